	.target	sm_90a

	.elftype	@"ET_EXEC"


//--------------------- .note.nv.tkinfo           --------------------------
	.section	.note.nv.tkinfo,"",@"SHT_NOTE"
	.sectionflags	@"SHF_NOTE_NV_TKINFO"
	.tkinfo
        /*0018*/ 	.word	0x00000002
        /*0030*/ 	.string	""
        /*0030*/ 	.string	"ptxas"
        /*0030*/ 	.string	"Cuda compilation tools, release 13.0, V13.0.88"
        /*0030*/ 	.string	"Build cuda_13.0.r13.0/compiler.36424714_0"
        /*0030*/ 	.string	"-arch sm_90a -m 64 "



//--------------------- .note.nv.cuinfo           --------------------------
	.section	.note.nv.cuinfo,"",@"SHT_NOTE"
	.sectionflags	@"SHF_NOTE_NV_CUINFO"
        /*0018*/ 	.short	0x0002
        /*001a*/ 	.short	0x005a
        /*001c*/ 	.short	0x0082
	.zero		2


//--------------------- .nv.info                  --------------------------
	.section	.nv.info,"",@"SHT_CUDA_INFO"
	.align	4


	//----- nvinfo : EIATTR_REGCOUNT
	.align		4
        /*0000*/ 	.byte	0x04, 0x2f
        /*0002*/ 	.short	(.L_29 - .L_28)
	.align		4
.L_28:
        /*0004*/ 	.word	index@(_Z25selective_scan_bwd_kernelI32Selective_Scan_bwd_kernel_traitsILi32ELi4ELb1ELb1ELb1ELb1ELb1EffEEv12SSMParamsBwd)
        /*0008*/ 	.word	0x0000007d


	//----- nvinfo : EIATTR_FRAME_SIZE
	.align		4
.L_29:
        /*000c*/ 	.byte	0x04, 0x11
        /*000e*/ 	.short	(.L_31 - .L_30)
	.align		4
.L_30:
        /*0010*/ 	.word	index@(_Z25selective_scan_bwd_kernelI32Selective_Scan_bwd_kernel_traitsILi32ELi4ELb1ELb1ELb1ELb1ELb1EffEEv12SSMParamsBwd)
        /*0014*/ 	.word	0x00000000


	//----- nvinfo : EIATTR_REGCOUNT
	.align		4
.L_31:
        /*0018*/ 	.byte	0x04, 0x2f
        /*001a*/ 	.short	(.L_33 - .L_32)
	.align		4
.L_32:
        /*001c*/ 	.word	index@(_Z25selective_scan_bwd_kernelI32Selective_Scan_bwd_kernel_traitsILi32ELi4ELb1ELb1ELb1ELb1ELb0EffEEv12SSMParamsBwd)
        /*0020*/ 	.word	0x0000007d


	//----- nvinfo : EIATTR_FRAME_SIZE
	.align		4
.L_33:
        /*0024*/ 	.byte	0x04, 0x11
        /*0026*/ 	.short	(.L_35 - .L_34)
	.align		4
.L_34:
        /*0028*/ 	.word	index@(_Z25selective_scan_bwd_kernelI32Selective_Scan_bwd_kernel_traitsILi32ELi4ELb1ELb1ELb1ELb1ELb0EffEEv12SSMParamsBwd)
        /*002c*/ 	.word	0x00000000


	//----- nvinfo : EIATTR_REGCOUNT
	.align		4
.L_35:
        /*0030*/ 	.byte	0x04, 0x2f
        /*0032*/ 	.short	(.L_37 - .L_36)
	.align		4
.L_36:
        /*0034*/ 	.word	index@(_Z25selective_scan_bwd_kernelI32Selective_Scan_bwd_kernel_traitsILi32ELi4ELb1ELb1ELb1ELb0ELb1EffEEv12SSMParamsBwd)
        /*0038*/ 	.word	0x00000080


	//----- nvinfo : EIATTR_FRAME_SIZE
	.align		4
.L_37:
        /*003c*/ 	.byte	0x04, 0x11
        /*003e*/ 	.short	(.L_39 - .L_38)
	.align		4
.L_38:
        /*0040*/ 	.word	index@(_Z25selective_scan_bwd_kernelI32Selective_Scan_bwd_kernel_traitsILi32ELi4ELb1ELb1ELb1ELb0ELb1EffEEv12SSMParamsBwd)
        /*0044*/ 	.word	0x00000000


	//----- nvinfo : EIATTR_REGCOUNT
	.align		4
.L_39:
        /*0048*/ 	.byte	0x04, 0x2f
        /*004a*/ 	.short	(.L_41 - .L_40)
	.align		4
.L_40:
        /*004c*/ 	.word	index@(_Z25selective_scan_bwd_kernelI32Selective_Scan_bwd_kernel_traitsILi32ELi4ELb1ELb1ELb1ELb0ELb0EffEEv12SSMParamsBwd)
        /*0050*/ 	.word	0x00000085


	//----- nvinfo : EIATTR_FRAME_SIZE
	.align		4
.L_41:
        /*0054*/ 	.byte	0x04, 0x11
        /*0056*/ 	.short	(.L_43 - .L_42)
	.align		4
.L_42:
        /*0058*/ 	.word	index@(_Z25selective_scan_bwd_kernelI32Selective_Scan_bwd_kernel_traitsILi32ELi4ELb1ELb1ELb1ELb0ELb0EffEEv12SSMParamsBwd)
        /*005c*/ 	.word	0x00000000


	//----- nvinfo : EIATTR_REGCOUNT
	.align		4
.L_43:
        /*0060*/ 	.byte	0x04, 0x2f
        /*0062*/ 	.short	(.L_45 - .L_44)
	.align		4
.L_44:
        /*0064*/ 	.word	index@(_Z25selective_scan_bwd_kernelI32Selective_Scan_bwd_kernel_traitsILi32ELi4ELb1ELb1ELb0ELb1ELb1EffEEv12SSMParamsBwd)
        /*0068*/ 	.word	0x00000080


	//----- nvinfo : EIATTR_FRAME_SIZE
	.align		4
.L_45:
        /*006c*/ 	.byte	0x04, 0x11
        /*006e*/ 	.short	(.L_47 - .L_46)
	.align		4
.L_46:
        /*0070*/ 	.word	index@(_Z25selective_scan_bwd_kernelI32Selective_Scan_bwd_kernel_traitsILi32ELi4ELb1ELb1ELb0ELb1ELb1EffEEv12SSMParamsBwd)
        /*0074*/ 	.word	0x00000000


	//----- nvinfo : EIATTR_REGCOUNT
	.align		4
.L_47:
        /*0078*/ 	.byte	0x04, 0x2f
        /*007a*/ 	.short	(.L_49 - .L_48)
	.align		4
.L_48:
        /*007c*/ 	.word	index@(_Z25selective_scan_bwd_kernelI32Selective_Scan_bwd_kernel_traitsILi32ELi4ELb1ELb1ELb0ELb1ELb0EffEEv12SSMParamsBwd)
        /*0080*/ 	.word	0x00000080


	//----- nvinfo : EIATTR_FRAME_SIZE
	.align		4
.L_49:
        /*0084*/ 	.byte	0x04, 0x11
        /*0086*/ 	.short	(.L_51 - .L_50)
	.align		4
.L_50:
        /*0088*/ 	.word	index@(_Z25selective_scan_bwd_kernelI32Selective_Scan_bwd_kernel_traitsILi32ELi4ELb1ELb1ELb0ELb1ELb0EffEEv12SSMParamsBwd)
        /*008c*/ 	.word	0x00000000


	//----- nvinfo : EIATTR_REGCOUNT
	.align		4
.L_51:
        /*0090*/ 	.byte	0x04, 0x2f
        /*0092*/ 	.short	(.L_53 - .L_52)
	.align		4
.L_52:
        /*0094*/ 	.word	index@(_Z25selective_scan_bwd_kernelI32Selective_Scan_bwd_kernel_traitsILi32ELi4ELb1ELb1ELb0ELb0ELb1EffEEv12SSMParamsBwd)
        /*0098*/ 	.word	0x0000007f


	//----- nvinfo : EIATTR_FRAME_SIZE
	.align		4
.L_53:
        /*009c*/ 	.byte	0x04, 0x11
        /*009e*/ 	.short	(.L_55 - .L_54)
	.align		4
.L_54:
        /*00a0*/ 	.word	index@(_Z25selective_scan_bwd_kernelI32Selective_Scan_bwd_kernel_traitsILi32ELi4ELb1ELb1ELb0ELb0ELb1EffEEv12SSMParamsBwd)
        /*00a4*/ 	.word	0x00000000


	//----- nvinfo : EIATTR_REGCOUNT
	.align		4
.L_55:
        /*00a8*/ 	.byte	0x04, 0x2f
        /*00aa*/ 	.short	(.L_57 - .L_56)
	.align		4
.L_56:
        /*00ac*/ 	.word	index@(_Z25selective_scan_bwd_kernelI32Selective_Scan_bwd_kernel_traitsILi32ELi4ELb1ELb1ELb0ELb0ELb0EffEEv12SSMParamsBwd)
        /*00b0*/ 	.word	0x00000080


	//----- nvinfo : EIATTR_FRAME_SIZE
	.align		4
.L_57:
        /*00b4*/ 	.byte	0x04, 0x11
        /*00b6*/ 	.short	(.L_59 - .L_58)
	.align		4
.L_58:
        /*00b8*/ 	.word	index@(_Z25selective_scan_bwd_kernelI32Selective_Scan_bwd_kernel_traitsILi32ELi4ELb1ELb1ELb0ELb0ELb0EffEEv12SSMParamsBwd)
        /*00bc*/ 	.word	0x00000000


	//----- nvinfo : EIATTR_REGCOUNT
	.align		4
.L_59:
        /*00c0*/ 	.byte	0x04, 0x2f
        /*00c2*/ 	.short	(.L_61 - .L_60)
	.align		4
.L_60:
        /*00c4*/ 	.word	index@(_Z25selective_scan_bwd_kernelI32Selective_Scan_bwd_kernel_traitsILi32ELi4ELb1ELb0ELb1ELb1ELb1EffEEv12SSMParamsBwd)
        /*00c8*/ 	.word	0x0000007e


	//----- nvinfo : EIATTR_FRAME_SIZE
	.align		4
.L_61:
        /*00cc*/ 	.byte	0x04, 0x11
        /*00ce*/ 	.short	(.L_63 - .L_62)
	.align		4
.L_62:
        /*00d0*/ 	.word	index@(_Z25selective_scan_bwd_kernelI32Selective_Scan_bwd_kernel_traitsILi32ELi4ELb1ELb0ELb1ELb1ELb1EffEEv12SSMParamsBwd)
        /*00d4*/ 	.word	0x00000000


	//----- nvinfo : EIATTR_REGCOUNT
	.align		4
.L_63:
        /*00d8*/ 	.byte	0x04, 0x2f
        /*00da*/ 	.short	(.L_65 - .L_64)
	.align		4
.L_64:
        /*00dc*/ 	.word	index@(_Z25selective_scan_bwd_kernelI32Selective_Scan_bwd_kernel_traitsILi32ELi4ELb1ELb0ELb1ELb1ELb0EffEEv12SSMParamsBwd)
        /*00e0*/ 	.word	0x0000007f


	//----- nvinfo : EIATTR_FRAME_SIZE
	.align		4
.L_65:
        /*00e4*/ 	.byte	0x04, 0x11
        /*00e6*/ 	.short	(.L_67 - .L_66)
	.align		4
.L_66:
        /*00e8*/ 	.word	index@(_Z25selective_scan_bwd_kernelI32Selective_Scan_bwd_kernel_traitsILi32ELi4ELb1ELb0ELb1ELb1ELb0EffEEv12SSMParamsBwd)
        /*00ec*/ 	.word	0x00000000


	//----- nvinfo : EIATTR_REGCOUNT
	.align		4
.L_67:
        /*00f0*/ 	.byte	0x04, 0x2f
        /*00f2*/ 	.short	(.L_69 - .L_68)
	.align		4
.L_68:
        /*00f4*/ 	.word	index@(_Z25selective_scan_bwd_kernelI32Selective_Scan_bwd_kernel_traitsILi32ELi4ELb1ELb0ELb1ELb0ELb1EffEEv12SSMParamsBwd)
        /*00f8*/ 	.word	0x00000076


	//----- nvinfo : EIATTR_FRAME_SIZE
	.align		4
.L_69:
        /*00fc*/ 	.byte	0x04, 0x11
        /*00fe*/ 	.short	(.L_71 - .L_70)
	.align		4
.L_70:
        /*0100*/ 	.word	index@(_Z25selective_scan_bwd_kernelI32Selective_Scan_bwd_kernel_traitsILi32ELi4ELb1ELb0ELb1ELb0ELb1EffEEv12SSMParamsBwd)
        /*0104*/ 	.word	0x00000000


	//----- nvinfo : EIATTR_REGCOUNT
	.align		4
.L_71:
        /*0108*/ 	.byte	0x04, 0x2f
        /*010a*/ 	.short	(.L_73 - .L_72)
	.align		4
.L_72:
        /*010c*/ 	.word	index@(_Z25selective_scan_bwd_kernelI32Selective_Scan_bwd_kernel_traitsILi32ELi4ELb1ELb0ELb1ELb0ELb0EffEEv12SSMParamsBwd)
        /*0110*/ 	.word	0x00000076


	//----- nvinfo : EIATTR_FRAME_SIZE
	.align		4
.L_73:
        /*0114*/ 	.byte	0x04, 0x11
        /*0116*/ 	.short	(.L_75 - .L_74)
	.align		4
.L_74:
        /*0118*/ 	.word	index@(_Z25selective_scan_bwd_kernelI32Selective_Scan_bwd_kernel_traitsILi32ELi4ELb1ELb0ELb1ELb0ELb0EffEEv12SSMParamsBwd)
        /*011c*/ 	.word	0x00000000


	//----- nvinfo : EIATTR_REGCOUNT
	.align		4
.L_75:
        /*0120*/ 	.byte	0x04, 0x2f
        /*0122*/ 	.short	(.L_77 - .L_76)
	.align		4
.L_76:
        /*0124*/ 	.word	index@(_Z25selective_scan_bwd_kernelI32Selective_Scan_bwd_kernel_traitsILi32ELi4ELb1ELb0ELb0ELb1ELb1EffEEv12SSMParamsBwd)
        /*0128*/ 	.word	0x00000060


	//----- nvinfo : EIATTR_FRAME_SIZE
	.align		4
.L_77:
        /*012c*/ 	.byte	0x04, 0x11
        /*012e*/ 	.short	(.L_79 - .L_78)
	.align		4
.L_78:
        /*0130*/ 	.word	index@(_Z25selective_scan_bwd_kernelI32Selective_Scan_bwd_kernel_traitsILi32ELi4ELb1ELb0ELb0ELb1ELb1EffEEv12SSMParamsBwd)
        /*0134*/ 	.word	0x00000000


	//----- nvinfo : EIATTR_REGCOUNT
	.align		4
.L_79:
        /*0138*/ 	.byte	0x04, 0x2f
        /*013a*/ 	.short	(.L_81 - .L_80)
	.align		4
.L_80:
        /*013c*/ 	.word	index@(_Z25selective_scan_bwd_kernelI32Selective_Scan_bwd_kernel_traitsILi32ELi4ELb1ELb0ELb0ELb1ELb0EffEEv12SSMParamsBwd)
        /*0140*/ 	.word	0x0000006d


	//----- nvinfo : EIATTR_FRAME_SIZE
	.align		4
.L_81:
        /*0144*/ 	.byte	0x04, 0x11
        /*0146*/ 	.short	(.L_83 - .L_82)
	.align		4
.L_82:
        /*0148*/ 	.word	index@(_Z25selective_scan_bwd_kernelI32Selective_Scan_bwd_kernel_traitsILi32ELi4ELb1ELb0ELb0ELb1ELb0EffEEv12SSMParamsBwd)
        /*014c*/ 	.word	0x00000000


	//----- nvinfo : EIATTR_REGCOUNT
	.align		4
.L_83:
        /*0150*/ 	.byte	0x04, 0x2f
        /*0152*/ 	.short	(.L_85 - .L_84)
	.align		4
.L_84:
        /*0154*/ 	.word	index@(_Z25selective_scan_bwd_kernelI32Selective_Scan_bwd_kernel_traitsILi32ELi4ELb1ELb0ELb0ELb0ELb1EffEEv12SSMParamsBwd)
        /*0158*/ 	.word	0x00000068


	//----- nvinfo : EIATTR_FRAME_SIZE
	.align		4
.L_85:
        /*015c*/ 	.byte	0x04, 0x11
        /*015e*/ 	.short	(.L_87 - .L_86)
	.align		4
.L_86:
        /*0160*/ 	.word	index@(_Z25selective_scan_bwd_kernelI32Selective_Scan_bwd_kernel_traitsILi32ELi4ELb1ELb0ELb0ELb0ELb1EffEEv12SSMParamsBwd)
        /*0164*/ 	.word	0x00000000


	//----- nvinfo : EIATTR_REGCOUNT
	.align		4
.L_87:
        /*0168*/ 	.byte	0x04, 0x2f
        /*016a*/ 	.short	(.L_89 - .L_88)
	.align		4
.L_88:
        /*016c*/ 	.word	index@(_Z25selective_scan_bwd_kernelI32Selective_Scan_bwd_kernel_traitsILi32ELi4ELb1ELb0ELb0ELb0ELb0EffEEv12SSMParamsBwd)
        /*0170*/ 	.word	0x0000006f


	//----- nvinfo : EIATTR_FRAME_SIZE
	.align		4
.L_89:
        /*0174*/ 	.byte	0x04, 0x11
        /*0176*/ 	.short	(.L_91 - .L_90)
	.align		4
.L_90:
        /*0178*/ 	.word	index@(_Z25selective_scan_bwd_kernelI32Selective_Scan_bwd_kernel_traitsILi32ELi4ELb1ELb0ELb0ELb0ELb0EffEEv12SSMParamsBwd)
        /*017c*/ 	.word	0x00000000


	//----- nvinfo : EIATTR_REGCOUNT
	.align		4
.L_91:
        /*0180*/ 	.byte	0x04, 0x2f
        /*0182*/ 	.short	(.L_93 - .L_92)
	.align		4
.L_92:
        /*0184*/ 	.word	index@(_Z25selective_scan_bwd_kernelI32Selective_Scan_bwd_kernel_traitsILi32ELi4ELb0ELb1ELb1ELb1ELb1EffEEv12SSMParamsBwd)
        /*0188*/ 	.word	0x00000094


	//----- nvinfo : EIATTR_FRAME_SIZE
	.align		4
.L_93:
        /*018c*/ 	.byte	0x04, 0x11
        /*018e*/ 	.short	(.L_95 - .L_94)
	.align		4
.L_94:
        /*0190*/ 	.word	index@(_Z25selective_scan_bwd_kernelI32Selective_Scan_bwd_kernel_traitsILi32ELi4ELb0ELb1ELb1ELb1ELb1EffEEv12SSMParamsBwd)
        /*0194*/ 	.word	0x00000000


	//----- nvinfo : EIATTR_REGCOUNT
	.align		4
.L_95:
        /*0198*/ 	.byte	0x04, 0x2f
        /*019a*/ 	.short	(.L_97 - .L_96)
	.align		4
.L_96:
        /*019c*/ 	.word	index@(_Z25selective_scan_bwd_kernelI32Selective_Scan_bwd_kernel_traitsILi32ELi4ELb0ELb1ELb1ELb1ELb0EffEEv12SSMParamsBwd)
        /*01a0*/ 	.word	0x00000090


	//----- nvinfo : EIATTR_FRAME_SIZE
	.align		4
.L_97:
        /*01a4*/ 	.byte	0x04, 0x11
        /*01a6*/ 	.short	(.L_99 - .L_98)
	.align		4
.L_98:
        /*01a8*/ 	.word	index@(_Z25selective_scan_bwd_kernelI32Selective_Scan_bwd_kernel_traitsILi32ELi4ELb0ELb1ELb1ELb1ELb0EffEEv12SSMParamsBwd)
        /*01ac*/ 	.word	0x00000000


	//----- nvinfo : EIATTR_REGCOUNT
	.align		4
.L_99:
        /*01b0*/ 	.byte	0x04, 0x2f
        /*01b2*/ 	.short	(.L_101 - .L_100)
	.align		4
.L_100:
        /*01b4*/ 	.word	index@(_Z25selective_scan_bwd_kernelI32Selective_Scan_bwd_kernel_traitsILi32ELi4ELb0ELb1ELb1ELb0ELb1EffEEv12SSMParamsBwd)
        /*01b8*/ 	.word	0x00000098


	//----- nvinfo : EIATTR_FRAME_SIZE
	.align		4
.L_101:
        /*01bc*/ 	.byte	0x04, 0x11
        /*01be*/ 	.short	(.L_103 - .L_102)
	.align		4
.L_102:
        /*01c0*/ 	.word	index@(_Z25selective_scan_bwd_kernelI32Selective_Scan_bwd_kernel_traitsILi32ELi4ELb0ELb1ELb1ELb0ELb1EffEEv12SSMParamsBwd)
        /*01c4*/ 	.word	0x00000000


	//----- nvinfo : EIATTR_REGCOUNT
	.align		4
.L_103:
        /*01c8*/ 	.byte	0x04, 0x2f
        /*01ca*/ 	.short	(.L_105 - .L_104)
	.align		4
.L_104:
        /*01cc*/ 	.word	index@(_Z25selective_scan_bwd_kernelI32Selective_Scan_bwd_kernel_traitsILi32ELi4ELb0ELb1ELb1ELb0ELb0EffEEv12SSMParamsBwd)
        /*01d0*/ 	.word	0x00000096


	//----- nvinfo : EIATTR_FRAME_SIZE
	.align		4
.L_105:
        /*01d4*/ 	.byte	0x04, 0x11
        /*01d6*/ 	.short	(.L_107 - .L_106)
	.align		4
.L_106:
        /*01d8*/ 	.word	index@(_Z25selective_scan_bwd_kernelI32Selective_Scan_bwd_kernel_traitsILi32ELi4ELb0ELb1ELb1ELb0ELb0EffEEv12SSMParamsBwd)
        /*01dc*/ 	.word	0x00000000


	//----- nvinfo : EIATTR_REGCOUNT
	.align		4
.L_107:
        /*01e0*/ 	.byte	0x04, 0x2f
        /*01e2*/ 	.short	(.L_109 - .L_108)
	.align		4
.L_108:
        /*01e4*/ 	.word	index@(_Z25selective_scan_bwd_kernelI32Selective_Scan_bwd_kernel_traitsILi32ELi4ELb0ELb1ELb0ELb1ELb1EffEEv12SSMParamsBwd)
        /*01e8*/ 	.word	0x0000007c


	//----- nvinfo : EIATTR_FRAME_SIZE
	.align		4
.L_109:
        /*01ec*/ 	.byte	0x04, 0x11
        /*01ee*/ 	.short	(.L_111 - .L_110)
	.align		4
.L_110:
        /*01f0*/ 	.word	index@(_Z25selective_scan_bwd_kernelI32Selective_Scan_bwd_kernel_traitsILi32ELi4ELb0ELb1ELb0ELb1ELb1EffEEv12SSMParamsBwd)
        /*01f4*/ 	.word	0x00000000


	//----- nvinfo : EIATTR_REGCOUNT
	.align		4
.L_111:
        /*01f8*/ 	.byte	0x04, 0x2f
        /*01fa*/ 	.short	(.L_113 - .L_112)
	.align		4
.L_112:
        /*01fc*/ 	.word	index@(_Z25selective_scan_bwd_kernelI32Selective_Scan_bwd_kernel_traitsILi32ELi4ELb0ELb1ELb0ELb1ELb0EffEEv12SSMParamsBwd)
        /*0200*/ 	.word	0x0000007d


	//----- nvinfo : EIATTR_FRAME_SIZE
	.align		4
.L_113:
        /*0204*/ 	.byte	0x04, 0x11
        /*0206*/ 	.short	(.L_115 - .L_114)
	.align		4
.L_114:
        /*0208*/ 	.word	index@(_Z25selective_scan_bwd_kernelI32Selective_Scan_bwd_kernel_traitsILi32ELi4ELb0ELb1ELb0ELb1ELb0EffEEv12SSMParamsBwd)
        /*020c*/ 	.word	0x00000000


	//----- nvinfo : EIATTR_REGCOUNT
	.align		4
.L_115:
        /*0210*/ 	.byte	0x04, 0x2f
        /*0212*/ 	.short	(.L_117 - .L_116)
	.align		4
.L_116:
        /*0214*/ 	.word	index@(_Z25selective_scan_bwd_kernelI32Selective_Scan_bwd_kernel_traitsILi32ELi4ELb0ELb1ELb0ELb0ELb1EffEEv12SSMParamsBwd)
        /*0218*/ 	.word	0x00000080


	//----- nvinfo : EIATTR_FRAME_SIZE
	.align		4
.L_117:
        /*021c*/ 	.byte	0x04, 0x11
        /*021e*/ 	.short	(.L_119 - .L_118)
	.align		4
.L_118:
        /*0220*/ 	.word	index@(_Z25selective_scan_bwd_kernelI32Selective_Scan_bwd_kernel_traitsILi32ELi4ELb0ELb1ELb0ELb0ELb1EffEEv12SSMParamsBwd)
        /*0224*/ 	.word	0x00000000


	//----- nvinfo : EIATTR_REGCOUNT
	.align		4
.L_119:
        /*0228*/ 	.byte	0x04, 0x2f
        /*022a*/ 	.short	(.L_121 - .L_120)
	.align		4
.L_120:
        /*022c*/ 	.word	index@(_Z25selective_scan_bwd_kernelI32Selective_Scan_bwd_kernel_traitsILi32ELi4ELb0ELb1ELb0ELb0ELb0EffEEv12SSMParamsBwd)
        /*0230*/ 	.word	0x00000080


	//----- nvinfo : EIATTR_FRAME_SIZE
	.align		4
.L_121:
        /*0234*/ 	.byte	0x04, 0x11
        /*0236*/ 	.short	(.L_123 - .L_122)
	.align		4
.L_122:
        /*0238*/ 	.word	index@(_Z25selective_scan_bwd_kernelI32Selective_Scan_bwd_kernel_traitsILi32ELi4ELb0ELb1ELb0ELb0ELb0EffEEv12SSMParamsBwd)
        /*023c*/ 	.word	0x00000000


	//----- nvinfo : EIATTR_REGCOUNT
	.align		4
.L_123:
        /*0240*/ 	.byte	0x04, 0x2f
        /*0242*/ 	.short	(.L_125 - .L_124)
	.align		4
.L_124:
        /*0244*/ 	.word	index@(_Z25selective_scan_bwd_kernelI32Selective_Scan_bwd_kernel_traitsILi32ELi4ELb0ELb0ELb1ELb1ELb1EffEEv12SSMParamsBwd)
        /*0248*/ 	.word	0x00000080


	//----- nvinfo : EIATTR_FRAME_SIZE
	.align		4
.L_125:
        /*024c*/ 	.byte	0x04, 0x11
        /*024e*/ 	.short	(.L_127 - .L_126)
	.align		4
.L_126:
        /*0250*/ 	.word	index@(_Z25selective_scan_bwd_kernelI32Selective_Scan_bwd_kernel_traitsILi32ELi4ELb0ELb0ELb1ELb1ELb1EffEEv12SSMParamsBwd)
        /*0254*/ 	.word	0x00000000


	//----- nvinfo : EIATTR_REGCOUNT
	.align		4
.L_127:
        /*0258*/ 	.byte	0x04, 0x2f
        /*025a*/ 	.short	(.L_129 - .L_128)
	.align		4
.L_128:
        /*025c*/ 	.word	index@(_Z25selective_scan_bwd_kernelI32Selective_Scan_bwd_kernel_traitsILi32ELi4ELb0ELb0ELb1ELb1ELb0EffEEv12SSMParamsBwd)
        /*0260*/ 	.word	0x00000080


	//----- nvinfo : EIATTR_FRAME_SIZE
	.align		4
.L_129:
        /*0264*/ 	.byte	0x04, 0x11
        /*0266*/ 	.short	(.L_131 - .L_130)
	.align		4
.L_130:
        /*0268*/ 	.word	index@(_Z25selective_scan_bwd_kernelI32Selective_Scan_bwd_kernel_traitsILi32ELi4ELb0ELb0ELb1ELb1ELb0EffEEv12SSMParamsBwd)
        /*026c*/ 	.word	0x00000000


	//----- nvinfo : EIATTR_REGCOUNT
	.align		4
.L_131:
        /*0270*/ 	.byte	0x04, 0x2f
        /*0272*/ 	.short	(.L_133 - .L_132)
	.align		4
.L_132:
        /*0274*/ 	.word	index@(_Z25selective_scan_bwd_kernelI32Selective_Scan_bwd_kernel_traitsILi32ELi4ELb0ELb0ELb1ELb0ELb1EffEEv12SSMParamsBwd)
        /*0278*/ 	.word	0x00000086


	//----- nvinfo : EIATTR_FRAME_SIZE
	.align		4
.L_133:
        /*027c*/ 	.byte	0x04, 0x11
        /*027e*/ 	.short	(.L_135 - .L_134)
	.align		4
.L_134:
        /*0280*/ 	.word	index@(_Z25selective_scan_bwd_kernelI32Selective_Scan_bwd_kernel_traitsILi32ELi4ELb0ELb0ELb1ELb0ELb1EffEEv12SSMParamsBwd)
        /*0284*/ 	.word	0x00000000


	//----- nvinfo : EIATTR_REGCOUNT
	.align		4
.L_135:
        /*0288*/ 	.byte	0x04, 0x2f
        /*028a*/ 	.short	(.L_137 - .L_136)
	.align		4
.L_136:
        /*028c*/ 	.word	index@(_Z25selective_scan_bwd_kernelI32Selective_Scan_bwd_kernel_traitsILi32ELi4ELb0ELb0ELb1ELb0ELb0EffEEv12SSMParamsBwd)
        /*0290*/ 	.word	0x00000084


	//----- nvinfo : EIATTR_FRAME_SIZE
	.align		4
.L_137:
        /*0294*/ 	.byte	0x04, 0x11
        /*0296*/ 	.short	(.L_139 - .L_138)
	.align		4
.L_138:
        /*0298*/ 	.word	index@(_Z25selective_scan_bwd_kernelI32Selective_Scan_bwd_kernel_traitsILi32ELi4ELb0ELb0ELb1ELb0ELb0EffEEv12SSMParamsBwd)
        /*029c*/ 	.word	0x00000000


	//----- nvinfo : EIATTR_REGCOUNT
	.align		4
.L_139:
        /*02a0*/ 	.byte	0x04, 0x2f
        /*02a2*/ 	.short	(.L_141 - .L_140)
	.align		4
.L_140:
        /*02a4*/ 	.word	index@(_Z25selective_scan_bwd_kernelI32Selective_Scan_bwd_kernel_traitsILi32ELi4ELb0ELb0ELb0ELb1ELb1EffEEv12SSMParamsBwd)
        /*02a8*/ 	.word	0x00000077


	//----- nvinfo : EIATTR_FRAME_SIZE
	.align		4
.L_141:
        /*02ac*/ 	.byte	0x04, 0x11
        /*02ae*/ 	.short	(.L_143 - .L_142)
	.align		4
.L_142:
        /*02b0*/ 	.word	index@(_Z25selective_scan_bwd_kernelI32Selective_Scan_bwd_kernel_traitsILi32ELi4ELb0ELb0ELb0ELb1ELb1EffEEv12SSMParamsBwd)
        /*02b4*/ 	.word	0x00000000


	//----- nvinfo : EIATTR_REGCOUNT
	.align		4
.L_143:
        /*02b8*/ 	.byte	0x04, 0x2f
        /*02ba*/ 	.short	(.L_145 - .L_144)
	.align		4
.L_144:
        /*02bc*/ 	.word	index@(_Z25selective_scan_bwd_kernelI32Selective_Scan_bwd_kernel_traitsILi32ELi4ELb0ELb0ELb0ELb1ELb0EffEEv12SSMParamsBwd)
        /*02c0*/ 	.word	0x00000071


	//----- nvinfo : EIATTR_FRAME_SIZE
	.align		4
.L_145:
        /*02c4*/ 	.byte	0x04, 0x11
        /*02c6*/ 	.short	(.L_147 - .L_146)
	.align		4
.L_146:
        /*02c8*/ 	.word	index@(_Z25selective_scan_bwd_kernelI32Selective_Scan_bwd_kernel_traitsILi32ELi4ELb0ELb0ELb0ELb1ELb0EffEEv12SSMParamsBwd)
        /*02cc*/ 	.word	0x00000000


	//----- nvinfo : EIATTR_REGCOUNT
	.align		4
.L_147:
        /*02d0*/ 	.byte	0x04, 0x2f
        /*02d2*/ 	.short	(.L_149 - .L_148)
	.align		4
.L_148:
        /*02d4*/ 	.word	index@(_Z25selective_scan_bwd_kernelI32Selective_Scan_bwd_kernel_traitsILi32ELi4ELb0ELb0ELb0ELb0ELb1EffEEv12SSMParamsBwd)
        /*02d8*/ 	.word	0x00000078


	//----- nvinfo : EIATTR_FRAME_SIZE
	.align		4
.L_149:
        /*02dc*/ 	.byte	0x04, 0x11
        /*02de*/ 	.short	(.L_151 - .L_150)
	.align		4
.L_150:
        /*02e0*/ 	.word	index@(_Z25selective_scan_bwd_kernelI32Selective_Scan_bwd_kernel_traitsILi32ELi4ELb0ELb0ELb0ELb0ELb1EffEEv12SSMParamsBwd)
        /*02e4*/ 	.word	0x00000000


	//----- nvinfo : EIATTR_REGCOUNT
	.align		4
.L_151:
        /*02e8*/ 	.byte	0x04, 0x2f
        /*02ea*/ 	.short	(.L_153 - .L_152)
	.align		4
.L_152:
        /*02ec*/ 	.word	index@(_Z25selective_scan_bwd_kernelI32Selective_Scan_bwd_kernel_traitsILi32ELi4ELb0ELb0ELb0ELb0ELb0EffEEv12SSMParamsBwd)
        /*02f0*/ 	.word	0x0000006b


	//----- nvinfo : EIATTR_FRAME_SIZE
	.align		4
.L_153:
        /*02f4*/ 	.byte	0x04, 0x11
        /*02f6*/ 	.short	(.L_155 - .L_154)
	.align		4
.L_154:
        /*02f8*/ 	.word	index@(_Z25selective_scan_bwd_kernelI32Selective_Scan_bwd_kernel_traitsILi32ELi4ELb0ELb0ELb0ELb0ELb0EffEEv12SSMParamsBwd)
        /*02fc*/ 	.word	0x00000000


	//----- nvinfo : EIATTR_REGCOUNT
	.align		4
.L_155:
        /*0300*/ 	.byte	0x04, 0x2f
        /*0302*/ 	.short	(.L_157 - .L_156)
	.align		4
.L_156:
        /*0304*/ 	.word	index@(_Z25selective_scan_bwd_kernelI32Selective_Scan_bwd_kernel_traitsILi32ELi8ELb1ELb1ELb1ELb1ELb1EffEEv12SSMParamsBwd)
        /*0308*/ 	.word	0x000000b8


	//----- nvinfo : EIATTR_FRAME_SIZE
	.align		4
.L_157:
        /*030c*/ 	.byte	0x04, 0x11
        /*030e*/ 	.short	(.L_159 - .L_158)
	.align		4
.L_158:
        /*0310*/ 	.word	index@(_Z25selective_scan_bwd_kernelI32Selective_Scan_bwd_kernel_traitsILi32ELi8ELb1ELb1ELb1ELb1ELb1EffEEv12SSMParamsBwd)
        /*0314*/ 	.word	0x00000000


	//----- nvinfo : EIATTR_REGCOUNT
	.align		4
.L_159:
        /*0318*/ 	.byte	0x04, 0x2f
        /*031a*/ 	.short	(.L_161 - .L_160)
	.align		4
.L_160:
        /*031c*/ 	.word	index@(_Z25selective_scan_bwd_kernelI32Selective_Scan_bwd_kernel_traitsILi32ELi8ELb1ELb1ELb1ELb1ELb0EffEEv12SSMParamsBwd)
        /*0320*/ 	.word	0x000000b6


	//----- nvinfo : EIATTR_FRAME_SIZE
	.align		4
.L_161:
        /*0324*/ 	.byte	0x04, 0x11
        /*0326*/ 	.short	(.L_163 - .L_162)
	.align		4
.L_162:
        /*0328*/ 	.word	index@(_Z25selective_scan_bwd_kernelI32Selective_Scan_bwd_kernel_traitsILi32ELi8ELb1ELb1ELb1ELb1ELb0EffEEv12SSMParamsBwd)
        /*032c*/ 	.word	0x00000000


	//----- nvinfo : EIATTR_REGCOUNT
	.align		4
.L_163:
        /*0330*/ 	.byte	0x04, 0x2f
        /*0332*/ 	.short	(.L_165 - .L_164)
	.align		4
.L_164:
        /*0334*/ 	.word	index@(_Z25selective_scan_bwd_kernelI32Selective_Scan_bwd_kernel_traitsILi32ELi8ELb1ELb1ELb1ELb0ELb1EffEEv12SSMParamsBwd)
        /*0338*/ 	.word	0x000000c8


	//----- nvinfo : EIATTR_FRAME_SIZE
	.align		4
.L_165:
        /*033c*/ 	.byte	0x04, 0x11
        /*033e*/ 	.short	(.L_167 - .L_166)
	.align		4
.L_166:
        /*0340*/ 	.word	index@(_Z25selective_scan_bwd_kernelI32Selective_Scan_bwd_kernel_traitsILi32ELi8ELb1ELb1ELb1ELb0ELb1EffEEv12SSMParamsBwd)
        /*0344*/ 	.word	0x00000000


	//----- nvinfo : EIATTR_REGCOUNT
	.align		4
.L_167:
        /*0348*/ 	.byte	0x04, 0x2f
        /*034a*/ 	.short	(.L_169 - .L_168)
	.align		4
.L_168:
        /*034c*/ 	.word	index@(_Z25selective_scan_bwd_kernelI32Selective_Scan_bwd_kernel_traitsILi32ELi8ELb1ELb1ELb1ELb0ELb0EffEEv12SSMParamsBwd)
        /*0350*/ 	.word	0x000000d0


	//----- nvinfo : EIATTR_FRAME_SIZE
	.align		4
.L_169:
        /*0354*/ 	.byte	0x04, 0x11
        /*0356*/ 	.short	(.L_171 - .L_170)
	.align		4
.L_170:
        /*0358*/ 	.word	index@(_Z25selective_scan_bwd_kernelI32Selective_Scan_bwd_kernel_traitsILi32ELi8ELb1ELb1ELb1ELb0ELb0EffEEv12SSMParamsBwd)
        /*035c*/ 	.word	0x00000000


	//----- nvinfo : EIATTR_REGCOUNT
	.align		4
.L_171:
        /*0360*/ 	.byte	0x04, 0x2f
        /*0362*/ 	.short	(.L_173 - .L_172)
	.align		4
.L_172:
        /*0364*/ 	.word	index@(_Z25selective_scan_bwd_kernelI32Selective_Scan_bwd_kernel_traitsILi32ELi8ELb1ELb1ELb0ELb1ELb1EffEEv12SSMParamsBwd)
        /*0368*/ 	.word	0x0000009f


	//----- nvinfo : EIATTR_FRAME_SIZE
	.align		4
.L_173:
        /*036c*/ 	.byte	0x04, 0x11
        /*036e*/ 	.short	(.L_175 - .L_174)
	.align		4
.L_174:
        /*0370*/ 	.word	index@(_Z25selective_scan_bwd_kernelI32Selective_Scan_bwd_kernel_traitsILi32ELi8ELb1ELb1ELb0ELb1ELb1EffEEv12SSMParamsBwd)
        /*0374*/ 	.word	0x00000000


	//----- nvinfo : EIATTR_REGCOUNT
	.align		4
.L_175:
        /*0378*/ 	.byte	0x04, 0x2f
        /*037a*/ 	.short	(.L_177 - .L_176)
	.align		4
.L_176:
        /*037c*/ 	.word	index@(_Z25selective_scan_bwd_kernelI32Selective_Scan_bwd_kernel_traitsILi32ELi8ELb1ELb1ELb0ELb1ELb0EffEEv12SSMParamsBwd)
        /*0380*/ 	.word	0x000000a1


	//----- nvinfo : EIATTR_FRAME_SIZE
	.align		4
.L_177:
        /*0384*/ 	.byte	0x04, 0x11
        /*0386*/ 	.short	(.L_179 - .L_178)
	.align		4
.L_178:
        /*0388*/ 	.word	index@(_Z25selective_scan_bwd_kernelI32Selective_Scan_bwd_kernel_traitsILi32ELi8ELb1ELb1ELb0ELb1ELb0EffEEv12SSMParamsBwd)
        /*038c*/ 	.word	0x00000000


	//----- nvinfo : EIATTR_REGCOUNT
	.align		4
.L_179:
        /*0390*/ 	.byte	0x04, 0x2f
        /*0392*/ 	.short	(.L_181 - .L_180)
	.align		4
.L_180:
        /*0394*/ 	.word	index@(_Z25selective_scan_bwd_kernelI32Selective_Scan_bwd_kernel_traitsILi32ELi8ELb1ELb1ELb0ELb0ELb1EffEEv12SSMParamsBwd)
        /*0398*/ 	.word	0x000000b4


	//----- nvinfo : EIATTR_FRAME_SIZE
	.align		4
.L_181:
        /*039c*/ 	.byte	0x04, 0x11
        /*039e*/ 	.short	(.L_183 - .L_182)
	.align		4
.L_182:
        /*03a0*/ 	.word	index@(_Z25selective_scan_bwd_kernelI32Selective_Scan_bwd_kernel_traitsILi32ELi8ELb1ELb1ELb0ELb0ELb1EffEEv12SSMParamsBwd)
        /*03a4*/ 	.word	0x00000000


	//----- nvinfo : EIATTR_REGCOUNT
	.align		4
.L_183:
        /*03a8*/ 	.byte	0x04, 0x2f
        /*03aa*/ 	.short	(.L_185 - .L_184)
	.align		4
.L_184:
        /*03ac*/ 	.word	index@(_Z25selective_scan_bwd_kernelI32Selective_Scan_bwd_kernel_traitsILi32ELi8ELb1ELb1ELb0ELb0ELb0EffEEv12SSMParamsBwd)
        /*03b0*/ 	.word	0x000000b6


	//----- nvinfo : EIATTR_FRAME_SIZE
	.align		4
.L_185:
        /*03b4*/ 	.byte	0x04, 0x11
        /*03b6*/ 	.short	(.L_187 - .L_186)
	.align		4
.L_186:
        /*03b8*/ 	.word	index@(_Z25selective_scan_bwd_kernelI32Selective_Scan_bwd_kernel_traitsILi32ELi8ELb1ELb1ELb0ELb0ELb0EffEEv12SSMParamsBwd)
        /*03bc*/ 	.word	0x00000000


	//----- nvinfo : EIATTR_REGCOUNT
	.align		4
.L_187:
        /*03c0*/ 	.byte	0x04, 0x2f
        /*03c2*/ 	.short	(.L_189 - .L_188)
	.align		4
.L_188:
        /*03c4*/ 	.word	index@(_Z25selective_scan_bwd_kernelI32Selective_Scan_bwd_kernel_traitsILi32ELi8ELb1ELb0ELb1ELb1ELb1EffEEv12SSMParamsBwd)
        /*03c8*/ 	.word	0x000000a4


	//----- nvinfo : EIATTR_FRAME_SIZE
	.align		4
.L_189:
        /*03cc*/ 	.byte	0x04, 0x11
        /*03ce*/ 	.short	(.L_191 - .L_190)
	.align		4
.L_190:
        /*03d0*/ 	.word	index@(_Z25selective_scan_bwd_kernelI32Selective_Scan_bwd_kernel_traitsILi32ELi8ELb1ELb0ELb1ELb1ELb1EffEEv12SSMParamsBwd)
        /*03d4*/ 	.word	0x00000000


	//----- nvinfo : EIATTR_REGCOUNT
	.align		4
.L_191:
        /*03d8*/ 	.byte	0x04, 0x2f
        /*03da*/ 	.short	(.L_193 - .L_192)
	.align		4
.L_192:
        /*03dc*/ 	.word	index@(_Z25selective_scan_bwd_kernelI32Selective_Scan_bwd_kernel_traitsILi32ELi8ELb1ELb0ELb1ELb1ELb0EffEEv12SSMParamsBwd)
        /*03e0*/ 	.word	0x000000a4


	//----- nvinfo : EIATTR_FRAME_SIZE
	.align		4
.L_193:
        /*03e4*/ 	.byte	0x04, 0x11
        /*03e6*/ 	.short	(.L_195 - .L_194)
	.align		4
.L_194:
        /*03e8*/ 	.word	index@(_Z25selective_scan_bwd_kernelI32Selective_Scan_bwd_kernel_traitsILi32ELi8ELb1ELb0ELb1ELb1ELb0EffEEv12SSMParamsBwd)
        /*03ec*/ 	.word	0x00000000


	//----- nvinfo : EIATTR_REGCOUNT
	.align		4
.L_195:
        /*03f0*/ 	.byte	0x04, 0x2f
        /*03f2*/ 	.short	(.L_197 - .L_196)
	.align		4
.L_196:
        /*03f4*/ 	.word	index@(_Z25selective_scan_bwd_kernelI32Selective_Scan_bwd_kernel_traitsILi32ELi8ELb1ELb0ELb1ELb0ELb1EffEEv12SSMParamsBwd)
        /*03f8*/ 	.word	0x000000a7


	//----- nvinfo : EIATTR_FRAME_SIZE
	.align		4
.L_197:
        /*03fc*/ 	.byte	0x04, 0x11
        /*03fe*/ 	.short	(.L_199 - .L_198)
	.align		4
.L_198:
        /*0400*/ 	.word	index@(_Z25selective_scan_bwd_kernelI32Selective_Scan_bwd_kernel_traitsILi32ELi8ELb1ELb0ELb1ELb0ELb1EffEEv12SSMParamsBwd)
        /*0404*/ 	.word	0x00000000


	//----- nvinfo : EIATTR_REGCOUNT
	.align		4
.L_199:
        /*0408*/ 	.byte	0x04, 0x2f
        /*040a*/ 	.short	(.L_201 - .L_200)
	.align		4
.L_200:
        /*040c*/ 	.word	index@(_Z25selective_scan_bwd_kernelI32Selective_Scan_bwd_kernel_traitsILi32ELi8ELb1ELb0ELb1ELb0ELb0EffEEv12SSMParamsBwd)
        /*0410*/ 	.word	0x000000b5


	//----- nvinfo : EIATTR_FRAME_SIZE
	.align		4
.L_201:
        /*0414*/ 	.byte	0x04, 0x11
        /*0416*/ 	.short	(.L_203 - .L_202)
	.align		4
.L_202:
        /*0418*/ 	.word	index@(_Z25selective_scan_bwd_kernelI32Selective_Scan_bwd_kernel_traitsILi32ELi8ELb1ELb0ELb1ELb0ELb0EffEEv12SSMParamsBwd)
        /*041c*/ 	.word	0x00000000


	//----- nvinfo : EIATTR_REGCOUNT
	.align		4
.L_203:
        /*0420*/ 	.byte	0x04, 0x2f
        /*0422*/ 	.short	(.L_205 - .L_204)
	.align		4
.L_204:
        /*0424*/ 	.word	index@(_Z25selective_scan_bwd_kernelI32Selective_Scan_bwd_kernel_traitsILi32ELi8ELb1ELb0ELb0ELb1ELb1EffEEv12SSMParamsBwd)
        /*0428*/ 	.word	0x00000080


	//----- nvinfo : EIATTR_FRAME_SIZE
	.align		4
.L_205:
        /*042c*/ 	.byte	0x04, 0x11
        /*042e*/ 	.short	(.L_207 - .L_206)
	.align		4
.L_206:
        /*0430*/ 	.word	index@(_Z25selective_scan_bwd_kernelI32Selective_Scan_bwd_kernel_traitsILi32ELi8ELb1ELb0ELb0ELb1ELb1EffEEv12SSMParamsBwd)
        /*0434*/ 	.word	0x00000000


	//----- nvinfo : EIATTR_REGCOUNT
	.align		4
.L_207:
        /*0438*/ 	.byte	0x04, 0x2f
        /*043a*/ 	.short	(.L_209 - .L_208)
	.align		4
.L_208:
        /*043c*/ 	.word	index@(_Z25selective_scan_bwd_kernelI32Selective_Scan_bwd_kernel_traitsILi32ELi8ELb1ELb0ELb0ELb1ELb0EffEEv12SSMParamsBwd)
        /*0440*/ 	.word	0x00000095


	//----- nvinfo : EIATTR_FRAME_SIZE
	.align		4
.L_209:
        /*0444*/ 	.byte	0x04, 0x11
        /*0446*/ 	.short	(.L_211 - .L_210)
	.align		4
.L_210:
        /*0448*/ 	.word	index@(_Z25selective_scan_bwd_kernelI32Selective_Scan_bwd_kernel_traitsILi32ELi8ELb1ELb0ELb0ELb1ELb0EffEEv12SSMParamsBwd)
        /*044c*/ 	.word	0x00000000


	//----- nvinfo : EIATTR_REGCOUNT
	.align		4
.L_211:
        /*0450*/ 	.byte	0x04, 0x2f
        /*0452*/ 	.short	(.L_213 - .L_212)
	.align		4
.L_212:
        /*0454*/ 	.word	index@(_Z25selective_scan_bwd_kernelI32Selective_Scan_bwd_kernel_traitsILi32ELi8ELb1ELb0ELb0ELb0ELb1EffEEv12SSMParamsBwd)
        /*0458*/ 	.word	0x00000096


	//----- nvinfo : EIATTR_FRAME_SIZE
	.align		4
.L_213:
        /*045c*/ 	.byte	0x04, 0x11
        /*045e*/ 	.short	(.L_215 - .L_214)
	.align		4
.L_214:
        /*0460*/ 	.word	index@(_Z25selective_scan_bwd_kernelI32Selective_Scan_bwd_kernel_traitsILi32ELi8ELb1ELb0ELb0ELb0ELb1EffEEv12SSMParamsBwd)
        /*0464*/ 	.word	0x00000000


	//----- nvinfo : EIATTR_REGCOUNT
	.align		4
.L_215:
        /*0468*/ 	.byte	0x04, 0x2f
        /*046a*/ 	.short	(.L_217 - .L_216)
	.align		4
.L_216:
        /*046c*/ 	.word	index@(_Z25selective_scan_bwd_kernelI32Selective_Scan_bwd_kernel_traitsILi32ELi8ELb1ELb0ELb0ELb0ELb0EffEEv12SSMParamsBwd)
        /*0470*/ 	.word	0x00000098


	//----- nvinfo : EIATTR_FRAME_SIZE
	.align		4
.L_217:
        /*0474*/ 	.byte	0x04, 0x11
        /*0476*/ 	.short	(.L_219 - .L_218)
	.align		4
.L_218:
        /*0478*/ 	.word	index@(_Z25selective_scan_bwd_kernelI32Selective_Scan_bwd_kernel_traitsILi32ELi8ELb1ELb0ELb0ELb0ELb0EffEEv12SSMParamsBwd)
        /*047c*/ 	.word	0x00000000


	//----- nvinfo : EIATTR_REGCOUNT
	.align		4
.L_219:
        /*0480*/ 	.byte	0x04, 0x2f
        /*0482*/ 	.short	(.L_221 - .L_220)
	.align		4
.L_220:
        /*0484*/ 	.word	index@(_Z25selective_scan_bwd_kernelI32Selective_Scan_bwd_kernel_traitsILi32ELi8ELb0ELb1ELb1ELb1ELb1EffEEv12SSMParamsBwd)
        /*0488*/ 	.word	0x000000ca


	//----- nvinfo : EIATTR_FRAME_SIZE
	.align		4
.L_221:
        /*048c*/ 	.byte	0x04, 0x11
        /*048e*/ 	.short	(.L_223 - .L_222)
	.align		4
.L_222:
        /*0490*/ 	.word	index@(_Z25selective_scan_bwd_kernelI32Selective_Scan_bwd_kernel_traitsILi32ELi8ELb0ELb1ELb1ELb1ELb1EffEEv12SSMParamsBwd)
        /*0494*/ 	.word	0x00000000


	//----- nvinfo : EIATTR_REGCOUNT
	.align		4
.L_223:
        /*0498*/ 	.byte	0x04, 0x2f
        /*049a*/ 	.short	(.L_225 - .L_224)
	.align		4
.L_224:
        /*049c*/ 	.word	index@(_Z25selective_scan_bwd_kernelI32Selective_Scan_bwd_kernel_traitsILi32ELi8ELb0ELb1ELb1ELb1ELb0EffEEv12SSMParamsBwd)
        /*04a0*/ 	.word	0x000000d0


	//----- nvinfo : EIATTR_FRAME_SIZE
	.align		4
.L_225:
        /*04a4*/ 	.byte	0x04, 0x11
        /*04a6*/ 	.short	(.L_227 - .L_226)
	.align		4
.L_226:
        /*04a8*/ 	.word	index@(_Z25selective_scan_bwd_kernelI32Selective_Scan_bwd_kernel_traitsILi32ELi8ELb0ELb1ELb1ELb1ELb0EffEEv12SSMParamsBwd)
        /*04ac*/ 	.word	0x00000000


	//----- nvinfo : EIATTR_REGCOUNT
	.align		4
.L_227:
        /*04b0*/ 	.byte	0x04, 0x2f
        /*04b2*/ 	.short	(.L_229 - .L_228)
	.align		4
.L_228:
        /*04b4*/ 	.word	index@(_Z25selective_scan_bwd_kernelI32Selective_Scan_bwd_kernel_traitsILi32ELi8ELb0ELb1ELb1ELb0ELb1EffEEv12SSMParamsBwd)
        /*04b8*/ 	.word	0x000000dc


	//----- nvinfo : EIATTR_FRAME_SIZE
	.align		4
.L_229:
        /*04bc*/ 	.byte	0x04, 0x11
        /*04be*/ 	.short	(.L_231 - .L_230)
	.align		4
.L_230:
        /*04c0*/ 	.word	index@(_Z25selective_scan_bwd_kernelI32Selective_Scan_bwd_kernel_traitsILi32ELi8ELb0ELb1ELb1ELb0ELb1EffEEv12SSMParamsBwd)
        /*04c4*/ 	.word	0x00000000


	//----- nvinfo : EIATTR_REGCOUNT
	.align		4
.L_231:
        /*04c8*/ 	.byte	0x04, 0x2f
        /*04ca*/ 	.short	(.L_233 - .L_232)
	.align		4
.L_232:
        /*04cc*/ 	.word	index@(_Z25selective_scan_bwd_kernelI32Selective_Scan_bwd_kernel_traitsILi32ELi8ELb0ELb1ELb1ELb0ELb0EffEEv12SSMParamsBwd)
        /*04d0*/ 	.word	0x000000dc


	//----- nvinfo : EIATTR_FRAME_SIZE
	.align		4
.L_233:
        /*04d4*/ 	.byte	0x04, 0x11
        /*04d6*/ 	.short	(.L_235 - .L_234)
	.align		4
.L_234:
        /*04d8*/ 	.word	index@(_Z25selective_scan_bwd_kernelI32Selective_Scan_bwd_kernel_traitsILi32ELi8ELb0ELb1ELb1ELb0ELb0EffEEv12SSMParamsBwd)
        /*04dc*/ 	.word	0x00000000


	//----- nvinfo : EIATTR_REGCOUNT
	.align		4
.L_235:
        /*04e0*/ 	.byte	0x04, 0x2f
        /*04e2*/ 	.short	(.L_237 - .L_236)
	.align		4
.L_236:
        /*04e4*/ 	.word	index@(_Z25selective_scan_bwd_kernelI32Selective_Scan_bwd_kernel_traitsILi32ELi8ELb0ELb1ELb0ELb1ELb1EffEEv12SSMParamsBwd)
        /*04e8*/ 	.word	0x000000ba


	//----- nvinfo : EIATTR_FRAME_SIZE
	.align		4
.L_237:
        /*04ec*/ 	.byte	0x04, 0x11
        /*04ee*/ 	.short	(.L_239 - .L_238)
	.align		4
.L_238:
        /*04f0*/ 	.word	index@(_Z25selective_scan_bwd_kernelI32Selective_Scan_bwd_kernel_traitsILi32ELi8ELb0ELb1ELb0ELb1ELb1EffEEv12SSMParamsBwd)
        /*04f4*/ 	.word	0x00000000


	//----- nvinfo : EIATTR_REGCOUNT
	.align		4
.L_239:
        /*04f8*/ 	.byte	0x04, 0x2f
        /*04fa*/ 	.short	(.L_241 - .L_240)
	.align		4
.L_240:
        /*04fc*/ 	.word	index@(_Z25selective_scan_bwd_kernelI32Selective_Scan_bwd_kernel_traitsILi32ELi8ELb0ELb1ELb0ELb1ELb0EffEEv12SSMParamsBwd)
        /*0500*/ 	.word	0x000000b3


	//----- nvinfo : EIATTR_FRAME_SIZE
	.align		4
.L_241:
        /*0504*/ 	.byte	0x04, 0x11
        /*0506*/ 	.short	(.L_243 - .L_242)
	.align		4
.L_242:
        /*0508*/ 	.word	index@(_Z25selective_scan_bwd_kernelI32Selective_Scan_bwd_kernel_traitsILi32ELi8ELb0ELb1ELb0ELb1ELb0EffEEv12SSMParamsBwd)
        /*050c*/ 	.word	0x00000000


	//----- nvinfo : EIATTR_REGCOUNT
	.align		4
.L_243:
        /*0510*/ 	.byte	0x04, 0x2f
        /*0512*/ 	.short	(.L_245 - .L_244)
	.align		4
.L_244:
        /*0514*/ 	.word	index@(_Z25selective_scan_bwd_kernelI32Selective_Scan_bwd_kernel_traitsILi32ELi8ELb0ELb1ELb0ELb0ELb1EffEEv12SSMParamsBwd)
        /*0518*/ 	.word	0x000000be


	//----- nvinfo : EIATTR_FRAME_SIZE
	.align		4
.L_245:
        /*051c*/ 	.byte	0x04, 0x11
        /*051e*/ 	.short	(.L_247 - .L_246)
	.align		4
.L_246:
        /*0520*/ 	.word	index@(_Z25selective_scan_bwd_kernelI32Selective_Scan_bwd_kernel_traitsILi32ELi8ELb0ELb1ELb0ELb0ELb1EffEEv12SSMParamsBwd)
        /*0524*/ 	.word	0x00000000


	//----- nvinfo : EIATTR_REGCOUNT
	.align		4
.L_247:
        /*0528*/ 	.byte	0x04, 0x2f
        /*052a*/ 	.short	(.L_249 - .L_248)
	.align		4
.L_248:
        /*052c*/ 	.word	index@(_Z25selective_scan_bwd_kernelI32Selective_Scan_bwd_kernel_traitsILi32ELi8ELb0ELb1ELb0ELb0ELb0EffEEv12SSMParamsBwd)
        /*0530*/ 	.word	0x000000c0


	//----- nvinfo : EIATTR_FRAME_SIZE
	.align		4
.L_249:
        /*0534*/ 	.byte	0x04, 0x11
        /*0536*/ 	.short	(.L_251 - .L_250)
	.align		4
.L_250:
        /*0538*/ 	.word	index@(_Z25selective_scan_bwd_kernelI32Selective_Scan_bwd_kernel_traitsILi32ELi8ELb0ELb1ELb0ELb0ELb0EffEEv12SSMParamsBwd)
        /*053c*/ 	.word	0x00000000


	//----- nvinfo : EIATTR_REGCOUNT
	.align		4
.L_251:
        /*0540*/ 	.byte	0x04, 0x2f
        /*0542*/ 	.short	(.L_253 - .L_252)
	.align		4
.L_252:
        /*0544*/ 	.word	index@(_Z25selective_scan_bwd_kernelI32Selective_Scan_bwd_kernel_traitsILi32ELi8ELb0ELb0ELb1ELb1ELb1EffEEv12SSMParamsBwd)
        /*0548*/ 	.word	0x000000d0


	//----- nvinfo : EIATTR_FRAME_SIZE
	.align		4
.L_253:
        /*054c*/ 	.byte	0x04, 0x11
        /*054e*/ 	.short	(.L_255 - .L_254)
	.align		4
.L_254:
        /*0550*/ 	.word	index@(_Z25selective_scan_bwd_kernelI32Selective_Scan_bwd_kernel_traitsILi32ELi8ELb0ELb0ELb1ELb1ELb1EffEEv12SSMParamsBwd)
        /*0554*/ 	.word	0x00000000


	//----- nvinfo : EIATTR_REGCOUNT
	.align		4
.L_255:
        /*0558*/ 	.byte	0x04, 0x2f
        /*055a*/ 	.short	(.L_257 - .L_256)
	.align		4
.L_256:
        /*055c*/ 	.word	index@(_Z25selective_scan_bwd_kernelI32Selective_Scan_bwd_kernel_traitsILi32ELi8ELb0ELb0ELb1ELb1ELb0EffEEv12SSMParamsBwd)
        /*0560*/ 	.word	0x000000c6


	//----- nvinfo : EIATTR_FRAME_SIZE
	.align		4
.L_257:
        /*0564*/ 	.byte	0x04, 0x11
        /*0566*/ 	.short	(.L_259 - .L_258)
	.align		4
.L_258:
        /*0568*/ 	.word	index@(_Z25selective_scan_bwd_kernelI32Selective_Scan_bwd_kernel_traitsILi32ELi8ELb0ELb0ELb1ELb1ELb0EffEEv12SSMParamsBwd)
        /*056c*/ 	.word	0x00000000


	//----- nvinfo : EIATTR_REGCOUNT
	.align		4
.L_259:
        /*0570*/ 	.byte	0x04, 0x2f
        /*0572*/ 	.short	(.L_261 - .L_260)
	.align		4
.L_260:
        /*0574*/ 	.word	index@(_Z25selective_scan_bwd_kernelI32Selective_Scan_bwd_kernel_traitsILi32ELi8ELb0ELb0ELb1ELb0ELb1EffEEv12SSMParamsBwd)
        /*0578*/ 	.word	0x000000d8


	//----- nvinfo : EIATTR_FRAME_SIZE
	.align		4
.L_261:
        /*057c*/ 	.byte	0x04, 0x11
        /*057e*/ 	.short	(.L_263 - .L_262)
	.align		4
.L_262:
        /*0580*/ 	.word	index@(_Z25selective_scan_bwd_kernelI32Selective_Scan_bwd_kernel_traitsILi32ELi8ELb0ELb0ELb1ELb0ELb1EffEEv12SSMParamsBwd)
        /*0584*/ 	.word	0x00000000


	//----- nvinfo : EIATTR_REGCOUNT
	.align		4
.L_263:
        /*0588*/ 	.byte	0x04, 0x2f
        /*058a*/ 	.short	(.L_265 - .L_264)
	.align		4
.L_264:
        /*058c*/ 	.word	index@(_Z25selective_scan_bwd_kernelI32Selective_Scan_bwd_kernel_traitsILi32ELi8ELb0ELb0ELb1ELb0ELb0EffEEv12SSMParamsBwd)
        /*0590*/ 	.word	0x000000c2


	//----- nvinfo : EIATTR_FRAME_SIZE
	.align		4
.L_265:
        /*0594*/ 	.byte	0x04, 0x11
        /*0596*/ 	.short	(.L_267 - .L_266)
	.align		4
.L_266:
        /*0598*/ 	.word	index@(_Z25selective_scan_bwd_kernelI32Selective_Scan_bwd_kernel_traitsILi32ELi8ELb0ELb0ELb1ELb0ELb0EffEEv12SSMParamsBwd)
        /*059c*/ 	.word	0x00000000


	//----- nvinfo : EIATTR_REGCOUNT
	.align		4
.L_267:
        /*05a0*/ 	.byte	0x04, 0x2f
        /*05a2*/ 	.short	(.L_269 - .L_268)
	.align		4
.L_268:
        /*05a4*/ 	.word	index@(_Z25selective_scan_bwd_kernelI32Selective_Scan_bwd_kernel_traitsILi32ELi8ELb0ELb0ELb0ELb1ELb1EffEEv12SSMParamsBwd)
        /*05a8*/ 	.word	0x000000a2


	//----- nvinfo : EIATTR_FRAME_SIZE
	.align		4
.L_269:
        /*05ac*/ 	.byte	0x04, 0x11
        /*05ae*/ 	.short	(.L_271 - .L_270)
	.align		4
.L_270:
        /*05b0*/ 	.word	index@(_Z25selective_scan_bwd_kernelI32Selective_Scan_bwd_kernel_traitsILi32ELi8ELb0ELb0ELb0ELb1ELb1EffEEv12SSMParamsBwd)
        /*05b4*/ 	.word	0x00000000


	//----- nvinfo : EIATTR_REGCOUNT
	.align		4
.L_271:
        /*05b8*/ 	.byte	0x04, 0x2f
        /*05ba*/ 	.short	(.L_273 - .L_272)
	.align		4
.L_272:
        /*05bc*/ 	.word	index@(_Z25selective_scan_bwd_kernelI32Selective_Scan_bwd_kernel_traitsILi32ELi8ELb0ELb0ELb0ELb1ELb0EffEEv12SSMParamsBwd)
        /*05c0*/ 	.word	0x0000007e


	//----- nvinfo : EIATTR_FRAME_SIZE
	.align		4
.L_273:
        /*05c4*/ 	.byte	0x04, 0x11
        /*05c6*/ 	.short	(.L_275 - .L_274)
	.align		4
.L_274:
        /*05c8*/ 	.word	index@(_Z25selective_scan_bwd_kernelI32Selective_Scan_bwd_kernel_traitsILi32ELi8ELb0ELb0ELb0ELb1ELb0EffEEv12SSMParamsBwd)
        /*05cc*/ 	.word	0x00000000


	//----- nvinfo : EIATTR_REGCOUNT
	.align		4
.L_275:
        /*05d0*/ 	.byte	0x04, 0x2f
        /*05d2*/ 	.short	(.L_277 - .L_276)
	.align		4
.L_276:
        /*05d4*/ 	.word	index@(_Z25selective_scan_bwd_kernelI32Selective_Scan_bwd_kernel_traitsILi32ELi8ELb0ELb0ELb0ELb0ELb1EffEEv12SSMParamsBwd)
        /*05d8*/ 	.word	0x000000a8


	//----- nvinfo : EIATTR_FRAME_SIZE
	.align		4
.L_277:
        /*05dc*/ 	.byte	0x04, 0x11
        /*05de*/ 	.short	(.L_279 - .L_278)
	.align		4
.L_278:
        /*05e0*/ 	.word	index@(_Z25selective_scan_bwd_kernelI32Selective_Scan_bwd_kernel_traitsILi32ELi8ELb0ELb0ELb0ELb0ELb1EffEEv12SSMParamsBwd)
        /*05e4*/ 	.word	0x00000000


	//----- nvinfo : EIATTR_REGCOUNT
	.align		4
.L_279:
        /*05e8*/ 	.byte	0x04, 0x2f
        /*05ea*/ 	.short	(.L_281 - .L_280)
	.align		4
.L_280:
        /*05ec*/ 	.word	index@(_Z25selective_scan_bwd_kernelI32Selective_Scan_bwd_kernel_traitsILi32ELi8ELb0ELb0ELb0ELb0ELb0EffEEv12SSMParamsBwd)
        /*05f0*/ 	.word	0x00000089


	//----- nvinfo : EIATTR_FRAME_SIZE
	.align		4
.L_281:
        /*05f4*/ 	.byte	0x04, 0x11
        /*05f6*/ 	.short	(.L_283 - .L_282)
	.align		4
.L_282:
        /*05f8*/ 	.word	index@(_Z25selective_scan_bwd_kernelI32Selective_Scan_bwd_kernel_traitsILi32ELi8ELb0ELb0ELb0ELb0ELb0EffEEv12SSMParamsBwd)
        /*05fc*/ 	.word	0x00000000


	//----- nvinfo : EIATTR_REGCOUNT
	.align		4
.L_283:
        /*0600*/ 	.byte	0x04, 0x2f
        /*0602*/ 	.short	(.L_285 - .L_284)
	.align		4
.L_284:
        /*0604*/ 	.word	index@(_Z25selective_scan_bwd_kernelI32Selective_Scan_bwd_kernel_traitsILi32ELi16ELb1ELb1ELb1ELb1ELb1EffEEv12SSMParamsBwd)
        /*0608*/ 	.word	0x000000f5


	//----- nvinfo : EIATTR_FRAME_SIZE
	.align		4
.L_285:
        /*060c*/ 	.byte	0x04, 0x11
        /*060e*/ 	.short	(.L_287 - .L_286)
	.align		4
.L_286:
        /*0610*/ 	.word	index@(_Z25selective_scan_bwd_kernelI32Selective_Scan_bwd_kernel_traitsILi32ELi16ELb1ELb1ELb1ELb1ELb1EffEEv12SSMParamsBwd)
        /*0614*/ 	.word	0x00000000


	//----- nvinfo : EIATTR_REGCOUNT
	.align		4
.L_287:
        /*0618*/ 	.byte	0x04, 0x2f
        /*061a*/ 	.short	(.L_289 - .L_288)
	.align		4
.L_288:
        /*061c*/ 	.word	index@(_Z25selective_scan_bwd_kernelI32Selective_Scan_bwd_kernel_traitsILi32ELi16ELb1ELb1ELb1ELb1ELb0EffEEv12SSMParamsBwd)
        /*0620*/ 	.word	0x000000fe


	//----- nvinfo : EIATTR_FRAME_SIZE
	.align		4
.L_289:
        /*0624*/ 	.byte	0x04, 0x11
        /*0626*/ 	.short	(.L_291 - .L_290)
	.align		4
.L_290:
        /*0628*/ 	.word	index@(_Z25selective_scan_bwd_kernelI32Selective_Scan_bwd_kernel_traitsILi32ELi16ELb1ELb1ELb1ELb1ELb0EffEEv12SSMParamsBwd)
        /*062c*/ 	.word	0x00000000


	//----- nvinfo : EIATTR_REGCOUNT
	.align		4
.L_291:
        /*0630*/ 	.byte	0x04, 0x2f
        /*0632*/ 	.short	(.L_293 - .L_292)
	.align		4
.L_292:
        /*0634*/ 	.word	index@(_Z25selective_scan_bwd_kernelI32Selective_Scan_bwd_kernel_traitsILi32ELi16ELb1ELb1ELb1ELb0ELb1EffEEv12SSMParamsBwd)
        /*0638*/ 	.word	0x000000ff


	//----- nvinfo : EIATTR_FRAME_SIZE
	.align		4
.L_293:
        /*063c*/ 	.byte	0x04, 0x11
        /*063e*/ 	.short	(.L_295 - .L_294)
	.align		4
.L_294:
        /*0640*/ 	.word	index@(_Z25selective_scan_bwd_kernelI32Selective_Scan_bwd_kernel_traitsILi32ELi16ELb1ELb1ELb1ELb0ELb1EffEEv12SSMParamsBwd)
        /*0644*/ 	.word	0x00000000


	//----- nvinfo : EIATTR_REGCOUNT
	.align		4
.L_295:
        /*0648*/ 	.byte	0x04, 0x2f
        /*064a*/ 	.short	(.L_297 - .L_296)
	.align		4
.L_296:
        /*064c*/ 	.word	index@(_Z25selective_scan_bwd_kernelI32Selective_Scan_bwd_kernel_traitsILi32ELi16ELb1ELb1ELb1ELb0ELb0EffEEv12SSMParamsBwd)
        /*0650*/ 	.word	0x000000fe


	//----- nvinfo : EIATTR_FRAME_SIZE
	.align		4
.L_297:
        /*0654*/ 	.byte	0x04, 0x11
        /*0656*/ 	.short	(.L_299 - .L_298)
	.align		4
.L_298:
        /*0658*/ 	.word	index@(_Z25selective_scan_bwd_kernelI32Selective_Scan_bwd_kernel_traitsILi32ELi16ELb1ELb1ELb1ELb0ELb0EffEEv12SSMParamsBwd)
        /*065c*/ 	.word	0x00000000


	//----- nvinfo : EIATTR_REGCOUNT
	.align		4
.L_299:
        /*0660*/ 	.byte	0x04, 0x2f
        /*0662*/ 	.short	(.L_301 - .L_300)
	.align		4
.L_300:
        /*0664*/ 	.word	index@(_Z25selective_scan_bwd_kernelI32Selective_Scan_bwd_kernel_traitsILi32ELi16ELb1ELb1ELb0ELb1ELb1EffEEv12SSMParamsBwd)
        /*0668*/ 	.word	0x000000de


	//----- nvinfo : EIATTR_FRAME_SIZE
	.align		4
.L_301:
        /*066c*/ 	.byte	0x04, 0x11
        /*066e*/ 	.short	(.L_303 - .L_302)
	.align		4
.L_302:
        /*0670*/ 	.word	index@(_Z25selective_scan_bwd_kernelI32Selective_Scan_bwd_kernel_traitsILi32ELi16ELb1ELb1ELb0ELb1ELb1EffEEv12SSMParamsBwd)
        /*0674*/ 	.word	0x00000000


	//----- nvinfo : EIATTR_REGCOUNT
	.align		4
.L_303:
        /*0678*/ 	.byte	0x04, 0x2f
        /*067a*/ 	.short	(.L_305 - .L_304)
	.align		4
.L_304:
        /*067c*/ 	.word	index@(_Z25selective_scan_bwd_kernelI32Selective_Scan_bwd_kernel_traitsILi32ELi16ELb1ELb1ELb0ELb1ELb0EffEEv12SSMParamsBwd)
        /*0680*/ 	.word	0x000000da


	//----- nvinfo : EIATTR_FRAME_SIZE
	.align		4
.L_305:
        /*0684*/ 	.byte	0x04, 0x11
        /*0686*/ 	.short	(.L_307 - .L_306)
	.align		4
.L_306:
        /*0688*/ 	.word	index@(_Z25selective_scan_bwd_kernelI32Selective_Scan_bwd_kernel_traitsILi32ELi16ELb1ELb1ELb0ELb1ELb0EffEEv12SSMParamsBwd)
        /*068c*/ 	.word	0x00000000


	//----- nvinfo : EIATTR_REGCOUNT
	.align		4
.L_307:
        /*0690*/ 	.byte	0x04, 0x2f
        /*0692*/ 	.short	(.L_309 - .L_308)
	.align		4
.L_308:
        /*0694*/ 	.word	index@(_Z25selective_scan_bwd_kernelI32Selective_Scan_bwd_kernel_traitsILi32ELi16ELb1ELb1ELb0ELb0ELb1EffEEv12SSMParamsBwd)
        /*0698*/ 	.word	0x000000f4


	//----- nvinfo : EIATTR_FRAME_SIZE
	.align		4
.L_309:
        /*069c*/ 	.byte	0x04, 0x11
        /*069e*/ 	.short	(.L_311 - .L_310)
	.align		4
.L_310:
        /*06a0*/ 	.word	index@(_Z25selective_scan_bwd_kernelI32Selective_Scan_bwd_kernel_traitsILi32ELi16ELb1ELb1ELb0ELb0ELb1EffEEv12SSMParamsBwd)
        /*06a4*/ 	.word	0x00000000


	//----- nvinfo : EIATTR_REGCOUNT
	.align		4
.L_311:
        /*06a8*/ 	.byte	0x04, 0x2f
        /*06aa*/ 	.short	(.L_313 - .L_312)
	.align		4
.L_312:
        /*06ac*/ 	.word	index@(_Z25selective_scan_bwd_kernelI32Selective_Scan_bwd_kernel_traitsILi32ELi16ELb1ELb1ELb0ELb0ELb0EffEEv12SSMParamsBwd)
        /*06b0*/ 	.word	0x000000e4


	//----- nvinfo : EIATTR_FRAME_SIZE
	.align		4
.L_313:
        /*06b4*/ 	.byte	0x04, 0x11
        /*06b6*/ 	.short	(.L_315 - .L_314)
	.align		4
.L_314:
        /*06b8*/ 	.word	index@(_Z25selective_scan_bwd_kernelI32Selective_Scan_bwd_kernel_traitsILi32ELi16ELb1ELb1ELb0ELb0ELb0EffEEv12SSMParamsBwd)
        /*06bc*/ 	.word	0x00000000


	//----- nvinfo : EIATTR_REGCOUNT
	.align		4
.L_315:
        /*06c0*/ 	.byte	0x04, 0x2f
        /*06c2*/ 	.short	(.L_317 - .L_316)
	.align		4
.L_316:
        /*06c4*/ 	.word	index@(_Z25selective_scan_bwd_kernelI32Selective_Scan_bwd_kernel_traitsILi32ELi16ELb1ELb0ELb1ELb1ELb1EffEEv12SSMParamsBwd)
        /*06c8*/ 	.word	0x000000d2


	//----- nvinfo : EIATTR_FRAME_SIZE
	.align		4
.L_317:
        /*06cc*/ 	.byte	0x04, 0x11
        /*06ce*/ 	.short	(.L_319 - .L_318)
	.align		4
.L_318:
        /*06d0*/ 	.word	index@(_Z25selective_scan_bwd_kernelI32Selective_Scan_bwd_kernel_traitsILi32ELi16ELb1ELb0ELb1ELb1ELb1EffEEv12SSMParamsBwd)
        /*06d4*/ 	.word	0x00000000


	//----- nvinfo : EIATTR_REGCOUNT
	.align		4
.L_319:
        /*06d8*/ 	.byte	0x04, 0x2f
        /*06da*/ 	.short	(.L_321 - .L_320)
	.align		4
.L_320:
        /*06dc*/ 	.word	index@(_Z25selective_scan_bwd_kernelI32Selective_Scan_bwd_kernel_traitsILi32ELi16ELb1ELb0ELb1ELb1ELb0EffEEv12SSMParamsBwd)
        /*06e0*/ 	.word	0x000000d2


	//----- nvinfo : EIATTR_FRAME_SIZE
	.align		4
.L_321:
        /*06e4*/ 	.byte	0x04, 0x11
        /*06e6*/ 	.short	(.L_323 - .L_322)
	.align		4
.L_322:
        /*06e8*/ 	.word	index@(_Z25selective_scan_bwd_kernelI32Selective_Scan_bwd_kernel_traitsILi32ELi16ELb1ELb0ELb1ELb1ELb0EffEEv12SSMParamsBwd)
        /*06ec*/ 	.word	0x00000000


	//----- nvinfo : EIATTR_REGCOUNT
	.align		4
.L_323:
        /*06f0*/ 	.byte	0x04, 0x2f
        /*06f2*/ 	.short	(.L_325 - .L_324)
	.align		4
.L_324:
        /*06f4*/ 	.word	index@(_Z25selective_scan_bwd_kernelI32Selective_Scan_bwd_kernel_traitsILi32ELi16ELb1ELb0ELb1ELb0ELb1EffEEv12SSMParamsBwd)
        /*06f8*/ 	.word	0x000000da


	//----- nvinfo : EIATTR_FRAME_SIZE
	.align		4
.L_325:
        /*06fc*/ 	.byte	0x04, 0x11
        /*06fe*/ 	.short	(.L_327 - .L_326)
	.align		4
.L_326:
        /*0700*/ 	.word	index@(_Z25selective_scan_bwd_kernelI32Selective_Scan_bwd_kernel_traitsILi32ELi16ELb1ELb0ELb1ELb0ELb1EffEEv12SSMParamsBwd)
        /*0704*/ 	.word	0x00000000


	//----- nvinfo : EIATTR_REGCOUNT
	.align		4
.L_327:
        /*0708*/ 	.byte	0x04, 0x2f
        /*070a*/ 	.short	(.L_329 - .L_328)
	.align		4
.L_328:
        /*070c*/ 	.word	index@(_Z25selective_scan_bwd_kernelI32Selective_Scan_bwd_kernel_traitsILi32ELi16ELb1ELb0ELb1ELb0ELb0EffEEv12SSMParamsBwd)
        /*0710*/ 	.word	0x000000e0


	//----- nvinfo : EIATTR_FRAME_SIZE
	.align		4
.L_329:
        /*0714*/ 	.byte	0x04, 0x11
        /*0716*/ 	.short	(.L_331 - .L_330)
	.align		4
.L_330:
        /*0718*/ 	.word	index@(_Z25selective_scan_bwd_kernelI32Selective_Scan_bwd_kernel_traitsILi32ELi16ELb1ELb0ELb1ELb0ELb0EffEEv12SSMParamsBwd)
        /*071c*/ 	.word	0x00000000


	//----- nvinfo : EIATTR_REGCOUNT
	.align		4
.L_331:
        /*0720*/ 	.byte	0x04, 0x2f
        /*0722*/ 	.short	(.L_333 - .L_332)
	.align		4
.L_332:
        /*0724*/ 	.word	index@(_Z25selective_scan_bwd_kernelI32Selective_Scan_bwd_kernel_traitsILi32ELi16ELb1ELb0ELb0ELb1ELb1EffEEv12SSMParamsBwd)
        /*0728*/ 	.word	0x000000c4


	//----- nvinfo : EIATTR_FRAME_SIZE
	.align		4
.L_333:
        /*072c*/ 	.byte	0x04, 0x11
        /*072e*/ 	.short	(.L_335 - .L_334)
	.align		4
.L_334:
        /*0730*/ 	.word	index@(_Z25selective_scan_bwd_kernelI32Selective_Scan_bwd_kernel_traitsILi32ELi16ELb1ELb0ELb0ELb1ELb1EffEEv12SSMParamsBwd)
        /*0734*/ 	.word	0x00000000


	//----- nvinfo : EIATTR_REGCOUNT
	.align		4
.L_335:
        /*0738*/ 	.byte	0x04, 0x2f
        /*073a*/ 	.short	(.L_337 - .L_336)
	.align		4
.L_336:
        /*073c*/ 	.word	index@(_Z25selective_scan_bwd_kernelI32Selective_Scan_bwd_kernel_traitsILi32ELi16ELb1ELb0ELb0ELb1ELb0EffEEv12SSMParamsBwd)
        /*0740*/ 	.word	0x000000c8


	//----- nvinfo : EIATTR_FRAME_SIZE
	.align		4
.L_337:
        /*0744*/ 	.byte	0x04, 0x11
        /*0746*/ 	.short	(.L_339 - .L_338)
	.align		4
.L_338:
        /*0748*/ 	.word	index@(_Z25selective_scan_bwd_kernelI32Selective_Scan_bwd_kernel_traitsILi32ELi16ELb1ELb0ELb0ELb1ELb0EffEEv12SSMParamsBwd)
        /*074c*/ 	.word	0x00000000


	//----- nvinfo : EIATTR_REGCOUNT
	.align		4
.L_339:
        /*0750*/ 	.byte	0x04, 0x2f
        /*0752*/ 	.short	(.L_341 - .L_340)
	.align		4
.L_340:
        /*0754*/ 	.word	index@(_Z25selective_scan_bwd_kernelI32Selective_Scan_bwd_kernel_traitsILi32ELi16ELb1ELb0ELb0ELb0ELb1EffEEv12SSMParamsBwd)
        /*0758*/ 	.word	0x000000d6


	//----- nvinfo : EIATTR_FRAME_SIZE
	.align		4
.L_341:
        /*075c*/ 	.byte	0x04, 0x11
        /*075e*/ 	.short	(.L_343 - .L_342)
	.align		4
.L_342:
        /*0760*/ 	.word	index@(_Z25selective_scan_bwd_kernelI32Selective_Scan_bwd_kernel_traitsILi32ELi16ELb1ELb0ELb0ELb0ELb1EffEEv12SSMParamsBwd)
        /*0764*/ 	.word	0x00000000


	//----- nvinfo : EIATTR_REGCOUNT
	.align		4
.L_343:
        /*0768*/ 	.byte	0x04, 0x2f
        /*076a*/ 	.short	(.L_345 - .L_344)
	.align		4
.L_344:
        /*076c*/ 	.word	index@(_Z25selective_scan_bwd_kernelI32Selective_Scan_bwd_kernel_traitsILi32ELi16ELb1ELb0ELb0ELb0ELb0EffEEv12SSMParamsBwd)
        /*0770*/ 	.word	0x000000d5


	//----- nvinfo : EIATTR_FRAME_SIZE
	.align		4
.L_345:
        /*0774*/ 	.byte	0x04, 0x11
        /*0776*/ 	.short	(.L_347 - .L_346)
	.align		4
.L_346:
        /*0778*/ 	.word	index@(_Z25selective_scan_bwd_kernelI32Selective_Scan_bwd_kernel_traitsILi32ELi16ELb1ELb0ELb0ELb0ELb0EffEEv12SSMParamsBwd)
        /*077c*/ 	.word	0x00000000


	//----- nvinfo : EIATTR_REGCOUNT
	.align		4
.L_347:
        /*0780*/ 	.byte	0x04, 0x2f
        /*0782*/ 	.short	(.L_349 - .L_348)
	.align		4
.L_348:
        /*0784*/ 	.word	index@(_Z25selective_scan_bwd_kernelI32Selective_Scan_bwd_kernel_traitsILi32ELi16ELb0ELb1ELb1ELb1ELb1EffEEv12SSMParamsBwd)
        /*0788*/ 	.word	0x000000ff


	//----- nvinfo : EIATTR_FRAME_SIZE
	.align		4
.L_349:
        /*078c*/ 	.byte	0x04, 0x11
        /*078e*/ 	.short	(.L_351 - .L_350)
	.align		4
.L_350:
        /*0790*/ 	.word	index@(_Z25selective_scan_bwd_kernelI32Selective_Scan_bwd_kernel_traitsILi32ELi16ELb0ELb1ELb1ELb1ELb1EffEEv12SSMParamsBwd)
        /*0794*/ 	.word	0x00000000


	//----- nvinfo : EIATTR_REGCOUNT
	.align		4
.L_351:
        /*0798*/ 	.byte	0x04, 0x2f
        /*079a*/ 	.short	(.L_353 - .L_352)
	.align		4
.L_352:
        /*079c*/ 	.word	index@(_Z25selective_scan_bwd_kernelI32Selective_Scan_bwd_kernel_traitsILi32ELi16ELb0ELb1ELb1ELb1ELb0EffEEv12SSMParamsBwd)
        /*07a0*/ 	.word	0x000000ff


	//----- nvinfo : EIATTR_FRAME_SIZE
	.align		4
.L_353:
        /*07a4*/ 	.byte	0x04, 0x11
        /*07a6*/ 	.short	(.L_355 - .L_354)
	.align		4
.L_354:
        /*07a8*/ 	.word	index@(_Z25selective_scan_bwd_kernelI32Selective_Scan_bwd_kernel_traitsILi32ELi16ELb0ELb1ELb1ELb1ELb0EffEEv12SSMParamsBwd)
        /*07ac*/ 	.word	0x00000000


	//----- nvinfo : EIATTR_REGCOUNT
	.align		4
.L_355:
        /*07b0*/ 	.byte	0x04, 0x2f
        /*07b2*/ 	.short	(.L_357 - .L_356)
	.align		4
.L_356:
        /*07b4*/ 	.word	index@(_Z25selective_scan_bwd_kernelI32Selective_Scan_bwd_kernel_traitsILi32ELi16ELb0ELb1ELb1ELb0ELb1EffEEv12SSMParamsBwd)
        /*07b8*/ 	.word	0x000000fe


	//----- nvinfo : EIATTR_FRAME_SIZE
	.align		4
.L_357:
        /*07bc*/ 	.byte	0x04, 0x11
        /*07be*/ 	.short	(.L_359 - .L_358)
	.align		4
.L_358:
        /*07c0*/ 	.word	index@(_Z25selective_scan_bwd_kernelI32Selective_Scan_bwd_kernel_traitsILi32ELi16ELb0ELb1ELb1ELb0ELb1EffEEv12SSMParamsBwd)
        /*07c4*/ 	.word	0x00000000


	//----- nvinfo : EIATTR_REGCOUNT
	.align		4
.L_359:
        /*07c8*/ 	.byte	0x04, 0x2f
        /*07ca*/ 	.short	(.L_361 - .L_360)
	.align		4
.L_360:
        /*07cc*/ 	.word	index@(_Z25selective_scan_bwd_kernelI32Selective_Scan_bwd_kernel_traitsILi32ELi16ELb0ELb1ELb1ELb0ELb0EffEEv12SSMParamsBwd)
        /*07d0*/ 	.word	0x000000ff


	//----- nvinfo : EIATTR_FRAME_SIZE
	.align		4
.L_361:
        /*07d4*/ 	.byte	0x04, 0x11
        /*07d6*/ 	.short	(.L_363 - .L_362)
	.align		4
.L_362:
        /*07d8*/ 	.word	index@(_Z25selective_scan_bwd_kernelI32Selective_Scan_bwd_kernel_traitsILi32ELi16ELb0ELb1ELb1ELb0ELb0EffEEv12SSMParamsBwd)
        /*07dc*/ 	.word	0x00000000


	//----- nvinfo : EIATTR_REGCOUNT
	.align		4
.L_363:
        /*07e0*/ 	.byte	0x04, 0x2f
        /*07e2*/ 	.short	(.L_365 - .L_364)
	.align		4
.L_364:
        /*07e4*/ 	.word	index@(_Z25selective_scan_bwd_kernelI32Selective_Scan_bwd_kernel_traitsILi32ELi16ELb0ELb1ELb0ELb1ELb1EffEEv12SSMParamsBwd)
        /*07e8*/ 	.word	0x000000f1


	//----- nvinfo : EIATTR_FRAME_SIZE
	.align		4
.L_365:
        /*07ec*/ 	.byte	0x04, 0x11
        /*07ee*/ 	.short	(.L_367 - .L_366)
	.align		4
.L_366:
        /*07f0*/ 	.word	index@(_Z25selective_scan_bwd_kernelI32Selective_Scan_bwd_kernel_traitsILi32ELi16ELb0ELb1ELb0ELb1ELb1EffEEv12SSMParamsBwd)
        /*07f4*/ 	.word	0x00000000


	//----- nvinfo : EIATTR_REGCOUNT
	.align		4
.L_367:
        /*07f8*/ 	.byte	0x04, 0x2f
        /*07fa*/ 	.short	(.L_369 - .L_368)
	.align		4
.L_368:
        /*07fc*/ 	.word	index@(_Z25selective_scan_bwd_kernelI32Selective_Scan_bwd_kernel_traitsILi32ELi16ELb0ELb1ELb0ELb1ELb0EffEEv12SSMParamsBwd)
        /*0800*/ 	.word	0x000000e5


	//----- nvinfo : EIATTR_FRAME_SIZE
	.align		4
.L_369:
        /*0804*/ 	.byte	0x04, 0x11
        /*0806*/ 	.short	(.L_371 - .L_370)
	.align		4
.L_370:
        /*0808*/ 	.word	index@(_Z25selective_scan_bwd_kernelI32Selective_Scan_bwd_kernel_traitsILi32ELi16ELb0ELb1ELb0ELb1ELb0EffEEv12SSMParamsBwd)
        /*080c*/ 	.word	0x00000000


	//----- nvinfo : EIATTR_REGCOUNT
	.align		4
.L_371:
        /*0810*/ 	.byte	0x04, 0x2f
        /*0812*/ 	.short	(.L_373 - .L_372)
	.align		4
.L_372:
        /*0814*/ 	.word	index@(_Z25selective_scan_bwd_kernelI32Selective_Scan_bwd_kernel_traitsILi32ELi16ELb0ELb1ELb0ELb0ELb1EffEEv12SSMParamsBwd)
        /*0818*/ 	.word	0x000000f7


	//----- nvinfo : EIATTR_FRAME_SIZE
	.align		4
.L_373:
        /*081c*/ 	.byte	0x04, 0x11
        /*081e*/ 	.short	(.L_375 - .L_374)
	.align		4
.L_374:
        /*0820*/ 	.word	index@(_Z25selective_scan_bwd_kernelI32Selective_Scan_bwd_kernel_traitsILi32ELi16ELb0ELb1ELb0ELb0ELb1EffEEv12SSMParamsBwd)
        /*0824*/ 	.word	0x00000000


	//----- nvinfo : EIATTR_REGCOUNT
	.align		4
.L_375:
        /*0828*/ 	.byte	0x04, 0x2f
        /*082a*/ 	.short	(.L_377 - .L_376)
	.align		4
.L_376:
        /*082c*/ 	.word	index@(_Z25selective_scan_bwd_kernelI32Selective_Scan_bwd_kernel_traitsILi32ELi16ELb0ELb1ELb0ELb0ELb0EffEEv12SSMParamsBwd)
        /*0830*/ 	.word	0x000000f9


	//----- nvinfo : EIATTR_FRAME_SIZE
	.align		4
.L_377:
        /*0834*/ 	.byte	0x04, 0x11
        /*0836*/ 	.short	(.L_379 - .L_378)
	.align		4
.L_378:
        /*0838*/ 	.word	index@(_Z25selective_scan_bwd_kernelI32Selective_Scan_bwd_kernel_traitsILi32ELi16ELb0ELb1ELb0ELb0ELb0EffEEv12SSMParamsBwd)
        /*083c*/ 	.word	0x00000000


	//----- nvinfo : EIATTR_REGCOUNT
	.align		4
.L_379:
        /*0840*/ 	.byte	0x04, 0x2f
        /*0842*/ 	.short	(.L_381 - .L_380)
	.align		4
.L_380:
        /*0844*/ 	.word	index@(_Z25selective_scan_bwd_kernelI32Selective_Scan_bwd_kernel_traitsILi32ELi16ELb0ELb0ELb1ELb1ELb1EffEEv12SSMParamsBwd)
        /*0848*/ 	.word	0x000000fe


	//----- nvinfo : EIATTR_FRAME_SIZE
	.align		4
.L_381:
        /*084c*/ 	.byte	0x04, 0x11
        /*084e*/ 	.short	(.L_383 - .L_382)
	.align		4
.L_382:
        /*0850*/ 	.word	index@(_Z25selective_scan_bwd_kernelI32Selective_Scan_bwd_kernel_traitsILi32ELi16ELb0ELb0ELb1ELb1ELb1EffEEv12SSMParamsBwd)
        /*0854*/ 	.word	0x00000000


	//----- nvinfo : EIATTR_REGCOUNT
	.align		4
.L_383:
        /*0858*/ 	.byte	0x04, 0x2f
        /*085a*/ 	.short	(.L_385 - .L_384)
	.align		4
.L_384:
        /*085c*/ 	.word	index@(_Z25selective_scan_bwd_kernelI32Selective_Scan_bwd_kernel_traitsILi32ELi16ELb0ELb0ELb1ELb1ELb0EffEEv12SSMParamsBwd)
        /*0860*/ 	.word	0x000000e5


	//----- nvinfo : EIATTR_FRAME_SIZE
	.align		4
.L_385:
        /*0864*/ 	.byte	0x04, 0x11
        /*0866*/ 	.short	(.L_387 - .L_386)
	.align		4
.L_386:
        /*0868*/ 	.word	index@(_Z25selective_scan_bwd_kernelI32Selective_Scan_bwd_kernel_traitsILi32ELi16ELb0ELb0ELb1ELb1ELb0EffEEv12SSMParamsBwd)
        /*086c*/ 	.word	0x00000000


	//----- nvinfo : EIATTR_REGCOUNT
	.align		4
.L_387:
        /*0870*/ 	.byte	0x04, 0x2f
        /*0872*/ 	.short	(.L_389 - .L_388)
	.align		4
.L_388:
        /*0874*/ 	.word	index@(_Z25selective_scan_bwd_kernelI32Selective_Scan_bwd_kernel_traitsILi32ELi16ELb0ELb0ELb1ELb0ELb1EffEEv12SSMParamsBwd)
        /*0878*/ 	.word	0x000000ff


	//----- nvinfo : EIATTR_FRAME_SIZE
	.align		4
.L_389:
        /*087c*/ 	.byte	0x04, 0x11
        /*087e*/ 	.short	(.L_391 - .L_390)
	.align		4
.L_390:
        /*0880*/ 	.word	index@(_Z25selective_scan_bwd_kernelI32Selective_Scan_bwd_kernel_traitsILi32ELi16ELb0ELb0ELb1ELb0ELb1EffEEv12SSMParamsBwd)
        /*0884*/ 	.word	0x00000000


	//----- nvinfo : EIATTR_REGCOUNT
	.align		4
.L_391:
        /*0888*/ 	.byte	0x04, 0x2f
        /*088a*/ 	.short	(.L_393 - .L_392)
	.align		4
.L_392:
        /*088c*/ 	.word	index@(_Z25selective_scan_bwd_kernelI32Selective_Scan_bwd_kernel_traitsILi32ELi16ELb0ELb0ELb1ELb0ELb0EffEEv12SSMParamsBwd)
        /*0890*/ 	.word	0x000000fa


	//----- nvinfo : EIATTR_FRAME_SIZE
	.align		4
.L_393:
        /*0894*/ 	.byte	0x04, 0x11
        /*0896*/ 	.short	(.L_395 - .L_394)
	.align		4
.L_394:
        /*0898*/ 	.word	index@(_Z25selective_scan_bwd_kernelI32Selective_Scan_bwd_kernel_traitsILi32ELi16ELb0ELb0ELb1ELb0ELb0EffEEv12SSMParamsBwd)
        /*089c*/ 	.word	0x00000000


	//----- nvinfo : EIATTR_REGCOUNT
	.align		4
.L_395:
        /*08a0*/ 	.byte	0x04, 0x2f
        /*08a2*/ 	.short	(.L_397 - .L_396)
	.align		4
.L_396:
        /*08a4*/ 	.word	index@(_Z25selective_scan_bwd_kernelI32Selective_Scan_bwd_kernel_traitsILi32ELi16ELb0ELb0ELb0ELb1ELb1EffEEv12SSMParamsBwd)
        /*08a8*/ 	.word	0x000000f0


	//----- nvinfo : EIATTR_FRAME_SIZE
	.align		4
.L_397:
        /*08ac*/ 	.byte	0x04, 0x11
        /*08ae*/ 	.short	(.L_399 - .L_398)
	.align		4
.L_398:
        /*08b0*/ 	.word	index@(_Z25selective_scan_bwd_kernelI32Selective_Scan_bwd_kernel_traitsILi32ELi16ELb0ELb0ELb0ELb1ELb1EffEEv12SSMParamsBwd)
        /*08b4*/ 	.word	0x00000000


	//----- nvinfo : EIATTR_REGCOUNT
	.align		4
.L_399:
        /*08b8*/ 	.byte	0x04, 0x2f
        /*08ba*/ 	.short	(.L_401 - .L_400)
	.align		4
.L_400:
        /*08bc*/ 	.word	index@(_Z25selective_scan_bwd_kernelI32Selective_Scan_bwd_kernel_traitsILi32ELi16ELb0ELb0ELb0ELb1ELb0EffEEv12SSMParamsBwd)
        /*08c0*/ 	.word	0x000000ec


	//----- nvinfo : EIATTR_FRAME_SIZE
	.align		4
.L_401:
        /*08c4*/ 	.byte	0x04, 0x11
        /*08c6*/ 	.short	(.L_403 - .L_402)
	.align		4
.L_402:
        /*08c8*/ 	.word	index@(_Z25selective_scan_bwd_kernelI32Selective_Scan_bwd_kernel_traitsILi32ELi16ELb0ELb0ELb0ELb1ELb0EffEEv12SSMParamsBwd)
        /*08cc*/ 	.word	0x00000000


	//----- nvinfo : EIATTR_REGCOUNT
	.align		4
.L_403:
        /*08d0*/ 	.byte	0x04, 0x2f
        /*08d2*/ 	.short	(.L_405 - .L_404)
	.align		4
.L_404:
        /*08d4*/ 	.word	index@(_Z25selective_scan_bwd_kernelI32Selective_Scan_bwd_kernel_traitsILi32ELi16ELb0ELb0ELb0ELb0ELb1EffEEv12SSMParamsBwd)
        /*08d8*/ 	.word	0x000000fe


	//----- nvinfo : EIATTR_FRAME_SIZE
	.align		4
.L_405:
        /*08dc*/ 	.byte	0x04, 0x11
        /*08de*/ 	.short	(.L_407 - .L_406)
	.align		4
.L_406:
        /*08e0*/ 	.word	index@(_Z25selective_scan_bwd_kernelI32Selective_Scan_bwd_kernel_traitsILi32ELi16ELb0ELb0ELb0ELb0ELb1EffEEv12SSMParamsBwd)
        /*08e4*/ 	.word	0x00000000


	//----- nvinfo : EIATTR_REGCOUNT
	.align		4
.L_407:
        /*08e8*/ 	.byte	0x04, 0x2f
        /*08ea*/ 	.short	(.L_409 - .L_408)
	.align		4
.L_408:
        /*08ec*/ 	.word	index@(_Z25selective_scan_bwd_kernelI32Selective_Scan_bwd_kernel_traitsILi32ELi16ELb0ELb0ELb0ELb0ELb0EffEEv12SSMParamsBwd)
        /*08f0*/ 	.word	0x000000f1


	//----- nvinfo : EIATTR_FRAME_SIZE
	.align		4
.L_409:
        /*08f4*/ 	.byte	0x04, 0x11
        /*08f6*/ 	.short	(.L_411 - .L_410)
	.align		4
.L_410:
        /*08f8*/ 	.word	index@(_Z25selective_scan_bwd_kernelI32Selective_Scan_bwd_kernel_traitsILi32ELi16ELb0ELb0ELb0ELb0ELb0EffEEv12SSMParamsBwd)
        /*08fc*/ 	.word	0x00000000


	//----- nvinfo : EIATTR_REGCOUNT
	.align		4
.L_411:
        /*0900*/ 	.byte	0x04, 0x2f
        /*0902*/ 	.short	(.L_413 - .L_412)
	.align		4
.L_412:
        /*0904*/ 	.word	index@(_Z25selective_scan_bwd_kernelI32Selective_Scan_bwd_kernel_traitsILi64ELi16ELb1ELb1ELb1ELb1ELb1EffEEv12SSMParamsBwd)
        /*0908*/ 	.word	0x000000fe


	//----- nvinfo : EIATTR_FRAME_SIZE
	.align		4
.L_413:
        /*090c*/ 	.byte	0x04, 0x11
        /*090e*/ 	.short	(.L_415 - .L_414)
	.align		4
.L_414:
        /*0910*/ 	.word	index@(_Z25selective_scan_bwd_kernelI32Selective_Scan_bwd_kernel_traitsILi64ELi16ELb1ELb1ELb1ELb1ELb1EffEEv12SSMParamsBwd)
        /*0914*/ 	.word	0x00000000


	//----- nvinfo : EIATTR_REGCOUNT
	.align		4
.L_415:
        /*0918*/ 	.byte	0x04, 0x2f
        /*091a*/ 	.short	(.L_417 - .L_416)
	.align		4
.L_416:
        /*091c*/ 	.word	index@(_Z25selective_scan_bwd_kernelI32Selective_Scan_bwd_kernel_traitsILi64ELi16ELb1ELb1ELb1ELb1ELb0EffEEv12SSMParamsBwd)
        /*0920*/ 	.word	0x000000f8


	//----- nvinfo : EIATTR_FRAME_SIZE
	.align		4
.L_417:
        /*0924*/ 	.byte	0x04, 0x11
        /*0926*/ 	.short	(.L_419 - .L_418)
	.align		4
.L_418:
        /*0928*/ 	.word	index@(_Z25selective_scan_bwd_kernelI32Selective_Scan_bwd_kernel_traitsILi64ELi16ELb1ELb1ELb1ELb1ELb0EffEEv12SSMParamsBwd)
        /*092c*/ 	.word	0x00000000


	//----- nvinfo : EIATTR_REGCOUNT
	.align		4
.L_419:
        /*0930*/ 	.byte	0x04, 0x2f
        /*0932*/ 	.short	(.L_421 - .L_420)
	.align		4
.L_420:
        /*0934*/ 	.word	index@(_Z25selective_scan_bwd_kernelI32Selective_Scan_bwd_kernel_traitsILi64ELi16ELb1ELb1ELb1ELb0ELb1EffEEv12SSMParamsBwd)
        /*0938*/ 	.word	0x000000fe


	//----- nvinfo : EIATTR_FRAME_SIZE
	.align		4
.L_421:
        /*093c*/ 	.byte	0x04, 0x11
        /*093e*/ 	.short	(.L_423 - .L_422)
	.align		4
.L_422:
        /*0940*/ 	.word	index@(_Z25selective_scan_bwd_kernelI32Selective_Scan_bwd_kernel_traitsILi64ELi16ELb1ELb1ELb1ELb0ELb1EffEEv12SSMParamsBwd)
        /*0944*/ 	.word	0x00000000


	//----- nvinfo : EIATTR_REGCOUNT
	.align		4
.L_423:
        /*0948*/ 	.byte	0x04, 0x2f
        /*094a*/ 	.short	(.L_425 - .L_424)
	.align		4
.L_424:
        /*094c*/ 	.word	index@(_Z25selective_scan_bwd_kernelI32Selective_Scan_bwd_kernel_traitsILi64ELi16ELb1ELb1ELb1ELb0ELb0EffEEv12SSMParamsBwd)
        /*0950*/ 	.word	0x000000ff


	//----- nvinfo : EIATTR_FRAME_SIZE
	.align		4
.L_425:
        /*0954*/ 	.byte	0x04, 0x11
        /*0956*/ 	.short	(.L_427 - .L_426)
	.align		4
.L_426:
        /*0958*/ 	.word	index@(_Z25selective_scan_bwd_kernelI32Selective_Scan_bwd_kernel_traitsILi64ELi16ELb1ELb1ELb1ELb0ELb0EffEEv12SSMParamsBwd)
        /*095c*/ 	.word	0x00000000


	//----- nvinfo : EIATTR_REGCOUNT
	.align		4
.L_427:
        /*0960*/ 	.byte	0x04, 0x2f
        /*0962*/ 	.short	(.L_429 - .L_428)
	.align		4
.L_428:
        /*0964*/ 	.word	index@(_Z25selective_scan_bwd_kernelI32Selective_Scan_bwd_kernel_traitsILi64ELi16ELb1ELb1ELb0ELb1ELb1EffEEv12SSMParamsBwd)
        /*0968*/ 	.word	0x000000ea


	//----- nvinfo : EIATTR_FRAME_SIZE
	.align		4
.L_429:
        /*096c*/ 	.byte	0x04, 0x11
        /*096e*/ 	.short	(.L_431 - .L_430)
	.align		4
.L_430:
        /*0970*/ 	.word	index@(_Z25selective_scan_bwd_kernelI32Selective_Scan_bwd_kernel_traitsILi64ELi16ELb1ELb1ELb0ELb1ELb1EffEEv12SSMParamsBwd)
        /*0974*/ 	.word	0x00000000


	//----- nvinfo : EIATTR_REGCOUNT
	.align		4
.L_431:
        /*0978*/ 	.byte	0x04, 0x2f
        /*097a*/ 	.short	(.L_433 - .L_432)
	.align		4
.L_432:
        /*097c*/ 	.word	index@(_Z25selective_scan_bwd_kernelI32Selective_Scan_bwd_kernel_traitsILi64ELi16ELb1ELb1ELb0ELb1ELb0EffEEv12SSMParamsBwd)
        /*0980*/ 	.word	0x000000e6


	//----- nvinfo : EIATTR_FRAME_SIZE
	.align		4
.L_433:
        /*0984*/ 	.byte	0x04, 0x11
        /*0986*/ 	.short	(.L_435 - .L_434)
	.align		4
.L_434:
        /*0988*/ 	.word	index@(_Z25selective_scan_bwd_kernelI32Selective_Scan_bwd_kernel_traitsILi64ELi16ELb1ELb1ELb0ELb1ELb0EffEEv12SSMParamsBwd)
        /*098c*/ 	.word	0x00000000


	//----- nvinfo : EIATTR_REGCOUNT
	.align		4
.L_435:
        /*0990*/ 	.byte	0x04, 0x2f
        /*0992*/ 	.short	(.L_437 - .L_436)
	.align		4
.L_436:
        /*0994*/ 	.word	index@(_Z25selective_scan_bwd_kernelI32Selective_Scan_bwd_kernel_traitsILi64ELi16ELb1ELb1ELb0ELb0ELb1EffEEv12SSMParamsBwd)
        /*0998*/ 	.word	0x000000ee


	//----- nvinfo : EIATTR_FRAME_SIZE
	.align		4
.L_437:
        /*099c*/ 	.byte	0x04, 0x11
        /*099e*/ 	.short	(.L_439 - .L_438)
	.align		4
.L_438:
        /*09a0*/ 	.word	index@(_Z25selective_scan_bwd_kernelI32Selective_Scan_bwd_kernel_traitsILi64ELi16ELb1ELb1ELb0ELb0ELb1EffEEv12SSMParamsBwd)
        /*09a4*/ 	.word	0x00000000


	//----- nvinfo : EIATTR_REGCOUNT
	.align		4
.L_439:
        /*09a8*/ 	.byte	0x04, 0x2f
        /*09aa*/ 	.short	(.L_441 - .L_440)
	.align		4
.L_440:
        /*09ac*/ 	.word	index@(_Z25selective_scan_bwd_kernelI32Selective_Scan_bwd_kernel_traitsILi64ELi16ELb1ELb1ELb0ELb0ELb0EffEEv12SSMParamsBwd)
        /*09b0*/ 	.word	0x000000f6


	//----- nvinfo : EIATTR_FRAME_SIZE
	.align		4
.L_441:
        /*09b4*/ 	.byte	0x04, 0x11
        /*09b6*/ 	.short	(.L_443 - .L_442)
	.align		4
.L_442:
        /*09b8*/ 	.word	index@(_Z25selective_scan_bwd_kernelI32Selective_Scan_bwd_kernel_traitsILi64ELi16ELb1ELb1ELb0ELb0ELb0EffEEv12SSMParamsBwd)
        /*09bc*/ 	.word	0x00000000


	//----- nvinfo : EIATTR_REGCOUNT
	.align		4
.L_443:
        /*09c0*/ 	.byte	0x04, 0x2f
        /*09c2*/ 	.short	(.L_445 - .L_444)
	.align		4
.L_444:
        /*09c4*/ 	.word	index@(_Z25selective_scan_bwd_kernelI32Selective_Scan_bwd_kernel_traitsILi64ELi16ELb1ELb0ELb1ELb1ELb1EffEEv12SSMParamsBwd)
        /*09c8*/ 	.word	0x000000f2


	//----- nvinfo : EIATTR_FRAME_SIZE
	.align		4
.L_445:
        /*09cc*/ 	.byte	0x04, 0x11
        /*09ce*/ 	.short	(.L_447 - .L_446)
	.align		4
.L_446:
        /*09d0*/ 	.word	index@(_Z25selective_scan_bwd_kernelI32Selective_Scan_bwd_kernel_traitsILi64ELi16ELb1ELb0ELb1ELb1ELb1EffEEv12SSMParamsBwd)
        /*09d4*/ 	.word	0x00000000


	//----- nvinfo : EIATTR_REGCOUNT
	.align		4
.L_447:
        /*09d8*/ 	.byte	0x04, 0x2f
        /*09da*/ 	.short	(.L_449 - .L_448)
	.align		4
.L_448:
        /*09dc*/ 	.word	index@(_Z25selective_scan_bwd_kernelI32Selective_Scan_bwd_kernel_traitsILi64ELi16ELb1ELb0ELb1ELb1ELb0EffEEv12SSMParamsBwd)
        /*09e0*/ 	.word	0x000000ee


	//----- nvinfo : EIATTR_FRAME_SIZE
	.align		4
.L_449:
        /*09e4*/ 	.byte	0x04, 0x11
        /*09e6*/ 	.short	(.L_451 - .L_450)
	.align		4
.L_450:
        /*09e8*/ 	.word	index@(_Z25selective_scan_bwd_kernelI32Selective_Scan_bwd_kernel_traitsILi64ELi16ELb1ELb0ELb1ELb1ELb0EffEEv12SSMParamsBwd)
        /*09ec*/ 	.word	0x00000000


	//----- nvinfo : EIATTR_REGCOUNT
	.align		4
.L_451:
        /*09f0*/ 	.byte	0x04, 0x2f
        /*09f2*/ 	.short	(.L_453 - .L_452)
	.align		4
.L_452:
        /*09f4*/ 	.word	index@(_Z25selective_scan_bwd_kernelI32Selective_Scan_bwd_kernel_traitsILi64ELi16ELb1ELb0ELb1ELb0ELb1EffEEv12SSMParamsBwd)
        /*09f8*/ 	.word	0x000000e7


	//----- nvinfo : EIATTR_FRAME_SIZE
	.align		4
.L_453:
        /*09fc*/ 	.byte	0x04, 0x11
        /*09fe*/ 	.short	(.L_455 - .L_454)
	.align		4
.L_454:
        /*0a00*/ 	.word	index@(_Z25selective_scan_bwd_kernelI32Selective_Scan_bwd_kernel_traitsILi64ELi16ELb1ELb0ELb1ELb0ELb1EffEEv12SSMParamsBwd)
        /*0a04*/ 	.word	0x00000000


	//----- nvinfo : EIATTR_REGCOUNT
	.align		4
.L_455:
        /*0a08*/ 	.byte	0x04, 0x2f
        /*0a0a*/ 	.short	(.L_457 - .L_456)
	.align		4
.L_456:
        /*0a0c*/ 	.word	index@(_Z25selective_scan_bwd_kernelI32Selective_Scan_bwd_kernel_traitsILi64ELi16ELb1ELb0ELb1ELb0ELb0EffEEv12SSMParamsBwd)
        /*0a10*/ 	.word	0x000000e6


	//----- nvinfo : EIATTR_FRAME_SIZE
	.align		4
.L_457:
        /*0a14*/ 	.byte	0x04, 0x11
        /*0a16*/ 	.short	(.L_459 - .L_458)
	.align		4
.L_458:
        /*0a18*/ 	.word	index@(_Z25selective_scan_bwd_kernelI32Selective_Scan_bwd_kernel_traitsILi64ELi16ELb1ELb0ELb1ELb0ELb0EffEEv12SSMParamsBwd)
        /*0a1c*/ 	.word	0x00000000


	//----- nvinfo : EIATTR_REGCOUNT
	.align		4
.L_459:
        /*0a20*/ 	.byte	0x04, 0x2f
        /*0a22*/ 	.short	(.L_461 - .L_460)
	.align		4
.L_460:
        /*0a24*/ 	.word	index@(_Z25selective_scan_bwd_kernelI32Selective_Scan_bwd_kernel_traitsILi64ELi16ELb1ELb0ELb0ELb1ELb1EffEEv12SSMParamsBwd)
        /*0a28*/ 	.word	0x000000d2


	//----- nvinfo : EIATTR_FRAME_SIZE
	.align		4
.L_461:
        /*0a2c*/ 	.byte	0x04, 0x11
        /*0a2e*/ 	.short	(.L_463 - .L_462)
	.align		4
.L_462:
        /*0a30*/ 	.word	index@(_Z25selective_scan_bwd_kernelI32Selective_Scan_bwd_kernel_traitsILi64ELi16ELb1ELb0ELb0ELb1ELb1EffEEv12SSMParamsBwd)
        /*0a34*/ 	.word	0x00000000


	//----- nvinfo : EIATTR_REGCOUNT
	.align		4
.L_463:
        /*0a38*/ 	.byte	0x04, 0x2f
        /*0a3a*/ 	.short	(.L_465 - .L_464)
	.align		4
.L_464:
        /*0a3c*/ 	.word	index@(_Z25selective_scan_bwd_kernelI32Selective_Scan_bwd_kernel_traitsILi64ELi16ELb1ELb0ELb0ELb1ELb0EffEEv12SSMParamsBwd)
        /*0a40*/ 	.word	0x000000db


	//----- nvinfo : EIATTR_FRAME_SIZE
	.align		4
.L_465:
        /*0a44*/ 	.byte	0x04, 0x11
        /*0a46*/ 	.short	(.L_467 - .L_466)
	.align		4
.L_466:
        /*0a48*/ 	.word	index@(_Z25selective_scan_bwd_kernelI32Selective_Scan_bwd_kernel_traitsILi64ELi16ELb1ELb0ELb0ELb1ELb0EffEEv12SSMParamsBwd)
        /*0a4c*/ 	.word	0x00000000


	//----- nvinfo : EIATTR_REGCOUNT
	.align		4
.L_467:
        /*0a50*/ 	.byte	0x04, 0x2f
        /*0a52*/ 	.short	(.L_469 - .L_468)
	.align		4
.L_468:
        /*0a54*/ 	.word	index@(_Z25selective_scan_bwd_kernelI32Selective_Scan_bwd_kernel_traitsILi64ELi16ELb1ELb0ELb0ELb0ELb1EffEEv12SSMParamsBwd)
        /*0a58*/ 	.word	0x000000d5


	//----- nvinfo : EIATTR_FRAME_SIZE
	.align		4
.L_469:
        /*0a5c*/ 	.byte	0x04, 0x11
        /*0a5e*/ 	.short	(.L_471 - .L_470)
	.align		4
.L_470:
        /*0a60*/ 	.word	index@(_Z25selective_scan_bwd_kernelI32Selective_Scan_bwd_kernel_traitsILi64ELi16ELb1ELb0ELb0ELb0ELb1EffEEv12SSMParamsBwd)
        /*0a64*/ 	.word	0x00000000


	//----- nvinfo : EIATTR_REGCOUNT
	.align		4
.L_471:
        /*0a68*/ 	.byte	0x04, 0x2f
        /*0a6a*/ 	.short	(.L_473 - .L_472)
	.align		4
.L_472:
        /*0a6c*/ 	.word	index@(_Z25selective_scan_bwd_kernelI32Selective_Scan_bwd_kernel_traitsILi64ELi16ELb1ELb0ELb0ELb0ELb0EffEEv12SSMParamsBwd)
        /*0a70*/ 	.word	0x000000ed


	//----- nvinfo : EIATTR_FRAME_SIZE
	.align		4
.L_473:
        /*0a74*/ 	.byte	0x04, 0x11
        /*0a76*/ 	.short	(.L_475 - .L_474)
	.align		4
.L_474:
        /*0a78*/ 	.word	index@(_Z25selective_scan_bwd_kernelI32Selective_Scan_bwd_kernel_traitsILi64ELi16ELb1ELb0ELb0ELb0ELb0EffEEv12SSMParamsBwd)
        /*0a7c*/ 	.word	0x00000000


	//----- nvinfo : EIATTR_REGCOUNT
	.align		4
.L_475:
        /*0a80*/ 	.byte	0x04, 0x2f
        /*0a82*/ 	.short	(.L_477 - .L_476)
	.align		4
.L_476:
        /*0a84*/ 	.word	index@(_Z25selective_scan_bwd_kernelI32Selective_Scan_bwd_kernel_traitsILi64ELi16ELb0ELb1ELb1ELb1ELb1EffEEv12SSMParamsBwd)
        /*0a88*/ 	.word	0x000000ff


	//----- nvinfo : EIATTR_FRAME_SIZE
	.align		4
.L_477:
        /*0a8c*/ 	.byte	0x04, 0x11
        /*0a8e*/ 	.short	(.L_479 - .L_478)
	.align		4
.L_478:
        /*0a90*/ 	.word	index@(_Z25selective_scan_bwd_kernelI32Selective_Scan_bwd_kernel_traitsILi64ELi16ELb0ELb1ELb1ELb1ELb1EffEEv12SSMParamsBwd)
        /*0a94*/ 	.word	0x00000000


	//----- nvinfo : EIATTR_REGCOUNT
	.align		4
.L_479:
        /*0a98*/ 	.byte	0x04, 0x2f
        /*0a9a*/ 	.short	(.L_481 - .L_480)
	.align		4
.L_480:
        /*0a9c*/ 	.word	index@(_Z25selective_scan_bwd_kernelI32Selective_Scan_bwd_kernel_traitsILi64ELi16ELb0ELb1ELb1ELb1ELb0EffEEv12SSMParamsBwd)
        /*0aa0*/ 	.word	0x000000ff


	//----- nvinfo : EIATTR_FRAME_SIZE
	.align		4
.L_481:
        /*0aa4*/ 	.byte	0x04, 0x11
        /*0aa6*/ 	.short	(.L_483 - .L_482)
	.align		4
.L_482:
        /*0aa8*/ 	.word	index@(_Z25selective_scan_bwd_kernelI32Selective_Scan_bwd_kernel_traitsILi64ELi16ELb0ELb1ELb1ELb1ELb0EffEEv12SSMParamsBwd)
        /*0aac*/ 	.word	0x00000000


	//----- nvinfo : EIATTR_REGCOUNT
	.align		4
.L_483:
        /*0ab0*/ 	.byte	0x04, 0x2f
        /*0ab2*/ 	.short	(.L_485 - .L_484)
	.align		4
.L_484:
        /*0ab4*/ 	.word	index@(_Z25selective_scan_bwd_kernelI32Selective_Scan_bwd_kernel_traitsILi64ELi16ELb0ELb1ELb1ELb0ELb1EffEEv12SSMParamsBwd)
        /*0ab8*/ 	.word	0x000000ff


	//----- nvinfo : EIATTR_FRAME_SIZE
	.align		4
.L_485:
        /*0abc*/ 	.byte	0x04, 0x11
        /*0abe*/ 	.short	(.L_487 - .L_486)
	.align		4
.L_486:
        /*0ac0*/ 	.word	index@(_Z25selective_scan_bwd_kernelI32Selective_Scan_bwd_kernel_traitsILi64ELi16ELb0ELb1ELb1ELb0ELb1EffEEv12SSMParamsBwd)
        /*0ac4*/ 	.word	0x00000000


	//----- nvinfo : EIATTR_REGCOUNT
	.align		4
.L_487:
        /*0ac8*/ 	.byte	0x04, 0x2f
        /*0aca*/ 	.short	(.L_489 - .L_488)
	.align		4
.L_488:
        /*0acc*/ 	.word	index@(_Z25selective_scan_bwd_kernelI32Selective_Scan_bwd_kernel_traitsILi64ELi16ELb0ELb1ELb1ELb0ELb0EffEEv12SSMParamsBwd)
        /*0ad0*/ 	.word	0x000000fd


	//----- nvinfo : EIATTR_FRAME_SIZE
	.align		4
.L_489:
        /*0ad4*/ 	.byte	0x04, 0x11
        /*0ad6*/ 	.short	(.L_491 - .L_490)
	.align		4
.L_490:
        /*0ad8*/ 	.word	index@(_Z25selective_scan_bwd_kernelI32Selective_Scan_bwd_kernel_traitsILi64ELi16ELb0ELb1ELb1ELb0ELb0EffEEv12SSMParamsBwd)
        /*0adc*/ 	.word	0x00000000


	//----- nvinfo : EIATTR_REGCOUNT
	.align		4
.L_491:
        /*0ae0*/ 	.byte	0x04, 0x2f
        /*0ae2*/ 	.short	(.L_493 - .L_492)
	.align		4
.L_492:
        /*0ae4*/ 	.word	index@(_Z25selective_scan_bwd_kernelI32Selective_Scan_bwd_kernel_traitsILi64ELi16ELb0ELb1ELb0ELb1ELb1EffEEv12SSMParamsBwd)
        /*0ae8*/ 	.word	0x000000fd


	//----- nvinfo : EIATTR_FRAME_SIZE
	.align		4
.L_493:
        /*0aec*/ 	.byte	0x04, 0x11
        /*0aee*/ 	.short	(.L_495 - .L_494)
	.align		4
.L_494:
        /*0af0*/ 	.word	index@(_Z25selective_scan_bwd_kernelI32Selective_Scan_bwd_kernel_traitsILi64ELi16ELb0ELb1ELb0ELb1ELb1EffEEv12SSMParamsBwd)
        /*0af4*/ 	.word	0x00000000


	//----- nvinfo : EIATTR_REGCOUNT
	.align		4
.L_495:
        /*0af8*/ 	.byte	0x04, 0x2f
        /*0afa*/ 	.short	(.L_497 - .L_496)
	.align		4
.L_496:
        /*0afc*/ 	.word	index@(_Z25selective_scan_bwd_kernelI32Selective_Scan_bwd_kernel_traitsILi64ELi16ELb0ELb1ELb0ELb1ELb0EffEEv12SSMParamsBwd)
        /*0b00*/ 	.word	0x000000f0


	//----- nvinfo : EIATTR_FRAME_SIZE
	.align		4
.L_497:
        /*0b04*/ 	.byte	0x04, 0x11
        /*0b06*/ 	.short	(.L_499 - .L_498)
	.align		4
.L_498:
        /*0b08*/ 	.word	index@(_Z25selective_scan_bwd_kernelI32Selective_Scan_bwd_kernel_traitsILi64ELi16ELb0ELb1ELb0ELb1ELb0EffEEv12SSMParamsBwd)
        /*0b0c*/ 	.word	0x00000000


	//----- nvinfo : EIATTR_REGCOUNT
	.align		4
.L_499:
        /*0b10*/ 	.byte	0x04, 0x2f
        /*0b12*/ 	.short	(.L_501 - .L_500)
	.align		4
.L_500:
        /*0b14*/ 	.word	index@(_Z25selective_scan_bwd_kernelI32Selective_Scan_bwd_kernel_traitsILi64ELi16ELb0ELb1ELb0ELb0ELb1EffEEv12SSMParamsBwd)
        /*0b18*/ 	.word	0x000000fe


	//----- nvinfo : EIATTR_FRAME_SIZE
	.align		4
.L_501:
        /*0b1c*/ 	.byte	0x04, 0x11
        /*0b1e*/ 	.short	(.L_503 - .L_502)
	.align		4
.L_502:
        /*0b20*/ 	.word	index@(_Z25selective_scan_bwd_kernelI32Selective_Scan_bwd_kernel_traitsILi64ELi16ELb0ELb1ELb0ELb0ELb1EffEEv12SSMParamsBwd)
        /*0b24*/ 	.word	0x00000000


	//----- nvinfo : EIATTR_REGCOUNT
	.align		4
.L_503:
        /*0b28*/ 	.byte	0x04, 0x2f
        /*0b2a*/ 	.short	(.L_505 - .L_504)
	.align		4
.L_504:
        /*0b2c*/ 	.word	index@(_Z25selective_scan_bwd_kernelI32Selective_Scan_bwd_kernel_traitsILi64ELi16ELb0ELb1ELb0ELb0ELb0EffEEv12SSMParamsBwd)
        /*0b30*/ 	.word	0x000000f6


	//----- nvinfo : EIATTR_FRAME_SIZE
	.align		4
.L_505:
        /*0b34*/ 	.byte	0x04, 0x11
        /*0b36*/ 	.short	(.L_507 - .L_506)
	.align		4
.L_506:
        /*0b38*/ 	.word	index@(_Z25selective_scan_bwd_kernelI32Selective_Scan_bwd_kernel_traitsILi64ELi16ELb0ELb1ELb0ELb0ELb0EffEEv12SSMParamsBwd)
        /*0b3c*/ 	.word	0x00000000


	//----- nvinfo : EIATTR_REGCOUNT
	.align		4
.L_507:
        /*0b40*/ 	.byte	0x04, 0x2f
        /*0b42*/ 	.short	(.L_509 - .L_508)
	.align		4
.L_508:
        /*0b44*/ 	.word	index@(_Z25selective_scan_bwd_kernelI32Selective_Scan_bwd_kernel_traitsILi64ELi16ELb0ELb0ELb1ELb1ELb1EffEEv12SSMParamsBwd)
        /*0b48*/ 	.word	0x000000ff


	//----- nvinfo : EIATTR_FRAME_SIZE
	.align		4
.L_509:
        /*0b4c*/ 	.byte	0x04, 0x11
        /*0b4e*/ 	.short	(.L_511 - .L_510)
	.align		4
.L_510:
        /*0b50*/ 	.word	index@(_Z25selective_scan_bwd_kernelI32Selective_Scan_bwd_kernel_traitsILi64ELi16ELb0ELb0ELb1ELb1ELb1EffEEv12SSMParamsBwd)
        /*0b54*/ 	.word	0x00000000


	//----- nvinfo : EIATTR_REGCOUNT
	.align		4
.L_511:
        /*0b58*/ 	.byte	0x04, 0x2f
        /*0b5a*/ 	.short	(.L_513 - .L_512)
	.align		4
.L_512:
        /*0b5c*/ 	.word	index@(_Z25selective_scan_bwd_kernelI32Selective_Scan_bwd_kernel_traitsILi64ELi16ELb0ELb0ELb1ELb1ELb0EffEEv12SSMParamsBwd)
        /*0b60*/ 	.word	0x000000ed


	//----- nvinfo : EIATTR_FRAME_SIZE
	.align		4
.L_513:
        /*0b64*/ 	.byte	0x04, 0x11
        /*0b66*/ 	.short	(.L_515 - .L_514)
	.align		4
.L_514:
        /*0b68*/ 	.word	index@(_Z25selective_scan_bwd_kernelI32Selective_Scan_bwd_kernel_traitsILi64ELi16ELb0ELb0ELb1ELb1ELb0EffEEv12SSMParamsBwd)
        /*0b6c*/ 	.word	0x00000000


	//----- nvinfo : EIATTR_REGCOUNT
	.align		4
.L_515:
        /*0b70*/ 	.byte	0x04, 0x2f
        /*0b72*/ 	.short	(.L_517 - .L_516)
	.align		4
.L_516:
        /*0b74*/ 	.word	index@(_Z25selective_scan_bwd_kernelI32Selective_Scan_bwd_kernel_traitsILi64ELi16ELb0ELb0ELb1ELb0ELb1EffEEv12SSMParamsBwd)
        /*0b78*/ 	.word	0x000000ff


	//----- nvinfo : EIATTR_FRAME_SIZE
	.align		4
.L_517:
        /*0b7c*/ 	.byte	0x04, 0x11
        /*0b7e*/ 	.short	(.L_519 - .L_518)
	.align		4
.L_518:
        /*0b80*/ 	.word	index@(_Z25selective_scan_bwd_kernelI32Selective_Scan_bwd_kernel_traitsILi64ELi16ELb0ELb0ELb1ELb0ELb1EffEEv12SSMParamsBwd)
        /*0b84*/ 	.word	0x00000000


	//----- nvinfo : EIATTR_REGCOUNT
	.align		4
.L_519:
        /*0b88*/ 	.byte	0x04, 0x2f
        /*0b8a*/ 	.short	(.L_521 - .L_520)
	.align		4
.L_520:
        /*0b8c*/ 	.word	index@(_Z25selective_scan_bwd_kernelI32Selective_Scan_bwd_kernel_traitsILi64ELi16ELb0ELb0ELb1ELb0ELb0EffEEv12SSMParamsBwd)
        /*0b90*/ 	.word	0x000000f1


	//----- nvinfo : EIATTR_FRAME_SIZE
	.align		4
.L_521:
        /*0b94*/ 	.byte	0x04, 0x11
        /*0b96*/ 	.short	(.L_523 - .L_522)
	.align		4
.L_522:
        /*0b98*/ 	.word	index@(_Z25selective_scan_bwd_kernelI32Selective_Scan_bwd_kernel_traitsILi64ELi16ELb0ELb0ELb1ELb0ELb0EffEEv12SSMParamsBwd)
        /*0b9c*/ 	.word	0x00000000


	//----- nvinfo : EIATTR_REGCOUNT
	.align		4
.L_523:
        /*0ba0*/ 	.byte	0x04, 0x2f
        /*0ba2*/ 	.short	(.L_525 - .L_524)
	.align		4
.L_524:
        /*0ba4*/ 	.word	index@(_Z25selective_scan_bwd_kernelI32Selective_Scan_bwd_kernel_traitsILi64ELi16ELb0ELb0ELb0ELb1ELb1EffEEv12SSMParamsBwd)
        /*0ba8*/ 	.word	0x000000e3


	//----- nvinfo : EIATTR_FRAME_SIZE
	.align		4
.L_525:
        /*0bac*/ 	.byte	0x04, 0x11
        /*0bae*/ 	.short	(.L_527 - .L_526)
	.align		4
.L_526:
        /*0bb0*/ 	.word	index@(_Z25selective_scan_bwd_kernelI32Selective_Scan_bwd_kernel_traitsILi64ELi16ELb0ELb0ELb0ELb1ELb1EffEEv12SSMParamsBwd)
        /*0bb4*/ 	.word	0x00000000


	//----- nvinfo : EIATTR_REGCOUNT
	.align		4
.L_527:
        /*0bb8*/ 	.byte	0x04, 0x2f
        /*0bba*/ 	.short	(.L_529 - .L_528)
	.align		4
.L_528:
        /*0bbc*/ 	.word	index@(_Z25selective_scan_bwd_kernelI32Selective_Scan_bwd_kernel_traitsILi64ELi16ELb0ELb0ELb0ELb1ELb0EffEEv12SSMParamsBwd)
        /*0bc0*/ 	.word	0x000000e7


	//----- nvinfo : EIATTR_FRAME_SIZE
	.align		4
.L_529:
        /*0bc4*/ 	.byte	0x04, 0x11
        /*0bc6*/ 	.short	(.L_531 - .L_530)
	.align		4
.L_530:
        /*0bc8*/ 	.word	index@(_Z25selective_scan_bwd_kernelI32Selective_Scan_bwd_kernel_traitsILi64ELi16ELb0ELb0ELb0ELb1ELb0EffEEv12SSMParamsBwd)
        /*0bcc*/ 	.word	0x00000000


	//----- nvinfo : EIATTR_REGCOUNT
	.align		4
.L_531:
        /*0bd0*/ 	.byte	0x04, 0x2f
        /*0bd2*/ 	.short	(.L_533 - .L_532)
	.align		4
.L_532:
        /*0bd4*/ 	.word	index@(_Z25selective_scan_bwd_kernelI32Selective_Scan_bwd_kernel_traitsILi64ELi16ELb0ELb0ELb0ELb0ELb1EffEEv12SSMParamsBwd)
        /*0bd8*/ 	.word	0x000000f4


	//----- nvinfo : EIATTR_FRAME_SIZE
	.align		4
.L_533:
        /*0bdc*/ 	.byte	0x04, 0x11
        /*0bde*/ 	.short	(.L_535 - .L_534)
	.align		4
.L_534:
        /*0be0*/ 	.word	index@(_Z25selective_scan_bwd_kernelI32Selective_Scan_bwd_kernel_traitsILi64ELi16ELb0ELb0ELb0ELb0ELb1EffEEv12SSMParamsBwd)
        /*0be4*/ 	.word	0x00000000


	//----- nvinfo : EIATTR_REGCOUNT
	.align		4
.L_535:
        /*0be8*/ 	.byte	0x04, 0x2f
        /*0bea*/ 	.short	(.L_537 - .L_536)
	.align		4
.L_536:
        /*0bec*/ 	.word	index@(_Z25selective_scan_bwd_kernelI32Selective_Scan_bwd_kernel_traitsILi64ELi16ELb0ELb0ELb0ELb0ELb0EffEEv12SSMParamsBwd)
        /*0bf0*/ 	.word	0x000000ee


	//----- nvinfo : EIATTR_FRAME_SIZE
	.align		4
.L_537:
        /*0bf4*/ 	.byte	0x04, 0x11
        /*0bf6*/ 	.short	(.L_539 - .L_538)
	.align		4
.L_538:
        /*0bf8*/ 	.word	index@(_Z25selective_scan_bwd_kernelI32Selective_Scan_bwd_kernel_traitsILi64ELi16ELb0ELb0ELb0ELb0ELb0EffEEv12SSMParamsBwd)
        /*0bfc*/ 	.word	0x00000000


	//----- nvinfo : EIATTR_REGCOUNT
	.align		4
.L_539:
        /*0c00*/ 	.byte	0x04, 0x2f
        /*0c02*/ 	.short	(.L_541 - .L_540)
	.align		4
.L_540:
        /*0c04*/ 	.word	index@(_Z25selective_scan_bwd_kernelI32Selective_Scan_bwd_kernel_traitsILi128ELi16ELb1ELb1ELb1ELb1ELb1EffEEv12SSMParamsBwd)
        /*0c08*/ 	.word	0x000000a8


	//----- nvinfo : EIATTR_FRAME_SIZE
	.align		4
.L_541:
        /*0c0c*/ 	.byte	0x04, 0x11
        /*0c0e*/ 	.short	(.L_543 - .L_542)
	.align		4
.L_542:
        /*0c10*/ 	.word	index@(_Z25selective_scan_bwd_kernelI32Selective_Scan_bwd_kernel_traitsILi128ELi16ELb1ELb1ELb1ELb1ELb1EffEEv12SSMParamsBwd)
        /*0c14*/ 	.word	0x00000060


	//----- nvinfo : EIATTR_REGCOUNT
	.align		4
.L_543:
        /*0c18*/ 	.byte	0x04, 0x2f
        /*0c1a*/ 	.short	(.L_545 - .L_544)
	.align		4
.L_544:
        /*0c1c*/ 	.word	index@(_Z25selective_scan_bwd_kernelI32Selective_Scan_bwd_kernel_traitsILi128ELi16ELb1ELb1ELb1ELb1ELb0EffEEv12SSMParamsBwd)
        /*0c20*/ 	.word	0x000000a8


	//----- nvinfo : EIATTR_FRAME_SIZE
	.align		4
.L_545:
        /*0c24*/ 	.byte	0x04, 0x11
        /*0c26*/ 	.short	(.L_547 - .L_546)
	.align		4
.L_546:
        /*0c28*/ 	.word	index@(_Z25selective_scan_bwd_kernelI32Selective_Scan_bwd_kernel_traitsILi128ELi16ELb1ELb1ELb1ELb1ELb0EffEEv12SSMParamsBwd)
        /*0c2c*/ 	.word	0x00000060


	//----- nvinfo : EIATTR_REGCOUNT
	.align		4
.L_547:
        /*0c30*/ 	.byte	0x04, 0x2f
        /*0c32*/ 	.short	(.L_549 - .L_548)
	.align		4
.L_548:
        /*0c34*/ 	.word	index@(_Z25selective_scan_bwd_kernelI32Selective_Scan_bwd_kernel_traitsILi128ELi16ELb1ELb1ELb1ELb0ELb1EffEEv12SSMParamsBwd)
        /*0c38*/ 	.word	0x000000a8


	//----- nvinfo : EIATTR_FRAME_SIZE
	.align		4
.L_549:
        /*0c3c*/ 	.byte	0x04, 0x11
        /*0c3e*/ 	.short	(.L_551 - .L_550)
	.align		4
.L_550:
        /*0c40*/ 	.word	index@(_Z25selective_scan_bwd_kernelI32Selective_Scan_bwd_kernel_traitsILi128ELi16ELb1ELb1ELb1ELb0ELb1EffEEv12SSMParamsBwd)
        /*0c44*/ 	.word	0x00000068


	//----- nvinfo : EIATTR_REGCOUNT
	.align		4
.L_551:
        /*0c48*/ 	.byte	0x04, 0x2f
        /*0c4a*/ 	.short	(.L_553 - .L_552)
	.align		4
.L_552:
        /*0c4c*/ 	.word	index@(_Z25selective_scan_bwd_kernelI32Selective_Scan_bwd_kernel_traitsILi128ELi16ELb1ELb1ELb1ELb0ELb0EffEEv12SSMParamsBwd)
        /*0c50*/ 	.word	0x000000a8


	//----- nvinfo : EIATTR_FRAME_SIZE
	.align		4
.L_553:
        /*0c54*/ 	.byte	0x04, 0x11
        /*0c56*/ 	.short	(.L_555 - .L_554)
	.align		4
.L_554:
        /*0c58*/ 	.word	index@(_Z25selective_scan_bwd_kernelI32Selective_Scan_bwd_kernel_traitsILi128ELi16ELb1ELb1ELb1ELb0ELb0EffEEv12SSMParamsBwd)
        /*0c5c*/ 	.word	0x00000090


	//----- nvinfo : EIATTR_REGCOUNT
	.align		4
.L_555:
        /*0c60*/ 	.byte	0x04, 0x2f
        /*0c62*/ 	.short	(.L_557 - .L_556)
	.align		4
.L_556:
        /*0c64*/ 	.word	index@(_Z25selective_scan_bwd_kernelI32Selective_Scan_bwd_kernel_traitsILi128ELi16ELb1ELb1ELb0ELb1ELb1EffEEv12SSMParamsBwd)
        /*0c68*/ 	.word	0x000000a8


	//----- nvinfo : EIATTR_FRAME_SIZE
	.align		4
.L_557:
        /*0c6c*/ 	.byte	0x04, 0x11
        /*0c6e*/ 	.short	(.L_559 - .L_558)
	.align		4
.L_558:
        /*0c70*/ 	.word	index@(_Z25selective_scan_bwd_kernelI32Selective_Scan_bwd_kernel_traitsILi128ELi16ELb1ELb1ELb0ELb1ELb1EffEEv12SSMParamsBwd)
        /*0c74*/ 	.word	0x00000060


	//----- nvinfo : EIATTR_REGCOUNT
	.align		4
.L_559:
        /*0c78*/ 	.byte	0x04, 0x2f
        /*0c7a*/ 	.short	(.L_561 - .L_560)
	.align		4
.L_560:
        /*0c7c*/ 	.word	index@(_Z25selective_scan_bwd_kernelI32Selective_Scan_bwd_kernel_traitsILi128ELi16ELb1ELb1ELb0ELb1ELb0EffEEv12SSMParamsBwd)
        /*0c80*/ 	.word	0x000000a8


	//----- nvinfo : EIATTR_FRAME_SIZE
	.align		4
.L_561:
        /*0c84*/ 	.byte	0x04, 0x11
        /*0c86*/ 	.short	(.L_563 - .L_562)
	.align		4
.L_562:
        /*0c88*/ 	.word	index@(_Z25selective_scan_bwd_kernelI32Selective_Scan_bwd_kernel_traitsILi128ELi16ELb1ELb1ELb0ELb1ELb0EffEEv12SSMParamsBwd)
        /*0c8c*/ 	.word	0x00000058


	//----- nvinfo : EIATTR_REGCOUNT
	.align		4
.L_563:
        /*0c90*/ 	.byte	0x04, 0x2f
        /*0c92*/ 	.short	(.L_565 - .L_564)
	.align		4
.L_564:
        /*0c94*/ 	.word	index@(_Z25selective_scan_bwd_kernelI32Selective_Scan_bwd_kernel_traitsILi128ELi16ELb1ELb1ELb0ELb0ELb1EffEEv12SSMParamsBwd)
        /*0c98*/ 	.word	0x000000a8


	//----- nvinfo : EIATTR_FRAME_SIZE
	.align		4
.L_565:
        /*0c9c*/ 	.byte	0x04, 0x11
        /*0c9e*/ 	.short	(.L_567 - .L_566)
	.align		4
.L_566:
        /*0ca0*/ 	.word	index@(_Z25selective_scan_bwd_kernelI32Selective_Scan_bwd_kernel_traitsILi128ELi16ELb1ELb1ELb0ELb0ELb1EffEEv12SSMParamsBwd)
        /*0ca4*/ 	.word	0x00000068


	//----- nvinfo : EIATTR_REGCOUNT
	.align		4
.L_567:
        /*0ca8*/ 	.byte	0x04, 0x2f
        /*0caa*/ 	.short	(.L_569 - .L_568)
	.align		4
.L_568:
        /*0cac*/ 	.word	index@(_Z25selective_scan_bwd_kernelI32Selective_Scan_bwd_kernel_traitsILi128ELi16ELb1ELb1ELb0ELb0ELb0EffEEv12SSMParamsBwd)
        /*0cb0*/ 	.word	0x000000a8


	//----- nvinfo : EIATTR_FRAME_SIZE
	.align		4
.L_569:
        /*0cb4*/ 	.byte	0x04, 0x11
        /*0cb6*/ 	.short	(.L_571 - .L_570)
	.align		4
.L_570:
        /*0cb8*/ 	.word	index@(_Z25selective_scan_bwd_kernelI32Selective_Scan_bwd_kernel_traitsILi128ELi16ELb1ELb1ELb0ELb0ELb0EffEEv12SSMParamsBwd)
        /*0cbc*/ 	.word	0x00000098


	//----- nvinfo : EIATTR_REGCOUNT
	.align		4
.L_571:
        /*0cc0*/ 	.byte	0x04, 0x2f
        /*0cc2*/ 	.short	(.L_573 - .L_572)
	.align		4
.L_572:
        /*0cc4*/ 	.word	index@(_Z25selective_scan_bwd_kernelI32Selective_Scan_bwd_kernel_traitsILi128ELi16ELb1ELb0ELb1ELb1ELb1EffEEv12SSMParamsBwd)
        /*0cc8*/ 	.word	0x000000a8


	//----- nvinfo : EIATTR_FRAME_SIZE
	.align		4
.L_573:
        /*0ccc*/ 	.byte	0x04, 0x11
        /*0cce*/ 	.short	(.L_575 - .L_574)
	.align		4
.L_574:
        /*0cd0*/ 	.word	index@(_Z25selective_scan_bwd_kernelI32Selective_Scan_bwd_kernel_traitsILi128ELi16ELb1ELb0ELb1ELb1ELb1EffEEv12SSMParamsBwd)
        /*0cd4*/ 	.word	0x00000078


	//----- nvinfo : EIATTR_REGCOUNT
	.align		4
.L_575:
        /*0cd8*/ 	.byte	0x04, 0x2f
        /*0cda*/ 	.short	(.L_577 - .L_576)
	.align		4
.L_576:
        /*0cdc*/ 	.word	index@(_Z25selective_scan_bwd_kernelI32Selective_Scan_bwd_kernel_traitsILi128ELi16ELb1ELb0ELb1ELb1ELb0EffEEv12SSMParamsBwd)
        /*0ce0*/ 	.word	0x000000a8


	//----- nvinfo : EIATTR_FRAME_SIZE
	.align		4
.L_577:
        /*0ce4*/ 	.byte	0x04, 0x11
        /*0ce6*/ 	.short	(.L_579 - .L_578)
	.align		4
.L_578:
        /*0ce8*/ 	.word	index@(_Z25selective_scan_bwd_kernelI32Selective_Scan_bwd_kernel_traitsILi128ELi16ELb1ELb0ELb1ELb1ELb0EffEEv12SSMParamsBwd)
        /*0cec*/ 	.word	0x00000070


	//----- nvinfo : EIATTR_REGCOUNT
	.align		4
.L_579:
        /*0cf0*/ 	.byte	0x04, 0x2f
        /*0cf2*/ 	.short	(.L_581 - .L_580)
	.align		4
.L_580:
        /*0cf4*/ 	.word	index@(_Z25selective_scan_bwd_kernelI32Selective_Scan_bwd_kernel_traitsILi128ELi16ELb1ELb0ELb1ELb0ELb1EffEEv12SSMParamsBwd)
        /*0cf8*/ 	.word	0x000000a8


	//----- nvinfo : EIATTR_FRAME_SIZE
	.align		4
.L_581:
        /*0cfc*/ 	.byte	0x04, 0x11
        /*0cfe*/ 	.short	(.L_583 - .L_582)
	.align		4
.L_582:
        /*0d00*/ 	.word	index@(_Z25selective_scan_bwd_kernelI32Selective_Scan_bwd_kernel_traitsILi128ELi16ELb1ELb0ELb1ELb0ELb1EffEEv12SSMParamsBwd)
        /*0d04*/ 	.word	0x00000058


	//----- nvinfo : EIATTR_REGCOUNT
	.align		4
.L_583:
        /*0d08*/ 	.byte	0x04, 0x2f
        /*0d0a*/ 	.short	(.L_585 - .L_584)
	.align		4
.L_584:
        /*0d0c*/ 	.word	index@(_Z25selective_scan_bwd_kernelI32Selective_Scan_bwd_kernel_traitsILi128ELi16ELb1ELb0ELb1ELb0ELb0EffEEv12SSMParamsBwd)
        /*0d10*/ 	.word	0x000000a8


	//----- nvinfo : EIATTR_FRAME_SIZE
	.align		4
.L_585:
        /*0d14*/ 	.byte	0x04, 0x11
        /*0d16*/ 	.short	(.L_587 - .L_586)
	.align		4
.L_586:
        /*0d18*/ 	.word	index@(_Z25selective_scan_bwd_kernelI32Selective_Scan_bwd_kernel_traitsILi128ELi16ELb1ELb0ELb1ELb0ELb0EffEEv12SSMParamsBwd)
        /*0d1c*/ 	.word	0x000000b0


	//----- nvinfo : EIATTR_REGCOUNT
	.align		4
.L_587:
        /*0d20*/ 	.byte	0x04, 0x2f
        /*0d22*/ 	.short	(.L_589 - .L_588)
	.align		4
.L_588:
        /*0d24*/ 	.word	index@(_Z25selective_scan_bwd_kernelI32Selective_Scan_bwd_kernel_traitsILi128ELi16ELb1ELb0ELb0ELb1ELb1EffEEv12SSMParamsBwd)
        /*0d28*/ 	.word	0x000000a8


	//----- nvinfo : EIATTR_FRAME_SIZE
	.align		4
.L_589:
        /*0d2c*/ 	.byte	0x04, 0x11
        /*0d2e*/ 	.short	(.L_591 - .L_590)
	.align		4
.L_590:
        /*0d30*/ 	.word	index@(_Z25selective_scan_bwd_kernelI32Selective_Scan_bwd_kernel_traitsILi128ELi16ELb1ELb0ELb0ELb1ELb1EffEEv12SSMParamsBwd)
        /*0d34*/ 	.word	0x00000010


	//----- nvinfo : EIATTR_REGCOUNT
	.align		4
.L_591:
        /*0d38*/ 	.byte	0x04, 0x2f
        /*0d3a*/ 	.short	(.L_593 - .L_592)
	.align		4
.L_592:
        /*0d3c*/ 	.word	index@(_Z25selective_scan_bwd_kernelI32Selective_Scan_bwd_kernel_traitsILi128ELi16ELb1ELb0ELb0ELb1ELb0EffEEv12SSMParamsBwd)
        /*0d40*/ 	.word	0x000000a8


	//----- nvinfo : EIATTR_FRAME_SIZE
	.align		4
.L_593:
        /*0d44*/ 	.byte	0x04, 0x11
        /*0d46*/ 	.short	(.L_595 - .L_594)
	.align		4
.L_594:
        /*0d48*/ 	.word	index@(_Z25selective_scan_bwd_kernelI32Selective_Scan_bwd_kernel_traitsILi128ELi16ELb1ELb0ELb0ELb1ELb0EffEEv12SSMParamsBwd)
        /*0d4c*/ 	.word	0x00000008


	//----- nvinfo : EIATTR_REGCOUNT
	.align		4
.L_595:
        /*0d50*/ 	.byte	0x04, 0x2f
        /*0d52*/ 	.short	(.L_597 - .L_596)
	.align		4
.L_596:
        /*0d54*/ 	.word	index@(_Z25selective_scan_bwd_kernelI32Selective_Scan_bwd_kernel_traitsILi128ELi16ELb1ELb0ELb0ELb0ELb1EffEEv12SSMParamsBwd)
        /*0d58*/ 	.word	0x000000a8


	//----- nvinfo : EIATTR_FRAME_SIZE
	.align		4
.L_597:
        /*0d5c*/ 	.byte	0x04, 0x11
        /*0d5e*/ 	.short	(.L_599 - .L_598)
	.align		4
.L_598:
        /*0d60*/ 	.word	index@(_Z25selective_scan_bwd_kernelI32Selective_Scan_bwd_kernel_traitsILi128ELi16ELb1ELb0ELb0ELb0ELb1EffEEv12SSMParamsBwd)
        /*0d64*/ 	.word	0x00000010


	//----- nvinfo : EIATTR_REGCOUNT
	.align		4
.L_599:
        /*0d68*/ 	.byte	0x04, 0x2f
        /*0d6a*/ 	.short	(.L_601 - .L_600)
	.align		4
.L_600:
        /*0d6c*/ 	.word	index@(_Z25selective_scan_bwd_kernelI32Selective_Scan_bwd_kernel_traitsILi128ELi16ELb1ELb0ELb0ELb0ELb0EffEEv12SSMParamsBwd)
        /*0d70*/ 	.word	0x000000a8


	//----- nvinfo : EIATTR_FRAME_SIZE
	.align		4
.L_601:
        /*0d74*/ 	.byte	0x04, 0x11
        /*0d76*/ 	.short	(.L_603 - .L_602)
	.align		4
.L_602:
        /*0d78*/ 	.word	index@(_Z25selective_scan_bwd_kernelI32Selective_Scan_bwd_kernel_traitsILi128ELi16ELb1ELb0ELb0ELb0ELb0EffEEv12SSMParamsBwd)
        /*0d7c*/ 	.word	0x00000068


	//----- nvinfo : EIATTR_REGCOUNT
	.align		4
.L_603:
        /*0d80*/ 	.byte	0x04, 0x2f
        /*0d82*/ 	.short	(.L_605 - .L_604)
	.align		4
.L_604:
        /*0d84*/ 	.word	index@(_Z25selective_scan_bwd_kernelI32Selective_Scan_bwd_kernel_traitsILi128ELi16ELb0ELb1ELb1ELb1ELb1EffEEv12SSMParamsBwd)
        /*0d88*/ 	.word	0x000000a8


	//----- nvinfo : EIATTR_FRAME_SIZE
	.align		4
.L_605:
        /*0d8c*/ 	.byte	0x04, 0x11
        /*0d8e*/ 	.short	(.L_607 - .L_606)
	.align		4
.L_606:
        /*0d90*/ 	.word	index@(_Z25selective_scan_bwd_kernelI32Selective_Scan_bwd_kernel_traitsILi128ELi16ELb0ELb1ELb1ELb1ELb1EffEEv12SSMParamsBwd)
        /*0d94*/ 	.word	0x00000128


	//----- nvinfo : EIATTR_REGCOUNT
	.align		4
.L_607:
        /*0d98*/ 	.byte	0x04, 0x2f
        /*0d9a*/ 	.short	(.L_609 - .L_608)
	.align		4
.L_608:
        /*0d9c*/ 	.word	index@(_Z25selective_scan_bwd_kernelI32Selective_Scan_bwd_kernel_traitsILi128ELi16ELb0ELb1ELb1ELb1ELb0EffEEv12SSMParamsBwd)
        /*0da0*/ 	.word	0x000000a8


	//----- nvinfo : EIATTR_FRAME_SIZE
	.align		4
.L_609:
        /*0da4*/ 	.byte	0x04, 0x11
        /*0da6*/ 	.short	(.L_611 - .L_610)
	.align		4
.L_610:
        /*0da8*/ 	.word	index@(_Z25selective_scan_bwd_kernelI32Selective_Scan_bwd_kernel_traitsILi128ELi16ELb0ELb1ELb1ELb1ELb0EffEEv12SSMParamsBwd)
        /*0dac*/ 	.word	0x000000d0


	//----- nvinfo : EIATTR_REGCOUNT
	.align		4
.L_611:
        /*0db0*/ 	.byte	0x04, 0x2f
        /*0db2*/ 	.short	(.L_613 - .L_612)
	.align		4
.L_612:
        /*0db4*/ 	.word	index@(_Z25selective_scan_bwd_kernelI32Selective_Scan_bwd_kernel_traitsILi128ELi16ELb0ELb1ELb1ELb0ELb1EffEEv12SSMParamsBwd)
        /*0db8*/ 	.word	0x000000a8


	//----- nvinfo : EIATTR_FRAME_SIZE
	.align		4
.L_613:
        /*0dbc*/ 	.byte	0x04, 0x11
        /*0dbe*/ 	.short	(.L_615 - .L_614)
	.align		4
.L_614:
        /*0dc0*/ 	.word	index@(_Z25selective_scan_bwd_kernelI32Selective_Scan_bwd_kernel_traitsILi128ELi16ELb0ELb1ELb1ELb0ELb1EffEEv12SSMParamsBwd)
        /*0dc4*/ 	.word	0x00000140


	//----- nvinfo : EIATTR_REGCOUNT
	.align		4
.L_615:
        /*0dc8*/ 	.byte	0x04, 0x2f
        /*0dca*/ 	.short	(.L_617 - .L_616)
	.align		4
.L_616:
        /*0dcc*/ 	.word	index@(_Z25selective_scan_bwd_kernelI32Selective_Scan_bwd_kernel_traitsILi128ELi16ELb0ELb1ELb1ELb0ELb0EffEEv12SSMParamsBwd)
        /*0dd0*/ 	.word	0x000000a8


	//----- nvinfo : EIATTR_FRAME_SIZE
	.align		4
.L_617:
        /*0dd4*/ 	.byte	0x04, 0x11
        /*0dd6*/ 	.short	(.L_619 - .L_618)
	.align		4
.L_618:
        /*0dd8*/ 	.word	index@(_Z25selective_scan_bwd_kernelI32Selective_Scan_bwd_kernel_traitsILi128ELi16ELb0ELb1ELb1ELb0ELb0EffEEv12SSMParamsBwd)
        /*0ddc*/ 	.word	0x00000120


	//----- nvinfo : EIATTR_REGCOUNT
	.align		4
.L_619:
        /*0de0*/ 	.byte	0x04, 0x2f
        /*0de2*/ 	.short	(.L_621 - .L_620)
	.align		4
.L_620:
        /*0de4*/ 	.word	index@(_Z25selective_scan_bwd_kernelI32Selective_Scan_bwd_kernel_traitsILi128ELi16ELb0ELb1ELb0ELb1ELb1EffEEv12SSMParamsBwd)
        /*0de8*/ 	.word	0x000000a8


	//----- nvinfo : EIATTR_FRAME_SIZE
	.align		4
.L_621:
        /*0dec*/ 	.byte	0x04, 0x11
        /*0dee*/ 	.short	(.L_623 - .L_622)
	.align		4
.L_622:
        /*0df0*/ 	.word	index@(_Z25selective_scan_bwd_kernelI32Selective_Scan_bwd_kernel_traitsILi128ELi16ELb0ELb1ELb0ELb1ELb1EffEEv12SSMParamsBwd)
        /*0df4*/ 	.word	0x000000c8


	//----- nvinfo : EIATTR_REGCOUNT
	.align		4
.L_623:
        /*0df8*/ 	.byte	0x04, 0x2f
        /*0dfa*/ 	.short	(.L_625 - .L_624)
	.align		4
.L_624:
        /*0dfc*/ 	.word	index@(_Z25selective_scan_bwd_kernelI32Selective_Scan_bwd_kernel_traitsILi128ELi16ELb0ELb1ELb0ELb1ELb0EffEEv12SSMParamsBwd)
        /*0e00*/ 	.word	0x000000a8


	//----- nvinfo : EIATTR_FRAME_SIZE
	.align		4
.L_625:
        /*0e04*/ 	.byte	0x04, 0x11
        /*0e06*/ 	.short	(.L_627 - .L_626)
	.align		4
.L_626:
        /*0e08*/ 	.word	index@(_Z25selective_scan_bwd_kernelI32Selective_Scan_bwd_kernel_traitsILi128ELi16ELb0ELb1ELb0ELb1ELb0EffEEv12SSMParamsBwd)
        /*0e0c*/ 	.word	0x000000d0


	//----- nvinfo : EIATTR_REGCOUNT
	.align		4
.L_627:
        /*0e10*/ 	.byte	0x04, 0x2f
        /*0e12*/ 	.short	(.L_629 - .L_628)
	.align		4
.L_628:
        /*0e14*/ 	.word	index@(_Z25selective_scan_bwd_kernelI32Selective_Scan_bwd_kernel_traitsILi128ELi16ELb0ELb1ELb0ELb0ELb1EffEEv12SSMParamsBwd)
        /*0e18*/ 	.word	0x000000a8


	//----- nvinfo : EIATTR_FRAME_SIZE
	.align		4
.L_629:
        /*0e1c*/ 	.byte	0x04, 0x11
        /*0e1e*/ 	.short	(.L_631 - .L_630)
	.align		4
.L_630:
        /*0e20*/ 	.word	index@(_Z25selective_scan_bwd_kernelI32Selective_Scan_bwd_kernel_traitsILi128ELi16ELb0ELb1ELb0ELb0ELb1EffEEv12SSMParamsBwd)
        /*0e24*/ 	.word	0x00000168


	//----- nvinfo : EIATTR_REGCOUNT
	.align		4
.L_631:
        /*0e28*/ 	.byte	0x04, 0x2f
        /*0e2a*/ 	.short	(.L_633 - .L_632)
	.align		4
.L_632:
        /*0e2c*/ 	.word	index@(_Z25selective_scan_bwd_kernelI32Selective_Scan_bwd_kernel_traitsILi128ELi16ELb0ELb1ELb0ELb0ELb0EffEEv12SSMParamsBwd)
        /*0e30*/ 	.word	0x000000a8


	//----- nvinfo : EIATTR_FRAME_SIZE
	.align		4
.L_633:
        /*0e34*/ 	.byte	0x04, 0x11
        /*0e36*/ 	.short	(.L_635 - .L_634)
	.align		4
.L_634:
        /*0e38*/ 	.word	index@(_Z25selective_scan_bwd_kernelI32Selective_Scan_bwd_kernel_traitsILi128ELi16ELb0ELb1ELb0ELb0ELb0EffEEv12SSMParamsBwd)
        /*0e3c*/ 	.word	0x00000120


	//----- nvinfo : EIATTR_REGCOUNT
	.align		4
.L_635:
        /*0e40*/ 	.byte	0x04, 0x2f
        /*0e42*/ 	.short	(.L_637 - .L_636)
	.align		4
.L_636:
        /*0e44*/ 	.word	index@(_Z25selective_scan_bwd_kernelI32Selective_Scan_bwd_kernel_traitsILi128ELi16ELb0ELb0ELb1ELb1ELb1EffEEv12SSMParamsBwd)
        /*0e48*/ 	.word	0x000000a8


	//----- nvinfo : EIATTR_FRAME_SIZE
	.align		4
.L_637:
        /*0e4c*/ 	.byte	0x04, 0x11
        /*0e4e*/ 	.short	(.L_639 - .L_638)
	.align		4
.L_638:
        /*0e50*/ 	.word	index@(_Z25selective_scan_bwd_kernelI32Selective_Scan_bwd_kernel_traitsILi128ELi16ELb0ELb0ELb1ELb1ELb1EffEEv12SSMParamsBwd)
        /*0e54*/ 	.word	0x00000080


	//----- nvinfo : EIATTR_REGCOUNT
	.align		4
.L_639:
        /*0e58*/ 	.byte	0x04, 0x2f
        /*0e5a*/ 	.short	(.L_641 - .L_640)
	.align		4
.L_640:
        /*0e5c*/ 	.word	index@(_Z25selective_scan_bwd_kernelI32Selective_Scan_bwd_kernel_traitsILi128ELi16ELb0ELb0ELb1ELb1ELb0EffEEv12SSMParamsBwd)
        /*0e60*/ 	.word	0x000000a8


	//----- nvinfo : EIATTR_FRAME_SIZE
	.align		4
.L_641:
        /*0e64*/ 	.byte	0x04, 0x11
        /*0e66*/ 	.short	(.L_643 - .L_642)
	.align		4
.L_642:
        /*0e68*/ 	.word	index@(_Z25selective_scan_bwd_kernelI32Selective_Scan_bwd_kernel_traitsILi128ELi16ELb0ELb0ELb1ELb1ELb0EffEEv12SSMParamsBwd)
        /*0e6c*/ 	.word	0x000000b0


	//----- nvinfo : EIATTR_REGCOUNT
	.align		4
.L_643:
        /*0e70*/ 	.byte	0x04, 0x2f
        /*0e72*/ 	.short	(.L_645 - .L_644)
	.align		4
.L_644:
        /*0e74*/ 	.word	index@(_Z25selective_scan_bwd_kernelI32Selective_Scan_bwd_kernel_traitsILi128ELi16ELb0ELb0ELb1ELb0ELb1EffEEv12SSMParamsBwd)
        /*0e78*/ 	.word	0x000000a8


	//----- nvinfo : EIATTR_FRAME_SIZE
	.align		4
.L_645:
        /*0e7c*/ 	.byte	0x04, 0x11
        /*0e7e*/ 	.short	(.L_647 - .L_646)
	.align		4
.L_646:
        /*0e80*/ 	.word	index@(_Z25selective_scan_bwd_kernelI32Selective_Scan_bwd_kernel_traitsILi128ELi16ELb0ELb0ELb1ELb0ELb1EffEEv12SSMParamsBwd)
        /*0e84*/ 	.word	0x00000120


	//----- nvinfo : EIATTR_REGCOUNT
	.align		4
.L_647:
        /*0e88*/ 	.byte	0x04, 0x2f
        /*0e8a*/ 	.short	(.L_649 - .L_648)
	.align		4
.L_648:
        /*0e8c*/ 	.word	index@(_Z25selective_scan_bwd_kernelI32Selective_Scan_bwd_kernel_traitsILi128ELi16ELb0ELb0ELb1ELb0ELb0EffEEv12SSMParamsBwd)
        /*0e90*/ 	.word	0x000000a8


	//----- nvinfo : EIATTR_FRAME_SIZE
	.align		4
.L_649:
        /*0e94*/ 	.byte	0x04, 0x11
        /*0e96*/ 	.short	(.L_651 - .L_650)
	.align		4
.L_650:
        /*0e98*/ 	.word	index@(_Z25selective_scan_bwd_kernelI32Selective_Scan_bwd_kernel_traitsILi128ELi16ELb0ELb0ELb1ELb0ELb0EffEEv12SSMParamsBwd)
        /*0e9c*/ 	.word	0x00000118


	//----- nvinfo : EIATTR_REGCOUNT
	.align		4
.L_651:
        /*0ea0*/ 	.byte	0x04, 0x2f
        /*0ea2*/ 	.short	(.L_653 - .L_652)
	.align		4
.L_652:
        /*0ea4*/ 	.word	index@(_Z25selective_scan_bwd_kernelI32Selective_Scan_bwd_kernel_traitsILi128ELi16ELb0ELb0ELb0ELb1ELb1EffEEv12SSMParamsBwd)
        /*0ea8*/ 	.word	0x000000a8


	//----- nvinfo : EIATTR_FRAME_SIZE
	.align		4
.L_653:
        /*0eac*/ 	.byte	0x04, 0x11
        /*0eae*/ 	.short	(.L_655 - .L_654)
	.align		4
.L_654:
        /*0eb0*/ 	.word	index@(_Z25selective_scan_bwd_kernelI32Selective_Scan_bwd_kernel_traitsILi128ELi16ELb0ELb0ELb0ELb1ELb1EffEEv12SSMParamsBwd)
        /*0eb4*/ 	.word	0x00000030


	//----- nvinfo : EIATTR_REGCOUNT
	.align		4
.L_655:
        /*0eb8*/ 	.byte	0x04, 0x2f
        /*0eba*/ 	.short	(.L_657 - .L_656)
	.align		4
.L_656:
        /*0ebc*/ 	.word	index@(_Z25selective_scan_bwd_kernelI32Selective_Scan_bwd_kernel_traitsILi128ELi16ELb0ELb0ELb0ELb1ELb0EffEEv12SSMParamsBwd)
        /*0ec0*/ 	.word	0x000000a8


	//----- nvinfo : EIATTR_FRAME_SIZE
	.align		4
.L_657:
        /*0ec4*/ 	.byte	0x04, 0x11
        /*0ec6*/ 	.short	(.L_659 - .L_658)
	.align		4
.L_658:
        /*0ec8*/ 	.word	index@(_Z25selective_scan_bwd_kernelI32Selective_Scan_bwd_kernel_traitsILi128ELi16ELb0ELb0ELb0ELb1ELb0EffEEv12SSMParamsBwd)
        /*0ecc*/ 	.word	0x00000030


	//----- nvinfo : EIATTR_REGCOUNT
	.align		4
.L_659:
        /*0ed0*/ 	.byte	0x04, 0x2f
        /*0ed2*/ 	.short	(.L_661 - .L_660)
	.align		4
.L_660:
        /*0ed4*/ 	.word	index@(_Z25selective_scan_bwd_kernelI32Selective_Scan_bwd_kernel_traitsILi128ELi16ELb0ELb0ELb0ELb0ELb1EffEEv12SSMParamsBwd)
        /*0ed8*/ 	.word	0x000000a8


	//----- nvinfo : EIATTR_FRAME_SIZE
	.align		4
.L_661:
        /*0edc*/ 	.byte	0x04, 0x11
        /*0ede*/ 	.short	(.L_663 - .L_662)
	.align		4
.L_662:
        /*0ee0*/ 	.word	index@(_Z25selective_scan_bwd_kernelI32Selective_Scan_bwd_kernel_traitsILi128ELi16ELb0ELb0ELb0ELb0ELb1EffEEv12SSMParamsBwd)
        /*0ee4*/ 	.word	0x00000098


	//----- nvinfo : EIATTR_REGCOUNT
	.align		4
.L_663:
        /*0ee8*/ 	.byte	0x04, 0x2f
        /*0eea*/ 	.short	(.L_665 - .L_664)
	.align		4
.L_664:
        /*0eec*/ 	.word	index@(_Z25selective_scan_bwd_kernelI32Selective_Scan_bwd_kernel_traitsILi128ELi16ELb0ELb0ELb0ELb0ELb0EffEEv12SSMParamsBwd)
        /*0ef0*/ 	.word	0x000000a8


	//----- nvinfo : EIATTR_FRAME_SIZE
	.align		4
.L_665:
        /*0ef4*/ 	.byte	0x04, 0x11
        /*0ef6*/ 	.short	(.L_667 - .L_666)
	.align		4
.L_666:
        /*0ef8*/ 	.word	index@(_Z25selective_scan_bwd_kernelI32Selective_Scan_bwd_kernel_traitsILi128ELi16ELb0ELb0ELb0ELb0ELb0EffEEv12SSMParamsBwd)
        /*0efc*/ 	.word	0x00000090


	//----- nvinfo : EIATTR_MIN_STACK_SIZE
	.align		4
.L_667:
        /*0f00*/ 	.byte	0x04, 0x12
        /*0f02*/ 	.short	(.L_669 - .L_668)
	.align		4
.L_668:
        /*0f04*/ 	.word	index@(_Z25selective_scan_bwd_kernelI32Selective_Scan_bwd_kernel_traitsILi128ELi16ELb0ELb0ELb0ELb0ELb0EffEEv12SSMParamsBwd)
        /*0f08*/ 	.word	0x00000090


	//----- nvinfo : EIATTR_MIN_STACK_SIZE
	.align		4
.L_669:
        /*0f0c*/ 	.byte	0x04, 0x12
        /*0f0e*/ 	.short	(.L_671 - .L_670)
	.align		4
.L_670:
        /*0f10*/ 	.word	index@(_Z25selective_scan_bwd_kernelI32Selective_Scan_bwd_kernel_traitsILi128ELi16ELb0ELb0ELb0ELb0ELb1EffEEv12SSMParamsBwd)
        /*0f14*/ 	.word	0x00000098


	//----- nvinfo : EIATTR_MIN_STACK_SIZE
	.align		4
.L_671:
        /*0f18*/ 	.byte	0x04, 0x12
        /*0f1a*/ 	.short	(.L_673 - .L_672)
	.align		4
.L_672:
        /*0f1c*/ 	.word	index@(_Z25selective_scan_bwd_kernelI32Selective_Scan_bwd_kernel_traitsILi128ELi16ELb0ELb0ELb0ELb1ELb0EffEEv12SSMParamsBwd)
        /*0f20*/ 	.word	0x00000030


	//----- nvinfo : EIATTR_MIN_STACK_SIZE
	.align		4
.L_673:
        /*0f24*/ 	.byte	0x04, 0x12
        /*0f26*/ 	.short	(.L_675 - .L_674)
	.align		4
.L_674:
        /*0f28*/ 	.word	index@(_Z25selective_scan_bwd_kernelI32Selective_Scan_bwd_kernel_traitsILi128ELi16ELb0ELb0ELb0ELb1ELb1EffEEv12SSMParamsBwd)
        /*0f2c*/ 	.word	0x00000030


	//----- nvinfo : EIATTR_MIN_STACK_SIZE
	.align		4
.L_675:
        /*0f30*/ 	.byte	0x04, 0x12
        /*0f32*/ 	.short	(.L_677 - .L_676)
	.align		4
.L_676:
        /*0f34*/ 	.word	index@(_Z25selective_scan_bwd_kernelI32Selective_Scan_bwd_kernel_traitsILi128ELi16ELb0ELb0ELb1ELb0ELb0EffEEv12SSMParamsBwd)
        /*0f38*/ 	.word	0x00000118


	//----- nvinfo : EIATTR_MIN_STACK_SIZE
	.align		4
.L_677:
        /*0f3c*/ 	.byte	0x04, 0x12
        /*0f3e*/ 	.short	(.L_679 - .L_678)
	.align		4
.L_678:
        /*0f40*/ 	.word	index@(_Z25selective_scan_bwd_kernelI32Selective_Scan_bwd_kernel_traitsILi128ELi16ELb0ELb0ELb1ELb0ELb1EffEEv12SSMParamsBwd)
        /*0f44*/ 	.word	0x00000120


	//----- nvinfo : EIATTR_MIN_STACK_SIZE
	.align		4
.L_679:
        /*0f48*/ 	.byte	0x04, 0x12
        /*0f4a*/ 	.short	(.L_681 - .L_680)
	.align		4
.L_680:
        /*0f4c*/ 	.word	index@(_Z25selective_scan_bwd_kernelI32Selective_Scan_bwd_kernel_traitsILi128ELi16ELb0ELb0ELb1ELb1ELb0EffEEv12SSMParamsBwd)
        /*0f50*/ 	.word	0x000000b0


	//----- nvinfo : EIATTR_MIN_STACK_SIZE
	.align		4
.L_681:
        /*0f54*/ 	.byte	0x04, 0x12
        /*0f56*/ 	.short	(.L_683 - .L_682)
	.align		4
.L_682:
        /*0f58*/ 	.word	index@(_Z25selective_scan_bwd_kernelI32Selective_Scan_bwd_kernel_traitsILi128ELi16ELb0ELb0ELb1ELb1ELb1EffEEv12SSMParamsBwd)
        /*0f5c*/ 	.word	0x00000080


	//----- nvinfo : EIATTR_MIN_STACK_SIZE
	.align		4
.L_683:
        /*0f60*/ 	.byte	0x04, 0x12
        /*0f62*/ 	.short	(.L_685 - .L_684)
	.align		4
.L_684:
        /*0f64*/ 	.word	index@(_Z25selective_scan_bwd_kernelI32Selective_Scan_bwd_kernel_traitsILi128ELi16ELb0ELb1ELb0ELb0ELb0EffEEv12SSMParamsBwd)
        /*0f68*/ 	.word	0x00000120


	//----- nvinfo : EIATTR_MIN_STACK_SIZE
	.align		4
.L_685:
        /*0f6c*/ 	.byte	0x04, 0x12
        /*0f6e*/ 	.short	(.L_687 - .L_686)
	.align		4
.L_686:
        /*0f70*/ 	.word	index@(_Z25selective_scan_bwd_kernelI32Selective_Scan_bwd_kernel_traitsILi128ELi16ELb0ELb1ELb0ELb0ELb1EffEEv12SSMParamsBwd)
        /*0f74*/ 	.word	0x00000168


	//----- nvinfo : EIATTR_MIN_STACK_SIZE
	.align		4
.L_687:
        /*0f78*/ 	.byte	0x04, 0x12
        /*0f7a*/ 	.short	(.L_689 - .L_688)
	.align		4
.L_688:
        /*0f7c*/ 	.word	index@(_Z25selective_scan_bwd_kernelI32Selective_Scan_bwd_kernel_traitsILi128ELi16ELb0ELb1ELb0ELb1ELb0EffEEv12SSMParamsBwd)
        /*0f80*/ 	.word	0x000000d0


	//----- nvinfo : EIATTR_MIN_STACK_SIZE
	.align		4
.L_689:
        /*0f84*/ 	.byte	0x04, 0x12
        /*0f86*/ 	.short	(.L_691 - .L_690)
	.align		4
.L_690:
        /*0f88*/ 	.word	index@(_Z25selective_scan_bwd_kernelI32Selective_Scan_bwd_kernel_traitsILi128ELi16ELb0ELb1ELb0ELb1ELb1EffEEv12SSMParamsBwd)
        /*0f8c*/ 	.word	0x000000c8


	//----- nvinfo : EIATTR_MIN_STACK_SIZE
	.align		4
.L_691:
        /*0f90*/ 	.byte	0x04, 0x12
        /*0f92*/ 	.short	(.L_693 - .L_692)
	.align		4
.L_692:
        /*0f94*/ 	.word	index@(_Z25selective_scan_bwd_kernelI32Selective_Scan_bwd_kernel_traitsILi128ELi16ELb0ELb1ELb1ELb0ELb0EffEEv12SSMParamsBwd)
        /*0f98*/ 	.word	0x00000120


	//----- nvinfo : EIATTR_MIN_STACK_SIZE
	.align		4
.L_693:
        /*0f9c*/ 	.byte	0x04, 0x12
        /*0f9e*/ 	.short	(.L_695 - .L_694)
	.align		4
.L_694:
        /*0fa0*/ 	.word	index@(_Z25selective_scan_bwd_kernelI32Selective_Scan_bwd_kernel_traitsILi128ELi16ELb0ELb1ELb1ELb0ELb1EffEEv12SSMParamsBwd)
        /*0fa4*/ 	.word	0x00000140


	//----- nvinfo : EIATTR_MIN_STACK_SIZE
	.align		4
.L_695:
        /*0fa8*/ 	.byte	0x04, 0x12
        /*0faa*/ 	.short	(.L_697 - .L_696)
	.align		4
.L_696:
        /*0fac*/ 	.word	index@(_Z25selective_scan_bwd_kernelI32Selective_Scan_bwd_kernel_traitsILi128ELi16ELb0ELb1ELb1ELb1ELb0EffEEv12SSMParamsBwd)
        /*0fb0*/ 	.word	0x000000d0


	//----- nvinfo : EIATTR_MIN_STACK_SIZE
	.align		4
.L_697:
        /*0fb4*/ 	.byte	0x04, 0x12
        /*0fb6*/ 	.short	(.L_699 - .L_698)
	.align		4
.L_698:
        /*0fb8*/ 	.word	index@(_Z25selective_scan_bwd_kernelI32Selective_Scan_bwd_kernel_traitsILi128ELi16ELb0ELb1ELb1ELb1ELb1EffEEv12SSMParamsBwd)
        /*0fbc*/ 	.word	0x00000128


	//----- nvinfo : EIATTR_MIN_STACK_SIZE
	.align		4
.L_699:
        /*0fc0*/ 	.byte	0x04, 0x12
        /*0fc2*/ 	.short	(.L_701 - .L_700)
	.align		4
.L_700:
        /*0fc4*/ 	.word	index@(_Z25selective_scan_bwd_kernelI32Selective_Scan_bwd_kernel_traitsILi128ELi16ELb1ELb0ELb0ELb0ELb0EffEEv12SSMParamsBwd)
        /*0fc8*/ 	.word	0x00000068


	//----- nvinfo : EIATTR_MIN_STACK_SIZE
	.align		4
.L_701:
        /*0fcc*/ 	.byte	0x04, 0x12
        /*0fce*/ 	.short	(.L_703 - .L_702)
	.align		4
.L_702:
        /*0fd0*/ 	.word	index@(_Z25selective_scan_bwd_kernelI32Selective_Scan_bwd_kernel_traitsILi128ELi16ELb1ELb0ELb0ELb0ELb1EffEEv12SSMParamsBwd)
        /*0fd4*/ 	.word	0x00000010


	//----- nvinfo : EIATTR_MIN_STACK_SIZE
	.align		4
.L_703:
        /*0fd8*/ 	.byte	0x04, 0x12
        /*0fda*/ 	.short	(.L_705 - .L_704)
	.align		4
.L_704:
        /*0fdc*/ 	.word	index@(_Z25selective_scan_bwd_kernelI32Selective_Scan_bwd_kernel_traitsILi128ELi16ELb1ELb0ELb0ELb1ELb0EffEEv12SSMParamsBwd)
        /*0fe0*/ 	.word	0x00000008


	//----- nvinfo : EIATTR_MIN_STACK_SIZE
	.align		4
.L_705:
        /*0fe4*/ 	.byte	0x04, 0x12
        /*0fe6*/ 	.short	(.L_707 - .L_706)
	.align		4
.L_706:
        /*0fe8*/ 	.word	index@(_Z25selective_scan_bwd_kernelI32Selective_Scan_bwd_kernel_traitsILi128ELi16ELb1ELb0ELb0ELb1ELb1EffEEv12SSMParamsBwd)
        /*0fec*/ 	.word	0x00000010


	//----- nvinfo : EIATTR_MIN_STACK_SIZE
	.align		4
.L_707:
        /*0ff0*/ 	.byte	0x04, 0x12
        /*0ff2*/ 	.short	(.L_709 - .L_708)
	.align		4
.L_708:
        /*0ff4*/ 	.word	index@(_Z25selective_scan_bwd_kernelI32Selective_Scan_bwd_kernel_traitsILi128ELi16ELb1ELb0ELb1ELb0ELb0EffEEv12SSMParamsBwd)
        /*0ff8*/ 	.word	0x000000b0


	//----- nvinfo : EIATTR_MIN_STACK_SIZE
	.align		4
.L_709:
        /*0ffc*/ 	.byte	0x04, 0x12
        /*0ffe*/ 	.short	(.L_711 - .L_710)
	.align		4
.L_710:
        /*1000*/ 	.word	index@(_Z25selective_scan_bwd_kernelI32Selective_Scan_bwd_kernel_traitsILi128ELi16ELb1ELb0ELb1ELb0ELb1EffEEv12SSMParamsBwd)
        /*1004*/ 	.word	0x00000058


	//----- nvinfo : EIATTR_MIN_STACK_SIZE
	.align		4
.L_711:
        /*1008*/ 	.byte	0x04, 0x12
        /*100a*/ 	.short	(.L_713 - .L_712)
	.align		4
.L_712:
        /*100c*/ 	.word	index@(_Z25selective_scan_bwd_kernelI32Selective_Scan_bwd_kernel_traitsILi128ELi16ELb1ELb0ELb1ELb1ELb0EffEEv12SSMParamsBwd)
        /*1010*/ 	.word	0x00000070


	//----- nvinfo : EIATTR_MIN_STACK_SIZE
	.align		4
.L_713:
        /*1014*/ 	.byte	0x04, 0x12
        /*1016*/ 	.short	(.L_715 - .L_714)
	.align		4
.L_714:
        /*1018*/ 	.word	index@(_Z25selective_scan_bwd_kernelI32Selective_Scan_bwd_kernel_traitsILi128ELi16ELb1ELb0ELb1ELb1ELb1EffEEv12SSMParamsBwd)
        /*101c*/ 	.word	0x00000078


	//----- nvinfo : EIATTR_MIN_STACK_SIZE
	.align		4
.L_715:
        /*1020*/ 	.byte	0x04, 0x12
        /*1022*/ 	.short	(.L_717 - .L_716)
	.align		4
.L_716:
        /*1024*/ 	.word	index@(_Z25selective_scan_bwd_kernelI32Selective_Scan_bwd_kernel_traitsILi128ELi16ELb1ELb1ELb0ELb0ELb0EffEEv12SSMParamsBwd)
        /*1028*/ 	.word	0x00000098


	//----- nvinfo : EIATTR_MIN_STACK_SIZE
	.align		4
.L_717:
        /*102c*/ 	.byte	0x04, 0x12
        /*102e*/ 	.short	(.L_719 - .L_718)
	.align		4
.L_718:
        /*1030*/ 	.word	index@(_Z25selective_scan_bwd_kernelI32Selective_Scan_bwd_kernel_traitsILi128ELi16ELb1ELb1ELb0ELb0ELb1EffEEv12SSMParamsBwd)
        /*1034*/ 	.word	0x00000068


	//----- nvinfo : EIATTR_MIN_STACK_SIZE
	.align		4
.L_719:
        /*1038*/ 	.byte	0x04, 0x12
        /*103a*/ 	.short	(.L_721 - .L_720)
	.align		4
.L_720:
        /*103c*/ 	.word	index@(_Z25selective_scan_bwd_kernelI32Selective_Scan_bwd_kernel_traitsILi128ELi16ELb1ELb1ELb0ELb1ELb0EffEEv12SSMParamsBwd)
        /*1040*/ 	.word	0x00000058


	//----- nvinfo : EIATTR_MIN_STACK_SIZE
	.align		4
.L_721:
        /*1044*/ 	.byte	0x04, 0x12
        /*1046*/ 	.short	(.L_723 - .L_722)
	.align		4
.L_722:
        /*1048*/ 	.word	index@(_Z25selective_scan_bwd_kernelI32Selective_Scan_bwd_kernel_traitsILi128ELi16ELb1ELb1ELb0ELb1ELb1EffEEv12SSMParamsBwd)
        /*104c*/ 	.word	0x00000060


	//----- nvinfo : EIATTR_MIN_STACK_SIZE
	.align		4
.L_723:
        /*1050*/ 	.byte	0x04, 0x12
        /*1052*/ 	.short	(.L_725 - .L_724)
	.align		4
.L_724:
        /*1054*/ 	.word	index@(_Z25selective_scan_bwd_kernelI32Selective_Scan_bwd_kernel_traitsILi128ELi16ELb1ELb1ELb1ELb0ELb0EffEEv12SSMParamsBwd)
        /*1058*/ 	.word	0x00000090


	//----- nvinfo : EIATTR_MIN_STACK_SIZE
	.align		4
.L_725:
        /*105c*/ 	.byte	0x04, 0x12
        /*105e*/ 	.short	(.L_727 - .L_726)
	.align		4
.L_726:
        /*1060*/ 	.word	index@(_Z25selective_scan_bwd_kernelI32Selective_Scan_bwd_kernel_traitsILi128ELi16ELb1ELb1ELb1ELb0ELb1EffEEv12SSMParamsBwd)
        /*1064*/ 	.word	0x00000068


	//----- nvinfo : EIATTR_MIN_STACK_SIZE
	.align		4
.L_727:
        /*1068*/ 	.byte	0x04, 0x12
        /*106a*/ 	.short	(.L_729 - .L_728)
	.align		4
.L_728:
        /*106c*/ 	.word	index@(_Z25selective_scan_bwd_kernelI32Selective_Scan_bwd_kernel_traitsILi128ELi16ELb1ELb1ELb1ELb1ELb0EffEEv12SSMParamsBwd)
        /*1070*/ 	.word	0x00000060


	//----- nvinfo : EIATTR_MIN_STACK_SIZE
	.align		4
.L_729:
        /*1074*/ 	.byte	0x04, 0x12
        /*1076*/ 	.short	(.L_731 - .L_730)
	.align		4
.L_730:
        /*1078*/ 	.word	index@(_Z25selective_scan_bwd_kernelI32Selective_Scan_bwd_kernel_traitsILi128ELi16ELb1ELb1ELb1ELb1ELb1EffEEv12SSMParamsBwd)
        /*107c*/ 	.word	0x00000060


	//----- nvinfo : EIATTR_MIN_STACK_SIZE
	.align		4
.L_731:
        /*1080*/ 	.byte	0x04, 0x12
        /*1082*/ 	.short	(.L_733 - .L_732)
	.align		4
.L_732:
        /*1084*/ 	.word	index@(_Z25selective_scan_bwd_kernelI32Selective_Scan_bwd_kernel_traitsILi64ELi16ELb0ELb0ELb0ELb0ELb0EffEEv12SSMParamsBwd)
        /*1088*/ 	.word	0x00000000


	//----- nvinfo : EIATTR_MIN_STACK_SIZE
	.align		4
.L_733:
        /*108c*/ 	.byte	0x04, 0x12
        /*108e*/ 	.short	(.L_735 - .L_734)
	.align		4
.L_734:
        /*1090*/ 	.word	index@(_Z25selective_scan_bwd_kernelI32Selective_Scan_bwd_kernel_traitsILi64ELi16ELb0ELb0ELb0ELb0ELb1EffEEv12SSMParamsBwd)
        /*1094*/ 	.word	0x00000000


	//----- nvinfo : EIATTR_MIN_STACK_SIZE
	.align		4
.L_735:
        /*1098*/ 	.byte	0x04, 0x12
        /*109a*/ 	.short	(.L_737 - .L_736)
	.align		4
.L_736:
        /*109c*/ 	.word	index@(_Z25selective_scan_bwd_kernelI32Selective_Scan_bwd_kernel_traitsILi64ELi16ELb0ELb0ELb0ELb1ELb0EffEEv12SSMParamsBwd)
        /*10a0*/ 	.word	0x00000000


	//----- nvinfo : EIATTR_MIN_STACK_SIZE
	.align		4
.L_737:
        /*10a4*/ 	.byte	0x04, 0x12
        /*10a6*/ 	.short	(.L_739 - .L_738)
	.align		4
.L_738:
        /*10a8*/ 	.word	index@(_Z25selective_scan_bwd_kernelI32Selective_Scan_bwd_kernel_traitsILi64ELi16ELb0ELb0ELb0ELb1ELb1EffEEv12SSMParamsBwd)
        /*10ac*/ 	.word	0x00000000


	//----- nvinfo : EIATTR_MIN_STACK_SIZE
	.align		4
.L_739:
        /*10b0*/ 	.byte	0x04, 0x12
        /*10b2*/ 	.short	(.L_741 - .L_740)
	.align		4
.L_740:
        /*10b4*/ 	.word	index@(_Z25selective_scan_bwd_kernelI32Selective_Scan_bwd_kernel_traitsILi64ELi16ELb0ELb0ELb1ELb0ELb0EffEEv12SSMParamsBwd)
        /*10b8*/ 	.word	0x00000000


	//----- nvinfo : EIATTR_MIN_STACK_SIZE
	.align		4
.L_741:
        /*10bc*/ 	.byte	0x04, 0x12
        /*10be*/ 	.short	(.L_743 - .L_742)
	.align		4
.L_742:
        /*10c0*/ 	.word	index@(_Z25selective_scan_bwd_kernelI32Selective_Scan_bwd_kernel_traitsILi64ELi16ELb0ELb0ELb1ELb0ELb1EffEEv12SSMParamsBwd)
        /*10c4*/ 	.word	0x00000000


	//----- nvinfo : EIATTR_MIN_STACK_SIZE
	.align		4
.L_743:
        /*10c8*/ 	.byte	0x04, 0x12
        /*10ca*/ 	.short	(.L_745 - .L_744)
	.align		4
.L_744:
        /*10cc*/ 	.word	index@(_Z25selective_scan_bwd_kernelI32Selective_Scan_bwd_kernel_traitsILi64ELi16ELb0ELb0ELb1ELb1ELb0EffEEv12SSMParamsBwd)
        /*10d0*/ 	.word	0x00000000


	//----- nvinfo : EIATTR_MIN_STACK_SIZE
	.align		4
.L_745:
        /*10d4*/ 	.byte	0x04, 0x12
        /*10d6*/ 	.short	(.L_747 - .L_746)
	.align		4
.L_746:
        /*10d8*/ 	.word	index@(_Z25selective_scan_bwd_kernelI32Selective_Scan_bwd_kernel_traitsILi64ELi16ELb0ELb0ELb1ELb1ELb1EffEEv12SSMParamsBwd)
        /*10dc*/ 	.word	0x00000000


	//----- nvinfo : EIATTR_MIN_STACK_SIZE
	.align		4
.L_747:
        /*10e0*/ 	.byte	0x04, 0x12
        /*10e2*/ 	.short	(.L_749 - .L_748)
	.align		4
.L_748:
        /*10e4*/ 	.word	index@(_Z25selective_scan_bwd_kernelI32Selective_Scan_bwd_kernel_traitsILi64ELi16ELb0ELb1ELb0ELb0ELb0EffEEv12SSMParamsBwd)
        /*10e8*/ 	.word	0x00000000


	//----- nvinfo : EIATTR_MIN_STACK_SIZE
	.align		4
.L_749:
        /*10ec*/ 	.byte	0x04, 0x12
        /*10ee*/ 	.short	(.L_751 - .L_750)
	.align		4
.L_750:
        /*10f0*/ 	.word	index@(_Z25selective_scan_bwd_kernelI32Selective_Scan_bwd_kernel_traitsILi64ELi16ELb0ELb1ELb0ELb0ELb1EffEEv12SSMParamsBwd)
        /*10f4*/ 	.word	0x00000000


	//----- nvinfo : EIATTR_MIN_STACK_SIZE
	.align		4
.L_751:
        /*10f8*/ 	.byte	0x04, 0x12
        /*10fa*/ 	.short	(.L_753 - .L_752)
	.align		4
.L_752:
        /*10fc*/ 	.word	index@(_Z25selective_scan_bwd_kernelI32Selective_Scan_bwd_kernel_traitsILi64ELi16ELb0ELb1ELb0ELb1ELb0EffEEv12SSMParamsBwd)
        /*1100*/ 	.word	0x00000000


	//----- nvinfo : EIATTR_MIN_STACK_SIZE
	.align		4
.L_753:
        /*1104*/ 	.byte	0x04, 0x12
        /*1106*/ 	.short	(.L_755 - .L_754)
	.align		4
.L_754:
        /*1108*/ 	.word	index@(_Z25selective_scan_bwd_kernelI32Selective_Scan_bwd_kernel_traitsILi64ELi16ELb0ELb1ELb0ELb1ELb1EffEEv12SSMParamsBwd)
        /*110c*/ 	.word	0x00000000


	//----- nvinfo : EIATTR_MIN_STACK_SIZE
	.align		4
.L_755:
        /*1110*/ 	.byte	0x04, 0x12
        /*1112*/ 	.short	(.L_757 - .L_756)
	.align		4
.L_756:
        /*1114*/ 	.word	index@(_Z25selective_scan_bwd_kernelI32Selective_Scan_bwd_kernel_traitsILi64ELi16ELb0ELb1ELb1ELb0ELb0EffEEv12SSMParamsBwd)
        /*1118*/ 	.word	0x00000000


	//----- nvinfo : EIATTR_MIN_STACK_SIZE
	.align		4
.L_757:
        /*111c*/ 	.byte	0x04, 0x12
        /*111e*/ 	.short	(.L_759 - .L_758)
	.align		4
.L_758:
        /*1120*/ 	.word	index@(_Z25selective_scan_bwd_kernelI32Selective_Scan_bwd_kernel_traitsILi64ELi16ELb0ELb1ELb1ELb0ELb1EffEEv12SSMParamsBwd)
        /*1124*/ 	.word	0x00000000


	//----- nvinfo : EIATTR_MIN_STACK_SIZE
	.align		4
.L_759:
        /*1128*/ 	.byte	0x04, 0x12
        /*112a*/ 	.short	(.L_761 - .L_760)
	.align		4
.L_760:
        /*112c*/ 	.word	index@(_Z25selective_scan_bwd_kernelI32Selective_Scan_bwd_kernel_traitsILi64ELi16ELb0ELb1ELb1ELb1ELb0EffEEv12SSMParamsBwd)
        /*1130*/ 	.word	0x00000000


	//----- nvinfo : EIATTR_MIN_STACK_SIZE
	.align		4
.L_761:
        /*1134*/ 	.byte	0x04, 0x12
        /*1136*/ 	.short	(.L_763 - .L_762)
	.align		4
.L_762:
        /*1138*/ 	.word	index@(_Z25selective_scan_bwd_kernelI32Selective_Scan_bwd_kernel_traitsILi64ELi16ELb0ELb1ELb1ELb1ELb1EffEEv12SSMParamsBwd)
        /*113c*/ 	.word	0x00000000


	//----- nvinfo : EIATTR_MIN_STACK_SIZE
	.align		4
.L_763:
        /*1140*/ 	.byte	0x04, 0x12
        /*1142*/ 	.short	(.L_765 - .L_764)
	.align		4
.L_764:
        /*1144*/ 	.word	index@(_Z25selective_scan_bwd_kernelI32Selective_Scan_bwd_kernel_traitsILi64ELi16ELb1ELb0ELb0ELb0ELb0EffEEv12SSMParamsBwd)
        /*1148*/ 	.word	0x00000000


	//----- nvinfo : EIATTR_MIN_STACK_SIZE
	.align		4
.L_765:
        /*114c*/ 	.byte	0x04, 0x12
        /*114e*/ 	.short	(.L_767 - .L_766)
	.align		4
.L_766:
        /*1150*/ 	.word	index@(_Z25selective_scan_bwd_kernelI32Selective_Scan_bwd_kernel_traitsILi64ELi16ELb1ELb0ELb0ELb0ELb1EffEEv12SSMParamsBwd)
        /*1154*/ 	.word	0x00000000


	//----- nvinfo : EIATTR_MIN_STACK_SIZE
	.align		4
.L_767:
        /*1158*/ 	.byte	0x04, 0x12
        /*115a*/ 	.short	(.L_769 - .L_768)
	.align		4
.L_768:
        /*115c*/ 	.word	index@(_Z25selective_scan_bwd_kernelI32Selective_Scan_bwd_kernel_traitsILi64ELi16ELb1ELb0ELb0ELb1ELb0EffEEv12SSMParamsBwd)
        /*1160*/ 	.word	0x00000000


	//----- nvinfo : EIATTR_MIN_STACK_SIZE
	.align		4
.L_769:
        /*1164*/ 	.byte	0x04, 0x12
        /*1166*/ 	.short	(.L_771 - .L_770)
	.align		4
.L_770:
        /*1168*/ 	.word	index@(_Z25selective_scan_bwd_kernelI32Selective_Scan_bwd_kernel_traitsILi64ELi16ELb1ELb0ELb0ELb1ELb1EffEEv12SSMParamsBwd)
        /*116c*/ 	.word	0x00000000


	//----- nvinfo : EIATTR_MIN_STACK_SIZE
	.align		4
.L_771:
        /*1170*/ 	.byte	0x04, 0x12
        /*1172*/ 	.short	(.L_773 - .L_772)
	.align		4
.L_772:
        /*1174*/ 	.word	index@(_Z25selective_scan_bwd_kernelI32Selective_Scan_bwd_kernel_traitsILi64ELi16ELb1ELb0ELb1ELb0ELb0EffEEv12SSMParamsBwd)
        /*1178*/ 	.word	0x00000000


	//----- nvinfo : EIATTR_MIN_STACK_SIZE
	.align		4
.L_773:
        /*117c*/ 	.byte	0x04, 0x12
        /*117e*/ 	.short	(.L_775 - .L_774)
	.align		4
.L_774:
        /*1180*/ 	.word	index@(_Z25selective_scan_bwd_kernelI32Selective_Scan_bwd_kernel_traitsILi64ELi16ELb1ELb0ELb1ELb0ELb1EffEEv12SSMParamsBwd)
        /*1184*/ 	.word	0x00000000


	//----- nvinfo : EIATTR_MIN_STACK_SIZE
	.align		4
.L_775:
        /*1188*/ 	.byte	0x04, 0x12
        /*118a*/ 	.short	(.L_777 - .L_776)
	.align		4
.L_776:
        /*118c*/ 	.word	index@(_Z25selective_scan_bwd_kernelI32Selective_Scan_bwd_kernel_traitsILi64ELi16ELb1ELb0ELb1ELb1ELb0EffEEv12SSMParamsBwd)
        /*1190*/ 	.word	0x00000000


	//----- nvinfo : EIATTR_MIN_STACK_SIZE
	.align		4
.L_777:
        /*1194*/ 	.byte	0x04, 0x12
        /*1196*/ 	.short	(.L_779 - .L_778)
	.align		4
.L_778:
        /*1198*/ 	.word	index@(_Z25selective_scan_bwd_kernelI32Selective_Scan_bwd_kernel_traitsILi64ELi16ELb1ELb0ELb1ELb1ELb1EffEEv12SSMParamsBwd)
        /*119c*/ 	.word	0x00000000


	//----- nvinfo : EIATTR_MIN_STACK_SIZE
	.align		4
.L_779:
        /*11a0*/ 	.byte	0x04, 0x12
        /*11a2*/ 	.short	(.L_781 - .L_780)
	.align		4
.L_780:
        /*11a4*/ 	.word	index@(_Z25selective_scan_bwd_kernelI32Selective_Scan_bwd_kernel_traitsILi64ELi16ELb1ELb1ELb0ELb0ELb0EffEEv12SSMParamsBwd)
        /*11a8*/ 	.word	0x00000000


	//----- nvinfo : EIATTR_MIN_STACK_SIZE
	.align		4
.L_781:
        /*11ac*/ 	.byte	0x04, 0x12
        /*11ae*/ 	.short	(.L_783 - .L_782)
	.align		4
.L_782:
        /*11b0*/ 	.word	index@(_Z25selective_scan_bwd_kernelI32Selective_Scan_bwd_kernel_traitsILi64ELi16ELb1ELb1ELb0ELb0ELb1EffEEv12SSMParamsBwd)
        /*11b4*/ 	.word	0x00000000


	//----- nvinfo : EIATTR_MIN_STACK_SIZE
	.align		4
.L_783:
        /*11b8*/ 	.byte	0x04, 0x12
        /*11ba*/ 	.short	(.L_785 - .L_784)
	.align		4
.L_784:
        /*11bc*/ 	.word	index@(_Z25selective_scan_bwd_kernelI32Selective_Scan_bwd_kernel_traitsILi64ELi16ELb1ELb1ELb0ELb1ELb0EffEEv12SSMParamsBwd)
        /*11c0*/ 	.word	0x00000000


	//----- nvinfo : EIATTR_MIN_STACK_SIZE
	.align		4
.L_785:
        /*11c4*/ 	.byte	0x04, 0x12
        /*11c6*/ 	.short	(.L_787 - .L_786)
	.align		4
.L_786:
        /*11c8*/ 	.word	index@(_Z25selective_scan_bwd_kernelI32Selective_Scan_bwd_kernel_traitsILi64ELi16ELb1ELb1ELb0ELb1ELb1EffEEv12SSMParamsBwd)
        /*11cc*/ 	.word	0x00000000


	//----- nvinfo : EIATTR_MIN_STACK_SIZE
	.align		4
.L_787:
        /*11d0*/ 	.byte	0x04, 0x12
        /*11d2*/ 	.short	(.L_789 - .L_788)
	.align		4
.L_788:
        /*11d4*/ 	.word	index@(_Z25selective_scan_bwd_kernelI32Selective_Scan_bwd_kernel_traitsILi64ELi16ELb1ELb1ELb1ELb0ELb0EffEEv12SSMParamsBwd)
        /*11d8*/ 	.word	0x00000000


	//----- nvinfo : EIATTR_MIN_STACK_SIZE
	.align		4
.L_789:
        /*11dc*/ 	.byte	0x04, 0x12
        /*11de*/ 	.short	(.L_791 - .L_790)
	.align		4
.L_790:
        /*11e0*/ 	.word	index@(_Z25selective_scan_bwd_kernelI32Selective_Scan_bwd_kernel_traitsILi64ELi16ELb1ELb1ELb1ELb0ELb1EffEEv12SSMParamsBwd)
        /*11e4*/ 	.word	0x00000000


	//----- nvinfo : EIATTR_MIN_STACK_SIZE
	.align		4
.L_791:
        /*11e8*/ 	.byte	0x04, 0x12
        /*11ea*/ 	.short	(.L_793 - .L_792)
	.align		4
.L_792:
        /*11ec*/ 	.word	index@(_Z25selective_scan_bwd_kernelI32Selective_Scan_bwd_kernel_traitsILi64ELi16ELb1ELb1ELb1ELb1ELb0EffEEv12SSMParamsBwd)
        /*11f0*/ 	.word	0x00000000


	//----- nvinfo : EIATTR_MIN_STACK_SIZE
	.align		4
.L_793:
        /*11f4*/ 	.byte	0x04, 0x12
        /*11f6*/ 	.short	(.L_795 - .L_794)
	.align		4
.L_794:
        /*11f8*/ 	.word	index@(_Z25selective_scan_bwd_kernelI32Selective_Scan_bwd_kernel_traitsILi64ELi16ELb1ELb1ELb1ELb1ELb1EffEEv12SSMParamsBwd)
        /*11fc*/ 	.word	0x00000000


	//----- nvinfo : EIATTR_MIN_STACK_SIZE
	.align		4
.L_795:
        /*1200*/ 	.byte	0x04, 0x12
        /*1202*/ 	.short	(.L_797 - .L_796)
	.align		4
.L_796:
        /*1204*/ 	.word	index@(_Z25selective_scan_bwd_kernelI32Selective_Scan_bwd_kernel_traitsILi32ELi16ELb0ELb0ELb0ELb0ELb0EffEEv12SSMParamsBwd)
        /*1208*/ 	.word	0x00000000


	//----- nvinfo : EIATTR_MIN_STACK_SIZE
	.align		4
.L_797:
        /*120c*/ 	.byte	0x04, 0x12
        /*120e*/ 	.short	(.L_799 - .L_798)
	.align		4
.L_798:
        /*1210*/ 	.word	index@(_Z25selective_scan_bwd_kernelI32Selective_Scan_bwd_kernel_traitsILi32ELi16ELb0ELb0ELb0ELb0ELb1EffEEv12SSMParamsBwd)
        /*1214*/ 	.word	0x00000000


	//----- nvinfo : EIATTR_MIN_STACK_SIZE
	.align		4
.L_799:
        /*1218*/ 	.byte	0x04, 0x12
        /*121a*/ 	.short	(.L_801 - .L_800)
	.align		4
.L_800:
        /*121c*/ 	.word	index@(_Z25selective_scan_bwd_kernelI32Selective_Scan_bwd_kernel_traitsILi32ELi16ELb0ELb0ELb0ELb1ELb0EffEEv12SSMParamsBwd)
        /*1220*/ 	.word	0x00000000


	//----- nvinfo : EIATTR_MIN_STACK_SIZE
	.align		4
.L_801:
        /*1224*/ 	.byte	0x04, 0x12
        /*1226*/ 	.short	(.L_803 - .L_802)
	.align		4
.L_802:
        /*1228*/ 	.word	index@(_Z25selective_scan_bwd_kernelI32Selective_Scan_bwd_kernel_traitsILi32ELi16ELb0ELb0ELb0ELb1ELb1EffEEv12SSMParamsBwd)
        /*122c*/ 	.word	0x00000000


	//----- nvinfo : EIATTR_MIN_STACK_SIZE
	.align		4
.L_803:
        /*1230*/ 	.byte	0x04, 0x12
        /*1232*/ 	.short	(.L_805 - .L_804)
	.align		4
.L_804:
        /*1234*/ 	.word	index@(_Z25selective_scan_bwd_kernelI32Selective_Scan_bwd_kernel_traitsILi32ELi16ELb0ELb0ELb1ELb0ELb0EffEEv12SSMParamsBwd)
        /*1238*/ 	.word	0x00000000


	//----- nvinfo : EIATTR_MIN_STACK_SIZE
	.align		4
.L_805:
        /*123c*/ 	.byte	0x04, 0x12
        /*123e*/ 	.short	(.L_807 - .L_806)
	.align		4
.L_806:
        /*1240*/ 	.word	index@(_Z25selective_scan_bwd_kernelI32Selective_Scan_bwd_kernel_traitsILi32ELi16ELb0ELb0ELb1ELb0ELb1EffEEv12SSMParamsBwd)
        /*1244*/ 	.word	0x00000000


	//----- nvinfo : EIATTR_MIN_STACK_SIZE
	.align		4
.L_807:
        /*1248*/ 	.byte	0x04, 0x12
        /*124a*/ 	.short	(.L_809 - .L_808)
	.align		4
.L_808:
        /*124c*/ 	.word	index@(_Z25selective_scan_bwd_kernelI32Selective_Scan_bwd_kernel_traitsILi32ELi16ELb0ELb0ELb1ELb1ELb0EffEEv12SSMParamsBwd)
        /*1250*/ 	.word	0x00000000


	//----- nvinfo : EIATTR_MIN_STACK_SIZE
	.align		4
.L_809:
        /*1254*/ 	.byte	0x04, 0x12
        /*1256*/ 	.short	(.L_811 - .L_810)
	.align		4
.L_810:
        /*1258*/ 	.word	index@(_Z25selective_scan_bwd_kernelI32Selective_Scan_bwd_kernel_traitsILi32ELi16ELb0ELb0ELb1ELb1ELb1EffEEv12SSMParamsBwd)
        /*125c*/ 	.word	0x00000000


	//----- nvinfo : EIATTR_MIN_STACK_SIZE
	.align		4
.L_811:
        /*1260*/ 	.byte	0x04, 0x12
        /*1262*/ 	.short	(.L_813 - .L_812)
	.align		4
.L_812:
        /*1264*/ 	.word	index@(_Z25selective_scan_bwd_kernelI32Selective_Scan_bwd_kernel_traitsILi32ELi16ELb0ELb1ELb0ELb0ELb0EffEEv12SSMParamsBwd)
        /*1268*/ 	.word	0x00000000


	//----- nvinfo : EIATTR_MIN_STACK_SIZE
	.align		4
.L_813:
        /*126c*/ 	.byte	0x04, 0x12
        /*126e*/ 	.short	(.L_815 - .L_814)
	.align		4
.L_814:
        /*1270*/ 	.word	index@(_Z25selective_scan_bwd_kernelI32Selective_Scan_bwd_kernel_traitsILi32ELi16ELb0ELb1ELb0ELb0ELb1EffEEv12SSMParamsBwd)
        /*1274*/ 	.word	0x00000000


	//----- nvinfo : EIATTR_MIN_STACK_SIZE
	.align		4
.L_815:
        /*1278*/ 	.byte	0x04, 0x12
        /*127a*/ 	.short	(.L_817 - .L_816)
	.align		4
.L_816:
        /*127c*/ 	.word	index@(_Z25selective_scan_bwd_kernelI32Selective_Scan_bwd_kernel_traitsILi32ELi16ELb0ELb1ELb0ELb1ELb0EffEEv12SSMParamsBwd)
        /*1280*/ 	.word	0x00000000


	//----- nvinfo : EIATTR_MIN_STACK_SIZE
	.align		4
.L_817:
        /*1284*/ 	.byte	0x04, 0x12
        /*1286*/ 	.short	(.L_819 - .L_818)
	.align		4
.L_818:
        /*1288*/ 	.word	index@(_Z25selective_scan_bwd_kernelI32Selective_Scan_bwd_kernel_traitsILi32ELi16ELb0ELb1ELb0ELb1ELb1EffEEv12SSMParamsBwd)
        /*128c*/ 	.word	0x00000000


	//----- nvinfo : EIATTR_MIN_STACK_SIZE
	.align		4
.L_819:
        /*1290*/ 	.byte	0x04, 0x12
        /*1292*/ 	.short	(.L_821 - .L_820)
	.align		4
.L_820:
        /*1294*/ 	.word	index@(_Z25selective_scan_bwd_kernelI32Selective_Scan_bwd_kernel_traitsILi32ELi16ELb0ELb1ELb1ELb0ELb0EffEEv12SSMParamsBwd)
        /*1298*/ 	.word	0x00000000


	//----- nvinfo : EIATTR_MIN_STACK_SIZE
	.align		4
.L_821:
        /*129c*/ 	.byte	0x04, 0x12
        /*129e*/ 	.short	(.L_823 - .L_822)
	.align		4
.L_822:
        /*12a0*/ 	.word	index@(_Z25selective_scan_bwd_kernelI32Selective_Scan_bwd_kernel_traitsILi32ELi16ELb0ELb1ELb1ELb0ELb1EffEEv12SSMParamsBwd)
        /*12a4*/ 	.word	0x00000000


	//----- nvinfo : EIATTR_MIN_STACK_SIZE
	.align		4
.L_823:
        /*12a8*/ 	.byte	0x04, 0x12
        /*12aa*/ 	.short	(.L_825 - .L_824)
	.align		4
.L_824:
        /*12ac*/ 	.word	index@(_Z25selective_scan_bwd_kernelI32Selective_Scan_bwd_kernel_traitsILi32ELi16ELb0ELb1ELb1ELb1ELb0EffEEv12SSMParamsBwd)
        /*12b0*/ 	.word	0x00000000


	//----- nvinfo : EIATTR_MIN_STACK_SIZE
	.align		4
.L_825:
        /*12b4*/ 	.byte	0x04, 0x12
        /*12b6*/ 	.short	(.L_827 - .L_826)
	.align		4
.L_826:
        /*12b8*/ 	.word	index@(_Z25selective_scan_bwd_kernelI32Selective_Scan_bwd_kernel_traitsILi32ELi16ELb0ELb1ELb1ELb1ELb1EffEEv12SSMParamsBwd)
        /*12bc*/ 	.word	0x00000000


	//----- nvinfo : EIATTR_MIN_STACK_SIZE
	.align		4
.L_827:
        /*12c0*/ 	.byte	0x04, 0x12
        /*12c2*/ 	.short	(.L_829 - .L_828)
	.align		4
.L_828:
        /*12c4*/ 	.word	index@(_Z25selective_scan_bwd_kernelI32Selective_Scan_bwd_kernel_traitsILi32ELi16ELb1ELb0ELb0ELb0ELb0EffEEv12SSMParamsBwd)
        /*12c8*/ 	.word	0x00000000


	//----- nvinfo : EIATTR_MIN_STACK_SIZE
	.align		4
.L_829:
        /*12cc*/ 	.byte	0x04, 0x12
        /*12ce*/ 	.short	(.L_831 - .L_830)
	.align		4
.L_830:
        /*12d0*/ 	.word	index@(_Z25selective_scan_bwd_kernelI32Selective_Scan_bwd_kernel_traitsILi32ELi16ELb1ELb0ELb0ELb0ELb1EffEEv12SSMParamsBwd)
        /*12d4*/ 	.word	0x00000000


	//----- nvinfo : EIATTR_MIN_STACK_SIZE
	.align		4
.L_831:
        /*12d8*/ 	.byte	0x04, 0x12
        /*12da*/ 	.short	(.L_833 - .L_832)
	.align		4
.L_832:
        /*12dc*/ 	.word	index@(_Z25selective_scan_bwd_kernelI32Selective_Scan_bwd_kernel_traitsILi32ELi16ELb1ELb0ELb0ELb1ELb0EffEEv12SSMParamsBwd)
        /*12e0*/ 	.word	0x00000000


	//----- nvinfo : EIATTR_MIN_STACK_SIZE
	.align		4
.L_833:
        /*12e4*/ 	.byte	0x04, 0x12
        /*12e6*/ 	.short	(.L_835 - .L_834)
	.align		4
.L_834:
        /*12e8*/ 	.word	index@(_Z25selective_scan_bwd_kernelI32Selective_Scan_bwd_kernel_traitsILi32ELi16ELb1ELb0ELb0ELb1ELb1EffEEv12SSMParamsBwd)
        /*12ec*/ 	.word	0x00000000


	//----- nvinfo : EIATTR_MIN_STACK_SIZE
	.align		4
.L_835:
        /*12f0*/ 	.byte	0x04, 0x12
        /*12f2*/ 	.short	(.L_837 - .L_836)
	.align		4
.L_836:
        /*12f4*/ 	.word	index@(_Z25selective_scan_bwd_kernelI32Selective_Scan_bwd_kernel_traitsILi32ELi16ELb1ELb0ELb1ELb0ELb0EffEEv12SSMParamsBwd)
        /*12f8*/ 	.word	0x00000000


	//----- nvinfo : EIATTR_MIN_STACK_SIZE
	.align		4
.L_837:
        /*12fc*/ 	.byte	0x04, 0x12
        /*12fe*/ 	.short	(.L_839 - .L_838)
	.align		4
.L_838:
        /*1300*/ 	.word	index@(_Z25selective_scan_bwd_kernelI32Selective_Scan_bwd_kernel_traitsILi32ELi16ELb1ELb0ELb1ELb0ELb1EffEEv12SSMParamsBwd)
        /*1304*/ 	.word	0x00000000


	//----- nvinfo : EIATTR_MIN_STACK_SIZE
	.align		4
.L_839:
        /*1308*/ 	.byte	0x04, 0x12
        /*130a*/ 	.short	(.L_841 - .L_840)
	.align		4
.L_840:
        /*130c*/ 	.word	index@(_Z25selective_scan_bwd_kernelI32Selective_Scan_bwd_kernel_traitsILi32ELi16ELb1ELb0ELb1ELb1ELb0EffEEv12SSMParamsBwd)
        /*1310*/ 	.word	0x00000000


	//----- nvinfo : EIATTR_MIN_STACK_SIZE
	.align		4
.L_841:
        /*1314*/ 	.byte	0x04, 0x12
        /*1316*/ 	.short	(.L_843 - .L_842)
	.align		4
.L_842:
        /*1318*/ 	.word	index@(_Z25selective_scan_bwd_kernelI32Selective_Scan_bwd_kernel_traitsILi32ELi16ELb1ELb0ELb1ELb1ELb1EffEEv12SSMParamsBwd)
        /*131c*/ 	.word	0x00000000


	//----- nvinfo : EIATTR_MIN_STACK_SIZE
	.align		4
.L_843:
        /*1320*/ 	.byte	0x04, 0x12
        /*1322*/ 	.short	(.L_845 - .L_844)
	.align		4
.L_844:
        /*1324*/ 	.word	index@(_Z25selective_scan_bwd_kernelI32Selective_Scan_bwd_kernel_traitsILi32ELi16ELb1ELb1ELb0ELb0ELb0EffEEv12SSMParamsBwd)
        /*1328*/ 	.word	0x00000000


	//----- nvinfo : EIATTR_MIN_STACK_SIZE
	.align		4
.L_845:
        /*132c*/ 	.byte	0x04, 0x12
        /*132e*/ 	.short	(.L_847 - .L_846)
	.align		4
.L_846:
        /*1330*/ 	.word	index@(_Z25selective_scan_bwd_kernelI32Selective_Scan_bwd_kernel_traitsILi32ELi16ELb1ELb1ELb0ELb0ELb1EffEEv12SSMParamsBwd)
        /*1334*/ 	.word	0x00000000


	//----- nvinfo : EIATTR_MIN_STACK_SIZE
	.align		4
.L_847:
        /*1338*/ 	.byte	0x04, 0x12
        /*133a*/ 	.short	(.L_849 - .L_848)
	.align		4
.L_848:
        /*133c*/ 	.word	index@(_Z25selective_scan_bwd_kernelI32Selective_Scan_bwd_kernel_traitsILi32ELi16ELb1ELb1ELb0ELb1ELb0EffEEv12SSMParamsBwd)
        /*1340*/ 	.word	0x00000000


	//----- nvinfo : EIATTR_MIN_STACK_SIZE
	.align		4
.L_849:
        /*1344*/ 	.byte	0x04, 0x12
        /*1346*/ 	.short	(.L_851 - .L_850)
	.align		4
.L_850:
        /*1348*/ 	.word	index@(_Z25selective_scan_bwd_kernelI32Selective_Scan_bwd_kernel_traitsILi32ELi16ELb1ELb1ELb0ELb1ELb1EffEEv12SSMParamsBwd)
        /*134c*/ 	.word	0x00000000


	//----- nvinfo : EIATTR_MIN_STACK_SIZE
	.align		4
.L_851:
        /*1350*/ 	.byte	0x04, 0x12
        /*1352*/ 	.short	(.L_853 - .L_852)
	.align		4
.L_852:
        /*1354*/ 	.word	index@(_Z25selective_scan_bwd_kernelI32Selective_Scan_bwd_kernel_traitsILi32ELi16ELb1ELb1ELb1ELb0ELb0EffEEv12SSMParamsBwd)
        /*1358*/ 	.word	0x00000000


	//----- nvinfo : EIATTR_MIN_STACK_SIZE
	.align		4
.L_853:
        /*135c*/ 	.byte	0x04, 0x12
        /*135e*/ 	.short	(.L_855 - .L_854)
	.align		4
.L_854:
        /*1360*/ 	.word	index@(_Z25selective_scan_bwd_kernelI32Selective_Scan_bwd_kernel_traitsILi32ELi16ELb1ELb1ELb1ELb0ELb1EffEEv12SSMParamsBwd)
        /*1364*/ 	.word	0x00000000


	//----- nvinfo : EIATTR_MIN_STACK_SIZE
	.align		4
.L_855:
        /*1368*/ 	.byte	0x04, 0x12
        /*136a*/ 	.short	(.L_857 - .L_856)
	.align		4
.L_856:
        /*136c*/ 	.word	index@(_Z25selective_scan_bwd_kernelI32Selective_Scan_bwd_kernel_traitsILi32ELi16ELb1ELb1ELb1ELb1ELb0EffEEv12SSMParamsBwd)
        /*1370*/ 	.word	0x00000000


	//----- nvinfo : EIATTR_MIN_STACK_SIZE
	.align		4
.L_857:
        /*1374*/ 	.byte	0x04, 0x12
        /*1376*/ 	.short	(.L_859 - .L_858)
	.align		4
.L_858:
        /*1378*/ 	.word	index@(_Z25selective_scan_bwd_kernelI32Selective_Scan_bwd_kernel_traitsILi32ELi16ELb1ELb1ELb1ELb1ELb1EffEEv12SSMParamsBwd)
        /*137c*/ 	.word	0x00000000


	//----- nvinfo : EIATTR_MIN_STACK_SIZE
	.align		4
.L_859:
        /*1380*/ 	.byte	0x04, 0x12
        /*1382*/ 	.short	(.L_861 - .L_860)
	.align		4
.L_860:
        /*1384*/ 	.word	index@(_Z25selective_scan_bwd_kernelI32Selective_Scan_bwd_kernel_traitsILi32ELi8ELb0ELb0ELb0ELb0ELb0EffEEv12SSMParamsBwd)
        /*1388*/ 	.word	0x00000000


	//----- nvinfo : EIATTR_MIN_STACK_SIZE
	.align		4
.L_861:
        /*138c*/ 	.byte	0x04, 0x12
        /*138e*/ 	.short	(.L_863 - .L_862)
	.align		4
.L_862:
        /*1390*/ 	.word	index@(_Z25selective_scan_bwd_kernelI32Selective_Scan_bwd_kernel_traitsILi32ELi8ELb0ELb0ELb0ELb0ELb1EffEEv12SSMParamsBwd)
        /*1394*/ 	.word	0x00000000


	//----- nvinfo : EIATTR_MIN_STACK_SIZE
	.align		4
.L_863:
        /*1398*/ 	.byte	0x04, 0x12
        /*139a*/ 	.short	(.L_865 - .L_864)
	.align		4
.L_864:
        /*139c*/ 	.word	index@(_Z25selective_scan_bwd_kernelI32Selective_Scan_bwd_kernel_traitsILi32ELi8ELb0ELb0ELb0ELb1ELb0EffEEv12SSMParamsBwd)
        /*13a0*/ 	.word	0x00000000


	//----- nvinfo : EIATTR_MIN_STACK_SIZE
	.align		4
.L_865:
        /*13a4*/ 	.byte	0x04, 0x12
        /*13a6*/ 	.short	(.L_867 - .L_866)
	.align		4
.L_866:
        /*13a8*/ 	.word	index@(_Z25selective_scan_bwd_kernelI32Selective_Scan_bwd_kernel_traitsILi32ELi8ELb0ELb0ELb0ELb1ELb1EffEEv12SSMParamsBwd)
        /*13ac*/ 	.word	0x00000000


	//----- nvinfo : EIATTR_MIN_STACK_SIZE
	.align		4
.L_867:
        /*13b0*/ 	.byte	0x04, 0x12
        /*13b2*/ 	.short	(.L_869 - .L_868)
	.align		4
.L_868:
        /*13b4*/ 	.word	index@(_Z25selective_scan_bwd_kernelI32Selective_Scan_bwd_kernel_traitsILi32ELi8ELb0ELb0ELb1ELb0ELb0EffEEv12SSMParamsBwd)
        /*13b8*/ 	.word	0x00000000


	//----- nvinfo : EIATTR_MIN_STACK_SIZE
	.align		4
.L_869:
        /*13bc*/ 	.byte	0x04, 0x12
        /*13be*/ 	.short	(.L_871 - .L_870)
	.align		4
.L_870:
        /*13c0*/ 	.word	index@(_Z25selective_scan_bwd_kernelI32Selective_Scan_bwd_kernel_traitsILi32ELi8ELb0ELb0ELb1ELb0ELb1EffEEv12SSMParamsBwd)
        /*13c4*/ 	.word	0x00000000


	//----- nvinfo : EIATTR_MIN_STACK_SIZE
	.align		4
.L_871:
        /*13c8*/ 	.byte	0x04, 0x12
        /*13ca*/ 	.short	(.L_873 - .L_872)
	.align		4
.L_872:
        /*13cc*/ 	.word	index@(_Z25selective_scan_bwd_kernelI32Selective_Scan_bwd_kernel_traitsILi32ELi8ELb0ELb0ELb1ELb1ELb0EffEEv12SSMParamsBwd)
        /*13d0*/ 	.word	0x00000000


	//----- nvinfo : EIATTR_MIN_STACK_SIZE
	.align		4
.L_873:
        /*13d4*/ 	.byte	0x04, 0x12
        /*13d6*/ 	.short	(.L_875 - .L_874)
	.align		4
.L_874:
        /*13d8*/ 	.word	index@(_Z25selective_scan_bwd_kernelI32Selective_Scan_bwd_kernel_traitsILi32ELi8ELb0ELb0ELb1ELb1ELb1EffEEv12SSMParamsBwd)
        /*13dc*/ 	.word	0x00000000


	//----- nvinfo : EIATTR_MIN_STACK_SIZE
	.align		4
.L_875:
        /*13e0*/ 	.byte	0x04, 0x12
        /*13e2*/ 	.short	(.L_877 - .L_876)
	.align		4
.L_876:
        /*13e4*/ 	.word	index@(_Z25selective_scan_bwd_kernelI32Selective_Scan_bwd_kernel_traitsILi32ELi8ELb0ELb1ELb0ELb0ELb0EffEEv12SSMParamsBwd)
        /*13e8*/ 	.word	0x00000000


	//----- nvinfo : EIATTR_MIN_STACK_SIZE
	.align		4
.L_877:
        /*13ec*/ 	.byte	0x04, 0x12
        /*13ee*/ 	.short	(.L_879 - .L_878)
	.align		4
.L_878:
        /*13f0*/ 	.word	index@(_Z25selective_scan_bwd_kernelI32Selective_Scan_bwd_kernel_traitsILi32ELi8ELb0ELb1ELb0ELb0ELb1EffEEv12SSMParamsBwd)
        /*13f4*/ 	.word	0x00000000


	//----- nvinfo : EIATTR_MIN_STACK_SIZE
	.align		4
.L_879:
        /*13f8*/ 	.byte	0x04, 0x12
        /*13fa*/ 	.short	(.L_881 - .L_880)
	.align		4
.L_880:
        /*13fc*/ 	.word	index@(_Z25selective_scan_bwd_kernelI32Selective_Scan_bwd_kernel_traitsILi32ELi8ELb0ELb1ELb0ELb1ELb0EffEEv12SSMParamsBwd)
        /*1400*/ 	.word	0x00000000


	//----- nvinfo : EIATTR_MIN_STACK_SIZE
	.align		4
.L_881:
        /*1404*/ 	.byte	0x04, 0x12
        /*1406*/ 	.short	(.L_883 - .L_882)
	.align		4
.L_882:
        /*1408*/ 	.word	index@(_Z25selective_scan_bwd_kernelI32Selective_Scan_bwd_kernel_traitsILi32ELi8ELb0ELb1ELb0ELb1ELb1EffEEv12SSMParamsBwd)
        /*140c*/ 	.word	0x00000000


	//----- nvinfo : EIATTR_MIN_STACK_SIZE
	.align		4
.L_883:
        /*1410*/ 	.byte	0x04, 0x12
        /*1412*/ 	.short	(.L_885 - .L_884)
	.align		4
.L_884:
        /*1414*/ 	.word	index@(_Z25selective_scan_bwd_kernelI32Selective_Scan_bwd_kernel_traitsILi32ELi8ELb0ELb1ELb1ELb0ELb0EffEEv12SSMParamsBwd)
        /*1418*/ 	.word	0x00000000


	//----- nvinfo : EIATTR_MIN_STACK_SIZE
	.align		4
.L_885:
        /*141c*/ 	.byte	0x04, 0x12
        /*141e*/ 	.short	(.L_887 - .L_886)
	.align		4
.L_886:
        /*1420*/ 	.word	index@(_Z25selective_scan_bwd_kernelI32Selective_Scan_bwd_kernel_traitsILi32ELi8ELb0ELb1ELb1ELb0ELb1EffEEv12SSMParamsBwd)
        /*1424*/ 	.word	0x00000000


	//----- nvinfo : EIATTR_MIN_STACK_SIZE
	.align		4
.L_887:
        /*1428*/ 	.byte	0x04, 0x12
        /*142a*/ 	.short	(.L_889 - .L_888)
	.align		4
.L_888:
        /*142c*/ 	.word	index@(_Z25selective_scan_bwd_kernelI32Selective_Scan_bwd_kernel_traitsILi32ELi8ELb0ELb1ELb1ELb1ELb0EffEEv12SSMParamsBwd)
        /*1430*/ 	.word	0x00000000


	//----- nvinfo : EIATTR_MIN_STACK_SIZE
	.align		4
.L_889:
        /*1434*/ 	.byte	0x04, 0x12
        /*1436*/ 	.short	(.L_891 - .L_890)
	.align		4
.L_890:
        /*1438*/ 	.word	index@(_Z25selective_scan_bwd_kernelI32Selective_Scan_bwd_kernel_traitsILi32ELi8ELb0ELb1ELb1ELb1ELb1EffEEv12SSMParamsBwd)
        /*143c*/ 	.word	0x00000000


	//----- nvinfo : EIATTR_MIN_STACK_SIZE
	.align		4
.L_891:
        /*1440*/ 	.byte	0x04, 0x12
        /*1442*/ 	.short	(.L_893 - .L_892)
	.align		4
.L_892:
        /*1444*/ 	.word	index@(_Z25selective_scan_bwd_kernelI32Selective_Scan_bwd_kernel_traitsILi32ELi8ELb1ELb0ELb0ELb0ELb0EffEEv12SSMParamsBwd)
        /*1448*/ 	.word	0x00000000


	//----- nvinfo : EIATTR_MIN_STACK_SIZE
	.align		4
.L_893:
        /*144c*/ 	.byte	0x04, 0x12
        /*144e*/ 	.short	(.L_895 - .L_894)
	.align		4
.L_894:
        /*1450*/ 	.word	index@(_Z25selective_scan_bwd_kernelI32Selective_Scan_bwd_kernel_traitsILi32ELi8ELb1ELb0ELb0ELb0ELb1EffEEv12SSMParamsBwd)
        /*1454*/ 	.word	0x00000000


	//----- nvinfo : EIATTR_MIN_STACK_SIZE
	.align		4
.L_895:
        /*1458*/ 	.byte	0x04, 0x12
        /*145a*/ 	.short	(.L_897 - .L_896)
	.align		4
.L_896:
        /*145c*/ 	.word	index@(_Z25selective_scan_bwd_kernelI32Selective_Scan_bwd_kernel_traitsILi32ELi8ELb1ELb0ELb0ELb1ELb0EffEEv12SSMParamsBwd)
        /*1460*/ 	.word	0x00000000


	//----- nvinfo : EIATTR_MIN_STACK_SIZE
	.align		4
.L_897:
        /*1464*/ 	.byte	0x04, 0x12
        /*1466*/ 	.short	(.L_899 - .L_898)
	.align		4
.L_898:
        /*1468*/ 	.word	index@(_Z25selective_scan_bwd_kernelI32Selective_Scan_bwd_kernel_traitsILi32ELi8ELb1ELb0ELb0ELb1ELb1EffEEv12SSMParamsBwd)
        /*146c*/ 	.word	0x00000000


	//----- nvinfo : EIATTR_MIN_STACK_SIZE
	.align		4
.L_899:
        /*1470*/ 	.byte	0x04, 0x12
        /*1472*/ 	.short	(.L_901 - .L_900)
	.align		4
.L_900:
        /*1474*/ 	.word	index@(_Z25selective_scan_bwd_kernelI32Selective_Scan_bwd_kernel_traitsILi32ELi8ELb1ELb0ELb1ELb0ELb0EffEEv12SSMParamsBwd)
        /*1478*/ 	.word	0x00000000


	//----- nvinfo : EIATTR_MIN_STACK_SIZE
	.align		4
.L_901:
        /*147c*/ 	.byte	0x04, 0x12
        /*147e*/ 	.short	(.L_903 - .L_902)
	.align		4
.L_902:
        /*1480*/ 	.word	index@(_Z25selective_scan_bwd_kernelI32Selective_Scan_bwd_kernel_traitsILi32ELi8ELb1ELb0ELb1ELb0ELb1EffEEv12SSMParamsBwd)
        /*1484*/ 	.word	0x00000000


	//----- nvinfo : EIATTR_MIN_STACK_SIZE
	.align		4
.L_903:
        /*1488*/ 	.byte	0x04, 0x12
        /*148a*/ 	.short	(.L_905 - .L_904)
	.align		4
.L_904:
        /*148c*/ 	.word	index@(_Z25selective_scan_bwd_kernelI32Selective_Scan_bwd_kernel_traitsILi32ELi8ELb1ELb0ELb1ELb1ELb0EffEEv12SSMParamsBwd)
        /*1490*/ 	.word	0x00000000


	//----- nvinfo : EIATTR_MIN_STACK_SIZE
	.align		4
.L_905:
        /*1494*/ 	.byte	0x04, 0x12
        /*1496*/ 	.short	(.L_907 - .L_906)
	.align		4
.L_906:
        /*1498*/ 	.word	index@(_Z25selective_scan_bwd_kernelI32Selective_Scan_bwd_kernel_traitsILi32ELi8ELb1ELb0ELb1ELb1ELb1EffEEv12SSMParamsBwd)
        /*149c*/ 	.word	0x00000000


	//----- nvinfo : EIATTR_MIN_STACK_SIZE
	.align		4
.L_907:
        /*14a0*/ 	.byte	0x04, 0x12
        /*14a2*/ 	.short	(.L_909 - .L_908)
	.align		4
.L_908:
        /*14a4*/ 	.word	index@(_Z25selective_scan_bwd_kernelI32Selective_Scan_bwd_kernel_traitsILi32ELi8ELb1ELb1ELb0ELb0ELb0EffEEv12SSMParamsBwd)
        /*14a8*/ 	.word	0x00000000


	//----- nvinfo : EIATTR_MIN_STACK_SIZE
	.align		4
.L_909:
        /*14ac*/ 	.byte	0x04, 0x12
        /*14ae*/ 	.short	(.L_911 - .L_910)
	.align		4
.L_910:
        /*14b0*/ 	.word	index@(_Z25selective_scan_bwd_kernelI32Selective_Scan_bwd_kernel_traitsILi32ELi8ELb1ELb1ELb0ELb0ELb1EffEEv12SSMParamsBwd)
        /*14b4*/ 	.word	0x00000000


	//----- nvinfo : EIATTR_MIN_STACK_SIZE
	.align		4
.L_911:
        /*14b8*/ 	.byte	0x04, 0x12
        /*14ba*/ 	.short	(.L_913 - .L_912)
	.align		4
.L_912:
        /*14bc*/ 	.word	index@(_Z25selective_scan_bwd_kernelI32Selective_Scan_bwd_kernel_traitsILi32ELi8ELb1ELb1ELb0ELb1ELb0EffEEv12SSMParamsBwd)
        /*14c0*/ 	.word	0x00000000


	//----- nvinfo : EIATTR_MIN_STACK_SIZE
	.align		4
.L_913:
        /*14c4*/ 	.byte	0x04, 0x12
        /*14c6*/ 	.short	(.L_915 - .L_914)
	.align		4
.L_914:
        /*14c8*/ 	.word	index@(_Z25selective_scan_bwd_kernelI32Selective_Scan_bwd_kernel_traitsILi32ELi8ELb1ELb1ELb0ELb1ELb1EffEEv12SSMParamsBwd)
        /*14cc*/ 	.word	0x00000000


	//----- nvinfo : EIATTR_MIN_STACK_SIZE
	.align		4
.L_915:
        /*14d0*/ 	.byte	0x04, 0x12
        /*14d2*/ 	.short	(.L_917 - .L_916)
	.align		4
.L_916:
        /*14d4*/ 	.word	index@(_Z25selective_scan_bwd_kernelI32Selective_Scan_bwd_kernel_traitsILi32ELi8ELb1ELb1ELb1ELb0ELb0EffEEv12SSMParamsBwd)
        /*14d8*/ 	.word	0x00000000


	//----- nvinfo : EIATTR_MIN_STACK_SIZE
	.align		4
.L_917:
        /*14dc*/ 	.byte	0x04, 0x12
        /*14de*/ 	.short	(.L_919 - .L_918)
	.align		4
.L_918:
        /*14e0*/ 	.word	index@(_Z25selective_scan_bwd_kernelI32Selective_Scan_bwd_kernel_traitsILi32ELi8ELb1ELb1ELb1ELb0ELb1EffEEv12SSMParamsBwd)
        /*14e4*/ 	.word	0x00000000


	//----- nvinfo : EIATTR_MIN_STACK_SIZE
	.align		4
.L_919:
        /*14e8*/ 	.byte	0x04, 0x12
        /*14ea*/ 	.short	(.L_921 - .L_920)
	.align		4
.L_920:
        /*14ec*/ 	.word	index@(_Z25selective_scan_bwd_kernelI32Selective_Scan_bwd_kernel_traitsILi32ELi8ELb1ELb1ELb1ELb1ELb0EffEEv12SSMParamsBwd)
        /*14f0*/ 	.word	0x00000000


	//----- nvinfo : EIATTR_MIN_STACK_SIZE
	.align		4
.L_921:
        /*14f4*/ 	.byte	0x04, 0x12
        /*14f6*/ 	.short	(.L_923 - .L_922)
	.align		4
.L_922:
        /*14f8*/ 	.word	index@(_Z25selective_scan_bwd_kernelI32Selective_Scan_bwd_kernel_traitsILi32ELi8ELb1ELb1ELb1ELb1ELb1EffEEv12SSMParamsBwd)
        /*14fc*/ 	.word	0x00000000


	//----- nvinfo : EIATTR_MIN_STACK_SIZE
	.align		4
.L_923:
        /*1500*/ 	.byte	0x04, 0x12
        /*1502*/ 	.short	(.L_925 - .L_924)
	.align		4
.L_924:
        /*1504*/ 	.word	index@(_Z25selective_scan_bwd_kernelI32Selective_Scan_bwd_kernel_traitsILi32ELi4ELb0ELb0ELb0ELb0ELb0EffEEv12SSMParamsBwd)
        /*1508*/ 	.word	0x00000000


	//----- nvinfo : EIATTR_MIN_STACK_SIZE
	.align		4
.L_925:
        /*150c*/ 	.byte	0x04, 0x12
        /*150e*/ 	.short	(.L_927 - .L_926)
	.align		4
.L_926:
        /*1510*/ 	.word	index@(_Z25selective_scan_bwd_kernelI32Selective_Scan_bwd_kernel_traitsILi32ELi4ELb0ELb0ELb0ELb0ELb1EffEEv12SSMParamsBwd)
        /*1514*/ 	.word	0x00000000


	//----- nvinfo : EIATTR_MIN_STACK_SIZE
	.align		4
.L_927:
        /*1518*/ 	.byte	0x04, 0x12
        /*151a*/ 	.short	(.L_929 - .L_928)
	.align		4
.L_928:
        /*151c*/ 	.word	index@(_Z25selective_scan_bwd_kernelI32Selective_Scan_bwd_kernel_traitsILi32ELi4ELb0ELb0ELb0ELb1ELb0EffEEv12SSMParamsBwd)
        /*1520*/ 	.word	0x00000000


	//----- nvinfo : EIATTR_MIN_STACK_SIZE
	.align		4
.L_929:
        /*1524*/ 	.byte	0x04, 0x12
        /*1526*/ 	.short	(.L_931 - .L_930)
	.align		4
.L_930:
        /*1528*/ 	.word	index@(_Z25selective_scan_bwd_kernelI32Selective_Scan_bwd_kernel_traitsILi32ELi4ELb0ELb0ELb0ELb1ELb1EffEEv12SSMParamsBwd)
        /*152c*/ 	.word	0x00000000


	//----- nvinfo : EIATTR_MIN_STACK_SIZE
	.align		4
.L_931:
        /*1530*/ 	.byte	0x04, 0x12
        /*1532*/ 	.short	(.L_933 - .L_932)
	.align		4
.L_932:
        /*1534*/ 	.word	index@(_Z25selective_scan_bwd_kernelI32Selective_Scan_bwd_kernel_traitsILi32ELi4ELb0ELb0ELb1ELb0ELb0EffEEv12SSMParamsBwd)
        /*1538*/ 	.word	0x00000000


	//----- nvinfo : EIATTR_MIN_STACK_SIZE
	.align		4
.L_933:
        /*153c*/ 	.byte	0x04, 0x12
        /*153e*/ 	.short	(.L_935 - .L_934)
	.align		4
.L_934:
        /*1540*/ 	.word	index@(_Z25selective_scan_bwd_kernelI32Selective_Scan_bwd_kernel_traitsILi32ELi4ELb0ELb0ELb1ELb0ELb1EffEEv12SSMParamsBwd)
        /*1544*/ 	.word	0x00000000


	//----- nvinfo : EIATTR_MIN_STACK_SIZE
	.align		4
.L_935:
        /*1548*/ 	.byte	0x04, 0x12
        /*154a*/ 	.short	(.L_937 - .L_936)
	.align		4
.L_936:
        /*154c*/ 	.word	index@(_Z25selective_scan_bwd_kernelI32Selective_Scan_bwd_kernel_traitsILi32ELi4ELb0ELb0ELb1ELb1ELb0EffEEv12SSMParamsBwd)
        /*1550*/ 	.word	0x00000000


	//----- nvinfo : EIATTR_MIN_STACK_SIZE
	.align		4
.L_937:
        /*1554*/ 	.byte	0x04, 0x12
        /*1556*/ 	.short	(.L_939 - .L_938)
	.align		4
.L_938:
        /*1558*/ 	.word	index@(_Z25selective_scan_bwd_kernelI32Selective_Scan_bwd_kernel_traitsILi32ELi4ELb0ELb0ELb1ELb1ELb1EffEEv12SSMParamsBwd)
        /*155c*/ 	.word	0x00000000


	//----- nvinfo : EIATTR_MIN_STACK_SIZE
	.align		4
.L_939:
        /*1560*/ 	.byte	0x04, 0x12
        /*1562*/ 	.short	(.L_941 - .L_940)
	.align		4
.L_940:
        /*1564*/ 	.word	index@(_Z25selective_scan_bwd_kernelI32Selective_Scan_bwd_kernel_traitsILi32ELi4ELb0ELb1ELb0ELb0ELb0EffEEv12SSMParamsBwd)
        /*1568*/ 	.word	0x00000000


	//----- nvinfo : EIATTR_MIN_STACK_SIZE
	.align		4
.L_941:
        /*156c*/ 	.byte	0x04, 0x12
        /*156e*/ 	.short	(.L_943 - .L_942)
	.align		4
.L_942:
        /*1570*/ 	.word	index@(_Z25selective_scan_bwd_kernelI32Selective_Scan_bwd_kernel_traitsILi32ELi4ELb0ELb1ELb0ELb0ELb1EffEEv12SSMParamsBwd)
        /*1574*/ 	.word	0x00000000


	//----- nvinfo : EIATTR_MIN_STACK_SIZE
	.align		4
.L_943:
        /*1578*/ 	.byte	0x04, 0x12
        /*157a*/ 	.short	(.L_945 - .L_944)
	.align		4
.L_944:
        /*157c*/ 	.word	index@(_Z25selective_scan_bwd_kernelI32Selective_Scan_bwd_kernel_traitsILi32ELi4ELb0ELb1ELb0ELb1ELb0EffEEv12SSMParamsBwd)
        /*1580*/ 	.word	0x00000000


	//----- nvinfo : EIATTR_MIN_STACK_SIZE
	.align		4
.L_945:
        /*1584*/ 	.byte	0x04, 0x12
        /*1586*/ 	.short	(.L_947 - .L_946)
	.align		4
.L_946:
        /*1588*/ 	.word	index@(_Z25selective_scan_bwd_kernelI32Selective_Scan_bwd_kernel_traitsILi32ELi4ELb0ELb1ELb0ELb1ELb1EffEEv12SSMParamsBwd)
        /*158c*/ 	.word	0x00000000


	//----- nvinfo : EIATTR_MIN_STACK_SIZE
	.align		4
.L_947:
        /*1590*/ 	.byte	0x04, 0x12
        /*1592*/ 	.short	(.L_949 - .L_948)
	.align		4
.L_948:
        /*1594*/ 	.word	index@(_Z25selective_scan_bwd_kernelI32Selective_Scan_bwd_kernel_traitsILi32ELi4ELb0ELb1ELb1ELb0ELb0EffEEv12SSMParamsBwd)
        /*1598*/ 	.word	0x00000000


	//----- nvinfo : EIATTR_MIN_STACK_SIZE
	.align		4
.L_949:
        /*159c*/ 	.byte	0x04, 0x12
        /*159e*/ 	.short	(.L_951 - .L_950)
	.align		4
.L_950:
        /*15a0*/ 	.word	index@(_Z25selective_scan_bwd_kernelI32Selective_Scan_bwd_kernel_traitsILi32ELi4ELb0ELb1ELb1ELb0ELb1EffEEv12SSMParamsBwd)
        /*15a4*/ 	.word	0x00000000


	//----- nvinfo : EIATTR_MIN_STACK_SIZE
	.align		4
.L_951:
        /*15a8*/ 	.byte	0x04, 0x12
        /*15aa*/ 	.short	(.L_953 - .L_952)
	.align		4
.L_952:
        /*15ac*/ 	.word	index@(_Z25selective_scan_bwd_kernelI32Selective_Scan_bwd_kernel_traitsILi32ELi4ELb0ELb1ELb1ELb1ELb0EffEEv12SSMParamsBwd)
        /*15b0*/ 	.word	0x00000000


	//----- nvinfo : EIATTR_MIN_STACK_SIZE
	.align		4
.L_953:
        /*15b4*/ 	.byte	0x04, 0x12
        /*15b6*/ 	.short	(.L_955 - .L_954)
	.align		4
.L_954:
        /*15b8*/ 	.word	index@(_Z25selective_scan_bwd_kernelI32Selective_Scan_bwd_kernel_traitsILi32ELi4ELb0ELb1ELb1ELb1ELb1EffEEv12SSMParamsBwd)
        /*15bc*/ 	.word	0x00000000


	//----- nvinfo : EIATTR_MIN_STACK_SIZE
	.align		4
.L_955:
        /*15c0*/ 	.byte	0x04, 0x12
        /*15c2*/ 	.short	(.L_957 - .L_956)
	.align		4
.L_956:
        /*15c4*/ 	.word	index@(_Z25selective_scan_bwd_kernelI32Selective_Scan_bwd_kernel_traitsILi32ELi4ELb1ELb0ELb0ELb0ELb0EffEEv12SSMParamsBwd)
        /*15c8*/ 	.word	0x00000000


	//----- nvinfo : EIATTR_MIN_STACK_SIZE
	.align		4
.L_957:
        /*15cc*/ 	.byte	0x04, 0x12
        /*15ce*/ 	.short	(.L_959 - .L_958)
	.align		4
.L_958:
        /*15d0*/ 	.word	index@(_Z25selective_scan_bwd_kernelI32Selective_Scan_bwd_kernel_traitsILi32ELi4ELb1ELb0ELb0ELb0ELb1EffEEv12SSMParamsBwd)
        /*15d4*/ 	.word	0x00000000


	//----- nvinfo : EIATTR_MIN_STACK_SIZE
	.align		4
.L_959:
        /*15d8*/ 	.byte	0x04, 0x12
        /*15da*/ 	.short	(.L_961 - .L_960)
	.align		4
.L_960:
        /*15dc*/ 	.word	index@(_Z25selective_scan_bwd_kernelI32Selective_Scan_bwd_kernel_traitsILi32ELi4ELb1ELb0ELb0ELb1ELb0EffEEv12SSMParamsBwd)
        /*15e0*/ 	.word	0x00000000


	//----- nvinfo : EIATTR_MIN_STACK_SIZE
	.align		4
.L_961:
        /*15e4*/ 	.byte	0x04, 0x12
        /*15e6*/ 	.short	(.L_963 - .L_962)
	.align		4
.L_962:
        /*15e8*/ 	.word	index@(_Z25selective_scan_bwd_kernelI32Selective_Scan_bwd_kernel_traitsILi32ELi4ELb1ELb0ELb0ELb1ELb1EffEEv12SSMParamsBwd)
        /*15ec*/ 	.word	0x00000000


	//----- nvinfo : EIATTR_MIN_STACK_SIZE
	.align		4
.L_963:
        /*15f0*/ 	.byte	0x04, 0x12
        /*15f2*/ 	.short	(.L_965 - .L_964)
	.align		4
.L_964:
        /*15f4*/ 	.word	index@(_Z25selective_scan_bwd_kernelI32Selective_Scan_bwd_kernel_traitsILi32ELi4ELb1ELb0ELb1ELb0ELb0EffEEv12SSMParamsBwd)
        /*15f8*/ 	.word	0x00000000


	//----- nvinfo : EIATTR_MIN_STACK_SIZE
	.align		4
.L_965:
        /*15fc*/ 	.byte	0x04, 0x12
        /*15fe*/ 	.short	(.L_967 - .L_966)
	.align		4
.L_966:
        /*1600*/ 	.word	index@(_Z25selective_scan_bwd_kernelI32Selective_Scan_bwd_kernel_traitsILi32ELi4ELb1ELb0ELb1ELb0ELb1EffEEv12SSMParamsBwd)
        /*1604*/ 	.word	0x00000000


	//----- nvinfo : EIATTR_MIN_STACK_SIZE
	.align		4
.L_967:
        /*1608*/ 	.byte	0x04, 0x12
        /*160a*/ 	.short	(.L_969 - .L_968)
	.align		4
.L_968:
        /*160c*/ 	.word	index@(_Z25selective_scan_bwd_kernelI32Selective_Scan_bwd_kernel_traitsILi32ELi4ELb1ELb0ELb1ELb1ELb0EffEEv12SSMParamsBwd)
        /*1610*/ 	.word	0x00000000


	//----- nvinfo : EIATTR_MIN_STACK_SIZE
	.align		4
.L_969:
        /*1614*/ 	.byte	0x04, 0x12
        /*1616*/ 	.short	(.L_971 - .L_970)
	.align		4
.L_970:
        /*1618*/ 	.word	index@(_Z25selective_scan_bwd_kernelI32Selective_Scan_bwd_kernel_traitsILi32ELi4ELb1ELb0ELb1ELb1ELb1EffEEv12SSMParamsBwd)
        /*161c*/ 	.word	0x00000000


	//----- nvinfo : EIATTR_MIN_STACK_SIZE
	.align		4
.L_971:
        /*1620*/ 	.byte	0x04, 0x12
        /*1622*/ 	.short	(.L_973 - .L_972)
	.align		4
.L_972:
        /*1624*/ 	.word	index@(_Z25selective_scan_bwd_kernelI32Selective_Scan_bwd_kernel_traitsILi32ELi4ELb1ELb1ELb0ELb0ELb0EffEEv12SSMParamsBwd)
        /*1628*/ 	.word	0x00000000


	//----- nvinfo : EIATTR_MIN_STACK_SIZE
	.align		4
.L_973:
        /*162c*/ 	.byte	0x04, 0x12
        /*162e*/ 	.short	(.L_975 - .L_974)
	.align		4
.L_974:
        /*1630*/ 	.word	index@(_Z25selective_scan_bwd_kernelI32Selective_Scan_bwd_kernel_traitsILi32ELi4ELb1ELb1ELb0ELb0ELb1EffEEv12SSMParamsBwd)
        /*1634*/ 	.word	0x00000000


	//----- nvinfo : EIATTR_MIN_STACK_SIZE
	.align		4
.L_975:
        /*1638*/ 	.byte	0x04, 0x12
        /*163a*/ 	.short	(.L_977 - .L_976)
	.align		4
.L_976:
        /*163c*/ 	.word	index@(_Z25selective_scan_bwd_kernelI32Selective_Scan_bwd_kernel_traitsILi32ELi4ELb1ELb1ELb0ELb1ELb0EffEEv12SSMParamsBwd)
        /*1640*/ 	.word	0x00000000


	//----- nvinfo : EIATTR_MIN_STACK_SIZE
	.align		4
.L_977:
        /*1644*/ 	.byte	0x04, 0x12
        /*1646*/ 	.short	(.L_979 - .L_978)
	.align		4
.L_978:
        /*1648*/ 	.word	index@(_Z25selective_scan_bwd_kernelI32Selective_Scan_bwd_kernel_traitsILi32ELi4ELb1ELb1ELb0ELb1ELb1EffEEv12SSMParamsBwd)
        /*164c*/ 	.word	0x00000000


	//----- nvinfo : EIATTR_MIN_STACK_SIZE
	.align		4
.L_979:
        /*1650*/ 	.byte	0x04, 0x12
        /*1652*/ 	.short	(.L_981 - .L_980)
	.align		4
.L_980:
        /*1654*/ 	.word	index@(_Z25selective_scan_bwd_kernelI32Selective_Scan_bwd_kernel_traitsILi32ELi4ELb1ELb1ELb1ELb0ELb0EffEEv12SSMParamsBwd)
        /*1658*/ 	.word	0x00000000


	//----- nvinfo : EIATTR_MIN_STACK_SIZE
	.align		4
.L_981:
        /*165c*/ 	.byte	0x04, 0x12
        /*165e*/ 	.short	(.L_983 - .L_982)
	.align		4
.L_982:
        /*1660*/ 	.word	index@(_Z25selective_scan_bwd_kernelI32Selective_Scan_bwd_kernel_traitsILi32ELi4ELb1ELb1ELb1ELb0ELb1EffEEv12SSMParamsBwd)
        /*1664*/ 	.word	0x00000000


	//----- nvinfo : EIATTR_MIN_STACK_SIZE
	.align		4
.L_983:
        /*1668*/ 	.byte	0x04, 0x12
        /*166a*/ 	.short	(.L_985 - .L_984)
	.align		4
.L_984:
        /*166c*/ 	.word	index@(_Z25selective_scan_bwd_kernelI32Selective_Scan_bwd_kernel_traitsILi32ELi4ELb1ELb1ELb1ELb1ELb0EffEEv12SSMParamsBwd)
        /*1670*/ 	.word	0x00000000


	//----- nvinfo : EIATTR_MIN_STACK_SIZE
	.align		4
.L_985:
        /*1674*/ 	.byte	0x04, 0x12
        /*1676*/ 	.short	(.L_987 - .L_986)
	.align		4
.L_986:
        /*1678*/ 	.word	index@(_Z25selective_scan_bwd_kernelI32Selective_Scan_bwd_kernel_traitsILi32ELi4ELb1ELb1ELb1ELb1ELb1EffEEv12SSMParamsBwd)
        /*167c*/ 	.word	0x00000000
.L_987:


//--------------------- .nv.compat                --------------------------
	.section	.nv.compat,"",@"SHT_CUDA_COMPAT_INFO"
	.align	4
        /*0000*/ 	.byte	0x02, 0x09, 0x01, 0x00, 0x02, 0x02, 0x01, 0x00, 0x02, 0x05, 0x05, 0x00, 0x03, 0x07, 0x01, 0x01
        /*0010*/ 	.byte	0x02, 0x03, 0x00, 0x00, 0x02, 0x06, 0x01, 0x00, 0x04, 0x0b, 0x08, 0x00, 0x00, 0x00, 0x00, 0x00
        /*0020*/ 	.byte	0x00, 0x00, 0x00, 0x00


//--------------------- .nv.info._Z25selective_scan_bwd_kernelI32Selective_Scan_bwd_kernel_traitsILi128ELi16ELb0ELb0ELb0ELb0ELb0EffEEv12SSMParamsBwd --------------------------
	.section	.nv.info._Z25selective_scan_bwd_kernelI32Selective_Scan_bwd_kernel_traitsILi128ELi16ELb0ELb0ELb0ELb0ELb0EffEEv12SSMParamsBwd,"",@"SHT_CUDA_INFO"
	.sectionflags	@""
	.align	4


	//----- nvinfo : EIATTR_CUDA_API_VERSION
	.align		4
        /*0000*/ 	.byte	0x04, 0x37
        /*0002*/ 	.short	(.L_989 - .L_988)
.L_988:
        /*0004*/ 	.word	0x00000082


	//----- nvinfo : EIATTR_KPARAM_INFO
	.align		4
.L_989:
        /*0008*/ 	.byte	0x04, 0x17
        /*000a*/ 	.short	(.L_991 - .L_990)
.L_990:
        /*000c*/ 	.word	0x00000000
        /*0010*/ 	.short	0x0000
        /*0012*/ 	.short	0x0000
        /*0014*/ 	.byte	0x00, 0xf0, 0xc1, 0x07


	//----- nvinfo : EIATTR_SPARSE_MMA_MASK
	.align		4
.L_991:
        /*0018*/ 	.byte	0x03, 0x50
        /*001a*/ 	.short	0x0000


	//----- nvinfo : EIATTR_MAXREG_COUNT
	.align		4
        /*001c*/ 	.byte	0x03, 0x1b
        /*001e*/ 	.short	0x00a8


	//----- nvinfo : EIATTR_NUM_BARRIERS
	.align		4
        /*0020*/ 	.byte	0x02, 0x4c
        /*0022*/ 	.byte	0x01
	.zero		1


	//----- nvinfo : EIATTR_ANNOTATIONS
	.align		4
        /*0024*/ 	.byte	0x04, 0x55
        /*0026*/ 	.short	(.L_993 - .L_992)


	//   ....[0]....
.L_992:
        /*0028*/ 	.word	0x00000001
        /*002c*/ 	.byte	0x60, 0x02, 0x00, 0x00, 0x01, 0x00, 0x00, 0x00, 0x90, 0x02, 0x00, 0x00, 0x01, 0x00, 0x00, 0x00
        /* <DEDUP_REMOVED lines=36> */
        /*027c*/ 	.byte	0x60, 0x60, 0x00, 0x00, 0x01, 0x00, 0x00, 0x00, 0x10, 0x63, 0x00, 0x00


	//----- nvinfo : EIATTR_MERCURY_ISA_VERSION
	.align		4
.L_993:
        /*0288*/ 	.byte	0x03, 0x5f
        /*028a*/ 	.short	0x0101


	//----- nvinfo : EIATTR_COOP_GROUP_MASK_REGIDS
	.align		4
        /*028c*/ 	.byte	0x04, 0x29
        /*028e*/ 	.short	(.L_995 - .L_994)


	//   ....[0]....
.L_994:
        /*0290*/ 	.word	0xffffffff


	//   ....[1]....
        /*0294*/ 	.word	0xffffffff


	//   ....[2]....
        /*0298*/ 	.word	0xffffffff


	//   ....[3]....
        /*029c*/ 	.word	0xffffffff


	//   ....[4]....
        /*02a0*/ 	.word	0xffffffff


	//   ....[5]....
        /*02a4*/ 	.word	0xffffffff


	//   ....[6]....
        /*02a8*/ 	.word	0xffffffff


	//   ....[7]....
        /*02ac*/ 	.word	0xffffffff


	//   ....[8]....
        /*02b0*/ 	.word	0xffffffff


	//   ....[9]....
        /*02b4*/ 	.word	0xffffffff


	//   ....[10]....
        /*02b8*/ 	.word	0xffffffff


	//   ....[11]....
        /*02bc*/ 	.word	0xffffffff


	//   ....[12]....
        /*02c0*/ 	.word	0xffffffff


	//   ....[13]....
        /*02c4*/ 	.word	0xffffffff


	//   ....[14]....
        /*02c8*/ 	.word	0xffffffff


	//   ....[15]....
        /*02cc*/ 	.word	0xffffffff


	//   ....[16]....
        /*02d0*/ 	.word	0xffffffff


	//   ....[17]....
        /*02d4*/ 	.word	0xffffffff


	//   ....[18]....
        /*02d8*/ 	.word	0xffffffff


	//   ....[19]....
        /*02dc*/ 	.word	0xffffffff


	//   ....[20]....
        /*02e0*/ 	.word	0xffffffff


	//   ....[21]....
        /*02e4*/ 	.word	0xffffffff


	//   ....[22]....
        /*02e8*/ 	.word	0xffffffff


	//   ....[23]....
        /*02ec*/ 	.word	0xffffffff


	//   ....[24]....
        /*02f0*/ 	.word	0xffffffff


	//   ....[25]....
        /*02f4*/ 	.word	0xffffffff


	//   ....[26]....
        /*02f8*/ 	.word	0xffffffff


	//   ....[27]....
        /*02fc*/ 	.word	0xffffffff


	//   ....[28]....
        /*0300*/ 	.word	0xffffffff


	//   ....[29]....
        /*0304*/ 	.word	0xffffffff


	//   ....[30]....
        /*0308*/ 	.word	0xffffffff


	//   ....[31]....
        /*030c*/ 	.word	0xffffffff


	//   ....[32]....
        /*0310*/ 	.word	0xffffffff


	//   ....[33]....
        /*0314*/ 	.word	0xffffffff


	//   ....[34]....
        /*0318*/ 	.word	0xffffffff


	//   ....[35]....
        /*031c*/ 	.word	0xffffffff


	//   ....[36]....
        /*0320*/ 	.word	0xffffffff


	//   ....[37]....
        /*0324*/ 	.word	0xffffffff


	//   ....[38]....
        /*0328*/ 	.word	0xffffffff


	//   ....[39]....
        /*032c*/ 	.word	0xffffffff


	//   ....[40]....
        /*0330*/ 	.word	0xffffffff


	//   ....[41]....
        /*0334*/ 	.word	0xffffffff


	//   ....[42]....
        /*0338*/ 	.word	0xffffffff


	//   ....[43]....
        /*033c*/ 	.word	0xffffffff


	//   ....[44]....
        /*0340*/ 	.word	0xffffffff


	//   ....[45]....
        /*0344*/ 	.word	0xffffffff


	//   ....[46]....
        /*0348*/ 	.word	0xffffffff


	//   ....[47]....
        /*034c*/ 	.word	0xffffffff


	//   ....[48]....
        /*0350*/ 	.word	0xffffffff


	//   ....[49]....
        /*0354*/ 	.word	0xffffffff


	//   ....[50]....
        /*0358*/ 	.word	0xffffffff


	//   ....[51]....
        /*035c*/ 	.word	0xffffffff


	//   ....[52]....
        /*0360*/ 	.word	0xffffffff


	//   ....[53]....
        /*0364*/ 	.word	0xffffffff


	//   ....[54]....
        /*0368*/ 	.word	0xffffffff


	//   ....[55]....
        /*036c*/ 	.word	0x05000056


	//   ....[56]....
        /*0370*/ 	.word	0x05000056


	//   ....[57]....
        /*0374*/ 	.word	0x05000056


	//   ....[58]....
        /*0378*/ 	.word	0x05000056


	//   ....[59]....
        /*037c*/ 	.word	0x05000056


	//   ....[60]....
        /*0380*/ 	.word	0x05000056


	//   ....[61]....
        /*0384*/ 	.word	0x05000056


	//   ....[62]....
        /*0388*/ 	.word	0x05000056


	//   ....[63]....
        /*038c*/ 	.word	0x05000056


	//   ....[64]....
        /*0390*/ 	.word	0x05000056


	//   ....[65]....
        /*0394*/ 	.word	0x05000056


	//   ....[66]....
        /*0398*/ 	.word	0x05000056


	//   ....[67]....
        /*039c*/ 	.word	0x05000056


	//   ....[68]....
        /*03a0*/ 	.word	0x05000056


	//   ....[69]....
        /*03a4*/ 	.word	0x05000056


	//   ....[70]....
        /*03a8*/ 	.word	0x05000056


	//   ....[71]....
        /*03ac*/ 	.word	0x05000056


	//   ....[72]....
        /*03b0*/ 	.word	0x05000056


	//   ....[73]....
        /*03b4*/ 	.word	0x05000056


	//   ....[74]....
        /*03b8*/ 	.word	0x05000056


	//   ....[75]....
        /*03bc*/ 	.word	0x05000056


	//   ....[76]....
        /*03c0*/ 	.word	0x05000056


	//   ....[77]....
        /*03c4*/ 	.word	0x05000056


	//   ....[78]....
        /*03c8*/ 	.word	0x05000056


	//   ....[79]....
        /*03cc*/ 	.word	0x05000056


	//   ....[80]....
        /*03d0*/ 	.word	0x05000056


	//   ....[81]....
        /*03d4*/ 	.word	0x05000056


	//   ....[82]....
        /*03d8*/ 	.word	0x05000056


	//   ....[83]....
        /*03dc*/ 	.word	0x05000056


	//   ....[84]....
        /*03e0*/ 	.word	0x05000056


	//   ....[85]....
        /*03e4*/ 	.word	0x05000056


	//   ....[86]....
        /*03e8*/ 	.word	0x05000056


	//----- nvinfo : EIATTR_COOP_GROUP_INSTR_OFFSETS
	.align		4
.L_995:
        /*03ec*/ 	.byte	0x04, 0x28
        /*03ee*/ 	.short	(.L_997 - .L_996)


	//   ....[0]....
.L_996:
        /*03f0*/ 	.word	0x000010c0


	//   ....[1]....
        /*03f4*/ 	.word	0x000016c0


	//   ....[2]....
        /*03f8*/ 	.word	0x00001c20


	//   ....[3]....
        /*03fc*/ 	.word	0x000030d0


	//   ....[4]....
        /*0400*/ 	.word	0x000030f0


	//   ....[5]....
        /*0404*/ 	.word	0x00003120


	//   ....[6]....
        /*0408*/ 	.word	0x00003140


	//   ....[7]....
        /*040c*/ 	.word	0x00003170


	//   ....[8]....
        /*0410*/ 	.word	0x00003190


	//   ....[9]....
        /*0414*/ 	.word	0x000031c0


	//   ....[10]....
        /*0418*/ 	.word	0x000031e0


	//   ....[11]....
        /*041c*/ 	.word	0x00003210


	//   ....[12]....
        /*0420*/ 	.word	0x00003220


	//   ....[13]....
        /*0424*/ 	.word	0x000032c0


	//   ....[14]....
        /*0428*/ 	.word	0x000032d0


	//   ....[15]....
        /*042c*/ 	.word	0x000032e0


	//   ....[16]....
        /*0430*/ 	.word	0x000032f0


	//   ....[17]....
        /*0434*/ 	.word	0x00003910


	//   ....[18]....
        /*0438*/ 	.word	0x00003920


	//   ....[19]....
        /*043c*/ 	.word	0x00003930


	//   ....[20]....
        /*0440*/ 	.word	0x00003960


	//   ....[21]....
        /*0444*/ 	.word	0x00003970


	//   ....[22]....
        /*0448*/ 	.word	0x000039a0


	//   ....[23]....
        /*044c*/ 	.word	0x000039b0


	//   ....[24]....
        /*0450*/ 	.word	0x000039e0


	//   ....[25]....
        /*0454*/ 	.word	0x000039f0


	//   ....[26]....
        /*0458*/ 	.word	0x00003a20


	//   ....[27]....
        /*045c*/ 	.word	0x00003a30


	//   ....[28]....
        /*0460*/ 	.word	0x00003a60


	//   ....[29]....
        /*0464*/ 	.word	0x00003a70


	//   ....[30]....
        /*0468*/ 	.word	0x00003a80


	//   ....[31]....
        /*046c*/ 	.word	0x00003a90


	//   ....[32]....
        /*0470*/ 	.word	0x00003aa0


	//   ....[33]....
        /*0474*/ 	.word	0x00004190


	//   ....[34]....
        /*0478*/ 	.word	0x00004230


	//   ....[35]....
        /*047c*/ 	.word	0x00004260


	//   ....[36]....
        /*0480*/ 	.word	0x00004280


	//   ....[37]....
        /*0484*/ 	.word	0x000042b0


	//   ....[38]....
        /*0488*/ 	.word	0x000042f0


	//   ....[39]....
        /*048c*/ 	.word	0x00004320


	//   ....[40]....
        /*0490*/ 	.word	0x00004370


	//   ....[41]....
        /*0494*/ 	.word	0x00004390


	//   ....[42]....
        /*0498*/ 	.word	0x000044b0


	//   ....[43]....
        /*049c*/ 	.word	0x00004e70


	//   ....[44]....
        /*04a0*/ 	.word	0x00005970


	//   ....[45]....
        /*04a4*/ 	.word	0x000060e0


	//   ....[46]....
        /*04a8*/ 	.word	0x00006100


	//   ....[47]....
        /*04ac*/ 	.word	0x00006130


	//   ....[48]....
        /*04b0*/ 	.word	0x00006180


	//   ....[49]....
        /*04b4*/ 	.word	0x000061a0


	//   ....[50]....
        /*04b8*/ 	.word	0x00006390


	//   ....[51]....
        /*04bc*/ 	.word	0x000063b0


	//   ....[52]....
        /*04c0*/ 	.word	0x000063e0


	//   ....[53]....
        /*04c4*/ 	.word	0x00006430


	//   ....[54]....
        /*04c8*/ 	.word	0x00006450


	//   ....[55]....
        /*04cc*/ 	.word	0x00006cd0


	//   ....[56]....
        /*04d0*/ 	.word	0x00006d20


	//   ....[57]....
        /*04d4*/ 	.word	0x00006dc0


	//   ....[58]....
        /*04d8*/ 	.word	0x00006e10


	//   ....[59]....
        /*04dc*/ 	.word	0x00006eb0


	//   ....[60]....
        /*04e0*/ 	.word	0x00006f00


	//   ....[61]....
        /*04e4*/ 	.word	0x00006fa0


	//   ....[62]....
        /*04e8*/ 	.word	0x00006ff0


	//   ....[63]....
        /*04ec*/ 	.word	0x00007090


	//   ....[64]....
        /*04f0*/ 	.word	0x000070e0


	//   ....[65]....
        /*04f4*/ 	.word	0x00007180


	//   ....[66]....
        /*04f8*/ 	.word	0x00007220


	//   ....[67]....
        /*04fc*/ 	.word	0x000072c0


	//   ....[68]....
        /*0500*/ 	.word	0x00007360


	//   ....[69]....
        /*0504*/ 	.word	0x000073b0


	//   ....[70]....
        /*0508*/ 	.word	0x00007410


	//   ....[71]....
        /*050c*/ 	.word	0x000074a0


	//   ....[72]....
        /*0510*/ 	.word	0x000074f0


	//   ....[73]....
        /*0514*/ 	.word	0x00007580


	//   ....[74]....
        /*0518*/ 	.word	0x000075d0


	//   ....[75]....
        /*051c*/ 	.word	0x00007660


	//   ....[76]....
        /*0520*/ 	.word	0x000076b0


	//   ....[77]....
        /*0524*/ 	.word	0x00007740


	//   ....[78]....
        /*0528*/ 	.word	0x00007790


	//   ....[79]....
        /*052c*/ 	.word	0x00007820


	//   ....[80]....
        /*0530*/ 	.word	0x00007870


	//   ....[81]....
        /*0534*/ 	.word	0x00007920


	//   ....[82]....
        /*0538*/ 	.word	0x00007970


	//   ....[83]....
        /*053c*/ 	.word	0x000079e0


	//   ....[84]....
        /*0540*/ 	.word	0x00007a30


	//   ....[85]....
        /*0544*/ 	.word	0x00007a90


	//   ....[86]....
        /*0548*/ 	.word	0x00007ae0


	//----- nvinfo : EIATTR_EXIT_INSTR_OFFSETS
	.align		4
.L_997:
        /*054c*/ 	.byte	0x04, 0x1c
        /*054e*/ 	.short	(.L_999 - .L_998)


	//   ....[0]....
.L_998:
        /*0550*/ 	.word	0x000065c0


	//   ....[1]....
        /*0554*/ 	.word	0x00006c70


	//----- nvinfo : EIATTR_MAX_THREADS
	.align		4
.L_999:
        /*0558*/ 	.byte	0x04, 0x05
        /*055a*/ 	.short	(.L_1001 - .L_1000)
.L_1000:
        /*055c*/ 	.word	0x00000080
        /*0560*/ 	.word	0x00000001
        /*0564*/ 	.word	0x00000001


	//----- nvinfo : EIATTR_CRS_STACK_SIZE
	.align		4
.L_1001:
        /*0568*/ 	.byte	0x04, 0x1e
        /*056a*/ 	.short	(.L_1003 - .L_1002)
.L_1002:
        /*056c*/ 	.word	0x00000000


	//----- nvinfo : EIATTR_CBANK_PARAM_SIZE
	.align		4
.L_1003:
        /*0570*/ 	.byte	0x03, 0x19
        /*0572*/ 	.short	0x01f0


	//----- nvinfo : EIATTR_PARAM_CBANK
	.align		4
        /*0574*/ 	.byte	0x04, 0x0a
        /*0576*/ 	.short	(.L_1005 - .L_1004)
	.align		4
.L_1004:
        /*0578*/ 	.word	index@(.nv.constant0._Z25selective_scan_bwd_kernelI32Selective_Scan_bwd_kernel_traitsILi128ELi16ELb0ELb0ELb0ELb0ELb0EffEEv12SSMParamsBwd)
        /*057c*/ 	.short	0x0210
        /*057e*/ 	.short	0x01f0


	//----- nvinfo : EIATTR_SW_WAR
	.align		4
.L_1005:
        /*0580*/ 	.byte	0x04, 0x36
        /*0582*/ 	.short	(.L_1007 - .L_1006)
.L_1006:
        /*0584*/ 	.word	0x00000008
.L_1007:


//--------------------- .nv.info._Z25selective_scan_bwd_kernelI32Selective_Scan_bwd_kernel_traitsILi128ELi16ELb0ELb0ELb0ELb0ELb1EffEEv12SSMParamsBwd --------------------------
	.section	.nv.info._Z25selective_scan_bwd_kernelI32Selective_Scan_bwd_kernel_traitsILi128ELi16ELb0ELb0ELb0ELb0ELb1EffEEv12SSMParamsBwd,"",@"SHT_CUDA_INFO"
	.sectionflags	@""
	.align	4


	//----- nvinfo : EIATTR_CUDA_API_VERSION
	.align		4
        /*0000*/ 	.byte	0x04, 0x37
        /*0002*/ 	.short	(.L_1009 - .L_1008)
.L_1008:
        /*0004*/ 	.word	0x00000082


	//----- nvinfo : EIATTR_KPARAM_INFO
	.align		4
.L_1009:
        /*0008*/ 	.byte	0x04, 0x17
        /*000a*/ 	.short	(.L_1011 - .L_1010)
.L_1010:
        /*000c*/ 	.word	0x00000000
        /*0010*/ 	.short	0x0000
        /*0012*/ 	.short	0x0000
        /*0014*/ 	.byte	0x00, 0xf0, 0xc1, 0x07


	//----- nvinfo : EIATTR_SPARSE_MMA_MASK
	.align		4
.L_1011:
        /*0018*/ 	.byte	0x03, 0x50
        /*001a*/ 	.short	0x0000


	//----- nvinfo : EIATTR_MAXREG_COUNT
	.align		4
        /*001c*/ 	.byte	0x03, 0x1b
        /*001e*/ 	.short	0x00a8


	//----- nvinfo : EIATTR_NUM_BARRIERS
	.align		4
        /*0020*/ 	.byte	0x02, 0x4c
        /*0022*/ 	.byte	0x01
	.zero		1


	//----- nvinfo : EIATTR_ANNOTATIONS
	.align		4
        /*0024*/ 	.byte	0x04, 0x55
        /*0026*/ 	.short	(.L_1013 - .L_1012)


	//   ....[0]....
.L_1012:
        /* <DEDUP_REMOVED lines=40> */


	//----- nvinfo : EIATTR_MERCURY_ISA_VERSION
	.align		4
.L_1013:
        /*0298*/ 	.byte	0x03, 0x5f
        /*029a*/ 	.short	0x0101


	//----- nvinfo : EIATTR_COOP_GROUP_MASK_REGIDS
	.align		4
        /*029c*/ 	.byte	0x04, 0x29
        /*029e*/ 	.short	(.L_1015 - .L_1014)


	//   ....[0]....
.L_1014:
        /*02a0*/ 	.word	0xffffffff


	//   ....[1]....
        /*02a4*/ 	.word	0xffffffff


	//   ....[2]....
        /*02a8*/ 	.word	0xffffffff


	//   ....[3]....
        /*02ac*/ 	.word	0xffffffff


	//   ....[4]....
        /*02b0*/ 	.word	0xffffffff


	//   ....[5]....
        /*02b4*/ 	.word	0xffffffff


	//   ....[6]....
        /*02b8*/ 	.word	0xffffffff


	//   ....[7]....
        /*02bc*/ 	.word	0xffffffff


	//   ....[8]....
        /*02c0*/ 	.word	0xffffffff


	//   ....[9]....
        /*02c4*/ 	.word	0xffffffff


	//   ....[10]....
        /*02c8*/ 	.word	0xffffffff


	//   ....[11]....
        /*02cc*/ 	.word	0xffffffff


	//   ....[12]....
        /*02d0*/ 	.word	0xffffffff


	//   ....[13]....
        /*02d4*/ 	.word	0xffffffff


	//   ....[14]....
        /*02d8*/ 	.word	0xffffffff


	//   ....[15]....
        /*02dc*/ 	.word	0xffffffff


	//   ....[16]....
        /*02e0*/ 	.word	0xffffffff


	//   ....[17]....
        /*02e4*/ 	.word	0xffffffff


	//   ....[18]....
        /*02e8*/ 	.word	0xffffffff


	//   ....[19]....
        /*02ec*/ 	.word	0xffffffff


	//   ....[20]....
        /*02f0*/ 	.word	0xffffffff


	//   ....[21]....
        /*02f4*/ 	.word	0xffffffff


	//   ....[22]....
        /*02f8*/ 	.word	0xffffffff


	//   ....[23]....
        /*02fc*/ 	.word	0xffffffff


	//   ....[24]....
        /*0300*/ 	.word	0xffffffff


	//   ....[25]....
        /*0304*/ 	.word	0xffffffff


	//   ....[26]....
        /*0308*/ 	.word	0xffffffff


	//   ....[27]....
        /*030c*/ 	.word	0xffffffff


	//   ....[28]....
        /*0310*/ 	.word	0xffffffff


	//   ....[29]....
        /*0314*/ 	.word	0xffffffff


	//   ....[30]....
        /*0318*/ 	.word	0xffffffff


	//   ....[31]....
        /*031c*/ 	.word	0xffffffff


	//   ....[32]....
        /*0320*/ 	.word	0xffffffff


	//   ....[33]....
        /*0324*/ 	.word	0xffffffff


	//   ....[34]....
        /*0328*/ 	.word	0xffffffff


	//   ....[35]....
        /*032c*/ 	.word	0xffffffff


	//   ....[36]....
        /*0330*/ 	.word	0xffffffff


	//   ....[37]....
        /*0334*/ 	.word	0xffffffff


	//   ....[38]....
        /*0338*/ 	.word	0xffffffff


	//   ....[39]....
        /*033c*/ 	.word	0xffffffff


	//   ....[40]....
        /*0340*/ 	.word	0xffffffff


	//   ....[41]....
        /*0344*/ 	.word	0xffffffff


	//   ....[42]....
        /*0348*/ 	.word	0xffffffff


	//   ....[43]....
        /*034c*/ 	.word	0xffffffff


	//   ....[44]....
        /*0350*/ 	.word	0xffffffff


	//   ....[45]....
        /*0354*/ 	.word	0xffffffff


	//   ....[46]....
        /*0358*/ 	.word	0xffffffff


	//   ....[47]....
        /*035c*/ 	.word	0xffffffff


	//   ....[48]....
        /*0360*/ 	.word	0xffffffff


	//   ....[49]....
        /*0364*/ 	.word	0xffffffff


	//   ....[50]....
        /*0368*/ 	.word	0xffffffff


	//   ....[51]....
        /*036c*/ 	.word	0xffffffff


	//   ....[52]....
        /*0370*/ 	.word	0xffffffff


	//   ....[53]....
        /*0374*/ 	.word	0xffffffff


	//   ....[54]....
        /*0378*/ 	.word	0xffffffff


	//   ....[55]....
        /*037c*/ 	.word	0xffffffff


	//   ....[56]....
        /*0380*/ 	.word	0xffffffff


	//   ....[57]....
        /*0384*/ 	.word	0xffffffff


	//   ....[58]....
        /*0388*/ 	.word	0xffffffff


	//   ....[59]....
        /*038c*/ 	.word	0x05000056


	//   ....[60]....
        /*0390*/ 	.word	0x05000056


	//   ....[61]....
        /*0394*/ 	.word	0x05000056


	//   ....[62]....
        /*0398*/ 	.word	0x05000056


	//   ....[63]....
        /*039c*/ 	.word	0x05000056


	//   ....[64]....
        /*03a0*/ 	.word	0x05000056


	//   ....[65]....
        /*03a4*/ 	.word	0x05000056


	//   ....[66]....
        /*03a8*/ 	.word	0x05000056


	//   ....[67]....
        /*03ac*/ 	.word	0x05000056


	//   ....[68]....
        /*03b0*/ 	.word	0x05000056


	//   ....[69]....
        /*03b4*/ 	.word	0x05000056


	//   ....[70]....
        /*03b8*/ 	.word	0x05000056


	//   ....[71]....
        /*03bc*/ 	.word	0x05000056


	//   ....[72]....
        /*03c0*/ 	.word	0x05000056


	//   ....[73]....
        /*03c4*/ 	.word	0x05000056


	//   ....[74]....
        /*03c8*/ 	.word	0x05000056


	//   ....[75]....
        /*03cc*/ 	.word	0x05000056


	//   ....[76]....
        /*03d0*/ 	.word	0x05000056


	//   ....[77]....
        /*03d4*/ 	.word	0x05000056


	//   ....[78]....
        /*03d8*/ 	.word	0x05000056


	//   ....[79]....
        /*03dc*/ 	.word	0x05000056


	//   ....[80]....
        /*03e0*/ 	.word	0x05000056


	//   ....[81]....
        /*03e4*/ 	.word	0x05000056


	//   ....[82]....
        /*03e8*/ 	.word	0x05000056


	//   ....[83]....
        /*03ec*/ 	.word	0x05000056


	//   ....[84]....
        /*03f0*/ 	.word	0x05000056


	//   ....[85]....
        /*03f4*/ 	.word	0x05000056


	//   ....[86]....
        /*03f8*/ 	.word	0x05000056


	//   ....[87]....
        /*03fc*/ 	.word	0x05000056


	//   ....[88]....
        /*0400*/ 	.word	0x05000056


	//   ....[89]....
        /*0404*/ 	.word	0x05000056


	//   ....[90]....
        /*0408*/ 	.word	0x05000056


	//----- nvinfo : EIATTR_COOP_GROUP_INSTR_OFFSETS
	.align		4
.L_1015:
        /*040c*/ 	.byte	0x04, 0x28
        /*040e*/ 	.short	(.L_1017 - .L_1016)


	//   ....[0]....
.L_1016:
        /*0410*/ 	.word	0x000010f0


	//   ....[1]....
        /*0414*/ 	.word	0x00001600


	//   ....[2]....
        /*0418*/ 	.word	0x00001ea0


	//   ....[3]....
        /*041c*/ 	.word	0x00002310


	//   ....[4]....
        /*0420*/ 	.word	0x000029b0


	//   ....[5]....
        /*0424*/ 	.word	0x00003290


	//   ....[6]....
        /*0428*/ 	.word	0x00003e70


	//   ....[7]....
        /*042c*/ 	.word	0x00005740


	//   ....[8]....
        /*0430*/ 	.word	0x00005760


	//   ....[9]....
        /*0434*/ 	.word	0x00005790


	//   ....[10]....
        /*0438*/ 	.word	0x000057b0


	//   ....[11]....
        /*043c*/ 	.word	0x000057e0


	//   ....[12]....
        /*0440*/ 	.word	0x00005800


	//   ....[13]....
        /*0444*/ 	.word	0x00005830


	//   ....[14]....
        /*0448*/ 	.word	0x00005850


	//   ....[15]....
        /*044c*/ 	.word	0x00005880


	//   ....[16]....
        /*0450*/ 	.word	0x00005890


	//   ....[17]....
        /*0454*/ 	.word	0x00005930


	//   ....[18]....
        /*0458*/ 	.word	0x00005940


	//   ....[19]....
        /*045c*/ 	.word	0x00005950


	//   ....[20]....
        /*0460*/ 	.word	0x00005960


	//   ....[21]....
        /*0464*/ 	.word	0x00005f80


	//   ....[22]....
        /*0468*/ 	.word	0x00005f90


	//   ....[23]....
        /*046c*/ 	.word	0x00005fa0


	//   ....[24]....
        /*0470*/ 	.word	0x00005fd0


	//   ....[25]....
        /*0474*/ 	.word	0x00005fe0


	//   ....[26]....
        /*0478*/ 	.word	0x00006010


	//   ....[27]....
        /*047c*/ 	.word	0x00006020


	//   ....[28]....
        /*0480*/ 	.word	0x00006050


	//   ....[29]....
        /*0484*/ 	.word	0x00006060


	//   ....[30]....
        /*0488*/ 	.word	0x00006090


	//   ....[31]....
        /*048c*/ 	.word	0x000060a0


	//   ....[32]....
        /*0490*/ 	.word	0x000060d0


	//   ....[33]....
        /*0494*/ 	.word	0x000060e0


	//   ....[34]....
        /*0498*/ 	.word	0x000060f0


	//   ....[35]....
        /*049c*/ 	.word	0x00006100


	//   ....[36]....
        /*04a0*/ 	.word	0x00006110


	//   ....[37]....
        /*04a4*/ 	.word	0x000067d0


	//   ....[38]....
        /*04a8*/ 	.word	0x00006860


	//   ....[39]....
        /*04ac*/ 	.word	0x000068d0


	//   ....[40]....
        /*04b0*/ 	.word	0x000068f0


	//   ....[41]....
        /*04b4*/ 	.word	0x00006920


	//   ....[42]....
        /*04b8*/ 	.word	0x00006970


	//   ....[43]....
        /*04bc*/ 	.word	0x00006990


	//   ....[44]....
        /*04c0*/ 	.word	0x000069e0


	//   ....[45]....
        /*04c4*/ 	.word	0x00006a00


	//   ....[46]....
        /*04c8*/ 	.word	0x00006ac0


	//   ....[47]....
        /*04cc*/ 	.word	0x000074f0


	//   ....[48]....
        /*04d0*/ 	.word	0x00007f90


	//   ....[49]....
        /*04d4*/ 	.word	0x00008720


	//   ....[50]....
        /*04d8*/ 	.word	0x00008740


	//   ....[51]....
        /*04dc*/ 	.word	0x00008770


	//   ....[52]....
        /*04e0*/ 	.word	0x000087c0


	//   ....[53]....
        /*04e4*/ 	.word	0x000087e0


	//   ....[54]....
        /*04e8*/ 	.word	0x000089d0


	//   ....[55]....
        /*04ec*/ 	.word	0x000089f0


	//   ....[56]....
        /*04f0*/ 	.word	0x00008a20


	//   ....[57]....
        /*04f4*/ 	.word	0x00008a70


	//   ....[58]....
        /*04f8*/ 	.word	0x00008a90


	//   ....[59]....
        /*04fc*/ 	.word	0x00009310


	//   ....[60]....
        /*0500*/ 	.word	0x00009360


	//   ....[61]....
        /*0504*/ 	.word	0x00009400


	//   ....[62]....
        /*0508*/ 	.word	0x00009450


	//   ....[63]....
        /*050c*/ 	.word	0x000094f0


	//   ....[64]....
        /*0510*/ 	.word	0x00009540


	//   ....[65]....
        /*0514*/ 	.word	0x000095e0


	//   ....[66]....
        /*0518*/ 	.word	0x00009630


	//   ....[67]....
        /*051c*/ 	.word	0x000096d0


	//   ....[68]....
        /*0520*/ 	.word	0x00009720


	//   ....[69]....
        /*0524*/ 	.word	0x000097c0


	//   ....[70]....
        /*0528*/ 	.word	0x00009860


	//   ....[71]....
        /*052c*/ 	.word	0x00009900


	//   ....[72]....
        /*0530*/ 	.word	0x000099a0


	//   ....[73]....
        /*0534*/ 	.word	0x000099f0


	//   ....[74]....
        /*0538*/ 	.word	0x00009a50


	//   ....[75]....
        /*053c*/ 	.word	0x00009ae0


	//   ....[76]....
        /*0540*/ 	.word	0x00009b30


	//   ....[77]....
        /*0544*/ 	.word	0x00009bc0


	//   ....[78]....
        /*0548*/ 	.word	0x00009c10


	//   ....[79]....
        /*054c*/ 	.word	0x00009ca0


	//   ....[80]....
        /*0550*/ 	.word	0x00009cf0


	//   ....[81]....
        /*0554*/ 	.word	0x00009d80


	//   ....[82]....
        /*0558*/ 	.word	0x00009dd0


	//   ....[83]....
        /*055c*/ 	.word	0x00009e60


	//   ....[84]....
        /*0560*/ 	.word	0x00009eb0


	//   ....[85]....
        /*0564*/ 	.word	0x00009f60


	//   ....[86]....
        /*0568*/ 	.word	0x00009fb0


	//   ....[87]....
        /*056c*/ 	.word	0x0000a020


	//   ....[88]....
        /*0570*/ 	.word	0x0000a070


	//   ....[89]....
        /*0574*/ 	.word	0x0000a0d0


	//   ....[90]....
        /*0578*/ 	.word	0x0000a120


	//----- nvinfo : EIATTR_EXIT_INSTR_OFFSETS
	.align		4
.L_1017:
        /*057c*/ 	.byte	0x04, 0x1c
        /*057e*/ 	.short	(.L_1019 - .L_1018)


	//   ....[0]....
.L_1018:
        /*0580*/ 	.word	0x00008c00


	//   ....[1]....
        /*0584*/ 	.word	0x000092b0


	//----- nvinfo : EIATTR_MAX_THREADS
	.align		4
.L_1019:
        /*0588*/ 	.byte	0x04, 0x05
        /*058a*/ 	.short	(.L_1021 - .L_1020)
.L_1020:
        /*058c*/ 	.word	0x00000080
        /*0590*/ 	.word	0x00000001
        /*0594*/ 	.word	0x00000001


	//----- nvinfo : EIATTR_CRS_STACK_SIZE
	.align		4
.L_1021:
        /*0598*/ 	.byte	0x04, 0x1e
        /*059a*/ 	.short	(.L_1023 - .L_1022)
.L_1022:
        /*059c*/ 	.word	0x00000000


	//----- nvinfo : EIATTR_CBANK_PARAM_SIZE
	.align		4
.L_1023:
        /*05a0*/ 	.byte	0x03, 0x19
        /*05a2*/ 	.short	0x01f0


	//----- nvinfo : EIATTR_PARAM_CBANK
	.align		4
        /*05a4*/ 	.byte	0x04, 0x0a
        /*05a6*/ 	.short	(.L_1025 - .L_1024)
	.align		4
.L_1024:
        /*05a8*/ 	.word	index@(.nv.constant0._Z25selective_scan_bwd_kernelI32Selective_Scan_bwd_kernel_traitsILi128ELi16ELb0ELb0ELb0ELb0ELb1EffEEv12SSMParamsBwd)
        /*05ac*/ 	.short	0x0210
        /*05ae*/ 	.short	0x01f0


	//----- nvinfo : EIATTR_SW_WAR
	.align		4
.L_1025:
        /*05b0*/ 	.byte	0x04, 0x36
        /*05b2*/ 	.short	(.L_1027 - .L_1026)
.L_1026:
        /*05b4*/ 	.word	0x00000008
.L_1027:


//--------------------- .nv.info._Z25selective_scan_bwd_kernelI32Selective_Scan_bwd_kernel_traitsILi128ELi16ELb0ELb0ELb0ELb1ELb0EffEEv12SSMParamsBwd --------------------------
	.section	.nv.info._Z25selective_scan_bwd_kernelI32Selective_Scan_bwd_kernel_traitsILi128ELi16ELb0ELb0ELb0ELb1ELb0EffEEv12SSMParamsBwd,"",@"SHT_CUDA_INFO"
	.sectionflags	@""
	.align	4


	//----- nvinfo : EIATTR_CUDA_API_VERSION
	.align		4
        /*0000*/ 	.byte	0x04, 0x37
        /*0002*/ 	.short	(.L_1029 - .L_1028)
.L_1028:
        /*0004*/ 	.word	0x00000082


	//----- nvinfo : EIATTR_KPARAM_INFO
	.align		4
.L_1029:
        /*0008*/ 	.byte	0x04, 0x17
        /*000a*/ 	.short	(.L_1031 - .L_1030)
.L_1030:
        /*000c*/ 	.word	0x00000000
        /*0010*/ 	.short	0x0000
        /*0012*/ 	.short	0x0000
        /*0014*/ 	.byte	0x00, 0xf0, 0xc1, 0x07


	//----- nvinfo : EIATTR_SPARSE_MMA_MASK
	.align		4
.L_1031:
        /*0018*/ 	.byte	0x03, 0x50
        /*001a*/ 	.short	0x0000


	//----- nvinfo : EIATTR_MAXREG_COUNT
	.align		4
        /*001c*/ 	.byte	0x03, 0x1b
        /*001e*/ 	.short	0x00a8


	//----- nvinfo : EIATTR_NUM_BARRIERS
	.align		4
        /*0020*/ 	.byte	0x02, 0x4c
        /*0022*/ 	.byte	0x01
	.zero		1


	//----- nvinfo : EIATTR_ANNOTATIONS
	.align		4
        /*0024*/ 	.byte	0x04, 0x55
        /*0026*/ 	.short	(.L_1033 - .L_1032)


	//   ....[0]....
.L_1032:
        /* <DEDUP_REMOVED lines=15> */
        /*010c*/ 	.byte	0x40, 0x8e, 0x00, 0x00


	//----- nvinfo : EIATTR_MERCURY_ISA_VERSION
	.align		4
.L_1033:
        /*0110*/ 	.byte	0x03, 0x5f
        /*0112*/ 	.short	0x0101


	//----- nvinfo : EIATTR_COOP_GROUP_MASK_REGIDS
	.align		4
        /*0114*/ 	.byte	0x04, 0x29
        /*0116*/ 	.short	(.L_1035 - .L_1034)


	//   ....[0]....
.L_1034:
        /*0118*/ 	.word	0xffffffff


	//   ....[1]....
        /*011c*/ 	.word	0xffffffff


	//   ....[2]....
        /*0120*/ 	.word	0xffffffff


	//   ....[3]....
        /*0124*/ 	.word	0xffffffff


	//   ....[4]....
        /*0128*/ 	.word	0xffffffff


	//   ....[5]....
        /*012c*/ 	.word	0xffffffff


	//   ....[6]....
        /*0130*/ 	.word	0xffffffff


	//   ....[7]....
        /*0134*/ 	.word	0xffffffff


	//   ....[8]....
        /*0138*/ 	.word	0xffffffff


	//   ....[9]....
        /*013c*/ 	.word	0xffffffff


	//   ....[10]....
        /*0140*/ 	.word	0xffffffff


	//   ....[11]....
        /*0144*/ 	.word	0xffffffff


	//   ....[12]....
        /*0148*/ 	.word	0xffffffff


	//   ....[13]....
        /*014c*/ 	.word	0xffffffff


	//   ....[14]....
        /*0150*/ 	.word	0xffffffff


	//   ....[15]....
        /*0154*/ 	.word	0xffffffff


	//   ....[16]....
        /*0158*/ 	.word	0xffffffff


	//   ....[17]....
        /*015c*/ 	.word	0xffffffff


	//   ....[18]....
        /*0160*/ 	.word	0xffffffff


	//   ....[19]....
        /*0164*/ 	.word	0xffffffff


	//   ....[20]....
        /*0168*/ 	.word	0xffffffff


	//   ....[21]....
        /*016c*/ 	.word	0xffffffff


	//   ....[22]....
        /*0170*/ 	.word	0xffffffff


	//   ....[23]....
        /*0174*/ 	.word	0xffffffff


	//   ....[24]....
        /*0178*/ 	.word	0xffffffff


	//   ....[25]....
        /*017c*/ 	.word	0xffffffff


	//   ....[26]....
        /*0180*/ 	.word	0xffffffff


	//   ....[27]....
        /*0184*/ 	.word	0xffffffff


	//   ....[28]....
        /*0188*/ 	.word	0xffffffff


	//   ....[29]....
        /*018c*/ 	.word	0xffffffff


	//   ....[30]....
        /*0190*/ 	.word	0xffffffff


	//   ....[31]....
        /*0194*/ 	.word	0xffffffff


	//   ....[32]....
        /*0198*/ 	.word	0xffffffff


	//   ....[33]....
        /*019c*/ 	.word	0xffffffff


	//   ....[34]....
        /*01a0*/ 	.word	0xffffffff


	//   ....[35]....
        /*01a4*/ 	.word	0xffffffff


	//   ....[36]....
        /*01a8*/ 	.word	0xffffffff


	//   ....[37]....
        /*01ac*/ 	.word	0xffffffff


	//   ....[38]....
        /*01b0*/ 	.word	0xffffffff


	//   ....[39]....
        /*01b4*/ 	.word	0xffffffff


	//   ....[40]....
        /*01b8*/ 	.word	0xffffffff


	//   ....[41]....
        /*01bc*/ 	.word	0xffffffff


	//   ....[42]....
        /*01c0*/ 	.word	0xffffffff


	//   ....[43]....
        /*01c4*/ 	.word	0xffffffff


	//   ....[44]....
        /*01c8*/ 	.word	0xffffffff


	//   ....[45]....
        /*01cc*/ 	.word	0xffffffff


	//   ....[46]....
        /*01d0*/ 	.word	0xffffffff


	//   ....[47]....
        /*01d4*/ 	.word	0xffffffff


	//   ....[48]....
        /*01d8*/ 	.word	0xffffffff


	//   ....[49]....
        /*01dc*/ 	.word	0xffffffff


	//   ....[50]....
        /*01e0*/ 	.word	0xffffffff


	//   ....[51]....
        /*01e4*/ 	.word	0xffffffff


	//   ....[52]....
        /*01e8*/ 	.word	0xffffffff


	//   ....[53]....
        /*01ec*/ 	.word	0xffffffff


	//   ....[54]....
        /*01f0*/ 	.word	0xffffffff


	//   ....[55]....
        /*01f4*/ 	.word	0xffffffff


	//   ....[56]....
        /*01f8*/ 	.word	0x05000096


	//   ....[57]....
        /*01fc*/ 	.word	0x05000096


	//   ....[58]....
        /*0200*/ 	.word	0x05000096


	//   ....[59]....
        /*0204*/ 	.word	0x05000096


	//   ....[60]....
        /*0208*/ 	.word	0x05000096


	//   ....[61]....
        /*020c*/ 	.word	0x05000096


	//   ....[62]....
        /*0210*/ 	.word	0x05000096


	//   ....[63]....
        /*0214*/ 	.word	0x05000096


	//   ....[64]....
        /*0218*/ 	.word	0x05000096


	//   ....[65]....
        /*021c*/ 	.word	0x05000096


	//   ....[66]....
        /*0220*/ 	.word	0x05000096


	//   ....[67]....
        /*0224*/ 	.word	0x05000096


	//   ....[68]....
        /*0228*/ 	.word	0x05000096


	//   ....[69]....
        /*022c*/ 	.word	0x05000096


	//   ....[70]....
        /*0230*/ 	.word	0x05000096


	//   ....[71]....
        /*0234*/ 	.word	0x05000096


	//   ....[72]....
        /*0238*/ 	.word	0x05000096


	//   ....[73]....
        /*023c*/ 	.word	0x05000096


	//   ....[74]....
        /*0240*/ 	.word	0x05000096


	//   ....[75]....
        /*0244*/ 	.word	0x05000096


	//   ....[76]....
        /*0248*/ 	.word	0x05000096


	//   ....[77]....
        /*024c*/ 	.word	0x05000096


	//   ....[78]....
        /*0250*/ 	.word	0x05000096


	//   ....[79]....
        /*0254*/ 	.word	0x05000096


	//   ....[80]....
        /*0258*/ 	.word	0x05000096


	//   ....[81]....
        /*025c*/ 	.word	0x05000096


	//   ....[82]....
        /*0260*/ 	.word	0x05000096


	//   ....[83]....
        /*0264*/ 	.word	0x05000096


	//   ....[84]....
        /*0268*/ 	.word	0x05000096


	//   ....[85]....
        /*026c*/ 	.word	0x05000096


	//   ....[86]....
        /*0270*/ 	.word	0x05000096


	//   ....[87]....
        /*0274*/ 	.word	0x05000096


	//----- nvinfo : EIATTR_COOP_GROUP_INSTR_OFFSETS
	.align		4
.L_1035:
        /*0278*/ 	.byte	0x04, 0x28
        /*027a*/ 	.short	(.L_1037 - .L_1036)


	//   ....[0]....
.L_1036:
        /*027c*/ 	.word	0x00001180


	//   ....[1]....
        /*0280*/ 	.word	0x00001770


	//   ....[2]....
        /*0284*/ 	.word	0x00001d10


	//   ....[3]....
        /*0288*/ 	.word	0x00005210


	//   ....[4]....
        /*028c*/ 	.word	0x00005230


	//   ....[5]....
        /*0290*/ 	.word	0x00005260


	//   ....[6]....
        /*0294*/ 	.word	0x00005280


	//   ....[7]....
        /*0298*/ 	.word	0x000052b0


	//   ....[8]....
        /*029c*/ 	.word	0x000052d0


	//   ....[9]....
        /*02a0*/ 	.word	0x00005300


	//   ....[10]....
        /*02a4*/ 	.word	0x00005320


	//   ....[11]....
        /*02a8*/ 	.word	0x00005350


	//   ....[12]....
        /*02ac*/ 	.word	0x00005360


	//   ....[13]....
        /*02b0*/ 	.word	0x00005400


	//   ....[14]....
        /*02b4*/ 	.word	0x00005410


	//   ....[15]....
        /*02b8*/ 	.word	0x00005420


	//   ....[16]....
        /*02bc*/ 	.word	0x00005430


	//   ....[17]....
        /*02c0*/ 	.word	0x000059f0


	//   ....[18]....
        /*02c4*/ 	.word	0x00005a00


	//   ....[19]....
        /*02c8*/ 	.word	0x00005a10


	//   ....[20]....
        /*02cc*/ 	.word	0x00005a40


	//   ....[21]....
        /*02d0*/ 	.word	0x00005a50


	//   ....[22]....
        /*02d4*/ 	.word	0x00005a80


	//   ....[23]....
        /*02d8*/ 	.word	0x00005a90


	//   ....[24]....
        /*02dc*/ 	.word	0x00005ac0


	//   ....[25]....
        /*02e0*/ 	.word	0x00005ad0


	//   ....[26]....
        /*02e4*/ 	.word	0x00005b00


	//   ....[27]....
        /*02e8*/ 	.word	0x00005b10


	//   ....[28]....
        /*02ec*/ 	.word	0x00005b30


	//   ....[29]....
        /*02f0*/ 	.word	0x00005b50


	//   ....[30]....
        /*02f4*/ 	.word	0x00005b60


	//   ....[31]....
        /*02f8*/ 	.word	0x00005b70


	//   ....[32]....
        /*02fc*/ 	.word	0x00005b80


	//   ....[33]....
        /*0300*/ 	.word	0x00006180


	//   ....[34]....
        /*0304*/ 	.word	0x00006340


	//   ....[35]....
        /*0308*/ 	.word	0x00006500


	//   ....[36]....
        /*030c*/ 	.word	0x00006540


	//   ....[37]....
        /*0310*/ 	.word	0x000066a0


	//   ....[38]....
        /*0314*/ 	.word	0x000066e0


	//   ....[39]....
        /*0318*/ 	.word	0x00006810


	//   ....[40]....
        /*031c*/ 	.word	0x00006820


	//   ....[41]....
        /*0320*/ 	.word	0x00006850


	//   ....[42]....
        /*0324*/ 	.word	0x00006890


	//   ....[43]....
        /*0328*/ 	.word	0x000070c0


	//   ....[44]....
        /*032c*/ 	.word	0x00007a80


	//   ....[45]....
        /*0330*/ 	.word	0x00008460


	//   ....[46]....
        /*0334*/ 	.word	0x00008c10


	//   ....[47]....
        /*0338*/ 	.word	0x00008c30


	//   ....[48]....
        /*033c*/ 	.word	0x00008c60


	//   ....[49]....
        /*0340*/ 	.word	0x00008cb0


	//   ....[50]....
        /*0344*/ 	.word	0x00008cd0


	//   ....[51]....
        /*0348*/ 	.word	0x00008ec0


	//   ....[52]....
        /*034c*/ 	.word	0x00008ee0


	//   ....[53]....
        /*0350*/ 	.word	0x00008f10


	//   ....[54]....
        /*0354*/ 	.word	0x00008f60


	//   ....[55]....
        /*0358*/ 	.word	0x00008f80


	//   ....[56]....
        /*035c*/ 	.word	0x00009800


	//   ....[57]....
        /*0360*/ 	.word	0x00009850


	//   ....[58]....
        /*0364*/ 	.word	0x000098f0


	//   ....[59]....
        /*0368*/ 	.word	0x00009940


	//   ....[60]....
        /*036c*/ 	.word	0x000099e0


	//   ....[61]....
        /*0370*/ 	.word	0x00009a30


	//   ....[62]....
        /*0374*/ 	.word	0x00009ad0


	//   ....[63]....
        /*0378*/ 	.word	0x00009b20


	//   ....[64]....
        /*037c*/ 	.word	0x00009bc0


	//   ....[65]....
        /*0380*/ 	.word	0x00009c10


	//   ....[66]....
        /*0384*/ 	.word	0x00009cb0


	//   ....[67]....
        /*0388*/ 	.word	0x00009d50


	//   ....[68]....
        /*038c*/ 	.word	0x00009df0


	//   ....[69]....
        /*0390*/ 	.word	0x00009e90


	//   ....[70]....
        /*0394*/ 	.word	0x00009ef0


	//   ....[71]....
        /*0398*/ 	.word	0x00009f40


	//   ....[72]....
        /*039c*/ 	.word	0x00009fd0


	//   ....[73]....
        /*03a0*/ 	.word	0x0000a020


	//   ....[74]....
        /*03a4*/ 	.word	0x0000a0b0


	//   ....[75]....
        /*03a8*/ 	.word	0x0000a100


	//   ....[76]....
        /*03ac*/ 	.word	0x0000a190


	//   ....[77]....
        /*03b0*/ 	.word	0x0000a1e0


	//   ....[78]....
        /*03b4*/ 	.word	0x0000a270


	//   ....[79]....
        /*03b8*/ 	.word	0x0000a2c0


	//   ....[80]....
        /*03bc*/ 	.word	0x0000a350


	//   ....[81]....
        /*03c0*/ 	.word	0x0000a3a0


	//   ....[82]....
        /*03c4*/ 	.word	0x0000a440


	//   ....[83]....
        /*03c8*/ 	.word	0x0000a490


	//   ....[84]....
        /*03cc*/ 	.word	0x0000a4f0


	//   ....[85]....
        /*03d0*/ 	.word	0x0000a540


	//   ....[86]....
        /*03d4*/ 	.word	0x0000a5a0


	//   ....[87]....
        /*03d8*/ 	.word	0x0000a5f0


	//----- nvinfo : EIATTR_EXIT_INSTR_OFFSETS
	.align		4
.L_1037:
        /*03dc*/ 	.byte	0x04, 0x1c
        /*03de*/ 	.short	(.L_1039 - .L_1038)


	//   ....[0]....
.L_1038:
        /*03e0*/ 	.word	0x000090f0


	//   ....[1]....
        /*03e4*/ 	.word	0x000097a0


	//----- nvinfo : EIATTR_MAX_THREADS
	.align		4
.L_1039:
        /*03e8*/ 	.byte	0x04, 0x05
        /*03ea*/ 	.short	(.L_1041 - .L_1040)
.L_1040:
        /*03ec*/ 	.word	0x00000080
        /*03f0*/ 	.word	0x00000001
        /*03f4*/ 	.word	0x00000001


	//----- nvinfo : EIATTR_CRS_STACK_SIZE
	.align		4
.L_1041:
        /*03f8*/ 	.byte	0x04, 0x1e
        /*03fa*/ 	.short	(.L_1043 - .L_1042)
.L_1042:
        /*03fc*/ 	.word	0x00000000


	//----- nvinfo : EIATTR_CBANK_PARAM_SIZE
	.align		4
.L_1043:
        /*0400*/ 	.byte	0x03, 0x19
        /*0402*/ 	.short	0x01f0


	//----- nvinfo : EIATTR_PARAM_CBANK
	.align		4
        /*0404*/ 	.byte	0x04, 0x0a
        /*0406*/ 	.short	(.L_1045 - .L_1044)
	.align		4
.L_1044:
        /*0408*/ 	.word	index@(.nv.constant0._Z25selective_scan_bwd_kernelI32Selective_Scan_bwd_kernel_traitsILi128ELi16ELb0ELb0ELb0ELb1ELb0EffEEv12SSMParamsBwd)
        /*040c*/ 	.short	0x0210
        /*040e*/ 	.short	0x01f0


	//----- nvinfo : EIATTR_SW_WAR
	.align		4
.L_1045:
        /*0410*/ 	.byte	0x04, 0x36
        /*0412*/ 	.short	(.L_1047 - .L_1046)
.L_1046:
        /*0414*/ 	.word	0x00000008
.L_1047:


//--------------------- .nv.info._Z25selective_scan_bwd_kernelI32Selective_Scan_bwd_kernel_traitsILi128ELi16ELb0ELb0ELb0ELb1ELb1EffEEv12SSMParamsBwd --------------------------
	.section	.nv.info._Z25selective_scan_bwd_kernelI32Selective_Scan_bwd_kernel_traitsILi128ELi16ELb0ELb0ELb0ELb1ELb1EffEEv12SSMParamsBwd,"",@"SHT_CUDA_INFO"
	.sectionflags	@""
	.align	4


	//----- nvinfo : EIATTR_CUDA_API_VERSION
	.align		4
        /*0000*/ 	.byte	0x04, 0x37
        /*0002*/ 	.short	(.L_1049 - .L_1048)
.L_1048:
        /*0004*/ 	.word	0x00000082


	//----- nvinfo : EIATTR_KPARAM_INFO
	.align		4
.L_1049:
        /*0008*/ 	.byte	0x04, 0x17
        /*000a*/ 	.short	(.L_1051 - .L_1050)
.L_1050:
        /*000c*/ 	.word	0x00000000
        /*0010*/ 	.short	0x0000
        /*0012*/ 	.short	0x0000
        /*0014*/ 	.byte	0x00, 0xf0, 0xc1, 0x07


	//----- nvinfo : EIATTR_SPARSE_MMA_MASK
	.align		4
.L_1051:
        /*0018*/ 	.byte	0x03, 0x50
        /*001a*/ 	.short	0x0000


	//----- nvinfo : EIATTR_MAXREG_COUNT
	.align		4
        /*001c*/ 	.byte	0x03, 0x1b
        /*001e*/ 	.short	0x00a8


	//----- nvinfo : EIATTR_NUM_BARRIERS
	.align		4
        /*0020*/ 	.byte	0x02, 0x4c
        /*0022*/ 	.byte	0x01
	.zero		1


	//----- nvinfo : EIATTR_ANNOTATIONS
	.align		4
        /*0024*/ 	.byte	0x04, 0x55
        /*0026*/ 	.short	(.L_1053 - .L_1052)


	//   ....[0]....
.L_1052:
        /* <DEDUP_REMOVED lines=16> */


	//----- nvinfo : EIATTR_MERCURY_ISA_VERSION
	.align		4
.L_1053:
        /*0110*/ 	.byte	0x03, 0x5f
        /*0112*/ 	.short	0x0101


	//----- nvinfo : EIATTR_COOP_GROUP_MASK_REGIDS
	.align		4
        /*0114*/ 	.byte	0x04, 0x29
        /*0116*/ 	.short	(.L_1055 - .L_1054)


	//   ....[0]....
.L_1054:
        /*0118*/ 	.word	0xffffffff


	//   ....[1]....
        /*011c*/ 	.word	0xffffffff


	//   ....[2]....
        /*0120*/ 	.word	0xffffffff


	//   ....[3]....
        /*0124*/ 	.word	0xffffffff


	//   ....[4]....
        /*0128*/ 	.word	0xffffffff


	//   ....[5]....
        /*012c*/ 	.word	0xffffffff


	//   ....[6]....
        /*0130*/ 	.word	0xffffffff


	//   ....[7]....
        /*0134*/ 	.word	0xffffffff


	//   ....[8]....
        /*0138*/ 	.word	0xffffffff


	//   ....[9]....
        /*013c*/ 	.word	0xffffffff


	//   ....[10]....
        /*0140*/ 	.word	0xffffffff


	//   ....[11]....
        /*0144*/ 	.word	0xffffffff


	//   ....[12]....
        /*0148*/ 	.word	0xffffffff


	//   ....[13]....
        /*014c*/ 	.word	0xffffffff


	//   ....[14]....
        /*0150*/ 	.word	0xffffffff


	//   ....[15]....
        /*0154*/ 	.word	0xffffffff


	//   ....[16]....
        /*0158*/ 	.word	0xffffffff


	//   ....[17]....
        /*015c*/ 	.word	0xffffffff


	//   ....[18]....
        /*0160*/ 	.word	0xffffffff


	//   ....[19]....
        /*0164*/ 	.word	0xffffffff


	//   ....[20]....
        /*0168*/ 	.word	0xffffffff


	//   ....[21]....
        /*016c*/ 	.word	0xffffffff


	//   ....[22]....
        /*0170*/ 	.word	0xffffffff


	//   ....[23]....
        /*0174*/ 	.word	0xffffffff


	//   ....[24]....
        /*0178*/ 	.word	0xffffffff


	//   ....[25]....
        /*017c*/ 	.word	0xffffffff


	//   ....[26]....
        /*0180*/ 	.word	0xffffffff


	//   ....[27]....
        /*0184*/ 	.word	0xffffffff


	//   ....[28]....
        /*0188*/ 	.word	0xffffffff


	//   ....[29]....
        /*018c*/ 	.word	0xffffffff


	//   ....[30]....
        /*0190*/ 	.word	0xffffffff


	//   ....[31]....
        /*0194*/ 	.word	0xffffffff


	//   ....[32]....
        /*0198*/ 	.word	0xffffffff


	//   ....[33]....
        /*019c*/ 	.word	0xffffffff


	//   ....[34]....
        /*01a0*/ 	.word	0xffffffff


	//   ....[35]....
        /*01a4*/ 	.word	0xffffffff


	//   ....[36]....
        /*01a8*/ 	.word	0xffffffff


	//   ....[37]....
        /*01ac*/ 	.word	0xffffffff


	//   ....[38]....
        /*01b0*/ 	.word	0xffffffff


	//   ....[39]....
        /*01b4*/ 	.word	0xffffffff


	//   ....[40]....
        /*01b8*/ 	.word	0xffffffff


	//   ....[41]....
        /*01bc*/ 	.word	0xffffffff


	//   ....[42]....
        /*01c0*/ 	.word	0xffffffff


	//   ....[43]....
        /*01c4*/ 	.word	0xffffffff


	//   ....[44]....
        /*01c8*/ 	.word	0xffffffff


	//   ....[45]....
        /*01cc*/ 	.word	0xffffffff


	//   ....[46]....
        /*01d0*/ 	.word	0xffffffff


	//   ....[47]....
        /*01d4*/ 	.word	0xffffffff


	//   ....[48]....
        /*01d8*/ 	.word	0xffffffff


	//   ....[49]....
        /*01dc*/ 	.word	0xffffffff


	//   ....[50]....
        /*01e0*/ 	.word	0xffffffff


	//   ....[51]....
        /*01e4*/ 	.word	0xffffffff


	//   ....[52]....
        /*01e8*/ 	.word	0xffffffff


	//   ....[53]....
        /*01ec*/ 	.word	0xffffffff


	//   ....[54]....
        /*01f0*/ 	.word	0xffffffff


	//   ....[55]....
        /*01f4*/ 	.word	0xffffffff


	//   ....[56]....
        /*01f8*/ 	.word	0xffffffff


	//   ....[57]....
        /*01fc*/ 	.word	0xffffffff


	//   ....[58]....
        /*0200*/ 	.word	0xffffffff


	//   ....[59]....
        /*0204*/ 	.word	0xffffffff


	//   ....[60]....
        /*0208*/ 	.word	0x05000096


	//   ....[61]....
        /*020c*/ 	.word	0x05000096


	//   ....[62]....
        /*0210*/ 	.word	0x05000096


	//   ....[63]....
        /*0214*/ 	.word	0x05000096


	//   ....[64]....
        /*0218*/ 	.word	0x05000096


	//   ....[65]....
        /*021c*/ 	.word	0x05000096


	//   ....[66]....
        /*0220*/ 	.word	0x05000096


	//   ....[67]....
        /*0224*/ 	.word	0x05000096


	//   ....[68]....
        /*0228*/ 	.word	0x05000096


	//   ....[69]....
        /*022c*/ 	.word	0x05000096


	//   ....[70]....
        /*0230*/ 	.word	0x05000096


	//   ....[71]....
        /*0234*/ 	.word	0x05000096


	//   ....[72]....
        /*0238*/ 	.word	0x05000096


	//   ....[73]....
        /*023c*/ 	.word	0x05000096


	//   ....[74]....
        /*0240*/ 	.word	0x05000096


	//   ....[75]....
        /*0244*/ 	.word	0x05000096


	//   ....[76]....
        /*0248*/ 	.word	0x05000096


	//   ....[77]....
        /*024c*/ 	.word	0x05000096


	//   ....[78]....
        /*0250*/ 	.word	0x05000096


	//   ....[79]....
        /*0254*/ 	.word	0x05000096


	//   ....[80]....
        /*0258*/ 	.word	0x05000096


	//   ....[81]....
        /*025c*/ 	.word	0x05000096


	//   ....[82]....
        /*0260*/ 	.word	0x05000096


	//   ....[83]....
        /*0264*/ 	.word	0x05000096


	//   ....[84]....
        /*0268*/ 	.word	0x05000096


	//   ....[85]....
        /*026c*/ 	.word	0x05000096


	//   ....[86]....
        /*0270*/ 	.word	0x05000096


	//   ....[87]....
        /*0274*/ 	.word	0x05000096


	//   ....[88]....
        /*0278*/ 	.word	0x05000096


	//   ....[89]....
        /*027c*/ 	.word	0x05000096


	//   ....[90]....
        /*0280*/ 	.word	0x05000096


	//   ....[91]....
        /*0284*/ 	.word	0x05000096


	//----- nvinfo : EIATTR_COOP_GROUP_INSTR_OFFSETS
	.align		4
.L_1055:
        /*0288*/ 	.byte	0x04, 0x28
        /*028a*/ 	.short	(.L_1057 - .L_1056)


	//   ....[0]....
.L_1056:
        /*028c*/ 	.word	0x000010c0


	//   ....[1]....
        /*0290*/ 	.word	0x00001570


	//   ....[2]....
        /*0294*/ 	.word	0x00001b20


	//   ....[3]....
        /*0298*/ 	.word	0x00004730


	//   ....[4]....
        /*029c*/ 	.word	0x00004de0


	//   ....[5]....
        /*02a0*/ 	.word	0x000056d0


	//   ....[6]....
        /*02a4*/ 	.word	0x00006120


	//   ....[7]....
        /*02a8*/ 	.word	0x000076d0


	//   ....[8]....
        /*02ac*/ 	.word	0x000076f0


	//   ....[9]....
        /*02b0*/ 	.word	0x00007720


	//   ....[10]....
        /*02b4*/ 	.word	0x00007740


	//   ....[11]....
        /*02b8*/ 	.word	0x00007770


	//   ....[12]....
        /*02bc*/ 	.word	0x00007790


	//   ....[13]....
        /*02c0*/ 	.word	0x000077c0


	//   ....[14]....
        /*02c4*/ 	.word	0x000077e0


	//   ....[15]....
        /*02c8*/ 	.word	0x00007810


	//   ....[16]....
        /*02cc*/ 	.word	0x00007820


	//   ....[17]....
        /*02d0*/ 	.word	0x000078c0


	//   ....[18]....
        /*02d4*/ 	.word	0x000078d0


	//   ....[19]....
        /*02d8*/ 	.word	0x000078e0


	//   ....[20]....
        /*02dc*/ 	.word	0x000078f0


	//   ....[21]....
        /*02e0*/ 	.word	0x00007eb0


	//   ....[22]....
        /*02e4*/ 	.word	0x00007ec0


	//   ....[23]....
        /*02e8*/ 	.word	0x00007ed0


	//   ....[24]....
        /*02ec*/ 	.word	0x00007f00


	//   ....[25]....
        /*02f0*/ 	.word	0x00007f10


	//   ....[26]....
        /*02f4*/ 	.word	0x00007f40


	//   ....[27]....
        /*02f8*/ 	.word	0x00007f50


	//   ....[28]....
        /*02fc*/ 	.word	0x00007f80


	//   ....[29]....
        /*0300*/ 	.word	0x00007f90


	//   ....[30]....
        /*0304*/ 	.word	0x00007fc0


	//   ....[31]....
        /*0308*/ 	.word	0x00007fd0


	//   ....[32]....
        /*030c*/ 	.word	0x00007ff0


	//   ....[33]....
        /*0310*/ 	.word	0x00008010


	//   ....[34]....
        /*0314*/ 	.word	0x00008020


	//   ....[35]....
        /*0318*/ 	.word	0x00008030


	//   ....[36]....
        /*031c*/ 	.word	0x00008040


	//   ....[37]....
        /*0320*/ 	.word	0x00008630


	//   ....[38]....
        /*0324*/ 	.word	0x000087a0


	//   ....[39]....
        /*0328*/ 	.word	0x000088e0


	//   ....[40]....
        /*032c*/ 	.word	0x00008920


	//   ....[41]....
        /*0330*/ 	.word	0x000089f0


	//   ....[42]....
        /*0334*/ 	.word	0x00008a10


	//   ....[43]....
        /*0338*/ 	.word	0x00008a40


	//   ....[44]....
        /*033c*/ 	.word	0x00008a60


	//   ....[45]....
        /*0340*/ 	.word	0x00008a90


	//   ....[46]....
        /*0344*/ 	.word	0x00008b80


	//   ....[47]....
        /*0348*/ 	.word	0x00009590


	//   ....[48]....
        /*034c*/ 	.word	0x00009f30


	//   ....[49]....
        /*0350*/ 	.word	0x0000a8c0


	//   ....[50]....
        /*0354*/ 	.word	0x0000b070


	//   ....[51]....
        /*0358*/ 	.word	0x0000b090


	//   ....[52]....
        /*035c*/ 	.word	0x0000b0c0


	//   ....[53]....
        /*0360*/ 	.word	0x0000b110


	//   ....[54]....
        /*0364*/ 	.word	0x0000b130


	//   ....[55]....
        /*0368*/ 	.word	0x0000b320


	//   ....[56]....
        /*036c*/ 	.word	0x0000b340


	//   ....[57]....
        /*0370*/ 	.word	0x0000b370


	//   ....[58]....
        /*0374*/ 	.word	0x0000b3c0


	//   ....[59]....
        /*0378*/ 	.word	0x0000b3e0


	//   ....[60]....
        /*037c*/ 	.word	0x0000bc60


	//   ....[61]....
        /*0380*/ 	.word	0x0000bcb0


	//   ....[62]....
        /*0384*/ 	.word	0x0000bd50


	//   ....[63]....
        /*0388*/ 	.word	0x0000bda0


	//   ....[64]....
        /*038c*/ 	.word	0x0000be40


	//   ....[65]....
        /*0390*/ 	.word	0x0000be90


	//   ....[66]....
        /*0394*/ 	.word	0x0000bf30


	//   ....[67]....
        /*0398*/ 	.word	0x0000bf80


	//   ....[68]....
        /*039c*/ 	.word	0x0000c020


	//   ....[69]....
        /*03a0*/ 	.word	0x0000c070


	//   ....[70]....
        /*03a4*/ 	.word	0x0000c110


	//   ....[71]....
        /*03a8*/ 	.word	0x0000c1b0


	//   ....[72]....
        /*03ac*/ 	.word	0x0000c250


	//   ....[73]....
        /*03b0*/ 	.word	0x0000c2f0


	//   ....[74]....
        /*03b4*/ 	.word	0x0000c350


	//   ....[75]....
        /*03b8*/ 	.word	0x0000c3a0


	//   ....[76]....
        /*03bc*/ 	.word	0x0000c430


	//   ....[77]....
        /*03c0*/ 	.word	0x0000c480


	//   ....[78]....
        /*03c4*/ 	.word	0x0000c510


	//   ....[79]....
        /*03c8*/ 	.word	0x0000c560


	//   ....[80]....
        /*03cc*/ 	.word	0x0000c5f0


	//   ....[81]....
        /*03d0*/ 	.word	0x0000c640


	//   ....[82]....
        /*03d4*/ 	.word	0x0000c6d0


	//   ....[83]....
        /*03d8*/ 	.word	0x0000c720


	//   ....[84]....
        /*03dc*/ 	.word	0x0000c7b0


	//   ....[85]....
        /*03e0*/ 	.word	0x0000c800


	//   ....[86]....
        /*03e4*/ 	.word	0x0000c8a0


	//   ....[87]....
        /*03e8*/ 	.word	0x0000c8f0


	//   ....[88]....
        /*03ec*/ 	.word	0x0000c950


	//   ....[89]....
        /*03f0*/ 	.word	0x0000c9a0


	//   ....[90]....
        /*03f4*/ 	.word	0x0000ca00


	//   ....[91]....
        /*03f8*/ 	.word	0x0000ca50


	//----- nvinfo : EIATTR_EXIT_INSTR_OFFSETS
	.align		4
.L_1057:
        /*03fc*/ 	.byte	0x04, 0x1c
        /*03fe*/ 	.short	(.L_1059 - .L_1058)


	//   ....[0]....
.L_1058:
        /*0400*/ 	.word	0x0000b550


	//   ....[1]....
        /*0404*/ 	.word	0x0000bc00


	//----- nvinfo : EIATTR_MAX_THREADS
	.align		4
.L_1059:
        /*0408*/ 	.byte	0x04, 0x05
        /*040a*/ 	.short	(.L_1061 - .L_1060)
.L_1060:
        /*040c*/ 	.word	0x00000080
        /*0410*/ 	.word	0x00000001
        /*0414*/ 	.word	0x00000001


	//----- nvinfo : EIATTR_CRS_STACK_SIZE
	.align		4
.L_1061:
        /*0418*/ 	.byte	0x04, 0x1e
        /*041a*/ 	.short	(.L_1063 - .L_1062)
.L_1062:
        /*041c*/ 	.word	0x00000000


	//----- nvinfo : EIATTR_CBANK_PARAM_SIZE
	.align		4
.L_1063:
        /*0420*/ 	.byte	0x03, 0x19
        /*0422*/ 	.short	0x01f0


	//----- nvinfo : EIATTR_PARAM_CBANK
	.align		4
        /*0424*/ 	.byte	0x04, 0x0a
        /*0426*/ 	.short	(.L_1065 - .L_1064)
	.align		4
.L_1064:
        /*0428*/ 	.word	index@(.nv.constant0._Z25selective_scan_bwd_kernelI32Selective_Scan_bwd_kernel_traitsILi128ELi16ELb0ELb0ELb0ELb1ELb1EffEEv12SSMParamsBwd)
        /*042c*/ 	.short	0x0210
        /*042e*/ 	.short	0x01f0


	//----- nvinfo : EIATTR_SW_WAR
	.align		4
.L_1065:
        /*0430*/ 	.byte	0x04, 0x36
        /*0432*/ 	.short	(.L_1067 - .L_1066)
.L_1066:
        /*0434*/ 	.word	0x00000008
.L_1067:


//--------------------- .nv.info._Z25selective_scan_bwd_kernelI32Selective_Scan_bwd_kernel_traitsILi128ELi16ELb0ELb0ELb1ELb0ELb0EffEEv12SSMParamsBwd --------------------------
	.section	.nv.info._Z25selective_scan_bwd_kernelI32Selective_Scan_bwd_kernel_traitsILi128ELi16ELb0ELb0ELb1ELb0ELb0EffEEv12SSMParamsBwd,"",@"SHT_CUDA_INFO"
	.sectionflags	@""
	.align	4


	//----- nvinfo : EIATTR_CUDA_API_VERSION
	.align		4
        /*0000*/ 	.byte	0x04, 0x37
        /*0002*/ 	.short	(.L_1069 - .L_1068)
.L_1068:
        /*0004*/ 	.word	0x00000082


	//----- nvinfo : EIATTR_KPARAM_INFO
	.align		4
.L_1069:
        /*0008*/ 	.byte	0x04, 0x17
        /*000a*/ 	.short	(.L_1071 - .L_1070)
.L_1070:
        /*000c*/ 	.word	0x00000000
        /*0010*/ 	.short	0x0000
        /*0012*/ 	.short	0x0000
        /*0014*/ 	.byte	0x00, 0xf0, 0xc1, 0x07


	//----- nvinfo : EIATTR_SPARSE_MMA_MASK
	.align		4
.L_1071:
        /*0018*/ 	.byte	0x03, 0x50
        /*001a*/ 	.short	0x0000


	//----- nvinfo : EIATTR_MAXREG_COUNT
	.align		4
        /*001c*/ 	.byte	0x03, 0x1b
        /*001e*/ 	.short	0x00a8


	//----- nvinfo : EIATTR_NUM_BARRIERS
	.align		4
        /*0020*/ 	.byte	0x02, 0x4c
        /*0022*/ 	.byte	0x01
	.zero		1


	//----- nvinfo : EIATTR_ANNOTATIONS
	.align		4
        /*0024*/ 	.byte	0x04, 0x55
        /*0026*/ 	.short	(.L_1073 - .L_1072)


	//   ....[0]....
.L_1072:
        /* <DEDUP_REMOVED lines=93> */


	//----- nvinfo : EIATTR_MERCURY_ISA_VERSION
	.align		4
.L_1073:
        /*05e8*/ 	.byte	0x03, 0x5f
        /*05ea*/ 	.short	0x0101


	//----- nvinfo : EIATTR_COOP_GROUP_MASK_REGIDS
	.align		4
        /*05ec*/ 	.byte	0x04, 0x29
        /*05ee*/ 	.short	(.L_1075 - .L_1074)


	//   ....[0]....
.L_1074:
        /*05f0*/ 	.word	0xffffffff


	//   ....[1]....
        /*05f4*/ 	.word	0xffffffff


	//   ....[2]....
        /*05f8*/ 	.word	0xffffffff


	//   ....[3]....
        /*05fc*/ 	.word	0xffffffff


	//   ....[4]....
        /*0600*/ 	.word	0xffffffff


	//   ....[5]....
        /*0604*/ 	.word	0xffffffff


	//   ....[6]....
        /*0608*/ 	.word	0xffffffff


	//   ....[7]....
        /*060c*/ 	.word	0xffffffff


	//   ....[8]....
        /*0610*/ 	.word	0xffffffff


	//   ....[9]....
        /*0614*/ 	.word	0xffffffff


	//   ....[10]....
        /*0618*/ 	.word	0xffffffff


	//   ....[11]....
        /*061c*/ 	.word	0xffffffff


	//   ....[12]....
        /*0620*/ 	.word	0xffffffff


	//   ....[13]....
        /*0624*/ 	.word	0xffffffff


	//   ....[14]....
        /*0628*/ 	.word	0xffffffff


	//   ....[15]....
        /*062c*/ 	.word	0xffffffff


	//   ....[16]....
        /*0630*/ 	.word	0xffffffff


	//   ....[17]....
        /*0634*/ 	.word	0xffffffff


	//   ....[18]....
        /*0638*/ 	.word	0xffffffff


	//   ....[19]....
        /*063c*/ 	.word	0xffffffff


	//   ....[20]....
        /*0640*/ 	.word	0xffffffff


	//   ....[21]....
        /*0644*/ 	.word	0xffffffff


	//   ....[22]....
        /*0648*/ 	.word	0xffffffff


	//   ....[23]....
        /*064c*/ 	.word	0xffffffff


	//   ....[24]....
        /*0650*/ 	.word	0xffffffff


	//   ....[25]....
        /*0654*/ 	.word	0xffffffff


	//   ....[26]....
        /*0658*/ 	.word	0xffffffff


	//   ....[27]....
        /*065c*/ 	.word	0xffffffff


	//   ....[28]....
        /*0660*/ 	.word	0xffffffff


	//   ....[29]....
        /*0664*/ 	.word	0xffffffff


	//   ....[30]....
        /*0668*/ 	.word	0xffffffff


	//   ....[31]....
        /*066c*/ 	.word	0xffffffff


	//   ....[32]....
        /*0670*/ 	.word	0xffffffff


	//   ....[33]....
        /*0674*/ 	.word	0xffffffff


	//   ....[34]....
        /*0678*/ 	.word	0xffffffff


	//   ....[35]....
        /*067c*/ 	.word	0xffffffff


	//   ....[36]....
        /*0680*/ 	.word	0xffffffff


	//   ....[37]....
        /*0684*/ 	.word	0xffffffff


	//   ....[38]....
        /*0688*/ 	.word	0xffffffff


	//   ....[39]....
        /*068c*/ 	.word	0xffffffff


	//   ....[40]....
        /*0690*/ 	.word	0xffffffff


	//   ....[41]....
        /*0694*/ 	.word	0xffffffff


	//   ....[42]....
        /*0698*/ 	.word	0xffffffff


	//   ....[43]....
        /*069c*/ 	.word	0xffffffff


	//   ....[44]....
        /*06a0*/ 	.word	0xffffffff


	//   ....[45]....
        /*06a4*/ 	.word	0xffffffff


	//   ....[46]....
        /*06a8*/ 	.word	0xffffffff


	//   ....[47]....
        /*06ac*/ 	.word	0xffffffff


	//   ....[48]....
        /*06b0*/ 	.word	0xffffffff


	//   ....[49]....
        /*06b4*/ 	.word	0xffffffff


	//   ....[50]....
        /*06b8*/ 	.word	0xffffffff


	//   ....[51]....
        /*06bc*/ 	.word	0xffffffff


	//   ....[52]....
        /*06c0*/ 	.word	0xffffffff


	//   ....[53]....
        /*06c4*/ 	.word	0xffffffff


	//   ....[54]....
        /*06c8*/ 	.word	0xffffffff


	//   ....[55]....
        /*06cc*/ 	.word	0xffffffff


	//   ....[56]....
        /*06d0*/ 	.word	0x05000058


	//   ....[57]....
        /*06d4*/ 	.word	0x05000058


	//   ....[58]....
        /*06d8*/ 	.word	0x05000058


	//   ....[59]....
        /*06dc*/ 	.word	0x05000058


	//   ....[60]....
        /*06e0*/ 	.word	0x05000058


	//   ....[61]....
        /*06e4*/ 	.word	0x05000058


	//   ....[62]....
        /*06e8*/ 	.word	0x05000058


	//   ....[63]....
        /*06ec*/ 	.word	0x05000058


	//   ....[64]....
        /*06f0*/ 	.word	0x05000058


	//   ....[65]....
        /*06f4*/ 	.word	0x05000058


	//   ....[66]....
        /*06f8*/ 	.word	0x05000058


	//   ....[67]....
        /*06fc*/ 	.word	0x05000058


	//   ....[68]....
        /*0700*/ 	.word	0x05000058


	//   ....[69]....
        /*0704*/ 	.word	0x05000058


	//   ....[70]....
        /*0708*/ 	.word	0x05000058


	//   ....[71]....
        /*070c*/ 	.word	0x05000058


	//   ....[72]....
        /*0710*/ 	.word	0x05000058


	//   ....[73]....
        /*0714*/ 	.word	0x05000058


	//   ....[74]....
        /*0718*/ 	.word	0x05000058


	//   ....[75]....
        /*071c*/ 	.word	0x05000058


	//   ....[76]....
        /*0720*/ 	.word	0x05000058


	//   ....[77]....
        /*0724*/ 	.word	0x05000058


	//   ....[78]....
        /*0728*/ 	.word	0x05000058


	//   ....[79]....
        /*072c*/ 	.word	0x05000058


	//   ....[80]....
        /*0730*/ 	.word	0x05000058


	//   ....[81]....
        /*0734*/ 	.word	0x05000058


	//   ....[82]....
        /*0738*/ 	.word	0x05000058


	//   ....[83]....
        /*073c*/ 	.word	0x05000058


	//   ....[84]....
        /*0740*/ 	.word	0x05000058


	//   ....[85]....
        /*0744*/ 	.word	0x05000058


	//   ....[86]....
        /*0748*/ 	.word	0x05000058


	//   ....[87]....
        /*074c*/ 	.word	0x05000058


	//----- nvinfo : EIATTR_COOP_GROUP_INSTR_OFFSETS
	.align		4
.L_1075:
        /*0750*/ 	.byte	0x04, 0x28
        /*0752*/ 	.short	(.L_1077 - .L_1076)


	//   ....[0]....
.L_1076:
        /*0754*/ 	.word	0x000013d0


	//   ....[1]....
        /*0758*/ 	.word	0x000019d0


	//   ....[2]....
        /*075c*/ 	.word	0x00001fb0


	//   ....[3]....
        /*0760*/ 	.word	0x00003240


	//   ....[4]....
        /*0764*/ 	.word	0x00003e40


	//   ....[5]....
        /*0768*/ 	.word	0x00003e60


	//   ....[6]....
        /*076c*/ 	.word	0x00003e90


	//   ....[7]....
        /*0770*/ 	.word	0x00003eb0


	//   ....[8]....
        /*0774*/ 	.word	0x00003ee0


	//   ....[9]....
        /*0778*/ 	.word	0x00003f00


	//   ....[10]....
        /*077c*/ 	.word	0x00003f30


	//   ....[11]....
        /*0780*/ 	.word	0x00003f50


	//   ....[12]....
        /*0784*/ 	.word	0x00003f80


	//   ....[13]....
        /*0788*/ 	.word	0x00003f90


	//   ....[14]....
        /*078c*/ 	.word	0x00004030


	//   ....[15]....
        /*0790*/ 	.word	0x00004040


	//   ....[16]....
        /*0794*/ 	.word	0x00004050


	//   ....[17]....
        /*0798*/ 	.word	0x00004060


	//   ....[18]....
        /*079c*/ 	.word	0x000046f0


	//   ....[19]....
        /*07a0*/ 	.word	0x00004700


	//   ....[20]....
        /*07a4*/ 	.word	0x00004710


	//   ....[21]....
        /*07a8*/ 	.word	0x00004740


	//   ....[22]....
        /*07ac*/ 	.word	0x00004750


	//   ....[23]....
        /*07b0*/ 	.word	0x00004780


	//   ....[24]....
        /*07b4*/ 	.word	0x00004790


	//   ....[25]....
        /*07b8*/ 	.word	0x000047c0


	//   ....[26]....
        /*07bc*/ 	.word	0x000047d0


	//   ....[27]....
        /*07c0*/ 	.word	0x00004800


	//   ....[28]....
        /*07c4*/ 	.word	0x00004810


	//   ....[29]....
        /*07c8*/ 	.word	0x00004840


	//   ....[30]....
        /*07cc*/ 	.word	0x00004850


	//   ....[31]....
        /*07d0*/ 	.word	0x00004860


	//   ....[32]....
        /*07d4*/ 	.word	0x00004870


	//   ....[33]....
        /*07d8*/ 	.word	0x00004880


	//   ....[34]....
        /*07dc*/ 	.word	0x000064b0


	//   ....[35]....
        /*07e0*/ 	.word	0x000064c0


	//   ....[36]....
        /*07e4*/ 	.word	0x00006500


	//   ....[37]....
        /*07e8*/ 	.word	0x00006510


	//   ....[38]....
        /*07ec*/ 	.word	0x000065c0


	//   ....[39]....
        /*07f0*/ 	.word	0x000065d0


	//   ....[40]....
        /*07f4*/ 	.word	0x00006610


	//   ....[41]....
        /*07f8*/ 	.word	0x00006620


	//   ....[42]....
        /*07fc*/ 	.word	0x00006680


	//   ....[43]....
        /*0800*/ 	.word	0x00006690


	//   ....[44]....
        /*0804*/ 	.word	0x00006f00


	//   ....[45]....
        /*0808*/ 	.word	0x00007940


	//   ....[46]....
        /*080c*/ 	.word	0x000080a0


	//   ....[47]....
        /*0810*/ 	.word	0x000080c0


	//   ....[48]....
        /*0814*/ 	.word	0x000080f0


	//   ....[49]....
        /*0818*/ 	.word	0x00008140


	//   ....[50]....
        /*081c*/ 	.word	0x00008160


	//   ....[51]....
        /*0820*/ 	.word	0x00008350


	//   ....[52]....
        /*0824*/ 	.word	0x00008370


	//   ....[53]....
        /*0828*/ 	.word	0x000083a0


	//   ....[54]....
        /*082c*/ 	.word	0x000083f0


	//   ....[55]....
        /*0830*/ 	.word	0x00008410


	//   ....[56]....
        /*0834*/ 	.word	0x00008910


	//   ....[57]....
        /*0838*/ 	.word	0x00008960


	//   ....[58]....
        /*083c*/ 	.word	0x00008a00


	//   ....[59]....
        /*0840*/ 	.word	0x00008a50


	//   ....[60]....
        /*0844*/ 	.word	0x00008af0


	//   ....[61]....
        /*0848*/ 	.word	0x00008b40


	//   ....[62]....
        /*084c*/ 	.word	0x00008be0


	//   ....[63]....
        /*0850*/ 	.word	0x00008c30


	//   ....[64]....
        /*0854*/ 	.word	0x00008cd0


	//   ....[65]....
        /*0858*/ 	.word	0x00008d20


	//   ....[66]....
        /*085c*/ 	.word	0x00008dc0


	//   ....[67]....
        /*0860*/ 	.word	0x00008e60


	//   ....[68]....
        /*0864*/ 	.word	0x00008f00


	//   ....[69]....
        /*0868*/ 	.word	0x00008fa0


	//   ....[70]....
        /*086c*/ 	.word	0x00008ff0


	//   ....[71]....
        /*0870*/ 	.word	0x00009050


	//   ....[72]....
        /*0874*/ 	.word	0x000090e0


	//   ....[73]....
        /*0878*/ 	.word	0x00009130


	//   ....[74]....
        /*087c*/ 	.word	0x000091c0


	//   ....[75]....
        /*0880*/ 	.word	0x00009210


	//   ....[76]....
        /*0884*/ 	.word	0x000092a0


	//   ....[77]....
        /*0888*/ 	.word	0x000092f0


	//   ....[78]....
        /*088c*/ 	.word	0x00009380


	//   ....[79]....
        /*0890*/ 	.word	0x000093d0


	//   ....[80]....
        /*0894*/ 	.word	0x00009460


	//   ....[81]....
        /*0898*/ 	.word	0x000094b0


	//   ....[82]....
        /*089c*/ 	.word	0x00009560


	//   ....[83]....
        /*08a0*/ 	.word	0x000095b0


	//   ....[84]....
        /*08a4*/ 	.word	0x00009620


	//   ....[85]....
        /*08a8*/ 	.word	0x00009670


	//   ....[86]....
        /*08ac*/ 	.word	0x000096d0


	//   ....[87]....
        /*08b0*/ 	.word	0x00009720


	//----- nvinfo : EIATTR_EXIT_INSTR_OFFSETS
	.align		4
.L_1077:
        /*08b4*/ 	.byte	0x04, 0x1c
        /*08b6*/ 	.short	(.L_1079 - .L_1078)


	//   ....[0]....
.L_1078:
        /*08b8*/ 	.word	0x00008580


	//   ....[1]....
        /*08bc*/ 	.word	0x000088b0


	//----- nvinfo : EIATTR_MAX_THREADS
	.align		4
.L_1079:
        /*08c0*/ 	.byte	0x04, 0x05
        /*08c2*/ 	.short	(.L_1081 - .L_1080)
.L_1080:
        /*08c4*/ 	.word	0x00000080
        /*08c8*/ 	.word	0x00000001
        /*08cc*/ 	.word	0x00000001


	//----- nvinfo : EIATTR_CRS_STACK_SIZE
	.align		4
.L_1081:
        /*08d0*/ 	.byte	0x04, 0x1e
        /*08d2*/ 	.short	(.L_1083 - .L_1082)
.L_1082:
        /*08d4*/ 	.word	0x00000000


	//----- nvinfo : EIATTR_CBANK_PARAM_SIZE
	.align		4
.L_1083:
        /*08d8*/ 	.byte	0x03, 0x19
        /*08da*/ 	.short	0x01f0


	//----- nvinfo : EIATTR_PARAM_CBANK
	.align		4
        /*08dc*/ 	.byte	0x04, 0x0a
        /*08de*/ 	.short	(.L_1085 - .L_1084)
	.align		4
.L_1084:
        /*08e0*/ 	.word	index@(.nv.constant0._Z25selective_scan_bwd_kernelI32Selective_Scan_bwd_kernel_traitsILi128ELi16ELb0ELb0ELb1ELb0ELb0EffEEv12SSMParamsBwd)
        /*08e4*/ 	.short	0x0210
        /*08e6*/ 	.short	0x01f0


	//----- nvinfo : EIATTR_SW_WAR
	.align		4
.L_1085:
        /*08e8*/ 	.byte	0x04, 0x36
        /*08ea*/ 	.short	(.L_1087 - .L_1086)
.L_1086:
        /*08ec*/ 	.word	0x00000008
.L_1087:


//--------------------- .nv.info._Z25selective_scan_bwd_kernelI32Selective_Scan_bwd_kernel_traitsILi128ELi16ELb0ELb0ELb1ELb0ELb1EffEEv12SSMParamsBwd --------------------------
	.section	.nv.info._Z25selective_scan_bwd_kernelI32Selective_Scan_bwd_kernel_traitsILi128ELi16ELb0ELb0ELb1ELb0ELb1EffEEv12SSMParamsBwd,"",@"SHT_CUDA_INFO"
	.sectionflags	@""
	.align	4


	//----- nvinfo : EIATTR_CUDA_API_VERSION
	.align		4
        /*0000*/ 	.byte	0x04, 0x37
        /*0002*/ 	.short	(.L_1089 - .L_1088)
.L_1088:
        /*0004*/ 	.word	0x00000082


	//----- nvinfo : EIATTR_KPARAM_INFO
	.align		4
.L_1089:
        /*0008*/ 	.byte	0x04, 0x17
        /*000a*/ 	.short	(.L_1091 - .L_1090)
.L_1090:
        /*000c*/ 	.word	0x00000000
        /*0010*/ 	.short	0x0000
        /*0012*/ 	.short	0x0000
        /*0014*/ 	.byte	0x00, 0xf0, 0xc1, 0x07


	//----- nvinfo : EIATTR_SPARSE_MMA_MASK
	.align		4
.L_1091:
        /*0018*/ 	.byte	0x03, 0x50
        /*001a*/ 	.short	0x0000


	//----- nvinfo : EIATTR_MAXREG_COUNT
	.align		4
        /*001c*/ 	.byte	0x03, 0x1b
        /*001e*/ 	.short	0x00a8


	//----- nvinfo : EIATTR_NUM_BARRIERS
	.align		4
        /*0020*/ 	.byte	0x02, 0x4c
        /*0022*/ 	.byte	0x01
	.zero		1


	//----- nvinfo : EIATTR_ANNOTATIONS
	.align		4
        /*0024*/ 	.byte	0x04, 0x55
        /*0026*/ 	.short	(.L_1093 - .L_1092)


	//   ....[0]....
.L_1092:
        /* <DEDUP_REMOVED lines=95> */


	//----- nvinfo : EIATTR_MERCURY_ISA_VERSION
	.align		4
.L_1093:
        /*0608*/ 	.byte	0x03, 0x5f
        /*060a*/ 	.short	0x0101


	//----- nvinfo : EIATTR_COOP_GROUP_MASK_REGIDS
	.align		4
        /*060c*/ 	.byte	0x04, 0x29
        /*060e*/ 	.short	(.L_1095 - .L_1094)


	//   ....[0]....
.L_1094:
        /*0610*/ 	.word	0xffffffff


	//   ....[1]....
        /*0614*/ 	.word	0xffffffff


	//   ....[2]....
        /*0618*/ 	.word	0xffffffff


	//   ....[3]....
        /*061c*/ 	.word	0xffffffff


	//   ....[4]....
        /*0620*/ 	.word	0xffffffff


	//   ....[5]....
        /*0624*/ 	.word	0xffffffff


	//   ....[6]....
        /*0628*/ 	.word	0xffffffff


	//   ....[7]....
        /*062c*/ 	.word	0xffffffff


	//   ....[8]....
        /*0630*/ 	.word	0xffffffff


	//   ....[9]....
        /*0634*/ 	.word	0xffffffff


	//   ....[10]....
        /*0638*/ 	.word	0xffffffff


	//   ....[11]....
        /*063c*/ 	.word	0xffffffff


	//   ....[12]....
        /*0640*/ 	.word	0xffffffff


	//   ....[13]....
        /*0644*/ 	.word	0xffffffff


	//   ....[14]....
        /*0648*/ 	.word	0xffffffff


	//   ....[15]....
        /*064c*/ 	.word	0xffffffff


	//   ....[16]....
        /*0650*/ 	.word	0xffffffff


	//   ....[17]....
        /*0654*/ 	.word	0xffffffff


	//   ....[18]....
        /*0658*/ 	.word	0xffffffff


	//   ....[19]....
        /*065c*/ 	.word	0xffffffff


	//   ....[20]....
        /*0660*/ 	.word	0xffffffff


	//   ....[21]....
        /*0664*/ 	.word	0xffffffff


	//   ....[22]....
        /*0668*/ 	.word	0xffffffff


	//   ....[23]....
        /*066c*/ 	.word	0xffffffff


	//   ....[24]....
        /*0670*/ 	.word	0xffffffff


	//   ....[25]....
        /*0674*/ 	.word	0xffffffff


	//   ....[26]....
        /*0678*/ 	.word	0xffffffff


	//   ....[27]....
        /*067c*/ 	.word	0xffffffff


	//   ....[28]....
        /*0680*/ 	.word	0xffffffff


	//   ....[29]....
        /*0684*/ 	.word	0xffffffff


	//   ....[30]....
        /*0688*/ 	.word	0xffffffff


	//   ....[31]....
        /*068c*/ 	.word	0xffffffff


	//   ....[32]....
        /*0690*/ 	.word	0xffffffff


	//   ....[33]....
        /*0694*/ 	.word	0xffffffff


	//   ....[34]....
        /*0698*/ 	.word	0xffffffff


	//   ....[35]....
        /*069c*/ 	.word	0xffffffff


	//   ....[36]....
        /*06a0*/ 	.word	0xffffffff


	//   ....[37]....
        /*06a4*/ 	.word	0xffffffff


	//   ....[38]....
        /*06a8*/ 	.word	0xffffffff


	//   ....[39]....
        /*06ac*/ 	.word	0xffffffff


	//   ....[40]....
        /*06b0*/ 	.word	0xffffffff


	//   ....[41]....
        /*06b4*/ 	.word	0xffffffff


	//   ....[42]....
        /*06b8*/ 	.word	0xffffffff


	//   ....[43]....
        /*06bc*/ 	.word	0xffffffff


	//   ....[44]....
        /*06c0*/ 	.word	0xffffffff


	//   ....[45]....
        /*06c4*/ 	.word	0xffffffff


	//   ....[46]....
        /*06c8*/ 	.word	0xffffffff


	//   ....[47]....
        /*06cc*/ 	.word	0xffffffff


	//   ....[48]....
        /*06d0*/ 	.word	0xffffffff


	//   ....[49]....
        /*06d4*/ 	.word	0xffffffff


	//   ....[50]....
        /*06d8*/ 	.word	0xffffffff


	//   ....[51]....
        /*06dc*/ 	.word	0xffffffff


	//   ....[52]....
        /*06e0*/ 	.word	0xffffffff


	//   ....[53]....
        /*06e4*/ 	.word	0xffffffff


	//   ....[54]....
        /*06e8*/ 	.word	0xffffffff


	//   ....[55]....
        /*06ec*/ 	.word	0xffffffff


	//   ....[56]....
        /*06f0*/ 	.word	0xffffffff


	//   ....[57]....
        /*06f4*/ 	.word	0xffffffff


	//   ....[58]....
        /*06f8*/ 	.word	0xffffffff


	//   ....[59]....
        /*06fc*/ 	.word	0xffffffff


	//   ....[60]....
        /*0700*/ 	.word	0x05000058


	//   ....[61]....
        /*0704*/ 	.word	0x05000058


	//   ....[62]....
        /*0708*/ 	.word	0x05000058


	//   ....[63]....
        /*070c*/ 	.word	0x05000058


	//   ....[64]....
        /*0710*/ 	.word	0x05000058


	//   ....[65]....
        /*0714*/ 	.word	0x05000058


	//   ....[66]....
        /*0718*/ 	.word	0x05000058


	//   ....[67]....
        /*071c*/ 	.word	0x05000058


	//   ....[68]....
        /*0720*/ 	.word	0x05000058


	//   ....[69]....
        /*0724*/ 	.word	0x05000058


	//   ....[70]....
        /*0728*/ 	.word	0x05000058


	//   ....[71]....
        /*072c*/ 	.word	0x05000058


	//   ....[72]....
        /*0730*/ 	.word	0x05000058


	//   ....[73]....
        /*0734*/ 	.word	0x05000058


	//   ....[74]....
        /*0738*/ 	.word	0x05000058


	//   ....[75]....
        /*073c*/ 	.word	0x05000058


	//   ....[76]....
        /*0740*/ 	.word	0x05000058


	//   ....[77]....
        /*0744*/ 	.word	0x05000058


	//   ....[78]....
        /*0748*/ 	.word	0x05000058


	//   ....[79]....
        /*074c*/ 	.word	0x05000058


	//   ....[80]....
        /*0750*/ 	.word	0x05000058


	//   ....[81]....
        /*0754*/ 	.word	0x05000058


	//   ....[82]....
        /*0758*/ 	.word	0x05000058


	//   ....[83]....
        /*075c*/ 	.word	0x05000058


	//   ....[84]....
        /*0760*/ 	.word	0x05000058


	//   ....[85]....
        /*0764*/ 	.word	0x05000058


	//   ....[86]....
        /*0768*/ 	.word	0x05000058


	//   ....[87]....
        /*076c*/ 	.word	0x05000058


	//   ....[88]....
        /*0770*/ 	.word	0x05000058


	//   ....[89]....
        /*0774*/ 	.word	0x05000058


	//   ....[90]....
        /*0778*/ 	.word	0x05000058


	//   ....[91]....
        /*077c*/ 	.word	0x05000058


	//----- nvinfo : EIATTR_COOP_GROUP_INSTR_OFFSETS
	.align		4
.L_1095:
        /*0780*/ 	.byte	0x04, 0x28
        /*0782*/ 	.short	(.L_1097 - .L_1096)


	//   ....[0]....
.L_1096:
        /*0784*/ 	.word	0x00001390


	//   ....[1]....
        /*0788*/ 	.word	0x00001890


	//   ....[2]....
        /*078c*/ 	.word	0x000020e0


	//   ....[3]....
        /*0790*/ 	.word	0x00002540


	//   ....[4]....
        /*0794*/ 	.word	0x00002c40


	//   ....[5]....
        /*0798*/ 	.word	0x000035e0


	//   ....[6]....
        /*079c*/ 	.word	0x00004200


	//   ....[7]....
        /*07a0*/ 	.word	0x000057e0


	//   ....[8]....
        /*07a4*/ 	.word	0x00006430


	//   ....[9]....
        /*07a8*/ 	.word	0x00006450


	//   ....[10]....
        /*07ac*/ 	.word	0x00006480


	//   ....[11]....
        /*07b0*/ 	.word	0x000064a0


	//   ....[12]....
        /*07b4*/ 	.word	0x000064d0


	//   ....[13]....
        /*07b8*/ 	.word	0x000064f0


	//   ....[14]....
        /*07bc*/ 	.word	0x00006520


	//   ....[15]....
        /*07c0*/ 	.word	0x00006540


	//   ....[16]....
        /*07c4*/ 	.word	0x00006570


	//   ....[17]....
        /*07c8*/ 	.word	0x00006580


	//   ....[18]....
        /*07cc*/ 	.word	0x00006620


	//   ....[19]....
        /*07d0*/ 	.word	0x00006630


	//   ....[20]....
        /*07d4*/ 	.word	0x00006640


	//   ....[21]....
        /*07d8*/ 	.word	0x00006650


	//   ....[22]....
        /*07dc*/ 	.word	0x00006ce0


	//   ....[23]....
        /*07e0*/ 	.word	0x00006cf0


	//   ....[24]....
        /*07e4*/ 	.word	0x00006d00


	//   ....[25]....
        /*07e8*/ 	.word	0x00006d30


	//   ....[26]....
        /*07ec*/ 	.word	0x00006d40


	//   ....[27]....
        /*07f0*/ 	.word	0x00006d70


	//   ....[28]....
        /*07f4*/ 	.word	0x00006d80


	//   ....[29]....
        /*07f8*/ 	.word	0x00006db0


	//   ....[30]....
        /*07fc*/ 	.word	0x00006dc0


	//   ....[31]....
        /*0800*/ 	.word	0x00006df0


	//   ....[32]....
        /*0804*/ 	.word	0x00006e00


	//   ....[33]....
        /*0808*/ 	.word	0x00006e30


	//   ....[34]....
        /*080c*/ 	.word	0x00006e40


	//   ....[35]....
        /*0810*/ 	.word	0x00006e50


	//   ....[36]....
        /*0814*/ 	.word	0x00006e60


	//   ....[37]....
        /*0818*/ 	.word	0x00006e70


	//   ....[38]....
        /*081c*/ 	.word	0x00008a60


	//   ....[39]....
        /*0820*/ 	.word	0x00008a70


	//   ....[40]....
        /*0824*/ 	.word	0x00008ab0


	//   ....[41]....
        /*0828*/ 	.word	0x00008ac0


	//   ....[42]....
        /*082c*/ 	.word	0x00008ba0


	//   ....[43]....
        /*0830*/ 	.word	0x00008bb0


	//   ....[44]....
        /*0834*/ 	.word	0x00008bf0


	//   ....[45]....
        /*0838*/ 	.word	0x00008c00


	//   ....[46]....
        /*083c*/ 	.word	0x00008c50


	//   ....[47]....
        /*0840*/ 	.word	0x00008c60


	//   ....[48]....
        /*0844*/ 	.word	0x000094b0


	//   ....[49]....
        /*0848*/ 	.word	0x00009ef0


	//   ....[50]....
        /*084c*/ 	.word	0x0000a670


	//   ....[51]....
        /*0850*/ 	.word	0x0000a690


	//   ....[52]....
        /*0854*/ 	.word	0x0000a6c0


	//   ....[53]....
        /*0858*/ 	.word	0x0000a710


	//   ....[54]....
        /*085c*/ 	.word	0x0000a730


	//   ....[55]....
        /*0860*/ 	.word	0x0000a920


	//   ....[56]....
        /*0864*/ 	.word	0x0000a940


	//   ....[57]....
        /*0868*/ 	.word	0x0000a970


	//   ....[58]....
        /*086c*/ 	.word	0x0000a9c0


	//   ....[59]....
        /*0870*/ 	.word	0x0000a9e0


	//   ....[60]....
        /*0874*/ 	.word	0x0000aee0


	//   ....[61]....
        /*0878*/ 	.word	0x0000af30


	//   ....[62]....
        /*087c*/ 	.word	0x0000afd0


	//   ....[63]....
        /*0880*/ 	.word	0x0000b020


	//   ....[64]....
        /*0884*/ 	.word	0x0000b0c0


	//   ....[65]....
        /*0888*/ 	.word	0x0000b110


	//   ....[66]....
        /*088c*/ 	.word	0x0000b1b0


	//   ....[67]....
        /*0890*/ 	.word	0x0000b200


	//   ....[68]....
        /*0894*/ 	.word	0x0000b2a0


	//   ....[69]....
        /*0898*/ 	.word	0x0000b2f0


	//   ....[70]....
        /*089c*/ 	.word	0x0000b390


	//   ....[71]....
        /*08a0*/ 	.word	0x0000b430


	//   ....[72]....
        /*08a4*/ 	.word	0x0000b4d0


	//   ....[73]....
        /*08a8*/ 	.word	0x0000b570


	//   ....[74]....
        /*08ac*/ 	.word	0x0000b5c0


	//   ....[75]....
        /*08b0*/ 	.word	0x0000b620


	//   ....[76]....
        /*08b4*/ 	.word	0x0000b6b0


	//   ....[77]....
        /*08b8*/ 	.word	0x0000b700


	//   ....[78]....
        /*08bc*/ 	.word	0x0000b790


	//   ....[79]....
        /*08c0*/ 	.word	0x0000b7e0


	//   ....[80]....
        /*08c4*/ 	.word	0x0000b870


	//   ....[81]....
        /*08c8*/ 	.word	0x0000b8c0


	//   ....[82]....
        /*08cc*/ 	.word	0x0000b950


	//   ....[83]....
        /*08d0*/ 	.word	0x0000b9a0


	//   ....[84]....
        /*08d4*/ 	.word	0x0000ba30


	//   ....[85]....
        /*08d8*/ 	.word	0x0000ba80


	//   ....[86]....
        /*08dc*/ 	.word	0x0000bb30


	//   ....[87]....
        /*08e0*/ 	.word	0x0000bb80


	//   ....[88]....
        /*08e4*/ 	.word	0x0000bbf0


	//   ....[89]....
        /*08e8*/ 	.word	0x0000bc40


	//   ....[90]....
        /*08ec*/ 	.word	0x0000bca0


	//   ....[91]....
        /*08f0*/ 	.word	0x0000bcf0


	//----- nvinfo : EIATTR_EXIT_INSTR_OFFSETS
	.align		4
.L_1097:
        /*08f4*/ 	.byte	0x04, 0x1c
        /*08f6*/ 	.short	(.L_1099 - .L_1098)


	//   ....[0]....
.L_1098:
        /*08f8*/ 	.word	0x0000ab50


	//   ....[1]....
        /*08fc*/ 	.word	0x0000ae80


	//----- nvinfo : EIATTR_MAX_THREADS
	.align		4
.L_1099:
        /*0900*/ 	.byte	0x04, 0x05
        /*0902*/ 	.short	(.L_1101 - .L_1100)
.L_1100:
        /*0904*/ 	.word	0x00000080
        /*0908*/ 	.word	0x00000001
        /*090c*/ 	.word	0x00000001


	//----- nvinfo : EIATTR_CRS_STACK_SIZE
	.align		4
.L_1101:
        /*0910*/ 	.byte	0x04, 0x1e
        /*0912*/ 	.short	(.L_1103 - .L_1102)
.L_1102:
        /*0914*/ 	.word	0x00000000


	//----- nvinfo : EIATTR_CBANK_PARAM_SIZE
	.align		4
.L_1103:
        /*0918*/ 	.byte	0x03, 0x19
        /*091a*/ 	.short	0x01f0


	//----- nvinfo : EIATTR_PARAM_CBANK
	.align		4
        /*091c*/ 	.byte	0x04, 0x0a
        /*091e*/ 	.short	(.L_1105 - .L_1104)
	.align		4
.L_1104:
        /*0920*/ 	.word	index@(.nv.constant0._Z25selective_scan_bwd_kernelI32Selective_Scan_bwd_kernel_traitsILi128ELi16ELb0ELb0ELb1ELb0ELb1EffEEv12SSMParamsBwd)
        /*0924*/ 	.short	0x0210
        /*0926*/ 	.short	0x01f0


	//----- nvinfo : EIATTR_SW_WAR
	.align		4
.L_1105:
        /*0928*/ 	.byte	0x04, 0x36
        /*092a*/ 	.short	(.L_1107 - .L_1106)
.L_1106:
        /*092c*/ 	.word	0x00000008
.L_1107:


//--------------------- .nv.info._Z25selective_scan_bwd_kernelI32Selective_Scan_bwd_kernel_traitsILi128ELi16ELb0ELb0ELb1ELb1ELb0EffEEv12SSMParamsBwd --------------------------
	.section	.nv.info._Z25selective_scan_bwd_kernelI32Selective_Scan_bwd_kernel_traitsILi128ELi16ELb0ELb0ELb1ELb1ELb0EffEEv12SSMParamsBwd,"",@"SHT_CUDA_INFO"
	.sectionflags	@""
	.align	4


	//----- nvinfo : EIATTR_CUDA_API_VERSION
	.align		4
        /*0000*/ 	.byte	0x04, 0x37
        /*0002*/ 	.short	(.L_1109 - .L_1108)
.L_1108:
        /*0004*/ 	.word	0x00000082


	//----- nvinfo : EIATTR_KPARAM_INFO
	.align		4
.L_1109:
        /*0008*/ 	.byte	0x04, 0x17
        /*000a*/ 	.short	(.L_1111 - .L_1110)
.L_1110:
        /*000c*/ 	.word	0x00000000
        /*0010*/ 	.short	0x0000
        /*0012*/ 	.short	0x0000
        /*0014*/ 	.byte	0x00, 0xf0, 0xc1, 0x07


	//----- nvinfo : EIATTR_SPARSE_MMA_MASK
	.align		4
.L_1111:
        /*0018*/ 	.byte	0x03, 0x50
        /*001a*/ 	.short	0x0000


	//----- nvinfo : EIATTR_MAXREG_COUNT
	.align		4
        /*001c*/ 	.byte	0x03, 0x1b
        /*001e*/ 	.short	0x00a8


	//----- nvinfo : EIATTR_NUM_BARRIERS
	.align		4
        /*0020*/ 	.byte	0x02, 0x4c
        /*0022*/ 	.byte	0x01
	.zero		1


	//----- nvinfo : EIATTR_ANNOTATIONS
	.align		4
        /*0024*/ 	.byte	0x04, 0x55
        /*0026*/ 	.short	(.L_1113 - .L_1112)


	//   ....[0]....
.L_1112:
        /* <DEDUP_REMOVED lines=80> */


	//----- nvinfo : EIATTR_MERCURY_ISA_VERSION
	.align		4
.L_1113:
        /*0518*/ 	.byte	0x03, 0x5f
        /*051a*/ 	.short	0x0101


	//----- nvinfo : EIATTR_COOP_GROUP_MASK_REGIDS
	.align		4
        /*051c*/ 	.byte	0x04, 0x29
        /*051e*/ 	.short	(.L_1115 - .L_1114)


	//   ....[0]....
.L_1114:
        /*0520*/ 	.word	0xffffffff


	//   ....[1]....
        /*0524*/ 	.word	0xffffffff


	//   ....[2]....
        /*0528*/ 	.word	0xffffffff


	//   ....[3]....
        /*052c*/ 	.word	0xffffffff


	//   ....[4]....
        /*0530*/ 	.word	0xffffffff


	//   ....[5]....
        /*0534*/ 	.word	0xffffffff


	//   ....[6]....
        /*0538*/ 	.word	0xffffffff


	//   ....[7]....
        /*053c*/ 	.word	0xffffffff


	//   ....[8]....
        /*0540*/ 	.word	0xffffffff


	//   ....[9]....
        /*0544*/ 	.word	0xffffffff


	//   ....[10]....
        /*0548*/ 	.word	0xffffffff


	//   ....[11]....
        /*054c*/ 	.word	0xffffffff


	//   ....[12]....
        /*0550*/ 	.word	0xffffffff


	//   ....[13]....
        /*0554*/ 	.word	0xffffffff


	//   ....[14]....
        /*0558*/ 	.word	0xffffffff


	//   ....[15]....
        /*055c*/ 	.word	0xffffffff


	//   ....[16]....
        /*0560*/ 	.word	0xffffffff


	//   ....[17]....
        /*0564*/ 	.word	0xffffffff


	//   ....[18]....
        /*0568*/ 	.word	0xffffffff


	//   ....[19]....
        /*056c*/ 	.word	0xffffffff


	//   ....[20]....
        /*0570*/ 	.word	0xffffffff


	//   ....[21]....
        /*0574*/ 	.word	0xffffffff


	//   ....[22]....
        /*0578*/ 	.word	0xffffffff


	//   ....[23]....
        /*057c*/ 	.word	0xffffffff


	//   ....[24]....
        /*0580*/ 	.word	0xffffffff


	//   ....[25]....
        /*0584*/ 	.word	0xffffffff


	//   ....[26]....
        /*0588*/ 	.word	0xffffffff


	//   ....[27]....
        /*058c*/ 	.word	0xffffffff


	//   ....[28]....
        /*0590*/ 	.word	0xffffffff


	//   ....[29]....
        /*0594*/ 	.word	0xffffffff


	//   ....[30]....
        /*0598*/ 	.word	0xffffffff


	//   ....[31]....
        /*059c*/ 	.word	0xffffffff


	//   ....[32]....
        /*05a0*/ 	.word	0xffffffff


	//   ....[33]....
        /*05a4*/ 	.word	0xffffffff


	//   ....[34]....
        /*05a8*/ 	.word	0xffffffff


	//   ....[35]....
        /*05ac*/ 	.word	0xffffffff


	//   ....[36]....
        /*05b0*/ 	.word	0xffffffff


	//   ....[37]....
        /*05b4*/ 	.word	0xffffffff


	//   ....[38]....
        /*05b8*/ 	.word	0xffffffff


	//   ....[39]....
        /*05bc*/ 	.word	0xffffffff


	//   ....[40]....
        /*05c0*/ 	.word	0xffffffff


	//   ....[41]....
        /*05c4*/ 	.word	0xffffffff


	//   ....[42]....
        /*05c8*/ 	.word	0xffffffff


	//   ....[43]....
        /*05cc*/ 	.word	0xffffffff


	//   ....[44]....
        /*05d0*/ 	.word	0xffffffff


	//   ....[45]....
        /*05d4*/ 	.word	0xffffffff


	//   ....[46]....
        /*05d8*/ 	.word	0xffffffff


	//   ....[47]....
        /*05dc*/ 	.word	0xffffffff


	//   ....[48]....
        /*05e0*/ 	.word	0xffffffff


	//   ....[49]....
        /*05e4*/ 	.word	0xffffffff


	//   ....[50]....
        /*05e8*/ 	.word	0xffffffff


	//   ....[51]....
        /*05ec*/ 	.word	0xffffffff


	//   ....[52]....
        /*05f0*/ 	.word	0xffffffff


	//   ....[53]....
        /*05f4*/ 	.word	0xffffffff


	//   ....[54]....
        /*05f8*/ 	.word	0xffffffff


	//   ....[55]....
        /*05fc*/ 	.word	0xffffffff


	//   ....[56]....
        /*0600*/ 	.word	0xffffffff


	//   ....[57]....
        /*0604*/ 	.word	0x05000096


	//   ....[58]....
        /*0608*/ 	.word	0x05000096


	//   ....[59]....
        /*060c*/ 	.word	0x05000096


	//   ....[60]....
        /*0610*/ 	.word	0x05000096


	//   ....[61]....
        /*0614*/ 	.word	0x05000096


	//   ....[62]....
        /*0618*/ 	.word	0x05000096


	//   ....[63]....
        /*061c*/ 	.word	0x05000096


	//   ....[64]....
        /*0620*/ 	.word	0x05000096


	//   ....[65]....
        /*0624*/ 	.word	0x05000096


	//   ....[66]....
        /*0628*/ 	.word	0x05000096


	//   ....[67]....
        /*062c*/ 	.word	0x05000096


	//   ....[68]....
        /*0630*/ 	.word	0x05000096


	//   ....[69]....
        /*0634*/ 	.word	0x05000096


	//   ....[70]....
        /*0638*/ 	.word	0x05000096


	//   ....[71]....
        /*063c*/ 	.word	0x05000096


	//   ....[72]....
        /*0640*/ 	.word	0x05000096


	//   ....[73]....
        /*0644*/ 	.word	0x05000096


	//   ....[74]....
        /*0648*/ 	.word	0x05000096


	//   ....[75]....
        /*064c*/ 	.word	0x05000096


	//   ....[76]....
        /*0650*/ 	.word	0x05000096


	//   ....[77]....
        /*0654*/ 	.word	0x05000096


	//   ....[78]....
        /*0658*/ 	.word	0x05000096


	//   ....[79]....
        /*065c*/ 	.word	0x05000096


	//   ....[80]....
        /*0660*/ 	.word	0x05000096


	//   ....[81]....
        /*0664*/ 	.word	0x05000096


	//   ....[82]....
        /*0668*/ 	.word	0x05000096


	//   ....[83]....
        /*066c*/ 	.word	0x05000096


	//   ....[84]....
        /*0670*/ 	.word	0x05000096


	//   ....[85]....
        /*0674*/ 	.word	0x05000096


	//   ....[86]....
        /*0678*/ 	.word	0x05000096


	//   ....[87]....
        /*067c*/ 	.word	0x05000096


	//   ....[88]....
        /*0680*/ 	.word	0x05000096


	//----- nvinfo : EIATTR_COOP_GROUP_INSTR_OFFSETS
	.align		4
.L_1115:
        /*0684*/ 	.byte	0x04, 0x28
        /*0686*/ 	.short	(.L_1117 - .L_1116)


	//   ....[0]....
.L_1116:
        /*0688*/ 	.word	0x00001400


	//   ....[1]....
        /*068c*/ 	.word	0x000018f0


	//   ....[2]....
        /*0690*/ 	.word	0x00001f60


	//   ....[3]....
        /*0694*/ 	.word	0x00005340


	//   ....[4]....
        /*0698*/ 	.word	0x00005de0


	//   ....[5]....
        /*069c*/ 	.word	0x00005e00


	//   ....[6]....
        /*06a0*/ 	.word	0x00005e30


	//   ....[7]....
        /*06a4*/ 	.word	0x00005e50


	//   ....[8]....
        /*06a8*/ 	.word	0x00005e80


	//   ....[9]....
        /*06ac*/ 	.word	0x00005ea0


	//   ....[10]....
        /*06b0*/ 	.word	0x00005ed0


	//   ....[11]....
        /*06b4*/ 	.word	0x00005ef0


	//   ....[12]....
        /*06b8*/ 	.word	0x00005f20


	//   ....[13]....
        /*06bc*/ 	.word	0x00005f30


	//   ....[14]....
        /*06c0*/ 	.word	0x00005fd0


	//   ....[15]....
        /*06c4*/ 	.word	0x00005fe0


	//   ....[16]....
        /*06c8*/ 	.word	0x00005ff0


	//   ....[17]....
        /*06cc*/ 	.word	0x00006000


	//   ....[18]....
        /*06d0*/ 	.word	0x000065c0


	//   ....[19]....
        /*06d4*/ 	.word	0x000065d0


	//   ....[20]....
        /*06d8*/ 	.word	0x000065e0


	//   ....[21]....
        /*06dc*/ 	.word	0x00006610


	//   ....[22]....
        /*06e0*/ 	.word	0x00006620


	//   ....[23]....
        /*06e4*/ 	.word	0x00006650


	//   ....[24]....
        /*06e8*/ 	.word	0x00006660


	//   ....[25]....
        /*06ec*/ 	.word	0x00006690


	//   ....[26]....
        /*06f0*/ 	.word	0x000066a0


	//   ....[27]....
        /*06f4*/ 	.word	0x000066d0


	//   ....[28]....
        /*06f8*/ 	.word	0x000066e0


	//   ....[29]....
        /*06fc*/ 	.word	0x00006700


	//   ....[30]....
        /*0700*/ 	.word	0x00006720


	//   ....[31]....
        /*0704*/ 	.word	0x00006730


	//   ....[32]....
        /*0708*/ 	.word	0x00006740


	//   ....[33]....
        /*070c*/ 	.word	0x00006750


	//   ....[34]....
        /*0710*/ 	.word	0x000082f0


	//   ....[35]....
        /*0714*/ 	.word	0x00008300


	//   ....[36]....
        /*0718*/ 	.word	0x00008340


	//   ....[37]....
        /*071c*/ 	.word	0x00008350


	//   ....[38]....
        /*0720*/ 	.word	0x00008460


	//   ....[39]....
        /*0724*/ 	.word	0x00008470


	//   ....[40]....
        /*0728*/ 	.word	0x000084b0


	//   ....[41]....
        /*072c*/ 	.word	0x000084c0


	//   ....[42]....
        /*0730*/ 	.word	0x00008520


	//   ....[43]....
        /*0734*/ 	.word	0x00008530


	//   ....[44]....
        /*0738*/ 	.word	0x00009230


	//   ....[45]....
        /*073c*/ 	.word	0x00009a50


	//   ....[46]....
        /*0740*/ 	.word	0x0000a5c0


	//   ....[47]....
        /*0744*/ 	.word	0x0000aca0


	//   ....[48]....
        /*0748*/ 	.word	0x0000acc0


	//   ....[49]....
        /*074c*/ 	.word	0x0000acf0


	//   ....[50]....
        /*0750*/ 	.word	0x0000ad40


	//   ....[51]....
        /*0754*/ 	.word	0x0000ad60


	//   ....[52]....
        /*0758*/ 	.word	0x0000af50


	//   ....[53]....
        /*075c*/ 	.word	0x0000af70


	//   ....[54]....
        /*0760*/ 	.word	0x0000afa0


	//   ....[55]....
        /*0764*/ 	.word	0x0000aff0


	//   ....[56]....
        /*0768*/ 	.word	0x0000b010


	//   ....[57]....
        /*076c*/ 	.word	0x0000b510


	//   ....[58]....
        /*0770*/ 	.word	0x0000b560


	//   ....[59]....
        /*0774*/ 	.word	0x0000b600


	//   ....[60]....
        /*0778*/ 	.word	0x0000b650


	//   ....[61]....
        /*077c*/ 	.word	0x0000b6f0


	//   ....[62]....
        /*0780*/ 	.word	0x0000b740


	//   ....[63]....
        /*0784*/ 	.word	0x0000b7e0


	//   ....[64]....
        /*0788*/ 	.word	0x0000b830


	//   ....[65]....
        /*078c*/ 	.word	0x0000b8d0


	//   ....[66]....
        /*0790*/ 	.word	0x0000b920


	//   ....[67]....
        /*0794*/ 	.word	0x0000b9c0


	//   ....[68]....
        /*0798*/ 	.word	0x0000ba60


	//   ....[69]....
        /*079c*/ 	.word	0x0000bb00


	//   ....[70]....
        /*07a0*/ 	.word	0x0000bba0


	//   ....[71]....
        /*07a4*/ 	.word	0x0000bc00


	//   ....[72]....
        /*07a8*/ 	.word	0x0000bc50


	//   ....[73]....
        /*07ac*/ 	.word	0x0000bce0


	//   ....[74]....
        /*07b0*/ 	.word	0x0000bd30


	//   ....[75]....
        /*07b4*/ 	.word	0x0000bdc0


	//   ....[76]....
        /*07b8*/ 	.word	0x0000be10


	//   ....[77]....
        /*07bc*/ 	.word	0x0000bea0


	//   ....[78]....
        /*07c0*/ 	.word	0x0000bef0


	//   ....[79]....
        /*07c4*/ 	.word	0x0000bf80


	//   ....[80]....
        /*07c8*/ 	.word	0x0000bfd0


	//   ....[81]....
        /*07cc*/ 	.word	0x0000c060


	//   ....[82]....
        /*07d0*/ 	.word	0x0000c0b0


	//   ....[83]....
        /*07d4*/ 	.word	0x0000c150


	//   ....[84]....
        /*07d8*/ 	.word	0x0000c1a0


	//   ....[85]....
        /*07dc*/ 	.word	0x0000c200


	//   ....[86]....
        /*07e0*/ 	.word	0x0000c250


	//   ....[87]....
        /*07e4*/ 	.word	0x0000c2b0


	//   ....[88]....
        /*07e8*/ 	.word	0x0000c300


	//----- nvinfo : EIATTR_EXIT_INSTR_OFFSETS
	.align		4
.L_1117:
        /*07ec*/ 	.byte	0x04, 0x1c
        /*07ee*/ 	.short	(.L_1119 - .L_1118)


	//   ....[0]....
.L_1118:
        /*07f0*/ 	.word	0x0000b180


	//   ....[1]....
        /*07f4*/ 	.word	0x0000b4b0


	//----- nvinfo : EIATTR_MAX_THREADS
	.align		4
.L_1119:
        /*07f8*/ 	.byte	0x04, 0x05
        /*07fa*/ 	.short	(.L_1121 - .L_1120)
.L_1120:
        /*07fc*/ 	.word	0x00000080
        /*0800*/ 	.word	0x00000001
        /*0804*/ 	.word	0x00000001


	//----- nvinfo : EIATTR_CRS_STACK_SIZE
	.align		4
.L_1121:
        /*0808*/ 	.byte	0x04, 0x1e
        /*080a*/ 	.short	(.L_1123 - .L_1122)
.L_1122:
        /*080c*/ 	.word	0x00000000


	//----- nvinfo : EIATTR_CBANK_PARAM_SIZE
	.align		4
.L_1123:
        /*0810*/ 	.byte	0x03, 0x19
        /*0812*/ 	.short	0x01f0


	//----- nvinfo : EIATTR_PARAM_CBANK
	.align		4
        /*0814*/ 	.byte	0x04, 0x0a
        /*0816*/ 	.short	(.L_1125 - .L_1124)
	.align		4
.L_1124:
        /*0818*/ 	.word	index@(.nv.constant0._Z25selective_scan_bwd_kernelI32Selective_Scan_bwd_kernel_traitsILi128ELi16ELb0ELb0ELb1ELb1ELb0EffEEv12SSMParamsBwd)
        /*081c*/ 	.short	0x0210
        /*081e*/ 	.short	0x01f0


	//----- nvinfo : EIATTR_SW_WAR
	.align		4
.L_1125:
        /*0820*/ 	.byte	0x04, 0x36
        /*0822*/ 	.short	(.L_1127 - .L_1126)
.L_1126:
        /*0824*/ 	.word	0x00000008
.L_1127:


//--------------------- .nv.info._Z25selective_scan_bwd_kernelI32Selective_Scan_bwd_kernel_traitsILi128ELi16ELb0ELb0ELb1ELb1ELb1EffEEv12SSMParamsBwd --------------------------
	.section	.nv.info._Z25selective_scan_bwd_kernelI32Selective_Scan_bwd_kernel_traitsILi128ELi16ELb0ELb0ELb1ELb1ELb1EffEEv12SSMParamsBwd,"",@"SHT_CUDA_INFO"
	.sectionflags	@""
	.align	4


	//----- nvinfo : EIATTR_CUDA_API_VERSION
	.align		4
        /*0000*/ 	.byte	0x04, 0x37
        /*0002*/ 	.short	(.L_1129 - .L_1128)
.L_1128:
        /*0004*/ 	.word	0x00000082


	//----- nvinfo : EIATTR_KPARAM_INFO
	.align		4
.L_1129:
        /*0008*/ 	.byte	0x04, 0x17
        /*000a*/ 	.short	(.L_1131 - .L_1130)
.L_1130:
        /*000c*/ 	.word	0x00000000
        /*0010*/ 	.short	0x0000
        /*0012*/ 	.short	0x0000
        /*0014*/ 	.byte	0x00, 0xf0, 0xc1, 0x07


	//----- nvinfo : EIATTR_SPARSE_MMA_MASK
	.align		4
.L_1131:
        /*0018*/ 	.byte	0x03, 0x50
        /*001a*/ 	.short	0x0000


	//----- nvinfo : EIATTR_MAXREG_COUNT
	.align		4
        /*001c*/ 	.byte	0x03, 0x1b
        /*001e*/ 	.short	0x00a8


	//----- nvinfo : EIATTR_NUM_BARRIERS
	.align		4
        /*0020*/ 	.byte	0x02, 0x4c
        /*0022*/ 	.byte	0x01
	.zero		1


	//----- nvinfo : EIATTR_ANNOTATIONS
	.align		4
        /*0024*/ 	.byte	0x04, 0x55
        /*0026*/ 	.short	(.L_1133 - .L_1132)


	//   ....[0]....
.L_1132:
        /* <DEDUP_REMOVED lines=49> */


	//----- nvinfo : EIATTR_MERCURY_ISA_VERSION
	.align		4
.L_1133:
        /*0328*/ 	.byte	0x03, 0x5f
        /*032a*/ 	.short	0x0101


	//----- nvinfo : EIATTR_COOP_GROUP_MASK_REGIDS
	.align		4
        /*032c*/ 	.byte	0x04, 0x29
        /*032e*/ 	.short	(.L_1135 - .L_1134)


	//   ....[0]....
.L_1134:
        /*0330*/ 	.word	0xffffffff


	//   ....[1]....
        /*0334*/ 	.word	0xffffffff


	//   ....[2]....
        /*0338*/ 	.word	0xffffffff


	//   ....[3]....
        /*033c*/ 	.word	0xffffffff


	//   ....[4]....
        /*0340*/ 	.word	0xffffffff


	//   ....[5]....
        /*0344*/ 	.word	0xffffffff


	//   ....[6]....
        /*0348*/ 	.word	0xffffffff


	//   ....[7]....
        /*034c*/ 	.word	0xffffffff


	//   ....[8]....
        /*0350*/ 	.word	0xffffffff


	//   ....[9]....
        /*0354*/ 	.word	0xffffffff


	//   ....[10]....
        /*0358*/ 	.word	0xffffffff


	//   ....[11]....
        /*035c*/ 	.word	0xffffffff


	//   ....[12]....
        /*0360*/ 	.word	0xffffffff


	//   ....[13]....
        /*0364*/ 	.word	0xffffffff


	//   ....[14]....
        /*0368*/ 	.word	0xffffffff


	//   ....[15]....
        /*036c*/ 	.word	0xffffffff


	//   ....[16]....
        /*0370*/ 	.word	0xffffffff


	//   ....[17]....
        /*0374*/ 	.word	0xffffffff


	//   ....[18]....
        /*0378*/ 	.word	0xffffffff


	//   ....[19]....
        /*037c*/ 	.word	0xffffffff


	//   ....[20]....
        /*0380*/ 	.word	0xffffffff


	//   ....[21]....
        /*0384*/ 	.word	0xffffffff


	//   ....[22]....
        /*0388*/ 	.word	0xffffffff


	//   ....[23]....
        /*038c*/ 	.word	0xffffffff


	//   ....[24]....
        /*0390*/ 	.word	0xffffffff


	//   ....[25]....
        /*0394*/ 	.word	0xffffffff


	//   ....[26]....
        /*0398*/ 	.word	0xffffffff


	//   ....[27]....
        /*039c*/ 	.word	0xffffffff


	//   ....[28]....
        /*03a0*/ 	.word	0xffffffff


	//   ....[29]....
        /*03a4*/ 	.word	0xffffffff


	//   ....[30]....
        /*03a8*/ 	.word	0xffffffff


	//   ....[31]....
        /*03ac*/ 	.word	0xffffffff


	//   ....[32]....
        /*03b0*/ 	.word	0xffffffff


	//   ....[33]....
        /*03b4*/ 	.word	0xffffffff


	//   ....[34]....
        /*03b8*/ 	.word	0xffffffff


	//   ....[35]....
        /*03bc*/ 	.word	0xffffffff


	//   ....[36]....
        /*03c0*/ 	.word	0xffffffff


	//   ....[37]....
        /*03c4*/ 	.word	0xffffffff


	//   ....[38]....
        /*03c8*/ 	.word	0xffffffff


	//   ....[39]....
        /*03cc*/ 	.word	0xffffffff


	//   ....[40]....
        /*03d0*/ 	.word	0xffffffff


	//   ....[41]....
        /*03d4*/ 	.word	0xffffffff


	//   ....[42]....
        /*03d8*/ 	.word	0xffffffff


	//   ....[43]....
        /*03dc*/ 	.word	0xffffffff


	//   ....[44]....
        /*03e0*/ 	.word	0xffffffff


	//   ....[45]....
        /*03e4*/ 	.word	0xffffffff


	//   ....[46]....
        /*03e8*/ 	.word	0xffffffff


	//   ....[47]....
        /*03ec*/ 	.word	0xffffffff


	//   ....[48]....
        /*03f0*/ 	.word	0xffffffff


	//   ....[49]....
        /*03f4*/ 	.word	0xffffffff


	//   ....[50]....
        /*03f8*/ 	.word	0xffffffff


	//   ....[51]....
        /*03fc*/ 	.word	0xffffffff


	//   ....[52]....
        /*0400*/ 	.word	0xffffffff


	//   ....[53]....
        /*0404*/ 	.word	0xffffffff


	//   ....[54]....
        /*0408*/ 	.word	0xffffffff


	//   ....[55]....
        /*040c*/ 	.word	0xffffffff


	//   ....[56]....
        /*0410*/ 	.word	0xffffffff


	//   ....[57]....
        /*0414*/ 	.word	0xffffffff


	//   ....[58]....
        /*0418*/ 	.word	0xffffffff


	//   ....[59]....
        /*041c*/ 	.word	0xffffffff


	//   ....[60]....
        /*0420*/ 	.word	0xffffffff


	//   ....[61]....
        /*0424*/ 	.word	0x05000096


	//   ....[62]....
        /*0428*/ 	.word	0x05000096


	//   ....[63]....
        /*042c*/ 	.word	0x05000096


	//   ....[64]....
        /*0430*/ 	.word	0x05000096


	//   ....[65]....
        /*0434*/ 	.word	0x05000096


	//   ....[66]....
        /*0438*/ 	.word	0x05000096


	//   ....[67]....
        /*043c*/ 	.word	0x05000096


	//   ....[68]....
        /*0440*/ 	.word	0x05000096


	//   ....[69]....
        /*0444*/ 	.word	0x05000096


	//   ....[70]....
        /*0448*/ 	.word	0x05000096


	//   ....[71]....
        /*044c*/ 	.word	0x05000096


	//   ....[72]....
        /*0450*/ 	.word	0x05000096


	//   ....[73]....
        /*0454*/ 	.word	0x05000096


	//   ....[74]....
        /*0458*/ 	.word	0x05000096


	//   ....[75]....
        /*045c*/ 	.word	0x05000096


	//   ....[76]....
        /*0460*/ 	.word	0x05000096


	//   ....[77]....
        /*0464*/ 	.word	0x05000096


	//   ....[78]....
        /*0468*/ 	.word	0x05000096


	//   ....[79]....
        /*046c*/ 	.word	0x05000096


	//   ....[80]....
        /*0470*/ 	.word	0x05000096


	//   ....[81]....
        /*0474*/ 	.word	0x05000096


	//   ....[82]....
        /*0478*/ 	.word	0x05000096


	//   ....[83]....
        /*047c*/ 	.word	0x05000096


	//   ....[84]....
        /*0480*/ 	.word	0x05000096


	//   ....[85]....
        /*0484*/ 	.word	0x05000096


	//   ....[86]....
        /*0488*/ 	.word	0x05000096


	//   ....[87]....
        /*048c*/ 	.word	0x05000096


	//   ....[88]....
        /*0490*/ 	.word	0x05000096


	//   ....[89]....
        /*0494*/ 	.word	0x05000096


	//   ....[90]....
        /*0498*/ 	.word	0x05000096


	//   ....[91]....
        /*049c*/ 	.word	0x05000096


	//   ....[92]....
        /*04a0*/ 	.word	0x05000096


	//----- nvinfo : EIATTR_COOP_GROUP_INSTR_OFFSETS
	.align		4
.L_1135:
        /*04a4*/ 	.byte	0x04, 0x28
        /*04a6*/ 	.short	(.L_1137 - .L_1136)


	//   ....[0]....
.L_1136:
        /*04a8*/ 	.word	0x00001750


	//   ....[1]....
        /*04ac*/ 	.word	0x00001c10


	//   ....[2]....
        /*04b0*/ 	.word	0x00002270


	//   ....[3]....
        /*04b4*/ 	.word	0x00004e80


	//   ....[4]....
        /*04b8*/ 	.word	0x00005530


	//   ....[5]....
        /*04bc*/ 	.word	0x00005e10


	//   ....[6]....
        /*04c0*/ 	.word	0x000068c0


	//   ....[7]....
        /*04c4*/ 	.word	0x00007e80


	//   ....[8]....
        /*04c8*/ 	.word	0x000089b0


	//   ....[9]....
        /*04cc*/ 	.word	0x000089d0


	//   ....[10]....
        /*04d0*/ 	.word	0x00008a00


	//   ....[11]....
        /*04d4*/ 	.word	0x00008a20


	//   ....[12]....
        /*04d8*/ 	.word	0x00008a50


	//   ....[13]....
        /*04dc*/ 	.word	0x00008a70


	//   ....[14]....
        /*04e0*/ 	.word	0x00008aa0


	//   ....[15]....
        /*04e4*/ 	.word	0x00008ac0


	//   ....[16]....
        /*04e8*/ 	.word	0x00008af0


	//   ....[17]....
        /*04ec*/ 	.word	0x00008b00


	//   ....[18]....
        /*04f0*/ 	.word	0x00008ba0


	//   ....[19]....
        /*04f4*/ 	.word	0x00008bb0


	//   ....[20]....
        /*04f8*/ 	.word	0x00008bc0


	//   ....[21]....
        /*04fc*/ 	.word	0x00008bd0


	//   ....[22]....
        /*0500*/ 	.word	0x00009190


	//   ....[23]....
        /*0504*/ 	.word	0x000091a0


	//   ....[24]....
        /*0508*/ 	.word	0x000091b0


	//   ....[25]....
        /*050c*/ 	.word	0x000091e0


	//   ....[26]....
        /*0510*/ 	.word	0x000091f0


	//   ....[27]....
        /*0514*/ 	.word	0x00009220


	//   ....[28]....
        /*0518*/ 	.word	0x00009230


	//   ....[29]....
        /*051c*/ 	.word	0x00009260


	//   ....[30]....
        /*0520*/ 	.word	0x00009270


	//   ....[31]....
        /*0524*/ 	.word	0x000092a0


	//   ....[32]....
        /*0528*/ 	.word	0x000092b0


	//   ....[33]....
        /*052c*/ 	.word	0x000092d0


	//   ....[34]....
        /*0530*/ 	.word	0x000092f0


	//   ....[35]....
        /*0534*/ 	.word	0x00009300


	//   ....[36]....
        /*0538*/ 	.word	0x00009310


	//   ....[37]....
        /*053c*/ 	.word	0x00009320


	//   ....[38]....
        /*0540*/ 	.word	0x0000ad60


	//   ....[39]....
        /*0544*/ 	.word	0x0000ad70


	//   ....[40]....
        /*0548*/ 	.word	0x0000adb0


	//   ....[41]....
        /*054c*/ 	.word	0x0000adc0


	//   ....[42]....
        /*0550*/ 	.word	0x0000ae00


	//   ....[43]....
        /*0554*/ 	.word	0x0000ae10


	//   ....[44]....
        /*0558*/ 	.word	0x0000ae50


	//   ....[45]....
        /*055c*/ 	.word	0x0000ae60


	//   ....[46]....
        /*0560*/ 	.word	0x0000aea0


	//   ....[47]....
        /*0564*/ 	.word	0x0000aeb0


	//   ....[48]....
        /*0568*/ 	.word	0x0000bdb0


	//   ....[49]....
        /*056c*/ 	.word	0x0000c710


	//   ....[50]....
        /*0570*/ 	.word	0x0000d0a0


	//   ....[51]....
        /*0574*/ 	.word	0x0000d870


	//   ....[52]....
        /*0578*/ 	.word	0x0000d890


	//   ....[53]....
        /*057c*/ 	.word	0x0000d8c0


	//   ....[54]....
        /*0580*/ 	.word	0x0000d910


	//   ....[55]....
        /*0584*/ 	.word	0x0000d930


	//   ....[56]....
        /*0588*/ 	.word	0x0000db20


	//   ....[57]....
        /*058c*/ 	.word	0x0000db40


	//   ....[58]....
        /*0590*/ 	.word	0x0000db70


	//   ....[59]....
        /*0594*/ 	.word	0x0000dbc0


	//   ....[60]....
        /*0598*/ 	.word	0x0000dbe0


	//   ....[61]....
        /*059c*/ 	.word	0x0000e0e0


	//   ....[62]....
        /*05a0*/ 	.word	0x0000e130


	//   ....[63]....
        /*05a4*/ 	.word	0x0000e1d0


	//   ....[64]....
        /*05a8*/ 	.word	0x0000e220


	//   ....[65]....
        /*05ac*/ 	.word	0x0000e2c0


	//   ....[66]....
        /*05b0*/ 	.word	0x0000e310


	//   ....[67]....
        /*05b4*/ 	.word	0x0000e3b0


	//   ....[68]....
        /*05b8*/ 	.word	0x0000e400


	//   ....[69]....
        /*05bc*/ 	.word	0x0000e4a0


	//   ....[70]....
        /*05c0*/ 	.word	0x0000e4f0


	//   ....[71]....
        /*05c4*/ 	.word	0x0000e590


	//   ....[72]....
        /*05c8*/ 	.word	0x0000e630


	//   ....[73]....
        /*05cc*/ 	.word	0x0000e6d0


	//   ....[74]....
        /*05d0*/ 	.word	0x0000e770


	//   ....[75]....
        /*05d4*/ 	.word	0x0000e7d0


	//   ....[76]....
        /*05d8*/ 	.word	0x0000e820


	//   ....[77]....
        /*05dc*/ 	.word	0x0000e8b0


	//   ....[78]....
        /*05e0*/ 	.word	0x0000e900


	//   ....[79]....
        /*05e4*/ 	.word	0x0000e990


	//   ....[80]....
        /*05e8*/ 	.word	0x0000e9e0


	//   ....[81]....
        /*05ec*/ 	.word	0x0000ea70


	//   ....[82]....
        /*05f0*/ 	.word	0x0000eac0


	//   ....[83]....
        /*05f4*/ 	.word	0x0000eb50


	//   ....[84]....
        /*05f8*/ 	.word	0x0000eba0


	//   ....[85]....
        /*05fc*/ 	.word	0x0000ec30


	//   ....[86]....
        /*0600*/ 	.word	0x0000ec80


	//   ....[87]....
        /*0604*/ 	.word	0x0000ed20


	//   ....[88]....
        /*0608*/ 	.word	0x0000ed70


	//   ....[89]....
        /*060c*/ 	.word	0x0000edd0


	//   ....[90]....
        /*0610*/ 	.word	0x0000ee20


	//   ....[91]....
        /*0614*/ 	.word	0x0000ee80


	//   ....[92]....
        /*0618*/ 	.word	0x0000eed0


	//----- nvinfo : EIATTR_EXIT_INSTR_OFFSETS
	.align		4
.L_1137:
        /*061c*/ 	.byte	0x04, 0x1c
        /*061e*/ 	.short	(.L_1139 - .L_1138)


	//   ....[0]....
.L_1138:
        /*0620*/ 	.word	0x0000dd50


	//   ....[1]....
        /*0624*/ 	.word	0x0000e080


	//----- nvinfo : EIATTR_MAX_THREADS
	.align		4
.L_1139:
        /*0628*/ 	.byte	0x04, 0x05
        /*062a*/ 	.short	(.L_1141 - .L_1140)
.L_1140:
        /*062c*/ 	.word	0x00000080
        /*0630*/ 	.word	0x00000001
        /*0634*/ 	.word	0x00000001


	//----- nvinfo : EIATTR_CRS_STACK_SIZE
	.align		4
.L_1141:
        /*0638*/ 	.byte	0x04, 0x1e
        /*063a*/ 	.short	(.L_1143 - .L_1142)
.L_1142:
        /*063c*/ 	.word	0x00000000


	//----- nvinfo : EIATTR_CBANK_PARAM_SIZE
	.align		4
.L_1143:
        /*0640*/ 	.byte	0x03, 0x19
        /*0642*/ 	.short	0x01f0


	//----- nvinfo : EIATTR_PARAM_CBANK
	.align		4
        /*0644*/ 	.byte	0x04, 0x0a
        /*0646*/ 	.short	(.L_1145 - .L_1144)
	.align		4
.L_1144:
        /*0648*/ 	.word	index@(.nv.constant0._Z25selective_scan_bwd_kernelI32Selective_Scan_bwd_kernel_traitsILi128ELi16ELb0ELb0ELb1ELb1ELb1EffEEv12SSMParamsBwd)
        /*064c*/ 	.short	0x0210
        /*064e*/ 	.short	0x01f0


	//----- nvinfo : EIATTR_SW_WAR
	.align		4
.L_1145:
        /*0650*/ 	.byte	0x04, 0x36
        /*0652*/ 	.short	(.L_1147 - .L_1146)
.L_1146:
        /*0654*/ 	.word	0x00000008
.L_1147:


//--------------------- .nv.info._Z25selective_scan_bwd_kernelI32Selective_Scan_bwd_kernel_traitsILi128ELi16ELb0ELb1ELb0ELb0ELb0EffEEv12SSMParamsBwd --------------------------
	.section	.nv.info._Z25selective_scan_bwd_kernelI32Selective_Scan_bwd_kernel_traitsILi128ELi16ELb0ELb1ELb0ELb0ELb0EffEEv12SSMParamsBwd,"",@"SHT_CUDA_INFO"
	.sectionflags	@""
	.align	4


	//----- nvinfo : EIATTR_CUDA_API_VERSION
	.align		4
        /*0000*/ 	.byte	0x04, 0x37
        /*0002*/ 	.short	(.L_1149 - .L_1148)
.L_1148:
        /*0004*/ 	.word	0x00000082


	//----- nvinfo : EIATTR_KPARAM_INFO
	.align		4
.L_1149:
        /*0008*/ 	.byte	0x04, 0x17
        /*000a*/ 	.short	(.L_1151 - .L_1150)
.L_1150:
        /*000c*/ 	.word	0x00000000
        /*0010*/ 	.short	0x0000
        /*0012*/ 	.short	0x0000
        /*0014*/ 	.byte	0x00, 0xf0, 0xc1, 0x07


	//----- nvinfo : EIATTR_SPARSE_MMA_MASK
	.align		4
.L_1151:
        /*0018*/ 	.byte	0x03, 0x50
        /*001a*/ 	.short	0x0000


	//----- nvinfo : EIATTR_MAXREG_COUNT
	.align		4
        /*001c*/ 	.byte	0x03, 0x1b
        /*001e*/ 	.short	0x00a8


	//----- nvinfo : EIATTR_NUM_BARRIERS
	.align		4
        /*0020*/ 	.byte	0x02, 0x4c
        /*0022*/ 	.byte	0x01
	.zero		1


	//----- nvinfo : EIATTR_ANNOTATIONS
	.align		4
        /*0024*/ 	.byte	0x04, 0x55
        /*0026*/ 	.short	(.L_1153 - .L_1152)


	//   ....[0]....
.L_1152:
        /* <DEDUP_REMOVED lines=112> */


	//----- nvinfo : EIATTR_MERCURY_ISA_VERSION
	.align		4
.L_1153:
        /*0710*/ 	.byte	0x03, 0x5f
        /*0712*/ 	.short	0x0101


	//----- nvinfo : EIATTR_COOP_GROUP_MASK_REGIDS
	.align		4
        /*0714*/ 	.byte	0x04, 0x29
        /*0716*/ 	.short	(.L_1155 - .L_1154)


	//   ....[0]....
.L_1154:
        /*0718*/ 	.word	0xffffffff


	//   ....[1]....
        /*071c*/ 	.word	0xffffffff


	//   ....[2]....
        /*0720*/ 	.word	0xffffffff


	//   ....[3]....
        /*0724*/ 	.word	0xffffffff


	//   ....[4]....
        /*0728*/ 	.word	0xffffffff


	//   ....[5]....
        /*072c*/ 	.word	0xffffffff


	//   ....[6]....
        /*0730*/ 	.word	0xffffffff


	//   ....[7]....
        /*0734*/ 	.word	0xffffffff


	//   ....[8]....
        /*0738*/ 	.word	0xffffffff


	//   ....[9]....
        /*073c*/ 	.word	0xffffffff


	//   ....[10]....
        /*0740*/ 	.word	0xffffffff


	//   ....[11]....
        /*0744*/ 	.word	0xffffffff


	//   ....[12]....
        /*0748*/ 	.word	0xffffffff


	//   ....[13]....
        /*074c*/ 	.word	0xffffffff


	//   ....[14]....
        /*0750*/ 	.word	0xffffffff


	//   ....[15]....
        /*0754*/ 	.word	0xffffffff


	//   ....[16]....
        /*0758*/ 	.word	0xffffffff


	//   ....[17]....
        /*075c*/ 	.word	0xffffffff


	//   ....[18]....
        /*0760*/ 	.word	0xffffffff


	//   ....[19]....
        /*0764*/ 	.word	0xffffffff


	//   ....[20]....
        /*0768*/ 	.word	0xffffffff


	//   ....[21]....
        /*076c*/ 	.word	0xffffffff


	//   ....[22]....
        /*0770*/ 	.word	0xffffffff


	//   ....[23]....
        /*0774*/ 	.word	0xffffffff


	//   ....[24]....
        /*0778*/ 	.word	0xffffffff


	//   ....[25]....
        /*077c*/ 	.word	0xffffffff


	//   ....[26]....
        /*0780*/ 	.word	0xffffffff


	//   ....[27]....
        /*0784*/ 	.word	0xffffffff


	//   ....[28]....
        /*0788*/ 	.word	0xffffffff


	//   ....[29]....
        /*078c*/ 	.word	0xffffffff


	//   ....[30]....
        /*0790*/ 	.word	0xffffffff


	//   ....[31]....
        /*0794*/ 	.word	0xffffffff


	//   ....[32]....
        /*0798*/ 	.word	0xffffffff


	//   ....[33]....
        /*079c*/ 	.word	0xffffffff


	//   ....[34]....
        /*07a0*/ 	.word	0xffffffff


	//   ....[35]....
        /*07a4*/ 	.word	0xffffffff


	//   ....[36]....
        /*07a8*/ 	.word	0xffffffff


	//   ....[37]....
        /*07ac*/ 	.word	0xffffffff


	//   ....[38]....
        /*07b0*/ 	.word	0xffffffff


	//   ....[39]....
        /*07b4*/ 	.word	0xffffffff


	//   ....[40]....
        /*07b8*/ 	.word	0xffffffff


	//   ....[41]....
        /*07bc*/ 	.word	0xffffffff


	//   ....[42]....
        /*07c0*/ 	.word	0xffffffff


	//   ....[43]....
        /*07c4*/ 	.word	0xffffffff


	//   ....[44]....
        /*07c8*/ 	.word	0xffffffff


	//   ....[45]....
        /*07cc*/ 	.word	0xffffffff


	//   ....[46]....
        /*07d0*/ 	.word	0xffffffff


	//   ....[47]....
        /*07d4*/ 	.word	0xffffffff


	//   ....[48]....
        /*07d8*/ 	.word	0xffffffff


	//   ....[49]....
        /*07dc*/ 	.word	0xffffffff


	//   ....[50]....
        /*07e0*/ 	.word	0xffffffff


	//   ....[51]....
        /*07e4*/ 	.word	0xffffffff


	//   ....[52]....
        /*07e8*/ 	.word	0xffffffff


	//   ....[53]....
        /*07ec*/ 	.word	0xffffffff


	//   ....[54]....
        /*07f0*/ 	.word	0xffffffff


	//   ....[55]....
        /*07f4*/ 	.word	0xffffffff


	//   ....[56]....
        /*07f8*/ 	.word	0x05000058


	//   ....[57]....
        /*07fc*/ 	.word	0x05000058


	//   ....[58]....
        /*0800*/ 	.word	0x05000058


	//   ....[59]....
        /*0804*/ 	.word	0x05000058


	//   ....[60]....
        /*0808*/ 	.word	0x05000058


	//   ....[61]....
        /*080c*/ 	.word	0x05000058


	//   ....[62]....
        /*0810*/ 	.word	0x05000058


	//   ....[63]....
        /*0814*/ 	.word	0x05000058


	//   ....[64]....
        /*0818*/ 	.word	0x05000058


	//   ....[65]....
        /*081c*/ 	.word	0x05000058


	//   ....[66]....
        /*0820*/ 	.word	0x05000058


	//   ....[67]....
        /*0824*/ 	.word	0x05000058


	//   ....[68]....
        /*0828*/ 	.word	0x05000058


	//   ....[69]....
        /*082c*/ 	.word	0x05000058


	//   ....[70]....
        /*0830*/ 	.word	0x05000058


	//   ....[71]....
        /*0834*/ 	.word	0x05000058


	//   ....[72]....
        /*0838*/ 	.word	0x05000058


	//   ....[73]....
        /*083c*/ 	.word	0x05000058


	//   ....[74]....
        /*0840*/ 	.word	0x05000058


	//   ....[75]....
        /*0844*/ 	.word	0x05000058


	//   ....[76]....
        /*0848*/ 	.word	0x05000058


	//   ....[77]....
        /*084c*/ 	.word	0x05000058


	//   ....[78]....
        /*0850*/ 	.word	0x05000058


	//   ....[79]....
        /*0854*/ 	.word	0x05000058


	//   ....[80]....
        /*0858*/ 	.word	0x05000058


	//   ....[81]....
        /*085c*/ 	.word	0x05000058


	//   ....[82]....
        /*0860*/ 	.word	0x05000058


	//   ....[83]....
        /*0864*/ 	.word	0x05000058


	//   ....[84]....
        /*0868*/ 	.word	0x05000058


	//   ....[85]....
        /*086c*/ 	.word	0x05000058


	//   ....[86]....
        /*0870*/ 	.word	0x05000058


	//   ....[87]....
        /*0874*/ 	.word	0x05000058


	//----- nvinfo : EIATTR_COOP_GROUP_INSTR_OFFSETS
	.align		4
.L_1155:
        /*0878*/ 	.byte	0x04, 0x28
        /*087a*/ 	.short	(.L_1157 - .L_1156)


	//   ....[0]....
.L_1156:
        /*087c*/ 	.word	0x00001420


	//   ....[1]....
        /*0880*/ 	.word	0x00001930


	//   ....[2]....
        /*0884*/ 	.word	0x00001f50


	//   ....[3]....
        /*0888*/ 	.word	0x00002f40


	//   ....[4]....
        /*088c*/ 	.word	0x00003d10


	//   ....[5]....
        /*0890*/ 	.word	0x00003d30


	//   ....[6]....
        /*0894*/ 	.word	0x00003d60


	//   ....[7]....
        /*0898*/ 	.word	0x00003d80


	//   ....[8]....
        /*089c*/ 	.word	0x00003db0


	//   ....[9]....
        /*08a0*/ 	.word	0x00003dd0


	//   ....[10]....
        /*08a4*/ 	.word	0x00003e00


	//   ....[11]....
        /*08a8*/ 	.word	0x00003e20


	//   ....[12]....
        /*08ac*/ 	.word	0x00003e50


	//   ....[13]....
        /*08b0*/ 	.word	0x00003e60


	//   ....[14]....
        /*08b4*/ 	.word	0x00003f00


	//   ....[15]....
        /*08b8*/ 	.word	0x00003f10


	//   ....[16]....
        /*08bc*/ 	.word	0x00003f20


	//   ....[17]....
        /*08c0*/ 	.word	0x00003f30


	//   ....[18]....
        /*08c4*/ 	.word	0x000046f0


	//   ....[19]....
        /*08c8*/ 	.word	0x00004700


	//   ....[20]....
        /*08cc*/ 	.word	0x00004710


	//   ....[21]....
        /*08d0*/ 	.word	0x00004740


	//   ....[22]....
        /*08d4*/ 	.word	0x00004750


	//   ....[23]....
        /*08d8*/ 	.word	0x00004780


	//   ....[24]....
        /*08dc*/ 	.word	0x00004790


	//   ....[25]....
        /*08e0*/ 	.word	0x000047c0


	//   ....[26]....
        /*08e4*/ 	.word	0x000047d0


	//   ....[27]....
        /*08e8*/ 	.word	0x00004800


	//   ....[28]....
        /*08ec*/ 	.word	0x00004810


	//   ....[29]....
        /*08f0*/ 	.word	0x00004840


	//   ....[30]....
        /*08f4*/ 	.word	0x00004850


	//   ....[31]....
        /*08f8*/ 	.word	0x00004860


	//   ....[32]....
        /*08fc*/ 	.word	0x00004870


	//   ....[33]....
        /*0900*/ 	.word	0x00004880


	//   ....[34]....
        /*0904*/ 	.word	0x000061c0


	//   ....[35]....
        /*0908*/ 	.word	0x000061d0


	//   ....[36]....
        /*090c*/ 	.word	0x00006220


	//   ....[37]....
        /*0910*/ 	.word	0x00006230


	//   ....[38]....
        /*0914*/ 	.word	0x00006260


	//   ....[39]....
        /*0918*/ 	.word	0x00006280


	//   ....[40]....
        /*091c*/ 	.word	0x000062b0


	//   ....[41]....
        /*0920*/ 	.word	0x000062c0


	//   ....[42]....
        /*0924*/ 	.word	0x000065d0


	//   ....[43]....
        /*0928*/ 	.word	0x000065e0


	//   ....[44]....
        /*092c*/ 	.word	0x00006f20


	//   ....[45]....
        /*0930*/ 	.word	0x00007930


	//   ....[46]....
        /*0934*/ 	.word	0x000080c0


	//   ....[47]....
        /*0938*/ 	.word	0x000080e0


	//   ....[48]....
        /*093c*/ 	.word	0x00008110


	//   ....[49]....
        /*0940*/ 	.word	0x00008160


	//   ....[50]....
        /*0944*/ 	.word	0x00008180


	//   ....[51]....
        /*0948*/ 	.word	0x00008370


	//   ....[52]....
        /*094c*/ 	.word	0x00008390


	//   ....[53]....
        /*0950*/ 	.word	0x000083c0


	//   ....[54]....
        /*0954*/ 	.word	0x00008410


	//   ....[55]....
        /*0958*/ 	.word	0x00008430


	//   ....[56]....
        /*095c*/ 	.word	0x00008930


	//   ....[57]....
        /*0960*/ 	.word	0x00008980


	//   ....[58]....
        /*0964*/ 	.word	0x00008a20


	//   ....[59]....
        /*0968*/ 	.word	0x00008a70


	//   ....[60]....
        /*096c*/ 	.word	0x00008b10


	//   ....[61]....
        /*0970*/ 	.word	0x00008b60


	//   ....[62]....
        /*0974*/ 	.word	0x00008c00


	//   ....[63]....
        /*0978*/ 	.word	0x00008c50


	//   ....[64]....
        /*097c*/ 	.word	0x00008cf0


	//   ....[65]....
        /*0980*/ 	.word	0x00008d40


	//   ....[66]....
        /*0984*/ 	.word	0x00008de0


	//   ....[67]....
        /*0988*/ 	.word	0x00008e80


	//   ....[68]....
        /*098c*/ 	.word	0x00008f20


	//   ....[69]....
        /*0990*/ 	.word	0x00008fd0


	//   ....[70]....
        /*0994*/ 	.word	0x00009010


	//   ....[71]....
        /*0998*/ 	.word	0x00009070


	//   ....[72]....
        /*099c*/ 	.word	0x00009100


	//   ....[73]....
        /*09a0*/ 	.word	0x00009150


	//   ....[74]....
        /*09a4*/ 	.word	0x000091e0


	//   ....[75]....
        /*09a8*/ 	.word	0x00009230


	//   ....[76]....
        /*09ac*/ 	.word	0x000092c0


	//   ....[77]....
        /*09b0*/ 	.word	0x00009310


	//   ....[78]....
        /*09b4*/ 	.word	0x000093a0


	//   ....[79]....
        /*09b8*/ 	.word	0x000093f0


	//   ....[80]....
        /*09bc*/ 	.word	0x00009480


	//   ....[81]....
        /*09c0*/ 	.word	0x000094d0


	//   ....[82]....
        /*09c4*/ 	.word	0x00009580


	//   ....[83]....
        /*09c8*/ 	.word	0x000095d0


	//   ....[84]....
        /*09cc*/ 	.word	0x00009640


	//   ....[85]....
        /*09d0*/ 	.word	0x00009690


	//   ....[86]....
        /*09d4*/ 	.word	0x000096f0


	//   ....[87]....
        /*09d8*/ 	.word	0x00009740


	//----- nvinfo : EIATTR_EXIT_INSTR_OFFSETS
	.align		4
.L_1157:
        /*09dc*/ 	.byte	0x04, 0x1c
        /*09de*/ 	.short	(.L_1159 - .L_1158)


	//   ....[0]....
.L_1158:
        /*09e0*/ 	.word	0x000085a0


	//   ....[1]....
        /*09e4*/ 	.word	0x000088d0


	//----- nvinfo : EIATTR_MAX_THREADS
	.align		4
.L_1159:
        /*09e8*/ 	.byte	0x04, 0x05
        /*09ea*/ 	.short	(.L_1161 - .L_1160)
.L_1160:
        /*09ec*/ 	.word	0x00000080
        /*09f0*/ 	.word	0x00000001
        /*09f4*/ 	.word	0x00000001


	//----- nvinfo : EIATTR_CRS_STACK_SIZE
	.align		4
.L_1161:
        /*09f8*/ 	.byte	0x04, 0x1e
        /*09fa*/ 	.short	(.L_1163 - .L_1162)
.L_1162:
        /*09fc*/ 	.word	0x00000000


	//----- nvinfo : EIATTR_CBANK_PARAM_SIZE
	.align		4
.L_1163:
        /*0a00*/ 	.byte	0x03, 0x19
        /*0a02*/ 	.short	0x01f0


	//----- nvinfo : EIATTR_PARAM_CBANK
	.align		4
        /*0a04*/ 	.byte	0x04, 0x0a
        /*0a06*/ 	.short	(.L_1165 - .L_1164)
	.align		4
.L_1164:
        /*0a08*/ 	.word	index@(.nv.constant0._Z25selective_scan_bwd_kernelI32Selective_Scan_bwd_kernel_traitsILi128ELi16ELb0ELb1ELb0ELb0ELb0EffEEv12SSMParamsBwd)
        /*0a0c*/ 	.short	0x0210
        /*0a0e*/ 	.short	0x01f0


	//----- nvinfo : EIATTR_SW_WAR
	.align		4
.L_1165:
        /*0a10*/ 	.byte	0x04, 0x36
        /*0a12*/ 	.short	(.L_1167 - .L_1166)
.L_1166:
        /*0a14*/ 	.word	0x00000008
.L_1167:


//--------------------- .nv.info._Z25selective_scan_bwd_kernelI32Selective_Scan_bwd_kernel_traitsILi128ELi16ELb0ELb1ELb0ELb0ELb1EffEEv12SSMParamsBwd --------------------------
	.section	.nv.info._Z25selective_scan_bwd_kernelI32Selective_Scan_bwd_kernel_traitsILi128ELi16ELb0ELb1ELb0ELb0ELb1EffEEv12SSMParamsBwd,"",@"SHT_CUDA_INFO"
	.sectionflags	@""
	.align	4


	//----- nvinfo : EIATTR_CUDA_API_VERSION
	.align		4
        /*0000*/ 	.byte	0x04, 0x37
        /*0002*/ 	.short	(.L_1169 - .L_1168)
.L_1168:
        /*0004*/ 	.word	0x00000082


	//----- nvinfo : EIATTR_KPARAM_INFO
	.align		4
.L_1169:
        /*0008*/ 	.byte	0x04, 0x17
        /*000a*/ 	.short	(.L_1171 - .L_1170)
.L_1170:
        /*000c*/ 	.word	0x00000000
        /*0010*/ 	.short	0x0000
        /*0012*/ 	.short	0x0000
        /*0014*/ 	.byte	0x00, 0xf0, 0xc1, 0x07


	//----- nvinfo : EIATTR_SPARSE_MMA_MASK
	.align		4
.L_1171:
        /*0018*/ 	.byte	0x03, 0x50
        /*001a*/ 	.short	0x0000


	//----- nvinfo : EIATTR_MAXREG_COUNT
	.align		4
        /*001c*/ 	.byte	0x03, 0x1b
        /*001e*/ 	.short	0x00a8


	//----- nvinfo : EIATTR_NUM_BARRIERS
	.align		4
        /*0020*/ 	.byte	0x02, 0x4c
        /*0022*/ 	.byte	0x01
	.zero		1


	//----- nvinfo : EIATTR_ANNOTATIONS
	.align		4
        /*0024*/ 	.byte	0x04, 0x55
        /*0026*/ 	.short	(.L_1173 - .L_1172)


	//   ....[0]....
.L_1172:
        /* <DEDUP_REMOVED lines=128> */


	//----- nvinfo : EIATTR_MERCURY_ISA_VERSION
	.align		4
.L_1173:
        /*0818*/ 	.byte	0x03, 0x5f
        /*081a*/ 	.short	0x0101


	//----- nvinfo : EIATTR_COOP_GROUP_MASK_REGIDS
	.align		4
        /*081c*/ 	.byte	0x04, 0x29
        /*081e*/ 	.short	(.L_1175 - .L_1174)


	//   ....[0]....
.L_1174:
        /*0820*/ 	.word	0xffffffff


	//   ....[1]....
        /*0824*/ 	.word	0xffffffff


	//   ....[2]....
        /*0828*/ 	.word	0xffffffff


	//   ....[3]....
        /*082c*/ 	.word	0xffffffff


	//   ....[4]....
        /*0830*/ 	.word	0xffffffff


	//   ....[5]....
        /*0834*/ 	.word	0xffffffff


	//   ....[6]....
        /*0838*/ 	.word	0xffffffff


	//   ....[7]....
        /*083c*/ 	.word	0xffffffff


	//   ....[8]....
        /*0840*/ 	.word	0xffffffff


	//   ....[9]....
        /*0844*/ 	.word	0xffffffff


	//   ....[10]....
        /*0848*/ 	.word	0xffffffff


	//   ....[11]....
        /*084c*/ 	.word	0xffffffff


	//   ....[12]....
        /*0850*/ 	.word	0xffffffff


	//   ....[13]....
        /*0854*/ 	.word	0xffffffff


	//   ....[14]....
        /*0858*/ 	.word	0xffffffff


	//   ....[15]....
        /*085c*/ 	.word	0xffffffff


	//   ....[16]....
        /*0860*/ 	.word	0xffffffff


	//   ....[17]....
        /*0864*/ 	.word	0xffffffff


	//   ....[18]....
        /*0868*/ 	.word	0xffffffff


	//   ....[19]....
        /*086c*/ 	.word	0xffffffff


	//   ....[20]....
        /*0870*/ 	.word	0xffffffff


	//   ....[21]....
        /*0874*/ 	.word	0xffffffff


	//   ....[22]....
        /*0878*/ 	.word	0xffffffff


	//   ....[23]....
        /*087c*/ 	.word	0xffffffff


	//   ....[24]....
        /*0880*/ 	.word	0xffffffff


	//   ....[25]....
        /*0884*/ 	.word	0xffffffff


	//   ....[26]....
        /*0888*/ 	.word	0xffffffff


	//   ....[27]....
        /*088c*/ 	.word	0xffffffff


	//   ....[28]....
        /*0890*/ 	.word	0xffffffff


	//   ....[29]....
        /*0894*/ 	.word	0xffffffff


	//   ....[30]....
        /*0898*/ 	.word	0xffffffff


	//   ....[31]....
        /*089c*/ 	.word	0xffffffff


	//   ....[32]....
        /*08a0*/ 	.word	0xffffffff


	//   ....[33]....
        /*08a4*/ 	.word	0xffffffff


	//   ....[34]....
        /*08a8*/ 	.word	0xffffffff


	//   ....[35]....
        /*08ac*/ 	.word	0xffffffff


	//   ....[36]....
        /*08b0*/ 	.word	0xffffffff


	//   ....[37]....
        /*08b4*/ 	.word	0xffffffff


	//   ....[38]....
        /*08b8*/ 	.word	0xffffffff


	//   ....[39]....
        /*08bc*/ 	.word	0xffffffff


	//   ....[40]....
        /*08c0*/ 	.word	0xffffffff


	//   ....[41]....
        /*08c4*/ 	.word	0xffffffff


	//   ....[42]....
        /*08c8*/ 	.word	0xffffffff


	//   ....[43]....
        /*08cc*/ 	.word	0xffffffff


	//   ....[44]....
        /*08d0*/ 	.word	0xffffffff


	//   ....[45]....
        /*08d4*/ 	.word	0xffffffff


	//   ....[46]....
        /*08d8*/ 	.word	0xffffffff


	//   ....[47]....
        /*08dc*/ 	.word	0xffffffff


	//   ....[48]....
        /*08e0*/ 	.word	0xffffffff


	//   ....[49]....
        /*08e4*/ 	.word	0xffffffff


	//   ....[50]....
        /*08e8*/ 	.word	0xffffffff


	//   ....[51]....
        /*08ec*/ 	.word	0xffffffff


	//   ....[52]....
        /*08f0*/ 	.word	0xffffffff


	//   ....[53]....
        /*08f4*/ 	.word	0xffffffff


	//   ....[54]....
        /*08f8*/ 	.word	0xffffffff


	//   ....[55]....
        /*08fc*/ 	.word	0xffffffff


	//   ....[56]....
        /*0900*/ 	.word	0xffffffff


	//   ....[57]....
        /*0904*/ 	.word	0xffffffff


	//   ....[58]....
        /*0908*/ 	.word	0xffffffff


	//   ....[59]....
        /*090c*/ 	.word	0xffffffff


	//   ....[60]....
        /*0910*/ 	.word	0x05000058


	//   ....[61]....
        /*0914*/ 	.word	0x05000058


	//   ....[62]....
        /*0918*/ 	.word	0x05000058


	//   ....[63]....
        /*091c*/ 	.word	0x05000058


	//   ....[64]....
        /*0920*/ 	.word	0x05000058


	//   ....[65]....
        /*0924*/ 	.word	0x05000058


	//   ....[66]....
        /*0928*/ 	.word	0x05000058


	//   ....[67]....
        /*092c*/ 	.word	0x05000058


	//   ....[68]....
        /*0930*/ 	.word	0x05000058


	//   ....[69]....
        /*0934*/ 	.word	0x05000058


	//   ....[70]....
        /*0938*/ 	.word	0x05000058


	//   ....[71]....
        /*093c*/ 	.word	0x05000058


	//   ....[72]....
        /*0940*/ 	.word	0x05000058


	//   ....[73]....
        /*0944*/ 	.word	0x05000058


	//   ....[74]....
        /*0948*/ 	.word	0x05000058


	//   ....[75]....
        /*094c*/ 	.word	0x05000058


	//   ....[76]....
        /*0950*/ 	.word	0x05000058


	//   ....[77]....
        /*0954*/ 	.word	0x05000058


	//   ....[78]....
        /*0958*/ 	.word	0x05000058


	//   ....[79]....
        /*095c*/ 	.word	0x05000058


	//   ....[80]....
        /*0960*/ 	.word	0x05000058


	//   ....[81]....
        /*0964*/ 	.word	0x05000058


	//   ....[82]....
        /*0968*/ 	.word	0x05000058


	//   ....[83]....
        /*096c*/ 	.word	0x05000058


	//   ....[84]....
        /*0970*/ 	.word	0x05000058


	//   ....[85]....
        /*0974*/ 	.word	0x05000058


	//   ....[86]....
        /*0978*/ 	.word	0x05000058


	//   ....[87]....
        /*097c*/ 	.word	0x05000058


	//   ....[88]....
        /*0980*/ 	.word	0x05000058


	//   ....[89]....
        /*0984*/ 	.word	0x05000058


	//   ....[90]....
        /*0988*/ 	.word	0x05000058


	//   ....[91]....
        /*098c*/ 	.word	0x05000058


	//----- nvinfo : EIATTR_COOP_GROUP_INSTR_OFFSETS
	.align		4
.L_1175:
        /*0990*/ 	.byte	0x04, 0x28
        /*0992*/ 	.short	(.L_1177 - .L_1176)


	//   ....[0]....
.L_1176:
        /*0994*/ 	.word	0x00001430


	//   ....[1]....
        /*0998*/ 	.word	0x000018f0


	//   ....[2]....
        /*099c*/ 	.word	0x00002120


	//   ....[3]....
        /*09a0*/ 	.word	0x00002590


	//   ....[4]....
        /*09a4*/ 	.word	0x00002c70


	//   ....[5]....
        /*09a8*/ 	.word	0x00003630


	//   ....[6]....
        /*09ac*/ 	.word	0x000042d0


	//   ....[7]....
        /*09b0*/ 	.word	0x000057a0


	//   ....[8]....
        /*09b4*/ 	.word	0x000066e0


	//   ....[9]....
        /*09b8*/ 	.word	0x00006700


	//   ....[10]....
        /*09bc*/ 	.word	0x00006730


	//   ....[11]....
        /*09c0*/ 	.word	0x00006750


	//   ....[12]....
        /*09c4*/ 	.word	0x00006780


	//   ....[13]....
        /*09c8*/ 	.word	0x000067a0


	//   ....[14]....
        /*09cc*/ 	.word	0x000067d0


	//   ....[15]....
        /*09d0*/ 	.word	0x000067f0


	//   ....[16]....
        /*09d4*/ 	.word	0x00006820


	//   ....[17]....
        /*09d8*/ 	.word	0x00006830


	//   ....[18]....
        /*09dc*/ 	.word	0x000068d0


	//   ....[19]....
        /*09e0*/ 	.word	0x000068e0


	//   ....[20]....
        /*09e4*/ 	.word	0x000068f0


	//   ....[21]....
        /*09e8*/ 	.word	0x00006900


	//   ....[22]....
        /*09ec*/ 	.word	0x00006ec0


	//   ....[23]....
        /*09f0*/ 	.word	0x00006ed0


	//   ....[24]....
        /*09f4*/ 	.word	0x00006ee0


	//   ....[25]....
        /*09f8*/ 	.word	0x00006f10


	//   ....[26]....
        /*09fc*/ 	.word	0x00006f20


	//   ....[27]....
        /*0a00*/ 	.word	0x00006f50


	//   ....[28]....
        /*0a04*/ 	.word	0x00006f60


	//   ....[29]....
        /*0a08*/ 	.word	0x00006f90


	//   ....[30]....
        /*0a0c*/ 	.word	0x00006fa0


	//   ....[31]....
        /*0a10*/ 	.word	0x00006fd0


	//   ....[32]....
        /*0a14*/ 	.word	0x00006fe0


	//   ....[33]....
        /*0a18*/ 	.word	0x00007010


	//   ....[34]....
        /*0a1c*/ 	.word	0x00007020


	//   ....[35]....
        /*0a20*/ 	.word	0x00007030


	//   ....[36]....
        /*0a24*/ 	.word	0x00007040


	//   ....[37]....
        /*0a28*/ 	.word	0x00007050


	//   ....[38]....
        /*0a2c*/ 	.word	0x000089d0


	//   ....[39]....
        /*0a30*/ 	.word	0x000089e0


	//   ....[40]....
        /*0a34*/ 	.word	0x00008a30


	//   ....[41]....
        /*0a38*/ 	.word	0x00008a40


	//   ....[42]....
        /*0a3c*/ 	.word	0x00008a70


	//   ....[43]....
        /*0a40*/ 	.word	0x00008a90


	//   ....[44]....
        /*0a44*/ 	.word	0x00008ac0


	//   ....[45]....
        /*0a48*/ 	.word	0x00008bb0


	//   ....[46]....
        /*0a4c*/ 	.word	0x00008cf0


	//   ....[47]....
        /*0a50*/ 	.word	0x00008d20


	//   ....[48]....
        /*0a54*/ 	.word	0x00009660


	//   ....[49]....
        /*0a58*/ 	.word	0x0000a100


	//   ....[50]....
        /*0a5c*/ 	.word	0x0000a890


	//   ....[51]....
        /*0a60*/ 	.word	0x0000a8b0


	//   ....[52]....
        /*0a64*/ 	.word	0x0000a8e0


	//   ....[53]....
        /*0a68*/ 	.word	0x0000a930


	//   ....[54]....
        /*0a6c*/ 	.word	0x0000a950


	//   ....[55]....
        /*0a70*/ 	.word	0x0000ab40


	//   ....[56]....
        /*0a74*/ 	.word	0x0000ab60


	//   ....[57]....
        /*0a78*/ 	.word	0x0000ab90


	//   ....[58]....
        /*0a7c*/ 	.word	0x0000abe0


	//   ....[59]....
        /*0a80*/ 	.word	0x0000ac00


	//   ....[60]....
        /*0a84*/ 	.word	0x0000b0f0


	//   ....[61]....
        /*0a88*/ 	.word	0x0000b140


	//   ....[62]....
        /*0a8c*/ 	.word	0x0000b1e0


	//   ....[63]....
        /*0a90*/ 	.word	0x0000b230


	//   ....[64]....
        /*0a94*/ 	.word	0x0000b2d0


	//   ....[65]....
        /*0a98*/ 	.word	0x0000b320


	//   ....[66]....
        /*0a9c*/ 	.word	0x0000b3c0


	//   ....[67]....
        /*0aa0*/ 	.word	0x0000b410


	//   ....[68]....
        /*0aa4*/ 	.word	0x0000b4b0


	//   ....[69]....
        /*0aa8*/ 	.word	0x0000b500


	//   ....[70]....
        /*0aac*/ 	.word	0x0000b5a0


	//   ....[71]....
        /*0ab0*/ 	.word	0x0000b640


	//   ....[72]....
        /*0ab4*/ 	.word	0x0000b6e0


	//   ....[73]....
        /*0ab8*/ 	.word	0x0000b790


	//   ....[74]....
        /*0abc*/ 	.word	0x0000b7d0


	//   ....[75]....
        /*0ac0*/ 	.word	0x0000b830


	//   ....[76]....
        /*0ac4*/ 	.word	0x0000b8c0


	//   ....[77]....
        /*0ac8*/ 	.word	0x0000b910


	//   ....[78]....
        /*0acc*/ 	.word	0x0000b9a0


	//   ....[79]....
        /*0ad0*/ 	.word	0x0000b9f0


	//   ....[80]....
        /*0ad4*/ 	.word	0x0000ba80


	//   ....[81]....
        /*0ad8*/ 	.word	0x0000bad0


	//   ....[82]....
        /*0adc*/ 	.word	0x0000bb60


	//   ....[83]....
        /*0ae0*/ 	.word	0x0000bbb0


	//   ....[84]....
        /*0ae4*/ 	.word	0x0000bc40


	//   ....[85]....
        /*0ae8*/ 	.word	0x0000bc90


	//   ....[86]....
        /*0aec*/ 	.word	0x0000bd40


	//   ....[87]....
        /*0af0*/ 	.word	0x0000bd90


	//   ....[88]....
        /*0af4*/ 	.word	0x0000be00


	//   ....[89]....
        /*0af8*/ 	.word	0x0000be50


	//   ....[90]....
        /*0afc*/ 	.word	0x0000beb0


	//   ....[91]....
        /*0b00*/ 	.word	0x0000bf00


	//----- nvinfo : EIATTR_EXIT_INSTR_OFFSETS
	.align		4
.L_1177:
        /*0b04*/ 	.byte	0x04, 0x1c
        /*0b06*/ 	.short	(.L_1179 - .L_1178)


	//   ....[0]....
.L_1178:
        /*0b08*/ 	.word	0x0000ad70


	//   ....[1]....
        /*0b0c*/ 	.word	0x0000b090


	//----- nvinfo : EIATTR_MAX_THREADS
	.align		4
.L_1179:
        /*0b10*/ 	.byte	0x04, 0x05
        /*0b12*/ 	.short	(.L_1181 - .L_1180)
.L_1180:
        /*0b14*/ 	.word	0x00000080
        /*0b18*/ 	.word	0x00000001
        /*0b1c*/ 	.word	0x00000001


	//----- nvinfo : EIATTR_CRS_STACK_SIZE
	.align		4
.L_1181:
        /*0b20*/ 	.byte	0x04, 0x1e
        /*0b22*/ 	.short	(.L_1183 - .L_1182)
.L_1182:
        /*0b24*/ 	.word	0x00000000


	//----- nvinfo : EIATTR_CBANK_PARAM_SIZE
	.align		4
.L_1183:
        /*0b28*/ 	.byte	0x03, 0x19
        /*0b2a*/ 	.short	0x01f0


	//----- nvinfo : EIATTR_PARAM_CBANK
	.align		4
        /*0b2c*/ 	.byte	0x04, 0x0a
        /*0b2e*/ 	.short	(.L_1185 - .L_1184)
	.align		4
.L_1184:
        /*0b30*/ 	.word	index@(.nv.constant0._Z25selective_scan_bwd_kernelI32Selective_Scan_bwd_kernel_traitsILi128ELi16ELb0ELb1ELb0ELb0ELb1EffEEv12SSMParamsBwd)
        /*0b34*/ 	.short	0x0210
        /*0b36*/ 	.short	0x01f0


	//----- nvinfo : EIATTR_SW_WAR
	.align		4
.L_1185:
        /*0b38*/ 	.byte	0x04, 0x36
        /*0b3a*/ 	.short	(.L_1187 - .L_1186)
.L_1186:
        /*0b3c*/ 	.word	0x00000008
.L_1187:


//--------------------- .nv.info._Z25selective_scan_bwd_kernelI32Selective_Scan_bwd_kernel_traitsILi128ELi16ELb0ELb1ELb0ELb1ELb0EffEEv12SSMParamsBwd --------------------------
	.section	.nv.info._Z25selective_scan_bwd_kernelI32Selective_Scan_bwd_kernel_traitsILi128ELi16ELb0ELb1ELb0ELb1ELb0EffEEv12SSMParamsBwd,"",@"SHT_CUDA_INFO"
	.sectionflags	@""
	.align	4


	//----- nvinfo : EIATTR_CUDA_API_VERSION
	.align		4
        /*0000*/ 	.byte	0x04, 0x37
        /*0002*/ 	.short	(.L_1189 - .L_1188)
.L_1188:
        /*0004*/ 	.word	0x00000082


	//----- nvinfo : EIATTR_KPARAM_INFO
	.align		4
.L_1189:
        /*0008*/ 	.byte	0x04, 0x17
        /*000a*/ 	.short	(.L_1191 - .L_1190)
.L_1190:
        /*000c*/ 	.word	0x00000000
        /*0010*/ 	.short	0x0000
        /*0012*/ 	.short	0x0000
        /*0014*/ 	.byte	0x00, 0xf0, 0xc1, 0x07


	//----- nvinfo : EIATTR_SPARSE_MMA_MASK
	.align		4
.L_1191:
        /*0018*/ 	.byte	0x03, 0x50
        /*001a*/ 	.short	0x0000


	//----- nvinfo : EIATTR_MAXREG_COUNT
	.align		4
        /*001c*/ 	.byte	0x03, 0x1b
        /*001e*/ 	.short	0x00a8


	//----- nvinfo : EIATTR_NUM_BARRIERS
	.align		4
        /*0020*/ 	.byte	0x02, 0x4c
        /*0022*/ 	.byte	0x01
	.zero		1


	//----- nvinfo : EIATTR_ANNOTATIONS
	.align		4
        /*0024*/ 	.byte	0x04, 0x55
        /*0026*/ 	.short	(.L_1193 - .L_1192)


	//   ....[0]....
.L_1192:
        /* <DEDUP_REMOVED lines=86> */


	//----- nvinfo : EIATTR_MERCURY_ISA_VERSION
	.align		4
.L_1193:
        /*0578*/ 	.byte	0x03, 0x5f
        /*057a*/ 	.short	0x0101


	//----- nvinfo : EIATTR_COOP_GROUP_MASK_REGIDS
	.align		4
        /*057c*/ 	.byte	0x04, 0x29
        /*057e*/ 	.short	(.L_1195 - .L_1194)


	//   ....[0]....
.L_1194:
        /*0580*/ 	.word	0xffffffff


	//   ....[1]....
        /*0584*/ 	.word	0xffffffff


	//   ....[2]....
        /*0588*/ 	.word	0xffffffff


	//   ....[3]....
        /*058c*/ 	.word	0xffffffff


	//   ....[4]....
        /*0590*/ 	.word	0xffffffff


	//   ....[5]....
        /*0594*/ 	.word	0xffffffff


	//   ....[6]....
        /*0598*/ 	.word	0xffffffff


	//   ....[7]....
        /*059c*/ 	.word	0xffffffff


	//   ....[8]....
        /*05a0*/ 	.word	0xffffffff


	//   ....[9]....
        /*05a4*/ 	.word	0xffffffff


	//   ....[10]....
        /*05a8*/ 	.word	0xffffffff


	//   ....[11]....
        /*05ac*/ 	.word	0xffffffff


	//   ....[12]....
        /*05b0*/ 	.word	0xffffffff


	//   ....[13]....
        /*05b4*/ 	.word	0xffffffff


	//   ....[14]....
        /*05b8*/ 	.word	0xffffffff


	//   ....[15]....
        /*05bc*/ 	.word	0xffffffff


	//   ....[16]....
        /*05c0*/ 	.word	0xffffffff


	//   ....[17]....
        /*05c4*/ 	.word	0xffffffff


	//   ....[18]....
        /*05c8*/ 	.word	0xffffffff


	//   ....[19]....
        /*05cc*/ 	.word	0xffffffff


	//   ....[20]....
        /*05d0*/ 	.word	0xffffffff


	//   ....[21]....
        /*05d4*/ 	.word	0xffffffff


	//   ....[22]....
        /*05d8*/ 	.word	0xffffffff


	//   ....[23]....
        /*05dc*/ 	.word	0xffffffff


	//   ....[24]....
        /*05e0*/ 	.word	0xffffffff


	//   ....[25]....
        /*05e4*/ 	.word	0xffffffff


	//   ....[26]....
        /*05e8*/ 	.word	0xffffffff


	//   ....[27]....
        /*05ec*/ 	.word	0xffffffff


	//   ....[28]....
        /*05f0*/ 	.word	0xffffffff


	//   ....[29]....
        /*05f4*/ 	.word	0xffffffff


	//   ....[30]....
        /*05f8*/ 	.word	0xffffffff


	//   ....[31]....
        /*05fc*/ 	.word	0xffffffff


	//   ....[32]....
        /*0600*/ 	.word	0xffffffff


	//   ....[33]....
        /*0604*/ 	.word	0xffffffff


	//   ....[34]....
        /*0608*/ 	.word	0xffffffff


	//   ....[35]....
        /*060c*/ 	.word	0xffffffff


	//   ....[36]....
        /*0610*/ 	.word	0xffffffff


	//   ....[37]....
        /*0614*/ 	.word	0xffffffff


	//   ....[38]....
        /*0618*/ 	.word	0xffffffff


	//   ....[39]....
        /*061c*/ 	.word	0xffffffff


	//   ....[40]....
        /*0620*/ 	.word	0xffffffff


	//   ....[41]....
        /*0624*/ 	.word	0xffffffff


	//   ....[42]....
        /*0628*/ 	.word	0xffffffff


	//   ....[43]....
        /*062c*/ 	.word	0xffffffff


	//   ....[44]....
        /*0630*/ 	.word	0xffffffff


	//   ....[45]....
        /*0634*/ 	.word	0xffffffff


	//   ....[46]....
        /*0638*/ 	.word	0xffffffff


	//   ....[47]....
        /*063c*/ 	.word	0xffffffff


	//   ....[48]....
        /*0640*/ 	.word	0xffffffff


	//   ....[49]....
        /*0644*/ 	.word	0xffffffff


	//   ....[50]....
        /*0648*/ 	.word	0xffffffff


	//   ....[51]....
        /*064c*/ 	.word	0xffffffff


	//   ....[52]....
        /*0650*/ 	.word	0xffffffff


	//   ....[53]....
        /*0654*/ 	.word	0xffffffff


	//   ....[54]....
        /*0658*/ 	.word	0xffffffff


	//   ....[55]....
        /*065c*/ 	.word	0xffffffff


	//   ....[56]....
        /*0660*/ 	.word	0xffffffff


	//   ....[57]....
        /*0664*/ 	.word	0x05000094


	//   ....[58]....
        /*0668*/ 	.word	0x05000094


	//   ....[59]....
        /*066c*/ 	.word	0x05000094


	//   ....[60]....
        /*0670*/ 	.word	0x05000094


	//   ....[61]....
        /*0674*/ 	.word	0x05000094


	//   ....[62]....
        /*0678*/ 	.word	0x05000094


	//   ....[63]....
        /*067c*/ 	.word	0x05000094


	//   ....[64]....
        /*0680*/ 	.word	0x05000094


	//   ....[65]....
        /*0684*/ 	.word	0x05000094


	//   ....[66]....
        /*0688*/ 	.word	0x05000094


	//   ....[67]....
        /*068c*/ 	.word	0x05000094


	//   ....[68]....
        /*0690*/ 	.word	0x05000094


	//   ....[69]....
        /*0694*/ 	.word	0x05000094


	//   ....[70]....
        /*0698*/ 	.word	0x05000094


	//   ....[71]....
        /*069c*/ 	.word	0x05000094


	//   ....[72]....
        /*06a0*/ 	.word	0x05000094


	//   ....[73]....
        /*06a4*/ 	.word	0x05000094


	//   ....[74]....
        /*06a8*/ 	.word	0x05000094


	//   ....[75]....
        /*06ac*/ 	.word	0x05000094


	//   ....[76]....
        /*06b0*/ 	.word	0x05000094


	//   ....[77]....
        /*06b4*/ 	.word	0x05000094


	//   ....[78]....
        /*06b8*/ 	.word	0x05000094


	//   ....[79]....
        /*06bc*/ 	.word	0x05000094


	//   ....[80]....
        /*06c0*/ 	.word	0x05000094


	//   ....[81]....
        /*06c4*/ 	.word	0x05000094


	//   ....[82]....
        /*06c8*/ 	.word	0x05000094


	//   ....[83]....
        /*06cc*/ 	.word	0x05000094


	//   ....[84]....
        /*06d0*/ 	.word	0x05000094


	//   ....[85]....
        /*06d4*/ 	.word	0x05000094


	//   ....[86]....
        /*06d8*/ 	.word	0x05000094


	//   ....[87]....
        /*06dc*/ 	.word	0x05000094


	//   ....[88]....
        /*06e0*/ 	.word	0x05000094


	//----- nvinfo : EIATTR_COOP_GROUP_INSTR_OFFSETS
	.align		4
.L_1195:
        /*06e4*/ 	.byte	0x04, 0x28
        /*06e6*/ 	.short	(.L_1197 - .L_1196)


	//   ....[0]....
.L_1196:
        /*06e8*/ 	.word	0x00001380


	//   ....[1]....
        /*06ec*/ 	.word	0x00001850


	//   ....[2]....
        /*06f0*/ 	.word	0x00001e90


	//   ....[3]....
        /*06f4*/ 	.word	0x00005130


	//   ....[4]....
        /*06f8*/ 	.word	0x00005c40


	//   ....[5]....
        /*06fc*/ 	.word	0x00005c60


	//   ....[6]....
        /*0700*/ 	.word	0x00005c90


	//   ....[7]....
        /*0704*/ 	.word	0x00005cb0


	//   ....[8]....
        /*0708*/ 	.word	0x00005ce0


	//   ....[9]....
        /*070c*/ 	.word	0x00005d00


	//   ....[10]....
        /*0710*/ 	.word	0x00005d30


	//   ....[11]....
        /*0714*/ 	.word	0x00005d50


	//   ....[12]....
        /*0718*/ 	.word	0x00005d80


	//   ....[13]....
        /*071c*/ 	.word	0x00005d90


	//   ....[14]....
        /*0720*/ 	.word	0x00005e30


	//   ....[15]....
        /*0724*/ 	.word	0x00005e40


	//   ....[16]....
        /*0728*/ 	.word	0x00005e50


	//   ....[17]....
        /*072c*/ 	.word	0x00005e60


	//   ....[18]....
        /*0730*/ 	.word	0x00006600


	//   ....[19]....
        /*0734*/ 	.word	0x00006610


	//   ....[20]....
        /*0738*/ 	.word	0x00006620


	//   ....[21]....
        /*073c*/ 	.word	0x00006650


	//   ....[22]....
        /*0740*/ 	.word	0x00006660


	//   ....[23]....
        /*0744*/ 	.word	0x00006690


	//   ....[24]....
        /*0748*/ 	.word	0x000066a0


	//   ....[25]....
        /*074c*/ 	.word	0x000066d0


	//   ....[26]....
        /*0750*/ 	.word	0x000066e0


	//   ....[27]....
        /*0754*/ 	.word	0x00006710


	//   ....[28]....
        /*0758*/ 	.word	0x00006720


	//   ....[29]....
        /*075c*/ 	.word	0x00006750


	//   ....[30]....
        /*0760*/ 	.word	0x00006760


	//   ....[31]....
        /*0764*/ 	.word	0x00006770


	//   ....[32]....
        /*0768*/ 	.word	0x00006780


	//   ....[33]....
        /*076c*/ 	.word	0x00006790


	//   ....[34]....
        /*0770*/ 	.word	0x000081a0


	//   ....[35]....
        /*0774*/ 	.word	0x000081b0


	//   ....[36]....
        /*0778*/ 	.word	0x00008200


	//   ....[37]....
        /*077c*/ 	.word	0x00008210


	//   ....[38]....
        /*0780*/ 	.word	0x00008240


	//   ....[39]....
        /*0784*/ 	.word	0x00008260


	//   ....[40]....
        /*0788*/ 	.word	0x00008290


	//   ....[41]....
        /*078c*/ 	.word	0x000082b0


	//   ....[42]....
        /*0790*/ 	.word	0x00008580


	//   ....[43]....
        /*0794*/ 	.word	0x00008590


	//   ....[44]....
        /*0798*/ 	.word	0x00009240


	//   ....[45]....
        /*079c*/ 	.word	0x00009b30


	//   ....[46]....
        /*07a0*/ 	.word	0x0000a540


	//   ....[47]....
        /*07a4*/ 	.word	0x0000ad10


	//   ....[48]....
        /*07a8*/ 	.word	0x0000ad30


	//   ....[49]....
        /*07ac*/ 	.word	0x0000ad60


	//   ....[50]....
        /*07b0*/ 	.word	0x0000adb0


	//   ....[51]....
        /*07b4*/ 	.word	0x0000add0


	//   ....[52]....
        /*07b8*/ 	.word	0x0000afc0


	//   ....[53]....
        /*07bc*/ 	.word	0x0000afe0


	//   ....[54]....
        /*07c0*/ 	.word	0x0000b010


	//   ....[55]....
        /*07c4*/ 	.word	0x0000b060


	//   ....[56]....
        /*07c8*/ 	.word	0x0000b080


	//   ....[57]....
        /*07cc*/ 	.word	0x0000b570


	//   ....[58]....
        /*07d0*/ 	.word	0x0000b5c0


	//   ....[59]....
        /*07d4*/ 	.word	0x0000b660


	//   ....[60]....
        /*07d8*/ 	.word	0x0000b6b0


	//   ....[61]....
        /*07dc*/ 	.word	0x0000b750


	//   ....[62]....
        /*07e0*/ 	.word	0x0000b7a0


	//   ....[63]....
        /*07e4*/ 	.word	0x0000b840


	//   ....[64]....
        /*07e8*/ 	.word	0x0000b890


	//   ....[65]....
        /*07ec*/ 	.word	0x0000b930


	//   ....[66]....
        /*07f0*/ 	.word	0x0000b980


	//   ....[67]....
        /*07f4*/ 	.word	0x0000ba20


	//   ....[68]....
        /*07f8*/ 	.word	0x0000bac0


	//   ....[69]....
        /*07fc*/ 	.word	0x0000bb60


	//   ....[70]....
        /*0800*/ 	.word	0x0000bc00


	//   ....[71]....
        /*0804*/ 	.word	0x0000bc50


	//   ....[72]....
        /*0808*/ 	.word	0x0000bcb0


	//   ....[73]....
        /*080c*/ 	.word	0x0000bd40


	//   ....[74]....
        /*0810*/ 	.word	0x0000bd90


	//   ....[75]....
        /*0814*/ 	.word	0x0000be20


	//   ....[76]....
        /*0818*/ 	.word	0x0000be70


	//   ....[77]....
        /*081c*/ 	.word	0x0000bf00


	//   ....[78]....
        /*0820*/ 	.word	0x0000bf50


	//   ....[79]....
        /*0824*/ 	.word	0x0000bfe0


	//   ....[80]....
        /*0828*/ 	.word	0x0000c030


	//   ....[81]....
        /*082c*/ 	.word	0x0000c0c0


	//   ....[82]....
        /*0830*/ 	.word	0x0000c110


	//   ....[83]....
        /*0834*/ 	.word	0x0000c1b0


	//   ....[84]....
        /*0838*/ 	.word	0x0000c200


	//   ....[85]....
        /*083c*/ 	.word	0x0000c250


	//   ....[86]....
        /*0840*/ 	.word	0x0000c2a0


	//   ....[87]....
        /*0844*/ 	.word	0x0000c2f0


	//   ....[88]....
        /*0848*/ 	.word	0x0000c340


	//----- nvinfo : EIATTR_EXIT_INSTR_OFFSETS
	.align		4
.L_1197:
        /*084c*/ 	.byte	0x04, 0x1c
        /*084e*/ 	.short	(.L_1199 - .L_1198)


	//   ....[0]....
.L_1198:
        /*0850*/ 	.word	0x0000b1f0


	//   ....[1]....
        /*0854*/ 	.word	0x0000b510


	//----- nvinfo : EIATTR_MAX_THREADS
	.align		4
.L_1199:
        /*0858*/ 	.byte	0x04, 0x05
        /*085a*/ 	.short	(.L_1201 - .L_1200)
.L_1200:
        /*085c*/ 	.word	0x00000080
        /*0860*/ 	.word	0x00000001
        /*0864*/ 	.word	0x00000001


	//----- nvinfo : EIATTR_CRS_STACK_SIZE
	.align		4
.L_1201:
        /*0868*/ 	.byte	0x04, 0x1e
        /*086a*/ 	.short	(.L_1203 - .L_1202)
.L_1202:
        /*086c*/ 	.word	0x00000000


	//----- nvinfo : EIATTR_CBANK_PARAM_SIZE
	.align		4
.L_1203:
        /*0870*/ 	.byte	0x03, 0x19
        /*0872*/ 	.short	0x01f0


	//----- nvinfo : EIATTR_PARAM_CBANK
	.align		4
        /*0874*/ 	.byte	0x04, 0x0a
        /*0876*/ 	.short	(.L_1205 - .L_1204)
	.align		4
.L_1204:
        /*0878*/ 	.word	index@(.nv.constant0._Z25selective_scan_bwd_kernelI32Selective_Scan_bwd_kernel_traitsILi128ELi16ELb0ELb1ELb0ELb1ELb0EffEEv12SSMParamsBwd)
        /*087c*/ 	.short	0x0210
        /*087e*/ 	.short	0x01f0


	//----- nvinfo : EIATTR_SW_WAR
	.align		4
.L_1205:
        /*0880*/ 	.byte	0x04, 0x36
        /*0882*/ 	.short	(.L_1207 - .L_1206)
.L_1206:
        /*0884*/ 	.word	0x00000008
.L_1207:


//--------------------- .nv.info._Z25selective_scan_bwd_kernelI32Selective_Scan_bwd_kernel_traitsILi128ELi16ELb0ELb1ELb0ELb1ELb1EffEEv12SSMParamsBwd --------------------------
	.section	.nv.info._Z25selective_scan_bwd_kernelI32Selective_Scan_bwd_kernel_traitsILi128ELi16ELb0ELb1ELb0ELb1ELb1EffEEv12SSMParamsBwd,"",@"SHT_CUDA_INFO"
	.sectionflags	@""
	.align	4


	//----- nvinfo : EIATTR_CUDA_API_VERSION
	.align		4
        /*0000*/ 	.byte	0x04, 0x37
        /*0002*/ 	.short	(.L_1209 - .L_1208)
.L_1208:
        /*0004*/ 	.word	0x00000082


	//----- nvinfo : EIATTR_KPARAM_INFO
	.align		4
.L_1209:
        /*0008*/ 	.byte	0x04, 0x17
        /*000a*/ 	.short	(.L_1211 - .L_1210)
.L_1210:
        /*000c*/ 	.word	0x00000000
        /*0010*/ 	.short	0x0000
        /*0012*/ 	.short	0x0000
        /*0014*/ 	.byte	0x00, 0xf0, 0xc1, 0x07


	//----- nvinfo : EIATTR_SPARSE_MMA_MASK
	.align		4
.L_1211:
        /*0018*/ 	.byte	0x03, 0x50
        /*001a*/ 	.short	0x0000


	//----- nvinfo : EIATTR_MAXREG_COUNT
	.align		4
        /*001c*/ 	.byte	0x03, 0x1b
        /*001e*/ 	.short	0x00a8


	//----- nvinfo : EIATTR_NUM_BARRIERS
	.align		4
        /*0020*/ 	.byte	0x02, 0x4c
        /*0022*/ 	.byte	0x01
	.zero		1


	//----- nvinfo : EIATTR_ANNOTATIONS
	.align		4
        /*0024*/ 	.byte	0x04, 0x55
        /*0026*/ 	.short	(.L_1213 - .L_1212)


	//   ....[0]....
.L_1212:
        /* <DEDUP_REMOVED lines=76> */


	//----- nvinfo : EIATTR_MERCURY_ISA_VERSION
	.align		4
.L_1213:
        /*04d8*/ 	.byte	0x03, 0x5f
        /*04da*/ 	.short	0x0101


	//----- nvinfo : EIATTR_COOP_GROUP_MASK_REGIDS
	.align		4
        /*04dc*/ 	.byte	0x04, 0x29
        /*04de*/ 	.short	(.L_1215 - .L_1214)


	//   ....[0]....
.L_1214:
        /*04e0*/ 	.word	0xffffffff


	//   ....[1]....
        /*04e4*/ 	.word	0xffffffff


	//   ....[2]....
        /*04e8*/ 	.word	0xffffffff


	//   ....[3]....
        /*04ec*/ 	.word	0xffffffff


	//   ....[4]....
        /*04f0*/ 	.word	0xffffffff


	//   ....[5]....
        /*04f4*/ 	.word	0xffffffff


	//   ....[6]....
        /*04f8*/ 	.word	0xffffffff


	//   ....[7]....
        /*04fc*/ 	.word	0xffffffff


	//   ....[8]....
        /*0500*/ 	.word	0xffffffff


	//   ....[9]....
        /*0504*/ 	.word	0xffffffff


	//   ....[10]....
        /*0508*/ 	.word	0xffffffff


	//   ....[11]....
        /*050c*/ 	.word	0xffffffff


	//   ....[12]....
        /*0510*/ 	.word	0xffffffff


	//   ....[13]....
        /*0514*/ 	.word	0xffffffff


	//   ....[14]....
        /*0518*/ 	.word	0xffffffff


	//   ....[15]....
        /*051c*/ 	.word	0xffffffff


	//   ....[16]....
        /*0520*/ 	.word	0xffffffff


	//   ....[17]....
        /*0524*/ 	.word	0xffffffff


	//   ....[18]....
        /*0528*/ 	.word	0xffffffff


	//   ....[19]....
        /*052c*/ 	.word	0xffffffff


	//   ....[20]....
        /*0530*/ 	.word	0xffffffff


	//   ....[21]....
        /*0534*/ 	.word	0xffffffff


	//   ....[22]....
        /*0538*/ 	.word	0xffffffff


	//   ....[23]....
        /*053c*/ 	.word	0xffffffff


	//   ....[24]....
        /*0540*/ 	.word	0xffffffff


	//   ....[25]....
        /*0544*/ 	.word	0xffffffff


	//   ....[26]....
        /*0548*/ 	.word	0xffffffff


	//   ....[27]....
        /*054c*/ 	.word	0xffffffff


	//   ....[28]....
        /*0550*/ 	.word	0xffffffff


	//   ....[29]....
        /*0554*/ 	.word	0xffffffff


	//   ....[30]....
        /*0558*/ 	.word	0xffffffff


	//   ....[31]....
        /*055c*/ 	.word	0xffffffff


	//   ....[32]....
        /*0560*/ 	.word	0xffffffff


	//   ....[33]....
        /*0564*/ 	.word	0xffffffff


	//   ....[34]....
        /*0568*/ 	.word	0xffffffff


	//   ....[35]....
        /*056c*/ 	.word	0xffffffff


	//   ....[36]....
        /*0570*/ 	.word	0xffffffff


	//   ....[37]....
        /*0574*/ 	.word	0xffffffff


	//   ....[38]....
        /*0578*/ 	.word	0xffffffff


	//   ....[39]....
        /*057c*/ 	.word	0xffffffff


	//   ....[40]....
        /*0580*/ 	.word	0xffffffff


	//   ....[41]....
        /*0584*/ 	.word	0xffffffff


	//   ....[42]....
        /*0588*/ 	.word	0xffffffff


	//   ....[43]....
        /*058c*/ 	.word	0xffffffff


	//   ....[44]....
        /*0590*/ 	.word	0xffffffff


	//   ....[45]....
        /*0594*/ 	.word	0xffffffff


	//   ....[46]....
        /*0598*/ 	.word	0xffffffff


	//   ....[47]....
        /*059c*/ 	.word	0xffffffff


	//   ....[48]....
        /*05a0*/ 	.word	0xffffffff


	//   ....[49]....
        /*05a4*/ 	.word	0xffffffff


	//   ....[50]....
        /*05a8*/ 	.word	0xffffffff


	//   ....[51]....
        /*05ac*/ 	.word	0xffffffff


	//   ....[52]....
        /*05b0*/ 	.word	0xffffffff


	//   ....[53]....
        /*05b4*/ 	.word	0xffffffff


	//   ....[54]....
        /*05b8*/ 	.word	0xffffffff


	//   ....[55]....
        /*05bc*/ 	.word	0xffffffff


	//   ....[56]....
        /*05c0*/ 	.word	0xffffffff


	//   ....[57]....
        /*05c4*/ 	.word	0xffffffff


	//   ....[58]....
        /*05c8*/ 	.word	0xffffffff


	//   ....[59]....
        /*05cc*/ 	.word	0xffffffff


	//   ....[60]....
        /*05d0*/ 	.word	0xffffffff


	//   ....[61]....
        /*05d4*/ 	.word	0x05000058


	//   ....[62]....
        /*05d8*/ 	.word	0x05000058


	//   ....[63]....
        /*05dc*/ 	.word	0x05000058


	//   ....[64]....
        /*05e0*/ 	.word	0x05000058


	//   ....[65]....
        /*05e4*/ 	.word	0x05000058


	//   ....[66]....
        /*05e8*/ 	.word	0x05000058


	//   ....[67]....
        /*05ec*/ 	.word	0x05000058


	//   ....[68]....
        /*05f0*/ 	.word	0x05000058


	//   ....[69]....
        /*05f4*/ 	.word	0x05000058


	//   ....[70]....
        /*05f8*/ 	.word	0x05000058


	//   ....[71]....
        /*05fc*/ 	.word	0x05000058


	//   ....[72]....
        /*0600*/ 	.word	0x05000058


	//   ....[73]....
        /*0604*/ 	.word	0x05000058


	//   ....[74]....
        /*0608*/ 	.word	0x05000058


	//   ....[75]....
        /*060c*/ 	.word	0x05000058


	//   ....[76]....
        /*0610*/ 	.word	0x05000058


	//   ....[77]....
        /*0614*/ 	.word	0x05000058


	//   ....[78]....
        /*0618*/ 	.word	0x05000058


	//   ....[79]....
        /*061c*/ 	.word	0x05000058


	//   ....[80]....
        /*0620*/ 	.word	0x05000058


	//   ....[81]....
        /*0624*/ 	.word	0x05000058


	//   ....[82]....
        /*0628*/ 	.word	0x05000058


	//   ....[83]....
        /*062c*/ 	.word	0x05000058


	//   ....[84]....
        /*0630*/ 	.word	0x05000058


	//   ....[85]....
        /*0634*/ 	.word	0x05000058


	//   ....[86]....
        /*0638*/ 	.word	0x05000058


	//   ....[87]....
        /*063c*/ 	.word	0x05000058


	//   ....[88]....
        /*0640*/ 	.word	0x05000058


	//   ....[89]....
        /*0644*/ 	.word	0x05000058


	//   ....[90]....
        /*0648*/ 	.word	0x05000058


	//   ....[91]....
        /*064c*/ 	.word	0x05000058


	//   ....[92]....
        /*0650*/ 	.word	0x05000058


	//----- nvinfo : EIATTR_COOP_GROUP_INSTR_OFFSETS
	.align		4
.L_1215:
        /*0654*/ 	.byte	0x04, 0x28
        /*0656*/ 	.short	(.L_1217 - .L_1216)


	//   ....[0]....
.L_1216:
        /*0658*/ 	.word	0x000015d0


	//   ....[1]....
        /*065c*/ 	.word	0x00001a80


	//   ....[2]....
        /*0660*/ 	.word	0x000020b0


	//   ....[3]....
        /*0664*/ 	.word	0x00004cc0


	//   ....[4]....
        /*0668*/ 	.word	0x00005370


	//   ....[5]....
        /*066c*/ 	.word	0x00005c50


	//   ....[6]....
        /*0670*/ 	.word	0x000066f0


	//   ....[7]....
        /*0674*/ 	.word	0x00007b50


	//   ....[8]....
        /*0678*/ 	.word	0x00008640


	//   ....[9]....
        /*067c*/ 	.word	0x00008660


	//   ....[10]....
        /*0680*/ 	.word	0x00008690


	//   ....[11]....
        /*0684*/ 	.word	0x000086b0


	//   ....[12]....
        /*0688*/ 	.word	0x000086e0


	//   ....[13]....
        /*068c*/ 	.word	0x00008700


	//   ....[14]....
        /*0690*/ 	.word	0x00008730


	//   ....[15]....
        /*0694*/ 	.word	0x00008750


	//   ....[16]....
        /*0698*/ 	.word	0x00008780


	//   ....[17]....
        /*069c*/ 	.word	0x00008790


	//   ....[18]....
        /*06a0*/ 	.word	0x00008830


	//   ....[19]....
        /*06a4*/ 	.word	0x00008840


	//   ....[20]....
        /*06a8*/ 	.word	0x00008850


	//   ....[21]....
        /*06ac*/ 	.word	0x00008860


	//   ....[22]....
        /*06b0*/ 	.word	0x00008e70


	//   ....[23]....
        /*06b4*/ 	.word	0x00008e80


	//   ....[24]....
        /*06b8*/ 	.word	0x00008e90


	//   ....[25]....
        /*06bc*/ 	.word	0x00008ec0


	//   ....[26]....
        /*06c0*/ 	.word	0x00008ed0


	//   ....[27]....
        /*06c4*/ 	.word	0x00008f00


	//   ....[28]....
        /*06c8*/ 	.word	0x00008f10


	//   ....[29]....
        /*06cc*/ 	.word	0x00008f40


	//   ....[30]....
        /*06d0*/ 	.word	0x00008f50


	//   ....[31]....
        /*06d4*/ 	.word	0x00008f80


	//   ....[32]....
        /*06d8*/ 	.word	0x00008f90


	//   ....[33]....
        /*06dc*/ 	.word	0x00008fc0


	//   ....[34]....
        /*06e0*/ 	.word	0x00008fd0


	//   ....[35]....
        /*06e4*/ 	.word	0x00008fe0


	//   ....[36]....
        /*06e8*/ 	.word	0x00008ff0


	//   ....[37]....
        /*06ec*/ 	.word	0x00009000


	//   ....[38]....
        /*06f0*/ 	.word	0x0000a8b0


	//   ....[39]....
        /*06f4*/ 	.word	0x0000a8c0


	//   ....[40]....
        /*06f8*/ 	.word	0x0000a910


	//   ....[41]....
        /*06fc*/ 	.word	0x0000a920


	//   ....[42]....
        /*0700*/ 	.word	0x0000a950


	//   ....[43]....
        /*0704*/ 	.word	0x0000a970


	//   ....[44]....
        /*0708*/ 	.word	0x0000a9a0


	//   ....[45]....
        /*070c*/ 	.word	0x0000a9c0


	//   ....[46]....
        /*0710*/ 	.word	0x0000ab50


	//   ....[47]....
        /*0714*/ 	.word	0x0000ab60


	//   ....[48]....
        /*0718*/ 	.word	0x0000bb30


	//   ....[49]....
        /*071c*/ 	.word	0x0000c440


	//   ....[50]....
        /*0720*/ 	.word	0x0000cd70


	//   ....[51]....
        /*0724*/ 	.word	0x0000d540


	//   ....[52]....
        /*0728*/ 	.word	0x0000d560


	//   ....[53]....
        /*072c*/ 	.word	0x0000d590


	//   ....[54]....
        /*0730*/ 	.word	0x0000d5e0


	//   ....[55]....
        /*0734*/ 	.word	0x0000d600


	//   ....[56]....
        /*0738*/ 	.word	0x0000d7f0


	//   ....[57]....
        /*073c*/ 	.word	0x0000d810


	//   ....[58]....
        /*0740*/ 	.word	0x0000d840


	//   ....[59]....
        /*0744*/ 	.word	0x0000d890


	//   ....[60]....
        /*0748*/ 	.word	0x0000d8b0


	//   ....[61]....
        /*074c*/ 	.word	0x0000ddb0


	//   ....[62]....
        /*0750*/ 	.word	0x0000de00


	//   ....[63]....
        /*0754*/ 	.word	0x0000dea0


	//   ....[64]....
        /*0758*/ 	.word	0x0000def0


	//   ....[65]....
        /*075c*/ 	.word	0x0000df90


	//   ....[66]....
        /*0760*/ 	.word	0x0000dfe0


	//   ....[67]....
        /*0764*/ 	.word	0x0000e080


	//   ....[68]....
        /*0768*/ 	.word	0x0000e0d0


	//   ....[69]....
        /*076c*/ 	.word	0x0000e170


	//   ....[70]....
        /*0770*/ 	.word	0x0000e1c0


	//   ....[71]....
        /*0774*/ 	.word	0x0000e260


	//   ....[72]....
        /*0778*/ 	.word	0x0000e300


	//   ....[73]....
        /*077c*/ 	.word	0x0000e3a0


	//   ....[74]....
        /*0780*/ 	.word	0x0000e440


	//   ....[75]....
        /*0784*/ 	.word	0x0000e4a0


	//   ....[76]....
        /*0788*/ 	.word	0x0000e4f0


	//   ....[77]....
        /*078c*/ 	.word	0x0000e580


	//   ....[78]....
        /*0790*/ 	.word	0x0000e5d0


	//   ....[79]....
        /*0794*/ 	.word	0x0000e660


	//   ....[80]....
        /*0798*/ 	.word	0x0000e6b0


	//   ....[81]....
        /*079c*/ 	.word	0x0000e740


	//   ....[82]....
        /*07a0*/ 	.word	0x0000e790


	//   ....[83]....
        /*07a4*/ 	.word	0x0000e820


	//   ....[84]....
        /*07a8*/ 	.word	0x0000e870


	//   ....[85]....
        /*07ac*/ 	.word	0x0000e900


	//   ....[86]....
        /*07b0*/ 	.word	0x0000e950


	//   ....[87]....
        /*07b4*/ 	.word	0x0000e9f0


	//   ....[88]....
        /*07b8*/ 	.word	0x0000ea40


	//   ....[89]....
        /*07bc*/ 	.word	0x0000eaa0


	//   ....[90]....
        /*07c0*/ 	.word	0x0000eaf0


	//   ....[91]....
        /*07c4*/ 	.word	0x0000eb40


	//   ....[92]....
        /*07c8*/ 	.word	0x0000eb90


	//----- nvinfo : EIATTR_EXIT_INSTR_OFFSETS
	.align		4
.L_1217:
        /*07cc*/ 	.byte	0x04, 0x1c
        /*07ce*/ 	.short	(.L_1219 - .L_1218)


	//   ....[0]....
.L_1218:
        /*07d0*/ 	.word	0x0000da20


	//   ....[1]....
        /*07d4*/ 	.word	0x0000dd50


	//----- nvinfo : EIATTR_MAX_THREADS
	.align		4
.L_1219:
        /*07d8*/ 	.byte	0x04, 0x05
        /*07da*/ 	.short	(.L_1221 - .L_1220)
.L_1220:
        /*07dc*/ 	.word	0x00000080
        /*07e0*/ 	.word	0x00000001
        /*07e4*/ 	.word	0x00000001


	//----- nvinfo : EIATTR_CRS_STACK_SIZE
	.align		4
.L_1221:
        /*07e8*/ 	.byte	0x04, 0x1e
        /*07ea*/ 	.short	(.L_1223 - .L_1222)
.L_1222:
        /*07ec*/ 	.word	0x00000000


	//----- nvinfo : EIATTR_CBANK_PARAM_SIZE
	.align		4
.L_1223:
        /*07f0*/ 	.byte	0x03, 0x19
        /*07f2*/ 	.short	0x01f0


	//----- nvinfo : EIATTR_PARAM_CBANK
	.align		4
        /*07f4*/ 	.byte	0x04, 0x0a
        /*07f6*/ 	.short	(.L_1225 - .L_1224)
	.align		4
.L_1224:
        /*07f8*/ 	.word	index@(.nv.constant0._Z25selective_scan_bwd_kernelI32Selective_Scan_bwd_kernel_traitsILi128ELi16ELb0ELb1ELb0ELb1ELb1EffEEv12SSMParamsBwd)
        /*07fc*/ 	.short	0x0210
        /*07fe*/ 	.short	0x01f0


	//----- nvinfo : EIATTR_SW_WAR
	.align		4
.L_1225:
        /*0800*/ 	.byte	0x04, 0x36
        /*0802*/ 	.short	(.L_1227 - .L_1226)
.L_1226:
        /*0804*/ 	.word	0x00000008
.L_1227:


//--------------------- .nv.info._Z25selective_scan_bwd_kernelI32Selective_Scan_bwd_kernel_traitsILi128ELi16ELb0ELb1ELb1ELb0ELb0EffEEv12SSMParamsBwd --------------------------
	.section	.nv.info._Z25selective_scan_bwd_kernelI32Selective_Scan_bwd_kernel_traitsILi128ELi16ELb0ELb1ELb1ELb0ELb0EffEEv12SSMParamsBwd,"",@"SHT_CUDA_INFO"
	.sectionflags	@""
	.align	4


	//----- nvinfo : EIATTR_CUDA_API_VERSION
	.align		4
        /*0000*/ 	.byte	0x04, 0x37
        /*0002*/ 	.short	(.L_1229 - .L_1228)
.L_1228:
        /*0004*/ 	.word	0x00000082


	//----- nvinfo : EIATTR_KPARAM_INFO
	.align		4
.L_1229:
        /*0008*/ 	.byte	0x04, 0x17
        /*000a*/ 	.short	(.L_1231 - .L_1230)
.L_1230:
        /*000c*/ 	.word	0x00000000
        /*0010*/ 	.short	0x0000
        /*0012*/ 	.short	0x0000
        /*0014*/ 	.byte	0x00, 0xf0, 0xc1, 0x07


	//----- nvinfo : EIATTR_SPARSE_MMA_MASK
	.align		4
.L_1231:
        /*0018*/ 	.byte	0x03, 0x50
        /*001a*/ 	.short	0x0000


	//----- nvinfo : EIATTR_MAXREG_COUNT
	.align		4
        /*001c*/ 	.byte	0x03, 0x1b
        /*001e*/ 	.short	0x00a8


	//----- nvinfo : EIATTR_NUM_BARRIERS
	.align		4
        /*0020*/ 	.byte	0x02, 0x4c
        /*0022*/ 	.byte	0x01
	.zero		1


	//----- nvinfo : EIATTR_ANNOTATIONS
	.align		4
        /*0024*/ 	.byte	0x04, 0x55
        /*0026*/ 	.short	(.L_1233 - .L_1232)


	//   ....[0]....
.L_1232:
        /* <DEDUP_REMOVED lines=123> */


	//----- nvinfo : EIATTR_MERCURY_ISA_VERSION
	.align		4
.L_1233:
        /*07c8*/ 	.byte	0x03, 0x5f
        /*07ca*/ 	.short	0x0101


	//----- nvinfo : EIATTR_COOP_GROUP_MASK_REGIDS
	.align		4
        /*07cc*/ 	.byte	0x04, 0x29
        /*07ce*/ 	.short	(.L_1235 - .L_1234)


	//   ....[0]....
.L_1234:
        /*07d0*/ 	.word	0xffffffff


	//   ....[1]....
        /*07d4*/ 	.word	0xffffffff


	//   ....[2]....
        /*07d8*/ 	.word	0xffffffff


	//   ....[3]....
        /*07dc*/ 	.word	0xffffffff


	//   ....[4]....
        /*07e0*/ 	.word	0xffffffff


	//   ....[5]....
        /*07e4*/ 	.word	0xffffffff


	//   ....[6]....
        /*07e8*/ 	.word	0xffffffff


	//   ....[7]....
        /*07ec*/ 	.word	0xffffffff


	//   ....[8]....
        /*07f0*/ 	.word	0xffffffff


	//   ....[9]....
        /*07f4*/ 	.word	0xffffffff


	//   ....[10]....
        /*07f8*/ 	.word	0xffffffff


	//   ....[11]....
        /*07fc*/ 	.word	0xffffffff


	//   ....[12]....
        /*0800*/ 	.word	0xffffffff


	//   ....[13]....
        /*0804*/ 	.word	0xffffffff


	//   ....[14]....
        /*0808*/ 	.word	0xffffffff


	//   ....[15]....
        /*080c*/ 	.word	0xffffffff


	//   ....[16]....
        /*0810*/ 	.word	0xffffffff


	//   ....[17]....
        /*0814*/ 	.word	0xffffffff


	//   ....[18]....
        /*0818*/ 	.word	0xffffffff


	//   ....[19]....
        /*081c*/ 	.word	0xffffffff


	//   ....[20]....
        /*0820*/ 	.word	0xffffffff


	//   ....[21]....
        /*0824*/ 	.word	0xffffffff


	//   ....[22]....
        /*0828*/ 	.word	0xffffffff


	//   ....[23]....
        /*082c*/ 	.word	0xffffffff


	//   ....[24]....
        /*0830*/ 	.word	0xffffffff


	//   ....[25]....
        /*0834*/ 	.word	0xffffffff


	//   ....[26]....
        /*0838*/ 	.word	0xffffffff


	//   ....[27]....
        /*083c*/ 	.word	0xffffffff


	//   ....[28]....
        /*0840*/ 	.word	0xffffffff


	//   ....[29]....
        /*0844*/ 	.word	0xffffffff


	//   ....[30]....
        /*0848*/ 	.word	0xffffffff


	//   ....[31]....
        /*084c*/ 	.word	0xffffffff


	//   ....[32]....
        /*0850*/ 	.word	0xffffffff


	//   ....[33]....
        /*0854*/ 	.word	0xffffffff


	//   ....[34]....
        /*0858*/ 	.word	0xffffffff


	//   ....[35]....
        /*085c*/ 	.word	0xffffffff


	//   ....[36]....
        /*0860*/ 	.word	0xffffffff


	//   ....[37]....
        /*0864*/ 	.word	0xffffffff


	//   ....[38]....
        /*0868*/ 	.word	0xffffffff


	//   ....[39]....
        /*086c*/ 	.word	0xffffffff


	//   ....[40]....
        /*0870*/ 	.word	0xffffffff


	//   ....[41]....
        /*0874*/ 	.word	0xffffffff


	//   ....[42]....
        /*0878*/ 	.word	0xffffffff


	//   ....[43]....
        /*087c*/ 	.word	0xffffffff


	//   ....[44]....
        /*0880*/ 	.word	0xffffffff


	//   ....[45]....
        /*0884*/ 	.word	0xffffffff


	//   ....[46]....
        /*0888*/ 	.word	0xffffffff


	//   ....[47]....
        /*088c*/ 	.word	0xffffffff


	//   ....[48]....
        /*0890*/ 	.word	0xffffffff


	//   ....[49]....
        /*0894*/ 	.word	0xffffffff


	//   ....[50]....
        /*0898*/ 	.word	0xffffffff


	//   ....[51]....
        /*089c*/ 	.word	0xffffffff


	//   ....[52]....
        /*08a0*/ 	.word	0x05000044


	//   ....[53]....
        /*08a4*/ 	.word	0x05000044


	//   ....[54]....
        /*08a8*/ 	.word	0x05000044


	//   ....[55]....
        /*08ac*/ 	.word	0x05000044


	//   ....[56]....
        /*08b0*/ 	.word	0x05000044


	//   ....[57]....
        /*08b4*/ 	.word	0x05000044


	//   ....[58]....
        /*08b8*/ 	.word	0x05000044


	//   ....[59]....
        /*08bc*/ 	.word	0x05000044


	//   ....[60]....
        /*08c0*/ 	.word	0x05000044


	//   ....[61]....
        /*08c4*/ 	.word	0x05000044


	//   ....[62]....
        /*08c8*/ 	.word	0x05000044


	//   ....[63]....
        /*08cc*/ 	.word	0x05000044


	//   ....[64]....
        /*08d0*/ 	.word	0x05000044


	//   ....[65]....
        /*08d4*/ 	.word	0x05000044


	//   ....[66]....
        /*08d8*/ 	.word	0x05000044


	//   ....[67]....
        /*08dc*/ 	.word	0x05000044


	//   ....[68]....
        /*08e0*/ 	.word	0x05000044


	//   ....[69]....
        /*08e4*/ 	.word	0x05000044


	//   ....[70]....
        /*08e8*/ 	.word	0x05000044


	//   ....[71]....
        /*08ec*/ 	.word	0x05000044


	//   ....[72]....
        /*08f0*/ 	.word	0x05000044


	//   ....[73]....
        /*08f4*/ 	.word	0x05000044


	//   ....[74]....
        /*08f8*/ 	.word	0x05000044


	//   ....[75]....
        /*08fc*/ 	.word	0x05000044


	//   ....[76]....
        /*0900*/ 	.word	0x05000044


	//   ....[77]....
        /*0904*/ 	.word	0x05000044


	//   ....[78]....
        /*0908*/ 	.word	0x05000044


	//   ....[79]....
        /*090c*/ 	.word	0x05000044


	//   ....[80]....
        /*0910*/ 	.word	0x05000044


	//   ....[81]....
        /*0914*/ 	.word	0x05000044


	//   ....[82]....
        /*0918*/ 	.word	0x05000044


	//   ....[83]....
        /*091c*/ 	.word	0x05000044


	//----- nvinfo : EIATTR_COOP_GROUP_INSTR_OFFSETS
	.align		4
.L_1235:
        /*0920*/ 	.byte	0x04, 0x28
        /*0922*/ 	.short	(.L_1237 - .L_1236)


	//   ....[0]....
.L_1236:
        /*0924*/ 	.word	0x00001470


	//   ....[1]....
        /*0928*/ 	.word	0x000018c0


	//   ....[2]....
        /*092c*/ 	.word	0x00001e90


	//   ....[3]....
        /*0930*/ 	.word	0x00002ee0


	//   ....[4]....
        /*0934*/ 	.word	0x000038b0


	//   ....[5]....
        /*0938*/ 	.word	0x00004600


	//   ....[6]....
        /*093c*/ 	.word	0x00004620


	//   ....[7]....
        /*0940*/ 	.word	0x00004650


	//   ....[8]....
        /*0944*/ 	.word	0x00004670


	//   ....[9]....
        /*0948*/ 	.word	0x000046a0


	//   ....[10]....
        /*094c*/ 	.word	0x000046c0


	//   ....[11]....
        /*0950*/ 	.word	0x000046f0


	//   ....[12]....
        /*0954*/ 	.word	0x00004710


	//   ....[13]....
        /*0958*/ 	.word	0x00004740


	//   ....[14]....
        /*095c*/ 	.word	0x00004750


	//   ....[15]....
        /*0960*/ 	.word	0x000047f0


	//   ....[16]....
        /*0964*/ 	.word	0x00004800


	//   ....[17]....
        /*0968*/ 	.word	0x00004810


	//   ....[18]....
        /*096c*/ 	.word	0x00004820


	//   ....[19]....
        /*0970*/ 	.word	0x00004de0


	//   ....[20]....
        /*0974*/ 	.word	0x00004df0


	//   ....[21]....
        /*0978*/ 	.word	0x00004e00


	//   ....[22]....
        /*097c*/ 	.word	0x00004e30


	//   ....[23]....
        /*0980*/ 	.word	0x00004e40


	//   ....[24]....
        /*0984*/ 	.word	0x00004e70


	//   ....[25]....
        /*0988*/ 	.word	0x00004e80


	//   ....[26]....
        /*098c*/ 	.word	0x00004eb0


	//   ....[27]....
        /*0990*/ 	.word	0x00004ec0


	//   ....[28]....
        /*0994*/ 	.word	0x00004ef0


	//   ....[29]....
        /*0998*/ 	.word	0x00004f00


	//   ....[30]....
        /*099c*/ 	.word	0x00004f30


	//   ....[31]....
        /*09a0*/ 	.word	0x00004f40


	//   ....[32]....
        /*09a4*/ 	.word	0x00004f50


	//   ....[33]....
        /*09a8*/ 	.word	0x00004f60


	//   ....[34]....
        /*09ac*/ 	.word	0x00004f70


	//   ....[35]....
        /*09b0*/ 	.word	0x00007040


	//   ....[36]....
        /*09b4*/ 	.word	0x00007060


	//   ....[37]....
        /*09b8*/ 	.word	0x00007080


	//   ....[38]....
        /*09bc*/ 	.word	0x000070a0


	//   ....[39]....
        /*09c0*/ 	.word	0x00007280


	//   ....[40]....
        /*09c4*/ 	.word	0x00007a20


	//   ....[41]....
        /*09c8*/ 	.word	0x000085c0


	//   ....[42]....
        /*09cc*/ 	.word	0x00008ce0


	//   ....[43]....
        /*09d0*/ 	.word	0x00008d00


	//   ....[44]....
        /*09d4*/ 	.word	0x00008d30


	//   ....[45]....
        /*09d8*/ 	.word	0x00008d70


	//   ....[46]....
        /*09dc*/ 	.word	0x00008d90


	//   ....[47]....
        /*09e0*/ 	.word	0x00008f80


	//   ....[48]....
        /*09e4*/ 	.word	0x00008fa0


	//   ....[49]....
        /*09e8*/ 	.word	0x00008fd0


	//   ....[50]....
        /*09ec*/ 	.word	0x00009020


	//   ....[51]....
        /*09f0*/ 	.word	0x00009040


	//   ....[52]....
        /*09f4*/ 	.word	0x000093f0


	//   ....[53]....
        /*09f8*/ 	.word	0x00009440


	//   ....[54]....
        /*09fc*/ 	.word	0x000094e0


	//   ....[55]....
        /*0a00*/ 	.word	0x00009530


	//   ....[56]....
        /*0a04*/ 	.word	0x000095d0


	//   ....[57]....
        /*0a08*/ 	.word	0x00009620


	//   ....[58]....
        /*0a0c*/ 	.word	0x000096c0


	//   ....[59]....
        /*0a10*/ 	.word	0x00009710


	//   ....[60]....
        /*0a14*/ 	.word	0x000097b0


	//   ....[61]....
        /*0a18*/ 	.word	0x00009800


	//   ....[62]....
        /*0a1c*/ 	.word	0x000098a0


	//   ....[63]....
        /*0a20*/ 	.word	0x00009940


	//   ....[64]....
        /*0a24*/ 	.word	0x000099e0


	//   ....[65]....
        /*0a28*/ 	.word	0x00009a90


	//   ....[66]....
        /*0a2c*/ 	.word	0x00009ad0


	//   ....[67]....
        /*0a30*/ 	.word	0x00009b30


	//   ....[68]....
        /*0a34*/ 	.word	0x00009bc0


	//   ....[69]....
        /*0a38*/ 	.word	0x00009c10


	//   ....[70]....
        /*0a3c*/ 	.word	0x00009ca0


	//   ....[71]....
        /*0a40*/ 	.word	0x00009cf0


	//   ....[72]....
        /*0a44*/ 	.word	0x00009d80


	//   ....[73]....
        /*0a48*/ 	.word	0x00009dd0


	//   ....[74]....
        /*0a4c*/ 	.word	0x00009e60


	//   ....[75]....
        /*0a50*/ 	.word	0x00009eb0


	//   ....[76]....
        /*0a54*/ 	.word	0x00009f40


	//   ....[77]....
        /*0a58*/ 	.word	0x00009f90


	//   ....[78]....
        /*0a5c*/ 	.word	0x0000a040


	//   ....[79]....
        /*0a60*/ 	.word	0x0000a090


	//   ....[80]....
        /*0a64*/ 	.word	0x0000a100


	//   ....[81]....
        /*0a68*/ 	.word	0x0000a150


	//   ....[82]....
        /*0a6c*/ 	.word	0x0000a1b0


	//   ....[83]....
        /*0a70*/ 	.word	0x0000a200


	//----- nvinfo : EIATTR_EXIT_INSTR_OFFSETS
	.align		4
.L_1237:
        /*0a74*/ 	.byte	0x04, 0x1c
        /*0a76*/ 	.short	(.L_1239 - .L_1238)


	//   ....[0]....
.L_1238:
        /*0a78*/ 	.word	0x000091b0


	//   ....[1]....
        /*0a7c*/ 	.word	0x00009390


	//----- nvinfo : EIATTR_MAX_THREADS
	.align		4
.L_1239:
        /*0a80*/ 	.byte	0x04, 0x05
        /*0a82*/ 	.short	(.L_1241 - .L_1240)
.L_1240:
        /*0a84*/ 	.word	0x00000080
        /*0a88*/ 	.word	0x00000001
        /*0a8c*/ 	.word	0x00000001


	//----- nvinfo : EIATTR_CRS_STACK_SIZE
	.align		4
.L_1241:
        /*0a90*/ 	.byte	0x04, 0x1e
        /*0a92*/ 	.short	(.L_1243 - .L_1242)
.L_1242:
        /*0a94*/ 	.word	0x00000000


	//----- nvinfo : EIATTR_CBANK_PARAM_SIZE
	.align		4
.L_1243:
        /*0a98*/ 	.byte	0x03, 0x19
        /*0a9a*/ 	.short	0x01f0


	//----- nvinfo : EIATTR_PARAM_CBANK
	.align		4
        /*0a9c*/ 	.byte	0x04, 0x0a
        /*0a9e*/ 	.short	(.L_1245 - .L_1244)
	.align		4
.L_1244:
        /*0aa0*/ 	.word	index@(.nv.constant0._Z25selective_scan_bwd_kernelI32Selective_Scan_bwd_kernel_traitsILi128ELi16ELb0ELb1ELb1ELb0ELb0EffEEv12SSMParamsBwd)
        /*0aa4*/ 	.short	0x0210
        /*0aa6*/ 	.short	0x01f0


	//----- nvinfo : EIATTR_SW_WAR
	.align		4
.L_1245:
        /*0aa8*/ 	.byte	0x04, 0x36
        /*0aaa*/ 	.short	(.L_1247 - .L_1246)
.L_1246:
        /*0aac*/ 	.word	0x00000008
.L_1247:


//--------------------- .nv.info._Z25selective_scan_bwd_kernelI32Selective_Scan_bwd_kernel_traitsILi128ELi16ELb0ELb1ELb1ELb0ELb1EffEEv12SSMParamsBwd --------------------------
	.section	.nv.info._Z25selective_scan_bwd_kernelI32Selective_Scan_bwd_kernel_traitsILi128ELi16ELb0ELb1ELb1ELb0ELb1EffEEv12SSMParamsBwd,"",@"SHT_CUDA_INFO"
	.sectionflags	@""
	.align	4


	//----- nvinfo : EIATTR_CUDA_API_VERSION
	.align		4
        /*0000*/ 	.byte	0x04, 0x37
        /*0002*/ 	.short	(.L_1249 - .L_1248)
.L_1248:
        /*0004*/ 	.word	0x00000082


	//----- nvinfo : EIATTR_KPARAM_INFO
	.align		4
.L_1249:
        /*0008*/ 	.byte	0x04, 0x17
        /*000a*/ 	.short	(.L_1251 - .L_1250)
.L_1250:
        /*000c*/ 	.word	0x00000000
        /*0010*/ 	.short	0x0000
        /*0012*/ 	.short	0x0000
        /*0014*/ 	.byte	0x00, 0xf0, 0xc1, 0x07


	//----- nvinfo : EIATTR_SPARSE_MMA_MASK
	.align		4
.L_1251:
        /*0018*/ 	.byte	0x03, 0x50
        /*001a*/ 	.short	0x0000


	//----- nvinfo : EIATTR_MAXREG_COUNT
	.align		4
        /*001c*/ 	.byte	0x03, 0x1b
        /*001e*/ 	.short	0x00a8


	//----- nvinfo : EIATTR_NUM_BARRIERS
	.align		4
        /*0020*/ 	.byte	0x02, 0x4c
        /*0022*/ 	.byte	0x01
	.zero		1


	//----- nvinfo : EIATTR_ANNOTATIONS
	.align		4
        /*0024*/ 	.byte	0x04, 0x55
        /*0026*/ 	.short	(.L_1253 - .L_1252)


	//   ....[0]....
.L_1252:
        /* <DEDUP_REMOVED lines=127> */


	//----- nvinfo : EIATTR_MERCURY_ISA_VERSION
	.align		4
.L_1253:
        /*0800*/ 	.byte	0x03, 0x5f
        /*0802*/ 	.short	0x0101


	//----- nvinfo : EIATTR_COOP_GROUP_MASK_REGIDS
	.align		4
        /*0804*/ 	.byte	0x04, 0x29
        /*0806*/ 	.short	(.L_1255 - .L_1254)


	//   ....[0]....
.L_1254:
        /*0808*/ 	.word	0xffffffff


	//   ....[1]....
        /*080c*/ 	.word	0xffffffff


	//   ....[2]....
        /*0810*/ 	.word	0xffffffff


	//   ....[3]....
        /*0814*/ 	.word	0xffffffff


	//   ....[4]....
        /*0818*/ 	.word	0xffffffff


	//   ....[5]....
        /*081c*/ 	.word	0xffffffff


	//   ....[6]....
        /*0820*/ 	.word	0xffffffff


	//   ....[7]....
        /*0824*/ 	.word	0xffffffff


	//   ....[8]....
        /*0828*/ 	.word	0xffffffff


	//   ....[9]....
        /*082c*/ 	.word	0xffffffff


	//   ....[10]....
        /*0830*/ 	.word	0xffffffff


	//   ....[11]....
        /*0834*/ 	.word	0xffffffff


	//   ....[12]....
        /*0838*/ 	.word	0xffffffff


	//   ....[13]....
        /*083c*/ 	.word	0xffffffff


	//   ....[14]....
        /*0840*/ 	.word	0xffffffff


	//   ....[15]....
        /*0844*/ 	.word	0xffffffff


	//   ....[16]....
        /*0848*/ 	.word	0xffffffff


	//   ....[17]....
        /*084c*/ 	.word	0xffffffff


	//   ....[18]....
        /*0850*/ 	.word	0xffffffff


	//   ....[19]....
        /*0854*/ 	.word	0xffffffff


	//   ....[20]....
        /*0858*/ 	.word	0xffffffff


	//   ....[21]....
        /*085c*/ 	.word	0xffffffff


	//   ....[22]....
        /*0860*/ 	.word	0xffffffff


	//   ....[23]....
        /*0864*/ 	.word	0xffffffff


	//   ....[24]....
        /*0868*/ 	.word	0xffffffff


	//   ....[25]....
        /*086c*/ 	.word	0xffffffff


	//   ....[26]....
        /*0870*/ 	.word	0xffffffff


	//   ....[27]....
        /*0874*/ 	.word	0xffffffff


	//   ....[28]....
        /*0878*/ 	.word	0xffffffff


	//   ....[29]....
        /*087c*/ 	.word	0xffffffff


	//   ....[30]....
        /*0880*/ 	.word	0xffffffff


	//   ....[31]....
        /*0884*/ 	.word	0xffffffff


	//   ....[32]....
        /*0888*/ 	.word	0xffffffff


	//   ....[33]....
        /*088c*/ 	.word	0xffffffff


	//   ....[34]....
        /*0890*/ 	.word	0xffffffff


	//   ....[35]....
        /*0894*/ 	.word	0xffffffff


	//   ....[36]....
        /*0898*/ 	.word	0xffffffff


	//   ....[37]....
        /*089c*/ 	.word	0xffffffff


	//   ....[38]....
        /*08a0*/ 	.word	0xffffffff


	//   ....[39]....
        /*08a4*/ 	.word	0xffffffff


	//   ....[40]....
        /*08a8*/ 	.word	0xffffffff


	//   ....[41]....
        /*08ac*/ 	.word	0xffffffff


	//   ....[42]....
        /*08b0*/ 	.word	0xffffffff


	//   ....[43]....
        /*08b4*/ 	.word	0xffffffff


	//   ....[44]....
        /*08b8*/ 	.word	0xffffffff


	//   ....[45]....
        /*08bc*/ 	.word	0xffffffff


	//   ....[46]....
        /*08c0*/ 	.word	0xffffffff


	//   ....[47]....
        /*08c4*/ 	.word	0xffffffff


	//   ....[48]....
        /*08c8*/ 	.word	0xffffffff


	//   ....[49]....
        /*08cc*/ 	.word	0xffffffff


	//   ....[50]....
        /*08d0*/ 	.word	0xffffffff


	//   ....[51]....
        /*08d4*/ 	.word	0xffffffff


	//   ....[52]....
        /*08d8*/ 	.word	0xffffffff


	//   ....[53]....
        /*08dc*/ 	.word	0xffffffff


	//   ....[54]....
        /*08e0*/ 	.word	0xffffffff


	//   ....[55]....
        /*08e4*/ 	.word	0xffffffff


	//   ....[56]....
        /*08e8*/ 	.word	0x05000042


	//   ....[57]....
        /*08ec*/ 	.word	0x05000042


	//   ....[58]....
        /*08f0*/ 	.word	0x05000042


	//   ....[59]....
        /*08f4*/ 	.word	0x05000042


	//   ....[60]....
        /*08f8*/ 	.word	0x05000042


	//   ....[61]....
        /*08fc*/ 	.word	0x05000042


	//   ....[62]....
        /*0900*/ 	.word	0x05000042


	//   ....[63]....
        /*0904*/ 	.word	0x05000042


	//   ....[64]....
        /*0908*/ 	.word	0x05000042


	//   ....[65]....
        /*090c*/ 	.word	0x05000042


	//   ....[66]....
        /*0910*/ 	.word	0x05000042


	//   ....[67]....
        /*0914*/ 	.word	0x05000042


	//   ....[68]....
        /*0918*/ 	.word	0x05000042


	//   ....[69]....
        /*091c*/ 	.word	0x05000042


	//   ....[70]....
        /*0920*/ 	.word	0x05000042


	//   ....[71]....
        /*0924*/ 	.word	0x05000042


	//   ....[72]....
        /*0928*/ 	.word	0x05000042


	//   ....[73]....
        /*092c*/ 	.word	0x05000042


	//   ....[74]....
        /*0930*/ 	.word	0x05000042


	//   ....[75]....
        /*0934*/ 	.word	0x05000042


	//   ....[76]....
        /*0938*/ 	.word	0x05000042


	//   ....[77]....
        /*093c*/ 	.word	0x05000042


	//   ....[78]....
        /*0940*/ 	.word	0x05000042


	//   ....[79]....
        /*0944*/ 	.word	0x05000042


	//   ....[80]....
        /*0948*/ 	.word	0x05000042


	//   ....[81]....
        /*094c*/ 	.word	0x05000042


	//   ....[82]....
        /*0950*/ 	.word	0x05000042


	//   ....[83]....
        /*0954*/ 	.word	0x05000042


	//   ....[84]....
        /*0958*/ 	.word	0x05000042


	//   ....[85]....
        /*095c*/ 	.word	0x05000042


	//   ....[86]....
        /*0960*/ 	.word	0x05000042


	//   ....[87]....
        /*0964*/ 	.word	0x05000042


	//----- nvinfo : EIATTR_COOP_GROUP_INSTR_OFFSETS
	.align		4
.L_1255:
        /*0968*/ 	.byte	0x04, 0x28
        /*096a*/ 	.short	(.L_1257 - .L_1256)


	//   ....[0]....
.L_1256:
        /*096c*/ 	.word	0x000016b0


	//   ....[1]....
        /*0970*/ 	.word	0x00001aa0


	//   ....[2]....
        /*0974*/ 	.word	0x00002480


	//   ....[3]....
        /*0978*/ 	.word	0x00002920


	//   ....[4]....
        /*097c*/ 	.word	0x00002fa0


	//   ....[5]....
        /*0980*/ 	.word	0x00003890


	//   ....[6]....
        /*0984*/ 	.word	0x00004410


	//   ....[7]....
        /*0988*/ 	.word	0x00005530


	//   ....[8]....
        /*098c*/ 	.word	0x00005ea0


	//   ....[9]....
        /*0990*/ 	.word	0x00006c90


	//   ....[10]....
        /*0994*/ 	.word	0x00006cb0


	//   ....[11]....
        /*0998*/ 	.word	0x00006ce0


	//   ....[12]....
        /*099c*/ 	.word	0x00006d00


	//   ....[13]....
        /*09a0*/ 	.word	0x00006d30


	//   ....[14]....
        /*09a4*/ 	.word	0x00006d50


	//   ....[15]....
        /*09a8*/ 	.word	0x00006d80


	//   ....[16]....
        /*09ac*/ 	.word	0x00006da0


	//   ....[17]....
        /*09b0*/ 	.word	0x00006dd0


	//   ....[18]....
        /*09b4*/ 	.word	0x00006de0


	//   ....[19]....
        /*09b8*/ 	.word	0x00006e80


	//   ....[20]....
        /*09bc*/ 	.word	0x00006e90


	//   ....[21]....
        /*09c0*/ 	.word	0x00006ea0


	//   ....[22]....
        /*09c4*/ 	.word	0x00006eb0


	//   ....[23]....
        /*09c8*/ 	.word	0x00007470


	//   ....[24]....
        /*09cc*/ 	.word	0x00007480


	//   ....[25]....
        /*09d0*/ 	.word	0x00007490


	//   ....[26]....
        /*09d4*/ 	.word	0x000074c0


	//   ....[27]....
        /*09d8*/ 	.word	0x000074d0


	//   ....[28]....
        /*09dc*/ 	.word	0x00007500


	//   ....[29]....
        /*09e0*/ 	.word	0x00007510


	//   ....[30]....
        /*09e4*/ 	.word	0x00007540


	//   ....[31]....
        /*09e8*/ 	.word	0x00007550


	//   ....[32]....
        /*09ec*/ 	.word	0x00007580


	//   ....[33]....
        /*09f0*/ 	.word	0x00007590


	//   ....[34]....
        /*09f4*/ 	.word	0x000075c0


	//   ....[35]....
        /*09f8*/ 	.word	0x000075d0


	//   ....[36]....
        /*09fc*/ 	.word	0x000075e0


	//   ....[37]....
        /*0a00*/ 	.word	0x000075f0


	//   ....[38]....
        /*0a04*/ 	.word	0x00007600


	//   ....[39]....
        /*0a08*/ 	.word	0x000096e0


	//   ....[40]....
        /*0a0c*/ 	.word	0x00009700


	//   ....[41]....
        /*0a10*/ 	.word	0x00009720


	//   ....[42]....
        /*0a14*/ 	.word	0x00009740


	//   ....[43]....
        /*0a18*/ 	.word	0x00009960


	//   ....[44]....
        /*0a1c*/ 	.word	0x0000a080


	//   ....[45]....
        /*0a20*/ 	.word	0x0000ac30


	//   ....[46]....
        /*0a24*/ 	.word	0x0000b360


	//   ....[47]....
        /*0a28*/ 	.word	0x0000b380


	//   ....[48]....
        /*0a2c*/ 	.word	0x0000b3b0


	//   ....[49]....
        /*0a30*/ 	.word	0x0000b3f0


	//   ....[50]....
        /*0a34*/ 	.word	0x0000b410


	//   ....[51]....
        /*0a38*/ 	.word	0x0000b630


	//   ....[52]....
        /*0a3c*/ 	.word	0x0000b650


	//   ....[53]....
        /*0a40*/ 	.word	0x0000b680


	//   ....[54]....
        /*0a44*/ 	.word	0x0000b6d0


	//   ....[55]....
        /*0a48*/ 	.word	0x0000b6f0


	//   ....[56]....
        /*0a4c*/ 	.word	0x0000bac0


	//   ....[57]....
        /*0a50*/ 	.word	0x0000bb10


	//   ....[58]....
        /*0a54*/ 	.word	0x0000bbb0


	//   ....[59]....
        /*0a58*/ 	.word	0x0000bc00


	//   ....[60]....
        /*0a5c*/ 	.word	0x0000bca0


	//   ....[61]....
        /*0a60*/ 	.word	0x0000bcf0


	//   ....[62]....
        /*0a64*/ 	.word	0x0000bd90


	//   ....[63]....
        /*0a68*/ 	.word	0x0000bde0


	//   ....[64]....
        /*0a6c*/ 	.word	0x0000be80


	//   ....[65]....
        /*0a70*/ 	.word	0x0000bed0


	//   ....[66]....
        /*0a74*/ 	.word	0x0000bf70


	//   ....[67]....
        /*0a78*/ 	.word	0x0000c010


	//   ....[68]....
        /*0a7c*/ 	.word	0x0000c0b0


	//   ....[69]....
        /*0a80*/ 	.word	0x0000c160


	//   ....[70]....
        /*0a84*/ 	.word	0x0000c1a0


	//   ....[71]....
        /*0a88*/ 	.word	0x0000c200


	//   ....[72]....
        /*0a8c*/ 	.word	0x0000c290


	//   ....[73]....
        /*0a90*/ 	.word	0x0000c2e0


	//   ....[74]....
        /*0a94*/ 	.word	0x0000c370


	//   ....[75]....
        /*0a98*/ 	.word	0x0000c3c0


	//   ....[76]....
        /*0a9c*/ 	.word	0x0000c450


	//   ....[77]....
        /*0aa0*/ 	.word	0x0000c4a0


	//   ....[78]....
        /*0aa4*/ 	.word	0x0000c530


	//   ....[79]....
        /*0aa8*/ 	.word	0x0000c580


	//   ....[80]....
        /*0aac*/ 	.word	0x0000c610


	//   ....[81]....
        /*0ab0*/ 	.word	0x0000c660


	//   ....[82]....
        /*0ab4*/ 	.word	0x0000c710


	//   ....[83]....
        /*0ab8*/ 	.word	0x0000c760


	//   ....[84]....
        /*0abc*/ 	.word	0x0000c7d0


	//   ....[85]....
        /*0ac0*/ 	.word	0x0000c820


	//   ....[86]....
        /*0ac4*/ 	.word	0x0000c880


	//   ....[87]....
        /*0ac8*/ 	.word	0x0000c8d0


	//----- nvinfo : EIATTR_EXIT_INSTR_OFFSETS
	.align		4
.L_1257:
        /*0acc*/ 	.byte	0x04, 0x1c
        /*0ace*/ 	.short	(.L_1259 - .L_1258)


	//   ....[0]....
.L_1258:
        /*0ad0*/ 	.word	0x0000b890


	//   ....[1]....
        /*0ad4*/ 	.word	0x0000ba60


	//----- nvinfo : EIATTR_MAX_THREADS
	.align		4
.L_1259:
        /*0ad8*/ 	.byte	0x04, 0x05
        /*0ada*/ 	.short	(.L_1261 - .L_1260)
.L_1260:
        /*0adc*/ 	.word	0x00000080
        /*0ae0*/ 	.word	0x00000001
        /*0ae4*/ 	.word	0x00000001


	//----- nvinfo : EIATTR_CRS_STACK_SIZE
	.align		4
.L_1261:
        /*0ae8*/ 	.byte	0x04, 0x1e
        /*0aea*/ 	.short	(.L_1263 - .L_1262)
.L_1262:
        /*0aec*/ 	.word	0x00000000


	//----- nvinfo : EIATTR_CBANK_PARAM_SIZE
	.align		4
.L_1263:
        /*0af0*/ 	.byte	0x03, 0x19
        /*0af2*/ 	.short	0x01f0


	//----- nvinfo : EIATTR_PARAM_CBANK
	.align		4
        /*0af4*/ 	.byte	0x04, 0x0a
        /*0af6*/ 	.short	(.L_1265 - .L_1264)
	.align		4
.L_1264:
        /*0af8*/ 	.word	index@(.nv.constant0._Z25selective_scan_bwd_kernelI32Selective_Scan_bwd_kernel_traitsILi128ELi16ELb0ELb1ELb1ELb0ELb1EffEEv12SSMParamsBwd)
        /*0afc*/ 	.short	0x0210
        /*0afe*/ 	.short	0x01f0


	//----- nvinfo : EIATTR_SW_WAR
	.align		4
.L_1265:
        /*0b00*/ 	.byte	0x04, 0x36
        /*0b02*/ 	.short	(.L_1267 - .L_1266)
.L_1266:
        /*0b04*/ 	.word	0x00000008
.L_1267:


//--------------------- .nv.info._Z25selective_scan_bwd_kernelI32Selective_Scan_bwd_kernel_traitsILi128ELi16ELb0ELb1ELb1ELb1ELb0EffEEv12SSMParamsBwd --------------------------
	.section	.nv.info._Z25selective_scan_bwd_kernelI32Selective_Scan_bwd_kernel_traitsILi128ELi16ELb0ELb1ELb1ELb1ELb0EffEEv12SSMParamsBwd,"",@"SHT_CUDA_INFO"
	.sectionflags	@""
	.align	4


	//----- nvinfo : EIATTR_CUDA_API_VERSION
	.align		4
        /*0000*/ 	.byte	0x04, 0x37
        /*0002*/ 	.short	(.L_1269 - .L_1268)
.L_1268:
        /*0004*/ 	.word	0x00000082


	//----- nvinfo : EIATTR_KPARAM_INFO
	.align		4
.L_1269:
        /*0008*/ 	.byte	0x04, 0x17
        /*000a*/ 	.short	(.L_1271 - .L_1270)
.L_1270:
        /*000c*/ 	.word	0x00000000
        /*0010*/ 	.short	0x0000
        /*0012*/ 	.short	0x0000
        /*0014*/ 	.byte	0x00, 0xf0, 0xc1, 0x07


	//----- nvinfo : EIATTR_SPARSE_MMA_MASK
	.align		4
.L_1271:
        /*0018*/ 	.byte	0x03, 0x50
        /*001a*/ 	.short	0x0000


	//----- nvinfo : EIATTR_MAXREG_COUNT
	.align		4
        /*001c*/ 	.byte	0x03, 0x1b
        /*001e*/ 	.short	0x00a8


	//----- nvinfo : EIATTR_NUM_BARRIERS
	.align		4
        /*0020*/ 	.byte	0x02, 0x4c
        /*0022*/ 	.byte	0x01
	.zero		1


	//----- nvinfo : EIATTR_ANNOTATIONS
	.align		4
        /*0024*/ 	.byte	0x04, 0x55
        /*0026*/ 	.short	(.L_1273 - .L_1272)


	//   ....[0]....
.L_1272:
        /* <DEDUP_REMOVED lines=107> */


	//----- nvinfo : EIATTR_MERCURY_ISA_VERSION
	.align		4
.L_1273:
        /*06c8*/ 	.byte	0x03, 0x5f
        /*06ca*/ 	.short	0x0101


	//----- nvinfo : EIATTR_COOP_GROUP_MASK_REGIDS
	.align		4
        /*06cc*/ 	.byte	0x04, 0x29
        /*06ce*/ 	.short	(.L_1275 - .L_1274)


	//   ....[0]....
.L_1274:
        /*06d0*/ 	.word	0xffffffff


	//   ....[1]....
        /*06d4*/ 	.word	0xffffffff


	//   ....[2]....
        /*06d8*/ 	.word	0xffffffff


	//   ....[3]....
        /*06dc*/ 	.word	0xffffffff


	//   ....[4]....
        /*06e0*/ 	.word	0xffffffff


	//   ....[5]....
        /*06e4*/ 	.word	0xffffffff


	//   ....[6]....
        /*06e8*/ 	.word	0xffffffff


	//   ....[7]....
        /*06ec*/ 	.word	0xffffffff


	//   ....[8]....
        /*06f0*/ 	.word	0xffffffff


	//   ....[9]....
        /*06f4*/ 	.word	0xffffffff


	//   ....[10]....
        /*06f8*/ 	.word	0xffffffff


	//   ....[11]....
        /*06fc*/ 	.word	0xffffffff


	//   ....[12]....
        /*0700*/ 	.word	0xffffffff


	//   ....[13]....
        /*0704*/ 	.word	0xffffffff


	//   ....[14]....
        /*0708*/ 	.word	0xffffffff


	//   ....[15]....
        /*070c*/ 	.word	0xffffffff


	//   ....[16]....
        /*0710*/ 	.word	0xffffffff


	//   ....[17]....
        /*0714*/ 	.word	0xffffffff


	//   ....[18]....
        /*0718*/ 	.word	0xffffffff


	//   ....[19]....
        /*071c*/ 	.word	0xffffffff


	//   ....[20]....
        /*0720*/ 	.word	0xffffffff


	//   ....[21]....
        /*0724*/ 	.word	0xffffffff


	//   ....[22]....
        /*0728*/ 	.word	0xffffffff


	//   ....[23]....
        /*072c*/ 	.word	0xffffffff


	//   ....[24]....
        /*0730*/ 	.word	0xffffffff


	//   ....[25]....
        /*0734*/ 	.word	0xffffffff


	//   ....[26]....
        /*0738*/ 	.word	0xffffffff


	//   ....[27]....
        /*073c*/ 	.word	0xffffffff


	//   ....[28]....
        /*0740*/ 	.word	0xffffffff


	//   ....[29]....
        /*0744*/ 	.word	0xffffffff


	//   ....[30]....
        /*0748*/ 	.word	0xffffffff


	//   ....[31]....
        /*074c*/ 	.word	0xffffffff


	//   ....[32]....
        /*0750*/ 	.word	0xffffffff


	//   ....[33]....
        /*0754*/ 	.word	0xffffffff


	//   ....[34]....
        /*0758*/ 	.word	0xffffffff


	//   ....[35]....
        /*075c*/ 	.word	0xffffffff


	//   ....[36]....
        /*0760*/ 	.word	0xffffffff


	//   ....[37]....
        /*0764*/ 	.word	0xffffffff


	//   ....[38]....
        /*0768*/ 	.word	0xffffffff


	//   ....[39]....
        /*076c*/ 	.word	0xffffffff


	//   ....[40]....
        /*0770*/ 	.word	0xffffffff


	//   ....[41]....
        /*0774*/ 	.word	0xffffffff


	//   ....[42]....
        /*0778*/ 	.word	0xffffffff


	//   ....[43]....
        /*077c*/ 	.word	0xffffffff


	//   ....[44]....
        /*0780*/ 	.word	0xffffffff


	//   ....[45]....
        /*0784*/ 	.word	0xffffffff


	//   ....[46]....
        /*0788*/ 	.word	0xffffffff


	//   ....[47]....
        /*078c*/ 	.word	0xffffffff


	//   ....[48]....
        /*0790*/ 	.word	0xffffffff


	//   ....[49]....
        /*0794*/ 	.word	0xffffffff


	//   ....[50]....
        /*0798*/ 	.word	0xffffffff


	//   ....[51]....
        /*079c*/ 	.word	0xffffffff


	//   ....[52]....
        /*07a0*/ 	.word	0xffffffff


	//   ....[53]....
        /*07a4*/ 	.word	0x05000056


	//   ....[54]....
        /*07a8*/ 	.word	0x05000056


	//   ....[55]....
        /*07ac*/ 	.word	0x05000056


	//   ....[56]....
        /*07b0*/ 	.word	0x05000056


	//   ....[57]....
        /*07b4*/ 	.word	0x05000056


	//   ....[58]....
        /*07b8*/ 	.word	0x05000056


	//   ....[59]....
        /*07bc*/ 	.word	0x05000056


	//   ....[60]....
        /*07c0*/ 	.word	0x05000056


	//   ....[61]....
        /*07c4*/ 	.word	0x05000056


	//   ....[62]....
        /*07c8*/ 	.word	0x05000056


	//   ....[63]....
        /*07cc*/ 	.word	0x05000056


	//   ....[64]....
        /*07d0*/ 	.word	0x05000056


	//   ....[65]....
        /*07d4*/ 	.word	0x05000056


	//   ....[66]....
        /*07d8*/ 	.word	0x05000056


	//   ....[67]....
        /*07dc*/ 	.word	0x05000056


	//   ....[68]....
        /*07e0*/ 	.word	0x05000056


	//   ....[69]....
        /*07e4*/ 	.word	0x05000056


	//   ....[70]....
        /*07e8*/ 	.word	0x05000056


	//   ....[71]....
        /*07ec*/ 	.word	0x05000056


	//   ....[72]....
        /*07f0*/ 	.word	0x05000056


	//   ....[73]....
        /*07f4*/ 	.word	0x05000056


	//   ....[74]....
        /*07f8*/ 	.word	0x05000056


	//   ....[75]....
        /*07fc*/ 	.word	0x05000056


	//   ....[76]....
        /*0800*/ 	.word	0x05000056


	//   ....[77]....
        /*0804*/ 	.word	0x05000056


	//   ....[78]....
        /*0808*/ 	.word	0x05000056


	//   ....[79]....
        /*080c*/ 	.word	0x05000056


	//   ....[80]....
        /*0810*/ 	.word	0x05000056


	//   ....[81]....
        /*0814*/ 	.word	0x05000056


	//   ....[82]....
        /*0818*/ 	.word	0x05000056


	//   ....[83]....
        /*081c*/ 	.word	0x05000056


	//   ....[84]....
        /*0820*/ 	.word	0x05000056


	//----- nvinfo : EIATTR_COOP_GROUP_INSTR_OFFSETS
	.align		4
.L_1275:
        /*0824*/ 	.byte	0x04, 0x28
        /*0826*/ 	.short	(.L_1277 - .L_1276)


	//   ....[0]....
.L_1276:
        /*0828*/ 	.word	0x00001460


	//   ....[1]....
        /*082c*/ 	.word	0x00001930


	//   ....[2]....
        /*0830*/ 	.word	0x00001e50


	//   ....[3]....
        /*0834*/ 	.word	0x00005160


	//   ....[4]....
        /*0838*/ 	.word	0x00005b50


	//   ....[5]....
        /*083c*/ 	.word	0x000065a0


	//   ....[6]....
        /*0840*/ 	.word	0x000065c0


	//   ....[7]....
        /*0844*/ 	.word	0x000065f0


	//   ....[8]....
        /*0848*/ 	.word	0x00006610


	//   ....[9]....
        /*084c*/ 	.word	0x00006640


	//   ....[10]....
        /*0850*/ 	.word	0x00006660


	//   ....[11]....
        /*0854*/ 	.word	0x00006690


	//   ....[12]....
        /*0858*/ 	.word	0x000066b0


	//   ....[13]....
        /*085c*/ 	.word	0x000066e0


	//   ....[14]....
        /*0860*/ 	.word	0x000066f0


	//   ....[15]....
        /*0864*/ 	.word	0x00006790


	//   ....[16]....
        /*0868*/ 	.word	0x000067a0


	//   ....[17]....
        /*086c*/ 	.word	0x000067b0


	//   ....[18]....
        /*0870*/ 	.word	0x000067c0


	//   ....[19]....
        /*0874*/ 	.word	0x00006d80


	//   ....[20]....
        /*0878*/ 	.word	0x00006d90


	//   ....[21]....
        /*087c*/ 	.word	0x00006da0


	//   ....[22]....
        /*0880*/ 	.word	0x00006dd0


	//   ....[23]....
        /*0884*/ 	.word	0x00006de0


	//   ....[24]....
        /*0888*/ 	.word	0x00006e10


	//   ....[25]....
        /*088c*/ 	.word	0x00006e20


	//   ....[26]....
        /*0890*/ 	.word	0x00006e50


	//   ....[27]....
        /*0894*/ 	.word	0x00006e60


	//   ....[28]....
        /*0898*/ 	.word	0x00006e90


	//   ....[29]....
        /*089c*/ 	.word	0x00006ea0


	//   ....[30]....
        /*08a0*/ 	.word	0x00006ed0


	//   ....[31]....
        /*08a4*/ 	.word	0x00006ee0


	//   ....[32]....
        /*08a8*/ 	.word	0x00006ef0


	//   ....[33]....
        /*08ac*/ 	.word	0x00006f00


	//   ....[34]....
        /*08b0*/ 	.word	0x00006f10


	//   ....[35]....
        /*08b4*/ 	.word	0x00009240


	//   ....[36]....
        /*08b8*/ 	.word	0x00009330


	//   ....[37]....
        /*08bc*/ 	.word	0x00009370


	//   ....[38]....
        /*08c0*/ 	.word	0x000093a0


	//   ....[39]....
        /*08c4*/ 	.word	0x000093d0


	//   ....[40]....
        /*08c8*/ 	.word	0x00009f10


	//   ....[41]....
        /*08cc*/ 	.word	0x0000a880


	//   ....[42]....
        /*08d0*/ 	.word	0x0000b3e0


	//   ....[43]....
        /*08d4*/ 	.word	0x0000bab0


	//   ....[44]....
        /*08d8*/ 	.word	0x0000bad0


	//   ....[45]....
        /*08dc*/ 	.word	0x0000bb00


	//   ....[46]....
        /*08e0*/ 	.word	0x0000bb40


	//   ....[47]....
        /*08e4*/ 	.word	0x0000bb60


	//   ....[48]....
        /*08e8*/ 	.word	0x0000bd50


	//   ....[49]....
        /*08ec*/ 	.word	0x0000bd70


	//   ....[50]....
        /*08f0*/ 	.word	0x0000bda0


	//   ....[51]....
        /*08f4*/ 	.word	0x0000bdf0


	//   ....[52]....
        /*08f8*/ 	.word	0x0000be10


	//   ....[53]....
        /*08fc*/ 	.word	0x0000c1c0


	//   ....[54]....
        /*0900*/ 	.word	0x0000c210


	//   ....[55]....
        /*0904*/ 	.word	0x0000c2b0


	//   ....[56]....
        /*0908*/ 	.word	0x0000c300


	//   ....[57]....
        /*090c*/ 	.word	0x0000c3a0


	//   ....[58]....
        /*0910*/ 	.word	0x0000c3f0


	//   ....[59]....
        /*0914*/ 	.word	0x0000c490


	//   ....[60]....
        /*0918*/ 	.word	0x0000c4e0


	//   ....[61]....
        /*091c*/ 	.word	0x0000c580


	//   ....[62]....
        /*0920*/ 	.word	0x0000c5d0


	//   ....[63]....
        /*0924*/ 	.word	0x0000c670


	//   ....[64]....
        /*0928*/ 	.word	0x0000c710


	//   ....[65]....
        /*092c*/ 	.word	0x0000c7b0


	//   ....[66]....
        /*0930*/ 	.word	0x0000c850


	//   ....[67]....
        /*0934*/ 	.word	0x0000c8b0


	//   ....[68]....
        /*0938*/ 	.word	0x0000c900


	//   ....[69]....
        /*093c*/ 	.word	0x0000c990


	//   ....[70]....
        /*0940*/ 	.word	0x0000c9e0


	//   ....[71]....
        /*0944*/ 	.word	0x0000ca70


	//   ....[72]....
        /*0948*/ 	.word	0x0000cac0


	//   ....[73]....
        /*094c*/ 	.word	0x0000cb50


	//   ....[74]....
        /*0950*/ 	.word	0x0000cba0


	//   ....[75]....
        /*0954*/ 	.word	0x0000cc30


	//   ....[76]....
        /*0958*/ 	.word	0x0000cc80


	//   ....[77]....
        /*095c*/ 	.word	0x0000cd10


	//   ....[78]....
        /*0960*/ 	.word	0x0000cd60


	//   ....[79]....
        /*0964*/ 	.word	0x0000ce10


	//   ....[80]....
        /*0968*/ 	.word	0x0000ce60


	//   ....[81]....
        /*096c*/ 	.word	0x0000ced0


	//   ....[82]....
        /*0970*/ 	.word	0x0000cf20


	//   ....[83]....
        /*0974*/ 	.word	0x0000cf80


	//   ....[84]....
        /*0978*/ 	.word	0x0000cfd0


	//----- nvinfo : EIATTR_EXIT_INSTR_OFFSETS
	.align		4
.L_1277:
        /*097c*/ 	.byte	0x04, 0x1c
        /*097e*/ 	.short	(.L_1279 - .L_1278)


	//   ....[0]....
.L_1278:
        /*0980*/ 	.word	0x0000bf80


	//   ....[1]....
        /*0984*/ 	.word	0x0000c160


	//----- nvinfo : EIATTR_MAX_THREADS
	.align		4
.L_1279:
        /*0988*/ 	.byte	0x04, 0x05
        /*098a*/ 	.short	(.L_1281 - .L_1280)
.L_1280:
        /*098c*/ 	.word	0x00000080
        /*0990*/ 	.word	0x00000001
        /*0994*/ 	.word	0x00000001


	//----- nvinfo : EIATTR_CRS_STACK_SIZE
	.align		4
.L_1281:
        /*0998*/ 	.byte	0x04, 0x1e
        /*099a*/ 	.short	(.L_1283 - .L_1282)
.L_1282:
        /*099c*/ 	.word	0x00000000


	//----- nvinfo : EIATTR_CBANK_PARAM_SIZE
	.align		4
.L_1283:
        /*09a0*/ 	.byte	0x03, 0x19
        /*09a2*/ 	.short	0x01f0


	//----- nvinfo : EIATTR_PARAM_CBANK
	.align		4
        /*09a4*/ 	.byte	0x04, 0x0a
        /*09a6*/ 	.short	(.L_1285 - .L_1284)
	.align		4
.L_1284:
        /*09a8*/ 	.word	index@(.nv.constant0._Z25selective_scan_bwd_kernelI32Selective_Scan_bwd_kernel_traitsILi128ELi16ELb0ELb1ELb1ELb1ELb0EffEEv12SSMParamsBwd)
        /*09ac*/ 	.short	0x0210
        /*09ae*/ 	.short	0x01f0


	//----- nvinfo : EIATTR_SW_WAR
	.align		4
.L_1285:
        /*09b0*/ 	.byte	0x04, 0x36
        /*09b2*/ 	.short	(.L_1287 - .L_1286)
.L_1286:
        /*09b4*/ 	.word	0x00000008
.L_1287:


//--------------------- .nv.info._Z25selective_scan_bwd_kernelI32Selective_Scan_bwd_kernel_traitsILi128ELi16ELb0ELb1ELb1ELb1ELb1EffEEv12SSMParamsBwd --------------------------
	.section	.nv.info._Z25selective_scan_bwd_kernelI32Selective_Scan_bwd_kernel_traitsILi128ELi16ELb0ELb1ELb1ELb1ELb1EffEEv12SSMParamsBwd,"",@"SHT_CUDA_INFO"
	.sectionflags	@""
	.align	4


	//----- nvinfo : EIATTR_CUDA_API_VERSION
	.align		4
        /*0000*/ 	.byte	0x04, 0x37
        /*0002*/ 	.short	(.L_1289 - .L_1288)
.L_1288:
        /*0004*/ 	.word	0x00000082


	//----- nvinfo : EIATTR_KPARAM_INFO
	.align		4
.L_1289:
        /*0008*/ 	.byte	0x04, 0x17
        /*000a*/ 	.short	(.L_1291 - .L_1290)
.L_1290:
        /*000c*/ 	.word	0x00000000
        /*0010*/ 	.short	0x0000
        /*0012*/ 	.short	0x0000
        /*0014*/ 	.byte	0x00, 0xf0, 0xc1, 0x07


	//----- nvinfo : EIATTR_SPARSE_MMA_MASK
	.align		4
.L_1291:
        /*0018*/ 	.byte	0x03, 0x50
        /*001a*/ 	.short	0x0000


	//----- nvinfo : EIATTR_MAXREG_COUNT
	.align		4
        /*001c*/ 	.byte	0x03, 0x1b
        /*001e*/ 	.short	0x00a8


	//----- nvinfo : EIATTR_NUM_BARRIERS
	.align		4
        /*0020*/ 	.byte	0x02, 0x4c
        /*0022*/ 	.byte	0x01
	.zero		1


	//----- nvinfo : EIATTR_ANNOTATIONS
	.align		4
        /*0024*/ 	.byte	0x04, 0x55
        /*0026*/ 	.short	(.L_1293 - .L_1292)


	//   ....[0]....
.L_1292:
        /* <DEDUP_REMOVED lines=141> */


	//----- nvinfo : EIATTR_MERCURY_ISA_VERSION
	.align		4
.L_1293:
        /*08e8*/ 	.byte	0x03, 0x5f
        /*08ea*/ 	.short	0x0101


	//----- nvinfo : EIATTR_COOP_GROUP_MASK_REGIDS
	.align		4
        /*08ec*/ 	.byte	0x04, 0x29
        /*08ee*/ 	.short	(.L_1295 - .L_1294)


	//   ....[0]....
.L_1294:
        /*08f0*/ 	.word	0xffffffff


	//   ....[1]....
        /*08f4*/ 	.word	0xffffffff


	//   ....[2]....
        /*08f8*/ 	.word	0xffffffff


	//   ....[3]....
        /*08fc*/ 	.word	0xffffffff


	//   ....[4]....
        /*0900*/ 	.word	0xffffffff


	//   ....[5]....
        /*0904*/ 	.word	0xffffffff


	//   ....[6]....
        /*0908*/ 	.word	0xffffffff


	//   ....[7]....
        /*090c*/ 	.word	0xffffffff


	//   ....[8]....
        /*0910*/ 	.word	0xffffffff


	//   ....[9]....
        /*0914*/ 	.word	0xffffffff


	//   ....[10]....
        /*0918*/ 	.word	0xffffffff


	//   ....[11]....
        /*091c*/ 	.word	0xffffffff


	//   ....[12]....
        /*0920*/ 	.word	0xffffffff


	//   ....[13]....
        /*0924*/ 	.word	0xffffffff


	//   ....[14]....
        /*0928*/ 	.word	0xffffffff


	//   ....[15]....
        /*092c*/ 	.word	0xffffffff


	//   ....[16]....
        /*0930*/ 	.word	0xffffffff


	//   ....[17]....
        /*0934*/ 	.word	0xffffffff


	//   ....[18]....
        /*0938*/ 	.word	0xffffffff


	//   ....[19]....
        /*093c*/ 	.word	0xffffffff


	//   ....[20]....
        /*0940*/ 	.word	0xffffffff


	//   ....[21]....
        /*0944*/ 	.word	0xffffffff


	//   ....[22]....
        /*0948*/ 	.word	0xffffffff


	//   ....[23]....
        /*094c*/ 	.word	0xffffffff


	//   ....[24]....
        /*0950*/ 	.word	0xffffffff


	//   ....[25]....
        /*0954*/ 	.word	0xffffffff


	//   ....[26]....
        /*0958*/ 	.word	0xffffffff


	//   ....[27]....
        /*095c*/ 	.word	0xffffffff


	//   ....[28]....
        /*0960*/ 	.word	0xffffffff


	//   ....[29]....
        /*0964*/ 	.word	0xffffffff


	//   ....[30]....
        /*0968*/ 	.word	0xffffffff


	//   ....[31]....
        /*096c*/ 	.word	0xffffffff


	//   ....[32]....
        /*0970*/ 	.word	0xffffffff


	//   ....[33]....
        /*0974*/ 	.word	0xffffffff


	//   ....[34]....
        /*0978*/ 	.word	0xffffffff


	//   ....[35]....
        /*097c*/ 	.word	0xffffffff


	//   ....[36]....
        /*0980*/ 	.word	0xffffffff


	//   ....[37]....
        /*0984*/ 	.word	0xffffffff


	//   ....[38]....
        /*0988*/ 	.word	0xffffffff


	//   ....[39]....
        /*098c*/ 	.word	0xffffffff


	//   ....[40]....
        /*0990*/ 	.word	0xffffffff


	//   ....[41]....
        /*0994*/ 	.word	0xffffffff


	//   ....[42]....
        /*0998*/ 	.word	0xffffffff


	//   ....[43]....
        /*099c*/ 	.word	0xffffffff


	//   ....[44]....
        /*09a0*/ 	.word	0xffffffff


	//   ....[45]....
        /*09a4*/ 	.word	0xffffffff


	//   ....[46]....
        /*09a8*/ 	.word	0xffffffff


	//   ....[47]....
        /*09ac*/ 	.word	0xffffffff


	//   ....[48]....
        /*09b0*/ 	.word	0xffffffff


	//   ....[49]....
        /*09b4*/ 	.word	0xffffffff


	//   ....[50]....
        /*09b8*/ 	.word	0xffffffff


	//   ....[51]....
        /*09bc*/ 	.word	0xffffffff


	//   ....[52]....
        /*09c0*/ 	.word	0xffffffff


	//   ....[53]....
        /*09c4*/ 	.word	0xffffffff


	//   ....[54]....
        /*09c8*/ 	.word	0xffffffff


	//   ....[55]....
        /*09cc*/ 	.word	0xffffffff


	//   ....[56]....
        /*09d0*/ 	.word	0xffffffff


	//   ....[57]....
        /*09d4*/ 	.word	0x0500004a


	//   ....[58]....
        /*09d8*/ 	.word	0x0500004a


	//   ....[59]....
        /*09dc*/ 	.word	0x0500004a


	//   ....[60]....
        /*09e0*/ 	.word	0x0500004a


	//   ....[61]....
        /*09e4*/ 	.word	0x0500004a


	//   ....[62]....
        /*09e8*/ 	.word	0x0500004a


	//   ....[63]....
        /*09ec*/ 	.word	0x0500004a


	//   ....[64]....
        /*09f0*/ 	.word	0x0500004a


	//   ....[65]....
        /*09f4*/ 	.word	0x0500004a


	//   ....[66]....
        /*09f8*/ 	.word	0x0500004a


	//   ....[67]....
        /*09fc*/ 	.word	0x0500004a


	//   ....[68]....
        /*0a00*/ 	.word	0x0500004a


	//   ....[69]....
        /*0a04*/ 	.word	0x0500004a


	//   ....[70]....
        /*0a08*/ 	.word	0x0500004a


	//   ....[71]....
        /*0a0c*/ 	.word	0x0500004a


	//   ....[72]....
        /*0a10*/ 	.word	0x0500004a


	//   ....[73]....
        /*0a14*/ 	.word	0x0500004a


	//   ....[74]....
        /*0a18*/ 	.word	0x0500004a


	//   ....[75]....
        /*0a1c*/ 	.word	0x0500004a


	//   ....[76]....
        /*0a20*/ 	.word	0x0500004a


	//   ....[77]....
        /*0a24*/ 	.word	0x0500004a


	//   ....[78]....
        /*0a28*/ 	.word	0x0500004a


	//   ....[79]....
        /*0a2c*/ 	.word	0x0500004a


	//   ....[80]....
        /*0a30*/ 	.word	0x0500004a


	//   ....[81]....
        /*0a34*/ 	.word	0x0500004a


	//   ....[82]....
        /*0a38*/ 	.word	0x0500004a


	//   ....[83]....
        /*0a3c*/ 	.word	0x0500004a


	//   ....[84]....
        /*0a40*/ 	.word	0x0500004a


	//   ....[85]....
        /*0a44*/ 	.word	0x0500004a


	//   ....[86]....
        /*0a48*/ 	.word	0x0500004a


	//   ....[87]....
        /*0a4c*/ 	.word	0x0500004a


	//   ....[88]....
        /*0a50*/ 	.word	0x0500004a


	//----- nvinfo : EIATTR_COOP_GROUP_INSTR_OFFSETS
	.align		4
.L_1295:
        /*0a54*/ 	.byte	0x04, 0x28
        /*0a56*/ 	.short	(.L_1297 - .L_1296)


	//   ....[0]....
.L_1296:
        /*0a58*/ 	.word	0x00001940


	//   ....[1]....
        /*0a5c*/ 	.word	0x00001de0


	//   ....[2]....
        /*0a60*/ 	.word	0x000023c0


	//   ....[3]....
        /*0a64*/ 	.word	0x00005050


	//   ....[4]....
        /*0a68*/ 	.word	0x00005650


	//   ....[5]....
        /*0a6c*/ 	.word	0x00006000


	//   ....[6]....
        /*0a70*/ 	.word	0x00006b10


	//   ....[7]....
        /*0a74*/ 	.word	0x00007db0


	//   ....[8]....
        /*0a78*/ 	.word	0x00008610


	//   ....[9]....
        /*0a7c*/ 	.word	0x000091f0


	//   ....[10]....
        /*0a80*/ 	.word	0x00009210


	//   ....[11]....
        /*0a84*/ 	.word	0x00009240


	//   ....[12]....
        /*0a88*/ 	.word	0x00009260


	//   ....[13]....
        /*0a8c*/ 	.word	0x00009290


	//   ....[14]....
        /*0a90*/ 	.word	0x000092b0


	//   ....[15]....
        /*0a94*/ 	.word	0x000092e0


	//   ....[16]....
        /*0a98*/ 	.word	0x00009300


	//   ....[17]....
        /*0a9c*/ 	.word	0x00009330


	//   ....[18]....
        /*0aa0*/ 	.word	0x00009340


	//   ....[19]....
        /*0aa4*/ 	.word	0x000093e0


	//   ....[20]....
        /*0aa8*/ 	.word	0x000093f0


	//   ....[21]....
        /*0aac*/ 	.word	0x00009400


	//   ....[22]....
        /*0ab0*/ 	.word	0x00009410


	//   ....[23]....
        /*0ab4*/ 	.word	0x00009a20


	//   ....[24]....
        /*0ab8*/ 	.word	0x00009a30


	//   ....[25]....
        /*0abc*/ 	.word	0x00009a40


	//   ....[26]....
        /*0ac0*/ 	.word	0x00009a70


	//   ....[27]....
        /*0ac4*/ 	.word	0x00009a80


	//   ....[28]....
        /*0ac8*/ 	.word	0x00009ab0


	//   ....[29]....
        /*0acc*/ 	.word	0x00009ac0


	//   ....[30]....
        /*0ad0*/ 	.word	0x00009af0


	//   ....[31]....
        /*0ad4*/ 	.word	0x00009b00


	//   ....[32]....
        /*0ad8*/ 	.word	0x00009b30


	//   ....[33]....
        /*0adc*/ 	.word	0x00009b40


	//   ....[34]....
        /*0ae0*/ 	.word	0x00009b70


	//   ....[35]....
        /*0ae4*/ 	.word	0x00009b80


	//   ....[36]....
        /*0ae8*/ 	.word	0x00009b90


	//   ....[37]....
        /*0aec*/ 	.word	0x00009ba0


	//   ....[38]....
        /*0af0*/ 	.word	0x00009bb0


	//   ....[39]....
        /*0af4*/ 	.word	0x0000beb0


	//   ....[40]....
        /*0af8*/ 	.word	0x0000bfb0


	//   ....[41]....
        /*0afc*/ 	.word	0x0000bfd0


	//   ....[42]....
        /*0b00*/ 	.word	0x0000bff0


	//   ....[43]....
        /*0b04*/ 	.word	0x0000c010


	//   ....[44]....
        /*0b08*/ 	.word	0x0000cb80


	//   ....[45]....
        /*0b0c*/ 	.word	0x0000d340


	//   ....[46]....
        /*0b10*/ 	.word	0x0000de70


	//   ....[47]....
        /*0b14*/ 	.word	0x0000e540


	//   ....[48]....
        /*0b18*/ 	.word	0x0000e560


	//   ....[49]....
        /*0b1c*/ 	.word	0x0000e590


	//   ....[50]....
        /*0b20*/ 	.word	0x0000e5d0


	//   ....[51]....
        /*0b24*/ 	.word	0x0000e5f0


	//   ....[52]....
        /*0b28*/ 	.word	0x0000e810


	//   ....[53]....
        /*0b2c*/ 	.word	0x0000e830


	//   ....[54]....
        /*0b30*/ 	.word	0x0000e860


	//   ....[55]....
        /*0b34*/ 	.word	0x0000e8b0


	//   ....[56]....
        /*0b38*/ 	.word	0x0000e8d0


	//   ....[57]....
        /*0b3c*/ 	.word	0x0000eca0


	//   ....[58]....
        /*0b40*/ 	.word	0x0000ecf0


	//   ....[59]....
        /*0b44*/ 	.word	0x0000ed90


	//   ....[60]....
        /*0b48*/ 	.word	0x0000ede0


	//   ....[61]....
        /*0b4c*/ 	.word	0x0000ee80


	//   ....[62]....
        /*0b50*/ 	.word	0x0000eed0


	//   ....[63]....
        /*0b54*/ 	.word	0x0000ef70


	//   ....[64]....
        /*0b58*/ 	.word	0x0000efc0


	//   ....[65]....
        /*0b5c*/ 	.word	0x0000f060


	//   ....[66]....
        /*0b60*/ 	.word	0x0000f0b0


	//   ....[67]....
        /*0b64*/ 	.word	0x0000f150


	//   ....[68]....
        /*0b68*/ 	.word	0x0000f1f0


	//   ....[69]....
        /*0b6c*/ 	.word	0x0000f290


	//   ....[70]....
        /*0b70*/ 	.word	0x0000f330


	//   ....[71]....
        /*0b74*/ 	.word	0x0000f390


	//   ....[72]....
        /*0b78*/ 	.word	0x0000f3e0


	//   ....[73]....
        /*0b7c*/ 	.word	0x0000f470


	//   ....[74]....
        /*0b80*/ 	.word	0x0000f4c0


	//   ....[75]....
        /*0b84*/ 	.word	0x0000f550


	//   ....[76]....
        /*0b88*/ 	.word	0x0000f5a0


	//   ....[77]....
        /*0b8c*/ 	.word	0x0000f630


	//   ....[78]....
        /*0b90*/ 	.word	0x0000f680


	//   ....[79]....
        /*0b94*/ 	.word	0x0000f710


	//   ....[80]....
        /*0b98*/ 	.word	0x0000f760


	//   ....[81]....
        /*0b9c*/ 	.word	0x0000f7f0


	//   ....[82]....
        /*0ba0*/ 	.word	0x0000f840


	//   ....[83]....
        /*0ba4*/ 	.word	0x0000f8e0


	//   ....[84]....
        /*0ba8*/ 	.word	0x0000f930


	//   ....[85]....
        /*0bac*/ 	.word	0x0000f990


	//   ....[86]....
        /*0bb0*/ 	.word	0x0000f9e0


	//   ....[87]....
        /*0bb4*/ 	.word	0x0000fa30


	//   ....[88]....
        /*0bb8*/ 	.word	0x0000fa80


	//----- nvinfo : EIATTR_EXIT_INSTR_OFFSETS
	.align		4
.L_1297:
        /*0bbc*/ 	.byte	0x04, 0x1c
        /*0bbe*/ 	.short	(.L_1299 - .L_1298)


	//   ....[0]....
.L_1298:
        /*0bc0*/ 	.word	0x0000ea70


	//   ....[1]....
        /*0bc4*/ 	.word	0x0000ec40


	//----- nvinfo : EIATTR_MAX_THREADS
	.align		4
.L_1299:
        /*0bc8*/ 	.byte	0x04, 0x05
        /*0bca*/ 	.short	(.L_1301 - .L_1300)
.L_1300:
        /*0bcc*/ 	.word	0x00000080
        /*0bd0*/ 	.word	0x00000001
        /*0bd4*/ 	.word	0x00000001


	//----- nvinfo : EIATTR_CRS_STACK_SIZE
	.align		4
.L_1301:
        /*0bd8*/ 	.byte	0x04, 0x1e
        /*0bda*/ 	.short	(.L_1303 - .L_1302)
.L_1302:
        /*0bdc*/ 	.word	0x00000000


	//----- nvinfo : EIATTR_CBANK_PARAM_SIZE
	.align		4
.L_1303:
        /*0be0*/ 	.byte	0x03, 0x19
        /*0be2*/ 	.short	0x01f0


	//----- nvinfo : EIATTR_PARAM_CBANK
	.align		4
        /*0be4*/ 	.byte	0x04, 0x0a
        /*0be6*/ 	.short	(.L_1305 - .L_1304)
	.align		4
.L_1304:
        /*0be8*/ 	.word	index@(.nv.constant0._Z25selective_scan_bwd_kernelI32Selective_Scan_bwd_kernel_traitsILi128ELi16ELb0ELb1ELb1ELb1ELb1EffEEv12SSMParamsBwd)
        /*0bec*/ 	.short	0x0210
        /*0bee*/ 	.short	0x01f0


	//----- nvinfo : EIATTR_SW_WAR
	.align		4
.L_1305:
        /*0bf0*/ 	.byte	0x04, 0x36
        /*0bf2*/ 	.short	(.L_1307 - .L_1306)
.L_1306:
        /*0bf4*/ 	.word	0x00000008
.L_1307:


//--------------------- .nv.info._Z25selective_scan_bwd_kernelI32Selective_Scan_bwd_kernel_traitsILi128ELi16ELb1ELb0ELb0ELb0ELb0EffEEv12SSMParamsBwd --------------------------
	.section	.nv.info._Z25selective_scan_bwd_kernelI32Selective_Scan_bwd_kernel_traitsILi128ELi16ELb1ELb0ELb0ELb0ELb0EffEEv12SSMParamsBwd,"",@"SHT_CUDA_INFO"
	.sectionflags	@""
	.align	4


	//----- nvinfo : EIATTR_CUDA_API_VERSION
	.align		4
        /*0000*/ 	.byte	0x04, 0x37
        /*0002*/ 	.short	(.L_1309 - .L_1308)
.L_1308:
        /*0004*/ 	.word	0x00000082


	//----- nvinfo : EIATTR_KPARAM_INFO
	.align		4
.L_1309:
        /*0008*/ 	.byte	0x04, 0x17
        /*000a*/ 	.short	(.L_1311 - .L_1310)
.L_1310:
        /*000c*/ 	.word	0x00000000
        /*0010*/ 	.short	0x0000
        /*0012*/ 	.short	0x0000
        /*0014*/ 	.byte	0x00, 0xf0, 0xc1, 0x07


	//----- nvinfo : EIATTR_SPARSE_MMA_MASK
	.align		4
.L_1311:
        /*0018*/ 	.byte	0x03, 0x50
        /*001a*/ 	.short	0x0000


	//----- nvinfo : EIATTR_MAXREG_COUNT
	.align		4
        /*001c*/ 	.byte	0x03, 0x1b
        /*001e*/ 	.short	0x00a8


	//----- nvinfo : EIATTR_NUM_BARRIERS
	.align		4
        /*0020*/ 	.byte	0x02, 0x4c
        /*0022*/ 	.byte	0x01
	.zero		1


	//----- nvinfo : EIATTR_ANNOTATIONS
	.align		4
        /*0024*/ 	.byte	0x04, 0x55
        /*0026*/ 	.short	(.L_1313 - .L_1312)


	//   ....[0]....
.L_1312:
        /* <DEDUP_REMOVED lines=30> */


	//----- nvinfo : EIATTR_MERCURY_ISA_VERSION
	.align		4
.L_1313:
        /*01f8*/ 	.byte	0x03, 0x5f
        /*01fa*/ 	.short	0x0101


	//----- nvinfo : EIATTR_COOP_GROUP_MASK_REGIDS
	.align		4
        /*01fc*/ 	.byte	0x04, 0x29
        /*01fe*/ 	.short	(.L_1315 - .L_1314)


	//   ....[0]....
.L_1314:
        /*0200*/ 	.word	0xffffffff


	//   ....[1]....
        /*0204*/ 	.word	0xffffffff


	//   ....[2]....
        /*0208*/ 	.word	0xffffffff


	//   ....[3]....
        /*020c*/ 	.word	0xffffffff


	//   ....[4]....
        /*0210*/ 	.word	0xffffffff


	//   ....[5]....
        /*0214*/ 	.word	0xffffffff


	//   ....[6]....
        /*0218*/ 	.word	0xffffffff


	//   ....[7]....
        /*021c*/ 	.word	0xffffffff


	//   ....[8]....
        /*0220*/ 	.word	0xffffffff


	//   ....[9]....
        /*0224*/ 	.word	0xffffffff


	//   ....[10]....
        /*0228*/ 	.word	0xffffffff


	//   ....[11]....
        /*022c*/ 	.word	0xffffffff


	//   ....[12]....
        /*0230*/ 	.word	0xffffffff


	//   ....[13]....
        /*0234*/ 	.word	0xffffffff


	//   ....[14]....
        /*0238*/ 	.word	0xffffffff


	//   ....[15]....
        /*023c*/ 	.word	0xffffffff


	//   ....[16]....
        /*0240*/ 	.word	0xffffffff


	//   ....[17]....
        /*0244*/ 	.word	0xffffffff


	//   ....[18]....
        /*0248*/ 	.word	0xffffffff


	//   ....[19]....
        /*024c*/ 	.word	0xffffffff


	//   ....[20]....
        /*0250*/ 	.word	0xffffffff


	//   ....[21]....
        /*0254*/ 	.word	0xffffffff


	//   ....[22]....
        /*0258*/ 	.word	0xffffffff


	//   ....[23]....
        /*025c*/ 	.word	0xffffffff


	//   ....[24]....
        /*0260*/ 	.word	0xffffffff


	//   ....[25]....
        /*0264*/ 	.word	0xffffffff


	//   ....[26]....
        /*0268*/ 	.word	0xffffffff


	//   ....[27]....
        /*026c*/ 	.word	0xffffffff


	//   ....[28]....
        /*0270*/ 	.word	0xffffffff


	//   ....[29]....
        /*0274*/ 	.word	0xffffffff


	//   ....[30]....
        /*0278*/ 	.word	0xffffffff


	//   ....[31]....
        /*027c*/ 	.word	0xffffffff


	//   ....[32]....
        /*0280*/ 	.word	0xffffffff


	//   ....[33]....
        /*0284*/ 	.word	0xffffffff


	//   ....[34]....
        /*0288*/ 	.word	0xffffffff


	//   ....[35]....
        /*028c*/ 	.word	0xffffffff


	//   ....[36]....
        /*0290*/ 	.word	0xffffffff


	//   ....[37]....
        /*0294*/ 	.word	0xffffffff


	//   ....[38]....
        /*0298*/ 	.word	0xffffffff


	//   ....[39]....
        /*029c*/ 	.word	0xffffffff


	//   ....[40]....
        /*02a0*/ 	.word	0xffffffff


	//   ....[41]....
        /*02a4*/ 	.word	0xffffffff


	//   ....[42]....
        /*02a8*/ 	.word	0xffffffff


	//   ....[43]....
        /*02ac*/ 	.word	0xffffffff


	//   ....[44]....
        /*02b0*/ 	.word	0xffffffff


	//   ....[45]....
        /*02b4*/ 	.word	0xffffffff


	//   ....[46]....
        /*02b8*/ 	.word	0xffffffff


	//   ....[47]....
        /*02bc*/ 	.word	0xffffffff


	//   ....[48]....
        /*02c0*/ 	.word	0xffffffff


	//   ....[49]....
        /*02c4*/ 	.word	0xffffffff


	//   ....[50]....
        /*02c8*/ 	.word	0xffffffff


	//   ....[51]....
        /*02cc*/ 	.word	0xffffffff


	//   ....[52]....
        /*02d0*/ 	.word	0xffffffff


	//   ....[53]....
        /*02d4*/ 	.word	0xffffffff


	//   ....[54]....
        /*02d8*/ 	.word	0xffffffff


	//   ....[55]....
        /*02dc*/ 	.word	0x0500007e


	//   ....[56]....
        /*02e0*/ 	.word	0x0500007e


	//   ....[57]....
        /*02e4*/ 	.word	0x0500007e


	//   ....[58]....
        /*02e8*/ 	.word	0x0500007e


	//   ....[59]....
        /*02ec*/ 	.word	0x0500007e


	//   ....[60]....
        /*02f0*/ 	.word	0x0500007e


	//   ....[61]....
        /*02f4*/ 	.word	0x0500007e


	//   ....[62]....
        /*02f8*/ 	.word	0x0500007e


	//   ....[63]....
        /*02fc*/ 	.word	0x0500007e


	//   ....[64]....
        /*0300*/ 	.word	0x0500007e


	//   ....[65]....
        /*0304*/ 	.word	0x0500007e


	//   ....[66]....
        /*0308*/ 	.word	0x0500007e


	//   ....[67]....
        /*030c*/ 	.word	0x0500007e


	//   ....[68]....
        /*0310*/ 	.word	0x0500007e


	//   ....[69]....
        /*0314*/ 	.word	0x0500007e


	//   ....[70]....
        /*0318*/ 	.word	0x0500007e


	//   ....[71]....
        /*031c*/ 	.word	0x0500007e


	//   ....[72]....
        /*0320*/ 	.word	0x0500007e


	//   ....[73]....
        /*0324*/ 	.word	0x0500007e


	//   ....[74]....
        /*0328*/ 	.word	0x0500007e


	//   ....[75]....
        /*032c*/ 	.word	0x0500007e


	//   ....[76]....
        /*0330*/ 	.word	0x0500007e


	//   ....[77]....
        /*0334*/ 	.word	0x0500007e


	//   ....[78]....
        /*0338*/ 	.word	0x0500007e


	//   ....[79]....
        /*033c*/ 	.word	0x0500007e


	//   ....[80]....
        /*0340*/ 	.word	0x0500007e


	//   ....[81]....
        /*0344*/ 	.word	0x0500007e


	//   ....[82]....
        /*0348*/ 	.word	0x0500007e


	//   ....[83]....
        /*034c*/ 	.word	0x0500007e


	//   ....[84]....
        /*0350*/ 	.word	0x0500007e


	//   ....[85]....
        /*0354*/ 	.word	0x0500007e


	//   ....[86]....
        /*0358*/ 	.word	0x0500007e


	//----- nvinfo : EIATTR_COOP_GROUP_INSTR_OFFSETS
	.align		4
.L_1315:
        /*035c*/ 	.byte	0x04, 0x28
        /*035e*/ 	.short	(.L_1317 - .L_1316)


	//   ....[0]....
.L_1316:
        /*0360*/ 	.word	0x00000940


	//   ....[1]....
        /*0364*/ 	.word	0x00000a70


	//   ....[2]....
        /*0368*/ 	.word	0x00000bf0


	//   ....[3]....
        /*036c*/ 	.word	0x00001ff0


	//   ....[4]....
        /*0370*/ 	.word	0x00002010


	//   ....[5]....
        /*0374*/ 	.word	0x00002040


	//   ....[6]....
        /*0378*/ 	.word	0x00002060


	//   ....[7]....
        /*037c*/ 	.word	0x00002090


	//   ....[8]....
        /*0380*/ 	.word	0x000020b0


	//   ....[9]....
        /*0384*/ 	.word	0x000020e0


	//   ....[10]....
        /*0388*/ 	.word	0x00002100


	//   ....[11]....
        /*038c*/ 	.word	0x00002130


	//   ....[12]....
        /*0390*/ 	.word	0x00002140


	//   ....[13]....
        /*0394*/ 	.word	0x000021e0


	//   ....[14]....
        /*0398*/ 	.word	0x000021f0


	//   ....[15]....
        /*039c*/ 	.word	0x00002200


	//   ....[16]....
        /*03a0*/ 	.word	0x00002210


	//   ....[17]....
        /*03a4*/ 	.word	0x00002820


	//   ....[18]....
        /*03a8*/ 	.word	0x00002830


	//   ....[19]....
        /*03ac*/ 	.word	0x00002860


	//   ....[20]....
        /*03b0*/ 	.word	0x00002870


	//   ....[21]....
        /*03b4*/ 	.word	0x000028a0


	//   ....[22]....
        /*03b8*/ 	.word	0x000028b0


	//   ....[23]....
        /*03bc*/ 	.word	0x000028e0


	//   ....[24]....
        /*03c0*/ 	.word	0x000028f0


	//   ....[25]....
        /*03c4*/ 	.word	0x00002920


	//   ....[26]....
        /*03c8*/ 	.word	0x00002930


	//   ....[27]....
        /*03cc*/ 	.word	0x00002960


	//   ....[28]....
        /*03d0*/ 	.word	0x00002970


	//   ....[29]....
        /*03d4*/ 	.word	0x00002980


	//   ....[30]....
        /*03d8*/ 	.word	0x00002990


	//   ....[31]....
        /*03dc*/ 	.word	0x000029a0


	//   ....[32]....
        /*03e0*/ 	.word	0x000029d0


	//   ....[33]....
        /*03e4*/ 	.word	0x00003060


	//   ....[34]....
        /*03e8*/ 	.word	0x00003150


	//   ....[35]....
        /*03ec*/ 	.word	0x000031c0


	//   ....[36]....
        /*03f0*/ 	.word	0x000031e0


	//   ....[37]....
        /*03f4*/ 	.word	0x00003210


	//   ....[38]....
        /*03f8*/ 	.word	0x00003230


	//   ....[39]....
        /*03fc*/ 	.word	0x00003250


	//   ....[40]....
        /*0400*/ 	.word	0x00003270


	//   ....[41]....
        /*0404*/ 	.word	0x000032c0


	//   ....[42]....
        /*0408*/ 	.word	0x000033a0


	//   ....[43]....
        /*040c*/ 	.word	0x00003b50


	//   ....[44]....
        /*0410*/ 	.word	0x00003f00


	//   ....[45]....
        /*0414*/ 	.word	0x00004140


	//   ....[46]....
        /*0418*/ 	.word	0x00004160


	//   ....[47]....
        /*041c*/ 	.word	0x00004190


	//   ....[48]....
        /*0420*/ 	.word	0x000041e0


	//   ....[49]....
        /*0424*/ 	.word	0x00004200


	//   ....[50]....
        /*0428*/ 	.word	0x000043f0


	//   ....[51]....
        /*042c*/ 	.word	0x00004410


	//   ....[52]....
        /*0430*/ 	.word	0x00004440


	//   ....[53]....
        /*0434*/ 	.word	0x00004490


	//   ....[54]....
        /*0438*/ 	.word	0x000044b0


	//   ....[55]....
        /*043c*/ 	.word	0x00004d30


	//   ....[56]....
        /*0440*/ 	.word	0x00004d80


	//   ....[57]....
        /*0444*/ 	.word	0x00004e00


	//   ....[58]....
        /*0448*/ 	.word	0x00004e50


	//   ....[59]....
        /*044c*/ 	.word	0x00004ed0


	//   ....[60]....
        /*0450*/ 	.word	0x00004f20


	//   ....[61]....
        /*0454*/ 	.word	0x00004fa0


	//   ....[62]....
        /*0458*/ 	.word	0x00004ff0


	//   ....[63]....
        /*045c*/ 	.word	0x00005070


	//   ....[64]....
        /*0460*/ 	.word	0x000050c0


	//   ....[65]....
        /*0464*/ 	.word	0x00005150


	//   ....[66]....
        /*0468*/ 	.word	0x000051f0


	//   ....[67]....
        /*046c*/ 	.word	0x00005290


	//   ....[68]....
        /*0470*/ 	.word	0x00005340


	//   ....[69]....
        /*0474*/ 	.word	0x00005380


	//   ....[70]....
        /*0478*/ 	.word	0x000053e0


	//   ....[71]....
        /*047c*/ 	.word	0x00005470


	//   ....[72]....
        /*0480*/ 	.word	0x000054c0


	//   ....[73]....
        /*0484*/ 	.word	0x00005550


	//   ....[74]....
        /*0488*/ 	.word	0x000055a0


	//   ....[75]....
        /*048c*/ 	.word	0x00005630


	//   ....[76]....
        /*0490*/ 	.word	0x00005680


	//   ....[77]....
        /*0494*/ 	.word	0x00005710


	//   ....[78]....
        /*0498*/ 	.word	0x00005760


	//   ....[79]....
        /*049c*/ 	.word	0x000057f0


	//   ....[80]....
        /*04a0*/ 	.word	0x00005840


	//   ....[81]....
        /*04a4*/ 	.word	0x000058d0


	//   ....[82]....
        /*04a8*/ 	.word	0x00005920


	//   ....[83]....
        /*04ac*/ 	.word	0x00005980


	//   ....[84]....
        /*04b0*/ 	.word	0x000059d0


	//   ....[85]....
        /*04b4*/ 	.word	0x00005a30


	//   ....[86]....
        /*04b8*/ 	.word	0x00005a80


	//----- nvinfo : EIATTR_EXIT_INSTR_OFFSETS
	.align		4
.L_1317:
        /*04bc*/ 	.byte	0x04, 0x1c
        /*04be*/ 	.short	(.L_1319 - .L_1318)


	//   ....[0]....
.L_1318:
        /*04c0*/ 	.word	0x00004620


	//   ....[1]....
        /*04c4*/ 	.word	0x00004cd0


	//----- nvinfo : EIATTR_MAX_THREADS
	.align		4
.L_1319:
        /*04c8*/ 	.byte	0x04, 0x05
        /*04ca*/ 	.short	(.L_1321 - .L_1320)
.L_1320:
        /*04cc*/ 	.word	0x00000080
        /*04d0*/ 	.word	0x00000001
        /*04d4*/ 	.word	0x00000001


	//----- nvinfo : EIATTR_CRS_STACK_SIZE
	.align		4
.L_1321:
        /*04d8*/ 	.byte	0x04, 0x1e
        /*04da*/ 	.short	(.L_1323 - .L_1322)
.L_1322:
        /*04dc*/ 	.word	0x00000000


	//----- nvinfo : EIATTR_CBANK_PARAM_SIZE
	.align		4
.L_1323:
        /*04e0*/ 	.byte	0x03, 0x19
        /*04e2*/ 	.short	0x01f0


	//----- nvinfo : EIATTR_PARAM_CBANK
	.align		4
        /*04e4*/ 	.byte	0x04, 0x0a
        /*04e6*/ 	.short	(.L_1325 - .L_1324)
	.align		4
.L_1324:
        /*04e8*/ 	.word	index@(.nv.constant0._Z25selective_scan_bwd_kernelI32Selective_Scan_bwd_kernel_traitsILi128ELi16ELb1ELb0ELb0ELb0ELb0EffEEv12SSMParamsBwd)
        /*04ec*/ 	.short	0x0210
        /*04ee*/ 	.short	0x01f0


	//----- nvinfo : EIATTR_SW_WAR
	.align		4
.L_1325:
        /*04f0*/ 	.byte	0x04, 0x36
        /*04f2*/ 	.short	(.L_1327 - .L_1326)
.L_1326:
        /*04f4*/ 	.word	0x00000008
.L_1327:


//--------------------- .nv.info._Z25selective_scan_bwd_kernelI32Selective_Scan_bwd_kernel_traitsILi128ELi16ELb1ELb0ELb0ELb0ELb1EffEEv12SSMParamsBwd --------------------------
	.section	.nv.info._Z25selective_scan_bwd_kernelI32Selective_Scan_bwd_kernel_traitsILi128ELi16ELb1ELb0ELb0ELb0ELb1EffEEv12SSMParamsBwd,"",@"SHT_CUDA_INFO"
	.sectionflags	@""
	.align	4


	//----- nvinfo : EIATTR_CUDA_API_VERSION
	.align		4
        /*0000*/ 	.byte	0x04, 0x37
        /*0002*/ 	.short	(.L_1329 - .L_1328)
.L_1328:
        /*0004*/ 	.word	0x00000082


	//----- nvinfo : EIATTR_KPARAM_INFO
	.align		4
.L_1329:
        /*0008*/ 	.byte	0x04, 0x17
        /*000a*/ 	.short	(.L_1331 - .L_1330)
.L_1330:
        /*000c*/ 	.word	0x00000000
        /*0010*/ 	.short	0x0000
        /*0012*/ 	.short	0x0000
        /*0014*/ 	.byte	0x00, 0xf0, 0xc1, 0x07


	//----- nvinfo : EIATTR_SPARSE_MMA_MASK
	.align		4
.L_1331:
        /*0018*/ 	.byte	0x03, 0x50
        /*001a*/ 	.short	0x0000


	//----- nvinfo : EIATTR_MAXREG_COUNT
	.align		4
        /*001c*/ 	.byte	0x03, 0x1b
        /*001e*/ 	.short	0x00a8


	//----- nvinfo : EIATTR_NUM_BARRIERS
	.align		4
        /*0020*/ 	.byte	0x02, 0x4c
        /*0022*/ 	.byte	0x01
	.zero		1


	//----- nvinfo : EIATTR_ANNOTATIONS
	.align		4
        /*0024*/ 	.byte	0x04, 0x55
        /*0026*/ 	.short	(.L_1333 - .L_1332)


	//   ....[0]....
.L_1332:
        /*0028*/ 	.word	0x00000001
        /*002c*/ 	.byte	0x20, 0x02, 0x00, 0x00, 0x01, 0x00, 0x00, 0x00, 0x50, 0x02, 0x00, 0x00, 0x01, 0x00, 0x00, 0x00
        /*003c*/ 	.byte	0xf0, 0x06, 0x00, 0x00, 0x01, 0x00, 0x00, 0x00, 0x00, 0x07, 0x00, 0x00, 0x01, 0x00, 0x00, 0x00
        /*004c*/ 	.byte	0x80, 0x07, 0x00, 0x00, 0x01, 0x00, 0x00, 0x00, 0x30, 0x15, 0x00, 0x00, 0x01, 0x00, 0x00, 0x00
        /*005c*/ 	.byte	0x20, 0x22, 0x00, 0x00, 0x01, 0x00, 0x00, 0x00, 0x20, 0x3e, 0x00, 0x00, 0x01, 0x00, 0x00, 0x00
        /*006c*/ 	.byte	0x60, 0x49, 0x00, 0x00, 0x01, 0x00, 0x00, 0x00, 0x10, 0x4f, 0x00, 0x00, 0x01, 0x00, 0x00, 0x00
        /*007c*/ 	.byte	0x00, 0x50, 0x00, 0x00, 0x01, 0x00, 0x00, 0x00, 0xb0, 0x52, 0x00, 0x00


	//----- nvinfo : EIATTR_MERCURY_ISA_VERSION
	.align		4
.L_1333:
        /*0088*/ 	.byte	0x03, 0x5f
        /*008a*/ 	.short	0x0101


	//----- nvinfo : EIATTR_COOP_GROUP_MASK_REGIDS
	.align		4
        /*008c*/ 	.byte	0x04, 0x29
        /*008e*/ 	.short	(.L_1335 - .L_1334)


	//   ....[0]....
.L_1334:
        /*0090*/ 	.word	0xffffffff


	//   ....[1]....
        /*0094*/ 	.word	0xffffffff


	//   ....[2]....
        /*0098*/ 	.word	0xffffffff


	//   ....[3]....
        /*009c*/ 	.word	0xffffffff


	//   ....[4]....
        /*00a0*/ 	.word	0xffffffff


	//   ....[5]....
        /*00a4*/ 	.word	0xffffffff


	//   ....[6]....
        /*00a8*/ 	.word	0xffffffff


	//   ....[7]....
        /*00ac*/ 	.word	0xffffffff


	//   ....[8]....
        /*00b0*/ 	.word	0xffffffff


	//   ....[9]....
        /*00b4*/ 	.word	0xffffffff


	//   ....[10]....
        /*00b8*/ 	.word	0xffffffff


	//   ....[11]....
        /*00bc*/ 	.word	0xffffffff


	//   ....[12]....
        /*00c0*/ 	.word	0xffffffff


	//   ....[13]....
        /*00c4*/ 	.word	0xffffffff


	//   ....[14]....
        /*00c8*/ 	.word	0xffffffff


	//   ....[15]....
        /*00cc*/ 	.word	0xffffffff


	//   ....[16]....
        /*00d0*/ 	.word	0xffffffff


	//   ....[17]....
        /*00d4*/ 	.word	0xffffffff


	//   ....[18]....
        /*00d8*/ 	.word	0xffffffff


	//   ....[19]....
        /*00dc*/ 	.word	0xffffffff


	//   ....[20]....
        /*00e0*/ 	.word	0xffffffff


	//   ....[21]....
        /*00e4*/ 	.word	0xffffffff


	//   ....[22]....
        /*00e8*/ 	.word	0xffffffff


	//   ....[23]....
        /*00ec*/ 	.word	0xffffffff


	//   ....[24]....
        /*00f0*/ 	.word	0xffffffff


	//   ....[25]....
        /*00f4*/ 	.word	0xffffffff


	//   ....[26]....
        /*00f8*/ 	.word	0xffffffff


	//   ....[27]....
        /*00fc*/ 	.word	0xffffffff


	//   ....[28]....
        /*0100*/ 	.word	0xffffffff


	//   ....[29]....
        /*0104*/ 	.word	0xffffffff


	//   ....[30]....
        /*0108*/ 	.word	0xffffffff


	//   ....[31]....
        /*010c*/ 	.word	0xffffffff


	//   ....[32]....
        /*0110*/ 	.word	0xffffffff


	//   ....[33]....
        /*0114*/ 	.word	0xffffffff


	//   ....[34]....
        /*0118*/ 	.word	0xffffffff


	//   ....[35]....
        /*011c*/ 	.word	0xffffffff


	//   ....[36]....
        /*0120*/ 	.word	0xffffffff


	//   ....[37]....
        /*0124*/ 	.word	0xffffffff


	//   ....[38]....
        /*0128*/ 	.word	0xffffffff


	//   ....[39]....
        /*012c*/ 	.word	0xffffffff


	//   ....[40]....
        /*0130*/ 	.word	0xffffffff


	//   ....[41]....
        /*0134*/ 	.word	0xffffffff


	//   ....[42]....
        /*0138*/ 	.word	0xffffffff


	//   ....[43]....
        /*013c*/ 	.word	0xffffffff


	//   ....[44]....
        /*0140*/ 	.word	0xffffffff


	//   ....[45]....
        /*0144*/ 	.word	0xffffffff


	//   ....[46]....
        /*0148*/ 	.word	0xffffffff


	//   ....[47]....
        /*014c*/ 	.word	0xffffffff


	//   ....[48]....
        /*0150*/ 	.word	0xffffffff


	//   ....[49]....
        /*0154*/ 	.word	0xffffffff


	//   ....[50]....
        /*0158*/ 	.word	0xffffffff


	//   ....[51]....
        /*015c*/ 	.word	0xffffffff


	//   ....[52]....
        /*0160*/ 	.word	0xffffffff


	//   ....[53]....
        /*0164*/ 	.word	0xffffffff


	//   ....[54]....
        /*0168*/ 	.word	0xffffffff


	//   ....[55]....
        /*016c*/ 	.word	0xffffffff


	//   ....[56]....
        /*0170*/ 	.word	0xffffffff


	//   ....[57]....
        /*0174*/ 	.word	0xffffffff


	//   ....[58]....
        /*0178*/ 	.word	0xffffffff


	//   ....[59]....
        /*017c*/ 	.word	0x0500006e


	//   ....[60]....
        /*0180*/ 	.word	0x0500006e


	//   ....[61]....
        /*0184*/ 	.word	0x0500006e


	//   ....[62]....
        /*0188*/ 	.word	0x0500006e


	//   ....[63]....
        /*018c*/ 	.word	0x0500006e


	//   ....[64]....
        /*0190*/ 	.word	0x0500006e


	//   ....[65]....
        /*0194*/ 	.word	0x0500006e


	//   ....[66]....
        /*0198*/ 	.word	0x0500006e


	//   ....[67]....
        /*019c*/ 	.word	0x0500006e


	//   ....[68]....
        /*01a0*/ 	.word	0x0500006e


	//   ....[69]....
        /*01a4*/ 	.word	0x0500006e


	//   ....[70]....
        /*01a8*/ 	.word	0x0500006e


	//   ....[71]....
        /*01ac*/ 	.word	0x0500006e


	//   ....[72]....
        /*01b0*/ 	.word	0x0500006e


	//   ....[73]....
        /*01b4*/ 	.word	0x0500006e


	//   ....[74]....
        /*01b8*/ 	.word	0x0500006e


	//   ....[75]....
        /*01bc*/ 	.word	0x0500006e


	//   ....[76]....
        /*01c0*/ 	.word	0x0500006e


	//   ....[77]....
        /*01c4*/ 	.word	0x0500006e


	//   ....[78]....
        /*01c8*/ 	.word	0x0500006e


	//   ....[79]....
        /*01cc*/ 	.word	0x0500006e


	//   ....[80]....
        /*01d0*/ 	.word	0x0500006e


	//   ....[81]....
        /*01d4*/ 	.word	0x0500006e


	//   ....[82]....
        /*01d8*/ 	.word	0x0500006e


	//   ....[83]....
        /*01dc*/ 	.word	0x0500006e


	//   ....[84]....
        /*01e0*/ 	.word	0x0500006e


	//   ....[85]....
        /*01e4*/ 	.word	0x0500006e


	//   ....[86]....
        /*01e8*/ 	.word	0x0500006e


	//   ....[87]....
        /*01ec*/ 	.word	0x0500006e


	//   ....[88]....
        /*01f0*/ 	.word	0x0500006e


	//   ....[89]....
        /*01f4*/ 	.word	0x0500006e


	//   ....[90]....
        /*01f8*/ 	.word	0x0500006e


	//----- nvinfo : EIATTR_COOP_GROUP_INSTR_OFFSETS
	.align		4
.L_1335:
        /*01fc*/ 	.byte	0x04, 0x28
        /*01fe*/ 	.short	(.L_1337 - .L_1336)


	//   ....[0]....
.L_1336:
        /*0200*/ 	.word	0x00000940


	//   ....[1]....
        /*0204*/ 	.word	0x00000a50


	//   ....[2]....
        /*0208*/ 	.word	0x00000c50


	//   ....[3]....
        /*020c*/ 	.word	0x00000e30


	//   ....[4]....
        /*0210*/ 	.word	0x000012d0


	//   ....[5]....
        /*0214*/ 	.word	0x000019a0


	//   ....[6]....
        /*0218*/ 	.word	0x00001ee0


	//   ....[7]....
        /*021c*/ 	.word	0x000030a0


	//   ....[8]....
        /*0220*/ 	.word	0x000030c0


	//   ....[9]....
        /*0224*/ 	.word	0x000030f0


	//   ....[10]....
        /*0228*/ 	.word	0x00003110


	//   ....[11]....
        /*022c*/ 	.word	0x00003140


	//   ....[12]....
        /*0230*/ 	.word	0x00003160


	//   ....[13]....
        /*0234*/ 	.word	0x00003190


	//   ....[14]....
        /*0238*/ 	.word	0x000031b0


	//   ....[15]....
        /*023c*/ 	.word	0x000031e0


	//   ....[16]....
        /*0240*/ 	.word	0x000031f0


	//   ....[17]....
        /*0244*/ 	.word	0x00003290


	//   ....[18]....
        /*0248*/ 	.word	0x000032a0


	//   ....[19]....
        /*024c*/ 	.word	0x000032b0


	//   ....[20]....
        /*0250*/ 	.word	0x000032c0


	//   ....[21]....
        /*0254*/ 	.word	0x00003880


	//   ....[22]....
        /*0258*/ 	.word	0x00003890


	//   ....[23]....
        /*025c*/ 	.word	0x000038a0


	//   ....[24]....
        /*0260*/ 	.word	0x000038d0


	//   ....[25]....
        /*0264*/ 	.word	0x000038e0


	//   ....[26]....
        /*0268*/ 	.word	0x00003910


	//   ....[27]....
        /*026c*/ 	.word	0x00003920


	//   ....[28]....
        /*0270*/ 	.word	0x00003950


	//   ....[29]....
        /*0274*/ 	.word	0x00003960


	//   ....[30]....
        /*0278*/ 	.word	0x00003990


	//   ....[31]....
        /*027c*/ 	.word	0x000039a0


	//   ....[32]....
        /*0280*/ 	.word	0x000039d0


	//   ....[33]....
        /*0284*/ 	.word	0x000039e0


	//   ....[34]....
        /*0288*/ 	.word	0x000039f0


	//   ....[35]....
        /*028c*/ 	.word	0x00003a00


	//   ....[36]....
        /*0290*/ 	.word	0x00003a10


	//   ....[37]....
        /*0294*/ 	.word	0x00003f70


	//   ....[38]....
        /*0298*/ 	.word	0x00004060


	//   ....[39]....
        /*029c*/ 	.word	0x000040d0


	//   ....[40]....
        /*02a0*/ 	.word	0x000040f0


	//   ....[41]....
        /*02a4*/ 	.word	0x00004110


	//   ....[42]....
        /*02a8*/ 	.word	0x00004140


	//   ....[43]....
        /*02ac*/ 	.word	0x00004180


	//   ....[44]....
        /*02b0*/ 	.word	0x000041d0


	//   ....[45]....
        /*02b4*/ 	.word	0x00004280


	//   ....[46]....
        /*02b8*/ 	.word	0x000042c0


	//   ....[47]....
        /*02bc*/ 	.word	0x00004ad0


	//   ....[48]....
        /*02c0*/ 	.word	0x00004ca0


	//   ....[49]....
        /*02c4*/ 	.word	0x00005080


	//   ....[50]....
        /*02c8*/ 	.word	0x000050a0


	//   ....[51]....
        /*02cc*/ 	.word	0x000050d0


	//   ....[52]....
        /*02d0*/ 	.word	0x00005120


	//   ....[53]....
        /*02d4*/ 	.word	0x00005140


	//   ....[54]....
        /*02d8*/ 	.word	0x00005330


	//   ....[55]....
        /*02dc*/ 	.word	0x00005350


	//   ....[56]....
        /*02e0*/ 	.word	0x00005380


	//   ....[57]....
        /*02e4*/ 	.word	0x000053d0


	//   ....[58]....
        /*02e8*/ 	.word	0x000053f0


	//   ....[59]....
        /*02ec*/ 	.word	0x00005c70


	//   ....[60]....
        /*02f0*/ 	.word	0x00005cc0


	//   ....[61]....
        /*02f4*/ 	.word	0x00005d40


	//   ....[62]....
        /*02f8*/ 	.word	0x00005d90


	//   ....[63]....
        /*02fc*/ 	.word	0x00005e10


	//   ....[64]....
        /*0300*/ 	.word	0x00005e60


	//   ....[65]....
        /*0304*/ 	.word	0x00005ee0


	//   ....[66]....
        /*0308*/ 	.word	0x00005f30


	//   ....[67]....
        /*030c*/ 	.word	0x00005fb0


	//   ....[68]....
        /*0310*/ 	.word	0x00006000


	//   ....[69]....
        /*0314*/ 	.word	0x00006090


	//   ....[70]....
        /*0318*/ 	.word	0x00006130


	//   ....[71]....
        /*031c*/ 	.word	0x000061d0


	//   ....[72]....
        /*0320*/ 	.word	0x00006280


	//   ....[73]....
        /*0324*/ 	.word	0x000062d0


	//   ....[74]....
        /*0328*/ 	.word	0x00006320


	//   ....[75]....
        /*032c*/ 	.word	0x000063b0


	//   ....[76]....
        /*0330*/ 	.word	0x00006400


	//   ....[77]....
        /*0334*/ 	.word	0x00006470


	//   ....[78]....
        /*0338*/ 	.word	0x000064c0


	//   ....[79]....
        /*033c*/ 	.word	0x00006530


	//   ....[80]....
        /*0340*/ 	.word	0x00006580


	//   ....[81]....
        /*0344*/ 	.word	0x000065f0


	//   ....[82]....
        /*0348*/ 	.word	0x00006640


	//   ....[83]....
        /*034c*/ 	.word	0x000066b0


	//   ....[84]....
        /*0350*/ 	.word	0x00006700


	//   ....[85]....
        /*0354*/ 	.word	0x00006790


	//   ....[86]....
        /*0358*/ 	.word	0x000067e0


	//   ....[87]....
        /*035c*/ 	.word	0x00006850


	//   ....[88]....
        /*0360*/ 	.word	0x000068a0


	//   ....[89]....
        /*0364*/ 	.word	0x00006900


	//   ....[90]....
        /*0368*/ 	.word	0x00006950


	//----- nvinfo : EIATTR_EXIT_INSTR_OFFSETS
	.align		4
.L_1337:
        /*036c*/ 	.byte	0x04, 0x1c
        /*036e*/ 	.short	(.L_1339 - .L_1338)


	//   ....[0]....
.L_1338:
        /*0370*/ 	.word	0x00005560


	//   ....[1]....
        /*0374*/ 	.word	0x00005c10


	//----- nvinfo : EIATTR_MAX_THREADS
	.align		4
.L_1339:
        /*0378*/ 	.byte	0x04, 0x05
        /*037a*/ 	.short	(.L_1341 - .L_1340)
.L_1340:
        /*037c*/ 	.word	0x00000080
        /*0380*/ 	.word	0x00000001
        /*0384*/ 	.word	0x00000001


	//----- nvinfo : EIATTR_CRS_STACK_SIZE
	.align		4
.L_1341:
        /*0388*/ 	.byte	0x04, 0x1e
        /*038a*/ 	.short	(.L_1343 - .L_1342)
.L_1342:
        /*038c*/ 	.word	0x00000000


	//----- nvinfo : EIATTR_CBANK_PARAM_SIZE
	.align		4
.L_1343:
        /*0390*/ 	.byte	0x03, 0x19
        /*0392*/ 	.short	0x01f0


	//----- nvinfo : EIATTR_PARAM_CBANK
	.align		4
        /*0394*/ 	.byte	0x04, 0x0a
        /*0396*/ 	.short	(.L_1345 - .L_1344)
	.align		4
.L_1344:
        /*0398*/ 	.word	index@(.nv.constant0._Z25selective_scan_bwd_kernelI32Selective_Scan_bwd_kernel_traitsILi128ELi16ELb1ELb0ELb0ELb0ELb1EffEEv12SSMParamsBwd)
        /*039c*/ 	.short	0x0210
        /*039e*/ 	.short	0x01f0


	//----- nvinfo : EIATTR_SW_WAR
	.align		4
.L_1345:
        /*03a0*/ 	.byte	0x04, 0x36
        /*03a2*/ 	.short	(.L_1347 - .L_1346)
.L_1346:
        /*03a4*/ 	.word	0x00000008
.L_1347:


//--------------------- .nv.info._Z25selective_scan_bwd_kernelI32Selective_Scan_bwd_kernel_traitsILi128ELi16ELb1ELb0ELb0ELb1ELb0EffEEv12SSMParamsBwd --------------------------
	.section	.nv.info._Z25selective_scan_bwd_kernelI32Selective_Scan_bwd_kernel_traitsILi128ELi16ELb1ELb0ELb0ELb1ELb0EffEEv12SSMParamsBwd,"",@"SHT_CUDA_INFO"
	.sectionflags	@""
	.align	4


	//----- nvinfo : EIATTR_CUDA_API_VERSION
	.align		4
        /*0000*/ 	.byte	0x04, 0x37
        /*0002*/ 	.short	(.L_1349 - .L_1348)
.L_1348:
        /*0004*/ 	.word	0x00000082


	//----- nvinfo : EIATTR_KPARAM_INFO
	.align		4
.L_1349:
        /*0008*/ 	.byte	0x04, 0x17
        /*000a*/ 	.short	(.L_1351 - .L_1350)
.L_1350:
        /*000c*/ 	.word	0x00000000
        /*0010*/ 	.short	0x0000
        /*0012*/ 	.short	0x0000
        /*0014*/ 	.byte	0x00, 0xf0, 0xc1, 0x07


	//----- nvinfo : EIATTR_SPARSE_MMA_MASK
	.align		4
.L_1351:
        /*0018*/ 	.byte	0x03, 0x50
        /*001a*/ 	.short	0x0000


	//----- nvinfo : EIATTR_MAXREG_COUNT
	.align		4
        /*001c*/ 	.byte	0x03, 0x1b
        /*001e*/ 	.short	0x00a8


	//----- nvinfo : EIATTR_NUM_BARRIERS
	.align		4
        /*0020*/ 	.byte	0x02, 0x4c
        /*0022*/ 	.byte	0x01
	.zero		1


	//----- nvinfo : EIATTR_ANNOTATIONS
	.align		4
        /*0024*/ 	.byte	0x04, 0x55
        /*0026*/ 	.short	(.L_1353 - .L_1352)


	//   ....[0]....
.L_1352:
        /*0028*/ 	.word	0x00000001
        /*002c*/ 	.byte	0x20, 0x02, 0x00, 0x00, 0x01, 0x00, 0x00, 0x00, 0x50, 0x02, 0x00, 0x00, 0x01, 0x00, 0x00, 0x00
        /*003c*/ 	.byte	0xf0, 0x06, 0x00, 0x00, 0x01, 0x00, 0x00, 0x00, 0x10, 0x07, 0x00, 0x00, 0x01, 0x00, 0x00, 0x00
        /*004c*/ 	.byte	0x30, 0x17, 0x00, 0x00, 0x01, 0x00, 0x00, 0x00, 0xe0, 0x31, 0x00, 0x00, 0x01, 0x00, 0x00, 0x00
        /*005c*/ 	.byte	0x90, 0x58, 0x00, 0x00, 0x01, 0x00, 0x00, 0x00, 0x90, 0x66, 0x00, 0x00, 0x01, 0x00, 0x00, 0x00
        /*006c*/ 	.byte	0xf0, 0x66, 0x00, 0x00, 0x01, 0x00, 0x00, 0x00, 0xa0, 0x69, 0x00, 0x00


	//----- nvinfo : EIATTR_MERCURY_ISA_VERSION
	.align		4
.L_1353:
        /*0078*/ 	.byte	0x03, 0x5f
        /*007a*/ 	.short	0x0101


	//----- nvinfo : EIATTR_COOP_GROUP_MASK_REGIDS
	.align		4
        /*007c*/ 	.byte	0x04, 0x29
        /*007e*/ 	.short	(.L_1355 - .L_1354)


	//   ....[0]....
.L_1354:
        /*0080*/ 	.word	0xffffffff


	//   ....[1]....
        /*0084*/ 	.word	0xffffffff


	//   ....[2]....
        /*0088*/ 	.word	0xffffffff


	//   ....[3]....
        /*008c*/ 	.word	0xffffffff


	//   ....[4]....
        /*0090*/ 	.word	0xffffffff


	//   ....[5]....
        /*0094*/ 	.word	0xffffffff


	//   ....[6]....
        /*0098*/ 	.word	0xffffffff


	//   ....[7]....
        /*009c*/ 	.word	0xffffffff


	//   ....[8]....
        /*00a0*/ 	.word	0xffffffff


	//   ....[9]....
        /*00a4*/ 	.word	0xffffffff


	//   ....[10]....
        /*00a8*/ 	.word	0xffffffff


	//   ....[11]....
        /*00ac*/ 	.word	0xffffffff


	//   ....[12]....
        /*00b0*/ 	.word	0xffffffff


	//   ....[13]....
        /*00b4*/ 	.word	0xffffffff


	//   ....[14]....
        /*00b8*/ 	.word	0xffffffff


	//   ....[15]....
        /*00bc*/ 	.word	0xffffffff


	//   ....[16]....
        /*00c0*/ 	.word	0xffffffff


	//   ....[17]....
        /*00c4*/ 	.word	0xffffffff


	//   ....[18]....
        /*00c8*/ 	.word	0xffffffff


	//   ....[19]....
        /*00cc*/ 	.word	0xffffffff


	//   ....[20]....
        /*00d0*/ 	.word	0xffffffff


	//   ....[21]....
        /*00d4*/ 	.word	0xffffffff


	//   ....[22]....
        /*00d8*/ 	.word	0xffffffff


	//   ....[23]....
        /*00dc*/ 	.word	0xffffffff


	//   ....[24]....
        /*00e0*/ 	.word	0xffffffff


	//   ....[25]....
        /*00e4*/ 	.word	0xffffffff


	//   ....[26]....
        /*00e8*/ 	.word	0xffffffff


	//   ....[27]....
        /*00ec*/ 	.word	0xffffffff


	//   ....[28]....
        /*00f0*/ 	.word	0xffffffff


	//   ....[29]....
        /*00f4*/ 	.word	0xffffffff


	//   ....[30]....
        /*00f8*/ 	.word	0xffffffff


	//   ....[31]....
        /*00fc*/ 	.word	0xffffffff


	//   ....[32]....
        /*0100*/ 	.word	0xffffffff


	//   ....[33]....
        /*0104*/ 	.word	0xffffffff


	//   ....[34]....
        /*0108*/ 	.word	0xffffffff


	//   ....[35]....
        /*010c*/ 	.word	0xffffffff


	//   ....[36]....
        /*0110*/ 	.word	0xffffffff


	//   ....[37]....
        /*0114*/ 	.word	0xffffffff


	//   ....[38]....
        /*0118*/ 	.word	0xffffffff


	//   ....[39]....
        /*011c*/ 	.word	0xffffffff


	//   ....[40]....
        /*0120*/ 	.word	0xffffffff


	//   ....[41]....
        /*0124*/ 	.word	0xffffffff


	//   ....[42]....
        /*0128*/ 	.word	0xffffffff


	//   ....[43]....
        /*012c*/ 	.word	0xffffffff


	//   ....[44]....
        /*0130*/ 	.word	0xffffffff


	//   ....[45]....
        /*0134*/ 	.word	0xffffffff


	//   ....[46]....
        /*0138*/ 	.word	0xffffffff


	//   ....[47]....
        /*013c*/ 	.word	0xffffffff


	//   ....[48]....
        /*0140*/ 	.word	0xffffffff


	//   ....[49]....
        /*0144*/ 	.word	0xffffffff


	//   ....[50]....
        /*0148*/ 	.word	0xffffffff


	//   ....[51]....
        /*014c*/ 	.word	0xffffffff


	//   ....[52]....
        /*0150*/ 	.word	0xffffffff


	//   ....[53]....
        /*0154*/ 	.word	0xffffffff


	//   ....[54]....
        /*0158*/ 	.word	0xffffffff


	//   ....[55]....
        /*015c*/ 	.word	0xffffffff


	//   ....[56]....
        /*0160*/ 	.word	0x0500009c


	//   ....[57]....
        /*0164*/ 	.word	0x0500009c


	//   ....[58]....
        /*0168*/ 	.word	0x0500009c


	//   ....[59]....
        /*016c*/ 	.word	0x0500009c


	//   ....[60]....
        /*0170*/ 	.word	0x0500009c


	//   ....[61]....
        /*0174*/ 	.word	0x0500009c


	//   ....[62]....
        /*0178*/ 	.word	0x0500009c


	//   ....[63]....
        /*017c*/ 	.word	0x0500009c


	//   ....[64]....
        /*0180*/ 	.word	0x0500009c


	//   ....[65]....
        /*0184*/ 	.word	0x0500009c


	//   ....[66]....
        /*0188*/ 	.word	0x0500009c


	//   ....[67]....
        /*018c*/ 	.word	0x0500009c


	//   ....[68]....
        /*0190*/ 	.word	0x0500009c


	//   ....[69]....
        /*0194*/ 	.word	0x0500009c


	//   ....[70]....
        /*0198*/ 	.word	0x0500009c


	//   ....[71]....
        /*019c*/ 	.word	0x0500009c


	//   ....[72]....
        /*01a0*/ 	.word	0x0500009c


	//   ....[73]....
        /*01a4*/ 	.word	0x0500009c


	//   ....[74]....
        /*01a8*/ 	.word	0x0500009c


	//   ....[75]....
        /*01ac*/ 	.word	0x0500009c


	//   ....[76]....
        /*01b0*/ 	.word	0x0500009c


	//   ....[77]....
        /*01b4*/ 	.word	0x0500009c


	//   ....[78]....
        /*01b8*/ 	.word	0x0500009c


	//   ....[79]....
        /*01bc*/ 	.word	0x0500009c


	//   ....[80]....
        /*01c0*/ 	.word	0x0500009c


	//   ....[81]....
        /*01c4*/ 	.word	0x0500009c


	//   ....[82]....
        /*01c8*/ 	.word	0x0500009c


	//   ....[83]....
        /*01cc*/ 	.word	0x0500009c


	//   ....[84]....
        /*01d0*/ 	.word	0x0500009c


	//   ....[85]....
        /*01d4*/ 	.word	0x0500009c


	//   ....[86]....
        /*01d8*/ 	.word	0x0500009c


	//   ....[87]....
        /*01dc*/ 	.word	0x0500009c


	//----- nvinfo : EIATTR_COOP_GROUP_INSTR_OFFSETS
	.align		4
.L_1355:
        /*01e0*/ 	.byte	0x04, 0x28
        /*01e2*/ 	.short	(.L_1357 - .L_1356)


	//   ....[0]....
.L_1356:
        /*01e4*/ 	.word	0x000008f0


	//   ....[1]....
        /*01e8*/ 	.word	0x00000a00


	//   ....[2]....
        /*01ec*/ 	.word	0x00000b80


	//   ....[3]....
        /*01f0*/ 	.word	0x00003f10


	//   ....[4]....
        /*01f4*/ 	.word	0x00003f30


	//   ....[5]....
        /*01f8*/ 	.word	0x00003f60


	//   ....[6]....
        /*01fc*/ 	.word	0x00003f80


	//   ....[7]....
        /*0200*/ 	.word	0x00003fb0


	//   ....[8]....
        /*0204*/ 	.word	0x00003fd0


	//   ....[9]....
        /*0208*/ 	.word	0x00004000


	//   ....[10]....
        /*020c*/ 	.word	0x00004020


	//   ....[11]....
        /*0210*/ 	.word	0x00004050


	//   ....[12]....
        /*0214*/ 	.word	0x00004060


	//   ....[13]....
        /*0218*/ 	.word	0x00004100


	//   ....[14]....
        /*021c*/ 	.word	0x00004110


	//   ....[15]....
        /*0220*/ 	.word	0x00004120


	//   ....[16]....
        /*0224*/ 	.word	0x00004130


	//   ....[17]....
        /*0228*/ 	.word	0x00004750


	//   ....[18]....
        /*022c*/ 	.word	0x00004760


	//   ....[19]....
        /*0230*/ 	.word	0x00004770


	//   ....[20]....
        /*0234*/ 	.word	0x00004780


	//   ....[21]....
        /*0238*/ 	.word	0x000047b0


	//   ....[22]....
        /*023c*/ 	.word	0x000047c0


	//   ....[23]....
        /*0240*/ 	.word	0x000047f0


	//   ....[24]....
        /*0244*/ 	.word	0x00004800


	//   ....[25]....
        /*0248*/ 	.word	0x00004830


	//   ....[26]....
        /*024c*/ 	.word	0x00004840


	//   ....[27]....
        /*0250*/ 	.word	0x00004870


	//   ....[28]....
        /*0254*/ 	.word	0x00004880


	//   ....[29]....
        /*0258*/ 	.word	0x000048b0


	//   ....[30]....
        /*025c*/ 	.word	0x000048c0


	//   ....[31]....
        /*0260*/ 	.word	0x000048d0


	//   ....[32]....
        /*0264*/ 	.word	0x000048e0


	//   ....[33]....
        /*0268*/ 	.word	0x00004ec0


	//   ....[34]....
        /*026c*/ 	.word	0x00005050


	//   ....[35]....
        /*0270*/ 	.word	0x000050f0


	//   ....[36]....
        /*0274*/ 	.word	0x00005130


	//   ....[37]....
        /*0278*/ 	.word	0x00005220


	//   ....[38]....
        /*027c*/ 	.word	0x00005250


	//   ....[39]....
        /*0280*/ 	.word	0x00005280


	//   ....[40]....
        /*0284*/ 	.word	0x000052a0


	//   ....[41]....
        /*0288*/ 	.word	0x000052c0


	//   ....[42]....
        /*028c*/ 	.word	0x00005440


	//   ....[43]....
        /*0290*/ 	.word	0x00005b20


	//   ....[44]....
        /*0294*/ 	.word	0x00006150


	//   ....[45]....
        /*0298*/ 	.word	0x00006530


	//   ....[46]....
        /*029c*/ 	.word	0x00006770


	//   ....[47]....
        /*02a0*/ 	.word	0x00006790


	//   ....[48]....
        /*02a4*/ 	.word	0x000067c0


	//   ....[49]....
        /*02a8*/ 	.word	0x00006810


	//   ....[50]....
        /*02ac*/ 	.word	0x00006830


	//   ....[51]....
        /*02b0*/ 	.word	0x00006a20


	//   ....[52]....
        /*02b4*/ 	.word	0x00006a40


	//   ....[53]....
        /*02b8*/ 	.word	0x00006a70


	//   ....[54]....
        /*02bc*/ 	.word	0x00006ac0


	//   ....[55]....
        /*02c0*/ 	.word	0x00006ae0


	//   ....[56]....
        /*02c4*/ 	.word	0x00007360


	//   ....[57]....
        /*02c8*/ 	.word	0x000073b0


	//   ....[58]....
        /*02cc*/ 	.word	0x00007430


	//   ....[59]....
        /*02d0*/ 	.word	0x00007480


	//   ....[60]....
        /*02d4*/ 	.word	0x00007500


	//   ....[61]....
        /*02d8*/ 	.word	0x00007550


	//   ....[62]....
        /*02dc*/ 	.word	0x000075d0


	//   ....[63]....
        /*02e0*/ 	.word	0x00007620


	//   ....[64]....
        /*02e4*/ 	.word	0x000076a0


	//   ....[65]....
        /*02e8*/ 	.word	0x000076f0


	//   ....[66]....
        /*02ec*/ 	.word	0x00007780


	//   ....[67]....
        /*02f0*/ 	.word	0x00007820


	//   ....[68]....
        /*02f4*/ 	.word	0x000078c0


	//   ....[69]....
        /*02f8*/ 	.word	0x00007960


	//   ....[70]....
        /*02fc*/ 	.word	0x000079c0


	//   ....[71]....
        /*0300*/ 	.word	0x00007a10


	//   ....[72]....
        /*0304*/ 	.word	0x00007aa0


	//   ....[73]....
        /*0308*/ 	.word	0x00007af0


	//   ....[74]....
        /*030c*/ 	.word	0x00007b60


	//   ....[75]....
        /*0310*/ 	.word	0x00007bb0


	//   ....[76]....
        /*0314*/ 	.word	0x00007c20


	//   ....[77]....
        /*0318*/ 	.word	0x00007c70


	//   ....[78]....
        /*031c*/ 	.word	0x00007ce0


	//   ....[79]....
        /*0320*/ 	.word	0x00007d30


	//   ....[80]....
        /*0324*/ 	.word	0x00007da0


	//   ....[81]....
        /*0328*/ 	.word	0x00007df0


	//   ....[82]....
        /*032c*/ 	.word	0x00007e80


	//   ....[83]....
        /*0330*/ 	.word	0x00007ed0


	//   ....[84]....
        /*0334*/ 	.word	0x00007f40


	//   ....[85]....
        /*0338*/ 	.word	0x00007f90


	//   ....[86]....
        /*033c*/ 	.word	0x00007ff0


	//   ....[87]....
        /*0340*/ 	.word	0x00008040


	//----- nvinfo : EIATTR_EXIT_INSTR_OFFSETS
	.align		4
.L_1357:
        /*0344*/ 	.byte	0x04, 0x1c
        /*0346*/ 	.short	(.L_1359 - .L_1358)


	//   ....[0]....
.L_1358:
        /*0348*/ 	.word	0x00006c50


	//   ....[1]....
        /*034c*/ 	.word	0x00007300


	//----- nvinfo : EIATTR_MAX_THREADS
	.align		4
.L_1359:
        /*0350*/ 	.byte	0x04, 0x05
        /*0352*/ 	.short	(.L_1361 - .L_1360)
.L_1360:
        /*0354*/ 	.word	0x00000080
        /*0358*/ 	.word	0x00000001
        /*035c*/ 	.word	0x00000001


	//----- nvinfo : EIATTR_CRS_STACK_SIZE
	.align		4
.L_1361:
        /*0360*/ 	.byte	0x04, 0x1e
        /*0362*/ 	.short	(.L_1363 - .L_1362)
.L_1362:
        /*0364*/ 	.word	0x00000000


	//----- nvinfo : EIATTR_CBANK_PARAM_SIZE
	.align		4
.L_1363:
        /*0368*/ 	.byte	0x03, 0x19
        /*036a*/ 	.short	0x01f0


	//----- nvinfo : EIATTR_PARAM_CBANK
	.align		4
        /*036c*/ 	.byte	0x04, 0x0a
        /*036e*/ 	.short	(.L_1365 - .L_1364)
	.align		4
.L_1364:
        /*0370*/ 	.word	index@(.nv.constant0._Z25selective_scan_bwd_kernelI32Selective_Scan_bwd_kernel_traitsILi128ELi16ELb1ELb0ELb0ELb1ELb0EffEEv12SSMParamsBwd)
        /*0374*/ 	.short	0x0210
        /*0376*/ 	.short	0x01f0


	//----- nvinfo : EIATTR_SW_WAR
	.align		4
.L_1365:
        /*0378*/ 	.byte	0x04, 0x36
        /*037a*/ 	.short	(.L_1367 - .L_1366)
.L_1366:
        /*037c*/ 	.word	0x00000008
.L_1367:


//--------------------- .nv.info._Z25selective_scan_bwd_kernelI32Selective_Scan_bwd_kernel_traitsILi128ELi16ELb1ELb0ELb0ELb1ELb1EffEEv12SSMParamsBwd --------------------------
	.section	.nv.info._Z25selective_scan_bwd_kernelI32Selective_Scan_bwd_kernel_traitsILi128ELi16ELb1ELb0ELb0ELb1ELb1EffEEv12SSMParamsBwd,"",@"SHT_CUDA_INFO"
	.sectionflags	@""
	.align	4


	//----- nvinfo : EIATTR_CUDA_API_VERSION
	.align		4
        /*0000*/ 	.byte	0x04, 0x37
        /*0002*/ 	.short	(.L_1369 - .L_1368)
.L_1368:
        /*0004*/ 	.word	0x00000082


	//----- nvinfo : EIATTR_KPARAM_INFO
	.align		4
.L_1369:
        /*0008*/ 	.byte	0x04, 0x17
        /*000a*/ 	.short	(.L_1371 - .L_1370)
.L_1370:
        /*000c*/ 	.word	0x00000000
        /*0010*/ 	.short	0x0000
        /*0012*/ 	.short	0x0000
        /*0014*/ 	.byte	0x00, 0xf0, 0xc1, 0x07


	//----- nvinfo : EIATTR_SPARSE_MMA_MASK
	.align		4
.L_1371:
        /*0018*/ 	.byte	0x03, 0x50
        /*001a*/ 	.short	0x0000


	//----- nvinfo : EIATTR_MAXREG_COUNT
	.align		4
        /*001c*/ 	.byte	0x03, 0x1b
        /*001e*/ 	.short	0x00a8


	//----- nvinfo : EIATTR_NUM_BARRIERS
	.align		4
        /*0020*/ 	.byte	0x02, 0x4c
        /*0022*/ 	.byte	0x01
	.zero		1


	//----- nvinfo : EIATTR_ANNOTATIONS
	.align		4
        /*0024*/ 	.byte	0x04, 0x55
        /*0026*/ 	.short	(.L_1373 - .L_1372)


	//   ....[0]....
.L_1372:
        /*0028*/ 	.word	0x00000001
        /*002c*/ 	.byte	0x50, 0x02, 0x00, 0x00, 0x01, 0x00, 0x00, 0x00, 0x80, 0x02, 0x00, 0x00, 0x01, 0x00, 0x00, 0x00
        /*003c*/ 	.byte	0xf0, 0x06, 0x00, 0x00, 0x01, 0x00, 0x00, 0x00, 0x00, 0x07, 0x00, 0x00, 0x01, 0x00, 0x00, 0x00
        /*004c*/ 	.byte	0x80, 0x07, 0x00, 0x00, 0x01, 0x00, 0x00, 0x00, 0x80, 0x39, 0x00, 0x00, 0x01, 0x00, 0x00, 0x00
        /*005c*/ 	.byte	0x10, 0x46, 0x00, 0x00, 0x01, 0x00, 0x00, 0x00, 0xc0, 0x60, 0x00, 0x00, 0x01, 0x00, 0x00, 0x00
        /*006c*/ 	.byte	0x00, 0x6d, 0x00, 0x00, 0x01, 0x00, 0x00, 0x00, 0x40, 0x7a, 0x00, 0x00, 0x01, 0x00, 0x00, 0x00
        /*007c*/ 	.byte	0x20, 0x7b, 0x00, 0x00, 0x01, 0x00, 0x00, 0x00, 0xd0, 0x7d, 0x00, 0x00


	//----- nvinfo : EIATTR_MERCURY_ISA_VERSION
	.align		4
.L_1373:
        /*0088*/ 	.byte	0x03, 0x5f
        /*008a*/ 	.short	0x0101


	//----- nvinfo : EIATTR_COOP_GROUP_MASK_REGIDS
	.align		4
        /*008c*/ 	.byte	0x04, 0x29
        /*008e*/ 	.short	(.L_1375 - .L_1374)


	//   ....[0]....
.L_1374:
        /*0090*/ 	.word	0xffffffff


	//   ....[1]....
        /*0094*/ 	.word	0xffffffff


	//   ....[2]....
        /*0098*/ 	.word	0xffffffff


	//   ....[3]....
        /*009c*/ 	.word	0xffffffff


	//   ....[4]....
        /*00a0*/ 	.word	0xffffffff


	//   ....[5]....
        /*00a4*/ 	.word	0xffffffff


	//   ....[6]....
        /*00a8*/ 	.word	0xffffffff


	//   ....[7]....
        /*00ac*/ 	.word	0xffffffff


	//   ....[8]....
        /*00b0*/ 	.word	0xffffffff


	//   ....[9]....
        /*00b4*/ 	.word	0xffffffff


	//   ....[10]....
        /*00b8*/ 	.word	0xffffffff


	//   ....[11]....
        /*00bc*/ 	.word	0xffffffff


	//   ....[12]....
        /*00c0*/ 	.word	0xffffffff


	//   ....[13]....
        /*00c4*/ 	.word	0xffffffff


	//   ....[14]....
        /*00c8*/ 	.word	0xffffffff


	//   ....[15]....
        /*00cc*/ 	.word	0xffffffff


	//   ....[16]....
        /*00d0*/ 	.word	0xffffffff


	//   ....[17]....
        /*00d4*/ 	.word	0xffffffff


	//   ....[18]....
        /*00d8*/ 	.word	0xffffffff


	//   ....[19]....
        /*00dc*/ 	.word	0xffffffff


	//   ....[20]....
        /*00e0*/ 	.word	0xffffffff


	//   ....[21]....
        /*00e4*/ 	.word	0xffffffff


	//   ....[22]....
        /*00e8*/ 	.word	0xffffffff


	//   ....[23]....
        /*00ec*/ 	.word	0xffffffff


	//   ....[24]....
        /*00f0*/ 	.word	0xffffffff


	//   ....[25]....
        /*00f4*/ 	.word	0xffffffff


	//   ....[26]....
        /*00f8*/ 	.word	0xffffffff


	//   ....[27]....
        /*00fc*/ 	.word	0xffffffff


	//   ....[28]....
        /*0100*/ 	.word	0xffffffff


	//   ....[29]....
        /*0104*/ 	.word	0xffffffff


	//   ....[30]....
        /*0108*/ 	.word	0xffffffff


	//   ....[31]....
        /*010c*/ 	.word	0xffffffff


	//   ....[32]....
        /*0110*/ 	.word	0xffffffff


	//   ....[33]....
        /*0114*/ 	.word	0xffffffff


	//   ....[34]....
        /*0118*/ 	.word	0xffffffff


	//   ....[35]....
        /*011c*/ 	.word	0xffffffff


	//   ....[36]....
        /*0120*/ 	.word	0xffffffff


	//   ....[37]....
        /*0124*/ 	.word	0xffffffff


	//   ....[38]....
        /*0128*/ 	.word	0xffffffff


	//   ....[39]....
        /*012c*/ 	.word	0xffffffff


	//   ....[40]....
        /*0130*/ 	.word	0xffffffff


	//   ....[41]....
        /*0134*/ 	.word	0xffffffff


	//   ....[42]....
        /*0138*/ 	.word	0xffffffff


	//   ....[43]....
        /*013c*/ 	.word	0xffffffff


	//   ....[44]....
        /*0140*/ 	.word	0xffffffff


	//   ....[45]....
        /*0144*/ 	.word	0xffffffff


	//   ....[46]....
        /*0148*/ 	.word	0xffffffff


	//   ....[47]....
        /*014c*/ 	.word	0xffffffff


	//   ....[48]....
        /*0150*/ 	.word	0xffffffff


	//   ....[49]....
        /*0154*/ 	.word	0xffffffff


	//   ....[50]....
        /*0158*/ 	.word	0xffffffff


	//   ....[51]....
        /*015c*/ 	.word	0xffffffff


	//   ....[52]....
        /*0160*/ 	.word	0xffffffff


	//   ....[53]....
        /*0164*/ 	.word	0xffffffff


	//   ....[54]....
        /*0168*/ 	.word	0xffffffff


	//   ....[55]....
        /*016c*/ 	.word	0xffffffff


	//   ....[56]....
        /*0170*/ 	.word	0xffffffff


	//   ....[57]....
        /*0174*/ 	.word	0xffffffff


	//   ....[58]....
        /*0178*/ 	.word	0xffffffff


	//   ....[59]....
        /*017c*/ 	.word	0xffffffff


	//   ....[60]....
        /*0180*/ 	.word	0x0500006e


	//   ....[61]....
        /*0184*/ 	.word	0x0500006e


	//   ....[62]....
        /*0188*/ 	.word	0x0500006e


	//   ....[63]....
        /*018c*/ 	.word	0x0500006e


	//   ....[64]....
        /*0190*/ 	.word	0x0500006e


	//   ....[65]....
        /*0194*/ 	.word	0x0500006e


	//   ....[66]....
        /*0198*/ 	.word	0x0500006e


	//   ....[67]....
        /*019c*/ 	.word	0x0500006e


	//   ....[68]....
        /*01a0*/ 	.word	0x0500006e


	//   ....[69]....
        /*01a4*/ 	.word	0x0500006e


	//   ....[70]....
        /*01a8*/ 	.word	0x0500006e


	//   ....[71]....
        /*01ac*/ 	.word	0x0500006e


	//   ....[72]....
        /*01b0*/ 	.word	0x0500006e


	//   ....[73]....
        /*01b4*/ 	.word	0x0500006e


	//   ....[74]....
        /*01b8*/ 	.word	0x0500006e


	//   ....[75]....
        /*01bc*/ 	.word	0x0500006e


	//   ....[76]....
        /*01c0*/ 	.word	0x0500006e


	//   ....[77]....
        /*01c4*/ 	.word	0x0500006e


	//   ....[78]....
        /*01c8*/ 	.word	0x0500006e


	//   ....[79]....
        /*01cc*/ 	.word	0x0500006e


	//   ....[80]....
        /*01d0*/ 	.word	0x0500006e


	//   ....[81]....
        /*01d4*/ 	.word	0x0500006e


	//   ....[82]....
        /*01d8*/ 	.word	0x0500006e


	//   ....[83]....
        /*01dc*/ 	.word	0x0500006e


	//   ....[84]....
        /*01e0*/ 	.word	0x0500006e


	//   ....[85]....
        /*01e4*/ 	.word	0x0500006e


	//   ....[86]....
        /*01e8*/ 	.word	0x0500006e


	//   ....[87]....
        /*01ec*/ 	.word	0x0500006e


	//   ....[88]....
        /*01f0*/ 	.word	0x0500006e


	//   ....[89]....
        /*01f4*/ 	.word	0x0500006e


	//   ....[90]....
        /*01f8*/ 	.word	0x0500006e


	//   ....[91]....
        /*01fc*/ 	.word	0x0500006e


	//----- nvinfo : EIATTR_COOP_GROUP_INSTR_OFFSETS
	.align		4
.L_1375:
        /*0200*/ 	.byte	0x04, 0x28
        /*0202*/ 	.short	(.L_1377 - .L_1376)


	//   ....[0]....
.L_1376:
        /*0204*/ 	.word	0x00000900


	//   ....[1]....
        /*0208*/ 	.word	0x00000a10


	//   ....[2]....
        /*020c*/ 	.word	0x00000bf0


	//   ....[3]....
        /*0210*/ 	.word	0x00003230


	//   ....[4]....
        /*0214*/ 	.word	0x000036c0


	//   ....[5]....
        /*0218*/ 	.word	0x00003da0


	//   ....[6]....
        /*021c*/ 	.word	0x000042d0


	//   ....[7]....
        /*0220*/ 	.word	0x00005350


	//   ....[8]....
        /*0224*/ 	.word	0x00005370


	//   ....[9]....
        /*0228*/ 	.word	0x000053a0


	//   ....[10]....
        /*022c*/ 	.word	0x000053c0


	//   ....[11]....
        /*0230*/ 	.word	0x000053f0


	//   ....[12]....
        /*0234*/ 	.word	0x00005410


	//   ....[13]....
        /*0238*/ 	.word	0x00005440


	//   ....[14]....
        /*023c*/ 	.word	0x00005460


	//   ....[15]....
        /*0240*/ 	.word	0x00005490


	//   ....[16]....
        /*0244*/ 	.word	0x000054a0


	//   ....[17]....
        /*0248*/ 	.word	0x00005540


	//   ....[18]....
        /*024c*/ 	.word	0x00005550


	//   ....[19]....
        /*0250*/ 	.word	0x00005560


	//   ....[20]....
        /*0254*/ 	.word	0x00005570


	//   ....[21]....
        /*0258*/ 	.word	0x00005b90


	//   ....[22]....
        /*025c*/ 	.word	0x00005ba0


	//   ....[23]....
        /*0260*/ 	.word	0x00005bb0


	//   ....[24]....
        /*0264*/ 	.word	0x00005be0


	//   ....[25]....
        /*0268*/ 	.word	0x00005bf0


	//   ....[26]....
        /*026c*/ 	.word	0x00005c20


	//   ....[27]....
        /*0270*/ 	.word	0x00005c30


	//   ....[28]....
        /*0274*/ 	.word	0x00005c60


	//   ....[29]....
        /*0278*/ 	.word	0x00005c70


	//   ....[30]....
        /*027c*/ 	.word	0x00005ca0


	//   ....[31]....
        /*0280*/ 	.word	0x00005cb0


	//   ....[32]....
        /*0284*/ 	.word	0x00005ce0


	//   ....[33]....
        /*0288*/ 	.word	0x00005cf0


	//   ....[34]....
        /*028c*/ 	.word	0x00005d00


	//   ....[35]....
        /*0290*/ 	.word	0x00005d10


	//   ....[36]....
        /*0294*/ 	.word	0x00005d20


	//   ....[37]....
        /*0298*/ 	.word	0x00006200


	//   ....[38]....
        /*029c*/ 	.word	0x00006330


	//   ....[39]....
        /*02a0*/ 	.word	0x00006420


	//   ....[40]....
        /*02a4*/ 	.word	0x00006440


	//   ....[41]....
        /*02a8*/ 	.word	0x00006460


	//   ....[42]....
        /*02ac*/ 	.word	0x00006490


	//   ....[43]....
        /*02b0*/ 	.word	0x000064e0


	//   ....[44]....
        /*02b4*/ 	.word	0x00006520


	//   ....[45]....
        /*02b8*/ 	.word	0x000065c0


	//   ....[46]....
        /*02bc*/ 	.word	0x000065f0


	//   ....[47]....
        /*02c0*/ 	.word	0x00006ee0


	//   ....[48]....
        /*02c4*/ 	.word	0x000074b0


	//   ....[49]....
        /*02c8*/ 	.word	0x00007810


	//   ....[50]....
        /*02cc*/ 	.word	0x00007ba0


	//   ....[51]....
        /*02d0*/ 	.word	0x00007bc0


	//   ....[52]....
        /*02d4*/ 	.word	0x00007bf0


	//   ....[53]....
        /*02d8*/ 	.word	0x00007c40


	//   ....[54]....
        /*02dc*/ 	.word	0x00007c60


	//   ....[55]....
        /*02e0*/ 	.word	0x00007e50


	//   ....[56]....
        /*02e4*/ 	.word	0x00007e70


	//   ....[57]....
        /*02e8*/ 	.word	0x00007ea0


	//   ....[58]....
        /*02ec*/ 	.word	0x00007ef0


	//   ....[59]....
        /*02f0*/ 	.word	0x00007f10


	//   ....[60]....
        /*02f4*/ 	.word	0x00008790


	//   ....[61]....
        /*02f8*/ 	.word	0x000087e0


	//   ....[62]....
        /*02fc*/ 	.word	0x00008860


	//   ....[63]....
        /*0300*/ 	.word	0x000088b0


	//   ....[64]....
        /*0304*/ 	.word	0x00008930


	//   ....[65]....
        /*0308*/ 	.word	0x00008980


	//   ....[66]....
        /*030c*/ 	.word	0x00008a00


	//   ....[67]....
        /*0310*/ 	.word	0x00008a50


	//   ....[68]....
        /*0314*/ 	.word	0x00008ad0


	//   ....[69]....
        /*0318*/ 	.word	0x00008b20


	//   ....[70]....
        /*031c*/ 	.word	0x00008bb0


	//   ....[71]....
        /*0320*/ 	.word	0x00008c50


	//   ....[72]....
        /*0324*/ 	.word	0x00008cf0


	//   ....[73]....
        /*0328*/ 	.word	0x00008da0


	//   ....[74]....
        /*032c*/ 	.word	0x00008df0


	//   ....[75]....
        /*0330*/ 	.word	0x00008e40


	//   ....[76]....
        /*0334*/ 	.word	0x00008ed0


	//   ....[77]....
        /*0338*/ 	.word	0x00008f20


	//   ....[78]....
        /*033c*/ 	.word	0x00008f90


	//   ....[79]....
        /*0340*/ 	.word	0x00008fe0


	//   ....[80]....
        /*0344*/ 	.word	0x00009050


	//   ....[81]....
        /*0348*/ 	.word	0x000090a0


	//   ....[82]....
        /*034c*/ 	.word	0x00009110


	//   ....[83]....
        /*0350*/ 	.word	0x00009160


	//   ....[84]....
        /*0354*/ 	.word	0x000091d0


	//   ....[85]....
        /*0358*/ 	.word	0x00009220


	//   ....[86]....
        /*035c*/ 	.word	0x000092b0


	//   ....[87]....
        /*0360*/ 	.word	0x00009300


	//   ....[88]....
        /*0364*/ 	.word	0x00009370


	//   ....[89]....
        /*0368*/ 	.word	0x000093c0


	//   ....[90]....
        /*036c*/ 	.word	0x00009420


	//   ....[91]....
        /*0370*/ 	.word	0x00009470


	//----- nvinfo : EIATTR_EXIT_INSTR_OFFSETS
	.align		4
.L_1377:
        /*0374*/ 	.byte	0x04, 0x1c
        /*0376*/ 	.short	(.L_1379 - .L_1378)


	//   ....[0]....
.L_1378:
        /*0378*/ 	.word	0x00008080


	//   ....[1]....
        /*037c*/ 	.word	0x00008730


	//----- nvinfo : EIATTR_MAX_THREADS
	.align		4
.L_1379:
        /*0380*/ 	.byte	0x04, 0x05
        /*0382*/ 	.short	(.L_1381 - .L_1380)
.L_1380:
        /*0384*/ 	.word	0x00000080
        /*0388*/ 	.word	0x00000001
        /*038c*/ 	.word	0x00000001


	//----- nvinfo : EIATTR_CRS_STACK_SIZE
	.align		4
.L_1381:
        /*0390*/ 	.byte	0x04, 0x1e
        /*0392*/ 	.short	(.L_1383 - .L_1382)
.L_1382:
        /*0394*/ 	.word	0x00000000


	//----- nvinfo : EIATTR_CBANK_PARAM_SIZE
	.align		4
.L_1383:
        /*0398*/ 	.byte	0x03, 0x19
        /*039a*/ 	.short	0x01f0


	//----- nvinfo : EIATTR_PARAM_CBANK
	.align		4
        /*039c*/ 	.byte	0x04, 0x0a
        /*039e*/ 	.short	(.L_1385 - .L_1384)
	.align		4
.L_1384:
        /*03a0*/ 	.word	index@(.nv.constant0._Z25selective_scan_bwd_kernelI32Selective_Scan_bwd_kernel_traitsILi128ELi16ELb1ELb0ELb0ELb1ELb1EffEEv12SSMParamsBwd)
        /*03a4*/ 	.short	0x0210
        /*03a6*/ 	.short	0x01f0


	//----- nvinfo : EIATTR_SW_WAR
	.align		4
.L_1385:
        /*03a8*/ 	.byte	0x04, 0x36
        /*03aa*/ 	.short	(.L_1387 - .L_1386)
.L_1386:
        /*03ac*/ 	.word	0x00000008
.L_1387:


//--------------------- .nv.info._Z25selective_scan_bwd_kernelI32Selective_Scan_bwd_kernel_traitsILi128ELi16ELb1ELb0ELb1ELb0ELb0EffEEv12SSMParamsBwd --------------------------
	.section	.nv.info._Z25selective_scan_bwd_kernelI32Selective_Scan_bwd_kernel_traitsILi128ELi16ELb1ELb0ELb1ELb0ELb0EffEEv12SSMParamsBwd,"",@"SHT_CUDA_INFO"
	.sectionflags	@""
	.align	4


	//----- nvinfo : EIATTR_CUDA_API_VERSION
	.align		4
        /*0000*/ 	.byte	0x04, 0x37
        /*0002*/ 	.short	(.L_1389 - .L_1388)
.L_1388:
        /*0004*/ 	.word	0x00000082


	//----- nvinfo : EIATTR_KPARAM_INFO
	.align		4
.L_1389:
        /*0008*/ 	.byte	0x04, 0x17
        /*000a*/ 	.short	(.L_1391 - .L_1390)
.L_1390:
        /*000c*/ 	.word	0x00000000
        /*0010*/ 	.short	0x0000
        /*0012*/ 	.short	0x0000
        /*0014*/ 	.byte	0x00, 0xf0, 0xc1, 0x07


	//----- nvinfo : EIATTR_SPARSE_MMA_MASK
	.align		4
.L_1391:
        /*0018*/ 	.byte	0x03, 0x50
        /*001a*/ 	.short	0x0000


	//----- nvinfo : EIATTR_MAXREG_COUNT
	.align		4
        /*001c*/ 	.byte	0x03, 0x1b
        /*001e*/ 	.short	0x00a8


	//----- nvinfo : EIATTR_NUM_BARRIERS
	.align		4
        /*0020*/ 	.byte	0x02, 0x4c
        /*0022*/ 	.byte	0x01
	.zero		1


	//----- nvinfo : EIATTR_ANNOTATIONS
	.align		4
        /*0024*/ 	.byte	0x04, 0x55
        /*0026*/ 	.short	(.L_1393 - .L_1392)


	//   ....[0]....
.L_1392:
        /* <DEDUP_REMOVED lines=58> */


	//----- nvinfo : EIATTR_MERCURY_ISA_VERSION
	.align		4
.L_1393:
        /*03b8*/ 	.byte	0x03, 0x5f
        /*03ba*/ 	.short	0x0101


	//----- nvinfo : EIATTR_COOP_GROUP_MASK_REGIDS
	.align		4
        /*03bc*/ 	.byte	0x04, 0x29
        /*03be*/ 	.short	(.L_1395 - .L_1394)


	//   ....[0]....
.L_1394:
        /*03c0*/ 	.word	0xffffffff


	//   ....[1]....
        /*03c4*/ 	.word	0xffffffff


	//   ....[2]....
        /*03c8*/ 	.word	0xffffffff


	//   ....[3]....
        /*03cc*/ 	.word	0xffffffff


	//   ....[4]....
        /*03d0*/ 	.word	0xffffffff


	//   ....[5]....
        /*03d4*/ 	.word	0xffffffff


	//   ....[6]....
        /*03d8*/ 	.word	0xffffffff


	//   ....[7]....
        /*03dc*/ 	.word	0xffffffff


	//   ....[8]....
        /*03e0*/ 	.word	0xffffffff


	//   ....[9]....
        /*03e4*/ 	.word	0xffffffff


	//   ....[10]....
        /*03e8*/ 	.word	0xffffffff


	//   ....[11]....
        /*03ec*/ 	.word	0xffffffff


	//   ....[12]....
        /*03f0*/ 	.word	0xffffffff


	//   ....[13]....
        /*03f4*/ 	.word	0xffffffff


	//   ....[14]....
        /*03f8*/ 	.word	0xffffffff


	//   ....[15]....
        /*03fc*/ 	.word	0xffffffff


	//   ....[16]....
        /*0400*/ 	.word	0xffffffff


	//   ....[17]....
        /*0404*/ 	.word	0xffffffff


	//   ....[18]....
        /*0408*/ 	.word	0xffffffff


	//   ....[19]....
        /*040c*/ 	.word	0xffffffff


	//   ....[20]....
        /*0410*/ 	.word	0xffffffff


	//   ....[21]....
        /*0414*/ 	.word	0xffffffff


	//   ....[22]....
        /*0418*/ 	.word	0xffffffff


	//   ....[23]....
        /*041c*/ 	.word	0xffffffff


	//   ....[24]....
        /*0420*/ 	.word	0xffffffff


	//   ....[25]....
        /*0424*/ 	.word	0xffffffff


	//   ....[26]....
        /*0428*/ 	.word	0xffffffff


	//   ....[27]....
        /*042c*/ 	.word	0xffffffff


	//   ....[28]....
        /*0430*/ 	.word	0xffffffff


	//   ....[29]....
        /*0434*/ 	.word	0xffffffff


	//   ....[30]....
        /*0438*/ 	.word	0xffffffff


	//   ....[31]....
        /*043c*/ 	.word	0xffffffff


	//   ....[32]....
        /*0440*/ 	.word	0xffffffff


	//   ....[33]....
        /*0444*/ 	.word	0xffffffff


	//   ....[34]....
        /*0448*/ 	.word	0xffffffff


	//   ....[35]....
        /*044c*/ 	.word	0xffffffff


	//   ....[36]....
        /*0450*/ 	.word	0xffffffff


	//   ....[37]....
        /*0454*/ 	.word	0xffffffff


	//   ....[38]....
        /*0458*/ 	.word	0xffffffff


	//   ....[39]....
        /*045c*/ 	.word	0xffffffff


	//   ....[40]....
        /*0460*/ 	.word	0xffffffff


	//   ....[41]....
        /*0464*/ 	.word	0xffffffff


	//   ....[42]....
        /*0468*/ 	.word	0xffffffff


	//   ....[43]....
        /*046c*/ 	.word	0xffffffff


	//   ....[44]....
        /*0470*/ 	.word	0xffffffff


	//   ....[45]....
        /*0474*/ 	.word	0xffffffff


	//   ....[46]....
        /*0478*/ 	.word	0xffffffff


	//   ....[47]....
        /*047c*/ 	.word	0xffffffff


	//   ....[48]....
        /*0480*/ 	.word	0xffffffff


	//   ....[49]....
        /*0484*/ 	.word	0xffffffff


	//   ....[50]....
        /*0488*/ 	.word	0xffffffff


	//   ....[51]....
        /*048c*/ 	.word	0xffffffff


	//   ....[52]....
        /*0490*/ 	.word	0xffffffff


	//   ....[53]....
        /*0494*/ 	.word	0xffffffff


	//   ....[54]....
        /*0498*/ 	.word	0xffffffff


	//   ....[55]....
        /*049c*/ 	.word	0xffffffff


	//   ....[56]....
        /*04a0*/ 	.word	0x05000084


	//   ....[57]....
        /*04a4*/ 	.word	0x05000084


	//   ....[58]....
        /*04a8*/ 	.word	0x05000084


	//   ....[59]....
        /*04ac*/ 	.word	0x05000084


	//   ....[60]....
        /*04b0*/ 	.word	0x05000084


	//   ....[61]....
        /*04b4*/ 	.word	0x05000084


	//   ....[62]....
        /*04b8*/ 	.word	0x05000084


	//   ....[63]....
        /*04bc*/ 	.word	0x05000084


	//   ....[64]....
        /*04c0*/ 	.word	0x05000084


	//   ....[65]....
        /*04c4*/ 	.word	0x05000084


	//   ....[66]....
        /*04c8*/ 	.word	0x05000084


	//   ....[67]....
        /*04cc*/ 	.word	0x05000084


	//   ....[68]....
        /*04d0*/ 	.word	0x05000084


	//   ....[69]....
        /*04d4*/ 	.word	0x05000084


	//   ....[70]....
        /*04d8*/ 	.word	0x05000084


	//   ....[71]....
        /*04dc*/ 	.word	0x05000084


	//   ....[72]....
        /*04e0*/ 	.word	0x05000084


	//   ....[73]....
        /*04e4*/ 	.word	0x05000084


	//   ....[74]....
        /*04e8*/ 	.word	0x05000084


	//   ....[75]....
        /*04ec*/ 	.word	0x05000084


	//   ....[76]....
        /*04f0*/ 	.word	0x05000084


	//   ....[77]....
        /*04f4*/ 	.word	0x05000084


	//   ....[78]....
        /*04f8*/ 	.word	0x05000084


	//   ....[79]....
        /*04fc*/ 	.word	0x05000084


	//   ....[80]....
        /*0500*/ 	.word	0x05000084


	//   ....[81]....
        /*0504*/ 	.word	0x05000084


	//   ....[82]....
        /*0508*/ 	.word	0x05000084


	//   ....[83]....
        /*050c*/ 	.word	0x05000084


	//   ....[84]....
        /*0510*/ 	.word	0x05000084


	//   ....[85]....
        /*0514*/ 	.word	0x05000084


	//   ....[86]....
        /*0518*/ 	.word	0x05000084


	//   ....[87]....
        /*051c*/ 	.word	0x05000084


	//----- nvinfo : EIATTR_COOP_GROUP_INSTR_OFFSETS
	.align		4
.L_1395:
        /*0520*/ 	.byte	0x04, 0x28
        /*0522*/ 	.short	(.L_1397 - .L_1396)


	//   ....[0]....
.L_1396:
        /*0524*/ 	.word	0x00000c30


	//   ....[1]....
        /*0528*/ 	.word	0x00000d30


	//   ....[2]....
        /*052c*/ 	.word	0x00000e40


	//   ....[3]....
        /*0530*/ 	.word	0x00001a80


	//   ....[4]....
        /*0534*/ 	.word	0x000026b0


	//   ....[5]....
        /*0538*/ 	.word	0x000026d0


	//   ....[6]....
        /*053c*/ 	.word	0x00002700


	//   ....[7]....
        /*0540*/ 	.word	0x00002720


	//   ....[8]....
        /*0544*/ 	.word	0x00002750


	//   ....[9]....
        /*0548*/ 	.word	0x00002770


	//   ....[10]....
        /*054c*/ 	.word	0x000027a0


	//   ....[11]....
        /*0550*/ 	.word	0x000027c0


	//   ....[12]....
        /*0554*/ 	.word	0x000027f0


	//   ....[13]....
        /*0558*/ 	.word	0x00002800


	//   ....[14]....
        /*055c*/ 	.word	0x000028a0


	//   ....[15]....
        /*0560*/ 	.word	0x000028b0


	//   ....[16]....
        /*0564*/ 	.word	0x000028c0


	//   ....[17]....
        /*0568*/ 	.word	0x000028d0


	//   ....[18]....
        /*056c*/ 	.word	0x00002f50


	//   ....[19]....
        /*0570*/ 	.word	0x00002f60


	//   ....[20]....
        /*0574*/ 	.word	0x00002f90


	//   ....[21]....
        /*0578*/ 	.word	0x00002fa0


	//   ....[22]....
        /*057c*/ 	.word	0x00002fd0


	//   ....[23]....
        /*0580*/ 	.word	0x00002fe0


	//   ....[24]....
        /*0584*/ 	.word	0x00003010


	//   ....[25]....
        /*0588*/ 	.word	0x00003020


	//   ....[26]....
        /*058c*/ 	.word	0x00003050


	//   ....[27]....
        /*0590*/ 	.word	0x00003060


	//   ....[28]....
        /*0594*/ 	.word	0x00003090


	//   ....[29]....
        /*0598*/ 	.word	0x000030a0


	//   ....[30]....
        /*059c*/ 	.word	0x000030b0


	//   ....[31]....
        /*05a0*/ 	.word	0x000030c0


	//   ....[32]....
        /*05a4*/ 	.word	0x000030d0


	//   ....[33]....
        /*05a8*/ 	.word	0x00003100


	//   ....[34]....
        /*05ac*/ 	.word	0x00004b20


	//   ....[35]....
        /*05b0*/ 	.word	0x00004b30


	//   ....[36]....
        /*05b4*/ 	.word	0x00004b70


	//   ....[37]....
        /*05b8*/ 	.word	0x00004b80


	//   ....[38]....
        /*05bc*/ 	.word	0x00004bc0


	//   ....[39]....
        /*05c0*/ 	.word	0x00004bd0


	//   ....[40]....
        /*05c4*/ 	.word	0x00004c10


	//   ....[41]....
        /*05c8*/ 	.word	0x00004c20


	//   ....[42]....
        /*05cc*/ 	.word	0x00004c80


	//   ....[43]....
        /*05d0*/ 	.word	0x00004c90


	//   ....[44]....
        /*05d4*/ 	.word	0x00005490


	//   ....[45]....
        /*05d8*/ 	.word	0x00005770


	//   ....[46]....
        /*05dc*/ 	.word	0x000059b0


	//   ....[47]....
        /*05e0*/ 	.word	0x000059d0


	//   ....[48]....
        /*05e4*/ 	.word	0x00005a00


	//   ....[49]....
        /*05e8*/ 	.word	0x00005a50


	//   ....[50]....
        /*05ec*/ 	.word	0x00005a70


	//   ....[51]....
        /*05f0*/ 	.word	0x00005c60


	//   ....[52]....
        /*05f4*/ 	.word	0x00005c80


	//   ....[53]....
        /*05f8*/ 	.word	0x00005cb0


	//   ....[54]....
        /*05fc*/ 	.word	0x00005d00


	//   ....[55]....
        /*0600*/ 	.word	0x00005d20


	//   ....[56]....
        /*0604*/ 	.word	0x00006220


	//   ....[57]....
        /*0608*/ 	.word	0x00006270


	//   ....[58]....
        /*060c*/ 	.word	0x00006310


	//   ....[59]....
        /*0610*/ 	.word	0x00006360


	//   ....[60]....
        /*0614*/ 	.word	0x00006400


	//   ....[61]....
        /*0618*/ 	.word	0x00006450


	//   ....[62]....
        /*061c*/ 	.word	0x000064f0


	//   ....[63]....
        /*0620*/ 	.word	0x00006540


	//   ....[64]....
        /*0624*/ 	.word	0x000065e0


	//   ....[65]....
        /*0628*/ 	.word	0x00006630


	//   ....[66]....
        /*062c*/ 	.word	0x000066d0


	//   ....[67]....
        /*0630*/ 	.word	0x00006770


	//   ....[68]....
        /*0634*/ 	.word	0x00006810


	//   ....[69]....
        /*0638*/ 	.word	0x000068c0


	//   ....[70]....
        /*063c*/ 	.word	0x00006900


	//   ....[71]....
        /*0640*/ 	.word	0x00006960


	//   ....[72]....
        /*0644*/ 	.word	0x000069f0


	//   ....[73]....
        /*0648*/ 	.word	0x00006a40


	//   ....[74]....
        /*064c*/ 	.word	0x00006ad0


	//   ....[75]....
        /*0650*/ 	.word	0x00006b20


	//   ....[76]....
        /*0654*/ 	.word	0x00006bb0


	//   ....[77]....
        /*0658*/ 	.word	0x00006c00


	//   ....[78]....
        /*065c*/ 	.word	0x00006c90


	//   ....[79]....
        /*0660*/ 	.word	0x00006ce0


	//   ....[80]....
        /*0664*/ 	.word	0x00006d70


	//   ....[81]....
        /*0668*/ 	.word	0x00006dc0


	//   ....[82]....
        /*066c*/ 	.word	0x00006e50


	//   ....[83]....
        /*0670*/ 	.word	0x00006ea0


	//   ....[84]....
        /*0674*/ 	.word	0x00006f00


	//   ....[85]....
        /*0678*/ 	.word	0x00006f50


	//   ....[86]....
        /*067c*/ 	.word	0x00006fb0


	//   ....[87]....
        /*0680*/ 	.word	0x00007000


	//----- nvinfo : EIATTR_EXIT_INSTR_OFFSETS
	.align		4
.L_1397:
        /*0684*/ 	.byte	0x04, 0x1c
        /*0686*/ 	.short	(.L_1399 - .L_1398)


	//   ....[0]....
.L_1398:
        /*0688*/ 	.word	0x00005e90


	//   ....[1]....
        /*068c*/ 	.word	0x000061c0


	//----- nvinfo : EIATTR_MAX_THREADS
	.align		4
.L_1399:
        /*0690*/ 	.byte	0x04, 0x05
        /*0692*/ 	.short	(.L_1401 - .L_1400)
.L_1400:
        /*0694*/ 	.word	0x00000080
        /*0698*/ 	.word	0x00000001
        /*069c*/ 	.word	0x00000001


	//----- nvinfo : EIATTR_CRS_STACK_SIZE
	.align		4
.L_1401:
        /*06a0*/ 	.byte	0x04, 0x1e
        /*06a2*/ 	.short	(.L_1403 - .L_1402)
.L_1402:
        /*06a4*/ 	.word	0x00000000


	//----- nvinfo : EIATTR_CBANK_PARAM_SIZE
	.align		4
.L_1403:
        /*06a8*/ 	.byte	0x03, 0x19
        /*06aa*/ 	.short	0x01f0


	//----- nvinfo : EIATTR_PARAM_CBANK
	.align		4
        /*06ac*/ 	.byte	0x04, 0x0a
        /*06ae*/ 	.short	(.L_1405 - .L_1404)
	.align		4
.L_1404:
        /*06b0*/ 	.word	index@(.nv.constant0._Z25selective_scan_bwd_kernelI32Selective_Scan_bwd_kernel_traitsILi128ELi16ELb1ELb0ELb1ELb0ELb0EffEEv12SSMParamsBwd)
        /*06b4*/ 	.short	0x0210
        /*06b6*/ 	.short	0x01f0


	//----- nvinfo : EIATTR_SW_WAR
	.align		4
.L_1405:
        /*06b8*/ 	.byte	0x04, 0x36
        /*06ba*/ 	.short	(.L_1407 - .L_1406)
.L_1406:
        /*06bc*/ 	.word	0x00000008
.L_1407:


//--------------------- .nv.info._Z25selective_scan_bwd_kernelI32Selective_Scan_bwd_kernel_traitsILi128ELi16ELb1ELb0ELb1ELb0ELb1EffEEv12SSMParamsBwd --------------------------
	.section	.nv.info._Z25selective_scan_bwd_kernelI32Selective_Scan_bwd_kernel_traitsILi128ELi16ELb1ELb0ELb1ELb0ELb1EffEEv12SSMParamsBwd,"",@"SHT_CUDA_INFO"
	.sectionflags	@""
	.align	4


	//----- nvinfo : EIATTR_CUDA_API_VERSION
	.align		4
        /*0000*/ 	.byte	0x04, 0x37
        /*0002*/ 	.short	(.L_1409 - .L_1408)
.L_1408:
        /*0004*/ 	.word	0x00000082


	//----- nvinfo : EIATTR_KPARAM_INFO
	.align		4
.L_1409:
        /*0008*/ 	.byte	0x04, 0x17
        /*000a*/ 	.short	(.L_1411 - .L_1410)
.L_1410:
        /*000c*/ 	.word	0x00000000
        /*0010*/ 	.short	0x0000
        /*0012*/ 	.short	0x0000
        /*0014*/ 	.byte	0x00, 0xf0, 0xc1, 0x07


	//----- nvinfo : EIATTR_SPARSE_MMA_MASK
	.align		4
.L_1411:
        /*0018*/ 	.byte	0x03, 0x50
        /*001a*/ 	.short	0x0000


	//----- nvinfo : EIATTR_MAXREG_COUNT
	.align		4
        /*001c*/ 	.byte	0x03, 0x1b
        /*001e*/ 	.short	0x00a8


	//----- nvinfo : EIATTR_NUM_BARRIERS
	.align		4
        /*0020*/ 	.byte	0x02, 0x4c
        /*0022*/ 	.byte	0x01
	.zero		1


	//----- nvinfo : EIATTR_ANNOTATIONS
	.align		4
        /*0024*/ 	.byte	0x04, 0x55
        /*0026*/ 	.short	(.L_1413 - .L_1412)


	//   ....[0]....
.L_1412:
        /* <DEDUP_REMOVED lines=35> */


	//----- nvinfo : EIATTR_MERCURY_ISA_VERSION
	.align		4
.L_1413:
        /*0248*/ 	.byte	0x03, 0x5f
        /*024a*/ 	.short	0x0101


	//----- nvinfo : EIATTR_COOP_GROUP_MASK_REGIDS
	.align		4
        /*024c*/ 	.byte	0x04, 0x29
        /*024e*/ 	.short	(.L_1415 - .L_1414)


	//   ....[0]....
.L_1414:
        /*0250*/ 	.word	0xffffffff


	//   ....[1]....
        /*0254*/ 	.word	0xffffffff


	//   ....[2]....
        /*0258*/ 	.word	0xffffffff


	//   ....[3]....
        /*025c*/ 	.word	0xffffffff


	//   ....[4]....
        /*0260*/ 	.word	0xffffffff


	//   ....[5]....
        /*0264*/ 	.word	0xffffffff


	//   ....[6]....
        /*0268*/ 	.word	0xffffffff


	//   ....[7]....
        /*026c*/ 	.word	0xffffffff


	//   ....[8]....
        /*0270*/ 	.word	0xffffffff


	//   ....[9]....
        /*0274*/ 	.word	0xffffffff


	//   ....[10]....
        /*0278*/ 	.word	0xffffffff


	//   ....[11]....
        /*027c*/ 	.word	0xffffffff


	//   ....[12]....
        /*0280*/ 	.word	0xffffffff


	//   ....[13]....
        /*0284*/ 	.word	0xffffffff


	//   ....[14]....
        /*0288*/ 	.word	0xffffffff


	//   ....[15]....
        /*028c*/ 	.word	0xffffffff


	//   ....[16]....
        /*0290*/ 	.word	0xffffffff


	//   ....[17]....
        /*0294*/ 	.word	0xffffffff


	//   ....[18]....
        /*0298*/ 	.word	0xffffffff


	//   ....[19]....
        /*029c*/ 	.word	0xffffffff


	//   ....[20]....
        /*02a0*/ 	.word	0xffffffff


	//   ....[21]....
        /*02a4*/ 	.word	0xffffffff


	//   ....[22]....
        /*02a8*/ 	.word	0xffffffff


	//   ....[23]....
        /*02ac*/ 	.word	0xffffffff


	//   ....[24]....
        /*02b0*/ 	.word	0xffffffff


	//   ....[25]....
        /*02b4*/ 	.word	0xffffffff


	//   ....[26]....
        /*02b8*/ 	.word	0xffffffff


	//   ....[27]....
        /*02bc*/ 	.word	0xffffffff


	//   ....[28]....
        /*02c0*/ 	.word	0xffffffff


	//   ....[29]....
        /*02c4*/ 	.word	0xffffffff


	//   ....[30]....
        /*02c8*/ 	.word	0xffffffff


	//   ....[31]....
        /*02cc*/ 	.word	0xffffffff


	//   ....[32]....
        /*02d0*/ 	.word	0xffffffff


	//   ....[33]....
        /*02d4*/ 	.word	0xffffffff


	//   ....[34]....
        /*02d8*/ 	.word	0xffffffff


	//   ....[35]....
        /*02dc*/ 	.word	0xffffffff


	//   ....[36]....
        /*02e0*/ 	.word	0xffffffff


	//   ....[37]....
        /*02e4*/ 	.word	0xffffffff


	//   ....[38]....
        /*02e8*/ 	.word	0xffffffff


	//   ....[39]....
        /*02ec*/ 	.word	0xffffffff


	//   ....[40]....
        /*02f0*/ 	.word	0xffffffff


	//   ....[41]....
        /*02f4*/ 	.word	0xffffffff


	//   ....[42]....
        /*02f8*/ 	.word	0xffffffff


	//   ....[43]....
        /*02fc*/ 	.word	0xffffffff


	//   ....[44]....
        /*0300*/ 	.word	0xffffffff


	//   ....[45]....
        /*0304*/ 	.word	0xffffffff


	//   ....[46]....
        /*0308*/ 	.word	0xffffffff


	//   ....[47]....
        /*030c*/ 	.word	0xffffffff


	//   ....[48]....
        /*0310*/ 	.word	0xffffffff


	//   ....[49]....
        /*0314*/ 	.word	0xffffffff


	//   ....[50]....
        /*0318*/ 	.word	0xffffffff


	//   ....[51]....
        /*031c*/ 	.word	0xffffffff


	//   ....[52]....
        /*0320*/ 	.word	0xffffffff


	//   ....[53]....
        /*0324*/ 	.word	0xffffffff


	//   ....[54]....
        /*0328*/ 	.word	0xffffffff


	//   ....[55]....
        /*032c*/ 	.word	0xffffffff


	//   ....[56]....
        /*0330*/ 	.word	0xffffffff


	//   ....[57]....
        /*0334*/ 	.word	0xffffffff


	//   ....[58]....
        /*0338*/ 	.word	0xffffffff


	//   ....[59]....
        /*033c*/ 	.word	0xffffffff


	//   ....[60]....
        /*0340*/ 	.word	0x05000076


	//   ....[61]....
        /*0344*/ 	.word	0x05000076


	//   ....[62]....
        /*0348*/ 	.word	0x05000076


	//   ....[63]....
        /*034c*/ 	.word	0x05000076


	//   ....[64]....
        /*0350*/ 	.word	0x05000076


	//   ....[65]....
        /*0354*/ 	.word	0x05000076


	//   ....[66]....
        /*0358*/ 	.word	0x05000076


	//   ....[67]....
        /*035c*/ 	.word	0x05000076


	//   ....[68]....
        /*0360*/ 	.word	0x05000076


	//   ....[69]....
        /*0364*/ 	.word	0x05000076


	//   ....[70]....
        /*0368*/ 	.word	0x05000076


	//   ....[71]....
        /*036c*/ 	.word	0x05000076


	//   ....[72]....
        /*0370*/ 	.word	0x05000076


	//   ....[73]....
        /*0374*/ 	.word	0x05000076


	//   ....[74]....
        /*0378*/ 	.word	0x05000076


	//   ....[75]....
        /*037c*/ 	.word	0x05000076


	//   ....[76]....
        /*0380*/ 	.word	0x05000076


	//   ....[77]....
        /*0384*/ 	.word	0x05000076


	//   ....[78]....
        /*0388*/ 	.word	0x05000076


	//   ....[79]....
        /*038c*/ 	.word	0x05000076


	//   ....[80]....
        /*0390*/ 	.word	0x05000076


	//   ....[81]....
        /*0394*/ 	.word	0x05000076


	//   ....[82]....
        /*0398*/ 	.word	0x05000076


	//   ....[83]....
        /*039c*/ 	.word	0x05000076


	//   ....[84]....
        /*03a0*/ 	.word	0x05000076


	//   ....[85]....
        /*03a4*/ 	.word	0x05000076


	//   ....[86]....
        /*03a8*/ 	.word	0x05000076


	//   ....[87]....
        /*03ac*/ 	.word	0x05000076


	//   ....[88]....
        /*03b0*/ 	.word	0x05000076


	//   ....[89]....
        /*03b4*/ 	.word	0x05000076


	//   ....[90]....
        /*03b8*/ 	.word	0x05000076


	//   ....[91]....
        /*03bc*/ 	.word	0x05000076


	//----- nvinfo : EIATTR_COOP_GROUP_INSTR_OFFSETS
	.align		4
.L_1415:
        /*03c0*/ 	.byte	0x04, 0x28
        /*03c2*/ 	.short	(.L_1417 - .L_1416)


	//   ....[0]....
.L_1416:
        /*03c4*/ 	.word	0x00000c50


	//   ....[1]....
        /*03c8*/ 	.word	0x00000d60


	//   ....[2]....
        /*03cc*/ 	.word	0x00000f60


	//   ....[3]....
        /*03d0*/ 	.word	0x00001150


	//   ....[4]....
        /*03d4*/ 	.word	0x000016e0


	//   ....[5]....
        /*03d8*/ 	.word	0x00001d00


	//   ....[6]....
        /*03dc*/ 	.word	0x000021d0


	//   ....[7]....
        /*03e0*/ 	.word	0x00002f30


	//   ....[8]....
        /*03e4*/ 	.word	0x000037b0


	//   ....[9]....
        /*03e8*/ 	.word	0x000037d0


	//   ....[10]....
        /*03ec*/ 	.word	0x00003800


	//   ....[11]....
        /*03f0*/ 	.word	0x00003820


	//   ....[12]....
        /*03f4*/ 	.word	0x00003850


	//   ....[13]....
        /*03f8*/ 	.word	0x00003870


	//   ....[14]....
        /*03fc*/ 	.word	0x000038a0


	//   ....[15]....
        /*0400*/ 	.word	0x000038c0


	//   ....[16]....
        /*0404*/ 	.word	0x000038f0


	//   ....[17]....
        /*0408*/ 	.word	0x00003900


	//   ....[18]....
        /*040c*/ 	.word	0x000039a0


	//   ....[19]....
        /*0410*/ 	.word	0x000039b0


	//   ....[20]....
        /*0414*/ 	.word	0x000039c0


	//   ....[21]....
        /*0418*/ 	.word	0x000039d0


	//   ....[22]....
        /*041c*/ 	.word	0x00003f90


	//   ....[23]....
        /*0420*/ 	.word	0x00003fa0


	//   ....[24]....
        /*0424*/ 	.word	0x00003fd0


	//   ....[25]....
        /*0428*/ 	.word	0x00003fe0


	//   ....[26]....
        /*042c*/ 	.word	0x00004010


	//   ....[27]....
        /*0430*/ 	.word	0x00004020


	//   ....[28]....
        /*0434*/ 	.word	0x00004050


	//   ....[29]....
        /*0438*/ 	.word	0x00004060


	//   ....[30]....
        /*043c*/ 	.word	0x00004090


	//   ....[31]....
        /*0440*/ 	.word	0x000040a0


	//   ....[32]....
        /*0444*/ 	.word	0x000040d0


	//   ....[33]....
        /*0448*/ 	.word	0x000040e0


	//   ....[34]....
        /*044c*/ 	.word	0x000040f0


	//   ....[35]....
        /*0450*/ 	.word	0x00004100


	//   ....[36]....
        /*0454*/ 	.word	0x00004110


	//   ....[37]....
        /*0458*/ 	.word	0x00004140


	//   ....[38]....
        /*045c*/ 	.word	0x00005c30


	//   ....[39]....
        /*0460*/ 	.word	0x00005c40


	//   ....[40]....
        /*0464*/ 	.word	0x00005c80


	//   ....[41]....
        /*0468*/ 	.word	0x00005c90


	//   ....[42]....
        /*046c*/ 	.word	0x00005cd0


	//   ....[43]....
        /*0470*/ 	.word	0x00005ce0


	//   ....[44]....
        /*0474*/ 	.word	0x00005d20


	//   ....[45]....
        /*0478*/ 	.word	0x00005d30


	//   ....[46]....
        /*047c*/ 	.word	0x00005d70


	//   ....[47]....
        /*0480*/ 	.word	0x00005d80


	//   ....[48]....
        /*0484*/ 	.word	0x00006580


	//   ....[49]....
        /*0488*/ 	.word	0x000066c0


	//   ....[50]....
        /*048c*/ 	.word	0x00006970


	//   ....[51]....
        /*0490*/ 	.word	0x00006990


	//   ....[52]....
        /*0494*/ 	.word	0x000069c0


	//   ....[53]....
        /*0498*/ 	.word	0x00006a10


	//   ....[54]....
        /*049c*/ 	.word	0x00006a30


	//   ....[55]....
        /*04a0*/ 	.word	0x00006c20


	//   ....[56]....
        /*04a4*/ 	.word	0x00006c40


	//   ....[57]....
        /*04a8*/ 	.word	0x00006c70


	//   ....[58]....
        /*04ac*/ 	.word	0x00006cc0


	//   ....[59]....
        /*04b0*/ 	.word	0x00006ce0


	//   ....[60]....
        /*04b4*/ 	.word	0x000071e0


	//   ....[61]....
        /*04b8*/ 	.word	0x00007230


	//   ....[62]....
        /*04bc*/ 	.word	0x000072d0


	//   ....[63]....
        /*04c0*/ 	.word	0x00007320


	//   ....[64]....
        /*04c4*/ 	.word	0x000073c0


	//   ....[65]....
        /*04c8*/ 	.word	0x00007410


	//   ....[66]....
        /*04cc*/ 	.word	0x000074b0


	//   ....[67]....
        /*04d0*/ 	.word	0x00007500


	//   ....[68]....
        /*04d4*/ 	.word	0x000075a0


	//   ....[69]....
        /*04d8*/ 	.word	0x000075f0


	//   ....[70]....
        /*04dc*/ 	.word	0x00007690


	//   ....[71]....
        /*04e0*/ 	.word	0x00007730


	//   ....[72]....
        /*04e4*/ 	.word	0x000077d0


	//   ....[73]....
        /*04e8*/ 	.word	0x00007880


	//   ....[74]....
        /*04ec*/ 	.word	0x000078c0


	//   ....[75]....
        /*04f0*/ 	.word	0x00007920


	//   ....[76]....
        /*04f4*/ 	.word	0x000079b0


	//   ....[77]....
        /*04f8*/ 	.word	0x00007a10


	//   ....[78]....
        /*04fc*/ 	.word	0x00007aa0


	//   ....[79]....
        /*0500*/ 	.word	0x00007b00


	//   ....[80]....
        /*0504*/ 	.word	0x00007b90


	//   ....[81]....
        /*0508*/ 	.word	0x00007bf0


	//   ....[82]....
        /*050c*/ 	.word	0x00007c80


	//   ....[83]....
        /*0510*/ 	.word	0x00007ce0


	//   ....[84]....
        /*0514*/ 	.word	0x00007d70


	//   ....[85]....
        /*0518*/ 	.word	0x00007dd0


	//   ....[86]....
        /*051c*/ 	.word	0x00007e60


	//   ....[87]....
        /*0520*/ 	.word	0x00007eb0


	//   ....[88]....
        /*0524*/ 	.word	0x00007f20


	//   ....[89]....
        /*0528*/ 	.word	0x00007f80


	//   ....[90]....
        /*052c*/ 	.word	0x00007fd0


	//   ....[91]....
        /*0530*/ 	.word	0x00008020


	//----- nvinfo : EIATTR_EXIT_INSTR_OFFSETS
	.align		4
.L_1417:
        /*0534*/ 	.byte	0x04, 0x1c
        /*0536*/ 	.short	(.L_1419 - .L_1418)


	//   ....[0]....
.L_1418:
        /*0538*/ 	.word	0x00006e50


	//   ....[1]....
        /*053c*/ 	.word	0x00007180


	//----- nvinfo : EIATTR_MAX_THREADS
	.align		4
.L_1419:
        /*0540*/ 	.byte	0x04, 0x05
        /*0542*/ 	.short	(.L_1421 - .L_1420)
.L_1420:
        /*0544*/ 	.word	0x00000080
        /*0548*/ 	.word	0x00000001
        /*054c*/ 	.word	0x00000001


	//----- nvinfo : EIATTR_CRS_STACK_SIZE
	.align		4
.L_1421:
        /*0550*/ 	.byte	0x04, 0x1e
        /*0552*/ 	.short	(.L_1423 - .L_1422)
.L_1422:
        /*0554*/ 	.word	0x00000000


	//----- nvinfo : EIATTR_CBANK_PARAM_SIZE
	.align		4
.L_1423:
        /*0558*/ 	.byte	0x03, 0x19
        /*055a*/ 	.short	0x01f0


	//----- nvinfo : EIATTR_PARAM_CBANK
	.align		4
        /*055c*/ 	.byte	0x04, 0x0a
        /*055e*/ 	.short	(.L_1425 - .L_1424)
	.align		4
.L_1424:
        /*0560*/ 	.word	index@(.nv.constant0._Z25selective_scan_bwd_kernelI32Selective_Scan_bwd_kernel_traitsILi128ELi16ELb1ELb0ELb1ELb0ELb1EffEEv12SSMParamsBwd)
        /*0564*/ 	.short	0x0210
        /*0566*/ 	.short	0x01f0


	//----- nvinfo : EIATTR_SW_WAR
	.align		4
.L_1425:
        /*0568*/ 	.byte	0x04, 0x36
        /*056a*/ 	.short	(.L_1427 - .L_1426)
.L_1426:
        /*056c*/ 	.word	0x00000008
.L_1427:


//--------------------- .nv.info._Z25selective_scan_bwd_kernelI32Selective_Scan_bwd_kernel_traitsILi128ELi16ELb1ELb0ELb1ELb1ELb0EffEEv12SSMParamsBwd --------------------------
	.section	.nv.info._Z25selective_scan_bwd_kernelI32Selective_Scan_bwd_kernel_traitsILi128ELi16ELb1ELb0ELb1ELb1ELb0EffEEv12SSMParamsBwd,"",@"SHT_CUDA_INFO"
	.sectionflags	@""
	.align	4


	//----- nvinfo : EIATTR_CUDA_API_VERSION
	.align		4
        /*0000*/ 	.byte	0x04, 0x37
        /*0002*/ 	.short	(.L_1429 - .L_1428)
.L_1428:
        /*0004*/ 	.word	0x00000082


	//----- nvinfo : EIATTR_KPARAM_INFO
	.align		4
.L_1429:
        /*0008*/ 	.byte	0x04, 0x17
        /*000a*/ 	.short	(.L_1431 - .L_1430)
.L_1430:
        /*000c*/ 	.word	0x00000000
        /*0010*/ 	.short	0x0000
        /*0012*/ 	.short	0x0000
        /*0014*/ 	.byte	0x00, 0xf0, 0xc1, 0x07


	//----- nvinfo : EIATTR_SPARSE_MMA_MASK
	.align		4
.L_1431:
        /*0018*/ 	.byte	0x03, 0x50
        /*001a*/ 	.short	0x0000


	//----- nvinfo : EIATTR_MAXREG_COUNT
	.align		4
        /*001c*/ 	.byte	0x03, 0x1b
        /*001e*/ 	.short	0x00a8


	//----- nvinfo : EIATTR_NUM_BARRIERS
	.align		4
        /*0020*/ 	.byte	0x02, 0x4c
        /*0022*/ 	.byte	0x01
	.zero		1


	//----- nvinfo : EIATTR_ANNOTATIONS
	.align		4
        /*0024*/ 	.byte	0x04, 0x55
        /*0026*/ 	.short	(.L_1433 - .L_1432)


	//   ....[0]....
.L_1432:
        /* <DEDUP_REMOVED lines=49> */


	//----- nvinfo : EIATTR_MERCURY_ISA_VERSION
	.align		4
.L_1433:
        /*0328*/ 	.byte	0x03, 0x5f
        /*032a*/ 	.short	0x0101


	//----- nvinfo : EIATTR_COOP_GROUP_MASK_REGIDS
	.align		4
        /*032c*/ 	.byte	0x04, 0x29
        /*032e*/ 	.short	(.L_1435 - .L_1434)


	//   ....[0]....
.L_1434:
        /*0330*/ 	.word	0xffffffff


	//   ....[1]....
        /*0334*/ 	.word	0xffffffff


	//   ....[2]....
        /*0338*/ 	.word	0xffffffff


	//   ....[3]....
        /*033c*/ 	.word	0xffffffff


	//   ....[4]....
        /*0340*/ 	.word	0xffffffff


	//   ....[5]....
        /*0344*/ 	.word	0xffffffff


	//   ....[6]....
        /*0348*/ 	.word	0xffffffff


	//   ....[7]....
        /*034c*/ 	.word	0xffffffff


	//   ....[8]....
        /*0350*/ 	.word	0xffffffff


	//   ....[9]....
        /*0354*/ 	.word	0xffffffff


	//   ....[10]....
        /*0358*/ 	.word	0xffffffff


	//   ....[11]....
        /*035c*/ 	.word	0xffffffff


	//   ....[12]....
        /*0360*/ 	.word	0xffffffff


	//   ....[13]....
        /*0364*/ 	.word	0xffffffff


	//   ....[14]....
        /*0368*/ 	.word	0xffffffff


	//   ....[15]....
        /*036c*/ 	.word	0xffffffff


	//   ....[16]....
        /*0370*/ 	.word	0xffffffff


	//   ....[17]....
        /*0374*/ 	.word	0xffffffff


	//   ....[18]....
        /*0378*/ 	.word	0xffffffff


	//   ....[19]....
        /*037c*/ 	.word	0xffffffff


	//   ....[20]....
        /*0380*/ 	.word	0xffffffff


	//   ....[21]....
        /*0384*/ 	.word	0xffffffff


	//   ....[22]....
        /*0388*/ 	.word	0xffffffff


	//   ....[23]....
        /*038c*/ 	.word	0xffffffff


	//   ....[24]....
        /*0390*/ 	.word	0xffffffff


	//   ....[25]....
        /*0394*/ 	.word	0xffffffff


	//   ....[26]....
        /*0398*/ 	.word	0xffffffff


	//   ....[27]....
        /*039c*/ 	.word	0xffffffff


	//   ....[28]....
        /*03a0*/ 	.word	0xffffffff


	//   ....[29]....
        /*03a4*/ 	.word	0xffffffff


	//   ....[30]....
        /*03a8*/ 	.word	0xffffffff


	//   ....[31]....
        /*03ac*/ 	.word	0xffffffff


	//   ....[32]....
        /*03b0*/ 	.word	0xffffffff


	//   ....[33]....
        /*03b4*/ 	.word	0xffffffff


	//   ....[34]....
        /*03b8*/ 	.word	0xffffffff


	//   ....[35]....
        /*03bc*/ 	.word	0xffffffff


	//   ....[36]....
        /*03c0*/ 	.word	0xffffffff


	//   ....[37]....
        /*03c4*/ 	.word	0xffffffff


	//   ....[38]....
        /*03c8*/ 	.word	0xffffffff


	//   ....[39]....
        /*03cc*/ 	.word	0xffffffff


	//   ....[40]....
        /*03d0*/ 	.word	0xffffffff


	//   ....[41]....
        /*03d4*/ 	.word	0xffffffff


	//   ....[42]....
        /*03d8*/ 	.word	0xffffffff


	//   ....[43]....
        /*03dc*/ 	.word	0xffffffff


	//   ....[44]....
        /*03e0*/ 	.word	0xffffffff


	//   ....[45]....
        /*03e4*/ 	.word	0xffffffff


	//   ....[46]....
        /*03e8*/ 	.word	0xffffffff


	//   ....[47]....
        /*03ec*/ 	.word	0xffffffff


	//   ....[48]....
        /*03f0*/ 	.word	0xffffffff


	//   ....[49]....
        /*03f4*/ 	.word	0xffffffff


	//   ....[50]....
        /*03f8*/ 	.word	0xffffffff


	//   ....[51]....
        /*03fc*/ 	.word	0xffffffff


	//   ....[52]....
        /*0400*/ 	.word	0xffffffff


	//   ....[53]....
        /*0404*/ 	.word	0xffffffff


	//   ....[54]....
        /*0408*/ 	.word	0xffffffff


	//   ....[55]....
        /*040c*/ 	.word	0xffffffff


	//   ....[56]....
        /*0410*/ 	.word	0xffffffff


	//   ....[57]....
        /*0414*/ 	.word	0x0500007e


	//   ....[58]....
        /*0418*/ 	.word	0x0500007e


	//   ....[59]....
        /*041c*/ 	.word	0x0500007e


	//   ....[60]....
        /*0420*/ 	.word	0x0500007e


	//   ....[61]....
        /*0424*/ 	.word	0x0500007e


	//   ....[62]....
        /*0428*/ 	.word	0x0500007e


	//   ....[63]....
        /*042c*/ 	.word	0x0500007e


	//   ....[64]....
        /*0430*/ 	.word	0x0500007e


	//   ....[65]....
        /*0434*/ 	.word	0x0500007e


	//   ....[66]....
        /*0438*/ 	.word	0x0500007e


	//   ....[67]....
        /*043c*/ 	.word	0x0500007e


	//   ....[68]....
        /*0440*/ 	.word	0x0500007e


	//   ....[69]....
        /*0444*/ 	.word	0x0500007e


	//   ....[70]....
        /*0448*/ 	.word	0x0500007e


	//   ....[71]....
        /*044c*/ 	.word	0x0500007e


	//   ....[72]....
        /*0450*/ 	.word	0x0500007e


	//   ....[73]....
        /*0454*/ 	.word	0x0500007e


	//   ....[74]....
        /*0458*/ 	.word	0x0500007e


	//   ....[75]....
        /*045c*/ 	.word	0x0500007e


	//   ....[76]....
        /*0460*/ 	.word	0x0500007e


	//   ....[77]....
        /*0464*/ 	.word	0x0500007e


	//   ....[78]....
        /*0468*/ 	.word	0x0500007e


	//   ....[79]....
        /*046c*/ 	.word	0x0500007e


	//   ....[80]....
        /*0470*/ 	.word	0x0500007e


	//   ....[81]....
        /*0474*/ 	.word	0x0500007e


	//   ....[82]....
        /*0478*/ 	.word	0x0500007e


	//   ....[83]....
        /*047c*/ 	.word	0x0500007e


	//   ....[84]....
        /*0480*/ 	.word	0x0500007e


	//   ....[85]....
        /*0484*/ 	.word	0x0500007e


	//   ....[86]....
        /*0488*/ 	.word	0x0500007e


	//   ....[87]....
        /*048c*/ 	.word	0x0500007e


	//   ....[88]....
        /*0490*/ 	.word	0x0500007e


	//----- nvinfo : EIATTR_COOP_GROUP_INSTR_OFFSETS
	.align		4
.L_1435:
        /*0494*/ 	.byte	0x04, 0x28
        /*0496*/ 	.short	(.L_1437 - .L_1436)


	//   ....[0]....
.L_1436:
        /*0498*/ 	.word	0x00000bf0


	//   ....[1]....
        /*049c*/ 	.word	0x00000d00


	//   ....[2]....
        /*04a0*/ 	.word	0x00000f10


	//   ....[3]....
        /*04a4*/ 	.word	0x00003f30


	//   ....[4]....
        /*04a8*/ 	.word	0x000048a0


	//   ....[5]....
        /*04ac*/ 	.word	0x000048c0


	//   ....[6]....
        /*04b0*/ 	.word	0x000048f0


	//   ....[7]....
        /*04b4*/ 	.word	0x00004910


	//   ....[8]....
        /*04b8*/ 	.word	0x00004940


	//   ....[9]....
        /*04bc*/ 	.word	0x00004960


	//   ....[10]....
        /*04c0*/ 	.word	0x00004990


	//   ....[11]....
        /*04c4*/ 	.word	0x000049b0


	//   ....[12]....
        /*04c8*/ 	.word	0x000049e0


	//   ....[13]....
        /*04cc*/ 	.word	0x000049f0


	//   ....[14]....
        /*04d0*/ 	.word	0x00004a90


	//   ....[15]....
        /*04d4*/ 	.word	0x00004aa0


	//   ....[16]....
        /*04d8*/ 	.word	0x00004ab0


	//   ....[17]....
        /*04dc*/ 	.word	0x00004ac0


	//   ....[18]....
        /*04e0*/ 	.word	0x000050e0


	//   ....[19]....
        /*04e4*/ 	.word	0x000050f0


	//   ....[20]....
        /*04e8*/ 	.word	0x00005120


	//   ....[21]....
        /*04ec*/ 	.word	0x00005130


	//   ....[22]....
        /*04f0*/ 	.word	0x00005160


	//   ....[23]....
        /*04f4*/ 	.word	0x00005170


	//   ....[24]....
        /*04f8*/ 	.word	0x000051a0


	//   ....[25]....
        /*04fc*/ 	.word	0x000051b0


	//   ....[26]....
        /*0500*/ 	.word	0x000051e0


	//   ....[27]....
        /*0504*/ 	.word	0x000051f0


	//   ....[28]....
        /*0508*/ 	.word	0x00005220


	//   ....[29]....
        /*050c*/ 	.word	0x00005230


	//   ....[30]....
        /*0510*/ 	.word	0x00005240


	//   ....[31]....
        /*0514*/ 	.word	0x00005250


	//   ....[32]....
        /*0518*/ 	.word	0x00005260


	//   ....[33]....
        /*051c*/ 	.word	0x00005290


	//   ....[34]....
        /*0520*/ 	.word	0x00006d10


	//   ....[35]....
        /*0524*/ 	.word	0x00006d20


	//   ....[36]....
        /*0528*/ 	.word	0x00006d60


	//   ....[37]....
        /*052c*/ 	.word	0x00006d70


	//   ....[38]....
        /*0530*/ 	.word	0x00006db0


	//   ....[39]....
        /*0534*/ 	.word	0x00006dc0


	//   ....[40]....
        /*0538*/ 	.word	0x00006e00


	//   ....[41]....
        /*053c*/ 	.word	0x00006e10


	//   ....[42]....
        /*0540*/ 	.word	0x00006e50


	//   ....[43]....
        /*0544*/ 	.word	0x00006e60


	//   ....[44]....
        /*0548*/ 	.word	0x000074e0


	//   ....[45]....
        /*054c*/ 	.word	0x00007b70


	//   ....[46]....
        /*0550*/ 	.word	0x00007ee0


	//   ....[47]....
        /*0554*/ 	.word	0x000082f0


	//   ....[48]....
        /*0558*/ 	.word	0x00008310


	//   ....[49]....
        /*055c*/ 	.word	0x00008340


	//   ....[50]....
        /*0560*/ 	.word	0x00008390


	//   ....[51]....
        /*0564*/ 	.word	0x000083b0


	//   ....[52]....
        /*0568*/ 	.word	0x000085a0


	//   ....[53]....
        /*056c*/ 	.word	0x000085c0


	//   ....[54]....
        /*0570*/ 	.word	0x000085f0


	//   ....[55]....
        /*0574*/ 	.word	0x00008640


	//   ....[56]....
        /*0578*/ 	.word	0x00008660


	//   ....[57]....
        /*057c*/ 	.word	0x00008b60


	//   ....[58]....
        /*0580*/ 	.word	0x00008bb0


	//   ....[59]....
        /*0584*/ 	.word	0x00008c50


	//   ....[60]....
        /*0588*/ 	.word	0x00008ca0


	//   ....[61]....
        /*058c*/ 	.word	0x00008d40


	//   ....[62]....
        /*0590*/ 	.word	0x00008d90


	//   ....[63]....
        /*0594*/ 	.word	0x00008e30


	//   ....[64]....
        /*0598*/ 	.word	0x00008e80


	//   ....[65]....
        /*059c*/ 	.word	0x00008f20


	//   ....[66]....
        /*05a0*/ 	.word	0x00008f70


	//   ....[67]....
        /*05a4*/ 	.word	0x00009010


	//   ....[68]....
        /*05a8*/ 	.word	0x000090b0


	//   ....[69]....
        /*05ac*/ 	.word	0x00009150


	//   ....[70]....
        /*05b0*/ 	.word	0x00009200


	//   ....[71]....
        /*05b4*/ 	.word	0x00009240


	//   ....[72]....
        /*05b8*/ 	.word	0x000092a0


	//   ....[73]....
        /*05bc*/ 	.word	0x00009330


	//   ....[74]....
        /*05c0*/ 	.word	0x00009380


	//   ....[75]....
        /*05c4*/ 	.word	0x00009410


	//   ....[76]....
        /*05c8*/ 	.word	0x00009460


	//   ....[77]....
        /*05cc*/ 	.word	0x000094f0


	//   ....[78]....
        /*05d0*/ 	.word	0x00009540


	//   ....[79]....
        /*05d4*/ 	.word	0x000095d0


	//   ....[80]....
        /*05d8*/ 	.word	0x00009620


	//   ....[81]....
        /*05dc*/ 	.word	0x000096b0


	//   ....[82]....
        /*05e0*/ 	.word	0x00009700


	//   ....[83]....
        /*05e4*/ 	.word	0x00009790


	//   ....[84]....
        /*05e8*/ 	.word	0x000097e0


	//   ....[85]....
        /*05ec*/ 	.word	0x00009840


	//   ....[86]....
        /*05f0*/ 	.word	0x00009890


	//   ....[87]....
        /*05f4*/ 	.word	0x000098f0


	//   ....[88]....
        /*05f8*/ 	.word	0x00009940


	//----- nvinfo : EIATTR_EXIT_INSTR_OFFSETS
	.align		4
.L_1437:
        /*05fc*/ 	.byte	0x04, 0x1c
        /*05fe*/ 	.short	(.L_1439 - .L_1438)


	//   ....[0]....
.L_1438:
        /*0600*/ 	.word	0x000087d0


	//   ....[1]....
        /*0604*/ 	.word	0x00008b00


	//----- nvinfo : EIATTR_MAX_THREADS
	.align		4
.L_1439:
        /*0608*/ 	.byte	0x04, 0x05
        /*060a*/ 	.short	(.L_1441 - .L_1440)
.L_1440:
        /*060c*/ 	.word	0x00000080
        /*0610*/ 	.word	0x00000001
        /*0614*/ 	.word	0x00000001


	//----- nvinfo : EIATTR_CRS_STACK_SIZE
	.align		4
.L_1441:
        /*0618*/ 	.byte	0x04, 0x1e
        /*061a*/ 	.short	(.L_1443 - .L_1442)
.L_1442:
        /*061c*/ 	.word	0x00000000


	//----- nvinfo : EIATTR_CBANK_PARAM_SIZE
	.align		4
.L_1443:
        /*0620*/ 	.byte	0x03, 0x19
        /*0622*/ 	.short	0x01f0


	//----- nvinfo : EIATTR_PARAM_CBANK
	.align		4
        /*0624*/ 	.byte	0x04, 0x0a
        /*0626*/ 	.short	(.L_1445 - .L_1444)
	.align		4
.L_1444:
        /*0628*/ 	.word	index@(.nv.constant0._Z25selective_scan_bwd_kernelI32Selective_Scan_bwd_kernel_traitsILi128ELi16ELb1ELb0ELb1ELb1ELb0EffEEv12SSMParamsBwd)
        /*062c*/ 	.short	0x0210
        /*062e*/ 	.short	0x01f0


	//----- nvinfo : EIATTR_SW_WAR
	.align		4
.L_1445:
        /*0630*/ 	.byte	0x04, 0x36
        /*0632*/ 	.short	(.L_1447 - .L_1446)
.L_1446:
        /*0634*/ 	.word	0x00000008
.L_1447:


//--------------------- .nv.info._Z25selective_scan_bwd_kernelI32Selective_Scan_bwd_kernel_traitsILi128ELi16ELb1ELb0ELb1ELb1ELb1EffEEv12SSMParamsBwd --------------------------
	.section	.nv.info._Z25selective_scan_bwd_kernelI32Selective_Scan_bwd_kernel_traitsILi128ELi16ELb1ELb0ELb1ELb1ELb1EffEEv12SSMParamsBwd,"",@"SHT_CUDA_INFO"
	.sectionflags	@""
	.align	4


	//----- nvinfo : EIATTR_CUDA_API_VERSION
	.align		4
        /*0000*/ 	.byte	0x04, 0x37
        /*0002*/ 	.short	(.L_1449 - .L_1448)
.L_1448:
        /*0004*/ 	.word	0x00000082


	//----- nvinfo : EIATTR_KPARAM_INFO
	.align		4
.L_1449:
        /*0008*/ 	.byte	0x04, 0x17
        /*000a*/ 	.short	(.L_1451 - .L_1450)
.L_1450:
        /*000c*/ 	.word	0x00000000
        /*0010*/ 	.short	0x0000
        /*0012*/ 	.short	0x0000
        /*0014*/ 	.byte	0x00, 0xf0, 0xc1, 0x07


	//----- nvinfo : EIATTR_SPARSE_MMA_MASK
	.align		4
.L_1451:
        /*0018*/ 	.byte	0x03, 0x50
        /*001a*/ 	.short	0x0000


	//----- nvinfo : EIATTR_MAXREG_COUNT
	.align		4
        /*001c*/ 	.byte	0x03, 0x1b
        /*001e*/ 	.short	0x00a8


	//----- nvinfo : EIATTR_NUM_BARRIERS
	.align		4
        /*0020*/ 	.byte	0x02, 0x4c
        /*0022*/ 	.byte	0x01
	.zero		1


	//----- nvinfo : EIATTR_ANNOTATIONS
	.align		4
        /*0024*/ 	.byte	0x04, 0x55
        /*0026*/ 	.short	(.L_1453 - .L_1452)


	//   ....[0]....
.L_1452:
        /* <DEDUP_REMOVED lines=54> */


	//----- nvinfo : EIATTR_MERCURY_ISA_VERSION
	.align		4
.L_1453:
        /*0370*/ 	.byte	0x03, 0x5f
        /*0372*/ 	.short	0x0101


	//----- nvinfo : EIATTR_COOP_GROUP_MASK_REGIDS
	.align		4
        /*0374*/ 	.byte	0x04, 0x29
        /*0376*/ 	.short	(.L_1455 - .L_1454)


	//   ....[0]....
.L_1454:
        /*0378*/ 	.word	0xffffffff


	//   ....[1]....
        /*037c*/ 	.word	0xffffffff


	//   ....[2]....
        /*0380*/ 	.word	0xffffffff


	//   ....[3]....
        /*0384*/ 	.word	0xffffffff


	//   ....[4]....
        /*0388*/ 	.word	0xffffffff


	//   ....[5]....
        /*038c*/ 	.word	0xffffffff


	//   ....[6]....
        /*0390*/ 	.word	0xffffffff


	//   ....[7]....
        /*0394*/ 	.word	0xffffffff


	//   ....[8]....
        /*0398*/ 	.word	0xffffffff


	//   ....[9]....
        /*039c*/ 	.word	0xffffffff


	//   ....[10]....
        /*03a0*/ 	.word	0xffffffff


	//   ....[11]....
        /*03a4*/ 	.word	0xffffffff


	//   ....[12]....
        /*03a8*/ 	.word	0xffffffff


	//   ....[13]....
        /*03ac*/ 	.word	0xffffffff


	//   ....[14]....
        /*03b0*/ 	.word	0xffffffff


	//   ....[15]....
        /*03b4*/ 	.word	0xffffffff


	//   ....[16]....
        /*03b8*/ 	.word	0xffffffff


	//   ....[17]....
        /*03bc*/ 	.word	0xffffffff


	//   ....[18]....
        /*03c0*/ 	.word	0xffffffff


	//   ....[19]....
        /*03c4*/ 	.word	0xffffffff


	//   ....[20]....
        /*03c8*/ 	.word	0xffffffff


	//   ....[21]....
        /*03cc*/ 	.word	0xffffffff


	//   ....[22]....
        /*03d0*/ 	.word	0xffffffff


	//   ....[23]....
        /*03d4*/ 	.word	0xffffffff


	//   ....[24]....
        /*03d8*/ 	.word	0xffffffff


	//   ....[25]....
        /*03dc*/ 	.word	0xffffffff


	//   ....[26]....
        /*03e0*/ 	.word	0xffffffff


	//   ....[27]....
        /*03e4*/ 	.word	0xffffffff


	//   ....[28]....
        /*03e8*/ 	.word	0xffffffff


	//   ....[29]....
        /*03ec*/ 	.word	0xffffffff


	//   ....[30]....
        /*03f0*/ 	.word	0xffffffff


	//   ....[31]....
        /*03f4*/ 	.word	0xffffffff


	//   ....[32]....
        /*03f8*/ 	.word	0xffffffff


	//   ....[33]....
        /*03fc*/ 	.word	0xffffffff


	//   ....[34]....
        /*0400*/ 	.word	0xffffffff


	//   ....[35]....
        /*0404*/ 	.word	0xffffffff


	//   ....[36]....
        /*0408*/ 	.word	0xffffffff


	//   ....[37]....
        /*040c*/ 	.word	0xffffffff


	//   ....[38]....
        /*0410*/ 	.word	0xffffffff


	//   ....[39]....
        /*0414*/ 	.word	0xffffffff


	//   ....[40]....
        /*0418*/ 	.word	0xffffffff


	//   ....[41]....
        /*041c*/ 	.word	0xffffffff


	//   ....[42]....
        /*0420*/ 	.word	0xffffffff


	//   ....[43]....
        /*0424*/ 	.word	0xffffffff


	//   ....[44]....
        /*0428*/ 	.word	0xffffffff


	//   ....[45]....
        /*042c*/ 	.word	0xffffffff


	//   ....[46]....
        /*0430*/ 	.word	0xffffffff


	//   ....[47]....
        /*0434*/ 	.word	0xffffffff


	//   ....[48]....
        /*0438*/ 	.word	0xffffffff


	//   ....[49]....
        /*043c*/ 	.word	0xffffffff


	//   ....[50]....
        /*0440*/ 	.word	0xffffffff


	//   ....[51]....
        /*0444*/ 	.word	0xffffffff


	//   ....[52]....
        /*0448*/ 	.word	0xffffffff


	//   ....[53]....
        /*044c*/ 	.word	0xffffffff


	//   ....[54]....
        /*0450*/ 	.word	0xffffffff


	//   ....[55]....
        /*0454*/ 	.word	0xffffffff


	//   ....[56]....
        /*0458*/ 	.word	0xffffffff


	//   ....[57]....
        /*045c*/ 	.word	0xffffffff


	//   ....[58]....
        /*0460*/ 	.word	0xffffffff


	//   ....[59]....
        /*0464*/ 	.word	0xffffffff


	//   ....[60]....
        /*0468*/ 	.word	0xffffffff


	//   ....[61]....
        /*046c*/ 	.word	0x05000076


	//   ....[62]....
        /*0470*/ 	.word	0x05000076


	//   ....[63]....
        /*0474*/ 	.word	0x05000076


	//   ....[64]....
        /*0478*/ 	.word	0x05000076


	//   ....[65]....
        /*047c*/ 	.word	0x05000076


	//   ....[66]....
        /*0480*/ 	.word	0x05000076


	//   ....[67]....
        /*0484*/ 	.word	0x05000076


	//   ....[68]....
        /*0488*/ 	.word	0x05000076


	//   ....[69]....
        /*048c*/ 	.word	0x05000076


	//   ....[70]....
        /*0490*/ 	.word	0x05000076


	//   ....[71]....
        /*0494*/ 	.word	0x05000076


	//   ....[72]....
        /*0498*/ 	.word	0x05000076


	//   ....[73]....
        /*049c*/ 	.word	0x05000076


	//   ....[74]....
        /*04a0*/ 	.word	0x05000076


	//   ....[75]....
        /*04a4*/ 	.word	0x05000076


	//   ....[76]....
        /*04a8*/ 	.word	0x05000076


	//   ....[77]....
        /*04ac*/ 	.word	0x05000076


	//   ....[78]....
        /*04b0*/ 	.word	0x05000076


	//   ....[79]....
        /*04b4*/ 	.word	0x05000076


	//   ....[80]....
        /*04b8*/ 	.word	0x05000076


	//   ....[81]....
        /*04bc*/ 	.word	0x05000076


	//   ....[82]....
        /*04c0*/ 	.word	0x05000076


	//   ....[83]....
        /*04c4*/ 	.word	0x05000076


	//   ....[84]....
        /*04c8*/ 	.word	0x05000076


	//   ....[85]....
        /*04cc*/ 	.word	0x05000076


	//   ....[86]....
        /*04d0*/ 	.word	0x05000076


	//   ....[87]....
        /*04d4*/ 	.word	0x05000076


	//   ....[88]....
        /*04d8*/ 	.word	0x05000076


	//   ....[89]....
        /*04dc*/ 	.word	0x05000076


	//   ....[90]....
        /*04e0*/ 	.word	0x05000076


	//   ....[91]....
        /*04e4*/ 	.word	0x05000076


	//   ....[92]....
        /*04e8*/ 	.word	0x05000076


	//----- nvinfo : EIATTR_COOP_GROUP_INSTR_OFFSETS
	.align		4
.L_1455:
        /*04ec*/ 	.byte	0x04, 0x28
        /*04ee*/ 	.short	(.L_1457 - .L_1456)


	//   ....[0]....
.L_1456:
        /*04f0*/ 	.word	0x00000c00


	//   ....[1]....
        /*04f4*/ 	.word	0x00000d10


	//   ....[2]....
        /*04f8*/ 	.word	0x00000f50


	//   ....[3]....
        /*04fc*/ 	.word	0x00003730


	//   ....[4]....
        /*0500*/ 	.word	0x00003c50


	//   ....[5]....
        /*0504*/ 	.word	0x000042d0


	//   ....[6]....
        /*0508*/ 	.word	0x000047f0


	//   ....[7]....
        /*050c*/ 	.word	0x00005430


	//   ....[8]....
        /*0510*/ 	.word	0x00005d60


	//   ....[9]....
        /*0514*/ 	.word	0x00005d80


	//   ....[10]....
        /*0518*/ 	.word	0x00005db0


	//   ....[11]....
        /*051c*/ 	.word	0x00005dd0


	//   ....[12]....
        /*0520*/ 	.word	0x00005e00


	//   ....[13]....
        /*0524*/ 	.word	0x00005e20


	//   ....[14]....
        /*0528*/ 	.word	0x00005e50


	//   ....[15]....
        /*052c*/ 	.word	0x00005e70


	//   ....[16]....
        /*0530*/ 	.word	0x00005ea0


	//   ....[17]....
        /*0534*/ 	.word	0x00005eb0


	//   ....[18]....
        /*0538*/ 	.word	0x00005f50


	//   ....[19]....
        /*053c*/ 	.word	0x00005f60


	//   ....[20]....
        /*0540*/ 	.word	0x00005f70


	//   ....[21]....
        /*0544*/ 	.word	0x00005f80


	//   ....[22]....
        /*0548*/ 	.word	0x000065a0


	//   ....[23]....
        /*054c*/ 	.word	0x000065b0


	//   ....[24]....
        /*0550*/ 	.word	0x000065e0


	//   ....[25]....
        /*0554*/ 	.word	0x000065f0


	//   ....[26]....
        /*0558*/ 	.word	0x00006620


	//   ....[27]....
        /*055c*/ 	.word	0x00006630


	//   ....[28]....
        /*0560*/ 	.word	0x00006660


	//   ....[29]....
        /*0564*/ 	.word	0x00006670


	//   ....[30]....
        /*0568*/ 	.word	0x000066a0


	//   ....[31]....
        /*056c*/ 	.word	0x000066b0


	//   ....[32]....
        /*0570*/ 	.word	0x000066e0


	//   ....[33]....
        /*0574*/ 	.word	0x000066f0


	//   ....[34]....
        /*0578*/ 	.word	0x00006700


	//   ....[35]....
        /*057c*/ 	.word	0x00006710


	//   ....[36]....
        /*0580*/ 	.word	0x00006720


	//   ....[37]....
        /*0584*/ 	.word	0x00006750


	//   ....[38]....
        /*0588*/ 	.word	0x000081e0


	//   ....[39]....
        /*058c*/ 	.word	0x000081f0


	//   ....[40]....
        /*0590*/ 	.word	0x00008230


	//   ....[41]....
        /*0594*/ 	.word	0x00008240


	//   ....[42]....
        /*0598*/ 	.word	0x00008280


	//   ....[43]....
        /*059c*/ 	.word	0x00008290


	//   ....[44]....
        /*05a0*/ 	.word	0x000082d0


	//   ....[45]....
        /*05a4*/ 	.word	0x000082e0


	//   ....[46]....
        /*05a8*/ 	.word	0x00008320


	//   ....[47]....
        /*05ac*/ 	.word	0x00008330


	//   ....[48]....
        /*05b0*/ 	.word	0x00008b20


	//   ....[49]....
        /*05b4*/ 	.word	0x00008fe0


	//   ....[50]....
        /*05b8*/ 	.word	0x000094f0


	//   ....[51]....
        /*05bc*/ 	.word	0x00009760


	//   ....[52]....
        /*05c0*/ 	.word	0x00009780


	//   ....[53]....
        /*05c4*/ 	.word	0x000097b0


	//   ....[54]....
        /*05c8*/ 	.word	0x00009800


	//   ....[55]....
        /*05cc*/ 	.word	0x00009820


	//   ....[56]....
        /*05d0*/ 	.word	0x00009a10


	//   ....[57]....
        /*05d4*/ 	.word	0x00009a30


	//   ....[58]....
        /*05d8*/ 	.word	0x00009a60


	//   ....[59]....
        /*05dc*/ 	.word	0x00009ab0


	//   ....[60]....
        /*05e0*/ 	.word	0x00009ad0


	//   ....[61]....
        /*05e4*/ 	.word	0x00009fd0


	//   ....[62]....
        /*05e8*/ 	.word	0x0000a020


	//   ....[63]....
        /*05ec*/ 	.word	0x0000a0c0


	//   ....[64]....
        /*05f0*/ 	.word	0x0000a110


	//   ....[65]....
        /*05f4*/ 	.word	0x0000a1b0


	//   ....[66]....
        /*05f8*/ 	.word	0x0000a200


	//   ....[67]....
        /*05fc*/ 	.word	0x0000a2a0


	//   ....[68]....
        /*0600*/ 	.word	0x0000a2f0


	//   ....[69]....
        /*0604*/ 	.word	0x0000a390


	//   ....[70]....
        /*0608*/ 	.word	0x0000a3e0


	//   ....[71]....
        /*060c*/ 	.word	0x0000a480


	//   ....[72]....
        /*0610*/ 	.word	0x0000a520


	//   ....[73]....
        /*0614*/ 	.word	0x0000a5c0


	//   ....[74]....
        /*0618*/ 	.word	0x0000a670


	//   ....[75]....
        /*061c*/ 	.word	0x0000a6b0


	//   ....[76]....
        /*0620*/ 	.word	0x0000a710


	//   ....[77]....
        /*0624*/ 	.word	0x0000a7a0


	//   ....[78]....
        /*0628*/ 	.word	0x0000a7f0


	//   ....[79]....
        /*062c*/ 	.word	0x0000a880


	//   ....[80]....
        /*0630*/ 	.word	0x0000a8d0


	//   ....[81]....
        /*0634*/ 	.word	0x0000a960


	//   ....[82]....
        /*0638*/ 	.word	0x0000a9b0


	//   ....[83]....
        /*063c*/ 	.word	0x0000aa40


	//   ....[84]....
        /*0640*/ 	.word	0x0000aa90


	//   ....[85]....
        /*0644*/ 	.word	0x0000ab20


	//   ....[86]....
        /*0648*/ 	.word	0x0000ab70


	//   ....[87]....
        /*064c*/ 	.word	0x0000ac00


	//   ....[88]....
        /*0650*/ 	.word	0x0000ac50


	//   ....[89]....
        /*0654*/ 	.word	0x0000acb0


	//   ....[90]....
        /*0658*/ 	.word	0x0000ad00


	//   ....[91]....
        /*065c*/ 	.word	0x0000ad60


	//   ....[92]....
        /*0660*/ 	.word	0x0000adb0


	//----- nvinfo : EIATTR_EXIT_INSTR_OFFSETS
	.align		4
.L_1457:
        /*0664*/ 	.byte	0x04, 0x1c
        /*0666*/ 	.short	(.L_1459 - .L_1458)


	//   ....[0]....
.L_1458:
        /*0668*/ 	.word	0x00009c40


	//   ....[1]....
        /*066c*/ 	.word	0x00009f70


	//----- nvinfo : EIATTR_MAX_THREADS
	.align		4
.L_1459:
        /*0670*/ 	.byte	0x04, 0x05
        /*0672*/ 	.short	(.L_1461 - .L_1460)
.L_1460:
        /*0674*/ 	.word	0x00000080
        /*0678*/ 	.word	0x00000001
        /*067c*/ 	.word	0x00000001


	//----- nvinfo : EIATTR_CRS_STACK_SIZE
	.align		4
.L_1461:
        /*0680*/ 	.byte	0x04, 0x1e
        /*0682*/ 	.short	(.L_1463 - .L_1462)
.L_1462:
        /*0684*/ 	.word	0x00000000


	//----- nvinfo : EIATTR_CBANK_PARAM_SIZE
	.align		4
.L_1463:
        /*0688*/ 	.byte	0x03, 0x19
        /*068a*/ 	.short	0x01f0


	//----- nvinfo : EIATTR_PARAM_CBANK
	.align		4
        /*068c*/ 	.byte	0x04, 0x0a
        /*068e*/ 	.short	(.L_1465 - .L_1464)
	.align		4
.L_1464:
        /*0690*/ 	.word	index@(.nv.constant0._Z25selective_scan_bwd_kernelI32Selective_Scan_bwd_kernel_traitsILi128ELi16ELb1ELb0ELb1ELb1ELb1EffEEv12SSMParamsBwd)
        /*0694*/ 	.short	0x0210
        /*0696*/ 	.short	0x01f0


	//----- nvinfo : EIATTR_SW_WAR
	.align		4
.L_1465:
        /*0698*/ 	.byte	0x04, 0x36
        /*069a*/ 	.short	(.L_1467 - .L_1466)
.L_1466:
        /*069c*/ 	.word	0x00000008
.L_1467:


//--------------------- .nv.info._Z25selective_scan_bwd_kernelI32Selective_Scan_bwd_kernel_traitsILi128ELi16ELb1ELb1ELb0ELb0ELb0EffEEv12SSMParamsBwd --------------------------
	.section	.nv.info._Z25selective_scan_bwd_kernelI32Selective_Scan_bwd_kernel_traitsILi128ELi16ELb1ELb1ELb0ELb0ELb0EffEEv12SSMParamsBwd,"",@"SHT_CUDA_INFO"
	.sectionflags	@""
	.align	4


	//----- nvinfo : EIATTR_CUDA_API_VERSION
	.align		4
        /*0000*/ 	.byte	0x04, 0x37
        /*0002*/ 	.short	(.L_1469 - .L_1468)
.L_1468:
        /*0004*/ 	.word	0x00000082


	//----- nvinfo : EIATTR_KPARAM_INFO
	.align		4
.L_1469:
        /*0008*/ 	.byte	0x04, 0x17
        /*000a*/ 	.short	(.L_1471 - .L_1470)
.L_1470:
        /*000c*/ 	.word	0x00000000
        /*0010*/ 	.short	0x0000
        /*0012*/ 	.short	0x0000
        /*0014*/ 	.byte	0x00, 0xf0, 0xc1, 0x07


	//----- nvinfo : EIATTR_SPARSE_MMA_MASK
	.align		4
.L_1471:
        /*0018*/ 	.byte	0x03, 0x50
        /*001a*/ 	.short	0x0000


	//----- nvinfo : EIATTR_MAXREG_COUNT
	.align		4
        /*001c*/ 	.byte	0x03, 0x1b
        /*001e*/ 	.short	0x00a8


	//----- nvinfo : EIATTR_NUM_BARRIERS
	.align		4
        /*0020*/ 	.byte	0x02, 0x4c
        /*0022*/ 	.byte	0x01
	.zero		1


	//----- nvinfo : EIATTR_ANNOTATIONS
	.align		4
        /*0024*/ 	.byte	0x04, 0x55
        /*0026*/ 	.short	(.L_1473 - .L_1472)


	//   ....[0]....
.L_1472:
        /* <DEDUP_REMOVED lines=41> */


	//----- nvinfo : EIATTR_MERCURY_ISA_VERSION
	.align		4
.L_1473:
        /*02a0*/ 	.byte	0x03, 0x5f
        /*02a2*/ 	.short	0x0101


	//----- nvinfo : EIATTR_COOP_GROUP_MASK_REGIDS
	.align		4
        /*02a4*/ 	.byte	0x04, 0x29
        /*02a6*/ 	.short	(.L_1475 - .L_1474)


	//   ....[0]....
.L_1474:
        /*02a8*/ 	.word	0xffffffff


	//   ....[1]....
        /*02ac*/ 	.word	0xffffffff


	//   ....[2]....
        /*02b0*/ 	.word	0xffffffff


	//   ....[3]....
        /*02b4*/ 	.word	0xffffffff


	//   ....[4]....
        /*02b8*/ 	.word	0xffffffff


	//   ....[5]....
        /*02bc*/ 	.word	0xffffffff


	//   ....[6]....
        /*02c0*/ 	.word	0xffffffff


	//   ....[7]....
        /*02c4*/ 	.word	0xffffffff


	//   ....[8]....
        /*02c8*/ 	.word	0xffffffff


	//   ....[9]....
        /*02cc*/ 	.word	0xffffffff


	//   ....[10]....
        /*02d0*/ 	.word	0xffffffff


	//   ....[11]....
        /*02d4*/ 	.word	0xffffffff


	//   ....[12]....
        /*02d8*/ 	.word	0xffffffff


	//   ....[13]....
        /*02dc*/ 	.word	0xffffffff


	//   ....[14]....
        /*02e0*/ 	.word	0xffffffff


	//   ....[15]....
        /*02e4*/ 	.word	0xffffffff


	//   ....[16]....
        /*02e8*/ 	.word	0xffffffff


	//   ....[17]....
        /*02ec*/ 	.word	0xffffffff


	//   ....[18]....
        /*02f0*/ 	.word	0xffffffff


	//   ....[19]....
        /*02f4*/ 	.word	0xffffffff


	//   ....[20]....
        /*02f8*/ 	.word	0xffffffff


	//   ....[21]....
        /*02fc*/ 	.word	0xffffffff


	//   ....[22]....
        /*0300*/ 	.word	0xffffffff


	//   ....[23]....
        /*0304*/ 	.word	0xffffffff


	//   ....[24]....
        /*0308*/ 	.word	0xffffffff


	//   ....[25]....
        /*030c*/ 	.word	0xffffffff


	//   ....[26]....
        /*0310*/ 	.word	0xffffffff


	//   ....[27]....
        /*0314*/ 	.word	0xffffffff


	//   ....[28]....
        /*0318*/ 	.word	0xffffffff


	//   ....[29]....
        /*031c*/ 	.word	0xffffffff


	//   ....[30]....
        /*0320*/ 	.word	0xffffffff


	//   ....[31]....
        /*0324*/ 	.word	0xffffffff


	//   ....[32]....
        /*0328*/ 	.word	0xffffffff


	//   ....[33]....
        /*032c*/ 	.word	0xffffffff


	//   ....[34]....
        /*0330*/ 	.word	0xffffffff


	//   ....[35]....
        /*0334*/ 	.word	0xffffffff


	//   ....[36]....
        /*0338*/ 	.word	0xffffffff


	//   ....[37]....
        /*033c*/ 	.word	0xffffffff


	//   ....[38]....
        /*0340*/ 	.word	0xffffffff


	//   ....[39]....
        /*0344*/ 	.word	0xffffffff


	//   ....[40]....
        /*0348*/ 	.word	0xffffffff


	//   ....[41]....
        /*034c*/ 	.word	0xffffffff


	//   ....[42]....
        /*0350*/ 	.word	0xffffffff


	//   ....[43]....
        /*0354*/ 	.word	0xffffffff


	//   ....[44]....
        /*0358*/ 	.word	0xffffffff


	//   ....[45]....
        /*035c*/ 	.word	0xffffffff


	//   ....[46]....
        /*0360*/ 	.word	0xffffffff


	//   ....[47]....
        /*0364*/ 	.word	0xffffffff


	//   ....[48]....
        /*0368*/ 	.word	0xffffffff


	//   ....[49]....
        /*036c*/ 	.word	0xffffffff


	//   ....[50]....
        /*0370*/ 	.word	0xffffffff


	//   ....[51]....
        /*0374*/ 	.word	0xffffffff


	//   ....[52]....
        /*0378*/ 	.word	0xffffffff


	//   ....[53]....
        /*037c*/ 	.word	0xffffffff


	//   ....[54]....
        /*0380*/ 	.word	0xffffffff


	//   ....[55]....
        /*0384*/ 	.word	0xffffffff


	//   ....[56]....
        /*0388*/ 	.word	0x05000080


	//   ....[57]....
        /*038c*/ 	.word	0x05000080


	//   ....[58]....
        /*0390*/ 	.word	0x05000080


	//   ....[59]....
        /*0394*/ 	.word	0x05000080


	//   ....[60]....
        /*0398*/ 	.word	0x05000080


	//   ....[61]....
        /*039c*/ 	.word	0x05000080


	//   ....[62]....
        /*03a0*/ 	.word	0x05000080


	//   ....[63]....
        /*03a4*/ 	.word	0x05000080


	//   ....[64]....
        /*03a8*/ 	.word	0x05000080


	//   ....[65]....
        /*03ac*/ 	.word	0x05000080


	//   ....[66]....
        /*03b0*/ 	.word	0x05000080


	//   ....[67]....
        /*03b4*/ 	.word	0x05000080


	//   ....[68]....
        /*03b8*/ 	.word	0x05000080


	//   ....[69]....
        /*03bc*/ 	.word	0x05000080


	//   ....[70]....
        /*03c0*/ 	.word	0x05000080


	//   ....[71]....
        /*03c4*/ 	.word	0x05000080


	//   ....[72]....
        /*03c8*/ 	.word	0x05000080


	//   ....[73]....
        /*03cc*/ 	.word	0x05000080


	//   ....[74]....
        /*03d0*/ 	.word	0x05000080


	//   ....[75]....
        /*03d4*/ 	.word	0x05000080


	//   ....[76]....
        /*03d8*/ 	.word	0x05000080


	//   ....[77]....
        /*03dc*/ 	.word	0x05000080


	//   ....[78]....
        /*03e0*/ 	.word	0x05000080


	//   ....[79]....
        /*03e4*/ 	.word	0x05000080


	//   ....[80]....
        /*03e8*/ 	.word	0x05000080


	//   ....[81]....
        /*03ec*/ 	.word	0x05000080


	//   ....[82]....
        /*03f0*/ 	.word	0x05000080


	//   ....[83]....
        /*03f4*/ 	.word	0x05000080


	//   ....[84]....
        /*03f8*/ 	.word	0x05000080


	//   ....[85]....
        /*03fc*/ 	.word	0x05000080


	//   ....[86]....
        /*0400*/ 	.word	0x05000080


	//   ....[87]....
        /*0404*/ 	.word	0x05000080


	//----- nvinfo : EIATTR_COOP_GROUP_INSTR_OFFSETS
	.align		4
.L_1475:
        /*0408*/ 	.byte	0x04, 0x28
        /*040a*/ 	.short	(.L_1477 - .L_1476)


	//   ....[0]....
.L_1476:
        /*040c*/ 	.word	0x00000c30


	//   ....[1]....
        /*0410*/ 	.word	0x00000d30


	//   ....[2]....
        /*0414*/ 	.word	0x00000e80


	//   ....[3]....
        /*0418*/ 	.word	0x00001830


	//   ....[4]....
        /*041c*/ 	.word	0x00002230


	//   ....[5]....
        /*0420*/ 	.word	0x00002250


	//   ....[6]....
        /*0424*/ 	.word	0x00002280


	//   ....[7]....
        /*0428*/ 	.word	0x000022a0


	//   ....[8]....
        /*042c*/ 	.word	0x000022d0


	//   ....[9]....
        /*0430*/ 	.word	0x000022f0


	//   ....[10]....
        /*0434*/ 	.word	0x00002320


	//   ....[11]....
        /*0438*/ 	.word	0x00002340


	//   ....[12]....
        /*043c*/ 	.word	0x00002370


	//   ....[13]....
        /*0440*/ 	.word	0x00002380


	//   ....[14]....
        /*0444*/ 	.word	0x00002420


	//   ....[15]....
        /*0448*/ 	.word	0x00002430


	//   ....[16]....
        /*044c*/ 	.word	0x00002440


	//   ....[17]....
        /*0450*/ 	.word	0x00002450


	//   ....[18]....
        /*0454*/ 	.word	0x00002c20


	//   ....[19]....
        /*0458*/ 	.word	0x00002c30


	//   ....[20]....
        /*045c*/ 	.word	0x00002c60


	//   ....[21]....
        /*0460*/ 	.word	0x00002c70


	//   ....[22]....
        /*0464*/ 	.word	0x00002ca0


	//   ....[23]....
        /*0468*/ 	.word	0x00002cb0


	//   ....[24]....
        /*046c*/ 	.word	0x00002ce0


	//   ....[25]....
        /*0470*/ 	.word	0x00002cf0


	//   ....[26]....
        /*0474*/ 	.word	0x00002d20


	//   ....[27]....
        /*0478*/ 	.word	0x00002d30


	//   ....[28]....
        /*047c*/ 	.word	0x00002d60


	//   ....[29]....
        /*0480*/ 	.word	0x00002d70


	//   ....[30]....
        /*0484*/ 	.word	0x00002d80


	//   ....[31]....
        /*0488*/ 	.word	0x00002d90


	//   ....[32]....
        /*048c*/ 	.word	0x00002da0


	//   ....[33]....
        /*0490*/ 	.word	0x00002de0


	//   ....[34]....
        /*0494*/ 	.word	0x000045e0


	//   ....[35]....
        /*0498*/ 	.word	0x000045f0


	//   ....[36]....
        /*049c*/ 	.word	0x00004630


	//   ....[37]....
        /*04a0*/ 	.word	0x00004640


	//   ....[38]....
        /*04a4*/ 	.word	0x00004680


	//   ....[39]....
        /*04a8*/ 	.word	0x00004690


	//   ....[40]....
        /*04ac*/ 	.word	0x000046d0


	//   ....[41]....
        /*04b0*/ 	.word	0x000046e0


	//   ....[42]....
        /*04b4*/ 	.word	0x00004720


	//   ....[43]....
        /*04b8*/ 	.word	0x00004730


	//   ....[44]....
        /*04bc*/ 	.word	0x00004fd0


	//   ....[45]....
        /*04c0*/ 	.word	0x000052b0


	//   ....[46]....
        /*04c4*/ 	.word	0x000054f0


	//   ....[47]....
        /*04c8*/ 	.word	0x00005510


	//   ....[48]....
        /*04cc*/ 	.word	0x00005540


	//   ....[49]....
        /*04d0*/ 	.word	0x00005590


	//   ....[50]....
        /*04d4*/ 	.word	0x000055b0


	//   ....[51]....
        /*04d8*/ 	.word	0x000057a0


	//   ....[52]....
        /*04dc*/ 	.word	0x000057c0


	//   ....[53]....
        /*04e0*/ 	.word	0x000057f0


	//   ....[54]....
        /*04e4*/ 	.word	0x00005840


	//   ....[55]....
        /*04e8*/ 	.word	0x00005860


	//   ....[56]....
        /*04ec*/ 	.word	0x00005d50


	//   ....[57]....
        /*04f0*/ 	.word	0x00005da0


	//   ....[58]....
        /*04f4*/ 	.word	0x00005e40


	//   ....[59]....
        /*04f8*/ 	.word	0x00005e90


	//   ....[60]....
        /*04fc*/ 	.word	0x00005f30


	//   ....[61]....
        /*0500*/ 	.word	0x00005f80


	//   ....[62]....
        /*0504*/ 	.word	0x00006020


	//   ....[63]....
        /*0508*/ 	.word	0x00006070


	//   ....[64]....
        /*050c*/ 	.word	0x00006110


	//   ....[65]....
        /*0510*/ 	.word	0x00006160


	//   ....[66]....
        /*0514*/ 	.word	0x00006200


	//   ....[67]....
        /*0518*/ 	.word	0x000062a0


	//   ....[68]....
        /*051c*/ 	.word	0x00006340


	//   ....[69]....
        /*0520*/ 	.word	0x000063f0


	//   ....[70]....
        /*0524*/ 	.word	0x00006430


	//   ....[71]....
        /*0528*/ 	.word	0x00006490


	//   ....[72]....
        /*052c*/ 	.word	0x00006520


	//   ....[73]....
        /*0530*/ 	.word	0x00006570


	//   ....[74]....
        /*0534*/ 	.word	0x00006600


	//   ....[75]....
        /*0538*/ 	.word	0x00006650


	//   ....[76]....
        /*053c*/ 	.word	0x000066e0


	//   ....[77]....
        /*0540*/ 	.word	0x00006730


	//   ....[78]....
        /*0544*/ 	.word	0x000067c0


	//   ....[79]....
        /*0548*/ 	.word	0x00006810


	//   ....[80]....
        /*054c*/ 	.word	0x000068a0


	//   ....[81]....
        /*0550*/ 	.word	0x000068f0


	//   ....[82]....
        /*0554*/ 	.word	0x000069b0


	//   ....[83]....
        /*0558*/ 	.word	0x00006a00


	//   ....[84]....
        /*055c*/ 	.word	0x00006a60


	//   ....[85]....
        /*0560*/ 	.word	0x00006ab0


	//   ....[86]....
        /*0564*/ 	.word	0x00006b10


	//   ....[87]....
        /*0568*/ 	.word	0x00006b60


	//----- nvinfo : EIATTR_EXIT_INSTR_OFFSETS
	.align		4
.L_1477:
        /*056c*/ 	.byte	0x04, 0x1c
        /*056e*/ 	.short	(.L_1479 - .L_1478)


	//   ....[0]....
.L_1478:
        /*0570*/ 	.word	0x000059d0


	//   ....[1]....
        /*0574*/ 	.word	0x00005cf0


	//----- nvinfo : EIATTR_MAX_THREADS
	.align		4
.L_1479:
        /*0578*/ 	.byte	0x04, 0x05
        /*057a*/ 	.short	(.L_1481 - .L_1480)
.L_1480:
        /*057c*/ 	.word	0x00000080
        /*0580*/ 	.word	0x00000001
        /*0584*/ 	.word	0x00000001


	//----- nvinfo : EIATTR_CRS_STACK_SIZE
	.align		4
.L_1481:
        /*0588*/ 	.byte	0x04, 0x1e
        /*058a*/ 	.short	(.L_1483 - .L_1482)
.L_1482:
        /*058c*/ 	.word	0x00000000


	//----- nvinfo : EIATTR_CBANK_PARAM_SIZE
	.align		4
.L_1483:
        /*0590*/ 	.byte	0x03, 0x19
        /*0592*/ 	.short	0x01f0


	//----- nvinfo : EIATTR_PARAM_CBANK
	.align		4
        /*0594*/ 	.byte	0x04, 0x0a
        /*0596*/ 	.short	(.L_1485 - .L_1484)
	.align		4
.L_1484:
        /*0598*/ 	.word	index@(.nv.constant0._Z25selective_scan_bwd_kernelI32Selective_Scan_bwd_kernel_traitsILi128ELi16ELb1ELb1ELb0ELb0ELb0EffEEv12SSMParamsBwd)
        /*059c*/ 	.short	0x0210
        /*059e*/ 	.short	0x01f0


	//----- nvinfo : EIATTR_SW_WAR
	.align		4
.L_1485:
        /*05a0*/ 	.byte	0x04, 0x36
        /*05a2*/ 	.short	(.L_1487 - .L_1486)
.L_1486:
        /*05a4*/ 	.word	0x00000008
.L_1487:


//--------------------- .nv.info._Z25selective_scan_bwd_kernelI32Selective_Scan_bwd_kernel_traitsILi128ELi16ELb1ELb1ELb0ELb0ELb1EffEEv12SSMParamsBwd --------------------------
	.section	.nv.info._Z25selective_scan_bwd_kernelI32Selective_Scan_bwd_kernel_traitsILi128ELi16ELb1ELb1ELb0ELb0ELb1EffEEv12SSMParamsBwd,"",@"SHT_CUDA_INFO"
	.sectionflags	@""
	.align	4


	//----- nvinfo : EIATTR_CUDA_API_VERSION
	.align		4
        /*0000*/ 	.byte	0x04, 0x37
        /*0002*/ 	.short	(.L_1489 - .L_1488)
.L_1488:
        /*0004*/ 	.word	0x00000082


	//----- nvinfo : EIATTR_KPARAM_INFO
	.align		4
.L_1489:
        /*0008*/ 	.byte	0x04, 0x17
        /*000a*/ 	.short	(.L_1491 - .L_1490)
.L_1490:
        /*000c*/ 	.word	0x00000000
        /*0010*/ 	.short	0x0000
        /*0012*/ 	.short	0x0000
        /*0014*/ 	.byte	0x00, 0xf0, 0xc1, 0x07


	//----- nvinfo : EIATTR_SPARSE_MMA_MASK
	.align		4
.L_1491:
        /*0018*/ 	.byte	0x03, 0x50
        /*001a*/ 	.short	0x0000


	//----- nvinfo : EIATTR_MAXREG_COUNT
	.align		4
        /*001c*/ 	.byte	0x03, 0x1b
        /*001e*/ 	.short	0x00a8


	//----- nvinfo : EIATTR_NUM_BARRIERS
	.align		4
        /*0020*/ 	.byte	0x02, 0x4c
        /*0022*/ 	.byte	0x01
	.zero		1


	//----- nvinfo : EIATTR_ANNOTATIONS
	.align		4
        /*0024*/ 	.byte	0x04, 0x55
        /*0026*/ 	.short	(.L_1493 - .L_1492)


	//   ....[0]....
.L_1492:
        /* <DEDUP_REMOVED lines=39> */


	//----- nvinfo : EIATTR_MERCURY_ISA_VERSION
	.align		4
.L_1493:
        /*0288*/ 	.byte	0x03, 0x5f
        /*028a*/ 	.short	0x0101


	//----- nvinfo : EIATTR_COOP_GROUP_MASK_REGIDS
	.align		4
        /*028c*/ 	.byte	0x04, 0x29
        /*028e*/ 	.short	(.L_1495 - .L_1494)


	//   ....[0]....
.L_1494:
        /*0290*/ 	.word	0xffffffff


	//   ....[1]....
        /*0294*/ 	.word	0xffffffff


	//   ....[2]....
        /*0298*/ 	.word	0xffffffff


	//   ....[3]....
        /*029c*/ 	.word	0xffffffff


	//   ....[4]....
        /*02a0*/ 	.word	0xffffffff


	//   ....[5]....
        /*02a4*/ 	.word	0xffffffff


	//   ....[6]....
        /*02a8*/ 	.word	0xffffffff


	//   ....[7]....
        /*02ac*/ 	.word	0xffffffff


	//   ....[8]....
        /*02b0*/ 	.word	0xffffffff


	//   ....[9]....
        /*02b4*/ 	.word	0xffffffff


	//   ....[10]....
        /*02b8*/ 	.word	0xffffffff


	//   ....[11]....
        /*02bc*/ 	.word	0xffffffff


	//   ....[12]....
        /*02c0*/ 	.word	0xffffffff


	//   ....[13]....
        /*02c4*/ 	.word	0xffffffff


	//   ....[14]....
        /*02c8*/ 	.word	0xffffffff


	//   ....[15]....
        /*02cc*/ 	.word	0xffffffff


	//   ....[16]....
        /*02d0*/ 	.word	0xffffffff


	//   ....[17]....
        /*02d4*/ 	.word	0xffffffff


	//   ....[18]....
        /*02d8*/ 	.word	0xffffffff


	//   ....[19]....
        /*02dc*/ 	.word	0xffffffff


	//   ....[20]....
        /*02e0*/ 	.word	0xffffffff


	//   ....[21]....
        /*02e4*/ 	.word	0xffffffff


	//   ....[22]....
        /*02e8*/ 	.word	0xffffffff


	//   ....[23]....
        /*02ec*/ 	.word	0xffffffff


	//   ....[24]....
        /*02f0*/ 	.word	0xffffffff


	//   ....[25]....
        /*02f4*/ 	.word	0xffffffff


	//   ....[26]....
        /*02f8*/ 	.word	0xffffffff


	//   ....[27]....
        /*02fc*/ 	.word	0xffffffff


	//   ....[28]....
        /*0300*/ 	.word	0xffffffff


	//   ....[29]....
        /*0304*/ 	.word	0xffffffff


	//   ....[30]....
        /*0308*/ 	.word	0xffffffff


	//   ....[31]....
        /*030c*/ 	.word	0xffffffff


	//   ....[32]....
        /*0310*/ 	.word	0xffffffff


	//   ....[33]....
        /*0314*/ 	.word	0xffffffff


	//   ....[34]....
        /*0318*/ 	.word	0xffffffff


	//   ....[35]....
        /*031c*/ 	.word	0xffffffff


	//   ....[36]....
        /*0320*/ 	.word	0xffffffff


	//   ....[37]....
        /*0324*/ 	.word	0xffffffff


	//   ....[38]....
        /*0328*/ 	.word	0xffffffff


	//   ....[39]....
        /*032c*/ 	.word	0xffffffff


	//   ....[40]....
        /*0330*/ 	.word	0xffffffff


	//   ....[41]....
        /*0334*/ 	.word	0xffffffff


	//   ....[42]....
        /*0338*/ 	.word	0xffffffff


	//   ....[43]....
        /*033c*/ 	.word	0xffffffff


	//   ....[44]....
        /*0340*/ 	.word	0xffffffff


	//   ....[45]....
        /*0344*/ 	.word	0xffffffff


	//   ....[46]....
        /*0348*/ 	.word	0xffffffff


	//   ....[47]....
        /*034c*/ 	.word	0xffffffff


	//   ....[48]....
        /*0350*/ 	.word	0xffffffff


	//   ....[49]....
        /*0354*/ 	.word	0xffffffff


	//   ....[50]....
        /*0358*/ 	.word	0xffffffff


	//   ....[51]....
        /*035c*/ 	.word	0xffffffff


	//   ....[52]....
        /*0360*/ 	.word	0xffffffff


	//   ....[53]....
        /*0364*/ 	.word	0xffffffff


	//   ....[54]....
        /*0368*/ 	.word	0xffffffff


	//   ....[55]....
        /*036c*/ 	.word	0xffffffff


	//   ....[56]....
        /*0370*/ 	.word	0xffffffff


	//   ....[57]....
        /*0374*/ 	.word	0xffffffff


	//   ....[58]....
        /*0378*/ 	.word	0xffffffff


	//   ....[59]....
        /*037c*/ 	.word	0xffffffff


	//   ....[60]....
        /*0380*/ 	.word	0x05000096


	//   ....[61]....
        /*0384*/ 	.word	0x05000096


	//   ....[62]....
        /*0388*/ 	.word	0x05000096


	//   ....[63]....
        /*038c*/ 	.word	0x05000096


	//   ....[64]....
        /*0390*/ 	.word	0x05000096


	//   ....[65]....
        /*0394*/ 	.word	0x05000096


	//   ....[66]....
        /*0398*/ 	.word	0x05000096


	//   ....[67]....
        /*039c*/ 	.word	0x05000096


	//   ....[68]....
        /*03a0*/ 	.word	0x05000096


	//   ....[69]....
        /*03a4*/ 	.word	0x05000096


	//   ....[70]....
        /*03a8*/ 	.word	0x05000096


	//   ....[71]....
        /*03ac*/ 	.word	0x05000096


	//   ....[72]....
        /*03b0*/ 	.word	0x05000096


	//   ....[73]....
        /*03b4*/ 	.word	0x05000096


	//   ....[74]....
        /*03b8*/ 	.word	0x05000096


	//   ....[75]....
        /*03bc*/ 	.word	0x05000096


	//   ....[76]....
        /*03c0*/ 	.word	0x05000096


	//   ....[77]....
        /*03c4*/ 	.word	0x05000096


	//   ....[78]....
        /*03c8*/ 	.word	0x05000096


	//   ....[79]....
        /*03cc*/ 	.word	0x05000096


	//   ....[80]....
        /*03d0*/ 	.word	0x05000096


	//   ....[81]....
        /*03d4*/ 	.word	0x05000096


	//   ....[82]....
        /*03d8*/ 	.word	0x05000096


	//   ....[83]....
        /*03dc*/ 	.word	0x05000096


	//   ....[84]....
        /*03e0*/ 	.word	0x05000096


	//   ....[85]....
        /*03e4*/ 	.word	0x05000096


	//   ....[86]....
        /*03e8*/ 	.word	0x05000096


	//   ....[87]....
        /*03ec*/ 	.word	0x05000096


	//   ....[88]....
        /*03f0*/ 	.word	0x05000096


	//   ....[89]....
        /*03f4*/ 	.word	0x05000096


	//   ....[90]....
        /*03f8*/ 	.word	0x05000096


	//   ....[91]....
        /*03fc*/ 	.word	0x05000096


	//----- nvinfo : EIATTR_COOP_GROUP_INSTR_OFFSETS
	.align		4
.L_1495:
        /*0400*/ 	.byte	0x04, 0x28
        /*0402*/ 	.short	(.L_1497 - .L_1496)


	//   ....[0]....
.L_1496:
        /*0404*/ 	.word	0x00000c80


	//   ....[1]....
        /*0408*/ 	.word	0x00000d80


	//   ....[2]....
        /*040c*/ 	.word	0x00000f70


	//   ....[3]....
        /*0410*/ 	.word	0x00001160


	//   ....[4]....
        /*0414*/ 	.word	0x00001720


	//   ....[5]....
        /*0418*/ 	.word	0x00001d20


	//   ....[6]....
        /*041c*/ 	.word	0x00002250


	//   ....[7]....
        /*0420*/ 	.word	0x00002df0


	//   ....[8]....
        /*0424*/ 	.word	0x00003880


	//   ....[9]....
        /*0428*/ 	.word	0x000038a0


	//   ....[10]....
        /*042c*/ 	.word	0x000038d0


	//   ....[11]....
        /*0430*/ 	.word	0x000038f0


	//   ....[12]....
        /*0434*/ 	.word	0x00003920


	//   ....[13]....
        /*0438*/ 	.word	0x00003940


	//   ....[14]....
        /*043c*/ 	.word	0x00003970


	//   ....[15]....
        /*0440*/ 	.word	0x00003990


	//   ....[16]....
        /*0444*/ 	.word	0x000039c0


	//   ....[17]....
        /*0448*/ 	.word	0x000039d0


	//   ....[18]....
        /*044c*/ 	.word	0x00003a70


	//   ....[19]....
        /*0450*/ 	.word	0x00003a80


	//   ....[20]....
        /*0454*/ 	.word	0x00003a90


	//   ....[21]....
        /*0458*/ 	.word	0x00003aa0


	//   ....[22]....
        /*045c*/ 	.word	0x00004060


	//   ....[23]....
        /*0460*/ 	.word	0x00004070


	//   ....[24]....
        /*0464*/ 	.word	0x00004080


	//   ....[25]....
        /*0468*/ 	.word	0x000040b0


	//   ....[26]....
        /*046c*/ 	.word	0x000040c0


	//   ....[27]....
        /*0470*/ 	.word	0x000040f0


	//   ....[28]....
        /*0474*/ 	.word	0x00004100


	//   ....[29]....
        /*0478*/ 	.word	0x00004130


	//   ....[30]....
        /*047c*/ 	.word	0x00004140


	//   ....[31]....
        /*0480*/ 	.word	0x00004170


	//   ....[32]....
        /*0484*/ 	.word	0x00004180


	//   ....[33]....
        /*0488*/ 	.word	0x000041a0


	//   ....[34]....
        /*048c*/ 	.word	0x000041c0


	//   ....[35]....
        /*0490*/ 	.word	0x000041d0


	//   ....[36]....
        /*0494*/ 	.word	0x000041e0


	//   ....[37]....
        /*0498*/ 	.word	0x000041f0


	//   ....[38]....
        /*049c*/ 	.word	0x00005a90


	//   ....[39]....
        /*04a0*/ 	.word	0x00005aa0


	//   ....[40]....
        /*04a4*/ 	.word	0x00005ae0


	//   ....[41]....
        /*04a8*/ 	.word	0x00005af0


	//   ....[42]....
        /*04ac*/ 	.word	0x00005b30


	//   ....[43]....
        /*04b0*/ 	.word	0x00005b40


	//   ....[44]....
        /*04b4*/ 	.word	0x00005b80


	//   ....[45]....
        /*04b8*/ 	.word	0x00005b90


	//   ....[46]....
        /*04bc*/ 	.word	0x00005bd0


	//   ....[47]....
        /*04c0*/ 	.word	0x00005be0


	//   ....[48]....
        /*04c4*/ 	.word	0x00006510


	//   ....[49]....
        /*04c8*/ 	.word	0x00006650


	//   ....[50]....
        /*04cc*/ 	.word	0x00006900


	//   ....[51]....
        /*04d0*/ 	.word	0x00006920


	//   ....[52]....
        /*04d4*/ 	.word	0x00006950


	//   ....[53]....
        /*04d8*/ 	.word	0x000069a0


	//   ....[54]....
        /*04dc*/ 	.word	0x000069c0


	//   ....[55]....
        /*04e0*/ 	.word	0x00006bb0


	//   ....[56]....
        /*04e4*/ 	.word	0x00006bd0


	//   ....[57]....
        /*04e8*/ 	.word	0x00006c00


	//   ....[58]....
        /*04ec*/ 	.word	0x00006c50


	//   ....[59]....
        /*04f0*/ 	.word	0x00006c70


	//   ....[60]....
        /*04f4*/ 	.word	0x00007170


	//   ....[61]....
        /*04f8*/ 	.word	0x000071c0


	//   ....[62]....
        /*04fc*/ 	.word	0x00007260


	//   ....[63]....
        /*0500*/ 	.word	0x000072b0


	//   ....[64]....
        /*0504*/ 	.word	0x00007350


	//   ....[65]....
        /*0508*/ 	.word	0x000073a0


	//   ....[66]....
        /*050c*/ 	.word	0x00007440


	//   ....[67]....
        /*0510*/ 	.word	0x00007490


	//   ....[68]....
        /*0514*/ 	.word	0x00007530


	//   ....[69]....
        /*0518*/ 	.word	0x00007580


	//   ....[70]....
        /*051c*/ 	.word	0x00007620


	//   ....[71]....
        /*0520*/ 	.word	0x000076c0


	//   ....[72]....
        /*0524*/ 	.word	0x00007760


	//   ....[73]....
        /*0528*/ 	.word	0x00007800


	//   ....[74]....
        /*052c*/ 	.word	0x00007860


	//   ....[75]....
        /*0530*/ 	.word	0x000078b0


	//   ....[76]....
        /*0534*/ 	.word	0x00007940


	//   ....[77]....
        /*0538*/ 	.word	0x00007990


	//   ....[78]....
        /*053c*/ 	.word	0x00007a20


	//   ....[79]....
        /*0540*/ 	.word	0x00007a70


	//   ....[80]....
        /*0544*/ 	.word	0x00007b00


	//   ....[81]....
        /*0548*/ 	.word	0x00007b50


	//   ....[82]....
        /*054c*/ 	.word	0x00007be0


	//   ....[83]....
        /*0550*/ 	.word	0x00007c30


	//   ....[84]....
        /*0554*/ 	.word	0x00007cc0


	//   ....[85]....
        /*0558*/ 	.word	0x00007d10


	//   ....[86]....
        /*055c*/ 	.word	0x00007db0


	//   ....[87]....
        /*0560*/ 	.word	0x00007e00


	//   ....[88]....
        /*0564*/ 	.word	0x00007e60


	//   ....[89]....
        /*0568*/ 	.word	0x00007eb0


	//   ....[90]....
        /*056c*/ 	.word	0x00007f10


	//   ....[91]....
        /*0570*/ 	.word	0x00007f60


	//----- nvinfo : EIATTR_EXIT_INSTR_OFFSETS
	.align		4
.L_1497:
        /*0574*/ 	.byte	0x04, 0x1c
        /*0576*/ 	.short	(.L_1499 - .L_1498)


	//   ....[0]....
.L_1498:
        /*0578*/ 	.word	0x00006de0


	//   ....[1]....
        /*057c*/ 	.word	0x00007110


	//----- nvinfo : EIATTR_MAX_THREADS
	.align		4
.L_1499:
        /*0580*/ 	.byte	0x04, 0x05
        /*0582*/ 	.short	(.L_1501 - .L_1500)
.L_1500:
        /*0584*/ 	.word	0x00000080
        /*0588*/ 	.word	0x00000001
        /*058c*/ 	.word	0x00000001


	//----- nvinfo : EIATTR_CRS_STACK_SIZE
	.align		4
.L_1501:
        /*0590*/ 	.byte	0x04, 0x1e
        /*0592*/ 	.short	(.L_1503 - .L_1502)
.L_1502:
        /*0594*/ 	.word	0x00000000


	//----- nvinfo : EIATTR_CBANK_PARAM_SIZE
	.align		4
.L_1503:
        /*0598*/ 	.byte	0x03, 0x19
        /*059a*/ 	.short	0x01f0


	//----- nvinfo : EIATTR_PARAM_CBANK
	.align		4
        /*059c*/ 	.byte	0x04, 0x0a
        /*059e*/ 	.short	(.L_1505 - .L_1504)
	.align		4
.L_1504:
        /*05a0*/ 	.word	index@(.nv.constant0._Z25selective_scan_bwd_kernelI32Selective_Scan_bwd_kernel_traitsILi128ELi16ELb1ELb1ELb0ELb0ELb1EffEEv12SSMParamsBwd)
        /*05a4*/ 	.short	0x0210
        /*05a6*/ 	.short	0x01f0


	//----- nvinfo : EIATTR_SW_WAR
	.align		4
.L_1505:
        /*05a8*/ 	.byte	0x04, 0x36
        /*05aa*/ 	.short	(.L_1507 - .L_1506)
.L_1506:
        /*05ac*/ 	.word	0x00000008
.L_1507:


//--------------------- .nv.info._Z25selective_scan_bwd_kernelI32Selective_Scan_bwd_kernel_traitsILi128ELi16ELb1ELb1ELb0ELb1ELb0EffEEv12SSMParamsBwd --------------------------
	.section	.nv.info._Z25selective_scan_bwd_kernelI32Selective_Scan_bwd_kernel_traitsILi128ELi16ELb1ELb1ELb0ELb1ELb0EffEEv12SSMParamsBwd,"",@"SHT_CUDA_INFO"
	.sectionflags	@""
	.align	4


	//----- nvinfo : EIATTR_CUDA_API_VERSION
	.align		4
        /*0000*/ 	.byte	0x04, 0x37
        /*0002*/ 	.short	(.L_1509 - .L_1508)
.L_1508:
        /*0004*/ 	.word	0x00000082


	//----- nvinfo : EIATTR_KPARAM_INFO
	.align		4
.L_1509:
        /*0008*/ 	.byte	0x04, 0x17
        /*000a*/ 	.short	(.L_1511 - .L_1510)
.L_1510:
        /*000c*/ 	.word	0x00000000
        /*0010*/ 	.short	0x0000
        /*0012*/ 	.short	0x0000
        /*0014*/ 	.byte	0x00, 0xf0, 0xc1, 0x07


	//----- nvinfo : EIATTR_SPARSE_MMA_MASK
	.align		4
.L_1511:
        /*0018*/ 	.byte	0x03, 0x50
        /*001a*/ 	.short	0x0000


	//----- nvinfo : EIATTR_MAXREG_COUNT
	.align		4
        /*001c*/ 	.byte	0x03, 0x1b
        /*001e*/ 	.short	0x00a8


	//----- nvinfo : EIATTR_NUM_BARRIERS
	.align		4
        /*0020*/ 	.byte	0x02, 0x4c
        /*0022*/ 	.byte	0x01
	.zero		1


	//----- nvinfo : EIATTR_ANNOTATIONS
	.align		4
        /*0024*/ 	.byte	0x04, 0x55
        /*0026*/ 	.short	(.L_1513 - .L_1512)


	//   ....[0]....
.L_1512:
        /* <DEDUP_REMOVED lines=28> */


	//----- nvinfo : EIATTR_MERCURY_ISA_VERSION
	.align		4
.L_1513:
        /*01d0*/ 	.byte	0x03, 0x5f
        /*01d2*/ 	.short	0x0101


	//----- nvinfo : EIATTR_COOP_GROUP_MASK_REGIDS
	.align		4
        /*01d4*/ 	.byte	0x04, 0x29
        /*01d6*/ 	.short	(.L_1515 - .L_1514)


	//   ....[0]....
.L_1514:
        /*01d8*/ 	.word	0xffffffff


	//   ....[1]....
        /*01dc*/ 	.word	0xffffffff


	//   ....[2]....
        /*01e0*/ 	.word	0xffffffff


	//   ....[3]....
        /*01e4*/ 	.word	0xffffffff


	//   ....[4]....
        /*01e8*/ 	.word	0xffffffff


	//   ....[5]....
        /*01ec*/ 	.word	0xffffffff


	//   ....[6]....
        /*01f0*/ 	.word	0xffffffff


	//   ....[7]....
        /*01f4*/ 	.word	0xffffffff


	//   ....[8]....
        /*01f8*/ 	.word	0xffffffff


	//   ....[9]....
        /*01fc*/ 	.word	0xffffffff


	//   ....[10]....
        /*0200*/ 	.word	0xffffffff


	//   ....[11]....
        /*0204*/ 	.word	0xffffffff


	//   ....[12]....
        /*0208*/ 	.word	0xffffffff


	//   ....[13]....
        /*020c*/ 	.word	0xffffffff


	//   ....[14]....
        /*0210*/ 	.word	0xffffffff


	//   ....[15]....
        /*0214*/ 	.word	0xffffffff


	//   ....[16]....
        /*0218*/ 	.word	0xffffffff


	//   ....[17]....
        /*021c*/ 	.word	0xffffffff


	//   ....[18]....
        /*0220*/ 	.word	0xffffffff


	//   ....[19]....
        /*0224*/ 	.word	0xffffffff


	//   ....[20]....
        /*0228*/ 	.word	0xffffffff


	//   ....[21]....
        /*022c*/ 	.word	0xffffffff


	//   ....[22]....
        /*0230*/ 	.word	0xffffffff


	//   ....[23]....
        /*0234*/ 	.word	0xffffffff


	//   ....[24]....
        /*0238*/ 	.word	0xffffffff


	//   ....[25]....
        /*023c*/ 	.word	0xffffffff


	//   ....[26]....
        /*0240*/ 	.word	0xffffffff


	//   ....[27]....
        /*0244*/ 	.word	0xffffffff


	//   ....[28]....
        /*0248*/ 	.word	0xffffffff


	//   ....[29]....
        /*024c*/ 	.word	0xffffffff


	//   ....[30]....
        /*0250*/ 	.word	0xffffffff


	//   ....[31]....
        /*0254*/ 	.word	0xffffffff


	//   ....[32]....
        /*0258*/ 	.word	0xffffffff


	//   ....[33]....
        /*025c*/ 	.word	0xffffffff


	//   ....[34]....
        /*0260*/ 	.word	0xffffffff


	//   ....[35]....
        /*0264*/ 	.word	0xffffffff


	//   ....[36]....
        /*0268*/ 	.word	0xffffffff


	//   ....[37]....
        /*026c*/ 	.word	0xffffffff


	//   ....[38]....
        /*0270*/ 	.word	0xffffffff


	//   ....[39]....
        /*0274*/ 	.word	0xffffffff


	//   ....[40]....
        /*0278*/ 	.word	0xffffffff


	//   ....[41]....
        /*027c*/ 	.word	0xffffffff


	//   ....[42]....
        /*0280*/ 	.word	0xffffffff


	//   ....[43]....
        /*0284*/ 	.word	0xffffffff


	//   ....[44]....
        /*0288*/ 	.word	0xffffffff


	//   ....[45]....
        /*028c*/ 	.word	0xffffffff


	//   ....[46]....
        /*0290*/ 	.word	0xffffffff


	//   ....[47]....
        /*0294*/ 	.word	0xffffffff


	//   ....[48]....
        /*0298*/ 	.word	0xffffffff


	//   ....[49]....
        /*029c*/ 	.word	0xffffffff


	//   ....[50]....
        /*02a0*/ 	.word	0xffffffff


	//   ....[51]....
        /*02a4*/ 	.word	0xffffffff


	//   ....[52]....
        /*02a8*/ 	.word	0xffffffff


	//   ....[53]....
        /*02ac*/ 	.word	0xffffffff


	//   ....[54]....
        /*02b0*/ 	.word	0xffffffff


	//   ....[55]....
        /*02b4*/ 	.word	0xffffffff


	//   ....[56]....
        /*02b8*/ 	.word	0xffffffff


	//   ....[57]....
        /*02bc*/ 	.word	0x0500007e


	//   ....[58]....
        /*02c0*/ 	.word	0x0500007e


	//   ....[59]....
        /*02c4*/ 	.word	0x0500007e


	//   ....[60]....
        /*02c8*/ 	.word	0x0500007e


	//   ....[61]....
        /*02cc*/ 	.word	0x0500007e


	//   ....[62]....
        /*02d0*/ 	.word	0x0500007e


	//   ....[63]....
        /*02d4*/ 	.word	0x0500007e


	//   ....[64]....
        /*02d8*/ 	.word	0x0500007e


	//   ....[65]....
        /*02dc*/ 	.word	0x0500007e


	//   ....[66]....
        /*02e0*/ 	.word	0x0500007e


	//   ....[67]....
        /*02e4*/ 	.word	0x0500007e


	//   ....[68]....
        /*02e8*/ 	.word	0x0500007e


	//   ....[69]....
        /*02ec*/ 	.word	0x0500007e


	//   ....[70]....
        /*02f0*/ 	.word	0x0500007e


	//   ....[71]....
        /*02f4*/ 	.word	0x0500007e


	//   ....[72]....
        /*02f8*/ 	.word	0x0500007e


	//   ....[73]....
        /*02fc*/ 	.word	0x0500007e


	//   ....[74]....
        /*0300*/ 	.word	0x0500007e


	//   ....[75]....
        /*0304*/ 	.word	0x0500007e


	//   ....[76]....
        /*0308*/ 	.word	0x0500007e


	//   ....[77]....
        /*030c*/ 	.word	0x0500007e


	//   ....[78]....
        /*0310*/ 	.word	0x0500007e


	//   ....[79]....
        /*0314*/ 	.word	0x0500007e


	//   ....[80]....
        /*0318*/ 	.word	0x0500007e


	//   ....[81]....
        /*031c*/ 	.word	0x0500007e


	//   ....[82]....
        /*0320*/ 	.word	0x0500007e


	//   ....[83]....
        /*0324*/ 	.word	0x0500007e


	//   ....[84]....
        /*0328*/ 	.word	0x0500007e


	//   ....[85]....
        /*032c*/ 	.word	0x0500007e


	//   ....[86]....
        /*0330*/ 	.word	0x0500007e


	//   ....[87]....
        /*0334*/ 	.word	0x0500007e


	//   ....[88]....
        /*0338*/ 	.word	0x0500007e


	//----- nvinfo : EIATTR_COOP_GROUP_INSTR_OFFSETS
	.align		4
.L_1515:
        /*033c*/ 	.byte	0x04, 0x28
        /*033e*/ 	.short	(.L_1517 - .L_1516)


	//   ....[0]....
.L_1516:
        /*0340*/ 	.word	0x00000bf0


	//   ....[1]....
        /*0344*/ 	.word	0x00000d00


	//   ....[2]....
        /*0348*/ 	.word	0x00000ed0


	//   ....[3]....
        /*034c*/ 	.word	0x000038f0


	//   ....[4]....
        /*0350*/ 	.word	0x000044a0


	//   ....[5]....
        /*0354*/ 	.word	0x000044c0


	//   ....[6]....
        /*0358*/ 	.word	0x000044f0


	//   ....[7]....
        /*035c*/ 	.word	0x00004510


	//   ....[8]....
        /*0360*/ 	.word	0x00004540


	//   ....[9]....
        /*0364*/ 	.word	0x00004560


	//   ....[10]....
        /*0368*/ 	.word	0x00004590


	//   ....[11]....
        /*036c*/ 	.word	0x000045b0


	//   ....[12]....
        /*0370*/ 	.word	0x000045e0


	//   ....[13]....
        /*0374*/ 	.word	0x000045f0


	//   ....[14]....
        /*0378*/ 	.word	0x00004690


	//   ....[15]....
        /*037c*/ 	.word	0x000046a0


	//   ....[16]....
        /*0380*/ 	.word	0x000046b0


	//   ....[17]....
        /*0384*/ 	.word	0x000046c0


	//   ....[18]....
        /*0388*/ 	.word	0x00004d20


	//   ....[19]....
        /*038c*/ 	.word	0x00004d30


	//   ....[20]....
        /*0390*/ 	.word	0x00004d60


	//   ....[21]....
        /*0394*/ 	.word	0x00004d70


	//   ....[22]....
        /*0398*/ 	.word	0x00004da0


	//   ....[23]....
        /*039c*/ 	.word	0x00004db0


	//   ....[24]....
        /*03a0*/ 	.word	0x00004de0


	//   ....[25]....
        /*03a4*/ 	.word	0x00004df0


	//   ....[26]....
        /*03a8*/ 	.word	0x00004e20


	//   ....[27]....
        /*03ac*/ 	.word	0x00004e30


	//   ....[28]....
        /*03b0*/ 	.word	0x00004e60


	//   ....[29]....
        /*03b4*/ 	.word	0x00004e70


	//   ....[30]....
        /*03b8*/ 	.word	0x00004e80


	//   ....[31]....
        /*03bc*/ 	.word	0x00004e90


	//   ....[32]....
        /*03c0*/ 	.word	0x00004ea0


	//   ....[33]....
        /*03c4*/ 	.word	0x00004ed0


	//   ....[34]....
        /*03c8*/ 	.word	0x000066b0


	//   ....[35]....
        /*03cc*/ 	.word	0x000066c0


	//   ....[36]....
        /*03d0*/ 	.word	0x00006700


	//   ....[37]....
        /*03d4*/ 	.word	0x00006710


	//   ....[38]....
        /*03d8*/ 	.word	0x00006750


	//   ....[39]....
        /*03dc*/ 	.word	0x00006760


	//   ....[40]....
        /*03e0*/ 	.word	0x000067a0


	//   ....[41]....
        /*03e4*/ 	.word	0x000067b0


	//   ....[42]....
        /*03e8*/ 	.word	0x000067f0


	//   ....[43]....
        /*03ec*/ 	.word	0x00006800


	//   ....[44]....
        /*03f0*/ 	.word	0x00007110


	//   ....[45]....
        /*03f4*/ 	.word	0x00007720


	//   ....[46]....
        /*03f8*/ 	.word	0x00007a60


	//   ....[47]....
        /*03fc*/ 	.word	0x00007e20


	//   ....[48]....
        /*0400*/ 	.word	0x00007e40


	//   ....[49]....
        /*0404*/ 	.word	0x00007e70


	//   ....[50]....
        /*0408*/ 	.word	0x00007ec0


	//   ....[51]....
        /*040c*/ 	.word	0x00007ee0


	//   ....[52]....
        /*0410*/ 	.word	0x000080d0


	//   ....[53]....
        /*0414*/ 	.word	0x000080f0


	//   ....[54]....
        /*0418*/ 	.word	0x00008120


	//   ....[55]....
        /*041c*/ 	.word	0x00008170


	//   ....[56]....
        /*0420*/ 	.word	0x00008190


	//   ....[57]....
        /*0424*/ 	.word	0x00008690


	//   ....[58]....
        /*0428*/ 	.word	0x000086e0


	//   ....[59]....
        /*042c*/ 	.word	0x00008760


	//   ....[60]....
        /*0430*/ 	.word	0x000087b0


	//   ....[61]....
        /*0434*/ 	.word	0x00008830


	//   ....[62]....
        /*0438*/ 	.word	0x00008880


	//   ....[63]....
        /*043c*/ 	.word	0x00008900


	//   ....[64]....
        /*0440*/ 	.word	0x00008950


	//   ....[65]....
        /*0444*/ 	.word	0x000089d0


	//   ....[66]....
        /*0448*/ 	.word	0x00008a20


	//   ....[67]....
        /*044c*/ 	.word	0x00008ab0


	//   ....[68]....
        /*0450*/ 	.word	0x00008b50


	//   ....[69]....
        /*0454*/ 	.word	0x00008bf0


	//   ....[70]....
        /*0458*/ 	.word	0x00008ca0


	//   ....[71]....
        /*045c*/ 	.word	0x00008ce0


	//   ....[72]....
        /*0460*/ 	.word	0x00008d40


	//   ....[73]....
        /*0464*/ 	.word	0x00008dd0


	//   ....[74]....
        /*0468*/ 	.word	0x00008e20


	//   ....[75]....
        /*046c*/ 	.word	0x00008eb0


	//   ....[76]....
        /*0470*/ 	.word	0x00008f00


	//   ....[77]....
        /*0474*/ 	.word	0x00008f90


	//   ....[78]....
        /*0478*/ 	.word	0x00008fe0


	//   ....[79]....
        /*047c*/ 	.word	0x00009070


	//   ....[80]....
        /*0480*/ 	.word	0x000090c0


	//   ....[81]....
        /*0484*/ 	.word	0x00009150


	//   ....[82]....
        /*0488*/ 	.word	0x000091a0


	//   ....[83]....
        /*048c*/ 	.word	0x00009230


	//   ....[84]....
        /*0490*/ 	.word	0x00009280


	//   ....[85]....
        /*0494*/ 	.word	0x000092e0


	//   ....[86]....
        /*0498*/ 	.word	0x00009330


	//   ....[87]....
        /*049c*/ 	.word	0x00009390


	//   ....[88]....
        /*04a0*/ 	.word	0x000093e0


	//----- nvinfo : EIATTR_EXIT_INSTR_OFFSETS
	.align		4
.L_1517:
        /*04a4*/ 	.byte	0x04, 0x1c
        /*04a6*/ 	.short	(.L_1519 - .L_1518)


	//   ....[0]....
.L_1518:
        /*04a8*/ 	.word	0x00008300


	//   ....[1]....
        /*04ac*/ 	.word	0x00008630


	//----- nvinfo : EIATTR_MAX_THREADS
	.align		4
.L_1519:
        /*04b0*/ 	.byte	0x04, 0x05
        /*04b2*/ 	.short	(.L_1521 - .L_1520)
.L_1520:
        /*04b4*/ 	.word	0x00000080
        /*04b8*/ 	.word	0x00000001
        /*04bc*/ 	.word	0x00000001


	//----- nvinfo : EIATTR_CRS_STACK_SIZE
	.align		4
.L_1521:
        /*04c0*/ 	.byte	0x04, 0x1e
        /*04c2*/ 	.short	(.L_1523 - .L_1522)
.L_1522:
        /*04c4*/ 	.word	0x00000000


	//----- nvinfo : EIATTR_CBANK_PARAM_SIZE
	.align		4
.L_1523:
        /*04c8*/ 	.byte	0x03, 0x19
        /*04ca*/ 	.short	0x01f0


	//----- nvinfo : EIATTR_PARAM_CBANK
	.align		4
        /*04cc*/ 	.byte	0x04, 0x0a
        /*04ce*/ 	.short	(.L_1525 - .L_1524)
	.align		4
.L_1524:
        /*04d0*/ 	.word	index@(.nv.constant0._Z25selective_scan_bwd_kernelI32Selective_Scan_bwd_kernel_traitsILi128ELi16ELb1ELb1ELb0ELb1ELb0EffEEv12SSMParamsBwd)
        /*04d4*/ 	.short	0x0210
        /*04d6*/ 	.short	0x01f0


	//----- nvinfo : EIATTR_SW_WAR
	.align		4
.L_1525:
        /*04d8*/ 	.byte	0x04, 0x36
        /*04da*/ 	.short	(.L_1527 - .L_1526)
.L_1526:
        /*04dc*/ 	.word	0x00000008
.L_1527:


//--------------------- .nv.info._Z25selective_scan_bwd_kernelI32Selective_Scan_bwd_kernel_traitsILi128ELi16ELb1ELb1ELb0ELb1ELb1EffEEv12SSMParamsBwd --------------------------
	.section	.nv.info._Z25selective_scan_bwd_kernelI32Selective_Scan_bwd_kernel_traitsILi128ELi16ELb1ELb1ELb0ELb1ELb1EffEEv12SSMParamsBwd,"",@"SHT_CUDA_INFO"
	.sectionflags	@""
	.align	4


	//----- nvinfo : EIATTR_CUDA_API_VERSION
	.align		4
        /*0000*/ 	.byte	0x04, 0x37
        /*0002*/ 	.short	(.L_1529 - .L_1528)
.L_1528:
        /*0004*/ 	.word	0x00000082


	//----- nvinfo : EIATTR_KPARAM_INFO
	.align		4
.L_1529:
        /*0008*/ 	.byte	0x04, 0x17
        /*000a*/ 	.short	(.L_1531 - .L_1530)
.L_1530:
        /*000c*/ 	.word	0x00000000
        /*0010*/ 	.short	0x0000
        /*0012*/ 	.short	0x0000
        /*0014*/ 	.byte	0x00, 0xf0, 0xc1, 0x07


	//----- nvinfo : EIATTR_SPARSE_MMA_MASK
	.align		4
.L_1531:
        /*0018*/ 	.byte	0x03, 0x50
        /*001a*/ 	.short	0x0000


	//----- nvinfo : EIATTR_MAXREG_COUNT
	.align		4
        /*001c*/ 	.byte	0x03, 0x1b
        /*001e*/ 	.short	0x00a8


	//----- nvinfo : EIATTR_NUM_BARRIERS
	.align		4
        /*0020*/ 	.byte	0x02, 0x4c
        /*0022*/ 	.byte	0x01
	.zero		1


	//----- nvinfo : EIATTR_ANNOTATIONS
	.align		4
        /*0024*/ 	.byte	0x04, 0x55
        /*0026*/ 	.short	(.L_1533 - .L_1532)


	//   ....[0]....
.L_1532:
        /* <DEDUP_REMOVED lines=36> */


	//----- nvinfo : EIATTR_MERCURY_ISA_VERSION
	.align		4
.L_1533:
        /*0258*/ 	.byte	0x03, 0x5f
        /*025a*/ 	.short	0x0101


	//----- nvinfo : EIATTR_COOP_GROUP_MASK_REGIDS
	.align		4
        /*025c*/ 	.byte	0x04, 0x29
        /*025e*/ 	.short	(.L_1535 - .L_1534)


	//   ....[0]....
.L_1534:
        /*0260*/ 	.word	0xffffffff


	//   ....[1]....
        /*0264*/ 	.word	0xffffffff


	//   ....[2]....
        /*0268*/ 	.word	0xffffffff


	//   ....[3]....
        /*026c*/ 	.word	0xffffffff


	//   ....[4]....
        /*0270*/ 	.word	0xffffffff


	//   ....[5]....
        /*0274*/ 	.word	0xffffffff


	//   ....[6]....
        /*0278*/ 	.word	0xffffffff


	//   ....[7]....
        /*027c*/ 	.word	0xffffffff


	//   ....[8]....
        /*0280*/ 	.word	0xffffffff


	//   ....[9]....
        /*0284*/ 	.word	0xffffffff


	//   ....[10]....
        /*0288*/ 	.word	0xffffffff


	//   ....[11]....
        /*028c*/ 	.word	0xffffffff


	//   ....[12]....
        /*0290*/ 	.word	0xffffffff


	//   ....[13]....
        /*0294*/ 	.word	0xffffffff


	//   ....[14]....
        /*0298*/ 	.word	0xffffffff


	//   ....[15]....
        /*029c*/ 	.word	0xffffffff


	//   ....[16]....
        /*02a0*/ 	.word	0xffffffff


	//   ....[17]....
        /*02a4*/ 	.word	0xffffffff


	//   ....[18]....
        /*02a8*/ 	.word	0xffffffff


	//   ....[19]....
        /*02ac*/ 	.word	0xffffffff


	//   ....[20]....
        /*02b0*/ 	.word	0xffffffff


	//   ....[21]....
        /*02b4*/ 	.word	0xffffffff


	//   ....[22]....
        /*02b8*/ 	.word	0xffffffff


	//   ....[23]....
        /*02bc*/ 	.word	0xffffffff


	//   ....[24]....
        /*02c0*/ 	.word	0xffffffff


	//   ....[25]....
        /*02c4*/ 	.word	0xffffffff


	//   ....[26]....
        /*02c8*/ 	.word	0xffffffff


	//   ....[27]....
        /*02cc*/ 	.word	0xffffffff


	//   ....[28]....
        /*02d0*/ 	.word	0xffffffff


	//   ....[29]....
        /*02d4*/ 	.word	0xffffffff


	//   ....[30]....
        /*02d8*/ 	.word	0xffffffff


	//   ....[31]....
        /*02dc*/ 	.word	0xffffffff


	//   ....[32]....
        /*02e0*/ 	.word	0xffffffff


	//   ....[33]....
        /*02e4*/ 	.word	0xffffffff


	//   ....[34]....
        /*02e8*/ 	.word	0xffffffff


	//   ....[35]....
        /*02ec*/ 	.word	0xffffffff


	//   ....[36]....
        /*02f0*/ 	.word	0xffffffff


	//   ....[37]....
        /*02f4*/ 	.word	0xffffffff


	//   ....[38]....
        /*02f8*/ 	.word	0xffffffff


	//   ....[39]....
        /*02fc*/ 	.word	0xffffffff


	//   ....[40]....
        /*0300*/ 	.word	0xffffffff


	//   ....[41]....
        /*0304*/ 	.word	0xffffffff


	//   ....[42]....
        /*0308*/ 	.word	0xffffffff


	//   ....[43]....
        /*030c*/ 	.word	0xffffffff


	//   ....[44]....
        /*0310*/ 	.word	0xffffffff


	//   ....[45]....
        /*0314*/ 	.word	0xffffffff


	//   ....[46]....
        /*0318*/ 	.word	0xffffffff


	//   ....[47]....
        /*031c*/ 	.word	0xffffffff


	//   ....[48]....
        /*0320*/ 	.word	0xffffffff


	//   ....[49]....
        /*0324*/ 	.word	0xffffffff


	//   ....[50]....
        /*0328*/ 	.word	0xffffffff


	//   ....[51]....
        /*032c*/ 	.word	0xffffffff


	//   ....[52]....
        /*0330*/ 	.word	0xffffffff


	//   ....[53]....
        /*0334*/ 	.word	0xffffffff


	//   ....[54]....
        /*0338*/ 	.word	0xffffffff


	//   ....[55]....
        /*033c*/ 	.word	0xffffffff


	//   ....[56]....
        /*0340*/ 	.word	0xffffffff


	//   ....[57]....
        /*0344*/ 	.word	0xffffffff


	//   ....[58]....
        /*0348*/ 	.word	0xffffffff


	//   ....[59]....
        /*034c*/ 	.word	0xffffffff


	//   ....[60]....
        /*0350*/ 	.word	0xffffffff


	//   ....[61]....
        /*0354*/ 	.word	0x05000076


	//   ....[62]....
        /*0358*/ 	.word	0x05000076


	//   ....[63]....
        /*035c*/ 	.word	0x05000076


	//   ....[64]....
        /*0360*/ 	.word	0x05000076


	//   ....[65]....
        /*0364*/ 	.word	0x05000076


	//   ....[66]....
        /*0368*/ 	.word	0x05000076


	//   ....[67]....
        /*036c*/ 	.word	0x05000076


	//   ....[68]....
        /*0370*/ 	.word	0x05000076


	//   ....[69]....
        /*0374*/ 	.word	0x05000076


	//   ....[70]....
        /*0378*/ 	.word	0x05000076


	//   ....[71]....
        /*037c*/ 	.word	0x05000076


	//   ....[72]....
        /*0380*/ 	.word	0x05000076


	//   ....[73]....
        /*0384*/ 	.word	0x05000076


	//   ....[74]....
        /*0388*/ 	.word	0x05000076


	//   ....[75]....
        /*038c*/ 	.word	0x05000076


	//   ....[76]....
        /*0390*/ 	.word	0x05000076


	//   ....[77]....
        /*0394*/ 	.word	0x05000076


	//   ....[78]....
        /*0398*/ 	.word	0x05000076


	//   ....[79]....
        /*039c*/ 	.word	0x05000076


	//   ....[80]....
        /*03a0*/ 	.word	0x05000076


	//   ....[81]....
        /*03a4*/ 	.word	0x05000076


	//   ....[82]....
        /*03a8*/ 	.word	0x05000076


	//   ....[83]....
        /*03ac*/ 	.word	0x05000076


	//   ....[84]....
        /*03b0*/ 	.word	0x05000076


	//   ....[85]....
        /*03b4*/ 	.word	0x05000076


	//   ....[86]....
        /*03b8*/ 	.word	0x05000076


	//   ....[87]....
        /*03bc*/ 	.word	0x05000076


	//   ....[88]....
        /*03c0*/ 	.word	0x05000076


	//   ....[89]....
        /*03c4*/ 	.word	0x05000076


	//   ....[90]....
        /*03c8*/ 	.word	0x05000076


	//   ....[91]....
        /*03cc*/ 	.word	0x05000076


	//   ....[92]....
        /*03d0*/ 	.word	0x05000076


	//----- nvinfo : EIATTR_COOP_GROUP_INSTR_OFFSETS
	.align		4
.L_1535:
        /*03d4*/ 	.byte	0x04, 0x28
        /*03d6*/ 	.short	(.L_1537 - .L_1536)


	//   ....[0]....
.L_1536:
        /*03d8*/ 	.word	0x00000bf0


	//   ....[1]....
        /*03dc*/ 	.word	0x00000d00


	//   ....[2]....
        /*03e0*/ 	.word	0x00000ef0


	//   ....[3]....
        /*03e4*/ 	.word	0x00003520


	//   ....[4]....
        /*03e8*/ 	.word	0x00003990


	//   ....[5]....
        /*03ec*/ 	.word	0x00004100


	//   ....[6]....
        /*03f0*/ 	.word	0x000046e0


	//   ....[7]....
        /*03f4*/ 	.word	0x00004f40


	//   ....[8]....
        /*03f8*/ 	.word	0x00005a60


	//   ....[9]....
        /*03fc*/ 	.word	0x00005a80


	//   ....[10]....
        /*0400*/ 	.word	0x00005ab0


	//   ....[11]....
        /*0404*/ 	.word	0x00005ad0


	//   ....[12]....
        /*0408*/ 	.word	0x00005b00


	//   ....[13]....
        /*040c*/ 	.word	0x00005b20


	//   ....[14]....
        /*0410*/ 	.word	0x00005b50


	//   ....[15]....
        /*0414*/ 	.word	0x00005b70


	//   ....[16]....
        /*0418*/ 	.word	0x00005ba0


	//   ....[17]....
        /*041c*/ 	.word	0x00005bb0


	//   ....[18]....
        /*0420*/ 	.word	0x00005c50


	//   ....[19]....
        /*0424*/ 	.word	0x00005c60


	//   ....[20]....
        /*0428*/ 	.word	0x00005c70


	//   ....[21]....
        /*042c*/ 	.word	0x00005c80


	//   ....[22]....
        /*0430*/ 	.word	0x00006240


	//   ....[23]....
        /*0434*/ 	.word	0x00006250


	//   ....[24]....
        /*0438*/ 	.word	0x00006280


	//   ....[25]....
        /*043c*/ 	.word	0x00006290


	//   ....[26]....
        /*0440*/ 	.word	0x000062c0


	//   ....[27]....
        /*0444*/ 	.word	0x000062d0


	//   ....[28]....
        /*0448*/ 	.word	0x00006300


	//   ....[29]....
        /*044c*/ 	.word	0x00006310


	//   ....[30]....
        /*0450*/ 	.word	0x00006340


	//   ....[31]....
        /*0454*/ 	.word	0x00006350


	//   ....[32]....
        /*0458*/ 	.word	0x00006380


	//   ....[33]....
        /*045c*/ 	.word	0x00006390


	//   ....[34]....
        /*0460*/ 	.word	0x000063a0


	//   ....[35]....
        /*0464*/ 	.word	0x000063b0


	//   ....[36]....
        /*0468*/ 	.word	0x000063c0


	//   ....[37]....
        /*046c*/ 	.word	0x000063f0


	//   ....[38]....
        /*0470*/ 	.word	0x00007bf0


	//   ....[39]....
        /*0474*/ 	.word	0x00007c00


	//   ....[40]....
        /*0478*/ 	.word	0x00007c40


	//   ....[41]....
        /*047c*/ 	.word	0x00007c50


	//   ....[42]....
        /*0480*/ 	.word	0x00007c90


	//   ....[43]....
        /*0484*/ 	.word	0x00007ca0


	//   ....[44]....
        /*0488*/ 	.word	0x00007ce0


	//   ....[45]....
        /*048c*/ 	.word	0x00007cf0


	//   ....[46]....
        /*0490*/ 	.word	0x00007d30


	//   ....[47]....
        /*0494*/ 	.word	0x00007d40


	//   ....[48]....
        /*0498*/ 	.word	0x000086d0


	//   ....[49]....
        /*049c*/ 	.word	0x00008b90


	//   ....[50]....
        /*04a0*/ 	.word	0x000090a0


	//   ....[51]....
        /*04a4*/ 	.word	0x00009310


	//   ....[52]....
        /*04a8*/ 	.word	0x00009330


	//   ....[53]....
        /*04ac*/ 	.word	0x00009360


	//   ....[54]....
        /*04b0*/ 	.word	0x000093b0


	//   ....[55]....
        /*04b4*/ 	.word	0x000093d0


	//   ....[56]....
        /*04b8*/ 	.word	0x000095c0


	//   ....[57]....
        /*04bc*/ 	.word	0x000095e0


	//   ....[58]....
        /*04c0*/ 	.word	0x00009610


	//   ....[59]....
        /*04c4*/ 	.word	0x00009660


	//   ....[60]....
        /*04c8*/ 	.word	0x00009680


	//   ....[61]....
        /*04cc*/ 	.word	0x00009b80


	//   ....[62]....
        /*04d0*/ 	.word	0x00009bd0


	//   ....[63]....
        /*04d4*/ 	.word	0x00009c70


	//   ....[64]....
        /*04d8*/ 	.word	0x00009cc0


	//   ....[65]....
        /*04dc*/ 	.word	0x00009d60


	//   ....[66]....
        /*04e0*/ 	.word	0x00009db0


	//   ....[67]....
        /*04e4*/ 	.word	0x00009e50


	//   ....[68]....
        /*04e8*/ 	.word	0x00009ea0


	//   ....[69]....
        /*04ec*/ 	.word	0x00009f40


	//   ....[70]....
        /*04f0*/ 	.word	0x00009f90


	//   ....[71]....
        /*04f4*/ 	.word	0x0000a030


	//   ....[72]....
        /*04f8*/ 	.word	0x0000a0d0


	//   ....[73]....
        /*04fc*/ 	.word	0x0000a170


	//   ....[74]....
        /*0500*/ 	.word	0x0000a220


	//   ....[75]....
        /*0504*/ 	.word	0x0000a260


	//   ....[76]....
        /*0508*/ 	.word	0x0000a2c0


	//   ....[77]....
        /*050c*/ 	.word	0x0000a350


	//   ....[78]....
        /*0510*/ 	.word	0x0000a3a0


	//   ....[79]....
        /*0514*/ 	.word	0x0000a430


	//   ....[80]....
        /*0518*/ 	.word	0x0000a480


	//   ....[81]....
        /*051c*/ 	.word	0x0000a510


	//   ....[82]....
        /*0520*/ 	.word	0x0000a560


	//   ....[83]....
        /*0524*/ 	.word	0x0000a5f0


	//   ....[84]....
        /*0528*/ 	.word	0x0000a640


	//   ....[85]....
        /*052c*/ 	.word	0x0000a6d0


	//   ....[86]....
        /*0530*/ 	.word	0x0000a720


	//   ....[87]....
        /*0534*/ 	.word	0x0000a7b0


	//   ....[88]....
        /*0538*/ 	.word	0x0000a800


	//   ....[89]....
        /*053c*/ 	.word	0x0000a870


	//   ....[90]....
        /*0540*/ 	.word	0x0000a8c0


	//   ....[91]....
        /*0544*/ 	.word	0x0000a910


	//   ....[92]....
        /*0548*/ 	.word	0x0000a960


	//----- nvinfo : EIATTR_EXIT_INSTR_OFFSETS
	.align		4
.L_1537:
        /*054c*/ 	.byte	0x04, 0x1c
        /*054e*/ 	.short	(.L_1539 - .L_1538)


	//   ....[0]....
.L_1538:
        /*0550*/ 	.word	0x000097f0


	//   ....[1]....
        /*0554*/ 	.word	0x00009b20


	//----- nvinfo : EIATTR_MAX_THREADS
	.align		4
.L_1539:
        /*0558*/ 	.byte	0x04, 0x05
        /*055a*/ 	.short	(.L_1541 - .L_1540)
.L_1540:
        /*055c*/ 	.word	0x00000080
        /*0560*/ 	.word	0x00000001
        /*0564*/ 	.word	0x00000001


	//----- nvinfo : EIATTR_CRS_STACK_SIZE
	.align		4
.L_1541:
        /*0568*/ 	.byte	0x04, 0x1e
        /*056a*/ 	.short	(.L_1543 - .L_1542)
.L_1542:
        /*056c*/ 	.word	0x00000000


	//----- nvinfo : EIATTR_CBANK_PARAM_SIZE
	.align		4
.L_1543:
        /*0570*/ 	.byte	0x03, 0x19
        /*0572*/ 	.short	0x01f0


	//----- nvinfo : EIATTR_PARAM_CBANK
	.align		4
        /*0574*/ 	.byte	0x04, 0x0a
        /*0576*/ 	.short	(.L_1545 - .L_1544)
	.align		4
.L_1544:
        /*0578*/ 	.word	index@(.nv.constant0._Z25selective_scan_bwd_kernelI32Selective_Scan_bwd_kernel_traitsILi128ELi16ELb1ELb1ELb0ELb1ELb1EffEEv12SSMParamsBwd)
        /*057c*/ 	.short	0x0210
        /*057e*/ 	.short	0x01f0


	//----- nvinfo : EIATTR_SW_WAR
	.align		4
.L_1545:
        /*0580*/ 	.byte	0x04, 0x36
        /*0582*/ 	.short	(.L_1547 - .L_1546)
.L_1546:
        /*0584*/ 	.word	0x00000008
.L_1547:


//--------------------- .nv.info._Z25selective_scan_bwd_kernelI32Selective_Scan_bwd_kernel_traitsILi128ELi16ELb1ELb1ELb1ELb0ELb0EffEEv12SSMParamsBwd --------------------------
	.section	.nv.info._Z25selective_scan_bwd_kernelI32Selective_Scan_bwd_kernel_traitsILi128ELi16ELb1ELb1ELb1ELb0ELb0EffEEv12SSMParamsBwd,"",@"SHT_CUDA_INFO"
	.sectionflags	@""
	.align	4


	//----- nvinfo : EIATTR_CUDA_API_VERSION
	.align		4
        /*0000*/ 	.byte	0x04, 0x37
        /*0002*/ 	.short	(.L_1549 - .L_1548)
.L_1548:
        /*0004*/ 	.word	0x00000082


	//----- nvinfo : EIATTR_KPARAM_INFO
	.align		4
.L_1549:
        /*0008*/ 	.byte	0x04, 0x17
        /*000a*/ 	.short	(.L_1551 - .L_1550)
.L_1550:
        /*000c*/ 	.word	0x00000000
        /*0010*/ 	.short	0x0000
        /*0012*/ 	.short	0x0000
        /*0014*/ 	.byte	0x00, 0xf0, 0xc1, 0x07


	//----- nvinfo : EIATTR_SPARSE_MMA_MASK
	.align		4
.L_1551:
        /*0018*/ 	.byte	0x03, 0x50
        /*001a*/ 	.short	0x0000


	//----- nvinfo : EIATTR_MAXREG_COUNT
	.align		4
        /*001c*/ 	.byte	0x03, 0x1b
        /*001e*/ 	.short	0x00a8


	//----- nvinfo : EIATTR_NUM_BARRIERS
	.align		4
        /*0020*/ 	.byte	0x02, 0x4c
        /*0022*/ 	.byte	0x01
	.zero		1


	//----- nvinfo : EIATTR_ANNOTATIONS
	.align		4
        /*0024*/ 	.byte	0x04, 0x55
        /*0026*/ 	.short	(.L_1553 - .L_1552)


	//   ....[0]....
.L_1552:
        /* <DEDUP_REMOVED lines=44> */


	//----- nvinfo : EIATTR_MERCURY_ISA_VERSION
	.align		4
.L_1553:
        /*02d8*/ 	.byte	0x03, 0x5f
        /*02da*/ 	.short	0x0101


	//----- nvinfo : EIATTR_COOP_GROUP_MASK_REGIDS
	.align		4
        /*02dc*/ 	.byte	0x04, 0x29
        /*02de*/ 	.short	(.L_1555 - .L_1554)


	//   ....[0]....
.L_1554:
        /*02e0*/ 	.word	0xffffffff


	//   ....[1]....
        /*02e4*/ 	.word	0xffffffff


	//   ....[2]....
        /*02e8*/ 	.word	0xffffffff


	//   ....[3]....
        /*02ec*/ 	.word	0xffffffff


	//   ....[4]....
        /*02f0*/ 	.word	0xffffffff


	//   ....[5]....
        /*02f4*/ 	.word	0xffffffff


	//   ....[6]....
        /*02f8*/ 	.word	0xffffffff


	//   ....[7]....
        /*02fc*/ 	.word	0xffffffff


	//   ....[8]....
        /*0300*/ 	.word	0xffffffff


	//   ....[9]....
        /*0304*/ 	.word	0xffffffff


	//   ....[10]....
        /*0308*/ 	.word	0xffffffff


	//   ....[11]....
        /*030c*/ 	.word	0xffffffff


	//   ....[12]....
        /*0310*/ 	.word	0xffffffff


	//   ....[13]....
        /*0314*/ 	.word	0xffffffff


	//   ....[14]....
        /*0318*/ 	.word	0xffffffff


	//   ....[15]....
        /*031c*/ 	.word	0xffffffff


	//   ....[16]....
        /*0320*/ 	.word	0xffffffff


	//   ....[17]....
        /*0324*/ 	.word	0xffffffff


	//   ....[18]....
        /*0328*/ 	.word	0xffffffff


	//   ....[19]....
        /*032c*/ 	.word	0xffffffff


	//   ....[20]....
        /*0330*/ 	.word	0xffffffff


	//   ....[21]....
        /*0334*/ 	.word	0xffffffff


	//   ....[22]....
        /*0338*/ 	.word	0xffffffff


	//   ....[23]....
        /*033c*/ 	.word	0xffffffff


	//   ....[24]....
        /*0340*/ 	.word	0xffffffff


	//   ....[25]....
        /*0344*/ 	.word	0xffffffff


	//   ....[26]....
        /*0348*/ 	.word	0xffffffff


	//   ....[27]....
        /*034c*/ 	.word	0xffffffff


	//   ....[28]....
        /*0350*/ 	.word	0xffffffff


	//   ....[29]....
        /*0354*/ 	.word	0xffffffff


	//   ....[30]....
        /*0358*/ 	.word	0xffffffff


	//   ....[31]....
        /*035c*/ 	.word	0xffffffff


	//   ....[32]....
        /*0360*/ 	.word	0xffffffff


	//   ....[33]....
        /*0364*/ 	.word	0xffffffff


	//   ....[34]....
        /*0368*/ 	.word	0xffffffff


	//   ....[35]....
        /*036c*/ 	.word	0xffffffff


	//   ....[36]....
        /*0370*/ 	.word	0xffffffff


	//   ....[37]....
        /*0374*/ 	.word	0xffffffff


	//   ....[38]....
        /*0378*/ 	.word	0xffffffff


	//   ....[39]....
        /*037c*/ 	.word	0xffffffff


	//   ....[40]....
        /*0380*/ 	.word	0xffffffff


	//   ....[41]....
        /*0384*/ 	.word	0xffffffff


	//   ....[42]....
        /*0388*/ 	.word	0xffffffff


	//   ....[43]....
        /*038c*/ 	.word	0xffffffff


	//   ....[44]....
        /*0390*/ 	.word	0xffffffff


	//   ....[45]....
        /*0394*/ 	.word	0xffffffff


	//   ....[46]....
        /*0398*/ 	.word	0xffffffff


	//   ....[47]....
        /*039c*/ 	.word	0xffffffff


	//   ....[48]....
        /*03a0*/ 	.word	0xffffffff


	//   ....[49]....
        /*03a4*/ 	.word	0xffffffff


	//   ....[50]....
        /*03a8*/ 	.word	0xffffffff


	//   ....[51]....
        /*03ac*/ 	.word	0xffffffff


	//   ....[52]....
        /*03b0*/ 	.word	0x0500006c


	//   ....[53]....
        /*03b4*/ 	.word	0x0500006c


	//   ....[54]....
        /*03b8*/ 	.word	0x0500006c


	//   ....[55]....
        /*03bc*/ 	.word	0x0500006c


	//   ....[56]....
        /*03c0*/ 	.word	0x0500006c


	//   ....[57]....
        /*03c4*/ 	.word	0x0500006c


	//   ....[58]....
        /*03c8*/ 	.word	0x0500006c


	//   ....[59]....
        /*03cc*/ 	.word	0x0500006c


	//   ....[60]....
        /*03d0*/ 	.word	0x0500006c


	//   ....[61]....
        /*03d4*/ 	.word	0x0500006c


	//   ....[62]....
        /*03d8*/ 	.word	0x0500006c


	//   ....[63]....
        /*03dc*/ 	.word	0x0500006c


	//   ....[64]....
        /*03e0*/ 	.word	0x0500006c


	//   ....[65]....
        /*03e4*/ 	.word	0x0500006c


	//   ....[66]....
        /*03e8*/ 	.word	0x0500006c


	//   ....[67]....
        /*03ec*/ 	.word	0x0500006c


	//   ....[68]....
        /*03f0*/ 	.word	0x0500006c


	//   ....[69]....
        /*03f4*/ 	.word	0x0500006c


	//   ....[70]....
        /*03f8*/ 	.word	0x0500006c


	//   ....[71]....
        /*03fc*/ 	.word	0x0500006c


	//   ....[72]....
        /*0400*/ 	.word	0x0500006c


	//   ....[73]....
        /*0404*/ 	.word	0x0500006c


	//   ....[74]....
        /*0408*/ 	.word	0x0500006c


	//   ....[75]....
        /*040c*/ 	.word	0x0500006c


	//   ....[76]....
        /*0410*/ 	.word	0x0500006c


	//   ....[77]....
        /*0414*/ 	.word	0x0500006c


	//   ....[78]....
        /*0418*/ 	.word	0x0500006c


	//   ....[79]....
        /*041c*/ 	.word	0x0500006c


	//   ....[80]....
        /*0420*/ 	.word	0x0500006c


	//   ....[81]....
        /*0424*/ 	.word	0x0500006c


	//   ....[82]....
        /*0428*/ 	.word	0x0500006c


	//   ....[83]....
        /*042c*/ 	.word	0x0500006c


	//----- nvinfo : EIATTR_COOP_GROUP_INSTR_OFFSETS
	.align		4
.L_1555:
        /*0430*/ 	.byte	0x04, 0x28
        /*0432*/ 	.short	(.L_1557 - .L_1556)


	//   ....[0]....
.L_1556:
        /*0434*/ 	.word	0x00000da0


	//   ....[1]....
        /*0438*/ 	.word	0x00000ea0


	//   ....[2]....
        /*043c*/ 	.word	0x00000ff0


	//   ....[3]....
        /*0440*/ 	.word	0x00001770


	//   ....[4]....
        /*0444*/ 	.word	0x00001bd0


	//   ....[5]....
        /*0448*/ 	.word	0x00002640


	//   ....[6]....
        /*044c*/ 	.word	0x00002660


	//   ....[7]....
        /*0450*/ 	.word	0x00002690


	//   ....[8]....
        /*0454*/ 	.word	0x000026b0


	//   ....[9]....
        /*0458*/ 	.word	0x000026e0


	//   ....[10]....
        /*045c*/ 	.word	0x00002700


	//   ....[11]....
        /*0460*/ 	.word	0x00002730


	//   ....[12]....
        /*0464*/ 	.word	0x00002750


	//   ....[13]....
        /*0468*/ 	.word	0x00002780


	//   ....[14]....
        /*046c*/ 	.word	0x00002790


	//   ....[15]....
        /*0470*/ 	.word	0x00002830


	//   ....[16]....
        /*0474*/ 	.word	0x00002840


	//   ....[17]....
        /*0478*/ 	.word	0x00002850


	//   ....[18]....
        /*047c*/ 	.word	0x00002860


	//   ....[19]....
        /*0480*/ 	.word	0x00002e60


	//   ....[20]....
        /*0484*/ 	.word	0x00002e70


	//   ....[21]....
        /*0488*/ 	.word	0x00002ea0


	//   ....[22]....
        /*048c*/ 	.word	0x00002eb0


	//   ....[23]....
        /*0490*/ 	.word	0x00002ee0


	//   ....[24]....
        /*0494*/ 	.word	0x00002ef0


	//   ....[25]....
        /*0498*/ 	.word	0x00002f20


	//   ....[26]....
        /*049c*/ 	.word	0x00002f30


	//   ....[27]....
        /*04a0*/ 	.word	0x00002f60


	//   ....[28]....
        /*04a4*/ 	.word	0x00002f70


	//   ....[29]....
        /*04a8*/ 	.word	0x00002fa0


	//   ....[30]....
        /*04ac*/ 	.word	0x00002fb0


	//   ....[31]....
        /*04b0*/ 	.word	0x00002fc0


	//   ....[32]....
        /*04b4*/ 	.word	0x00002fd0


	//   ....[33]....
        /*04b8*/ 	.word	0x00002fe0


	//   ....[34]....
        /*04bc*/ 	.word	0x00003010


	//   ....[35]....
        /*04c0*/ 	.word	0x00004f80


	//   ....[36]....
        /*04c4*/ 	.word	0x00005110


	//   ....[37]....
        /*04c8*/ 	.word	0x00005140


	//   ....[38]....
        /*04cc*/ 	.word	0x00005180


	//   ....[39]....
        /*04d0*/ 	.word	0x000051b0


	//   ....[40]....
        /*04d4*/ 	.word	0x000056f0


	//   ....[41]....
        /*04d8*/ 	.word	0x00005870


	//   ....[42]....
        /*04dc*/ 	.word	0x00005b80


	//   ....[43]....
        /*04e0*/ 	.word	0x00005ba0


	//   ....[44]....
        /*04e4*/ 	.word	0x00005bd0


	//   ....[45]....
        /*04e8*/ 	.word	0x00005c10


	//   ....[46]....
        /*04ec*/ 	.word	0x00005c30


	//   ....[47]....
        /*04f0*/ 	.word	0x00005e20


	//   ....[48]....
        /*04f4*/ 	.word	0x00005e40


	//   ....[49]....
        /*04f8*/ 	.word	0x00005e70


	//   ....[50]....
        /*04fc*/ 	.word	0x00005ec0


	//   ....[51]....
        /*0500*/ 	.word	0x00005ee0


	//   ....[52]....
        /*0504*/ 	.word	0x00006290


	//   ....[53]....
        /*0508*/ 	.word	0x000062e0


	//   ....[54]....
        /*050c*/ 	.word	0x00006380


	//   ....[55]....
        /*0510*/ 	.word	0x000063d0


	//   ....[56]....
        /*0514*/ 	.word	0x00006470


	//   ....[57]....
        /*0518*/ 	.word	0x000064c0


	//   ....[58]....
        /*051c*/ 	.word	0x00006560


	//   ....[59]....
        /*0520*/ 	.word	0x000065b0


	//   ....[60]....
        /*0524*/ 	.word	0x00006650


	//   ....[61]....
        /*0528*/ 	.word	0x000066a0


	//   ....[62]....
        /*052c*/ 	.word	0x00006740


	//   ....[63]....
        /*0530*/ 	.word	0x000067e0


	//   ....[64]....
        /*0534*/ 	.word	0x00006880


	//   ....[65]....
        /*0538*/ 	.word	0x00006920


	//   ....[66]....
        /*053c*/ 	.word	0x00006970


	//   ....[67]....
        /*0540*/ 	.word	0x000069c0


	//   ....[68]....
        /*0544*/ 	.word	0x00006a50


	//   ....[69]....
        /*0548*/ 	.word	0x00006aa0


	//   ....[70]....
        /*054c*/ 	.word	0x00006b30


	//   ....[71]....
        /*0550*/ 	.word	0x00006b80


	//   ....[72]....
        /*0554*/ 	.word	0x00006c10


	//   ....[73]....
        /*0558*/ 	.word	0x00006c60


	//   ....[74]....
        /*055c*/ 	.word	0x00006cf0


	//   ....[75]....
        /*0560*/ 	.word	0x00006d40


	//   ....[76]....
        /*0564*/ 	.word	0x00006dd0


	//   ....[77]....
        /*0568*/ 	.word	0x00006e20


	//   ....[78]....
        /*056c*/ 	.word	0x00006eb0


	//   ....[79]....
        /*0570*/ 	.word	0x00006f00


	//   ....[80]....
        /*0574*/ 	.word	0x00006f60


	//   ....[81]....
        /*0578*/ 	.word	0x00006fb0


	//   ....[82]....
        /*057c*/ 	.word	0x00007010


	//   ....[83]....
        /*0580*/ 	.word	0x00007060


	//----- nvinfo : EIATTR_EXIT_INSTR_OFFSETS
	.align		4
.L_1557:
        /*0584*/ 	.byte	0x04, 0x1c
        /*0586*/ 	.short	(.L_1559 - .L_1558)


	//   ....[0]....
.L_1558:
        /*0588*/ 	.word	0x00006050


	//   ....[1]....
        /*058c*/ 	.word	0x00006230


	//----- nvinfo : EIATTR_MAX_THREADS
	.align		4
.L_1559:
        /*0590*/ 	.byte	0x04, 0x05
        /*0592*/ 	.short	(.L_1561 - .L_1560)
.L_1560:
        /*0594*/ 	.word	0x00000080
        /*0598*/ 	.word	0x00000001
        /*059c*/ 	.word	0x00000001


	//----- nvinfo : EIATTR_CRS_STACK_SIZE
	.align		4
.L_1561:
        /*05a0*/ 	.byte	0x04, 0x1e
        /*05a2*/ 	.short	(.L_1563 - .L_1562)
.L_1562:
        /*05a4*/ 	.word	0x00000000


	//----- nvinfo : EIATTR_CBANK_PARAM_SIZE
	.align		4
.L_1563:
        /*05a8*/ 	.byte	0x03, 0x19
        /*05aa*/ 	.short	0x01f0


	//----- nvinfo : EIATTR_PARAM_CBANK
	.align		4
        /*05ac*/ 	.byte	0x04, 0x0a
        /*05ae*/ 	.short	(.L_1565 - .L_1564)
	.align		4
.L_1564:
        /*05b0*/ 	.word	index@(.nv.constant0._Z25selective_scan_bwd_kernelI32Selective_Scan_bwd_kernel_traitsILi128ELi16ELb1ELb1ELb1ELb0ELb0EffEEv12SSMParamsBwd)
        /*05b4*/ 	.short	0x0210
        /*05b6*/ 	.short	0x01f0


	//----- nvinfo : EIATTR_SW_WAR
	.align		4
.L_1565:
        /*05b8*/ 	.byte	0x04, 0x36
        /*05ba*/ 	.short	(.L_1567 - .L_1566)
.L_1566:
        /*05bc*/ 	.word	0x00000008
.L_1567:


//--------------------- .nv.info._Z25selective_scan_bwd_kernelI32Selective_Scan_bwd_kernel_traitsILi128ELi16ELb1ELb1ELb1ELb0ELb1EffEEv12SSMParamsBwd --------------------------
	.section	.nv.info._Z25selective_scan_bwd_kernelI32Selective_Scan_bwd_kernel_traitsILi128ELi16ELb1ELb1ELb1ELb0ELb1EffEEv12SSMParamsBwd,"",@"SHT_CUDA_INFO"
	.sectionflags	@""
	.align	4


	//----- nvinfo : EIATTR_CUDA_API_VERSION
	.align		4
        /*0000*/ 	.byte	0x04, 0x37
        /*0002*/ 	.short	(.L_1569 - .L_1568)
.L_1568:
        /*0004*/ 	.word	0x00000082


	//----- nvinfo : EIATTR_KPARAM_INFO
	.align		4
.L_1569:
        /*0008*/ 	.byte	0x04, 0x17
        /*000a*/ 	.short	(.L_1571 - .L_1570)
.L_1570:
        /*000c*/ 	.word	0x00000000
        /*0010*/ 	.short	0x0000
        /*0012*/ 	.short	0x0000
        /*0014*/ 	.byte	0x00, 0xf0, 0xc1, 0x07


	//----- nvinfo : EIATTR_SPARSE_MMA_MASK
	.align		4
.L_1571:
        /*0018*/ 	.byte	0x03, 0x50
        /*001a*/ 	.short	0x0000


	//----- nvinfo : EIATTR_MAXREG_COUNT
	.align		4
        /*001c*/ 	.byte	0x03, 0x1b
        /*001e*/ 	.short	0x00a8


	//----- nvinfo : EIATTR_NUM_BARRIERS
	.align		4
        /*0020*/ 	.byte	0x02, 0x4c
        /*0022*/ 	.byte	0x01
	.zero		1


	//----- nvinfo : EIATTR_ANNOTATIONS
	.align		4
        /*0024*/ 	.byte	0x04, 0x55
        /*0026*/ 	.short	(.L_1573 - .L_1572)


	//   ....[0]....
.L_1572:
        /* <DEDUP_REMOVED lines=39> */


	//----- nvinfo : EIATTR_MERCURY_ISA_VERSION
	.align		4
.L_1573:
        /*0288*/ 	.byte	0x03, 0x5f
        /*028a*/ 	.short	0x0101


	//----- nvinfo : EIATTR_COOP_GROUP_MASK_REGIDS
	.align		4
        /*028c*/ 	.byte	0x04, 0x29
        /*028e*/ 	.short	(.L_1575 - .L_1574)


	//   ....[0]....
.L_1574:
        /*0290*/ 	.word	0xffffffff


	//   ....[1]....
        /*0294*/ 	.word	0xffffffff


	//   ....[2]....
        /*0298*/ 	.word	0xffffffff


	//   ....[3]....
        /*029c*/ 	.word	0xffffffff


	//   ....[4]....
        /*02a0*/ 	.word	0xffffffff


	//   ....[5]....
        /*02a4*/ 	.word	0xffffffff


	//   ....[6]....
        /*02a8*/ 	.word	0xffffffff


	//   ....[7]....
        /*02ac*/ 	.word	0xffffffff


	//   ....[8]....
        /*02b0*/ 	.word	0xffffffff


	//   ....[9]....
        /*02b4*/ 	.word	0xffffffff


	//   ....[10]....
        /*02b8*/ 	.word	0xffffffff


	//   ....[11]....
        /*02bc*/ 	.word	0xffffffff


	//   ....[12]....
        /*02c0*/ 	.word	0xffffffff


	//   ....[13]....
        /*02c4*/ 	.word	0xffffffff


	//   ....[14]....
        /*02c8*/ 	.word	0xffffffff


	//   ....[15]....
        /*02cc*/ 	.word	0xffffffff


	//   ....[16]....
        /*02d0*/ 	.word	0xffffffff


	//   ....[17]....
        /*02d4*/ 	.word	0xffffffff


	//   ....[18]....
        /*02d8*/ 	.word	0xffffffff


	//   ....[19]....
        /*02dc*/ 	.word	0xffffffff


	//   ....[20]....
        /*02e0*/ 	.word	0xffffffff


	//   ....[21]....
        /*02e4*/ 	.word	0xffffffff


	//   ....[22]....
        /*02e8*/ 	.word	0xffffffff


	//   ....[23]....
        /*02ec*/ 	.word	0xffffffff


	//   ....[24]....
        /*02f0*/ 	.word	0xffffffff


	//   ....[25]....
        /*02f4*/ 	.word	0xffffffff


	//   ....[26]....
        /*02f8*/ 	.word	0xffffffff


	//   ....[27]....
        /*02fc*/ 	.word	0xffffffff


	//   ....[28]....
        /*0300*/ 	.word	0xffffffff


	//   ....[29]....
        /*0304*/ 	.word	0xffffffff


	//   ....[30]....
        /*0308*/ 	.word	0xffffffff


	//   ....[31]....
        /*030c*/ 	.word	0xffffffff


	//   ....[32]....
        /*0310*/ 	.word	0xffffffff


	//   ....[33]....
        /*0314*/ 	.word	0xffffffff


	//   ....[34]....
        /*0318*/ 	.word	0xffffffff


	//   ....[35]....
        /*031c*/ 	.word	0xffffffff


	//   ....[36]....
        /*0320*/ 	.word	0xffffffff


	//   ....[37]....
        /*0324*/ 	.word	0xffffffff


	//   ....[38]....
        /*0328*/ 	.word	0xffffffff


	//   ....[39]....
        /*032c*/ 	.word	0xffffffff


	//   ....[40]....
        /*0330*/ 	.word	0xffffffff


	//   ....[41]....
        /*0334*/ 	.word	0xffffffff


	//   ....[42]....
        /*0338*/ 	.word	0xffffffff


	//   ....[43]....
        /*033c*/ 	.word	0xffffffff


	//   ....[44]....
        /*0340*/ 	.word	0xffffffff


	//   ....[45]....
        /*0344*/ 	.word	0xffffffff


	//   ....[46]....
        /*0348*/ 	.word	0xffffffff


	//   ....[47]....
        /*034c*/ 	.word	0xffffffff


	//   ....[48]....
        /*0350*/ 	.word	0xffffffff


	//   ....[49]....
        /*0354*/ 	.word	0xffffffff


	//   ....[50]....
        /*0358*/ 	.word	0xffffffff


	//   ....[51]....
        /*035c*/ 	.word	0xffffffff


	//   ....[52]....
        /*0360*/ 	.word	0xffffffff


	//   ....[53]....
        /*0364*/ 	.word	0xffffffff


	//   ....[54]....
        /*0368*/ 	.word	0xffffffff


	//   ....[55]....
        /*036c*/ 	.word	0xffffffff


	//   ....[56]....
        /*0370*/ 	.word	0x0500008d


	//   ....[57]....
        /*0374*/ 	.word	0x0500008d


	//   ....[58]....
        /*0378*/ 	.word	0x0500008d


	//   ....[59]....
        /*037c*/ 	.word	0x0500008d


	//   ....[60]....
        /*0380*/ 	.word	0x0500008d


	//   ....[61]....
        /*0384*/ 	.word	0x0500008d


	//   ....[62]....
        /*0388*/ 	.word	0x0500008d


	//   ....[63]....
        /*038c*/ 	.word	0x0500008d


	//   ....[64]....
        /*0390*/ 	.word	0x0500008d


	//   ....[65]....
        /*0394*/ 	.word	0x0500008d


	//   ....[66]....
        /*0398*/ 	.word	0x0500008d


	//   ....[67]....
        /*039c*/ 	.word	0x0500008d


	//   ....[68]....
        /*03a0*/ 	.word	0x0500008d


	//   ....[69]....
        /*03a4*/ 	.word	0x0500008d


	//   ....[70]....
        /*03a8*/ 	.word	0x0500008d


	//   ....[71]....
        /*03ac*/ 	.word	0x0500008d


	//   ....[72]....
        /*03b0*/ 	.word	0x0500008d


	//   ....[73]....
        /*03b4*/ 	.word	0x0500008d


	//   ....[74]....
        /*03b8*/ 	.word	0x0500008d


	//   ....[75]....
        /*03bc*/ 	.word	0x0500008d


	//   ....[76]....
        /*03c0*/ 	.word	0x0500008d


	//   ....[77]....
        /*03c4*/ 	.word	0x0500008d


	//   ....[78]....
        /*03c8*/ 	.word	0x0500008d


	//   ....[79]....
        /*03cc*/ 	.word	0x0500008d


	//   ....[80]....
        /*03d0*/ 	.word	0x0500008d


	//   ....[81]....
        /*03d4*/ 	.word	0x0500008d


	//   ....[82]....
        /*03d8*/ 	.word	0x0500008d


	//   ....[83]....
        /*03dc*/ 	.word	0x0500008d


	//   ....[84]....
        /*03e0*/ 	.word	0x0500008d


	//   ....[85]....
        /*03e4*/ 	.word	0x0500008d


	//   ....[86]....
        /*03e8*/ 	.word	0x0500008d


	//   ....[87]....
        /*03ec*/ 	.word	0x0500008d


	//----- nvinfo : EIATTR_COOP_GROUP_INSTR_OFFSETS
	.align		4
.L_1575:
        /*03f0*/ 	.byte	0x04, 0x28
        /*03f2*/ 	.short	(.L_1577 - .L_1576)


	//   ....[0]....
.L_1576:
        /*03f4*/ 	.word	0x00000d70


	//   ....[1]....
        /*03f8*/ 	.word	0x00000e80


	//   ....[2]....
        /*03fc*/ 	.word	0x00001060


	//   ....[3]....
        /*0400*/ 	.word	0x00001260


	//   ....[4]....
        /*0404*/ 	.word	0x00001810


	//   ....[5]....
        /*0408*/ 	.word	0x00001e20


	//   ....[6]....
        /*040c*/ 	.word	0x00002320


	//   ....[7]....
        /*0410*/ 	.word	0x00002e90


	//   ....[8]....
        /*0414*/ 	.word	0x000031d0


	//   ....[9]....
        /*0418*/ 	.word	0x00003a10


	//   ....[10]....
        /*041c*/ 	.word	0x00003a30


	//   ....[11]....
        /*0420*/ 	.word	0x00003a60


	//   ....[12]....
        /*0424*/ 	.word	0x00003a80


	//   ....[13]....
        /*0428*/ 	.word	0x00003ab0


	//   ....[14]....
        /*042c*/ 	.word	0x00003ad0


	//   ....[15]....
        /*0430*/ 	.word	0x00003b00


	//   ....[16]....
        /*0434*/ 	.word	0x00003b20


	//   ....[17]....
        /*0438*/ 	.word	0x00003b50


	//   ....[18]....
        /*043c*/ 	.word	0x00003b60


	//   ....[19]....
        /*0440*/ 	.word	0x00003c00


	//   ....[20]....
        /*0444*/ 	.word	0x00003c10


	//   ....[21]....
        /*0448*/ 	.word	0x00003c20


	//   ....[22]....
        /*044c*/ 	.word	0x00003c30


	//   ....[23]....
        /*0450*/ 	.word	0x000041f0


	//   ....[24]....
        /*0454*/ 	.word	0x00004200


	//   ....[25]....
        /*0458*/ 	.word	0x00004210


	//   ....[26]....
        /*045c*/ 	.word	0x00004240


	//   ....[27]....
        /*0460*/ 	.word	0x00004250


	//   ....[28]....
        /*0464*/ 	.word	0x00004280


	//   ....[29]....
        /*0468*/ 	.word	0x00004290


	//   ....[30]....
        /*046c*/ 	.word	0x000042c0


	//   ....[31]....
        /*0470*/ 	.word	0x000042d0


	//   ....[32]....
        /*0474*/ 	.word	0x00004300


	//   ....[33]....
        /*0478*/ 	.word	0x00004310


	//   ....[34]....
        /*047c*/ 	.word	0x00004340


	//   ....[35]....
        /*0480*/ 	.word	0x00004350


	//   ....[36]....
        /*0484*/ 	.word	0x00004360


	//   ....[37]....
        /*0488*/ 	.word	0x00004370


	//   ....[38]....
        /*048c*/ 	.word	0x00004380


	//   ....[39]....
        /*0490*/ 	.word	0x00006310


	//   ....[40]....
        /*0494*/ 	.word	0x00006470


	//   ....[41]....
        /*0498*/ 	.word	0x000064b0


	//   ....[42]....
        /*049c*/ 	.word	0x000064d0


	//   ....[43]....
        /*04a0*/ 	.word	0x000064f0


	//   ....[44]....
        /*04a4*/ 	.word	0x000069e0


	//   ....[45]....
        /*04a8*/ 	.word	0x00006b20


	//   ....[46]....
        /*04ac*/ 	.word	0x00006de0


	//   ....[47]....
        /*04b0*/ 	.word	0x00006e00


	//   ....[48]....
        /*04b4*/ 	.word	0x00006e30


	//   ....[49]....
        /*04b8*/ 	.word	0x00006e70


	//   ....[50]....
        /*04bc*/ 	.word	0x00006e90


	//   ....[51]....
        /*04c0*/ 	.word	0x00007080


	//   ....[52]....
        /*04c4*/ 	.word	0x000070a0


	//   ....[53]....
        /*04c8*/ 	.word	0x000070d0


	//   ....[54]....
        /*04cc*/ 	.word	0x00007120


	//   ....[55]....
        /*04d0*/ 	.word	0x00007140


	//   ....[56]....
        /*04d4*/ 	.word	0x000074f0


	//   ....[57]....
        /*04d8*/ 	.word	0x00007540


	//   ....[58]....
        /*04dc*/ 	.word	0x000075e0


	//   ....[59]....
        /*04e0*/ 	.word	0x00007630


	//   ....[60]....
        /*04e4*/ 	.word	0x000076d0


	//   ....[61]....
        /*04e8*/ 	.word	0x00007720


	//   ....[62]....
        /*04ec*/ 	.word	0x000077c0


	//   ....[63]....
        /*04f0*/ 	.word	0x00007810


	//   ....[64]....
        /*04f4*/ 	.word	0x000078b0


	//   ....[65]....
        /*04f8*/ 	.word	0x00007900


	//   ....[66]....
        /*04fc*/ 	.word	0x000079a0


	//   ....[67]....
        /*0500*/ 	.word	0x00007a40


	//   ....[68]....
        /*0504*/ 	.word	0x00007ae0


	//   ....[69]....
        /*0508*/ 	.word	0x00007b80


	//   ....[70]....
        /*050c*/ 	.word	0x00007be0


	//   ....[71]....
        /*0510*/ 	.word	0x00007c30


	//   ....[72]....
        /*0514*/ 	.word	0x00007cc0


	//   ....[73]....
        /*0518*/ 	.word	0x00007d10


	//   ....[74]....
        /*051c*/ 	.word	0x00007da0


	//   ....[75]....
        /*0520*/ 	.word	0x00007df0


	//   ....[76]....
        /*0524*/ 	.word	0x00007e80


	//   ....[77]....
        /*0528*/ 	.word	0x00007ed0


	//   ....[78]....
        /*052c*/ 	.word	0x00007f60


	//   ....[79]....
        /*0530*/ 	.word	0x00007fb0


	//   ....[80]....
        /*0534*/ 	.word	0x00008040


	//   ....[81]....
        /*0538*/ 	.word	0x00008090


	//   ....[82]....
        /*053c*/ 	.word	0x00008130


	//   ....[83]....
        /*0540*/ 	.word	0x00008180


	//   ....[84]....
        /*0544*/ 	.word	0x000081d0


	//   ....[85]....
        /*0548*/ 	.word	0x00008220


	//   ....[86]....
        /*054c*/ 	.word	0x00008270


	//   ....[87]....
        /*0550*/ 	.word	0x000082c0


	//----- nvinfo : EIATTR_EXIT_INSTR_OFFSETS
	.align		4
.L_1577:
        /*0554*/ 	.byte	0x04, 0x1c
        /*0556*/ 	.short	(.L_1579 - .L_1578)


	//   ....[0]....
.L_1578:
        /*0558*/ 	.word	0x000072b0


	//   ....[1]....
        /*055c*/ 	.word	0x00007490


	//----- nvinfo : EIATTR_MAX_THREADS
	.align		4
.L_1579:
        /*0560*/ 	.byte	0x04, 0x05
        /*0562*/ 	.short	(.L_1581 - .L_1580)
.L_1580:
        /*0564*/ 	.word	0x00000080
        /*0568*/ 	.word	0x00000001
        /*056c*/ 	.word	0x00000001


	//----- nvinfo : EIATTR_CRS_STACK_SIZE
	.align		4
.L_1581:
        /*0570*/ 	.byte	0x04, 0x1e
        /*0572*/ 	.short	(.L_1583 - .L_1582)
.L_1582:
        /*0574*/ 	.word	0x00000000


	//----- nvinfo : EIATTR_CBANK_PARAM_SIZE
	.align		4
.L_1583:
        /*0578*/ 	.byte	0x03, 0x19
        /*057a*/ 	.short	0x01f0


	//----- nvinfo : EIATTR_PARAM_CBANK
	.align		4
        /*057c*/ 	.byte	0x04, 0x0a
        /*057e*/ 	.short	(.L_1585 - .L_1584)
	.align		4
.L_1584:
        /*0580*/ 	.word	index@(.nv.constant0._Z25selective_scan_bwd_kernelI32Selective_Scan_bwd_kernel_traitsILi128ELi16ELb1ELb1ELb1ELb0ELb1EffEEv12SSMParamsBwd)
        /*0584*/ 	.short	0x0210
        /*0586*/ 	.short	0x01f0


	//----- nvinfo : EIATTR_SW_WAR
	.align		4
.L_1585:
        /*0588*/ 	.byte	0x04, 0x36
        /*058a*/ 	.short	(.L_1587 - .L_1586)
.L_1586:
        /*058c*/ 	.word	0x00000008
.L_1587:


//--------------------- .nv.info._Z25selective_scan_bwd_kernelI32Selective_Scan_bwd_kernel_traitsILi128ELi16ELb1ELb1ELb1ELb1ELb0EffEEv12SSMParamsBwd --------------------------
	.section	.nv.info._Z25selective_scan_bwd_kernelI32Selective_Scan_bwd_kernel_traitsILi128ELi16ELb1ELb1ELb1ELb1ELb0EffEEv12SSMParamsBwd,"",@"SHT_CUDA_INFO"
	.sectionflags	@""
	.align	4


	//----- nvinfo : EIATTR_CUDA_API_VERSION
	.align		4
        /*0000*/ 	.byte	0x04, 0x37
        /*0002*/ 	.short	(.L_1589 - .L_1588)
.L_1588:
        /*0004*/ 	.word	0x00000082


	//----- nvinfo : EIATTR_KPARAM_INFO
	.align		4
.L_1589:
        /*0008*/ 	.byte	0x04, 0x17
        /*000a*/ 	.short	(.L_1591 - .L_1590)
.L_1590:
        /*000c*/ 	.word	0x00000000
        /*0010*/ 	.short	0x0000
        /*0012*/ 	.short	0x0000
        /*0014*/ 	.byte	0x00, 0xf0, 0xc1, 0x07


	//----- nvinfo : EIATTR_SPARSE_MMA_MASK
	.align		4
.L_1591:
        /*0018*/ 	.byte	0x03, 0x50
        /*001a*/ 	.short	0x0000


	//----- nvinfo : EIATTR_MAXREG_COUNT
	.align		4
        /*001c*/ 	.byte	0x03, 0x1b
        /*001e*/ 	.short	0x00a8


	//----- nvinfo : EIATTR_NUM_BARRIERS
	.align		4
        /*0020*/ 	.byte	0x02, 0x4c
        /*0022*/ 	.byte	0x01
	.zero		1


	//----- nvinfo : EIATTR_ANNOTATIONS
	.align		4
        /*0024*/ 	.byte	0x04, 0x55
        /*0026*/ 	.short	(.L_1593 - .L_1592)


	//   ....[0]....
.L_1592:
        /* <DEDUP_REMOVED lines=36> */


	//----- nvinfo : EIATTR_MERCURY_ISA_VERSION
	.align		4
.L_1593:
        /*0250*/ 	.byte	0x03, 0x5f
        /*0252*/ 	.short	0x0101


	//----- nvinfo : EIATTR_COOP_GROUP_MASK_REGIDS
	.align		4
        /*0254*/ 	.byte	0x04, 0x29
        /*0256*/ 	.short	(.L_1595 - .L_1594)


	//   ....[0]....
.L_1594:
        /*0258*/ 	.word	0xffffffff


	//   ....[1]....
        /*025c*/ 	.word	0xffffffff


	//   ....[2]....
        /*0260*/ 	.word	0xffffffff


	//   ....[3]....
        /*0264*/ 	.word	0xffffffff


	//   ....[4]....
        /*0268*/ 	.word	0xffffffff


	//   ....[5]....
        /*026c*/ 	.word	0xffffffff


	//   ....[6]....
        /*0270*/ 	.word	0xffffffff


	//   ....[7]....
        /*0274*/ 	.word	0xffffffff


	//   ....[8]....
        /*0278*/ 	.word	0xffffffff


	//   ....[9]....
        /*027c*/ 	.word	0xffffffff


	//   ....[10]....
        /*0280*/ 	.word	0xffffffff


	//   ....[11]....
        /*0284*/ 	.word	0xffffffff


	//   ....[12]....
        /*0288*/ 	.word	0xffffffff


	//   ....[13]....
        /*028c*/ 	.word	0xffffffff


	//   ....[14]....
        /*0290*/ 	.word	0xffffffff


	//   ....[15]....
        /*0294*/ 	.word	0xffffffff


	//   ....[16]....
        /*0298*/ 	.word	0xffffffff


	//   ....[17]....
        /*029c*/ 	.word	0xffffffff


	//   ....[18]....
        /*02a0*/ 	.word	0xffffffff


	//   ....[19]....
        /*02a4*/ 	.word	0xffffffff


	//   ....[20]....
        /*02a8*/ 	.word	0xffffffff


	//   ....[21]....
        /*02ac*/ 	.word	0xffffffff


	//   ....[22]....
        /*02b0*/ 	.word	0xffffffff


	//   ....[23]....
        /*02b4*/ 	.word	0xffffffff


	//   ....[24]....
        /*02b8*/ 	.word	0xffffffff


	//   ....[25]....
        /*02bc*/ 	.word	0xffffffff


	//   ....[26]....
        /*02c0*/ 	.word	0xffffffff


	//   ....[27]....
        /*02c4*/ 	.word	0xffffffff


	//   ....[28]....
        /*02c8*/ 	.word	0xffffffff


	//   ....[29]....
        /*02cc*/ 	.word	0xffffffff


	//   ....[30]....
        /*02d0*/ 	.word	0xffffffff


	//   ....[31]....
        /*02d4*/ 	.word	0xffffffff


	//   ....[32]....
        /*02d8*/ 	.word	0xffffffff


	//   ....[33]....
        /*02dc*/ 	.word	0xffffffff


	//   ....[34]....
        /*02e0*/ 	.word	0xffffffff


	//   ....[35]....
        /*02e4*/ 	.word	0xffffffff


	//   ....[36]....
        /*02e8*/ 	.word	0xffffffff


	//   ....[37]....
        /*02ec*/ 	.word	0xffffffff


	//   ....[38]....
        /*02f0*/ 	.word	0xffffffff


	//   ....[39]....
        /*02f4*/ 	.word	0xffffffff


	//   ....[40]....
        /*02f8*/ 	.word	0xffffffff


	//   ....[41]....
        /*02fc*/ 	.word	0xffffffff


	//   ....[42]....
        /*0300*/ 	.word	0xffffffff


	//   ....[43]....
        /*0304*/ 	.word	0xffffffff


	//   ....[44]....
        /*0308*/ 	.word	0xffffffff


	//   ....[45]....
        /*030c*/ 	.word	0xffffffff


	//   ....[46]....
        /*0310*/ 	.word	0xffffffff


	//   ....[47]....
        /*0314*/ 	.word	0xffffffff


	//   ....[48]....
        /*0318*/ 	.word	0xffffffff


	//   ....[49]....
        /*031c*/ 	.word	0xffffffff


	//   ....[50]....
        /*0320*/ 	.word	0xffffffff


	//   ....[51]....
        /*0324*/ 	.word	0xffffffff


	//   ....[52]....
        /*0328*/ 	.word	0xffffffff


	//   ....[53]....
        /*032c*/ 	.word	0x0500006c


	//   ....[54]....
        /*0330*/ 	.word	0x0500006c


	//   ....[55]....
        /*0334*/ 	.word	0x0500006c


	//   ....[56]....
        /*0338*/ 	.word	0x0500006c


	//   ....[57]....
        /*033c*/ 	.word	0x0500006c


	//   ....[58]....
        /*0340*/ 	.word	0x0500006c


	//   ....[59]....
        /*0344*/ 	.word	0x0500006c


	//   ....[60]....
        /*0348*/ 	.word	0x0500006c


	//   ....[61]....
        /*034c*/ 	.word	0x0500006c


	//   ....[62]....
        /*0350*/ 	.word	0x0500006c


	//   ....[63]....
        /*0354*/ 	.word	0x0500006c


	//   ....[64]....
        /*0358*/ 	.word	0x0500006c


	//   ....[65]....
        /*035c*/ 	.word	0x0500006c


	//   ....[66]....
        /*0360*/ 	.word	0x0500006c


	//   ....[67]....
        /*0364*/ 	.word	0x0500006c


	//   ....[68]....
        /*0368*/ 	.word	0x0500006c


	//   ....[69]....
        /*036c*/ 	.word	0x0500006c


	//   ....[70]....
        /*0370*/ 	.word	0x0500006c


	//   ....[71]....
        /*0374*/ 	.word	0x0500006c


	//   ....[72]....
        /*0378*/ 	.word	0x0500006c


	//   ....[73]....
        /*037c*/ 	.word	0x0500006c


	//   ....[74]....
        /*0380*/ 	.word	0x0500006c


	//   ....[75]....
        /*0384*/ 	.word	0x0500006c


	//   ....[76]....
        /*0388*/ 	.word	0x0500006c


	//   ....[77]....
        /*038c*/ 	.word	0x0500006c


	//   ....[78]....
        /*0390*/ 	.word	0x0500006c


	//   ....[79]....
        /*0394*/ 	.word	0x0500006c


	//   ....[80]....
        /*0398*/ 	.word	0x0500006c


	//   ....[81]....
        /*039c*/ 	.word	0x0500006c


	//   ....[82]....
        /*03a0*/ 	.word	0x0500006c


	//   ....[83]....
        /*03a4*/ 	.word	0x0500006c


	//   ....[84]....
        /*03a8*/ 	.word	0x0500006c


	//----- nvinfo : EIATTR_COOP_GROUP_INSTR_OFFSETS
	.align		4
.L_1595:
        /*03ac*/ 	.byte	0x04, 0x28
        /*03ae*/ 	.short	(.L_1597 - .L_1596)


	//   ....[0]....
.L_1596:
        /*03b0*/ 	.word	0x00000d60


	//   ....[1]....
        /*03b4*/ 	.word	0x00000e70


	//   ....[2]....
        /*03b8*/ 	.word	0x00000ff0


	//   ....[3]....
        /*03bc*/ 	.word	0x00003a20


	//   ....[4]....
        /*03c0*/ 	.word	0x00004140


	//   ....[5]....
        /*03c4*/ 	.word	0x00004770


	//   ....[6]....
        /*03c8*/ 	.word	0x00004790


	//   ....[7]....
        /*03cc*/ 	.word	0x000047c0


	//   ....[8]....
        /*03d0*/ 	.word	0x000047e0


	//   ....[9]....
        /*03d4*/ 	.word	0x00004810


	//   ....[10]....
        /*03d8*/ 	.word	0x00004830


	//   ....[11]....
        /*03dc*/ 	.word	0x00004860


	//   ....[12]....
        /*03e0*/ 	.word	0x00004880


	//   ....[13]....
        /*03e4*/ 	.word	0x000048b0


	//   ....[14]....
        /*03e8*/ 	.word	0x000048c0


	//   ....[15]....
        /*03ec*/ 	.word	0x00004960


	//   ....[16]....
        /*03f0*/ 	.word	0x00004970


	//   ....[17]....
        /*03f4*/ 	.word	0x00004980


	//   ....[18]....
        /*03f8*/ 	.word	0x00004990


	//   ....[19]....
        /*03fc*/ 	.word	0x00004f80


	//   ....[20]....
        /*0400*/ 	.word	0x00004f90


	//   ....[21]....
        /*0404*/ 	.word	0x00004fc0


	//   ....[22]....
        /*0408*/ 	.word	0x00004fd0


	//   ....[23]....
        /*040c*/ 	.word	0x00005000


	//   ....[24]....
        /*0410*/ 	.word	0x00005010


	//   ....[25]....
        /*0414*/ 	.word	0x00005040


	//   ....[26]....
        /*0418*/ 	.word	0x00005050


	//   ....[27]....
        /*041c*/ 	.word	0x00005080


	//   ....[28]....
        /*0420*/ 	.word	0x00005090


	//   ....[29]....
        /*0424*/ 	.word	0x000050c0


	//   ....[30]....
        /*0428*/ 	.word	0x000050d0


	//   ....[31]....
        /*042c*/ 	.word	0x000050e0


	//   ....[32]....
        /*0430*/ 	.word	0x000050f0


	//   ....[33]....
        /*0434*/ 	.word	0x00005100


	//   ....[34]....
        /*0438*/ 	.word	0x00005130


	//   ....[35]....
        /*043c*/ 	.word	0x00007070


	//   ....[36]....
        /*0440*/ 	.word	0x00007240


	//   ....[37]....
        /*0444*/ 	.word	0x00007270


	//   ....[38]....
        /*0448*/ 	.word	0x000072b0


	//   ....[39]....
        /*044c*/ 	.word	0x000072e0


	//   ....[40]....
        /*0450*/ 	.word	0x00007650


	//   ....[41]....
        /*0454*/ 	.word	0x00007d00


	//   ....[42]....
        /*0458*/ 	.word	0x00008030


	//   ....[43]....
        /*045c*/ 	.word	0x00008480


	//   ....[44]....
        /*0460*/ 	.word	0x000084a0


	//   ....[45]....
        /*0464*/ 	.word	0x000084d0


	//   ....[46]....
        /*0468*/ 	.word	0x00008510


	//   ....[47]....
        /*046c*/ 	.word	0x00008530


	//   ....[48]....
        /*0470*/ 	.word	0x00008720


	//   ....[49]....
        /*0474*/ 	.word	0x00008740


	//   ....[50]....
        /*0478*/ 	.word	0x00008770


	//   ....[51]....
        /*047c*/ 	.word	0x000087c0


	//   ....[52]....
        /*0480*/ 	.word	0x000087e0


	//   ....[53]....
        /*0484*/ 	.word	0x00008b90


	//   ....[54]....
        /*0488*/ 	.word	0x00008be0


	//   ....[55]....
        /*048c*/ 	.word	0x00008c80


	//   ....[56]....
        /*0490*/ 	.word	0x00008cd0


	//   ....[57]....
        /*0494*/ 	.word	0x00008d70


	//   ....[58]....
        /*0498*/ 	.word	0x00008dc0


	//   ....[59]....
        /*049c*/ 	.word	0x00008e60


	//   ....[60]....
        /*04a0*/ 	.word	0x00008eb0


	//   ....[61]....
        /*04a4*/ 	.word	0x00008f50


	//   ....[62]....
        /*04a8*/ 	.word	0x00008fa0


	//   ....[63]....
        /*04ac*/ 	.word	0x00009040


	//   ....[64]....
        /*04b0*/ 	.word	0x000090e0


	//   ....[65]....
        /*04b4*/ 	.word	0x00009180


	//   ....[66]....
        /*04b8*/ 	.word	0x00009220


	//   ....[67]....
        /*04bc*/ 	.word	0x00009270


	//   ....[68]....
        /*04c0*/ 	.word	0x000092d0


	//   ....[69]....
        /*04c4*/ 	.word	0x00009360


	//   ....[70]....
        /*04c8*/ 	.word	0x000093b0


	//   ....[71]....
        /*04cc*/ 	.word	0x00009440


	//   ....[72]....
        /*04d0*/ 	.word	0x00009490


	//   ....[73]....
        /*04d4*/ 	.word	0x00009520


	//   ....[74]....
        /*04d8*/ 	.word	0x00009570


	//   ....[75]....
        /*04dc*/ 	.word	0x00009600


	//   ....[76]....
        /*04e0*/ 	.word	0x00009650


	//   ....[77]....
        /*04e4*/ 	.word	0x000096e0


	//   ....[78]....
        /*04e8*/ 	.word	0x00009730


	//   ....[79]....
        /*04ec*/ 	.word	0x000097c0


	//   ....[80]....
        /*04f0*/ 	.word	0x00009810


	//   ....[81]....
        /*04f4*/ 	.word	0x00009870


	//   ....[82]....
        /*04f8*/ 	.word	0x000098c0


	//   ....[83]....
        /*04fc*/ 	.word	0x00009920


	//   ....[84]....
        /*0500*/ 	.word	0x00009970


	//----- nvinfo : EIATTR_EXIT_INSTR_OFFSETS
	.align		4
.L_1597:
        /*0504*/ 	.byte	0x04, 0x1c
        /*0506*/ 	.short	(.L_1599 - .L_1598)


	//   ....[0]....
.L_1598:
        /*0508*/ 	.word	0x00008950


	//   ....[1]....
        /*050c*/ 	.word	0x00008b30


	//----- nvinfo : EIATTR_MAX_THREADS
	.align		4
.L_1599:
        /*0510*/ 	.byte	0x04, 0x05
        /*0512*/ 	.short	(.L_1601 - .L_1600)
.L_1600:
        /*0514*/ 	.word	0x00000080
        /*0518*/ 	.word	0x00000001
        /*051c*/ 	.word	0x00000001


	//----- nvinfo : EIATTR_CRS_STACK_SIZE
	.align		4
.L_1601:
        /*0520*/ 	.byte	0x04, 0x1e
        /*0522*/ 	.short	(.L_1603 - .L_1602)
.L_1602:
        /*0524*/ 	.word	0x00000000


	//----- nvinfo : EIATTR_CBANK_PARAM_SIZE
	.align		4
.L_1603:
        /*0528*/ 	.byte	0x03, 0x19
        /*052a*/ 	.short	0x01f0


	//----- nvinfo : EIATTR_PARAM_CBANK
	.align		4
        /*052c*/ 	.byte	0x04, 0x0a
        /*052e*/ 	.short	(.L_1605 - .L_1604)
	.align		4
.L_1604:
        /*0530*/ 	.word	index@(.nv.constant0._Z25selective_scan_bwd_kernelI32Selective_Scan_bwd_kernel_traitsILi128ELi16ELb1ELb1ELb1ELb1ELb0EffEEv12SSMParamsBwd)
        /*0534*/ 	.short	0x0210
        /*0536*/ 	.short	0x01f0


	//----- nvinfo : EIATTR_SW_WAR
	.align		4
.L_1605:
        /*0538*/ 	.byte	0x04, 0x36
        /*053a*/ 	.short	(.L_1607 - .L_1606)
.L_1606:
        /*053c*/ 	.word	0x00000008
.L_1607:


//--------------------- .nv.info._Z25selective_scan_bwd_kernelI32Selective_Scan_bwd_kernel_traitsILi128ELi16ELb1ELb1ELb1ELb1ELb1EffEEv12SSMParamsBwd --------------------------
	.section	.nv.info._Z25selective_scan_bwd_kernelI32Selective_Scan_bwd_kernel_traitsILi128ELi16ELb1ELb1ELb1ELb1ELb1EffEEv12SSMParamsBwd,"",@"SHT_CUDA_INFO"
	.sectionflags	@""
	.align	4


	//----- nvinfo : EIATTR_CUDA_API_VERSION
	.align		4
        /*0000*/ 	.byte	0x04, 0x37
        /*0002*/ 	.short	(.L_1609 - .L_1608)
.L_1608:
        /*0004*/ 	.word	0x00000082


	//----- nvinfo : EIATTR_KPARAM_INFO
	.align		4
.L_1609:
        /*0008*/ 	.byte	0x04, 0x17
        /*000a*/ 	.short	(.L_1611 - .L_1610)
.L_1610:
        /*000c*/ 	.word	0x00000000
        /*0010*/ 	.short	0x0000
        /*0012*/ 	.short	0x0000
        /*0014*/ 	.byte	0x00, 0xf0, 0xc1, 0x07


	//----- nvinfo : EIATTR_SPARSE_MMA_MASK
	.align		4
.L_1611:
        /*0018*/ 	.byte	0x03, 0x50
        /*001a*/ 	.short	0x0000


	//----- nvinfo : EIATTR_MAXREG_COUNT
	.align		4
        /*001c*/ 	.byte	0x03, 0x1b
        /*001e*/ 	.short	0x00a8


	//----- nvinfo : EIATTR_NUM_BARRIERS
	.align		4
        /*0020*/ 	.byte	0x02, 0x4c
        /*0022*/ 	.byte	0x01
	.zero		1


	//----- nvinfo : EIATTR_ANNOTATIONS
	.align		4
        /*0024*/ 	.byte	0x04, 0x55
        /*0026*/ 	.short	(.L_1613 - .L_1612)


	//   ....[0]....
.L_1612:
        /* <DEDUP_REMOVED lines=36> */


	//----- nvinfo : EIATTR_MERCURY_ISA_VERSION
	.align		4
.L_1613:
        /*0258*/ 	.byte	0x03, 0x5f
        /*025a*/ 	.short	0x0101


	//----- nvinfo : EIATTR_COOP_GROUP_MASK_REGIDS
	.align		4
        /*025c*/ 	.byte	0x04, 0x29
        /*025e*/ 	.short	(.L_1615 - .L_1614)


	//   ....[0]....
.L_1614:
        /*0260*/ 	.word	0xffffffff


	//   ....[1]....
        /*0264*/ 	.word	0xffffffff


	//   ....[2]....
        /*0268*/ 	.word	0xffffffff


	//   ....[3]....
        /*026c*/ 	.word	0xffffffff


	//   ....[4]....
        /*0270*/ 	.word	0xffffffff


	//   ....[5]....
        /*0274*/ 	.word	0xffffffff


	//   ....[6]....
        /*0278*/ 	.word	0xffffffff


	//   ....[7]....
        /*027c*/ 	.word	0xffffffff


	//   ....[8]....
        /*0280*/ 	.word	0xffffffff


	//   ....[9]....
        /*0284*/ 	.word	0xffffffff


	//   ....[10]....
        /*0288*/ 	.word	0xffffffff


	//   ....[11]....
        /*028c*/ 	.word	0xffffffff


	//   ....[12]....
        /*0290*/ 	.word	0xffffffff


	//   ....[13]....
        /*0294*/ 	.word	0xffffffff


	//   ....[14]....
        /*0298*/ 	.word	0xffffffff


	//   ....[15]....
        /*029c*/ 	.word	0xffffffff


	//   ....[16]....
        /*02a0*/ 	.word	0xffffffff


	//   ....[17]....
        /*02a4*/ 	.word	0xffffffff


	//   ....[18]....
        /*02a8*/ 	.word	0xffffffff


	//   ....[19]....
        /*02ac*/ 	.word	0xffffffff


	//   ....[20]....
        /*02b0*/ 	.word	0xffffffff


	//   ....[21]....
        /*02b4*/ 	.word	0xffffffff


	//   ....[22]....
        /*02b8*/ 	.word	0xffffffff


	//   ....[23]....
        /*02bc*/ 	.word	0xffffffff


	//   ....[24]....
        /*02c0*/ 	.word	0xffffffff


	//   ....[25]....
        /*02c4*/ 	.word	0xffffffff


	//   ....[26]....
        /*02c8*/ 	.word	0xffffffff


	//   ....[27]....
        /*02cc*/ 	.word	0xffffffff


	//   ....[28]....
        /*02d0*/ 	.word	0xffffffff


	//   ....[29]....
        /*02d4*/ 	.word	0xffffffff


	//   ....[30]....
        /*02d8*/ 	.word	0xffffffff


	//   ....[31]....
        /*02dc*/ 	.word	0xffffffff


	//   ....[32]....
        /*02e0*/ 	.word	0xffffffff


	//   ....[33]....
        /*02e4*/ 	.word	0xffffffff


	//   ....[34]....
        /*02e8*/ 	.word	0xffffffff


	//   ....[35]....
        /*02ec*/ 	.word	0xffffffff


	//   ....[36]....
        /*02f0*/ 	.word	0xffffffff


	//   ....[37]....
        /*02f4*/ 	.word	0xffffffff


	//   ....[38]....
        /*02f8*/ 	.word	0xffffffff


	//   ....[39]....
        /*02fc*/ 	.word	0xffffffff


	//   ....[40]....
        /*0300*/ 	.word	0xffffffff


	//   ....[41]....
        /*0304*/ 	.word	0xffffffff


	//   ....[42]....
        /*0308*/ 	.word	0xffffffff


	//   ....[43]....
        /*030c*/ 	.word	0xffffffff


	//   ....[44]....
        /*0310*/ 	.word	0xffffffff


	//   ....[45]....
        /*0314*/ 	.word	0xffffffff


	//   ....[46]....
        /*0318*/ 	.word	0xffffffff


	//   ....[47]....
        /*031c*/ 	.word	0xffffffff


	//   ....[48]....
        /*0320*/ 	.word	0xffffffff


	//   ....[49]....
        /*0324*/ 	.word	0xffffffff


	//   ....[50]....
        /*0328*/ 	.word	0xffffffff


	//   ....[51]....
        /*032c*/ 	.word	0xffffffff


	//   ....[52]....
        /*0330*/ 	.word	0xffffffff


	//   ....[53]....
        /*0334*/ 	.word	0xffffffff


	//   ....[54]....
        /*0338*/ 	.word	0xffffffff


	//   ....[55]....
        /*033c*/ 	.word	0xffffffff


	//   ....[56]....
        /*0340*/ 	.word	0xffffffff


	//   ....[57]....
        /*0344*/ 	.word	0x05000020


	//   ....[58]....
        /*0348*/ 	.word	0x05000020


	//   ....[59]....
        /*034c*/ 	.word	0x05000020


	//   ....[60]....
        /*0350*/ 	.word	0x05000020


	//   ....[61]....
        /*0354*/ 	.word	0x05000020


	//   ....[62]....
        /*0358*/ 	.word	0x05000020


	//   ....[63]....
        /*035c*/ 	.word	0x05000020


	//   ....[64]....
        /*0360*/ 	.word	0x05000020


	//   ....[65]....
        /*0364*/ 	.word	0x05000020


	//   ....[66]....
        /*0368*/ 	.word	0x05000020


	//   ....[67]....
        /*036c*/ 	.word	0x05000020


	//   ....[68]....
        /*0370*/ 	.word	0x05000020


	//   ....[69]....
        /*0374*/ 	.word	0x05000020


	//   ....[70]....
        /*0378*/ 	.word	0x05000020


	//   ....[71]....
        /*037c*/ 	.word	0x05000020


	//   ....[72]....
        /*0380*/ 	.word	0x05000020


	//   ....[73]....
        /*0384*/ 	.word	0x05000020


	//   ....[74]....
        /*0388*/ 	.word	0x05000020


	//   ....[75]....
        /*038c*/ 	.word	0x05000020


	//   ....[76]....
        /*0390*/ 	.word	0x05000020


	//   ....[77]....
        /*0394*/ 	.word	0x05000020


	//   ....[78]....
        /*0398*/ 	.word	0x05000020


	//   ....[79]....
        /*039c*/ 	.word	0x05000020


	//   ....[80]....
        /*03a0*/ 	.word	0x05000020


	//   ....[81]....
        /*03a4*/ 	.word	0x05000020


	//   ....[82]....
        /*03a8*/ 	.word	0x05000020


	//   ....[83]....
        /*03ac*/ 	.word	0x05000020


	//   ....[84]....
        /*03b0*/ 	.word	0x05000020


	//   ....[85]....
        /*03b4*/ 	.word	0x05000020


	//   ....[86]....
        /*03b8*/ 	.word	0x05000020


	//   ....[87]....
        /*03bc*/ 	.word	0x05000020


	//   ....[88]....
        /*03c0*/ 	.word	0x05000020


	//----- nvinfo : EIATTR_COOP_GROUP_INSTR_OFFSETS
	.align		4
.L_1615:
        /*03c4*/ 	.byte	0x04, 0x28
        /*03c6*/ 	.short	(.L_1617 - .L_1616)


	//   ....[0]....
.L_1616:
        /*03c8*/ 	.word	0x00000d20


	//   ....[1]....
        /*03cc*/ 	.word	0x00000e30


	//   ....[2]....
        /*03d0*/ 	.word	0x00001020


	//   ....[3]....
        /*03d4*/ 	.word	0x00003650


	//   ....[4]....
        /*03d8*/ 	.word	0x00003b60


	//   ....[5]....
        /*03dc*/ 	.word	0x00004230


	//   ....[6]....
        /*03e0*/ 	.word	0x00004810


	//   ....[7]....
        /*03e4*/ 	.word	0x00004f20


	//   ....[8]....
        /*03e8*/ 	.word	0x00005420


	//   ....[9]....
        /*03ec*/ 	.word	0x00005c80


	//   ....[10]....
        /*03f0*/ 	.word	0x00005ca0


	//   ....[11]....
        /*03f4*/ 	.word	0x00005cd0


	//   ....[12]....
        /*03f8*/ 	.word	0x00005cf0


	//   ....[13]....
        /*03fc*/ 	.word	0x00005d20


	//   ....[14]....
        /*0400*/ 	.word	0x00005d40


	//   ....[15]....
        /*0404*/ 	.word	0x00005d70


	//   ....[16]....
        /*0408*/ 	.word	0x00005d90


	//   ....[17]....
        /*040c*/ 	.word	0x00005dc0


	//   ....[18]....
        /*0410*/ 	.word	0x00005dd0


	//   ....[19]....
        /*0414*/ 	.word	0x00005e70


	//   ....[20]....
        /*0418*/ 	.word	0x00005e80


	//   ....[21]....
        /*041c*/ 	.word	0x00005e90


	//   ....[22]....
        /*0420*/ 	.word	0x00005ea0


	//   ....[23]....
        /*0424*/ 	.word	0x00006460


	//   ....[24]....
        /*0428*/ 	.word	0x00006470


	//   ....[25]....
        /*042c*/ 	.word	0x000064a0


	//   ....[26]....
        /*0430*/ 	.word	0x000064b0


	//   ....[27]....
        /*0434*/ 	.word	0x000064e0


	//   ....[28]....
        /*0438*/ 	.word	0x000064f0


	//   ....[29]....
        /*043c*/ 	.word	0x00006520


	//   ....[30]....
        /*0440*/ 	.word	0x00006530


	//   ....[31]....
        /*0444*/ 	.word	0x00006560


	//   ....[32]....
        /*0448*/ 	.word	0x00006570


	//   ....[33]....
        /*044c*/ 	.word	0x000065a0


	//   ....[34]....
        /*0450*/ 	.word	0x000065b0


	//   ....[35]....
        /*0454*/ 	.word	0x000065c0


	//   ....[36]....
        /*0458*/ 	.word	0x000065d0


	//   ....[37]....
        /*045c*/ 	.word	0x000065e0


	//   ....[38]....
        /*0460*/ 	.word	0x00006610


	//   ....[39]....
        /*0464*/ 	.word	0x000084b0


	//   ....[40]....
        /*0468*/ 	.word	0x00008660


	//   ....[41]....
        /*046c*/ 	.word	0x00008690


	//   ....[42]....
        /*0470*/ 	.word	0x00008710


	//   ....[43]....
        /*0474*/ 	.word	0x00008770


	//   ....[44]....
        /*0478*/ 	.word	0x00008c50


	//   ....[45]....
        /*047c*/ 	.word	0x000090a0


	//   ....[46]....
        /*0480*/ 	.word	0x00009630


	//   ....[47]....
        /*0484*/ 	.word	0x00009890


	//   ....[48]....
        /*0488*/ 	.word	0x000098b0


	//   ....[49]....
        /*048c*/ 	.word	0x000098e0


	//   ....[50]....
        /*0490*/ 	.word	0x00009920


	//   ....[51]....
        /*0494*/ 	.word	0x00009940


	//   ....[52]....
        /*0498*/ 	.word	0x00009b30


	//   ....[53]....
        /*049c*/ 	.word	0x00009b50


	//   ....[54]....
        /*04a0*/ 	.word	0x00009b80


	//   ....[55]....
        /*04a4*/ 	.word	0x00009bd0


	//   ....[56]....
        /*04a8*/ 	.word	0x00009bf0


	//   ....[57]....
        /*04ac*/ 	.word	0x00009fa0


	//   ....[58]....
        /*04b0*/ 	.word	0x00009ff0


	//   ....[59]....
        /*04b4*/ 	.word	0x0000a090


	//   ....[60]....
        /*04b8*/ 	.word	0x0000a0e0


	//   ....[61]....
        /*04bc*/ 	.word	0x0000a180


	//   ....[62]....
        /*04c0*/ 	.word	0x0000a1d0


	//   ....[63]....
        /*04c4*/ 	.word	0x0000a270


	//   ....[64]....
        /*04c8*/ 	.word	0x0000a2c0


	//   ....[65]....
        /*04cc*/ 	.word	0x0000a360


	//   ....[66]....
        /*04d0*/ 	.word	0x0000a3b0


	//   ....[67]....
        /*04d4*/ 	.word	0x0000a450


	//   ....[68]....
        /*04d8*/ 	.word	0x0000a4f0


	//   ....[69]....
        /*04dc*/ 	.word	0x0000a590


	//   ....[70]....
        /*04e0*/ 	.word	0x0000a630


	//   ....[71]....
        /*04e4*/ 	.word	0x0000a680


	//   ....[72]....
        /*04e8*/ 	.word	0x0000a6e0


	//   ....[73]....
        /*04ec*/ 	.word	0x0000a770


	//   ....[74]....
        /*04f0*/ 	.word	0x0000a7c0


	//   ....[75]....
        /*04f4*/ 	.word	0x0000a850


	//   ....[76]....
        /*04f8*/ 	.word	0x0000a8a0


	//   ....[77]....
        /*04fc*/ 	.word	0x0000a930


	//   ....[78]....
        /*0500*/ 	.word	0x0000a980


	//   ....[79]....
        /*0504*/ 	.word	0x0000aa10


	//   ....[80]....
        /*0508*/ 	.word	0x0000aa60


	//   ....[81]....
        /*050c*/ 	.word	0x0000aaf0


	//   ....[82]....
        /*0510*/ 	.word	0x0000ab40


	//   ....[83]....
        /*0514*/ 	.word	0x0000abd0


	//   ....[84]....
        /*0518*/ 	.word	0x0000ac20


	//   ....[85]....
        /*051c*/ 	.word	0x0000ac90


	//   ....[86]....
        /*0520*/ 	.word	0x0000ace0


	//   ....[87]....
        /*0524*/ 	.word	0x0000ad30


	//   ....[88]....
        /*0528*/ 	.word	0x0000ad80


	//----- nvinfo : EIATTR_EXIT_INSTR_OFFSETS
	.align		4
.L_1617:
        /*052c*/ 	.byte	0x04, 0x1c
        /*052e*/ 	.short	(.L_1619 - .L_1618)


	//   ....[0]....
.L_1618:
        /*0530*/ 	.word	0x00009d60


	//   ....[1]....
        /*0534*/ 	.word	0x00009f40


	//----- nvinfo : EIATTR_MAX_THREADS
	.align		4
.L_1619:
        /*0538*/ 	.byte	0x04, 0x05
        /*053a*/ 	.short	(.L_1621 - .L_1620)
.L_1620:
        /*053c*/ 	.word	0x00000080
        /*0540*/ 	.word	0x00000001
        /*0544*/ 	.word	0x00000001


	//----- nvinfo : EIATTR_CRS_STACK_SIZE
	.align		4
.L_1621:
        /*0548*/ 	.byte	0x04, 0x1e
        /*054a*/ 	.short	(.L_1623 - .L_1622)
.L_1622:
        /*054c*/ 	.word	0x00000000


	//----- nvinfo : EIATTR_CBANK_PARAM_SIZE
	.align		4
.L_1623:
        /*0550*/ 	.byte	0x03, 0x19
        /*0552*/ 	.short	0x01f0


	//----- nvinfo : EIATTR_PARAM_CBANK
	.align		4
        /*0554*/ 	.byte	0x04, 0x0a
        /*0556*/ 	.short	(.L_1625 - .L_1624)
	.align		4
.L_1624:
        /*0558*/ 	.word	index@(.nv.constant0._Z25selective_scan_bwd_kernelI32Selective_Scan_bwd_kernel_traitsILi128ELi16ELb1ELb1ELb1ELb1ELb1EffEEv12SSMParamsBwd)
        /*055c*/ 	.short	0x0210
        /*055e*/ 	.short	0x01f0


	//----- nvinfo : EIATTR_SW_WAR
	.align		4
.L_1625:
        /*0560*/ 	.byte	0x04, 0x36
        /*0562*/ 	.short	(.L_1627 - .L_1626)
.L_1626:
        /*0564*/ 	.word	0x00000008
.L_1627:


//--------------------- .nv.info._Z25selective_scan_bwd_kernelI32Selective_Scan_bwd_kernel_traitsILi64ELi16ELb0ELb0ELb0ELb0ELb0EffEEv12SSMParamsBwd --------------------------
	.section	.nv.info._Z25selective_scan_bwd_kernelI32Selective_Scan_bwd_kernel_traitsILi64ELi16ELb0ELb0ELb0ELb0ELb0EffEEv12SSMParamsBwd,"",@"SHT_CUDA_INFO"
	.sectionflags	@""
	.align	4


	//----- nvinfo : EIATTR_CUDA_API_VERSION
	.align		4
        /*0000*/ 	.byte	0x04, 0x37
        /*0002*/ 	.short	(.L_1629 - .L_1628)
.L_1628:
        /*0004*/ 	.word	0x00000082


	//----- nvinfo : EIATTR_KPARAM_INFO
	.align		4
.L_1629:
        /*0008*/ 	.byte	0x04, 0x17
        /*000a*/ 	.short	(.L_1631 - .L_1630)
.L_1630:
        /*000c*/ 	.word	0x00000000
        /*0010*/ 	.short	0x0000
        /*0012*/ 	.short	0x0000
        /*0014*/ 	.byte	0x00, 0xf0, 0xc1, 0x07


	//----- nvinfo : EIATTR_SPARSE_MMA_MASK
	.align		4
.L_1631:
        /*0018*/ 	.byte	0x03, 0x50
        /*001a*/ 	.short	0x0000


	//----- nvinfo : EIATTR_MAXREG_COUNT
	.align		4
        /*001c*/ 	.byte	0x03, 0x1b
        /*001e*/ 	.short	0x00ff


	//----- nvinfo : EIATTR_NUM_BARRIERS
	.align		4
        /*0020*/ 	.byte	0x02, 0x4c
        /*0022*/ 	.byte	0x01
	.zero		1


	//----- nvinfo : EIATTR_MERCURY_ISA_VERSION
	.align		4
        /*0024*/ 	.byte	0x03, 0x5f
        /*0026*/ 	.short	0x0101


	//----- nvinfo : EIATTR_COOP_GROUP_MASK_REGIDS
	.align		4
        /*0028*/ 	.byte	0x04, 0x29
        /*002a*/ 	.short	(.L_1633 - .L_1632)


	//   ....[0]....
.L_1632:
        /*002c*/ 	.word	0xffffffff


	//   ....[1]....
        /*0030*/ 	.word	0xffffffff


	//   ....[2]....
        /*0034*/ 	.word	0xffffffff


	//   ....[3]....
        /*0038*/ 	.word	0xffffffff


	//   ....[4]....
        /*003c*/ 	.word	0xffffffff


	//   ....[5]....
        /*0040*/ 	.word	0xffffffff


	//   ....[6]....
        /*0044*/ 	.word	0xffffffff


	//   ....[7]....
        /*0048*/ 	.word	0xffffffff


	//   ....[8]....
        /*004c*/ 	.word	0xffffffff


	//   ....[9]....
        /*0050*/ 	.word	0xffffffff


	//   ....[10]....
        /*0054*/ 	.word	0xffffffff


	//   ....[11]....
        /*0058*/ 	.word	0xffffffff


	//   ....[12]....
        /*005c*/ 	.word	0xffffffff


	//   ....[13]....
        /*0060*/ 	.word	0xffffffff


	//   ....[14]....
        /*0064*/ 	.word	0xffffffff


	//   ....[15]....
        /*0068*/ 	.word	0xffffffff


	//   ....[16]....
        /*006c*/ 	.word	0xffffffff


	//   ....[17]....
        /*0070*/ 	.word	0xffffffff


	//   ....[18]....
        /*0074*/ 	.word	0xffffffff


	//   ....[19]....
        /*0078*/ 	.word	0xffffffff


	//   ....[20]....
        /*007c*/ 	.word	0xffffffff


	//   ....[21]....
        /*0080*/ 	.word	0xffffffff


	//   ....[22]....
        /*0084*/ 	.word	0xffffffff


	//   ....[23]....
        /*0088*/ 	.word	0xffffffff


	//   ....[24]....
        /*008c*/ 	.word	0xffffffff


	//   ....[25]....
        /*0090*/ 	.word	0xffffffff


	//   ....[26]....
        /*0094*/ 	.word	0xffffffff


	//   ....[27]....
        /*0098*/ 	.word	0xffffffff


	//   ....[28]....
        /*009c*/ 	.word	0xffffffff


	//   ....[29]....
        /*00a0*/ 	.word	0xffffffff


	//   ....[30]....
        /*00a4*/ 	.word	0xffffffff


	//   ....[31]....
        /*00a8*/ 	.word	0xffffffff


	//   ....[32]....
        /*00ac*/ 	.word	0xffffffff


	//   ....[33]....
        /*00b0*/ 	.word	0xffffffff


	//   ....[34]....
        /*00b4*/ 	.word	0xffffffff


	//   ....[35]....
        /*00b8*/ 	.word	0xffffffff


	//   ....[36]....
        /*00bc*/ 	.word	0xffffffff


	//   ....[37]....
        /*00c0*/ 	.word	0xffffffff


	//   ....[38]....
        /*00c4*/ 	.word	0xffffffff


	//   ....[39]....
        /*00c8*/ 	.word	0xffffffff


	//   ....[40]....
        /*00cc*/ 	.word	0xffffffff


	//   ....[41]....
        /*00d0*/ 	.word	0xffffffff


	//   ....[42]....
        /*00d4*/ 	.word	0xffffffff


	//   ....[43]....
        /*00d8*/ 	.word	0xffffffff


	//   ....[44]....
        /*00dc*/ 	.word	0xffffffff


	//   ....[45]....
        /*00e0*/ 	.word	0xffffffff


	//   ....[46]....
        /*00e4*/ 	.word	0xffffffff


	//   ....[47]....
        /*00e8*/ 	.word	0xffffffff


	//   ....[48]....
        /*00ec*/ 	.word	0xffffffff


	//   ....[49]....
        /*00f0*/ 	.word	0xffffffff


	//   ....[50]....
        /*00f4*/ 	.word	0xffffffff


	//   ....[51]....
        /*00f8*/ 	.word	0xffffffff


	//   ....[52]....
        /*00fc*/ 	.word	0xffffffff


	//   ....[53]....
        /*0100*/ 	.word	0xffffffff


	//   ....[54]....
        /*0104*/ 	.word	0xffffffff


	//   ....[55]....
        /*0108*/ 	.word	0x05000002


	//   ....[56]....
        /*010c*/ 	.word	0x05000002


	//   ....[57]....
        /*0110*/ 	.word	0x05000002


	//   ....[58]....
        /*0114*/ 	.word	0x05000002


	//   ....[59]....
        /*0118*/ 	.word	0x05000002


	//   ....[60]....
        /*011c*/ 	.word	0x05000002


	//   ....[61]....
        /*0120*/ 	.word	0x05000002


	//   ....[62]....
        /*0124*/ 	.word	0x05000002


	//   ....[63]....
        /*0128*/ 	.word	0x05000002


	//   ....[64]....
        /*012c*/ 	.word	0x05000002


	//   ....[65]....
        /*0130*/ 	.word	0x05000002


	//   ....[66]....
        /*0134*/ 	.word	0x05000002


	//   ....[67]....
        /*0138*/ 	.word	0x05000002


	//   ....[68]....
        /*013c*/ 	.word	0x05000002


	//   ....[69]....
        /*0140*/ 	.word	0x05000002


	//   ....[70]....
        /*0144*/ 	.word	0x05000002


	//   ....[71]....
        /*0148*/ 	.word	0x05000002


	//   ....[72]....
        /*014c*/ 	.word	0x05000002


	//   ....[73]....
        /*0150*/ 	.word	0x05000002


	//   ....[74]....
        /*0154*/ 	.word	0x05000002


	//   ....[75]....
        /*0158*/ 	.word	0x05000002


	//   ....[76]....
        /*015c*/ 	.word	0x05000002


	//   ....[77]....
        /*0160*/ 	.word	0x05000002


	//   ....[78]....
        /*0164*/ 	.word	0x05000002


	//   ....[79]....
        /*0168*/ 	.word	0x05000002


	//   ....[80]....
        /*016c*/ 	.word	0x05000002


	//   ....[81]....
        /*0170*/ 	.word	0x05000002


	//   ....[82]....
        /*0174*/ 	.word	0x05000002


	//   ....[83]....
        /*0178*/ 	.word	0x05000002


	//   ....[84]....
        /*017c*/ 	.word	0x05000002


	//   ....[85]....
        /*0180*/ 	.word	0x05000002


	//   ....[86]....
        /*0184*/ 	.word	0x05000002


	//----- nvinfo : EIATTR_COOP_GROUP_INSTR_OFFSETS
	.align		4
.L_1633:
        /*0188*/ 	.byte	0x04, 0x28
        /*018a*/ 	.short	(.L_1635 - .L_1634)


	//   ....[0]....
.L_1634:
        /*018c*/ 	.word	0x00000fd0


	//   ....[1]....
        /*0190*/ 	.word	0x00001520


	//   ....[2]....
        /*0194*/ 	.word	0x00001a30


	//   ....[3]....
        /*0198*/ 	.word	0x00002bb0


	//   ....[4]....
        /*019c*/ 	.word	0x00002bd0


	//   ....[5]....
        /*01a0*/ 	.word	0x00002c00


	//   ....[6]....
        /*01a4*/ 	.word	0x00002c20


	//   ....[7]....
        /*01a8*/ 	.word	0x00002c50


	//   ....[8]....
        /*01ac*/ 	.word	0x00002c70


	//   ....[9]....
        /*01b0*/ 	.word	0x00002ca0


	//   ....[10]....
        /*01b4*/ 	.word	0x00002cc0


	//   ....[11]....
        /*01b8*/ 	.word	0x00002cf0


	//   ....[12]....
        /*01bc*/ 	.word	0x00002d00


	//   ....[13]....
        /*01c0*/ 	.word	0x00002da0


	//   ....[14]....
        /*01c4*/ 	.word	0x00002db0


	//   ....[15]....
        /*01c8*/ 	.word	0x00002dc0


	//   ....[16]....
        /*01cc*/ 	.word	0x00002dd0


	//   ....[17]....
        /*01d0*/ 	.word	0x000032f0


	//   ....[18]....
        /*01d4*/ 	.word	0x00003300


	//   ....[19]....
        /*01d8*/ 	.word	0x00003310


	//   ....[20]....
        /*01dc*/ 	.word	0x00003320


	//   ....[21]....
        /*01e0*/ 	.word	0x00003350


	//   ....[22]....
        /*01e4*/ 	.word	0x00003360


	//   ....[23]....
        /*01e8*/ 	.word	0x00003390


	//   ....[24]....
        /*01ec*/ 	.word	0x000033a0


	//   ....[25]....
        /*01f0*/ 	.word	0x000033d0


	//   ....[26]....
        /*01f4*/ 	.word	0x000033e0


	//   ....[27]....
        /*01f8*/ 	.word	0x00003410


	//   ....[28]....
        /*01fc*/ 	.word	0x00003420


	//   ....[29]....
        /*0200*/ 	.word	0x00003450


	//   ....[30]....
        /*0204*/ 	.word	0x00003460


	//   ....[31]....
        /*0208*/ 	.word	0x00003470


	//   ....[32]....
        /*020c*/ 	.word	0x00003480


	//   ....[33]....
        /*0210*/ 	.word	0x000039e0


	//   ....[34]....
        /*0214*/ 	.word	0x00003bc0


	//   ....[35]....
        /*0218*/ 	.word	0x00003d70


	//   ....[36]....
        /*021c*/ 	.word	0x00003dd0


	//   ....[37]....
        /*0220*/ 	.word	0x00003e00


	//   ....[38]....
        /*0224*/ 	.word	0x00003e30


	//   ....[39]....
        /*0228*/ 	.word	0x00003e50


	//   ....[40]....
        /*022c*/ 	.word	0x00003e80


	//   ....[41]....
        /*0230*/ 	.word	0x00003f10


	//   ....[42]....
        /*0234*/ 	.word	0x000040e0


	//   ....[43]....
        /*0238*/ 	.word	0x000045b0


	//   ....[44]....
        /*023c*/ 	.word	0x00005070


	//   ....[45]....
        /*0240*/ 	.word	0x000056a0


	//   ....[46]....
        /*0244*/ 	.word	0x000056e0


	//   ....[47]....
        /*0248*/ 	.word	0x00005740


	//   ....[48]....
        /*024c*/ 	.word	0x000057a0


	//   ....[49]....
        /*0250*/ 	.word	0x000057d0


	//   ....[50]....
        /*0254*/ 	.word	0x00005900


	//   ....[51]....
        /*0258*/ 	.word	0x00005940


	//   ....[52]....
        /*025c*/ 	.word	0x000059a0


	//   ....[53]....
        /*0260*/ 	.word	0x000059f0


	//   ....[54]....
        /*0264*/ 	.word	0x00005a20


	//   ....[55]....
        /*0268*/ 	.word	0x000061a0


	//   ....[56]....
        /*026c*/ 	.word	0x000061f0


	//   ....[57]....
        /*0270*/ 	.word	0x00006270


	//   ....[58]....
        /*0274*/ 	.word	0x000062c0


	//   ....[59]....
        /*0278*/ 	.word	0x00006340


	//   ....[60]....
        /*027c*/ 	.word	0x00006390


	//   ....[61]....
        /*0280*/ 	.word	0x00006410


	//   ....[62]....
        /*0284*/ 	.word	0x00006460


	//   ....[63]....
        /*0288*/ 	.word	0x000064e0


	//   ....[64]....
        /*028c*/ 	.word	0x00006530


	//   ....[65]....
        /*0290*/ 	.word	0x000065c0


	//   ....[66]....
        /*0294*/ 	.word	0x00006660


	//   ....[67]....
        /*0298*/ 	.word	0x00006700


	//   ....[68]....
        /*029c*/ 	.word	0x000067c0


	//   ....[69]....
        /*02a0*/ 	.word	0x000067f0


	//   ....[70]....
        /*02a4*/ 	.word	0x00006850


	//   ....[71]....
        /*02a8*/ 	.word	0x00006900


	//   ....[72]....
        /*02ac*/ 	.word	0x00006950


	//   ....[73]....
        /*02b0*/ 	.word	0x000069d0


	//   ....[74]....
        /*02b4*/ 	.word	0x00006a20


	//   ....[75]....
        /*02b8*/ 	.word	0x00006aa0


	//   ....[76]....
        /*02bc*/ 	.word	0x00006af0


	//   ....[77]....
        /*02c0*/ 	.word	0x00006b70


	//   ....[78]....
        /*02c4*/ 	.word	0x00006bc0


	//   ....[79]....
        /*02c8*/ 	.word	0x00006c40


	//   ....[80]....
        /*02cc*/ 	.word	0x00006c90


	//   ....[81]....
        /*02d0*/ 	.word	0x00006d20


	//   ....[82]....
        /*02d4*/ 	.word	0x00006d70


	//   ....[83]....
        /*02d8*/ 	.word	0x00006da0


	//   ....[84]....
        /*02dc*/ 	.word	0x00006e10


	//   ....[85]....
        /*02e0*/ 	.word	0x00006e40


	//   ....[86]....
        /*02e4*/ 	.word	0x00006ea0


	//----- nvinfo : EIATTR_EXIT_INSTR_OFFSETS
	.align		4
.L_1635:
        /*02e8*/ 	.byte	0x04, 0x1c
        /*02ea*/ 	.short	(.L_1637 - .L_1636)


	//   ....[0]....
.L_1636:
        /*02ec*/ 	.word	0x00005b40


	//   ....[1]....
        /*02f0*/ 	.word	0x00006140


	//----- nvinfo : EIATTR_MAX_THREADS
	.align		4
.L_1637:
        /*02f4*/ 	.byte	0x04, 0x05
        /*02f6*/ 	.short	(.L_1639 - .L_1638)
.L_1638:
        /*02f8*/ 	.word	0x00000040
        /*02fc*/ 	.word	0x00000001
        /*0300*/ 	.word	0x00000001


	//----- nvinfo : EIATTR_CRS_STACK_SIZE
	.align		4
.L_1639:
        /*0304*/ 	.byte	0x04, 0x1e
        /*0306*/ 	.short	(.L_1641 - .L_1640)
.L_1640:
        /*0308*/ 	.word	0x00000000


	//----- nvinfo : EIATTR_CBANK_PARAM_SIZE
	.align		4
.L_1641:
        /*030c*/ 	.byte	0x03, 0x19
        /*030e*/ 	.short	0x01f0


	//----- nvinfo : EIATTR_PARAM_CBANK
	.align		4
        /*0310*/ 	.byte	0x04, 0x0a
        /*0312*/ 	.short	(.L_1643 - .L_1642)
	.align		4
.L_1642:
        /*0314*/ 	.word	index@(.nv.constant0._Z25selective_scan_bwd_kernelI32Selective_Scan_bwd_kernel_traitsILi64ELi16ELb0ELb0ELb0ELb0ELb0EffEEv12SSMParamsBwd)
        /*0318*/ 	.short	0x0210
        /*031a*/ 	.short	0x01f0


	//----- nvinfo : EIATTR_SW_WAR
	.align		4
.L_1643:
        /*031c*/ 	.byte	0x04, 0x36
        /*031e*/ 	.short	(.L_1645 - .L_1644)
.L_1644:
        /*0320*/ 	.word	0x00000008
.L_1645:


//--------------------- .nv.info._Z25selective_scan_bwd_kernelI32Selective_Scan_bwd_kernel_traitsILi64ELi16ELb0ELb0ELb0ELb0ELb1EffEEv12SSMParamsBwd --------------------------
	.section	.nv.info._Z25selective_scan_bwd_kernelI32Selective_Scan_bwd_kernel_traitsILi64ELi16ELb0ELb0ELb0ELb0ELb1EffEEv12SSMParamsBwd,"",@"SHT_CUDA_INFO"
	.sectionflags	@""
	.align	4


	//----- nvinfo : EIATTR_CUDA_API_VERSION
	.align		4
        /*0000*/ 	.byte	0x04, 0x37
        /*0002*/ 	.short	(.L_1647 - .L_1646)
.L_1646:
        /*0004*/ 	.word	0x00000082


	//----- nvinfo : EIATTR_KPARAM_INFO
	.align		4
.L_1647:
        /*0008*/ 	.byte	0x04, 0x17
        /*000a*/ 	.short	(.L_1649 - .L_1648)
.L_1648:
        /*000c*/ 	.word	0x00000000
        /*0010*/ 	.short	0x0000
        /*0012*/ 	.short	0x0000
        /*0014*/ 	.byte	0x00, 0xf0, 0xc1, 0x07


	//----- nvinfo : EIATTR_SPARSE_MMA_MASK
	.align		4
.L_1649:
        /*0018*/ 	.byte	0x03, 0x50
        /*001a*/ 	.short	0x0000


	//----- nvinfo : EIATTR_MAXREG_COUNT
	.align		4
        /*001c*/ 	.byte	0x03, 0x1b
        /*001e*/ 	.short	0x00ff


	//----- nvinfo : EIATTR_NUM_BARRIERS
	.align		4
        /*0020*/ 	.byte	0x02, 0x4c
        /*0022*/ 	.byte	0x01
	.zero		1


	//----- nvinfo : EIATTR_MERCURY_ISA_VERSION
	.align		4
        /*0024*/ 	.byte	0x03, 0x5f
        /*0026*/ 	.short	0x0101


	//----- nvinfo : EIATTR_COOP_GROUP_MASK_REGIDS
	.align		4
        /*0028*/ 	.byte	0x04, 0x29
        /*002a*/ 	.short	(.L_1651 - .L_1650)


	//   ....[0]....
.L_1650:
        /*002c*/ 	.word	0xffffffff


	//   ....[1]....
        /*0030*/ 	.word	0xffffffff


	//   ....[2]....
        /*0034*/ 	.word	0xffffffff


	//   ....[3]....
        /*0038*/ 	.word	0xffffffff


	//   ....[4]....
        /*003c*/ 	.word	0xffffffff


	//   ....[5]....
        /*0040*/ 	.word	0xffffffff


	//   ....[6]....
        /*0044*/ 	.word	0xffffffff


	//   ....[7]....
        /*0048*/ 	.word	0xffffffff


	//   ....[8]....
        /*004c*/ 	.word	0xffffffff


	//   ....[9]....
        /*0050*/ 	.word	0xffffffff


	//   ....[10]....
        /*0054*/ 	.word	0xffffffff


	//   ....[11]....
        /*0058*/ 	.word	0xffffffff


	//   ....[12]....
        /*005c*/ 	.word	0xffffffff


	//   ....[13]....
        /*0060*/ 	.word	0xffffffff


	//   ....[14]....
        /*0064*/ 	.word	0xffffffff


	//   ....[15]....
        /*0068*/ 	.word	0xffffffff


	//   ....[16]....
        /*006c*/ 	.word	0xffffffff


	//   ....[17]....
        /*0070*/ 	.word	0xffffffff


	//   ....[18]....
        /*0074*/ 	.word	0xffffffff


	//   ....[19]....
        /*0078*/ 	.word	0xffffffff


	//   ....[20]....
        /*007c*/ 	.word	0xffffffff


	//   ....[21]....
        /*0080*/ 	.word	0xffffffff


	//   ....[22]....
        /*0084*/ 	.word	0xffffffff


	//   ....[23]....
        /*0088*/ 	.word	0xffffffff


	//   ....[24]....
        /*008c*/ 	.word	0xffffffff


	//   ....[25]....
        /*0090*/ 	.word	0xffffffff


	//   ....[26]....
        /*0094*/ 	.word	0xffffffff


	//   ....[27]....
        /*0098*/ 	.word	0xffffffff


	//   ....[28]....
        /*009c*/ 	.word	0xffffffff


	//   ....[29]....
        /*00a0*/ 	.word	0xffffffff


	//   ....[30]....
        /*00a4*/ 	.word	0xffffffff


	//   ....[31]....
        /*00a8*/ 	.word	0xffffffff


	//   ....[32]....
        /*00ac*/ 	.word	0xffffffff


	//   ....[33]....
        /*00b0*/ 	.word	0xffffffff


	//   ....[34]....
        /*00b4*/ 	.word	0xffffffff


	//   ....[35]....
        /*00b8*/ 	.word	0xffffffff


	//   ....[36]....
        /*00bc*/ 	.word	0xffffffff


	//   ....[37]....
        /*00c0*/ 	.word	0xffffffff


	//   ....[38]....
        /*00c4*/ 	.word	0xffffffff


	//   ....[39]....
        /*00c8*/ 	.word	0xffffffff


	//   ....[40]....
        /*00cc*/ 	.word	0xffffffff


	//   ....[41]....
        /*00d0*/ 	.word	0xffffffff


	//   ....[42]....
        /*00d4*/ 	.word	0xffffffff


	//   ....[43]....
        /*00d8*/ 	.word	0xffffffff


	//   ....[44]....
        /*00dc*/ 	.word	0xffffffff


	//   ....[45]....
        /*00e0*/ 	.word	0xffffffff


	//   ....[46]....
        /*00e4*/ 	.word	0xffffffff


	//   ....[47]....
        /*00e8*/ 	.word	0xffffffff


	//   ....[48]....
        /*00ec*/ 	.word	0xffffffff


	//   ....[49]....
        /*00f0*/ 	.word	0xffffffff


	//   ....[50]....
        /*00f4*/ 	.word	0xffffffff


	//   ....[51]....
        /*00f8*/ 	.word	0xffffffff


	//   ....[52]....
        /*00fc*/ 	.word	0xffffffff


	//   ....[53]....
        /*0100*/ 	.word	0xffffffff


	//   ....[54]....
        /*0104*/ 	.word	0xffffffff


	//   ....[55]....
        /*0108*/ 	.word	0xffffffff


	//   ....[56]....
        /*010c*/ 	.word	0xffffffff


	//   ....[57]....
        /*0110*/ 	.word	0xffffffff


	//   ....[58]....
        /*0114*/ 	.word	0xffffffff


	//   ....[59]....
        /*0118*/ 	.word	0x05000002


	//   ....[60]....
        /*011c*/ 	.word	0x05000002


	//   ....[61]....
        /*0120*/ 	.word	0x05000002


	//   ....[62]....
        /*0124*/ 	.word	0x05000002


	//   ....[63]....
        /*0128*/ 	.word	0x05000002


	//   ....[64]....
        /*012c*/ 	.word	0x05000002


	//   ....[65]....
        /*0130*/ 	.word	0x05000002


	//   ....[66]....
        /*0134*/ 	.word	0x05000002


	//   ....[67]....
        /*0138*/ 	.word	0x05000002


	//   ....[68]....
        /*013c*/ 	.word	0x05000002


	//   ....[69]....
        /*0140*/ 	.word	0x05000002


	//   ....[70]....
        /*0144*/ 	.word	0x05000002


	//   ....[71]....
        /*0148*/ 	.word	0x05000002


	//   ....[72]....
        /*014c*/ 	.word	0x05000002


	//   ....[73]....
        /*0150*/ 	.word	0x05000002


	//   ....[74]....
        /*0154*/ 	.word	0x05000002


	//   ....[75]....
        /*0158*/ 	.word	0x05000002


	//   ....[76]....
        /*015c*/ 	.word	0x05000002


	//   ....[77]....
        /*0160*/ 	.word	0x05000002


	//   ....[78]....
        /*0164*/ 	.word	0x05000002


	//   ....[79]....
        /*0168*/ 	.word	0x05000002


	//   ....[80]....
        /*016c*/ 	.word	0x05000002


	//   ....[81]....
        /*0170*/ 	.word	0x05000002


	//   ....[82]....
        /*0174*/ 	.word	0x05000002


	//   ....[83]....
        /*0178*/ 	.word	0x05000002


	//   ....[84]....
        /*017c*/ 	.word	0x05000002


	//   ....[85]....
        /*0180*/ 	.word	0x05000002


	//   ....[86]....
        /*0184*/ 	.word	0x05000002


	//   ....[87]....
        /*0188*/ 	.word	0x05000002


	//   ....[88]....
        /*018c*/ 	.word	0x05000002


	//   ....[89]....
        /*0190*/ 	.word	0x05000002


	//   ....[90]....
        /*0194*/ 	.word	0x05000002


	//----- nvinfo : EIATTR_COOP_GROUP_INSTR_OFFSETS
	.align		4
.L_1651:
        /*0198*/ 	.byte	0x04, 0x28
        /*019a*/ 	.short	(.L_1653 - .L_1652)


	//   ....[0]....
.L_1652:
        /*019c*/ 	.word	0x00001060


	//   ....[1]....
        /*01a0*/ 	.word	0x00001520


	//   ....[2]....
        /*01a4*/ 	.word	0x00001c10


	//   ....[3]....
        /*01a8*/ 	.word	0x000021b0


	//   ....[4]....
        /*01ac*/ 	.word	0x00002850


	//   ....[5]....
        /*01b0*/ 	.word	0x00003110


	//   ....[6]....
        /*01b4*/ 	.word	0x00003ac0


	//   ....[7]....
        /*01b8*/ 	.word	0x00005070


	//   ....[8]....
        /*01bc*/ 	.word	0x00005090


	//   ....[9]....
        /*01c0*/ 	.word	0x000050c0


	//   ....[10]....
        /*01c4*/ 	.word	0x000050e0


	//   ....[11]....
        /*01c8*/ 	.word	0x00005110


	//   ....[12]....
        /*01cc*/ 	.word	0x00005130


	//   ....[13]....
        /*01d0*/ 	.word	0x00005160


	//   ....[14]....
        /*01d4*/ 	.word	0x00005180


	//   ....[15]....
        /*01d8*/ 	.word	0x000051b0


	//   ....[16]....
        /*01dc*/ 	.word	0x000051c0


	//   ....[17]....
        /*01e0*/ 	.word	0x00005260


	//   ....[18]....
        /*01e4*/ 	.word	0x00005270


	//   ....[19]....
        /*01e8*/ 	.word	0x00005280


	//   ....[20]....
        /*01ec*/ 	.word	0x00005290


	//   ....[21]....
        /*01f0*/ 	.word	0x000057b0


	//   ....[22]....
        /*01f4*/ 	.word	0x000057c0


	//   ....[23]....
        /*01f8*/ 	.word	0x000057d0


	//   ....[24]....
        /*01fc*/ 	.word	0x000057e0


	//   ....[25]....
        /*0200*/ 	.word	0x00005810


	//   ....[26]....
        /*0204*/ 	.word	0x00005820


	//   ....[27]....
        /*0208*/ 	.word	0x00005850


	//   ....[28]....
        /*020c*/ 	.word	0x00005860


	//   ....[29]....
        /*0210*/ 	.word	0x00005890


	//   ....[30]....
        /*0214*/ 	.word	0x000058a0


	//   ....[31]....
        /*0218*/ 	.word	0x000058d0


	//   ....[32]....
        /*021c*/ 	.word	0x000058e0


	//   ....[33]....
        /*0220*/ 	.word	0x00005910


	//   ....[34]....
        /*0224*/ 	.word	0x00005920


	//   ....[35]....
        /*0228*/ 	.word	0x00005930


	//   ....[36]....
        /*022c*/ 	.word	0x00005940


	//   ....[37]....
        /*0230*/ 	.word	0x00005ec0


	//   ....[38]....
        /*0234*/ 	.word	0x00006090


	//   ....[39]....
        /*0238*/ 	.word	0x000061d0


	//   ....[40]....
        /*023c*/ 	.word	0x00006220


	//   ....[41]....
        /*0240*/ 	.word	0x000062a0


	//   ....[42]....
        /*0244*/ 	.word	0x000062d0


	//   ....[43]....
        /*0248*/ 	.word	0x000062f0


	//   ....[44]....
        /*024c*/ 	.word	0x00006320


	//   ....[45]....
        /*0250*/ 	.word	0x000063b0


	//   ....[46]....
        /*0254*/ 	.word	0x00006540


	//   ....[47]....
        /*0258*/ 	.word	0x00006a20


	//   ....[48]....
        /*025c*/ 	.word	0x00007530


	//   ....[49]....
        /*0260*/ 	.word	0x00007b20


	//   ....[50]....
        /*0264*/ 	.word	0x00007b60


	//   ....[51]....
        /*0268*/ 	.word	0x00007bc0


	//   ....[52]....
        /*026c*/ 	.word	0x00007c20


	//   ....[53]....
        /*0270*/ 	.word	0x00007c50


	//   ....[54]....
        /*0274*/ 	.word	0x00007d80


	//   ....[55]....
        /*0278*/ 	.word	0x00007dc0


	//   ....[56]....
        /*027c*/ 	.word	0x00007e30


	//   ....[57]....
        /*0280*/ 	.word	0x00007e80


	//   ....[58]....
        /*0284*/ 	.word	0x00007ea0


	//   ....[59]....
        /*0288*/ 	.word	0x00008620


	//   ....[60]....
        /*028c*/ 	.word	0x00008670


	//   ....[61]....
        /*0290*/ 	.word	0x000086f0


	//   ....[62]....
        /*0294*/ 	.word	0x00008740


	//   ....[63]....
        /*0298*/ 	.word	0x000087c0


	//   ....[64]....
        /*029c*/ 	.word	0x00008810


	//   ....[65]....
        /*02a0*/ 	.word	0x00008890


	//   ....[66]....
        /*02a4*/ 	.word	0x000088e0


	//   ....[67]....
        /*02a8*/ 	.word	0x00008960


	//   ....[68]....
        /*02ac*/ 	.word	0x000089b0


	//   ....[69]....
        /*02b0*/ 	.word	0x00008a40


	//   ....[70]....
        /*02b4*/ 	.word	0x00008ae0


	//   ....[71]....
        /*02b8*/ 	.word	0x00008b80


	//   ....[72]....
        /*02bc*/ 	.word	0x00008c40


	//   ....[73]....
        /*02c0*/ 	.word	0x00008c70


	//   ....[74]....
        /*02c4*/ 	.word	0x00008cd0


	//   ....[75]....
        /*02c8*/ 	.word	0x00008d80


	//   ....[76]....
        /*02cc*/ 	.word	0x00008dd0


	//   ....[77]....
        /*02d0*/ 	.word	0x00008e50


	//   ....[78]....
        /*02d4*/ 	.word	0x00008ea0


	//   ....[79]....
        /*02d8*/ 	.word	0x00008f20


	//   ....[80]....
        /*02dc*/ 	.word	0x00008f70


	//   ....[81]....
        /*02e0*/ 	.word	0x00008ff0


	//   ....[82]....
        /*02e4*/ 	.word	0x00009040


	//   ....[83]....
        /*02e8*/ 	.word	0x000090c0


	//   ....[84]....
        /*02ec*/ 	.word	0x00009110


	//   ....[85]....
        /*02f0*/ 	.word	0x000091a0


	//   ....[86]....
        /*02f4*/ 	.word	0x000091f0


	//   ....[87]....
        /*02f8*/ 	.word	0x00009220


	//   ....[88]....
        /*02fc*/ 	.word	0x00009290


	//   ....[89]....
        /*0300*/ 	.word	0x000092c0


	//   ....[90]....
        /*0304*/ 	.word	0x00009320


	//----- nvinfo : EIATTR_EXIT_INSTR_OFFSETS
	.align		4
.L_1653:
        /*0308*/ 	.byte	0x04, 0x1c
        /*030a*/ 	.short	(.L_1655 - .L_1654)


	//   ....[0]....
.L_1654:
        /*030c*/ 	.word	0x00007fc0


	//   ....[1]....
        /*0310*/ 	.word	0x000085c0


	//----- nvinfo : EIATTR_MAX_THREADS
	.align		4
.L_1655:
        /*0314*/ 	.byte	0x04, 0x05
        /*0316*/ 	.short	(.L_1657 - .L_1656)
.L_1656:
        /*0318*/ 	.word	0x00000040
        /*031c*/ 	.word	0x00000001
        /*0320*/ 	.word	0x00000001


	//----- nvinfo : EIATTR_CRS_STACK_SIZE
	.align		4
.L_1657:
        /*0324*/ 	.byte	0x04, 0x1e
        /*0326*/ 	.short	(.L_1659 - .L_1658)
.L_1658:
        /*0328*/ 	.word	0x00000000


	//----- nvinfo : EIATTR_CBANK_PARAM_SIZE
	.align		4
.L_1659:
        /*032c*/ 	.byte	0x03, 0x19
        /*032e*/ 	.short	0x01f0


	//----- nvinfo : EIATTR_PARAM_CBANK
	.align		4
        /*0330*/ 	.byte	0x04, 0x0a
        /*0332*/ 	.short	(.L_1661 - .L_1660)
	.align		4
.L_1660:
        /*0334*/ 	.word	index@(.nv.constant0._Z25selective_scan_bwd_kernelI32Selective_Scan_bwd_kernel_traitsILi64ELi16ELb0ELb0ELb0ELb0ELb1EffEEv12SSMParamsBwd)
        /*0338*/ 	.short	0x0210
        /*033a*/ 	.short	0x01f0


	//----- nvinfo : EIATTR_SW_WAR
	.align		4
.L_1661:
        /*033c*/ 	.byte	0x04, 0x36
        /*033e*/ 	.short	(.L_1663 - .L_1662)
.L_1662:
        /*0340*/ 	.word	0x00000008
.L_1663:


//--------------------- .nv.info._Z25selective_scan_bwd_kernelI32Selective_Scan_bwd_kernel_traitsILi64ELi16ELb0ELb0ELb0ELb1ELb0EffEEv12SSMParamsBwd --------------------------
	.section	.nv.info._Z25selective_scan_bwd_kernelI32Selective_Scan_bwd_kernel_traitsILi64ELi16ELb0ELb0ELb0ELb1ELb0EffEEv12SSMParamsBwd,"",@"SHT_CUDA_INFO"
	.sectionflags	@""
	.align	4


	//----- nvinfo : EIATTR_CUDA_API_VERSION
	.align		4
        /*0000*/ 	.byte	0x04, 0x37
        /*0002*/ 	.short	(.L_1665 - .L_1664)
.L_1664:
        /*0004*/ 	.word	0x00000082


	//----- nvinfo : EIATTR_KPARAM_INFO
	.align		4
.L_1665:
        /*0008*/ 	.byte	0x04, 0x17
        /*000a*/ 	.short	(.L_1667 - .L_1666)
.L_1666:
        /*000c*/ 	.word	0x00000000
        /*0010*/ 	.short	0x0000
        /*0012*/ 	.short	0x0000
        /*0014*/ 	.byte	0x00, 0xf0, 0xc1, 0x07


	//----- nvinfo : EIATTR_SPARSE_MMA_MASK
	.align		4
.L_1667:
        /*0018*/ 	.byte	0x03, 0x50
        /*001a*/ 	.short	0x0000


	//----- nvinfo : EIATTR_MAXREG_COUNT
	.align		4
        /*001c*/ 	.byte	0x03, 0x1b
        /*001e*/ 	.short	0x00ff


	//----- nvinfo : EIATTR_NUM_BARRIERS
	.align		4
        /*0020*/ 	.byte	0x02, 0x4c
        /*0022*/ 	.byte	0x01
	.zero		1


	//----- nvinfo : EIATTR_MERCURY_ISA_VERSION
	.align		4
        /*0024*/ 	.byte	0x03, 0x5f
        /*0026*/ 	.short	0x0101


	//----- nvinfo : EIATTR_COOP_GROUP_MASK_REGIDS
	.align		4
        /*0028*/ 	.byte	0x04, 0x29
        /*002a*/ 	.short	(.L_1669 - .L_1668)


	//   ....[0]....
.L_1668:
        /*002c*/ 	.word	0xffffffff


	//   ....[1]....
        /*0030*/ 	.word	0xffffffff


	//   ....[2]....
        /*0034*/ 	.word	0xffffffff


	//   ....[3]....
        /*0038*/ 	.word	0xffffffff


	//   ....[4]....
        /*003c*/ 	.word	0xffffffff


	//   ....[5]....
        /*0040*/ 	.word	0xffffffff


	//   ....[6]....
        /*0044*/ 	.word	0xffffffff


	//   ....[7]....
        /*0048*/ 	.word	0xffffffff


	//   ....[8]....
        /*004c*/ 	.word	0xffffffff


	//   ....[9]....
        /*0050*/ 	.word	0xffffffff


	//   ....[10]....
        /*0054*/ 	.word	0xffffffff


	//   ....[11]....
        /*0058*/ 	.word	0xffffffff


	//   ....[12]....
        /*005c*/ 	.word	0xffffffff


	//   ....[13]....
        /*0060*/ 	.word	0xffffffff


	//   ....[14]....
        /*0064*/ 	.word	0xffffffff


	//   ....[15]....
        /*0068*/ 	.word	0xffffffff


	//   ....[16]....
        /*006c*/ 	.word	0xffffffff


	//   ....[17]....
        /*0070*/ 	.word	0xffffffff


	//   ....[18]....
        /*0074*/ 	.word	0xffffffff


	//   ....[19]....
        /*0078*/ 	.word	0xffffffff


	//   ....[20]....
        /*007c*/ 	.word	0xffffffff


	//   ....[21]....
        /*0080*/ 	.word	0xffffffff


	//   ....[22]....
        /*0084*/ 	.word	0xffffffff


	//   ....[23]....
        /*0088*/ 	.word	0xffffffff


	//   ....[24]....
        /*008c*/ 	.word	0xffffffff


	//   ....[25]....
        /*0090*/ 	.word	0xffffffff


	//   ....[26]....
        /*0094*/ 	.word	0xffffffff


	//   ....[27]....
        /*0098*/ 	.word	0xffffffff


	//   ....[28]....
        /*009c*/ 	.word	0xffffffff


	//   ....[29]....
        /*00a0*/ 	.word	0xffffffff


	//   ....[30]....
        /*00a4*/ 	.word	0xffffffff


	//   ....[31]....
        /*00a8*/ 	.word	0xffffffff


	//   ....[32]....
        /*00ac*/ 	.word	0xffffffff


	//   ....[33]....
        /*00b0*/ 	.word	0xffffffff


	//   ....[34]....
        /*00b4*/ 	.word	0xffffffff


	//   ....[35]....
        /*00b8*/ 	.word	0xffffffff


	//   ....[36]....
        /*00bc*/ 	.word	0xffffffff


	//   ....[37]....
        /*00c0*/ 	.word	0xffffffff


	//   ....[38]....
        /*00c4*/ 	.word	0xffffffff


	//   ....[39]....
        /*00c8*/ 	.word	0xffffffff


	//   ....[40]....
        /*00cc*/ 	.word	0xffffffff


	//   ....[41]....
        /*00d0*/ 	.word	0xffffffff


	//   ....[42]....
        /*00d4*/ 	.word	0xffffffff


	//   ....[43]....
        /*00d8*/ 	.word	0xffffffff


	//   ....[44]....
        /*00dc*/ 	.word	0xffffffff


	//   ....[45]....
        /*00e0*/ 	.word	0xffffffff


	//   ....[46]....
        /*00e4*/ 	.word	0xffffffff


	//   ....[47]....
        /*00e8*/ 	.word	0xffffffff


	//   ....[48]....
        /*00ec*/ 	.word	0xffffffff


	//   ....[49]....
        /*00f0*/ 	.word	0xffffffff


	//   ....[50]....
        /*00f4*/ 	.word	0xffffffff


	//   ....[51]....
        /*00f8*/ 	.word	0xffffffff


	//   ....[52]....
        /*00fc*/ 	.word	0xffffffff


	//   ....[53]....
        /*0100*/ 	.word	0xffffffff


	//   ....[54]....
        /*0104*/ 	.word	0xffffffff


	//   ....[55]....
        /*0108*/ 	.word	0xffffffff


	//   ....[56]....
        /*010c*/ 	.word	0x050000cc


	//   ....[57]....
        /*0110*/ 	.word	0x050000cc


	//   ....[58]....
        /*0114*/ 	.word	0x050000cc


	//   ....[59]....
        /*0118*/ 	.word	0x050000cc


	//   ....[60]....
        /*011c*/ 	.word	0x050000cc


	//   ....[61]....
        /*0120*/ 	.word	0x050000cc


	//   ....[62]....
        /*0124*/ 	.word	0x050000cc


	//   ....[63]....
        /*0128*/ 	.word	0x050000cc


	//   ....[64]....
        /*012c*/ 	.word	0x050000cc


	//   ....[65]....
        /*0130*/ 	.word	0x050000cc


	//   ....[66]....
        /*0134*/ 	.word	0x050000cc


	//   ....[67]....
        /*0138*/ 	.word	0x050000cc


	//   ....[68]....
        /*013c*/ 	.word	0x050000cc


	//   ....[69]....
        /*0140*/ 	.word	0x050000cc


	//   ....[70]....
        /*0144*/ 	.word	0x050000cc


	//   ....[71]....
        /*0148*/ 	.word	0x050000cc


	//   ....[72]....
        /*014c*/ 	.word	0x050000cc


	//   ....[73]....
        /*0150*/ 	.word	0x050000cc


	//   ....[74]....
        /*0154*/ 	.word	0x050000cc


	//   ....[75]....
        /*0158*/ 	.word	0x050000cc


	//   ....[76]....
        /*015c*/ 	.word	0x050000cc


	//   ....[77]....
        /*0160*/ 	.word	0x050000cc


	//   ....[78]....
        /*0164*/ 	.word	0x050000cc


	//   ....[79]....
        /*0168*/ 	.word	0x050000cc


	//   ....[80]....
        /*016c*/ 	.word	0x050000cc


	//   ....[81]....
        /*0170*/ 	.word	0x050000cc


	//   ....[82]....
        /*0174*/ 	.word	0x050000cc


	//   ....[83]....
        /*0178*/ 	.word	0x050000cc


	//   ....[84]....
        /*017c*/ 	.word	0x050000cc


	//   ....[85]....
        /*0180*/ 	.word	0x050000cc


	//   ....[86]....
        /*0184*/ 	.word	0x050000cc


	//   ....[87]....
        /*0188*/ 	.word	0x050000cc


	//----- nvinfo : EIATTR_COOP_GROUP_INSTR_OFFSETS
	.align		4
.L_1669:
        /*018c*/ 	.byte	0x04, 0x28
        /*018e*/ 	.short	(.L_1671 - .L_1670)


	//   ....[0]....
.L_1670:
        /*0190*/ 	.word	0x00001000


	//   ....[1]....
        /*0194*/ 	.word	0x000015e0


	//   ....[2]....
        /*0198*/ 	.word	0x00001b20


	//   ....[3]....
        /*019c*/ 	.word	0x00004e70


	//   ....[4]....
        /*01a0*/ 	.word	0x00004e90


	//   ....[5]....
        /*01a4*/ 	.word	0x00004ec0


	//   ....[6]....
        /*01a8*/ 	.word	0x00004ee0


	//   ....[7]....
        /*01ac*/ 	.word	0x00004f10


	//   ....[8]....
        /*01b0*/ 	.word	0x00004f30


	//   ....[9]....
        /*01b4*/ 	.word	0x00004f60


	//   ....[10]....
        /*01b8*/ 	.word	0x00004f80


	//   ....[11]....
        /*01bc*/ 	.word	0x00004fb0


	//   ....[12]....
        /*01c0*/ 	.word	0x00004fc0


	//   ....[13]....
        /*01c4*/ 	.word	0x00005060


	//   ....[14]....
        /*01c8*/ 	.word	0x00005070


	//   ....[15]....
        /*01cc*/ 	.word	0x00005080


	//   ....[16]....
        /*01d0*/ 	.word	0x00005090


	//   ....[17]....
        /*01d4*/ 	.word	0x00005550


	//   ....[18]....
        /*01d8*/ 	.word	0x00005560


	//   ....[19]....
        /*01dc*/ 	.word	0x00005570


	//   ....[20]....
        /*01e0*/ 	.word	0x00005580


	//   ....[21]....
        /*01e4*/ 	.word	0x000055b0


	//   ....[22]....
        /*01e8*/ 	.word	0x000055c0


	//   ....[23]....
        /*01ec*/ 	.word	0x000055f0


	//   ....[24]....
        /*01f0*/ 	.word	0x00005600


	//   ....[25]....
        /*01f4*/ 	.word	0x00005630


	//   ....[26]....
        /*01f8*/ 	.word	0x00005640


	//   ....[27]....
        /*01fc*/ 	.word	0x00005670


	//   ....[28]....
        /*0200*/ 	.word	0x00005680


	//   ....[29]....
        /*0204*/ 	.word	0x000056b0


	//   ....[30]....
        /*0208*/ 	.word	0x000056c0


	//   ....[31]....
        /*020c*/ 	.word	0x000056d0


	//   ....[32]....
        /*0210*/ 	.word	0x000056e0


	//   ....[33]....
        /*0214*/ 	.word	0x000059d0


	//   ....[34]....
        /*0218*/ 	.word	0x00005b20


	//   ....[35]....
        /*021c*/ 	.word	0x00005c70


	//   ....[36]....
        /*0220*/ 	.word	0x00005e00


	//   ....[37]....
        /*0224*/ 	.word	0x00006020


	//   ....[38]....
        /*0228*/ 	.word	0x000061b0


	//   ....[39]....
        /*022c*/ 	.word	0x00006290


	//   ....[40]....
        /*0230*/ 	.word	0x000062f0


	//   ....[41]....
        /*0234*/ 	.word	0x00006320


	//   ....[42]....
        /*0238*/ 	.word	0x00006350


	//   ....[43]....
        /*023c*/ 	.word	0x000069d0


	//   ....[44]....
        /*0240*/ 	.word	0x00007330


	//   ....[45]....
        /*0244*/ 	.word	0x00007d90


	//   ....[46]....
        /*0248*/ 	.word	0x000083a0


	//   ....[47]....
        /*024c*/ 	.word	0x000083f0


	//   ....[48]....
        /*0250*/ 	.word	0x00008460


	//   ....[49]....
        /*0254*/ 	.word	0x000084a0


	//   ....[50]....
        /*0258*/ 	.word	0x000084d0


	//   ....[51]....
        /*025c*/ 	.word	0x00008600


	//   ....[52]....
        /*0260*/ 	.word	0x00008640


	//   ....[53]....
        /*0264*/ 	.word	0x000086a0


	//   ....[54]....
        /*0268*/ 	.word	0x000086f0


	//   ....[55]....
        /*026c*/ 	.word	0x00008720


	//   ....[56]....
        /*0270*/ 	.word	0x00008ea0


	//   ....[57]....
        /*0274*/ 	.word	0x00008ef0


	//   ....[58]....
        /*0278*/ 	.word	0x00008f70


	//   ....[59]....
        /*027c*/ 	.word	0x00008fc0


	//   ....[60]....
        /*0280*/ 	.word	0x00009040


	//   ....[61]....
        /*0284*/ 	.word	0x00009090


	//   ....[62]....
        /*0288*/ 	.word	0x00009110


	//   ....[63]....
        /*028c*/ 	.word	0x00009160


	//   ....[64]....
        /*0290*/ 	.word	0x000091e0


	//   ....[65]....
        /*0294*/ 	.word	0x00009230


	//   ....[66]....
        /*0298*/ 	.word	0x000092c0


	//   ....[67]....
        /*029c*/ 	.word	0x00009360


	//   ....[68]....
        /*02a0*/ 	.word	0x00009400


	//   ....[69]....
        /*02a4*/ 	.word	0x000094c0


	//   ....[70]....
        /*02a8*/ 	.word	0x000094f0


	//   ....[71]....
        /*02ac*/ 	.word	0x00009550


	//   ....[72]....
        /*02b0*/ 	.word	0x00009600


	//   ....[73]....
        /*02b4*/ 	.word	0x00009650


	//   ....[74]....
        /*02b8*/ 	.word	0x000096d0


	//   ....[75]....
        /*02bc*/ 	.word	0x00009720


	//   ....[76]....
        /*02c0*/ 	.word	0x000097a0


	//   ....[77]....
        /*02c4*/ 	.word	0x000097f0


	//   ....[78]....
        /*02c8*/ 	.word	0x00009870


	//   ....[79]....
        /*02cc*/ 	.word	0x000098c0


	//   ....[80]....
        /*02d0*/ 	.word	0x00009940


	//   ....[81]....
        /*02d4*/ 	.word	0x00009990


	//   ....[82]....
        /*02d8*/ 	.word	0x00009a20


	//   ....[83]....
        /*02dc*/ 	.word	0x00009a70


	//   ....[84]....
        /*02e0*/ 	.word	0x00009aa0


	//   ....[85]....
        /*02e4*/ 	.word	0x00009b10


	//   ....[86]....
        /*02e8*/ 	.word	0x00009b40


	//   ....[87]....
        /*02ec*/ 	.word	0x00009b90


	//----- nvinfo : EIATTR_EXIT_INSTR_OFFSETS
	.align		4
.L_1671:
        /*02f0*/ 	.byte	0x04, 0x1c
        /*02f2*/ 	.short	(.L_1673 - .L_1672)


	//   ....[0]....
.L_1672:
        /*02f4*/ 	.word	0x00008840


	//   ....[1]....
        /*02f8*/ 	.word	0x00008e40


	//----- nvinfo : EIATTR_MAX_THREADS
	.align		4
.L_1673:
        /*02fc*/ 	.byte	0x04, 0x05
        /*02fe*/ 	.short	(.L_1675 - .L_1674)
.L_1674:
        /*0300*/ 	.word	0x00000040
        /*0304*/ 	.word	0x00000001
        /*0308*/ 	.word	0x00000001


	//----- nvinfo : EIATTR_CRS_STACK_SIZE
	.align		4
.L_1675:
        /*030c*/ 	.byte	0x04, 0x1e
        /*030e*/ 	.short	(.L_1677 - .L_1676)
.L_1676:
        /*0310*/ 	.word	0x00000000


	//----- nvinfo : EIATTR_CBANK_PARAM_SIZE
	.align		4
.L_1677:
        /*0314*/ 	.byte	0x03, 0x19
        /*0316*/ 	.short	0x01f0


	//----- nvinfo : EIATTR_PARAM_CBANK
	.align		4
        /*0318*/ 	.byte	0x04, 0x0a
        /*031a*/ 	.short	(.L_1679 - .L_1678)
	.align		4
.L_1678:
        /*031c*/ 	.word	index@(.nv.constant0._Z25selective_scan_bwd_kernelI32Selective_Scan_bwd_kernel_traitsILi64ELi16ELb0ELb0ELb0ELb1ELb0EffEEv12SSMParamsBwd)
        /*0320*/ 	.short	0x0210
        /*0322*/ 	.short	0x01f0


	//----- nvinfo : EIATTR_SW_WAR
	.align		4
.L_1679:
        /*0324*/ 	.byte	0x04, 0x36
        /*0326*/ 	.short	(.L_1681 - .L_1680)
.L_1680:
        /*0328*/ 	.word	0x00000008
.L_1681:


//--------------------- .nv.info._Z25selective_scan_bwd_kernelI32Selective_Scan_bwd_kernel_traitsILi64ELi16ELb0ELb0ELb0ELb1ELb1EffEEv12SSMParamsBwd --------------------------
	.section	.nv.info._Z25selective_scan_bwd_kernelI32Selective_Scan_bwd_kernel_traitsILi64ELi16ELb0ELb0ELb0ELb1ELb1EffEEv12SSMParamsBwd,"",@"SHT_CUDA_INFO"
	.sectionflags	@""
	.align	4


	//----- nvinfo : EIATTR_CUDA_API_VERSION
	.align		4
        /*0000*/ 	.byte	0x04, 0x37
        /*0002*/ 	.short	(.L_1683 - .L_1682)
.L_1682:
        /*0004*/ 	.word	0x00000082


	//----- nvinfo : EIATTR_KPARAM_INFO
	.align		4
.L_1683:
        /*0008*/ 	.byte	0x04, 0x17
        /*000a*/ 	.short	(.L_1685 - .L_1684)
.L_1684:
        /*000c*/ 	.word	0x00000000
        /*0010*/ 	.short	0x0000
        /*0012*/ 	.short	0x0000
        /*0014*/ 	.byte	0x00, 0xf0, 0xc1, 0x07


	//----- nvinfo : EIATTR_SPARSE_MMA_MASK
	.align		4
.L_1685:
        /*0018*/ 	.byte	0x03, 0x50
        /*001a*/ 	.short	0x0000


	//----- nvinfo : EIATTR_MAXREG_COUNT
	.align		4
        /*001c*/ 	.byte	0x03, 0x1b
        /*001e*/ 	.short	0x00ff


	//----- nvinfo : EIATTR_NUM_BARRIERS
	.align		4
        /*0020*/ 	.byte	0x02, 0x4c
        /*0022*/ 	.byte	0x01
	.zero		1


	//----- nvinfo : EIATTR_MERCURY_ISA_VERSION
	.align		4
        /*0024*/ 	.byte	0x03, 0x5f
        /*0026*/ 	.short	0x0101


	//----- nvinfo : EIATTR_COOP_GROUP_MASK_REGIDS
	.align		4
        /*0028*/ 	.byte	0x04, 0x29
        /*002a*/ 	.short	(.L_1687 - .L_1686)


	//   ....[0]....
.L_1686:
        /*002c*/ 	.word	0xffffffff


	//   ....[1]....
        /*0030*/ 	.word	0xffffffff


	//   ....[2]....
        /*0034*/ 	.word	0xffffffff


	//   ....[3]....
        /*0038*/ 	.word	0xffffffff


	//   ....[4]....
        /*003c*/ 	.word	0xffffffff


	//   ....[5]....
        /*0040*/ 	.word	0xffffffff


	//   ....[6]....
        /*0044*/ 	.word	0xffffffff


	//   ....[7]....
        /*0048*/ 	.word	0xffffffff


	//   ....[8]....
        /*004c*/ 	.word	0xffffffff


	//   ....[9]....
        /*0050*/ 	.word	0xffffffff


	//   ....[10]....
        /*0054*/ 	.word	0xffffffff


	//   ....[11]....
        /*0058*/ 	.word	0xffffffff


	//   ....[12]....
        /*005c*/ 	.word	0xffffffff


	//   ....[13]....
        /*0060*/ 	.word	0xffffffff


	//   ....[14]....
        /*0064*/ 	.word	0xffffffff


	//   ....[15]....
        /*0068*/ 	.word	0xffffffff


	//   ....[16]....
        /*006c*/ 	.word	0xffffffff


	//   ....[17]....
        /*0070*/ 	.word	0xffffffff


	//   ....[18]....
        /*0074*/ 	.word	0xffffffff


	//   ....[19]....
        /*0078*/ 	.word	0xffffffff


	//   ....[20]....
        /*007c*/ 	.word	0xffffffff


	//   ....[21]....
        /*0080*/ 	.word	0xffffffff


	//   ....[22]....
        /*0084*/ 	.word	0xffffffff


	//   ....[23]....
        /*0088*/ 	.word	0xffffffff


	//   ....[24]....
        /*008c*/ 	.word	0xffffffff


	//   ....[25]....
        /*0090*/ 	.word	0xffffffff


	//   ....[26]....
        /*0094*/ 	.word	0xffffffff


	//   ....[27]....
        /*0098*/ 	.word	0xffffffff


	//   ....[28]....
        /*009c*/ 	.word	0xffffffff


	//   ....[29]....
        /*00a0*/ 	.word	0xffffffff


	//   ....[30]....
        /*00a4*/ 	.word	0xffffffff


	//   ....[31]....
        /*00a8*/ 	.word	0xffffffff


	//   ....[32]....
        /*00ac*/ 	.word	0xffffffff


	//   ....[33]....
        /*00b0*/ 	.word	0xffffffff


	//   ....[34]....
        /*00b4*/ 	.word	0xffffffff


	//   ....[35]....
        /*00b8*/ 	.word	0xffffffff


	//   ....[36]....
        /*00bc*/ 	.word	0xffffffff


	//   ....[37]....
        /*00c0*/ 	.word	0xffffffff


	//   ....[38]....
        /*00c4*/ 	.word	0xffffffff


	//   ....[39]....
        /*00c8*/ 	.word	0xffffffff


	//   ....[40]....
        /*00cc*/ 	.word	0xffffffff


	//   ....[41]....
        /*00d0*/ 	.word	0xffffffff


	//   ....[42]....
        /*00d4*/ 	.word	0xffffffff


	//   ....[43]....
        /*00d8*/ 	.word	0xffffffff


	//   ....[44]....
        /*00dc*/ 	.word	0xffffffff


	//   ....[45]....
        /*00e0*/ 	.word	0xffffffff


	//   ....[46]....
        /*00e4*/ 	.word	0xffffffff


	//   ....[47]....
        /*00e8*/ 	.word	0xffffffff


	//   ....[48]....
        /*00ec*/ 	.word	0xffffffff


	//   ....[49]....
        /*00f0*/ 	.word	0xffffffff


	//   ....[50]....
        /*00f4*/ 	.word	0xffffffff


	//   ....[51]....
        /*00f8*/ 	.word	0xffffffff


	//   ....[52]....
        /*00fc*/ 	.word	0xffffffff


	//   ....[53]....
        /*0100*/ 	.word	0xffffffff


	//   ....[54]....
        /*0104*/ 	.word	0xffffffff


	//   ....[55]....
        /*0108*/ 	.word	0xffffffff


	//   ....[56]....
        /*010c*/ 	.word	0xffffffff


	//   ....[57]....
        /*0110*/ 	.word	0xffffffff


	//   ....[58]....
        /*0114*/ 	.word	0xffffffff


	//   ....[59]....
        /*0118*/ 	.word	0xffffffff


	//   ....[60]....
        /*011c*/ 	.word	0x050000cd


	//   ....[61]....
        /*0120*/ 	.word	0x050000cd


	//   ....[62]....
        /*0124*/ 	.word	0x050000cd


	//   ....[63]....
        /*0128*/ 	.word	0x050000cd


	//   ....[64]....
        /*012c*/ 	.word	0x050000cd


	//   ....[65]....
        /*0130*/ 	.word	0x050000cd


	//   ....[66]....
        /*0134*/ 	.word	0x050000cd


	//   ....[67]....
        /*0138*/ 	.word	0x050000cd


	//   ....[68]....
        /*013c*/ 	.word	0x050000cd


	//   ....[69]....
        /*0140*/ 	.word	0x050000cd


	//   ....[70]....
        /*0144*/ 	.word	0x050000cd


	//   ....[71]....
        /*0148*/ 	.word	0x050000cd


	//   ....[72]....
        /*014c*/ 	.word	0x050000cd


	//   ....[73]....
        /*0150*/ 	.word	0x050000cd


	//   ....[74]....
        /*0154*/ 	.word	0x050000cd


	//   ....[75]....
        /*0158*/ 	.word	0x050000cd


	//   ....[76]....
        /*015c*/ 	.word	0x050000cd


	//   ....[77]....
        /*0160*/ 	.word	0x050000cd


	//   ....[78]....
        /*0164*/ 	.word	0x050000cd


	//   ....[79]....
        /*0168*/ 	.word	0x050000cd


	//   ....[80]....
        /*016c*/ 	.word	0x050000cd


	//   ....[81]....
        /*0170*/ 	.word	0x050000cd


	//   ....[82]....
        /*0174*/ 	.word	0x050000cd


	//   ....[83]....
        /*0178*/ 	.word	0x050000cd


	//   ....[84]....
        /*017c*/ 	.word	0x050000cd


	//   ....[85]....
        /*0180*/ 	.word	0x050000cd


	//   ....[86]....
        /*0184*/ 	.word	0x050000cd


	//   ....[87]....
        /*0188*/ 	.word	0x050000cd


	//   ....[88]....
        /*018c*/ 	.word	0x050000cd


	//   ....[89]....
        /*0190*/ 	.word	0x050000cd


	//   ....[90]....
        /*0194*/ 	.word	0x050000cd


	//   ....[91]....
        /*0198*/ 	.word	0x050000cd


	//----- nvinfo : EIATTR_COOP_GROUP_INSTR_OFFSETS
	.align		4
.L_1687:
        /*019c*/ 	.byte	0x04, 0x28
        /*019e*/ 	.short	(.L_1689 - .L_1688)


	//   ....[0]....
.L_1688:
        /*01a0*/ 	.word	0x00001010


	//   ....[1]....
        /*01a4*/ 	.word	0x00001460


	//   ....[2]....
        /*01a8*/ 	.word	0x000019b0


	//   ....[3]....
        /*01ac*/ 	.word	0x00004540


	//   ....[4]....
        /*01b0*/ 	.word	0x00004c20


	//   ....[5]....
        /*01b4*/ 	.word	0x000054b0


	//   ....[6]....
        /*01b8*/ 	.word	0x00005ea0


	//   ....[7]....
        /*01bc*/ 	.word	0x00007290


	//   ....[8]....
        /*01c0*/ 	.word	0x000072b0


	//   ....[9]....
        /*01c4*/ 	.word	0x000072e0


	//   ....[10]....
        /*01c8*/ 	.word	0x00007300


	//   ....[11]....
        /*01cc*/ 	.word	0x00007330


	//   ....[12]....
        /*01d0*/ 	.word	0x00007350


	//   ....[13]....
        /*01d4*/ 	.word	0x00007380


	//   ....[14]....
        /*01d8*/ 	.word	0x000073a0


	//   ....[15]....
        /*01dc*/ 	.word	0x000073d0


	//   ....[16]....
        /*01e0*/ 	.word	0x000073e0


	//   ....[17]....
        /*01e4*/ 	.word	0x00007480


	//   ....[18]....
        /*01e8*/ 	.word	0x00007490


	//   ....[19]....
        /*01ec*/ 	.word	0x000074a0


	//   ....[20]....
        /*01f0*/ 	.word	0x000074b0


	//   ....[21]....
        /*01f4*/ 	.word	0x00007970


	//   ....[22]....
        /*01f8*/ 	.word	0x00007980


	//   ....[23]....
        /*01fc*/ 	.word	0x00007990


	//   ....[24]....
        /*0200*/ 	.word	0x000079a0


	//   ....[25]....
        /*0204*/ 	.word	0x000079d0


	//   ....[26]....
        /*0208*/ 	.word	0x000079e0


	//   ....[27]....
        /*020c*/ 	.word	0x00007a10


	//   ....[28]....
        /*0210*/ 	.word	0x00007a20


	//   ....[29]....
        /*0214*/ 	.word	0x00007a50


	//   ....[30]....
        /*0218*/ 	.word	0x00007a60


	//   ....[31]....
        /*021c*/ 	.word	0x00007a90


	//   ....[32]....
        /*0220*/ 	.word	0x00007aa0


	//   ....[33]....
        /*0224*/ 	.word	0x00007ad0


	//   ....[34]....
        /*0228*/ 	.word	0x00007ae0


	//   ....[35]....
        /*022c*/ 	.word	0x00007af0


	//   ....[36]....
        /*0230*/ 	.word	0x00007b00


	//   ....[37]....
        /*0234*/ 	.word	0x00008010


	//   ....[38]....
        /*0238*/ 	.word	0x00008170


	//   ....[39]....
        /*023c*/ 	.word	0x00008340


	//   ....[40]....
        /*0240*/ 	.word	0x00008400


	//   ....[41]....
        /*0244*/ 	.word	0x00008470


	//   ....[42]....
        /*0248*/ 	.word	0x00008590


	//   ....[43]....
        /*024c*/ 	.word	0x00008670


	//   ....[44]....
        /*0250*/ 	.word	0x00008710


	//   ....[45]....
        /*0254*/ 	.word	0x00008740


	//   ....[46]....
        /*0258*/ 	.word	0x00008770


	//   ....[47]....
        /*025c*/ 	.word	0x00008de0


	//   ....[48]....
        /*0260*/ 	.word	0x000096c0


	//   ....[49]....
        /*0264*/ 	.word	0x0000a120


	//   ....[50]....
        /*0268*/ 	.word	0x0000a730


	//   ....[51]....
        /*026c*/ 	.word	0x0000a770


	//   ....[52]....
        /*0270*/ 	.word	0x0000a7d0


	//   ....[53]....
        /*0274*/ 	.word	0x0000a830


	//   ....[54]....
        /*0278*/ 	.word	0x0000a860


	//   ....[55]....
        /*027c*/ 	.word	0x0000a990


	//   ....[56]....
        /*0280*/ 	.word	0x0000a9d0


	//   ....[57]....
        /*0284*/ 	.word	0x0000aa40


	//   ....[58]....
        /*0288*/ 	.word	0x0000aa90


	//   ....[59]....
        /*028c*/ 	.word	0x0000aab0


	//   ....[60]....
        /*0290*/ 	.word	0x0000b230


	//   ....[61]....
        /*0294*/ 	.word	0x0000b280


	//   ....[62]....
        /*0298*/ 	.word	0x0000b300


	//   ....[63]....
        /*029c*/ 	.word	0x0000b350


	//   ....[64]....
        /*02a0*/ 	.word	0x0000b3d0


	//   ....[65]....
        /*02a4*/ 	.word	0x0000b420


	//   ....[66]....
        /*02a8*/ 	.word	0x0000b4a0


	//   ....[67]....
        /*02ac*/ 	.word	0x0000b4f0


	//   ....[68]....
        /*02b0*/ 	.word	0x0000b570


	//   ....[69]....
        /*02b4*/ 	.word	0x0000b5c0


	//   ....[70]....
        /*02b8*/ 	.word	0x0000b650


	//   ....[71]....
        /*02bc*/ 	.word	0x0000b6f0


	//   ....[72]....
        /*02c0*/ 	.word	0x0000b790


	//   ....[73]....
        /*02c4*/ 	.word	0x0000b850


	//   ....[74]....
        /*02c8*/ 	.word	0x0000b880


	//   ....[75]....
        /*02cc*/ 	.word	0x0000b8e0


	//   ....[76]....
        /*02d0*/ 	.word	0x0000b990


	//   ....[77]....
        /*02d4*/ 	.word	0x0000b9e0


	//   ....[78]....
        /*02d8*/ 	.word	0x0000ba60


	//   ....[79]....
        /*02dc*/ 	.word	0x0000bab0


	//   ....[80]....
        /*02e0*/ 	.word	0x0000bb30


	//   ....[81]....
        /*02e4*/ 	.word	0x0000bb80


	//   ....[82]....
        /*02e8*/ 	.word	0x0000bc00


	//   ....[83]....
        /*02ec*/ 	.word	0x0000bc50


	//   ....[84]....
        /*02f0*/ 	.word	0x0000bcd0


	//   ....[85]....
        /*02f4*/ 	.word	0x0000bd20


	//   ....[86]....
        /*02f8*/ 	.word	0x0000bdb0


	//   ....[87]....
        /*02fc*/ 	.word	0x0000be00


	//   ....[88]....
        /*0300*/ 	.word	0x0000be30


	//   ....[89]....
        /*0304*/ 	.word	0x0000bea0


	//   ....[90]....
        /*0308*/ 	.word	0x0000bed0


	//   ....[91]....
        /*030c*/ 	.word	0x0000bf20


	//----- nvinfo : EIATTR_EXIT_INSTR_OFFSETS
	.align		4
.L_1689:
        /*0310*/ 	.byte	0x04, 0x1c
        /*0312*/ 	.short	(.L_1691 - .L_1690)


	//   ....[0]....
.L_1690:
        /*0314*/ 	.word	0x0000abd0


	//   ....[1]....
        /*0318*/ 	.word	0x0000b1d0


	//----- nvinfo : EIATTR_MAX_THREADS
	.align		4
.L_1691:
        /*031c*/ 	.byte	0x04, 0x05
        /*031e*/ 	.short	(.L_1693 - .L_1692)
.L_1692:
        /*0320*/ 	.word	0x00000040
        /*0324*/ 	.word	0x00000001
        /*0328*/ 	.word	0x00000001


	//----- nvinfo : EIATTR_CRS_STACK_SIZE
	.align		4
.L_1693:
        /*032c*/ 	.byte	0x04, 0x1e
        /*032e*/ 	.short	(.L_1695 - .L_1694)
.L_1694:
        /*0330*/ 	.word	0x00000000


	//----- nvinfo : EIATTR_CBANK_PARAM_SIZE
	.align		4
.L_1695:
        /*0334*/ 	.byte	0x03, 0x19
        /*0336*/ 	.short	0x01f0


	//----- nvinfo : EIATTR_PARAM_CBANK
	.align		4
        /*0338*/ 	.byte	0x04, 0x0a
        /*033a*/ 	.short	(.L_1697 - .L_1696)
	.align		4
.L_1696:
        /*033c*/ 	.word	index@(.nv.constant0._Z25selective_scan_bwd_kernelI32Selective_Scan_bwd_kernel_traitsILi64ELi16ELb0ELb0ELb0ELb1ELb1EffEEv12SSMParamsBwd)
        /*0340*/ 	.short	0x0210
        /*0342*/ 	.short	0x01f0


	//----- nvinfo : EIATTR_SW_WAR
	.align		4
.L_1697:
        /*0344*/ 	.byte	0x04, 0x36
        /*0346*/ 	.short	(.L_1699 - .L_1698)
.L_1698:
        /*0348*/ 	.word	0x00000008
.L_1699:


//--------------------- .nv.info._Z25selective_scan_bwd_kernelI32Selective_Scan_bwd_kernel_traitsILi64ELi16ELb0ELb0ELb1ELb0ELb0EffEEv12SSMParamsBwd --------------------------
	.section	.nv.info._Z25selective_scan_bwd_kernelI32Selective_Scan_bwd_kernel_traitsILi64ELi16ELb0ELb0ELb1ELb0ELb0EffEEv12SSMParamsBwd,"",@"SHT_CUDA_INFO"
	.sectionflags	@""
	.align	4


	//----- nvinfo : EIATTR_CUDA_API_VERSION
	.align		4
        /*0000*/ 	.byte	0x04, 0x37
        /*0002*/ 	.short	(.L_1701 - .L_1700)
.L_1700:
        /*0004*/ 	.word	0x00000082


	//----- nvinfo : EIATTR_KPARAM_INFO
	.align		4
.L_1701:
        /*0008*/ 	.byte	0x04, 0x17
        /*000a*/ 	.short	(.L_1703 - .L_1702)
.L_1702:
        /*000c*/ 	.word	0x00000000
        /*0010*/ 	.short	0x0000
        /*0012*/ 	.short	0x0000
        /*0014*/ 	.byte	0x00, 0xf0, 0xc1, 0x07


	//----- nvinfo : EIATTR_SPARSE_MMA_MASK
	.align		4
.L_1703:
        /*0018*/ 	.byte	0x03, 0x50
        /*001a*/ 	.short	0x0000


	//----- nvinfo : EIATTR_MAXREG_COUNT
	.align		4
        /*001c*/ 	.byte	0x03, 0x1b
        /*001e*/ 	.short	0x00ff


	//----- nvinfo : EIATTR_NUM_BARRIERS
	.align		4
        /*0020*/ 	.byte	0x02, 0x4c
        /*0022*/ 	.byte	0x01
	.zero		1


	//----- nvinfo : EIATTR_MERCURY_ISA_VERSION
	.align		4
        /*0024*/ 	.byte	0x03, 0x5f
        /*0026*/ 	.short	0x0101


	//----- nvinfo : EIATTR_COOP_GROUP_MASK_REGIDS
	.align		4
        /*0028*/ 	.byte	0x04, 0x29
        /*002a*/ 	.short	(.L_1705 - .L_1704)


	//   ....[0]....
.L_1704:
        /*002c*/ 	.word	0xffffffff


	//   ....[1]....
        /*0030*/ 	.word	0xffffffff


	//   ....[2]....
        /*0034*/ 	.word	0xffffffff


	//   ....[3]....
        /*0038*/ 	.word	0xffffffff


	//   ....[4]....
        /*003c*/ 	.word	0xffffffff


	//   ....[5]....
        /*0040*/ 	.word	0xffffffff


	//   ....[6]....
        /*0044*/ 	.word	0xffffffff


	//   ....[7]....
        /*0048*/ 	.word	0xffffffff


	//   ....[8]....
        /*004c*/ 	.word	0xffffffff


	//   ....[9]....
        /*0050*/ 	.word	0xffffffff


	//   ....[10]....
        /*0054*/ 	.word	0xffffffff


	//   ....[11]....
        /*0058*/ 	.word	0xffffffff


	//   ....[12]....
        /*005c*/ 	.word	0xffffffff


	//   ....[13]....
        /*0060*/ 	.word	0xffffffff


	//   ....[14]....
        /*0064*/ 	.word	0xffffffff


	//   ....[15]....
        /*0068*/ 	.word	0xffffffff


	//   ....[16]....
        /*006c*/ 	.word	0xffffffff


	//   ....[17]....
        /*0070*/ 	.word	0xffffffff


	//   ....[18]....
        /*0074*/ 	.word	0xffffffff


	//   ....[19]....
        /*0078*/ 	.word	0xffffffff


	//   ....[20]....
        /*007c*/ 	.word	0xffffffff


	//   ....[21]....
        /*0080*/ 	.word	0xffffffff


	//   ....[22]....
        /*0084*/ 	.word	0xffffffff


	//   ....[23]....
        /*0088*/ 	.word	0xffffffff


	//   ....[24]....
        /*008c*/ 	.word	0xffffffff


	//   ....[25]....
        /*0090*/ 	.word	0xffffffff


	//   ....[26]....
        /*0094*/ 	.word	0xffffffff


	//   ....[27]....
        /*0098*/ 	.word	0xffffffff


	//   ....[28]....
        /*009c*/ 	.word	0xffffffff


	//   ....[29]....
        /*00a0*/ 	.word	0xffffffff


	//   ....[30]....
        /*00a4*/ 	.word	0xffffffff


	//   ....[31]....
        /*00a8*/ 	.word	0xffffffff


	//   ....[32]....
        /*00ac*/ 	.word	0xffffffff


	//   ....[33]....
        /*00b0*/ 	.word	0xffffffff


	//   ....[34]....
        /*00b4*/ 	.word	0xffffffff


	//   ....[35]....
        /*00b8*/ 	.word	0xffffffff


	//   ....[36]....
        /*00bc*/ 	.word	0xffffffff


	//   ....[37]....
        /*00c0*/ 	.word	0xffffffff


	//   ....[38]....
        /*00c4*/ 	.word	0xffffffff


	//   ....[39]....
        /*00c8*/ 	.word	0xffffffff


	//   ....[40]....
        /*00cc*/ 	.word	0xffffffff


	//   ....[41]....
        /*00d0*/ 	.word	0xffffffff


	//   ....[42]....
        /*00d4*/ 	.word	0xffffffff


	//   ....[43]....
        /*00d8*/ 	.word	0xffffffff


	//   ....[44]....
        /*00dc*/ 	.word	0xffffffff


	//   ....[45]....
        /*00e0*/ 	.word	0xffffffff


	//   ....[46]....
        /*00e4*/ 	.word	0xffffffff


	//   ....[47]....
        /*00e8*/ 	.word	0xffffffff


	//   ....[48]....
        /*00ec*/ 	.word	0xffffffff


	//   ....[49]....
        /*00f0*/ 	.word	0xffffffff


	//   ....[50]....
        /*00f4*/ 	.word	0xffffffff


	//   ....[51]....
        /*00f8*/ 	.word	0xffffffff


	//   ....[52]....
        /*00fc*/ 	.word	0xffffffff


	//   ....[53]....
        /*0100*/ 	.word	0xffffffff


	//   ....[54]....
        /*0104*/ 	.word	0xffffffff


	//   ....[55]....
        /*0108*/ 	.word	0xffffffff


	//   ....[56]....
        /*010c*/ 	.word	0x0500000a


	//   ....[57]....
        /*0110*/ 	.word	0x0500000a


	//   ....[58]....
        /*0114*/ 	.word	0x0500000a


	//   ....[59]....
        /*0118*/ 	.word	0x0500000a


	//   ....[60]....
        /*011c*/ 	.word	0x0500000a


	//   ....[61]....
        /*0120*/ 	.word	0x0500000a


	//   ....[62]....
        /*0124*/ 	.word	0x0500000a


	//   ....[63]....
        /*0128*/ 	.word	0x0500000a


	//   ....[64]....
        /*012c*/ 	.word	0x0500000a


	//   ....[65]....
        /*0130*/ 	.word	0x0500000a


	//   ....[66]....
        /*0134*/ 	.word	0x0500000a


	//   ....[67]....
        /*0138*/ 	.word	0x0500000a


	//   ....[68]....
        /*013c*/ 	.word	0x0500000a


	//   ....[69]....
        /*0140*/ 	.word	0x0500000a


	//   ....[70]....
        /*0144*/ 	.word	0x0500000a


	//   ....[71]....
        /*0148*/ 	.word	0x0500000a


	//   ....[72]....
        /*014c*/ 	.word	0x0500000a


	//   ....[73]....
        /*0150*/ 	.word	0x0500000a


	//   ....[74]....
        /*0154*/ 	.word	0x0500000a


	//   ....[75]....
        /*0158*/ 	.word	0x0500000a


	//   ....[76]....
        /*015c*/ 	.word	0x0500000a


	//   ....[77]....
        /*0160*/ 	.word	0x0500000a


	//   ....[78]....
        /*0164*/ 	.word	0x0500000a


	//   ....[79]....
        /*0168*/ 	.word	0x0500000a


	//   ....[80]....
        /*016c*/ 	.word	0x0500000a


	//   ....[81]....
        /*0170*/ 	.word	0x0500000a


	//   ....[82]....
        /*0174*/ 	.word	0x0500000a


	//   ....[83]....
        /*0178*/ 	.word	0x0500000a


	//   ....[84]....
        /*017c*/ 	.word	0x0500000a


	//   ....[85]....
        /*0180*/ 	.word	0x0500000a


	//   ....[86]....
        /*0184*/ 	.word	0x0500000a


	//   ....[87]....
        /*0188*/ 	.word	0x0500000a


	//----- nvinfo : EIATTR_COOP_GROUP_INSTR_OFFSETS
	.align		4
.L_1705:
        /*018c*/ 	.byte	0x04, 0x28
        /*018e*/ 	.short	(.L_1707 - .L_1706)


	//   ....[0]....
.L_1706:
        /*0190*/ 	.word	0x00001340


	//   ....[1]....
        /*0194*/ 	.word	0x00001830


	//   ....[2]....
        /*0198*/ 	.word	0x00001c90


	//   ....[3]....
        /*019c*/ 	.word	0x00002c80


	//   ....[4]....
        /*01a0*/ 	.word	0x00003660


	//   ....[5]....
        /*01a4*/ 	.word	0x00003680


	//   ....[6]....
        /*01a8*/ 	.word	0x000036b0


	//   ....[7]....
        /*01ac*/ 	.word	0x000036d0


	//   ....[8]....
        /*01b0*/ 	.word	0x00003700


	//   ....[9]....
        /*01b4*/ 	.word	0x00003720


	//   ....[10]....
        /*01b8*/ 	.word	0x00003750


	//   ....[11]....
        /*01bc*/ 	.word	0x00003770


	//   ....[12]....
        /*01c0*/ 	.word	0x000037a0


	//   ....[13]....
        /*01c4*/ 	.word	0x000037b0


	//   ....[14]....
        /*01c8*/ 	.word	0x00003850


	//   ....[15]....
        /*01cc*/ 	.word	0x00003860


	//   ....[16]....
        /*01d0*/ 	.word	0x00003870


	//   ....[17]....
        /*01d4*/ 	.word	0x00003880


	//   ....[18]....
        /*01d8*/ 	.word	0x00003dc0


	//   ....[19]....
        /*01dc*/ 	.word	0x00003dd0


	//   ....[20]....
        /*01e0*/ 	.word	0x00003de0


	//   ....[21]....
        /*01e4*/ 	.word	0x00003df0


	//   ....[22]....
        /*01e8*/ 	.word	0x00003e20


	//   ....[23]....
        /*01ec*/ 	.word	0x00003e30


	//   ....[24]....
        /*01f0*/ 	.word	0x00003e60


	//   ....[25]....
        /*01f4*/ 	.word	0x00003e70


	//   ....[26]....
        /*01f8*/ 	.word	0x00003ea0


	//   ....[27]....
        /*01fc*/ 	.word	0x00003eb0


	//   ....[28]....
        /*0200*/ 	.word	0x00003ee0


	//   ....[29]....
        /*0204*/ 	.word	0x00003ef0


	//   ....[30]....
        /*0208*/ 	.word	0x00003f20


	//   ....[31]....
        /*020c*/ 	.word	0x00003f30


	//   ....[32]....
        /*0210*/ 	.word	0x00003f40


	//   ....[33]....
        /*0214*/ 	.word	0x00003f50


	//   ....[34]....
        /*0218*/ 	.word	0x00005670


	//   ....[35]....
        /*021c*/ 	.word	0x000056b0


	//   ....[36]....
        /*0220*/ 	.word	0x00005840


	//   ....[37]....
        /*0224*/ 	.word	0x00005880


	//   ....[38]....
        /*0228*/ 	.word	0x00005a10


	//   ....[39]....
        /*022c*/ 	.word	0x00005a30


	//   ....[40]....
        /*0230*/ 	.word	0x00005a70


	//   ....[41]....
        /*0234*/ 	.word	0x00005ab0


	//   ....[42]....
        /*0238*/ 	.word	0x00005be0


	//   ....[43]....
        /*023c*/ 	.word	0x00005c20


	//   ....[44]....
        /*0240*/ 	.word	0x00006150


	//   ....[45]....
        /*0244*/ 	.word	0x00006b90


	//   ....[46]....
        /*0248*/ 	.word	0x000071c0


	//   ....[47]....
        /*024c*/ 	.word	0x00007200


	//   ....[48]....
        /*0250*/ 	.word	0x00007260


	//   ....[49]....
        /*0254*/ 	.word	0x000072c0


	//   ....[50]....
        /*0258*/ 	.word	0x000072f0


	//   ....[51]....
        /*025c*/ 	.word	0x00007440


	//   ....[52]....
        /*0260*/ 	.word	0x00007480


	//   ....[53]....
        /*0264*/ 	.word	0x000074e0


	//   ....[54]....
        /*0268*/ 	.word	0x00007530


	//   ....[55]....
        /*026c*/ 	.word	0x00007560


	//   ....[56]....
        /*0270*/ 	.word	0x00007a30


	//   ....[57]....
        /*0274*/ 	.word	0x00007a80


	//   ....[58]....
        /*0278*/ 	.word	0x00007b00


	//   ....[59]....
        /*027c*/ 	.word	0x00007b50


	//   ....[60]....
        /*0280*/ 	.word	0x00007bd0


	//   ....[61]....
        /*0284*/ 	.word	0x00007c20


	//   ....[62]....
        /*0288*/ 	.word	0x00007ca0


	//   ....[63]....
        /*028c*/ 	.word	0x00007cf0


	//   ....[64]....
        /*0290*/ 	.word	0x00007d70


	//   ....[65]....
        /*0294*/ 	.word	0x00007dc0


	//   ....[66]....
        /*0298*/ 	.word	0x00007e50


	//   ....[67]....
        /*029c*/ 	.word	0x00007ef0


	//   ....[68]....
        /*02a0*/ 	.word	0x00007f90


	//   ....[69]....
        /*02a4*/ 	.word	0x00008040


	//   ....[70]....
        /*02a8*/ 	.word	0x00008090


	//   ....[71]....
        /*02ac*/ 	.word	0x000080e0


	//   ....[72]....
        /*02b0*/ 	.word	0x00008190


	//   ....[73]....
        /*02b4*/ 	.word	0x000081e0


	//   ....[74]....
        /*02b8*/ 	.word	0x00008260


	//   ....[75]....
        /*02bc*/ 	.word	0x000082b0


	//   ....[76]....
        /*02c0*/ 	.word	0x00008330


	//   ....[77]....
        /*02c4*/ 	.word	0x00008380


	//   ....[78]....
        /*02c8*/ 	.word	0x00008400


	//   ....[79]....
        /*02cc*/ 	.word	0x00008450


	//   ....[80]....
        /*02d0*/ 	.word	0x000084d0


	//   ....[81]....
        /*02d4*/ 	.word	0x00008520


	//   ....[82]....
        /*02d8*/ 	.word	0x000085b0


	//   ....[83]....
        /*02dc*/ 	.word	0x00008600


	//   ....[84]....
        /*02e0*/ 	.word	0x00008650


	//   ....[85]....
        /*02e4*/ 	.word	0x000086a0


	//   ....[86]....
        /*02e8*/ 	.word	0x000086e0


	//   ....[87]....
        /*02ec*/ 	.word	0x00008730


	//----- nvinfo : EIATTR_EXIT_INSTR_OFFSETS
	.align		4
.L_1707:
        /*02f0*/ 	.byte	0x04, 0x1c
        /*02f2*/ 	.short	(.L_1709 - .L_1708)


	//   ....[0]....
.L_1708:
        /*02f4*/ 	.word	0x000076a0


	//   ....[1]....
        /*02f8*/ 	.word	0x000079d0


	//----- nvinfo : EIATTR_MAX_THREADS
	.align		4
.L_1709:
        /*02fc*/ 	.byte	0x04, 0x05
        /*02fe*/ 	.short	(.L_1711 - .L_1710)
.L_1710:
        /*0300*/ 	.word	0x00000040
        /*0304*/ 	.word	0x00000001
        /*0308*/ 	.word	0x00000001


	//----- nvinfo : EIATTR_CRS_STACK_SIZE
	.align		4
.L_1711:
        /*030c*/ 	.byte	0x04, 0x1e
        /*030e*/ 	.short	(.L_1713 - .L_1712)
.L_1712:
        /*0310*/ 	.word	0x00000000


	//----- nvinfo : EIATTR_CBANK_PARAM_SIZE
	.align		4
.L_1713:
        /*0314*/ 	.byte	0x03, 0x19
        /*0316*/ 	.short	0x01f0


	//----- nvinfo : EIATTR_PARAM_CBANK
	.align		4
        /*0318*/ 	.byte	0x04, 0x0a
        /*031a*/ 	.short	(.L_1715 - .L_1714)
	.align		4
.L_1714:
        /*031c*/ 	.word	index@(.nv.constant0._Z25selective_scan_bwd_kernelI32Selective_Scan_bwd_kernel_traitsILi64ELi16ELb0ELb0ELb1ELb0ELb0EffEEv12SSMParamsBwd)
        /*0320*/ 	.short	0x0210
        /*0322*/ 	.short	0x01f0


	//----- nvinfo : EIATTR_SW_WAR
	.align		4
.L_1715:
        /*0324*/ 	.byte	0x04, 0x36
        /*0326*/ 	.short	(.L_1717 - .L_1716)
.L_1716:
        /*0328*/ 	.word	0x00000008
.L_1717:


//--------------------- .nv.info._Z25selective_scan_bwd_kernelI32Selective_Scan_bwd_kernel_traitsILi64ELi16ELb0ELb0ELb1ELb0ELb1EffEEv12SSMParamsBwd --------------------------
	.section	.nv.info._Z25selective_scan_bwd_kernelI32Selective_Scan_bwd_kernel_traitsILi64ELi16ELb0ELb0ELb1ELb0ELb1EffEEv12SSMParamsBwd,"",@"SHT_CUDA_INFO"
	.sectionflags	@""
	.align	4


	//----- nvinfo : EIATTR_CUDA_API_VERSION
	.align		4
        /*0000*/ 	.byte	0x04, 0x37
        /*0002*/ 	.short	(.L_1719 - .L_1718)
.L_1718:
        /*0004*/ 	.word	0x00000082


	//----- nvinfo : EIATTR_KPARAM_INFO
	.align		4
.L_1719:
        /*0008*/ 	.byte	0x04, 0x17
        /*000a*/ 	.short	(.L_1721 - .L_1720)
.L_1720:
        /*000c*/ 	.word	0x00000000
        /*0010*/ 	.short	0x0000
        /*0012*/ 	.short	0x0000
        /*0014*/ 	.byte	0x00, 0xf0, 0xc1, 0x07


	//----- nvinfo : EIATTR_SPARSE_MMA_MASK
	.align		4
.L_1721:
        /*0018*/ 	.byte	0x03, 0x50
        /*001a*/ 	.short	0x0000


	//----- nvinfo : EIATTR_MAXREG_COUNT
	.align		4
        /*001c*/ 	.byte	0x03, 0x1b
        /*001e*/ 	.short	0x00ff


	//----- nvinfo : EIATTR_NUM_BARRIERS
	.align		4
        /*0020*/ 	.byte	0x02, 0x4c
        /*0022*/ 	.byte	0x01
	.zero		1


	//----- nvinfo : EIATTR_MERCURY_ISA_VERSION
	.align		4
        /*0024*/ 	.byte	0x03, 0x5f
        /*0026*/ 	.short	0x0101


	//----- nvinfo : EIATTR_COOP_GROUP_MASK_REGIDS
	.align		4
        /*0028*/ 	.byte	0x04, 0x29
        /*002a*/ 	.short	(.L_1723 - .L_1722)


	//   ....[0]....
.L_1722:
        /*002c*/ 	.word	0xffffffff


	//   ....[1]....
        /*0030*/ 	.word	0xffffffff


	//   ....[2]....
        /*0034*/ 	.word	0xffffffff


	//   ....[3]....
        /*0038*/ 	.word	0xffffffff


	//   ....[4]....
        /*003c*/ 	.word	0xffffffff


	//   ....[5]....
        /*0040*/ 	.word	0xffffffff


	//   ....[6]....
        /*0044*/ 	.word	0xffffffff


	//   ....[7]....
        /*0048*/ 	.word	0xffffffff


	//   ....[8]....
        /*004c*/ 	.word	0xffffffff


	//   ....[9]....
        /*0050*/ 	.word	0xffffffff


	//   ....[10]....
        /*0054*/ 	.word	0xffffffff


	//   ....[11]....
        /*0058*/ 	.word	0xffffffff


	//   ....[12]....
        /*005c*/ 	.word	0xffffffff


	//   ....[13]....
        /*0060*/ 	.word	0xffffffff


	//   ....[14]....
        /*0064*/ 	.word	0xffffffff


	//   ....[15]....
        /*0068*/ 	.word	0xffffffff


	//   ....[16]....
        /*006c*/ 	.word	0xffffffff


	//   ....[17]....
        /*0070*/ 	.word	0xffffffff


	//   ....[18]....
        /*0074*/ 	.word	0xffffffff


	//   ....[19]....
        /*0078*/ 	.word	0xffffffff


	//   ....[20]....
        /*007c*/ 	.word	0xffffffff


	//   ....[21]....
        /*0080*/ 	.word	0xffffffff


	//   ....[22]....
        /*0084*/ 	.word	0xffffffff


	//   ....[23]....
        /*0088*/ 	.word	0xffffffff


	//   ....[24]....
        /*008c*/ 	.word	0xffffffff


	//   ....[25]....
        /*0090*/ 	.word	0xffffffff


	//   ....[26]....
        /*0094*/ 	.word	0xffffffff


	//   ....[27]....
        /*0098*/ 	.word	0xffffffff


	//   ....[28]....
        /*009c*/ 	.word	0xffffffff


	//   ....[29]....
        /*00a0*/ 	.word	0xffffffff


	//   ....[30]....
        /*00a4*/ 	.word	0xffffffff


	//   ....[31]....
        /*00a8*/ 	.word	0xffffffff


	//   ....[32]....
        /*00ac*/ 	.word	0xffffffff


	//   ....[33]....
        /*00b0*/ 	.word	0xffffffff


	//   ....[34]....
        /*00b4*/ 	.word	0xffffffff


	//   ....[35]....
        /*00b8*/ 	.word	0xffffffff


	//   ....[36]....
        /*00bc*/ 	.word	0xffffffff


	//   ....[37]....
        /*00c0*/ 	.word	0xffffffff


	//   ....[38]....
        /*00c4*/ 	.word	0xffffffff


	//   ....[39]....
        /*00c8*/ 	.word	0xffffffff


	//   ....[40]....
        /*00cc*/ 	.word	0xffffffff


	//   ....[41]....
        /*00d0*/ 	.word	0xffffffff


	//   ....[42]....
        /*00d4*/ 	.word	0xffffffff


	//   ....[43]....
        /*00d8*/ 	.word	0xffffffff


	//   ....[44]....
        /*00dc*/ 	.word	0xffffffff


	//   ....[45]....
        /*00e0*/ 	.word	0xffffffff


	//   ....[46]....
        /*00e4*/ 	.word	0xffffffff


	//   ....[47]....
        /*00e8*/ 	.word	0xffffffff


	//   ....[48]....
        /*00ec*/ 	.word	0xffffffff


	//   ....[49]....
        /*00f0*/ 	.word	0xffffffff


	//   ....[50]....
        /*00f4*/ 	.word	0xffffffff


	//   ....[51]....
        /*00f8*/ 	.word	0xffffffff


	//   ....[52]....
        /*00fc*/ 	.word	0xffffffff


	//   ....[53]....
        /*0100*/ 	.word	0xffffffff


	//   ....[54]....
        /*0104*/ 	.word	0xffffffff


	//   ....[55]....
        /*0108*/ 	.word	0xffffffff


	//   ....[56]....
        /*010c*/ 	.word	0xffffffff


	//   ....[57]....
        /*0110*/ 	.word	0xffffffff


	//   ....[58]....
        /*0114*/ 	.word	0xffffffff


	//   ....[59]....
        /*0118*/ 	.word	0xffffffff


	//   ....[60]....
        /*011c*/ 	.word	0x050000fa


	//   ....[61]....
        /*0120*/ 	.word	0x050000fa


	//   ....[62]....
        /*0124*/ 	.word	0x050000fa


	//   ....[63]....
        /*0128*/ 	.word	0x050000fa


	//   ....[64]....
        /*012c*/ 	.word	0x050000fa


	//   ....[65]....
        /*0130*/ 	.word	0x050000fa


	//   ....[66]....
        /*0134*/ 	.word	0x050000fa


	//   ....[67]....
        /*0138*/ 	.word	0x050000fa


	//   ....[68]....
        /*013c*/ 	.word	0x050000fa


	//   ....[69]....
        /*0140*/ 	.word	0x050000fa


	//   ....[70]....
        /*0144*/ 	.word	0x050000fa


	//   ....[71]....
        /*0148*/ 	.word	0x050000fa


	//   ....[72]....
        /*014c*/ 	.word	0x050000fa


	//   ....[73]....
        /*0150*/ 	.word	0x050000fa


	//   ....[74]....
        /*0154*/ 	.word	0x050000fa


	//   ....[75]....
        /*0158*/ 	.word	0x050000fa


	//   ....[76]....
        /*015c*/ 	.word	0x050000fa


	//   ....[77]....
        /*0160*/ 	.word	0x050000fa


	//   ....[78]....
        /*0164*/ 	.word	0x050000fa


	//   ....[79]....
        /*0168*/ 	.word	0x050000fa


	//   ....[80]....
        /*016c*/ 	.word	0x050000fa


	//   ....[81]....
        /*0170*/ 	.word	0x050000fa


	//   ....[82]....
        /*0174*/ 	.word	0x050000fa


	//   ....[83]....
        /*0178*/ 	.word	0x050000fa


	//   ....[84]....
        /*017c*/ 	.word	0x050000fa


	//   ....[85]....
        /*0180*/ 	.word	0x050000fa


	//   ....[86]....
        /*0184*/ 	.word	0x050000fa


	//   ....[87]....
        /*0188*/ 	.word	0x050000fa


	//   ....[88]....
        /*018c*/ 	.word	0x050000fa


	//   ....[89]....
        /*0190*/ 	.word	0x050000fa


	//   ....[90]....
        /*0194*/ 	.word	0x050000fa


	//   ....[91]....
        /*0198*/ 	.word	0x050000fa


	//----- nvinfo : EIATTR_COOP_GROUP_INSTR_OFFSETS
	.align		4
.L_1723:
        /*019c*/ 	.byte	0x04, 0x28
        /*019e*/ 	.short	(.L_1725 - .L_1724)


	//   ....[0]....
.L_1724:
        /*01a0*/ 	.word	0x00001310


	//   ....[1]....
        /*01a4*/ 	.word	0x00001800


	//   ....[2]....
        /*01a8*/ 	.word	0x00001f20


	//   ....[3]....
        /*01ac*/ 	.word	0x000024f0


	//   ....[4]....
        /*01b0*/ 	.word	0x00002bd0


	//   ....[5]....
        /*01b4*/ 	.word	0x00003440


	//   ....[6]....
        /*01b8*/ 	.word	0x00003e10


	//   ....[7]....
        /*01bc*/ 	.word	0x000051a0


	//   ....[8]....
        /*01c0*/ 	.word	0x00005b00


	//   ....[9]....
        /*01c4*/ 	.word	0x00005b20


	//   ....[10]....
        /*01c8*/ 	.word	0x00005b50


	//   ....[11]....
        /*01cc*/ 	.word	0x00005b70


	//   ....[12]....
        /*01d0*/ 	.word	0x00005ba0


	//   ....[13]....
        /*01d4*/ 	.word	0x00005bc0


	//   ....[14]....
        /*01d8*/ 	.word	0x00005bf0


	//   ....[15]....
        /*01dc*/ 	.word	0x00005c10


	//   ....[16]....
        /*01e0*/ 	.word	0x00005c40


	//   ....[17]....
        /*01e4*/ 	.word	0x00005c50


	//   ....[18]....
        /*01e8*/ 	.word	0x00005cf0


	//   ....[19]....
        /*01ec*/ 	.word	0x00005d00


	//   ....[20]....
        /*01f0*/ 	.word	0x00005d10


	//   ....[21]....
        /*01f4*/ 	.word	0x00005d20


	//   ....[22]....
        /*01f8*/ 	.word	0x00006240


	//   ....[23]....
        /*01fc*/ 	.word	0x00006250


	//   ....[24]....
        /*0200*/ 	.word	0x00006260


	//   ....[25]....
        /*0204*/ 	.word	0x00006270


	//   ....[26]....
        /*0208*/ 	.word	0x000062a0


	//   ....[27]....
        /*020c*/ 	.word	0x000062b0


	//   ....[28]....
        /*0210*/ 	.word	0x000062e0


	//   ....[29]....
        /*0214*/ 	.word	0x000062f0


	//   ....[30]....
        /*0218*/ 	.word	0x00006320


	//   ....[31]....
        /*021c*/ 	.word	0x00006330


	//   ....[32]....
        /*0220*/ 	.word	0x00006360


	//   ....[33]....
        /*0224*/ 	.word	0x00006370


	//   ....[34]....
        /*0228*/ 	.word	0x000063a0


	//   ....[35]....
        /*022c*/ 	.word	0x000063b0


	//   ....[36]....
        /*0230*/ 	.word	0x000063c0


	//   ....[37]....
        /*0234*/ 	.word	0x000063d0


	//   ....[38]....
        /*0238*/ 	.word	0x00007b10


	//   ....[39]....
        /*023c*/ 	.word	0x00007b50


	//   ....[40]....
        /*0240*/ 	.word	0x00007cc0


	//   ....[41]....
        /*0244*/ 	.word	0x00007ce0


	//   ....[42]....
        /*0248*/ 	.word	0x00007d20


	//   ....[43]....
        /*024c*/ 	.word	0x00007d50


	//   ....[44]....
        /*0250*/ 	.word	0x00007de0


	//   ....[45]....
        /*0254*/ 	.word	0x00007e20


	//   ....[46]....
        /*0258*/ 	.word	0x00007fb0


	//   ....[47]....
        /*025c*/ 	.word	0x00007ff0


	//   ....[48]....
        /*0260*/ 	.word	0x000085b0


	//   ....[49]....
        /*0264*/ 	.word	0x00008fc0


	//   ....[50]....
        /*0268*/ 	.word	0x000095b0


	//   ....[51]....
        /*026c*/ 	.word	0x000095f0


	//   ....[52]....
        /*0270*/ 	.word	0x00009650


	//   ....[53]....
        /*0274*/ 	.word	0x000096b0


	//   ....[54]....
        /*0278*/ 	.word	0x000096e0


	//   ....[55]....
        /*027c*/ 	.word	0x00009810


	//   ....[56]....
        /*0280*/ 	.word	0x00009850


	//   ....[57]....
        /*0284*/ 	.word	0x000098c0


	//   ....[58]....
        /*0288*/ 	.word	0x00009910


	//   ....[59]....
        /*028c*/ 	.word	0x00009930


	//   ....[60]....
        /*0290*/ 	.word	0x00009da0


	//   ....[61]....
        /*0294*/ 	.word	0x00009df0


	//   ....[62]....
        /*0298*/ 	.word	0x00009e70


	//   ....[63]....
        /*029c*/ 	.word	0x00009ec0


	//   ....[64]....
        /*02a0*/ 	.word	0x00009f40


	//   ....[65]....
        /*02a4*/ 	.word	0x00009f90


	//   ....[66]....
        /*02a8*/ 	.word	0x0000a010


	//   ....[67]....
        /*02ac*/ 	.word	0x0000a060


	//   ....[68]....
        /*02b0*/ 	.word	0x0000a0e0


	//   ....[69]....
        /*02b4*/ 	.word	0x0000a130


	//   ....[70]....
        /*02b8*/ 	.word	0x0000a1c0


	//   ....[71]....
        /*02bc*/ 	.word	0x0000a260


	//   ....[72]....
        /*02c0*/ 	.word	0x0000a300


	//   ....[73]....
        /*02c4*/ 	.word	0x0000a3b0


	//   ....[74]....
        /*02c8*/ 	.word	0x0000a400


	//   ....[75]....
        /*02cc*/ 	.word	0x0000a450


	//   ....[76]....
        /*02d0*/ 	.word	0x0000a4f0


	//   ....[77]....
        /*02d4*/ 	.word	0x0000a540


	//   ....[78]....
        /*02d8*/ 	.word	0x0000a5c0


	//   ....[79]....
        /*02dc*/ 	.word	0x0000a610


	//   ....[80]....
        /*02e0*/ 	.word	0x0000a690


	//   ....[81]....
        /*02e4*/ 	.word	0x0000a6e0


	//   ....[82]....
        /*02e8*/ 	.word	0x0000a760


	//   ....[83]....
        /*02ec*/ 	.word	0x0000a7b0


	//   ....[84]....
        /*02f0*/ 	.word	0x0000a830


	//   ....[85]....
        /*02f4*/ 	.word	0x0000a880


	//   ....[86]....
        /*02f8*/ 	.word	0x0000a920


	//   ....[87]....
        /*02fc*/ 	.word	0x0000a970


	//   ....[88]....
        /*0300*/ 	.word	0x0000a9d0


	//   ....[89]....
        /*0304*/ 	.word	0x0000aa20


	//   ....[90]....
        /*0308*/ 	.word	0x0000aa70


	//   ....[91]....
        /*030c*/ 	.word	0x0000aac0


	//----- nvinfo : EIATTR_EXIT_INSTR_OFFSETS
	.align		4
.L_1725:
        /*0310*/ 	.byte	0x04, 0x1c
        /*0312*/ 	.short	(.L_1727 - .L_1726)


	//   ....[0]....
.L_1726:
        /*0314*/ 	.word	0x00009a50


	//   ....[1]....
        /*0318*/ 	.word	0x00009d40


	//----- nvinfo : EIATTR_MAX_THREADS
	.align		4
.L_1727:
        /*031c*/ 	.byte	0x04, 0x05
        /*031e*/ 	.short	(.L_1729 - .L_1728)
.L_1728:
        /*0320*/ 	.word	0x00000040
        /*0324*/ 	.word	0x00000001
        /*0328*/ 	.word	0x00000001


	//----- nvinfo : EIATTR_CRS_STACK_SIZE
	.align		4
.L_1729:
        /*032c*/ 	.byte	0x04, 0x1e
        /*032e*/ 	.short	(.L_1731 - .L_1730)
.L_1730:
        /*0330*/ 	.word	0x00000000


	//----- nvinfo : EIATTR_CBANK_PARAM_SIZE
	.align		4
.L_1731:
        /*0334*/ 	.byte	0x03, 0x19
        /*0336*/ 	.short	0x01f0


	//----- nvinfo : EIATTR_PARAM_CBANK
	.align		4
        /*0338*/ 	.byte	0x04, 0x0a
        /*033a*/ 	.short	(.L_1733 - .L_1732)
	.align		4
.L_1732:
        /*033c*/ 	.word	index@(.nv.constant0._Z25selective_scan_bwd_kernelI32Selective_Scan_bwd_kernel_traitsILi64ELi16ELb0ELb0ELb1ELb0ELb1EffEEv12SSMParamsBwd)
        /*0340*/ 	.short	0x0210
        /*0342*/ 	.short	0x01f0


	//----- nvinfo : EIATTR_SW_WAR
	.align		4
.L_1733:
        /*0344*/ 	.byte	0x04, 0x36
        /*0346*/ 	.short	(.L_1735 - .L_1734)
.L_1734:
        /*0348*/ 	.word	0x00000008
.L_1735:


//--------------------- .nv.info._Z25selective_scan_bwd_kernelI32Selective_Scan_bwd_kernel_traitsILi64ELi16ELb0ELb0ELb1ELb1ELb0EffEEv12SSMParamsBwd --------------------------
	.section	.nv.info._Z25selective_scan_bwd_kernelI32Selective_Scan_bwd_kernel_traitsILi64ELi16ELb0ELb0ELb1ELb1ELb0EffEEv12SSMParamsBwd,"",@"SHT_CUDA_INFO"
	.sectionflags	@""
	.align	4


	//----- nvinfo : EIATTR_CUDA_API_VERSION
	.align		4
        /*0000*/ 	.byte	0x04, 0x37
        /*0002*/ 	.short	(.L_1737 - .L_1736)
.L_1736:
        /*0004*/ 	.word	0x00000082


	//----- nvinfo : EIATTR_KPARAM_INFO
	.align		4
.L_1737:
        /*0008*/ 	.byte	0x04, 0x17
        /*000a*/ 	.short	(.L_1739 - .L_1738)
.L_1738:
        /*000c*/ 	.word	0x00000000
        /*0010*/ 	.short	0x0000
        /*0012*/ 	.short	0x0000
        /*0014*/ 	.byte	0x00, 0xf0, 0xc1, 0x07


	//----- nvinfo : EIATTR_SPARSE_MMA_MASK
	.align		4
.L_1739:
        /*0018*/ 	.byte	0x03, 0x50
        /*001a*/ 	.short	0x0000


	//----- nvinfo : EIATTR_MAXREG_COUNT
	.align		4
        /*001c*/ 	.byte	0x03, 0x1b
        /*001e*/ 	.short	0x00ff


	//----- nvinfo : EIATTR_NUM_BARRIERS
	.align		4
        /*0020*/ 	.byte	0x02, 0x4c
        /*0022*/ 	.byte	0x01
	.zero		1


	//----- nvinfo : EIATTR_MERCURY_ISA_VERSION
	.align		4
        /*0024*/ 	.byte	0x03, 0x5f
        /*0026*/ 	.short	0x0101


	//----- nvinfo : EIATTR_COOP_GROUP_MASK_REGIDS
	.align		4
        /*0028*/ 	.byte	0x04, 0x29
        /*002a*/ 	.short	(.L_1741 - .L_1740)


	//   ....[0]....
.L_1740:
        /*002c*/ 	.word	0xffffffff


	//   ....[1]....
        /*0030*/ 	.word	0xffffffff


	//   ....[2]....
        /*0034*/ 	.word	0xffffffff


	//   ....[3]....
        /*0038*/ 	.word	0xffffffff


	//   ....[4]....
        /*003c*/ 	.word	0xffffffff


	//   ....[5]....
        /*0040*/ 	.word	0xffffffff


	//   ....[6]....
        /*0044*/ 	.word	0xffffffff


	//   ....[7]....
        /*0048*/ 	.word	0xffffffff


	//   ....[8]....
        /*004c*/ 	.word	0xffffffff


	//   ....[9]....
        /*0050*/ 	.word	0xffffffff


	//   ....[10]....
        /*0054*/ 	.word	0xffffffff


	//   ....[11]....
        /*0058*/ 	.word	0xffffffff


	//   ....[12]....
        /*005c*/ 	.word	0xffffffff


	//   ....[13]....
        /*0060*/ 	.word	0xffffffff


	//   ....[14]....
        /*0064*/ 	.word	0xffffffff


	//   ....[15]....
        /*0068*/ 	.word	0xffffffff


	//   ....[16]....
        /*006c*/ 	.word	0xffffffff


	//   ....[17]....
        /*0070*/ 	.word	0xffffffff


	//   ....[18]....
        /*0074*/ 	.word	0xffffffff


	//   ....[19]....
        /*0078*/ 	.word	0xffffffff


	//   ....[20]....
        /*007c*/ 	.word	0xffffffff


	//   ....[21]....
        /*0080*/ 	.word	0xffffffff


	//   ....[22]....
        /*0084*/ 	.word	0xffffffff


	//   ....[23]....
        /*0088*/ 	.word	0xffffffff


	//   ....[24]....
        /*008c*/ 	.word	0xffffffff


	//   ....[25]....
        /*0090*/ 	.word	0xffffffff


	//   ....[26]....
        /*0094*/ 	.word	0xffffffff


	//   ....[27]....
        /*0098*/ 	.word	0xffffffff


	//   ....[28]....
        /*009c*/ 	.word	0xffffffff


	//   ....[29]....
        /*00a0*/ 	.word	0xffffffff


	//   ....[30]....
        /*00a4*/ 	.word	0xffffffff


	//   ....[31]....
        /*00a8*/ 	.word	0xffffffff


	//   ....[32]....
        /*00ac*/ 	.word	0xffffffff


	//   ....[33]....
        /*00b0*/ 	.word	0xffffffff


	//   ....[34]....
        /*00b4*/ 	.word	0xffffffff


	//   ....[35]....
        /*00b8*/ 	.word	0xffffffff


	//   ....[36]....
        /*00bc*/ 	.word	0xffffffff


	//   ....[37]....
        /*00c0*/ 	.word	0xffffffff


	//   ....[38]....
        /*00c4*/ 	.word	0xffffffff


	//   ....[39]....
        /*00c8*/ 	.word	0xffffffff


	//   ....[40]....
        /*00cc*/ 	.word	0xffffffff


	//   ....[41]....
        /*00d0*/ 	.word	0xffffffff


	//   ....[42]....
        /*00d4*/ 	.word	0xffffffff


	//   ....[43]....
        /*00d8*/ 	.word	0xffffffff


	//   ....[44]....
        /*00dc*/ 	.word	0xffffffff


	//   ....[45]....
        /*00e0*/ 	.word	0xffffffff


	//   ....[46]....
        /*00e4*/ 	.word	0xffffffff


	//   ....[47]....
        /*00e8*/ 	.word	0xffffffff


	//   ....[48]....
        /*00ec*/ 	.word	0xffffffff


	//   ....[49]....
        /*00f0*/ 	.word	0xffffffff


	//   ....[50]....
        /*00f4*/ 	.word	0xffffffff


	//   ....[51]....
        /*00f8*/ 	.word	0xffffffff


	//   ....[52]....
        /*00fc*/ 	.word	0xffffffff


	//   ....[53]....
        /*0100*/ 	.word	0xffffffff


	//   ....[54]....
        /*0104*/ 	.word	0xffffffff


	//   ....[55]....
        /*0108*/ 	.word	0xffffffff


	//   ....[56]....
        /*010c*/ 	.word	0xffffffff


	//   ....[57]....
        /*0110*/ 	.word	0x0500000a


	//   ....[58]....
        /*0114*/ 	.word	0x0500000a


	//   ....[59]....
        /*0118*/ 	.word	0x0500000a


	//   ....[60]....
        /*011c*/ 	.word	0x0500000a


	//   ....[61]....
        /*0120*/ 	.word	0x0500000a


	//   ....[62]....
        /*0124*/ 	.word	0x0500000a


	//   ....[63]....
        /*0128*/ 	.word	0x0500000a


	//   ....[64]....
        /*012c*/ 	.word	0x0500000a


	//   ....[65]....
        /*0130*/ 	.word	0x0500000a


	//   ....[66]....
        /*0134*/ 	.word	0x0500000a


	//   ....[67]....
        /*0138*/ 	.word	0x0500000a


	//   ....[68]....
        /*013c*/ 	.word	0x0500000a


	//   ....[69]....
        /*0140*/ 	.word	0x0500000a


	//   ....[70]....
        /*0144*/ 	.word	0x0500000a


	//   ....[71]....
        /*0148*/ 	.word	0x0500000a


	//   ....[72]....
        /*014c*/ 	.word	0x0500000a


	//   ....[73]....
        /*0150*/ 	.word	0x0500000a


	//   ....[74]....
        /*0154*/ 	.word	0x0500000a


	//   ....[75]....
        /*0158*/ 	.word	0x0500000a


	//   ....[76]....
        /*015c*/ 	.word	0x0500000a


	//   ....[77]....
        /*0160*/ 	.word	0x0500000a


	//   ....[78]....
        /*0164*/ 	.word	0x0500000a


	//   ....[79]....
        /*0168*/ 	.word	0x0500000a


	//   ....[80]....
        /*016c*/ 	.word	0x0500000a


	//   ....[81]....
        /*0170*/ 	.word	0x0500000a


	//   ....[82]....
        /*0174*/ 	.word	0x0500000a


	//   ....[83]....
        /*0178*/ 	.word	0x0500000a


	//   ....[84]....
        /*017c*/ 	.word	0x0500000a


	//   ....[85]....
        /*0180*/ 	.word	0x0500000a


	//   ....[86]....
        /*0184*/ 	.word	0x0500000a


	//   ....[87]....
        /*0188*/ 	.word	0x0500000a


	//   ....[88]....
        /*018c*/ 	.word	0x0500000a


	//----- nvinfo : EIATTR_COOP_GROUP_INSTR_OFFSETS
	.align		4
.L_1741:
        /*0190*/ 	.byte	0x04, 0x28
        /*0192*/ 	.short	(.L_1743 - .L_1742)


	//   ....[0]....
.L_1742:
        /*0194*/ 	.word	0x00001330


	//   ....[1]....
        /*0198*/ 	.word	0x00001870


	//   ....[2]....
        /*019c*/ 	.word	0x00001da0


	//   ....[3]....
        /*01a0*/ 	.word	0x00004ff0


	//   ....[4]....
        /*01a4*/ 	.word	0x000058c0


	//   ....[5]....
        /*01a8*/ 	.word	0x000058e0


	//   ....[6]....
        /*01ac*/ 	.word	0x00005910


	//   ....[7]....
        /*01b0*/ 	.word	0x00005930


	//   ....[8]....
        /*01b4*/ 	.word	0x00005960


	//   ....[9]....
        /*01b8*/ 	.word	0x00005980


	//   ....[10]....
        /*01bc*/ 	.word	0x000059b0


	//   ....[11]....
        /*01c0*/ 	.word	0x000059d0


	//   ....[12]....
        /*01c4*/ 	.word	0x00005a00


	//   ....[13]....
        /*01c8*/ 	.word	0x00005a10


	//   ....[14]....
        /*01cc*/ 	.word	0x00005ab0


	//   ....[15]....
        /*01d0*/ 	.word	0x00005ac0


	//   ....[16]....
        /*01d4*/ 	.word	0x00005ad0


	//   ....[17]....
        /*01d8*/ 	.word	0x00005ae0


	//   ....[18]....
        /*01dc*/ 	.word	0x00005fc0


	//   ....[19]....
        /*01e0*/ 	.word	0x00005fd0


	//   ....[20]....
        /*01e4*/ 	.word	0x00005fe0


	//   ....[21]....
        /*01e8*/ 	.word	0x00005ff0


	//   ....[22]....
        /*01ec*/ 	.word	0x00006020


	//   ....[23]....
        /*01f0*/ 	.word	0x00006030


	//   ....[24]....
        /*01f4*/ 	.word	0x00006060


	//   ....[25]....
        /*01f8*/ 	.word	0x00006070


	//   ....[26]....
        /*01fc*/ 	.word	0x000060a0


	//   ....[27]....
        /*0200*/ 	.word	0x000060b0


	//   ....[28]....
        /*0204*/ 	.word	0x000060e0


	//   ....[29]....
        /*0208*/ 	.word	0x000060f0


	//   ....[30]....
        /*020c*/ 	.word	0x00006120


	//   ....[31]....
        /*0210*/ 	.word	0x00006130


	//   ....[32]....
        /*0214*/ 	.word	0x00006140


	//   ....[33]....
        /*0218*/ 	.word	0x00006150


	//   ....[34]....
        /*021c*/ 	.word	0x00007710


	//   ....[35]....
        /*0220*/ 	.word	0x00007750


	//   ....[36]....
        /*0224*/ 	.word	0x000078c0


	//   ....[37]....
        /*0228*/ 	.word	0x000078e0


	//   ....[38]....
        /*022c*/ 	.word	0x00007920


	//   ....[39]....
        /*0230*/ 	.word	0x00007960


	//   ....[40]....
        /*0234*/ 	.word	0x00007aa0


	//   ....[41]....
        /*0238*/ 	.word	0x00007ae0


	//   ....[42]....
        /*023c*/ 	.word	0x00007be0


	//   ....[43]....
        /*0240*/ 	.word	0x00007c20


	//   ....[44]....
        /*0244*/ 	.word	0x000085e0


	//   ....[45]....
        /*0248*/ 	.word	0x00008eb0


	//   ....[46]....
        /*024c*/ 	.word	0x000097f0


	//   ....[47]....
        /*0250*/ 	.word	0x00009e20


	//   ....[48]....
        /*0254*/ 	.word	0x00009e60


	//   ....[49]....
        /*0258*/ 	.word	0x00009ec0


	//   ....[50]....
        /*025c*/ 	.word	0x00009f20


	//   ....[51]....
        /*0260*/ 	.word	0x00009f50


	//   ....[52]....
        /*0264*/ 	.word	0x0000a080


	//   ....[53]....
        /*0268*/ 	.word	0x0000a0c0


	//   ....[54]....
        /*026c*/ 	.word	0x0000a130


	//   ....[55]....
        /*0270*/ 	.word	0x0000a180


	//   ....[56]....
        /*0274*/ 	.word	0x0000a1a0


	//   ....[57]....
        /*0278*/ 	.word	0x0000a640


	//   ....[58]....
        /*027c*/ 	.word	0x0000a690


	//   ....[59]....
        /*0280*/ 	.word	0x0000a710


	//   ....[60]....
        /*0284*/ 	.word	0x0000a760


	//   ....[61]....
        /*0288*/ 	.word	0x0000a7e0


	//   ....[62]....
        /*028c*/ 	.word	0x0000a830


	//   ....[63]....
        /*0290*/ 	.word	0x0000a8b0


	//   ....[64]....
        /*0294*/ 	.word	0x0000a900


	//   ....[65]....
        /*0298*/ 	.word	0x0000a980


	//   ....[66]....
        /*029c*/ 	.word	0x0000a9d0


	//   ....[67]....
        /*02a0*/ 	.word	0x0000aa60


	//   ....[68]....
        /*02a4*/ 	.word	0x0000ab00


	//   ....[69]....
        /*02a8*/ 	.word	0x0000aba0


	//   ....[70]....
        /*02ac*/ 	.word	0x0000ac50


	//   ....[71]....
        /*02b0*/ 	.word	0x0000aca0


	//   ....[72]....
        /*02b4*/ 	.word	0x0000acf0


	//   ....[73]....
        /*02b8*/ 	.word	0x0000ada0


	//   ....[74]....
        /*02bc*/ 	.word	0x0000adf0


	//   ....[75]....
        /*02c0*/ 	.word	0x0000ae70


	//   ....[76]....
        /*02c4*/ 	.word	0x0000aec0


	//   ....[77]....
        /*02c8*/ 	.word	0x0000af40


	//   ....[78]....
        /*02cc*/ 	.word	0x0000af90


	//   ....[79]....
        /*02d0*/ 	.word	0x0000b010


	//   ....[80]....
        /*02d4*/ 	.word	0x0000b060


	//   ....[81]....
        /*02d8*/ 	.word	0x0000b0e0


	//   ....[82]....
        /*02dc*/ 	.word	0x0000b130


	//   ....[83]....
        /*02e0*/ 	.word	0x0000b1c0


	//   ....[84]....
        /*02e4*/ 	.word	0x0000b210


	//   ....[85]....
        /*02e8*/ 	.word	0x0000b260


	//   ....[86]....
        /*02ec*/ 	.word	0x0000b2b0


	//   ....[87]....
        /*02f0*/ 	.word	0x0000b2f0


	//   ....[88]....
        /*02f4*/ 	.word	0x0000b340


	//----- nvinfo : EIATTR_EXIT_INSTR_OFFSETS
	.align		4
.L_1743:
        /*02f8*/ 	.byte	0x04, 0x1c
        /*02fa*/ 	.short	(.L_1745 - .L_1744)


	//   ....[0]....
.L_1744:
        /*02fc*/ 	.word	0x0000a2c0


	//   ....[1]....
        /*0300*/ 	.word	0x0000a5e0


	//----- nvinfo : EIATTR_MAX_THREADS
	.align		4
.L_1745:
        /*0304*/ 	.byte	0x04, 0x05
        /*0306*/ 	.short	(.L_1747 - .L_1746)
.L_1746:
        /*0308*/ 	.word	0x00000040
        /*030c*/ 	.word	0x00000001
        /*0310*/ 	.word	0x00000001


	//----- nvinfo : EIATTR_CRS_STACK_SIZE
	.align		4
.L_1747:
        /*0314*/ 	.byte	0x04, 0x1e
        /*0316*/ 	.short	(.L_1749 - .L_1748)
.L_1748:
        /*0318*/ 	.word	0x00000000


	//----- nvinfo : EIATTR_CBANK_PARAM_SIZE
	.align		4
.L_1749:
        /*031c*/ 	.byte	0x03, 0x19
        /*031e*/ 	.short	0x01f0


	//----- nvinfo : EIATTR_PARAM_CBANK
	.align		4
        /*0320*/ 	.byte	0x04, 0x0a
        /*0322*/ 	.short	(.L_1751 - .L_1750)
	.align		4
.L_1750:
        /*0324*/ 	.word	index@(.nv.constant0._Z25selective_scan_bwd_kernelI32Selective_Scan_bwd_kernel_traitsILi64ELi16ELb0ELb0ELb1ELb1ELb0EffEEv12SSMParamsBwd)
        /*0328*/ 	.short	0x0210
        /*032a*/ 	.short	0x01f0


	//----- nvinfo : EIATTR_SW_WAR
	.align		4
.L_1751:
        /*032c*/ 	.byte	0x04, 0x36
        /*032e*/ 	.short	(.L_1753 - .L_1752)
.L_1752:
        /*0330*/ 	.word	0x00000008
.L_1753:


//--------------------- .nv.info._Z25selective_scan_bwd_kernelI32Selective_Scan_bwd_kernel_traitsILi64ELi16ELb0ELb0ELb1ELb1ELb1EffEEv12SSMParamsBwd --------------------------
	.section	.nv.info._Z25selective_scan_bwd_kernelI32Selective_Scan_bwd_kernel_traitsILi64ELi16ELb0ELb0ELb1ELb1ELb1EffEEv12SSMParamsBwd,"",@"SHT_CUDA_INFO"
	.sectionflags	@""
	.align	4


	//----- nvinfo : EIATTR_CUDA_API_VERSION
	.align		4
        /*0000*/ 	.byte	0x04, 0x37
        /*0002*/ 	.short	(.L_1755 - .L_1754)
.L_1754:
        /*0004*/ 	.word	0x00000082


	//----- nvinfo : EIATTR_KPARAM_INFO
	.align		4
.L_1755:
        /*0008*/ 	.byte	0x04, 0x17
        /*000a*/ 	.short	(.L_1757 - .L_1756)
.L_1756:
        /*000c*/ 	.word	0x00000000
        /*0010*/ 	.short	0x0000
        /*0012*/ 	.short	0x0000
        /*0014*/ 	.byte	0x00, 0xf0, 0xc1, 0x07


	//----- nvinfo : EIATTR_SPARSE_MMA_MASK
	.align		4
.L_1757:
        /*0018*/ 	.byte	0x03, 0x50
        /*001a*/ 	.short	0x0000


	//----- nvinfo : EIATTR_MAXREG_COUNT
	.align		4
        /*001c*/ 	.byte	0x03, 0x1b
        /*001e*/ 	.short	0x00ff


	//----- nvinfo : EIATTR_NUM_BARRIERS
	.align		4
        /*0020*/ 	.byte	0x02, 0x4c
        /*0022*/ 	.byte	0x01
	.zero		1


	//----- nvinfo : EIATTR_MERCURY_ISA_VERSION
	.align		4
        /*0024*/ 	.byte	0x03, 0x5f
        /*0026*/ 	.short	0x0101


	//----- nvinfo : EIATTR_COOP_GROUP_MASK_REGIDS
	.align		4
        /*0028*/ 	.byte	0x04, 0x29
        /*002a*/ 	.short	(.L_1759 - .L_1758)


	//   ....[0]....
.L_1758:
        /*002c*/ 	.word	0xffffffff


	//   ....[1]....
        /*0030*/ 	.word	0xffffffff


	//   ....[2]....
        /*0034*/ 	.word	0xffffffff


	//   ....[3]....
        /*0038*/ 	.word	0xffffffff


	//   ....[4]....
        /*003c*/ 	.word	0xffffffff


	//   ....[5]....
        /*0040*/ 	.word	0xffffffff


	//   ....[6]....
        /*0044*/ 	.word	0xffffffff


	//   ....[7]....
        /*0048*/ 	.word	0xffffffff


	//   ....[8]....
        /*004c*/ 	.word	0xffffffff


	//   ....[9]....
        /*0050*/ 	.word	0xffffffff


	//   ....[10]....
        /*0054*/ 	.word	0xffffffff


	//   ....[11]....
        /*0058*/ 	.word	0xffffffff


	//   ....[12]....
        /*005c*/ 	.word	0xffffffff


	//   ....[13]....
        /*0060*/ 	.word	0xffffffff


	//   ....[14]....
        /*0064*/ 	.word	0xffffffff


	//   ....[15]....
        /*0068*/ 	.word	0xffffffff


	//   ....[16]....
        /*006c*/ 	.word	0xffffffff


	//   ....[17]....
        /*0070*/ 	.word	0xffffffff


	//   ....[18]....
        /*0074*/ 	.word	0xffffffff


	//   ....[19]....
        /*0078*/ 	.word	0xffffffff


	//   ....[20]....
        /*007c*/ 	.word	0xffffffff


	//   ....[21]....
        /*0080*/ 	.word	0xffffffff


	//   ....[22]....
        /*0084*/ 	.word	0xffffffff


	//   ....[23]....
        /*0088*/ 	.word	0xffffffff


	//   ....[24]....
        /*008c*/ 	.word	0xffffffff


	//   ....[25]....
        /*0090*/ 	.word	0xffffffff


	//   ....[26]....
        /*0094*/ 	.word	0xffffffff


	//   ....[27]....
        /*0098*/ 	.word	0xffffffff


	//   ....[28]....
        /*009c*/ 	.word	0xffffffff


	//   ....[29]....
        /*00a0*/ 	.word	0xffffffff


	//   ....[30]....
        /*00a4*/ 	.word	0xffffffff


	//   ....[31]....
        /*00a8*/ 	.word	0xffffffff


	//   ....[32]....
        /*00ac*/ 	.word	0xffffffff


	//   ....[33]....
        /*00b0*/ 	.word	0xffffffff


	//   ....[34]....
        /*00b4*/ 	.word	0xffffffff


	//   ....[35]....
        /*00b8*/ 	.word	0xffffffff


	//   ....[36]....
        /*00bc*/ 	.word	0xffffffff


	//   ....[37]....
        /*00c0*/ 	.word	0xffffffff


	//   ....[38]....
        /*00c4*/ 	.word	0xffffffff


	//   ....[39]....
        /*00c8*/ 	.word	0xffffffff


	//   ....[40]....
        /*00cc*/ 	.word	0xffffffff


	//   ....[41]....
        /*00d0*/ 	.word	0xffffffff


	//   ....[42]....
        /*00d4*/ 	.word	0xffffffff


	//   ....[43]....
        /*00d8*/ 	.word	0xffffffff


	//   ....[44]....
        /*00dc*/ 	.word	0xffffffff


	//   ....[45]....
        /*00e0*/ 	.word	0xffffffff


	//   ....[46]....
        /*00e4*/ 	.word	0xffffffff


	//   ....[47]....
        /*00e8*/ 	.word	0xffffffff


	//   ....[48]....
        /*00ec*/ 	.word	0xffffffff


	//   ....[49]....
        /*00f0*/ 	.word	0xffffffff


	//   ....[50]....
        /*00f4*/ 	.word	0xffffffff


	//   ....[51]....
        /*00f8*/ 	.word	0xffffffff


	//   ....[52]....
        /*00fc*/ 	.word	0xffffffff


	//   ....[53]....
        /*0100*/ 	.word	0xffffffff


	//   ....[54]....
        /*0104*/ 	.word	0xffffffff


	//   ....[55]....
        /*0108*/ 	.word	0xffffffff


	//   ....[56]....
        /*010c*/ 	.word	0xffffffff


	//   ....[57]....
        /*0110*/ 	.word	0xffffffff


	//   ....[58]....
        /*0114*/ 	.word	0xffffffff


	//   ....[59]....
        /*0118*/ 	.word	0xffffffff


	//   ....[60]....
        /*011c*/ 	.word	0xffffffff


	//   ....[61]....
        /*0120*/ 	.word	0x0500000a


	//   ....[62]....
        /*0124*/ 	.word	0x0500000a


	//   ....[63]....
        /*0128*/ 	.word	0x0500000a


	//   ....[64]....
        /*012c*/ 	.word	0x0500000a


	//   ....[65]....
        /*0130*/ 	.word	0x0500000a


	//   ....[66]....
        /*0134*/ 	.word	0x0500000a


	//   ....[67]....
        /*0138*/ 	.word	0x0500000a


	//   ....[68]....
        /*013c*/ 	.word	0x0500000a


	//   ....[69]....
        /*0140*/ 	.word	0x0500000a


	//   ....[70]....
        /*0144*/ 	.word	0x0500000a


	//   ....[71]....
        /*0148*/ 	.word	0x0500000a


	//   ....[72]....
        /*014c*/ 	.word	0x0500000a


	//   ....[73]....
        /*0150*/ 	.word	0x0500000a


	//   ....[74]....
        /*0154*/ 	.word	0x0500000a


	//   ....[75]....
        /*0158*/ 	.word	0x0500000a


	//   ....[76]....
        /*015c*/ 	.word	0x0500000a


	//   ....[77]....
        /*0160*/ 	.word	0x0500000a


	//   ....[78]....
        /*0164*/ 	.word	0x0500000a


	//   ....[79]....
        /*0168*/ 	.word	0x0500000a


	//   ....[80]....
        /*016c*/ 	.word	0x0500000a


	//   ....[81]....
        /*0170*/ 	.word	0x0500000a


	//   ....[82]....
        /*0174*/ 	.word	0x0500000a


	//   ....[83]....
        /*0178*/ 	.word	0x0500000a


	//   ....[84]....
        /*017c*/ 	.word	0x0500000a


	//   ....[85]....
        /*0180*/ 	.word	0x0500000a


	//   ....[86]....
        /*0184*/ 	.word	0x0500000a


	//   ....[87]....
        /*0188*/ 	.word	0x0500000a


	//   ....[88]....
        /*018c*/ 	.word	0x0500000a


	//   ....[89]....
        /*0190*/ 	.word	0x0500000a


	//   ....[90]....
        /*0194*/ 	.word	0x0500000a


	//   ....[91]....
        /*0198*/ 	.word	0x0500000a


	//   ....[92]....
        /*019c*/ 	.word	0x0500000a


	//----- nvinfo : EIATTR_COOP_GROUP_INSTR_OFFSETS
	.align		4
.L_1759:
        /*01a0*/ 	.byte	0x04, 0x28
        /*01a2*/ 	.short	(.L_1761 - .L_1760)


	//   ....[0]....
.L_1760:
        /*01a4*/ 	.word	0x00001310


	//   ....[1]....
        /*01a8*/ 	.word	0x00001720


	//   ....[2]....
        /*01ac*/ 	.word	0x00001c60


	//   ....[3]....
        /*01b0*/ 	.word	0x000047e0


	//   ....[4]....
        /*01b4*/ 	.word	0x00004eb0


	//   ....[5]....
        /*01b8*/ 	.word	0x00005750


	//   ....[6]....
        /*01bc*/ 	.word	0x00006110


	//   ....[7]....
        /*01c0*/ 	.word	0x00007250


	//   ....[8]....
        /*01c4*/ 	.word	0x00007b40


	//   ....[9]....
        /*01c8*/ 	.word	0x00007b60


	//   ....[10]....
        /*01cc*/ 	.word	0x00007b90


	//   ....[11]....
        /*01d0*/ 	.word	0x00007bb0


	//   ....[12]....
        /*01d4*/ 	.word	0x00007be0


	//   ....[13]....
        /*01d8*/ 	.word	0x00007c00


	//   ....[14]....
        /*01dc*/ 	.word	0x00007c30


	//   ....[15]....
        /*01e0*/ 	.word	0x00007c50


	//   ....[16]....
        /*01e4*/ 	.word	0x00007c80


	//   ....[17]....
        /*01e8*/ 	.word	0x00007c90


	//   ....[18]....
        /*01ec*/ 	.word	0x00007d30


	//   ....[19]....
        /*01f0*/ 	.word	0x00007d40


	//   ....[20]....
        /*01f4*/ 	.word	0x00007d50


	//   ....[21]....
        /*01f8*/ 	.word	0x00007d60


	//   ....[22]....
        /*01fc*/ 	.word	0x00008220


	//   ....[23]....
        /*0200*/ 	.word	0x00008230


	//   ....[24]....
        /*0204*/ 	.word	0x00008240


	//   ....[25]....
        /*0208*/ 	.word	0x00008250


	//   ....[26]....
        /*020c*/ 	.word	0x00008280


	//   ....[27]....
        /*0210*/ 	.word	0x00008290


	//   ....[28]....
        /*0214*/ 	.word	0x000082c0


	//   ....[29]....
        /*0218*/ 	.word	0x000082d0


	//   ....[30]....
        /*021c*/ 	.word	0x00008300


	//   ....[31]....
        /*0220*/ 	.word	0x00008310


	//   ....[32]....
        /*0224*/ 	.word	0x00008340


	//   ....[33]....
        /*0228*/ 	.word	0x00008350


	//   ....[34]....
        /*022c*/ 	.word	0x00008380


	//   ....[35]....
        /*0230*/ 	.word	0x00008390


	//   ....[36]....
        /*0234*/ 	.word	0x000083a0


	//   ....[37]....
        /*0238*/ 	.word	0x000083b0


	//   ....[38]....
        /*023c*/ 	.word	0x00009930


	//   ....[39]....
        /*0240*/ 	.word	0x00009970


	//   ....[40]....
        /*0244*/ 	.word	0x00009b00


	//   ....[41]....
        /*0248*/ 	.word	0x00009b40


	//   ....[42]....
        /*024c*/ 	.word	0x00009c60


	//   ....[43]....
        /*0250*/ 	.word	0x00009ca0


	//   ....[44]....
        /*0254*/ 	.word	0x00009de0


	//   ....[45]....
        /*0258*/ 	.word	0x00009e20


	//   ....[46]....
        /*025c*/ 	.word	0x00009f70


	//   ....[47]....
        /*0260*/ 	.word	0x00009fa0


	//   ....[48]....
        /*0264*/ 	.word	0x0000a580


	//   ....[49]....
        /*0268*/ 	.word	0x0000b0a0


	//   ....[50]....
        /*026c*/ 	.word	0x0000b910


	//   ....[51]....
        /*0270*/ 	.word	0x0000bf20


	//   ....[52]....
        /*0274*/ 	.word	0x0000bf70


	//   ....[53]....
        /*0278*/ 	.word	0x0000bfe0


	//   ....[54]....
        /*027c*/ 	.word	0x0000c020


	//   ....[55]....
        /*0280*/ 	.word	0x0000c050


	//   ....[56]....
        /*0284*/ 	.word	0x0000c180


	//   ....[57]....
        /*0288*/ 	.word	0x0000c1c0


	//   ....[58]....
        /*028c*/ 	.word	0x0000c220


	//   ....[59]....
        /*0290*/ 	.word	0x0000c270


	//   ....[60]....
        /*0294*/ 	.word	0x0000c2a0


	//   ....[61]....
        /*0298*/ 	.word	0x0000c700


	//   ....[62]....
        /*029c*/ 	.word	0x0000c750


	//   ....[63]....
        /*02a0*/ 	.word	0x0000c7d0


	//   ....[64]....
        /*02a4*/ 	.word	0x0000c820


	//   ....[65]....
        /*02a8*/ 	.word	0x0000c8a0


	//   ....[66]....
        /*02ac*/ 	.word	0x0000c8f0


	//   ....[67]....
        /*02b0*/ 	.word	0x0000c970


	//   ....[68]....
        /*02b4*/ 	.word	0x0000c9c0


	//   ....[69]....
        /*02b8*/ 	.word	0x0000ca40


	//   ....[70]....
        /*02bc*/ 	.word	0x0000ca90


	//   ....[71]....
        /*02c0*/ 	.word	0x0000cb20


	//   ....[72]....
        /*02c4*/ 	.word	0x0000cbc0


	//   ....[73]....
        /*02c8*/ 	.word	0x0000cc60


	//   ....[74]....
        /*02cc*/ 	.word	0x0000cd10


	//   ....[75]....
        /*02d0*/ 	.word	0x0000cd60


	//   ....[76]....
        /*02d4*/ 	.word	0x0000cdb0


	//   ....[77]....
        /*02d8*/ 	.word	0x0000ce60


	//   ....[78]....
        /*02dc*/ 	.word	0x0000ceb0


	//   ....[79]....
        /*02e0*/ 	.word	0x0000cf30


	//   ....[80]....
        /*02e4*/ 	.word	0x0000cf80


	//   ....[81]....
        /*02e8*/ 	.word	0x0000d000


	//   ....[82]....
        /*02ec*/ 	.word	0x0000d050


	//   ....[83]....
        /*02f0*/ 	.word	0x0000d0d0


	//   ....[84]....
        /*02f4*/ 	.word	0x0000d120


	//   ....[85]....
        /*02f8*/ 	.word	0x0000d1a0


	//   ....[86]....
        /*02fc*/ 	.word	0x0000d1f0


	//   ....[87]....
        /*0300*/ 	.word	0x0000d280


	//   ....[88]....
        /*0304*/ 	.word	0x0000d2d0


	//   ....[89]....
        /*0308*/ 	.word	0x0000d320


	//   ....[90]....
        /*030c*/ 	.word	0x0000d370


	//   ....[91]....
        /*0310*/ 	.word	0x0000d3b0


	//   ....[92]....
        /*0314*/ 	.word	0x0000d400


	//----- nvinfo : EIATTR_EXIT_INSTR_OFFSETS
	.align		4
.L_1761:
        /*0318*/ 	.byte	0x04, 0x1c
        /*031a*/ 	.short	(.L_1763 - .L_1762)


	//   ....[0]....
.L_1762:
        /*031c*/ 	.word	0x0000c3c0


	//   ....[1]....
        /*0320*/ 	.word	0x0000c6a0


	//----- nvinfo : EIATTR_MAX_THREADS
	.align		4
.L_1763:
        /*0324*/ 	.byte	0x04, 0x05
        /*0326*/ 	.short	(.L_1765 - .L_1764)
.L_1764:
        /*0328*/ 	.word	0x00000040
        /*032c*/ 	.word	0x00000001
        /*0330*/ 	.word	0x00000001


	//----- nvinfo : EIATTR_CRS_STACK_SIZE
	.align		4
.L_1765:
        /*0334*/ 	.byte	0x04, 0x1e
        /*0336*/ 	.short	(.L_1767 - .L_1766)
.L_1766:
        /*0338*/ 	.word	0x00000000


	//----- nvinfo : EIATTR_CBANK_PARAM_SIZE
	.align		4
.L_1767:
        /*033c*/ 	.byte	0x03, 0x19
        /*033e*/ 	.short	0x01f0


	//----- nvinfo : EIATTR_PARAM_CBANK
	.align		4
        /*0340*/ 	.byte	0x04, 0x0a
        /*0342*/ 	.short	(.L_1769 - .L_1768)
	.align		4
.L_1768:
        /*0344*/ 	.word	index@(.nv.constant0._Z25selective_scan_bwd_kernelI32Selective_Scan_bwd_kernel_traitsILi64ELi16ELb0ELb0ELb1ELb1ELb1EffEEv12SSMParamsBwd)
        /*0348*/ 	.short	0x0210
        /*034a*/ 	.short	0x01f0


	//----- nvinfo : EIATTR_SW_WAR
	.align		4
.L_1769:
        /*034c*/ 	.byte	0x04, 0x36
        /*034e*/ 	.short	(.L_1771 - .L_1770)
.L_1770:
        /*0350*/ 	.word	0x00000008
.L_1771:


//--------------------- .nv.info._Z25selective_scan_bwd_kernelI32Selective_Scan_bwd_kernel_traitsILi64ELi16ELb0ELb1ELb0ELb0ELb0EffEEv12SSMParamsBwd --------------------------
	.section	.nv.info._Z25selective_scan_bwd_kernelI32Selective_Scan_bwd_kernel_traitsILi64ELi16ELb0ELb1ELb0ELb0ELb0EffEEv12SSMParamsBwd,"",@"SHT_CUDA_INFO"
	.sectionflags	@""
	.align	4


	//----- nvinfo : EIATTR_CUDA_API_VERSION
	.align		4
        /*0000*/ 	.byte	0x04, 0x37
        /*0002*/ 	.short	(.L_1773 - .L_1772)
.L_1772:
        /*0004*/ 	.word	0x00000082


	//----- nvinfo : EIATTR_KPARAM_INFO
	.align		4
.L_1773:
        /*0008*/ 	.byte	0x04, 0x17
        /*000a*/ 	.short	(.L_1775 - .L_1774)
.L_1774:
        /*000c*/ 	.word	0x00000000
        /*0010*/ 	.short	0x0000
        /*0012*/ 	.short	0x0000
        /*0014*/ 	.byte	0x00, 0xf0, 0xc1, 0x07


	//----- nvinfo : EIATTR_SPARSE_MMA_MASK
	.align		4
.L_1775:
        /*0018*/ 	.byte	0x03, 0x50
        /*001a*/ 	.short	0x0000


	//----- nvinfo : EIATTR_MAXREG_COUNT
	.align		4
        /*001c*/ 	.byte	0x03, 0x1b
        /*001e*/ 	.short	0x00ff


	//----- nvinfo : EIATTR_NUM_BARRIERS
	.align		4
        /*0020*/ 	.byte	0x02, 0x4c
        /*0022*/ 	.byte	0x01
	.zero		1


	//----- nvinfo : EIATTR_MERCURY_ISA_VERSION
	.align		4
        /*0024*/ 	.byte	0x03, 0x5f
        /*0026*/ 	.short	0x0101


	//----- nvinfo : EIATTR_COOP_GROUP_MASK_REGIDS
	.align		4
        /*0028*/ 	.byte	0x04, 0x29
        /*002a*/ 	.short	(.L_1777 - .L_1776)


	//   ....[0]....
.L_1776:
        /*002c*/ 	.word	0xffffffff


	//   ....[1]....
        /*0030*/ 	.word	0xffffffff


	//   ....[2]....
        /*0034*/ 	.word	0xffffffff


	//   ....[3]....
        /*0038*/ 	.word	0xffffffff


	//   ....[4]....
        /*003c*/ 	.word	0xffffffff


	//   ....[5]....
        /*0040*/ 	.word	0xffffffff


	//   ....[6]....
        /*0044*/ 	.word	0xffffffff


	//   ....[7]....
        /*0048*/ 	.word	0xffffffff


	//   ....[8]....
        /*004c*/ 	.word	0xffffffff


	//   ....[9]....
        /*0050*/ 	.word	0xffffffff


	//   ....[10]....
        /*0054*/ 	.word	0xffffffff


	//   ....[11]....
        /*0058*/ 	.word	0xffffffff


	//   ....[12]....
        /*005c*/ 	.word	0xffffffff


	//   ....[13]....
        /*0060*/ 	.word	0xffffffff


	//   ....[14]....
        /*0064*/ 	.word	0xffffffff


	//   ....[15]....
        /*0068*/ 	.word	0xffffffff


	//   ....[16]....
        /*006c*/ 	.word	0xffffffff


	//   ....[17]....
        /*0070*/ 	.word	0xffffffff


	//   ....[18]....
        /*0074*/ 	.word	0xffffffff


	//   ....[19]....
        /*0078*/ 	.word	0xffffffff


	//   ....[20]....
        /*007c*/ 	.word	0xffffffff


	//   ....[21]....
        /*0080*/ 	.word	0xffffffff


	//   ....[22]....
        /*0084*/ 	.word	0xffffffff


	//   ....[23]....
        /*0088*/ 	.word	0xffffffff


	//   ....[24]....
        /*008c*/ 	.word	0xffffffff


	//   ....[25]....
        /*0090*/ 	.word	0xffffffff


	//   ....[26]....
        /*0094*/ 	.word	0xffffffff


	//   ....[27]....
        /*0098*/ 	.word	0xffffffff


	//   ....[28]....
        /*009c*/ 	.word	0xffffffff


	//   ....[29]....
        /*00a0*/ 	.word	0xffffffff


	//   ....[30]....
        /*00a4*/ 	.word	0xffffffff


	//   ....[31]....
        /*00a8*/ 	.word	0xffffffff


	//   ....[32]....
        /*00ac*/ 	.word	0xffffffff


	//   ....[33]....
        /*00b0*/ 	.word	0xffffffff


	//   ....[34]....
        /*00b4*/ 	.word	0xffffffff


	//   ....[35]....
        /*00b8*/ 	.word	0xffffffff


	//   ....[36]....
        /*00bc*/ 	.word	0xffffffff


	//   ....[37]....
        /*00c0*/ 	.word	0xffffffff


	//   ....[38]....
        /*00c4*/ 	.word	0xffffffff


	//   ....[39]....
        /*00c8*/ 	.word	0xffffffff


	//   ....[40]....
        /*00cc*/ 	.word	0xffffffff


	//   ....[41]....
        /*00d0*/ 	.word	0xffffffff


	//   ....[42]....
        /*00d4*/ 	.word	0xffffffff


	//   ....[43]....
        /*00d8*/ 	.word	0xffffffff


	//   ....[44]....
        /*00dc*/ 	.word	0xffffffff


	//   ....[45]....
        /*00e0*/ 	.word	0xffffffff


	//   ....[46]....
        /*00e4*/ 	.word	0xffffffff


	//   ....[47]....
        /*00e8*/ 	.word	0xffffffff


	//   ....[48]....
        /*00ec*/ 	.word	0xffffffff


	//   ....[49]....
        /*00f0*/ 	.word	0xffffffff


	//   ....[50]....
        /*00f4*/ 	.word	0xffffffff


	//   ....[51]....
        /*00f8*/ 	.word	0xffffffff


	//   ....[52]....
        /*00fc*/ 	.word	0xffffffff


	//   ....[53]....
        /*0100*/ 	.word	0xffffffff


	//   ....[54]....
        /*0104*/ 	.word	0xffffffff


	//   ....[55]....
        /*0108*/ 	.word	0xffffffff


	//   ....[56]....
        /*010c*/ 	.word	0x05000002


	//   ....[57]....
        /*0110*/ 	.word	0x05000002


	//   ....[58]....
        /*0114*/ 	.word	0x05000002


	//   ....[59]....
        /*0118*/ 	.word	0x05000002


	//   ....[60]....
        /*011c*/ 	.word	0x05000002


	//   ....[61]....
        /*0120*/ 	.word	0x05000002


	//   ....[62]....
        /*0124*/ 	.word	0x05000002


	//   ....[63]....
        /*0128*/ 	.word	0x05000002


	//   ....[64]....
        /*012c*/ 	.word	0x05000002


	//   ....[65]....
        /*0130*/ 	.word	0x05000002


	//   ....[66]....
        /*0134*/ 	.word	0x05000002


	//   ....[67]....
        /*0138*/ 	.word	0x05000002


	//   ....[68]....
        /*013c*/ 	.word	0x05000002


	//   ....[69]....
        /*0140*/ 	.word	0x05000002


	//   ....[70]....
        /*0144*/ 	.word	0x05000002


	//   ....[71]....
        /*0148*/ 	.word	0x05000002


	//   ....[72]....
        /*014c*/ 	.word	0x05000002


	//   ....[73]....
        /*0150*/ 	.word	0x05000002


	//   ....[74]....
        /*0154*/ 	.word	0x05000002


	//   ....[75]....
        /*0158*/ 	.word	0x05000002


	//   ....[76]....
        /*015c*/ 	.word	0x05000002


	//   ....[77]....
        /*0160*/ 	.word	0x05000002


	//   ....[78]....
        /*0164*/ 	.word	0x05000002


	//   ....[79]....
        /*0168*/ 	.word	0x05000002


	//   ....[80]....
        /*016c*/ 	.word	0x05000002


	//   ....[81]....
        /*0170*/ 	.word	0x05000002


	//   ....[82]....
        /*0174*/ 	.word	0x05000002


	//   ....[83]....
        /*0178*/ 	.word	0x05000002


	//   ....[84]....
        /*017c*/ 	.word	0x05000002


	//   ....[85]....
        /*0180*/ 	.word	0x05000002


	//   ....[86]....
        /*0184*/ 	.word	0x05000002


	//   ....[87]....
        /*0188*/ 	.word	0x05000002


	//----- nvinfo : EIATTR_COOP_GROUP_INSTR_OFFSETS
	.align		4
.L_1777:
        /*018c*/ 	.byte	0x04, 0x28
        /*018e*/ 	.short	(.L_1779 - .L_1778)


	//   ....[0]....
.L_1778:
        /*0190*/ 	.word	0x00001350


	//   ....[1]....
        /*0194*/ 	.word	0x00001840


	//   ....[2]....
        /*0198*/ 	.word	0x00001ca0


	//   ....[3]....
        /*019c*/ 	.word	0x00002bf0


	//   ....[4]....
        /*01a0*/ 	.word	0x00003530


	//   ....[5]....
        /*01a4*/ 	.word	0x00003550


	//   ....[6]....
        /*01a8*/ 	.word	0x00003580


	//   ....[7]....
        /*01ac*/ 	.word	0x000035a0


	//   ....[8]....
        /*01b0*/ 	.word	0x000035d0


	//   ....[9]....
        /*01b4*/ 	.word	0x000035f0


	//   ....[10]....
        /*01b8*/ 	.word	0x00003620


	//   ....[11]....
        /*01bc*/ 	.word	0x00003640


	//   ....[12]....
        /*01c0*/ 	.word	0x00003670


	//   ....[13]....
        /*01c4*/ 	.word	0x00003680


	//   ....[14]....
        /*01c8*/ 	.word	0x00003720


	//   ....[15]....
        /*01cc*/ 	.word	0x00003730


	//   ....[16]....
        /*01d0*/ 	.word	0x00003740


	//   ....[17]....
        /*01d4*/ 	.word	0x00003750


	//   ....[18]....
        /*01d8*/ 	.word	0x00003d30


	//   ....[19]....
        /*01dc*/ 	.word	0x00003d40


	//   ....[20]....
        /*01e0*/ 	.word	0x00003d50


	//   ....[21]....
        /*01e4*/ 	.word	0x00003d60


	//   ....[22]....
        /*01e8*/ 	.word	0x00003d90


	//   ....[23]....
        /*01ec*/ 	.word	0x00003da0


	//   ....[24]....
        /*01f0*/ 	.word	0x00003dd0


	//   ....[25]....
        /*01f4*/ 	.word	0x00003de0


	//   ....[26]....
        /*01f8*/ 	.word	0x00003e10


	//   ....[27]....
        /*01fc*/ 	.word	0x00003e20


	//   ....[28]....
        /*0200*/ 	.word	0x00003e50


	//   ....[29]....
        /*0204*/ 	.word	0x00003e60


	//   ....[30]....
        /*0208*/ 	.word	0x00003e90


	//   ....[31]....
        /*020c*/ 	.word	0x00003ea0


	//   ....[32]....
        /*0210*/ 	.word	0x00003eb0


	//   ....[33]....
        /*0214*/ 	.word	0x00003ec0


	//   ....[34]....
        /*0218*/ 	.word	0x00005450


	//   ....[35]....
        /*021c*/ 	.word	0x00005490


	//   ....[36]....
        /*0220*/ 	.word	0x00005620


	//   ....[37]....
        /*0224*/ 	.word	0x00005660


	//   ....[38]....
        /*0228*/ 	.word	0x000057f0


	//   ....[39]....
        /*022c*/ 	.word	0x00005830


	//   ....[40]....
        /*0230*/ 	.word	0x000059c0


	//   ....[41]....
        /*0234*/ 	.word	0x00005a00


	//   ....[42]....
        /*0238*/ 	.word	0x00005b30


	//   ....[43]....
        /*023c*/ 	.word	0x00005b50


	//   ....[44]....
        /*0240*/ 	.word	0x00006050


	//   ....[45]....
        /*0244*/ 	.word	0x00006a90


	//   ....[46]....
        /*0248*/ 	.word	0x000070c0


	//   ....[47]....
        /*024c*/ 	.word	0x00007100


	//   ....[48]....
        /*0250*/ 	.word	0x00007160


	//   ....[49]....
        /*0254*/ 	.word	0x000071c0


	//   ....[50]....
        /*0258*/ 	.word	0x000071f0


	//   ....[51]....
        /*025c*/ 	.word	0x00007340


	//   ....[52]....
        /*0260*/ 	.word	0x00007380


	//   ....[53]....
        /*0264*/ 	.word	0x000073e0


	//   ....[54]....
        /*0268*/ 	.word	0x00007430


	//   ....[55]....
        /*026c*/ 	.word	0x00007460


	//   ....[56]....
        /*0270*/ 	.word	0x00007930


	//   ....[57]....
        /*0274*/ 	.word	0x00007980


	//   ....[58]....
        /*0278*/ 	.word	0x00007a00


	//   ....[59]....
        /*027c*/ 	.word	0x00007a50


	//   ....[60]....
        /*0280*/ 	.word	0x00007ad0


	//   ....[61]....
        /*0284*/ 	.word	0x00007b20


	//   ....[62]....
        /*0288*/ 	.word	0x00007ba0


	//   ....[63]....
        /*028c*/ 	.word	0x00007bf0


	//   ....[64]....
        /*0290*/ 	.word	0x00007c70


	//   ....[65]....
        /*0294*/ 	.word	0x00007cc0


	//   ....[66]....
        /*0298*/ 	.word	0x00007d50


	//   ....[67]....
        /*029c*/ 	.word	0x00007df0


	//   ....[68]....
        /*02a0*/ 	.word	0x00007e90


	//   ....[69]....
        /*02a4*/ 	.word	0x00007f50


	//   ....[70]....
        /*02a8*/ 	.word	0x00007f80


	//   ....[71]....
        /*02ac*/ 	.word	0x00007fe0


	//   ....[72]....
        /*02b0*/ 	.word	0x00008090


	//   ....[73]....
        /*02b4*/ 	.word	0x000080e0


	//   ....[74]....
        /*02b8*/ 	.word	0x00008160


	//   ....[75]....
        /*02bc*/ 	.word	0x000081b0


	//   ....[76]....
        /*02c0*/ 	.word	0x00008230


	//   ....[77]....
        /*02c4*/ 	.word	0x00008280


	//   ....[78]....
        /*02c8*/ 	.word	0x00008300


	//   ....[79]....
        /*02cc*/ 	.word	0x00008350


	//   ....[80]....
        /*02d0*/ 	.word	0x000083d0


	//   ....[81]....
        /*02d4*/ 	.word	0x00008420


	//   ....[82]....
        /*02d8*/ 	.word	0x000084b0


	//   ....[83]....
        /*02dc*/ 	.word	0x00008500


	//   ....[84]....
        /*02e0*/ 	.word	0x00008530


	//   ....[85]....
        /*02e4*/ 	.word	0x000085a0


	//   ....[86]....
        /*02e8*/ 	.word	0x000085d0


	//   ....[87]....
        /*02ec*/ 	.word	0x00008630


	//----- nvinfo : EIATTR_EXIT_INSTR_OFFSETS
	.align		4
.L_1779:
        /*02f0*/ 	.byte	0x04, 0x1c
        /*02f2*/ 	.short	(.L_1781 - .L_1780)


	//   ....[0]....
.L_1780:
        /*02f4*/ 	.word	0x000075a0


	//   ....[1]....
        /*02f8*/ 	.word	0x000078d0


	//----- nvinfo : EIATTR_MAX_THREADS
	.align		4
.L_1781:
        /*02fc*/ 	.byte	0x04, 0x05
        /*02fe*/ 	.short	(.L_1783 - .L_1782)
.L_1782:
        /*0300*/ 	.word	0x00000040
        /*0304*/ 	.word	0x00000001
        /*0308*/ 	.word	0x00000001


	//----- nvinfo : EIATTR_CRS_STACK_SIZE
	.align		4
.L_1783:
        /*030c*/ 	.byte	0x04, 0x1e
        /*030e*/ 	.short	(.L_1785 - .L_1784)
.L_1784:
        /*0310*/ 	.word	0x00000000


	//----- nvinfo : EIATTR_CBANK_PARAM_SIZE
	.align		4
.L_1785:
        /*0314*/ 	.byte	0x03, 0x19
        /*0316*/ 	.short	0x01f0


	//----- nvinfo : EIATTR_PARAM_CBANK
	.align		4
        /*0318*/ 	.byte	0x04, 0x0a
        /*031a*/ 	.short	(.L_1787 - .L_1786)
	.align		4
.L_1786:
        /*031c*/ 	.word	index@(.nv.constant0._Z25selective_scan_bwd_kernelI32Selective_Scan_bwd_kernel_traitsILi64ELi16ELb0ELb1ELb0ELb0ELb0EffEEv12SSMParamsBwd)
        /*0320*/ 	.short	0x0210
        /*0322*/ 	.short	0x01f0


	//----- nvinfo : EIATTR_SW_WAR
	.align		4
.L_1787:
        /*0324*/ 	.byte	0x04, 0x36
        /*0326*/ 	.short	(.L_1789 - .L_1788)
.L_1788:
        /*0328*/ 	.word	0x00000008
.L_1789:


//--------------------- .nv.info._Z25selective_scan_bwd_kernelI32Selective_Scan_bwd_kernel_traitsILi64ELi16ELb0ELb1ELb0ELb0ELb1EffEEv12SSMParamsBwd --------------------------
	.section	.nv.info._Z25selective_scan_bwd_kernelI32Selective_Scan_bwd_kernel_traitsILi64ELi16ELb0ELb1ELb0ELb0ELb1EffEEv12SSMParamsBwd,"",@"SHT_CUDA_INFO"
	.sectionflags	@""
	.align	4


	//----- nvinfo : EIATTR_CUDA_API_VERSION
	.align		4
        /*0000*/ 	.byte	0x04, 0x37
        /*0002*/ 	.short	(.L_1791 - .L_1790)
.L_1790:
        /*0004*/ 	.word	0x00000082


	//----- nvinfo : EIATTR_KPARAM_INFO
	.align		4
.L_1791:
        /*0008*/ 	.byte	0x04, 0x17
        /*000a*/ 	.short	(.L_1793 - .L_1792)
.L_1792:
        /*000c*/ 	.word	0x00000000
        /*0010*/ 	.short	0x0000
        /*0012*/ 	.short	0x0000
        /*0014*/ 	.byte	0x00, 0xf0, 0xc1, 0x07


	//----- nvinfo : EIATTR_SPARSE_MMA_MASK
	.align		4
.L_1793:
        /*0018*/ 	.byte	0x03, 0x50
        /*001a*/ 	.short	0x0000


	//----- nvinfo : EIATTR_MAXREG_COUNT
	.align		4
        /*001c*/ 	.byte	0x03, 0x1b
        /*001e*/ 	.short	0x00ff


	//----- nvinfo : EIATTR_NUM_BARRIERS
	.align		4
        /*0020*/ 	.byte	0x02, 0x4c
        /*0022*/ 	.byte	0x01
	.zero		1


	//----- nvinfo : EIATTR_MERCURY_ISA_VERSION
	.align		4
        /*0024*/ 	.byte	0x03, 0x5f
        /*0026*/ 	.short	0x0101


	//----- nvinfo : EIATTR_COOP_GROUP_MASK_REGIDS
	.align		4
        /*0028*/ 	.byte	0x04, 0x29
        /*002a*/ 	.short	(.L_1795 - .L_1794)


	//   ....[0]....
.L_1794:
        /*002c*/ 	.word	0xffffffff


	//   ....[1]....
        /*0030*/ 	.word	0xffffffff


	//   ....[2]....
        /*0034*/ 	.word	0xffffffff


	//   ....[3]....
        /*0038*/ 	.word	0xffffffff


	//   ....[4]....
        /*003c*/ 	.word	0xffffffff


	//   ....[5]....
        /*0040*/ 	.word	0xffffffff


	//   ....[6]....
        /*0044*/ 	.word	0xffffffff


	//   ....[7]....
        /*0048*/ 	.word	0xffffffff


	//   ....[8]....
        /*004c*/ 	.word	0xffffffff


	//   ....[9]....
        /*0050*/ 	.word	0xffffffff


	//   ....[10]....
        /*0054*/ 	.word	0xffffffff


	//   ....[11]....
        /*0058*/ 	.word	0xffffffff


	//   ....[12]....
        /*005c*/ 	.word	0xffffffff


	//   ....[13]....
        /*0060*/ 	.word	0xffffffff


	//   ....[14]....
        /*0064*/ 	.word	0xffffffff


	//   ....[15]....
        /*0068*/ 	.word	0xffffffff


	//   ....[16]....
        /*006c*/ 	.word	0xffffffff


	//   ....[17]....
        /*0070*/ 	.word	0xffffffff


	//   ....[18]....
        /*0074*/ 	.word	0xffffffff


	//   ....[19]....
        /*0078*/ 	.word	0xffffffff


	//   ....[20]....
        /*007c*/ 	.word	0xffffffff


	//   ....[21]....
        /*0080*/ 	.word	0xffffffff


	//   ....[22]....
        /*0084*/ 	.word	0xffffffff


	//   ....[23]....
        /*0088*/ 	.word	0xffffffff


	//   ....[24]....
        /*008c*/ 	.word	0xffffffff


	//   ....[25]....
        /*0090*/ 	.word	0xffffffff


	//   ....[26]....
        /*0094*/ 	.word	0xffffffff


	//   ....[27]....
        /*0098*/ 	.word	0xffffffff


	//   ....[28]....
        /*009c*/ 	.word	0xffffffff


	//   ....[29]....
        /*00a0*/ 	.word	0xffffffff


	//   ....[30]....
        /*00a4*/ 	.word	0xffffffff


	//   ....[31]....
        /*00a8*/ 	.word	0xffffffff


	//   ....[32]....
        /*00ac*/ 	.word	0xffffffff


	//   ....[33]....
        /*00b0*/ 	.word	0xffffffff


	//   ....[34]....
        /*00b4*/ 	.word	0xffffffff


	//   ....[35]....
        /*00b8*/ 	.word	0xffffffff


	//   ....[36]....
        /*00bc*/ 	.word	0xffffffff


	//   ....[37]....
        /*00c0*/ 	.word	0xffffffff


	//   ....[38]....
        /*00c4*/ 	.word	0xffffffff


	//   ....[39]....
        /*00c8*/ 	.word	0xffffffff


	//   ....[40]....
        /*00cc*/ 	.word	0xffffffff


	//   ....[41]....
        /*00d0*/ 	.word	0xffffffff


	//   ....[42]....
        /*00d4*/ 	.word	0xffffffff


	//   ....[43]....
        /*00d8*/ 	.word	0xffffffff


	//   ....[44]....
        /*00dc*/ 	.word	0xffffffff


	//   ....[45]....
        /*00e0*/ 	.word	0xffffffff


	//   ....[46]....
        /*00e4*/ 	.word	0xffffffff


	//   ....[47]....
        /*00e8*/ 	.word	0xffffffff


	//   ....[48]....
        /*00ec*/ 	.word	0xffffffff


	//   ....[49]....
        /*00f0*/ 	.word	0xffffffff


	//   ....[50]....
        /*00f4*/ 	.word	0xffffffff


	//   ....[51]....
        /*00f8*/ 	.word	0xffffffff


	//   ....[52]....
        /*00fc*/ 	.word	0xffffffff


	//   ....[53]....
        /*0100*/ 	.word	0xffffffff


	//   ....[54]....
        /*0104*/ 	.word	0xffffffff


	//   ....[55]....
        /*0108*/ 	.word	0xffffffff


	//   ....[56]....
        /*010c*/ 	.word	0xffffffff


	//   ....[57]....
        /*0110*/ 	.word	0xffffffff


	//   ....[58]....
        /*0114*/ 	.word	0xffffffff


	//   ....[59]....
        /*0118*/ 	.word	0xffffffff


	//   ....[60]....
        /*011c*/ 	.word	0x05000002


	//   ....[61]....
        /*0120*/ 	.word	0x05000002


	//   ....[62]....
        /*0124*/ 	.word	0x05000002


	//   ....[63]....
        /*0128*/ 	.word	0x05000002


	//   ....[64]....
        /*012c*/ 	.word	0x05000002


	//   ....[65]....
        /*0130*/ 	.word	0x05000002


	//   ....[66]....
        /*0134*/ 	.word	0x05000002


	//   ....[67]....
        /*0138*/ 	.word	0x05000002


	//   ....[68]....
        /*013c*/ 	.word	0x05000002


	//   ....[69]....
        /*0140*/ 	.word	0x05000002


	//   ....[70]....
        /*0144*/ 	.word	0x05000002


	//   ....[71]....
        /*0148*/ 	.word	0x05000002


	//   ....[72]....
        /*014c*/ 	.word	0x05000002


	//   ....[73]....
        /*0150*/ 	.word	0x05000002


	//   ....[74]....
        /*0154*/ 	.word	0x05000002


	//   ....[75]....
        /*0158*/ 	.word	0x05000002


	//   ....[76]....
        /*015c*/ 	.word	0x05000002


	//   ....[77]....
        /*0160*/ 	.word	0x05000002


	//   ....[78]....
        /*0164*/ 	.word	0x05000002


	//   ....[79]....
        /*0168*/ 	.word	0x05000002


	//   ....[80]....
        /*016c*/ 	.word	0x05000002


	//   ....[81]....
        /*0170*/ 	.word	0x05000002


	//   ....[82]....
        /*0174*/ 	.word	0x05000002


	//   ....[83]....
        /*0178*/ 	.word	0x05000002


	//   ....[84]....
        /*017c*/ 	.word	0x05000002


	//   ....[85]....
        /*0180*/ 	.word	0x05000002


	//   ....[86]....
        /*0184*/ 	.word	0x05000002


	//   ....[87]....
        /*0188*/ 	.word	0x05000002


	//   ....[88]....
        /*018c*/ 	.word	0x05000002


	//   ....[89]....
        /*0190*/ 	.word	0x05000002


	//   ....[90]....
        /*0194*/ 	.word	0x05000002


	//   ....[91]....
        /*0198*/ 	.word	0x05000002


	//----- nvinfo : EIATTR_COOP_GROUP_INSTR_OFFSETS
	.align		4
.L_1795:
        /*019c*/ 	.byte	0x04, 0x28
        /*019e*/ 	.short	(.L_1797 - .L_1796)


	//   ....[0]....
.L_1796:
        /*01a0*/ 	.word	0x00001310


	//   ....[1]....
        /*01a4*/ 	.word	0x000017e0


	//   ....[2]....
        /*01a8*/ 	.word	0x00001eb0


	//   ....[3]....
        /*01ac*/ 	.word	0x00002470


	//   ....[4]....
        /*01b0*/ 	.word	0x00002b30


	//   ....[5]....
        /*01b4*/ 	.word	0x000033b0


	//   ....[6]....
        /*01b8*/ 	.word	0x00003dc0


	//   ....[7]....
        /*01bc*/ 	.word	0x00005020


	//   ....[8]....
        /*01c0*/ 	.word	0x00005a30


	//   ....[9]....
        /*01c4*/ 	.word	0x00005a50


	//   ....[10]....
        /*01c8*/ 	.word	0x00005a80


	//   ....[11]....
        /*01cc*/ 	.word	0x00005aa0


	//   ....[12]....
        /*01d0*/ 	.word	0x00005ad0


	//   ....[13]....
        /*01d4*/ 	.word	0x00005af0


	//   ....[14]....
        /*01d8*/ 	.word	0x00005b20


	//   ....[15]....
        /*01dc*/ 	.word	0x00005b40


	//   ....[16]....
        /*01e0*/ 	.word	0x00005b70


	//   ....[17]....
        /*01e4*/ 	.word	0x00005b80


	//   ....[18]....
        /*01e8*/ 	.word	0x00005c20


	//   ....[19]....
        /*01ec*/ 	.word	0x00005c30


	//   ....[20]....
        /*01f0*/ 	.word	0x00005c40


	//   ....[21]....
        /*01f4*/ 	.word	0x00005c50


	//   ....[22]....
        /*01f8*/ 	.word	0x00006110


	//   ....[23]....
        /*01fc*/ 	.word	0x00006120


	//   ....[24]....
        /*0200*/ 	.word	0x00006130


	//   ....[25]....
        /*0204*/ 	.word	0x00006140


	//   ....[26]....
        /*0208*/ 	.word	0x00006170


	//   ....[27]....
        /*020c*/ 	.word	0x00006180


	//   ....[28]....
        /*0210*/ 	.word	0x000061b0


	//   ....[29]....
        /*0214*/ 	.word	0x000061c0


	//   ....[30]....
        /*0218*/ 	.word	0x000061f0


	//   ....[31]....
        /*021c*/ 	.word	0x00006200


	//   ....[32]....
        /*0220*/ 	.word	0x00006230


	//   ....[33]....
        /*0224*/ 	.word	0x00006240


	//   ....[34]....
        /*0228*/ 	.word	0x00006270


	//   ....[35]....
        /*022c*/ 	.word	0x00006280


	//   ....[36]....
        /*0230*/ 	.word	0x00006290


	//   ....[37]....
        /*0234*/ 	.word	0x000062a0


	//   ....[38]....
        /*0238*/ 	.word	0x00007720


	//   ....[39]....
        /*023c*/ 	.word	0x00007760


	//   ....[40]....
        /*0240*/ 	.word	0x000078f0


	//   ....[41]....
        /*0244*/ 	.word	0x00007930


	//   ....[42]....
        /*0248*/ 	.word	0x00007ac0


	//   ....[43]....
        /*024c*/ 	.word	0x00007b00


	//   ....[44]....
        /*0250*/ 	.word	0x00007c90


	//   ....[45]....
        /*0254*/ 	.word	0x00007cd0


	//   ....[46]....
        /*0258*/ 	.word	0x00007de0


	//   ....[47]....
        /*025c*/ 	.word	0x00007e00


	//   ....[48]....
        /*0260*/ 	.word	0x000082e0


	//   ....[49]....
        /*0264*/ 	.word	0x00008cc0


	//   ....[50]....
        /*0268*/ 	.word	0x000092c0


	//   ....[51]....
        /*026c*/ 	.word	0x00009300


	//   ....[52]....
        /*0270*/ 	.word	0x00009360


	//   ....[53]....
        /*0274*/ 	.word	0x000093c0


	//   ....[54]....
        /*0278*/ 	.word	0x000093f0


	//   ....[55]....
        /*027c*/ 	.word	0x00009520


	//   ....[56]....
        /*0280*/ 	.word	0x00009560


	//   ....[57]....
        /*0284*/ 	.word	0x000095c0


	//   ....[58]....
        /*0288*/ 	.word	0x00009610


	//   ....[59]....
        /*028c*/ 	.word	0x00009640


	//   ....[60]....
        /*0290*/ 	.word	0x00009ab0


	//   ....[61]....
        /*0294*/ 	.word	0x00009b00


	//   ....[62]....
        /*0298*/ 	.word	0x00009b80


	//   ....[63]....
        /*029c*/ 	.word	0x00009bd0


	//   ....[64]....
        /*02a0*/ 	.word	0x00009c50


	//   ....[65]....
        /*02a4*/ 	.word	0x00009ca0


	//   ....[66]....
        /*02a8*/ 	.word	0x00009d20


	//   ....[67]....
        /*02ac*/ 	.word	0x00009d70


	//   ....[68]....
        /*02b0*/ 	.word	0x00009df0


	//   ....[69]....
        /*02b4*/ 	.word	0x00009e40


	//   ....[70]....
        /*02b8*/ 	.word	0x00009ed0


	//   ....[71]....
        /*02bc*/ 	.word	0x00009f70


	//   ....[72]....
        /*02c0*/ 	.word	0x0000a010


	//   ....[73]....
        /*02c4*/ 	.word	0x0000a0c0


	//   ....[74]....
        /*02c8*/ 	.word	0x0000a110


	//   ....[75]....
        /*02cc*/ 	.word	0x0000a160


	//   ....[76]....
        /*02d0*/ 	.word	0x0000a210


	//   ....[77]....
        /*02d4*/ 	.word	0x0000a260


	//   ....[78]....
        /*02d8*/ 	.word	0x0000a2e0


	//   ....[79]....
        /*02dc*/ 	.word	0x0000a330


	//   ....[80]....
        /*02e0*/ 	.word	0x0000a3b0


	//   ....[81]....
        /*02e4*/ 	.word	0x0000a400


	//   ....[82]....
        /*02e8*/ 	.word	0x0000a480


	//   ....[83]....
        /*02ec*/ 	.word	0x0000a4d0


	//   ....[84]....
        /*02f0*/ 	.word	0x0000a550


	//   ....[85]....
        /*02f4*/ 	.word	0x0000a5a0


	//   ....[86]....
        /*02f8*/ 	.word	0x0000a630


	//   ....[87]....
        /*02fc*/ 	.word	0x0000a680


	//   ....[88]....
        /*0300*/ 	.word	0x0000a6b0


	//   ....[89]....
        /*0304*/ 	.word	0x0000a720


	//   ....[90]....
        /*0308*/ 	.word	0x0000a750


	//   ....[91]....
        /*030c*/ 	.word	0x0000a7a0


	//----- nvinfo : EIATTR_EXIT_INSTR_OFFSETS
	.align		4
.L_1797:
        /*0310*/ 	.byte	0x04, 0x1c
        /*0312*/ 	.short	(.L_1799 - .L_1798)


	//   ....[0]....
.L_1798:
        /*0314*/ 	.word	0x00009760


	//   ....[1]....
        /*0318*/ 	.word	0x00009a50


	//----- nvinfo : EIATTR_MAX_THREADS
	.align		4
.L_1799:
        /*031c*/ 	.byte	0x04, 0x05
        /*031e*/ 	.short	(.L_1801 - .L_1800)
.L_1800:
        /*0320*/ 	.word	0x00000040
        /*0324*/ 	.word	0x00000001
        /*0328*/ 	.word	0x00000001


	//----- nvinfo : EIATTR_CRS_STACK_SIZE
	.align		4
.L_1801:
        /*032c*/ 	.byte	0x04, 0x1e
        /*032e*/ 	.short	(.L_1803 - .L_1802)
.L_1802:
        /*0330*/ 	.word	0x00000000


	//----- nvinfo : EIATTR_CBANK_PARAM_SIZE
	.align		4
.L_1803:
        /*0334*/ 	.byte	0x03, 0x19
        /*0336*/ 	.short	0x01f0


	//----- nvinfo : EIATTR_PARAM_CBANK
	.align		4
        /*0338*/ 	.byte	0x04, 0x0a
        /*033a*/ 	.short	(.L_1805 - .L_1804)
	.align		4
.L_1804:
        /*033c*/ 	.word	index@(.nv.constant0._Z25selective_scan_bwd_kernelI32Selective_Scan_bwd_kernel_traitsILi64ELi16ELb0ELb1ELb0ELb0ELb1EffEEv12SSMParamsBwd)
        /*0340*/ 	.short	0x0210
        /*0342*/ 	.short	0x01f0


	//----- nvinfo : EIATTR_SW_WAR
	.align		4
.L_1805:
        /*0344*/ 	.byte	0x04, 0x36
        /*0346*/ 	.short	(.L_1807 - .L_1806)
.L_1806:
        /*0348*/ 	.word	0x00000008
.L_1807:


//--------------------- .nv.info._Z25selective_scan_bwd_kernelI32Selective_Scan_bwd_kernel_traitsILi64ELi16ELb0ELb1ELb0ELb1ELb0EffEEv12SSMParamsBwd --------------------------
	.section	.nv.info._Z25selective_scan_bwd_kernelI32Selective_Scan_bwd_kernel_traitsILi64ELi16ELb0ELb1ELb0ELb1ELb0EffEEv12SSMParamsBwd,"",@"SHT_CUDA_INFO"
	.sectionflags	@""
	.align	4


	//----- nvinfo : EIATTR_CUDA_API_VERSION
	.align		4
        /*0000*/ 	.byte	0x04, 0x37
        /*0002*/ 	.short	(.L_1809 - .L_1808)
.L_1808:
        /*0004*/ 	.word	0x00000082


	//----- nvinfo : EIATTR_KPARAM_INFO
	.align		4
.L_1809:
        /*0008*/ 	.byte	0x04, 0x17
        /*000a*/ 	.short	(.L_1811 - .L_1810)
.L_1810:
        /*000c*/ 	.word	0x00000000
        /*0010*/ 	.short	0x0000
        /*0012*/ 	.short	0x0000
        /*0014*/ 	.byte	0x00, 0xf0, 0xc1, 0x07


	//----- nvinfo : EIATTR_SPARSE_MMA_MASK
	.align		4
.L_1811:
        /*0018*/ 	.byte	0x03, 0x50
        /*001a*/ 	.short	0x0000


	//----- nvinfo : EIATTR_MAXREG_COUNT
	.align		4
        /*001c*/ 	.byte	0x03, 0x1b
        /*001e*/ 	.short	0x00ff


	//----- nvinfo : EIATTR_NUM_BARRIERS
	.align		4
        /*0020*/ 	.byte	0x02, 0x4c
        /*0022*/ 	.byte	0x01
	.zero		1


	//----- nvinfo : EIATTR_MERCURY_ISA_VERSION
	.align		4
        /*0024*/ 	.byte	0x03, 0x5f
        /*0026*/ 	.short	0x0101


	//----- nvinfo : EIATTR_COOP_GROUP_MASK_REGIDS
	.align		4
        /*0028*/ 	.byte	0x04, 0x29
        /*002a*/ 	.short	(.L_1813 - .L_1812)


	//   ....[0]....
.L_1812:
        /*002c*/ 	.word	0xffffffff


	//   ....[1]....
        /*0030*/ 	.word	0xffffffff


	//   ....[2]....
        /*0034*/ 	.word	0xffffffff


	//   ....[3]....
        /*0038*/ 	.word	0xffffffff


	//   ....[4]....
        /*003c*/ 	.word	0xffffffff


	//   ....[5]....
        /*0040*/ 	.word	0xffffffff


	//   ....[6]....
        /*0044*/ 	.word	0xffffffff


	//   ....[7]....
        /*0048*/ 	.word	0xffffffff


	//   ....[8]....
        /*004c*/ 	.word	0xffffffff


	//   ....[9]....
        /*0050*/ 	.word	0xffffffff


	//   ....[10]....
        /*0054*/ 	.word	0xffffffff


	//   ....[11]....
        /*0058*/ 	.word	0xffffffff


	//   ....[12]....
        /*005c*/ 	.word	0xffffffff


	//   ....[13]....
        /*0060*/ 	.word	0xffffffff


	//   ....[14]....
        /*0064*/ 	.word	0xffffffff


	//   ....[15]....
        /*0068*/ 	.word	0xffffffff


	//   ....[16]....
        /*006c*/ 	.word	0xffffffff


	//   ....[17]....
        /*0070*/ 	.word	0xffffffff


	//   ....[18]....
        /*0074*/ 	.word	0xffffffff


	//   ....[19]....
        /*0078*/ 	.word	0xffffffff


	//   ....[20]....
        /*007c*/ 	.word	0xffffffff


	//   ....[21]....
        /*0080*/ 	.word	0xffffffff


	//   ....[22]....
        /*0084*/ 	.word	0xffffffff


	//   ....[23]....
        /*0088*/ 	.word	0xffffffff


	//   ....[24]....
        /*008c*/ 	.word	0xffffffff


	//   ....[25]....
        /*0090*/ 	.word	0xffffffff


	//   ....[26]....
        /*0094*/ 	.word	0xffffffff


	//   ....[27]....
        /*0098*/ 	.word	0xffffffff


	//   ....[28]....
        /*009c*/ 	.word	0xffffffff


	//   ....[29]....
        /*00a0*/ 	.word	0xffffffff


	//   ....[30]....
        /*00a4*/ 	.word	0xffffffff


	//   ....[31]....
        /*00a8*/ 	.word	0xffffffff


	//   ....[32]....
        /*00ac*/ 	.word	0xffffffff


	//   ....[33]....
        /*00b0*/ 	.word	0xffffffff


	//   ....[34]....
        /*00b4*/ 	.word	0xffffffff


	//   ....[35]....
        /*00b8*/ 	.word	0xffffffff


	//   ....[36]....
        /*00bc*/ 	.word	0xffffffff


	//   ....[37]....
        /*00c0*/ 	.word	0xffffffff


	//   ....[38]....
        /*00c4*/ 	.word	0xffffffff


	//   ....[39]....
        /*00c8*/ 	.word	0xffffffff


	//   ....[40]....
        /*00cc*/ 	.word	0xffffffff


	//   ....[41]....
        /*00d0*/ 	.word	0xffffffff


	//   ....[42]....
        /*00d4*/ 	.word	0xffffffff


	//   ....[43]....
        /*00d8*/ 	.word	0xffffffff


	//   ....[44]....
        /*00dc*/ 	.word	0xffffffff


	//   ....[45]....
        /*00e0*/ 	.word	0xffffffff


	//   ....[46]....
        /*00e4*/ 	.word	0xffffffff


	//   ....[47]....
        /*00e8*/ 	.word	0xffffffff


	//   ....[48]....
        /*00ec*/ 	.word	0xffffffff


	//   ....[49]....
        /*00f0*/ 	.word	0xffffffff


	//   ....[50]....
        /*00f4*/ 	.word	0xffffffff


	//   ....[51]....
        /*00f8*/ 	.word	0xffffffff


	//   ....[52]....
        /*00fc*/ 	.word	0xffffffff


	//   ....[53]....
        /*0100*/ 	.word	0xffffffff


	//   ....[54]....
        /*0104*/ 	.word	0xffffffff


	//   ....[55]....
        /*0108*/ 	.word	0xffffffff


	//   ....[56]....
        /*010c*/ 	.word	0xffffffff


	//   ....[57]....
        /*0110*/ 	.word	0x05000002


	//   ....[58]....
        /*0114*/ 	.word	0x05000002


	//   ....[59]....
        /*0118*/ 	.word	0x05000002


	//   ....[60]....
        /*011c*/ 	.word	0x05000002


	//   ....[61]....
        /*0120*/ 	.word	0x05000002


	//   ....[62]....
        /*0124*/ 	.word	0x05000002


	//   ....[63]....
        /*0128*/ 	.word	0x05000002


	//   ....[64]....
        /*012c*/ 	.word	0x05000002


	//   ....[65]....
        /*0130*/ 	.word	0x05000002


	//   ....[66]....
        /*0134*/ 	.word	0x05000002


	//   ....[67]....
        /*0138*/ 	.word	0x05000002


	//   ....[68]....
        /*013c*/ 	.word	0x05000002


	//   ....[69]....
        /*0140*/ 	.word	0x05000002


	//   ....[70]....
        /*0144*/ 	.word	0x05000002


	//   ....[71]....
        /*0148*/ 	.word	0x05000002


	//   ....[72]....
        /*014c*/ 	.word	0x05000002


	//   ....[73]....
        /*0150*/ 	.word	0x05000002


	//   ....[74]....
        /*0154*/ 	.word	0x05000002


	//   ....[75]....
        /*0158*/ 	.word	0x05000002


	//   ....[76]....
        /*015c*/ 	.word	0x05000002


	//   ....[77]....
        /*0160*/ 	.word	0x05000002


	//   ....[78]....
        /*0164*/ 	.word	0x05000002


	//   ....[79]....
        /*0168*/ 	.word	0x05000002


	//   ....[80]....
        /*016c*/ 	.word	0x05000002


	//   ....[81]....
        /*0170*/ 	.word	0x05000002


	//   ....[82]....
        /*0174*/ 	.word	0x05000002


	//   ....[83]....
        /*0178*/ 	.word	0x05000002


	//   ....[84]....
        /*017c*/ 	.word	0x05000002


	//   ....[85]....
        /*0180*/ 	.word	0x05000002


	//   ....[86]....
        /*0184*/ 	.word	0x05000002


	//   ....[87]....
        /*0188*/ 	.word	0x05000002


	//   ....[88]....
        /*018c*/ 	.word	0x05000002


	//----- nvinfo : EIATTR_COOP_GROUP_INSTR_OFFSETS
	.align		4
.L_1813:
        /*0190*/ 	.byte	0x04, 0x28
        /*0192*/ 	.short	(.L_1815 - .L_1814)


	//   ....[0]....
.L_1814:
        /*0194*/ 	.word	0x00001300


	//   ....[1]....
        /*0198*/ 	.word	0x00001840


	//   ....[2]....
        /*019c*/ 	.word	0x00001d60


	//   ....[3]....
        /*01a0*/ 	.word	0x00004f10


	//   ....[4]....
        /*01a4*/ 	.word	0x00005770


	//   ....[5]....
        /*01a8*/ 	.word	0x00005790


	//   ....[6]....
        /*01ac*/ 	.word	0x000057c0


	//   ....[7]....
        /*01b0*/ 	.word	0x000057e0


	//   ....[8]....
        /*01b4*/ 	.word	0x00005810


	//   ....[9]....
        /*01b8*/ 	.word	0x00005830


	//   ....[10]....
        /*01bc*/ 	.word	0x00005860


	//   ....[11]....
        /*01c0*/ 	.word	0x00005880


	//   ....[12]....
        /*01c4*/ 	.word	0x000058b0


	//   ....[13]....
        /*01c8*/ 	.word	0x000058c0


	//   ....[14]....
        /*01cc*/ 	.word	0x00005960


	//   ....[15]....
        /*01d0*/ 	.word	0x00005970


	//   ....[16]....
        /*01d4*/ 	.word	0x00005980


	//   ....[17]....
        /*01d8*/ 	.word	0x00005990


	//   ....[18]....
        /*01dc*/ 	.word	0x00005f70


	//   ....[19]....
        /*01e0*/ 	.word	0x00005f80


	//   ....[20]....
        /*01e4*/ 	.word	0x00005f90


	//   ....[21]....
        /*01e8*/ 	.word	0x00005fa0


	//   ....[22]....
        /*01ec*/ 	.word	0x00005fd0


	//   ....[23]....
        /*01f0*/ 	.word	0x00005fe0


	//   ....[24]....
        /*01f4*/ 	.word	0x00006010


	//   ....[25]....
        /*01f8*/ 	.word	0x00006020


	//   ....[26]....
        /*01fc*/ 	.word	0x00006050


	//   ....[27]....
        /*0200*/ 	.word	0x00006060


	//   ....[28]....
        /*0204*/ 	.word	0x00006090


	//   ....[29]....
        /*0208*/ 	.word	0x000060a0


	//   ....[30]....
        /*020c*/ 	.word	0x000060d0


	//   ....[31]....
        /*0210*/ 	.word	0x000060e0


	//   ....[32]....
        /*0214*/ 	.word	0x000060f0


	//   ....[33]....
        /*0218*/ 	.word	0x00006100


	//   ....[34]....
        /*021c*/ 	.word	0x00007550


	//   ....[35]....
        /*0220*/ 	.word	0x00007590


	//   ....[36]....
        /*0224*/ 	.word	0x00007720


	//   ....[37]....
        /*0228*/ 	.word	0x00007760


	//   ....[38]....
        /*022c*/ 	.word	0x000078f0


	//   ....[39]....
        /*0230*/ 	.word	0x00007930


	//   ....[40]....
        /*0234*/ 	.word	0x00007a10


	//   ....[41]....
        /*0238*/ 	.word	0x00007a50


	//   ....[42]....
        /*023c*/ 	.word	0x00007b80


	//   ....[43]....
        /*0240*/ 	.word	0x00007bb0


	//   ....[44]....
        /*0244*/ 	.word	0x00008320


	//   ....[45]....
        /*0248*/ 	.word	0x00008dd0


	//   ....[46]....
        /*024c*/ 	.word	0x00009720


	//   ....[47]....
        /*0250*/ 	.word	0x00009d50


	//   ....[48]....
        /*0254*/ 	.word	0x00009d90


	//   ....[49]....
        /*0258*/ 	.word	0x00009df0


	//   ....[50]....
        /*025c*/ 	.word	0x00009e50


	//   ....[51]....
        /*0260*/ 	.word	0x00009e80


	//   ....[52]....
        /*0264*/ 	.word	0x00009fb0


	//   ....[53]....
        /*0268*/ 	.word	0x00009ff0


	//   ....[54]....
        /*026c*/ 	.word	0x0000a050


	//   ....[55]....
        /*0270*/ 	.word	0x0000a0a0


	//   ....[56]....
        /*0274*/ 	.word	0x0000a0d0


	//   ....[57]....
        /*0278*/ 	.word	0x0000a570


	//   ....[58]....
        /*027c*/ 	.word	0x0000a5c0


	//   ....[59]....
        /*0280*/ 	.word	0x0000a640


	//   ....[60]....
        /*0284*/ 	.word	0x0000a690


	//   ....[61]....
        /*0288*/ 	.word	0x0000a710


	//   ....[62]....
        /*028c*/ 	.word	0x0000a760


	//   ....[63]....
        /*0290*/ 	.word	0x0000a7e0


	//   ....[64]....
        /*0294*/ 	.word	0x0000a830


	//   ....[65]....
        /*0298*/ 	.word	0x0000a8b0


	//   ....[66]....
        /*029c*/ 	.word	0x0000a900


	//   ....[67]....
        /*02a0*/ 	.word	0x0000a990


	//   ....[68]....
        /*02a4*/ 	.word	0x0000aa30


	//   ....[69]....
        /*02a8*/ 	.word	0x0000aad0


	//   ....[70]....
        /*02ac*/ 	.word	0x0000ab90


	//   ....[71]....
        /*02b0*/ 	.word	0x0000abc0


	//   ....[72]....
        /*02b4*/ 	.word	0x0000ac20


	//   ....[73]....
        /*02b8*/ 	.word	0x0000acd0


	//   ....[74]....
        /*02bc*/ 	.word	0x0000ad20


	//   ....[75]....
        /*02c0*/ 	.word	0x0000ada0


	//   ....[76]....
        /*02c4*/ 	.word	0x0000adf0


	//   ....[77]....
        /*02c8*/ 	.word	0x0000ae70


	//   ....[78]....
        /*02cc*/ 	.word	0x0000aec0


	//   ....[79]....
        /*02d0*/ 	.word	0x0000af40


	//   ....[80]....
        /*02d4*/ 	.word	0x0000af90


	//   ....[81]....
        /*02d8*/ 	.word	0x0000b010


	//   ....[82]....
        /*02dc*/ 	.word	0x0000b060


	//   ....[83]....
        /*02e0*/ 	.word	0x0000b0f0


	//   ....[84]....
        /*02e4*/ 	.word	0x0000b140


	//   ....[85]....
        /*02e8*/ 	.word	0x0000b170


	//   ....[86]....
        /*02ec*/ 	.word	0x0000b1e0


	//   ....[87]....
        /*02f0*/ 	.word	0x0000b210


	//   ....[88]....
        /*02f4*/ 	.word	0x0000b270


	//----- nvinfo : EIATTR_EXIT_INSTR_OFFSETS
	.align		4
.L_1815:
        /*02f8*/ 	.byte	0x04, 0x1c
        /*02fa*/ 	.short	(.L_1817 - .L_1816)


	//   ....[0]....
.L_1816:
        /*02fc*/ 	.word	0x0000a1f0


	//   ....[1]....
        /*0300*/ 	.word	0x0000a510


	//----- nvinfo : EIATTR_MAX_THREADS
	.align		4
.L_1817:
        /*0304*/ 	.byte	0x04, 0x05
        /*0306*/ 	.short	(.L_1819 - .L_1818)
.L_1818:
        /*0308*/ 	.word	0x00000040
        /*030c*/ 	.word	0x00000001
        /*0310*/ 	.word	0x00000001


	//----- nvinfo : EIATTR_CRS_STACK_SIZE
	.align		4
.L_1819:
        /*0314*/ 	.byte	0x04, 0x1e
        /*0316*/ 	.short	(.L_1821 - .L_1820)
.L_1820:
        /*0318*/ 	.word	0x00000000


	//----- nvinfo : EIATTR_CBANK_PARAM_SIZE
	.align		4
.L_1821:
        /*031c*/ 	.byte	0x03, 0x19
        /*031e*/ 	.short	0x01f0


	//----- nvinfo : EIATTR_PARAM_CBANK
	.align		4
        /*0320*/ 	.byte	0x04, 0x0a
        /*0322*/ 	.short	(.L_1823 - .L_1822)
	.align		4
.L_1822:
        /*0324*/ 	.word	index@(.nv.constant0._Z25selective_scan_bwd_kernelI32Selective_Scan_bwd_kernel_traitsILi64ELi16ELb0ELb1ELb0ELb1ELb0EffEEv12SSMParamsBwd)
        /*0328*/ 	.short	0x0210
        /*032a*/ 	.short	0x01f0


	//----- nvinfo : EIATTR_SW_WAR
	.align		4
.L_1823:
        /*032c*/ 	.byte	0x04, 0x36
        /*032e*/ 	.short	(.L_1825 - .L_1824)
.L_1824:
        /*0330*/ 	.word	0x00000008
.L_1825:


//--------------------- .nv.info._Z25selective_scan_bwd_kernelI32Selective_Scan_bwd_kernel_traitsILi64ELi16ELb0ELb1ELb0ELb1ELb1EffEEv12SSMParamsBwd --------------------------
	.section	.nv.info._Z25selective_scan_bwd_kernelI32Selective_Scan_bwd_kernel_traitsILi64ELi16ELb0ELb1ELb0ELb1ELb1EffEEv12SSMParamsBwd,"",@"SHT_CUDA_INFO"
	.sectionflags	@""
	.align	4


	//----- nvinfo : EIATTR_CUDA_API_VERSION
	.align		4
        /*0000*/ 	.byte	0x04, 0x37
        /*0002*/ 	.short	(.L_1827 - .L_1826)
.L_1826:
        /*0004*/ 	.word	0x00000082


	//----- nvinfo : EIATTR_KPARAM_INFO
	.align		4
.L_1827:
        /*0008*/ 	.byte	0x04, 0x17
        /*000a*/ 	.short	(.L_1829 - .L_1828)
.L_1828:
        /*000c*/ 	.word	0x00000000
        /*0010*/ 	.short	0x0000
        /*0012*/ 	.short	0x0000
        /*0014*/ 	.byte	0x00, 0xf0, 0xc1, 0x07


	//----- nvinfo : EIATTR_SPARSE_MMA_MASK
	.align		4
.L_1829:
        /*0018*/ 	.byte	0x03, 0x50
        /*001a*/ 	.short	0x0000


	//----- nvinfo : EIATTR_MAXREG_COUNT
	.align		4
        /*001c*/ 	.byte	0x03, 0x1b
        /*001e*/ 	.short	0x00ff


	//----- nvinfo : EIATTR_NUM_BARRIERS
	.align		4
        /*0020*/ 	.byte	0x02, 0x4c
        /*0022*/ 	.byte	0x01
	.zero		1


	//----- nvinfo : EIATTR_MERCURY_ISA_VERSION
	.align		4
        /*0024*/ 	.byte	0x03, 0x5f
        /*0026*/ 	.short	0x0101


	//----- nvinfo : EIATTR_COOP_GROUP_MASK_REGIDS
	.align		4
        /*0028*/ 	.byte	0x04, 0x29
        /*002a*/ 	.short	(.L_1831 - .L_1830)


	//   ....[0]....
.L_1830:
        /*002c*/ 	.word	0xffffffff


	//   ....[1]....
        /*0030*/ 	.word	0xffffffff


	//   ....[2]....
        /*0034*/ 	.word	0xffffffff


	//   ....[3]....
        /*0038*/ 	.word	0xffffffff


	//   ....[4]....
        /*003c*/ 	.word	0xffffffff


	//   ....[5]....
        /*0040*/ 	.word	0xffffffff


	//   ....[6]....
        /*0044*/ 	.word	0xffffffff


	//   ....[7]....
        /*0048*/ 	.word	0xffffffff


	//   ....[8]....
        /*004c*/ 	.word	0xffffffff


	//   ....[9]....
        /*0050*/ 	.word	0xffffffff


	//   ....[10]....
        /*0054*/ 	.word	0xffffffff


	//   ....[11]....
        /*0058*/ 	.word	0xffffffff


	//   ....[12]....
        /*005c*/ 	.word	0xffffffff


	//   ....[13]....
        /*0060*/ 	.word	0xffffffff


	//   ....[14]....
        /*0064*/ 	.word	0xffffffff


	//   ....[15]....
        /*0068*/ 	.word	0xffffffff


	//   ....[16]....
        /*006c*/ 	.word	0xffffffff


	//   ....[17]....
        /*0070*/ 	.word	0xffffffff


	//   ....[18]....
        /*0074*/ 	.word	0xffffffff


	//   ....[19]....
        /*0078*/ 	.word	0xffffffff


	//   ....[20]....
        /*007c*/ 	.word	0xffffffff


	//   ....[21]....
        /*0080*/ 	.word	0xffffffff


	//   ....[22]....
        /*0084*/ 	.word	0xffffffff


	//   ....[23]....
        /*0088*/ 	.word	0xffffffff


	//   ....[24]....
        /*008c*/ 	.word	0xffffffff


	//   ....[25]....
        /*0090*/ 	.word	0xffffffff


	//   ....[26]....
        /*0094*/ 	.word	0xffffffff


	//   ....[27]....
        /*0098*/ 	.word	0xffffffff


	//   ....[28]....
        /*009c*/ 	.word	0xffffffff


	//   ....[29]....
        /*00a0*/ 	.word	0xffffffff


	//   ....[30]....
        /*00a4*/ 	.word	0xffffffff


	//   ....[31]....
        /*00a8*/ 	.word	0xffffffff


	//   ....[32]....
        /*00ac*/ 	.word	0xffffffff


	//   ....[33]....
        /*00b0*/ 	.word	0xffffffff


	//   ....[34]....
        /*00b4*/ 	.word	0xffffffff


	//   ....[35]....
        /*00b8*/ 	.word	0xffffffff


	//   ....[36]....
        /*00bc*/ 	.word	0xffffffff


	//   ....[37]....
        /*00c0*/ 	.word	0xffffffff


	//   ....[38]....
        /*00c4*/ 	.word	0xffffffff


	//   ....[39]....
        /*00c8*/ 	.word	0xffffffff


	//   ....[40]....
        /*00cc*/ 	.word	0xffffffff


	//   ....[41]....
        /*00d0*/ 	.word	0xffffffff


	//   ....[42]....
        /*00d4*/ 	.word	0xffffffff


	//   ....[43]....
        /*00d8*/ 	.word	0xffffffff


	//   ....[44]....
        /*00dc*/ 	.word	0xffffffff


	//   ....[45]....
        /*00e0*/ 	.word	0xffffffff


	//   ....[46]....
        /*00e4*/ 	.word	0xffffffff


	//   ....[47]....
        /*00e8*/ 	.word	0xffffffff


	//   ....[48]....
        /*00ec*/ 	.word	0xffffffff


	//   ....[49]....
        /*00f0*/ 	.word	0xffffffff


	//   ....[50]....
        /*00f4*/ 	.word	0xffffffff


	//   ....[51]....
        /*00f8*/ 	.word	0xffffffff


	//   ....[52]....
        /*00fc*/ 	.word	0xffffffff


	//   ....[53]....
        /*0100*/ 	.word	0xffffffff


	//   ....[54]....
        /*0104*/ 	.word	0xffffffff


	//   ....[55]....
        /*0108*/ 	.word	0xffffffff


	//   ....[56]....
        /*010c*/ 	.word	0xffffffff


	//   ....[57]....
        /*0110*/ 	.word	0xffffffff


	//   ....[58]....
        /*0114*/ 	.word	0xffffffff


	//   ....[59]....
        /*0118*/ 	.word	0xffffffff


	//   ....[60]....
        /*011c*/ 	.word	0xffffffff


	//   ....[61]....
        /*0120*/ 	.word	0x0500000b


	//   ....[62]....
        /*0124*/ 	.word	0x0500000b


	//   ....[63]....
        /*0128*/ 	.word	0x0500000b


	//   ....[64]....
        /*012c*/ 	.word	0x0500000b


	//   ....[65]....
        /*0130*/ 	.word	0x0500000b


	//   ....[66]....
        /*0134*/ 	.word	0x0500000b


	//   ....[67]....
        /*0138*/ 	.word	0x0500000b


	//   ....[68]....
        /*013c*/ 	.word	0x0500000b


	//   ....[69]....
        /*0140*/ 	.word	0x0500000b


	//   ....[70]....
        /*0144*/ 	.word	0x0500000b


	//   ....[71]....
        /*0148*/ 	.word	0x0500000b


	//   ....[72]....
        /*014c*/ 	.word	0x0500000b


	//   ....[73]....
        /*0150*/ 	.word	0x0500000b


	//   ....[74]....
        /*0154*/ 	.word	0x0500000b


	//   ....[75]....
        /*0158*/ 	.word	0x0500000b


	//   ....[76]....
        /*015c*/ 	.word	0x0500000b


	//   ....[77]....
        /*0160*/ 	.word	0x0500000b


	//   ....[78]....
        /*0164*/ 	.word	0x0500000b


	//   ....[79]....
        /*0168*/ 	.word	0x0500000b


	//   ....[80]....
        /*016c*/ 	.word	0x0500000b


	//   ....[81]....
        /*0170*/ 	.word	0x0500000b


	//   ....[82]....
        /*0174*/ 	.word	0x0500000b


	//   ....[83]....
        /*0178*/ 	.word	0x0500000b


	//   ....[84]....
        /*017c*/ 	.word	0x0500000b


	//   ....[85]....
        /*0180*/ 	.word	0x0500000b


	//   ....[86]....
        /*0184*/ 	.word	0x0500000b


	//   ....[87]....
        /*0188*/ 	.word	0x0500000b


	//   ....[88]....
        /*018c*/ 	.word	0x0500000b


	//   ....[89]....
        /*0190*/ 	.word	0x0500000b


	//   ....[90]....
        /*0194*/ 	.word	0x0500000b


	//   ....[91]....
        /*0198*/ 	.word	0x0500000b


	//   ....[92]....
        /*019c*/ 	.word	0x0500000b


	//----- nvinfo : EIATTR_COOP_GROUP_INSTR_OFFSETS
	.align		4
.L_1831:
        /*01a0*/ 	.byte	0x04, 0x28
        /*01a2*/ 	.short	(.L_1833 - .L_1832)


	//   ....[0]....
.L_1832:
        /*01a4*/ 	.word	0x00001300


	//   ....[1]....
        /*01a8*/ 	.word	0x00001720


	//   ....[2]....
        /*01ac*/ 	.word	0x00001c60


	//   ....[3]....
        /*01b0*/ 	.word	0x00004800


	//   ....[4]....
        /*01b4*/ 	.word	0x00004ec0


	//   ....[5]....
        /*01b8*/ 	.word	0x00005750


	//   ....[6]....
        /*01bc*/ 	.word	0x00006170


	//   ....[7]....
        /*01c0*/ 	.word	0x000071c0


	//   ....[8]....
        /*01c4*/ 	.word	0x00007b20


	//   ....[9]....
        /*01c8*/ 	.word	0x00007b40


	//   ....[10]....
        /*01cc*/ 	.word	0x00007b70


	//   ....[11]....
        /*01d0*/ 	.word	0x00007b90


	//   ....[12]....
        /*01d4*/ 	.word	0x00007bc0


	//   ....[13]....
        /*01d8*/ 	.word	0x00007be0


	//   ....[14]....
        /*01dc*/ 	.word	0x00007c10


	//   ....[15]....
        /*01e0*/ 	.word	0x00007c30


	//   ....[16]....
        /*01e4*/ 	.word	0x00007c60


	//   ....[17]....
        /*01e8*/ 	.word	0x00007c70


	//   ....[18]....
        /*01ec*/ 	.word	0x00007d10


	//   ....[19]....
        /*01f0*/ 	.word	0x00007d20


	//   ....[20]....
        /*01f4*/ 	.word	0x00007d30


	//   ....[21]....
        /*01f8*/ 	.word	0x00007d40


	//   ....[22]....
        /*01fc*/ 	.word	0x00008250


	//   ....[23]....
        /*0200*/ 	.word	0x00008260


	//   ....[24]....
        /*0204*/ 	.word	0x00008270


	//   ....[25]....
        /*0208*/ 	.word	0x00008280


	//   ....[26]....
        /*020c*/ 	.word	0x000082b0


	//   ....[27]....
        /*0210*/ 	.word	0x000082c0


	//   ....[28]....
        /*0214*/ 	.word	0x000082f0


	//   ....[29]....
        /*0218*/ 	.word	0x00008300


	//   ....[30]....
        /*021c*/ 	.word	0x00008330


	//   ....[31]....
        /*0220*/ 	.word	0x00008340


	//   ....[32]....
        /*0224*/ 	.word	0x00008370


	//   ....[33]....
        /*0228*/ 	.word	0x00008380


	//   ....[34]....
        /*022c*/ 	.word	0x000083b0


	//   ....[35]....
        /*0230*/ 	.word	0x000083c0


	//   ....[36]....
        /*0234*/ 	.word	0x000083d0


	//   ....[37]....
        /*0238*/ 	.word	0x000083e0


	//   ....[38]....
        /*023c*/ 	.word	0x000097b0


	//   ....[39]....
        /*0240*/ 	.word	0x000097f0


	//   ....[40]....
        /*0244*/ 	.word	0x00009980


	//   ....[41]....
        /*0248*/ 	.word	0x000099c0


	//   ....[42]....
        /*024c*/ 	.word	0x00009ae0


	//   ....[43]....
        /*0250*/ 	.word	0x00009b20


	//   ....[44]....
        /*0254*/ 	.word	0x00009cb0


	//   ....[45]....
        /*0258*/ 	.word	0x00009cf0


	//   ....[46]....
        /*025c*/ 	.word	0x00009df0


	//   ....[47]....
        /*0260*/ 	.word	0x00009e30


	//   ....[48]....
        /*0264*/ 	.word	0x0000a500


	//   ....[49]....
        /*0268*/ 	.word	0x0000ae00


	//   ....[50]....
        /*026c*/ 	.word	0x0000b8b0


	//   ....[51]....
        /*0270*/ 	.word	0x0000bea0


	//   ....[52]....
        /*0274*/ 	.word	0x0000bee0


	//   ....[53]....
        /*0278*/ 	.word	0x0000bf40


	//   ....[54]....
        /*027c*/ 	.word	0x0000bfa0


	//   ....[55]....
        /*0280*/ 	.word	0x0000bfd0


	//   ....[56]....
        /*0284*/ 	.word	0x0000c100


	//   ....[57]....
        /*0288*/ 	.word	0x0000c140


	//   ....[58]....
        /*028c*/ 	.word	0x0000c1a0


	//   ....[59]....
        /*0290*/ 	.word	0x0000c1f0


	//   ....[60]....
        /*0294*/ 	.word	0x0000c220


	//   ....[61]....
        /*0298*/ 	.word	0x0000c690


	//   ....[62]....
        /*029c*/ 	.word	0x0000c6e0


	//   ....[63]....
        /*02a0*/ 	.word	0x0000c760


	//   ....[64]....
        /*02a4*/ 	.word	0x0000c7b0


	//   ....[65]....
        /*02a8*/ 	.word	0x0000c830


	//   ....[66]....
        /*02ac*/ 	.word	0x0000c880


	//   ....[67]....
        /*02b0*/ 	.word	0x0000c900


	//   ....[68]....
        /*02b4*/ 	.word	0x0000c950


	//   ....[69]....
        /*02b8*/ 	.word	0x0000c9d0


	//   ....[70]....
        /*02bc*/ 	.word	0x0000ca20


	//   ....[71]....
        /*02c0*/ 	.word	0x0000cab0


	//   ....[72]....
        /*02c4*/ 	.word	0x0000cb50


	//   ....[73]....
        /*02c8*/ 	.word	0x0000cbf0


	//   ....[74]....
        /*02cc*/ 	.word	0x0000cca0


	//   ....[75]....
        /*02d0*/ 	.word	0x0000ccf0


	//   ....[76]....
        /*02d4*/ 	.word	0x0000cd40


	//   ....[77]....
        /*02d8*/ 	.word	0x0000cdd0


	//   ....[78]....
        /*02dc*/ 	.word	0x0000ce20


	//   ....[79]....
        /*02e0*/ 	.word	0x0000ce90


	//   ....[80]....
        /*02e4*/ 	.word	0x0000cee0


	//   ....[81]....
        /*02e8*/ 	.word	0x0000cf50


	//   ....[82]....
        /*02ec*/ 	.word	0x0000cfa0


	//   ....[83]....
        /*02f0*/ 	.word	0x0000d010


	//   ....[84]....
        /*02f4*/ 	.word	0x0000d060


	//   ....[85]....
        /*02f8*/ 	.word	0x0000d0d0


	//   ....[86]....
        /*02fc*/ 	.word	0x0000d120


	//   ....[87]....
        /*0300*/ 	.word	0x0000d1c0


	//   ....[88]....
        /*0304*/ 	.word	0x0000d210


	//   ....[89]....
        /*0308*/ 	.word	0x0000d240


	//   ....[90]....
        /*030c*/ 	.word	0x0000d2b0


	//   ....[91]....
        /*0310*/ 	.word	0x0000d300


	//   ....[92]....
        /*0314*/ 	.word	0x0000d350


	//----- nvinfo : EIATTR_EXIT_INSTR_OFFSETS
	.align		4
.L_1833:
        /*0318*/ 	.byte	0x04, 0x1c
        /*031a*/ 	.short	(.L_1835 - .L_1834)


	//   ....[0]....
.L_1834:
        /*031c*/ 	.word	0x0000c340


	//   ....[1]....
        /*0320*/ 	.word	0x0000c630


	//----- nvinfo : EIATTR_MAX_THREADS
	.align		4
.L_1835:
        /*0324*/ 	.byte	0x04, 0x05
        /*0326*/ 	.short	(.L_1837 - .L_1836)
.L_1836:
        /*0328*/ 	.word	0x00000040
        /*032c*/ 	.word	0x00000001
        /*0330*/ 	.word	0x00000001


	//----- nvinfo : EIATTR_CRS_STACK_SIZE
	.align		4
.L_1837:
        /*0334*/ 	.byte	0x04, 0x1e
        /*0336*/ 	.short	(.L_1839 - .L_1838)
.L_1838:
        /*0338*/ 	.word	0x00000000


	//----- nvinfo : EIATTR_CBANK_PARAM_SIZE
	.align		4
.L_1839:
        /*033c*/ 	.byte	0x03, 0x19
        /*033e*/ 	.short	0x01f0


	//----- nvinfo : EIATTR_PARAM_CBANK
	.align		4
        /*0340*/ 	.byte	0x04, 0x0a
        /*0342*/ 	.short	(.L_1841 - .L_1840)
	.align		4
.L_1840:
        /*0344*/ 	.word	index@(.nv.constant0._Z25selective_scan_bwd_kernelI32Selective_Scan_bwd_kernel_traitsILi64ELi16ELb0ELb1ELb0ELb1ELb1EffEEv12SSMParamsBwd)
        /*0348*/ 	.short	0x0210
        /*034a*/ 	.short	0x01f0


	//----- nvinfo : EIATTR_SW_WAR
	.align		4
.L_1841:
        /*034c*/ 	.byte	0x04, 0x36
        /*034e*/ 	.short	(.L_1843 - .L_1842)
.L_1842:
        /*0350*/ 	.word	0x00000008
.L_1843:


//--------------------- .nv.info._Z25selective_scan_bwd_kernelI32Selective_Scan_bwd_kernel_traitsILi64ELi16ELb0ELb1ELb1ELb0ELb0EffEEv12SSMParamsBwd --------------------------
	.section	.nv.info._Z25selective_scan_bwd_kernelI32Selective_Scan_bwd_kernel_traitsILi64ELi16ELb0ELb1ELb1ELb0ELb0EffEEv12SSMParamsBwd,"",@"SHT_CUDA_INFO"
	.sectionflags	@""
	.align	4


	//----- nvinfo : EIATTR_CUDA_API_VERSION
	.align		4
        /*0000*/ 	.byte	0x04, 0x37
        /*0002*/ 	.short	(.L_1845 - .L_1844)
.L_1844:
        /*0004*/ 	.word	0x00000082


	//----- nvinfo : EIATTR_KPARAM_INFO
	.align		4
.L_1845:
        /*0008*/ 	.byte	0x04, 0x17
        /*000a*/ 	.short	(.L_1847 - .L_1846)
.L_1846:
        /*000c*/ 	.word	0x00000000
        /*0010*/ 	.short	0x0000
        /*0012*/ 	.short	0x0000
        /*0014*/ 	.byte	0x00, 0xf0, 0xc1, 0x07


	//----- nvinfo : EIATTR_SPARSE_MMA_MASK
	.align		4
.L_1847:
        /*0018*/ 	.byte	0x03, 0x50
        /*001a*/ 	.short	0x0000


	//----- nvinfo : EIATTR_MAXREG_COUNT
	.align		4
        /*001c*/ 	.byte	0x03, 0x1b
        /*001e*/ 	.short	0x00ff


	//----- nvinfo : EIATTR_NUM_BARRIERS
	.align		4
        /*0020*/ 	.byte	0x02, 0x4c
        /*0022*/ 	.byte	0x01
	.zero		1


	//----- nvinfo : EIATTR_MERCURY_ISA_VERSION
	.align		4
        /*0024*/ 	.byte	0x03, 0x5f
        /*0026*/ 	.short	0x0101


	//----- nvinfo : EIATTR_COOP_GROUP_MASK_REGIDS
	.align		4
        /*0028*/ 	.byte	0x04, 0x29
        /*002a*/ 	.short	(.L_1849 - .L_1848)


	//   ....[0]....
.L_1848:
        /*002c*/ 	.word	0xffffffff


	//   ....[1]....
        /*0030*/ 	.word	0xffffffff


	//   ....[2]....
        /*0034*/ 	.word	0xffffffff


	//   ....[3]....
        /*0038*/ 	.word	0xffffffff


	//   ....[4]....
        /*003c*/ 	.word	0xffffffff


	//   ....[5]....
        /*0040*/ 	.word	0xffffffff


	//   ....[6]....
        /*0044*/ 	.word	0xffffffff


	//   ....[7]....
        /*0048*/ 	.word	0xffffffff


	//   ....[8]....
        /*004c*/ 	.word	0xffffffff


	//   ....[9]....
        /*0050*/ 	.word	0xffffffff


	//   ....[10]....
        /*0054*/ 	.word	0xffffffff


	//   ....[11]....
        /*0058*/ 	.word	0xffffffff


	//   ....[12]....
        /*005c*/ 	.word	0xffffffff


	//   ....[13]....
        /*0060*/ 	.word	0xffffffff


	//   ....[14]....
        /*0064*/ 	.word	0xffffffff


	//   ....[15]....
        /*0068*/ 	.word	0xffffffff


	//   ....[16]....
        /*006c*/ 	.word	0xffffffff


	//   ....[17]....
        /*0070*/ 	.word	0xffffffff


	//   ....[18]....
        /*0074*/ 	.word	0xffffffff


	//   ....[19]....
        /*0078*/ 	.word	0xffffffff


	//   ....[20]....
        /*007c*/ 	.word	0xffffffff


	//   ....[21]....
        /*0080*/ 	.word	0xffffffff


	//   ....[22]....
        /*0084*/ 	.word	0xffffffff


	//   ....[23]....
        /*0088*/ 	.word	0xffffffff


	//   ....[24]....
        /*008c*/ 	.word	0xffffffff


	//   ....[25]....
        /*0090*/ 	.word	0xffffffff


	//   ....[26]....
        /*0094*/ 	.word	0xffffffff


	//   ....[27]....
        /*0098*/ 	.word	0xffffffff


	//   ....[28]....
        /*009c*/ 	.word	0xffffffff


	//   ....[29]....
        /*00a0*/ 	.word	0xffffffff


	//   ....[30]....
        /*00a4*/ 	.word	0xffffffff


	//   ....[31]....
        /*00a8*/ 	.word	0xffffffff


	//   ....[32]....
        /*00ac*/ 	.word	0xffffffff


	//   ....[33]....
        /*00b0*/ 	.word	0xffffffff


	//   ....[34]....
        /*00b4*/ 	.word	0xffffffff


	//   ....[35]....
        /*00b8*/ 	.word	0xffffffff


	//   ....[36]....
        /*00bc*/ 	.word	0xffffffff


	//   ....[37]....
        /*00c0*/ 	.word	0xffffffff


	//   ....[38]....
        /*00c4*/ 	.word	0xffffffff


	//   ....[39]....
        /*00c8*/ 	.word	0xffffffff


	//   ....[40]....
        /*00cc*/ 	.word	0xffffffff


	//   ....[41]....
        /*00d0*/ 	.word	0xffffffff


	//   ....[42]....
        /*00d4*/ 	.word	0xffffffff


	//   ....[43]....
        /*00d8*/ 	.word	0xffffffff


	//   ....[44]....
        /*00dc*/ 	.word	0xffffffff


	//   ....[45]....
        /*00e0*/ 	.word	0xffffffff


	//   ....[46]....
        /*00e4*/ 	.word	0xffffffff


	//   ....[47]....
        /*00e8*/ 	.word	0xffffffff


	//   ....[48]....
        /*00ec*/ 	.word	0xffffffff


	//   ....[49]....
        /*00f0*/ 	.word	0xffffffff


	//   ....[50]....
        /*00f4*/ 	.word	0xffffffff


	//   ....[51]....
        /*00f8*/ 	.word	0xffffffff


	//   ....[52]....
        /*00fc*/ 	.word	0x05000046


	//   ....[53]....
        /*0100*/ 	.word	0x05000046


	//   ....[54]....
        /*0104*/ 	.word	0x05000046


	//   ....[55]....
        /*0108*/ 	.word	0x05000046


	//   ....[56]....
        /*010c*/ 	.word	0x05000046


	//   ....[57]....
        /*0110*/ 	.word	0x05000046


	//   ....[58]....
        /*0114*/ 	.word	0x05000046


	//   ....[59]....
        /*0118*/ 	.word	0x05000046


	//   ....[60]....
        /*011c*/ 	.word	0x05000046


	//   ....[61]....
        /*0120*/ 	.word	0x05000046


	//   ....[62]....
        /*0124*/ 	.word	0x05000046


	//   ....[63]....
        /*0128*/ 	.word	0x05000046


	//   ....[64]....
        /*012c*/ 	.word	0x05000046


	//   ....[65]....
        /*0130*/ 	.word	0x05000046


	//   ....[66]....
        /*0134*/ 	.word	0x05000046


	//   ....[67]....
        /*0138*/ 	.word	0x05000046


	//   ....[68]....
        /*013c*/ 	.word	0x05000046


	//   ....[69]....
        /*0140*/ 	.word	0x05000046


	//   ....[70]....
        /*0144*/ 	.word	0x05000046


	//   ....[71]....
        /*0148*/ 	.word	0x05000046


	//   ....[72]....
        /*014c*/ 	.word	0x05000046


	//   ....[73]....
        /*0150*/ 	.word	0x05000046


	//   ....[74]....
        /*0154*/ 	.word	0x05000046


	//   ....[75]....
        /*0158*/ 	.word	0x05000046


	//   ....[76]....
        /*015c*/ 	.word	0x05000046


	//   ....[77]....
        /*0160*/ 	.word	0x05000046


	//   ....[78]....
        /*0164*/ 	.word	0x05000046


	//   ....[79]....
        /*0168*/ 	.word	0x05000046


	//   ....[80]....
        /*016c*/ 	.word	0x05000046


	//   ....[81]....
        /*0170*/ 	.word	0x05000046


	//   ....[82]....
        /*0174*/ 	.word	0x05000046


	//   ....[83]....
        /*0178*/ 	.word	0x05000046


	//----- nvinfo : EIATTR_COOP_GROUP_INSTR_OFFSETS
	.align		4
.L_1849:
        /*017c*/ 	.byte	0x04, 0x28
        /*017e*/ 	.short	(.L_1851 - .L_1850)


	//   ....[0]....
.L_1850:
        /*0180*/ 	.word	0x00001450


	//   ....[1]....
        /*0184*/ 	.word	0x00001940


	//   ....[2]....
        /*0188*/ 	.word	0x00001da0


	//   ....[3]....
        /*018c*/ 	.word	0x00002ad0


	//   ....[4]....
        /*0190*/ 	.word	0x000034c0


	//   ....[5]....
        /*0194*/ 	.word	0x00003f50


	//   ....[6]....
        /*0198*/ 	.word	0x00003f70


	//   ....[7]....
        /*019c*/ 	.word	0x00003fa0


	//   ....[8]....
        /*01a0*/ 	.word	0x00003fc0


	//   ....[9]....
        /*01a4*/ 	.word	0x00003ff0


	//   ....[10]....
        /*01a8*/ 	.word	0x00004010


	//   ....[11]....
        /*01ac*/ 	.word	0x00004040


	//   ....[12]....
        /*01b0*/ 	.word	0x00004060


	//   ....[13]....
        /*01b4*/ 	.word	0x00004090


	//   ....[14]....
        /*01b8*/ 	.word	0x000040a0


	//   ....[15]....
        /*01bc*/ 	.word	0x00004140


	//   ....[16]....
        /*01c0*/ 	.word	0x00004150


	//   ....[17]....
        /*01c4*/ 	.word	0x00004160


	//   ....[18]....
        /*01c8*/ 	.word	0x00004170


	//   ....[19]....
        /*01cc*/ 	.word	0x00004650


	//   ....[20]....
        /*01d0*/ 	.word	0x00004660


	//   ....[21]....
        /*01d4*/ 	.word	0x00004670


	//   ....[22]....
        /*01d8*/ 	.word	0x00004680


	//   ....[23]....
        /*01dc*/ 	.word	0x000046b0


	//   ....[24]....
        /*01e0*/ 	.word	0x000046c0


	//   ....[25]....
        /*01e4*/ 	.word	0x000046f0


	//   ....[26]....
        /*01e8*/ 	.word	0x00004700


	//   ....[27]....
        /*01ec*/ 	.word	0x00004730


	//   ....[28]....
        /*01f0*/ 	.word	0x00004740


	//   ....[29]....
        /*01f4*/ 	.word	0x00004770


	//   ....[30]....
        /*01f8*/ 	.word	0x00004780


	//   ....[31]....
        /*01fc*/ 	.word	0x000047b0


	//   ....[32]....
        /*0200*/ 	.word	0x000047c0


	//   ....[33]....
        /*0204*/ 	.word	0x000047d0


	//   ....[34]....
        /*0208*/ 	.word	0x000047e0


	//   ....[35]....
        /*020c*/ 	.word	0x00006300


	//   ....[36]....
        /*0210*/ 	.word	0x000064d0


	//   ....[37]....
        /*0214*/ 	.word	0x000066a0


	//   ....[38]....
        /*0218*/ 	.word	0x00006790


	//   ....[39]....
        /*021c*/ 	.word	0x000067b0


	//   ....[40]....
        /*0220*/ 	.word	0x00006b70


	//   ....[41]....
        /*0224*/ 	.word	0x000075f0


	//   ....[42]....
        /*0228*/ 	.word	0x00007c40


	//   ....[43]....
        /*022c*/ 	.word	0x00007c80


	//   ....[44]....
        /*0230*/ 	.word	0x00007ce0


	//   ....[45]....
        /*0234*/ 	.word	0x00007d50


	//   ....[46]....
        /*0238*/ 	.word	0x00007d70


	//   ....[47]....
        /*023c*/ 	.word	0x00007ec0


	//   ....[48]....
        /*0240*/ 	.word	0x00007f00


	//   ....[49]....
        /*0244*/ 	.word	0x00007f70


	//   ....[50]....
        /*0248*/ 	.word	0x00007fc0


	//   ....[51]....
        /*024c*/ 	.word	0x00007fe0


	//   ....[52]....
        /*0250*/ 	.word	0x00008360


	//   ....[53]....
        /*0254*/ 	.word	0x000083b0


	//   ....[54]....
        /*0258*/ 	.word	0x00008430


	//   ....[55]....
        /*025c*/ 	.word	0x00008480


	//   ....[56]....
        /*0260*/ 	.word	0x00008500


	//   ....[57]....
        /*0264*/ 	.word	0x00008550


	//   ....[58]....
        /*0268*/ 	.word	0x000085d0


	//   ....[59]....
        /*026c*/ 	.word	0x00008620


	//   ....[60]....
        /*0270*/ 	.word	0x000086a0


	//   ....[61]....
        /*0274*/ 	.word	0x000086f0


	//   ....[62]....
        /*0278*/ 	.word	0x00008780


	//   ....[63]....
        /*027c*/ 	.word	0x00008820


	//   ....[64]....
        /*0280*/ 	.word	0x000088c0


	//   ....[65]....
        /*0284*/ 	.word	0x00008980


	//   ....[66]....
        /*0288*/ 	.word	0x000089b0


	//   ....[67]....
        /*028c*/ 	.word	0x00008a10


	//   ....[68]....
        /*0290*/ 	.word	0x00008ac0


	//   ....[69]....
        /*0294*/ 	.word	0x00008b10


	//   ....[70]....
        /*0298*/ 	.word	0x00008b90


	//   ....[71]....
        /*029c*/ 	.word	0x00008be0


	//   ....[72]....
        /*02a0*/ 	.word	0x00008c60


	//   ....[73]....
        /*02a4*/ 	.word	0x00008cb0


	//   ....[74]....
        /*02a8*/ 	.word	0x00008d30


	//   ....[75]....
        /*02ac*/ 	.word	0x00008d80


	//   ....[76]....
        /*02b0*/ 	.word	0x00008e00


	//   ....[77]....
        /*02b4*/ 	.word	0x00008e50


	//   ....[78]....
        /*02b8*/ 	.word	0x00008ee0


	//   ....[79]....
        /*02bc*/ 	.word	0x00008f30


	//   ....[80]....
        /*02c0*/ 	.word	0x00008f80


	//   ....[81]....
        /*02c4*/ 	.word	0x00008fd0


	//   ....[82]....
        /*02c8*/ 	.word	0x00009010


	//   ....[83]....
        /*02cc*/ 	.word	0x00009060


	//----- nvinfo : EIATTR_EXIT_INSTR_OFFSETS
	.align		4
.L_1851:
        /*02d0*/ 	.byte	0x04, 0x1c
        /*02d2*/ 	.short	(.L_1853 - .L_1852)


	//   ....[0]....
.L_1852:
        /*02d4*/ 	.word	0x00008120


	//   ....[1]....
        /*02d8*/ 	.word	0x00008300


	//----- nvinfo : EIATTR_MAX_THREADS
	.align		4
.L_1853:
        /*02dc*/ 	.byte	0x04, 0x05
        /*02de*/ 	.short	(.L_1855 - .L_1854)
.L_1854:
        /*02e0*/ 	.word	0x00000040
        /*02e4*/ 	.word	0x00000001
        /*02e8*/ 	.word	0x00000001


	//----- nvinfo : EIATTR_CRS_STACK_SIZE
	.align		4
.L_1855:
        /*02ec*/ 	.byte	0x04, 0x1e
        /*02ee*/ 	.short	(.L_1857 - .L_1856)
.L_1856:
        /*02f0*/ 	.word	0x00000000


	//----- nvinfo : EIATTR_CBANK_PARAM_SIZE
	.align		4
.L_1857:
        /*02f4*/ 	.byte	0x03, 0x19
        /*02f6*/ 	.short	0x01f0


	//----- nvinfo : EIATTR_PARAM_CBANK
	.align		4
        /*02f8*/ 	.byte	0x04, 0x0a
        /*02fa*/ 	.short	(.L_1859 - .L_1858)
	.align		4
.L_1858:
        /*02fc*/ 	.word	index@(.nv.constant0._Z25selective_scan_bwd_kernelI32Selective_Scan_bwd_kernel_traitsILi64ELi16ELb0ELb1ELb1ELb0ELb0EffEEv12SSMParamsBwd)
        /*0300*/ 	.short	0x0210
        /*0302*/ 	.short	0x01f0


	//----- nvinfo : EIATTR_SW_WAR
	.align		4
.L_1859:
        /*0304*/ 	.byte	0x04, 0x36
        /*0306*/ 	.short	(.L_1861 - .L_1860)
.L_1860:
        /*0308*/ 	.word	0x00000008
.L_1861:


//--------------------- .nv.info._Z25selective_scan_bwd_kernelI32Selective_Scan_bwd_kernel_traitsILi64ELi16ELb0ELb1ELb1ELb0ELb1EffEEv12SSMParamsBwd --------------------------
	.section	.nv.info._Z25selective_scan_bwd_kernelI32Selective_Scan_bwd_kernel_traitsILi64ELi16ELb0ELb1ELb1ELb0ELb1EffEEv12SSMParamsBwd,"",@"SHT_CUDA_INFO"
	.sectionflags	@""
	.align	4


	//----- nvinfo : EIATTR_CUDA_API_VERSION
	.align		4
        /*0000*/ 	.byte	0x04, 0x37
        /*0002*/ 	.short	(.L_1863 - .L_1862)
.L_1862:
        /*0004*/ 	.word	0x00000082


	//----- nvinfo : EIATTR_KPARAM_INFO
	.align		4
.L_1863:
        /*0008*/ 	.byte	0x04, 0x17
        /*000a*/ 	.short	(.L_1865 - .L_1864)
.L_1864:
        /*000c*/ 	.word	0x00000000
        /*0010*/ 	.short	0x0000
        /*0012*/ 	.short	0x0000
        /*0014*/ 	.byte	0x00, 0xf0, 0xc1, 0x07


	//----- nvinfo : EIATTR_SPARSE_MMA_MASK
	.align		4
.L_1865:
        /*0018*/ 	.byte	0x03, 0x50
        /*001a*/ 	.short	0x0000


	//----- nvinfo : EIATTR_MAXREG_COUNT
	.align		4
        /*001c*/ 	.byte	0x03, 0x1b
        /*001e*/ 	.short	0x00ff


	//----- nvinfo : EIATTR_NUM_BARRIERS
	.align		4
        /*0020*/ 	.byte	0x02, 0x4c
        /*0022*/ 	.byte	0x01
	.zero		1


	//----- nvinfo : EIATTR_MERCURY_ISA_VERSION
	.align		4
        /*0024*/ 	.byte	0x03, 0x5f
        /*0026*/ 	.short	0x0101


	//----- nvinfo : EIATTR_COOP_GROUP_MASK_REGIDS
	.align		4
        /*0028*/ 	.byte	0x04, 0x29
        /*002a*/ 	.short	(.L_1867 - .L_1866)


	//   ....[0]....
.L_1866:
        /*002c*/ 	.word	0xffffffff


	//   ....[1]....
        /*0030*/ 	.word	0xffffffff


	//   ....[2]....
        /*0034*/ 	.word	0xffffffff


	//   ....[3]....
        /*0038*/ 	.word	0xffffffff


	//   ....[4]....
        /*003c*/ 	.word	0xffffffff


	//   ....[5]....
        /*0040*/ 	.word	0xffffffff


	//   ....[6]....
        /*0044*/ 	.word	0xffffffff


	//   ....[7]....
        /*0048*/ 	.word	0xffffffff


	//   ....[8]....
        /*004c*/ 	.word	0xffffffff


	//   ....[9]....
        /*0050*/ 	.word	0xffffffff


	//   ....[10]....
        /*0054*/ 	.word	0xffffffff


	//   ....[11]....
        /*0058*/ 	.word	0xffffffff


	//   ....[12]....
        /*005c*/ 	.word	0xffffffff


	//   ....[13]....
        /*0060*/ 	.word	0xffffffff


	//   ....[14]....
        /*0064*/ 	.word	0xffffffff


	//   ....[15]....
        /*0068*/ 	.word	0xffffffff


	//   ....[16]....
        /*006c*/ 	.word	0xffffffff


	//   ....[17]....
        /*0070*/ 	.word	0xffffffff


	//   ....[18]....
        /*0074*/ 	.word	0xffffffff


	//   ....[19]....
        /*0078*/ 	.word	0xffffffff


	//   ....[20]....
        /*007c*/ 	.word	0xffffffff


	//   ....[21]....
        /*0080*/ 	.word	0xffffffff


	//   ....[22]....
        /*0084*/ 	.word	0xffffffff


	//   ....[23]....
        /*0088*/ 	.word	0xffffffff


	//   ....[24]....
        /*008c*/ 	.word	0xffffffff


	//   ....[25]....
        /*0090*/ 	.word	0xffffffff


	//   ....[26]....
        /*0094*/ 	.word	0xffffffff


	//   ....[27]....
        /*0098*/ 	.word	0xffffffff


	//   ....[28]....
        /*009c*/ 	.word	0xffffffff


	//   ....[29]....
        /*00a0*/ 	.word	0xffffffff


	//   ....[30]....
        /*00a4*/ 	.word	0xffffffff


	//   ....[31]....
        /*00a8*/ 	.word	0xffffffff


	//   ....[32]....
        /*00ac*/ 	.word	0xffffffff


	//   ....[33]....
        /*00b0*/ 	.word	0xffffffff


	//   ....[34]....
        /*00b4*/ 	.word	0xffffffff


	//   ....[35]....
        /*00b8*/ 	.word	0xffffffff


	//   ....[36]....
        /*00bc*/ 	.word	0xffffffff


	//   ....[37]....
        /*00c0*/ 	.word	0xffffffff


	//   ....[38]....
        /*00c4*/ 	.word	0xffffffff


	//   ....[39]....
        /*00c8*/ 	.word	0xffffffff


	//   ....[40]....
        /*00cc*/ 	.word	0xffffffff


	//   ....[41]....
        /*00d0*/ 	.word	0xffffffff


	//   ....[42]....
        /*00d4*/ 	.word	0xffffffff


	//   ....[43]....
        /*00d8*/ 	.word	0xffffffff


	//   ....[44]....
        /*00dc*/ 	.word	0xffffffff


	//   ....[45]....
        /*00e0*/ 	.word	0xffffffff


	//   ....[46]....
        /*00e4*/ 	.word	0xffffffff


	//   ....[47]....
        /*00e8*/ 	.word	0xffffffff


	//   ....[48]....
        /*00ec*/ 	.word	0xffffffff


	//   ....[49]....
        /*00f0*/ 	.word	0xffffffff


	//   ....[50]....
        /*00f4*/ 	.word	0xffffffff


	//   ....[51]....
        /*00f8*/ 	.word	0xffffffff


	//   ....[52]....
        /*00fc*/ 	.word	0xffffffff


	//   ....[53]....
        /*0100*/ 	.word	0xffffffff


	//   ....[54]....
        /*0104*/ 	.word	0xffffffff


	//   ....[55]....
        /*0108*/ 	.word	0xffffffff


	//   ....[56]....
        /*010c*/ 	.word	0x05000046


	//   ....[57]....
        /*0110*/ 	.word	0x05000046


	//   ....[58]....
        /*0114*/ 	.word	0x05000046


	//   ....[59]....
        /*0118*/ 	.word	0x05000046


	//   ....[60]....
        /*011c*/ 	.word	0x05000046


	//   ....[61]....
        /*0120*/ 	.word	0x05000046


	//   ....[62]....
        /*0124*/ 	.word	0x05000046


	//   ....[63]....
        /*0128*/ 	.word	0x05000046


	//   ....[64]....
        /*012c*/ 	.word	0x05000046


	//   ....[65]....
        /*0130*/ 	.word	0x05000046


	//   ....[66]....
        /*0134*/ 	.word	0x05000046


	//   ....[67]....
        /*0138*/ 	.word	0x05000046


	//   ....[68]....
        /*013c*/ 	.word	0x05000046


	//   ....[69]....
        /*0140*/ 	.word	0x05000046


	//   ....[70]....
        /*0144*/ 	.word	0x05000046


	//   ....[71]....
        /*0148*/ 	.word	0x05000046


	//   ....[72]....
        /*014c*/ 	.word	0x05000046


	//   ....[73]....
        /*0150*/ 	.word	0x05000046


	//   ....[74]....
        /*0154*/ 	.word	0x05000046


	//   ....[75]....
        /*0158*/ 	.word	0x05000046


	//   ....[76]....
        /*015c*/ 	.word	0x05000046


	//   ....[77]....
        /*0160*/ 	.word	0x05000046


	//   ....[78]....
        /*0164*/ 	.word	0x05000046


	//   ....[79]....
        /*0168*/ 	.word	0x05000046


	//   ....[80]....
        /*016c*/ 	.word	0x05000046


	//   ....[81]....
        /*0170*/ 	.word	0x05000046


	//   ....[82]....
        /*0174*/ 	.word	0x05000046


	//   ....[83]....
        /*0178*/ 	.word	0x05000046


	//   ....[84]....
        /*017c*/ 	.word	0x05000046


	//   ....[85]....
        /*0180*/ 	.word	0x05000046


	//   ....[86]....
        /*0184*/ 	.word	0x05000046


	//   ....[87]....
        /*0188*/ 	.word	0x05000046


	//----- nvinfo : EIATTR_COOP_GROUP_INSTR_OFFSETS
	.align		4
.L_1867:
        /*018c*/ 	.byte	0x04, 0x28
        /*018e*/ 	.short	(.L_1869 - .L_1868)


	//   ....[0]....
.L_1868:
        /*0190*/ 	.word	0x00001460


	//   ....[1]....
        /*0194*/ 	.word	0x00001930


	//   ....[2]....
        /*0198*/ 	.word	0x00002200


	//   ....[3]....
        /*019c*/ 	.word	0x00002690


	//   ....[4]....
        /*01a0*/ 	.word	0x00002d60


	//   ....[5]....
        /*01a4*/ 	.word	0x000035f0


	//   ....[6]....
        /*01a8*/ 	.word	0x00004050


	//   ....[7]....
        /*01ac*/ 	.word	0x00004fb0


	//   ....[8]....
        /*01b0*/ 	.word	0x000057b0


	//   ....[9]....
        /*01b4*/ 	.word	0x000063d0


	//   ....[10]....
        /*01b8*/ 	.word	0x000063f0


	//   ....[11]....
        /*01bc*/ 	.word	0x00006420


	//   ....[12]....
        /*01c0*/ 	.word	0x00006440


	//   ....[13]....
        /*01c4*/ 	.word	0x00006470


	//   ....[14]....
        /*01c8*/ 	.word	0x00006490


	//   ....[15]....
        /*01cc*/ 	.word	0x000064c0


	//   ....[16]....
        /*01d0*/ 	.word	0x000064e0


	//   ....[17]....
        /*01d4*/ 	.word	0x00006510


	//   ....[18]....
        /*01d8*/ 	.word	0x00006520


	//   ....[19]....
        /*01dc*/ 	.word	0x000065c0


	//   ....[20]....
        /*01e0*/ 	.word	0x000065d0


	//   ....[21]....
        /*01e4*/ 	.word	0x000065e0


	//   ....[22]....
        /*01e8*/ 	.word	0x000065f0


	//   ....[23]....
        /*01ec*/ 	.word	0x00006ac0


	//   ....[24]....
        /*01f0*/ 	.word	0x00006ad0


	//   ....[25]....
        /*01f4*/ 	.word	0x00006ae0


	//   ....[26]....
        /*01f8*/ 	.word	0x00006af0


	//   ....[27]....
        /*01fc*/ 	.word	0x00006b20


	//   ....[28]....
        /*0200*/ 	.word	0x00006b30


	//   ....[29]....
        /*0204*/ 	.word	0x00006b60


	//   ....[30]....
        /*0208*/ 	.word	0x00006b70


	//   ....[31]....
        /*020c*/ 	.word	0x00006ba0


	//   ....[32]....
        /*0210*/ 	.word	0x00006bb0


	//   ....[33]....
        /*0214*/ 	.word	0x00006be0


	//   ....[34]....
        /*0218*/ 	.word	0x00006bf0


	//   ....[35]....
        /*021c*/ 	.word	0x00006c20


	//   ....[36]....
        /*0220*/ 	.word	0x00006c30


	//   ....[37]....
        /*0224*/ 	.word	0x00006c40


	//   ....[38]....
        /*0228*/ 	.word	0x00006c50


	//   ....[39]....
        /*022c*/ 	.word	0x00008530


	//   ....[40]....
        /*0230*/ 	.word	0x00008700


	//   ....[41]....
        /*0234*/ 	.word	0x000088d0


	//   ....[42]....
        /*0238*/ 	.word	0x00008aa0


	//   ....[43]....
        /*023c*/ 	.word	0x00008bd0


	//   ....[44]....
        /*0240*/ 	.word	0x00008fc0


	//   ....[45]....
        /*0244*/ 	.word	0x00009ae0


	//   ....[46]....
        /*0248*/ 	.word	0x0000a130


	//   ....[47]....
        /*024c*/ 	.word	0x0000a180


	//   ....[48]....
        /*0250*/ 	.word	0x0000a1f0


	//   ....[49]....
        /*0254*/ 	.word	0x0000a240


	//   ....[50]....
        /*0258*/ 	.word	0x0000a260


	//   ....[51]....
        /*025c*/ 	.word	0x0000a3b0


	//   ....[52]....
        /*0260*/ 	.word	0x0000a3f0


	//   ....[53]....
        /*0264*/ 	.word	0x0000a460


	//   ....[54]....
        /*0268*/ 	.word	0x0000a4b0


	//   ....[55]....
        /*026c*/ 	.word	0x0000a4d0


	//   ....[56]....
        /*0270*/ 	.word	0x0000a850


	//   ....[57]....
        /*0274*/ 	.word	0x0000a8a0


	//   ....[58]....
        /*0278*/ 	.word	0x0000a920


	//   ....[59]....
        /*027c*/ 	.word	0x0000a970


	//   ....[60]....
        /*0280*/ 	.word	0x0000a9f0


	//   ....[61]....
        /*0284*/ 	.word	0x0000aa40


	//   ....[62]....
        /*0288*/ 	.word	0x0000aac0


	//   ....[63]....
        /*028c*/ 	.word	0x0000ab10


	//   ....[64]....
        /*0290*/ 	.word	0x0000ab90


	//   ....[65]....
        /*0294*/ 	.word	0x0000abe0


	//   ....[66]....
        /*0298*/ 	.word	0x0000ac70


	//   ....[67]....
        /*029c*/ 	.word	0x0000ad10


	//   ....[68]....
        /*02a0*/ 	.word	0x0000adb0


	//   ....[69]....
        /*02a4*/ 	.word	0x0000ae70


	//   ....[70]....
        /*02a8*/ 	.word	0x0000aea0


	//   ....[71]....
        /*02ac*/ 	.word	0x0000af00


	//   ....[72]....
        /*02b0*/ 	.word	0x0000afb0


	//   ....[73]....
        /*02b4*/ 	.word	0x0000b000


	//   ....[74]....
        /*02b8*/ 	.word	0x0000b080


	//   ....[75]....
        /*02bc*/ 	.word	0x0000b0d0


	//   ....[76]....
        /*02c0*/ 	.word	0x0000b150


	//   ....[77]....
        /*02c4*/ 	.word	0x0000b1a0


	//   ....[78]....
        /*02c8*/ 	.word	0x0000b220


	//   ....[79]....
        /*02cc*/ 	.word	0x0000b270


	//   ....[80]....
        /*02d0*/ 	.word	0x0000b2f0


	//   ....[81]....
        /*02d4*/ 	.word	0x0000b340


	//   ....[82]....
        /*02d8*/ 	.word	0x0000b3d0


	//   ....[83]....
        /*02dc*/ 	.word	0x0000b420


	//   ....[84]....
        /*02e0*/ 	.word	0x0000b450


	//   ....[85]....
        /*02e4*/ 	.word	0x0000b4c0


	//   ....[86]....
        /*02e8*/ 	.word	0x0000b4f0


	//   ....[87]....
        /*02ec*/ 	.word	0x0000b550


	//----- nvinfo : EIATTR_EXIT_INSTR_OFFSETS
	.align		4
.L_1869:
        /*02f0*/ 	.byte	0x04, 0x1c
        /*02f2*/ 	.short	(.L_1871 - .L_1870)


	//   ....[0]....
.L_1870:
        /*02f4*/ 	.word	0x0000a610


	//   ....[1]....
        /*02f8*/ 	.word	0x0000a7f0


	//----- nvinfo : EIATTR_MAX_THREADS
	.align		4
.L_1871:
        /*02fc*/ 	.byte	0x04, 0x05
        /*02fe*/ 	.short	(.L_1873 - .L_1872)
.L_1872:
        /*0300*/ 	.word	0x00000040
        /*0304*/ 	.word	0x00000001
        /*0308*/ 	.word	0x00000001


	//----- nvinfo : EIATTR_CRS_STACK_SIZE
	.align		4
.L_1873:
        /*030c*/ 	.byte	0x04, 0x1e
        /*030e*/ 	.short	(.L_1875 - .L_1874)
.L_1874:
        /*0310*/ 	.word	0x00000000


	//----- nvinfo : EIATTR_CBANK_PARAM_SIZE
	.align		4
.L_1875:
        /*0314*/ 	.byte	0x03, 0x19
        /*0316*/ 	.short	0x01f0


	//----- nvinfo : EIATTR_PARAM_CBANK
	.align		4
        /*0318*/ 	.byte	0x04, 0x0a
        /*031a*/ 	.short	(.L_1877 - .L_1876)
	.align		4
.L_1876:
        /*031c*/ 	.word	index@(.nv.constant0._Z25selective_scan_bwd_kernelI32Selective_Scan_bwd_kernel_traitsILi64ELi16ELb0ELb1ELb1ELb0ELb1EffEEv12SSMParamsBwd)
        /*0320*/ 	.short	0x0210
        /*0322*/ 	.short	0x01f0


	//----- nvinfo : EIATTR_SW_WAR
	.align		4
.L_1877:
        /*0324*/ 	.byte	0x04, 0x36
        /*0326*/ 	.short	(.L_1879 - .L_1878)
.L_1878:
        /*0328*/ 	.word	0x00000008
.L_1879:


//--------------------- .nv.info._Z25selective_scan_bwd_kernelI32Selective_Scan_bwd_kernel_traitsILi64ELi16ELb0ELb1ELb1ELb1ELb0EffEEv12SSMParamsBwd --------------------------
	.section	.nv.info._Z25selective_scan_bwd_kernelI32Selective_Scan_bwd_kernel_traitsILi64ELi16ELb0ELb1ELb1ELb1ELb0EffEEv12SSMParamsBwd,"",@"SHT_CUDA_INFO"
	.sectionflags	@""
	.align	4


	//----- nvinfo : EIATTR_CUDA_API_VERSION
	.align		4
        /*0000*/ 	.byte	0x04, 0x37
        /*0002*/ 	.short	(.L_1881 - .L_1880)
.L_1880:
        /*0004*/ 	.word	0x00000082


	//----- nvinfo : EIATTR_KPARAM_INFO
	.align		4
.L_1881:
        /*0008*/ 	.byte	0x04, 0x17
        /*000a*/ 	.short	(.L_1883 - .L_1882)
.L_1882:
        /*000c*/ 	.word	0x00000000
        /*0010*/ 	.short	0x0000
        /*0012*/ 	.short	0x0000
        /*0014*/ 	.byte	0x00, 0xf0, 0xc1, 0x07


	//----- nvinfo : EIATTR_SPARSE_MMA_MASK
	.align		4
.L_1883:
        /*0018*/ 	.byte	0x03, 0x50
        /*001a*/ 	.short	0x0000


	//----- nvinfo : EIATTR_MAXREG_COUNT
	.align		4
        /*001c*/ 	.byte	0x03, 0x1b
        /*001e*/ 	.short	0x00ff


	//----- nvinfo : EIATTR_NUM_BARRIERS
	.align		4
        /*0020*/ 	.byte	0x02, 0x4c
        /*0022*/ 	.byte	0x01
	.zero		1


	//----- nvinfo : EIATTR_MERCURY_ISA_VERSION
	.align		4
        /*0024*/ 	.byte	0x03, 0x5f
        /*0026*/ 	.short	0x0101


	//----- nvinfo : EIATTR_COOP_GROUP_MASK_REGIDS
	.align		4
        /*0028*/ 	.byte	0x04, 0x29
        /*002a*/ 	.short	(.L_1885 - .L_1884)


	//   ....[0]....
.L_1884:
        /*002c*/ 	.word	0xffffffff


	//   ....[1]....
        /*0030*/ 	.word	0xffffffff


	//   ....[2]....
        /*0034*/ 	.word	0xffffffff


	//   ....[3]....
        /*0038*/ 	.word	0xffffffff


	//   ....[4]....
        /*003c*/ 	.word	0xffffffff


	//   ....[5]....
        /*0040*/ 	.word	0xffffffff


	//   ....[6]....
        /*0044*/ 	.word	0xffffffff


	//   ....[7]....
        /*0048*/ 	.word	0xffffffff


	//   ....[8]....
        /*004c*/ 	.word	0xffffffff


	//   ....[9]....
        /*0050*/ 	.word	0xffffffff


	//   ....[10]....
        /*0054*/ 	.word	0xffffffff


	//   ....[11]....
        /*0058*/ 	.word	0xffffffff


	//   ....[12]....
        /*005c*/ 	.word	0xffffffff


	//   ....[13]....
        /*0060*/ 	.word	0xffffffff


	//   ....[14]....
        /*0064*/ 	.word	0xffffffff


	//   ....[15]....
        /*0068*/ 	.word	0xffffffff


	//   ....[16]....
        /*006c*/ 	.word	0xffffffff


	//   ....[17]....
        /*0070*/ 	.word	0xffffffff


	//   ....[18]....
        /*0074*/ 	.word	0xffffffff


	//   ....[19]....
        /*0078*/ 	.word	0xffffffff


	//   ....[20]....
        /*007c*/ 	.word	0xffffffff


	//   ....[21]....
        /*0080*/ 	.word	0xffffffff


	//   ....[22]....
        /*0084*/ 	.word	0xffffffff


	//   ....[23]....
        /*0088*/ 	.word	0xffffffff


	//   ....[24]....
        /*008c*/ 	.word	0xffffffff


	//   ....[25]....
        /*0090*/ 	.word	0xffffffff


	//   ....[26]....
        /*0094*/ 	.word	0xffffffff


	//   ....[27]....
        /*0098*/ 	.word	0xffffffff


	//   ....[28]....
        /*009c*/ 	.word	0xffffffff


	//   ....[29]....
        /*00a0*/ 	.word	0xffffffff


	//   ....[30]....
        /*00a4*/ 	.word	0xffffffff


	//   ....[31]....
        /*00a8*/ 	.word	0xffffffff


	//   ....[32]....
        /*00ac*/ 	.word	0xffffffff


	//   ....[33]....
        /*00b0*/ 	.word	0xffffffff


	//   ....[34]....
        /*00b4*/ 	.word	0xffffffff


	//   ....[35]....
        /*00b8*/ 	.word	0xffffffff


	//   ....[36]....
        /*00bc*/ 	.word	0xffffffff


	//   ....[37]....
        /*00c0*/ 	.word	0xffffffff


	//   ....[38]....
        /*00c4*/ 	.word	0xffffffff


	//   ....[39]....
        /*00c8*/ 	.word	0xffffffff


	//   ....[40]....
        /*00cc*/ 	.word	0xffffffff


	//   ....[41]....
        /*00d0*/ 	.word	0xffffffff


	//   ....[42]....
        /*00d4*/ 	.word	0xffffffff


	//   ....[43]....
        /*00d8*/ 	.word	0xffffffff


	//   ....[44]....
        /*00dc*/ 	.word	0xffffffff


	//   ....[45]....
        /*00e0*/ 	.word	0xffffffff


	//   ....[46]....
        /*00e4*/ 	.word	0xffffffff


	//   ....[47]....
        /*00e8*/ 	.word	0xffffffff


	//   ....[48]....
        /*00ec*/ 	.word	0xffffffff


	//   ....[49]....
        /*00f0*/ 	.word	0xffffffff


	//   ....[50]....
        /*00f4*/ 	.word	0xffffffff


	//   ....[51]....
        /*00f8*/ 	.word	0xffffffff


	//   ....[52]....
        /*00fc*/ 	.word	0xffffffff


	//   ....[53]....
        /*0100*/ 	.word	0x05000046


	//   ....[54]....
        /*0104*/ 	.word	0x05000046


	//   ....[55]....
        /*0108*/ 	.word	0x05000046


	//   ....[56]....
        /*010c*/ 	.word	0x05000046


	//   ....[57]....
        /*0110*/ 	.word	0x05000046


	//   ....[58]....
        /*0114*/ 	.word	0x05000046


	//   ....[59]....
        /*0118*/ 	.word	0x05000046


	//   ....[60]....
        /*011c*/ 	.word	0x05000046


	//   ....[61]....
        /*0120*/ 	.word	0x05000046


	//   ....[62]....
        /*0124*/ 	.word	0x05000046


	//   ....[63]....
        /*0128*/ 	.word	0x05000046


	//   ....[64]....
        /*012c*/ 	.word	0x05000046


	//   ....[65]....
        /*0130*/ 	.word	0x05000046


	//   ....[66]....
        /*0134*/ 	.word	0x05000046


	//   ....[67]....
        /*0138*/ 	.word	0x05000046


	//   ....[68]....
        /*013c*/ 	.word	0x05000046


	//   ....[69]....
        /*0140*/ 	.word	0x05000046


	//   ....[70]....
        /*0144*/ 	.word	0x05000046


	//   ....[71]....
        /*0148*/ 	.word	0x05000046


	//   ....[72]....
        /*014c*/ 	.word	0x05000046


	//   ....[73]....
        /*0150*/ 	.word	0x05000046


	//   ....[74]....
        /*0154*/ 	.word	0x05000046


	//   ....[75]....
        /*0158*/ 	.word	0x05000046


	//   ....[76]....
        /*015c*/ 	.word	0x05000046


	//   ....[77]....
        /*0160*/ 	.word	0x05000046


	//   ....[78]....
        /*0164*/ 	.word	0x05000046


	//   ....[79]....
        /*0168*/ 	.word	0x05000046


	//   ....[80]....
        /*016c*/ 	.word	0x05000046


	//   ....[81]....
        /*0170*/ 	.word	0x05000046


	//   ....[82]....
        /*0174*/ 	.word	0x05000046


	//   ....[83]....
        /*0178*/ 	.word	0x05000046


	//   ....[84]....
        /*017c*/ 	.word	0x05000046


	//----- nvinfo : EIATTR_COOP_GROUP_INSTR_OFFSETS
	.align		4
.L_1885:
        /*0180*/ 	.byte	0x04, 0x28
        /*0182*/ 	.short	(.L_1887 - .L_1886)


	//   ....[0]....
.L_1886:
        /*0184*/ 	.word	0x00001430


	//   ....[1]....
        /*0188*/ 	.word	0x00001950


	//   ....[2]....
        /*018c*/ 	.word	0x00001e70


	//   ....[3]....
        /*0190*/ 	.word	0x00004f50


	//   ....[4]....
        /*0194*/ 	.word	0x000057c0


	//   ....[5]....
        /*0198*/ 	.word	0x00006140


	//   ....[6]....
        /*019c*/ 	.word	0x00006160


	//   ....[7]....
        /*01a0*/ 	.word	0x00006190


	//   ....[8]....
        /*01a4*/ 	.word	0x000061b0


	//   ....[9]....
        /*01a8*/ 	.word	0x000061e0


	//   ....[10]....
        /*01ac*/ 	.word	0x00006200


	//   ....[11]....
        /*01b0*/ 	.word	0x00006230


	//   ....[12]....
        /*01b4*/ 	.word	0x00006250


	//   ....[13]....
        /*01b8*/ 	.word	0x00006280


	//   ....[14]....
        /*01bc*/ 	.word	0x00006290


	//   ....[15]....
        /*01c0*/ 	.word	0x00006330


	//   ....[16]....
        /*01c4*/ 	.word	0x00006340


	//   ....[17]....
        /*01c8*/ 	.word	0x00006350


	//   ....[18]....
        /*01cc*/ 	.word	0x00006360


	//   ....[19]....
        /*01d0*/ 	.word	0x00006840


	//   ....[20]....
        /*01d4*/ 	.word	0x00006850


	//   ....[21]....
        /*01d8*/ 	.word	0x00006860


	//   ....[22]....
        /*01dc*/ 	.word	0x00006870


	//   ....[23]....
        /*01e0*/ 	.word	0x000068a0


	//   ....[24]....
        /*01e4*/ 	.word	0x000068b0


	//   ....[25]....
        /*01e8*/ 	.word	0x000068e0


	//   ....[26]....
        /*01ec*/ 	.word	0x000068f0


	//   ....[27]....
        /*01f0*/ 	.word	0x00006920


	//   ....[28]....
        /*01f4*/ 	.word	0x00006930


	//   ....[29]....
        /*01f8*/ 	.word	0x00006960


	//   ....[30]....
        /*01fc*/ 	.word	0x00006970


	//   ....[31]....
        /*0200*/ 	.word	0x000069a0


	//   ....[32]....
        /*0204*/ 	.word	0x000069b0


	//   ....[33]....
        /*0208*/ 	.word	0x000069c0


	//   ....[34]....
        /*020c*/ 	.word	0x000069d0


	//   ....[35]....
        /*0210*/ 	.word	0x000082e0


	//   ....[36]....
        /*0214*/ 	.word	0x000084b0


	//   ....[37]....
        /*0218*/ 	.word	0x00008680


	//   ....[38]....
        /*021c*/ 	.word	0x00008850


	//   ....[39]....
        /*0220*/ 	.word	0x00008980


	//   ....[40]....
        /*0224*/ 	.word	0x00009160


	//   ....[41]....
        /*0228*/ 	.word	0x00009ae0


	//   ....[42]....
        /*022c*/ 	.word	0x0000a350


	//   ....[43]....
        /*0230*/ 	.word	0x0000a9a0


	//   ....[44]....
        /*0234*/ 	.word	0x0000a9e0


	//   ....[45]....
        /*0238*/ 	.word	0x0000aa40


	//   ....[46]....
        /*023c*/ 	.word	0x0000aab0


	//   ....[47]....
        /*0240*/ 	.word	0x0000aad0


	//   ....[48]....
        /*0244*/ 	.word	0x0000ac20


	//   ....[49]....
        /*0248*/ 	.word	0x0000ac60


	//   ....[50]....
        /*024c*/ 	.word	0x0000acc0


	//   ....[51]....
        /*0250*/ 	.word	0x0000ad10


	//   ....[52]....
        /*0254*/ 	.word	0x0000ad40


	//   ....[53]....
        /*0258*/ 	.word	0x0000b0b0


	//   ....[54]....
        /*025c*/ 	.word	0x0000b100


	//   ....[55]....
        /*0260*/ 	.word	0x0000b180


	//   ....[56]....
        /*0264*/ 	.word	0x0000b1d0


	//   ....[57]....
        /*0268*/ 	.word	0x0000b250


	//   ....[58]....
        /*026c*/ 	.word	0x0000b2a0


	//   ....[59]....
        /*0270*/ 	.word	0x0000b320


	//   ....[60]....
        /*0274*/ 	.word	0x0000b370


	//   ....[61]....
        /*0278*/ 	.word	0x0000b3f0


	//   ....[62]....
        /*027c*/ 	.word	0x0000b440


	//   ....[63]....
        /*0280*/ 	.word	0x0000b4d0


	//   ....[64]....
        /*0284*/ 	.word	0x0000b570


	//   ....[65]....
        /*0288*/ 	.word	0x0000b610


	//   ....[66]....
        /*028c*/ 	.word	0x0000b6d0


	//   ....[67]....
        /*0290*/ 	.word	0x0000b700


	//   ....[68]....
        /*0294*/ 	.word	0x0000b760


	//   ....[69]....
        /*0298*/ 	.word	0x0000b810


	//   ....[70]....
        /*029c*/ 	.word	0x0000b860


	//   ....[71]....
        /*02a0*/ 	.word	0x0000b8e0


	//   ....[72]....
        /*02a4*/ 	.word	0x0000b930


	//   ....[73]....
        /*02a8*/ 	.word	0x0000b9b0


	//   ....[74]....
        /*02ac*/ 	.word	0x0000ba00


	//   ....[75]....
        /*02b0*/ 	.word	0x0000ba80


	//   ....[76]....
        /*02b4*/ 	.word	0x0000bad0


	//   ....[77]....
        /*02b8*/ 	.word	0x0000bb50


	//   ....[78]....
        /*02bc*/ 	.word	0x0000bba0


	//   ....[79]....
        /*02c0*/ 	.word	0x0000bc30


	//   ....[80]....
        /*02c4*/ 	.word	0x0000bc80


	//   ....[81]....
        /*02c8*/ 	.word	0x0000bcb0


	//   ....[82]....
        /*02cc*/ 	.word	0x0000bd20


	//   ....[83]....
        /*02d0*/ 	.word	0x0000bd50


	//   ....[84]....
        /*02d4*/ 	.word	0x0000bdb0


	//----- nvinfo : EIATTR_EXIT_INSTR_OFFSETS
	.align		4
.L_1887:
        /*02d8*/ 	.byte	0x04, 0x1c
        /*02da*/ 	.short	(.L_1889 - .L_1888)


	//   ....[0]....
.L_1888:
        /*02dc*/ 	.word	0x0000ae80


	//   ....[1]....
        /*02e0*/ 	.word	0x0000b050


	//----- nvinfo : EIATTR_MAX_THREADS
	.align		4
.L_1889:
        /*02e4*/ 	.byte	0x04, 0x05
        /*02e6*/ 	.short	(.L_1891 - .L_1890)
.L_1890:
        /*02e8*/ 	.word	0x00000040
        /*02ec*/ 	.word	0x00000001
        /*02f0*/ 	.word	0x00000001


	//----- nvinfo : EIATTR_CRS_STACK_SIZE
	.align		4
.L_1891:
        /*02f4*/ 	.byte	0x04, 0x1e
        /*02f6*/ 	.short	(.L_1893 - .L_1892)
.L_1892:
        /*02f8*/ 	.word	0x00000000


	//----- nvinfo : EIATTR_CBANK_PARAM_SIZE
	.align		4
.L_1893:
        /*02fc*/ 	.byte	0x03, 0x19
        /*02fe*/ 	.short	0x01f0


	//----- nvinfo : EIATTR_PARAM_CBANK
	.align		4
        /*0300*/ 	.byte	0x04, 0x0a
        /*0302*/ 	.short	(.L_1895 - .L_1894)
	.align		4
.L_1894:
        /*0304*/ 	.word	index@(.nv.constant0._Z25selective_scan_bwd_kernelI32Selective_Scan_bwd_kernel_traitsILi64ELi16ELb0ELb1ELb1ELb1ELb0EffEEv12SSMParamsBwd)
        /*0308*/ 	.short	0x0210
        /*030a*/ 	.short	0x01f0


	//----- nvinfo : EIATTR_SW_WAR
	.align		4
.L_1895:
        /*030c*/ 	.byte	0x04, 0x36
        /*030e*/ 	.short	(.L_1897 - .L_1896)
.L_1896:
        /*0310*/ 	.word	0x00000008
.L_1897:


//--------------------- .nv.info._Z25selective_scan_bwd_kernelI32Selective_Scan_bwd_kernel_traitsILi64ELi16ELb0ELb1ELb1ELb1ELb1EffEEv12SSMParamsBwd --------------------------
	.section	.nv.info._Z25selective_scan_bwd_kernelI32Selective_Scan_bwd_kernel_traitsILi64ELi16ELb0ELb1ELb1ELb1ELb1EffEEv12SSMParamsBwd,"",@"SHT_CUDA_INFO"
	.sectionflags	@""
	.align	4


	//----- nvinfo : EIATTR_CUDA_API_VERSION
	.align		4
        /*0000*/ 	.byte	0x04, 0x37
        /*0002*/ 	.short	(.L_1899 - .L_1898)
.L_1898:
        /*0004*/ 	.word	0x00000082


	//----- nvinfo : EIATTR_KPARAM_INFO
	.align		4
.L_1899:
        /*0008*/ 	.byte	0x04, 0x17
        /*000a*/ 	.short	(.L_1901 - .L_1900)
.L_1900:
        /*000c*/ 	.word	0x00000000
        /*0010*/ 	.short	0x0000
        /*0012*/ 	.short	0x0000
        /*0014*/ 	.byte	0x00, 0xf0, 0xc1, 0x07


	//----- nvinfo : EIATTR_SPARSE_MMA_MASK
	.align		4
.L_1901:
        /*0018*/ 	.byte	0x03, 0x50
        /*001a*/ 	.short	0x0000


	//----- nvinfo : EIATTR_MAXREG_COUNT
	.align		4
        /*001c*/ 	.byte	0x03, 0x1b
        /*001e*/ 	.short	0x00ff


	//----- nvinfo : EIATTR_NUM_BARRIERS
	.align		4
        /*0020*/ 	.byte	0x02, 0x4c
        /*0022*/ 	.byte	0x01
	.zero		1


	//----- nvinfo : EIATTR_MERCURY_ISA_VERSION
	.align		4
        /*0024*/ 	.byte	0x03, 0x5f
        /*0026*/ 	.short	0x0101


	//----- nvinfo : EIATTR_COOP_GROUP_MASK_REGIDS
	.align		4
        /*0028*/ 	.byte	0x04, 0x29
        /*002a*/ 	.short	(.L_1903 - .L_1902)


	//   ....[0]....
.L_1902:
        /*002c*/ 	.word	0xffffffff


	//   ....[1]....
        /*0030*/ 	.word	0xffffffff


	//   ....[2]....
        /*0034*/ 	.word	0xffffffff


	//   ....[3]....
        /*0038*/ 	.word	0xffffffff


	//   ....[4]....
        /*003c*/ 	.word	0xffffffff


	//   ....[5]....
        /*0040*/ 	.word	0xffffffff


	//   ....[6]....
        /*0044*/ 	.word	0xffffffff


	//   ....[7]....
        /*0048*/ 	.word	0xffffffff


	//   ....[8]....
        /*004c*/ 	.word	0xffffffff


	//   ....[9]....
        /*0050*/ 	.word	0xffffffff


	//   ....[10]....
        /*0054*/ 	.word	0xffffffff


	//   ....[11]....
        /*0058*/ 	.word	0xffffffff


	//   ....[12]....
        /*005c*/ 	.word	0xffffffff


	//   ....[13]....
        /*0060*/ 	.word	0xffffffff


	//   ....[14]....
        /*0064*/ 	.word	0xffffffff


	//   ....[15]....
        /*0068*/ 	.word	0xffffffff


	//   ....[16]....
        /*006c*/ 	.word	0xffffffff


	//   ....[17]....
        /*0070*/ 	.word	0xffffffff


	//   ....[18]....
        /*0074*/ 	.word	0xffffffff


	//   ....[19]....
        /*0078*/ 	.word	0xffffffff


	//   ....[20]....
        /*007c*/ 	.word	0xffffffff


	//   ....[21]....
        /*0080*/ 	.word	0xffffffff


	//   ....[22]....
        /*0084*/ 	.word	0xffffffff


	//   ....[23]....
        /*0088*/ 	.word	0xffffffff


	//   ....[24]....
        /*008c*/ 	.word	0xffffffff


	//   ....[25]....
        /*0090*/ 	.word	0xffffffff


	//   ....[26]....
        /*0094*/ 	.word	0xffffffff


	//   ....[27]....
        /*0098*/ 	.word	0xffffffff


	//   ....[28]....
        /*009c*/ 	.word	0xffffffff


	//   ....[29]....
        /*00a0*/ 	.word	0xffffffff


	//   ....[30]....
        /*00a4*/ 	.word	0xffffffff


	//   ....[31]....
        /*00a8*/ 	.word	0xffffffff


	//   ....[32]....
        /*00ac*/ 	.word	0xffffffff


	//   ....[33]....
        /*00b0*/ 	.word	0xffffffff


	//   ....[34]....
        /*00b4*/ 	.word	0xffffffff


	//   ....[35]....
        /*00b8*/ 	.word	0xffffffff


	//   ....[36]....
        /*00bc*/ 	.word	0xffffffff


	//   ....[37]....
        /*00c0*/ 	.word	0xffffffff


	//   ....[38]....
        /*00c4*/ 	.word	0xffffffff


	//   ....[39]....
        /*00c8*/ 	.word	0xffffffff


	//   ....[40]....
        /*00cc*/ 	.word	0xffffffff


	//   ....[41]....
        /*00d0*/ 	.word	0xffffffff


	//   ....[42]....
        /*00d4*/ 	.word	0xffffffff


	//   ....[43]....
        /*00d8*/ 	.word	0xffffffff


	//   ....[44]....
        /*00dc*/ 	.word	0xffffffff


	//   ....[45]....
        /*00e0*/ 	.word	0xffffffff


	//   ....[46]....
        /*00e4*/ 	.word	0xffffffff


	//   ....[47]....
        /*00e8*/ 	.word	0xffffffff


	//   ....[48]....
        /*00ec*/ 	.word	0xffffffff


	//   ....[49]....
        /*00f0*/ 	.word	0xffffffff


	//   ....[50]....
        /*00f4*/ 	.word	0xffffffff


	//   ....[51]....
        /*00f8*/ 	.word	0xffffffff


	//   ....[52]....
        /*00fc*/ 	.word	0xffffffff


	//   ....[53]....
        /*0100*/ 	.word	0xffffffff


	//   ....[54]....
        /*0104*/ 	.word	0xffffffff


	//   ....[55]....
        /*0108*/ 	.word	0xffffffff


	//   ....[56]....
        /*010c*/ 	.word	0xffffffff


	//   ....[57]....
        /*0110*/ 	.word	0x05000046


	//   ....[58]....
        /*0114*/ 	.word	0x05000046


	//   ....[59]....
        /*0118*/ 	.word	0x05000046


	//   ....[60]....
        /*011c*/ 	.word	0x05000046


	//   ....[61]....
        /*0120*/ 	.word	0x05000046


	//   ....[62]....
        /*0124*/ 	.word	0x05000046


	//   ....[63]....
        /*0128*/ 	.word	0x05000046


	//   ....[64]....
        /*012c*/ 	.word	0x05000046


	//   ....[65]....
        /*0130*/ 	.word	0x05000046


	//   ....[66]....
        /*0134*/ 	.word	0x05000046


	//   ....[67]....
        /*0138*/ 	.word	0x05000046


	//   ....[68]....
        /*013c*/ 	.word	0x05000046


	//   ....[69]....
        /*0140*/ 	.word	0x05000046


	//   ....[70]....
        /*0144*/ 	.word	0x05000046


	//   ....[71]....
        /*0148*/ 	.word	0x05000046


	//   ....[72]....
        /*014c*/ 	.word	0x05000046


	//   ....[73]....
        /*0150*/ 	.word	0x05000046


	//   ....[74]....
        /*0154*/ 	.word	0x05000046


	//   ....[75]....
        /*0158*/ 	.word	0x05000046


	//   ....[76]....
        /*015c*/ 	.word	0x05000046


	//   ....[77]....
        /*0160*/ 	.word	0x05000046


	//   ....[78]....
        /*0164*/ 	.word	0x05000046


	//   ....[79]....
        /*0168*/ 	.word	0x05000046


	//   ....[80]....
        /*016c*/ 	.word	0x05000046


	//   ....[81]....
        /*0170*/ 	.word	0x05000046


	//   ....[82]....
        /*0174*/ 	.word	0x05000046


	//   ....[83]....
        /*0178*/ 	.word	0x05000046


	//   ....[84]....
        /*017c*/ 	.word	0x05000046


	//   ....[85]....
        /*0180*/ 	.word	0x05000046


	//   ....[86]....
        /*0184*/ 	.word	0x05000046


	//   ....[87]....
        /*0188*/ 	.word	0x05000046


	//   ....[88]....
        /*018c*/ 	.word	0x05000046


	//----- nvinfo : EIATTR_COOP_GROUP_INSTR_OFFSETS
	.align		4
.L_1903:
        /*0190*/ 	.byte	0x04, 0x28
        /*0192*/ 	.short	(.L_1905 - .L_1904)


	//   ....[0]....
.L_1904:
        /*0194*/ 	.word	0x000016f0


	//   ....[1]....
        /*0198*/ 	.word	0x00001bb0


	//   ....[2]....
        /*019c*/ 	.word	0x00002100


	//   ....[3]....
        /*01a0*/ 	.word	0x00004cb0


	//   ....[4]....
        /*01a4*/ 	.word	0x00005380


	//   ....[5]....
        /*01a8*/ 	.word	0x00005c30


	//   ....[6]....
        /*01ac*/ 	.word	0x00006630


	//   ....[7]....
        /*01b0*/ 	.word	0x000075d0


	//   ....[8]....
        /*01b4*/ 	.word	0x00007dd0


	//   ....[9]....
        /*01b8*/ 	.word	0x00008800


	//   ....[10]....
        /*01bc*/ 	.word	0x00008820


	//   ....[11]....
        /*01c0*/ 	.word	0x00008850


	//   ....[12]....
        /*01c4*/ 	.word	0x00008870


	//   ....[13]....
        /*01c8*/ 	.word	0x000088a0


	//   ....[14]....
        /*01cc*/ 	.word	0x000088c0


	//   ....[15]....
        /*01d0*/ 	.word	0x000088f0


	//   ....[16]....
        /*01d4*/ 	.word	0x00008910


	//   ....[17]....
        /*01d8*/ 	.word	0x00008940


	//   ....[18]....
        /*01dc*/ 	.word	0x00008950


	//   ....[19]....
        /*01e0*/ 	.word	0x000089f0


	//   ....[20]....
        /*01e4*/ 	.word	0x00008a00


	//   ....[21]....
        /*01e8*/ 	.word	0x00008a10


	//   ....[22]....
        /*01ec*/ 	.word	0x00008a20


	//   ....[23]....
        /*01f0*/ 	.word	0x00008f50


	//   ....[24]....
        /*01f4*/ 	.word	0x00008f60


	//   ....[25]....
        /*01f8*/ 	.word	0x00008f70


	//   ....[26]....
        /*01fc*/ 	.word	0x00008f80


	//   ....[27]....
        /*0200*/ 	.word	0x00008fb0


	//   ....[28]....
        /*0204*/ 	.word	0x00008fc0


	//   ....[29]....
        /*0208*/ 	.word	0x00008ff0


	//   ....[30]....
        /*020c*/ 	.word	0x00009000


	//   ....[31]....
        /*0210*/ 	.word	0x00009030


	//   ....[32]....
        /*0214*/ 	.word	0x00009040


	//   ....[33]....
        /*0218*/ 	.word	0x00009070


	//   ....[34]....
        /*021c*/ 	.word	0x00009080


	//   ....[35]....
        /*0220*/ 	.word	0x000090b0


	//   ....[36]....
        /*0224*/ 	.word	0x000090c0


	//   ....[37]....
        /*0228*/ 	.word	0x000090d0


	//   ....[38]....
        /*022c*/ 	.word	0x000090e0


	//   ....[39]....
        /*0230*/ 	.word	0x0000ab10


	//   ....[40]....
        /*0234*/ 	.word	0x0000ace0


	//   ....[41]....
        /*0238*/ 	.word	0x0000ade0


	//   ....[42]....
        /*023c*/ 	.word	0x0000ae40


	//   ....[43]....
        /*0240*/ 	.word	0x0000b010


	//   ....[44]....
        /*0244*/ 	.word	0x0000b6e0


	//   ....[45]....
        /*0248*/ 	.word	0x0000be00


	//   ....[46]....
        /*024c*/ 	.word	0x0000c7d0


	//   ....[47]....
        /*0250*/ 	.word	0x0000ce10


	//   ....[48]....
        /*0254*/ 	.word	0x0000ce60


	//   ....[49]....
        /*0258*/ 	.word	0x0000ced0


	//   ....[50]....
        /*025c*/ 	.word	0x0000cf20


	//   ....[51]....
        /*0260*/ 	.word	0x0000cf40


	//   ....[52]....
        /*0264*/ 	.word	0x0000d070


	//   ....[53]....
        /*0268*/ 	.word	0x0000d0b0


	//   ....[54]....
        /*026c*/ 	.word	0x0000d120


	//   ....[55]....
        /*0270*/ 	.word	0x0000d170


	//   ....[56]....
        /*0274*/ 	.word	0x0000d190


	//   ....[57]....
        /*0278*/ 	.word	0x0000d4d0


	//   ....[58]....
        /*027c*/ 	.word	0x0000d520


	//   ....[59]....
        /*0280*/ 	.word	0x0000d5a0


	//   ....[60]....
        /*0284*/ 	.word	0x0000d5f0


	//   ....[61]....
        /*0288*/ 	.word	0x0000d670


	//   ....[62]....
        /*028c*/ 	.word	0x0000d6c0


	//   ....[63]....
        /*0290*/ 	.word	0x0000d740


	//   ....[64]....
        /*0294*/ 	.word	0x0000d790


	//   ....[65]....
        /*0298*/ 	.word	0x0000d810


	//   ....[66]....
        /*029c*/ 	.word	0x0000d860


	//   ....[67]....
        /*02a0*/ 	.word	0x0000d8f0


	//   ....[68]....
        /*02a4*/ 	.word	0x0000d990


	//   ....[69]....
        /*02a8*/ 	.word	0x0000da30


	//   ....[70]....
        /*02ac*/ 	.word	0x0000daf0


	//   ....[71]....
        /*02b0*/ 	.word	0x0000db20


	//   ....[72]....
        /*02b4*/ 	.word	0x0000db80


	//   ....[73]....
        /*02b8*/ 	.word	0x0000dc30


	//   ....[74]....
        /*02bc*/ 	.word	0x0000dc80


	//   ....[75]....
        /*02c0*/ 	.word	0x0000dd00


	//   ....[76]....
        /*02c4*/ 	.word	0x0000dd50


	//   ....[77]....
        /*02c8*/ 	.word	0x0000ddd0


	//   ....[78]....
        /*02cc*/ 	.word	0x0000de20


	//   ....[79]....
        /*02d0*/ 	.word	0x0000dea0


	//   ....[80]....
        /*02d4*/ 	.word	0x0000def0


	//   ....[81]....
        /*02d8*/ 	.word	0x0000df70


	//   ....[82]....
        /*02dc*/ 	.word	0x0000dfc0


	//   ....[83]....
        /*02e0*/ 	.word	0x0000e050


	//   ....[84]....
        /*02e4*/ 	.word	0x0000e0a0


	//   ....[85]....
        /*02e8*/ 	.word	0x0000e0f0


	//   ....[86]....
        /*02ec*/ 	.word	0x0000e140


	//   ....[87]....
        /*02f0*/ 	.word	0x0000e180


	//   ....[88]....
        /*02f4*/ 	.word	0x0000e1d0


	//----- nvinfo : EIATTR_EXIT_INSTR_OFFSETS
	.align		4
.L_1905:
        /*02f8*/ 	.byte	0x04, 0x1c
        /*02fa*/ 	.short	(.L_1907 - .L_1906)


	//   ....[0]....
.L_1906:
        /*02fc*/ 	.word	0x0000d2b0


	//   ....[1]....
        /*0300*/ 	.word	0x0000d470


	//----- nvinfo : EIATTR_MAX_THREADS
	.align		4
.L_1907:
        /*0304*/ 	.byte	0x04, 0x05
        /*0306*/ 	.short	(.L_1909 - .L_1908)
.L_1908:
        /*0308*/ 	.word	0x00000040
        /*030c*/ 	.word	0x00000001
        /*0310*/ 	.word	0x00000001


	//----- nvinfo : EIATTR_CRS_STACK_SIZE
	.align		4
.L_1909:
        /*0314*/ 	.byte	0x04, 0x1e
        /*0316*/ 	.short	(.L_1911 - .L_1910)
.L_1910:
        /*0318*/ 	.word	0x00000000


	//----- nvinfo : EIATTR_CBANK_PARAM_SIZE
	.align		4
.L_1911:
        /*031c*/ 	.byte	0x03, 0x19
        /*031e*/ 	.short	0x01f0


	//----- nvinfo : EIATTR_PARAM_CBANK
	.align		4
        /*0320*/ 	.byte	0x04, 0x0a
        /*0322*/ 	.short	(.L_1913 - .L_1912)
	.align		4
.L_1912:
        /*0324*/ 	.word	index@(.nv.constant0._Z25selective_scan_bwd_kernelI32Selective_Scan_bwd_kernel_traitsILi64ELi16ELb0ELb1ELb1ELb1ELb1EffEEv12SSMParamsBwd)
        /*0328*/ 	.short	0x0210
        /*032a*/ 	.short	0x01f0


	//----- nvinfo : EIATTR_SW_WAR
	.align		4
.L_1913:
        /*032c*/ 	.byte	0x04, 0x36
        /*032e*/ 	.short	(.L_1915 - .L_1914)
.L_1914:
        /*0330*/ 	.word	0x00000008
.L_1915:


//--------------------- .nv.info._Z25selective_scan_bwd_kernelI32Selective_Scan_bwd_kernel_traitsILi64ELi16ELb1ELb0ELb0ELb0ELb0EffEEv12SSMParamsBwd --------------------------
	.section	.nv.info._Z25selective_scan_bwd_kernelI32Selective_Scan_bwd_kernel_traitsILi64ELi16ELb1ELb0ELb0ELb0ELb0EffEEv12SSMParamsBwd,"",@"SHT_CUDA_INFO"
	.sectionflags	@""
	.align	4


	//----- nvinfo : EIATTR_CUDA_API_VERSION
	.align		4
        /*0000*/ 	.byte	0x04, 0x37
        /*0002*/ 	.short	(.L_1917 - .L_1916)
.L_1916:
        /*0004*/ 	.word	0x00000082


	//----- nvinfo : EIATTR_KPARAM_INFO
	.align		4
.L_1917:
        /*0008*/ 	.byte	0x04, 0x17
        /*000a*/ 	.short	(.L_1919 - .L_1918)
.L_1918:
        /*000c*/ 	.word	0x00000000
        /*0010*/ 	.short	0x0000
        /*0012*/ 	.short	0x0000
        /*0014*/ 	.byte	0x00, 0xf0, 0xc1, 0x07


	//----- nvinfo : EIATTR_SPARSE_MMA_MASK
	.align		4
.L_1919:
        /*0018*/ 	.byte	0x03, 0x50
        /*001a*/ 	.short	0x0000


	//----- nvinfo : EIATTR_MAXREG_COUNT
	.align		4
        /*001c*/ 	.byte	0x03, 0x1b
        /*001e*/ 	.short	0x00ff


	//----- nvinfo : EIATTR_NUM_BARRIERS
	.align		4
        /*0020*/ 	.byte	0x02, 0x4c
        /*0022*/ 	.byte	0x01
	.zero		1


	//----- nvinfo : EIATTR_MERCURY_ISA_VERSION
	.align		4
        /*0024*/ 	.byte	0x03, 0x5f
        /*0026*/ 	.short	0x0101


	//----- nvinfo : EIATTR_COOP_GROUP_MASK_REGIDS
	.align		4
        /*0028*/ 	.byte	0x04, 0x29
        /*002a*/ 	.short	(.L_1921 - .L_1920)


	//   ....[0]....
.L_1920:
        /*002c*/ 	.word	0xffffffff


	//   ....[1]....
        /*0030*/ 	.word	0xffffffff


	//   ....[2]....
        /*0034*/ 	.word	0xffffffff


	//   ....[3]....
        /*0038*/ 	.word	0xffffffff


	//   ....[4]....
        /*003c*/ 	.word	0xffffffff


	//   ....[5]....
        /*0040*/ 	.word	0xffffffff


	//   ....[6]....
        /*0044*/ 	.word	0xffffffff


	//   ....[7]....
        /*0048*/ 	.word	0xffffffff


	//   ....[8]....
        /*004c*/ 	.word	0xffffffff


	//   ....[9]....
        /*0050*/ 	.word	0xffffffff


	//   ....[10]....
        /*0054*/ 	.word	0xffffffff


	//   ....[11]....
        /*0058*/ 	.word	0xffffffff


	//   ....[12]....
        /*005c*/ 	.word	0xffffffff


	//   ....[13]....
        /*0060*/ 	.word	0xffffffff


	//   ....[14]....
        /*0064*/ 	.word	0xffffffff


	//   ....[15]....
        /*0068*/ 	.word	0xffffffff


	//   ....[16]....
        /*006c*/ 	.word	0xffffffff


	//   ....[17]....
        /*0070*/ 	.word	0xffffffff


	//   ....[18]....
        /*0074*/ 	.word	0xffffffff


	//   ....[19]....
        /*0078*/ 	.word	0xffffffff


	//   ....[20]....
        /*007c*/ 	.word	0xffffffff


	//   ....[21]....
        /*0080*/ 	.word	0xffffffff


	//   ....[22]....
        /*0084*/ 	.word	0xffffffff


	//   ....[23]....
        /*0088*/ 	.word	0xffffffff


	//   ....[24]....
        /*008c*/ 	.word	0xffffffff


	//   ....[25]....
        /*0090*/ 	.word	0xffffffff


	//   ....[26]....
        /*0094*/ 	.word	0xffffffff


	//   ....[27]....
        /*0098*/ 	.word	0xffffffff


	//   ....[28]....
        /*009c*/ 	.word	0xffffffff


	//   ....[29]....
        /*00a0*/ 	.word	0xffffffff


	//   ....[30]....
        /*00a4*/ 	.word	0xffffffff


	//   ....[31]....
        /*00a8*/ 	.word	0xffffffff


	//   ....[32]....
        /*00ac*/ 	.word	0xffffffff


	//   ....[33]....
        /*00b0*/ 	.word	0xffffffff


	//   ....[34]....
        /*00b4*/ 	.word	0xffffffff


	//   ....[35]....
        /*00b8*/ 	.word	0xffffffff


	//   ....[36]....
        /*00bc*/ 	.word	0xffffffff


	//   ....[37]....
        /*00c0*/ 	.word	0xffffffff


	//   ....[38]....
        /*00c4*/ 	.word	0xffffffff


	//   ....[39]....
        /*00c8*/ 	.word	0xffffffff


	//   ....[40]....
        /*00cc*/ 	.word	0xffffffff


	//   ....[41]....
        /*00d0*/ 	.word	0xffffffff


	//   ....[42]....
        /*00d4*/ 	.word	0xffffffff


	//   ....[43]....
        /*00d8*/ 	.word	0xffffffff


	//   ....[44]....
        /*00dc*/ 	.word	0xffffffff


	//   ....[45]....
        /*00e0*/ 	.word	0xffffffff


	//   ....[46]....
        /*00e4*/ 	.word	0xffffffff


	//   ....[47]....
        /*00e8*/ 	.word	0xffffffff


	//   ....[48]....
        /*00ec*/ 	.word	0xffffffff


	//   ....[49]....
        /*00f0*/ 	.word	0xffffffff


	//   ....[50]....
        /*00f4*/ 	.word	0xffffffff


	//   ....[51]....
        /*00f8*/ 	.word	0xffffffff


	//   ....[52]....
        /*00fc*/ 	.word	0xffffffff


	//   ....[53]....
        /*0100*/ 	.word	0xffffffff


	//   ....[54]....
        /*0104*/ 	.word	0xffffffff


	//   ....[55]....
        /*0108*/ 	.word	0x0500005a


	//   ....[56]....
        /*010c*/ 	.word	0x0500005a


	//   ....[57]....
        /*0110*/ 	.word	0x0500005a


	//   ....[58]....
        /*0114*/ 	.word	0x0500005a


	//   ....[59]....
        /*0118*/ 	.word	0x0500005a


	//   ....[60]....
        /*011c*/ 	.word	0x0500005a


	//   ....[61]....
        /*0120*/ 	.word	0x0500005a


	//   ....[62]....
        /*0124*/ 	.word	0x0500005a


	//   ....[63]....
        /*0128*/ 	.word	0x0500005a


	//   ....[64]....
        /*012c*/ 	.word	0x0500005a


	//   ....[65]....
        /*0130*/ 	.word	0x0500005a


	//   ....[66]....
        /*0134*/ 	.word	0x0500005a


	//   ....[67]....
        /*0138*/ 	.word	0x0500005a


	//   ....[68]....
        /*013c*/ 	.word	0x0500005a


	//   ....[69]....
        /*0140*/ 	.word	0x0500005a


	//   ....[70]....
        /*0144*/ 	.word	0x0500005a


	//   ....[71]....
        /*0148*/ 	.word	0x0500005a


	//   ....[72]....
        /*014c*/ 	.word	0x0500005a


	//   ....[73]....
        /*0150*/ 	.word	0x0500005a


	//   ....[74]....
        /*0154*/ 	.word	0x0500005a


	//   ....[75]....
        /*0158*/ 	.word	0x0500005a


	//   ....[76]....
        /*015c*/ 	.word	0x0500005a


	//   ....[77]....
        /*0160*/ 	.word	0x0500005a


	//   ....[78]....
        /*0164*/ 	.word	0x0500005a


	//   ....[79]....
        /*0168*/ 	.word	0x0500005a


	//   ....[80]....
        /*016c*/ 	.word	0x0500005a


	//   ....[81]....
        /*0170*/ 	.word	0x0500005a


	//   ....[82]....
        /*0174*/ 	.word	0x0500005a


	//   ....[83]....
        /*0178*/ 	.word	0x0500005a


	//   ....[84]....
        /*017c*/ 	.word	0x0500005a


	//   ....[85]....
        /*0180*/ 	.word	0x0500005a


	//   ....[86]....
        /*0184*/ 	.word	0x0500005a


	//----- nvinfo : EIATTR_COOP_GROUP_INSTR_OFFSETS
	.align		4
.L_1921:
        /*0188*/ 	.byte	0x04, 0x28
        /*018a*/ 	.short	(.L_1923 - .L_1922)


	//   ....[0]....
.L_1922:
        /*018c*/ 	.word	0x000007c0


	//   ....[1]....
        /*0190*/ 	.word	0x000008b0


	//   ....[2]....
        /*0194*/ 	.word	0x00000a00


	//   ....[3]....
        /*0198*/ 	.word	0x00001b00


	//   ....[4]....
        /*019c*/ 	.word	0x00001b20


	//   ....[5]....
        /*01a0*/ 	.word	0x00001b50


	//   ....[6]....
        /*01a4*/ 	.word	0x00001b70


	//   ....[7]....
        /*01a8*/ 	.word	0x00001ba0


	//   ....[8]....
        /*01ac*/ 	.word	0x00001bc0


	//   ....[9]....
        /*01b0*/ 	.word	0x00001bf0


	//   ....[10]....
        /*01b4*/ 	.word	0x00001c10


	//   ....[11]....
        /*01b8*/ 	.word	0x00001c40


	//   ....[12]....
        /*01bc*/ 	.word	0x00001c50


	//   ....[13]....
        /*01c0*/ 	.word	0x00001cf0


	//   ....[14]....
        /*01c4*/ 	.word	0x00001d00


	//   ....[15]....
        /*01c8*/ 	.word	0x00001d10


	//   ....[16]....
        /*01cc*/ 	.word	0x00001d20


	//   ....[17]....
        /*01d0*/ 	.word	0x00002270


	//   ....[18]....
        /*01d4*/ 	.word	0x00002280


	//   ....[19]....
        /*01d8*/ 	.word	0x00002290


	//   ....[20]....
        /*01dc*/ 	.word	0x000022a0


	//   ....[21]....
        /*01e0*/ 	.word	0x000022d0


	//   ....[22]....
        /*01e4*/ 	.word	0x000022e0


	//   ....[23]....
        /*01e8*/ 	.word	0x00002310


	//   ....[24]....
        /*01ec*/ 	.word	0x00002320


	//   ....[25]....
        /*01f0*/ 	.word	0x00002350


	//   ....[26]....
        /*01f4*/ 	.word	0x00002360


	//   ....[27]....
        /*01f8*/ 	.word	0x00002390


	//   ....[28]....
        /*01fc*/ 	.word	0x000023a0


	//   ....[29]....
        /*0200*/ 	.word	0x000023d0


	//   ....[30]....
        /*0204*/ 	.word	0x000023e0


	//   ....[31]....
        /*0208*/ 	.word	0x000023f0


	//   ....[32]....
        /*020c*/ 	.word	0x00002400


	//   ....[33]....
        /*0210*/ 	.word	0x00002b00


	//   ....[34]....
        /*0214*/ 	.word	0x00002b90


	//   ....[35]....
        /*0218*/ 	.word	0x00002c40


	//   ....[36]....
        /*021c*/ 	.word	0x00002c80


	//   ....[37]....
        /*0220*/ 	.word	0x00002e10


	//   ....[38]....
        /*0224*/ 	.word	0x00002e50


	//   ....[39]....
        /*0228*/ 	.word	0x00002fe0


	//   ....[40]....
        /*022c*/ 	.word	0x00003020


	//   ....[41]....
        /*0230*/ 	.word	0x00003060


	//   ....[42]....
        /*0234*/ 	.word	0x000030a0


	//   ....[43]....
        /*0238*/ 	.word	0x00003420


	//   ....[44]....
        /*023c*/ 	.word	0x00003690


	//   ....[45]....
        /*0240*/ 	.word	0x00003870


	//   ....[46]....
        /*0244*/ 	.word	0x000038c0


	//   ....[47]....
        /*0248*/ 	.word	0x00003920


	//   ....[48]....
        /*024c*/ 	.word	0x00003970


	//   ....[49]....
        /*0250*/ 	.word	0x000039a0


	//   ....[50]....
        /*0254*/ 	.word	0x00003ad0


	//   ....[51]....
        /*0258*/ 	.word	0x00003b10


	//   ....[52]....
        /*025c*/ 	.word	0x00003b70


	//   ....[53]....
        /*0260*/ 	.word	0x00003bc0


	//   ....[54]....
        /*0264*/ 	.word	0x00003bf0


	//   ....[55]....
        /*0268*/ 	.word	0x00004370


	//   ....[56]....
        /*026c*/ 	.word	0x000043c0


	//   ....[57]....
        /*0270*/ 	.word	0x00004440


	//   ....[58]....
        /*0274*/ 	.word	0x00004490


	//   ....[59]....
        /*0278*/ 	.word	0x00004510


	//   ....[60]....
        /*027c*/ 	.word	0x00004560


	//   ....[61]....
        /*0280*/ 	.word	0x000045e0


	//   ....[62]....
        /*0284*/ 	.word	0x00004630


	//   ....[63]....
        /*0288*/ 	.word	0x000046b0


	//   ....[64]....
        /*028c*/ 	.word	0x00004700


	//   ....[65]....
        /*0290*/ 	.word	0x00004790


	//   ....[66]....
        /*0294*/ 	.word	0x00004830


	//   ....[67]....
        /*0298*/ 	.word	0x000048d0


	//   ....[68]....
        /*029c*/ 	.word	0x00004990


	//   ....[69]....
        /*02a0*/ 	.word	0x000049c0


	//   ....[70]....
        /*02a4*/ 	.word	0x00004a20


	//   ....[71]....
        /*02a8*/ 	.word	0x00004ad0


	//   ....[72]....
        /*02ac*/ 	.word	0x00004b20


	//   ....[73]....
        /*02b0*/ 	.word	0x00004ba0


	//   ....[74]....
        /*02b4*/ 	.word	0x00004bf0


	//   ....[75]....
        /*02b8*/ 	.word	0x00004c70


	//   ....[76]....
        /*02bc*/ 	.word	0x00004cc0


	//   ....[77]....
        /*02c0*/ 	.word	0x00004d40


	//   ....[78]....
        /*02c4*/ 	.word	0x00004d90


	//   ....[79]....
        /*02c8*/ 	.word	0x00004e10


	//   ....[80]....
        /*02cc*/ 	.word	0x00004e60


	//   ....[81]....
        /*02d0*/ 	.word	0x00004ef0


	//   ....[82]....
        /*02d4*/ 	.word	0x00004f40


	//   ....[83]....
        /*02d8*/ 	.word	0x00004f90


	//   ....[84]....
        /*02dc*/ 	.word	0x00004fe0


	//   ....[85]....
        /*02e0*/ 	.word	0x00005020


	//   ....[86]....
        /*02e4*/ 	.word	0x00005070


	//----- nvinfo : EIATTR_EXIT_INSTR_OFFSETS
	.align		4
.L_1923:
        /*02e8*/ 	.byte	0x04, 0x1c
        /*02ea*/ 	.short	(.L_1925 - .L_1924)


	//   ....[0]....
.L_1924:
        /*02ec*/ 	.word	0x00003d10


	//   ....[1]....
        /*02f0*/ 	.word	0x00004310


	//----- nvinfo : EIATTR_MAX_THREADS
	.align		4
.L_1925:
        /*02f4*/ 	.byte	0x04, 0x05
        /*02f6*/ 	.short	(.L_1927 - .L_1926)
.L_1926:
        /*02f8*/ 	.word	0x00000040
        /*02fc*/ 	.word	0x00000001
        /*0300*/ 	.word	0x00000001


	//----- nvinfo : EIATTR_CRS_STACK_SIZE
	.align		4
.L_1927:
        /*0304*/ 	.byte	0x04, 0x1e
        /*0306*/ 	.short	(.L_1929 - .L_1928)
.L_1928:
        /*0308*/ 	.word	0x00000000


	//----- nvinfo : EIATTR_CBANK_PARAM_SIZE
	.align		4
.L_1929:
        /*030c*/ 	.byte	0x03, 0x19
        /*030e*/ 	.short	0x01f0


	//----- nvinfo : EIATTR_PARAM_CBANK
	.align		4
        /*0310*/ 	.byte	0x04, 0x0a
        /*0312*/ 	.short	(.L_1931 - .L_1930)
	.align		4
.L_1930:
        /*0314*/ 	.word	index@(.nv.constant0._Z25selective_scan_bwd_kernelI32Selective_Scan_bwd_kernel_traitsILi64ELi16ELb1ELb0ELb0ELb0ELb0EffEEv12SSMParamsBwd)
        /*0318*/ 	.short	0x0210
        /*031a*/ 	.short	0x01f0


	//----- nvinfo : EIATTR_SW_WAR
	.align		4
.L_1931:
        /*031c*/ 	.byte	0x04, 0x36
        /*031e*/ 	.short	(.L_1933 - .L_1932)
.L_1932:
        /*0320*/ 	.word	0x00000008
.L_1933:


//--------------------- .nv.info._Z25selective_scan_bwd_kernelI32Selective_Scan_bwd_kernel_traitsILi64ELi16ELb1ELb0ELb0ELb0ELb1EffEEv12SSMParamsBwd --------------------------
	.section	.nv.info._Z25selective_scan_bwd_kernelI32Selective_Scan_bwd_kernel_traitsILi64ELi16ELb1ELb0ELb0ELb0ELb1EffEEv12SSMParamsBwd,"",@"SHT_CUDA_INFO"
	.sectionflags	@""
	.align	4


	//----- nvinfo : EIATTR_CUDA_API_VERSION
	.align		4
        /*0000*/ 	.byte	0x04, 0x37
        /*0002*/ 	.short	(.L_1935 - .L_1934)
.L_1934:
        /*0004*/ 	.word	0x00000082


	//----- nvinfo : EIATTR_KPARAM_INFO
	.align		4
.L_1935:
        /*0008*/ 	.byte	0x04, 0x17
        /*000a*/ 	.short	(.L_1937 - .L_1936)
.L_1936:
        /*000c*/ 	.word	0x00000000
        /*0010*/ 	.short	0x0000
        /*0012*/ 	.short	0x0000
        /*0014*/ 	.byte	0x00, 0xf0, 0xc1, 0x07


	//----- nvinfo : EIATTR_SPARSE_MMA_MASK
	.align		4
.L_1937:
        /*0018*/ 	.byte	0x03, 0x50
        /*001a*/ 	.short	0x0000


	//----- nvinfo : EIATTR_MAXREG_COUNT
	.align		4
        /*001c*/ 	.byte	0x03, 0x1b
        /*001e*/ 	.short	0x00ff


	//----- nvinfo : EIATTR_NUM_BARRIERS
	.align		4
        /*0020*/ 	.byte	0x02, 0x4c
        /*0022*/ 	.byte	0x01
	.zero		1


	//----- nvinfo : EIATTR_MERCURY_ISA_VERSION
	.align		4
        /*0024*/ 	.byte	0x03, 0x5f
        /*0026*/ 	.short	0x0101


	//----- nvinfo : EIATTR_COOP_GROUP_MASK_REGIDS
	.align		4
        /*0028*/ 	.byte	0x04, 0x29
        /*002a*/ 	.short	(.L_1939 - .L_1938)


	//   ....[0]....
.L_1938:
        /*002c*/ 	.word	0xffffffff


	//   ....[1]....
        /*0030*/ 	.word	0xffffffff


	//   ....[2]....
        /*0034*/ 	.word	0xffffffff


	//   ....[3]....
        /*0038*/ 	.word	0xffffffff


	//   ....[4]....
        /*003c*/ 	.word	0xffffffff


	//   ....[5]....
        /*0040*/ 	.word	0xffffffff


	//   ....[6]....
        /*0044*/ 	.word	0xffffffff


	//   ....[7]....
        /*0048*/ 	.word	0xffffffff


	//   ....[8]....
        /*004c*/ 	.word	0xffffffff


	//   ....[9]....
        /*0050*/ 	.word	0xffffffff


	//   ....[10]....
        /*0054*/ 	.word	0xffffffff


	//   ....[11]....
        /*0058*/ 	.word	0xffffffff


	//   ....[12]....
        /*005c*/ 	.word	0xffffffff


	//   ....[13]....
        /*0060*/ 	.word	0xffffffff


	//   ....[14]....
        /*0064*/ 	.word	0xffffffff


	//   ....[15]....
        /*0068*/ 	.word	0xffffffff


	//   ....[16]....
        /*006c*/ 	.word	0xffffffff


	//   ....[17]....
        /*0070*/ 	.word	0xffffffff


	//   ....[18]....
        /*0074*/ 	.word	0xffffffff


	//   ....[19]....
        /*0078*/ 	.word	0xffffffff


	//   ....[20]....
        /*007c*/ 	.word	0xffffffff


	//   ....[21]....
        /*0080*/ 	.word	0xffffffff


	//   ....[22]....
        /*0084*/ 	.word	0xffffffff


	//   ....[23]....
        /*0088*/ 	.word	0xffffffff


	//   ....[24]....
        /*008c*/ 	.word	0xffffffff


	//   ....[25]....
        /*0090*/ 	.word	0xffffffff


	//   ....[26]....
        /*0094*/ 	.word	0xffffffff


	//   ....[27]....
        /*0098*/ 	.word	0xffffffff


	//   ....[28]....
        /*009c*/ 	.word	0xffffffff


	//   ....[29]....
        /*00a0*/ 	.word	0xffffffff


	//   ....[30]....
        /*00a4*/ 	.word	0xffffffff


	//   ....[31]....
        /*00a8*/ 	.word	0xffffffff


	//   ....[32]....
        /*00ac*/ 	.word	0xffffffff


	//   ....[33]....
        /*00b0*/ 	.word	0xffffffff


	//   ....[34]....
        /*00b4*/ 	.word	0xffffffff


	//   ....[35]....
        /*00b8*/ 	.word	0xffffffff


	//   ....[36]....
        /*00bc*/ 	.word	0xffffffff


	//   ....[37]....
        /*00c0*/ 	.word	0xffffffff


	//   ....[38]....
        /*00c4*/ 	.word	0xffffffff


	//   ....[39]....
        /*00c8*/ 	.word	0xffffffff


	//   ....[40]....
        /*00cc*/ 	.word	0xffffffff


	//   ....[41]....
        /*00d0*/ 	.word	0xffffffff


	//   ....[42]....
        /*00d4*/ 	.word	0xffffffff


	//   ....[43]....
        /*00d8*/ 	.word	0xffffffff


	//   ....[44]....
        /*00dc*/ 	.word	0xffffffff


	//   ....[45]....
        /*00e0*/ 	.word	0xffffffff


	//   ....[46]....
        /*00e4*/ 	.word	0xffffffff


	//   ....[47]....
        /*00e8*/ 	.word	0xffffffff


	//   ....[48]....
        /*00ec*/ 	.word	0xffffffff


	//   ....[49]....
        /*00f0*/ 	.word	0xffffffff


	//   ....[50]....
        /*00f4*/ 	.word	0xffffffff


	//   ....[51]....
        /*00f8*/ 	.word	0xffffffff


	//   ....[52]....
        /*00fc*/ 	.word	0xffffffff


	//   ....[53]....
        /*0100*/ 	.word	0xffffffff


	//   ....[54]....
        /*0104*/ 	.word	0xffffffff


	//   ....[55]....
        /*0108*/ 	.word	0xffffffff


	//   ....[56]....
        /*010c*/ 	.word	0xffffffff


	//   ....[57]....
        /*0110*/ 	.word	0xffffffff


	//   ....[58]....
        /*0114*/ 	.word	0xffffffff


	//   ....[59]....
        /*0118*/ 	.word	0x050000c4


	//   ....[60]....
        /*011c*/ 	.word	0x050000c4


	//   ....[61]....
        /*0120*/ 	.word	0x050000c4


	//   ....[62]....
        /*0124*/ 	.word	0x050000c4


	//   ....[63]....
        /*0128*/ 	.word	0x050000c4


	//   ....[64]....
        /*012c*/ 	.word	0x050000c4


	//   ....[65]....
        /*0130*/ 	.word	0x050000c4


	//   ....[66]....
        /*0134*/ 	.word	0x050000c4


	//   ....[67]....
        /*0138*/ 	.word	0x050000c4


	//   ....[68]....
        /*013c*/ 	.word	0x050000c4


	//   ....[69]....
        /*0140*/ 	.word	0x050000c4


	//   ....[70]....
        /*0144*/ 	.word	0x050000c4


	//   ....[71]....
        /*0148*/ 	.word	0x050000c4


	//   ....[72]....
        /*014c*/ 	.word	0x050000c4


	//   ....[73]....
        /*0150*/ 	.word	0x050000c4


	//   ....[74]....
        /*0154*/ 	.word	0x050000c4


	//   ....[75]....
        /*0158*/ 	.word	0x050000c4


	//   ....[76]....
        /*015c*/ 	.word	0x050000c4


	//   ....[77]....
        /*0160*/ 	.word	0x050000c4


	//   ....[78]....
        /*0164*/ 	.word	0x050000c4


	//   ....[79]....
        /*0168*/ 	.word	0x050000c4


	//   ....[80]....
        /*016c*/ 	.word	0x050000c4


	//   ....[81]....
        /*0170*/ 	.word	0x050000c4


	//   ....[82]....
        /*0174*/ 	.word	0x050000c4


	//   ....[83]....
        /*0178*/ 	.word	0x050000c4


	//   ....[84]....
        /*017c*/ 	.word	0x050000c4


	//   ....[85]....
        /*0180*/ 	.word	0x050000c4


	//   ....[86]....
        /*0184*/ 	.word	0x050000c4


	//   ....[87]....
        /*0188*/ 	.word	0x050000c4


	//   ....[88]....
        /*018c*/ 	.word	0x050000c4


	//   ....[89]....
        /*0190*/ 	.word	0x050000c4


	//   ....[90]....
        /*0194*/ 	.word	0x050000c4


	//----- nvinfo : EIATTR_COOP_GROUP_INSTR_OFFSETS
	.align		4
.L_1939:
        /*0198*/ 	.byte	0x04, 0x28
        /*019a*/ 	.short	(.L_1941 - .L_1940)


	//   ....[0]....
.L_1940:
        /*019c*/ 	.word	0x000007f0


	//   ....[1]....
        /*01a0*/ 	.word	0x000008e0


	//   ....[2]....
        /*01a4*/ 	.word	0x00000ab0


	//   ....[3]....
        /*01a8*/ 	.word	0x00000c70


	//   ....[4]....
        /*01ac*/ 	.word	0x000011c0


	//   ....[5]....
        /*01b0*/ 	.word	0x00001850


	//   ....[6]....
        /*01b4*/ 	.word	0x00001c80


	//   ....[7]....
        /*01b8*/ 	.word	0x00002cd0


	//   ....[8]....
        /*01bc*/ 	.word	0x00002cf0


	//   ....[9]....
        /*01c0*/ 	.word	0x00002d20


	//   ....[10]....
        /*01c4*/ 	.word	0x00002d40


	//   ....[11]....
        /*01c8*/ 	.word	0x00002d70


	//   ....[12]....
        /*01cc*/ 	.word	0x00002d90


	//   ....[13]....
        /*01d0*/ 	.word	0x00002dc0


	//   ....[14]....
        /*01d4*/ 	.word	0x00002de0


	//   ....[15]....
        /*01d8*/ 	.word	0x00002e10


	//   ....[16]....
        /*01dc*/ 	.word	0x00002e20


	//   ....[17]....
        /*01e0*/ 	.word	0x00002ec0


	//   ....[18]....
        /*01e4*/ 	.word	0x00002ed0


	//   ....[19]....
        /*01e8*/ 	.word	0x00002ee0


	//   ....[20]....
        /*01ec*/ 	.word	0x00002ef0


	//   ....[21]....
        /*01f0*/ 	.word	0x000033b0


	//   ....[22]....
        /*01f4*/ 	.word	0x000033c0


	//   ....[23]....
        /*01f8*/ 	.word	0x000033d0


	//   ....[24]....
        /*01fc*/ 	.word	0x000033e0


	//   ....[25]....
        /*0200*/ 	.word	0x00003410


	//   ....[26]....
        /*0204*/ 	.word	0x00003420


	//   ....[27]....
        /*0208*/ 	.word	0x00003450


	//   ....[28]....
        /*020c*/ 	.word	0x00003460


	//   ....[29]....
        /*0210*/ 	.word	0x00003490


	//   ....[30]....
        /*0214*/ 	.word	0x000034a0


	//   ....[31]....
        /*0218*/ 	.word	0x000034d0


	//   ....[32]....
        /*021c*/ 	.word	0x000034e0


	//   ....[33]....
        /*0220*/ 	.word	0x00003510


	//   ....[34]....
        /*0224*/ 	.word	0x00003520


	//   ....[35]....
        /*0228*/ 	.word	0x00003530


	//   ....[36]....
        /*022c*/ 	.word	0x00003540


	//   ....[37]....
        /*0230*/ 	.word	0x00003850


	//   ....[38]....
        /*0234*/ 	.word	0x00003960


	//   ....[39]....
        /*0238*/ 	.word	0x00003dc0


	//   ....[40]....
        /*023c*/ 	.word	0x00003e00


	//   ....[41]....
        /*0240*/ 	.word	0x00003ea0


	//   ....[42]....
        /*0244*/ 	.word	0x00003ec0


	//   ....[43]....
        /*0248*/ 	.word	0x00003f20


	//   ....[44]....
        /*024c*/ 	.word	0x00003f60


	//   ....[45]....
        /*0250*/ 	.word	0x00004110


	//   ....[46]....
        /*0254*/ 	.word	0x000041c0


	//   ....[47]....
        /*0258*/ 	.word	0x000044b0


	//   ....[48]....
        /*025c*/ 	.word	0x00004720


	//   ....[49]....
        /*0260*/ 	.word	0x000048e0


	//   ....[50]....
        /*0264*/ 	.word	0x00004930


	//   ....[51]....
        /*0268*/ 	.word	0x00004990


	//   ....[52]....
        /*026c*/ 	.word	0x000049e0


	//   ....[53]....
        /*0270*/ 	.word	0x00004a10


	//   ....[54]....
        /*0274*/ 	.word	0x00004b40


	//   ....[55]....
        /*0278*/ 	.word	0x00004b80


	//   ....[56]....
        /*027c*/ 	.word	0x00004be0


	//   ....[57]....
        /*0280*/ 	.word	0x00004c30


	//   ....[58]....
        /*0284*/ 	.word	0x00004c60


	//   ....[59]....
        /*0288*/ 	.word	0x000053e0


	//   ....[60]....
        /*028c*/ 	.word	0x00005430


	//   ....[61]....
        /*0290*/ 	.word	0x000054b0


	//   ....[62]....
        /*0294*/ 	.word	0x00005500


	//   ....[63]....
        /*0298*/ 	.word	0x00005580


	//   ....[64]....
        /*029c*/ 	.word	0x000055d0


	//   ....[65]....
        /*02a0*/ 	.word	0x00005650


	//   ....[66]....
        /*02a4*/ 	.word	0x000056a0


	//   ....[67]....
        /*02a8*/ 	.word	0x00005720


	//   ....[68]....
        /*02ac*/ 	.word	0x00005770


	//   ....[69]....
        /*02b0*/ 	.word	0x00005800


	//   ....[70]....
        /*02b4*/ 	.word	0x000058a0


	//   ....[71]....
        /*02b8*/ 	.word	0x00005940


	//   ....[72]....
        /*02bc*/ 	.word	0x00005a00


	//   ....[73]....
        /*02c0*/ 	.word	0x00005a30


	//   ....[74]....
        /*02c4*/ 	.word	0x00005a90


	//   ....[75]....
        /*02c8*/ 	.word	0x00005b40


	//   ....[76]....
        /*02cc*/ 	.word	0x00005b90


	//   ....[77]....
        /*02d0*/ 	.word	0x00005c10


	//   ....[78]....
        /*02d4*/ 	.word	0x00005c60


	//   ....[79]....
        /*02d8*/ 	.word	0x00005ce0


	//   ....[80]....
        /*02dc*/ 	.word	0x00005d30


	//   ....[81]....
        /*02e0*/ 	.word	0x00005db0


	//   ....[82]....
        /*02e4*/ 	.word	0x00005e00


	//   ....[83]....
        /*02e8*/ 	.word	0x00005e80


	//   ....[84]....
        /*02ec*/ 	.word	0x00005ed0


	//   ....[85]....
        /*02f0*/ 	.word	0x00005f60


	//   ....[86]....
        /*02f4*/ 	.word	0x00005fb0


	//   ....[87]....
        /*02f8*/ 	.word	0x00005fe0


	//   ....[88]....
        /*02fc*/ 	.word	0x00006050


	//   ....[89]....
        /*0300*/ 	.word	0x00006080


	//   ....[90]....
        /*0304*/ 	.word	0x000060e0


	//----- nvinfo : EIATTR_EXIT_INSTR_OFFSETS
	.align		4
.L_1941:
        /*0308*/ 	.byte	0x04, 0x1c
        /*030a*/ 	.short	(.L_1943 - .L_1942)


	//   ....[0]....
.L_1942:
        /*030c*/ 	.word	0x00004d80


	//   ....[1]....
        /*0310*/ 	.word	0x00005380


	//----- nvinfo : EIATTR_MAX_THREADS
	.align		4
.L_1943:
        /*0314*/ 	.byte	0x04, 0x05
        /*0316*/ 	.short	(.L_1945 - .L_1944)
.L_1944:
        /*0318*/ 	.word	0x00000040
        /*031c*/ 	.word	0x00000001
        /*0320*/ 	.word	0x00000001


	//----- nvinfo : EIATTR_CRS_STACK_SIZE
	.align		4
.L_1945:
        /*0324*/ 	.byte	0x04, 0x1e
        /*0326*/ 	.short	(.L_1947 - .L_1946)
.L_1946:
        /*0328*/ 	.word	0x00000000


	//----- nvinfo : EIATTR_CBANK_PARAM_SIZE
	.align		4
.L_1947:
        /*032c*/ 	.byte	0x03, 0x19
        /*032e*/ 	.short	0x01f0


	//----- nvinfo : EIATTR_PARAM_CBANK
	.align		4
        /*0330*/ 	.byte	0x04, 0x0a
        /*0332*/ 	.short	(.L_1949 - .L_1948)
	.align		4
.L_1948:
        /*0334*/ 	.word	index@(.nv.constant0._Z25selective_scan_bwd_kernelI32Selective_Scan_bwd_kernel_traitsILi64ELi16ELb1ELb0ELb0ELb0ELb1EffEEv12SSMParamsBwd)
        /*0338*/ 	.short	0x0210
        /*033a*/ 	.short	0x01f0


	//----- nvinfo : EIATTR_SW_WAR
	.align		4
.L_1949:
        /*033c*/ 	.byte	0x04, 0x36
        /*033e*/ 	.short	(.L_1951 - .L_1950)
.L_1950:
        /*0340*/ 	.word	0x00000008
.L_1951:


//--------------------- .nv.info._Z25selective_scan_bwd_kernelI32Selective_Scan_bwd_kernel_traitsILi64ELi16ELb1ELb0ELb0ELb1ELb0EffEEv12SSMParamsBwd --------------------------
	.section	.nv.info._Z25selective_scan_bwd_kernelI32Selective_Scan_bwd_kernel_traitsILi64ELi16ELb1ELb0ELb0ELb1ELb0EffEEv12SSMParamsBwd,"",@"SHT_CUDA_INFO"
	.sectionflags	@""
	.align	4


	//----- nvinfo : EIATTR_CUDA_API_VERSION
	.align		4
        /*0000*/ 	.byte	0x04, 0x37
        /*0002*/ 	.short	(.L_1953 - .L_1952)
.L_1952:
        /*0004*/ 	.word	0x00000082


	//----- nvinfo : EIATTR_KPARAM_INFO
	.align		4
.L_1953:
        /*0008*/ 	.byte	0x04, 0x17
        /*000a*/ 	.short	(.L_1955 - .L_1954)
.L_1954:
        /*000c*/ 	.word	0x00000000
        /*0010*/ 	.short	0x0000
        /*0012*/ 	.short	0x0000
        /*0014*/ 	.byte	0x00, 0xf0, 0xc1, 0x07


	//----- nvinfo : EIATTR_SPARSE_MMA_MASK
	.align		4
.L_1955:
        /*0018*/ 	.byte	0x03, 0x50
        /*001a*/ 	.short	0x0000


	//----- nvinfo : EIATTR_MAXREG_COUNT
	.align		4
        /*001c*/ 	.byte	0x03, 0x1b
        /*001e*/ 	.short	0x00ff


	//----- nvinfo : EIATTR_NUM_BARRIERS
	.align		4
        /*0020*/ 	.byte	0x02, 0x4c
        /*0022*/ 	.byte	0x01
	.zero		1


	//----- nvinfo : EIATTR_MERCURY_ISA_VERSION
	.align		4
        /*0024*/ 	.byte	0x03, 0x5f
        /*0026*/ 	.short	0x0101


	//----- nvinfo : EIATTR_COOP_GROUP_MASK_REGIDS
	.align		4
        /*0028*/ 	.byte	0x04, 0x29
        /*002a*/ 	.short	(.L_1957 - .L_1956)


	//   ....[0]....
.L_1956:
        /*002c*/ 	.word	0xffffffff


	//   ....[1]....
        /*0030*/ 	.word	0xffffffff


	//   ....[2]....
        /*0034*/ 	.word	0xffffffff


	//   ....[3]....
        /*0038*/ 	.word	0xffffffff


	//   ....[4]....
        /*003c*/ 	.word	0xffffffff


	//   ....[5]....
        /*0040*/ 	.word	0xffffffff


	//   ....[6]....
        /*0044*/ 	.word	0xffffffff


	//   ....[7]....
        /*0048*/ 	.word	0xffffffff


	//   ....[8]....
        /*004c*/ 	.word	0xffffffff


	//   ....[9]....
        /*0050*/ 	.word	0xffffffff


	//   ....[10]....
        /*0054*/ 	.word	0xffffffff


	//   ....[11]....
        /*0058*/ 	.word	0xffffffff


	//   ....[12]....
        /*005c*/ 	.word	0xffffffff


	//   ....[13]....
        /*0060*/ 	.word	0xffffffff


	//   ....[14]....
        /*0064*/ 	.word	0xffffffff


	//   ....[15]....
        /*0068*/ 	.word	0xffffffff


	//   ....[16]....
        /*006c*/ 	.word	0xffffffff


	//   ....[17]....
        /*0070*/ 	.word	0xffffffff


	//   ....[18]....
        /*0074*/ 	.word	0xffffffff


	//   ....[19]....
        /*0078*/ 	.word	0xffffffff


	//   ....[20]....
        /*007c*/ 	.word	0xffffffff


	//   ....[21]....
        /*0080*/ 	.word	0xffffffff


	//   ....[22]....
        /*0084*/ 	.word	0xffffffff


	//   ....[23]....
        /*0088*/ 	.word	0xffffffff


	//   ....[24]....
        /*008c*/ 	.word	0xffffffff


	//   ....[25]....
        /*0090*/ 	.word	0xffffffff


	//   ....[26]....
        /*0094*/ 	.word	0xffffffff


	//   ....[27]....
        /*0098*/ 	.word	0xffffffff


	//   ....[28]....
        /*009c*/ 	.word	0xffffffff


	//   ....[29]....
        /*00a0*/ 	.word	0xffffffff


	//   ....[30]....
        /*00a4*/ 	.word	0xffffffff


	//   ....[31]....
        /*00a8*/ 	.word	0xffffffff


	//   ....[32]....
        /*00ac*/ 	.word	0xffffffff


	//   ....[33]....
        /*00b0*/ 	.word	0xffffffff


	//   ....[34]....
        /*00b4*/ 	.word	0xffffffff


	//   ....[35]....
        /*00b8*/ 	.word	0xffffffff


	//   ....[36]....
        /*00bc*/ 	.word	0xffffffff


	//   ....[37]....
        /*00c0*/ 	.word	0xffffffff


	//   ....[38]....
        /*00c4*/ 	.word	0xffffffff


	//   ....[39]....
        /*00c8*/ 	.word	0xffffffff


	//   ....[40]....
        /*00cc*/ 	.word	0xffffffff


	//   ....[41]....
        /*00d0*/ 	.word	0xffffffff


	//   ....[42]....
        /*00d4*/ 	.word	0xffffffff


	//   ....[43]....
        /*00d8*/ 	.word	0xffffffff


	//   ....[44]....
        /*00dc*/ 	.word	0xffffffff


	//   ....[45]....
        /*00e0*/ 	.word	0xffffffff


	//   ....[46]....
        /*00e4*/ 	.word	0xffffffff


	//   ....[47]....
        /*00e8*/ 	.word	0xffffffff


	//   ....[48]....
        /*00ec*/ 	.word	0xffffffff


	//   ....[49]....
        /*00f0*/ 	.word	0xffffffff


	//   ....[50]....
        /*00f4*/ 	.word	0xffffffff


	//   ....[51]....
        /*00f8*/ 	.word	0xffffffff


	//   ....[52]....
        /*00fc*/ 	.word	0xffffffff


	//   ....[53]....
        /*0100*/ 	.word	0xffffffff


	//   ....[54]....
        /*0104*/ 	.word	0xffffffff


	//   ....[55]....
        /*0108*/ 	.word	0xffffffff


	//   ....[56]....
        /*010c*/ 	.word	0x050000d1


	//   ....[57]....
        /*0110*/ 	.word	0x050000d1


	//   ....[58]....
        /*0114*/ 	.word	0x050000d1


	//   ....[59]....
        /*0118*/ 	.word	0x050000d1


	//   ....[60]....
        /*011c*/ 	.word	0x050000d1


	//   ....[61]....
        /*0120*/ 	.word	0x050000d1


	//   ....[62]....
        /*0124*/ 	.word	0x050000d1


	//   ....[63]....
        /*0128*/ 	.word	0x050000d1


	//   ....[64]....
        /*012c*/ 	.word	0x050000d1


	//   ....[65]....
        /*0130*/ 	.word	0x050000d1


	//   ....[66]....
        /*0134*/ 	.word	0x050000d1


	//   ....[67]....
        /*0138*/ 	.word	0x050000d1


	//   ....[68]....
        /*013c*/ 	.word	0x050000d1


	//   ....[69]....
        /*0140*/ 	.word	0x050000d1


	//   ....[70]....
        /*0144*/ 	.word	0x050000d1


	//   ....[71]....
        /*0148*/ 	.word	0x050000d1


	//   ....[72]....
        /*014c*/ 	.word	0x050000d1


	//   ....[73]....
        /*0150*/ 	.word	0x050000d1


	//   ....[74]....
        /*0154*/ 	.word	0x050000d1


	//   ....[75]....
        /*0158*/ 	.word	0x050000d1


	//   ....[76]....
        /*015c*/ 	.word	0x050000d1


	//   ....[77]....
        /*0160*/ 	.word	0x050000d1


	//   ....[78]....
        /*0164*/ 	.word	0x050000d1


	//   ....[79]....
        /*0168*/ 	.word	0x050000d1


	//   ....[80]....
        /*016c*/ 	.word	0x050000d1


	//   ....[81]....
        /*0170*/ 	.word	0x050000d1


	//   ....[82]....
        /*0174*/ 	.word	0x050000d1


	//   ....[83]....
        /*0178*/ 	.word	0x050000d1


	//   ....[84]....
        /*017c*/ 	.word	0x050000d1


	//   ....[85]....
        /*0180*/ 	.word	0x050000d1


	//   ....[86]....
        /*0184*/ 	.word	0x050000d1


	//   ....[87]....
        /*0188*/ 	.word	0x050000d1


	//----- nvinfo : EIATTR_COOP_GROUP_INSTR_OFFSETS
	.align		4
.L_1957:
        /*018c*/ 	.byte	0x04, 0x28
        /*018e*/ 	.short	(.L_1959 - .L_1958)


	//   ....[0]....
.L_1958:
        /*0190*/ 	.word	0x000007b0


	//   ....[1]....
        /*0194*/ 	.word	0x000008d0


	//   ....[2]....
        /*0198*/ 	.word	0x00000aa0


	//   ....[3]....
        /*019c*/ 	.word	0x00003cb0


	//   ....[4]....
        /*01a0*/ 	.word	0x00003cd0


	//   ....[5]....
        /*01a4*/ 	.word	0x00003d00


	//   ....[6]....
        /*01a8*/ 	.word	0x00003d20


	//   ....[7]....
        /*01ac*/ 	.word	0x00003d50


	//   ....[8]....
        /*01b0*/ 	.word	0x00003d70


	//   ....[9]....
        /*01b4*/ 	.word	0x00003da0


	//   ....[10]....
        /*01b8*/ 	.word	0x00003dc0


	//   ....[11]....
        /*01bc*/ 	.word	0x00003df0


	//   ....[12]....
        /*01c0*/ 	.word	0x00003e00


	//   ....[13]....
        /*01c4*/ 	.word	0x00003ea0


	//   ....[14]....
        /*01c8*/ 	.word	0x00003eb0


	//   ....[15]....
        /*01cc*/ 	.word	0x00003ec0


	//   ....[16]....
        /*01d0*/ 	.word	0x00003ed0


	//   ....[17]....
        /*01d4*/ 	.word	0x000043e0


	//   ....[18]....
        /*01d8*/ 	.word	0x000043f0


	//   ....[19]....
        /*01dc*/ 	.word	0x00004400


	//   ....[20]....
        /*01e0*/ 	.word	0x00004410


	//   ....[21]....
        /*01e4*/ 	.word	0x00004440


	//   ....[22]....
        /*01e8*/ 	.word	0x00004450


	//   ....[23]....
        /*01ec*/ 	.word	0x00004480


	//   ....[24]....
        /*01f0*/ 	.word	0x00004490


	//   ....[25]....
        /*01f4*/ 	.word	0x000044c0


	//   ....[26]....
        /*01f8*/ 	.word	0x000044d0


	//   ....[27]....
        /*01fc*/ 	.word	0x00004500


	//   ....[28]....
        /*0200*/ 	.word	0x00004510


	//   ....[29]....
        /*0204*/ 	.word	0x00004540


	//   ....[30]....
        /*0208*/ 	.word	0x00004550


	//   ....[31]....
        /*020c*/ 	.word	0x00004560


	//   ....[32]....
        /*0210*/ 	.word	0x00004570


	//   ....[33]....
        /*0214*/ 	.word	0x000048b0


	//   ....[34]....
        /*0218*/ 	.word	0x00004a10


	//   ....[35]....
        /*021c*/ 	.word	0x00004ba0


	//   ....[36]....
        /*0220*/ 	.word	0x00004d00


	//   ....[37]....
        /*0224*/ 	.word	0x00004e90


	//   ....[38]....
        /*0228*/ 	.word	0x00004f90


	//   ....[39]....
        /*022c*/ 	.word	0x00004fb0


	//   ....[40]....
        /*0230*/ 	.word	0x00004fe0


	//   ....[41]....
        /*0234*/ 	.word	0x00005020


	//   ....[42]....
        /*0238*/ 	.word	0x000051c0


	//   ....[43]....
        /*023c*/ 	.word	0x000054f0


	//   ....[44]....
        /*0240*/ 	.word	0x00005c50


	//   ....[45]....
        /*0244*/ 	.word	0x00005fb0


	//   ....[46]....
        /*0248*/ 	.word	0x000061c0


	//   ....[47]....
        /*024c*/ 	.word	0x00006210


	//   ....[48]....
        /*0250*/ 	.word	0x00006270


	//   ....[49]....
        /*0254*/ 	.word	0x000062c0


	//   ....[50]....
        /*0258*/ 	.word	0x000062f0


	//   ....[51]....
        /*025c*/ 	.word	0x00006420


	//   ....[52]....
        /*0260*/ 	.word	0x00006460


	//   ....[53]....
        /*0264*/ 	.word	0x000064c0


	//   ....[54]....
        /*0268*/ 	.word	0x00006510


	//   ....[55]....
        /*026c*/ 	.word	0x00006540


	//   ....[56]....
        /*0270*/ 	.word	0x00006cc0


	//   ....[57]....
        /*0274*/ 	.word	0x00006d10


	//   ....[58]....
        /*0278*/ 	.word	0x00006d90


	//   ....[59]....
        /*027c*/ 	.word	0x00006de0


	//   ....[60]....
        /*0280*/ 	.word	0x00006e60


	//   ....[61]....
        /*0284*/ 	.word	0x00006eb0


	//   ....[62]....
        /*0288*/ 	.word	0x00006f30


	//   ....[63]....
        /*028c*/ 	.word	0x00006f80


	//   ....[64]....
        /*0290*/ 	.word	0x00007000


	//   ....[65]....
        /*0294*/ 	.word	0x00007050


	//   ....[66]....
        /*0298*/ 	.word	0x000070e0


	//   ....[67]....
        /*029c*/ 	.word	0x00007180


	//   ....[68]....
        /*02a0*/ 	.word	0x00007220


	//   ....[69]....
        /*02a4*/ 	.word	0x000072e0


	//   ....[70]....
        /*02a8*/ 	.word	0x00007310


	//   ....[71]....
        /*02ac*/ 	.word	0x00007370


	//   ....[72]....
        /*02b0*/ 	.word	0x00007420


	//   ....[73]....
        /*02b4*/ 	.word	0x00007470


	//   ....[74]....
        /*02b8*/ 	.word	0x000074f0


	//   ....[75]....
        /*02bc*/ 	.word	0x00007540


	//   ....[76]....
        /*02c0*/ 	.word	0x000075c0


	//   ....[77]....
        /*02c4*/ 	.word	0x00007610


	//   ....[78]....
        /*02c8*/ 	.word	0x00007690


	//   ....[79]....
        /*02cc*/ 	.word	0x000076e0


	//   ....[80]....
        /*02d0*/ 	.word	0x00007760


	//   ....[81]....
        /*02d4*/ 	.word	0x000077b0


	//   ....[82]....
        /*02d8*/ 	.word	0x00007840


	//   ....[83]....
        /*02dc*/ 	.word	0x00007890


	//   ....[84]....
        /*02e0*/ 	.word	0x000078c0


	//   ....[85]....
        /*02e4*/ 	.word	0x00007930


	//   ....[86]....
        /*02e8*/ 	.word	0x00007960


	//   ....[87]....
        /*02ec*/ 	.word	0x000079c0


	//----- nvinfo : EIATTR_EXIT_INSTR_OFFSETS
	.align		4
.L_1959:
        /*02f0*/ 	.byte	0x04, 0x1c
        /*02f2*/ 	.short	(.L_1961 - .L_1960)


	//   ....[0]....
.L_1960:
        /*02f4*/ 	.word	0x00006660


	//   ....[1]....
        /*02f8*/ 	.word	0x00006c60


	//----- nvinfo : EIATTR_MAX_THREADS
	.align		4
.L_1961:
        /*02fc*/ 	.byte	0x04, 0x05
        /*02fe*/ 	.short	(.L_1963 - .L_1962)
.L_1962:
        /*0300*/ 	.word	0x00000040
        /*0304*/ 	.word	0x00000001
        /*0308*/ 	.word	0x00000001


	//----- nvinfo : EIATTR_CRS_STACK_SIZE
	.align		4
.L_1963:
        /*030c*/ 	.byte	0x04, 0x1e
        /*030e*/ 	.short	(.L_1965 - .L_1964)
.L_1964:
        /*0310*/ 	.word	0x00000000


	//----- nvinfo : EIATTR_CBANK_PARAM_SIZE
	.align		4
.L_1965:
        /*0314*/ 	.byte	0x03, 0x19
        /*0316*/ 	.short	0x01f0


	//----- nvinfo : EIATTR_PARAM_CBANK
	.align		4
        /*0318*/ 	.byte	0x04, 0x0a
        /*031a*/ 	.short	(.L_1967 - .L_1966)
	.align		4
.L_1966:
        /*031c*/ 	.word	index@(.nv.constant0._Z25selective_scan_bwd_kernelI32Selective_Scan_bwd_kernel_traitsILi64ELi16ELb1ELb0ELb0ELb1ELb0EffEEv12SSMParamsBwd)
        /*0320*/ 	.short	0x0210
        /*0322*/ 	.short	0x01f0


	//----- nvinfo : EIATTR_SW_WAR
	.align		4
.L_1967:
        /*0324*/ 	.byte	0x04, 0x36
        /*0326*/ 	.short	(.L_1969 - .L_1968)
.L_1968:
        /*0328*/ 	.word	0x00000008
.L_1969:


//--------------------- .nv.info._Z25selective_scan_bwd_kernelI32Selective_Scan_bwd_kernel_traitsILi64ELi16ELb1ELb0ELb0ELb1ELb1EffEEv12SSMParamsBwd --------------------------
	.section	.nv.info._Z25selective_scan_bwd_kernelI32Selective_Scan_bwd_kernel_traitsILi64ELi16ELb1ELb0ELb0ELb1ELb1EffEEv12SSMParamsBwd,"",@"SHT_CUDA_INFO"
	.sectionflags	@""
	.align	4


	//----- nvinfo : EIATTR_CUDA_API_VERSION
	.align		4
        /*0000*/ 	.byte	0x04, 0x37
        /*0002*/ 	.short	(.L_1971 - .L_1970)
.L_1970:
        /*0004*/ 	.word	0x00000082


	//----- nvinfo : EIATTR_KPARAM_INFO
	.align		4
.L_1971:
        /*0008*/ 	.byte	0x04, 0x17
        /*000a*/ 	.short	(.L_1973 - .L_1972)
.L_1972:
        /*000c*/ 	.word	0x00000000
        /*0010*/ 	.short	0x0000
        /*0012*/ 	.short	0x0000
        /*0014*/ 	.byte	0x00, 0xf0, 0xc1, 0x07


	//----- nvinfo : EIATTR_SPARSE_MMA_MASK
	.align		4
.L_1973:
        /*0018*/ 	.byte	0x03, 0x50
        /*001a*/ 	.short	0x0000


	//----- nvinfo : EIATTR_MAXREG_COUNT
	.align		4
        /*001c*/ 	.byte	0x03, 0x1b
        /*001e*/ 	.short	0x00ff


	//----- nvinfo : EIATTR_NUM_BARRIERS
	.align		4
        /*0020*/ 	.byte	0x02, 0x4c
        /*0022*/ 	.byte	0x01
	.zero		1


	//----- nvinfo : EIATTR_MERCURY_ISA_VERSION
	.align		4
        /*0024*/ 	.byte	0x03, 0x5f
        /*0026*/ 	.short	0x0101


	//----- nvinfo : EIATTR_COOP_GROUP_MASK_REGIDS
	.align		4
        /*0028*/ 	.byte	0x04, 0x29
        /*002a*/ 	.short	(.L_1975 - .L_1974)


	//   ....[0]....
.L_1974:
        /*002c*/ 	.word	0xffffffff


	//   ....[1]....
        /*0030*/ 	.word	0xffffffff


	//   ....[2]....
        /*0034*/ 	.word	0xffffffff


	//   ....[3]....
        /*0038*/ 	.word	0xffffffff


	//   ....[4]....
        /*003c*/ 	.word	0xffffffff


	//   ....[5]....
        /*0040*/ 	.word	0xffffffff


	//   ....[6]....
        /*0044*/ 	.word	0xffffffff


	//   ....[7]....
        /*0048*/ 	.word	0xffffffff


	//   ....[8]....
        /*004c*/ 	.word	0xffffffff


	//   ....[9]....
        /*0050*/ 	.word	0xffffffff


	//   ....[10]....
        /*0054*/ 	.word	0xffffffff


	//   ....[11]....
        /*0058*/ 	.word	0xffffffff


	//   ....[12]....
        /*005c*/ 	.word	0xffffffff


	//   ....[13]....
        /*0060*/ 	.word	0xffffffff


	//   ....[14]....
        /*0064*/ 	.word	0xffffffff


	//   ....[15]....
        /*0068*/ 	.word	0xffffffff


	//   ....[16]....
        /*006c*/ 	.word	0xffffffff


	//   ....[17]....
        /*0070*/ 	.word	0xffffffff


	//   ....[18]....
        /*0074*/ 	.word	0xffffffff


	//   ....[19]....
        /*0078*/ 	.word	0xffffffff


	//   ....[20]....
        /*007c*/ 	.word	0xffffffff


	//   ....[21]....
        /*0080*/ 	.word	0xffffffff


	//   ....[22]....
        /*0084*/ 	.word	0xffffffff


	//   ....[23]....
        /*0088*/ 	.word	0xffffffff


	//   ....[24]....
        /*008c*/ 	.word	0xffffffff


	//   ....[25]....
        /*0090*/ 	.word	0xffffffff


	//   ....[26]....
        /*0094*/ 	.word	0xffffffff


	//   ....[27]....
        /*0098*/ 	.word	0xffffffff


	//   ....[28]....
        /*009c*/ 	.word	0xffffffff


	//   ....[29]....
        /*00a0*/ 	.word	0xffffffff


	//   ....[30]....
        /*00a4*/ 	.word	0xffffffff


	//   ....[31]....
        /*00a8*/ 	.word	0xffffffff


	//   ....[32]....
        /*00ac*/ 	.word	0xffffffff


	//   ....[33]....
        /*00b0*/ 	.word	0xffffffff


	//   ....[34]....
        /*00b4*/ 	.word	0xffffffff


	//   ....[35]....
        /*00b8*/ 	.word	0xffffffff


	//   ....[36]....
        /*00bc*/ 	.word	0xffffffff


	//   ....[37]....
        /*00c0*/ 	.word	0xffffffff


	//   ....[38]....
        /*00c4*/ 	.word	0xffffffff


	//   ....[39]....
        /*00c8*/ 	.word	0xffffffff


	//   ....[40]....
        /*00cc*/ 	.word	0xffffffff


	//   ....[41]....
        /*00d0*/ 	.word	0xffffffff


	//   ....[42]....
        /*00d4*/ 	.word	0xffffffff


	//   ....[43]....
        /*00d8*/ 	.word	0xffffffff


	//   ....[44]....
        /*00dc*/ 	.word	0xffffffff


	//   ....[45]....
        /*00e0*/ 	.word	0xffffffff


	//   ....[46]....
        /*00e4*/ 	.word	0xffffffff


	//   ....[47]....
        /*00e8*/ 	.word	0xffffffff


	//   ....[48]....
        /*00ec*/ 	.word	0xffffffff


	//   ....[49]....
        /*00f0*/ 	.word	0xffffffff


	//   ....[50]....
        /*00f4*/ 	.word	0xffffffff


	//   ....[51]....
        /*00f8*/ 	.word	0xffffffff


	//   ....[52]....
        /*00fc*/ 	.word	0xffffffff


	//   ....[53]....
        /*0100*/ 	.word	0xffffffff


	//   ....[54]....
        /*0104*/ 	.word	0xffffffff


	//   ....[55]....
        /*0108*/ 	.word	0xffffffff


	//   ....[56]....
        /*010c*/ 	.word	0xffffffff


	//   ....[57]....
        /*0110*/ 	.word	0xffffffff


	//   ....[58]....
        /*0114*/ 	.word	0xffffffff


	//   ....[59]....
        /*0118*/ 	.word	0xffffffff


	//   ....[60]....
        /*011c*/ 	.word	0x050000c8


	//   ....[61]....
        /*0120*/ 	.word	0x050000c8


	//   ....[62]....
        /*0124*/ 	.word	0x050000c8


	//   ....[63]....
        /*0128*/ 	.word	0x050000c8


	//   ....[64]....
        /*012c*/ 	.word	0x050000c8


	//   ....[65]....
        /*0130*/ 	.word	0x050000c8


	//   ....[66]....
        /*0134*/ 	.word	0x050000c8


	//   ....[67]....
        /*0138*/ 	.word	0x050000c8


	//   ....[68]....
        /*013c*/ 	.word	0x050000c8


	//   ....[69]....
        /*0140*/ 	.word	0x050000c8


	//   ....[70]....
        /*0144*/ 	.word	0x050000c8


	//   ....[71]....
        /*0148*/ 	.word	0x050000c8


	//   ....[72]....
        /*014c*/ 	.word	0x050000c8


	//   ....[73]....
        /*0150*/ 	.word	0x050000c8


	//   ....[74]....
        /*0154*/ 	.word	0x050000c8


	//   ....[75]....
        /*0158*/ 	.word	0x050000c8


	//   ....[76]....
        /*015c*/ 	.word	0x050000c8


	//   ....[77]....
        /*0160*/ 	.word	0x050000c8


	//   ....[78]....
        /*0164*/ 	.word	0x050000c8


	//   ....[79]....
        /*0168*/ 	.word	0x050000c8


	//   ....[80]....
        /*016c*/ 	.word	0x050000c8


	//   ....[81]....
        /*0170*/ 	.word	0x050000c8


	//   ....[82]....
        /*0174*/ 	.word	0x050000c8


	//   ....[83]....
        /*0178*/ 	.word	0x050000c8


	//   ....[84]....
        /*017c*/ 	.word	0x050000c8


	//   ....[85]....
        /*0180*/ 	.word	0x050000c8


	//   ....[86]....
        /*0184*/ 	.word	0x050000c8


	//   ....[87]....
        /*0188*/ 	.word	0x050000c8


	//   ....[88]....
        /*018c*/ 	.word	0x050000c8


	//   ....[89]....
        /*0190*/ 	.word	0x050000c8


	//   ....[90]....
        /*0194*/ 	.word	0x050000c8


	//   ....[91]....
        /*0198*/ 	.word	0x050000c8


	//----- nvinfo : EIATTR_COOP_GROUP_INSTR_OFFSETS
	.align		4
.L_1975:
        /*019c*/ 	.byte	0x04, 0x28
        /*019e*/ 	.short	(.L_1977 - .L_1976)


	//   ....[0]....
.L_1976:
        /*01a0*/ 	.word	0x000007c0


	//   ....[1]....
        /*01a4*/ 	.word	0x000008b0


	//   ....[2]....
        /*01a8*/ 	.word	0x00000ab0


	//   ....[3]....
        /*01ac*/ 	.word	0x000030b0


	//   ....[4]....
        /*01b0*/ 	.word	0x00003630


	//   ....[5]....
        /*01b4*/ 	.word	0x00003c90


	//   ....[6]....
        /*01b8*/ 	.word	0x000040a0


	//   ....[7]....
        /*01bc*/ 	.word	0x00004ff0


	//   ....[8]....
        /*01c0*/ 	.word	0x00005010


	//   ....[9]....
        /*01c4*/ 	.word	0x00005040


	//   ....[10]....
        /*01c8*/ 	.word	0x00005060


	//   ....[11]....
        /*01cc*/ 	.word	0x00005090


	//   ....[12]....
        /*01d0*/ 	.word	0x000050b0


	//   ....[13]....
        /*01d4*/ 	.word	0x000050e0


	//   ....[14]....
        /*01d8*/ 	.word	0x00005100


	//   ....[15]....
        /*01dc*/ 	.word	0x00005130


	//   ....[16]....
        /*01e0*/ 	.word	0x00005140


	//   ....[17]....
        /*01e4*/ 	.word	0x000051e0


	//   ....[18]....
        /*01e8*/ 	.word	0x000051f0


	//   ....[19]....
        /*01ec*/ 	.word	0x00005200


	//   ....[20]....
        /*01f0*/ 	.word	0x00005210


	//   ....[21]....
        /*01f4*/ 	.word	0x00005730


	//   ....[22]....
        /*01f8*/ 	.word	0x00005740


	//   ....[23]....
        /*01fc*/ 	.word	0x00005750


	//   ....[24]....
        /*0200*/ 	.word	0x00005760


	//   ....[25]....
        /*0204*/ 	.word	0x00005790


	//   ....[26]....
        /*0208*/ 	.word	0x000057a0


	//   ....[27]....
        /*020c*/ 	.word	0x000057d0


	//   ....[28]....
        /*0210*/ 	.word	0x000057e0


	//   ....[29]....
        /*0214*/ 	.word	0x00005810


	//   ....[30]....
        /*0218*/ 	.word	0x00005820


	//   ....[31]....
        /*021c*/ 	.word	0x00005850


	//   ....[32]....
        /*0220*/ 	.word	0x00005860


	//   ....[33]....
        /*0224*/ 	.word	0x00005890


	//   ....[34]....
        /*0228*/ 	.word	0x000058a0


	//   ....[35]....
        /*022c*/ 	.word	0x000058b0


	//   ....[36]....
        /*0230*/ 	.word	0x000058c0


	//   ....[37]....
        /*0234*/ 	.word	0x00005df0


	//   ....[38]....
        /*0238*/ 	.word	0x00005fc0


	//   ....[39]....
        /*023c*/ 	.word	0x00006110


	//   ....[40]....
        /*0240*/ 	.word	0x00006150


	//   ....[41]....
        /*0244*/ 	.word	0x000062e0


	//   ....[42]....
        /*0248*/ 	.word	0x00006320


	//   ....[43]....
        /*024c*/ 	.word	0x000064b0


	//   ....[44]....
        /*0250*/ 	.word	0x000064f0


	//   ....[45]....
        /*0254*/ 	.word	0x00006520


	//   ....[46]....
        /*0258*/ 	.word	0x00006550


	//   ....[47]....
        /*025c*/ 	.word	0x000067b0


	//   ....[48]....
        /*0260*/ 	.word	0x00006f50


	//   ....[49]....
        /*0264*/ 	.word	0x00007290


	//   ....[50]....
        /*0268*/ 	.word	0x00007480


	//   ....[51]....
        /*026c*/ 	.word	0x000074d0


	//   ....[52]....
        /*0270*/ 	.word	0x00007540


	//   ....[53]....
        /*0274*/ 	.word	0x00007580


	//   ....[54]....
        /*0278*/ 	.word	0x000075b0


	//   ....[55]....
        /*027c*/ 	.word	0x000076e0


	//   ....[56]....
        /*0280*/ 	.word	0x00007720


	//   ....[57]....
        /*0284*/ 	.word	0x00007780


	//   ....[58]....
        /*0288*/ 	.word	0x000077d0


	//   ....[59]....
        /*028c*/ 	.word	0x00007800


	//   ....[60]....
        /*0290*/ 	.word	0x00007f80


	//   ....[61]....
        /*0294*/ 	.word	0x00007fd0


	//   ....[62]....
        /*0298*/ 	.word	0x00008050


	//   ....[63]....
        /*029c*/ 	.word	0x000080a0


	//   ....[64]....
        /*02a0*/ 	.word	0x00008120


	//   ....[65]....
        /*02a4*/ 	.word	0x00008170


	//   ....[66]....
        /*02a8*/ 	.word	0x000081f0


	//   ....[67]....
        /*02ac*/ 	.word	0x00008240


	//   ....[68]....
        /*02b0*/ 	.word	0x000082c0


	//   ....[69]....
        /*02b4*/ 	.word	0x00008310


	//   ....[70]....
        /*02b8*/ 	.word	0x000083a0


	//   ....[71]....
        /*02bc*/ 	.word	0x00008440


	//   ....[72]....
        /*02c0*/ 	.word	0x000084e0


	//   ....[73]....
        /*02c4*/ 	.word	0x000085a0


	//   ....[74]....
        /*02c8*/ 	.word	0x000085d0


	//   ....[75]....
        /*02cc*/ 	.word	0x00008630


	//   ....[76]....
        /*02d0*/ 	.word	0x000086e0


	//   ....[77]....
        /*02d4*/ 	.word	0x00008730


	//   ....[78]....
        /*02d8*/ 	.word	0x000087b0


	//   ....[79]....
        /*02dc*/ 	.word	0x00008800


	//   ....[80]....
        /*02e0*/ 	.word	0x00008880


	//   ....[81]....
        /*02e4*/ 	.word	0x000088d0


	//   ....[82]....
        /*02e8*/ 	.word	0x00008950


	//   ....[83]....
        /*02ec*/ 	.word	0x000089a0


	//   ....[84]....
        /*02f0*/ 	.word	0x00008a20


	//   ....[85]....
        /*02f4*/ 	.word	0x00008a70


	//   ....[86]....
        /*02f8*/ 	.word	0x00008b00


	//   ....[87]....
        /*02fc*/ 	.word	0x00008b50


	//   ....[88]....
        /*0300*/ 	.word	0x00008b80


	//   ....[89]....
        /*0304*/ 	.word	0x00008bf0


	//   ....[90]....
        /*0308*/ 	.word	0x00008c20


	//   ....[91]....
        /*030c*/ 	.word	0x00008c80


	//----- nvinfo : EIATTR_EXIT_INSTR_OFFSETS
	.align		4
.L_1977:
        /*0310*/ 	.byte	0x04, 0x1c
        /*0312*/ 	.short	(.L_1979 - .L_1978)


	//   ....[0]....
.L_1978:
        /*0314*/ 	.word	0x00007920


	//   ....[1]....
        /*0318*/ 	.word	0x00007f20


	//----- nvinfo : EIATTR_MAX_THREADS
	.align		4
.L_1979:
        /*031c*/ 	.byte	0x04, 0x05
        /*031e*/ 	.short	(.L_1981 - .L_1980)
.L_1980:
        /*0320*/ 	.word	0x00000040
        /*0324*/ 	.word	0x00000001
        /*0328*/ 	.word	0x00000001


	//----- nvinfo : EIATTR_CRS_STACK_SIZE
	.align		4
.L_1981:
        /*032c*/ 	.byte	0x04, 0x1e
        /*032e*/ 	.short	(.L_1983 - .L_1982)
.L_1982:
        /*0330*/ 	.word	0x00000000


	//----- nvinfo : EIATTR_CBANK_PARAM_SIZE
	.align		4
.L_1983:
        /*0334*/ 	.byte	0x03, 0x19
        /*0336*/ 	.short	0x01f0


	//----- nvinfo : EIATTR_PARAM_CBANK
	.align		4
        /*0338*/ 	.byte	0x04, 0x0a
        /*033a*/ 	.short	(.L_1985 - .L_1984)
	.align		4
.L_1984:
        /*033c*/ 	.word	index@(.nv.constant0._Z25selective_scan_bwd_kernelI32Selective_Scan_bwd_kernel_traitsILi64ELi16ELb1ELb0ELb0ELb1ELb1EffEEv12SSMParamsBwd)
        /*0340*/ 	.short	0x0210
        /*0342*/ 	.short	0x01f0


	//----- nvinfo : EIATTR_SW_WAR
	.align		4
.L_1985:
        /*0344*/ 	.byte	0x04, 0x36
        /*0346*/ 	.short	(.L_1987 - .L_1986)
.L_1986:
        /*0348*/ 	.word	0x00000008
.L_1987:


//--------------------- .nv.info._Z25selective_scan_bwd_kernelI32Selective_Scan_bwd_kernel_traitsILi64ELi16ELb1ELb0ELb1ELb0ELb0EffEEv12SSMParamsBwd --------------------------
	.section	.nv.info._Z25selective_scan_bwd_kernelI32Selective_Scan_bwd_kernel_traitsILi64ELi16ELb1ELb0ELb1ELb0ELb0EffEEv12SSMParamsBwd,"",@"SHT_CUDA_INFO"
	.sectionflags	@""
	.align	4


	//----- nvinfo : EIATTR_CUDA_API_VERSION
	.align		4
        /*0000*/ 	.byte	0x04, 0x37
        /*0002*/ 	.short	(.L_1989 - .L_1988)
.L_1988:
        /*0004*/ 	.word	0x00000082


	//----- nvinfo : EIATTR_KPARAM_INFO
	.align		4
.L_1989:
        /*0008*/ 	.byte	0x04, 0x17
        /*000a*/ 	.short	(.L_1991 - .L_1990)
.L_1990:
        /*000c*/ 	.word	0x00000000
        /*0010*/ 	.short	0x0000
        /*0012*/ 	.short	0x0000
        /*0014*/ 	.byte	0x00, 0xf0, 0xc1, 0x07


	//----- nvinfo : EIATTR_SPARSE_MMA_MASK
	.align		4
.L_1991:
        /*0018*/ 	.byte	0x03, 0x50
        /*001a*/ 	.short	0x0000


	//----- nvinfo : EIATTR_MAXREG_COUNT
	.align		4
        /*001c*/ 	.byte	0x03, 0x1b
        /*001e*/ 	.short	0x00ff


	//----- nvinfo : EIATTR_NUM_BARRIERS
	.align		4
        /*0020*/ 	.byte	0x02, 0x4c
        /*0022*/ 	.byte	0x01
	.zero		1


	//----- nvinfo : EIATTR_MERCURY_ISA_VERSION
	.align		4
        /*0024*/ 	.byte	0x03, 0x5f
        /*0026*/ 	.short	0x0101


	//----- nvinfo : EIATTR_COOP_GROUP_MASK_REGIDS
	.align		4
        /*0028*/ 	.byte	0x04, 0x29
        /*002a*/ 	.short	(.L_1993 - .L_1992)


	//   ....[0]....
.L_1992:
        /*002c*/ 	.word	0xffffffff


	//   ....[1]....
        /*0030*/ 	.word	0xffffffff


	//   ....[2]....
        /*0034*/ 	.word	0xffffffff


	//   ....[3]....
        /*0038*/ 	.word	0xffffffff


	//   ....[4]....
        /*003c*/ 	.word	0xffffffff


	//   ....[5]....
        /*0040*/ 	.word	0xffffffff


	//   ....[6]....
        /*0044*/ 	.word	0xffffffff


	//   ....[7]....
        /*0048*/ 	.word	0xffffffff


	//   ....[8]....
        /*004c*/ 	.word	0xffffffff


	//   ....[9]....
        /*0050*/ 	.word	0xffffffff


	//   ....[10]....
        /*0054*/ 	.word	0xffffffff


	//   ....[11]....
        /*0058*/ 	.word	0xffffffff


	//   ....[12]....
        /*005c*/ 	.word	0xffffffff


	//   ....[13]....
        /*0060*/ 	.word	0xffffffff


	//   ....[14]....
        /*0064*/ 	.word	0xffffffff


	//   ....[15]....
        /*0068*/ 	.word	0xffffffff


	//   ....[16]....
        /*006c*/ 	.word	0xffffffff


	//   ....[17]....
        /*0070*/ 	.word	0xffffffff


	//   ....[18]....
        /*0074*/ 	.word	0xffffffff


	//   ....[19]....
        /*0078*/ 	.word	0xffffffff


	//   ....[20]....
        /*007c*/ 	.word	0xffffffff


	//   ....[21]....
        /*0080*/ 	.word	0xffffffff


	//   ....[22]....
        /*0084*/ 	.word	0xffffffff


	//   ....[23]....
        /*0088*/ 	.word	0xffffffff


	//   ....[24]....
        /*008c*/ 	.word	0xffffffff


	//   ....[25]....
        /*0090*/ 	.word	0xffffffff


	//   ....[26]....
        /*0094*/ 	.word	0xffffffff


	//   ....[27]....
        /*0098*/ 	.word	0xffffffff


	//   ....[28]....
        /*009c*/ 	.word	0xffffffff


	//   ....[29]....
        /*00a0*/ 	.word	0xffffffff


	//   ....[30]....
        /*00a4*/ 	.word	0xffffffff


	//   ....[31]....
        /*00a8*/ 	.word	0xffffffff


	//   ....[32]....
        /*00ac*/ 	.word	0xffffffff


	//   ....[33]....
        /*00b0*/ 	.word	0xffffffff


	//   ....[34]....
        /*00b4*/ 	.word	0xffffffff


	//   ....[35]....
        /*00b8*/ 	.word	0xffffffff


	//   ....[36]....
        /*00bc*/ 	.word	0xffffffff


	//   ....[37]....
        /*00c0*/ 	.word	0xffffffff


	//   ....[38]....
        /*00c4*/ 	.word	0xffffffff


	//   ....[39]....
        /*00c8*/ 	.word	0xffffffff


	//   ....[40]....
        /*00cc*/ 	.word	0xffffffff


	//   ....[41]....
        /*00d0*/ 	.word	0xffffffff


	//   ....[42]....
        /*00d4*/ 	.word	0xffffffff


	//   ....[43]....
        /*00d8*/ 	.word	0xffffffff


	//   ....[44]....
        /*00dc*/ 	.word	0xffffffff


	//   ....[45]....
        /*00e0*/ 	.word	0xffffffff


	//   ....[46]....
        /*00e4*/ 	.word	0xffffffff


	//   ....[47]....
        /*00e8*/ 	.word	0xffffffff


	//   ....[48]....
        /*00ec*/ 	.word	0xffffffff


	//   ....[49]....
        /*00f0*/ 	.word	0xffffffff


	//   ....[50]....
        /*00f4*/ 	.word	0xffffffff


	//   ....[51]....
        /*00f8*/ 	.word	0xffffffff


	//   ....[52]....
        /*00fc*/ 	.word	0xffffffff


	//   ....[53]....
        /*0100*/ 	.word	0xffffffff


	//   ....[54]....
        /*0104*/ 	.word	0xffffffff


	//   ....[55]....
        /*0108*/ 	.word	0xffffffff


	//   ....[56]....
        /*010c*/ 	.word	0x050000d8


	//   ....[57]....
        /*0110*/ 	.word	0x050000d8


	//   ....[58]....
        /*0114*/ 	.word	0x050000d8


	//   ....[59]....
        /*0118*/ 	.word	0x050000d8


	//   ....[60]....
        /*011c*/ 	.word	0x050000d8


	//   ....[61]....
        /*0120*/ 	.word	0x050000d8


	//   ....[62]....
        /*0124*/ 	.word	0x050000d8


	//   ....[63]....
        /*0128*/ 	.word	0x050000d8


	//   ....[64]....
        /*012c*/ 	.word	0x050000d8


	//   ....[65]....
        /*0130*/ 	.word	0x050000d8


	//   ....[66]....
        /*0134*/ 	.word	0x050000d8


	//   ....[67]....
        /*0138*/ 	.word	0x050000d8


	//   ....[68]....
        /*013c*/ 	.word	0x050000d8


	//   ....[69]....
        /*0140*/ 	.word	0x050000d8


	//   ....[70]....
        /*0144*/ 	.word	0x050000d8


	//   ....[71]....
        /*0148*/ 	.word	0x050000d8


	//   ....[72]....
        /*014c*/ 	.word	0x050000d8


	//   ....[73]....
        /*0150*/ 	.word	0x050000d8


	//   ....[74]....
        /*0154*/ 	.word	0x050000d8


	//   ....[75]....
        /*0158*/ 	.word	0x050000d8


	//   ....[76]....
        /*015c*/ 	.word	0x050000d8


	//   ....[77]....
        /*0160*/ 	.word	0x050000d8


	//   ....[78]....
        /*0164*/ 	.word	0x050000d8


	//   ....[79]....
        /*0168*/ 	.word	0x050000d8


	//   ....[80]....
        /*016c*/ 	.word	0x050000d8


	//   ....[81]....
        /*0170*/ 	.word	0x050000d8


	//   ....[82]....
        /*0174*/ 	.word	0x050000d8


	//   ....[83]....
        /*0178*/ 	.word	0x050000d8


	//   ....[84]....
        /*017c*/ 	.word	0x050000d8


	//   ....[85]....
        /*0180*/ 	.word	0x050000d8


	//   ....[86]....
        /*0184*/ 	.word	0x050000d8


	//   ....[87]....
        /*0188*/ 	.word	0x050000d8


	//----- nvinfo : EIATTR_COOP_GROUP_INSTR_OFFSETS
	.align		4
.L_1993:
        /*018c*/ 	.byte	0x04, 0x28
        /*018e*/ 	.short	(.L_1995 - .L_1994)


	//   ....[0]....
.L_1994:
        /*0190*/ 	.word	0x00000c40


	//   ....[1]....
        /*0194*/ 	.word	0x00000d50


	//   ....[2]....
        /*0198*/ 	.word	0x00000e40


	//   ....[3]....
        /*019c*/ 	.word	0x00001a60


	//   ....[4]....
        /*01a0*/ 	.word	0x00002230


	//   ....[5]....
        /*01a4*/ 	.word	0x00002250


	//   ....[6]....
        /*01a8*/ 	.word	0x00002280


	//   ....[7]....
        /*01ac*/ 	.word	0x000022a0


	//   ....[8]....
        /*01b0*/ 	.word	0x000022d0


	//   ....[9]....
        /*01b4*/ 	.word	0x000022f0


	//   ....[10]....
        /*01b8*/ 	.word	0x00002320


	//   ....[11]....
        /*01bc*/ 	.word	0x00002340


	//   ....[12]....
        /*01c0*/ 	.word	0x00002370


	//   ....[13]....
        /*01c4*/ 	.word	0x00002380


	//   ....[14]....
        /*01c8*/ 	.word	0x00002420


	//   ....[15]....
        /*01cc*/ 	.word	0x00002430


	//   ....[16]....
        /*01d0*/ 	.word	0x00002440


	//   ....[17]....
        /*01d4*/ 	.word	0x00002450


	//   ....[18]....
        /*01d8*/ 	.word	0x00002990


	//   ....[19]....
        /*01dc*/ 	.word	0x000029a0


	//   ....[20]....
        /*01e0*/ 	.word	0x000029b0


	//   ....[21]....
        /*01e4*/ 	.word	0x000029c0


	//   ....[22]....
        /*01e8*/ 	.word	0x000029f0


	//   ....[23]....
        /*01ec*/ 	.word	0x00002a00


	//   ....[24]....
        /*01f0*/ 	.word	0x00002a30


	//   ....[25]....
        /*01f4*/ 	.word	0x00002a40


	//   ....[26]....
        /*01f8*/ 	.word	0x00002a70


	//   ....[27]....
        /*01fc*/ 	.word	0x00002a80


	//   ....[28]....
        /*0200*/ 	.word	0x00002ab0


	//   ....[29]....
        /*0204*/ 	.word	0x00002ac0


	//   ....[30]....
        /*0208*/ 	.word	0x00002af0


	//   ....[31]....
        /*020c*/ 	.word	0x00002b00


	//   ....[32]....
        /*0210*/ 	.word	0x00002b10


	//   ....[33]....
        /*0214*/ 	.word	0x00002b20


	//   ....[34]....
        /*0218*/ 	.word	0x000040a0


	//   ....[35]....
        /*021c*/ 	.word	0x000040e0


	//   ....[36]....
        /*0220*/ 	.word	0x00004210


	//   ....[37]....
        /*0224*/ 	.word	0x00004230


	//   ....[38]....
        /*0228*/ 	.word	0x00004260


	//   ....[39]....
        /*022c*/ 	.word	0x00004290


	//   ....[40]....
        /*0230*/ 	.word	0x000042f0


	//   ....[41]....
        /*0234*/ 	.word	0x00004330


	//   ....[42]....
        /*0238*/ 	.word	0x000044c0


	//   ....[43]....
        /*023c*/ 	.word	0x00004500


	//   ....[44]....
        /*0240*/ 	.word	0x00004ae0


	//   ....[45]....
        /*0244*/ 	.word	0x00004d90


	//   ....[46]....
        /*0248*/ 	.word	0x00004f40


	//   ....[47]....
        /*024c*/ 	.word	0x00004f90


	//   ....[48]....
        /*0250*/ 	.word	0x00005000


	//   ....[49]....
        /*0254*/ 	.word	0x00005040


	//   ....[50]....
        /*0258*/ 	.word	0x00005070


	//   ....[51]....
        /*025c*/ 	.word	0x000051a0


	//   ....[52]....
        /*0260*/ 	.word	0x000051e0


	//   ....[53]....
        /*0264*/ 	.word	0x00005240


	//   ....[54]....
        /*0268*/ 	.word	0x00005290


	//   ....[55]....
        /*026c*/ 	.word	0x000052c0


	//   ....[56]....
        /*0270*/ 	.word	0x00005760


	//   ....[57]....
        /*0274*/ 	.word	0x000057b0


	//   ....[58]....
        /*0278*/ 	.word	0x00005830


	//   ....[59]....
        /*027c*/ 	.word	0x00005880


	//   ....[60]....
        /*0280*/ 	.word	0x00005900


	//   ....[61]....
        /*0284*/ 	.word	0x00005950


	//   ....[62]....
        /*0288*/ 	.word	0x000059d0


	//   ....[63]....
        /*028c*/ 	.word	0x00005a20


	//   ....[64]....
        /*0290*/ 	.word	0x00005aa0


	//   ....[65]....
        /*0294*/ 	.word	0x00005af0


	//   ....[66]....
        /*0298*/ 	.word	0x00005b80


	//   ....[67]....
        /*029c*/ 	.word	0x00005c20


	//   ....[68]....
        /*02a0*/ 	.word	0x00005cc0


	//   ....[69]....
        /*02a4*/ 	.word	0x00005d80


	//   ....[70]....
        /*02a8*/ 	.word	0x00005db0


	//   ....[71]....
        /*02ac*/ 	.word	0x00005e10


	//   ....[72]....
        /*02b0*/ 	.word	0x00005ec0


	//   ....[73]....
        /*02b4*/ 	.word	0x00005f10


	//   ....[74]....
        /*02b8*/ 	.word	0x00005f90


	//   ....[75]....
        /*02bc*/ 	.word	0x00005fe0


	//   ....[76]....
        /*02c0*/ 	.word	0x00006060


	//   ....[77]....
        /*02c4*/ 	.word	0x000060b0


	//   ....[78]....
        /*02c8*/ 	.word	0x00006130


	//   ....[79]....
        /*02cc*/ 	.word	0x00006180


	//   ....[80]....
        /*02d0*/ 	.word	0x00006200


	//   ....[81]....
        /*02d4*/ 	.word	0x00006250


	//   ....[82]....
        /*02d8*/ 	.word	0x000062e0


	//   ....[83]....
        /*02dc*/ 	.word	0x00006330


	//   ....[84]....
        /*02e0*/ 	.word	0x00006360


	//   ....[85]....
        /*02e4*/ 	.word	0x000063d0


	//   ....[86]....
        /*02e8*/ 	.word	0x00006400


	//   ....[87]....
        /*02ec*/ 	.word	0x00006460


	//----- nvinfo : EIATTR_EXIT_INSTR_OFFSETS
	.align		4
.L_1995:
        /*02f0*/ 	.byte	0x04, 0x1c
        /*02f2*/ 	.short	(.L_1997 - .L_1996)


	//   ....[0]....
.L_1996:
        /*02f4*/ 	.word	0x000053e0


	//   ....[1]....
        /*02f8*/ 	.word	0x00005700


	//----- nvinfo : EIATTR_MAX_THREADS
	.align		4
.L_1997:
        /*02fc*/ 	.byte	0x04, 0x05
        /*02fe*/ 	.short	(.L_1999 - .L_1998)
.L_1998:
        /*0300*/ 	.word	0x00000040
        /*0304*/ 	.word	0x00000001
        /*0308*/ 	.word	0x00000001


	//----- nvinfo : EIATTR_CRS_STACK_SIZE
	.align		4
.L_1999:
        /*030c*/ 	.byte	0x04, 0x1e
        /*030e*/ 	.short	(.L_2001 - .L_2000)
.L_2000:
        /*0310*/ 	.word	0x00000000


	//----- nvinfo : EIATTR_CBANK_PARAM_SIZE
	.align		4
.L_2001:
        /*0314*/ 	.byte	0x03, 0x19
        /*0316*/ 	.short	0x01f0


	//----- nvinfo : EIATTR_PARAM_CBANK
	.align		4
        /*0318*/ 	.byte	0x04, 0x0a
        /*031a*/ 	.short	(.L_2003 - .L_2002)
	.align		4
.L_2002:
        /*031c*/ 	.word	index@(.nv.constant0._Z25selective_scan_bwd_kernelI32Selective_Scan_bwd_kernel_traitsILi64ELi16ELb1ELb0ELb1ELb0ELb0EffEEv12SSMParamsBwd)
        /*0320*/ 	.short	0x0210
        /*0322*/ 	.short	0x01f0


	//----- nvinfo : EIATTR_SW_WAR
	.align		4
.L_2003:
        /*0324*/ 	.byte	0x04, 0x36
        /*0326*/ 	.short	(.L_2005 - .L_2004)
.L_2004:
        /*0328*/ 	.word	0x00000008
.L_2005:


//--------------------- .nv.info._Z25selective_scan_bwd_kernelI32Selective_Scan_bwd_kernel_traitsILi64ELi16ELb1ELb0ELb1ELb0ELb1EffEEv12SSMParamsBwd --------------------------
	.section	.nv.info._Z25selective_scan_bwd_kernelI32Selective_Scan_bwd_kernel_traitsILi64ELi16ELb1ELb0ELb1ELb0ELb1EffEEv12SSMParamsBwd,"",@"SHT_CUDA_INFO"
	.sectionflags	@""
	.align	4


	//----- nvinfo : EIATTR_CUDA_API_VERSION
	.align		4
        /*0000*/ 	.byte	0x04, 0x37
        /*0002*/ 	.short	(.L_2007 - .L_2006)
.L_2006:
        /*0004*/ 	.word	0x00000082


	//----- nvinfo : EIATTR_KPARAM_INFO
	.align		4
.L_2007:
        /*0008*/ 	.byte	0x04, 0x17
        /*000a*/ 	.short	(.L_2009 - .L_2008)
.L_2008:
        /*000c*/ 	.word	0x00000000
        /*0010*/ 	.short	0x0000
        /*0012*/ 	.short	0x0000
        /*0014*/ 	.byte	0x00, 0xf0, 0xc1, 0x07


	//----- nvinfo : EIATTR_SPARSE_MMA_MASK
	.align		4
.L_2009:
        /*0018*/ 	.byte	0x03, 0x50
        /*001a*/ 	.short	0x0000


	//----- nvinfo : EIATTR_MAXREG_COUNT
	.align		4
        /*001c*/ 	.byte	0x03, 0x1b
        /*001e*/ 	.short	0x00ff


	//----- nvinfo : EIATTR_NUM_BARRIERS
	.align		4
        /*0020*/ 	.byte	0x02, 0x4c
        /*0022*/ 	.byte	0x01
	.zero		1


	//----- nvinfo : EIATTR_MERCURY_ISA_VERSION
	.align		4
        /*0024*/ 	.byte	0x03, 0x5f
        /*0026*/ 	.short	0x0101


	//----- nvinfo : EIATTR_COOP_GROUP_MASK_REGIDS
	.align		4
        /*0028*/ 	.byte	0x04, 0x29
        /*002a*/ 	.short	(.L_2011 - .L_2010)


	//   ....[0]....
.L_2010:
        /*002c*/ 	.word	0xffffffff


	//   ....[1]....
        /*0030*/ 	.word	0xffffffff


	//   ....[2]....
        /*0034*/ 	.word	0xffffffff


	//   ....[3]....
        /*0038*/ 	.word	0xffffffff


	//   ....[4]....
        /*003c*/ 	.word	0xffffffff


	//   ....[5]....
        /*0040*/ 	.word	0xffffffff


	//   ....[6]....
        /*0044*/ 	.word	0xffffffff


	//   ....[7]....
        /*0048*/ 	.word	0xffffffff


	//   ....[8]....
        /*004c*/ 	.word	0xffffffff


	//   ....[9]....
        /*0050*/ 	.word	0xffffffff


	//   ....[10]....
        /*0054*/ 	.word	0xffffffff


	//   ....[11]....
        /*0058*/ 	.word	0xffffffff


	//   ....[12]....
        /*005c*/ 	.word	0xffffffff


	//   ....[13]....
        /*0060*/ 	.word	0xffffffff


	//   ....[14]....
        /*0064*/ 	.word	0xffffffff


	//   ....[15]....
        /*0068*/ 	.word	0xffffffff


	//   ....[16]....
        /*006c*/ 	.word	0xffffffff


	//   ....[17]....
        /*0070*/ 	.word	0xffffffff


	//   ....[18]....
        /*0074*/ 	.word	0xffffffff


	//   ....[19]....
        /*0078*/ 	.word	0xffffffff


	//   ....[20]....
        /*007c*/ 	.word	0xffffffff


	//   ....[21]....
        /*0080*/ 	.word	0xffffffff


	//   ....[22]....
        /*0084*/ 	.word	0xffffffff


	//   ....[23]....
        /*0088*/ 	.word	0xffffffff


	//   ....[24]....
        /*008c*/ 	.word	0xffffffff


	//   ....[25]....
        /*0090*/ 	.word	0xffffffff


	//   ....[26]....
        /*0094*/ 	.word	0xffffffff


	//   ....[27]....
        /*0098*/ 	.word	0xffffffff


	//   ....[28]....
        /*009c*/ 	.word	0xffffffff


	//   ....[29]....
        /*00a0*/ 	.word	0xffffffff


	//   ....[30]....
        /*00a4*/ 	.word	0xffffffff


	//   ....[31]....
        /*00a8*/ 	.word	0xffffffff


	//   ....[32]....
        /*00ac*/ 	.word	0xffffffff


	//   ....[33]....
        /*00b0*/ 	.word	0xffffffff


	//   ....[34]....
        /*00b4*/ 	.word	0xffffffff


	//   ....[35]....
        /*00b8*/ 	.word	0xffffffff


	//   ....[36]....
        /*00bc*/ 	.word	0xffffffff


	//   ....[37]....
        /*00c0*/ 	.word	0xffffffff


	//   ....[38]....
        /*00c4*/ 	.word	0xffffffff


	//   ....[39]....
        /*00c8*/ 	.word	0xffffffff


	//   ....[40]....
        /*00cc*/ 	.word	0xffffffff


	//   ....[41]....
        /*00d0*/ 	.word	0xffffffff


	//   ....[42]....
        /*00d4*/ 	.word	0xffffffff


	//   ....[43]....
        /*00d8*/ 	.word	0xffffffff


	//   ....[44]....
        /*00dc*/ 	.word	0xffffffff


	//   ....[45]....
        /*00e0*/ 	.word	0xffffffff


	//   ....[46]....
        /*00e4*/ 	.word	0xffffffff


	//   ....[47]....
        /*00e8*/ 	.word	0xffffffff


	//   ....[48]....
        /*00ec*/ 	.word	0xffffffff


	//   ....[49]....
        /*00f0*/ 	.word	0xffffffff


	//   ....[50]....
        /*00f4*/ 	.word	0xffffffff


	//   ....[51]....
        /*00f8*/ 	.word	0xffffffff


	//   ....[52]....
        /*00fc*/ 	.word	0xffffffff


	//   ....[53]....
        /*0100*/ 	.word	0xffffffff


	//   ....[54]....
        /*0104*/ 	.word	0xffffffff


	//   ....[55]....
        /*0108*/ 	.word	0xffffffff


	//   ....[56]....
        /*010c*/ 	.word	0xffffffff


	//   ....[57]....
        /*0110*/ 	.word	0xffffffff


	//   ....[58]....
        /*0114*/ 	.word	0xffffffff


	//   ....[59]....
        /*0118*/ 	.word	0xffffffff


	//   ....[60]....
        /*011c*/ 	.word	0x050000dd


	//   ....[61]....
        /*0120*/ 	.word	0x050000dd


	//   ....[62]....
        /*0124*/ 	.word	0x050000dd


	//   ....[63]....
        /*0128*/ 	.word	0x050000dd


	//   ....[64]....
        /*012c*/ 	.word	0x050000dd


	//   ....[65]....
        /*0130*/ 	.word	0x050000dd


	//   ....[66]....
        /*0134*/ 	.word	0x050000dd


	//   ....[67]....
        /*0138*/ 	.word	0x050000dd


	//   ....[68]....
        /*013c*/ 	.word	0x050000dd


	//   ....[69]....
        /*0140*/ 	.word	0x050000dd


	//   ....[70]....
        /*0144*/ 	.word	0x050000dd


	//   ....[71]....
        /*0148*/ 	.word	0x050000dd


	//   ....[72]....
        /*014c*/ 	.word	0x050000dd


	//   ....[73]....
        /*0150*/ 	.word	0x050000dd


	//   ....[74]....
        /*0154*/ 	.word	0x050000dd


	//   ....[75]....
        /*0158*/ 	.word	0x050000dd


	//   ....[76]....
        /*015c*/ 	.word	0x050000dd


	//   ....[77]....
        /*0160*/ 	.word	0x050000dd


	//   ....[78]....
        /*0164*/ 	.word	0x050000dd


	//   ....[79]....
        /*0168*/ 	.word	0x050000dd


	//   ....[80]....
        /*016c*/ 	.word	0x050000dd


	//   ....[81]....
        /*0170*/ 	.word	0x050000dd


	//   ....[82]....
        /*0174*/ 	.word	0x050000dd


	//   ....[83]....
        /*0178*/ 	.word	0x050000dd


	//   ....[84]....
        /*017c*/ 	.word	0x050000dd


	//   ....[85]....
        /*0180*/ 	.word	0x050000dd


	//   ....[86]....
        /*0184*/ 	.word	0x050000dd


	//   ....[87]....
        /*0188*/ 	.word	0x050000dd


	//   ....[88]....
        /*018c*/ 	.word	0x050000dd


	//   ....[89]....
        /*0190*/ 	.word	0x050000dd


	//   ....[90]....
        /*0194*/ 	.word	0x050000dd


	//   ....[91]....
        /*0198*/ 	.word	0x050000dd


	//----- nvinfo : EIATTR_COOP_GROUP_INSTR_OFFSETS
	.align		4
.L_2011:
        /*019c*/ 	.byte	0x04, 0x28
        /*019e*/ 	.short	(.L_2013 - .L_2012)


	//   ....[0]....
.L_2012:
        /*01a0*/ 	.word	0x00000ab0


	//   ....[1]....
        /*01a4*/ 	.word	0x00000ba0


	//   ....[2]....
        /*01a8*/ 	.word	0x00000d70


	//   ....[3]....
        /*01ac*/ 	.word	0x00000f20


	//   ....[4]....
        /*01b0*/ 	.word	0x00001470


	//   ....[5]....
        /*01b4*/ 	.word	0x00001ce0


	//   ....[6]....
        /*01b8*/ 	.word	0x00001f10


	//   ....[7]....
        /*01bc*/ 	.word	0x000029f0


	//   ....[8]....
        /*01c0*/ 	.word	0x000031a0


	//   ....[9]....
        /*01c4*/ 	.word	0x000031c0


	//   ....[10]....
        /*01c8*/ 	.word	0x000031f0


	//   ....[11]....
        /*01cc*/ 	.word	0x00003210


	//   ....[12]....
        /*01d0*/ 	.word	0x00003240


	//   ....[13]....
        /*01d4*/ 	.word	0x00003260


	//   ....[14]....
        /*01d8*/ 	.word	0x00003290


	//   ....[15]....
        /*01dc*/ 	.word	0x000032b0


	//   ....[16]....
        /*01e0*/ 	.word	0x000032e0


	//   ....[17]....
        /*01e4*/ 	.word	0x000032f0


	//   ....[18]....
        /*01e8*/ 	.word	0x00003390


	//   ....[19]....
        /*01ec*/ 	.word	0x000033a0


	//   ....[20]....
        /*01f0*/ 	.word	0x000033b0


	//   ....[21]....
        /*01f4*/ 	.word	0x000033c0


	//   ....[22]....
        /*01f8*/ 	.word	0x00003880


	//   ....[23]....
        /*01fc*/ 	.word	0x00003890


	//   ....[24]....
        /*0200*/ 	.word	0x000038a0


	//   ....[25]....
        /*0204*/ 	.word	0x000038b0


	//   ....[26]....
        /*0208*/ 	.word	0x000038e0


	//   ....[27]....
        /*020c*/ 	.word	0x000038f0


	//   ....[28]....
        /*0210*/ 	.word	0x00003920


	//   ....[29]....
        /*0214*/ 	.word	0x00003930


	//   ....[30]....
        /*0218*/ 	.word	0x00003960


	//   ....[31]....
        /*021c*/ 	.word	0x00003970


	//   ....[32]....
        /*0220*/ 	.word	0x000039a0


	//   ....[33]....
        /*0224*/ 	.word	0x000039b0


	//   ....[34]....
        /*0228*/ 	.word	0x000039e0


	//   ....[35]....
        /*022c*/ 	.word	0x000039f0


	//   ....[36]....
        /*0230*/ 	.word	0x00003a00


	//   ....[37]....
        /*0234*/ 	.word	0x00003a10


	//   ....[38]....
        /*0238*/ 	.word	0x00004f20


	//   ....[39]....
        /*023c*/ 	.word	0x00004f60


	//   ....[40]....
        /*0240*/ 	.word	0x000050f0


	//   ....[41]....
        /*0244*/ 	.word	0x00005120


	//   ....[42]....
        /*0248*/ 	.word	0x00005150


	//   ....[43]....
        /*024c*/ 	.word	0x00005170


	//   ....[44]....
        /*0250*/ 	.word	0x000051b0


	//   ....[45]....
        /*0254*/ 	.word	0x000051f0


	//   ....[46]....
        /*0258*/ 	.word	0x00005380


	//   ....[47]....
        /*025c*/ 	.word	0x000053c0


	//   ....[48]....
        /*0260*/ 	.word	0x00005910


	//   ....[49]....
        /*0264*/ 	.word	0x00005ad0


	//   ....[50]....
        /*0268*/ 	.word	0x00005d00


	//   ....[51]....
        /*026c*/ 	.word	0x00005d50


	//   ....[52]....
        /*0270*/ 	.word	0x00005db0


	//   ....[53]....
        /*0274*/ 	.word	0x00005e00


	//   ....[54]....
        /*0278*/ 	.word	0x00005e30


	//   ....[55]....
        /*027c*/ 	.word	0x00005f60


	//   ....[56]....
        /*0280*/ 	.word	0x00005fa0


	//   ....[57]....
        /*0284*/ 	.word	0x00006000


	//   ....[58]....
        /*0288*/ 	.word	0x00006050


	//   ....[59]....
        /*028c*/ 	.word	0x00006080


	//   ....[60]....
        /*0290*/ 	.word	0x000064e0


	//   ....[61]....
        /*0294*/ 	.word	0x00006530


	//   ....[62]....
        /*0298*/ 	.word	0x000065b0


	//   ....[63]....
        /*029c*/ 	.word	0x00006600


	//   ....[64]....
        /*02a0*/ 	.word	0x00006680


	//   ....[65]....
        /*02a4*/ 	.word	0x000066d0


	//   ....[66]....
        /*02a8*/ 	.word	0x00006750


	//   ....[67]....
        /*02ac*/ 	.word	0x000067a0


	//   ....[68]....
        /*02b0*/ 	.word	0x00006820


	//   ....[69]....
        /*02b4*/ 	.word	0x00006870


	//   ....[70]....
        /*02b8*/ 	.word	0x00006900


	//   ....[71]....
        /*02bc*/ 	.word	0x000069a0


	//   ....[72]....
        /*02c0*/ 	.word	0x00006a40


	//   ....[73]....
        /*02c4*/ 	.word	0x00006b00


	//   ....[74]....
        /*02c8*/ 	.word	0x00006b30


	//   ....[75]....
        /*02cc*/ 	.word	0x00006b90


	//   ....[76]....
        /*02d0*/ 	.word	0x00006c40


	//   ....[77]....
        /*02d4*/ 	.word	0x00006c90


	//   ....[78]....
        /*02d8*/ 	.word	0x00006d10


	//   ....[79]....
        /*02dc*/ 	.word	0x00006d60


	//   ....[80]....
        /*02e0*/ 	.word	0x00006de0


	//   ....[81]....
        /*02e4*/ 	.word	0x00006e30


	//   ....[82]....
        /*02e8*/ 	.word	0x00006eb0


	//   ....[83]....
        /*02ec*/ 	.word	0x00006f00


	//   ....[84]....
        /*02f0*/ 	.word	0x00006f80


	//   ....[85]....
        /*02f4*/ 	.word	0x00006fd0


	//   ....[86]....
        /*02f8*/ 	.word	0x00007060


	//   ....[87]....
        /*02fc*/ 	.word	0x000070b0


	//   ....[88]....
        /*0300*/ 	.word	0x000070e0


	//   ....[89]....
        /*0304*/ 	.word	0x00007150


	//   ....[90]....
        /*0308*/ 	.word	0x00007180


	//   ....[91]....
        /*030c*/ 	.word	0x000071e0


	//----- nvinfo : EIATTR_EXIT_INSTR_OFFSETS
	.align		4
.L_2013:
        /*0310*/ 	.byte	0x04, 0x1c
        /*0312*/ 	.short	(.L_2015 - .L_2014)


	//   ....[0]....
.L_2014:
        /*0314*/ 	.word	0x000061a0


	//   ....[1]....
        /*0318*/ 	.word	0x00006480


	//----- nvinfo : EIATTR_MAX_THREADS
	.align		4
.L_2015:
        /*031c*/ 	.byte	0x04, 0x05
        /*031e*/ 	.short	(.L_2017 - .L_2016)
.L_2016:
        /*0320*/ 	.word	0x00000040
        /*0324*/ 	.word	0x00000001
        /*0328*/ 	.word	0x00000001


	//----- nvinfo : EIATTR_CRS_STACK_SIZE
	.align		4
.L_2017:
        /*032c*/ 	.byte	0x04, 0x1e
        /*032e*/ 	.short	(.L_2019 - .L_2018)
.L_2018:
        /*0330*/ 	.word	0x00000000


	//----- nvinfo : EIATTR_CBANK_PARAM_SIZE
	.align		4
.L_2019:
        /*0334*/ 	.byte	0x03, 0x19
        /*0336*/ 	.short	0x01f0


	//----- nvinfo : EIATTR_PARAM_CBANK
	.align		4
        /*0338*/ 	.byte	0x04, 0x0a
        /*033a*/ 	.short	(.L_2021 - .L_2020)
	.align		4
.L_2020:
        /*033c*/ 	.word	index@(.nv.constant0._Z25selective_scan_bwd_kernelI32Selective_Scan_bwd_kernel_traitsILi64ELi16ELb1ELb0ELb1ELb0ELb1EffEEv12SSMParamsBwd)
        /*0340*/ 	.short	0x0210
        /*0342*/ 	.short	0x01f0


	//----- nvinfo : EIATTR_SW_WAR
	.align		4
.L_2021:
        /*0344*/ 	.byte	0x04, 0x36
        /*0346*/ 	.short	(.L_2023 - .L_2022)
.L_2022:
        /*0348*/ 	.word	0x00000008
.L_2023:


//--------------------- .nv.info._Z25selective_scan_bwd_kernelI32Selective_Scan_bwd_kernel_traitsILi64ELi16ELb1ELb0ELb1ELb1ELb0EffEEv12SSMParamsBwd --------------------------
	.section	.nv.info._Z25selective_scan_bwd_kernelI32Selective_Scan_bwd_kernel_traitsILi64ELi16ELb1ELb0ELb1ELb1ELb0EffEEv12SSMParamsBwd,"",@"SHT_CUDA_INFO"
	.sectionflags	@""
	.align	4


	//----- nvinfo : EIATTR_CUDA_API_VERSION
	.align		4
        /*0000*/ 	.byte	0x04, 0x37
        /*0002*/ 	.short	(.L_2025 - .L_2024)
.L_2024:
        /*0004*/ 	.word	0x00000082


	//----- nvinfo : EIATTR_KPARAM_INFO
	.align		4
.L_2025:
        /*0008*/ 	.byte	0x04, 0x17
        /*000a*/ 	.short	(.L_2027 - .L_2026)
.L_2026:
        /*000c*/ 	.word	0x00000000
        /*0010*/ 	.short	0x0000
        /*0012*/ 	.short	0x0000
        /*0014*/ 	.byte	0x00, 0xf0, 0xc1, 0x07


	//----- nvinfo : EIATTR_SPARSE_MMA_MASK
	.align		4
.L_2027:
        /*0018*/ 	.byte	0x03, 0x50
        /*001a*/ 	.short	0x0000


	//----- nvinfo : EIATTR_MAXREG_COUNT
	.align		4
        /*001c*/ 	.byte	0x03, 0x1b
        /*001e*/ 	.short	0x00ff


	//----- nvinfo : EIATTR_NUM_BARRIERS
	.align		4
        /*0020*/ 	.byte	0x02, 0x4c
        /*0022*/ 	.byte	0x01
	.zero		1


	//----- nvinfo : EIATTR_MERCURY_ISA_VERSION
	.align		4
        /*0024*/ 	.byte	0x03, 0x5f
        /*0026*/ 	.short	0x0101


	//----- nvinfo : EIATTR_COOP_GROUP_MASK_REGIDS
	.align		4
        /*0028*/ 	.byte	0x04, 0x29
        /*002a*/ 	.short	(.L_2029 - .L_2028)


	//   ....[0]....
.L_2028:
        /*002c*/ 	.word	0xffffffff


	//   ....[1]....
        /*0030*/ 	.word	0xffffffff


	//   ....[2]....
        /*0034*/ 	.word	0xffffffff


	//   ....[3]....
        /*0038*/ 	.word	0xffffffff


	//   ....[4]....
        /*003c*/ 	.word	0xffffffff


	//   ....[5]....
        /*0040*/ 	.word	0xffffffff


	//   ....[6]....
        /*0044*/ 	.word	0xffffffff


	//   ....[7]....
        /*0048*/ 	.word	0xffffffff


	//   ....[8]....
        /*004c*/ 	.word	0xffffffff


	//   ....[9]....
        /*0050*/ 	.word	0xffffffff


	//   ....[10]....
        /*0054*/ 	.word	0xffffffff


	//   ....[11]....
        /*0058*/ 	.word	0xffffffff


	//   ....[12]....
        /*005c*/ 	.word	0xffffffff


	//   ....[13]....
        /*0060*/ 	.word	0xffffffff


	//   ....[14]....
        /*0064*/ 	.word	0xffffffff


	//   ....[15]....
        /*0068*/ 	.word	0xffffffff


	//   ....[16]....
        /*006c*/ 	.word	0xffffffff


	//   ....[17]....
        /*0070*/ 	.word	0xffffffff


	//   ....[18]....
        /*0074*/ 	.word	0xffffffff


	//   ....[19]....
        /*0078*/ 	.word	0xffffffff


	//   ....[20]....
        /*007c*/ 	.word	0xffffffff


	//   ....[21]....
        /*0080*/ 	.word	0xffffffff


	//   ....[22]....
        /*0084*/ 	.word	0xffffffff


	//   ....[23]....
        /*0088*/ 	.word	0xffffffff


	//   ....[24]....
        /*008c*/ 	.word	0xffffffff


	//   ....[25]....
        /*0090*/ 	.word	0xffffffff


	//   ....[26]....
        /*0094*/ 	.word	0xffffffff


	//   ....[27]....
        /*0098*/ 	.word	0xffffffff


	//   ....[28]....
        /*009c*/ 	.word	0xffffffff


	//   ....[29]....
        /*00a0*/ 	.word	0xffffffff


	//   ....[30]....
        /*00a4*/ 	.word	0xffffffff


	//   ....[31]....
        /*00a8*/ 	.word	0xffffffff


	//   ....[32]....
        /*00ac*/ 	.word	0xffffffff


	//   ....[33]....
        /*00b0*/ 	.word	0xffffffff


	//   ....[34]....
        /*00b4*/ 	.word	0xffffffff


	//   ....[35]....
        /*00b8*/ 	.word	0xffffffff


	//   ....[36]....
        /*00bc*/ 	.word	0xffffffff


	//   ....[37]....
        /*00c0*/ 	.word	0xffffffff


	//   ....[38]....
        /*00c4*/ 	.word	0xffffffff


	//   ....[39]....
        /*00c8*/ 	.word	0xffffffff


	//   ....[40]....
        /*00cc*/ 	.word	0xffffffff


	//   ....[41]....
        /*00d0*/ 	.word	0xffffffff


	//   ....[42]....
        /*00d4*/ 	.word	0xffffffff


	//   ....[43]....
        /*00d8*/ 	.word	0xffffffff


	//   ....[44]....
        /*00dc*/ 	.word	0xffffffff


	//   ....[45]....
        /*00e0*/ 	.word	0xffffffff


	//   ....[46]....
        /*00e4*/ 	.word	0xffffffff


	//   ....[47]....
        /*00e8*/ 	.word	0xffffffff


	//   ....[48]....
        /*00ec*/ 	.word	0xffffffff


	//   ....[49]....
        /*00f0*/ 	.word	0xffffffff


	//   ....[50]....
        /*00f4*/ 	.word	0xffffffff


	//   ....[51]....
        /*00f8*/ 	.word	0xffffffff


	//   ....[52]....
        /*00fc*/ 	.word	0xffffffff


	//   ....[53]....
        /*0100*/ 	.word	0xffffffff


	//   ....[54]....
        /*0104*/ 	.word	0xffffffff


	//   ....[55]....
        /*0108*/ 	.word	0xffffffff


	//   ....[56]....
        /*010c*/ 	.word	0xffffffff


	//   ....[57]....
        /*0110*/ 	.word	0x0500005a


	//   ....[58]....
        /*0114*/ 	.word	0x0500005a


	//   ....[59]....
        /*0118*/ 	.word	0x0500005a


	//   ....[60]....
        /*011c*/ 	.word	0x0500005a


	//   ....[61]....
        /*0120*/ 	.word	0x0500005a


	//   ....[62]....
        /*0124*/ 	.word	0x0500005a


	//   ....[63]....
        /*0128*/ 	.word	0x0500005a


	//   ....[64]....
        /*012c*/ 	.word	0x0500005a


	//   ....[65]....
        /*0130*/ 	.word	0x0500005a


	//   ....[66]....
        /*0134*/ 	.word	0x0500005a


	//   ....[67]....
        /*0138*/ 	.word	0x0500005a


	//   ....[68]....
        /*013c*/ 	.word	0x0500005a


	//   ....[69]....
        /*0140*/ 	.word	0x0500005a


	//   ....[70]....
        /*0144*/ 	.word	0x0500005a


	//   ....[71]....
        /*0148*/ 	.word	0x0500005a


	//   ....[72]....
        /*014c*/ 	.word	0x0500005a


	//   ....[73]....
        /*0150*/ 	.word	0x0500005a


	//   ....[74]....
        /*0154*/ 	.word	0x0500005a


	//   ....[75]....
        /*0158*/ 	.word	0x0500005a


	//   ....[76]....
        /*015c*/ 	.word	0x0500005a


	//   ....[77]....
        /*0160*/ 	.word	0x0500005a


	//   ....[78]....
        /*0164*/ 	.word	0x0500005a


	//   ....[79]....
        /*0168*/ 	.word	0x0500005a


	//   ....[80]....
        /*016c*/ 	.word	0x0500005a


	//   ....[81]....
        /*0170*/ 	.word	0x0500005a


	//   ....[82]....
        /*0174*/ 	.word	0x0500005a


	//   ....[83]....
        /*0178*/ 	.word	0x0500005a


	//   ....[84]....
        /*017c*/ 	.word	0x0500005a


	//   ....[85]....
        /*0180*/ 	.word	0x0500005a


	//   ....[86]....
        /*0184*/ 	.word	0x0500005a


	//   ....[87]....
        /*0188*/ 	.word	0x0500005a


	//   ....[88]....
        /*018c*/ 	.word	0x0500005a


	//----- nvinfo : EIATTR_COOP_GROUP_INSTR_OFFSETS
	.align		4
.L_2029:
        /*0190*/ 	.byte	0x04, 0x28
        /*0192*/ 	.short	(.L_2031 - .L_2030)


	//   ....[0]....
.L_2030:
        /*0194*/ 	.word	0x00000a40


	//   ....[1]....
        /*0198*/ 	.word	0x00000b30


	//   ....[2]....
        /*019c*/ 	.word	0x00000d00


	//   ....[3]....
        /*01a0*/ 	.word	0x00003910


	//   ....[4]....
        /*01a4*/ 	.word	0x000040a0


	//   ....[5]....
        /*01a8*/ 	.word	0x000040c0


	//   ....[6]....
        /*01ac*/ 	.word	0x000040f0


	//   ....[7]....
        /*01b0*/ 	.word	0x00004110


	//   ....[8]....
        /*01b4*/ 	.word	0x00004140


	//   ....[9]....
        /*01b8*/ 	.word	0x00004160


	//   ....[10]....
        /*01bc*/ 	.word	0x00004190


	//   ....[11]....
        /*01c0*/ 	.word	0x000041b0


	//   ....[12]....
        /*01c4*/ 	.word	0x000041e0


	//   ....[13]....
        /*01c8*/ 	.word	0x000041f0


	//   ....[14]....
        /*01cc*/ 	.word	0x00004290


	//   ....[15]....
        /*01d0*/ 	.word	0x000042a0


	//   ....[16]....
        /*01d4*/ 	.word	0x000042b0


	//   ....[17]....
        /*01d8*/ 	.word	0x000042c0


	//   ....[18]....
        /*01dc*/ 	.word	0x000047e0


	//   ....[19]....
        /*01e0*/ 	.word	0x000047f0


	//   ....[20]....
        /*01e4*/ 	.word	0x00004800


	//   ....[21]....
        /*01e8*/ 	.word	0x00004810


	//   ....[22]....
        /*01ec*/ 	.word	0x00004840


	//   ....[23]....
        /*01f0*/ 	.word	0x00004850


	//   ....[24]....
        /*01f4*/ 	.word	0x00004880


	//   ....[25]....
        /*01f8*/ 	.word	0x00004890


	//   ....[26]....
        /*01fc*/ 	.word	0x000048c0


	//   ....[27]....
        /*0200*/ 	.word	0x000048d0


	//   ....[28]....
        /*0204*/ 	.word	0x00004900


	//   ....[29]....
        /*0208*/ 	.word	0x00004910


	//   ....[30]....
        /*020c*/ 	.word	0x00004940


	//   ....[31]....
        /*0210*/ 	.word	0x00004950


	//   ....[32]....
        /*0214*/ 	.word	0x00004960


	//   ....[33]....
        /*0218*/ 	.word	0x00004970


	//   ....[34]....
        /*021c*/ 	.word	0x00005ec0


	//   ....[35]....
        /*0220*/ 	.word	0x00005f00


	//   ....[36]....
        /*0224*/ 	.word	0x00006060


	//   ....[37]....
        /*0228*/ 	.word	0x00006080


	//   ....[38]....
        /*022c*/ 	.word	0x000060b0


	//   ....[39]....
        /*0230*/ 	.word	0x000060d0


	//   ....[40]....
        /*0234*/ 	.word	0x00006120


	//   ....[41]....
        /*0238*/ 	.word	0x00006160


	//   ....[42]....
        /*023c*/ 	.word	0x000062f0


	//   ....[43]....
        /*0240*/ 	.word	0x00006330


	//   ....[44]....
        /*0244*/ 	.word	0x000067e0


	//   ....[45]....
        /*0248*/ 	.word	0x00006f70


	//   ....[46]....
        /*024c*/ 	.word	0x00007320


	//   ....[47]....
        /*0250*/ 	.word	0x000074f0


	//   ....[48]....
        /*0254*/ 	.word	0x00007540


	//   ....[49]....
        /*0258*/ 	.word	0x000075b0


	//   ....[50]....
        /*025c*/ 	.word	0x000075f0


	//   ....[51]....
        /*0260*/ 	.word	0x00007620


	//   ....[52]....
        /*0264*/ 	.word	0x00007750


	//   ....[53]....
        /*0268*/ 	.word	0x00007790


	//   ....[54]....
        /*026c*/ 	.word	0x000077f0


	//   ....[55]....
        /*0270*/ 	.word	0x00007840


	//   ....[56]....
        /*0274*/ 	.word	0x00007870


	//   ....[57]....
        /*0278*/ 	.word	0x00007cd0


	//   ....[58]....
        /*027c*/ 	.word	0x00007d20


	//   ....[59]....
        /*0280*/ 	.word	0x00007da0


	//   ....[60]....
        /*0284*/ 	.word	0x00007df0


	//   ....[61]....
        /*0288*/ 	.word	0x00007e70


	//   ....[62]....
        /*028c*/ 	.word	0x00007ec0


	//   ....[63]....
        /*0290*/ 	.word	0x00007f40


	//   ....[64]....
        /*0294*/ 	.word	0x00007f90


	//   ....[65]....
        /*0298*/ 	.word	0x00008010


	//   ....[66]....
        /*029c*/ 	.word	0x00008060


	//   ....[67]....
        /*02a0*/ 	.word	0x000080f0


	//   ....[68]....
        /*02a4*/ 	.word	0x00008190


	//   ....[69]....
        /*02a8*/ 	.word	0x00008230


	//   ....[70]....
        /*02ac*/ 	.word	0x000082e0


	//   ....[71]....
        /*02b0*/ 	.word	0x00008330


	//   ....[72]....
        /*02b4*/ 	.word	0x00008380


	//   ....[73]....
        /*02b8*/ 	.word	0x00008430


	//   ....[74]....
        /*02bc*/ 	.word	0x00008480


	//   ....[75]....
        /*02c0*/ 	.word	0x00008500


	//   ....[76]....
        /*02c4*/ 	.word	0x00008550


	//   ....[77]....
        /*02c8*/ 	.word	0x000085d0


	//   ....[78]....
        /*02cc*/ 	.word	0x00008620


	//   ....[79]....
        /*02d0*/ 	.word	0x000086a0


	//   ....[80]....
        /*02d4*/ 	.word	0x000086f0


	//   ....[81]....
        /*02d8*/ 	.word	0x00008770


	//   ....[82]....
        /*02dc*/ 	.word	0x000087c0


	//   ....[83]....
        /*02e0*/ 	.word	0x00008850


	//   ....[84]....
        /*02e4*/ 	.word	0x000088a0


	//   ....[85]....
        /*02e8*/ 	.word	0x000088f0


	//   ....[86]....
        /*02ec*/ 	.word	0x00008940


	//   ....[87]....
        /*02f0*/ 	.word	0x00008980


	//   ....[88]....
        /*02f4*/ 	.word	0x000089d0


	//----- nvinfo : EIATTR_EXIT_INSTR_OFFSETS
	.align		4
.L_2031:
        /*02f8*/ 	.byte	0x04, 0x1c
        /*02fa*/ 	.short	(.L_2033 - .L_2032)


	//   ....[0]....
.L_2032:
        /*02fc*/ 	.word	0x00007990


	//   ....[1]....
        /*0300*/ 	.word	0x00007c70


	//----- nvinfo : EIATTR_MAX_THREADS
	.align		4
.L_2033:
        /*0304*/ 	.byte	0x04, 0x05
        /*0306*/ 	.short	(.L_2035 - .L_2034)
.L_2034:
        /*0308*/ 	.word	0x00000040
        /*030c*/ 	.word	0x00000001
        /*0310*/ 	.word	0x00000001


	//----- nvinfo : EIATTR_CRS_STACK_SIZE
	.align		4
.L_2035:
        /*0314*/ 	.byte	0x04, 0x1e
        /*0316*/ 	.short	(.L_2037 - .L_2036)
.L_2036:
        /*0318*/ 	.word	0x00000000


	//----- nvinfo : EIATTR_CBANK_PARAM_SIZE
	.align		4
.L_2037:
        /*031c*/ 	.byte	0x03, 0x19
        /*031e*/ 	.short	0x01f0


	//----- nvinfo : EIATTR_PARAM_CBANK
	.align		4
        /*0320*/ 	.byte	0x04, 0x0a
        /*0322*/ 	.short	(.L_2039 - .L_2038)
	.align		4
.L_2038:
        /*0324*/ 	.word	index@(.nv.constant0._Z25selective_scan_bwd_kernelI32Selective_Scan_bwd_kernel_traitsILi64ELi16ELb1ELb0ELb1ELb1ELb0EffEEv12SSMParamsBwd)
        /*0328*/ 	.short	0x0210
        /*032a*/ 	.short	0x01f0


	//----- nvinfo : EIATTR_SW_WAR
	.align		4
.L_2039:
        /*032c*/ 	.byte	0x04, 0x36
        /*032e*/ 	.short	(.L_2041 - .L_2040)
.L_2040:
        /*0330*/ 	.word	0x00000008
.L_2041:


//--------------------- .nv.info._Z25selective_scan_bwd_kernelI32Selective_Scan_bwd_kernel_traitsILi64ELi16ELb1ELb0ELb1ELb1ELb1EffEEv12SSMParamsBwd --------------------------
	.section	.nv.info._Z25selective_scan_bwd_kernelI32Selective_Scan_bwd_kernel_traitsILi64ELi16ELb1ELb0ELb1ELb1ELb1EffEEv12SSMParamsBwd,"",@"SHT_CUDA_INFO"
	.sectionflags	@""
	.align	4


	//----- nvinfo : EIATTR_CUDA_API_VERSION
	.align		4
        /*0000*/ 	.byte	0x04, 0x37
        /*0002*/ 	.short	(.L_2043 - .L_2042)
.L_2042:
        /*0004*/ 	.word	0x00000082


	//----- nvinfo : EIATTR_KPARAM_INFO
	.align		4
.L_2043:
        /*0008*/ 	.byte	0x04, 0x17
        /*000a*/ 	.short	(.L_2045 - .L_2044)
.L_2044:
        /*000c*/ 	.word	0x00000000
        /*0010*/ 	.short	0x0000
        /*0012*/ 	.short	0x0000
        /*0014*/ 	.byte	0x00, 0xf0, 0xc1, 0x07


	//----- nvinfo : EIATTR_SPARSE_MMA_MASK
	.align		4
.L_2045:
        /*0018*/ 	.byte	0x03, 0x50
        /*001a*/ 	.short	0x0000


	//----- nvinfo : EIATTR_MAXREG_COUNT
	.align		4
        /*001c*/ 	.byte	0x03, 0x1b
        /*001e*/ 	.short	0x00ff


	//----- nvinfo : EIATTR_NUM_BARRIERS
	.align		4
        /*0020*/ 	.byte	0x02, 0x4c
        /*0022*/ 	.byte	0x01
	.zero		1


	//----- nvinfo : EIATTR_MERCURY_ISA_VERSION
	.align		4
        /*0024*/ 	.byte	0x03, 0x5f
        /*0026*/ 	.short	0x0101


	//----- nvinfo : EIATTR_COOP_GROUP_MASK_REGIDS
	.align		4
        /*0028*/ 	.byte	0x04, 0x29
        /*002a*/ 	.short	(.L_2047 - .L_2046)


	//   ....[0]....
.L_2046:
        /*002c*/ 	.word	0xffffffff


	//   ....[1]....
        /*0030*/ 	.word	0xffffffff


	//   ....[2]....
        /*0034*/ 	.word	0xffffffff


	//   ....[3]....
        /*0038*/ 	.word	0xffffffff


	//   ....[4]....
        /*003c*/ 	.word	0xffffffff


	//   ....[5]....
        /*0040*/ 	.word	0xffffffff


	//   ....[6]....
        /*0044*/ 	.word	0xffffffff


	//   ....[7]....
        /*0048*/ 	.word	0xffffffff


	//   ....[8]....
        /*004c*/ 	.word	0xffffffff


	//   ....[9]....
        /*0050*/ 	.word	0xffffffff


	//   ....[10]....
        /*0054*/ 	.word	0xffffffff


	//   ....[11]....
        /*0058*/ 	.word	0xffffffff


	//   ....[12]....
        /*005c*/ 	.word	0xffffffff


	//   ....[13]....
        /*0060*/ 	.word	0xffffffff


	//   ....[14]....
        /*0064*/ 	.word	0xffffffff


	//   ....[15]....
        /*0068*/ 	.word	0xffffffff


	//   ....[16]....
        /*006c*/ 	.word	0xffffffff


	//   ....[17]....
        /*0070*/ 	.word	0xffffffff


	//   ....[18]....
        /*0074*/ 	.word	0xffffffff


	//   ....[19]....
        /*0078*/ 	.word	0xffffffff


	//   ....[20]....
        /*007c*/ 	.word	0xffffffff


	//   ....[21]....
        /*0080*/ 	.word	0xffffffff


	//   ....[22]....
        /*0084*/ 	.word	0xffffffff


	//   ....[23]....
        /*0088*/ 	.word	0xffffffff


	//   ....[24]....
        /*008c*/ 	.word	0xffffffff


	//   ....[25]....
        /*0090*/ 	.word	0xffffffff


	//   ....[26]....
        /*0094*/ 	.word	0xffffffff


	//   ....[27]....
        /*0098*/ 	.word	0xffffffff


	//   ....[28]....
        /*009c*/ 	.word	0xffffffff


	//   ....[29]....
        /*00a0*/ 	.word	0xffffffff


	//   ....[30]....
        /*00a4*/ 	.word	0xffffffff


	//   ....[31]....
        /*00a8*/ 	.word	0xffffffff


	//   ....[32]....
        /*00ac*/ 	.word	0xffffffff


	//   ....[33]....
        /*00b0*/ 	.word	0xffffffff


	//   ....[34]....
        /*00b4*/ 	.word	0xffffffff


	//   ....[35]....
        /*00b8*/ 	.word	0xffffffff


	//   ....[36]....
        /*00bc*/ 	.word	0xffffffff


	//   ....[37]....
        /*00c0*/ 	.word	0xffffffff


	//   ....[38]....
        /*00c4*/ 	.word	0xffffffff


	//   ....[39]....
        /*00c8*/ 	.word	0xffffffff


	//   ....[40]....
        /*00cc*/ 	.word	0xffffffff


	//   ....[41]....
        /*00d0*/ 	.word	0xffffffff


	//   ....[42]....
        /*00d4*/ 	.word	0xffffffff


	//   ....[43]....
        /*00d8*/ 	.word	0xffffffff


	//   ....[44]....
        /*00dc*/ 	.word	0xffffffff


	//   ....[45]....
        /*00e0*/ 	.word	0xffffffff


	//   ....[46]....
        /*00e4*/ 	.word	0xffffffff


	//   ....[47]....
        /*00e8*/ 	.word	0xffffffff


	//   ....[48]....
        /*00ec*/ 	.word	0xffffffff


	//   ....[49]....
        /*00f0*/ 	.word	0xffffffff


	//   ....[50]....
        /*00f4*/ 	.word	0xffffffff


	//   ....[51]....
        /*00f8*/ 	.word	0xffffffff


	//   ....[52]....
        /*00fc*/ 	.word	0xffffffff


	//   ....[53]....
        /*0100*/ 	.word	0xffffffff


	//   ....[54]....
        /*0104*/ 	.word	0xffffffff


	//   ....[55]....
        /*0108*/ 	.word	0xffffffff


	//   ....[56]....
        /*010c*/ 	.word	0xffffffff


	//   ....[57]....
        /*0110*/ 	.word	0xffffffff


	//   ....[58]....
        /*0114*/ 	.word	0xffffffff


	//   ....[59]....
        /*0118*/ 	.word	0xffffffff


	//   ....[60]....
        /*011c*/ 	.word	0xffffffff


	//   ....[61]....
        /*0120*/ 	.word	0x05000056


	//   ....[62]....
        /*0124*/ 	.word	0x05000056


	//   ....[63]....
        /*0128*/ 	.word	0x05000056


	//   ....[64]....
        /*012c*/ 	.word	0x05000056


	//   ....[65]....
        /*0130*/ 	.word	0x05000056


	//   ....[66]....
        /*0134*/ 	.word	0x05000056


	//   ....[67]....
        /*0138*/ 	.word	0x05000056


	//   ....[68]....
        /*013c*/ 	.word	0x05000056


	//   ....[69]....
        /*0140*/ 	.word	0x05000056


	//   ....[70]....
        /*0144*/ 	.word	0x05000056


	//   ....[71]....
        /*0148*/ 	.word	0x05000056


	//   ....[72]....
        /*014c*/ 	.word	0x05000056


	//   ....[73]....
        /*0150*/ 	.word	0x05000056


	//   ....[74]....
        /*0154*/ 	.word	0x05000056


	//   ....[75]....
        /*0158*/ 	.word	0x05000056


	//   ....[76]....
        /*015c*/ 	.word	0x05000056


	//   ....[77]....
        /*0160*/ 	.word	0x05000056


	//   ....[78]....
        /*0164*/ 	.word	0x05000056


	//   ....[79]....
        /*0168*/ 	.word	0x05000056


	//   ....[80]....
        /*016c*/ 	.word	0x05000056


	//   ....[81]....
        /*0170*/ 	.word	0x05000056


	//   ....[82]....
        /*0174*/ 	.word	0x05000056


	//   ....[83]....
        /*0178*/ 	.word	0x05000056


	//   ....[84]....
        /*017c*/ 	.word	0x05000056


	//   ....[85]....
        /*0180*/ 	.word	0x05000056


	//   ....[86]....
        /*0184*/ 	.word	0x05000056


	//   ....[87]....
        /*0188*/ 	.word	0x05000056


	//   ....[88]....
        /*018c*/ 	.word	0x05000056


	//   ....[89]....
        /*0190*/ 	.word	0x05000056


	//   ....[90]....
        /*0194*/ 	.word	0x05000056


	//   ....[91]....
        /*0198*/ 	.word	0x05000056


	//   ....[92]....
        /*019c*/ 	.word	0x05000056


	//----- nvinfo : EIATTR_COOP_GROUP_INSTR_OFFSETS
	.align		4
.L_2047:
        /*01a0*/ 	.byte	0x04, 0x28
        /*01a2*/ 	.short	(.L_2049 - .L_2048)


	//   ....[0]....
.L_2048:
        /*01a4*/ 	.word	0x00000a80


	//   ....[1]....
        /*01a8*/ 	.word	0x00000ba0


	//   ....[2]....
        /*01ac*/ 	.word	0x00000d80


	//   ....[3]....
        /*01b0*/ 	.word	0x00003390


	//   ....[4]....
        /*01b4*/ 	.word	0x00003930


	//   ....[5]....
        /*01b8*/ 	.word	0x00003f70


	//   ....[6]....
        /*01bc*/ 	.word	0x00004380


	//   ....[7]....
        /*01c0*/ 	.word	0x00004cf0


	//   ....[8]....
        /*01c4*/ 	.word	0x000054c0


	//   ....[9]....
        /*01c8*/ 	.word	0x000054e0


	//   ....[10]....
        /*01cc*/ 	.word	0x00005510


	//   ....[11]....
        /*01d0*/ 	.word	0x00005530


	//   ....[12]....
        /*01d4*/ 	.word	0x00005560


	//   ....[13]....
        /*01d8*/ 	.word	0x00005580


	//   ....[14]....
        /*01dc*/ 	.word	0x000055b0


	//   ....[15]....
        /*01e0*/ 	.word	0x000055d0


	//   ....[16]....
        /*01e4*/ 	.word	0x00005600


	//   ....[17]....
        /*01e8*/ 	.word	0x00005610


	//   ....[18]....
        /*01ec*/ 	.word	0x000056b0


	//   ....[19]....
        /*01f0*/ 	.word	0x000056c0


	//   ....[20]....
        /*01f4*/ 	.word	0x000056d0


	//   ....[21]....
        /*01f8*/ 	.word	0x000056e0


	//   ....[22]....
        /*01fc*/ 	.word	0x00005c00


	//   ....[23]....
        /*0200*/ 	.word	0x00005c10


	//   ....[24]....
        /*0204*/ 	.word	0x00005c20


	//   ....[25]....
        /*0208*/ 	.word	0x00005c30


	//   ....[26]....
        /*020c*/ 	.word	0x00005c60


	//   ....[27]....
        /*0210*/ 	.word	0x00005c70


	//   ....[28]....
        /*0214*/ 	.word	0x00005ca0


	//   ....[29]....
        /*0218*/ 	.word	0x00005cb0


	//   ....[30]....
        /*021c*/ 	.word	0x00005ce0


	//   ....[31]....
        /*0220*/ 	.word	0x00005cf0


	//   ....[32]....
        /*0224*/ 	.word	0x00005d20


	//   ....[33]....
        /*0228*/ 	.word	0x00005d30


	//   ....[34]....
        /*022c*/ 	.word	0x00005d60


	//   ....[35]....
        /*0230*/ 	.word	0x00005d70


	//   ....[36]....
        /*0234*/ 	.word	0x00005d80


	//   ....[37]....
        /*0238*/ 	.word	0x00005d90


	//   ....[38]....
        /*023c*/ 	.word	0x000072f0


	//   ....[39]....
        /*0240*/ 	.word	0x00007330


	//   ....[40]....
        /*0244*/ 	.word	0x00007460


	//   ....[41]....
        /*0248*/ 	.word	0x00007480


	//   ....[42]....
        /*024c*/ 	.word	0x000074c0


	//   ....[43]....
        /*0250*/ 	.word	0x000074e0


	//   ....[44]....
        /*0254*/ 	.word	0x00007530


	//   ....[45]....
        /*0258*/ 	.word	0x00007570


	//   ....[46]....
        /*025c*/ 	.word	0x000076f0


	//   ....[47]....
        /*0260*/ 	.word	0x00007730


	//   ....[48]....
        /*0264*/ 	.word	0x00007c00


	//   ....[49]....
        /*0268*/ 	.word	0x00008070


	//   ....[50]....
        /*026c*/ 	.word	0x00008690


	//   ....[51]....
        /*0270*/ 	.word	0x000088a0


	//   ....[52]....
        /*0274*/ 	.word	0x000088f0


	//   ....[53]....
        /*0278*/ 	.word	0x00008960


	//   ....[54]....
        /*027c*/ 	.word	0x000089a0


	//   ....[55]....
        /*0280*/ 	.word	0x000089d0


	//   ....[56]....
        /*0284*/ 	.word	0x00008b00


	//   ....[57]....
        /*0288*/ 	.word	0x00008b40


	//   ....[58]....
        /*028c*/ 	.word	0x00008ba0


	//   ....[59]....
        /*0290*/ 	.word	0x00008bf0


	//   ....[60]....
        /*0294*/ 	.word	0x00008c20


	//   ....[61]....
        /*0298*/ 	.word	0x00009080


	//   ....[62]....
        /*029c*/ 	.word	0x000090d0


	//   ....[63]....
        /*02a0*/ 	.word	0x00009150


	//   ....[64]....
        /*02a4*/ 	.word	0x000091a0


	//   ....[65]....
        /*02a8*/ 	.word	0x00009220


	//   ....[66]....
        /*02ac*/ 	.word	0x00009270


	//   ....[67]....
        /*02b0*/ 	.word	0x000092f0


	//   ....[68]....
        /*02b4*/ 	.word	0x00009340


	//   ....[69]....
        /*02b8*/ 	.word	0x000093c0


	//   ....[70]....
        /*02bc*/ 	.word	0x00009410


	//   ....[71]....
        /*02c0*/ 	.word	0x000094a0


	//   ....[72]....
        /*02c4*/ 	.word	0x00009540


	//   ....[73]....
        /*02c8*/ 	.word	0x000095e0


	//   ....[74]....
        /*02cc*/ 	.word	0x000096a0


	//   ....[75]....
        /*02d0*/ 	.word	0x000096d0


	//   ....[76]....
        /*02d4*/ 	.word	0x00009730


	//   ....[77]....
        /*02d8*/ 	.word	0x000097e0


	//   ....[78]....
        /*02dc*/ 	.word	0x00009830


	//   ....[79]....
        /*02e0*/ 	.word	0x000098b0


	//   ....[80]....
        /*02e4*/ 	.word	0x00009900


	//   ....[81]....
        /*02e8*/ 	.word	0x00009980


	//   ....[82]....
        /*02ec*/ 	.word	0x000099d0


	//   ....[83]....
        /*02f0*/ 	.word	0x00009a50


	//   ....[84]....
        /*02f4*/ 	.word	0x00009aa0


	//   ....[85]....
        /*02f8*/ 	.word	0x00009b20


	//   ....[86]....
        /*02fc*/ 	.word	0x00009b70


	//   ....[87]....
        /*0300*/ 	.word	0x00009c00


	//   ....[88]....
        /*0304*/ 	.word	0x00009c50


	//   ....[89]....
        /*0308*/ 	.word	0x00009ca0


	//   ....[90]....
        /*030c*/ 	.word	0x00009cf0


	//   ....[91]....
        /*0310*/ 	.word	0x00009d30


	//   ....[92]....
        /*0314*/ 	.word	0x00009d80


	//----- nvinfo : EIATTR_EXIT_INSTR_OFFSETS
	.align		4
.L_2049:
        /*0318*/ 	.byte	0x04, 0x1c
        /*031a*/ 	.short	(.L_2051 - .L_2050)


	//   ....[0]....
.L_2050:
        /*031c*/ 	.word	0x00008d40


	//   ....[1]....
        /*0320*/ 	.word	0x00009020


	//----- nvinfo : EIATTR_MAX_THREADS
	.align		4
.L_2051:
        /*0324*/ 	.byte	0x04, 0x05
        /*0326*/ 	.short	(.L_2053 - .L_2052)
.L_2052:
        /*0328*/ 	.word	0x00000040
        /*032c*/ 	.word	0x00000001
        /*0330*/ 	.word	0x00000001


	//----- nvinfo : EIATTR_CRS_STACK_SIZE
	.align		4
.L_2053:
        /*0334*/ 	.byte	0x04, 0x1e
        /*0336*/ 	.short	(.L_2055 - .L_2054)
.L_2054:
        /*0338*/ 	.word	0x00000000


	//----- nvinfo : EIATTR_CBANK_PARAM_SIZE
	.align		4
.L_2055:
        /*033c*/ 	.byte	0x03, 0x19
        /*033e*/ 	.short	0x01f0


	//----- nvinfo : EIATTR_PARAM_CBANK
	.align		4
        /*0340*/ 	.byte	0x04, 0x0a
        /*0342*/ 	.short	(.L_2057 - .L_2056)
	.align		4
.L_2056:
        /*0344*/ 	.word	index@(.nv.constant0._Z25selective_scan_bwd_kernelI32Selective_Scan_bwd_kernel_traitsILi64ELi16ELb1ELb0ELb1ELb1ELb1EffEEv12SSMParamsBwd)
        /*0348*/ 	.short	0x0210
        /*034a*/ 	.short	0x01f0


	//----- nvinfo : EIATTR_SW_WAR
	.align		4
.L_2057:
        /*034c*/ 	.byte	0x04, 0x36
        /*034e*/ 	.short	(.L_2059 - .L_2058)
.L_2058:
        /*0350*/ 	.word	0x00000008
.L_2059:


//--------------------- .nv.info._Z25selective_scan_bwd_kernelI32Selective_Scan_bwd_kernel_traitsILi64ELi16ELb1ELb1ELb0ELb0ELb0EffEEv12SSMParamsBwd --------------------------
	.section	.nv.info._Z25selective_scan_bwd_kernelI32Selective_Scan_bwd_kernel_traitsILi64ELi16ELb1ELb1ELb0ELb0ELb0EffEEv12SSMParamsBwd,"",@"SHT_CUDA_INFO"
	.sectionflags	@""
	.align	4


	//----- nvinfo : EIATTR_CUDA_API_VERSION
	.align		4
        /*0000*/ 	.byte	0x04, 0x37
        /*0002*/ 	.short	(.L_2061 - .L_2060)
.L_2060:
        /*0004*/ 	.word	0x00000082


	//----- nvinfo : EIATTR_KPARAM_INFO
	.align		4
.L_2061:
        /*0008*/ 	.byte	0x04, 0x17
        /*000a*/ 	.short	(.L_2063 - .L_2062)
.L_2062:
        /*000c*/ 	.word	0x00000000
        /*0010*/ 	.short	0x0000
        /*0012*/ 	.short	0x0000
        /*0014*/ 	.byte	0x00, 0xf0, 0xc1, 0x07


	//----- nvinfo : EIATTR_SPARSE_MMA_MASK
	.align		4
.L_2063:
        /*0018*/ 	.byte	0x03, 0x50
        /*001a*/ 	.short	0x0000


	//----- nvinfo : EIATTR_MAXREG_COUNT
	.align		4
        /*001c*/ 	.byte	0x03, 0x1b
        /*001e*/ 	.short	0x00ff


	//----- nvinfo : EIATTR_NUM_BARRIERS
	.align		4
        /*0020*/ 	.byte	0x02, 0x4c
        /*0022*/ 	.byte	0x01
	.zero		1


	//----- nvinfo : EIATTR_MERCURY_ISA_VERSION
	.align		4
        /*0024*/ 	.byte	0x03, 0x5f
        /*0026*/ 	.short	0x0101


	//----- nvinfo : EIATTR_COOP_GROUP_MASK_REGIDS
	.align		4
        /*0028*/ 	.byte	0x04, 0x29
        /*002a*/ 	.short	(.L_2065 - .L_2064)


	//   ....[0]....
.L_2064:
        /*002c*/ 	.word	0xffffffff


	//   ....[1]....
        /*0030*/ 	.word	0xffffffff


	//   ....[2]....
        /*0034*/ 	.word	0xffffffff


	//   ....[3]....
        /*0038*/ 	.word	0xffffffff


	//   ....[4]....
        /*003c*/ 	.word	0xffffffff


	//   ....[5]....
        /*0040*/ 	.word	0xffffffff


	//   ....[6]....
        /*0044*/ 	.word	0xffffffff


	//   ....[7]....
        /*0048*/ 	.word	0xffffffff


	//   ....[8]....
        /*004c*/ 	.word	0xffffffff


	//   ....[9]....
        /*0050*/ 	.word	0xffffffff


	//   ....[10]....
        /*0054*/ 	.word	0xffffffff


	//   ....[11]....
        /*0058*/ 	.word	0xffffffff


	//   ....[12]....
        /*005c*/ 	.word	0xffffffff


	//   ....[13]....
        /*0060*/ 	.word	0xffffffff


	//   ....[14]....
        /*0064*/ 	.word	0xffffffff


	//   ....[15]....
        /*0068*/ 	.word	0xffffffff


	//   ....[16]....
        /*006c*/ 	.word	0xffffffff


	//   ....[17]....
        /*0070*/ 	.word	0xffffffff


	//   ....[18]....
        /*0074*/ 	.word	0xffffffff


	//   ....[19]....
        /*0078*/ 	.word	0xffffffff


	//   ....[20]....
        /*007c*/ 	.word	0xffffffff


	//   ....[21]....
        /*0080*/ 	.word	0xffffffff


	//   ....[22]....
        /*0084*/ 	.word	0xffffffff


	//   ....[23]....
        /*0088*/ 	.word	0xffffffff


	//   ....[24]....
        /*008c*/ 	.word	0xffffffff


	//   ....[25]....
        /*0090*/ 	.word	0xffffffff


	//   ....[26]....
        /*0094*/ 	.word	0xffffffff


	//   ....[27]....
        /*0098*/ 	.word	0xffffffff


	//   ....[28]....
        /*009c*/ 	.word	0xffffffff


	//   ....[29]....
        /*00a0*/ 	.word	0xffffffff


	//   ....[30]....
        /*00a4*/ 	.word	0xffffffff


	//   ....[31]....
        /*00a8*/ 	.word	0xffffffff


	//   ....[32]....
        /*00ac*/ 	.word	0xffffffff


	//   ....[33]....
        /*00b0*/ 	.word	0xffffffff


	//   ....[34]....
        /*00b4*/ 	.word	0xffffffff


	//   ....[35]....
        /*00b8*/ 	.word	0xffffffff


	//   ....[36]....
        /*00bc*/ 	.word	0xffffffff


	//   ....[37]....
        /*00c0*/ 	.word	0xffffffff


	//   ....[38]....
        /*00c4*/ 	.word	0xffffffff


	//   ....[39]....
        /*00c8*/ 	.word	0xffffffff


	//   ....[40]....
        /*00cc*/ 	.word	0xffffffff


	//   ....[41]....
        /*00d0*/ 	.word	0xffffffff


	//   ....[42]....
        /*00d4*/ 	.word	0xffffffff


	//   ....[43]....
        /*00d8*/ 	.word	0xffffffff


	//   ....[44]....
        /*00dc*/ 	.word	0xffffffff


	//   ....[45]....
        /*00e0*/ 	.word	0xffffffff


	//   ....[46]....
        /*00e4*/ 	.word	0xffffffff


	//   ....[47]....
        /*00e8*/ 	.word	0xffffffff


	//   ....[48]....
        /*00ec*/ 	.word	0xffffffff


	//   ....[49]....
        /*00f0*/ 	.word	0xffffffff


	//   ....[50]....
        /*00f4*/ 	.word	0xffffffff


	//   ....[51]....
        /*00f8*/ 	.word	0xffffffff


	//   ....[52]....
        /*00fc*/ 	.word	0xffffffff


	//   ....[53]....
        /*0100*/ 	.word	0xffffffff


	//   ....[54]....
        /*0104*/ 	.word	0xffffffff


	//   ....[55]....
        /*0108*/ 	.word	0xffffffff


	//   ....[56]....
        /*010c*/ 	.word	0x0500006a


	//   ....[57]....
        /*0110*/ 	.word	0x0500006a


	//   ....[58]....
        /*0114*/ 	.word	0x0500006a


	//   ....[59]....
        /*0118*/ 	.word	0x0500006a


	//   ....[60]....
        /*011c*/ 	.word	0x0500006a


	//   ....[61]....
        /*0120*/ 	.word	0x0500006a


	//   ....[62]....
        /*0124*/ 	.word	0x0500006a


	//   ....[63]....
        /*0128*/ 	.word	0x0500006a


	//   ....[64]....
        /*012c*/ 	.word	0x0500006a


	//   ....[65]....
        /*0130*/ 	.word	0x0500006a


	//   ....[66]....
        /*0134*/ 	.word	0x0500006a


	//   ....[67]....
        /*0138*/ 	.word	0x0500006a


	//   ....[68]....
        /*013c*/ 	.word	0x0500006a


	//   ....[69]....
        /*0140*/ 	.word	0x0500006a


	//   ....[70]....
        /*0144*/ 	.word	0x0500006a


	//   ....[71]....
        /*0148*/ 	.word	0x0500006a


	//   ....[72]....
        /*014c*/ 	.word	0x0500006a


	//   ....[73]....
        /*0150*/ 	.word	0x0500006a


	//   ....[74]....
        /*0154*/ 	.word	0x0500006a


	//   ....[75]....
        /*0158*/ 	.word	0x0500006a


	//   ....[76]....
        /*015c*/ 	.word	0x0500006a


	//   ....[77]....
        /*0160*/ 	.word	0x0500006a


	//   ....[78]....
        /*0164*/ 	.word	0x0500006a


	//   ....[79]....
        /*0168*/ 	.word	0x0500006a


	//   ....[80]....
        /*016c*/ 	.word	0x0500006a


	//   ....[81]....
        /*0170*/ 	.word	0x0500006a


	//   ....[82]....
        /*0174*/ 	.word	0x0500006a


	//   ....[83]....
        /*0178*/ 	.word	0x0500006a


	//   ....[84]....
        /*017c*/ 	.word	0x0500006a


	//   ....[85]....
        /*0180*/ 	.word	0x0500006a


	//   ....[86]....
        /*0184*/ 	.word	0x0500006a


	//   ....[87]....
        /*0188*/ 	.word	0x0500006a


	//----- nvinfo : EIATTR_COOP_GROUP_INSTR_OFFSETS
	.align		4
.L_2065:
        /*018c*/ 	.byte	0x04, 0x28
        /*018e*/ 	.short	(.L_2067 - .L_2066)


	//   ....[0]....
.L_2066:
        /*0190*/ 	.word	0x00000aa0


	//   ....[1]....
        /*0194*/ 	.word	0x00000bb0


	//   ....[2]....
        /*0198*/ 	.word	0x00000ca0


	//   ....[3]....
        /*019c*/ 	.word	0x000016c0


	//   ....[4]....
        /*01a0*/ 	.word	0x00001e00


	//   ....[5]....
        /*01a4*/ 	.word	0x00001e20


	//   ....[6]....
        /*01a8*/ 	.word	0x00001e50


	//   ....[7]....
        /*01ac*/ 	.word	0x00001e70


	//   ....[8]....
        /*01b0*/ 	.word	0x00001ea0


	//   ....[9]....
        /*01b4*/ 	.word	0x00001ec0


	//   ....[10]....
        /*01b8*/ 	.word	0x00001ef0


	//   ....[11]....
        /*01bc*/ 	.word	0x00001f10


	//   ....[12]....
        /*01c0*/ 	.word	0x00001f40


	//   ....[13]....
        /*01c4*/ 	.word	0x00001f50


	//   ....[14]....
        /*01c8*/ 	.word	0x00001ff0


	//   ....[15]....
        /*01cc*/ 	.word	0x00002000


	//   ....[16]....
        /*01d0*/ 	.word	0x00002010


	//   ....[17]....
        /*01d4*/ 	.word	0x00002020


	//   ....[18]....
        /*01d8*/ 	.word	0x000025e0


	//   ....[19]....
        /*01dc*/ 	.word	0x000025f0


	//   ....[20]....
        /*01e0*/ 	.word	0x00002600


	//   ....[21]....
        /*01e4*/ 	.word	0x00002610


	//   ....[22]....
        /*01e8*/ 	.word	0x00002640


	//   ....[23]....
        /*01ec*/ 	.word	0x00002650


	//   ....[24]....
        /*01f0*/ 	.word	0x00002680


	//   ....[25]....
        /*01f4*/ 	.word	0x00002690


	//   ....[26]....
        /*01f8*/ 	.word	0x000026c0


	//   ....[27]....
        /*01fc*/ 	.word	0x000026d0


	//   ....[28]....
        /*0200*/ 	.word	0x00002700


	//   ....[29]....
        /*0204*/ 	.word	0x00002710


	//   ....[30]....
        /*0208*/ 	.word	0x00002740


	//   ....[31]....
        /*020c*/ 	.word	0x00002750


	//   ....[32]....
        /*0210*/ 	.word	0x00002760


	//   ....[33]....
        /*0214*/ 	.word	0x00002770


	//   ....[34]....
        /*0218*/ 	.word	0x00003a90


	//   ....[35]....
        /*021c*/ 	.word	0x00003ad0


	//   ....[36]....
        /*0220*/ 	.word	0x00003be0


	//   ....[37]....
        /*0224*/ 	.word	0x00003c00


	//   ....[38]....
        /*0228*/ 	.word	0x00003c30


	//   ....[39]....
        /*022c*/ 	.word	0x00003c50


	//   ....[40]....
        /*0230*/ 	.word	0x00003c90


	//   ....[41]....
        /*0234*/ 	.word	0x00003cd0


	//   ....[42]....
        /*0238*/ 	.word	0x00003e60


	//   ....[43]....
        /*023c*/ 	.word	0x00003ea0


	//   ....[44]....
        /*0240*/ 	.word	0x00004580


	//   ....[45]....
        /*0244*/ 	.word	0x000047d0


	//   ....[46]....
        /*0248*/ 	.word	0x000049c0


	//   ....[47]....
        /*024c*/ 	.word	0x00004a10


	//   ....[48]....
        /*0250*/ 	.word	0x00004a80


	//   ....[49]....
        /*0254*/ 	.word	0x00004ac0


	//   ....[50]....
        /*0258*/ 	.word	0x00004af0


	//   ....[51]....
        /*025c*/ 	.word	0x00004c20


	//   ....[52]....
        /*0260*/ 	.word	0x00004c60


	//   ....[53]....
        /*0264*/ 	.word	0x00004cc0


	//   ....[54]....
        /*0268*/ 	.word	0x00004d10


	//   ....[55]....
        /*026c*/ 	.word	0x00004d40


	//   ....[56]....
        /*0270*/ 	.word	0x000051a0


	//   ....[57]....
        /*0274*/ 	.word	0x000051f0


	//   ....[58]....
        /*0278*/ 	.word	0x00005270


	//   ....[59]....
        /*027c*/ 	.word	0x000052c0


	//   ....[60]....
        /*0280*/ 	.word	0x00005340


	//   ....[61]....
        /*0284*/ 	.word	0x00005390


	//   ....[62]....
        /*0288*/ 	.word	0x00005410


	//   ....[63]....
        /*028c*/ 	.word	0x00005460


	//   ....[64]....
        /*0290*/ 	.word	0x000054e0


	//   ....[65]....
        /*0294*/ 	.word	0x00005530


	//   ....[66]....
        /*0298*/ 	.word	0x000055c0


	//   ....[67]....
        /*029c*/ 	.word	0x00005660


	//   ....[68]....
        /*02a0*/ 	.word	0x00005700


	//   ....[69]....
        /*02a4*/ 	.word	0x000057c0


	//   ....[70]....
        /*02a8*/ 	.word	0x000057f0


	//   ....[71]....
        /*02ac*/ 	.word	0x00005850


	//   ....[72]....
        /*02b0*/ 	.word	0x00005900


	//   ....[73]....
        /*02b4*/ 	.word	0x00005950


	//   ....[74]....
        /*02b8*/ 	.word	0x000059d0


	//   ....[75]....
        /*02bc*/ 	.word	0x00005a20


	//   ....[76]....
        /*02c0*/ 	.word	0x00005aa0


	//   ....[77]....
        /*02c4*/ 	.word	0x00005af0


	//   ....[78]....
        /*02c8*/ 	.word	0x00005b70


	//   ....[79]....
        /*02cc*/ 	.word	0x00005bc0


	//   ....[80]....
        /*02d0*/ 	.word	0x00005c40


	//   ....[81]....
        /*02d4*/ 	.word	0x00005c90


	//   ....[82]....
        /*02d8*/ 	.word	0x00005d20


	//   ....[83]....
        /*02dc*/ 	.word	0x00005d70


	//   ....[84]....
        /*02e0*/ 	.word	0x00005dc0


	//   ....[85]....
        /*02e4*/ 	.word	0x00005e10


	//   ....[86]....
        /*02e8*/ 	.word	0x00005e50


	//   ....[87]....
        /*02ec*/ 	.word	0x00005ea0


	//----- nvinfo : EIATTR_EXIT_INSTR_OFFSETS
	.align		4
.L_2067:
        /*02f0*/ 	.byte	0x04, 0x1c
        /*02f2*/ 	.short	(.L_2069 - .L_2068)


	//   ....[0]....
.L_2068:
        /*02f4*/ 	.word	0x00004e60


	//   ....[1]....
        /*02f8*/ 	.word	0x00005140


	//----- nvinfo : EIATTR_MAX_THREADS
	.align		4
.L_2069:
        /*02fc*/ 	.byte	0x04, 0x05
        /*02fe*/ 	.short	(.L_2071 - .L_2070)
.L_2070:
        /*0300*/ 	.word	0x00000040
        /*0304*/ 	.word	0x00000001
        /*0308*/ 	.word	0x00000001


	//----- nvinfo : EIATTR_CRS_STACK_SIZE
	.align		4
.L_2071:
        /*030c*/ 	.byte	0x04, 0x1e
        /*030e*/ 	.short	(.L_2073 - .L_2072)
.L_2072:
        /*0310*/ 	.word	0x00000000


	//----- nvinfo : EIATTR_CBANK_PARAM_SIZE
	.align		4
.L_2073:
        /*0314*/ 	.byte	0x03, 0x19
        /*0316*/ 	.short	0x01f0


	//----- nvinfo : EIATTR_PARAM_CBANK
	.align		4
        /*0318*/ 	.byte	0x04, 0x0a
        /*031a*/ 	.short	(.L_2075 - .L_2074)
	.align		4
.L_2074:
        /*031c*/ 	.word	index@(.nv.constant0._Z25selective_scan_bwd_kernelI32Selective_Scan_bwd_kernel_traitsILi64ELi16ELb1ELb1ELb0ELb0ELb0EffEEv12SSMParamsBwd)
        /*0320*/ 	.short	0x0210
        /*0322*/ 	.short	0x01f0


	//----- nvinfo : EIATTR_SW_WAR
	.align		4
.L_2075:
        /*0324*/ 	.byte	0x04, 0x36
        /*0326*/ 	.short	(.L_2077 - .L_2076)
.L_2076:
        /*0328*/ 	.word	0x00000008
.L_2077:


//--------------------- .nv.info._Z25selective_scan_bwd_kernelI32Selective_Scan_bwd_kernel_traitsILi64ELi16ELb1ELb1ELb0ELb0ELb1EffEEv12SSMParamsBwd --------------------------
	.section	.nv.info._Z25selective_scan_bwd_kernelI32Selective_Scan_bwd_kernel_traitsILi64ELi16ELb1ELb1ELb0ELb0ELb1EffEEv12SSMParamsBwd,"",@"SHT_CUDA_INFO"
	.sectionflags	@""
	.align	4


	//----- nvinfo : EIATTR_CUDA_API_VERSION
	.align		4
        /*0000*/ 	.byte	0x04, 0x37
        /*0002*/ 	.short	(.L_2079 - .L_2078)
.L_2078:
        /*0004*/ 	.word	0x00000082


	//----- nvinfo : EIATTR_KPARAM_INFO
	.align		4
.L_2079:
        /*0008*/ 	.byte	0x04, 0x17
        /*000a*/ 	.short	(.L_2081 - .L_2080)
.L_2080:
        /*000c*/ 	.word	0x00000000
        /*0010*/ 	.short	0x0000
        /*0012*/ 	.short	0x0000
        /*0014*/ 	.byte	0x00, 0xf0, 0xc1, 0x07


	//----- nvinfo : EIATTR_SPARSE_MMA_MASK
	.align		4
.L_2081:
        /*0018*/ 	.byte	0x03, 0x50
        /*001a*/ 	.short	0x0000


	//----- nvinfo : EIATTR_MAXREG_COUNT
	.align		4
        /*001c*/ 	.byte	0x03, 0x1b
        /*001e*/ 	.short	0x00ff


	//----- nvinfo : EIATTR_NUM_BARRIERS
	.align		4
        /*0020*/ 	.byte	0x02, 0x4c
        /*0022*/ 	.byte	0x01
	.zero		1


	//----- nvinfo : EIATTR_MERCURY_ISA_VERSION
	.align		4
        /*0024*/ 	.byte	0x03, 0x5f
        /*0026*/ 	.short	0x0101


	//----- nvinfo : EIATTR_COOP_GROUP_MASK_REGIDS
	.align		4
        /*0028*/ 	.byte	0x04, 0x29
        /*002a*/ 	.short	(.L_2083 - .L_2082)


	//   ....[0]....
.L_2082:
        /*002c*/ 	.word	0xffffffff


	//   ....[1]....
        /*0030*/ 	.word	0xffffffff


	//   ....[2]....
        /*0034*/ 	.word	0xffffffff


	//   ....[3]....
        /*0038*/ 	.word	0xffffffff


	//   ....[4]....
        /*003c*/ 	.word	0xffffffff


	//   ....[5]....
        /*0040*/ 	.word	0xffffffff


	//   ....[6]....
        /*0044*/ 	.word	0xffffffff


	//   ....[7]....
        /*0048*/ 	.word	0xffffffff


	//   ....[8]....
        /*004c*/ 	.word	0xffffffff


	//   ....[9]....
        /*0050*/ 	.word	0xffffffff


	//   ....[10]....
        /*0054*/ 	.word	0xffffffff


	//   ....[11]....
        /*0058*/ 	.word	0xffffffff


	//   ....[12]....
        /*005c*/ 	.word	0xffffffff


	//   ....[13]....
        /*0060*/ 	.word	0xffffffff


	//   ....[14]....
        /*0064*/ 	.word	0xffffffff


	//   ....[15]....
        /*0068*/ 	.word	0xffffffff


	//   ....[16]....
        /*006c*/ 	.word	0xffffffff


	//   ....[17]....
        /*0070*/ 	.word	0xffffffff


	//   ....[18]....
        /*0074*/ 	.word	0xffffffff


	//   ....[19]....
        /*0078*/ 	.word	0xffffffff


	//   ....[20]....
        /*007c*/ 	.word	0xffffffff


	//   ....[21]....
        /*0080*/ 	.word	0xffffffff


	//   ....[22]....
        /*0084*/ 	.word	0xffffffff


	//   ....[23]....
        /*0088*/ 	.word	0xffffffff


	//   ....[24]....
        /*008c*/ 	.word	0xffffffff


	//   ....[25]....
        /*0090*/ 	.word	0xffffffff


	//   ....[26]....
        /*0094*/ 	.word	0xffffffff


	//   ....[27]....
        /*0098*/ 	.word	0xffffffff


	//   ....[28]....
        /*009c*/ 	.word	0xffffffff


	//   ....[29]....
        /*00a0*/ 	.word	0xffffffff


	//   ....[30]....
        /*00a4*/ 	.word	0xffffffff


	//   ....[31]....
        /*00a8*/ 	.word	0xffffffff


	//   ....[32]....
        /*00ac*/ 	.word	0xffffffff


	//   ....[33]....
        /*00b0*/ 	.word	0xffffffff


	//   ....[34]....
        /*00b4*/ 	.word	0xffffffff


	//   ....[35]....
        /*00b8*/ 	.word	0xffffffff


	//   ....[36]....
        /*00bc*/ 	.word	0xffffffff


	//   ....[37]....
        /*00c0*/ 	.word	0xffffffff


	//   ....[38]....
        /*00c4*/ 	.word	0xffffffff


	//   ....[39]....
        /*00c8*/ 	.word	0xffffffff


	//   ....[40]....
        /*00cc*/ 	.word	0xffffffff


	//   ....[41]....
        /*00d0*/ 	.word	0xffffffff


	//   ....[42]....
        /*00d4*/ 	.word	0xffffffff


	//   ....[43]....
        /*00d8*/ 	.word	0xffffffff


	//   ....[44]....
        /*00dc*/ 	.word	0xffffffff


	//   ....[45]....
        /*00e0*/ 	.word	0xffffffff


	//   ....[46]....
        /*00e4*/ 	.word	0xffffffff


	//   ....[47]....
        /*00e8*/ 	.word	0xffffffff


	//   ....[48]....
        /*00ec*/ 	.word	0xffffffff


	//   ....[49]....
        /*00f0*/ 	.word	0xffffffff


	//   ....[50]....
        /*00f4*/ 	.word	0xffffffff


	//   ....[51]....
        /*00f8*/ 	.word	0xffffffff


	//   ....[52]....
        /*00fc*/ 	.word	0xffffffff


	//   ....[53]....
        /*0100*/ 	.word	0xffffffff


	//   ....[54]....
        /*0104*/ 	.word	0xffffffff


	//   ....[55]....
        /*0108*/ 	.word	0xffffffff


	//   ....[56]....
        /*010c*/ 	.word	0xffffffff


	//   ....[57]....
        /*0110*/ 	.word	0xffffffff


	//   ....[58]....
        /*0114*/ 	.word	0xffffffff


	//   ....[59]....
        /*0118*/ 	.word	0xffffffff


	//   ....[60]....
        /*011c*/ 	.word	0x0500004a


	//   ....[61]....
        /*0120*/ 	.word	0x0500004a


	//   ....[62]....
        /*0124*/ 	.word	0x0500004a


	//   ....[63]....
        /*0128*/ 	.word	0x0500004a


	//   ....[64]....
        /*012c*/ 	.word	0x0500004a


	//   ....[65]....
        /*0130*/ 	.word	0x0500004a


	//   ....[66]....
        /*0134*/ 	.word	0x0500004a


	//   ....[67]....
        /*0138*/ 	.word	0x0500004a


	//   ....[68]....
        /*013c*/ 	.word	0x0500004a


	//   ....[69]....
        /*0140*/ 	.word	0x0500004a


	//   ....[70]....
        /*0144*/ 	.word	0x0500004a


	//   ....[71]....
        /*0148*/ 	.word	0x0500004a


	//   ....[72]....
        /*014c*/ 	.word	0x0500004a


	//   ....[73]....
        /*0150*/ 	.word	0x0500004a


	//   ....[74]....
        /*0154*/ 	.word	0x0500004a


	//   ....[75]....
        /*0158*/ 	.word	0x0500004a


	//   ....[76]....
        /*015c*/ 	.word	0x0500004a


	//   ....[77]....
        /*0160*/ 	.word	0x0500004a


	//   ....[78]....
        /*0164*/ 	.word	0x0500004a


	//   ....[79]....
        /*0168*/ 	.word	0x0500004a


	//   ....[80]....
        /*016c*/ 	.word	0x0500004a


	//   ....[81]....
        /*0170*/ 	.word	0x0500004a


	//   ....[82]....
        /*0174*/ 	.word	0x0500004a


	//   ....[83]....
        /*0178*/ 	.word	0x0500004a


	//   ....[84]....
        /*017c*/ 	.word	0x0500004a


	//   ....[85]....
        /*0180*/ 	.word	0x0500004a


	//   ....[86]....
        /*0184*/ 	.word	0x0500004a


	//   ....[87]....
        /*0188*/ 	.word	0x0500004a


	//   ....[88]....
        /*018c*/ 	.word	0x0500004a


	//   ....[89]....
        /*0190*/ 	.word	0x0500004a


	//   ....[90]....
        /*0194*/ 	.word	0x0500004a


	//   ....[91]....
        /*0198*/ 	.word	0x0500004a


	//----- nvinfo : EIATTR_COOP_GROUP_INSTR_OFFSETS
	.align		4
.L_2083:
        /*019c*/ 	.byte	0x04, 0x28
        /*019e*/ 	.short	(.L_2085 - .L_2084)


	//   ....[0]....
.L_2084:
        /*01a0*/ 	.word	0x00000aa0


	//   ....[1]....
        /*01a4*/ 	.word	0x00000b90


	//   ....[2]....
        /*01a8*/ 	.word	0x00000d60


	//   ....[3]....
        /*01ac*/ 	.word	0x00000f10


	//   ....[4]....
        /*01b0*/ 	.word	0x00001460


	//   ....[5]....
        /*01b4*/ 	.word	0x00001b80


	//   ....[6]....
        /*01b8*/ 	.word	0x00001f00


	//   ....[7]....
        /*01bc*/ 	.word	0x000029a0


	//   ....[8]....
        /*01c0*/ 	.word	0x00003190


	//   ....[9]....
        /*01c4*/ 	.word	0x000031b0


	//   ....[10]....
        /*01c8*/ 	.word	0x000031e0


	//   ....[11]....
        /*01cc*/ 	.word	0x00003200


	//   ....[12]....
        /*01d0*/ 	.word	0x00003230


	//   ....[13]....
        /*01d4*/ 	.word	0x00003250


	//   ....[14]....
        /*01d8*/ 	.word	0x00003280


	//   ....[15]....
        /*01dc*/ 	.word	0x000032a0


	//   ....[16]....
        /*01e0*/ 	.word	0x000032d0


	//   ....[17]....
        /*01e4*/ 	.word	0x000032e0


	//   ....[18]....
        /*01e8*/ 	.word	0x00003380


	//   ....[19]....
        /*01ec*/ 	.word	0x00003390


	//   ....[20]....
        /*01f0*/ 	.word	0x000033a0


	//   ....[21]....
        /*01f4*/ 	.word	0x000033b0


	//   ....[22]....
        /*01f8*/ 	.word	0x00003870


	//   ....[23]....
        /*01fc*/ 	.word	0x00003880


	//   ....[24]....
        /*0200*/ 	.word	0x00003890


	//   ....[25]....
        /*0204*/ 	.word	0x000038a0


	//   ....[26]....
        /*0208*/ 	.word	0x000038d0


	//   ....[27]....
        /*020c*/ 	.word	0x000038e0


	//   ....[28]....
        /*0210*/ 	.word	0x00003910


	//   ....[29]....
        /*0214*/ 	.word	0x00003920


	//   ....[30]....
        /*0218*/ 	.word	0x00003950


	//   ....[31]....
        /*021c*/ 	.word	0x00003960


	//   ....[32]....
        /*0220*/ 	.word	0x00003990


	//   ....[33]....
        /*0224*/ 	.word	0x000039a0


	//   ....[34]....
        /*0228*/ 	.word	0x000039d0


	//   ....[35]....
        /*022c*/ 	.word	0x000039e0


	//   ....[36]....
        /*0230*/ 	.word	0x000039f0


	//   ....[37]....
        /*0234*/ 	.word	0x00003a00


	//   ....[38]....
        /*0238*/ 	.word	0x00004d20


	//   ....[39]....
        /*023c*/ 	.word	0x00004d60


	//   ....[40]....
        /*0240*/ 	.word	0x00004ef0


	//   ....[41]....
        /*0244*/ 	.word	0x00004f30


	//   ....[42]....
        /*0248*/ 	.word	0x000050c0


	//   ....[43]....
        /*024c*/ 	.word	0x00005100


	//   ....[44]....
        /*0250*/ 	.word	0x00005190


	//   ....[45]....
        /*0254*/ 	.word	0x000051d0


	//   ....[46]....
        /*0258*/ 	.word	0x00005360


	//   ....[47]....
        /*025c*/ 	.word	0x000053a0


	//   ....[48]....
        /*0260*/ 	.word	0x00005800


	//   ....[49]....
        /*0264*/ 	.word	0x000059d0


	//   ....[50]....
        /*0268*/ 	.word	0x00005c00


	//   ....[51]....
        /*026c*/ 	.word	0x00005c50


	//   ....[52]....
        /*0270*/ 	.word	0x00005cc0


	//   ....[53]....
        /*0274*/ 	.word	0x00005d00


	//   ....[54]....
        /*0278*/ 	.word	0x00005d30


	//   ....[55]....
        /*027c*/ 	.word	0x00005e60


	//   ....[56]....
        /*0280*/ 	.word	0x00005ea0


	//   ....[57]....
        /*0284*/ 	.word	0x00005f00


	//   ....[58]....
        /*0288*/ 	.word	0x00005f50


	//   ....[59]....
        /*028c*/ 	.word	0x00005f80


	//   ....[60]....
        /*0290*/ 	.word	0x000063e0


	//   ....[61]....
        /*0294*/ 	.word	0x00006430


	//   ....[62]....
        /*0298*/ 	.word	0x000064b0


	//   ....[63]....
        /*029c*/ 	.word	0x00006500


	//   ....[64]....
        /*02a0*/ 	.word	0x00006580


	//   ....[65]....
        /*02a4*/ 	.word	0x000065d0


	//   ....[66]....
        /*02a8*/ 	.word	0x00006650


	//   ....[67]....
        /*02ac*/ 	.word	0x000066a0


	//   ....[68]....
        /*02b0*/ 	.word	0x00006720


	//   ....[69]....
        /*02b4*/ 	.word	0x00006770


	//   ....[70]....
        /*02b8*/ 	.word	0x00006800


	//   ....[71]....
        /*02bc*/ 	.word	0x000068a0


	//   ....[72]....
        /*02c0*/ 	.word	0x00006940


	//   ....[73]....
        /*02c4*/ 	.word	0x00006a00


	//   ....[74]....
        /*02c8*/ 	.word	0x00006a30


	//   ....[75]....
        /*02cc*/ 	.word	0x00006a90


	//   ....[76]....
        /*02d0*/ 	.word	0x00006b40


	//   ....[77]....
        /*02d4*/ 	.word	0x00006b90


	//   ....[78]....
        /*02d8*/ 	.word	0x00006c10


	//   ....[79]....
        /*02dc*/ 	.word	0x00006c60


	//   ....[80]....
        /*02e0*/ 	.word	0x00006ce0


	//   ....[81]....
        /*02e4*/ 	.word	0x00006d30


	//   ....[82]....
        /*02e8*/ 	.word	0x00006db0


	//   ....[83]....
        /*02ec*/ 	.word	0x00006e00


	//   ....[84]....
        /*02f0*/ 	.word	0x00006e80


	//   ....[85]....
        /*02f4*/ 	.word	0x00006ed0


	//   ....[86]....
        /*02f8*/ 	.word	0x00006f60


	//   ....[87]....
        /*02fc*/ 	.word	0x00006fb0


	//   ....[88]....
        /*0300*/ 	.word	0x00007000


	//   ....[89]....
        /*0304*/ 	.word	0x00007050


	//   ....[90]....
        /*0308*/ 	.word	0x00007090


	//   ....[91]....
        /*030c*/ 	.word	0x000070e0


	//----- nvinfo : EIATTR_EXIT_INSTR_OFFSETS
	.align		4
.L_2085:
        /*0310*/ 	.byte	0x04, 0x1c
        /*0312*/ 	.short	(.L_2087 - .L_2086)


	//   ....[0]....
.L_2086:
        /*0314*/ 	.word	0x000060a0


	//   ....[1]....
        /*0318*/ 	.word	0x00006380


	//----- nvinfo : EIATTR_MAX_THREADS
	.align		4
.L_2087:
        /*031c*/ 	.byte	0x04, 0x05
        /*031e*/ 	.short	(.L_2089 - .L_2088)
.L_2088:
        /*0320*/ 	.word	0x00000040
        /*0324*/ 	.word	0x00000001
        /*0328*/ 	.word	0x00000001


	//----- nvinfo : EIATTR_CRS_STACK_SIZE
	.align		4
.L_2089:
        /*032c*/ 	.byte	0x04, 0x1e
        /*032e*/ 	.short	(.L_2091 - .L_2090)
.L_2090:
        /*0330*/ 	.word	0x00000000


	//----- nvinfo : EIATTR_CBANK_PARAM_SIZE
	.align		4
.L_2091:
        /*0334*/ 	.byte	0x03, 0x19
        /*0336*/ 	.short	0x01f0


	//----- nvinfo : EIATTR_PARAM_CBANK
	.align		4
        /*0338*/ 	.byte	0x04, 0x0a
        /*033a*/ 	.short	(.L_2093 - .L_2092)
	.align		4
.L_2092:
        /*033c*/ 	.word	index@(.nv.constant0._Z25selective_scan_bwd_kernelI32Selective_Scan_bwd_kernel_traitsILi64ELi16ELb1ELb1ELb0ELb0ELb1EffEEv12SSMParamsBwd)
        /*0340*/ 	.short	0x0210
        /*0342*/ 	.short	0x01f0


	//----- nvinfo : EIATTR_SW_WAR
	.align		4
.L_2093:
        /*0344*/ 	.byte	0x04, 0x36
        /*0346*/ 	.short	(.L_2095 - .L_2094)
.L_2094:
        /*0348*/ 	.word	0x00000008
.L_2095:


//--------------------- .nv.info._Z25selective_scan_bwd_kernelI32Selective_Scan_bwd_kernel_traitsILi64ELi16ELb1ELb1ELb0ELb1ELb0EffEEv12SSMParamsBwd --------------------------
	.section	.nv.info._Z25selective_scan_bwd_kernelI32Selective_Scan_bwd_kernel_traitsILi64ELi16ELb1ELb1ELb0ELb1ELb0EffEEv12SSMParamsBwd,"",@"SHT_CUDA_INFO"
	.sectionflags	@""
	.align	4


	//----- nvinfo : EIATTR_CUDA_API_VERSION
	.align		4
        /*0000*/ 	.byte	0x04, 0x37
        /*0002*/ 	.short	(.L_2097 - .L_2096)
.L_2096:
        /*0004*/ 	.word	0x00000082


	//----- nvinfo : EIATTR_KPARAM_INFO
	.align		4
.L_2097:
        /*0008*/ 	.byte	0x04, 0x17
        /*000a*/ 	.short	(.L_2099 - .L_2098)
.L_2098:
        /*000c*/ 	.word	0x00000000
        /*0010*/ 	.short	0x0000
        /*0012*/ 	.short	0x0000
        /*0014*/ 	.byte	0x00, 0xf0, 0xc1, 0x07


	//----- nvinfo : EIATTR_SPARSE_MMA_MASK
	.align		4
.L_2099:
        /*0018*/ 	.byte	0x03, 0x50
        /*001a*/ 	.short	0x0000


	//----- nvinfo : EIATTR_MAXREG_COUNT
	.align		4
        /*001c*/ 	.byte	0x03, 0x1b
        /*001e*/ 	.short	0x00ff


	//----- nvinfo : EIATTR_NUM_BARRIERS
	.align		4
        /*0020*/ 	.byte	0x02, 0x4c
        /*0022*/ 	.byte	0x01
	.zero		1


	//----- nvinfo : EIATTR_MERCURY_ISA_VERSION
	.align		4
        /*0024*/ 	.byte	0x03, 0x5f
        /*0026*/ 	.short	0x0101


	//----- nvinfo : EIATTR_COOP_GROUP_MASK_REGIDS
	.align		4
        /*0028*/ 	.byte	0x04, 0x29
        /*002a*/ 	.short	(.L_2101 - .L_2100)


	//   ....[0]....
.L_2100:
        /*002c*/ 	.word	0xffffffff


	//   ....[1]....
        /*0030*/ 	.word	0xffffffff


	//   ....[2]....
        /*0034*/ 	.word	0xffffffff


	//   ....[3]....
        /*0038*/ 	.word	0xffffffff


	//   ....[4]....
        /*003c*/ 	.word	0xffffffff


	//   ....[5]....
        /*0040*/ 	.word	0xffffffff


	//   ....[6]....
        /*0044*/ 	.word	0xffffffff


	//   ....[7]....
        /*0048*/ 	.word	0xffffffff


	//   ....[8]....
        /*004c*/ 	.word	0xffffffff


	//   ....[9]....
        /*0050*/ 	.word	0xffffffff


	//   ....[10]....
        /*0054*/ 	.word	0xffffffff


	//   ....[11]....
        /*0058*/ 	.word	0xffffffff


	//   ....[12]....
        /*005c*/ 	.word	0xffffffff


	//   ....[13]....
        /*0060*/ 	.word	0xffffffff


	//   ....[14]....
        /*0064*/ 	.word	0xffffffff


	//   ....[15]....
        /*0068*/ 	.word	0xffffffff


	//   ....[16]....
        /*006c*/ 	.word	0xffffffff


	//   ....[17]....
        /*0070*/ 	.word	0xffffffff


	//   ....[18]....
        /*0074*/ 	.word	0xffffffff


	//   ....[19]....
        /*0078*/ 	.word	0xffffffff


	//   ....[20]....
        /*007c*/ 	.word	0xffffffff


	//   ....[21]....
        /*0080*/ 	.word	0xffffffff


	//   ....[22]....
        /*0084*/ 	.word	0xffffffff


	//   ....[23]....
        /*0088*/ 	.word	0xffffffff


	//   ....[24]....
        /*008c*/ 	.word	0xffffffff


	//   ....[25]....
        /*0090*/ 	.word	0xffffffff


	//   ....[26]....
        /*0094*/ 	.word	0xffffffff


	//   ....[27]....
        /*0098*/ 	.word	0xffffffff


	//   ....[28]....
        /*009c*/ 	.word	0xffffffff


	//   ....[29]....
        /*00a0*/ 	.word	0xffffffff


	//   ....[30]....
        /*00a4*/ 	.word	0xffffffff


	//   ....[31]....
        /*00a8*/ 	.word	0xffffffff


	//   ....[32]....
        /*00ac*/ 	.word	0xffffffff


	//   ....[33]....
        /*00b0*/ 	.word	0xffffffff


	//   ....[34]....
        /*00b4*/ 	.word	0xffffffff


	//   ....[35]....
        /*00b8*/ 	.word	0xffffffff


	//   ....[36]....
        /*00bc*/ 	.word	0xffffffff


	//   ....[37]....
        /*00c0*/ 	.word	0xffffffff


	//   ....[38]....
        /*00c4*/ 	.word	0xffffffff


	//   ....[39]....
        /*00c8*/ 	.word	0xffffffff


	//   ....[40]....
        /*00cc*/ 	.word	0xffffffff


	//   ....[41]....
        /*00d0*/ 	.word	0xffffffff


	//   ....[42]....
        /*00d4*/ 	.word	0xffffffff


	//   ....[43]....
        /*00d8*/ 	.word	0xffffffff


	//   ....[44]....
        /*00dc*/ 	.word	0xffffffff


	//   ....[45]....
        /*00e0*/ 	.word	0xffffffff


	//   ....[46]....
        /*00e4*/ 	.word	0xffffffff


	//   ....[47]....
        /*00e8*/ 	.word	0xffffffff


	//   ....[48]....
        /*00ec*/ 	.word	0xffffffff


	//   ....[49]....
        /*00f0*/ 	.word	0xffffffff


	//   ....[50]....
        /*00f4*/ 	.word	0xffffffff


	//   ....[51]....
        /*00f8*/ 	.word	0xffffffff


	//   ....[52]....
        /*00fc*/ 	.word	0xffffffff


	//   ....[53]....
        /*0100*/ 	.word	0xffffffff


	//   ....[54]....
        /*0104*/ 	.word	0xffffffff


	//   ....[55]....
        /*0108*/ 	.word	0xffffffff


	//   ....[56]....
        /*010c*/ 	.word	0xffffffff


	//   ....[57]....
        /*0110*/ 	.word	0x050000dc


	//   ....[58]....
        /*0114*/ 	.word	0x050000dc


	//   ....[59]....
        /*0118*/ 	.word	0x050000dc


	//   ....[60]....
        /*011c*/ 	.word	0x050000dc


	//   ....[61]....
        /*0120*/ 	.word	0x050000dc


	//   ....[62]....
        /*0124*/ 	.word	0x050000dc


	//   ....[63]....
        /*0128*/ 	.word	0x050000dc


	//   ....[64]....
        /*012c*/ 	.word	0x050000dc


	//   ....[65]....
        /*0130*/ 	.word	0x050000dc


	//   ....[66]....
        /*0134*/ 	.word	0x050000dc


	//   ....[67]....
        /*0138*/ 	.word	0x050000dc


	//   ....[68]....
        /*013c*/ 	.word	0x050000dc


	//   ....[69]....
        /*0140*/ 	.word	0x050000dc


	//   ....[70]....
        /*0144*/ 	.word	0x050000dc


	//   ....[71]....
        /*0148*/ 	.word	0x050000dc


	//   ....[72]....
        /*014c*/ 	.word	0x050000dc


	//   ....[73]....
        /*0150*/ 	.word	0x050000dc


	//   ....[74]....
        /*0154*/ 	.word	0x050000dc


	//   ....[75]....
        /*0158*/ 	.word	0x050000dc


	//   ....[76]....
        /*015c*/ 	.word	0x050000dc


	//   ....[77]....
        /*0160*/ 	.word	0x050000dc


	//   ....[78]....
        /*0164*/ 	.word	0x050000dc


	//   ....[79]....
        /*0168*/ 	.word	0x050000dc


	//   ....[80]....
        /*016c*/ 	.word	0x050000dc


	//   ....[81]....
        /*0170*/ 	.word	0x050000dc


	//   ....[82]....
        /*0174*/ 	.word	0x050000dc


	//   ....[83]....
        /*0178*/ 	.word	0x050000dc


	//   ....[84]....
        /*017c*/ 	.word	0x050000dc


	//   ....[85]....
        /*0180*/ 	.word	0x050000dc


	//   ....[86]....
        /*0184*/ 	.word	0x050000dc


	//   ....[87]....
        /*0188*/ 	.word	0x050000dc


	//   ....[88]....
        /*018c*/ 	.word	0x050000dc


	//----- nvinfo : EIATTR_COOP_GROUP_INSTR_OFFSETS
	.align		4
.L_2101:
        /*0190*/ 	.byte	0x04, 0x28
        /*0192*/ 	.short	(.L_2103 - .L_2102)


	//   ....[0]....
.L_2102:
        /*0194*/ 	.word	0x00000a90


	//   ....[1]....
        /*0198*/ 	.word	0x00000ba0


	//   ....[2]....
        /*019c*/ 	.word	0x00000d70


	//   ....[3]....
        /*01a0*/ 	.word	0x000038f0


	//   ....[4]....
        /*01a4*/ 	.word	0x000040d0


	//   ....[5]....
        /*01a8*/ 	.word	0x000040f0


	//   ....[6]....
        /*01ac*/ 	.word	0x00004120


	//   ....[7]....
        /*01b0*/ 	.word	0x00004140


	//   ....[8]....
        /*01b4*/ 	.word	0x00004170


	//   ....[9]....
        /*01b8*/ 	.word	0x00004190


	//   ....[10]....
        /*01bc*/ 	.word	0x000041c0


	//   ....[11]....
        /*01c0*/ 	.word	0x000041e0


	//   ....[12]....
        /*01c4*/ 	.word	0x00004210


	//   ....[13]....
        /*01c8*/ 	.word	0x00004220


	//   ....[14]....
        /*01cc*/ 	.word	0x000042c0


	//   ....[15]....
        /*01d0*/ 	.word	0x000042d0


	//   ....[16]....
        /*01d4*/ 	.word	0x000042e0


	//   ....[17]....
        /*01d8*/ 	.word	0x000042f0


	//   ....[18]....
        /*01dc*/ 	.word	0x000047f0


	//   ....[19]....
        /*01e0*/ 	.word	0x00004800


	//   ....[20]....
        /*01e4*/ 	.word	0x00004810


	//   ....[21]....
        /*01e8*/ 	.word	0x00004820


	//   ....[22]....
        /*01ec*/ 	.word	0x00004850


	//   ....[23]....
        /*01f0*/ 	.word	0x00004860


	//   ....[24]....
        /*01f4*/ 	.word	0x00004890


	//   ....[25]....
        /*01f8*/ 	.word	0x000048a0


	//   ....[26]....
        /*01fc*/ 	.word	0x000048d0


	//   ....[27]....
        /*0200*/ 	.word	0x000048e0


	//   ....[28]....
        /*0204*/ 	.word	0x00004910


	//   ....[29]....
        /*0208*/ 	.word	0x00004920


	//   ....[30]....
        /*020c*/ 	.word	0x00004950


	//   ....[31]....
        /*0210*/ 	.word	0x00004960


	//   ....[32]....
        /*0214*/ 	.word	0x00004970


	//   ....[33]....
        /*0218*/ 	.word	0x00004980


	//   ....[34]....
        /*021c*/ 	.word	0x00005ca0


	//   ....[35]....
        /*0220*/ 	.word	0x00005ce0


	//   ....[36]....
        /*0224*/ 	.word	0x00005e70


	//   ....[37]....
        /*0228*/ 	.word	0x00005ea0


	//   ....[38]....
        /*022c*/ 	.word	0x00005ed0


	//   ....[39]....
        /*0230*/ 	.word	0x00005ef0


	//   ....[40]....
        /*0234*/ 	.word	0x00005f30


	//   ....[41]....
        /*0238*/ 	.word	0x00005f70


	//   ....[42]....
        /*023c*/ 	.word	0x00006100


	//   ....[43]....
        /*0240*/ 	.word	0x00006140


	//   ....[44]....
        /*0244*/ 	.word	0x000066c0


	//   ....[45]....
        /*0248*/ 	.word	0x00006e80


	//   ....[46]....
        /*024c*/ 	.word	0x00007200


	//   ....[47]....
        /*0250*/ 	.word	0x000073d0


	//   ....[48]....
        /*0254*/ 	.word	0x00007420


	//   ....[49]....
        /*0258*/ 	.word	0x00007490


	//   ....[50]....
        /*025c*/ 	.word	0x000074d0


	//   ....[51]....
        /*0260*/ 	.word	0x00007500


	//   ....[52]....
        /*0264*/ 	.word	0x00007630


	//   ....[53]....
        /*0268*/ 	.word	0x00007670


	//   ....[54]....
        /*026c*/ 	.word	0x000076d0


	//   ....[55]....
        /*0270*/ 	.word	0x00007720


	//   ....[56]....
        /*0274*/ 	.word	0x00007750


	//   ....[57]....
        /*0278*/ 	.word	0x00007bb0


	//   ....[58]....
        /*027c*/ 	.word	0x00007c00


	//   ....[59]....
        /*0280*/ 	.word	0x00007c80


	//   ....[60]....
        /*0284*/ 	.word	0x00007cd0


	//   ....[61]....
        /*0288*/ 	.word	0x00007d50


	//   ....[62]....
        /*028c*/ 	.word	0x00007da0


	//   ....[63]....
        /*0290*/ 	.word	0x00007e20


	//   ....[64]....
        /*0294*/ 	.word	0x00007e70


	//   ....[65]....
        /*0298*/ 	.word	0x00007ef0


	//   ....[66]....
        /*029c*/ 	.word	0x00007f40


	//   ....[67]....
        /*02a0*/ 	.word	0x00007fd0


	//   ....[68]....
        /*02a4*/ 	.word	0x00008070


	//   ....[69]....
        /*02a8*/ 	.word	0x00008110


	//   ....[70]....
        /*02ac*/ 	.word	0x000081d0


	//   ....[71]....
        /*02b0*/ 	.word	0x00008200


	//   ....[72]....
        /*02b4*/ 	.word	0x00008260


	//   ....[73]....
        /*02b8*/ 	.word	0x00008310


	//   ....[74]....
        /*02bc*/ 	.word	0x00008360


	//   ....[75]....
        /*02c0*/ 	.word	0x000083e0


	//   ....[76]....
        /*02c4*/ 	.word	0x00008430


	//   ....[77]....
        /*02c8*/ 	.word	0x000084b0


	//   ....[78]....
        /*02cc*/ 	.word	0x00008500


	//   ....[79]....
        /*02d0*/ 	.word	0x00008580


	//   ....[80]....
        /*02d4*/ 	.word	0x000085d0


	//   ....[81]....
        /*02d8*/ 	.word	0x00008650


	//   ....[82]....
        /*02dc*/ 	.word	0x000086a0


	//   ....[83]....
        /*02e0*/ 	.word	0x00008730


	//   ....[84]....
        /*02e4*/ 	.word	0x00008780


	//   ....[85]....
        /*02e8*/ 	.word	0x000087b0


	//   ....[86]....
        /*02ec*/ 	.word	0x00008820


	//   ....[87]....
        /*02f0*/ 	.word	0x00008850


	//   ....[88]....
        /*02f4*/ 	.word	0x000088b0


	//----- nvinfo : EIATTR_EXIT_INSTR_OFFSETS
	.align		4
.L_2103:
        /*02f8*/ 	.byte	0x04, 0x1c
        /*02fa*/ 	.short	(.L_2105 - .L_2104)


	//   ....[0]....
.L_2104:
        /*02fc*/ 	.word	0x00007870


	//   ....[1]....
        /*0300*/ 	.word	0x00007b50


	//----- nvinfo : EIATTR_MAX_THREADS
	.align		4
.L_2105:
        /*0304*/ 	.byte	0x04, 0x05
        /*0306*/ 	.short	(.L_2107 - .L_2106)
.L_2106:
        /*0308*/ 	.word	0x00000040
        /*030c*/ 	.word	0x00000001
        /*0310*/ 	.word	0x00000001


	//----- nvinfo : EIATTR_CRS_STACK_SIZE
	.align		4
.L_2107:
        /*0314*/ 	.byte	0x04, 0x1e
        /*0316*/ 	.short	(.L_2109 - .L_2108)
.L_2108:
        /*0318*/ 	.word	0x00000000


	//----- nvinfo : EIATTR_CBANK_PARAM_SIZE
	.align		4
.L_2109:
        /*031c*/ 	.byte	0x03, 0x19
        /*031e*/ 	.short	0x01f0


	//----- nvinfo : EIATTR_PARAM_CBANK
	.align		4
        /*0320*/ 	.byte	0x04, 0x0a
        /*0322*/ 	.short	(.L_2111 - .L_2110)
	.align		4
.L_2110:
        /*0324*/ 	.word	index@(.nv.constant0._Z25selective_scan_bwd_kernelI32Selective_Scan_bwd_kernel_traitsILi64ELi16ELb1ELb1ELb0ELb1ELb0EffEEv12SSMParamsBwd)
        /*0328*/ 	.short	0x0210
        /*032a*/ 	.short	0x01f0


	//----- nvinfo : EIATTR_SW_WAR
	.align		4
.L_2111:
        /*032c*/ 	.byte	0x04, 0x36
        /*032e*/ 	.short	(.L_2113 - .L_2112)
.L_2112:
        /*0330*/ 	.word	0x00000008
.L_2113:


//--------------------- .nv.info._Z25selective_scan_bwd_kernelI32Selective_Scan_bwd_kernel_traitsILi64ELi16ELb1ELb1ELb0ELb1ELb1EffEEv12SSMParamsBwd --------------------------
	.section	.nv.info._Z25selective_scan_bwd_kernelI32Selective_Scan_bwd_kernel_traitsILi64ELi16ELb1ELb1ELb0ELb1ELb1EffEEv12SSMParamsBwd,"",@"SHT_CUDA_INFO"
	.sectionflags	@""
	.align	4


	//----- nvinfo : EIATTR_CUDA_API_VERSION
	.align		4
        /*0000*/ 	.byte	0x04, 0x37
        /*0002*/ 	.short	(.L_2115 - .L_2114)
.L_2114:
        /*0004*/ 	.word	0x00000082


	//----- nvinfo : EIATTR_KPARAM_INFO
	.align		4
.L_2115:
        /*0008*/ 	.byte	0x04, 0x17
        /*000a*/ 	.short	(.L_2117 - .L_2116)
.L_2116:
        /*000c*/ 	.word	0x00000000
        /*0010*/ 	.short	0x0000
        /*0012*/ 	.short	0x0000
        /*0014*/ 	.byte	0x00, 0xf0, 0xc1, 0x07


	//----- nvinfo : EIATTR_SPARSE_MMA_MASK
	.align		4
.L_2117:
        /*0018*/ 	.byte	0x03, 0x50
        /*001a*/ 	.short	0x0000


	//----- nvinfo : EIATTR_MAXREG_COUNT
	.align		4
        /*001c*/ 	.byte	0x03, 0x1b
        /*001e*/ 	.short	0x00ff


	//----- nvinfo : EIATTR_NUM_BARRIERS
	.align		4
        /*0020*/ 	.byte	0x02, 0x4c
        /*0022*/ 	.byte	0x01
	.zero		1


	//----- nvinfo : EIATTR_MERCURY_ISA_VERSION
	.align		4
        /*0024*/ 	.byte	0x03, 0x5f
        /*0026*/ 	.short	0x0101


	//----- nvinfo : EIATTR_COOP_GROUP_MASK_REGIDS
	.align		4
        /*0028*/ 	.byte	0x04, 0x29
        /*002a*/ 	.short	(.L_2119 - .L_2118)


	//   ....[0]....
.L_2118:
        /*002c*/ 	.word	0xffffffff


	//   ....[1]....
        /*0030*/ 	.word	0xffffffff


	//   ....[2]....
        /*0034*/ 	.word	0xffffffff


	//   ....[3]....
        /*0038*/ 	.word	0xffffffff


	//   ....[4]....
        /*003c*/ 	.word	0xffffffff


	//   ....[5]....
        /*0040*/ 	.word	0xffffffff


	//   ....[6]....
        /*0044*/ 	.word	0xffffffff


	//   ....[7]....
        /*0048*/ 	.word	0xffffffff


	//   ....[8]....
        /*004c*/ 	.word	0xffffffff


	//   ....[9]....
        /*0050*/ 	.word	0xffffffff


	//   ....[10]....
        /*0054*/ 	.word	0xffffffff


	//   ....[11]....
        /*0058*/ 	.word	0xffffffff


	//   ....[12]....
        /*005c*/ 	.word	0xffffffff


	//   ....[13]....
        /*0060*/ 	.word	0xffffffff


	//   ....[14]....
        /*0064*/ 	.word	0xffffffff


	//   ....[15]....
        /*0068*/ 	.word	0xffffffff


	//   ....[16]....
        /*006c*/ 	.word	0xffffffff


	//   ....[17]....
        /*0070*/ 	.word	0xffffffff


	//   ....[18]....
        /*0074*/ 	.word	0xffffffff


	//   ....[19]....
        /*0078*/ 	.word	0xffffffff


	//   ....[20]....
        /*007c*/ 	.word	0xffffffff


	//   ....[21]....
        /*0080*/ 	.word	0xffffffff


	//   ....[22]....
        /*0084*/ 	.word	0xffffffff


	//   ....[23]....
        /*0088*/ 	.word	0xffffffff


	//   ....[24]....
        /*008c*/ 	.word	0xffffffff


	//   ....[25]....
        /*0090*/ 	.word	0xffffffff


	//   ....[26]....
        /*0094*/ 	.word	0xffffffff


	//   ....[27]....
        /*0098*/ 	.word	0xffffffff


	//   ....[28]....
        /*009c*/ 	.word	0xffffffff


	//   ....[29]....
        /*00a0*/ 	.word	0xffffffff


	//   ....[30]....
        /*00a4*/ 	.word	0xffffffff


	//   ....[31]....
        /*00a8*/ 	.word	0xffffffff


	//   ....[32]....
        /*00ac*/ 	.word	0xffffffff


	//   ....[33]....
        /*00b0*/ 	.word	0xffffffff


	//   ....[34]....
        /*00b4*/ 	.word	0xffffffff


	//   ....[35]....
        /*00b8*/ 	.word	0xffffffff


	//   ....[36]....
        /*00bc*/ 	.word	0xffffffff


	//   ....[37]....
        /*00c0*/ 	.word	0xffffffff


	//   ....[38]....
        /*00c4*/ 	.word	0xffffffff


	//   ....[39]....
        /*00c8*/ 	.word	0xffffffff


	//   ....[40]....
        /*00cc*/ 	.word	0xffffffff


	//   ....[41]....
        /*00d0*/ 	.word	0xffffffff


	//   ....[42]....
        /*00d4*/ 	.word	0xffffffff


	//   ....[43]....
        /*00d8*/ 	.word	0xffffffff


	//   ....[44]....
        /*00dc*/ 	.word	0xffffffff


	//   ....[45]....
        /*00e0*/ 	.word	0xffffffff


	//   ....[46]....
        /*00e4*/ 	.word	0xffffffff


	//   ....[47]....
        /*00e8*/ 	.word	0xffffffff


	//   ....[48]....
        /*00ec*/ 	.word	0xffffffff


	//   ....[49]....
        /*00f0*/ 	.word	0xffffffff


	//   ....[50]....
        /*00f4*/ 	.word	0xffffffff


	//   ....[51]....
        /*00f8*/ 	.word	0xffffffff


	//   ....[52]....
        /*00fc*/ 	.word	0xffffffff


	//   ....[53]....
        /*0100*/ 	.word	0xffffffff


	//   ....[54]....
        /*0104*/ 	.word	0xffffffff


	//   ....[55]....
        /*0108*/ 	.word	0xffffffff


	//   ....[56]....
        /*010c*/ 	.word	0xffffffff


	//   ....[57]....
        /*0110*/ 	.word	0xffffffff


	//   ....[58]....
        /*0114*/ 	.word	0xffffffff


	//   ....[59]....
        /*0118*/ 	.word	0xffffffff


	//   ....[60]....
        /*011c*/ 	.word	0xffffffff


	//   ....[61]....
        /*0120*/ 	.word	0x05000056


	//   ....[62]....
        /*0124*/ 	.word	0x05000056


	//   ....[63]....
        /*0128*/ 	.word	0x05000056


	//   ....[64]....
        /*012c*/ 	.word	0x05000056


	//   ....[65]....
        /*0130*/ 	.word	0x05000056


	//   ....[66]....
        /*0134*/ 	.word	0x05000056


	//   ....[67]....
        /*0138*/ 	.word	0x05000056


	//   ....[68]....
        /*013c*/ 	.word	0x05000056


	//   ....[69]....
        /*0140*/ 	.word	0x05000056


	//   ....[70]....
        /*0144*/ 	.word	0x05000056


	//   ....[71]....
        /*0148*/ 	.word	0x05000056


	//   ....[72]....
        /*014c*/ 	.word	0x05000056


	//   ....[73]....
        /*0150*/ 	.word	0x05000056


	//   ....[74]....
        /*0154*/ 	.word	0x05000056


	//   ....[75]....
        /*0158*/ 	.word	0x05000056


	//   ....[76]....
        /*015c*/ 	.word	0x05000056


	//   ....[77]....
        /*0160*/ 	.word	0x05000056


	//   ....[78]....
        /*0164*/ 	.word	0x05000056


	//   ....[79]....
        /*0168*/ 	.word	0x05000056


	//   ....[80]....
        /*016c*/ 	.word	0x05000056


	//   ....[81]....
        /*0170*/ 	.word	0x05000056


	//   ....[82]....
        /*0174*/ 	.word	0x05000056


	//   ....[83]....
        /*0178*/ 	.word	0x05000056


	//   ....[84]....
        /*017c*/ 	.word	0x05000056


	//   ....[85]....
        /*0180*/ 	.word	0x05000056


	//   ....[86]....
        /*0184*/ 	.word	0x05000056


	//   ....[87]....
        /*0188*/ 	.word	0x05000056


	//   ....[88]....
        /*018c*/ 	.word	0x05000056


	//   ....[89]....
        /*0190*/ 	.word	0x05000056


	//   ....[90]....
        /*0194*/ 	.word	0x05000056


	//   ....[91]....
        /*0198*/ 	.word	0x05000056


	//   ....[92]....
        /*019c*/ 	.word	0x05000056


	//----- nvinfo : EIATTR_COOP_GROUP_INSTR_OFFSETS
	.align		4
.L_2119:
        /*01a0*/ 	.byte	0x04, 0x28
        /*01a2*/ 	.short	(.L_2121 - .L_2120)


	//   ....[0]....
.L_2120:
        /*01a4*/ 	.word	0x00000a40


	//   ....[1]....
        /*01a8*/ 	.word	0x00000b30


	//   ....[2]....
        /*01ac*/ 	.word	0x00000d30


	//   ....[3]....
        /*01b0*/ 	.word	0x00003320


	//   ....[4]....
        /*01b4*/ 	.word	0x000038c0


	//   ....[5]....
        /*01b8*/ 	.word	0x00003f30


	//   ....[6]....
        /*01bc*/ 	.word	0x00004330


	//   ....[7]....
        /*01c0*/ 	.word	0x00004c20


	//   ....[8]....
        /*01c4*/ 	.word	0x00005470


	//   ....[9]....
        /*01c8*/ 	.word	0x00005490


	//   ....[10]....
        /*01cc*/ 	.word	0x000054c0


	//   ....[11]....
        /*01d0*/ 	.word	0x000054e0


	//   ....[12]....
        /*01d4*/ 	.word	0x00005510


	//   ....[13]....
        /*01d8*/ 	.word	0x00005530


	//   ....[14]....
        /*01dc*/ 	.word	0x00005560


	//   ....[15]....
        /*01e0*/ 	.word	0x00005580


	//   ....[16]....
        /*01e4*/ 	.word	0x000055b0


	//   ....[17]....
        /*01e8*/ 	.word	0x000055c0


	//   ....[18]....
        /*01ec*/ 	.word	0x00005660


	//   ....[19]....
        /*01f0*/ 	.word	0x00005670


	//   ....[20]....
        /*01f4*/ 	.word	0x00005680


	//   ....[21]....
        /*01f8*/ 	.word	0x00005690


	//   ....[22]....
        /*01fc*/ 	.word	0x00005b50


	//   ....[23]....
        /*0200*/ 	.word	0x00005b60


	//   ....[24]....
        /*0204*/ 	.word	0x00005b70


	//   ....[25]....
        /*0208*/ 	.word	0x00005b80


	//   ....[26]....
        /*020c*/ 	.word	0x00005bb0


	//   ....[27]....
        /*0210*/ 	.word	0x00005bc0


	//   ....[28]....
        /*0214*/ 	.word	0x00005bf0


	//   ....[29]....
        /*0218*/ 	.word	0x00005c00


	//   ....[30]....
        /*021c*/ 	.word	0x00005c30


	//   ....[31]....
        /*0220*/ 	.word	0x00005c40


	//   ....[32]....
        /*0224*/ 	.word	0x00005c70


	//   ....[33]....
        /*0228*/ 	.word	0x00005c80


	//   ....[34]....
        /*022c*/ 	.word	0x00005cb0


	//   ....[35]....
        /*0230*/ 	.word	0x00005cc0


	//   ....[36]....
        /*0234*/ 	.word	0x00005cd0


	//   ....[37]....
        /*0238*/ 	.word	0x00005ce0


	//   ....[38]....
        /*023c*/ 	.word	0x00007020


	//   ....[39]....
        /*0240*/ 	.word	0x00007060


	//   ....[40]....
        /*0244*/ 	.word	0x000071f0


	//   ....[41]....
        /*0248*/ 	.word	0x00007230


	//   ....[42]....
        /*024c*/ 	.word	0x000073c0


	//   ....[43]....
        /*0250*/ 	.word	0x00007400


	//   ....[44]....
        /*0254*/ 	.word	0x000074f0


	//   ....[45]....
        /*0258*/ 	.word	0x00007530


	//   ....[46]....
        /*025c*/ 	.word	0x000076c0


	//   ....[47]....
        /*0260*/ 	.word	0x00007700


	//   ....[48]....
        /*0264*/ 	.word	0x00007a30


	//   ....[49]....
        /*0268*/ 	.word	0x00007cd0


	//   ....[50]....
        /*026c*/ 	.word	0x000084c0


	//   ....[51]....
        /*0270*/ 	.word	0x000086d0


	//   ....[52]....
        /*0274*/ 	.word	0x00008720


	//   ....[53]....
        /*0278*/ 	.word	0x00008790


	//   ....[54]....
        /*027c*/ 	.word	0x000087d0


	//   ....[55]....
        /*0280*/ 	.word	0x00008800


	//   ....[56]....
        /*0284*/ 	.word	0x00008930


	//   ....[57]....
        /*0288*/ 	.word	0x00008970


	//   ....[58]....
        /*028c*/ 	.word	0x000089d0


	//   ....[59]....
        /*0290*/ 	.word	0x00008a20


	//   ....[60]....
        /*0294*/ 	.word	0x00008a50


	//   ....[61]....
        /*0298*/ 	.word	0x00008eb0


	//   ....[62]....
        /*029c*/ 	.word	0x00008f00


	//   ....[63]....
        /*02a0*/ 	.word	0x00008f80


	//   ....[64]....
        /*02a4*/ 	.word	0x00008fd0


	//   ....[65]....
        /*02a8*/ 	.word	0x00009050


	//   ....[66]....
        /*02ac*/ 	.word	0x000090a0


	//   ....[67]....
        /*02b0*/ 	.word	0x00009120


	//   ....[68]....
        /*02b4*/ 	.word	0x00009170


	//   ....[69]....
        /*02b8*/ 	.word	0x000091f0


	//   ....[70]....
        /*02bc*/ 	.word	0x00009240


	//   ....[71]....
        /*02c0*/ 	.word	0x000092d0


	//   ....[72]....
        /*02c4*/ 	.word	0x00009370


	//   ....[73]....
        /*02c8*/ 	.word	0x00009410


	//   ....[74]....
        /*02cc*/ 	.word	0x000094d0


	//   ....[75]....
        /*02d0*/ 	.word	0x00009500


	//   ....[76]....
        /*02d4*/ 	.word	0x00009560


	//   ....[77]....
        /*02d8*/ 	.word	0x00009610


	//   ....[78]....
        /*02dc*/ 	.word	0x00009660


	//   ....[79]....
        /*02e0*/ 	.word	0x000096e0


	//   ....[80]....
        /*02e4*/ 	.word	0x00009730


	//   ....[81]....
        /*02e8*/ 	.word	0x000097b0


	//   ....[82]....
        /*02ec*/ 	.word	0x00009800


	//   ....[83]....
        /*02f0*/ 	.word	0x00009880


	//   ....[84]....
        /*02f4*/ 	.word	0x000098d0


	//   ....[85]....
        /*02f8*/ 	.word	0x00009950


	//   ....[86]....
        /*02fc*/ 	.word	0x000099a0


	//   ....[87]....
        /*0300*/ 	.word	0x00009a30


	//   ....[88]....
        /*0304*/ 	.word	0x00009a80


	//   ....[89]....
        /*0308*/ 	.word	0x00009ad0


	//   ....[90]....
        /*030c*/ 	.word	0x00009b20


	//   ....[91]....
        /*0310*/ 	.word	0x00009b60


	//   ....[92]....
        /*0314*/ 	.word	0x00009bb0


	//----- nvinfo : EIATTR_EXIT_INSTR_OFFSETS
	.align		4
.L_2121:
        /*0318*/ 	.byte	0x04, 0x1c
        /*031a*/ 	.short	(.L_2123 - .L_2122)


	//   ....[0]....
.L_2122:
        /*031c*/ 	.word	0x00008b70


	//   ....[1]....
        /*0320*/ 	.word	0x00008e50


	//----- nvinfo : EIATTR_MAX_THREADS
	.align		4
.L_2123:
        /*0324*/ 	.byte	0x04, 0x05
        /*0326*/ 	.short	(.L_2125 - .L_2124)
.L_2124:
        /*0328*/ 	.word	0x00000040
        /*032c*/ 	.word	0x00000001
        /*0330*/ 	.word	0x00000001


	//----- nvinfo : EIATTR_CRS_STACK_SIZE
	.align		4
.L_2125:
        /*0334*/ 	.byte	0x04, 0x1e
        /*0336*/ 	.short	(.L_2127 - .L_2126)
.L_2126:
        /*0338*/ 	.word	0x00000000


	//----- nvinfo : EIATTR_CBANK_PARAM_SIZE
	.align		4
.L_2127:
        /*033c*/ 	.byte	0x03, 0x19
        /*033e*/ 	.short	0x01f0


	//----- nvinfo : EIATTR_PARAM_CBANK
	.align		4
        /*0340*/ 	.byte	0x04, 0x0a
        /*0342*/ 	.short	(.L_2129 - .L_2128)
	.align		4
.L_2128:
        /*0344*/ 	.word	index@(.nv.constant0._Z25selective_scan_bwd_kernelI32Selective_Scan_bwd_kernel_traitsILi64ELi16ELb1ELb1ELb0ELb1ELb1EffEEv12SSMParamsBwd)
        /*0348*/ 	.short	0x0210
        /*034a*/ 	.short	0x01f0


	//----- nvinfo : EIATTR_SW_WAR
	.align		4
.L_2129:
        /*034c*/ 	.byte	0x04, 0x36
        /*034e*/ 	.short	(.L_2131 - .L_2130)
.L_2130:
        /*0350*/ 	.word	0x00000008
.L_2131:


//--------------------- .nv.info._Z25selective_scan_bwd_kernelI32Selective_Scan_bwd_kernel_traitsILi64ELi16ELb1ELb1ELb1ELb0ELb0EffEEv12SSMParamsBwd --------------------------
	.section	.nv.info._Z25selective_scan_bwd_kernelI32Selective_Scan_bwd_kernel_traitsILi64ELi16ELb1ELb1ELb1ELb0ELb0EffEEv12SSMParamsBwd,"",@"SHT_CUDA_INFO"
	.sectionflags	@""
	.align	4


	//----- nvinfo : EIATTR_CUDA_API_VERSION
	.align		4
        /*0000*/ 	.byte	0x04, 0x37
        /*0002*/ 	.short	(.L_2133 - .L_2132)
.L_2132:
        /*0004*/ 	.word	0x00000082


	//----- nvinfo : EIATTR_KPARAM_INFO
	.align		4
.L_2133:
        /*0008*/ 	.byte	0x04, 0x17
        /*000a*/ 	.short	(.L_2135 - .L_2134)
.L_2134:
        /*000c*/ 	.word	0x00000000
        /*0010*/ 	.short	0x0000
        /*0012*/ 	.short	0x0000
        /*0014*/ 	.byte	0x00, 0xf0, 0xc1, 0x07


	//----- nvinfo : EIATTR_SPARSE_MMA_MASK
	.align		4
.L_2135:
        /*0018*/ 	.byte	0x03, 0x50
        /*001a*/ 	.short	0x0000


	//----- nvinfo : EIATTR_MAXREG_COUNT
	.align		4
        /*001c*/ 	.byte	0x03, 0x1b
        /*001e*/ 	.short	0x00ff


	//----- nvinfo : EIATTR_NUM_BARRIERS
	.align		4
        /*0020*/ 	.byte	0x02, 0x4c
        /*0022*/ 	.byte	0x01
	.zero		1


	//----- nvinfo : EIATTR_MERCURY_ISA_VERSION
	.align		4
        /*0024*/ 	.byte	0x03, 0x5f
        /*0026*/ 	.short	0x0101


	//----- nvinfo : EIATTR_COOP_GROUP_MASK_REGIDS
	.align		4
        /*0028*/ 	.byte	0x04, 0x29
        /*002a*/ 	.short	(.L_2137 - .L_2136)


	//   ....[0]....
.L_2136:
        /*002c*/ 	.word	0xffffffff


	//   ....[1]....
        /*0030*/ 	.word	0xffffffff


	//   ....[2]....
        /*0034*/ 	.word	0xffffffff


	//   ....[3]....
        /*0038*/ 	.word	0xffffffff


	//   ....[4]....
        /*003c*/ 	.word	0xffffffff


	//   ....[5]....
        /*0040*/ 	.word	0xffffffff


	//   ....[6]....
        /*0044*/ 	.word	0xffffffff


	//   ....[7]....
        /*0048*/ 	.word	0xffffffff


	//   ....[8]....
        /*004c*/ 	.word	0xffffffff


	//   ....[9]....
        /*0050*/ 	.word	0xffffffff


	//   ....[10]....
        /*0054*/ 	.word	0xffffffff


	//   ....[11]....
        /*0058*/ 	.word	0xffffffff


	//   ....[12]....
        /*005c*/ 	.word	0xffffffff


	//   ....[13]....
        /*0060*/ 	.word	0xffffffff


	//   ....[14]....
        /*0064*/ 	.word	0xffffffff


	//   ....[15]....
        /*0068*/ 	.word	0xffffffff


	//   ....[16]....
        /*006c*/ 	.word	0xffffffff


	//   ....[17]....
        /*0070*/ 	.word	0xffffffff


	//   ....[18]....
        /*0074*/ 	.word	0xffffffff


	//   ....[19]....
        /*0078*/ 	.word	0xffffffff


	//   ....[20]....
        /*007c*/ 	.word	0xffffffff


	//   ....[21]....
        /*0080*/ 	.word	0xffffffff


	//   ....[22]....
        /*0084*/ 	.word	0xffffffff


	//   ....[23]....
        /*0088*/ 	.word	0xffffffff


	//   ....[24]....
        /*008c*/ 	.word	0xffffffff


	//   ....[25]....
        /*0090*/ 	.word	0xffffffff


	//   ....[26]....
        /*0094*/ 	.word	0xffffffff


	//   ....[27]....
        /*0098*/ 	.word	0xffffffff


	//   ....[28]....
        /*009c*/ 	.word	0xffffffff


	//   ....[29]....
        /*00a0*/ 	.word	0xffffffff


	//   ....[30]....
        /*00a4*/ 	.word	0xffffffff


	//   ....[31]....
        /*00a8*/ 	.word	0xffffffff


	//   ....[32]....
        /*00ac*/ 	.word	0xffffffff


	//   ....[33]....
        /*00b0*/ 	.word	0xffffffff


	//   ....[34]....
        /*00b4*/ 	.word	0xffffffff


	//   ....[35]....
        /*00b8*/ 	.word	0xffffffff


	//   ....[36]....
        /*00bc*/ 	.word	0xffffffff


	//   ....[37]....
        /*00c0*/ 	.word	0xffffffff


	//   ....[38]....
        /*00c4*/ 	.word	0xffffffff


	//   ....[39]....
        /*00c8*/ 	.word	0xffffffff


	//   ....[40]....
        /*00cc*/ 	.word	0xffffffff


	//   ....[41]....
        /*00d0*/ 	.word	0xffffffff


	//   ....[42]....
        /*00d4*/ 	.word	0xffffffff


	//   ....[43]....
        /*00d8*/ 	.word	0xffffffff


	//   ....[44]....
        /*00dc*/ 	.word	0xffffffff


	//   ....[45]....
        /*00e0*/ 	.word	0xffffffff


	//   ....[46]....
        /*00e4*/ 	.word	0xffffffff


	//   ....[47]....
        /*00e8*/ 	.word	0xffffffff


	//   ....[48]....
        /*00ec*/ 	.word	0xffffffff


	//   ....[49]....
        /*00f0*/ 	.word	0xffffffff


	//   ....[50]....
        /*00f4*/ 	.word	0xffffffff


	//   ....[51]....
        /*00f8*/ 	.word	0xffffffff


	//   ....[52]....
        /*00fc*/ 	.word	0x0500008e


	//   ....[53]....
        /*0100*/ 	.word	0x0500008e


	//   ....[54]....
        /*0104*/ 	.word	0x0500008e


	//   ....[55]....
        /*0108*/ 	.word	0x0500008e


	//   ....[56]....
        /*010c*/ 	.word	0x0500008e


	//   ....[57]....
        /*0110*/ 	.word	0x0500008e


	//   ....[58]....
        /*0114*/ 	.word	0x0500008e


	//   ....[59]....
        /*0118*/ 	.word	0x0500008e


	//   ....[60]....
        /*011c*/ 	.word	0x0500008e


	//   ....[61]....
        /*0120*/ 	.word	0x0500008e


	//   ....[62]....
        /*0124*/ 	.word	0x0500008e


	//   ....[63]....
        /*0128*/ 	.word	0x0500008e


	//   ....[64]....
        /*012c*/ 	.word	0x0500008e


	//   ....[65]....
        /*0130*/ 	.word	0x0500008e


	//   ....[66]....
        /*0134*/ 	.word	0x0500008e


	//   ....[67]....
        /*0138*/ 	.word	0x0500008e


	//   ....[68]....
        /*013c*/ 	.word	0x0500008e


	//   ....[69]....
        /*0140*/ 	.word	0x0500008e


	//   ....[70]....
        /*0144*/ 	.word	0x0500008e


	//   ....[71]....
        /*0148*/ 	.word	0x0500008e


	//   ....[72]....
        /*014c*/ 	.word	0x0500008e


	//   ....[73]....
        /*0150*/ 	.word	0x0500008e


	//   ....[74]....
        /*0154*/ 	.word	0x0500008e


	//   ....[75]....
        /*0158*/ 	.word	0x0500008e


	//   ....[76]....
        /*015c*/ 	.word	0x0500008e


	//   ....[77]....
        /*0160*/ 	.word	0x0500008e


	//   ....[78]....
        /*0164*/ 	.word	0x0500008e


	//   ....[79]....
        /*0168*/ 	.word	0x0500008e


	//   ....[80]....
        /*016c*/ 	.word	0x0500008e


	//   ....[81]....
        /*0170*/ 	.word	0x0500008e


	//   ....[82]....
        /*0174*/ 	.word	0x0500008e


	//   ....[83]....
        /*0178*/ 	.word	0x0500008e


	//----- nvinfo : EIATTR_COOP_GROUP_INSTR_OFFSETS
	.align		4
.L_2137:
        /*017c*/ 	.byte	0x04, 0x28
        /*017e*/ 	.short	(.L_2139 - .L_2138)


	//   ....[0]....
.L_2138:
        /*0180*/ 	.word	0x00000b50


	//   ....[1]....
        /*0184*/ 	.word	0x00000c40


	//   ....[2]....
        /*0188*/ 	.word	0x00000d30


	//   ....[3]....
        /*018c*/ 	.word	0x00001410


	//   ....[4]....
        /*0190*/ 	.word	0x00001b40


	//   ....[5]....
        /*0194*/ 	.word	0x00002050


	//   ....[6]....
        /*0198*/ 	.word	0x00002070


	//   ....[7]....
        /*019c*/ 	.word	0x000020a0


	//   ....[8]....
        /*01a0*/ 	.word	0x000020c0


	//   ....[9]....
        /*01a4*/ 	.word	0x000020f0


	//   ....[10]....
        /*01a8*/ 	.word	0x00002110


	//   ....[11]....
        /*01ac*/ 	.word	0x00002140


	//   ....[12]....
        /*01b0*/ 	.word	0x00002160


	//   ....[13]....
        /*01b4*/ 	.word	0x00002190


	//   ....[14]....
        /*01b8*/ 	.word	0x000021a0


	//   ....[15]....
        /*01bc*/ 	.word	0x00002240


	//   ....[16]....
        /*01c0*/ 	.word	0x00002250


	//   ....[17]....
        /*01c4*/ 	.word	0x00002260


	//   ....[18]....
        /*01c8*/ 	.word	0x00002270


	//   ....[19]....
        /*01cc*/ 	.word	0x00002730


	//   ....[20]....
        /*01d0*/ 	.word	0x00002740


	//   ....[21]....
        /*01d4*/ 	.word	0x00002750


	//   ....[22]....
        /*01d8*/ 	.word	0x00002760


	//   ....[23]....
        /*01dc*/ 	.word	0x00002790


	//   ....[24]....
        /*01e0*/ 	.word	0x000027a0


	//   ....[25]....
        /*01e4*/ 	.word	0x000027d0


	//   ....[26]....
        /*01e8*/ 	.word	0x000027e0


	//   ....[27]....
        /*01ec*/ 	.word	0x00002810


	//   ....[28]....
        /*01f0*/ 	.word	0x00002820


	//   ....[29]....
        /*01f4*/ 	.word	0x00002850


	//   ....[30]....
        /*01f8*/ 	.word	0x00002860


	//   ....[31]....
        /*01fc*/ 	.word	0x00002890


	//   ....[32]....
        /*0200*/ 	.word	0x000028a0


	//   ....[33]....
        /*0204*/ 	.word	0x000028b0


	//   ....[34]....
        /*0208*/ 	.word	0x000028c0


	//   ....[35]....
        /*020c*/ 	.word	0x000040d0


	//   ....[36]....
        /*0210*/ 	.word	0x000042a0


	//   ....[37]....
        /*0214*/ 	.word	0x00004470


	//   ....[38]....
        /*0218*/ 	.word	0x00004640


	//   ....[39]....
        /*021c*/ 	.word	0x00004770


	//   ....[40]....
        /*0220*/ 	.word	0x00004a90


	//   ....[41]....
        /*0224*/ 	.word	0x00004d00


	//   ....[42]....
        /*0228*/ 	.word	0x00004ed0


	//   ....[43]....
        /*022c*/ 	.word	0x00004f20


	//   ....[44]....
        /*0230*/ 	.word	0x00004f90


	//   ....[45]....
        /*0234*/ 	.word	0x00004fe0


	//   ....[46]....
        /*0238*/ 	.word	0x00005000


	//   ....[47]....
        /*023c*/ 	.word	0x00005130


	//   ....[48]....
        /*0240*/ 	.word	0x00005170


	//   ....[49]....
        /*0244*/ 	.word	0x000051d0


	//   ....[50]....
        /*0248*/ 	.word	0x00005220


	//   ....[51]....
        /*024c*/ 	.word	0x00005250


	//   ....[52]....
        /*0250*/ 	.word	0x00005580


	//   ....[53]....
        /*0254*/ 	.word	0x000055d0


	//   ....[54]....
        /*0258*/ 	.word	0x00005650


	//   ....[55]....
        /*025c*/ 	.word	0x000056a0


	//   ....[56]....
        /*0260*/ 	.word	0x00005720


	//   ....[57]....
        /*0264*/ 	.word	0x00005770


	//   ....[58]....
        /*0268*/ 	.word	0x000057f0


	//   ....[59]....
        /*026c*/ 	.word	0x00005840


	//   ....[60]....
        /*0270*/ 	.word	0x000058c0


	//   ....[61]....
        /*0274*/ 	.word	0x00005910


	//   ....[62]....
        /*0278*/ 	.word	0x000059a0


	//   ....[63]....
        /*027c*/ 	.word	0x00005a40


	//   ....[64]....
        /*0280*/ 	.word	0x00005ae0


	//   ....[65]....
        /*0284*/ 	.word	0x00005ba0


	//   ....[66]....
        /*0288*/ 	.word	0x00005bd0


	//   ....[67]....
        /*028c*/ 	.word	0x00005c30


	//   ....[68]....
        /*0290*/ 	.word	0x00005ce0


	//   ....[69]....
        /*0294*/ 	.word	0x00005d30


	//   ....[70]....
        /*0298*/ 	.word	0x00005db0


	//   ....[71]....
        /*029c*/ 	.word	0x00005e00


	//   ....[72]....
        /*02a0*/ 	.word	0x00005e80


	//   ....[73]....
        /*02a4*/ 	.word	0x00005ed0


	//   ....[74]....
        /*02a8*/ 	.word	0x00005f50


	//   ....[75]....
        /*02ac*/ 	.word	0x00005fa0


	//   ....[76]....
        /*02b0*/ 	.word	0x00006020


	//   ....[77]....
        /*02b4*/ 	.word	0x00006070


	//   ....[78]....
        /*02b8*/ 	.word	0x00006100


	//   ....[79]....
        /*02bc*/ 	.word	0x00006150


	//   ....[80]....
        /*02c0*/ 	.word	0x00006180


	//   ....[81]....
        /*02c4*/ 	.word	0x000061f0


	//   ....[82]....
        /*02c8*/ 	.word	0x00006220


	//   ....[83]....
        /*02cc*/ 	.word	0x00006280


	//----- nvinfo : EIATTR_EXIT_INSTR_OFFSETS
	.align		4
.L_2139:
        /*02d0*/ 	.byte	0x04, 0x1c
        /*02d2*/ 	.short	(.L_2141 - .L_2140)


	//   ....[0]....
.L_2140:
        /*02d4*/ 	.word	0x00005370


	//   ....[1]....
        /*02d8*/ 	.word	0x00005520


	//----- nvinfo : EIATTR_MAX_THREADS
	.align		4
.L_2141:
        /*02dc*/ 	.byte	0x04, 0x05
        /*02de*/ 	.short	(.L_2143 - .L_2142)
.L_2142:
        /*02e0*/ 	.word	0x00000040
        /*02e4*/ 	.word	0x00000001
        /*02e8*/ 	.word	0x00000001


	//----- nvinfo : EIATTR_CRS_STACK_SIZE
	.align		4
.L_2143:
        /*02ec*/ 	.byte	0x04, 0x1e
        /*02ee*/ 	.short	(.L_2145 - .L_2144)
.L_2144:
        /*02f0*/ 	.word	0x00000000


	//----- nvinfo : EIATTR_CBANK_PARAM_SIZE
	.align		4
.L_2145:
        /*02f4*/ 	.byte	0x03, 0x19
        /*02f6*/ 	.short	0x01f0


	//----- nvinfo : EIATTR_PARAM_CBANK
	.align		4
        /*02f8*/ 	.byte	0x04, 0x0a
        /*02fa*/ 	.short	(.L_2147 - .L_2146)
	.align		4
.L_2146:
        /*02fc*/ 	.word	index@(.nv.constant0._Z25selective_scan_bwd_kernelI32Selective_Scan_bwd_kernel_traitsILi64ELi16ELb1ELb1ELb1ELb0ELb0EffEEv12SSMParamsBwd)
        /*0300*/ 	.short	0x0210
        /*0302*/ 	.short	0x01f0


	//----- nvinfo : EIATTR_SW_WAR
	.align		4
.L_2147:
        /*0304*/ 	.byte	0x04, 0x36
        /*0306*/ 	.short	(.L_2149 - .L_2148)
.L_2148:
        /*0308*/ 	.word	0x00000008
.L_2149:


//--------------------- .nv.info._Z25selective_scan_bwd_kernelI32Selective_Scan_bwd_kernel_traitsILi64ELi16ELb1ELb1ELb1ELb0ELb1EffEEv12SSMParamsBwd --------------------------
	.section	.nv.info._Z25selective_scan_bwd_kernelI32Selective_Scan_bwd_kernel_traitsILi64ELi16ELb1ELb1ELb1ELb0ELb1EffEEv12SSMParamsBwd,"",@"SHT_CUDA_INFO"
	.sectionflags	@""
	.align	4


	//----- nvinfo : EIATTR_CUDA_API_VERSION
	.align		4
        /*0000*/ 	.byte	0x04, 0x37
        /*0002*/ 	.short	(.L_2151 - .L_2150)
.L_2150:
        /*0004*/ 	.word	0x00000082


	//----- nvinfo : EIATTR_KPARAM_INFO
	.align		4
.L_2151:
        /*0008*/ 	.byte	0x04, 0x17
        /*000a*/ 	.short	(.L_2153 - .L_2152)
.L_2152:
        /*000c*/ 	.word	0x00000000
        /*0010*/ 	.short	0x0000
        /*0012*/ 	.short	0x0000
        /*0014*/ 	.byte	0x00, 0xf0, 0xc1, 0x07


	//----- nvinfo : EIATTR_SPARSE_MMA_MASK
	.align		4
.L_2153:
        /*0018*/ 	.byte	0x03, 0x50
        /*001a*/ 	.short	0x0000


	//----- nvinfo : EIATTR_MAXREG_COUNT
	.align		4
        /*001c*/ 	.byte	0x03, 0x1b
        /*001e*/ 	.short	0x00ff


	//----- nvinfo : EIATTR_NUM_BARRIERS
	.align		4
        /*0020*/ 	.byte	0x02, 0x4c
        /*0022*/ 	.byte	0x01
	.zero		1


	//----- nvinfo : EIATTR_MERCURY_ISA_VERSION
	.align		4
        /*0024*/ 	.byte	0x03, 0x5f
        /*0026*/ 	.short	0x0101


	//----- nvinfo : EIATTR_COOP_GROUP_MASK_REGIDS
	.align		4
        /*0028*/ 	.byte	0x04, 0x29
        /*002a*/ 	.short	(.L_2155 - .L_2154)


	//   ....[0]....
.L_2154:
        /*002c*/ 	.word	0xffffffff


	//   ....[1]....
        /*0030*/ 	.word	0xffffffff


	//   ....[2]....
        /*0034*/ 	.word	0xffffffff


	//   ....[3]....
        /*0038*/ 	.word	0xffffffff


	//   ....[4]....
        /*003c*/ 	.word	0xffffffff


	//   ....[5]....
        /*0040*/ 	.word	0xffffffff


	//   ....[6]....
        /*0044*/ 	.word	0xffffffff


	//   ....[7]....
        /*0048*/ 	.word	0xffffffff


	//   ....[8]....
        /*004c*/ 	.word	0xffffffff


	//   ....[9]....
        /*0050*/ 	.word	0xffffffff


	//   ....[10]....
        /*0054*/ 	.word	0xffffffff


	//   ....[11]....
        /*0058*/ 	.word	0xffffffff


	//   ....[12]....
        /*005c*/ 	.word	0xffffffff


	//   ....[13]....
        /*0060*/ 	.word	0xffffffff


	//   ....[14]....
        /*0064*/ 	.word	0xffffffff


	//   ....[15]....
        /*0068*/ 	.word	0xffffffff


	//   ....[16]....
        /*006c*/ 	.word	0xffffffff


	//   ....[17]....
        /*0070*/ 	.word	0xffffffff


	//   ....[18]....
        /*0074*/ 	.word	0xffffffff


	//   ....[19]....
        /*0078*/ 	.word	0xffffffff


	//   ....[20]....
        /*007c*/ 	.word	0xffffffff


	//   ....[21]....
        /*0080*/ 	.word	0xffffffff


	//   ....[22]....
        /*0084*/ 	.word	0xffffffff


	//   ....[23]....
        /*0088*/ 	.word	0xffffffff


	//   ....[24]....
        /*008c*/ 	.word	0xffffffff


	//   ....[25]....
        /*0090*/ 	.word	0xffffffff


	//   ....[26]....
        /*0094*/ 	.word	0xffffffff


	//   ....[27]....
        /*0098*/ 	.word	0xffffffff


	//   ....[28]....
        /*009c*/ 	.word	0xffffffff


	//   ....[29]....
        /*00a0*/ 	.word	0xffffffff


	//   ....[30]....
        /*00a4*/ 	.word	0xffffffff


	//   ....[31]....
        /*00a8*/ 	.word	0xffffffff


	//   ....[32]....
        /*00ac*/ 	.word	0xffffffff


	//   ....[33]....
        /*00b0*/ 	.word	0xffffffff


	//   ....[34]....
        /*00b4*/ 	.word	0xffffffff


	//   ....[35]....
        /*00b8*/ 	.word	0xffffffff


	//   ....[36]....
        /*00bc*/ 	.word	0xffffffff


	//   ....[37]....
        /*00c0*/ 	.word	0xffffffff


	//   ....[38]....
        /*00c4*/ 	.word	0xffffffff


	//   ....[39]....
        /*00c8*/ 	.word	0xffffffff


	//   ....[40]....
        /*00cc*/ 	.word	0xffffffff


	//   ....[41]....
        /*00d0*/ 	.word	0xffffffff


	//   ....[42]....
        /*00d4*/ 	.word	0xffffffff


	//   ....[43]....
        /*00d8*/ 	.word	0xffffffff


	//   ....[44]....
        /*00dc*/ 	.word	0xffffffff


	//   ....[45]....
        /*00e0*/ 	.word	0xffffffff


	//   ....[46]....
        /*00e4*/ 	.word	0xffffffff


	//   ....[47]....
        /*00e8*/ 	.word	0xffffffff


	//   ....[48]....
        /*00ec*/ 	.word	0xffffffff


	//   ....[49]....
        /*00f0*/ 	.word	0xffffffff


	//   ....[50]....
        /*00f4*/ 	.word	0xffffffff


	//   ....[51]....
        /*00f8*/ 	.word	0xffffffff


	//   ....[52]....
        /*00fc*/ 	.word	0xffffffff


	//   ....[53]....
        /*0100*/ 	.word	0xffffffff


	//   ....[54]....
        /*0104*/ 	.word	0xffffffff


	//   ....[55]....
        /*0108*/ 	.word	0xffffffff


	//   ....[56]....
        /*010c*/ 	.word	0x05000072


	//   ....[57]....
        /*0110*/ 	.word	0x05000072


	//   ....[58]....
        /*0114*/ 	.word	0x05000072


	//   ....[59]....
        /*0118*/ 	.word	0x05000072


	//   ....[60]....
        /*011c*/ 	.word	0x05000072


	//   ....[61]....
        /*0120*/ 	.word	0x05000072


	//   ....[62]....
        /*0124*/ 	.word	0x05000072


	//   ....[63]....
        /*0128*/ 	.word	0x05000072


	//   ....[64]....
        /*012c*/ 	.word	0x05000072


	//   ....[65]....
        /*0130*/ 	.word	0x05000072


	//   ....[66]....
        /*0134*/ 	.word	0x05000072


	//   ....[67]....
        /*0138*/ 	.word	0x05000072


	//   ....[68]....
        /*013c*/ 	.word	0x05000072


	//   ....[69]....
        /*0140*/ 	.word	0x05000072


	//   ....[70]....
        /*0144*/ 	.word	0x05000072


	//   ....[71]....
        /*0148*/ 	.word	0x05000072


	//   ....[72]....
        /*014c*/ 	.word	0x05000072


	//   ....[73]....
        /*0150*/ 	.word	0x05000072


	//   ....[74]....
        /*0154*/ 	.word	0x05000072


	//   ....[75]....
        /*0158*/ 	.word	0x05000072


	//   ....[76]....
        /*015c*/ 	.word	0x05000072


	//   ....[77]....
        /*0160*/ 	.word	0x05000072


	//   ....[78]....
        /*0164*/ 	.word	0x05000072


	//   ....[79]....
        /*0168*/ 	.word	0x05000072


	//   ....[80]....
        /*016c*/ 	.word	0x05000072


	//   ....[81]....
        /*0170*/ 	.word	0x05000072


	//   ....[82]....
        /*0174*/ 	.word	0x05000072


	//   ....[83]....
        /*0178*/ 	.word	0x05000072


	//   ....[84]....
        /*017c*/ 	.word	0x05000072


	//   ....[85]....
        /*0180*/ 	.word	0x05000072


	//   ....[86]....
        /*0184*/ 	.word	0x05000072


	//   ....[87]....
        /*0188*/ 	.word	0x05000072


	//----- nvinfo : EIATTR_COOP_GROUP_INSTR_OFFSETS
	.align		4
.L_2155:
        /*018c*/ 	.byte	0x04, 0x28
        /*018e*/ 	.short	(.L_2157 - .L_2156)


	//   ....[0]....
.L_2156:
        /*0190*/ 	.word	0x00000bd0


	//   ....[1]....
        /*0194*/ 	.word	0x00000cc0


	//   ....[2]....
        /*0198*/ 	.word	0x00000e70


	//   ....[3]....
        /*019c*/ 	.word	0x00001020


	//   ....[4]....
        /*01a0*/ 	.word	0x00001500


	//   ....[5]....
        /*01a4*/ 	.word	0x00001ca0


	//   ....[6]....
        /*01a8*/ 	.word	0x00002010


	//   ....[7]....
        /*01ac*/ 	.word	0x00002920


	//   ....[8]....
        /*01b0*/ 	.word	0x00002e50


	//   ....[9]....
        /*01b4*/ 	.word	0x00003360


	//   ....[10]....
        /*01b8*/ 	.word	0x00003380


	//   ....[11]....
        /*01bc*/ 	.word	0x000033b0


	//   ....[12]....
        /*01c0*/ 	.word	0x000033d0


	//   ....[13]....
        /*01c4*/ 	.word	0x00003400


	//   ....[14]....
        /*01c8*/ 	.word	0x00003420


	//   ....[15]....
        /*01cc*/ 	.word	0x00003450


	//   ....[16]....
        /*01d0*/ 	.word	0x00003470


	//   ....[17]....
        /*01d4*/ 	.word	0x000034a0


	//   ....[18]....
        /*01d8*/ 	.word	0x000034b0


	//   ....[19]....
        /*01dc*/ 	.word	0x00003550


	//   ....[20]....
        /*01e0*/ 	.word	0x00003560


	//   ....[21]....
        /*01e4*/ 	.word	0x00003570


	//   ....[22]....
        /*01e8*/ 	.word	0x00003580


	//   ....[23]....
        /*01ec*/ 	.word	0x00003a40


	//   ....[24]....
        /*01f0*/ 	.word	0x00003a50


	//   ....[25]....
        /*01f4*/ 	.word	0x00003a60


	//   ....[26]....
        /*01f8*/ 	.word	0x00003a70


	//   ....[27]....
        /*01fc*/ 	.word	0x00003aa0


	//   ....[28]....
        /*0200*/ 	.word	0x00003ab0


	//   ....[29]....
        /*0204*/ 	.word	0x00003ae0


	//   ....[30]....
        /*0208*/ 	.word	0x00003af0


	//   ....[31]....
        /*020c*/ 	.word	0x00003b20


	//   ....[32]....
        /*0210*/ 	.word	0x00003b30


	//   ....[33]....
        /*0214*/ 	.word	0x00003b60


	//   ....[34]....
        /*0218*/ 	.word	0x00003b70


	//   ....[35]....
        /*021c*/ 	.word	0x00003ba0


	//   ....[36]....
        /*0220*/ 	.word	0x00003bb0


	//   ....[37]....
        /*0224*/ 	.word	0x00003bc0


	//   ....[38]....
        /*0228*/ 	.word	0x00003bd0


	//   ....[39]....
        /*022c*/ 	.word	0x000053a0


	//   ....[40]....
        /*0230*/ 	.word	0x00005570


	//   ....[41]....
        /*0234*/ 	.word	0x00005740


	//   ....[42]....
        /*0238*/ 	.word	0x00005910


	//   ....[43]....
        /*023c*/ 	.word	0x00005a40


	//   ....[44]....
        /*0240*/ 	.word	0x00005d10


	//   ....[45]....
        /*0244*/ 	.word	0x00005f80


	//   ....[46]....
        /*0248*/ 	.word	0x00006150


	//   ....[47]....
        /*024c*/ 	.word	0x000061a0


	//   ....[48]....
        /*0250*/ 	.word	0x00006210


	//   ....[49]....
        /*0254*/ 	.word	0x00006260


	//   ....[50]....
        /*0258*/ 	.word	0x00006280


	//   ....[51]....
        /*025c*/ 	.word	0x000063b0


	//   ....[52]....
        /*0260*/ 	.word	0x000063f0


	//   ....[53]....
        /*0264*/ 	.word	0x00006450


	//   ....[54]....
        /*0268*/ 	.word	0x000064a0


	//   ....[55]....
        /*026c*/ 	.word	0x000064d0


	//   ....[56]....
        /*0270*/ 	.word	0x00006800


	//   ....[57]....
        /*0274*/ 	.word	0x00006850


	//   ....[58]....
        /*0278*/ 	.word	0x000068d0


	//   ....[59]....
        /*027c*/ 	.word	0x00006920


	//   ....[60]....
        /*0280*/ 	.word	0x000069a0


	//   ....[61]....
        /*0284*/ 	.word	0x000069f0


	//   ....[62]....
        /*0288*/ 	.word	0x00006a70


	//   ....[63]....
        /*028c*/ 	.word	0x00006ac0


	//   ....[64]....
        /*0290*/ 	.word	0x00006b40


	//   ....[65]....
        /*0294*/ 	.word	0x00006b90


	//   ....[66]....
        /*0298*/ 	.word	0x00006c20


	//   ....[67]....
        /*029c*/ 	.word	0x00006cc0


	//   ....[68]....
        /*02a0*/ 	.word	0x00006d60


	//   ....[69]....
        /*02a4*/ 	.word	0x00006e20


	//   ....[70]....
        /*02a8*/ 	.word	0x00006e50


	//   ....[71]....
        /*02ac*/ 	.word	0x00006eb0


	//   ....[72]....
        /*02b0*/ 	.word	0x00006f60


	//   ....[73]....
        /*02b4*/ 	.word	0x00006fb0


	//   ....[74]....
        /*02b8*/ 	.word	0x00007030


	//   ....[75]....
        /*02bc*/ 	.word	0x00007080


	//   ....[76]....
        /*02c0*/ 	.word	0x00007100


	//   ....[77]....
        /*02c4*/ 	.word	0x00007150


	//   ....[78]....
        /*02c8*/ 	.word	0x000071d0


	//   ....[79]....
        /*02cc*/ 	.word	0x00007220


	//   ....[80]....
        /*02d0*/ 	.word	0x000072a0


	//   ....[81]....
        /*02d4*/ 	.word	0x000072f0


	//   ....[82]....
        /*02d8*/ 	.word	0x00007380


	//   ....[83]....
        /*02dc*/ 	.word	0x000073d0


	//   ....[84]....
        /*02e0*/ 	.word	0x00007400


	//   ....[85]....
        /*02e4*/ 	.word	0x00007470


	//   ....[86]....
        /*02e8*/ 	.word	0x000074a0


	//   ....[87]....
        /*02ec*/ 	.word	0x00007500


	//----- nvinfo : EIATTR_EXIT_INSTR_OFFSETS
	.align		4
.L_2157:
        /*02f0*/ 	.byte	0x04, 0x1c
        /*02f2*/ 	.short	(.L_2159 - .L_2158)


	//   ....[0]....
.L_2158:
        /*02f4*/ 	.word	0x000065f0


	//   ....[1]....
        /*02f8*/ 	.word	0x000067a0


	//----- nvinfo : EIATTR_MAX_THREADS
	.align		4
.L_2159:
        /*02fc*/ 	.byte	0x04, 0x05
        /*02fe*/ 	.short	(.L_2161 - .L_2160)
.L_2160:
        /*0300*/ 	.word	0x00000040
        /*0304*/ 	.word	0x00000001
        /*0308*/ 	.word	0x00000001


	//----- nvinfo : EIATTR_CRS_STACK_SIZE
	.align		4
.L_2161:
        /*030c*/ 	.byte	0x04, 0x1e
        /*030e*/ 	.short	(.L_2163 - .L_2162)
.L_2162:
        /*0310*/ 	.word	0x00000000


	//----- nvinfo : EIATTR_CBANK_PARAM_SIZE
	.align		4
.L_2163:
        /*0314*/ 	.byte	0x03, 0x19
        /*0316*/ 	.short	0x01f0


	//----- nvinfo : EIATTR_PARAM_CBANK
	.align		4
        /*0318*/ 	.byte	0x04, 0x0a
        /*031a*/ 	.short	(.L_2165 - .L_2164)
	.align		4
.L_2164:
        /*031c*/ 	.word	index@(.nv.constant0._Z25selective_scan_bwd_kernelI32Selective_Scan_bwd_kernel_traitsILi64ELi16ELb1ELb1ELb1ELb0ELb1EffEEv12SSMParamsBwd)
        /*0320*/ 	.short	0x0210
        /*0322*/ 	.short	0x01f0


	//----- nvinfo : EIATTR_SW_WAR
	.align		4
.L_2165:
        /*0324*/ 	.byte	0x04, 0x36
        /*0326*/ 	.short	(.L_2167 - .L_2166)
.L_2166:
        /*0328*/ 	.word	0x00000008
.L_2167:


//--------------------- .nv.info._Z25selective_scan_bwd_kernelI32Selective_Scan_bwd_kernel_traitsILi64ELi16ELb1ELb1ELb1ELb1ELb0EffEEv12SSMParamsBwd --------------------------
	.section	.nv.info._Z25selective_scan_bwd_kernelI32Selective_Scan_bwd_kernel_traitsILi64ELi16ELb1ELb1ELb1ELb1ELb0EffEEv12SSMParamsBwd,"",@"SHT_CUDA_INFO"
	.sectionflags	@""
	.align	4


	//----- nvinfo : EIATTR_CUDA_API_VERSION
	.align		4
        /*0000*/ 	.byte	0x04, 0x37
        /*0002*/ 	.short	(.L_2169 - .L_2168)
.L_2168:
        /*0004*/ 	.word	0x00000082


	//----- nvinfo : EIATTR_KPARAM_INFO
	.align		4
.L_2169:
        /*0008*/ 	.byte	0x04, 0x17
        /*000a*/ 	.short	(.L_2171 - .L_2170)
.L_2170:
        /*000c*/ 	.word	0x00000000
        /*0010*/ 	.short	0x0000
        /*0012*/ 	.short	0x0000
        /*0014*/ 	.byte	0x00, 0xf0, 0xc1, 0x07


	//----- nvinfo : EIATTR_SPARSE_MMA_MASK
	.align		4
.L_2171:
        /*0018*/ 	.byte	0x03, 0x50
        /*001a*/ 	.short	0x0000


	//----- nvinfo : EIATTR_MAXREG_COUNT
	.align		4
        /*001c*/ 	.byte	0x03, 0x1b
        /*001e*/ 	.short	0x00ff


	//----- nvinfo : EIATTR_NUM_BARRIERS
	.align		4
        /*0020*/ 	.byte	0x02, 0x4c
        /*0022*/ 	.byte	0x01
	.zero		1


	//----- nvinfo : EIATTR_MERCURY_ISA_VERSION
	.align		4
        /*0024*/ 	.byte	0x03, 0x5f
        /*0026*/ 	.short	0x0101


	//----- nvinfo : EIATTR_COOP_GROUP_MASK_REGIDS
	.align		4
        /*0028*/ 	.byte	0x04, 0x29
        /*002a*/ 	.short	(.L_2173 - .L_2172)


	//   ....[0]....
.L_2172:
        /*002c*/ 	.word	0xffffffff


	//   ....[1]....
        /*0030*/ 	.word	0xffffffff


	//   ....[2]....
        /*0034*/ 	.word	0xffffffff


	//   ....[3]....
        /*0038*/ 	.word	0xffffffff


	//   ....[4]....
        /*003c*/ 	.word	0xffffffff


	//   ....[5]....
        /*0040*/ 	.word	0xffffffff


	//   ....[6]....
        /*0044*/ 	.word	0xffffffff


	//   ....[7]....
        /*0048*/ 	.word	0xffffffff


	//   ....[8]....
        /*004c*/ 	.word	0xffffffff


	//   ....[9]....
        /*0050*/ 	.word	0xffffffff


	//   ....[10]....
        /*0054*/ 	.word	0xffffffff


	//   ....[11]....
        /*0058*/ 	.word	0xffffffff


	//   ....[12]....
        /*005c*/ 	.word	0xffffffff


	//   ....[13]....
        /*0060*/ 	.word	0xffffffff


	//   ....[14]....
        /*0064*/ 	.word	0xffffffff


	//   ....[15]....
        /*0068*/ 	.word	0xffffffff


	//   ....[16]....
        /*006c*/ 	.word	0xffffffff


	//   ....[17]....
        /*0070*/ 	.word	0xffffffff


	//   ....[18]....
        /*0074*/ 	.word	0xffffffff


	//   ....[19]....
        /*0078*/ 	.word	0xffffffff


	//   ....[20]....
        /*007c*/ 	.word	0xffffffff


	//   ....[21]....
        /*0080*/ 	.word	0xffffffff


	//   ....[22]....
        /*0084*/ 	.word	0xffffffff


	//   ....[23]....
        /*0088*/ 	.word	0xffffffff


	//   ....[24]....
        /*008c*/ 	.word	0xffffffff


	//   ....[25]....
        /*0090*/ 	.word	0xffffffff


	//   ....[26]....
        /*0094*/ 	.word	0xffffffff


	//   ....[27]....
        /*0098*/ 	.word	0xffffffff


	//   ....[28]....
        /*009c*/ 	.word	0xffffffff


	//   ....[29]....
        /*00a0*/ 	.word	0xffffffff


	//   ....[30]....
        /*00a4*/ 	.word	0xffffffff


	//   ....[31]....
        /*00a8*/ 	.word	0xffffffff


	//   ....[32]....
        /*00ac*/ 	.word	0xffffffff


	//   ....[33]....
        /*00b0*/ 	.word	0xffffffff


	//   ....[34]....
        /*00b4*/ 	.word	0xffffffff


	//   ....[35]....
        /*00b8*/ 	.word	0xffffffff


	//   ....[36]....
        /*00bc*/ 	.word	0xffffffff


	//   ....[37]....
        /*00c0*/ 	.word	0xffffffff


	//   ....[38]....
        /*00c4*/ 	.word	0xffffffff


	//   ....[39]....
        /*00c8*/ 	.word	0xffffffff


	//   ....[40]....
        /*00cc*/ 	.word	0xffffffff


	//   ....[41]....
        /*00d0*/ 	.word	0xffffffff


	//   ....[42]....
        /*00d4*/ 	.word	0xffffffff


	//   ....[43]....
        /*00d8*/ 	.word	0xffffffff


	//   ....[44]....
        /*00dc*/ 	.word	0xffffffff


	//   ....[45]....
        /*00e0*/ 	.word	0xffffffff


	//   ....[46]....
        /*00e4*/ 	.word	0xffffffff


	//   ....[47]....
        /*00e8*/ 	.word	0xffffffff


	//   ....[48]....
        /*00ec*/ 	.word	0xffffffff


	//   ....[49]....
        /*00f0*/ 	.word	0xffffffff


	//   ....[50]....
        /*00f4*/ 	.word	0xffffffff


	//   ....[51]....
        /*00f8*/ 	.word	0xffffffff


	//   ....[52]....
        /*00fc*/ 	.word	0xffffffff


	//   ....[53]....
        /*0100*/ 	.word	0x05000082


	//   ....[54]....
        /*0104*/ 	.word	0x05000082


	//   ....[55]....
        /*0108*/ 	.word	0x05000082


	//   ....[56]....
        /*010c*/ 	.word	0x05000082


	//   ....[57]....
        /*0110*/ 	.word	0x05000082


	//   ....[58]....
        /*0114*/ 	.word	0x05000082


	//   ....[59]....
        /*0118*/ 	.word	0x05000082


	//   ....[60]....
        /*011c*/ 	.word	0x05000082


	//   ....[61]....
        /*0120*/ 	.word	0x05000082


	//   ....[62]....
        /*0124*/ 	.word	0x05000082


	//   ....[63]....
        /*0128*/ 	.word	0x05000082


	//   ....[64]....
        /*012c*/ 	.word	0x05000082


	//   ....[65]....
        /*0130*/ 	.word	0x05000082


	//   ....[66]....
        /*0134*/ 	.word	0x05000082


	//   ....[67]....
        /*0138*/ 	.word	0x05000082


	//   ....[68]....
        /*013c*/ 	.word	0x05000082


	//   ....[69]....
        /*0140*/ 	.word	0x05000082


	//   ....[70]....
        /*0144*/ 	.word	0x05000082


	//   ....[71]....
        /*0148*/ 	.word	0x05000082


	//   ....[72]....
        /*014c*/ 	.word	0x05000082


	//   ....[73]....
        /*0150*/ 	.word	0x05000082


	//   ....[74]....
        /*0154*/ 	.word	0x05000082


	//   ....[75]....
        /*0158*/ 	.word	0x05000082


	//   ....[76]....
        /*015c*/ 	.word	0x05000082


	//   ....[77]....
        /*0160*/ 	.word	0x05000082


	//   ....[78]....
        /*0164*/ 	.word	0x05000082


	//   ....[79]....
        /*0168*/ 	.word	0x05000082


	//   ....[80]....
        /*016c*/ 	.word	0x05000082


	//   ....[81]....
        /*0170*/ 	.word	0x05000082


	//   ....[82]....
        /*0174*/ 	.word	0x05000082


	//   ....[83]....
        /*0178*/ 	.word	0x05000082


	//   ....[84]....
        /*017c*/ 	.word	0x05000082


	//----- nvinfo : EIATTR_COOP_GROUP_INSTR_OFFSETS
	.align		4
.L_2173:
        /*0180*/ 	.byte	0x04, 0x28
        /*0182*/ 	.short	(.L_2175 - .L_2174)


	//   ....[0]....
.L_2174:
        /*0184*/ 	.word	0x00000b70


	//   ....[1]....
        /*0188*/ 	.word	0x00000c80


	//   ....[2]....
        /*018c*/ 	.word	0x00000e20


	//   ....[3]....
        /*0190*/ 	.word	0x000037c0


	//   ....[4]....
        /*0194*/ 	.word	0x00003de0


	//   ....[5]....
        /*0198*/ 	.word	0x00004300


	//   ....[6]....
        /*019c*/ 	.word	0x00004320


	//   ....[7]....
        /*01a0*/ 	.word	0x00004350


	//   ....[8]....
        /*01a4*/ 	.word	0x00004370


	//   ....[9]....
        /*01a8*/ 	.word	0x000043a0


	//   ....[10]....
        /*01ac*/ 	.word	0x000043c0


	//   ....[11]....
        /*01b0*/ 	.word	0x000043f0


	//   ....[12]....
        /*01b4*/ 	.word	0x00004410


	//   ....[13]....
        /*01b8*/ 	.word	0x00004440


	//   ....[14]....
        /*01bc*/ 	.word	0x00004450


	//   ....[15]....
        /*01c0*/ 	.word	0x000044f0


	//   ....[16]....
        /*01c4*/ 	.word	0x00004500


	//   ....[17]....
        /*01c8*/ 	.word	0x00004510


	//   ....[18]....
        /*01cc*/ 	.word	0x00004520


	//   ....[19]....
        /*01d0*/ 	.word	0x000049e0


	//   ....[20]....
        /*01d4*/ 	.word	0x000049f0


	//   ....[21]....
        /*01d8*/ 	.word	0x00004a00


	//   ....[22]....
        /*01dc*/ 	.word	0x00004a10


	//   ....[23]....
        /*01e0*/ 	.word	0x00004a40


	//   ....[24]....
        /*01e4*/ 	.word	0x00004a50


	//   ....[25]....
        /*01e8*/ 	.word	0x00004a80


	//   ....[26]....
        /*01ec*/ 	.word	0x00004a90


	//   ....[27]....
        /*01f0*/ 	.word	0x00004ac0


	//   ....[28]....
        /*01f4*/ 	.word	0x00004ad0


	//   ....[29]....
        /*01f8*/ 	.word	0x00004b00


	//   ....[30]....
        /*01fc*/ 	.word	0x00004b10


	//   ....[31]....
        /*0200*/ 	.word	0x00004b40


	//   ....[32]....
        /*0204*/ 	.word	0x00004b50


	//   ....[33]....
        /*0208*/ 	.word	0x00004b60


	//   ....[34]....
        /*020c*/ 	.word	0x00004b70


	//   ....[35]....
        /*0210*/ 	.word	0x00006320


	//   ....[36]....
        /*0214*/ 	.word	0x000064f0


	//   ....[37]....
        /*0218*/ 	.word	0x000066c0


	//   ....[38]....
        /*021c*/ 	.word	0x00006890


	//   ....[39]....
        /*0220*/ 	.word	0x000069c0


	//   ....[40]....
        /*0224*/ 	.word	0x00006c00


	//   ....[41]....
        /*0228*/ 	.word	0x00007390


	//   ....[42]....
        /*022c*/ 	.word	0x00007730


	//   ....[43]....
        /*0230*/ 	.word	0x00007900


	//   ....[44]....
        /*0234*/ 	.word	0x00007950


	//   ....[45]....
        /*0238*/ 	.word	0x000079c0


	//   ....[46]....
        /*023c*/ 	.word	0x00007a10


	//   ....[47]....
        /*0240*/ 	.word	0x00007a30


	//   ....[48]....
        /*0244*/ 	.word	0x00007b60


	//   ....[49]....
        /*0248*/ 	.word	0x00007ba0


	//   ....[50]....
        /*024c*/ 	.word	0x00007c00


	//   ....[51]....
        /*0250*/ 	.word	0x00007c50


	//   ....[52]....
        /*0254*/ 	.word	0x00007c80


	//   ....[53]....
        /*0258*/ 	.word	0x00007fb0


	//   ....[54]....
        /*025c*/ 	.word	0x00008000


	//   ....[55]....
        /*0260*/ 	.word	0x00008080


	//   ....[56]....
        /*0264*/ 	.word	0x000080d0


	//   ....[57]....
        /*0268*/ 	.word	0x00008150


	//   ....[58]....
        /*026c*/ 	.word	0x000081a0


	//   ....[59]....
        /*0270*/ 	.word	0x00008220


	//   ....[60]....
        /*0274*/ 	.word	0x00008270


	//   ....[61]....
        /*0278*/ 	.word	0x000082f0


	//   ....[62]....
        /*027c*/ 	.word	0x00008340


	//   ....[63]....
        /*0280*/ 	.word	0x000083d0


	//   ....[64]....
        /*0284*/ 	.word	0x00008470


	//   ....[65]....
        /*0288*/ 	.word	0x00008510


	//   ....[66]....
        /*028c*/ 	.word	0x000085d0


	//   ....[67]....
        /*0290*/ 	.word	0x00008600


	//   ....[68]....
        /*0294*/ 	.word	0x00008660


	//   ....[69]....
        /*0298*/ 	.word	0x00008710


	//   ....[70]....
        /*029c*/ 	.word	0x00008760


	//   ....[71]....
        /*02a0*/ 	.word	0x000087e0


	//   ....[72]....
        /*02a4*/ 	.word	0x00008830


	//   ....[73]....
        /*02a8*/ 	.word	0x000088b0


	//   ....[74]....
        /*02ac*/ 	.word	0x00008900


	//   ....[75]....
        /*02b0*/ 	.word	0x00008980


	//   ....[76]....
        /*02b4*/ 	.word	0x000089d0


	//   ....[77]....
        /*02b8*/ 	.word	0x00008a50


	//   ....[78]....
        /*02bc*/ 	.word	0x00008aa0


	//   ....[79]....
        /*02c0*/ 	.word	0x00008b30


	//   ....[80]....
        /*02c4*/ 	.word	0x00008b80


	//   ....[81]....
        /*02c8*/ 	.word	0x00008bb0


	//   ....[82]....
        /*02cc*/ 	.word	0x00008c20


	//   ....[83]....
        /*02d0*/ 	.word	0x00008c50


	//   ....[84]....
        /*02d4*/ 	.word	0x00008cb0


	//----- nvinfo : EIATTR_EXIT_INSTR_OFFSETS
	.align		4
.L_2175:
        /*02d8*/ 	.byte	0x04, 0x1c
        /*02da*/ 	.short	(.L_2177 - .L_2176)


	//   ....[0]....
.L_2176:
        /*02dc*/ 	.word	0x00007da0


	//   ....[1]....
        /*02e0*/ 	.word	0x00007f50


	//----- nvinfo : EIATTR_MAX_THREADS
	.align		4
.L_2177:
        /*02e4*/ 	.byte	0x04, 0x05
        /*02e6*/ 	.short	(.L_2179 - .L_2178)
.L_2178:
        /*02e8*/ 	.word	0x00000040
        /*02ec*/ 	.word	0x00000001
        /*02f0*/ 	.word	0x00000001


	//----- nvinfo : EIATTR_CRS_STACK_SIZE
	.align		4
.L_2179:
        /*02f4*/ 	.byte	0x04, 0x1e
        /*02f6*/ 	.short	(.L_2181 - .L_2180)
.L_2180:
        /*02f8*/ 	.word	0x00000000


	//----- nvinfo : EIATTR_CBANK_PARAM_SIZE
	.align		4
.L_2181:
        /*02fc*/ 	.byte	0x03, 0x19
        /*02fe*/ 	.short	0x01f0


	//----- nvinfo : EIATTR_PARAM_CBANK
	.align		4
        /*0300*/ 	.byte	0x04, 0x0a
        /*0302*/ 	.short	(.L_2183 - .L_2182)
	.align		4
.L_2182:
        /*0304*/ 	.word	index@(.nv.constant0._Z25selective_scan_bwd_kernelI32Selective_Scan_bwd_kernel_traitsILi64ELi16ELb1ELb1ELb1ELb1ELb0EffEEv12SSMParamsBwd)
        /*0308*/ 	.short	0x0210
        /*030a*/ 	.short	0x01f0


	//----- nvinfo : EIATTR_SW_WAR
	.align		4
.L_2183:
        /*030c*/ 	.byte	0x04, 0x36
        /*030e*/ 	.short	(.L_2185 - .L_2184)
.L_2184:
        /*0310*/ 	.word	0x00000008
.L_2185:


//--------------------- .nv.info._Z25selective_scan_bwd_kernelI32Selective_Scan_bwd_kernel_traitsILi64ELi16ELb1ELb1ELb1ELb1ELb1EffEEv12SSMParamsBwd --------------------------
	.section	.nv.info._Z25selective_scan_bwd_kernelI32Selective_Scan_bwd_kernel_traitsILi64ELi16ELb1ELb1ELb1ELb1ELb1EffEEv12SSMParamsBwd,"",@"SHT_CUDA_INFO"
	.sectionflags	@""
	.align	4


	//----- nvinfo : EIATTR_CUDA_API_VERSION
	.align		4
        /*0000*/ 	.byte	0x04, 0x37
        /*0002*/ 	.short	(.L_2187 - .L_2186)
.L_2186:
        /*0004*/ 	.word	0x00000082


	//----- nvinfo : EIATTR_KPARAM_INFO
	.align		4
.L_2187:
        /*0008*/ 	.byte	0x04, 0x17
        /*000a*/ 	.short	(.L_2189 - .L_2188)
.L_2188:
        /*000c*/ 	.word	0x00000000
        /*0010*/ 	.short	0x0000
        /*0012*/ 	.short	0x0000
        /*0014*/ 	.byte	0x00, 0xf0, 0xc1, 0x07


	//----- nvinfo : EIATTR_SPARSE_MMA_MASK
	.align		4
.L_2189:
        /*0018*/ 	.byte	0x03, 0x50
        /*001a*/ 	.short	0x0000


	//----- nvinfo : EIATTR_MAXREG_COUNT
	.align		4
        /*001c*/ 	.byte	0x03, 0x1b
        /*001e*/ 	.short	0x00ff


	//----- nvinfo : EIATTR_NUM_BARRIERS
	.align		4
        /*0020*/ 	.byte	0x02, 0x4c
        /*0022*/ 	.byte	0x01
	.zero		1


	//----- nvinfo : EIATTR_MERCURY_ISA_VERSION
	.align		4
        /*0024*/ 	.byte	0x03, 0x5f
        /*0026*/ 	.short	0x0101


	//----- nvinfo : EIATTR_COOP_GROUP_MASK_REGIDS
	.align		4
        /*0028*/ 	.byte	0x04, 0x29
        /*002a*/ 	.short	(.L_2191 - .L_2190)


	//   ....[0]....
.L_2190:
        /*002c*/ 	.word	0xffffffff


	//   ....[1]....
        /*0030*/ 	.word	0xffffffff


	//   ....[2]....
        /*0034*/ 	.word	0xffffffff


	//   ....[3]....
        /*0038*/ 	.word	0xffffffff


	//   ....[4]....
        /*003c*/ 	.word	0xffffffff


	//   ....[5]....
        /*0040*/ 	.word	0xffffffff


	//   ....[6]....
        /*0044*/ 	.word	0xffffffff


	//   ....[7]....
        /*0048*/ 	.word	0xffffffff


	//   ....[8]....
        /*004c*/ 	.word	0xffffffff


	//   ....[9]....
        /*0050*/ 	.word	0xffffffff


	//   ....[10]....
        /*0054*/ 	.word	0xffffffff


	//   ....[11]....
        /*0058*/ 	.word	0xffffffff


	//   ....[12]....
        /*005c*/ 	.word	0xffffffff


	//   ....[13]....
        /*0060*/ 	.word	0xffffffff


	//   ....[14]....
        /*0064*/ 	.word	0xffffffff


	//   ....[15]....
        /*0068*/ 	.word	0xffffffff


	//   ....[16]....
        /*006c*/ 	.word	0xffffffff


	//   ....[17]....
        /*0070*/ 	.word	0xffffffff


	//   ....[18]....
        /*0074*/ 	.word	0xffffffff


	//   ....[19]....
        /*0078*/ 	.word	0xffffffff


	//   ....[20]....
        /*007c*/ 	.word	0xffffffff


	//   ....[21]....
        /*0080*/ 	.word	0xffffffff


	//   ....[22]....
        /*0084*/ 	.word	0xffffffff


	//   ....[23]....
        /*0088*/ 	.word	0xffffffff


	//   ....[24]....
        /*008c*/ 	.word	0xffffffff


	//   ....[25]....
        /*0090*/ 	.word	0xffffffff


	//   ....[26]....
        /*0094*/ 	.word	0xffffffff


	//   ....[27]....
        /*0098*/ 	.word	0xffffffff


	//   ....[28]....
        /*009c*/ 	.word	0xffffffff


	//   ....[29]....
        /*00a0*/ 	.word	0xffffffff


	//   ....[30]....
        /*00a4*/ 	.word	0xffffffff


	//   ....[31]....
        /*00a8*/ 	.word	0xffffffff


	//   ....[32]....
        /*00ac*/ 	.word	0xffffffff


	//   ....[33]....
        /*00b0*/ 	.word	0xffffffff


	//   ....[34]....
        /*00b4*/ 	.word	0xffffffff


	//   ....[35]....
        /*00b8*/ 	.word	0xffffffff


	//   ....[36]....
        /*00bc*/ 	.word	0xffffffff


	//   ....[37]....
        /*00c0*/ 	.word	0xffffffff


	//   ....[38]....
        /*00c4*/ 	.word	0xffffffff


	//   ....[39]....
        /*00c8*/ 	.word	0xffffffff


	//   ....[40]....
        /*00cc*/ 	.word	0xffffffff


	//   ....[41]....
        /*00d0*/ 	.word	0xffffffff


	//   ....[42]....
        /*00d4*/ 	.word	0xffffffff


	//   ....[43]....
        /*00d8*/ 	.word	0xffffffff


	//   ....[44]....
        /*00dc*/ 	.word	0xffffffff


	//   ....[45]....
        /*00e0*/ 	.word	0xffffffff


	//   ....[46]....
        /*00e4*/ 	.word	0xffffffff


	//   ....[47]....
        /*00e8*/ 	.word	0xffffffff


	//   ....[48]....
        /*00ec*/ 	.word	0xffffffff


	//   ....[49]....
        /*00f0*/ 	.word	0xffffffff


	//   ....[50]....
        /*00f4*/ 	.word	0xffffffff


	//   ....[51]....
        /*00f8*/ 	.word	0xffffffff


	//   ....[52]....
        /*00fc*/ 	.word	0xffffffff


	//   ....[53]....
        /*0100*/ 	.word	0xffffffff


	//   ....[54]....
        /*0104*/ 	.word	0xffffffff


	//   ....[55]....
        /*0108*/ 	.word	0xffffffff


	//   ....[56]....
        /*010c*/ 	.word	0xffffffff


	//   ....[57]....
        /*0110*/ 	.word	0x05000072


	//   ....[58]....
        /*0114*/ 	.word	0x05000072


	//   ....[59]....
        /*0118*/ 	.word	0x05000072


	//   ....[60]....
        /*011c*/ 	.word	0x05000072


	//   ....[61]....
        /*0120*/ 	.word	0x05000072


	//   ....[62]....
        /*0124*/ 	.word	0x05000072


	//   ....[63]....
        /*0128*/ 	.word	0x05000072


	//   ....[64]....
        /*012c*/ 	.word	0x05000072


	//   ....[65]....
        /*0130*/ 	.word	0x05000072


	//   ....[66]....
        /*0134*/ 	.word	0x05000072


	//   ....[67]....
        /*0138*/ 	.word	0x05000072


	//   ....[68]....
        /*013c*/ 	.word	0x05000072


	//   ....[69]....
        /*0140*/ 	.word	0x05000072


	//   ....[70]....
        /*0144*/ 	.word	0x05000072


	//   ....[71]....
        /*0148*/ 	.word	0x05000072


	//   ....[72]....
        /*014c*/ 	.word	0x05000072


	//   ....[73]....
        /*0150*/ 	.word	0x05000072


	//   ....[74]....
        /*0154*/ 	.word	0x05000072


	//   ....[75]....
        /*0158*/ 	.word	0x05000072


	//   ....[76]....
        /*015c*/ 	.word	0x05000072


	//   ....[77]....
        /*0160*/ 	.word	0x05000072


	//   ....[78]....
        /*0164*/ 	.word	0x05000072


	//   ....[79]....
        /*0168*/ 	.word	0x05000072


	//   ....[80]....
        /*016c*/ 	.word	0x05000072


	//   ....[81]....
        /*0170*/ 	.word	0x05000072


	//   ....[82]....
        /*0174*/ 	.word	0x05000072


	//   ....[83]....
        /*0178*/ 	.word	0x05000072


	//   ....[84]....
        /*017c*/ 	.word	0x05000072


	//   ....[85]....
        /*0180*/ 	.word	0x05000072


	//   ....[86]....
        /*0184*/ 	.word	0x05000072


	//   ....[87]....
        /*0188*/ 	.word	0x05000072


	//   ....[88]....
        /*018c*/ 	.word	0x05000072


	//----- nvinfo : EIATTR_COOP_GROUP_INSTR_OFFSETS
	.align		4
.L_2191:
        /*0190*/ 	.byte	0x04, 0x28
        /*0192*/ 	.short	(.L_2193 - .L_2192)


	//   ....[0]....
.L_2192:
        /*0194*/ 	.word	0x00000b40


	//   ....[1]....
        /*0198*/ 	.word	0x00000c30


	//   ....[2]....
        /*019c*/ 	.word	0x00000e40


	//   ....[3]....
        /*01a0*/ 	.word	0x00003430


	//   ....[4]....
        /*01a4*/ 	.word	0x000039d0


	//   ....[5]....
        /*01a8*/ 	.word	0x00004010


	//   ....[6]....
        /*01ac*/ 	.word	0x00004440


	//   ....[7]....
        /*01b0*/ 	.word	0x00004b70


	//   ....[8]....
        /*01b4*/ 	.word	0x000051b0


	//   ....[9]....
        /*01b8*/ 	.word	0x00005690


	//   ....[10]....
        /*01bc*/ 	.word	0x000056b0


	//   ....[11]....
        /*01c0*/ 	.word	0x000056e0


	//   ....[12]....
        /*01c4*/ 	.word	0x00005700


	//   ....[13]....
        /*01c8*/ 	.word	0x00005730


	//   ....[14]....
        /*01cc*/ 	.word	0x00005750


	//   ....[15]....
        /*01d0*/ 	.word	0x00005780


	//   ....[16]....
        /*01d4*/ 	.word	0x000057a0


	//   ....[17]....
        /*01d8*/ 	.word	0x000057d0


	//   ....[18]....
        /*01dc*/ 	.word	0x000057e0


	//   ....[19]....
        /*01e0*/ 	.word	0x00005880


	//   ....[20]....
        /*01e4*/ 	.word	0x00005890


	//   ....[21]....
        /*01e8*/ 	.word	0x000058a0


	//   ....[22]....
        /*01ec*/ 	.word	0x000058b0


	//   ....[23]....
        /*01f0*/ 	.word	0x00005d70


	//   ....[24]....
        /*01f4*/ 	.word	0x00005d80


	//   ....[25]....
        /*01f8*/ 	.word	0x00005d90


	//   ....[26]....
        /*01fc*/ 	.word	0x00005da0


	//   ....[27]....
        /*0200*/ 	.word	0x00005dd0


	//   ....[28]....
        /*0204*/ 	.word	0x00005de0


	//   ....[29]....
        /*0208*/ 	.word	0x00005e10


	//   ....[30]....
        /*020c*/ 	.word	0x00005e20


	//   ....[31]....
        /*0210*/ 	.word	0x00005e50


	//   ....[32]....
        /*0214*/ 	.word	0x00005e60


	//   ....[33]....
        /*0218*/ 	.word	0x00005e90


	//   ....[34]....
        /*021c*/ 	.word	0x00005ea0


	//   ....[35]....
        /*0220*/ 	.word	0x00005ed0


	//   ....[36]....
        /*0224*/ 	.word	0x00005ee0


	//   ....[37]....
        /*0228*/ 	.word	0x00005ef0


	//   ....[38]....
        /*022c*/ 	.word	0x00005f00


	//   ....[39]....
        /*0230*/ 	.word	0x000076b0


	//   ....[40]....
        /*0234*/ 	.word	0x00007880


	//   ....[41]....
        /*0238*/ 	.word	0x00007a50


	//   ....[42]....
        /*023c*/ 	.word	0x00007c20


	//   ....[43]....
        /*0240*/ 	.word	0x00007d50


	//   ....[44]....
        /*0244*/ 	.word	0x00007f80


	//   ....[45]....
        /*0248*/ 	.word	0x000085f0


	//   ....[46]....
        /*024c*/ 	.word	0x00008a50


	//   ....[47]....
        /*0250*/ 	.word	0x00008c30


	//   ....[48]....
        /*0254*/ 	.word	0x00008c80


	//   ....[49]....
        /*0258*/ 	.word	0x00008cf0


	//   ....[50]....
        /*025c*/ 	.word	0x00008d40


	//   ....[51]....
        /*0260*/ 	.word	0x00008d60


	//   ....[52]....
        /*0264*/ 	.word	0x00008e90


	//   ....[53]....
        /*0268*/ 	.word	0x00008ed0


	//   ....[54]....
        /*026c*/ 	.word	0x00008f30


	//   ....[55]....
        /*0270*/ 	.word	0x00008f80


	//   ....[56]....
        /*0274*/ 	.word	0x00008fb0


	//   ....[57]....
        /*0278*/ 	.word	0x000092e0


	//   ....[58]....
        /*027c*/ 	.word	0x00009330


	//   ....[59]....
        /*0280*/ 	.word	0x000093b0


	//   ....[60]....
        /*0284*/ 	.word	0x00009400


	//   ....[61]....
        /*0288*/ 	.word	0x00009480


	//   ....[62]....
        /*028c*/ 	.word	0x000094d0


	//   ....[63]....
        /*0290*/ 	.word	0x00009550


	//   ....[64]....
        /*0294*/ 	.word	0x000095a0


	//   ....[65]....
        /*0298*/ 	.word	0x00009620


	//   ....[66]....
        /*029c*/ 	.word	0x00009670


	//   ....[67]....
        /*02a0*/ 	.word	0x00009700


	//   ....[68]....
        /*02a4*/ 	.word	0x000097a0


	//   ....[69]....
        /*02a8*/ 	.word	0x00009840


	//   ....[70]....
        /*02ac*/ 	.word	0x00009900


	//   ....[71]....
        /*02b0*/ 	.word	0x00009930


	//   ....[72]....
        /*02b4*/ 	.word	0x00009990


	//   ....[73]....
        /*02b8*/ 	.word	0x00009a40


	//   ....[74]....
        /*02bc*/ 	.word	0x00009a90


	//   ....[75]....
        /*02c0*/ 	.word	0x00009b10


	//   ....[76]....
        /*02c4*/ 	.word	0x00009b60


	//   ....[77]....
        /*02c8*/ 	.word	0x00009be0


	//   ....[78]....
        /*02cc*/ 	.word	0x00009c30


	//   ....[79]....
        /*02d0*/ 	.word	0x00009cb0


	//   ....[80]....
        /*02d4*/ 	.word	0x00009d00


	//   ....[81]....
        /*02d8*/ 	.word	0x00009d80


	//   ....[82]....
        /*02dc*/ 	.word	0x00009dd0


	//   ....[83]....
        /*02e0*/ 	.word	0x00009e60


	//   ....[84]....
        /*02e4*/ 	.word	0x00009eb0


	//   ....[85]....
        /*02e8*/ 	.word	0x00009ee0


	//   ....[86]....
        /*02ec*/ 	.word	0x00009f50


	//   ....[87]....
        /*02f0*/ 	.word	0x00009f80


	//   ....[88]....
        /*02f4*/ 	.word	0x00009fe0


	//----- nvinfo : EIATTR_EXIT_INSTR_OFFSETS
	.align		4
.L_2193:
        /*02f8*/ 	.byte	0x04, 0x1c
        /*02fa*/ 	.short	(.L_2195 - .L_2194)


	//   ....[0]....
.L_2194:
        /*02fc*/ 	.word	0x000090d0


	//   ....[1]....
        /*0300*/ 	.word	0x00009280


	//----- nvinfo : EIATTR_MAX_THREADS
	.align		4
.L_2195:
        /*0304*/ 	.byte	0x04, 0x05
        /*0306*/ 	.short	(.L_2197 - .L_2196)
.L_2196:
        /*0308*/ 	.word	0x00000040
        /*030c*/ 	.word	0x00000001
        /*0310*/ 	.word	0x00000001


	//----- nvinfo : EIATTR_CRS_STACK_SIZE
	.align		4
.L_2197:
        /*0314*/ 	.byte	0x04, 0x1e
        /*0316*/ 	.short	(.L_2199 - .L_2198)
.L_2198:
        /*0318*/ 	.word	0x00000000


	//----- nvinfo : EIATTR_CBANK_PARAM_SIZE
	.align		4
.L_2199:
        /*031c*/ 	.byte	0x03, 0x19
        /*031e*/ 	.short	0x01f0


	//----- nvinfo : EIATTR_PARAM_CBANK
	.align		4
        /*0320*/ 	.byte	0x04, 0x0a
        /*0322*/ 	.short	(.L_2201 - .L_2200)
	.align		4
.L_2200:
        /*0324*/ 	.word	index@(.nv.constant0._Z25selective_scan_bwd_kernelI32Selective_Scan_bwd_kernel_traitsILi64ELi16ELb1ELb1ELb1ELb1ELb1EffEEv12SSMParamsBwd)
        /*0328*/ 	.short	0x0210
        /*032a*/ 	.short	0x01f0


	//----- nvinfo : EIATTR_SW_WAR
	.align		4
.L_2201:
        /*032c*/ 	.byte	0x04, 0x36
        /*032e*/ 	.short	(.L_2203 - .L_2202)
.L_2202:
        /*0330*/ 	.word	0x00000008
.L_2203:


//--------------------- .nv.info._Z25selective_scan_bwd_kernelI32Selective_Scan_bwd_kernel_traitsILi32ELi16ELb0ELb0ELb0ELb0ELb0EffEEv12SSMParamsBwd --------------------------
	.section	.nv.info._Z25selective_scan_bwd_kernelI32Selective_Scan_bwd_kernel_traitsILi32ELi16ELb0ELb0ELb0ELb0ELb0EffEEv12SSMParamsBwd,"",@"SHT_CUDA_INFO"
	.sectionflags	@""
	.align	4


	//----- nvinfo : EIATTR_CUDA_API_VERSION
	.align		4
        /*0000*/ 	.byte	0x04, 0x37
        /*0002*/ 	.short	(.L_2205 - .L_2204)
.L_2204:
        /*0004*/ 	.word	0x00000082


	//----- nvinfo : EIATTR_KPARAM_INFO
	.align		4
.L_2205:
        /*0008*/ 	.byte	0x04, 0x17
        /*000a*/ 	.short	(.L_2207 - .L_2206)
.L_2206:
        /*000c*/ 	.word	0x00000000
        /*0010*/ 	.short	0x0000
        /*0012*/ 	.short	0x0000
        /*0014*/ 	.byte	0x00, 0xf0, 0xc1, 0x07


	//----- nvinfo : EIATTR_SPARSE_MMA_MASK
	.align		4
.L_2207:
        /*0018*/ 	.byte	0x03, 0x50
        /*001a*/ 	.short	0x0000


	//----- nvinfo : EIATTR_MAXREG_COUNT
	.align		4
        /*001c*/ 	.byte	0x03, 0x1b
        /*001e*/ 	.short	0x00ff


	//----- nvinfo : EIATTR_NUM_BARRIERS
	.align		4
        /*0020*/ 	.byte	0x02, 0x4c
        /*0022*/ 	.byte	0x01
	.zero		1


	//----- nvinfo : EIATTR_MERCURY_ISA_VERSION
	.align		4
        /*0024*/ 	.byte	0x03, 0x5f
        /*0026*/ 	.short	0x0101


	//----- nvinfo : EIATTR_COOP_GROUP_MASK_REGIDS
	.align		4
        /*0028*/ 	.byte	0x04, 0x29
        /*002a*/ 	.short	(.L_2209 - .L_2208)


	//   ....[0]....
.L_2208:
        /*002c*/ 	.word	0xffffffff


	//   ....[1]....
        /*0030*/ 	.word	0xffffffff


	//   ....[2]....
        /*0034*/ 	.word	0xffffffff


	//   ....[3]....
        /*0038*/ 	.word	0xffffffff


	//   ....[4]....
        /*003c*/ 	.word	0xffffffff


	//   ....[5]....
        /*0040*/ 	.word	0xffffffff


	//   ....[6]....
        /*0044*/ 	.word	0xffffffff


	//   ....[7]....
        /*0048*/ 	.word	0xffffffff


	//   ....[8]....
        /*004c*/ 	.word	0xffffffff


	//   ....[9]....
        /*0050*/ 	.word	0xffffffff


	//   ....[10]....
        /*0054*/ 	.word	0xffffffff


	//   ....[11]....
        /*0058*/ 	.word	0xffffffff


	//   ....[12]....
        /*005c*/ 	.word	0xffffffff


	//   ....[13]....
        /*0060*/ 	.word	0xffffffff


	//   ....[14]....
        /*0064*/ 	.word	0xffffffff


	//   ....[15]....
        /*0068*/ 	.word	0xffffffff


	//   ....[16]....
        /*006c*/ 	.word	0xffffffff


	//   ....[17]....
        /*0070*/ 	.word	0xffffffff


	//   ....[18]....
        /*0074*/ 	.word	0xffffffff


	//   ....[19]....
        /*0078*/ 	.word	0xffffffff


	//   ....[20]....
        /*007c*/ 	.word	0xffffffff


	//   ....[21]....
        /*0080*/ 	.word	0xffffffff


	//   ....[22]....
        /*0084*/ 	.word	0xffffffff


	//   ....[23]....
        /*0088*/ 	.word	0xffffffff


	//   ....[24]....
        /*008c*/ 	.word	0xffffffff


	//   ....[25]....
        /*0090*/ 	.word	0xffffffff


	//   ....[26]....
        /*0094*/ 	.word	0xffffffff


	//   ....[27]....
        /*0098*/ 	.word	0xffffffff


	//   ....[28]....
        /*009c*/ 	.word	0xffffffff


	//   ....[29]....
        /*00a0*/ 	.word	0xffffffff


	//   ....[30]....
        /*00a4*/ 	.word	0xffffffff


	//   ....[31]....
        /*00a8*/ 	.word	0xffffffff


	//   ....[32]....
        /*00ac*/ 	.word	0xffffffff


	//   ....[33]....
        /*00b0*/ 	.word	0xffffffff


	//   ....[34]....
        /*00b4*/ 	.word	0xffffffff


	//   ....[35]....
        /*00b8*/ 	.word	0xffffffff


	//   ....[36]....
        /*00bc*/ 	.word	0xffffffff


	//   ....[37]....
        /*00c0*/ 	.word	0xffffffff


	//   ....[38]....
        /*00c4*/ 	.word	0xffffffff


	//   ....[39]....
        /*00c8*/ 	.word	0xffffffff


	//   ....[40]....
        /*00cc*/ 	.word	0xffffffff


	//   ....[41]....
        /*00d0*/ 	.word	0xffffffff


	//   ....[42]....
        /*00d4*/ 	.word	0xffffffff


	//   ....[43]....
        /*00d8*/ 	.word	0xffffffff


	//   ....[44]....
        /*00dc*/ 	.word	0xffffffff


	//   ....[45]....
        /*00e0*/ 	.word	0xffffffff


	//   ....[46]....
        /*00e4*/ 	.word	0xffffffff


	//   ....[47]....
        /*00e8*/ 	.word	0xffffffff


	//   ....[48]....
        /*00ec*/ 	.word	0xffffffff


	//   ....[49]....
        /*00f0*/ 	.word	0xffffffff


	//   ....[50]....
        /*00f4*/ 	.word	0xffffffff


	//   ....[51]....
        /*00f8*/ 	.word	0xffffffff


	//   ....[52]....
        /*00fc*/ 	.word	0xffffffff


	//----- nvinfo : EIATTR_COOP_GROUP_INSTR_OFFSETS
	.align		4
.L_2209:
        /*0100*/ 	.byte	0x04, 0x28
        /*0102*/ 	.short	(.L_2211 - .L_2210)


	//   ....[0]....
.L_2210:
        /*0104*/ 	.word	0x00000fe0


	//   ....[1]....
        /*0108*/ 	.word	0x00001550


	//   ....[2]....
        /*010c*/ 	.word	0x00001a40


	//   ....[3]....
        /*0110*/ 	.word	0x00002cd0


	//   ....[4]....
        /*0114*/ 	.word	0x00002d10


	//   ....[5]....
        /*0118*/ 	.word	0x00002d50


	//   ....[6]....
        /*011c*/ 	.word	0x00002d80


	//   ....[7]....
        /*0120*/ 	.word	0x00002db0


	//   ....[8]....
        /*0124*/ 	.word	0x00002de0


	//   ....[9]....
        /*0128*/ 	.word	0x00002e00


	//   ....[10]....
        /*012c*/ 	.word	0x00002e20


	//   ....[11]....
        /*0130*/ 	.word	0x00002e50


	//   ....[12]....
        /*0134*/ 	.word	0x00002e80


	//   ....[13]....
        /*0138*/ 	.word	0x00002ea0


	//   ....[14]....
        /*013c*/ 	.word	0x00002ec0


	//   ....[15]....
        /*0140*/ 	.word	0x00002f00


	//   ....[16]....
        /*0144*/ 	.word	0x00002f40


	//   ....[17]....
        /*0148*/ 	.word	0x00002f60


	//   ....[18]....
        /*014c*/ 	.word	0x00002f80


	//   ....[19]....
        /*0150*/ 	.word	0x00002fd0


	//   ....[20]....
        /*0154*/ 	.word	0x00003000


	//   ....[21]....
        /*0158*/ 	.word	0x00003020


	//   ....[22]....
        /*015c*/ 	.word	0x00003030


	//   ....[23]....
        /*0160*/ 	.word	0x00003050


	//   ....[24]....
        /*0164*/ 	.word	0x00003080


	//   ....[25]....
        /*0168*/ 	.word	0x000030a0


	//   ....[26]....
        /*016c*/ 	.word	0x000030d0


	//   ....[27]....
        /*0170*/ 	.word	0x000030e0


	//   ....[28]....
        /*0174*/ 	.word	0x000030f0


	//   ....[29]....
        /*0178*/ 	.word	0x00003100


	//   ....[30]....
        /*017c*/ 	.word	0x00003110


	//   ....[31]....
        /*0180*/ 	.word	0x000037a0


	//   ....[32]....
        /*0184*/ 	.word	0x00003970


	//   ....[33]....
        /*0188*/ 	.word	0x00003a20


	//   ....[34]....
        /*018c*/ 	.word	0x00003b40


	//   ....[35]....
        /*0190*/ 	.word	0x00003bf0


	//   ....[36]....
        /*0194*/ 	.word	0x00003d10


	//   ....[37]....
        /*0198*/ 	.word	0x00003dc0


	//   ....[38]....
        /*019c*/ 	.word	0x00003e10


	//   ....[39]....
        /*01a0*/ 	.word	0x00003e30


	//   ....[40]....
        /*01a4*/ 	.word	0x00003e80


	//   ....[41]....
        /*01a8*/ 	.word	0x00004270


	//   ....[42]....
        /*01ac*/ 	.word	0x00004a80


	//   ....[43]....
        /*01b0*/ 	.word	0x00005070


	//   ....[44]....
        /*01b4*/ 	.word	0x000050c0


	//   ....[45]....
        /*01b8*/ 	.word	0x00005110


	//   ....[46]....
        /*01bc*/ 	.word	0x00005140


	//   ....[47]....
        /*01c0*/ 	.word	0x00005160


	//   ....[48]....
        /*01c4*/ 	.word	0x00005240


	//   ....[49]....
        /*01c8*/ 	.word	0x00005280


	//   ....[50]....
        /*01cc*/ 	.word	0x000052d0


	//   ....[51]....
        /*01d0*/ 	.word	0x00005300


	//   ....[52]....
        /*01d4*/ 	.word	0x00005320


	//----- nvinfo : EIATTR_EXIT_INSTR_OFFSETS
	.align		4
.L_2211:
        /*01d8*/ 	.byte	0x04, 0x1c
        /*01da*/ 	.short	(.L_2213 - .L_2212)


	//   ....[0]....
.L_2212:
        /*01dc*/ 	.word	0x000053f0


	//   ....[1]....
        /*01e0*/ 	.word	0x000059f0


	//----- nvinfo : EIATTR_MAX_THREADS
	.align		4
.L_2213:
        /*01e4*/ 	.byte	0x04, 0x05
        /*01e6*/ 	.short	(.L_2215 - .L_2214)
.L_2214:
        /*01e8*/ 	.word	0x00000020
        /*01ec*/ 	.word	0x00000001
        /*01f0*/ 	.word	0x00000001


	//----- nvinfo : EIATTR_CRS_STACK_SIZE
	.align		4
.L_2215:
        /*01f4*/ 	.byte	0x04, 0x1e
        /*01f6*/ 	.short	(.L_2217 - .L_2216)
.L_2216:
        /*01f8*/ 	.word	0x00000000


	//----- nvinfo : EIATTR_CBANK_PARAM_SIZE
	.align		4
.L_2217:
        /*01fc*/ 	.byte	0x03, 0x19
        /*01fe*/ 	.short	0x01f0


	//----- nvinfo : EIATTR_PARAM_CBANK
	.align		4
        /*0200*/ 	.byte	0x04, 0x0a
        /*0202*/ 	.short	(.L_2219 - .L_2218)
	.align		4
.L_2218:
        /*0204*/ 	.word	index@(.nv.constant0._Z25selective_scan_bwd_kernelI32Selective_Scan_bwd_kernel_traitsILi32ELi16ELb0ELb0ELb0ELb0ELb0EffEEv12SSMParamsBwd)
        /*0208*/ 	.short	0x0210
        /*020a*/ 	.short	0x01f0


	//----- nvinfo : EIATTR_SW_WAR
	.align		4
.L_2219:
        /*020c*/ 	.byte	0x04, 0x36
        /*020e*/ 	.short	(.L_2221 - .L_2220)
.L_2220:
        /*0210*/ 	.word	0x00000008
.L_2221:


//--------------------- .nv.info._Z25selective_scan_bwd_kernelI32Selective_Scan_bwd_kernel_traitsILi32ELi16ELb0ELb0ELb0ELb0ELb1EffEEv12SSMParamsBwd --------------------------
	.section	.nv.info._Z25selective_scan_bwd_kernelI32Selective_Scan_bwd_kernel_traitsILi32ELi16ELb0ELb0ELb0ELb0ELb1EffEEv12SSMParamsBwd,"",@"SHT_CUDA_INFO"
	.sectionflags	@""
	.align	4


	//----- nvinfo : EIATTR_CUDA_API_VERSION
	.align		4
        /*0000*/ 	.byte	0x04, 0x37
        /*0002*/ 	.short	(.L_2223 - .L_2222)
.L_2222:
        /*0004*/ 	.word	0x00000082


	//----- nvinfo : EIATTR_KPARAM_INFO
	.align		4
.L_2223:
        /*0008*/ 	.byte	0x04, 0x17
        /*000a*/ 	.short	(.L_2225 - .L_2224)
.L_2224:
        /*000c*/ 	.word	0x00000000
        /*0010*/ 	.short	0x0000
        /*0012*/ 	.short	0x0000
        /*0014*/ 	.byte	0x00, 0xf0, 0xc1, 0x07


	//----- nvinfo : EIATTR_SPARSE_MMA_MASK
	.align		4
.L_2225:
        /*0018*/ 	.byte	0x03, 0x50
        /*001a*/ 	.short	0x0000


	//----- nvinfo : EIATTR_MAXREG_COUNT
	.align		4
        /*001c*/ 	.byte	0x03, 0x1b
        /*001e*/ 	.short	0x00ff


	//----- nvinfo : EIATTR_NUM_BARRIERS
	.align		4
        /*0020*/ 	.byte	0x02, 0x4c
        /*0022*/ 	.byte	0x01
	.zero		1


	//----- nvinfo : EIATTR_MERCURY_ISA_VERSION
	.align		4
        /*0024*/ 	.byte	0x03, 0x5f
        /*0026*/ 	.short	0x0101


	//----- nvinfo : EIATTR_COOP_GROUP_MASK_REGIDS
	.align		4
        /*0028*/ 	.byte	0x04, 0x29
        /*002a*/ 	.short	(.L_2227 - .L_2226)


	//   ....[0]....
.L_2226:
        /*002c*/ 	.word	0xffffffff


	//   ....[1]....
        /*0030*/ 	.word	0xffffffff


	//   ....[2]....
        /*0034*/ 	.word	0xffffffff


	//   ....[3]....
        /*0038*/ 	.word	0xffffffff


	//   ....[4]....
        /*003c*/ 	.word	0xffffffff


	//   ....[5]....
        /*0040*/ 	.word	0xffffffff


	//   ....[6]....
        /*0044*/ 	.word	0xffffffff


	//   ....[7]....
        /*0048*/ 	.word	0xffffffff


	//   ....[8]....
        /*004c*/ 	.word	0xffffffff


	//   ....[9]....
        /*0050*/ 	.word	0xffffffff


	//   ....[10]....
        /*0054*/ 	.word	0xffffffff


	//   ....[11]....
        /*0058*/ 	.word	0xffffffff


	//   ....[12]....
        /*005c*/ 	.word	0xffffffff


	//   ....[13]....
        /*0060*/ 	.word	0xffffffff


	//   ....[14]....
        /*0064*/ 	.word	0xffffffff


	//   ....[15]....
        /*0068*/ 	.word	0xffffffff


	//   ....[16]....
        /*006c*/ 	.word	0xffffffff


	//   ....[17]....
        /*0070*/ 	.word	0xffffffff


	//   ....[18]....
        /*0074*/ 	.word	0xffffffff


	//   ....[19]....
        /*0078*/ 	.word	0xffffffff


	//   ....[20]....
        /*007c*/ 	.word	0xffffffff


	//   ....[21]....
        /*0080*/ 	.word	0xffffffff


	//   ....[22]....
        /*0084*/ 	.word	0xffffffff


	//   ....[23]....
        /*0088*/ 	.word	0xffffffff


	//   ....[24]....
        /*008c*/ 	.word	0xffffffff


	//   ....[25]....
        /*0090*/ 	.word	0xffffffff


	//   ....[26]....
        /*0094*/ 	.word	0xffffffff


	//   ....[27]....
        /*0098*/ 	.word	0xffffffff


	//   ....[28]....
        /*009c*/ 	.word	0xffffffff


	//   ....[29]....
        /*00a0*/ 	.word	0xffffffff


	//   ....[30]....
        /*00a4*/ 	.word	0xffffffff


	//   ....[31]....
        /*00a8*/ 	.word	0xffffffff


	//   ....[32]....
        /*00ac*/ 	.word	0xffffffff


	//   ....[33]....
        /*00b0*/ 	.word	0xffffffff


	//   ....[34]....
        /*00b4*/ 	.word	0xffffffff


	//   ....[35]....
        /*00b8*/ 	.word	0xffffffff


	//   ....[36]....
        /*00bc*/ 	.word	0xffffffff


	//   ....[37]....
        /*00c0*/ 	.word	0xffffffff


	//   ....[38]....
        /*00c4*/ 	.word	0xffffffff


	//   ....[39]....
        /*00c8*/ 	.word	0xffffffff


	//   ....[40]....
        /*00cc*/ 	.word	0xffffffff


	//   ....[41]....
        /*00d0*/ 	.word	0xffffffff


	//   ....[42]....
        /*00d4*/ 	.word	0xffffffff


	//   ....[43]....
        /*00d8*/ 	.word	0xffffffff


	//   ....[44]....
        /*00dc*/ 	.word	0xffffffff


	//   ....[45]....
        /*00e0*/ 	.word	0xffffffff


	//   ....[46]....
        /*00e4*/ 	.word	0xffffffff


	//   ....[47]....
        /*00e8*/ 	.word	0xffffffff


	//   ....[48]....
        /*00ec*/ 	.word	0xffffffff


	//   ....[49]....
        /*00f0*/ 	.word	0xffffffff


	//   ....[50]....
        /*00f4*/ 	.word	0xffffffff


	//   ....[51]....
        /*00f8*/ 	.word	0xffffffff


	//   ....[52]....
        /*00fc*/ 	.word	0xffffffff


	//   ....[53]....
        /*0100*/ 	.word	0xffffffff


	//   ....[54]....
        /*0104*/ 	.word	0xffffffff


	//   ....[55]....
        /*0108*/ 	.word	0xffffffff


	//   ....[56]....
        /*010c*/ 	.word	0xffffffff


	//----- nvinfo : EIATTR_COOP_GROUP_INSTR_OFFSETS
	.align		4
.L_2227:
        /*0110*/ 	.byte	0x04, 0x28
        /*0112*/ 	.short	(.L_2229 - .L_2228)


	//   ....[0]....
.L_2228:
        /*0114*/ 	.word	0x00001070


	//   ....[1]....
        /*0118*/ 	.word	0x00001530


	//   ....[2]....
        /*011c*/ 	.word	0x00001c70


	//   ....[3]....
        /*0120*/ 	.word	0x00002180


	//   ....[4]....
        /*0124*/ 	.word	0x00002840


	//   ....[5]....
        /*0128*/ 	.word	0x000030c0


	//   ....[6]....
        /*012c*/ 	.word	0x00003a80


	//   ....[7]....
        /*0130*/ 	.word	0x00005190


	//   ....[8]....
        /*0134*/ 	.word	0x000051d0


	//   ....[9]....
        /*0138*/ 	.word	0x00005210


	//   ....[10]....
        /*013c*/ 	.word	0x00005230


	//   ....[11]....
        /*0140*/ 	.word	0x00005260


	//   ....[12]....
        /*0144*/ 	.word	0x00005290


	//   ....[13]....
        /*0148*/ 	.word	0x000052b0


	//   ....[14]....
        /*014c*/ 	.word	0x000052d0


	//   ....[15]....
        /*0150*/ 	.word	0x00005300


	//   ....[16]....
        /*0154*/ 	.word	0x00005330


	//   ....[17]....
        /*0158*/ 	.word	0x00005350


	//   ....[18]....
        /*015c*/ 	.word	0x00005370


	//   ....[19]....
        /*0160*/ 	.word	0x000053b0


	//   ....[20]....
        /*0164*/ 	.word	0x000053e0


	//   ....[21]....
        /*0168*/ 	.word	0x00005410


	//   ....[22]....
        /*016c*/ 	.word	0x00005430


	//   ....[23]....
        /*0170*/ 	.word	0x00005480


	//   ....[24]....
        /*0174*/ 	.word	0x000054b0


	//   ....[25]....
        /*0178*/ 	.word	0x000054d0


	//   ....[26]....
        /*017c*/ 	.word	0x000054e0


	//   ....[27]....
        /*0180*/ 	.word	0x00005500


	//   ....[28]....
        /*0184*/ 	.word	0x00005530


	//   ....[29]....
        /*0188*/ 	.word	0x00005550


	//   ....[30]....
        /*018c*/ 	.word	0x00005580


	//   ....[31]....
        /*0190*/ 	.word	0x00005590


	//   ....[32]....
        /*0194*/ 	.word	0x000055a0


	//   ....[33]....
        /*0198*/ 	.word	0x000055b0


	//   ....[34]....
        /*019c*/ 	.word	0x000055c0


	//   ....[35]....
        /*01a0*/ 	.word	0x00005aa0


	//   ....[36]....
        /*01a4*/ 	.word	0x00005c80


	//   ....[37]....
        /*01a8*/ 	.word	0x00005e60


	//   ....[38]....
        /*01ac*/ 	.word	0x00005ea0


	//   ....[39]....
        /*01b0*/ 	.word	0x00006030


	//   ....[40]....
        /*01b4*/ 	.word	0x00006070


	//   ....[41]....
        /*01b8*/ 	.word	0x000060f0


	//   ....[42]....
        /*01bc*/ 	.word	0x00006110


	//   ....[43]....
        /*01c0*/ 	.word	0x00006170


	//   ....[44]....
        /*01c4*/ 	.word	0x000062a0


	//   ....[45]....
        /*01c8*/ 	.word	0x000066d0


	//   ....[46]....
        /*01cc*/ 	.word	0x00006f10


	//   ....[47]....
        /*01d0*/ 	.word	0x000074c0


	//   ....[48]....
        /*01d4*/ 	.word	0x00007510


	//   ....[49]....
        /*01d8*/ 	.word	0x00007560


	//   ....[50]....
        /*01dc*/ 	.word	0x00007590


	//   ....[51]....
        /*01e0*/ 	.word	0x000075b0


	//   ....[52]....
        /*01e4*/ 	.word	0x00007690


	//   ....[53]....
        /*01e8*/ 	.word	0x000076d0


	//   ....[54]....
        /*01ec*/ 	.word	0x00007720


	//   ....[55]....
        /*01f0*/ 	.word	0x00007750


	//   ....[56]....
        /*01f4*/ 	.word	0x00007770


	//----- nvinfo : EIATTR_EXIT_INSTR_OFFSETS
	.align		4
.L_2229:
        /*01f8*/ 	.byte	0x04, 0x1c
        /*01fa*/ 	.short	(.L_2231 - .L_2230)


	//   ....[0]....
.L_2230:
        /*01fc*/ 	.word	0x00007840


	//   ....[1]....
        /*0200*/ 	.word	0x00007e40


	//----- nvinfo : EIATTR_MAX_THREADS
	.align		4
.L_2231:
        /*0204*/ 	.byte	0x04, 0x05
        /*0206*/ 	.short	(.L_2233 - .L_2232)
.L_2232:
        /*0208*/ 	.word	0x00000020
        /*020c*/ 	.word	0x00000001
        /*0210*/ 	.word	0x00000001


	//----- nvinfo : EIATTR_CRS_STACK_SIZE
	.align		4
.L_2233:
        /*0214*/ 	.byte	0x04, 0x1e
        /*0216*/ 	.short	(.L_2235 - .L_2234)
.L_2234:
        /*0218*/ 	.word	0x00000000


	//----- nvinfo : EIATTR_CBANK_PARAM_SIZE
	.align		4
.L_2235:
        /*021c*/ 	.byte	0x03, 0x19
        /*021e*/ 	.short	0x01f0


	//----- nvinfo : EIATTR_PARAM_CBANK
	.align		4
        /*0220*/ 	.byte	0x04, 0x0a
        /*0222*/ 	.short	(.L_2237 - .L_2236)
	.align		4
.L_2236:
        /*0224*/ 	.word	index@(.nv.constant0._Z25selective_scan_bwd_kernelI32Selective_Scan_bwd_kernel_traitsILi32ELi16ELb0ELb0ELb0ELb0ELb1EffEEv12SSMParamsBwd)
        /*0228*/ 	.short	0x0210
        /*022a*/ 	.short	0x01f0


	//----- nvinfo : EIATTR_SW_WAR
	.align		4
.L_2237:
        /*022c*/ 	.byte	0x04, 0x36
        /*022e*/ 	.short	(.L_2239 - .L_2238)
.L_2238:
        /*0230*/ 	.word	0x00000008
.L_2239:


//--------------------- .nv.info._Z25selective_scan_bwd_kernelI32Selective_Scan_bwd_kernel_traitsILi32ELi16ELb0ELb0ELb0ELb1ELb0EffEEv12SSMParamsBwd --------------------------
	.section	.nv.info._Z25selective_scan_bwd_kernelI32Selective_Scan_bwd_kernel_traitsILi32ELi16ELb0ELb0ELb0ELb1ELb0EffEEv12SSMParamsBwd,"",@"SHT_CUDA_INFO"
	.sectionflags	@""
	.align	4


	//----- nvinfo : EIATTR_CUDA_API_VERSION
	.align		4
        /*0000*/ 	.byte	0x04, 0x37
        /*0002*/ 	.short	(.L_2241 - .L_2240)
.L_2240:
        /*0004*/ 	.word	0x00000082


	//----- nvinfo : EIATTR_KPARAM_INFO
	.align		4
.L_2241:
        /*0008*/ 	.byte	0x04, 0x17
        /*000a*/ 	.short	(.L_2243 - .L_2242)
.L_2242:
        /*000c*/ 	.word	0x00000000
        /*0010*/ 	.short	0x0000
        /*0012*/ 	.short	0x0000
        /*0014*/ 	.byte	0x00, 0xf0, 0xc1, 0x07


	//----- nvinfo : EIATTR_SPARSE_MMA_MASK
	.align		4
.L_2243:
        /*0018*/ 	.byte	0x03, 0x50
        /*001a*/ 	.short	0x0000


	//----- nvinfo : EIATTR_MAXREG_COUNT
	.align		4
        /*001c*/ 	.byte	0x03, 0x1b
        /*001e*/ 	.short	0x00ff


	//----- nvinfo : EIATTR_NUM_BARRIERS
	.align		4
        /*0020*/ 	.byte	0x02, 0x4c
        /*0022*/ 	.byte	0x01
	.zero		1


	//----- nvinfo : EIATTR_MERCURY_ISA_VERSION
	.align		4
        /*0024*/ 	.byte	0x03, 0x5f
        /*0026*/ 	.short	0x0101


	//----- nvinfo : EIATTR_COOP_GROUP_MASK_REGIDS
	.align		4
        /*0028*/ 	.byte	0x04, 0x29
        /*002a*/ 	.short	(.L_2245 - .L_2244)


	//   ....[0]....
.L_2244:
        /*002c*/ 	.word	0xffffffff


	//   ....[1]....
        /*0030*/ 	.word	0xffffffff


	//   ....[2]....
        /*0034*/ 	.word	0xffffffff


	//   ....[3]....
        /*0038*/ 	.word	0xffffffff


	//   ....[4]....
        /*003c*/ 	.word	0xffffffff


	//   ....[5]....
        /*0040*/ 	.word	0xffffffff


	//   ....[6]....
        /*0044*/ 	.word	0xffffffff


	//   ....[7]....
        /*0048*/ 	.word	0xffffffff


	//   ....[8]....
        /*004c*/ 	.word	0xffffffff


	//   ....[9]....
        /*0050*/ 	.word	0xffffffff


	//   ....[10]....
        /*0054*/ 	.word	0xffffffff


	//   ....[11]....
        /*0058*/ 	.word	0xffffffff


	//   ....[12]....
        /*005c*/ 	.word	0xffffffff


	//   ....[13]....
        /*0060*/ 	.word	0xffffffff


	//   ....[14]....
        /*0064*/ 	.word	0xffffffff


	//   ....[15]....
        /*0068*/ 	.word	0xffffffff


	//   ....[16]....
        /*006c*/ 	.word	0xffffffff


	//   ....[17]....
        /*0070*/ 	.word	0xffffffff


	//   ....[18]....
        /*0074*/ 	.word	0xffffffff


	//   ....[19]....
        /*0078*/ 	.word	0xffffffff


	//   ....[20]....
        /*007c*/ 	.word	0xffffffff


	//   ....[21]....
        /*0080*/ 	.word	0xffffffff


	//   ....[22]....
        /*0084*/ 	.word	0xffffffff


	//   ....[23]....
        /*0088*/ 	.word	0xffffffff


	//   ....[24]....
        /*008c*/ 	.word	0xffffffff


	//   ....[25]....
        /*0090*/ 	.word	0xffffffff


	//   ....[26]....
        /*0094*/ 	.word	0xffffffff


	//   ....[27]....
        /*0098*/ 	.word	0xffffffff


	//   ....[28]....
        /*009c*/ 	.word	0xffffffff


	//   ....[29]....
        /*00a0*/ 	.word	0xffffffff


	//   ....[30]....
        /*00a4*/ 	.word	0xffffffff


	//   ....[31]....
        /*00a8*/ 	.word	0xffffffff


	//   ....[32]....
        /*00ac*/ 	.word	0xffffffff


	//   ....[33]....
        /*00b0*/ 	.word	0xffffffff


	//   ....[34]....
        /*00b4*/ 	.word	0xffffffff


	//   ....[35]....
        /*00b8*/ 	.word	0xffffffff


	//   ....[36]....
        /*00bc*/ 	.word	0xffffffff


	//   ....[37]....
        /*00c0*/ 	.word	0xffffffff


	//   ....[38]....
        /*00c4*/ 	.word	0xffffffff


	//   ....[39]....
        /*00c8*/ 	.word	0xffffffff


	//   ....[40]....
        /*00cc*/ 	.word	0xffffffff


	//   ....[41]....
        /*00d0*/ 	.word	0xffffffff


	//   ....[42]....
        /*00d4*/ 	.word	0xffffffff


	//   ....[43]....
        /*00d8*/ 	.word	0xffffffff


	//   ....[44]....
        /*00dc*/ 	.word	0xffffffff


	//   ....[45]....
        /*00e0*/ 	.word	0xffffffff


	//   ....[46]....
        /*00e4*/ 	.word	0xffffffff


	//   ....[47]....
        /*00e8*/ 	.word	0xffffffff


	//   ....[48]....
        /*00ec*/ 	.word	0xffffffff


	//   ....[49]....
        /*00f0*/ 	.word	0xffffffff


	//   ....[50]....
        /*00f4*/ 	.word	0xffffffff


	//   ....[51]....
        /*00f8*/ 	.word	0xffffffff


	//   ....[52]....
        /*00fc*/ 	.word	0xffffffff


	//   ....[53]....
        /*0100*/ 	.word	0xffffffff


	//----- nvinfo : EIATTR_COOP_GROUP_INSTR_OFFSETS
	.align		4
.L_2245:
        /*0104*/ 	.byte	0x04, 0x28
        /*0106*/ 	.short	(.L_2247 - .L_2246)


	//   ....[0]....
.L_2246:
        /*0108*/ 	.word	0x00001060


	//   ....[1]....
        /*010c*/ 	.word	0x00001650


	//   ....[2]....
        /*0110*/ 	.word	0x00001b80


	//   ....[3]....
        /*0114*/ 	.word	0x000050d0


	//   ....[4]....
        /*0118*/ 	.word	0x00005110


	//   ....[5]....
        /*011c*/ 	.word	0x00005140


	//   ....[6]....
        /*0120*/ 	.word	0x00005150


	//   ....[7]....
        /*0124*/ 	.word	0x00005180


	//   ....[8]....
        /*0128*/ 	.word	0x000051b0


	//   ....[9]....
        /*012c*/ 	.word	0x000051d0


	//   ....[10]....
        /*0130*/ 	.word	0x000051f0


	//   ....[11]....
        /*0134*/ 	.word	0x00005220


	//   ....[12]....
        /*0138*/ 	.word	0x00005250


	//   ....[13]....
        /*013c*/ 	.word	0x00005280


	//   ....[14]....
        /*0140*/ 	.word	0x00005290


	//   ....[15]....
        /*0144*/ 	.word	0x000052d0


	//   ....[16]....
        /*0148*/ 	.word	0x00005310


	//   ....[17]....
        /*014c*/ 	.word	0x00005340


	//   ....[18]....
        /*0150*/ 	.word	0x00005350


	//   ....[19]....
        /*0154*/ 	.word	0x00005390


	//   ....[20]....
        /*0158*/ 	.word	0x000053d0


	//   ....[21]....
        /*015c*/ 	.word	0x000053f0


	//   ....[22]....
        /*0160*/ 	.word	0x00005400


	//   ....[23]....
        /*0164*/ 	.word	0x00005420


	//   ....[24]....
        /*0168*/ 	.word	0x00005450


	//   ....[25]....
        /*016c*/ 	.word	0x00005470


	//   ....[26]....
        /*0170*/ 	.word	0x000054a0


	//   ....[27]....
        /*0174*/ 	.word	0x000054b0


	//   ....[28]....
        /*0178*/ 	.word	0x000054c0


	//   ....[29]....
        /*017c*/ 	.word	0x000054d0


	//   ....[30]....
        /*0180*/ 	.word	0x000054e0


	//   ....[31]....
        /*0184*/ 	.word	0x00005950


	//   ....[32]....
        /*0188*/ 	.word	0x00005b30


	//   ....[33]....
        /*018c*/ 	.word	0x00005d20


	//   ....[34]....
        /*0190*/ 	.word	0x00005d50


	//   ....[35]....
        /*0194*/ 	.word	0x00005de0


	//   ....[36]....
        /*0198*/ 	.word	0x00005e00


	//   ....[37]....
        /*019c*/ 	.word	0x00005e30


	//   ....[38]....
        /*01a0*/ 	.word	0x00005e50


	//   ....[39]....
        /*01a4*/ 	.word	0x00005e90


	//   ....[40]....
        /*01a8*/ 	.word	0x00006030


	//   ....[41]....
        /*01ac*/ 	.word	0x00006880


	//   ....[42]....
        /*01b0*/ 	.word	0x00006e80


	//   ....[43]....
        /*01b4*/ 	.word	0x00007950


	//   ....[44]....
        /*01b8*/ 	.word	0x00007f40


	//   ....[45]....
        /*01bc*/ 	.word	0x00007f90


	//   ....[46]....
        /*01c0*/ 	.word	0x00007fe0


	//   ....[47]....
        /*01c4*/ 	.word	0x00008010


	//   ....[48]....
        /*01c8*/ 	.word	0x00008030


	//   ....[49]....
        /*01cc*/ 	.word	0x00008110


	//   ....[50]....
        /*01d0*/ 	.word	0x00008150


	//   ....[51]....
        /*01d4*/ 	.word	0x000081a0


	//   ....[52]....
        /*01d8*/ 	.word	0x000081d0


	//   ....[53]....
        /*01dc*/ 	.word	0x000081f0


	//----- nvinfo : EIATTR_EXIT_INSTR_OFFSETS
	.align		4
.L_2247:
        /*01e0*/ 	.byte	0x04, 0x1c
        /*01e2*/ 	.short	(.L_2249 - .L_2248)


	//   ....[0]....
.L_2248:
        /*01e4*/ 	.word	0x000082c0


	//   ....[1]....
        /*01e8*/ 	.word	0x000088c0


	//----- nvinfo : EIATTR_MAX_THREADS
	.align		4
.L_2249:
        /*01ec*/ 	.byte	0x04, 0x05
        /*01ee*/ 	.short	(.L_2251 - .L_2250)
.L_2250:
        /*01f0*/ 	.word	0x00000020
        /*01f4*/ 	.word	0x00000001
        /*01f8*/ 	.word	0x00000001


	//----- nvinfo : EIATTR_CRS_STACK_SIZE
	.align		4
.L_2251:
        /*01fc*/ 	.byte	0x04, 0x1e
        /*01fe*/ 	.short	(.L_2253 - .L_2252)
.L_2252:
        /*0200*/ 	.word	0x00000000


	//----- nvinfo : EIATTR_CBANK_PARAM_SIZE
	.align		4
.L_2253:
        /*0204*/ 	.byte	0x03, 0x19
        /*0206*/ 	.short	0x01f0


	//----- nvinfo : EIATTR_PARAM_CBANK
	.align		4
        /*0208*/ 	.byte	0x04, 0x0a
        /*020a*/ 	.short	(.L_2255 - .L_2254)
	.align		4
.L_2254:
        /*020c*/ 	.word	index@(.nv.constant0._Z25selective_scan_bwd_kernelI32Selective_Scan_bwd_kernel_traitsILi32ELi16ELb0ELb0ELb0ELb1ELb0EffEEv12SSMParamsBwd)
        /*0210*/ 	.short	0x0210
        /*0212*/ 	.short	0x01f0


	//----- nvinfo : EIATTR_SW_WAR
	.align		4
.L_2255:
        /*0214*/ 	.byte	0x04, 0x36
        /*0216*/ 	.short	(.L_2257 - .L_2256)
.L_2256:
        /*0218*/ 	.word	0x00000008
.L_2257:


//--------------------- .nv.info._Z25selective_scan_bwd_kernelI32Selective_Scan_bwd_kernel_traitsILi32ELi16ELb0ELb0ELb0ELb1ELb1EffEEv12SSMParamsBwd --------------------------
	.section	.nv.info._Z25selective_scan_bwd_kernelI32Selective_Scan_bwd_kernel_traitsILi32ELi16ELb0ELb0ELb0ELb1ELb1EffEEv12SSMParamsBwd,"",@"SHT_CUDA_INFO"
	.sectionflags	@""
	.align	4


	//----- nvinfo : EIATTR_CUDA_API_VERSION
	.align		4
        /*0000*/ 	.byte	0x04, 0x37
        /*0002*/ 	.short	(.L_2259 - .L_2258)
.L_2258:
        /*0004*/ 	.word	0x00000082


	//----- nvinfo : EIATTR_KPARAM_INFO
	.align		4
.L_2259:
        /*0008*/ 	.byte	0x04, 0x17
        /*000a*/ 	.short	(.L_2261 - .L_2260)
.L_2260:
        /*000c*/ 	.word	0x00000000
        /*0010*/ 	.short	0x0000
        /*0012*/ 	.short	0x0000
        /*0014*/ 	.byte	0x00, 0xf0, 0xc1, 0x07


	//----- nvinfo : EIATTR_SPARSE_MMA_MASK
	.align		4
.L_2261:
        /*0018*/ 	.byte	0x03, 0x50
        /*001a*/ 	.short	0x0000


	//----- nvinfo : EIATTR_MAXREG_COUNT
	.align		4
        /*001c*/ 	.byte	0x03, 0x1b
        /*001e*/ 	.short	0x00ff


	//----- nvinfo : EIATTR_NUM_BARRIERS
	.align		4
        /*0020*/ 	.byte	0x02, 0x4c
        /*0022*/ 	.byte	0x01
	.zero		1


	//----- nvinfo : EIATTR_MERCURY_ISA_VERSION
	.align		4
        /*0024*/ 	.byte	0x03, 0x5f
        /*0026*/ 	.short	0x0101


	//----- nvinfo : EIATTR_COOP_GROUP_MASK_REGIDS
	.align		4
        /*0028*/ 	.byte	0x04, 0x29
        /*002a*/ 	.short	(.L_2263 - .L_2262)


	//   ....[0]....
.L_2262:
        /*002c*/ 	.word	0xffffffff


	//   ....[1]....
        /*0030*/ 	.word	0xffffffff


	//   ....[2]....
        /*0034*/ 	.word	0xffffffff


	//   ....[3]....
        /*0038*/ 	.word	0xffffffff


	//   ....[4]....
        /*003c*/ 	.word	0xffffffff


	//   ....[5]....
        /*0040*/ 	.word	0xffffffff


	//   ....[6]....
        /*0044*/ 	.word	0xffffffff


	//   ....[7]....
        /*0048*/ 	.word	0xffffffff


	//   ....[8]....
        /*004c*/ 	.word	0xffffffff


	//   ....[9]....
        /*0050*/ 	.word	0xffffffff


	//   ....[10]....
        /*0054*/ 	.word	0xffffffff


	//   ....[11]....
        /*0058*/ 	.word	0xffffffff


	//   ....[12]....
        /*005c*/ 	.word	0xffffffff


	//   ....[13]....
        /*0060*/ 	.word	0xffffffff


	//   ....[14]....
        /*0064*/ 	.word	0xffffffff


	//   ....[15]....
        /*0068*/ 	.word	0xffffffff


	//   ....[16]....
        /*006c*/ 	.word	0xffffffff


	//   ....[17]....
        /*0070*/ 	.word	0xffffffff


	//   ....[18]....
        /*0074*/ 	.word	0xffffffff


	//   ....[19]....
        /*0078*/ 	.word	0xffffffff


	//   ....[20]....
        /*007c*/ 	.word	0xffffffff


	//   ....[21]....
        /*0080*/ 	.word	0xffffffff


	//   ....[22]....
        /*0084*/ 	.word	0xffffffff


	//   ....[23]....
        /*0088*/ 	.word	0xffffffff


	//   ....[24]....
        /*008c*/ 	.word	0xffffffff


	//   ....[25]....
        /*0090*/ 	.word	0xffffffff


	//   ....[26]....
        /*0094*/ 	.word	0xffffffff


	//   ....[27]....
        /*0098*/ 	.word	0xffffffff


	//   ....[28]....
        /*009c*/ 	.word	0xffffffff


	//   ....[29]....
        /*00a0*/ 	.word	0xffffffff


	//   ....[30]....
        /*00a4*/ 	.word	0xffffffff


	//   ....[31]....
        /*00a8*/ 	.word	0xffffffff


	//   ....[32]....
        /*00ac*/ 	.word	0xffffffff


	//   ....[33]....
        /*00b0*/ 	.word	0xffffffff


	//   ....[34]....
        /*00b4*/ 	.word	0xffffffff


	//   ....[35]....
        /*00b8*/ 	.word	0xffffffff


	//   ....[36]....
        /*00bc*/ 	.word	0xffffffff


	//   ....[37]....
        /*00c0*/ 	.word	0xffffffff


	//   ....[38]....
        /*00c4*/ 	.word	0xffffffff


	//   ....[39]....
        /*00c8*/ 	.word	0xffffffff


	//   ....[40]....
        /*00cc*/ 	.word	0xffffffff


	//   ....[41]....
        /*00d0*/ 	.word	0xffffffff


	//   ....[42]....
        /*00d4*/ 	.word	0xffffffff


	//   ....[43]....
        /*00d8*/ 	.word	0xffffffff


	//   ....[44]....
        /*00dc*/ 	.word	0xffffffff


	//   ....[45]....
        /*00e0*/ 	.word	0xffffffff


	//   ....[46]....
        /*00e4*/ 	.word	0xffffffff


	//   ....[47]....
        /*00e8*/ 	.word	0xffffffff


	//   ....[48]....
        /*00ec*/ 	.word	0xffffffff


	//   ....[49]....
        /*00f0*/ 	.word	0xffffffff


	//   ....[50]....
        /*00f4*/ 	.word	0xffffffff


	//   ....[51]....
        /*00f8*/ 	.word	0xffffffff


	//   ....[52]....
        /*00fc*/ 	.word	0xffffffff


	//   ....[53]....
        /*0100*/ 	.word	0xffffffff


	//   ....[54]....
        /*0104*/ 	.word	0xffffffff


	//   ....[55]....
        /*0108*/ 	.word	0xffffffff


	//   ....[56]....
        /*010c*/ 	.word	0xffffffff


	//   ....[57]....
        /*0110*/ 	.word	0xffffffff


	//----- nvinfo : EIATTR_COOP_GROUP_INSTR_OFFSETS
	.align		4
.L_2263:
        /*0114*/ 	.byte	0x04, 0x28
        /*0116*/ 	.short	(.L_2265 - .L_2264)


	//   ....[0]....
.L_2264:
        /*0118*/ 	.word	0x00000f60


	//   ....[1]....
        /*011c*/ 	.word	0x00001470


	//   ....[2]....
        /*0120*/ 	.word	0x000019b0


	//   ....[3]....
        /*0124*/ 	.word	0x00004540


	//   ....[4]....
        /*0128*/ 	.word	0x00004c30


	//   ....[5]....
        /*012c*/ 	.word	0x00005470


	//   ....[6]....
        /*0130*/ 	.word	0x00005e00


	//   ....[7]....
        /*0134*/ 	.word	0x00007430


	//   ....[8]....
        /*0138*/ 	.word	0x00007470


	//   ....[9]....
        /*013c*/ 	.word	0x00007490


	//   ....[10]....
        /*0140*/ 	.word	0x000074a0


	//   ....[11]....
        /*0144*/ 	.word	0x000074d0


	//   ....[12]....
        /*0148*/ 	.word	0x00007500


	//   ....[13]....
        /*014c*/ 	.word	0x00007520


	//   ....[14]....
        /*0150*/ 	.word	0x00007540


	//   ....[15]....
        /*0154*/ 	.word	0x00007570


	//   ....[16]....
        /*0158*/ 	.word	0x000075a0


	//   ....[17]....
        /*015c*/ 	.word	0x000075c0


	//   ....[18]....
        /*0160*/ 	.word	0x000075e0


	//   ....[19]....
        /*0164*/ 	.word	0x00007620


	//   ....[20]....
        /*0168*/ 	.word	0x00007660


	//   ....[21]....
        /*016c*/ 	.word	0x00007690


	//   ....[22]....
        /*0170*/ 	.word	0x000076a0


	//   ....[23]....
        /*0174*/ 	.word	0x000076f0


	//   ....[24]....
        /*0178*/ 	.word	0x00007720


	//   ....[25]....
        /*017c*/ 	.word	0x00007740


	//   ....[26]....
        /*0180*/ 	.word	0x00007750


	//   ....[27]....
        /*0184*/ 	.word	0x00007790


	//   ....[28]....
        /*0188*/ 	.word	0x000077b0


	//   ....[29]....
        /*018c*/ 	.word	0x000077d0


	//   ....[30]....
        /*0190*/ 	.word	0x000077e0


	//   ....[31]....
        /*0194*/ 	.word	0x000077f0


	//   ....[32]....
        /*0198*/ 	.word	0x00007800


	//   ....[33]....
        /*019c*/ 	.word	0x00007810


	//   ....[34]....
        /*01a0*/ 	.word	0x00007820


	//   ....[35]....
        /*01a4*/ 	.word	0x00007c80


	//   ....[36]....
        /*01a8*/ 	.word	0x00007e60


	//   ....[37]....
        /*01ac*/ 	.word	0x00008090


	//   ....[38]....
        /*01b0*/ 	.word	0x000080d0


	//   ....[39]....
        /*01b4*/ 	.word	0x00008200


	//   ....[40]....
        /*01b8*/ 	.word	0x00008230


	//   ....[41]....
        /*01bc*/ 	.word	0x00008280


	//   ....[42]....
        /*01c0*/ 	.word	0x000082a0


	//   ....[43]....
        /*01c4*/ 	.word	0x00008320


	//   ....[44]....
        /*01c8*/ 	.word	0x00008480


	//   ....[45]....
        /*01cc*/ 	.word	0x00008b70


	//   ....[46]....
        /*01d0*/ 	.word	0x00009170


	//   ....[47]....
        /*01d4*/ 	.word	0x00009c10


	//   ....[48]....
        /*01d8*/ 	.word	0x0000a1f0


	//   ....[49]....
        /*01dc*/ 	.word	0x0000a240


	//   ....[50]....
        /*01e0*/ 	.word	0x0000a290


	//   ....[51]....
        /*01e4*/ 	.word	0x0000a2c0


	//   ....[52]....
        /*01e8*/ 	.word	0x0000a2e0


	//   ....[53]....
        /*01ec*/ 	.word	0x0000a3c0


	//   ....[54]....
        /*01f0*/ 	.word	0x0000a400


	//   ....[55]....
        /*01f4*/ 	.word	0x0000a450


	//   ....[56]....
        /*01f8*/ 	.word	0x0000a480


	//   ....[57]....
        /*01fc*/ 	.word	0x0000a4a0


	//----- nvinfo : EIATTR_EXIT_INSTR_OFFSETS
	.align		4
.L_2265:
        /*0200*/ 	.byte	0x04, 0x1c
        /*0202*/ 	.short	(.L_2267 - .L_2266)


	//   ....[0]....
.L_2266:
        /*0204*/ 	.word	0x0000a570


	//   ....[1]....
        /*0208*/ 	.word	0x0000ab70


	//----- nvinfo : EIATTR_MAX_THREADS
	.align		4
.L_2267:
        /*020c*/ 	.byte	0x04, 0x05
        /*020e*/ 	.short	(.L_2269 - .L_2268)
.L_2268:
        /*0210*/ 	.word	0x00000020
        /*0214*/ 	.word	0x00000001
        /*0218*/ 	.word	0x00000001


	//----- nvinfo : EIATTR_CRS_STACK_SIZE
	.align		4
.L_2269:
        /*021c*/ 	.byte	0x04, 0x1e
        /*021e*/ 	.short	(.L_2271 - .L_2270)
.L_2270:
        /*0220*/ 	.word	0x00000000


	//----- nvinfo : EIATTR_CBANK_PARAM_SIZE
	.align		4
.L_2271:
        /*0224*/ 	.byte	0x03, 0x19
        /*0226*/ 	.short	0x01f0


	//----- nvinfo : EIATTR_PARAM_CBANK
	.align		4
        /*0228*/ 	.byte	0x04, 0x0a
        /*022a*/ 	.short	(.L_2273 - .L_2272)
	.align		4
.L_2272:
        /*022c*/ 	.word	index@(.nv.constant0._Z25selective_scan_bwd_kernelI32Selective_Scan_bwd_kernel_traitsILi32ELi16ELb0ELb0ELb0ELb1ELb1EffEEv12SSMParamsBwd)
        /*0230*/ 	.short	0x0210
        /*0232*/ 	.short	0x01f0


	//----- nvinfo : EIATTR_SW_WAR
	.align		4
.L_2273:
        /*0234*/ 	.byte	0x04, 0x36
        /*0236*/ 	.short	(.L_2275 - .L_2274)
.L_2274:
        /*0238*/ 	.word	0x00000008
.L_2275:


//--------------------- .nv.info._Z25selective_scan_bwd_kernelI32Selective_Scan_bwd_kernel_traitsILi32ELi16ELb0ELb0ELb1ELb0ELb0EffEEv12SSMParamsBwd --------------------------
	.section	.nv.info._Z25selective_scan_bwd_kernelI32Selective_Scan_bwd_kernel_traitsILi32ELi16ELb0ELb0ELb1ELb0ELb0EffEEv12SSMParamsBwd,"",@"SHT_CUDA_INFO"
	.sectionflags	@""
	.align	4


	//----- nvinfo : EIATTR_CUDA_API_VERSION
	.align		4
        /*0000*/ 	.byte	0x04, 0x37
        /*0002*/ 	.short	(.L_2277 - .L_2276)
.L_2276:
        /*0004*/ 	.word	0x00000082


	//----- nvinfo : EIATTR_KPARAM_INFO
	.align		4
.L_2277:
        /*0008*/ 	.byte	0x04, 0x17
        /*000a*/ 	.short	(.L_2279 - .L_2278)
.L_2278:
        /*000c*/ 	.word	0x00000000
        /*0010*/ 	.short	0x0000
        /*0012*/ 	.short	0x0000
        /*0014*/ 	.byte	0x00, 0xf0, 0xc1, 0x07


	//----- nvinfo : EIATTR_SPARSE_MMA_MASK
	.align		4
.L_2279:
        /*0018*/ 	.byte	0x03, 0x50
        /*001a*/ 	.short	0x0000


	//----- nvinfo : EIATTR_MAXREG_COUNT
	.align		4
        /*001c*/ 	.byte	0x03, 0x1b
        /*001e*/ 	.short	0x00ff


	//----- nvinfo : EIATTR_NUM_BARRIERS
	.align		4
        /*0020*/ 	.byte	0x02, 0x4c
        /*0022*/ 	.byte	0x01
	.zero		1


	//----- nvinfo : EIATTR_MERCURY_ISA_VERSION
	.align		4
        /*0024*/ 	.byte	0x03, 0x5f
        /*0026*/ 	.short	0x0101


	//----- nvinfo : EIATTR_INT_WARP_WIDE_INSTR_OFFSETS
	.align		4
        /*0028*/ 	.byte	0x04, 0x31
        /*002a*/ 	.short	(.L_2281 - .L_2280)


	//   ....[0]....
.L_2280:
        /*002c*/ 	.word	0x000039f0


	//   ....[1]....
        /*0030*/ 	.word	0x00004000


	//----- nvinfo : EIATTR_COOP_GROUP_MASK_REGIDS
	.align		4
.L_2281:
        /*0034*/ 	.byte	0x04, 0x29
        /*0036*/ 	.short	(.L_2283 - .L_2282)


	//   ....[0]....
.L_2282:
        /*0038*/ 	.word	0xffffffff


	//   ....[1]....
        /*003c*/ 	.word	0xffffffff


	//   ....[2]....
        /*0040*/ 	.word	0xffffffff


	//   ....[3]....
        /*0044*/ 	.word	0xffffffff


	//   ....[4]....
        /*0048*/ 	.word	0xffffffff


	//   ....[5]....
        /*004c*/ 	.word	0xffffffff


	//   ....[6]....
        /*0050*/ 	.word	0xffffffff


	//   ....[7]....
        /*0054*/ 	.word	0xffffffff


	//   ....[8]....
        /*0058*/ 	.word	0xffffffff


	//   ....[9]....
        /*005c*/ 	.word	0xffffffff


	//   ....[10]....
        /*0060*/ 	.word	0xffffffff


	//   ....[11]....
        /*0064*/ 	.word	0xffffffff


	//   ....[12]....
        /*0068*/ 	.word	0xffffffff


	//   ....[13]....
        /*006c*/ 	.word	0xffffffff


	//   ....[14]....
        /*0070*/ 	.word	0xffffffff


	//   ....[15]....
        /*0074*/ 	.word	0xffffffff


	//   ....[16]....
        /*0078*/ 	.word	0xffffffff


	//   ....[17]....
        /*007c*/ 	.word	0xffffffff


	//   ....[18]....
        /*0080*/ 	.word	0xffffffff


	//   ....[19]....
        /*0084*/ 	.word	0xffffffff


	//   ....[20]....
        /*0088*/ 	.word	0xffffffff


	//   ....[21]....
        /*008c*/ 	.word	0xffffffff


	//   ....[22]....
        /*0090*/ 	.word	0xffffffff


	//   ....[23]....
        /*0094*/ 	.word	0xffffffff


	//   ....[24]....
        /*0098*/ 	.word	0xffffffff


	//   ....[25]....
        /*009c*/ 	.word	0xffffffff


	//   ....[26]....
        /*00a0*/ 	.word	0xffffffff


	//   ....[27]....
        /*00a4*/ 	.word	0xffffffff


	//   ....[28]....
        /*00a8*/ 	.word	0xffffffff


	//   ....[29]....
        /*00ac*/ 	.word	0xffffffff


	//   ....[30]....
        /*00b0*/ 	.word	0xffffffff


	//   ....[31]....
        /*00b4*/ 	.word	0xffffffff


	//   ....[32]....
        /*00b8*/ 	.word	0xffffffff


	//   ....[33]....
        /*00bc*/ 	.word	0xffffffff


	//   ....[34]....
        /*00c0*/ 	.word	0xffffffff


	//   ....[35]....
        /*00c4*/ 	.word	0xffffffff


	//   ....[36]....
        /*00c8*/ 	.word	0xffffffff


	//   ....[37]....
        /*00cc*/ 	.word	0xffffffff


	//   ....[38]....
        /*00d0*/ 	.word	0xffffffff


	//   ....[39]....
        /*00d4*/ 	.word	0xffffffff


	//   ....[40]....
        /*00d8*/ 	.word	0xffffffff


	//   ....[41]....
        /*00dc*/ 	.word	0xffffffff


	//   ....[42]....
        /*00e0*/ 	.word	0xffffffff


	//   ....[43]....
        /*00e4*/ 	.word	0xffffffff


	//   ....[44]....
        /*00e8*/ 	.word	0xffffffff


	//   ....[45]....
        /*00ec*/ 	.word	0xffffffff


	//   ....[46]....
        /*00f0*/ 	.word	0xffffffff


	//   ....[47]....
        /*00f4*/ 	.word	0xffffffff


	//   ....[48]....
        /*00f8*/ 	.word	0xffffffff


	//   ....[49]....
        /*00fc*/ 	.word	0xffffffff


	//   ....[50]....
        /*0100*/ 	.word	0xffffffff


	//   ....[51]....
        /*0104*/ 	.word	0xffffffff


	//   ....[52]....
        /*0108*/ 	.word	0xffffffff


	//   ....[53]....
        /*010c*/ 	.word	0xffffffff


	//----- nvinfo : EIATTR_COOP_GROUP_INSTR_OFFSETS
	.align		4
.L_2283:
        /*0110*/ 	.byte	0x04, 0x28
        /*0112*/ 	.short	(.L_2285 - .L_2284)


	//   ....[0]....
.L_2284:
        /*0114*/ 	.word	0x000012c0


	//   ....[1]....
        /*0118*/ 	.word	0x000017a0


	//   ....[2]....
        /*011c*/ 	.word	0x00001bf0


	//   ....[3]....
        /*0120*/ 	.word	0x00002c10


	//   ....[4]....
        /*0124*/ 	.word	0x00003300


	//   ....[5]....
        /*0128*/ 	.word	0x00003340


	//   ....[6]....
        /*012c*/ 	.word	0x000034c0


	//   ....[7]....
        /*0130*/ 	.word	0x000034e0


	//   ....[8]....
        /*0134*/ 	.word	0x00003530


	//   ....[9]....
        /*0138*/ 	.word	0x00003550


	//   ....[10]....
        /*013c*/ 	.word	0x000036b0


	//   ....[11]....
        /*0140*/ 	.word	0x00003820


	//   ....[12]....
        /*0144*/ 	.word	0x00003840


	//   ....[13]....
        /*0148*/ 	.word	0x00003880


	//   ....[14]....
        /*014c*/ 	.word	0x000038c0


	//   ....[15]....
        /*0150*/ 	.word	0x000038d0


	//   ....[16]....
        /*0154*/ 	.word	0x00003910


	//   ....[17]....
        /*0158*/ 	.word	0x00003920


	//   ....[18]....
        /*015c*/ 	.word	0x00003940


	//   ....[19]....
        /*0160*/ 	.word	0x00003970


	//   ....[20]....
        /*0164*/ 	.word	0x00003980


	//   ....[21]....
        /*0168*/ 	.word	0x000039d0


	//   ....[22]....
        /*016c*/ 	.word	0x000039e0


	//   ....[23]....
        /*0170*/ 	.word	0x00003b20


	//   ....[24]....
        /*0174*/ 	.word	0x00003b60


	//   ....[25]....
        /*0178*/ 	.word	0x00003cf0


	//   ....[26]....
        /*017c*/ 	.word	0x00003d30


	//   ....[27]....
        /*0180*/ 	.word	0x00003ef0


	//   ....[28]....
        /*0184*/ 	.word	0x00003f30


	//   ....[29]....
        /*0188*/ 	.word	0x00003f70


	//   ....[30]....
        /*018c*/ 	.word	0x00003fb0


	//   ....[31]....
        /*0190*/ 	.word	0x00003ff0


	//   ....[32]....
        /*0194*/ 	.word	0x00005250


	//   ....[33]....
        /*0198*/ 	.word	0x00005290


	//   ....[34]....
        /*019c*/ 	.word	0x00005420


	//   ....[35]....
        /*01a0*/ 	.word	0x00005460


	//   ....[36]....
        /*01a4*/ 	.word	0x000054a0


	//   ....[37]....
        /*01a8*/ 	.word	0x000054e0


	//   ....[38]....
        /*01ac*/ 	.word	0x00005630


	//   ....[39]....
        /*01b0*/ 	.word	0x00005670


	//   ....[40]....
        /*01b4*/ 	.word	0x00005800


	//   ....[41]....
        /*01b8*/ 	.word	0x00005840


	//   ....[42]....
        /*01bc*/ 	.word	0x00005c80


	//   ....[43]....
        /*01c0*/ 	.word	0x000063b0


	//   ....[44]....
        /*01c4*/ 	.word	0x000069f0


	//   ....[45]....
        /*01c8*/ 	.word	0x00006a40


	//   ....[46]....
        /*01cc*/ 	.word	0x00006a90


	//   ....[47]....
        /*01d0*/ 	.word	0x00006ac0


	//   ....[48]....
        /*01d4*/ 	.word	0x00006ae0


	//   ....[49]....
        /*01d8*/ 	.word	0x00006be0


	//   ....[50]....
        /*01dc*/ 	.word	0x00006c20


	//   ....[51]....
        /*01e0*/ 	.word	0x00006c70


	//   ....[52]....
        /*01e4*/ 	.word	0x00006ca0


	//   ....[53]....
        /*01e8*/ 	.word	0x00006cc0


	//----- nvinfo : EIATTR_EXIT_INSTR_OFFSETS
	.align		4
.L_2285:
        /*01ec*/ 	.byte	0x04, 0x1c
        /*01ee*/ 	.short	(.L_2287 - .L_2286)


	//   ....[0]....
.L_2286:
        /*01f0*/ 	.word	0x00006db0


	//   ....[1]....
        /*01f4*/ 	.word	0x000070e0


	//----- nvinfo : EIATTR_MAX_THREADS
	.align		4
.L_2287:
        /*01f8*/ 	.byte	0x04, 0x05
        /*01fa*/ 	.short	(.L_2289 - .L_2288)
.L_2288:
        /*01fc*/ 	.word	0x00000020
        /*0200*/ 	.word	0x00000001
        /*0204*/ 	.word	0x00000001


	//----- nvinfo : EIATTR_CRS_STACK_SIZE
	.align		4
.L_2289:
        /*0208*/ 	.byte	0x04, 0x1e
        /*020a*/ 	.short	(.L_2291 - .L_2290)
.L_2290:
        /*020c*/ 	.word	0x00000000


	//----- nvinfo : EIATTR_CBANK_PARAM_SIZE
	.align		4
.L_2291:
        /*0210*/ 	.byte	0x03, 0x19
        /*0212*/ 	.short	0x01f0


	//----- nvinfo : EIATTR_PARAM_CBANK
	.align		4
        /*0214*/ 	.byte	0x04, 0x0a
        /*0216*/ 	.short	(.L_2293 - .L_2292)
	.align		4
.L_2292:
        /*0218*/ 	.word	index@(.nv.constant0._Z25selective_scan_bwd_kernelI32Selective_Scan_bwd_kernel_traitsILi32ELi16ELb0ELb0ELb1ELb0ELb0EffEEv12SSMParamsBwd)
        /*021c*/ 	.short	0x0210
        /*021e*/ 	.short	0x01f0


	//----- nvinfo : EIATTR_SW_WAR
	.align		4
.L_2293:
        /*0220*/ 	.byte	0x04, 0x36
        /*0222*/ 	.short	(.L_2295 - .L_2294)
.L_2294:
        /*0224*/ 	.word	0x00000008
.L_2295:


//--------------------- .nv.info._Z25selective_scan_bwd_kernelI32Selective_Scan_bwd_kernel_traitsILi32ELi16ELb0ELb0ELb1ELb0ELb1EffEEv12SSMParamsBwd --------------------------
	.section	.nv.info._Z25selective_scan_bwd_kernelI32Selective_Scan_bwd_kernel_traitsILi32ELi16ELb0ELb0ELb1ELb0ELb1EffEEv12SSMParamsBwd,"",@"SHT_CUDA_INFO"
	.sectionflags	@""
	.align	4


	//----- nvinfo : EIATTR_CUDA_API_VERSION
	.align		4
        /*0000*/ 	.byte	0x04, 0x37
        /*0002*/ 	.short	(.L_2297 - .L_2296)
.L_2296:
        /*0004*/ 	.word	0x00000082


	//----- nvinfo : EIATTR_KPARAM_INFO
	.align		4
.L_2297:
        /*0008*/ 	.byte	0x04, 0x17
        /*000a*/ 	.short	(.L_2299 - .L_2298)
.L_2298:
        /*000c*/ 	.word	0x00000000
        /*0010*/ 	.short	0x0000
        /*0012*/ 	.short	0x0000
        /*0014*/ 	.byte	0x00, 0xf0, 0xc1, 0x07


	//----- nvinfo : EIATTR_SPARSE_MMA_MASK
	.align		4
.L_2299:
        /*0018*/ 	.byte	0x03, 0x50
        /*001a*/ 	.short	0x0000


	//----- nvinfo : EIATTR_MAXREG_COUNT
	.align		4
        /*001c*/ 	.byte	0x03, 0x1b
        /*001e*/ 	.short	0x00ff


	//----- nvinfo : EIATTR_NUM_BARRIERS
	.align		4
        /*0020*/ 	.byte	0x02, 0x4c
        /*0022*/ 	.byte	0x01
	.zero		1


	//----- nvinfo : EIATTR_MERCURY_ISA_VERSION
	.align		4
        /*0024*/ 	.byte	0x03, 0x5f
        /*0026*/ 	.short	0x0101


	//----- nvinfo : EIATTR_INT_WARP_WIDE_INSTR_OFFSETS
	.align		4
        /*0028*/ 	.byte	0x04, 0x31
        /*002a*/ 	.short	(.L_2301 - .L_2300)


	//   ....[0]....
.L_2300:
        /*002c*/ 	.word	0x00005cd0


	//   ....[1]....
        /*0030*/ 	.word	0x00005d30


	//----- nvinfo : EIATTR_COOP_GROUP_MASK_REGIDS
	.align		4
.L_2301:
        /*0034*/ 	.byte	0x04, 0x29
        /*0036*/ 	.short	(.L_2303 - .L_2302)


	//   ....[0]....
.L_2302:
        /*0038*/ 	.word	0xffffffff


	//   ....[1]....
        /*003c*/ 	.word	0xffffffff


	//   ....[2]....
        /*0040*/ 	.word	0xffffffff


	//   ....[3]....
        /*0044*/ 	.word	0xffffffff


	//   ....[4]....
        /*0048*/ 	.word	0xffffffff


	//   ....[5]....
        /*004c*/ 	.word	0xffffffff


	//   ....[6]....
        /*0050*/ 	.word	0xffffffff


	//   ....[7]....
        /*0054*/ 	.word	0xffffffff


	//   ....[8]....
        /*0058*/ 	.word	0xffffffff


	//   ....[9]....
        /*005c*/ 	.word	0xffffffff


	//   ....[10]....
        /*0060*/ 	.word	0xffffffff


	//   ....[11]....
        /*0064*/ 	.word	0xffffffff


	//   ....[12]....
        /*0068*/ 	.word	0xffffffff


	//   ....[13]....
        /*006c*/ 	.word	0xffffffff


	//   ....[14]....
        /*0070*/ 	.word	0xffffffff


	//   ....[15]....
        /*0074*/ 	.word	0xffffffff


	//   ....[16]....
        /*0078*/ 	.word	0xffffffff


	//   ....[17]....
        /*007c*/ 	.word	0xffffffff


	//   ....[18]....
        /*0080*/ 	.word	0xffffffff


	//   ....[19]....
        /*0084*/ 	.word	0xffffffff


	//   ....[20]....
        /*0088*/ 	.word	0xffffffff


	//   ....[21]....
        /*008c*/ 	.word	0xffffffff


	//   ....[22]....
        /*0090*/ 	.word	0xffffffff


	//   ....[23]....
        /*0094*/ 	.word	0xffffffff


	//   ....[24]....
        /*0098*/ 	.word	0xffffffff


	//   ....[25]....
        /*009c*/ 	.word	0xffffffff


	//   ....[26]....
        /*00a0*/ 	.word	0xffffffff


	//   ....[27]....
        /*00a4*/ 	.word	0xffffffff


	//   ....[28]....
        /*00a8*/ 	.word	0xffffffff


	//   ....[29]....
        /*00ac*/ 	.word	0xffffffff


	//   ....[30]....
        /*00b0*/ 	.word	0xffffffff


	//   ....[31]....
        /*00b4*/ 	.word	0xffffffff


	//   ....[32]....
        /*00b8*/ 	.word	0xffffffff


	//   ....[33]....
        /*00bc*/ 	.word	0xffffffff


	//   ....[34]....
        /*00c0*/ 	.word	0xffffffff


	//   ....[35]....
        /*00c4*/ 	.word	0xffffffff


	//   ....[36]....
        /*00c8*/ 	.word	0xffffffff


	//   ....[37]....
        /*00cc*/ 	.word	0xffffffff


	//   ....[38]....
        /*00d0*/ 	.word	0xffffffff


	//   ....[39]....
        /*00d4*/ 	.word	0xffffffff


	//   ....[40]....
        /*00d8*/ 	.word	0xffffffff


	//   ....[41]....
        /*00dc*/ 	.word	0xffffffff


	//   ....[42]....
        /*00e0*/ 	.word	0xffffffff


	//   ....[43]....
        /*00e4*/ 	.word	0xffffffff


	//   ....[44]....
        /*00e8*/ 	.word	0xffffffff


	//   ....[45]....
        /*00ec*/ 	.word	0xffffffff


	//   ....[46]....
        /*00f0*/ 	.word	0xffffffff


	//   ....[47]....
        /*00f4*/ 	.word	0xffffffff


	//   ....[48]....
        /*00f8*/ 	.word	0xffffffff


	//   ....[49]....
        /*00fc*/ 	.word	0xffffffff


	//   ....[50]....
        /*0100*/ 	.word	0xffffffff


	//   ....[51]....
        /*0104*/ 	.word	0xffffffff


	//   ....[52]....
        /*0108*/ 	.word	0xffffffff


	//   ....[53]....
        /*010c*/ 	.word	0xffffffff


	//   ....[54]....
        /*0110*/ 	.word	0xffffffff


	//   ....[55]....
        /*0114*/ 	.word	0xffffffff


	//   ....[56]....
        /*0118*/ 	.word	0xffffffff


	//   ....[57]....
        /*011c*/ 	.word	0xffffffff


	//----- nvinfo : EIATTR_COOP_GROUP_INSTR_OFFSETS
	.align		4
.L_2303:
        /*0120*/ 	.byte	0x04, 0x28
        /*0122*/ 	.short	(.L_2305 - .L_2304)


	//   ....[0]....
.L_2304:
        /*0124*/ 	.word	0x00001300


	//   ....[1]....
        /*0128*/ 	.word	0x000017d0


	//   ....[2]....
        /*012c*/ 	.word	0x00001f00


	//   ....[3]....
        /*0130*/ 	.word	0x00002470


	//   ....[4]....
        /*0134*/ 	.word	0x00002b70


	//   ....[5]....
        /*0138*/ 	.word	0x000033b0


	//   ....[6]....
        /*013c*/ 	.word	0x00003da0


	//   ....[7]....
        /*0140*/ 	.word	0x00005180


	//   ....[8]....
        /*0144*/ 	.word	0x00005be0


	//   ....[9]....
        /*0148*/ 	.word	0x00005c20


	//   ....[10]....
        /*014c*/ 	.word	0x00005cb0


	//   ....[11]....
        /*0150*/ 	.word	0x00005cc0


	//   ....[12]....
        /*0154*/ 	.word	0x00005d20


	//   ....[13]....
        /*0158*/ 	.word	0x00005d40


	//   ....[14]....
        /*015c*/ 	.word	0x00005d80


	//   ....[15]....
        /*0160*/ 	.word	0x00005d90


	//   ....[16]....
        /*0164*/ 	.word	0x00005dd0


	//   ....[17]....
        /*0168*/ 	.word	0x00005de0


	//   ....[18]....
        /*016c*/ 	.word	0x00005e20


	//   ....[19]....
        /*0170*/ 	.word	0x00005e30


	//   ....[20]....
        /*0174*/ 	.word	0x00005e70


	//   ....[21]....
        /*0178*/ 	.word	0x00005e80


	//   ....[22]....
        /*017c*/ 	.word	0x00005ec0


	//   ....[23]....
        /*0180*/ 	.word	0x00005ed0


	//   ....[24]....
        /*0184*/ 	.word	0x00005f70


	//   ....[25]....
        /*0188*/ 	.word	0x00005fa0


	//   ....[26]....
        /*018c*/ 	.word	0x00005fb0


	//   ....[27]....
        /*0190*/ 	.word	0x00005fc0


	//   ....[28]....
        /*0194*/ 	.word	0x00005ff0


	//   ....[29]....
        /*0198*/ 	.word	0x00006010


	//   ....[30]....
        /*019c*/ 	.word	0x00006030


	//   ....[31]....
        /*01a0*/ 	.word	0x00006040


	//   ....[32]....
        /*01a4*/ 	.word	0x00006050


	//   ....[33]....
        /*01a8*/ 	.word	0x00006060


	//   ....[34]....
        /*01ac*/ 	.word	0x00006070


	//   ....[35]....
        /*01b0*/ 	.word	0x00006080


	//   ....[36]....
        /*01b4*/ 	.word	0x00007760


	//   ....[37]....
        /*01b8*/ 	.word	0x000077a0


	//   ....[38]....
        /*01bc*/ 	.word	0x00007920


	//   ....[39]....
        /*01c0*/ 	.word	0x00007940


	//   ....[40]....
        /*01c4*/ 	.word	0x00007980


	//   ....[41]....
        /*01c8*/ 	.word	0x000079b0


	//   ....[42]....
        /*01cc*/ 	.word	0x00007b10


	//   ....[43]....
        /*01d0*/ 	.word	0x00007b50


	//   ....[44]....
        /*01d4*/ 	.word	0x00007ca0


	//   ....[45]....
        /*01d8*/ 	.word	0x00007ce0


	//   ....[46]....
        /*01dc*/ 	.word	0x00008140


	//   ....[47]....
        /*01e0*/ 	.word	0x00008890


	//   ....[48]....
        /*01e4*/ 	.word	0x00008e50


	//   ....[49]....
        /*01e8*/ 	.word	0x00008ea0


	//   ....[50]....
        /*01ec*/ 	.word	0x00008ef0


	//   ....[51]....
        /*01f0*/ 	.word	0x00008f20


	//   ....[52]....
        /*01f4*/ 	.word	0x00008f40


	//   ....[53]....
        /*01f8*/ 	.word	0x00009020


	//   ....[54]....
        /*01fc*/ 	.word	0x00009060


	//   ....[55]....
        /*0200*/ 	.word	0x000090b0


	//   ....[56]....
        /*0204*/ 	.word	0x000090e0


	//   ....[57]....
        /*0208*/ 	.word	0x00009100


	//----- nvinfo : EIATTR_EXIT_INSTR_OFFSETS
	.align		4
.L_2305:
        /*020c*/ 	.byte	0x04, 0x1c
        /*020e*/ 	.short	(.L_2307 - .L_2306)


	//   ....[0]....
.L_2306:
        /*0210*/ 	.word	0x000091d0


	//   ....[1]....
        /*0214*/ 	.word	0x000094c0


	//----- nvinfo : EIATTR_MAX_THREADS
	.align		4
.L_2307:
        /*0218*/ 	.byte	0x04, 0x05
        /*021a*/ 	.short	(.L_2309 - .L_2308)
.L_2308:
        /*021c*/ 	.word	0x00000020
        /*0220*/ 	.word	0x00000001
        /*0224*/ 	.word	0x00000001


	//----- nvinfo : EIATTR_CRS_STACK_SIZE
	.align		4
.L_2309:
        /*0228*/ 	.byte	0x04, 0x1e
        /*022a*/ 	.short	(.L_2311 - .L_2310)
.L_2310:
        /*022c*/ 	.word	0x00000000


	//----- nvinfo : EIATTR_CBANK_PARAM_SIZE
	.align		4
.L_2311:
        /*0230*/ 	.byte	0x03, 0x19
        /*0232*/ 	.short	0x01f0


	//----- nvinfo : EIATTR_PARAM_CBANK
	.align		4
        /*0234*/ 	.byte	0x04, 0x0a
        /*0236*/ 	.short	(.L_2313 - .L_2312)
	.align		4
.L_2312:
        /*0238*/ 	.word	index@(.nv.constant0._Z25selective_scan_bwd_kernelI32Selective_Scan_bwd_kernel_traitsILi32ELi16ELb0ELb0ELb1ELb0ELb1EffEEv12SSMParamsBwd)
        /*023c*/ 	.short	0x0210
        /*023e*/ 	.short	0x01f0


	//----- nvinfo : EIATTR_SW_WAR
	.align		4
.L_2313:
        /*0240*/ 	.byte	0x04, 0x36
        /*0242*/ 	.short	(.L_2315 - .L_2314)
.L_2314:
        /*0244*/ 	.word	0x00000008
.L_2315:


//--------------------- .nv.info._Z25selective_scan_bwd_kernelI32Selective_Scan_bwd_kernel_traitsILi32ELi16ELb0ELb0ELb1ELb1ELb0EffEEv12SSMParamsBwd --------------------------
	.section	.nv.info._Z25selective_scan_bwd_kernelI32Selective_Scan_bwd_kernel_traitsILi32ELi16ELb0ELb0ELb1ELb1ELb0EffEEv12SSMParamsBwd,"",@"SHT_CUDA_INFO"
	.sectionflags	@""
	.align	4


	//----- nvinfo : EIATTR_CUDA_API_VERSION
	.align		4
        /*0000*/ 	.byte	0x04, 0x37
        /*0002*/ 	.short	(.L_2317 - .L_2316)
.L_2316:
        /*0004*/ 	.word	0x00000082


	//----- nvinfo : EIATTR_KPARAM_INFO
	.align		4
.L_2317:
        /*0008*/ 	.byte	0x04, 0x17
        /*000a*/ 	.short	(.L_2319 - .L_2318)
.L_2318:
        /*000c*/ 	.word	0x00000000
        /*0010*/ 	.short	0x0000
        /*0012*/ 	.short	0x0000
        /*0014*/ 	.byte	0x00, 0xf0, 0xc1, 0x07


	//----- nvinfo : EIATTR_SPARSE_MMA_MASK
	.align		4
.L_2319:
        /*0018*/ 	.byte	0x03, 0x50
        /*001a*/ 	.short	0x0000


	//----- nvinfo : EIATTR_MAXREG_COUNT
	.align		4
        /*001c*/ 	.byte	0x03, 0x1b
        /*001e*/ 	.short	0x00ff


	//----- nvinfo : EIATTR_NUM_BARRIERS
	.align		4
        /*0020*/ 	.byte	0x02, 0x4c
        /*0022*/ 	.byte	0x01
	.zero		1


	//----- nvinfo : EIATTR_MERCURY_ISA_VERSION
	.align		4
        /*0024*/ 	.byte	0x03, 0x5f
        /*0026*/ 	.short	0x0101


	//----- nvinfo : EIATTR_INT_WARP_WIDE_INSTR_OFFSETS
	.align		4
        /*0028*/ 	.byte	0x04, 0x31
        /*002a*/ 	.short	(.L_2321 - .L_2320)


	//   ....[0]....
.L_2320:
        /*002c*/ 	.word	0x000057e0


	//   ....[1]....
        /*0030*/ 	.word	0x00006240


	//----- nvinfo : EIATTR_COOP_GROUP_MASK_REGIDS
	.align		4
.L_2321:
        /*0034*/ 	.byte	0x04, 0x29
        /*0036*/ 	.short	(.L_2323 - .L_2322)


	//   ....[0]....
.L_2322:
        /*0038*/ 	.word	0xffffffff


	//   ....[1]....
        /*003c*/ 	.word	0xffffffff


	//   ....[2]....
        /*0040*/ 	.word	0xffffffff


	//   ....[3]....
        /*0044*/ 	.word	0xffffffff


	//   ....[4]....
        /*0048*/ 	.word	0xffffffff


	//   ....[5]....
        /*004c*/ 	.word	0xffffffff


	//   ....[6]....
        /*0050*/ 	.word	0xffffffff


	//   ....[7]....
        /*0054*/ 	.word	0xffffffff


	//   ....[8]....
        /*0058*/ 	.word	0xffffffff


	//   ....[9]....
        /*005c*/ 	.word	0xffffffff


	//   ....[10]....
        /*0060*/ 	.word	0xffffffff


	//   ....[11]....
        /*0064*/ 	.word	0xffffffff


	//   ....[12]....
        /*0068*/ 	.word	0xffffffff


	//   ....[13]....
        /*006c*/ 	.word	0xffffffff


	//   ....[14]....
        /*0070*/ 	.word	0xffffffff


	//   ....[15]....
        /*0074*/ 	.word	0xffffffff


	//   ....[16]....
        /*0078*/ 	.word	0xffffffff


	//   ....[17]....
        /*007c*/ 	.word	0xffffffff


	//   ....[18]....
        /*0080*/ 	.word	0xffffffff


	//   ....[19]....
        /*0084*/ 	.word	0xffffffff


	//   ....[20]....
        /*0088*/ 	.word	0xffffffff


	//   ....[21]....
        /*008c*/ 	.word	0xffffffff


	//   ....[22]....
        /*0090*/ 	.word	0xffffffff


	//   ....[23]....
        /*0094*/ 	.word	0xffffffff


	//   ....[24]....
        /*0098*/ 	.word	0xffffffff


	//   ....[25]....
        /*009c*/ 	.word	0xffffffff


	//   ....[26]....
        /*00a0*/ 	.word	0xffffffff


	//   ....[27]....
        /*00a4*/ 	.word	0xffffffff


	//   ....[28]....
        /*00a8*/ 	.word	0xffffffff


	//   ....[29]....
        /*00ac*/ 	.word	0xffffffff


	//   ....[30]....
        /*00b0*/ 	.word	0xffffffff


	//   ....[31]....
        /*00b4*/ 	.word	0xffffffff


	//   ....[32]....
        /*00b8*/ 	.word	0xffffffff


	//   ....[33]....
        /*00bc*/ 	.word	0xffffffff


	//   ....[34]....
        /*00c0*/ 	.word	0xffffffff


	//   ....[35]....
        /*00c4*/ 	.word	0xffffffff


	//   ....[36]....
        /*00c8*/ 	.word	0xffffffff


	//   ....[37]....
        /*00cc*/ 	.word	0xffffffff


	//   ....[38]....
        /*00d0*/ 	.word	0xffffffff


	//   ....[39]....
        /*00d4*/ 	.word	0xffffffff


	//   ....[40]....
        /*00d8*/ 	.word	0xffffffff


	//   ....[41]....
        /*00dc*/ 	.word	0xffffffff


	//   ....[42]....
        /*00e0*/ 	.word	0xffffffff


	//   ....[43]....
        /*00e4*/ 	.word	0xffffffff


	//   ....[44]....
        /*00e8*/ 	.word	0xffffffff


	//   ....[45]....
        /*00ec*/ 	.word	0xffffffff


	//   ....[46]....
        /*00f0*/ 	.word	0xffffffff


	//   ....[47]....
        /*00f4*/ 	.word	0xffffffff


	//   ....[48]....
        /*00f8*/ 	.word	0xffffffff


	//   ....[49]....
        /*00fc*/ 	.word	0xffffffff


	//   ....[50]....
        /*0100*/ 	.word	0xffffffff


	//   ....[51]....
        /*0104*/ 	.word	0xffffffff


	//   ....[52]....
        /*0108*/ 	.word	0xffffffff


	//   ....[53]....
        /*010c*/ 	.word	0xffffffff


	//   ....[54]....
        /*0110*/ 	.word	0xffffffff


	//----- nvinfo : EIATTR_COOP_GROUP_INSTR_OFFSETS
	.align		4
.L_2323:
        /*0114*/ 	.byte	0x04, 0x28
        /*0116*/ 	.short	(.L_2325 - .L_2324)


	//   ....[0]....
.L_2324:
        /*0118*/ 	.word	0x000012a0


	//   ....[1]....
        /*011c*/ 	.word	0x00001800


	//   ....[2]....
        /*0120*/ 	.word	0x00001d20


	//   ....[3]....
        /*0124*/ 	.word	0x00004ff0


	//   ....[4]....
        /*0128*/ 	.word	0x00005630


	//   ....[5]....
        /*012c*/ 	.word	0x00005670


	//   ....[6]....
        /*0130*/ 	.word	0x000057c0


	//   ....[7]....
        /*0134*/ 	.word	0x000057f0


	//   ....[8]....
        /*0138*/ 	.word	0x00005830


	//   ....[9]....
        /*013c*/ 	.word	0x00005860


	//   ....[10]....
        /*0140*/ 	.word	0x00005910


	//   ....[11]....
        /*0144*/ 	.word	0x00005b40


	//   ....[12]....
        /*0148*/ 	.word	0x00005bb0


	//   ....[13]....
        /*014c*/ 	.word	0x00005bd0


	//   ....[14]....
        /*0150*/ 	.word	0x00005c10


	//   ....[15]....
        /*0154*/ 	.word	0x00005c20


	//   ....[16]....
        /*0158*/ 	.word	0x00005c50


	//   ....[17]....
        /*015c*/ 	.word	0x00005c70


	//   ....[18]....
        /*0160*/ 	.word	0x00005c90


	//   ....[19]....
        /*0164*/ 	.word	0x00005cc0


	//   ....[20]....
        /*0168*/ 	.word	0x00005cd0


	//   ....[21]....
        /*016c*/ 	.word	0x00005d00


	//   ....[22]....
        /*0170*/ 	.word	0x00005d10


	//   ....[23]....
        /*0174*/ 	.word	0x00005d90


	//   ....[24]....
        /*0178*/ 	.word	0x00005dd0


	//   ....[25]....
        /*017c*/ 	.word	0x00005f20


	//   ....[26]....
        /*0180*/ 	.word	0x00005f60


	//   ....[27]....
        /*0184*/ 	.word	0x000060d0


	//   ....[28]....
        /*0188*/ 	.word	0x00006110


	//   ....[29]....
        /*018c*/ 	.word	0x00006150


	//   ....[30]....
        /*0190*/ 	.word	0x00006190


	//   ....[31]....
        /*0194*/ 	.word	0x000061d0


	//   ....[32]....
        /*0198*/ 	.word	0x00007480


	//   ....[33]....
        /*019c*/ 	.word	0x000074c0


	//   ....[34]....
        /*01a0*/ 	.word	0x00007630


	//   ....[35]....
        /*01a4*/ 	.word	0x00007650


	//   ....[36]....
        /*01a8*/ 	.word	0x00007690


	//   ....[37]....
        /*01ac*/ 	.word	0x000076d0


	//   ....[38]....
        /*01b0*/ 	.word	0x00007860


	//   ....[39]....
        /*01b4*/ 	.word	0x000078a0


	//   ....[40]....
        /*01b8*/ 	.word	0x00007910


	//   ....[41]....
        /*01bc*/ 	.word	0x00007950


	//   ....[42]....
        /*01c0*/ 	.word	0x000080e0


	//   ....[43]....
        /*01c4*/ 	.word	0x000088e0


	//   ....[44]....
        /*01c8*/ 	.word	0x000091b0


	//   ....[45]....
        /*01cc*/ 	.word	0x000097e0


	//   ....[46]....
        /*01d0*/ 	.word	0x00009830


	//   ....[47]....
        /*01d4*/ 	.word	0x00009880


	//   ....[48]....
        /*01d8*/ 	.word	0x000098b0


	//   ....[49]....
        /*01dc*/ 	.word	0x000098d0


	//   ....[50]....
        /*01e0*/ 	.word	0x000099b0


	//   ....[51]....
        /*01e4*/ 	.word	0x000099f0


	//   ....[52]....
        /*01e8*/ 	.word	0x00009a40


	//   ....[53]....
        /*01ec*/ 	.word	0x00009a70


	//   ....[54]....
        /*01f0*/ 	.word	0x00009a90


	//----- nvinfo : EIATTR_EXIT_INSTR_OFFSETS
	.align		4
.L_2325:
        /*01f4*/ 	.byte	0x04, 0x1c
        /*01f6*/ 	.short	(.L_2327 - .L_2326)


	//   ....[0]....
.L_2326:
        /*01f8*/ 	.word	0x00009b60


	//   ....[1]....
        /*01fc*/ 	.word	0x00009e80


	//----- nvinfo : EIATTR_MAX_THREADS
	.align		4
.L_2327:
        /*0200*/ 	.byte	0x04, 0x05
        /*0202*/ 	.short	(.L_2329 - .L_2328)
.L_2328:
        /*0204*/ 	.word	0x00000020
        /*0208*/ 	.word	0x00000001
        /*020c*/ 	.word	0x00000001


	//----- nvinfo : EIATTR_CRS_STACK_SIZE
	.align		4
.L_2329:
        /*0210*/ 	.byte	0x04, 0x1e
        /*0212*/ 	.short	(.L_2331 - .L_2330)
.L_2330:
        /*0214*/ 	.word	0x00000000


	//----- nvinfo : EIATTR_CBANK_PARAM_SIZE
	.align		4
.L_2331:
        /*0218*/ 	.byte	0x03, 0x19
        /*021a*/ 	.short	0x01f0


	//----- nvinfo : EIATTR_PARAM_CBANK
	.align		4
        /*021c*/ 	.byte	0x04, 0x0a
        /*021e*/ 	.short	(.L_2333 - .L_2332)
	.align		4
.L_2332:
        /*0220*/ 	.word	index@(.nv.constant0._Z25selective_scan_bwd_kernelI32Selective_Scan_bwd_kernel_traitsILi32ELi16ELb0ELb0ELb1ELb1ELb0EffEEv12SSMParamsBwd)
        /*0224*/ 	.short	0x0210
        /*0226*/ 	.short	0x01f0


	//----- nvinfo : EIATTR_SW_WAR
	.align		4
.L_2333:
        /*0228*/ 	.byte	0x04, 0x36
        /*022a*/ 	.short	(.L_2335 - .L_2334)
.L_2334:
        /*022c*/ 	.word	0x00000008
.L_2335:


//--------------------- .nv.info._Z25selective_scan_bwd_kernelI32Selective_Scan_bwd_kernel_traitsILi32ELi16ELb0ELb0ELb1ELb1ELb1EffEEv12SSMParamsBwd --------------------------
	.section	.nv.info._Z25selective_scan_bwd_kernelI32Selective_Scan_bwd_kernel_traitsILi32ELi16ELb0ELb0ELb1ELb1ELb1EffEEv12SSMParamsBwd,"",@"SHT_CUDA_INFO"
	.sectionflags	@""
	.align	4


	//----- nvinfo : EIATTR_CUDA_API_VERSION
	.align		4
        /*0000*/ 	.byte	0x04, 0x37
        /*0002*/ 	.short	(.L_2337 - .L_2336)
.L_2336:
        /*0004*/ 	.word	0x00000082


	//----- nvinfo : EIATTR_KPARAM_INFO
	.align		4
.L_2337:
        /*0008*/ 	.byte	0x04, 0x17
        /*000a*/ 	.short	(.L_2339 - .L_2338)
.L_2338:
        /*000c*/ 	.word	0x00000000
        /*0010*/ 	.short	0x0000
        /*0012*/ 	.short	0x0000
        /*0014*/ 	.byte	0x00, 0xf0, 0xc1, 0x07


	//----- nvinfo : EIATTR_SPARSE_MMA_MASK
	.align		4
.L_2339:
        /*0018*/ 	.byte	0x03, 0x50
        /*001a*/ 	.short	0x0000


	//----- nvinfo : EIATTR_MAXREG_COUNT
	.align		4
        /*001c*/ 	.byte	0x03, 0x1b
        /*001e*/ 	.short	0x00ff


	//----- nvinfo : EIATTR_NUM_BARRIERS
	.align		4
        /*0020*/ 	.byte	0x02, 0x4c
        /*0022*/ 	.byte	0x01
	.zero		1


	//----- nvinfo : EIATTR_MERCURY_ISA_VERSION
	.align		4
        /*0024*/ 	.byte	0x03, 0x5f
        /*0026*/ 	.short	0x0101


	//----- nvinfo : EIATTR_INT_WARP_WIDE_INSTR_OFFSETS
	.align		4
        /*0028*/ 	.byte	0x04, 0x31
        /*002a*/ 	.short	(.L_2341 - .L_2340)


	//   ....[0]....
.L_2340:
        /*002c*/ 	.word	0x00007bc0


	//   ....[1]....
        /*0030*/ 	.word	0x00007be0


	//----- nvinfo : EIATTR_COOP_GROUP_MASK_REGIDS
	.align		4
.L_2341:
        /*0034*/ 	.byte	0x04, 0x29
        /*0036*/ 	.short	(.L_2343 - .L_2342)


	//   ....[0]....
.L_2342:
        /*0038*/ 	.word	0xffffffff


	//   ....[1]....
        /*003c*/ 	.word	0xffffffff


	//   ....[2]....
        /*0040*/ 	.word	0xffffffff


	//   ....[3]....
        /*0044*/ 	.word	0xffffffff


	//   ....[4]....
        /*0048*/ 	.word	0xffffffff


	//   ....[5]....
        /*004c*/ 	.word	0xffffffff


	//   ....[6]....
        /*0050*/ 	.word	0xffffffff


	//   ....[7]....
        /*0054*/ 	.word	0xffffffff


	//   ....[8]....
        /*0058*/ 	.word	0xffffffff


	//   ....[9]....
        /*005c*/ 	.word	0xffffffff


	//   ....[10]....
        /*0060*/ 	.word	0xffffffff


	//   ....[11]....
        /*0064*/ 	.word	0xffffffff


	//   ....[12]....
        /*0068*/ 	.word	0xffffffff


	//   ....[13]....
        /*006c*/ 	.word	0xffffffff


	//   ....[14]....
        /*0070*/ 	.word	0xffffffff


	//   ....[15]....
        /*0074*/ 	.word	0xffffffff


	//   ....[16]....
        /*0078*/ 	.word	0xffffffff


	//   ....[17]....
        /*007c*/ 	.word	0xffffffff


	//   ....[18]....
        /*0080*/ 	.word	0xffffffff


	//   ....[19]....
        /*0084*/ 	.word	0xffffffff


	//   ....[20]....
        /*0088*/ 	.word	0xffffffff


	//   ....[21]....
        /*008c*/ 	.word	0xffffffff


	//   ....[22]....
        /*0090*/ 	.word	0xffffffff


	//   ....[23]....
        /*0094*/ 	.word	0xffffffff


	//   ....[24]....
        /*0098*/ 	.word	0xffffffff


	//   ....[25]....
        /*009c*/ 	.word	0xffffffff


	//   ....[26]....
        /*00a0*/ 	.word	0xffffffff


	//   ....[27]....
        /*00a4*/ 	.word	0xffffffff


	//   ....[28]....
        /*00a8*/ 	.word	0xffffffff


	//   ....[29]....
        /*00ac*/ 	.word	0xffffffff


	//   ....[30]....
        /*00b0*/ 	.word	0xffffffff


	//   ....[31]....
        /*00b4*/ 	.word	0xffffffff


	//   ....[32]....
        /*00b8*/ 	.word	0xffffffff


	//   ....[33]....
        /*00bc*/ 	.word	0xffffffff


	//   ....[34]....
        /*00c0*/ 	.word	0xffffffff


	//   ....[35]....
        /*00c4*/ 	.word	0xffffffff


	//   ....[36]....
        /*00c8*/ 	.word	0xffffffff


	//   ....[37]....
        /*00cc*/ 	.word	0xffffffff


	//   ....[38]....
        /*00d0*/ 	.word	0xffffffff


	//   ....[39]....
        /*00d4*/ 	.word	0xffffffff


	//   ....[40]....
        /*00d8*/ 	.word	0xffffffff


	//   ....[41]....
        /*00dc*/ 	.word	0xffffffff


	//   ....[42]....
        /*00e0*/ 	.word	0xffffffff


	//   ....[43]....
        /*00e4*/ 	.word	0xffffffff


	//   ....[44]....
        /*00e8*/ 	.word	0xffffffff


	//   ....[45]....
        /*00ec*/ 	.word	0xffffffff


	//   ....[46]....
        /*00f0*/ 	.word	0xffffffff


	//   ....[47]....
        /*00f4*/ 	.word	0xffffffff


	//   ....[48]....
        /*00f8*/ 	.word	0xffffffff


	//   ....[49]....
        /*00fc*/ 	.word	0xffffffff


	//   ....[50]....
        /*0100*/ 	.word	0xffffffff


	//   ....[51]....
        /*0104*/ 	.word	0xffffffff


	//   ....[52]....
        /*0108*/ 	.word	0xffffffff


	//   ....[53]....
        /*010c*/ 	.word	0xffffffff


	//   ....[54]....
        /*0110*/ 	.word	0xffffffff


	//   ....[55]....
        /*0114*/ 	.word	0xffffffff


	//   ....[56]....
        /*0118*/ 	.word	0xffffffff


	//   ....[57]....
        /*011c*/ 	.word	0xffffffff


	//   ....[58]....
        /*0120*/ 	.word	0xffffffff


	//----- nvinfo : EIATTR_COOP_GROUP_INSTR_OFFSETS
	.align		4
.L_2343:
        /*0124*/ 	.byte	0x04, 0x28
        /*0126*/ 	.short	(.L_2345 - .L_2344)


	//   ....[0]....
.L_2344:
        /*0128*/ 	.word	0x00001250


	//   ....[1]....
        /*012c*/ 	.word	0x000016f0


	//   ....[2]....
        /*0130*/ 	.word	0x00001c40


	//   ....[3]....
        /*0134*/ 	.word	0x000047d0


	//   ....[4]....
        /*0138*/ 	.word	0x00004ec0


	//   ....[5]....
        /*013c*/ 	.word	0x00005720


	//   ....[6]....
        /*0140*/ 	.word	0x00006110


	//   ....[7]....
        /*0144*/ 	.word	0x00007480


	//   ....[8]....
        /*0148*/ 	.word	0x000079d0


	//   ....[9]....
        /*014c*/ 	.word	0x00007a10


	//   ....[10]....
        /*0150*/ 	.word	0x00007b90


	//   ....[11]....
        /*0154*/ 	.word	0x00007bb0


	//   ....[12]....
        /*0158*/ 	.word	0x00007c20


	//   ....[13]....
        /*015c*/ 	.word	0x00007de0


	//   ....[14]....
        /*0160*/ 	.word	0x00007e80


	//   ....[15]....
        /*0164*/ 	.word	0x00007f00


	//   ....[16]....
        /*0168*/ 	.word	0x00007f10


	//   ....[17]....
        /*016c*/ 	.word	0x00007f40


	//   ....[18]....
        /*0170*/ 	.word	0x00007f80


	//   ....[19]....
        /*0174*/ 	.word	0x00007f90


	//   ....[20]....
        /*0178*/ 	.word	0x00007fd0


	//   ....[21]....
        /*017c*/ 	.word	0x00007fe0


	//   ....[22]....
        /*0180*/ 	.word	0x00008020


	//   ....[23]....
        /*0184*/ 	.word	0x00008030


	//   ....[24]....
        /*0188*/ 	.word	0x00008040


	//   ....[25]....
        /*018c*/ 	.word	0x00008080


	//   ....[26]....
        /*0190*/ 	.word	0x00008090


	//   ....[27]....
        /*0194*/ 	.word	0x000080d0


	//   ....[28]....
        /*0198*/ 	.word	0x000080e0


	//   ....[29]....
        /*019c*/ 	.word	0x00008210


	//   ....[30]....
        /*01a0*/ 	.word	0x00008260


	//   ....[31]....
        /*01a4*/ 	.word	0x000083d0


	//   ....[32]....
        /*01a8*/ 	.word	0x00008410


	//   ....[33]....
        /*01ac*/ 	.word	0x00008450


	//   ....[34]....
        /*01b0*/ 	.word	0x00008490


	//   ....[35]....
        /*01b4*/ 	.word	0x000084d0


	//   ....[36]....
        /*01b8*/ 	.word	0x000097a0


	//   ....[37]....
        /*01bc*/ 	.word	0x000097e0


	//   ....[38]....
        /*01c0*/ 	.word	0x00009970


	//   ....[39]....
        /*01c4*/ 	.word	0x000099b0


	//   ....[40]....
        /*01c8*/ 	.word	0x00009b40


	//   ....[41]....
        /*01cc*/ 	.word	0x00009b80


	//   ....[42]....
        /*01d0*/ 	.word	0x00009ce0


	//   ....[43]....
        /*01d4*/ 	.word	0x00009d00


	//   ....[44]....
        /*01d8*/ 	.word	0x00009d30


	//   ....[45]....
        /*01dc*/ 	.word	0x00009d50


	//   ....[46]....
        /*01e0*/ 	.word	0x0000a380


	//   ....[47]....
        /*01e4*/ 	.word	0x0000a990


	//   ....[48]....
        /*01e8*/ 	.word	0x0000b450


	//   ....[49]....
        /*01ec*/ 	.word	0x0000ba10


	//   ....[50]....
        /*01f0*/ 	.word	0x0000ba60


	//   ....[51]....
        /*01f4*/ 	.word	0x0000bab0


	//   ....[52]....
        /*01f8*/ 	.word	0x0000bae0


	//   ....[53]....
        /*01fc*/ 	.word	0x0000bb00


	//   ....[54]....
        /*0200*/ 	.word	0x0000bbe0


	//   ....[55]....
        /*0204*/ 	.word	0x0000bc20


	//   ....[56]....
        /*0208*/ 	.word	0x0000bc70


	//   ....[57]....
        /*020c*/ 	.word	0x0000bca0


	//   ....[58]....
        /*0210*/ 	.word	0x0000bcc0


	//----- nvinfo : EIATTR_EXIT_INSTR_OFFSETS
	.align		4
.L_2345:
        /*0214*/ 	.byte	0x04, 0x1c
        /*0216*/ 	.short	(.L_2347 - .L_2346)


	//   ....[0]....
.L_2346:
        /*0218*/ 	.word	0x0000bd90


	//   ....[1]....
        /*021c*/ 	.word	0x0000c070


	//----- nvinfo : EIATTR_MAX_THREADS
	.align		4
.L_2347:
        /*0220*/ 	.byte	0x04, 0x05
        /*0222*/ 	.short	(.L_2349 - .L_2348)
.L_2348:
        /*0224*/ 	.word	0x00000020
        /*0228*/ 	.word	0x00000001
        /*022c*/ 	.word	0x00000001


	//----- nvinfo : EIATTR_CRS_STACK_SIZE
	.align		4
.L_2349:
        /*0230*/ 	.byte	0x04, 0x1e
        /*0232*/ 	.short	(.L_2351 - .L_2350)
.L_2350:
        /*0234*/ 	.word	0x00000000


	//----- nvinfo : EIATTR_CBANK_PARAM_SIZE
	.align		4
.L_2351:
        /*0238*/ 	.byte	0x03, 0x19
        /*023a*/ 	.short	0x01f0


	//----- nvinfo : EIATTR_PARAM_CBANK
	.align		4
        /*023c*/ 	.byte	0x04, 0x0a
        /*023e*/ 	.short	(.L_2353 - .L_2352)
	.align		4
.L_2352:
        /*0240*/ 	.word	index@(.nv.constant0._Z25selective_scan_bwd_kernelI32Selective_Scan_bwd_kernel_traitsILi32ELi16ELb0ELb0ELb1ELb1ELb1EffEEv12SSMParamsBwd)
        /*0244*/ 	.short	0x0210
        /*0246*/ 	.short	0x01f0


	//----- nvinfo : EIATTR_SW_WAR
	.align		4
.L_2353:
        /*0248*/ 	.byte	0x04, 0x36
        /*024a*/ 	.short	(.L_2355 - .L_2354)
.L_2354:
        /*024c*/ 	.word	0x00000008
.L_2355:


//--------------------- .nv.info._Z25selective_scan_bwd_kernelI32Selective_Scan_bwd_kernel_traitsILi32ELi16ELb0ELb1ELb0ELb0ELb0EffEEv12SSMParamsBwd --------------------------
	.section	.nv.info._Z25selective_scan_bwd_kernelI32Selective_Scan_bwd_kernel_traitsILi32ELi16ELb0ELb1ELb0ELb0ELb0EffEEv12SSMParamsBwd,"",@"SHT_CUDA_INFO"
	.sectionflags	@""
	.align	4


	//----- nvinfo : EIATTR_CUDA_API_VERSION
	.align		4
        /*0000*/ 	.byte	0x04, 0x37
        /*0002*/ 	.short	(.L_2357 - .L_2356)
.L_2356:
        /*0004*/ 	.word	0x00000082


	//----- nvinfo : EIATTR_KPARAM_INFO
	.align		4
.L_2357:
        /*0008*/ 	.byte	0x04, 0x17
        /*000a*/ 	.short	(.L_2359 - .L_2358)
.L_2358:
        /*000c*/ 	.word	0x00000000
        /*0010*/ 	.short	0x0000
        /*0012*/ 	.short	0x0000
        /*0014*/ 	.byte	0x00, 0xf0, 0xc1, 0x07


	//----- nvinfo : EIATTR_SPARSE_MMA_MASK
	.align		4
.L_2359:
        /*0018*/ 	.byte	0x03, 0x50
        /*001a*/ 	.short	0x0000


	//----- nvinfo : EIATTR_MAXREG_COUNT
	.align		4
        /*001c*/ 	.byte	0x03, 0x1b
        /*001e*/ 	.short	0x00ff


	//----- nvinfo : EIATTR_NUM_BARRIERS
	.align		4
        /*0020*/ 	.byte	0x02, 0x4c
        /*0022*/ 	.byte	0x01
	.zero		1


	//----- nvinfo : EIATTR_MERCURY_ISA_VERSION
	.align		4
        /*0024*/ 	.byte	0x03, 0x5f
        /*0026*/ 	.short	0x0101


	//----- nvinfo : EIATTR_INT_WARP_WIDE_INSTR_OFFSETS
	.align		4
        /*0028*/ 	.byte	0x04, 0x31
        /*002a*/ 	.short	(.L_2361 - .L_2360)


	//   ....[0]....
.L_2360:
        /*002c*/ 	.word	0x00003950


	//   ....[1]....
        /*0030*/ 	.word	0x00003f00


	//----- nvinfo : EIATTR_COOP_GROUP_MASK_REGIDS
	.align		4
.L_2361:
        /*0034*/ 	.byte	0x04, 0x29
        /*0036*/ 	.short	(.L_2363 - .L_2362)


	//   ....[0]....
.L_2362:
        /*0038*/ 	.word	0xffffffff


	//   ....[1]....
        /*003c*/ 	.word	0xffffffff


	//   ....[2]....
        /*0040*/ 	.word	0xffffffff


	//   ....[3]....
        /*0044*/ 	.word	0xffffffff


	//   ....[4]....
        /*0048*/ 	.word	0xffffffff


	//   ....[5]....
        /*004c*/ 	.word	0xffffffff


	//   ....[6]....
        /*0050*/ 	.word	0xffffffff


	//   ....[7]....
        /*0054*/ 	.word	0xffffffff


	//   ....[8]....
        /*0058*/ 	.word	0xffffffff


	//   ....[9]....
        /*005c*/ 	.word	0xffffffff


	//   ....[10]....
        /*0060*/ 	.word	0xffffffff


	//   ....[11]....
        /*0064*/ 	.word	0xffffffff


	//   ....[12]....
        /*0068*/ 	.word	0xffffffff


	//   ....[13]....
        /*006c*/ 	.word	0xffffffff


	//   ....[14]....
        /*0070*/ 	.word	0xffffffff


	//   ....[15]....
        /*0074*/ 	.word	0xffffffff


	//   ....[16]....
        /*0078*/ 	.word	0xffffffff


	//   ....[17]....
        /*007c*/ 	.word	0xffffffff


	//   ....[18]....
        /*0080*/ 	.word	0xffffffff


	//   ....[19]....
        /*0084*/ 	.word	0xffffffff


	//   ....[20]....
        /*0088*/ 	.word	0xffffffff


	//   ....[21]....
        /*008c*/ 	.word	0xffffffff


	//   ....[22]....
        /*0090*/ 	.word	0xffffffff


	//   ....[23]....
        /*0094*/ 	.word	0xffffffff


	//   ....[24]....
        /*0098*/ 	.word	0xffffffff


	//   ....[25]....
        /*009c*/ 	.word	0xffffffff


	//   ....[26]....
        /*00a0*/ 	.word	0xffffffff


	//   ....[27]....
        /*00a4*/ 	.word	0xffffffff


	//   ....[28]....
        /*00a8*/ 	.word	0xffffffff


	//   ....[29]....
        /*00ac*/ 	.word	0xffffffff


	//   ....[30]....
        /*00b0*/ 	.word	0xffffffff


	//   ....[31]....
        /*00b4*/ 	.word	0xffffffff


	//   ....[32]....
        /*00b8*/ 	.word	0xffffffff


	//   ....[33]....
        /*00bc*/ 	.word	0xffffffff


	//   ....[34]....
        /*00c0*/ 	.word	0xffffffff


	//   ....[35]....
        /*00c4*/ 	.word	0xffffffff


	//   ....[36]....
        /*00c8*/ 	.word	0xffffffff


	//   ....[37]....
        /*00cc*/ 	.word	0xffffffff


	//   ....[38]....
        /*00d0*/ 	.word	0xffffffff


	//   ....[39]....
        /*00d4*/ 	.word	0xffffffff


	//   ....[40]....
        /*00d8*/ 	.word	0xffffffff


	//   ....[41]....
        /*00dc*/ 	.word	0xffffffff


	//   ....[42]....
        /*00e0*/ 	.word	0xffffffff


	//   ....[43]....
        /*00e4*/ 	.word	0xffffffff


	//   ....[44]....
        /*00e8*/ 	.word	0xffffffff


	//   ....[45]....
        /*00ec*/ 	.word	0xffffffff


	//   ....[46]....
        /*00f0*/ 	.word	0xffffffff


	//   ....[47]....
        /*00f4*/ 	.word	0xffffffff


	//   ....[48]....
        /*00f8*/ 	.word	0xffffffff


	//   ....[49]....
        /*00fc*/ 	.word	0xffffffff


	//   ....[50]....
        /*0100*/ 	.word	0xffffffff


	//   ....[51]....
        /*0104*/ 	.word	0xffffffff


	//   ....[52]....
        /*0108*/ 	.word	0xffffffff


	//   ....[53]....
        /*010c*/ 	.word	0xffffffff


	//----- nvinfo : EIATTR_COOP_GROUP_INSTR_OFFSETS
	.align		4
.L_2363:
        /*0110*/ 	.byte	0x04, 0x28
        /*0112*/ 	.short	(.L_2365 - .L_2364)


	//   ....[0]....
.L_2364:
        /*0114*/ 	.word	0x00001300


	//   ....[1]....
        /*0118*/ 	.word	0x000017e0


	//   ....[2]....
        /*011c*/ 	.word	0x00001c10


	//   ....[3]....
        /*0120*/ 	.word	0x00002af0


	//   ....[4]....
        /*0124*/ 	.word	0x00003790


	//   ....[5]....
        /*0128*/ 	.word	0x000037d0


	//   ....[6]....
        /*012c*/ 	.word	0x00003890


	//   ....[7]....
        /*0130*/ 	.word	0x000038d0


	//   ....[8]....
        /*0134*/ 	.word	0x00003970


	//   ....[9]....
        /*0138*/ 	.word	0x00003990


	//   ....[10]....
        /*013c*/ 	.word	0x000039c0


	//   ....[11]....
        /*0140*/ 	.word	0x000039e0


	//   ....[12]....
        /*0144*/ 	.word	0x00003a10


	//   ....[13]....
        /*0148*/ 	.word	0x00003a30


	//   ....[14]....
        /*014c*/ 	.word	0x00003a60


	//   ....[15]....
        /*0150*/ 	.word	0x00003a80


	//   ....[16]....
        /*0154*/ 	.word	0x00003ab0


	//   ....[17]....
        /*0158*/ 	.word	0x00003ad0


	//   ....[18]....
        /*015c*/ 	.word	0x00003b10


	//   ....[19]....
        /*0160*/ 	.word	0x00003b30


	//   ....[20]....
        /*0164*/ 	.word	0x00003ba0


	//   ....[21]....
        /*0168*/ 	.word	0x00003bb0


	//   ....[22]....
        /*016c*/ 	.word	0x00003c00


	//   ....[23]....
        /*0170*/ 	.word	0x00003c20


	//   ....[24]....
        /*0174*/ 	.word	0x00003c50


	//   ....[25]....
        /*0178*/ 	.word	0x00003c80


	//   ....[26]....
        /*017c*/ 	.word	0x00003c90


	//   ....[27]....
        /*0180*/ 	.word	0x00003cf0


	//   ....[28]....
        /*0184*/ 	.word	0x00003d10


	//   ....[29]....
        /*0188*/ 	.word	0x00003d40


	//   ....[30]....
        /*018c*/ 	.word	0x00003dc0


	//   ....[31]....
        /*0190*/ 	.word	0x00003e00


	//   ....[32]....
        /*0194*/ 	.word	0x00005200


	//   ....[33]....
        /*0198*/ 	.word	0x00005240


	//   ....[34]....
        /*019c*/ 	.word	0x000053d0


	//   ....[35]....
        /*01a0*/ 	.word	0x00005410


	//   ....[36]....
        /*01a4*/ 	.word	0x000055a0


	//   ....[37]....
        /*01a8*/ 	.word	0x000055e0


	//   ....[38]....
        /*01ac*/ 	.word	0x00005770


	//   ....[39]....
        /*01b0*/ 	.word	0x000057b0


	//   ....[40]....
        /*01b4*/ 	.word	0x00005920


	//   ....[41]....
        /*01b8*/ 	.word	0x00005950


	//   ....[42]....
        /*01bc*/ 	.word	0x00005d50


	//   ....[43]....
        /*01c0*/ 	.word	0x000064c0


	//   ....[44]....
        /*01c4*/ 	.word	0x00006ac0


	//   ....[45]....
        /*01c8*/ 	.word	0x00006b10


	//   ....[46]....
        /*01cc*/ 	.word	0x00006b60


	//   ....[47]....
        /*01d0*/ 	.word	0x00006b90


	//   ....[48]....
        /*01d4*/ 	.word	0x00006bb0


	//   ....[49]....
        /*01d8*/ 	.word	0x00006cb0


	//   ....[50]....
        /*01dc*/ 	.word	0x00006cf0


	//   ....[51]....
        /*01e0*/ 	.word	0x00006d40


	//   ....[52]....
        /*01e4*/ 	.word	0x00006d70


	//   ....[53]....
        /*01e8*/ 	.word	0x00006d90


	//----- nvinfo : EIATTR_EXIT_INSTR_OFFSETS
	.align		4
.L_2365:
        /*01ec*/ 	.byte	0x04, 0x1c
        /*01ee*/ 	.short	(.L_2367 - .L_2366)


	//   ....[0]....
.L_2366:
        /*01f0*/ 	.word	0x00006e80


	//   ....[1]....
        /*01f4*/ 	.word	0x000071b0


	//----- nvinfo : EIATTR_MAX_THREADS
	.align		4
.L_2367:
        /*01f8*/ 	.byte	0x04, 0x05
        /*01fa*/ 	.short	(.L_2369 - .L_2368)
.L_2368:
        /*01fc*/ 	.word	0x00000020
        /*0200*/ 	.word	0x00000001
        /*0204*/ 	.word	0x00000001


	//----- nvinfo : EIATTR_CRS_STACK_SIZE
	.align		4
.L_2369:
        /*0208*/ 	.byte	0x04, 0x1e
        /*020a*/ 	.short	(.L_2371 - .L_2370)
.L_2370:
        /*020c*/ 	.word	0x00000000


	//----- nvinfo : EIATTR_CBANK_PARAM_SIZE
	.align		4
.L_2371:
        /*0210*/ 	.byte	0x03, 0x19
        /*0212*/ 	.short	0x01f0


	//----- nvinfo : EIATTR_PARAM_CBANK
	.align		4
        /*0214*/ 	.byte	0x04, 0x0a
        /*0216*/ 	.short	(.L_2373 - .L_2372)
	.align		4
.L_2372:
        /*0218*/ 	.word	index@(.nv.constant0._Z25selective_scan_bwd_kernelI32Selective_Scan_bwd_kernel_traitsILi32ELi16ELb0ELb1ELb0ELb0ELb0EffEEv12SSMParamsBwd)
        /*021c*/ 	.short	0x0210
        /*021e*/ 	.short	0x01f0


	//----- nvinfo : EIATTR_SW_WAR
	.align		4
.L_2373:
        /*0220*/ 	.byte	0x04, 0x36
        /*0222*/ 	.short	(.L_2375 - .L_2374)
.L_2374:
        /*0224*/ 	.word	0x00000008
.L_2375:


//--------------------- .nv.info._Z25selective_scan_bwd_kernelI32Selective_Scan_bwd_kernel_traitsILi32ELi16ELb0ELb1ELb0ELb0ELb1EffEEv12SSMParamsBwd --------------------------
	.section	.nv.info._Z25selective_scan_bwd_kernelI32Selective_Scan_bwd_kernel_traitsILi32ELi16ELb0ELb1ELb0ELb0ELb1EffEEv12SSMParamsBwd,"",@"SHT_CUDA_INFO"
	.sectionflags	@""
	.align	4


	//----- nvinfo : EIATTR_CUDA_API_VERSION
	.align		4
        /*0000*/ 	.byte	0x04, 0x37
        /*0002*/ 	.short	(.L_2377 - .L_2376)
.L_2376:
        /*0004*/ 	.word	0x00000082


	//----- nvinfo : EIATTR_KPARAM_INFO
	.align		4
.L_2377:
        /*0008*/ 	.byte	0x04, 0x17
        /*000a*/ 	.short	(.L_2379 - .L_2378)
.L_2378:
        /*000c*/ 	.word	0x00000000
        /*0010*/ 	.short	0x0000
        /*0012*/ 	.short	0x0000
        /*0014*/ 	.byte	0x00, 0xf0, 0xc1, 0x07


	//----- nvinfo : EIATTR_SPARSE_MMA_MASK
	.align		4
.L_2379:
        /*0018*/ 	.byte	0x03, 0x50
        /*001a*/ 	.short	0x0000


	//----- nvinfo : EIATTR_MAXREG_COUNT
	.align		4
        /*001c*/ 	.byte	0x03, 0x1b
        /*001e*/ 	.short	0x00ff


	//----- nvinfo : EIATTR_NUM_BARRIERS
	.align		4
        /*0020*/ 	.byte	0x02, 0x4c
        /*0022*/ 	.byte	0x01
	.zero		1


	//----- nvinfo : EIATTR_MERCURY_ISA_VERSION
	.align		4
        /*0024*/ 	.byte	0x03, 0x5f
        /*0026*/ 	.short	0x0101


	//----- nvinfo : EIATTR_INT_WARP_WIDE_INSTR_OFFSETS
	.align		4
        /*0028*/ 	.byte	0x04, 0x31
        /*002a*/ 	.short	(.L_2381 - .L_2380)


	//   ....[0]....
.L_2380:
        /*002c*/ 	.word	0x00005e60


	//   ....[1]....
        /*0030*/ 	.word	0x00005ec0


	//----- nvinfo : EIATTR_COOP_GROUP_MASK_REGIDS
	.align		4
.L_2381:
        /*0034*/ 	.byte	0x04, 0x29
        /*0036*/ 	.short	(.L_2383 - .L_2382)


	//   ....[0]....
.L_2382:
        /*0038*/ 	.word	0xffffffff


	//   ....[1]....
        /*003c*/ 	.word	0xffffffff


	//   ....[2]....
        /*0040*/ 	.word	0xffffffff


	//   ....[3]....
        /*0044*/ 	.word	0xffffffff


	//   ....[4]....
        /*0048*/ 	.word	0xffffffff


	//   ....[5]....
        /*004c*/ 	.word	0xffffffff


	//   ....[6]....
        /*0050*/ 	.word	0xffffffff


	//   ....[7]....
        /*0054*/ 	.word	0xffffffff


	//   ....[8]....
        /*0058*/ 	.word	0xffffffff


	//   ....[9]....
        /*005c*/ 	.word	0xffffffff


	//   ....[10]....
        /*0060*/ 	.word	0xffffffff


	//   ....[11]....
        /*0064*/ 	.word	0xffffffff


	//   ....[12]....
        /*0068*/ 	.word	0xffffffff


	//   ....[13]....
        /*006c*/ 	.word	0xffffffff


	//   ....[14]....
        /*0070*/ 	.word	0xffffffff


	//   ....[15]....
        /*0074*/ 	.word	0xffffffff


	//   ....[16]....
        /*0078*/ 	.word	0xffffffff


	//   ....[17]....
        /*007c*/ 	.word	0xffffffff


	//   ....[18]....
        /*0080*/ 	.word	0xffffffff


	//   ....[19]....
        /*0084*/ 	.word	0xffffffff


	//   ....[20]....
        /*0088*/ 	.word	0xffffffff


	//   ....[21]....
        /*008c*/ 	.word	0xffffffff


	//   ....[22]....
        /*0090*/ 	.word	0xffffffff


	//   ....[23]....
        /*0094*/ 	.word	0xffffffff


	//   ....[24]....
        /*0098*/ 	.word	0xffffffff


	//   ....[25]....
        /*009c*/ 	.word	0xffffffff


	//   ....[26]....
        /*00a0*/ 	.word	0xffffffff


	//   ....[27]....
        /*00a4*/ 	.word	0xffffffff


	//   ....[28]....
        /*00a8*/ 	.word	0xffffffff


	//   ....[29]....
        /*00ac*/ 	.word	0xffffffff


	//   ....[30]....
        /*00b0*/ 	.word	0xffffffff


	//   ....[31]....
        /*00b4*/ 	.word	0xffffffff


	//   ....[32]....
        /*00b8*/ 	.word	0xffffffff


	//   ....[33]....
        /*00bc*/ 	.word	0xffffffff


	//   ....[34]....
        /*00c0*/ 	.word	0xffffffff


	//   ....[35]....
        /*00c4*/ 	.word	0xffffffff


	//   ....[36]....
        /*00c8*/ 	.word	0xffffffff


	//   ....[37]....
        /*00cc*/ 	.word	0xffffffff


	//   ....[38]....
        /*00d0*/ 	.word	0xffffffff


	//   ....[39]....
        /*00d4*/ 	.word	0xffffffff


	//   ....[40]....
        /*00d8*/ 	.word	0xffffffff


	//   ....[41]....
        /*00dc*/ 	.word	0xffffffff


	//   ....[42]....
        /*00e0*/ 	.word	0xffffffff


	//   ....[43]....
        /*00e4*/ 	.word	0xffffffff


	//   ....[44]....
        /*00e8*/ 	.word	0xffffffff


	//   ....[45]....
        /*00ec*/ 	.word	0xffffffff


	//   ....[46]....
        /*00f0*/ 	.word	0xffffffff


	//   ....[47]....
        /*00f4*/ 	.word	0xffffffff


	//   ....[48]....
        /*00f8*/ 	.word	0xffffffff


	//   ....[49]....
        /*00fc*/ 	.word	0xffffffff


	//   ....[50]....
        /*0100*/ 	.word	0xffffffff


	//   ....[51]....
        /*0104*/ 	.word	0xffffffff


	//   ....[52]....
        /*0108*/ 	.word	0xffffffff


	//   ....[53]....
        /*010c*/ 	.word	0xffffffff


	//   ....[54]....
        /*0110*/ 	.word	0xffffffff


	//   ....[55]....
        /*0114*/ 	.word	0xffffffff


	//   ....[56]....
        /*0118*/ 	.word	0xffffffff


	//   ....[57]....
        /*011c*/ 	.word	0xffffffff


	//----- nvinfo : EIATTR_COOP_GROUP_INSTR_OFFSETS
	.align		4
.L_2383:
        /*0120*/ 	.byte	0x04, 0x28
        /*0122*/ 	.short	(.L_2385 - .L_2384)


	//   ....[0]....
.L_2384:
        /*0124*/ 	.word	0x00001400


	//   ....[1]....
        /*0128*/ 	.word	0x000018e0


	//   ....[2]....
        /*012c*/ 	.word	0x00002060


	//   ....[3]....
        /*0130*/ 	.word	0x000025c0


	//   ....[4]....
        /*0134*/ 	.word	0x00002ca0


	//   ....[5]....
        /*0138*/ 	.word	0x00003520


	//   ....[6]....
        /*013c*/ 	.word	0x00003f10


	//   ....[7]....
        /*0140*/ 	.word	0x00004fb0


	//   ....[8]....
        /*0144*/ 	.word	0x00005d40


	//   ....[9]....
        /*0148*/ 	.word	0x00005d80


	//   ....[10]....
        /*014c*/ 	.word	0x00005e20


	//   ....[11]....
        /*0150*/ 	.word	0x00005e50


	//   ....[12]....
        /*0154*/ 	.word	0x00005eb0


	//   ....[13]....
        /*0158*/ 	.word	0x00005ed0


	//   ....[14]....
        /*015c*/ 	.word	0x00005f10


	//   ....[15]....
        /*0160*/ 	.word	0x00005f20


	//   ....[16]....
        /*0164*/ 	.word	0x00005f60


	//   ....[17]....
        /*0168*/ 	.word	0x00005f70


	//   ....[18]....
        /*016c*/ 	.word	0x00005fb0


	//   ....[19]....
        /*0170*/ 	.word	0x00005fc0


	//   ....[20]....
        /*0174*/ 	.word	0x00006000


	//   ....[21]....
        /*0178*/ 	.word	0x00006010


	//   ....[22]....
        /*017c*/ 	.word	0x00006070


	//   ....[23]....
        /*0180*/ 	.word	0x00006080


	//   ....[24]....
        /*0184*/ 	.word	0x000060f0


	//   ....[25]....
        /*0188*/ 	.word	0x00006100


	//   ....[26]....
        /*018c*/ 	.word	0x00006130


	//   ....[27]....
        /*0190*/ 	.word	0x00006140


	//   ....[28]....
        /*0194*/ 	.word	0x00006150


	//   ....[29]....
        /*0198*/ 	.word	0x000061b0


	//   ....[30]....
        /*019c*/ 	.word	0x000061c0


	//   ....[31]....
        /*01a0*/ 	.word	0x00006220


	//   ....[32]....
        /*01a4*/ 	.word	0x00006250


	//   ....[33]....
        /*01a8*/ 	.word	0x00006270


	//   ....[34]....
        /*01ac*/ 	.word	0x000062a0


	//   ....[35]....
        /*01b0*/ 	.word	0x000062e0


	//   ....[36]....
        /*01b4*/ 	.word	0x00007660


	//   ....[37]....
        /*01b8*/ 	.word	0x000076a0


	//   ....[38]....
        /*01bc*/ 	.word	0x00007830


	//   ....[39]....
        /*01c0*/ 	.word	0x00007870


	//   ....[40]....
        /*01c4*/ 	.word	0x00007a00


	//   ....[41]....
        /*01c8*/ 	.word	0x00007a40


	//   ....[42]....
        /*01cc*/ 	.word	0x00007bd0


	//   ....[43]....
        /*01d0*/ 	.word	0x00007c10


	//   ....[44]....
        /*01d4*/ 	.word	0x00007da0


	//   ....[45]....
        /*01d8*/ 	.word	0x00007de0


	//   ....[46]....
        /*01dc*/ 	.word	0x00008140


	//   ....[47]....
        /*01e0*/ 	.word	0x00008890


	//   ....[48]....
        /*01e4*/ 	.word	0x00008e50


	//   ....[49]....
        /*01e8*/ 	.word	0x00008ea0


	//   ....[50]....
        /*01ec*/ 	.word	0x00008ef0


	//   ....[51]....
        /*01f0*/ 	.word	0x00008f20


	//   ....[52]....
        /*01f4*/ 	.word	0x00008f40


	//   ....[53]....
        /*01f8*/ 	.word	0x00009020


	//   ....[54]....
        /*01fc*/ 	.word	0x00009060


	//   ....[55]....
        /*0200*/ 	.word	0x000090b0


	//   ....[56]....
        /*0204*/ 	.word	0x000090e0


	//   ....[57]....
        /*0208*/ 	.word	0x00009100


	//----- nvinfo : EIATTR_EXIT_INSTR_OFFSETS
	.align		4
.L_2385:
        /*020c*/ 	.byte	0x04, 0x1c
        /*020e*/ 	.short	(.L_2387 - .L_2386)


	//   ....[0]....
.L_2386:
        /*0210*/ 	.word	0x000091d0


	//   ....[1]....
        /*0214*/ 	.word	0x000094c0


	//----- nvinfo : EIATTR_MAX_THREADS
	.align		4
.L_2387:
        /*0218*/ 	.byte	0x04, 0x05
        /*021a*/ 	.short	(.L_2389 - .L_2388)
.L_2388:
        /*021c*/ 	.word	0x00000020
        /*0220*/ 	.word	0x00000001
        /*0224*/ 	.word	0x00000001


	//----- nvinfo : EIATTR_CRS_STACK_SIZE
	.align		4
.L_2389:
        /*0228*/ 	.byte	0x04, 0x1e
        /*022a*/ 	.short	(.L_2391 - .L_2390)
.L_2390:
        /*022c*/ 	.word	0x00000000


	//----- nvinfo : EIATTR_CBANK_PARAM_SIZE
	.align		4
.L_2391:
        /*0230*/ 	.byte	0x03, 0x19
        /*0232*/ 	.short	0x01f0


	//----- nvinfo : EIATTR_PARAM_CBANK
	.align		4
        /*0234*/ 	.byte	0x04, 0x0a
        /*0236*/ 	.short	(.L_2393 - .L_2392)
	.align		4
.L_2392:
        /*0238*/ 	.word	index@(.nv.constant0._Z25selective_scan_bwd_kernelI32Selective_Scan_bwd_kernel_traitsILi32ELi16ELb0ELb1ELb0ELb0ELb1EffEEv12SSMParamsBwd)
        /*023c*/ 	.short	0x0210
        /*023e*/ 	.short	0x01f0


	//----- nvinfo : EIATTR_SW_WAR
	.align		4
.L_2393:
        /*0240*/ 	.byte	0x04, 0x36
        /*0242*/ 	.short	(.L_2395 - .L_2394)
.L_2394:
        /*0244*/ 	.word	0x00000008
.L_2395:


//--------------------- .nv.info._Z25selective_scan_bwd_kernelI32Selective_Scan_bwd_kernel_traitsILi32ELi16ELb0ELb1ELb0ELb1ELb0EffEEv12SSMParamsBwd --------------------------
	.section	.nv.info._Z25selective_scan_bwd_kernelI32Selective_Scan_bwd_kernel_traitsILi32ELi16ELb0ELb1ELb0ELb1ELb0EffEEv12SSMParamsBwd,"",@"SHT_CUDA_INFO"
	.sectionflags	@""
	.align	4


	//----- nvinfo : EIATTR_CUDA_API_VERSION
	.align		4
        /*0000*/ 	.byte	0x04, 0x37
        /*0002*/ 	.short	(.L_2397 - .L_2396)
.L_2396:
        /*0004*/ 	.word	0x00000082


	//----- nvinfo : EIATTR_KPARAM_INFO
	.align		4
.L_2397:
        /*0008*/ 	.byte	0x04, 0x17
        /*000a*/ 	.short	(.L_2399 - .L_2398)
.L_2398:
        /*000c*/ 	.word	0x00000000
        /*0010*/ 	.short	0x0000
        /*0012*/ 	.short	0x0000
        /*0014*/ 	.byte	0x00, 0xf0, 0xc1, 0x07


	//----- nvinfo : EIATTR_SPARSE_MMA_MASK
	.align		4
.L_2399:
        /*0018*/ 	.byte	0x03, 0x50
        /*001a*/ 	.short	0x0000


	//----- nvinfo : EIATTR_MAXREG_COUNT
	.align		4
        /*001c*/ 	.byte	0x03, 0x1b
        /*001e*/ 	.short	0x00ff


	//----- nvinfo : EIATTR_NUM_BARRIERS
	.align		4
        /*0020*/ 	.byte	0x02, 0x4c
        /*0022*/ 	.byte	0x01
	.zero		1


	//----- nvinfo : EIATTR_MERCURY_ISA_VERSION
	.align		4
        /*0024*/ 	.byte	0x03, 0x5f
        /*0026*/ 	.short	0x0101


	//----- nvinfo : EIATTR_INT_WARP_WIDE_INSTR_OFFSETS
	.align		4
        /*0028*/ 	.byte	0x04, 0x31
        /*002a*/ 	.short	(.L_2401 - .L_2400)


	//   ....[0]....
.L_2400:
        /*002c*/ 	.word	0x00005b50


	//   ....[1]....
        /*0030*/ 	.word	0x000063a0


	//----- nvinfo : EIATTR_COOP_GROUP_MASK_REGIDS
	.align		4
.L_2401:
        /*0034*/ 	.byte	0x04, 0x29
        /*0036*/ 	.short	(.L_2403 - .L_2402)


	//   ....[0]....
.L_2402:
        /*0038*/ 	.word	0xffffffff


	//   ....[1]....
        /*003c*/ 	.word	0xffffffff


	//   ....[2]....
        /*0040*/ 	.word	0xffffffff


	//   ....[3]....
        /*0044*/ 	.word	0xffffffff


	//   ....[4]....
        /*0048*/ 	.word	0xffffffff


	//   ....[5]....
        /*004c*/ 	.word	0xffffffff


	//   ....[6]....
        /*0050*/ 	.word	0xffffffff


	//   ....[7]....
        /*0054*/ 	.word	0xffffffff


	//   ....[8]....
        /*0058*/ 	.word	0xffffffff


	//   ....[9]....
        /*005c*/ 	.word	0xffffffff


	//   ....[10]....
        /*0060*/ 	.word	0xffffffff


	//   ....[11]....
        /*0064*/ 	.word	0xffffffff


	//   ....[12]....
        /*0068*/ 	.word	0xffffffff


	//   ....[13]....
        /*006c*/ 	.word	0xffffffff


	//   ....[14]....
        /*0070*/ 	.word	0xffffffff


	//   ....[15]....
        /*0074*/ 	.word	0xffffffff


	//   ....[16]....
        /*0078*/ 	.word	0xffffffff


	//   ....[17]....
        /*007c*/ 	.word	0xffffffff


	//   ....[18]....
        /*0080*/ 	.word	0xffffffff


	//   ....[19]....
        /*0084*/ 	.word	0xffffffff


	//   ....[20]....
        /*0088*/ 	.word	0xffffffff


	//   ....[21]....
        /*008c*/ 	.word	0xffffffff


	//   ....[22]....
        /*0090*/ 	.word	0xffffffff


	//   ....[23]....
        /*0094*/ 	.word	0xffffffff


	//   ....[24]....
        /*0098*/ 	.word	0xffffffff


	//   ....[25]....
        /*009c*/ 	.word	0xffffffff


	//   ....[26]....
        /*00a0*/ 	.word	0xffffffff


	//   ....[27]....
        /*00a4*/ 	.word	0xffffffff


	//   ....[28]....
        /*00a8*/ 	.word	0xffffffff


	//   ....[29]....
        /*00ac*/ 	.word	0xffffffff


	//   ....[30]....
        /*00b0*/ 	.word	0xffffffff


	//   ....[31]....
        /*00b4*/ 	.word	0xffffffff


	//   ....[32]....
        /*00b8*/ 	.word	0xffffffff


	//   ....[33]....
        /*00bc*/ 	.word	0xffffffff


	//   ....[34]....
        /*00c0*/ 	.word	0xffffffff


	//   ....[35]....
        /*00c4*/ 	.word	0xffffffff


	//   ....[36]....
        /*00c8*/ 	.word	0xffffffff


	//   ....[37]....
        /*00cc*/ 	.word	0xffffffff


	//   ....[38]....
        /*00d0*/ 	.word	0xffffffff


	//   ....[39]....
        /*00d4*/ 	.word	0xffffffff


	//   ....[40]....
        /*00d8*/ 	.word	0xffffffff


	//   ....[41]....
        /*00dc*/ 	.word	0xffffffff


	//   ....[42]....
        /*00e0*/ 	.word	0xffffffff


	//   ....[43]....
        /*00e4*/ 	.word	0xffffffff


	//   ....[44]....
        /*00e8*/ 	.word	0xffffffff


	//   ....[45]....
        /*00ec*/ 	.word	0xffffffff


	//   ....[46]....
        /*00f0*/ 	.word	0xffffffff


	//   ....[47]....
        /*00f4*/ 	.word	0xffffffff


	//   ....[48]....
        /*00f8*/ 	.word	0xffffffff


	//   ....[49]....
        /*00fc*/ 	.word	0xffffffff


	//   ....[50]....
        /*0100*/ 	.word	0xffffffff


	//   ....[51]....
        /*0104*/ 	.word	0xffffffff


	//   ....[52]....
        /*0108*/ 	.word	0xffffffff


	//   ....[53]....
        /*010c*/ 	.word	0xffffffff


	//   ....[54]....
        /*0110*/ 	.word	0xffffffff


	//----- nvinfo : EIATTR_COOP_GROUP_INSTR_OFFSETS
	.align		4
.L_2403:
        /*0114*/ 	.byte	0x04, 0x28
        /*0116*/ 	.short	(.L_2405 - .L_2404)


	//   ....[0]....
.L_2404:
        /*0118*/ 	.word	0x000012a0


	//   ....[1]....
        /*011c*/ 	.word	0x00001800


	//   ....[2]....
        /*0120*/ 	.word	0x00001d20


	//   ....[3]....
        /*0124*/ 	.word	0x00004e00


	//   ....[4]....
        /*0128*/ 	.word	0x00005930


	//   ....[5]....
        /*012c*/ 	.word	0x00005970


	//   ....[6]....
        /*0130*/ 	.word	0x00005a50


	//   ....[7]....
        /*0134*/ 	.word	0x00005a90


	//   ....[8]....
        /*0138*/ 	.word	0x00005b40


	//   ....[9]....
        /*013c*/ 	.word	0x00005b80


	//   ....[10]....
        /*0140*/ 	.word	0x00005bc0


	//   ....[11]....
        /*0144*/ 	.word	0x00005be0


	//   ....[12]....
        /*0148*/ 	.word	0x00005c10


	//   ....[13]....
        /*014c*/ 	.word	0x00005c30


	//   ....[14]....
        /*0150*/ 	.word	0x00005c60


	//   ....[15]....
        /*0154*/ 	.word	0x00005c80


	//   ....[16]....
        /*0158*/ 	.word	0x00005cb0


	//   ....[17]....
        /*015c*/ 	.word	0x00005cd0


	//   ....[18]....
        /*0160*/ 	.word	0x00005d00


	//   ....[19]....
        /*0164*/ 	.word	0x00005d20


	//   ....[20]....
        /*0168*/ 	.word	0x00005d80


	//   ....[21]....
        /*016c*/ 	.word	0x00005d90


	//   ....[22]....
        /*0170*/ 	.word	0x00005dd0


	//   ....[23]....
        /*0174*/ 	.word	0x00005de0


	//   ....[24]....
        /*0178*/ 	.word	0x00005df0


	//   ....[25]....
        /*017c*/ 	.word	0x00005e40


	//   ....[26]....
        /*0180*/ 	.word	0x00005e50


	//   ....[27]....
        /*0184*/ 	.word	0x00005ea0


	//   ....[28]....
        /*0188*/ 	.word	0x00005ed0


	//   ....[29]....
        /*018c*/ 	.word	0x00005ee0


	//   ....[30]....
        /*0190*/ 	.word	0x00005f30


	//   ....[31]....
        /*0194*/ 	.word	0x00005f80


	//   ....[32]....
        /*0198*/ 	.word	0x000072e0


	//   ....[33]....
        /*019c*/ 	.word	0x00007320


	//   ....[34]....
        /*01a0*/ 	.word	0x000074b0


	//   ....[35]....
        /*01a4*/ 	.word	0x000074f0


	//   ....[36]....
        /*01a8*/ 	.word	0x00007600


	//   ....[37]....
        /*01ac*/ 	.word	0x00007640


	//   ....[38]....
        /*01b0*/ 	.word	0x000077b0


	//   ....[39]....
        /*01b4*/ 	.word	0x000077f0


	//   ....[40]....
        /*01b8*/ 	.word	0x00007980


	//   ....[41]....
        /*01bc*/ 	.word	0x000079c0


	//   ....[42]....
        /*01c0*/ 	.word	0x00008040


	//   ....[43]....
        /*01c4*/ 	.word	0x00008840


	//   ....[44]....
        /*01c8*/ 	.word	0x00009110


	//   ....[45]....
        /*01cc*/ 	.word	0x00009740


	//   ....[46]....
        /*01d0*/ 	.word	0x00009790


	//   ....[47]....
        /*01d4*/ 	.word	0x000097e0


	//   ....[48]....
        /*01d8*/ 	.word	0x00009810


	//   ....[49]....
        /*01dc*/ 	.word	0x00009830


	//   ....[50]....
        /*01e0*/ 	.word	0x00009910


	//   ....[51]....
        /*01e4*/ 	.word	0x00009950


	//   ....[52]....
        /*01e8*/ 	.word	0x000099a0


	//   ....[53]....
        /*01ec*/ 	.word	0x000099d0


	//   ....[54]....
        /*01f0*/ 	.word	0x000099f0


	//----- nvinfo : EIATTR_EXIT_INSTR_OFFSETS
	.align		4
.L_2405:
        /*01f4*/ 	.byte	0x04, 0x1c
        /*01f6*/ 	.short	(.L_2407 - .L_2406)


	//   ....[0]....
.L_2406:
        /*01f8*/ 	.word	0x00009ac0


	//   ....[1]....
        /*01fc*/ 	.word	0x00009de0


	//----- nvinfo : EIATTR_MAX_THREADS
	.align		4
.L_2407:
        /*0200*/ 	.byte	0x04, 0x05
        /*0202*/ 	.short	(.L_2409 - .L_2408)
.L_2408:
        /*0204*/ 	.word	0x00000020
        /*0208*/ 	.word	0x00000001
        /*020c*/ 	.word	0x00000001


	//----- nvinfo : EIATTR_CRS_STACK_SIZE
	.align		4
.L_2409:
        /*0210*/ 	.byte	0x04, 0x1e
        /*0212*/ 	.short	(.L_2411 - .L_2410)
.L_2410:
        /*0214*/ 	.word	0x00000000


	//----- nvinfo : EIATTR_CBANK_PARAM_SIZE
	.align		4
.L_2411:
        /*0218*/ 	.byte	0x03, 0x19
        /*021a*/ 	.short	0x01f0


	//----- nvinfo : EIATTR_PARAM_CBANK
	.align		4
        /*021c*/ 	.byte	0x04, 0x0a
        /*021e*/ 	.short	(.L_2413 - .L_2412)
	.align		4
.L_2412:
        /*0220*/ 	.word	index@(.nv.constant0._Z25selective_scan_bwd_kernelI32Selective_Scan_bwd_kernel_traitsILi32ELi16ELb0ELb1ELb0ELb1ELb0EffEEv12SSMParamsBwd)
        /*0224*/ 	.short	0x0210
        /*0226*/ 	.short	0x01f0


	//----- nvinfo : EIATTR_SW_WAR
	.align		4
.L_2413:
        /*0228*/ 	.byte	0x04, 0x36
        /*022a*/ 	.short	(.L_2415 - .L_2414)
.L_2414:
        /*022c*/ 	.word	0x00000008
.L_2415:


//--------------------- .nv.info._Z25selective_scan_bwd_kernelI32Selective_Scan_bwd_kernel_traitsILi32ELi16ELb0ELb1ELb0ELb1ELb1EffEEv12SSMParamsBwd --------------------------
	.section	.nv.info._Z25selective_scan_bwd_kernelI32Selective_Scan_bwd_kernel_traitsILi32ELi16ELb0ELb1ELb0ELb1ELb1EffEEv12SSMParamsBwd,"",@"SHT_CUDA_INFO"
	.sectionflags	@""
	.align	4


	//----- nvinfo : EIATTR_CUDA_API_VERSION
	.align		4
        /*0000*/ 	.byte	0x04, 0x37
        /*0002*/ 	.short	(.L_2417 - .L_2416)
.L_2416:
        /*0004*/ 	.word	0x00000082


	//----- nvinfo : EIATTR_KPARAM_INFO
	.align		4
.L_2417:
        /*0008*/ 	.byte	0x04, 0x17
        /*000a*/ 	.short	(.L_2419 - .L_2418)
.L_2418:
        /*000c*/ 	.word	0x00000000
        /*0010*/ 	.short	0x0000
        /*0012*/ 	.short	0x0000
        /*0014*/ 	.byte	0x00, 0xf0, 0xc1, 0x07


	//----- nvinfo : EIATTR_SPARSE_MMA_MASK
	.align		4
.L_2419:
        /*0018*/ 	.byte	0x03, 0x50
        /*001a*/ 	.short	0x0000


	//----- nvinfo : EIATTR_MAXREG_COUNT
	.align		4
        /*001c*/ 	.byte	0x03, 0x1b
        /*001e*/ 	.short	0x00ff


	//----- nvinfo : EIATTR_NUM_BARRIERS
	.align		4
        /*0020*/ 	.byte	0x02, 0x4c
        /*0022*/ 	.byte	0x01
	.zero		1


	//----- nvinfo : EIATTR_MERCURY_ISA_VERSION
	.align		4
        /*0024*/ 	.byte	0x03, 0x5f
        /*0026*/ 	.short	0x0101


	//----- nvinfo : EIATTR_INT_WARP_WIDE_INSTR_OFFSETS
	.align		4
        /*0028*/ 	.byte	0x04, 0x31
        /*002a*/ 	.short	(.L_2421 - .L_2420)


	//   ....[0]....
.L_2420:
        /*002c*/ 	.word	0x00007ea0


	//   ....[1]....
        /*0030*/ 	.word	0x00007f00


	//----- nvinfo : EIATTR_COOP_GROUP_MASK_REGIDS
	.align		4
.L_2421:
        /*0034*/ 	.byte	0x04, 0x29
        /*0036*/ 	.short	(.L_2423 - .L_2422)


	//   ....[0]....
.L_2422:
        /*0038*/ 	.word	0xffffffff


	//   ....[1]....
        /*003c*/ 	.word	0xffffffff


	//   ....[2]....
        /*0040*/ 	.word	0xffffffff


	//   ....[3]....
        /*0044*/ 	.word	0xffffffff


	//   ....[4]....
        /*0048*/ 	.word	0xffffffff


	//   ....[5]....
        /*004c*/ 	.word	0xffffffff


	//   ....[6]....
        /*0050*/ 	.word	0xffffffff


	//   ....[7]....
        /*0054*/ 	.word	0xffffffff


	//   ....[8]....
        /*0058*/ 	.word	0xffffffff


	//   ....[9]....
        /*005c*/ 	.word	0xffffffff


	//   ....[10]....
        /*0060*/ 	.word	0xffffffff


	//   ....[11]....
        /*0064*/ 	.word	0xffffffff


	//   ....[12]....
        /*0068*/ 	.word	0xffffffff


	//   ....[13]....
        /*006c*/ 	.word	0xffffffff


	//   ....[14]....
        /*0070*/ 	.word	0xffffffff


	//   ....[15]....
        /*0074*/ 	.word	0xffffffff


	//   ....[16]....
        /*0078*/ 	.word	0xffffffff


	//   ....[17]....
        /*007c*/ 	.word	0xffffffff


	//   ....[18]....
        /*0080*/ 	.word	0xffffffff


	//   ....[19]....
        /*0084*/ 	.word	0xffffffff


	//   ....[20]....
        /*0088*/ 	.word	0xffffffff


	//   ....[21]....
        /*008c*/ 	.word	0xffffffff


	//   ....[22]....
        /*0090*/ 	.word	0xffffffff


	//   ....[23]....
        /*0094*/ 	.word	0xffffffff


	//   ....[24]....
        /*0098*/ 	.word	0xffffffff


	//   ....[25]....
        /*009c*/ 	.word	0xffffffff


	//   ....[26]....
        /*00a0*/ 	.word	0xffffffff


	//   ....[27]....
        /*00a4*/ 	.word	0xffffffff


	//   ....[28]....
        /*00a8*/ 	.word	0xffffffff


	//   ....[29]....
        /*00ac*/ 	.word	0xffffffff


	//   ....[30]....
        /*00b0*/ 	.word	0xffffffff


	//   ....[31]....
        /*00b4*/ 	.word	0xffffffff


	//   ....[32]....
        /*00b8*/ 	.word	0xffffffff


	//   ....[33]....
        /*00bc*/ 	.word	0xffffffff


	//   ....[34]....
        /*00c0*/ 	.word	0xffffffff


	//   ....[35]....
        /*00c4*/ 	.word	0xffffffff


	//   ....[36]....
        /*00c8*/ 	.word	0xffffffff


	//   ....[37]....
        /*00cc*/ 	.word	0xffffffff


	//   ....[38]....
        /*00d0*/ 	.word	0xffffffff


	//   ....[39]....
        /*00d4*/ 	.word	0xffffffff


	//   ....[40]....
        /*00d8*/ 	.word	0xffffffff


	//   ....[41]....
        /*00dc*/ 	.word	0xffffffff


	//   ....[42]....
        /*00e0*/ 	.word	0xffffffff


	//   ....[43]....
        /*00e4*/ 	.word	0xffffffff


	//   ....[44]....
        /*00e8*/ 	.word	0xffffffff


	//   ....[45]....
        /*00ec*/ 	.word	0xffffffff


	//   ....[46]....
        /*00f0*/ 	.word	0xffffffff


	//   ....[47]....
        /*00f4*/ 	.word	0xffffffff


	//   ....[48]....
        /*00f8*/ 	.word	0xffffffff


	//   ....[49]....
        /*00fc*/ 	.word	0xffffffff


	//   ....[50]....
        /*0100*/ 	.word	0xffffffff


	//   ....[51]....
        /*0104*/ 	.word	0xffffffff


	//   ....[52]....
        /*0108*/ 	.word	0xffffffff


	//   ....[53]....
        /*010c*/ 	.word	0xffffffff


	//   ....[54]....
        /*0110*/ 	.word	0xffffffff


	//   ....[55]....
        /*0114*/ 	.word	0xffffffff


	//   ....[56]....
        /*0118*/ 	.word	0xffffffff


	//   ....[57]....
        /*011c*/ 	.word	0xffffffff


	//   ....[58]....
        /*0120*/ 	.word	0xffffffff


	//----- nvinfo : EIATTR_COOP_GROUP_INSTR_OFFSETS
	.align		4
.L_2423:
        /*0124*/ 	.byte	0x04, 0x28
        /*0126*/ 	.short	(.L_2425 - .L_2424)


	//   ....[0]....
.L_2424:
        /*0128*/ 	.word	0x00001280


	//   ....[1]....
        /*012c*/ 	.word	0x00001720


	//   ....[2]....
        /*0130*/ 	.word	0x00001c70


	//   ....[3]....
        /*0134*/ 	.word	0x000047f0


	//   ....[4]....
        /*0138*/ 	.word	0x00004ed0


	//   ....[5]....
        /*013c*/ 	.word	0x00005720


	//   ....[6]....
        /*0140*/ 	.word	0x00006110


	//   ....[7]....
        /*0144*/ 	.word	0x000071e0


	//   ....[8]....
        /*0148*/ 	.word	0x00007d50


	//   ....[9]....
        /*014c*/ 	.word	0x00007d90


	//   ....[10]....
        /*0150*/ 	.word	0x00007e10


	//   ....[11]....
        /*0154*/ 	.word	0x00007e50


	//   ....[12]....
        /*0158*/ 	.word	0x00007e90


	//   ....[13]....
        /*015c*/ 	.word	0x00007ef0


	//   ....[14]....
        /*0160*/ 	.word	0x00007f10


	//   ....[15]....
        /*0164*/ 	.word	0x00007f50


	//   ....[16]....
        /*0168*/ 	.word	0x00007f60


	//   ....[17]....
        /*016c*/ 	.word	0x00007fa0


	//   ....[18]....
        /*0170*/ 	.word	0x00007fb0


	//   ....[19]....
        /*0174*/ 	.word	0x00007ff0


	//   ....[20]....
        /*0178*/ 	.word	0x00008000


	//   ....[21]....
        /*017c*/ 	.word	0x00008040


	//   ....[22]....
        /*0180*/ 	.word	0x00008050


	//   ....[23]....
        /*0184*/ 	.word	0x000080b0


	//   ....[24]....
        /*0188*/ 	.word	0x000080c0


	//   ....[25]....
        /*018c*/ 	.word	0x00008130


	//   ....[26]....
        /*0190*/ 	.word	0x00008140


	//   ....[27]....
        /*0194*/ 	.word	0x00008170


	//   ....[28]....
        /*0198*/ 	.word	0x00008180


	//   ....[29]....
        /*019c*/ 	.word	0x000081d0


	//   ....[30]....
        /*01a0*/ 	.word	0x000081e0


	//   ....[31]....
        /*01a4*/ 	.word	0x00008220


	//   ....[32]....
        /*01a8*/ 	.word	0x00008260


	//   ....[33]....
        /*01ac*/ 	.word	0x00008270


	//   ....[34]....
        /*01b0*/ 	.word	0x00008280


	//   ....[35]....
        /*01b4*/ 	.word	0x000082b0


	//   ....[36]....
        /*01b8*/ 	.word	0x00009660


	//   ....[37]....
        /*01bc*/ 	.word	0x000096a0


	//   ....[38]....
        /*01c0*/ 	.word	0x00009830


	//   ....[39]....
        /*01c4*/ 	.word	0x00009870


	//   ....[40]....
        /*01c8*/ 	.word	0x000099c0


	//   ....[41]....
        /*01cc*/ 	.word	0x00009a00


	//   ....[42]....
        /*01d0*/ 	.word	0x00009b90


	//   ....[43]....
        /*01d4*/ 	.word	0x00009bd0


	//   ....[44]....
        /*01d8*/ 	.word	0x00009d40


	//   ....[45]....
        /*01dc*/ 	.word	0x00009d60


	//   ....[46]....
        /*01e0*/ 	.word	0x0000a340


	//   ....[47]....
        /*01e4*/ 	.word	0x0000a950


	//   ....[48]....
        /*01e8*/ 	.word	0x0000b410


	//   ....[49]....
        /*01ec*/ 	.word	0x0000b9d0


	//   ....[50]....
        /*01f0*/ 	.word	0x0000ba20


	//   ....[51]....
        /*01f4*/ 	.word	0x0000ba70


	//   ....[52]....
        /*01f8*/ 	.word	0x0000baa0


	//   ....[53]....
        /*01fc*/ 	.word	0x0000bac0


	//   ....[54]....
        /*0200*/ 	.word	0x0000bba0


	//   ....[55]....
        /*0204*/ 	.word	0x0000bbe0


	//   ....[56]....
        /*0208*/ 	.word	0x0000bc30


	//   ....[57]....
        /*020c*/ 	.word	0x0000bc60


	//   ....[58]....
        /*0210*/ 	.word	0x0000bc80


	//----- nvinfo : EIATTR_EXIT_INSTR_OFFSETS
	.align		4
.L_2425:
        /*0214*/ 	.byte	0x04, 0x1c
        /*0216*/ 	.short	(.L_2427 - .L_2426)


	//   ....[0]....
.L_2426:
        /*0218*/ 	.word	0x0000bd50


	//   ....[1]....
        /*021c*/ 	.word	0x0000c030


	//----- nvinfo : EIATTR_MAX_THREADS
	.align		4
.L_2427:
        /*0220*/ 	.byte	0x04, 0x05
        /*0222*/ 	.short	(.L_2429 - .L_2428)
.L_2428:
        /*0224*/ 	.word	0x00000020
        /*0228*/ 	.word	0x00000001
        /*022c*/ 	.word	0x00000001


	//----- nvinfo : EIATTR_CRS_STACK_SIZE
	.align		4
.L_2429:
        /*0230*/ 	.byte	0x04, 0x1e
        /*0232*/ 	.short	(.L_2431 - .L_2430)
.L_2430:
        /*0234*/ 	.word	0x00000000


	//----- nvinfo : EIATTR_CBANK_PARAM_SIZE
	.align		4
.L_2431:
        /*0238*/ 	.byte	0x03, 0x19
        /*023a*/ 	.short	0x01f0


	//----- nvinfo : EIATTR_PARAM_CBANK
	.align		4
        /*023c*/ 	.byte	0x04, 0x0a
        /*023e*/ 	.short	(.L_2433 - .L_2432)
	.align		4
.L_2432:
        /*0240*/ 	.word	index@(.nv.constant0._Z25selective_scan_bwd_kernelI32Selective_Scan_bwd_kernel_traitsILi32ELi16ELb0ELb1ELb0ELb1ELb1EffEEv12SSMParamsBwd)
        /*0244*/ 	.short	0x0210
        /*0246*/ 	.short	0x01f0


	//----- nvinfo : EIATTR_SW_WAR
	.align		4
.L_2433:
        /*0248*/ 	.byte	0x04, 0x36
        /*024a*/ 	.short	(.L_2435 - .L_2434)
.L_2434:
        /*024c*/ 	.word	0x00000008
.L_2435:


//--------------------- .nv.info._Z25selective_scan_bwd_kernelI32Selective_Scan_bwd_kernel_traitsILi32ELi16ELb0ELb1ELb1ELb0ELb0EffEEv12SSMParamsBwd --------------------------
	.section	.nv.info._Z25selective_scan_bwd_kernelI32Selective_Scan_bwd_kernel_traitsILi32ELi16ELb0ELb1ELb1ELb0ELb0EffEEv12SSMParamsBwd,"",@"SHT_CUDA_INFO"
	.sectionflags	@""
	.align	4


	//----- nvinfo : EIATTR_CUDA_API_VERSION
	.align		4
        /*0000*/ 	.byte	0x04, 0x37
        /*0002*/ 	.short	(.L_2437 - .L_2436)
.L_2436:
        /*0004*/ 	.word	0x00000082


	//----- nvinfo : EIATTR_KPARAM_INFO
	.align		4
.L_2437:
        /*0008*/ 	.byte	0x04, 0x17
        /*000a*/ 	.short	(.L_2439 - .L_2438)
.L_2438:
        /*000c*/ 	.word	0x00000000
        /*0010*/ 	.short	0x0000
        /*0012*/ 	.short	0x0000
        /*0014*/ 	.byte	0x00, 0xf0, 0xc1, 0x07


	//----- nvinfo : EIATTR_SPARSE_MMA_MASK
	.align		4
.L_2439:
        /*0018*/ 	.byte	0x03, 0x50
        /*001a*/ 	.short	0x0000


	//----- nvinfo : EIATTR_MAXREG_COUNT
	.align		4
        /*001c*/ 	.byte	0x03, 0x1b
        /*001e*/ 	.short	0x00ff


	//----- nvinfo : EIATTR_NUM_BARRIERS
	.align		4
        /*0020*/ 	.byte	0x02, 0x4c
        /*0022*/ 	.byte	0x01
	.zero		1


	//----- nvinfo : EIATTR_MERCURY_ISA_VERSION
	.align		4
        /*0024*/ 	.byte	0x03, 0x5f
        /*0026*/ 	.short	0x0101


	//----- nvinfo : EIATTR_INT_WARP_WIDE_INSTR_OFFSETS
	.align		4
        /*0028*/ 	.byte	0x04, 0x31
        /*002a*/ 	.short	(.L_2441 - .L_2440)


	//   ....[0]....
.L_2440:
        /*002c*/ 	.word	0x000041a0


	//   ....[1]....
        /*0030*/ 	.word	0x00004490


	//----- nvinfo : EIATTR_COOP_GROUP_MASK_REGIDS
	.align		4
.L_2441:
        /*0034*/ 	.byte	0x04, 0x29
        /*0036*/ 	.short	(.L_2443 - .L_2442)


	//   ....[0]....
.L_2442:
        /*0038*/ 	.word	0xffffffff


	//   ....[1]....
        /*003c*/ 	.word	0xffffffff


	//   ....[2]....
        /*0040*/ 	.word	0xffffffff


	//   ....[3]....
        /*0044*/ 	.word	0xffffffff


	//   ....[4]....
        /*0048*/ 	.word	0xffffffff


	//   ....[5]....
        /*004c*/ 	.word	0xffffffff


	//   ....[6]....
        /*0050*/ 	.word	0xffffffff


	//   ....[7]....
        /*0054*/ 	.word	0xffffffff


	//   ....[8]....
        /*0058*/ 	.word	0xffffffff


	//   ....[9]....
        /*005c*/ 	.word	0xffffffff


	//   ....[10]....
        /*0060*/ 	.word	0xffffffff


	//   ....[11]....
        /*0064*/ 	.word	0xffffffff


	//   ....[12]....
        /*0068*/ 	.word	0xffffffff


	//   ....[13]....
        /*006c*/ 	.word	0xffffffff


	//   ....[14]....
        /*0070*/ 	.word	0xffffffff


	//   ....[15]....
        /*0074*/ 	.word	0xffffffff


	//   ....[16]....
        /*0078*/ 	.word	0xffffffff


	//   ....[17]....
        /*007c*/ 	.word	0xffffffff


	//   ....[18]....
        /*0080*/ 	.word	0xffffffff


	//   ....[19]....
        /*0084*/ 	.word	0xffffffff


	//   ....[20]....
        /*0088*/ 	.word	0xffffffff


	//   ....[21]....
        /*008c*/ 	.word	0xffffffff


	//   ....[22]....
        /*0090*/ 	.word	0xffffffff


	//   ....[23]....
        /*0094*/ 	.word	0xffffffff


	//   ....[24]....
        /*0098*/ 	.word	0xffffffff


	//   ....[25]....
        /*009c*/ 	.word	0xffffffff


	//   ....[26]....
        /*00a0*/ 	.word	0xffffffff


	//   ....[27]....
        /*00a4*/ 	.word	0xffffffff


	//   ....[28]....
        /*00a8*/ 	.word	0xffffffff


	//   ....[29]....
        /*00ac*/ 	.word	0xffffffff


	//   ....[30]....
        /*00b0*/ 	.word	0xffffffff


	//   ....[31]....
        /*00b4*/ 	.word	0xffffffff


	//   ....[32]....
        /*00b8*/ 	.word	0xffffffff


	//   ....[33]....
        /*00bc*/ 	.word	0xffffffff


	//   ....[34]....
        /*00c0*/ 	.word	0xffffffff


	//   ....[35]....
        /*00c4*/ 	.word	0xffffffff


	//   ....[36]....
        /*00c8*/ 	.word	0xffffffff


	//   ....[37]....
        /*00cc*/ 	.word	0xffffffff


	//   ....[38]....
        /*00d0*/ 	.word	0xffffffff


	//   ....[39]....
        /*00d4*/ 	.word	0xffffffff


	//   ....[40]....
        /*00d8*/ 	.word	0xffffffff


	//   ....[41]....
        /*00dc*/ 	.word	0xffffffff


	//   ....[42]....
        /*00e0*/ 	.word	0xffffffff


	//   ....[43]....
        /*00e4*/ 	.word	0xffffffff


	//   ....[44]....
        /*00e8*/ 	.word	0xffffffff


	//   ....[45]....
        /*00ec*/ 	.word	0xffffffff


	//   ....[46]....
        /*00f0*/ 	.word	0xffffffff


	//   ....[47]....
        /*00f4*/ 	.word	0xffffffff


	//   ....[48]....
        /*00f8*/ 	.word	0xffffffff


	//   ....[49]....
        /*00fc*/ 	.word	0xffffffff


	//----- nvinfo : EIATTR_COOP_GROUP_INSTR_OFFSETS
	.align		4
.L_2443:
        /*0100*/ 	.byte	0x04, 0x28
        /*0102*/ 	.short	(.L_2445 - .L_2444)


	//   ....[0]....
.L_2444:
        /*0104*/ 	.word	0x000013f0


	//   ....[1]....
        /*0108*/ 	.word	0x000018d0


	//   ....[2]....
        /*010c*/ 	.word	0x00001d20


	//   ....[3]....
        /*0110*/ 	.word	0x00002a50


	//   ....[4]....
        /*0114*/ 	.word	0x000032f0


	//   ....[5]....
        /*0118*/ 	.word	0x00003f30


	//   ....[6]....
        /*011c*/ 	.word	0x00003f70


	//   ....[7]....
        /*0120*/ 	.word	0x00003fb0


	//   ....[8]....
        /*0124*/ 	.word	0x00004010


	//   ....[9]....
        /*0128*/ 	.word	0x00004050


	//   ....[10]....
        /*012c*/ 	.word	0x00004100


	//   ....[11]....
        /*0130*/ 	.word	0x00004130


	//   ....[12]....
        /*0134*/ 	.word	0x00004180


	//   ....[13]....
        /*0138*/ 	.word	0x000041b0


	//   ....[14]....
        /*013c*/ 	.word	0x000041f0


	//   ....[15]....
        /*0140*/ 	.word	0x00004210


	//   ....[16]....
        /*0144*/ 	.word	0x00004240


	//   ....[17]....
        /*0148*/ 	.word	0x00004260


	//   ....[18]....
        /*014c*/ 	.word	0x00004290


	//   ....[19]....
        /*0150*/ 	.word	0x000042b0


	//   ....[20]....
        /*0154*/ 	.word	0x00004310


	//   ....[21]....
        /*0158*/ 	.word	0x00004320


	//   ....[22]....
        /*015c*/ 	.word	0x00004360


	//   ....[23]....
        /*0160*/ 	.word	0x00004370


	//   ....[24]....
        /*0164*/ 	.word	0x000043a0


	//   ....[25]....
        /*0168*/ 	.word	0x000043c0


	//   ....[26]....
        /*016c*/ 	.word	0x000043e0


	//   ....[27]....
        /*0170*/ 	.word	0x00004400


	//   ....[28]....
        /*0174*/ 	.word	0x00004410


	//   ....[29]....
        /*0178*/ 	.word	0x00004430


	//   ....[30]....
        /*017c*/ 	.word	0x00004460


	//   ....[31]....
        /*0180*/ 	.word	0x00004470


	//   ....[32]....
        /*0184*/ 	.word	0x00004480


	//   ....[33]....
        /*0188*/ 	.word	0x00005d90


	//   ....[34]....
        /*018c*/ 	.word	0x00005f60


	//   ....[35]....
        /*0190*/ 	.word	0x000060a0


	//   ....[36]....
        /*0194*/ 	.word	0x00006190


	//   ....[37]....
        /*0198*/ 	.word	0x00006350


	//   ....[38]....
        /*019c*/ 	.word	0x00006720


	//   ....[39]....
        /*01a0*/ 	.word	0x00006e60


	//   ....[40]....
        /*01a4*/ 	.word	0x000074b0


	//   ....[41]....
        /*01a8*/ 	.word	0x00007500


	//   ....[42]....
        /*01ac*/ 	.word	0x00007550


	//   ....[43]....
        /*01b0*/ 	.word	0x00007580


	//   ....[44]....
        /*01b4*/ 	.word	0x000075a0


	//   ....[45]....
        /*01b8*/ 	.word	0x000076a0


	//   ....[46]....
        /*01bc*/ 	.word	0x000076e0


	//   ....[47]....
        /*01c0*/ 	.word	0x00007730


	//   ....[48]....
        /*01c4*/ 	.word	0x00007760


	//   ....[49]....
        /*01c8*/ 	.word	0x00007780


	//----- nvinfo : EIATTR_EXIT_INSTR_OFFSETS
	.align		4
.L_2445:
        /*01cc*/ 	.byte	0x04, 0x1c
        /*01ce*/ 	.short	(.L_2447 - .L_2446)


	//   ....[0]....
.L_2446:
        /*01d0*/ 	.word	0x00007870


	//   ....[1]....
        /*01d4*/ 	.word	0x00007a50


	//----- nvinfo : EIATTR_MAX_THREADS
	.align		4
.L_2447:
        /*01d8*/ 	.byte	0x04, 0x05
        /*01da*/ 	.short	(.L_2449 - .L_2448)
.L_2448:
        /*01dc*/ 	.word	0x00000020
        /*01e0*/ 	.word	0x00000001
        /*01e4*/ 	.word	0x00000001


	//----- nvinfo : EIATTR_CRS_STACK_SIZE
	.align		4
.L_2449:
        /*01e8*/ 	.byte	0x04, 0x1e
        /*01ea*/ 	.short	(.L_2451 - .L_2450)
.L_2450:
        /*01ec*/ 	.word	0x00000000


	//----- nvinfo : EIATTR_CBANK_PARAM_SIZE
	.align		4
.L_2451:
        /*01f0*/ 	.byte	0x03, 0x19
        /*01f2*/ 	.short	0x01f0


	//----- nvinfo : EIATTR_PARAM_CBANK
	.align		4
        /*01f4*/ 	.byte	0x04, 0x0a
        /*01f6*/ 	.short	(.L_2453 - .L_2452)
	.align		4
.L_2452:
        /*01f8*/ 	.word	index@(.nv.constant0._Z25selective_scan_bwd_kernelI32Selective_Scan_bwd_kernel_traitsILi32ELi16ELb0ELb1ELb1ELb0ELb0EffEEv12SSMParamsBwd)
        /*01fc*/ 	.short	0x0210
        /*01fe*/ 	.short	0x01f0


	//----- nvinfo : EIATTR_SW_WAR
	.align		4
.L_2453:
        /*0200*/ 	.byte	0x04, 0x36
        /*0202*/ 	.short	(.L_2455 - .L_2454)
.L_2454:
        /*0204*/ 	.word	0x00000008
.L_2455:


//--------------------- .nv.info._Z25selective_scan_bwd_kernelI32Selective_Scan_bwd_kernel_traitsILi32ELi16ELb0ELb1ELb1ELb0ELb1EffEEv12SSMParamsBwd --------------------------
	.section	.nv.info._Z25selective_scan_bwd_kernelI32Selective_Scan_bwd_kernel_traitsILi32ELi16ELb0ELb1ELb1ELb0ELb1EffEEv12SSMParamsBwd,"",@"SHT_CUDA_INFO"
	.sectionflags	@""
	.align	4


	//----- nvinfo : EIATTR_CUDA_API_VERSION
	.align		4
        /*0000*/ 	.byte	0x04, 0x37
        /*0002*/ 	.short	(.L_2457 - .L_2456)
.L_2456:
        /*0004*/ 	.word	0x00000082


	//----- nvinfo : EIATTR_KPARAM_INFO
	.align		4
.L_2457:
        /*0008*/ 	.byte	0x04, 0x17
        /*000a*/ 	.short	(.L_2459 - .L_2458)
.L_2458:
        /*000c*/ 	.word	0x00000000
        /*0010*/ 	.short	0x0000
        /*0012*/ 	.short	0x0000
        /*0014*/ 	.byte	0x00, 0xf0, 0xc1, 0x07


	//----- nvinfo : EIATTR_SPARSE_MMA_MASK
	.align		4
.L_2459:
        /*0018*/ 	.byte	0x03, 0x50
        /*001a*/ 	.short	0x0000


	//----- nvinfo : EIATTR_MAXREG_COUNT
	.align		4
        /*001c*/ 	.byte	0x03, 0x1b
        /*001e*/ 	.short	0x00ff


	//----- nvinfo : EIATTR_NUM_BARRIERS
	.align		4
        /*0020*/ 	.byte	0x02, 0x4c
        /*0022*/ 	.byte	0x01
	.zero		1


	//----- nvinfo : EIATTR_MERCURY_ISA_VERSION
	.align		4
        /*0024*/ 	.byte	0x03, 0x5f
        /*0026*/ 	.short	0x0101


	//----- nvinfo : EIATTR_INT_WARP_WIDE_INSTR_OFFSETS
	.align		4
        /*0028*/ 	.byte	0x04, 0x31
        /*002a*/ 	.short	(.L_2461 - .L_2460)


	//   ....[0]....
.L_2460:
        /*002c*/ 	.word	0x00006540


	//   ....[1]....
        /*0030*/ 	.word	0x000065e0


	//----- nvinfo : EIATTR_COOP_GROUP_MASK_REGIDS
	.align		4
.L_2461:
        /*0034*/ 	.byte	0x04, 0x29
        /*0036*/ 	.short	(.L_2463 - .L_2462)


	//   ....[0]....
.L_2462:
        /*0038*/ 	.word	0xffffffff


	//   ....[1]....
        /*003c*/ 	.word	0xffffffff


	//   ....[2]....
        /*0040*/ 	.word	0xffffffff


	//   ....[3]....
        /*0044*/ 	.word	0xffffffff


	//   ....[4]....
        /*0048*/ 	.word	0xffffffff


	//   ....[5]....
        /*004c*/ 	.word	0xffffffff


	//   ....[6]....
        /*0050*/ 	.word	0xffffffff


	//   ....[7]....
        /*0054*/ 	.word	0xffffffff


	//   ....[8]....
        /*0058*/ 	.word	0xffffffff


	//   ....[9]....
        /*005c*/ 	.word	0xffffffff


	//   ....[10]....
        /*0060*/ 	.word	0xffffffff


	//   ....[11]....
        /*0064*/ 	.word	0xffffffff


	//   ....[12]....
        /*0068*/ 	.word	0xffffffff


	//   ....[13]....
        /*006c*/ 	.word	0xffffffff


	//   ....[14]....
        /*0070*/ 	.word	0xffffffff


	//   ....[15]....
        /*0074*/ 	.word	0xffffffff


	//   ....[16]....
        /*0078*/ 	.word	0xffffffff


	//   ....[17]....
        /*007c*/ 	.word	0xffffffff


	//   ....[18]....
        /*0080*/ 	.word	0xffffffff


	//   ....[19]....
        /*0084*/ 	.word	0xffffffff


	//   ....[20]....
        /*0088*/ 	.word	0xffffffff


	//   ....[21]....
        /*008c*/ 	.word	0xffffffff


	//   ....[22]....
        /*0090*/ 	.word	0xffffffff


	//   ....[23]....
        /*0094*/ 	.word	0xffffffff


	//   ....[24]....
        /*0098*/ 	.word	0xffffffff


	//   ....[25]....
        /*009c*/ 	.word	0xffffffff


	//   ....[26]....
        /*00a0*/ 	.word	0xffffffff


	//   ....[27]....
        /*00a4*/ 	.word	0xffffffff


	//   ....[28]....
        /*00a8*/ 	.word	0xffffffff


	//   ....[29]....
        /*00ac*/ 	.word	0xffffffff


	//   ....[30]....
        /*00b0*/ 	.word	0xffffffff


	//   ....[31]....
        /*00b4*/ 	.word	0xffffffff


	//   ....[32]....
        /*00b8*/ 	.word	0xffffffff


	//   ....[33]....
        /*00bc*/ 	.word	0xffffffff


	//   ....[34]....
        /*00c0*/ 	.word	0xffffffff


	//   ....[35]....
        /*00c4*/ 	.word	0xffffffff


	//   ....[36]....
        /*00c8*/ 	.word	0xffffffff


	//   ....[37]....
        /*00cc*/ 	.word	0xffffffff


	//   ....[38]....
        /*00d0*/ 	.word	0xffffffff


	//   ....[39]....
        /*00d4*/ 	.word	0xffffffff


	//   ....[40]....
        /*00d8*/ 	.word	0xffffffff


	//   ....[41]....
        /*00dc*/ 	.word	0xffffffff


	//   ....[42]....
        /*00e0*/ 	.word	0xffffffff


	//   ....[43]....
        /*00e4*/ 	.word	0xffffffff


	//   ....[44]....
        /*00e8*/ 	.word	0xffffffff


	//   ....[45]....
        /*00ec*/ 	.word	0xffffffff


	//   ....[46]....
        /*00f0*/ 	.word	0xffffffff


	//   ....[47]....
        /*00f4*/ 	.word	0xffffffff


	//   ....[48]....
        /*00f8*/ 	.word	0xffffffff


	//   ....[49]....
        /*00fc*/ 	.word	0xffffffff


	//   ....[50]....
        /*0100*/ 	.word	0xffffffff


	//   ....[51]....
        /*0104*/ 	.word	0xffffffff


	//   ....[52]....
        /*0108*/ 	.word	0xffffffff


	//   ....[53]....
        /*010c*/ 	.word	0xffffffff


	//----- nvinfo : EIATTR_COOP_GROUP_INSTR_OFFSETS
	.align		4
.L_2463:
        /*0110*/ 	.byte	0x04, 0x28
        /*0112*/ 	.short	(.L_2465 - .L_2464)


	//   ....[0]....
.L_2464:
        /*0114*/ 	.word	0x00001410


	//   ....[1]....
        /*0118*/ 	.word	0x000018d0


	//   ....[2]....
        /*011c*/ 	.word	0x000021a0


	//   ....[3]....
        /*0120*/ 	.word	0x00002620


	//   ....[4]....
        /*0124*/ 	.word	0x00002cf0


	//   ....[5]....
        /*0128*/ 	.word	0x00003550


	//   ....[6]....
        /*012c*/ 	.word	0x00003f90


	//   ....[7]....
        /*0130*/ 	.word	0x00004ed0


	//   ....[8]....
        /*0134*/ 	.word	0x00005840


	//   ....[9]....
        /*0138*/ 	.word	0x000063d0


	//   ....[10]....
        /*013c*/ 	.word	0x00006410


	//   ....[11]....
        /*0140*/ 	.word	0x00006490


	//   ....[12]....
        /*0144*/ 	.word	0x000064d0


	//   ....[13]....
        /*0148*/ 	.word	0x00006510


	//   ....[14]....
        /*014c*/ 	.word	0x00006590


	//   ....[15]....
        /*0150*/ 	.word	0x000065d0


	//   ....[16]....
        /*0154*/ 	.word	0x00006680


	//   ....[17]....
        /*0158*/ 	.word	0x00006690


	//   ....[18]....
        /*015c*/ 	.word	0x000066c0


	//   ....[19]....
        /*0160*/ 	.word	0x000066e0


	//   ....[20]....
        /*0164*/ 	.word	0x00006720


	//   ....[21]....
        /*0168*/ 	.word	0x00006730


	//   ....[22]....
        /*016c*/ 	.word	0x00006740


	//   ....[23]....
        /*0170*/ 	.word	0x00006780


	//   ....[24]....
        /*0174*/ 	.word	0x00006790


	//   ....[25]....
        /*0178*/ 	.word	0x000067c0


	//   ....[26]....
        /*017c*/ 	.word	0x000067d0


	//   ....[27]....
        /*0180*/ 	.word	0x00006800


	//   ....[28]....
        /*0184*/ 	.word	0x00006820


	//   ....[29]....
        /*0188*/ 	.word	0x00006850


	//   ....[30]....
        /*018c*/ 	.word	0x00006870


	//   ....[31]....
        /*0190*/ 	.word	0x000068a0


	//   ....[32]....
        /*0194*/ 	.word	0x000068b0


	//   ....[33]....
        /*0198*/ 	.word	0x000068d0


	//   ....[34]....
        /*019c*/ 	.word	0x000068f0


	//   ....[35]....
        /*01a0*/ 	.word	0x00006900


	//   ....[36]....
        /*01a4*/ 	.word	0x00006910


	//   ....[37]....
        /*01a8*/ 	.word	0x000081b0


	//   ....[38]....
        /*01ac*/ 	.word	0x00008380


	//   ....[39]....
        /*01b0*/ 	.word	0x00008550


	//   ....[40]....
        /*01b4*/ 	.word	0x00008720


	//   ....[41]....
        /*01b8*/ 	.word	0x00008840


	//   ....[42]....
        /*01bc*/ 	.word	0x00008b80


	//   ....[43]....
        /*01c0*/ 	.word	0x00009310


	//   ....[44]....
        /*01c4*/ 	.word	0x00009960


	//   ....[45]....
        /*01c8*/ 	.word	0x000099b0


	//   ....[46]....
        /*01cc*/ 	.word	0x00009a00


	//   ....[47]....
        /*01d0*/ 	.word	0x00009a30


	//   ....[48]....
        /*01d4*/ 	.word	0x00009a50


	//   ....[49]....
        /*01d8*/ 	.word	0x00009b50


	//   ....[50]....
        /*01dc*/ 	.word	0x00009b90


	//   ....[51]....
        /*01e0*/ 	.word	0x00009be0


	//   ....[52]....
        /*01e4*/ 	.word	0x00009c10


	//   ....[53]....
        /*01e8*/ 	.word	0x00009c30


	//----- nvinfo : EIATTR_EXIT_INSTR_OFFSETS
	.align		4
.L_2465:
        /*01ec*/ 	.byte	0x04, 0x1c
        /*01ee*/ 	.short	(.L_2467 - .L_2466)


	//   ....[0]....
.L_2466:
        /*01f0*/ 	.word	0x00009d20


	//   ....[1]....
        /*01f4*/ 	.word	0x00009f00


	//----- nvinfo : EIATTR_MAX_THREADS
	.align		4
.L_2467:
        /*01f8*/ 	.byte	0x04, 0x05
        /*01fa*/ 	.short	(.L_2469 - .L_2468)
.L_2468:
        /*01fc*/ 	.word	0x00000020
        /*0200*/ 	.word	0x00000001
        /*0204*/ 	.word	0x00000001


	//----- nvinfo : EIATTR_CRS_STACK_SIZE
	.align		4
.L_2469:
        /*0208*/ 	.byte	0x04, 0x1e
        /*020a*/ 	.short	(.L_2471 - .L_2470)
.L_2470:
        /*020c*/ 	.word	0x00000000


	//----- nvinfo : EIATTR_CBANK_PARAM_SIZE
	.align		4
.L_2471:
        /*0210*/ 	.byte	0x03, 0x19
        /*0212*/ 	.short	0x01f0


	//----- nvinfo : EIATTR_PARAM_CBANK
	.align		4
        /*0214*/ 	.byte	0x04, 0x0a
        /*0216*/ 	.short	(.L_2473 - .L_2472)
	.align		4
.L_2472:
        /*0218*/ 	.word	index@(.nv.constant0._Z25selective_scan_bwd_kernelI32Selective_Scan_bwd_kernel_traitsILi32ELi16ELb0ELb1ELb1ELb0ELb1EffEEv12SSMParamsBwd)
        /*021c*/ 	.short	0x0210
        /*021e*/ 	.short	0x01f0


	//----- nvinfo : EIATTR_SW_WAR
	.align		4
.L_2473:
        /*0220*/ 	.byte	0x04, 0x36
        /*0222*/ 	.short	(.L_2475 - .L_2474)
.L_2474:
        /*0224*/ 	.word	0x00000008
.L_2475:


//--------------------- .nv.info._Z25selective_scan_bwd_kernelI32Selective_Scan_bwd_kernel_traitsILi32ELi16ELb0ELb1ELb1ELb1ELb0EffEEv12SSMParamsBwd --------------------------
	.section	.nv.info._Z25selective_scan_bwd_kernelI32Selective_Scan_bwd_kernel_traitsILi32ELi16ELb0ELb1ELb1ELb1ELb0EffEEv12SSMParamsBwd,"",@"SHT_CUDA_INFO"
	.sectionflags	@""
	.align	4


	//----- nvinfo : EIATTR_CUDA_API_VERSION
	.align		4
        /*0000*/ 	.byte	0x04, 0x37
        /*0002*/ 	.short	(.L_2477 - .L_2476)
.L_2476:
        /*0004*/ 	.word	0x00000082


	//----- nvinfo : EIATTR_KPARAM_INFO
	.align		4
.L_2477:
        /*0008*/ 	.byte	0x04, 0x17
        /*000a*/ 	.short	(.L_2479 - .L_2478)
.L_2478:
        /*000c*/ 	.word	0x00000000
        /*0010*/ 	.short	0x0000
        /*0012*/ 	.short	0x0000
        /*0014*/ 	.byte	0x00, 0xf0, 0xc1, 0x07


	//----- nvinfo : EIATTR_SPARSE_MMA_MASK
	.align		4
.L_2479:
        /*0018*/ 	.byte	0x03, 0x50
        /*001a*/ 	.short	0x0000


	//----- nvinfo : EIATTR_MAXREG_COUNT
	.align		4
        /*001c*/ 	.byte	0x03, 0x1b
        /*001e*/ 	.short	0x00ff


	//----- nvinfo : EIATTR_NUM_BARRIERS
	.align		4
        /*0020*/ 	.byte	0x02, 0x4c
        /*0022*/ 	.byte	0x01
	.zero		1


	//----- nvinfo : EIATTR_MERCURY_ISA_VERSION
	.align		4
        /*0024*/ 	.byte	0x03, 0x5f
        /*0026*/ 	.short	0x0101


	//----- nvinfo : EIATTR_INT_WARP_WIDE_INSTR_OFFSETS
	.align		4
        /*0028*/ 	.byte	0x04, 0x31
        /*002a*/ 	.short	(.L_2481 - .L_2480)


	//   ....[0]....
.L_2480:
        /*002c*/ 	.word	0x00006330


	//   ....[1]....
        /*0030*/ 	.word	0x000066c0


	//----- nvinfo : EIATTR_COOP_GROUP_MASK_REGIDS
	.align		4
.L_2481:
        /*0034*/ 	.byte	0x04, 0x29
        /*0036*/ 	.short	(.L_2483 - .L_2482)


	//   ....[0]....
.L_2482:
        /*0038*/ 	.word	0xffffffff


	//   ....[1]....
        /*003c*/ 	.word	0xffffffff


	//   ....[2]....
        /*0040*/ 	.word	0xffffffff


	//   ....[3]....
        /*0044*/ 	.word	0xffffffff


	//   ....[4]....
        /*0048*/ 	.word	0xffffffff


	//   ....[5]....
        /*004c*/ 	.word	0xffffffff


	//   ....[6]....
        /*0050*/ 	.word	0xffffffff


	//   ....[7]....
        /*0054*/ 	.word	0xffffffff


	//   ....[8]....
        /*0058*/ 	.word	0xffffffff


	//   ....[9]....
        /*005c*/ 	.word	0xffffffff


	//   ....[10]....
        /*0060*/ 	.word	0xffffffff


	//   ....[11]....
        /*0064*/ 	.word	0xffffffff


	//   ....[12]....
        /*0068*/ 	.word	0xffffffff


	//   ....[13]....
        /*006c*/ 	.word	0xffffffff


	//   ....[14]....
        /*0070*/ 	.word	0xffffffff


	//   ....[15]....
        /*0074*/ 	.word	0xffffffff


	//   ....[16]....
        /*0078*/ 	.word	0xffffffff


	//   ....[17]....
        /*007c*/ 	.word	0xffffffff


	//   ....[18]....
        /*0080*/ 	.word	0xffffffff


	//   ....[19]....
        /*0084*/ 	.word	0xffffffff


	//   ....[20]....
        /*0088*/ 	.word	0xffffffff


	//   ....[21]....
        /*008c*/ 	.word	0xffffffff


	//   ....[22]....
        /*0090*/ 	.word	0xffffffff


	//   ....[23]....
        /*0094*/ 	.word	0xffffffff


	//   ....[24]....
        /*0098*/ 	.word	0xffffffff


	//   ....[25]....
        /*009c*/ 	.word	0xffffffff


	//   ....[26]....
        /*00a0*/ 	.word	0xffffffff


	//   ....[27]....
        /*00a4*/ 	.word	0xffffffff


	//   ....[28]....
        /*00a8*/ 	.word	0xffffffff


	//   ....[29]....
        /*00ac*/ 	.word	0xffffffff


	//   ....[30]....
        /*00b0*/ 	.word	0xffffffff


	//   ....[31]....
        /*00b4*/ 	.word	0xffffffff


	//   ....[32]....
        /*00b8*/ 	.word	0xffffffff


	//   ....[33]....
        /*00bc*/ 	.word	0xffffffff


	//   ....[34]....
        /*00c0*/ 	.word	0xffffffff


	//   ....[35]....
        /*00c4*/ 	.word	0xffffffff


	//   ....[36]....
        /*00c8*/ 	.word	0xffffffff


	//   ....[37]....
        /*00cc*/ 	.word	0xffffffff


	//   ....[38]....
        /*00d0*/ 	.word	0xffffffff


	//   ....[39]....
        /*00d4*/ 	.word	0xffffffff


	//   ....[40]....
        /*00d8*/ 	.word	0xffffffff


	//   ....[41]....
        /*00dc*/ 	.word	0xffffffff


	//   ....[42]....
        /*00e0*/ 	.word	0xffffffff


	//   ....[43]....
        /*00e4*/ 	.word	0xffffffff


	//   ....[44]....
        /*00e8*/ 	.word	0xffffffff


	//   ....[45]....
        /*00ec*/ 	.word	0xffffffff


	//   ....[46]....
        /*00f0*/ 	.word	0xffffffff


	//   ....[47]....
        /*00f4*/ 	.word	0xffffffff


	//   ....[48]....
        /*00f8*/ 	.word	0xffffffff


	//   ....[49]....
        /*00fc*/ 	.word	0xffffffff


	//   ....[50]....
        /*0100*/ 	.word	0xffffffff


	//----- nvinfo : EIATTR_COOP_GROUP_INSTR_OFFSETS
	.align		4
.L_2483:
        /*0104*/ 	.byte	0x04, 0x28
        /*0106*/ 	.short	(.L_2485 - .L_2484)


	//   ....[0]....
.L_2484:
        /*0108*/ 	.word	0x00001400


	//   ....[1]....
        /*010c*/ 	.word	0x000018b0


	//   ....[2]....
        /*0110*/ 	.word	0x00001e20


	//   ....[3]....
        /*0114*/ 	.word	0x00004ed0


	//   ....[4]....
        /*0118*/ 	.word	0x00005820


	//   ....[5]....
        /*011c*/ 	.word	0x00006120


	//   ....[6]....
        /*0120*/ 	.word	0x00006160


	//   ....[7]....
        /*0124*/ 	.word	0x000062c0


	//   ....[8]....
        /*0128*/ 	.word	0x00006300


	//   ....[9]....
        /*012c*/ 	.word	0x00006340


	//   ....[10]....
        /*0130*/ 	.word	0x00006370


	//   ....[11]....
        /*0134*/ 	.word	0x000063b0


	//   ....[12]....
        /*0138*/ 	.word	0x000063e0


	//   ....[13]....
        /*013c*/ 	.word	0x00006400


	//   ....[14]....
        /*0140*/ 	.word	0x00006420


	//   ....[15]....
        /*0144*/ 	.word	0x00006450


	//   ....[16]....
        /*0148*/ 	.word	0x00006480


	//   ....[17]....
        /*014c*/ 	.word	0x000064a0


	//   ....[18]....
        /*0150*/ 	.word	0x000064c0


	//   ....[19]....
        /*0154*/ 	.word	0x000064f0


	//   ....[20]....
        /*0158*/ 	.word	0x00006520


	//   ....[21]....
        /*015c*/ 	.word	0x00006560


	//   ....[22]....
        /*0160*/ 	.word	0x00006580


	//   ....[23]....
        /*0164*/ 	.word	0x000065e0


	//   ....[24]....
        /*0168*/ 	.word	0x00006600


	//   ....[25]....
        /*016c*/ 	.word	0x00006610


	//   ....[26]....
        /*0170*/ 	.word	0x00006620


	//   ....[27]....
        /*0174*/ 	.word	0x00006630


	//   ....[28]....
        /*0178*/ 	.word	0x00006640


	//   ....[29]....
        /*017c*/ 	.word	0x00006680


	//   ....[30]....
        /*0180*/ 	.word	0x00006690


	//   ....[31]....
        /*0184*/ 	.word	0x000066b0


	//   ....[32]....
        /*0188*/ 	.word	0x000066e0


	//   ....[33]....
        /*018c*/ 	.word	0x00007fd0


	//   ....[34]....
        /*0190*/ 	.word	0x000081a0


	//   ....[35]....
        /*0194*/ 	.word	0x00008370


	//   ....[36]....
        /*0198*/ 	.word	0x00008530


	//   ....[37]....
        /*019c*/ 	.word	0x00008670


	//   ....[38]....
        /*01a0*/ 	.word	0x00008bd0


	//   ....[39]....
        /*01a4*/ 	.word	0x00009440


	//   ....[40]....
        /*01a8*/ 	.word	0x00009ca0


	//   ....[41]....
        /*01ac*/ 	.word	0x0000a2f0


	//   ....[42]....
        /*01b0*/ 	.word	0x0000a340


	//   ....[43]....
        /*01b4*/ 	.word	0x0000a390


	//   ....[44]....
        /*01b8*/ 	.word	0x0000a3c0


	//   ....[45]....
        /*01bc*/ 	.word	0x0000a3e0


	//   ....[46]....
        /*01c0*/ 	.word	0x0000a4c0


	//   ....[47]....
        /*01c4*/ 	.word	0x0000a500


	//   ....[48]....
        /*01c8*/ 	.word	0x0000a550


	//   ....[49]....
        /*01cc*/ 	.word	0x0000a580


	//   ....[50]....
        /*01d0*/ 	.word	0x0000a5a0


	//----- nvinfo : EIATTR_EXIT_INSTR_OFFSETS
	.align		4
.L_2485:
        /*01d4*/ 	.byte	0x04, 0x1c
        /*01d6*/ 	.short	(.L_2487 - .L_2486)


	//   ....[0]....
.L_2486:
        /*01d8*/ 	.word	0x0000a670


	//   ....[1]....
        /*01dc*/ 	.word	0x0000a840


	//----- nvinfo : EIATTR_MAX_THREADS
	.align		4
.L_2487:
        /*01e0*/ 	.byte	0x04, 0x05
        /*01e2*/ 	.short	(.L_2489 - .L_2488)
.L_2488:
        /*01e4*/ 	.word	0x00000020
        /*01e8*/ 	.word	0x00000001
        /*01ec*/ 	.word	0x00000001


	//----- nvinfo : EIATTR_CRS_STACK_SIZE
	.align		4
.L_2489:
        /*01f0*/ 	.byte	0x04, 0x1e
        /*01f2*/ 	.short	(.L_2491 - .L_2490)
.L_2490:
        /*01f4*/ 	.word	0x00000000


	//----- nvinfo : EIATTR_CBANK_PARAM_SIZE
	.align		4
.L_2491:
        /*01f8*/ 	.byte	0x03, 0x19
        /*01fa*/ 	.short	0x01f0


	//----- nvinfo : EIATTR_PARAM_CBANK
	.align		4
        /*01fc*/ 	.byte	0x04, 0x0a
        /*01fe*/ 	.short	(.L_2493 - .L_2492)
	.align		4
.L_2492:
        /*0200*/ 	.word	index@(.nv.constant0._Z25selective_scan_bwd_kernelI32Selective_Scan_bwd_kernel_traitsILi32ELi16ELb0ELb1ELb1ELb1ELb0EffEEv12SSMParamsBwd)
        /*0204*/ 	.short	0x0210
        /*0206*/ 	.short	0x01f0


	//----- nvinfo : EIATTR_SW_WAR
	.align		4
.L_2493:
        /*0208*/ 	.byte	0x04, 0x36
        /*020a*/ 	.short	(.L_2495 - .L_2494)
.L_2494:
        /*020c*/ 	.word	0x00000008
.L_2495:


//--------------------- .nv.info._Z25selective_scan_bwd_kernelI32Selective_Scan_bwd_kernel_traitsILi32ELi16ELb0ELb1ELb1ELb1ELb1EffEEv12SSMParamsBwd --------------------------
	.section	.nv.info._Z25selective_scan_bwd_kernelI32Selective_Scan_bwd_kernel_traitsILi32ELi16ELb0ELb1ELb1ELb1ELb1EffEEv12SSMParamsBwd,"",@"SHT_CUDA_INFO"
	.sectionflags	@""
	.align	4


	//----- nvinfo : EIATTR_CUDA_API_VERSION
	.align		4
        /*0000*/ 	.byte	0x04, 0x37
        /*0002*/ 	.short	(.L_2497 - .L_2496)
.L_2496:
        /*0004*/ 	.word	0x00000082


	//----- nvinfo : EIATTR_KPARAM_INFO
	.align		4
.L_2497:
        /*0008*/ 	.byte	0x04, 0x17
        /*000a*/ 	.short	(.L_2499 - .L_2498)
.L_2498:
        /*000c*/ 	.word	0x00000000
        /*0010*/ 	.short	0x0000
        /*0012*/ 	.short	0x0000
        /*0014*/ 	.byte	0x00, 0xf0, 0xc1, 0x07


	//----- nvinfo : EIATTR_SPARSE_MMA_MASK
	.align		4
.L_2499:
        /*0018*/ 	.byte	0x03, 0x50
        /*001a*/ 	.short	0x0000


	//----- nvinfo : EIATTR_MAXREG_COUNT
	.align		4
        /*001c*/ 	.byte	0x03, 0x1b
        /*001e*/ 	.short	0x00ff


	//----- nvinfo : EIATTR_NUM_BARRIERS
	.align		4
        /*0020*/ 	.byte	0x02, 0x4c
        /*0022*/ 	.byte	0x01
	.zero		1


	//----- nvinfo : EIATTR_MERCURY_ISA_VERSION
	.align		4
        /*0024*/ 	.byte	0x03, 0x5f
        /*0026*/ 	.short	0x0101


	//----- nvinfo : EIATTR_INT_WARP_WIDE_INSTR_OFFSETS
	.align		4
        /*0028*/ 	.byte	0x04, 0x31
        /*002a*/ 	.short	(.L_2501 - .L_2500)


	//   ....[0]....
.L_2500:
        /*002c*/ 	.word	0x00007e10


	//----- nvinfo : EIATTR_COOP_GROUP_MASK_REGIDS
	.align		4
.L_2501:
        /*0030*/ 	.byte	0x04, 0x29
        /*0032*/ 	.short	(.L_2503 - .L_2502)


	//   ....[0]....
.L_2502:
        /*0034*/ 	.word	0xffffffff


	//   ....[1]....
        /*0038*/ 	.word	0xffffffff


	//   ....[2]....
        /*003c*/ 	.word	0xffffffff


	//   ....[3]....
        /*0040*/ 	.word	0xffffffff


	//   ....[4]....
        /*0044*/ 	.word	0xffffffff


	//   ....[5]....
        /*0048*/ 	.word	0xffffffff


	//   ....[6]....
        /*004c*/ 	.word	0xffffffff


	//   ....[7]....
        /*0050*/ 	.word	0xffffffff


	//   ....[8]....
        /*0054*/ 	.word	0xffffffff


	//   ....[9]....
        /*0058*/ 	.word	0xffffffff


	//   ....[10]....
        /*005c*/ 	.word	0xffffffff


	//   ....[11]....
        /*0060*/ 	.word	0xffffffff


	//   ....[12]....
        /*0064*/ 	.word	0xffffffff


	//   ....[13]....
        /*0068*/ 	.word	0xffffffff


	//   ....[14]....
        /*006c*/ 	.word	0xffffffff


	//   ....[15]....
        /*0070*/ 	.word	0xffffffff


	//   ....[16]....
        /*0074*/ 	.word	0xffffffff


	//   ....[17]....
        /*0078*/ 	.word	0xffffffff


	//   ....[18]....
        /*007c*/ 	.word	0xffffffff


	//   ....[19]....
        /*0080*/ 	.word	0xffffffff


	//   ....[20]....
        /*0084*/ 	.word	0xffffffff


	//   ....[21]....
        /*0088*/ 	.word	0xffffffff


	//   ....[22]....
        /*008c*/ 	.word	0xffffffff


	//   ....[23]....
        /*0090*/ 	.word	0xffffffff


	//   ....[24]....
        /*0094*/ 	.word	0xffffffff


	//   ....[25]....
        /*0098*/ 	.word	0xffffffff


	//   ....[26]....
        /*009c*/ 	.word	0xffffffff


	//   ....[27]....
        /*00a0*/ 	.word	0xffffffff


	//   ....[28]....
        /*00a4*/ 	.word	0xffffffff


	//   ....[29]....
        /*00a8*/ 	.word	0xffffffff


	//   ....[30]....
        /*00ac*/ 	.word	0xffffffff


	//   ....[31]....
        /*00b0*/ 	.word	0xffffffff


	//   ....[32]....
        /*00b4*/ 	.word	0xffffffff


	//   ....[33]....
        /*00b8*/ 	.word	0xffffffff


	//   ....[34]....
        /*00bc*/ 	.word	0xffffffff


	//   ....[35]....
        /*00c0*/ 	.word	0xffffffff


	//   ....[36]....
        /*00c4*/ 	.word	0xffffffff


	//   ....[37]....
        /*00c8*/ 	.word	0xffffffff


	//   ....[38]....
        /*00cc*/ 	.word	0xffffffff


	//   ....[39]....
        /*00d0*/ 	.word	0xffffffff


	//   ....[40]....
        /*00d4*/ 	.word	0xffffffff


	//   ....[41]....
        /*00d8*/ 	.word	0xffffffff


	//   ....[42]....
        /*00dc*/ 	.word	0xffffffff


	//   ....[43]....
        /*00e0*/ 	.word	0xffffffff


	//   ....[44]....
        /*00e4*/ 	.word	0xffffffff


	//   ....[45]....
        /*00e8*/ 	.word	0xffffffff


	//   ....[46]....
        /*00ec*/ 	.word	0xffffffff


	//   ....[47]....
        /*00f0*/ 	.word	0xffffffff


	//   ....[48]....
        /*00f4*/ 	.word	0xffffffff


	//   ....[49]....
        /*00f8*/ 	.word	0xffffffff


	//   ....[50]....
        /*00fc*/ 	.word	0xffffffff


	//   ....[51]....
        /*0100*/ 	.word	0xffffffff


	//   ....[52]....
        /*0104*/ 	.word	0xffffffff


	//   ....[53]....
        /*0108*/ 	.word	0xffffffff


	//   ....[54]....
        /*010c*/ 	.word	0xffffffff


	//----- nvinfo : EIATTR_COOP_GROUP_INSTR_OFFSETS
	.align		4
.L_2503:
        /*0110*/ 	.byte	0x04, 0x28
        /*0112*/ 	.short	(.L_2505 - .L_2504)


	//   ....[0]....
.L_2504:
        /*0114*/ 	.word	0x00001400


	//   ....[1]....
        /*0118*/ 	.word	0x00001900


	//   ....[2]....
        /*011c*/ 	.word	0x00001e20


	//   ....[3]....
        /*0120*/ 	.word	0x00004a70


	//   ....[4]....
        /*0124*/ 	.word	0x000050f0


	//   ....[5]....
        /*0128*/ 	.word	0x00005980


	//   ....[6]....
        /*012c*/ 	.word	0x000063c0


	//   ....[7]....
        /*0130*/ 	.word	0x000073d0


	//   ....[8]....
        /*0134*/ 	.word	0x00007bc0


	//   ....[9]....
        /*0138*/ 	.word	0x00008650


	//   ....[10]....
        /*013c*/ 	.word	0x00008680


	//   ....[11]....
        /*0140*/ 	.word	0x00008720


	//   ....[12]....
        /*0144*/ 	.word	0x00008730


	//   ....[13]....
        /*0148*/ 	.word	0x00008770


	//   ....[14]....
        /*014c*/ 	.word	0x00008780


	//   ....[15]....
        /*0150*/ 	.word	0x000087c0


	//   ....[16]....
        /*0154*/ 	.word	0x000087d0


	//   ....[17]....
        /*0158*/ 	.word	0x00008810


	//   ....[18]....
        /*015c*/ 	.word	0x00008820


	//   ....[19]....
        /*0160*/ 	.word	0x00008860


	//   ....[20]....
        /*0164*/ 	.word	0x00008870


	//   ....[21]....
        /*0168*/ 	.word	0x000088b0


	//   ....[22]....
        /*016c*/ 	.word	0x000088c0


	//   ....[23]....
        /*0170*/ 	.word	0x00008910


	//   ....[24]....
        /*0174*/ 	.word	0x00008920


	//   ....[25]....
        /*0178*/ 	.word	0x00008970


	//   ....[26]....
        /*017c*/ 	.word	0x00008990


	//   ....[27]....
        /*0180*/ 	.word	0x000089f0


	//   ....[28]....
        /*0184*/ 	.word	0x00008a00


	//   ....[29]....
        /*0188*/ 	.word	0x00008a40


	//   ....[30]....
        /*018c*/ 	.word	0x00008a50


	//   ....[31]....
        /*0190*/ 	.word	0x00008a60


	//   ....[32]....
        /*0194*/ 	.word	0x00008a90


	//   ....[33]....
        /*0198*/ 	.word	0x00008aa0


	//   ....[34]....
        /*019c*/ 	.word	0x00008ab0


	//   ....[35]....
        /*01a0*/ 	.word	0x00008c00


	//   ....[36]....
        /*01a4*/ 	.word	0x00008c20


	//   ....[37]....
        /*01a8*/ 	.word	0x0000a430


	//   ....[38]....
        /*01ac*/ 	.word	0x0000a600


	//   ....[39]....
        /*01b0*/ 	.word	0x0000a7d0


	//   ....[40]....
        /*01b4*/ 	.word	0x0000a9a0


	//   ....[41]....
        /*01b8*/ 	.word	0x0000aae0


	//   ....[42]....
        /*01bc*/ 	.word	0x0000b010


	//   ....[43]....
        /*01c0*/ 	.word	0x0000b830


	//   ....[44]....
        /*01c4*/ 	.word	0x0000c090


	//   ....[45]....
        /*01c8*/ 	.word	0x0000c700


	//   ....[46]....
        /*01cc*/ 	.word	0x0000c750


	//   ....[47]....
        /*01d0*/ 	.word	0x0000c7a0


	//   ....[48]....
        /*01d4*/ 	.word	0x0000c7d0


	//   ....[49]....
        /*01d8*/ 	.word	0x0000c7f0


	//   ....[50]....
        /*01dc*/ 	.word	0x0000c8f0


	//   ....[51]....
        /*01e0*/ 	.word	0x0000c930


	//   ....[52]....
        /*01e4*/ 	.word	0x0000c980


	//   ....[53]....
        /*01e8*/ 	.word	0x0000c9b0


	//   ....[54]....
        /*01ec*/ 	.word	0x0000c9d0


	//----- nvinfo : EIATTR_EXIT_INSTR_OFFSETS
	.align		4
.L_2505:
        /*01f0*/ 	.byte	0x04, 0x1c
        /*01f2*/ 	.short	(.L_2507 - .L_2506)


	//   ....[0]....
.L_2506:
        /*01f4*/ 	.word	0x0000cac0


	//   ....[1]....
        /*01f8*/ 	.word	0x0000cc90


	//----- nvinfo : EIATTR_MAX_THREADS
	.align		4
.L_2507:
        /*01fc*/ 	.byte	0x04, 0x05
        /*01fe*/ 	.short	(.L_2509 - .L_2508)
.L_2508:
        /*0200*/ 	.word	0x00000020
        /*0204*/ 	.word	0x00000001
        /*0208*/ 	.word	0x00000001


	//----- nvinfo : EIATTR_CRS_STACK_SIZE
	.align		4
.L_2509:
        /*020c*/ 	.byte	0x04, 0x1e
        /*020e*/ 	.short	(.L_2511 - .L_2510)
.L_2510:
        /*0210*/ 	.word	0x00000000


	//----- nvinfo : EIATTR_CBANK_PARAM_SIZE
	.align		4
.L_2511:
        /*0214*/ 	.byte	0x03, 0x19
        /*0216*/ 	.short	0x01f0


	//----- nvinfo : EIATTR_PARAM_CBANK
	.align		4
        /*0218*/ 	.byte	0x04, 0x0a
        /*021a*/ 	.short	(.L_2513 - .L_2512)
	.align		4
.L_2512:
        /*021c*/ 	.word	index@(.nv.constant0._Z25selective_scan_bwd_kernelI32Selective_Scan_bwd_kernel_traitsILi32ELi16ELb0ELb1ELb1ELb1ELb1EffEEv12SSMParamsBwd)
        /*0220*/ 	.short	0x0210
        /*0222*/ 	.short	0x01f0


	//----- nvinfo : EIATTR_SW_WAR
	.align		4
.L_2513:
        /*0224*/ 	.byte	0x04, 0x36
        /*0226*/ 	.short	(.L_2515 - .L_2514)
.L_2514:
        /*0228*/ 	.word	0x00000008
.L_2515:


//--------------------- .nv.info._Z25selective_scan_bwd_kernelI32Selective_Scan_bwd_kernel_traitsILi32ELi16ELb1ELb0ELb0ELb0ELb0EffEEv12SSMParamsBwd --------------------------
	.section	.nv.info._Z25selective_scan_bwd_kernelI32Selective_Scan_bwd_kernel_traitsILi32ELi16ELb1ELb0ELb0ELb0ELb0EffEEv12SSMParamsBwd,"",@"SHT_CUDA_INFO"
	.sectionflags	@""
	.align	4


	//----- nvinfo : EIATTR_CUDA_API_VERSION
	.align		4
        /*0000*/ 	.byte	0x04, 0x37
        /*0002*/ 	.short	(.L_2517 - .L_2516)
.L_2516:
        /*0004*/ 	.word	0x00000082


	//----- nvinfo : EIATTR_KPARAM_INFO
	.align		4
.L_2517:
        /*0008*/ 	.byte	0x04, 0x17
        /*000a*/ 	.short	(.L_2519 - .L_2518)
.L_2518:
        /*000c*/ 	.word	0x00000000
        /*0010*/ 	.short	0x0000
        /*0012*/ 	.short	0x0000
        /*0014*/ 	.byte	0x00, 0xf0, 0xc1, 0x07


	//----- nvinfo : EIATTR_SPARSE_MMA_MASK
	.align		4
.L_2519:
        /*0018*/ 	.byte	0x03, 0x50
        /*001a*/ 	.short	0x0000


	//----- nvinfo : EIATTR_MAXREG_COUNT
	.align		4
        /*001c*/ 	.byte	0x03, 0x1b
        /*001e*/ 	.short	0x00ff


	//----- nvinfo : EIATTR_NUM_BARRIERS
	.align		4
        /*0020*/ 	.byte	0x02, 0x4c
        /*0022*/ 	.byte	0x01
	.zero		1


	//----- nvinfo : EIATTR_MERCURY_ISA_VERSION
	.align		4
        /*0024*/ 	.byte	0x03, 0x5f
        /*0026*/ 	.short	0x0101


	//----- nvinfo : EIATTR_COOP_GROUP_MASK_REGIDS
	.align		4
        /*0028*/ 	.byte	0x04, 0x29
        /*002a*/ 	.short	(.L_2521 - .L_2520)


	//   ....[0]....
.L_2520:
        /*002c*/ 	.word	0xffffffff


	//   ....[1]....
        /*0030*/ 	.word	0xffffffff


	//   ....[2]....
        /*0034*/ 	.word	0xffffffff


	//   ....[3]....
        /*0038*/ 	.word	0xffffffff


	//   ....[4]....
        /*003c*/ 	.word	0xffffffff


	//   ....[5]....
        /*0040*/ 	.word	0xffffffff


	//   ....[6]....
        /*0044*/ 	.word	0xffffffff


	//   ....[7]....
        /*0048*/ 	.word	0xffffffff


	//   ....[8]....
        /*004c*/ 	.word	0xffffffff


	//   ....[9]....
        /*0050*/ 	.word	0xffffffff


	//   ....[10]....
        /*0054*/ 	.word	0xffffffff


	//   ....[11]....
        /*0058*/ 	.word	0xffffffff


	//   ....[12]....
        /*005c*/ 	.word	0xffffffff


	//   ....[13]....
        /*0060*/ 	.word	0xffffffff


	//   ....[14]....
        /*0064*/ 	.word	0xffffffff


	//   ....[15]....
        /*0068*/ 	.word	0xffffffff


	//   ....[16]....
        /*006c*/ 	.word	0xffffffff


	//   ....[17]....
        /*0070*/ 	.word	0xffffffff


	//   ....[18]....
        /*0074*/ 	.word	0xffffffff


	//   ....[19]....
        /*0078*/ 	.word	0xffffffff


	//   ....[20]....
        /*007c*/ 	.word	0xffffffff


	//   ....[21]....
        /*0080*/ 	.word	0xffffffff


	//   ....[22]....
        /*0084*/ 	.word	0xffffffff


	//   ....[23]....
        /*0088*/ 	.word	0xffffffff


	//   ....[24]....
        /*008c*/ 	.word	0xffffffff


	//   ....[25]....
        /*0090*/ 	.word	0xffffffff


	//   ....[26]....
        /*0094*/ 	.word	0xffffffff


	//   ....[27]....
        /*0098*/ 	.word	0xffffffff


	//   ....[28]....
        /*009c*/ 	.word	0xffffffff


	//   ....[29]....
        /*00a0*/ 	.word	0xffffffff


	//   ....[30]....
        /*00a4*/ 	.word	0xffffffff


	//   ....[31]....
        /*00a8*/ 	.word	0xffffffff


	//   ....[32]....
        /*00ac*/ 	.word	0xffffffff


	//   ....[33]....
        /*00b0*/ 	.word	0xffffffff


	//   ....[34]....
        /*00b4*/ 	.word	0xffffffff


	//   ....[35]....
        /*00b8*/ 	.word	0xffffffff


	//   ....[36]....
        /*00bc*/ 	.word	0xffffffff


	//   ....[37]....
        /*00c0*/ 	.word	0xffffffff


	//   ....[38]....
        /*00c4*/ 	.word	0xffffffff


	//   ....[39]....
        /*00c8*/ 	.word	0xffffffff


	//   ....[40]....
        /*00cc*/ 	.word	0xffffffff


	//   ....[41]....
        /*00d0*/ 	.word	0xffffffff


	//   ....[42]....
        /*00d4*/ 	.word	0xffffffff


	//   ....[43]....
        /*00d8*/ 	.word	0xffffffff


	//   ....[44]....
        /*00dc*/ 	.word	0xffffffff


	//   ....[45]....
        /*00e0*/ 	.word	0xffffffff


	//   ....[46]....
        /*00e4*/ 	.word	0xffffffff


	//   ....[47]....
        /*00e8*/ 	.word	0xffffffff


	//   ....[48]....
        /*00ec*/ 	.word	0xffffffff


	//   ....[49]....
        /*00f0*/ 	.word	0xffffffff


	//   ....[50]....
        /*00f4*/ 	.word	0xffffffff


	//   ....[51]....
        /*00f8*/ 	.word	0xffffffff


	//   ....[52]....
        /*00fc*/ 	.word	0xffffffff


	//----- nvinfo : EIATTR_COOP_GROUP_INSTR_OFFSETS
	.align		4
.L_2521:
        /*0100*/ 	.byte	0x04, 0x28
        /*0102*/ 	.short	(.L_2523 - .L_2522)


	//   ....[0]....
.L_2522:
        /*0104*/ 	.word	0x00000760


	//   ....[1]....
        /*0108*/ 	.word	0x00000870


	//   ....[2]....
        /*010c*/ 	.word	0x000009d0


	//   ....[3]....
        /*0110*/ 	.word	0x000019e0


	//   ....[4]....
        /*0114*/ 	.word	0x00001a20


	//   ....[5]....
        /*0118*/ 	.word	0x00001aa0


	//   ....[6]....
        /*011c*/ 	.word	0x00001b80


	//   ....[7]....
        /*0120*/ 	.word	0x00001ba0


	//   ....[8]....
        /*0124*/ 	.word	0x00001bb0


	//   ....[9]....
        /*0128*/ 	.word	0x00001bc0


	//   ....[10]....
        /*012c*/ 	.word	0x00001bf0


	//   ....[11]....
        /*0130*/ 	.word	0x00001c20


	//   ....[12]....
        /*0134*/ 	.word	0x00001c40


	//   ....[13]....
        /*0138*/ 	.word	0x00001c60


	//   ....[14]....
        /*013c*/ 	.word	0x00001c90


	//   ....[15]....
        /*0140*/ 	.word	0x00001cc0


	//   ....[16]....
        /*0144*/ 	.word	0x00001cf0


	//   ....[17]....
        /*0148*/ 	.word	0x00001d20


	//   ....[18]....
        /*014c*/ 	.word	0x00001d80


	//   ....[19]....
        /*0150*/ 	.word	0x00001da0


	//   ....[20]....
        /*0154*/ 	.word	0x00001dc0


	//   ....[21]....
        /*0158*/ 	.word	0x00001de0


	//   ....[22]....
        /*015c*/ 	.word	0x00001e10


	//   ....[23]....
        /*0160*/ 	.word	0x00001e30


	//   ....[24]....
        /*0164*/ 	.word	0x00001e50


	//   ....[25]....
        /*0168*/ 	.word	0x00001e70


	//   ....[26]....
        /*016c*/ 	.word	0x00001e80


	//   ....[27]....
        /*0170*/ 	.word	0x00001e90


	//   ....[28]....
        /*0174*/ 	.word	0x00001ea0


	//   ....[29]....
        /*0178*/ 	.word	0x00001f00


	//   ....[30]....
        /*017c*/ 	.word	0x00001f30


	//   ....[31]....
        /*0180*/ 	.word	0x00002650


	//   ....[32]....
        /*0184*/ 	.word	0x00002690


	//   ....[33]....
        /*0188*/ 	.word	0x00002820


	//   ....[34]....
        /*018c*/ 	.word	0x00002860


	//   ....[35]....
        /*0190*/ 	.word	0x00002970


	//   ....[36]....
        /*0194*/ 	.word	0x00002990


	//   ....[37]....
        /*0198*/ 	.word	0x000029e0


	//   ....[38]....
        /*019c*/ 	.word	0x00002a20


	//   ....[39]....
        /*01a0*/ 	.word	0x00002b90


	//   ....[40]....
        /*01a4*/ 	.word	0x00002bc0


	//   ....[41]....
        /*01a8*/ 	.word	0x00002ee0


	//   ....[42]....
        /*01ac*/ 	.word	0x00003150


	//   ....[43]....
        /*01b0*/ 	.word	0x00003330


	//   ....[44]....
        /*01b4*/ 	.word	0x00003380


	//   ....[45]....
        /*01b8*/ 	.word	0x000033d0


	//   ....[46]....
        /*01bc*/ 	.word	0x00003400


	//   ....[47]....
        /*01c0*/ 	.word	0x00003420


	//   ....[48]....
        /*01c4*/ 	.word	0x00003500


	//   ....[49]....
        /*01c8*/ 	.word	0x00003540


	//   ....[50]....
        /*01cc*/ 	.word	0x00003590


	//   ....[51]....
        /*01d0*/ 	.word	0x000035c0


	//   ....[52]....
        /*01d4*/ 	.word	0x000035e0


	//----- nvinfo : EIATTR_EXIT_INSTR_OFFSETS
	.align		4
.L_2523:
        /*01d8*/ 	.byte	0x04, 0x1c
        /*01da*/ 	.short	(.L_2525 - .L_2524)


	//   ....[0]....
.L_2524:
        /*01dc*/ 	.word	0x000036b0


	//   ....[1]....
        /*01e0*/ 	.word	0x00003cb0


	//----- nvinfo : EIATTR_MAX_THREADS
	.align		4
.L_2525:
        /*01e4*/ 	.byte	0x04, 0x05
        /*01e6*/ 	.short	(.L_2527 - .L_2526)
.L_2526:
        /*01e8*/ 	.word	0x00000020
        /*01ec*/ 	.word	0x00000001
        /*01f0*/ 	.word	0x00000001


	//----- nvinfo : EIATTR_CRS_STACK_SIZE
	.align		4
.L_2527:
        /*01f4*/ 	.byte	0x04, 0x1e
        /*01f6*/ 	.short	(.L_2529 - .L_2528)
.L_2528:
        /*01f8*/ 	.word	0x00000000


	//----- nvinfo : EIATTR_CBANK_PARAM_SIZE
	.align		4
.L_2529:
        /*01fc*/ 	.byte	0x03, 0x19
        /*01fe*/ 	.short	0x01f0


	//----- nvinfo : EIATTR_PARAM_CBANK
	.align		4
        /*0200*/ 	.byte	0x04, 0x0a
        /*0202*/ 	.short	(.L_2531 - .L_2530)
	.align		4
.L_2530:
        /*0204*/ 	.word	index@(.nv.constant0._Z25selective_scan_bwd_kernelI32Selective_Scan_bwd_kernel_traitsILi32ELi16ELb1ELb0ELb0ELb0ELb0EffEEv12SSMParamsBwd)
        /*0208*/ 	.short	0x0210
        /*020a*/ 	.short	0x01f0


	//----- nvinfo : EIATTR_SW_WAR
	.align		4
.L_2531:
        /*020c*/ 	.byte	0x04, 0x36
        /*020e*/ 	.short	(.L_2533 - .L_2532)
.L_2532:
        /*0210*/ 	.word	0x00000008
.L_2533:


//--------------------- .nv.info._Z25selective_scan_bwd_kernelI32Selective_Scan_bwd_kernel_traitsILi32ELi16ELb1ELb0ELb0ELb0ELb1EffEEv12SSMParamsBwd --------------------------
	.section	.nv.info._Z25selective_scan_bwd_kernelI32Selective_Scan_bwd_kernel_traitsILi32ELi16ELb1ELb0ELb0ELb0ELb1EffEEv12SSMParamsBwd,"",@"SHT_CUDA_INFO"
	.sectionflags	@""
	.align	4


	//----- nvinfo : EIATTR_CUDA_API_VERSION
	.align		4
        /*0000*/ 	.byte	0x04, 0x37
        /*0002*/ 	.short	(.L_2535 - .L_2534)
.L_2534:
        /*0004*/ 	.word	0x00000082


	//----- nvinfo : EIATTR_KPARAM_INFO
	.align		4
.L_2535:
        /*0008*/ 	.byte	0x04, 0x17
        /*000a*/ 	.short	(.L_2537 - .L_2536)
.L_2536:
        /*000c*/ 	.word	0x00000000
        /*0010*/ 	.short	0x0000
        /*0012*/ 	.short	0x0000
        /*0014*/ 	.byte	0x00, 0xf0, 0xc1, 0x07


	//----- nvinfo : EIATTR_SPARSE_MMA_MASK
	.align		4
.L_2537:
        /*0018*/ 	.byte	0x03, 0x50
        /*001a*/ 	.short	0x0000


	//----- nvinfo : EIATTR_MAXREG_COUNT
	.align		4
        /*001c*/ 	.byte	0x03, 0x1b
        /*001e*/ 	.short	0x00ff


	//----- nvinfo : EIATTR_NUM_BARRIERS
	.align		4
        /*0020*/ 	.byte	0x02, 0x4c
        /*0022*/ 	.byte	0x01
	.zero		1


	//----- nvinfo : EIATTR_MERCURY_ISA_VERSION
	.align		4
        /*0024*/ 	.byte	0x03, 0x5f
        /*0026*/ 	.short	0x0101


	//----- nvinfo : EIATTR_COOP_GROUP_MASK_REGIDS
	.align		4
        /*0028*/ 	.byte	0x04, 0x29
        /*002a*/ 	.short	(.L_2539 - .L_2538)


	//   ....[0]....
.L_2538:
        /*002c*/ 	.word	0xffffffff


	//   ....[1]....
        /*0030*/ 	.word	0xffffffff


	//   ....[2]....
        /*0034*/ 	.word	0xffffffff


	//   ....[3]....
        /*0038*/ 	.word	0xffffffff


	//   ....[4]....
        /*003c*/ 	.word	0xffffffff


	//   ....[5]....
        /*0040*/ 	.word	0xffffffff


	//   ....[6]....
        /*0044*/ 	.word	0xffffffff


	//   ....[7]....
        /*0048*/ 	.word	0xffffffff


	//   ....[8]....
        /*004c*/ 	.word	0xffffffff


	//   ....[9]....
        /*0050*/ 	.word	0xffffffff


	//   ....[10]....
        /*0054*/ 	.word	0xffffffff


	//   ....[11]....
        /*0058*/ 	.word	0xffffffff


	//   ....[12]....
        /*005c*/ 	.word	0xffffffff


	//   ....[13]....
        /*0060*/ 	.word	0xffffffff


	//   ....[14]....
        /*0064*/ 	.word	0xffffffff


	//   ....[15]....
        /*0068*/ 	.word	0xffffffff


	//   ....[16]....
        /*006c*/ 	.word	0xffffffff


	//   ....[17]....
        /*0070*/ 	.word	0xffffffff


	//   ....[18]....
        /*0074*/ 	.word	0xffffffff


	//   ....[19]....
        /*0078*/ 	.word	0xffffffff


	//   ....[20]....
        /*007c*/ 	.word	0xffffffff


	//   ....[21]....
        /*0080*/ 	.word	0xffffffff


	//   ....[22]....
        /*0084*/ 	.word	0xffffffff


	//   ....[23]....
        /*0088*/ 	.word	0xffffffff


	//   ....[24]....
        /*008c*/ 	.word	0xffffffff


	//   ....[25]....
        /*0090*/ 	.word	0xffffffff


	//   ....[26]....
        /*0094*/ 	.word	0xffffffff


	//   ....[27]....
        /*0098*/ 	.word	0xffffffff


	//   ....[28]....
        /*009c*/ 	.word	0xffffffff


	//   ....[29]....
        /*00a0*/ 	.word	0xffffffff


	//   ....[30]....
        /*00a4*/ 	.word	0xffffffff


	//   ....[31]....
        /*00a8*/ 	.word	0xffffffff


	//   ....[32]....
        /*00ac*/ 	.word	0xffffffff


	//   ....[33]....
        /*00b0*/ 	.word	0xffffffff


	//   ....[34]....
        /*00b4*/ 	.word	0xffffffff


	//   ....[35]....
        /*00b8*/ 	.word	0xffffffff


	//   ....[36]....
        /*00bc*/ 	.word	0xffffffff


	//   ....[37]....
        /*00c0*/ 	.word	0xffffffff


	//   ....[38]....
        /*00c4*/ 	.word	0xffffffff


	//   ....[39]....
        /*00c8*/ 	.word	0xffffffff


	//   ....[40]....
        /*00cc*/ 	.word	0xffffffff


	//   ....[41]....
        /*00d0*/ 	.word	0xffffffff


	//   ....[42]....
        /*00d4*/ 	.word	0xffffffff


	//   ....[43]....
        /*00d8*/ 	.word	0xffffffff


	//   ....[44]....
        /*00dc*/ 	.word	0xffffffff


	//   ....[45]....
        /*00e0*/ 	.word	0xffffffff


	//   ....[46]....
        /*00e4*/ 	.word	0xffffffff


	//   ....[47]....
        /*00e8*/ 	.word	0xffffffff


	//   ....[48]....
        /*00ec*/ 	.word	0xffffffff


	//   ....[49]....
        /*00f0*/ 	.word	0xffffffff


	//   ....[50]....
        /*00f4*/ 	.word	0xffffffff


	//   ....[51]....
        /*00f8*/ 	.word	0xffffffff


	//   ....[52]....
        /*00fc*/ 	.word	0xffffffff


	//   ....[53]....
        /*0100*/ 	.word	0xffffffff


	//   ....[54]....
        /*0104*/ 	.word	0xffffffff


	//   ....[55]....
        /*0108*/ 	.word	0xffffffff


	//   ....[56]....
        /*010c*/ 	.word	0xffffffff


	//----- nvinfo : EIATTR_COOP_GROUP_INSTR_OFFSETS
	.align		4
.L_2539:
        /*0110*/ 	.byte	0x04, 0x28
        /*0112*/ 	.short	(.L_2541 - .L_2540)


	//   ....[0]....
.L_2540:
        /*0114*/ 	.word	0x00000780


	//   ....[1]....
        /*0118*/ 	.word	0x00000860


	//   ....[2]....
        /*011c*/ 	.word	0x00000a30


	//   ....[3]....
        /*0120*/ 	.word	0x00000bf0


	//   ....[4]....
        /*0124*/ 	.word	0x00001100


	//   ....[5]....
        /*0128*/ 	.word	0x000017f0


	//   ....[6]....
        /*012c*/ 	.word	0x00001be0


	//   ....[7]....
        /*0130*/ 	.word	0x00002c30


	//   ....[8]....
        /*0134*/ 	.word	0x00002c70


	//   ....[9]....
        /*0138*/ 	.word	0x00002d60


	//   ....[10]....
        /*013c*/ 	.word	0x00002da0


	//   ....[11]....
        /*0140*/ 	.word	0x00002e00


	//   ....[12]....
        /*0144*/ 	.word	0x00002e10


	//   ....[13]....
        /*0148*/ 	.word	0x00002e50


	//   ....[14]....
        /*014c*/ 	.word	0x00002e60


	//   ....[15]....
        /*0150*/ 	.word	0x00002eb0


	//   ....[16]....
        /*0154*/ 	.word	0x00002ec0


	//   ....[17]....
        /*0158*/ 	.word	0x00002ef0


	//   ....[18]....
        /*015c*/ 	.word	0x00002f10


	//   ....[19]....
        /*0160*/ 	.word	0x00002f50


	//   ....[20]....
        /*0164*/ 	.word	0x00002f70


	//   ....[21]....
        /*0168*/ 	.word	0x00002fc0


	//   ....[22]....
        /*016c*/ 	.word	0x00002fd0


	//   ....[23]....
        /*0170*/ 	.word	0x00003000


	//   ....[24]....
        /*0174*/ 	.word	0x00003020


	//   ....[25]....
        /*0178*/ 	.word	0x00003050


	//   ....[26]....
        /*017c*/ 	.word	0x00003060


	//   ....[27]....
        /*0180*/ 	.word	0x00003070


	//   ....[28]....
        /*0184*/ 	.word	0x00003090


	//   ....[29]....
        /*0188*/ 	.word	0x000030b0


	//   ....[30]....
        /*018c*/ 	.word	0x000030d0


	//   ....[31]....
        /*0190*/ 	.word	0x000030e0


	//   ....[32]....
        /*0194*/ 	.word	0x00003150


	//   ....[33]....
        /*0198*/ 	.word	0x00003190


	//   ....[34]....
        /*019c*/ 	.word	0x000031c0


	//   ....[35]....
        /*01a0*/ 	.word	0x00003820


	//   ....[36]....
        /*01a4*/ 	.word	0x00003860


	//   ....[37]....
        /*01a8*/ 	.word	0x000039f0


	//   ....[38]....
        /*01ac*/ 	.word	0x00003a30


	//   ....[39]....
        /*01b0*/ 	.word	0x00003b70


	//   ....[40]....
        /*01b4*/ 	.word	0x00003b90


	//   ....[41]....
        /*01b8*/ 	.word	0x00003bc0


	//   ....[42]....
        /*01bc*/ 	.word	0x00003bf0


	//   ....[43]....
        /*01c0*/ 	.word	0x00003d70


	//   ....[44]....
        /*01c4*/ 	.word	0x00003db0


	//   ....[45]....
        /*01c8*/ 	.word	0x00004130


	//   ....[46]....
        /*01cc*/ 	.word	0x00004370


	//   ....[47]....
        /*01d0*/ 	.word	0x00004560


	//   ....[48]....
        /*01d4*/ 	.word	0x000045b0


	//   ....[49]....
        /*01d8*/ 	.word	0x00004600


	//   ....[50]....
        /*01dc*/ 	.word	0x00004630


	//   ....[51]....
        /*01e0*/ 	.word	0x00004650


	//   ....[52]....
        /*01e4*/ 	.word	0x00004730


	//   ....[53]....
        /*01e8*/ 	.word	0x00004770


	//   ....[54]....
        /*01ec*/ 	.word	0x000047c0


	//   ....[55]....
        /*01f0*/ 	.word	0x000047f0


	//   ....[56]....
        /*01f4*/ 	.word	0x00004810


	//----- nvinfo : EIATTR_EXIT_INSTR_OFFSETS
	.align		4
.L_2541:
        /*01f8*/ 	.byte	0x04, 0x1c
        /*01fa*/ 	.short	(.L_2543 - .L_2542)


	//   ....[0]....
.L_2542:
        /*01fc*/ 	.word	0x000048e0


	//   ....[1]....
        /*0200*/ 	.word	0x00004ee0


	//----- nvinfo : EIATTR_MAX_THREADS
	.align		4
.L_2543:
        /*0204*/ 	.byte	0x04, 0x05
        /*0206*/ 	.short	(.L_2545 - .L_2544)
.L_2544:
        /*0208*/ 	.word	0x00000020
        /*020c*/ 	.word	0x00000001
        /*0210*/ 	.word	0x00000001


	//----- nvinfo : EIATTR_CRS_STACK_SIZE
	.align		4
.L_2545:
        /*0214*/ 	.byte	0x04, 0x1e
        /*0216*/ 	.short	(.L_2547 - .L_2546)
.L_2546:
        /*0218*/ 	.word	0x00000000


	//----- nvinfo : EIATTR_CBANK_PARAM_SIZE
	.align		4
.L_2547:
        /*021c*/ 	.byte	0x03, 0x19
        /*021e*/ 	.short	0x01f0


	//----- nvinfo : EIATTR_PARAM_CBANK
	.align		4
        /*0220*/ 	.byte	0x04, 0x0a
        /*0222*/ 	.short	(.L_2549 - .L_2548)
	.align		4
.L_2548:
        /*0224*/ 	.word	index@(.nv.constant0._Z25selective_scan_bwd_kernelI32Selective_Scan_bwd_kernel_traitsILi32ELi16ELb1ELb0ELb0ELb0ELb1EffEEv12SSMParamsBwd)
        /*0228*/ 	.short	0x0210
        /*022a*/ 	.short	0x01f0


	//----- nvinfo : EIATTR_SW_WAR
	.align		4
.L_2549:
        /*022c*/ 	.byte	0x04, 0x36
        /*022e*/ 	.short	(.L_2551 - .L_2550)
.L_2550:
        /*0230*/ 	.word	0x00000008
.L_2551:


//--------------------- .nv.info._Z25selective_scan_bwd_kernelI32Selective_Scan_bwd_kernel_traitsILi32ELi16ELb1ELb0ELb0ELb1ELb0EffEEv12SSMParamsBwd --------------------------
	.section	.nv.info._Z25selective_scan_bwd_kernelI32Selective_Scan_bwd_kernel_traitsILi32ELi16ELb1ELb0ELb0ELb1ELb0EffEEv12SSMParamsBwd,"",@"SHT_CUDA_INFO"
	.sectionflags	@""
	.align	4


	//----- nvinfo : EIATTR_CUDA_API_VERSION
	.align		4
        /*0000*/ 	.byte	0x04, 0x37
        /*0002*/ 	.short	(.L_2553 - .L_2552)
.L_2552:
        /*0004*/ 	.word	0x00000082


	//----- nvinfo : EIATTR_KPARAM_INFO
	.align		4
.L_2553:
        /*0008*/ 	.byte	0x04, 0x17
        /*000a*/ 	.short	(.L_2555 - .L_2554)
.L_2554:
        /*000c*/ 	.word	0x00000000
        /*0010*/ 	.short	0x0000
        /*0012*/ 	.short	0x0000
        /*0014*/ 	.byte	0x00, 0xf0, 0xc1, 0x07


	//----- nvinfo : EIATTR_SPARSE_MMA_MASK
	.align		4
.L_2555:
        /*0018*/ 	.byte	0x03, 0x50
        /*001a*/ 	.short	0x0000


	//----- nvinfo : EIATTR_MAXREG_COUNT
	.align		4
        /*001c*/ 	.byte	0x03, 0x1b
        /*001e*/ 	.short	0x00ff


	//----- nvinfo : EIATTR_NUM_BARRIERS
	.align		4
        /*0020*/ 	.byte	0x02, 0x4c
        /*0022*/ 	.byte	0x01
	.zero		1


	//----- nvinfo : EIATTR_MERCURY_ISA_VERSION
	.align		4
        /*0024*/ 	.byte	0x03, 0x5f
        /*0026*/ 	.short	0x0101


	//----- nvinfo : EIATTR_COOP_GROUP_MASK_REGIDS
	.align		4
        /*0028*/ 	.byte	0x04, 0x29
        /*002a*/ 	.short	(.L_2557 - .L_2556)


	//   ....[0]....
.L_2556:
        /*002c*/ 	.word	0xffffffff


	//   ....[1]....
        /*0030*/ 	.word	0xffffffff


	//   ....[2]....
        /*0034*/ 	.word	0xffffffff


	//   ....[3]....
        /*0038*/ 	.word	0xffffffff


	//   ....[4]....
        /*003c*/ 	.word	0xffffffff


	//   ....[5]....
        /*0040*/ 	.word	0xffffffff


	//   ....[6]....
        /*0044*/ 	.word	0xffffffff


	//   ....[7]....
        /*0048*/ 	.word	0xffffffff


	//   ....[8]....
        /*004c*/ 	.word	0xffffffff


	//   ....[9]....
        /*0050*/ 	.word	0xffffffff


	//   ....[10]....
        /*0054*/ 	.word	0xffffffff


	//   ....[11]....
        /*0058*/ 	.word	0xffffffff


	//   ....[12]....
        /*005c*/ 	.word	0xffffffff


	//   ....[13]....
        /*0060*/ 	.word	0xffffffff


	//   ....[14]....
        /*0064*/ 	.word	0xffffffff


	//   ....[15]....
        /*0068*/ 	.word	0xffffffff


	//   ....[16]....
        /*006c*/ 	.word	0xffffffff


	//   ....[17]....
        /*0070*/ 	.word	0xffffffff


	//   ....[18]....
        /*0074*/ 	.word	0xffffffff


	//   ....[19]....
        /*0078*/ 	.word	0xffffffff


	//   ....[20]....
        /*007c*/ 	.word	0xffffffff


	//   ....[21]....
        /*0080*/ 	.word	0xffffffff


	//   ....[22]....
        /*0084*/ 	.word	0xffffffff


	//   ....[23]....
        /*0088*/ 	.word	0xffffffff


	//   ....[24]....
        /*008c*/ 	.word	0xffffffff


	//   ....[25]....
        /*0090*/ 	.word	0xffffffff


	//   ....[26]....
        /*0094*/ 	.word	0xffffffff


	//   ....[27]....
        /*0098*/ 	.word	0xffffffff


	//   ....[28]....
        /*009c*/ 	.word	0xffffffff


	//   ....[29]....
        /*00a0*/ 	.word	0xffffffff


	//   ....[30]....
        /*00a4*/ 	.word	0xffffffff


	//   ....[31]....
        /*00a8*/ 	.word	0xffffffff


	//   ....[32]....
        /*00ac*/ 	.word	0xffffffff


	//   ....[33]....
        /*00b0*/ 	.word	0xffffffff


	//   ....[34]....
        /*00b4*/ 	.word	0xffffffff


	//   ....[35]....
        /*00b8*/ 	.word	0xffffffff


	//   ....[36]....
        /*00bc*/ 	.word	0xffffffff


	//   ....[37]....
        /*00c0*/ 	.word	0xffffffff


	//   ....[38]....
        /*00c4*/ 	.word	0xffffffff


	//   ....[39]....
        /*00c8*/ 	.word	0xffffffff


	//   ....[40]....
        /*00cc*/ 	.word	0xffffffff


	//   ....[41]....
        /*00d0*/ 	.word	0xffffffff


	//   ....[42]....
        /*00d4*/ 	.word	0xffffffff


	//   ....[43]....
        /*00d8*/ 	.word	0xffffffff


	//   ....[44]....
        /*00dc*/ 	.word	0xffffffff


	//   ....[45]....
        /*00e0*/ 	.word	0xffffffff


	//   ....[46]....
        /*00e4*/ 	.word	0xffffffff


	//   ....[47]....
        /*00e8*/ 	.word	0xffffffff


	//   ....[48]....
        /*00ec*/ 	.word	0xffffffff


	//   ....[49]....
        /*00f0*/ 	.word	0xffffffff


	//   ....[50]....
        /*00f4*/ 	.word	0xffffffff


	//   ....[51]....
        /*00f8*/ 	.word	0xffffffff


	//   ....[52]....
        /*00fc*/ 	.word	0xffffffff


	//   ....[53]....
        /*0100*/ 	.word	0xffffffff


	//----- nvinfo : EIATTR_COOP_GROUP_INSTR_OFFSETS
	.align		4
.L_2557:
        /*0104*/ 	.byte	0x04, 0x28
        /*0106*/ 	.short	(.L_2559 - .L_2558)


	//   ....[0]....
.L_2558:
        /*0108*/ 	.word	0x00000740


	//   ....[1]....
        /*010c*/ 	.word	0x00000840


	//   ....[2]....
        /*0110*/ 	.word	0x00000a10


	//   ....[3]....
        /*0114*/ 	.word	0x00003cb0


	//   ....[4]....
        /*0118*/ 	.word	0x00003cf0


	//   ....[5]....
        /*011c*/ 	.word	0x00003d70


	//   ....[6]....
        /*0120*/ 	.word	0x00003d80


	//   ....[7]....
        /*0124*/ 	.word	0x00003db0


	//   ....[8]....
        /*0128*/ 	.word	0x00003dd0


	//   ....[9]....
        /*012c*/ 	.word	0x00003e10


	//   ....[10]....
        /*0130*/ 	.word	0x00003e20


	//   ....[11]....
        /*0134*/ 	.word	0x00003e50


	//   ....[12]....
        /*0138*/ 	.word	0x00003e70


	//   ....[13]....
        /*013c*/ 	.word	0x00003ea0


	//   ....[14]....
        /*0140*/ 	.word	0x00003ec0


	//   ....[15]....
        /*0144*/ 	.word	0x00003ef0


	//   ....[16]....
        /*0148*/ 	.word	0x00003f00


	//   ....[17]....
        /*014c*/ 	.word	0x00003f50


	//   ....[18]....
        /*0150*/ 	.word	0x00003f70


	//   ....[19]....
        /*0154*/ 	.word	0x00003fd0


	//   ....[20]....
        /*0158*/ 	.word	0x00003fe0


	//   ....[21]....
        /*015c*/ 	.word	0x00004010


	//   ....[22]....
        /*0160*/ 	.word	0x00004030


	//   ....[23]....
        /*0164*/ 	.word	0x00004060


	//   ....[24]....
        /*0168*/ 	.word	0x00004070


	//   ....[25]....
        /*016c*/ 	.word	0x00004090


	//   ....[26]....
        /*0170*/ 	.word	0x000040b0


	//   ....[27]....
        /*0174*/ 	.word	0x000040d0


	//   ....[28]....
        /*0178*/ 	.word	0x000040e0


	//   ....[29]....
        /*017c*/ 	.word	0x000040f0


	//   ....[30]....
        /*0180*/ 	.word	0x00004100


	//   ....[31]....
        /*0184*/ 	.word	0x00004840


	//   ....[32]....
        /*0188*/ 	.word	0x00004880


	//   ....[33]....
        /*018c*/ 	.word	0x00004a00


	//   ....[34]....
        /*0190*/ 	.word	0x00004a20


	//   ....[35]....
        /*0194*/ 	.word	0x00004a50


	//   ....[36]....
        /*0198*/ 	.word	0x00004a70


	//   ....[37]....
        /*019c*/ 	.word	0x00004ab0


	//   ....[38]....
        /*01a0*/ 	.word	0x00004af0


	//   ....[39]....
        /*01a4*/ 	.word	0x00004c70


	//   ....[40]....
        /*01a8*/ 	.word	0x00004cb0


	//   ....[41]....
        /*01ac*/ 	.word	0x000050c0


	//   ....[42]....
        /*01b0*/ 	.word	0x00005570


	//   ....[43]....
        /*01b4*/ 	.word	0x00005b70


	//   ....[44]....
        /*01b8*/ 	.word	0x00005d70


	//   ....[45]....
        /*01bc*/ 	.word	0x00005dc0


	//   ....[46]....
        /*01c0*/ 	.word	0x00005e10


	//   ....[47]....
        /*01c4*/ 	.word	0x00005e40


	//   ....[48]....
        /*01c8*/ 	.word	0x00005e60


	//   ....[49]....
        /*01cc*/ 	.word	0x00005f40


	//   ....[50]....
        /*01d0*/ 	.word	0x00005f80


	//   ....[51]....
        /*01d4*/ 	.word	0x00005fd0


	//   ....[52]....
        /*01d8*/ 	.word	0x00006000


	//   ....[53]....
        /*01dc*/ 	.word	0x00006020


	//----- nvinfo : EIATTR_EXIT_INSTR_OFFSETS
	.align		4
.L_2559:
        /*01e0*/ 	.byte	0x04, 0x1c
        /*01e2*/ 	.short	(.L_2561 - .L_2560)


	//   ....[0]....
.L_2560:
        /*01e4*/ 	.word	0x000060f0


	//   ....[1]....
        /*01e8*/ 	.word	0x000066f0


	//----- nvinfo : EIATTR_MAX_THREADS
	.align		4
.L_2561:
        /*01ec*/ 	.byte	0x04, 0x05
        /*01ee*/ 	.short	(.L_2563 - .L_2562)
.L_2562:
        /*01f0*/ 	.word	0x00000020
        /*01f4*/ 	.word	0x00000001
        /*01f8*/ 	.word	0x00000001


	//----- nvinfo : EIATTR_CRS_STACK_SIZE
	.align		4
.L_2563:
        /*01fc*/ 	.byte	0x04, 0x1e
        /*01fe*/ 	.short	(.L_2565 - .L_2564)
.L_2564:
        /*0200*/ 	.word	0x00000000


	//----- nvinfo : EIATTR_CBANK_PARAM_SIZE
	.align		4
.L_2565:
        /*0204*/ 	.byte	0x03, 0x19
        /*0206*/ 	.short	0x01f0


	//----- nvinfo : EIATTR_PARAM_CBANK
	.align		4
        /*0208*/ 	.byte	0x04, 0x0a
        /*020a*/ 	.short	(.L_2567 - .L_2566)
	.align		4
.L_2566:
        /*020c*/ 	.word	index@(.nv.constant0._Z25selective_scan_bwd_kernelI32Selective_Scan_bwd_kernel_traitsILi32ELi16ELb1ELb0ELb0ELb1ELb0EffEEv12SSMParamsBwd)
        /*0210*/ 	.short	0x0210
        /*0212*/ 	.short	0x01f0


	//----- nvinfo : EIATTR_SW_WAR
	.align		4
.L_2567:
        /*0214*/ 	.byte	0x04, 0x36
        /*0216*/ 	.short	(.L_2569 - .L_2568)
.L_2568:
        /*0218*/ 	.word	0x00000008
.L_2569:


//--------------------- .nv.info._Z25selective_scan_bwd_kernelI32Selective_Scan_bwd_kernel_traitsILi32ELi16ELb1ELb0ELb0ELb1ELb1EffEEv12SSMParamsBwd --------------------------
	.section	.nv.info._Z25selective_scan_bwd_kernelI32Selective_Scan_bwd_kernel_traitsILi32ELi16ELb1ELb0ELb0ELb1ELb1EffEEv12SSMParamsBwd,"",@"SHT_CUDA_INFO"
	.sectionflags	@""
	.align	4


	//----- nvinfo : EIATTR_CUDA_API_VERSION
	.align		4
        /*0000*/ 	.byte	0x04, 0x37
        /*0002*/ 	.short	(.L_2571 - .L_2570)
.L_2570:
        /*0004*/ 	.word	0x00000082


	//----- nvinfo : EIATTR_KPARAM_INFO
	.align		4
.L_2571:
        /*0008*/ 	.byte	0x04, 0x17
        /*000a*/ 	.short	(.L_2573 - .L_2572)
.L_2572:
        /*000c*/ 	.word	0x00000000
        /*0010*/ 	.short	0x0000
        /*0012*/ 	.short	0x0000
        /*0014*/ 	.byte	0x00, 0xf0, 0xc1, 0x07


	//----- nvinfo : EIATTR_SPARSE_MMA_MASK
	.align		4
.L_2573:
        /*0018*/ 	.byte	0x03, 0x50
        /*001a*/ 	.short	0x0000


	//----- nvinfo : EIATTR_MAXREG_COUNT
	.align		4
        /*001c*/ 	.byte	0x03, 0x1b
        /*001e*/ 	.short	0x00ff


	//----- nvinfo : EIATTR_NUM_BARRIERS
	.align		4
        /*0020*/ 	.byte	0x02, 0x4c
        /*0022*/ 	.byte	0x01
	.zero		1


	//----- nvinfo : EIATTR_MERCURY_ISA_VERSION
	.align		4
        /*0024*/ 	.byte	0x03, 0x5f
        /*0026*/ 	.short	0x0101


	//----- nvinfo : EIATTR_COOP_GROUP_MASK_REGIDS
	.align		4
        /*0028*/ 	.byte	0x04, 0x29
        /*002a*/ 	.short	(.L_2575 - .L_2574)


	//   ....[0]....
.L_2574:
        /*002c*/ 	.word	0xffffffff


	//   ....[1]....
        /*0030*/ 	.word	0xffffffff


	//   ....[2]....
        /*0034*/ 	.word	0xffffffff


	//   ....[3]....
        /*0038*/ 	.word	0xffffffff


	//   ....[4]....
        /*003c*/ 	.word	0xffffffff


	//   ....[5]....
        /*0040*/ 	.word	0xffffffff


	//   ....[6]....
        /*0044*/ 	.word	0xffffffff


	//   ....[7]....
        /*0048*/ 	.word	0xffffffff


	//   ....[8]....
        /*004c*/ 	.word	0xffffffff


	//   ....[9]....
        /*0050*/ 	.word	0xffffffff


	//   ....[10]....
        /*0054*/ 	.word	0xffffffff


	//   ....[11]....
        /*0058*/ 	.word	0xffffffff


	//   ....[12]....
        /*005c*/ 	.word	0xffffffff


	//   ....[13]....
        /*0060*/ 	.word	0xffffffff


	//   ....[14]....
        /*0064*/ 	.word	0xffffffff


	//   ....[15]....
        /*0068*/ 	.word	0xffffffff


	//   ....[16]....
        /*006c*/ 	.word	0xffffffff


	//   ....[17]....
        /*0070*/ 	.word	0xffffffff


	//   ....[18]....
        /*0074*/ 	.word	0xffffffff


	//   ....[19]....
        /*0078*/ 	.word	0xffffffff


	//   ....[20]....
        /*007c*/ 	.word	0xffffffff


	//   ....[21]....
        /*0080*/ 	.word	0xffffffff


	//   ....[22]....
        /*0084*/ 	.word	0xffffffff


	//   ....[23]....
        /*0088*/ 	.word	0xffffffff


	//   ....[24]....
        /*008c*/ 	.word	0xffffffff


	//   ....[25]....
        /*0090*/ 	.word	0xffffffff


	//   ....[26]....
        /*0094*/ 	.word	0xffffffff


	//   ....[27]....
        /*0098*/ 	.word	0xffffffff


	//   ....[28]....
        /*009c*/ 	.word	0xffffffff


	//   ....[29]....
        /*00a0*/ 	.word	0xffffffff


	//   ....[30]....
        /*00a4*/ 	.word	0xffffffff


	//   ....[31]....
        /*00a8*/ 	.word	0xffffffff


	//   ....[32]....
        /*00ac*/ 	.word	0xffffffff


	//   ....[33]....
        /*00b0*/ 	.word	0xffffffff


	//   ....[34]....
        /*00b4*/ 	.word	0xffffffff


	//   ....[35]....
        /*00b8*/ 	.word	0xffffffff


	//   ....[36]....
        /*00bc*/ 	.word	0xffffffff


	//   ....[37]....
        /*00c0*/ 	.word	0xffffffff


	//   ....[38]....
        /*00c4*/ 	.word	0xffffffff


	//   ....[39]....
        /*00c8*/ 	.word	0xffffffff


	//   ....[40]....
        /*00cc*/ 	.word	0xffffffff


	//   ....[41]....
        /*00d0*/ 	.word	0xffffffff


	//   ....[42]....
        /*00d4*/ 	.word	0xffffffff


	//   ....[43]....
        /*00d8*/ 	.word	0xffffffff


	//   ....[44]....
        /*00dc*/ 	.word	0xffffffff


	//   ....[45]....
        /*00e0*/ 	.word	0xffffffff


	//   ....[46]....
        /*00e4*/ 	.word	0xffffffff


	//   ....[47]....
        /*00e8*/ 	.word	0xffffffff


	//   ....[48]....
        /*00ec*/ 	.word	0xffffffff


	//   ....[49]....
        /*00f0*/ 	.word	0xffffffff


	//   ....[50]....
        /*00f4*/ 	.word	0xffffffff


	//   ....[51]....
        /*00f8*/ 	.word	0xffffffff


	//   ....[52]....
        /*00fc*/ 	.word	0xffffffff


	//   ....[53]....
        /*0100*/ 	.word	0xffffffff


	//   ....[54]....
        /*0104*/ 	.word	0xffffffff


	//   ....[55]....
        /*0108*/ 	.word	0xffffffff


	//   ....[56]....
        /*010c*/ 	.word	0xffffffff


	//   ....[57]....
        /*0110*/ 	.word	0xffffffff


	//----- nvinfo : EIATTR_COOP_GROUP_INSTR_OFFSETS
	.align		4
.L_2575:
        /*0114*/ 	.byte	0x04, 0x28
        /*0116*/ 	.short	(.L_2577 - .L_2576)


	//   ....[0]....
.L_2576:
        /*0118*/ 	.word	0x00000750


	//   ....[1]....
        /*011c*/ 	.word	0x00000840


	//   ....[2]....
        /*0120*/ 	.word	0x00000a40


	//   ....[3]....
        /*0124*/ 	.word	0x00003020


	//   ....[4]....
        /*0128*/ 	.word	0x000035c0


	//   ....[5]....
        /*012c*/ 	.word	0x00003c10


	//   ....[6]....
        /*0130*/ 	.word	0x00004010


	//   ....[7]....
        /*0134*/ 	.word	0x00004ff0


	//   ....[8]....
        /*0138*/ 	.word	0x00005030


	//   ....[9]....
        /*013c*/ 	.word	0x000050f0


	//   ....[10]....
        /*0140*/ 	.word	0x00005100


	//   ....[11]....
        /*0144*/ 	.word	0x00005140


	//   ....[12]....
        /*0148*/ 	.word	0x00005150


	//   ....[13]....
        /*014c*/ 	.word	0x00005180


	//   ....[14]....
        /*0150*/ 	.word	0x000051a0


	//   ....[15]....
        /*0154*/ 	.word	0x000051d0


	//   ....[16]....
        /*0158*/ 	.word	0x000051f0


	//   ....[17]....
        /*015c*/ 	.word	0x00005230


	//   ....[18]....
        /*0160*/ 	.word	0x00005260


	//   ....[19]....
        /*0164*/ 	.word	0x000052b0


	//   ....[20]....
        /*0168*/ 	.word	0x000052d0


	//   ....[21]....
        /*016c*/ 	.word	0x00005300


	//   ....[22]....
        /*0170*/ 	.word	0x00005320


	//   ....[23]....
        /*0174*/ 	.word	0x00005350


	//   ....[24]....
        /*0178*/ 	.word	0x00005360


	//   ....[25]....
        /*017c*/ 	.word	0x00005370


	//   ....[26]....
        /*0180*/ 	.word	0x000053a0


	//   ....[27]....
        /*0184*/ 	.word	0x000053c0


	//   ....[28]....
        /*0188*/ 	.word	0x000053e0


	//   ....[29]....
        /*018c*/ 	.word	0x00005400


	//   ....[30]....
        /*0190*/ 	.word	0x00005410


	//   ....[31]....
        /*0194*/ 	.word	0x00005420


	//   ....[32]....
        /*0198*/ 	.word	0x00005440


	//   ....[33]....
        /*019c*/ 	.word	0x00005470


	//   ....[34]....
        /*01a0*/ 	.word	0x00005480


	//   ....[35]....
        /*01a4*/ 	.word	0x00005b90


	//   ....[36]....
        /*01a8*/ 	.word	0x00005bd0


	//   ....[37]....
        /*01ac*/ 	.word	0x00005d60


	//   ....[38]....
        /*01b0*/ 	.word	0x00005da0


	//   ....[39]....
        /*01b4*/ 	.word	0x00005dd0


	//   ....[40]....
        /*01b8*/ 	.word	0x00005df0


	//   ....[41]....
        /*01bc*/ 	.word	0x00005e30


	//   ....[42]....
        /*01c0*/ 	.word	0x00005e70


	//   ....[43]....
        /*01c4*/ 	.word	0x00005ff0


	//   ....[44]....
        /*01c8*/ 	.word	0x00006030


	//   ....[45]....
        /*01cc*/ 	.word	0x00006440


	//   ....[46]....
        /*01d0*/ 	.word	0x000068b0


	//   ....[47]....
        /*01d4*/ 	.word	0x00006ed0


	//   ....[48]....
        /*01d8*/ 	.word	0x000070f0


	//   ....[49]....
        /*01dc*/ 	.word	0x00007140


	//   ....[50]....
        /*01e0*/ 	.word	0x00007190


	//   ....[51]....
        /*01e4*/ 	.word	0x000071c0


	//   ....[52]....
        /*01e8*/ 	.word	0x000071e0


	//   ....[53]....
        /*01ec*/ 	.word	0x000072c0


	//   ....[54]....
        /*01f0*/ 	.word	0x00007300


	//   ....[55]....
        /*01f4*/ 	.word	0x00007350


	//   ....[56]....
        /*01f8*/ 	.word	0x00007380


	//   ....[57]....
        /*01fc*/ 	.word	0x000073a0


	//----- nvinfo : EIATTR_EXIT_INSTR_OFFSETS
	.align		4
.L_2577:
        /*0200*/ 	.byte	0x04, 0x1c
        /*0202*/ 	.short	(.L_2579 - .L_2578)


	//   ....[0]....
.L_2578:
        /*0204*/ 	.word	0x00007470


	//   ....[1]....
        /*0208*/ 	.word	0x00007a70


	//----- nvinfo : EIATTR_MAX_THREADS
	.align		4
.L_2579:
        /*020c*/ 	.byte	0x04, 0x05
        /*020e*/ 	.short	(.L_2581 - .L_2580)
.L_2580:
        /*0210*/ 	.word	0x00000020
        /*0214*/ 	.word	0x00000001
        /*0218*/ 	.word	0x00000001


	//----- nvinfo : EIATTR_CRS_STACK_SIZE
	.align		4
.L_2581:
        /*021c*/ 	.byte	0x04, 0x1e
        /*021e*/ 	.short	(.L_2583 - .L_2582)
.L_2582:
        /*0220*/ 	.word	0x00000000


	//----- nvinfo : EIATTR_CBANK_PARAM_SIZE
	.align		4
.L_2583:
        /*0224*/ 	.byte	0x03, 0x19
        /*0226*/ 	.short	0x01f0


	//----- nvinfo : EIATTR_PARAM_CBANK
	.align		4
        /*0228*/ 	.byte	0x04, 0x0a
        /*022a*/ 	.short	(.L_2585 - .L_2584)
	.align		4
.L_2584:
        /*022c*/ 	.word	index@(.nv.constant0._Z25selective_scan_bwd_kernelI32Selective_Scan_bwd_kernel_traitsILi32ELi16ELb1ELb0ELb0ELb1ELb1EffEEv12SSMParamsBwd)
        /*0230*/ 	.short	0x0210
        /*0232*/ 	.short	0x01f0


	//----- nvinfo : EIATTR_SW_WAR
	.align		4
.L_2585:
        /*0234*/ 	.byte	0x04, 0x36
        /*0236*/ 	.short	(.L_2587 - .L_2586)
.L_2586:
        /*0238*/ 	.word	0x00000008
.L_2587:


//--------------------- .nv.info._Z25selective_scan_bwd_kernelI32Selective_Scan_bwd_kernel_traitsILi32ELi16ELb1ELb0ELb1ELb0ELb0EffEEv12SSMParamsBwd --------------------------
	.section	.nv.info._Z25selective_scan_bwd_kernelI32Selective_Scan_bwd_kernel_traitsILi32ELi16ELb1ELb0ELb1ELb0ELb0EffEEv12SSMParamsBwd,"",@"SHT_CUDA_INFO"
	.sectionflags	@""
	.align	4


	//----- nvinfo : EIATTR_CUDA_API_VERSION
	.align		4
        /*0000*/ 	.byte	0x04, 0x37
        /*0002*/ 	.short	(.L_2589 - .L_2588)
.L_2588:
        /*0004*/ 	.word	0x00000082


	//----- nvinfo : EIATTR_KPARAM_INFO
	.align		4
.L_2589:
        /*0008*/ 	.byte	0x04, 0x17
        /*000a*/ 	.short	(.L_2591 - .L_2590)
.L_2590:
        /*000c*/ 	.word	0x00000000
        /*0010*/ 	.short	0x0000
        /*0012*/ 	.short	0x0000
        /*0014*/ 	.byte	0x00, 0xf0, 0xc1, 0x07


	//----- nvinfo : EIATTR_SPARSE_MMA_MASK
	.align		4
.L_2591:
        /*0018*/ 	.byte	0x03, 0x50
        /*001a*/ 	.short	0x0000


	//----- nvinfo : EIATTR_MAXREG_COUNT
	.align		4
        /*001c*/ 	.byte	0x03, 0x1b
        /*001e*/ 	.short	0x00ff


	//----- nvinfo : EIATTR_NUM_BARRIERS
	.align		4
        /*0020*/ 	.byte	0x02, 0x4c
        /*0022*/ 	.byte	0x01
	.zero		1


	//----- nvinfo : EIATTR_MERCURY_ISA_VERSION
	.align		4
        /*0024*/ 	.byte	0x03, 0x5f
        /*0026*/ 	.short	0x0101


	//----- nvinfo : EIATTR_COOP_GROUP_MASK_REGIDS
	.align		4
        /*0028*/ 	.byte	0x04, 0x29
        /*002a*/ 	.short	(.L_2593 - .L_2592)


	//   ....[0]....
.L_2592:
        /*002c*/ 	.word	0xffffffff


	//   ....[1]....
        /*0030*/ 	.word	0xffffffff


	//   ....[2]....
        /*0034*/ 	.word	0xffffffff


	//   ....[3]....
        /*0038*/ 	.word	0xffffffff


	//   ....[4]....
        /*003c*/ 	.word	0xffffffff


	//   ....[5]....
        /*0040*/ 	.word	0xffffffff


	//   ....[6]....
        /*0044*/ 	.word	0xffffffff


	//   ....[7]....
        /*0048*/ 	.word	0xffffffff


	//   ....[8]....
        /*004c*/ 	.word	0xffffffff


	//   ....[9]....
        /*0050*/ 	.word	0xffffffff


	//   ....[10]....
        /*0054*/ 	.word	0xffffffff


	//   ....[11]....
        /*0058*/ 	.word	0xffffffff


	//   ....[12]....
        /*005c*/ 	.word	0xffffffff


	//   ....[13]....
        /*0060*/ 	.word	0xffffffff


	//   ....[14]....
        /*0064*/ 	.word	0xffffffff


	//   ....[15]....
        /*0068*/ 	.word	0xffffffff


	//   ....[16]....
        /*006c*/ 	.word	0xffffffff


	//   ....[17]....
        /*0070*/ 	.word	0xffffffff


	//   ....[18]....
        /*0074*/ 	.word	0xffffffff


	//   ....[19]....
        /*0078*/ 	.word	0xffffffff


	//   ....[20]....
        /*007c*/ 	.word	0xffffffff


	//   ....[21]....
        /*0080*/ 	.word	0xffffffff


	//   ....[22]....
        /*0084*/ 	.word	0xffffffff


	//   ....[23]....
        /*0088*/ 	.word	0xffffffff


	//   ....[24]....
        /*008c*/ 	.word	0xffffffff


	//   ....[25]....
        /*0090*/ 	.word	0xffffffff


	//   ....[26]....
        /*0094*/ 	.word	0xffffffff


	//   ....[27]....
        /*0098*/ 	.word	0xffffffff


	//   ....[28]....
        /*009c*/ 	.word	0xffffffff


	//   ....[29]....
        /*00a0*/ 	.word	0xffffffff


	//   ....[30]....
        /*00a4*/ 	.word	0xffffffff


	//   ....[31]....
        /*00a8*/ 	.word	0xffffffff


	//   ....[32]....
        /*00ac*/ 	.word	0xffffffff


	//   ....[33]....
        /*00b0*/ 	.word	0xffffffff


	//   ....[34]....
        /*00b4*/ 	.word	0xffffffff


	//   ....[35]....
        /*00b8*/ 	.word	0xffffffff


	//   ....[36]....
        /*00bc*/ 	.word	0xffffffff


	//   ....[37]....
        /*00c0*/ 	.word	0xffffffff


	//   ....[38]....
        /*00c4*/ 	.word	0xffffffff


	//   ....[39]....
        /*00c8*/ 	.word	0xffffffff


	//   ....[40]....
        /*00cc*/ 	.word	0xffffffff


	//   ....[41]....
        /*00d0*/ 	.word	0xffffffff


	//   ....[42]....
        /*00d4*/ 	.word	0xffffffff


	//   ....[43]....
        /*00d8*/ 	.word	0xffffffff


	//   ....[44]....
        /*00dc*/ 	.word	0xffffffff


	//   ....[45]....
        /*00e0*/ 	.word	0xffffffff


	//   ....[46]....
        /*00e4*/ 	.word	0xffffffff


	//   ....[47]....
        /*00e8*/ 	.word	0xffffffff


	//   ....[48]....
        /*00ec*/ 	.word	0xffffffff


	//   ....[49]....
        /*00f0*/ 	.word	0xffffffff


	//   ....[50]....
        /*00f4*/ 	.word	0xffffffff


	//   ....[51]....
        /*00f8*/ 	.word	0xffffffff


	//   ....[52]....
        /*00fc*/ 	.word	0xffffffff


	//   ....[53]....
        /*0100*/ 	.word	0xffffffff


	//----- nvinfo : EIATTR_COOP_GROUP_INSTR_OFFSETS
	.align		4
.L_2593:
        /*0104*/ 	.byte	0x04, 0x28
        /*0106*/ 	.short	(.L_2595 - .L_2594)


	//   ....[0]....
.L_2594:
        /*0108*/ 	.word	0x00000a30


	//   ....[1]....
        /*010c*/ 	.word	0x00000b40


	//   ....[2]....
        /*0110*/ 	.word	0x00000c30


	//   ....[3]....
        /*0114*/ 	.word	0x000015c0


	//   ....[4]....
        /*0118*/ 	.word	0x00001ba0


	//   ....[5]....
        /*011c*/ 	.word	0x00001be0


	//   ....[6]....
        /*0120*/ 	.word	0x00001d40


	//   ....[7]....
        /*0124*/ 	.word	0x00001d60


	//   ....[8]....
        /*0128*/ 	.word	0x00001dd0


	//   ....[9]....
        /*012c*/ 	.word	0x00001e30


	//   ....[10]....
        /*0130*/ 	.word	0x00001f90


	//   ....[11]....
        /*0134*/ 	.word	0x000020d0


	//   ....[12]....
        /*0138*/ 	.word	0x00002100


	//   ....[13]....
        /*013c*/ 	.word	0x00002110


	//   ....[14]....
        /*0140*/ 	.word	0x00002120


	//   ....[15]....
        /*0144*/ 	.word	0x00002160


	//   ....[16]....
        /*0148*/ 	.word	0x00002180


	//   ....[17]....
        /*014c*/ 	.word	0x000021a0


	//   ....[18]....
        /*0150*/ 	.word	0x000021c0


	//   ....[19]....
        /*0154*/ 	.word	0x000021d0


	//   ....[20]....
        /*0158*/ 	.word	0x00002210


	//   ....[21]....
        /*015c*/ 	.word	0x00002230


	//   ....[22]....
        /*0160*/ 	.word	0x00002240


	//   ....[23]....
        /*0164*/ 	.word	0x000022c0


	//   ....[24]....
        /*0168*/ 	.word	0x00002300


	//   ....[25]....
        /*016c*/ 	.word	0x00002430


	//   ....[26]....
        /*0170*/ 	.word	0x00002450


	//   ....[27]....
        /*0174*/ 	.word	0x000025b0


	//   ....[28]....
        /*0178*/ 	.word	0x000025f0


	//   ....[29]....
        /*017c*/ 	.word	0x00002630


	//   ....[30]....
        /*0180*/ 	.word	0x000026d0


	//   ....[31]....
        /*0184*/ 	.word	0x00002720


	//   ....[32]....
        /*0188*/ 	.word	0x00003940


	//   ....[33]....
        /*018c*/ 	.word	0x00003980


	//   ....[34]....
        /*0190*/ 	.word	0x00003b10


	//   ....[35]....
        /*0194*/ 	.word	0x00003b50


	//   ....[36]....
        /*0198*/ 	.word	0x00003c00


	//   ....[37]....
        /*019c*/ 	.word	0x00003c20


	//   ....[38]....
        /*01a0*/ 	.word	0x00003c60


	//   ....[39]....
        /*01a4*/ 	.word	0x00003c90


	//   ....[40]....
        /*01a8*/ 	.word	0x00003df0


	//   ....[41]....
        /*01ac*/ 	.word	0x00003e30


	//   ....[42]....
        /*01b0*/ 	.word	0x00004290


	//   ....[43]....
        /*01b4*/ 	.word	0x000044f0


	//   ....[44]....
        /*01b8*/ 	.word	0x000046e0


	//   ....[45]....
        /*01bc*/ 	.word	0x00004730


	//   ....[46]....
        /*01c0*/ 	.word	0x00004780


	//   ....[47]....
        /*01c4*/ 	.word	0x000047b0


	//   ....[48]....
        /*01c8*/ 	.word	0x000047d0


	//   ....[49]....
        /*01cc*/ 	.word	0x000048b0


	//   ....[50]....
        /*01d0*/ 	.word	0x000048f0


	//   ....[51]....
        /*01d4*/ 	.word	0x00004940


	//   ....[52]....
        /*01d8*/ 	.word	0x00004970


	//   ....[53]....
        /*01dc*/ 	.word	0x00004990


	//----- nvinfo : EIATTR_EXIT_INSTR_OFFSETS
	.align		4
.L_2595:
        /*01e0*/ 	.byte	0x04, 0x1c
        /*01e2*/ 	.short	(.L_2597 - .L_2596)


	//   ....[0]....
.L_2596:
        /*01e4*/ 	.word	0x00004a60


	//   ....[1]....
        /*01e8*/ 	.word	0x00004d40


	//----- nvinfo : EIATTR_MAX_THREADS
	.align		4
.L_2597:
        /*01ec*/ 	.byte	0x04, 0x05
        /*01ee*/ 	.short	(.L_2599 - .L_2598)
.L_2598:
        /*01f0*/ 	.word	0x00000020
        /*01f4*/ 	.word	0x00000001
        /*01f8*/ 	.word	0x00000001


	//----- nvinfo : EIATTR_CRS_STACK_SIZE
	.align		4
.L_2599:
        /*01fc*/ 	.byte	0x04, 0x1e
        /*01fe*/ 	.short	(.L_2601 - .L_2600)
.L_2600:
        /*0200*/ 	.word	0x00000000


	//----- nvinfo : EIATTR_CBANK_PARAM_SIZE
	.align		4
.L_2601:
        /*0204*/ 	.byte	0x03, 0x19
        /*0206*/ 	.short	0x01f0


	//----- nvinfo : EIATTR_PARAM_CBANK
	.align		4
        /*0208*/ 	.byte	0x04, 0x0a
        /*020a*/ 	.short	(.L_2603 - .L_2602)
	.align		4
.L_2602:
        /*020c*/ 	.word	index@(.nv.constant0._Z25selective_scan_bwd_kernelI32Selective_Scan_bwd_kernel_traitsILi32ELi16ELb1ELb0ELb1ELb0ELb0EffEEv12SSMParamsBwd)
        /*0210*/ 	.short	0x0210
        /*0212*/ 	.short	0x01f0


	//----- nvinfo : EIATTR_SW_WAR
	.align		4
.L_2603:
        /*0214*/ 	.byte	0x04, 0x36
        /*0216*/ 	.short	(.L_2605 - .L_2604)
.L_2604:
        /*0218*/ 	.word	0x00000008
.L_2605:


//--------------------- .nv.info._Z25selective_scan_bwd_kernelI32Selective_Scan_bwd_kernel_traitsILi32ELi16ELb1ELb0ELb1ELb0ELb1EffEEv12SSMParamsBwd --------------------------
	.section	.nv.info._Z25selective_scan_bwd_kernelI32Selective_Scan_bwd_kernel_traitsILi32ELi16ELb1ELb0ELb1ELb0ELb1EffEEv12SSMParamsBwd,"",@"SHT_CUDA_INFO"
	.sectionflags	@""
	.align	4


	//----- nvinfo : EIATTR_CUDA_API_VERSION
	.align		4
        /*0000*/ 	.byte	0x04, 0x37
        /*0002*/ 	.short	(.L_2607 - .L_2606)
.L_2606:
        /*0004*/ 	.word	0x00000082


	//----- nvinfo : EIATTR_KPARAM_INFO
	.align		4
.L_2607:
        /*0008*/ 	.byte	0x04, 0x17
        /*000a*/ 	.short	(.L_2609 - .L_2608)
.L_2608:
        /*000c*/ 	.word	0x00000000
        /*0010*/ 	.short	0x0000
        /*0012*/ 	.short	0x0000
        /*0014*/ 	.byte	0x00, 0xf0, 0xc1, 0x07


	//----- nvinfo : EIATTR_SPARSE_MMA_MASK
	.align		4
.L_2609:
        /*0018*/ 	.byte	0x03, 0x50
        /*001a*/ 	.short	0x0000


	//----- nvinfo : EIATTR_MAXREG_COUNT
	.align		4
        /*001c*/ 	.byte	0x03, 0x1b
        /*001e*/ 	.short	0x00ff


	//----- nvinfo : EIATTR_NUM_BARRIERS
	.align		4
        /*0020*/ 	.byte	0x02, 0x4c
        /*0022*/ 	.byte	0x01
	.zero		1


	//----- nvinfo : EIATTR_MERCURY_ISA_VERSION
	.align		4
        /*0024*/ 	.byte	0x03, 0x5f
        /*0026*/ 	.short	0x0101


	//----- nvinfo : EIATTR_COOP_GROUP_MASK_REGIDS
	.align		4
        /*0028*/ 	.byte	0x04, 0x29
        /*002a*/ 	.short	(.L_2611 - .L_2610)


	//   ....[0]....
.L_2610:
        /*002c*/ 	.word	0xffffffff


	//   ....[1]....
        /*0030*/ 	.word	0xffffffff


	//   ....[2]....
        /*0034*/ 	.word	0xffffffff


	//   ....[3]....
        /*0038*/ 	.word	0xffffffff


	//   ....[4]....
        /*003c*/ 	.word	0xffffffff


	//   ....[5]....
        /*0040*/ 	.word	0xffffffff


	//   ....[6]....
        /*0044*/ 	.word	0xffffffff


	//   ....[7]....
        /*0048*/ 	.word	0xffffffff


	//   ....[8]....
        /*004c*/ 	.word	0xffffffff


	//   ....[9]....
        /*0050*/ 	.word	0xffffffff


	//   ....[10]....
        /*0054*/ 	.word	0xffffffff


	//   ....[11]....
        /*0058*/ 	.word	0xffffffff


	//   ....[12]....
        /*005c*/ 	.word	0xffffffff


	//   ....[13]....
        /*0060*/ 	.word	0xffffffff


	//   ....[14]....
        /*0064*/ 	.word	0xffffffff


	//   ....[15]....
        /*0068*/ 	.word	0xffffffff


	//   ....[16]....
        /*006c*/ 	.word	0xffffffff


	//   ....[17]....
        /*0070*/ 	.word	0xffffffff


	//   ....[18]....
        /*0074*/ 	.word	0xffffffff


	//   ....[19]....
        /*0078*/ 	.word	0xffffffff


	//   ....[20]....
        /*007c*/ 	.word	0xffffffff


	//   ....[21]....
        /*0080*/ 	.word	0xffffffff


	//   ....[22]....
        /*0084*/ 	.word	0xffffffff


	//   ....[23]....
        /*0088*/ 	.word	0xffffffff


	//   ....[24]....
        /*008c*/ 	.word	0xffffffff


	//   ....[25]....
        /*0090*/ 	.word	0xffffffff


	//   ....[26]....
        /*0094*/ 	.word	0xffffffff


	//   ....[27]....
        /*0098*/ 	.word	0xffffffff


	//   ....[28]....
        /*009c*/ 	.word	0xffffffff


	//   ....[29]....
        /*00a0*/ 	.word	0xffffffff


	//   ....[30]....
        /*00a4*/ 	.word	0xffffffff


	//   ....[31]....
        /*00a8*/ 	.word	0xffffffff


	//   ....[32]....
        /*00ac*/ 	.word	0xffffffff


	//   ....[33]....
        /*00b0*/ 	.word	0xffffffff


	//   ....[34]....
        /*00b4*/ 	.word	0xffffffff


	//   ....[35]....
        /*00b8*/ 	.word	0xffffffff


	//   ....[36]....
        /*00bc*/ 	.word	0xffffffff


	//   ....[37]....
        /*00c0*/ 	.word	0xffffffff


	//   ....[38]....
        /*00c4*/ 	.word	0xffffffff


	//   ....[39]....
        /*00c8*/ 	.word	0xffffffff


	//   ....[40]....
        /*00cc*/ 	.word	0xffffffff


	//   ....[41]....
        /*00d0*/ 	.word	0xffffffff


	//   ....[42]....
        /*00d4*/ 	.word	0xffffffff


	//   ....[43]....
        /*00d8*/ 	.word	0xffffffff


	//   ....[44]....
        /*00dc*/ 	.word	0xffffffff


	//   ....[45]....
        /*00e0*/ 	.word	0xffffffff


	//   ....[46]....
        /*00e4*/ 	.word	0xffffffff


	//   ....[47]....
        /*00e8*/ 	.word	0xffffffff


	//   ....[48]....
        /*00ec*/ 	.word	0xffffffff


	//   ....[49]....
        /*00f0*/ 	.word	0xffffffff


	//   ....[50]....
        /*00f4*/ 	.word	0xffffffff


	//   ....[51]....
        /*00f8*/ 	.word	0xffffffff


	//   ....[52]....
        /*00fc*/ 	.word	0xffffffff


	//   ....[53]....
        /*0100*/ 	.word	0xffffffff


	//   ....[54]....
        /*0104*/ 	.word	0xffffffff


	//   ....[55]....
        /*0108*/ 	.word	0xffffffff


	//   ....[56]....
        /*010c*/ 	.word	0xffffffff


	//   ....[57]....
        /*0110*/ 	.word	0xffffffff


	//----- nvinfo : EIATTR_COOP_GROUP_INSTR_OFFSETS
	.align		4
.L_2611:
        /*0114*/ 	.byte	0x04, 0x28
        /*0116*/ 	.short	(.L_2613 - .L_2612)


	//   ....[0]....
.L_2612:
        /*0118*/ 	.word	0x00000a80


	//   ....[1]....
        /*011c*/ 	.word	0x00000b90


	//   ....[2]....
        /*0120*/ 	.word	0x00000d50


	//   ....[3]....
        /*0124*/ 	.word	0x00000f00


	//   ....[4]....
        /*0128*/ 	.word	0x00001460


	//   ....[5]....
        /*012c*/ 	.word	0x00001b60


	//   ....[6]....
        /*0130*/ 	.word	0x00001ee0


	//   ....[7]....
        /*0134*/ 	.word	0x00002990


	//   ....[8]....
        /*0138*/ 	.word	0x00002ea0


	//   ....[9]....
        /*013c*/ 	.word	0x00002ee0


	//   ....[10]....
        /*0140*/ 	.word	0x00003070


	//   ....[11]....
        /*0144*/ 	.word	0x000030b0


	//   ....[12]....
        /*0148*/ 	.word	0x00003100


	//   ....[13]....
        /*014c*/ 	.word	0x00003190


	//   ....[14]....
        /*0150*/ 	.word	0x00003290


	//   ....[15]....
        /*0154*/ 	.word	0x000033d0


	//   ....[16]....
        /*0158*/ 	.word	0x000033f0


	//   ....[17]....
        /*015c*/ 	.word	0x00003400


	//   ....[18]....
        /*0160*/ 	.word	0x00003410


	//   ....[19]....
        /*0164*/ 	.word	0x00003440


	//   ....[20]....
        /*0168*/ 	.word	0x00003460


	//   ....[21]....
        /*016c*/ 	.word	0x00003490


	//   ....[22]....
        /*0170*/ 	.word	0x000034b0


	//   ....[23]....
        /*0174*/ 	.word	0x000034e0


	//   ....[24]....
        /*0178*/ 	.word	0x00003500


	//   ....[25]....
        /*017c*/ 	.word	0x00003530


	//   ....[26]....
        /*0180*/ 	.word	0x00003540


	//   ....[27]....
        /*0184*/ 	.word	0x00003570


	//   ....[28]....
        /*0188*/ 	.word	0x00003590


	//   ....[29]....
        /*018c*/ 	.word	0x00003710


	//   ....[30]....
        /*0190*/ 	.word	0x00003740


	//   ....[31]....
        /*0194*/ 	.word	0x00003850


	//   ....[32]....
        /*0198*/ 	.word	0x00003890


	//   ....[33]....
        /*019c*/ 	.word	0x000038c0


	//   ....[34]....
        /*01a0*/ 	.word	0x00003910


	//   ....[35]....
        /*01a4*/ 	.word	0x00003950


	//   ....[36]....
        /*01a8*/ 	.word	0x00004c30


	//   ....[37]....
        /*01ac*/ 	.word	0x00004c70


	//   ....[38]....
        /*01b0*/ 	.word	0x00004dd0


	//   ....[39]....
        /*01b4*/ 	.word	0x00004df0


	//   ....[40]....
        /*01b8*/ 	.word	0x00004e20


	//   ....[41]....
        /*01bc*/ 	.word	0x00004e40


	//   ....[42]....
        /*01c0*/ 	.word	0x00004e80


	//   ....[43]....
        /*01c4*/ 	.word	0x00004eb0


	//   ....[44]....
        /*01c8*/ 	.word	0x00005040


	//   ....[45]....
        /*01cc*/ 	.word	0x00005080


	//   ....[46]....
        /*01d0*/ 	.word	0x000055b0


	//   ....[47]....
        /*01d4*/ 	.word	0x00005770


	//   ....[48]....
        /*01d8*/ 	.word	0x000059a0


	//   ....[49]....
        /*01dc*/ 	.word	0x000059f0


	//   ....[50]....
        /*01e0*/ 	.word	0x00005a40


	//   ....[51]....
        /*01e4*/ 	.word	0x00005a70


	//   ....[52]....
        /*01e8*/ 	.word	0x00005a90


	//   ....[53]....
        /*01ec*/ 	.word	0x00005b70


	//   ....[54]....
        /*01f0*/ 	.word	0x00005bb0


	//   ....[55]....
        /*01f4*/ 	.word	0x00005c00


	//   ....[56]....
        /*01f8*/ 	.word	0x00005c30


	//   ....[57]....
        /*01fc*/ 	.word	0x00005c50


	//----- nvinfo : EIATTR_EXIT_INSTR_OFFSETS
	.align		4
.L_2613:
        /*0200*/ 	.byte	0x04, 0x1c
        /*0202*/ 	.short	(.L_2615 - .L_2614)


	//   ....[0]....
.L_2614:
        /*0204*/ 	.word	0x00005d20


	//   ....[1]....
        /*0208*/ 	.word	0x00006000


	//----- nvinfo : EIATTR_MAX_THREADS
	.align		4
.L_2615:
        /*020c*/ 	.byte	0x04, 0x05
        /*020e*/ 	.short	(.L_2617 - .L_2616)
.L_2616:
        /*0210*/ 	.word	0x00000020
        /*0214*/ 	.word	0x00000001
        /*0218*/ 	.word	0x00000001


	//----- nvinfo : EIATTR_CRS_STACK_SIZE
	.align		4
.L_2617:
        /*021c*/ 	.byte	0x04, 0x1e
        /*021e*/ 	.short	(.L_2619 - .L_2618)
.L_2618:
        /*0220*/ 	.word	0x00000000


	//----- nvinfo : EIATTR_CBANK_PARAM_SIZE
	.align		4
.L_2619:
        /*0224*/ 	.byte	0x03, 0x19
        /*0226*/ 	.short	0x01f0


	//----- nvinfo : EIATTR_PARAM_CBANK
	.align		4
        /*0228*/ 	.byte	0x04, 0x0a
        /*022a*/ 	.short	(.L_2621 - .L_2620)
	.align		4
.L_2620:
        /*022c*/ 	.word	index@(.nv.constant0._Z25selective_scan_bwd_kernelI32Selective_Scan_bwd_kernel_traitsILi32ELi16ELb1ELb0ELb1ELb0ELb1EffEEv12SSMParamsBwd)
        /*0230*/ 	.short	0x0210
        /*0232*/ 	.short	0x01f0


	//----- nvinfo : EIATTR_SW_WAR
	.align		4
.L_2621:
        /*0234*/ 	.byte	0x04, 0x36
        /*0236*/ 	.short	(.L_2623 - .L_2622)
.L_2622:
        /*0238*/ 	.word	0x00000008
.L_2623:


//--------------------- .nv.info._Z25selective_scan_bwd_kernelI32Selective_Scan_bwd_kernel_traitsILi32ELi16ELb1ELb0ELb1ELb1ELb0EffEEv12SSMParamsBwd --------------------------
	.section	.nv.info._Z25selective_scan_bwd_kernelI32Selective_Scan_bwd_kernel_traitsILi32ELi16ELb1ELb0ELb1ELb1ELb0EffEEv12SSMParamsBwd,"",@"SHT_CUDA_INFO"
	.sectionflags	@""
	.align	4


	//----- nvinfo : EIATTR_CUDA_API_VERSION
	.align		4
        /*0000*/ 	.byte	0x04, 0x37
        /*0002*/ 	.short	(.L_2625 - .L_2624)
.L_2624:
        /*0004*/ 	.word	0x00000082


	//----- nvinfo : EIATTR_KPARAM_INFO
	.align		4
.L_2625:
        /*0008*/ 	.byte	0x04, 0x17
        /*000a*/ 	.short	(.L_2627 - .L_2626)
.L_2626:
        /*000c*/ 	.word	0x00000000
        /*0010*/ 	.short	0x0000
        /*0012*/ 	.short	0x0000
        /*0014*/ 	.byte	0x00, 0xf0, 0xc1, 0x07


	//----- nvinfo : EIATTR_SPARSE_MMA_MASK
	.align		4
.L_2627:
        /*0018*/ 	.byte	0x03, 0x50
        /*001a*/ 	.short	0x0000


	//----- nvinfo : EIATTR_MAXREG_COUNT
	.align		4
        /*001c*/ 	.byte	0x03, 0x1b
        /*001e*/ 	.short	0x00ff


	//----- nvinfo : EIATTR_NUM_BARRIERS
	.align		4
        /*0020*/ 	.byte	0x02, 0x4c
        /*0022*/ 	.byte	0x01
	.zero		1


	//----- nvinfo : EIATTR_MERCURY_ISA_VERSION
	.align		4
        /*0024*/ 	.byte	0x03, 0x5f
        /*0026*/ 	.short	0x0101


	//----- nvinfo : EIATTR_COOP_GROUP_MASK_REGIDS
	.align		4
        /*0028*/ 	.byte	0x04, 0x29
        /*002a*/ 	.short	(.L_2629 - .L_2628)


	//   ....[0]....
.L_2628:
        /*002c*/ 	.word	0xffffffff


	//   ....[1]....
        /*0030*/ 	.word	0xffffffff


	//   ....[2]....
        /*0034*/ 	.word	0xffffffff


	//   ....[3]....
        /*0038*/ 	.word	0xffffffff


	//   ....[4]....
        /*003c*/ 	.word	0xffffffff


	//   ....[5]....
        /*0040*/ 	.word	0xffffffff


	//   ....[6]....
        /*0044*/ 	.word	0xffffffff


	//   ....[7]....
        /*0048*/ 	.word	0xffffffff


	//   ....[8]....
        /*004c*/ 	.word	0xffffffff


	//   ....[9]....
        /*0050*/ 	.word	0xffffffff


	//   ....[10]....
        /*0054*/ 	.word	0xffffffff


	//   ....[11]....
        /*0058*/ 	.word	0xffffffff


	//   ....[12]....
        /*005c*/ 	.word	0xffffffff


	//   ....[13]....
        /*0060*/ 	.word	0xffffffff


	//   ....[14]....
        /*0064*/ 	.word	0xffffffff


	//   ....[15]....
        /*0068*/ 	.word	0xffffffff


	//   ....[16]....
        /*006c*/ 	.word	0xffffffff


	//   ....[17]....
        /*0070*/ 	.word	0xffffffff


	//   ....[18]....
        /*0074*/ 	.word	0xffffffff


	//   ....[19]....
        /*0078*/ 	.word	0xffffffff


	//   ....[20]....
        /*007c*/ 	.word	0xffffffff


	//   ....[21]....
        /*0080*/ 	.word	0xffffffff


	//   ....[22]....
        /*0084*/ 	.word	0xffffffff


	//   ....[23]....
        /*0088*/ 	.word	0xffffffff


	//   ....[24]....
        /*008c*/ 	.word	0xffffffff


	//   ....[25]....
        /*0090*/ 	.word	0xffffffff


	//   ....[26]....
        /*0094*/ 	.word	0xffffffff


	//   ....[27]....
        /*0098*/ 	.word	0xffffffff


	//   ....[28]....
        /*009c*/ 	.word	0xffffffff


	//   ....[29]....
        /*00a0*/ 	.word	0xffffffff


	//   ....[30]....
        /*00a4*/ 	.word	0xffffffff


	//   ....[31]....
        /*00a8*/ 	.word	0xffffffff


	//   ....[32]....
        /*00ac*/ 	.word	0xffffffff


	//   ....[33]....
        /*00b0*/ 	.word	0xffffffff


	//   ....[34]....
        /*00b4*/ 	.word	0xffffffff


	//   ....[35]....
        /*00b8*/ 	.word	0xffffffff


	//   ....[36]....
        /*00bc*/ 	.word	0xffffffff


	//   ....[37]....
        /*00c0*/ 	.word	0xffffffff


	//   ....[38]....
        /*00c4*/ 	.word	0xffffffff


	//   ....[39]....
        /*00c8*/ 	.word	0xffffffff


	//   ....[40]....
        /*00cc*/ 	.word	0xffffffff


	//   ....[41]....
        /*00d0*/ 	.word	0xffffffff


	//   ....[42]....
        /*00d4*/ 	.word	0xffffffff


	//   ....[43]....
        /*00d8*/ 	.word	0xffffffff


	//   ....[44]....
        /*00dc*/ 	.word	0xffffffff


	//   ....[45]....
        /*00e0*/ 	.word	0xffffffff


	//   ....[46]....
        /*00e4*/ 	.word	0xffffffff


	//   ....[47]....
        /*00e8*/ 	.word	0xffffffff


	//   ....[48]....
        /*00ec*/ 	.word	0xffffffff


	//   ....[49]....
        /*00f0*/ 	.word	0xffffffff


	//   ....[50]....
        /*00f4*/ 	.word	0xffffffff


	//   ....[51]....
        /*00f8*/ 	.word	0xffffffff


	//   ....[52]....
        /*00fc*/ 	.word	0xffffffff


	//   ....[53]....
        /*0100*/ 	.word	0xffffffff


	//   ....[54]....
        /*0104*/ 	.word	0xffffffff


	//----- nvinfo : EIATTR_COOP_GROUP_INSTR_OFFSETS
	.align		4
.L_2629:
        /*0108*/ 	.byte	0x04, 0x28
        /*010a*/ 	.short	(.L_2631 - .L_2630)


	//   ....[0]....
.L_2630:
        /*010c*/ 	.word	0x00000a20


	//   ....[1]....
        /*0110*/ 	.word	0x00000b30


	//   ....[2]....
        /*0114*/ 	.word	0x00000d00


	//   ....[3]....
        /*0118*/ 	.word	0x000038c0


	//   ....[4]....
        /*011c*/ 	.word	0x00003e20


	//   ....[5]....
        /*0120*/ 	.word	0x00003e60


	//   ....[6]....
        /*0124*/ 	.word	0x00003ff0


	//   ....[7]....
        /*0128*/ 	.word	0x00004030


	//   ....[8]....
        /*012c*/ 	.word	0x000040f0


	//   ....[9]....
        /*0130*/ 	.word	0x000041a0


	//   ....[10]....
        /*0134*/ 	.word	0x00004300


	//   ....[11]....
        /*0138*/ 	.word	0x00004340


	//   ....[12]....
        /*013c*/ 	.word	0x00004370


	//   ....[13]....
        /*0140*/ 	.word	0x00004380


	//   ....[14]....
        /*0144*/ 	.word	0x000043b0


	//   ....[15]....
        /*0148*/ 	.word	0x000043d0


	//   ....[16]....
        /*014c*/ 	.word	0x00004400


	//   ....[17]....
        /*0150*/ 	.word	0x00004420


	//   ....[18]....
        /*0154*/ 	.word	0x00004460


	//   ....[19]....
        /*0158*/ 	.word	0x00004480


	//   ....[20]....
        /*015c*/ 	.word	0x000044a0


	//   ....[21]....
        /*0160*/ 	.word	0x000044b0


	//   ....[22]....
        /*0164*/ 	.word	0x000044c0


	//   ....[23]....
        /*0168*/ 	.word	0x00004520


	//   ....[24]....
        /*016c*/ 	.word	0x00004560


	//   ....[25]....
        /*0170*/ 	.word	0x000046e0


	//   ....[26]....
        /*0174*/ 	.word	0x00004710


	//   ....[27]....
        /*0178*/ 	.word	0x00004880


	//   ....[28]....
        /*017c*/ 	.word	0x000048c0


	//   ....[29]....
        /*0180*/ 	.word	0x00004900


	//   ....[30]....
        /*0184*/ 	.word	0x00004960


	//   ....[31]....
        /*0188*/ 	.word	0x000049b0


	//   ....[32]....
        /*018c*/ 	.word	0x00005bc0


	//   ....[33]....
        /*0190*/ 	.word	0x00005c00


	//   ....[34]....
        /*0194*/ 	.word	0x00005d90


	//   ....[35]....
        /*0198*/ 	.word	0x00005dc0


	//   ....[36]....
        /*019c*/ 	.word	0x00005df0


	//   ....[37]....
        /*01a0*/ 	.word	0x00005e10


	//   ....[38]....
        /*01a4*/ 	.word	0x00005e50


	//   ....[39]....
        /*01a8*/ 	.word	0x00005e80


	//   ....[40]....
        /*01ac*/ 	.word	0x00005ff0


	//   ....[41]....
        /*01b0*/ 	.word	0x00006030


	//   ....[42]....
        /*01b4*/ 	.word	0x00006460


	//   ....[43]....
        /*01b8*/ 	.word	0x00006990


	//   ....[44]....
        /*01bc*/ 	.word	0x00006f90


	//   ....[45]....
        /*01c0*/ 	.word	0x00007130


	//   ....[46]....
        /*01c4*/ 	.word	0x00007180


	//   ....[47]....
        /*01c8*/ 	.word	0x000071d0


	//   ....[48]....
        /*01cc*/ 	.word	0x00007200


	//   ....[49]....
        /*01d0*/ 	.word	0x00007220


	//   ....[50]....
        /*01d4*/ 	.word	0x00007300


	//   ....[51]....
        /*01d8*/ 	.word	0x00007340


	//   ....[52]....
        /*01dc*/ 	.word	0x00007390


	//   ....[53]....
        /*01e0*/ 	.word	0x000073c0


	//   ....[54]....
        /*01e4*/ 	.word	0x000073e0


	//----- nvinfo : EIATTR_EXIT_INSTR_OFFSETS
	.align		4
.L_2631:
        /*01e8*/ 	.byte	0x04, 0x1c
        /*01ea*/ 	.short	(.L_2633 - .L_2632)


	//   ....[0]....
.L_2632:
        /*01ec*/ 	.word	0x000074b0


	//   ....[1]....
        /*01f0*/ 	.word	0x00007790


	//----- nvinfo : EIATTR_MAX_THREADS
	.align		4
.L_2633:
        /*01f4*/ 	.byte	0x04, 0x05
        /*01f6*/ 	.short	(.L_2635 - .L_2634)
.L_2634:
        /*01f8*/ 	.word	0x00000020
        /*01fc*/ 	.word	0x00000001
        /*0200*/ 	.word	0x00000001


	//----- nvinfo : EIATTR_CRS_STACK_SIZE
	.align		4
.L_2635:
        /*0204*/ 	.byte	0x04, 0x1e
        /*0206*/ 	.short	(.L_2637 - .L_2636)
.L_2636:
        /*0208*/ 	.word	0x00000000


	//----- nvinfo : EIATTR_CBANK_PARAM_SIZE
	.align		4
.L_2637:
        /*020c*/ 	.byte	0x03, 0x19
        /*020e*/ 	.short	0x01f0


	//----- nvinfo : EIATTR_PARAM_CBANK
	.align		4
        /*0210*/ 	.byte	0x04, 0x0a
        /*0212*/ 	.short	(.L_2639 - .L_2638)
	.align		4
.L_2638:
        /*0214*/ 	.word	index@(.nv.constant0._Z25selective_scan_bwd_kernelI32Selective_Scan_bwd_kernel_traitsILi32ELi16ELb1ELb0ELb1ELb1ELb0EffEEv12SSMParamsBwd)
        /*0218*/ 	.short	0x0210
        /*021a*/ 	.short	0x01f0


	//----- nvinfo : EIATTR_SW_WAR
	.align		4
.L_2639:
        /*021c*/ 	.byte	0x04, 0x36
        /*021e*/ 	.short	(.L_2641 - .L_2640)
.L_2640:
        /*0220*/ 	.word	0x00000008
.L_2641:


//--------------------- .nv.info._Z25selective_scan_bwd_kernelI32Selective_Scan_bwd_kernel_traitsILi32ELi16ELb1ELb0ELb1ELb1ELb1EffEEv12SSMParamsBwd --------------------------
	.section	.nv.info._Z25selective_scan_bwd_kernelI32Selective_Scan_bwd_kernel_traitsILi32ELi16ELb1ELb0ELb1ELb1ELb1EffEEv12SSMParamsBwd,"",@"SHT_CUDA_INFO"
	.sectionflags	@""
	.align	4


	//----- nvinfo : EIATTR_CUDA_API_VERSION
	.align		4
        /*0000*/ 	.byte	0x04, 0x37
        /*0002*/ 	.short	(.L_2643 - .L_2642)
.L_2642:
        /*0004*/ 	.word	0x00000082


	//----- nvinfo : EIATTR_KPARAM_INFO
	.align		4
.L_2643:
        /*0008*/ 	.byte	0x04, 0x17
        /*000a*/ 	.short	(.L_2645 - .L_2644)
.L_2644:
        /*000c*/ 	.word	0x00000000
        /*0010*/ 	.short	0x0000
        /*0012*/ 	.short	0x0000
        /*0014*/ 	.byte	0x00, 0xf0, 0xc1, 0x07


	//----- nvinfo : EIATTR_SPARSE_MMA_MASK
	.align		4
.L_2645:
        /*0018*/ 	.byte	0x03, 0x50
        /*001a*/ 	.short	0x0000


	//----- nvinfo : EIATTR_MAXREG_COUNT
	.align		4
        /*001c*/ 	.byte	0x03, 0x1b
        /*001e*/ 	.short	0x00ff


	//----- nvinfo : EIATTR_NUM_BARRIERS
	.align		4
        /*0020*/ 	.byte	0x02, 0x4c
        /*0022*/ 	.byte	0x01
	.zero		1


	//----- nvinfo : EIATTR_MERCURY_ISA_VERSION
	.align		4
        /*0024*/ 	.byte	0x03, 0x5f
        /*0026*/ 	.short	0x0101


	//----- nvinfo : EIATTR_COOP_GROUP_MASK_REGIDS
	.align		4
        /*0028*/ 	.byte	0x04, 0x29
        /*002a*/ 	.short	(.L_2647 - .L_2646)


	//   ....[0]....
.L_2646:
        /*002c*/ 	.word	0xffffffff


	//   ....[1]....
        /*0030*/ 	.word	0xffffffff


	//   ....[2]....
        /*0034*/ 	.word	0xffffffff


	//   ....[3]....
        /*0038*/ 	.word	0xffffffff


	//   ....[4]....
        /*003c*/ 	.word	0xffffffff


	//   ....[5]....
        /*0040*/ 	.word	0xffffffff


	//   ....[6]....
        /*0044*/ 	.word	0xffffffff


	//   ....[7]....
        /*0048*/ 	.word	0xffffffff


	//   ....[8]....
        /*004c*/ 	.word	0xffffffff


	//   ....[9]....
        /*0050*/ 	.word	0xffffffff


	//   ....[10]....
        /*0054*/ 	.word	0xffffffff


	//   ....[11]....
        /*0058*/ 	.word	0xffffffff


	//   ....[12]....
        /*005c*/ 	.word	0xffffffff


	//   ....[13]....
        /*0060*/ 	.word	0xffffffff


	//   ....[14]....
        /*0064*/ 	.word	0xffffffff


	//   ....[15]....
        /*0068*/ 	.word	0xffffffff


	//   ....[16]....
        /*006c*/ 	.word	0xffffffff


	//   ....[17]....
        /*0070*/ 	.word	0xffffffff


	//   ....[18]....
        /*0074*/ 	.word	0xffffffff


	//   ....[19]....
        /*0078*/ 	.word	0xffffffff


	//   ....[20]....
        /*007c*/ 	.word	0xffffffff


	//   ....[21]....
        /*0080*/ 	.word	0xffffffff


	//   ....[22]....
        /*0084*/ 	.word	0xffffffff


	//   ....[23]....
        /*0088*/ 	.word	0xffffffff


	//   ....[24]....
        /*008c*/ 	.word	0xffffffff


	//   ....[25]....
        /*0090*/ 	.word	0xffffffff


	//   ....[26]....
        /*0094*/ 	.word	0xffffffff


	//   ....[27]....
        /*0098*/ 	.word	0xffffffff


	//   ....[28]....
        /*009c*/ 	.word	0xffffffff


	//   ....[29]....
        /*00a0*/ 	.word	0xffffffff


	//   ....[30]....
        /*00a4*/ 	.word	0xffffffff


	//   ....[31]....
        /*00a8*/ 	.word	0xffffffff


	//   ....[32]....
        /*00ac*/ 	.word	0xffffffff


	//   ....[33]....
        /*00b0*/ 	.word	0xffffffff


	//   ....[34]....
        /*00b4*/ 	.word	0xffffffff


	//   ....[35]....
        /*00b8*/ 	.word	0xffffffff


	//   ....[36]....
        /*00bc*/ 	.word	0xffffffff


	//   ....[37]....
        /*00c0*/ 	.word	0xffffffff


	//   ....[38]....
        /*00c4*/ 	.word	0xffffffff


	//   ....[39]....
        /*00c8*/ 	.word	0xffffffff


	//   ....[40]....
        /*00cc*/ 	.word	0xffffffff


	//   ....[41]....
        /*00d0*/ 	.word	0xffffffff


	//   ....[42]....
        /*00d4*/ 	.word	0xffffffff


	//   ....[43]....
        /*00d8*/ 	.word	0xffffffff


	//   ....[44]....
        /*00dc*/ 	.word	0xffffffff


	//   ....[45]....
        /*00e0*/ 	.word	0xffffffff


	//   ....[46]....
        /*00e4*/ 	.word	0xffffffff


	//   ....[47]....
        /*00e8*/ 	.word	0xffffffff


	//   ....[48]....
        /*00ec*/ 	.word	0xffffffff


	//   ....[49]....
        /*00f0*/ 	.word	0xffffffff


	//   ....[50]....
        /*00f4*/ 	.word	0xffffffff


	//   ....[51]....
        /*00f8*/ 	.word	0xffffffff


	//   ....[52]....
        /*00fc*/ 	.word	0xffffffff


	//   ....[53]....
        /*0100*/ 	.word	0xffffffff


	//   ....[54]....
        /*0104*/ 	.word	0xffffffff


	//   ....[55]....
        /*0108*/ 	.word	0xffffffff


	//   ....[56]....
        /*010c*/ 	.word	0xffffffff


	//   ....[57]....
        /*0110*/ 	.word	0xffffffff


	//   ....[58]....
        /*0114*/ 	.word	0xffffffff


	//----- nvinfo : EIATTR_COOP_GROUP_INSTR_OFFSETS
	.align		4
.L_2647:
        /*0118*/ 	.byte	0x04, 0x28
        /*011a*/ 	.short	(.L_2649 - .L_2648)


	//   ....[0]....
.L_2648:
        /*011c*/ 	.word	0x00000a40


	//   ....[1]....
        /*0120*/ 	.word	0x00000b50


	//   ....[2]....
        /*0124*/ 	.word	0x00000d50


	//   ....[3]....
        /*0128*/ 	.word	0x00003330


	//   ....[4]....
        /*012c*/ 	.word	0x000038b0


	//   ....[5]....
        /*0130*/ 	.word	0x00003f10


	//   ....[6]....
        /*0134*/ 	.word	0x00004320


	//   ....[7]....
        /*0138*/ 	.word	0x00004c40


	//   ....[8]....
        /*013c*/ 	.word	0x000051c0


	//   ....[9]....
        /*0140*/ 	.word	0x00005200


	//   ....[10]....
        /*0144*/ 	.word	0x00005390


	//   ....[11]....
        /*0148*/ 	.word	0x000053c0


	//   ....[12]....
        /*014c*/ 	.word	0x00005440


	//   ....[13]....
        /*0150*/ 	.word	0x000055c0


	//   ....[14]....
        /*0154*/ 	.word	0x000056e0


	//   ....[15]....
        /*0158*/ 	.word	0x00005700


	//   ....[16]....
        /*015c*/ 	.word	0x00005710


	//   ....[17]....
        /*0160*/ 	.word	0x00005720


	//   ....[18]....
        /*0164*/ 	.word	0x00005750


	//   ....[19]....
        /*0168*/ 	.word	0x00005780


	//   ....[20]....
        /*016c*/ 	.word	0x000057a0


	//   ....[21]....
        /*0170*/ 	.word	0x000057c0


	//   ....[22]....
        /*0174*/ 	.word	0x000057f0


	//   ....[23]....
        /*0178*/ 	.word	0x00005810


	//   ....[24]....
        /*017c*/ 	.word	0x00005840


	//   ....[25]....
        /*0180*/ 	.word	0x00005850


	//   ....[26]....
        /*0184*/ 	.word	0x00005860


	//   ....[27]....
        /*0188*/ 	.word	0x00005890


	//   ....[28]....
        /*018c*/ 	.word	0x000058a0


	//   ....[29]....
        /*0190*/ 	.word	0x00005a00


	//   ....[30]....
        /*0194*/ 	.word	0x00005a40


	//   ....[31]....
        /*0198*/ 	.word	0x00005bd0


	//   ....[32]....
        /*019c*/ 	.word	0x00005c10


	//   ....[33]....
        /*01a0*/ 	.word	0x00005c50


	//   ....[34]....
        /*01a4*/ 	.word	0x00005ca0


	//   ....[35]....
        /*01a8*/ 	.word	0x00005cd0


	//   ....[36]....
        /*01ac*/ 	.word	0x00006f70


	//   ....[37]....
        /*01b0*/ 	.word	0x00006fb0


	//   ....[38]....
        /*01b4*/ 	.word	0x00007140


	//   ....[39]....
        /*01b8*/ 	.word	0x00007180


	//   ....[40]....
        /*01bc*/ 	.word	0x000071b0


	//   ....[41]....
        /*01c0*/ 	.word	0x000071d0


	//   ....[42]....
        /*01c4*/ 	.word	0x00007210


	//   ....[43]....
        /*01c8*/ 	.word	0x00007250


	//   ....[44]....
        /*01cc*/ 	.word	0x000073d0


	//   ....[45]....
        /*01d0*/ 	.word	0x00007410


	//   ....[46]....
        /*01d4*/ 	.word	0x00007810


	//   ....[47]....
        /*01d8*/ 	.word	0x00007cc0


	//   ....[48]....
        /*01dc*/ 	.word	0x000082a0


	//   ....[49]....
        /*01e0*/ 	.word	0x000084b0


	//   ....[50]....
        /*01e4*/ 	.word	0x00008500


	//   ....[51]....
        /*01e8*/ 	.word	0x00008550


	//   ....[52]....
        /*01ec*/ 	.word	0x00008580


	//   ....[53]....
        /*01f0*/ 	.word	0x000085a0


	//   ....[54]....
        /*01f4*/ 	.word	0x00008680


	//   ....[55]....
        /*01f8*/ 	.word	0x000086c0


	//   ....[56]....
        /*01fc*/ 	.word	0x00008710


	//   ....[57]....
        /*0200*/ 	.word	0x00008740


	//   ....[58]....
        /*0204*/ 	.word	0x00008760


	//----- nvinfo : EIATTR_EXIT_INSTR_OFFSETS
	.align		4
.L_2649:
        /*0208*/ 	.byte	0x04, 0x1c
        /*020a*/ 	.short	(.L_2651 - .L_2650)


	//   ....[0]....
.L_2650:
        /*020c*/ 	.word	0x00008830


	//   ....[1]....
        /*0210*/ 	.word	0x00008b10


	//----- nvinfo : EIATTR_MAX_THREADS
	.align		4
.L_2651:
        /*0214*/ 	.byte	0x04, 0x05
        /*0216*/ 	.short	(.L_2653 - .L_2652)
.L_2652:
        /*0218*/ 	.word	0x00000020
        /*021c*/ 	.word	0x00000001
        /*0220*/ 	.word	0x00000001


	//----- nvinfo : EIATTR_CRS_STACK_SIZE
	.align		4
.L_2653:
        /*0224*/ 	.byte	0x04, 0x1e
        /*0226*/ 	.short	(.L_2655 - .L_2654)
.L_2654:
        /*0228*/ 	.word	0x00000000


	//----- nvinfo : EIATTR_CBANK_PARAM_SIZE
	.align		4
.L_2655:
        /*022c*/ 	.byte	0x03, 0x19
        /*022e*/ 	.short	0x01f0


	//----- nvinfo : EIATTR_PARAM_CBANK
	.align		4
        /*0230*/ 	.byte	0x04, 0x0a
        /*0232*/ 	.short	(.L_2657 - .L_2656)
	.align		4
.L_2656:
        /*0234*/ 	.word	index@(.nv.constant0._Z25selective_scan_bwd_kernelI32Selective_Scan_bwd_kernel_traitsILi32ELi16ELb1ELb0ELb1ELb1ELb1EffEEv12SSMParamsBwd)
        /*0238*/ 	.short	0x0210
        /*023a*/ 	.short	0x01f0


	//----- nvinfo : EIATTR_SW_WAR
	.align		4
.L_2657:
        /*023c*/ 	.byte	0x04, 0x36
        /*023e*/ 	.short	(.L_2659 - .L_2658)
.L_2658:
        /*0240*/ 	.word	0x00000008
.L_2659:


//--------------------- .nv.info._Z25selective_scan_bwd_kernelI32Selective_Scan_bwd_kernel_traitsILi32ELi16ELb1ELb1ELb0ELb0ELb0EffEEv12SSMParamsBwd --------------------------
	.section	.nv.info._Z25selective_scan_bwd_kernelI32Selective_Scan_bwd_kernel_traitsILi32ELi16ELb1ELb1ELb0ELb0ELb0EffEEv12SSMParamsBwd,"",@"SHT_CUDA_INFO"
	.sectionflags	@""
	.align	4


	//----- nvinfo : EIATTR_CUDA_API_VERSION
	.align		4
        /*0000*/ 	.byte	0x04, 0x37
        /*0002*/ 	.short	(.L_2661 - .L_2660)
.L_2660:
        /*0004*/ 	.word	0x00000082


	//----- nvinfo : EIATTR_KPARAM_INFO
	.align		4
.L_2661:
        /*0008*/ 	.byte	0x04, 0x17
        /*000a*/ 	.short	(.L_2663 - .L_2662)
.L_2662:
        /*000c*/ 	.word	0x00000000
        /*0010*/ 	.short	0x0000
        /*0012*/ 	.short	0x0000
        /*0014*/ 	.byte	0x00, 0xf0, 0xc1, 0x07


	//----- nvinfo : EIATTR_SPARSE_MMA_MASK
	.align		4
.L_2663:
        /*0018*/ 	.byte	0x03, 0x50
        /*001a*/ 	.short	0x0000


	//----- nvinfo : EIATTR_MAXREG_COUNT
	.align		4
        /*001c*/ 	.byte	0x03, 0x1b
        /*001e*/ 	.short	0x00ff


	//----- nvinfo : EIATTR_NUM_BARRIERS
	.align		4
        /*0020*/ 	.byte	0x02, 0x4c
        /*0022*/ 	.byte	0x01
	.zero		1


	//----- nvinfo : EIATTR_MERCURY_ISA_VERSION
	.align		4
        /*0024*/ 	.byte	0x03, 0x5f
        /*0026*/ 	.short	0x0101


	//----- nvinfo : EIATTR_COOP_GROUP_MASK_REGIDS
	.align		4
        /*0028*/ 	.byte	0x04, 0x29
        /*002a*/ 	.short	(.L_2665 - .L_2664)


	//   ....[0]....
.L_2664:
        /*002c*/ 	.word	0xffffffff


	//   ....[1]....
        /*0030*/ 	.word	0xffffffff


	//   ....[2]....
        /*0034*/ 	.word	0xffffffff


	//   ....[3]....
        /*0038*/ 	.word	0xffffffff


	//   ....[4]....
        /*003c*/ 	.word	0xffffffff


	//   ....[5]....
        /*0040*/ 	.word	0xffffffff


	//   ....[6]....
        /*0044*/ 	.word	0xffffffff


	//   ....[7]....
        /*0048*/ 	.word	0xffffffff


	//   ....[8]....
        /*004c*/ 	.word	0xffffffff


	//   ....[9]....
        /*0050*/ 	.word	0xffffffff


	//   ....[10]....
        /*0054*/ 	.word	0xffffffff


	//   ....[11]....
        /*0058*/ 	.word	0xffffffff


	//   ....[12]....
        /*005c*/ 	.word	0xffffffff


	//   ....[13]....
        /*0060*/ 	.word	0xffffffff


	//   ....[14]....
        /*0064*/ 	.word	0xffffffff


	//   ....[15]....
        /*0068*/ 	.word	0xffffffff


	//   ....[16]....
        /*006c*/ 	.word	0xffffffff


	//   ....[17]....
        /*0070*/ 	.word	0xffffffff


	//   ....[18]....
        /*0074*/ 	.word	0xffffffff


	//   ....[19]....
        /*0078*/ 	.word	0xffffffff


	//   ....[20]....
        /*007c*/ 	.word	0xffffffff


	//   ....[21]....
        /*0080*/ 	.word	0xffffffff


	//   ....[22]....
        /*0084*/ 	.word	0xffffffff


	//   ....[23]....
        /*0088*/ 	.word	0xffffffff


	//   ....[24]....
        /*008c*/ 	.word	0xffffffff


	//   ....[25]....
        /*0090*/ 	.word	0xffffffff


	//   ....[26]....
        /*0094*/ 	.word	0xffffffff


	//   ....[27]....
        /*0098*/ 	.word	0xffffffff


	//   ....[28]....
        /*009c*/ 	.word	0xffffffff


	//   ....[29]....
        /*00a0*/ 	.word	0xffffffff


	//   ....[30]....
        /*00a4*/ 	.word	0xffffffff


	//   ....[31]....
        /*00a8*/ 	.word	0xffffffff


	//   ....[32]....
        /*00ac*/ 	.word	0xffffffff


	//   ....[33]....
        /*00b0*/ 	.word	0xffffffff


	//   ....[34]....
        /*00b4*/ 	.word	0xffffffff


	//   ....[35]....
        /*00b8*/ 	.word	0xffffffff


	//   ....[36]....
        /*00bc*/ 	.word	0xffffffff


	//   ....[37]....
        /*00c0*/ 	.word	0xffffffff


	//   ....[38]....
        /*00c4*/ 	.word	0xffffffff


	//   ....[39]....
        /*00c8*/ 	.word	0xffffffff


	//   ....[40]....
        /*00cc*/ 	.word	0xffffffff


	//   ....[41]....
        /*00d0*/ 	.word	0xffffffff


	//   ....[42]....
        /*00d4*/ 	.word	0xffffffff


	//   ....[43]....
        /*00d8*/ 	.word	0xffffffff


	//   ....[44]....
        /*00dc*/ 	.word	0xffffffff


	//   ....[45]....
        /*00e0*/ 	.word	0xffffffff


	//   ....[46]....
        /*00e4*/ 	.word	0xffffffff


	//   ....[47]....
        /*00e8*/ 	.word	0xffffffff


	//   ....[48]....
        /*00ec*/ 	.word	0xffffffff


	//   ....[49]....
        /*00f0*/ 	.word	0xffffffff


	//   ....[50]....
        /*00f4*/ 	.word	0xffffffff


	//   ....[51]....
        /*00f8*/ 	.word	0xffffffff


	//   ....[52]....
        /*00fc*/ 	.word	0xffffffff


	//   ....[53]....
        /*0100*/ 	.word	0xffffffff


	//----- nvinfo : EIATTR_COOP_GROUP_INSTR_OFFSETS
	.align		4
.L_2665:
        /*0104*/ 	.byte	0x04, 0x28
        /*0106*/ 	.short	(.L_2667 - .L_2666)


	//   ....[0]....
.L_2666:
        /*0108*/ 	.word	0x00000a30


	//   ....[1]....
        /*010c*/ 	.word	0x00000b40


	//   ....[2]....
        /*0110*/ 	.word	0x00000c30


	//   ....[3]....
        /*0114*/ 	.word	0x000013b0


	//   ....[4]....
        /*0118*/ 	.word	0x00001f00


	//   ....[5]....
        /*011c*/ 	.word	0x00001f40


	//   ....[6]....
        /*0120*/ 	.word	0x00001f90


	//   ....[7]....
        /*0124*/ 	.word	0x00002000


	//   ....[8]....
        /*0128*/ 	.word	0x00002030


	//   ....[9]....
        /*012c*/ 	.word	0x00002080


	//   ....[10]....
        /*0130*/ 	.word	0x00002090


	//   ....[11]....
        /*0134*/ 	.word	0x000020c0


	//   ....[12]....
        /*0138*/ 	.word	0x000020e0


	//   ....[13]....
        /*013c*/ 	.word	0x00002110


	//   ....[14]....
        /*0140*/ 	.word	0x00002130


	//   ....[15]....
        /*0144*/ 	.word	0x00002160


	//   ....[16]....
        /*0148*/ 	.word	0x00002180


	//   ....[17]....
        /*014c*/ 	.word	0x000021b0


	//   ....[18]....
        /*0150*/ 	.word	0x000021d0


	//   ....[19]....
        /*0154*/ 	.word	0x00002200


	//   ....[20]....
        /*0158*/ 	.word	0x00002210


	//   ....[21]....
        /*015c*/ 	.word	0x00002260


	//   ....[22]....
        /*0160*/ 	.word	0x00002280


	//   ....[23]....
        /*0164*/ 	.word	0x000022f0


	//   ....[24]....
        /*0168*/ 	.word	0x00002300


	//   ....[25]....
        /*016c*/ 	.word	0x00002340


	//   ....[26]....
        /*0170*/ 	.word	0x00002360


	//   ....[27]....
        /*0174*/ 	.word	0x000023c0


	//   ....[28]....
        /*0178*/ 	.word	0x000023f0


	//   ....[29]....
        /*017c*/ 	.word	0x00002400


	//   ....[30]....
        /*0180*/ 	.word	0x00002440


	//   ....[31]....
        /*0184*/ 	.word	0x00002480


	//   ....[32]....
        /*0188*/ 	.word	0x00003740


	//   ....[33]....
        /*018c*/ 	.word	0x00003780


	//   ....[34]....
        /*0190*/ 	.word	0x00003910


	//   ....[35]....
        /*0194*/ 	.word	0x00003950


	//   ....[36]....
        /*0198*/ 	.word	0x00003ae0


	//   ....[37]....
        /*019c*/ 	.word	0x00003b20


	//   ....[38]....
        /*01a0*/ 	.word	0x00003c90


	//   ....[39]....
        /*01a4*/ 	.word	0x00003cd0


	//   ....[40]....
        /*01a8*/ 	.word	0x00003e60


	//   ....[41]....
        /*01ac*/ 	.word	0x00003e90


	//   ....[42]....
        /*01b0*/ 	.word	0x000041b0


	//   ....[43]....
        /*01b4*/ 	.word	0x00004410


	//   ....[44]....
        /*01b8*/ 	.word	0x000045e0


	//   ....[45]....
        /*01bc*/ 	.word	0x00004630


	//   ....[46]....
        /*01c0*/ 	.word	0x00004680


	//   ....[47]....
        /*01c4*/ 	.word	0x000046b0


	//   ....[48]....
        /*01c8*/ 	.word	0x000046d0


	//   ....[49]....
        /*01cc*/ 	.word	0x000047b0


	//   ....[50]....
        /*01d0*/ 	.word	0x000047f0


	//   ....[51]....
        /*01d4*/ 	.word	0x00004840


	//   ....[52]....
        /*01d8*/ 	.word	0x00004870


	//   ....[53]....
        /*01dc*/ 	.word	0x00004890


	//----- nvinfo : EIATTR_EXIT_INSTR_OFFSETS
	.align		4
.L_2667:
        /*01e0*/ 	.byte	0x04, 0x1c
        /*01e2*/ 	.short	(.L_2669 - .L_2668)


	//   ....[0]....
.L_2668:
        /*01e4*/ 	.word	0x00004960


	//   ....[1]....
        /*01e8*/ 	.word	0x00004c40


	//----- nvinfo : EIATTR_MAX_THREADS
	.align		4
.L_2669:
        /*01ec*/ 	.byte	0x04, 0x05
        /*01ee*/ 	.short	(.L_2671 - .L_2670)
.L_2670:
        /*01f0*/ 	.word	0x00000020
        /*01f4*/ 	.word	0x00000001
        /*01f8*/ 	.word	0x00000001


	//----- nvinfo : EIATTR_CRS_STACK_SIZE
	.align		4
.L_2671:
        /*01fc*/ 	.byte	0x04, 0x1e
        /*01fe*/ 	.short	(.L_2673 - .L_2672)
.L_2672:
        /*0200*/ 	.word	0x00000000


	//----- nvinfo : EIATTR_CBANK_PARAM_SIZE
	.align		4
.L_2673:
        /*0204*/ 	.byte	0x03, 0x19
        /*0206*/ 	.short	0x01f0


	//----- nvinfo : EIATTR_PARAM_CBANK
	.align		4
        /*0208*/ 	.byte	0x04, 0x0a
        /*020a*/ 	.short	(.L_2675 - .L_2674)
	.align		4
.L_2674:
        /*020c*/ 	.word	index@(.nv.constant0._Z25selective_scan_bwd_kernelI32Selective_Scan_bwd_kernel_traitsILi32ELi16ELb1ELb1ELb0ELb0ELb0EffEEv12SSMParamsBwd)
        /*0210*/ 	.short	0x0210
        /*0212*/ 	.short	0x01f0


	//----- nvinfo : EIATTR_SW_WAR
	.align		4
.L_2675:
        /*0214*/ 	.byte	0x04, 0x36
        /*0216*/ 	.short	(.L_2677 - .L_2676)
.L_2676:
        /*0218*/ 	.word	0x00000008
.L_2677:


//--------------------- .nv.info._Z25selective_scan_bwd_kernelI32Selective_Scan_bwd_kernel_traitsILi32ELi16ELb1ELb1ELb0ELb0ELb1EffEEv12SSMParamsBwd --------------------------
	.section	.nv.info._Z25selective_scan_bwd_kernelI32Selective_Scan_bwd_kernel_traitsILi32ELi16ELb1ELb1ELb0ELb0ELb1EffEEv12SSMParamsBwd,"",@"SHT_CUDA_INFO"
	.sectionflags	@""
	.align	4


	//----- nvinfo : EIATTR_CUDA_API_VERSION
	.align		4
        /*0000*/ 	.byte	0x04, 0x37
        /*0002*/ 	.short	(.L_2679 - .L_2678)
.L_2678:
        /*0004*/ 	.word	0x00000082


	//----- nvinfo : EIATTR_KPARAM_INFO
	.align		4
.L_2679:
        /*0008*/ 	.byte	0x04, 0x17
        /*000a*/ 	.short	(.L_2681 - .L_2680)
.L_2680:
        /*000c*/ 	.word	0x00000000
        /*0010*/ 	.short	0x0000
        /*0012*/ 	.short	0x0000
        /*0014*/ 	.byte	0x00, 0xf0, 0xc1, 0x07


	//----- nvinfo : EIATTR_SPARSE_MMA_MASK
	.align		4
.L_2681:
        /*0018*/ 	.byte	0x03, 0x50
        /*001a*/ 	.short	0x0000


	//----- nvinfo : EIATTR_MAXREG_COUNT
	.align		4
        /*001c*/ 	.byte	0x03, 0x1b
        /*001e*/ 	.short	0x00ff


	//----- nvinfo : EIATTR_NUM_BARRIERS
	.align		4
        /*0020*/ 	.byte	0x02, 0x4c
        /*0022*/ 	.byte	0x01
	.zero		1


	//----- nvinfo : EIATTR_MERCURY_ISA_VERSION
	.align		4
        /*0024*/ 	.byte	0x03, 0x5f
        /*0026*/ 	.short	0x0101


	//----- nvinfo : EIATTR_COOP_GROUP_MASK_REGIDS
	.align		4
        /*0028*/ 	.byte	0x04, 0x29
        /*002a*/ 	.short	(.L_2683 - .L_2682)


	//   ....[0]....
.L_2682:
        /*002c*/ 	.word	0xffffffff


	//   ....[1]....
        /*0030*/ 	.word	0xffffffff


	//   ....[2]....
        /*0034*/ 	.word	0xffffffff


	//   ....[3]....
        /*0038*/ 	.word	0xffffffff


	//   ....[4]....
        /*003c*/ 	.word	0xffffffff


	//   ....[5]....
        /*0040*/ 	.word	0xffffffff


	//   ....[6]....
        /*0044*/ 	.word	0xffffffff


	//   ....[7]....
        /*0048*/ 	.word	0xffffffff


	//   ....[8]....
        /*004c*/ 	.word	0xffffffff


	//   ....[9]....
        /*0050*/ 	.word	0xffffffff


	//   ....[10]....
        /*0054*/ 	.word	0xffffffff


	//   ....[11]....
        /*0058*/ 	.word	0xffffffff


	//   ....[12]....
        /*005c*/ 	.word	0xffffffff


	//   ....[13]....
        /*0060*/ 	.word	0xffffffff


	//   ....[14]....
        /*0064*/ 	.word	0xffffffff


	//   ....[15]....
        /*0068*/ 	.word	0xffffffff


	//   ....[16]....
        /*006c*/ 	.word	0xffffffff


	//   ....[17]....
        /*0070*/ 	.word	0xffffffff


	//   ....[18]....
        /*0074*/ 	.word	0xffffffff


	//   ....[19]....
        /*0078*/ 	.word	0xffffffff


	//   ....[20]....
        /*007c*/ 	.word	0xffffffff


	//   ....[21]....
        /*0080*/ 	.word	0xffffffff


	//   ....[22]....
        /*0084*/ 	.word	0xffffffff


	//   ....[23]....
        /*0088*/ 	.word	0xffffffff


	//   ....[24]....
        /*008c*/ 	.word	0xffffffff


	//   ....[25]....
        /*0090*/ 	.word	0xffffffff


	//   ....[26]....
        /*0094*/ 	.word	0xffffffff


	//   ....[27]....
        /*0098*/ 	.word	0xffffffff


	//   ....[28]....
        /*009c*/ 	.word	0xffffffff


	//   ....[29]....
        /*00a0*/ 	.word	0xffffffff


	//   ....[30]....
        /*00a4*/ 	.word	0xffffffff


	//   ....[31]....
        /*00a8*/ 	.word	0xffffffff


	//   ....[32]....
        /*00ac*/ 	.word	0xffffffff


	//   ....[33]....
        /*00b0*/ 	.word	0xffffffff


	//   ....[34]....
        /*00b4*/ 	.word	0xffffffff


	//   ....[35]....
        /*00b8*/ 	.word	0xffffffff


	//   ....[36]....
        /*00bc*/ 	.word	0xffffffff


	//   ....[37]....
        /*00c0*/ 	.word	0xffffffff


	//   ....[38]....
        /*00c4*/ 	.word	0xffffffff


	//   ....[39]....
        /*00c8*/ 	.word	0xffffffff


	//   ....[40]....
        /*00cc*/ 	.word	0xffffffff


	//   ....[41]....
        /*00d0*/ 	.word	0xffffffff


	//   ....[42]....
        /*00d4*/ 	.word	0xffffffff


	//   ....[43]....
        /*00d8*/ 	.word	0xffffffff


	//   ....[44]....
        /*00dc*/ 	.word	0xffffffff


	//   ....[45]....
        /*00e0*/ 	.word	0xffffffff


	//   ....[46]....
        /*00e4*/ 	.word	0xffffffff


	//   ....[47]....
        /*00e8*/ 	.word	0xffffffff


	//   ....[48]....
        /*00ec*/ 	.word	0xffffffff


	//   ....[49]....
        /*00f0*/ 	.word	0xffffffff


	//   ....[50]....
        /*00f4*/ 	.word	0xffffffff


	//   ....[51]....
        /*00f8*/ 	.word	0xffffffff


	//   ....[52]....
        /*00fc*/ 	.word	0xffffffff


	//   ....[53]....
        /*0100*/ 	.word	0xffffffff


	//   ....[54]....
        /*0104*/ 	.word	0xffffffff


	//   ....[55]....
        /*0108*/ 	.word	0xffffffff


	//   ....[56]....
        /*010c*/ 	.word	0xffffffff


	//   ....[57]....
        /*0110*/ 	.word	0xffffffff


	//----- nvinfo : EIATTR_COOP_GROUP_INSTR_OFFSETS
	.align		4
.L_2683:
        /*0114*/ 	.byte	0x04, 0x28
        /*0116*/ 	.short	(.L_2685 - .L_2684)


	//   ....[0]....
.L_2684:
        /*0118*/ 	.word	0x00000a40


	//   ....[1]....
        /*011c*/ 	.word	0x00000b30


	//   ....[2]....
        /*0120*/ 	.word	0x00000d00


	//   ....[3]....
        /*0124*/ 	.word	0x00000eb0


	//   ....[4]....
        /*0128*/ 	.word	0x00001420


	//   ....[5]....
        /*012c*/ 	.word	0x00001b10


	//   ....[6]....
        /*0130*/ 	.word	0x00001e80


	//   ....[7]....
        /*0134*/ 	.word	0x00002890


	//   ....[8]....
        /*0138*/ 	.word	0x000032b0


	//   ....[9]....
        /*013c*/ 	.word	0x000032f0


	//   ....[10]....
        /*0140*/ 	.word	0x00003310


	//   ....[11]....
        /*0144*/ 	.word	0x00003320


	//   ....[12]....
        /*0148*/ 	.word	0x00003360


	//   ....[13]....
        /*014c*/ 	.word	0x00003390


	//   ....[14]....
        /*0150*/ 	.word	0x000033b0


	//   ....[15]....
        /*0154*/ 	.word	0x000033d0


	//   ....[16]....
        /*0158*/ 	.word	0x00003400


	//   ....[17]....
        /*015c*/ 	.word	0x00003430


	//   ....[18]....
        /*0160*/ 	.word	0x00003450


	//   ....[19]....
        /*0164*/ 	.word	0x00003470


	//   ....[20]....
        /*0168*/ 	.word	0x000034e0


	//   ....[21]....
        /*016c*/ 	.word	0x00003510


	//   ....[22]....
        /*0170*/ 	.word	0x00003540


	//   ....[23]....
        /*0174*/ 	.word	0x00003560


	//   ....[24]....
        /*0178*/ 	.word	0x00003590


	//   ....[25]....
        /*017c*/ 	.word	0x000035e0


	//   ....[26]....
        /*0180*/ 	.word	0x00003610


	//   ....[27]....
        /*0184*/ 	.word	0x00003620


	//   ....[28]....
        /*0188*/ 	.word	0x00003630


	//   ....[29]....
        /*018c*/ 	.word	0x00003640


	//   ....[30]....
        /*0190*/ 	.word	0x00003690


	//   ....[31]....
        /*0194*/ 	.word	0x000036c0


	//   ....[32]....
        /*0198*/ 	.word	0x000036e0


	//   ....[33]....
        /*019c*/ 	.word	0x000036f0


	//   ....[34]....
        /*01a0*/ 	.word	0x00003710


	//   ....[35]....
        /*01a4*/ 	.word	0x00003720


	//   ....[36]....
        /*01a8*/ 	.word	0x00004a80


	//   ....[37]....
        /*01ac*/ 	.word	0x00004ac0


	//   ....[38]....
        /*01b0*/ 	.word	0x00004c50


	//   ....[39]....
        /*01b4*/ 	.word	0x00004c90


	//   ....[40]....
        /*01b8*/ 	.word	0x00004e00


	//   ....[41]....
        /*01bc*/ 	.word	0x00004e20


	//   ....[42]....
        /*01c0*/ 	.word	0x00004e80


	//   ....[43]....
        /*01c4*/ 	.word	0x00004ec0


	//   ....[44]....
        /*01c8*/ 	.word	0x00005050


	//   ....[45]....
        /*01cc*/ 	.word	0x00005090


	//   ....[46]....
        /*01d0*/ 	.word	0x00005500


	//   ....[47]....
        /*01d4*/ 	.word	0x000056d0


	//   ....[48]....
        /*01d8*/ 	.word	0x00005900


	//   ....[49]....
        /*01dc*/ 	.word	0x00005950


	//   ....[50]....
        /*01e0*/ 	.word	0x000059a0


	//   ....[51]....
        /*01e4*/ 	.word	0x000059d0


	//   ....[52]....
        /*01e8*/ 	.word	0x000059f0


	//   ....[53]....
        /*01ec*/ 	.word	0x00005ad0


	//   ....[54]....
        /*01f0*/ 	.word	0x00005b10


	//   ....[55]....
        /*01f4*/ 	.word	0x00005b60


	//   ....[56]....
        /*01f8*/ 	.word	0x00005b90


	//   ....[57]....
        /*01fc*/ 	.word	0x00005bb0


	//----- nvinfo : EIATTR_EXIT_INSTR_OFFSETS
	.align		4
.L_2685:
        /*0200*/ 	.byte	0x04, 0x1c
        /*0202*/ 	.short	(.L_2687 - .L_2686)


	//   ....[0]....
.L_2686:
        /*0204*/ 	.word	0x00005c80


	//   ....[1]....
        /*0208*/ 	.word	0x00005f60


	//----- nvinfo : EIATTR_MAX_THREADS
	.align		4
.L_2687:
        /*020c*/ 	.byte	0x04, 0x05
        /*020e*/ 	.short	(.L_2689 - .L_2688)
.L_2688:
        /*0210*/ 	.word	0x00000020
        /*0214*/ 	.word	0x00000001
        /*0218*/ 	.word	0x00000001


	//----- nvinfo : EIATTR_CRS_STACK_SIZE
	.align		4
.L_2689:
        /*021c*/ 	.byte	0x04, 0x1e
        /*021e*/ 	.short	(.L_2691 - .L_2690)
.L_2690:
        /*0220*/ 	.word	0x00000000


	//----- nvinfo : EIATTR_CBANK_PARAM_SIZE
	.align		4
.L_2691:
        /*0224*/ 	.byte	0x03, 0x19
        /*0226*/ 	.short	0x01f0


	//----- nvinfo : EIATTR_PARAM_CBANK
	.align		4
        /*0228*/ 	.byte	0x04, 0x0a
        /*022a*/ 	.short	(.L_2693 - .L_2692)
	.align		4
.L_2692:
        /*022c*/ 	.word	index@(.nv.constant0._Z25selective_scan_bwd_kernelI32Selective_Scan_bwd_kernel_traitsILi32ELi16ELb1ELb1ELb0ELb0ELb1EffEEv12SSMParamsBwd)
        /*0230*/ 	.short	0x0210
        /*0232*/ 	.short	0x01f0


	//----- nvinfo : EIATTR_SW_WAR
	.align		4
.L_2693:
        /*0234*/ 	.byte	0x04, 0x36
        /*0236*/ 	.short	(.L_2695 - .L_2694)
.L_2694:
        /*0238*/ 	.word	0x00000008
.L_2695:


//--------------------- .nv.info._Z25selective_scan_bwd_kernelI32Selective_Scan_bwd_kernel_traitsILi32ELi16ELb1ELb1ELb0ELb1ELb0EffEEv12SSMParamsBwd --------------------------
	.section	.nv.info._Z25selective_scan_bwd_kernelI32Selective_Scan_bwd_kernel_traitsILi32ELi16ELb1ELb1ELb0ELb1ELb0EffEEv12SSMParamsBwd,"",@"SHT_CUDA_INFO"
	.sectionflags	@""
	.align	4


	//----- nvinfo : EIATTR_CUDA_API_VERSION
	.align		4
        /*0000*/ 	.byte	0x04, 0x37
        /*0002*/ 	.short	(.L_2697 - .L_2696)
.L_2696:
        /*0004*/ 	.word	0x00000082


	//----- nvinfo : EIATTR_KPARAM_INFO
	.align		4
.L_2697:
        /*0008*/ 	.byte	0x04, 0x17
        /*000a*/ 	.short	(.L_2699 - .L_2698)
.L_2698:
        /*000c*/ 	.word	0x00000000
        /*0010*/ 	.short	0x0000
        /*0012*/ 	.short	0x0000
        /*0014*/ 	.byte	0x00, 0xf0, 0xc1, 0x07


	//----- nvinfo : EIATTR_SPARSE_MMA_MASK
	.align		4
.L_2699:
        /*0018*/ 	.byte	0x03, 0x50
        /*001a*/ 	.short	0x0000


	//----- nvinfo : EIATTR_MAXREG_COUNT
	.align		4
        /*001c*/ 	.byte	0x03, 0x1b
        /*001e*/ 	.short	0x00ff


	//----- nvinfo : EIATTR_NUM_BARRIERS
	.align		4
        /*0020*/ 	.byte	0x02, 0x4c
        /*0022*/ 	.byte	0x01
	.zero		1


	//----- nvinfo : EIATTR_MERCURY_ISA_VERSION
	.align		4
        /*0024*/ 	.byte	0x03, 0x5f
        /*0026*/ 	.short	0x0101


	//----- nvinfo : EIATTR_COOP_GROUP_MASK_REGIDS
	.align		4
        /*0028*/ 	.byte	0x04, 0x29
        /*002a*/ 	.short	(.L_2701 - .L_2700)


	//   ....[0]....
.L_2700:
        /*002c*/ 	.word	0xffffffff


	//   ....[1]....
        /*0030*/ 	.word	0xffffffff


	//   ....[2]....
        /*0034*/ 	.word	0xffffffff


	//   ....[3]....
        /*0038*/ 	.word	0xffffffff


	//   ....[4]....
        /*003c*/ 	.word	0xffffffff


	//   ....[5]....
        /*0040*/ 	.word	0xffffffff


	//   ....[6]....
        /*0044*/ 	.word	0xffffffff


	//   ....[7]....
        /*0048*/ 	.word	0xffffffff


	//   ....[8]....
        /*004c*/ 	.word	0xffffffff


	//   ....[9]....
        /*0050*/ 	.word	0xffffffff


	//   ....[10]....
        /*0054*/ 	.word	0xffffffff


	//   ....[11]....
        /*0058*/ 	.word	0xffffffff


	//   ....[12]....
        /*005c*/ 	.word	0xffffffff


	//   ....[13]....
        /*0060*/ 	.word	0xffffffff


	//   ....[14]....
        /*0064*/ 	.word	0xffffffff


	//   ....[15]....
        /*0068*/ 	.word	0xffffffff


	//   ....[16]....
        /*006c*/ 	.word	0xffffffff


	//   ....[17]....
        /*0070*/ 	.word	0xffffffff


	//   ....[18]....
        /*0074*/ 	.word	0xffffffff


	//   ....[19]....
        /*0078*/ 	.word	0xffffffff


	//   ....[20]....
        /*007c*/ 	.word	0xffffffff


	//   ....[21]....
        /*0080*/ 	.word	0xffffffff


	//   ....[22]....
        /*0084*/ 	.word	0xffffffff


	//   ....[23]....
        /*0088*/ 	.word	0xffffffff


	//   ....[24]....
        /*008c*/ 	.word	0xffffffff


	//   ....[25]....
        /*0090*/ 	.word	0xffffffff


	//   ....[26]....
        /*0094*/ 	.word	0xffffffff


	//   ....[27]....
        /*0098*/ 	.word	0xffffffff


	//   ....[28]....
        /*009c*/ 	.word	0xffffffff


	//   ....[29]....
        /*00a0*/ 	.word	0xffffffff


	//   ....[30]....
        /*00a4*/ 	.word	0xffffffff


	//   ....[31]....
        /*00a8*/ 	.word	0xffffffff


	//   ....[32]....
        /*00ac*/ 	.word	0xffffffff


	//   ....[33]....
        /*00b0*/ 	.word	0xffffffff


	//   ....[34]....
        /*00b4*/ 	.word	0xffffffff


	//   ....[35]....
        /*00b8*/ 	.word	0xffffffff


	//   ....[36]....
        /*00bc*/ 	.word	0xffffffff


	//   ....[37]....
        /*00c0*/ 	.word	0xffffffff


	//   ....[38]....
        /*00c4*/ 	.word	0xffffffff


	//   ....[39]....
        /*00c8*/ 	.word	0xffffffff


	//   ....[40]....
        /*00cc*/ 	.word	0xffffffff


	//   ....[41]....
        /*00d0*/ 	.word	0xffffffff


	//   ....[42]....
        /*00d4*/ 	.word	0xffffffff


	//   ....[43]....
        /*00d8*/ 	.word	0xffffffff


	//   ....[44]....
        /*00dc*/ 	.word	0xffffffff


	//   ....[45]....
        /*00e0*/ 	.word	0xffffffff


	//   ....[46]....
        /*00e4*/ 	.word	0xffffffff


	//   ....[47]....
        /*00e8*/ 	.word	0xffffffff


	//   ....[48]....
        /*00ec*/ 	.word	0xffffffff


	//   ....[49]....
        /*00f0*/ 	.word	0xffffffff


	//   ....[50]....
        /*00f4*/ 	.word	0xffffffff


	//   ....[51]....
        /*00f8*/ 	.word	0xffffffff


	//   ....[52]....
        /*00fc*/ 	.word	0xffffffff


	//   ....[53]....
        /*0100*/ 	.word	0xffffffff


	//   ....[54]....
        /*0104*/ 	.word	0xffffffff


	//----- nvinfo : EIATTR_COOP_GROUP_INSTR_OFFSETS
	.align		4
.L_2701:
        /*0108*/ 	.byte	0x04, 0x28
        /*010a*/ 	.short	(.L_2703 - .L_2702)


	//   ....[0]....
.L_2702:
        /*010c*/ 	.word	0x000009d0


	//   ....[1]....
        /*0110*/ 	.word	0x00000ac0


	//   ....[2]....
        /*0114*/ 	.word	0x00000c90


	//   ....[3]....
        /*0118*/ 	.word	0x000036a0


	//   ....[4]....
        /*011c*/ 	.word	0x00004110


	//   ....[5]....
        /*0120*/ 	.word	0x00004150


	//   ....[6]....
        /*0124*/ 	.word	0x000041a0


	//   ....[7]....
        /*0128*/ 	.word	0x00004210


	//   ....[8]....
        /*012c*/ 	.word	0x00004240


	//   ....[9]....
        /*0130*/ 	.word	0x00004270


	//   ....[10]....
        /*0134*/ 	.word	0x00004290


	//   ....[11]....
        /*0138*/ 	.word	0x000042c0


	//   ....[12]....
        /*013c*/ 	.word	0x000042f0


	//   ....[13]....
        /*0140*/ 	.word	0x00004320


	//   ....[14]....
        /*0144*/ 	.word	0x00004340


	//   ....[15]....
        /*0148*/ 	.word	0x00004370


	//   ....[16]....
        /*014c*/ 	.word	0x00004390


	//   ....[17]....
        /*0150*/ 	.word	0x000043c0


	//   ....[18]....
        /*0154*/ 	.word	0x000043e0


	//   ....[19]....
        /*0158*/ 	.word	0x00004410


	//   ....[20]....
        /*015c*/ 	.word	0x00004420


	//   ....[21]....
        /*0160*/ 	.word	0x00004470


	//   ....[22]....
        /*0164*/ 	.word	0x00004490


	//   ....[23]....
        /*0168*/ 	.word	0x00004500


	//   ....[24]....
        /*016c*/ 	.word	0x00004510


	//   ....[25]....
        /*0170*/ 	.word	0x00004550


	//   ....[26]....
        /*0174*/ 	.word	0x00004570


	//   ....[27]....
        /*0178*/ 	.word	0x000045c0


	//   ....[28]....
        /*017c*/ 	.word	0x000045f0


	//   ....[29]....
        /*0180*/ 	.word	0x00004610


	//   ....[30]....
        /*0184*/ 	.word	0x00004640


	//   ....[31]....
        /*0188*/ 	.word	0x00004680


	//   ....[32]....
        /*018c*/ 	.word	0x00005950


	//   ....[33]....
        /*0190*/ 	.word	0x00005990


	//   ....[34]....
        /*0194*/ 	.word	0x00005b20


	//   ....[35]....
        /*0198*/ 	.word	0x00005b60


	//   ....[36]....
        /*019c*/ 	.word	0x00005cf0


	//   ....[37]....
        /*01a0*/ 	.word	0x00005d30


	//   ....[38]....
        /*01a4*/ 	.word	0x00005de0


	//   ....[39]....
        /*01a8*/ 	.word	0x00005e20


	//   ....[40]....
        /*01ac*/ 	.word	0x00005f60


	//   ....[41]....
        /*01b0*/ 	.word	0x00005fa0


	//   ....[42]....
        /*01b4*/ 	.word	0x00006300


	//   ....[43]....
        /*01b8*/ 	.word	0x00006830


	//   ....[44]....
        /*01bc*/ 	.word	0x00006e30


	//   ....[45]....
        /*01c0*/ 	.word	0x00006fd0


	//   ....[46]....
        /*01c4*/ 	.word	0x00007020


	//   ....[47]....
        /*01c8*/ 	.word	0x00007070


	//   ....[48]....
        /*01cc*/ 	.word	0x000070a0


	//   ....[49]....
        /*01d0*/ 	.word	0x000070c0


	//   ....[50]....
        /*01d4*/ 	.word	0x000071a0


	//   ....[51]....
        /*01d8*/ 	.word	0x000071e0


	//   ....[52]....
        /*01dc*/ 	.word	0x00007230


	//   ....[53]....
        /*01e0*/ 	.word	0x00007260


	//   ....[54]....
        /*01e4*/ 	.word	0x00007280


	//----- nvinfo : EIATTR_EXIT_INSTR_OFFSETS
	.align		4
.L_2703:
        /*01e8*/ 	.byte	0x04, 0x1c
        /*01ea*/ 	.short	(.L_2705 - .L_2704)


	//   ....[0]....
.L_2704:
        /*01ec*/ 	.word	0x00007350


	//   ....[1]....
        /*01f0*/ 	.word	0x00007630


	//----- nvinfo : EIATTR_MAX_THREADS
	.align		4
.L_2705:
        /*01f4*/ 	.byte	0x04, 0x05
        /*01f6*/ 	.short	(.L_2707 - .L_2706)
.L_2706:
        /*01f8*/ 	.word	0x00000020
        /*01fc*/ 	.word	0x00000001
        /*0200*/ 	.word	0x00000001


	//----- nvinfo : EIATTR_CRS_STACK_SIZE
	.align		4
.L_2707:
        /*0204*/ 	.byte	0x04, 0x1e
        /*0206*/ 	.short	(.L_2709 - .L_2708)
.L_2708:
        /*0208*/ 	.word	0x00000000


	//----- nvinfo : EIATTR_CBANK_PARAM_SIZE
	.align		4
.L_2709:
        /*020c*/ 	.byte	0x03, 0x19
        /*020e*/ 	.short	0x01f0


	//----- nvinfo : EIATTR_PARAM_CBANK
	.align		4
        /*0210*/ 	.byte	0x04, 0x0a
        /*0212*/ 	.short	(.L_2711 - .L_2710)
	.align		4
.L_2710:
        /*0214*/ 	.word	index@(.nv.constant0._Z25selective_scan_bwd_kernelI32Selective_Scan_bwd_kernel_traitsILi32ELi16ELb1ELb1ELb0ELb1ELb0EffEEv12SSMParamsBwd)
        /*0218*/ 	.short	0x0210
        /*021a*/ 	.short	0x01f0


	//----- nvinfo : EIATTR_SW_WAR
	.align		4
.L_2711:
        /*021c*/ 	.byte	0x04, 0x36
        /*021e*/ 	.short	(.L_2713 - .L_2712)
.L_2712:
        /*0220*/ 	.word	0x00000008
.L_2713:


//--------------------- .nv.info._Z25selective_scan_bwd_kernelI32Selective_Scan_bwd_kernel_traitsILi32ELi16ELb1ELb1ELb0ELb1ELb1EffEEv12SSMParamsBwd --------------------------
	.section	.nv.info._Z25selective_scan_bwd_kernelI32Selective_Scan_bwd_kernel_traitsILi32ELi16ELb1ELb1ELb0ELb1ELb1EffEEv12SSMParamsBwd,"",@"SHT_CUDA_INFO"
	.sectionflags	@""
	.align	4


	//----- nvinfo : EIATTR_CUDA_API_VERSION
	.align		4
        /*0000*/ 	.byte	0x04, 0x37
        /*0002*/ 	.short	(.L_2715 - .L_2714)
.L_2714:
        /*0004*/ 	.word	0x00000082


	//----- nvinfo : EIATTR_KPARAM_INFO
	.align		4
.L_2715:
        /*0008*/ 	.byte	0x04, 0x17
        /*000a*/ 	.short	(.L_2717 - .L_2716)
.L_2716:
        /*000c*/ 	.word	0x00000000
        /*0010*/ 	.short	0x0000
        /*0012*/ 	.short	0x0000
        /*0014*/ 	.byte	0x00, 0xf0, 0xc1, 0x07


	//----- nvinfo : EIATTR_SPARSE_MMA_MASK
	.align		4
.L_2717:
        /*0018*/ 	.byte	0x03, 0x50
        /*001a*/ 	.short	0x0000


	//----- nvinfo : EIATTR_MAXREG_COUNT
	.align		4
        /*001c*/ 	.byte	0x03, 0x1b
        /*001e*/ 	.short	0x00ff


	//----- nvinfo : EIATTR_NUM_BARRIERS
	.align		4
        /*0020*/ 	.byte	0x02, 0x4c
        /*0022*/ 	.byte	0x01
	.zero		1


	//----- nvinfo : EIATTR_MERCURY_ISA_VERSION
	.align		4
        /*0024*/ 	.byte	0x03, 0x5f
        /*0026*/ 	.short	0x0101


	//----- nvinfo : EIATTR_COOP_GROUP_MASK_REGIDS
	.align		4
        /*0028*/ 	.byte	0x04, 0x29
        /*002a*/ 	.short	(.L_2719 - .L_2718)


	//   ....[0]....
.L_2718:
        /*002c*/ 	.word	0xffffffff


	//   ....[1]....
        /*0030*/ 	.word	0xffffffff


	//   ....[2]....
        /*0034*/ 	.word	0xffffffff


	//   ....[3]....
        /*0038*/ 	.word	0xffffffff


	//   ....[4]....
        /*003c*/ 	.word	0xffffffff


	//   ....[5]....
        /*0040*/ 	.word	0xffffffff


	//   ....[6]....
        /*0044*/ 	.word	0xffffffff


	//   ....[7]....
        /*0048*/ 	.word	0xffffffff


	//   ....[8]....
        /*004c*/ 	.word	0xffffffff


	//   ....[9]....
        /*0050*/ 	.word	0xffffffff


	//   ....[10]....
        /*0054*/ 	.word	0xffffffff


	//   ....[11]....
        /*0058*/ 	.word	0xffffffff


	//   ....[12]....
        /*005c*/ 	.word	0xffffffff


	//   ....[13]....
        /*0060*/ 	.word	0xffffffff


	//   ....[14]....
        /*0064*/ 	.word	0xffffffff


	//   ....[15]....
        /*0068*/ 	.word	0xffffffff


	//   ....[16]....
        /*006c*/ 	.word	0xffffffff


	//   ....[17]....
        /*0070*/ 	.word	0xffffffff


	//   ....[18]....
        /*0074*/ 	.word	0xffffffff


	//   ....[19]....
        /*0078*/ 	.word	0xffffffff


	//   ....[20]....
        /*007c*/ 	.word	0xffffffff


	//   ....[21]....
        /*0080*/ 	.word	0xffffffff


	//   ....[22]....
        /*0084*/ 	.word	0xffffffff


	//   ....[23]....
        /*0088*/ 	.word	0xffffffff


	//   ....[24]....
        /*008c*/ 	.word	0xffffffff


	//   ....[25]....
        /*0090*/ 	.word	0xffffffff


	//   ....[26]....
        /*0094*/ 	.word	0xffffffff


	//   ....[27]....
        /*0098*/ 	.word	0xffffffff


	//   ....[28]....
        /*009c*/ 	.word	0xffffffff


	//   ....[29]....
        /*00a0*/ 	.word	0xffffffff


	//   ....[30]....
        /*00a4*/ 	.word	0xffffffff


	//   ....[31]....
        /*00a8*/ 	.word	0xffffffff


	//   ....[32]....
        /*00ac*/ 	.word	0xffffffff


	//   ....[33]....
        /*00b0*/ 	.word	0xffffffff


	//   ....[34]....
        /*00b4*/ 	.word	0xffffffff


	//   ....[35]....
        /*00b8*/ 	.word	0xffffffff


	//   ....[36]....
        /*00bc*/ 	.word	0xffffffff


	//   ....[37]....
        /*00c0*/ 	.word	0xffffffff


	//   ....[38]....
        /*00c4*/ 	.word	0xffffffff


	//   ....[39]....
        /*00c8*/ 	.word	0xffffffff


	//   ....[40]....
        /*00cc*/ 	.word	0xffffffff


	//   ....[41]....
        /*00d0*/ 	.word	0xffffffff


	//   ....[42]....
        /*00d4*/ 	.word	0xffffffff


	//   ....[43]....
        /*00d8*/ 	.word	0xffffffff


	//   ....[44]....
        /*00dc*/ 	.word	0xffffffff


	//   ....[45]....
        /*00e0*/ 	.word	0xffffffff


	//   ....[46]....
        /*00e4*/ 	.word	0xffffffff


	//   ....[47]....
        /*00e8*/ 	.word	0xffffffff


	//   ....[48]....
        /*00ec*/ 	.word	0xffffffff


	//   ....[49]....
        /*00f0*/ 	.word	0xffffffff


	//   ....[50]....
        /*00f4*/ 	.word	0xffffffff


	//   ....[51]....
        /*00f8*/ 	.word	0xffffffff


	//   ....[52]....
        /*00fc*/ 	.word	0xffffffff


	//   ....[53]....
        /*0100*/ 	.word	0xffffffff


	//   ....[54]....
        /*0104*/ 	.word	0xffffffff


	//   ....[55]....
        /*0108*/ 	.word	0xffffffff


	//   ....[56]....
        /*010c*/ 	.word	0xffffffff


	//   ....[57]....
        /*0110*/ 	.word	0xffffffff


	//   ....[58]....
        /*0114*/ 	.word	0xffffffff


	//----- nvinfo : EIATTR_COOP_GROUP_INSTR_OFFSETS
	.align		4
.L_2719:
        /*0118*/ 	.byte	0x04, 0x28
        /*011a*/ 	.short	(.L_2721 - .L_2720)


	//   ....[0]....
.L_2720:
        /*011c*/ 	.word	0x00000a00


	//   ....[1]....
        /*0120*/ 	.word	0x00000b10


	//   ....[2]....
        /*0124*/ 	.word	0x00000d20


	//   ....[3]....
        /*0128*/ 	.word	0x00003300


	//   ....[4]....
        /*012c*/ 	.word	0x00003880


	//   ....[5]....
        /*0130*/ 	.word	0x00003ef0


	//   ....[6]....
        /*0134*/ 	.word	0x000042f0


	//   ....[7]....
        /*0138*/ 	.word	0x00004aa0


	//   ....[8]....
        /*013c*/ 	.word	0x000054c0


	//   ....[9]....
        /*0140*/ 	.word	0x00005500


	//   ....[10]....
        /*0144*/ 	.word	0x00005590


	//   ....[11]....
        /*0148*/ 	.word	0x000055f0


	//   ....[12]....
        /*014c*/ 	.word	0x00005610


	//   ....[13]....
        /*0150*/ 	.word	0x00005640


	//   ....[14]....
        /*0154*/ 	.word	0x00005660


	//   ....[15]....
        /*0158*/ 	.word	0x00005690


	//   ....[16]....
        /*015c*/ 	.word	0x000056c0


	//   ....[17]....
        /*0160*/ 	.word	0x000056f0


	//   ....[18]....
        /*0164*/ 	.word	0x00005710


	//   ....[19]....
        /*0168*/ 	.word	0x00005740


	//   ....[20]....
        /*016c*/ 	.word	0x00005760


	//   ....[21]....
        /*0170*/ 	.word	0x00005790


	//   ....[22]....
        /*0174*/ 	.word	0x000057b0


	//   ....[23]....
        /*0178*/ 	.word	0x000057e0


	//   ....[24]....
        /*017c*/ 	.word	0x000057f0


	//   ....[25]....
        /*0180*/ 	.word	0x00005850


	//   ....[26]....
        /*0184*/ 	.word	0x00005860


	//   ....[27]....
        /*0188*/ 	.word	0x000058b0


	//   ....[28]....
        /*018c*/ 	.word	0x000058c0


	//   ....[29]....
        /*0190*/ 	.word	0x00005910


	//   ....[30]....
        /*0194*/ 	.word	0x00005940


	//   ....[31]....
        /*0198*/ 	.word	0x000059a0


	//   ....[32]....
        /*019c*/ 	.word	0x000059c0


	//   ....[33]....
        /*01a0*/ 	.word	0x000059f0


	//   ....[34]....
        /*01a4*/ 	.word	0x00005a20


	//   ....[35]....
        /*01a8*/ 	.word	0x00005a60


	//   ....[36]....
        /*01ac*/ 	.word	0x00006d40


	//   ....[37]....
        /*01b0*/ 	.word	0x00006d80


	//   ....[38]....
        /*01b4*/ 	.word	0x00006f10


	//   ....[39]....
        /*01b8*/ 	.word	0x00006f50


	//   ....[40]....
        /*01bc*/ 	.word	0x000070e0


	//   ....[41]....
        /*01c0*/ 	.word	0x00007120


	//   ....[42]....
        /*01c4*/ 	.word	0x00007260


	//   ....[43]....
        /*01c8*/ 	.word	0x000072a0


	//   ....[44]....
        /*01cc*/ 	.word	0x00007400


	//   ....[45]....
        /*01d0*/ 	.word	0x00007440


	//   ....[46]....
        /*01d4*/ 	.word	0x000076e0


	//   ....[47]....
        /*01d8*/ 	.word	0x00007b40


	//   ....[48]....
        /*01dc*/ 	.word	0x00008170


	//   ....[49]....
        /*01e0*/ 	.word	0x00008380


	//   ....[50]....
        /*01e4*/ 	.word	0x000083d0


	//   ....[51]....
        /*01e8*/ 	.word	0x00008420


	//   ....[52]....
        /*01ec*/ 	.word	0x00008450


	//   ....[53]....
        /*01f0*/ 	.word	0x00008470


	//   ....[54]....
        /*01f4*/ 	.word	0x00008550


	//   ....[55]....
        /*01f8*/ 	.word	0x00008590


	//   ....[56]....
        /*01fc*/ 	.word	0x000085e0


	//   ....[57]....
        /*0200*/ 	.word	0x00008610


	//   ....[58]....
        /*0204*/ 	.word	0x00008630


	//----- nvinfo : EIATTR_EXIT_INSTR_OFFSETS
	.align		4
.L_2721:
        /*0208*/ 	.byte	0x04, 0x1c
        /*020a*/ 	.short	(.L_2723 - .L_2722)


	//   ....[0]....
.L_2722:
        /*020c*/ 	.word	0x00008700


	//   ....[1]....
        /*0210*/ 	.word	0x000089e0


	//----- nvinfo : EIATTR_MAX_THREADS
	.align		4
.L_2723:
        /*0214*/ 	.byte	0x04, 0x05
        /*0216*/ 	.short	(.L_2725 - .L_2724)
.L_2724:
        /*0218*/ 	.word	0x00000020
        /*021c*/ 	.word	0x00000001
        /*0220*/ 	.word	0x00000001


	//----- nvinfo : EIATTR_CRS_STACK_SIZE
	.align		4
.L_2725:
        /*0224*/ 	.byte	0x04, 0x1e
        /*0226*/ 	.short	(.L_2727 - .L_2726)
.L_2726:
        /*0228*/ 	.word	0x00000000


	//----- nvinfo : EIATTR_CBANK_PARAM_SIZE
	.align		4
.L_2727:
        /*022c*/ 	.byte	0x03, 0x19
        /*022e*/ 	.short	0x01f0


	//----- nvinfo : EIATTR_PARAM_CBANK
	.align		4
        /*0230*/ 	.byte	0x04, 0x0a
        /*0232*/ 	.short	(.L_2729 - .L_2728)
	.align		4
.L_2728:
        /*0234*/ 	.word	index@(.nv.constant0._Z25selective_scan_bwd_kernelI32Selective_Scan_bwd_kernel_traitsILi32ELi16ELb1ELb1ELb0ELb1ELb1EffEEv12SSMParamsBwd)
        /*0238*/ 	.short	0x0210
        /*023a*/ 	.short	0x01f0


	//----- nvinfo : EIATTR_SW_WAR
	.align		4
.L_2729:
        /*023c*/ 	.byte	0x04, 0x36
        /*023e*/ 	.short	(.L_2731 - .L_2730)
.L_2730:
        /*0240*/ 	.word	0x00000008
.L_2731:


//--------------------- .nv.info._Z25selective_scan_bwd_kernelI32Selective_Scan_bwd_kernel_traitsILi32ELi16ELb1ELb1ELb1ELb0ELb0EffEEv12SSMParamsBwd --------------------------
	.section	.nv.info._Z25selective_scan_bwd_kernelI32Selective_Scan_bwd_kernel_traitsILi32ELi16ELb1ELb1ELb1ELb0ELb0EffEEv12SSMParamsBwd,"",@"SHT_CUDA_INFO"
	.sectionflags	@""
	.align	4


	//----- nvinfo : EIATTR_CUDA_API_VERSION
	.align		4
        /*0000*/ 	.byte	0x04, 0x37
        /*0002*/ 	.short	(.L_2733 - .L_2732)
.L_2732:
        /*0004*/ 	.word	0x00000082


	//----- nvinfo : EIATTR_KPARAM_INFO
	.align		4
.L_2733:
        /*0008*/ 	.byte	0x04, 0x17
        /*000a*/ 	.short	(.L_2735 - .L_2734)
.L_2734:
        /*000c*/ 	.word	0x00000000
        /*0010*/ 	.short	0x0000
        /*0012*/ 	.short	0x0000
        /*0014*/ 	.byte	0x00, 0xf0, 0xc1, 0x07


	//----- nvinfo : EIATTR_SPARSE_MMA_MASK
	.align		4
.L_2735:
        /*0018*/ 	.byte	0x03, 0x50
        /*001a*/ 	.short	0x0000


	//----- nvinfo : EIATTR_MAXREG_COUNT
	.align		4
        /*001c*/ 	.byte	0x03, 0x1b
        /*001e*/ 	.short	0x00ff


	//----- nvinfo : EIATTR_NUM_BARRIERS
	.align		4
        /*0020*/ 	.byte	0x02, 0x4c
        /*0022*/ 	.byte	0x01
	.zero		1


	//----- nvinfo : EIATTR_MERCURY_ISA_VERSION
	.align		4
        /*0024*/ 	.byte	0x03, 0x5f
        /*0026*/ 	.short	0x0101


	//----- nvinfo : EIATTR_COOP_GROUP_MASK_REGIDS
	.align		4
        /*0028*/ 	.byte	0x04, 0x29
        /*002a*/ 	.short	(.L_2737 - .L_2736)


	//   ....[0]....
.L_2736:
        /*002c*/ 	.word	0xffffffff


	//   ....[1]....
        /*0030*/ 	.word	0xffffffff


	//   ....[2]....
        /*0034*/ 	.word	0xffffffff


	//   ....[3]....
        /*0038*/ 	.word	0xffffffff


	//   ....[4]....
        /*003c*/ 	.word	0xffffffff


	//   ....[5]....
        /*0040*/ 	.word	0xffffffff


	//   ....[6]....
        /*0044*/ 	.word	0xffffffff


	//   ....[7]....
        /*0048*/ 	.word	0xffffffff


	//   ....[8]....
        /*004c*/ 	.word	0xffffffff


	//   ....[9]....
        /*0050*/ 	.word	0xffffffff


	//   ....[10]....
        /*0054*/ 	.word	0xffffffff


	//   ....[11]....
        /*0058*/ 	.word	0xffffffff


	//   ....[12]....
        /*005c*/ 	.word	0xffffffff


	//   ....[13]....
        /*0060*/ 	.word	0xffffffff


	//   ....[14]....
        /*0064*/ 	.word	0xffffffff


	//   ....[15]....
        /*0068*/ 	.word	0xffffffff


	//   ....[16]....
        /*006c*/ 	.word	0xffffffff


	//   ....[17]....
        /*0070*/ 	.word	0xffffffff


	//   ....[18]....
        /*0074*/ 	.word	0xffffffff


	//   ....[19]....
        /*0078*/ 	.word	0xffffffff


	//   ....[20]....
        /*007c*/ 	.word	0xffffffff


	//   ....[21]....
        /*0080*/ 	.word	0xffffffff


	//   ....[22]....
        /*0084*/ 	.word	0xffffffff


	//   ....[23]....
        /*0088*/ 	.word	0xffffffff


	//   ....[24]....
        /*008c*/ 	.word	0xffffffff


	//   ....[25]....
        /*0090*/ 	.word	0xffffffff


	//   ....[26]....
        /*0094*/ 	.word	0xffffffff


	//   ....[27]....
        /*0098*/ 	.word	0xffffffff


	//   ....[28]....
        /*009c*/ 	.word	0xffffffff


	//   ....[29]....
        /*00a0*/ 	.word	0xffffffff


	//   ....[30]....
        /*00a4*/ 	.word	0xffffffff


	//   ....[31]....
        /*00a8*/ 	.word	0xffffffff


	//   ....[32]....
        /*00ac*/ 	.word	0xffffffff


	//   ....[33]....
        /*00b0*/ 	.word	0xffffffff


	//   ....[34]....
        /*00b4*/ 	.word	0xffffffff


	//   ....[35]....
        /*00b8*/ 	.word	0xffffffff


	//   ....[36]....
        /*00bc*/ 	.word	0xffffffff


	//   ....[37]....
        /*00c0*/ 	.word	0xffffffff


	//   ....[38]....
        /*00c4*/ 	.word	0xffffffff


	//   ....[39]....
        /*00c8*/ 	.word	0xffffffff


	//   ....[40]....
        /*00cc*/ 	.word	0xffffffff


	//   ....[41]....
        /*00d0*/ 	.word	0xffffffff


	//   ....[42]....
        /*00d4*/ 	.word	0xffffffff


	//   ....[43]....
        /*00d8*/ 	.word	0xffffffff


	//   ....[44]....
        /*00dc*/ 	.word	0xffffffff


	//   ....[45]....
        /*00e0*/ 	.word	0xffffffff


	//   ....[46]....
        /*00e4*/ 	.word	0xffffffff


	//   ....[47]....
        /*00e8*/ 	.word	0xffffffff


	//   ....[48]....
        /*00ec*/ 	.word	0xffffffff


	//   ....[49]....
        /*00f0*/ 	.word	0xffffffff


	//----- nvinfo : EIATTR_COOP_GROUP_INSTR_OFFSETS
	.align		4
.L_2737:
        /*00f4*/ 	.byte	0x04, 0x28
        /*00f6*/ 	.short	(.L_2739 - .L_2738)


	//   ....[0]....
.L_2738:
        /*00f8*/ 	.word	0x00000b20


	//   ....[1]....
        /*00fc*/ 	.word	0x00000c30


	//   ....[2]....
        /*0100*/ 	.word	0x00000d20


	//   ....[3]....
        /*0104*/ 	.word	0x00001440


	//   ....[4]....
        /*0108*/ 	.word	0x00001750


	//   ....[5]....
        /*010c*/ 	.word	0x00002090


	//   ....[6]....
        /*0110*/ 	.word	0x000020d0


	//   ....[7]....
        /*0114*/ 	.word	0x00002170


	//   ....[8]....
        /*0118*/ 	.word	0x000021d0


	//   ....[9]....
        /*011c*/ 	.word	0x00002210


	//   ....[10]....
        /*0120*/ 	.word	0x00002240


	//   ....[11]....
        /*0124*/ 	.word	0x00002270


	//   ....[12]....
        /*0128*/ 	.word	0x000022a0


	//   ....[13]....
        /*012c*/ 	.word	0x000022d0


	//   ....[14]....
        /*0130*/ 	.word	0x000022f0


	//   ....[15]....
        /*0134*/ 	.word	0x00002310


	//   ....[16]....
        /*0138*/ 	.word	0x00002360


	//   ....[17]....
        /*013c*/ 	.word	0x000023a0


	//   ....[18]....
        /*0140*/ 	.word	0x000023d0


	//   ....[19]....
        /*0144*/ 	.word	0x000023e0


	//   ....[20]....
        /*0148*/ 	.word	0x00002440


	//   ....[21]....
        /*014c*/ 	.word	0x00002460


	//   ....[22]....
        /*0150*/ 	.word	0x00002480


	//   ....[23]....
        /*0154*/ 	.word	0x00002490


	//   ....[24]....
        /*0158*/ 	.word	0x000024b0


	//   ....[25]....
        /*015c*/ 	.word	0x000024e0


	//   ....[26]....
        /*0160*/ 	.word	0x00002500


	//   ....[27]....
        /*0164*/ 	.word	0x00002520


	//   ....[28]....
        /*0168*/ 	.word	0x00002530


	//   ....[29]....
        /*016c*/ 	.word	0x00002540


	//   ....[30]....
        /*0170*/ 	.word	0x00002570


	//   ....[31]....
        /*0174*/ 	.word	0x00002580


	//   ....[32]....
        /*0178*/ 	.word	0x000025a0


	//   ....[33]....
        /*017c*/ 	.word	0x00003da0


	//   ....[34]....
        /*0180*/ 	.word	0x00003f70


	//   ....[35]....
        /*0184*/ 	.word	0x00004140


	//   ....[36]....
        /*0188*/ 	.word	0x00004310


	//   ....[37]....
        /*018c*/ 	.word	0x00004440


	//   ....[38]....
        /*0190*/ 	.word	0x000046f0


	//   ....[39]....
        /*0194*/ 	.word	0x00004950


	//   ....[40]....
        /*0198*/ 	.word	0x00004b20


	//   ....[41]....
        /*019c*/ 	.word	0x00004b70


	//   ....[42]....
        /*01a0*/ 	.word	0x00004bc0


	//   ....[43]....
        /*01a4*/ 	.word	0x00004bf0


	//   ....[44]....
        /*01a8*/ 	.word	0x00004c10


	//   ....[45]....
        /*01ac*/ 	.word	0x00004cf0


	//   ....[46]....
        /*01b0*/ 	.word	0x00004d30


	//   ....[47]....
        /*01b4*/ 	.word	0x00004d80


	//   ....[48]....
        /*01b8*/ 	.word	0x00004db0


	//   ....[49]....
        /*01bc*/ 	.word	0x00004dd0


	//----- nvinfo : EIATTR_EXIT_INSTR_OFFSETS
	.align		4
.L_2739:
        /*01c0*/ 	.byte	0x04, 0x1c
        /*01c2*/ 	.short	(.L_2741 - .L_2740)


	//   ....[0]....
.L_2740:
        /*01c4*/ 	.word	0x00004ea0


	//   ....[1]....
        /*01c8*/ 	.word	0x00005050


	//----- nvinfo : EIATTR_MAX_THREADS
	.align		4
.L_2741:
        /*01cc*/ 	.byte	0x04, 0x05
        /*01ce*/ 	.short	(.L_2743 - .L_2742)
.L_2742:
        /*01d0*/ 	.word	0x00000020
        /*01d4*/ 	.word	0x00000001
        /*01d8*/ 	.word	0x00000001


	//----- nvinfo : EIATTR_CRS_STACK_SIZE
	.align		4
.L_2743:
        /*01dc*/ 	.byte	0x04, 0x1e
        /*01de*/ 	.short	(.L_2745 - .L_2744)
.L_2744:
        /*01e0*/ 	.word	0x00000000


	//----- nvinfo : EIATTR_CBANK_PARAM_SIZE
	.align		4
.L_2745:
        /*01e4*/ 	.byte	0x03, 0x19
        /*01e6*/ 	.short	0x01f0


	//----- nvinfo : EIATTR_PARAM_CBANK
	.align		4
        /*01e8*/ 	.byte	0x04, 0x0a
        /*01ea*/ 	.short	(.L_2747 - .L_2746)
	.align		4
.L_2746:
        /*01ec*/ 	.word	index@(.nv.constant0._Z25selective_scan_bwd_kernelI32Selective_Scan_bwd_kernel_traitsILi32ELi16ELb1ELb1ELb1ELb0ELb0EffEEv12SSMParamsBwd)
        /*01f0*/ 	.short	0x0210
        /*01f2*/ 	.short	0x01f0


	//----- nvinfo : EIATTR_SW_WAR
	.align		4
.L_2747:
        /*01f4*/ 	.byte	0x04, 0x36
        /*01f6*/ 	.short	(.L_2749 - .L_2748)
.L_2748:
        /*01f8*/ 	.word	0x00000008
.L_2749:


//--------------------- .nv.info._Z25selective_scan_bwd_kernelI32Selective_Scan_bwd_kernel_traitsILi32ELi16ELb1ELb1ELb1ELb0ELb1EffEEv12SSMParamsBwd --------------------------
	.section	.nv.info._Z25selective_scan_bwd_kernelI32Selective_Scan_bwd_kernel_traitsILi32ELi16ELb1ELb1ELb1ELb0ELb1EffEEv12SSMParamsBwd,"",@"SHT_CUDA_INFO"
	.sectionflags	@""
	.align	4


	//----- nvinfo : EIATTR_CUDA_API_VERSION
	.align		4
        /*0000*/ 	.byte	0x04, 0x37
        /*0002*/ 	.short	(.L_2751 - .L_2750)
.L_2750:
        /*0004*/ 	.word	0x00000082


	//----- nvinfo : EIATTR_KPARAM_INFO
	.align		4
.L_2751:
        /*0008*/ 	.byte	0x04, 0x17
        /*000a*/ 	.short	(.L_2753 - .L_2752)
.L_2752:
        /*000c*/ 	.word	0x00000000
        /*0010*/ 	.short	0x0000
        /*0012*/ 	.short	0x0000
        /*0014*/ 	.byte	0x00, 0xf0, 0xc1, 0x07


	//----- nvinfo : EIATTR_SPARSE_MMA_MASK
	.align		4
.L_2753:
        /*0018*/ 	.byte	0x03, 0x50
        /*001a*/ 	.short	0x0000


	//----- nvinfo : EIATTR_MAXREG_COUNT
	.align		4
        /*001c*/ 	.byte	0x03, 0x1b
        /*001e*/ 	.short	0x00ff


	//----- nvinfo : EIATTR_NUM_BARRIERS
	.align		4
        /*0020*/ 	.byte	0x02, 0x4c
        /*0022*/ 	.byte	0x01
	.zero		1


	//----- nvinfo : EIATTR_MERCURY_ISA_VERSION
	.align		4
        /*0024*/ 	.byte	0x03, 0x5f
        /*0026*/ 	.short	0x0101


	//----- nvinfo : EIATTR_COOP_GROUP_MASK_REGIDS
	.align		4
        /*0028*/ 	.byte	0x04, 0x29
        /*002a*/ 	.short	(.L_2755 - .L_2754)


	//   ....[0]....
.L_2754:
        /*002c*/ 	.word	0xffffffff


	//   ....[1]....
        /*0030*/ 	.word	0xffffffff


	//   ....[2]....
        /*0034*/ 	.word	0xffffffff


	//   ....[3]....
        /*0038*/ 	.word	0xffffffff


	//   ....[4]....
        /*003c*/ 	.word	0xffffffff


	//   ....[5]....
        /*0040*/ 	.word	0xffffffff


	//   ....[6]....
        /*0044*/ 	.word	0xffffffff


	//   ....[7]....
        /*0048*/ 	.word	0xffffffff


	//   ....[8]....
        /*004c*/ 	.word	0xffffffff


	//   ....[9]....
        /*0050*/ 	.word	0xffffffff


	//   ....[10]....
        /*0054*/ 	.word	0xffffffff


	//   ....[11]....
        /*0058*/ 	.word	0xffffffff


	//   ....[12]....
        /*005c*/ 	.word	0xffffffff


	//   ....[13]....
        /*0060*/ 	.word	0xffffffff


	//   ....[14]....
        /*0064*/ 	.word	0xffffffff


	//   ....[15]....
        /*0068*/ 	.word	0xffffffff


	//   ....[16]....
        /*006c*/ 	.word	0xffffffff


	//   ....[17]....
        /*0070*/ 	.word	0xffffffff


	//   ....[18]....
        /*0074*/ 	.word	0xffffffff


	//   ....[19]....
        /*0078*/ 	.word	0xffffffff


	//   ....[20]....
        /*007c*/ 	.word	0xffffffff


	//   ....[21]....
        /*0080*/ 	.word	0xffffffff


	//   ....[22]....
        /*0084*/ 	.word	0xffffffff


	//   ....[23]....
        /*0088*/ 	.word	0xffffffff


	//   ....[24]....
        /*008c*/ 	.word	0xffffffff


	//   ....[25]....
        /*0090*/ 	.word	0xffffffff


	//   ....[26]....
        /*0094*/ 	.word	0xffffffff


	//   ....[27]....
        /*0098*/ 	.word	0xffffffff


	//   ....[28]....
        /*009c*/ 	.word	0xffffffff


	//   ....[29]....
        /*00a0*/ 	.word	0xffffffff


	//   ....[30]....
        /*00a4*/ 	.word	0xffffffff


	//   ....[31]....
        /*00a8*/ 	.word	0xffffffff


	//   ....[32]....
        /*00ac*/ 	.word	0xffffffff


	//   ....[33]....
        /*00b0*/ 	.word	0xffffffff


	//   ....[34]....
        /*00b4*/ 	.word	0xffffffff


	//   ....[35]....
        /*00b8*/ 	.word	0xffffffff


	//   ....[36]....
        /*00bc*/ 	.word	0xffffffff


	//   ....[37]....
        /*00c0*/ 	.word	0xffffffff


	//   ....[38]....
        /*00c4*/ 	.word	0xffffffff


	//   ....[39]....
        /*00c8*/ 	.word	0xffffffff


	//   ....[40]....
        /*00cc*/ 	.word	0xffffffff


	//   ....[41]....
        /*00d0*/ 	.word	0xffffffff


	//   ....[42]....
        /*00d4*/ 	.word	0xffffffff


	//   ....[43]....
        /*00d8*/ 	.word	0xffffffff


	//   ....[44]....
        /*00dc*/ 	.word	0xffffffff


	//   ....[45]....
        /*00e0*/ 	.word	0xffffffff


	//   ....[46]....
        /*00e4*/ 	.word	0xffffffff


	//   ....[47]....
        /*00e8*/ 	.word	0xffffffff


	//   ....[48]....
        /*00ec*/ 	.word	0xffffffff


	//   ....[49]....
        /*00f0*/ 	.word	0xffffffff


	//   ....[50]....
        /*00f4*/ 	.word	0xffffffff


	//   ....[51]....
        /*00f8*/ 	.word	0xffffffff


	//   ....[52]....
        /*00fc*/ 	.word	0xffffffff


	//   ....[53]....
        /*0100*/ 	.word	0xffffffff


	//----- nvinfo : EIATTR_COOP_GROUP_INSTR_OFFSETS
	.align		4
.L_2755:
        /*0104*/ 	.byte	0x04, 0x28
        /*0106*/ 	.short	(.L_2757 - .L_2756)


	//   ....[0]....
.L_2756:
        /*0108*/ 	.word	0x00000b30


	//   ....[1]....
        /*010c*/ 	.word	0x00000c30


	//   ....[2]....
        /*0110*/ 	.word	0x00000e00


	//   ....[3]....
        /*0114*/ 	.word	0x00000fc0


	//   ....[4]....
        /*0118*/ 	.word	0x00001490


	//   ....[5]....
        /*011c*/ 	.word	0x00001bd0


	//   ....[6]....
        /*0120*/ 	.word	0x00001f80


	//   ....[7]....
        /*0124*/ 	.word	0x00002920


	//   ....[8]....
        /*0128*/ 	.word	0x00002c80


	//   ....[9]....
        /*012c*/ 	.word	0x00003330


	//   ....[10]....
        /*0130*/ 	.word	0x00003370


	//   ....[11]....
        /*0134*/ 	.word	0x000034e0


	//   ....[12]....
        /*0138*/ 	.word	0x00003510


	//   ....[13]....
        /*013c*/ 	.word	0x00003540


	//   ....[14]....
        /*0140*/ 	.word	0x00003570


	//   ....[15]....
        /*0144*/ 	.word	0x00003620


	//   ....[16]....
        /*0148*/ 	.word	0x00003650


	//   ....[17]....
        /*014c*/ 	.word	0x00003680


	//   ....[18]....
        /*0150*/ 	.word	0x000036b0


	//   ....[19]....
        /*0154*/ 	.word	0x00003700


	//   ....[20]....
        /*0158*/ 	.word	0x00003730


	//   ....[21]....
        /*015c*/ 	.word	0x00003750


	//   ....[22]....
        /*0160*/ 	.word	0x00003770


	//   ....[23]....
        /*0164*/ 	.word	0x000037b0


	//   ....[24]....
        /*0168*/ 	.word	0x000037e0


	//   ....[25]....
        /*016c*/ 	.word	0x00003810


	//   ....[26]....
        /*0170*/ 	.word	0x00003840


	//   ....[27]....
        /*0174*/ 	.word	0x00003910


	//   ....[28]....
        /*0178*/ 	.word	0x00003930


	//   ....[29]....
        /*017c*/ 	.word	0x00003950


	//   ....[30]....
        /*0180*/ 	.word	0x00003960


	//   ....[31]....
        /*0184*/ 	.word	0x00003970


	//   ....[32]....
        /*0188*/ 	.word	0x00003980


	//   ....[33]....
        /*018c*/ 	.word	0x000039c0


	//   ....[34]....
        /*0190*/ 	.word	0x000039d0


	//   ....[35]....
        /*0194*/ 	.word	0x000039f0


	//   ....[36]....
        /*0198*/ 	.word	0x00003a10


	//   ....[37]....
        /*019c*/ 	.word	0x000050c0


	//   ....[38]....
        /*01a0*/ 	.word	0x00005290


	//   ....[39]....
        /*01a4*/ 	.word	0x00005460


	//   ....[40]....
        /*01a8*/ 	.word	0x00005630


	//   ....[41]....
        /*01ac*/ 	.word	0x00005750


	//   ....[42]....
        /*01b0*/ 	.word	0x000059e0


	//   ....[43]....
        /*01b4*/ 	.word	0x00005c60


	//   ....[44]....
        /*01b8*/ 	.word	0x00005e20


	//   ....[45]....
        /*01bc*/ 	.word	0x00005e70


	//   ....[46]....
        /*01c0*/ 	.word	0x00005ec0


	//   ....[47]....
        /*01c4*/ 	.word	0x00005ef0


	//   ....[48]....
        /*01c8*/ 	.word	0x00005f10


	//   ....[49]....
        /*01cc*/ 	.word	0x00005ff0


	//   ....[50]....
        /*01d0*/ 	.word	0x00006030


	//   ....[51]....
        /*01d4*/ 	.word	0x00006080


	//   ....[52]....
        /*01d8*/ 	.word	0x000060b0


	//   ....[53]....
        /*01dc*/ 	.word	0x000060d0


	//----- nvinfo : EIATTR_EXIT_INSTR_OFFSETS
	.align		4
.L_2757:
        /*01e0*/ 	.byte	0x04, 0x1c
        /*01e2*/ 	.short	(.L_2759 - .L_2758)


	//   ....[0]....
.L_2758:
        /*01e4*/ 	.word	0x000061a0


	//   ....[1]....
        /*01e8*/ 	.word	0x00006350


	//----- nvinfo : EIATTR_MAX_THREADS
	.align		4
.L_2759:
        /*01ec*/ 	.byte	0x04, 0x05
        /*01ee*/ 	.short	(.L_2761 - .L_2760)
.L_2760:
        /*01f0*/ 	.word	0x00000020
        /*01f4*/ 	.word	0x00000001
        /*01f8*/ 	.word	0x00000001


	//----- nvinfo : EIATTR_CRS_STACK_SIZE
	.align		4
.L_2761:
        /*01fc*/ 	.byte	0x04, 0x1e
        /*01fe*/ 	.short	(.L_2763 - .L_2762)
.L_2762:
        /*0200*/ 	.word	0x00000000


	//----- nvinfo : EIATTR_CBANK_PARAM_SIZE
	.align		4
.L_2763:
        /*0204*/ 	.byte	0x03, 0x19
        /*0206*/ 	.short	0x01f0


	//----- nvinfo : EIATTR_PARAM_CBANK
	.align		4
        /*0208*/ 	.byte	0x04, 0x0a
        /*020a*/ 	.short	(.L_2765 - .L_2764)
	.align		4
.L_2764:
        /*020c*/ 	.word	index@(.nv.constant0._Z25selective_scan_bwd_kernelI32Selective_Scan_bwd_kernel_traitsILi32ELi16ELb1ELb1ELb1ELb0ELb1EffEEv12SSMParamsBwd)
        /*0210*/ 	.short	0x0210
        /*0212*/ 	.short	0x01f0


	//----- nvinfo : EIATTR_SW_WAR
	.align		4
.L_2765:
        /*0214*/ 	.byte	0x04, 0x36
        /*0216*/ 	.short	(.L_2767 - .L_2766)
.L_2766:
        /*0218*/ 	.word	0x00000008
.L_2767:


//--------------------- .nv.info._Z25selective_scan_bwd_kernelI32Selective_Scan_bwd_kernel_traitsILi32ELi16ELb1ELb1ELb1ELb1ELb0EffEEv12SSMParamsBwd --------------------------
	.section	.nv.info._Z25selective_scan_bwd_kernelI32Selective_Scan_bwd_kernel_traitsILi32ELi16ELb1ELb1ELb1ELb1ELb0EffEEv12SSMParamsBwd,"",@"SHT_CUDA_INFO"
	.sectionflags	@""
	.align	4


	//----- nvinfo : EIATTR_CUDA_API_VERSION
	.align		4
        /*0000*/ 	.byte	0x04, 0x37
        /*0002*/ 	.short	(.L_2769 - .L_2768)
.L_2768:
        /*0004*/ 	.word	0x00000082


	//----- nvinfo : EIATTR_KPARAM_INFO
	.align		4
.L_2769:
        /*0008*/ 	.byte	0x04, 0x17
        /*000a*/ 	.short	(.L_2771 - .L_2770)
.L_2770:
        /*000c*/ 	.word	0x00000000
        /*0010*/ 	.short	0x0000
        /*0012*/ 	.short	0x0000
        /*0014*/ 	.byte	0x00, 0xf0, 0xc1, 0x07


	//----- nvinfo : EIATTR_SPARSE_MMA_MASK
	.align		4
.L_2771:
        /*0018*/ 	.byte	0x03, 0x50
        /*001a*/ 	.short	0x0000


	//----- nvinfo : EIATTR_MAXREG_COUNT
	.align		4
        /*001c*/ 	.byte	0x03, 0x1b
        /*001e*/ 	.short	0x00ff


	//----- nvinfo : EIATTR_NUM_BARRIERS
	.align		4
        /*0020*/ 	.byte	0x02, 0x4c
        /*0022*/ 	.byte	0x01
	.zero		1


	//----- nvinfo : EIATTR_MERCURY_ISA_VERSION
	.align		4
        /*0024*/ 	.byte	0x03, 0x5f
        /*0026*/ 	.short	0x0101


	//----- nvinfo : EIATTR_COOP_GROUP_MASK_REGIDS
	.align		4
        /*0028*/ 	.byte	0x04, 0x29
        /*002a*/ 	.short	(.L_2773 - .L_2772)


	//   ....[0]....
.L_2772:
        /*002c*/ 	.word	0xffffffff


	//   ....[1]....
        /*0030*/ 	.word	0xffffffff


	//   ....[2]....
        /*0034*/ 	.word	0xffffffff


	//   ....[3]....
        /*0038*/ 	.word	0xffffffff


	//   ....[4]....
        /*003c*/ 	.word	0xffffffff


	//   ....[5]....
        /*0040*/ 	.word	0xffffffff


	//   ....[6]....
        /*0044*/ 	.word	0xffffffff


	//   ....[7]....
        /*0048*/ 	.word	0xffffffff


	//   ....[8]....
        /*004c*/ 	.word	0xffffffff


	//   ....[9]....
        /*0050*/ 	.word	0xffffffff


	//   ....[10]....
        /*0054*/ 	.word	0xffffffff


	//   ....[11]....
        /*0058*/ 	.word	0xffffffff


	//   ....[12]....
        /*005c*/ 	.word	0xffffffff


	//   ....[13]....
        /*0060*/ 	.word	0xffffffff


	//   ....[14]....
        /*0064*/ 	.word	0xffffffff


	//   ....[15]....
        /*0068*/ 	.word	0xffffffff


	//   ....[16]....
        /*006c*/ 	.word	0xffffffff


	//   ....[17]....
        /*0070*/ 	.word	0xffffffff


	//   ....[18]....
        /*0074*/ 	.word	0xffffffff


	//   ....[19]....
        /*0078*/ 	.word	0xffffffff


	//   ....[20]....
        /*007c*/ 	.word	0xffffffff


	//   ....[21]....
        /*0080*/ 	.word	0xffffffff


	//   ....[22]....
        /*0084*/ 	.word	0xffffffff


	//   ....[23]....
        /*0088*/ 	.word	0xffffffff


	//   ....[24]....
        /*008c*/ 	.word	0xffffffff


	//   ....[25]....
        /*0090*/ 	.word	0xffffffff


	//   ....[26]....
        /*0094*/ 	.word	0xffffffff


	//   ....[27]....
        /*0098*/ 	.word	0xffffffff


	//   ....[28]....
        /*009c*/ 	.word	0xffffffff


	//   ....[29]....
        /*00a0*/ 	.word	0xffffffff


	//   ....[30]....
        /*00a4*/ 	.word	0xffffffff


	//   ....[31]....
        /*00a8*/ 	.word	0xffffffff


	//   ....[32]....
        /*00ac*/ 	.word	0xffffffff


	//   ....[33]....
        /*00b0*/ 	.word	0xffffffff


	//   ....[34]....
        /*00b4*/ 	.word	0xffffffff


	//   ....[35]....
        /*00b8*/ 	.word	0xffffffff


	//   ....[36]....
        /*00bc*/ 	.word	0xffffffff


	//   ....[37]....
        /*00c0*/ 	.word	0xffffffff


	//   ....[38]....
        /*00c4*/ 	.word	0xffffffff


	//   ....[39]....
        /*00c8*/ 	.word	0xffffffff


	//   ....[40]....
        /*00cc*/ 	.word	0xffffffff


	//   ....[41]....
        /*00d0*/ 	.word	0xffffffff


	//   ....[42]....
        /*00d4*/ 	.word	0xffffffff


	//   ....[43]....
        /*00d8*/ 	.word	0xffffffff


	//   ....[44]....
        /*00dc*/ 	.word	0xffffffff


	//   ....[45]....
        /*00e0*/ 	.word	0xffffffff


	//   ....[46]....
        /*00e4*/ 	.word	0xffffffff


	//   ....[47]....
        /*00e8*/ 	.word	0xffffffff


	//   ....[48]....
        /*00ec*/ 	.word	0xffffffff


	//   ....[49]....
        /*00f0*/ 	.word	0xffffffff


	//   ....[50]....
        /*00f4*/ 	.word	0xffffffff


	//----- nvinfo : EIATTR_COOP_GROUP_INSTR_OFFSETS
	.align		4
.L_2773:
        /*00f8*/ 	.byte	0x04, 0x28
        /*00fa*/ 	.short	(.L_2775 - .L_2774)


	//   ....[0]....
.L_2774:
        /*00fc*/ 	.word	0x00000ad0


	//   ....[1]....
        /*0100*/ 	.word	0x00000bc0


	//   ....[2]....
        /*0104*/ 	.word	0x00000d90


	//   ....[3]....
        /*0108*/ 	.word	0x00003740


	//   ....[4]....
        /*010c*/ 	.word	0x00003ac0


	//   ....[5]....
        /*0110*/ 	.word	0x00004250


	//   ....[6]....
        /*0114*/ 	.word	0x00004290


	//   ....[7]....
        /*0118*/ 	.word	0x000043e0


	//   ....[8]....
        /*011c*/ 	.word	0x00004420


	//   ....[9]....
        /*0120*/ 	.word	0x00004450


	//   ....[10]....
        /*0124*/ 	.word	0x00004480


	//   ....[11]....
        /*0128*/ 	.word	0x000044a0


	//   ....[12]....
        /*012c*/ 	.word	0x000044d0


	//   ....[13]....
        /*0130*/ 	.word	0x00004500


	//   ....[14]....
        /*0134*/ 	.word	0x00004520


	//   ....[15]....
        /*0138*/ 	.word	0x00004540


	//   ....[16]....
        /*013c*/ 	.word	0x00004570


	//   ....[17]....
        /*0140*/ 	.word	0x000045a0


	//   ....[18]....
        /*0144*/ 	.word	0x000045d0


	//   ....[19]....
        /*0148*/ 	.word	0x000045f0


	//   ....[20]....
        /*014c*/ 	.word	0x00004650


	//   ....[21]....
        /*0150*/ 	.word	0x00004680


	//   ....[22]....
        /*0154*/ 	.word	0x000046a0


	//   ....[23]....
        /*0158*/ 	.word	0x000046c0


	//   ....[24]....
        /*015c*/ 	.word	0x000046e0


	//   ....[25]....
        /*0160*/ 	.word	0x00004700


	//   ....[26]....
        /*0164*/ 	.word	0x00004730


	//   ....[27]....
        /*0168*/ 	.word	0x00004770


	//   ....[28]....
        /*016c*/ 	.word	0x00004780


	//   ....[29]....
        /*0170*/ 	.word	0x000047a0


	//   ....[30]....
        /*0174*/ 	.word	0x00004880


	//   ....[31]....
        /*0178*/ 	.word	0x000048c0


	//   ....[32]....
        /*017c*/ 	.word	0x00004900


	//   ....[33]....
        /*0180*/ 	.word	0x00005f80


	//   ....[34]....
        /*0184*/ 	.word	0x00006150


	//   ....[35]....
        /*0188*/ 	.word	0x00006320


	//   ....[36]....
        /*018c*/ 	.word	0x000064f0


	//   ....[37]....
        /*0190*/ 	.word	0x00006620


	//   ....[38]....
        /*0194*/ 	.word	0x000067f0


	//   ....[39]....
        /*0198*/ 	.word	0x00006f10


	//   ....[40]....
        /*019c*/ 	.word	0x00007300


	//   ....[41]....
        /*01a0*/ 	.word	0x000074e0


	//   ....[42]....
        /*01a4*/ 	.word	0x00007530


	//   ....[43]....
        /*01a8*/ 	.word	0x00007580


	//   ....[44]....
        /*01ac*/ 	.word	0x000075b0


	//   ....[45]....
        /*01b0*/ 	.word	0x000075d0


	//   ....[46]....
        /*01b4*/ 	.word	0x000076b0


	//   ....[47]....
        /*01b8*/ 	.word	0x000076f0


	//   ....[48]....
        /*01bc*/ 	.word	0x00007740


	//   ....[49]....
        /*01c0*/ 	.word	0x00007770


	//   ....[50]....
        /*01c4*/ 	.word	0x00007790


	//----- nvinfo : EIATTR_EXIT_INSTR_OFFSETS
	.align		4
.L_2775:
        /*01c8*/ 	.byte	0x04, 0x1c
        /*01ca*/ 	.short	(.L_2777 - .L_2776)


	//   ....[0]....
.L_2776:
        /*01cc*/ 	.word	0x00007860


	//   ....[1]....
        /*01d0*/ 	.word	0x00007a10


	//----- nvinfo : EIATTR_MAX_THREADS
	.align		4
.L_2777:
        /*01d4*/ 	.byte	0x04, 0x05
        /*01d6*/ 	.short	(.L_2779 - .L_2778)
.L_2778:
        /*01d8*/ 	.word	0x00000020
        /*01dc*/ 	.word	0x00000001
        /*01e0*/ 	.word	0x00000001


	//----- nvinfo : EIATTR_CRS_STACK_SIZE
	.align		4
.L_2779:
        /*01e4*/ 	.byte	0x04, 0x1e
        /*01e6*/ 	.short	(.L_2781 - .L_2780)
.L_2780:
        /*01e8*/ 	.word	0x00000000


	//----- nvinfo : EIATTR_CBANK_PARAM_SIZE
	.align		4
.L_2781:
        /*01ec*/ 	.byte	0x03, 0x19
        /*01ee*/ 	.short	0x01f0


	//----- nvinfo : EIATTR_PARAM_CBANK
	.align		4
        /*01f0*/ 	.byte	0x04, 0x0a
        /*01f2*/ 	.short	(.L_2783 - .L_2782)
	.align		4
.L_2782:
        /*01f4*/ 	.word	index@(.nv.constant0._Z25selective_scan_bwd_kernelI32Selective_Scan_bwd_kernel_traitsILi32ELi16ELb1ELb1ELb1ELb1ELb0EffEEv12SSMParamsBwd)
        /*01f8*/ 	.short	0x0210
        /*01fa*/ 	.short	0x01f0


	//----- nvinfo : EIATTR_SW_WAR
	.align		4
.L_2783:
        /*01fc*/ 	.byte	0x04, 0x36
        /*01fe*/ 	.short	(.L_2785 - .L_2784)
.L_2784:
        /*0200*/ 	.word	0x00000008
.L_2785:


//--------------------- .nv.info._Z25selective_scan_bwd_kernelI32Selective_Scan_bwd_kernel_traitsILi32ELi16ELb1ELb1ELb1ELb1ELb1EffEEv12SSMParamsBwd --------------------------
	.section	.nv.info._Z25selective_scan_bwd_kernelI32Selective_Scan_bwd_kernel_traitsILi32ELi16ELb1ELb1ELb1ELb1ELb1EffEEv12SSMParamsBwd,"",@"SHT_CUDA_INFO"
	.sectionflags	@""
	.align	4


	//----- nvinfo : EIATTR_CUDA_API_VERSION
	.align		4
        /*0000*/ 	.byte	0x04, 0x37
        /*0002*/ 	.short	(.L_2787 - .L_2786)
.L_2786:
        /*0004*/ 	.word	0x00000082


	//----- nvinfo : EIATTR_KPARAM_INFO
	.align		4
.L_2787:
        /*0008*/ 	.byte	0x04, 0x17
        /*000a*/ 	.short	(.L_2789 - .L_2788)
.L_2788:
        /*000c*/ 	.word	0x00000000
        /*0010*/ 	.short	0x0000
        /*0012*/ 	.short	0x0000
        /*0014*/ 	.byte	0x00, 0xf0, 0xc1, 0x07


	//----- nvinfo : EIATTR_SPARSE_MMA_MASK
	.align		4
.L_2789:
        /*0018*/ 	.byte	0x03, 0x50
        /*001a*/ 	.short	0x0000


	//----- nvinfo : EIATTR_MAXREG_COUNT
	.align		4
        /*001c*/ 	.byte	0x03, 0x1b
        /*001e*/ 	.short	0x00ff


	//----- nvinfo : EIATTR_NUM_BARRIERS
	.align		4
        /*0020*/ 	.byte	0x02, 0x4c
        /*0022*/ 	.byte	0x01
	.zero		1


	//----- nvinfo : EIATTR_MERCURY_ISA_VERSION
	.align		4
        /*0024*/ 	.byte	0x03, 0x5f
        /*0026*/ 	.short	0x0101


	//----- nvinfo : EIATTR_COOP_GROUP_MASK_REGIDS
	.align		4
        /*0028*/ 	.byte	0x04, 0x29
        /*002a*/ 	.short	(.L_2791 - .L_2790)


	//   ....[0]....
.L_2790:
        /*002c*/ 	.word	0xffffffff


	//   ....[1]....
        /*0030*/ 	.word	0xffffffff


	//   ....[2]....
        /*0034*/ 	.word	0xffffffff


	//   ....[3]....
        /*0038*/ 	.word	0xffffffff


	//   ....[4]....
        /*003c*/ 	.word	0xffffffff


	//   ....[5]....
        /*0040*/ 	.word	0xffffffff


	//   ....[6]....
        /*0044*/ 	.word	0xffffffff


	//   ....[7]....
        /*0048*/ 	.word	0xffffffff


	//   ....[8]....
        /*004c*/ 	.word	0xffffffff


	//   ....[9]....
        /*0050*/ 	.word	0xffffffff


	//   ....[10]....
        /*0054*/ 	.word	0xffffffff


	//   ....[11]....
        /*0058*/ 	.word	0xffffffff


	//   ....[12]....
        /*005c*/ 	.word	0xffffffff


	//   ....[13]....
        /*0060*/ 	.word	0xffffffff


	//   ....[14]....
        /*0064*/ 	.word	0xffffffff


	//   ....[15]....
        /*0068*/ 	.word	0xffffffff


	//   ....[16]....
        /*006c*/ 	.word	0xffffffff


	//   ....[17]....
        /*0070*/ 	.word	0xffffffff


	//   ....[18]....
        /*0074*/ 	.word	0xffffffff


	//   ....[19]....
        /*0078*/ 	.word	0xffffffff


	//   ....[20]....
        /*007c*/ 	.word	0xffffffff


	//   ....[21]....
        /*0080*/ 	.word	0xffffffff


	//   ....[22]....
        /*0084*/ 	.word	0xffffffff


	//   ....[23]....
        /*0088*/ 	.word	0xffffffff


	//   ....[24]....
        /*008c*/ 	.word	0xffffffff


	//   ....[25]....
        /*0090*/ 	.word	0xffffffff


	//   ....[26]....
        /*0094*/ 	.word	0xffffffff


	//   ....[27]....
        /*0098*/ 	.word	0xffffffff


	//   ....[28]....
        /*009c*/ 	.word	0xffffffff


	//   ....[29]....
        /*00a0*/ 	.word	0xffffffff


	//   ....[30]....
        /*00a4*/ 	.word	0xffffffff


	//   ....[31]....
        /*00a8*/ 	.word	0xffffffff


	//   ....[32]....
        /*00ac*/ 	.word	0xffffffff


	//   ....[33]....
        /*00b0*/ 	.word	0xffffffff


	//   ....[34]....
        /*00b4*/ 	.word	0xffffffff


	//   ....[35]....
        /*00b8*/ 	.word	0xffffffff


	//   ....[36]....
        /*00bc*/ 	.word	0xffffffff


	//   ....[37]....
        /*00c0*/ 	.word	0xffffffff


	//   ....[38]....
        /*00c4*/ 	.word	0xffffffff


	//   ....[39]....
        /*00c8*/ 	.word	0xffffffff


	//   ....[40]....
        /*00cc*/ 	.word	0xffffffff


	//   ....[41]....
        /*00d0*/ 	.word	0xffffffff


	//   ....[42]....
        /*00d4*/ 	.word	0xffffffff


	//   ....[43]....
        /*00d8*/ 	.word	0xffffffff


	//   ....[44]....
        /*00dc*/ 	.word	0xffffffff


	//   ....[45]....
        /*00e0*/ 	.word	0xffffffff


	//   ....[46]....
        /*00e4*/ 	.word	0xffffffff


	//   ....[47]....
        /*00e8*/ 	.word	0xffffffff


	//   ....[48]....
        /*00ec*/ 	.word	0xffffffff


	//   ....[49]....
        /*00f0*/ 	.word	0xffffffff


	//   ....[50]....
        /*00f4*/ 	.word	0xffffffff


	//   ....[51]....
        /*00f8*/ 	.word	0xffffffff


	//   ....[52]....
        /*00fc*/ 	.word	0xffffffff


	//   ....[53]....
        /*0100*/ 	.word	0xffffffff


	//   ....[54]....
        /*0104*/ 	.word	0xffffffff


	//----- nvinfo : EIATTR_COOP_GROUP_INSTR_OFFSETS
	.align		4
.L_2791:
        /*0108*/ 	.byte	0x04, 0x28
        /*010a*/ 	.short	(.L_2793 - .L_2792)


	//   ....[0]....
.L_2792:
        /*010c*/ 	.word	0x00000ab0


	//   ....[1]....
        /*0110*/ 	.word	0x00000ba0


	//   ....[2]....
        /*0114*/ 	.word	0x00000da0


	//   ....[3]....
        /*0118*/ 	.word	0x00003390


	//   ....[4]....
        /*011c*/ 	.word	0x00003920


	//   ....[5]....
        /*0120*/ 	.word	0x00003f40


	//   ....[6]....
        /*0124*/ 	.word	0x00004380


	//   ....[7]....
        /*0128*/ 	.word	0x00004ab0


	//   ....[8]....
        /*012c*/ 	.word	0x00004ed0


	//   ....[9]....
        /*0130*/ 	.word	0x000055b0


	//   ....[10]....
        /*0134*/ 	.word	0x000055f0


	//   ....[11]....
        /*0138*/ 	.word	0x00005760


	//   ....[12]....
        /*013c*/ 	.word	0x000057a0


	//   ....[13]....
        /*0140*/ 	.word	0x000057e0


	//   ....[14]....
        /*0144*/ 	.word	0x00005820


	//   ....[15]....
        /*0148*/ 	.word	0x00005850


	//   ....[16]....
        /*014c*/ 	.word	0x00005870


	//   ....[17]....
        /*0150*/ 	.word	0x000058a0


	//   ....[18]....
        /*0154*/ 	.word	0x000058c0


	//   ....[19]....
        /*0158*/ 	.word	0x00005900


	//   ....[20]....
        /*015c*/ 	.word	0x00005930


	//   ....[21]....
        /*0160*/ 	.word	0x00005960


	//   ....[22]....
        /*0164*/ 	.word	0x00005980


	//   ....[23]....
        /*0168*/ 	.word	0x000059d0


	//   ....[24]....
        /*016c*/ 	.word	0x000059f0


	//   ....[25]....
        /*0170*/ 	.word	0x00005a10


	//   ....[26]....
        /*0174*/ 	.word	0x00005a30


	//   ....[27]....
        /*0178*/ 	.word	0x00005a60


	//   ....[28]....
        /*017c*/ 	.word	0x00005a80


	//   ....[29]....
        /*0180*/ 	.word	0x00005aa0


	//   ....[30]....
        /*0184*/ 	.word	0x00005ac0


	//   ....[31]....
        /*0188*/ 	.word	0x00005ad0


	//   ....[32]....
        /*018c*/ 	.word	0x00005ae0


	//   ....[33]....
        /*0190*/ 	.word	0x00005b00


	//   ....[34]....
        /*0194*/ 	.word	0x00005b10


	//   ....[35]....
        /*0198*/ 	.word	0x00005b20


	//   ....[36]....
        /*019c*/ 	.word	0x00005be0


	//   ....[37]....
        /*01a0*/ 	.word	0x00007310


	//   ....[38]....
        /*01a4*/ 	.word	0x000074e0


	//   ....[39]....
        /*01a8*/ 	.word	0x000076b0


	//   ....[40]....
        /*01ac*/ 	.word	0x00007880


	//   ....[41]....
        /*01b0*/ 	.word	0x000079b0


	//   ....[42]....
        /*01b4*/ 	.word	0x00007b70


	//   ....[43]....
        /*01b8*/ 	.word	0x000080b0


	//   ....[44]....
        /*01bc*/ 	.word	0x00008640


	//   ....[45]....
        /*01c0*/ 	.word	0x00008830


	//   ....[46]....
        /*01c4*/ 	.word	0x00008880


	//   ....[47]....
        /*01c8*/ 	.word	0x000088d0


	//   ....[48]....
        /*01cc*/ 	.word	0x00008900


	//   ....[49]....
        /*01d0*/ 	.word	0x00008920


	//   ....[50]....
        /*01d4*/ 	.word	0x00008a00


	//   ....[51]....
        /*01d8*/ 	.word	0x00008a40


	//   ....[52]....
        /*01dc*/ 	.word	0x00008a90


	//   ....[53]....
        /*01e0*/ 	.word	0x00008ac0


	//   ....[54]....
        /*01e4*/ 	.word	0x00008ae0


	//----- nvinfo : EIATTR_EXIT_INSTR_OFFSETS
	.align		4
.L_2793:
        /*01e8*/ 	.byte	0x04, 0x1c
        /*01ea*/ 	.short	(.L_2795 - .L_2794)


	//   ....[0]....
.L_2794:
        /*01ec*/ 	.word	0x00008bb0


	//   ....[1]....
        /*01f0*/ 	.word	0x00008d60


	//----- nvinfo : EIATTR_MAX_THREADS
	.align		4
.L_2795:
        /*01f4*/ 	.byte	0x04, 0x05
        /*01f6*/ 	.short	(.L_2797 - .L_2796)
.L_2796:
        /*01f8*/ 	.word	0x00000020
        /*01fc*/ 	.word	0x00000001
        /*0200*/ 	.word	0x00000001


	//----- nvinfo : EIATTR_CRS_STACK_SIZE
	.align		4
.L_2797:
        /*0204*/ 	.byte	0x04, 0x1e
        /*0206*/ 	.short	(.L_2799 - .L_2798)
.L_2798:
        /*0208*/ 	.word	0x00000000


	//----- nvinfo : EIATTR_CBANK_PARAM_SIZE
	.align		4
.L_2799:
        /*020c*/ 	.byte	0x03, 0x19
        /*020e*/ 	.short	0x01f0


	//----- nvinfo : EIATTR_PARAM_CBANK
	.align		4
        /*0210*/ 	.byte	0x04, 0x0a
        /*0212*/ 	.short	(.L_2801 - .L_2800)
	.align		4
.L_2800:
        /*0214*/ 	.word	index@(.nv.constant0._Z25selective_scan_bwd_kernelI32Selective_Scan_bwd_kernel_traitsILi32ELi16ELb1ELb1ELb1ELb1ELb1EffEEv12SSMParamsBwd)
        /*0218*/ 	.short	0x0210
        /*021a*/ 	.short	0x01f0


	//----- nvinfo : EIATTR_SW_WAR
	.align		4
.L_2801:
        /*021c*/ 	.byte	0x04, 0x36
        /*021e*/ 	.short	(.L_2803 - .L_2802)
.L_2802:
        /*0220*/ 	.word	0x00000008
.L_2803:


//--------------------- .nv.info._Z25selective_scan_bwd_kernelI32Selective_Scan_bwd_kernel_traitsILi32ELi8ELb0ELb0ELb0ELb0ELb0EffEEv12SSMParamsBwd --------------------------
	.section	.nv.info._Z25selective_scan_bwd_kernelI32Selective_Scan_bwd_kernel_traitsILi32ELi8ELb0ELb0ELb0ELb0ELb0EffEEv12SSMParamsBwd,"",@"SHT_CUDA_INFO"
	.sectionflags	@""
	.align	4


	//----- nvinfo : EIATTR_CUDA_API_VERSION
	.align		4
        /*0000*/ 	.byte	0x04, 0x37
        /*0002*/ 	.short	(.L_2805 - .L_2804)
.L_2804:
        /*0004*/ 	.word	0x00000082


	//----- nvinfo : EIATTR_KPARAM_INFO
	.align		4
.L_2805:
        /*0008*/ 	.byte	0x04, 0x17
        /*000a*/ 	.short	(.L_2807 - .L_2806)
.L_2806:
        /*000c*/ 	.word	0x00000000
        /*0010*/ 	.short	0x0000
        /*0012*/ 	.short	0x0000
        /*0014*/ 	.byte	0x00, 0xf0, 0xc1, 0x07


	//----- nvinfo : EIATTR_SPARSE_MMA_MASK
	.align		4
.L_2807:
        /*0018*/ 	.byte	0x03, 0x50
        /*001a*/ 	.short	0x0000


	//----- nvinfo : EIATTR_MAXREG_COUNT
	.align		4
        /*001c*/ 	.byte	0x03, 0x1b
        /*001e*/ 	.short	0x00ff


	//----- nvinfo : EIATTR_NUM_BARRIERS
	.align		4
        /*0020*/ 	.byte	0x02, 0x4c
        /*0022*/ 	.byte	0x01
	.zero		1


	//----- nvinfo : EIATTR_MERCURY_ISA_VERSION
	.align		4
        /*0024*/ 	.byte	0x03, 0x5f
        /*0026*/ 	.short	0x0101


	//----- nvinfo : EIATTR_COOP_GROUP_MASK_REGIDS
	.align		4
        /*0028*/ 	.byte	0x04, 0x29
        /*002a*/ 	.short	(.L_2809 - .L_2808)


	//   ....[0]....
.L_2808:
        /*002c*/ 	.word	0xffffffff


	//   ....[1]....
        /*0030*/ 	.word	0xffffffff


	//   ....[2]....
        /*0034*/ 	.word	0xffffffff


	//   ....[3]....
        /*0038*/ 	.word	0xffffffff


	//   ....[4]....
        /*003c*/ 	.word	0xffffffff


	//   ....[5]....
        /*0040*/ 	.word	0xffffffff


	//   ....[6]....
        /*0044*/ 	.word	0xffffffff


	//   ....[7]....
        /*0048*/ 	.word	0xffffffff


	//   ....[8]....
        /*004c*/ 	.word	0xffffffff


	//   ....[9]....
        /*0050*/ 	.word	0xffffffff


	//   ....[10]....
        /*0054*/ 	.word	0xffffffff


	//   ....[11]....
        /*0058*/ 	.word	0xffffffff


	//   ....[12]....
        /*005c*/ 	.word	0xffffffff


	//   ....[13]....
        /*0060*/ 	.word	0xffffffff


	//   ....[14]....
        /*0064*/ 	.word	0xffffffff


	//   ....[15]....
        /*0068*/ 	.word	0xffffffff


	//   ....[16]....
        /*006c*/ 	.word	0xffffffff


	//   ....[17]....
        /*0070*/ 	.word	0xffffffff


	//   ....[18]....
        /*0074*/ 	.word	0xffffffff


	//   ....[19]....
        /*0078*/ 	.word	0xffffffff


	//   ....[20]....
        /*007c*/ 	.word	0xffffffff


	//   ....[21]....
        /*0080*/ 	.word	0xffffffff


	//   ....[22]....
        /*0084*/ 	.word	0xffffffff


	//   ....[23]....
        /*0088*/ 	.word	0xffffffff


	//   ....[24]....
        /*008c*/ 	.word	0xffffffff


	//   ....[25]....
        /*0090*/ 	.word	0xffffffff


	//   ....[26]....
        /*0094*/ 	.word	0xffffffff


	//   ....[27]....
        /*0098*/ 	.word	0xffffffff


	//   ....[28]....
        /*009c*/ 	.word	0xffffffff


	//   ....[29]....
        /*00a0*/ 	.word	0xffffffff


	//   ....[30]....
        /*00a4*/ 	.word	0xffffffff


	//   ....[31]....
        /*00a8*/ 	.word	0xffffffff


	//   ....[32]....
        /*00ac*/ 	.word	0xffffffff


	//   ....[33]....
        /*00b0*/ 	.word	0xffffffff


	//   ....[34]....
        /*00b4*/ 	.word	0xffffffff


	//   ....[35]....
        /*00b8*/ 	.word	0xffffffff


	//   ....[36]....
        /*00bc*/ 	.word	0xffffffff


	//   ....[37]....
        /*00c0*/ 	.word	0xffffffff


	//   ....[38]....
        /*00c4*/ 	.word	0xffffffff


	//   ....[39]....
        /*00c8*/ 	.word	0xffffffff


	//   ....[40]....
        /*00cc*/ 	.word	0xffffffff


	//   ....[41]....
        /*00d0*/ 	.word	0xffffffff


	//   ....[42]....
        /*00d4*/ 	.word	0xffffffff


	//   ....[43]....
        /*00d8*/ 	.word	0xffffffff


	//   ....[44]....
        /*00dc*/ 	.word	0xffffffff


	//   ....[45]....
        /*00e0*/ 	.word	0xffffffff


	//   ....[46]....
        /*00e4*/ 	.word	0xffffffff


	//   ....[47]....
        /*00e8*/ 	.word	0xffffffff


	//   ....[48]....
        /*00ec*/ 	.word	0xffffffff


	//   ....[49]....
        /*00f0*/ 	.word	0xffffffff


	//   ....[50]....
        /*00f4*/ 	.word	0xffffffff


	//   ....[51]....
        /*00f8*/ 	.word	0xffffffff


	//   ....[52]....
        /*00fc*/ 	.word	0xffffffff


	//----- nvinfo : EIATTR_COOP_GROUP_INSTR_OFFSETS
	.align		4
.L_2809:
        /*0100*/ 	.byte	0x04, 0x28
        /*0102*/ 	.short	(.L_2811 - .L_2810)


	//   ....[0]....
.L_2810:
        /*0104*/ 	.word	0x00000cf0


	//   ....[1]....
        /*0108*/ 	.word	0x00000f70


	//   ....[2]....
        /*010c*/ 	.word	0x000011b0


	//   ....[3]....
        /*0110*/ 	.word	0x00001df0


	//   ....[4]....
        /*0114*/ 	.word	0x00001e20


	//   ....[5]....
        /*0118*/ 	.word	0x00001e30


	//   ....[6]....
        /*011c*/ 	.word	0x00001e40


	//   ....[7]....
        /*0120*/ 	.word	0x00001e70


	//   ....[8]....
        /*0124*/ 	.word	0x00001e90


	//   ....[9]....
        /*0128*/ 	.word	0x00001ec0


	//   ....[10]....
        /*012c*/ 	.word	0x00001ee0


	//   ....[11]....
        /*0130*/ 	.word	0x00001f10


	//   ....[12]....
        /*0134*/ 	.word	0x00001f30


	//   ....[13]....
        /*0138*/ 	.word	0x00001f60


	//   ....[14]....
        /*013c*/ 	.word	0x00001f80


	//   ....[15]....
        /*0140*/ 	.word	0x00001fc0


	//   ....[16]....
        /*0144*/ 	.word	0x00001ff0


	//   ....[17]....
        /*0148*/ 	.word	0x00002020


	//   ....[18]....
        /*014c*/ 	.word	0x00002040


	//   ....[19]....
        /*0150*/ 	.word	0x00002080


	//   ....[20]....
        /*0154*/ 	.word	0x000020a0


	//   ....[21]....
        /*0158*/ 	.word	0x000020d0


	//   ....[22]....
        /*015c*/ 	.word	0x000020f0


	//   ....[23]....
        /*0160*/ 	.word	0x00002110


	//   ....[24]....
        /*0164*/ 	.word	0x00002130


	//   ....[25]....
        /*0168*/ 	.word	0x00002160


	//   ....[26]....
        /*016c*/ 	.word	0x00002190


	//   ....[27]....
        /*0170*/ 	.word	0x000021a0


	//   ....[28]....
        /*0174*/ 	.word	0x000021b0


	//   ....[29]....
        /*0178*/ 	.word	0x000021c0


	//   ....[30]....
        /*017c*/ 	.word	0x000021d0


	//   ....[31]....
        /*0180*/ 	.word	0x000025a0


	//   ....[32]....
        /*0184*/ 	.word	0x00002650


	//   ....[33]....
        /*0188*/ 	.word	0x00002770


	//   ....[34]....
        /*018c*/ 	.word	0x000027c0


	//   ....[35]....
        /*0190*/ 	.word	0x000027e0


	//   ....[36]....
        /*0194*/ 	.word	0x00002810


	//   ....[37]....
        /*0198*/ 	.word	0x00002830


	//   ....[38]....
        /*019c*/ 	.word	0x00002860


	//   ....[39]....
        /*01a0*/ 	.word	0x00002880


	//   ....[40]....
        /*01a4*/ 	.word	0x000028b0


	//   ....[41]....
        /*01a8*/ 	.word	0x00002d80


	//   ....[42]....
        /*01ac*/ 	.word	0x00003200


	//   ....[43]....
        /*01b0*/ 	.word	0x00003670


	//   ....[44]....
        /*01b4*/ 	.word	0x000036c0


	//   ....[45]....
        /*01b8*/ 	.word	0x00003710


	//   ....[46]....
        /*01bc*/ 	.word	0x00003740


	//   ....[47]....
        /*01c0*/ 	.word	0x00003760


	//   ....[48]....
        /*01c4*/ 	.word	0x00003840


	//   ....[49]....
        /*01c8*/ 	.word	0x00003880


	//   ....[50]....
        /*01cc*/ 	.word	0x000038d0


	//   ....[51]....
        /*01d0*/ 	.word	0x00003900


	//   ....[52]....
        /*01d4*/ 	.word	0x00003920


	//----- nvinfo : EIATTR_EXIT_INSTR_OFFSETS
	.align		4
.L_2811:
        /*01d8*/ 	.byte	0x04, 0x1c
        /*01da*/ 	.short	(.L_2813 - .L_2812)


	//   ....[0]....
.L_2812:
        /*01dc*/ 	.word	0x000039f0


	//   ....[1]....
        /*01e0*/ 	.word	0x00003ff0


	//----- nvinfo : EIATTR_MAX_THREADS
	.align		4
.L_2813:
        /*01e4*/ 	.byte	0x04, 0x05
        /*01e6*/ 	.short	(.L_2815 - .L_2814)
.L_2814:
        /*01e8*/ 	.word	0x00000020
        /*01ec*/ 	.word	0x00000001
        /*01f0*/ 	.word	0x00000001


	//----- nvinfo : EIATTR_CRS_STACK_SIZE
	.align		4
.L_2815:
        /*01f4*/ 	.byte	0x04, 0x1e
        /*01f6*/ 	.short	(.L_2817 - .L_2816)
.L_2816:
        /*01f8*/ 	.word	0x00000000


	//----- nvinfo : EIATTR_CBANK_PARAM_SIZE
	.align		4
.L_2817:
        /*01fc*/ 	.byte	0x03, 0x19
        /*01fe*/ 	.short	0x01f0


	//----- nvinfo : EIATTR_PARAM_CBANK
	.align		4
        /*0200*/ 	.byte	0x04, 0x0a
        /*0202*/ 	.short	(.L_2819 - .L_2818)
	.align		4
.L_2818:
        /*0204*/ 	.word	index@(.nv.constant0._Z25selective_scan_bwd_kernelI32Selective_Scan_bwd_kernel_traitsILi32ELi8ELb0ELb0ELb0ELb0ELb0EffEEv12SSMParamsBwd)
        /*0208*/ 	.short	0x0210
        /*020a*/ 	.short	0x01f0


	//----- nvinfo : EIATTR_SW_WAR
	.align		4
.L_2819:
        /*020c*/ 	.byte	0x04, 0x36
        /*020e*/ 	.short	(.L_2821 - .L_2820)
.L_2820:
        /*0210*/ 	.word	0x00000008
.L_2821:


//--------------------- .nv.info._Z25selective_scan_bwd_kernelI32Selective_Scan_bwd_kernel_traitsILi32ELi8ELb0ELb0ELb0ELb0ELb1EffEEv12SSMParamsBwd --------------------------
	.section	.nv.info._Z25selective_scan_bwd_kernelI32Selective_Scan_bwd_kernel_traitsILi32ELi8ELb0ELb0ELb0ELb0ELb1EffEEv12SSMParamsBwd,"",@"SHT_CUDA_INFO"
	.sectionflags	@""
	.align	4


	//----- nvinfo : EIATTR_CUDA_API_VERSION
	.align		4
        /*0000*/ 	.byte	0x04, 0x37
        /*0002*/ 	.short	(.L_2823 - .L_2822)
.L_2822:
        /*0004*/ 	.word	0x00000082


	//----- nvinfo : EIATTR_KPARAM_INFO
	.align		4
.L_2823:
        /*0008*/ 	.byte	0x04, 0x17
        /*000a*/ 	.short	(.L_2825 - .L_2824)
.L_2824:
        /*000c*/ 	.word	0x00000000
        /*0010*/ 	.short	0x0000
        /*0012*/ 	.short	0x0000
        /*0014*/ 	.byte	0x00, 0xf0, 0xc1, 0x07


	//----- nvinfo : EIATTR_SPARSE_MMA_MASK
	.align		4
.L_2825:
        /*0018*/ 	.byte	0x03, 0x50
        /*001a*/ 	.short	0x0000


	//----- nvinfo : EIATTR_MAXREG_COUNT
	.align		4
        /*001c*/ 	.byte	0x03, 0x1b
        /*001e*/ 	.short	0x00ff


	//----- nvinfo : EIATTR_NUM_BARRIERS
	.align		4
        /*0020*/ 	.byte	0x02, 0x4c
        /*0022*/ 	.byte	0x01
	.zero		1


	//----- nvinfo : EIATTR_MERCURY_ISA_VERSION
	.align		4
        /*0024*/ 	.byte	0x03, 0x5f
        /*0026*/ 	.short	0x0101


	//----- nvinfo : EIATTR_COOP_GROUP_MASK_REGIDS
	.align		4
        /*0028*/ 	.byte	0x04, 0x29
        /*002a*/ 	.short	(.L_2827 - .L_2826)


	//   ....[0]....
.L_2826:
        /*002c*/ 	.word	0xffffffff


	//   ....[1]....
        /*0030*/ 	.word	0xffffffff


	//   ....[2]....
        /*0034*/ 	.word	0xffffffff


	//   ....[3]....
        /*0038*/ 	.word	0xffffffff


	//   ....[4]....
        /*003c*/ 	.word	0xffffffff


	//   ....[5]....
        /*0040*/ 	.word	0xffffffff


	//   ....[6]....
        /*0044*/ 	.word	0xffffffff


	//   ....[7]....
        /*0048*/ 	.word	0xffffffff


	//   ....[8]....
        /*004c*/ 	.word	0xffffffff


	//   ....[9]....
        /*0050*/ 	.word	0xffffffff


	//   ....[10]....
        /*0054*/ 	.word	0xffffffff


	//   ....[11]....
        /*0058*/ 	.word	0xffffffff


	//   ....[12]....
        /*005c*/ 	.word	0xffffffff


	//   ....[13]....
        /*0060*/ 	.word	0xffffffff


	//   ....[14]....
        /*0064*/ 	.word	0xffffffff


	//   ....[15]....
        /*0068*/ 	.word	0xffffffff


	//   ....[16]....
        /*006c*/ 	.word	0xffffffff


	//   ....[17]....
        /*0070*/ 	.word	0xffffffff


	//   ....[18]....
        /*0074*/ 	.word	0xffffffff


	//   ....[19]....
        /*0078*/ 	.word	0xffffffff


	//   ....[20]....
        /*007c*/ 	.word	0xffffffff


	//   ....[21]....
        /*0080*/ 	.word	0xffffffff


	//   ....[22]....
        /*0084*/ 	.word	0xffffffff


	//   ....[23]....
        /*0088*/ 	.word	0xffffffff


	//   ....[24]....
        /*008c*/ 	.word	0xffffffff


	//   ....[25]....
        /*0090*/ 	.word	0xffffffff


	//   ....[26]....
        /*0094*/ 	.word	0xffffffff


	//   ....[27]....
        /*0098*/ 	.word	0xffffffff


	//   ....[28]....
        /*009c*/ 	.word	0xffffffff


	//   ....[29]....
        /*00a0*/ 	.word	0xffffffff


	//   ....[30]....
        /*00a4*/ 	.word	0xffffffff


	//   ....[31]....
        /*00a8*/ 	.word	0xffffffff


	//   ....[32]....
        /*00ac*/ 	.word	0xffffffff


	//   ....[33]....
        /*00b0*/ 	.word	0xffffffff


	//   ....[34]....
        /*00b4*/ 	.word	0xffffffff


	//   ....[35]....
        /*00b8*/ 	.word	0xffffffff


	//   ....[36]....
        /*00bc*/ 	.word	0xffffffff


	//   ....[37]....
        /*00c0*/ 	.word	0xffffffff


	//   ....[38]....
        /*00c4*/ 	.word	0xffffffff


	//   ....[39]....
        /*00c8*/ 	.word	0xffffffff


	//   ....[40]....
        /*00cc*/ 	.word	0xffffffff


	//   ....[41]....
        /*00d0*/ 	.word	0xffffffff


	//   ....[42]....
        /*00d4*/ 	.word	0xffffffff


	//   ....[43]....
        /*00d8*/ 	.word	0xffffffff


	//   ....[44]....
        /*00dc*/ 	.word	0xffffffff


	//   ....[45]....
        /*00e0*/ 	.word	0xffffffff


	//   ....[46]....
        /*00e4*/ 	.word	0xffffffff


	//   ....[47]....
        /*00e8*/ 	.word	0xffffffff


	//   ....[48]....
        /*00ec*/ 	.word	0xffffffff


	//   ....[49]....
        /*00f0*/ 	.word	0xffffffff


	//   ....[50]....
        /*00f4*/ 	.word	0xffffffff


	//   ....[51]....
        /*00f8*/ 	.word	0xffffffff


	//   ....[52]....
        /*00fc*/ 	.word	0xffffffff


	//   ....[53]....
        /*0100*/ 	.word	0xffffffff


	//   ....[54]....
        /*0104*/ 	.word	0xffffffff


	//   ....[55]....
        /*0108*/ 	.word	0xffffffff


	//   ....[56]....
        /*010c*/ 	.word	0xffffffff


	//----- nvinfo : EIATTR_COOP_GROUP_INSTR_OFFSETS
	.align		4
.L_2827:
        /*0110*/ 	.byte	0x04, 0x28
        /*0112*/ 	.short	(.L_2829 - .L_2828)


	//   ....[0]....
.L_2828:
        /*0114*/ 	.word	0x00000c20


	//   ....[1]....
        /*0118*/ 	.word	0x00000e90


	//   ....[2]....
        /*011c*/ 	.word	0x000012c0


	//   ....[3]....
        /*0120*/ 	.word	0x00001660


	//   ....[4]....
        /*0124*/ 	.word	0x00001b10


	//   ....[5]....
        /*0128*/ 	.word	0x00001e20


	//   ....[6]....
        /*012c*/ 	.word	0x00002430


	//   ....[7]....
        /*0130*/ 	.word	0x000032f0


	//   ....[8]....
        /*0134*/ 	.word	0x00003330


	//   ....[9]....
        /*0138*/ 	.word	0x000033e0


	//   ....[10]....
        /*013c*/ 	.word	0x000033f0


	//   ....[11]....
        /*0140*/ 	.word	0x00003430


	//   ....[12]....
        /*0144*/ 	.word	0x00003440


	//   ....[13]....
        /*0148*/ 	.word	0x00003480


	//   ....[14]....
        /*014c*/ 	.word	0x00003490


	//   ....[15]....
        /*0150*/ 	.word	0x000034c0


	//   ....[16]....
        /*0154*/ 	.word	0x000034e0


	//   ....[17]....
        /*0158*/ 	.word	0x00003520


	//   ....[18]....
        /*015c*/ 	.word	0x00003550


	//   ....[19]....
        /*0160*/ 	.word	0x000035a0


	//   ....[20]....
        /*0164*/ 	.word	0x000035b0


	//   ....[21]....
        /*0168*/ 	.word	0x00003610


	//   ....[22]....
        /*016c*/ 	.word	0x00003620


	//   ....[23]....
        /*0170*/ 	.word	0x00003650


	//   ....[24]....
        /*0174*/ 	.word	0x00003660


	//   ....[25]....
        /*0178*/ 	.word	0x00003690


	//   ....[26]....
        /*017c*/ 	.word	0x000036b0


	//   ....[27]....
        /*0180*/ 	.word	0x000036e0


	//   ....[28]....
        /*0184*/ 	.word	0x000036f0


	//   ....[29]....
        /*0188*/ 	.word	0x00003700


	//   ....[30]....
        /*018c*/ 	.word	0x00003720


	//   ....[31]....
        /*0190*/ 	.word	0x00003740


	//   ....[32]....
        /*0194*/ 	.word	0x00003760


	//   ....[33]....
        /*0198*/ 	.word	0x00003770


	//   ....[34]....
        /*019c*/ 	.word	0x00003790


	//   ....[35]....
        /*01a0*/ 	.word	0x00003ba0


	//   ....[36]....
        /*01a4*/ 	.word	0x00003be0


	//   ....[37]....
        /*01a8*/ 	.word	0x00003d10


	//   ....[38]....
        /*01ac*/ 	.word	0x00003d50


	//   ....[39]....
        /*01b0*/ 	.word	0x00003ea0


	//   ....[40]....
        /*01b4*/ 	.word	0x00003ec0


	//   ....[41]....
        /*01b8*/ 	.word	0x00003ef0


	//   ....[42]....
        /*01bc*/ 	.word	0x00003f10


	//   ....[43]....
        /*01c0*/ 	.word	0x00003f40


	//   ....[44]....
        /*01c4*/ 	.word	0x00003f60


	//   ....[45]....
        /*01c8*/ 	.word	0x00004280


	//   ....[46]....
        /*01cc*/ 	.word	0x00004750


	//   ....[47]....
        /*01d0*/ 	.word	0x00004bb0


	//   ....[48]....
        /*01d4*/ 	.word	0x00004c00


	//   ....[49]....
        /*01d8*/ 	.word	0x00004c50


	//   ....[50]....
        /*01dc*/ 	.word	0x00004c80


	//   ....[51]....
        /*01e0*/ 	.word	0x00004ca0


	//   ....[52]....
        /*01e4*/ 	.word	0x00004d80


	//   ....[53]....
        /*01e8*/ 	.word	0x00004dc0


	//   ....[54]....
        /*01ec*/ 	.word	0x00004e10


	//   ....[55]....
        /*01f0*/ 	.word	0x00004e40


	//   ....[56]....
        /*01f4*/ 	.word	0x00004e60


	//----- nvinfo : EIATTR_EXIT_INSTR_OFFSETS
	.align		4
.L_2829:
        /*01f8*/ 	.byte	0x04, 0x1c
        /*01fa*/ 	.short	(.L_2831 - .L_2830)


	//   ....[0]....
.L_2830:
        /*01fc*/ 	.word	0x00004f30


	//   ....[1]....
        /*0200*/ 	.word	0x00005530


	//----- nvinfo : EIATTR_MAX_THREADS
	.align		4
.L_2831:
        /*0204*/ 	.byte	0x04, 0x05
        /*0206*/ 	.short	(.L_2833 - .L_2832)
.L_2832:
        /*0208*/ 	.word	0x00000020
        /*020c*/ 	.word	0x00000001
        /*0210*/ 	.word	0x00000001


	//----- nvinfo : EIATTR_CRS_STACK_SIZE
	.align		4
.L_2833:
        /*0214*/ 	.byte	0x04, 0x1e
        /*0216*/ 	.short	(.L_2835 - .L_2834)
.L_2834:
        /*0218*/ 	.word	0x00000000


	//----- nvinfo : EIATTR_CBANK_PARAM_SIZE
	.align		4
.L_2835:
        /*021c*/ 	.byte	0x03, 0x19
        /*021e*/ 	.short	0x01f0


	//----- nvinfo : EIATTR_PARAM_CBANK
	.align		4
        /*0220*/ 	.byte	0x04, 0x0a
        /*0222*/ 	.short	(.L_2837 - .L_2836)
	.align		4
.L_2836:
        /*0224*/ 	.word	index@(.nv.constant0._Z25selective_scan_bwd_kernelI32Selective_Scan_bwd_kernel_traitsILi32ELi8ELb0ELb0ELb0ELb0ELb1EffEEv12SSMParamsBwd)
        /*0228*/ 	.short	0x0210
        /*022a*/ 	.short	0x01f0


	//----- nvinfo : EIATTR_SW_WAR
	.align		4
.L_2837:
        /*022c*/ 	.byte	0x04, 0x36
        /*022e*/ 	.short	(.L_2839 - .L_2838)
.L_2838:
        /*0230*/ 	.word	0x00000008
.L_2839:


//--------------------- .nv.info._Z25selective_scan_bwd_kernelI32Selective_Scan_bwd_kernel_traitsILi32ELi8ELb0ELb0ELb0ELb1ELb0EffEEv12SSMParamsBwd --------------------------
	.section	.nv.info._Z25selective_scan_bwd_kernelI32Selective_Scan_bwd_kernel_traitsILi32ELi8ELb0ELb0ELb0ELb1ELb0EffEEv12SSMParamsBwd,"",@"SHT_CUDA_INFO"
	.sectionflags	@""
	.align	4


	//----- nvinfo : EIATTR_CUDA_API_VERSION
	.align		4
        /*0000*/ 	.byte	0x04, 0x37
        /*0002*/ 	.short	(.L_2841 - .L_2840)
.L_2840:
        /*0004*/ 	.word	0x00000082


	//----- nvinfo : EIATTR_KPARAM_INFO
	.align		4
.L_2841:
        /*0008*/ 	.byte	0x04, 0x17
        /*000a*/ 	.short	(.L_2843 - .L_2842)
.L_2842:
        /*000c*/ 	.word	0x00000000
        /*0010*/ 	.short	0x0000
        /*0012*/ 	.short	0x0000
        /*0014*/ 	.byte	0x00, 0xf0, 0xc1, 0x07


	//----- nvinfo : EIATTR_SPARSE_MMA_MASK
	.align		4
.L_2843:
        /*0018*/ 	.byte	0x03, 0x50
        /*001a*/ 	.short	0x0000


	//----- nvinfo : EIATTR_MAXREG_COUNT
	.align		4
        /*001c*/ 	.byte	0x03, 0x1b
        /*001e*/ 	.short	0x00ff


	//----- nvinfo : EIATTR_NUM_BARRIERS
	.align		4
        /*0020*/ 	.byte	0x02, 0x4c
        /*0022*/ 	.byte	0x01
	.zero		1


	//----- nvinfo : EIATTR_MERCURY_ISA_VERSION
	.align		4
        /*0024*/ 	.byte	0x03, 0x5f
        /*0026*/ 	.short	0x0101


	//----- nvinfo : EIATTR_COOP_GROUP_MASK_REGIDS
	.align		4
        /*0028*/ 	.byte	0x04, 0x29
        /*002a*/ 	.short	(.L_2845 - .L_2844)


	//   ....[0]....
.L_2844:
        /*002c*/ 	.word	0xffffffff


	//   ....[1]....
        /*0030*/ 	.word	0xffffffff


	//   ....[2]....
        /*0034*/ 	.word	0xffffffff


	//   ....[3]....
        /*0038*/ 	.word	0xffffffff


	//   ....[4]....
        /*003c*/ 	.word	0xffffffff


	//   ....[5]....
        /*0040*/ 	.word	0xffffffff


	//   ....[6]....
        /*0044*/ 	.word	0xffffffff


	//   ....[7]....
        /*0048*/ 	.word	0xffffffff


	//   ....[8]....
        /*004c*/ 	.word	0xffffffff


	//   ....[9]....
        /*0050*/ 	.word	0xffffffff


	//   ....[10]....
        /*0054*/ 	.word	0xffffffff


	//   ....[11]....
        /*0058*/ 	.word	0xffffffff


	//   ....[12]....
        /*005c*/ 	.word	0xffffffff


	//   ....[13]....
        /*0060*/ 	.word	0xffffffff


	//   ....[14]....
        /*0064*/ 	.word	0xffffffff


	//   ....[15]....
        /*0068*/ 	.word	0xffffffff


	//   ....[16]....
        /*006c*/ 	.word	0xffffffff


	//   ....[17]....
        /*0070*/ 	.word	0xffffffff


	//   ....[18]....
        /*0074*/ 	.word	0xffffffff


	//   ....[19]....
        /*0078*/ 	.word	0xffffffff


	//   ....[20]....
        /*007c*/ 	.word	0xffffffff


	//   ....[21]....
        /*0080*/ 	.word	0xffffffff


	//   ....[22]....
        /*0084*/ 	.word	0xffffffff


	//   ....[23]....
        /*0088*/ 	.word	0xffffffff


	//   ....[24]....
        /*008c*/ 	.word	0xffffffff


	//   ....[25]....
        /*0090*/ 	.word	0xffffffff


	//   ....[26]....
        /*0094*/ 	.word	0xffffffff


	//   ....[27]....
        /*0098*/ 	.word	0xffffffff


	//   ....[28]....
        /*009c*/ 	.word	0xffffffff


	//   ....[29]....
        /*00a0*/ 	.word	0xffffffff


	//   ....[30]....
        /*00a4*/ 	.word	0xffffffff


	//   ....[31]....
        /*00a8*/ 	.word	0xffffffff


	//   ....[32]....
        /*00ac*/ 	.word	0xffffffff


	//   ....[33]....
        /*00b0*/ 	.word	0xffffffff


	//   ....[34]....
        /*00b4*/ 	.word	0xffffffff


	//   ....[35]....
        /*00b8*/ 	.word	0xffffffff


	//   ....[36]....
        /*00bc*/ 	.word	0xffffffff


	//   ....[37]....
        /*00c0*/ 	.word	0xffffffff


	//   ....[38]....
        /*00c4*/ 	.word	0xffffffff


	//   ....[39]....
        /*00c8*/ 	.word	0xffffffff


	//   ....[40]....
        /*00cc*/ 	.word	0xffffffff


	//   ....[41]....
        /*00d0*/ 	.word	0xffffffff


	//   ....[42]....
        /*00d4*/ 	.word	0xffffffff


	//   ....[43]....
        /*00d8*/ 	.word	0xffffffff


	//   ....[44]....
        /*00dc*/ 	.word	0xffffffff


	//   ....[45]....
        /*00e0*/ 	.word	0xffffffff


	//   ....[46]....
        /*00e4*/ 	.word	0xffffffff


	//   ....[47]....
        /*00e8*/ 	.word	0xffffffff


	//   ....[48]....
        /*00ec*/ 	.word	0xffffffff


	//   ....[49]....
        /*00f0*/ 	.word	0xffffffff


	//   ....[50]....
        /*00f4*/ 	.word	0xffffffff


	//   ....[51]....
        /*00f8*/ 	.word	0xffffffff


	//   ....[52]....
        /*00fc*/ 	.word	0xffffffff


	//   ....[53]....
        /*0100*/ 	.word	0xffffffff


	//----- nvinfo : EIATTR_COOP_GROUP_INSTR_OFFSETS
	.align		4
.L_2845:
        /*0104*/ 	.byte	0x04, 0x28
        /*0106*/ 	.short	(.L_2847 - .L_2846)


	//   ....[0]....
.L_2846:
        /*0108*/ 	.word	0x00000cf0


	//   ....[1]....
        /*010c*/ 	.word	0x00000f50


	//   ....[2]....
        /*0110*/ 	.word	0x00001230


	//   ....[3]....
        /*0114*/ 	.word	0x00002f40


	//   ....[4]....
        /*0118*/ 	.word	0x00002f70


	//   ....[5]....
        /*011c*/ 	.word	0x00002f80


	//   ....[6]....
        /*0120*/ 	.word	0x00002f90


	//   ....[7]....
        /*0124*/ 	.word	0x00002fc0


	//   ....[8]....
        /*0128*/ 	.word	0x00002ff0


	//   ....[9]....
        /*012c*/ 	.word	0x00003010


	//   ....[10]....
        /*0130*/ 	.word	0x00003030


	//   ....[11]....
        /*0134*/ 	.word	0x00003060


	//   ....[12]....
        /*0138*/ 	.word	0x00003090


	//   ....[13]....
        /*013c*/ 	.word	0x000030b0


	//   ....[14]....
        /*0140*/ 	.word	0x000030d0


	//   ....[15]....
        /*0144*/ 	.word	0x00003100


	//   ....[16]....
        /*0148*/ 	.word	0x00003130


	//   ....[17]....
        /*014c*/ 	.word	0x00003160


	//   ....[18]....
        /*0150*/ 	.word	0x00003190


	//   ....[19]....
        /*0154*/ 	.word	0x000031d0


	//   ....[20]....
        /*0158*/ 	.word	0x00003200


	//   ....[21]....
        /*015c*/ 	.word	0x00003220


	//   ....[22]....
        /*0160*/ 	.word	0x00003240


	//   ....[23]....
        /*0164*/ 	.word	0x00003270


	//   ....[24]....
        /*0168*/ 	.word	0x000032a0


	//   ....[25]....
        /*016c*/ 	.word	0x000032c0


	//   ....[26]....
        /*0170*/ 	.word	0x000032e0


	//   ....[27]....
        /*0174*/ 	.word	0x000032f0


	//   ....[28]....
        /*0178*/ 	.word	0x00003300


	//   ....[29]....
        /*017c*/ 	.word	0x00003320


	//   ....[30]....
        /*0180*/ 	.word	0x00003330


	//   ....[31]....
        /*0184*/ 	.word	0x00003670


	//   ....[32]....
        /*0188*/ 	.word	0x000037a0


	//   ....[33]....
        /*018c*/ 	.word	0x00003810


	//   ....[34]....
        /*0190*/ 	.word	0x00003870


	//   ....[35]....
        /*0194*/ 	.word	0x000038b0


	//   ....[36]....
        /*0198*/ 	.word	0x00003900


	//   ....[37]....
        /*019c*/ 	.word	0x00003920


	//   ....[38]....
        /*01a0*/ 	.word	0x00003950


	//   ....[39]....
        /*01a4*/ 	.word	0x00003970


	//   ....[40]....
        /*01a8*/ 	.word	0x00003990


	//   ....[41]....
        /*01ac*/ 	.word	0x00003ec0


	//   ....[42]....
        /*01b0*/ 	.word	0x00004200


	//   ....[43]....
        /*01b4*/ 	.word	0x000048f0


	//   ....[44]....
        /*01b8*/ 	.word	0x00004d20


	//   ....[45]....
        /*01bc*/ 	.word	0x00004d70


	//   ....[46]....
        /*01c0*/ 	.word	0x00004dc0


	//   ....[47]....
        /*01c4*/ 	.word	0x00004df0


	//   ....[48]....
        /*01c8*/ 	.word	0x00004e10


	//   ....[49]....
        /*01cc*/ 	.word	0x00004ef0


	//   ....[50]....
        /*01d0*/ 	.word	0x00004f30


	//   ....[51]....
        /*01d4*/ 	.word	0x00004f80


	//   ....[52]....
        /*01d8*/ 	.word	0x00004fb0


	//   ....[53]....
        /*01dc*/ 	.word	0x00004fd0


	//----- nvinfo : EIATTR_EXIT_INSTR_OFFSETS
	.align		4
.L_2847:
        /*01e0*/ 	.byte	0x04, 0x1c
        /*01e2*/ 	.short	(.L_2849 - .L_2848)


	//   ....[0]....
.L_2848:
        /*01e4*/ 	.word	0x000050a0


	//   ....[1]....
        /*01e8*/ 	.word	0x000056a0


	//----- nvinfo : EIATTR_MAX_THREADS
	.align		4
.L_2849:
        /*01ec*/ 	.byte	0x04, 0x05
        /*01ee*/ 	.short	(.L_2851 - .L_2850)
.L_2850:
        /*01f0*/ 	.word	0x00000020
        /*01f4*/ 	.word	0x00000001
        /*01f8*/ 	.word	0x00000001


	//----- nvinfo : EIATTR_CRS_STACK_SIZE
	.align		4
.L_2851:
        /*01fc*/ 	.byte	0x04, 0x1e
        /*01fe*/ 	.short	(.L_2853 - .L_2852)
.L_2852:
        /*0200*/ 	.word	0x00000000


	//----- nvinfo : EIATTR_CBANK_PARAM_SIZE
	.align		4
.L_2853:
        /*0204*/ 	.byte	0x03, 0x19
        /*0206*/ 	.short	0x01f0


	//----- nvinfo : EIATTR_PARAM_CBANK
	.align		4
        /*0208*/ 	.byte	0x04, 0x0a
        /*020a*/ 	.short	(.L_2855 - .L_2854)
	.align		4
.L_2854:
        /*020c*/ 	.word	index@(.nv.constant0._Z25selective_scan_bwd_kernelI32Selective_Scan_bwd_kernel_traitsILi32ELi8ELb0ELb0ELb0ELb1ELb0EffEEv12SSMParamsBwd)
        /*0210*/ 	.short	0x0210
        /*0212*/ 	.short	0x01f0


	//----- nvinfo : EIATTR_SW_WAR
	.align		4
.L_2855:
        /*0214*/ 	.byte	0x04, 0x36
        /*0216*/ 	.short	(.L_2857 - .L_2856)
.L_2856:
        /*0218*/ 	.word	0x00000008
.L_2857:


//--------------------- .nv.info._Z25selective_scan_bwd_kernelI32Selective_Scan_bwd_kernel_traitsILi32ELi8ELb0ELb0ELb0ELb1ELb1EffEEv12SSMParamsBwd --------------------------
	.section	.nv.info._Z25selective_scan_bwd_kernelI32Selective_Scan_bwd_kernel_traitsILi32ELi8ELb0ELb0ELb0ELb1ELb1EffEEv12SSMParamsBwd,"",@"SHT_CUDA_INFO"
	.sectionflags	@""
	.align	4


	//----- nvinfo : EIATTR_CUDA_API_VERSION
	.align		4
        /*0000*/ 	.byte	0x04, 0x37
        /*0002*/ 	.short	(.L_2859 - .L_2858)
.L_2858:
        /*0004*/ 	.word	0x00000082


	//----- nvinfo : EIATTR_KPARAM_INFO
	.align		4
.L_2859:
        /*0008*/ 	.byte	0x04, 0x17
        /*000a*/ 	.short	(.L_2861 - .L_2860)
.L_2860:
        /*000c*/ 	.word	0x00000000
        /*0010*/ 	.short	0x0000
        /*0012*/ 	.short	0x0000
        /*0014*/ 	.byte	0x00, 0xf0, 0xc1, 0x07


	//----- nvinfo : EIATTR_SPARSE_MMA_MASK
	.align		4
.L_2861:
        /*0018*/ 	.byte	0x03, 0x50
        /*001a*/ 	.short	0x0000


	//----- nvinfo : EIATTR_MAXREG_COUNT
	.align		4
        /*001c*/ 	.byte	0x03, 0x1b
        /*001e*/ 	.short	0x00ff


	//----- nvinfo : EIATTR_NUM_BARRIERS
	.align		4
        /*0020*/ 	.byte	0x02, 0x4c
        /*0022*/ 	.byte	0x01
	.zero		1


	//----- nvinfo : EIATTR_MERCURY_ISA_VERSION
	.align		4
        /*0024*/ 	.byte	0x03, 0x5f
        /*0026*/ 	.short	0x0101


	//----- nvinfo : EIATTR_COOP_GROUP_MASK_REGIDS
	.align		4
        /*0028*/ 	.byte	0x04, 0x29
        /*002a*/ 	.short	(.L_2863 - .L_2862)


	//   ....[0]....
.L_2862:
        /*002c*/ 	.word	0xffffffff


	//   ....[1]....
        /*0030*/ 	.word	0xffffffff


	//   ....[2]....
        /*0034*/ 	.word	0xffffffff


	//   ....[3]....
        /*0038*/ 	.word	0xffffffff


	//   ....[4]....
        /*003c*/ 	.word	0xffffffff


	//   ....[5]....
        /*0040*/ 	.word	0xffffffff


	//   ....[6]....
        /*0044*/ 	.word	0xffffffff


	//   ....[7]....
        /*0048*/ 	.word	0xffffffff


	//   ....[8]....
        /*004c*/ 	.word	0xffffffff


	//   ....[9]....
        /*0050*/ 	.word	0xffffffff


	//   ....[10]....
        /*0054*/ 	.word	0xffffffff


	//   ....[11]....
        /*0058*/ 	.word	0xffffffff


	//   ....[12]....
        /*005c*/ 	.word	0xffffffff


	//   ....[13]....
        /*0060*/ 	.word	0xffffffff


	//   ....[14]....
        /*0064*/ 	.word	0xffffffff


	//   ....[15]....
        /*0068*/ 	.word	0xffffffff


	//   ....[16]....
        /*006c*/ 	.word	0xffffffff


	//   ....[17]....
        /*0070*/ 	.word	0xffffffff


	//   ....[18]....
        /*0074*/ 	.word	0xffffffff


	//   ....[19]....
        /*0078*/ 	.word	0xffffffff


	//   ....[20]....
        /*007c*/ 	.word	0xffffffff


	//   ....[21]....
        /*0080*/ 	.word	0xffffffff


	//   ....[22]....
        /*0084*/ 	.word	0xffffffff


	//   ....[23]....
        /*0088*/ 	.word	0xffffffff


	//   ....[24]....
        /*008c*/ 	.word	0xffffffff


	//   ....[25]....
        /*0090*/ 	.word	0xffffffff


	//   ....[26]....
        /*0094*/ 	.word	0xffffffff


	//   ....[27]....
        /*0098*/ 	.word	0xffffffff


	//   ....[28]....
        /*009c*/ 	.word	0xffffffff


	//   ....[29]....
        /*00a0*/ 	.word	0xffffffff


	//   ....[30]....
        /*00a4*/ 	.word	0xffffffff


	//   ....[31]....
        /*00a8*/ 	.word	0xffffffff


	//   ....[32]....
        /*00ac*/ 	.word	0xffffffff


	//   ....[33]....
        /*00b0*/ 	.word	0xffffffff


	//   ....[34]....
        /*00b4*/ 	.word	0xffffffff


	//   ....[35]....
        /*00b8*/ 	.word	0xffffffff


	//   ....[36]....
        /*00bc*/ 	.word	0xffffffff


	//   ....[37]....
        /*00c0*/ 	.word	0xffffffff


	//   ....[38]....
        /*00c4*/ 	.word	0xffffffff


	//   ....[39]....
        /*00c8*/ 	.word	0xffffffff


	//   ....[40]....
        /*00cc*/ 	.word	0xffffffff


	//   ....[41]....
        /*00d0*/ 	.word	0xffffffff


	//   ....[42]....
        /*00d4*/ 	.word	0xffffffff


	//   ....[43]....
        /*00d8*/ 	.word	0xffffffff


	//   ....[44]....
        /*00dc*/ 	.word	0xffffffff


	//   ....[45]....
        /*00e0*/ 	.word	0xffffffff


	//   ....[46]....
        /*00e4*/ 	.word	0xffffffff


	//   ....[47]....
        /*00e8*/ 	.word	0xffffffff


	//   ....[48]....
        /*00ec*/ 	.word	0xffffffff


	//   ....[49]....
        /*00f0*/ 	.word	0xffffffff


	//   ....[50]....
        /*00f4*/ 	.word	0xffffffff


	//   ....[51]....
        /*00f8*/ 	.word	0xffffffff


	//   ....[52]....
        /*00fc*/ 	.word	0xffffffff


	//   ....[53]....
        /*0100*/ 	.word	0xffffffff


	//   ....[54]....
        /*0104*/ 	.word	0xffffffff


	//   ....[55]....
        /*0108*/ 	.word	0xffffffff


	//   ....[56]....
        /*010c*/ 	.word	0xffffffff


	//   ....[57]....
        /*0110*/ 	.word	0xffffffff


	//----- nvinfo : EIATTR_COOP_GROUP_INSTR_OFFSETS
	.align		4
.L_2863:
        /*0114*/ 	.byte	0x04, 0x28
        /*0116*/ 	.short	(.L_2865 - .L_2864)


	//   ....[0]....
.L_2864:
        /*0118*/ 	.word	0x00000c00


	//   ....[1]....
        /*011c*/ 	.word	0x00000e80


	//   ....[2]....
        /*0120*/ 	.word	0x000011c0


	//   ....[3]....
        /*0124*/ 	.word	0x00002830


	//   ....[4]....
        /*0128*/ 	.word	0x00002cb0


	//   ....[5]....
        /*012c*/ 	.word	0x00003000


	//   ....[6]....
        /*0130*/ 	.word	0x00003650


	//   ....[7]....
        /*0134*/ 	.word	0x000044b0


	//   ....[8]....
        /*0138*/ 	.word	0x000044f0


	//   ....[9]....
        /*013c*/ 	.word	0x00004510


	//   ....[10]....
        /*0140*/ 	.word	0x00004520


	//   ....[11]....
        /*0144*/ 	.word	0x00004550


	//   ....[12]....
        /*0148*/ 	.word	0x00004580


	//   ....[13]....
        /*014c*/ 	.word	0x000045a0


	//   ....[14]....
        /*0150*/ 	.word	0x000045c0


	//   ....[15]....
        /*0154*/ 	.word	0x000045f0


	//   ....[16]....
        /*0158*/ 	.word	0x00004620


	//   ....[17]....
        /*015c*/ 	.word	0x00004640


	//   ....[18]....
        /*0160*/ 	.word	0x00004660


	//   ....[19]....
        /*0164*/ 	.word	0x00004690


	//   ....[20]....
        /*0168*/ 	.word	0x000046c0


	//   ....[21]....
        /*016c*/ 	.word	0x00004700


	//   ....[22]....
        /*0170*/ 	.word	0x00004730


	//   ....[23]....
        /*0174*/ 	.word	0x00004780


	//   ....[24]....
        /*0178*/ 	.word	0x000047a0


	//   ....[25]....
        /*017c*/ 	.word	0x000047c0


	//   ....[26]....
        /*0180*/ 	.word	0x000047e0


	//   ....[27]....
        /*0184*/ 	.word	0x00004810


	//   ....[28]....
        /*0188*/ 	.word	0x00004830


	//   ....[29]....
        /*018c*/ 	.word	0x00004850


	//   ....[30]....
        /*0190*/ 	.word	0x00004870


	//   ....[31]....
        /*0194*/ 	.word	0x00004880


	//   ....[32]....
        /*0198*/ 	.word	0x00004890


	//   ....[33]....
        /*019c*/ 	.word	0x000048a0


	//   ....[34]....
        /*01a0*/ 	.word	0x000048b0


	//   ....[35]....
        /*01a4*/ 	.word	0x00004c30


	//   ....[36]....
        /*01a8*/ 	.word	0x00004d50


	//   ....[37]....
        /*01ac*/ 	.word	0x00004de0


	//   ....[38]....
        /*01b0*/ 	.word	0x00004e10


	//   ....[39]....
        /*01b4*/ 	.word	0x00004e40


	//   ....[40]....
        /*01b8*/ 	.word	0x00004e70


	//   ....[41]....
        /*01bc*/ 	.word	0x00004e90


	//   ....[42]....
        /*01c0*/ 	.word	0x00004ec0


	//   ....[43]....
        /*01c4*/ 	.word	0x00004ee0


	//   ....[44]....
        /*01c8*/ 	.word	0x00004f00


	//   ....[45]....
        /*01cc*/ 	.word	0x00005450


	//   ....[46]....
        /*01d0*/ 	.word	0x00005760


	//   ....[47]....
        /*01d4*/ 	.word	0x00005df0


	//   ....[48]....
        /*01d8*/ 	.word	0x00006280


	//   ....[49]....
        /*01dc*/ 	.word	0x000062d0


	//   ....[50]....
        /*01e0*/ 	.word	0x00006320


	//   ....[51]....
        /*01e4*/ 	.word	0x00006350


	//   ....[52]....
        /*01e8*/ 	.word	0x00006370


	//   ....[53]....
        /*01ec*/ 	.word	0x00006450


	//   ....[54]....
        /*01f0*/ 	.word	0x00006490


	//   ....[55]....
        /*01f4*/ 	.word	0x000064e0


	//   ....[56]....
        /*01f8*/ 	.word	0x00006510


	//   ....[57]....
        /*01fc*/ 	.word	0x00006530


	//----- nvinfo : EIATTR_EXIT_INSTR_OFFSETS
	.align		4
.L_2865:
        /*0200*/ 	.byte	0x04, 0x1c
        /*0202*/ 	.short	(.L_2867 - .L_2866)


	//   ....[0]....
.L_2866:
        /*0204*/ 	.word	0x00006600


	//   ....[1]....
        /*0208*/ 	.word	0x00006c00


	//----- nvinfo : EIATTR_MAX_THREADS
	.align		4
.L_2867:
        /*020c*/ 	.byte	0x04, 0x05
        /*020e*/ 	.short	(.L_2869 - .L_2868)
.L_2868:
        /*0210*/ 	.word	0x00000020
        /*0214*/ 	.word	0x00000001
        /*0218*/ 	.word	0x00000001


	//----- nvinfo : EIATTR_CRS_STACK_SIZE
	.align		4
.L_2869:
        /*021c*/ 	.byte	0x04, 0x1e
        /*021e*/ 	.short	(.L_2871 - .L_2870)
.L_2870:
        /*0220*/ 	.word	0x00000000


	//----- nvinfo : EIATTR_CBANK_PARAM_SIZE
	.align		4
.L_2871:
        /*0224*/ 	.byte	0x03, 0x19
        /*0226*/ 	.short	0x01f0


	//----- nvinfo : EIATTR_PARAM_CBANK
	.align		4
        /*0228*/ 	.byte	0x04, 0x0a
        /*022a*/ 	.short	(.L_2873 - .L_2872)
	.align		4
.L_2872:
        /*022c*/ 	.word	index@(.nv.constant0._Z25selective_scan_bwd_kernelI32Selective_Scan_bwd_kernel_traitsILi32ELi8ELb0ELb0ELb0ELb1ELb1EffEEv12SSMParamsBwd)
        /*0230*/ 	.short	0x0210
        /*0232*/ 	.short	0x01f0


	//----- nvinfo : EIATTR_SW_WAR
	.align		4
.L_2873:
        /*0234*/ 	.byte	0x04, 0x36
        /*0236*/ 	.short	(.L_2875 - .L_2874)
.L_2874:
        /*0238*/ 	.word	0x00000008
.L_2875:


//--------------------- .nv.info._Z25selective_scan_bwd_kernelI32Selective_Scan_bwd_kernel_traitsILi32ELi8ELb0ELb0ELb1ELb0ELb0EffEEv12SSMParamsBwd --------------------------
	.section	.nv.info._Z25selective_scan_bwd_kernelI32Selective_Scan_bwd_kernel_traitsILi32ELi8ELb0ELb0ELb1ELb0ELb0EffEEv12SSMParamsBwd,"",@"SHT_CUDA_INFO"
	.sectionflags	@""
	.align	4


	//----- nvinfo : EIATTR_CUDA_API_VERSION
	.align		4
        /*0000*/ 	.byte	0x04, 0x37
        /*0002*/ 	.short	(.L_2877 - .L_2876)
.L_2876:
        /*0004*/ 	.word	0x00000082


	//----- nvinfo : EIATTR_KPARAM_INFO
	.align		4
.L_2877:
        /*0008*/ 	.byte	0x04, 0x17
        /*000a*/ 	.short	(.L_2879 - .L_2878)
.L_2878:
        /*000c*/ 	.word	0x00000000
        /*0010*/ 	.short	0x0000
        /*0012*/ 	.short	0x0000
        /*0014*/ 	.byte	0x00, 0xf0, 0xc1, 0x07


	//----- nvinfo : EIATTR_SPARSE_MMA_MASK
	.align		4
.L_2879:
        /*0018*/ 	.byte	0x03, 0x50
        /*001a*/ 	.short	0x0000


	//----- nvinfo : EIATTR_MAXREG_COUNT
	.align		4
        /*001c*/ 	.byte	0x03, 0x1b
        /*001e*/ 	.short	0x00ff


	//----- nvinfo : EIATTR_NUM_BARRIERS
	.align		4
        /*0020*/ 	.byte	0x02, 0x4c
        /*0022*/ 	.byte	0x01
	.zero		1


	//----- nvinfo : EIATTR_MERCURY_ISA_VERSION
	.align		4
        /*0024*/ 	.byte	0x03, 0x5f
        /*0026*/ 	.short	0x0101


	//----- nvinfo : EIATTR_COOP_GROUP_MASK_REGIDS
	.align		4
        /*0028*/ 	.byte	0x04, 0x29
        /*002a*/ 	.short	(.L_2881 - .L_2880)


	//   ....[0]....
.L_2880:
        /*002c*/ 	.word	0xffffffff


	//   ....[1]....
        /*0030*/ 	.word	0xffffffff


	//   ....[2]....
        /*0034*/ 	.word	0xffffffff


	//   ....[3]....
        /*0038*/ 	.word	0xffffffff


	//   ....[4]....
        /*003c*/ 	.word	0xffffffff


	//   ....[5]....
        /*0040*/ 	.word	0xffffffff


	//   ....[6]....
        /*0044*/ 	.word	0xffffffff


	//   ....[7]....
        /*0048*/ 	.word	0xffffffff


	//   ....[8]....
        /*004c*/ 	.word	0xffffffff


	//   ....[9]....
        /*0050*/ 	.word	0xffffffff


	//   ....[10]....
        /*0054*/ 	.word	0xffffffff


	//   ....[11]....
        /*0058*/ 	.word	0xffffffff


	//   ....[12]....
        /*005c*/ 	.word	0xffffffff


	//   ....[13]....
        /*0060*/ 	.word	0xffffffff


	//   ....[14]....
        /*0064*/ 	.word	0xffffffff


	//   ....[15]....
        /*0068*/ 	.word	0xffffffff


	//   ....[16]....
        /*006c*/ 	.word	0xffffffff


	//   ....[17]....
        /*0070*/ 	.word	0xffffffff


	//   ....[18]....
        /*0074*/ 	.word	0xffffffff


	//   ....[19]....
        /*0078*/ 	.word	0xffffffff


	//   ....[20]....
        /*007c*/ 	.word	0xffffffff


	//   ....[21]....
        /*0080*/ 	.word	0xffffffff


	//   ....[22]....
        /*0084*/ 	.word	0xffffffff


	//   ....[23]....
        /*0088*/ 	.word	0xffffffff


	//   ....[24]....
        /*008c*/ 	.word	0xffffffff


	//   ....[25]....
        /*0090*/ 	.word	0xffffffff


	//   ....[26]....
        /*0094*/ 	.word	0xffffffff


	//   ....[27]....
        /*0098*/ 	.word	0xffffffff


	//   ....[28]....
        /*009c*/ 	.word	0xffffffff


	//   ....[29]....
        /*00a0*/ 	.word	0xffffffff


	//   ....[30]....
        /*00a4*/ 	.word	0xffffffff


	//   ....[31]....
        /*00a8*/ 	.word	0xffffffff


	//   ....[32]....
        /*00ac*/ 	.word	0xffffffff


	//   ....[33]....
        /*00b0*/ 	.word	0xffffffff


	//   ....[34]....
        /*00b4*/ 	.word	0xffffffff


	//   ....[35]....
        /*00b8*/ 	.word	0xffffffff


	//   ....[36]....
        /*00bc*/ 	.word	0xffffffff


	//   ....[37]....
        /*00c0*/ 	.word	0xffffffff


	//   ....[38]....
        /*00c4*/ 	.word	0xffffffff


	//   ....[39]....
        /*00c8*/ 	.word	0xffffffff


	//   ....[40]....
        /*00cc*/ 	.word	0xffffffff


	//   ....[41]....
        /*00d0*/ 	.word	0xffffffff


	//   ....[42]....
        /*00d4*/ 	.word	0xffffffff


	//   ....[43]....
        /*00d8*/ 	.word	0xffffffff


	//   ....[44]....
        /*00dc*/ 	.word	0xffffffff


	//   ....[45]....
        /*00e0*/ 	.word	0xffffffff


	//   ....[46]....
        /*00e4*/ 	.word	0xffffffff


	//   ....[47]....
        /*00e8*/ 	.word	0xffffffff


	//   ....[48]....
        /*00ec*/ 	.word	0xffffffff


	//   ....[49]....
        /*00f0*/ 	.word	0xffffffff


	//   ....[50]....
        /*00f4*/ 	.word	0xffffffff


	//   ....[51]....
        /*00f8*/ 	.word	0xffffffff


	//   ....[52]....
        /*00fc*/ 	.word	0xffffffff


	//   ....[53]....
        /*0100*/ 	.word	0xffffffff


	//----- nvinfo : EIATTR_COOP_GROUP_INSTR_OFFSETS
	.align		4
.L_2881:
        /*0104*/ 	.byte	0x04, 0x28
        /*0106*/ 	.short	(.L_2883 - .L_2882)


	//   ....[0]....
.L_2882:
        /*0108*/ 	.word	0x00001020


	//   ....[1]....
        /*010c*/ 	.word	0x000012c0


	//   ....[2]....
        /*0110*/ 	.word	0x000014b0


	//   ....[3]....
        /*0114*/ 	.word	0x000020e0


	//   ....[4]....
        /*0118*/ 	.word	0x000024d0


	//   ....[5]....
        /*011c*/ 	.word	0x00002510


	//   ....[6]....
        /*0120*/ 	.word	0x000026a0


	//   ....[7]....
        /*0124*/ 	.word	0x000026e0


	//   ....[8]....
        /*0128*/ 	.word	0x00002770


	//   ....[9]....
        /*012c*/ 	.word	0x00002780


	//   ....[10]....
        /*0130*/ 	.word	0x000027c0


	//   ....[11]....
        /*0134*/ 	.word	0x000027d0


	//   ....[12]....
        /*0138*/ 	.word	0x00002800


	//   ....[13]....
        /*013c*/ 	.word	0x00002820


	//   ....[14]....
        /*0140*/ 	.word	0x00002850


	//   ....[15]....
        /*0144*/ 	.word	0x00002870


	//   ....[16]....
        /*0148*/ 	.word	0x000028a0


	//   ....[17]....
        /*014c*/ 	.word	0x000028c0


	//   ....[18]....
        /*0150*/ 	.word	0x000028f0


	//   ....[19]....
        /*0154*/ 	.word	0x00002910


	//   ....[20]....
        /*0158*/ 	.word	0x00002930


	//   ....[21]....
        /*015c*/ 	.word	0x00002950


	//   ....[22]....
        /*0160*/ 	.word	0x00002960


	//   ....[23]....
        /*0164*/ 	.word	0x000029b0


	//   ....[24]....
        /*0168*/ 	.word	0x000029d0


	//   ....[25]....
        /*016c*/ 	.word	0x00002a20


	//   ....[26]....
        /*0170*/ 	.word	0x00002a30


	//   ....[27]....
        /*0174*/ 	.word	0x00002b10


	//   ....[28]....
        /*0178*/ 	.word	0x00002b50


	//   ....[29]....
        /*017c*/ 	.word	0x00002b90


	//   ....[30]....
        /*0180*/ 	.word	0x00002bd0


	//   ....[31]....
        /*0184*/ 	.word	0x00002c10


	//   ....[32]....
        /*0188*/ 	.word	0x000035b0


	//   ....[33]....
        /*018c*/ 	.word	0x000035f0


	//   ....[34]....
        /*0190*/ 	.word	0x00003750


	//   ....[35]....
        /*0194*/ 	.word	0x00003770


	//   ....[36]....
        /*0198*/ 	.word	0x000037a0


	//   ....[37]....
        /*019c*/ 	.word	0x000037c0


	//   ....[38]....
        /*01a0*/ 	.word	0x000037f0


	//   ....[39]....
        /*01a4*/ 	.word	0x00003810


	//   ....[40]....
        /*01a8*/ 	.word	0x00003850


	//   ....[41]....
        /*01ac*/ 	.word	0x00003890


	//   ....[42]....
        /*01b0*/ 	.word	0x00003cc0


	//   ....[43]....
        /*01b4*/ 	.word	0x00004150


	//   ....[44]....
        /*01b8*/ 	.word	0x000045e0


	//   ....[45]....
        /*01bc*/ 	.word	0x00004630


	//   ....[46]....
        /*01c0*/ 	.word	0x00004680


	//   ....[47]....
        /*01c4*/ 	.word	0x000046b0


	//   ....[48]....
        /*01c8*/ 	.word	0x000046d0


	//   ....[49]....
        /*01cc*/ 	.word	0x000047b0


	//   ....[50]....
        /*01d0*/ 	.word	0x000047f0


	//   ....[51]....
        /*01d4*/ 	.word	0x00004840


	//   ....[52]....
        /*01d8*/ 	.word	0x00004870


	//   ....[53]....
        /*01dc*/ 	.word	0x00004890


	//----- nvinfo : EIATTR_EXIT_INSTR_OFFSETS
	.align		4
.L_2883:
        /*01e0*/ 	.byte	0x04, 0x1c
        /*01e2*/ 	.short	(.L_2885 - .L_2884)


	//   ....[0]....
.L_2884:
        /*01e4*/ 	.word	0x00004960


	//   ....[1]....
        /*01e8*/ 	.word	0x00004c40


	//----- nvinfo : EIATTR_MAX_THREADS
	.align		4
.L_2885:
        /*01ec*/ 	.byte	0x04, 0x05
        /*01ee*/ 	.short	(.L_2887 - .L_2886)
.L_2886:
        /*01f0*/ 	.word	0x00000020
        /*01f4*/ 	.word	0x00000001
        /*01f8*/ 	.word	0x00000001


	//----- nvinfo : EIATTR_CRS_STACK_SIZE
	.align		4
.L_2887:
        /*01fc*/ 	.byte	0x04, 0x1e
        /*01fe*/ 	.short	(.L_2889 - .L_2888)
.L_2888:
        /*0200*/ 	.word	0x00000000


	//----- nvinfo : EIATTR_CBANK_PARAM_SIZE
	.align		4
.L_2889:
        /*0204*/ 	.byte	0x03, 0x19
        /*0206*/ 	.short	0x01f0


	//----- nvinfo : EIATTR_PARAM_CBANK
	.align		4
        /*0208*/ 	.byte	0x04, 0x0a
        /*020a*/ 	.short	(.L_2891 - .L_2890)
	.align		4
.L_2890:
        /*020c*/ 	.word	index@(.nv.constant0._Z25selective_scan_bwd_kernelI32Selective_Scan_bwd_kernel_traitsILi32ELi8ELb0ELb0ELb1ELb0ELb0EffEEv12SSMParamsBwd)
        /*0210*/ 	.short	0x0210
        /*0212*/ 	.short	0x01f0


	//----- nvinfo : EIATTR_SW_WAR
	.align		4
.L_2891:
        /*0214*/ 	.byte	0x04, 0x36
        /*0216*/ 	.short	(.L_2893 - .L_2892)
.L_2892:
        /*0218*/ 	.word	0x00000008
.L_2893:


//--------------------- .nv.info._Z25selective_scan_bwd_kernelI32Selective_Scan_bwd_kernel_traitsILi32ELi8ELb0ELb0ELb1ELb0ELb1EffEEv12SSMParamsBwd --------------------------
	.section	.nv.info._Z25selective_scan_bwd_kernelI32Selective_Scan_bwd_kernel_traitsILi32ELi8ELb0ELb0ELb1ELb0ELb1EffEEv12SSMParamsBwd,"",@"SHT_CUDA_INFO"
	.sectionflags	@""
	.align	4


	//----- nvinfo : EIATTR_CUDA_API_VERSION
	.align		4
        /*0000*/ 	.byte	0x04, 0x37
        /*0002*/ 	.short	(.L_2895 - .L_2894)
.L_2894:
        /*0004*/ 	.word	0x00000082


	//----- nvinfo : EIATTR_KPARAM_INFO
	.align		4
.L_2895:
        /*0008*/ 	.byte	0x04, 0x17
        /*000a*/ 	.short	(.L_2897 - .L_2896)
.L_2896:
        /*000c*/ 	.word	0x00000000
        /*0010*/ 	.short	0x0000
        /*0012*/ 	.short	0x0000
        /*0014*/ 	.byte	0x00, 0xf0, 0xc1, 0x07


	//----- nvinfo : EIATTR_SPARSE_MMA_MASK
	.align		4
.L_2897:
        /*0018*/ 	.byte	0x03, 0x50
        /*001a*/ 	.short	0x0000


	//----- nvinfo : EIATTR_MAXREG_COUNT
	.align		4
        /*001c*/ 	.byte	0x03, 0x1b
        /*001e*/ 	.short	0x00ff


	//----- nvinfo : EIATTR_NUM_BARRIERS
	.align		4
        /*0020*/ 	.byte	0x02, 0x4c
        /*0022*/ 	.byte	0x01
	.zero		1


	//----- nvinfo : EIATTR_MERCURY_ISA_VERSION
	.align		4
        /*0024*/ 	.byte	0x03, 0x5f
        /*0026*/ 	.short	0x0101


	//----- nvinfo : EIATTR_COOP_GROUP_MASK_REGIDS
	.align		4
        /*0028*/ 	.byte	0x04, 0x29
        /*002a*/ 	.short	(.L_2899 - .L_2898)


	//   ....[0]....
.L_2898:
        /*002c*/ 	.word	0xffffffff


	//   ....[1]....
        /*0030*/ 	.word	0xffffffff


	//   ....[2]....
        /*0034*/ 	.word	0xffffffff


	//   ....[3]....
        /*0038*/ 	.word	0xffffffff


	//   ....[4]....
        /*003c*/ 	.word	0xffffffff


	//   ....[5]....
        /*0040*/ 	.word	0xffffffff


	//   ....[6]....
        /*0044*/ 	.word	0xffffffff


	//   ....[7]....
        /*0048*/ 	.word	0xffffffff


	//   ....[8]....
        /*004c*/ 	.word	0xffffffff


	//   ....[9]....
        /*0050*/ 	.word	0xffffffff


	//   ....[10]....
        /*0054*/ 	.word	0xffffffff


	//   ....[11]....
        /*0058*/ 	.word	0xffffffff


	//   ....[12]....
        /*005c*/ 	.word	0xffffffff


	//   ....[13]....
        /*0060*/ 	.word	0xffffffff


	//   ....[14]....
        /*0064*/ 	.word	0xffffffff


	//   ....[15]....
        /*0068*/ 	.word	0xffffffff


	//   ....[16]....
        /*006c*/ 	.word	0xffffffff


	//   ....[17]....
        /*0070*/ 	.word	0xffffffff


	//   ....[18]....
        /*0074*/ 	.word	0xffffffff


	//   ....[19]....
        /*0078*/ 	.word	0xffffffff


	//   ....[20]....
        /*007c*/ 	.word	0xffffffff


	//   ....[21]....
        /*0080*/ 	.word	0xffffffff


	//   ....[22]....
        /*0084*/ 	.word	0xffffffff


	//   ....[23]....
        /*0088*/ 	.word	0xffffffff


	//   ....[24]....
        /*008c*/ 	.word	0xffffffff


	//   ....[25]....
        /*0090*/ 	.word	0xffffffff


	//   ....[26]....
        /*0094*/ 	.word	0xffffffff


	//   ....[27]....
        /*0098*/ 	.word	0xffffffff


	//   ....[28]....
        /*009c*/ 	.word	0xffffffff


	//   ....[29]....
        /*00a0*/ 	.word	0xffffffff


	//   ....[30]....
        /*00a4*/ 	.word	0xffffffff


	//   ....[31]....
        /*00a8*/ 	.word	0xffffffff


	//   ....[32]....
        /*00ac*/ 	.word	0xffffffff


	//   ....[33]....
        /*00b0*/ 	.word	0xffffffff


	//   ....[34]....
        /*00b4*/ 	.word	0xffffffff


	//   ....[35]....
        /*00b8*/ 	.word	0xffffffff


	//   ....[36]....
        /*00bc*/ 	.word	0xffffffff


	//   ....[37]....
        /*00c0*/ 	.word	0xffffffff


	//   ....[38]....
        /*00c4*/ 	.word	0xffffffff


	//   ....[39]....
        /*00c8*/ 	.word	0xffffffff


	//   ....[40]....
        /*00cc*/ 	.word	0xffffffff


	//   ....[41]....
        /*00d0*/ 	.word	0xffffffff


	//   ....[42]....
        /*00d4*/ 	.word	0xffffffff


	//   ....[43]....
        /*00d8*/ 	.word	0xffffffff


	//   ....[44]....
        /*00dc*/ 	.word	0xffffffff


	//   ....[45]....
        /*00e0*/ 	.word	0xffffffff


	//   ....[46]....
        /*00e4*/ 	.word	0xffffffff


	//   ....[47]....
        /*00e8*/ 	.word	0xffffffff


	//   ....[48]....
        /*00ec*/ 	.word	0xffffffff


	//   ....[49]....
        /*00f0*/ 	.word	0xffffffff


	//   ....[50]....
        /*00f4*/ 	.word	0xffffffff


	//   ....[51]....
        /*00f8*/ 	.word	0xffffffff


	//   ....[52]....
        /*00fc*/ 	.word	0xffffffff


	//   ....[53]....
        /*0100*/ 	.word	0xffffffff


	//   ....[54]....
        /*0104*/ 	.word	0xffffffff


	//   ....[55]....
        /*0108*/ 	.word	0xffffffff


	//   ....[56]....
        /*010c*/ 	.word	0xffffffff


	//   ....[57]....
        /*0110*/ 	.word	0xffffffff


	//----- nvinfo : EIATTR_COOP_GROUP_INSTR_OFFSETS
	.align		4
.L_2899:
        /*0114*/ 	.byte	0x04, 0x28
        /*0116*/ 	.short	(.L_2901 - .L_2900)


	//   ....[0]....
.L_2900:
        /*0118*/ 	.word	0x00000f80


	//   ....[1]....
        /*011c*/ 	.word	0x000011f0


	//   ....[2]....
        /*0120*/ 	.word	0x00001620


	//   ....[3]....
        /*0124*/ 	.word	0x00001990


	//   ....[4]....
        /*0128*/ 	.word	0x00001de0


	//   ....[5]....
        /*012c*/ 	.word	0x00002170


	//   ....[6]....
        /*0130*/ 	.word	0x000027e0


	//   ....[7]....
        /*0134*/ 	.word	0x00003620


	//   ....[8]....
        /*0138*/ 	.word	0x00003a10


	//   ....[9]....
        /*013c*/ 	.word	0x00003a50


	//   ....[10]....
        /*0140*/ 	.word	0x00003bf0


	//   ....[11]....
        /*0144*/ 	.word	0x00003c30


	//   ....[12]....
        /*0148*/ 	.word	0x00003c70


	//   ....[13]....
        /*014c*/ 	.word	0x00003cc0


	//   ....[14]....
        /*0150*/ 	.word	0x00003cd0


	//   ....[15]....
        /*0154*/ 	.word	0x00003cf0


	//   ....[16]....
        /*0158*/ 	.word	0x00003d20


	//   ....[17]....
        /*015c*/ 	.word	0x00003d60


	//   ....[18]....
        /*0160*/ 	.word	0x00003d70


	//   ....[19]....
        /*0164*/ 	.word	0x00003db0


	//   ....[20]....
        /*0168*/ 	.word	0x00003dc0


	//   ....[21]....
        /*016c*/ 	.word	0x00003e00


	//   ....[22]....
        /*0170*/ 	.word	0x00003e10


	//   ....[23]....
        /*0174*/ 	.word	0x00003e50


	//   ....[24]....
        /*0178*/ 	.word	0x00003e60


	//   ....[25]....
        /*017c*/ 	.word	0x00003eb0


	//   ....[26]....
        /*0180*/ 	.word	0x00003ec0


	//   ....[27]....
        /*0184*/ 	.word	0x00003f20


	//   ....[28]....
        /*0188*/ 	.word	0x00003f30


	//   ....[29]....
        /*018c*/ 	.word	0x00003f80


	//   ....[30]....
        /*0190*/ 	.word	0x00003f90


	//   ....[31]....
        /*0194*/ 	.word	0x00004070


	//   ....[32]....
        /*0198*/ 	.word	0x000040b0


	//   ....[33]....
        /*019c*/ 	.word	0x000040e0


	//   ....[34]....
        /*01a0*/ 	.word	0x00004140


	//   ....[35]....
        /*01a4*/ 	.word	0x00004180


	//   ....[36]....
        /*01a8*/ 	.word	0x00004b20


	//   ....[37]....
        /*01ac*/ 	.word	0x00004b60


	//   ....[38]....
        /*01b0*/ 	.word	0x00004cf0


	//   ....[39]....
        /*01b4*/ 	.word	0x00004d30


	//   ....[40]....
        /*01b8*/ 	.word	0x00004de0


	//   ....[41]....
        /*01bc*/ 	.word	0x00004e00


	//   ....[42]....
        /*01c0*/ 	.word	0x00004e30


	//   ....[43]....
        /*01c4*/ 	.word	0x00004e50


	//   ....[44]....
        /*01c8*/ 	.word	0x00004e90


	//   ....[45]....
        /*01cc*/ 	.word	0x00004ed0


	//   ....[46]....
        /*01d0*/ 	.word	0x00005200


	//   ....[47]....
        /*01d4*/ 	.word	0x000056f0


	//   ....[48]....
        /*01d8*/ 	.word	0x00005b40


	//   ....[49]....
        /*01dc*/ 	.word	0x00005b90


	//   ....[50]....
        /*01e0*/ 	.word	0x00005be0


	//   ....[51]....
        /*01e4*/ 	.word	0x00005c10


	//   ....[52]....
        /*01e8*/ 	.word	0x00005c30


	//   ....[53]....
        /*01ec*/ 	.word	0x00005d10


	//   ....[54]....
        /*01f0*/ 	.word	0x00005d50


	//   ....[55]....
        /*01f4*/ 	.word	0x00005da0


	//   ....[56]....
        /*01f8*/ 	.word	0x00005dd0


	//   ....[57]....
        /*01fc*/ 	.word	0x00005df0


	//----- nvinfo : EIATTR_EXIT_INSTR_OFFSETS
	.align		4
.L_2901:
        /*0200*/ 	.byte	0x04, 0x1c
        /*0202*/ 	.short	(.L_2903 - .L_2902)


	//   ....[0]....
.L_2902:
        /*0204*/ 	.word	0x00005ec0


	//   ....[1]....
        /*0208*/ 	.word	0x000061a0


	//----- nvinfo : EIATTR_MAX_THREADS
	.align		4
.L_2903:
        /*020c*/ 	.byte	0x04, 0x05
        /*020e*/ 	.short	(.L_2905 - .L_2904)
.L_2904:
        /*0210*/ 	.word	0x00000020
        /*0214*/ 	.word	0x00000001
        /*0218*/ 	.word	0x00000001


	//----- nvinfo : EIATTR_CRS_STACK_SIZE
	.align		4
.L_2905:
        /*021c*/ 	.byte	0x04, 0x1e
        /*021e*/ 	.short	(.L_2907 - .L_2906)
.L_2906:
        /*0220*/ 	.word	0x00000000


	//----- nvinfo : EIATTR_CBANK_PARAM_SIZE
	.align		4
.L_2907:
        /*0224*/ 	.byte	0x03, 0x19
        /*0226*/ 	.short	0x01f0


	//----- nvinfo : EIATTR_PARAM_CBANK
	.align		4
        /*0228*/ 	.byte	0x04, 0x0a
        /*022a*/ 	.short	(.L_2909 - .L_2908)
	.align		4
.L_2908:
        /*022c*/ 	.word	index@(.nv.constant0._Z25selective_scan_bwd_kernelI32Selective_Scan_bwd_kernel_traitsILi32ELi8ELb0ELb0ELb1ELb0ELb1EffEEv12SSMParamsBwd)
        /*0230*/ 	.short	0x0210
        /*0232*/ 	.short	0x01f0


	//----- nvinfo : EIATTR_SW_WAR
	.align		4
.L_2909:
        /*0234*/ 	.byte	0x04, 0x36
        /*0236*/ 	.short	(.L_2911 - .L_2910)
.L_2910:
        /*0238*/ 	.word	0x00000008
.L_2911:


//--------------------- .nv.info._Z25selective_scan_bwd_kernelI32Selective_Scan_bwd_kernel_traitsILi32ELi8ELb0ELb0ELb1ELb1ELb0EffEEv12SSMParamsBwd --------------------------
	.section	.nv.info._Z25selective_scan_bwd_kernelI32Selective_Scan_bwd_kernel_traitsILi32ELi8ELb0ELb0ELb1ELb1ELb0EffEEv12SSMParamsBwd,"",@"SHT_CUDA_INFO"
	.sectionflags	@""
	.align	4


	//----- nvinfo : EIATTR_CUDA_API_VERSION
	.align		4
        /*0000*/ 	.byte	0x04, 0x37
        /*0002*/ 	.short	(.L_2913 - .L_2912)
.L_2912:
        /*0004*/ 	.word	0x00000082


	//----- nvinfo : EIATTR_KPARAM_INFO
	.align		4
.L_2913:
        /*0008*/ 	.byte	0x04, 0x17
        /*000a*/ 	.short	(.L_2915 - .L_2914)
.L_2914:
        /*000c*/ 	.word	0x00000000
        /*0010*/ 	.short	0x0000
        /*0012*/ 	.short	0x0000
        /*0014*/ 	.byte	0x00, 0xf0, 0xc1, 0x07


	//----- nvinfo : EIATTR_SPARSE_MMA_MASK
	.align		4
.L_2915:
        /*0018*/ 	.byte	0x03, 0x50
        /*001a*/ 	.short	0x0000


	//----- nvinfo : EIATTR_MAXREG_COUNT
	.align		4
        /*001c*/ 	.byte	0x03, 0x1b
        /*001e*/ 	.short	0x00ff


	//----- nvinfo : EIATTR_NUM_BARRIERS
	.align		4
        /*0020*/ 	.byte	0x02, 0x4c
        /*0022*/ 	.byte	0x01
	.zero		1


	//----- nvinfo : EIATTR_MERCURY_ISA_VERSION
	.align		4
        /*0024*/ 	.byte	0x03, 0x5f
        /*0026*/ 	.short	0x0101


	//----- nvinfo : EIATTR_COOP_GROUP_MASK_REGIDS
	.align		4
        /*0028*/ 	.byte	0x04, 0x29
        /*002a*/ 	.short	(.L_2917 - .L_2916)


	//   ....[0]....
.L_2916:
        /*002c*/ 	.word	0xffffffff


	//   ....[1]....
        /*0030*/ 	.word	0xffffffff


	//   ....[2]....
        /*0034*/ 	.word	0xffffffff


	//   ....[3]....
        /*0038*/ 	.word	0xffffffff


	//   ....[4]....
        /*003c*/ 	.word	0xffffffff


	//   ....[5]....
        /*0040*/ 	.word	0xffffffff


	//   ....[6]....
        /*0044*/ 	.word	0xffffffff


	//   ....[7]....
        /*0048*/ 	.word	0xffffffff


	//   ....[8]....
        /*004c*/ 	.word	0xffffffff


	//   ....[9]....
        /*0050*/ 	.word	0xffffffff


	//   ....[10]....
        /*0054*/ 	.word	0xffffffff


	//   ....[11]....
        /*0058*/ 	.word	0xffffffff


	//   ....[12]....
        /*005c*/ 	.word	0xffffffff


	//   ....[13]....
        /*0060*/ 	.word	0xffffffff


	//   ....[14]....
        /*0064*/ 	.word	0xffffffff


	//   ....[15]....
        /*0068*/ 	.word	0xffffffff


	//   ....[16]....
        /*006c*/ 	.word	0xffffffff


	//   ....[17]....
        /*0070*/ 	.word	0xffffffff


	//   ....[18]....
        /*0074*/ 	.word	0xffffffff


	//   ....[19]....
        /*0078*/ 	.word	0xffffffff


	//   ....[20]....
        /*007c*/ 	.word	0xffffffff


	//   ....[21]....
        /*0080*/ 	.word	0xffffffff


	//   ....[22]....
        /*0084*/ 	.word	0xffffffff


	//   ....[23]....
        /*0088*/ 	.word	0xffffffff


	//   ....[24]....
        /*008c*/ 	.word	0xffffffff


	//   ....[25]....
        /*0090*/ 	.word	0xffffffff


	//   ....[26]....
        /*0094*/ 	.word	0xffffffff


	//   ....[27]....
        /*0098*/ 	.word	0xffffffff


	//   ....[28]....
        /*009c*/ 	.word	0xffffffff


	//   ....[29]....
        /*00a0*/ 	.word	0xffffffff


	//   ....[30]....
        /*00a4*/ 	.word	0xffffffff


	//   ....[31]....
        /*00a8*/ 	.word	0xffffffff


	//   ....[32]....
        /*00ac*/ 	.word	0xffffffff


	//   ....[33]....
        /*00b0*/ 	.word	0xffffffff


	//   ....[34]....
        /*00b4*/ 	.word	0xffffffff


	//   ....[35]....
        /*00b8*/ 	.word	0xffffffff


	//   ....[36]....
        /*00bc*/ 	.word	0xffffffff


	//   ....[37]....
        /*00c0*/ 	.word	0xffffffff


	//   ....[38]....
        /*00c4*/ 	.word	0xffffffff


	//   ....[39]....
        /*00c8*/ 	.word	0xffffffff


	//   ....[40]....
        /*00cc*/ 	.word	0xffffffff


	//   ....[41]....
        /*00d0*/ 	.word	0xffffffff


	//   ....[42]....
        /*00d4*/ 	.word	0xffffffff


	//   ....[43]....
        /*00d8*/ 	.word	0xffffffff


	//   ....[44]....
        /*00dc*/ 	.word	0xffffffff


	//   ....[45]....
        /*00e0*/ 	.word	0xffffffff


	//   ....[46]....
        /*00e4*/ 	.word	0xffffffff


	//   ....[47]....
        /*00e8*/ 	.word	0xffffffff


	//   ....[48]....
        /*00ec*/ 	.word	0xffffffff


	//   ....[49]....
        /*00f0*/ 	.word	0xffffffff


	//   ....[50]....
        /*00f4*/ 	.word	0xffffffff


	//   ....[51]....
        /*00f8*/ 	.word	0xffffffff


	//   ....[52]....
        /*00fc*/ 	.word	0xffffffff


	//   ....[53]....
        /*0100*/ 	.word	0xffffffff


	//   ....[54]....
        /*0104*/ 	.word	0xffffffff


	//----- nvinfo : EIATTR_COOP_GROUP_INSTR_OFFSETS
	.align		4
.L_2917:
        /*0108*/ 	.byte	0x04, 0x28
        /*010a*/ 	.short	(.L_2919 - .L_2918)


	//   ....[0]....
.L_2918:
        /*010c*/ 	.word	0x00000fb0


	//   ....[1]....
        /*0110*/ 	.word	0x00001200


	//   ....[2]....
        /*0114*/ 	.word	0x00001500


	//   ....[3]....
        /*0118*/ 	.word	0x00003170


	//   ....[4]....
        /*011c*/ 	.word	0x000034f0


	//   ....[5]....
        /*0120*/ 	.word	0x000035b0


	//   ....[6]....
        /*0124*/ 	.word	0x00003740


	//   ....[7]....
        /*0128*/ 	.word	0x00003780


	//   ....[8]....
        /*012c*/ 	.word	0x000037a0


	//   ....[9]....
        /*0130*/ 	.word	0x000037b0


	//   ....[10]....
        /*0134*/ 	.word	0x000037c0


	//   ....[11]....
        /*0138*/ 	.word	0x000037f0


	//   ....[12]....
        /*013c*/ 	.word	0x00003820


	//   ....[13]....
        /*0140*/ 	.word	0x00003840


	//   ....[14]....
        /*0144*/ 	.word	0x00003860


	//   ....[15]....
        /*0148*/ 	.word	0x00003890


	//   ....[16]....
        /*014c*/ 	.word	0x000038c0


	//   ....[17]....
        /*0150*/ 	.word	0x000038e0


	//   ....[18]....
        /*0154*/ 	.word	0x00003900


	//   ....[19]....
        /*0158*/ 	.word	0x00003940


	//   ....[20]....
        /*015c*/ 	.word	0x00003980


	//   ....[21]....
        /*0160*/ 	.word	0x000039a0


	//   ....[22]....
        /*0164*/ 	.word	0x000039d0


	//   ....[23]....
        /*0168*/ 	.word	0x00003a20


	//   ....[24]....
        /*016c*/ 	.word	0x00003a40


	//   ....[25]....
        /*0170*/ 	.word	0x00003a70


	//   ....[26]....
        /*0174*/ 	.word	0x00003a80


	//   ....[27]....
        /*0178*/ 	.word	0x00003ac0


	//   ....[28]....
        /*017c*/ 	.word	0x00003af0


	//   ....[29]....
        /*0180*/ 	.word	0x00003b30


	//   ....[30]....
        /*0184*/ 	.word	0x00003ba0


	//   ....[31]....
        /*0188*/ 	.word	0x00003be0


	//   ....[32]....
        /*018c*/ 	.word	0x000045b0


	//   ....[33]....
        /*0190*/ 	.word	0x000045f0


	//   ....[34]....
        /*0194*/ 	.word	0x00004740


	//   ....[35]....
        /*0198*/ 	.word	0x00004760


	//   ....[36]....
        /*019c*/ 	.word	0x00004790


	//   ....[37]....
        /*01a0*/ 	.word	0x000047b0


	//   ....[38]....
        /*01a4*/ 	.word	0x000047e0


	//   ....[39]....
        /*01a8*/ 	.word	0x00004800


	//   ....[40]....
        /*01ac*/ 	.word	0x00004850


	//   ....[41]....
        /*01b0*/ 	.word	0x00004890


	//   ....[42]....
        /*01b4*/ 	.word	0x00004dc0


	//   ....[43]....
        /*01b8*/ 	.word	0x000050a0


	//   ....[44]....
        /*01bc*/ 	.word	0x00005720


	//   ....[45]....
        /*01c0*/ 	.word	0x00005bb0


	//   ....[46]....
        /*01c4*/ 	.word	0x00005c00


	//   ....[47]....
        /*01c8*/ 	.word	0x00005c50


	//   ....[48]....
        /*01cc*/ 	.word	0x00005c80


	//   ....[49]....
        /*01d0*/ 	.word	0x00005ca0


	//   ....[50]....
        /*01d4*/ 	.word	0x00005d80


	//   ....[51]....
        /*01d8*/ 	.word	0x00005dc0


	//   ....[52]....
        /*01dc*/ 	.word	0x00005e10


	//   ....[53]....
        /*01e0*/ 	.word	0x00005e40


	//   ....[54]....
        /*01e4*/ 	.word	0x00005e60


	//----- nvinfo : EIATTR_EXIT_INSTR_OFFSETS
	.align		4
.L_2919:
        /*01e8*/ 	.byte	0x04, 0x1c
        /*01ea*/ 	.short	(.L_2921 - .L_2920)


	//   ....[0]....
.L_2920:
        /*01ec*/ 	.word	0x00005f30


	//   ....[1]....
        /*01f0*/ 	.word	0x00006210


	//----- nvinfo : EIATTR_MAX_THREADS
	.align		4
.L_2921:
        /*01f4*/ 	.byte	0x04, 0x05
        /*01f6*/ 	.short	(.L_2923 - .L_2922)
.L_2922:
        /*01f8*/ 	.word	0x00000020
        /*01fc*/ 	.word	0x00000001
        /*0200*/ 	.word	0x00000001


	//----- nvinfo : EIATTR_CRS_STACK_SIZE
	.align		4
.L_2923:
        /*0204*/ 	.byte	0x04, 0x1e
        /*0206*/ 	.short	(.L_2925 - .L_2924)
.L_2924:
        /*0208*/ 	.word	0x00000000


	//----- nvinfo : EIATTR_CBANK_PARAM_SIZE
	.align		4
.L_2925:
        /*020c*/ 	.byte	0x03, 0x19
        /*020e*/ 	.short	0x01f0


	//----- nvinfo : EIATTR_PARAM_CBANK
	.align		4
        /*0210*/ 	.byte	0x04, 0x0a
        /*0212*/ 	.short	(.L_2927 - .L_2926)
	.align		4
.L_2926:
        /*0214*/ 	.word	index@(.nv.constant0._Z25selective_scan_bwd_kernelI32Selective_Scan_bwd_kernel_traitsILi32ELi8ELb0ELb0ELb1ELb1ELb0EffEEv12SSMParamsBwd)
        /*0218*/ 	.short	0x0210
        /*021a*/ 	.short	0x01f0


	//----- nvinfo : EIATTR_SW_WAR
	.align		4
.L_2927:
        /*021c*/ 	.byte	0x04, 0x36
        /*021e*/ 	.short	(.L_2929 - .L_2928)
.L_2928:
        /*0220*/ 	.word	0x00000008
.L_2929:


//--------------------- .nv.info._Z25selective_scan_bwd_kernelI32Selective_Scan_bwd_kernel_traitsILi32ELi8ELb0ELb0ELb1ELb1ELb1EffEEv12SSMParamsBwd --------------------------
	.section	.nv.info._Z25selective_scan_bwd_kernelI32Selective_Scan_bwd_kernel_traitsILi32ELi8ELb0ELb0ELb1ELb1ELb1EffEEv12SSMParamsBwd,"",@"SHT_CUDA_INFO"
	.sectionflags	@""
	.align	4


	//----- nvinfo : EIATTR_CUDA_API_VERSION
	.align		4
        /*0000*/ 	.byte	0x04, 0x37
        /*0002*/ 	.short	(.L_2931 - .L_2930)
.L_2930:
        /*0004*/ 	.word	0x00000082


	//----- nvinfo : EIATTR_KPARAM_INFO
	.align		4
.L_2931:
        /*0008*/ 	.byte	0x04, 0x17
        /*000a*/ 	.short	(.L_2933 - .L_2932)
.L_2932:
        /*000c*/ 	.word	0x00000000
        /*0010*/ 	.short	0x0000
        /*0012*/ 	.short	0x0000
        /*0014*/ 	.byte	0x00, 0xf0, 0xc1, 0x07


	//----- nvinfo : EIATTR_SPARSE_MMA_MASK
	.align		4
.L_2933:
        /*0018*/ 	.byte	0x03, 0x50
        /*001a*/ 	.short	0x0000


	//----- nvinfo : EIATTR_MAXREG_COUNT
	.align		4
        /*001c*/ 	.byte	0x03, 0x1b
        /*001e*/ 	.short	0x00ff


	//----- nvinfo : EIATTR_NUM_BARRIERS
	.align		4
        /*0020*/ 	.byte	0x02, 0x4c
        /*0022*/ 	.byte	0x01
	.zero		1


	//----- nvinfo : EIATTR_MERCURY_ISA_VERSION
	.align		4
        /*0024*/ 	.byte	0x03, 0x5f
        /*0026*/ 	.short	0x0101


	//----- nvinfo : EIATTR_COOP_GROUP_MASK_REGIDS
	.align		4
        /*0028*/ 	.byte	0x04, 0x29
        /*002a*/ 	.short	(.L_2935 - .L_2934)


	//   ....[0]....
.L_2934:
        /*002c*/ 	.word	0xffffffff


	//   ....[1]....
        /*0030*/ 	.word	0xffffffff


	//   ....[2]....
        /*0034*/ 	.word	0xffffffff


	//   ....[3]....
        /*0038*/ 	.word	0xffffffff


	//   ....[4]....
        /*003c*/ 	.word	0xffffffff


	//   ....[5]....
        /*0040*/ 	.word	0xffffffff


	//   ....[6]....
        /*0044*/ 	.word	0xffffffff


	//   ....[7]....
        /*0048*/ 	.word	0xffffffff


	//   ....[8]....
        /*004c*/ 	.word	0xffffffff


	//   ....[9]....
        /*0050*/ 	.word	0xffffffff


	//   ....[10]....
        /*0054*/ 	.word	0xffffffff


	//   ....[11]....
        /*0058*/ 	.word	0xffffffff


	//   ....[12]....
        /*005c*/ 	.word	0xffffffff


	//   ....[13]....
        /*0060*/ 	.word	0xffffffff


	//   ....[14]....
        /*0064*/ 	.word	0xffffffff


	//   ....[15]....
        /*0068*/ 	.word	0xffffffff


	//   ....[16]....
        /*006c*/ 	.word	0xffffffff


	//   ....[17]....
        /*0070*/ 	.word	0xffffffff


	//   ....[18]....
        /*0074*/ 	.word	0xffffffff


	//   ....[19]....
        /*0078*/ 	.word	0xffffffff


	//   ....[20]....
        /*007c*/ 	.word	0xffffffff


	//   ....[21]....
        /*0080*/ 	.word	0xffffffff


	//   ....[22]....
        /*0084*/ 	.word	0xffffffff


	//   ....[23]....
        /*0088*/ 	.word	0xffffffff


	//   ....[24]....
        /*008c*/ 	.word	0xffffffff


	//   ....[25]....
        /*0090*/ 	.word	0xffffffff


	//   ....[26]....
        /*0094*/ 	.word	0xffffffff


	//   ....[27]....
        /*0098*/ 	.word	0xffffffff


	//   ....[28]....
        /*009c*/ 	.word	0xffffffff


	//   ....[29]....
        /*00a0*/ 	.word	0xffffffff


	//   ....[30]....
        /*00a4*/ 	.word	0xffffffff


	//   ....[31]....
        /*00a8*/ 	.word	0xffffffff


	//   ....[32]....
        /*00ac*/ 	.word	0xffffffff


	//   ....[33]....
        /*00b0*/ 	.word	0xffffffff


	//   ....[34]....
        /*00b4*/ 	.word	0xffffffff


	//   ....[35]....
        /*00b8*/ 	.word	0xffffffff


	//   ....[36]....
        /*00bc*/ 	.word	0xffffffff


	//   ....[37]....
        /*00c0*/ 	.word	0xffffffff


	//   ....[38]....
        /*00c4*/ 	.word	0xffffffff


	//   ....[39]....
        /*00c8*/ 	.word	0xffffffff


	//   ....[40]....
        /*00cc*/ 	.word	0xffffffff


	//   ....[41]....
        /*00d0*/ 	.word	0xffffffff


	//   ....[42]....
        /*00d4*/ 	.word	0xffffffff


	//   ....[43]....
        /*00d8*/ 	.word	0xffffffff


	//   ....[44]....
        /*00dc*/ 	.word	0xffffffff


	//   ....[45]....
        /*00e0*/ 	.word	0xffffffff


	//   ....[46]....
        /*00e4*/ 	.word	0xffffffff


	//   ....[47]....
        /*00e8*/ 	.word	0xffffffff


	//   ....[48]....
        /*00ec*/ 	.word	0xffffffff


	//   ....[49]....
        /*00f0*/ 	.word	0xffffffff


	//   ....[50]....
        /*00f4*/ 	.word	0xffffffff


	//   ....[51]....
        /*00f8*/ 	.word	0xffffffff


	//   ....[52]....
        /*00fc*/ 	.word	0xffffffff


	//   ....[53]....
        /*0100*/ 	.word	0xffffffff


	//   ....[54]....
        /*0104*/ 	.word	0xffffffff


	//   ....[55]....
        /*0108*/ 	.word	0xffffffff


	//   ....[56]....
        /*010c*/ 	.word	0xffffffff


	//   ....[57]....
        /*0110*/ 	.word	0xffffffff


	//   ....[58]....
        /*0114*/ 	.word	0xffffffff


	//----- nvinfo : EIATTR_COOP_GROUP_INSTR_OFFSETS
	.align		4
.L_2935:
        /*0118*/ 	.byte	0x04, 0x28
        /*011a*/ 	.short	(.L_2937 - .L_2936)


	//   ....[0]....
.L_2936:
        /*011c*/ 	.word	0x00000f60


	//   ....[1]....
        /*0120*/ 	.word	0x000011c0


	//   ....[2]....
        /*0124*/ 	.word	0x000014f0


	//   ....[3]....
        /*0128*/ 	.word	0x00002b70


	//   ....[4]....
        /*012c*/ 	.word	0x00002fd0


	//   ....[5]....
        /*0130*/ 	.word	0x00003340


	//   ....[6]....
        /*0134*/ 	.word	0x00003990


	//   ....[7]....
        /*0138*/ 	.word	0x000047d0


	//   ....[8]....
        /*013c*/ 	.word	0x00004b60


	//   ....[9]....
        /*0140*/ 	.word	0x00004ba0


	//   ....[10]....
        /*0144*/ 	.word	0x00004d50


	//   ....[11]....
        /*0148*/ 	.word	0x00004d80


	//   ....[12]....
        /*014c*/ 	.word	0x00004df0


	//   ....[13]....
        /*0150*/ 	.word	0x00004e00


	//   ....[14]....
        /*0154*/ 	.word	0x00004e10


	//   ....[15]....
        /*0158*/ 	.word	0x00004e50


	//   ....[16]....
        /*015c*/ 	.word	0x00004e60


	//   ....[17]....
        /*0160*/ 	.word	0x00004ea0


	//   ....[18]....
        /*0164*/ 	.word	0x00004eb0


	//   ....[19]....
        /*0168*/ 	.word	0x00004ef0


	//   ....[20]....
        /*016c*/ 	.word	0x00004f00


	//   ....[21]....
        /*0170*/ 	.word	0x00004f40


	//   ....[22]....
        /*0174*/ 	.word	0x00004f50


	//   ....[23]....
        /*0178*/ 	.word	0x00004fa0


	//   ....[24]....
        /*017c*/ 	.word	0x00004fc0


	//   ....[25]....
        /*0180*/ 	.word	0x00005010


	//   ....[26]....
        /*0184*/ 	.word	0x00005020


	//   ....[27]....
        /*0188*/ 	.word	0x00005080


	//   ....[28]....
        /*018c*/ 	.word	0x00005090


	//   ....[29]....
        /*0190*/ 	.word	0x000050c0


	//   ....[30]....
        /*0194*/ 	.word	0x000050d0


	//   ....[31]....
        /*0198*/ 	.word	0x00005100


	//   ....[32]....
        /*019c*/ 	.word	0x00005170


	//   ....[33]....
        /*01a0*/ 	.word	0x000051b0


	//   ....[34]....
        /*01a4*/ 	.word	0x000051e0


	//   ....[35]....
        /*01a8*/ 	.word	0x00005220


	//   ....[36]....
        /*01ac*/ 	.word	0x00005c30


	//   ....[37]....
        /*01b0*/ 	.word	0x00005c70


	//   ....[38]....
        /*01b4*/ 	.word	0x00005e00


	//   ....[39]....
        /*01b8*/ 	.word	0x00005e20


	//   ....[40]....
        /*01bc*/ 	.word	0x00005ec0


	//   ....[41]....
        /*01c0*/ 	.word	0x00005f00


	//   ....[42]....
        /*01c4*/ 	.word	0x00005f40


	//   ....[43]....
        /*01c8*/ 	.word	0x00005f60


	//   ....[44]....
        /*01cc*/ 	.word	0x00005f90


	//   ....[45]....
        /*01d0*/ 	.word	0x00005fd0


	//   ....[46]....
        /*01d4*/ 	.word	0x00006410


	//   ....[47]....
        /*01d8*/ 	.word	0x00006700


	//   ....[48]....
        /*01dc*/ 	.word	0x00006df0


	//   ....[49]....
        /*01e0*/ 	.word	0x00007240


	//   ....[50]....
        /*01e4*/ 	.word	0x00007290


	//   ....[51]....
        /*01e8*/ 	.word	0x000072e0


	//   ....[52]....
        /*01ec*/ 	.word	0x00007310


	//   ....[53]....
        /*01f0*/ 	.word	0x00007330


	//   ....[54]....
        /*01f4*/ 	.word	0x00007410


	//   ....[55]....
        /*01f8*/ 	.word	0x00007450


	//   ....[56]....
        /*01fc*/ 	.word	0x000074a0


	//   ....[57]....
        /*0200*/ 	.word	0x000074d0


	//   ....[58]....
        /*0204*/ 	.word	0x000074f0


	//----- nvinfo : EIATTR_EXIT_INSTR_OFFSETS
	.align		4
.L_2937:
        /*0208*/ 	.byte	0x04, 0x1c
        /*020a*/ 	.short	(.L_2939 - .L_2938)


	//   ....[0]....
.L_2938:
        /*020c*/ 	.word	0x000075c0


	//   ....[1]....
        /*0210*/ 	.word	0x000078a0


	//----- nvinfo : EIATTR_MAX_THREADS
	.align		4
.L_2939:
        /*0214*/ 	.byte	0x04, 0x05
        /*0216*/ 	.short	(.L_2941 - .L_2940)
.L_2940:
        /*0218*/ 	.word	0x00000020
        /*021c*/ 	.word	0x00000001
        /*0220*/ 	.word	0x00000001


	//----- nvinfo : EIATTR_CRS_STACK_SIZE
	.align		4
.L_2941:
        /*0224*/ 	.byte	0x04, 0x1e
        /*0226*/ 	.short	(.L_2943 - .L_2942)
.L_2942:
        /*0228*/ 	.word	0x00000000


	//----- nvinfo : EIATTR_CBANK_PARAM_SIZE
	.align		4
.L_2943:
        /*022c*/ 	.byte	0x03, 0x19
        /*022e*/ 	.short	0x01f0


	//----- nvinfo : EIATTR_PARAM_CBANK
	.align		4
        /*0230*/ 	.byte	0x04, 0x0a
        /*0232*/ 	.short	(.L_2945 - .L_2944)
	.align		4
.L_2944:
        /*0234*/ 	.word	index@(.nv.constant0._Z25selective_scan_bwd_kernelI32Selective_Scan_bwd_kernel_traitsILi32ELi8ELb0ELb0ELb1ELb1ELb1EffEEv12SSMParamsBwd)
        /*0238*/ 	.short	0x0210
        /*023a*/ 	.short	0x01f0


	//----- nvinfo : EIATTR_SW_WAR
	.align		4
.L_2945:
        /*023c*/ 	.byte	0x04, 0x36
        /*023e*/ 	.short	(.L_2947 - .L_2946)
.L_2946:
        /*0240*/ 	.word	0x00000008
.L_2947:


//--------------------- .nv.info._Z25selective_scan_bwd_kernelI32Selective_Scan_bwd_kernel_traitsILi32ELi8ELb0ELb1ELb0ELb0ELb0EffEEv12SSMParamsBwd --------------------------
	.section	.nv.info._Z25selective_scan_bwd_kernelI32Selective_Scan_bwd_kernel_traitsILi32ELi8ELb0ELb1ELb0ELb0ELb0EffEEv12SSMParamsBwd,"",@"SHT_CUDA_INFO"
	.sectionflags	@""
	.align	4


	//----- nvinfo : EIATTR_CUDA_API_VERSION
	.align		4
        /*0000*/ 	.byte	0x04, 0x37
        /*0002*/ 	.short	(.L_2949 - .L_2948)
.L_2948:
        /*0004*/ 	.word	0x00000082


	//----- nvinfo : EIATTR_KPARAM_INFO
	.align		4
.L_2949:
        /*0008*/ 	.byte	0x04, 0x17
        /*000a*/ 	.short	(.L_2951 - .L_2950)
.L_2950:
        /*000c*/ 	.word	0x00000000
        /*0010*/ 	.short	0x0000
        /*0012*/ 	.short	0x0000
        /*0014*/ 	.byte	0x00, 0xf0, 0xc1, 0x07


	//----- nvinfo : EIATTR_SPARSE_MMA_MASK
	.align		4
.L_2951:
        /*0018*/ 	.byte	0x03, 0x50
        /*001a*/ 	.short	0x0000


	//----- nvinfo : EIATTR_MAXREG_COUNT
	.align		4
        /*001c*/ 	.byte	0x03, 0x1b
        /*001e*/ 	.short	0x00ff


	//----- nvinfo : EIATTR_NUM_BARRIERS
	.align		4
        /*0020*/ 	.byte	0x02, 0x4c
        /*0022*/ 	.byte	0x01
	.zero		1


	//----- nvinfo : EIATTR_MERCURY_ISA_VERSION
	.align		4
        /*0024*/ 	.byte	0x03, 0x5f
        /*0026*/ 	.short	0x0101


	//----- nvinfo : EIATTR_COOP_GROUP_MASK_REGIDS
	.align		4
        /*0028*/ 	.byte	0x04, 0x29
        /*002a*/ 	.short	(.L_2953 - .L_2952)


	//   ....[0]....
.L_2952:
        /*002c*/ 	.word	0xffffffff


	//   ....[1]....
        /*0030*/ 	.word	0xffffffff


	//   ....[2]....
        /*0034*/ 	.word	0xffffffff


	//   ....[3]....
        /*0038*/ 	.word	0xffffffff


	//   ....[4]....
        /*003c*/ 	.word	0xffffffff


	//   ....[5]....
        /*0040*/ 	.word	0xffffffff


	//   ....[6]....
        /*0044*/ 	.word	0xffffffff


	//   ....[7]....
        /*0048*/ 	.word	0xffffffff


	//   ....[8]....
        /*004c*/ 	.word	0xffffffff


	//   ....[9]....
        /*0050*/ 	.word	0xffffffff


	//   ....[10]....
        /*0054*/ 	.word	0xffffffff


	//   ....[11]....
        /*0058*/ 	.word	0xffffffff


	//   ....[12]....
        /*005c*/ 	.word	0xffffffff


	//   ....[13]....
        /*0060*/ 	.word	0xffffffff


	//   ....[14]....
        /*0064*/ 	.word	0xffffffff


	//   ....[15]....
        /*0068*/ 	.word	0xffffffff


	//   ....[16]....
        /*006c*/ 	.word	0xffffffff


	//   ....[17]....
        /*0070*/ 	.word	0xffffffff


	//   ....[18]....
        /*0074*/ 	.word	0xffffffff


	//   ....[19]....
        /*0078*/ 	.word	0xffffffff


	//   ....[20]....
        /*007c*/ 	.word	0xffffffff


	//   ....[21]....
        /*0080*/ 	.word	0xffffffff


	//   ....[22]....
        /*0084*/ 	.word	0xffffffff


	//   ....[23]....
        /*0088*/ 	.word	0xffffffff


	//   ....[24]....
        /*008c*/ 	.word	0xffffffff


	//   ....[25]....
        /*0090*/ 	.word	0xffffffff


	//   ....[26]....
        /*0094*/ 	.word	0xffffffff


	//   ....[27]....
        /*0098*/ 	.word	0xffffffff


	//   ....[28]....
        /*009c*/ 	.word	0xffffffff


	//   ....[29]....
        /*00a0*/ 	.word	0xffffffff


	//   ....[30]....
        /*00a4*/ 	.word	0xffffffff


	//   ....[31]....
        /*00a8*/ 	.word	0xffffffff


	//   ....[32]....
        /*00ac*/ 	.word	0xffffffff


	//   ....[33]....
        /*00b0*/ 	.word	0xffffffff


	//   ....[34]....
        /*00b4*/ 	.word	0xffffffff


	//   ....[35]....
        /*00b8*/ 	.word	0xffffffff


	//   ....[36]....
        /*00bc*/ 	.word	0xffffffff


	//   ....[37]....
        /*00c0*/ 	.word	0xffffffff


	//   ....[38]....
        /*00c4*/ 	.word	0xffffffff


	//   ....[39]....
        /*00c8*/ 	.word	0xffffffff


	//   ....[40]....
        /*00cc*/ 	.word	0xffffffff


	//   ....[41]....
        /*00d0*/ 	.word	0xffffffff


	//   ....[42]....
        /*00d4*/ 	.word	0xffffffff


	//   ....[43]....
        /*00d8*/ 	.word	0xffffffff


	//   ....[44]....
        /*00dc*/ 	.word	0xffffffff


	//   ....[45]....
        /*00e0*/ 	.word	0xffffffff


	//   ....[46]....
        /*00e4*/ 	.word	0xffffffff


	//   ....[47]....
        /*00e8*/ 	.word	0xffffffff


	//   ....[48]....
        /*00ec*/ 	.word	0xffffffff


	//   ....[49]....
        /*00f0*/ 	.word	0xffffffff


	//   ....[50]....
        /*00f4*/ 	.word	0xffffffff


	//   ....[51]....
        /*00f8*/ 	.word	0xffffffff


	//   ....[52]....
        /*00fc*/ 	.word	0xffffffff


	//   ....[53]....
        /*0100*/ 	.word	0xffffffff


	//----- nvinfo : EIATTR_COOP_GROUP_INSTR_OFFSETS
	.align		4
.L_2953:
        /*0104*/ 	.byte	0x04, 0x28
        /*0106*/ 	.short	(.L_2955 - .L_2954)


	//   ....[0]....
.L_2954:
        /*0108*/ 	.word	0x00000e60


	//   ....[1]....
        /*010c*/ 	.word	0x00001100


	//   ....[2]....
        /*0110*/ 	.word	0x00001300


	//   ....[3]....
        /*0114*/ 	.word	0x00001dd0


	//   ....[4]....
        /*0118*/ 	.word	0x000024c0


	//   ....[5]....
        /*011c*/ 	.word	0x00002500


	//   ....[6]....
        /*0120*/ 	.word	0x00002520


	//   ....[7]....
        /*0124*/ 	.word	0x00002530


	//   ....[8]....
        /*0128*/ 	.word	0x00002560


	//   ....[9]....
        /*012c*/ 	.word	0x00002590


	//   ....[10]....
        /*0130*/ 	.word	0x000025b0


	//   ....[11]....
        /*0134*/ 	.word	0x000025d0


	//   ....[12]....
        /*0138*/ 	.word	0x00002600


	//   ....[13]....
        /*013c*/ 	.word	0x00002630


	//   ....[14]....
        /*0140*/ 	.word	0x00002650


	//   ....[15]....
        /*0144*/ 	.word	0x00002670


	//   ....[16]....
        /*0148*/ 	.word	0x000026b0


	//   ....[17]....
        /*014c*/ 	.word	0x000026f0


	//   ....[18]....
        /*0150*/ 	.word	0x00002710


	//   ....[19]....
        /*0154*/ 	.word	0x00002740


	//   ....[20]....
        /*0158*/ 	.word	0x00002790


	//   ....[21]....
        /*015c*/ 	.word	0x000027c0


	//   ....[22]....
        /*0160*/ 	.word	0x000027e0


	//   ....[23]....
        /*0164*/ 	.word	0x000027f0


	//   ....[24]....
        /*0168*/ 	.word	0x00002810


	//   ....[25]....
        /*016c*/ 	.word	0x00002840


	//   ....[26]....
        /*0170*/ 	.word	0x00002860


	//   ....[27]....
        /*0174*/ 	.word	0x00002880


	//   ....[28]....
        /*0178*/ 	.word	0x00002890


	//   ....[29]....
        /*017c*/ 	.word	0x000028a0


	//   ....[30]....
        /*0180*/ 	.word	0x000028b0


	//   ....[31]....
        /*0184*/ 	.word	0x000028c0


	//   ....[32]....
        /*0188*/ 	.word	0x00003370


	//   ....[33]....
        /*018c*/ 	.word	0x000033b0


	//   ....[34]....
        /*0190*/ 	.word	0x00003540


	//   ....[35]....
        /*0194*/ 	.word	0x00003580


	//   ....[36]....
        /*0198*/ 	.word	0x00003640


	//   ....[37]....
        /*019c*/ 	.word	0x00003660


	//   ....[38]....
        /*01a0*/ 	.word	0x00003690


	//   ....[39]....
        /*01a4*/ 	.word	0x000036b0


	//   ....[40]....
        /*01a8*/ 	.word	0x000036f0


	//   ....[41]....
        /*01ac*/ 	.word	0x00003720


	//   ....[42]....
        /*01b0*/ 	.word	0x00003b00


	//   ....[43]....
        /*01b4*/ 	.word	0x00003f90


	//   ....[44]....
        /*01b8*/ 	.word	0x00004420


	//   ....[45]....
        /*01bc*/ 	.word	0x00004470


	//   ....[46]....
        /*01c0*/ 	.word	0x000044c0


	//   ....[47]....
        /*01c4*/ 	.word	0x000044f0


	//   ....[48]....
        /*01c8*/ 	.word	0x00004510


	//   ....[49]....
        /*01cc*/ 	.word	0x000045f0


	//   ....[50]....
        /*01d0*/ 	.word	0x00004630


	//   ....[51]....
        /*01d4*/ 	.word	0x00004680


	//   ....[52]....
        /*01d8*/ 	.word	0x000046b0


	//   ....[53]....
        /*01dc*/ 	.word	0x000046d0


	//----- nvinfo : EIATTR_EXIT_INSTR_OFFSETS
	.align		4
.L_2955:
        /*01e0*/ 	.byte	0x04, 0x1c
        /*01e2*/ 	.short	(.L_2957 - .L_2956)


	//   ....[0]....
.L_2956:
        /*01e4*/ 	.word	0x000047a0


	//   ....[1]....
        /*01e8*/ 	.word	0x00004a80


	//----- nvinfo : EIATTR_MAX_THREADS
	.align		4
.L_2957:
        /*01ec*/ 	.byte	0x04, 0x05
        /*01ee*/ 	.short	(.L_2959 - .L_2958)
.L_2958:
        /*01f0*/ 	.word	0x00000020
        /*01f4*/ 	.word	0x00000001
        /*01f8*/ 	.word	0x00000001


	//----- nvinfo : EIATTR_CRS_STACK_SIZE
	.align		4
.L_2959:
        /*01fc*/ 	.byte	0x04, 0x1e
        /*01fe*/ 	.short	(.L_2961 - .L_2960)
.L_2960:
        /*0200*/ 	.word	0x00000000


	//----- nvinfo : EIATTR_CBANK_PARAM_SIZE
	.align		4
.L_2961:
        /*0204*/ 	.byte	0x03, 0x19
        /*0206*/ 	.short	0x01f0


	//----- nvinfo : EIATTR_PARAM_CBANK
	.align		4
        /*0208*/ 	.byte	0x04, 0x0a
        /*020a*/ 	.short	(.L_2963 - .L_2962)
	.align		4
.L_2962:
        /*020c*/ 	.word	index@(.nv.constant0._Z25selective_scan_bwd_kernelI32Selective_Scan_bwd_kernel_traitsILi32ELi8ELb0ELb1ELb0ELb0ELb0EffEEv12SSMParamsBwd)
        /*0210*/ 	.short	0x0210
        /*0212*/ 	.short	0x01f0


	//----- nvinfo : EIATTR_SW_WAR
	.align		4
.L_2963:
        /*0214*/ 	.byte	0x04, 0x36
        /*0216*/ 	.short	(.L_2965 - .L_2964)
.L_2964:
        /*0218*/ 	.word	0x00000008
.L_2965:


//--------------------- .nv.info._Z25selective_scan_bwd_kernelI32Selective_Scan_bwd_kernel_traitsILi32ELi8ELb0ELb1ELb0ELb0ELb1EffEEv12SSMParamsBwd --------------------------
	.section	.nv.info._Z25selective_scan_bwd_kernelI32Selective_Scan_bwd_kernel_traitsILi32ELi8ELb0ELb1ELb0ELb0ELb1EffEEv12SSMParamsBwd,"",@"SHT_CUDA_INFO"
	.sectionflags	@""
	.align	4


	//----- nvinfo : EIATTR_CUDA_API_VERSION
	.align		4
        /*0000*/ 	.byte	0x04, 0x37
        /*0002*/ 	.short	(.L_2967 - .L_2966)
.L_2966:
        /*0004*/ 	.word	0x00000082


	//----- nvinfo : EIATTR_KPARAM_INFO
	.align		4
.L_2967:
        /*0008*/ 	.byte	0x04, 0x17
        /*000a*/ 	.short	(.L_2969 - .L_2968)
.L_2968:
        /*000c*/ 	.word	0x00000000
        /*0010*/ 	.short	0x0000
        /*0012*/ 	.short	0x0000
        /*0014*/ 	.byte	0x00, 0xf0, 0xc1, 0x07


	//----- nvinfo : EIATTR_SPARSE_MMA_MASK
	.align		4
.L_2969:
        /*0018*/ 	.byte	0x03, 0x50
        /*001a*/ 	.short	0x0000


	//----- nvinfo : EIATTR_MAXREG_COUNT
	.align		4
        /*001c*/ 	.byte	0x03, 0x1b
        /*001e*/ 	.short	0x00ff


	//----- nvinfo : EIATTR_NUM_BARRIERS
	.align		4
        /*0020*/ 	.byte	0x02, 0x4c
        /*0022*/ 	.byte	0x01
	.zero		1


	//----- nvinfo : EIATTR_MERCURY_ISA_VERSION
	.align		4
        /*0024*/ 	.byte	0x03, 0x5f
        /*0026*/ 	.short	0x0101


	//----- nvinfo : EIATTR_COOP_GROUP_MASK_REGIDS
	.align		4
        /*0028*/ 	.byte	0x04, 0x29
        /*002a*/ 	.short	(.L_2971 - .L_2970)


	//   ....[0]....
.L_2970:
        /*002c*/ 	.word	0xffffffff


	//   ....[1]....
        /*0030*/ 	.word	0xffffffff


	//   ....[2]....
        /*0034*/ 	.word	0xffffffff


	//   ....[3]....
        /*0038*/ 	.word	0xffffffff


	//   ....[4]....
        /*003c*/ 	.word	0xffffffff


	//   ....[5]....
        /*0040*/ 	.word	0xffffffff


	//   ....[6]....
        /*0044*/ 	.word	0xffffffff


	//   ....[7]....
        /*0048*/ 	.word	0xffffffff


	//   ....[8]....
        /*004c*/ 	.word	0xffffffff


	//   ....[9]....
        /*0050*/ 	.word	0xffffffff


	//   ....[10]....
        /*0054*/ 	.word	0xffffffff


	//   ....[11]....
        /*0058*/ 	.word	0xffffffff


	//   ....[12]....
        /*005c*/ 	.word	0xffffffff


	//   ....[13]....
        /*0060*/ 	.word	0xffffffff


	//   ....[14]....
        /*0064*/ 	.word	0xffffffff


	//   ....[15]....
        /*0068*/ 	.word	0xffffffff


	//   ....[16]....
        /*006c*/ 	.word	0xffffffff


	//   ....[17]....
        /*0070*/ 	.word	0xffffffff


	//   ....[18]....
        /*0074*/ 	.word	0xffffffff


	//   ....[19]....
        /*0078*/ 	.word	0xffffffff


	//   ....[20]....
        /*007c*/ 	.word	0xffffffff


	//   ....[21]....
        /*0080*/ 	.word	0xffffffff


	//   ....[22]....
        /*0084*/ 	.word	0xffffffff


	//   ....[23]....
        /*0088*/ 	.word	0xffffffff


	//   ....[24]....
        /*008c*/ 	.word	0xffffffff


	//   ....[25]....
        /*0090*/ 	.word	0xffffffff


	//   ....[26]....
        /*0094*/ 	.word	0xffffffff


	//   ....[27]....
        /*0098*/ 	.word	0xffffffff


	//   ....[28]....
        /*009c*/ 	.word	0xffffffff


	//   ....[29]....
        /*00a0*/ 	.word	0xffffffff


	//   ....[30]....
        /*00a4*/ 	.word	0xffffffff


	//   ....[31]....
        /*00a8*/ 	.word	0xffffffff


	//   ....[32]....
        /*00ac*/ 	.word	0xffffffff


	//   ....[33]....
        /*00b0*/ 	.word	0xffffffff


	//   ....[34]....
        /*00b4*/ 	.word	0xffffffff


	//   ....[35]....
        /*00b8*/ 	.word	0xffffffff


	//   ....[36]....
        /*00bc*/ 	.word	0xffffffff


	//   ....[37]....
        /*00c0*/ 	.word	0xffffffff


	//   ....[38]....
        /*00c4*/ 	.word	0xffffffff


	//   ....[39]....
        /*00c8*/ 	.word	0xffffffff


	//   ....[40]....
        /*00cc*/ 	.word	0xffffffff


	//   ....[41]....
        /*00d0*/ 	.word	0xffffffff


	//   ....[42]....
        /*00d4*/ 	.word	0xffffffff


	//   ....[43]....
        /*00d8*/ 	.word	0xffffffff


	//   ....[44]....
        /*00dc*/ 	.word	0xffffffff


	//   ....[45]....
        /*00e0*/ 	.word	0xffffffff


	//   ....[46]....
        /*00e4*/ 	.word	0xffffffff


	//   ....[47]....
        /*00e8*/ 	.word	0xffffffff


	//   ....[48]....
        /*00ec*/ 	.word	0xffffffff


	//   ....[49]....
        /*00f0*/ 	.word	0xffffffff


	//   ....[50]....
        /*00f4*/ 	.word	0xffffffff


	//   ....[51]....
        /*00f8*/ 	.word	0xffffffff


	//   ....[52]....
        /*00fc*/ 	.word	0xffffffff


	//   ....[53]....
        /*0100*/ 	.word	0xffffffff


	//   ....[54]....
        /*0104*/ 	.word	0xffffffff


	//   ....[55]....
        /*0108*/ 	.word	0xffffffff


	//   ....[56]....
        /*010c*/ 	.word	0xffffffff


	//   ....[57]....
        /*0110*/ 	.word	0xffffffff


	//----- nvinfo : EIATTR_COOP_GROUP_INSTR_OFFSETS
	.align		4
.L_2971:
        /*0114*/ 	.byte	0x04, 0x28
        /*0116*/ 	.short	(.L_2973 - .L_2972)


	//   ....[0]....
.L_2972:
        /*0118*/ 	.word	0x00000e70


	//   ....[1]....
        /*011c*/ 	.word	0x000010e0


	//   ....[2]....
        /*0120*/ 	.word	0x00001520


	//   ....[3]....
        /*0124*/ 	.word	0x000018b0


	//   ....[4]....
        /*0128*/ 	.word	0x00001d20


	//   ....[5]....
        /*012c*/ 	.word	0x00002080


	//   ....[6]....
        /*0130*/ 	.word	0x000026e0


	//   ....[7]....
        /*0134*/ 	.word	0x00003410


	//   ....[8]....
        /*0138*/ 	.word	0x00003a70


	//   ....[9]....
        /*013c*/ 	.word	0x00003ab0


	//   ....[10]....
        /*0140*/ 	.word	0x00003b50


	//   ....[11]....
        /*0144*/ 	.word	0x00003b60


	//   ....[12]....
        /*0148*/ 	.word	0x00003bb0


	//   ....[13]....
        /*014c*/ 	.word	0x00003bc0


	//   ....[14]....
        /*0150*/ 	.word	0x00003c00


	//   ....[15]....
        /*0154*/ 	.word	0x00003c10


	//   ....[16]....
        /*0158*/ 	.word	0x00003c50


	//   ....[17]....
        /*015c*/ 	.word	0x00003c60


	//   ....[18]....
        /*0160*/ 	.word	0x00003ca0


	//   ....[19]....
        /*0164*/ 	.word	0x00003cb0


	//   ....[20]....
        /*0168*/ 	.word	0x00003d50


	//   ....[21]....
        /*016c*/ 	.word	0x00003d70


	//   ....[22]....
        /*0170*/ 	.word	0x00003d80


	//   ....[23]....
        /*0174*/ 	.word	0x00003d90


	//   ....[24]....
        /*0178*/ 	.word	0x00003de0


	//   ....[25]....
        /*017c*/ 	.word	0x00003e00


	//   ....[26]....
        /*0180*/ 	.word	0x00003e10


	//   ....[27]....
        /*0184*/ 	.word	0x00003e20


	//   ....[28]....
        /*0188*/ 	.word	0x00003e40


	//   ....[29]....
        /*018c*/ 	.word	0x00003e60


	//   ....[30]....
        /*0190*/ 	.word	0x00003e80


	//   ....[31]....
        /*0194*/ 	.word	0x00003ea0


	//   ....[32]....
        /*0198*/ 	.word	0x00003eb0


	//   ....[33]....
        /*019c*/ 	.word	0x00003ec0


	//   ....[34]....
        /*01a0*/ 	.word	0x00003ed0


	//   ....[35]....
        /*01a4*/ 	.word	0x00003f90


	//   ....[36]....
        /*01a8*/ 	.word	0x00004990


	//   ....[37]....
        /*01ac*/ 	.word	0x000049d0


	//   ....[38]....
        /*01b0*/ 	.word	0x00004b60


	//   ....[39]....
        /*01b4*/ 	.word	0x00004ba0


	//   ....[40]....
        /*01b8*/ 	.word	0x00004d30


	//   ....[41]....
        /*01bc*/ 	.word	0x00004d70


	//   ....[42]....
        /*01c0*/ 	.word	0x00004de0


	//   ....[43]....
        /*01c4*/ 	.word	0x00004e00


	//   ....[44]....
        /*01c8*/ 	.word	0x00004e30


	//   ....[45]....
        /*01cc*/ 	.word	0x00004e50


	//   ....[46]....
        /*01d0*/ 	.word	0x000050f0


	//   ....[47]....
        /*01d4*/ 	.word	0x000055e0


	//   ....[48]....
        /*01d8*/ 	.word	0x00005a30


	//   ....[49]....
        /*01dc*/ 	.word	0x00005a80


	//   ....[50]....
        /*01e0*/ 	.word	0x00005ad0


	//   ....[51]....
        /*01e4*/ 	.word	0x00005b00


	//   ....[52]....
        /*01e8*/ 	.word	0x00005b20


	//   ....[53]....
        /*01ec*/ 	.word	0x00005c00


	//   ....[54]....
        /*01f0*/ 	.word	0x00005c40


	//   ....[55]....
        /*01f4*/ 	.word	0x00005c90


	//   ....[56]....
        /*01f8*/ 	.word	0x00005cc0


	//   ....[57]....
        /*01fc*/ 	.word	0x00005ce0


	//----- nvinfo : EIATTR_EXIT_INSTR_OFFSETS
	.align		4
.L_2973:
        /*0200*/ 	.byte	0x04, 0x1c
        /*0202*/ 	.short	(.L_2975 - .L_2974)


	//   ....[0]....
.L_2974:
        /*0204*/ 	.word	0x00005db0


	//   ....[1]....
        /*0208*/ 	.word	0x00006090


	//----- nvinfo : EIATTR_MAX_THREADS
	.align		4
.L_2975:
        /*020c*/ 	.byte	0x04, 0x05
        /*020e*/ 	.short	(.L_2977 - .L_2976)
.L_2976:
        /*0210*/ 	.word	0x00000020
        /*0214*/ 	.word	0x00000001
        /*0218*/ 	.word	0x00000001


	//----- nvinfo : EIATTR_CRS_STACK_SIZE
	.align		4
.L_2977:
        /*021c*/ 	.byte	0x04, 0x1e
        /*021e*/ 	.short	(.L_2979 - .L_2978)
.L_2978:
        /*0220*/ 	.word	0x00000000


	//----- nvinfo : EIATTR_CBANK_PARAM_SIZE
	.align		4
.L_2979:
        /*0224*/ 	.byte	0x03, 0x19
        /*0226*/ 	.short	0x01f0


	//----- nvinfo : EIATTR_PARAM_CBANK
	.align		4
        /*0228*/ 	.byte	0x04, 0x0a
        /*022a*/ 	.short	(.L_2981 - .L_2980)
	.align		4
.L_2980:
        /*022c*/ 	.word	index@(.nv.constant0._Z25selective_scan_bwd_kernelI32Selective_Scan_bwd_kernel_traitsILi32ELi8ELb0ELb1ELb0ELb0ELb1EffEEv12SSMParamsBwd)
        /*0230*/ 	.short	0x0210
        /*0232*/ 	.short	0x01f0


	//----- nvinfo : EIATTR_SW_WAR
	.align		4
.L_2981:
        /*0234*/ 	.byte	0x04, 0x36
        /*0236*/ 	.short	(.L_2983 - .L_2982)
.L_2982:
        /*0238*/ 	.word	0x00000008
.L_2983:


//--------------------- .nv.info._Z25selective_scan_bwd_kernelI32Selective_Scan_bwd_kernel_traitsILi32ELi8ELb0ELb1ELb0ELb1ELb0EffEEv12SSMParamsBwd --------------------------
	.section	.nv.info._Z25selective_scan_bwd_kernelI32Selective_Scan_bwd_kernel_traitsILi32ELi8ELb0ELb1ELb0ELb1ELb0EffEEv12SSMParamsBwd,"",@"SHT_CUDA_INFO"
	.sectionflags	@""
	.align	4


	//----- nvinfo : EIATTR_CUDA_API_VERSION
	.align		4
        /*0000*/ 	.byte	0x04, 0x37
        /*0002*/ 	.short	(.L_2985 - .L_2984)
.L_2984:
        /*0004*/ 	.word	0x00000082


	//----- nvinfo : EIATTR_KPARAM_INFO
	.align		4
.L_2985:
        /*0008*/ 	.byte	0x04, 0x17
        /*000a*/ 	.short	(.L_2987 - .L_2986)
.L_2986:
        /*000c*/ 	.word	0x00000000
        /*0010*/ 	.short	0x0000
        /*0012*/ 	.short	0x0000
        /*0014*/ 	.byte	0x00, 0xf0, 0xc1, 0x07


	//----- nvinfo : EIATTR_SPARSE_MMA_MASK
	.align		4
.L_2987:
        /*0018*/ 	.byte	0x03, 0x50
        /*001a*/ 	.short	0x0000


	//----- nvinfo : EIATTR_MAXREG_COUNT
	.align		4
        /*001c*/ 	.byte	0x03, 0x1b
        /*001e*/ 	.short	0x00ff


	//----- nvinfo : EIATTR_NUM_BARRIERS
	.align		4
        /*0020*/ 	.byte	0x02, 0x4c
        /*0022*/ 	.byte	0x01
	.zero		1


	//----- nvinfo : EIATTR_MERCURY_ISA_VERSION
	.align		4
        /*0024*/ 	.byte	0x03, 0x5f
        /*0026*/ 	.short	0x0101


	//----- nvinfo : EIATTR_COOP_GROUP_MASK_REGIDS
	.align		4
        /*0028*/ 	.byte	0x04, 0x29
        /*002a*/ 	.short	(.L_2989 - .L_2988)


	//   ....[0]....
.L_2988:
        /*002c*/ 	.word	0xffffffff


	//   ....[1]....
        /*0030*/ 	.word	0xffffffff


	//   ....[2]....
        /*0034*/ 	.word	0xffffffff


	//   ....[3]....
        /*0038*/ 	.word	0xffffffff


	//   ....[4]....
        /*003c*/ 	.word	0xffffffff


	//   ....[5]....
        /*0040*/ 	.word	0xffffffff


	//   ....[6]....
        /*0044*/ 	.word	0xffffffff


	//   ....[7]....
        /*0048*/ 	.word	0xffffffff


	//   ....[8]....
        /*004c*/ 	.word	0xffffffff


	//   ....[9]....
        /*0050*/ 	.word	0xffffffff


	//   ....[10]....
        /*0054*/ 	.word	0xffffffff


	//   ....[11]....
        /*0058*/ 	.word	0xffffffff


	//   ....[12]....
        /*005c*/ 	.word	0xffffffff


	//   ....[13]....
        /*0060*/ 	.word	0xffffffff


	//   ....[14]....
        /*0064*/ 	.word	0xffffffff


	//   ....[15]....
        /*0068*/ 	.word	0xffffffff


	//   ....[16]....
        /*006c*/ 	.word	0xffffffff


	//   ....[17]....
        /*0070*/ 	.word	0xffffffff


	//   ....[18]....
        /*0074*/ 	.word	0xffffffff


	//   ....[19]....
        /*0078*/ 	.word	0xffffffff


	//   ....[20]....
        /*007c*/ 	.word	0xffffffff


	//   ....[21]....
        /*0080*/ 	.word	0xffffffff


	//   ....[22]....
        /*0084*/ 	.word	0xffffffff


	//   ....[23]....
        /*0088*/ 	.word	0xffffffff


	//   ....[24]....
        /*008c*/ 	.word	0xffffffff


	//   ....[25]....
        /*0090*/ 	.word	0xffffffff


	//   ....[26]....
        /*0094*/ 	.word	0xffffffff


	//   ....[27]....
        /*0098*/ 	.word	0xffffffff


	//   ....[28]....
        /*009c*/ 	.word	0xffffffff


	//   ....[29]....
        /*00a0*/ 	.word	0xffffffff


	//   ....[30]....
        /*00a4*/ 	.word	0xffffffff


	//   ....[31]....
        /*00a8*/ 	.word	0xffffffff


	//   ....[32]....
        /*00ac*/ 	.word	0xffffffff


	//   ....[33]....
        /*00b0*/ 	.word	0xffffffff


	//   ....[34]....
        /*00b4*/ 	.word	0xffffffff


	//   ....[35]....
        /*00b8*/ 	.word	0xffffffff


	//   ....[36]....
        /*00bc*/ 	.word	0xffffffff


	//   ....[37]....
        /*00c0*/ 	.word	0xffffffff


	//   ....[38]....
        /*00c4*/ 	.word	0xffffffff


	//   ....[39]....
        /*00c8*/ 	.word	0xffffffff


	//   ....[40]....
        /*00cc*/ 	.word	0xffffffff


	//   ....[41]....
        /*00d0*/ 	.word	0xffffffff


	//   ....[42]....
        /*00d4*/ 	.word	0xffffffff


	//   ....[43]....
        /*00d8*/ 	.word	0xffffffff


	//   ....[44]....
        /*00dc*/ 	.word	0xffffffff


	//   ....[45]....
        /*00e0*/ 	.word	0xffffffff


	//   ....[46]....
        /*00e4*/ 	.word	0xffffffff


	//   ....[47]....
        /*00e8*/ 	.word	0xffffffff


	//   ....[48]....
        /*00ec*/ 	.word	0xffffffff


	//   ....[49]....
        /*00f0*/ 	.word	0xffffffff


	//   ....[50]....
        /*00f4*/ 	.word	0xffffffff


	//   ....[51]....
        /*00f8*/ 	.word	0xffffffff


	//   ....[52]....
        /*00fc*/ 	.word	0xffffffff


	//   ....[53]....
        /*0100*/ 	.word	0xffffffff


	//   ....[54]....
        /*0104*/ 	.word	0xffffffff


	//----- nvinfo : EIATTR_COOP_GROUP_INSTR_OFFSETS
	.align		4
.L_2989:
        /*0108*/ 	.byte	0x04, 0x28
        /*010a*/ 	.short	(.L_2991 - .L_2990)


	//   ....[0]....
.L_2990:
        /*010c*/ 	.word	0x00000e80


	//   ....[1]....
        /*0110*/ 	.word	0x000010e0


	//   ....[2]....
        /*0114*/ 	.word	0x000013b0


	//   ....[3]....
        /*0118*/ 	.word	0x00002f40


	//   ....[4]....
        /*011c*/ 	.word	0x00003550


	//   ....[5]....
        /*0120*/ 	.word	0x00003590


	//   ....[6]....
        /*0124*/ 	.word	0x00003610


	//   ....[7]....
        /*0128*/ 	.word	0x00003620


	//   ....[8]....
        /*012c*/ 	.word	0x00003650


	//   ....[9]....
        /*0130*/ 	.word	0x00003670


	//   ....[10]....
        /*0134*/ 	.word	0x000036a0


	//   ....[11]....
        /*0138*/ 	.word	0x000036c0


	//   ....[12]....
        /*013c*/ 	.word	0x000036f0


	//   ....[13]....
        /*0140*/ 	.word	0x00003710


	//   ....[14]....
        /*0144*/ 	.word	0x00003740


	//   ....[15]....
        /*0148*/ 	.word	0x00003760


	//   ....[16]....
        /*014c*/ 	.word	0x000037a0


	//   ....[17]....
        /*0150*/ 	.word	0x000037c0


	//   ....[18]....
        /*0154*/ 	.word	0x00003800


	//   ....[19]....
        /*0158*/ 	.word	0x00003830


	//   ....[20]....
        /*015c*/ 	.word	0x00003880


	//   ....[21]....
        /*0160*/ 	.word	0x000038b0


	//   ....[22]....
        /*0164*/ 	.word	0x000038e0


	//   ....[23]....
        /*0168*/ 	.word	0x000038f0


	//   ....[24]....
        /*016c*/ 	.word	0x00003930


	//   ....[25]....
        /*0170*/ 	.word	0x00003940


	//   ....[26]....
        /*0174*/ 	.word	0x00003960


	//   ....[27]....
        /*0178*/ 	.word	0x00003980


	//   ....[28]....
        /*017c*/ 	.word	0x00003990


	//   ....[29]....
        /*0180*/ 	.word	0x000039a0


	//   ....[30]....
        /*0184*/ 	.word	0x000039b0


	//   ....[31]....
        /*0188*/ 	.word	0x000039c0


	//   ....[32]....
        /*018c*/ 	.word	0x000044a0


	//   ....[33]....
        /*0190*/ 	.word	0x000044e0


	//   ....[34]....
        /*0194*/ 	.word	0x00004670


	//   ....[35]....
        /*0198*/ 	.word	0x000046b0


	//   ....[36]....
        /*019c*/ 	.word	0x00004750


	//   ....[37]....
        /*01a0*/ 	.word	0x00004770


	//   ....[38]....
        /*01a4*/ 	.word	0x000047a0


	//   ....[39]....
        /*01a8*/ 	.word	0x000047c0


	//   ....[40]....
        /*01ac*/ 	.word	0x00004820


	//   ....[41]....
        /*01b0*/ 	.word	0x00004860


	//   ....[42]....
        /*01b4*/ 	.word	0x00004d30


	//   ....[43]....
        /*01b8*/ 	.word	0x00004f60


	//   ....[44]....
        /*01bc*/ 	.word	0x000056a0


	//   ....[45]....
        /*01c0*/ 	.word	0x00005b30


	//   ....[46]....
        /*01c4*/ 	.word	0x00005b80


	//   ....[47]....
        /*01c8*/ 	.word	0x00005bd0


	//   ....[48]....
        /*01cc*/ 	.word	0x00005c00


	//   ....[49]....
        /*01d0*/ 	.word	0x00005c20


	//   ....[50]....
        /*01d4*/ 	.word	0x00005d00


	//   ....[51]....
        /*01d8*/ 	.word	0x00005d40


	//   ....[52]....
        /*01dc*/ 	.word	0x00005d90


	//   ....[53]....
        /*01e0*/ 	.word	0x00005dc0


	//   ....[54]....
        /*01e4*/ 	.word	0x00005de0


	//----- nvinfo : EIATTR_EXIT_INSTR_OFFSETS
	.align		4
.L_2991:
        /*01e8*/ 	.byte	0x04, 0x1c
        /*01ea*/ 	.short	(.L_2993 - .L_2992)


	//   ....[0]....
.L_2992:
        /*01ec*/ 	.word	0x00005eb0


	//   ....[1]....
        /*01f0*/ 	.word	0x00006190


	//----- nvinfo : EIATTR_MAX_THREADS
	.align		4
.L_2993:
        /*01f4*/ 	.byte	0x04, 0x05
        /*01f6*/ 	.short	(.L_2995 - .L_2994)
.L_2994:
        /*01f8*/ 	.word	0x00000020
        /*01fc*/ 	.word	0x00000001
        /*0200*/ 	.word	0x00000001


	//----- nvinfo : EIATTR_CRS_STACK_SIZE
	.align		4
.L_2995:
        /*0204*/ 	.byte	0x04, 0x1e
        /*0206*/ 	.short	(.L_2997 - .L_2996)
.L_2996:
        /*0208*/ 	.word	0x00000000


	//----- nvinfo : EIATTR_CBANK_PARAM_SIZE
	.align		4
.L_2997:
        /*020c*/ 	.byte	0x03, 0x19
        /*020e*/ 	.short	0x01f0


	//----- nvinfo : EIATTR_PARAM_CBANK
	.align		4
        /*0210*/ 	.byte	0x04, 0x0a
        /*0212*/ 	.short	(.L_2999 - .L_2998)
	.align		4
.L_2998:
        /*0214*/ 	.word	index@(.nv.constant0._Z25selective_scan_bwd_kernelI32Selective_Scan_bwd_kernel_traitsILi32ELi8ELb0ELb1ELb0ELb1ELb0EffEEv12SSMParamsBwd)
        /*0218*/ 	.short	0x0210
        /*021a*/ 	.short	0x01f0


	//----- nvinfo : EIATTR_SW_WAR
	.align		4
.L_2999:
        /*021c*/ 	.byte	0x04, 0x36
        /*021e*/ 	.short	(.L_3001 - .L_3000)
.L_3000:
        /*0220*/ 	.word	0x00000008
.L_3001:


//--------------------- .nv.info._Z25selective_scan_bwd_kernelI32Selective_Scan_bwd_kernel_traitsILi32ELi8ELb0ELb1ELb0ELb1ELb1EffEEv12SSMParamsBwd --------------------------
	.section	.nv.info._Z25selective_scan_bwd_kernelI32Selective_Scan_bwd_kernel_traitsILi32ELi8ELb0ELb1ELb0ELb1ELb1EffEEv12SSMParamsBwd,"",@"SHT_CUDA_INFO"
	.sectionflags	@""
	.align	4


	//----- nvinfo : EIATTR_CUDA_API_VERSION
	.align		4
        /*0000*/ 	.byte	0x04, 0x37
        /*0002*/ 	.short	(.L_3003 - .L_3002)
.L_3002:
        /*0004*/ 	.word	0x00000082


	//----- nvinfo : EIATTR_KPARAM_INFO
	.align		4
.L_3003:
        /*0008*/ 	.byte	0x04, 0x17
        /*000a*/ 	.short	(.L_3005 - .L_3004)
.L_3004:
        /*000c*/ 	.word	0x00000000
        /*0010*/ 	.short	0x0000
        /*0012*/ 	.short	0x0000
        /*0014*/ 	.byte	0x00, 0xf0, 0xc1, 0x07


	//----- nvinfo : EIATTR_SPARSE_MMA_MASK
	.align		4
.L_3005:
        /*0018*/ 	.byte	0x03, 0x50
        /*001a*/ 	.short	0x0000


	//----- nvinfo : EIATTR_MAXREG_COUNT
	.align		4
        /*001c*/ 	.byte	0x03, 0x1b
        /*001e*/ 	.short	0x00ff


	//----- nvinfo : EIATTR_NUM_BARRIERS
	.align		4
        /*0020*/ 	.byte	0x02, 0x4c
        /*0022*/ 	.byte	0x01
	.zero		1


	//----- nvinfo : EIATTR_MERCURY_ISA_VERSION
	.align		4
        /*0024*/ 	.byte	0x03, 0x5f
        /*0026*/ 	.short	0x0101


	//----- nvinfo : EIATTR_COOP_GROUP_MASK_REGIDS
	.align		4
        /*0028*/ 	.byte	0x04, 0x29
        /*002a*/ 	.short	(.L_3007 - .L_3006)


	//   ....[0]....
.L_3006:
        /*002c*/ 	.word	0xffffffff


	//   ....[1]....
        /*0030*/ 	.word	0xffffffff


	//   ....[2]....
        /*0034*/ 	.word	0xffffffff


	//   ....[3]....
        /*0038*/ 	.word	0xffffffff


	//   ....[4]....
        /*003c*/ 	.word	0xffffffff


	//   ....[5]....
        /*0040*/ 	.word	0xffffffff


	//   ....[6]....
        /*0044*/ 	.word	0xffffffff


	//   ....[7]....
        /*0048*/ 	.word	0xffffffff


	//   ....[8]....
        /*004c*/ 	.word	0xffffffff


	//   ....[9]....
        /*0050*/ 	.word	0xffffffff


	//   ....[10]....
        /*0054*/ 	.word	0xffffffff


	//   ....[11]....
        /*0058*/ 	.word	0xffffffff


	//   ....[12]....
        /*005c*/ 	.word	0xffffffff


	//   ....[13]....
        /*0060*/ 	.word	0xffffffff


	//   ....[14]....
        /*0064*/ 	.word	0xffffffff


	//   ....[15]....
        /*0068*/ 	.word	0xffffffff


	//   ....[16]....
        /*006c*/ 	.word	0xffffffff


	//   ....[17]....
        /*0070*/ 	.word	0xffffffff


	//   ....[18]....
        /*0074*/ 	.word	0xffffffff


	//   ....[19]....
        /*0078*/ 	.word	0xffffffff


	//   ....[20]....
        /*007c*/ 	.word	0xffffffff


	//   ....[21]....
        /*0080*/ 	.word	0xffffffff


	//   ....[22]....
        /*0084*/ 	.word	0xffffffff


	//   ....[23]....
        /*0088*/ 	.word	0xffffffff


	//   ....[24]....
        /*008c*/ 	.word	0xffffffff


	//   ....[25]....
        /*0090*/ 	.word	0xffffffff


	//   ....[26]....
        /*0094*/ 	.word	0xffffffff


	//   ....[27]....
        /*0098*/ 	.word	0xffffffff


	//   ....[28]....
        /*009c*/ 	.word	0xffffffff


	//   ....[29]....
        /*00a0*/ 	.word	0xffffffff


	//   ....[30]....
        /*00a4*/ 	.word	0xffffffff


	//   ....[31]....
        /*00a8*/ 	.word	0xffffffff


	//   ....[32]....
        /*00ac*/ 	.word	0xffffffff


	//   ....[33]....
        /*00b0*/ 	.word	0xffffffff


	//   ....[34]....
        /*00b4*/ 	.word	0xffffffff


	//   ....[35]....
        /*00b8*/ 	.word	0xffffffff


	//   ....[36]....
        /*00bc*/ 	.word	0xffffffff


	//   ....[37]....
        /*00c0*/ 	.word	0xffffffff


	//   ....[38]....
        /*00c4*/ 	.word	0xffffffff


	//   ....[39]....
        /*00c8*/ 	.word	0xffffffff


	//   ....[40]....
        /*00cc*/ 	.word	0xffffffff


	//   ....[41]....
        /*00d0*/ 	.word	0xffffffff


	//   ....[42]....
        /*00d4*/ 	.word	0xffffffff


	//   ....[43]....
        /*00d8*/ 	.word	0xffffffff


	//   ....[44]....
        /*00dc*/ 	.word	0xffffffff


	//   ....[45]....
        /*00e0*/ 	.word	0xffffffff


	//   ....[46]....
        /*00e4*/ 	.word	0xffffffff


	//   ....[47]....
        /*00e8*/ 	.word	0xffffffff


	//   ....[48]....
        /*00ec*/ 	.word	0xffffffff


	//   ....[49]....
        /*00f0*/ 	.word	0xffffffff


	//   ....[50]....
        /*00f4*/ 	.word	0xffffffff


	//   ....[51]....
        /*00f8*/ 	.word	0xffffffff


	//   ....[52]....
        /*00fc*/ 	.word	0xffffffff


	//   ....[53]....
        /*0100*/ 	.word	0xffffffff


	//   ....[54]....
        /*0104*/ 	.word	0xffffffff


	//   ....[55]....
        /*0108*/ 	.word	0xffffffff


	//   ....[56]....
        /*010c*/ 	.word	0xffffffff


	//   ....[57]....
        /*0110*/ 	.word	0xffffffff


	//   ....[58]....
        /*0114*/ 	.word	0xffffffff


	//----- nvinfo : EIATTR_COOP_GROUP_INSTR_OFFSETS
	.align		4
.L_3007:
        /*0118*/ 	.byte	0x04, 0x28
        /*011a*/ 	.short	(.L_3009 - .L_3008)


	//   ....[0]....
.L_3008:
        /*011c*/ 	.word	0x00000e80


	//   ....[1]....
        /*0120*/ 	.word	0x000010f0


	//   ....[2]....
        /*0124*/ 	.word	0x00001420


	//   ....[3]....
        /*0128*/ 	.word	0x00002ab0


	//   ....[4]....
        /*012c*/ 	.word	0x00002f10


	//   ....[5]....
        /*0130*/ 	.word	0x00003280


	//   ....[6]....
        /*0134*/ 	.word	0x000038f0


	//   ....[7]....
        /*0138*/ 	.word	0x00004600


	//   ....[8]....
        /*013c*/ 	.word	0x00004bf0


	//   ....[9]....
        /*0140*/ 	.word	0x00004c30


	//   ....[10]....
        /*0144*/ 	.word	0x00004cc0


	//   ....[11]....
        /*0148*/ 	.word	0x00004cd0


	//   ....[12]....
        /*014c*/ 	.word	0x00004d20


	//   ....[13]....
        /*0150*/ 	.word	0x00004d30


	//   ....[14]....
        /*0154*/ 	.word	0x00004d70


	//   ....[15]....
        /*0158*/ 	.word	0x00004d80


	//   ....[16]....
        /*015c*/ 	.word	0x00004dc0


	//   ....[17]....
        /*0160*/ 	.word	0x00004dd0


	//   ....[18]....
        /*0164*/ 	.word	0x00004e10


	//   ....[19]....
        /*0168*/ 	.word	0x00004e20


	//   ....[20]....
        /*016c*/ 	.word	0x00004e60


	//   ....[21]....
        /*0170*/ 	.word	0x00004e70


	//   ....[22]....
        /*0174*/ 	.word	0x00004ec0


	//   ....[23]....
        /*0178*/ 	.word	0x00004ed0


	//   ....[24]....
        /*017c*/ 	.word	0x00004f10


	//   ....[25]....
        /*0180*/ 	.word	0x00004f30


	//   ....[26]....
        /*0184*/ 	.word	0x00004f90


	//   ....[27]....
        /*0188*/ 	.word	0x00004fa0


	//   ....[28]....
        /*018c*/ 	.word	0x00004fc0


	//   ....[29]....
        /*0190*/ 	.word	0x00004ff0


	//   ....[30]....
        /*0194*/ 	.word	0x00005000


	//   ....[31]....
        /*0198*/ 	.word	0x00005030


	//   ....[32]....
        /*019c*/ 	.word	0x00005040


	//   ....[33]....
        /*01a0*/ 	.word	0x00005050


	//   ....[34]....
        /*01a4*/ 	.word	0x00005070


	//   ....[35]....
        /*01a8*/ 	.word	0x00005100


	//   ....[36]....
        /*01ac*/ 	.word	0x00005b50


	//   ....[37]....
        /*01b0*/ 	.word	0x00005b90


	//   ....[38]....
        /*01b4*/ 	.word	0x00005d20


	//   ....[39]....
        /*01b8*/ 	.word	0x00005d60


	//   ....[40]....
        /*01bc*/ 	.word	0x00005db0


	//   ....[41]....
        /*01c0*/ 	.word	0x00005dd0


	//   ....[42]....
        /*01c4*/ 	.word	0x00005e00


	//   ....[43]....
        /*01c8*/ 	.word	0x00005e20


	//   ....[44]....
        /*01cc*/ 	.word	0x00005e70


	//   ....[45]....
        /*01d0*/ 	.word	0x00005eb0


	//   ....[46]....
        /*01d4*/ 	.word	0x000063c0


	//   ....[47]....
        /*01d8*/ 	.word	0x000066c0


	//   ....[48]....
        /*01dc*/ 	.word	0x00006da0


	//   ....[49]....
        /*01e0*/ 	.word	0x000071f0


	//   ....[50]....
        /*01e4*/ 	.word	0x00007240


	//   ....[51]....
        /*01e8*/ 	.word	0x00007290


	//   ....[52]....
        /*01ec*/ 	.word	0x000072c0


	//   ....[53]....
        /*01f0*/ 	.word	0x000072e0


	//   ....[54]....
        /*01f4*/ 	.word	0x000073c0


	//   ....[55]....
        /*01f8*/ 	.word	0x00007400


	//   ....[56]....
        /*01fc*/ 	.word	0x00007450


	//   ....[57]....
        /*0200*/ 	.word	0x00007480


	//   ....[58]....
        /*0204*/ 	.word	0x000074a0


	//----- nvinfo : EIATTR_EXIT_INSTR_OFFSETS
	.align		4
.L_3009:
        /*0208*/ 	.byte	0x04, 0x1c
        /*020a*/ 	.short	(.L_3011 - .L_3010)


	//   ....[0]....
.L_3010:
        /*020c*/ 	.word	0x00007570


	//   ....[1]....
        /*0210*/ 	.word	0x00007850


	//----- nvinfo : EIATTR_MAX_THREADS
	.align		4
.L_3011:
        /*0214*/ 	.byte	0x04, 0x05
        /*0216*/ 	.short	(.L_3013 - .L_3012)
.L_3012:
        /*0218*/ 	.word	0x00000020
        /*021c*/ 	.word	0x00000001
        /*0220*/ 	.word	0x00000001


	//----- nvinfo : EIATTR_CRS_STACK_SIZE
	.align		4
.L_3013:
        /*0224*/ 	.byte	0x04, 0x1e
        /*0226*/ 	.short	(.L_3015 - .L_3014)
.L_3014:
        /*0228*/ 	.word	0x00000000


	//----- nvinfo : EIATTR_CBANK_PARAM_SIZE
	.align		4
.L_3015:
        /*022c*/ 	.byte	0x03, 0x19
        /*022e*/ 	.short	0x01f0


	//----- nvinfo : EIATTR_PARAM_CBANK
	.align		4
        /*0230*/ 	.byte	0x04, 0x0a
        /*0232*/ 	.short	(.L_3017 - .L_3016)
	.align		4
.L_3016:
        /*0234*/ 	.word	index@(.nv.constant0._Z25selective_scan_bwd_kernelI32Selective_Scan_bwd_kernel_traitsILi32ELi8ELb0ELb1ELb0ELb1ELb1EffEEv12SSMParamsBwd)
        /*0238*/ 	.short	0x0210
        /*023a*/ 	.short	0x01f0


	//----- nvinfo : EIATTR_SW_WAR
	.align		4
.L_3017:
        /*023c*/ 	.byte	0x04, 0x36
        /*023e*/ 	.short	(.L_3019 - .L_3018)
.L_3018:
        /*0240*/ 	.word	0x00000008
.L_3019:


//--------------------- .nv.info._Z25selective_scan_bwd_kernelI32Selective_Scan_bwd_kernel_traitsILi32ELi8ELb0ELb1ELb1ELb0ELb0EffEEv12SSMParamsBwd --------------------------
	.section	.nv.info._Z25selective_scan_bwd_kernelI32Selective_Scan_bwd_kernel_traitsILi32ELi8ELb0ELb1ELb1ELb0ELb0EffEEv12SSMParamsBwd,"",@"SHT_CUDA_INFO"
	.sectionflags	@""
	.align	4


	//----- nvinfo : EIATTR_CUDA_API_VERSION
	.align		4
        /*0000*/ 	.byte	0x04, 0x37
        /*0002*/ 	.short	(.L_3021 - .L_3020)
.L_3020:
        /*0004*/ 	.word	0x00000082


	//----- nvinfo : EIATTR_KPARAM_INFO
	.align		4
.L_3021:
        /*0008*/ 	.byte	0x04, 0x17
        /*000a*/ 	.short	(.L_3023 - .L_3022)
.L_3022:
        /*000c*/ 	.word	0x00000000
        /*0010*/ 	.short	0x0000
        /*0012*/ 	.short	0x0000
        /*0014*/ 	.byte	0x00, 0xf0, 0xc1, 0x07


	//----- nvinfo : EIATTR_SPARSE_MMA_MASK
	.align		4
.L_3023:
        /*0018*/ 	.byte	0x03, 0x50
        /*001a*/ 	.short	0x0000


	//----- nvinfo : EIATTR_MAXREG_COUNT
	.align		4
        /*001c*/ 	.byte	0x03, 0x1b
        /*001e*/ 	.short	0x00ff


	//----- nvinfo : EIATTR_NUM_BARRIERS
	.align		4
        /*0020*/ 	.byte	0x02, 0x4c
        /*0022*/ 	.byte	0x01
	.zero		1


	//----- nvinfo : EIATTR_MERCURY_ISA_VERSION
	.align		4
        /*0024*/ 	.byte	0x03, 0x5f
        /*0026*/ 	.short	0x0101


	//----- nvinfo : EIATTR_COOP_GROUP_MASK_REGIDS
	.align		4
        /*0028*/ 	.byte	0x04, 0x29
        /*002a*/ 	.short	(.L_3025 - .L_3024)


	//   ....[0]....
.L_3024:
        /*002c*/ 	.word	0xffffffff


	//   ....[1]....
        /*0030*/ 	.word	0xffffffff


	//   ....[2]....
        /*0034*/ 	.word	0xffffffff


	//   ....[3]....
        /*0038*/ 	.word	0xffffffff


	//   ....[4]....
        /*003c*/ 	.word	0xffffffff


	//   ....[5]....
        /*0040*/ 	.word	0xffffffff


	//   ....[6]....
        /*0044*/ 	.word	0xffffffff


	//   ....[7]....
        /*0048*/ 	.word	0xffffffff


	//   ....[8]....
        /*004c*/ 	.word	0xffffffff


	//   ....[9]....
        /*0050*/ 	.word	0xffffffff


	//   ....[10]....
        /*0054*/ 	.word	0xffffffff


	//   ....[11]....
        /*0058*/ 	.word	0xffffffff


	//   ....[12]....
        /*005c*/ 	.word	0xffffffff


	//   ....[13]....
        /*0060*/ 	.word	0xffffffff


	//   ....[14]....
        /*0064*/ 	.word	0xffffffff


	//   ....[15]....
        /*0068*/ 	.word	0xffffffff


	//   ....[16]....
        /*006c*/ 	.word	0xffffffff


	//   ....[17]....
        /*0070*/ 	.word	0xffffffff


	//   ....[18]....
        /*0074*/ 	.word	0xffffffff


	//   ....[19]....
        /*0078*/ 	.word	0xffffffff


	//   ....[20]....
        /*007c*/ 	.word	0xffffffff


	//   ....[21]....
        /*0080*/ 	.word	0xffffffff


	//   ....[22]....
        /*0084*/ 	.word	0xffffffff


	//   ....[23]....
        /*0088*/ 	.word	0xffffffff


	//   ....[24]....
        /*008c*/ 	.word	0xffffffff


	//   ....[25]....
        /*0090*/ 	.word	0xffffffff


	//   ....[26]....
        /*0094*/ 	.word	0xffffffff


	//   ....[27]....
        /*0098*/ 	.word	0xffffffff


	//   ....[28]....
        /*009c*/ 	.word	0xffffffff


	//   ....[29]....
        /*00a0*/ 	.word	0xffffffff


	//   ....[30]....
        /*00a4*/ 	.word	0xffffffff


	//   ....[31]....
        /*00a8*/ 	.word	0xffffffff


	//   ....[32]....
        /*00ac*/ 	.word	0xffffffff


	//   ....[33]....
        /*00b0*/ 	.word	0xffffffff


	//   ....[34]....
        /*00b4*/ 	.word	0xffffffff


	//   ....[35]....
        /*00b8*/ 	.word	0xffffffff


	//   ....[36]....
        /*00bc*/ 	.word	0xffffffff


	//   ....[37]....
        /*00c0*/ 	.word	0xffffffff


	//   ....[38]....
        /*00c4*/ 	.word	0xffffffff


	//   ....[39]....
        /*00c8*/ 	.word	0xffffffff


	//   ....[40]....
        /*00cc*/ 	.word	0xffffffff


	//   ....[41]....
        /*00d0*/ 	.word	0xffffffff


	//   ....[42]....
        /*00d4*/ 	.word	0xffffffff


	//   ....[43]....
        /*00d8*/ 	.word	0xffffffff


	//   ....[44]....
        /*00dc*/ 	.word	0xffffffff


	//   ....[45]....
        /*00e0*/ 	.word	0xffffffff


	//   ....[46]....
        /*00e4*/ 	.word	0xffffffff


	//   ....[47]....
        /*00e8*/ 	.word	0xffffffff


	//   ....[48]....
        /*00ec*/ 	.word	0xffffffff


	//   ....[49]....
        /*00f0*/ 	.word	0xffffffff


	//----- nvinfo : EIATTR_COOP_GROUP_INSTR_OFFSETS
	.align		4
.L_3025:
        /*00f4*/ 	.byte	0x04, 0x28
        /*00f6*/ 	.short	(.L_3027 - .L_3026)


	//   ....[0]....
.L_3026:
        /*00f8*/ 	.word	0x00000f70


	//   ....[1]....
        /*00fc*/ 	.word	0x00001200


	//   ....[2]....
        /*0100*/ 	.word	0x00001400


	//   ....[3]....
        /*0104*/ 	.word	0x00002060


	//   ....[4]....
        /*0108*/ 	.word	0x00002630


	//   ....[5]....
        /*010c*/ 	.word	0x00002b40


	//   ....[6]....
        /*0110*/ 	.word	0x00002b80


	//   ....[7]....
        /*0114*/ 	.word	0x00002bc0


	//   ....[8]....
        /*0118*/ 	.word	0x00002c00


	//   ....[9]....
        /*011c*/ 	.word	0x00002c50


	//   ....[10]....
        /*0120*/ 	.word	0x00002c90


	//   ....[11]....
        /*0124*/ 	.word	0x00002cc0


	//   ....[12]....
        /*0128*/ 	.word	0x00002cf0


	//   ....[13]....
        /*012c*/ 	.word	0x00002d00


	//   ....[14]....
        /*0130*/ 	.word	0x00002d30


	//   ....[15]....
        /*0134*/ 	.word	0x00002d60


	//   ....[16]....
        /*0138*/ 	.word	0x00002d80


	//   ....[17]....
        /*013c*/ 	.word	0x00002da0


	//   ....[18]....
        /*0140*/ 	.word	0x00002dd0


	//   ....[19]....
        /*0144*/ 	.word	0x00002e00


	//   ....[20]....
        /*0148*/ 	.word	0x00002e30


	//   ....[21]....
        /*014c*/ 	.word	0x00002e60


	//   ....[22]....
        /*0150*/ 	.word	0x00002eb0


	//   ....[23]....
        /*0154*/ 	.word	0x00002ed0


	//   ....[24]....
        /*0158*/ 	.word	0x00002ef0


	//   ....[25]....
        /*015c*/ 	.word	0x00002f10


	//   ....[26]....
        /*0160*/ 	.word	0x00002f40


	//   ....[27]....
        /*0164*/ 	.word	0x00002f70


	//   ....[28]....
        /*0168*/ 	.word	0x00002fa0


	//   ....[29]....
        /*016c*/ 	.word	0x00002fd0


	//   ....[30]....
        /*0170*/ 	.word	0x00002ff0


	//   ....[31]....
        /*0174*/ 	.word	0x00003030


	//   ....[32]....
        /*0178*/ 	.word	0x00003060


	//   ....[33]....
        /*017c*/ 	.word	0x00003e50


	//   ....[34]....
        /*0180*/ 	.word	0x00004020


	//   ....[35]....
        /*0184*/ 	.word	0x00004070


	//   ....[36]....
        /*0188*/ 	.word	0x00004110


	//   ....[37]....
        /*018c*/ 	.word	0x000041e0


	//   ....[38]....
        /*0190*/ 	.word	0x00004420


	//   ....[39]....
        /*0194*/ 	.word	0x000048b0


	//   ....[40]....
        /*0198*/ 	.word	0x00004d60


	//   ....[41]....
        /*019c*/ 	.word	0x00004db0


	//   ....[42]....
        /*01a0*/ 	.word	0x00004e00


	//   ....[43]....
        /*01a4*/ 	.word	0x00004e30


	//   ....[44]....
        /*01a8*/ 	.word	0x00004e50


	//   ....[45]....
        /*01ac*/ 	.word	0x00004f30


	//   ....[46]....
        /*01b0*/ 	.word	0x00004f70


	//   ....[47]....
        /*01b4*/ 	.word	0x00004fc0


	//   ....[48]....
        /*01b8*/ 	.word	0x00004ff0


	//   ....[49]....
        /*01bc*/ 	.word	0x00005010


	//----- nvinfo : EIATTR_EXIT_INSTR_OFFSETS
	.align		4
.L_3027:
        /*01c0*/ 	.byte	0x04, 0x1c
        /*01c2*/ 	.short	(.L_3029 - .L_3028)


	//   ....[0]....
.L_3028:
        /*01c4*/ 	.word	0x000050e0


	//   ....[1]....
        /*01c8*/ 	.word	0x00005290


	//----- nvinfo : EIATTR_MAX_THREADS
	.align		4
.L_3029:
        /*01cc*/ 	.byte	0x04, 0x05
        /*01ce*/ 	.short	(.L_3031 - .L_3030)
.L_3030:
        /*01d0*/ 	.word	0x00000020
        /*01d4*/ 	.word	0x00000001
        /*01d8*/ 	.word	0x00000001


	//----- nvinfo : EIATTR_CRS_STACK_SIZE
	.align		4
.L_3031:
        /*01dc*/ 	.byte	0x04, 0x1e
        /*01de*/ 	.short	(.L_3033 - .L_3032)
.L_3032:
        /*01e0*/ 	.word	0x00000000


	//----- nvinfo : EIATTR_CBANK_PARAM_SIZE
	.align		4
.L_3033:
        /*01e4*/ 	.byte	0x03, 0x19
        /*01e6*/ 	.short	0x01f0


	//----- nvinfo : EIATTR_PARAM_CBANK
	.align		4
        /*01e8*/ 	.byte	0x04, 0x0a
        /*01ea*/ 	.short	(.L_3035 - .L_3034)
	.align		4
.L_3034:
        /*01ec*/ 	.word	index@(.nv.constant0._Z25selective_scan_bwd_kernelI32Selective_Scan_bwd_kernel_traitsILi32ELi8ELb0ELb1ELb1ELb0ELb0EffEEv12SSMParamsBwd)
        /*01f0*/ 	.short	0x0210
        /*01f2*/ 	.short	0x01f0


	//----- nvinfo : EIATTR_SW_WAR
	.align		4
.L_3035:
        /*01f4*/ 	.byte	0x04, 0x36
        /*01f6*/ 	.short	(.L_3037 - .L_3036)
.L_3036:
        /*01f8*/ 	.word	0x00000008
.L_3037:


//--------------------- .nv.info._Z25selective_scan_bwd_kernelI32Selective_Scan_bwd_kernel_traitsILi32ELi8ELb0ELb1ELb1ELb0ELb1EffEEv12SSMParamsBwd --------------------------
	.section	.nv.info._Z25selective_scan_bwd_kernelI32Selective_Scan_bwd_kernel_traitsILi32ELi8ELb0ELb1ELb1ELb0ELb1EffEEv12SSMParamsBwd,"",@"SHT_CUDA_INFO"
	.sectionflags	@""
	.align	4


	//----- nvinfo : EIATTR_CUDA_API_VERSION
	.align		4
        /*0000*/ 	.byte	0x04, 0x37
        /*0002*/ 	.short	(.L_3039 - .L_3038)
.L_3038:
        /*0004*/ 	.word	0x00000082


	//----- nvinfo : EIATTR_KPARAM_INFO
	.align		4
.L_3039:
        /*0008*/ 	.byte	0x04, 0x17
        /*000a*/ 	.short	(.L_3041 - .L_3040)
.L_3040:
        /*000c*/ 	.word	0x00000000
        /*0010*/ 	.short	0x0000
        /*0012*/ 	.short	0x0000
        /*0014*/ 	.byte	0x00, 0xf0, 0xc1, 0x07


	//----- nvinfo : EIATTR_SPARSE_MMA_MASK
	.align		4
.L_3041:
        /*0018*/ 	.byte	0x03, 0x50
        /*001a*/ 	.short	0x0000


	//----- nvinfo : EIATTR_MAXREG_COUNT
	.align		4
        /*001c*/ 	.byte	0x03, 0x1b
        /*001e*/ 	.short	0x00ff


	//----- nvinfo : EIATTR_NUM_BARRIERS
	.align		4
        /*0020*/ 	.byte	0x02, 0x4c
        /*0022*/ 	.byte	0x01
	.zero		1


	//----- nvinfo : EIATTR_MERCURY_ISA_VERSION
	.align		4
        /*0024*/ 	.byte	0x03, 0x5f
        /*0026*/ 	.short	0x0101


	//----- nvinfo : EIATTR_COOP_GROUP_MASK_REGIDS
	.align		4
        /*0028*/ 	.byte	0x04, 0x29
        /*002a*/ 	.short	(.L_3043 - .L_3042)


	//   ....[0]....
.L_3042:
        /*002c*/ 	.word	0xffffffff


	//   ....[1]....
        /*0030*/ 	.word	0xffffffff


	//   ....[2]....
        /*0034*/ 	.word	0xffffffff


	//   ....[3]....
        /*0038*/ 	.word	0xffffffff


	//   ....[4]....
        /*003c*/ 	.word	0xffffffff


	//   ....[5]....
        /*0040*/ 	.word	0xffffffff


	//   ....[6]....
        /*0044*/ 	.word	0xffffffff


	//   ....[7]....
        /*0048*/ 	.word	0xffffffff


	//   ....[8]....
        /*004c*/ 	.word	0xffffffff


	//   ....[9]....
        /*0050*/ 	.word	0xffffffff


	//   ....[10]....
        /*0054*/ 	.word	0xffffffff


	//   ....[11]....
        /*0058*/ 	.word	0xffffffff


	//   ....[12]....
        /*005c*/ 	.word	0xffffffff


	//   ....[13]....
        /*0060*/ 	.word	0xffffffff


	//   ....[14]....
        /*0064*/ 	.word	0xffffffff


	//   ....[15]....
        /*0068*/ 	.word	0xffffffff


	//   ....[16]....
        /*006c*/ 	.word	0xffffffff


	//   ....[17]....
        /*0070*/ 	.word	0xffffffff


	//   ....[18]....
        /*0074*/ 	.word	0xffffffff


	//   ....[19]....
        /*0078*/ 	.word	0xffffffff


	//   ....[20]....
        /*007c*/ 	.word	0xffffffff


	//   ....[21]....
        /*0080*/ 	.word	0xffffffff


	//   ....[22]....
        /*0084*/ 	.word	0xffffffff


	//   ....[23]....
        /*0088*/ 	.word	0xffffffff


	//   ....[24]....
        /*008c*/ 	.word	0xffffffff


	//   ....[25]....
        /*0090*/ 	.word	0xffffffff


	//   ....[26]....
        /*0094*/ 	.word	0xffffffff


	//   ....[27]....
        /*0098*/ 	.word	0xffffffff


	//   ....[28]....
        /*009c*/ 	.word	0xffffffff


	//   ....[29]....
        /*00a0*/ 	.word	0xffffffff


	//   ....[30]....
        /*00a4*/ 	.word	0xffffffff


	//   ....[31]....
        /*00a8*/ 	.word	0xffffffff


	//   ....[32]....
        /*00ac*/ 	.word	0xffffffff


	//   ....[33]....
        /*00b0*/ 	.word	0xffffffff


	//   ....[34]....
        /*00b4*/ 	.word	0xffffffff


	//   ....[35]....
        /*00b8*/ 	.word	0xffffffff


	//   ....[36]....
        /*00bc*/ 	.word	0xffffffff


	//   ....[37]....
        /*00c0*/ 	.word	0xffffffff


	//   ....[38]....
        /*00c4*/ 	.word	0xffffffff


	//   ....[39]....
        /*00c8*/ 	.word	0xffffffff


	//   ....[40]....
        /*00cc*/ 	.word	0xffffffff


	//   ....[41]....
        /*00d0*/ 	.word	0xffffffff


	//   ....[42]....
        /*00d4*/ 	.word	0xffffffff


	//   ....[43]....
        /*00d8*/ 	.word	0xffffffff


	//   ....[44]....
        /*00dc*/ 	.word	0xffffffff


	//   ....[45]....
        /*00e0*/ 	.word	0xffffffff


	//   ....[46]....
        /*00e4*/ 	.word	0xffffffff


	//   ....[47]....
        /*00e8*/ 	.word	0xffffffff


	//   ....[48]....
        /*00ec*/ 	.word	0xffffffff


	//   ....[49]....
        /*00f0*/ 	.word	0xffffffff


	//   ....[50]....
        /*00f4*/ 	.word	0xffffffff


	//   ....[51]....
        /*00f8*/ 	.word	0xffffffff


	//   ....[52]....
        /*00fc*/ 	.word	0xffffffff


	//   ....[53]....
        /*0100*/ 	.word	0xffffffff


	//----- nvinfo : EIATTR_COOP_GROUP_INSTR_OFFSETS
	.align		4
.L_3043:
        /*0104*/ 	.byte	0x04, 0x28
        /*0106*/ 	.short	(.L_3045 - .L_3044)


	//   ....[0]....
.L_3044:
        /*0108*/ 	.word	0x00000f90


	//   ....[1]....
        /*010c*/ 	.word	0x000011f0


	//   ....[2]....
        /*0110*/ 	.word	0x00001640


	//   ....[3]....
        /*0114*/ 	.word	0x000019d0


	//   ....[4]....
        /*0118*/ 	.word	0x00001e30


	//   ....[5]....
        /*011c*/ 	.word	0x00002170


	//   ....[6]....
        /*0120*/ 	.word	0x00002790


	//   ....[7]....
        /*0124*/ 	.word	0x000036a0


	//   ....[8]....
        /*0128*/ 	.word	0x00003ba0


	//   ....[9]....
        /*012c*/ 	.word	0x00004100


	//   ....[10]....
        /*0130*/ 	.word	0x00004140


	//   ....[11]....
        /*0134*/ 	.word	0x00004180


	//   ....[12]....
        /*0138*/ 	.word	0x000041e0


	//   ....[13]....
        /*013c*/ 	.word	0x00004210


	//   ....[14]....
        /*0140*/ 	.word	0x00004270


	//   ....[15]....
        /*0144*/ 	.word	0x00004280


	//   ....[16]....
        /*0148*/ 	.word	0x000042c0


	//   ....[17]....
        /*014c*/ 	.word	0x000042d0


	//   ....[18]....
        /*0150*/ 	.word	0x00004310


	//   ....[19]....
        /*0154*/ 	.word	0x00004320


	//   ....[20]....
        /*0158*/ 	.word	0x00004360


	//   ....[21]....
        /*015c*/ 	.word	0x00004370


	//   ....[22]....
        /*0160*/ 	.word	0x000043b0


	//   ....[23]....
        /*0164*/ 	.word	0x000043c0


	//   ....[24]....
        /*0168*/ 	.word	0x00004420


	//   ....[25]....
        /*016c*/ 	.word	0x00004430


	//   ....[26]....
        /*0170*/ 	.word	0x00004490


	//   ....[27]....
        /*0174*/ 	.word	0x000044b0


	//   ....[28]....
        /*0178*/ 	.word	0x000044f0


	//   ....[29]....
        /*017c*/ 	.word	0x00004510


	//   ....[30]....
        /*0180*/ 	.word	0x00004550


	//   ....[31]....
        /*0184*/ 	.word	0x00004570


	//   ....[32]....
        /*0188*/ 	.word	0x00004580


	//   ....[33]....
        /*018c*/ 	.word	0x000045b0


	//   ....[34]....
        /*0190*/ 	.word	0x000045e0


	//   ....[35]....
        /*0194*/ 	.word	0x000045f0


	//   ....[36]....
        /*0198*/ 	.word	0x00004610


	//   ....[37]....
        /*019c*/ 	.word	0x00005480


	//   ....[38]....
        /*01a0*/ 	.word	0x00005550


	//   ....[39]....
        /*01a4*/ 	.word	0x00005590


	//   ....[40]....
        /*01a8*/ 	.word	0x00005650


	//   ....[41]....
        /*01ac*/ 	.word	0x000056b0


	//   ....[42]....
        /*01b0*/ 	.word	0x00005a30


	//   ....[43]....
        /*01b4*/ 	.word	0x00005ef0


	//   ....[44]....
        /*01b8*/ 	.word	0x00006370


	//   ....[45]....
        /*01bc*/ 	.word	0x000063c0


	//   ....[46]....
        /*01c0*/ 	.word	0x00006410


	//   ....[47]....
        /*01c4*/ 	.word	0x00006440


	//   ....[48]....
        /*01c8*/ 	.word	0x00006460


	//   ....[49]....
        /*01cc*/ 	.word	0x00006540


	//   ....[50]....
        /*01d0*/ 	.word	0x00006580


	//   ....[51]....
        /*01d4*/ 	.word	0x000065d0


	//   ....[52]....
        /*01d8*/ 	.word	0x00006600


	//   ....[53]....
        /*01dc*/ 	.word	0x00006620


	//----- nvinfo : EIATTR_EXIT_INSTR_OFFSETS
	.align		4
.L_3045:
        /*01e0*/ 	.byte	0x04, 0x1c
        /*01e2*/ 	.short	(.L_3047 - .L_3046)


	//   ....[0]....
.L_3046:
        /*01e4*/ 	.word	0x000066f0


	//   ....[1]....
        /*01e8*/ 	.word	0x000068a0


	//----- nvinfo : EIATTR_MAX_THREADS
	.align		4
.L_3047:
        /*01ec*/ 	.byte	0x04, 0x05
        /*01ee*/ 	.short	(.L_3049 - .L_3048)
.L_3048:
        /*01f0*/ 	.word	0x00000020
        /*01f4*/ 	.word	0x00000001
        /*01f8*/ 	.word	0x00000001


	//----- nvinfo : EIATTR_CRS_STACK_SIZE
	.align		4
.L_3049:
        /*01fc*/ 	.byte	0x04, 0x1e
        /*01fe*/ 	.short	(.L_3051 - .L_3050)
.L_3050:
        /*0200*/ 	.word	0x00000000


	//----- nvinfo : EIATTR_CBANK_PARAM_SIZE
	.align		4
.L_3051:
        /*0204*/ 	.byte	0x03, 0x19
        /*0206*/ 	.short	0x01f0


	//----- nvinfo : EIATTR_PARAM_CBANK
	.align		4
        /*0208*/ 	.byte	0x04, 0x0a
        /*020a*/ 	.short	(.L_3053 - .L_3052)
	.align		4
.L_3052:
        /*020c*/ 	.word	index@(.nv.constant0._Z25selective_scan_bwd_kernelI32Selective_Scan_bwd_kernel_traitsILi32ELi8ELb0ELb1ELb1ELb0ELb1EffEEv12SSMParamsBwd)
        /*0210*/ 	.short	0x0210
        /*0212*/ 	.short	0x01f0


	//----- nvinfo : EIATTR_SW_WAR
	.align		4
.L_3053:
        /*0214*/ 	.byte	0x04, 0x36
        /*0216*/ 	.short	(.L_3055 - .L_3054)
.L_3054:
        /*0218*/ 	.word	0x00000008
.L_3055:


//--------------------- .nv.info._Z25selective_scan_bwd_kernelI32Selective_Scan_bwd_kernel_traitsILi32ELi8ELb0ELb1ELb1ELb1ELb0EffEEv12SSMParamsBwd --------------------------
	.section	.nv.info._Z25selective_scan_bwd_kernelI32Selective_Scan_bwd_kernel_traitsILi32ELi8ELb0ELb1ELb1ELb1ELb0EffEEv12SSMParamsBwd,"",@"SHT_CUDA_INFO"
	.sectionflags	@""
	.align	4


	//----- nvinfo : EIATTR_CUDA_API_VERSION
	.align		4
        /*0000*/ 	.byte	0x04, 0x37
        /*0002*/ 	.short	(.L_3057 - .L_3056)
.L_3056:
        /*0004*/ 	.word	0x00000082


	//----- nvinfo : EIATTR_KPARAM_INFO
	.align		4
.L_3057:
        /*0008*/ 	.byte	0x04, 0x17
        /*000a*/ 	.short	(.L_3059 - .L_3058)
.L_3058:
        /*000c*/ 	.word	0x00000000
        /*0010*/ 	.short	0x0000
        /*0012*/ 	.short	0x0000
        /*0014*/ 	.byte	0x00, 0xf0, 0xc1, 0x07


	//----- nvinfo : EIATTR_SPARSE_MMA_MASK
	.align		4
.L_3059:
        /*0018*/ 	.byte	0x03, 0x50
        /*001a*/ 	.short	0x0000


	//----- nvinfo : EIATTR_MAXREG_COUNT
	.align		4
        /*001c*/ 	.byte	0x03, 0x1b
        /*001e*/ 	.short	0x00ff


	//----- nvinfo : EIATTR_NUM_BARRIERS
	.align		4
        /*0020*/ 	.byte	0x02, 0x4c
        /*0022*/ 	.byte	0x01
	.zero		1


	//----- nvinfo : EIATTR_MERCURY_ISA_VERSION
	.align		4
        /*0024*/ 	.byte	0x03, 0x5f
        /*0026*/ 	.short	0x0101


	//----- nvinfo : EIATTR_COOP_GROUP_MASK_REGIDS
	.align		4
        /*0028*/ 	.byte	0x04, 0x29
        /*002a*/ 	.short	(.L_3061 - .L_3060)


	//   ....[0]....
.L_3060:
        /*002c*/ 	.word	0xffffffff


	//   ....[1]....
        /*0030*/ 	.word	0xffffffff


	//   ....[2]....
        /*0034*/ 	.word	0xffffffff


	//   ....[3]....
        /*0038*/ 	.word	0xffffffff


	//   ....[4]....
        /*003c*/ 	.word	0xffffffff


	//   ....[5]....
        /*0040*/ 	.word	0xffffffff


	//   ....[6]....
        /*0044*/ 	.word	0xffffffff


	//   ....[7]....
        /*0048*/ 	.word	0xffffffff


	//   ....[8]....
        /*004c*/ 	.word	0xffffffff


	//   ....[9]....
        /*0050*/ 	.word	0xffffffff


	//   ....[10]....
        /*0054*/ 	.word	0xffffffff


	//   ....[11]....
        /*0058*/ 	.word	0xffffffff


	//   ....[12]....
        /*005c*/ 	.word	0xffffffff


	//   ....[13]....
        /*0060*/ 	.word	0xffffffff


	//   ....[14]....
        /*0064*/ 	.word	0xffffffff


	//   ....[15]....
        /*0068*/ 	.word	0xffffffff


	//   ....[16]....
        /*006c*/ 	.word	0xffffffff


	//   ....[17]....
        /*0070*/ 	.word	0xffffffff


	//   ....[18]....
        /*0074*/ 	.word	0xffffffff


	//   ....[19]....
        /*0078*/ 	.word	0xffffffff


	//   ....[20]....
        /*007c*/ 	.word	0xffffffff


	//   ....[21]....
        /*0080*/ 	.word	0xffffffff


	//   ....[22]....
        /*0084*/ 	.word	0xffffffff


	//   ....[23]....
        /*0088*/ 	.word	0xffffffff


	//   ....[24]....
        /*008c*/ 	.word	0xffffffff


	//   ....[25]....
        /*0090*/ 	.word	0xffffffff


	//   ....[26]....
        /*0094*/ 	.word	0xffffffff


	//   ....[27]....
        /*0098*/ 	.word	0xffffffff


	//   ....[28]....
        /*009c*/ 	.word	0xffffffff


	//   ....[29]....
        /*00a0*/ 	.word	0xffffffff


	//   ....[30]....
        /*00a4*/ 	.word	0xffffffff


	//   ....[31]....
        /*00a8*/ 	.word	0xffffffff


	//   ....[32]....
        /*00ac*/ 	.word	0xffffffff


	//   ....[33]....
        /*00b0*/ 	.word	0xffffffff


	//   ....[34]....
        /*00b4*/ 	.word	0xffffffff


	//   ....[35]....
        /*00b8*/ 	.word	0xffffffff


	//   ....[36]....
        /*00bc*/ 	.word	0xffffffff


	//   ....[37]....
        /*00c0*/ 	.word	0xffffffff


	//   ....[38]....
        /*00c4*/ 	.word	0xffffffff


	//   ....[39]....
        /*00c8*/ 	.word	0xffffffff


	//   ....[40]....
        /*00cc*/ 	.word	0xffffffff


	//   ....[41]....
        /*00d0*/ 	.word	0xffffffff


	//   ....[42]....
        /*00d4*/ 	.word	0xffffffff


	//   ....[43]....
        /*00d8*/ 	.word	0xffffffff


	//   ....[44]....
        /*00dc*/ 	.word	0xffffffff


	//   ....[45]....
        /*00e0*/ 	.word	0xffffffff


	//   ....[46]....
        /*00e4*/ 	.word	0xffffffff


	//   ....[47]....
        /*00e8*/ 	.word	0xffffffff


	//   ....[48]....
        /*00ec*/ 	.word	0xffffffff


	//   ....[49]....
        /*00f0*/ 	.word	0xffffffff


	//   ....[50]....
        /*00f4*/ 	.word	0xffffffff


	//----- nvinfo : EIATTR_COOP_GROUP_INSTR_OFFSETS
	.align		4
.L_3061:
        /*00f8*/ 	.byte	0x04, 0x28
        /*00fa*/ 	.short	(.L_3063 - .L_3062)


	//   ....[0]....
.L_3062:
        /*00fc*/ 	.word	0x00000f80


	//   ....[1]....
        /*0100*/ 	.word	0x000011e0


	//   ....[2]....
        /*0104*/ 	.word	0x000014c0


	//   ....[3]....
        /*0108*/ 	.word	0x000031d0


	//   ....[4]....
        /*010c*/ 	.word	0x000037c0


	//   ....[5]....
        /*0110*/ 	.word	0x00003c00


	//   ....[6]....
        /*0114*/ 	.word	0x00003c40


	//   ....[7]....
        /*0118*/ 	.word	0x00003cb0


	//   ....[8]....
        /*011c*/ 	.word	0x00003cf0


	//   ....[9]....
        /*0120*/ 	.word	0x00003d40


	//   ....[10]....
        /*0124*/ 	.word	0x00003d60


	//   ....[11]....
        /*0128*/ 	.word	0x00003d90


	//   ....[12]....
        /*012c*/ 	.word	0x00003db0


	//   ....[13]....
        /*0130*/ 	.word	0x00003de0


	//   ....[14]....
        /*0134*/ 	.word	0x00003e00


	//   ....[15]....
        /*0138*/ 	.word	0x00003e30


	//   ....[16]....
        /*013c*/ 	.word	0x00003e50


	//   ....[17]....
        /*0140*/ 	.word	0x00003e90


	//   ....[18]....
        /*0144*/ 	.word	0x00003ec0


	//   ....[19]....
        /*0148*/ 	.word	0x00003ef0


	//   ....[20]....
        /*014c*/ 	.word	0x00003f20


	//   ....[21]....
        /*0150*/ 	.word	0x00003f50


	//   ....[22]....
        /*0154*/ 	.word	0x00003f80


	//   ....[23]....
        /*0158*/ 	.word	0x00003fa0


	//   ....[24]....
        /*015c*/ 	.word	0x00003fd0


	//   ....[25]....
        /*0160*/ 	.word	0x00003fe0


	//   ....[26]....
        /*0164*/ 	.word	0x00004020


	//   ....[27]....
        /*0168*/ 	.word	0x00004030


	//   ....[28]....
        /*016c*/ 	.word	0x00004060


	//   ....[29]....
        /*0170*/ 	.word	0x00004090


	//   ....[30]....
        /*0174*/ 	.word	0x000040b0


	//   ....[31]....
        /*0178*/ 	.word	0x000040e0


	//   ....[32]....
        /*017c*/ 	.word	0x00004110


	//   ....[33]....
        /*0180*/ 	.word	0x00004f80


	//   ....[34]....
        /*0184*/ 	.word	0x00005150


	//   ....[35]....
        /*0188*/ 	.word	0x00005250


	//   ....[36]....
        /*018c*/ 	.word	0x00005290


	//   ....[37]....
        /*0190*/ 	.word	0x00005320


	//   ....[38]....
        /*0194*/ 	.word	0x00005640


	//   ....[39]....
        /*0198*/ 	.word	0x00005920


	//   ....[40]....
        /*019c*/ 	.word	0x00005fa0


	//   ....[41]....
        /*01a0*/ 	.word	0x00006450


	//   ....[42]....
        /*01a4*/ 	.word	0x000064a0


	//   ....[43]....
        /*01a8*/ 	.word	0x000064f0


	//   ....[44]....
        /*01ac*/ 	.word	0x00006520


	//   ....[45]....
        /*01b0*/ 	.word	0x00006540


	//   ....[46]....
        /*01b4*/ 	.word	0x00006620


	//   ....[47]....
        /*01b8*/ 	.word	0x00006660


	//   ....[48]....
        /*01bc*/ 	.word	0x000066b0


	//   ....[49]....
        /*01c0*/ 	.word	0x000066e0


	//   ....[50]....
        /*01c4*/ 	.word	0x00006700


	//----- nvinfo : EIATTR_EXIT_INSTR_OFFSETS
	.align		4
.L_3063:
        /*01c8*/ 	.byte	0x04, 0x1c
        /*01ca*/ 	.short	(.L_3065 - .L_3064)


	//   ....[0]....
.L_3064:
        /*01cc*/ 	.word	0x000067d0


	//   ....[1]....
        /*01d0*/ 	.word	0x00006980


	//----- nvinfo : EIATTR_MAX_THREADS
	.align		4
.L_3065:
        /*01d4*/ 	.byte	0x04, 0x05
        /*01d6*/ 	.short	(.L_3067 - .L_3066)
.L_3066:
        /*01d8*/ 	.word	0x00000020
        /*01dc*/ 	.word	0x00000001
        /*01e0*/ 	.word	0x00000001


	//----- nvinfo : EIATTR_CRS_STACK_SIZE
	.align		4
.L_3067:
        /*01e4*/ 	.byte	0x04, 0x1e
        /*01e6*/ 	.short	(.L_3069 - .L_3068)
.L_3068:
        /*01e8*/ 	.word	0x00000000


	//----- nvinfo : EIATTR_CBANK_PARAM_SIZE
	.align		4
.L_3069:
        /*01ec*/ 	.byte	0x03, 0x19
        /*01ee*/ 	.short	0x01f0


	//----- nvinfo : EIATTR_PARAM_CBANK
	.align		4
        /*01f0*/ 	.byte	0x04, 0x0a
        /*01f2*/ 	.short	(.L_3071 - .L_3070)
	.align		4
.L_3070:
        /*01f4*/ 	.word	index@(.nv.constant0._Z25selective_scan_bwd_kernelI32Selective_Scan_bwd_kernel_traitsILi32ELi8ELb0ELb1ELb1ELb1ELb0EffEEv12SSMParamsBwd)
        /*01f8*/ 	.short	0x0210
        /*01fa*/ 	.short	0x01f0


	//----- nvinfo : EIATTR_SW_WAR
	.align		4
.L_3071:
        /*01fc*/ 	.byte	0x04, 0x36
        /*01fe*/ 	.short	(.L_3073 - .L_3072)
.L_3072:
        /*0200*/ 	.word	0x00000008
.L_3073:


//--------------------- .nv.info._Z25selective_scan_bwd_kernelI32Selective_Scan_bwd_kernel_traitsILi32ELi8ELb0ELb1ELb1ELb1ELb1EffEEv12SSMParamsBwd --------------------------
	.section	.nv.info._Z25selective_scan_bwd_kernelI32Selective_Scan_bwd_kernel_traitsILi32ELi8ELb0ELb1ELb1ELb1ELb1EffEEv12SSMParamsBwd,"",@"SHT_CUDA_INFO"
	.sectionflags	@""
	.align	4


	//----- nvinfo : EIATTR_CUDA_API_VERSION
	.align		4
        /*0000*/ 	.byte	0x04, 0x37
        /*0002*/ 	.short	(.L_3075 - .L_3074)
.L_3074:
        /*0004*/ 	.word	0x00000082


	//----- nvinfo : EIATTR_KPARAM_INFO
	.align		4
.L_3075:
        /*0008*/ 	.byte	0x04, 0x17
        /*000a*/ 	.short	(.L_3077 - .L_3076)
.L_3076:
        /*000c*/ 	.word	0x00000000
        /*0010*/ 	.short	0x0000
        /*0012*/ 	.short	0x0000
        /*0014*/ 	.byte	0x00, 0xf0, 0xc1, 0x07


	//----- nvinfo : EIATTR_SPARSE_MMA_MASK
	.align		4
.L_3077:
        /*0018*/ 	.byte	0x03, 0x50
        /*001a*/ 	.short	0x0000


	//----- nvinfo : EIATTR_MAXREG_COUNT
	.align		4
        /*001c*/ 	.byte	0x03, 0x1b
        /*001e*/ 	.short	0x00ff


	//----- nvinfo : EIATTR_NUM_BARRIERS
	.align		4
        /*0020*/ 	.byte	0x02, 0x4c
        /*0022*/ 	.byte	0x01
	.zero		1


	//----- nvinfo : EIATTR_MERCURY_ISA_VERSION
	.align		4
        /*0024*/ 	.byte	0x03, 0x5f
        /*0026*/ 	.short	0x0101


	//----- nvinfo : EIATTR_COOP_GROUP_MASK_REGIDS
	.align		4
        /*0028*/ 	.byte	0x04, 0x29
        /*002a*/ 	.short	(.L_3079 - .L_3078)


	//   ....[0]....
.L_3078:
        /*002c*/ 	.word	0xffffffff


	//   ....[1]....
        /*0030*/ 	.word	0xffffffff


	//   ....[2]....
        /*0034*/ 	.word	0xffffffff


	//   ....[3]....
        /*0038*/ 	.word	0xffffffff


	//   ....[4]....
        /*003c*/ 	.word	0xffffffff


	//   ....[5]....
        /*0040*/ 	.word	0xffffffff


	//   ....[6]....
        /*0044*/ 	.word	0xffffffff


	//   ....[7]....
        /*0048*/ 	.word	0xffffffff


	//   ....[8]....
        /*004c*/ 	.word	0xffffffff


	//   ....[9]....
        /*0050*/ 	.word	0xffffffff


	//   ....[10]....
        /*0054*/ 	.word	0xffffffff


	//   ....[11]....
        /*0058*/ 	.word	0xffffffff


	//   ....[12]....
        /*005c*/ 	.word	0xffffffff


	//   ....[13]....
        /*0060*/ 	.word	0xffffffff


	//   ....[14]....
        /*0064*/ 	.word	0xffffffff


	//   ....[15]....
        /*0068*/ 	.word	0xffffffff


	//   ....[16]....
        /*006c*/ 	.word	0xffffffff


	//   ....[17]....
        /*0070*/ 	.word	0xffffffff


	//   ....[18]....
        /*0074*/ 	.word	0xffffffff


	//   ....[19]....
        /*0078*/ 	.word	0xffffffff


	//   ....[20]....
        /*007c*/ 	.word	0xffffffff


	//   ....[21]....
        /*0080*/ 	.word	0xffffffff


	//   ....[22]....
        /*0084*/ 	.word	0xffffffff


	//   ....[23]....
        /*0088*/ 	.word	0xffffffff


	//   ....[24]....
        /*008c*/ 	.word	0xffffffff


	//   ....[25]....
        /*0090*/ 	.word	0xffffffff


	//   ....[26]....
        /*0094*/ 	.word	0xffffffff


	//   ....[27]....
        /*0098*/ 	.word	0xffffffff


	//   ....[28]....
        /*009c*/ 	.word	0xffffffff


	//   ....[29]....
        /*00a0*/ 	.word	0xffffffff


	//   ....[30]....
        /*00a4*/ 	.word	0xffffffff


	//   ....[31]....
        /*00a8*/ 	.word	0xffffffff


	//   ....[32]....
        /*00ac*/ 	.word	0xffffffff


	//   ....[33]....
        /*00b0*/ 	.word	0xffffffff


	//   ....[34]....
        /*00b4*/ 	.word	0xffffffff


	//   ....[35]....
        /*00b8*/ 	.word	0xffffffff


	//   ....[36]....
        /*00bc*/ 	.word	0xffffffff


	//   ....[37]....
        /*00c0*/ 	.word	0xffffffff


	//   ....[38]....
        /*00c4*/ 	.word	0xffffffff


	//   ....[39]....
        /*00c8*/ 	.word	0xffffffff


	//   ....[40]....
        /*00cc*/ 	.word	0xffffffff


	//   ....[41]....
        /*00d0*/ 	.word	0xffffffff


	//   ....[42]....
        /*00d4*/ 	.word	0xffffffff


	//   ....[43]....
        /*00d8*/ 	.word	0xffffffff


	//   ....[44]....
        /*00dc*/ 	.word	0xffffffff


	//   ....[45]....
        /*00e0*/ 	.word	0xffffffff


	//   ....[46]....
        /*00e4*/ 	.word	0xffffffff


	//   ....[47]....
        /*00e8*/ 	.word	0xffffffff


	//   ....[48]....
        /*00ec*/ 	.word	0xffffffff


	//   ....[49]....
        /*00f0*/ 	.word	0xffffffff


	//   ....[50]....
        /*00f4*/ 	.word	0xffffffff


	//   ....[51]....
        /*00f8*/ 	.word	0xffffffff


	//   ....[52]....
        /*00fc*/ 	.word	0xffffffff


	//   ....[53]....
        /*0100*/ 	.word	0xffffffff


	//   ....[54]....
        /*0104*/ 	.word	0xffffffff


	//----- nvinfo : EIATTR_COOP_GROUP_INSTR_OFFSETS
	.align		4
.L_3079:
        /*0108*/ 	.byte	0x04, 0x28
        /*010a*/ 	.short	(.L_3081 - .L_3080)


	//   ....[0]....
.L_3080:
        /*010c*/ 	.word	0x00000f60


	//   ....[1]....
        /*0110*/ 	.word	0x000011a0


	//   ....[2]....
        /*0114*/ 	.word	0x000014d0


	//   ....[3]....
        /*0118*/ 	.word	0x00002b60


	//   ....[4]....
        /*011c*/ 	.word	0x00002f90


	//   ....[5]....
        /*0120*/ 	.word	0x000032f0


	//   ....[6]....
        /*0124*/ 	.word	0x00003910


	//   ....[7]....
        /*0128*/ 	.word	0x00004790


	//   ....[8]....
        /*012c*/ 	.word	0x00004d10


	//   ....[9]....
        /*0130*/ 	.word	0x00005170


	//   ....[10]....
        /*0134*/ 	.word	0x000051b0


	//   ....[11]....
        /*0138*/ 	.word	0x00005250


	//   ....[12]....
        /*013c*/ 	.word	0x00005290


	//   ....[13]....
        /*0140*/ 	.word	0x000052d0


	//   ....[14]....
        /*0144*/ 	.word	0x00005330


	//   ....[15]....
        /*0148*/ 	.word	0x00005340


	//   ....[16]....
        /*014c*/ 	.word	0x00005380


	//   ....[17]....
        /*0150*/ 	.word	0x00005390


	//   ....[18]....
        /*0154*/ 	.word	0x000053d0


	//   ....[19]....
        /*0158*/ 	.word	0x000053e0


	//   ....[20]....
        /*015c*/ 	.word	0x00005420


	//   ....[21]....
        /*0160*/ 	.word	0x00005430


	//   ....[22]....
        /*0164*/ 	.word	0x000054d0


	//   ....[23]....
        /*0168*/ 	.word	0x00005500


	//   ....[24]....
        /*016c*/ 	.word	0x00005510


	//   ....[25]....
        /*0170*/ 	.word	0x00005520


	//   ....[26]....
        /*0174*/ 	.word	0x00005550


	//   ....[27]....
        /*0178*/ 	.word	0x00005580


	//   ....[28]....
        /*017c*/ 	.word	0x000055a0


	//   ....[29]....
        /*0180*/ 	.word	0x000055b0


	//   ....[30]....
        /*0184*/ 	.word	0x000055c0


	//   ....[31]....
        /*0188*/ 	.word	0x000055f0


	//   ....[32]....
        /*018c*/ 	.word	0x00005620


	//   ....[33]....
        /*0190*/ 	.word	0x00005640


	//   ....[34]....
        /*0194*/ 	.word	0x00005650


	//   ....[35]....
        /*0198*/ 	.word	0x00005670


	//   ....[36]....
        /*019c*/ 	.word	0x000056a0


	//   ....[37]....
        /*01a0*/ 	.word	0x000065f0


	//   ....[38]....
        /*01a4*/ 	.word	0x000067c0


	//   ....[39]....
        /*01a8*/ 	.word	0x00006960


	//   ....[40]....
        /*01ac*/ 	.word	0x00006980


	//   ....[41]....
        /*01b0*/ 	.word	0x000069a0


	//   ....[42]....
        /*01b4*/ 	.word	0x00006ca0


	//   ....[43]....
        /*01b8*/ 	.word	0x00006fd0


	//   ....[44]....
        /*01bc*/ 	.word	0x00007680


	//   ....[45]....
        /*01c0*/ 	.word	0x00007ae0


	//   ....[46]....
        /*01c4*/ 	.word	0x00007b30


	//   ....[47]....
        /*01c8*/ 	.word	0x00007b80


	//   ....[48]....
        /*01cc*/ 	.word	0x00007bb0


	//   ....[49]....
        /*01d0*/ 	.word	0x00007bd0


	//   ....[50]....
        /*01d4*/ 	.word	0x00007cb0


	//   ....[51]....
        /*01d8*/ 	.word	0x00007cf0


	//   ....[52]....
        /*01dc*/ 	.word	0x00007d40


	//   ....[53]....
        /*01e0*/ 	.word	0x00007d70


	//   ....[54]....
        /*01e4*/ 	.word	0x00007d90


	//----- nvinfo : EIATTR_EXIT_INSTR_OFFSETS
	.align		4
.L_3081:
        /*01e8*/ 	.byte	0x04, 0x1c
        /*01ea*/ 	.short	(.L_3083 - .L_3082)


	//   ....[0]....
.L_3082:
        /*01ec*/ 	.word	0x00007e60


	//   ....[1]....
        /*01f0*/ 	.word	0x00008010


	//----- nvinfo : EIATTR_MAX_THREADS
	.align		4
.L_3083:
        /*01f4*/ 	.byte	0x04, 0x05
        /*01f6*/ 	.short	(.L_3085 - .L_3084)
.L_3084:
        /*01f8*/ 	.word	0x00000020
        /*01fc*/ 	.word	0x00000001
        /*0200*/ 	.word	0x00000001


	//----- nvinfo : EIATTR_CRS_STACK_SIZE
	.align		4
.L_3085:
        /*0204*/ 	.byte	0x04, 0x1e
        /*0206*/ 	.short	(.L_3087 - .L_3086)
.L_3086:
        /*0208*/ 	.word	0x00000000


	//----- nvinfo : EIATTR_CBANK_PARAM_SIZE
	.align		4
.L_3087:
        /*020c*/ 	.byte	0x03, 0x19
        /*020e*/ 	.short	0x01f0


	//----- nvinfo : EIATTR_PARAM_CBANK
	.align		4
        /*0210*/ 	.byte	0x04, 0x0a
        /*0212*/ 	.short	(.L_3089 - .L_3088)
	.align		4
.L_3088:
        /*0214*/ 	.word	index@(.nv.constant0._Z25selective_scan_bwd_kernelI32Selective_Scan_bwd_kernel_traitsILi32ELi8ELb0ELb1ELb1ELb1ELb1EffEEv12SSMParamsBwd)
        /*0218*/ 	.short	0x0210
        /*021a*/ 	.short	0x01f0


	//----- nvinfo : EIATTR_SW_WAR
	.align		4
.L_3089:
        /*021c*/ 	.byte	0x04, 0x36
        /*021e*/ 	.short	(.L_3091 - .L_3090)
.L_3090:
        /*0220*/ 	.word	0x00000008
.L_3091:


//--------------------- .nv.info._Z25selective_scan_bwd_kernelI32Selective_Scan_bwd_kernel_traitsILi32ELi8ELb1ELb0ELb0ELb0ELb0EffEEv12SSMParamsBwd --------------------------
	.section	.nv.info._Z25selective_scan_bwd_kernelI32Selective_Scan_bwd_kernel_traitsILi32ELi8ELb1ELb0ELb0ELb0ELb0EffEEv12SSMParamsBwd,"",@"SHT_CUDA_INFO"
	.sectionflags	@""
	.align	4


	//----- nvinfo : EIATTR_CUDA_API_VERSION
	.align		4
        /*0000*/ 	.byte	0x04, 0x37
        /*0002*/ 	.short	(.L_3093 - .L_3092)
.L_3092:
        /*0004*/ 	.word	0x00000082


	//----- nvinfo : EIATTR_KPARAM_INFO
	.align		4
.L_3093:
        /*0008*/ 	.byte	0x04, 0x17
        /*000a*/ 	.short	(.L_3095 - .L_3094)
.L_3094:
        /*000c*/ 	.word	0x00000000
        /*0010*/ 	.short	0x0000
        /*0012*/ 	.short	0x0000
        /*0014*/ 	.byte	0x00, 0xf0, 0xc1, 0x07


	//----- nvinfo : EIATTR_SPARSE_MMA_MASK
	.align		4
.L_3095:
        /*0018*/ 	.byte	0x03, 0x50
        /*001a*/ 	.short	0x0000


	//----- nvinfo : EIATTR_MAXREG_COUNT
	.align		4
        /*001c*/ 	.byte	0x03, 0x1b
        /*001e*/ 	.short	0x00ff


	//----- nvinfo : EIATTR_NUM_BARRIERS
	.align		4
        /*0020*/ 	.byte	0x02, 0x4c
        /*0022*/ 	.byte	0x01
	.zero		1


	//----- nvinfo : EIATTR_MERCURY_ISA_VERSION
	.align		4
        /*0024*/ 	.byte	0x03, 0x5f
        /*0026*/ 	.short	0x0101


	//----- nvinfo : EIATTR_COOP_GROUP_MASK_REGIDS
	.align		4
        /*0028*/ 	.byte	0x04, 0x29
        /*002a*/ 	.short	(.L_3097 - .L_3096)


	//   ....[0]....
.L_3096:
        /*002c*/ 	.word	0xffffffff


	//   ....[1]....
        /*0030*/ 	.word	0xffffffff


	//   ....[2]....
        /*0034*/ 	.word	0xffffffff


	//   ....[3]....
        /*0038*/ 	.word	0xffffffff


	//   ....[4]....
        /*003c*/ 	.word	0xffffffff


	//   ....[5]....
        /*0040*/ 	.word	0xffffffff


	//   ....[6]....
        /*0044*/ 	.word	0xffffffff


	//   ....[7]....
        /*0048*/ 	.word	0xffffffff


	//   ....[8]....
        /*004c*/ 	.word	0xffffffff


	//   ....[9]....
        /*0050*/ 	.word	0xffffffff


	//   ....[10]....
        /*0054*/ 	.word	0xffffffff


	//   ....[11]....
        /*0058*/ 	.word	0xffffffff


	//   ....[12]....
        /*005c*/ 	.word	0xffffffff


	//   ....[13]....
        /*0060*/ 	.word	0xffffffff


	//   ....[14]....
        /*0064*/ 	.word	0xffffffff


	//   ....[15]....
        /*0068*/ 	.word	0xffffffff


	//   ....[16]....
        /*006c*/ 	.word	0xffffffff


	//   ....[17]....
        /*0070*/ 	.word	0xffffffff


	//   ....[18]....
        /*0074*/ 	.word	0xffffffff


	//   ....[19]....
        /*0078*/ 	.word	0xffffffff


	//   ....[20]....
        /*007c*/ 	.word	0xffffffff


	//   ....[21]....
        /*0080*/ 	.word	0xffffffff


	//   ....[22]....
        /*0084*/ 	.word	0xffffffff


	//   ....[23]....
        /*0088*/ 	.word	0xffffffff


	//   ....[24]....
        /*008c*/ 	.word	0xffffffff


	//   ....[25]....
        /*0090*/ 	.word	0xffffffff


	//   ....[26]....
        /*0094*/ 	.word	0xffffffff


	//   ....[27]....
        /*0098*/ 	.word	0xffffffff


	//   ....[28]....
        /*009c*/ 	.word	0xffffffff


	//   ....[29]....
        /*00a0*/ 	.word	0xffffffff


	//   ....[30]....
        /*00a4*/ 	.word	0xffffffff


	//   ....[31]....
        /*00a8*/ 	.word	0xffffffff


	//   ....[32]....
        /*00ac*/ 	.word	0xffffffff


	//   ....[33]....
        /*00b0*/ 	.word	0xffffffff


	//   ....[34]....
        /*00b4*/ 	.word	0xffffffff


	//   ....[35]....
        /*00b8*/ 	.word	0xffffffff


	//   ....[36]....
        /*00bc*/ 	.word	0xffffffff


	//   ....[37]....
        /*00c0*/ 	.word	0xffffffff


	//   ....[38]....
        /*00c4*/ 	.word	0xffffffff


	//   ....[39]....
        /*00c8*/ 	.word	0xffffffff


	//   ....[40]....
        /*00cc*/ 	.word	0xffffffff


	//   ....[41]....
        /*00d0*/ 	.word	0xffffffff


	//   ....[42]....
        /*00d4*/ 	.word	0xffffffff


	//   ....[43]....
        /*00d8*/ 	.word	0xffffffff


	//   ....[44]....
        /*00dc*/ 	.word	0xffffffff


	//   ....[45]....
        /*00e0*/ 	.word	0xffffffff


	//   ....[46]....
        /*00e4*/ 	.word	0xffffffff


	//   ....[47]....
        /*00e8*/ 	.word	0xffffffff


	//   ....[48]....
        /*00ec*/ 	.word	0xffffffff


	//   ....[49]....
        /*00f0*/ 	.word	0xffffffff


	//   ....[50]....
        /*00f4*/ 	.word	0xffffffff


	//   ....[51]....
        /*00f8*/ 	.word	0xffffffff


	//   ....[52]....
        /*00fc*/ 	.word	0xffffffff


	//----- nvinfo : EIATTR_COOP_GROUP_INSTR_OFFSETS
	.align		4
.L_3097:
        /*0100*/ 	.byte	0x04, 0x28
        /*0102*/ 	.short	(.L_3099 - .L_3098)


	//   ....[0]....
.L_3098:
        /*0104*/ 	.word	0x00000930


	//   ....[1]....
        /*0108*/ 	.word	0x000009d0


	//   ....[2]....
        /*010c*/ 	.word	0x00000a70


	//   ....[3]....
        /*0110*/ 	.word	0x00001440


	//   ....[4]....
        /*0114*/ 	.word	0x00001480


	//   ....[5]....
        /*0118*/ 	.word	0x00001500


	//   ....[6]....
        /*011c*/ 	.word	0x00001510


	//   ....[7]....
        /*0120*/ 	.word	0x00001550


	//   ....[8]....
        /*0124*/ 	.word	0x00001560


	//   ....[9]....
        /*0128*/ 	.word	0x000015a0


	//   ....[10]....
        /*012c*/ 	.word	0x000015b0


	//   ....[11]....
        /*0130*/ 	.word	0x000015f0


	//   ....[12]....
        /*0134*/ 	.word	0x00001600


	//   ....[13]....
        /*0138*/ 	.word	0x00001640


	//   ....[14]....
        /*013c*/ 	.word	0x00001650


	//   ....[15]....
        /*0140*/ 	.word	0x00001690


	//   ....[16]....
        /*0144*/ 	.word	0x000016b0


	//   ....[17]....
        /*0148*/ 	.word	0x00001710


	//   ....[18]....
        /*014c*/ 	.word	0x00001720


	//   ....[19]....
        /*0150*/ 	.word	0x00001770


	//   ....[20]....
        /*0154*/ 	.word	0x00001780


	//   ....[21]....
        /*0158*/ 	.word	0x000017c0


	//   ....[22]....
        /*015c*/ 	.word	0x000017d0


	//   ....[23]....
        /*0160*/ 	.word	0x00001810


	//   ....[24]....
        /*0164*/ 	.word	0x00001820


	//   ....[25]....
        /*0168*/ 	.word	0x00001830


	//   ....[26]....
        /*016c*/ 	.word	0x00001860


	//   ....[27]....
        /*0170*/ 	.word	0x00001880


	//   ....[28]....
        /*0174*/ 	.word	0x00001890


	//   ....[29]....
        /*0178*/ 	.word	0x000018b0


	//   ....[30]....
        /*017c*/ 	.word	0x000018c0


	//   ....[31]....
        /*0180*/ 	.word	0x00001d00


	//   ....[32]....
        /*0184*/ 	.word	0x00001d40


	//   ....[33]....
        /*0188*/ 	.word	0x00001e70


	//   ....[34]....
        /*018c*/ 	.word	0x00001e90


	//   ....[35]....
        /*0190*/ 	.word	0x00001ec0


	//   ....[36]....
        /*0194*/ 	.word	0x00001ee0


	//   ....[37]....
        /*0198*/ 	.word	0x00001f10


	//   ....[38]....
        /*019c*/ 	.word	0x00001f30


	//   ....[39]....
        /*01a0*/ 	.word	0x00001f70


	//   ....[40]....
        /*01a4*/ 	.word	0x00001fb0


	//   ....[41]....
        /*01a8*/ 	.word	0x00002370


	//   ....[42]....
        /*01ac*/ 	.word	0x00002560


	//   ....[43]....
        /*01b0*/ 	.word	0x000026d0


	//   ....[44]....
        /*01b4*/ 	.word	0x00002720


	//   ....[45]....
        /*01b8*/ 	.word	0x00002770


	//   ....[46]....
        /*01bc*/ 	.word	0x000027a0


	//   ....[47]....
        /*01c0*/ 	.word	0x000027c0


	//   ....[48]....
        /*01c4*/ 	.word	0x000028a0


	//   ....[49]....
        /*01c8*/ 	.word	0x000028e0


	//   ....[50]....
        /*01cc*/ 	.word	0x00002930


	//   ....[51]....
        /*01d0*/ 	.word	0x00002960


	//   ....[52]....
        /*01d4*/ 	.word	0x00002980


	//----- nvinfo : EIATTR_EXIT_INSTR_OFFSETS
	.align		4
.L_3099:
        /*01d8*/ 	.byte	0x04, 0x1c
        /*01da*/ 	.short	(.L_3101 - .L_3100)


	//   ....[0]....
.L_3100:
        /*01dc*/ 	.word	0x00002a50


	//   ....[1]....
        /*01e0*/ 	.word	0x00002ff0


	//----- nvinfo : EIATTR_MAX_THREADS
	.align		4
.L_3101:
        /*01e4*/ 	.byte	0x04, 0x05
        /*01e6*/ 	.short	(.L_3103 - .L_3102)
.L_3102:
        /*01e8*/ 	.word	0x00000020
        /*01ec*/ 	.word	0x00000001
        /*01f0*/ 	.word	0x00000001


	//----- nvinfo : EIATTR_CRS_STACK_SIZE
	.align		4
.L_3103:
        /*01f4*/ 	.byte	0x04, 0x1e
        /*01f6*/ 	.short	(.L_3105 - .L_3104)
.L_3104:
        /*01f8*/ 	.word	0x00000000


	//----- nvinfo : EIATTR_CBANK_PARAM_SIZE
	.align		4
.L_3105:
        /*01fc*/ 	.byte	0x03, 0x19
        /*01fe*/ 	.short	0x01f0


	//----- nvinfo : EIATTR_PARAM_CBANK
	.align		4
        /*0200*/ 	.byte	0x04, 0x0a
        /*0202*/ 	.short	(.L_3107 - .L_3106)
	.align		4
.L_3106:
        /*0204*/ 	.word	index@(.nv.constant0._Z25selective_scan_bwd_kernelI32Selective_Scan_bwd_kernel_traitsILi32ELi8ELb1ELb0ELb0ELb0ELb0EffEEv12SSMParamsBwd)
        /*0208*/ 	.short	0x0210
        /*020a*/ 	.short	0x01f0


	//----- nvinfo : EIATTR_SW_WAR
	.align		4
.L_3107:
        /*020c*/ 	.byte	0x04, 0x36
        /*020e*/ 	.short	(.L_3109 - .L_3108)
.L_3108:
        /*0210*/ 	.word	0x00000008
.L_3109:


//--------------------- .nv.info._Z25selective_scan_bwd_kernelI32Selective_Scan_bwd_kernel_traitsILi32ELi8ELb1ELb0ELb0ELb0ELb1EffEEv12SSMParamsBwd --------------------------
	.section	.nv.info._Z25selective_scan_bwd_kernelI32Selective_Scan_bwd_kernel_traitsILi32ELi8ELb1ELb0ELb0ELb0ELb1EffEEv12SSMParamsBwd,"",@"SHT_CUDA_INFO"
	.sectionflags	@""
	.align	4


	//----- nvinfo : EIATTR_CUDA_API_VERSION
	.align		4
        /*0000*/ 	.byte	0x04, 0x37
        /*0002*/ 	.short	(.L_3111 - .L_3110)
.L_3110:
        /*0004*/ 	.word	0x00000082


	//----- nvinfo : EIATTR_KPARAM_INFO
	.align		4
.L_3111:
        /*0008*/ 	.byte	0x04, 0x17
        /*000a*/ 	.short	(.L_3113 - .L_3112)
.L_3112:
        /*000c*/ 	.word	0x00000000
        /*0010*/ 	.short	0x0000
        /*0012*/ 	.short	0x0000
        /*0014*/ 	.byte	0x00, 0xf0, 0xc1, 0x07


	//----- nvinfo : EIATTR_SPARSE_MMA_MASK
	.align		4
.L_3113:
        /*0018*/ 	.byte	0x03, 0x50
        /*001a*/ 	.short	0x0000


	//----- nvinfo : EIATTR_MAXREG_COUNT
	.align		4
        /*001c*/ 	.byte	0x03, 0x1b
        /*001e*/ 	.short	0x00ff


	//----- nvinfo : EIATTR_NUM_BARRIERS
	.align		4
        /*0020*/ 	.byte	0x02, 0x4c
        /*0022*/ 	.byte	0x01
	.zero		1


	//----- nvinfo : EIATTR_MERCURY_ISA_VERSION
	.align		4
        /*0024*/ 	.byte	0x03, 0x5f
        /*0026*/ 	.short	0x0101


	//----- nvinfo : EIATTR_COOP_GROUP_MASK_REGIDS
	.align		4
        /*0028*/ 	.byte	0x04, 0x29
        /*002a*/ 	.short	(.L_3115 - .L_3114)


	//   ....[0]....
.L_3114:
        /*002c*/ 	.word	0xffffffff


	//   ....[1]....
        /*0030*/ 	.word	0xffffffff


	//   ....[2]....
        /*0034*/ 	.word	0xffffffff


	//   ....[3]....
        /*0038*/ 	.word	0xffffffff


	//   ....[4]....
        /*003c*/ 	.word	0xffffffff


	//   ....[5]....
        /*0040*/ 	.word	0xffffffff


	//   ....[6]....
        /*0044*/ 	.word	0xffffffff


	//   ....[7]....
        /*0048*/ 	.word	0xffffffff


	//   ....[8]....
        /*004c*/ 	.word	0xffffffff


	//   ....[9]....
        /*0050*/ 	.word	0xffffffff


	//   ....[10]....
        /*0054*/ 	.word	0xffffffff


	//   ....[11]....
        /*0058*/ 	.word	0xffffffff


	//   ....[12]....
        /*005c*/ 	.word	0xffffffff


	//   ....[13]....
        /*0060*/ 	.word	0xffffffff


	//   ....[14]....
        /*0064*/ 	.word	0xffffffff


	//   ....[15]....
        /*0068*/ 	.word	0xffffffff


	//   ....[16]....
        /*006c*/ 	.word	0xffffffff


	//   ....[17]....
        /*0070*/ 	.word	0xffffffff


	//   ....[18]....
        /*0074*/ 	.word	0xffffffff


	//   ....[19]....
        /*0078*/ 	.word	0xffffffff


	//   ....[20]....
        /*007c*/ 	.word	0xffffffff


	//   ....[21]....
        /*0080*/ 	.word	0xffffffff


	//   ....[22]....
        /*0084*/ 	.word	0xffffffff


	//   ....[23]....
        /*0088*/ 	.word	0xffffffff


	//   ....[24]....
        /*008c*/ 	.word	0xffffffff


	//   ....[25]....
        /*0090*/ 	.word	0xffffffff


	//   ....[26]....
        /*0094*/ 	.word	0xffffffff


	//   ....[27]....
        /*0098*/ 	.word	0xffffffff


	//   ....[28]....
        /*009c*/ 	.word	0xffffffff


	//   ....[29]....
        /*00a0*/ 	.word	0xffffffff


	//   ....[30]....
        /*00a4*/ 	.word	0xffffffff


	//   ....[31]....
        /*00a8*/ 	.word	0xffffffff


	//   ....[32]....
        /*00ac*/ 	.word	0xffffffff


	//   ....[33]....
        /*00b0*/ 	.word	0xffffffff


	//   ....[34]....
        /*00b4*/ 	.word	0xffffffff


	//   ....[35]....
        /*00b8*/ 	.word	0xffffffff


	//   ....[36]....
        /*00bc*/ 	.word	0xffffffff


	//   ....[37]....
        /*00c0*/ 	.word	0xffffffff


	//   ....[38]....
        /*00c4*/ 	.word	0xffffffff


	//   ....[39]....
        /*00c8*/ 	.word	0xffffffff


	//   ....[40]....
        /*00cc*/ 	.word	0xffffffff


	//   ....[41]....
        /*00d0*/ 	.word	0xffffffff


	//   ....[42]....
        /*00d4*/ 	.word	0xffffffff


	//   ....[43]....
        /*00d8*/ 	.word	0xffffffff


	//   ....[44]....
        /*00dc*/ 	.word	0xffffffff


	//   ....[45]....
        /*00e0*/ 	.word	0xffffffff


	//   ....[46]....
        /*00e4*/ 	.word	0xffffffff


	//   ....[47]....
        /*00e8*/ 	.word	0xffffffff


	//   ....[48]....
        /*00ec*/ 	.word	0xffffffff


	//   ....[49]....
        /*00f0*/ 	.word	0xffffffff


	//   ....[50]....
        /*00f4*/ 	.word	0xffffffff


	//   ....[51]....
        /*00f8*/ 	.word	0xffffffff


	//   ....[52]....
        /*00fc*/ 	.word	0xffffffff


	//   ....[53]....
        /*0100*/ 	.word	0xffffffff


	//   ....[54]....
        /*0104*/ 	.word	0xffffffff


	//   ....[55]....
        /*0108*/ 	.word	0xffffffff


	//   ....[56]....
        /*010c*/ 	.word	0xffffffff


	//----- nvinfo : EIATTR_COOP_GROUP_INSTR_OFFSETS
	.align		4
.L_3115:
        /*0110*/ 	.byte	0x04, 0x28
        /*0112*/ 	.short	(.L_3117 - .L_3116)


	//   ....[0]....
.L_3116:
        /*0114*/ 	.word	0x000008f0


	//   ....[1]....
        /*0118*/ 	.word	0x000009c0


	//   ....[2]....
        /*011c*/ 	.word	0x00000b10


	//   ....[3]....
        /*0120*/ 	.word	0x00000c60


	//   ....[4]....
        /*0124*/ 	.word	0x00000f30


	//   ....[5]....
        /*0128*/ 	.word	0x000012e0


	//   ....[6]....
        /*012c*/ 	.word	0x00001570


	//   ....[7]....
        /*0130*/ 	.word	0x00001fe0


	//   ....[8]....
        /*0134*/ 	.word	0x00002020


	//   ....[9]....
        /*0138*/ 	.word	0x00002090


	//   ....[10]....
        /*013c*/ 	.word	0x000020a0


	//   ....[11]....
        /*0140*/ 	.word	0x000020e0


	//   ....[12]....
        /*0144*/ 	.word	0x000020f0


	//   ....[13]....
        /*0148*/ 	.word	0x00002120


	//   ....[14]....
        /*014c*/ 	.word	0x00002140


	//   ....[15]....
        /*0150*/ 	.word	0x00002170


	//   ....[16]....
        /*0154*/ 	.word	0x00002190


	//   ....[17]....
        /*0158*/ 	.word	0x000021d0


	//   ....[18]....
        /*015c*/ 	.word	0x00002200


	//   ....[19]....
        /*0160*/ 	.word	0x00002250


	//   ....[20]....
        /*0164*/ 	.word	0x00002260


	//   ....[21]....
        /*0168*/ 	.word	0x000022c0


	//   ....[22]....
        /*016c*/ 	.word	0x000022d0


	//   ....[23]....
        /*0170*/ 	.word	0x00002300


	//   ....[24]....
        /*0174*/ 	.word	0x00002310


	//   ....[25]....
        /*0178*/ 	.word	0x00002340


	//   ....[26]....
        /*017c*/ 	.word	0x00002360


	//   ....[27]....
        /*0180*/ 	.word	0x00002390


	//   ....[28]....
        /*0184*/ 	.word	0x000023a0


	//   ....[29]....
        /*0188*/ 	.word	0x000023b0


	//   ....[30]....
        /*018c*/ 	.word	0x000023d0


	//   ....[31]....
        /*0190*/ 	.word	0x000023f0


	//   ....[32]....
        /*0194*/ 	.word	0x00002410


	//   ....[33]....
        /*0198*/ 	.word	0x00002420


	//   ....[34]....
        /*019c*/ 	.word	0x00002430


	//   ....[35]....
        /*01a0*/ 	.word	0x00002830


	//   ....[36]....
        /*01a4*/ 	.word	0x00002870


	//   ....[37]....
        /*01a8*/ 	.word	0x000029d0


	//   ....[38]....
        /*01ac*/ 	.word	0x000029f0


	//   ....[39]....
        /*01b0*/ 	.word	0x00002a20


	//   ....[40]....
        /*01b4*/ 	.word	0x00002a40


	//   ....[41]....
        /*01b8*/ 	.word	0x00002a70


	//   ....[42]....
        /*01bc*/ 	.word	0x00002a90


	//   ....[43]....
        /*01c0*/ 	.word	0x00002ac0


	//   ....[44]....
        /*01c4*/ 	.word	0x00002af0


	//   ....[45]....
        /*01c8*/ 	.word	0x00002e90


	//   ....[46]....
        /*01cc*/ 	.word	0x000030b0


	//   ....[47]....
        /*01d0*/ 	.word	0x00003220


	//   ....[48]....
        /*01d4*/ 	.word	0x00003270


	//   ....[49]....
        /*01d8*/ 	.word	0x000032c0


	//   ....[50]....
        /*01dc*/ 	.word	0x000032f0


	//   ....[51]....
        /*01e0*/ 	.word	0x00003310


	//   ....[52]....
        /*01e4*/ 	.word	0x000033f0


	//   ....[53]....
        /*01e8*/ 	.word	0x00003430


	//   ....[54]....
        /*01ec*/ 	.word	0x00003480


	//   ....[55]....
        /*01f0*/ 	.word	0x000034b0


	//   ....[56]....
        /*01f4*/ 	.word	0x000034d0


	//----- nvinfo : EIATTR_EXIT_INSTR_OFFSETS
	.align		4
.L_3117:
        /*01f8*/ 	.byte	0x04, 0x1c
        /*01fa*/ 	.short	(.L_3119 - .L_3118)


	//   ....[0]....
.L_3118:
        /*01fc*/ 	.word	0x000035a0


	//   ....[1]....
        /*0200*/ 	.word	0x00003b40


	//----- nvinfo : EIATTR_MAX_THREADS
	.align		4
.L_3119:
        /*0204*/ 	.byte	0x04, 0x05
        /*0206*/ 	.short	(.L_3121 - .L_3120)
.L_3120:
        /*0208*/ 	.word	0x00000020
        /*020c*/ 	.word	0x00000001
        /*0210*/ 	.word	0x00000001


	//----- nvinfo : EIATTR_CRS_STACK_SIZE
	.align		4
.L_3121:
        /*0214*/ 	.byte	0x04, 0x1e
        /*0216*/ 	.short	(.L_3123 - .L_3122)
.L_3122:
        /*0218*/ 	.word	0x00000000


	//----- nvinfo : EIATTR_CBANK_PARAM_SIZE
	.align		4
.L_3123:
        /*021c*/ 	.byte	0x03, 0x19
        /*021e*/ 	.short	0x01f0


	//----- nvinfo : EIATTR_PARAM_CBANK
	.align		4
        /*0220*/ 	.byte	0x04, 0x0a
        /*0222*/ 	.short	(.L_3125 - .L_3124)
	.align		4
.L_3124:
        /*0224*/ 	.word	index@(.nv.constant0._Z25selective_scan_bwd_kernelI32Selective_Scan_bwd_kernel_traitsILi32ELi8ELb1ELb0ELb0ELb0ELb1EffEEv12SSMParamsBwd)
        /*0228*/ 	.short	0x0210
        /*022a*/ 	.short	0x01f0


	//----- nvinfo : EIATTR_SW_WAR
	.align		4
.L_3125:
        /*022c*/ 	.byte	0x04, 0x36
        /*022e*/ 	.short	(.L_3127 - .L_3126)
.L_3126:
        /*0230*/ 	.word	0x00000008
.L_3127:


//--------------------- .nv.info._Z25selective_scan_bwd_kernelI32Selective_Scan_bwd_kernel_traitsILi32ELi8ELb1ELb0ELb0ELb1ELb0EffEEv12SSMParamsBwd --------------------------
	.section	.nv.info._Z25selective_scan_bwd_kernelI32Selective_Scan_bwd_kernel_traitsILi32ELi8ELb1ELb0ELb0ELb1ELb0EffEEv12SSMParamsBwd,"",@"SHT_CUDA_INFO"
	.sectionflags	@""
	.align	4


	//----- nvinfo : EIATTR_CUDA_API_VERSION
	.align		4
        /*0000*/ 	.byte	0x04, 0x37
        /*0002*/ 	.short	(.L_3129 - .L_3128)
.L_3128:
        /*0004*/ 	.word	0x00000082


	//----- nvinfo : EIATTR_KPARAM_INFO
	.align		4
.L_3129:
        /*0008*/ 	.byte	0x04, 0x17
        /*000a*/ 	.short	(.L_3131 - .L_3130)
.L_3130:
        /*000c*/ 	.word	0x00000000
        /*0010*/ 	.short	0x0000
        /*0012*/ 	.short	0x0000
        /*0014*/ 	.byte	0x00, 0xf0, 0xc1, 0x07


	//----- nvinfo : EIATTR_SPARSE_MMA_MASK
	.align		4
.L_3131:
        /*0018*/ 	.byte	0x03, 0x50
        /*001a*/ 	.short	0x0000


	//----- nvinfo : EIATTR_MAXREG_COUNT
	.align		4
        /*001c*/ 	.byte	0x03, 0x1b
        /*001e*/ 	.short	0x00ff


	//----- nvinfo : EIATTR_NUM_BARRIERS
	.align		4
        /*0020*/ 	.byte	0x02, 0x4c
        /*0022*/ 	.byte	0x01
	.zero		1


	//----- nvinfo : EIATTR_MERCURY_ISA_VERSION
	.align		4
        /*0024*/ 	.byte	0x03, 0x5f
        /*0026*/ 	.short	0x0101


	//----- nvinfo : EIATTR_COOP_GROUP_MASK_REGIDS
	.align		4
        /*0028*/ 	.byte	0x04, 0x29
        /*002a*/ 	.short	(.L_3133 - .L_3132)


	//   ....[0]....
.L_3132:
        /*002c*/ 	.word	0xffffffff


	//   ....[1]....
        /*0030*/ 	.word	0xffffffff


	//   ....[2]....
        /*0034*/ 	.word	0xffffffff


	//   ....[3]....
        /*0038*/ 	.word	0xffffffff


	//   ....[4]....
        /*003c*/ 	.word	0xffffffff


	//   ....[5]....
        /*0040*/ 	.word	0xffffffff


	//   ....[6]....
        /*0044*/ 	.word	0xffffffff


	//   ....[7]....
        /*0048*/ 	.word	0xffffffff


	//   ....[8]....
        /*004c*/ 	.word	0xffffffff


	//   ....[9]....
        /*0050*/ 	.word	0xffffffff


	//   ....[10]....
        /*0054*/ 	.word	0xffffffff


	//   ....[11]....
        /*0058*/ 	.word	0xffffffff


	//   ....[12]....
        /*005c*/ 	.word	0xffffffff


	//   ....[13]....
        /*0060*/ 	.word	0xffffffff


	//   ....[14]....
        /*0064*/ 	.word	0xffffffff


	//   ....[15]....
        /*0068*/ 	.word	0xffffffff


	//   ....[16]....
        /*006c*/ 	.word	0xffffffff


	//   ....[17]....
        /*0070*/ 	.word	0xffffffff


	//   ....[18]....
        /*0074*/ 	.word	0xffffffff


	//   ....[19]....
        /*0078*/ 	.word	0xffffffff


	//   ....[20]....
        /*007c*/ 	.word	0xffffffff


	//   ....[21]....
        /*0080*/ 	.word	0xffffffff


	//   ....[22]....
        /*0084*/ 	.word	0xffffffff


	//   ....[23]....
        /*0088*/ 	.word	0xffffffff


	//   ....[24]....
        /*008c*/ 	.word	0xffffffff


	//   ....[25]....
        /*0090*/ 	.word	0xffffffff


	//   ....[26]....
        /*0094*/ 	.word	0xffffffff


	//   ....[27]....
        /*0098*/ 	.word	0xffffffff


	//   ....[28]....
        /*009c*/ 	.word	0xffffffff


	//   ....[29]....
        /*00a0*/ 	.word	0xffffffff


	//   ....[30]....
        /*00a4*/ 	.word	0xffffffff


	//   ....[31]....
        /*00a8*/ 	.word	0xffffffff


	//   ....[32]....
        /*00ac*/ 	.word	0xffffffff


	//   ....[33]....
        /*00b0*/ 	.word	0xffffffff


	//   ....[34]....
        /*00b4*/ 	.word	0xffffffff


	//   ....[35]....
        /*00b8*/ 	.word	0xffffffff


	//   ....[36]....
        /*00bc*/ 	.word	0xffffffff


	//   ....[37]....
        /*00c0*/ 	.word	0xffffffff


	//   ....[38]....
        /*00c4*/ 	.word	0xffffffff


	//   ....[39]....
        /*00c8*/ 	.word	0xffffffff


	//   ....[40]....
        /*00cc*/ 	.word	0xffffffff


	//   ....[41]....
        /*00d0*/ 	.word	0xffffffff


	//   ....[42]....
        /*00d4*/ 	.word	0xffffffff


	//   ....[43]....
        /*00d8*/ 	.word	0xffffffff


	//   ....[44]....
        /*00dc*/ 	.word	0xffffffff


	//   ....[45]....
        /*00e0*/ 	.word	0xffffffff


	//   ....[46]....
        /*00e4*/ 	.word	0xffffffff


	//   ....[47]....
        /*00e8*/ 	.word	0xffffffff


	//   ....[48]....
        /*00ec*/ 	.word	0xffffffff


	//   ....[49]....
        /*00f0*/ 	.word	0xffffffff


	//   ....[50]....
        /*00f4*/ 	.word	0xffffffff


	//   ....[51]....
        /*00f8*/ 	.word	0xffffffff


	//   ....[52]....
        /*00fc*/ 	.word	0xffffffff


	//   ....[53]....
        /*0100*/ 	.word	0xffffffff


	//----- nvinfo : EIATTR_COOP_GROUP_INSTR_OFFSETS
	.align		4
.L_3133:
        /*0104*/ 	.byte	0x04, 0x28
        /*0106*/ 	.short	(.L_3135 - .L_3134)


	//   ....[0]....
.L_3134:
        /*0108*/ 	.word	0x000009a0


	//   ....[1]....
        /*010c*/ 	.word	0x00000a40


	//   ....[2]....
        /*0110*/ 	.word	0x00000bd0


	//   ....[3]....
        /*0114*/ 	.word	0x000025c0


	//   ....[4]....
        /*0118*/ 	.word	0x00002600


	//   ....[5]....
        /*011c*/ 	.word	0x000026b0


	//   ....[6]....
        /*0120*/ 	.word	0x000026c0


	//   ....[7]....
        /*0124*/ 	.word	0x00002700


	//   ....[8]....
        /*0128*/ 	.word	0x00002710


	//   ....[9]....
        /*012c*/ 	.word	0x00002750


	//   ....[10]....
        /*0130*/ 	.word	0x00002760


	//   ....[11]....
        /*0134*/ 	.word	0x00002790


	//   ....[12]....
        /*0138*/ 	.word	0x000027b0


	//   ....[13]....
        /*013c*/ 	.word	0x000027f0


	//   ....[14]....
        /*0140*/ 	.word	0x00002820


	//   ....[15]....
        /*0144*/ 	.word	0x00002870


	//   ....[16]....
        /*0148*/ 	.word	0x00002880


	//   ....[17]....
        /*014c*/ 	.word	0x000028e0


	//   ....[18]....
        /*0150*/ 	.word	0x000028f0


	//   ....[19]....
        /*0154*/ 	.word	0x00002920


	//   ....[20]....
        /*0158*/ 	.word	0x00002930


	//   ....[21]....
        /*015c*/ 	.word	0x00002960


	//   ....[22]....
        /*0160*/ 	.word	0x00002980


	//   ....[23]....
        /*0164*/ 	.word	0x000029a0


	//   ....[24]....
        /*0168*/ 	.word	0x000029c0


	//   ....[25]....
        /*016c*/ 	.word	0x000029d0


	//   ....[26]....
        /*0170*/ 	.word	0x000029e0


	//   ....[27]....
        /*0174*/ 	.word	0x00002a00


	//   ....[28]....
        /*0178*/ 	.word	0x00002a30


	//   ....[29]....
        /*017c*/ 	.word	0x00002a40


	//   ....[30]....
        /*0180*/ 	.word	0x00002a50


	//   ....[31]....
        /*0184*/ 	.word	0x00002e40


	//   ....[32]....
        /*0188*/ 	.word	0x00002e80


	//   ....[33]....
        /*018c*/ 	.word	0x00002fb0


	//   ....[34]....
        /*0190*/ 	.word	0x00002fd0


	//   ....[35]....
        /*0194*/ 	.word	0x00003000


	//   ....[36]....
        /*0198*/ 	.word	0x00003020


	//   ....[37]....
        /*019c*/ 	.word	0x00003050


	//   ....[38]....
        /*01a0*/ 	.word	0x00003070


	//   ....[39]....
        /*01a4*/ 	.word	0x000030b0


	//   ....[40]....
        /*01a8*/ 	.word	0x000030f0


	//   ....[41]....
        /*01ac*/ 	.word	0x000034e0


	//   ....[42]....
        /*01b0*/ 	.word	0x000038c0


	//   ....[43]....
        /*01b4*/ 	.word	0x00003b30


	//   ....[44]....
        /*01b8*/ 	.word	0x00003ca0


	//   ....[45]....
        /*01bc*/ 	.word	0x00003cf0


	//   ....[46]....
        /*01c0*/ 	.word	0x00003d40


	//   ....[47]....
        /*01c4*/ 	.word	0x00003d70


	//   ....[48]....
        /*01c8*/ 	.word	0x00003d90


	//   ....[49]....
        /*01cc*/ 	.word	0x00003e70


	//   ....[50]....
        /*01d0*/ 	.word	0x00003eb0


	//   ....[51]....
        /*01d4*/ 	.word	0x00003f00


	//   ....[52]....
        /*01d8*/ 	.word	0x00003f30


	//   ....[53]....
        /*01dc*/ 	.word	0x00003f50


	//----- nvinfo : EIATTR_EXIT_INSTR_OFFSETS
	.align		4
.L_3135:
        /*01e0*/ 	.byte	0x04, 0x1c
        /*01e2*/ 	.short	(.L_3137 - .L_3136)


	//   ....[0]....
.L_3136:
        /*01e4*/ 	.word	0x00004020


	//   ....[1]....
        /*01e8*/ 	.word	0x000044a0


	//----- nvinfo : EIATTR_MAX_THREADS
	.align		4
.L_3137:
        /*01ec*/ 	.byte	0x04, 0x05
        /*01ee*/ 	.short	(.L_3139 - .L_3138)
.L_3138:
        /*01f0*/ 	.word	0x00000020
        /*01f4*/ 	.word	0x00000001
        /*01f8*/ 	.word	0x00000001


	//----- nvinfo : EIATTR_CRS_STACK_SIZE
	.align		4
.L_3139:
        /*01fc*/ 	.byte	0x04, 0x1e
        /*01fe*/ 	.short	(.L_3141 - .L_3140)
.L_3140:
        /*0200*/ 	.word	0x00000000


	//----- nvinfo : EIATTR_CBANK_PARAM_SIZE
	.align		4
.L_3141:
        /*0204*/ 	.byte	0x03, 0x19
        /*0206*/ 	.short	0x01f0


	//----- nvinfo : EIATTR_PARAM_CBANK
	.align		4
        /*0208*/ 	.byte	0x04, 0x0a
        /*020a*/ 	.short	(.L_3143 - .L_3142)
	.align		4
.L_3142:
        /*020c*/ 	.word	index@(.nv.constant0._Z25selective_scan_bwd_kernelI32Selective_Scan_bwd_kernel_traitsILi32ELi8ELb1ELb0ELb0ELb1ELb0EffEEv12SSMParamsBwd)
        /*0210*/ 	.short	0x0210
        /*0212*/ 	.short	0x01f0


	//----- nvinfo : EIATTR_SW_WAR
	.align		4
.L_3143:
        /*0214*/ 	.byte	0x04, 0x36
        /*0216*/ 	.short	(.L_3145 - .L_3144)
.L_3144:
        /*0218*/ 	.word	0x00000008
.L_3145:


//--------------------- .nv.info._Z25selective_scan_bwd_kernelI32Selective_Scan_bwd_kernel_traitsILi32ELi8ELb1ELb0ELb0ELb1ELb1EffEEv12SSMParamsBwd --------------------------
	.section	.nv.info._Z25selective_scan_bwd_kernelI32Selective_Scan_bwd_kernel_traitsILi32ELi8ELb1ELb0ELb0ELb1ELb1EffEEv12SSMParamsBwd,"",@"SHT_CUDA_INFO"
	.sectionflags	@""
	.align	4


	//----- nvinfo : EIATTR_CUDA_API_VERSION
	.align		4
        /*0000*/ 	.byte	0x04, 0x37
        /*0002*/ 	.short	(.L_3147 - .L_3146)
.L_3146:
        /*0004*/ 	.word	0x00000082


	//----- nvinfo : EIATTR_KPARAM_INFO
	.align		4
.L_3147:
        /*0008*/ 	.byte	0x04, 0x17
        /*000a*/ 	.short	(.L_3149 - .L_3148)
.L_3148:
        /*000c*/ 	.word	0x00000000
        /*0010*/ 	.short	0x0000
        /*0012*/ 	.short	0x0000
        /*0014*/ 	.byte	0x00, 0xf0, 0xc1, 0x07


	//----- nvinfo : EIATTR_SPARSE_MMA_MASK
	.align		4
.L_3149:
        /*0018*/ 	.byte	0x03, 0x50
        /*001a*/ 	.short	0x0000


	//----- nvinfo : EIATTR_MAXREG_COUNT
	.align		4
        /*001c*/ 	.byte	0x03, 0x1b
        /*001e*/ 	.short	0x00ff


	//----- nvinfo : EIATTR_NUM_BARRIERS
	.align		4
        /*0020*/ 	.byte	0x02, 0x4c
        /*0022*/ 	.byte	0x01
	.zero		1


	//----- nvinfo : EIATTR_MERCURY_ISA_VERSION
	.align		4
        /*0024*/ 	.byte	0x03, 0x5f
        /*0026*/ 	.short	0x0101


	//----- nvinfo : EIATTR_COOP_GROUP_MASK_REGIDS
	.align		4
        /*0028*/ 	.byte	0x04, 0x29
        /*002a*/ 	.short	(.L_3151 - .L_3150)


	//   ....[0]....
.L_3150:
        /*002c*/ 	.word	0xffffffff


	//   ....[1]....
        /*0030*/ 	.word	0xffffffff


	//   ....[2]....
        /*0034*/ 	.word	0xffffffff


	//   ....[3]....
        /*0038*/ 	.word	0xffffffff


	//   ....[4]....
        /*003c*/ 	.word	0xffffffff


	//   ....[5]....
        /*0040*/ 	.word	0xffffffff


	//   ....[6]....
        /*0044*/ 	.word	0xffffffff


	//   ....[7]....
        /*0048*/ 	.word	0xffffffff


	//   ....[8]....
        /*004c*/ 	.word	0xffffffff


	//   ....[9]....
        /*0050*/ 	.word	0xffffffff


	//   ....[10]....
        /*0054*/ 	.word	0xffffffff


	//   ....[11]....
        /*0058*/ 	.word	0xffffffff


	//   ....[12]....
        /*005c*/ 	.word	0xffffffff


	//   ....[13]....
        /*0060*/ 	.word	0xffffffff


	//   ....[14]....
        /*0064*/ 	.word	0xffffffff


	//   ....[15]....
        /*0068*/ 	.word	0xffffffff


	//   ....[16]....
        /*006c*/ 	.word	0xffffffff


	//   ....[17]....
        /*0070*/ 	.word	0xffffffff


	//   ....[18]....
        /*0074*/ 	.word	0xffffffff


	//   ....[19]....
        /*0078*/ 	.word	0xffffffff


	//   ....[20]....
        /*007c*/ 	.word	0xffffffff


	//   ....[21]....
        /*0080*/ 	.word	0xffffffff


	//   ....[22]....
        /*0084*/ 	.word	0xffffffff


	//   ....[23]....
        /*0088*/ 	.word	0xffffffff


	//   ....[24]....
        /*008c*/ 	.word	0xffffffff


	//   ....[25]....
        /*0090*/ 	.word	0xffffffff


	//   ....[26]....
        /*0094*/ 	.word	0xffffffff


	//   ....[27]....
        /*0098*/ 	.word	0xffffffff


	//   ....[28]....
        /*009c*/ 	.word	0xffffffff


	//   ....[29]....
        /*00a0*/ 	.word	0xffffffff


	//   ....[30]....
        /*00a4*/ 	.word	0xffffffff


	//   ....[31]....
        /*00a8*/ 	.word	0xffffffff


	//   ....[32]....
        /*00ac*/ 	.word	0xffffffff


	//   ....[33]....
        /*00b0*/ 	.word	0xffffffff


	//   ....[34]....
        /*00b4*/ 	.word	0xffffffff


	//   ....[35]....
        /*00b8*/ 	.word	0xffffffff


	//   ....[36]....
        /*00bc*/ 	.word	0xffffffff


	//   ....[37]....
        /*00c0*/ 	.word	0xffffffff


	//   ....[38]....
        /*00c4*/ 	.word	0xffffffff


	//   ....[39]....
        /*00c8*/ 	.word	0xffffffff


	//   ....[40]....
        /*00cc*/ 	.word	0xffffffff


	//   ....[41]....
        /*00d0*/ 	.word	0xffffffff


	//   ....[42]....
        /*00d4*/ 	.word	0xffffffff


	//   ....[43]....
        /*00d8*/ 	.word	0xffffffff


	//   ....[44]....
        /*00dc*/ 	.word	0xffffffff


	//   ....[45]....
        /*00e0*/ 	.word	0xffffffff


	//   ....[46]....
        /*00e4*/ 	.word	0xffffffff


	//   ....[47]....
        /*00e8*/ 	.word	0xffffffff


	//   ....[48]....
        /*00ec*/ 	.word	0xffffffff


	//   ....[49]....
        /*00f0*/ 	.word	0xffffffff


	//   ....[50]....
        /*00f4*/ 	.word	0xffffffff


	//   ....[51]....
        /*00f8*/ 	.word	0xffffffff


	//   ....[52]....
        /*00fc*/ 	.word	0xffffffff


	//   ....[53]....
        /*0100*/ 	.word	0xffffffff


	//   ....[54]....
        /*0104*/ 	.word	0xffffffff


	//   ....[55]....
        /*0108*/ 	.word	0xffffffff


	//   ....[56]....
        /*010c*/ 	.word	0xffffffff


	//   ....[57]....
        /*0110*/ 	.word	0xffffffff


	//----- nvinfo : EIATTR_COOP_GROUP_INSTR_OFFSETS
	.align		4
.L_3151:
        /*0114*/ 	.byte	0x04, 0x28
        /*0116*/ 	.short	(.L_3153 - .L_3152)


	//   ....[0]....
.L_3152:
        /*0118*/ 	.word	0x00000780


	//   ....[1]....
        /*011c*/ 	.word	0x00000830


	//   ....[2]....
        /*0120*/ 	.word	0x00000a00


	//   ....[3]....
        /*0124*/ 	.word	0x00001d80


	//   ....[4]....
        /*0128*/ 	.word	0x00002080


	//   ....[5]....
        /*012c*/ 	.word	0x000023a0


	//   ....[6]....
        /*0130*/ 	.word	0x00002600


	//   ....[7]....
        /*0134*/ 	.word	0x00003150


	//   ....[8]....
        /*0138*/ 	.word	0x00003190


	//   ....[9]....
        /*013c*/ 	.word	0x000031e0


	//   ....[10]....
        /*0140*/ 	.word	0x000031f0


	//   ....[11]....
        /*0144*/ 	.word	0x00003230


	//   ....[12]....
        /*0148*/ 	.word	0x00003240


	//   ....[13]....
        /*014c*/ 	.word	0x00003280


	//   ....[14]....
        /*0150*/ 	.word	0x00003290


	//   ....[15]....
        /*0154*/ 	.word	0x000032c0


	//   ....[16]....
        /*0158*/ 	.word	0x000032e0


	//   ....[17]....
        /*015c*/ 	.word	0x00003310


	//   ....[18]....
        /*0160*/ 	.word	0x00003330


	//   ....[19]....
        /*0164*/ 	.word	0x00003360


	//   ....[20]....
        /*0168*/ 	.word	0x00003380


	//   ....[21]....
        /*016c*/ 	.word	0x000033e0


	//   ....[22]....
        /*0170*/ 	.word	0x00003400


	//   ....[23]....
        /*0174*/ 	.word	0x00003460


	//   ....[24]....
        /*0178*/ 	.word	0x00003470


	//   ....[25]....
        /*017c*/ 	.word	0x000034a0


	//   ....[26]....
        /*0180*/ 	.word	0x000034c0


	//   ....[27]....
        /*0184*/ 	.word	0x000034f0


	//   ....[28]....
        /*0188*/ 	.word	0x00003500


	//   ....[29]....
        /*018c*/ 	.word	0x00003520


	//   ....[30]....
        /*0190*/ 	.word	0x00003550


	//   ....[31]....
        /*0194*/ 	.word	0x00003560


	//   ....[32]....
        /*0198*/ 	.word	0x00003570


	//   ....[33]....
        /*019c*/ 	.word	0x00003580


	//   ....[34]....
        /*01a0*/ 	.word	0x00003590


	//   ....[35]....
        /*01a4*/ 	.word	0x000039a0


	//   ....[36]....
        /*01a8*/ 	.word	0x000039e0


	//   ....[37]....
        /*01ac*/ 	.word	0x00003a70


	//   ....[38]....
        /*01b0*/ 	.word	0x00003a90


	//   ....[39]....
        /*01b4*/ 	.word	0x00003ac0


	//   ....[40]....
        /*01b8*/ 	.word	0x00003ae0


	//   ....[41]....
        /*01bc*/ 	.word	0x00003b10


	//   ....[42]....
        /*01c0*/ 	.word	0x00003b30


	//   ....[43]....
        /*01c4*/ 	.word	0x00003b60


	//   ....[44]....
        /*01c8*/ 	.word	0x00003b90


	//   ....[45]....
        /*01cc*/ 	.word	0x00003ff0


	//   ....[46]....
        /*01d0*/ 	.word	0x00004370


	//   ....[47]....
        /*01d4*/ 	.word	0x00004610


	//   ....[48]....
        /*01d8*/ 	.word	0x000047a0


	//   ....[49]....
        /*01dc*/ 	.word	0x000047f0


	//   ....[50]....
        /*01e0*/ 	.word	0x00004840


	//   ....[51]....
        /*01e4*/ 	.word	0x00004870


	//   ....[52]....
        /*01e8*/ 	.word	0x00004890


	//   ....[53]....
        /*01ec*/ 	.word	0x00004970


	//   ....[54]....
        /*01f0*/ 	.word	0x000049b0


	//   ....[55]....
        /*01f4*/ 	.word	0x00004a00


	//   ....[56]....
        /*01f8*/ 	.word	0x00004a30


	//   ....[57]....
        /*01fc*/ 	.word	0x00004a50


	//----- nvinfo : EIATTR_EXIT_INSTR_OFFSETS
	.align		4
.L_3153:
        /*0200*/ 	.byte	0x04, 0x1c
        /*0202*/ 	.short	(.L_3155 - .L_3154)


	//   ....[0]....
.L_3154:
        /*0204*/ 	.word	0x00004b20


	//   ....[1]....
        /*0208*/ 	.word	0x00005120


	//----- nvinfo : EIATTR_MAX_THREADS
	.align		4
.L_3155:
        /*020c*/ 	.byte	0x04, 0x05
        /*020e*/ 	.short	(.L_3157 - .L_3156)
.L_3156:
        /*0210*/ 	.word	0x00000020
        /*0214*/ 	.word	0x00000001
        /*0218*/ 	.word	0x00000001


	//----- nvinfo : EIATTR_CRS_STACK_SIZE
	.align		4
.L_3157:
        /*021c*/ 	.byte	0x04, 0x1e
        /*021e*/ 	.short	(.L_3159 - .L_3158)
.L_3158:
        /*0220*/ 	.word	0x00000000


	//----- nvinfo : EIATTR_CBANK_PARAM_SIZE
	.align		4
.L_3159:
        /*0224*/ 	.byte	0x03, 0x19
        /*0226*/ 	.short	0x01f0


	//----- nvinfo : EIATTR_PARAM_CBANK
	.align		4
        /*0228*/ 	.byte	0x04, 0x0a
        /*022a*/ 	.short	(.L_3161 - .L_3160)
	.align		4
.L_3160:
        /*022c*/ 	.word	index@(.nv.constant0._Z25selective_scan_bwd_kernelI32Selective_Scan_bwd_kernel_traitsILi32ELi8ELb1ELb0ELb0ELb1ELb1EffEEv12SSMParamsBwd)
        /*0230*/ 	.short	0x0210
        /*0232*/ 	.short	0x01f0


	//----- nvinfo : EIATTR_SW_WAR
	.align		4
.L_3161:
        /*0234*/ 	.byte	0x04, 0x36
        /*0236*/ 	.short	(.L_3163 - .L_3162)
.L_3162:
        /*0238*/ 	.word	0x00000008
.L_3163:


//--------------------- .nv.info._Z25selective_scan_bwd_kernelI32Selective_Scan_bwd_kernel_traitsILi32ELi8ELb1ELb0ELb1ELb0ELb0EffEEv12SSMParamsBwd --------------------------
	.section	.nv.info._Z25selective_scan_bwd_kernelI32Selective_Scan_bwd_kernel_traitsILi32ELi8ELb1ELb0ELb1ELb0ELb0EffEEv12SSMParamsBwd,"",@"SHT_CUDA_INFO"
	.sectionflags	@""
	.align	4


	//----- nvinfo : EIATTR_CUDA_API_VERSION
	.align		4
        /*0000*/ 	.byte	0x04, 0x37
        /*0002*/ 	.short	(.L_3165 - .L_3164)
.L_3164:
        /*0004*/ 	.word	0x00000082


	//----- nvinfo : EIATTR_KPARAM_INFO
	.align		4
.L_3165:
        /*0008*/ 	.byte	0x04, 0x17
        /*000a*/ 	.short	(.L_3167 - .L_3166)
.L_3166:
        /*000c*/ 	.word	0x00000000
        /*0010*/ 	.short	0x0000
        /*0012*/ 	.short	0x0000
        /*0014*/ 	.byte	0x00, 0xf0, 0xc1, 0x07


	//----- nvinfo : EIATTR_SPARSE_MMA_MASK
	.align		4
.L_3167:
        /*0018*/ 	.byte	0x03, 0x50
        /*001a*/ 	.short	0x0000


	//----- nvinfo : EIATTR_MAXREG_COUNT
	.align		4
        /*001c*/ 	.byte	0x03, 0x1b
        /*001e*/ 	.short	0x00ff


	//----- nvinfo : EIATTR_NUM_BARRIERS
	.align		4
        /*0020*/ 	.byte	0x02, 0x4c
        /*0022*/ 	.byte	0x01
	.zero		1


	//----- nvinfo : EIATTR_MERCURY_ISA_VERSION
	.align		4
        /*0024*/ 	.byte	0x03, 0x5f
        /*0026*/ 	.short	0x0101


	//----- nvinfo : EIATTR_COOP_GROUP_MASK_REGIDS
	.align		4
        /*0028*/ 	.byte	0x04, 0x29
        /*002a*/ 	.short	(.L_3169 - .L_3168)


	//   ....[0]....
.L_3168:
        /*002c*/ 	.word	0xffffffff


	//   ....[1]....
        /*0030*/ 	.word	0xffffffff


	//   ....[2]....
        /*0034*/ 	.word	0xffffffff


	//   ....[3]....
        /*0038*/ 	.word	0xffffffff


	//   ....[4]....
        /*003c*/ 	.word	0xffffffff


	//   ....[5]....
        /*0040*/ 	.word	0xffffffff


	//   ....[6]....
        /*0044*/ 	.word	0xffffffff


	//   ....[7]....
        /*0048*/ 	.word	0xffffffff


	//   ....[8]....
        /*004c*/ 	.word	0xffffffff


	//   ....[9]....
        /*0050*/ 	.word	0xffffffff


	//   ....[10]....
        /*0054*/ 	.word	0xffffffff


	//   ....[11]....
        /*0058*/ 	.word	0xffffffff


	//   ....[12]....
        /*005c*/ 	.word	0xffffffff


	//   ....[13]....
        /*0060*/ 	.word	0xffffffff


	//   ....[14]....
        /*0064*/ 	.word	0xffffffff


	//   ....[15]....
        /*0068*/ 	.word	0xffffffff


	//   ....[16]....
        /*006c*/ 	.word	0xffffffff


	//   ....[17]....
        /*0070*/ 	.word	0xffffffff


	//   ....[18]....
        /*0074*/ 	.word	0xffffffff


	//   ....[19]....
        /*0078*/ 	.word	0xffffffff


	//   ....[20]....
        /*007c*/ 	.word	0xffffffff


	//   ....[21]....
        /*0080*/ 	.word	0xffffffff


	//   ....[22]....
        /*0084*/ 	.word	0xffffffff


	//   ....[23]....
        /*0088*/ 	.word	0xffffffff


	//   ....[24]....
        /*008c*/ 	.word	0xffffffff


	//   ....[25]....
        /*0090*/ 	.word	0xffffffff


	//   ....[26]....
        /*0094*/ 	.word	0xffffffff


	//   ....[27]....
        /*0098*/ 	.word	0xffffffff


	//   ....[28]....
        /*009c*/ 	.word	0xffffffff


	//   ....[29]....
        /*00a0*/ 	.word	0xffffffff


	//   ....[30]....
        /*00a4*/ 	.word	0xffffffff


	//   ....[31]....
        /*00a8*/ 	.word	0xffffffff


	//   ....[32]....
        /*00ac*/ 	.word	0xffffffff


	//   ....[33]....
        /*00b0*/ 	.word	0xffffffff


	//   ....[34]....
        /*00b4*/ 	.word	0xffffffff


	//   ....[35]....
        /*00b8*/ 	.word	0xffffffff


	//   ....[36]....
        /*00bc*/ 	.word	0xffffffff


	//   ....[37]....
        /*00c0*/ 	.word	0xffffffff


	//   ....[38]....
        /*00c4*/ 	.word	0xffffffff


	//   ....[39]....
        /*00c8*/ 	.word	0xffffffff


	//   ....[40]....
        /*00cc*/ 	.word	0xffffffff


	//   ....[41]....
        /*00d0*/ 	.word	0xffffffff


	//   ....[42]....
        /*00d4*/ 	.word	0xffffffff


	//   ....[43]....
        /*00d8*/ 	.word	0xffffffff


	//   ....[44]....
        /*00dc*/ 	.word	0xffffffff


	//   ....[45]....
        /*00e0*/ 	.word	0xffffffff


	//   ....[46]....
        /*00e4*/ 	.word	0xffffffff


	//   ....[47]....
        /*00e8*/ 	.word	0xffffffff


	//   ....[48]....
        /*00ec*/ 	.word	0xffffffff


	//   ....[49]....
        /*00f0*/ 	.word	0xffffffff


	//   ....[50]....
        /*00f4*/ 	.word	0xffffffff


	//   ....[51]....
        /*00f8*/ 	.word	0xffffffff


	//   ....[52]....
        /*00fc*/ 	.word	0xffffffff


	//   ....[53]....
        /*0100*/ 	.word	0xffffffff


	//----- nvinfo : EIATTR_COOP_GROUP_INSTR_OFFSETS
	.align		4
.L_3169:
        /*0104*/ 	.byte	0x04, 0x28
        /*0106*/ 	.short	(.L_3171 - .L_3170)


	//   ....[0]....
.L_3170:
        /*0108*/ 	.word	0x00000c50


	//   ....[1]....
        /*010c*/ 	.word	0x00000cf0


	//   ....[2]....
        /*0110*/ 	.word	0x00000d80


	//   ....[3]....
        /*0114*/ 	.word	0x000016e0


	//   ....[4]....
        /*0118*/ 	.word	0x00001c30


	//   ....[5]....
        /*011c*/ 	.word	0x00001c70


	//   ....[6]....
        /*0120*/ 	.word	0x00001ca0


	//   ....[7]....
        /*0124*/ 	.word	0x00001cc0


	//   ....[8]....
        /*0128*/ 	.word	0x00001cf0


	//   ....[9]....
        /*012c*/ 	.word	0x00001d10


	//   ....[10]....
        /*0130*/ 	.word	0x00001d40


	//   ....[11]....
        /*0134*/ 	.word	0x00001d60


	//   ....[12]....
        /*0138*/ 	.word	0x00001d90


	//   ....[13]....
        /*013c*/ 	.word	0x00001db0


	//   ....[14]....
        /*0140*/ 	.word	0x00001de0


	//   ....[15]....
        /*0144*/ 	.word	0x00001e00


	//   ....[16]....
        /*0148*/ 	.word	0x00001e40


	//   ....[17]....
        /*014c*/ 	.word	0x00001e70


	//   ....[18]....
        /*0150*/ 	.word	0x00001ea0


	//   ....[19]....
        /*0154*/ 	.word	0x00001ed0


	//   ....[20]....
        /*0158*/ 	.word	0x00001f20


	//   ....[21]....
        /*015c*/ 	.word	0x00001f40


	//   ....[22]....
        /*0160*/ 	.word	0x00001f70


	//   ....[23]....
        /*0164*/ 	.word	0x00001f80


	//   ....[24]....
        /*0168*/ 	.word	0x00001fb0


	//   ....[25]....
        /*016c*/ 	.word	0x00001fd0


	//   ....[26]....
        /*0170*/ 	.word	0x00001ff0


	//   ....[27]....
        /*0174*/ 	.word	0x00002000


	//   ....[28]....
        /*0178*/ 	.word	0x00002010


	//   ....[29]....
        /*017c*/ 	.word	0x00002020


	//   ....[30]....
        /*0180*/ 	.word	0x00002030


	//   ....[31]....
        /*0184*/ 	.word	0x00002040


	//   ....[32]....
        /*0188*/ 	.word	0x00002ae0


	//   ....[33]....
        /*018c*/ 	.word	0x00002b20


	//   ....[34]....
        /*0190*/ 	.word	0x00002c30


	//   ....[35]....
        /*0194*/ 	.word	0x00002c50


	//   ....[36]....
        /*0198*/ 	.word	0x00002c80


	//   ....[37]....
        /*019c*/ 	.word	0x00002ca0


	//   ....[38]....
        /*01a0*/ 	.word	0x00002cd0


	//   ....[39]....
        /*01a4*/ 	.word	0x00002cf0


	//   ....[40]....
        /*01a8*/ 	.word	0x00002d30


	//   ....[41]....
        /*01ac*/ 	.word	0x00002d70


	//   ....[42]....
        /*01b0*/ 	.word	0x000031c0


	//   ....[43]....
        /*01b4*/ 	.word	0x000033a0


	//   ....[44]....
        /*01b8*/ 	.word	0x00003530


	//   ....[45]....
        /*01bc*/ 	.word	0x00003580


	//   ....[46]....
        /*01c0*/ 	.word	0x000035d0


	//   ....[47]....
        /*01c4*/ 	.word	0x00003600


	//   ....[48]....
        /*01c8*/ 	.word	0x00003620


	//   ....[49]....
        /*01cc*/ 	.word	0x00003700


	//   ....[50]....
        /*01d0*/ 	.word	0x00003740


	//   ....[51]....
        /*01d4*/ 	.word	0x00003790


	//   ....[52]....
        /*01d8*/ 	.word	0x000037c0


	//   ....[53]....
        /*01dc*/ 	.word	0x000037e0


	//----- nvinfo : EIATTR_EXIT_INSTR_OFFSETS
	.align		4
.L_3171:
        /*01e0*/ 	.byte	0x04, 0x1c
        /*01e2*/ 	.short	(.L_3173 - .L_3172)


	//   ....[0]....
.L_3172:
        /*01e4*/ 	.word	0x000038b0


	//   ....[1]....
        /*01e8*/ 	.word	0x00003b90


	//----- nvinfo : EIATTR_MAX_THREADS
	.align		4
.L_3173:
        /*01ec*/ 	.byte	0x04, 0x05
        /*01ee*/ 	.short	(.L_3175 - .L_3174)
.L_3174:
        /*01f0*/ 	.word	0x00000020
        /*01f4*/ 	.word	0x00000001
        /*01f8*/ 	.word	0x00000001


	//----- nvinfo : EIATTR_CRS_STACK_SIZE
	.align		4
.L_3175:
        /*01fc*/ 	.byte	0x04, 0x1e
        /*01fe*/ 	.short	(.L_3177 - .L_3176)
.L_3176:
        /*0200*/ 	.word	0x00000000


	//----- nvinfo : EIATTR_CBANK_PARAM_SIZE
	.align		4
.L_3177:
        /*0204*/ 	.byte	0x03, 0x19
        /*0206*/ 	.short	0x01f0


	//----- nvinfo : EIATTR_PARAM_CBANK
	.align		4
        /*0208*/ 	.byte	0x04, 0x0a
        /*020a*/ 	.short	(.L_3179 - .L_3178)
	.align		4
.L_3178:
        /*020c*/ 	.word	index@(.nv.constant0._Z25selective_scan_bwd_kernelI32Selective_Scan_bwd_kernel_traitsILi32ELi8ELb1ELb0ELb1ELb0ELb0EffEEv12SSMParamsBwd)
        /*0210*/ 	.short	0x0210
        /*0212*/ 	.short	0x01f0


	//----- nvinfo : EIATTR_SW_WAR
	.align		4
.L_3179:
        /*0214*/ 	.byte	0x04, 0x36
        /*0216*/ 	.short	(.L_3181 - .L_3180)
.L_3180:
        /*0218*/ 	.word	0x00000008
.L_3181:


//--------------------- .nv.info._Z25selective_scan_bwd_kernelI32Selective_Scan_bwd_kernel_traitsILi32ELi8ELb1ELb0ELb1ELb0ELb1EffEEv12SSMParamsBwd --------------------------
	.section	.nv.info._Z25selective_scan_bwd_kernelI32Selective_Scan_bwd_kernel_traitsILi32ELi8ELb1ELb0ELb1ELb0ELb1EffEEv12SSMParamsBwd,"",@"SHT_CUDA_INFO"
	.sectionflags	@""
	.align	4


	//----- nvinfo : EIATTR_CUDA_API_VERSION
	.align		4
        /*0000*/ 	.byte	0x04, 0x37
        /*0002*/ 	.short	(.L_3183 - .L_3182)
.L_3182:
        /*0004*/ 	.word	0x00000082


	//----- nvinfo : EIATTR_KPARAM_INFO
	.align		4
.L_3183:
        /*0008*/ 	.byte	0x04, 0x17
        /*000a*/ 	.short	(.L_3185 - .L_3184)
.L_3184:
        /*000c*/ 	.word	0x00000000
        /*0010*/ 	.short	0x0000
        /*0012*/ 	.short	0x0000
        /*0014*/ 	.byte	0x00, 0xf0, 0xc1, 0x07


	//----- nvinfo : EIATTR_SPARSE_MMA_MASK
	.align		4
.L_3185:
        /*0018*/ 	.byte	0x03, 0x50
        /*001a*/ 	.short	0x0000


	//----- nvinfo : EIATTR_MAXREG_COUNT
	.align		4
        /*001c*/ 	.byte	0x03, 0x1b
        /*001e*/ 	.short	0x00ff


	//----- nvinfo : EIATTR_NUM_BARRIERS
	.align		4
        /*0020*/ 	.byte	0x02, 0x4c
        /*0022*/ 	.byte	0x01
	.zero		1


	//----- nvinfo : EIATTR_MERCURY_ISA_VERSION
	.align		4
        /*0024*/ 	.byte	0x03, 0x5f
        /*0026*/ 	.short	0x0101


	//----- nvinfo : EIATTR_COOP_GROUP_MASK_REGIDS
	.align		4
        /*0028*/ 	.byte	0x04, 0x29
        /*002a*/ 	.short	(.L_3187 - .L_3186)


	//   ....[0]....
.L_3186:
        /*002c*/ 	.word	0xffffffff


	//   ....[1]....
        /*0030*/ 	.word	0xffffffff


	//   ....[2]....
        /*0034*/ 	.word	0xffffffff


	//   ....[3]....
        /*0038*/ 	.word	0xffffffff


	//   ....[4]....
        /*003c*/ 	.word	0xffffffff


	//   ....[5]....
        /*0040*/ 	.word	0xffffffff


	//   ....[6]....
        /*0044*/ 	.word	0xffffffff


	//   ....[7]....
        /*0048*/ 	.word	0xffffffff


	//   ....[8]....
        /*004c*/ 	.word	0xffffffff


	//   ....[9]....
        /*0050*/ 	.word	0xffffffff


	//   ....[10]....
        /*0054*/ 	.word	0xffffffff


	//   ....[11]....
        /*0058*/ 	.word	0xffffffff


	//   ....[12]....
        /*005c*/ 	.word	0xffffffff


	//   ....[13]....
        /*0060*/ 	.word	0xffffffff


	//   ....[14]....
        /*0064*/ 	.word	0xffffffff


	//   ....[15]....
        /*0068*/ 	.word	0xffffffff


	//   ....[16]....
        /*006c*/ 	.word	0xffffffff


	//   ....[17]....
        /*0070*/ 	.word	0xffffffff


	//   ....[18]....
        /*0074*/ 	.word	0xffffffff


	//   ....[19]....
        /*0078*/ 	.word	0xffffffff


	//   ....[20]....
        /*007c*/ 	.word	0xffffffff


	//   ....[21]....
        /*0080*/ 	.word	0xffffffff


	//   ....[22]....
        /*0084*/ 	.word	0xffffffff


	//   ....[23]....
        /*0088*/ 	.word	0xffffffff


	//   ....[24]....
        /*008c*/ 	.word	0xffffffff


	//   ....[25]....
        /*0090*/ 	.word	0xffffffff


	//   ....[26]....
        /*0094*/ 	.word	0xffffffff


	//   ....[27]....
        /*0098*/ 	.word	0xffffffff


	//   ....[28]....
        /*009c*/ 	.word	0xffffffff


	//   ....[29]....
        /*00a0*/ 	.word	0xffffffff


	//   ....[30]....
        /*00a4*/ 	.word	0xffffffff


	//   ....[31]....
        /*00a8*/ 	.word	0xffffffff


	//   ....[32]....
        /*00ac*/ 	.word	0xffffffff


	//   ....[33]....
        /*00b0*/ 	.word	0xffffffff


	//   ....[34]....
        /*00b4*/ 	.word	0xffffffff


	//   ....[35]....
        /*00b8*/ 	.word	0xffffffff


	//   ....[36]....
        /*00bc*/ 	.word	0xffffffff


	//   ....[37]....
        /*00c0*/ 	.word	0xffffffff


	//   ....[38]....
        /*00c4*/ 	.word	0xffffffff


	//   ....[39]....
        /*00c8*/ 	.word	0xffffffff


	//   ....[40]....
        /*00cc*/ 	.word	0xffffffff


	//   ....[41]....
        /*00d0*/ 	.word	0xffffffff


	//   ....[42]....
        /*00d4*/ 	.word	0xffffffff


	//   ....[43]....
        /*00d8*/ 	.word	0xffffffff


	//   ....[44]....
        /*00dc*/ 	.word	0xffffffff


	//   ....[45]....
        /*00e0*/ 	.word	0xffffffff


	//   ....[46]....
        /*00e4*/ 	.word	0xffffffff


	//   ....[47]....
        /*00e8*/ 	.word	0xffffffff


	//   ....[48]....
        /*00ec*/ 	.word	0xffffffff


	//   ....[49]....
        /*00f0*/ 	.word	0xffffffff


	//   ....[50]....
        /*00f4*/ 	.word	0xffffffff


	//   ....[51]....
        /*00f8*/ 	.word	0xffffffff


	//   ....[52]....
        /*00fc*/ 	.word	0xffffffff


	//   ....[53]....
        /*0100*/ 	.word	0xffffffff


	//   ....[54]....
        /*0104*/ 	.word	0xffffffff


	//   ....[55]....
        /*0108*/ 	.word	0xffffffff


	//   ....[56]....
        /*010c*/ 	.word	0xffffffff


	//   ....[57]....
        /*0110*/ 	.word	0xffffffff


	//----- nvinfo : EIATTR_COOP_GROUP_INSTR_OFFSETS
	.align		4
.L_3187:
        /*0114*/ 	.byte	0x04, 0x28
        /*0116*/ 	.short	(.L_3189 - .L_3188)


	//   ....[0]....
.L_3188:
        /*0118*/ 	.word	0x00000cf0


	//   ....[1]....
        /*011c*/ 	.word	0x00000da0


	//   ....[2]....
        /*0120*/ 	.word	0x00000f10


	//   ....[3]....
        /*0124*/ 	.word	0x00001060


	//   ....[4]....
        /*0128*/ 	.word	0x00001340


	//   ....[5]....
        /*012c*/ 	.word	0x000016f0


	//   ....[6]....
        /*0130*/ 	.word	0x000019d0


	//   ....[7]....
        /*0134*/ 	.word	0x00002300


	//   ....[8]....
        /*0138*/ 	.word	0x00002660


	//   ....[9]....
        /*013c*/ 	.word	0x000026a0


	//   ....[10]....
        /*0140*/ 	.word	0x00002830


	//   ....[11]....
        /*0144*/ 	.word	0x00002870


	//   ....[12]....
        /*0148*/ 	.word	0x00002890


	//   ....[13]....
        /*014c*/ 	.word	0x000028a0


	//   ....[14]....
        /*0150*/ 	.word	0x000028d0


	//   ....[15]....
        /*0154*/ 	.word	0x00002900


	//   ....[16]....
        /*0158*/ 	.word	0x00002920


	//   ....[17]....
        /*015c*/ 	.word	0x00002940


	//   ....[18]....
        /*0160*/ 	.word	0x00002970


	//   ....[19]....
        /*0164*/ 	.word	0x000029a0


	//   ....[20]....
        /*0168*/ 	.word	0x000029c0


	//   ....[21]....
        /*016c*/ 	.word	0x000029e0


	//   ....[22]....
        /*0170*/ 	.word	0x00002a10


	//   ....[23]....
        /*0174*/ 	.word	0x00002a40


	//   ....[24]....
        /*0178*/ 	.word	0x00002a70


	//   ....[25]....
        /*017c*/ 	.word	0x00002aa0


	//   ....[26]....
        /*0180*/ 	.word	0x00002b00


	//   ....[27]....
        /*0184*/ 	.word	0x00002b20


	//   ....[28]....
        /*0188*/ 	.word	0x00002b40


	//   ....[29]....
        /*018c*/ 	.word	0x00002b50


	//   ....[30]....
        /*0190*/ 	.word	0x00002b60


	//   ....[31]....
        /*0194*/ 	.word	0x00002b90


	//   ....[32]....
        /*0198*/ 	.word	0x00002ba0


	//   ....[33]....
        /*019c*/ 	.word	0x00002bc0


	//   ....[34]....
        /*01a0*/ 	.word	0x00002be0


	//   ....[35]....
        /*01a4*/ 	.word	0x00002c10


	//   ....[36]....
        /*01a8*/ 	.word	0x00003600


	//   ....[37]....
        /*01ac*/ 	.word	0x00003640


	//   ....[38]....
        /*01b0*/ 	.word	0x000037d0


	//   ....[39]....
        /*01b4*/ 	.word	0x00003810


	//   ....[40]....
        /*01b8*/ 	.word	0x00003960


	//   ....[41]....
        /*01bc*/ 	.word	0x00003980


	//   ....[42]....
        /*01c0*/ 	.word	0x000039d0


	//   ....[43]....
        /*01c4*/ 	.word	0x000039e0


	//   ....[44]....
        /*01c8*/ 	.word	0x00003a10


	//   ....[45]....
        /*01cc*/ 	.word	0x00003a40


	//   ....[46]....
        /*01d0*/ 	.word	0x00003d20


	//   ....[47]....
        /*01d4*/ 	.word	0x00003ea0


	//   ....[48]....
        /*01d8*/ 	.word	0x00004020


	//   ....[49]....
        /*01dc*/ 	.word	0x00004070


	//   ....[50]....
        /*01e0*/ 	.word	0x000040c0


	//   ....[51]....
        /*01e4*/ 	.word	0x000040f0


	//   ....[52]....
        /*01e8*/ 	.word	0x00004110


	//   ....[53]....
        /*01ec*/ 	.word	0x000041f0


	//   ....[54]....
        /*01f0*/ 	.word	0x00004230


	//   ....[55]....
        /*01f4*/ 	.word	0x00004280


	//   ....[56]....
        /*01f8*/ 	.word	0x000042b0


	//   ....[57]....
        /*01fc*/ 	.word	0x000042d0


	//----- nvinfo : EIATTR_EXIT_INSTR_OFFSETS
	.align		4
.L_3189:
        /*0200*/ 	.byte	0x04, 0x1c
        /*0202*/ 	.short	(.L_3191 - .L_3190)


	//   ....[0]....
.L_3190:
        /*0204*/ 	.word	0x000043a0


	//   ....[1]....
        /*0208*/ 	.word	0x00004680


	//----- nvinfo : EIATTR_MAX_THREADS
	.align		4
.L_3191:
        /*020c*/ 	.byte	0x04, 0x05
        /*020e*/ 	.short	(.L_3193 - .L_3192)
.L_3192:
        /*0210*/ 	.word	0x00000020
        /*0214*/ 	.word	0x00000001
        /*0218*/ 	.word	0x00000001


	//----- nvinfo : EIATTR_CRS_STACK_SIZE
	.align		4
.L_3193:
        /*021c*/ 	.byte	0x04, 0x1e
        /*021e*/ 	.short	(.L_3195 - .L_3194)
.L_3194:
        /*0220*/ 	.word	0x00000000


	//----- nvinfo : EIATTR_CBANK_PARAM_SIZE
	.align		4
.L_3195:
        /*0224*/ 	.byte	0x03, 0x19
        /*0226*/ 	.short	0x01f0


	//----- nvinfo : EIATTR_PARAM_CBANK
	.align		4
        /*0228*/ 	.byte	0x04, 0x0a
        /*022a*/ 	.short	(.L_3197 - .L_3196)
	.align		4
.L_3196:
        /*022c*/ 	.word	index@(.nv.constant0._Z25selective_scan_bwd_kernelI32Selective_Scan_bwd_kernel_traitsILi32ELi8ELb1ELb0ELb1ELb0ELb1EffEEv12SSMParamsBwd)
        /*0230*/ 	.short	0x0210
        /*0232*/ 	.short	0x01f0


	//----- nvinfo : EIATTR_SW_WAR
	.align		4
.L_3197:
        /*0234*/ 	.byte	0x04, 0x36
        /*0236*/ 	.short	(.L_3199 - .L_3198)
.L_3198:
        /*0238*/ 	.word	0x00000008
.L_3199:


//--------------------- .nv.info._Z25selective_scan_bwd_kernelI32Selective_Scan_bwd_kernel_traitsILi32ELi8ELb1ELb0ELb1ELb1ELb0EffEEv12SSMParamsBwd --------------------------
	.section	.nv.info._Z25selective_scan_bwd_kernelI32Selective_Scan_bwd_kernel_traitsILi32ELi8ELb1ELb0ELb1ELb1ELb0EffEEv12SSMParamsBwd,"",@"SHT_CUDA_INFO"
	.sectionflags	@""
	.align	4


	//----- nvinfo : EIATTR_CUDA_API_VERSION
	.align		4
        /*0000*/ 	.byte	0x04, 0x37
        /*0002*/ 	.short	(.L_3201 - .L_3200)
.L_3200:
        /*0004*/ 	.word	0x00000082


	//----- nvinfo : EIATTR_KPARAM_INFO
	.align		4
.L_3201:
        /*0008*/ 	.byte	0x04, 0x17
        /*000a*/ 	.short	(.L_3203 - .L_3202)
.L_3202:
        /*000c*/ 	.word	0x00000000
        /*0010*/ 	.short	0x0000
        /*0012*/ 	.short	0x0000
        /*0014*/ 	.byte	0x00, 0xf0, 0xc1, 0x07


	//----- nvinfo : EIATTR_SPARSE_MMA_MASK
	.align		4
.L_3203:
        /*0018*/ 	.byte	0x03, 0x50
        /*001a*/ 	.short	0x0000


	//----- nvinfo : EIATTR_MAXREG_COUNT
	.align		4
        /*001c*/ 	.byte	0x03, 0x1b
        /*001e*/ 	.short	0x00ff


	//----- nvinfo : EIATTR_NUM_BARRIERS
	.align		4
        /*0020*/ 	.byte	0x02, 0x4c
        /*0022*/ 	.byte	0x01
	.zero		1


	//----- nvinfo : EIATTR_MERCURY_ISA_VERSION
	.align		4
        /*0024*/ 	.byte	0x03, 0x5f
        /*0026*/ 	.short	0x0101


	//----- nvinfo : EIATTR_COOP_GROUP_MASK_REGIDS
	.align		4
        /*0028*/ 	.byte	0x04, 0x29
        /*002a*/ 	.short	(.L_3205 - .L_3204)


	//   ....[0]....
.L_3204:
        /*002c*/ 	.word	0xffffffff


	//   ....[1]....
        /*0030*/ 	.word	0xffffffff


	//   ....[2]....
        /*0034*/ 	.word	0xffffffff


	//   ....[3]....
        /*0038*/ 	.word	0xffffffff


	//   ....[4]....
        /*003c*/ 	.word	0xffffffff


	//   ....[5]....
        /*0040*/ 	.word	0xffffffff


	//   ....[6]....
        /*0044*/ 	.word	0xffffffff


	//   ....[7]....
        /*0048*/ 	.word	0xffffffff


	//   ....[8]....
        /*004c*/ 	.word	0xffffffff


	//   ....[9]....
        /*0050*/ 	.word	0xffffffff


	//   ....[10]....
        /*0054*/ 	.word	0xffffffff


	//   ....[11]....
        /*0058*/ 	.word	0xffffffff


	//   ....[12]....
        /*005c*/ 	.word	0xffffffff


	//   ....[13]....
        /*0060*/ 	.word	0xffffffff


	//   ....[14]....
        /*0064*/ 	.word	0xffffffff


	//   ....[15]....
        /*0068*/ 	.word	0xffffffff


	//   ....[16]....
        /*006c*/ 	.word	0xffffffff


	//   ....[17]....
        /*0070*/ 	.word	0xffffffff


	//   ....[18]....
        /*0074*/ 	.word	0xffffffff


	//   ....[19]....
        /*0078*/ 	.word	0xffffffff


	//   ....[20]....
        /*007c*/ 	.word	0xffffffff


	//   ....[21]....
        /*0080*/ 	.word	0xffffffff


	//   ....[22]....
        /*0084*/ 	.word	0xffffffff


	//   ....[23]....
        /*0088*/ 	.word	0xffffffff


	//   ....[24]....
        /*008c*/ 	.word	0xffffffff


	//   ....[25]....
        /*0090*/ 	.word	0xffffffff


	//   ....[26]....
        /*0094*/ 	.word	0xffffffff


	//   ....[27]....
        /*0098*/ 	.word	0xffffffff


	//   ....[28]....
        /*009c*/ 	.word	0xffffffff


	//   ....[29]....
        /*00a0*/ 	.word	0xffffffff


	//   ....[30]....
        /*00a4*/ 	.word	0xffffffff


	//   ....[31]....
        /*00a8*/ 	.word	0xffffffff


	//   ....[32]....
        /*00ac*/ 	.word	0xffffffff


	//   ....[33]....
        /*00b0*/ 	.word	0xffffffff


	//   ....[34]....
        /*00b4*/ 	.word	0xffffffff


	//   ....[35]....
        /*00b8*/ 	.word	0xffffffff


	//   ....[36]....
        /*00bc*/ 	.word	0xffffffff


	//   ....[37]....
        /*00c0*/ 	.word	0xffffffff


	//   ....[38]....
        /*00c4*/ 	.word	0xffffffff


	//   ....[39]....
        /*00c8*/ 	.word	0xffffffff


	//   ....[40]....
        /*00cc*/ 	.word	0xffffffff


	//   ....[41]....
        /*00d0*/ 	.word	0xffffffff


	//   ....[42]....
        /*00d4*/ 	.word	0xffffffff


	//   ....[43]....
        /*00d8*/ 	.word	0xffffffff


	//   ....[44]....
        /*00dc*/ 	.word	0xffffffff


	//   ....[45]....
        /*00e0*/ 	.word	0xffffffff


	//   ....[46]....
        /*00e4*/ 	.word	0xffffffff


	//   ....[47]....
        /*00e8*/ 	.word	0xffffffff


	//   ....[48]....
        /*00ec*/ 	.word	0xffffffff


	//   ....[49]....
        /*00f0*/ 	.word	0xffffffff


	//   ....[50]....
        /*00f4*/ 	.word	0xffffffff


	//   ....[51]....
        /*00f8*/ 	.word	0xffffffff


	//   ....[52]....
        /*00fc*/ 	.word	0xffffffff


	//   ....[53]....
        /*0100*/ 	.word	0xffffffff


	//   ....[54]....
        /*0104*/ 	.word	0xffffffff


	//----- nvinfo : EIATTR_COOP_GROUP_INSTR_OFFSETS
	.align		4
.L_3205:
        /*0108*/ 	.byte	0x04, 0x28
        /*010a*/ 	.short	(.L_3207 - .L_3206)


	//   ....[0]....
.L_3206:
        /*010c*/ 	.word	0x00000c50


	//   ....[1]....
        /*0110*/ 	.word	0x00000cf0


	//   ....[2]....
        /*0114*/ 	.word	0x00000e60


	//   ....[3]....
        /*0118*/ 	.word	0x00002780


	//   ....[4]....
        /*011c*/ 	.word	0x00002af0


	//   ....[5]....
        /*0120*/ 	.word	0x00002b50


	//   ....[6]....
        /*0124*/ 	.word	0x00002cf0


	//   ....[7]....
        /*0128*/ 	.word	0x00002d30


	//   ....[8]....
        /*012c*/ 	.word	0x00002d90


	//   ....[9]....
        /*0130*/ 	.word	0x00002da0


	//   ....[10]....
        /*0134*/ 	.word	0x00002dd0


	//   ....[11]....
        /*0138*/ 	.word	0x00002df0


	//   ....[12]....
        /*013c*/ 	.word	0x00002e10


	//   ....[13]....
        /*0140*/ 	.word	0x00002e40


	//   ....[14]....
        /*0144*/ 	.word	0x00002e50


	//   ....[15]....
        /*0148*/ 	.word	0x00002e80


	//   ....[16]....
        /*014c*/ 	.word	0x00002ea0


	//   ....[17]....
        /*0150*/ 	.word	0x00002ed0


	//   ....[18]....
        /*0154*/ 	.word	0x00002ef0


	//   ....[19]....
        /*0158*/ 	.word	0x00002f30


	//   ....[20]....
        /*015c*/ 	.word	0x00002f40


	//   ....[21]....
        /*0160*/ 	.word	0x00002f90


	//   ....[22]....
        /*0164*/ 	.word	0x00002fb0


	//   ....[23]....
        /*0168*/ 	.word	0x00003010


	//   ....[24]....
        /*016c*/ 	.word	0x00003020


	//   ....[25]....
        /*0170*/ 	.word	0x00003070


	//   ....[26]....
        /*0174*/ 	.word	0x00003080


	//   ....[27]....
        /*0178*/ 	.word	0x00003150


	//   ....[28]....
        /*017c*/ 	.word	0x00003190


	//   ....[29]....
        /*0180*/ 	.word	0x000031d0


	//   ....[30]....
        /*0184*/ 	.word	0x00003210


	//   ....[31]....
        /*0188*/ 	.word	0x00003250


	//   ....[32]....
        /*018c*/ 	.word	0x00003b30


	//   ....[33]....
        /*0190*/ 	.word	0x00003b70


	//   ....[34]....
        /*0194*/ 	.word	0x00003c50


	//   ....[35]....
        /*0198*/ 	.word	0x00003c70


	//   ....[36]....
        /*019c*/ 	.word	0x00003ca0


	//   ....[37]....
        /*01a0*/ 	.word	0x00003cc0


	//   ....[38]....
        /*01a4*/ 	.word	0x00003cf0


	//   ....[39]....
        /*01a8*/ 	.word	0x00003d10


	//   ....[40]....
        /*01ac*/ 	.word	0x00003d40


	//   ....[41]....
        /*01b0*/ 	.word	0x00003d70


	//   ....[42]....
        /*01b4*/ 	.word	0x000041c0


	//   ....[43]....
        /*01b8*/ 	.word	0x00004220


	//   ....[44]....
        /*01bc*/ 	.word	0x00004860


	//   ....[45]....
        /*01c0*/ 	.word	0x000049c0


	//   ....[46]....
        /*01c4*/ 	.word	0x00004a10


	//   ....[47]....
        /*01c8*/ 	.word	0x00004a60


	//   ....[48]....
        /*01cc*/ 	.word	0x00004a90


	//   ....[49]....
        /*01d0*/ 	.word	0x00004ab0


	//   ....[50]....
        /*01d4*/ 	.word	0x00004b90


	//   ....[51]....
        /*01d8*/ 	.word	0x00004bd0


	//   ....[52]....
        /*01dc*/ 	.word	0x00004c20


	//   ....[53]....
        /*01e0*/ 	.word	0x00004c50


	//   ....[54]....
        /*01e4*/ 	.word	0x00004c70


	//----- nvinfo : EIATTR_EXIT_INSTR_OFFSETS
	.align		4
.L_3207:
        /*01e8*/ 	.byte	0x04, 0x1c
        /*01ea*/ 	.short	(.L_3209 - .L_3208)


	//   ....[0]....
.L_3208:
        /*01ec*/ 	.word	0x00004d40


	//   ....[1]....
        /*01f0*/ 	.word	0x00005020


	//----- nvinfo : EIATTR_MAX_THREADS
	.align		4
.L_3209:
        /*01f4*/ 	.byte	0x04, 0x05
        /*01f6*/ 	.short	(.L_3211 - .L_3210)
.L_3210:
        /*01f8*/ 	.word	0x00000020
        /*01fc*/ 	.word	0x00000001
        /*0200*/ 	.word	0x00000001


	//----- nvinfo : EIATTR_CRS_STACK_SIZE
	.align		4
.L_3211:
        /*0204*/ 	.byte	0x04, 0x1e
        /*0206*/ 	.short	(.L_3213 - .L_3212)
.L_3212:
        /*0208*/ 	.word	0x00000000


	//----- nvinfo : EIATTR_CBANK_PARAM_SIZE
	.align		4
.L_3213:
        /*020c*/ 	.byte	0x03, 0x19
        /*020e*/ 	.short	0x01f0


	//----- nvinfo : EIATTR_PARAM_CBANK
	.align		4
        /*0210*/ 	.byte	0x04, 0x0a
        /*0212*/ 	.short	(.L_3215 - .L_3214)
	.align		4
.L_3214:
        /*0214*/ 	.word	index@(.nv.constant0._Z25selective_scan_bwd_kernelI32Selective_Scan_bwd_kernel_traitsILi32ELi8ELb1ELb0ELb1ELb1ELb0EffEEv12SSMParamsBwd)
        /*0218*/ 	.short	0x0210
        /*021a*/ 	.short	0x01f0


	//----- nvinfo : EIATTR_SW_WAR
	.align		4
.L_3215:
        /*021c*/ 	.byte	0x04, 0x36
        /*021e*/ 	.short	(.L_3217 - .L_3216)
.L_3216:
        /*0220*/ 	.word	0x00000008
.L_3217:


//--------------------- .nv.info._Z25selective_scan_bwd_kernelI32Selective_Scan_bwd_kernel_traitsILi32ELi8ELb1ELb0ELb1ELb1ELb1EffEEv12SSMParamsBwd --------------------------
	.section	.nv.info._Z25selective_scan_bwd_kernelI32Selective_Scan_bwd_kernel_traitsILi32ELi8ELb1ELb0ELb1ELb1ELb1EffEEv12SSMParamsBwd,"",@"SHT_CUDA_INFO"
	.sectionflags	@""
	.align	4


	//----- nvinfo : EIATTR_CUDA_API_VERSION
	.align		4
        /*0000*/ 	.byte	0x04, 0x37
        /*0002*/ 	.short	(.L_3219 - .L_3218)
.L_3218:
        /*0004*/ 	.word	0x00000082


	//----- nvinfo : EIATTR_KPARAM_INFO
	.align		4
.L_3219:
        /*0008*/ 	.byte	0x04, 0x17
        /*000a*/ 	.short	(.L_3221 - .L_3220)
.L_3220:
        /*000c*/ 	.word	0x00000000
        /*0010*/ 	.short	0x0000
        /*0012*/ 	.short	0x0000
        /*0014*/ 	.byte	0x00, 0xf0, 0xc1, 0x07


	//----- nvinfo : EIATTR_SPARSE_MMA_MASK
	.align		4
.L_3221:
        /*0018*/ 	.byte	0x03, 0x50
        /*001a*/ 	.short	0x0000


	//----- nvinfo : EIATTR_MAXREG_COUNT
	.align		4
        /*001c*/ 	.byte	0x03, 0x1b
        /*001e*/ 	.short	0x00ff


	//----- nvinfo : EIATTR_NUM_BARRIERS
	.align		4
        /*0020*/ 	.byte	0x02, 0x4c
        /*0022*/ 	.byte	0x01
	.zero		1


	//----- nvinfo : EIATTR_MERCURY_ISA_VERSION
	.align		4
        /*0024*/ 	.byte	0x03, 0x5f
        /*0026*/ 	.short	0x0101


	//----- nvinfo : EIATTR_COOP_GROUP_MASK_REGIDS
	.align		4
        /*0028*/ 	.byte	0x04, 0x29
        /*002a*/ 	.short	(.L_3223 - .L_3222)


	//   ....[0]....
.L_3222:
        /*002c*/ 	.word	0xffffffff


	//   ....[1]....
        /*0030*/ 	.word	0xffffffff


	//   ....[2]....
        /*0034*/ 	.word	0xffffffff


	//   ....[3]....
        /*0038*/ 	.word	0xffffffff


	//   ....[4]....
        /*003c*/ 	.word	0xffffffff


	//   ....[5]....
        /*0040*/ 	.word	0xffffffff


	//   ....[6]....
        /*0044*/ 	.word	0xffffffff


	//   ....[7]....
        /*0048*/ 	.word	0xffffffff


	//   ....[8]....
        /*004c*/ 	.word	0xffffffff


	//   ....[9]....
        /*0050*/ 	.word	0xffffffff


	//   ....[10]....
        /*0054*/ 	.word	0xffffffff


	//   ....[11]....
        /*0058*/ 	.word	0xffffffff


	//   ....[12]....
        /*005c*/ 	.word	0xffffffff


	//   ....[13]....
        /*0060*/ 	.word	0xffffffff


	//   ....[14]....
        /*0064*/ 	.word	0xffffffff


	//   ....[15]....
        /*0068*/ 	.word	0xffffffff


	//   ....[16]....
        /*006c*/ 	.word	0xffffffff


	//   ....[17]....
        /*0070*/ 	.word	0xffffffff


	//   ....[18]....
        /*0074*/ 	.word	0xffffffff


	//   ....[19]....
        /*0078*/ 	.word	0xffffffff


	//   ....[20]....
        /*007c*/ 	.word	0xffffffff


	//   ....[21]....
        /*0080*/ 	.word	0xffffffff


	//   ....[22]....
        /*0084*/ 	.word	0xffffffff


	//   ....[23]....
        /*0088*/ 	.word	0xffffffff


	//   ....[24]....
        /*008c*/ 	.word	0xffffffff


	//   ....[25]....
        /*0090*/ 	.word	0xffffffff


	//   ....[26]....
        /*0094*/ 	.word	0xffffffff


	//   ....[27]....
        /*0098*/ 	.word	0xffffffff


	//   ....[28]....
        /*009c*/ 	.word	0xffffffff


	//   ....[29]....
        /*00a0*/ 	.word	0xffffffff


	//   ....[30]....
        /*00a4*/ 	.word	0xffffffff


	//   ....[31]....
        /*00a8*/ 	.word	0xffffffff


	//   ....[32]....
        /*00ac*/ 	.word	0xffffffff


	//   ....[33]....
        /*00b0*/ 	.word	0xffffffff


	//   ....[34]....
        /*00b4*/ 	.word	0xffffffff


	//   ....[35]....
        /*00b8*/ 	.word	0xffffffff


	//   ....[36]....
        /*00bc*/ 	.word	0xffffffff


	//   ....[37]....
        /*00c0*/ 	.word	0xffffffff


	//   ....[38]....
        /*00c4*/ 	.word	0xffffffff


	//   ....[39]....
        /*00c8*/ 	.word	0xffffffff


	//   ....[40]....
        /*00cc*/ 	.word	0xffffffff


	//   ....[41]....
        /*00d0*/ 	.word	0xffffffff


	//   ....[42]....
        /*00d4*/ 	.word	0xffffffff


	//   ....[43]....
        /*00d8*/ 	.word	0xffffffff


	//   ....[44]....
        /*00dc*/ 	.word	0xffffffff


	//   ....[45]....
        /*00e0*/ 	.word	0xffffffff


	//   ....[46]....
        /*00e4*/ 	.word	0xffffffff


	//   ....[47]....
        /*00e8*/ 	.word	0xffffffff


	//   ....[48]....
        /*00ec*/ 	.word	0xffffffff


	//   ....[49]....
        /*00f0*/ 	.word	0xffffffff


	//   ....[50]....
        /*00f4*/ 	.word	0xffffffff


	//   ....[51]....
        /*00f8*/ 	.word	0xffffffff


	//   ....[52]....
        /*00fc*/ 	.word	0xffffffff


	//   ....[53]....
        /*0100*/ 	.word	0xffffffff


	//   ....[54]....
        /*0104*/ 	.word	0xffffffff


	//   ....[55]....
        /*0108*/ 	.word	0xffffffff


	//   ....[56]....
        /*010c*/ 	.word	0xffffffff


	//   ....[57]....
        /*0110*/ 	.word	0xffffffff


	//   ....[58]....
        /*0114*/ 	.word	0xffffffff


	//----- nvinfo : EIATTR_COOP_GROUP_INSTR_OFFSETS
	.align		4
.L_3223:
        /*0118*/ 	.byte	0x04, 0x28
        /*011a*/ 	.short	(.L_3225 - .L_3224)


	//   ....[0]....
.L_3224:
        /*011c*/ 	.word	0x00000c40


	//   ....[1]....
        /*0120*/ 	.word	0x00000cf0


	//   ....[2]....
        /*0124*/ 	.word	0x00000ec0


	//   ....[3]....
        /*0128*/ 	.word	0x00002220


	//   ....[4]....
        /*012c*/ 	.word	0x00002520


	//   ....[5]....
        /*0130*/ 	.word	0x00002840


	//   ....[6]....
        /*0134*/ 	.word	0x00002ac0


	//   ....[7]....
        /*0138*/ 	.word	0x000033a0


	//   ....[8]....
        /*013c*/ 	.word	0x00003720


	//   ....[9]....
        /*0140*/ 	.word	0x00003760


	//   ....[10]....
        /*0144*/ 	.word	0x000038b0


	//   ....[11]....
        /*0148*/ 	.word	0x00003930


	//   ....[12]....
        /*014c*/ 	.word	0x000039b0


	//   ....[13]....
        /*0150*/ 	.word	0x000039c0


	//   ....[14]....
        /*0154*/ 	.word	0x00003a00


	//   ....[15]....
        /*0158*/ 	.word	0x00003a10


	//   ....[16]....
        /*015c*/ 	.word	0x00003a40


	//   ....[17]....
        /*0160*/ 	.word	0x00003a60


	//   ....[18]....
        /*0164*/ 	.word	0x00003a90


	//   ....[19]....
        /*0168*/ 	.word	0x00003ab0


	//   ....[20]....
        /*016c*/ 	.word	0x00003ae0


	//   ....[21]....
        /*0170*/ 	.word	0x00003b00


	//   ....[22]....
        /*0174*/ 	.word	0x00003b40


	//   ....[23]....
        /*0178*/ 	.word	0x00003b50


	//   ....[24]....
        /*017c*/ 	.word	0x00003b90


	//   ....[25]....
        /*0180*/ 	.word	0x00003bc0


	//   ....[26]....
        /*0184*/ 	.word	0x00003bd0


	//   ....[27]....
        /*0188*/ 	.word	0x00003c30


	//   ....[28]....
        /*018c*/ 	.word	0x00003c40


	//   ....[29]....
        /*0190*/ 	.word	0x00003c90


	//   ....[30]....
        /*0194*/ 	.word	0x00003ca0


	//   ....[31]....
        /*0198*/ 	.word	0x00003d70


	//   ....[32]....
        /*019c*/ 	.word	0x00003db0


	//   ....[33]....
        /*01a0*/ 	.word	0x00003df0


	//   ....[34]....
        /*01a4*/ 	.word	0x00003e30


	//   ....[35]....
        /*01a8*/ 	.word	0x00003e70


	//   ....[36]....
        /*01ac*/ 	.word	0x00004750


	//   ....[37]....
        /*01b0*/ 	.word	0x00004790


	//   ....[38]....
        /*01b4*/ 	.word	0x00004870


	//   ....[39]....
        /*01b8*/ 	.word	0x00004890


	//   ....[40]....
        /*01bc*/ 	.word	0x000048c0


	//   ....[41]....
        /*01c0*/ 	.word	0x000048e0


	//   ....[42]....
        /*01c4*/ 	.word	0x00004910


	//   ....[43]....
        /*01c8*/ 	.word	0x00004930


	//   ....[44]....
        /*01cc*/ 	.word	0x00004960


	//   ....[45]....
        /*01d0*/ 	.word	0x00004990


	//   ....[46]....
        /*01d4*/ 	.word	0x00004df0


	//   ....[47]....
        /*01d8*/ 	.word	0x00005130


	//   ....[48]....
        /*01dc*/ 	.word	0x00005430


	//   ....[49]....
        /*01e0*/ 	.word	0x000055e0


	//   ....[50]....
        /*01e4*/ 	.word	0x00005630


	//   ....[51]....
        /*01e8*/ 	.word	0x00005680


	//   ....[52]....
        /*01ec*/ 	.word	0x000056b0


	//   ....[53]....
        /*01f0*/ 	.word	0x000056d0


	//   ....[54]....
        /*01f4*/ 	.word	0x000057b0


	//   ....[55]....
        /*01f8*/ 	.word	0x000057f0


	//   ....[56]....
        /*01fc*/ 	.word	0x00005840


	//   ....[57]....
        /*0200*/ 	.word	0x00005870


	//   ....[58]....
        /*0204*/ 	.word	0x00005890


	//----- nvinfo : EIATTR_EXIT_INSTR_OFFSETS
	.align		4
.L_3225:
        /*0208*/ 	.byte	0x04, 0x1c
        /*020a*/ 	.short	(.L_3227 - .L_3226)


	//   ....[0]....
.L_3226:
        /*020c*/ 	.word	0x00005960


	//   ....[1]....
        /*0210*/ 	.word	0x00005c40


	//----- nvinfo : EIATTR_MAX_THREADS
	.align		4
.L_3227:
        /*0214*/ 	.byte	0x04, 0x05
        /*0216*/ 	.short	(.L_3229 - .L_3228)
.L_3228:
        /*0218*/ 	.word	0x00000020
        /*021c*/ 	.word	0x00000001
        /*0220*/ 	.word	0x00000001


	//----- nvinfo : EIATTR_CRS_STACK_SIZE
	.align		4
.L_3229:
        /*0224*/ 	.byte	0x04, 0x1e
        /*0226*/ 	.short	(.L_3231 - .L_3230)
.L_3230:
        /*0228*/ 	.word	0x00000000


	//----- nvinfo : EIATTR_CBANK_PARAM_SIZE
	.align		4
.L_3231:
        /*022c*/ 	.byte	0x03, 0x19
        /*022e*/ 	.short	0x01f0


	//----- nvinfo : EIATTR_PARAM_CBANK
	.align		4
        /*0230*/ 	.byte	0x04, 0x0a
        /*0232*/ 	.short	(.L_3233 - .L_3232)
	.align		4
.L_3232:
        /*0234*/ 	.word	index@(.nv.constant0._Z25selective_scan_bwd_kernelI32Selective_Scan_bwd_kernel_traitsILi32ELi8ELb1ELb0ELb1ELb1ELb1EffEEv12SSMParamsBwd)
        /*0238*/ 	.short	0x0210
        /*023a*/ 	.short	0x01f0


	//----- nvinfo : EIATTR_SW_WAR
	.align		4
.L_3233:
        /*023c*/ 	.byte	0x04, 0x36
        /*023e*/ 	.short	(.L_3235 - .L_3234)
.L_3234:
        /*0240*/ 	.word	0x00000008
.L_3235:


//--------------------- .nv.info._Z25selective_scan_bwd_kernelI32Selective_Scan_bwd_kernel_traitsILi32ELi8ELb1ELb1ELb0ELb0ELb0EffEEv12SSMParamsBwd --------------------------
	.section	.nv.info._Z25selective_scan_bwd_kernelI32Selective_Scan_bwd_kernel_traitsILi32ELi8ELb1ELb1ELb0ELb0ELb0EffEEv12SSMParamsBwd,"",@"SHT_CUDA_INFO"
	.sectionflags	@""
	.align	4


	//----- nvinfo : EIATTR_CUDA_API_VERSION
	.align		4
        /*0000*/ 	.byte	0x04, 0x37
        /*0002*/ 	.short	(.L_3237 - .L_3236)
.L_3236:
        /*0004*/ 	.word	0x00000082


	//----- nvinfo : EIATTR_KPARAM_INFO
	.align		4
.L_3237:
        /*0008*/ 	.byte	0x04, 0x17
        /*000a*/ 	.short	(.L_3239 - .L_3238)
.L_3238:
        /*000c*/ 	.word	0x00000000
        /*0010*/ 	.short	0x0000
        /*0012*/ 	.short	0x0000
        /*0014*/ 	.byte	0x00, 0xf0, 0xc1, 0x07


	//----- nvinfo : EIATTR_SPARSE_MMA_MASK
	.align		4
.L_3239:
        /*0018*/ 	.byte	0x03, 0x50
        /*001a*/ 	.short	0x0000


	//----- nvinfo : EIATTR_MAXREG_COUNT
	.align		4
        /*001c*/ 	.byte	0x03, 0x1b
        /*001e*/ 	.short	0x00ff


	//----- nvinfo : EIATTR_NUM_BARRIERS
	.align		4
        /*0020*/ 	.byte	0x02, 0x4c
        /*0022*/ 	.byte	0x01
	.zero		1


	//----- nvinfo : EIATTR_MERCURY_ISA_VERSION
	.align		4
        /*0024*/ 	.byte	0x03, 0x5f
        /*0026*/ 	.short	0x0101


	//----- nvinfo : EIATTR_COOP_GROUP_MASK_REGIDS
	.align		4
        /*0028*/ 	.byte	0x04, 0x29
        /*002a*/ 	.short	(.L_3241 - .L_3240)


	//   ....[0]....
.L_3240:
        /*002c*/ 	.word	0xffffffff


	//   ....[1]....
        /*0030*/ 	.word	0xffffffff


	//   ....[2]....
        /*0034*/ 	.word	0xffffffff


	//   ....[3]....
        /*0038*/ 	.word	0xffffffff


	//   ....[4]....
        /*003c*/ 	.word	0xffffffff


	//   ....[5]....
        /*0040*/ 	.word	0xffffffff


	//   ....[6]....
        /*0044*/ 	.word	0xffffffff


	//   ....[7]....
        /*0048*/ 	.word	0xffffffff


	//   ....[8]....
        /*004c*/ 	.word	0xffffffff


	//   ....[9]....
        /*0050*/ 	.word	0xffffffff


	//   ....[10]....
        /*0054*/ 	.word	0xffffffff


	//   ....[11]....
        /*0058*/ 	.word	0xffffffff


	//   ....[12]....
        /*005c*/ 	.word	0xffffffff


	//   ....[13]....
        /*0060*/ 	.word	0xffffffff


	//   ....[14]....
        /*0064*/ 	.word	0xffffffff


	//   ....[15]....
        /*0068*/ 	.word	0xffffffff


	//   ....[16]....
        /*006c*/ 	.word	0xffffffff


	//   ....[17]....
        /*0070*/ 	.word	0xffffffff


	//   ....[18]....
        /*0074*/ 	.word	0xffffffff


	//   ....[19]....
        /*0078*/ 	.word	0xffffffff


	//   ....[20]....
        /*007c*/ 	.word	0xffffffff


	//   ....[21]....
        /*0080*/ 	.word	0xffffffff


	//   ....[22]....
        /*0084*/ 	.word	0xffffffff


	//   ....[23]....
        /*0088*/ 	.word	0xffffffff


	//   ....[24]....
        /*008c*/ 	.word	0xffffffff


	//   ....[25]....
        /*0090*/ 	.word	0xffffffff


	//   ....[26]....
        /*0094*/ 	.word	0xffffffff


	//   ....[27]....
        /*0098*/ 	.word	0xffffffff


	//   ....[28]....
        /*009c*/ 	.word	0xffffffff


	//   ....[29]....
        /*00a0*/ 	.word	0xffffffff


	//   ....[30]....
        /*00a4*/ 	.word	0xffffffff


	//   ....[31]....
        /*00a8*/ 	.word	0xffffffff


	//   ....[32]....
        /*00ac*/ 	.word	0xffffffff


	//   ....[33]....
        /*00b0*/ 	.word	0xffffffff


	//   ....[34]....
        /*00b4*/ 	.word	0xffffffff


	//   ....[35]....
        /*00b8*/ 	.word	0xffffffff


	//   ....[36]....
        /*00bc*/ 	.word	0xffffffff


	//   ....[37]....
        /*00c0*/ 	.word	0xffffffff


	//   ....[38]....
        /*00c4*/ 	.word	0xffffffff


	//   ....[39]....
        /*00c8*/ 	.word	0xffffffff


	//   ....[40]....
        /*00cc*/ 	.word	0xffffffff


	//   ....[41]....
        /*00d0*/ 	.word	0xffffffff


	//   ....[42]....
        /*00d4*/ 	.word	0xffffffff


	//   ....[43]....
        /*00d8*/ 	.word	0xffffffff


	//   ....[44]....
        /*00dc*/ 	.word	0xffffffff


	//   ....[45]....
        /*00e0*/ 	.word	0xffffffff


	//   ....[46]....
        /*00e4*/ 	.word	0xffffffff


	//   ....[47]....
        /*00e8*/ 	.word	0xffffffff


	//   ....[48]....
        /*00ec*/ 	.word	0xffffffff


	//   ....[49]....
        /*00f0*/ 	.word	0xffffffff


	//   ....[50]....
        /*00f4*/ 	.word	0xffffffff


	//   ....[51]....
        /*00f8*/ 	.word	0xffffffff


	//   ....[52]....
        /*00fc*/ 	.word	0xffffffff


	//   ....[53]....
        /*0100*/ 	.word	0xffffffff


	//----- nvinfo : EIATTR_COOP_GROUP_INSTR_OFFSETS
	.align		4
.L_3241:
        /*0104*/ 	.byte	0x04, 0x28
        /*0106*/ 	.short	(.L_3243 - .L_3242)


	//   ....[0]....
.L_3242:
        /*0108*/ 	.word	0x00000c40


	//   ....[1]....
        /*010c*/ 	.word	0x00000ce0


	//   ....[2]....
        /*0110*/ 	.word	0x00000d70


	//   ....[3]....
        /*0114*/ 	.word	0x00001570


	//   ....[4]....
        /*0118*/ 	.word	0x00001c00


	//   ....[5]....
        /*011c*/ 	.word	0x00001c40


	//   ....[6]....
        /*0120*/ 	.word	0x00001c80


	//   ....[7]....
        /*0124*/ 	.word	0x00001cb0


	//   ....[8]....
        /*0128*/ 	.word	0x00001ce0


	//   ....[9]....
        /*012c*/ 	.word	0x00001d10


	//   ....[10]....
        /*0130*/ 	.word	0x00001d30


	//   ....[11]....
        /*0134*/ 	.word	0x00001d50


	//   ....[12]....
        /*0138*/ 	.word	0x00001d80


	//   ....[13]....
        /*013c*/ 	.word	0x00001db0


	//   ....[14]....
        /*0140*/ 	.word	0x00001dd0


	//   ....[15]....
        /*0144*/ 	.word	0x00001df0


	//   ....[16]....
        /*0148*/ 	.word	0x00001e30


	//   ....[17]....
        /*014c*/ 	.word	0x00001e70


	//   ....[18]....
        /*0150*/ 	.word	0x00001ea0


	//   ....[19]....
        /*0154*/ 	.word	0x00001ec0


	//   ....[20]....
        /*0158*/ 	.word	0x00001f10


	//   ....[21]....
        /*015c*/ 	.word	0x00001f40


	//   ....[22]....
        /*0160*/ 	.word	0x00001f60


	//   ....[23]....
        /*0164*/ 	.word	0x00001f70


	//   ....[24]....
        /*0168*/ 	.word	0x00001fa0


	//   ....[25]....
        /*016c*/ 	.word	0x00001fc0


	//   ....[26]....
        /*0170*/ 	.word	0x00001fe0


	//   ....[27]....
        /*0174*/ 	.word	0x00001ff0


	//   ....[28]....
        /*0178*/ 	.word	0x00002000


	//   ....[29]....
        /*017c*/ 	.word	0x00002010


	//   ....[30]....
        /*0180*/ 	.word	0x00002020


	//   ....[31]....
        /*0184*/ 	.word	0x00002030


	//   ....[32]....
        /*0188*/ 	.word	0x00002960


	//   ....[33]....
        /*018c*/ 	.word	0x000029a0


	//   ....[34]....
        /*0190*/ 	.word	0x00002b30


	//   ....[35]....
        /*0194*/ 	.word	0x00002b70


	//   ....[36]....
        /*0198*/ 	.word	0x00002c80


	//   ....[37]....
        /*019c*/ 	.word	0x00002ca0


	//   ....[38]....
        /*01a0*/ 	.word	0x00002cd0


	//   ....[39]....
        /*01a4*/ 	.word	0x00002cf0


	//   ....[40]....
        /*01a8*/ 	.word	0x00002d20


	//   ....[41]....
        /*01ac*/ 	.word	0x00002d60


	//   ....[42]....
        /*01b0*/ 	.word	0x000030b0


	//   ....[43]....
        /*01b4*/ 	.word	0x000032b0


	//   ....[44]....
        /*01b8*/ 	.word	0x00003430


	//   ....[45]....
        /*01bc*/ 	.word	0x00003480


	//   ....[46]....
        /*01c0*/ 	.word	0x000034d0


	//   ....[47]....
        /*01c4*/ 	.word	0x00003500


	//   ....[48]....
        /*01c8*/ 	.word	0x00003520


	//   ....[49]....
        /*01cc*/ 	.word	0x00003600


	//   ....[50]....
        /*01d0*/ 	.word	0x00003640


	//   ....[51]....
        /*01d4*/ 	.word	0x00003690


	//   ....[52]....
        /*01d8*/ 	.word	0x000036c0


	//   ....[53]....
        /*01dc*/ 	.word	0x000036e0


	//----- nvinfo : EIATTR_EXIT_INSTR_OFFSETS
	.align		4
.L_3243:
        /*01e0*/ 	.byte	0x04, 0x1c
        /*01e2*/ 	.short	(.L_3245 - .L_3244)


	//   ....[0]....
.L_3244:
        /*01e4*/ 	.word	0x000037b0


	//   ....[1]....
        /*01e8*/ 	.word	0x00003a90


	//----- nvinfo : EIATTR_MAX_THREADS
	.align		4
.L_3245:
        /*01ec*/ 	.byte	0x04, 0x05
        /*01ee*/ 	.short	(.L_3247 - .L_3246)
.L_3246:
        /*01f0*/ 	.word	0x00000020
        /*01f4*/ 	.word	0x00000001
        /*01f8*/ 	.word	0x00000001


	//----- nvinfo : EIATTR_CRS_STACK_SIZE
	.align		4
.L_3247:
        /*01fc*/ 	.byte	0x04, 0x1e
        /*01fe*/ 	.short	(.L_3249 - .L_3248)
.L_3248:
        /*0200*/ 	.word	0x00000000


	//----- nvinfo : EIATTR_CBANK_PARAM_SIZE
	.align		4
.L_3249:
        /*0204*/ 	.byte	0x03, 0x19
        /*0206*/ 	.short	0x01f0


	//----- nvinfo : EIATTR_PARAM_CBANK
	.align		4
        /*0208*/ 	.byte	0x04, 0x0a
        /*020a*/ 	.short	(.L_3251 - .L_3250)
	.align		4
.L_3250:
        /*020c*/ 	.word	index@(.nv.constant0._Z25selective_scan_bwd_kernelI32Selective_Scan_bwd_kernel_traitsILi32ELi8ELb1ELb1ELb0ELb0ELb0EffEEv12SSMParamsBwd)
        /*0210*/ 	.short	0x0210
        /*0212*/ 	.short	0x01f0


	//----- nvinfo : EIATTR_SW_WAR
	.align		4
.L_3251:
        /*0214*/ 	.byte	0x04, 0x36
        /*0216*/ 	.short	(.L_3253 - .L_3252)
.L_3252:
        /*0218*/ 	.word	0x00000008
.L_3253:


//--------------------- .nv.info._Z25selective_scan_bwd_kernelI32Selective_Scan_bwd_kernel_traitsILi32ELi8ELb1ELb1ELb0ELb0ELb1EffEEv12SSMParamsBwd --------------------------
	.section	.nv.info._Z25selective_scan_bwd_kernelI32Selective_Scan_bwd_kernel_traitsILi32ELi8ELb1ELb1ELb0ELb0ELb1EffEEv12SSMParamsBwd,"",@"SHT_CUDA_INFO"
	.sectionflags	@""
	.align	4


	//----- nvinfo : EIATTR_CUDA_API_VERSION
	.align		4
        /*0000*/ 	.byte	0x04, 0x37
        /*0002*/ 	.short	(.L_3255 - .L_3254)
.L_3254:
        /*0004*/ 	.word	0x00000082


	//----- nvinfo : EIATTR_KPARAM_INFO
	.align		4
.L_3255:
        /*0008*/ 	.byte	0x04, 0x17
        /*000a*/ 	.short	(.L_3257 - .L_3256)
.L_3256:
        /*000c*/ 	.word	0x00000000
        /*0010*/ 	.short	0x0000
        /*0012*/ 	.short	0x0000
        /*0014*/ 	.byte	0x00, 0xf0, 0xc1, 0x07


	//----- nvinfo : EIATTR_SPARSE_MMA_MASK
	.align		4
.L_3257:
        /*0018*/ 	.byte	0x03, 0x50
        /*001a*/ 	.short	0x0000


	//----- nvinfo : EIATTR_MAXREG_COUNT
	.align		4
        /*001c*/ 	.byte	0x03, 0x1b
        /*001e*/ 	.short	0x00ff


	//----- nvinfo : EIATTR_NUM_BARRIERS
	.align		4
        /*0020*/ 	.byte	0x02, 0x4c
        /*0022*/ 	.byte	0x01
	.zero		1


	//----- nvinfo : EIATTR_MERCURY_ISA_VERSION
	.align		4
        /*0024*/ 	.byte	0x03, 0x5f
        /*0026*/ 	.short	0x0101


	//----- nvinfo : EIATTR_COOP_GROUP_MASK_REGIDS
	.align		4
        /*0028*/ 	.byte	0x04, 0x29
        /*002a*/ 	.short	(.L_3259 - .L_3258)


	//   ....[0]....
.L_3258:
        /*002c*/ 	.word	0xffffffff


	//   ....[1]....
        /*0030*/ 	.word	0xffffffff


	//   ....[2]....
        /*0034*/ 	.word	0xffffffff


	//   ....[3]....
        /*0038*/ 	.word	0xffffffff


	//   ....[4]....
        /*003c*/ 	.word	0xffffffff


	//   ....[5]....
        /*0040*/ 	.word	0xffffffff


	//   ....[6]....
        /*0044*/ 	.word	0xffffffff


	//   ....[7]....
        /*0048*/ 	.word	0xffffffff


	//   ....[8]....
        /*004c*/ 	.word	0xffffffff


	//   ....[9]....
        /*0050*/ 	.word	0xffffffff


	//   ....[10]....
        /*0054*/ 	.word	0xffffffff


	//   ....[11]....
        /*0058*/ 	.word	0xffffffff


	//   ....[12]....
        /*005c*/ 	.word	0xffffffff


	//   ....[13]....
        /*0060*/ 	.word	0xffffffff


	//   ....[14]....
        /*0064*/ 	.word	0xffffffff


	//   ....[15]....
        /*0068*/ 	.word	0xffffffff


	//   ....[16]....
        /*006c*/ 	.word	0xffffffff


	//   ....[17]....
        /*0070*/ 	.word	0xffffffff


	//   ....[18]....
        /*0074*/ 	.word	0xffffffff


	//   ....[19]....
        /*0078*/ 	.word	0xffffffff


	//   ....[20]....
        /*007c*/ 	.word	0xffffffff


	//   ....[21]....
        /*0080*/ 	.word	0xffffffff


	//   ....[22]....
        /*0084*/ 	.word	0xffffffff


	//   ....[23]....
        /*0088*/ 	.word	0xffffffff


	//   ....[24]....
        /*008c*/ 	.word	0xffffffff


	//   ....[25]....
        /*0090*/ 	.word	0xffffffff


	//   ....[26]....
        /*0094*/ 	.word	0xffffffff


	//   ....[27]....
        /*0098*/ 	.word	0xffffffff


	//   ....[28]....
        /*009c*/ 	.word	0xffffffff


	//   ....[29]....
        /*00a0*/ 	.word	0xffffffff


	//   ....[30]....
        /*00a4*/ 	.word	0xffffffff


	//   ....[31]....
        /*00a8*/ 	.word	0xffffffff


	//   ....[32]....
        /*00ac*/ 	.word	0xffffffff


	//   ....[33]....
        /*00b0*/ 	.word	0xffffffff


	//   ....[34]....
        /*00b4*/ 	.word	0xffffffff


	//   ....[35]....
        /*00b8*/ 	.word	0xffffffff


	//   ....[36]....
        /*00bc*/ 	.word	0xffffffff


	//   ....[37]....
        /*00c0*/ 	.word	0xffffffff


	//   ....[38]....
        /*00c4*/ 	.word	0xffffffff


	//   ....[39]....
        /*00c8*/ 	.word	0xffffffff


	//   ....[40]....
        /*00cc*/ 	.word	0xffffffff


	//   ....[41]....
        /*00d0*/ 	.word	0xffffffff


	//   ....[42]....
        /*00d4*/ 	.word	0xffffffff


	//   ....[43]....
        /*00d8*/ 	.word	0xffffffff


	//   ....[44]....
        /*00dc*/ 	.word	0xffffffff


	//   ....[45]....
        /*00e0*/ 	.word	0xffffffff


	//   ....[46]....
        /*00e4*/ 	.word	0xffffffff


	//   ....[47]....
        /*00e8*/ 	.word	0xffffffff


	//   ....[48]....
        /*00ec*/ 	.word	0xffffffff


	//   ....[49]....
        /*00f0*/ 	.word	0xffffffff


	//   ....[50]....
        /*00f4*/ 	.word	0xffffffff


	//   ....[51]....
        /*00f8*/ 	.word	0xffffffff


	//   ....[52]....
        /*00fc*/ 	.word	0xffffffff


	//   ....[53]....
        /*0100*/ 	.word	0xffffffff


	//   ....[54]....
        /*0104*/ 	.word	0xffffffff


	//   ....[55]....
        /*0108*/ 	.word	0xffffffff


	//   ....[56]....
        /*010c*/ 	.word	0xffffffff


	//   ....[57]....
        /*0110*/ 	.word	0xffffffff


	//----- nvinfo : EIATTR_COOP_GROUP_INSTR_OFFSETS
	.align		4
.L_3259:
        /*0114*/ 	.byte	0x04, 0x28
        /*0116*/ 	.short	(.L_3261 - .L_3260)


	//   ....[0]....
.L_3260:
        /*0118*/ 	.word	0x00000c30


	//   ....[1]....
        /*011c*/ 	.word	0x00000d10


	//   ....[2]....
        /*0120*/ 	.word	0x00000e80


	//   ....[3]....
        /*0124*/ 	.word	0x00000fd0


	//   ....[4]....
        /*0128*/ 	.word	0x000012b0


	//   ....[5]....
        /*012c*/ 	.word	0x00001660


	//   ....[6]....
        /*0130*/ 	.word	0x00001930


	//   ....[7]....
        /*0134*/ 	.word	0x00002220


	//   ....[8]....
        /*0138*/ 	.word	0x000026d0


	//   ....[9]....
        /*013c*/ 	.word	0x00002710


	//   ....[10]....
        /*0140*/ 	.word	0x000027c0


	//   ....[11]....
        /*0144*/ 	.word	0x000027e0


	//   ....[12]....
        /*0148*/ 	.word	0x00002810


	//   ....[13]....
        /*014c*/ 	.word	0x00002830


	//   ....[14]....
        /*0150*/ 	.word	0x00002860


	//   ....[15]....
        /*0154*/ 	.word	0x00002880


	//   ....[16]....
        /*0158*/ 	.word	0x000028b0


	//   ....[17]....
        /*015c*/ 	.word	0x000028d0


	//   ....[18]....
        /*0160*/ 	.word	0x00002900


	//   ....[19]....
        /*0164*/ 	.word	0x00002920


	//   ....[20]....
        /*0168*/ 	.word	0x00002960


	//   ....[21]....
        /*016c*/ 	.word	0x00002970


	//   ....[22]....
        /*0170*/ 	.word	0x000029b0


	//   ....[23]....
        /*0174*/ 	.word	0x000029d0


	//   ....[24]....
        /*0178*/ 	.word	0x00002a30


	//   ....[25]....
        /*017c*/ 	.word	0x00002a40


	//   ....[26]....
        /*0180*/ 	.word	0x00002aa0


	//   ....[27]....
        /*0184*/ 	.word	0x00002ab0


	//   ....[28]....
        /*0188*/ 	.word	0x00002ad0


	//   ....[29]....
        /*018c*/ 	.word	0x00002b00


	//   ....[30]....
        /*0190*/ 	.word	0x00002b10


	//   ....[31]....
        /*0194*/ 	.word	0x00002b50


	//   ....[32]....
        /*0198*/ 	.word	0x00002b60


	//   ....[33]....
        /*019c*/ 	.word	0x00002b70


	//   ....[34]....
        /*01a0*/ 	.word	0x00002b90


	//   ....[35]....
        /*01a4*/ 	.word	0x00002bb0


	//   ....[36]....
        /*01a8*/ 	.word	0x000034b0


	//   ....[37]....
        /*01ac*/ 	.word	0x000034f0


	//   ....[38]....
        /*01b0*/ 	.word	0x00003680


	//   ....[39]....
        /*01b4*/ 	.word	0x000036a0


	//   ....[40]....
        /*01b8*/ 	.word	0x000036e0


	//   ....[41]....
        /*01bc*/ 	.word	0x00003700


	//   ....[42]....
        /*01c0*/ 	.word	0x00003730


	//   ....[43]....
        /*01c4*/ 	.word	0x00003750


	//   ....[44]....
        /*01c8*/ 	.word	0x00003780


	//   ....[45]....
        /*01cc*/ 	.word	0x000037c0


	//   ....[46]....
        /*01d0*/ 	.word	0x00003c30


	//   ....[47]....
        /*01d4*/ 	.word	0x00003df0


	//   ....[48]....
        /*01d8*/ 	.word	0x00003f70


	//   ....[49]....
        /*01dc*/ 	.word	0x00003fc0


	//   ....[50]....
        /*01e0*/ 	.word	0x00004010


	//   ....[51]....
        /*01e4*/ 	.word	0x00004040


	//   ....[52]....
        /*01e8*/ 	.word	0x00004060


	//   ....[53]....
        /*01ec*/ 	.word	0x00004140


	//   ....[54]....
        /*01f0*/ 	.word	0x00004180


	//   ....[55]....
        /*01f4*/ 	.word	0x000041d0


	//   ....[56]....
        /*01f8*/ 	.word	0x00004200


	//   ....[57]....
        /*01fc*/ 	.word	0x00004220


	//----- nvinfo : EIATTR_EXIT_INSTR_OFFSETS
	.align		4
.L_3261:
        /*0200*/ 	.byte	0x04, 0x1c
        /*0202*/ 	.short	(.L_3263 - .L_3262)


	//   ....[0]....
.L_3262:
        /*0204*/ 	.word	0x000042f0


	//   ....[1]....
        /*0208*/ 	.word	0x000045d0


	//----- nvinfo : EIATTR_MAX_THREADS
	.align		4
.L_3263:
        /*020c*/ 	.byte	0x04, 0x05
        /*020e*/ 	.short	(.L_3265 - .L_3264)
.L_3264:
        /*0210*/ 	.word	0x00000020
        /*0214*/ 	.word	0x00000001
        /*0218*/ 	.word	0x00000001


	//----- nvinfo : EIATTR_CRS_STACK_SIZE
	.align		4
.L_3265:
        /*021c*/ 	.byte	0x04, 0x1e
        /*021e*/ 	.short	(.L_3267 - .L_3266)
.L_3266:
        /*0220*/ 	.word	0x00000000


	//----- nvinfo : EIATTR_CBANK_PARAM_SIZE
	.align		4
.L_3267:
        /*0224*/ 	.byte	0x03, 0x19
        /*0226*/ 	.short	0x01f0


	//----- nvinfo : EIATTR_PARAM_CBANK
	.align		4
        /*0228*/ 	.byte	0x04, 0x0a
        /*022a*/ 	.short	(.L_3269 - .L_3268)
	.align		4
.L_3268:
        /*022c*/ 	.word	index@(.nv.constant0._Z25selective_scan_bwd_kernelI32Selective_Scan_bwd_kernel_traitsILi32ELi8ELb1ELb1ELb0ELb0ELb1EffEEv12SSMParamsBwd)
        /*0230*/ 	.short	0x0210
        /*0232*/ 	.short	0x01f0


	//----- nvinfo : EIATTR_SW_WAR
	.align		4
.L_3269:
        /*0234*/ 	.byte	0x04, 0x36
        /*0236*/ 	.short	(.L_3271 - .L_3270)
.L_3270:
        /*0238*/ 	.word	0x00000008
.L_3271:


//--------------------- .nv.info._Z25selective_scan_bwd_kernelI32Selective_Scan_bwd_kernel_traitsILi32ELi8ELb1ELb1ELb0ELb1ELb0EffEEv12SSMParamsBwd --------------------------
	.section	.nv.info._Z25selective_scan_bwd_kernelI32Selective_Scan_bwd_kernel_traitsILi32ELi8ELb1ELb1ELb0ELb1ELb0EffEEv12SSMParamsBwd,"",@"SHT_CUDA_INFO"
	.sectionflags	@""
	.align	4


	//----- nvinfo : EIATTR_CUDA_API_VERSION
	.align		4
        /*0000*/ 	.byte	0x04, 0x37
        /*0002*/ 	.short	(.L_3273 - .L_3272)
.L_3272:
        /*0004*/ 	.word	0x00000082


	//----- nvinfo : EIATTR_KPARAM_INFO
	.align		4
.L_3273:
        /*0008*/ 	.byte	0x04, 0x17
        /*000a*/ 	.short	(.L_3275 - .L_3274)
.L_3274:
        /*000c*/ 	.word	0x00000000
        /*0010*/ 	.short	0x0000
        /*0012*/ 	.short	0x0000
        /*0014*/ 	.byte	0x00, 0xf0, 0xc1, 0x07


	//----- nvinfo : EIATTR_SPARSE_MMA_MASK
	.align		4
.L_3275:
        /*0018*/ 	.byte	0x03, 0x50
        /*001a*/ 	.short	0x0000


	//----- nvinfo : EIATTR_MAXREG_COUNT
	.align		4
        /*001c*/ 	.byte	0x03, 0x1b
        /*001e*/ 	.short	0x00ff


	//----- nvinfo : EIATTR_NUM_BARRIERS
	.align		4
        /*0020*/ 	.byte	0x02, 0x4c
        /*0022*/ 	.byte	0x01
	.zero		1


	//----- nvinfo : EIATTR_MERCURY_ISA_VERSION
	.align		4
        /*0024*/ 	.byte	0x03, 0x5f
        /*0026*/ 	.short	0x0101


	//----- nvinfo : EIATTR_COOP_GROUP_MASK_REGIDS
	.align		4
        /*0028*/ 	.byte	0x04, 0x29
        /*002a*/ 	.short	(.L_3277 - .L_3276)


	//   ....[0]....
.L_3276:
        /*002c*/ 	.word	0xffffffff


	//   ....[1]....
        /*0030*/ 	.word	0xffffffff


	//   ....[2]....
        /*0034*/ 	.word	0xffffffff


	//   ....[3]....
        /*0038*/ 	.word	0xffffffff


	//   ....[4]....
        /*003c*/ 	.word	0xffffffff


	//   ....[5]....
        /*0040*/ 	.word	0xffffffff


	//   ....[6]....
        /*0044*/ 	.word	0xffffffff


	//   ....[7]....
        /*0048*/ 	.word	0xffffffff


	//   ....[8]....
        /*004c*/ 	.word	0xffffffff


	//   ....[9]....
        /*0050*/ 	.word	0xffffffff


	//   ....[10]....
        /*0054*/ 	.word	0xffffffff


	//   ....[11]....
        /*0058*/ 	.word	0xffffffff


	//   ....[12]....
        /*005c*/ 	.word	0xffffffff


	//   ....[13]....
        /*0060*/ 	.word	0xffffffff


	//   ....[14]....
        /*0064*/ 	.word	0xffffffff


	//   ....[15]....
        /*0068*/ 	.word	0xffffffff


	//   ....[16]....
        /*006c*/ 	.word	0xffffffff


	//   ....[17]....
        /*0070*/ 	.word	0xffffffff


	//   ....[18]....
        /*0074*/ 	.word	0xffffffff


	//   ....[19]....
        /*0078*/ 	.word	0xffffffff


	//   ....[20]....
        /*007c*/ 	.word	0xffffffff


	//   ....[21]....
        /*0080*/ 	.word	0xffffffff


	//   ....[22]....
        /*0084*/ 	.word	0xffffffff


	//   ....[23]....
        /*0088*/ 	.word	0xffffffff


	//   ....[24]....
        /*008c*/ 	.word	0xffffffff


	//   ....[25]....
        /*0090*/ 	.word	0xffffffff


	//   ....[26]....
        /*0094*/ 	.word	0xffffffff


	//   ....[27]....
        /*0098*/ 	.word	0xffffffff


	//   ....[28]....
        /*009c*/ 	.word	0xffffffff


	//   ....[29]....
        /*00a0*/ 	.word	0xffffffff


	//   ....[30]....
        /*00a4*/ 	.word	0xffffffff


	//   ....[31]....
        /*00a8*/ 	.word	0xffffffff


	//   ....[32]....
        /*00ac*/ 	.word	0xffffffff


	//   ....[33]....
        /*00b0*/ 	.word	0xffffffff


	//   ....[34]....
        /*00b4*/ 	.word	0xffffffff


	//   ....[35]....
        /*00b8*/ 	.word	0xffffffff


	//   ....[36]....
        /*00bc*/ 	.word	0xffffffff


	//   ....[37]....
        /*00c0*/ 	.word	0xffffffff


	//   ....[38]....
        /*00c4*/ 	.word	0xffffffff


	//   ....[39]....
        /*00c8*/ 	.word	0xffffffff


	//   ....[40]....
        /*00cc*/ 	.word	0xffffffff


	//   ....[41]....
        /*00d0*/ 	.word	0xffffffff


	//   ....[42]....
        /*00d4*/ 	.word	0xffffffff


	//   ....[43]....
        /*00d8*/ 	.word	0xffffffff


	//   ....[44]....
        /*00dc*/ 	.word	0xffffffff


	//   ....[45]....
        /*00e0*/ 	.word	0xffffffff


	//   ....[46]....
        /*00e4*/ 	.word	0xffffffff


	//   ....[47]....
        /*00e8*/ 	.word	0xffffffff


	//   ....[48]....
        /*00ec*/ 	.word	0xffffffff


	//   ....[49]....
        /*00f0*/ 	.word	0xffffffff


	//   ....[50]....
        /*00f4*/ 	.word	0xffffffff


	//   ....[51]....
        /*00f8*/ 	.word	0xffffffff


	//   ....[52]....
        /*00fc*/ 	.word	0xffffffff


	//   ....[53]....
        /*0100*/ 	.word	0xffffffff


	//   ....[54]....
        /*0104*/ 	.word	0xffffffff


	//----- nvinfo : EIATTR_COOP_GROUP_INSTR_OFFSETS
	.align		4
.L_3277:
        /*0108*/ 	.byte	0x04, 0x28
        /*010a*/ 	.short	(.L_3279 - .L_3278)


	//   ....[0]....
.L_3278:
        /*010c*/ 	.word	0x00000bf0


	//   ....[1]....
        /*0110*/ 	.word	0x00000c90


	//   ....[2]....
        /*0114*/ 	.word	0x00000e00


	//   ....[3]....
        /*0118*/ 	.word	0x00002680


	//   ....[4]....
        /*011c*/ 	.word	0x00002c80


	//   ....[5]....
        /*0120*/ 	.word	0x00002cc0


	//   ....[6]....
        /*0124*/ 	.word	0x00002d00


	//   ....[7]....
        /*0128*/ 	.word	0x00002d30


	//   ....[8]....
        /*012c*/ 	.word	0x00002d60


	//   ....[9]....
        /*0130*/ 	.word	0x00002d90


	//   ....[10]....
        /*0134*/ 	.word	0x00002db0


	//   ....[11]....
        /*0138*/ 	.word	0x00002dd0


	//   ....[12]....
        /*013c*/ 	.word	0x00002e00


	//   ....[13]....
        /*0140*/ 	.word	0x00002e30


	//   ....[14]....
        /*0144*/ 	.word	0x00002e50


	//   ....[15]....
        /*0148*/ 	.word	0x00002e70


	//   ....[16]....
        /*014c*/ 	.word	0x00002eb0


	//   ....[17]....
        /*0150*/ 	.word	0x00002ee0


	//   ....[18]....
        /*0154*/ 	.word	0x00002f10


	//   ....[19]....
        /*0158*/ 	.word	0x00002f40


	//   ....[20]....
        /*015c*/ 	.word	0x00002fa0


	//   ....[21]....
        /*0160*/ 	.word	0x00002fd0


	//   ....[22]....
        /*0164*/ 	.word	0x00002ff0


	//   ....[23]....
        /*0168*/ 	.word	0x00003000


	//   ....[24]....
        /*016c*/ 	.word	0x00003030


	//   ....[25]....
        /*0170*/ 	.word	0x00003050


	//   ....[26]....
        /*0174*/ 	.word	0x00003070


	//   ....[27]....
        /*0178*/ 	.word	0x00003080


	//   ....[28]....
        /*017c*/ 	.word	0x00003090


	//   ....[29]....
        /*0180*/ 	.word	0x000030a0


	//   ....[30]....
        /*0184*/ 	.word	0x000030b0


	//   ....[31]....
        /*0188*/ 	.word	0x000030c0


	//   ....[32]....
        /*018c*/ 	.word	0x00003a00


	//   ....[33]....
        /*0190*/ 	.word	0x00003a40


	//   ....[34]....
        /*0194*/ 	.word	0x00003bd0


	//   ....[35]....
        /*0198*/ 	.word	0x00003bf0


	//   ....[36]....
        /*019c*/ 	.word	0x00003c20


	//   ....[37]....
        /*01a0*/ 	.word	0x00003c40


	//   ....[38]....
        /*01a4*/ 	.word	0x00003c70


	//   ....[39]....
        /*01a8*/ 	.word	0x00003c90


	//   ....[40]....
        /*01ac*/ 	.word	0x00003ce0


	//   ....[41]....
        /*01b0*/ 	.word	0x00003d20


	//   ....[42]....
        /*01b4*/ 	.word	0x00004110


	//   ....[43]....
        /*01b8*/ 	.word	0x000043d0


	//   ....[44]....
        /*01bc*/ 	.word	0x00004780


	//   ....[45]....
        /*01c0*/ 	.word	0x00004900


	//   ....[46]....
        /*01c4*/ 	.word	0x00004950


	//   ....[47]....
        /*01c8*/ 	.word	0x000049a0


	//   ....[48]....
        /*01cc*/ 	.word	0x000049d0


	//   ....[49]....
        /*01d0*/ 	.word	0x000049f0


	//   ....[50]....
        /*01d4*/ 	.word	0x00004ad0


	//   ....[51]....
        /*01d8*/ 	.word	0x00004b10


	//   ....[52]....
        /*01dc*/ 	.word	0x00004b60


	//   ....[53]....
        /*01e0*/ 	.word	0x00004b90


	//   ....[54]....
        /*01e4*/ 	.word	0x00004bb0


	//----- nvinfo : EIATTR_EXIT_INSTR_OFFSETS
	.align		4
.L_3279:
        /*01e8*/ 	.byte	0x04, 0x1c
        /*01ea*/ 	.short	(.L_3281 - .L_3280)


	//   ....[0]....
.L_3280:
        /*01ec*/ 	.word	0x00004c80


	//   ....[1]....
        /*01f0*/ 	.word	0x00004f60


	//----- nvinfo : EIATTR_MAX_THREADS
	.align		4
.L_3281:
        /*01f4*/ 	.byte	0x04, 0x05
        /*01f6*/ 	.short	(.L_3283 - .L_3282)
.L_3282:
        /*01f8*/ 	.word	0x00000020
        /*01fc*/ 	.word	0x00000001
        /*0200*/ 	.word	0x00000001


	//----- nvinfo : EIATTR_CRS_STACK_SIZE
	.align		4
.L_3283:
        /*0204*/ 	.byte	0x04, 0x1e
        /*0206*/ 	.short	(.L_3285 - .L_3284)
.L_3284:
        /*0208*/ 	.word	0x00000000


	//----- nvinfo : EIATTR_CBANK_PARAM_SIZE
	.align		4
.L_3285:
        /*020c*/ 	.byte	0x03, 0x19
        /*020e*/ 	.short	0x01f0


	//----- nvinfo : EIATTR_PARAM_CBANK
	.align		4
        /*0210*/ 	.byte	0x04, 0x0a
        /*0212*/ 	.short	(.L_3287 - .L_3286)
	.align		4
.L_3286:
        /*0214*/ 	.word	index@(.nv.constant0._Z25selective_scan_bwd_kernelI32Selective_Scan_bwd_kernel_traitsILi32ELi8ELb1ELb1ELb0ELb1ELb0EffEEv12SSMParamsBwd)
        /*0218*/ 	.short	0x0210
        /*021a*/ 	.short	0x01f0


	//----- nvinfo : EIATTR_SW_WAR
	.align		4
.L_3287:
        /*021c*/ 	.byte	0x04, 0x36
        /*021e*/ 	.short	(.L_3289 - .L_3288)
.L_3288:
        /*0220*/ 	.word	0x00000008
.L_3289:


//--------------------- .nv.info._Z25selective_scan_bwd_kernelI32Selective_Scan_bwd_kernel_traitsILi32ELi8ELb1ELb1ELb0ELb1ELb1EffEEv12SSMParamsBwd --------------------------
	.section	.nv.info._Z25selective_scan_bwd_kernelI32Selective_Scan_bwd_kernel_traitsILi32ELi8ELb1ELb1ELb0ELb1ELb1EffEEv12SSMParamsBwd,"",@"SHT_CUDA_INFO"
	.sectionflags	@""
	.align	4


	//----- nvinfo : EIATTR_CUDA_API_VERSION
	.align		4
        /*0000*/ 	.byte	0x04, 0x37
        /*0002*/ 	.short	(.L_3291 - .L_3290)
.L_3290:
        /*0004*/ 	.word	0x00000082


	//----- nvinfo : EIATTR_KPARAM_INFO
	.align		4
.L_3291:
        /*0008*/ 	.byte	0x04, 0x17
        /*000a*/ 	.short	(.L_3293 - .L_3292)
.L_3292:
        /*000c*/ 	.word	0x00000000
        /*0010*/ 	.short	0x0000
        /*0012*/ 	.short	0x0000
        /*0014*/ 	.byte	0x00, 0xf0, 0xc1, 0x07


	//----- nvinfo : EIATTR_SPARSE_MMA_MASK
	.align		4
.L_3293:
        /*0018*/ 	.byte	0x03, 0x50
        /*001a*/ 	.short	0x0000


	//----- nvinfo : EIATTR_MAXREG_COUNT
	.align		4
        /*001c*/ 	.byte	0x03, 0x1b
        /*001e*/ 	.short	0x00ff


	//----- nvinfo : EIATTR_NUM_BARRIERS
	.align		4
        /*0020*/ 	.byte	0x02, 0x4c
        /*0022*/ 	.byte	0x01
	.zero		1


	//----- nvinfo : EIATTR_MERCURY_ISA_VERSION
	.align		4
        /*0024*/ 	.byte	0x03, 0x5f
        /*0026*/ 	.short	0x0101


	//----- nvinfo : EIATTR_COOP_GROUP_MASK_REGIDS
	.align		4
        /*0028*/ 	.byte	0x04, 0x29
        /*002a*/ 	.short	(.L_3295 - .L_3294)


	//   ....[0]....
.L_3294:
        /*002c*/ 	.word	0xffffffff


	//   ....[1]....
        /*0030*/ 	.word	0xffffffff


	//   ....[2]....
        /*0034*/ 	.word	0xffffffff


	//   ....[3]....
        /*0038*/ 	.word	0xffffffff


	//   ....[4]....
        /*003c*/ 	.word	0xffffffff


	//   ....[5]....
        /*0040*/ 	.word	0xffffffff


	//   ....[6]....
        /*0044*/ 	.word	0xffffffff


	//   ....[7]....
        /*0048*/ 	.word	0xffffffff


	//   ....[8]....
        /*004c*/ 	.word	0xffffffff


	//   ....[9]....
        /*0050*/ 	.word	0xffffffff


	//   ....[10]....
        /*0054*/ 	.word	0xffffffff


	//   ....[11]....
        /*0058*/ 	.word	0xffffffff


	//   ....[12]....
        /*005c*/ 	.word	0xffffffff


	//   ....[13]....
        /*0060*/ 	.word	0xffffffff


	//   ....[14]....
        /*0064*/ 	.word	0xffffffff


	//   ....[15]....
        /*0068*/ 	.word	0xffffffff


	//   ....[16]....
        /*006c*/ 	.word	0xffffffff


	//   ....[17]....
        /*0070*/ 	.word	0xffffffff


	//   ....[18]....
        /*0074*/ 	.word	0xffffffff


	//   ....[19]....
        /*0078*/ 	.word	0xffffffff


	//   ....[20]....
        /*007c*/ 	.word	0xffffffff


	//   ....[21]....
        /*0080*/ 	.word	0xffffffff


	//   ....[22]....
        /*0084*/ 	.word	0xffffffff


	//   ....[23]....
        /*0088*/ 	.word	0xffffffff


	//   ....[24]....
        /*008c*/ 	.word	0xffffffff


	//   ....[25]....
        /*0090*/ 	.word	0xffffffff


	//   ....[26]....
        /*0094*/ 	.word	0xffffffff


	//   ....[27]....
        /*0098*/ 	.word	0xffffffff


	//   ....[28]....
        /*009c*/ 	.word	0xffffffff


	//   ....[29]....
        /*00a0*/ 	.word	0xffffffff


	//   ....[30]....
        /*00a4*/ 	.word	0xffffffff


	//   ....[31]....
        /*00a8*/ 	.word	0xffffffff


	//   ....[32]....
        /*00ac*/ 	.word	0xffffffff


	//   ....[33]....
        /*00b0*/ 	.word	0xffffffff


	//   ....[34]....
        /*00b4*/ 	.word	0xffffffff


	//   ....[35]....
        /*00b8*/ 	.word	0xffffffff


	//   ....[36]....
        /*00bc*/ 	.word	0xffffffff


	//   ....[37]....
        /*00c0*/ 	.word	0xffffffff


	//   ....[38]....
        /*00c4*/ 	.word	0xffffffff


	//   ....[39]....
        /*00c8*/ 	.word	0xffffffff


	//   ....[40]....
        /*00cc*/ 	.word	0xffffffff


	//   ....[41]....
        /*00d0*/ 	.word	0xffffffff


	//   ....[42]....
        /*00d4*/ 	.word	0xffffffff


	//   ....[43]....
        /*00d8*/ 	.word	0xffffffff


	//   ....[44]....
        /*00dc*/ 	.word	0xffffffff


	//   ....[45]....
        /*00e0*/ 	.word	0xffffffff


	//   ....[46]....
        /*00e4*/ 	.word	0xffffffff


	//   ....[47]....
        /*00e8*/ 	.word	0xffffffff


	//   ....[48]....
        /*00ec*/ 	.word	0xffffffff


	//   ....[49]....
        /*00f0*/ 	.word	0xffffffff


	//   ....[50]....
        /*00f4*/ 	.word	0xffffffff


	//   ....[51]....
        /*00f8*/ 	.word	0xffffffff


	//   ....[52]....
        /*00fc*/ 	.word	0xffffffff


	//   ....[53]....
        /*0100*/ 	.word	0xffffffff


	//   ....[54]....
        /*0104*/ 	.word	0xffffffff


	//   ....[55]....
        /*0108*/ 	.word	0xffffffff


	//   ....[56]....
        /*010c*/ 	.word	0xffffffff


	//   ....[57]....
        /*0110*/ 	.word	0xffffffff


	//   ....[58]....
        /*0114*/ 	.word	0xffffffff


	//----- nvinfo : EIATTR_COOP_GROUP_INSTR_OFFSETS
	.align		4
.L_3295:
        /*0118*/ 	.byte	0x04, 0x28
        /*011a*/ 	.short	(.L_3297 - .L_3296)


	//   ....[0]....
.L_3296:
        /*011c*/ 	.word	0x00000be0


	//   ....[1]....
        /*0120*/ 	.word	0x00000c90


	//   ....[2]....
        /*0124*/ 	.word	0x00000e60


	//   ....[3]....
        /*0128*/ 	.word	0x000021c0


	//   ....[4]....
        /*012c*/ 	.word	0x000024d0


	//   ....[5]....
        /*0130*/ 	.word	0x000027f0


	//   ....[6]....
        /*0134*/ 	.word	0x00002a60


	//   ....[7]....
        /*0138*/ 	.word	0x000032a0


	//   ....[8]....
        /*013c*/ 	.word	0x000038a0


	//   ....[9]....
        /*0140*/ 	.word	0x000038e0


	//   ....[10]....
        /*0144*/ 	.word	0x00003920


	//   ....[11]....
        /*0148*/ 	.word	0x00003950


	//   ....[12]....
        /*014c*/ 	.word	0x00003980


	//   ....[13]....
        /*0150*/ 	.word	0x000039b0


	//   ....[14]....
        /*0154*/ 	.word	0x000039d0


	//   ....[15]....
        /*0158*/ 	.word	0x000039f0


	//   ....[16]....
        /*015c*/ 	.word	0x00003a20


	//   ....[17]....
        /*0160*/ 	.word	0x00003a50


	//   ....[18]....
        /*0164*/ 	.word	0x00003a70


	//   ....[19]....
        /*0168*/ 	.word	0x00003a90


	//   ....[20]....
        /*016c*/ 	.word	0x00003ad0


	//   ....[21]....
        /*0170*/ 	.word	0x00003b00


	//   ....[22]....
        /*0174*/ 	.word	0x00003b30


	//   ....[23]....
        /*0178*/ 	.word	0x00003b60


	//   ....[24]....
        /*017c*/ 	.word	0x00003bc0


	//   ....[25]....
        /*0180*/ 	.word	0x00003bf0


	//   ....[26]....
        /*0184*/ 	.word	0x00003c10


	//   ....[27]....
        /*0188*/ 	.word	0x00003c20


	//   ....[28]....
        /*018c*/ 	.word	0x00003c50


	//   ....[29]....
        /*0190*/ 	.word	0x00003c70


	//   ....[30]....
        /*0194*/ 	.word	0x00003c90


	//   ....[31]....
        /*0198*/ 	.word	0x00003ca0


	//   ....[32]....
        /*019c*/ 	.word	0x00003cb0


	//   ....[33]....
        /*01a0*/ 	.word	0x00003cc0


	//   ....[34]....
        /*01a4*/ 	.word	0x00003cd0


	//   ....[35]....
        /*01a8*/ 	.word	0x00003ce0


	//   ....[36]....
        /*01ac*/ 	.word	0x00004620


	//   ....[37]....
        /*01b0*/ 	.word	0x00004660


	//   ....[38]....
        /*01b4*/ 	.word	0x00004710


	//   ....[39]....
        /*01b8*/ 	.word	0x00004730


	//   ....[40]....
        /*01bc*/ 	.word	0x00004760


	//   ....[41]....
        /*01c0*/ 	.word	0x00004780


	//   ....[42]....
        /*01c4*/ 	.word	0x000047b0


	//   ....[43]....
        /*01c8*/ 	.word	0x000047d0


	//   ....[44]....
        /*01cc*/ 	.word	0x00004800


	//   ....[45]....
        /*01d0*/ 	.word	0x00004840


	//   ....[46]....
        /*01d4*/ 	.word	0x00004d30


	//   ....[47]....
        /*01d8*/ 	.word	0x00005070


	//   ....[48]....
        /*01dc*/ 	.word	0x00005370


	//   ....[49]....
        /*01e0*/ 	.word	0x00005520


	//   ....[50]....
        /*01e4*/ 	.word	0x00005570


	//   ....[51]....
        /*01e8*/ 	.word	0x000055c0


	//   ....[52]....
        /*01ec*/ 	.word	0x000055f0


	//   ....[53]....
        /*01f0*/ 	.word	0x00005610


	//   ....[54]....
        /*01f4*/ 	.word	0x000056f0


	//   ....[55]....
        /*01f8*/ 	.word	0x00005730


	//   ....[56]....
        /*01fc*/ 	.word	0x00005780


	//   ....[57]....
        /*0200*/ 	.word	0x000057b0


	//   ....[58]....
        /*0204*/ 	.word	0x000057d0


	//----- nvinfo : EIATTR_EXIT_INSTR_OFFSETS
	.align		4
.L_3297:
        /*0208*/ 	.byte	0x04, 0x1c
        /*020a*/ 	.short	(.L_3299 - .L_3298)


	//   ....[0]....
.L_3298:
        /*020c*/ 	.word	0x000058a0


	//   ....[1]....
        /*0210*/ 	.word	0x00005b80


	//----- nvinfo : EIATTR_MAX_THREADS
	.align		4
.L_3299:
        /*0214*/ 	.byte	0x04, 0x05
        /*0216*/ 	.short	(.L_3301 - .L_3300)
.L_3300:
        /*0218*/ 	.word	0x00000020
        /*021c*/ 	.word	0x00000001
        /*0220*/ 	.word	0x00000001


	//----- nvinfo : EIATTR_CRS_STACK_SIZE
	.align		4
.L_3301:
        /*0224*/ 	.byte	0x04, 0x1e
        /*0226*/ 	.short	(.L_3303 - .L_3302)
.L_3302:
        /*0228*/ 	.word	0x00000000


	//----- nvinfo : EIATTR_CBANK_PARAM_SIZE
	.align		4
.L_3303:
        /*022c*/ 	.byte	0x03, 0x19
        /*022e*/ 	.short	0x01f0


	//----- nvinfo : EIATTR_PARAM_CBANK
	.align		4
        /*0230*/ 	.byte	0x04, 0x0a
        /*0232*/ 	.short	(.L_3305 - .L_3304)
	.align		4
.L_3304:
        /*0234*/ 	.word	index@(.nv.constant0._Z25selective_scan_bwd_kernelI32Selective_Scan_bwd_kernel_traitsILi32ELi8ELb1ELb1ELb0ELb1ELb1EffEEv12SSMParamsBwd)
        /*0238*/ 	.short	0x0210
        /*023a*/ 	.short	0x01f0


	//----- nvinfo : EIATTR_SW_WAR
	.align		4
.L_3305:
        /*023c*/ 	.byte	0x04, 0x36
        /*023e*/ 	.short	(.L_3307 - .L_3306)
.L_3306:
        /*0240*/ 	.word	0x00000008
.L_3307:


//--------------------- .nv.info._Z25selective_scan_bwd_kernelI32Selective_Scan_bwd_kernel_traitsILi32ELi8ELb1ELb1ELb1ELb0ELb0EffEEv12SSMParamsBwd --------------------------
	.section	.nv.info._Z25selective_scan_bwd_kernelI32Selective_Scan_bwd_kernel_traitsILi32ELi8ELb1ELb1ELb1ELb0ELb0EffEEv12SSMParamsBwd,"",@"SHT_CUDA_INFO"
	.sectionflags	@""
	.align	4


	//----- nvinfo : EIATTR_CUDA_API_VERSION
	.align		4
        /*0000*/ 	.byte	0x04, 0x37
        /*0002*/ 	.short	(.L_3309 - .L_3308)
.L_3308:
        /*0004*/ 	.word	0x00000082


	//----- nvinfo : EIATTR_KPARAM_INFO
	.align		4
.L_3309:
        /*0008*/ 	.byte	0x04, 0x17
        /*000a*/ 	.short	(.L_3311 - .L_3310)
.L_3310:
        /*000c*/ 	.word	0x00000000
        /*0010*/ 	.short	0x0000
        /*0012*/ 	.short	0x0000
        /*0014*/ 	.byte	0x00, 0xf0, 0xc1, 0x07


	//----- nvinfo : EIATTR_SPARSE_MMA_MASK
	.align		4
.L_3311:
        /*0018*/ 	.byte	0x03, 0x50
        /*001a*/ 	.short	0x0000


	//----- nvinfo : EIATTR_MAXREG_COUNT
	.align		4
        /*001c*/ 	.byte	0x03, 0x1b
        /*001e*/ 	.short	0x00ff


	//----- nvinfo : EIATTR_NUM_BARRIERS
	.align		4
        /*0020*/ 	.byte	0x02, 0x4c
        /*0022*/ 	.byte	0x01
	.zero		1


	//----- nvinfo : EIATTR_MERCURY_ISA_VERSION
	.align		4
        /*0024*/ 	.byte	0x03, 0x5f
        /*0026*/ 	.short	0x0101


	//----- nvinfo : EIATTR_COOP_GROUP_MASK_REGIDS
	.align		4
        /*0028*/ 	.byte	0x04, 0x29
        /*002a*/ 	.short	(.L_3313 - .L_3312)


	//   ....[0]....
.L_3312:
        /*002c*/ 	.word	0xffffffff


	//   ....[1]....
        /*0030*/ 	.word	0xffffffff


	//   ....[2]....
        /*0034*/ 	.word	0xffffffff


	//   ....[3]....
        /*0038*/ 	.word	0xffffffff


	//   ....[4]....
        /*003c*/ 	.word	0xffffffff


	//   ....[5]....
        /*0040*/ 	.word	0xffffffff


	//   ....[6]....
        /*0044*/ 	.word	0xffffffff


	//   ....[7]....
        /*0048*/ 	.word	0xffffffff


	//   ....[8]....
        /*004c*/ 	.word	0xffffffff


	//   ....[9]....
        /*0050*/ 	.word	0xffffffff


	//   ....[10]....
        /*0054*/ 	.word	0xffffffff


	//   ....[11]....
        /*0058*/ 	.word	0xffffffff


	//   ....[12]....
        /*005c*/ 	.word	0xffffffff


	//   ....[13]....
        /*0060*/ 	.word	0xffffffff


	//   ....[14]....
        /*0064*/ 	.word	0xffffffff


	//   ....[15]....
        /*0068*/ 	.word	0xffffffff


	//   ....[16]....
        /*006c*/ 	.word	0xffffffff


	//   ....[17]....
        /*0070*/ 	.word	0xffffffff


	//   ....[18]....
        /*0074*/ 	.word	0xffffffff


	//   ....[19]....
        /*0078*/ 	.word	0xffffffff


	//   ....[20]....
        /*007c*/ 	.word	0xffffffff


	//   ....[21]....
        /*0080*/ 	.word	0xffffffff


	//   ....[22]....
        /*0084*/ 	.word	0xffffffff


	//   ....[23]....
        /*0088*/ 	.word	0xffffffff


	//   ....[24]....
        /*008c*/ 	.word	0xffffffff


	//   ....[25]....
        /*0090*/ 	.word	0xffffffff


	//   ....[26]....
        /*0094*/ 	.word	0xffffffff


	//   ....[27]....
        /*0098*/ 	.word	0xffffffff


	//   ....[28]....
        /*009c*/ 	.word	0xffffffff


	//   ....[29]....
        /*00a0*/ 	.word	0xffffffff


	//   ....[30]....
        /*00a4*/ 	.word	0xffffffff


	//   ....[31]....
        /*00a8*/ 	.word	0xffffffff


	//   ....[32]....
        /*00ac*/ 	.word	0xffffffff


	//   ....[33]....
        /*00b0*/ 	.word	0xffffffff


	//   ....[34]....
        /*00b4*/ 	.word	0xffffffff


	//   ....[35]....
        /*00b8*/ 	.word	0xffffffff


	//   ....[36]....
        /*00bc*/ 	.word	0xffffffff


	//   ....[37]....
        /*00c0*/ 	.word	0xffffffff


	//   ....[38]....
        /*00c4*/ 	.word	0xffffffff


	//   ....[39]....
        /*00c8*/ 	.word	0xffffffff


	//   ....[40]....
        /*00cc*/ 	.word	0xffffffff


	//   ....[41]....
        /*00d0*/ 	.word	0xffffffff


	//   ....[42]....
        /*00d4*/ 	.word	0xffffffff


	//   ....[43]....
        /*00d8*/ 	.word	0xffffffff


	//   ....[44]....
        /*00dc*/ 	.word	0xffffffff


	//   ....[45]....
        /*00e0*/ 	.word	0xffffffff


	//   ....[46]....
        /*00e4*/ 	.word	0xffffffff


	//   ....[47]....
        /*00e8*/ 	.word	0xffffffff


	//   ....[48]....
        /*00ec*/ 	.word	0xffffffff


	//   ....[49]....
        /*00f0*/ 	.word	0xffffffff


	//----- nvinfo : EIATTR_COOP_GROUP_INSTR_OFFSETS
	.align		4
.L_3313:
        /*00f4*/ 	.byte	0x04, 0x28
        /*00f6*/ 	.short	(.L_3315 - .L_3314)


	//   ....[0]....
.L_3314:
        /*00f8*/ 	.word	0x00000cb0


	//   ....[1]....
        /*00fc*/ 	.word	0x00000d50


	//   ....[2]....
        /*0100*/ 	.word	0x00000de0


	//   ....[3]....
        /*0104*/ 	.word	0x000017c0


	//   ....[4]....
        /*0108*/ 	.word	0x00001a00


	//   ....[5]....
        /*010c*/ 	.word	0x00001ed0


	//   ....[6]....
        /*0110*/ 	.word	0x00001f10


	//   ....[7]....
        /*0114*/ 	.word	0x00001fb0


	//   ....[8]....
        /*0118*/ 	.word	0x00001fe0


	//   ....[9]....
        /*011c*/ 	.word	0x00002010


	//   ....[10]....
        /*0120*/ 	.word	0x00002030


	//   ....[11]....
        /*0124*/ 	.word	0x00002060


	//   ....[12]....
        /*0128*/ 	.word	0x00002080


	//   ....[13]....
        /*012c*/ 	.word	0x000020b0


	//   ....[14]....
        /*0130*/ 	.word	0x000020d0


	//   ....[15]....
        /*0134*/ 	.word	0x00002110


	//   ....[16]....
        /*0138*/ 	.word	0x00002120


	//   ....[17]....
        /*013c*/ 	.word	0x00002160


	//   ....[18]....
        /*0140*/ 	.word	0x00002180


	//   ....[19]....
        /*0144*/ 	.word	0x000021d0


	//   ....[20]....
        /*0148*/ 	.word	0x000021f0


	//   ....[21]....
        /*014c*/ 	.word	0x00002250


	//   ....[22]....
        /*0150*/ 	.word	0x00002260


	//   ....[23]....
        /*0154*/ 	.word	0x00002290


	//   ....[24]....
        /*0158*/ 	.word	0x000022b0


	//   ....[25]....
        /*015c*/ 	.word	0x000022e0


	//   ....[26]....
        /*0160*/ 	.word	0x000022f0


	//   ....[27]....
        /*0164*/ 	.word	0x00002310


	//   ....[28]....
        /*0168*/ 	.word	0x00002330


	//   ....[29]....
        /*016c*/ 	.word	0x00002340


	//   ....[30]....
        /*0170*/ 	.word	0x00002350


	//   ....[31]....
        /*0174*/ 	.word	0x00002360


	//   ....[32]....
        /*0178*/ 	.word	0x00002370


	//   ....[33]....
        /*017c*/ 	.word	0x00002f60


	//   ....[34]....
        /*0180*/ 	.word	0x00003030


	//   ....[35]....
        /*0184*/ 	.word	0x00003100


	//   ....[36]....
        /*0188*/ 	.word	0x00003140


	//   ....[37]....
        /*018c*/ 	.word	0x000031a0


	//   ....[38]....
        /*0190*/ 	.word	0x00003590


	//   ....[39]....
        /*0194*/ 	.word	0x00003770


	//   ....[40]....
        /*0198*/ 	.word	0x000038f0


	//   ....[41]....
        /*019c*/ 	.word	0x00003940


	//   ....[42]....
        /*01a0*/ 	.word	0x00003990


	//   ....[43]....
        /*01a4*/ 	.word	0x000039c0


	//   ....[44]....
        /*01a8*/ 	.word	0x000039e0


	//   ....[45]....
        /*01ac*/ 	.word	0x00003ac0


	//   ....[46]....
        /*01b0*/ 	.word	0x00003b00


	//   ....[47]....
        /*01b4*/ 	.word	0x00003b50


	//   ....[48]....
        /*01b8*/ 	.word	0x00003b80


	//   ....[49]....
        /*01bc*/ 	.word	0x00003ba0


	//----- nvinfo : EIATTR_EXIT_INSTR_OFFSETS
	.align		4
.L_3315:
        /*01c0*/ 	.byte	0x04, 0x1c
        /*01c2*/ 	.short	(.L_3317 - .L_3316)


	//   ....[0]....
.L_3316:
        /*01c4*/ 	.word	0x00003c70


	//   ....[1]....
        /*01c8*/ 	.word	0x00003e20


	//----- nvinfo : EIATTR_MAX_THREADS
	.align		4
.L_3317:
        /*01cc*/ 	.byte	0x04, 0x05
        /*01ce*/ 	.short	(.L_3319 - .L_3318)
.L_3318:
        /*01d0*/ 	.word	0x00000020
        /*01d4*/ 	.word	0x00000001
        /*01d8*/ 	.word	0x00000001


	//----- nvinfo : EIATTR_CRS_STACK_SIZE
	.align		4
.L_3319:
        /*01dc*/ 	.byte	0x04, 0x1e
        /*01de*/ 	.short	(.L_3321 - .L_3320)
.L_3320:
        /*01e0*/ 	.word	0x00000000


	//----- nvinfo : EIATTR_CBANK_PARAM_SIZE
	.align		4
.L_3321:
        /*01e4*/ 	.byte	0x03, 0x19
        /*01e6*/ 	.short	0x01f0


	//----- nvinfo : EIATTR_PARAM_CBANK
	.align		4
        /*01e8*/ 	.byte	0x04, 0x0a
        /*01ea*/ 	.short	(.L_3323 - .L_3322)
	.align		4
.L_3322:
        /*01ec*/ 	.word	index@(.nv.constant0._Z25selective_scan_bwd_kernelI32Selective_Scan_bwd_kernel_traitsILi32ELi8ELb1ELb1ELb1ELb0ELb0EffEEv12SSMParamsBwd)
        /*01f0*/ 	.short	0x0210
        /*01f2*/ 	.short	0x01f0


	//----- nvinfo : EIATTR_SW_WAR
	.align		4
.L_3323:
        /*01f4*/ 	.byte	0x04, 0x36
        /*01f6*/ 	.short	(.L_3325 - .L_3324)
.L_3324:
        /*01f8*/ 	.word	0x00000008
.L_3325:


//--------------------- .nv.info._Z25selective_scan_bwd_kernelI32Selective_Scan_bwd_kernel_traitsILi32ELi8ELb1ELb1ELb1ELb0ELb1EffEEv12SSMParamsBwd --------------------------
	.section	.nv.info._Z25selective_scan_bwd_kernelI32Selective_Scan_bwd_kernel_traitsILi32ELi8ELb1ELb1ELb1ELb0ELb1EffEEv12SSMParamsBwd,"",@"SHT_CUDA_INFO"
	.sectionflags	@""
	.align	4


	//----- nvinfo : EIATTR_CUDA_API_VERSION
	.align		4
        /*0000*/ 	.byte	0x04, 0x37
        /*0002*/ 	.short	(.L_3327 - .L_3326)
.L_3326:
        /*0004*/ 	.word	0x00000082


	//----- nvinfo : EIATTR_KPARAM_INFO
	.align		4
.L_3327:
        /*0008*/ 	.byte	0x04, 0x17
        /*000a*/ 	.short	(.L_3329 - .L_3328)
.L_3328:
        /*000c*/ 	.word	0x00000000
        /*0010*/ 	.short	0x0000
        /*0012*/ 	.short	0x0000
        /*0014*/ 	.byte	0x00, 0xf0, 0xc1, 0x07


	//----- nvinfo : EIATTR_SPARSE_MMA_MASK
	.align		4
.L_3329:
        /*0018*/ 	.byte	0x03, 0x50
        /*001a*/ 	.short	0x0000


	//----- nvinfo : EIATTR_MAXREG_COUNT
	.align		4
        /*001c*/ 	.byte	0x03, 0x1b
        /*001e*/ 	.short	0x00ff


	//----- nvinfo : EIATTR_NUM_BARRIERS
	.align		4
        /*0020*/ 	.byte	0x02, 0x4c
        /*0022*/ 	.byte	0x01
	.zero		1


	//----- nvinfo : EIATTR_MERCURY_ISA_VERSION
	.align		4
        /*0024*/ 	.byte	0x03, 0x5f
        /*0026*/ 	.short	0x0101


	//----- nvinfo : EIATTR_COOP_GROUP_MASK_REGIDS
	.align		4
        /*0028*/ 	.byte	0x04, 0x29
        /*002a*/ 	.short	(.L_3331 - .L_3330)


	//   ....[0]....
.L_3330:
        /*002c*/ 	.word	0xffffffff


	//   ....[1]....
        /*0030*/ 	.word	0xffffffff


	//   ....[2]....
        /*0034*/ 	.word	0xffffffff


	//   ....[3]....
        /*0038*/ 	.word	0xffffffff


	//   ....[4]....
        /*003c*/ 	.word	0xffffffff


	//   ....[5]....
        /*0040*/ 	.word	0xffffffff


	//   ....[6]....
        /*0044*/ 	.word	0xffffffff


	//   ....[7]....
        /*0048*/ 	.word	0xffffffff


	//   ....[8]....
        /*004c*/ 	.word	0xffffffff


	//   ....[9]....
        /*0050*/ 	.word	0xffffffff


	//   ....[10]....
        /*0054*/ 	.word	0xffffffff


	//   ....[11]....
        /*0058*/ 	.word	0xffffffff


	//   ....[12]....
        /*005c*/ 	.word	0xffffffff


	//   ....[13]....
        /*0060*/ 	.word	0xffffffff


	//   ....[14]....
        /*0064*/ 	.word	0xffffffff


	//   ....[15]....
        /*0068*/ 	.word	0xffffffff


	//   ....[16]....
        /*006c*/ 	.word	0xffffffff


	//   ....[17]....
        /*0070*/ 	.word	0xffffffff


	//   ....[18]....
        /*0074*/ 	.word	0xffffffff


	//   ....[19]....
        /*0078*/ 	.word	0xffffffff


	//   ....[20]....
        /*007c*/ 	.word	0xffffffff


	//   ....[21]....
        /*0080*/ 	.word	0xffffffff


	//   ....[22]....
        /*0084*/ 	.word	0xffffffff


	//   ....[23]....
        /*0088*/ 	.word	0xffffffff


	//   ....[24]....
        /*008c*/ 	.word	0xffffffff


	//   ....[25]....
        /*0090*/ 	.word	0xffffffff


	//   ....[26]....
        /*0094*/ 	.word	0xffffffff


	//   ....[27]....
        /*0098*/ 	.word	0xffffffff


	//   ....[28]....
        /*009c*/ 	.word	0xffffffff


	//   ....[29]....
        /*00a0*/ 	.word	0xffffffff


	//   ....[30]....
        /*00a4*/ 	.word	0xffffffff


	//   ....[31]....
        /*00a8*/ 	.word	0xffffffff


	//   ....[32]....
        /*00ac*/ 	.word	0xffffffff


	//   ....[33]....
        /*00b0*/ 	.word	0xffffffff


	//   ....[34]....
        /*00b4*/ 	.word	0xffffffff


	//   ....[35]....
        /*00b8*/ 	.word	0xffffffff


	//   ....[36]....
        /*00bc*/ 	.word	0xffffffff


	//   ....[37]....
        /*00c0*/ 	.word	0xffffffff


	//   ....[38]....
        /*00c4*/ 	.word	0xffffffff


	//   ....[39]....
        /*00c8*/ 	.word	0xffffffff


	//   ....[40]....
        /*00cc*/ 	.word	0xffffffff


	//   ....[41]....
        /*00d0*/ 	.word	0xffffffff


	//   ....[42]....
        /*00d4*/ 	.word	0xffffffff


	//   ....[43]....
        /*00d8*/ 	.word	0xffffffff


	//   ....[44]....
        /*00dc*/ 	.word	0xffffffff


	//   ....[45]....
        /*00e0*/ 	.word	0xffffffff


	//   ....[46]....
        /*00e4*/ 	.word	0xffffffff


	//   ....[47]....
        /*00e8*/ 	.word	0xffffffff


	//   ....[48]....
        /*00ec*/ 	.word	0xffffffff


	//   ....[49]....
        /*00f0*/ 	.word	0xffffffff


	//   ....[50]....
        /*00f4*/ 	.word	0xffffffff


	//   ....[51]....
        /*00f8*/ 	.word	0xffffffff


	//   ....[52]....
        /*00fc*/ 	.word	0xffffffff


	//   ....[53]....
        /*0100*/ 	.word	0xffffffff


	//----- nvinfo : EIATTR_COOP_GROUP_INSTR_OFFSETS
	.align		4
.L_3331:
        /*0104*/ 	.byte	0x04, 0x28
        /*0106*/ 	.short	(.L_3333 - .L_3332)


	//   ....[0]....
.L_3332:
        /*0108*/ 	.word	0x00000d40


	//   ....[1]....
        /*010c*/ 	.word	0x00000e00


	//   ....[2]....
        /*0110*/ 	.word	0x00000f90


	//   ....[3]....
        /*0114*/ 	.word	0x000010d0


	//   ....[4]....
        /*0118*/ 	.word	0x000013a0


	//   ....[5]....
        /*011c*/ 	.word	0x000017c0


	//   ....[6]....
        /*0120*/ 	.word	0x000019b0


	//   ....[7]....
        /*0124*/ 	.word	0x000024f0


	//   ....[8]....
        /*0128*/ 	.word	0x000026f0


	//   ....[9]....
        /*012c*/ 	.word	0x00002ae0


	//   ....[10]....
        /*0130*/ 	.word	0x00002b20


	//   ....[11]....
        /*0134*/ 	.word	0x00002b60


	//   ....[12]....
        /*0138*/ 	.word	0x00002ba0


	//   ....[13]....
        /*013c*/ 	.word	0x00002c00


	//   ....[14]....
        /*0140*/ 	.word	0x00002c20


	//   ....[15]....
        /*0144*/ 	.word	0x00002c40


	//   ....[16]....
        /*0148*/ 	.word	0x00002c50


	//   ....[17]....
        /*014c*/ 	.word	0x00002c80


	//   ....[18]....
        /*0150*/ 	.word	0x00002ca0


	//   ....[19]....
        /*0154*/ 	.word	0x00002cd0


	//   ....[20]....
        /*0158*/ 	.word	0x00002cf0


	//   ....[21]....
        /*015c*/ 	.word	0x00002d30


	//   ....[22]....
        /*0160*/ 	.word	0x00002d60


	//   ....[23]....
        /*0164*/ 	.word	0x00002da0


	//   ....[24]....
        /*0168*/ 	.word	0x00002dc0


	//   ....[25]....
        /*016c*/ 	.word	0x00002e20


	//   ....[26]....
        /*0170*/ 	.word	0x00002e40


	//   ....[27]....
        /*0174*/ 	.word	0x00002e70


	//   ....[28]....
        /*0178*/ 	.word	0x00002e80


	//   ....[29]....
        /*017c*/ 	.word	0x00002ea0


	//   ....[30]....
        /*0180*/ 	.word	0x00002ec0


	//   ....[31]....
        /*0184*/ 	.word	0x00002ef0


	//   ....[32]....
        /*0188*/ 	.word	0x00002f20


	//   ....[33]....
        /*018c*/ 	.word	0x00002f30


	//   ....[34]....
        /*0190*/ 	.word	0x00002f40


	//   ....[35]....
        /*0194*/ 	.word	0x00002f50


	//   ....[36]....
        /*0198*/ 	.word	0x00002fc0


	//   ....[37]....
        /*019c*/ 	.word	0x00003b50


	//   ....[38]....
        /*01a0*/ 	.word	0x00003bb0


	//   ....[39]....
        /*01a4*/ 	.word	0x00003c80


	//   ....[40]....
        /*01a8*/ 	.word	0x00003e20


	//   ....[41]....
        /*01ac*/ 	.word	0x00003f20


	//   ....[42]....
        /*01b0*/ 	.word	0x00004180


	//   ....[43]....
        /*01b4*/ 	.word	0x00004370


	//   ....[44]....
        /*01b8*/ 	.word	0x00004500


	//   ....[45]....
        /*01bc*/ 	.word	0x00004550


	//   ....[46]....
        /*01c0*/ 	.word	0x000045a0


	//   ....[47]....
        /*01c4*/ 	.word	0x000045d0


	//   ....[48]....
        /*01c8*/ 	.word	0x000045f0


	//   ....[49]....
        /*01cc*/ 	.word	0x000046d0


	//   ....[50]....
        /*01d0*/ 	.word	0x00004710


	//   ....[51]....
        /*01d4*/ 	.word	0x00004760


	//   ....[52]....
        /*01d8*/ 	.word	0x00004790


	//   ....[53]....
        /*01dc*/ 	.word	0x000047b0


	//----- nvinfo : EIATTR_EXIT_INSTR_OFFSETS
	.align		4
.L_3333:
        /*01e0*/ 	.byte	0x04, 0x1c
        /*01e2*/ 	.short	(.L_3335 - .L_3334)


	//   ....[0]....
.L_3334:
        /*01e4*/ 	.word	0x00004880


	//   ....[1]....
        /*01e8*/ 	.word	0x00004a30


	//----- nvinfo : EIATTR_MAX_THREADS
	.align		4
.L_3335:
        /*01ec*/ 	.byte	0x04, 0x05
        /*01ee*/ 	.short	(.L_3337 - .L_3336)
.L_3336:
        /*01f0*/ 	.word	0x00000020
        /*01f4*/ 	.word	0x00000001
        /*01f8*/ 	.word	0x00000001


	//----- nvinfo : EIATTR_CRS_STACK_SIZE
	.align		4
.L_3337:
        /*01fc*/ 	.byte	0x04, 0x1e
        /*01fe*/ 	.short	(.L_3339 - .L_3338)
.L_3338:
        /*0200*/ 	.word	0x00000000


	//----- nvinfo : EIATTR_CBANK_PARAM_SIZE
	.align		4
.L_3339:
        /*0204*/ 	.byte	0x03, 0x19
        /*0206*/ 	.short	0x01f0


	//----- nvinfo : EIATTR_PARAM_CBANK
	.align		4
        /*0208*/ 	.byte	0x04, 0x0a
        /*020a*/ 	.short	(.L_3341 - .L_3340)
	.align		4
.L_3340:
        /*020c*/ 	.word	index@(.nv.constant0._Z25selective_scan_bwd_kernelI32Selective_Scan_bwd_kernel_traitsILi32ELi8ELb1ELb1ELb1ELb0ELb1EffEEv12SSMParamsBwd)
        /*0210*/ 	.short	0x0210
        /*0212*/ 	.short	0x01f0


	//----- nvinfo : EIATTR_SW_WAR
	.align		4
.L_3341:
        /*0214*/ 	.byte	0x04, 0x36
        /*0216*/ 	.short	(.L_3343 - .L_3342)
.L_3342:
        /*0218*/ 	.word	0x00000008
.L_3343:


//--------------------- .nv.info._Z25selective_scan_bwd_kernelI32Selective_Scan_bwd_kernel_traitsILi32ELi8ELb1ELb1ELb1ELb1ELb0EffEEv12SSMParamsBwd --------------------------
	.section	.nv.info._Z25selective_scan_bwd_kernelI32Selective_Scan_bwd_kernel_traitsILi32ELi8ELb1ELb1ELb1ELb1ELb0EffEEv12SSMParamsBwd,"",@"SHT_CUDA_INFO"
	.sectionflags	@""
	.align	4


	//----- nvinfo : EIATTR_CUDA_API_VERSION
	.align		4
        /*0000*/ 	.byte	0x04, 0x37
        /*0002*/ 	.short	(.L_3345 - .L_3344)
.L_3344:
        /*0004*/ 	.word	0x00000082


	//----- nvinfo : EIATTR_KPARAM_INFO
	.align		4
.L_3345:
        /*0008*/ 	.byte	0x04, 0x17
        /*000a*/ 	.short	(.L_3347 - .L_3346)
.L_3346:
        /*000c*/ 	.word	0x00000000
        /*0010*/ 	.short	0x0000
        /*0012*/ 	.short	0x0000
        /*0014*/ 	.byte	0x00, 0xf0, 0xc1, 0x07


	//----- nvinfo : EIATTR_SPARSE_MMA_MASK
	.align		4
.L_3347:
        /*0018*/ 	.byte	0x03, 0x50
        /*001a*/ 	.short	0x0000


	//----- nvinfo : EIATTR_MAXREG_COUNT
	.align		4
        /*001c*/ 	.byte	0x03, 0x1b
        /*001e*/ 	.short	0x00ff


	//----- nvinfo : EIATTR_NUM_BARRIERS
	.align		4
        /*0020*/ 	.byte	0x02, 0x4c
        /*0022*/ 	.byte	0x01
	.zero		1


	//----- nvinfo : EIATTR_MERCURY_ISA_VERSION
	.align		4
        /*0024*/ 	.byte	0x03, 0x5f
        /*0026*/ 	.short	0x0101


	//----- nvinfo : EIATTR_COOP_GROUP_MASK_REGIDS
	.align		4
        /*0028*/ 	.byte	0x04, 0x29
        /*002a*/ 	.short	(.L_3349 - .L_3348)


	//   ....[0]....
.L_3348:
        /*002c*/ 	.word	0xffffffff


	//   ....[1]....
        /*0030*/ 	.word	0xffffffff


	//   ....[2]....
        /*0034*/ 	.word	0xffffffff


	//   ....[3]....
        /*0038*/ 	.word	0xffffffff


	//   ....[4]....
        /*003c*/ 	.word	0xffffffff


	//   ....[5]....
        /*0040*/ 	.word	0xffffffff


	//   ....[6]....
        /*0044*/ 	.word	0xffffffff


	//   ....[7]....
        /*0048*/ 	.word	0xffffffff


	//   ....[8]....
        /*004c*/ 	.word	0xffffffff


	//   ....[9]....
        /*0050*/ 	.word	0xffffffff


	//   ....[10]....
        /*0054*/ 	.word	0xffffffff


	//   ....[11]....
        /*0058*/ 	.word	0xffffffff


	//   ....[12]....
        /*005c*/ 	.word	0xffffffff


	//   ....[13]....
        /*0060*/ 	.word	0xffffffff


	//   ....[14]....
        /*0064*/ 	.word	0xffffffff


	//   ....[15]....
        /*0068*/ 	.word	0xffffffff


	//   ....[16]....
        /*006c*/ 	.word	0xffffffff


	//   ....[17]....
        /*0070*/ 	.word	0xffffffff


	//   ....[18]....
        /*0074*/ 	.word	0xffffffff


	//   ....[19]....
        /*0078*/ 	.word	0xffffffff


	//   ....[20]....
        /*007c*/ 	.word	0xffffffff


	//   ....[21]....
        /*0080*/ 	.word	0xffffffff


	//   ....[22]....
        /*0084*/ 	.word	0xffffffff


	//   ....[23]....
        /*0088*/ 	.word	0xffffffff


	//   ....[24]....
        /*008c*/ 	.word	0xffffffff


	//   ....[25]....
        /*0090*/ 	.word	0xffffffff


	//   ....[26]....
        /*0094*/ 	.word	0xffffffff


	//   ....[27]....
        /*0098*/ 	.word	0xffffffff


	//   ....[28]....
        /*009c*/ 	.word	0xffffffff


	//   ....[29]....
        /*00a0*/ 	.word	0xffffffff


	//   ....[30]....
        /*00a4*/ 	.word	0xffffffff


	//   ....[31]....
        /*00a8*/ 	.word	0xffffffff


	//   ....[32]....
        /*00ac*/ 	.word	0xffffffff


	//   ....[33]....
        /*00b0*/ 	.word	0xffffffff


	//   ....[34]....
        /*00b4*/ 	.word	0xffffffff


	//   ....[35]....
        /*00b8*/ 	.word	0xffffffff


	//   ....[36]....
        /*00bc*/ 	.word	0xffffffff


	//   ....[37]....
        /*00c0*/ 	.word	0xffffffff


	//   ....[38]....
        /*00c4*/ 	.word	0xffffffff


	//   ....[39]....
        /*00c8*/ 	.word	0xffffffff


	//   ....[40]....
        /*00cc*/ 	.word	0xffffffff


	//   ....[41]....
        /*00d0*/ 	.word	0xffffffff


	//   ....[42]....
        /*00d4*/ 	.word	0xffffffff


	//   ....[43]....
        /*00d8*/ 	.word	0xffffffff


	//   ....[44]....
        /*00dc*/ 	.word	0xffffffff


	//   ....[45]....
        /*00e0*/ 	.word	0xffffffff


	//   ....[46]....
        /*00e4*/ 	.word	0xffffffff


	//   ....[47]....
        /*00e8*/ 	.word	0xffffffff


	//   ....[48]....
        /*00ec*/ 	.word	0xffffffff


	//   ....[49]....
        /*00f0*/ 	.word	0xffffffff


	//   ....[50]....
        /*00f4*/ 	.word	0xffffffff


	//----- nvinfo : EIATTR_COOP_GROUP_INSTR_OFFSETS
	.align		4
.L_3349:
        /*00f8*/ 	.byte	0x04, 0x28
        /*00fa*/ 	.short	(.L_3351 - .L_3350)


	//   ....[0]....
.L_3350:
        /*00fc*/ 	.word	0x00000cb0


	//   ....[1]....
        /*0100*/ 	.word	0x00000d50


	//   ....[2]....
        /*0104*/ 	.word	0x00000ec0


	//   ....[3]....
        /*0108*/ 	.word	0x000028e0


	//   ....[4]....
        /*010c*/ 	.word	0x00002b10


	//   ....[5]....
        /*0110*/ 	.word	0x00002fb0


	//   ....[6]....
        /*0114*/ 	.word	0x00002ff0


	//   ....[7]....
        /*0118*/ 	.word	0x00003040


	//   ....[8]....
        /*011c*/ 	.word	0x00003070


	//   ....[9]....
        /*0120*/ 	.word	0x000030b0


	//   ....[10]....
        /*0124*/ 	.word	0x000030d0


	//   ....[11]....
        /*0128*/ 	.word	0x00003110


	//   ....[12]....
        /*012c*/ 	.word	0x00003120


	//   ....[13]....
        /*0130*/ 	.word	0x00003150


	//   ....[14]....
        /*0134*/ 	.word	0x00003170


	//   ....[15]....
        /*0138*/ 	.word	0x000031a0


	//   ....[16]....
        /*013c*/ 	.word	0x000031c0


	//   ....[17]....
        /*0140*/ 	.word	0x000031f0


	//   ....[18]....
        /*0144*/ 	.word	0x00003200


	//   ....[19]....
        /*0148*/ 	.word	0x00003250


	//   ....[20]....
        /*014c*/ 	.word	0x00003270


	//   ....[21]....
        /*0150*/ 	.word	0x000032d0


	//   ....[22]....
        /*0154*/ 	.word	0x000032e0


	//   ....[23]....
        /*0158*/ 	.word	0x00003310


	//   ....[24]....
        /*015c*/ 	.word	0x00003330


	//   ....[25]....
        /*0160*/ 	.word	0x00003350


	//   ....[26]....
        /*0164*/ 	.word	0x00003370


	//   ....[27]....
        /*0168*/ 	.word	0x00003380


	//   ....[28]....
        /*016c*/ 	.word	0x000033a0


	//   ....[29]....
        /*0170*/ 	.word	0x000033c0


	//   ....[30]....
        /*0174*/ 	.word	0x000033d0


	//   ....[31]....
        /*0178*/ 	.word	0x000033e0


	//   ....[32]....
        /*017c*/ 	.word	0x000033f0


	//   ....[33]....
        /*0180*/ 	.word	0x00004030


	//   ....[34]....
        /*0184*/ 	.word	0x000040b0


	//   ....[35]....
        /*0188*/ 	.word	0x00004140


	//   ....[36]....
        /*018c*/ 	.word	0x00004310


	//   ....[37]....
        /*0190*/ 	.word	0x00004410


	//   ....[38]....
        /*0194*/ 	.word	0x00004610


	//   ....[39]....
        /*0198*/ 	.word	0x00004960


	//   ....[40]....
        /*019c*/ 	.word	0x00004cb0


	//   ....[41]....
        /*01a0*/ 	.word	0x00004e20


	//   ....[42]....
        /*01a4*/ 	.word	0x00004e70


	//   ....[43]....
        /*01a8*/ 	.word	0x00004ec0


	//   ....[44]....
        /*01ac*/ 	.word	0x00004ef0


	//   ....[45]....
        /*01b0*/ 	.word	0x00004f10


	//   ....[46]....
        /*01b4*/ 	.word	0x00004ff0


	//   ....[47]....
        /*01b8*/ 	.word	0x00005030


	//   ....[48]....
        /*01bc*/ 	.word	0x00005080


	//   ....[49]....
        /*01c0*/ 	.word	0x000050b0


	//   ....[50]....
        /*01c4*/ 	.word	0x000050d0


	//----- nvinfo : EIATTR_EXIT_INSTR_OFFSETS
	.align		4
.L_3351:
        /*01c8*/ 	.byte	0x04, 0x1c
        /*01ca*/ 	.short	(.L_3353 - .L_3352)


	//   ....[0]....
.L_3352:
        /*01cc*/ 	.word	0x000051a0


	//   ....[1]....
        /*01d0*/ 	.word	0x00005350


	//----- nvinfo : EIATTR_MAX_THREADS
	.align		4
.L_3353:
        /*01d4*/ 	.byte	0x04, 0x05
        /*01d6*/ 	.short	(.L_3355 - .L_3354)
.L_3354:
        /*01d8*/ 	.word	0x00000020
        /*01dc*/ 	.word	0x00000001
        /*01e0*/ 	.word	0x00000001


	//----- nvinfo : EIATTR_CRS_STACK_SIZE
	.align		4
.L_3355:
        /*01e4*/ 	.byte	0x04, 0x1e
        /*01e6*/ 	.short	(.L_3357 - .L_3356)
.L_3356:
        /*01e8*/ 	.word	0x00000000


	//----- nvinfo : EIATTR_CBANK_PARAM_SIZE
	.align		4
.L_3357:
        /*01ec*/ 	.byte	0x03, 0x19
        /*01ee*/ 	.short	0x01f0


	//----- nvinfo : EIATTR_PARAM_CBANK
	.align		4
        /*01f0*/ 	.byte	0x04, 0x0a
        /*01f2*/ 	.short	(.L_3359 - .L_3358)
	.align		4
.L_3358:
        /*01f4*/ 	.word	index@(.nv.constant0._Z25selective_scan_bwd_kernelI32Selective_Scan_bwd_kernel_traitsILi32ELi8ELb1ELb1ELb1ELb1ELb0EffEEv12SSMParamsBwd)
        /*01f8*/ 	.short	0x0210
        /*01fa*/ 	.short	0x01f0


	//----- nvinfo : EIATTR_SW_WAR
	.align		4
.L_3359:
        /*01fc*/ 	.byte	0x04, 0x36
        /*01fe*/ 	.short	(.L_3361 - .L_3360)
.L_3360:
        /*0200*/ 	.word	0x00000008
.L_3361:


//--------------------- .nv.info._Z25selective_scan_bwd_kernelI32Selective_Scan_bwd_kernel_traitsILi32ELi8ELb1ELb1ELb1ELb1ELb1EffEEv12SSMParamsBwd --------------------------
	.section	.nv.info._Z25selective_scan_bwd_kernelI32Selective_Scan_bwd_kernel_traitsILi32ELi8ELb1ELb1ELb1ELb1ELb1EffEEv12SSMParamsBwd,"",@"SHT_CUDA_INFO"
	.sectionflags	@""
	.align	4


	//----- nvinfo : EIATTR_CUDA_API_VERSION
	.align		4
        /*0000*/ 	.byte	0x04, 0x37
        /*0002*/ 	.short	(.L_3363 - .L_3362)
.L_3362:
        /*0004*/ 	.word	0x00000082


	//----- nvinfo : EIATTR_KPARAM_INFO
	.align		4
.L_3363:
        /*0008*/ 	.byte	0x04, 0x17
        /*000a*/ 	.short	(.L_3365 - .L_3364)
.L_3364:
        /*000c*/ 	.word	0x00000000
        /*0010*/ 	.short	0x0000
        /*0012*/ 	.short	0x0000
        /*0014*/ 	.byte	0x00, 0xf0, 0xc1, 0x07


	//----- nvinfo : EIATTR_SPARSE_MMA_MASK
	.align		4
.L_3365:
        /*0018*/ 	.byte	0x03, 0x50
        /*001a*/ 	.short	0x0000


	//----- nvinfo : EIATTR_MAXREG_COUNT
	.align		4
        /*001c*/ 	.byte	0x03, 0x1b
        /*001e*/ 	.short	0x00ff


	//----- nvinfo : EIATTR_NUM_BARRIERS
	.align		4
        /*0020*/ 	.byte	0x02, 0x4c
        /*0022*/ 	.byte	0x01
	.zero		1


	//----- nvinfo : EIATTR_MERCURY_ISA_VERSION
	.align		4
        /*0024*/ 	.byte	0x03, 0x5f
        /*0026*/ 	.short	0x0101


	//----- nvinfo : EIATTR_COOP_GROUP_MASK_REGIDS
	.align		4
        /*0028*/ 	.byte	0x04, 0x29
        /*002a*/ 	.short	(.L_3367 - .L_3366)


	//   ....[0]....
.L_3366:
        /*002c*/ 	.word	0xffffffff


	//   ....[1]....
        /*0030*/ 	.word	0xffffffff


	//   ....[2]....
        /*0034*/ 	.word	0xffffffff


	//   ....[3]....
        /*0038*/ 	.word	0xffffffff


	//   ....[4]....
        /*003c*/ 	.word	0xffffffff


	//   ....[5]....
        /*0040*/ 	.word	0xffffffff


	//   ....[6]....
        /*0044*/ 	.word	0xffffffff


	//   ....[7]....
        /*0048*/ 	.word	0xffffffff


	//   ....[8]....
        /*004c*/ 	.word	0xffffffff


	//   ....[9]....
        /*0050*/ 	.word	0xffffffff


	//   ....[10]....
        /*0054*/ 	.word	0xffffffff


	//   ....[11]....
        /*0058*/ 	.word	0xffffffff


	//   ....[12]....
        /*005c*/ 	.word	0xffffffff


	//   ....[13]....
        /*0060*/ 	.word	0xffffffff


	//   ....[14]....
        /*0064*/ 	.word	0xffffffff


	//   ....[15]....
        /*0068*/ 	.word	0xffffffff


	//   ....[16]....
        /*006c*/ 	.word	0xffffffff


	//   ....[17]....
        /*0070*/ 	.word	0xffffffff


	//   ....[18]....
        /*0074*/ 	.word	0xffffffff


	//   ....[19]....
        /*0078*/ 	.word	0xffffffff


	//   ....[20]....
        /*007c*/ 	.word	0xffffffff


	//   ....[21]....
        /*0080*/ 	.word	0xffffffff


	//   ....[22]....
        /*0084*/ 	.word	0xffffffff


	//   ....[23]....
        /*0088*/ 	.word	0xffffffff


	//   ....[24]....
        /*008c*/ 	.word	0xffffffff


	//   ....[25]....
        /*0090*/ 	.word	0xffffffff


	//   ....[26]....
        /*0094*/ 	.word	0xffffffff


	//   ....[27]....
        /*0098*/ 	.word	0xffffffff


	//   ....[28]....
        /*009c*/ 	.word	0xffffffff


	//   ....[29]....
        /*00a0*/ 	.word	0xffffffff


	//   ....[30]....
        /*00a4*/ 	.word	0xffffffff


	//   ....[31]....
        /*00a8*/ 	.word	0xffffffff


	//   ....[32]....
        /*00ac*/ 	.word	0xffffffff


	//   ....[33]....
        /*00b0*/ 	.word	0xffffffff


	//   ....[34]....
        /*00b4*/ 	.word	0xffffffff


	//   ....[35]....
        /*00b8*/ 	.word	0xffffffff


	//   ....[36]....
        /*00bc*/ 	.word	0xffffffff


	//   ....[37]....
        /*00c0*/ 	.word	0xffffffff


	//   ....[38]....
        /*00c4*/ 	.word	0xffffffff


	//   ....[39]....
        /*00c8*/ 	.word	0xffffffff


	//   ....[40]....
        /*00cc*/ 	.word	0xffffffff


	//   ....[41]....
        /*00d0*/ 	.word	0xffffffff


	//   ....[42]....
        /*00d4*/ 	.word	0xffffffff


	//   ....[43]....
        /*00d8*/ 	.word	0xffffffff


	//   ....[44]....
        /*00dc*/ 	.word	0xffffffff


	//   ....[45]....
        /*00e0*/ 	.word	0xffffffff


	//   ....[46]....
        /*00e4*/ 	.word	0xffffffff


	//   ....[47]....
        /*00e8*/ 	.word	0xffffffff


	//   ....[48]....
        /*00ec*/ 	.word	0xffffffff


	//   ....[49]....
        /*00f0*/ 	.word	0xffffffff


	//   ....[50]....
        /*00f4*/ 	.word	0xffffffff


	//   ....[51]....
        /*00f8*/ 	.word	0xffffffff


	//   ....[52]....
        /*00fc*/ 	.word	0xffffffff


	//   ....[53]....
        /*0100*/ 	.word	0xffffffff


	//   ....[54]....
        /*0104*/ 	.word	0xffffffff


	//----- nvinfo : EIATTR_COOP_GROUP_INSTR_OFFSETS
	.align		4
.L_3367:
        /*0108*/ 	.byte	0x04, 0x28
        /*010a*/ 	.short	(.L_3369 - .L_3368)


	//   ....[0]....
.L_3368:
        /*010c*/ 	.word	0x00000c80


	//   ....[1]....
        /*0110*/ 	.word	0x00000d20


	//   ....[2]....
        /*0114*/ 	.word	0x00000ef0


	//   ....[3]....
        /*0118*/ 	.word	0x00002250


	//   ....[4]....
        /*011c*/ 	.word	0x000024f0


	//   ....[5]....
        /*0120*/ 	.word	0x00002850


	//   ....[6]....
        /*0124*/ 	.word	0x00002af0


	//   ....[7]....
        /*0128*/ 	.word	0x000034d0


	//   ....[8]....
        /*012c*/ 	.word	0x000036a0


	//   ....[9]....
        /*0130*/ 	.word	0x00003ab0


	//   ....[10]....
        /*0134*/ 	.word	0x00003af0


	//   ....[11]....
        /*0138*/ 	.word	0x00003c00


	//   ....[12]....
        /*013c*/ 	.word	0x00003c60


	//   ....[13]....
        /*0140*/ 	.word	0x00003ca0


	//   ....[14]....
        /*0144*/ 	.word	0x00003cd0


	//   ....[15]....
        /*0148*/ 	.word	0x00003ce0


	//   ....[16]....
        /*014c*/ 	.word	0x00003d10


	//   ....[17]....
        /*0150*/ 	.word	0x00003d40


	//   ....[18]....
        /*0154*/ 	.word	0x00003d60


	//   ....[19]....
        /*0158*/ 	.word	0x00003d80


	//   ....[20]....
        /*015c*/ 	.word	0x00003df0


	//   ....[21]....
        /*0160*/ 	.word	0x00003e20


	//   ....[22]....
        /*0164*/ 	.word	0x00003e30


	//   ....[23]....
        /*0168*/ 	.word	0x00003e40


	//   ....[24]....
        /*016c*/ 	.word	0x00003e90


	//   ....[25]....
        /*0170*/ 	.word	0x00003ec0


	//   ....[26]....
        /*0174*/ 	.word	0x00003ee0


	//   ....[27]....
        /*0178*/ 	.word	0x00003ef0


	//   ....[28]....
        /*017c*/ 	.word	0x00003f10


	//   ....[29]....
        /*0180*/ 	.word	0x00003f40


	//   ....[30]....
        /*0184*/ 	.word	0x00003f60


	//   ....[31]....
        /*0188*/ 	.word	0x00003f80


	//   ....[32]....
        /*018c*/ 	.word	0x00003f90


	//   ....[33]....
        /*0190*/ 	.word	0x00003fa0


	//   ....[34]....
        /*0194*/ 	.word	0x00003fe0


	//   ....[35]....
        /*0198*/ 	.word	0x00004000


	//   ....[36]....
        /*019c*/ 	.word	0x00004020


	//   ....[37]....
        /*01a0*/ 	.word	0x00004c50


	//   ....[38]....
        /*01a4*/ 	.word	0x00004cd0


	//   ....[39]....
        /*01a8*/ 	.word	0x00004da0


	//   ....[40]....
        /*01ac*/ 	.word	0x00004f70


	//   ....[41]....
        /*01b0*/ 	.word	0x00005030


	//   ....[42]....
        /*01b4*/ 	.word	0x00005220


	//   ....[43]....
        /*01b8*/ 	.word	0x000052a0


	//   ....[44]....
        /*01bc*/ 	.word	0x000058d0


	//   ....[45]....
        /*01c0*/ 	.word	0x00005a40


	//   ....[46]....
        /*01c4*/ 	.word	0x00005a90


	//   ....[47]....
        /*01c8*/ 	.word	0x00005ae0


	//   ....[48]....
        /*01cc*/ 	.word	0x00005b10


	//   ....[49]....
        /*01d0*/ 	.word	0x00005b30


	//   ....[50]....
        /*01d4*/ 	.word	0x00005c10


	//   ....[51]....
        /*01d8*/ 	.word	0x00005c50


	//   ....[52]....
        /*01dc*/ 	.word	0x00005ca0


	//   ....[53]....
        /*01e0*/ 	.word	0x00005cd0


	//   ....[54]....
        /*01e4*/ 	.word	0x00005cf0


	//----- nvinfo : EIATTR_EXIT_INSTR_OFFSETS
	.align		4
.L_3369:
        /*01e8*/ 	.byte	0x04, 0x1c
        /*01ea*/ 	.short	(.L_3371 - .L_3370)


	//   ....[0]....
.L_3370:
        /*01ec*/ 	.word	0x00005dc0


	//   ....[1]....
        /*01f0*/ 	.word	0x00005f70


	//----- nvinfo : EIATTR_MAX_THREADS
	.align		4
.L_3371:
        /*01f4*/ 	.byte	0x04, 0x05
        /*01f6*/ 	.short	(.L_3373 - .L_3372)
.L_3372:
        /*01f8*/ 	.word	0x00000020
        /*01fc*/ 	.word	0x00000001
        /*0200*/ 	.word	0x00000001


	//----- nvinfo : EIATTR_CRS_STACK_SIZE
	.align		4
.L_3373:
        /*0204*/ 	.byte	0x04, 0x1e
        /*0206*/ 	.short	(.L_3375 - .L_3374)
.L_3374:
        /*0208*/ 	.word	0x00000000


	//----- nvinfo : EIATTR_CBANK_PARAM_SIZE
	.align		4
.L_3375:
        /*020c*/ 	.byte	0x03, 0x19
        /*020e*/ 	.short	0x01f0


	//----- nvinfo : EIATTR_PARAM_CBANK
	.align		4
        /*0210*/ 	.byte	0x04, 0x0a
        /*0212*/ 	.short	(.L_3377 - .L_3376)
	.align		4
.L_3376:
        /*0214*/ 	.word	index@(.nv.constant0._Z25selective_scan_bwd_kernelI32Selective_Scan_bwd_kernel_traitsILi32ELi8ELb1ELb1ELb1ELb1ELb1EffEEv12SSMParamsBwd)
        /*0218*/ 	.short	0x0210
        /*021a*/ 	.short	0x01f0


	//----- nvinfo : EIATTR_SW_WAR
	.align		4
.L_3377:
        /*021c*/ 	.byte	0x04, 0x36
        /*021e*/ 	.short	(.L_3379 - .L_3378)
.L_3378:
        /*0220*/ 	.word	0x00000008
.L_3379:


//--------------------- .nv.info._Z25selective_scan_bwd_kernelI32Selective_Scan_bwd_kernel_traitsILi32ELi4ELb0ELb0ELb0ELb0ELb0EffEEv12SSMParamsBwd --------------------------
	.section	.nv.info._Z25selective_scan_bwd_kernelI32Selective_Scan_bwd_kernel_traitsILi32ELi4ELb0ELb0ELb0ELb0ELb0EffEEv12SSMParamsBwd,"",@"SHT_CUDA_INFO"
	.sectionflags	@""
	.align	4


	//----- nvinfo : EIATTR_CUDA_API_VERSION
	.align		4
        /*0000*/ 	.byte	0x04, 0x37
        /*0002*/ 	.short	(.L_3381 - .L_3380)
.L_3380:
        /*0004*/ 	.word	0x00000082


	//----- nvinfo : EIATTR_KPARAM_INFO
	.align		4
.L_3381:
        /*0008*/ 	.byte	0x04, 0x17
        /*000a*/ 	.short	(.L_3383 - .L_3382)
.L_3382:
        /*000c*/ 	.word	0x00000000
        /*0010*/ 	.short	0x0000
        /*0012*/ 	.short	0x0000
        /*0014*/ 	.byte	0x00, 0xf0, 0xc1, 0x07


	//----- nvinfo : EIATTR_SPARSE_MMA_MASK
	.align		4
.L_3383:
        /*0018*/ 	.byte	0x03, 0x50
        /*001a*/ 	.short	0x0000


	//----- nvinfo : EIATTR_MAXREG_COUNT
	.align		4
        /*001c*/ 	.byte	0x03, 0x1b
        /*001e*/ 	.short	0x00ff


	//----- nvinfo : EIATTR_NUM_BARRIERS
	.align		4
        /*0020*/ 	.byte	0x02, 0x4c
        /*0022*/ 	.byte	0x01
	.zero		1


	//----- nvinfo : EIATTR_MERCURY_ISA_VERSION
	.align		4
        /*0024*/ 	.byte	0x03, 0x5f
        /*0026*/ 	.short	0x0101


	//----- nvinfo : EIATTR_COOP_GROUP_MASK_REGIDS
	.align		4
        /*0028*/ 	.byte	0x04, 0x29
        /*002a*/ 	.short	(.L_3385 - .L_3384)


	//   ....[0]....
.L_3384:
        /*002c*/ 	.word	0xffffffff


	//   ....[1]....
        /*0030*/ 	.word	0xffffffff


	//   ....[2]....
        /*0034*/ 	.word	0xffffffff


	//   ....[3]....
        /*0038*/ 	.word	0xffffffff


	//   ....[4]....
        /*003c*/ 	.word	0xffffffff


	//   ....[5]....
        /*0040*/ 	.word	0xffffffff


	//   ....[6]....
        /*0044*/ 	.word	0xffffffff


	//   ....[7]....
        /*0048*/ 	.word	0xffffffff


	//   ....[8]....
        /*004c*/ 	.word	0xffffffff


	//   ....[9]....
        /*0050*/ 	.word	0xffffffff


	//   ....[10]....
        /*0054*/ 	.word	0xffffffff


	//   ....[11]....
        /*0058*/ 	.word	0xffffffff


	//   ....[12]....
        /*005c*/ 	.word	0xffffffff


	//   ....[13]....
        /*0060*/ 	.word	0xffffffff


	//   ....[14]....
        /*0064*/ 	.word	0xffffffff


	//   ....[15]....
        /*0068*/ 	.word	0xffffffff


	//   ....[16]....
        /*006c*/ 	.word	0xffffffff


	//   ....[17]....
        /*0070*/ 	.word	0xffffffff


	//   ....[18]....
        /*0074*/ 	.word	0xffffffff


	//   ....[19]....
        /*0078*/ 	.word	0xffffffff


	//   ....[20]....
        /*007c*/ 	.word	0xffffffff


	//   ....[21]....
        /*0080*/ 	.word	0xffffffff


	//   ....[22]....
        /*0084*/ 	.word	0xffffffff


	//   ....[23]....
        /*0088*/ 	.word	0xffffffff


	//   ....[24]....
        /*008c*/ 	.word	0xffffffff


	//   ....[25]....
        /*0090*/ 	.word	0xffffffff


	//   ....[26]....
        /*0094*/ 	.word	0xffffffff


	//   ....[27]....
        /*0098*/ 	.word	0xffffffff


	//   ....[28]....
        /*009c*/ 	.word	0xffffffff


	//   ....[29]....
        /*00a0*/ 	.word	0xffffffff


	//   ....[30]....
        /*00a4*/ 	.word	0xffffffff


	//   ....[31]....
        /*00a8*/ 	.word	0xffffffff


	//   ....[32]....
        /*00ac*/ 	.word	0xffffffff


	//   ....[33]....
        /*00b0*/ 	.word	0xffffffff


	//   ....[34]....
        /*00b4*/ 	.word	0xffffffff


	//   ....[35]....
        /*00b8*/ 	.word	0xffffffff


	//   ....[36]....
        /*00bc*/ 	.word	0xffffffff


	//   ....[37]....
        /*00c0*/ 	.word	0xffffffff


	//   ....[38]....
        /*00c4*/ 	.word	0xffffffff


	//   ....[39]....
        /*00c8*/ 	.word	0xffffffff


	//   ....[40]....
        /*00cc*/ 	.word	0xffffffff


	//   ....[41]....
        /*00d0*/ 	.word	0xffffffff


	//   ....[42]....
        /*00d4*/ 	.word	0xffffffff


	//   ....[43]....
        /*00d8*/ 	.word	0xffffffff


	//   ....[44]....
        /*00dc*/ 	.word	0xffffffff


	//   ....[45]....
        /*00e0*/ 	.word	0xffffffff


	//   ....[46]....
        /*00e4*/ 	.word	0xffffffff


	//   ....[47]....
        /*00e8*/ 	.word	0xffffffff


	//   ....[48]....
        /*00ec*/ 	.word	0xffffffff


	//   ....[49]....
        /*00f0*/ 	.word	0xffffffff


	//   ....[50]....
        /*00f4*/ 	.word	0xffffffff


	//   ....[51]....
        /*00f8*/ 	.word	0xffffffff


	//   ....[52]....
        /*00fc*/ 	.word	0xffffffff


	//----- nvinfo : EIATTR_COOP_GROUP_INSTR_OFFSETS
	.align		4
.L_3385:
        /*0100*/ 	.byte	0x04, 0x28
        /*0102*/ 	.short	(.L_3387 - .L_3386)


	//   ....[0]....
.L_3386:
        /*0104*/ 	.word	0x00000950


	//   ....[1]....
        /*0108*/ 	.word	0x00000a60


	//   ....[2]....
        /*010c*/ 	.word	0x00000b60


	//   ....[3]....
        /*0110*/ 	.word	0x000013b0


	//   ....[4]....
        /*0114*/ 	.word	0x000013f0


	//   ....[5]....
        /*0118*/ 	.word	0x00001410


	//   ....[6]....
        /*011c*/ 	.word	0x00001420


	//   ....[7]....
        /*0120*/ 	.word	0x00001450


	//   ....[8]....
        /*0124*/ 	.word	0x00001480


	//   ....[9]....
        /*0128*/ 	.word	0x000014a0


	//   ....[10]....
        /*012c*/ 	.word	0x000014c0


	//   ....[11]....
        /*0130*/ 	.word	0x000014f0


	//   ....[12]....
        /*0134*/ 	.word	0x00001520


	//   ....[13]....
        /*0138*/ 	.word	0x00001540


	//   ....[14]....
        /*013c*/ 	.word	0x00001560


	//   ....[15]....
        /*0140*/ 	.word	0x00001590


	//   ....[16]....
        /*0144*/ 	.word	0x000015c0


	//   ....[17]....
        /*0148*/ 	.word	0x00001600


	//   ....[18]....
        /*014c*/ 	.word	0x00001630


	//   ....[19]....
        /*0150*/ 	.word	0x00001680


	//   ....[20]....
        /*0154*/ 	.word	0x000016a0


	//   ....[21]....
        /*0158*/ 	.word	0x000016c0


	//   ....[22]....
        /*015c*/ 	.word	0x000016e0


	//   ....[23]....
        /*0160*/ 	.word	0x00001710


	//   ....[24]....
        /*0164*/ 	.word	0x00001730


	//   ....[25]....
        /*0168*/ 	.word	0x00001750


	//   ....[26]....
        /*016c*/ 	.word	0x00001770


	//   ....[27]....
        /*0170*/ 	.word	0x00001780


	//   ....[28]....
        /*0174*/ 	.word	0x00001790


	//   ....[29]....
        /*0178*/ 	.word	0x000019d0


	//   ....[30]....
        /*017c*/ 	.word	0x000019e0


	//   ....[31]....
        /*0180*/ 	.word	0x00001a10


	//   ....[32]....
        /*0184*/ 	.word	0x00001a30


	//   ....[33]....
        /*0188*/ 	.word	0x00001a60


	//   ....[34]....
        /*018c*/ 	.word	0x00001a80


	//   ....[35]....
        /*0190*/ 	.word	0x00001ab0


	//   ....[36]....
        /*0194*/ 	.word	0x00001ad0


	//   ....[37]....
        /*0198*/ 	.word	0x00001af0


	//   ....[38]....
        /*019c*/ 	.word	0x00001b20


	//   ....[39]....
        /*01a0*/ 	.word	0x00001b30


	//   ....[40]....
        /*01a4*/ 	.word	0x00001b50


	//   ....[41]....
        /*01a8*/ 	.word	0x00001f40


	//   ....[42]....
        /*01ac*/ 	.word	0x000022a0


	//   ....[43]....
        /*01b0*/ 	.word	0x00002680


	//   ....[44]....
        /*01b4*/ 	.word	0x000026d0


	//   ....[45]....
        /*01b8*/ 	.word	0x00002720


	//   ....[46]....
        /*01bc*/ 	.word	0x00002750


	//   ....[47]....
        /*01c0*/ 	.word	0x00002770


	//   ....[48]....
        /*01c4*/ 	.word	0x00002850


	//   ....[49]....
        /*01c8*/ 	.word	0x00002890


	//   ....[50]....
        /*01cc*/ 	.word	0x000028e0


	//   ....[51]....
        /*01d0*/ 	.word	0x00002910


	//   ....[52]....
        /*01d4*/ 	.word	0x00002930


	//----- nvinfo : EIATTR_EXIT_INSTR_OFFSETS
	.align		4
.L_3387:
        /*01d8*/ 	.byte	0x04, 0x1c
        /*01da*/ 	.short	(.L_3389 - .L_3388)


	//   ....[0]....
.L_3388:
        /*01dc*/ 	.word	0x00002a00


	//   ....[1]....
        /*01e0*/ 	.word	0x00003000


	//----- nvinfo : EIATTR_MAX_THREADS
	.align		4
.L_3389:
        /*01e4*/ 	.byte	0x04, 0x05
        /*01e6*/ 	.short	(.L_3391 - .L_3390)
.L_3390:
        /*01e8*/ 	.word	0x00000020
        /*01ec*/ 	.word	0x00000001
        /*01f0*/ 	.word	0x00000001


	//----- nvinfo : EIATTR_CRS_STACK_SIZE
	.align		4
.L_3391:
        /*01f4*/ 	.byte	0x04, 0x1e
        /*01f6*/ 	.short	(.L_3393 - .L_3392)
.L_3392:
        /*01f8*/ 	.word	0x00000000


	//----- nvinfo : EIATTR_CBANK_PARAM_SIZE
	.align		4
.L_3393:
        /*01fc*/ 	.byte	0x03, 0x19
        /*01fe*/ 	.short	0x01f0


	//----- nvinfo : EIATTR_PARAM_CBANK
	.align		4
        /*0200*/ 	.byte	0x04, 0x0a
        /*0202*/ 	.short	(.L_3395 - .L_3394)
	.align		4
.L_3394:
        /*0204*/ 	.word	index@(.nv.constant0._Z25selective_scan_bwd_kernelI32Selective_Scan_bwd_kernel_traitsILi32ELi4ELb0ELb0ELb0ELb0ELb0EffEEv12SSMParamsBwd)
        /*0208*/ 	.short	0x0210
        /*020a*/ 	.short	0x01f0


	//----- nvinfo : EIATTR_SW_WAR
	.align		4
.L_3395:
        /*020c*/ 	.byte	0x04, 0x36
        /*020e*/ 	.short	(.L_3397 - .L_3396)
.L_3396:
        /*0210*/ 	.word	0x00000008
.L_3397:


//--------------------- .nv.info._Z25selective_scan_bwd_kernelI32Selective_Scan_bwd_kernel_traitsILi32ELi4ELb0ELb0ELb0ELb0ELb1EffEEv12SSMParamsBwd --------------------------
	.section	.nv.info._Z25selective_scan_bwd_kernelI32Selective_Scan_bwd_kernel_traitsILi32ELi4ELb0ELb0ELb0ELb0ELb1EffEEv12SSMParamsBwd,"",@"SHT_CUDA_INFO"
	.sectionflags	@""
	.align	4


	//----- nvinfo : EIATTR_CUDA_API_VERSION
	.align		4
        /*0000*/ 	.byte	0x04, 0x37
        /*0002*/ 	.short	(.L_3399 - .L_3398)
.L_3398:
        /*0004*/ 	.word	0x00000082


	//----- nvinfo : EIATTR_KPARAM_INFO
	.align		4
.L_3399:
        /*0008*/ 	.byte	0x04, 0x17
        /*000a*/ 	.short	(.L_3401 - .L_3400)
.L_3400:
        /*000c*/ 	.word	0x00000000
        /*0010*/ 	.short	0x0000
        /*0012*/ 	.short	0x0000
        /*0014*/ 	.byte	0x00, 0xf0, 0xc1, 0x07


	//----- nvinfo : EIATTR_SPARSE_MMA_MASK
	.align		4
.L_3401:
        /*0018*/ 	.byte	0x03, 0x50
        /*001a*/ 	.short	0x0000


	//----- nvinfo : EIATTR_MAXREG_COUNT
	.align		4
        /*001c*/ 	.byte	0x03, 0x1b
        /*001e*/ 	.short	0x00ff


	//----- nvinfo : EIATTR_NUM_BARRIERS
	.align		4
        /*0020*/ 	.byte	0x02, 0x4c
        /*0022*/ 	.byte	0x01
	.zero		1


	//----- nvinfo : EIATTR_MERCURY_ISA_VERSION
	.align		4
        /*0024*/ 	.byte	0x03, 0x5f
        /*0026*/ 	.short	0x0101


	//----- nvinfo : EIATTR_COOP_GROUP_MASK_REGIDS
	.align		4
        /*0028*/ 	.byte	0x04, 0x29
        /*002a*/ 	.short	(.L_3403 - .L_3402)


	//   ....[0]....
.L_3402:
        /*002c*/ 	.word	0xffffffff


	//   ....[1]....
        /*0030*/ 	.word	0xffffffff


	//   ....[2]....
        /*0034*/ 	.word	0xffffffff


	//   ....[3]....
        /*0038*/ 	.word	0xffffffff


	//   ....[4]....
        /*003c*/ 	.word	0xffffffff


	//   ....[5]....
        /*0040*/ 	.word	0xffffffff


	//   ....[6]....
        /*0044*/ 	.word	0xffffffff


	//   ....[7]....
        /*0048*/ 	.word	0xffffffff


	//   ....[8]....
        /*004c*/ 	.word	0xffffffff


	//   ....[9]....
        /*0050*/ 	.word	0xffffffff


	//   ....[10]....
        /*0054*/ 	.word	0xffffffff


	//   ....[11]....
        /*0058*/ 	.word	0xffffffff


	//   ....[12]....
        /*005c*/ 	.word	0xffffffff


	//   ....[13]....
        /*0060*/ 	.word	0xffffffff


	//   ....[14]....
        /*0064*/ 	.word	0xffffffff


	//   ....[15]....
        /*0068*/ 	.word	0xffffffff


	//   ....[16]....
        /*006c*/ 	.word	0xffffffff


	//   ....[17]....
        /*0070*/ 	.word	0xffffffff


	//   ....[18]....
        /*0074*/ 	.word	0xffffffff


	//   ....[19]....
        /*0078*/ 	.word	0xffffffff


	//   ....[20]....
        /*007c*/ 	.word	0xffffffff


	//   ....[21]....
        /*0080*/ 	.word	0xffffffff


	//   ....[22]....
        /*0084*/ 	.word	0xffffffff


	//   ....[23]....
        /*0088*/ 	.word	0xffffffff


	//   ....[24]....
        /*008c*/ 	.word	0xffffffff


	//   ....[25]....
        /*0090*/ 	.word	0xffffffff


	//   ....[26]....
        /*0094*/ 	.word	0xffffffff


	//   ....[27]....
        /*0098*/ 	.word	0xffffffff


	//   ....[28]....
        /*009c*/ 	.word	0xffffffff


	//   ....[29]....
        /*00a0*/ 	.word	0xffffffff


	//   ....[30]....
        /*00a4*/ 	.word	0xffffffff


	//   ....[31]....
        /*00a8*/ 	.word	0xffffffff


	//   ....[32]....
        /*00ac*/ 	.word	0xffffffff


	//   ....[33]....
        /*00b0*/ 	.word	0xffffffff


	//   ....[34]....
        /*00b4*/ 	.word	0xffffffff


	//   ....[35]....
        /*00b8*/ 	.word	0xffffffff


	//   ....[36]....
        /*00bc*/ 	.word	0xffffffff


	//   ....[37]....
        /*00c0*/ 	.word	0xffffffff


	//   ....[38]....
        /*00c4*/ 	.word	0xffffffff


	//   ....[39]....
        /*00c8*/ 	.word	0xffffffff


	//   ....[40]....
        /*00cc*/ 	.word	0xffffffff


	//   ....[41]....
        /*00d0*/ 	.word	0xffffffff


	//   ....[42]....
        /*00d4*/ 	.word	0xffffffff


	//   ....[43]....
        /*00d8*/ 	.word	0xffffffff


	//   ....[44]....
        /*00dc*/ 	.word	0xffffffff


	//   ....[45]....
        /*00e0*/ 	.word	0xffffffff


	//   ....[46]....
        /*00e4*/ 	.word	0xffffffff


	//   ....[47]....
        /*00e8*/ 	.word	0xffffffff


	//   ....[48]....
        /*00ec*/ 	.word	0xffffffff


	//   ....[49]....
        /*00f0*/ 	.word	0xffffffff


	//   ....[50]....
        /*00f4*/ 	.word	0xffffffff


	//   ....[51]....
        /*00f8*/ 	.word	0xffffffff


	//   ....[52]....
        /*00fc*/ 	.word	0xffffffff


	//   ....[53]....
        /*0100*/ 	.word	0xffffffff


	//   ....[54]....
        /*0104*/ 	.word	0xffffffff


	//   ....[55]....
        /*0108*/ 	.word	0xffffffff


	//   ....[56]....
        /*010c*/ 	.word	0xffffffff


	//----- nvinfo : EIATTR_COOP_GROUP_INSTR_OFFSETS
	.align		4
.L_3403:
        /*0110*/ 	.byte	0x04, 0x28
        /*0112*/ 	.short	(.L_3405 - .L_3404)


	//   ....[0]....
.L_3404:
        /*0114*/ 	.word	0x00000ac0


	//   ....[1]....
        /*0118*/ 	.word	0x00000bc0


	//   ....[2]....
        /*011c*/ 	.word	0x00000e80


	//   ....[3]....
        /*0120*/ 	.word	0x00001140


	//   ....[4]....
        /*0124*/ 	.word	0x00001340


	//   ....[5]....
        /*0128*/ 	.word	0x00001500


	//   ....[6]....
        /*012c*/ 	.word	0x00001910


	//   ....[7]....
        /*0130*/ 	.word	0x00002310


	//   ....[8]....
        /*0134*/ 	.word	0x00002350


	//   ....[9]....
        /*0138*/ 	.word	0x00002360


	//   ....[10]....
        /*013c*/ 	.word	0x00002370


	//   ....[11]....
        /*0140*/ 	.word	0x000023a0


	//   ....[12]....
        /*0144*/ 	.word	0x000023c0


	//   ....[13]....
        /*0148*/ 	.word	0x000023f0


	//   ....[14]....
        /*014c*/ 	.word	0x00002410


	//   ....[15]....
        /*0150*/ 	.word	0x00002440


	//   ....[16]....
        /*0154*/ 	.word	0x00002460


	//   ....[17]....
        /*0158*/ 	.word	0x00002490


	//   ....[18]....
        /*015c*/ 	.word	0x000024b0


	//   ....[19]....
        /*0160*/ 	.word	0x000024f0


	//   ....[20]....
        /*0164*/ 	.word	0x00002510


	//   ....[21]....
        /*0168*/ 	.word	0x00002540


	//   ....[22]....
        /*016c*/ 	.word	0x00002570


	//   ....[23]....
        /*0170*/ 	.word	0x000025d0


	//   ....[24]....
        /*0174*/ 	.word	0x000025f0


	//   ....[25]....
        /*0178*/ 	.word	0x00002620


	//   ....[26]....
        /*017c*/ 	.word	0x00002630


	//   ....[27]....
        /*0180*/ 	.word	0x00002660


	//   ....[28]....
        /*0184*/ 	.word	0x00002680


	//   ....[29]....
        /*0188*/ 	.word	0x000026b0


	//   ....[30]....
        /*018c*/ 	.word	0x000026c0


	//   ....[31]....
        /*0190*/ 	.word	0x000026d0


	//   ....[32]....
        /*0194*/ 	.word	0x000026e0


	//   ....[33]....
        /*0198*/ 	.word	0x00002700


	//   ....[34]....
        /*019c*/ 	.word	0x00002710


	//   ....[35]....
        /*01a0*/ 	.word	0x00002970


	//   ....[36]....
        /*01a4*/ 	.word	0x000029b0


	//   ....[37]....
        /*01a8*/ 	.word	0x000029f0


	//   ....[38]....
        /*01ac*/ 	.word	0x00002a10


	//   ....[39]....
        /*01b0*/ 	.word	0x00002a40


	//   ....[40]....
        /*01b4*/ 	.word	0x00002a60


	//   ....[41]....
        /*01b8*/ 	.word	0x00002a90


	//   ....[42]....
        /*01bc*/ 	.word	0x00002ab0


	//   ....[43]....
        /*01c0*/ 	.word	0x00002ae0


	//   ....[44]....
        /*01c4*/ 	.word	0x00002b00


	//   ....[45]....
        /*01c8*/ 	.word	0x00002e50


	//   ....[46]....
        /*01cc*/ 	.word	0x000031a0


	//   ....[47]....
        /*01d0*/ 	.word	0x00003590


	//   ....[48]....
        /*01d4*/ 	.word	0x000035e0


	//   ....[49]....
        /*01d8*/ 	.word	0x00003630


	//   ....[50]....
        /*01dc*/ 	.word	0x00003660


	//   ....[51]....
        /*01e0*/ 	.word	0x00003680


	//   ....[52]....
        /*01e4*/ 	.word	0x00003760


	//   ....[53]....
        /*01e8*/ 	.word	0x000037a0


	//   ....[54]....
        /*01ec*/ 	.word	0x000037f0


	//   ....[55]....
        /*01f0*/ 	.word	0x00003820


	//   ....[56]....
        /*01f4*/ 	.word	0x00003840


	//----- nvinfo : EIATTR_EXIT_INSTR_OFFSETS
	.align		4
.L_3405:
        /*01f8*/ 	.byte	0x04, 0x1c
        /*01fa*/ 	.short	(.L_3407 - .L_3406)


	//   ....[0]....
.L_3406:
        /*01fc*/ 	.word	0x00003910


	//   ....[1]....
        /*0200*/ 	.word	0x00003eb0


	//----- nvinfo : EIATTR_MAX_THREADS
	.align		4
.L_3407:
        /*0204*/ 	.byte	0x04, 0x05
        /*0206*/ 	.short	(.L_3409 - .L_3408)
.L_3408:
        /*0208*/ 	.word	0x00000020
        /*020c*/ 	.word	0x00000001
        /*0210*/ 	.word	0x00000001


	//----- nvinfo : EIATTR_CRS_STACK_SIZE
	.align		4
.L_3409:
        /*0214*/ 	.byte	0x04, 0x1e
        /*0216*/ 	.short	(.L_3411 - .L_3410)
.L_3410:
        /*0218*/ 	.word	0x00000000


	//----- nvinfo : EIATTR_CBANK_PARAM_SIZE
	.align		4
.L_3411:
        /*021c*/ 	.byte	0x03, 0x19
        /*021e*/ 	.short	0x01f0


	//----- nvinfo : EIATTR_PARAM_CBANK
	.align		4
        /*0220*/ 	.byte	0x04, 0x0a
        /*0222*/ 	.short	(.L_3413 - .L_3412)
	.align		4
.L_3412:
        /*0224*/ 	.word	index@(.nv.constant0._Z25selective_scan_bwd_kernelI32Selective_Scan_bwd_kernel_traitsILi32ELi4ELb0ELb0ELb0ELb0ELb1EffEEv12SSMParamsBwd)
        /*0228*/ 	.short	0x0210
        /*022a*/ 	.short	0x01f0


	//----- nvinfo : EIATTR_SW_WAR
	.align		4
.L_3413:
        /*022c*/ 	.byte	0x04, 0x36
        /*022e*/ 	.short	(.L_3415 - .L_3414)
.L_3414:
        /*0230*/ 	.word	0x00000008
.L_3415:


//--------------------- .nv.info._Z25selective_scan_bwd_kernelI32Selective_Scan_bwd_kernel_traitsILi32ELi4ELb0ELb0ELb0ELb1ELb0EffEEv12SSMParamsBwd --------------------------
	.section	.nv.info._Z25selective_scan_bwd_kernelI32Selective_Scan_bwd_kernel_traitsILi32ELi4ELb0ELb0ELb0ELb1ELb0EffEEv12SSMParamsBwd,"",@"SHT_CUDA_INFO"
	.sectionflags	@""
	.align	4


	//----- nvinfo : EIATTR_CUDA_API_VERSION
	.align		4
        /*0000*/ 	.byte	0x04, 0x37
        /*0002*/ 	.short	(.L_3417 - .L_3416)
.L_3416:
        /*0004*/ 	.word	0x00000082


	//----- nvinfo : EIATTR_KPARAM_INFO
	.align		4
.L_3417:
        /*0008*/ 	.byte	0x04, 0x17
        /*000a*/ 	.short	(.L_3419 - .L_3418)
.L_3418:
        /*000c*/ 	.word	0x00000000
        /*0010*/ 	.short	0x0000
        /*0012*/ 	.short	0x0000
        /*0014*/ 	.byte	0x00, 0xf0, 0xc1, 0x07


	//----- nvinfo : EIATTR_SPARSE_MMA_MASK
	.align		4
.L_3419:
        /*0018*/ 	.byte	0x03, 0x50
        /*001a*/ 	.short	0x0000


	//----- nvinfo : EIATTR_MAXREG_COUNT
	.align		4
        /*001c*/ 	.byte	0x03, 0x1b
        /*001e*/ 	.short	0x00ff


	//----- nvinfo : EIATTR_NUM_BARRIERS
	.align		4
        /*0020*/ 	.byte	0x02, 0x4c
        /*0022*/ 	.byte	0x01
	.zero		1


	//----- nvinfo : EIATTR_MERCURY_ISA_VERSION
	.align		4
        /*0024*/ 	.byte	0x03, 0x5f
        /*0026*/ 	.short	0x0101


	//----- nvinfo : EIATTR_COOP_GROUP_MASK_REGIDS
	.align		4
        /*0028*/ 	.byte	0x04, 0x29
        /*002a*/ 	.short	(.L_3421 - .L_3420)


	//   ....[0]....
.L_3420:
        /*002c*/ 	.word	0xffffffff


	//   ....[1]....
        /*0030*/ 	.word	0xffffffff


	//   ....[2]....
        /*0034*/ 	.word	0xffffffff


	//   ....[3]....
        /*0038*/ 	.word	0xffffffff


	//   ....[4]....
        /*003c*/ 	.word	0xffffffff


	//   ....[5]....
        /*0040*/ 	.word	0xffffffff


	//   ....[6]....
        /*0044*/ 	.word	0xffffffff


	//   ....[7]....
        /*0048*/ 	.word	0xffffffff


	//   ....[8]....
        /*004c*/ 	.word	0xffffffff


	//   ....[9]....
        /*0050*/ 	.word	0xffffffff


	//   ....[10]....
        /*0054*/ 	.word	0xffffffff


	//   ....[11]....
        /*0058*/ 	.word	0xffffffff


	//   ....[12]....
        /*005c*/ 	.word	0xffffffff


	//   ....[13]....
        /*0060*/ 	.word	0xffffffff


	//   ....[14]....
        /*0064*/ 	.word	0xffffffff


	//   ....[15]....
        /*0068*/ 	.word	0xffffffff


	//   ....[16]....
        /*006c*/ 	.word	0xffffffff


	//   ....[17]....
        /*0070*/ 	.word	0xffffffff


	//   ....[18]....
        /*0074*/ 	.word	0xffffffff


	//   ....[19]....
        /*0078*/ 	.word	0xffffffff


	//   ....[20]....
        /*007c*/ 	.word	0xffffffff


	//   ....[21]....
        /*0080*/ 	.word	0xffffffff


	//   ....[22]....
        /*0084*/ 	.word	0xffffffff


	//   ....[23]....
        /*0088*/ 	.word	0xffffffff


	//   ....[24]....
        /*008c*/ 	.word	0xffffffff


	//   ....[25]....
        /*0090*/ 	.word	0xffffffff


	//   ....[26]....
        /*0094*/ 	.word	0xffffffff


	//   ....[27]....
        /*0098*/ 	.word	0xffffffff


	//   ....[28]....
        /*009c*/ 	.word	0xffffffff


	//   ....[29]....
        /*00a0*/ 	.word	0xffffffff


	//   ....[30]....
        /*00a4*/ 	.word	0xffffffff


	//   ....[31]....
        /*00a8*/ 	.word	0xffffffff


	//   ....[32]....
        /*00ac*/ 	.word	0xffffffff


	//   ....[33]....
        /*00b0*/ 	.word	0xffffffff


	//   ....[34]....
        /*00b4*/ 	.word	0xffffffff


	//   ....[35]....
        /*00b8*/ 	.word	0xffffffff


	//   ....[36]....
        /*00bc*/ 	.word	0xffffffff


	//   ....[37]....
        /*00c0*/ 	.word	0xffffffff


	//   ....[38]....
        /*00c4*/ 	.word	0xffffffff


	//   ....[39]....
        /*00c8*/ 	.word	0xffffffff


	//   ....[40]....
        /*00cc*/ 	.word	0xffffffff


	//   ....[41]....
        /*00d0*/ 	.word	0xffffffff


	//   ....[42]....
        /*00d4*/ 	.word	0xffffffff


	//   ....[43]....
        /*00d8*/ 	.word	0xffffffff


	//   ....[44]....
        /*00dc*/ 	.word	0xffffffff


	//   ....[45]....
        /*00e0*/ 	.word	0xffffffff


	//   ....[46]....
        /*00e4*/ 	.word	0xffffffff


	//   ....[47]....
        /*00e8*/ 	.word	0xffffffff


	//   ....[48]....
        /*00ec*/ 	.word	0xffffffff


	//   ....[49]....
        /*00f0*/ 	.word	0xffffffff


	//   ....[50]....
        /*00f4*/ 	.word	0xffffffff


	//   ....[51]....
        /*00f8*/ 	.word	0xffffffff


	//   ....[52]....
        /*00fc*/ 	.word	0xffffffff


	//   ....[53]....
        /*0100*/ 	.word	0xffffffff


	//----- nvinfo : EIATTR_COOP_GROUP_INSTR_OFFSETS
	.align		4
.L_3421:
        /*0104*/ 	.byte	0x04, 0x28
        /*0106*/ 	.short	(.L_3423 - .L_3422)


	//   ....[0]....
.L_3422:
        /*0108*/ 	.word	0x00000ab0


	//   ....[1]....
        /*010c*/ 	.word	0x00000b90


	//   ....[2]....
        /*0110*/ 	.word	0x00000cf0


	//   ....[3]....
        /*0114*/ 	.word	0x00001c50


	//   ....[4]....
        /*0118*/ 	.word	0x00001c90


	//   ....[5]....
        /*011c*/ 	.word	0x00001cb0


	//   ....[6]....
        /*0120*/ 	.word	0x00001cc0


	//   ....[7]....
        /*0124*/ 	.word	0x00001cf0


	//   ....[8]....
        /*0128*/ 	.word	0x00001d20


	//   ....[9]....
        /*012c*/ 	.word	0x00001d40


	//   ....[10]....
        /*0130*/ 	.word	0x00001d60


	//   ....[11]....
        /*0134*/ 	.word	0x00001d90


	//   ....[12]....
        /*0138*/ 	.word	0x00001dc0


	//   ....[13]....
        /*013c*/ 	.word	0x00001de0


	//   ....[14]....
        /*0140*/ 	.word	0x00001e00


	//   ....[15]....
        /*0144*/ 	.word	0x00001e30


	//   ....[16]....
        /*0148*/ 	.word	0x00001e60


	//   ....[17]....
        /*014c*/ 	.word	0x00001e90


	//   ....[18]....
        /*0150*/ 	.word	0x00001ec0


	//   ....[19]....
        /*0154*/ 	.word	0x00001f20


	//   ....[20]....
        /*0158*/ 	.word	0x00001f40


	//   ....[21]....
        /*015c*/ 	.word	0x00001f60


	//   ....[22]....
        /*0160*/ 	.word	0x00001f80


	//   ....[23]....
        /*0164*/ 	.word	0x00001fb0


	//   ....[24]....
        /*0168*/ 	.word	0x00001fd0


	//   ....[25]....
        /*016c*/ 	.word	0x00001ff0


	//   ....[26]....
        /*0170*/ 	.word	0x00002010


	//   ....[27]....
        /*0174*/ 	.word	0x00002020


	//   ....[28]....
        /*0178*/ 	.word	0x00002030


	//   ....[29]....
        /*017c*/ 	.word	0x00002040


	//   ....[30]....
        /*0180*/ 	.word	0x00002050


	//   ....[31]....
        /*0184*/ 	.word	0x00002270


	//   ....[32]....
        /*0188*/ 	.word	0x000022b0


	//   ....[33]....
        /*018c*/ 	.word	0x00002320


	//   ....[34]....
        /*0190*/ 	.word	0x00002340


	//   ....[35]....
        /*0194*/ 	.word	0x00002370


	//   ....[36]....
        /*0198*/ 	.word	0x00002390


	//   ....[37]....
        /*019c*/ 	.word	0x000023c0


	//   ....[38]....
        /*01a0*/ 	.word	0x000023e0


	//   ....[39]....
        /*01a4*/ 	.word	0x00002410


	//   ....[40]....
        /*01a8*/ 	.word	0x00002430


	//   ....[41]....
        /*01ac*/ 	.word	0x00002890


	//   ....[42]....
        /*01b0*/ 	.word	0x000028d0


	//   ....[43]....
        /*01b4*/ 	.word	0x00002e00


	//   ....[44]....
        /*01b8*/ 	.word	0x000031c0


	//   ....[45]....
        /*01bc*/ 	.word	0x00003210


	//   ....[46]....
        /*01c0*/ 	.word	0x00003260


	//   ....[47]....
        /*01c4*/ 	.word	0x00003290


	//   ....[48]....
        /*01c8*/ 	.word	0x000032b0


	//   ....[49]....
        /*01cc*/ 	.word	0x00003390


	//   ....[50]....
        /*01d0*/ 	.word	0x000033d0


	//   ....[51]....
        /*01d4*/ 	.word	0x00003420


	//   ....[52]....
        /*01d8*/ 	.word	0x00003450


	//   ....[53]....
        /*01dc*/ 	.word	0x00003470


	//----- nvinfo : EIATTR_EXIT_INSTR_OFFSETS
	.align		4
.L_3423:
        /*01e0*/ 	.byte	0x04, 0x1c
        /*01e2*/ 	.short	(.L_3425 - .L_3424)


	//   ....[0]....
.L_3424:
        /*01e4*/ 	.word	0x00003540


	//   ....[1]....
        /*01e8*/ 	.word	0x00003ae0


	//----- nvinfo : EIATTR_MAX_THREADS
	.align		4
.L_3425:
        /*01ec*/ 	.byte	0x04, 0x05
        /*01ee*/ 	.short	(.L_3427 - .L_3426)
.L_3426:
        /*01f0*/ 	.word	0x00000020
        /*01f4*/ 	.word	0x00000001
        /*01f8*/ 	.word	0x00000001


	//----- nvinfo : EIATTR_CRS_STACK_SIZE
	.align		4
.L_3427:
        /*01fc*/ 	.byte	0x04, 0x1e
        /*01fe*/ 	.short	(.L_3429 - .L_3428)
.L_3428:
        /*0200*/ 	.word	0x00000000


	//----- nvinfo : EIATTR_CBANK_PARAM_SIZE
	.align		4
.L_3429:
        /*0204*/ 	.byte	0x03, 0x19
        /*0206*/ 	.short	0x01f0


	//----- nvinfo : EIATTR_PARAM_CBANK
	.align		4
        /*0208*/ 	.byte	0x04, 0x0a
        /*020a*/ 	.short	(.L_3431 - .L_3430)
	.align		4
.L_3430:
        /*020c*/ 	.word	index@(.nv.constant0._Z25selective_scan_bwd_kernelI32Selective_Scan_bwd_kernel_traitsILi32ELi4ELb0ELb0ELb0ELb1ELb0EffEEv12SSMParamsBwd)
        /*0210*/ 	.short	0x0210
        /*0212*/ 	.short	0x01f0


	//----- nvinfo : EIATTR_SW_WAR
	.align		4
.L_3431:
        /*0214*/ 	.byte	0x04, 0x36
        /*0216*/ 	.short	(.L_3433 - .L_3432)
.L_3432:
        /*0218*/ 	.word	0x00000008
.L_3433:


//--------------------- .nv.info._Z25selective_scan_bwd_kernelI32Selective_Scan_bwd_kernel_traitsILi32ELi4ELb0ELb0ELb0ELb1ELb1EffEEv12SSMParamsBwd --------------------------
	.section	.nv.info._Z25selective_scan_bwd_kernelI32Selective_Scan_bwd_kernel_traitsILi32ELi4ELb0ELb0ELb0ELb1ELb1EffEEv12SSMParamsBwd,"",@"SHT_CUDA_INFO"
	.sectionflags	@""
	.align	4


	//----- nvinfo : EIATTR_CUDA_API_VERSION
	.align		4
        /*0000*/ 	.byte	0x04, 0x37
        /*0002*/ 	.short	(.L_3435 - .L_3434)
.L_3434:
        /*0004*/ 	.word	0x00000082


	//----- nvinfo : EIATTR_KPARAM_INFO
	.align		4
.L_3435:
        /*0008*/ 	.byte	0x04, 0x17
        /*000a*/ 	.short	(.L_3437 - .L_3436)
.L_3436:
        /*000c*/ 	.word	0x00000000
        /*0010*/ 	.short	0x0000
        /*0012*/ 	.short	0x0000
        /*0014*/ 	.byte	0x00, 0xf0, 0xc1, 0x07


	//----- nvinfo : EIATTR_SPARSE_MMA_MASK
	.align		4
.L_3437:
        /*0018*/ 	.byte	0x03, 0x50
        /*001a*/ 	.short	0x0000


	//----- nvinfo : EIATTR_MAXREG_COUNT
	.align		4
        /*001c*/ 	.byte	0x03, 0x1b
        /*001e*/ 	.short	0x00ff


	//----- nvinfo : EIATTR_NUM_BARRIERS
	.align		4
        /*0020*/ 	.byte	0x02, 0x4c
        /*0022*/ 	.byte	0x01
	.zero		1


	//----- nvinfo : EIATTR_MERCURY_ISA_VERSION
	.align		4
        /*0024*/ 	.byte	0x03, 0x5f
        /*0026*/ 	.short	0x0101


	//----- nvinfo : EIATTR_COOP_GROUP_MASK_REGIDS
	.align		4
        /*0028*/ 	.byte	0x04, 0x29
        /*002a*/ 	.short	(.L_3439 - .L_3438)


	//   ....[0]....
.L_3438:
        /*002c*/ 	.word	0xffffffff


	//   ....[1]....
        /*0030*/ 	.word	0xffffffff


	//   ....[2]....
        /*0034*/ 	.word	0xffffffff


	//   ....[3]....
        /*0038*/ 	.word	0xffffffff


	//   ....[4]....
        /*003c*/ 	.word	0xffffffff


	//   ....[5]....
        /*0040*/ 	.word	0xffffffff


	//   ....[6]....
        /*0044*/ 	.word	0xffffffff


	//   ....[7]....
        /*0048*/ 	.word	0xffffffff


	//   ....[8]....
        /*004c*/ 	.word	0xffffffff


	//   ....[9]....
        /*0050*/ 	.word	0xffffffff


	//   ....[10]....
        /*0054*/ 	.word	0xffffffff


	//   ....[11]....
        /*0058*/ 	.word	0xffffffff


	//   ....[12]....
        /*005c*/ 	.word	0xffffffff


	//   ....[13]....
        /*0060*/ 	.word	0xffffffff


	//   ....[14]....
        /*0064*/ 	.word	0xffffffff


	//   ....[15]....
        /*0068*/ 	.word	0xffffffff


	//   ....[16]....
        /*006c*/ 	.word	0xffffffff


	//   ....[17]....
        /*0070*/ 	.word	0xffffffff


	//   ....[18]....
        /*0074*/ 	.word	0xffffffff


	//   ....[19]....
        /*0078*/ 	.word	0xffffffff


	//   ....[20]....
        /*007c*/ 	.word	0xffffffff


	//   ....[21]....
        /*0080*/ 	.word	0xffffffff


	//   ....[22]....
        /*0084*/ 	.word	0xffffffff


	//   ....[23]....
        /*0088*/ 	.word	0xffffffff


	//   ....[24]....
        /*008c*/ 	.word	0xffffffff


	//   ....[25]....
        /*0090*/ 	.word	0xffffffff


	//   ....[26]....
        /*0094*/ 	.word	0xffffffff


	//   ....[27]....
        /*0098*/ 	.word	0xffffffff


	//   ....[28]....
        /*009c*/ 	.word	0xffffffff


	//   ....[29]....
        /*00a0*/ 	.word	0xffffffff


	//   ....[30]....
        /*00a4*/ 	.word	0xffffffff


	//   ....[31]....
        /*00a8*/ 	.word	0xffffffff


	//   ....[32]....
        /*00ac*/ 	.word	0xffffffff


	//   ....[33]....
        /*00b0*/ 	.word	0xffffffff


	//   ....[34]....
        /*00b4*/ 	.word	0xffffffff


	//   ....[35]....
        /*00b8*/ 	.word	0xffffffff


	//   ....[36]....
        /*00bc*/ 	.word	0xffffffff


	//   ....[37]....
        /*00c0*/ 	.word	0xffffffff


	//   ....[38]....
        /*00c4*/ 	.word	0xffffffff


	//   ....[39]....
        /*00c8*/ 	.word	0xffffffff


	//   ....[40]....
        /*00cc*/ 	.word	0xffffffff


	//   ....[41]....
        /*00d0*/ 	.word	0xffffffff


	//   ....[42]....
        /*00d4*/ 	.word	0xffffffff


	//   ....[43]....
        /*00d8*/ 	.word	0xffffffff


	//   ....[44]....
        /*00dc*/ 	.word	0xffffffff


	//   ....[45]....
        /*00e0*/ 	.word	0xffffffff


	//   ....[46]....
        /*00e4*/ 	.word	0xffffffff


	//   ....[47]....
        /*00e8*/ 	.word	0xffffffff


	//   ....[48]....
        /*00ec*/ 	.word	0xffffffff


	//   ....[49]....
        /*00f0*/ 	.word	0xffffffff


	//   ....[50]....
        /*00f4*/ 	.word	0xffffffff


	//   ....[51]....
        /*00f8*/ 	.word	0xffffffff


	//   ....[52]....
        /*00fc*/ 	.word	0xffffffff


	//   ....[53]....
        /*0100*/ 	.word	0xffffffff


	//   ....[54]....
        /*0104*/ 	.word	0xffffffff


	//   ....[55]....
        /*0108*/ 	.word	0xffffffff


	//   ....[56]....
        /*010c*/ 	.word	0xffffffff


	//   ....[57]....
        /*0110*/ 	.word	0xffffffff


	//----- nvinfo : EIATTR_COOP_GROUP_INSTR_OFFSETS
	.align		4
.L_3439:
        /*0114*/ 	.byte	0x04, 0x28
        /*0116*/ 	.short	(.L_3441 - .L_3440)


	//   ....[0]....
.L_3440:
        /*0118*/ 	.word	0x00000a90


	//   ....[1]....
        /*011c*/ 	.word	0x00000ba0


	//   ....[2]....
        /*0120*/ 	.word	0x00000d70


	//   ....[3]....
        /*0124*/ 	.word	0x00001a10


	//   ....[4]....
        /*0128*/ 	.word	0x00001c30


	//   ....[5]....
        /*012c*/ 	.word	0x00001dd0


	//   ....[6]....
        /*0130*/ 	.word	0x000021f0


	//   ....[7]....
        /*0134*/ 	.word	0x00002b80


	//   ....[8]....
        /*0138*/ 	.word	0x00002bc0


	//   ....[9]....
        /*013c*/ 	.word	0x00002be0


	//   ....[10]....
        /*0140*/ 	.word	0x00002bf0


	//   ....[11]....
        /*0144*/ 	.word	0x00002c20


	//   ....[12]....
        /*0148*/ 	.word	0x00002c50


	//   ....[13]....
        /*014c*/ 	.word	0x00002c70


	//   ....[14]....
        /*0150*/ 	.word	0x00002c90


	//   ....[15]....
        /*0154*/ 	.word	0x00002cc0


	//   ....[16]....
        /*0158*/ 	.word	0x00002cf0


	//   ....[17]....
        /*015c*/ 	.word	0x00002d10


	//   ....[18]....
        /*0160*/ 	.word	0x00002d30


	//   ....[19]....
        /*0164*/ 	.word	0x00002d60


	//   ....[20]....
        /*0168*/ 	.word	0x00002d90


	//   ....[21]....
        /*016c*/ 	.word	0x00002dd0


	//   ....[22]....
        /*0170*/ 	.word	0x00002e00


	//   ....[23]....
        /*0174*/ 	.word	0x00002e50


	//   ....[24]....
        /*0178*/ 	.word	0x00002e70


	//   ....[25]....
        /*017c*/ 	.word	0x00002e90


	//   ....[26]....
        /*0180*/ 	.word	0x00002eb0


	//   ....[27]....
        /*0184*/ 	.word	0x00002ed0


	//   ....[28]....
        /*0188*/ 	.word	0x00002ef0


	//   ....[29]....
        /*018c*/ 	.word	0x00002f10


	//   ....[30]....
        /*0190*/ 	.word	0x00002f40


	//   ....[31]....
        /*0194*/ 	.word	0x00002f50


	//   ....[32]....
        /*0198*/ 	.word	0x00002f60


	//   ....[33]....
        /*019c*/ 	.word	0x00002f70


	//   ....[34]....
        /*01a0*/ 	.word	0x00002f80


	//   ....[35]....
        /*01a4*/ 	.word	0x00003170


	//   ....[36]....
        /*01a8*/ 	.word	0x000031b0


	//   ....[37]....
        /*01ac*/ 	.word	0x00003280


	//   ....[38]....
        /*01b0*/ 	.word	0x000032a0


	//   ....[39]....
        /*01b4*/ 	.word	0x000032d0


	//   ....[40]....
        /*01b8*/ 	.word	0x000032f0


	//   ....[41]....
        /*01bc*/ 	.word	0x00003320


	//   ....[42]....
        /*01c0*/ 	.word	0x00003340


	//   ....[43]....
        /*01c4*/ 	.word	0x00003370


	//   ....[44]....
        /*01c8*/ 	.word	0x00003390


	//   ....[45]....
        /*01cc*/ 	.word	0x00003760


	//   ....[46]....
        /*01d0*/ 	.word	0x000037a0


	//   ....[47]....
        /*01d4*/ 	.word	0x00003cc0


	//   ....[48]....
        /*01d8*/ 	.word	0x000040b0


	//   ....[49]....
        /*01dc*/ 	.word	0x00004100


	//   ....[50]....
        /*01e0*/ 	.word	0x00004150


	//   ....[51]....
        /*01e4*/ 	.word	0x00004180


	//   ....[52]....
        /*01e8*/ 	.word	0x000041a0


	//   ....[53]....
        /*01ec*/ 	.word	0x00004280


	//   ....[54]....
        /*01f0*/ 	.word	0x000042c0


	//   ....[55]....
        /*01f4*/ 	.word	0x00004310


	//   ....[56]....
        /*01f8*/ 	.word	0x00004340


	//   ....[57]....
        /*01fc*/ 	.word	0x00004360


	//----- nvinfo : EIATTR_EXIT_INSTR_OFFSETS
	.align		4
.L_3441:
        /*0200*/ 	.byte	0x04, 0x1c
        /*0202*/ 	.short	(.L_3443 - .L_3442)


	//   ....[0]....
.L_3442:
        /*0204*/ 	.word	0x00004430


	//   ....[1]....
        /*0208*/ 	.word	0x000049d0


	//----- nvinfo : EIATTR_MAX_THREADS
	.align		4
.L_3443:
        /*020c*/ 	.byte	0x04, 0x05
        /*020e*/ 	.short	(.L_3445 - .L_3444)
.L_3444:
        /*0210*/ 	.word	0x00000020
        /*0214*/ 	.word	0x00000001
        /*0218*/ 	.word	0x00000001


	//----- nvinfo : EIATTR_CRS_STACK_SIZE
	.align		4
.L_3445:
        /*021c*/ 	.byte	0x04, 0x1e
        /*021e*/ 	.short	(.L_3447 - .L_3446)
.L_3446:
        /*0220*/ 	.word	0x00000000


	//----- nvinfo : EIATTR_CBANK_PARAM_SIZE
	.align		4
.L_3447:
        /*0224*/ 	.byte	0x03, 0x19
        /*0226*/ 	.short	0x01f0


	//----- nvinfo : EIATTR_PARAM_CBANK
	.align		4
        /*0228*/ 	.byte	0x04, 0x0a
        /*022a*/ 	.short	(.L_3449 - .L_3448)
	.align		4
.L_3448:
        /*022c*/ 	.word	index@(.nv.constant0._Z25selective_scan_bwd_kernelI32Selective_Scan_bwd_kernel_traitsILi32ELi4ELb0ELb0ELb0ELb1ELb1EffEEv12SSMParamsBwd)
        /*0230*/ 	.short	0x0210
        /*0232*/ 	.short	0x01f0


	//----- nvinfo : EIATTR_SW_WAR
	.align		4
.L_3449:
        /*0234*/ 	.byte	0x04, 0x36
        /*0236*/ 	.short	(.L_3451 - .L_3450)
.L_3450:
        /*0238*/ 	.word	0x00000008
.L_3451:


//--------------------- .nv.info._Z25selective_scan_bwd_kernelI32Selective_Scan_bwd_kernel_traitsILi32ELi4ELb0ELb0ELb1ELb0ELb0EffEEv12SSMParamsBwd --------------------------
	.section	.nv.info._Z25selective_scan_bwd_kernelI32Selective_Scan_bwd_kernel_traitsILi32ELi4ELb0ELb0ELb1ELb0ELb0EffEEv12SSMParamsBwd,"",@"SHT_CUDA_INFO"
	.sectionflags	@""
	.align	4


	//----- nvinfo : EIATTR_CUDA_API_VERSION
	.align		4
        /*0000*/ 	.byte	0x04, 0x37
        /*0002*/ 	.short	(.L_3453 - .L_3452)
.L_3452:
        /*0004*/ 	.word	0x00000082


	//----- nvinfo : EIATTR_KPARAM_INFO
	.align		4
.L_3453:
        /*0008*/ 	.byte	0x04, 0x17
        /*000a*/ 	.short	(.L_3455 - .L_3454)
.L_3454:
        /*000c*/ 	.word	0x00000000
        /*0010*/ 	.short	0x0000
        /*0012*/ 	.short	0x0000
        /*0014*/ 	.byte	0x00, 0xf0, 0xc1, 0x07


	//----- nvinfo : EIATTR_SPARSE_MMA_MASK
	.align		4
.L_3455:
        /*0018*/ 	.byte	0x03, 0x50
        /*001a*/ 	.short	0x0000


	//----- nvinfo : EIATTR_MAXREG_COUNT
	.align		4
        /*001c*/ 	.byte	0x03, 0x1b
        /*001e*/ 	.short	0x00ff


	//----- nvinfo : EIATTR_NUM_BARRIERS
	.align		4
        /*0020*/ 	.byte	0x02, 0x4c
        /*0022*/ 	.byte	0x01
	.zero		1


	//----- nvinfo : EIATTR_MERCURY_ISA_VERSION
	.align		4
        /*0024*/ 	.byte	0x03, 0x5f
        /*0026*/ 	.short	0x0101


	//----- nvinfo : EIATTR_COOP_GROUP_MASK_REGIDS
	.align		4
        /*0028*/ 	.byte	0x04, 0x29
        /*002a*/ 	.short	(.L_3457 - .L_3456)


	//   ....[0]....
.L_3456:
        /*002c*/ 	.word	0xffffffff


	//   ....[1]....
        /*0030*/ 	.word	0xffffffff


	//   ....[2]....
        /*0034*/ 	.word	0xffffffff


	//   ....[3]....
        /*0038*/ 	.word	0xffffffff


	//   ....[4]....
        /*003c*/ 	.word	0xffffffff


	//   ....[5]....
        /*0040*/ 	.word	0xffffffff


	//   ....[6]....
        /*0044*/ 	.word	0xffffffff


	//   ....[7]....
        /*0048*/ 	.word	0xffffffff


	//   ....[8]....
        /*004c*/ 	.word	0xffffffff


	//   ....[9]....
        /*0050*/ 	.word	0xffffffff


	//   ....[10]....
        /*0054*/ 	.word	0xffffffff


	//   ....[11]....
        /*0058*/ 	.word	0xffffffff


	//   ....[12]....
        /*005c*/ 	.word	0xffffffff


	//   ....[13]....
        /*0060*/ 	.word	0xffffffff


	//   ....[14]....
        /*0064*/ 	.word	0xffffffff


	//   ....[15]....
        /*0068*/ 	.word	0xffffffff


	//   ....[16]....
        /*006c*/ 	.word	0xffffffff


	//   ....[17]....
        /*0070*/ 	.word	0xffffffff


	//   ....[18]....
        /*0074*/ 	.word	0xffffffff


	//   ....[19]....
        /*0078*/ 	.word	0xffffffff


	//   ....[20]....
        /*007c*/ 	.word	0xffffffff


	//   ....[21]....
        /*0080*/ 	.word	0xffffffff


	//   ....[22]....
        /*0084*/ 	.word	0xffffffff


	//   ....[23]....
        /*0088*/ 	.word	0xffffffff


	//   ....[24]....
        /*008c*/ 	.word	0xffffffff


	//   ....[25]....
        /*0090*/ 	.word	0xffffffff


	//   ....[26]....
        /*0094*/ 	.word	0xffffffff


	//   ....[27]....
        /*0098*/ 	.word	0xffffffff


	//   ....[28]....
        /*009c*/ 	.word	0xffffffff


	//   ....[29]....
        /*00a0*/ 	.word	0xffffffff


	//   ....[30]....
        /*00a4*/ 	.word	0xffffffff


	//   ....[31]....
        /*00a8*/ 	.word	0xffffffff


	//   ....[32]....
        /*00ac*/ 	.word	0xffffffff


	//   ....[33]....
        /*00b0*/ 	.word	0xffffffff


	//   ....[34]....
        /*00b4*/ 	.word	0xffffffff


	//   ....[35]....
        /*00b8*/ 	.word	0xffffffff


	//   ....[36]....
        /*00bc*/ 	.word	0xffffffff


	//   ....[37]....
        /*00c0*/ 	.word	0xffffffff


	//   ....[38]....
        /*00c4*/ 	.word	0xffffffff


	//   ....[39]....
        /*00c8*/ 	.word	0xffffffff


	//   ....[40]....
        /*00cc*/ 	.word	0xffffffff


	//   ....[41]....
        /*00d0*/ 	.word	0xffffffff


	//   ....[42]....
        /*00d4*/ 	.word	0xffffffff


	//   ....[43]....
        /*00d8*/ 	.word	0xffffffff


	//   ....[44]....
        /*00dc*/ 	.word	0xffffffff


	//   ....[45]....
        /*00e0*/ 	.word	0xffffffff


	//   ....[46]....
        /*00e4*/ 	.word	0xffffffff


	//   ....[47]....
        /*00e8*/ 	.word	0xffffffff


	//   ....[48]....
        /*00ec*/ 	.word	0xffffffff


	//   ....[49]....
        /*00f0*/ 	.word	0xffffffff


	//   ....[50]....
        /*00f4*/ 	.word	0xffffffff


	//   ....[51]....
        /*00f8*/ 	.word	0xffffffff


	//   ....[52]....
        /*00fc*/ 	.word	0xffffffff


	//   ....[53]....
        /*0100*/ 	.word	0xffffffff


	//----- nvinfo : EIATTR_COOP_GROUP_INSTR_OFFSETS
	.align		4
.L_3457:
        /*0104*/ 	.byte	0x04, 0x28
        /*0106*/ 	.short	(.L_3459 - .L_3458)


	//   ....[0]....
.L_3458:
        /*0108*/ 	.word	0x00000da0


	//   ....[1]....
        /*010c*/ 	.word	0x00000ec0


	//   ....[2]....
        /*0110*/ 	.word	0x00000fc0


	//   ....[3]....
        /*0114*/ 	.word	0x000017d0


	//   ....[4]....
        /*0118*/ 	.word	0x00001aa0


	//   ....[5]....
        /*011c*/ 	.word	0x00001ae0


	//   ....[6]....
        /*0120*/ 	.word	0x00001af0


	//   ....[7]....
        /*0124*/ 	.word	0x00001b00


	//   ....[8]....
        /*0128*/ 	.word	0x00001b30


	//   ....[9]....
        /*012c*/ 	.word	0x00001b60


	//   ....[10]....
        /*0130*/ 	.word	0x00001b80


	//   ....[11]....
        /*0134*/ 	.word	0x00001ba0


	//   ....[12]....
        /*0138*/ 	.word	0x00001bd0


	//   ....[13]....
        /*013c*/ 	.word	0x00001c00


	//   ....[14]....
        /*0140*/ 	.word	0x00001c20


	//   ....[15]....
        /*0144*/ 	.word	0x00001c40


	//   ....[16]....
        /*0148*/ 	.word	0x00001cb0


	//   ....[17]....
        /*014c*/ 	.word	0x00001ce0


	//   ....[18]....
        /*0150*/ 	.word	0x00001d10


	//   ....[19]....
        /*0154*/ 	.word	0x00001d20


	//   ....[20]....
        /*0158*/ 	.word	0x00001d90


	//   ....[21]....
        /*015c*/ 	.word	0x00001db0


	//   ....[22]....
        /*0160*/ 	.word	0x00001dc0


	//   ....[23]....
        /*0164*/ 	.word	0x00001dd0


	//   ....[24]....
        /*0168*/ 	.word	0x00001df0


	//   ....[25]....
        /*016c*/ 	.word	0x00001e20


	//   ....[26]....
        /*0170*/ 	.word	0x00001e40


	//   ....[27]....
        /*0174*/ 	.word	0x00001e60


	//   ....[28]....
        /*0178*/ 	.word	0x00001e70


	//   ....[29]....
        /*017c*/ 	.word	0x00001e80


	//   ....[30]....
        /*0180*/ 	.word	0x00001e90


	//   ....[31]....
        /*0184*/ 	.word	0x00001ea0


	//   ....[32]....
        /*0188*/ 	.word	0x00002430


	//   ....[33]....
        /*018c*/ 	.word	0x00002470


	//   ....[34]....
        /*0190*/ 	.word	0x00002550


	//   ....[35]....
        /*0194*/ 	.word	0x00002570


	//   ....[36]....
        /*0198*/ 	.word	0x000025b0


	//   ....[37]....
        /*019c*/ 	.word	0x000025d0


	//   ....[38]....
        /*01a0*/ 	.word	0x00002600


	//   ....[39]....
        /*01a4*/ 	.word	0x00002620


	//   ....[40]....
        /*01a8*/ 	.word	0x00002650


	//   ....[41]....
        /*01ac*/ 	.word	0x00002670


	//   ....[42]....
        /*01b0*/ 	.word	0x00002910


	//   ....[43]....
        /*01b4*/ 	.word	0x00002c70


	//   ....[44]....
        /*01b8*/ 	.word	0x00003070


	//   ....[45]....
        /*01bc*/ 	.word	0x000030c0


	//   ....[46]....
        /*01c0*/ 	.word	0x00003110


	//   ....[47]....
        /*01c4*/ 	.word	0x00003140


	//   ....[48]....
        /*01c8*/ 	.word	0x00003160


	//   ....[49]....
        /*01cc*/ 	.word	0x00003240


	//   ....[50]....
        /*01d0*/ 	.word	0x00003280


	//   ....[51]....
        /*01d4*/ 	.word	0x000032d0


	//   ....[52]....
        /*01d8*/ 	.word	0x00003300


	//   ....[53]....
        /*01dc*/ 	.word	0x00003320


	//----- nvinfo : EIATTR_EXIT_INSTR_OFFSETS
	.align		4
.L_3459:
        /*01e0*/ 	.byte	0x04, 0x1c
        /*01e2*/ 	.short	(.L_3461 - .L_3460)


	//   ....[0]....
.L_3460:
        /*01e4*/ 	.word	0x000033f0


	//   ....[1]....
        /*01e8*/ 	.word	0x000036d0


	//----- nvinfo : EIATTR_MAX_THREADS
	.align		4
.L_3461:
        /*01ec*/ 	.byte	0x04, 0x05
        /*01ee*/ 	.short	(.L_3463 - .L_3462)
.L_3462:
        /*01f0*/ 	.word	0x00000020
        /*01f4*/ 	.word	0x00000001
        /*01f8*/ 	.word	0x00000001


	//----- nvinfo : EIATTR_CRS_STACK_SIZE
	.align		4
.L_3463:
        /*01fc*/ 	.byte	0x04, 0x1e
        /*01fe*/ 	.short	(.L_3465 - .L_3464)
.L_3464:
        /*0200*/ 	.word	0x00000000


	//----- nvinfo : EIATTR_CBANK_PARAM_SIZE
	.align		4
.L_3465:
        /*0204*/ 	.byte	0x03, 0x19
        /*0206*/ 	.short	0x01f0


	//----- nvinfo : EIATTR_PARAM_CBANK
	.align		4
        /*0208*/ 	.byte	0x04, 0x0a
        /*020a*/ 	.short	(.L_3467 - .L_3466)
	.align		4
.L_3466:
        /*020c*/ 	.word	index@(.nv.constant0._Z25selective_scan_bwd_kernelI32Selective_Scan_bwd_kernel_traitsILi32ELi4ELb0ELb0ELb1ELb0ELb0EffEEv12SSMParamsBwd)
        /*0210*/ 	.short	0x0210
        /*0212*/ 	.short	0x01f0


	//----- nvinfo : EIATTR_SW_WAR
	.align		4
.L_3467:
        /*0214*/ 	.byte	0x04, 0x36
        /*0216*/ 	.short	(.L_3469 - .L_3468)
.L_3468:
        /*0218*/ 	.word	0x00000008
.L_3469:


//--------------------- .nv.info._Z25selective_scan_bwd_kernelI32Selective_Scan_bwd_kernel_traitsILi32ELi4ELb0ELb0ELb1ELb0ELb1EffEEv12SSMParamsBwd --------------------------
	.section	.nv.info._Z25selective_scan_bwd_kernelI32Selective_Scan_bwd_kernel_traitsILi32ELi4ELb0ELb0ELb1ELb0ELb1EffEEv12SSMParamsBwd,"",@"SHT_CUDA_INFO"
	.sectionflags	@""
	.align	4


	//----- nvinfo : EIATTR_CUDA_API_VERSION
	.align		4
        /*0000*/ 	.byte	0x04, 0x37
        /*0002*/ 	.short	(.L_3471 - .L_3470)
.L_3470:
        /*0004*/ 	.word	0x00000082


	//----- nvinfo : EIATTR_KPARAM_INFO
	.align		4
.L_3471:
        /*0008*/ 	.byte	0x04, 0x17
        /*000a*/ 	.short	(.L_3473 - .L_3472)
.L_3472:
        /*000c*/ 	.word	0x00000000
        /*0010*/ 	.short	0x0000
        /*0012*/ 	.short	0x0000
        /*0014*/ 	.byte	0x00, 0xf0, 0xc1, 0x07


	//----- nvinfo : EIATTR_SPARSE_MMA_MASK
	.align		4
.L_3473:
        /*0018*/ 	.byte	0x03, 0x50
        /*001a*/ 	.short	0x0000


	//----- nvinfo : EIATTR_MAXREG_COUNT
	.align		4
        /*001c*/ 	.byte	0x03, 0x1b
        /*001e*/ 	.short	0x00ff


	//----- nvinfo : EIATTR_NUM_BARRIERS
	.align		4
        /*0020*/ 	.byte	0x02, 0x4c
        /*0022*/ 	.byte	0x01
	.zero		1


	//----- nvinfo : EIATTR_MERCURY_ISA_VERSION
	.align		4
        /*0024*/ 	.byte	0x03, 0x5f
        /*0026*/ 	.short	0x0101


	//----- nvinfo : EIATTR_COOP_GROUP_MASK_REGIDS
	.align		4
        /*0028*/ 	.byte	0x04, 0x29
        /*002a*/ 	.short	(.L_3475 - .L_3474)


	//   ....[0]....
.L_3474:
        /*002c*/ 	.word	0xffffffff


	//   ....[1]....
        /*0030*/ 	.word	0xffffffff


	//   ....[2]....
        /*0034*/ 	.word	0xffffffff


	//   ....[3]....
        /*0038*/ 	.word	0xffffffff


	//   ....[4]....
        /*003c*/ 	.word	0xffffffff


	//   ....[5]....
        /*0040*/ 	.word	0xffffffff


	//   ....[6]....
        /*0044*/ 	.word	0xffffffff


	//   ....[7]....
        /*0048*/ 	.word	0xffffffff


	//   ....[8]....
        /*004c*/ 	.word	0xffffffff


	//   ....[9]....
        /*0050*/ 	.word	0xffffffff


	//   ....[10]....
        /*0054*/ 	.word	0xffffffff


	//   ....[11]....
        /*0058*/ 	.word	0xffffffff


	//   ....[12]....
        /*005c*/ 	.word	0xffffffff


	//   ....[13]....
        /*0060*/ 	.word	0xffffffff


	//   ....[14]....
        /*0064*/ 	.word	0xffffffff


	//   ....[15]....
        /*0068*/ 	.word	0xffffffff


	//   ....[16]....
        /*006c*/ 	.word	0xffffffff


	//   ....[17]....
        /*0070*/ 	.word	0xffffffff


	//   ....[18]....
        /*0074*/ 	.word	0xffffffff


	//   ....[19]....
        /*0078*/ 	.word	0xffffffff


	//   ....[20]....
        /*007c*/ 	.word	0xffffffff


	//   ....[21]....
        /*0080*/ 	.word	0xffffffff


	//   ....[22]....
        /*0084*/ 	.word	0xffffffff


	//   ....[23]....
        /*0088*/ 	.word	0xffffffff


	//   ....[24]....
        /*008c*/ 	.word	0xffffffff


	//   ....[25]....
        /*0090*/ 	.word	0xffffffff


	//   ....[26]....
        /*0094*/ 	.word	0xffffffff


	//   ....[27]....
        /*0098*/ 	.word	0xffffffff


	//   ....[28]....
        /*009c*/ 	.word	0xffffffff


	//   ....[29]....
        /*00a0*/ 	.word	0xffffffff


	//   ....[30]....
        /*00a4*/ 	.word	0xffffffff


	//   ....[31]....
        /*00a8*/ 	.word	0xffffffff


	//   ....[32]....
        /*00ac*/ 	.word	0xffffffff


	//   ....[33]....
        /*00b0*/ 	.word	0xffffffff


	//   ....[34]....
        /*00b4*/ 	.word	0xffffffff


	//   ....[35]....
        /*00b8*/ 	.word	0xffffffff


	//   ....[36]....
        /*00bc*/ 	.word	0xffffffff


	//   ....[37]....
        /*00c0*/ 	.word	0xffffffff


	//   ....[38]....
        /*00c4*/ 	.word	0xffffffff


	//   ....[39]....
        /*00c8*/ 	.word	0xffffffff


	//   ....[40]....
        /*00cc*/ 	.word	0xffffffff


	//   ....[41]....
        /*00d0*/ 	.word	0xffffffff


	//   ....[42]....
        /*00d4*/ 	.word	0xffffffff


	//   ....[43]....
        /*00d8*/ 	.word	0xffffffff


	//   ....[44]....
        /*00dc*/ 	.word	0xffffffff


	//   ....[45]....
        /*00e0*/ 	.word	0xffffffff


	//   ....[46]....
        /*00e4*/ 	.word	0xffffffff


	//   ....[47]....
        /*00e8*/ 	.word	0xffffffff


	//   ....[48]....
        /*00ec*/ 	.word	0xffffffff


	//   ....[49]....
        /*00f0*/ 	.word	0xffffffff


	//   ....[50]....
        /*00f4*/ 	.word	0xffffffff


	//   ....[51]....
        /*00f8*/ 	.word	0xffffffff


	//   ....[52]....
        /*00fc*/ 	.word	0xffffffff


	//   ....[53]....
        /*0100*/ 	.word	0xffffffff


	//   ....[54]....
        /*0104*/ 	.word	0xffffffff


	//   ....[55]....
        /*0108*/ 	.word	0xffffffff


	//   ....[56]....
        /*010c*/ 	.word	0xffffffff


	//   ....[57]....
        /*0110*/ 	.word	0xffffffff


	//----- nvinfo : EIATTR_COOP_GROUP_INSTR_OFFSETS
	.align		4
.L_3475:
        /*0114*/ 	.byte	0x04, 0x28
        /*0116*/ 	.short	(.L_3477 - .L_3476)


	//   ....[0]....
.L_3476:
        /*0118*/ 	.word	0x00000d20


	//   ....[1]....
        /*011c*/ 	.word	0x00000e50


	//   ....[2]....
        /*0120*/ 	.word	0x00001100


	//   ....[3]....
        /*0124*/ 	.word	0x000013a0


	//   ....[4]....
        /*0128*/ 	.word	0x00001560


	//   ....[5]....
        /*012c*/ 	.word	0x00001760


	//   ....[6]....
        /*0130*/ 	.word	0x00001b80


	//   ....[7]....
        /*0134*/ 	.word	0x00002670


	//   ....[8]....
        /*0138*/ 	.word	0x00002930


	//   ....[9]....
        /*013c*/ 	.word	0x00002970


	//   ....[10]....
        /*0140*/ 	.word	0x00002990


	//   ....[11]....
        /*0144*/ 	.word	0x000029a0


	//   ....[12]....
        /*0148*/ 	.word	0x000029d0


	//   ....[13]....
        /*014c*/ 	.word	0x00002a00


	//   ....[14]....
        /*0150*/ 	.word	0x00002a20


	//   ....[15]....
        /*0154*/ 	.word	0x00002a40


	//   ....[16]....
        /*0158*/ 	.word	0x00002a70


	//   ....[17]....
        /*015c*/ 	.word	0x00002aa0


	//   ....[18]....
        /*0160*/ 	.word	0x00002ac0


	//   ....[19]....
        /*0164*/ 	.word	0x00002ae0


	//   ....[20]....
        /*0168*/ 	.word	0x00002b20


	//   ....[21]....
        /*016c*/ 	.word	0x00002b60


	//   ....[22]....
        /*0170*/ 	.word	0x00002b90


	//   ....[23]....
        /*0174*/ 	.word	0x00002bc0


	//   ....[24]....
        /*0178*/ 	.word	0x00002c10


	//   ....[25]....
        /*017c*/ 	.word	0x00002c40


	//   ....[26]....
        /*0180*/ 	.word	0x00002c60


	//   ....[27]....
        /*0184*/ 	.word	0x00002c70


	//   ....[28]....
        /*0188*/ 	.word	0x00002ca0


	//   ....[29]....
        /*018c*/ 	.word	0x00002cc0


	//   ....[30]....
        /*0190*/ 	.word	0x00002ce0


	//   ....[31]....
        /*0194*/ 	.word	0x00002cf0


	//   ....[32]....
        /*0198*/ 	.word	0x00002d10


	//   ....[33]....
        /*019c*/ 	.word	0x00002d40


	//   ....[34]....
        /*01a0*/ 	.word	0x00002d50


	//   ....[35]....
        /*01a4*/ 	.word	0x00002d60


	//   ....[36]....
        /*01a8*/ 	.word	0x000032c0


	//   ....[37]....
        /*01ac*/ 	.word	0x00003300


	//   ....[38]....
        /*01b0*/ 	.word	0x00003400


	//   ....[39]....
        /*01b4*/ 	.word	0x00003420


	//   ....[40]....
        /*01b8*/ 	.word	0x00003450


	//   ....[41]....
        /*01bc*/ 	.word	0x00003470


	//   ....[42]....
        /*01c0*/ 	.word	0x000034a0


	//   ....[43]....
        /*01c4*/ 	.word	0x000034c0


	//   ....[44]....
        /*01c8*/ 	.word	0x000034f0


	//   ....[45]....
        /*01cc*/ 	.word	0x00003510


	//   ....[46]....
        /*01d0*/ 	.word	0x00003790


	//   ....[47]....
        /*01d4*/ 	.word	0x00003ac0


	//   ....[48]....
        /*01d8*/ 	.word	0x00003ef0


	//   ....[49]....
        /*01dc*/ 	.word	0x00003f40


	//   ....[50]....
        /*01e0*/ 	.word	0x00003f90


	//   ....[51]....
        /*01e4*/ 	.word	0x00003fc0


	//   ....[52]....
        /*01e8*/ 	.word	0x00003fe0


	//   ....[53]....
        /*01ec*/ 	.word	0x000040c0


	//   ....[54]....
        /*01f0*/ 	.word	0x00004100


	//   ....[55]....
        /*01f4*/ 	.word	0x00004150


	//   ....[56]....
        /*01f8*/ 	.word	0x00004180


	//   ....[57]....
        /*01fc*/ 	.word	0x000041a0


	//----- nvinfo : EIATTR_EXIT_INSTR_OFFSETS
	.align		4
.L_3477:
        /*0200*/ 	.byte	0x04, 0x1c
        /*0202*/ 	.short	(.L_3479 - .L_3478)


	//   ....[0]....
.L_3478:
        /*0204*/ 	.word	0x00004270


	//   ....[1]....
        /*0208*/ 	.word	0x00004550


	//----- nvinfo : EIATTR_MAX_THREADS
	.align		4
.L_3479:
        /*020c*/ 	.byte	0x04, 0x05
        /*020e*/ 	.short	(.L_3481 - .L_3480)
.L_3480:
        /*0210*/ 	.word	0x00000020
        /*0214*/ 	.word	0x00000001
        /*0218*/ 	.word	0x00000001


	//----- nvinfo : EIATTR_CRS_STACK_SIZE
	.align		4
.L_3481:
        /*021c*/ 	.byte	0x04, 0x1e
        /*021e*/ 	.short	(.L_3483 - .L_3482)
.L_3482:
        /*0220*/ 	.word	0x00000000


	//----- nvinfo : EIATTR_CBANK_PARAM_SIZE
	.align		4
.L_3483:
        /*0224*/ 	.byte	0x03, 0x19
        /*0226*/ 	.short	0x01f0


	//----- nvinfo : EIATTR_PARAM_CBANK
	.align		4
        /*0228*/ 	.byte	0x04, 0x0a
        /*022a*/ 	.short	(.L_3485 - .L_3484)
	.align		4
.L_3484:
        /*022c*/ 	.word	index@(.nv.constant0._Z25selective_scan_bwd_kernelI32Selective_Scan_bwd_kernel_traitsILi32ELi4ELb0ELb0ELb1ELb0ELb1EffEEv12SSMParamsBwd)
        /*0230*/ 	.short	0x0210
        /*0232*/ 	.short	0x01f0


	//----- nvinfo : EIATTR_SW_WAR
	.align		4
.L_3485:
        /*0234*/ 	.byte	0x04, 0x36
        /*0236*/ 	.short	(.L_3487 - .L_3486)
.L_3486:
        /*0238*/ 	.word	0x00000008
.L_3487:


//--------------------- .nv.info._Z25selective_scan_bwd_kernelI32Selective_Scan_bwd_kernel_traitsILi32ELi4ELb0ELb0ELb1ELb1ELb0EffEEv12SSMParamsBwd --------------------------
	.section	.nv.info._Z25selective_scan_bwd_kernelI32Selective_Scan_bwd_kernel_traitsILi32ELi4ELb0ELb0ELb1ELb1ELb0EffEEv12SSMParamsBwd,"",@"SHT_CUDA_INFO"
	.sectionflags	@""
	.align	4


	//----- nvinfo : EIATTR_CUDA_API_VERSION
	.align		4
        /*0000*/ 	.byte	0x04, 0x37
        /*0002*/ 	.short	(.L_3489 - .L_3488)
.L_3488:
        /*0004*/ 	.word	0x00000082


	//----- nvinfo : EIATTR_KPARAM_INFO
	.align		4
.L_3489:
        /*0008*/ 	.byte	0x04, 0x17
        /*000a*/ 	.short	(.L_3491 - .L_3490)
.L_3490:
        /*000c*/ 	.word	0x00000000
        /*0010*/ 	.short	0x0000
        /*0012*/ 	.short	0x0000
        /*0014*/ 	.byte	0x00, 0xf0, 0xc1, 0x07


	//----- nvinfo : EIATTR_SPARSE_MMA_MASK
	.align		4
.L_3491:
        /*0018*/ 	.byte	0x03, 0x50
        /*001a*/ 	.short	0x0000


	//----- nvinfo : EIATTR_MAXREG_COUNT
	.align		4
        /*001c*/ 	.byte	0x03, 0x1b
        /*001e*/ 	.short	0x00ff


	//----- nvinfo : EIATTR_NUM_BARRIERS
	.align		4
        /*0020*/ 	.byte	0x02, 0x4c
        /*0022*/ 	.byte	0x01
	.zero		1


	//----- nvinfo : EIATTR_MERCURY_ISA_VERSION
	.align		4
        /*0024*/ 	.byte	0x03, 0x5f
        /*0026*/ 	.short	0x0101


	//----- nvinfo : EIATTR_COOP_GROUP_MASK_REGIDS
	.align		4
        /*0028*/ 	.byte	0x04, 0x29
        /*002a*/ 	.short	(.L_3493 - .L_3492)


	//   ....[0]....
.L_3492:
        /*002c*/ 	.word	0xffffffff


	//   ....[1]....
        /*0030*/ 	.word	0xffffffff


	//   ....[2]....
        /*0034*/ 	.word	0xffffffff


	//   ....[3]....
        /*0038*/ 	.word	0xffffffff


	//   ....[4]....
        /*003c*/ 	.word	0xffffffff


	//   ....[5]....
        /*0040*/ 	.word	0xffffffff


	//   ....[6]....
        /*0044*/ 	.word	0xffffffff


	//   ....[7]....
        /*0048*/ 	.word	0xffffffff


	//   ....[8]....
        /*004c*/ 	.word	0xffffffff


	//   ....[9]....
        /*0050*/ 	.word	0xffffffff


	//   ....[10]....
        /*0054*/ 	.word	0xffffffff


	//   ....[11]....
        /*0058*/ 	.word	0xffffffff


	//   ....[12]....
        /*005c*/ 	.word	0xffffffff


	//   ....[13]....
        /*0060*/ 	.word	0xffffffff


	//   ....[14]....
        /*0064*/ 	.word	0xffffffff


	//   ....[15]....
        /*0068*/ 	.word	0xffffffff


	//   ....[16]....
        /*006c*/ 	.word	0xffffffff


	//   ....[17]....
        /*0070*/ 	.word	0xffffffff


	//   ....[18]....
        /*0074*/ 	.word	0xffffffff


	//   ....[19]....
        /*0078*/ 	.word	0xffffffff


	//   ....[20]....
        /*007c*/ 	.word	0xffffffff


	//   ....[21]....
        /*0080*/ 	.word	0xffffffff


	//   ....[22]....
        /*0084*/ 	.word	0xffffffff


	//   ....[23]....
        /*0088*/ 	.word	0xffffffff


	//   ....[24]....
        /*008c*/ 	.word	0xffffffff


	//   ....[25]....
        /*0090*/ 	.word	0xffffffff


	//   ....[26]....
        /*0094*/ 	.word	0xffffffff


	//   ....[27]....
        /*0098*/ 	.word	0xffffffff


	//   ....[28]....
        /*009c*/ 	.word	0xffffffff


	//   ....[29]....
        /*00a0*/ 	.word	0xffffffff


	//   ....[30]....
        /*00a4*/ 	.word	0xffffffff


	//   ....[31]....
        /*00a8*/ 	.word	0xffffffff


	//   ....[32]....
        /*00ac*/ 	.word	0xffffffff


	//   ....[33]....
        /*00b0*/ 	.word	0xffffffff


	//   ....[34]....
        /*00b4*/ 	.word	0xffffffff


	//   ....[35]....
        /*00b8*/ 	.word	0xffffffff


	//   ....[36]....
        /*00bc*/ 	.word	0xffffffff


	//   ....[37]....
        /*00c0*/ 	.word	0xffffffff


	//   ....[38]....
        /*00c4*/ 	.word	0xffffffff


	//   ....[39]....
        /*00c8*/ 	.word	0xffffffff


	//   ....[40]....
        /*00cc*/ 	.word	0xffffffff


	//   ....[41]....
        /*00d0*/ 	.word	0xffffffff


	//   ....[42]....
        /*00d4*/ 	.word	0xffffffff


	//   ....[43]....
        /*00d8*/ 	.word	0xffffffff


	//   ....[44]....
        /*00dc*/ 	.word	0xffffffff


	//   ....[45]....
        /*00e0*/ 	.word	0xffffffff


	//   ....[46]....
        /*00e4*/ 	.word	0xffffffff


	//   ....[47]....
        /*00e8*/ 	.word	0xffffffff


	//   ....[48]....
        /*00ec*/ 	.word	0xffffffff


	//   ....[49]....
        /*00f0*/ 	.word	0xffffffff


	//   ....[50]....
        /*00f4*/ 	.word	0xffffffff


	//   ....[51]....
        /*00f8*/ 	.word	0xffffffff


	//   ....[52]....
        /*00fc*/ 	.word	0xffffffff


	//   ....[53]....
        /*0100*/ 	.word	0xffffffff


	//   ....[54]....
        /*0104*/ 	.word	0xffffffff


	//----- nvinfo : EIATTR_COOP_GROUP_INSTR_OFFSETS
	.align		4
.L_3493:
        /*0108*/ 	.byte	0x04, 0x28
        /*010a*/ 	.short	(.L_3495 - .L_3494)


	//   ....[0]....
.L_3494:
        /*010c*/ 	.word	0x00000da0


	//   ....[1]....
        /*0110*/ 	.word	0x00000e70


	//   ....[2]....
        /*0114*/ 	.word	0x00000fc0


	//   ....[3]....
        /*0118*/ 	.word	0x00001fe0


	//   ....[4]....
        /*011c*/ 	.word	0x000022b0


	//   ....[5]....
        /*0120*/ 	.word	0x000022f0


	//   ....[6]....
        /*0124*/ 	.word	0x00002300


	//   ....[7]....
        /*0128*/ 	.word	0x00002310


	//   ....[8]....
        /*012c*/ 	.word	0x00002320


	//   ....[9]....
        /*0130*/ 	.word	0x00002350


	//   ....[10]....
        /*0134*/ 	.word	0x00002380


	//   ....[11]....
        /*0138*/ 	.word	0x000023a0


	//   ....[12]....
        /*013c*/ 	.word	0x000023c0


	//   ....[13]....
        /*0140*/ 	.word	0x000023f0


	//   ....[14]....
        /*0144*/ 	.word	0x00002420


	//   ....[15]....
        /*0148*/ 	.word	0x00002440


	//   ....[16]....
        /*014c*/ 	.word	0x00002460


	//   ....[17]....
        /*0150*/ 	.word	0x000024a0


	//   ....[18]....
        /*0154*/ 	.word	0x000024e0


	//   ....[19]....
        /*0158*/ 	.word	0x00002520


	//   ....[20]....
        /*015c*/ 	.word	0x00002540


	//   ....[21]....
        /*0160*/ 	.word	0x00002590


	//   ....[22]....
        /*0164*/ 	.word	0x000025c0


	//   ....[23]....
        /*0168*/ 	.word	0x000025e0


	//   ....[24]....
        /*016c*/ 	.word	0x000025f0


	//   ....[25]....
        /*0170*/ 	.word	0x00002630


	//   ....[26]....
        /*0174*/ 	.word	0x00002650


	//   ....[27]....
        /*0178*/ 	.word	0x00002670


	//   ....[28]....
        /*017c*/ 	.word	0x00002680


	//   ....[29]....
        /*0180*/ 	.word	0x00002690


	//   ....[30]....
        /*0184*/ 	.word	0x000026a0


	//   ....[31]....
        /*0188*/ 	.word	0x000026b0


	//   ....[32]....
        /*018c*/ 	.word	0x00002c10


	//   ....[33]....
        /*0190*/ 	.word	0x00002c50


	//   ....[34]....
        /*0194*/ 	.word	0x00002d50


	//   ....[35]....
        /*0198*/ 	.word	0x00002d70


	//   ....[36]....
        /*019c*/ 	.word	0x00002da0


	//   ....[37]....
        /*01a0*/ 	.word	0x00002dc0


	//   ....[38]....
        /*01a4*/ 	.word	0x00002df0


	//   ....[39]....
        /*01a8*/ 	.word	0x00002e10


	//   ....[40]....
        /*01ac*/ 	.word	0x00002e40


	//   ....[41]....
        /*01b0*/ 	.word	0x00002e60


	//   ....[42]....
        /*01b4*/ 	.word	0x000031d0


	//   ....[43]....
        /*01b8*/ 	.word	0x00003210


	//   ....[44]....
        /*01bc*/ 	.word	0x00003740


	//   ....[45]....
        /*01c0*/ 	.word	0x00003b40


	//   ....[46]....
        /*01c4*/ 	.word	0x00003b90


	//   ....[47]....
        /*01c8*/ 	.word	0x00003be0


	//   ....[48]....
        /*01cc*/ 	.word	0x00003c10


	//   ....[49]....
        /*01d0*/ 	.word	0x00003c30


	//   ....[50]....
        /*01d4*/ 	.word	0x00003d10


	//   ....[51]....
        /*01d8*/ 	.word	0x00003d50


	//   ....[52]....
        /*01dc*/ 	.word	0x00003da0


	//   ....[53]....
        /*01e0*/ 	.word	0x00003dd0


	//   ....[54]....
        /*01e4*/ 	.word	0x00003df0


	//----- nvinfo : EIATTR_EXIT_INSTR_OFFSETS
	.align		4
.L_3495:
        /*01e8*/ 	.byte	0x04, 0x1c
        /*01ea*/ 	.short	(.L_3497 - .L_3496)


	//   ....[0]....
.L_3496:
        /*01ec*/ 	.word	0x00003ec0


	//   ....[1]....
        /*01f0*/ 	.word	0x000041a0


	//----- nvinfo : EIATTR_MAX_THREADS
	.align		4
.L_3497:
        /*01f4*/ 	.byte	0x04, 0x05
        /*01f6*/ 	.short	(.L_3499 - .L_3498)
.L_3498:
        /*01f8*/ 	.word	0x00000020
        /*01fc*/ 	.word	0x00000001
        /*0200*/ 	.word	0x00000001


	//----- nvinfo : EIATTR_CRS_STACK_SIZE
	.align		4
.L_3499:
        /*0204*/ 	.byte	0x04, 0x1e
        /*0206*/ 	.short	(.L_3501 - .L_3500)
.L_3500:
        /*0208*/ 	.word	0x00000000


	//----- nvinfo : EIATTR_CBANK_PARAM_SIZE
	.align		4
.L_3501:
        /*020c*/ 	.byte	0x03, 0x19
        /*020e*/ 	.short	0x01f0


	//----- nvinfo : EIATTR_PARAM_CBANK
	.align		4
        /*0210*/ 	.byte	0x04, 0x0a
        /*0212*/ 	.short	(.L_3503 - .L_3502)
	.align		4
.L_3502:
        /*0214*/ 	.word	index@(.nv.constant0._Z25selective_scan_bwd_kernelI32Selective_Scan_bwd_kernel_traitsILi32ELi4ELb0ELb0ELb1ELb1ELb0EffEEv12SSMParamsBwd)
        /*0218*/ 	.short	0x0210
        /*021a*/ 	.short	0x01f0


	//----- nvinfo : EIATTR_SW_WAR
	.align		4
.L_3503:
        /*021c*/ 	.byte	0x04, 0x36
        /*021e*/ 	.short	(.L_3505 - .L_3504)
.L_3504:
        /*0220*/ 	.word	0x00000008
.L_3505:


//--------------------- .nv.info._Z25selective_scan_bwd_kernelI32Selective_Scan_bwd_kernel_traitsILi32ELi4ELb0ELb0ELb1ELb1ELb1EffEEv12SSMParamsBwd --------------------------
	.section	.nv.info._Z25selective_scan_bwd_kernelI32Selective_Scan_bwd_kernel_traitsILi32ELi4ELb0ELb0ELb1ELb1ELb1EffEEv12SSMParamsBwd,"",@"SHT_CUDA_INFO"
	.sectionflags	@""
	.align	4


	//----- nvinfo : EIATTR_CUDA_API_VERSION
	.align		4
        /*0000*/ 	.byte	0x04, 0x37
        /*0002*/ 	.short	(.L_3507 - .L_3506)
.L_3506:
        /*0004*/ 	.word	0x00000082


	//----- nvinfo : EIATTR_KPARAM_INFO
	.align		4
.L_3507:
        /*0008*/ 	.byte	0x04, 0x17
        /*000a*/ 	.short	(.L_3509 - .L_3508)
.L_3508:
        /*000c*/ 	.word	0x00000000
        /*0010*/ 	.short	0x0000
        /*0012*/ 	.short	0x0000
        /*0014*/ 	.byte	0x00, 0xf0, 0xc1, 0x07


	//----- nvinfo : EIATTR_SPARSE_MMA_MASK
	.align		4
.L_3509:
        /*0018*/ 	.byte	0x03, 0x50
        /*001a*/ 	.short	0x0000


	//----- nvinfo : EIATTR_MAXREG_COUNT
	.align		4
        /*001c*/ 	.byte	0x03, 0x1b
        /*001e*/ 	.short	0x00ff


	//----- nvinfo : EIATTR_NUM_BARRIERS
	.align		4
        /*0020*/ 	.byte	0x02, 0x4c
        /*0022*/ 	.byte	0x01
	.zero		1


	//----- nvinfo : EIATTR_MERCURY_ISA_VERSION
	.align		4
        /*0024*/ 	.byte	0x03, 0x5f
        /*0026*/ 	.short	0x0101


	//----- nvinfo : EIATTR_COOP_GROUP_MASK_REGIDS
	.align		4
        /*0028*/ 	.byte	0x04, 0x29
        /*002a*/ 	.short	(.L_3511 - .L_3510)


	//   ....[0]....
.L_3510:
        /*002c*/ 	.word	0xffffffff


	//   ....[1]....
        /*0030*/ 	.word	0xffffffff


	//   ....[2]....
        /*0034*/ 	.word	0xffffffff


	//   ....[3]....
        /*0038*/ 	.word	0xffffffff


	//   ....[4]....
        /*003c*/ 	.word	0xffffffff


	//   ....[5]....
        /*0040*/ 	.word	0xffffffff


	//   ....[6]....
        /*0044*/ 	.word	0xffffffff


	//   ....[7]....
        /*0048*/ 	.word	0xffffffff


	//   ....[8]....
        /*004c*/ 	.word	0xffffffff


	//   ....[9]....
        /*0050*/ 	.word	0xffffffff


	//   ....[10]....
        /*0054*/ 	.word	0xffffffff


	//   ....[11]....
        /*0058*/ 	.word	0xffffffff


	//   ....[12]....
        /*005c*/ 	.word	0xffffffff


	//   ....[13]....
        /*0060*/ 	.word	0xffffffff


	//   ....[14]....
        /*0064*/ 	.word	0xffffffff


	//   ....[15]....
        /*0068*/ 	.word	0xffffffff


	//   ....[16]....
        /*006c*/ 	.word	0xffffffff


	//   ....[17]....
        /*0070*/ 	.word	0xffffffff


	//   ....[18]....
        /*0074*/ 	.word	0xffffffff


	//   ....[19]....
        /*0078*/ 	.word	0xffffffff


	//   ....[20]....
        /*007c*/ 	.word	0xffffffff


	//   ....[21]....
        /*0080*/ 	.word	0xffffffff


	//   ....[22]....
        /*0084*/ 	.word	0xffffffff


	//   ....[23]....
        /*0088*/ 	.word	0xffffffff


	//   ....[24]....
        /*008c*/ 	.word	0xffffffff


	//   ....[25]....
        /*0090*/ 	.word	0xffffffff


	//   ....[26]....
        /*0094*/ 	.word	0xffffffff


	//   ....[27]....
        /*0098*/ 	.word	0xffffffff


	//   ....[28]....
        /*009c*/ 	.word	0xffffffff


	//   ....[29]....
        /*00a0*/ 	.word	0xffffffff


	//   ....[30]....
        /*00a4*/ 	.word	0xffffffff


	//   ....[31]....
        /*00a8*/ 	.word	0xffffffff


	//   ....[32]....
        /*00ac*/ 	.word	0xffffffff


	//   ....[33]....
        /*00b0*/ 	.word	0xffffffff


	//   ....[34]....
        /*00b4*/ 	.word	0xffffffff


	//   ....[35]....
        /*00b8*/ 	.word	0xffffffff


	//   ....[36]....
        /*00bc*/ 	.word	0xffffffff


	//   ....[37]....
        /*00c0*/ 	.word	0xffffffff


	//   ....[38]....
        /*00c4*/ 	.word	0xffffffff


	//   ....[39]....
        /*00c8*/ 	.word	0xffffffff


	//   ....[40]....
        /*00cc*/ 	.word	0xffffffff


	//   ....[41]....
        /*00d0*/ 	.word	0xffffffff


	//   ....[42]....
        /*00d4*/ 	.word	0xffffffff


	//   ....[43]....
        /*00d8*/ 	.word	0xffffffff


	//   ....[44]....
        /*00dc*/ 	.word	0xffffffff


	//   ....[45]....
        /*00e0*/ 	.word	0xffffffff


	//   ....[46]....
        /*00e4*/ 	.word	0xffffffff


	//   ....[47]....
        /*00e8*/ 	.word	0xffffffff


	//   ....[48]....
        /*00ec*/ 	.word	0xffffffff


	//   ....[49]....
        /*00f0*/ 	.word	0xffffffff


	//   ....[50]....
        /*00f4*/ 	.word	0xffffffff


	//   ....[51]....
        /*00f8*/ 	.word	0xffffffff


	//   ....[52]....
        /*00fc*/ 	.word	0xffffffff


	//   ....[53]....
        /*0100*/ 	.word	0xffffffff


	//   ....[54]....
        /*0104*/ 	.word	0xffffffff


	//   ....[55]....
        /*0108*/ 	.word	0xffffffff


	//   ....[56]....
        /*010c*/ 	.word	0xffffffff


	//   ....[57]....
        /*0110*/ 	.word	0xffffffff


	//   ....[58]....
        /*0114*/ 	.word	0xffffffff


	//----- nvinfo : EIATTR_COOP_GROUP_INSTR_OFFSETS
	.align		4
.L_3511:
        /*0118*/ 	.byte	0x04, 0x28
        /*011a*/ 	.short	(.L_3513 - .L_3512)


	//   ....[0]....
.L_3512:
        /*011c*/ 	.word	0x00000d60


	//   ....[1]....
        /*0120*/ 	.word	0x00000ec0


	//   ....[2]....
        /*0124*/ 	.word	0x000010a0


	//   ....[3]....
        /*0128*/ 	.word	0x00001d20


	//   ....[4]....
        /*012c*/ 	.word	0x00001f20


	//   ....[5]....
        /*0130*/ 	.word	0x000020e0


	//   ....[6]....
        /*0134*/ 	.word	0x00002500


	//   ....[7]....
        /*0138*/ 	.word	0x00002fa0


	//   ....[8]....
        /*013c*/ 	.word	0x00003260


	//   ....[9]....
        /*0140*/ 	.word	0x000032a0


	//   ....[10]....
        /*0144*/ 	.word	0x000032b0


	//   ....[11]....
        /*0148*/ 	.word	0x000032c0


	//   ....[12]....
        /*014c*/ 	.word	0x000032f0


	//   ....[13]....
        /*0150*/ 	.word	0x00003320


	//   ....[14]....
        /*0154*/ 	.word	0x00003340


	//   ....[15]....
        /*0158*/ 	.word	0x00003360


	//   ....[16]....
        /*015c*/ 	.word	0x00003390


	//   ....[17]....
        /*0160*/ 	.word	0x000033c0


	//   ....[18]....
        /*0164*/ 	.word	0x000033e0


	//   ....[19]....
        /*0168*/ 	.word	0x00003400


	//   ....[20]....
        /*016c*/ 	.word	0x00003440


	//   ....[21]....
        /*0170*/ 	.word	0x00003480


	//   ....[22]....
        /*0174*/ 	.word	0x000034c0


	//   ....[23]....
        /*0178*/ 	.word	0x000034e0


	//   ....[24]....
        /*017c*/ 	.word	0x00003530


	//   ....[25]....
        /*0180*/ 	.word	0x00003560


	//   ....[26]....
        /*0184*/ 	.word	0x00003580


	//   ....[27]....
        /*0188*/ 	.word	0x00003590


	//   ....[28]....
        /*018c*/ 	.word	0x000035b0


	//   ....[29]....
        /*0190*/ 	.word	0x000035d0


	//   ....[30]....
        /*0194*/ 	.word	0x000035f0


	//   ....[31]....
        /*0198*/ 	.word	0x00003610


	//   ....[32]....
        /*019c*/ 	.word	0x00003620


	//   ....[33]....
        /*01a0*/ 	.word	0x00003630


	//   ....[34]....
        /*01a4*/ 	.word	0x00003640


	//   ....[35]....
        /*01a8*/ 	.word	0x00003650


	//   ....[36]....
        /*01ac*/ 	.word	0x00003bb0


	//   ....[37]....
        /*01b0*/ 	.word	0x00003bf0


	//   ....[38]....
        /*01b4*/ 	.word	0x00003d00


	//   ....[39]....
        /*01b8*/ 	.word	0x00003d20


	//   ....[40]....
        /*01bc*/ 	.word	0x00003d60


	//   ....[41]....
        /*01c0*/ 	.word	0x00003d80


	//   ....[42]....
        /*01c4*/ 	.word	0x00003db0


	//   ....[43]....
        /*01c8*/ 	.word	0x00003dd0


	//   ....[44]....
        /*01cc*/ 	.word	0x00003e00


	//   ....[45]....
        /*01d0*/ 	.word	0x00003e20


	//   ....[46]....
        /*01d4*/ 	.word	0x000041d0


	//   ....[47]....
        /*01d8*/ 	.word	0x00004210


	//   ....[48]....
        /*01dc*/ 	.word	0x00004720


	//   ....[49]....
        /*01e0*/ 	.word	0x00004b20


	//   ....[50]....
        /*01e4*/ 	.word	0x00004b70


	//   ....[51]....
        /*01e8*/ 	.word	0x00004bc0


	//   ....[52]....
        /*01ec*/ 	.word	0x00004bf0


	//   ....[53]....
        /*01f0*/ 	.word	0x00004c10


	//   ....[54]....
        /*01f4*/ 	.word	0x00004cf0


	//   ....[55]....
        /*01f8*/ 	.word	0x00004d30


	//   ....[56]....
        /*01fc*/ 	.word	0x00004d80


	//   ....[57]....
        /*0200*/ 	.word	0x00004db0


	//   ....[58]....
        /*0204*/ 	.word	0x00004dd0


	//----- nvinfo : EIATTR_EXIT_INSTR_OFFSETS
	.align		4
.L_3513:
        /*0208*/ 	.byte	0x04, 0x1c
        /*020a*/ 	.short	(.L_3515 - .L_3514)


	//   ....[0]....
.L_3514:
        /*020c*/ 	.word	0x00004ea0


	//   ....[1]....
        /*0210*/ 	.word	0x00005180


	//----- nvinfo : EIATTR_MAX_THREADS
	.align		4
.L_3515:
        /*0214*/ 	.byte	0x04, 0x05
        /*0216*/ 	.short	(.L_3517 - .L_3516)
.L_3516:
        /*0218*/ 	.word	0x00000020
        /*021c*/ 	.word	0x00000001
        /*0220*/ 	.word	0x00000001


	//----- nvinfo : EIATTR_CRS_STACK_SIZE
	.align		4
.L_3517:
        /*0224*/ 	.byte	0x04, 0x1e
        /*0226*/ 	.short	(.L_3519 - .L_3518)
.L_3518:
        /*0228*/ 	.word	0x00000000


	//----- nvinfo : EIATTR_CBANK_PARAM_SIZE
	.align		4
.L_3519:
        /*022c*/ 	.byte	0x03, 0x19
        /*022e*/ 	.short	0x01f0


	//----- nvinfo : EIATTR_PARAM_CBANK
	.align		4
        /*0230*/ 	.byte	0x04, 0x0a
        /*0232*/ 	.short	(.L_3521 - .L_3520)
	.align		4
.L_3520:
        /*0234*/ 	.word	index@(.nv.constant0._Z25selective_scan_bwd_kernelI32Selective_Scan_bwd_kernel_traitsILi32ELi4ELb0ELb0ELb1ELb1ELb1EffEEv12SSMParamsBwd)
        /*0238*/ 	.short	0x0210
        /*023a*/ 	.short	0x01f0


	//----- nvinfo : EIATTR_SW_WAR
	.align		4
.L_3521:
        /*023c*/ 	.byte	0x04, 0x36
        /*023e*/ 	.short	(.L_3523 - .L_3522)
.L_3522:
        /*0240*/ 	.word	0x00000008
.L_3523:


//--------------------- .nv.info._Z25selective_scan_bwd_kernelI32Selective_Scan_bwd_kernel_traitsILi32ELi4ELb0ELb1ELb0ELb0ELb0EffEEv12SSMParamsBwd --------------------------
	.section	.nv.info._Z25selective_scan_bwd_kernelI32Selective_Scan_bwd_kernel_traitsILi32ELi4ELb0ELb1ELb0ELb0ELb0EffEEv12SSMParamsBwd,"",@"SHT_CUDA_INFO"
	.sectionflags	@""
	.align	4


	//----- nvinfo : EIATTR_CUDA_API_VERSION
	.align		4
        /*0000*/ 	.byte	0x04, 0x37
        /*0002*/ 	.short	(.L_3525 - .L_3524)
.L_3524:
        /*0004*/ 	.word	0x00000082


	//----- nvinfo : EIATTR_KPARAM_INFO
	.align		4
.L_3525:
        /*0008*/ 	.byte	0x04, 0x17
        /*000a*/ 	.short	(.L_3527 - .L_3526)
.L_3526:
        /*000c*/ 	.word	0x00000000
        /*0010*/ 	.short	0x0000
        /*0012*/ 	.short	0x0000
        /*0014*/ 	.byte	0x00, 0xf0, 0xc1, 0x07


	//----- nvinfo : EIATTR_SPARSE_MMA_MASK
	.align		4
.L_3527:
        /*0018*/ 	.byte	0x03, 0x50
        /*001a*/ 	.short	0x0000


	//----- nvinfo : EIATTR_MAXREG_COUNT
	.align		4
        /*001c*/ 	.byte	0x03, 0x1b
        /*001e*/ 	.short	0x00ff


	//----- nvinfo : EIATTR_NUM_BARRIERS
	.align		4
        /*0020*/ 	.byte	0x02, 0x4c
        /*0022*/ 	.byte	0x01
	.zero		1


	//----- nvinfo : EIATTR_MERCURY_ISA_VERSION
	.align		4
        /*0024*/ 	.byte	0x03, 0x5f
        /*0026*/ 	.short	0x0101


	//----- nvinfo : EIATTR_COOP_GROUP_MASK_REGIDS
	.align		4
        /*0028*/ 	.byte	0x04, 0x29
        /*002a*/ 	.short	(.L_3529 - .L_3528)


	//   ....[0]....
.L_3528:
        /*002c*/ 	.word	0xffffffff


	//   ....[1]....
        /*0030*/ 	.word	0xffffffff


	//   ....[2]....
        /*0034*/ 	.word	0xffffffff


	//   ....[3]....
        /*0038*/ 	.word	0xffffffff


	//   ....[4]....
        /*003c*/ 	.word	0xffffffff


	//   ....[5]....
        /*0040*/ 	.word	0xffffffff


	//   ....[6]....
        /*0044*/ 	.word	0xffffffff


	//   ....[7]....
        /*0048*/ 	.word	0xffffffff


	//   ....[8]....
        /*004c*/ 	.word	0xffffffff


	//   ....[9]....
        /*0050*/ 	.word	0xffffffff


	//   ....[10]....
        /*0054*/ 	.word	0xffffffff


	//   ....[11]....
        /*0058*/ 	.word	0xffffffff


	//   ....[12]....
        /*005c*/ 	.word	0xffffffff


	//   ....[13]....
        /*0060*/ 	.word	0xffffffff


	//   ....[14]....
        /*0064*/ 	.word	0xffffffff


	//   ....[15]....
        /*0068*/ 	.word	0xffffffff


	//   ....[16]....
        /*006c*/ 	.word	0xffffffff


	//   ....[17]....
        /*0070*/ 	.word	0xffffffff


	//   ....[18]....
        /*0074*/ 	.word	0xffffffff


	//   ....[19]....
        /*0078*/ 	.word	0xffffffff


	//   ....[20]....
        /*007c*/ 	.word	0xffffffff


	//   ....[21]....
        /*0080*/ 	.word	0xffffffff


	//   ....[22]....
        /*0084*/ 	.word	0xffffffff


	//   ....[23]....
        /*0088*/ 	.word	0xffffffff


	//   ....[24]....
        /*008c*/ 	.word	0xffffffff


	//   ....[25]....
        /*0090*/ 	.word	0xffffffff


	//   ....[26]....
        /*0094*/ 	.word	0xffffffff


	//   ....[27]....
        /*0098*/ 	.word	0xffffffff


	//   ....[28]....
        /*009c*/ 	.word	0xffffffff


	//   ....[29]....
        /*00a0*/ 	.word	0xffffffff


	//   ....[30]....
        /*00a4*/ 	.word	0xffffffff


	//   ....[31]....
        /*00a8*/ 	.word	0xffffffff


	//   ....[32]....
        /*00ac*/ 	.word	0xffffffff


	//   ....[33]....
        /*00b0*/ 	.word	0xffffffff


	//   ....[34]....
        /*00b4*/ 	.word	0xffffffff


	//   ....[35]....
        /*00b8*/ 	.word	0xffffffff


	//   ....[36]....
        /*00bc*/ 	.word	0xffffffff


	//   ....[37]....
        /*00c0*/ 	.word	0xffffffff


	//   ....[38]....
        /*00c4*/ 	.word	0xffffffff


	//   ....[39]....
        /*00c8*/ 	.word	0xffffffff


	//   ....[40]....
        /*00cc*/ 	.word	0xffffffff


	//   ....[41]....
        /*00d0*/ 	.word	0xffffffff


	//   ....[42]....
        /*00d4*/ 	.word	0xffffffff


	//   ....[43]....
        /*00d8*/ 	.word	0xffffffff


	//   ....[44]....
        /*00dc*/ 	.word	0xffffffff


	//   ....[45]....
        /*00e0*/ 	.word	0xffffffff


	//   ....[46]....
        /*00e4*/ 	.word	0xffffffff


	//   ....[47]....
        /*00e8*/ 	.word	0xffffffff


	//   ....[48]....
        /*00ec*/ 	.word	0xffffffff


	//   ....[49]....
        /*00f0*/ 	.word	0xffffffff


	//   ....[50]....
        /*00f4*/ 	.word	0xffffffff


	//   ....[51]....
        /*00f8*/ 	.word	0xffffffff


	//   ....[52]....
        /*00fc*/ 	.word	0xffffffff


	//   ....[53]....
        /*0100*/ 	.word	0xffffffff


	//----- nvinfo : EIATTR_COOP_GROUP_INSTR_OFFSETS
	.align		4
.L_3529:
        /*0104*/ 	.byte	0x04, 0x28
        /*0106*/ 	.short	(.L_3531 - .L_3530)


	//   ....[0]....
.L_3530:
        /*0108*/ 	.word	0x00000c90


	//   ....[1]....
        /*010c*/ 	.word	0x00000dd0


	//   ....[2]....
        /*0110*/ 	.word	0x00000ec0


	//   ....[3]....
        /*0114*/ 	.word	0x00001580


	//   ....[4]....
        /*0118*/ 	.word	0x00001980


	//   ....[5]....
        /*011c*/ 	.word	0x000019c0


	//   ....[6]....
        /*0120*/ 	.word	0x000019e0


	//   ....[7]....
        /*0124*/ 	.word	0x000019f0


	//   ....[8]....
        /*0128*/ 	.word	0x00001a20


	//   ....[9]....
        /*012c*/ 	.word	0x00001a50


	//   ....[10]....
        /*0130*/ 	.word	0x00001a70


	//   ....[11]....
        /*0134*/ 	.word	0x00001a90


	//   ....[12]....
        /*0138*/ 	.word	0x00001ac0


	//   ....[13]....
        /*013c*/ 	.word	0x00001af0


	//   ....[14]....
        /*0140*/ 	.word	0x00001b10


	//   ....[15]....
        /*0144*/ 	.word	0x00001b30


	//   ....[16]....
        /*0148*/ 	.word	0x00001b70


	//   ....[17]....
        /*014c*/ 	.word	0x00001ba0


	//   ....[18]....
        /*0150*/ 	.word	0x00001be0


	//   ....[19]....
        /*0154*/ 	.word	0x00001c10


	//   ....[20]....
        /*0158*/ 	.word	0x00001c60


	//   ....[21]....
        /*015c*/ 	.word	0x00001c80


	//   ....[22]....
        /*0160*/ 	.word	0x00001ca0


	//   ....[23]....
        /*0164*/ 	.word	0x00001cc0


	//   ....[24]....
        /*0168*/ 	.word	0x00001cf0


	//   ....[25]....
        /*016c*/ 	.word	0x00001d10


	//   ....[26]....
        /*0170*/ 	.word	0x00001d30


	//   ....[27]....
        /*0174*/ 	.word	0x00001d50


	//   ....[28]....
        /*0178*/ 	.word	0x00001d60


	//   ....[29]....
        /*017c*/ 	.word	0x00001d70


	//   ....[30]....
        /*0180*/ 	.word	0x00001d80


	//   ....[31]....
        /*0184*/ 	.word	0x00001d90


	//   ....[32]....
        /*0188*/ 	.word	0x00002270


	//   ....[33]....
        /*018c*/ 	.word	0x000022b0


	//   ....[34]....
        /*0190*/ 	.word	0x00002300


	//   ....[35]....
        /*0194*/ 	.word	0x00002320


	//   ....[36]....
        /*0198*/ 	.word	0x00002360


	//   ....[37]....
        /*019c*/ 	.word	0x00002380


	//   ....[38]....
        /*01a0*/ 	.word	0x000023b0


	//   ....[39]....
        /*01a4*/ 	.word	0x000023d0


	//   ....[40]....
        /*01a8*/ 	.word	0x00002410


	//   ....[41]....
        /*01ac*/ 	.word	0x00002440


	//   ....[42]....
        /*01b0*/ 	.word	0x00002790


	//   ....[43]....
        /*01b4*/ 	.word	0x00002b00


	//   ....[44]....
        /*01b8*/ 	.word	0x00002ef0


	//   ....[45]....
        /*01bc*/ 	.word	0x00002f40


	//   ....[46]....
        /*01c0*/ 	.word	0x00002f90


	//   ....[47]....
        /*01c4*/ 	.word	0x00002fc0


	//   ....[48]....
        /*01c8*/ 	.word	0x00002fe0


	//   ....[49]....
        /*01cc*/ 	.word	0x000030c0


	//   ....[50]....
        /*01d0*/ 	.word	0x00003100


	//   ....[51]....
        /*01d4*/ 	.word	0x00003150


	//   ....[52]....
        /*01d8*/ 	.word	0x00003180


	//   ....[53]....
        /*01dc*/ 	.word	0x000031a0


	//----- nvinfo : EIATTR_EXIT_INSTR_OFFSETS
	.align		4
.L_3531:
        /*01e0*/ 	.byte	0x04, 0x1c
        /*01e2*/ 	.short	(.L_3533 - .L_3532)


	//   ....[0]....
.L_3532:
        /*01e4*/ 	.word	0x00003270


	//   ....[1]....
        /*01e8*/ 	.word	0x00003550


	//----- nvinfo : EIATTR_MAX_THREADS
	.align		4
.L_3533:
        /*01ec*/ 	.byte	0x04, 0x05
        /*01ee*/ 	.short	(.L_3535 - .L_3534)
.L_3534:
        /*01f0*/ 	.word	0x00000020
        /*01f4*/ 	.word	0x00000001
        /*01f8*/ 	.word	0x00000001


	//----- nvinfo : EIATTR_CRS_STACK_SIZE
	.align		4
.L_3535:
        /*01fc*/ 	.byte	0x04, 0x1e
        /*01fe*/ 	.short	(.L_3537 - .L_3536)
.L_3536:
        /*0200*/ 	.word	0x00000000


	//----- nvinfo : EIATTR_CBANK_PARAM_SIZE
	.align		4
.L_3537:
        /*0204*/ 	.byte	0x03, 0x19
        /*0206*/ 	.short	0x01f0


	//----- nvinfo : EIATTR_PARAM_CBANK
	.align		4
        /*0208*/ 	.byte	0x04, 0x0a
        /*020a*/ 	.short	(.L_3539 - .L_3538)
	.align		4
.L_3538:
        /*020c*/ 	.word	index@(.nv.constant0._Z25selective_scan_bwd_kernelI32Selective_Scan_bwd_kernel_traitsILi32ELi4ELb0ELb1ELb0ELb0ELb0EffEEv12SSMParamsBwd)
        /*0210*/ 	.short	0x0210
        /*0212*/ 	.short	0x01f0


	//----- nvinfo : EIATTR_SW_WAR
	.align		4
.L_3539:
        /*0214*/ 	.byte	0x04, 0x36
        /*0216*/ 	.short	(.L_3541 - .L_3540)
.L_3540:
        /*0218*/ 	.word	0x00000008
.L_3541:


//--------------------- .nv.info._Z25selective_scan_bwd_kernelI32Selective_Scan_bwd_kernel_traitsILi32ELi4ELb0ELb1ELb0ELb0ELb1EffEEv12SSMParamsBwd --------------------------
	.section	.nv.info._Z25selective_scan_bwd_kernelI32Selective_Scan_bwd_kernel_traitsILi32ELi4ELb0ELb1ELb0ELb0ELb1EffEEv12SSMParamsBwd,"",@"SHT_CUDA_INFO"
	.sectionflags	@""
	.align	4


	//----- nvinfo : EIATTR_CUDA_API_VERSION
	.align		4
        /*0000*/ 	.byte	0x04, 0x37
        /*0002*/ 	.short	(.L_3543 - .L_3542)
.L_3542:
        /*0004*/ 	.word	0x00000082


	//----- nvinfo : EIATTR_KPARAM_INFO
	.align		4
.L_3543:
        /*0008*/ 	.byte	0x04, 0x17
        /*000a*/ 	.short	(.L_3545 - .L_3544)
.L_3544:
        /*000c*/ 	.word	0x00000000
        /*0010*/ 	.short	0x0000
        /*0012*/ 	.short	0x0000
        /*0014*/ 	.byte	0x00, 0xf0, 0xc1, 0x07


	//----- nvinfo : EIATTR_SPARSE_MMA_MASK
	.align		4
.L_3545:
        /*0018*/ 	.byte	0x03, 0x50
        /*001a*/ 	.short	0x0000


	//----- nvinfo : EIATTR_MAXREG_COUNT
	.align		4
        /*001c*/ 	.byte	0x03, 0x1b
        /*001e*/ 	.short	0x00ff


	//----- nvinfo : EIATTR_NUM_BARRIERS
	.align		4
        /*0020*/ 	.byte	0x02, 0x4c
        /*0022*/ 	.byte	0x01
	.zero		1


	//----- nvinfo : EIATTR_MERCURY_ISA_VERSION
	.align		4
        /*0024*/ 	.byte	0x03, 0x5f
        /*0026*/ 	.short	0x0101


	//----- nvinfo : EIATTR_COOP_GROUP_MASK_REGIDS
	.align		4
        /*0028*/ 	.byte	0x04, 0x29
        /*002a*/ 	.short	(.L_3547 - .L_3546)


	//   ....[0]....
.L_3546:
        /*002c*/ 	.word	0xffffffff


	//   ....[1]....
        /*0030*/ 	.word	0xffffffff


	//   ....[2]....
        /*0034*/ 	.word	0xffffffff


	//   ....[3]....
        /*0038*/ 	.word	0xffffffff


	//   ....[4]....
        /*003c*/ 	.word	0xffffffff


	//   ....[5]....
        /*0040*/ 	.word	0xffffffff


	//   ....[6]....
        /*0044*/ 	.word	0xffffffff


	//   ....[7]....
        /*0048*/ 	.word	0xffffffff


	//   ....[8]....
        /*004c*/ 	.word	0xffffffff


	//   ....[9]....
        /*0050*/ 	.word	0xffffffff


	//   ....[10]....
        /*0054*/ 	.word	0xffffffff


	//   ....[11]....
        /*0058*/ 	.word	0xffffffff


	//   ....[12]....
        /*005c*/ 	.word	0xffffffff


	//   ....[13]....
        /*0060*/ 	.word	0xffffffff


	//   ....[14]....
        /*0064*/ 	.word	0xffffffff


	//   ....[15]....
        /*0068*/ 	.word	0xffffffff


	//   ....[16]....
        /*006c*/ 	.word	0xffffffff


	//   ....[17]....
        /*0070*/ 	.word	0xffffffff


	//   ....[18]....
        /*0074*/ 	.word	0xffffffff


	//   ....[19]....
        /*0078*/ 	.word	0xffffffff


	//   ....[20]....
        /*007c*/ 	.word	0xffffffff


	//   ....[21]....
        /*0080*/ 	.word	0xffffffff


	//   ....[22]....
        /*0084*/ 	.word	0xffffffff


	//   ....[23]....
        /*0088*/ 	.word	0xffffffff


	//   ....[24]....
        /*008c*/ 	.word	0xffffffff


	//   ....[25]....
        /*0090*/ 	.word	0xffffffff


	//   ....[26]....
        /*0094*/ 	.word	0xffffffff


	//   ....[27]....
        /*0098*/ 	.word	0xffffffff


	//   ....[28]....
        /*009c*/ 	.word	0xffffffff


	//   ....[29]....
        /*00a0*/ 	.word	0xffffffff


	//   ....[30]....
        /*00a4*/ 	.word	0xffffffff


	//   ....[31]....
        /*00a8*/ 	.word	0xffffffff


	//   ....[32]....
        /*00ac*/ 	.word	0xffffffff


	//   ....[33]....
        /*00b0*/ 	.word	0xffffffff


	//   ....[34]....
        /*00b4*/ 	.word	0xffffffff


	//   ....[35]....
        /*00b8*/ 	.word	0xffffffff


	//   ....[36]....
        /*00bc*/ 	.word	0xffffffff


	//   ....[37]....
        /*00c0*/ 	.word	0xffffffff


	//   ....[38]....
        /*00c4*/ 	.word	0xffffffff


	//   ....[39]....
        /*00c8*/ 	.word	0xffffffff


	//   ....[40]....
        /*00cc*/ 	.word	0xffffffff


	//   ....[41]....
        /*00d0*/ 	.word	0xffffffff


	//   ....[42]....
        /*00d4*/ 	.word	0xffffffff


	//   ....[43]....
        /*00d8*/ 	.word	0xffffffff


	//   ....[44]....
        /*00dc*/ 	.word	0xffffffff


	//   ....[45]....
        /*00e0*/ 	.word	0xffffffff


	//   ....[46]....
        /*00e4*/ 	.word	0xffffffff


	//   ....[47]....
        /*00e8*/ 	.word	0xffffffff


	//   ....[48]....
        /*00ec*/ 	.word	0xffffffff


	//   ....[49]....
        /*00f0*/ 	.word	0xffffffff


	//   ....[50]....
        /*00f4*/ 	.word	0xffffffff


	//   ....[51]....
        /*00f8*/ 	.word	0xffffffff


	//   ....[52]....
        /*00fc*/ 	.word	0xffffffff


	//   ....[53]....
        /*0100*/ 	.word	0xffffffff


	//   ....[54]....
        /*0104*/ 	.word	0xffffffff


	//   ....[55]....
        /*0108*/ 	.word	0xffffffff


	//   ....[56]....
        /*010c*/ 	.word	0xffffffff


	//   ....[57]....
        /*0110*/ 	.word	0xffffffff


	//----- nvinfo : EIATTR_COOP_GROUP_INSTR_OFFSETS
	.align		4
.L_3547:
        /*0114*/ 	.byte	0x04, 0x28
        /*0116*/ 	.short	(.L_3549 - .L_3548)


	//   ....[0]....
.L_3548:
        /*0118*/ 	.word	0x00000ca0


	//   ....[1]....
        /*011c*/ 	.word	0x00000dc0


	//   ....[2]....
        /*0120*/ 	.word	0x00001030


	//   ....[3]....
        /*0124*/ 	.word	0x00001310


	//   ....[4]....
        /*0128*/ 	.word	0x000014e0


	//   ....[5]....
        /*012c*/ 	.word	0x000016c0


	//   ....[6]....
        /*0130*/ 	.word	0x00001ae0


	//   ....[7]....
        /*0134*/ 	.word	0x00002490


	//   ....[8]....
        /*0138*/ 	.word	0x00002850


	//   ....[9]....
        /*013c*/ 	.word	0x00002880


	//   ....[10]....
        /*0140*/ 	.word	0x00002890


	//   ....[11]....
        /*0144*/ 	.word	0x000028a0


	//   ....[12]....
        /*0148*/ 	.word	0x000028d0


	//   ....[13]....
        /*014c*/ 	.word	0x00002900


	//   ....[14]....
        /*0150*/ 	.word	0x00002920


	//   ....[15]....
        /*0154*/ 	.word	0x00002940


	//   ....[16]....
        /*0158*/ 	.word	0x00002970


	//   ....[17]....
        /*015c*/ 	.word	0x000029a0


	//   ....[18]....
        /*0160*/ 	.word	0x000029c0


	//   ....[19]....
        /*0164*/ 	.word	0x000029e0


	//   ....[20]....
        /*0168*/ 	.word	0x00002a30


	//   ....[21]....
        /*016c*/ 	.word	0x00002a60


	//   ....[22]....
        /*0170*/ 	.word	0x00002aa0


	//   ....[23]....
        /*0174*/ 	.word	0x00002ac0


	//   ....[24]....
        /*0178*/ 	.word	0x00002b10


	//   ....[25]....
        /*017c*/ 	.word	0x00002b40


	//   ....[26]....
        /*0180*/ 	.word	0x00002b60


	//   ....[27]....
        /*0184*/ 	.word	0x00002b80


	//   ....[28]....
        /*0188*/ 	.word	0x00002ba0


	//   ....[29]....
        /*018c*/ 	.word	0x00002bc0


	//   ....[30]....
        /*0190*/ 	.word	0x00002be0


	//   ....[31]....
        /*0194*/ 	.word	0x00002c00


	//   ....[32]....
        /*0198*/ 	.word	0x00002c10


	//   ....[33]....
        /*019c*/ 	.word	0x00002c20


	//   ....[34]....
        /*01a0*/ 	.word	0x00002c30


	//   ....[35]....
        /*01a4*/ 	.word	0x00002c40


	//   ....[36]....
        /*01a8*/ 	.word	0x00003120


	//   ....[37]....
        /*01ac*/ 	.word	0x00003160


	//   ....[38]....
        /*01b0*/ 	.word	0x000031b0


	//   ....[39]....
        /*01b4*/ 	.word	0x000031d0


	//   ....[40]....
        /*01b8*/ 	.word	0x00003280


	//   ....[41]....
        /*01bc*/ 	.word	0x000032c0


	//   ....[42]....
        /*01c0*/ 	.word	0x00003320


	//   ....[43]....
        /*01c4*/ 	.word	0x00003340


	//   ....[44]....
        /*01c8*/ 	.word	0x00003370


	//   ....[45]....
        /*01cc*/ 	.word	0x00003390


	//   ....[46]....
        /*01d0*/ 	.word	0x00003630


	//   ....[47]....
        /*01d4*/ 	.word	0x00003960


	//   ....[48]....
        /*01d8*/ 	.word	0x00003d90


	//   ....[49]....
        /*01dc*/ 	.word	0x00003de0


	//   ....[50]....
        /*01e0*/ 	.word	0x00003e30


	//   ....[51]....
        /*01e4*/ 	.word	0x00003e60


	//   ....[52]....
        /*01e8*/ 	.word	0x00003e80


	//   ....[53]....
        /*01ec*/ 	.word	0x00003f60


	//   ....[54]....
        /*01f0*/ 	.word	0x00003fa0


	//   ....[55]....
        /*01f4*/ 	.word	0x00003ff0


	//   ....[56]....
        /*01f8*/ 	.word	0x00004020


	//   ....[57]....
        /*01fc*/ 	.word	0x00004040


	//----- nvinfo : EIATTR_EXIT_INSTR_OFFSETS
	.align		4
.L_3549:
        /*0200*/ 	.byte	0x04, 0x1c
        /*0202*/ 	.short	(.L_3551 - .L_3550)


	//   ....[0]....
.L_3550:
        /*0204*/ 	.word	0x00004110


	//   ....[1]....
        /*0208*/ 	.word	0x000043f0


	//----- nvinfo : EIATTR_MAX_THREADS
	.align		4
.L_3551:
        /*020c*/ 	.byte	0x04, 0x05
        /*020e*/ 	.short	(.L_3553 - .L_3552)
.L_3552:
        /*0210*/ 	.word	0x00000020
        /*0214*/ 	.word	0x00000001
        /*0218*/ 	.word	0x00000001


	//----- nvinfo : EIATTR_CRS_STACK_SIZE
	.align		4
.L_3553:
        /*021c*/ 	.byte	0x04, 0x1e
        /*021e*/ 	.short	(.L_3555 - .L_3554)
.L_3554:
        /*0220*/ 	.word	0x00000000


	//----- nvinfo : EIATTR_CBANK_PARAM_SIZE
	.align		4
.L_3555:
        /*0224*/ 	.byte	0x03, 0x19
        /*0226*/ 	.short	0x01f0


	//----- nvinfo : EIATTR_PARAM_CBANK
	.align		4
        /*0228*/ 	.byte	0x04, 0x0a
        /*022a*/ 	.short	(.L_3557 - .L_3556)
	.align		4
.L_3556:
        /*022c*/ 	.word	index@(.nv.constant0._Z25selective_scan_bwd_kernelI32Selective_Scan_bwd_kernel_traitsILi32ELi4ELb0ELb1ELb0ELb0ELb1EffEEv12SSMParamsBwd)
        /*0230*/ 	.short	0x0210
        /*0232*/ 	.short	0x01f0


	//----- nvinfo : EIATTR_SW_WAR
	.align		4
.L_3557:
        /*0234*/ 	.byte	0x04, 0x36
        /*0236*/ 	.short	(.L_3559 - .L_3558)
.L_3558:
        /*0238*/ 	.word	0x00000008
.L_3559:


//--------------------- .nv.info._Z25selective_scan_bwd_kernelI32Selective_Scan_bwd_kernel_traitsILi32ELi4ELb0ELb1ELb0ELb1ELb0EffEEv12SSMParamsBwd --------------------------
	.section	.nv.info._Z25selective_scan_bwd_kernelI32Selective_Scan_bwd_kernel_traitsILi32ELi4ELb0ELb1ELb0ELb1ELb0EffEEv12SSMParamsBwd,"",@"SHT_CUDA_INFO"
	.sectionflags	@""
	.align	4


	//----- nvinfo : EIATTR_CUDA_API_VERSION
	.align		4
        /*0000*/ 	.byte	0x04, 0x37
        /*0002*/ 	.short	(.L_3561 - .L_3560)
.L_3560:
        /*0004*/ 	.word	0x00000082


	//----- nvinfo : EIATTR_KPARAM_INFO
	.align		4
.L_3561:
        /*0008*/ 	.byte	0x04, 0x17
        /*000a*/ 	.short	(.L_3563 - .L_3562)
.L_3562:
        /*000c*/ 	.word	0x00000000
        /*0010*/ 	.short	0x0000
        /*0012*/ 	.short	0x0000
        /*0014*/ 	.byte	0x00, 0xf0, 0xc1, 0x07


	//----- nvinfo : EIATTR_SPARSE_MMA_MASK
	.align		4
.L_3563:
        /*0018*/ 	.byte	0x03, 0x50
        /*001a*/ 	.short	0x0000


	//----- nvinfo : EIATTR_MAXREG_COUNT
	.align		4
        /*001c*/ 	.byte	0x03, 0x1b
        /*001e*/ 	.short	0x00ff


	//----- nvinfo : EIATTR_NUM_BARRIERS
	.align		4
        /*0020*/ 	.byte	0x02, 0x4c
        /*0022*/ 	.byte	0x01
	.zero		1


	//----- nvinfo : EIATTR_MERCURY_ISA_VERSION
	.align		4
        /*0024*/ 	.byte	0x03, 0x5f
        /*0026*/ 	.short	0x0101


	//----- nvinfo : EIATTR_COOP_GROUP_MASK_REGIDS
	.align		4
        /*0028*/ 	.byte	0x04, 0x29
        /*002a*/ 	.short	(.L_3565 - .L_3564)


	//   ....[0]....
.L_3564:
        /*002c*/ 	.word	0xffffffff


	//   ....[1]....
        /*0030*/ 	.word	0xffffffff


	//   ....[2]....
        /*0034*/ 	.word	0xffffffff


	//   ....[3]....
        /*0038*/ 	.word	0xffffffff


	//   ....[4]....
        /*003c*/ 	.word	0xffffffff


	//   ....[5]....
        /*0040*/ 	.word	0xffffffff


	//   ....[6]....
        /*0044*/ 	.word	0xffffffff


	//   ....[7]....
        /*0048*/ 	.word	0xffffffff


	//   ....[8]....
        /*004c*/ 	.word	0xffffffff


	//   ....[9]....
        /*0050*/ 	.word	0xffffffff


	//   ....[10]....
        /*0054*/ 	.word	0xffffffff


	//   ....[11]....
        /*0058*/ 	.word	0xffffffff


	//   ....[12]....
        /*005c*/ 	.word	0xffffffff


	//   ....[13]....
        /*0060*/ 	.word	0xffffffff


	//   ....[14]....
        /*0064*/ 	.word	0xffffffff


	//   ....[15]....
        /*0068*/ 	.word	0xffffffff


	//   ....[16]....
        /*006c*/ 	.word	0xffffffff


	//   ....[17]....
        /*0070*/ 	.word	0xffffffff


	//   ....[18]....
        /*0074*/ 	.word	0xffffffff


	//   ....[19]....
        /*0078*/ 	.word	0xffffffff


	//   ....[20]....
        /*007c*/ 	.word	0xffffffff


	//   ....[21]....
        /*0080*/ 	.word	0xffffffff


	//   ....[22]....
        /*0084*/ 	.word	0xffffffff


	//   ....[23]....
        /*0088*/ 	.word	0xffffffff


	//   ....[24]....
        /*008c*/ 	.word	0xffffffff


	//   ....[25]....
        /*0090*/ 	.word	0xffffffff


	//   ....[26]....
        /*0094*/ 	.word	0xffffffff


	//   ....[27]....
        /*0098*/ 	.word	0xffffffff


	//   ....[28]....
        /*009c*/ 	.word	0xffffffff


	//   ....[29]....
        /*00a0*/ 	.word	0xffffffff


	//   ....[30]....
        /*00a4*/ 	.word	0xffffffff


	//   ....[31]....
        /*00a8*/ 	.word	0xffffffff


	//   ....[32]....
        /*00ac*/ 	.word	0xffffffff


	//   ....[33]....
        /*00b0*/ 	.word	0xffffffff


	//   ....[34]....
        /*00b4*/ 	.word	0xffffffff


	//   ....[35]....
        /*00b8*/ 	.word	0xffffffff


	//   ....[36]....
        /*00bc*/ 	.word	0xffffffff


	//   ....[37]....
        /*00c0*/ 	.word	0xffffffff


	//   ....[38]....
        /*00c4*/ 	.word	0xffffffff


	//   ....[39]....
        /*00c8*/ 	.word	0xffffffff


	//   ....[40]....
        /*00cc*/ 	.word	0xffffffff


	//   ....[41]....
        /*00d0*/ 	.word	0xffffffff


	//   ....[42]....
        /*00d4*/ 	.word	0xffffffff


	//   ....[43]....
        /*00d8*/ 	.word	0xffffffff


	//   ....[44]....
        /*00dc*/ 	.word	0xffffffff


	//   ....[45]....
        /*00e0*/ 	.word	0xffffffff


	//   ....[46]....
        /*00e4*/ 	.word	0xffffffff


	//   ....[47]....
        /*00e8*/ 	.word	0xffffffff


	//   ....[48]....
        /*00ec*/ 	.word	0xffffffff


	//   ....[49]....
        /*00f0*/ 	.word	0xffffffff


	//   ....[50]....
        /*00f4*/ 	.word	0xffffffff


	//   ....[51]....
        /*00f8*/ 	.word	0xffffffff


	//   ....[52]....
        /*00fc*/ 	.word	0xffffffff


	//   ....[53]....
        /*0100*/ 	.word	0xffffffff


	//   ....[54]....
        /*0104*/ 	.word	0xffffffff


	//----- nvinfo : EIATTR_COOP_GROUP_INSTR_OFFSETS
	.align		4
.L_3565:
        /*0108*/ 	.byte	0x04, 0x28
        /*010a*/ 	.short	(.L_3567 - .L_3566)


	//   ....[0]....
.L_3566:
        /*010c*/ 	.word	0x00000cb0


	//   ....[1]....
        /*0110*/ 	.word	0x00000d90


	//   ....[2]....
        /*0114*/ 	.word	0x00000ed0


	//   ....[3]....
        /*0118*/ 	.word	0x00001e30


	//   ....[4]....
        /*011c*/ 	.word	0x000021b0


	//   ....[5]....
        /*0120*/ 	.word	0x000021f0


	//   ....[6]....
        /*0124*/ 	.word	0x00002200


	//   ....[7]....
        /*0128*/ 	.word	0x00002210


	//   ....[8]....
        /*012c*/ 	.word	0x00002240


	//   ....[9]....
        /*0130*/ 	.word	0x00002270


	//   ....[10]....
        /*0134*/ 	.word	0x00002290


	//   ....[11]....
        /*0138*/ 	.word	0x000022b0


	//   ....[12]....
        /*013c*/ 	.word	0x000022e0


	//   ....[13]....
        /*0140*/ 	.word	0x00002310


	//   ....[14]....
        /*0144*/ 	.word	0x00002330


	//   ....[15]....
        /*0148*/ 	.word	0x00002350


	//   ....[16]....
        /*014c*/ 	.word	0x000023c0


	//   ....[17]....
        /*0150*/ 	.word	0x000023f0


	//   ....[18]....
        /*0154*/ 	.word	0x00002420


	//   ....[19]....
        /*0158*/ 	.word	0x00002430


	//   ....[20]....
        /*015c*/ 	.word	0x000024a0


	//   ....[21]....
        /*0160*/ 	.word	0x000024c0


	//   ....[22]....
        /*0164*/ 	.word	0x000024d0


	//   ....[23]....
        /*0168*/ 	.word	0x000024e0


	//   ....[24]....
        /*016c*/ 	.word	0x00002500


	//   ....[25]....
        /*0170*/ 	.word	0x00002530


	//   ....[26]....
        /*0174*/ 	.word	0x00002550


	//   ....[27]....
        /*0178*/ 	.word	0x00002570


	//   ....[28]....
        /*017c*/ 	.word	0x00002580


	//   ....[29]....
        /*0180*/ 	.word	0x00002590


	//   ....[30]....
        /*0184*/ 	.word	0x000025a0


	//   ....[31]....
        /*0188*/ 	.word	0x000025b0


	//   ....[32]....
        /*018c*/ 	.word	0x00002ab0


	//   ....[33]....
        /*0190*/ 	.word	0x00002af0


	//   ....[34]....
        /*0194*/ 	.word	0x00002b40


	//   ....[35]....
        /*0198*/ 	.word	0x00002b60


	//   ....[36]....
        /*019c*/ 	.word	0x00002ba0


	//   ....[37]....
        /*01a0*/ 	.word	0x00002bc0


	//   ....[38]....
        /*01a4*/ 	.word	0x00002bf0


	//   ....[39]....
        /*01a8*/ 	.word	0x00002c10


	//   ....[40]....
        /*01ac*/ 	.word	0x00002c50


	//   ....[41]....
        /*01b0*/ 	.word	0x00002c60


	//   ....[42]....
        /*01b4*/ 	.word	0x000030b0


	//   ....[43]....
        /*01b8*/ 	.word	0x000030f0


	//   ....[44]....
        /*01bc*/ 	.word	0x00003620


	//   ....[45]....
        /*01c0*/ 	.word	0x00003a00


	//   ....[46]....
        /*01c4*/ 	.word	0x00003a50


	//   ....[47]....
        /*01c8*/ 	.word	0x00003aa0


	//   ....[48]....
        /*01cc*/ 	.word	0x00003ad0


	//   ....[49]....
        /*01d0*/ 	.word	0x00003af0


	//   ....[50]....
        /*01d4*/ 	.word	0x00003bd0


	//   ....[51]....
        /*01d8*/ 	.word	0x00003c10


	//   ....[52]....
        /*01dc*/ 	.word	0x00003c60


	//   ....[53]....
        /*01e0*/ 	.word	0x00003c90


	//   ....[54]....
        /*01e4*/ 	.word	0x00003cb0


	//----- nvinfo : EIATTR_EXIT_INSTR_OFFSETS
	.align		4
.L_3567:
        /*01e8*/ 	.byte	0x04, 0x1c
        /*01ea*/ 	.short	(.L_3569 - .L_3568)


	//   ....[0]....
.L_3568:
        /*01ec*/ 	.word	0x00003d80


	//   ....[1]....
        /*01f0*/ 	.word	0x00004060


	//----- nvinfo : EIATTR_MAX_THREADS
	.align		4
.L_3569:
        /*01f4*/ 	.byte	0x04, 0x05
        /*01f6*/ 	.short	(.L_3571 - .L_3570)
.L_3570:
        /*01f8*/ 	.word	0x00000020
        /*01fc*/ 	.word	0x00000001
        /*0200*/ 	.word	0x00000001


	//----- nvinfo : EIATTR_CRS_STACK_SIZE
	.align		4
.L_3571:
        /*0204*/ 	.byte	0x04, 0x1e
        /*0206*/ 	.short	(.L_3573 - .L_3572)
.L_3572:
        /*0208*/ 	.word	0x00000000


	//----- nvinfo : EIATTR_CBANK_PARAM_SIZE
	.align		4
.L_3573:
        /*020c*/ 	.byte	0x03, 0x19
        /*020e*/ 	.short	0x01f0


	//----- nvinfo : EIATTR_PARAM_CBANK
	.align		4
        /*0210*/ 	.byte	0x04, 0x0a
        /*0212*/ 	.short	(.L_3575 - .L_3574)
	.align		4
.L_3574:
        /*0214*/ 	.word	index@(.nv.constant0._Z25selective_scan_bwd_kernelI32Selective_Scan_bwd_kernel_traitsILi32ELi4ELb0ELb1ELb0ELb1ELb0EffEEv12SSMParamsBwd)
        /*0218*/ 	.short	0x0210
        /*021a*/ 	.short	0x01f0


	//----- nvinfo : EIATTR_SW_WAR
	.align		4
.L_3575:
        /*021c*/ 	.byte	0x04, 0x36
        /*021e*/ 	.short	(.L_3577 - .L_3576)
.L_3576:
        /*0220*/ 	.word	0x00000008
.L_3577:


//--------------------- .nv.info._Z25selective_scan_bwd_kernelI32Selective_Scan_bwd_kernel_traitsILi32ELi4ELb0ELb1ELb0ELb1ELb1EffEEv12SSMParamsBwd --------------------------
	.section	.nv.info._Z25selective_scan_bwd_kernelI32Selective_Scan_bwd_kernel_traitsILi32ELi4ELb0ELb1ELb0ELb1ELb1EffEEv12SSMParamsBwd,"",@"SHT_CUDA_INFO"
	.sectionflags	@""
	.align	4


	//----- nvinfo : EIATTR_CUDA_API_VERSION
	.align		4
        /*0000*/ 	.byte	0x04, 0x37
        /*0002*/ 	.short	(.L_3579 - .L_3578)
.L_3578:
        /*0004*/ 	.word	0x00000082


	//----- nvinfo : EIATTR_KPARAM_INFO
	.align		4
.L_3579:
        /*0008*/ 	.byte	0x04, 0x17
        /*000a*/ 	.short	(.L_3581 - .L_3580)
.L_3580:
        /*000c*/ 	.word	0x00000000
        /*0010*/ 	.short	0x0000
        /*0012*/ 	.short	0x0000
        /*0014*/ 	.byte	0x00, 0xf0, 0xc1, 0x07


	//----- nvinfo : EIATTR_SPARSE_MMA_MASK
	.align		4
.L_3581:
        /*0018*/ 	.byte	0x03, 0x50
        /*001a*/ 	.short	0x0000


	//----- nvinfo : EIATTR_MAXREG_COUNT
	.align		4
        /*001c*/ 	.byte	0x03, 0x1b
        /*001e*/ 	.short	0x00ff


	//----- nvinfo : EIATTR_NUM_BARRIERS
	.align		4
        /*0020*/ 	.byte	0x02, 0x4c
        /*0022*/ 	.byte	0x01
	.zero		1


	//----- nvinfo : EIATTR_MERCURY_ISA_VERSION
	.align		4
        /*0024*/ 	.byte	0x03, 0x5f
        /*0026*/ 	.short	0x0101


	//----- nvinfo : EIATTR_COOP_GROUP_MASK_REGIDS
	.align		4
        /*0028*/ 	.byte	0x04, 0x29
        /*002a*/ 	.short	(.L_3583 - .L_3582)


	//   ....[0]....
.L_3582:
        /*002c*/ 	.word	0xffffffff


	//   ....[1]....
        /*0030*/ 	.word	0xffffffff


	//   ....[2]....
        /*0034*/ 	.word	0xffffffff


	//   ....[3]....
        /*0038*/ 	.word	0xffffffff


	//   ....[4]....
        /*003c*/ 	.word	0xffffffff


	//   ....[5]....
        /*0040*/ 	.word	0xffffffff


	//   ....[6]....
        /*0044*/ 	.word	0xffffffff


	//   ....[7]....
        /*0048*/ 	.word	0xffffffff


	//   ....[8]....
        /*004c*/ 	.word	0xffffffff


	//   ....[9]....
        /*0050*/ 	.word	0xffffffff


	//   ....[10]....
        /*0054*/ 	.word	0xffffffff


	//   ....[11]....
        /*0058*/ 	.word	0xffffffff


	//   ....[12]....
        /*005c*/ 	.word	0xffffffff


	//   ....[13]....
        /*0060*/ 	.word	0xffffffff


	//   ....[14]....
        /*0064*/ 	.word	0xffffffff


	//   ....[15]....
        /*0068*/ 	.word	0xffffffff


	//   ....[16]....
        /*006c*/ 	.word	0xffffffff


	//   ....[17]....
        /*0070*/ 	.word	0xffffffff


	//   ....[18]....
        /*0074*/ 	.word	0xffffffff


	//   ....[19]....
        /*0078*/ 	.word	0xffffffff


	//   ....[20]....
        /*007c*/ 	.word	0xffffffff


	//   ....[21]....
        /*0080*/ 	.word	0xffffffff


	//   ....[22]....
        /*0084*/ 	.word	0xffffffff


	//   ....[23]....
        /*0088*/ 	.word	0xffffffff


	//   ....[24]....
        /*008c*/ 	.word	0xffffffff


	//   ....[25]....
        /*0090*/ 	.word	0xffffffff


	//   ....[26]....
        /*0094*/ 	.word	0xffffffff


	//   ....[27]....
        /*0098*/ 	.word	0xffffffff


	//   ....[28]....
        /*009c*/ 	.word	0xffffffff


	//   ....[29]....
        /*00a0*/ 	.word	0xffffffff


	//   ....[30]....
        /*00a4*/ 	.word	0xffffffff


	//   ....[31]....
        /*00a8*/ 	.word	0xffffffff


	//   ....[32]....
        /*00ac*/ 	.word	0xffffffff


	//   ....[33]....
        /*00b0*/ 	.word	0xffffffff


	//   ....[34]....
        /*00b4*/ 	.word	0xffffffff


	//   ....[35]....
        /*00b8*/ 	.word	0xffffffff


	//   ....[36]....
        /*00bc*/ 	.word	0xffffffff


	//   ....[37]....
        /*00c0*/ 	.word	0xffffffff


	//   ....[38]....
        /*00c4*/ 	.word	0xffffffff


	//   ....[39]....
        /*00c8*/ 	.word	0xffffffff


	//   ....[40]....
        /*00cc*/ 	.word	0xffffffff


	//   ....[41]....
        /*00d0*/ 	.word	0xffffffff


	//   ....[42]....
        /*00d4*/ 	.word	0xffffffff


	//   ....[43]....
        /*00d8*/ 	.word	0xffffffff


	//   ....[44]....
        /*00dc*/ 	.word	0xffffffff


	//   ....[45]....
        /*00e0*/ 	.word	0xffffffff


	//   ....[46]....
        /*00e4*/ 	.word	0xffffffff


	//   ....[47]....
        /*00e8*/ 	.word	0xffffffff


	//   ....[48]....
        /*00ec*/ 	.word	0xffffffff


	//   ....[49]....
        /*00f0*/ 	.word	0xffffffff


	//   ....[50]....
        /*00f4*/ 	.word	0xffffffff


	//   ....[51]....
        /*00f8*/ 	.word	0xffffffff


	//   ....[52]....
        /*00fc*/ 	.word	0xffffffff


	//   ....[53]....
        /*0100*/ 	.word	0xffffffff


	//   ....[54]....
        /*0104*/ 	.word	0xffffffff


	//   ....[55]....
        /*0108*/ 	.word	0xffffffff


	//   ....[56]....
        /*010c*/ 	.word	0xffffffff


	//   ....[57]....
        /*0110*/ 	.word	0xffffffff


	//   ....[58]....
        /*0114*/ 	.word	0xffffffff


	//----- nvinfo : EIATTR_COOP_GROUP_INSTR_OFFSETS
	.align		4
.L_3583:
        /*0118*/ 	.byte	0x04, 0x28
        /*011a*/ 	.short	(.L_3585 - .L_3584)


	//   ....[0]....
.L_3584:
        /*011c*/ 	.word	0x00000cd0


	//   ....[1]....
        /*0120*/ 	.word	0x00000de0


	//   ....[2]....
        /*0124*/ 	.word	0x00000fb0


	//   ....[3]....
        /*0128*/ 	.word	0x00001c30


	//   ....[4]....
        /*012c*/ 	.word	0x00001e00


	//   ....[5]....
        /*0130*/ 	.word	0x00001ff0


	//   ....[6]....
        /*0134*/ 	.word	0x00002410


	//   ....[7]....
        /*0138*/ 	.word	0x00002df0


	//   ....[8]....
        /*013c*/ 	.word	0x00003100


	//   ....[9]....
        /*0140*/ 	.word	0x00003140


	//   ....[10]....
        /*0144*/ 	.word	0x00003170


	//   ....[11]....
        /*0148*/ 	.word	0x00003180


	//   ....[12]....
        /*014c*/ 	.word	0x000031b0


	//   ....[13]....
        /*0150*/ 	.word	0x000031e0


	//   ....[14]....
        /*0154*/ 	.word	0x00003200


	//   ....[15]....
        /*0158*/ 	.word	0x00003220


	//   ....[16]....
        /*015c*/ 	.word	0x00003250


	//   ....[17]....
        /*0160*/ 	.word	0x00003280


	//   ....[18]....
        /*0164*/ 	.word	0x000032a0


	//   ....[19]....
        /*0168*/ 	.word	0x000032c0


	//   ....[20]....
        /*016c*/ 	.word	0x000032f0


	//   ....[21]....
        /*0170*/ 	.word	0x00003320


	//   ....[22]....
        /*0174*/ 	.word	0x00003350


	//   ....[23]....
        /*0178*/ 	.word	0x00003390


	//   ....[24]....
        /*017c*/ 	.word	0x000033e0


	//   ....[25]....
        /*0180*/ 	.word	0x00003410


	//   ....[26]....
        /*0184*/ 	.word	0x00003430


	//   ....[27]....
        /*0188*/ 	.word	0x00003450


	//   ....[28]....
        /*018c*/ 	.word	0x00003470


	//   ....[29]....
        /*0190*/ 	.word	0x00003490


	//   ....[30]....
        /*0194*/ 	.word	0x000034b0


	//   ....[31]....
        /*0198*/ 	.word	0x000034d0


	//   ....[32]....
        /*019c*/ 	.word	0x000034e0


	//   ....[33]....
        /*01a0*/ 	.word	0x000034f0


	//   ....[34]....
        /*01a4*/ 	.word	0x00003500


	//   ....[35]....
        /*01a8*/ 	.word	0x00003510


	//   ....[36]....
        /*01ac*/ 	.word	0x00003a10


	//   ....[37]....
        /*01b0*/ 	.word	0x00003a50


	//   ....[38]....
        /*01b4*/ 	.word	0x00003ac0


	//   ....[39]....
        /*01b8*/ 	.word	0x00003ae0


	//   ....[40]....
        /*01bc*/ 	.word	0x00003b90


	//   ....[41]....
        /*01c0*/ 	.word	0x00003bd0


	//   ....[42]....
        /*01c4*/ 	.word	0x00003c70


	//   ....[43]....
        /*01c8*/ 	.word	0x00003c90


	//   ....[44]....
        /*01cc*/ 	.word	0x00003cc0


	//   ....[45]....
        /*01d0*/ 	.word	0x00003ce0


	//   ....[46]....
        /*01d4*/ 	.word	0x00004070


	//   ....[47]....
        /*01d8*/ 	.word	0x000040b0


	//   ....[48]....
        /*01dc*/ 	.word	0x000045c0


	//   ....[49]....
        /*01e0*/ 	.word	0x000049c0


	//   ....[50]....
        /*01e4*/ 	.word	0x00004a10


	//   ....[51]....
        /*01e8*/ 	.word	0x00004a60


	//   ....[52]....
        /*01ec*/ 	.word	0x00004a90


	//   ....[53]....
        /*01f0*/ 	.word	0x00004ab0


	//   ....[54]....
        /*01f4*/ 	.word	0x00004b90


	//   ....[55]....
        /*01f8*/ 	.word	0x00004bd0


	//   ....[56]....
        /*01fc*/ 	.word	0x00004c20


	//   ....[57]....
        /*0200*/ 	.word	0x00004c50


	//   ....[58]....
        /*0204*/ 	.word	0x00004c70


	//----- nvinfo : EIATTR_EXIT_INSTR_OFFSETS
	.align		4
.L_3585:
        /*0208*/ 	.byte	0x04, 0x1c
        /*020a*/ 	.short	(.L_3587 - .L_3586)


	//   ....[0]....
.L_3586:
        /*020c*/ 	.word	0x00004d40


	//   ....[1]....
        /*0210*/ 	.word	0x00005020


	//----- nvinfo : EIATTR_MAX_THREADS
	.align		4
.L_3587:
        /*0214*/ 	.byte	0x04, 0x05
        /*0216*/ 	.short	(.L_3589 - .L_3588)
.L_3588:
        /*0218*/ 	.word	0x00000020
        /*021c*/ 	.word	0x00000001
        /*0220*/ 	.word	0x00000001


	//----- nvinfo : EIATTR_CRS_STACK_SIZE
	.align		4
.L_3589:
        /*0224*/ 	.byte	0x04, 0x1e
        /*0226*/ 	.short	(.L_3591 - .L_3590)
.L_3590:
        /*0228*/ 	.word	0x00000000


	//----- nvinfo : EIATTR_CBANK_PARAM_SIZE
	.align		4
.L_3591:
        /*022c*/ 	.byte	0x03, 0x19
        /*022e*/ 	.short	0x01f0


	//----- nvinfo : EIATTR_PARAM_CBANK
	.align		4
        /*0230*/ 	.byte	0x04, 0x0a
        /*0232*/ 	.short	(.L_3593 - .L_3592)
	.align		4
.L_3592:
        /*0234*/ 	.word	index@(.nv.constant0._Z25selective_scan_bwd_kernelI32Selective_Scan_bwd_kernel_traitsILi32ELi4ELb0ELb1ELb0ELb1ELb1EffEEv12SSMParamsBwd)
        /*0238*/ 	.short	0x0210
        /*023a*/ 	.short	0x01f0


	//----- nvinfo : EIATTR_SW_WAR
	.align		4
.L_3593:
        /*023c*/ 	.byte	0x04, 0x36
        /*023e*/ 	.short	(.L_3595 - .L_3594)
.L_3594:
        /*0240*/ 	.word	0x00000008
.L_3595:


//--------------------- .nv.info._Z25selective_scan_bwd_kernelI32Selective_Scan_bwd_kernel_traitsILi32ELi4ELb0ELb1ELb1ELb0ELb0EffEEv12SSMParamsBwd --------------------------
	.section	.nv.info._Z25selective_scan_bwd_kernelI32Selective_Scan_bwd_kernel_traitsILi32ELi4ELb0ELb1ELb1ELb0ELb0EffEEv12SSMParamsBwd,"",@"SHT_CUDA_INFO"
	.sectionflags	@""
	.align	4


	//----- nvinfo : EIATTR_CUDA_API_VERSION
	.align		4
        /*0000*/ 	.byte	0x04, 0x37
        /*0002*/ 	.short	(.L_3597 - .L_3596)
.L_3596:
        /*0004*/ 	.word	0x00000082


	//----- nvinfo : EIATTR_KPARAM_INFO
	.align		4
.L_3597:
        /*0008*/ 	.byte	0x04, 0x17
        /*000a*/ 	.short	(.L_3599 - .L_3598)
.L_3598:
        /*000c*/ 	.word	0x00000000
        /*0010*/ 	.short	0x0000
        /*0012*/ 	.short	0x0000
        /*0014*/ 	.byte	0x00, 0xf0, 0xc1, 0x07


	//----- nvinfo : EIATTR_SPARSE_MMA_MASK
	.align		4
.L_3599:
        /*0018*/ 	.byte	0x03, 0x50
        /*001a*/ 	.short	0x0000


	//----- nvinfo : EIATTR_MAXREG_COUNT
	.align		4
        /*001c*/ 	.byte	0x03, 0x1b
        /*001e*/ 	.short	0x00ff


	//----- nvinfo : EIATTR_NUM_BARRIERS
	.align		4
        /*0020*/ 	.byte	0x02, 0x4c
        /*0022*/ 	.byte	0x01
	.zero		1


	//----- nvinfo : EIATTR_MERCURY_ISA_VERSION
	.align		4
        /*0024*/ 	.byte	0x03, 0x5f
        /*0026*/ 	.short	0x0101


	//----- nvinfo : EIATTR_COOP_GROUP_MASK_REGIDS
	.align		4
        /*0028*/ 	.byte	0x04, 0x29
        /*002a*/ 	.short	(.L_3601 - .L_3600)


	//   ....[0]....
.L_3600:
        /*002c*/ 	.word	0xffffffff


	//   ....[1]....
        /*0030*/ 	.word	0xffffffff


	//   ....[2]....
        /*0034*/ 	.word	0xffffffff


	//   ....[3]....
        /*0038*/ 	.word	0xffffffff


	//   ....[4]....
        /*003c*/ 	.word	0xffffffff


	//   ....[5]....
        /*0040*/ 	.word	0xffffffff


	//   ....[6]....
        /*0044*/ 	.word	0xffffffff


	//   ....[7]....
        /*0048*/ 	.word	0xffffffff


	//   ....[8]....
        /*004c*/ 	.word	0xffffffff


	//   ....[9]....
        /*0050*/ 	.word	0xffffffff


	//   ....[10]....
        /*0054*/ 	.word	0xffffffff


	//   ....[11]....
        /*0058*/ 	.word	0xffffffff


	//   ....[12]....
        /*005c*/ 	.word	0xffffffff


	//   ....[13]....
        /*0060*/ 	.word	0xffffffff


	//   ....[14]....
        /*0064*/ 	.word	0xffffffff


	//   ....[15]....
        /*0068*/ 	.word	0xffffffff


	//   ....[16]....
        /*006c*/ 	.word	0xffffffff


	//   ....[17]....
        /*0070*/ 	.word	0xffffffff


	//   ....[18]....
        /*0074*/ 	.word	0xffffffff


	//   ....[19]....
        /*0078*/ 	.word	0xffffffff


	//   ....[20]....
        /*007c*/ 	.word	0xffffffff


	//   ....[21]....
        /*0080*/ 	.word	0xffffffff


	//   ....[22]....
        /*0084*/ 	.word	0xffffffff


	//   ....[23]....
        /*0088*/ 	.word	0xffffffff


	//   ....[24]....
        /*008c*/ 	.word	0xffffffff


	//   ....[25]....
        /*0090*/ 	.word	0xffffffff


	//   ....[26]....
        /*0094*/ 	.word	0xffffffff


	//   ....[27]....
        /*0098*/ 	.word	0xffffffff


	//   ....[28]....
        /*009c*/ 	.word	0xffffffff


	//   ....[29]....
        /*00a0*/ 	.word	0xffffffff


	//   ....[30]....
        /*00a4*/ 	.word	0xffffffff


	//   ....[31]....
        /*00a8*/ 	.word	0xffffffff


	//   ....[32]....
        /*00ac*/ 	.word	0xffffffff


	//   ....[33]....
        /*00b0*/ 	.word	0xffffffff


	//   ....[34]....
        /*00b4*/ 	.word	0xffffffff


	//   ....[35]....
        /*00b8*/ 	.word	0xffffffff


	//   ....[36]....
        /*00bc*/ 	.word	0xffffffff


	//   ....[37]....
        /*00c0*/ 	.word	0xffffffff


	//   ....[38]....
        /*00c4*/ 	.word	0xffffffff


	//   ....[39]....
        /*00c8*/ 	.word	0xffffffff


	//   ....[40]....
        /*00cc*/ 	.word	0xffffffff


	//   ....[41]....
        /*00d0*/ 	.word	0xffffffff


	//   ....[42]....
        /*00d4*/ 	.word	0xffffffff


	//   ....[43]....
        /*00d8*/ 	.word	0xffffffff


	//   ....[44]....
        /*00dc*/ 	.word	0xffffffff


	//   ....[45]....
        /*00e0*/ 	.word	0xffffffff


	//   ....[46]....
        /*00e4*/ 	.word	0xffffffff


	//   ....[47]....
        /*00e8*/ 	.word	0xffffffff


	//   ....[48]....
        /*00ec*/ 	.word	0xffffffff


	//   ....[49]....
        /*00f0*/ 	.word	0xffffffff


	//----- nvinfo : EIATTR_COOP_GROUP_INSTR_OFFSETS
	.align		4
.L_3601:
        /*00f4*/ 	.byte	0x04, 0x28
        /*00f6*/ 	.short	(.L_3603 - .L_3602)


	//   ....[0]....
.L_3602:
        /*00f8*/ 	.word	0x00000fc0


	//   ....[1]....
        /*00fc*/ 	.word	0x000010e0


	//   ....[2]....
        /*0100*/ 	.word	0x000011f0


	//   ....[3]....
        /*0104*/ 	.word	0x000019a0


	//   ....[4]....
        /*0108*/ 	.word	0x00001be0


	//   ....[5]....
        /*010c*/ 	.word	0x00001eb0


	//   ....[6]....
        /*0110*/ 	.word	0x00001ef0


	//   ....[7]....
        /*0114*/ 	.word	0x00001f00


	//   ....[8]....
        /*0118*/ 	.word	0x00001f10


	//   ....[9]....
        /*011c*/ 	.word	0x00001f40


	//   ....[10]....
        /*0120*/ 	.word	0x00001f70


	//   ....[11]....
        /*0124*/ 	.word	0x00001f90


	//   ....[12]....
        /*0128*/ 	.word	0x00001fb0


	//   ....[13]....
        /*012c*/ 	.word	0x00001fe0


	//   ....[14]....
        /*0130*/ 	.word	0x00002010


	//   ....[15]....
        /*0134*/ 	.word	0x00002030


	//   ....[16]....
        /*0138*/ 	.word	0x00002050


	//   ....[17]....
        /*013c*/ 	.word	0x00002090


	//   ....[18]....
        /*0140*/ 	.word	0x000020c0


	//   ....[19]....
        /*0144*/ 	.word	0x00002100


	//   ....[20]....
        /*0148*/ 	.word	0x00002130


	//   ....[21]....
        /*014c*/ 	.word	0x00002180


	//   ....[22]....
        /*0150*/ 	.word	0x000021a0


	//   ....[23]....
        /*0154*/ 	.word	0x000021c0


	//   ....[24]....
        /*0158*/ 	.word	0x000021e0


	//   ....[25]....
        /*015c*/ 	.word	0x00002210


	//   ....[26]....
        /*0160*/ 	.word	0x00002230


	//   ....[27]....
        /*0164*/ 	.word	0x00002250


	//   ....[28]....
        /*0168*/ 	.word	0x00002270


	//   ....[29]....
        /*016c*/ 	.word	0x00002280


	//   ....[30]....
        /*0170*/ 	.word	0x00002290


	//   ....[31]....
        /*0174*/ 	.word	0x000022a0


	//   ....[32]....
        /*0178*/ 	.word	0x000022b0


	//   ....[33]....
        /*017c*/ 	.word	0x00002910


	//   ....[34]....
        /*0180*/ 	.word	0x00002a90


	//   ....[35]....
        /*0184*/ 	.word	0x00002ae0


	//   ....[36]....
        /*0188*/ 	.word	0x00002b10


	//   ....[37]....
        /*018c*/ 	.word	0x00002b60


	//   ....[38]....
        /*0190*/ 	.word	0x00002d00


	//   ....[39]....
        /*0194*/ 	.word	0x00003050


	//   ....[40]....
        /*0198*/ 	.word	0x00003460


	//   ....[41]....
        /*019c*/ 	.word	0x000034b0


	//   ....[42]....
        /*01a0*/ 	.word	0x00003500


	//   ....[43]....
        /*01a4*/ 	.word	0x00003530


	//   ....[44]....
        /*01a8*/ 	.word	0x00003550


	//   ....[45]....
        /*01ac*/ 	.word	0x00003630


	//   ....[46]....
        /*01b0*/ 	.word	0x00003670


	//   ....[47]....
        /*01b4*/ 	.word	0x000036c0


	//   ....[48]....
        /*01b8*/ 	.word	0x000036f0


	//   ....[49]....
        /*01bc*/ 	.word	0x00003710


	//----- nvinfo : EIATTR_EXIT_INSTR_OFFSETS
	.align		4
.L_3603:
        /*01c0*/ 	.byte	0x04, 0x1c
        /*01c2*/ 	.short	(.L_3605 - .L_3604)


	//   ....[0]....
.L_3604:
        /*01c4*/ 	.word	0x000037e0


	//   ....[1]....
        /*01c8*/ 	.word	0x00003990


	//----- nvinfo : EIATTR_MAX_THREADS
	.align		4
.L_3605:
        /*01cc*/ 	.byte	0x04, 0x05
        /*01ce*/ 	.short	(.L_3607 - .L_3606)
.L_3606:
        /*01d0*/ 	.word	0x00000020
        /*01d4*/ 	.word	0x00000001
        /*01d8*/ 	.word	0x00000001


	//----- nvinfo : EIATTR_CRS_STACK_SIZE
	.align		4
.L_3607:
        /*01dc*/ 	.byte	0x04, 0x1e
        /*01de*/ 	.short	(.L_3609 - .L_3608)
.L_3608:
        /*01e0*/ 	.word	0x00000000


	//----- nvinfo : EIATTR_CBANK_PARAM_SIZE
	.align		4
.L_3609:
        /*01e4*/ 	.byte	0x03, 0x19
        /*01e6*/ 	.short	0x01f0


	//----- nvinfo : EIATTR_PARAM_CBANK
	.align		4
        /*01e8*/ 	.byte	0x04, 0x0a
        /*01ea*/ 	.short	(.L_3611 - .L_3610)
	.align		4
.L_3610:
        /*01ec*/ 	.word	index@(.nv.constant0._Z25selective_scan_bwd_kernelI32Selective_Scan_bwd_kernel_traitsILi32ELi4ELb0ELb1ELb1ELb0ELb0EffEEv12SSMParamsBwd)
        /*01f0*/ 	.short	0x0210
        /*01f2*/ 	.short	0x01f0


	//----- nvinfo : EIATTR_SW_WAR
	.align		4
.L_3611:
        /*01f4*/ 	.byte	0x04, 0x36
        /*01f6*/ 	.short	(.L_3613 - .L_3612)
.L_3612:
        /*01f8*/ 	.word	0x00000008
.L_3613:


//--------------------- .nv.info._Z25selective_scan_bwd_kernelI32Selective_Scan_bwd_kernel_traitsILi32ELi4ELb0ELb1ELb1ELb0ELb1EffEEv12SSMParamsBwd --------------------------
	.section	.nv.info._Z25selective_scan_bwd_kernelI32Selective_Scan_bwd_kernel_traitsILi32ELi4ELb0ELb1ELb1ELb0ELb1EffEEv12SSMParamsBwd,"",@"SHT_CUDA_INFO"
	.sectionflags	@""
	.align	4


	//----- nvinfo : EIATTR_CUDA_API_VERSION
	.align		4
        /*0000*/ 	.byte	0x04, 0x37
        /*0002*/ 	.short	(.L_3615 - .L_3614)
.L_3614:
        /*0004*/ 	.word	0x00000082


	//----- nvinfo : EIATTR_KPARAM_INFO
	.align		4
.L_3615:
        /*0008*/ 	.byte	0x04, 0x17
        /*000a*/ 	.short	(.L_3617 - .L_3616)
.L_3616:
        /*000c*/ 	.word	0x00000000
        /*0010*/ 	.short	0x0000
        /*0012*/ 	.short	0x0000
        /*0014*/ 	.byte	0x00, 0xf0, 0xc1, 0x07


	//----- nvinfo : EIATTR_SPARSE_MMA_MASK
	.align		4
.L_3617:
        /*0018*/ 	.byte	0x03, 0x50
        /*001a*/ 	.short	0x0000


	//----- nvinfo : EIATTR_MAXREG_COUNT
	.align		4
        /*001c*/ 	.byte	0x03, 0x1b
        /*001e*/ 	.short	0x00ff


	//----- nvinfo : EIATTR_NUM_BARRIERS
	.align		4
        /*0020*/ 	.byte	0x02, 0x4c
        /*0022*/ 	.byte	0x01
	.zero		1


	//----- nvinfo : EIATTR_MERCURY_ISA_VERSION
	.align		4
        /*0024*/ 	.byte	0x03, 0x5f
        /*0026*/ 	.short	0x0101


	//----- nvinfo : EIATTR_COOP_GROUP_MASK_REGIDS
	.align		4
        /*0028*/ 	.byte	0x04, 0x29
        /*002a*/ 	.short	(.L_3619 - .L_3618)


	//   ....[0]....
.L_3618:
        /*002c*/ 	.word	0xffffffff


	//   ....[1]....
        /*0030*/ 	.word	0xffffffff


	//   ....[2]....
        /*0034*/ 	.word	0xffffffff


	//   ....[3]....
        /*0038*/ 	.word	0xffffffff


	//   ....[4]....
        /*003c*/ 	.word	0xffffffff


	//   ....[5]....
        /*0040*/ 	.word	0xffffffff


	//   ....[6]....
        /*0044*/ 	.word	0xffffffff


	//   ....[7]....
        /*0048*/ 	.word	0xffffffff


	//   ....[8]....
        /*004c*/ 	.word	0xffffffff


	//   ....[9]....
        /*0050*/ 	.word	0xffffffff


	//   ....[10]....
        /*0054*/ 	.word	0xffffffff


	//   ....[11]....
        /*0058*/ 	.word	0xffffffff


	//   ....[12]....
        /*005c*/ 	.word	0xffffffff


	//   ....[13]....
        /*0060*/ 	.word	0xffffffff


	//   ....[14]....
        /*0064*/ 	.word	0xffffffff


	//   ....[15]....
        /*0068*/ 	.word	0xffffffff


	//   ....[16]....
        /*006c*/ 	.word	0xffffffff


	//   ....[17]....
        /*0070*/ 	.word	0xffffffff


	//   ....[18]....
        /*0074*/ 	.word	0xffffffff


	//   ....[19]....
        /*0078*/ 	.word	0xffffffff


	//   ....[20]....
        /*007c*/ 	.word	0xffffffff


	//   ....[21]....
        /*0080*/ 	.word	0xffffffff


	//   ....[22]....
        /*0084*/ 	.word	0xffffffff


	//   ....[23]....
        /*0088*/ 	.word	0xffffffff


	//   ....[24]....
        /*008c*/ 	.word	0xffffffff


	//   ....[25]....
        /*0090*/ 	.word	0xffffffff


	//   ....[26]....
        /*0094*/ 	.word	0xffffffff


	//   ....[27]....
        /*0098*/ 	.word	0xffffffff


	//   ....[28]....
        /*009c*/ 	.word	0xffffffff


	//   ....[29]....
        /*00a0*/ 	.word	0xffffffff


	//   ....[30]....
        /*00a4*/ 	.word	0xffffffff


	//   ....[31]....
        /*00a8*/ 	.word	0xffffffff


	//   ....[32]....
        /*00ac*/ 	.word	0xffffffff


	//   ....[33]....
        /*00b0*/ 	.word	0xffffffff


	//   ....[34]....
        /*00b4*/ 	.word	0xffffffff


	//   ....[35]....
        /*00b8*/ 	.word	0xffffffff


	//   ....[36]....
        /*00bc*/ 	.word	0xffffffff


	//   ....[37]....
        /*00c0*/ 	.word	0xffffffff


	//   ....[38]....
        /*00c4*/ 	.word	0xffffffff


	//   ....[39]....
        /*00c8*/ 	.word	0xffffffff


	//   ....[40]....
        /*00cc*/ 	.word	0xffffffff


	//   ....[41]....
        /*00d0*/ 	.word	0xffffffff


	//   ....[42]....
        /*00d4*/ 	.word	0xffffffff


	//   ....[43]....
        /*00d8*/ 	.word	0xffffffff


	//   ....[44]....
        /*00dc*/ 	.word	0xffffffff


	//   ....[45]....
        /*00e0*/ 	.word	0xffffffff


	//   ....[46]....
        /*00e4*/ 	.word	0xffffffff


	//   ....[47]....
        /*00e8*/ 	.word	0xffffffff


	//   ....[48]....
        /*00ec*/ 	.word	0xffffffff


	//   ....[49]....
        /*00f0*/ 	.word	0xffffffff


	//   ....[50]....
        /*00f4*/ 	.word	0xffffffff


	//   ....[51]....
        /*00f8*/ 	.word	0xffffffff


	//   ....[52]....
        /*00fc*/ 	.word	0xffffffff


	//   ....[53]....
        /*0100*/ 	.word	0xffffffff


	//----- nvinfo : EIATTR_COOP_GROUP_INSTR_OFFSETS
	.align		4
.L_3619:
        /*0104*/ 	.byte	0x04, 0x28
        /*0106*/ 	.short	(.L_3621 - .L_3620)


	//   ....[0]....
.L_3620:
        /*0108*/ 	.word	0x00001020


	//   ....[1]....
        /*010c*/ 	.word	0x00001120


	//   ....[2]....
        /*0110*/ 	.word	0x000013e0


	//   ....[3]....
        /*0114*/ 	.word	0x00001640


	//   ....[4]....
        /*0118*/ 	.word	0x00001820


	//   ....[5]....
        /*011c*/ 	.word	0x00001a10


	//   ....[6]....
        /*0120*/ 	.word	0x00001e10


	//   ....[7]....
        /*0124*/ 	.word	0x00002870


	//   ....[8]....
        /*0128*/ 	.word	0x00002af0


	//   ....[9]....
        /*012c*/ 	.word	0x00002d60


	//   ....[10]....
        /*0130*/ 	.word	0x00002da0


	//   ....[11]....
        /*0134*/ 	.word	0x00002dd0


	//   ....[12]....
        /*0138*/ 	.word	0x00002de0


	//   ....[13]....
        /*013c*/ 	.word	0x00002e10


	//   ....[14]....
        /*0140*/ 	.word	0x00002e30


	//   ....[15]....
        /*0144*/ 	.word	0x00002e70


	//   ....[16]....
        /*0148*/ 	.word	0x00002e80


	//   ....[17]....
        /*014c*/ 	.word	0x00002eb0


	//   ....[18]....
        /*0150*/ 	.word	0x00002ed0


	//   ....[19]....
        /*0154*/ 	.word	0x00002f10


	//   ....[20]....
        /*0158*/ 	.word	0x00002f20


	//   ....[21]....
        /*015c*/ 	.word	0x00002f60


	//   ....[22]....
        /*0160*/ 	.word	0x00002f90


	//   ....[23]....
        /*0164*/ 	.word	0x00002fe0


	//   ....[24]....
        /*0168*/ 	.word	0x00003000


	//   ....[25]....
        /*016c*/ 	.word	0x00003060


	//   ....[26]....
        /*0170*/ 	.word	0x00003070


	//   ....[27]....
        /*0174*/ 	.word	0x000030a0


	//   ....[28]....
        /*0178*/ 	.word	0x000030c0


	//   ....[29]....
        /*017c*/ 	.word	0x000030f0


	//   ....[30]....
        /*0180*/ 	.word	0x00003100


	//   ....[31]....
        /*0184*/ 	.word	0x00003120


	//   ....[32]....
        /*0188*/ 	.word	0x00003140


	//   ....[33]....
        /*018c*/ 	.word	0x00003150


	//   ....[34]....
        /*0190*/ 	.word	0x00003160


	//   ....[35]....
        /*0194*/ 	.word	0x00003170


	//   ....[36]....
        /*0198*/ 	.word	0x00003180


	//   ....[37]....
        /*019c*/ 	.word	0x000037e0


	//   ....[38]....
        /*01a0*/ 	.word	0x00003840


	//   ....[39]....
        /*01a4*/ 	.word	0x00003910


	//   ....[40]....
        /*01a8*/ 	.word	0x00003a10


	//   ....[41]....
        /*01ac*/ 	.word	0x00003a30


	//   ....[42]....
        /*01b0*/ 	.word	0x00003ba0


	//   ....[43]....
        /*01b4*/ 	.word	0x00003ed0


	//   ....[44]....
        /*01b8*/ 	.word	0x00004320


	//   ....[45]....
        /*01bc*/ 	.word	0x00004370


	//   ....[46]....
        /*01c0*/ 	.word	0x000043c0


	//   ....[47]....
        /*01c4*/ 	.word	0x000043f0


	//   ....[48]....
        /*01c8*/ 	.word	0x00004410


	//   ....[49]....
        /*01cc*/ 	.word	0x000044f0


	//   ....[50]....
        /*01d0*/ 	.word	0x00004530


	//   ....[51]....
        /*01d4*/ 	.word	0x00004580


	//   ....[52]....
        /*01d8*/ 	.word	0x000045b0


	//   ....[53]....
        /*01dc*/ 	.word	0x000045d0


	//----- nvinfo : EIATTR_EXIT_INSTR_OFFSETS
	.align		4
.L_3621:
        /*01e0*/ 	.byte	0x04, 0x1c
        /*01e2*/ 	.short	(.L_3623 - .L_3622)


	//   ....[0]....
.L_3622:
        /*01e4*/ 	.word	0x000046a0


	//   ....[1]....
        /*01e8*/ 	.word	0x00004850


	//----- nvinfo : EIATTR_MAX_THREADS
	.align		4
.L_3623:
        /*01ec*/ 	.byte	0x04, 0x05
        /*01ee*/ 	.short	(.L_3625 - .L_3624)
.L_3624:
        /*01f0*/ 	.word	0x00000020
        /*01f4*/ 	.word	0x00000001
        /*01f8*/ 	.word	0x00000001


	//----- nvinfo : EIATTR_CRS_STACK_SIZE
	.align		4
.L_3625:
        /*01fc*/ 	.byte	0x04, 0x1e
        /*01fe*/ 	.short	(.L_3627 - .L_3626)
.L_3626:
        /*0200*/ 	.word	0x00000000


	//----- nvinfo : EIATTR_CBANK_PARAM_SIZE
	.align		4
.L_3627:
        /*0204*/ 	.byte	0x03, 0x19
        /*0206*/ 	.short	0x01f0


	//----- nvinfo : EIATTR_PARAM_CBANK
	.align		4
        /*0208*/ 	.byte	0x04, 0x0a
        /*020a*/ 	.short	(.L_3629 - .L_3628)
	.align		4
.L_3628:
        /*020c*/ 	.word	index@(.nv.constant0._Z25selective_scan_bwd_kernelI32Selective_Scan_bwd_kernel_traitsILi32ELi4ELb0ELb1ELb1ELb0ELb1EffEEv12SSMParamsBwd)
        /*0210*/ 	.short	0x0210
        /*0212*/ 	.short	0x01f0


	//----- nvinfo : EIATTR_SW_WAR
	.align		4
.L_3629:
        /*0214*/ 	.byte	0x04, 0x36
        /*0216*/ 	.short	(.L_3631 - .L_3630)
.L_3630:
        /*0218*/ 	.word	0x00000008
.L_3631:


//--------------------- .nv.info._Z25selective_scan_bwd_kernelI32Selective_Scan_bwd_kernel_traitsILi32ELi4ELb0ELb1ELb1ELb1ELb0EffEEv12SSMParamsBwd --------------------------
	.section	.nv.info._Z25selective_scan_bwd_kernelI32Selective_Scan_bwd_kernel_traitsILi32ELi4ELb0ELb1ELb1ELb1ELb0EffEEv12SSMParamsBwd,"",@"SHT_CUDA_INFO"
	.sectionflags	@""
	.align	4


	//----- nvinfo : EIATTR_CUDA_API_VERSION
	.align		4
        /*0000*/ 	.byte	0x04, 0x37
        /*0002*/ 	.short	(.L_3633 - .L_3632)
.L_3632:
        /*0004*/ 	.word	0x00000082


	//----- nvinfo : EIATTR_KPARAM_INFO
	.align		4
.L_3633:
        /*0008*/ 	.byte	0x04, 0x17
        /*000a*/ 	.short	(.L_3635 - .L_3634)
.L_3634:
        /*000c*/ 	.word	0x00000000
        /*0010*/ 	.short	0x0000
        /*0012*/ 	.short	0x0000
        /*0014*/ 	.byte	0x00, 0xf0, 0xc1, 0x07


	//----- nvinfo : EIATTR_SPARSE_MMA_MASK
	.align		4
.L_3635:
        /*0018*/ 	.byte	0x03, 0x50
        /*001a*/ 	.short	0x0000


	//----- nvinfo : EIATTR_MAXREG_COUNT
	.align		4
        /*001c*/ 	.byte	0x03, 0x1b
        /*001e*/ 	.short	0x00ff


	//----- nvinfo : EIATTR_NUM_BARRIERS
	.align		4
        /*0020*/ 	.byte	0x02, 0x4c
        /*0022*/ 	.byte	0x01
	.zero		1


	//----- nvinfo : EIATTR_MERCURY_ISA_VERSION
	.align		4
        /*0024*/ 	.byte	0x03, 0x5f
        /*0026*/ 	.short	0x0101


	//----- nvinfo : EIATTR_COOP_GROUP_MASK_REGIDS
	.align		4
        /*0028*/ 	.byte	0x04, 0x29
        /*002a*/ 	.short	(.L_3637 - .L_3636)


	//   ....[0]....
.L_3636:
        /*002c*/ 	.word	0xffffffff


	//   ....[1]....
        /*0030*/ 	.word	0xffffffff


	//   ....[2]....
        /*0034*/ 	.word	0xffffffff


	//   ....[3]....
        /*0038*/ 	.word	0xffffffff


	//   ....[4]....
        /*003c*/ 	.word	0xffffffff


	//   ....[5]....
        /*0040*/ 	.word	0xffffffff


	//   ....[6]....
        /*0044*/ 	.word	0xffffffff


	//   ....[7]....
        /*0048*/ 	.word	0xffffffff


	//   ....[8]....
        /*004c*/ 	.word	0xffffffff


	//   ....[9]....
        /*0050*/ 	.word	0xffffffff


	//   ....[10]....
        /*0054*/ 	.word	0xffffffff


	//   ....[11]....
        /*0058*/ 	.word	0xffffffff


	//   ....[12]....
        /*005c*/ 	.word	0xffffffff


	//   ....[13]....
        /*0060*/ 	.word	0xffffffff


	//   ....[14]....
        /*0064*/ 	.word	0xffffffff


	//   ....[15]....
        /*0068*/ 	.word	0xffffffff


	//   ....[16]....
        /*006c*/ 	.word	0xffffffff


	//   ....[17]....
        /*0070*/ 	.word	0xffffffff


	//   ....[18]....
        /*0074*/ 	.word	0xffffffff


	//   ....[19]....
        /*0078*/ 	.word	0xffffffff


	//   ....[20]....
        /*007c*/ 	.word	0xffffffff


	//   ....[21]....
        /*0080*/ 	.word	0xffffffff


	//   ....[22]....
        /*0084*/ 	.word	0xffffffff


	//   ....[23]....
        /*0088*/ 	.word	0xffffffff


	//   ....[24]....
        /*008c*/ 	.word	0xffffffff


	//   ....[25]....
        /*0090*/ 	.word	0xffffffff


	//   ....[26]....
        /*0094*/ 	.word	0xffffffff


	//   ....[27]....
        /*0098*/ 	.word	0xffffffff


	//   ....[28]....
        /*009c*/ 	.word	0xffffffff


	//   ....[29]....
        /*00a0*/ 	.word	0xffffffff


	//   ....[30]....
        /*00a4*/ 	.word	0xffffffff


	//   ....[31]....
        /*00a8*/ 	.word	0xffffffff


	//   ....[32]....
        /*00ac*/ 	.word	0xffffffff


	//   ....[33]....
        /*00b0*/ 	.word	0xffffffff


	//   ....[34]....
        /*00b4*/ 	.word	0xffffffff


	//   ....[35]....
        /*00b8*/ 	.word	0xffffffff


	//   ....[36]....
        /*00bc*/ 	.word	0xffffffff


	//   ....[37]....
        /*00c0*/ 	.word	0xffffffff


	//   ....[38]....
        /*00c4*/ 	.word	0xffffffff


	//   ....[39]....
        /*00c8*/ 	.word	0xffffffff


	//   ....[40]....
        /*00cc*/ 	.word	0xffffffff


	//   ....[41]....
        /*00d0*/ 	.word	0xffffffff


	//   ....[42]....
        /*00d4*/ 	.word	0xffffffff


	//   ....[43]....
        /*00d8*/ 	.word	0xffffffff


	//   ....[44]....
        /*00dc*/ 	.word	0xffffffff


	//   ....[45]....
        /*00e0*/ 	.word	0xffffffff


	//   ....[46]....
        /*00e4*/ 	.word	0xffffffff


	//   ....[47]....
        /*00e8*/ 	.word	0xffffffff


	//   ....[48]....
        /*00ec*/ 	.word	0xffffffff


	//   ....[49]....
        /*00f0*/ 	.word	0xffffffff


	//   ....[50]....
        /*00f4*/ 	.word	0xffffffff


	//----- nvinfo : EIATTR_COOP_GROUP_INSTR_OFFSETS
	.align		4
.L_3637:
        /*00f8*/ 	.byte	0x04, 0x28
        /*00fa*/ 	.short	(.L_3639 - .L_3638)


	//   ....[0]....
.L_3638:
        /*00fc*/ 	.word	0x00000fc0


	//   ....[1]....
        /*0100*/ 	.word	0x000010a0


	//   ....[2]....
        /*0104*/ 	.word	0x000011f0


	//   ....[3]....
        /*0108*/ 	.word	0x00002210


	//   ....[4]....
        /*010c*/ 	.word	0x00002440


	//   ....[5]....
        /*0110*/ 	.word	0x000026f0


	//   ....[6]....
        /*0114*/ 	.word	0x00002730


	//   ....[7]....
        /*0118*/ 	.word	0x00002750


	//   ....[8]....
        /*011c*/ 	.word	0x00002760


	//   ....[9]....
        /*0120*/ 	.word	0x00002790


	//   ....[10]....
        /*0124*/ 	.word	0x000027c0


	//   ....[11]....
        /*0128*/ 	.word	0x000027e0


	//   ....[12]....
        /*012c*/ 	.word	0x00002800


	//   ....[13]....
        /*0130*/ 	.word	0x00002830


	//   ....[14]....
        /*0134*/ 	.word	0x00002860


	//   ....[15]....
        /*0138*/ 	.word	0x00002880


	//   ....[16]....
        /*013c*/ 	.word	0x000028a0


	//   ....[17]....
        /*0140*/ 	.word	0x000028e0


	//   ....[18]....
        /*0144*/ 	.word	0x00002950


	//   ....[19]....
        /*0148*/ 	.word	0x00002970


	//   ....[20]....
        /*014c*/ 	.word	0x00002980


	//   ....[21]....
        /*0150*/ 	.word	0x000029c0


	//   ....[22]....
        /*0154*/ 	.word	0x000029f0


	//   ....[23]....
        /*0158*/ 	.word	0x00002a20


	//   ....[24]....
        /*015c*/ 	.word	0x00002a30


	//   ....[25]....
        /*0160*/ 	.word	0x00002a50


	//   ....[26]....
        /*0164*/ 	.word	0x00002a70


	//   ....[27]....
        /*0168*/ 	.word	0x00002aa0


	//   ....[28]....
        /*016c*/ 	.word	0x00002ac0


	//   ....[29]....
        /*0170*/ 	.word	0x00002ad0


	//   ....[30]....
        /*0174*/ 	.word	0x00002ae0


	//   ....[31]....
        /*0178*/ 	.word	0x00002af0


	//   ....[32]....
        /*017c*/ 	.word	0x00002b00


	//   ....[33]....
        /*0180*/ 	.word	0x00003170


	//   ....[34]....
        /*0184*/ 	.word	0x00003340


	//   ....[35]....
        /*0188*/ 	.word	0x00003380


	//   ....[36]....
        /*018c*/ 	.word	0x000033a0


	//   ....[37]....
        /*0190*/ 	.word	0x000033c0


	//   ....[38]....
        /*0194*/ 	.word	0x00003630


	//   ....[39]....
        /*0198*/ 	.word	0x00003670


	//   ....[40]....
        /*019c*/ 	.word	0x00003b90


	//   ....[41]....
        /*01a0*/ 	.word	0x00003fa0


	//   ....[42]....
        /*01a4*/ 	.word	0x00003ff0


	//   ....[43]....
        /*01a8*/ 	.word	0x00004040


	//   ....[44]....
        /*01ac*/ 	.word	0x00004070


	//   ....[45]....
        /*01b0*/ 	.word	0x00004090


	//   ....[46]....
        /*01b4*/ 	.word	0x00004170


	//   ....[47]....
        /*01b8*/ 	.word	0x000041b0


	//   ....[48]....
        /*01bc*/ 	.word	0x00004200


	//   ....[49]....
        /*01c0*/ 	.word	0x00004230


	//   ....[50]....
        /*01c4*/ 	.word	0x00004250


	//----- nvinfo : EIATTR_EXIT_INSTR_OFFSETS
	.align		4
.L_3639:
        /*01c8*/ 	.byte	0x04, 0x1c
        /*01ca*/ 	.short	(.L_3641 - .L_3640)


	//   ....[0]....
.L_3640:
        /*01cc*/ 	.word	0x00004320


	//   ....[1]....
        /*01d0*/ 	.word	0x000044d0


	//----- nvinfo : EIATTR_MAX_THREADS
	.align		4
.L_3641:
        /*01d4*/ 	.byte	0x04, 0x05
        /*01d6*/ 	.short	(.L_3643 - .L_3642)
.L_3642:
        /*01d8*/ 	.word	0x00000020
        /*01dc*/ 	.word	0x00000001
        /*01e0*/ 	.word	0x00000001


	//----- nvinfo : EIATTR_CRS_STACK_SIZE
	.align		4
.L_3643:
        /*01e4*/ 	.byte	0x04, 0x1e
        /*01e6*/ 	.short	(.L_3645 - .L_3644)
.L_3644:
        /*01e8*/ 	.word	0x00000000


	//----- nvinfo : EIATTR_CBANK_PARAM_SIZE
	.align		4
.L_3645:
        /*01ec*/ 	.byte	0x03, 0x19
        /*01ee*/ 	.short	0x01f0


	//----- nvinfo : EIATTR_PARAM_CBANK
	.align		4
        /*01f0*/ 	.byte	0x04, 0x0a
        /*01f2*/ 	.short	(.L_3647 - .L_3646)
	.align		4
.L_3646:
        /*01f4*/ 	.word	index@(.nv.constant0._Z25selective_scan_bwd_kernelI32Selective_Scan_bwd_kernel_traitsILi32ELi4ELb0ELb1ELb1ELb1ELb0EffEEv12SSMParamsBwd)
        /*01f8*/ 	.short	0x0210
        /*01fa*/ 	.short	0x01f0


	//----- nvinfo : EIATTR_SW_WAR
	.align		4
.L_3647:
        /*01fc*/ 	.byte	0x04, 0x36
        /*01fe*/ 	.short	(.L_3649 - .L_3648)
.L_3648:
        /*0200*/ 	.word	0x00000008
.L_3649:


//--------------------- .nv.info._Z25selective_scan_bwd_kernelI32Selective_Scan_bwd_kernel_traitsILi32ELi4ELb0ELb1ELb1ELb1ELb1EffEEv12SSMParamsBwd --------------------------
	.section	.nv.info._Z25selective_scan_bwd_kernelI32Selective_Scan_bwd_kernel_traitsILi32ELi4ELb0ELb1ELb1ELb1ELb1EffEEv12SSMParamsBwd,"",@"SHT_CUDA_INFO"
	.sectionflags	@""
	.align	4


	//----- nvinfo : EIATTR_CUDA_API_VERSION
	.align		4
        /*0000*/ 	.byte	0x04, 0x37
        /*0002*/ 	.short	(.L_3651 - .L_3650)
.L_3650:
        /*0004*/ 	.word	0x00000082


	//----- nvinfo : EIATTR_KPARAM_INFO
	.align		4
.L_3651:
        /*0008*/ 	.byte	0x04, 0x17
        /*000a*/ 	.short	(.L_3653 - .L_3652)
.L_3652:
        /*000c*/ 	.word	0x00000000
        /*0010*/ 	.short	0x0000
        /*0012*/ 	.short	0x0000
        /*0014*/ 	.byte	0x00, 0xf0, 0xc1, 0x07


	//----- nvinfo : EIATTR_SPARSE_MMA_MASK
	.align		4
.L_3653:
        /*0018*/ 	.byte	0x03, 0x50
        /*001a*/ 	.short	0x0000


	//----- nvinfo : EIATTR_MAXREG_COUNT
	.align		4
        /*001c*/ 	.byte	0x03, 0x1b
        /*001e*/ 	.short	0x00ff


	//----- nvinfo : EIATTR_NUM_BARRIERS
	.align		4
        /*0020*/ 	.byte	0x02, 0x4c
        /*0022*/ 	.byte	0x01
	.zero		1


	//----- nvinfo : EIATTR_MERCURY_ISA_VERSION
	.align		4
        /*0024*/ 	.byte	0x03, 0x5f
        /*0026*/ 	.short	0x0101


	//----- nvinfo : EIATTR_COOP_GROUP_MASK_REGIDS
	.align		4
        /*0028*/ 	.byte	0x04, 0x29
        /*002a*/ 	.short	(.L_3655 - .L_3654)


	//   ....[0]....
.L_3654:
        /*002c*/ 	.word	0xffffffff


	//   ....[1]....
        /*0030*/ 	.word	0xffffffff


	//   ....[2]....
        /*0034*/ 	.word	0xffffffff


	//   ....[3]....
        /*0038*/ 	.word	0xffffffff


	//   ....[4]....
        /*003c*/ 	.word	0xffffffff


	//   ....[5]....
        /*0040*/ 	.word	0xffffffff


	//   ....[6]....
        /*0044*/ 	.word	0xffffffff


	//   ....[7]....
        /*0048*/ 	.word	0xffffffff


	//   ....[8]....
        /*004c*/ 	.word	0xffffffff


	//   ....[9]....
        /*0050*/ 	.word	0xffffffff


	//   ....[10]....
        /*0054*/ 	.word	0xffffffff


	//   ....[11]....
        /*0058*/ 	.word	0xffffffff


	//   ....[12]....
        /*005c*/ 	.word	0xffffffff


	//   ....[13]....
        /*0060*/ 	.word	0xffffffff


	//   ....[14]....
        /*0064*/ 	.word	0xffffffff


	//   ....[15]....
        /*0068*/ 	.word	0xffffffff


	//   ....[16]....
        /*006c*/ 	.word	0xffffffff


	//   ....[17]....
        /*0070*/ 	.word	0xffffffff


	//   ....[18]....
        /*0074*/ 	.word	0xffffffff


	//   ....[19]....
        /*0078*/ 	.word	0xffffffff


	//   ....[20]....
        /*007c*/ 	.word	0xffffffff


	//   ....[21]....
        /*0080*/ 	.word	0xffffffff


	//   ....[22]....
        /*0084*/ 	.word	0xffffffff


	//   ....[23]....
        /*0088*/ 	.word	0xffffffff


	//   ....[24]....
        /*008c*/ 	.word	0xffffffff


	//   ....[25]....
        /*0090*/ 	.word	0xffffffff


	//   ....[26]....
        /*0094*/ 	.word	0xffffffff


	//   ....[27]....
        /*0098*/ 	.word	0xffffffff


	//   ....[28]....
        /*009c*/ 	.word	0xffffffff


	//   ....[29]....
        /*00a0*/ 	.word	0xffffffff


	//   ....[30]....
        /*00a4*/ 	.word	0xffffffff


	//   ....[31]....
        /*00a8*/ 	.word	0xffffffff


	//   ....[32]....
        /*00ac*/ 	.word	0xffffffff


	//   ....[33]....
        /*00b0*/ 	.word	0xffffffff


	//   ....[34]....
        /*00b4*/ 	.word	0xffffffff


	//   ....[35]....
        /*00b8*/ 	.word	0xffffffff


	//   ....[36]....
        /*00bc*/ 	.word	0xffffffff


	//   ....[37]....
        /*00c0*/ 	.word	0xffffffff


	//   ....[38]....
        /*00c4*/ 	.word	0xffffffff


	//   ....[39]....
        /*00c8*/ 	.word	0xffffffff


	//   ....[40]....
        /*00cc*/ 	.word	0xffffffff


	//   ....[41]....
        /*00d0*/ 	.word	0xffffffff


	//   ....[42]....
        /*00d4*/ 	.word	0xffffffff


	//   ....[43]....
        /*00d8*/ 	.word	0xffffffff


	//   ....[44]....
        /*00dc*/ 	.word	0xffffffff


	//   ....[45]....
        /*00e0*/ 	.word	0xffffffff


	//   ....[46]....
        /*00e4*/ 	.word	0xffffffff


	//   ....[47]....
        /*00e8*/ 	.word	0xffffffff


	//   ....[48]....
        /*00ec*/ 	.word	0xffffffff


	//   ....[49]....
        /*00f0*/ 	.word	0xffffffff


	//   ....[50]....
        /*00f4*/ 	.word	0xffffffff


	//   ....[51]....
        /*00f8*/ 	.word	0xffffffff


	//   ....[52]....
        /*00fc*/ 	.word	0xffffffff


	//   ....[53]....
        /*0100*/ 	.word	0xffffffff


	//   ....[54]....
        /*0104*/ 	.word	0xffffffff


	//----- nvinfo : EIATTR_COOP_GROUP_INSTR_OFFSETS
	.align		4
.L_3655:
        /*0108*/ 	.byte	0x04, 0x28
        /*010a*/ 	.short	(.L_3657 - .L_3656)


	//   ....[0]....
.L_3656:
        /*010c*/ 	.word	0x00001030


	//   ....[1]....
        /*0110*/ 	.word	0x00001150


	//   ....[2]....
        /*0114*/ 	.word	0x00001320


	//   ....[3]....
        /*0118*/ 	.word	0x00001fd0


	//   ....[4]....
        /*011c*/ 	.word	0x00002190


	//   ....[5]....
        /*0120*/ 	.word	0x000023a0


	//   ....[6]....
        /*0124*/ 	.word	0x00002780


	//   ....[7]....
        /*0128*/ 	.word	0x000031c0


	//   ....[8]....
        /*012c*/ 	.word	0x00003400


	//   ....[9]....
        /*0130*/ 	.word	0x00003680


	//   ....[10]....
        /*0134*/ 	.word	0x000036c0


	//   ....[11]....
        /*0138*/ 	.word	0x000036f0


	//   ....[12]....
        /*013c*/ 	.word	0x00003700


	//   ....[13]....
        /*0140*/ 	.word	0x00003730


	//   ....[14]....
        /*0144*/ 	.word	0x00003750


	//   ....[15]....
        /*0148*/ 	.word	0x00003790


	//   ....[16]....
        /*014c*/ 	.word	0x000037a0


	//   ....[17]....
        /*0150*/ 	.word	0x000037d0


	//   ....[18]....
        /*0154*/ 	.word	0x000037f0


	//   ....[19]....
        /*0158*/ 	.word	0x00003830


	//   ....[20]....
        /*015c*/ 	.word	0x00003840


	//   ....[21]....
        /*0160*/ 	.word	0x00003880


	//   ....[22]....
        /*0164*/ 	.word	0x000038a0


	//   ....[23]....
        /*0168*/ 	.word	0x00003900


	//   ....[24]....
        /*016c*/ 	.word	0x00003910


	//   ....[25]....
        /*0170*/ 	.word	0x00003970


	//   ....[26]....
        /*0174*/ 	.word	0x00003980


	//   ....[27]....
        /*0178*/ 	.word	0x000039b0


	//   ....[28]....
        /*017c*/ 	.word	0x000039d0


	//   ....[29]....
        /*0180*/ 	.word	0x00003a00


	//   ....[30]....
        /*0184*/ 	.word	0x00003a10


	//   ....[31]....
        /*0188*/ 	.word	0x00003a30


	//   ....[32]....
        /*018c*/ 	.word	0x00003a50


	//   ....[33]....
        /*0190*/ 	.word	0x00003a60


	//   ....[34]....
        /*0194*/ 	.word	0x00003a70


	//   ....[35]....
        /*0198*/ 	.word	0x00003a80


	//   ....[36]....
        /*019c*/ 	.word	0x00003a90


	//   ....[37]....
        /*01a0*/ 	.word	0x00004110


	//   ....[38]....
        /*01a4*/ 	.word	0x00004170


	//   ....[39]....
        /*01a8*/ 	.word	0x00004240


	//   ....[40]....
        /*01ac*/ 	.word	0x00004310


	//   ....[41]....
        /*01b0*/ 	.word	0x00004360


	//   ....[42]....
        /*01b4*/ 	.word	0x00004650


	//   ....[43]....
        /*01b8*/ 	.word	0x00004690


	//   ....[44]....
        /*01bc*/ 	.word	0x00004b80


	//   ....[45]....
        /*01c0*/ 	.word	0x00004fa0


	//   ....[46]....
        /*01c4*/ 	.word	0x00004ff0


	//   ....[47]....
        /*01c8*/ 	.word	0x00005040


	//   ....[48]....
        /*01cc*/ 	.word	0x00005070


	//   ....[49]....
        /*01d0*/ 	.word	0x00005090


	//   ....[50]....
        /*01d4*/ 	.word	0x00005170


	//   ....[51]....
        /*01d8*/ 	.word	0x000051b0


	//   ....[52]....
        /*01dc*/ 	.word	0x00005200


	//   ....[53]....
        /*01e0*/ 	.word	0x00005230


	//   ....[54]....
        /*01e4*/ 	.word	0x00005250


	//----- nvinfo : EIATTR_EXIT_INSTR_OFFSETS
	.align		4
.L_3657:
        /*01e8*/ 	.byte	0x04, 0x1c
        /*01ea*/ 	.short	(.L_3659 - .L_3658)


	//   ....[0]....
.L_3658:
        /*01ec*/ 	.word	0x00005320


	//   ....[1]....
        /*01f0*/ 	.word	0x000054d0


	//----- nvinfo : EIATTR_MAX_THREADS
	.align		4
.L_3659:
        /*01f4*/ 	.byte	0x04, 0x05
        /*01f6*/ 	.short	(.L_3661 - .L_3660)
.L_3660:
        /*01f8*/ 	.word	0x00000020
        /*01fc*/ 	.word	0x00000001
        /*0200*/ 	.word	0x00000001


	//----- nvinfo : EIATTR_CRS_STACK_SIZE
	.align		4
.L_3661:
        /*0204*/ 	.byte	0x04, 0x1e
        /*0206*/ 	.short	(.L_3663 - .L_3662)
.L_3662:
        /*0208*/ 	.word	0x00000000


	//----- nvinfo : EIATTR_CBANK_PARAM_SIZE
	.align		4
.L_3663:
        /*020c*/ 	.byte	0x03, 0x19
        /*020e*/ 	.short	0x01f0


	//----- nvinfo : EIATTR_PARAM_CBANK
	.align		4
        /*0210*/ 	.byte	0x04, 0x0a
        /*0212*/ 	.short	(.L_3665 - .L_3664)
	.align		4
.L_3664:
        /*0214*/ 	.word	index@(.nv.constant0._Z25selective_scan_bwd_kernelI32Selective_Scan_bwd_kernel_traitsILi32ELi4ELb0ELb1ELb1ELb1ELb1EffEEv12SSMParamsBwd)
        /*0218*/ 	.short	0x0210
        /*021a*/ 	.short	0x01f0


	//----- nvinfo : EIATTR_SW_WAR
	.align		4
.L_3665:
        /*021c*/ 	.byte	0x04, 0x36
        /*021e*/ 	.short	(.L_3667 - .L_3666)
.L_3666:
        /*0220*/ 	.word	0x00000008
.L_3667:


//--------------------- .nv.info._Z25selective_scan_bwd_kernelI32Selective_Scan_bwd_kernel_traitsILi32ELi4ELb1ELb0ELb0ELb0ELb0EffEEv12SSMParamsBwd --------------------------
	.section	.nv.info._Z25selective_scan_bwd_kernelI32Selective_Scan_bwd_kernel_traitsILi32ELi4ELb1ELb0ELb0ELb0ELb0EffEEv12SSMParamsBwd,"",@"SHT_CUDA_INFO"
	.sectionflags	@""
	.align	4


	//----- nvinfo : EIATTR_CUDA_API_VERSION
	.align		4
        /*0000*/ 	.byte	0x04, 0x37
        /*0002*/ 	.short	(.L_3669 - .L_3668)
.L_3668:
        /*0004*/ 	.word	0x00000082


	//----- nvinfo : EIATTR_KPARAM_INFO
	.align		4
.L_3669:
        /*0008*/ 	.byte	0x04, 0x17
        /*000a*/ 	.short	(.L_3671 - .L_3670)
.L_3670:
        /*000c*/ 	.word	0x00000000
        /*0010*/ 	.short	0x0000
        /*0012*/ 	.short	0x0000
        /*0014*/ 	.byte	0x00, 0xf0, 0xc1, 0x07


	//----- nvinfo : EIATTR_SPARSE_MMA_MASK
	.align		4
.L_3671:
        /*0018*/ 	.byte	0x03, 0x50
        /*001a*/ 	.short	0x0000


	//----- nvinfo : EIATTR_MAXREG_COUNT
	.align		4
        /*001c*/ 	.byte	0x03, 0x1b
        /*001e*/ 	.short	0x00ff


	//----- nvinfo : EIATTR_NUM_BARRIERS
	.align		4
        /*0020*/ 	.byte	0x02, 0x4c
        /*0022*/ 	.byte	0x01
	.zero		1


	//----- nvinfo : EIATTR_MERCURY_ISA_VERSION
	.align		4
        /*0024*/ 	.byte	0x03, 0x5f
        /*0026*/ 	.short	0x0101


	//----- nvinfo : EIATTR_COOP_GROUP_MASK_REGIDS
	.align		4
        /*0028*/ 	.byte	0x04, 0x29
        /*002a*/ 	.short	(.L_3673 - .L_3672)


	//   ....[0]....
.L_3672:
        /*002c*/ 	.word	0xffffffff


	//   ....[1]....
        /*0030*/ 	.word	0xffffffff


	//   ....[2]....
        /*0034*/ 	.word	0xffffffff


	//   ....[3]....
        /*0038*/ 	.word	0xffffffff


	//   ....[4]....
        /*003c*/ 	.word	0xffffffff


	//   ....[5]....
        /*0040*/ 	.word	0xffffffff


	//   ....[6]....
        /*0044*/ 	.word	0xffffffff


	//   ....[7]....
        /*0048*/ 	.word	0xffffffff


	//   ....[8]....
        /*004c*/ 	.word	0xffffffff


	//   ....[9]....
        /*0050*/ 	.word	0xffffffff


	//   ....[10]....
        /*0054*/ 	.word	0xffffffff


	//   ....[11]....
        /*0058*/ 	.word	0xffffffff


	//   ....[12]....
        /*005c*/ 	.word	0xffffffff


	//   ....[13]....
        /*0060*/ 	.word	0xffffffff


	//   ....[14]....
        /*0064*/ 	.word	0xffffffff


	//   ....[15]....
        /*0068*/ 	.word	0xffffffff


	//   ....[16]....
        /*006c*/ 	.word	0xffffffff


	//   ....[17]....
        /*0070*/ 	.word	0xffffffff


	//   ....[18]....
        /*0074*/ 	.word	0xffffffff


	//   ....[19]....
        /*0078*/ 	.word	0xffffffff


	//   ....[20]....
        /*007c*/ 	.word	0xffffffff


	//   ....[21]....
        /*0080*/ 	.word	0xffffffff


	//   ....[22]....
        /*0084*/ 	.word	0xffffffff


	//   ....[23]....
        /*0088*/ 	.word	0xffffffff


	//   ....[24]....
        /*008c*/ 	.word	0xffffffff


	//   ....[25]....
        /*0090*/ 	.word	0xffffffff


	//   ....[26]....
        /*0094*/ 	.word	0xffffffff


	//   ....[27]....
        /*0098*/ 	.word	0xffffffff


	//   ....[28]....
        /*009c*/ 	.word	0xffffffff


	//   ....[29]....
        /*00a0*/ 	.word	0xffffffff


	//   ....[30]....
        /*00a4*/ 	.word	0xffffffff


	//   ....[31]....
        /*00a8*/ 	.word	0xffffffff


	//   ....[32]....
        /*00ac*/ 	.word	0xffffffff


	//   ....[33]....
        /*00b0*/ 	.word	0xffffffff


	//   ....[34]....
        /*00b4*/ 	.word	0xffffffff


	//   ....[35]....
        /*00b8*/ 	.word	0xffffffff


	//   ....[36]....
        /*00bc*/ 	.word	0xffffffff


	//   ....[37]....
        /*00c0*/ 	.word	0xffffffff


	//   ....[38]....
        /*00c4*/ 	.word	0xffffffff


	//   ....[39]....
        /*00c8*/ 	.word	0xffffffff


	//   ....[40]....
        /*00cc*/ 	.word	0xffffffff


	//   ....[41]....
        /*00d0*/ 	.word	0xffffffff


	//   ....[42]....
        /*00d4*/ 	.word	0xffffffff


	//   ....[43]....
        /*00d8*/ 	.word	0xffffffff


	//   ....[44]....
        /*00dc*/ 	.word	0xffffffff


	//   ....[45]....
        /*00e0*/ 	.word	0xffffffff


	//   ....[46]....
        /*00e4*/ 	.word	0xffffffff


	//   ....[47]....
        /*00e8*/ 	.word	0xffffffff


	//   ....[48]....
        /*00ec*/ 	.word	0xffffffff


	//   ....[49]....
        /*00f0*/ 	.word	0xffffffff


	//   ....[50]....
        /*00f4*/ 	.word	0xffffffff


	//   ....[51]....
        /*00f8*/ 	.word	0xffffffff


	//   ....[52]....
        /*00fc*/ 	.word	0xffffffff


	//----- nvinfo : EIATTR_COOP_GROUP_INSTR_OFFSETS
	.align		4
.L_3673:
        /*0100*/ 	.byte	0x04, 0x28
        /*0102*/ 	.short	(.L_3675 - .L_3674)


	//   ....[0]....
.L_3674:
        /*0104*/ 	.word	0x000008d0


	//   ....[1]....
        /*0108*/ 	.word	0x00000940


	//   ....[2]....
        /*010c*/ 	.word	0x000009c0


	//   ....[3]....
        /*0110*/ 	.word	0x00001080


	//   ....[4]....
        /*0114*/ 	.word	0x000010c0


	//   ....[5]....
        /*0118*/ 	.word	0x000010f0


	//   ....[6]....
        /*011c*/ 	.word	0x00001100


	//   ....[7]....
        /*0120*/ 	.word	0x00001130


	//   ....[8]....
        /*0124*/ 	.word	0x00001160


	//   ....[9]....
        /*0128*/ 	.word	0x00001180


	//   ....[10]....
        /*012c*/ 	.word	0x000011a0


	//   ....[11]....
        /*0130*/ 	.word	0x000011d0


	//   ....[12]....
        /*0134*/ 	.word	0x00001200


	//   ....[13]....
        /*0138*/ 	.word	0x00001220


	//   ....[14]....
        /*013c*/ 	.word	0x00001240


	//   ....[15]....
        /*0140*/ 	.word	0x00001270


	//   ....[16]....
        /*0144*/ 	.word	0x000012a0


	//   ....[17]....
        /*0148*/ 	.word	0x000012d0


	//   ....[18]....
        /*014c*/ 	.word	0x00001300


	//   ....[19]....
        /*0150*/ 	.word	0x00001360


	//   ....[20]....
        /*0154*/ 	.word	0x00001380


	//   ....[21]....
        /*0158*/ 	.word	0x000013c0


	//   ....[22]....
        /*015c*/ 	.word	0x000013d0


	//   ....[23]....
        /*0160*/ 	.word	0x000013f0


	//   ....[24]....
        /*0164*/ 	.word	0x00001410


	//   ....[25]....
        /*0168*/ 	.word	0x00001420


	//   ....[26]....
        /*016c*/ 	.word	0x00001440


	//   ....[27]....
        /*0170*/ 	.word	0x00001470


	//   ....[28]....
        /*0174*/ 	.word	0x00001480


	//   ....[29]....
        /*0178*/ 	.word	0x00001490


	//   ....[30]....
        /*017c*/ 	.word	0x000014a0


	//   ....[31]....
        /*0180*/ 	.word	0x00001710


	//   ....[32]....
        /*0184*/ 	.word	0x00001750


	//   ....[33]....
        /*0188*/ 	.word	0x000017b0


	//   ....[34]....
        /*018c*/ 	.word	0x000017d0


	//   ....[35]....
        /*0190*/ 	.word	0x00001800


	//   ....[36]....
        /*0194*/ 	.word	0x00001820


	//   ....[37]....
        /*0198*/ 	.word	0x00001850


	//   ....[38]....
        /*019c*/ 	.word	0x00001870


	//   ....[39]....
        /*01a0*/ 	.word	0x000018a0


	//   ....[40]....
        /*01a4*/ 	.word	0x000018c0


	//   ....[41]....
        /*01a8*/ 	.word	0x00001c20


	//   ....[42]....
        /*01ac*/ 	.word	0x00001dd0


	//   ....[43]....
        /*01b0*/ 	.word	0x00001f00


	//   ....[44]....
        /*01b4*/ 	.word	0x00001f50


	//   ....[45]....
        /*01b8*/ 	.word	0x00001fa0


	//   ....[46]....
        /*01bc*/ 	.word	0x00001fd0


	//   ....[47]....
        /*01c0*/ 	.word	0x00001ff0


	//   ....[48]....
        /*01c4*/ 	.word	0x000020d0


	//   ....[49]....
        /*01c8*/ 	.word	0x00002110


	//   ....[50]....
        /*01cc*/ 	.word	0x00002160


	//   ....[51]....
        /*01d0*/ 	.word	0x00002190


	//   ....[52]....
        /*01d4*/ 	.word	0x000021b0


	//----- nvinfo : EIATTR_EXIT_INSTR_OFFSETS
	.align		4
.L_3675:
        /*01d8*/ 	.byte	0x04, 0x1c
        /*01da*/ 	.short	(.L_3677 - .L_3676)


	//   ....[0]....
.L_3676:
        /*01dc*/ 	.word	0x00002280


	//   ....[1]....
        /*01e0*/ 	.word	0x00002820


	//----- nvinfo : EIATTR_MAX_THREADS
	.align		4
.L_3677:
        /*01e4*/ 	.byte	0x04, 0x05
        /*01e6*/ 	.short	(.L_3679 - .L_3678)
.L_3678:
        /*01e8*/ 	.word	0x00000020
        /*01ec*/ 	.word	0x00000001
        /*01f0*/ 	.word	0x00000001


	//----- nvinfo : EIATTR_CRS_STACK_SIZE
	.align		4
.L_3679:
        /*01f4*/ 	.byte	0x04, 0x1e
        /*01f6*/ 	.short	(.L_3681 - .L_3680)
.L_3680:
        /*01f8*/ 	.word	0x00000000


	//----- nvinfo : EIATTR_CBANK_PARAM_SIZE
	.align		4
.L_3681:
        /*01fc*/ 	.byte	0x03, 0x19
        /*01fe*/ 	.short	0x01f0


	//----- nvinfo : EIATTR_PARAM_CBANK
	.align		4
        /*0200*/ 	.byte	0x04, 0x0a
        /*0202*/ 	.short	(.L_3683 - .L_3682)
	.align		4
.L_3682:
        /*0204*/ 	.word	index@(.nv.constant0._Z25selective_scan_bwd_kernelI32Selective_Scan_bwd_kernel_traitsILi32ELi4ELb1ELb0ELb0ELb0ELb0EffEEv12SSMParamsBwd)
        /*0208*/ 	.short	0x0210
        /*020a*/ 	.short	0x01f0


	//----- nvinfo : EIATTR_SW_WAR
	.align		4
.L_3683:
        /*020c*/ 	.byte	0x04, 0x36
        /*020e*/ 	.short	(.L_3685 - .L_3684)
.L_3684:
        /*0210*/ 	.word	0x00000008
.L_3685:


//--------------------- .nv.info._Z25selective_scan_bwd_kernelI32Selective_Scan_bwd_kernel_traitsILi32ELi4ELb1ELb0ELb0ELb0ELb1EffEEv12SSMParamsBwd --------------------------
	.section	.nv.info._Z25selective_scan_bwd_kernelI32Selective_Scan_bwd_kernel_traitsILi32ELi4ELb1ELb0ELb0ELb0ELb1EffEEv12SSMParamsBwd,"",@"SHT_CUDA_INFO"
	.sectionflags	@""
	.align	4


	//----- nvinfo : EIATTR_CUDA_API_VERSION
	.align		4
        /*0000*/ 	.byte	0x04, 0x37
        /*0002*/ 	.short	(.L_3687 - .L_3686)
.L_3686:
        /*0004*/ 	.word	0x00000082


	//----- nvinfo : EIATTR_KPARAM_INFO
	.align		4
.L_3687:
        /*0008*/ 	.byte	0x04, 0x17
        /*000a*/ 	.short	(.L_3689 - .L_3688)
.L_3688:
        /*000c*/ 	.word	0x00000000
        /*0010*/ 	.short	0x0000
        /*0012*/ 	.short	0x0000
        /*0014*/ 	.byte	0x00, 0xf0, 0xc1, 0x07


	//----- nvinfo : EIATTR_SPARSE_MMA_MASK
	.align		4
.L_3689:
        /*0018*/ 	.byte	0x03, 0x50
        /*001a*/ 	.short	0x0000


	//----- nvinfo : EIATTR_MAXREG_COUNT
	.align		4
        /*001c*/ 	.byte	0x03, 0x1b
        /*001e*/ 	.short	0x00ff


	//----- nvinfo : EIATTR_NUM_BARRIERS
	.align		4
        /*0020*/ 	.byte	0x02, 0x4c
        /*0022*/ 	.byte	0x01
	.zero		1


	//----- nvinfo : EIATTR_MERCURY_ISA_VERSION
	.align		4
        /*0024*/ 	.byte	0x03, 0x5f
        /*0026*/ 	.short	0x0101


	//----- nvinfo : EIATTR_COOP_GROUP_MASK_REGIDS
	.align		4
        /*0028*/ 	.byte	0x04, 0x29
        /*002a*/ 	.short	(.L_3691 - .L_3690)


	//   ....[0]....
.L_3690:
        /*002c*/ 	.word	0xffffffff


	//   ....[1]....
        /*0030*/ 	.word	0xffffffff


	//   ....[2]....
        /*0034*/ 	.word	0xffffffff


	//   ....[3]....
        /*0038*/ 	.word	0xffffffff


	//   ....[4]....
        /*003c*/ 	.word	0xffffffff


	//   ....[5]....
        /*0040*/ 	.word	0xffffffff


	//   ....[6]....
        /*0044*/ 	.word	0xffffffff


	//   ....[7]....
        /*0048*/ 	.word	0xffffffff


	//   ....[8]....
        /*004c*/ 	.word	0xffffffff


	//   ....[9]....
        /*0050*/ 	.word	0xffffffff


	//   ....[10]....
        /*0054*/ 	.word	0xffffffff


	//   ....[11]....
        /*0058*/ 	.word	0xffffffff


	//   ....[12]....
        /*005c*/ 	.word	0xffffffff


	//   ....[13]....
        /*0060*/ 	.word	0xffffffff


	//   ....[14]....
        /*0064*/ 	.word	0xffffffff


	//   ....[15]....
        /*0068*/ 	.word	0xffffffff


	//   ....[16]....
        /*006c*/ 	.word	0xffffffff


	//   ....[17]....
        /*0070*/ 	.word	0xffffffff


	//   ....[18]....
        /*0074*/ 	.word	0xffffffff


	//   ....[19]....
        /*0078*/ 	.word	0xffffffff


	//   ....[20]....
        /*007c*/ 	.word	0xffffffff


	//   ....[21]....
        /*0080*/ 	.word	0xffffffff


	//   ....[22]....
        /*0084*/ 	.word	0xffffffff


	//   ....[23]....
        /*0088*/ 	.word	0xffffffff


	//   ....[24]....
        /*008c*/ 	.word	0xffffffff


	//   ....[25]....
        /*0090*/ 	.word	0xffffffff


	//   ....[26]....
        /*0094*/ 	.word	0xffffffff


	//   ....[27]....
        /*0098*/ 	.word	0xffffffff


	//   ....[28]....
        /*009c*/ 	.word	0xffffffff


	//   ....[29]....
        /*00a0*/ 	.word	0xffffffff


	//   ....[30]....
        /*00a4*/ 	.word	0xffffffff


	//   ....[31]....
        /*00a8*/ 	.word	0xffffffff


	//   ....[32]....
        /*00ac*/ 	.word	0xffffffff


	//   ....[33]....
        /*00b0*/ 	.word	0xffffffff


	//   ....[34]....
        /*00b4*/ 	.word	0xffffffff


	//   ....[35]....
        /*00b8*/ 	.word	0xffffffff


	//   ....[36]....
        /*00bc*/ 	.word	0xffffffff


	//   ....[37]....
        /*00c0*/ 	.word	0xffffffff


	//   ....[38]....
        /*00c4*/ 	.word	0xffffffff


	//   ....[39]....
        /*00c8*/ 	.word	0xffffffff


	//   ....[40]....
        /*00cc*/ 	.word	0xffffffff


	//   ....[41]....
        /*00d0*/ 	.word	0xffffffff


	//   ....[42]....
        /*00d4*/ 	.word	0xffffffff


	//   ....[43]....
        /*00d8*/ 	.word	0xffffffff


	//   ....[44]....
        /*00dc*/ 	.word	0xffffffff


	//   ....[45]....
        /*00e0*/ 	.word	0xffffffff


	//   ....[46]....
        /*00e4*/ 	.word	0xffffffff


	//   ....[47]....
        /*00e8*/ 	.word	0xffffffff


	//   ....[48]....
        /*00ec*/ 	.word	0xffffffff


	//   ....[49]....
        /*00f0*/ 	.word	0xffffffff


	//   ....[50]....
        /*00f4*/ 	.word	0xffffffff


	//   ....[51]....
        /*00f8*/ 	.word	0xffffffff


	//   ....[52]....
        /*00fc*/ 	.word	0xffffffff


	//   ....[53]....
        /*0100*/ 	.word	0xffffffff


	//   ....[54]....
        /*0104*/ 	.word	0xffffffff


	//   ....[55]....
        /*0108*/ 	.word	0xffffffff


	//   ....[56]....
        /*010c*/ 	.word	0xffffffff


	//----- nvinfo : EIATTR_COOP_GROUP_INSTR_OFFSETS
	.align		4
.L_3691:
        /*0110*/ 	.byte	0x04, 0x28
        /*0112*/ 	.short	(.L_3693 - .L_3692)


	//   ....[0]....
.L_3692:
        /*0114*/ 	.word	0x00000820


	//   ....[1]....
        /*0118*/ 	.word	0x00000890


	//   ....[2]....
        /*011c*/ 	.word	0x000009d0


	//   ....[3]....
        /*0120*/ 	.word	0x00000af0


	//   ....[4]....
        /*0124*/ 	.word	0x00000ca0


	//   ....[5]....
        /*0128*/ 	.word	0x00000e90


	//   ....[6]....
        /*012c*/ 	.word	0x00000ff0


	//   ....[7]....
        /*0130*/ 	.word	0x000018b0


	//   ....[8]....
        /*0134*/ 	.word	0x000018f0


	//   ....[9]....
        /*0138*/ 	.word	0x00001910


	//   ....[10]....
        /*013c*/ 	.word	0x00001920


	//   ....[11]....
        /*0140*/ 	.word	0x00001950


	//   ....[12]....
        /*0144*/ 	.word	0x00001980


	//   ....[13]....
        /*0148*/ 	.word	0x000019a0


	//   ....[14]....
        /*014c*/ 	.word	0x000019c0


	//   ....[15]....
        /*0150*/ 	.word	0x000019f0


	//   ....[16]....
        /*0154*/ 	.word	0x00001a20


	//   ....[17]....
        /*0158*/ 	.word	0x00001a40


	//   ....[18]....
        /*015c*/ 	.word	0x00001a60


	//   ....[19]....
        /*0160*/ 	.word	0x00001a90


	//   ....[20]....
        /*0164*/ 	.word	0x00001ac0


	//   ....[21]....
        /*0168*/ 	.word	0x00001b00


	//   ....[22]....
        /*016c*/ 	.word	0x00001b30


	//   ....[23]....
        /*0170*/ 	.word	0x00001b80


	//   ....[24]....
        /*0174*/ 	.word	0x00001ba0


	//   ....[25]....
        /*0178*/ 	.word	0x00001be0


	//   ....[26]....
        /*017c*/ 	.word	0x00001bf0


	//   ....[27]....
        /*0180*/ 	.word	0x00001c10


	//   ....[28]....
        /*0184*/ 	.word	0x00001c30


	//   ....[29]....
        /*0188*/ 	.word	0x00001c40


	//   ....[30]....
        /*018c*/ 	.word	0x00001c60


	//   ....[31]....
        /*0190*/ 	.word	0x00001c90


	//   ....[32]....
        /*0194*/ 	.word	0x00001ca0


	//   ....[33]....
        /*0198*/ 	.word	0x00001cb0


	//   ....[34]....
        /*019c*/ 	.word	0x00001cc0


	//   ....[35]....
        /*01a0*/ 	.word	0x00001ee0


	//   ....[36]....
        /*01a4*/ 	.word	0x00001f20


	//   ....[37]....
        /*01a8*/ 	.word	0x00001fc0


	//   ....[38]....
        /*01ac*/ 	.word	0x00001ff0


	//   ....[39]....
        /*01b0*/ 	.word	0x00002040


	//   ....[40]....
        /*01b4*/ 	.word	0x00002060


	//   ....[41]....
        /*01b8*/ 	.word	0x00002090


	//   ....[42]....
        /*01bc*/ 	.word	0x000020b0


	//   ....[43]....
        /*01c0*/ 	.word	0x000020e0


	//   ....[44]....
        /*01c4*/ 	.word	0x00002100


	//   ....[45]....
        /*01c8*/ 	.word	0x00002440


	//   ....[46]....
        /*01cc*/ 	.word	0x00002630


	//   ....[47]....
        /*01d0*/ 	.word	0x00002740


	//   ....[48]....
        /*01d4*/ 	.word	0x00002790


	//   ....[49]....
        /*01d8*/ 	.word	0x000027e0


	//   ....[50]....
        /*01dc*/ 	.word	0x00002810


	//   ....[51]....
        /*01e0*/ 	.word	0x00002830


	//   ....[52]....
        /*01e4*/ 	.word	0x00002910


	//   ....[53]....
        /*01e8*/ 	.word	0x00002950


	//   ....[54]....
        /*01ec*/ 	.word	0x000029a0


	//   ....[55]....
        /*01f0*/ 	.word	0x000029d0


	//   ....[56]....
        /*01f4*/ 	.word	0x000029f0


	//----- nvinfo : EIATTR_EXIT_INSTR_OFFSETS
	.align		4
.L_3693:
        /*01f8*/ 	.byte	0x04, 0x1c
        /*01fa*/ 	.short	(.L_3695 - .L_3694)


	//   ....[0]....
.L_3694:
        /*01fc*/ 	.word	0x00002ac0


	//   ....[1]....
        /*0200*/ 	.word	0x00003060


	//----- nvinfo : EIATTR_MAX_THREADS
	.align		4
.L_3695:
        /*0204*/ 	.byte	0x04, 0x05
        /*0206*/ 	.short	(.L_3697 - .L_3696)
.L_3696:
        /*0208*/ 	.word	0x00000020
        /*020c*/ 	.word	0x00000001
        /*0210*/ 	.word	0x00000001


	//----- nvinfo : EIATTR_CRS_STACK_SIZE
	.align		4
.L_3697:
        /*0214*/ 	.byte	0x04, 0x1e
        /*0216*/ 	.short	(.L_3699 - .L_3698)
.L_3698:
        /*0218*/ 	.word	0x00000000


	//----- nvinfo : EIATTR_CBANK_PARAM_SIZE
	.align		4
.L_3699:
        /*021c*/ 	.byte	0x03, 0x19
        /*021e*/ 	.short	0x01f0


	//----- nvinfo : EIATTR_PARAM_CBANK
	.align		4
        /*0220*/ 	.byte	0x04, 0x0a
        /*0222*/ 	.short	(.L_3701 - .L_3700)
	.align		4
.L_3700:
        /*0224*/ 	.word	index@(.nv.constant0._Z25selective_scan_bwd_kernelI32Selective_Scan_bwd_kernel_traitsILi32ELi4ELb1ELb0ELb0ELb0ELb1EffEEv12SSMParamsBwd)
        /*0228*/ 	.short	0x0210
        /*022a*/ 	.short	0x01f0


	//----- nvinfo : EIATTR_SW_WAR
	.align		4
.L_3701:
        /*022c*/ 	.byte	0x04, 0x36
        /*022e*/ 	.short	(.L_3703 - .L_3702)
.L_3702:
        /*0230*/ 	.word	0x00000008
.L_3703:


//--------------------- .nv.info._Z25selective_scan_bwd_kernelI32Selective_Scan_bwd_kernel_traitsILi32ELi4ELb1ELb0ELb0ELb1ELb0EffEEv12SSMParamsBwd --------------------------
	.section	.nv.info._Z25selective_scan_bwd_kernelI32Selective_Scan_bwd_kernel_traitsILi32ELi4ELb1ELb0ELb0ELb1ELb0EffEEv12SSMParamsBwd,"",@"SHT_CUDA_INFO"
	.sectionflags	@""
	.align	4


	//----- nvinfo : EIATTR_CUDA_API_VERSION
	.align		4
        /*0000*/ 	.byte	0x04, 0x37
        /*0002*/ 	.short	(.L_3705 - .L_3704)
.L_3704:
        /*0004*/ 	.word	0x00000082


	//----- nvinfo : EIATTR_KPARAM_INFO
	.align		4
.L_3705:
        /*0008*/ 	.byte	0x04, 0x17
        /*000a*/ 	.short	(.L_3707 - .L_3706)
.L_3706:
        /*000c*/ 	.word	0x00000000
        /*0010*/ 	.short	0x0000
        /*0012*/ 	.short	0x0000
        /*0014*/ 	.byte	0x00, 0xf0, 0xc1, 0x07


	//----- nvinfo : EIATTR_SPARSE_MMA_MASK
	.align		4
.L_3707:
        /*0018*/ 	.byte	0x03, 0x50
        /*001a*/ 	.short	0x0000


	//----- nvinfo : EIATTR_MAXREG_COUNT
	.align		4
        /*001c*/ 	.byte	0x03, 0x1b
        /*001e*/ 	.short	0x00ff


	//----- nvinfo : EIATTR_NUM_BARRIERS
	.align		4
        /*0020*/ 	.byte	0x02, 0x4c
        /*0022*/ 	.byte	0x01
	.zero		1


	//----- nvinfo : EIATTR_MERCURY_ISA_VERSION
	.align		4
        /*0024*/ 	.byte	0x03, 0x5f
        /*0026*/ 	.short	0x0101


	//----- nvinfo : EIATTR_COOP_GROUP_MASK_REGIDS
	.align		4
        /*0028*/ 	.byte	0x04, 0x29
        /*002a*/ 	.short	(.L_3709 - .L_3708)


	//   ....[0]....
.L_3708:
        /*002c*/ 	.word	0xffffffff


	//   ....[1]....
        /*0030*/ 	.word	0xffffffff


	//   ....[2]....
        /*0034*/ 	.word	0xffffffff


	//   ....[3]....
        /*0038*/ 	.word	0xffffffff


	//   ....[4]....
        /*003c*/ 	.word	0xffffffff


	//   ....[5]....
        /*0040*/ 	.word	0xffffffff


	//   ....[6]....
        /*0044*/ 	.word	0xffffffff


	//   ....[7]....
        /*0048*/ 	.word	0xffffffff


	//   ....[8]....
        /*004c*/ 	.word	0xffffffff


	//   ....[9]....
        /*0050*/ 	.word	0xffffffff


	//   ....[10]....
        /*0054*/ 	.word	0xffffffff


	//   ....[11]....
        /*0058*/ 	.word	0xffffffff


	//   ....[12]....
        /*005c*/ 	.word	0xffffffff


	//   ....[13]....
        /*0060*/ 	.word	0xffffffff


	//   ....[14]....
        /*0064*/ 	.word	0xffffffff


	//   ....[15]....
        /*0068*/ 	.word	0xffffffff


	//   ....[16]....
        /*006c*/ 	.word	0xffffffff


	//   ....[17]....
        /*0070*/ 	.word	0xffffffff


	//   ....[18]....
        /*0074*/ 	.word	0xffffffff


	//   ....[19]....
        /*0078*/ 	.word	0xffffffff


	//   ....[20]....
        /*007c*/ 	.word	0xffffffff


	//   ....[21]....
        /*0080*/ 	.word	0xffffffff


	//   ....[22]....
        /*0084*/ 	.word	0xffffffff


	//   ....[23]....
        /*0088*/ 	.word	0xffffffff


	//   ....[24]....
        /*008c*/ 	.word	0xffffffff


	//   ....[25]....
        /*0090*/ 	.word	0xffffffff


	//   ....[26]....
        /*0094*/ 	.word	0xffffffff


	//   ....[27]....
        /*0098*/ 	.word	0xffffffff


	//   ....[28]....
        /*009c*/ 	.word	0xffffffff


	//   ....[29]....
        /*00a0*/ 	.word	0xffffffff


	//   ....[30]....
        /*00a4*/ 	.word	0xffffffff


	//   ....[31]....
        /*00a8*/ 	.word	0xffffffff


	//   ....[32]....
        /*00ac*/ 	.word	0xffffffff


	//   ....[33]....
        /*00b0*/ 	.word	0xffffffff


	//   ....[34]....
        /*00b4*/ 	.word	0xffffffff


	//   ....[35]....
        /*00b8*/ 	.word	0xffffffff


	//   ....[36]....
        /*00bc*/ 	.word	0xffffffff


	//   ....[37]....
        /*00c0*/ 	.word	0xffffffff


	//   ....[38]....
        /*00c4*/ 	.word	0xffffffff


	//   ....[39]....
        /*00c8*/ 	.word	0xffffffff


	//   ....[40]....
        /*00cc*/ 	.word	0xffffffff


	//   ....[41]....
        /*00d0*/ 	.word	0xffffffff


	//   ....[42]....
        /*00d4*/ 	.word	0xffffffff


	//   ....[43]....
        /*00d8*/ 	.word	0xffffffff


	//   ....[44]....
        /*00dc*/ 	.word	0xffffffff


	//   ....[45]....
        /*00e0*/ 	.word	0xffffffff


	//   ....[46]....
        /*00e4*/ 	.word	0xffffffff


	//   ....[47]....
        /*00e8*/ 	.word	0xffffffff


	//   ....[48]....
        /*00ec*/ 	.word	0xffffffff


	//   ....[49]....
        /*00f0*/ 	.word	0xffffffff


	//   ....[50]....
        /*00f4*/ 	.word	0xffffffff


	//   ....[51]....
        /*00f8*/ 	.word	0xffffffff


	//   ....[52]....
        /*00fc*/ 	.word	0xffffffff


	//   ....[53]....
        /*0100*/ 	.word	0xffffffff


	//----- nvinfo : EIATTR_COOP_GROUP_INSTR_OFFSETS
	.align		4
.L_3709:
        /*0104*/ 	.byte	0x04, 0x28
        /*0106*/ 	.short	(.L_3711 - .L_3710)


	//   ....[0]....
.L_3710:
        /*0108*/ 	.word	0x000008c0


	//   ....[1]....
        /*010c*/ 	.word	0x00000940


	//   ....[2]....
        /*0110*/ 	.word	0x00000a20


	//   ....[3]....
        /*0114*/ 	.word	0x00001970


	//   ....[4]....
        /*0118*/ 	.word	0x000019b0


	//   ....[5]....
        /*011c*/ 	.word	0x000019f0


	//   ....[6]....
        /*0120*/ 	.word	0x00001a00


	//   ....[7]....
        /*0124*/ 	.word	0x00001a30


	//   ....[8]....
        /*0128*/ 	.word	0x00001a50


	//   ....[9]....
        /*012c*/ 	.word	0x00001a90


	//   ....[10]....
        /*0130*/ 	.word	0x00001aa0


	//   ....[11]....
        /*0134*/ 	.word	0x00001ad0


	//   ....[12]....
        /*0138*/ 	.word	0x00001af0


	//   ....[13]....
        /*013c*/ 	.word	0x00001b20


	//   ....[14]....
        /*0140*/ 	.word	0x00001b40


	//   ....[15]....
        /*0144*/ 	.word	0x00001b80


	//   ....[16]....
        /*0148*/ 	.word	0x00001ba0


	//   ....[17]....
        /*014c*/ 	.word	0x00001bf0


	//   ....[18]....
        /*0150*/ 	.word	0x00001c10


	//   ....[19]....
        /*0154*/ 	.word	0x00001c70


	//   ....[20]....
        /*0158*/ 	.word	0x00001c80


	//   ....[21]....
        /*015c*/ 	.word	0x00001cb0


	//   ....[22]....
        /*0160*/ 	.word	0x00001cd0


	//   ....[23]....
        /*0164*/ 	.word	0x00001cf0


	//   ....[24]....
        /*0168*/ 	.word	0x00001d10


	//   ....[25]....
        /*016c*/ 	.word	0x00001d20


	//   ....[26]....
        /*0170*/ 	.word	0x00001d40


	//   ....[27]....
        /*0174*/ 	.word	0x00001d70


	//   ....[28]....
        /*0178*/ 	.word	0x00001d80


	//   ....[29]....
        /*017c*/ 	.word	0x00001d90


	//   ....[30]....
        /*0180*/ 	.word	0x00001da0


	//   ....[31]....
        /*0184*/ 	.word	0x00002000


	//   ....[32]....
        /*0188*/ 	.word	0x00002040


	//   ....[33]....
        /*018c*/ 	.word	0x000020b0


	//   ....[34]....
        /*0190*/ 	.word	0x000020d0


	//   ....[35]....
        /*0194*/ 	.word	0x00002100


	//   ....[36]....
        /*0198*/ 	.word	0x00002120


	//   ....[37]....
        /*019c*/ 	.word	0x00002150


	//   ....[38]....
        /*01a0*/ 	.word	0x00002170


	//   ....[39]....
        /*01a4*/ 	.word	0x000021a0


	//   ....[40]....
        /*01a8*/ 	.word	0x000021c0


	//   ....[41]....
        /*01ac*/ 	.word	0x000024e0


	//   ....[42]....
        /*01b0*/ 	.word	0x00002680


	//   ....[43]....
        /*01b4*/ 	.word	0x00002940


	//   ....[44]....
        /*01b8*/ 	.word	0x00002a60


	//   ....[45]....
        /*01bc*/ 	.word	0x00002ab0


	//   ....[46]....
        /*01c0*/ 	.word	0x00002b00


	//   ....[47]....
        /*01c4*/ 	.word	0x00002b30


	//   ....[48]....
        /*01c8*/ 	.word	0x00002b50


	//   ....[49]....
        /*01cc*/ 	.word	0x00002c30


	//   ....[50]....
        /*01d0*/ 	.word	0x00002c70


	//   ....[51]....
        /*01d4*/ 	.word	0x00002cc0


	//   ....[52]....
        /*01d8*/ 	.word	0x00002cf0


	//   ....[53]....
        /*01dc*/ 	.word	0x00002d10


	//----- nvinfo : EIATTR_EXIT_INSTR_OFFSETS
	.align		4
.L_3711:
        /*01e0*/ 	.byte	0x04, 0x1c
        /*01e2*/ 	.short	(.L_3713 - .L_3712)


	//   ....[0]....
.L_3712:
        /*01e4*/ 	.word	0x00002de0


	//   ....[1]....
        /*01e8*/ 	.word	0x000032c0


	//----- nvinfo : EIATTR_MAX_THREADS
	.align		4
.L_3713:
        /*01ec*/ 	.byte	0x04, 0x05
        /*01ee*/ 	.short	(.L_3715 - .L_3714)
.L_3714:
        /*01f0*/ 	.word	0x00000020
        /*01f4*/ 	.word	0x00000001
        /*01f8*/ 	.word	0x00000001


	//----- nvinfo : EIATTR_CRS_STACK_SIZE
	.align		4
.L_3715:
        /*01fc*/ 	.byte	0x04, 0x1e
        /*01fe*/ 	.short	(.L_3717 - .L_3716)
.L_3716:
        /*0200*/ 	.word	0x00000000


	//----- nvinfo : EIATTR_CBANK_PARAM_SIZE
	.align		4
.L_3717:
        /*0204*/ 	.byte	0x03, 0x19
        /*0206*/ 	.short	0x01f0


	//----- nvinfo : EIATTR_PARAM_CBANK
	.align		4
        /*0208*/ 	.byte	0x04, 0x0a
        /*020a*/ 	.short	(.L_3719 - .L_3718)
	.align		4
.L_3718:
        /*020c*/ 	.word	index@(.nv.constant0._Z25selective_scan_bwd_kernelI32Selective_Scan_bwd_kernel_traitsILi32ELi4ELb1ELb0ELb0ELb1ELb0EffEEv12SSMParamsBwd)
        /*0210*/ 	.short	0x0210
        /*0212*/ 	.short	0x01f0


	//----- nvinfo : EIATTR_SW_WAR
	.align		4
.L_3719:
        /*0214*/ 	.byte	0x04, 0x36
        /*0216*/ 	.short	(.L_3721 - .L_3720)
.L_3720:
        /*0218*/ 	.word	0x00000008
.L_3721:


//--------------------- .nv.info._Z25selective_scan_bwd_kernelI32Selective_Scan_bwd_kernel_traitsILi32ELi4ELb1ELb0ELb0ELb1ELb1EffEEv12SSMParamsBwd --------------------------
	.section	.nv.info._Z25selective_scan_bwd_kernelI32Selective_Scan_bwd_kernel_traitsILi32ELi4ELb1ELb0ELb0ELb1ELb1EffEEv12SSMParamsBwd,"",@"SHT_CUDA_INFO"
	.sectionflags	@""
	.align	4


	//----- nvinfo : EIATTR_CUDA_API_VERSION
	.align		4
        /*0000*/ 	.byte	0x04, 0x37
        /*0002*/ 	.short	(.L_3723 - .L_3722)
.L_3722:
        /*0004*/ 	.word	0x00000082


	//----- nvinfo : EIATTR_KPARAM_INFO
	.align		4
.L_3723:
        /*0008*/ 	.byte	0x04, 0x17
        /*000a*/ 	.short	(.L_3725 - .L_3724)
.L_3724:
        /*000c*/ 	.word	0x00000000
        /*0010*/ 	.short	0x0000
        /*0012*/ 	.short	0x0000
        /*0014*/ 	.byte	0x00, 0xf0, 0xc1, 0x07


	//----- nvinfo : EIATTR_SPARSE_MMA_MASK
	.align		4
.L_3725:
        /*0018*/ 	.byte	0x03, 0x50
        /*001a*/ 	.short	0x0000


	//----- nvinfo : EIATTR_MAXREG_COUNT
	.align		4
        /*001c*/ 	.byte	0x03, 0x1b
        /*001e*/ 	.short	0x00ff


	//----- nvinfo : EIATTR_NUM_BARRIERS
	.align		4
        /*0020*/ 	.byte	0x02, 0x4c
        /*0022*/ 	.byte	0x01
	.zero		1


	//----- nvinfo : EIATTR_MERCURY_ISA_VERSION
	.align		4
        /*0024*/ 	.byte	0x03, 0x5f
        /*0026*/ 	.short	0x0101


	//----- nvinfo : EIATTR_COOP_GROUP_MASK_REGIDS
	.align		4
        /*0028*/ 	.byte	0x04, 0x29
        /*002a*/ 	.short	(.L_3727 - .L_3726)


	//   ....[0]....
.L_3726:
        /*002c*/ 	.word	0xffffffff


	//   ....[1]....
        /*0030*/ 	.word	0xffffffff


	//   ....[2]....
        /*0034*/ 	.word	0xffffffff


	//   ....[3]....
        /*0038*/ 	.word	0xffffffff


	//   ....[4]....
        /*003c*/ 	.word	0xffffffff


	//   ....[5]....
        /*0040*/ 	.word	0xffffffff


	//   ....[6]....
        /*0044*/ 	.word	0xffffffff


	//   ....[7]....
        /*0048*/ 	.word	0xffffffff


	//   ....[8]....
        /*004c*/ 	.word	0xffffffff


	//   ....[9]....
        /*0050*/ 	.word	0xffffffff


	//   ....[10]....
        /*0054*/ 	.word	0xffffffff


	//   ....[11]....
        /*0058*/ 	.word	0xffffffff


	//   ....[12]....
        /*005c*/ 	.word	0xffffffff


	//   ....[13]....
        /*0060*/ 	.word	0xffffffff


	//   ....[14]....
        /*0064*/ 	.word	0xffffffff


	//   ....[15]....
        /*0068*/ 	.word	0xffffffff


	//   ....[16]....
        /*006c*/ 	.word	0xffffffff


	//   ....[17]....
        /*0070*/ 	.word	0xffffffff


	//   ....[18]....
        /*0074*/ 	.word	0xffffffff


	//   ....[19]....
        /*0078*/ 	.word	0xffffffff


	//   ....[20]....
        /*007c*/ 	.word	0xffffffff


	//   ....[21]....
        /*0080*/ 	.word	0xffffffff


	//   ....[22]....
        /*0084*/ 	.word	0xffffffff


	//   ....[23]....
        /*0088*/ 	.word	0xffffffff


	//   ....[24]....
        /*008c*/ 	.word	0xffffffff


	//   ....[25]....
        /*0090*/ 	.word	0xffffffff


	//   ....[26]....
        /*0094*/ 	.word	0xffffffff


	//   ....[27]....
        /*0098*/ 	.word	0xffffffff


	//   ....[28]....
        /*009c*/ 	.word	0xffffffff


	//   ....[29]....
        /*00a0*/ 	.word	0xffffffff


	//   ....[30]....
        /*00a4*/ 	.word	0xffffffff


	//   ....[31]....
        /*00a8*/ 	.word	0xffffffff


	//   ....[32]....
        /*00ac*/ 	.word	0xffffffff


	//   ....[33]....
        /*00b0*/ 	.word	0xffffffff


	//   ....[34]....
        /*00b4*/ 	.word	0xffffffff


	//   ....[35]....
        /*00b8*/ 	.word	0xffffffff


	//   ....[36]....
        /*00bc*/ 	.word	0xffffffff


	//   ....[37]....
        /*00c0*/ 	.word	0xffffffff


	//   ....[38]....
        /*00c4*/ 	.word	0xffffffff


	//   ....[39]....
        /*00c8*/ 	.word	0xffffffff


	//   ....[40]....
        /*00cc*/ 	.word	0xffffffff


	//   ....[41]....
        /*00d0*/ 	.word	0xffffffff


	//   ....[42]....
        /*00d4*/ 	.word	0xffffffff


	//   ....[43]....
        /*00d8*/ 	.word	0xffffffff


	//   ....[44]....
        /*00dc*/ 	.word	0xffffffff


	//   ....[45]....
        /*00e0*/ 	.word	0xffffffff


	//   ....[46]....
        /*00e4*/ 	.word	0xffffffff


	//   ....[47]....
        /*00e8*/ 	.word	0xffffffff


	//   ....[48]....
        /*00ec*/ 	.word	0xffffffff


	//   ....[49]....
        /*00f0*/ 	.word	0xffffffff


	//   ....[50]....
        /*00f4*/ 	.word	0xffffffff


	//   ....[51]....
        /*00f8*/ 	.word	0xffffffff


	//   ....[52]....
        /*00fc*/ 	.word	0xffffffff


	//   ....[53]....
        /*0100*/ 	.word	0xffffffff


	//   ....[54]....
        /*0104*/ 	.word	0xffffffff


	//   ....[55]....
        /*0108*/ 	.word	0xffffffff


	//   ....[56]....
        /*010c*/ 	.word	0xffffffff


	//   ....[57]....
        /*0110*/ 	.word	0xffffffff


	//----- nvinfo : EIATTR_COOP_GROUP_INSTR_OFFSETS
	.align		4
.L_3727:
        /*0114*/ 	.byte	0x04, 0x28
        /*0116*/ 	.short	(.L_3729 - .L_3728)


	//   ....[0]....
.L_3728:
        /*0118*/ 	.word	0x00000750


	//   ....[1]....
        /*011c*/ 	.word	0x000007c0


	//   ....[2]....
        /*0120*/ 	.word	0x00000900


	//   ....[3]....
        /*0124*/ 	.word	0x000013a0


	//   ....[4]....
        /*0128*/ 	.word	0x00001580


	//   ....[5]....
        /*012c*/ 	.word	0x00001710


	//   ....[6]....
        /*0130*/ 	.word	0x00001850


	//   ....[7]....
        /*0134*/ 	.word	0x00002130


	//   ....[8]....
        /*0138*/ 	.word	0x00002170


	//   ....[9]....
        /*013c*/ 	.word	0x000021b0


	//   ....[10]....
        /*0140*/ 	.word	0x000021c0


	//   ....[11]....
        /*0144*/ 	.word	0x000021f0


	//   ....[12]....
        /*0148*/ 	.word	0x00002210


	//   ....[13]....
        /*014c*/ 	.word	0x00002250


	//   ....[14]....
        /*0150*/ 	.word	0x00002260


	//   ....[15]....
        /*0154*/ 	.word	0x00002290


	//   ....[16]....
        /*0158*/ 	.word	0x000022b0


	//   ....[17]....
        /*015c*/ 	.word	0x000022e0


	//   ....[18]....
        /*0160*/ 	.word	0x00002300


	//   ....[19]....
        /*0164*/ 	.word	0x00002340


	//   ....[20]....
        /*0168*/ 	.word	0x00002360


	//   ....[21]....
        /*016c*/ 	.word	0x000023a0


	//   ....[22]....
        /*0170*/ 	.word	0x000023d0


	//   ....[23]....
        /*0174*/ 	.word	0x00002420


	//   ....[24]....
        /*0178*/ 	.word	0x00002440


	//   ....[25]....
        /*017c*/ 	.word	0x00002470


	//   ....[26]....
        /*0180*/ 	.word	0x00002490


	//   ....[27]....
        /*0184*/ 	.word	0x000024c0


	//   ....[28]....
        /*0188*/ 	.word	0x000024d0


	//   ....[29]....
        /*018c*/ 	.word	0x000024f0


	//   ....[30]....
        /*0190*/ 	.word	0x00002520


	//   ....[31]....
        /*0194*/ 	.word	0x00002530


	//   ....[32]....
        /*0198*/ 	.word	0x00002540


	//   ....[33]....
        /*019c*/ 	.word	0x00002550


	//   ....[34]....
        /*01a0*/ 	.word	0x00002560


	//   ....[35]....
        /*01a4*/ 	.word	0x000027b0


	//   ....[36]....
        /*01a8*/ 	.word	0x000027f0


	//   ....[37]....
        /*01ac*/ 	.word	0x00002860


	//   ....[38]....
        /*01b0*/ 	.word	0x00002880


	//   ....[39]....
        /*01b4*/ 	.word	0x000028b0


	//   ....[40]....
        /*01b8*/ 	.word	0x000028d0


	//   ....[41]....
        /*01bc*/ 	.word	0x00002900


	//   ....[42]....
        /*01c0*/ 	.word	0x00002920


	//   ....[43]....
        /*01c4*/ 	.word	0x00002960


	//   ....[44]....
        /*01c8*/ 	.word	0x00002980


	//   ....[45]....
        /*01cc*/ 	.word	0x00002c80


	//   ....[46]....
        /*01d0*/ 	.word	0x00002e30


	//   ....[47]....
        /*01d4*/ 	.word	0x000030b0


	//   ....[48]....
        /*01d8*/ 	.word	0x000031e0


	//   ....[49]....
        /*01dc*/ 	.word	0x00003220


	//   ....[50]....
        /*01e0*/ 	.word	0x00003280


	//   ....[51]....
        /*01e4*/ 	.word	0x000032b0


	//   ....[52]....
        /*01e8*/ 	.word	0x000032d0


	//   ....[53]....
        /*01ec*/ 	.word	0x000033b0


	//   ....[54]....
        /*01f0*/ 	.word	0x000033f0


	//   ....[55]....
        /*01f4*/ 	.word	0x00003440


	//   ....[56]....
        /*01f8*/ 	.word	0x00003470


	//   ....[57]....
        /*01fc*/ 	.word	0x00003490


	//----- nvinfo : EIATTR_EXIT_INSTR_OFFSETS
	.align		4
.L_3729:
        /*0200*/ 	.byte	0x04, 0x1c
        /*0202*/ 	.short	(.L_3731 - .L_3730)


	//   ....[0]....
.L_3730:
        /*0204*/ 	.word	0x00003560


	//   ....[1]....
        /*0208*/ 	.word	0x00003b60


	//----- nvinfo : EIATTR_MAX_THREADS
	.align		4
.L_3731:
        /*020c*/ 	.byte	0x04, 0x05
        /*020e*/ 	.short	(.L_3733 - .L_3732)
.L_3732:
        /*0210*/ 	.word	0x00000020
        /*0214*/ 	.word	0x00000001
        /*0218*/ 	.word	0x00000001


	//----- nvinfo : EIATTR_CRS_STACK_SIZE
	.align		4
.L_3733:
        /*021c*/ 	.byte	0x04, 0x1e
        /*021e*/ 	.short	(.L_3735 - .L_3734)
.L_3734:
        /*0220*/ 	.word	0x00000000


	//----- nvinfo : EIATTR_CBANK_PARAM_SIZE
	.align		4
.L_3735:
        /*0224*/ 	.byte	0x03, 0x19
        /*0226*/ 	.short	0x01f0


	//----- nvinfo : EIATTR_PARAM_CBANK
	.align		4
        /*0228*/ 	.byte	0x04, 0x0a
        /*022a*/ 	.short	(.L_3737 - .L_3736)
	.align		4
.L_3736:
        /*022c*/ 	.word	index@(.nv.constant0._Z25selective_scan_bwd_kernelI32Selective_Scan_bwd_kernel_traitsILi32ELi4ELb1ELb0ELb0ELb1ELb1EffEEv12SSMParamsBwd)
        /*0230*/ 	.short	0x0210
        /*0232*/ 	.short	0x01f0


	//----- nvinfo : EIATTR_SW_WAR
	.align		4
.L_3737:
        /*0234*/ 	.byte	0x04, 0x36
        /*0236*/ 	.short	(.L_3739 - .L_3738)
.L_3738:
        /*0238*/ 	.word	0x00000008
.L_3739:


//--------------------- .nv.info._Z25selective_scan_bwd_kernelI32Selective_Scan_bwd_kernel_traitsILi32ELi4ELb1ELb0ELb1ELb0ELb0EffEEv12SSMParamsBwd --------------------------
	.section	.nv.info._Z25selective_scan_bwd_kernelI32Selective_Scan_bwd_kernel_traitsILi32ELi4ELb1ELb0ELb1ELb0ELb0EffEEv12SSMParamsBwd,"",@"SHT_CUDA_INFO"
	.sectionflags	@""
	.align	4


	//----- nvinfo : EIATTR_CUDA_API_VERSION
	.align		4
        /*0000*/ 	.byte	0x04, 0x37
        /*0002*/ 	.short	(.L_3741 - .L_3740)
.L_3740:
        /*0004*/ 	.word	0x00000082


	//----- nvinfo : EIATTR_KPARAM_INFO
	.align		4
.L_3741:
        /*0008*/ 	.byte	0x04, 0x17
        /*000a*/ 	.short	(.L_3743 - .L_3742)
.L_3742:
        /*000c*/ 	.word	0x00000000
        /*0010*/ 	.short	0x0000
        /*0012*/ 	.short	0x0000
        /*0014*/ 	.byte	0x00, 0xf0, 0xc1, 0x07


	//----- nvinfo : EIATTR_SPARSE_MMA_MASK
	.align		4
.L_3743:
        /*0018*/ 	.byte	0x03, 0x50
        /*001a*/ 	.short	0x0000


	//----- nvinfo : EIATTR_MAXREG_COUNT
	.align		4
        /*001c*/ 	.byte	0x03, 0x1b
        /*001e*/ 	.short	0x00ff


	//----- nvinfo : EIATTR_NUM_BARRIERS
	.align		4
        /*0020*/ 	.byte	0x02, 0x4c
        /*0022*/ 	.byte	0x01
	.zero		1


	//----- nvinfo : EIATTR_MERCURY_ISA_VERSION
	.align		4
        /*0024*/ 	.byte	0x03, 0x5f
        /*0026*/ 	.short	0x0101


	//----- nvinfo : EIATTR_COOP_GROUP_MASK_REGIDS
	.align		4
        /*0028*/ 	.byte	0x04, 0x29
        /*002a*/ 	.short	(.L_3745 - .L_3744)


	//   ....[0]....
.L_3744:
        /*002c*/ 	.word	0xffffffff


	//   ....[1]....
        /*0030*/ 	.word	0xffffffff


	//   ....[2]....
        /*0034*/ 	.word	0xffffffff


	//   ....[3]....
        /*0038*/ 	.word	0xffffffff


	//   ....[4]....
        /*003c*/ 	.word	0xffffffff


	//   ....[5]....
        /*0040*/ 	.word	0xffffffff


	//   ....[6]....
        /*0044*/ 	.word	0xffffffff


	//   ....[7]....
        /*0048*/ 	.word	0xffffffff


	//   ....[8]....
        /*004c*/ 	.word	0xffffffff


	//   ....[9]....
        /*0050*/ 	.word	0xffffffff


	//   ....[10]....
        /*0054*/ 	.word	0xffffffff


	//   ....[11]....
        /*0058*/ 	.word	0xffffffff


	//   ....[12]....
        /*005c*/ 	.word	0xffffffff


	//   ....[13]....
        /*0060*/ 	.word	0xffffffff


	//   ....[14]....
        /*0064*/ 	.word	0xffffffff


	//   ....[15]....
        /*0068*/ 	.word	0xffffffff


	//   ....[16]....
        /*006c*/ 	.word	0xffffffff


	//   ....[17]....
        /*0070*/ 	.word	0xffffffff


	//   ....[18]....
        /*0074*/ 	.word	0xffffffff


	//   ....[19]....
        /*0078*/ 	.word	0xffffffff


	//   ....[20]....
        /*007c*/ 	.word	0xffffffff


	//   ....[21]....
        /*0080*/ 	.word	0xffffffff


	//   ....[22]....
        /*0084*/ 	.word	0xffffffff


	//   ....[23]....
        /*0088*/ 	.word	0xffffffff


	//   ....[24]....
        /*008c*/ 	.word	0xffffffff


	//   ....[25]....
        /*0090*/ 	.word	0xffffffff


	//   ....[26]....
        /*0094*/ 	.word	0xffffffff


	//   ....[27]....
        /*0098*/ 	.word	0xffffffff


	//   ....[28]....
        /*009c*/ 	.word	0xffffffff


	//   ....[29]....
        /*00a0*/ 	.word	0xffffffff


	//   ....[30]....
        /*00a4*/ 	.word	0xffffffff


	//   ....[31]....
        /*00a8*/ 	.word	0xffffffff


	//   ....[32]....
        /*00ac*/ 	.word	0xffffffff


	//   ....[33]....
        /*00b0*/ 	.word	0xffffffff


	//   ....[34]....
        /*00b4*/ 	.word	0xffffffff


	//   ....[35]....
        /*00b8*/ 	.word	0xffffffff


	//   ....[36]....
        /*00bc*/ 	.word	0xffffffff


	//   ....[37]....
        /*00c0*/ 	.word	0xffffffff


	//   ....[38]....
        /*00c4*/ 	.word	0xffffffff


	//   ....[39]....
        /*00c8*/ 	.word	0xffffffff


	//   ....[40]....
        /*00cc*/ 	.word	0xffffffff


	//   ....[41]....
        /*00d0*/ 	.word	0xffffffff


	//   ....[42]....
        /*00d4*/ 	.word	0xffffffff


	//   ....[43]....
        /*00d8*/ 	.word	0xffffffff


	//   ....[44]....
        /*00dc*/ 	.word	0xffffffff


	//   ....[45]....
        /*00e0*/ 	.word	0xffffffff


	//   ....[46]....
        /*00e4*/ 	.word	0xffffffff


	//   ....[47]....
        /*00e8*/ 	.word	0xffffffff


	//   ....[48]....
        /*00ec*/ 	.word	0xffffffff


	//   ....[49]....
        /*00f0*/ 	.word	0xffffffff


	//   ....[50]....
        /*00f4*/ 	.word	0xffffffff


	//   ....[51]....
        /*00f8*/ 	.word	0xffffffff


	//   ....[52]....
        /*00fc*/ 	.word	0xffffffff


	//   ....[53]....
        /*0100*/ 	.word	0xffffffff


	//----- nvinfo : EIATTR_COOP_GROUP_INSTR_OFFSETS
	.align		4
.L_3745:
        /*0104*/ 	.byte	0x04, 0x28
        /*0106*/ 	.short	(.L_3747 - .L_3746)


	//   ....[0]....
.L_3746:
        /*0108*/ 	.word	0x00000a60


	//   ....[1]....
        /*010c*/ 	.word	0x00000ad0


	//   ....[2]....
        /*0110*/ 	.word	0x00000b40


	//   ....[3]....
        /*0114*/ 	.word	0x000012c0


	//   ....[4]....
        /*0118*/ 	.word	0x00001570


	//   ....[5]....
        /*011c*/ 	.word	0x000015b0


	//   ....[6]....
        /*0120*/ 	.word	0x000015d0


	//   ....[7]....
        /*0124*/ 	.word	0x000015e0


	//   ....[8]....
        /*0128*/ 	.word	0x00001610


	//   ....[9]....
        /*012c*/ 	.word	0x00001640


	//   ....[10]....
        /*0130*/ 	.word	0x00001660


	//   ....[11]....
        /*0134*/ 	.word	0x00001680


	//   ....[12]....
        /*0138*/ 	.word	0x000016b0


	//   ....[13]....
        /*013c*/ 	.word	0x000016e0


	//   ....[14]....
        /*0140*/ 	.word	0x00001700


	//   ....[15]....
        /*0144*/ 	.word	0x00001720


	//   ....[16]....
        /*0148*/ 	.word	0x00001760


	//   ....[17]....
        /*014c*/ 	.word	0x000017a0


	//   ....[18]....
        /*0150*/ 	.word	0x000017e0


	//   ....[19]....
        /*0154*/ 	.word	0x00001800


	//   ....[20]....
        /*0158*/ 	.word	0x00001850


	//   ....[21]....
        /*015c*/ 	.word	0x00001880


	//   ....[22]....
        /*0160*/ 	.word	0x000018a0


	//   ....[23]....
        /*0164*/ 	.word	0x000018b0


	//   ....[24]....
        /*0168*/ 	.word	0x000018d0


	//   ....[25]....
        /*016c*/ 	.word	0x00001900


	//   ....[26]....
        /*0170*/ 	.word	0x00001920


	//   ....[27]....
        /*0174*/ 	.word	0x00001940


	//   ....[28]....
        /*0178*/ 	.word	0x00001950


	//   ....[29]....
        /*017c*/ 	.word	0x00001960


	//   ....[30]....
        /*0180*/ 	.word	0x00001970


	//   ....[31]....
        /*0184*/ 	.word	0x00001980


	//   ....[32]....
        /*0188*/ 	.word	0x00001f00


	//   ....[33]....
        /*018c*/ 	.word	0x00001f40


	//   ....[34]....
        /*0190*/ 	.word	0x00002040


	//   ....[35]....
        /*0194*/ 	.word	0x00002060


	//   ....[36]....
        /*0198*/ 	.word	0x00002090


	//   ....[37]....
        /*019c*/ 	.word	0x000020b0


	//   ....[38]....
        /*01a0*/ 	.word	0x000020e0


	//   ....[39]....
        /*01a4*/ 	.word	0x00002100


	//   ....[40]....
        /*01a8*/ 	.word	0x00002130


	//   ....[41]....
        /*01ac*/ 	.word	0x00002150


	//   ....[42]....
        /*01b0*/ 	.word	0x00002480


	//   ....[43]....
        /*01b4*/ 	.word	0x00002630


	//   ....[44]....
        /*01b8*/ 	.word	0x00002760


	//   ....[45]....
        /*01bc*/ 	.word	0x000027b0


	//   ....[46]....
        /*01c0*/ 	.word	0x00002800


	//   ....[47]....
        /*01c4*/ 	.word	0x00002830


	//   ....[48]....
        /*01c8*/ 	.word	0x00002850


	//   ....[49]....
        /*01cc*/ 	.word	0x00002930


	//   ....[50]....
        /*01d0*/ 	.word	0x00002970


	//   ....[51]....
        /*01d4*/ 	.word	0x000029c0


	//   ....[52]....
        /*01d8*/ 	.word	0x000029f0


	//   ....[53]....
        /*01dc*/ 	.word	0x00002a10


	//----- nvinfo : EIATTR_EXIT_INSTR_OFFSETS
	.align		4
.L_3747:
        /*01e0*/ 	.byte	0x04, 0x1c
        /*01e2*/ 	.short	(.L_3749 - .L_3748)


	//   ....[0]....
.L_3748:
        /*01e4*/ 	.word	0x00002ae0


	//   ....[1]....
        /*01e8*/ 	.word	0x00002dc0


	//----- nvinfo : EIATTR_MAX_THREADS
	.align		4
.L_3749:
        /*01ec*/ 	.byte	0x04, 0x05
        /*01ee*/ 	.short	(.L_3751 - .L_3750)
.L_3750:
        /*01f0*/ 	.word	0x00000020
        /*01f4*/ 	.word	0x00000001
        /*01f8*/ 	.word	0x00000001


	//----- nvinfo : EIATTR_CRS_STACK_SIZE
	.align		4
.L_3751:
        /*01fc*/ 	.byte	0x04, 0x1e
        /*01fe*/ 	.short	(.L_3753 - .L_3752)
.L_3752:
        /*0200*/ 	.word	0x00000000


	//----- nvinfo : EIATTR_CBANK_PARAM_SIZE
	.align		4
.L_3753:
        /*0204*/ 	.byte	0x03, 0x19
        /*0206*/ 	.short	0x01f0


	//----- nvinfo : EIATTR_PARAM_CBANK
	.align		4
        /*0208*/ 	.byte	0x04, 0x0a
        /*020a*/ 	.short	(.L_3755 - .L_3754)
	.align		4
.L_3754:
        /*020c*/ 	.word	index@(.nv.constant0._Z25selective_scan_bwd_kernelI32Selective_Scan_bwd_kernel_traitsILi32ELi4ELb1ELb0ELb1ELb0ELb0EffEEv12SSMParamsBwd)
        /*0210*/ 	.short	0x0210
        /*0212*/ 	.short	0x01f0


	//----- nvinfo : EIATTR_SW_WAR
	.align		4
.L_3755:
        /*0214*/ 	.byte	0x04, 0x36
        /*0216*/ 	.short	(.L_3757 - .L_3756)
.L_3756:
        /*0218*/ 	.word	0x00000008
.L_3757:


//--------------------- .nv.info._Z25selective_scan_bwd_kernelI32Selective_Scan_bwd_kernel_traitsILi32ELi4ELb1ELb0ELb1ELb0ELb1EffEEv12SSMParamsBwd --------------------------
	.section	.nv.info._Z25selective_scan_bwd_kernelI32Selective_Scan_bwd_kernel_traitsILi32ELi4ELb1ELb0ELb1ELb0ELb1EffEEv12SSMParamsBwd,"",@"SHT_CUDA_INFO"
	.sectionflags	@""
	.align	4


	//----- nvinfo : EIATTR_CUDA_API_VERSION
	.align		4
        /*0000*/ 	.byte	0x04, 0x37
        /*0002*/ 	.short	(.L_3759 - .L_3758)
.L_3758:
        /*0004*/ 	.word	0x00000082


	//----- nvinfo : EIATTR_KPARAM_INFO
	.align		4
.L_3759:
        /*0008*/ 	.byte	0x04, 0x17
        /*000a*/ 	.short	(.L_3761 - .L_3760)
.L_3760:
        /*000c*/ 	.word	0x00000000
        /*0010*/ 	.short	0x0000
        /*0012*/ 	.short	0x0000
        /*0014*/ 	.byte	0x00, 0xf0, 0xc1, 0x07


	//----- nvinfo : EIATTR_SPARSE_MMA_MASK
	.align		4
.L_3761:
        /*0018*/ 	.byte	0x03, 0x50
        /*001a*/ 	.short	0x0000


	//----- nvinfo : EIATTR_MAXREG_COUNT
	.align		4
        /*001c*/ 	.byte	0x03, 0x1b
        /*001e*/ 	.short	0x00ff


	//----- nvinfo : EIATTR_NUM_BARRIERS
	.align		4
        /*0020*/ 	.byte	0x02, 0x4c
        /*0022*/ 	.byte	0x01
	.zero		1


	//----- nvinfo : EIATTR_MERCURY_ISA_VERSION
	.align		4
        /*0024*/ 	.byte	0x03, 0x5f
        /*0026*/ 	.short	0x0101


	//----- nvinfo : EIATTR_COOP_GROUP_MASK_REGIDS
	.align		4
        /*0028*/ 	.byte	0x04, 0x29
        /*002a*/ 	.short	(.L_3763 - .L_3762)


	//   ....[0]....
.L_3762:
        /*002c*/ 	.word	0xffffffff


	//   ....[1]....
        /*0030*/ 	.word	0xffffffff


	//   ....[2]....
        /*0034*/ 	.word	0xffffffff


	//   ....[3]....
        /*0038*/ 	.word	0xffffffff


	//   ....[4]....
        /*003c*/ 	.word	0xffffffff


	//   ....[5]....
        /*0040*/ 	.word	0xffffffff


	//   ....[6]....
        /*0044*/ 	.word	0xffffffff


	//   ....[7]....
        /*0048*/ 	.word	0xffffffff


	//   ....[8]....
        /*004c*/ 	.word	0xffffffff


	//   ....[9]....
        /*0050*/ 	.word	0xffffffff


	//   ....[10]....
        /*0054*/ 	.word	0xffffffff


	//   ....[11]....
        /*0058*/ 	.word	0xffffffff


	//   ....[12]....
        /*005c*/ 	.word	0xffffffff


	//   ....[13]....
        /*0060*/ 	.word	0xffffffff


	//   ....[14]....
        /*0064*/ 	.word	0xffffffff


	//   ....[15]....
        /*0068*/ 	.word	0xffffffff


	//   ....[16]....
        /*006c*/ 	.word	0xffffffff


	//   ....[17]....
        /*0070*/ 	.word	0xffffffff


	//   ....[18]....
        /*0074*/ 	.word	0xffffffff


	//   ....[19]....
        /*0078*/ 	.word	0xffffffff


	//   ....[20]....
        /*007c*/ 	.word	0xffffffff


	//   ....[21]....
        /*0080*/ 	.word	0xffffffff


	//   ....[22]....
        /*0084*/ 	.word	0xffffffff


	//   ....[23]....
        /*0088*/ 	.word	0xffffffff


	//   ....[24]....
        /*008c*/ 	.word	0xffffffff


	//   ....[25]....
        /*0090*/ 	.word	0xffffffff


	//   ....[26]....
        /*0094*/ 	.word	0xffffffff


	//   ....[27]....
        /*0098*/ 	.word	0xffffffff


	//   ....[28]....
        /*009c*/ 	.word	0xffffffff


	//   ....[29]....
        /*00a0*/ 	.word	0xffffffff


	//   ....[30]....
        /*00a4*/ 	.word	0xffffffff


	//   ....[31]....
        /*00a8*/ 	.word	0xffffffff


	//   ....[32]....
        /*00ac*/ 	.word	0xffffffff


	//   ....[33]....
        /*00b0*/ 	.word	0xffffffff


	//   ....[34]....
        /*00b4*/ 	.word	0xffffffff


	//   ....[35]....
        /*00b8*/ 	.word	0xffffffff


	//   ....[36]....
        /*00bc*/ 	.word	0xffffffff


	//   ....[37]....
        /*00c0*/ 	.word	0xffffffff


	//   ....[38]....
        /*00c4*/ 	.word	0xffffffff


	//   ....[39]....
        /*00c8*/ 	.word	0xffffffff


	//   ....[40]....
        /*00cc*/ 	.word	0xffffffff


	//   ....[41]....
        /*00d0*/ 	.word	0xffffffff


	//   ....[42]....
        /*00d4*/ 	.word	0xffffffff


	//   ....[43]....
        /*00d8*/ 	.word	0xffffffff


	//   ....[44]....
        /*00dc*/ 	.word	0xffffffff


	//   ....[45]....
        /*00e0*/ 	.word	0xffffffff


	//   ....[46]....
        /*00e4*/ 	.word	0xffffffff


	//   ....[47]....
        /*00e8*/ 	.word	0xffffffff


	//   ....[48]....
        /*00ec*/ 	.word	0xffffffff


	//   ....[49]....
        /*00f0*/ 	.word	0xffffffff


	//   ....[50]....
        /*00f4*/ 	.word	0xffffffff


	//   ....[51]....
        /*00f8*/ 	.word	0xffffffff


	//   ....[52]....
        /*00fc*/ 	.word	0xffffffff


	//   ....[53]....
        /*0100*/ 	.word	0xffffffff


	//   ....[54]....
        /*0104*/ 	.word	0xffffffff


	//   ....[55]....
        /*0108*/ 	.word	0xffffffff


	//   ....[56]....
        /*010c*/ 	.word	0xffffffff


	//   ....[57]....
        /*0110*/ 	.word	0xffffffff


	//----- nvinfo : EIATTR_COOP_GROUP_INSTR_OFFSETS
	.align		4
.L_3763:
        /*0114*/ 	.byte	0x04, 0x28
        /*0116*/ 	.short	(.L_3765 - .L_3764)


	//   ....[0]....
.L_3764:
        /*0118*/ 	.word	0x00000a90


	//   ....[1]....
        /*011c*/ 	.word	0x00000b20


	//   ....[2]....
        /*0120*/ 	.word	0x00000c50


	//   ....[3]....
        /*0124*/ 	.word	0x00000d70


	//   ....[4]....
        /*0128*/ 	.word	0x00000f20


	//   ....[5]....
        /*012c*/ 	.word	0x00001110


	//   ....[6]....
        /*0130*/ 	.word	0x000012c0


	//   ....[7]....
        /*0134*/ 	.word	0x00001ab0


	//   ....[8]....
        /*0138*/ 	.word	0x00001d20


	//   ....[9]....
        /*013c*/ 	.word	0x00001d60


	//   ....[10]....
        /*0140*/ 	.word	0x00001da0


	//   ....[11]....
        /*0144*/ 	.word	0x00001dd0


	//   ....[12]....
        /*0148*/ 	.word	0x00001df0


	//   ....[13]....
        /*014c*/ 	.word	0x00001e20


	//   ....[14]....
        /*0150*/ 	.word	0x00001e50


	//   ....[15]....
        /*0154*/ 	.word	0x00001e70


	//   ....[16]....
        /*0158*/ 	.word	0x00001e90


	//   ....[17]....
        /*015c*/ 	.word	0x00001ec0


	//   ....[18]....
        /*0160*/ 	.word	0x00001ef0


	//   ....[19]....
        /*0164*/ 	.word	0x00001f10


	//   ....[20]....
        /*0168*/ 	.word	0x00001f30


	//   ....[21]....
        /*016c*/ 	.word	0x00001f70


	//   ....[22]....
        /*0170*/ 	.word	0x00001fb0


	//   ....[23]....
        /*0174*/ 	.word	0x00001fe0


	//   ....[24]....
        /*0178*/ 	.word	0x00002010


	//   ....[25]....
        /*017c*/ 	.word	0x00002060


	//   ....[26]....
        /*0180*/ 	.word	0x00002090


	//   ....[27]....
        /*0184*/ 	.word	0x000020b0


	//   ....[28]....
        /*0188*/ 	.word	0x000020c0


	//   ....[29]....
        /*018c*/ 	.word	0x000020f0


	//   ....[30]....
        /*0190*/ 	.word	0x00002120


	//   ....[31]....
        /*0194*/ 	.word	0x00002140


	//   ....[32]....
        /*0198*/ 	.word	0x00002160


	//   ....[33]....
        /*019c*/ 	.word	0x00002170


	//   ....[34]....
        /*01a0*/ 	.word	0x00002180


	//   ....[35]....
        /*01a4*/ 	.word	0x00002190


	//   ....[36]....
        /*01a8*/ 	.word	0x000026e0


	//   ....[37]....
        /*01ac*/ 	.word	0x00002720


	//   ....[38]....
        /*01b0*/ 	.word	0x000027e0


	//   ....[39]....
        /*01b4*/ 	.word	0x00002800


	//   ....[40]....
        /*01b8*/ 	.word	0x00002830


	//   ....[41]....
        /*01bc*/ 	.word	0x00002850


	//   ....[42]....
        /*01c0*/ 	.word	0x00002880


	//   ....[43]....
        /*01c4*/ 	.word	0x000028a0


	//   ....[44]....
        /*01c8*/ 	.word	0x000028d0


	//   ....[45]....
        /*01cc*/ 	.word	0x000028f0


	//   ....[46]....
        /*01d0*/ 	.word	0x00002c80


	//   ....[47]....
        /*01d4*/ 	.word	0x00002e30


	//   ....[48]....
        /*01d8*/ 	.word	0x00002f40


	//   ....[49]....
        /*01dc*/ 	.word	0x00002f90


	//   ....[50]....
        /*01e0*/ 	.word	0x00002fe0


	//   ....[51]....
        /*01e4*/ 	.word	0x00003010


	//   ....[52]....
        /*01e8*/ 	.word	0x00003030


	//   ....[53]....
        /*01ec*/ 	.word	0x00003110


	//   ....[54]....
        /*01f0*/ 	.word	0x00003150


	//   ....[55]....
        /*01f4*/ 	.word	0x000031a0


	//   ....[56]....
        /*01f8*/ 	.word	0x000031d0


	//   ....[57]....
        /*01fc*/ 	.word	0x000031f0


	//----- nvinfo : EIATTR_EXIT_INSTR_OFFSETS
	.align		4
.L_3765:
        /*0200*/ 	.byte	0x04, 0x1c
        /*0202*/ 	.short	(.L_3767 - .L_3766)


	//   ....[0]....
.L_3766:
        /*0204*/ 	.word	0x000032c0


	//   ....[1]....
        /*0208*/ 	.word	0x000035a0


	//----- nvinfo : EIATTR_MAX_THREADS
	.align		4
.L_3767:
        /*020c*/ 	.byte	0x04, 0x05
        /*020e*/ 	.short	(.L_3769 - .L_3768)
.L_3768:
        /*0210*/ 	.word	0x00000020
        /*0214*/ 	.word	0x00000001
        /*0218*/ 	.word	0x00000001


	//----- nvinfo : EIATTR_CRS_STACK_SIZE
	.align		4
.L_3769:
        /*021c*/ 	.byte	0x04, 0x1e
        /*021e*/ 	.short	(.L_3771 - .L_3770)
.L_3770:
        /*0220*/ 	.word	0x00000000


	//----- nvinfo : EIATTR_CBANK_PARAM_SIZE
	.align		4
.L_3771:
        /*0224*/ 	.byte	0x03, 0x19
        /*0226*/ 	.short	0x01f0


	//----- nvinfo : EIATTR_PARAM_CBANK
	.align		4
        /*0228*/ 	.byte	0x04, 0x0a
        /*022a*/ 	.short	(.L_3773 - .L_3772)
	.align		4
.L_3772:
        /*022c*/ 	.word	index@(.nv.constant0._Z25selective_scan_bwd_kernelI32Selective_Scan_bwd_kernel_traitsILi32ELi4ELb1ELb0ELb1ELb0ELb1EffEEv12SSMParamsBwd)
        /*0230*/ 	.short	0x0210
        /*0232*/ 	.short	0x01f0


	//----- nvinfo : EIATTR_SW_WAR
	.align		4
.L_3773:
        /*0234*/ 	.byte	0x04, 0x36
        /*0236*/ 	.short	(.L_3775 - .L_3774)
.L_3774:
        /*0238*/ 	.word	0x00000008
.L_3775:


//--------------------- .nv.info._Z25selective_scan_bwd_kernelI32Selective_Scan_bwd_kernel_traitsILi32ELi4ELb1ELb0ELb1ELb1ELb0EffEEv12SSMParamsBwd --------------------------
	.section	.nv.info._Z25selective_scan_bwd_kernelI32Selective_Scan_bwd_kernel_traitsILi32ELi4ELb1ELb0ELb1ELb1ELb0EffEEv12SSMParamsBwd,"",@"SHT_CUDA_INFO"
	.sectionflags	@""
	.align	4


	//----- nvinfo : EIATTR_CUDA_API_VERSION
	.align		4
        /*0000*/ 	.byte	0x04, 0x37
        /*0002*/ 	.short	(.L_3777 - .L_3776)
.L_3776:
        /*0004*/ 	.word	0x00000082


	//----- nvinfo : EIATTR_KPARAM_INFO
	.align		4
.L_3777:
        /*0008*/ 	.byte	0x04, 0x17
        /*000a*/ 	.short	(.L_3779 - .L_3778)
.L_3778:
        /*000c*/ 	.word	0x00000000
        /*0010*/ 	.short	0x0000
        /*0012*/ 	.short	0x0000
        /*0014*/ 	.byte	0x00, 0xf0, 0xc1, 0x07


	//----- nvinfo : EIATTR_SPARSE_MMA_MASK
	.align		4
.L_3779:
        /*0018*/ 	.byte	0x03, 0x50
        /*001a*/ 	.short	0x0000


	//----- nvinfo : EIATTR_MAXREG_COUNT
	.align		4
        /*001c*/ 	.byte	0x03, 0x1b
        /*001e*/ 	.short	0x00ff


	//----- nvinfo : EIATTR_NUM_BARRIERS
	.align		4
        /*0020*/ 	.byte	0x02, 0x4c
        /*0022*/ 	.byte	0x01
	.zero		1


	//----- nvinfo : EIATTR_MERCURY_ISA_VERSION
	.align		4
        /*0024*/ 	.byte	0x03, 0x5f
        /*0026*/ 	.short	0x0101


	//----- nvinfo : EIATTR_COOP_GROUP_MASK_REGIDS
	.align		4
        /*0028*/ 	.byte	0x04, 0x29
        /*002a*/ 	.short	(.L_3781 - .L_3780)


	//   ....[0]....
.L_3780:
        /*002c*/ 	.word	0xffffffff


	//   ....[1]....
        /*0030*/ 	.word	0xffffffff


	//   ....[2]....
        /*0034*/ 	.word	0xffffffff


	//   ....[3]....
        /*0038*/ 	.word	0xffffffff


	//   ....[4]....
        /*003c*/ 	.word	0xffffffff


	//   ....[5]....
        /*0040*/ 	.word	0xffffffff


	//   ....[6]....
        /*0044*/ 	.word	0xffffffff


	//   ....[7]....
        /*0048*/ 	.word	0xffffffff


	//   ....[8]....
        /*004c*/ 	.word	0xffffffff


	//   ....[9]....
        /*0050*/ 	.word	0xffffffff


	//   ....[10]....
        /*0054*/ 	.word	0xffffffff


	//   ....[11]....
        /*0058*/ 	.word	0xffffffff


	//   ....[12]....
        /*005c*/ 	.word	0xffffffff


	//   ....[13]....
        /*0060*/ 	.word	0xffffffff


	//   ....[14]....
        /*0064*/ 	.word	0xffffffff


	//   ....[15]....
        /*0068*/ 	.word	0xffffffff


	//   ....[16]....
        /*006c*/ 	.word	0xffffffff


	//   ....[17]....
        /*0070*/ 	.word	0xffffffff


	//   ....[18]....
        /*0074*/ 	.word	0xffffffff


	//   ....[19]....
        /*0078*/ 	.word	0xffffffff


	//   ....[20]....
        /*007c*/ 	.word	0xffffffff


	//   ....[21]....
        /*0080*/ 	.word	0xffffffff


	//   ....[22]....
        /*0084*/ 	.word	0xffffffff


	//   ....[23]....
        /*0088*/ 	.word	0xffffffff


	//   ....[24]....
        /*008c*/ 	.word	0xffffffff


	//   ....[25]....
        /*0090*/ 	.word	0xffffffff


	//   ....[26]....
        /*0094*/ 	.word	0xffffffff


	//   ....[27]....
        /*0098*/ 	.word	0xffffffff


	//   ....[28]....
        /*009c*/ 	.word	0xffffffff


	//   ....[29]....
        /*00a0*/ 	.word	0xffffffff


	//   ....[30]....
        /*00a4*/ 	.word	0xffffffff


	//   ....[31]....
        /*00a8*/ 	.word	0xffffffff


	//   ....[32]....
        /*00ac*/ 	.word	0xffffffff


	//   ....[33]....
        /*00b0*/ 	.word	0xffffffff


	//   ....[34]....
        /*00b4*/ 	.word	0xffffffff


	//   ....[35]....
        /*00b8*/ 	.word	0xffffffff


	//   ....[36]....
        /*00bc*/ 	.word	0xffffffff


	//   ....[37]....
        /*00c0*/ 	.word	0xffffffff


	//   ....[38]....
        /*00c4*/ 	.word	0xffffffff


	//   ....[39]....
        /*00c8*/ 	.word	0xffffffff


	//   ....[40]....
        /*00cc*/ 	.word	0xffffffff


	//   ....[41]....
        /*00d0*/ 	.word	0xffffffff


	//   ....[42]....
        /*00d4*/ 	.word	0xffffffff


	//   ....[43]....
        /*00d8*/ 	.word	0xffffffff


	//   ....[44]....
        /*00dc*/ 	.word	0xffffffff


	//   ....[45]....
        /*00e0*/ 	.word	0xffffffff


	//   ....[46]....
        /*00e4*/ 	.word	0xffffffff


	//   ....[47]....
        /*00e8*/ 	.word	0xffffffff


	//   ....[48]....
        /*00ec*/ 	.word	0xffffffff


	//   ....[49]....
        /*00f0*/ 	.word	0xffffffff


	//   ....[50]....
        /*00f4*/ 	.word	0xffffffff


	//   ....[51]....
        /*00f8*/ 	.word	0xffffffff


	//   ....[52]....
        /*00fc*/ 	.word	0xffffffff


	//   ....[53]....
        /*0100*/ 	.word	0xffffffff


	//   ....[54]....
        /*0104*/ 	.word	0xffffffff


	//----- nvinfo : EIATTR_COOP_GROUP_INSTR_OFFSETS
	.align		4
.L_3781:
        /*0108*/ 	.byte	0x04, 0x28
        /*010a*/ 	.short	(.L_3783 - .L_3782)


	//   ....[0]....
.L_3782:
        /*010c*/ 	.word	0x00000c00


	//   ....[1]....
        /*0110*/ 	.word	0x00000c70


	//   ....[2]....
        /*0114*/ 	.word	0x00000d50


	//   ....[3]....
        /*0118*/ 	.word	0x00001b70


	//   ....[4]....
        /*011c*/ 	.word	0x00001e30


	//   ....[5]....
        /*0120*/ 	.word	0x00001e70


	//   ....[6]....
        /*0124*/ 	.word	0x00001e90


	//   ....[7]....
        /*0128*/ 	.word	0x00001ea0


	//   ....[8]....
        /*012c*/ 	.word	0x00001eb0


	//   ....[9]....
        /*0130*/ 	.word	0x00001ee0


	//   ....[10]....
        /*0134*/ 	.word	0x00001f10


	//   ....[11]....
        /*0138*/ 	.word	0x00001f30


	//   ....[12]....
        /*013c*/ 	.word	0x00001f50


	//   ....[13]....
        /*0140*/ 	.word	0x00001f80


	//   ....[14]....
        /*0144*/ 	.word	0x00001fb0


	//   ....[15]....
        /*0148*/ 	.word	0x00001fd0


	//   ....[16]....
        /*014c*/ 	.word	0x00001ff0


	//   ....[17]....
        /*0150*/ 	.word	0x00002060


	//   ....[18]....
        /*0154*/ 	.word	0x00002090


	//   ....[19]....
        /*0158*/ 	.word	0x000020c0


	//   ....[20]....
        /*015c*/ 	.word	0x000020d0


	//   ....[21]....
        /*0160*/ 	.word	0x00002140


	//   ....[22]....
        /*0164*/ 	.word	0x00002160


	//   ....[23]....
        /*0168*/ 	.word	0x00002170


	//   ....[24]....
        /*016c*/ 	.word	0x00002180


	//   ....[25]....
        /*0170*/ 	.word	0x000021d0


	//   ....[26]....
        /*0174*/ 	.word	0x00002200


	//   ....[27]....
        /*0178*/ 	.word	0x00002230


	//   ....[28]....
        /*017c*/ 	.word	0x00002240


	//   ....[29]....
        /*0180*/ 	.word	0x00002250


	//   ....[30]....
        /*0184*/ 	.word	0x00002260


	//   ....[31]....
        /*0188*/ 	.word	0x00002270


	//   ....[32]....
        /*018c*/ 	.word	0x000027d0


	//   ....[33]....
        /*0190*/ 	.word	0x00002810


	//   ....[34]....
        /*0194*/ 	.word	0x00002910


	//   ....[35]....
        /*0198*/ 	.word	0x00002930


	//   ....[36]....
        /*019c*/ 	.word	0x00002960


	//   ....[37]....
        /*01a0*/ 	.word	0x00002980


	//   ....[38]....
        /*01a4*/ 	.word	0x000029b0


	//   ....[39]....
        /*01a8*/ 	.word	0x000029d0


	//   ....[40]....
        /*01ac*/ 	.word	0x00002a00


	//   ....[41]....
        /*01b0*/ 	.word	0x00002a20


	//   ....[42]....
        /*01b4*/ 	.word	0x00002d20


	//   ....[43]....
        /*01b8*/ 	.word	0x00002ec0


	//   ....[44]....
        /*01bc*/ 	.word	0x00003150


	//   ....[45]....
        /*01c0*/ 	.word	0x00003280


	//   ....[46]....
        /*01c4*/ 	.word	0x000032d0


	//   ....[47]....
        /*01c8*/ 	.word	0x00003320


	//   ....[48]....
        /*01cc*/ 	.word	0x00003350


	//   ....[49]....
        /*01d0*/ 	.word	0x00003370


	//   ....[50]....
        /*01d4*/ 	.word	0x00003450


	//   ....[51]....
        /*01d8*/ 	.word	0x00003490


	//   ....[52]....
        /*01dc*/ 	.word	0x000034e0


	//   ....[53]....
        /*01e0*/ 	.word	0x00003510


	//   ....[54]....
        /*01e4*/ 	.word	0x00003530


	//----- nvinfo : EIATTR_EXIT_INSTR_OFFSETS
	.align		4
.L_3783:
        /*01e8*/ 	.byte	0x04, 0x1c
        /*01ea*/ 	.short	(.L_3785 - .L_3784)


	//   ....[0]....
.L_3784:
        /*01ec*/ 	.word	0x00003600


	//   ....[1]....
        /*01f0*/ 	.word	0x00003880


	//----- nvinfo : EIATTR_MAX_THREADS
	.align		4
.L_3785:
        /*01f4*/ 	.byte	0x04, 0x05
        /*01f6*/ 	.short	(.L_3787 - .L_3786)
.L_3786:
        /*01f8*/ 	.word	0x00000020
        /*01fc*/ 	.word	0x00000001
        /*0200*/ 	.word	0x00000001


	//----- nvinfo : EIATTR_CRS_STACK_SIZE
	.align		4
.L_3787:
        /*0204*/ 	.byte	0x04, 0x1e
        /*0206*/ 	.short	(.L_3789 - .L_3788)
.L_3788:
        /*0208*/ 	.word	0x00000000


	//----- nvinfo : EIATTR_CBANK_PARAM_SIZE
	.align		4
.L_3789:
        /*020c*/ 	.byte	0x03, 0x19
        /*020e*/ 	.short	0x01f0


	//----- nvinfo : EIATTR_PARAM_CBANK
	.align		4
        /*0210*/ 	.byte	0x04, 0x0a
        /*0212*/ 	.short	(.L_3791 - .L_3790)
	.align		4
.L_3790:
        /*0214*/ 	.word	index@(.nv.constant0._Z25selective_scan_bwd_kernelI32Selective_Scan_bwd_kernel_traitsILi32ELi4ELb1ELb0ELb1ELb1ELb0EffEEv12SSMParamsBwd)
        /*0218*/ 	.short	0x0210
        /*021a*/ 	.short	0x01f0


	//----- nvinfo : EIATTR_SW_WAR
	.align		4
.L_3791:
        /*021c*/ 	.byte	0x04, 0x36
        /*021e*/ 	.short	(.L_3793 - .L_3792)
.L_3792:
        /*0220*/ 	.word	0x00000008
.L_3793:


//--------------------- .nv.info._Z25selective_scan_bwd_kernelI32Selective_Scan_bwd_kernel_traitsILi32ELi4ELb1ELb0ELb1ELb1ELb1EffEEv12SSMParamsBwd --------------------------
	.section	.nv.info._Z25selective_scan_bwd_kernelI32Selective_Scan_bwd_kernel_traitsILi32ELi4ELb1ELb0ELb1ELb1ELb1EffEEv12SSMParamsBwd,"",@"SHT_CUDA_INFO"
	.sectionflags	@""
	.align	4


	//----- nvinfo : EIATTR_CUDA_API_VERSION
	.align		4
        /*0000*/ 	.byte	0x04, 0x37
        /*0002*/ 	.short	(.L_3795 - .L_3794)
.L_3794:
        /*0004*/ 	.word	0x00000082


	//----- nvinfo : EIATTR_KPARAM_INFO
	.align		4
.L_3795:
        /*0008*/ 	.byte	0x04, 0x17
        /*000a*/ 	.short	(.L_3797 - .L_3796)
.L_3796:
        /*000c*/ 	.word	0x00000000
        /*0010*/ 	.short	0x0000
        /*0012*/ 	.short	0x0000
        /*0014*/ 	.byte	0x00, 0xf0, 0xc1, 0x07


	//----- nvinfo : EIATTR_SPARSE_MMA_MASK
	.align		4
.L_3797:
        /*0018*/ 	.byte	0x03, 0x50
        /*001a*/ 	.short	0x0000


	//----- nvinfo : EIATTR_MAXREG_COUNT
	.align		4
        /*001c*/ 	.byte	0x03, 0x1b
        /*001e*/ 	.short	0x00ff


	//----- nvinfo : EIATTR_NUM_BARRIERS
	.align		4
        /*0020*/ 	.byte	0x02, 0x4c
        /*0022*/ 	.byte	0x01
	.zero		1


	//----- nvinfo : EIATTR_MERCURY_ISA_VERSION
	.align		4
        /*0024*/ 	.byte	0x03, 0x5f
        /*0026*/ 	.short	0x0101


	//----- nvinfo : EIATTR_COOP_GROUP_MASK_REGIDS
	.align		4
        /*0028*/ 	.byte	0x04, 0x29
        /*002a*/ 	.short	(.L_3799 - .L_3798)


	//   ....[0]....
.L_3798:
        /*002c*/ 	.word	0xffffffff


	//   ....[1]....
        /*0030*/ 	.word	0xffffffff


	//   ....[2]....
        /*0034*/ 	.word	0xffffffff


	//   ....[3]....
        /*0038*/ 	.word	0xffffffff


	//   ....[4]....
        /*003c*/ 	.word	0xffffffff


	//   ....[5]....
        /*0040*/ 	.word	0xffffffff


	//   ....[6]....
        /*0044*/ 	.word	0xffffffff


	//   ....[7]....
        /*0048*/ 	.word	0xffffffff


	//   ....[8]....
        /*004c*/ 	.word	0xffffffff


	//   ....[9]....
        /*0050*/ 	.word	0xffffffff


	//   ....[10]....
        /*0054*/ 	.word	0xffffffff


	//   ....[11]....
        /*0058*/ 	.word	0xffffffff


	//   ....[12]....
        /*005c*/ 	.word	0xffffffff


	//   ....[13]....
        /*0060*/ 	.word	0xffffffff


	//   ....[14]....
        /*0064*/ 	.word	0xffffffff


	//   ....[15]....
        /*0068*/ 	.word	0xffffffff


	//   ....[16]....
        /*006c*/ 	.word	0xffffffff


	//   ....[17]....
        /*0070*/ 	.word	0xffffffff


	//   ....[18]....
        /*0074*/ 	.word	0xffffffff


	//   ....[19]....
        /*0078*/ 	.word	0xffffffff


	//   ....[20]....
        /*007c*/ 	.word	0xffffffff


	//   ....[21]....
        /*0080*/ 	.word	0xffffffff


	//   ....[22]....
        /*0084*/ 	.word	0xffffffff


	//   ....[23]....
        /*0088*/ 	.word	0xffffffff


	//   ....[24]....
        /*008c*/ 	.word	0xffffffff


	//   ....[25]....
        /*0090*/ 	.word	0xffffffff


	//   ....[26]....
        /*0094*/ 	.word	0xffffffff


	//   ....[27]....
        /*0098*/ 	.word	0xffffffff


	//   ....[28]....
        /*009c*/ 	.word	0xffffffff


	//   ....[29]....
        /*00a0*/ 	.word	0xffffffff


	//   ....[30]....
        /*00a4*/ 	.word	0xffffffff


	//   ....[31]....
        /*00a8*/ 	.word	0xffffffff


	//   ....[32]....
        /*00ac*/ 	.word	0xffffffff


	//   ....[33]....
        /*00b0*/ 	.word	0xffffffff


	//   ....[34]....
        /*00b4*/ 	.word	0xffffffff


	//   ....[35]....
        /*00b8*/ 	.word	0xffffffff


	//   ....[36]....
        /*00bc*/ 	.word	0xffffffff


	//   ....[37]....
        /*00c0*/ 	.word	0xffffffff


	//   ....[38]....
        /*00c4*/ 	.word	0xffffffff


	//   ....[39]....
        /*00c8*/ 	.word	0xffffffff


	//   ....[40]....
        /*00cc*/ 	.word	0xffffffff


	//   ....[41]....
        /*00d0*/ 	.word	0xffffffff


	//   ....[42]....
        /*00d4*/ 	.word	0xffffffff


	//   ....[43]....
        /*00d8*/ 	.word	0xffffffff


	//   ....[44]....
        /*00dc*/ 	.word	0xffffffff


	//   ....[45]....
        /*00e0*/ 	.word	0xffffffff


	//   ....[46]....
        /*00e4*/ 	.word	0xffffffff


	//   ....[47]....
        /*00e8*/ 	.word	0xffffffff


	//   ....[48]....
        /*00ec*/ 	.word	0xffffffff


	//   ....[49]....
        /*00f0*/ 	.word	0xffffffff


	//   ....[50]....
        /*00f4*/ 	.word	0xffffffff


	//   ....[51]....
        /*00f8*/ 	.word	0xffffffff


	//   ....[52]....
        /*00fc*/ 	.word	0xffffffff


	//   ....[53]....
        /*0100*/ 	.word	0xffffffff


	//   ....[54]....
        /*0104*/ 	.word	0xffffffff


	//   ....[55]....
        /*0108*/ 	.word	0xffffffff


	//   ....[56]....
        /*010c*/ 	.word	0xffffffff


	//   ....[57]....
        /*0110*/ 	.word	0xffffffff


	//   ....[58]....
        /*0114*/ 	.word	0xffffffff


	//----- nvinfo : EIATTR_COOP_GROUP_INSTR_OFFSETS
	.align		4
.L_3799:
        /*0118*/ 	.byte	0x04, 0x28
        /*011a*/ 	.short	(.L_3801 - .L_3800)


	//   ....[0]....
.L_3800:
        /*011c*/ 	.word	0x00000bf0


	//   ....[1]....
        /*0120*/ 	.word	0x00000c60


	//   ....[2]....
        /*0124*/ 	.word	0x00000da0


	//   ....[3]....
        /*0128*/ 	.word	0x00001800


	//   ....[4]....
        /*012c*/ 	.word	0x000019f0


	//   ....[5]....
        /*0130*/ 	.word	0x00001ba0


	//   ....[6]....
        /*0134*/ 	.word	0x00001cf0


	//   ....[7]....
        /*0138*/ 	.word	0x00002450


	//   ....[8]....
        /*013c*/ 	.word	0x00002710


	//   ....[9]....
        /*0140*/ 	.word	0x00002750


	//   ....[10]....
        /*0144*/ 	.word	0x00002780


	//   ....[11]....
        /*0148*/ 	.word	0x00002790


	//   ....[12]....
        /*014c*/ 	.word	0x000027c0


	//   ....[13]....
        /*0150*/ 	.word	0x000027f0


	//   ....[14]....
        /*0154*/ 	.word	0x00002810


	//   ....[15]....
        /*0158*/ 	.word	0x00002830


	//   ....[16]....
        /*015c*/ 	.word	0x00002860


	//   ....[17]....
        /*0160*/ 	.word	0x00002890


	//   ....[18]....
        /*0164*/ 	.word	0x000028b0


	//   ....[19]....
        /*0168*/ 	.word	0x000028d0


	//   ....[20]....
        /*016c*/ 	.word	0x00002940


	//   ....[21]....
        /*0170*/ 	.word	0x00002970


	//   ....[22]....
        /*0174*/ 	.word	0x000029a0


	//   ....[23]....
        /*0178*/ 	.word	0x000029b0


	//   ....[24]....
        /*017c*/ 	.word	0x00002a20


	//   ....[25]....
        /*0180*/ 	.word	0x00002a40


	//   ....[26]....
        /*0184*/ 	.word	0x00002a50


	//   ....[27]....
        /*0188*/ 	.word	0x00002a60


	//   ....[28]....
        /*018c*/ 	.word	0x00002aa0


	//   ....[29]....
        /*0190*/ 	.word	0x00002ac0


	//   ....[30]....
        /*0194*/ 	.word	0x00002af0


	//   ....[31]....
        /*0198*/ 	.word	0x00002b00


	//   ....[32]....
        /*019c*/ 	.word	0x00002b10


	//   ....[33]....
        /*01a0*/ 	.word	0x00002b20


	//   ....[34]....
        /*01a4*/ 	.word	0x00002b30


	//   ....[35]....
        /*01a8*/ 	.word	0x00002b40


	//   ....[36]....
        /*01ac*/ 	.word	0x000030a0


	//   ....[37]....
        /*01b0*/ 	.word	0x000030e0


	//   ....[38]....
        /*01b4*/ 	.word	0x000031b0


	//   ....[39]....
        /*01b8*/ 	.word	0x000031d0


	//   ....[40]....
        /*01bc*/ 	.word	0x00003210


	//   ....[41]....
        /*01c0*/ 	.word	0x00003230


	//   ....[42]....
        /*01c4*/ 	.word	0x00003260


	//   ....[43]....
        /*01c8*/ 	.word	0x00003280


	//   ....[44]....
        /*01cc*/ 	.word	0x000032b0


	//   ....[45]....
        /*01d0*/ 	.word	0x000032d0


	//   ....[46]....
        /*01d4*/ 	.word	0x000035b0


	//   ....[47]....
        /*01d8*/ 	.word	0x000036e0


	//   ....[48]....
        /*01dc*/ 	.word	0x000039a0


	//   ....[49]....
        /*01e0*/ 	.word	0x00003b00


	//   ....[50]....
        /*01e4*/ 	.word	0x00003b50


	//   ....[51]....
        /*01e8*/ 	.word	0x00003ba0


	//   ....[52]....
        /*01ec*/ 	.word	0x00003bd0


	//   ....[53]....
        /*01f0*/ 	.word	0x00003bf0


	//   ....[54]....
        /*01f4*/ 	.word	0x00003cd0


	//   ....[55]....
        /*01f8*/ 	.word	0x00003d10


	//   ....[56]....
        /*01fc*/ 	.word	0x00003d60


	//   ....[57]....
        /*0200*/ 	.word	0x00003d90


	//   ....[58]....
        /*0204*/ 	.word	0x00003db0


	//----- nvinfo : EIATTR_EXIT_INSTR_OFFSETS
	.align		4
.L_3801:
        /*0208*/ 	.byte	0x04, 0x1c
        /*020a*/ 	.short	(.L_3803 - .L_3802)


	//   ....[0]....
.L_3802:
        /*020c*/ 	.word	0x00003e80


	//   ....[1]....
        /*0210*/ 	.word	0x00004160


	//----- nvinfo : EIATTR_MAX_THREADS
	.align		4
.L_3803:
        /*0214*/ 	.byte	0x04, 0x05
        /*0216*/ 	.short	(.L_3805 - .L_3804)
.L_3804:
        /*0218*/ 	.word	0x00000020
        /*021c*/ 	.word	0x00000001
        /*0220*/ 	.word	0x00000001


	//----- nvinfo : EIATTR_CRS_STACK_SIZE
	.align		4
.L_3805:
        /*0224*/ 	.byte	0x04, 0x1e
        /*0226*/ 	.short	(.L_3807 - .L_3806)
.L_3806:
        /*0228*/ 	.word	0x00000000


	//----- nvinfo : EIATTR_CBANK_PARAM_SIZE
	.align		4
.L_3807:
        /*022c*/ 	.byte	0x03, 0x19
        /*022e*/ 	.short	0x01f0


	//----- nvinfo : EIATTR_PARAM_CBANK
	.align		4
        /*0230*/ 	.byte	0x04, 0x0a
        /*0232*/ 	.short	(.L_3809 - .L_3808)
	.align		4
.L_3808:
        /*0234*/ 	.word	index@(.nv.constant0._Z25selective_scan_bwd_kernelI32Selective_Scan_bwd_kernel_traitsILi32ELi4ELb1ELb0ELb1ELb1ELb1EffEEv12SSMParamsBwd)
        /*0238*/ 	.short	0x0210
        /*023a*/ 	.short	0x01f0


	//----- nvinfo : EIATTR_SW_WAR
	.align		4
.L_3809:
        /*023c*/ 	.byte	0x04, 0x36
        /*023e*/ 	.short	(.L_3811 - .L_3810)
.L_3810:
        /*0240*/ 	.word	0x00000008
.L_3811:


//--------------------- .nv.info._Z25selective_scan_bwd_kernelI32Selective_Scan_bwd_kernel_traitsILi32ELi4ELb1ELb1ELb0ELb0ELb0EffEEv12SSMParamsBwd --------------------------
	.section	.nv.info._Z25selective_scan_bwd_kernelI32Selective_Scan_bwd_kernel_traitsILi32ELi4ELb1ELb1ELb0ELb0ELb0EffEEv12SSMParamsBwd,"",@"SHT_CUDA_INFO"
	.sectionflags	@""
	.align	4


	//----- nvinfo : EIATTR_CUDA_API_VERSION
	.align		4
        /*0000*/ 	.byte	0x04, 0x37
        /*0002*/ 	.short	(.L_3813 - .L_3812)
.L_3812:
        /*0004*/ 	.word	0x00000082


	//----- nvinfo : EIATTR_KPARAM_INFO
	.align		4
.L_3813:
        /*0008*/ 	.byte	0x04, 0x17
        /*000a*/ 	.short	(.L_3815 - .L_3814)
.L_3814:
        /*000c*/ 	.word	0x00000000
        /*0010*/ 	.short	0x0000
        /*0012*/ 	.short	0x0000
        /*0014*/ 	.byte	0x00, 0xf0, 0xc1, 0x07


	//----- nvinfo : EIATTR_SPARSE_MMA_MASK
	.align		4
.L_3815:
        /*0018*/ 	.byte	0x03, 0x50
        /*001a*/ 	.short	0x0000


	//----- nvinfo : EIATTR_MAXREG_COUNT
	.align		4
        /*001c*/ 	.byte	0x03, 0x1b
        /*001e*/ 	.short	0x00ff


	//----- nvinfo : EIATTR_NUM_BARRIERS
	.align		4
        /*0020*/ 	.byte	0x02, 0x4c
        /*0022*/ 	.byte	0x01
	.zero		1


	//----- nvinfo : EIATTR_MERCURY_ISA_VERSION
	.align		4
        /*0024*/ 	.byte	0x03, 0x5f
        /*0026*/ 	.short	0x0101


	//----- nvinfo : EIATTR_COOP_GROUP_MASK_REGIDS
	.align		4
        /*0028*/ 	.byte	0x04, 0x29
        /*002a*/ 	.short	(.L_3817 - .L_3816)


	//   ....[0]....
.L_3816:
        /*002c*/ 	.word	0xffffffff


	//   ....[1]....
        /*0030*/ 	.word	0xffffffff


	//   ....[2]....
        /*0034*/ 	.word	0xffffffff


	//   ....[3]....
        /*0038*/ 	.word	0xffffffff


	//   ....[4]....
        /*003c*/ 	.word	0xffffffff


	//   ....[5]....
        /*0040*/ 	.word	0xffffffff


	//   ....[6]....
        /*0044*/ 	.word	0xffffffff


	//   ....[7]....
        /*0048*/ 	.word	0xffffffff


	//   ....[8]....
        /*004c*/ 	.word	0xffffffff


	//   ....[9]....
        /*0050*/ 	.word	0xffffffff


	//   ....[10]....
        /*0054*/ 	.word	0xffffffff


	//   ....[11]....
        /*0058*/ 	.word	0xffffffff


	//   ....[12]....
        /*005c*/ 	.word	0xffffffff


	//   ....[13]....
        /*0060*/ 	.word	0xffffffff


	//   ....[14]....
        /*0064*/ 	.word	0xffffffff


	//   ....[15]....
        /*0068*/ 	.word	0xffffffff


	//   ....[16]....
        /*006c*/ 	.word	0xffffffff


	//   ....[17]....
        /*0070*/ 	.word	0xffffffff


	//   ....[18]....
        /*0074*/ 	.word	0xffffffff


	//   ....[19]....
        /*0078*/ 	.word	0xffffffff


	//   ....[20]....
        /*007c*/ 	.word	0xffffffff


	//   ....[21]....
        /*0080*/ 	.word	0xffffffff


	//   ....[22]....
        /*0084*/ 	.word	0xffffffff


	//   ....[23]....
        /*0088*/ 	.word	0xffffffff


	//   ....[24]....
        /*008c*/ 	.word	0xffffffff


	//   ....[25]....
        /*0090*/ 	.word	0xffffffff


	//   ....[26]....
        /*0094*/ 	.word	0xffffffff


	//   ....[27]....
        /*0098*/ 	.word	0xffffffff


	//   ....[28]....
        /*009c*/ 	.word	0xffffffff


	//   ....[29]....
        /*00a0*/ 	.word	0xffffffff


	//   ....[30]....
        /*00a4*/ 	.word	0xffffffff


	//   ....[31]....
        /*00a8*/ 	.word	0xffffffff


	//   ....[32]....
        /*00ac*/ 	.word	0xffffffff


	//   ....[33]....
        /*00b0*/ 	.word	0xffffffff


	//   ....[34]....
        /*00b4*/ 	.word	0xffffffff


	//   ....[35]....
        /*00b8*/ 	.word	0xffffffff


	//   ....[36]....
        /*00bc*/ 	.word	0xffffffff


	//   ....[37]....
        /*00c0*/ 	.word	0xffffffff


	//   ....[38]....
        /*00c4*/ 	.word	0xffffffff


	//   ....[39]....
        /*00c8*/ 	.word	0xffffffff


	//   ....[40]....
        /*00cc*/ 	.word	0xffffffff


	//   ....[41]....
        /*00d0*/ 	.word	0xffffffff


	//   ....[42]....
        /*00d4*/ 	.word	0xffffffff


	//   ....[43]....
        /*00d8*/ 	.word	0xffffffff


	//   ....[44]....
        /*00dc*/ 	.word	0xffffffff


	//   ....[45]....
        /*00e0*/ 	.word	0xffffffff


	//   ....[46]....
        /*00e4*/ 	.word	0xffffffff


	//   ....[47]....
        /*00e8*/ 	.word	0xffffffff


	//   ....[48]....
        /*00ec*/ 	.word	0xffffffff


	//   ....[49]....
        /*00f0*/ 	.word	0xffffffff


	//   ....[50]....
        /*00f4*/ 	.word	0xffffffff


	//   ....[51]....
        /*00f8*/ 	.word	0xffffffff


	//   ....[52]....
        /*00fc*/ 	.word	0xffffffff


	//   ....[53]....
        /*0100*/ 	.word	0xffffffff


	//----- nvinfo : EIATTR_COOP_GROUP_INSTR_OFFSETS
	.align		4
.L_3817:
        /*0104*/ 	.byte	0x04, 0x28
        /*0106*/ 	.short	(.L_3819 - .L_3818)


	//   ....[0]....
.L_3818:
        /*0108*/ 	.word	0x00000bc0


	//   ....[1]....
        /*010c*/ 	.word	0x00000c30


	//   ....[2]....
        /*0110*/ 	.word	0x00000ca0


	//   ....[3]....
        /*0114*/ 	.word	0x000011a0


	//   ....[4]....
        /*0118*/ 	.word	0x00001550


	//   ....[5]....
        /*011c*/ 	.word	0x00001590


	//   ....[6]....
        /*0120*/ 	.word	0x000015c0


	//   ....[7]....
        /*0124*/ 	.word	0x000015e0


	//   ....[8]....
        /*0128*/ 	.word	0x00001610


	//   ....[9]....
        /*012c*/ 	.word	0x00001640


	//   ....[10]....
        /*0130*/ 	.word	0x00001660


	//   ....[11]....
        /*0134*/ 	.word	0x00001680


	//   ....[12]....
        /*0138*/ 	.word	0x000016b0


	//   ....[13]....
        /*013c*/ 	.word	0x000016e0


	//   ....[14]....
        /*0140*/ 	.word	0x00001700


	//   ....[15]....
        /*0144*/ 	.word	0x00001720


	//   ....[16]....
        /*0148*/ 	.word	0x00001750


	//   ....[17]....
        /*014c*/ 	.word	0x00001780


	//   ....[18]....
        /*0150*/ 	.word	0x000017b0


	//   ....[19]....
        /*0154*/ 	.word	0x000017e0


	//   ....[20]....
        /*0158*/ 	.word	0x00001850


	//   ....[21]....
        /*015c*/ 	.word	0x00001880


	//   ....[22]....
        /*0160*/ 	.word	0x000018a0


	//   ....[23]....
        /*0164*/ 	.word	0x000018c0


	//   ....[24]....
        /*0168*/ 	.word	0x000018f0


	//   ....[25]....
        /*016c*/ 	.word	0x00001920


	//   ....[26]....
        /*0170*/ 	.word	0x00001940


	//   ....[27]....
        /*0174*/ 	.word	0x00001960


	//   ....[28]....
        /*0178*/ 	.word	0x00001970


	//   ....[29]....
        /*017c*/ 	.word	0x00001980


	//   ....[30]....
        /*0180*/ 	.word	0x00001990


	//   ....[31]....
        /*0184*/ 	.word	0x000019a0


	//   ....[32]....
        /*0188*/ 	.word	0x00001e70


	//   ....[33]....
        /*018c*/ 	.word	0x00001eb0


	//   ....[34]....
        /*0190*/ 	.word	0x00001f00


	//   ....[35]....
        /*0194*/ 	.word	0x00001f20


	//   ....[36]....
        /*0198*/ 	.word	0x00001f60


	//   ....[37]....
        /*019c*/ 	.word	0x00001f80


	//   ....[38]....
        /*01a0*/ 	.word	0x00001fb0


	//   ....[39]....
        /*01a4*/ 	.word	0x00001fd0


	//   ....[40]....
        /*01a8*/ 	.word	0x00002010


	//   ....[41]....
        /*01ac*/ 	.word	0x00002040


	//   ....[42]....
        /*01b0*/ 	.word	0x00002420


	//   ....[43]....
        /*01b4*/ 	.word	0x000025e0


	//   ....[44]....
        /*01b8*/ 	.word	0x00002710


	//   ....[45]....
        /*01bc*/ 	.word	0x00002760


	//   ....[46]....
        /*01c0*/ 	.word	0x000027b0


	//   ....[47]....
        /*01c4*/ 	.word	0x000027e0


	//   ....[48]....
        /*01c8*/ 	.word	0x00002800


	//   ....[49]....
        /*01cc*/ 	.word	0x000028e0


	//   ....[50]....
        /*01d0*/ 	.word	0x00002920


	//   ....[51]....
        /*01d4*/ 	.word	0x00002970


	//   ....[52]....
        /*01d8*/ 	.word	0x000029a0


	//   ....[53]....
        /*01dc*/ 	.word	0x000029c0


	//----- nvinfo : EIATTR_EXIT_INSTR_OFFSETS
	.align		4
.L_3819:
        /*01e0*/ 	.byte	0x04, 0x1c
        /*01e2*/ 	.short	(.L_3821 - .L_3820)


	//   ....[0]....
.L_3820:
        /*01e4*/ 	.word	0x00002a90


	//   ....[1]....
        /*01e8*/ 	.word	0x00002d70


	//----- nvinfo : EIATTR_MAX_THREADS
	.align		4
.L_3821:
        /*01ec*/ 	.byte	0x04, 0x05
        /*01ee*/ 	.short	(.L_3823 - .L_3822)
.L_3822:
        /*01f0*/ 	.word	0x00000020
        /*01f4*/ 	.word	0x00000001
        /*01f8*/ 	.word	0x00000001


	//----- nvinfo : EIATTR_CRS_STACK_SIZE
	.align		4
.L_3823:
        /*01fc*/ 	.byte	0x04, 0x1e
        /*01fe*/ 	.short	(.L_3825 - .L_3824)
.L_3824:
        /*0200*/ 	.word	0x00000000


	//----- nvinfo : EIATTR_CBANK_PARAM_SIZE
	.align		4
.L_3825:
        /*0204*/ 	.byte	0x03, 0x19
        /*0206*/ 	.short	0x01f0


	//----- nvinfo : EIATTR_PARAM_CBANK
	.align		4
        /*0208*/ 	.byte	0x04, 0x0a
        /*020a*/ 	.short	(.L_3827 - .L_3826)
	.align		4
.L_3826:
        /*020c*/ 	.word	index@(.nv.constant0._Z25selective_scan_bwd_kernelI32Selective_Scan_bwd_kernel_traitsILi32ELi4ELb1ELb1ELb0ELb0ELb0EffEEv12SSMParamsBwd)
        /*0210*/ 	.short	0x0210
        /*0212*/ 	.short	0x01f0


	//----- nvinfo : EIATTR_SW_WAR
	.align		4
.L_3827:
        /*0214*/ 	.byte	0x04, 0x36
        /*0216*/ 	.short	(.L_3829 - .L_3828)
.L_3828:
        /*0218*/ 	.word	0x00000008
.L_3829:


//--------------------- .nv.info._Z25selective_scan_bwd_kernelI32Selective_Scan_bwd_kernel_traitsILi32ELi4ELb1ELb1ELb0ELb0ELb1EffEEv12SSMParamsBwd --------------------------
	.section	.nv.info._Z25selective_scan_bwd_kernelI32Selective_Scan_bwd_kernel_traitsILi32ELi4ELb1ELb1ELb0ELb0ELb1EffEEv12SSMParamsBwd,"",@"SHT_CUDA_INFO"
	.sectionflags	@""
	.align	4


	//----- nvinfo : EIATTR_CUDA_API_VERSION
	.align		4
        /*0000*/ 	.byte	0x04, 0x37
        /*0002*/ 	.short	(.L_3831 - .L_3830)
.L_3830:
        /*0004*/ 	.word	0x00000082


	//----- nvinfo : EIATTR_KPARAM_INFO
	.align		4
.L_3831:
        /*0008*/ 	.byte	0x04, 0x17
        /*000a*/ 	.short	(.L_3833 - .L_3832)
.L_3832:
        /*000c*/ 	.word	0x00000000
        /*0010*/ 	.short	0x0000
        /*0012*/ 	.short	0x0000
        /*0014*/ 	.byte	0x00, 0xf0, 0xc1, 0x07


	//----- nvinfo : EIATTR_SPARSE_MMA_MASK
	.align		4
.L_3833:
        /*0018*/ 	.byte	0x03, 0x50
        /*001a*/ 	.short	0x0000


	//----- nvinfo : EIATTR_MAXREG_COUNT
	.align		4
        /*001c*/ 	.byte	0x03, 0x1b
        /*001e*/ 	.short	0x00ff


	//----- nvinfo : EIATTR_NUM_BARRIERS
	.align		4
        /*0020*/ 	.byte	0x02, 0x4c
        /*0022*/ 	.byte	0x01
	.zero		1


	//----- nvinfo : EIATTR_MERCURY_ISA_VERSION
	.align		4
        /*0024*/ 	.byte	0x03, 0x5f
        /*0026*/ 	.short	0x0101


	//----- nvinfo : EIATTR_COOP_GROUP_MASK_REGIDS
	.align		4
        /*0028*/ 	.byte	0x04, 0x29
        /*002a*/ 	.short	(.L_3835 - .L_3834)


	//   ....[0]....
.L_3834:
        /*002c*/ 	.word	0xffffffff


	//   ....[1]....
        /*0030*/ 	.word	0xffffffff


	//   ....[2]....
        /*0034*/ 	.word	0xffffffff


	//   ....[3]....
        /*0038*/ 	.word	0xffffffff


	//   ....[4]....
        /*003c*/ 	.word	0xffffffff


	//   ....[5]....
        /*0040*/ 	.word	0xffffffff


	//   ....[6]....
        /*0044*/ 	.word	0xffffffff


	//   ....[7]....
        /*0048*/ 	.word	0xffffffff


	//   ....[8]....
        /*004c*/ 	.word	0xffffffff


	//   ....[9]....
        /*0050*/ 	.word	0xffffffff


	//   ....[10]....
        /*0054*/ 	.word	0xffffffff


	//   ....[11]....
        /*0058*/ 	.word	0xffffffff


	//   ....[12]....
        /*005c*/ 	.word	0xffffffff


	//   ....[13]....
        /*0060*/ 	.word	0xffffffff


	//   ....[14]....
        /*0064*/ 	.word	0xffffffff


	//   ....[15]....
        /*0068*/ 	.word	0xffffffff


	//   ....[16]....
        /*006c*/ 	.word	0xffffffff


	//   ....[17]....
        /*0070*/ 	.word	0xffffffff


	//   ....[18]....
        /*0074*/ 	.word	0xffffffff


	//   ....[19]....
        /*0078*/ 	.word	0xffffffff


	//   ....[20]....
        /*007c*/ 	.word	0xffffffff


	//   ....[21]....
        /*0080*/ 	.word	0xffffffff


	//   ....[22]....
        /*0084*/ 	.word	0xffffffff


	//   ....[23]....
        /*0088*/ 	.word	0xffffffff


	//   ....[24]....
        /*008c*/ 	.word	0xffffffff


	//   ....[25]....
        /*0090*/ 	.word	0xffffffff


	//   ....[26]....
        /*0094*/ 	.word	0xffffffff


	//   ....[27]....
        /*0098*/ 	.word	0xffffffff


	//   ....[28]....
        /*009c*/ 	.word	0xffffffff


	//   ....[29]....
        /*00a0*/ 	.word	0xffffffff


	//   ....[30]....
        /*00a4*/ 	.word	0xffffffff


	//   ....[31]....
        /*00a8*/ 	.word	0xffffffff


	//   ....[32]....
        /*00ac*/ 	.word	0xffffffff


	//   ....[33]....
        /*00b0*/ 	.word	0xffffffff


	//   ....[34]....
        /*00b4*/ 	.word	0xffffffff


	//   ....[35]....
        /*00b8*/ 	.word	0xffffffff


	//   ....[36]....
        /*00bc*/ 	.word	0xffffffff


	//   ....[37]....
        /*00c0*/ 	.word	0xffffffff


	//   ....[38]....
        /*00c4*/ 	.word	0xffffffff


	//   ....[39]....
        /*00c8*/ 	.word	0xffffffff


	//   ....[40]....
        /*00cc*/ 	.word	0xffffffff


	//   ....[41]....
        /*00d0*/ 	.word	0xffffffff


	//   ....[42]....
        /*00d4*/ 	.word	0xffffffff


	//   ....[43]....
        /*00d8*/ 	.word	0xffffffff


	//   ....[44]....
        /*00dc*/ 	.word	0xffffffff


	//   ....[45]....
        /*00e0*/ 	.word	0xffffffff


	//   ....[46]....
        /*00e4*/ 	.word	0xffffffff


	//   ....[47]....
        /*00e8*/ 	.word	0xffffffff


	//   ....[48]....
        /*00ec*/ 	.word	0xffffffff


	//   ....[49]....
        /*00f0*/ 	.word	0xffffffff


	//   ....[50]....
        /*00f4*/ 	.word	0xffffffff


	//   ....[51]....
        /*00f8*/ 	.word	0xffffffff


	//   ....[52]....
        /*00fc*/ 	.word	0xffffffff


	//   ....[53]....
        /*0100*/ 	.word	0xffffffff


	//   ....[54]....
        /*0104*/ 	.word	0xffffffff


	//   ....[55]....
        /*0108*/ 	.word	0xffffffff


	//   ....[56]....
        /*010c*/ 	.word	0xffffffff


	//   ....[57]....
        /*0110*/ 	.word	0xffffffff


	//----- nvinfo : EIATTR_COOP_GROUP_INSTR_OFFSETS
	.align		4
.L_3835:
        /*0114*/ 	.byte	0x04, 0x28
        /*0116*/ 	.short	(.L_3837 - .L_3836)


	//   ....[0]....
.L_3836:
        /*0118*/ 	.word	0x00000c50


	//   ....[1]....
        /*011c*/ 	.word	0x00000ce0


	//   ....[2]....
        /*0120*/ 	.word	0x00000e10


	//   ....[3]....
        /*0124*/ 	.word	0x00000f30


	//   ....[4]....
        /*0128*/ 	.word	0x00001160


	//   ....[5]....
        /*012c*/ 	.word	0x000012e0


	//   ....[6]....
        /*0130*/ 	.word	0x00001490


	//   ....[7]....
        /*0134*/ 	.word	0x00001b70


	//   ....[8]....
        /*0138*/ 	.word	0x00001ea0


	//   ....[9]....
        /*013c*/ 	.word	0x00001ee0


	//   ....[10]....
        /*0140*/ 	.word	0x00001f10


	//   ....[11]....
        /*0144*/ 	.word	0x00001f20


	//   ....[12]....
        /*0148*/ 	.word	0x00001f30


	//   ....[13]....
        /*014c*/ 	.word	0x00001f60


	//   ....[14]....
        /*0150*/ 	.word	0x00001fa0


	//   ....[15]....
        /*0154*/ 	.word	0x00001fc0


	//   ....[16]....
        /*0158*/ 	.word	0x00001fd0


	//   ....[17]....
        /*015c*/ 	.word	0x00002000


	//   ....[18]....
        /*0160*/ 	.word	0x00002030


	//   ....[19]....
        /*0164*/ 	.word	0x00002050


	//   ....[20]....
        /*0168*/ 	.word	0x00002070


	//   ....[21]....
        /*016c*/ 	.word	0x000020b0


	//   ....[22]....
        /*0170*/ 	.word	0x000020e0


	//   ....[23]....
        /*0174*/ 	.word	0x00002120


	//   ....[24]....
        /*0178*/ 	.word	0x00002150


	//   ....[25]....
        /*017c*/ 	.word	0x000021a0


	//   ....[26]....
        /*0180*/ 	.word	0x000021c0


	//   ....[27]....
        /*0184*/ 	.word	0x000021e0


	//   ....[28]....
        /*0188*/ 	.word	0x00002200


	//   ....[29]....
        /*018c*/ 	.word	0x00002230


	//   ....[30]....
        /*0190*/ 	.word	0x00002260


	//   ....[31]....
        /*0194*/ 	.word	0x00002280


	//   ....[32]....
        /*0198*/ 	.word	0x000022a0


	//   ....[33]....
        /*019c*/ 	.word	0x000022b0


	//   ....[34]....
        /*01a0*/ 	.word	0x000022c0


	//   ....[35]....
        /*01a4*/ 	.word	0x000022d0


	//   ....[36]....
        /*01a8*/ 	.word	0x000027a0


	//   ....[37]....
        /*01ac*/ 	.word	0x000027e0


	//   ....[38]....
        /*01b0*/ 	.word	0x00002920


	//   ....[39]....
        /*01b4*/ 	.word	0x00002940


	//   ....[40]....
        /*01b8*/ 	.word	0x000029e0


	//   ....[41]....
        /*01bc*/ 	.word	0x00002a20


	//   ....[42]....
        /*01c0*/ 	.word	0x00002a60


	//   ....[43]....
        /*01c4*/ 	.word	0x00002a80


	//   ....[44]....
        /*01c8*/ 	.word	0x00002ab0


	//   ....[45]....
        /*01cc*/ 	.word	0x00002ad0


	//   ....[46]....
        /*01d0*/ 	.word	0x00002d80


	//   ....[47]....
        /*01d4*/ 	.word	0x00002f10


	//   ....[48]....
        /*01d8*/ 	.word	0x00003020


	//   ....[49]....
        /*01dc*/ 	.word	0x00003070


	//   ....[50]....
        /*01e0*/ 	.word	0x000030c0


	//   ....[51]....
        /*01e4*/ 	.word	0x000030f0


	//   ....[52]....
        /*01e8*/ 	.word	0x00003110


	//   ....[53]....
        /*01ec*/ 	.word	0x000031f0


	//   ....[54]....
        /*01f0*/ 	.word	0x00003230


	//   ....[55]....
        /*01f4*/ 	.word	0x00003280


	//   ....[56]....
        /*01f8*/ 	.word	0x000032b0


	//   ....[57]....
        /*01fc*/ 	.word	0x000032d0


	//----- nvinfo : EIATTR_EXIT_INSTR_OFFSETS
	.align		4
.L_3837:
        /*0200*/ 	.byte	0x04, 0x1c
        /*0202*/ 	.short	(.L_3839 - .L_3838)


	//   ....[0]....
.L_3838:
        /*0204*/ 	.word	0x000033a0


	//   ....[1]....
        /*0208*/ 	.word	0x00003680


	//----- nvinfo : EIATTR_MAX_THREADS
	.align		4
.L_3839:
        /*020c*/ 	.byte	0x04, 0x05
        /*020e*/ 	.short	(.L_3841 - .L_3840)
.L_3840:
        /*0210*/ 	.word	0x00000020
        /*0214*/ 	.word	0x00000001
        /*0218*/ 	.word	0x00000001


	//----- nvinfo : EIATTR_CRS_STACK_SIZE
	.align		4
.L_3841:
        /*021c*/ 	.byte	0x04, 0x1e
        /*021e*/ 	.short	(.L_3843 - .L_3842)
.L_3842:
        /*0220*/ 	.word	0x00000000


	//----- nvinfo : EIATTR_CBANK_PARAM_SIZE
	.align		4
.L_3843:
        /*0224*/ 	.byte	0x03, 0x19
        /*0226*/ 	.short	0x01f0


	//----- nvinfo : EIATTR_PARAM_CBANK
	.align		4
        /*0228*/ 	.byte	0x04, 0x0a
        /*022a*/ 	.short	(.L_3845 - .L_3844)
	.align		4
.L_3844:
        /*022c*/ 	.word	index@(.nv.constant0._Z25selective_scan_bwd_kernelI32Selective_Scan_bwd_kernel_traitsILi32ELi4ELb1ELb1ELb0ELb0ELb1EffEEv12SSMParamsBwd)
        /*0230*/ 	.short	0x0210
        /*0232*/ 	.short	0x01f0


	//----- nvinfo : EIATTR_SW_WAR
	.align		4
.L_3845:
        /*0234*/ 	.byte	0x04, 0x36
        /*0236*/ 	.short	(.L_3847 - .L_3846)
.L_3846:
        /*0238*/ 	.word	0x00000008
.L_3847:


//--------------------- .nv.info._Z25selective_scan_bwd_kernelI32Selective_Scan_bwd_kernel_traitsILi32ELi4ELb1ELb1ELb0ELb1ELb0EffEEv12SSMParamsBwd --------------------------
	.section	.nv.info._Z25selective_scan_bwd_kernelI32Selective_Scan_bwd_kernel_traitsILi32ELi4ELb1ELb1ELb0ELb1ELb0EffEEv12SSMParamsBwd,"",@"SHT_CUDA_INFO"
	.sectionflags	@""
	.align	4


	//----- nvinfo : EIATTR_CUDA_API_VERSION
	.align		4
        /*0000*/ 	.byte	0x04, 0x37
        /*0002*/ 	.short	(.L_3849 - .L_3848)
.L_3848:
        /*0004*/ 	.word	0x00000082


	//----- nvinfo : EIATTR_KPARAM_INFO
	.align		4
.L_3849:
        /*0008*/ 	.byte	0x04, 0x17
        /*000a*/ 	.short	(.L_3851 - .L_3850)
.L_3850:
        /*000c*/ 	.word	0x00000000
        /*0010*/ 	.short	0x0000
        /*0012*/ 	.short	0x0000
        /*0014*/ 	.byte	0x00, 0xf0, 0xc1, 0x07


	//----- nvinfo : EIATTR_SPARSE_MMA_MASK
	.align		4
.L_3851:
        /*0018*/ 	.byte	0x03, 0x50
        /*001a*/ 	.short	0x0000


	//----- nvinfo : EIATTR_MAXREG_COUNT
	.align		4
        /*001c*/ 	.byte	0x03, 0x1b
        /*001e*/ 	.short	0x00ff


	//----- nvinfo : EIATTR_NUM_BARRIERS
	.align		4
        /*0020*/ 	.byte	0x02, 0x4c
        /*0022*/ 	.byte	0x01
	.zero		1


	//----- nvinfo : EIATTR_MERCURY_ISA_VERSION
	.align		4
        /*0024*/ 	.byte	0x03, 0x5f
        /*0026*/ 	.short	0x0101


	//----- nvinfo : EIATTR_COOP_GROUP_MASK_REGIDS
	.align		4
        /*0028*/ 	.byte	0x04, 0x29
        /*002a*/ 	.short	(.L_3853 - .L_3852)


	//   ....[0]....
.L_3852:
        /*002c*/ 	.word	0xffffffff


	//   ....[1]....
        /*0030*/ 	.word	0xffffffff


	//   ....[2]....
        /*0034*/ 	.word	0xffffffff


	//   ....[3]....
        /*0038*/ 	.word	0xffffffff


	//   ....[4]....
        /*003c*/ 	.word	0xffffffff


	//   ....[5]....
        /*0040*/ 	.word	0xffffffff


	//   ....[6]....
        /*0044*/ 	.word	0xffffffff


	//   ....[7]....
        /*0048*/ 	.word	0xffffffff


	//   ....[8]....
        /*004c*/ 	.word	0xffffffff


	//   ....[9]....
        /*0050*/ 	.word	0xffffffff


	//   ....[10]....
        /*0054*/ 	.word	0xffffffff


	//   ....[11]....
        /*0058*/ 	.word	0xffffffff


	//   ....[12]....
        /*005c*/ 	.word	0xffffffff


	//   ....[13]....
        /*0060*/ 	.word	0xffffffff


	//   ....[14]....
        /*0064*/ 	.word	0xffffffff


	//   ....[15]....
        /*0068*/ 	.word	0xffffffff


	//   ....[16]....
        /*006c*/ 	.word	0xffffffff


	//   ....[17]....
        /*0070*/ 	.word	0xffffffff


	//   ....[18]....
        /*0074*/ 	.word	0xffffffff


	//   ....[19]....
        /*0078*/ 	.word	0xffffffff


	//   ....[20]....
        /*007c*/ 	.word	0xffffffff


	//   ....[21]....
        /*0080*/ 	.word	0xffffffff


	//   ....[22]....
        /*0084*/ 	.word	0xffffffff


	//   ....[23]....
        /*0088*/ 	.word	0xffffffff


	//   ....[24]....
        /*008c*/ 	.word	0xffffffff


	//   ....[25]....
        /*0090*/ 	.word	0xffffffff


	//   ....[26]....
        /*0094*/ 	.word	0xffffffff


	//   ....[27]....
        /*0098*/ 	.word	0xffffffff


	//   ....[28]....
        /*009c*/ 	.word	0xffffffff


	//   ....[29]....
        /*00a0*/ 	.word	0xffffffff


	//   ....[30]....
        /*00a4*/ 	.word	0xffffffff


	//   ....[31]....
        /*00a8*/ 	.word	0xffffffff


	//   ....[32]....
        /*00ac*/ 	.word	0xffffffff


	//   ....[33]....
        /*00b0*/ 	.word	0xffffffff


	//   ....[34]....
        /*00b4*/ 	.word	0xffffffff


	//   ....[35]....
        /*00b8*/ 	.word	0xffffffff


	//   ....[36]....
        /*00bc*/ 	.word	0xffffffff


	//   ....[37]....
        /*00c0*/ 	.word	0xffffffff


	//   ....[38]....
        /*00c4*/ 	.word	0xffffffff


	//   ....[39]....
        /*00c8*/ 	.word	0xffffffff


	//   ....[40]....
        /*00cc*/ 	.word	0xffffffff


	//   ....[41]....
        /*00d0*/ 	.word	0xffffffff


	//   ....[42]....
        /*00d4*/ 	.word	0xffffffff


	//   ....[43]....
        /*00d8*/ 	.word	0xffffffff


	//   ....[44]....
        /*00dc*/ 	.word	0xffffffff


	//   ....[45]....
        /*00e0*/ 	.word	0xffffffff


	//   ....[46]....
        /*00e4*/ 	.word	0xffffffff


	//   ....[47]....
        /*00e8*/ 	.word	0xffffffff


	//   ....[48]....
        /*00ec*/ 	.word	0xffffffff


	//   ....[49]....
        /*00f0*/ 	.word	0xffffffff


	//   ....[50]....
        /*00f4*/ 	.word	0xffffffff


	//   ....[51]....
        /*00f8*/ 	.word	0xffffffff


	//   ....[52]....
        /*00fc*/ 	.word	0xffffffff


	//   ....[53]....
        /*0100*/ 	.word	0xffffffff


	//   ....[54]....
        /*0104*/ 	.word	0xffffffff


	//----- nvinfo : EIATTR_COOP_GROUP_INSTR_OFFSETS
	.align		4
.L_3853:
        /*0108*/ 	.byte	0x04, 0x28
        /*010a*/ 	.short	(.L_3855 - .L_3854)


	//   ....[0]....
.L_3854:
        /*010c*/ 	.word	0x00000bc0


	//   ....[1]....
        /*0110*/ 	.word	0x00000c30


	//   ....[2]....
        /*0114*/ 	.word	0x00000d10


	//   ....[3]....
        /*0118*/ 	.word	0x00001b80


	//   ....[4]....
        /*011c*/ 	.word	0x00001ec0


	//   ....[5]....
        /*0120*/ 	.word	0x00001f00


	//   ....[6]....
        /*0124*/ 	.word	0x00001f20


	//   ....[7]....
        /*0128*/ 	.word	0x00001f30


	//   ....[8]....
        /*012c*/ 	.word	0x00001f40


	//   ....[9]....
        /*0130*/ 	.word	0x00001f70


	//   ....[10]....
        /*0134*/ 	.word	0x00001fa0


	//   ....[11]....
        /*0138*/ 	.word	0x00001fc0


	//   ....[12]....
        /*013c*/ 	.word	0x00001fe0


	//   ....[13]....
        /*0140*/ 	.word	0x00002010


	//   ....[14]....
        /*0144*/ 	.word	0x00002040


	//   ....[15]....
        /*0148*/ 	.word	0x00002060


	//   ....[16]....
        /*014c*/ 	.word	0x00002080


	//   ....[17]....
        /*0150*/ 	.word	0x000020b0


	//   ....[18]....
        /*0154*/ 	.word	0x000020e0


	//   ....[19]....
        /*0158*/ 	.word	0x00002130


	//   ....[20]....
        /*015c*/ 	.word	0x00002160


	//   ....[21]....
        /*0160*/ 	.word	0x000021b0


	//   ....[22]....
        /*0164*/ 	.word	0x000021d0


	//   ....[23]....
        /*0168*/ 	.word	0x000021f0


	//   ....[24]....
        /*016c*/ 	.word	0x00002210


	//   ....[25]....
        /*0170*/ 	.word	0x00002240


	//   ....[26]....
        /*0174*/ 	.word	0x00002270


	//   ....[27]....
        /*0178*/ 	.word	0x000022a0


	//   ....[28]....
        /*017c*/ 	.word	0x000022c0


	//   ....[29]....
        /*0180*/ 	.word	0x000022d0


	//   ....[30]....
        /*0184*/ 	.word	0x000022e0


	//   ....[31]....
        /*0188*/ 	.word	0x000022f0


	//   ....[32]....
        /*018c*/ 	.word	0x000027d0


	//   ....[33]....
        /*0190*/ 	.word	0x00002810


	//   ....[34]....
        /*0194*/ 	.word	0x00002860


	//   ....[35]....
        /*0198*/ 	.word	0x00002880


	//   ....[36]....
        /*019c*/ 	.word	0x00002930


	//   ....[37]....
        /*01a0*/ 	.word	0x00002970


	//   ....[38]....
        /*01a4*/ 	.word	0x000029b0


	//   ....[39]....
        /*01a8*/ 	.word	0x000029d0


	//   ....[40]....
        /*01ac*/ 	.word	0x00002a00


	//   ....[41]....
        /*01b0*/ 	.word	0x00002a20


	//   ....[42]....
        /*01b4*/ 	.word	0x00002d30


	//   ....[43]....
        /*01b8*/ 	.word	0x00002ec0


	//   ....[44]....
        /*01bc*/ 	.word	0x000031a0


	//   ....[45]....
        /*01c0*/ 	.word	0x000032c0


	//   ....[46]....
        /*01c4*/ 	.word	0x00003310


	//   ....[47]....
        /*01c8*/ 	.word	0x00003360


	//   ....[48]....
        /*01cc*/ 	.word	0x00003390


	//   ....[49]....
        /*01d0*/ 	.word	0x000033b0


	//   ....[50]....
        /*01d4*/ 	.word	0x00003490


	//   ....[51]....
        /*01d8*/ 	.word	0x000034d0


	//   ....[52]....
        /*01dc*/ 	.word	0x00003520


	//   ....[53]....
        /*01e0*/ 	.word	0x00003550


	//   ....[54]....
        /*01e4*/ 	.word	0x00003570


	//----- nvinfo : EIATTR_EXIT_INSTR_OFFSETS
	.align		4
.L_3855:
        /*01e8*/ 	.byte	0x04, 0x1c
        /*01ea*/ 	.short	(.L_3857 - .L_3856)


	//   ....[0]....
.L_3856:
        /*01ec*/ 	.word	0x00003640


	//   ....[1]....
        /*01f0*/ 	.word	0x00003920


	//----- nvinfo : EIATTR_MAX_THREADS
	.align		4
.L_3857:
        /*01f4*/ 	.byte	0x04, 0x05
        /*01f6*/ 	.short	(.L_3859 - .L_3858)
.L_3858:
        /*01f8*/ 	.word	0x00000020
        /*01fc*/ 	.word	0x00000001
        /*0200*/ 	.word	0x00000001


	//----- nvinfo : EIATTR_CRS_STACK_SIZE
	.align		4
.L_3859:
        /*0204*/ 	.byte	0x04, 0x1e
        /*0206*/ 	.short	(.L_3861 - .L_3860)
.L_3860:
        /*0208*/ 	.word	0x00000000


	//----- nvinfo : EIATTR_CBANK_PARAM_SIZE
	.align		4
.L_3861:
        /*020c*/ 	.byte	0x03, 0x19
        /*020e*/ 	.short	0x01f0


	//----- nvinfo : EIATTR_PARAM_CBANK
	.align		4
        /*0210*/ 	.byte	0x04, 0x0a
        /*0212*/ 	.short	(.L_3863 - .L_3862)
	.align		4
.L_3862:
        /*0214*/ 	.word	index@(.nv.constant0._Z25selective_scan_bwd_kernelI32Selective_Scan_bwd_kernel_traitsILi32ELi4ELb1ELb1ELb0ELb1ELb0EffEEv12SSMParamsBwd)
        /*0218*/ 	.short	0x0210
        /*021a*/ 	.short	0x01f0


	//----- nvinfo : EIATTR_SW_WAR
	.align		4
.L_3863:
        /*021c*/ 	.byte	0x04, 0x36
        /*021e*/ 	.short	(.L_3865 - .L_3864)
.L_3864:
        /*0220*/ 	.word	0x00000008
.L_3865:


//--------------------- .nv.info._Z25selective_scan_bwd_kernelI32Selective_Scan_bwd_kernel_traitsILi32ELi4ELb1ELb1ELb0ELb1ELb1EffEEv12SSMParamsBwd --------------------------
	.section	.nv.info._Z25selective_scan_bwd_kernelI32Selective_Scan_bwd_kernel_traitsILi32ELi4ELb1ELb1ELb0ELb1ELb1EffEEv12SSMParamsBwd,"",@"SHT_CUDA_INFO"
	.sectionflags	@""
	.align	4


	//----- nvinfo : EIATTR_CUDA_API_VERSION
	.align		4
        /*0000*/ 	.byte	0x04, 0x37
        /*0002*/ 	.short	(.L_3867 - .L_3866)
.L_3866:
        /*0004*/ 	.word	0x00000082


	//----- nvinfo : EIATTR_KPARAM_INFO
	.align		4
.L_3867:
        /*0008*/ 	.byte	0x04, 0x17
        /*000a*/ 	.short	(.L_3869 - .L_3868)
.L_3868:
        /*000c*/ 	.word	0x00000000
        /*0010*/ 	.short	0x0000
        /*0012*/ 	.short	0x0000
        /*0014*/ 	.byte	0x00, 0xf0, 0xc1, 0x07


	//----- nvinfo : EIATTR_SPARSE_MMA_MASK
	.align		4
.L_3869:
        /*0018*/ 	.byte	0x03, 0x50
        /*001a*/ 	.short	0x0000


	//----- nvinfo : EIATTR_MAXREG_COUNT
	.align		4
        /*001c*/ 	.byte	0x03, 0x1b
        /*001e*/ 	.short	0x00ff


	//----- nvinfo : EIATTR_NUM_BARRIERS
	.align		4
        /*0020*/ 	.byte	0x02, 0x4c
        /*0022*/ 	.byte	0x01
	.zero		1


	//----- nvinfo : EIATTR_MERCURY_ISA_VERSION
	.align		4
        /*0024*/ 	.byte	0x03, 0x5f
        /*0026*/ 	.short	0x0101


	//----- nvinfo : EIATTR_COOP_GROUP_MASK_REGIDS
	.align		4
        /*0028*/ 	.byte	0x04, 0x29
        /*002a*/ 	.short	(.L_3871 - .L_3870)


	//   ....[0]....
.L_3870:
        /*002c*/ 	.word	0xffffffff


	//   ....[1]....
        /*0030*/ 	.word	0xffffffff


	//   ....[2]....
        /*0034*/ 	.word	0xffffffff


	//   ....[3]....
        /*0038*/ 	.word	0xffffffff


	//   ....[4]....
        /*003c*/ 	.word	0xffffffff


	//   ....[5]....
        /*0040*/ 	.word	0xffffffff


	//   ....[6]....
        /*0044*/ 	.word	0xffffffff


	//   ....[7]....
        /*0048*/ 	.word	0xffffffff


	//   ....[8]....
        /*004c*/ 	.word	0xffffffff


	//   ....[9]....
        /*0050*/ 	.word	0xffffffff


	//   ....[10]....
        /*0054*/ 	.word	0xffffffff


	//   ....[11]....
        /*0058*/ 	.word	0xffffffff


	//   ....[12]....
        /*005c*/ 	.word	0xffffffff


	//   ....[13]....
        /*0060*/ 	.word	0xffffffff


	//   ....[14]....
        /*0064*/ 	.word	0xffffffff


	//   ....[15]....
        /*0068*/ 	.word	0xffffffff


	//   ....[16]....
        /*006c*/ 	.word	0xffffffff


	//   ....[17]....
        /*0070*/ 	.word	0xffffffff


	//   ....[18]....
        /*0074*/ 	.word	0xffffffff


	//   ....[19]....
        /*0078*/ 	.word	0xffffffff


	//   ....[20]....
        /*007c*/ 	.word	0xffffffff


	//   ....[21]....
        /*0080*/ 	.word	0xffffffff


	//   ....[22]....
        /*0084*/ 	.word	0xffffffff


	//   ....[23]....
        /*0088*/ 	.word	0xffffffff


	//   ....[24]....
        /*008c*/ 	.word	0xffffffff


	//   ....[25]....
        /*0090*/ 	.word	0xffffffff


	//   ....[26]....
        /*0094*/ 	.word	0xffffffff


	//   ....[27]....
        /*0098*/ 	.word	0xffffffff


	//   ....[28]....
        /*009c*/ 	.word	0xffffffff


	//   ....[29]....
        /*00a0*/ 	.word	0xffffffff


	//   ....[30]....
        /*00a4*/ 	.word	0xffffffff


	//   ....[31]....
        /*00a8*/ 	.word	0xffffffff


	//   ....[32]....
        /*00ac*/ 	.word	0xffffffff


	//   ....[33]....
        /*00b0*/ 	.word	0xffffffff


	//   ....[34]....
        /*00b4*/ 	.word	0xffffffff


	//   ....[35]....
        /*00b8*/ 	.word	0xffffffff


	//   ....[36]....
        /*00bc*/ 	.word	0xffffffff


	//   ....[37]....
        /*00c0*/ 	.word	0xffffffff


	//   ....[38]....
        /*00c4*/ 	.word	0xffffffff


	//   ....[39]....
        /*00c8*/ 	.word	0xffffffff


	//   ....[40]....
        /*00cc*/ 	.word	0xffffffff


	//   ....[41]....
        /*00d0*/ 	.word	0xffffffff


	//   ....[42]....
        /*00d4*/ 	.word	0xffffffff


	//   ....[43]....
        /*00d8*/ 	.word	0xffffffff


	//   ....[44]....
        /*00dc*/ 	.word	0xffffffff


	//   ....[45]....
        /*00e0*/ 	.word	0xffffffff


	//   ....[46]....
        /*00e4*/ 	.word	0xffffffff


	//   ....[47]....
        /*00e8*/ 	.word	0xffffffff


	//   ....[48]....
        /*00ec*/ 	.word	0xffffffff


	//   ....[49]....
        /*00f0*/ 	.word	0xffffffff


	//   ....[50]....
        /*00f4*/ 	.word	0xffffffff


	//   ....[51]....
        /*00f8*/ 	.word	0xffffffff


	//   ....[52]....
        /*00fc*/ 	.word	0xffffffff


	//   ....[53]....
        /*0100*/ 	.word	0xffffffff


	//   ....[54]....
        /*0104*/ 	.word	0xffffffff


	//   ....[55]....
        /*0108*/ 	.word	0xffffffff


	//   ....[56]....
        /*010c*/ 	.word	0xffffffff


	//   ....[57]....
        /*0110*/ 	.word	0xffffffff


	//   ....[58]....
        /*0114*/ 	.word	0xffffffff


	//----- nvinfo : EIATTR_COOP_GROUP_INSTR_OFFSETS
	.align		4
.L_3871:
        /*0118*/ 	.byte	0x04, 0x28
        /*011a*/ 	.short	(.L_3873 - .L_3872)


	//   ....[0]....
.L_3872:
        /*011c*/ 	.word	0x00000bd0


	//   ....[1]....
        /*0120*/ 	.word	0x00000c40


	//   ....[2]....
        /*0124*/ 	.word	0x00000d80


	//   ....[3]....
        /*0128*/ 	.word	0x000017e0


	//   ....[4]....
        /*012c*/ 	.word	0x000019d0


	//   ....[5]....
        /*0130*/ 	.word	0x00001b80


	//   ....[6]....
        /*0134*/ 	.word	0x00001cd0


	//   ....[7]....
        /*0138*/ 	.word	0x00002420


	//   ....[8]....
        /*013c*/ 	.word	0x00002760


	//   ....[9]....
        /*0140*/ 	.word	0x000027a0


	//   ....[10]....
        /*0144*/ 	.word	0x000027c0


	//   ....[11]....
        /*0148*/ 	.word	0x000027e0


	//   ....[12]....
        /*014c*/ 	.word	0x00002840


	//   ....[13]....
        /*0150*/ 	.word	0x00002870


	//   ....[14]....
        /*0154*/ 	.word	0x00002890


	//   ....[15]....
        /*0158*/ 	.word	0x000028b0


	//   ....[16]....
        /*015c*/ 	.word	0x000028e0


	//   ....[17]....
        /*0160*/ 	.word	0x00002910


	//   ....[18]....
        /*0164*/ 	.word	0x00002930


	//   ....[19]....
        /*0168*/ 	.word	0x00002950


	//   ....[20]....
        /*016c*/ 	.word	0x00002980


	//   ....[21]....
        /*0170*/ 	.word	0x000029b0


	//   ....[22]....
        /*0174*/ 	.word	0x00002a00


	//   ....[23]....
        /*0178*/ 	.word	0x00002a30


	//   ....[24]....
        /*017c*/ 	.word	0x00002a80


	//   ....[25]....
        /*0180*/ 	.word	0x00002ab0


	//   ....[26]....
        /*0184*/ 	.word	0x00002ad0


	//   ....[27]....
        /*0188*/ 	.word	0x00002af0


	//   ....[28]....
        /*018c*/ 	.word	0x00002b10


	//   ....[29]....
        /*0190*/ 	.word	0x00002b30


	//   ....[30]....
        /*0194*/ 	.word	0x00002b60


	//   ....[31]....
        /*0198*/ 	.word	0x00002b80


	//   ....[32]....
        /*019c*/ 	.word	0x00002ba0


	//   ....[33]....
        /*01a0*/ 	.word	0x00002bb0


	//   ....[34]....
        /*01a4*/ 	.word	0x00002bc0


	//   ....[35]....
        /*01a8*/ 	.word	0x00002bd0


	//   ....[36]....
        /*01ac*/ 	.word	0x00003060


	//   ....[37]....
        /*01b0*/ 	.word	0x000030a0


	//   ....[38]....
        /*01b4*/ 	.word	0x000030f0


	//   ....[39]....
        /*01b8*/ 	.word	0x00003110


	//   ....[40]....
        /*01bc*/ 	.word	0x000031c0


	//   ....[41]....
        /*01c0*/ 	.word	0x00003200


	//   ....[42]....
        /*01c4*/ 	.word	0x00003240


	//   ....[43]....
        /*01c8*/ 	.word	0x00003260


	//   ....[44]....
        /*01cc*/ 	.word	0x00003290


	//   ....[45]....
        /*01d0*/ 	.word	0x000032b0


	//   ....[46]....
        /*01d4*/ 	.word	0x000035b0


	//   ....[47]....
        /*01d8*/ 	.word	0x000036e0


	//   ....[48]....
        /*01dc*/ 	.word	0x000039a0


	//   ....[49]....
        /*01e0*/ 	.word	0x00003b00


	//   ....[50]....
        /*01e4*/ 	.word	0x00003b50


	//   ....[51]....
        /*01e8*/ 	.word	0x00003ba0


	//   ....[52]....
        /*01ec*/ 	.word	0x00003bd0


	//   ....[53]....
        /*01f0*/ 	.word	0x00003bf0


	//   ....[54]....
        /*01f4*/ 	.word	0x00003cd0


	//   ....[55]....
        /*01f8*/ 	.word	0x00003d10


	//   ....[56]....
        /*01fc*/ 	.word	0x00003d60


	//   ....[57]....
        /*0200*/ 	.word	0x00003d90


	//   ....[58]....
        /*0204*/ 	.word	0x00003db0


	//----- nvinfo : EIATTR_EXIT_INSTR_OFFSETS
	.align		4
.L_3873:
        /*0208*/ 	.byte	0x04, 0x1c
        /*020a*/ 	.short	(.L_3875 - .L_3874)


	//   ....[0]....
.L_3874:
        /*020c*/ 	.word	0x00003e80


	//   ....[1]....
        /*0210*/ 	.word	0x00004160


	//----- nvinfo : EIATTR_MAX_THREADS
	.align		4
.L_3875:
        /*0214*/ 	.byte	0x04, 0x05
        /*0216*/ 	.short	(.L_3877 - .L_3876)
.L_3876:
        /*0218*/ 	.word	0x00000020
        /*021c*/ 	.word	0x00000001
        /*0220*/ 	.word	0x00000001


	//----- nvinfo : EIATTR_CRS_STACK_SIZE
	.align		4
.L_3877:
        /*0224*/ 	.byte	0x04, 0x1e
        /*0226*/ 	.short	(.L_3879 - .L_3878)
.L_3878:
        /*0228*/ 	.word	0x00000000


	//----- nvinfo : EIATTR_CBANK_PARAM_SIZE
	.align		4
.L_3879:
        /*022c*/ 	.byte	0x03, 0x19
        /*022e*/ 	.short	0x01f0


	//----- nvinfo : EIATTR_PARAM_CBANK
	.align		4
        /*0230*/ 	.byte	0x04, 0x0a
        /*0232*/ 	.short	(.L_3881 - .L_3880)
	.align		4
.L_3880:
        /*0234*/ 	.word	index@(.nv.constant0._Z25selective_scan_bwd_kernelI32Selective_Scan_bwd_kernel_traitsILi32ELi4ELb1ELb1ELb0ELb1ELb1EffEEv12SSMParamsBwd)
        /*0238*/ 	.short	0x0210
        /*023a*/ 	.short	0x01f0


	//----- nvinfo : EIATTR_SW_WAR
	.align		4
.L_3881:
        /*023c*/ 	.byte	0x04, 0x36
        /*023e*/ 	.short	(.L_3883 - .L_3882)
.L_3882:
        /*0240*/ 	.word	0x00000008
.L_3883:


//--------------------- .nv.info._Z25selective_scan_bwd_kernelI32Selective_Scan_bwd_kernel_traitsILi32ELi4ELb1ELb1ELb1ELb0ELb0EffEEv12SSMParamsBwd --------------------------
	.section	.nv.info._Z25selective_scan_bwd_kernelI32Selective_Scan_bwd_kernel_traitsILi32ELi4ELb1ELb1ELb1ELb0ELb0EffEEv12SSMParamsBwd,"",@"SHT_CUDA_INFO"
	.sectionflags	@""
	.align	4


	//----- nvinfo : EIATTR_CUDA_API_VERSION
	.align		4
        /*0000*/ 	.byte	0x04, 0x37
        /*0002*/ 	.short	(.L_3885 - .L_3884)
.L_3884:
        /*0004*/ 	.word	0x00000082


	//----- nvinfo : EIATTR_KPARAM_INFO
	.align		4
.L_3885:
        /*0008*/ 	.byte	0x04, 0x17
        /*000a*/ 	.short	(.L_3887 - .L_3886)
.L_3886:
        /*000c*/ 	.word	0x00000000
        /*0010*/ 	.short	0x0000
        /*0012*/ 	.short	0x0000
        /*0014*/ 	.byte	0x00, 0xf0, 0xc1, 0x07


	//----- nvinfo : EIATTR_SPARSE_MMA_MASK
	.align		4
.L_3887:
        /*0018*/ 	.byte	0x03, 0x50
        /*001a*/ 	.short	0x0000


	//----- nvinfo : EIATTR_MAXREG_COUNT
	.align		4
        /*001c*/ 	.byte	0x03, 0x1b
        /*001e*/ 	.short	0x00ff


	//----- nvinfo : EIATTR_NUM_BARRIERS
	.align		4
        /*0020*/ 	.byte	0x02, 0x4c
        /*0022*/ 	.byte	0x01
	.zero		1


	//----- nvinfo : EIATTR_MERCURY_ISA_VERSION
	.align		4
        /*0024*/ 	.byte	0x03, 0x5f
        /*0026*/ 	.short	0x0101


	//----- nvinfo : EIATTR_COOP_GROUP_MASK_REGIDS
	.align		4
        /*0028*/ 	.byte	0x04, 0x29
        /*002a*/ 	.short	(.L_3889 - .L_3888)


	//   ....[0]....
.L_3888:
        /*002c*/ 	.word	0xffffffff


	//   ....[1]....
        /*0030*/ 	.word	0xffffffff


	//   ....[2]....
        /*0034*/ 	.word	0xffffffff


	//   ....[3]....
        /*0038*/ 	.word	0xffffffff


	//   ....[4]....
        /*003c*/ 	.word	0xffffffff


	//   ....[5]....
        /*0040*/ 	.word	0xffffffff


	//   ....[6]....
        /*0044*/ 	.word	0xffffffff


	//   ....[7]....
        /*0048*/ 	.word	0xffffffff


	//   ....[8]....
        /*004c*/ 	.word	0xffffffff


	//   ....[9]....
        /*0050*/ 	.word	0xffffffff


	//   ....[10]....
        /*0054*/ 	.word	0xffffffff


	//   ....[11]....
        /*0058*/ 	.word	0xffffffff


	//   ....[12]....
        /*005c*/ 	.word	0xffffffff


	//   ....[13]....
        /*0060*/ 	.word	0xffffffff


	//   ....[14]....
        /*0064*/ 	.word	0xffffffff


	//   ....[15]....
        /*0068*/ 	.word	0xffffffff


	//   ....[16]....
        /*006c*/ 	.word	0xffffffff


	//   ....[17]....
        /*0070*/ 	.word	0xffffffff


	//   ....[18]....
        /*0074*/ 	.word	0xffffffff


	//   ....[19]....
        /*0078*/ 	.word	0xffffffff


	//   ....[20]....
        /*007c*/ 	.word	0xffffffff


	//   ....[21]....
        /*0080*/ 	.word	0xffffffff


	//   ....[22]....
        /*0084*/ 	.word	0xffffffff


	//   ....[23]....
        /*0088*/ 	.word	0xffffffff


	//   ....[24]....
        /*008c*/ 	.word	0xffffffff


	//   ....[25]....
        /*0090*/ 	.word	0xffffffff


	//   ....[26]....
        /*0094*/ 	.word	0xffffffff


	//   ....[27]....
        /*0098*/ 	.word	0xffffffff


	//   ....[28]....
        /*009c*/ 	.word	0xffffffff


	//   ....[29]....
        /*00a0*/ 	.word	0xffffffff


	//   ....[30]....
        /*00a4*/ 	.word	0xffffffff


	//   ....[31]....
        /*00a8*/ 	.word	0xffffffff


	//   ....[32]....
        /*00ac*/ 	.word	0xffffffff


	//   ....[33]....
        /*00b0*/ 	.word	0xffffffff


	//   ....[34]....
        /*00b4*/ 	.word	0xffffffff


	//   ....[35]....
        /*00b8*/ 	.word	0xffffffff


	//   ....[36]....
        /*00bc*/ 	.word	0xffffffff


	//   ....[37]....
        /*00c0*/ 	.word	0xffffffff


	//   ....[38]....
        /*00c4*/ 	.word	0xffffffff


	//   ....[39]....
        /*00c8*/ 	.word	0xffffffff


	//   ....[40]....
        /*00cc*/ 	.word	0xffffffff


	//   ....[41]....
        /*00d0*/ 	.word	0xffffffff


	//   ....[42]....
        /*00d4*/ 	.word	0xffffffff


	//   ....[43]....
        /*00d8*/ 	.word	0xffffffff


	//   ....[44]....
        /*00dc*/ 	.word	0xffffffff


	//   ....[45]....
        /*00e0*/ 	.word	0xffffffff


	//   ....[46]....
        /*00e4*/ 	.word	0xffffffff


	//   ....[47]....
        /*00e8*/ 	.word	0xffffffff


	//   ....[48]....
        /*00ec*/ 	.word	0xffffffff


	//   ....[49]....
        /*00f0*/ 	.word	0xffffffff


	//----- nvinfo : EIATTR_COOP_GROUP_INSTR_OFFSETS
	.align		4
.L_3889:
        /*00f4*/ 	.byte	0x04, 0x28
        /*00f6*/ 	.short	(.L_3891 - .L_3890)


	//   ....[0]....
.L_3890:
        /*00f8*/ 	.word	0x00000c40


	//   ....[1]....
        /*00fc*/ 	.word	0x00000cb0


	//   ....[2]....
        /*0100*/ 	.word	0x00000d30


	//   ....[3]....
        /*0104*/ 	.word	0x00001490


	//   ....[4]....
        /*0108*/ 	.word	0x00001650


	//   ....[5]....
        /*010c*/ 	.word	0x00001910


	//   ....[6]....
        /*0110*/ 	.word	0x00001950


	//   ....[7]....
        /*0114*/ 	.word	0x00001970


	//   ....[8]....
        /*0118*/ 	.word	0x00001980


	//   ....[9]....
        /*011c*/ 	.word	0x000019b0


	//   ....[10]....
        /*0120*/ 	.word	0x000019e0


	//   ....[11]....
        /*0124*/ 	.word	0x00001a00


	//   ....[12]....
        /*0128*/ 	.word	0x00001a20


	//   ....[13]....
        /*012c*/ 	.word	0x00001a50


	//   ....[14]....
        /*0130*/ 	.word	0x00001a80


	//   ....[15]....
        /*0134*/ 	.word	0x00001aa0


	//   ....[16]....
        /*0138*/ 	.word	0x00001ac0


	//   ....[17]....
        /*013c*/ 	.word	0x00001af0


	//   ....[18]....
        /*0140*/ 	.word	0x00001b20


	//   ....[19]....
        /*0144*/ 	.word	0x00001b60


	//   ....[20]....
        /*0148*/ 	.word	0x00001b90


	//   ....[21]....
        /*014c*/ 	.word	0x00001be0


	//   ....[22]....
        /*0150*/ 	.word	0x00001c00


	//   ....[23]....
        /*0154*/ 	.word	0x00001c20


	//   ....[24]....
        /*0158*/ 	.word	0x00001c40


	//   ....[25]....
        /*015c*/ 	.word	0x00001c70


	//   ....[26]....
        /*0160*/ 	.word	0x00001c90


	//   ....[27]....
        /*0164*/ 	.word	0x00001cb0


	//   ....[28]....
        /*0168*/ 	.word	0x00001cd0


	//   ....[29]....
        /*016c*/ 	.word	0x00001ce0


	//   ....[30]....
        /*0170*/ 	.word	0x00001cf0


	//   ....[31]....
        /*0174*/ 	.word	0x00001d00


	//   ....[32]....
        /*0178*/ 	.word	0x00001d10


	//   ....[33]....
        /*017c*/ 	.word	0x00002370


	//   ....[34]....
        /*0180*/ 	.word	0x000023f0


	//   ....[35]....
        /*0184*/ 	.word	0x00002460


	//   ....[36]....
        /*0188*/ 	.word	0x00002530


	//   ....[37]....
        /*018c*/ 	.word	0x000025c0


	//   ....[38]....
        /*0190*/ 	.word	0x000027e0


	//   ....[39]....
        /*0194*/ 	.word	0x000029c0


	//   ....[40]....
        /*0198*/ 	.word	0x00002ad0


	//   ....[41]....
        /*019c*/ 	.word	0x00002b20


	//   ....[42]....
        /*01a0*/ 	.word	0x00002b70


	//   ....[43]....
        /*01a4*/ 	.word	0x00002ba0


	//   ....[44]....
        /*01a8*/ 	.word	0x00002bc0


	//   ....[45]....
        /*01ac*/ 	.word	0x00002ca0


	//   ....[46]....
        /*01b0*/ 	.word	0x00002ce0


	//   ....[47]....
        /*01b4*/ 	.word	0x00002d30


	//   ....[48]....
        /*01b8*/ 	.word	0x00002d60


	//   ....[49]....
        /*01bc*/ 	.word	0x00002d80


	//----- nvinfo : EIATTR_EXIT_INSTR_OFFSETS
	.align		4
.L_3891:
        /*01c0*/ 	.byte	0x04, 0x1c
        /*01c2*/ 	.short	(.L_3893 - .L_3892)


	//   ....[0]....
.L_3892:
        /*01c4*/ 	.word	0x00002e50


	//   ....[1]....
        /*01c8*/ 	.word	0x00003000


	//----- nvinfo : EIATTR_MAX_THREADS
	.align		4
.L_3893:
        /*01cc*/ 	.byte	0x04, 0x05
        /*01ce*/ 	.short	(.L_3895 - .L_3894)
.L_3894:
        /*01d0*/ 	.word	0x00000020
        /*01d4*/ 	.word	0x00000001
        /*01d8*/ 	.word	0x00000001


	//----- nvinfo : EIATTR_CRS_STACK_SIZE
	.align		4
.L_3895:
        /*01dc*/ 	.byte	0x04, 0x1e
        /*01de*/ 	.short	(.L_3897 - .L_3896)
.L_3896:
        /*01e0*/ 	.word	0x00000000


	//----- nvinfo : EIATTR_CBANK_PARAM_SIZE
	.align		4
.L_3897:
        /*01e4*/ 	.byte	0x03, 0x19
        /*01e6*/ 	.short	0x01f0


	//----- nvinfo : EIATTR_PARAM_CBANK
	.align		4
        /*01e8*/ 	.byte	0x04, 0x0a
        /*01ea*/ 	.short	(.L_3899 - .L_3898)
	.align		4
.L_3898:
        /*01ec*/ 	.word	index@(.nv.constant0._Z25selective_scan_bwd_kernelI32Selective_Scan_bwd_kernel_traitsILi32ELi4ELb1ELb1ELb1ELb0ELb0EffEEv12SSMParamsBwd)
        /*01f0*/ 	.short	0x0210
        /*01f2*/ 	.short	0x01f0


	//----- nvinfo : EIATTR_SW_WAR
	.align		4
.L_3899:
        /*01f4*/ 	.byte	0x04, 0x36
        /*01f6*/ 	.short	(.L_3901 - .L_3900)
.L_3900:
        /*01f8*/ 	.word	0x00000008
.L_3901:


//--------------------- .nv.info._Z25selective_scan_bwd_kernelI32Selective_Scan_bwd_kernel_traitsILi32ELi4ELb1ELb1ELb1ELb0ELb1EffEEv12SSMParamsBwd --------------------------
	.section	.nv.info._Z25selective_scan_bwd_kernelI32Selective_Scan_bwd_kernel_traitsILi32ELi4ELb1ELb1ELb1ELb0ELb1EffEEv12SSMParamsBwd,"",@"SHT_CUDA_INFO"
	.sectionflags	@""
	.align	4


	//----- nvinfo : EIATTR_CUDA_API_VERSION
	.align		4
        /*0000*/ 	.byte	0x04, 0x37
        /*0002*/ 	.short	(.L_3903 - .L_3902)
.L_3902:
        /*0004*/ 	.word	0x00000082


	//----- nvinfo : EIATTR_KPARAM_INFO
	.align		4
.L_3903:
        /*0008*/ 	.byte	0x04, 0x17
        /*000a*/ 	.short	(.L_3905 - .L_3904)
.L_3904:
        /*000c*/ 	.word	0x00000000
        /*0010*/ 	.short	0x0000
        /*0012*/ 	.short	0x0000
        /*0014*/ 	.byte	0x00, 0xf0, 0xc1, 0x07


	//----- nvinfo : EIATTR_SPARSE_MMA_MASK
	.align		4
.L_3905:
        /*0018*/ 	.byte	0x03, 0x50
        /*001a*/ 	.short	0x0000


	//----- nvinfo : EIATTR_MAXREG_COUNT
	.align		4
        /*001c*/ 	.byte	0x03, 0x1b
        /*001e*/ 	.short	0x00ff


	//----- nvinfo : EIATTR_NUM_BARRIERS
	.align		4
        /*0020*/ 	.byte	0x02, 0x4c
        /*0022*/ 	.byte	0x01
	.zero		1


	//----- nvinfo : EIATTR_MERCURY_ISA_VERSION
	.align		4
        /*0024*/ 	.byte	0x03, 0x5f
        /*0026*/ 	.short	0x0101


	//----- nvinfo : EIATTR_COOP_GROUP_MASK_REGIDS
	.align		4
        /*0028*/ 	.byte	0x04, 0x29
        /*002a*/ 	.short	(.L_3907 - .L_3906)


	//   ....[0]....
.L_3906:
        /*002c*/ 	.word	0xffffffff


	//   ....[1]....
        /*0030*/ 	.word	0xffffffff


	//   ....[2]....
        /*0034*/ 	.word	0xffffffff


	//   ....[3]....
        /*0038*/ 	.word	0xffffffff


	//   ....[4]....
        /*003c*/ 	.word	0xffffffff


	//   ....[5]....
        /*0040*/ 	.word	0xffffffff


	//   ....[6]....
        /*0044*/ 	.word	0xffffffff


	//   ....[7]....
        /*0048*/ 	.word	0xffffffff


	//   ....[8]....
        /*004c*/ 	.word	0xffffffff


	//   ....[9]....
        /*0050*/ 	.word	0xffffffff


	//   ....[10]....
        /*0054*/ 	.word	0xffffffff


	//   ....[11]....
        /*0058*/ 	.word	0xffffffff


	//   ....[12]....
        /*005c*/ 	.word	0xffffffff


	//   ....[13]....
        /*0060*/ 	.word	0xffffffff


	//   ....[14]....
        /*0064*/ 	.word	0xffffffff


	//   ....[15]....
        /*0068*/ 	.word	0xffffffff


	//   ....[16]....
        /*006c*/ 	.word	0xffffffff


	//   ....[17]....
        /*0070*/ 	.word	0xffffffff


	//   ....[18]....
        /*0074*/ 	.word	0xffffffff


	//   ....[19]....
        /*0078*/ 	.word	0xffffffff


	//   ....[20]....
        /*007c*/ 	.word	0xffffffff


	//   ....[21]....
        /*0080*/ 	.word	0xffffffff


	//   ....[22]....
        /*0084*/ 	.word	0xffffffff


	//   ....[23]....
        /*0088*/ 	.word	0xffffffff


	//   ....[24]....
        /*008c*/ 	.word	0xffffffff


	//   ....[25]....
        /*0090*/ 	.word	0xffffffff


	//   ....[26]....
        /*0094*/ 	.word	0xffffffff


	//   ....[27]....
        /*0098*/ 	.word	0xffffffff


	//   ....[28]....
        /*009c*/ 	.word	0xffffffff


	//   ....[29]....
        /*00a0*/ 	.word	0xffffffff


	//   ....[30]....
        /*00a4*/ 	.word	0xffffffff


	//   ....[31]....
        /*00a8*/ 	.word	0xffffffff


	//   ....[32]....
        /*00ac*/ 	.word	0xffffffff


	//   ....[33]....
        /*00b0*/ 	.word	0xffffffff


	//   ....[34]....
        /*00b4*/ 	.word	0xffffffff


	//   ....[35]....
        /*00b8*/ 	.word	0xffffffff


	//   ....[36]....
        /*00bc*/ 	.word	0xffffffff


	//   ....[37]....
        /*00c0*/ 	.word	0xffffffff


	//   ....[38]....
        /*00c4*/ 	.word	0xffffffff


	//   ....[39]....
        /*00c8*/ 	.word	0xffffffff


	//   ....[40]....
        /*00cc*/ 	.word	0xffffffff


	//   ....[41]....
        /*00d0*/ 	.word	0xffffffff


	//   ....[42]....
        /*00d4*/ 	.word	0xffffffff


	//   ....[43]....
        /*00d8*/ 	.word	0xffffffff


	//   ....[44]....
        /*00dc*/ 	.word	0xffffffff


	//   ....[45]....
        /*00e0*/ 	.word	0xffffffff


	//   ....[46]....
        /*00e4*/ 	.word	0xffffffff


	//   ....[47]....
        /*00e8*/ 	.word	0xffffffff


	//   ....[48]....
        /*00ec*/ 	.word	0xffffffff


	//   ....[49]....
        /*00f0*/ 	.word	0xffffffff


	//   ....[50]....
        /*00f4*/ 	.word	0xffffffff


	//   ....[51]....
        /*00f8*/ 	.word	0xffffffff


	//   ....[52]....
        /*00fc*/ 	.word	0xffffffff


	//   ....[53]....
        /*0100*/ 	.word	0xffffffff


	//----- nvinfo : EIATTR_COOP_GROUP_INSTR_OFFSETS
	.align		4
.L_3907:
        /*0104*/ 	.byte	0x04, 0x28
        /*0106*/ 	.short	(.L_3909 - .L_3908)


	//   ....[0]....
.L_3908:
        /*0108*/ 	.word	0x00000c90


	//   ....[1]....
        /*010c*/ 	.word	0x00000d00


	//   ....[2]....
        /*0110*/ 	.word	0x00000e50


	//   ....[3]....
        /*0114*/ 	.word	0x00000f70


	//   ....[4]....
        /*0118*/ 	.word	0x00001180


	//   ....[5]....
        /*011c*/ 	.word	0x00001340


	//   ....[6]....
        /*0120*/ 	.word	0x000014e0


	//   ....[7]....
        /*0124*/ 	.word	0x00001da0


	//   ....[8]....
        /*0128*/ 	.word	0x00001ef0


	//   ....[9]....
        /*012c*/ 	.word	0x00002140


	//   ....[10]....
        /*0130*/ 	.word	0x00002180


	//   ....[11]....
        /*0134*/ 	.word	0x000021b0


	//   ....[12]....
        /*0138*/ 	.word	0x000021c0


	//   ....[13]....
        /*013c*/ 	.word	0x000021d0


	//   ....[14]....
        /*0140*/ 	.word	0x00002200


	//   ....[15]....
        /*0144*/ 	.word	0x00002230


	//   ....[16]....
        /*0148*/ 	.word	0x00002250


	//   ....[17]....
        /*014c*/ 	.word	0x00002270


	//   ....[18]....
        /*0150*/ 	.word	0x000022a0


	//   ....[19]....
        /*0154*/ 	.word	0x000022d0


	//   ....[20]....
        /*0158*/ 	.word	0x000022f0


	//   ....[21]....
        /*015c*/ 	.word	0x00002310


	//   ....[22]....
        /*0160*/ 	.word	0x00002350


	//   ....[23]....
        /*0164*/ 	.word	0x00002380


	//   ....[24]....
        /*0168*/ 	.word	0x000023b0


	//   ....[25]....
        /*016c*/ 	.word	0x000023e0


	//   ....[26]....
        /*0170*/ 	.word	0x00002440


	//   ....[27]....
        /*0174*/ 	.word	0x00002470


	//   ....[28]....
        /*0178*/ 	.word	0x00002490


	//   ....[29]....
        /*017c*/ 	.word	0x000024a0


	//   ....[30]....
        /*0180*/ 	.word	0x000024e0


	//   ....[31]....
        /*0184*/ 	.word	0x00002500


	//   ....[32]....
        /*0188*/ 	.word	0x00002530


	//   ....[33]....
        /*018c*/ 	.word	0x00002540


	//   ....[34]....
        /*0190*/ 	.word	0x00002550


	//   ....[35]....
        /*0194*/ 	.word	0x00002560


	//   ....[36]....
        /*0198*/ 	.word	0x00002570


	//   ....[37]....
        /*019c*/ 	.word	0x00002bc0


	//   ....[38]....
        /*01a0*/ 	.word	0x00002d90


	//   ....[39]....
        /*01a4*/ 	.word	0x00002dd0


	//   ....[40]....
        /*01a8*/ 	.word	0x00002df0


	//   ....[41]....
        /*01ac*/ 	.word	0x00002e10


	//   ....[42]....
        /*01b0*/ 	.word	0x00003050


	//   ....[43]....
        /*01b4*/ 	.word	0x00003240


	//   ....[44]....
        /*01b8*/ 	.word	0x00003340


	//   ....[45]....
        /*01bc*/ 	.word	0x00003390


	//   ....[46]....
        /*01c0*/ 	.word	0x000033e0


	//   ....[47]....
        /*01c4*/ 	.word	0x00003410


	//   ....[48]....
        /*01c8*/ 	.word	0x00003430


	//   ....[49]....
        /*01cc*/ 	.word	0x00003510


	//   ....[50]....
        /*01d0*/ 	.word	0x00003550


	//   ....[51]....
        /*01d4*/ 	.word	0x000035a0


	//   ....[52]....
        /*01d8*/ 	.word	0x000035d0


	//   ....[53]....
        /*01dc*/ 	.word	0x000035f0


	//----- nvinfo : EIATTR_EXIT_INSTR_OFFSETS
	.align		4
.L_3909:
        /*01e0*/ 	.byte	0x04, 0x1c
        /*01e2*/ 	.short	(.L_3911 - .L_3910)


	//   ....[0]....
.L_3910:
        /*01e4*/ 	.word	0x000036c0


	//   ....[1]....
        /*01e8*/ 	.word	0x00003870


	//----- nvinfo : EIATTR_MAX_THREADS
	.align		4
.L_3911:
        /*01ec*/ 	.byte	0x04, 0x05
        /*01ee*/ 	.short	(.L_3913 - .L_3912)
.L_3912:
        /*01f0*/ 	.word	0x00000020
        /*01f4*/ 	.word	0x00000001
        /*01f8*/ 	.word	0x00000001


	//----- nvinfo : EIATTR_CRS_STACK_SIZE
	.align		4
.L_3913:
        /*01fc*/ 	.byte	0x04, 0x1e
        /*01fe*/ 	.short	(.L_3915 - .L_3914)
.L_3914:
        /*0200*/ 	.word	0x00000000


	//----- nvinfo : EIATTR_CBANK_PARAM_SIZE
	.align		4
.L_3915:
        /*0204*/ 	.byte	0x03, 0x19
        /*0206*/ 	.short	0x01f0


	//----- nvinfo : EIATTR_PARAM_CBANK
	.align		4
        /*0208*/ 	.byte	0x04, 0x0a
        /*020a*/ 	.short	(.L_3917 - .L_3916)
	.align		4
.L_3916:
        /*020c*/ 	.word	index@(.nv.constant0._Z25selective_scan_bwd_kernelI32Selective_Scan_bwd_kernel_traitsILi32ELi4ELb1ELb1ELb1ELb0ELb1EffEEv12SSMParamsBwd)
        /*0210*/ 	.short	0x0210
        /*0212*/ 	.short	0x01f0


	//----- nvinfo : EIATTR_SW_WAR
	.align		4
.L_3917:
        /*0214*/ 	.byte	0x04, 0x36
        /*0216*/ 	.short	(.L_3919 - .L_3918)
.L_3918:
        /*0218*/ 	.word	0x00000008
.L_3919:


//--------------------- .nv.info._Z25selective_scan_bwd_kernelI32Selective_Scan_bwd_kernel_traitsILi32ELi4ELb1ELb1ELb1ELb1ELb0EffEEv12SSMParamsBwd --------------------------
	.section	.nv.info._Z25selective_scan_bwd_kernelI32Selective_Scan_bwd_kernel_traitsILi32ELi4ELb1ELb1ELb1ELb1ELb0EffEEv12SSMParamsBwd,"",@"SHT_CUDA_INFO"
	.sectionflags	@""
	.align	4


	//----- nvinfo : EIATTR_CUDA_API_VERSION
	.align		4
        /*0000*/ 	.byte	0x04, 0x37
        /*0002*/ 	.short	(.L_3921 - .L_3920)
.L_3920:
        /*0004*/ 	.word	0x00000082


	//----- nvinfo : EIATTR_KPARAM_INFO
	.align		4
.L_3921:
        /*0008*/ 	.byte	0x04, 0x17
        /*000a*/ 	.short	(.L_3923 - .L_3922)
.L_3922:
        /*000c*/ 	.word	0x00000000
        /*0010*/ 	.short	0x0000
        /*0012*/ 	.short	0x0000
        /*0014*/ 	.byte	0x00, 0xf0, 0xc1, 0x07


	//----- nvinfo : EIATTR_SPARSE_MMA_MASK
	.align		4
.L_3923:
        /*0018*/ 	.byte	0x03, 0x50
        /*001a*/ 	.short	0x0000


	//----- nvinfo : EIATTR_MAXREG_COUNT
	.align		4
        /*001c*/ 	.byte	0x03, 0x1b
        /*001e*/ 	.short	0x00ff


	//----- nvinfo : EIATTR_NUM_BARRIERS
	.align		4
        /*0020*/ 	.byte	0x02, 0x4c
        /*0022*/ 	.byte	0x01
	.zero		1


	//----- nvinfo : EIATTR_MERCURY_ISA_VERSION
	.align		4
        /*0024*/ 	.byte	0x03, 0x5f
        /*0026*/ 	.short	0x0101


	//----- nvinfo : EIATTR_COOP_GROUP_MASK_REGIDS
	.align		4
        /*0028*/ 	.byte	0x04, 0x29
        /*002a*/ 	.short	(.L_3925 - .L_3924)


	//   ....[0]....
.L_3924:
        /*002c*/ 	.word	0xffffffff


	//   ....[1]....
        /*0030*/ 	.word	0xffffffff


	//   ....[2]....
        /*0034*/ 	.word	0xffffffff


	//   ....[3]....
        /*0038*/ 	.word	0xffffffff


	//   ....[4]....
        /*003c*/ 	.word	0xffffffff


	//   ....[5]....
        /*0040*/ 	.word	0xffffffff


	//   ....[6]....
        /*0044*/ 	.word	0xffffffff


	//   ....[7]....
        /*0048*/ 	.word	0xffffffff


	//   ....[8]....
        /*004c*/ 	.word	0xffffffff


	//   ....[9]....
        /*0050*/ 	.word	0xffffffff


	//   ....[10]....
        /*0054*/ 	.word	0xffffffff


	//   ....[11]....
        /*0058*/ 	.word	0xffffffff


	//   ....[12]....
        /*005c*/ 	.word	0xffffffff


	//   ....[13]....
        /*0060*/ 	.word	0xffffffff


	//   ....[14]....
        /*0064*/ 	.word	0xffffffff


	//   ....[15]....
        /*0068*/ 	.word	0xffffffff


	//   ....[16]....
        /*006c*/ 	.word	0xffffffff


	//   ....[17]....
        /*0070*/ 	.word	0xffffffff


	//   ....[18]....
        /*0074*/ 	.word	0xffffffff


	//   ....[19]....
        /*0078*/ 	.word	0xffffffff


	//   ....[20]....
        /*007c*/ 	.word	0xffffffff


	//   ....[21]....
        /*0080*/ 	.word	0xffffffff


	//   ....[22]....
        /*0084*/ 	.word	0xffffffff


	//   ....[23]....
        /*0088*/ 	.word	0xffffffff


	//   ....[24]....
        /*008c*/ 	.word	0xffffffff


	//   ....[25]....
        /*0090*/ 	.word	0xffffffff


	//   ....[26]....
        /*0094*/ 	.word	0xffffffff


	//   ....[27]....
        /*0098*/ 	.word	0xffffffff


	//   ....[28]....
        /*009c*/ 	.word	0xffffffff


	//   ....[29]....
        /*00a0*/ 	.word	0xffffffff


	//   ....[30]....
        /*00a4*/ 	.word	0xffffffff


	//   ....[31]....
        /*00a8*/ 	.word	0xffffffff


	//   ....[32]....
        /*00ac*/ 	.word	0xffffffff


	//   ....[33]....
        /*00b0*/ 	.word	0xffffffff


	//   ....[34]....
        /*00b4*/ 	.word	0xffffffff


	//   ....[35]....
        /*00b8*/ 	.word	0xffffffff


	//   ....[36]....
        /*00bc*/ 	.word	0xffffffff


	//   ....[37]....
        /*00c0*/ 	.word	0xffffffff


	//   ....[38]....
        /*00c4*/ 	.word	0xffffffff


	//   ....[39]....
        /*00c8*/ 	.word	0xffffffff


	//   ....[40]....
        /*00cc*/ 	.word	0xffffffff


	//   ....[41]....
        /*00d0*/ 	.word	0xffffffff


	//   ....[42]....
        /*00d4*/ 	.word	0xffffffff


	//   ....[43]....
        /*00d8*/ 	.word	0xffffffff


	//   ....[44]....
        /*00dc*/ 	.word	0xffffffff


	//   ....[45]....
        /*00e0*/ 	.word	0xffffffff


	//   ....[46]....
        /*00e4*/ 	.word	0xffffffff


	//   ....[47]....
        /*00e8*/ 	.word	0xffffffff


	//   ....[48]....
        /*00ec*/ 	.word	0xffffffff


	//   ....[49]....
        /*00f0*/ 	.word	0xffffffff


	//   ....[50]....
        /*00f4*/ 	.word	0xffffffff


	//----- nvinfo : EIATTR_COOP_GROUP_INSTR_OFFSETS
	.align		4
.L_3925:
        /*00f8*/ 	.byte	0x04, 0x28
        /*00fa*/ 	.short	(.L_3927 - .L_3926)


	//   ....[0]....
.L_3926:
        /*00fc*/ 	.word	0x00000b20


	//   ....[1]....
        /*0100*/ 	.word	0x00000b90


	//   ....[2]....
        /*0104*/ 	.word	0x00000c70


	//   ....[3]....
        /*0108*/ 	.word	0x00001c70


	//   ....[4]....
        /*010c*/ 	.word	0x00001dd0


	//   ....[5]....
        /*0110*/ 	.word	0x00002040


	//   ....[6]....
        /*0114*/ 	.word	0x00002080


	//   ....[7]....
        /*0118*/ 	.word	0x00002090


	//   ....[8]....
        /*011c*/ 	.word	0x000020a0


	//   ....[9]....
        /*0120*/ 	.word	0x000020d0


	//   ....[10]....
        /*0124*/ 	.word	0x00002100


	//   ....[11]....
        /*0128*/ 	.word	0x00002120


	//   ....[12]....
        /*012c*/ 	.word	0x00002140


	//   ....[13]....
        /*0130*/ 	.word	0x00002170


	//   ....[14]....
        /*0134*/ 	.word	0x000021a0


	//   ....[15]....
        /*0138*/ 	.word	0x000021c0


	//   ....[16]....
        /*013c*/ 	.word	0x000021e0


	//   ....[17]....
        /*0140*/ 	.word	0x00002220


	//   ....[18]....
        /*0144*/ 	.word	0x00002250


	//   ....[19]....
        /*0148*/ 	.word	0x00002290


	//   ....[20]....
        /*014c*/ 	.word	0x000022c0


	//   ....[21]....
        /*0150*/ 	.word	0x00002310


	//   ....[22]....
        /*0154*/ 	.word	0x00002330


	//   ....[23]....
        /*0158*/ 	.word	0x00002350


	//   ....[24]....
        /*015c*/ 	.word	0x00002370


	//   ....[25]....
        /*0160*/ 	.word	0x000023a0


	//   ....[26]....
        /*0164*/ 	.word	0x000023d0


	//   ....[27]....
        /*0168*/ 	.word	0x000023f0


	//   ....[28]....
        /*016c*/ 	.word	0x00002410


	//   ....[29]....
        /*0170*/ 	.word	0x00002420


	//   ....[30]....
        /*0174*/ 	.word	0x00002430


	//   ....[31]....
        /*0178*/ 	.word	0x00002440


	//   ....[32]....
        /*017c*/ 	.word	0x00002450


	//   ....[33]....
        /*0180*/ 	.word	0x00002ac0


	//   ....[34]....
        /*0184*/ 	.word	0x00002ba0


	//   ....[35]....
        /*0188*/ 	.word	0x00002c10


	//   ....[36]....
        /*018c*/ 	.word	0x00002cf0


	//   ....[37]....
        /*0190*/ 	.word	0x00002d10


	//   ....[38]....
        /*0194*/ 	.word	0x00002f00


	//   ....[39]....
        /*0198*/ 	.word	0x00003070


	//   ....[40]....
        /*019c*/ 	.word	0x00003350


	//   ....[41]....
        /*01a0*/ 	.word	0x00003480


	//   ....[42]....
        /*01a4*/ 	.word	0x000034d0


	//   ....[43]....
        /*01a8*/ 	.word	0x00003520


	//   ....[44]....
        /*01ac*/ 	.word	0x00003550


	//   ....[45]....
        /*01b0*/ 	.word	0x00003570


	//   ....[46]....
        /*01b4*/ 	.word	0x00003650


	//   ....[47]....
        /*01b8*/ 	.word	0x00003690


	//   ....[48]....
        /*01bc*/ 	.word	0x000036e0


	//   ....[49]....
        /*01c0*/ 	.word	0x00003710


	//   ....[50]....
        /*01c4*/ 	.word	0x00003730


	//----- nvinfo : EIATTR_EXIT_INSTR_OFFSETS
	.align		4
.L_3927:
        /*01c8*/ 	.byte	0x04, 0x1c
        /*01ca*/ 	.short	(.L_3929 - .L_3928)


	//   ....[0]....
.L_3928:
        /*01cc*/ 	.word	0x00003800


	//   ....[1]....
        /*01d0*/ 	.word	0x000039b0


	//----- nvinfo : EIATTR_MAX_THREADS
	.align		4
.L_3929:
        /*01d4*/ 	.byte	0x04, 0x05
        /*01d6*/ 	.short	(.L_3931 - .L_3930)
.L_3930:
        /*01d8*/ 	.word	0x00000020
        /*01dc*/ 	.word	0x00000001
        /*01e0*/ 	.word	0x00000001


	//----- nvinfo : EIATTR_CRS_STACK_SIZE
	.align		4
.L_3931:
        /*01e4*/ 	.byte	0x04, 0x1e
        /*01e6*/ 	.short	(.L_3933 - .L_3932)
.L_3932:
        /*01e8*/ 	.word	0x00000000


	//----- nvinfo : EIATTR_CBANK_PARAM_SIZE
	.align		4
.L_3933:
        /*01ec*/ 	.byte	0x03, 0x19
        /*01ee*/ 	.short	0x01f0


	//----- nvinfo : EIATTR_PARAM_CBANK
	.align		4
        /*01f0*/ 	.byte	0x04, 0x0a
        /*01f2*/ 	.short	(.L_3935 - .L_3934)
	.align		4
.L_3934:
        /*01f4*/ 	.word	index@(.nv.constant0._Z25selective_scan_bwd_kernelI32Selective_Scan_bwd_kernel_traitsILi32ELi4ELb1ELb1ELb1ELb1ELb0EffEEv12SSMParamsBwd)
        /*01f8*/ 	.short	0x0210
        /*01fa*/ 	.short	0x01f0


	//----- nvinfo : EIATTR_SW_WAR
	.align		4
.L_3935:
        /*01fc*/ 	.byte	0x04, 0x36
        /*01fe*/ 	.short	(.L_3937 - .L_3936)
.L_3936:
        /*0200*/ 	.word	0x00000008
.L_3937:


//--------------------- .nv.info._Z25selective_scan_bwd_kernelI32Selective_Scan_bwd_kernel_traitsILi32ELi4ELb1ELb1ELb1ELb1ELb1EffEEv12SSMParamsBwd --------------------------
	.section	.nv.info._Z25selective_scan_bwd_kernelI32Selective_Scan_bwd_kernel_traitsILi32ELi4ELb1ELb1ELb1ELb1ELb1EffEEv12SSMParamsBwd,"",@"SHT_CUDA_INFO"
	.sectionflags	@""
	.align	4


	//----- nvinfo : EIATTR_CUDA_API_VERSION
	.align		4
        /*0000*/ 	.byte	0x04, 0x37
        /*0002*/ 	.short	(.L_3939 - .L_3938)
.L_3938:
        /*0004*/ 	.word	0x00000082


	//----- nvinfo : EIATTR_KPARAM_INFO
	.align		4
.L_3939:
        /*0008*/ 	.byte	0x04, 0x17
        /*000a*/ 	.short	(.L_3941 - .L_3940)
.L_3940:
        /*000c*/ 	.word	0x00000000
        /*0010*/ 	.short	0x0000
        /*0012*/ 	.short	0x0000
        /*0014*/ 	.byte	0x00, 0xf0, 0xc1, 0x07


	//----- nvinfo : EIATTR_SPARSE_MMA_MASK
	.align		4
.L_3941:
        /*0018*/ 	.byte	0x03, 0x50
        /*001a*/ 	.short	0x0000


	//----- nvinfo : EIATTR_MAXREG_COUNT
	.align		4
        /*001c*/ 	.byte	0x03, 0x1b
        /*001e*/ 	.short	0x00ff


	//----- nvinfo : EIATTR_NUM_BARRIERS
	.align		4
        /*0020*/ 	.byte	0x02, 0x4c
        /*0022*/ 	.byte	0x01
	.zero		1


	//----- nvinfo : EIATTR_MERCURY_ISA_VERSION
	.align		4
        /*0024*/ 	.byte	0x03, 0x5f
        /*0026*/ 	.short	0x0101


	//----- nvinfo : EIATTR_COOP_GROUP_MASK_REGIDS
	.align		4
        /*0028*/ 	.byte	0x04, 0x29
        /*002a*/ 	.short	(.L_3943 - .L_3942)


	//   ....[0]....
.L_3942:
        /*002c*/ 	.word	0xffffffff


	//   ....[1]....
        /*0030*/ 	.word	0xffffffff


	//   ....[2]....
        /*0034*/ 	.word	0xffffffff


	//   ....[3]....
        /*0038*/ 	.word	0xffffffff


	//   ....[4]....
        /*003c*/ 	.word	0xffffffff


	//   ....[5]....
        /*0040*/ 	.word	0xffffffff


	//   ....[6]....
        /*0044*/ 	.word	0xffffffff


	//   ....[7]....
        /*0048*/ 	.word	0xffffffff


	//   ....[8]....
        /*004c*/ 	.word	0xffffffff


	//   ....[9]....
        /*0050*/ 	.word	0xffffffff


	//   ....[10]....
        /*0054*/ 	.word	0xffffffff


	//   ....[11]....
        /*0058*/ 	.word	0xffffffff


	//   ....[12]....
        /*005c*/ 	.word	0xffffffff


	//   ....[13]....
        /*0060*/ 	.word	0xffffffff


	//   ....[14]....
        /*0064*/ 	.word	0xffffffff


	//   ....[15]....
        /*0068*/ 	.word	0xffffffff


	//   ....[16]....
        /*006c*/ 	.word	0xffffffff


	//   ....[17]....
        /*0070*/ 	.word	0xffffffff


	//   ....[18]....
        /*0074*/ 	.word	0xffffffff


	//   ....[19]....
        /*0078*/ 	.word	0xffffffff


	//   ....[20]....
        /*007c*/ 	.word	0xffffffff


	//   ....[21]....
        /*0080*/ 	.word	0xffffffff


	//   ....[22]....
        /*0084*/ 	.word	0xffffffff


	//   ....[23]....
        /*0088*/ 	.word	0xffffffff


	//   ....[24]....
        /*008c*/ 	.word	0xffffffff


	//   ....[25]....
        /*0090*/ 	.word	0xffffffff


	//   ....[26]....
        /*0094*/ 	.word	0xffffffff


	//   ....[27]....
        /*0098*/ 	.word	0xffffffff


	//   ....[28]....
        /*009c*/ 	.word	0xffffffff


	//   ....[29]....
        /*00a0*/ 	.word	0xffffffff


	//   ....[30]....
        /*00a4*/ 	.word	0xffffffff


	//   ....[31]....
        /*00a8*/ 	.word	0xffffffff


	//   ....[32]....
        /*00ac*/ 	.word	0xffffffff


	//   ....[33]....
        /*00b0*/ 	.word	0xffffffff


	//   ....[34]....
        /*00b4*/ 	.word	0xffffffff


	//   ....[35]....
        /*00b8*/ 	.word	0xffffffff


	//   ....[36]....
        /*00bc*/ 	.word	0xffffffff


	//   ....[37]....
        /*00c0*/ 	.word	0xffffffff


	//   ....[38]....
        /*00c4*/ 	.word	0xffffffff


	//   ....[39]....
        /*00c8*/ 	.word	0xffffffff


	//   ....[40]....
        /*00cc*/ 	.word	0xffffffff


	//   ....[41]....
        /*00d0*/ 	.word	0xffffffff


	//   ....[42]....
        /*00d4*/ 	.word	0xffffffff


	//   ....[43]....
        /*00d8*/ 	.word	0xffffffff


	//   ....[44]....
        /*00dc*/ 	.word	0xffffffff


	//   ....[45]....
        /*00e0*/ 	.word	0xffffffff


	//   ....[46]....
        /*00e4*/ 	.word	0xffffffff


	//   ....[47]....
        /*00e8*/ 	.word	0xffffffff


	//   ....[48]....
        /*00ec*/ 	.word	0xffffffff


	//   ....[49]....
        /*00f0*/ 	.word	0xffffffff


	//   ....[50]....
        /*00f4*/ 	.word	0xffffffff


	//   ....[51]....
        /*00f8*/ 	.word	0xffffffff


	//   ....[52]....
        /*00fc*/ 	.word	0xffffffff


	//   ....[53]....
        /*0100*/ 	.word	0xffffffff


	//   ....[54]....
        /*0104*/ 	.word	0xffffffff


	//----- nvinfo : EIATTR_COOP_GROUP_INSTR_OFFSETS
	.align		4
.L_3943:
        /*0108*/ 	.byte	0x04, 0x28
        /*010a*/ 	.short	(.L_3945 - .L_3944)


	//   ....[0]....
.L_3944:
        /*010c*/ 	.word	0x00000b60


	//   ....[1]....
        /*0110*/ 	.word	0x00000bd0


	//   ....[2]....
        /*0114*/ 	.word	0x00000d10


	//   ....[3]....
        /*0118*/ 	.word	0x00001770


	//   ....[4]....
        /*011c*/ 	.word	0x000019a0


	//   ....[5]....
        /*0120*/ 	.word	0x00001b50


	//   ....[6]....
        /*0124*/ 	.word	0x00001c60


	//   ....[7]....
        /*0128*/ 	.word	0x00002520


	//   ....[8]....
        /*012c*/ 	.word	0x00002680


	//   ....[9]....
        /*0130*/ 	.word	0x000028e0


	//   ....[10]....
        /*0134*/ 	.word	0x00002920


	//   ....[11]....
        /*0138*/ 	.word	0x00002930


	//   ....[12]....
        /*013c*/ 	.word	0x00002940


	//   ....[13]....
        /*0140*/ 	.word	0x00002970


	//   ....[14]....
        /*0144*/ 	.word	0x000029a0


	//   ....[15]....
        /*0148*/ 	.word	0x000029c0


	//   ....[16]....
        /*014c*/ 	.word	0x000029e0


	//   ....[17]....
        /*0150*/ 	.word	0x00002a10


	//   ....[18]....
        /*0154*/ 	.word	0x00002a40


	//   ....[19]....
        /*0158*/ 	.word	0x00002a60


	//   ....[20]....
        /*015c*/ 	.word	0x00002a80


	//   ....[21]....
        /*0160*/ 	.word	0x00002ac0


	//   ....[22]....
        /*0164*/ 	.word	0x00002af0


	//   ....[23]....
        /*0168*/ 	.word	0x00002b30


	//   ....[24]....
        /*016c*/ 	.word	0x00002b60


	//   ....[25]....
        /*0170*/ 	.word	0x00002bb0


	//   ....[26]....
        /*0174*/ 	.word	0x00002bd0


	//   ....[27]....
        /*0178*/ 	.word	0x00002bf0


	//   ....[28]....
        /*017c*/ 	.word	0x00002c10


	//   ....[29]....
        /*0180*/ 	.word	0x00002c40


	//   ....[30]....
        /*0184*/ 	.word	0x00002c70


	//   ....[31]....
        /*0188*/ 	.word	0x00002c90


	//   ....[32]....
        /*018c*/ 	.word	0x00002cb0


	//   ....[33]....
        /*0190*/ 	.word	0x00002cc0


	//   ....[34]....
        /*0194*/ 	.word	0x00002cd0


	//   ....[35]....
        /*0198*/ 	.word	0x00002ce0


	//   ....[36]....
        /*019c*/ 	.word	0x00002cf0


	//   ....[37]....
        /*01a0*/ 	.word	0x00003370


	//   ....[38]....
        /*01a4*/ 	.word	0x00003450


	//   ....[39]....
        /*01a8*/ 	.word	0x000034c0


	//   ....[40]....
        /*01ac*/ 	.word	0x000035a0


	//   ....[41]....
        /*01b0*/ 	.word	0x000035c0


	//   ....[42]....
        /*01b4*/ 	.word	0x000037b0


	//   ....[43]....
        /*01b8*/ 	.word	0x00003910


	//   ....[44]....
        /*01bc*/ 	.word	0x00003bb0


	//   ....[45]....
        /*01c0*/ 	.word	0x00003d20


	//   ....[46]....
        /*01c4*/ 	.word	0x00003d70


	//   ....[47]....
        /*01c8*/ 	.word	0x00003dc0


	//   ....[48]....
        /*01cc*/ 	.word	0x00003df0


	//   ....[49]....
        /*01d0*/ 	.word	0x00003e10


	//   ....[50]....
        /*01d4*/ 	.word	0x00003ef0


	//   ....[51]....
        /*01d8*/ 	.word	0x00003f30


	//   ....[52]....
        /*01dc*/ 	.word	0x00003f80


	//   ....[53]....
        /*01e0*/ 	.word	0x00003fb0


	//   ....[54]....
        /*01e4*/ 	.word	0x00003fd0


	//----- nvinfo : EIATTR_EXIT_INSTR_OFFSETS
	.align		4
.L_3945:
        /*01e8*/ 	.byte	0x04, 0x1c
        /*01ea*/ 	.short	(.L_3947 - .L_3946)


	//   ....[0]....
.L_3946:
        /*01ec*/ 	.word	0x000040a0


	//   ....[1]....
        /*01f0*/ 	.word	0x00004250


	//----- nvinfo : EIATTR_MAX_THREADS
	.align		4
.L_3947:
        /*01f4*/ 	.byte	0x04, 0x05
        /*01f6*/ 	.short	(.L_3949 - .L_3948)
.L_3948:
        /*01f8*/ 	.word	0x00000020
        /*01fc*/ 	.word	0x00000001
        /*0200*/ 	.word	0x00000001


	//----- nvinfo : EIATTR_CRS_STACK_SIZE
	.align		4
.L_3949:
        /*0204*/ 	.byte	0x04, 0x1e
        /*0206*/ 	.short	(.L_3951 - .L_3950)
.L_3950:
        /*0208*/ 	.word	0x00000000


	//----- nvinfo : EIATTR_CBANK_PARAM_SIZE
	.align		4
.L_3951:
        /*020c*/ 	.byte	0x03, 0x19
        /*020e*/ 	.short	0x01f0


	//----- nvinfo : EIATTR_PARAM_CBANK
	.align		4
        /*0210*/ 	.byte	0x04, 0x0a
        /*0212*/ 	.short	(.L_3953 - .L_3952)
	.align		4
.L_3952:
        /*0214*/ 	.word	index@(.nv.constant0._Z25selective_scan_bwd_kernelI32Selective_Scan_bwd_kernel_traitsILi32ELi4ELb1ELb1ELb1ELb1ELb1EffEEv12SSMParamsBwd)
        /*0218*/ 	.short	0x0210
        /*021a*/ 	.short	0x01f0


	//----- nvinfo : EIATTR_SW_WAR
	.align		4
.L_3953:
        /*021c*/ 	.byte	0x04, 0x36
        /*021e*/ 	.short	(.L_3955 - .L_3954)
.L_3954:
        /*0220*/ 	.word	0x00000008
.L_3955:


//--------------------- .nv.callgraph             --------------------------
	.section	.nv.callgraph,"",@"SHT_CUDA_CALLGRAPH"
	.align	4
	.sectionentsize	8
	.align		4
        /*0000*/ 	.word	0x00000000
	.align		4
        /*0004*/ 	.word	0xffffffff
	.align		4
        /*0008*/ 	.word	0x00000000
	.align		4
        /*000c*/ 	.word	0xfffffffe
	.align		4
        /*0010*/ 	.word	0x00000000
	.align		4
        /*0014*/ 	.word	0xfffffffd
	.align		4
        /*0018*/ 	.word	0x00000000
	.align		4
        /*001c*/ 	.word	0xfffffffc


//--------------------- .nv.constant4             --------------------------
	.section	.nv.constant4,"a",@progbits
	.align	8
	.align		8
.nv.constant4:
        /*0000*/ 	.dword	_ZN67_INTERNAL_9fb23679_31_selective_scan_bwd_fp32_real_cu_0be2b6c9_31004cuda3std3__45__cpo5beginE
	.align		8
        /*0008*/ 	.dword	_ZN67_INTERNAL_9fb23679_31_selective_scan_bwd_fp32_real_cu_0be2b6c9_31004cuda3std3__45__cpo3endE
	.align		8
        /*0010*/ 	.dword	_ZN67_INTERNAL_9fb23679_31_selective_scan_bwd_fp32_real_cu_0be2b6c9_31004cuda3std3__45__cpo6cbeginE
	.align		8
        /*0018*/ 	.dword	_ZN67_INTERNAL_9fb23679_31_selective_scan_bwd_fp32_real_cu_0be2b6c9_31004cuda3std3__45__cpo4cendE
	.align		8
        /*0020*/ 	.dword	_ZN67_INTERNAL_9fb23679_31_selective_scan_bwd_fp32_real_cu_0be2b6c9_31004cuda3std3__45__cpo6rbeginE
	.align		8
        /*0028*/ 	.dword	_ZN67_INTERNAL_9fb23679_31_selective_scan_bwd_fp32_real_cu_0be2b6c9_31004cuda3std3__45__cpo4rendE
	.align		8
        /*0030*/ 	.dword	_ZN67_INTERNAL_9fb23679_31_selective_scan_bwd_fp32_real_cu_0be2b6c9_31004cuda3std3__45__cpo7crbeginE
	.align		8
        /*0038*/ 	.dword	_ZN67_INTERNAL_9fb23679_31_selective_scan_bwd_fp32_real_cu_0be2b6c9_31004cuda3std3__45__cpo5crendE
	.align		8
        /*0040*/ 	.dword	_ZN67_INTERNAL_9fb23679_31_selective_scan_bwd_fp32_real_cu_0be2b6c9_31004cuda3std3__469_GLOBAL__N__9fb23679_31_selective_scan_bwd_fp32_real_cu_0be2b6c9_31006ignoreE
	.align		8
        /*0048*/ 	.dword	_ZN67_INTERNAL_9fb23679_31_selective_scan_bwd_fp32_real_cu_0be2b6c9_31004cuda3std3__419piecewise_constructE
	.align		8
        /*0050*/ 	.dword	_ZN67_INTERNAL_9fb23679_31_selective_scan_bwd_fp32_real_cu_0be2b6c9_31004cuda3std3__48in_placeE
	.align		8
        /*0058*/ 	.dword	_ZN67_INTERNAL_9fb23679_31_selective_scan_bwd_fp32_real_cu_0be2b6c9_31004cuda3std3__420unreachable_sentinelE
	.align		8
        /*0060*/ 	.dword	_ZN67_INTERNAL_9fb23679_31_selective_scan_bwd_fp32_real_cu_0be2b6c9_31004cuda3std6ranges3__45__cpo4swapE
	.align		8
        /*0068*/ 	.dword	_ZN67_INTERNAL_9fb23679_31_selective_scan_bwd_fp32_real_cu_0be2b6c9_31004cuda3std6ranges3__45__cpo9iter_moveE
	.align		8
        /*0070*/ 	.dword	_ZN67_INTERNAL_9fb23679_31_selective_scan_bwd_fp32_real_cu_0be2b6c9_31004cuda3std6ranges3__45__cpo5beginE
	.align		8
        /*0078*/ 	.dword	_ZN67_INTERNAL_9fb23679_31_selective_scan_bwd_fp32_real_cu_0be2b6c9_31004cuda3std6ranges3__45__cpo3endE
	.align		8
        /*0080*/ 	.dword	_ZN67_INTERNAL_9fb23679_31_selective_scan_bwd_fp32_real_cu_0be2b6c9_31004cuda3std6ranges3__45__cpo6cbeginE
	.align		8
        /*0088*/ 	.dword	_ZN67_INTERNAL_9fb23679_31_selective_scan_bwd_fp32_real_cu_0be2b6c9_31004cuda3std6ranges3__45__cpo4cendE
	.align		8
        /*0090*/ 	.dword	_ZN67_INTERNAL_9fb23679_31_selective_scan_bwd_fp32_real_cu_0be2b6c9_31004cuda3std6ranges3__45__cpo7advanceE
	.align		8
        /*0098*/ 	.dword	_ZN67_INTERNAL_9fb23679_31_selective_scan_bwd_fp32_real_cu_0be2b6c9_31004cuda3std6ranges3__45__cpo9iter_swapE
	.align		8
        /*00a0*/ 	.dword	_ZN67_INTERNAL_9fb23679_31_selective_scan_bwd_fp32_real_cu_0be2b6c9_31004cuda3std6ranges3__45__cpo4nextE
	.align		8
        /*00a8*/ 	.dword	_ZN67_INTERNAL_9fb23679_31_selective_scan_bwd_fp32_real_cu_0be2b6c9_31004cuda3std6ranges3__45__cpo4prevE
	.align		8
        /*00b0*/ 	.dword	_ZN67_INTERNAL_9fb23679_31_selective_scan_bwd_fp32_real_cu_0be2b6c9_31004cuda3std6ranges3__45__cpo4dataE
	.align		8
        /*00b8*/ 	.dword	_ZN67_INTERNAL_9fb23679_31_selective_scan_bwd_fp32_real_cu_0be2b6c9_31004cuda3std6ranges3__45__cpo5cdataE
	.align		8
        /*00c0*/ 	.dword	_ZN67_INTERNAL_9fb23679_31_selective_scan_bwd_fp32_real_cu_0be2b6c9_31004cuda3std6ranges3__45__cpo4sizeE
	.align		8
        /*00c8*/ 	.dword	_ZN67_INTERNAL_9fb23679_31_selective_scan_bwd_fp32_real_cu_0be2b6c9_31004cuda3std6ranges3__45__cpo5ssizeE
	.align		8
        /*00d0*/ 	.dword	_ZN67_INTERNAL_9fb23679_31_selective_scan_bwd_fp32_real_cu_0be2b6c9_31004cuda3std6ranges3__45__cpo8distanceE
	.align		8
        /*00d8*/ 	.dword	_ZN67_INTERNAL_9fb23679_31_selective_scan_bwd_fp32_real_cu_0be2b6c9_31006thrust23THRUST_300001_SM_900_NS6system6detail10sequential3seqE


//--------------------- .text._Z25selective_scan_bwd_kernelI32Selective_Scan_bwd_kernel_traitsILi128ELi16ELb0ELb0ELb0ELb0ELb0EffEEv12SSMParamsBwd --------------------------
	.section	.text._Z25selective_scan_bwd_kernelI32Selective_Scan_bwd_kernel_traitsILi128ELi16ELb0ELb0ELb0ELb0ELb0EffEEv12SSMParamsBwd,"ax",@progbits
	.align	128
        .global         _Z25selective_scan_bwd_kernelI32Selective_Scan_bwd_kernel_traitsILi128ELi16ELb0ELb0ELb0ELb0ELb0EffEEv12SSMParamsBwd
        .type           _Z25selective_scan_bwd_kernelI32Selective_Scan_bwd_kernel_traitsILi128ELi16ELb0ELb0ELb0ELb0ELb0EffEEv12SSMParamsBwd,@function
        .size           _Z25selective_scan_bwd_kernelI32Selective_Scan_bwd_kernel_traitsILi128ELi16ELb0ELb0ELb0ELb0ELb0EffEEv12SSMParamsBwd,(.L_x_10912 - _Z25selective_scan_bwd_kernelI32Selective_Scan_bwd_kernel_traitsILi128ELi16ELb0ELb0ELb0ELb0ELb0EffEEv12SSMParamsBwd)
        .other          _Z25selective_scan_bwd_kernelI32Selective_Scan_bwd_kernel_traitsILi128ELi16ELb0ELb0ELb0ELb0ELb0EffEEv12SSMParamsBwd,@"STO_CUDA_ENTRY STV_DEFAULT"
_Z25selective_scan_bwd_kernelI32Selective_Scan_bwd_kernel_traitsILi128ELi16ELb0ELb0ELb0ELb0ELb0EffEEv12SSMParamsBwd:
.text._Z25selective_scan_bwd_kernelI32Selective_Scan_bwd_kernel_traitsILi128ELi16ELb0ELb0ELb0ELb0ELb0EffEEv12SSMParamsBwd:
[----:B------:R-:W0:Y:S08]  /*0000*/  LDC R1, c[0x0][0x28] ;  /* 0x00000a00ff017b82 */ /* 0x000e300000000800 */
[----:B------:R-:W1:Y:S01]  /*0010*/  S2UR UR8, SR_CTAID.Y ;  /* 0x00000000000879c3 */ /* 0x000e620000002600 */
[----:B------:R-:W-:Y:S01]  /*0020*/  ULDC.64 UR4, c[0x0][0x2e8] ;  /* 0x0000ba0000047ab9 */ /* 0x000fe20000000a00 */
[----:B------:R-:W-:Y:S01]  /*0030*/  ULDC.64 UR6, c[0x0][0x300] ;  /* 0x0000c00000067ab9 */ /* 0x000fe20000000a00 */
[----:B------:R-:W-:Y:S01]  /*0040*/  UISETP.NE.U32.AND UP0, UPT, UR4, URZ, UPT ;  /* 0x0000003f0400728c */ /* 0x000fe2000bf05070 */
[----:B0-----:R-:W-:Y:S01]  /*0050*/  IADD3 R1, R1, -0x90, RZ ;  /* 0xffffff7001017810 */ /* 0x001fe20007ffe0ff */
[----:B------:R-:W-:-:S02]  /*0060*/  UISETP.NE.U32.AND UP1, UPT, UR6, URZ, UPT ;  /* 0x0000003f0600728c */ /* 0x000fc4000bf25070 */
[----:B------:R-:W-:Y:S02]  /*0070*/  UISETP.NE.AND.EX UP0, UPT, UR5, URZ, UPT, UP0 ;  /* 0x0000003f0500728c */ /* 0x000fe4000bf05300 */
[----:B------:R-:W-:Y:S01]  /*0080*/  UISETP.NE.AND.EX UP1, UPT, UR7, URZ, UPT, UP1 ;  /* 0x0000003f0700728c */ /* 0x000fe2000bf25310 */
[----:B------:R-:W-:Y:S01]  /*0090*/  ULDC.64 UR18, c[0x0][0x208] ;  /* 0x0000820000127ab9 */ /* 0x000fe20000000a00 */
[----:B------:R-:W0:Y:S02]  /*00a0*/  S2UR UR9, SR_CTAID.X ;  /* 0x00000000000979c3 */ /* 0x000e240000002500 */
[----:B------:R-:W-:Y:S01]  /*00b0*/  PLOP3.LUT P0, PT, PT, PT, UP0, 0x80, 0x0 ;  /* 0x000000000000781c */ /* 0x000fe20003f0f008 */
[----:B------:R-:W-:Y:S01]  /*00c0*/  ULDC.64 UR10, c[0x0][0x280] ;  /* 0x0000a000000a7ab9 */ /* 0x000fe20000000a00 */
[----:B------:R-:W-:Y:S01]  /*00d0*/  PLOP3.LUT P1, PT, PT, PT, UP1, 0x80, 0x0 ;  /* 0x000000000000781c */ /* 0x000fe20003f2f018 */
[----:B------:R-:W-:Y:S01]  /*00e0*/  ULDC.64 UR20, c[0x0][0x3d8] ;  /* 0x0000f60000147ab9 */ /* 0x000fe20000000a00 */
[----:B------:R-:W-:Y:S01]  /*00f0*/  ULDC.64 UR14, c[0x0][0x290] ;  /* 0x0000a400000e7ab9 */ /* 0x000fe20000000a00 */
[----:B------:R-:W-:Y:S01]  /*0100*/  ULDC.64 UR28, c[0x0][0x3f8] ;  /* 0x0000fe00001c7ab9 */ /* 0x000fe20000000a00 */
[----:B------:R-:W-:Y:S01]  /*0110*/  ULDC.64 UR16, c[0x0][0x328] ;  /* 0x0000ca0000107ab9 */ /* 0x000fe20000000a00 */
[----:B------:R-:W-:Y:S01]  /*0120*/  UMOV UR22, URZ ;  /* 0x0000003f00167c82 */ /* 0x000fe20008000000 */
[----:B------:R-:W-:Y:S01]  /*0130*/  UMOV UR23, URZ ;  /* 0x0000003f00177c82 */ /* 0x000fe20008000000 */
[----:B------:R-:W-:Y:S01]  /*0140*/  UMOV UR24, URZ ;  /* 0x0000003f00187c82 */ /* 0x000fe20008000000 */
[----:B------:R-:W-:Y:S01]  /*0150*/  UMOV UR25, URZ ;  /* 0x0000003f00197c82 */ /* 0x000fe20008000000 */
[----:B-1----:R-:W-:-:S02]  /*0160*/  USHF.R.S32.HI UR12, URZ, 0x1f, UR8 ;  /* 0x0000001f3f0c7899 */ /* 0x002fc40008011408 */
[----:B------:R-:W-:Y:S02]  /*0170*/  @UP0 ULEA UR4, UP2, UR8, UR4, 0x2 ;  /* 0x0000000408040291 */ /* 0x000fe4000f84103f */
[----:B------:R-:W-:Y:S02]  /*0180*/  @UP1 ULEA UR6, UP3, UR8, UR6, 0x2 ;  /* 0x0000000608061291 */ /* 0x000fe4000f86103f */
[----:B------:R-:W-:Y:S02]  /*0190*/  @UP0 ULEA.HI.X UR5, UR8, UR5, UR12, 0x2, UP2 ;  /* 0x0000000508050291 */ /* 0x000fe400090f140c */
[----:B------:R-:W-:Y:S01]  /*01a0*/  MOV R2, UR4 ;  /* 0x0000000400027c02 */ /* 0x000fe20008000f00 */
[----:B------:R-:W-:Y:S01]  /*01b0*/  @UP1 ULEA.HI.X UR7, UR8, UR7, UR12, 0x2, UP3 ;  /* 0x0000000708071291 */ /* 0x000fe200098f140c */
[----:B------:R-:W-:Y:S01]  /*01c0*/  MOV R4, UR6 ;  /* 0x0000000600047c02 */ /* 0x000fe20008000f00 */
[----:B------:R-:W-:Y:S01]  /*01d0*/  ULDC.64 UR30, c[0x0][0x2f0] ;  /* 0x0000bc00001e7ab9 */ /* 0x000fe20000000a00 */
[----:B------:R-:W-:-:S03]  /*01e0*/  MOV R3, UR5 ;  /* 0x0000000500037c02 */ /* 0x000fc60008000f00 */
[----:B------:R-:W-:Y:S01]  /*01f0*/  MOV R5, UR7 ;  /* 0x0000000700057c02 */ /* 0x000fe20008000f00 */
[----:B0-----:R-:W-:Y:S01]  /*0200*/  USHF.R.S32.HI UR4, URZ, 0x1f, UR9 ;  /* 0x0000001f3f047899 */ /* 0x001fe20008011409 */
[----:B------:R-:W2:Y:S01]  /*0210*/  @P0 LDG.E R2, desc[UR18][R2.64] ;  /* 0x0000001202020981 */ /* 0x000ea2000c1e1900 */
[----:B------:R-:W-:-:S03]  /*0220*/  ULDC.64 UR6, c[0x0][0x310] ;  /* 0x0000c40000067ab9 */ /* 0x000fc60000000a00 */
[----:B------:R-:W3:Y:S01]  /*0230*/  @P1 LDG.E R4, desc[UR18][R4.64] ;  /* 0x0000001204041981 */ /* 0x000ee2000c1e1900 */
[----:B------:R-:W-:Y:S02]  /*0240*/  UIMAD UR5, UR4, UR10, URZ ;  /* 0x0000000a040572a4 */ /* 0x000fe4000f8e023f */
[----:B------:R-:W-:Y:S01]  /*0250*/  UISETP.NE.U32.AND UP0, UPT, UR6, URZ, UPT ;  /* 0x0000003f0600728c */ /* 0x000fe2000bf05070 */
[----:B------:R0:W-:Y:S01]  /*0260*/  STL [R1+0x88], RZ ;  /* 0x000088ff01007387 */ /* 0x0001e20000100800 */
[----:B------:R-:W-:Y:S02]  /*0270*/  UISETP.NE.U32.AND UP1, UPT, UR20, URZ, UPT ;  /* 0x0000003f1400728c */ /* 0x000fe4000bf25070 */
[----:B------:R-:W-:Y:S01]  /*0280*/  UIMAD UR13, UR9, UR11, UR5 ;  /* 0x0000000b090d72a4 */ /* 0x000fe2000f8e0205 */
[----:B------:R0:W-:Y:S01]  /*0290*/  STL [R1+0x84], RZ ;  /* 0x000084ff01007387 */ /* 0x0001e20000100800 */
[----:B------:R-:W-:Y:S02]  /*02a0*/  UIMAD UR5, UR4, UR14, URZ ;  /* 0x0000000e040572a4 */ /* 0x000fe4000f8e023f */
[----:B------:R-:W-:-:S02]  /*02b0*/  UISETP.NE.AND.EX UP0, UPT, UR7, URZ, UPT, UP0 ;  /* 0x0000003f0700728c */ /* 0x000fc4000bf05300 */
[----:B------:R-:W-:Y:S02]  /*02c0*/  UISETP.NE.AND.EX UP1, UPT, UR21, URZ, UPT, UP1 ;  /* 0x0000003f1500728c */ /* 0x000fe4000bf25310 */
[----:B------:R-:W-:Y:S02]  /*02d0*/  UIMAD.WIDE.U32 UR6, UR9, UR10, URZ ;  /* 0x0000000a090672a5 */ /* 0x000fe4000f8e003f */
[----:B------:R-:W-:Y:S02]  /*02e0*/  UISETP.NE.U32.AND UP2, UPT, UR28, URZ, UPT ;  /* 0x0000003f1c00728c */ /* 0x000fe4000bf45070 */
[----:B------:R-:W-:Y:S02]  /*02f0*/  UIMAD.WIDE.U32 UR10, UR9, UR14, URZ ;  /* 0x0000000e090a72a5 */ /* 0x000fe4000f8e003f */
[----:B------:R-:W-:Y:S02]  /*0300*/  UIMAD UR14, UR9, UR15, UR5 ;  /* 0x0000000f090e72a4 */ /* 0x000fe4000f8e0205 */
[----:B------:R-:W-:-:S02]  /*0310*/  UIMAD UR15, UR4, UR16, URZ ;  /* 0x00000010040f72a4 */ /* 0x000fc4000f8e023f */
[----:B------:R-:W-:Y:S02]  /*0320*/  UISETP.NE.AND.EX UP2, UPT, UR29, URZ, UPT, UP2 ;  /* 0x0000003f1d00728c */ /* 0x000fe4000bf45320 */
[----:B------:R-:W-:Y:S02]  /*0330*/  UIMAD.WIDE.U32 UR4, UR9, UR16, URZ ;  /* 0x00000010090472a5 */ /* 0x000fe4000f8e003f */
[----:B------:R-:W-:Y:S02]  /*0340*/  UIMAD UR26, UR9, UR17, UR15 ;  /* 0x00000011091a72a4 */ /* 0x000fe4000f8e020f */
[----:B------:R-:W-:Y:S01]  /*0350*/  UIADD3 UR7, UR7, UR13, URZ ;  /* 0x0000000d07077290 */ /* 0x000fe2000fffe03f */
[----:B------:R-:W-:Y:S01]  /*0360*/  ULDC.64 UR16, c[0x0][0x288] ;  /* 0x0000a20000107ab9 */ /* 0x000fe20000000a00 */
[----:B------:R-:W-:Y:S02]  /*0370*/  @UP1 ULEA UR22, UP3, UR8, UR20, 0x2 ;  /* 0x0000001408161291 */ /* 0x000fe4000f86103f */
[----:B------:R-:W-:-:S02]  /*0380*/  UIMAD UR13, UR12, UR16, URZ ;  /* 0x000000100c0d72a4 */ /* 0x000fc4000f8e023f */
[----:B------:R-:W-:Y:S02]  /*0390*/  @UP1 ULEA.HI.X UR23, UR8, UR21, UR12, 0x2, UP3 ;  /* 0x0000001508171291 */ /* 0x000fe400098f140c */
[----:B------:R-:W-:Y:S02]  /*03a0*/  UIMAD UR20, UR8, UR17, UR13 ;  /* 0x00000011081472a4 */ /* 0x000fe4000f8e020d */
[----:B------:R-:W-:Y:S02]  /*03b0*/  UIMAD.WIDE.U32 UR6, UR8, UR16, UR6 ;  /* 0x00000010080672a5 */ /* 0x000fe4000f8e0006 */
[----:B------:R-:W-:Y:S01]  /*03c0*/  @UP2 ULEA UR24, UP1, UR8, UR28, 0x2 ;  /* 0x0000001c08182291 */ /* 0x000fe2000f82103f */
[----:B------:R-:W-:Y:S01]  /*03d0*/  ULDC.64 UR16, c[0x0][0x298] ;  /* 0x0000a60000107ab9 */ /* 0x000fe20000000a00 */
[----:B------:R-:W-:Y:S02]  /*03e0*/  UIADD3 UR11, UR11, UR14, URZ ;  /* 0x0000000e0b0b7290 */ /* 0x000fe4000fffe03f */
[----:B------:R-:W-:-:S02]  /*03f0*/  UIMAD UR14, UR12, UR16, URZ ;  /* 0x000000100c0e72a4 */ /* 0x000fc4000f8e023f */
[----:B------:R-:W-:Y:S02]  /*0400*/  @UP2 ULEA.HI.X UR25, UR8, UR29, UR12, 0x2, UP1 ;  /* 0x0000001d08192291 */ /* 0x000fe400088f140c */
[----:B------:R-:W-:Y:S01]  /*0410*/  UIMAD UR21, UR8, UR17, UR14 ;  /* 0x00000011081572a4 */ /* 0x000fe2000f8e020e */
[----:B------:R-:W-:Y:S01]  /*0420*/  ULDC UR29, c[0x0][0x224] ;  /* 0x00008900001d7ab9 */ /* 0x000fe20000000800 */
[----:B------:R-:W-:Y:S02]  /*0430*/  UIMAD.WIDE.U32 UR14, UR8, UR16, UR10 ;  /* 0x00000010080e72a5 */ /* 0x000fe4000f8e000a */
[----:B------:R-:W-:Y:S01]  /*0440*/  USHF.L.U32 UR13, UR29, 0xb, URZ ;  /* 0x0000000b1d0d7899 */ /* 0x000fe2000800063f */
[----:B------:R-:W-:Y:S01]  /*0450*/  ULDC.64 UR10, c[0x0][0x330] ;  /* 0x0000cc00000a7ab9 */ /* 0x000fe20000000a00 */
[----:B------:R-:W-:Y:S02]  /*0460*/  UIADD3 UR5, UR5, UR26, URZ ;  /* 0x0000001a05057290 */ /* 0x000fe4000fffe03f */
[----:B------:R-:W-:-:S02]  /*0470*/  UIMAD UR27, UR12, UR10, URZ ;  /* 0x0000000a0c1b72a4 */ /* 0x000fc4000f8e023f */
[----:B------:R-:W-:Y:S02]  /*0480*/  UIADD3 UR16, UR13, -0x800, URZ ;  /* 0xfffff8000d107890 */ /* 0x000fe4000fffe03f */
[----:B------:R-:W-:Y:S02]  /*0490*/  UIMAD UR28, UR8, UR11, UR27 ;  /* 0x0000000b081c72a4 */ /* 0x000fe4000f8e021b */
[----:B------:R-:W-:Y:S02]  /*04a0*/  UIADD3 UR27, UP1, UR16, UR6, URZ ;  /* 0x00000006101b7290 */ /* 0x000fe4000ff3e03f */
[----:B------:R-:W-:Y:S02]  /*04b0*/  USHF.R.S32.HI UR17, URZ, 0x1f, UR16 ;  /* 0x0000001f3f117899 */ /* 0x000fe40008011410 */
[----:B------:R-:W-:Y:S01]  /*04c0*/  UIADD3 UR6, UP2, UR16, UR14, URZ ;  /* 0x0000000e10067290 */ /* 0x000fe2000ff5e03f */
[----:B------:R-:W-:Y:S01]  /*04d0*/  ULDC.64 UR12, c[0x0][0x2f8] ;  /* 0x0000be00000c7ab9 */ /* 0x000fe20000000a00 */
[----:B------:R-:W-:-:S02]  /*04e0*/  UIADD3.X UR7, UR17, UR7, UR20, UP1, !UPT ;  /* 0x0000000711077290 */ /* 0x000fc40008ffe414 */
[----:B------:R-:W-:Y:S02]  /*04f0*/  UIADD3.X UR14, UR17, UR15, UR21, UP2, !UPT ;  /* 0x0000000f110e7290 */ /* 0x000fe400097fe415 */
[----:B------:R-:W-:Y:S02]  /*0500*/  ULEA UR12, UP2, UR6, UR12, 0x2 ;  /* 0x0000000c060c7291 */ /* 0x000fe4000f84103f */
[----:B------:R-:W-:Y:S02]  /*0510*/  ULEA UR26, UP1, UR27, UR30, 0x2 ;  /* 0x0000001e1b1a7291 */ /* 0x000fe4000f82103f */
[----:B------:R-:W-:Y:S02]  /*0520*/  UIMAD.WIDE.U32 UR10, UR8, UR10, UR4 ;  /* 0x0000000a080a72a5 */ /* 0x000fe4000f8e0004 */
[----:B------:R-:W-:Y:S02]  /*0530*/  ULEA.HI.X UR13, UR6, UR13, UR14, 0x2, UP2 ;  /* 0x0000000d060d7291 */ /* 0x000fe400090f140e */
[----:B------:R-:W-:Y:S01]  /*0540*/  ULEA.HI.X UR27, UR27, UR31, UR7, 0x2, UP1 ;  /* 0x0000001f1b1b7291 */ /* 0x000fe200088f1407 */
[----:B------:R-:W-:Y:S01]  /*0550*/  @UP0 ULDC UR6, c[0x0][0x214] ;  /* 0x0000850000060ab9 */ /* 0x000fe20000000800 */
[----:B------:R-:W-:-:S02]  /*0560*/  UIADD3 UR15, UP2, UR16, UR10, URZ ;  /* 0x0000000a100f7290 */ /* 0x000fc4000ff5e03f */
[----:B------:R-:W-:Y:S02]  /*0570*/  @UP0 UIMAD UR6, UR9, UR6, UR8 ;  /* 0x00000006090602a4 */ /* 0x000fe4000f8e0208 */
[----:B------:R-:W-:Y:S01]  /*0580*/  UISETP.GE.AND UP1, UPT, UR29, 0x1, UPT ;  /* 0x000000011d00788c */ /* 0x000fe2000bf26270 */
[----:B------:R-:W-:Y:S01]  /*0590*/  ULDC.64 UR20, c[0x0][0x3b8] ;  /* 0x0000ee0000147ab9 */ /* 0x000fe20000000a00 */
[----:B------:R-:W-:Y:S02]  /*05a0*/  @UP0 UIMAD UR6, UR6, UR29, URZ ;  /* 0x0000001d060602a4 */ /* 0x000fe4000f8e023f */
[----:B------:R-:W-:Y:S01]  /*05b0*/  UIADD3.X UR10, UR17, UR11, UR28, UP2, !UPT ;  /* 0x0000000b110a7290 */ /* 0x000fe200097fe41c */
[----:B------:R-:W-:Y:S01]  /*05c0*/  UMOV UR4, URZ ;  /* 0x0000003f00047c82 */ /* 0x000fe20008000000 */
[----:B------:R-:W-:Y:S01]  /*05d0*/  ULEA UR14, UP2, UR15, UR20, 0x2 ;  /* 0x000000140f0e7291 */ /* 0x000fe2000f84103f */
[----:B------:R-:W-:Y:S01]  /*05e0*/  @UP0 ULDC UR7, c[0x0][0x21c] ;  /* 0x0000870000070ab9 */ /* 0x000fe20000000800 */
[----:B------:R-:W-:Y:S01]  /*05f0*/  UMOV UR5, URZ ;  /* 0x0000003f00057c82 */ /* 0x000fe20008000000 */
[----:B------:R-:W-:-:S02]  /*0600*/  @UP0 UIMAD UR6, UR6, UR7, URZ ;  /* 0x00000007060602a4 */ /* 0x000fc4000f8e023f */
[----:B------:R-:W-:-:S03]  /*0610*/  ULEA.HI.X UR15, UR15, UR21, UR10, 0x2, UP2 ;  /* 0x000000150f0f7291 */ /* 0x000fc600090f140a */
[----:B------:R-:W-:Y:S02]  /*0620*/  @UP0 ULDC.64 UR20, c[0x0][0x310] ;  /* 0x0000c40000140ab9 */ /* 0x000fe40000000a00 */
[----:B------:R-:W-:-:S07]  /*0630*/  @UP0 UIMAD.WIDE UR20, UR6, 0x8, UR20 ;  /* 0x00000008061408a5 */ /* 0x000fce000f8e0214 */
[----:B------:R-:W-:Y:S01]  /*0640*/  @!UP0 UMOV UR20, URZ ;  /* 0x0000003f00148c82 */ /* 0x000fe20008000000 */
[----:B------:R-:W-:Y:S01]  /*0650*/  @!UP0 UMOV UR21, URZ ;  /* 0x0000003f00158c82 */ /* 0x000fe20008000000 */
[----:B--2---:R-:W-:Y:S02]  /*0660*/  @P0 R2UR UR4, R2 ;  /* 0x00000000020402ca */ /* 0x004fe400000e0000 */
[----:B------:R-:W-:Y:S02]  /*0670*/  PLOP3.LUT P0, PT, PT, PT, UP1, 0x80, 0x0 ;  /* 0x000000000000781c */ /* 0x000fe40003f0f018 */
[----:B---3--:R-:W-:-:S11]  /*0680*/  @P1 R2UR UR5, R4 ;  /* 0x00000000040512ca */ /* 0x008fd600000e0000 */
[----:B0-----:R-:W-:Y:S05]  /*0690*/  @!P0 BRA `(.L_x_0) ;  /* 0x0000005800608947 */ /* 0x001fea0003800000 */
[----:B------:R-:W0:Y:S01]  /*06a0*/  S2R R2, SR_TID.X ;  /* 0x0000000000027919 */ /* 0x000e220000002100 */
[----:B------:R-:W1:Y:S01]  /*06b0*/  S2UR UR7, SR_CgaCtaId ;  /* 0x00000000000779c3 */ /* 0x000e620000008800 */
[----:B------:R-:W-:Y:S01]  /*06c0*/  UMOV UR6, 0x400 ;  /* 0x0000040000067882 */ /* 0x000fe20000000000 */
[----:B------:R-:W-:Y:S01]  /*06d0*/  UMOV UR10, UR26 ;  /* 0x0000001a000a7c82 */ /* 0x000fe20008000000 */
[----:B------:R2:W-:Y:S01]  /*06e0*/  STL [R1+0x84], RZ ;  /* 0x000084ff01007387 */ /* 0x0005e20000100800 */
[----:B------:R-:W-:-:S03]  /*06f0*/  UMOV UR11, UR27 ;  /* 0x0000001b000b7c82 */ /* 0x000fc60008000000 */
[----:B------:R2:W-:Y:S01]  /*0700*/  STL [R1+0x88], RZ ;  /* 0x000088ff01007387 */ /* 0x0005e20000100800 */
[----:B-1----:R-:W-:-:S06]  /*0710*/  ULEA UR6, UR7, UR6, 0x18 ;  /* 0x0000000607067291 */ /* 0x002fcc000f8ec03f */
[----:B------:R-:W-:Y:S01]  /*0720*/  MOV R88, UR6 ;  /* 0x0000000600587c02 */ /* 0x000fe20008000f00 */
[----:B------:R-:W-:Y:S01]  /*0730*/  UMOV UR6, URZ ;  /* 0x0000003f00067c82 */ /* 0x000fe20008000000 */
[----:B0-----:R-:W-:-:S04]  /*0740*/  SHF.R.S32.HI R0, RZ, 0x1f, R2 ;  /* 0x0000001fff007819 */ /* 0x001fc80000011402 */
[----:B------:R-:W-:-:S04]  /*0750*/  LEA.HI R0, R0, R2, RZ, 0x5 ;  /* 0x0000000200007211 */ /* 0x000fc800078f28ff */
[----:B------:R-:W-:-:S04]  /*0760*/  SHF.R.S32.HI R3, RZ, 0x5, R0 ;  /* 0x00000005ff037819 */ /* 0x000fc80000011400 */
[----:B------:R-:W-:-:S05]  /*0770*/  LEA R0, R3, R88, 0x3 ;  /* 0x0000005803007211 */ /* 0x000fca00078e18ff */
[----:B------:R2:W-:Y:S02]  /*0780*/  STL [R1+0x40], R0 ;  /* 0x0000400001007387 */ /* 0x0005e40000100800 */
.L_x_18:
[----:B------:R-:W2:Y:S01]  /*0790*/  S2R R7, SR_TID.X ;  /* 0x0000000000077919 */ /* 0x000ea20000002100 */
[----:B------:R-:W-:Y:S01]  /*07a0*/  ULDC UR16, c[0x0][0x224] ;  /* 0x0000890000107ab9 */ /* 0x000fe20000000800 */
[----:B------:R-:W-:Y:S01]  /*07b0*/  ULDC UR7, c[0x0][0x218] ;  /* 0x0000860000077ab9 */ /* 0x000fe20000000800 */
[----:B------:R-:W-:Y:S01]  /*07c0*/  UIADD3 UR16, -UR6, UR16, URZ ;  /* 0x0000001006107290 */ /* 0x000fe2000fffe13f */
[----:B------:R-:W-:Y:S01]  /*07d0*/  MOV R2, UR10 ;  /* 0x0000000a00027c02 */ /* 0x000fe20008000f00 */
[----:B------:R-:W-:Y:S01]  /*07e0*/  HFMA2.MMA R6, -RZ, RZ, 0, 0 ;  /* 0x00000000ff067435 */ /* 0x000fe200000001ff */
[----:B------:R-:W-:Y:S01]  /*07f0*/  MOV R3, UR11 ;  /* 0x0000000b00037c02 */ /* 0x000fe20008000f00 */
[----:B------:R-:W-:Y:S01]  /*0800*/  ULEA UR17, UR16, 0xfffff800, 0xb ;  /* 0xfffff80010117891 */ /* 0x000fe2000f8e583f */
[----:B------:R-:W-:Y:S02]  /*0810*/  CS2R R4, SRZ ;  /* 0x0000000000047805 */ /* 0x000fe4000001ff00 */
[----:B------:R-:W-:-:S02]  /*0820*/  CS2R R8, SRZ ;  /* 0x0000000000087805 */ /* 0x000fc4000001ff00 */
[----:B------:R-:W-:Y:S01]  /*0830*/  CS2R R10, SRZ ;  /* 0x00000000000a7805 */ /* 0x000fe2000001ff00 */
[----:B------:R-:W-:Y:S01]  /*0840*/  UIADD3 UR7, -UR17, UR7, URZ ;  /* 0x0000000711077290 */ /* 0x000fe2000fffe13f */
[----:B------:R-:W-:Y:S02]  /*0850*/  CS2R R12, SRZ ;  /* 0x00000000000c7805 */ /* 0x000fe4000001ff00 */
[----:B------:R-:W-:Y:S02]  /*0860*/  CS2R R14, SRZ ;  /* 0x00000000000e7805 */ /* 0x000fe4000001ff00 */
[----:B--2---:R-:W-:-:S04]  /*0870*/  SHF.L.U32 R0, R7, 0x4, RZ ;  /* 0x0000000407007819 */ /* 0x004fc800000006ff */
[----:B------:R-:W-:-:S04]  /*0880*/  LOP3.LUT R0, R0, 0xfffffe00, RZ, 0xc0, !PT ;  /* 0xfffffe0000007812 */ /* 0x000fc800078ec0ff */
[----:B------:R-:W-:-:S04]  /*0890*/  LOP3.LUT R7, R0, 0x1f, R7, 0xf8, !PT ;  /* 0x0000001f00077812 */ /* 0x000fc800078ef807 */
[C---:B------:R-:W-:Y:S01]  /*08a0*/  LOP3.LUT R49, R7.reuse, 0x20, RZ, 0xfc, !PT ;  /* 0x0000002007317812 */ /* 0x040fe200078efcff */
[C---:B------:R-:W-:Y:S01]  /*08b0*/  IMAD.WIDE R2, R7.reuse, 0x4, R2 ;  /* 0x0000000407027825 */ /* 0x040fe200078e0202 */
[----:B------:R-:W-:Y:S01]  /*08c0*/  ISETP.GE.AND P2, PT, R7, UR7, PT ;  /* 0x0000000707007c0c */ /* 0x000fe2000bf46270 */
[----:B------:R-:W-:Y:S01]  /*08d0*/  BAR.SYNC.DEFER_BLOCKING 0x0 ;  /* 0x0000000000007b1d */ /* 0x000fe20000010000 */
[----:B------:R-:W-:Y:S02]  /*08e0*/  ISETP.GE.AND P1, PT, R49, UR7, PT ;  /* 0x0000000731007c0c */ /* 0x000fe4000bf26270 */
[C---:B------:R-:W-:Y:S02]  /*08f0*/  LOP3.LUT R50, R7.reuse, 0x40, RZ, 0xfc, !PT ;  /* 0x0000004007327812 */ /* 0x040fe400078efcff */
[C---:B------:R-:W-:Y:S02]  /*0900*/  LOP3.LUT R51, R7.reuse, 0x60, RZ, 0xfc, !PT ;  /* 0x0000006007337812 */ /* 0x040fe400078efcff */
[----:B------:R-:W-:-:S02]  /*0910*/  LOP3.LUT R52, R7, 0x80, RZ, 0xfc, !PT ;  /* 0x0000008007347812 */ /* 0x000fc400078efcff */
[C---:B------:R-:W-:Y:S02]  /*0920*/  LOP3.LUT R53, R7.reuse, 0xa0, RZ, 0xfc, !PT ;  /* 0x000000a007357812 */ /* 0x040fe400078efcff */
[C---:B------:R-:W-:Y:S02]  /*0930*/  LOP3.LUT R54, R7.reuse, 0xc0, RZ, 0xfc, !PT ;  /* 0x000000c007367812 */ /* 0x040fe400078efcff */
[----:B------:R-:W-:Y:S02]  /*0940*/  ISETP.GE.AND P0, PT, R50, UR7, PT ;  /* 0x0000000732007c0c */ /* 0x000fe4000bf06270 */
[----:B------:R-:W-:Y:S02]  /*0950*/  LOP3.LUT R55, R7, 0xe0, RZ, 0xfc, !PT ;  /* 0x000000e007377812 */ /* 0x000fe400078efcff */
[----:B------:R-:W-:Y:S02]  /*0960*/  ISETP.GE.AND P4, PT, R51, UR7, PT ;  /* 0x0000000733007c0c */ /* 0x000fe4000bf86270 */
[----:B------:R-:W-:-:S02]  /*0970*/  LOP3.LUT R56, R7, 0x100, RZ, 0xfc, !PT ;  /* 0x0000010007387812 */ /* 0x000fc400078efcff */
[----:B------:R-:W-:Y:S02]  /*0980*/  ISETP.GE.AND P6, PT, R52, UR7, PT ;  /* 0x0000000734007c0c */ /* 0x000fe4000bfc6270 */
[----:B------:R-:W-:Y:S01]  /*0990*/  ISETP.GE.AND P5, PT, R53, UR7, PT ;  /* 0x0000000735007c0c */ /* 0x000fe2000bfa6270 */
[----:B------:R-:W2:Y:S01]  /*09a0*/  @!P2 LDG.E R4, desc[UR18][R2.64] ;  /* 0x000000120204a981 */ /* 0x000ea2000c1e1900 */
[----:B------:R-:W-:Y:S02]  /*09b0*/  ISETP.GE.AND P3, PT, R54, UR7, PT ;  /* 0x0000000736007c0c */ /* 0x000fe4000bf66270 */
[----:B------:R-:W-:Y:S01]  /*09c0*/  ISETP.GE.AND P2, PT, R55, UR7, PT ;  /* 0x0000000737007c0c */ /* 0x000fe2000bf46270 */
[----:B------:R-:W3:Y:S01]  /*09d0*/  @!P1 LDG.E R6, desc[UR18][R2.64+0x80] ;  /* 0x0000801202069981 */ /* 0x000ee2000c1e1900 */
[----:B------:R-:W-:Y:S02]  /*09e0*/  ISETP.GE.AND P1, PT, R56, UR7, PT ;  /* 0x0000000738007c0c */ /* 0x000fe4000bf26270 */
[C---:B------:R-:W-:Y:S01]  /*09f0*/  LOP3.LUT R57, R7.reuse, 0x120, RZ, 0xfc, !PT ;  /* 0x0000012007397812 */ /* 0x040fe200078efcff */
[----:B------:R-:W4:Y:S01]  /*0a00*/  @!P0 LDG.E R5, desc[UR18][R2.64+0x100] ;  /* 0x0001001202058981 */ /* 0x000f22000c1e1900 */
[----:B------:R-:W-:-:S02]  /*0a10*/  LOP3.LUT R58, R7, 0x140, RZ, 0xfc, !PT ;  /* 0x00000140073a7812 */ /* 0x000fc400078efcff */
[C---:B------:R-:W-:Y:S01]  /*0a20*/  LOP3.LUT R59, R7.reuse, 0x160, RZ, 0xfc, !PT ;  /* 0x00000160073b7812 */ /* 0x040fe200078efcff */
[----:B------:R-:W5:Y:S01]  /*0a30*/  @!P4 LDG.E R9, desc[UR18][R2.64+0x180] ;  /* 0x000180120209c981 */ /* 0x000f62000c1e1900 */
[C---:B------:R-:W-:Y:S02]  /*0a40*/  LOP3.LUT R60, R7.reuse, 0x180, RZ, 0xfc, !PT ;  /* 0x00000180073c7812 */ /* 0x040fe400078efcff */
[----:B------:R-:W-:Y:S01]  /*0a50*/  LOP3.LUT R61, R7, 0x1a0, RZ, 0xfc, !PT ;  /* 0x000001a0073d7812 */ /* 0x000fe200078efcff */
[----:B------:R-:W5:Y:S01]  /*0a60*/  @!P6 LDG.E R8, desc[UR18][R2.64+0x200] ;  /* 0x000200120208e981 */ /* 0x000f62000c1e1900 */
[----:B------:R-:W-:Y:S02]  /*0a70*/  ISETP.GE.AND P0, PT, R57, UR7, PT ;  /* 0x0000000739007c0c */ /* 0x000fe4000bf06270 */
[----:B------:R-:W-:Y:S01]  /*0a80*/  LOP3.LUT R62, R7, 0x1c0, RZ, 0xfc, !PT ;  /* 0x000001c0073e7812 */ /* 0x000fe200078efcff */
[----:B------:R-:W5:Y:S01]  /*0a90*/  @!P5 LDG.E R11, desc[UR18][R2.64+0x280] ;  /* 0x00028012020bd981 */ /* 0x000f62000c1e1900 */
[----:B------:R-:W-:-:S02]  /*0aa0*/  ISETP.GE.AND P4, PT, R58, UR7, PT ;  /* 0x000000073a007c0c */ /* 0x000fc4000bf86270 */
[----:B------:R-:W-:Y:S01]  /*0ab0*/  LOP3.LUT R63, R7, 0x1e0, RZ, 0xfc, !PT ;  /* 0x000001e0073f7812 */ /* 0x000fe200078efcff */
[----:B------:R-:W5:Y:S01]  /*0ac0*/  @!P3 LDG.E R10, desc[UR18][R2.64+0x300] ;  /* 0x00030012020ab981 */ /* 0x000f62000c1e1900 */
[----:B------:R-:W-:Y:S02]  /*0ad0*/  ISETP.GE.AND P6, PT, R59, UR7, PT ;  /* 0x000000073b007c0c */ /* 0x000fe4000bfc6270 */
[----:B------:R-:W-:Y:S01]  /*0ae0*/  ISETP.GE.AND P5, PT, R60, UR7, PT ;  /* 0x000000073c007c0c */ /* 0x000fe2000bfa6270 */
[----:B------:R-:W5:Y:S01]  /*0af0*/  @!P2 LDG.E R13, desc[UR18][R2.64+0x380] ;  /* 0x00038012020da981 */ /* 0x000f62000c1e1900 */
[----:B------:R-:W-:Y:S02]  /*0b00*/  ISETP.GE.AND P3, PT, R61, UR7, PT ;  /* 0x000000073d007c0c */ /* 0x000fe4000bf66270 */
[----:B------:R-:W-:Y:S01]  /*0b10*/  ISETP.GE.AND P2, PT, R62, UR7, PT ;  /* 0x000000073e007c0c */ /* 0x000fe2000bf46270 */
[----:B------:R-:W5:Y:S01]  /*0b20*/  @!P1 LDG.E R12, desc[UR18][R2.64+0x400] ;  /* 0x00040012020c9981 */ /* 0x000f62000c1e1900 */
[----:B------:R-:W-:-:S02]  /*0b30*/  ISETP.GE.AND P1, PT, R63, UR7, PT ;  /* 0x000000073f007c0c */ /* 0x000fc4000bf26270 */
[----:B------:R-:W-:Y:S02]  /*0b40*/  CS2R R16, SRZ ;  /* 0x0000000000107805 */ /* 0x000fe4000001ff00 */
[----:B------:R-:W-:Y:S01]  /*0b50*/  CS2R R18, SRZ ;  /* 0x0000000000127805 */ /* 0x000fe2000001ff00 */
[----:B------:R-:W5:Y:S01]  /*0b60*/  @!P0 LDG.E R15, desc[UR18][R2.64+0x480] ;  /* 0x00048012020f8981 */ /* 0x000f62000c1e1900 */
[----:B------:R-:W-:-:S03]  /*0b70*/  MOV R20, RZ ;  /* 0x000000ff00147202 */ /* 0x000fc60000000f00 */
[----:B------:R-:W5:Y:S04]  /*0b80*/  @!P4 LDG.E R14, desc[UR18][R2.64+0x500] ;  /* 0x00050012020ec981 */ /* 0x000f68000c1e1900 */
[----:B------:R-:W5:Y:S04]  /*0b90*/  @!P6 LDG.E R17, desc[UR18][R2.64+0x580] ;  /* 0x000580120211e981 */ /* 0x000f68000c1e1900 */
[----:B------:R-:W5:Y:S04]  /*0ba0*/  @!P5 LDG.E R16, desc[UR18][R2.64+0x600] ;  /* 0x000600120210d981 */ /* 0x000f68000c1e1900 */
[----:B------:R-:W5:Y:S04]  /*0bb0*/  @!P3 LDG.E R19, desc[UR18][R2.64+0x680] ;  /* 0x000680120213b981 */ /* 0x000f68000c1e1900 */
[----:B------:R-:W5:Y:S04]  /*0bc0*/  @!P2 LDG.E R18, desc[UR18][R2.64+0x700] ;  /* 0x000700120212a981 */ /* 0x000f68000c1e1900 */
[----:B------:R0:W5:Y:S01]  /*0bd0*/  @!P1 LDG.E R20, desc[UR18][R2.64+0x780] ;  /* 0x0007801202149981 */ /* 0x000162000c1e1900 */
[----:B------:R-:W1:Y:S02]  /*0be0*/  S2R R68, SR_LANEID ;  /* 0x0000000000447919 */ /* 0x000e640000000000 */
[----:B-1----:R-:W-:-:S05]  /*0bf0*/  IMAD.IADD R21, R0, 0x1, R68 ;  /* 0x0000000100157824 */ /* 0x002fca00078e0244 */
[C---:B------:R-:W-:Y:S02]  /*0c00*/  LEA.HI.SX32 R23, R21.reuse, R21, 0x1b ;  /* 0x0000001515177211 */ /* 0x040fe400078fdaff */
[C---:B------:R-:W-:Y:S02]  /*0c10*/  IADD3 R22, R21.reuse, 0x20, RZ ;  /* 0x0000002015167810 */ /* 0x040fe40007ffe0ff */
[C---:B------:R-:W-:Y:S02]  /*0c20*/  IADD3 R24, R21.reuse, 0x40, RZ ;  /* 0x0000004015187810 */ /* 0x040fe40007ffe0ff */
[C---:B------:R-:W-:Y:S02]  /*0c30*/  IADD3 R26, R21.reuse, 0x60, RZ ;  /* 0x00000060151a7810 */ /* 0x040fe40007ffe0ff */
[C---:B------:R-:W-:Y:S02]  /*0c40*/  IADD3 R28, R21.reuse, 0x80, RZ ;  /* 0x00000080151c7810 */ /* 0x040fe40007ffe0ff */
[----:B------:R-:W-:-:S02]  /*0c50*/  IADD3 R30, R21, 0xa0, RZ ;  /* 0x000000a0151e7810 */ /* 0x000fc40007ffe0ff */
[----:B------:R-:W-:Y:S02]  /*0c60*/  LEA R100, R23, R88, 0x2 ;  /* 0x0000005817647211 */ /* 0x000fe400078e10ff */
[-C--:B0-----:R-:W-:Y:S02]  /*0c70*/  LEA.HI.SX32 R3, R22, R21.reuse, 0x1b ;  /* 0x0000001516037211 */ /* 0x081fe400078fdaff */
[C---:B------:R-:W-:Y:S02]  /*0c80*/  IADD3 R32, R21.reuse, 0xc0, RZ ;  /* 0x000000c015207810 */ /* 0x040fe40007ffe0ff */
[----:B------:R-:W-:Y:S02]  /*0c90*/  LEA.HI.SX32 R23, R24, R21, 0x1b ;  /* 0x0000001518177211 */ /* 0x000fe400078fdaff */
[C---:B------:R-:W-:Y:S02]  /*0ca0*/  IADD3 R34, R21.reuse, 0xe0, RZ ;  /* 0x000000e015227810 */ /* 0x040fe40007ffe0ff */
[----:B------:R-:W-:-:S02]  /*0cb0*/  IADD3 R36, R21, 0x100, RZ ;  /* 0x0000010015247810 */ /* 0x000fc40007ffe0ff */
[-C--:B------:R-:W-:Y:S02]  /*0cc0*/  LEA.HI.SX32 R25, R26, R21.reuse, 0x1b ;  /* 0x000000151a197211 */ /* 0x080fe400078fdaff */
[-C--:B------:R-:W-:Y:S02]  /*0cd0*/  LEA.HI.SX32 R27, R28, R21.reuse, 0x1b ;  /* 0x000000151c1b7211 */ /* 0x080fe400078fdaff */
[----:B------:R-:W-:Y:S02]  /*0ce0*/  IADD3 R2, R21, 0x120, RZ ;  /* 0x0000012015027810 */ /* 0x000fe40007ffe0ff */
[----:B------:R-:W-:Y:S02]  /*0cf0*/  LEA.HI.SX32 R29, R30, R21, 0x1b ;  /* 0x000000151e1d7211 */ /* 0x000fe400078fdaff */
[----:B------:R-:W-:Y:S01]  /*0d00*/  LEA R99, R3, R88, 0x2 ;  /* 0x0000005803637211 */ /* 0x000fe200078e10ff */
[C---:B------:R-:W-:Y:S01]  /*0d10*/  VIADD R42, R21.reuse, 0x180 ;  /* 0x00000180152a7836 */ /* 0x040fe20000000000 */
[----:B------:R-:W-:-:S02]  /*0d20*/  IADD3 R38, R21, 0x140, RZ ;  /* 0x0000014015267810 */ /* 0x000fc40007ffe0ff */
[-C--:B------:R-:W-:Y:S02]  /*0d30*/  LEA.HI.SX32 R31, R32, R21.reuse, 0x1b ;  /* 0x00000015201f7211 */ /* 0x080fe400078fdaff */
[-C--:B------:R-:W-:Y:S02]  /*0d40*/  LEA R98, R23, R88.reuse, 0x2 ;  /* 0x0000005817627211 */ /* 0x080fe400078e10ff */
[----:B------:R-:W-:Y:S02]  /*0d50*/  IADD3 R40, R21, 0x160, RZ ;  /* 0x0000016015287810 */ /* 0x000fe40007ffe0ff */
[-C--:B------:R-:W-:Y:S02]  /*0d60*/  LEA.HI.SX32 R33, R34, R21.reuse, 0x1b ;  /* 0x0000001522217211 */ /* 0x080fe400078fdaff */
[----:B------:R-:W-:Y:S02]  /*0d70*/  LEA.HI.SX32 R35, R36, R21, 0x1b ;  /* 0x0000001524237211 */ /* 0x000fe400078fdaff */
[----:B------:R-:W-:-:S02]  /*0d80*/  LEA R97, R25, R88, 0x2 ;  /* 0x0000005819617211 */ /* 0x000fc400078e10ff */
[-C--:B------:R-:W-:Y:S02]  /*0d90*/  LEA R96, R27, R88.reuse, 0x2 ;  /* 0x000000581b607211 */ /* 0x080fe400078e10ff */
[----:B------:R-:W-:Y:S02]  /*0da0*/  IADD3 R44, R21, 0x1a0, RZ ;  /* 0x000001a0152c7810 */ /* 0x000fe40007ffe0ff */
[-C--:B------:R-:W-:Y:S02]  /*0db0*/  LEA.HI.SX32 R37, R2, R21.reuse, 0x1b ;  /* 0x0000001502257211 */ /* 0x080fe400078fdaff */
[----:B------:R-:W-:Y:S02]  /*0dc0*/  LEA R95, R29, R88, 0x2 ;  /* 0x000000581d5f7211 */ /* 0x000fe400078e10ff */
[----:B------:R-:W-:Y:S02]  /*0dd0*/  IADD3 R46, R21, 0x1c0, RZ ;  /* 0x000001c0152e7810 */ /* 0x000fe40007ffe0ff */
[----:B------:R-:W-:-:S02]  /*0de0*/  LEA.HI.SX32 R39, R38, R21, 0x1b ;  /* 0x0000001526277211 */ /* 0x000fc400078fdaff */
[-C--:B------:R-:W-:Y:S01]  /*0df0*/  LEA R94, R31, R88.reuse, 0x2 ;  /* 0x000000581f5e7211 */ /* 0x080fe200078e10ff */
[----:B------:R-:W-:Y:S01]  /*0e00*/  IMAD R92, R35, 0x4, R88 ;  /* 0x00000004235c7824 */ /* 0x000fe200078e0258 */
[----:B------:R-:W-:Y:S02]  /*0e10*/  IADD3 R48, R21, 0x1e0, RZ ;  /* 0x000001e015307810 */ /* 0x000fe40007ffe0ff */
[-C--:B------:R-:W-:Y:S02]  /*0e20*/  LEA.HI.SX32 R41, R40, R21.reuse, 0x1b ;  /* 0x0000001528297211 */ /* 0x080fe400078fdaff */
[----:B------:R-:W-:Y:S02]  /*0e30*/  LEA R93, R33, R88, 0x2 ;  /* 0x00000058215d7211 */ /* 0x000fe400078e10ff */
[-C--:B------:R-:W-:Y:S02]  /*0e40*/  LEA.HI.SX32 R43, R42, R21.reuse, 0x1b ;  /* 0x000000152a2b7211 */ /* 0x080fe400078fdaff */
[----:B------:R-:W-:-:S02]  /*0e50*/  LEA.HI.SX32 R45, R44, R21, 0x1b ;  /* 0x000000152c2d7211 */ /* 0x000fc400078fdaff */
[----:B------:R-:W-:Y:S02]  /*0e60*/  LEA R91, R37, R88, 0x2 ;  /* 0x00000058255b7211 */ /* 0x000fe400078e10ff */
[----:B------:R-:W-:Y:S02]  /*0e70*/  LEA R0, R68, R0, 0x4 ;  /* 0x0000000044007211 */ /* 0x000fe400078e20ff */
[-C--:B------:R-:W-:Y:S02]  /*0e80*/  LEA.HI.SX32 R47, R46, R21.reuse, 0x1b ;  /* 0x000000152e2f7211 */ /* 0x080fe400078fdaff */
[-C--:B------:R-:W-:Y:S02]  /*0e90*/  LEA R90, R39, R88.reuse, 0x2 ;  /* 0x00000058275a7211 */ /* 0x080fe400078e10ff */
[----:B------:R-:W-:Y:S02]  /*0ea0*/  LEA.HI.SX32 R21, R48, R21, 0x1b ;  /* 0x0000001530157211 */ /* 0x000fe400078fdaff */
[----:B------:R-:W-:-:S02]  /*0eb0*/  LEA R89, R41, R88, 0x2 ;  /* 0x0000005829597211 */ /* 0x000fc400078e10ff */
[-C--:B------:R-:W-:Y:S02]  /*0ec0*/  LEA R67, R43, R88.reuse, 0x2 ;  /* 0x000000582b437211 */ /* 0x080fe400078e10ff */
[----:B------:R-:W-:Y:S02]  /*0ed0*/  LEA R66, R45, R88, 0x2 ;  /* 0x000000582d427211 */ /* 0x000fe400078e10ff */
[----:B------:R-:W-:Y:S02]  /*0ee0*/  LEA.HI.SX32 R81, R0, R0, 0x1b ;  /* 0x0000000000517211 */ /* 0x000fe400078fdaff */
[-C--:B------:R-:W-:Y:S02]  /*0ef0*/  LEA R65, R47, R88.reuse, 0x2 ;  /* 0x000000582f417211 */ /* 0x080fe400078e10ff */
[-C--:B------:R-:W-:Y:S02]  /*0f00*/  LEA R64, R21, R88.reuse, 0x2 ;  /* 0x0000005815407211 */ /* 0x080fe400078e10ff */
[----:B------:R-:W-:-:S02]  /*0f10*/  LEA R81, R81, R88, 0x2 ;  /* 0x0000005851517211 */ /* 0x000fc400078e10ff */
[----:B------:R-:W-:Y:S02]  /*0f20*/  ISETP.GE.AND P2, PT, R7, UR7, PT ;  /* 0x0000000707007c0c */ /* 0x000fe4000bf46270 */
[----:B------:R-:W-:Y:S02]  /*0f30*/  ISETP.GE.AND P1, PT, R49, UR7, PT ;  /* 0x0000000731007c0c */ /* 0x000fe4000bf26270 */
[----:B------:R-:W-:Y:S02]  /*0f40*/  MOV R2, UR12 ;  /* 0x0000000c00027c02 */ /* 0x000fe40008000f00 */
[----:B------:R-:W-:Y:S02]  /*0f50*/  MOV R3, UR13 ;  /* 0x0000000d00037c02 */ /* 0x000fe40008000f00 */
[----:B------:R-:W-:Y:S02]  /*0f60*/  ISETP.GE.AND P0, PT, R50, UR7, PT ;  /* 0x0000000732007c0c */ /* 0x000fe4000bf06270 */
[----:B------:R-:W-:-:S02]  /*0f70*/  ISETP.GE.AND P4, PT, R51, UR7, PT ;  /* 0x0000000733007c0c */ /* 0x000fc4000bf86270 */
[----:B------:R-:W-:Y:S02]  /*0f80*/  ISETP.GE.AND P6, PT, R52, UR7, PT ;  /* 0x0000000734007c0c */ /* 0x000fe4000bfc6270 */
[----:B------:R-:W-:Y:S02]  /*0f90*/  ISETP.GE.AND P5, PT, R53, UR7, PT ;  /* 0x0000000735007c0c */ /* 0x000fe4000bfa6270 */
[----:B------:R-:W-:Y:S01]  /*0fa0*/  ISETP.GE.AND P3, PT, R54, UR7, PT ;  /* 0x0000000736007c0c */ /* 0x000fe2000bf66270 */
[----:B------:R-:W-:Y:S01]  /*0fb0*/  IMAD.MOV.U32 R0, RZ, RZ, RZ ;  /* 0x000000ffff007224 */ /* 0x000fe200078e00ff */
[----:B--2---:R-:W-:Y:S04]  /*0fc0*/  STS [R100], R4 ;  /* 0x0000000464007388 */ /* 0x004fe80000000800 */
[----:B---3--:R0:W-:Y:S04]  /*0fd0*/  STS [R99+0x80], R6 ;  /* 0x0000800663007388 */ /* 0x0081e80000000800 */
[----:B----4-:R-:W-:Y:S04]  /*0fe0*/  STS [R98+0x100], R5 ;  /* 0x0001000562007388 */ /* 0x010fe80000000800 */
[----:B-----5:R-:W-:Y:S04]  /*0ff0*/  STS [R97+0x180], R9 ;  /* 0x0001800961007388 */ /* 0x020fe80000000800 */
[----:B------:R1:W-:Y:S04]  /*1000*/  STS [R96+0x200], R8 ;  /* 0x0002000860007388 */ /* 0x0003e80000000800 */
[----:B------:R-:W-:Y:S04]  /*1010*/  STS [R95+0x280], R11 ;  /* 0x0002800b5f007388 */ /* 0x000fe80000000800 */
        /* <DEDUP_REMOVED lines=9> */
[----:B------:R5:W-:Y:S01]  /*10b0*/  STS [R64+0x780], R20 ;  /* 0x0007801440007388 */ /* 0x000be20000000800 */
[----:B------:R-:W-:-:S03]  /*10c0*/  NOP ;  /* 0x0000000000007918 */ /* 0x000fc60000000000 */
[----:B------:R-:W-:Y:S04]  /*10d0*/  LDS R140, [R81] ;  /* 0x00000000518c7984 */ /* 0x000fe80000000800 */
[----:B------:R-:W-:Y:S04]  /*10e0*/  LDS R80, [R81+0x4] ;  /* 0x0000040051507984 */ /* 0x000fe80000000800 */
        /* <DEDUP_REMOVED lines=13> */
[----:B------:R-:W-:Y:S01]  /*11c0*/  LDS R68, [R81+0x3c] ;  /* 0x00003c0051447984 */ /* 0x000fe20000000800 */
[----:B0-----:R-:W-:Y:S01]  /*11d0*/  HFMA2.MMA R6, -RZ, RZ, 0, 0 ;  /* 0x00000000ff067435 */ /* 0x001fe200000001ff */
[----:B-1----:R-:W-:Y:S01]  /*11e0*/  CS2R R8, SRZ ;  /* 0x0000000000087805 */ /* 0x002fe2000001ff00 */
[----:B------:R-:W-:Y:S01]  /*11f0*/  IMAD.WIDE R4, R7, 0x4, R2 ;  /* 0x0000000407047825 */ /* 0x000fe200078e0202 */
[----:B------:R-:W-:Y:S01]  /*1200*/  BAR.SYNC.DEFER_BLOCKING 0x0 ;  /* 0x0000000000007b1d */ /* 0x000fe20000010000 */
[----:B--2---:R-:W-:-:S02]  /*1210*/  CS2R R10, SRZ ;  /* 0x00000000000a7805 */ /* 0x004fc4000001ff00 */
[----:B---3--:R-:W-:Y:S02]  /*1220*/  CS2R R12, SRZ ;  /* 0x00000000000c7805 */ /* 0x008fe4000001ff00 */
[----:B----4-:R-:W-:Y:S02]  /*1230*/  CS2R R14, SRZ ;  /* 0x00000000000e7805 */ /* 0x010fe4000001ff00 */
[----:B-----5:R-:W-:Y:S02]  /*1240*/  CS2R R16, SRZ ;  /* 0x0000000000107805 */ /* 0x020fe4000001ff00 */
[----:B------:R-:W-:Y:S01]  /*1250*/  CS2R R18, SRZ ;  /* 0x0000000000127805 */ /* 0x000fe2000001ff00 */
[----:B------:R-:W2:Y:S01]  /*1260*/  @!P2 LDG.E R6, desc[UR18][R4.64] ;  /* 0x000000120406a981 */ /* 0x000ea2000c1e1900 */
[----:B------:R-:W-:-:S03]  /*1270*/  ISETP.GE.AND P2, PT, R55, UR7, PT ;  /* 0x0000000737007c0c */ /* 0x000fc6000bf46270 */
[----:B------:R-:W3:Y:S01]  /*1280*/  @!P1 LDG.E R9, desc[UR18][R4.64+0x80] ;  /* 0x0000801204099981 */ /* 0x000ee2000c1e1900 */
[----:B------:R-:W-:-:S03]  /*1290*/  ISETP.GE.AND P1, PT, R56, UR7, PT ;  /* 0x0000000738007c0c */ /* 0x000fc6000bf26270 */
[----:B------:R-:W4:Y:S01]  /*12a0*/  @!P0 LDG.E R8, desc[UR18][R4.64+0x100] ;  /* 0x0001001204088981 */ /* 0x000f22000c1e1900 */
[----:B------:R-:W-:-:S03]  /*12b0*/  ISETP.GE.AND P0, PT, R57, UR7, PT ;  /* 0x0000000739007c0c */ /* 0x000fc6000bf06270 */
[----:B------:R-:W5:Y:S01]  /*12c0*/  @!P4 LDG.E R11, desc[UR18][R4.64+0x180] ;  /* 0x00018012040bc981 */ /* 0x000f62000c1e1900 */
        /* <DEDUP_REMOVED lines=10> */
[----:B------:R-:W-:Y:S02]  /*1370*/  ISETP.GE.AND P1, PT, R63, UR7, PT ;  /* 0x000000073f007c0c */ /* 0x000fe4000bf26270 */
[----:B------:R-:W-:Y:S01]  /*1380*/  CS2R R20, SRZ ;  /* 0x0000000000147805 */ /* 0x000fe2000001ff00 */
[----:B------:R-:W5:Y:S04]  /*1390*/  @!P0 LDG.E R16, desc[UR18][R4.64+0x480] ;  /* 0x0004801204108981 */ /* 0x000f68000c1e1900 */
[----:B------:R-:W5:Y:S04]  /*13a0*/  @!P4 LDG.E R0, desc[UR18][R4.64+0x500] ;  /* 0x000500120400c981 */ /* 0x000f68000c1e1900 */
[----:B------:R-:W5:Y:S04]  /*13b0*/  @!P6 LDG.E R18, desc[UR18][R4.64+0x580] ;  /* 0x000580120412e981 */ /* 0x000f68000c1e1900 */
[----:B------:R-:W5:Y:S04]  /*13c0*/  @!P5 LDG.E R17, desc[UR18][R4.64+0x600] ;  /* 0x000600120411d981 */ /* 0x000f68000c1e1900 */
[----:B------:R-:W5:Y:S04]  /*13d0*/  @!P3 LDG.E R20, desc[UR18][R4.64+0x680] ;  /* 0x000680120414b981 */ /* 0x000f68000c1e1900 */
[----:B------:R-:W5:Y:S04]  /*13e0*/  @!P2 LDG.E R19, desc[UR18][R4.64+0x700] ;  /* 0x000700120413a981 */ /* 0x000f68000c1e1900 */
[----:B------:R0:W5:Y:S01]  /*13f0*/  @!P1 LDG.E R21, desc[UR18][R4.64+0x780] ;  /* 0x0007801204159981 */ /* 0x000162000c1e1900 */
[----:B------:R-:W-:-:S02]  /*1400*/  ISETP.GE.AND P2, PT, R50, UR7, PT ;  /* 0x0000000732007c0c */ /* 0x000fc4000bf46270 */
[----:B------:R-:W-:Y:S02]  /*1410*/  ISETP.GE.AND P1, PT, R7, UR7, PT ;  /* 0x0000000707007c0c */ /* 0x000fe4000bf26270 */
[----:B------:R-:W-:Y:S02]  /*1420*/  MOV R2, UR14 ;  /* 0x0000000e00027c02 */ /* 0x000fe40008000f00 */
[----:B------:R-:W-:Y:S02]  /*1430*/  MOV R3, UR15 ;  /* 0x0000000f00037c02 */ /* 0x000fe40008000f00 */
[----:B0-----:R-:W-:Y:S02]  /*1440*/  CS2R R4, SRZ ;  /* 0x0000000000047805 */ /* 0x001fe4000001ff00 */
[----:B------:R-:W-:Y:S01]  /*1450*/  ISETP.GE.AND P0, PT, R49, UR7, PT ;  /* 0x0000000731007c0c */ /* 0x000fe2000bf06270 */
[----:B------:R-:W-:Y:S01]  /*1460*/  IMAD.WIDE R2, R7, 0x4, R2 ;  /* 0x0000000407027825 */ /* 0x000fe200078e0202 */
[----:B------:R-:W-:-:S02]  /*1470*/  ISETP.GE.AND P4, PT, R52, UR7, PT ;  /* 0x0000000734007c0c */ /* 0x000fc4000bf86270 */
[----:B------:R-:W-:Y:S02]  /*1480*/  ISETP.GE.AND P6, PT, R51, UR7, PT ;  /* 0x0000000733007c0c */ /* 0x000fe4000bfc6270 */
[----:B------:R-:W-:Y:S02]  /*1490*/  ISETP.GE.AND P5, PT, R54, UR7, PT ;  /* 0x0000000736007c0c */ /* 0x000fe4000bfa6270 */
[----:B------:R-:W-:Y:S01]  /*14a0*/  ISETP.GE.AND P3, PT, R53, UR7, PT ;  /* 0x0000000735007c0c */ /* 0x000fe2000bf66270 */
[----:B------:R-:W-:Y:S04]  /*14b0*/  STL [R1+0x80], R100 ;  /* 0x0000806401007387 */ /* 0x000fe80000100800 */
        /* <DEDUP_REMOVED lines=15> */
[----:B------:R-:W5:Y:S04]  /*15b0*/  LDL.LU R22, [R1+0x88] ;  /* 0x0000880001167983 */ /* 0x000f680000300800 */
[----:B--2---:R-:W-:Y:S04]  /*15c0*/  STS [R100], R6 ;  /* 0x0000000664007388 */ /* 0x004fe80000000800 */
[----:B---3--:R-:W-:Y:S04]  /*15d0*/  STS [R99+0x80], R9 ;  /* 0x0000800963007388 */ /* 0x008fe80000000800 */
[----:B----4-:R-:W-:Y:S04]  /*15e0*/  STS [R98+0x100], R8 ;  /* 0x0001000862007388 */ /* 0x010fe80000000800 */
[----:B-----5:R-:W-:Y:S04]  /*15f0*/  STS [R97+0x180], R11 ;  /* 0x0001800b61007388 */ /* 0x020fe80000000800 */
[----:B------:R-:W-:Y:S04]  /*1600*/  STS [R96+0x200], R10 ;  /* 0x0002000a60007388 */ /* 0x000fe80000000800 */
[----:B------:R-:W-:Y:S04]  /*1610*/  STS [R95+0x280], R13 ;  /* 0x0002800d5f007388 */ /* 0x000fe80000000800 */
[----:B------:R-:W-:Y:S04]  /*1620*/  STS [R94+0x300], R12 ;  /* 0x0003000c5e007388 */ /* 0x000fe80000000800 */
[----:B------:R-:W-:Y:S04]  /*1630*/  STS [R93+0x380], R15 ;  /* 0x0003800f5d007388 */ /* 0x000fe80000000800 */
[----:B------:R-:W-:Y:S04]  /*1640*/  STS [R92+0x400], R14 ;  /* 0x0004000e5c007388 */ /* 0x000fe80000000800 */
[----:B------:R-:W-:Y:S04]  /*1650*/  STS [R91+0x480], R16 ;  /* 0x000480105b007388 */ /* 0x000fe80000000800 */
[----:B------:R0:W-:Y:S04]  /*1660*/  STS [R90+0x500], R0 ;  /* 0x000500005a007388 */ /* 0x0001e80000000800 */
[----:B------:R1:W-:Y:S04]  /*1670*/  STS [R89+0x580], R18 ;  /* 0x0005801259007388 */ /* 0x0003e80000000800 */
[----:B------:R2:W-:Y:S04]  /*1680*/  STS [R67+0x600], R17 ;  /* 0x0006001143007388 */ /* 0x0005e80000000800 */
[----:B------:R-:W-:Y:S04]  /*1690*/  STS [R66+0x680], R20 ;  /* 0x0006801442007388 */ /* 0x000fe80000000800 */
[----:B------:R-:W-:Y:S04]  /*16a0*/  STS [R65+0x700], R19 ;  /* 0x0007001341007388 */ /* 0x000fe80000000800 */
[----:B------:R-:W-:Y:S01]  /*16b0*/  STS [R64+0x780], R21 ;  /* 0x0007801540007388 */ /* 0x000fe20000000800 */
[----:B------:R-:W-:-:S03]  /*16c0*/  NOP ;  /* 0x0000000000007918 */ /* 0x000fc60000000000 */
[----:B------:R-:W3:Y:S04]  /*16d0*/  LDS R40, [R81] ;  /* 0x0000000051287984 */ /* 0x000ee80000000800 */
[----:B------:R-:W4:Y:S04]  /*16e0*/  LDS R43, [R81+0x4] ;  /* 0x00000400512b7984 */ /* 0x000f280000000800 */
[----:B------:R-:W-:Y:S04]  /*16f0*/  LDS R160, [R81+0x8] ;  /* 0x0000080051a07984 */ /* 0x000fe80000000800 */
[----:B------:R-:W5:Y:S04]  /*1700*/  LDS R82, [R81+0xc] ;  /* 0x00000c0051527984 */ /* 0x000f680000000800 */
        /* <DEDUP_REMOVED lines=11> */
[----:B------:R-:W-:Y:S01]  /*17c0*/  LDS R141, [R81+0x3c] ;  /* 0x00003c00518d7984 */ /* 0x000fe20000000800 */
[----:B------:R-:W-:Y:S01]  /*17d0*/  BAR.SYNC.DEFER_BLOCKING 0x0 ;  /* 0x0000000000007b1d */ /* 0x000fe20000010000 */
[----:B0-----:R-:W-:-:S02]  /*17e0*/  MOV R0, RZ ;  /* 0x000000ff00007202 */ /* 0x001fc40000000f00 */
[----:B------:R-:W-:Y:S02]  /*17f0*/  CS2R R6, SRZ ;  /* 0x0000000000067805 */ /* 0x000fe4000001ff00 */
[----:B------:R-:W-:Y:S02]  /*1800*/  CS2R R8, SRZ ;  /* 0x0000000000087805 */ /* 0x000fe4000001ff00 */
[----:B------:R-:W-:Y:S02]  /*1810*/  CS2R R10, SRZ ;  /* 0x00000000000a7805 */ /* 0x000fe4000001ff00 */
[----:B------:R-:W-:Y:S01]  /*1820*/  CS2R R12, SRZ ;  /* 0x00000000000c7805 */ /* 0x000fe2000001ff00 */
        /* <DEDUP_REMOVED lines=19> */
[----:B-1----:R-:W-:Y:S01]  /*1960*/  HFMA2.MMA R18, -RZ, RZ, 0, 0 ;  /* 0x00000000ff127435 */ /* 0x002fe200000001ff */
[----:B--2---:R-:W-:Y:S01]  /*1970*/  CS2R R16, SRZ ;  /* 0x0000000000107805 */ /* 0x004fe2000001ff00 */
[----:B------:R-:W2:Y:S04]  /*1980*/  @!P0 LDG.E R13, desc[UR18][R2.64+0x480] ;  /* 0x00048012020d8981 */ /* 0x000ea8000c1e1900 */
[----:B------:R-:W2:Y:S04]  /*1990*/  @!P4 LDG.E R12, desc[UR18][R2.64+0x500] ;  /* 0x00050012020cc981 */ /* 0x000ea8000c1e1900 */
[----:B------:R-:W2:Y:S04]  /*19a0*/  @!P6 LDG.E R15, desc[UR18][R2.64+0x580] ;  /* 0x00058012020fe981 */ /* 0x000ea8000c1e1900 */
[----:B------:R-:W2:Y:S04]  /*19b0*/  @!P5 LDG.E R14, desc[UR18][R2.64+0x600] ;  /* 0x00060012020ed981 */ /* 0x000ea8000c1e1900 */
[----:B------:R-:W2:Y:S04]  /*19c0*/  @!P3 LDG.E R17, desc[UR18][R2.64+0x680] ;  /* 0x000680120211b981 */ /* 0x000ea8000c1e1900 */
[----:B------:R-:W2:Y:S04]  /*19d0*/  @!P2 LDG.E R16, desc[UR18][R2.64+0x700] ;  /* 0x000700120210a981 */ /* 0x000ea8000c1e1900 */
[----:B------:R-:W2:Y:S04]  /*19e0*/  @!P1 LDG.E R18, desc[UR18][R2.64+0x780] ;  /* 0x0007801202129981 */ /* 0x000ea8000c1e1900 */
[----:B---3--:R-:W-:Y:S04]  /*19f0*/  STL [R1], R40 ;  /* 0x0000002801007387 */ /* 0x008fe80000100800 */
[----:B----4-:R-:W-:Y:S04]  /*1a00*/  STL [R1+0x1c], R43 ;  /* 0x00001c2b01007387 */ /* 0x010fe80000100800 */
[----:B-----5:R-:W-:Y:S04]  /*1a10*/  STL [R1+0x18], R82 ;  /* 0x0000185201007387 */ /* 0x020fe80000100800 */
[----:B------:R-:W-:Y:S04]  /*1a20*/  STL [R1+0x14], R83 ;  /* 0x0000145301007387 */ /* 0x000fe80000100800 */
[----:B------:R-:W-:Y:S04]  /*1a30*/  STL [R1+0x10], R84 ;  /* 0x0000105401007387 */ /* 0x000fe80000100800 */
[----:B------:R-:W-:Y:S04]  /*1a40*/  STL [R1+0xc], R85 ;  /* 0x00000c5501007387 */ /* 0x000fe80000100800 */
[----:B------:R-:W-:Y:S04]  /*1a50*/  STL [R1+0x8], R86 ;  /* 0x0000085601007387 */ /* 0x000fe80000100800 */
[----:B------:R-:W-:Y:S01]  /*1a60*/  STL [R1+0x4], R87 ;  /* 0x0000045701007387 */ /* 0x000fe20000100800 */
[----:B------:R-:W-:-:S02]  /*1a70*/  HFMA2.MMA R52, -RZ, RZ, 0, 0 ;  /* 0x00000000ff347435 */ /* 0x000fc400000001ff */
[----:B------:R-:W-:Y:S01]  /*1a80*/  HFMA2.MMA R33, -RZ, RZ, 0, 0 ;  /* 0x00000000ff217435 */ /* 0x000fe200000001ff */
[----:B------:R-:W-:Y:S02]  /*1a90*/  MOV R54, RZ ;  /* 0x000000ff00367202 */ /* 0x000fe40000000f00 */
[----:B------:R-:W-:Y:S02]  /*1aa0*/  CS2R R48, SRZ ;  /* 0x0000000000307805 */ /* 0x000fe4000001ff00 */
[----:B------:R-:W-:Y:S02]  /*1ab0*/  MOV R51, RZ ;  /* 0x000000ff00337202 */ /* 0x000fe40000000f00 */
[----:B------:R-:W-:Y:S02]  /*1ac0*/  CS2R R46, SRZ ;  /* 0x00000000002e7805 */ /* 0x000fe4000001ff00 */
[----:B------:R-:W-:Y:S02]  /*1ad0*/  CS2R R44, SRZ ;  /* 0x00000000002c7805 */ /* 0x000fe4000001ff00 */
[----:B------:R-:W-:-:S02]  /*1ae0*/  CS2R R38, SRZ ;  /* 0x0000000000267805 */ /* 0x000fc4000001ff00 */
[----:B------:R-:W-:Y:S02]  /*1af0*/  CS2R R36, SRZ ;  /* 0x0000000000247805 */ /* 0x000fe4000001ff00 */
[----:B------:R-:W-:Y:S01]  /*1b00*/  CS2R R34, SRZ ;  /* 0x0000000000227805 */ /* 0x000fe2000001ff00 */
[----:B------:R0:W-:Y:S04]  /*1b10*/  STS [R100], R4 ;  /* 0x0000000464007388 */ /* 0x0001e80000000800 */
[----:B------:R-:W-:Y:S04]  /*1b20*/  STS [R99+0x80], R0 ;  /* 0x0000800063007388 */ /* 0x000fe80000000800 */
[----:B------:R-:W-:Y:S01]  /*1b30*/  STS [R98+0x100], R5 ;  /* 0x0001000562007388 */ /* 0x000fe20000000800 */
[----:B0-----:R-:W0:Y:S03]  /*1b40*/  LDC R4, c[0x0][0x21c] ;  /* 0x00008700ff047b82 */ /* 0x001e260000000800 */
[----:B------:R-:W-:Y:S04]  /*1b50*/  STS [R97+0x180], R7 ;  /* 0x0001800761007388 */ /* 0x000fe80000000800 */
[----:B------:R-:W-:Y:S04]  /*1b60*/  STS [R96+0x200], R6 ;  /* 0x0002000660007388 */ /* 0x000fe80000000800 */
[----:B------:R-:W-:Y:S04]  /*1b70*/  STS [R95+0x280], R9 ;  /* 0x000280095f007388 */ /* 0x000fe80000000800 */
[----:B------:R-:W-:Y:S04]  /*1b80*/  STS [R94+0x300], R8 ;  /* 0x000300085e007388 */ /* 0x000fe80000000800 */
[----:B------:R-:W-:Y:S04]  /*1b90*/  STS [R93+0x380], R11 ;  /* 0x0003800b5d007388 */ /* 0x000fe80000000800 */
[----:B------:R-:W-:Y:S04]  /*1ba0*/  STS [R92+0x400], R10 ;  /* 0x0004000a5c007388 */ /* 0x000fe80000000800 */
[----:B--2---:R-:W-:Y:S04]  /*1bb0*/  STS [R91+0x480], R13 ;  /* 0x0004800d5b007388 */ /* 0x004fe80000000800 */
[----:B------:R-:W-:Y:S04]  /*1bc0*/  STS [R90+0x500], R12 ;  /* 0x0005000c5a007388 */ /* 0x000fe80000000800 */
[----:B------:R-:W-:Y:S04]  /*1bd0*/  STS [R89+0x580], R15 ;  /* 0x0005800f59007388 */ /* 0x000fe80000000800 */
[----:B------:R-:W-:Y:S04]  /*1be0*/  STS [R67+0x600], R14 ;  /* 0x0006000e43007388 */ /* 0x000fe80000000800 */
[----:B------:R-:W-:Y:S04]  /*1bf0*/  STS [R66+0x680], R17 ;  /* 0x0006801142007388 */ /* 0x000fe80000000800 */
[----:B------:R-:W-:Y:S04]  /*1c00*/  STS [R65+0x700], R16 ;  /* 0x0007001041007388 */ /* 0x000fe80000000800 */
[----:B------:R-:W-:Y:S01]  /*1c10*/  STS [R64+0x780], R18 ;  /* 0x0007801240007388 */ /* 0x000fe20000000800 */
[----:B------:R-:W-:-:S03]  /*1c20*/  NOP ;  /* 0x0000000000007918 */ /* 0x000fc60000000000 */
[----:B------:R-:W1:Y:S04]  /*1c30*/  LDS R0, [R81] ;  /* 0x0000000051007984 */ /* 0x000e680000000800 */
[----:B------:R-:W2:Y:S04]  /*1c40*/  LDS R67, [R81+0x4] ;  /* 0x0000040051437984 */ /* 0x000ea80000000800 */
[----:B------:R-:W3:Y:S04]  /*1c50*/  LDS R66, [R81+0x8] ;  /* 0x0000080051427984 */ /* 0x000ee80000000800 */
[----:B------:R-:W4:Y:S04]  /*1c60*/  LDS R65, [R81+0xc] ;  /* 0x00000c0051417984 */ /* 0x000f280000000800 */
[----:B------:R-:W5:Y:S04]  /*1c70*/  LDS R64, [R81+0x10] ;  /* 0x0000100051407984 */ /* 0x000f680000000800 */
[----:B------:R-:W0:Y:S04]  /*1c80*/  LDS R63, [R81+0x14] ;  /* 0x00001400513f7984 */ /* 0x000e280000000800 */
[----:B------:R-:W0:Y:S04]  /*1c90*/  LDS R62, [R81+0x18] ;  /* 0x00001800513e7984 */ /* 0x000e280000000800 */
[----:B------:R-:W0:Y:S04]  /*1ca0*/  LDS R61, [R81+0x1c] ;  /* 0x00001c00513d7984 */ /* 0x000e280000000800 */
[----:B------:R-:W0:Y:S04]  /*1cb0*/  LDS R60, [R81+0x20] ;  /* 0x00002000513c7984 */ /* 0x000e280000000800 */
[----:B------:R-:W0:Y:S04]  /*1cc0*/  LDS R59, [R81+0x24] ;  /* 0x00002400513b7984 */ /* 0x000e280000000800 */
[----:B------:R-:W0:Y:S01]  /*1cd0*/  LDS R58, [R81+0x28] ;  /* 0x00002800513a7984 */ /* 0x000e220000000800 */
[----:B-1----:R-:W-:-:S03]  /*1ce0*/  FFMA.FTZ R3, R140, R0, R22 ;  /* 0x000000008c037223 */ /* 0x002fc60000010016 */
[----:B------:R-:W1:Y:S01]  /*1cf0*/  LDS R57, [R81+0x2c] ;  /* 0x00002c0051397984 */ /* 0x000e620000000800 */
[----:B--2---:R-:W-:-:S03]  /*1d00*/  FFMA.FTZ R2, R80, R67, R3 ;  /* 0x0000004350027223 */ /* 0x004fc60000010003 */
[----:B------:R-:W2:Y:S01]  /*1d10*/  LDS R56, [R81+0x30] ;  /* 0x0000300051387984 */ /* 0x000ea20000000800 */
[----:B---3--:R-:W-:-:S03]  /*1d20*/  FFMA.FTZ R2, R139, R66, R2 ;  /* 0x000000428b027223 */ /* 0x008fc60000010002 */
[----:B------:R-:W3:Y:S01]  /*1d30*/  LDS R55, [R81+0x34] ;  /* 0x0000340051377984 */ /* 0x000ee20000000800 */
[----:B----4-:R-:W-:-:S03]  /*1d40*/  FFMA.FTZ R3, R79, R65, R2 ;  /* 0x000000414f037223 */ /* 0x010fc60000010002 */
[----:B------:R-:W4:Y:S01]  /*1d50*/  LDS R53, [R81+0x38] ;  /* 0x0000380051357984 */ /* 0x000f220000000800 */
[----:B-----5:R-:W-:-:S03]  /*1d60*/  FFMA.FTZ R3, R138, R64, R3 ;  /* 0x000000408a037223 */ /* 0x020fc60000010003 */
[----:B------:R-:W5:Y:S01]  /*1d70*/  LDS R50, [R81+0x3c] ;  /* 0x00003c0051327984 */ /* 0x000f620000000800 */
[----:B0-----:R-:W-:-:S04]  /*1d80*/  FFMA.FTZ R2, R78, R63, R3 ;  /* 0x0000003f4e027223 */ /* 0x001fc80000010003 */
[----:B------:R-:W-:-:S04]  /*1d90*/  FFMA.FTZ R3, R77, R62, R2 ;  /* 0x0000003e4d037223 */ /* 0x000fc80000010002 */
[----:B------:R-:W-:-:S04]  /*1da0*/  FFMA.FTZ R2, R76, R61, R3 ;  /* 0x0000003d4c027223 */ /* 0x000fc80000010003 */
[----:B------:R-:W-:-:S04]  /*1db0*/  FFMA.FTZ R3, R75, R60, R2 ;  /* 0x0000003c4b037223 */ /* 0x000fc80000010002 */
[----:B------:R-:W-:-:S04]  /*1dc0*/  FFMA.FTZ R2, R74, R59, R3 ;  /* 0x0000003b4a027223 */ /* 0x000fc80000010003 */
[----:B------:R-:W-:-:S04]  /*1dd0*/  FFMA.FTZ R3, R73, R58, R2 ;  /* 0x0000003a49037223 */ /* 0x000fc80000010002 */
[----:B-1----:R-:W-:-:S04]  /*1de0*/  FFMA.FTZ R2, R72, R57, R3 ;  /* 0x0000003948027223 */ /* 0x002fc80000010003 */
[----:B--2---:R-:W-:-:S04]  /*1df0*/  FFMA.FTZ R3, R71, R56, R2 ;  /* 0x0000003847037223 */ /* 0x004fc80000010002 */
[----:B---3--:R-:W-:-:S04]  /*1e00*/  FFMA.FTZ R2, R70, R55, R3 ;  /* 0x0000003746027223 */ /* 0x008fc80000010003 */
[----:B----4-:R-:W-:-:S04]  /*1e10*/  FFMA.FTZ R3, R69, R53, R2 ;  /* 0x0000003545037223 */ /* 0x010fc80000010002 */
[----:B-----5:R-:W-:-:S05]  /*1e20*/  FFMA.FTZ R2, R68, R50, R3 ;  /* 0x0000003244027223 */ /* 0x020fca0000010003 */
[----:B------:R0:W-:Y:S01]  /*1e30*/  STL [R1+0x88], R2 ;  /* 0x0000880201007387 */ /* 0x0001e20000100800 */
[----:B------:R-:W-:Y:S01]  /*1e40*/  ISETP.GE.AND P0, PT, R4, 0x1, PT ;  /* 0x000000010400780c */ /* 0x000fe20003f06270 */
[----:B------:R-:W-:Y:S01]  /*1e50*/  FMUL.FTZ R32, R0, UR4 ;  /* 0x0000000400207c20 */ /* 0x000fe20008410000 */
        /* <DEDUP_REMOVED lines=15> */
[----:B------:R-:W-:Y:S06]  /*1f50*/  BAR.SYNC.DEFER_BLOCKING 0x0 ;  /* 0x0000000000007b1d */ /* 0x000fec0000010000 */
[----:B0-----:R-:W-:Y:S05]  /*1f60*/  @!P0 BRA `(.L_x_1) ;  /* 0x0000002800e08947 */ /* 0x001fea0003800000 */
[----:B------:R-:W-:Y:S01]  /*1f70*/  FADD.FTZ R9, R40, UR5 ;  /* 0x0000000528097e21 */ /* 0x000fe20008010000 */
[----:B------:R-:W-:Y:S01]  /*1f80*/  FADD.FTZ R40, R143, UR5 ;  /* 0x000000058f287e21 */ /* 0x000fe20008010000 */
[----:B------:R-:W-:Y:S01]  /*1f90*/  FADD.FTZ R41, R141, UR5 ;  /* 0x000000058d297e21 */ /* 0x000fe20008010000 */
[----:B------:R-:W-:Y:S01]  /*1fa0*/  FADD.FTZ R10, R43, UR5 ;  /* 0x000000052b0a7e21 */ /* 0x000fe20008010000 */
[----:B------:R-:W-:Y:S01]  /*1fb0*/  FADD.FTZ R11, R82, UR5 ;  /* 0x00000005520b7e21 */ /* 0x000fe20008010000 */
[----:B------:R-:W-:Y:S01]  /*1fc0*/  FMUL.FTZ R3, R71, R40 ;  /* 0x0000002847037220 */ /* 0x000fe20000410000 */
[----:B------:R-:W-:Y:S01]  /*1fd0*/  FMUL.FTZ R40, R68, R41 ;  /* 0x0000002944287220 */ /* 0x000fe20000410000 */
[----:B------:R-:W-:Y:S01]  /*1fe0*/  FMUL.FTZ R41, R80, R10 ;  /* 0x0000000a50297220 */ /* 0x000fe20000410000 */
[----:B------:R-:W-:Y:S01]  /*1ff0*/  FADD.FTZ R12, R83, UR5 ;  /* 0x00000005530c7e21 */ /* 0x000fe20008010000 */
[----:B------:R-:W-:Y:S01]  /*2000*/  FADD.FTZ R13, R84, UR5 ;  /* 0x00000005540d7e21 */ /* 0x000fe20008010000 */
[----:B------:R-:W-:Y:S01]  /*2010*/  FADD.FTZ R42, R156, UR5 ;  /* 0x000000059c2a7e21 */ /* 0x000fe20008010000 */
[----:B------:R0:W-:Y:S01]  /*2020*/  STL [R1+0x20], R40 ;  /* 0x0000202801007387 */ /* 0x0001e20000100800 */
[----:B------:R-:W-:Y:S01]  /*2030*/  FADD.FTZ R14, R85, UR5 ;  /* 0x00000005550e7e21 */ /* 0x000fe20008010000 */
[----:B------:R-:W-:Y:S01]  /*2040*/  FADD.FTZ R15, R86, UR5 ;  /* 0x00000005560f7e21 */ /* 0x000fe20008010000 */
[----:B------:R-:W-:Y:S01]  /*2050*/  FADD.FTZ R16, R87, UR5 ;  /* 0x0000000557107e21 */ /* 0x000fe20008010000 */
[----:B------:R1:W-:Y:S01]  /*2060*/  STL [R1+0x3c], R41 ;  /* 0x00003c2901007387 */ /* 0x0003e20000100800 */
[----:B------:R-:W-:Y:S01]  /*2070*/  FMUL.FTZ R5, R75, R42 ;  /* 0x0000002a4b057220 */ /* 0x000fe20000410000 */
[----:B------:R-:W-:Y:S01]  /*2080*/  FMUL.FTZ R42, R74, R14 ;  /* 0x0000000e4a2a7220 */ /* 0x000fe20000410000 */
[----:B------:R-:W-:Y:S01]  /*2090*/  UIADD3 UR50, UR16, -0x1, URZ ;  /* 0xffffffff10327890 */ /* 0x000fe2000fffe03f */
[----:B------:R-:W-:Y:S01]  /*20a0*/  FADD.FTZ R8, R160, UR5 ;  /* 0x00000005a0087e21 */ /* 0x000fe20008010000 */
[----:B------:R-:W-:Y:S01]  /*20b0*/  ULEA.HI UR40, UR16, UR16, URZ, 0x1 ;  /* 0x0000001010287291 */ /* 0x000fe2000f8f083f */
[----:B0-----:R-:W-:Y:S01]  /*20c0*/  FMUL.FTZ R40, R79, R11 ;  /* 0x0000000b4f287220 */ /* 0x001fe20000410000 */
[----:B------:R-:W-:Y:S01]  /*20d0*/  ULEA.HI UR41, UR50, UR50, URZ, 0x1 ;  /* 0x0000003232297291 */ /* 0x000fe2000f8f083f */
[----:B------:R-:W-:Y:S01]  /*20e0*/  FADD.FTZ R7, R158, UR5 ;  /* 0x000000059e077e21 */ /* 0x000fe20008010000 */
[----:B------:R-:W-:Y:S01]  /*20f0*/  FADD.FTZ R6, R157, UR5 ;  /* 0x000000059d067e21 */ /* 0x000fe20008010000 */
[----:B-1----:R-:W-:Y:S01]  /*2100*/  FMUL.FTZ R41, R78, R12 ;  /* 0x0000000c4e297220 */ /* 0x002fe20000410000 */
[----:B------:R0:W-:Y:S01]  /*2110*/  STL [R1+0x38], R40 ;  /* 0x0000382801007387 */ /* 0x0001e20000100800 */
[----:B------:R-:W-:Y:S01]  /*2120*/  FADD.FTZ R4, R144, UR5 ;  /* 0x0000000590047e21 */ /* 0x000fe20008010000 */
[----:B------:R-:W-:Y:S01]  /*2130*/  FADD.FTZ R2, R142, UR5 ;  /* 0x000000058e027e21 */ /* 0x000fe20008010000 */
[----:B------:R-:W-:Y:S01]  /*2140*/  ULOP3.LUT UR40, UR40, 0xfffffe, URZ, 0xc0, !UPT ;  /* 0x00fffffe28287892 */ /* 0x000fe2000f8ec03f */
[----:B------:R1:W-:Y:S01]  /*2150*/  STL [R1+0x34], R41 ;  /* 0x0000342901007387 */ /* 0x0003e20000100800 */
[----:B------:R-:W-:Y:S01]  /*2160*/  ULOP3.LUT UR41, UR41, 0xfffffe, URZ, 0xc0, !UPT ;  /* 0x00fffffe29297892 */ /* 0x000fe2000f8ec03f */
[----:B------:R-:W-:-:S02]  /*2170*/  MOV R54, RZ ;  /* 0x000000ff00367202 */ /* 0x000fc40000000f00 */
[----:B------:R-:W-:Y:S02]  /*2180*/  CS2R R48, SRZ ;  /* 0x0000000000307805 */ /* 0x000fe4000001ff00 */
[----:B------:R-:W-:Y:S02]  /*2190*/  MOV R52, RZ ;  /* 0x000000ff00347202 */ /* 0x000fe40000000f00 */
[----:B------:R-:W-:Y:S01]  /*21a0*/  CS2R R46, SRZ ;  /* 0x00000000002e7805 */ /* 0x000fe2000001ff00 */
[----:B0-----:R-:W-:Y:S01]  /*21b0*/  FMUL.FTZ R40, R76, R13 ;  /* 0x0000000d4c287220 */ /* 0x001fe20000410000 */
[----:B------:R-:W-:Y:S02]  /*21c0*/  MOV R51, RZ ;  /* 0x000000ff00337202 */ /* 0x000fe40000000f00 */
[----:B------:R-:W-:Y:S02]  /*21d0*/  CS2R R44, SRZ ;  /* 0x00000000002c7805 */ /* 0x000fe4000001ff00 */
[----:B------:R-:W-:Y:S01]  /*21e0*/  CS2R R38, SRZ ;  /* 0x0000000000267805 */ /* 0x000fe2000001ff00 */
[----:B-1----:R-:W-:Y:S01]  /*21f0*/  FMUL.FTZ R41, R72, R15 ;  /* 0x0000000f48297220 */ /* 0x002fe20000410000 */
[----:B------:R0:W-:Y:S01]  /*2200*/  STL [R1+0x30], R40 ;  /* 0x0000302801007387 */ /* 0x0001e20000100800 */
[----:B------:R-:W-:-:S02]  /*2210*/  CS2R R36, SRZ ;  /* 0x0000000000247805 */ /* 0x000fc4000001ff00 */
[----:B------:R-:W-:Y:S02]  /*2220*/  CS2R R34, SRZ ;  /* 0x0000000000227805 */ /* 0x000fe4000001ff00 */
[----:B------:R-:W-:Y:S01]  /*2230*/  MOV R33, RZ ;  /* 0x000000ff00217202 */ /* 0x000fe20000000f00 */
[----:B------:R1:W-:Y:S01]  /*2240*/  STL [R1+0x2c], R42 ;  /* 0x00002c2a01007387 */ /* 0x0003e20000100800 */
[----:B------:R-:W-:Y:S01]  /*2250*/  FMUL.FTZ R9, R140, R9 ;  /* 0x000000098c097220 */ /* 0x000fe20000410000 */
[----:B------:R-:W-:Y:S01]  /*2260*/  FMUL.FTZ R8, R139, R8 ;  /* 0x000000088b087220 */ /* 0x000fe20000410000 */
[----:B------:R-:W-:Y:S01]  /*2270*/  FMUL.FTZ R7, R138, R7 ;  /* 0x000000078a077220 */ /* 0x000fe20000410000 */
[----:B------:R1:W-:Y:S01]  /*2280*/  STL [R1+0x28], R41 ;  /* 0x0000282901007387 */ /* 0x0003e20000100800 */
[----:B------:R-:W-:Y:S01]  /*2290*/  FMUL.FTZ R6, R77, R6 ;  /* 0x000000064d067220 */ /* 0x000fe20000410000 */
[----:B0-----:R-:W-:Y:S01]  /*22a0*/  FMUL.FTZ R40, R70, R16 ;  /* 0x0000001046287220 */ /* 0x001fe20000410000 */
[----:B------:R-:W-:Y:S01]  /*22b0*/  FMUL.FTZ R4, R73, R4 ;  /* 0x0000000449047220 */ /* 0x000fe20000410000 */
[----:B------:R-:W-:Y:S01]  /*22c0*/  FMUL.FTZ R2, R69, R2 ;  /* 0x0000000245027220 */ /* 0x000fe20000410000 */
[----:B------:R-:W-:-:S02]  /*22d0*/  UIADD3 UR49, UR16, -UR40, URZ ;  /* 0x8000002810317290 */ /* 0x000fc4000fffe03f */
[----:B------:R1:W-:Y:S01]  /*22e0*/  STL [R1+0x24], R40 ;  /* 0x0000242801007387 */ /* 0x0003e20000100800 */
[----:B------:R-:W-:Y:S01]  /*22f0*/  UIADD3 UR50, UR50, -UR41, URZ ;  /* 0x8000002932327290 */ /* 0x000fe2000fffe03f */
[----:B------:R-:W-:Y:S01]  /*2300*/  UMOV UR7, URZ ;  /* 0x0000003f00077c82 */ /* 0x000fe20008000000 */
[----:B------:R-:W-:Y:S01]  /*2310*/  ULDC UR17, c[0x0][0x224] ;  /* 0x0000890000117ab9 */ /* 0x000fe20000000800 */
[----:B------:R-:W-:Y:S01]  /*2320*/  ULDC UR48, c[0x0][0x21c] ;  /* 0x0000870000307ab9 */ /* 0x000fe20000000800 */
[----:B------:R-:W-:Y:S01]  /*2330*/  ULDC.64 UR26, c[0x0][0x2e0] ;  /* 0x0000b800001a7ab9 */ /* 0x000fe20000000a00 */
[----:B------:R-:W-:Y:S01]  /*2340*/  ULDC.64 UR28, c[0x0][0x270] ;  /* 0x00009c00001c7ab9 */ /* 0x000fe20000000a00 */
[----:B------:R-:W-:Y:S01]  /*2350*/  ULDC.64 UR30, c[0x0][0x268] ;  /* 0x00009a00001e7ab9 */ /* 0x000fe20000000a00 */
[----:B------:R-:W-:Y:S01]  /*2360*/  ULDC.64 UR32, c[0x0][0x2d8] ;  /* 0x0000b60000207ab9 */ /* 0x000fe20000000a00 */
[----:B------:R-:W-:Y:S01]  /*2370*/  ULDC.64 UR34, c[0x0][0x250] ;  /* 0x0000940000227ab9 */ /* 0x000fe20000000a00 */
[----:B------:R-:W-:Y:S01]  /*2380*/  ULDC.64 UR36, c[0x0][0x248] ;  /* 0x0000920000247ab9 */ /* 0x000fe20000000a00 */
[----:B------:R-:W-:Y:S01]  /*2390*/  ULDC.64 UR38, c[0x0][0x2d0] ;  /* 0x0000b40000267ab9 */ /* 0x000fe20000000a00 */
[----:B------:R-:W-:Y:S01]  /*23a0*/  ULDC.64 UR40, c[0x0][0x238] ;  /* 0x00008e0000287ab9 */ /* 0x000fe20000000a00 */
[----:B-1----:R-:W-:-:S05]  /*23b0*/  ULDC.64 UR42, c[0x0][0x230] ;  /* 0x00008c00002a7ab9 */ /* 0x002fca0000000a00 */
.L_x_13:
[----:B------:R-:W-:Y:S01]  /*23c0*/  USHF.R.S32.HI UR51, URZ, 0x1f, UR8 ;  /* 0x0000001f3f337899 */ /* 0x000fe20008011408 */
[----:B------:R-:W2:Y:S03]  /*23d0*/  LDL R43, [R1] ;  /* 0x00000000012b7983 */ /* 0x000ea60000100800 */
[----:B------:R-:W-:Y:S01]  /*23e0*/  UIMAD UR46, UR51, UR42, URZ ;  /* 0x0000002a332e72a4 */ /* 0x000fe2000f8e023f */
[----:B------:R-:W3:Y:S01]  /*23f0*/  LDL R94, [R1+0x1c] ;  /* 0x00001c00015e7983 */ /* 0x000ee20000100800 */
[----:B------:R-:W-:Y:S02]  /*2400*/  UIMAD.WIDE.U32 UR44, UR8, UR42, URZ ;  /* 0x0000002a082c72a5 */ /* 0x000fe4000f8e003f */
[----:B------:R-:W-:Y:S02]  /*2410*/  UIMAD UR46, UR8, UR43, UR46 ;  /* 0x0000002b082e72a4 */ /* 0x000fe4000f8e022e */
[----:B------:R-:W-:Y:S01]  /*2420*/  USHF.R.S32.HI UR52, URZ, 0x1f, UR7 ;  /* 0x0000001f3f347899 */ /* 0x000fe20008011407 */
[----:B0-----:R-:W0:Y:S01]  /*2430*/  S2R R161, SR_TID.X ;  /* 0x0000000000a17919 */ /* 0x001e220000002100 */
[----:B------:R-:W-:-:S02]  /*2440*/  UIADD3 UR45, UR45, UR46, URZ ;  /* 0x0000002e2d2d7290 */ /* 0x000fc4000fffe03f */
[----:B------:R-:W-:Y:S01]  /*2450*/  UIMAD UR46, UR52, UR40, URZ ;  /* 0x00000028342e72a4 */ /* 0x000fe2000f8e023f */
[----:B------:R-:W-:Y:S01]  /*2460*/  MOV R42, UR16 ;  /* 0x00000010002a7c02 */ /* 0x000fe20008000f00 */
[----:B------:R-:W-:Y:S01]  /*2470*/  UIMAD.WIDE.U32 UR44, UR7, UR40, UR44 ;  /* 0x00000028072c72a5 */ /* 0x000fe2000f8e002c */
[----:B-1----:R-:W-:Y:S01]  /*2480*/  MOV R83, UR50 ;  /* 0x0000003200537c02 */ /* 0x002fe20008000f00 */
[----:B------:R-:W-:Y:S01]  /*2490*/  UIMAD UR46, UR7, UR41, UR46 ;  /* 0x00000029072e72a4 */ /* 0x000fe2000f8e022e */
[----:B------:R-:W4:Y:S03]  /*24a0*/  LDL R90, [R1+0x10] ;  /* 0x00001000015a7983 */ /* 0x000f260000100800 */
[----:B------:R-:W-:Y:S01]  /*24b0*/  UIADD3 UR45, UR45, UR46, URZ ;  /* 0x0000002e2d2d7290 */ /* 0x000fe2000fffe03f */
[----:B------:R-:W4:Y:S01]  /*24c0*/  LDL R93, [R1+0x18] ;  /* 0x00001800015d7983 */ /* 0x000f220000100800 */
[----:B------:R-:W-:-:S03]  /*24d0*/  ULEA UR46, UP0, UR44, UR38, 0x2 ;  /* 0x000000262c2e7291 */ /* 0x000fc6000f80103f */
[----:B------:R-:W4:Y:S01]  /*24e0*/  LDL R92, [R1+0x14] ;  /* 0x00001400015c7983 */ /* 0x000f220000100800 */
[----:B------:R-:W-:Y:S02]  /*24f0*/  ULEA.HI.X UR44, UR44, UR39, UR45, 0x2, UP0 ;  /* 0x000000272c2c7291 */ /* 0x000fe400080f142d */
[----:B------:R-:W-:Y:S01]  /*2500*/  IMAD.U32 R40, RZ, RZ, UR46 ;  /* 0x0000002eff287e24 */ /* 0x000fe2000f8e00ff */
[----:B------:R-:W4:Y:S03]  /*2510*/  LDL R91, [R1+0xc] ;  /* 0x00000c00015b7983 */ /* 0x000f260000100800 */
[----:B------:R-:W-:-:S05]  /*2520*/  MOV R41, UR44 ;  /* 0x0000002c00297c02 */ /* 0x000fca0008000f00 */
[----:B------:R1:W3:Y:S01]  /*2530*/  LDG.E R40, desc[UR18][R40.64] ;  /* 0x0000001228287981 */ /* 0x0002e2000c1e1900 */
[----:B------:R-:W-:Y:S02]  /*2540*/  UIMAD UR53, UR51, UR36, URZ ;  /* 0x00000024333572a4 */ /* 0x000fe4000f8e023f */
[----:B------:R-:W-:Y:S01]  /*2550*/  UIMAD.WIDE.U32 UR46, UR8, UR36, URZ ;  /* 0x00000024082e72a5 */ /* 0x000fe2000f8e003f */
[C---:B0-----:R-:W-:Y:S01]  /*2560*/  LOP3.LUT P0, RZ, R161.reuse, 0x1f, RZ, 0xc0, !PT ;  /* 0x0000001fa1ff7812 */ /* 0x041fe2000780c0ff */
[----:B------:R-:W-:Y:S01]  /*2570*/  UIMAD UR53, UR8, UR37, UR53 ;  /* 0x00000025083572a4 */ /* 0x000fe2000f8e0235 */
[C---:B------:R-:W-:Y:S01]  /*2580*/  ISETP.NE.AND P1, PT, R161.reuse, RZ, PT ;  /* 0x000000ffa100720c */ /* 0x040fe20003f25270 */
[----:B------:R-:W-:Y:S01]  /*2590*/  UIMAD UR51, UR51, UR30, URZ ;  /* 0x0000001e333372a4 */ /* 0x000fe2000f8e023f */
[----:B------:R-:W-:Y:S01]  /*25a0*/  ISETP.LT.OR P2, PT, R42, 0x2, P0 ;  /* 0x000000022a00780c */ /* 0x000fe20000741670 */
[----:B------:R-:W-:Y:S01]  /*25b0*/  UIADD3 UR47, UR47, UR53, URZ ;  /* 0x000000352f2f7290 */ /* 0x000fe2000fffe03f */
[----:B------:R-:W-:Y:S01]  /*25c0*/  MOV R84, 0x100 ;  /* 0x0000010000547802 */ /* 0x000fe20000000f00 */
[----:B------:R-:W-:Y:S01]  /*25d0*/  UIMAD.WIDE.U32 UR44, UR8, UR30, URZ ;  /* 0x0000001e082c72a5 */ /* 0x000fe2000f8e003f */
[----:B------:R-:W-:Y:S01]  /*25e0*/  MOV R86, UR16 ;  /* 0x0000001000567c02 */ /* 0x000fe20008000f00 */
[----:B------:R-:W-:Y:S01]  /*25f0*/  UIMAD UR51, UR8, UR31, UR51 ;  /* 0x0000001f083372a4 */ /* 0x000fe2000f8e0233 */
[----:B------:R-:W-:Y:S01]  /*2600*/  IADD3 R85, R161, 0x200, RZ ;  /* 0x00000200a1557810 */ /* 0x000fe20007ffe0ff */
[----:B------:R-:W-:-:S02]  /*2610*/  UIMAD UR54, UR52, UR34, URZ ;  /* 0x00000022343672a4 */ /* 0x000fc4000f8e023f */
[----:B------:R-:W-:Y:S02]  /*2620*/  UIMAD UR52, UR52, UR28, URZ ;  /* 0x0000001c343472a4 */ /* 0x000fe4000f8e023f */
[----:B------:R-:W-:Y:S02]  /*2630*/  UIADD3 UR45, UR45, UR51, URZ ;  /* 0x000000332d2d7290 */ /* 0x000fe4000fffe03f */
[----:B------:R-:W0:Y:S01]  /*2640*/  @!P2 LDC R87, c[0x0][0x21c] ;  /* 0x00008700ff57ab82 */ /* 0x000e220000000800 */
[----:B------:R-:W-:Y:S02]  /*2650*/  UIMAD UR51, UR7, UR35, UR54 ;  /* 0x00000023073372a4 */ /* 0x000fe4000f8e0236 */
[----:B------:R-:W-:Y:S02]  /*2660*/  UIMAD UR52, UR7, UR29, UR52 ;  /* 0x0000001d073472a4 */ /* 0x000fe4000f8e0234 */
[----:B------:R-:W-:Y:S02]  /*2670*/  UIMAD.WIDE.U32 UR46, UR7, UR34, UR46 ;  /* 0x00000022072e72a5 */ /* 0x000fe4000f8e002e */
[----:B------:R-:W-:-:S02]  /*2680*/  UIMAD.WIDE.U32 UR44, UR7, UR28, UR44 ;  /* 0x0000001c072c72a5 */ /* 0x000fc4000f8e002c */
[----:B------:R-:W-:Y:S02]  /*2690*/  UIADD3 UR51, UR47, UR51, URZ ;  /* 0x000000332f337290 */ /* 0x000fe4000fffe03f */
[----:B------:R-:W-:Y:S02]  /*26a0*/  UIADD3 UR52, UR45, UR52, URZ ;  /* 0x000000342d347290 */ /* 0x000fe4000fffe03f */
[----:B------:R-:W-:Y:S02]  /*26b0*/  ULEA UR47, UP0, UR46, UR32, 0x2 ;  /* 0x000000202e2f7291 */ /* 0x000fe4000f80103f */
[----:B------:R-:W-:Y:S01]  /*26c0*/  ULEA UR45, UP1, UR44, UR26, 0x2 ;  /* 0x0000001a2c2d7291 */ /* 0x000fe2000f82103f */
[----:B------:R-:W-:Y:S01]  /*26d0*/  @!P1 IMAD R85, R83, R84, UR7 ;  /* 0x0000000753559e24 */ /* 0x000fe2000f8e0254 */
[----:B------:R-:W-:Y:S01]  /*26e0*/  ULEA.HI.X UR46, UR46, UR33, UR51, 0x2, UP0 ;  /* 0x000000212e2e7291 */ /* 0x000fe200080f1433 */
[----:B------:R-:W-:Y:S01]  /*26f0*/  @!P2 IADD3 R84, R86, -0x2, RZ ;  /* 0xfffffffe5654a810 */ /* 0x000fe20007ffe0ff */
[----:B------:R-:W-:-:S02]  /*2700*/  ULEA.HI.X UR44, UR44, UR27, UR52, 0x2, UP1 ;  /* 0x0000001b2c2c7291 */ /* 0x000fc400088f1434 */
[----:B------:R-:W-:Y:S02]  /*2710*/  MOV R42, UR45 ;  /* 0x0000002d002a7c02 */ /* 0x000fe40008000f00 */
[----:B-1----:R-:W-:Y:S01]  /*2720*/  MOV R41, UR46 ;  /* 0x0000002e00297c02 */ /* 0x002fe20008000f00 */
[----:B0-----:R-:W-:Y:S01]  /*2730*/  @!P2 IMAD R86, R84, R87, UR7 ;  /* 0x000000075456ae24 */ /* 0x001fe2000f8e0257 */
[----:B------:R-:W-:Y:S01]  /*2740*/  LEA R84, R85, R88, 0x2 ;  /* 0x0000005855547211 */ /* 0x000fe200078e10ff */
[----:B------:R-:W-:Y:S02]  /*2750*/  IMAD.MOV.U32 R89, RZ, RZ, 0x8 ;  /* 0x00000008ff597424 */ /* 0x000fe400078e00ff */
[----:B------:R-:W-:Y:S01]  /*2760*/  FADD.FTZ R119, R160, UR5 ;  /* 0x00000005a0777e21 */ /* 0x000fe20008010000 */
[----:B------:R-:W-:Y:S01]  /*2770*/  FADD.FTZ R115, R158, UR5 ;  /* 0x000000059e737e21 */ /* 0x000fe20008010000 */
[----:B------:R-:W4:Y:S01]  /*2780*/  LDL R87, [R1+0x2c] ;  /* 0x00002c0001577983 */ /* 0x000f220000100800 */
[----:B--2---:R-:W-:Y:S01]  /*2790*/  FADD.FTZ R121, R43, UR5 ;  /* 0x000000052b797e21 */ /* 0x004fe20008010000 */
[----:B---3--:R-:W-:-:S13]  /*27a0*/  R2UR UR53, R40 ;  /* 0x00000000283572ca */ /* 0x008fda00000e0000 */
[----:B------:R-:W-:-:S05]  /*27b0*/  MOV R82, UR53 ;  /* 0x0000003500527c02 */ /* 0x000fca0008000f00 */
[----:B------:R-:W-:-:S04]  /*27c0*/  FMUL.FTZ R82, R82, 1.4426950216293334961 ;  /* 0x3fb8aa3b52527820 */ /* 0x000fc80000410000 */
[----:B------:R-:W-:-:S06]  /*27d0*/  FMUL.FTZ R145, R121, R82 ;  /* 0x0000005279917220 */ /* 0x000fcc0000410000 */
[----:B------:R-:W0:Y:S01]  /*27e0*/  MUFU.EX2 R145, R145 ;  /* 0x0000009100917308 */ /* 0x000e220000000800 */
[----:B------:R-:W-:Y:S02]  /*27f0*/  MOV R40, UR47 ;  /* 0x0000002f00287c02 */ /* 0x000fe40008000f00 */
[----:B------:R-:W-:-:S03]  /*2800*/  MOV R43, UR44 ;  /* 0x0000002c002b7c02 */ /* 0x000fc60008000f00 */
[----:B------:R1:W2:Y:S04]  /*2810*/  LDG.E R137, desc[UR18][R40.64] ;  /* 0x0000001228897981 */ /* 0x0002a8000c1e1900 */
[----:B------:R3:W2:Y:S04]  /*2820*/  LDG.E R83, desc[UR18][R42.64] ;  /* 0x000000122a537981 */ /* 0x0006a8000c1e1900 */
[----:B0-----:R0:W-:Y:S01]  /*2830*/  STS [R84+0x2b60], R145 ;  /* 0x002b609154007388 */ /* 0x0011e20000000800 */
[----:B-1----:R-:W-:Y:S01]  /*2840*/  HFMA2.MMA R41, -RZ, RZ, 0, 0 ;  /* 0x00000000ff297435 */ /* 0x002fe200000001ff */
[----:B------:R-:W-:Y:S01]  /*2850*/  MOV R40, 0x3f800000 ;  /* 0x3f80000000287802 */ /* 0x000fe20000000f00 */
[----:B---3--:R-:W-:Y:S01]  /*2860*/  @!P2 IMAD.WIDE R42, R86, R89, UR20 ;  /* 0x00000014562aae25 */ /* 0x008fe2000f8e0259 */
[----:B------:R-:W-:Y:S06]  /*2870*/  BAR.SYNC.DEFER_BLOCKING 0x0 ;  /* 0x0000000000007b1d */ /* 0x000fec0000010000 */
[----:B------:R-:W3:Y:S04]  /*2880*/  LDL R86, [R1+0x38] ;  /* 0x0000380001567983 */ /* 0x000ee80000100800 */
[----:B0-----:R-:W2:Y:S01]  /*2890*/  LDL R84, [R1+0x34] ;  /* 0x0000340001547983 */ /* 0x001ea20000100800 */
[----:B------:R-:W-:Y:S01]  /*28a0*/  FADD.FTZ R120, R94, UR5 ;  /* 0x000000055e787e21 */ /* 0x000fe20008010000 */
[----:B----4-:R-:W-:-:S02]  /*28b0*/  FADD.FTZ R109, R90, UR5 ;  /* 0x000000055a6d7e21 */ /* 0x010fc40008010000 */
[----:B------:R-:W4:Y:S01]  /*28c0*/  LDL R90, [R1+0x4] ;  /* 0x00000400015a7983 */ /* 0x000f220000100800 */
[----:B------:R-:W-:Y:S01]  /*28d0*/  FMUL.FTZ R116, R119, R82 ;  /* 0x0000005277747220 */ /* 0x000fe20000410000 */
[----:B------:R-:W-:Y:S02]  /*28e0*/  FADD.FTZ R117, R93, UR5 ;  /* 0x000000055d757e21 */ /* 0x000fe40008010000 */
[----:B------:R-:W4:Y:S04]  /*28f0*/  LDL R89, [R1+0x30] ;  /* 0x0000300001597983 */ /* 0x000f280000100800 */
[----:B------:R0:W5:Y:S04]  /*2900*/  @!P2 LDG.E.64 R40, desc[UR18][R42.64] ;  /* 0x000000122a28a981 */ /* 0x000168000c1e1b00 */
[----:B------:R-:W3:Y:S04]  /*2910*/  LDL R43, [R1+0x8] ;  /* 0x00000800012b7983 */ /* 0x000ee80000100800 */
[----:B------:R-:W0:Y:S01]  /*2920*/  LDL R42, [R1+0x3c] ;  /* 0x00003c00012a7983 */ /* 0x000e220000100800 */
[C---:B------:R-:W-:Y:S01]  /*2930*/  FMUL.FTZ R118, R82.reuse, R120 ;  /* 0x0000007852767220 */ /* 0x040fe20000410000 */
[----:B------:R-:W-:Y:S01]  /*2940*/  FMUL.FTZ R114, R82, R117 ;  /* 0x0000007552727220 */ /* 0x000fe20000410000 */
[----:B------:R-:W-:Y:S01]  /*2950*/  MUFU.EX2 R116, R116 ;  /* 0x0000007400747308 */ /* 0x000fe20000000800 */
[----:B------:R-:W-:Y:S01]  /*2960*/  FMUL.FTZ R112, R115, R82 ;  /* 0x0000005273707220 */ /* 0x000fe20000410000 */
[----:B------:R-:W-:-:S06]  /*2970*/  FADD.FTZ R113, R92, UR5 ;  /* 0x000000055c717e21 */ /* 0x000fcc0008010000 */
[----:B------:R-:W0:Y:S01]  /*2980*/  MUFU.EX2 R118, R118 ;  /* 0x0000007600767308 */ /* 0x000e220000000800 */
[----:B------:R-:W-:-:S07]  /*2990*/  FMUL.FTZ R110, R82, R113 ;  /* 0x00000071526e7220 */ /* 0x000fce0000410000 */
[----:B------:R-:W1:Y:S08]  /*29a0*/  MUFU.EX2 R114, R114 ;  /* 0x0000007200727308 */ /* 0x000e700000000800 */
[----:B------:R-:W1:Y:S08]  /*29b0*/  MUFU.EX2 R112, R112 ;  /* 0x0000007000707308 */ /* 0x000e700000000800 */
[----:B------:R-:W2:Y:S01]  /*29c0*/  MUFU.EX2 R110, R110 ;  /* 0x0000006e006e7308 */ /* 0x000ea20000000800 */
[----:B------:R-:W-:Y:S01]  /*29d0*/  FADD.FTZ R111, R157, UR5 ;  /* 0x000000059d6f7e21 */ /* 0x000fe20008010000 */
[----:B---3--:R-:W-:Y:S01]  /*29e0*/  FADD.FTZ R101, R43, UR5 ;  /* 0x000000052b657e21 */ /* 0x008fe20008010000 */
[----:B0-----:R-:W-:-:S02]  /*29f0*/  FFMA.FTZ R43, R9, R118, R42 ;  /* 0x00000076092b7223 */ /* 0x001fc4000001002a */
[----:B------:R-:W3:Y:S02]  /*2a00*/  LDL R42, [R1+0x28] ;  /* 0x00002800012a7983 */ /* 0x000ee40000100800 */
[----:B------:R-:W-:-:S04]  /*2a10*/  FFMA.FTZ R43, R116, R43, R8 ;  /* 0x0000002b742b7223 */ /* 0x000fc80000010008 */
[----:B-1----:R-:W-:Y:S02]  /*2a20*/  FFMA.FTZ R43, R114, R43, R86 ;  /* 0x0000002b722b7223 */ /* 0x002fe40000010056 */
[----:B------:R-:W3:Y:S02]  /*2a30*/  LDL R86, [R1+0x24] ;  /* 0x0000240001567983 */ /* 0x000ee40000100800 */
[----:B------:R-:W-:-:S04]  /*2a40*/  FFMA.FTZ R43, R112, R43, R7 ;  /* 0x0000002b702b7223 */ /* 0x000fc80000010007 */
[----:B--2---:R-:W-:Y:S02]  /*2a50*/  FFMA.FTZ R43, R110, R43, R84 ;  /* 0x0000002b6e2b7223 */ /* 0x004fe40000010054 */
[----:B------:R-:W2:Y:S01]  /*2a60*/  LDL R84, [R1+0x20] ;  /* 0x0000200001547983 */ /* 0x000ea20000100800 */
[----:B------:R-:W-:Y:S01]  /*2a70*/  FMUL.FTZ R108, R111, R82 ;  /* 0x000000526f6c7220 */ /* 0x000fe20000410000 */
[----:B------:R-:W-:Y:S01]  /*2a80*/  FMUL.FTZ R85, R145, R118 ;  /* 0x0000007691557220 */ /* 0x000fe20000410000 */
[----:B------:R-:W-:Y:S01]  /*2a90*/  FMUL.FTZ R106, R82, R109 ;  /* 0x0000006d526a7220 */ /* 0x000fe20000410000 */
[----:B------:R-:W-:Y:S01]  /*2aa0*/  FADD.FTZ R107, R156, UR5 ;  /* 0x000000059c6b7e21 */ /* 0x000fe20008010000 */
[----:B------:R-:W-:Y:S01]  /*2ab0*/  ISETP.NE.AND P2, PT, R161, 0x7f, PT ;  /* 0x0000007fa100780c */ /* 0x000fe20003f45270 */
[----:B------:R-:W-:Y:S01]  /*2ac0*/  FMUL.FTZ R85, R116, R85 ;  /* 0x0000005574557220 */ /* 0x000fe20000410000 */
[----:B------:R-:W0:Y:S01]  /*2ad0*/  MUFU.EX2 R108, R108 ;  /* 0x0000006c006c7308 */ /* 0x000e220000000800 */
[----:B------:R-:W-:Y:S01]  /*2ae0*/  FMUL.FTZ R104, R107, R82 ;  /* 0x000000526b687220 */ /* 0x000fe20000410000 */
[----:B------:R-:W-:Y:S01]  /*2af0*/  FADD.FTZ R105, R91, UR5 ;  /* 0x000000055b697e21 */ /* 0x000fe20008010000 */
[----:B------:R-:W-:Y:S01]  /*2b00*/  FMUL.FTZ R85, R114, R85 ;  /* 0x0000005572557220 */ /* 0x000fe20000410000 */
[----:B------:R-:W-:-:S02]  /*2b10*/  FADD.FTZ R103, R144, UR5 ;  /* 0x0000000590677e21 */ /* 0x000fc40008010000 */
[----:B------:R-:W-:Y:S02]  /*2b20*/  FMUL.FTZ R102, R82, R105 ;  /* 0x0000006952667220 */ /* 0x000fe40000410000 */
[----:B------:R-:W1:Y:S01]  /*2b30*/  MUFU.EX2 R106, R106 ;  /* 0x0000006a006a7308 */ /* 0x000e620000000800 */
[----:B------:R-:W-:Y:S01]  /*2b40*/  FMUL.FTZ R85, R112, R85 ;  /* 0x0000005570557220 */ /* 0x000fe20000410000 */
[----:B------:R-:W-:Y:S01]  /*2b50*/  FMUL.FTZ R100, R103, R82 ;  /* 0x0000005267647220 */ /* 0x000fe20000410000 */
[----:B----4-:R-:W-:Y:S01]  /*2b60*/  FADD.FTZ R97, R90, UR5 ;  /* 0x000000055a617e21 */ /* 0x010fe20008010000 */
[----:B------:R-:W-:-:S04]  /*2b70*/  @P2 LEA R90, R161, R88, 0x2 ;  /* 0x00000058a15a2211 */ /* 0x000fc800078e10ff */
[----:B------:R-:W4:Y:S01]  /*2b80*/  MUFU.EX2 R104, R104 ;  /* 0x0000006800687308 */ /* 0x000f220000000800 */
[----:B------:R-:W-:Y:S01]  /*2b90*/  FMUL.FTZ R85, R110, R85 ;  /* 0x000000556e557220 */ /* 0x000fe20000410000 */
[----:B------:R-:W-:Y:S01]  /*2ba0*/  FMUL.FTZ R98, R82, R101 ;  /* 0x0000006552627220 */ /* 0x000fe20000410000 */
[----:B------:R-:W-:Y:S01]  /*2bb0*/  FADD.FTZ R99, R143, UR5 ;  /* 0x000000058f637e21 */ /* 0x000fe20008010000 */
[----:B0-----:R-:W-:-:S04]  /*2bc0*/  FFMA.FTZ R43, R108, R43, R6 ;  /* 0x0000002b6c2b7223 */ /* 0x001fc80000010006 */
[----:B------:R-:W0:Y:S01]  /*2bd0*/  MUFU.EX2 R102, R102 ;  /* 0x0000006600667308 */ /* 0x000e220000000800 */
[----:B------:R-:W-:Y:S01]  /*2be0*/  FMUL.FTZ R85, R108, R85 ;  /* 0x000000556c557220 */ /* 0x000fe20000410000 */
[----:B------:R-:W2:Y:S01]  /*2bf0*/  @P2 LDS R90, [R90+0x3364] ;  /* 0x003364005a5a2984 */ /* 0x000ea20000000800 */
[----:B------:R-:W-:-:S05]  /*2c00*/  FMUL.FTZ R96, R99, R82 ;  /* 0x0000005263607220 */ /* 0x000fca0000410000 */
[----:B------:R-:W0:Y:S01]  /*2c10*/  MUFU.EX2 R100, R100 ;  /* 0x0000006400647308 */ /* 0x000e220000000800 */
[C---:B-1----:R-:W-:Y:S01]  /*2c20*/  FMUL.FTZ R85, R106.reuse, R85 ;  /* 0x000000556a557220 */ /* 0x042fe20000410000 */
[----:B------:R-:W-:Y:S01]  /*2c30*/  FFMA.FTZ R43, R106, R43, R89 ;  /* 0x0000002b6a2b7223 */ /* 0x000fe20000010059 */
[----:B------:R-:W-:Y:S01]  /*2c40*/  FMUL.FTZ R94, R82, R97 ;  /* 0x00000061525e7220 */ /* 0x000fe20000410000 */
[----:B------:R-:W-:-:S04]  /*2c50*/  FADD.FTZ R95, R142, UR5 ;  /* 0x000000058e5f7e21 */ /* 0x000fc80008010000 */
[----:B------:R-:W1:Y:S01]  /*2c60*/  MUFU.EX2 R98, R98 ;  /* 0x0000006200627308 */ /* 0x000e620000000800 */
[C---:B----4-:R-:W-:Y:S01]  /*2c70*/  FMUL.FTZ R85, R104.reuse, R85 ;  /* 0x0000005568557220 */ /* 0x050fe20000410000 */
[----:B------:R-:W-:Y:S01]  /*2c80*/  FFMA.FTZ R43, R104, R43, R5 ;  /* 0x0000002b682b7223 */ /* 0x000fe20000010005 */
[----:B------:R-:W-:Y:S01]  /*2c90*/  FMUL.FTZ R92, R95, R82 ;  /* 0x000000525f5c7220 */ /* 0x000fe20000410000 */
[----:B------:R-:W-:-:S04]  /*2ca0*/  FADD.FTZ R93, R141, UR5 ;  /* 0x000000058d5d7e21 */ /* 0x000fc80008010000 */
[----:B------:R-:W4:Y:S01]  /*2cb0*/  MUFU.EX2 R96, R96 ;  /* 0x0000006000607308 */ /* 0x000f220000000800 */
[C---:B0-----:R-:W-:Y:S01]  /*2cc0*/  FMUL.FTZ R85, R102.reuse, R85 ;  /* 0x0000005566557220 */ /* 0x041fe20000410000 */
[----:B------:R-:W-:Y:S01]  /*2cd0*/  FFMA.FTZ R43, R102, R43, R87 ;  /* 0x0000002b662b7223 */ /* 0x000fe20000010057 */
[----:B------:R-:W-:-:S05]  /*2ce0*/  FMUL.FTZ R91, R93, R82 ;  /* 0x000000525d5b7220 */ /* 0x000fca0000410000 */
[----:B------:R-:W0:Y:S01]  /*2cf0*/  MUFU.EX2 R94, R94 ;  /* 0x0000005e005e7308 */ /* 0x000e220000000800 */
[C---:B------:R-:W-:Y:S01]  /*2d00*/  FMUL.FTZ R85, R100.reuse, R85 ;  /* 0x0000005564557220 */ /* 0x040fe20000410000 */
[----:B------:R-:W-:-:S06]  /*2d10*/  FFMA.FTZ R43, R100, R43, R4 ;  /* 0x0000002b642b7223 */ /* 0x000fcc0000010004 */
[----:B------:R-:W0:Y:S01]  /*2d20*/  MUFU.EX2 R92, R92 ;  /* 0x0000005c005c7308 */ /* 0x000e220000000800 */
[----:B-1----:R-:W-:-:S07]  /*2d30*/  FMUL.FTZ R85, R98, R85 ;  /* 0x0000005562557220 */ /* 0x002fce0000410000 */
[----:B------:R-:W1:Y:S01]  /*2d40*/  MUFU.EX2 R91, R91 ;  /* 0x0000005b005b7308 */ /* 0x000e620000000800 */
[----:B----4-:R-:W-:Y:S01]  /*2d50*/  FMUL.FTZ R85, R96, R85 ;  /* 0x0000005560557220 */ /* 0x010fe20000410000 */
[----:B------:R-:W-:Y:S01]  /*2d60*/  LEA.HI R89, R161, R161, RZ, 0x1e ;  /* 0x000000a1a1597211 */ /* 0x000fe200078ff0ff */
[----:B------:R-:W-:Y:S01]  /*2d70*/  BSSY B0, `(.L_x_2) ;  /* 0x0000013000007945 */ /* 0x000fe20003800000 */
[----:B------:R-:W-:Y:S02]  /*2d80*/  FMUL.FTZ R137, R137, R83 ;  /* 0x0000005389897220 */ /* 0x000fe40000410000 */
[----:B------:R-:W-:Y:S01]  /*2d90*/  LEA R89, R89, R88, 0x3 ;  /* 0x0000005859597211 */ /* 0x000fe200078e18ff */
[----:B---3--:R-:W-:-:S04]  /*2da0*/  FFMA.FTZ R43, R98, R43, R42 ;  /* 0x0000002b622b7223 */ /* 0x008fc8000001002a */
[----:B------:R-:W-:Y:S01]  /*2db0*/  FFMA.FTZ R43, R96, R43, R3 ;  /* 0x0000002b602b7223 */ /* 0x000fe20000010003 */
[----:B0-----:R-:W-:-:S03]  /*2dc0*/  FMUL.FTZ R42, R94, R85 ;  /* 0x000000555e2a7220 */ /* 0x001fc60000410000 */
[----:B------:R-:W-:Y:S01]  /*2dd0*/  FFMA.FTZ R43, R94, R43, R86 ;  /* 0x0000002b5e2b7223 */ /* 0x000fe20000010056 */
[----:B------:R-:W-:-:S03]  /*2de0*/  FMUL.FTZ R42, R92, R42 ;  /* 0x0000002a5c2a7220 */ /* 0x000fc60000410000 */
[----:B------:R-:W-:Y:S01]  /*2df0*/  FFMA.FTZ R43, R92, R43, R2 ;  /* 0x0000002b5c2b7223 */ /* 0x000fe20000010002 */
[----:B-1----:R-:W-:-:S03]  /*2e00*/  FMUL.FTZ R42, R91, R42 ;  /* 0x0000002a5b2a7220 */ /* 0x002fc60000410000 */
[----:B--2---:R-:W-:Y:S01]  /*2e10*/  FFMA.FTZ R43, R91, R43, R84 ;  /* 0x0000002b5b2b7223 */ /* 0x004fe20000010054 */
[----:B------:R-:W-:Y:S06]  /*2e20*/  @P2 BRA `(.L_x_3) ;  /* 0x00000000001c2947 */ /* 0x000fec0003800000 */
[----:B------:R-:W-:Y:S01]  /*2e30*/  UISETP.NE.AND UP0, UPT, UR16, UR17, UPT ;  /* 0x000000111000728c */ /* 0x000fe2000bf05270 */
[----:B------:R-:W-:-:S05]  /*2e40*/  MOV R90, 0x3f800000 ;  /* 0x3f800000005a7802 */ /* 0x000fca0000000f00 */
[----:B------:R-:W-:-:S05]  /*2e50*/  PLOP3.LUT P2, PT, PT, PT, UP0, 0x80, 0x0 ;  /* 0x000000000000781c */ /* 0x000fca0003f4f008 */
[----:B------:R-:W-:-:S06]  /*2e60*/  @UP0 ULEA UR44, UR49, UR7, 0x8 ;  /* 0x00000007312c0291 */ /* 0x000fcc000f8e403f */
[----:B------:R-:W-:-:S04]  /*2e70*/  MOV R83, UR44 ;  /* 0x0000002c00537c02 */ /* 0x000fc80008000f00 */
[----:B------:R-:W-:-:S05]  /*2e80*/  @P2 LEA R82, R83, R88, 0x2 ;  /* 0x0000005853522211 */ /* 0x000fca00078e10ff */
[----:B------:R0:W1:Y:S02]  /*2e90*/  @P2 LDS R90, [R82+0x2b60] ;  /* 0x002b6000525a2984 */ /* 0x0000640000000800 */
.L_x_3:
[----:B------:R-:W-:Y:S05]  /*2ea0*/  BSYNC B0 ;  /* 0x0000000000007941 */ /* 0x000fea0003800000 */
.L_x_2:
[----:B------:R-:W-:Y:S01]  /*2eb0*/  ISETP.GT.U32.AND P2, PT, R161, 0x1f, PT ;  /* 0x0000001fa100780c */ /* 0x000fe20003f44070 */
[----:B------:R2:W-:Y:S01]  /*2ec0*/  STS.64 [R89+0x2150], R42 ;  /* 0x0021502a59007388 */ /* 0x0005e20000000a00 */
[-C--:B------:R-:W-:Y:S01]  /*2ed0*/  FMUL.FTZ R122, R0, R137.reuse ;  /* 0x00000089007a7220 */ /* 0x080fe20000410000 */
        /* <DEDUP_REMOVED lines=14> */
[----:B------:R-:W-:Y:S01]  /*2fc0*/  FMUL.FTZ R137, R50, R137 ;  /* 0x0000008932897220 */ /* 0x000fe20000410000 */
[----:B------:R-:W-:Y:S06]  /*2fd0*/  BAR.SYNC.DEFER_BLOCKING 0x0 ;  /* 0x0000000000007b1d */ /* 0x000fec0000010000 */
[----:B--2---:R-:W-:Y:S05]  /*2fe0*/  @P2 BRA `(.L_x_4) ;  /* 0x0000000000f42947 */ /* 0x004fea0003800000 */
[----:B------:R-:W-:Y:S01]  /*2ff0*/  IMAD R148, R161, 0x28, R88 ;  /* 0x00000028a1947824 */ /* 0x000fe200078e0258 */
[----:B------:R-:W2:Y:S01]  /*3000*/  S2R R153, SR_LANEID ;  /* 0x0000000000997919 */ /* 0x000ea20000000000 */
[----:B------:R-:W-:-:S03]  /*3010*/  UMOV UR44, 0xffffffff ;  /* 0xffffffff002c7882 */ /* 0x000fc60000000000 */
[----:B------:R-:W-:Y:S04]  /*3020*/  LDS.64 R42, [R148+0x2150] ;  /* 0x00215000942a7984 */ /* 0x000fe80000000a00 */
[----:B0-----:R-:W0:Y:S04]  /*3030*/  LDS.64 R82, [R148+0x2158] ;  /* 0x0021580094527984 */ /* 0x001e280000000a00 */
[----:B------:R-:W3:Y:S04]  /*3040*/  LDS.64 R84, [R148+0x2160] ;  /* 0x0021600094547984 */ /* 0x000ee80000000a00 */
[----:B------:R-:W4:Y:S01]  /*3050*/  LDS.64 R86, [R148+0x2168] ;  /* 0x0021680094567984 */ /* 0x000f220000000a00 */
[----:B0-----:R-:W-:-:S04]  /*3060*/  FFMA.FTZ R146, R43, R82, R83 ;  /* 0x000000522b927223 */ /* 0x001fc80000010053 */
[----:B---3--:R-:W-:-:S04]  /*3070*/  FFMA.FTZ R146, R84, R146, R85 ;  /* 0x0000009254927223 */ /* 0x008fc80000010055 */
[----:B----4-:R-:W-:Y:S01]  /*3080*/  FFMA.FTZ R150, R86, R146, R87 ;  /* 0x0000009256967223 */ /* 0x010fe20000010057 */
[----:B------:R-:W-:-:S04]  /*3090*/  FMUL.FTZ R87, R42, R82 ;  /* 0x000000522a577220 */ /* 0x000fc80000410000 */
[----:B------:R-:W-:-:S04]  /*30a0*/  FMUL.FTZ R87, R84, R87 ;  /* 0x0000005754577220 */ /* 0x000fc80000410000 */
[----:B------:R-:W-:Y:S01]  /*30b0*/  FMUL.FTZ R149, R86, R87 ;  /* 0x0000005756957220 */ /* 0x000fe20000410000 */
[----:B--2---:R-:W-:Y:S06]  /*30c0*/  BRA.DIV UR44, `(.L_x_5) ;  /* 0x0000003a2cec7947 */ /* 0x004fec000b800000 */
[----:B------:R-:W0:Y:S01]  /*30d0*/  SHFL.UP PT, R86, R150, 0x1, RZ ;  /* 0x0420000096567989 */ /* 0x000e2200000e00ff */
[----:B------:R-:W-:-:S03]  /*30e0*/  ISETP.GE.AND P3, PT, R153, 0x1, PT ;  /* 0x000000019900780c */ /* 0x000fc60003f66270 */
[----:B------:R-:W2:Y:S10]  /*30f0*/  SHFL.UP PT, R147, R149, 0x1, RZ ;  /* 0x0420000095937989 */ /* 0x000eb400000e00ff */
[C---:B0-----:R-:W-:Y:S01]  /*3100*/  @P3 FFMA.FTZ R150, R149.reuse, R86, R150 ;  /* 0x0000005695963223 */ /* 0x041fe20000010096 */
[----:B--2---:R-:W-:-:S04]  /*3110*/  @P3 FMUL.FTZ R149, R149, R147 ;  /* 0x0000009395953220 */ /* 0x004fc80000410000 */
        /* <DEDUP_REMOVED lines=15> */
[----:B------:R0:W2:Y:S04]  /*3210*/  SHFL.UP PT, R86, R150, 0x10, RZ ;  /* 0x0600000096567989 */ /* 0x0000a800000e00ff */
[----:B------:R0:W3:Y:S02]  /*3220*/  SHFL.UP PT, R147, R149, 0x10, RZ ;  /* 0x0600000095937989 */ /* 0x0000e400000e00ff */
.L_x_36:
[----:B------:R-:W-:Y:S01]  /*3230*/  ISETP.GE.AND P3, PT, R153, 0x10, PT ;  /* 0x000000109900780c */ /* 0x000fe20003f66270 */
[----:B------:R-:W-:-:S12]  /*3240*/  UMOV UR44, 0xffffffff ;  /* 0xffffffff002c7882 */ /* 0x000fd80000000000 */
[C---:B0-2---:R-:W-:Y:S01]  /*3250*/  @P3 FFMA.FTZ R150, R149.reuse, R86, R150 ;  /* 0x0000005695963223 */ /* 0x045fe20000010096 */
[----:B---3--:R-:W-:Y:S01]  /*3260*/  @P3 FMUL.FTZ R149, R149, R147 ;  /* 0x0000009395953220 */ /* 0x008fe20000410000 */
[----:B------:R-:W-:Y:S06]  /*3270*/  BRA.DIV UR44, `(.L_x_6) ;  /* 0x0000003e2ca87947 */ /* 0x000fec000b800000 */
.L_x_39:
[----:B------:R-:W-:-:S03]  /*3280*/  UMOV UR44, 0xffffffff ;  /* 0xffffffff002c7882 */ /* 0x000fc60000000000 */
[----:B------:R-:W-:Y:S05]  /*3290*/  BRA.DIV UR44, `(.L_x_7) ;  /* 0x0000003e2cc87947 */ /* 0x000fea000b800000 */
.L_x_42:
[----:B------:R-:W-:-:S03]  /*32a0*/  UMOV UR44, 0xffffffff ;  /* 0xffffffff002c7882 */ /* 0x000fc60000000000 */
[----:B------:R-:W-:Y:S05]  /*32b0*/  BRA.DIV UR44, `(.L_x_8) ;  /* 0x0000003e2ce87947 */ /* 0x000fea000b800000 */
[----:B------:R-:W0:Y:S04]  /*32c0*/  SHFL.UP PT, R149, R149, 0x1, RZ ;  /* 0x0420000095957989 */ /* 0x000e2800000e00ff */
[----:B------:R-:W2:Y:S04]  /*32d0*/  SHFL.UP PT, R150, R150, 0x1, RZ ;  /* 0x0420000096967989 */ /* 0x000ea800000e00ff */
[----:B-----5:R-:W3:Y:S04]  /*32e0*/  SHFL.IDX PT, R40, R40, RZ, 0x1f ;  /* 0x00001fff28287589 */ /* 0x020ee800000e0000 */
[----:B------:R-:W4:Y:S02]  /*32f0*/  SHFL.IDX PT, R41, R41, RZ, 0x1f ;  /* 0x00001fff29297589 */ /* 0x000f2400000e0000 */
.L_x_48:
[C---:B0-2-4-:R-:W-:Y:S01]  /*3300*/  @P1 FFMA.FTZ R41, R149.reuse, R41, R150 ;  /* 0x0000002995291223 */ /* 0x055fe20000010096 */
[----:B---3--:R-:W-:-:S05]  /*3310*/  @P1 FMUL.FTZ R40, R149, R40 ;  /* 0x0000002895281220 */ /* 0x008fca0000410000 */
[----:B------:R0:W-:Y:S02]  /*3320*/  STS.64 [R148+0x2150], R40 ;  /* 0x0021502894007388 */ /* 0x0001e40000000a00 */
[C---:B0-----:R-:W-:Y:S01]  /*3330*/  FFMA.FTZ R41, R42.reuse, R41, R43 ;  /* 0x000000292a297223 */ /* 0x041fe2000001002b */
[----:B------:R-:W-:-:S03]  /*3340*/  FMUL.FTZ R40, R42, R40 ;  /* 0x000000282a287220 */ /* 0x000fc60000410000 */
[C---:B------:R-:W-:Y:S01]  /*3350*/  FFMA.FTZ R83, R82.reuse, R41, R83 ;  /* 0x0000002952537223 */ /* 0x040fe20000010053 */
[----:B------:R-:W-:Y:S01]  /*3360*/  FMUL.FTZ R82, R82, R40 ;  /* 0x0000002852527220 */ /* 0x000fe20000410000 */
[----:B------:R2:W-:Y:S02]  /*3370*/  STS.64 [R148+0x2158], R40 ;  /* 0x0021582894007388 */ /* 0x0005e40000000a00 */
[C---:B------:R-:W-:Y:S01]  /*3380*/  FFMA.FTZ R85, R84.reuse, R83, R85 ;  /* 0x0000005354557223 */ /* 0x040fe20000010055 */
[----:B------:R-:W-:Y:S01]  /*3390*/  FMUL.FTZ R84, R84, R82 ;  /* 0x0000005254547220 */ /* 0x000fe20000410000 */
[----:B------:R2:W-:Y:S04]  /*33a0*/  STS.64 [R148+0x2160], R82 ;  /* 0x0021605294007388 */ /* 0x0005e80000000a00 */
[----:B------:R2:W-:Y:S02]  /*33b0*/  STS.64 [R148+0x2168], R84 ;  /* 0x0021685494007388 */ /* 0x0005e40000000a00 */
.L_x_4:
[----:B------:R-:W-:Y:S05]  /*33c0*/  WARPSYNC.ALL ;  /* 0x0000000000007948 */ /* 0x000fea0003800000 */
[----:B0-2---:R-:W-:Y:S01]  /*33d0*/  FMUL.FTZ R82, R70, R16 ;  /* 0x0000001046527220 */ /* 0x005fe20000410000 */
[----:B------:R-:W-:Y:S01]  /*33e0*/  FMUL.FTZ R83, R72, R15 ;  /* 0x0000000f48537220 */ /* 0x000fe20000410000 */
[----:B------:R-:W-:Y:S01]  /*33f0*/  FMUL.FTZ R84, R74, R14 ;  /* 0x0000000e4a547220 */ /* 0x000fe20000410000 */
[----:B------:R-:W-:Y:S01]  /*3400*/  FMUL.FTZ R85, R76, R13 ;  /* 0x0000000d4c557220 */ /* 0x000fe20000410000 */
[----:B------:R-:W-:Y:S01]  /*3410*/  FMUL.FTZ R86, R78, R12 ;  /* 0x0000000c4e567220 */ /* 0x000fe20000410000 */
[----:B------:R-:W-:Y:S01]  /*3420*/  FMUL.FTZ R87, R79, R11 ;  /* 0x0000000b4f577220 */ /* 0x000fe20000410000 */
[----:B------:R-:W-:Y:S01]  /*3430*/  FMUL.FTZ R146, R80, R10 ;  /* 0x0000000a50927220 */ /* 0x000fe20000410000 */
[C---:B-1----:R-:W-:Y:S01]  /*3440*/  FMUL.FTZ R42, R91.reuse, R90 ;  /* 0x0000005a5b2a7220 */ /* 0x042fe20000410000 */
[----:B------:R-:W-:Y:S01]  /*3450*/  FFMA.FTZ R43, R91, R137, R136 ;  /* 0x000000895b2b7223 */ /* 0x000fe20000010088 */
[----:B------:R-:W-:Y:S01]  /*3460*/  BAR.SYNC.DEFER_BLOCKING 0x0 ;  /* 0x0000000000007b1d */ /* 0x000fe20000010000 */
[----:B-----5:R-:W-:Y:S01]  /*3470*/  MOV R40, UR17 ;  /* 0x0000001100287c02 */ /* 0x020fe20008000f00 */
[C---:B------:R-:W-:Y:S01]  /*3480*/  FMUL.FTZ R42, R92.reuse, R42 ;  /* 0x0000002a5c2a7220 */ /* 0x040fe20000410000 */
[----:B------:R-:W-:Y:S01]  /*3490*/  FFMA.FTZ R43, R92, R43, R135 ;  /* 0x0000002b5c2b7223 */ /* 0x000fe20000010087 */
[----:B------:R-:W-:Y:S01]  /*34a0*/  HFMA2.MMA R41, -RZ, RZ, 0, 0 ;  /* 0x00000000ff297435 */ /* 0x000fe200000001ff */
[----:B------:R-:W-:Y:S01]  /*34b0*/  ISETP.LE.OR P0, PT, R40, UR16, P0 ;  /* 0x0000001028007c0c */ /* 0x000fe20008703670 */
[C---:B------:R-:W-:Y:S01]  /*34c0*/  FMUL.FTZ R42, R94.reuse, R42 ;  /* 0x0000002a5e2a7220 */ /* 0x040fe20000410000 */
[----:B------:R-:W-:Y:S01]  /*34d0*/  FFMA.FTZ R43, R94, R43, R134 ;  /* 0x0000002b5e2b7223 */ /* 0x000fe20000010086 */
[----:B------:R-:W-:Y:S01]  /*34e0*/  MOV R147, UR7 ;  /* 0x0000000700937c02 */ /* 0x000fe20008000f00 */
[----:B------:R-:W-:-:S02]  /*34f0*/  IMAD.MOV.U32 R40, RZ, RZ, 0x3f800000 ;  /* 0x3f800000ff287424 */ /* 0x000fc400078e00ff */
[C---:B------:R-:W-:Y:S01]  /*3500*/  FMUL.FTZ R42, R96.reuse, R42 ;  /* 0x0000002a602a7220 */ /* 0x040fe20000410000 */
[----:B------:R-:W-:-:S03]  /*3510*/  FFMA.FTZ R43, R96, R43, R133 ;  /* 0x0000002b602b7223 */ /* 0x000fc60000010085 */
[C---:B------:R-:W-:Y:S01]  /*3520*/  FMUL.FTZ R42, R98.reuse, R42 ;  /* 0x0000002a622a7220 */ /* 0x040fe20000410000 */
[----:B------:R-:W-:-:S03]  /*3530*/  FFMA.FTZ R43, R98, R43, R132 ;  /* 0x0000002b622b7223 */ /* 0x000fc60000010084 */
[C---:B------:R-:W-:Y:S01]  /*3540*/  FMUL.FTZ R42, R100.reuse, R42 ;  /* 0x0000002a642a7220 */ /* 0x040fe20000410000 */
[----:B------:R-:W-:Y:S01]  /*3550*/  FFMA.FTZ R43, R100, R43, R131 ;  /* 0x0000002b642b7223 */ /* 0x000fe20000010083 */
[----:B------:R-:W-:Y:S02]  /*3560*/  @!P0 LEA R147, R147, R88, 0x3 ;  /* 0x0000005893938211 */ /* 0x000fe400078e18ff */
[C---:B------:R-:W-:Y:S01]  /*3570*/  FMUL.FTZ R42, R102.reuse, R42 ;  /* 0x0000002a662a7220 */ /* 0x040fe20000410000 */
[----:B------:R-:W-:Y:S02]  /*3580*/  FFMA.FTZ R43, R102, R43, R130 ;  /* 0x0000002b662b7223 */ /* 0x000fe40000010082 */
[----:B------:R-:W-:Y:S01]  /*3590*/  @!P0 LDS.64 R40, [R147+0x3560] ;  /* 0x0035600093288984 */ /* 0x000fe20000000a00 */
[C---:B------:R-:W-:Y:S01]  /*35a0*/  FMUL.FTZ R42, R104.reuse, R42 ;  /* 0x0000002a682a7220 */ /* 0x040fe20000410000 */
[----:B------:R-:W-:-:S03]  /*35b0*/  FFMA.FTZ R43, R104, R43, R129 ;  /* 0x0000002b682b7223 */ /* 0x000fc60000010081 */
        /* <DEDUP_REMOVED lines=13> */
[----:B------:R-:W-:-:S05]  /*3690*/  FFMA.FTZ R43, R118, R43, R122 ;  /* 0x0000002b762b7223 */ /* 0x000fca000001007a */
[----:B------:R-:W-:Y:S04]  /*36a0*/  STS.64 [R89+0x2660], R42 ;  /* 0x0026602a59007388 */ /* 0x000fe80000000a00 */
[----:B------:R-:W0:Y:S02]  /*36b0*/  LDS R42, [R89+0x2154] ;  /* 0x00215400592a7984 */ /* 0x000e240000000800 */
[----:B0-----:R-:W-:-:S04]  /*36c0*/  FFMA.FTZ R145, R145, R42, R9 ;  /* 0x0000002a91917223 */ /* 0x001fc80000010009 */
[----:B------:R-:W-:-:S04]  /*36d0*/  FFMA.FTZ R146, R118, R145, R146 ;  /* 0x0000009176927223 */ /* 0x000fc80000010092 */
        /* <DEDUP_REMOVED lines=12> */
[----:B------:R-:W-:Y:S01]  /*37a0*/  FFMA.FTZ R154, R92, R82, R2 ;  /* 0x000000525c9a7223 */ /* 0x000fe20000010002 */
[----:B------:R-:W-:Y:S06]  /*37b0*/  BAR.SYNC.DEFER_BLOCKING 0x0 ;  /* 0x0000000000007b1d */ /* 0x000fec0000010000 */
[----:B------:R-:W-:Y:S05]  /*37c0*/  @P2 BRA `(.L_x_9) ;  /* 0x0000000000f42947 */ /* 0x000fea0003800000 */
[C---:B------:R-:W-:Y:S01]  /*37d0*/  LOP3.LUT R42, R161.reuse, 0x1f, RZ, 0xc0, !PT ;  /* 0x0000001fa12a7812 */ /* 0x040fe200078ec0ff */
[C---:B------:R-:W-:Y:S01]  /*37e0*/  IMAD R155, R161.reuse, 0x28, R88 ;  /* 0x00000028a19b7824 */ /* 0x040fe200078e0258 */
[----:B------:R-:W-:Y:S01]  /*37f0*/  UMOV UR44, 0xffffffff ;  /* 0xffffffff002c7882 */ /* 0x000fe20000000000 */
[----:B------:R-:W-:Y:S02]  /*3800*/  ISETP.NE.AND P0, PT, R161, 0x1f, PT ;  /* 0x0000001fa100780c */ /* 0x000fe40003f05270 */
[C---:B------:R-:W-:Y:S01]  /*3810*/  ISETP.GE.U32.AND P1, PT, R42.reuse, 0x10, PT ;  /* 0x000000102a00780c */ /* 0x040fe20003f26070 */
[----:B------:R-:W-:Y:S01]  /*3820*/  LDS.64 R82, [R155+0x2678] ;  /* 0x002678009b527984 */ /* 0x000fe20000000a00 */
[C---:B------:R-:W-:Y:S02]  /*3830*/  ISETP.GE.U32.AND P2, PT, R42.reuse, 0x18, PT ;  /* 0x000000182a00780c */ /* 0x040fe40003f46070 */
[C---:B------:R-:W-:Y:S01]  /*3840*/  ISETP.GE.U32.AND P3, PT, R42.reuse, 0x1c, PT ;  /* 0x0000001c2a00780c */ /* 0x040fe20003f66070 */
[----:B------:R-:W-:Y:S01]  /*3850*/  LDS.64 R84, [R155+0x2668] ;  /* 0x002668009b547984 */ /* 0x000fe20000000a00 */
[----:B------:R-:W-:-:S02]  /*3860*/  ISETP.GE.U32.AND P4, PT, R42, 0x1e, PT ;  /* 0x0000001e2a00780c */ /* 0x000fc40003f86070 */
[----:B------:R-:W-:Y:S01]  /*3870*/  ISETP.NE.AND P5, PT, R42, 0x1f, PT ;  /* 0x0000001f2a00780c */ /* 0x000fe20003fa5270 */
[----:B------:R-:W-:Y:S04]  /*3880*/  LDS.64 R86, [R155+0x2660] ;  /* 0x002660009b567984 */ /* 0x000fe80000000a00 */
[----:B------:R-:W0:Y:S02]  /*3890*/  LDS.64 R42, [R155+0x2670] ;  /* 0x002670009b2a7984 */ /* 0x000e240000000a00 */
[----:B0-----:R-:W-:-:S04]  /*38a0*/  FFMA.FTZ R146, R42, R83, R43 ;  /* 0x000000532a927223 */ /* 0x001fc8000001002b */
[----:B------:R-:W-:-:S04]  /*38b0*/  FFMA.FTZ R146, R84, R146, R85 ;  /* 0x0000009254927223 */ /* 0x000fc80000010055 */
[----:B------:R-:W-:Y:S01]  /*38c0*/  FFMA.FTZ R162, R86, R146, R87 ;  /* 0x0000009256a27223 */ /* 0x000fe20000010057 */
[----:B------:R-:W-:-:S04]  /*38d0*/  FMUL.FTZ R87, R42, R82 ;  /* 0x000000522a577220 */ /* 0x000fc80000410000 */
[----:B------:R-:W-:-:S04]  /*38e0*/  FMUL.FTZ R87, R84, R87 ;  /* 0x0000005754577220 */ /* 0x000fc80000410000 */
[----:B------:R-:W-:Y:S01]  /*38f0*/  FMUL.FTZ R161, R86, R87 ;  /* 0x0000005756a17220 */ /* 0x000fe20000410000 */
[----:B------:R-:W-:Y:S06]  /*3900*/  BRA.DIV UR44, `(.L_x_10) ;  /* 0x0000003a2cd07947 */ /* 0x000fec000b800000 */
[----:B------:R-:W0:Y:S04]  /*3910*/  SHFL.DOWN PT, R86, R162, 0x1, 0x1f ;  /* 0x08201f00a2567f89 */ /* 0x000e2800000e0000 */
[----:B------:R-:W1:Y:S04]  /*3920*/  SHFL.DOWN PT, R87, R161, 0x1, 0x1f ;  /* 0x08201f00a1577f89 */ /* 0x000e6800000e0000 */
[----:B------:R-:W-:Y:S01]  /*3930*/  SHFL.IDX PT, R163, R40, RZ, 0x1f ;  /* 0x00001fff28a37589 */ /* 0x000fe200000e0000 */
[C---:B0-----:R-:W-:Y:S01]  /*3940*/  @P5 FFMA.FTZ R162, R161.reuse, R86, R162 ;  /* 0x00000056a1a25223 */ /* 0x041fe200000100a2 */
[----:B-1----:R-:W-:-:S04]  /*3950*/  @P5 FMUL.FTZ R161, R161, R87 ;  /* 0x00000057a1a15220 */ /* 0x002fc80000410000 */
[----:B------:R-:W0:Y:S04]  /*3960*/  SHFL.DOWN PT, R86, R162, 0x2, 0x1f ;  /* 0x08401f00a2567f89 */ /* 0x000e2800000e0000 */
[----:B------:R-:W1:Y:S01]  /*3970*/  SHFL.DOWN PT, R87, R161, 0x2, 0x1f ;  /* 0x08401f00a1577f89 */ /* 0x000e6200000e0000 */
[C---:B0-----:R-:W-:Y:S01]  /*3980*/  @!P4 FFMA.FTZ R162, R161.reuse, R86, R162 ;  /* 0x00000056a1a2c223 */ /* 0x041fe200000100a2 */
[----:B-1----:R-:W-:-:S04]  /*3990*/  @!P4 FMUL.FTZ R161, R161, R87 ;  /* 0x00000057a1a1c220 */ /* 0x002fc80000410000 */
        /* <DEDUP_REMOVED lines=12> */
[----:B------:R0:W1:Y:S04]  /*3a60*/  SHFL.IDX PT, R165, R162, RZ, 0x1f ;  /* 0x00001fffa2a57589 */ /* 0x00006800000e0000 */
[----:B------:R0:W2:Y:S04]  /*3a70*/  SHFL.IDX PT, R164, R161, RZ, 0x1f ;  /* 0x00001fffa1a47589 */ /* 0x0000a800000e0000 */
[----:B------:R-:W3:Y:S04]  /*3a80*/  SHFL.DOWN PT, R162, R162, 0x1, 0x1f ;  /* 0x08201f00a2a27f89 */ /* 0x000ee800000e0000 */
[----:B------:R-:W4:Y:S04]  /*3a90*/  SHFL.DOWN PT, R161, R161, 0x1, 0x1f ;  /* 0x08201f00a1a17f89 */ /* 0x000f2800000e0000 */
[----:B------:R0:W0:Y:S02]  /*3aa0*/  SHFL.IDX PT, R87, R41, RZ, 0x1f ;  /* 0x00001fff29577589 */ /* 0x00002400000e0000 */
.L_x_65:
[----:B------:R-:W-:Y:S01]  /*3ab0*/  MOV R86, R163 ;  /* 0x000000a300567202 */ /* 0x000fe20000000f00 */
[----:B0--34-:R-:W-:Y:S01]  /*3ac0*/  @P0 FFMA.FTZ R87, R161, R87, R162 ;  /* 0x00000057a1570223 */ /* 0x019fe200000100a2 */
[-C--:B--2---:R-:W-:Y:S01]  /*3ad0*/  FMUL.FTZ R40, R40, R164.reuse ;  /* 0x000000a428287220 */ /* 0x084fe20000410000 */
[----:B-1----:R-:W-:Y:S02]  /*3ae0*/  FFMA.FTZ R41, R41, R164, R165 ;  /* 0x000000a429297223 */ /* 0x002fe400000100a5 */
[----:B------:R-:W-:Y:S01]  /*3af0*/  @P0 FMUL.FTZ R86, R161, R86 ;  /* 0x00000056a1560220 */ /* 0x000fe20000410000 */
[----:B------:R-:W-:-:S03]  /*3b00*/  FFMA.FTZ R83, R82, R87, R83 ;  /* 0x0000005752537223 */ /* 0x000fc60000010053 */
[----:B------:R-:W-:Y:S01]  /*3b10*/  FMUL.FTZ R82, R82, R86 ;  /* 0x0000005652527220 */ /* 0x000fe20000410000 */
[C---:B------:R-:W-:Y:S01]  /*3b20*/  FFMA.FTZ R43, R42.reuse, R83, R43 ;  /* 0x000000532a2b7223 */ /* 0x040fe2000001002b */
[----:B------:R0:W-:Y:S02]  /*3b30*/  STS.64 [R155+0x2678], R86 ;  /* 0x002678569b007388 */ /* 0x0001e40000000a00 */
[----:B------:R-:W-:Y:S01]  /*3b40*/  FMUL.FTZ R42, R42, R82 ;  /* 0x000000522a2a7220 */ /* 0x000fe20000410000 */
[C---:B------:R-:W-:Y:S01]  /*3b50*/  FFMA.FTZ R85, R84.reuse, R43, R85 ;  /* 0x0000002b54557223 */ /* 0x040fe20000010055 */
[----:B------:R0:W-:Y:S02]  /*3b60*/  STS.64 [R155+0x2670], R82 ;  /* 0x002670529b007388 */ /* 0x0001e40000000a00 */
[----:B------:R-:W-:Y:S02]  /*3b70*/  FMUL.FTZ R84, R84, R42 ;  /* 0x0000002a54547220 */ /* 0x000fe40000410000 */
[----:B------:R0:W-:Y:S04]  /*3b80*/  STS.64 [R155+0x2668], R42 ;  /* 0x0026682a9b007388 */ /* 0x0001e80000000a00 */
[----:B------:R0:W-:Y:S02]  /*3b90*/  STS.64 [R155+0x2660], R84 ;  /* 0x002660549b007388 */ /* 0x0001e40000000a00 */
.L_x_9:
[----:B------:R-:W-:Y:S05]  /*3ba0*/  WARPSYNC.ALL ;  /* 0x0000000000007948 */ /* 0x000fea0003800000 */
[----:B------:R-:W-:Y:S01]  /*3bb0*/  BAR.SYNC.DEFER_BLOCKING 0x0 ;  /* 0x0000000000007b1d */ /* 0x000fe20000010000 */
[----:B0-----:R-:W-:Y:S01]  /*3bc0*/  FMUL.FTZ R43, R80, R120 ;  /* 0x00000078502b7220 */ /* 0x001fe20000410000 */
[----:B------:R-:W-:Y:S01]  /*3bd0*/  FFMA.FTZ R82, R0, R145, RZ ;  /* 0x0000009100527223 */ /* 0x000fe200000100ff */
[----:B------:R-:W-:Y:S01]  /*3be0*/  FMUL.FTZ R84, R74, R105 ;  /* 0x000000694a547220 */ /* 0x000fe20000410000 */
[----:B------:R-:W-:Y:S01]  /*3bf0*/  FMUL.FTZ R85, R72, R101 ;  /* 0x0000006548557220 */ /* 0x000fe20000410000 */
[----:B------:R-:W-:Y:S01]  /*3c00*/  FFMA.FTZ R42, R118, R145, R43 ;  /* 0x00000091762a7223 */ /* 0x000fe2000001002b */
[----:B------:R-:W-:Y:S01]  /*3c10*/  FADD.FTZ R145, -R9, R145 ;  /* 0x0000009109917221 */ /* 0x000fe20000010100 */
[----:B------:R-:W-:Y:S01]  /*3c20*/  FMUL.FTZ R86, R70, R97 ;  /* 0x0000006146567220 */ /* 0x000fe20000410000 */
[----:B------:R-:W0:Y:S01]  /*3c30*/  S2R R146, SR_LANEID ;  /* 0x0000000000927919 */ /* 0x000e220000000000 */
[----:B------:R-:W-:Y:S01]  /*3c40*/  FADD.FTZ R43, -R43, R42 ;  /* 0x0000002a2b2b7221 */ /* 0x000fe20000010100 */
[----:B------:R-:W-:Y:S01]  /*3c50*/  FFMA.FTZ R82, R67, R42, R82 ;  /* 0x0000002a43527223 */ /* 0x000fe20000010052 */
[----:B------:R-:W-:Y:S01]  /*3c60*/  FMUL.FTZ R42, R79, R117 ;  /* 0x000000754f2a7220 */ /* 0x000fe20000410000 */
[----:B------:R-:W1:Y:S02]  /*3c70*/  S2R R147, SR_TID.X ;  /* 0x0000000000937919 */ /* 0x000e640000002100 */
[-C--:B------:R-:W-:Y:S01]  /*3c80*/  FFMA.FTZ R82, R66, R148.reuse, R82 ;  /* 0x0000009442527223 */ /* 0x080fe20000010052 */
[----:B------:R-:W-:Y:S01]  /*3c90*/  FFMA.FTZ R83, R114, R148, R42 ;  /* 0x0000009472537223 */ /* 0x000fe2000001002a */
[----:B------:R-:W-:-:S03]  /*3ca0*/  FADD.FTZ R148, -R8, R148 ;  /* 0x0000009408947221 */ /* 0x000fc60000010100 */
[----:B------:R-:W-:Y:S01]  /*3cb0*/  FADD.FTZ R42, -R42, R83 ;  /* 0x000000532a2a7221 */ /* 0x000fe20000010100 */
[----:B------:R-:W-:Y:S01]  /*3cc0*/  FFMA.FTZ R82, R65, R83, R82 ;  /* 0x0000005341527223 */ /* 0x000fe20000010052 */
[----:B------:R-:W-:Y:S01]  /*3cd0*/  FMUL.FTZ R83, R78, R113 ;  /* 0x000000714e537220 */ /* 0x000fe20000410000 */
[----:B------:R-:W2:Y:S02]  /*3ce0*/  LDS R89, [R89+0x2664] ;  /* 0x0026640059597984 */ /* 0x000ea40000000800 */
[----:B------:R-:W-:Y:S01]  /*3cf0*/  FFMA.FTZ R82, R64, R149, R82 ;  /* 0x0000009540527223 */ /* 0x000fe20000010052 */
[C---:B0-----:R-:W-:Y:S02]  /*3d00*/  ISETP.GT.AND P0, PT, R146.reuse, 0x1e, PT ;  /* 0x0000001e9200780c */ /* 0x041fe40003f04270 */
[----:B------:R-:W-:Y:S02]  /*3d10*/  ISETP.GT.AND P1, PT, R146, 0x1d, PT ;  /* 0x0000001d9200780c */ /* 0x000fe40003f24270 */
[----:B-1----:R-:W-:Y:S01]  /*3d20*/  ISETP.NE.AND P2, PT, R147, RZ, PT ;  /* 0x000000ff9300720c */ /* 0x002fe20003f45270 */
[----:B--2---:R-:W-:Y:S01]  /*3d30*/  FFMA.FTZ R89, R89, R90, R137 ;  /* 0x0000005a59597223 */ /* 0x004fe20000010089 */
[----:B------:R-:W-:-:S03]  /*3d40*/  FMUL.FTZ R90, R68, R93 ;  /* 0x0000005d445a7220 */ /* 0x000fc60000410000 */
[CC--:B------:R-:W-:Y:S01]  /*3d50*/  FFMA.FTZ R136, R91.reuse, R89.reuse, R136 ;  /* 0x000000595b887223 */ /* 0x0c0fe20000010088 */
[--C-:B------:R-:W-:Y:S01]  /*3d60*/  FFMA.FTZ R87, R91, R154, R90.reuse ;  /* 0x0000009a5b577223 */ /* 0x100fe2000001005a */
[----:B------:R-:W-:Y:S02]  /*3d70*/  FMUL.FTZ R93, R93, R89 ;  /* 0x000000595d5d7220 */ /* 0x000fe40000410000 */
[-C--:B------:R-:W-:Y:S01]  /*3d80*/  FFMA.FTZ R92, R92, R136.reuse, R135 ;  /* 0x000000885c5c7223 */ /* 0x080fe20000010087 */
[----:B------:R-:W-:Y:S01]  /*3d90*/  FADD.FTZ R90, R87, -R90 ;  /* 0x8000005a575a7221 */ /* 0x000fe20000010000 */
[----:B------:R-:W-:Y:S02]  /*3da0*/  FMUL.FTZ R95, R95, R136 ;  /* 0x000000885f5f7220 */ /* 0x000fe40000410000 */
[C---:B------:R-:W-:Y:S01]  /*3db0*/  FFMA.FTZ R134, R94.reuse, R92, R134 ;  /* 0x0000005c5e867223 */ /* 0x040fe20000010086 */
[----:B------:R-:W-:Y:S01]  /*3dc0*/  FFMA.FTZ R94, R94, R153, R86 ;  /* 0x000000995e5e7223 */ /* 0x000fe20000010056 */
[----:B------:R-:W-:-:S02]  /*3dd0*/  FMUL.FTZ R97, R92, R97 ;  /* 0x000000615c617220 */ /* 0x000fc40000410000 */
[-C--:B------:R-:W-:Y:S01]  /*3de0*/  FFMA.FTZ R96, R96, R134.reuse, R133 ;  /* 0x0000008660607223 */ /* 0x080fe20000010085 */
[----:B------:R-:W-:Y:S01]  /*3df0*/  FADD.FTZ R86, -R86, R94 ;  /* 0x0000005e56567221 */ /* 0x000fe20000010100 */
[----:B------:R-:W-:Y:S02]  /*3e00*/  FMUL.FTZ R99, R99, R134 ;  /* 0x0000008663637220 */ /* 0x000fe40000410000 */
[C---:B------:R-:W-:Y:S01]  /*3e10*/  FFMA.FTZ R132, R98.reuse, R96, R132 ;  /* 0x0000006062847223 */ /* 0x040fe20000010084 */
[----:B------:R-:W-:Y:S01]  /*3e20*/  FFMA.FTZ R98, R98, R152, R85 ;  /* 0x0000009862627223 */ /* 0x000fe20000010055 */
[----:B------:R-:W-:Y:S02]  /*3e30*/  FMUL.FTZ R101, R96, R101 ;  /* 0x0000006560657220 */ /* 0x000fe40000410000 */
[-C--:B------:R-:W-:Y:S01]  /*3e40*/  FFMA.FTZ R100, R100, R132.reuse, R131 ;  /* 0x0000008464647223 */ /* 0x080fe20000010083 */
[----:B------:R-:W-:Y:S01]  /*3e50*/  FMUL.FTZ R103, R103, R132 ;  /* 0x0000008467677220 */ /* 0x000fe20000410000 */
[----:B------:R-:W-:-:S02]  /*3e60*/  FADD.FTZ R85, -R85, R98 ;  /* 0x0000006255557221 */ /* 0x000fc40000010100 */
[C---:B------:R-:W-:Y:S01]  /*3e70*/  FFMA.FTZ R130, R102.reuse, R100, R130 ;  /* 0x0000006466827223 */ /* 0x040fe20000010082 */
[----:B------:R-:W-:Y:S01]  /*3e80*/  FFMA.FTZ R102, R102, R151, R84 ;  /* 0x0000009766667223 */ /* 0x000fe20000010054 */
[----:B------:R-:W-:Y:S02]  /*3e90*/  FMUL.FTZ R105, R100, R105 ;  /* 0x0000006964697220 */ /* 0x000fe40000410000 */
[-C--:B------:R-:W-:Y:S01]  /*3ea0*/  FFMA.FTZ R104, R104, R130.reuse, R129 ;  /* 0x0000008268687223 */ /* 0x080fe20000010081 */
[----:B------:R-:W-:Y:S01]  /*3eb0*/  FMUL.FTZ R107, R107, R130 ;  /* 0x000000826b6b7220 */ /* 0x000fe20000410000 */
[----:B------:R-:W-:Y:S02]  /*3ec0*/  FADD.FTZ R84, -R84, R102 ;  /* 0x0000006654547221 */ /* 0x000fe40000010100 */
[----:B------:R-:W-:-:S04]  /*3ed0*/  FFMA.FTZ R128, R106, R104, R128 ;  /* 0x000000686a807223 */ /* 0x000fc80000010080 */
[-C--:B------:R-:W-:Y:S01]  /*3ee0*/  FFMA.FTZ R108, R108, R128.reuse, R127 ;  /* 0x000000806c6c7223 */ /* 0x080fe2000001007f */
[----:B------:R-:W-:-:S03]  /*3ef0*/  FMUL.FTZ R111, R111, R128 ;  /* 0x000000806f6f7220 */ /* 0x000fc60000410000 */
[C---:B------:R-:W-:Y:S01]  /*3f00*/  FFMA.FTZ R126, R110.reuse, R108, R126 ;  /* 0x0000006c6e7e7223 */ /* 0x040fe2000001007e */
[----:B------:R-:W-:Y:S01]  /*3f10*/  FFMA.FTZ R110, R110, R149, R83 ;  /* 0x000000956e6e7223 */ /* 0x000fe20000010053 */
[----:B------:R-:W-:Y:S01]  /*3f20*/  FADD.FTZ R149, -R7, R149 ;  /* 0x0000009507957221 */ /* 0x000fe20000010100 */
[----:B------:R-:W-:Y:S01]  /*3f30*/  FMUL.FTZ R113, R108, R113 ;  /* 0x000000716c717220 */ /* 0x000fe20000410000 */
[----:B------:R-:W-:Y:S01]  /*3f40*/  FFMA.FTZ R112, R112, R126, R125 ;  /* 0x0000007e70707223 */ /* 0x000fe2000001007d */
[----:B------:R-:W-:Y:S01]  /*3f50*/  FADD.FTZ R83, -R83, R110 ;  /* 0x0000006e53537221 */ /* 0x000fe20000010100 */
[----:B------:R-:W-:Y:S01]  /*3f60*/  FFMA.FTZ R110, R63, R110, R82 ;  /* 0x0000006e3f6e7223 */ /* 0x000fe20000010052 */
[----:B------:R-:W-:Y:S01]  /*3f70*/  FMUL.FTZ R82, R76, R109 ;  /* 0x0000006d4c527220 */ /* 0x000fe20000410000 */
[----:B------:R-:W-:Y:S01]  /*3f80*/  FFMA.FTZ R114, R114, R112, R124 ;  /* 0x0000007072727223 */ /* 0x000fe2000001007c */
[----:B------:R-:W-:Y:S01]  /*3f90*/  FMUL.FTZ R117, R112, R117 ;  /* 0x0000007570757220 */ /* 0x000fe20000410000 */
[-C--:B------:R-:W-:Y:S01]  /*3fa0*/  FFMA.FTZ R110, R62, R150.reuse, R110 ;  /* 0x000000963e6e7223 */ /* 0x080fe2000001006e */
[----:B------:R-:W-:Y:S01]  /*3fb0*/  FFMA.FTZ R106, R106, R150, R82 ;  /* 0x000000966a6a7223 */ /* 0x000fe20000010052 */
[-C--:B------:R-:W-:Y:S01]  /*3fc0*/  FFMA.FTZ R116, R116, R114.reuse, R123 ;  /* 0x0000007274747223 */ /* 0x080fe2000001007b */
[----:B------:R-:W-:Y:S01]  /*3fd0*/  FMUL.FTZ R119, R119, R114 ;  /* 0x0000007277777220 */ /* 0x000fe20000410000 */
[----:B------:R-:W-:Y:S01]  /*3fe0*/  FMUL.FTZ R115, R115, R126 ;  /* 0x0000007e73737220 */ /* 0x000fe20000410000 */
[----:B------:R-:W-:Y:S01]  /*3ff0*/  FADD.FTZ R82, -R82, R106 ;  /* 0x0000006a52527221 */ /* 0x000fe20000010100 */
[----:B------:R-:W-:Y:S01]  /*4000*/  FFMA.FTZ R110, R61, R106, R110 ;  /* 0x0000006a3d6e7223 */ /* 0x000fe2000001006e */
[----:B------:R-:W-:Y:S01]  /*4010*/  FFMA.FTZ R118, R118, R116, R122 ;  /* 0x0000007476767223 */ /* 0x000fe2000001007a */
[----:B------:R-:W2:Y:S01]  /*4020*/  LDL R106, [R1+0x40] ;  /* 0x00004000016a7983 */ /* 0x000ea20000100800 */
[----:B------:R-:W-:Y:S01]  /*4030*/  FMUL.FTZ R120, R116, R120 ;  /* 0x0000007874787220 */ /* 0x000fe20000410000 */
[----:B------:R-:W-:Y:S01]  /*4040*/  FFMA.FTZ R110, R60, R151, R110 ;  /* 0x000000973c6e7223 */ /* 0x000fe2000001006e */
[----:B------:R-:W-:Y:S01]  /*4050*/  FMUL.FTZ R121, R121, R118 ;  /* 0x0000007679797220 */ /* 0x000fe20000410000 */
[----:B------:R-:W-:Y:S01]  /*4060*/  FADD.FTZ R150, -R6, R150 ;  /* 0x0000009606967221 */ /* 0x000fe20000010100 */
[----:B------:R-:W-:Y:S01]  /*4070*/  FMUL.FTZ R109, R104, R109 ;  /* 0x0000006d686d7220 */ /* 0x000fe20000410000 */
[----:B------:R-:W-:Y:S01]  /*4080*/  FFMA.FTZ R110, R59, R102, R110 ;  /* 0x000000663b6e7223 */ /* 0x000fe2000001006e */
[----:B------:R-:W-:Y:S01]  /*4090*/  FFMA.FTZ R91, R121, R145, RZ ;  /* 0x00000091795b7223 */ /* 0x000fe200000100ff */
[----:B------:R-:W-:-:S02]  /*40a0*/  FADD.FTZ R151, -R5, R151 ;  /* 0x0000009705977221 */ /* 0x000fc40000010100 */
[----:B------:R-:W-:Y:S01]  /*40b0*/  FFMA.FTZ R110, R58, R152, R110 ;  /* 0x000000983a6e7223 */ /* 0x000fe2000001006e */
[----:B------:R-:W-:Y:S01]  /*40c0*/  FFMA.FTZ R91, R120, R43, R91 ;  /* 0x0000002b785b7223 */ /* 0x000fe2000001005b */
[----:B------:R-:W-:Y:S02]  /*40d0*/  FADD.FTZ R152, -R4, R152 ;  /* 0x0000009804987221 */ /* 0x000fe40000010100 */
[----:B------:R-:W-:Y:S01]  /*40e0*/  FFMA.FTZ R110, R57, R98, R110 ;  /* 0x00000062396e7223 */ /* 0x000fe2000001006e */
[----:B------:R-:W-:-:S03]  /*40f0*/  FFMA.FTZ R91, R119, R148, R91 ;  /* 0x00000094775b7223 */ /* 0x000fc6000001005b */
[----:B------:R-:W-:Y:S01]  /*4100*/  FFMA.FTZ R110, R56, R153, R110 ;  /* 0x00000099386e7223 */ /* 0x000fe2000001006e */
[----:B------:R-:W-:-:S03]  /*4110*/  FADD.FTZ R153, -R3, R153 ;  /* 0x0000009903997221 */ /* 0x000fc60000010100 */
[----:B------:R-:W-:Y:S01]  /*4120*/  FFMA.FTZ R110, R55, R94, R110 ;  /* 0x0000005e376e7223 */ /* 0x000fe2000001006e */
[----:B------:R-:W-:-:S03]  /*4130*/  FFMA.FTZ R94, R117, R42, R91 ;  /* 0x0000002a755e7223 */ /* 0x000fc6000001005b */
[----:B------:R-:W-:Y:S01]  /*4140*/  FFMA.FTZ R110, R53, R154, R110 ;  /* 0x0000009a356e7223 */ /* 0x000fe2000001006e */
[----:B------:R-:W-:Y:S01]  /*4150*/  FFMA.FTZ R94, R115, R149, R94 ;  /* 0x00000095735e7223 */ /* 0x000fe2000001005e */
[----:B------:R-:W-:Y:S02]  /*4160*/  FADD.FTZ R154, -R2, R154 ;  /* 0x0000009a029a7221 */ /* 0x000fe40000010100 */
[----:B------:R-:W-:Y:S01]  /*4170*/  FFMA.FTZ R87, R50, R87, R110 ;  /* 0x0000005732577223 */ /* 0x000fe2000001006e */
[----:B------:R-:W-:-:S04]  /*4180*/  FFMA.FTZ R94, R113, R83, R94 ;  /* 0x00000053715e7223 */ /* 0x000fc8000001005e */
[----:B------:R-:W0:Y:S01]  /*4190*/  SHFL.DOWN PT, R91, R87, 0x1, 0x1f ;  /* 0x08201f00575b7f89 */ /* 0x000e2200000e0000 */
[----:B------:R-:W-:-:S04]  /*41a0*/  FFMA.FTZ R94, R111, R150, R94 ;  /* 0x000000966f5e7223 */ /* 0x000fc8000001005e */
[----:B------:R-:W-:-:S04]  /*41b0*/  FFMA.FTZ R94, R109, R82, R94 ;  /* 0x000000526d5e7223 */ /* 0x000fc8000001005e */
[----:B------:R-:W-:-:S04]  /*41c0*/  FFMA.FTZ R94, R107, R151, R94 ;  /* 0x000000976b5e7223 */ /* 0x000fc8000001005e */
[----:B------:R-:W-:-:S04]  /*41d0*/  FFMA.FTZ R94, R105, R84, R94 ;  /* 0x00000054695e7223 */ /* 0x000fc8000001005e */
[----:B------:R-:W-:-:S04]  /*41e0*/  FFMA.FTZ R94, R103, R152, R94 ;  /* 0x00000098675e7223 */ /* 0x000fc8000001005e */
[----:B------:R-:W-:Y:S01]  /*41f0*/  FFMA.FTZ R94, R101, R85, R94 ;  /* 0x00000055655e7223 */ /* 0x000fe2000001005e */
[----:B0-----:R-:W-:-:S03]  /*4200*/  @!P0 FADD.FTZ R87, R87, R91 ;  /* 0x0000005b57578221 */ /* 0x001fc60000010000 */
[----:B------:R-:W-:-:S04]  /*4210*/  FFMA.FTZ R91, R99, R153, R94 ;  /* 0x00000099635b7223 */ /* 0x000fc8000001005e */
[----:B------:R-:W-:Y:S01]  /*4220*/  FFMA.FTZ R91, R97, R86, R91 ;  /* 0x00000056615b7223 */ /* 0x000fe2000001005b */
[----:B------:R-:W0:Y:S03]  /*4230*/  SHFL.DOWN PT, R94, R87, 0x2, 0x1f ;  /* 0x08401f00575e7f89 */ /* 0x000e2600000e0000 */
[----:B------:R-:W-:-:S04]  /*4240*/  FFMA.FTZ R91, R95, R154, R91 ;  /* 0x0000009a5f5b7223 */ /* 0x000fc8000001005b */
[----:B------:R-:W-:-:S05]  /*4250*/  FFMA.FTZ R91, R93, R90, R91 ;  /* 0x0000005a5d5b7223 */ /* 0x000fca000001005b */
[----:B------:R-:W1:Y:S01]  /*4260*/  SHFL.DOWN PT, R98, R91, 0x1, 0x1f ;  /* 0x08201f005b627f89 */ /* 0x000e6200000e0000 */
[----:B0-----:R-:W-:-:S05]  /*4270*/  @!P1 FADD.FTZ R87, R87, R94 ;  /* 0x0000005e57579221 */ /* 0x001fca0000010000 */
[----:B------:R-:W0:Y:S01]  /*4280*/  SHFL.DOWN PT, R94, R87, 0x4, 0x1f ;  /* 0x08801f00575e7f89 */ /* 0x000e2200000e0000 */
[----:B-1----:R-:W-:Y:S01]  /*4290*/  @!P0 FADD.FTZ R91, R91, R98 ;  /* 0x000000625b5b8221 */ /* 0x002fe20000010000 */
[----:B------:R-:W-:-:S04]  /*42a0*/  ISETP.GT.AND P0, PT, R146, 0x1b, PT ;  /* 0x0000001b9200780c */ /* 0x000fc80003f04270 */
[----:B------:R-:W1:Y:S01]  /*42b0*/  SHFL.DOWN PT, R98, R91, 0x2, 0x1f ;  /* 0x08401f005b627f89 */ /* 0x000e6200000e0000 */
[----:B------:R-:W-:-:S04]  /*42c0*/  MOV R102, UR7 ;  /* 0x0000000700667c02 */ /* 0x000fc80008000f00 */
[----:B------:R-:W-:-:S04]  /*42d0*/  @!P2 LEA R102, R102, R88, 0x3 ;  /* 0x000000586666a211 */ /* 0x000fc800078e18ff */
[----:B0-----:R-:W-:-:S05]  /*42e0*/  @!P0 FADD.FTZ R87, R87, R94 ;  /* 0x0000005e57578221 */ /* 0x001fca0000010000 */
[----:B------:R-:W0:Y:S01]  /*42f0*/  SHFL.DOWN PT, R94, R87, 0x8, 0x1f ;  /* 0x09001f00575e7f89 */ /* 0x000e2200000e0000 */
[----:B-1----:R-:W-:-:S03]  /*4300*/  @!P1 FADD.FTZ R91, R91, R98 ;  /* 0x000000625b5b9221 */ /* 0x002fc60000010000 */
[----:B------:R1:W-:Y:S04]  /*4310*/  @!P2 STS.64 [R102+0x3560], R40 ;  /* 0x003560286600a388 */ /* 0x0003e80000000a00 */
[----:B------:R-:W3:Y:S01]  /*4320*/  SHFL.DOWN PT, R41, R91, 0x4, 0x1f ;  /* 0x08801f005b297f89 */ /* 0x000ee200000e0000 */
[----:B------:R-:W-:Y:S01]  /*4330*/  ISETP.GT.AND P1, PT, R146, 0x17, PT ;  /* 0x000000179200780c */ /* 0x000fe20003f24270 */
[----:B-1----:R-:W-:-:S12]  /*4340*/  FMUL.FTZ R40, R89, UR53 ;  /* 0x0000003559287c20 */ /* 0x002fd80008410000 */
[----:B0-----:R-:W-:Y:S01]  /*4350*/  @!P1 FADD.FTZ R87, R87, R94 ;  /* 0x0000005e57579221 */ /* 0x001fe20000010000 */
[----:B------:R-:W-:-:S04]  /*4360*/  FMUL.FTZ R40, R40, R90 ;  /* 0x0000005a28287220 */ /* 0x000fc80000410000 */
[----:B------:R-:W0:Y:S01]  /*4370*/  SHFL.DOWN PT, R90, R87, 0x10, 0x1f ;  /* 0x0a001f00575a7f89 */ /* 0x000e2200000e0000 */
[----:B---3--:R-:W-:-:S05]  /*4380*/  @!P0 FADD.FTZ R91, R91, R41 ;  /* 0x000000295b5b8221 */ /* 0x008fca0000010000 */
[----:B------:R-:W1:Y:S01]  /*4390*/  SHFL.DOWN PT, R41, R91, 0x8, 0x1f ;  /* 0x09001f005b297f89 */ /* 0x000e6200000e0000 */
[----:B------:R-:W-:Y:S01]  /*43a0*/  ISETP.GT.AND P0, PT, R146, 0xf, PT ;  /* 0x0000000f9200780c */ /* 0x000fe20003f04270 */
[----:B------:R-:W-:-:S04]  /*43b0*/  FFMA.FTZ R40, R68, R89, R40 ;  /* 0x0000005944287223 */ /* 0x000fc80000010028 */
[----:B------:R-:W-:Y:S01]  /*43c0*/  FADD.FTZ R54, R40, R54 ;  /* 0x0000003628367221 */ /* 0x000fe20000010000 */
[----:B------:R-:W-:Y:S01]  /*43d0*/  FMUL.FTZ R40, R92, UR53 ;  /* 0x000000355c287c20 */ /* 0x000fe20008410000 */
[----:B------:R-:W-:-:S03]  /*43e0*/  FMUL.FTZ R89, R136, UR53 ;  /* 0x0000003588597c20 */ /* 0x000fc60008410000 */
[----:B------:R-:W-:-:S03]  /*43f0*/  FMUL.FTZ R40, R40, R86 ;  /* 0x0000005628287220 */ /* 0x000fc60000410000 */
[----:B0-----:R-:W-:Y:S01]  /*4400*/  @!P0 FADD.FTZ R87, R87, R90 ;  /* 0x0000005a57578221 */ /* 0x001fe20000010000 */
[----:B------:R-:W-:Y:S01]  /*4410*/  FMUL.FTZ R90, R96, UR53 ;  /* 0x00000035605a7c20 */ /* 0x000fe20008410000 */
[----:B------:R-:W-:Y:S01]  /*4420*/  FMUL.FTZ R89, R89, R154 ;  /* 0x0000009a59597220 */ /* 0x000fe20000410000 */
[----:B------:R-:W-:Y:S02]  /*4430*/  FFMA.FTZ R40, R70, R92, R40 ;  /* 0x0000005c46287223 */ /* 0x000fe40000010028 */
[----:B------:R-:W-:Y:S01]  /*4440*/  FMUL.FTZ R90, R90, R85 ;  /* 0x000000555a5a7220 */ /* 0x000fe20000410000 */
[----:B------:R-:W-:Y:S01]  /*4450*/  FMUL.FTZ R85, R132, UR53 ;  /* 0x0000003584557c20 */ /* 0x000fe20008410000 */
[----:B------:R-:W-:Y:S01]  /*4460*/  FFMA.FTZ R89, R69, R136, R89 ;  /* 0x0000008845597223 */ /* 0x000fe20000010059 */
[----:B-1----:R-:W-:Y:S01]  /*4470*/  @!P1 FADD.FTZ R91, R91, R41 ;  /* 0x000000295b5b9221 */ /* 0x002fe20000010000 */
[----:B------:R-:W-:Y:S01]  /*4480*/  FADD.FTZ R51, R40, R51 ;  /* 0x0000003328337221 */ /* 0x000fe20000010000 */
[----:B------:R-:W-:Y:S01]  /*4490*/  FMUL.FTZ R152, R85, R152 ;  /* 0x0000009855987220 */ /* 0x000fe20000410000 */
[----:B------:R-:W-:-:S02]  /*44a0*/  FMUL.FTZ R85, R100, UR53 ;  /* 0x0000003564557c20 */ /* 0x000fc40008410000 */
[----:B------:R-:W0:Y:S01]  /*44b0*/  SHFL.DOWN PT, R40, R91, 0x10, 0x1f ;  /* 0x0a001f005b287f89 */ /* 0x000e2200000e0000 */
[----:B------:R-:W-:Y:S01]  /*44c0*/  FADD.FTZ R52, R89, R52 ;  /* 0x0000003459347221 */ /* 0x000fe20000010000 */
[----:B------:R-:W-:Y:S01]  /*44d0*/  FFMA.FTZ R89, R72, R96, R90 ;  /* 0x0000006048597223 */ /* 0x000fe2000001005a */
[----:B------:R-:W-:Y:S01]  /*44e0*/  FMUL.FTZ R85, R85, R84 ;  /* 0x0000005455557220 */ /* 0x000fe20000410000 */
[----:B------:R-:W-:Y:S02]  /*44f0*/  FMUL.FTZ R41, R104, UR53 ;  /* 0x0000003568297c20 */ /* 0x000fe40008410000 */
[----:B------:R-:W-:Y:S01]  /*4500*/  FADD.FTZ R48, R89, R48 ;  /* 0x0000003059307221 */ /* 0x000fe20000010000 */
[----:B------:R-:W-:Y:S01]  /*4510*/  FFMA.FTZ R89, R74, R100, R85 ;  /* 0x000000644a597223 */ /* 0x000fe20000010055 */
[----:B------:R-:W-:Y:S01]  /*4520*/  FMUL.FTZ R85, R41, R82 ;  /* 0x0000005229557220 */ /* 0x000fe20000410000 */
[----:B------:R-:W-:-:S04]  /*4530*/  FMUL.FTZ R41, R128, UR53 ;  /* 0x0000003580297c20 */ /* 0x000fc80008410000 */
[----:B------:R-:W-:Y:S01]  /*4540*/  FMUL.FTZ R150, R41, R150 ;  /* 0x0000009629967220 */ /* 0x000fe20000410000 */
[----:B------:R-:W-:Y:S01]  /*4550*/  FMUL.FTZ R41, R112, UR53 ;  /* 0x0000003570297c20 */ /* 0x000fe20008410000 */
[----:B------:R-:W-:Y:S01]  /*4560*/  FMUL.FTZ R82, R108, UR53 ;  /* 0x000000356c527c20 */ /* 0x000fe20008410000 */
[----:B------:R-:W-:Y:S02]  /*4570*/  ISETP.NE.AND P1, PT, R146, RZ, PT ;  /* 0x000000ff9200720c */ /* 0x000fe40003f25270 */
[----:B------:R-:W-:Y:S01]  /*4580*/  FMUL.FTZ R42, R41, R42 ;  /* 0x0000002a292a7220 */ /* 0x000fe20000410000 */
[----:B------:R-:W-:Y:S01]  /*4590*/  FMUL.FTZ R41, R114, UR53 ;  /* 0x0000003572297c20 */ /* 0x000fe20008410000 */
[----:B------:R-:W-:Y:S01]  /*45a0*/  FFMA.FTZ R85, R76, R104, R85 ;  /* 0x000000684c557223 */ /* 0x000fe20000010055 */
[----:B------:R-:W-:Y:S01]  /*45b0*/  FMUL.FTZ R83, R82, R83 ;  /* 0x0000005352537220 */ /* 0x000fe20000410000 */
[----:B------:R-:W-:Y:S01]  /*45c0*/  FMUL.FTZ R82, R126, UR53 ;  /* 0x000000357e527c20 */ /* 0x000fe20008410000 */
[----:B------:R-:W-:Y:S01]  /*45d0*/  FMUL.FTZ R148, R41, R148 ;  /* 0x0000009429947220 */ /* 0x000fe20000410000 */
[----:B0-----:R-:W-:Y:S01]  /*45e0*/  @!P0 FADD.FTZ R91, R91, R40 ;  /* 0x000000285b5b8221 */ /* 0x001fe20000010000 */
[----:B------:R-:W-:Y:S01]  /*45f0*/  FFMA.FTZ R41, R79, R112, R42 ;  /* 0x000000704f297223 */ /* 0x000fe2000001002a */
[----:B------:R-:W-:Y:S01]  /*4600*/  FMUL.FTZ R86, R134, UR53 ;  /* 0x0000003586567c20 */ /* 0x000fe20008410000 */
[----:B------:R-:W-:Y:S01]  /*4610*/  FMUL.FTZ R84, R130, UR53 ;  /* 0x0000003582547c20 */ /* 0x000fe20008410000 */
[----:B------:R-:W-:Y:S01]  /*4620*/  FMUL.FTZ R42, R116, UR53 ;  /* 0x00000035742a7c20 */ /* 0x000fe20008410000 */
[----:B------:R-:W-:Y:S01]  /*4630*/  FMUL.FTZ R40, R118, UR53 ;  /* 0x0000003576287c20 */ /* 0x000fe20008410000 */
[----:B------:R-:W-:Y:S01]  /*4640*/  FADD.FTZ R44, R85, R44 ;  /* 0x0000002c552c7221 */ /* 0x000fe20000010000 */
[----:B------:R-:W-:Y:S01]  /*4650*/  FMUL.FTZ R149, R82, R149 ;  /* 0x0000009552957220 */ /* 0x000fe20000410000 */
[----:B------:R-:W-:Y:S01]  /*4660*/  FFMA.FTZ R85, R78, R108, R83 ;  /* 0x0000006c4e557223 */ /* 0x000fe20000010053 */
[----:B------:R-:W-:Y:S01]  /*4670*/  MOV R83, R87 ;  /* 0x0000005700537202 */ /* 0x000fe20000000f00 */
[----:B------:R-:W-:Y:S01]  /*4680*/  FMUL.FTZ R86, R86, R153 ;  /* 0x0000009956567220 */ /* 0x000fe20000410000 */
[----:B------:R-:W-:Y:S01]  /*4690*/  MOV R82, R91 ;  /* 0x0000005b00527202 */ /* 0x000fe20000000f00 */
[----:B------:R-:W-:Y:S01]  /*46a0*/  FMUL.FTZ R84, R84, R151 ;  /* 0x0000009754547220 */ /* 0x000fe20000410000 */
[----:B------:R-:W-:Y:S01]  /*46b0*/  FMUL.FTZ R43, R42, R43 ;  /* 0x0000002b2a2b7220 */ /* 0x000fe20000410000 */
[----:B------:R-:W-:Y:S01]  /*46c0*/  FMUL.FTZ R145, R40, R145 ;  /* 0x0000009128917220 */ /* 0x000fe20000410000 */
[----:B------:R-:W-:Y:S01]  /*46d0*/  FFMA.FTZ R86, R71, R134, R86 ;  /* 0x0000008647567223 */ /* 0x000fe20000010056 */
[----:B------:R-:W-:Y:S01]  /*46e0*/  FFMA.FTZ R152, R73, R132, R152 ;  /* 0x0000008449987223 */ /* 0x000fe20000010098 */
[----:B------:R-:W-:Y:S01]  /*46f0*/  FFMA.FTZ R84, R75, R130, R84 ;  /* 0x000000824b547223 */ /* 0x000fe20000010054 */
[----:B------:R-:W-:Y:S01]  /*4700*/  FFMA.FTZ R150, R77, R128, R150 ;  /* 0x000000804d967223 */ /* 0x000fe20000010096 */
[----:B------:R-:W-:Y:S01]  /*4710*/  FFMA.FTZ R126, R138, R126, R149 ;  /* 0x0000007e8a7e7223 */ /* 0x000fe20000010095 */
[----:B------:R-:W-:Y:S01]  /*4720*/  FFMA.FTZ R148, R139, R114, R148 ;  /* 0x000000728b947223 */ /* 0x000fe20000010094 */
[----:B------:R-:W-:Y:S01]  /*4730*/  FFMA.FTZ R43, R80, R116, R43 ;  /* 0x00000074502b7223 */ /* 0x000fe2000001002b */
[----:B------:R-:W-:Y:S01]  /*4740*/  FFMA.FTZ R118, R140, R118, R145 ;  /* 0x000000768c767223 */ /* 0x000fe20000010091 */
[----:B------:R-:W-:Y:S01]  /*4750*/  BSSY B0, `(.L_x_11) ;  /* 0x0000035000007945 */ /* 0x000fe20003800000 */
[----:B------:R-:W-:Y:S01]  /*4760*/  FADD.FTZ R17, R93, R17 ;  /* 0x000000115d117221 */ /* 0x000fe20000010000 */
        /* <DEDUP_REMOVED lines=26> */
[----:B--2---:R0:W-:Y:S01]  /*4910*/  @!P1 STS.64 [R106+0x2118], R82 ;  /* 0x002118526a009388 */ /* 0x0041e20000000a00 */
[----:B------:R-:W-:Y:S06]  /*4920*/  BAR.SYNC.DEFER_BLOCKING 0x0 ;  /* 0x0000000000007b1d */ /* 0x000fec0000010000 */
[----:B------:R-:W-:Y:S05]  /*4930*/  @P2 BRA `(.L_x_12) ;  /* 0x0000000000582947 */ /* 0x000fea0003800000 */
[----:B------:R-:W1:Y:S01]  /*4940*/  S2UR UR45, SR_CgaCtaId ;  /* 0x00000000002d79c3 */ /* 0x000e620000008800 */
[----:B------:R-:W-:Y:S01]  /*4950*/  UMOV UR44, 0x400 ;  /* 0x00000400002c7882 */ /* 0x000fe20000000000 */
[----:B------:R-:W-:Y:S01]  /*4960*/  UISETP.NE.AND UP0, UPT, UR16, UR17, UPT ;  /* 0x000000111000728c */ /* 0x000fe2000bf05270 */
[----:B------:R-:W-:-:S05]  /*4970*/  MOV R89, UR7 ;  /* 0x0000000700597c02 */ /* 0x000fca0008000f00 */
[----:B------:R-:W-:Y:S01]  /*4980*/  PLOP3.LUT P0, PT, PT, PT, UP0, 0x80, 0x0 ;  /* 0x000000000000781c */ /* 0x000fe20003f0f008 */
[----:B-1----:R-:W-:-:S06]  /*4990*/  ULEA UR44, UR45, UR44, 0x18 ;  /* 0x0000002c2d2c7291 */ /* 0x002fcc000f8ec03f */
[----:B------:R-:W-:-:S04]  /*49a0*/  MOV R88, UR44 ;  /* 0x0000002c00587c02 */ /* 0x000fc80008000f00 */
[----:B------:R-:W-:Y:S01]  /*49b0*/  LEA R89, R89, R88, 0x2 ;  /* 0x0000005859597211 */ /* 0x000fe200078e10ff */
[----:B------:R-:W1:Y:S04]  /*49c0*/  LDS.128 R40, [R88+0x2120] ;  /* 0x0021200058287984 */ /* 0x000e680000000c00 */
[----:B------:R-:W0:Y:S04]  /*49d0*/  LDS.64 R84, [R88+0x2130] ;  /* 0x0021300058547984 */ /* 0x000e280000000a00 */
[----:B------:R-:W2:Y:S04]  /*49e0*/  @P0 LDS R90, [R89+0x4160] ;  /* 0x00416000595a0984 */ /* 0x000ea80000000800 */
[----:B------:R-:W3:Y:S01]  /*49f0*/  @P0 LDS R87, [R89+0x3d60] ;  /* 0x003d600059570984 */ /* 0x000ee20000000800 */
[----:B-1----:R-:W-:Y:S01]  /*4a00*/  FADD.FTZ R86, R83, R41 ;  /* 0x0000002953567221 */ /* 0x002fe20000010000 */
[----:B------:R-:W-:-:S03]  /*4a10*/  FADD.FTZ R41, R82, R40 ;  /* 0x0000002852297221 */ /* 0x000fc60000010000 */
[----:B------:R-:W-:Y:S01]  /*4a20*/  FADD.FTZ R86, R43, R86 ;  /* 0x000000562b567221 */ /* 0x000fe20000010000 */
[----:B------:R-:W-:-:S03]  /*4a30*/  FADD.FTZ R41, R42, R41 ;  /* 0x000000292a297221 */ /* 0x000fc60000010000 */
[----:B0-----:R-:W-:Y:S01]  /*4a40*/  FADD.FTZ R83, R86, R85 ;  /* 0x0000005556537221 */ /* 0x001fe20000010000 */
[----:B------:R-:W-:-:S03]  /*4a50*/  FADD.FTZ R82, R41, R84 ;  /* 0x0000005429527221 */ /* 0x000fc60000010000 */
[----:B--2---:R-:W-:Y:S01]  /*4a60*/  @P0 FADD.FTZ R83, R83, R90 ;  /* 0x0000005a53530221 */ /* 0x004fe20000010000 */
[----:B---3--:R-:W-:-:S04]  /*4a70*/  @P0 FADD.FTZ R82, R82, R87 ;  /* 0x0000005752520221 */ /* 0x008fc80000010000 */
[----:B------:R1:W-:Y:S04]  /*4a80*/  STS [R89+0x4160], R83 ;  /* 0x0041605359007388 */ /* 0x0003e80000000800 */
[----:B------:R1:W-:Y:S02]  /*4a90*/  STS [R89+0x3d60], R82 ;  /* 0x003d605259007388 */ /* 0x0003e40000000800 */
.L_x_12:
[----:B------:R-:W-:Y:S05]  /*4aa0*/  BSYNC B0 ;  /* 0x0000000000007941 */ /* 0x000fea0003800000 */
.L_x_11:
[----:B------:R-:W-:-:S04]  /*4ab0*/  UIADD3 UR7, UR7, 0x1, URZ ;  /* 0x0000000107077890 */ /* 0x000fc8000fffe03f */
[----:B------:R-:W-:-:S06]  /*4ac0*/  UISETP.GE.AND UP0, UPT, UR7, UR48, UPT ;  /* 0x000000300700728c */ /* 0x000fcc000bf06270 */
[----:B------:R-:W-:-:S13]  /*4ad0*/  PLOP3.LUT P0, PT, PT, PT, UP0, 0x80, 0x0 ;  /* 0x000000000000781c */ /* 0x000fda0003f0f008 */
[----:B------:R-:W-:Y:S05]  /*4ae0*/  @!P0 BRA `(.L_x_13) ;  /* 0xffffffd800348947 */ /* 0x000fea000383ffff */
.L_x_1:
[----:B------:R-:W2:Y:S04]  /*4af0*/  LDL R100, [R1+0x80] ;  /* 0x0000800001647983 */ /* 0x000ea80000100800 */
[----:B------:R-:W3:Y:S04]  /*4b00*/  LDL R99, [R1+0x7c] ;  /* 0x00007c0001637983 */ /* 0x000ee80000100800 */
[----:B------:R-:W4:Y:S04]  /*4b10*/  LDL R98, [R1+0x78] ;  /* 0x0000780001627983 */ /* 0x000f280000100800 */
[----:B------:R-:W5:Y:S04]  /*4b20*/  LDL R97, [R1+0x74] ;  /* 0x0000740001617983 */ /* 0x000f680000100800 */
[----:B------:R-:W5:Y:S04]  /*4b30*/  LDL R96, [R1+0x70] ;  /* 0x0000700001607983 */ /* 0x000f680000100800 */
[----:B------:R-:W5:Y:S04]  /*4b40*/  LDL R95, [R1+0x6c] ;  /* 0x00006c00015f7983 */ /* 0x000f680000100800 */
[----:B------:R-:W5:Y:S04]  /*4b50*/  LDL R94, [R1+0x68] ;  /* 0x00006800015e7983 */ /* 0x000f680000100800 */
[----:B------:R-:W5:Y:S04]  /*4b60*/  LDL R93, [R1+0x64] ;  /* 0x00006400015d7983 */ /* 0x000f680000100800 */
[----:B------:R-:W5:Y:S04]  /*4b70*/  LDL R92, [R1+0x60] ;  /* 0x00006000015c7983 */ /* 0x000f680000100800 */
[----:B------:R-:W5:Y:S04]  /*4b80*/  LDL R91, [R1+0x5c] ;  /* 0x00005c00015b7983 */ /* 0x000f680000100800 */
[----:B------:R-:W5:Y:S04]  /*4b90*/  LDL R90, [R1+0x58] ;  /* 0x00005800015a7983 */ /* 0x000f680000100800 */
[----:B-1----:R-:W5:Y:S04]  /*4ba0*/  LDL R89, [R1+0x54] ;  /* 0x0000540001597983 */ /* 0x002f680000100800 */
[----:B------:R-:W5:Y:S04]  /*4bb0*/  LDL R87, [R1+0x50] ;  /* 0x0000500001577983 */ /* 0x000f680000100800 */
[----:B------:R-:W5:Y:S04]  /*4bc0*/  LDL R86, [R1+0x4c] ;  /* 0x00004c0001567983 */ /* 0x000f680000100800 */
[----:B------:R-:W5:Y:S04]  /*4bd0*/  LDL R84, [R1+0x48] ;  /* 0x0000480001547983 */ /* 0x000f680000100800 */
[----:B0-----:R-:W5:Y:S01]  /*4be0*/  LDL R82, [R1+0x44] ;  /* 0x0000440001527983 */ /* 0x001f620000100800 */
[----:B------:R-:W0:Y:S01]  /*4bf0*/  S2UR UR26, SR_CgaCtaId ;  /* 0x00000000001a79c3 */ /* 0x000e220000008800 */
[----:B------:R-:W-:Y:S01]  /*4c00*/  ULEA UR33, UR16, 0xfffff800, 0xb ;  /* 0xfffff80010217891 */ /* 0x000fe2000f8e583f */
[----:B------:R-:W-:Y:S01]  /*4c10*/  BSSY B0, `(.L_x_14) ;  /* 0x000004e000007945 */ /* 0x000fe20003800000 */
[----:B------:R-:W1:Y:S01]  /*4c20*/  S2R R40, SR_TID.X ;  /* 0x0000000000287919 */ /* 0x000e620000002100 */
[----:B------:R-:W-:Y:S01]  /*4c30*/  ULDC UR7, c[0x0][0x218] ;  /* 0x0000860000077ab9 */ /* 0x000fe20000000800 */
[----:B------:R-:W-:Y:S01]  /*4c40*/  UMOV UR17, 0x400 ;  /* 0x0000040000117882 */ /* 0x000fe20000000000 */
[----:B------:R-:W-:-:S02]  /*4c50*/  UIADD3 UR32, -UR33, UR7, URZ ;  /* 0x0000000721207290 */ /* 0x000fc4000fffe13f */
[----:B------:R-:W-:Y:S01]  /*4c60*/  BAR.SYNC.DEFER_BLOCKING 0x0 ;  /* 0x0000000000007b1d */ /* 0x000fe20000010000 */
[----:B------:R-:W-:Y:S01]  /*4c70*/  USHF.R.S32.HI UR28, URZ, 0x1f, UR9 ;  /* 0x0000001f3f1c7899 */ /* 0x000fe20008011409 */
[----:B------:R-:W-:Y:S01]  /*4c80*/  MOV R3, UR33 ;  /* 0x0000002100037c02 */ /* 0x000fe20008000f00 */
[----:B------:R-:W-:Y:S01]  /*4c90*/  USHF.R.S32.HI UR7, URZ, 0x1f, UR8 ;  /* 0x0000001f3f077899 */ /* 0x000fe20008011408 */
[----:B------:R-:W-:Y:S02]  /*4ca0*/  MOV R85, UR32 ;  /* 0x0000002000557c02 */ /* 0x000fe40008000f00 */
[----:B------:R-:W-:Y:S01]  /*4cb0*/  ULDC.64 UR34, c[0x0][0x388] ;  /* 0x0000e20000227ab9 */ /* 0x000fe20000000a00 */
[----:B------:R-:W-:Y:S01]  /*4cc0*/  ULDC.64 UR30, c[0x0][0x3a8] ;  /* 0x0000ea00001e7ab9 */ /* 0x000fe20000000a00 */
[----:B0-----:R-:W-:Y:S02]  /*4cd0*/  ULEA UR17, UR26, UR17, 0x18 ;  /* 0x000000111a117291 */ /* 0x001fe4000f8ec03f */
[----:B------:R-:W-:-:S04]  /*4ce0*/  UIMAD.WIDE.U32 UR26, UR9, UR34, URZ ;  /* 0x00000022091a72a5 */ /* 0x000fc8000f8e003f */
[----:B------:R-:W-:Y:S01]  /*4cf0*/  MOV R88, UR17 ;  /* 0x0000001100587c02 */ /* 0x000fe20008000f00 */
[----:B------:R-:W-:Y:S01]  /*4d00*/  STS [R81], R32 ;  /* 0x0000002051007388 */ /* 0x000fe20000000800 */
[----:B-1----:R-:W-:-:S03]  /*4d10*/  ISETP.NE.AND P0, PT, R40, RZ, PT ;  /* 0x000000ff2800720c */ /* 0x002fc60003f05270 */
[----:B------:R-:W-:Y:S01]  /*4d20*/  STS [R81+0x4], R31 ;  /* 0x0000041f51007388 */ /* 0x000fe20000000800 */
[----:B------:R-:W-:-:S03]  /*4d30*/  SHF.L.U32 R0, R40, 0x4, RZ ;  /* 0x0000000428007819 */ /* 0x000fc600000006ff */
[----:B------:R-:W-:Y:S01]  /*4d40*/  STS [R81+0x8], R30 ;  /* 0x0000081e51007388 */ /* 0x000fe20000000800 */
[----:B------:R-:W-:-:S03]  /*4d50*/  LOP3.LUT R0, R0, 0xfffffe00, RZ, 0xc0, !PT ;  /* 0xfffffe0000007812 */ /* 0x000fc600078ec0ff */
[----:B------:R-:W-:Y:S01]  /*4d60*/  STS [R81+0xc], R29 ;  /* 0x00000c1d51007388 */ /* 0x000fe20000000800 */
[----:B------:R-:W-:-:S03]  /*4d70*/  LOP3.LUT R15, R0, 0x1f, R40, 0xf8, !PT ;  /* 0x0000001f000f7812 */ /* 0x000fc600078ef828 */
[----:B------:R-:W-:Y:S01]  /*4d80*/  STS [R81+0x10], R28 ;  /* 0x0000101c51007388 */ /* 0x000fe20000000800 */
[----:B------:R-:W-:Y:S02]  /*4d90*/  SHF.R.S32.HI R14, RZ, 0x1f, R15 ;  /* 0x0000001fff0e7819 */ /* 0x000fe4000001140f */
[----:B------:R-:W-:Y:S01]  /*4da0*/  IADD3 R2, P2, R15, UR33, RZ ;  /* 0x000000210f027c10 */ /* 0x000fe2000ff5e0ff */
[----:B------:R-:W-:Y:S03]  /*4db0*/  STS [R81+0x14], R27 ;  /* 0x0000141b51007388 */ /* 0x000fe60000000800 */
[----:B------:R-:W-:Y:S01]  /*4dc0*/  LEA.HI.X.SX32 R3, R3, R14, 0x1, P2 ;  /* 0x0000000e03037211 */ /* 0x000fe200010f0eff */
[----:B------:R-:W-:Y:S04]  /*4dd0*/  STS [R81+0x18], R26 ;  /* 0x0000181a51007388 */ /* 0x000fe80000000800 */
        /* <DEDUP_REMOVED lines=8> */
[----:B------:R-:W-:Y:S01]  /*4e60*/  STS [R81+0x3c], R17 ;  /* 0x00003c1151007388 */ /* 0x000fe20000000800 */
[----:B------:R-:W-:-:S03]  /*4e70*/  NOP ;  /* 0x0000000000007918 */ /* 0x000fc60000000000 */
[----:B--2---:R-:W-:Y:S04]  /*4e80*/  LDS R9, [R100] ;  /* 0x0000000064097984 */ /* 0x004fe80000000800 */
[----:B---3--:R-:W-:Y:S04]  /*4e90*/  LDS R19, [R99+0x80] ;  /* 0x0000800063137984 */ /* 0x008fe80000000800 */
[----:B----4-:R-:W-:Y:S04]  /*4ea0*/  LDS R21, [R98+0x100] ;  /* 0x0001000062157984 */ /* 0x010fe80000000800 */
[----:B-----5:R-:W-:Y:S04]  /*4eb0*/  LDS R23, [R97+0x180] ;  /* 0x0001800061177984 */ /* 0x020fe80000000800 */
        /* <DEDUP_REMOVED lines=12> */
[----:B------:R-:W-:Y:S01]  /*4f80*/  @!P0 STS [UR17+0x2100], R85 ;  /* 0x00210055ff008988 */ /* 0x000fe20008000811 */
[----:B------:R-:W-:-:S02]  /*4f90*/  UIMAD UR17, UR28, UR34, URZ ;  /* 0x000000221c1172a4 */ /* 0x000fc4000f8e023f */
[----:B------:R-:W-:Y:S01]  /*4fa0*/  UIMAD UR28, UR28, UR30, URZ ;  /* 0x0000001e1c1c72a4 */ /* 0x000fe2000f8e023f */
[----:B------:R-:W-:Y:S01]  /*4fb0*/  BAR.SYNC.DEFER_BLOCKING 0x0 ;  /* 0x0000000000007b1d */ /* 0x000fe20000010000 */
[----:B------:R-:W-:Y:S02]  /*4fc0*/  UIMAD UR29, UR9, UR35, UR17 ;  /* 0x00000023091d72a4 */ /* 0x000fe4000f8e0211 */
[----:B------:R-:W-:Y:S02]  /*4fd0*/  UIMAD UR17, UR9, UR31, UR28 ;  /* 0x0000001f091172a4 */ /* 0x000fe4000f8e021c */
[----:B------:R-:W-:Y:S01]  /*4fe0*/  UIADD3 UR28, UR27, UR29, URZ ;  /* 0x0000001d1b1c7290 */ /* 0x000fe2000fffe03f */
[----:B------:R-:W0:Y:S02]  /*4ff0*/  LDS R22, [R88+0x2100] ;  /* 0x0021000058167984 */ /* 0x000e240000000800 */
[----:B0-----:R-:W-:-:S13]  /*5000*/  ISETP.GE.AND P1, PT, R15, R22, PT ;  /* 0x000000160f00720c */ /* 0x001fda0003f26270 */
[----:B------:R-:W-:Y:S05]  /*5010*/  @P1 BRA `(.L_x_15) ;  /* 0x0000000000341947 */ /* 0x000fea0003800000 */
[----:B------:R-:W-:Y:S01]  /*5020*/  IMAD.U32 R5, RZ, RZ, UR34 ;  /* 0x00000022ff057e24 */ /* 0x000fe2000f8e00ff */
[----:B------:R-:W-:Y:S02]  /*5030*/  ULDC.64 UR36, c[0x0][0x390] ;  /* 0x0000e40000247ab9 */ /* 0x000fe40000000a00 */
[----:B------:R-:W-:Y:S01]  /*5040*/  UIMAD UR31, UR7, UR36, URZ ;  /* 0x00000024071f72a4 */ /* 0x000fe2000f8e023f */
[----:B------:R-:W-:Y:S01]  /*5050*/  IMAD.WIDE.U32 R4, R5, UR9, R2 ;  /* 0x0000000905047c25 */ /* 0x000fe2000f8e0002 */
[----:B------:R-:W-:Y:S02]  /*5060*/  MOV R7, UR36 ;  /* 0x0000002400077c02 */ /* 0x000fe40008000f00 */
[----:B------:R-:W-:Y:S02]  /*5070*/  UIMAD UR31, UR8, UR37, UR31 ;  /* 0x00000025081f72a4 */ /* 0x000fe4000f8e021f */
[----:B------:R-:W-:Y:S01]  /*5080*/  IADD3 R5, R5, UR29, RZ ;  /* 0x0000001d05057c10 */ /* 0x000fe2000fffe0ff */
[----:B------:R-:W-:-:S02]  /*5090*/  ULDC.64 UR36, c[0x0][0x3e0] ;  /* 0x0000f80000247ab9 */ /* 0x000fc40000000a00 */
[----:B------:R-:W-:-:S05]  /*50a0*/  IMAD.WIDE.U32 R4, R7, UR8, R4 ;  /* 0x0000000807047c25 */ /* 0x000fca000f8e0004 */
[----:B------:R-:W-:Y:S02]  /*50b0*/  IADD3 R5, R5, UR31, RZ ;  /* 0x0000001f05057c10 */ /* 0x000fe4000fffe0ff */
[----:B------:R-:W-:-:S04]  /*50c0*/  LEA R6, P1, R4, UR36, 0x2 ;  /* 0x0000002404067c11 */ /* 0x000fc8000f8210ff */
[----:B------:R-:W-:-:S05]  /*50d0*/  LEA.HI.X R7, R4, UR37, R5, 0x2, P1 ;  /* 0x0000002504077c11 */ /* 0x000fca00088f1405 */
[----:B------:R0:W-:Y:S04]  /*50e0*/  STG.E desc[UR18][R6.64], R9 ;  /* 0x0000000906007986 */ /* 0x0001e8000c101912 */
.L_x_15:
[----:B------:R-:W-:Y:S05]  /*50f0*/  BSYNC B0 ;  /* 0x0000000000007941 */ /* 0x000fea0003800000 */
.L_x_14:
[----:B------:R-:W2:Y:S01]  /*5100*/  LDL.LU R66, [R1+0x84] ;  /* 0x0000840001427983 */ /* 0x000ea20000300800 */
[----:B------:R-:W-:Y:S01]  /*5110*/  ULDC UR29, c[0x0][0x224] ;  /* 0x00008900001d7ab9 */ /* 0x000fe20000000800 */
[----:B------:R-:W-:Y:S01]  /*5120*/  ULDC.64 UR32, c[0x0][0x390] ;  /* 0x0000e40000207ab9 */ /* 0x000fe20000000a00 */
[----:B------:R-:W-:Y:S01]  /*5130*/  UMOV UR27, UR28 ;  /* 0x0000001c001b7c82 */ /* 0x000fe20008000000 */
[----:B------:R-:W-:Y:S01]  /*5140*/  USHF.L.U32 UR29, UR29, 0xb, URZ ;  /* 0x0000000b1d1d7899 */ /* 0x000fe2000800063f */
[----:B------:R-:W1:Y:S01]  /*5150*/  S2R R18, SR_LANEID ;  /* 0x0000000000127919 */ /* 0x000e620000000000 */
[----:B------:R-:W-:Y:S01]  /*5160*/  UIMAD.WIDE.U32 UR26, UR8, UR32, UR26 ;  /* 0x00000020081a72a5 */ /* 0x000fe2000f8e001a */
[C---:B------:R-:W-:Y:S01]  /*5170*/  LOP3.LUT R13, R15.reuse, 0x20, RZ, 0xfc, !PT ;  /* 0x000000200f0d7812 */ /* 0x040fe200078efcff */
[----:B------:R-:W-:Y:S01]  /*5180*/  UIMAD UR32, UR7, UR32, URZ ;  /* 0x00000020072072a4 */ /* 0x000fe2000f8e023f */
[C---:B------:R-:W-:Y:S01]  /*5190*/  LOP3.LUT R12, R15.reuse, 0x40, RZ, 0xfc, !PT ;  /* 0x000000400f0c7812 */ /* 0x040fe200078efcff */
[----:B------:R-:W-:Y:S01]  /*51a0*/  UIMAD UR31, UR6, -0x800, UR29 ;  /* 0xfffff800061f78a4 */ /* 0x000fe2000f8e021d */
[C---:B0-----:R-:W-:Y:S01]  /*51b0*/  LOP3.LUT R7, R15.reuse, 0xa0, RZ, 0xfc, !PT ;  /* 0x000000a00f077812 */ /* 0x041fe200078efcff */
[----:B------:R-:W-:Y:S01]  /*51c0*/  UIMAD UR33, UR8, UR33, UR32 ;  /* 0x00000021082172a4 */ /* 0x000fe2000f8e0220 */
[----:B------:R-:W-:Y:S01]  /*51d0*/  ISETP.GE.AND P2, PT, R12, R22, PT ;  /* 0x000000160c00720c */ /* 0x000fe20003f46270 */
[----:B------:R-:W-:Y:S01]  /*51e0*/  UIADD3 UR28, UP0, UR31, UR26, URZ ;  /* 0x0000001a1f1c7290 */ /* 0x000fe2000ff1e03f */
[C---:B------:R-:W-:Y:S01]  /*51f0*/  LOP3.LUT R8, R15.reuse, 0xc0, RZ, 0xfc, !PT ;  /* 0x000000c00f087812 */ /* 0x040fe200078efcff */
[----:B------:R-:W-:Y:S01]  /*5200*/  USHF.R.S32.HI UR32, URZ, 0x1f, UR31 ;  /* 0x0000001f3f207899 */ /* 0x000fe2000801141f */
[C---:B------:R-:W-:Y:S01]  /*5210*/  LOP3.LUT R9, R15.reuse, 0xe0, RZ, 0xfc, !PT ;  /* 0x000000e00f097812 */ /* 0x040fe200078efcff */
[----:B------:R-:W-:Y:S01]  /*5220*/  ULDC.64 UR34, c[0x0][0x3e0] ;  /* 0x0000f80000227ab9 */ /* 0x000fe20000000a00 */
[C---:B------:R-:W-:Y:S01]  /*5230*/  LOP3.LUT R10, R15.reuse, 0x100, RZ, 0xfc, !PT ;  /* 0x000001000f0a7812 */ /* 0x040fe200078efcff */
[----:B------:R-:W-:Y:S01]  /*5240*/  UIADD3.X UR26, UR32, UR33, UR27, UP0, !UPT ;  /* 0x00000021201a7290 */ /* 0x000fe200087fe41b */
[----:B------:R-:W-:-:S02]  /*5250*/  LEA R4, P1, R15, UR34, 0x2 ;  /* 0x000000220f047c11 */ /* 0x000fc4000f8210ff */
[----:B------:R-:W-:Y:S02]  /*5260*/  MOV R5, UR28 ;  /* 0x0000001c00057c02 */ /* 0x000fe40008000f00 */
[----:B------:R-:W-:Y:S02]  /*5270*/  LEA.HI.X R0, R15, UR35, R14, 0x2, P1 ;  /* 0x000000230f007c11 */ /* 0x000fe400088f140e */
[----:B------:R-:W-:Y:S02]  /*5280*/  LEA R4, P3, R5, R4, 0x2 ;  /* 0x0000000405047211 */ /* 0x000fe400078610ff */
[----:B------:R-:W-:Y:S02]  /*5290*/  MOV R6, UR26 ;  /* 0x0000001a00067c02 */ /* 0x000fe40008000f00 */
[----:B------:R-:W-:Y:S02]  /*52a0*/  ISETP.GE.AND P1, PT, R13, R22, PT ;  /* 0x000000160d00720c */ /* 0x000fe40003f26270 */
[----:B------:R-:W-:-:S02]  /*52b0*/  LEA.HI.X R5, R5, R0, R6, 0x2, P3 ;  /* 0x0000000005057211 */ /* 0x000fc400018f1406 */
[C---:B------:R-:W-:Y:S02]  /*52c0*/  LOP3.LUT R0, R15.reuse, 0x60, RZ, 0xfc, !PT ;  /* 0x000000600f007812 */ /* 0x040fe400078efcff */
[C---:B------:R-:W-:Y:S01]  /*52d0*/  LOP3.LUT R6, R15.reuse, 0x80, RZ, 0xfc, !PT ;  /* 0x000000800f067812 */ /* 0x040fe200078efcff */
[----:B------:R0:W-:Y:S01]  /*52e0*/  @!P2 STG.E desc[UR18][R4.64+-0x1f00], R21 ;  /* 0xffe100150400a986 */ /* 0x0001e2000c101912 */
[-C--:B------:R-:W-:Y:S02]  /*52f0*/  ISETP.GE.AND P4, PT, R0, R22.reuse, PT ;  /* 0x000000160000720c */ /* 0x080fe40003f86270 */
[----:B------:R-:W-:Y:S02]  /*5300*/  LOP3.LUT R11, R15, 0x120, RZ, 0xfc, !PT ;  /* 0x000001200f0b7812 */ /* 0x000fe400078efcff */
[-C--:B------:R-:W-:Y:S01]  /*5310*/  ISETP.GE.AND P3, PT, R6, R22.reuse, PT ;  /* 0x000000160600720c */ /* 0x080fe20003f66270 */
[----:B------:R3:W-:Y:S01]  /*5320*/  @!P1 STG.E desc[UR18][R4.64+-0x1f80], R19 ;  /* 0xffe0801304009986 */ /* 0x0007e2000c101912 */
[----:B------:R-:W-:-:S02]  /*5330*/  ISETP.GE.AND P2, PT, R7, R22, PT ;  /* 0x000000160700720c */ /* 0x000fc40003f46270 */
[-C--:B------:R-:W-:Y:S02]  /*5340*/  ISETP.GE.AND P1, PT, R8, R22.reuse, PT ;  /* 0x000000160800720c */ /* 0x080fe40003f26270 */
[-C--:B------:R-:W-:Y:S02]  /*5350*/  ISETP.GE.AND P5, PT, R10, R22.reuse, PT ;  /* 0x000000160a00720c */ /* 0x080fe40003fa6270 */
[-C--:B------:R-:W-:Y:S01]  /*5360*/  ISETP.GE.AND P6, PT, R11, R22.reuse, PT ;  /* 0x000000160b00720c */ /* 0x080fe20003fc6270 */
[----:B------:R-:W-:Y:S01]  /*5370*/  @!P4 STG.E desc[UR18][R4.64+-0x1e80], R23 ;  /* 0xffe180170400c986 */ /* 0x000fe2000c101912 */
[----:B------:R-:W-:Y:S02]  /*5380*/  ISETP.GE.AND P4, PT, R9, R22, PT ;  /* 0x000000160900720c */ /* 0x000fe40003f86270 */
[----:B------:R-:W-:Y:S01]  /*5390*/  SHF.L.U32 R16, R40, 0x4, RZ ;  /* 0x0000000428107819 */ /* 0x000fe200000006ff */
[----:B------:R4:W-:Y:S03]  /*53a0*/  @!P3 STG.E desc[UR18][R4.64+-0x1e00], R17 ;  /* 0xffe200110400b986 */ /* 0x0009e6000c101912 */
[----:B------:R-:W-:Y:S01]  /*53b0*/  LOP3.LUT R16, R16, 0xfffffe00, RZ, 0xc0, !PT ;  /* 0xfffffe0010107812 */ /* 0x000fe200078ec0ff */
[----:B------:R-:W-:Y:S01]  /*53c0*/  @!P2 STG.E desc[UR18][R4.64+-0x1d80], R25 ;  /* 0xffe280190400a986 */ /* 0x000fe2000c101912 */
[----:B0-----:R-:W-:-:S02]  /*53d0*/  LOP3.LUT R21, R15, 0x140, RZ, 0xfc, !PT ;  /* 0x000001400f157812 */ /* 0x001fc400078efcff */
[----:B-1----:R-:W-:Y:S01]  /*53e0*/  LEA R83, R18, R16, 0x4 ;  /* 0x0000001012537211 */ /* 0x002fe200078e20ff */
[----:B------:R0:W-:Y:S01]  /*53f0*/  @!P1 STG.E desc[UR18][R4.64+-0x1d00], R27 ;  /* 0xffe3001b04009986 */ /* 0x0001e2000c101912 */
[C---:B------:R-:W-:Y:S02]  /*5400*/  LOP3.LUT R20, R15.reuse, 0x160, RZ, 0xfc, !PT ;  /* 0x000001600f147812 */ /* 0x040fe400078efcff */
[C---:B---3--:R-:W-:Y:S01]  /*5410*/  LOP3.LUT R19, R15.reuse, 0x180, RZ, 0xfc, !PT ;  /* 0x000001800f137812 */ /* 0x048fe200078efcff */
[----:B------:R1:W-:Y:S01]  /*5420*/  @!P4 STG.E desc[UR18][R4.64+-0x1c80], R29 ;  /* 0xffe3801d0400c986 */ /* 0x0003e2000c101912 */
[C---:B------:R-:W-:Y:S02]  /*5430*/  LOP3.LUT R18, R15.reuse, 0x1a0, RZ, 0xfc, !PT ;  /* 0x000001a00f127812 */ /* 0x040fe400078efcff */
[C---:B----4-:R-:W-:Y:S01]  /*5440*/  LOP3.LUT R17, R15.reuse, 0x1c0, RZ, 0xfc, !PT ;  /* 0x000001c00f117812 */ /* 0x050fe200078efcff */
[----:B------:R3:W-:Y:S01]  /*5450*/  @!P5 STG.E desc[UR18][R4.64+-0x1c00], R31 ;  /* 0xffe4001f0400d986 */ /* 0x0007e2000c101912 */
[----:B------:R-:W-:-:S02]  /*5460*/  LOP3.LUT R16, R15, 0x1e0, RZ, 0xfc, !PT ;  /* 0x000001e00f107812 */ /* 0x000fc400078efcff */
[-C--:B------:R-:W-:Y:S01]  /*5470*/  ISETP.GE.AND P1, PT, R21, R22.reuse, PT ;  /* 0x000000161500720c */ /* 0x080fe20003f26270 */
[----:B------:R4:W-:Y:S01]  /*5480*/  @!P6 STG.E desc[UR18][R4.64+-0x1b80], R41 ;  /* 0xffe480290400e986 */ /* 0x0009e2000c101912 */
[-C--:B------:R-:W-:Y:S02]  /*5490*/  ISETP.GE.AND P2, PT, R20, R22.reuse, PT ;  /* 0x000000161400720c */ /* 0x080fe40003f46270 */
[-C--:B------:R-:W-:Y:S02]  /*54a0*/  ISETP.GE.AND P3, PT, R19, R22.reuse, PT ;  /* 0x000000161300720c */ /* 0x080fe40003f66270 */
[-C--:B------:R-:W-:Y:S02]  /*54b0*/  ISETP.GE.AND P4, PT, R18, R22.reuse, PT ;  /* 0x000000161200720c */ /* 0x080fe40003f86270 */
[-C--:B------:R-:W-:Y:S02]  /*54c0*/  ISETP.GE.AND P5, PT, R17, R22.reuse, PT ;  /* 0x000000161100720c */ /* 0x080fe40003fa6270 */
[----:B------:R-:W-:-:S03]  /*54d0*/  ISETP.GE.AND P6, PT, R16, R22, PT ;  /* 0x000000161000720c */ /* 0x000fc60003fc6270 */
[----:B------:R-:W-:Y:S04]  /*54e0*/  @!P1 STG.E desc[UR18][R4.64+-0x1b00], R43 ;  /* 0xffe5002b04009986 */ /* 0x000fe8000c101912 */
[----:B------:R-:W-:Y:S04]  /*54f0*/  @!P2 STG.E desc[UR18][R4.64+-0x1a80], R53 ;  /* 0xffe580350400a986 */ /* 0x000fe8000c101912 */
[----:B------:R-:W-:Y:S04]  /*5500*/  @!P3 STG.E desc[UR18][R4.64+-0x1a00], R55 ;  /* 0xffe600370400b986 */ /* 0x000fe8000c101912 */
[----:B------:R-:W-:Y:S04]  /*5510*/  @!P4 STG.E desc[UR18][R4.64+-0x1980], R57 ;  /* 0xffe680390400c986 */ /* 0x000fe8000c101912 */
[----:B------:R-:W-:Y:S04]  /*5520*/  @!P5 STG.E desc[UR18][R4.64+-0x1900], R59 ;  /* 0xffe7003b0400d986 */ /* 0x000fe8000c101912 */
[----:B------:R5:W-:Y:S01]  /*5530*/  @!P6 STG.E desc[UR18][R4.64+-0x1880], R61 ;  /* 0xffe7803d0400e986 */ /* 0x000be2000c101912 */
[----:B------:R-:W-:Y:S01]  /*5540*/  BAR.SYNC.DEFER_BLOCKING 0x0 ;  /* 0x0000000000007b1d */ /* 0x000fe20000010000 */
[----:B------:R-:W-:-:S02]  /*5550*/  IADD3 R23, R83, 0x2, RZ ;  /* 0x0000000253177810 */ /* 0x000fc40007ffe0ff */
[----:B------:R-:W-:Y:S02]  /*5560*/  IADD3 R22, R83, 0x1, RZ ;  /* 0x0000000153167810 */ /* 0x000fe40007ffe0ff */
[-C--:B0-----:R-:W-:Y:S02]  /*5570*/  LEA.HI.SX32 R27, R23, R83.reuse, 0x1b ;  /* 0x00000053171b7211 */ /* 0x081fe400078fdaff */
[----:B------:R-:W-:Y:S02]  /*5580*/  LEA.HI.SX32 R25, R22, R83, 0x1b ;  /* 0x0000005316197211 */ /* 0x000fe400078fdaff */
[C---:B------:R-:W-:Y:S02]  /*5590*/  IADD3 R24, R83.reuse, 0x3, RZ ;  /* 0x0000000353187810 */ /* 0x040fe40007ffe0ff */
[C---:B------:R-:W-:Y:S01]  /*55a0*/  IADD3 R26, R83.reuse, 0x4, RZ ;  /* 0x00000004531a7810 */ /* 0x040fe20007ffe0ff */
[C---:B------:R-:W-:Y:S01]  /*55b0*/  VIADD R30, R83.reuse, 0x6 ;  /* 0x00000006531e7836 */ /* 0x040fe20000000000 */
[----:B------:R-:W-:-:S02]  /*55c0*/  IADD3 R28, R83, 0x5, RZ ;  /* 0x00000005531c7810 */ /* 0x000fc40007ffe0ff */
[C---:B------:R-:W-:Y:S02]  /*55d0*/  IADD3 R32, R83.reuse, 0x7, RZ ;  /* 0x0000000753207810 */ /* 0x040fe40007ffe0ff */
[-C--:B-1----:R-:W-:Y:S02]  /*55e0*/  LEA.HI.SX32 R29, R24, R83.reuse, 0x1b ;  /* 0x00000053181d7211 */ /* 0x082fe400078fdaff */
[-C--:B---3--:R-:W-:Y:S02]  /*55f0*/  LEA.HI.SX32 R31, R26, R83.reuse, 0x1b ;  /* 0x000000531a1f7211 */ /* 0x088fe400078fdaff */
[C---:B------:R-:W-:Y:S02]  /*5600*/  IADD3 R40, R83.reuse, 0x8, RZ ;  /* 0x0000000853287810 */ /* 0x040fe40007ffe0ff */
[----:B------:R-:W-:Y:S02]  /*5610*/  IADD3 R42, R83, 0x9, RZ ;  /* 0x00000009532a7810 */ /* 0x000fe40007ffe0ff */
[----:B----4-:R-:W-:-:S02]  /*5620*/  LEA.HI.SX32 R41, R28, R83, 0x1b ;  /* 0x000000531c297211 */ /* 0x010fc400078fdaff */
[-C--:B------:R-:W-:Y:S02]  /*5630*/  LEA R25, R25, R88.reuse, 0x2 ;  /* 0x0000005819197211 */ /* 0x080fe400078e10ff */
[----:B------:R-:W-:Y:S02]  /*5640*/  IADD3 R50, R83, 0xa, RZ ;  /* 0x0000000a53327810 */ /* 0x000fe40007ffe0ff */
[-C--:B------:R-:W-:Y:S02]  /*5650*/  LEA.HI.SX32 R63, R30, R83.reuse, 0x1b ;  /* 0x000000531e3f7211 */ /* 0x080fe400078fdaff */
[----:B------:R-:W-:Y:S01]  /*5660*/  LEA R24, R27, R88, 0x2 ;  /* 0x000000581b187211 */ /* 0x000fe200078e10ff */
[----:B------:R-:W-:Y:S01]  /*5670*/  IMAD R26, R31, 0x4, R88 ;  /* 0x000000041f1a7824 */ /* 0x000fe200078e0258 */
[----:B------:R-:W-:Y:S02]  /*5680*/  IADD3 R56, R83, 0xb, RZ ;  /* 0x0000000b53387810 */ /* 0x000fe40007ffe0ff */
[----:B------:R-:W-:-:S02]  /*5690*/  LEA.HI.SX32 R65, R32, R83, 0x1b ;  /* 0x0000005320417211 */ /* 0x000fc400078fdaff */
[-C--:B------:R-:W-:Y:S01]  /*56a0*/  LEA R29, R29, R88.reuse, 0x2 ;  /* 0x000000581d1d7211 */ /* 0x080fe200078e10ff */
[----:B------:R-:W-:Y:S01]  /*56b0*/  STS [R81], R33 ;  /* 0x0000002151007388 */ /* 0x000fe20000000800 */
[C---:B------:R-:W-:Y:S02]  /*56c0*/  IADD3 R58, R83.reuse, 0xc, RZ ;  /* 0x0000000c533a7810 */ /* 0x040fe40007ffe0ff */
[-C--:B------:R-:W-:Y:S01]  /*56d0*/  LEA.HI.SX32 R67, R40, R83.reuse, 0x1b ;  /* 0x0000005328437211 */ /* 0x080fe200078fdaff */
[----:B------:R-:W-:Y:S01]  /*56e0*/  STS [R25+0x4], R34 ;  /* 0x0000042219007388 */ /* 0x000fe20000000800 */
[----:B------:R-:W-:Y:S02]  /*56f0*/  IADD3 R60, R83, 0xd, RZ ;  /* 0x0000000d533c7810 */ /* 0x000fe40007ffe0ff */
[----:B------:R-:W-:Y:S02]  /*5700*/  LEA.HI.SX32 R69, R42, R83, 0x1b ;  /* 0x000000532a457211 */ /* 0x000fe400078fdaff */
[----:B------:R-:W-:Y:S01]  /*5710*/  LEA R41, R41, R88, 0x2 ;  /* 0x0000005829297211 */ /* 0x000fe200078e10ff */
[----:B------:R0:W-:Y:S01]  /*5720*/  STS [R24+0x8], R35 ;  /* 0x0000082318007388 */ /* 0x0001e20000000800 */
[----:B------:R-:W-:-:S02]  /*5730*/  IADD3 R62, R83, 0xe, RZ ;  /* 0x0000000e533e7810 */ /* 0x000fc40007ffe0ff */
[-C--:B------:R-:W-:Y:S02]  /*5740*/  LEA.HI.SX32 R71, R50, R83.reuse, 0x1b ;  /* 0x0000005332477211 */ /* 0x080fe400078fdaff */
[-C--:B-----5:R-:W-:Y:S01]  /*5750*/  LEA R4, R63, R88.reuse, 0x2 ;  /* 0x000000583f047211 */ /* 0x0a0fe200078e10ff */
[----:B------:R-:W-:Y:S01]  /*5760*/  STS [R29+0xc], R36 ;  /* 0x00000c241d007388 */ /* 0x000fe20000000800 */
[----:B------:R-:W-:Y:S02]  /*5770*/  IADD3 R64, R83, 0xf, RZ ;  /* 0x0000000f53407810 */ /* 0x000fe40007ffe0ff */
[-C--:B------:R-:W-:Y:S02]  /*5780*/  LEA.HI.SX32 R73, R56, R83.reuse, 0x1b ;  /* 0x0000005338497211 */ /* 0x080fe400078fdaff */
[----:B------:R-:W-:Y:S01]  /*5790*/  LEA R65, R65, R88, 0x2 ;  /* 0x0000005841417211 */ /* 0x000fe200078e10ff */
[----:B------:R1:W-:Y:S01]  /*57a0*/  STS [R26+0x10], R37 ;  /* 0x000010251a007388 */ /* 0x0003e20000000800 */
[----:B------:R-:W-:-:S02]  /*57b0*/  LEA.HI.SX32 R75, R58, R83, 0x1b ;  /* 0x000000533a4b7211 */ /* 0x000fc400078fdaff */
[-C--:B------:R-:W-:Y:S01]  /*57c0*/  LEA.HI.SX32 R77, R60, R83.reuse, 0x1b ;  /* 0x000000533c4d7211 */ /* 0x080fe200078fdaff */
[----:B------:R3:W-:Y:S01]  /*57d0*/  STS [R41+0x14], R38 ;  /* 0x0000142629007388 */ /* 0x0007e20000000800 */
[-C--:B------:R-:W-:Y:S02]  /*57e0*/  LEA R69, R69, R88.reuse, 0x2 ;  /* 0x0000005845457211 */ /* 0x080fe400078e10ff */
[-C--:B------:R-:W-:Y:S01]  /*57f0*/  LEA.HI.SX32 R79, R62, R83.reuse, 0x1b ;  /* 0x000000533e4f7211 */ /* 0x080fe200078fdaff */
[----:B------:R4:W-:Y:S01]  /*5800*/  STS [R4+0x18], R39 ;  /* 0x0000182704007388 */ /* 0x0009e20000000800 */
[-C--:B------:R-:W-:Y:S02]  /*5810*/  LEA R28, R71, R88.reuse, 0x2 ;  /* 0x00000058471c7211 */ /* 0x080fe400078e10ff */
[----:B------:R-:W-:Y:S01]  /*5820*/  LEA.HI.SX32 R83, R64, R83, 0x1b ;  /* 0x0000005340537211 */ /* 0x000fe200078fdaff */
[----:B------:R5:W-:Y:S01]  /*5830*/  STS [R65+0x1c], R44 ;  /* 0x00001c2c41007388 */ /* 0x000be20000000800 */
[----:B------:R-:W-:-:S02]  /*5840*/  LEA R73, R73, R88, 0x2 ;  /* 0x0000005849497211 */ /* 0x000fc400078e10ff */
[-C--:B0-----:R-:W-:Y:S02]  /*5850*/  LEA R24, R75, R88.reuse, 0x2 ;  /* 0x000000584b187211 */ /* 0x081fe400078e10ff */
[-C--:B-1----:R-:W-:Y:S02]  /*5860*/  LEA R26, R77, R88.reuse, 0x2 ;  /* 0x000000584d1a7211 */ /* 0x082fe400078e10ff */
[-C--:B------:R-:W-:Y:S02]  /*5870*/  LEA R79, R79, R88.reuse, 0x2 ;  /* 0x000000584f4f7211 */ /* 0x080fe400078e10ff */
[----:B------:R-:W-:Y:S01]  /*5880*/  LEA R83, R83, R88, 0x2 ;  /* 0x0000005853537211 */ /* 0x000fe200078e10ff */
[----:B--2---:R-:W-:-:S04]  /*5890*/  FADD.FTZ R23, R33, R66 ;  /* 0x0000004221177221 */ /* 0x004fc80000010000 */
[----:B------:R-:W-:-:S04]  /*58a0*/  FADD.FTZ R22, R23, R34 ;  /* 0x0000002217167221 */ /* 0x000fc80000010000 */
[----:B------:R-:W-:-:S04]  /*58b0*/  FADD.FTZ R23, R22, R35 ;  /* 0x0000002316177221 */ /* 0x000fc80000010000 */
[----:B------:R-:W-:-:S04]  /*58c0*/  FADD.FTZ R22, R23, R36 ;  /* 0x0000002417167221 */ /* 0x000fc80000010000 */
[----:B------:R-:W-:Y:S01]  /*58d0*/  FADD.FTZ R5, R22, R37 ;  /* 0x0000002516057221 */ /* 0x000fe20000010000 */
[----:B------:R-:W-:-:S05]  /*58e0*/  LEA R22, R67, R88, 0x2 ;  /* 0x0000005843167211 */ /* 0x000fca00078e10ff */
[----:B------:R0:W-:Y:S04]  /*58f0*/  STS [R22+0x20], R45 ;  /* 0x0000202d16007388 */ /* 0x0001e80000000800 */
[----:B------:R1:W-:Y:S04]  /*5900*/  STS [R69+0x24], R46 ;  /* 0x0000242e45007388 */ /* 0x0003e80000000800 */
[----:B------:R2:W-:Y:S04]  /*5910*/  STS [R28+0x28], R47 ;  /* 0x0000282f1c007388 */ /* 0x0005e80000000800 */
[----:B------:R2:W-:Y:S04]  /*5920*/  STS [R73+0x2c], R48 ;  /* 0x00002c3049007388 */ /* 0x0005e80000000800 */
[----:B------:R-:W-:Y:S04]  /*5930*/  STS [R24+0x30], R49 ;  /* 0x0000303118007388 */ /* 0x000fe80000000800 */
[----:B------:R2:W-:Y:S04]  /*5940*/  STS [R26+0x34], R51 ;  /* 0x000034331a007388 */ /* 0x0005e80000000800 */
[----:B------:R-:W-:Y:S04]  /*5950*/  STS [R79+0x38], R52 ;  /* 0x000038344f007388 */ /* 0x000fe80000000800 */
[----:B------:R-:W-:Y:S01]  /*5960*/  STS [R83+0x3c], R54 ;  /* 0x00003c3653007388 */ /* 0x000fe20000000800 */
        /* <DEDUP_REMOVED lines=17> */
[----:B------:R-:W-:Y:S01]  /*5a80*/  @!P0 STS [R88+0x2100], R85 ;  /* 0x0021005558008388 */ /* 0x000fe20000000800 */
[----:B------:R-:W-:Y:S01]  /*5a90*/  BAR.SYNC.DEFER_BLOCKING 0x0 ;  /* 0x0000000000007b1d */ /* 0x000fe20000010000 */
[----:B---3--:R-:W-:-:S04]  /*5aa0*/  FADD.FTZ R38, R5, R38 ;  /* 0x0000002605267221 */ /* 0x008fc80000010000 */
[----:B----4-:R-:W-:-:S04]  /*5ab0*/  FADD.FTZ R39, R38, R39 ;  /* 0x0000002726277221 */ /* 0x010fc80000010000 */
[----:B-----5:R-:W-:-:S04]  /*5ac0*/  FADD.FTZ R44, R39, R44 ;  /* 0x0000002c272c7221 */ /* 0x020fc80000010000 */
[----:B0-----:R-:W-:-:S04]  /*5ad0*/  FADD.FTZ R45, R44, R45 ;  /* 0x0000002d2c2d7221 */ /* 0x001fc80000010000 */
[----:B-1----:R-:W-:Y:S01]  /*5ae0*/  FADD.FTZ R46, R45, R46 ;  /* 0x0000002e2d2e7221 */ /* 0x002fe20000010000 */
[----:B------:R-:W0:Y:S03]  /*5af0*/  LDS R22, [R88+0x2100] ;  /* 0x0021000058167984 */ /* 0x000e260000000800 */
[----:B--2---:R-:W-:-:S04]  /*5b00*/  FADD.FTZ R47, R46, R47 ;  /* 0x0000002f2e2f7221 */ /* 0x004fc80000010000 */
[----:B------:R-:W-:-:S04]  /*5b10*/  FADD.FTZ R48, R47, R48 ;  /* 0x000000302f307221 */ /* 0x000fc80000010000 */
[----:B------:R-:W-:-:S04]  /*5b20*/  FADD.FTZ R48, R48, R49 ;  /* 0x0000003130307221 */ /* 0x000fc80000010000 */
[----:B------:R-:W-:-:S04]  /*5b30*/  FADD.FTZ R51, R48, R51 ;  /* 0x0000003330337221 */ /* 0x000fc80000010000 */
[----:B------:R-:W-:-:S04]  /*5b40*/  FADD.FTZ R51, R51, R52 ;  /* 0x0000003433337221 */ /* 0x000fc80000010000 */
[----:B------:R-:W-:-:S05]  /*5b50*/  FADD.FTZ R4, R51, R54 ;  /* 0x0000003633047221 */ /* 0x000fca0000010000 */
[----:B------:R1:W-:Y:S01]  /*5b60*/  STL [R1+0x84], R4 ;  /* 0x0000840401007387 */ /* 0x0003e20000100800 */
[----:B------:R-:W-:Y:S01]  /*5b70*/  UIMAD.WIDE.U32 UR26, UR9, UR30, URZ ;  /* 0x0000001e091a72a5 */ /* 0x000fe2000f8e003f */
[----:B------:R-:W-:Y:S01]  /*5b80*/  BSSY B0, `(.L_x_16) ;  /* 0x0000013000007945 */ /* 0x000fe20003800000 */
[C---:B0-----:R-:W-:Y:S02]  /*5b90*/  ISETP.GE.AND P0, PT, R15.reuse, R22, PT ;  /* 0x000000160f00720c */ /* 0x041fe40003f06270 */
[----:B------:R-:W-:Y:S01]  /*5ba0*/  UIADD3 UR28, UR27, UR17, URZ ;  /* 0x000000111b1c7290 */ /* 0x000fe2000fffe03f */
[----:B------:R-:W-:-:S04]  /*5bb0*/  IADD3 R15, P1, R15, -0x7e0, RZ ;  /* 0xfffff8200f0f7810 */ /* 0x000fc80007f3e0ff */
[----:B------:R-:W-:-:S06]  /*5bc0*/  IADD3.X R14, R14, -0x1, RZ, P1, !PT ;  /* 0xffffffff0e0e7810 */ /* 0x000fcc0000ffe4ff */
[----:B-1----:R-:W-:Y:S05]  /*5bd0*/  @P0 BRA `(.L_x_17) ;  /* 0x0000000000340947 */ /* 0x002fea0003800000 */
[----:B------:R-:W-:Y:S01]  /*5be0*/  MOV R5, UR30 ;  /* 0x0000001e00057c02 */ /* 0x000fe20008000f00 */
[----:B------:R-:W-:Y:S02]  /*5bf0*/  ULDC.64 UR34, c[0x0][0x3b0] ;  /* 0x0000ec0000227ab9 */ /* 0x000fe40000000a00 */
[----:B------:R-:W-:Y:S02]  /*5c00*/  UIMAD UR29, UR7, UR34, URZ ;  /* 0x00000022071d72a4 */ /* 0x000fe4000f8e023f */
[----:B------:R-:W-:Y:S01]  /*5c10*/  IMAD.WIDE.U32 R2, R5, UR9, R2 ;  /* 0x0000000905027c25 */ /* 0x000fe2000f8e0002 */
[----:B------:R-:W-:Y:S01]  /*5c20*/  MOV R5, UR34 ;  /* 0x0000002200057c02 */ /* 0x000fe20008000f00 */
[----:B------:R-:W-:Y:S02]  /*5c30*/  UIMAD UR29, UR8, UR35, UR29 ;  /* 0x00000023081d72a4 */ /* 0x000fe4000f8e021d */
[----:B------:R-:W-:Y:S01]  /*5c40*/  VIADD R3, R3, UR17 ;  /* 0x0000001103037c36 */ /* 0x000fe20008000000 */
[----:B------:R-:W-:Y:S01]  /*5c50*/  ULDC.64 UR34, c[0x0][0x3f0] ;  /* 0x0000fc0000227ab9 */ /* 0x000fe20000000a00 */
[----:B------:R-:W-:-:S05]  /*5c60*/  IMAD.WIDE.U32 R2, R5, UR8, R2 ;  /* 0x0000000805027c25 */ /* 0x000fca000f8e0002 */
[----:B------:R-:W-:Y:S02]  /*5c70*/  IADD3 R3, R3, UR29, RZ ;  /* 0x0000001d03037c10 */ /* 0x000fe4000fffe0ff */
[----:B------:R-:W-:-:S04]  /*5c80*/  LEA R4, P0, R2, UR34, 0x2 ;  /* 0x0000002202047c11 */ /* 0x000fc8000f8010ff */
[----:B------:R-:W-:-:S05]  /*5c90*/  LEA.HI.X R5, R2, UR35, R3, 0x2, P0 ;  /* 0x0000002302057c11 */ /* 0x000fca00080f1403 */
[----:B------:R0:W-:Y:S04]  /*5ca0*/  STG.E desc[UR18][R4.64], R23 ;  /* 0x0000001704007986 */ /* 0x0001e8000c101912 */
.L_x_17:
[----:B------:R-:W-:Y:S05]  /*5cb0*/  BSYNC B0 ;  /* 0x0000000000007941 */ /* 0x000fea0003800000 */
.L_x_16:
[----:B------:R-:W-:Y:S01]  /*5cc0*/  ULDC.64 UR34, c[0x0][0x3b0] ;  /* 0x0000ec0000227ab9 */ /* 0x000fe20000000a00 */
[----:B------:R-:W-:Y:S01]  /*5cd0*/  UMOV UR27, UR28 ;  /* 0x0000001c001b7c82 */ /* 0x000fe20008000000 */
[----:B------:R-:W-:Y:S01]  /*5ce0*/  ULDC.64 UR28, c[0x0][0x3f0] ;  /* 0x0000fc00001c7ab9 */ /* 0x000fe20000000a00 */
[----:B------:R-:W-:Y:S01]  /*5cf0*/  UIMAD.WIDE.U32 UR26, UR8, UR34, UR26 ;  /* 0x00000022081a72a5 */ /* 0x000fe2000f8e001a */
[----:B------:R-:W-:Y:S01]  /*5d00*/  LEA R2, P0, R15, UR28, 0x2 ;  /* 0x0000001c0f027c11 */ /* 0x000fe2000f8010ff */
[----:B------:R-:W-:Y:S01]  /*5d10*/  UIMAD UR34, UR7, UR34, URZ ;  /* 0x00000022072272a4 */ /* 0x000fe2000f8e023f */
[-C--:B------:R-:W-:Y:S01]  /*5d20*/  ISETP.GE.AND P3, PT, R13, R22.reuse, PT ;  /* 0x000000160d00720c */ /* 0x080fe20003f66270 */
[----:B------:R-:W-:Y:S01]  /*5d30*/  UIADD3 UR7, UP0, UR31, UR26, URZ ;  /* 0x0000001a1f077290 */ /* 0x000fe2000ff1e03f */
[----:B------:R-:W-:Y:S01]  /*5d40*/  LEA.HI.X R3, R15, UR29, R14, 0x2, P0 ;  /* 0x0000001d0f037c11 */ /* 0x000fe200080f140e */
[----:B------:R-:W-:Y:S01]  /*5d50*/  UIMAD UR26, UR8, UR35, UR34 ;  /* 0x00000023081a72a4 */ /* 0x000fe2000f8e0222 */
[-C--:B------:R-:W-:Y:S01]  /*5d60*/  ISETP.GE.AND P4, PT, R12, R22.reuse, PT ;  /* 0x000000160c00720c */ /* 0x080fe20003f86270 */
[----:B------:R-:W-:Y:S01]  /*5d70*/  UIADD3 UR10, UP1, UR10, -0x2000, URZ ;  /* 0xffffe0000a0a7890 */ /* 0x000fe2000ff3e03f */
[-C--:B------:R-:W-:Y:S01]  /*5d80*/  ISETP.GE.AND P5, PT, R0, R22.reuse, PT ;  /* 0x000000160000720c */ /* 0x080fe20003fa6270 */
[----:B------:R-:W-:Y:S01]  /*5d90*/  UIADD3.X UR26, UR32, UR26, UR27, UP0, !UPT ;  /* 0x0000001a201a7290 */ /* 0x000fe200087fe41b */
[----:B0-----:R-:W-:Y:S01]  /*5da0*/  MOV R4, UR7 ;  /* 0x0000000700047c02 */ /* 0x001fe20008000f00 */
[----:B------:R-:W-:Y:S01]  /*5db0*/  UISETP.GT.AND UP0, UPT, UR16, 0x1, UPT ;  /* 0x000000011000788c */ /* 0x000fe2000bf04270 */
[----:B------:R-:W-:Y:S01]  /*5dc0*/  ISETP.GE.AND P6, PT, R6, R22, PT ;  /* 0x000000160600720c */ /* 0x000fe20003fc6270 */
[----:B------:R-:W-:Y:S01]  /*5dd0*/  UIADD3 UR14, UP2, UR14, -0x2000, URZ ;  /* 0xffffe0000e0e7890 */ /* 0x000fe2000ff5e03f */
[----:B------:R-:W-:Y:S01]  /*5de0*/  LEA R2, P0, R4, R2, 0x2 ;  /* 0x0000000204027211 */ /* 0x000fe200078010ff */
[----:B------:R-:W-:Y:S01]  /*5df0*/  UIADD3 UR12, UP3, UR12, -0x2000, URZ ;  /* 0xffffe0000c0c7890 */ /* 0x000fe2000ff7e03f */
[----:B------:R-:W-:Y:S01]  /*5e00*/  MOV R5, UR26 ;  /* 0x0000001a00057c02 */ /* 0x000fe20008000f00 */
[----:B------:R-:W-:Y:S01]  /*5e10*/  UIADD3 UR6, UR6, 0x1, URZ ;  /* 0x0000000106067890 */ /* 0x000fe2000fffe03f */
[-C--:B------:R-:W-:Y:S01]  /*5e20*/  ISETP.GE.AND P1, PT, R8, R22.reuse, PT ;  /* 0x000000160800720c */ /* 0x080fe20003f26270 */
[----:B------:R-:W-:Y:S01]  /*5e30*/  UIADD3.X UR11, UR11, -0x1, URZ, UP1, !UPT ;  /* 0xffffffff0b0b7890 */ /* 0x000fe20008ffe43f */
[----:B------:R-:W-:Y:S01]  /*5e40*/  LEA.HI.X R3, R4, R3, R5, 0x2, P0 ;  /* 0x0000000304037211 */ /* 0x000fe200000f1405 */
[----:B------:R-:W-:Y:S01]  /*5e50*/  UIADD3.X UR15, UR15, -0x1, URZ, UP2, !UPT ;  /* 0xffffffff0f0f7890 */ /* 0x000fe200097fe43f */
[-C--:B------:R-:W-:Y:S01]  /*5e60*/  ISETP.GE.AND P2, PT, R9, R22.reuse, PT ;  /* 0x000000160900720c */ /* 0x080fe20003f46270 */
[----:B------:R-:W-:Y:S01]  /*5e70*/  UIADD3.X UR13, UR13, -0x1, URZ, UP3, !UPT ;  /* 0xffffffff0d0d7890 */ /* 0x000fe20009ffe43f */
[-C--:B------:R-:W-:Y:S01]  /*5e80*/  ISETP.GE.AND P0, PT, R7, R22.reuse, PT ;  /* 0x000000160700720c */ /* 0x080fe20003f06270 */
[----:B------:R0:W-:Y:S01]  /*5e90*/  @!P3 STG.E desc[UR18][R2.64], R25 ;  /* 0x000000190200b986 */ /* 0x0001e2000c101912 */
[----:B------:R-:W-:-:S03]  /*5ea0*/  ISETP.GE.AND P3, PT, R10, R22, PT ;  /* 0x000000160a00720c */ /* 0x000fc60003f66270 */
        /* <DEDUP_REMOVED lines=14> */
[----:B------:R0:W-:Y:S04]  /*5f90*/  @!P4 STG.E desc[UR18][R2.64+0x400], R43 ;  /* 0x0004002b0200c986 */ /* 0x0001e8000c101912 */
[----:B------:R0:W-:Y:S04]  /*5fa0*/  @!P5 STG.E desc[UR18][R2.64+0x480], R53 ;  /* 0x000480350200d986 */ /* 0x0001e8000c101912 */
[----:B------:R0:W-:Y:S04]  /*5fb0*/  @!P6 STG.E desc[UR18][R2.64+0x500], R55 ;  /* 0x000500370200e986 */ /* 0x0001e8000c101912 */
[----:B------:R0:W-:Y:S04]  /*5fc0*/  @!P1 STG.E desc[UR18][R2.64+0x600], R59 ;  /* 0x0006003b02009986 */ /* 0x0001e8000c101912 */
[----:B------:R0:W-:Y:S04]  /*5fd0*/  @!P2 STG.E desc[UR18][R2.64+0x680], R61 ;  /* 0x0006803d0200a986 */ /* 0x0001e8000c101912 */
[----:B------:R0:W-:Y:S04]  /*5fe0*/  @!P3 STG.E desc[UR18][R2.64+0x700], R63 ;  /* 0x0007003f0200b986 */ /* 0x0001e8000c101912 */
[----:B------:R0:W-:Y:S01]  /*5ff0*/  @!P0 STG.E desc[UR18][R2.64+0x580], R57 ;  /* 0x0005803902008986 */ /* 0x0001e2000c101912 */
[----:B------:R-:W-:-:S13]  /*6000*/  PLOP3.LUT P0, PT, PT, PT, UP0, 0x80, 0x0 ;  /* 0x000000000000781c */ /* 0x000fda0003f0f008 */
[----:B0-----:R-:W-:Y:S05]  /*6010*/  @P0 BRA `(.L_x_18) ;  /* 0xffffffa400dc0947 */ /* 0x001fea000383ffff */
.L_x_0:
[----:B------:R-:W-:Y:S02]  /*6020*/  ULDC.64 UR4, c[0x0][0x3d8] ;  /* 0x0000f60000047ab9 */ /* 0x000fe40000000a00 */
[----:B------:R-:W-:-:S04]  /*6030*/  ISETP.NE.U32.AND P0, PT, RZ, UR4, PT ;  /* 0x00000004ff007c0c */ /* 0x000fc8000bf05070 */
[----:B------:R-:W-:-:S13]  /*6040*/  ISETP.NE.AND.EX P0, PT, RZ, UR5, PT, P0 ;  /* 0x00000005ff007c0c */ /* 0x000fda000bf05300 */
[----:B------:R-:W-:Y:S05]  /*6050*/  @!P0 BRA `(.L_x_19) ;  /* 0x0000000000988947 */ /* 0x000fea0003800000 */
[----:B------:R-:W2:Y:S01]  /*6060*/  LDL.LU R2, [R1+0x88] ;  /* 0x0000880001027983 */ /* 0x000ea20000300800 */
[----:B------:R-:W-:Y:S01]  /*6070*/  BSSY B0, `(.L_x_19) ;  /* 0x0000024000007945 */ /* 0x000fe20003800000 */
[----:B------:R-:W0:Y:S02]  /*6080*/  S2R R4, SR_LANEID ;  /* 0x0000000000047919 */ /* 0x000e240000000000 */
[----:B0-----:R-:W-:Y:S02]  /*6090*/  ISETP.NE.AND P1, PT, R4, RZ, PT ;  /* 0x000000ff0400720c */ /* 0x001fe40003f25270 */
[----:B------:R-:W0:Y:S11]  /*60a0*/  S2R R4, SR_TID.X ;  /* 0x0000000000047919 */ /* 0x000e360000002100 */
[----:B------:R-:W1:Y:S01]  /*60b0*/  @!P1 S2R R11, SR_CgaCtaId ;  /* 0x00000000000b9919 */ /* 0x000e620000008800 */
[----:B0-----:R-:W-:-:S04]  /*60c0*/  @!P1 SHF.R.S32.HI R9, RZ, 0x1f, R4 ;  /* 0x0000001fff099819 */ /* 0x001fc80000011404 */
[----:B------:R-:W-:Y:S01]  /*60d0*/  @!P1 LEA.HI R9, R9, R4, RZ, 0x5 ;  /* 0x0000000409099211 */ /* 0x000fe200078f28ff */
[----:B--2---:R-:W0:Y:S02]  /*60e0*/  SHFL.DOWN P0, R0, R2, 0x1, 0x1f ;  /* 0x08201f0002007f89 */ /* 0x004e240000000000 */
[----:B0-----:R-:W-:-:S05]  /*60f0*/  @P0 FADD R0, R0, R2 ;  /* 0x0000000200000221 */ /* 0x001fca0000000000 */
[----:B------:R-:W0:Y:S02]  /*6100*/  SHFL.DOWN P0, R3, R0, 0x2, 0x1f ;  /* 0x08401f0000037f89 */ /* 0x000e240000000000 */
[----:B0-----:R-:W-:Y:S01]  /*6110*/  @P0 FADD R3, R0, R3 ;  /* 0x0000000300030221 */ /* 0x001fe20000000000 */
[----:B------:R-:W-:-:S04]  /*6120*/  @!P1 MOV R0, 0x400 ;  /* 0x0000040000009802 */ /* 0x000fc80000000f00 */
[----:B------:R-:W0:Y:S01]  /*6130*/  SHFL.DOWN P0, R2, R3, 0x4, 0x1f ;  /* 0x08801f0003027f89 */ /* 0x000e220000000000 */
[----:B-1----:R-:W-:Y:S02]  /*6140*/  @!P1 LEA R11, R11, R0, 0x18 ;  /* 0x000000000b0b9211 */ /* 0x002fe400078ec0ff */
[----:B------:R-:W-:-:S04]  /*6150*/  @!P1 SHF.R.S32.HI R0, RZ, 0x5, R9 ;  /* 0x00000005ff009819 */ /* 0x000fc80000011409 */
[----:B------:R-:W-:Y:S01]  /*6160*/  @!P1 LEA R0, R0, R11, 0x2 ;  /* 0x0000000b00009211 */ /* 0x000fe200078e10ff */
[----:B0-----:R-:W-:-:S05]  /*6170*/  @P0 FADD R2, R3, R2 ;  /* 0x0000000203020221 */ /* 0x001fca0000000000 */
[----:B------:R-:W0:Y:S02]  /*6180*/  SHFL.DOWN P0, R5, R2, 0x8, 0x1f ;  /* 0x09001f0002057f89 */ /* 0x000e240000000000 */
[----:B0-----:R-:W-:-:S05]  /*6190*/  @P0 FADD R5, R2, R5 ;  /* 0x0000000502050221 */ /* 0x001fca0000000000 */
[----:B------:R-:W0:Y:S02]  /*61a0*/  SHFL.DOWN P0, R7, R5, 0x10, 0x1f ;  /* 0x0a001f0005077f89 */ /* 0x000e240000000000 */
[----:B0-----:R-:W-:Y:S01]  /*61b0*/  @P0 FADD R7, R5, R7 ;  /* 0x0000000705070221 */ /* 0x001fe20000000000 */
[----:B------:R-:W-:-:S04]  /*61c0*/  ISETP.NE.AND P0, PT, R4, RZ, PT ;  /* 0x000000ff0400720c */ /* 0x000fc80003f05270 */
[----:B------:R0:W-:Y:S01]  /*61d0*/  @!P1 STS [R0+0x2114], R7 ;  /* 0x0021140700009388 */ /* 0x0001e20000000800 */
[----:B------:R-:W-:Y:S08]  /*61e0*/  BAR.SYNC.DEFER_BLOCKING 0x0 ;  /* 0x0000000000007b1d */ /* 0x000ff00000010000 */
[----:B------:R-:W-:Y:S05]  /*61f0*/  @P0 BRA `(.L_x_20) ;  /* 0x00000000002c0947 */ /* 0x000fea0003800000 */
[----:B------:R-:W1:Y:S01]  /*6200*/  @!P0 S2R R3, SR_CgaCtaId ;  /* 0x0000000000038919 */ /* 0x000e620000008800 */
[----:B0-----:R-:W-:-:S04]  /*6210*/  @!P0 MOV R0, 0x400 ;  /* 0x0000040000008802 */ /* 0x001fc80000000f00 */
[----:B-1----:R-:W-:-:S05]  /*6220*/  @!P0 LEA R4, R3, R0, 0x18 ;  /* 0x0000000003048211 */ /* 0x002fca00078ec0ff */
[----:B------:R-:W0:Y:S04]  /*6230*/  @!P0 LDS.64 R2, [R4+0x2118] ;  /* 0x0021180004028984 */ /* 0x000e280000000a00 */
[----:B------:R-:W1:Y:S01]  /*6240*/  @!P0 LDS R5, [R4+0x2120] ;  /* 0x0021200004058984 */ /* 0x000e620000000800 */
[----:B0-----:R-:W-:-:S04]  /*6250*/  @!P0 FADD.FTZ R2, R7, R2 ;  /* 0x0000000207028221 */ /* 0x001fc80000010000 */
[----:B------:R-:W-:Y:S01]  /*6260*/  @!P0 FADD.FTZ R0, R3, R2 ;  /* 0x0000000203008221 */ /* 0x000fe20000010000 */
[----:B------:R-:W-:Y:S02]  /*6270*/  MOV R2, UR22 ;  /* 0x0000001600027c02 */ /* 0x000fe40008000f00 */
[----:B------:R-:W-:Y:S01]  /*6280*/  MOV R3, UR23 ;  /* 0x0000001700037c02 */ /* 0x000fe20008000f00 */
[----:B-1----:R-:W-:-:S05]  /*6290*/  @!P0 FADD.FTZ R7, R0, R5 ;  /* 0x0000000500078221 */ /* 0x002fca0000010000 */
[----:B------:R1:W-:Y:S02]  /*62a0*/  REDG.E.ADD.F32.FTZ.RN.STRONG.GPU desc[UR18][R2.64], R7 ;  /* 0x00000007020079a6 */ /* 0x0003e4000c10f392 */
.L_x_20:
[----:B------:R-:W-:Y:S05]  /*62b0*/  BSYNC B0 ;  /* 0x0000000000007941 */ /* 0x000fea0003800000 */
.L_x_19:
[----:B------:R-:W-:Y:S01]  /*62c0*/  ULDC.64 UR4, c[0x0][0x3f8] ;  /* 0x0000fe0000047ab9 */ /* 0x000fe20000000a00 */
[----:B------:R-:W-:Y:S01]  /*62d0*/  BSSY B0, `(.L_x_21) ;  /* 0x000002c000007945 */ /* 0x000fe20003800000 */
[----:B------:R-:W-:-:S04]  /*62e0*/  ISETP.NE.U32.AND P0, PT, RZ, UR4, PT ;  /* 0x00000004ff007c0c */ /* 0x000fc8000bf05070 */
[----:B------:R-:W-:-:S13]  /*62f0*/  ISETP.NE.AND.EX P0, PT, RZ, UR5, PT, P0 ;  /* 0x00000005ff007c0c */ /* 0x000fda000bf05300 */
[----:B------:R-:W-:Y:S05]  /*6300*/  @!P0 BRA `(.L_x_22) ;  /* 0x00000000009c8947 */ /* 0x000fea0003800000 */
[----:B-1----:R-:W0:Y:S01]  /*6310*/  LDL.LU R2, [R1+0x84] ;  /* 0x0000840001027983 */ /* 0x002e220000300800 */
[----:B------:R-:W1:Y:S01]  /*6320*/  S2R R4, SR_LANEID ;  /* 0x0000000000047919 */ /* 0x000e620000000000 */
[----:B------:R-:W2:Y:S01]  /*6330*/  S2R R13, SR_TID.X ;  /* 0x00000000000d7919 */ /* 0x000ea20000002100 */
[----:B------:R-:W-:Y:S01]  /*6340*/  BAR.SYNC.DEFER_BLOCKING 0x0 ;  /* 0x0000000000007b1d */ /* 0x000fe20000010000 */
[----:B-1----:R-:W-:-:S13]  /*6350*/  ISETP.NE.AND P1, PT, R4, RZ, PT ;  /* 0x000000ff0400720c */ /* 0x002fda0003f25270 */
[----:B------:R-:W1:Y:S01]  /*6360*/  @!P1 S2R R9, SR_CgaCtaId ;  /* 0x0000000000099919 */ /* 0x000e620000008800 */
[----:B------:R-:W-:-:S04]  /*6370*/  @!P1 MOV R4, 0x400 ;  /* 0x0000040000049802 */ /* 0x000fc80000000f00 */
[----:B-1----:R-:W-:Y:S01]  /*6380*/  @!P1 LEA R9, R9, R4, 0x18 ;  /* 0x0000000409099211 */ /* 0x002fe200078ec0ff */
[----:B0-----:R-:W0:Y:S02]  /*6390*/  SHFL.DOWN P0, R0, R2, 0x1, 0x1f ;  /* 0x08201f0002007f89 */ /* 0x001e240000000000 */
[----:B0-----:R-:W-:-:S05]  /*63a0*/  @P0 FADD R0, R0, R2 ;  /* 0x0000000200000221 */ /* 0x001fca0000000000 */
[----:B------:R-:W0:Y:S02]  /*63b0*/  SHFL.DOWN P0, R3, R0, 0x2, 0x1f ;  /* 0x08401f0000037f89 */ /* 0x000e240000000000 */
[----:B0-----:R-:W-:Y:S01]  /*63c0*/  @P0 FADD R3, R0, R3 ;  /* 0x0000000300030221 */ /* 0x001fe20000000000 */
[----:B--2---:R-:W-:-:S04]  /*63d0*/  @!P1 SHF.R.S32.HI R0, RZ, 0x1f, R13 ;  /* 0x0000001fff009819 */ /* 0x004fc8000001140d */
[----:B------:R-:W0:Y:S01]  /*63e0*/  SHFL.DOWN P0, R2, R3, 0x4, 0x1f ;  /* 0x08801f0003027f89 */ /* 0x000e220000000000 */
[----:B------:R-:W-:-:S04]  /*63f0*/  @!P1 LEA.HI R0, R0, R13, RZ, 0x5 ;  /* 0x0000000d00009211 */ /* 0x000fc800078f28ff */
        /* <DEDUP_REMOVED lines=21> */
[----:B------:R1:W-:Y:S01]  /*6550*/  REDG.E.ADD.F32.FTZ.RN.STRONG.GPU desc[UR18][R2.64], R7 ;  /* 0x00000007020079a6 */ /* 0x0003e2000c10f392 */
[----:B------:R-:W-:Y:S01]  /*6560*/  HFMA2.MMA R13, -RZ, RZ, 0, 0 ;  /* 0x00000000ff0d7435 */ /* 0x000fe200000001ff */
[----:B------:R-:W-:Y:S10]  /*6570*/  BRA `(.L_x_23) ;  /* 0x0000000000047947 */ /* 0x000ff40003800000 */
.L_x_22:
[----:B------:R-:W2:Y:S02]  /*6580*/  S2R R13, SR_TID.X ;  /* 0x00000000000d7919 */ /* 0x000ea40000002100 */
.L_x_23:
[----:B------:R-:W-:Y:S05]  /*6590*/  BSYNC B0 ;  /* 0x0000000000007941 */ /* 0x000fea0003800000 */
.L_x_21:
[----:B------:R-:W-:Y:S02]  /*65a0*/  ULDC UR26, c[0x0][0x21c] ;  /* 0x00008700001a7ab9 */ /* 0x000fe40000000800 */
[----:B--2---:R-:W-:-:S13]  /*65b0*/  ISETP.GE.AND P0, PT, R13, UR26, PT ;  /* 0x0000001a0d007c0c */ /* 0x004fda000bf06270 */
[----:B------:R-:W-:Y:S05]  /*65c0*/  @P0 EXIT ;  /* 0x000000000000094d */ /* 0x000fea0003800000 */
[----:B------:R-:W-:Y:S01]  /*65d0*/  USHF.R.S32.HI UR21, URZ, 0x1f, UR8 ;  /* 0x0000001f3f157899 */ /* 0x000fe20008011408 */
[----:B------:R-:W2:Y:S01]  /*65e0*/  S2UR UR20, SR_CgaCtaId ;  /* 0x00000000001479c3 */ /* 0x000ea20000008800 */
[----:B------:R-:W-:Y:S01]  /*65f0*/  ULDC.64 UR10, c[0x0][0x378] ;  /* 0x0000de00000a7ab9 */ /* 0x000fe20000000a00 */
[----:B------:R-:W-:Y:S01]  /*6600*/  ULDC.64 UR16, c[0x0][0x338] ;  /* 0x0000ce0000107ab9 */ /* 0x000fe20000000a00 */
[----:B------:R-:W-:Y:S01]  /*6610*/  UIMAD UR6, UR21, UR10, URZ ;  /* 0x0000000a150672a4 */ /* 0x000fe2000f8e023f */
[----:B------:R-:W-:Y:S01]  /*6620*/  BSSY B0, `(.L_x_24) ;  /* 0x0000064000007945 */ /* 0x000fe20003800000 */
[----:B------:R-:W-:Y:S02]  /*6630*/  UIMAD.WIDE.U32 UR4, UR8, UR10, URZ ;  /* 0x0000000a080472a5 */ /* 0x000fe4000f8e003f */
[----:B------:R-:W-:Y:S01]  /*6640*/  UIMAD UR10, UR21, UR16, URZ ;  /* 0x00000010150a72a4 */ /* 0x000fe2000f8e023f */
[----:B------:R-:W-:Y:S01]  /*6650*/  ULDC.64 UR14, c[0x0][0x358] ;  /* 0x0000d600000e7ab9 */ /* 0x000fe20000000a00 */
[----:B------:R-:W-:-:S02]  /*6660*/  UIMAD UR12, UR8, UR11, UR6 ;  /* 0x0000000b080c72a4 */ /* 0x000fc4000f8e0206 */
[----:B------:R-:W-:Y:S02]  /*6670*/  UIMAD UR6, UR21, UR14, URZ ;  /* 0x0000000e150672a4 */ /* 0x000fe4000f8e023f */
[----:B------:R-:W-:Y:S02]  /*6680*/  UIMAD UR13, UR8, UR17, UR10 ;  /* 0x00000011080d72a4 */ /* 0x000fe4000f8e020a */
[----:B------:R-:W-:Y:S01]  /*6690*/  UIMAD UR9, UR8, UR15, UR6 ;  /* 0x0000000f080972a4 */ /* 0x000fe2000f8e0206 */
[----:B------:R-:W-:Y:S01]  /*66a0*/  ULDC.64 UR10, c[0x0][0x248] ;  /* 0x00009200000a7ab9 */ /* 0x000fe20000000a00 */
[----:B------:R-:W-:Y:S02]  /*66b0*/  UIMAD.WIDE.U32 UR6, UR8, UR16, URZ ;  /* 0x00000010080672a5 */ /* 0x000fe4000f8e003f */
[----:B------:R-:W-:Y:S01]  /*66c0*/  UIMAD.WIDE.U32 UR24, UR8, UR10, URZ ;  /* 0x0000000a081872a5 */ /* 0x000fe2000f8e003f */
[----:B------:R-:W-:Y:S01]  /*66d0*/  ULDC.64 UR16, c[0x0][0x268] ;  /* 0x00009a0000107ab9 */ /* 0x000fe20000000a00 */
[----:B------:R-:W-:-:S02]  /*66e0*/  UIMAD UR10, UR21, UR10, URZ ;  /* 0x0000000a150a72a4 */ /* 0x000fc4000f8e023f */
[----:B------:R-:W-:Y:S02]  /*66f0*/  UIMAD UR15, UR21, UR16, URZ ;  /* 0x00000010150f72a4 */ /* 0x000fe4000f8e023f */
[----:B------:R-:W-:Y:S02]  /*6700*/  UIMAD.WIDE.U32 UR22, UR8, UR14, URZ ;  /* 0x0000000e081672a5 */ /* 0x000fe4000f8e003f */
[----:B------:R-:W-:Y:S02]  /*6710*/  UIMAD UR14, UR8, UR11, UR10 ;  /* 0x0000000b080e72a4 */ /* 0x000fe4000f8e020a */
[----:B------:R-:W-:Y:S02]  /*6720*/  UIMAD.WIDE.U32 UR10, UR8, UR16, URZ ;  /* 0x00000010080a72a5 */ /* 0x000fe4000f8e003f */
[----:B------:R-:W-:Y:S01]  /*6730*/  UIMAD UR15, UR8, UR17, UR15 ;  /* 0x00000011080f72a4 */ /* 0x000fe2000f8e020f */
[----:B------:R-:W-:Y:S02]  /*6740*/  ULDC UR21, c[0x0][0x0] ;  /* 0x0000000000157ab9 */ /* 0x000fe40000000800 */
[----:B------:R-:W-:Y:S01]  /*6750*/  UMOV UR8, 0x400 ;  /* 0x0000040000087882 */ /* 0x000fe20000000000 */
[----:B------:R-:W-:Y:S01]  /*6760*/  ULDC.64 UR30, c[0x0][0x2e0] ;  /* 0x0000b800001e7ab9 */ /* 0x000fe20000000a00 */
[----:B--2---:R-:W-:Y:S01]  /*6770*/  ULEA UR20, UR20, UR8, 0x18 ;  /* 0x0000000814147291 */ /* 0x004fe2000f8ec03f */
[----:B------:R-:W-:Y:S01]  /*6780*/  ULDC.64 UR28, c[0x0][0x270] ;  /* 0x00009c00001c7ab9 */ /* 0x000fe20000000a00 */
[----:B------:R-:W-:Y:S01]  /*6790*/  ULDC.64 UR16, c[0x0][0x2d8] ;  /* 0x0000b60000107ab9 */ /* 0x000fe20000000a00 */
[----:B------:R-:W-:-:S02]  /*67a0*/  UIADD3 UR12, UR5, UR12, URZ ;  /* 0x0000000c050c7290 */ /* 0x000fc4000fffe03f */
[----:B------:R-:W-:Y:S02]  /*67b0*/  UIADD3 UR9, UR23, UR9, URZ ;  /* 0x0000000917097290 */ /* 0x000fe4000fffe03f */
[----:B------:R-:W-:Y:S02]  /*67c0*/  UIADD3 UR8, UR7, UR13, URZ ;  /* 0x0000000d07087290 */ /* 0x000fe4000fffe03f */
[----:B------:R-:W-:Y:S02]  /*67d0*/  UIADD3 UR14, UR25, UR14, URZ ;  /* 0x0000000e190e7290 */ /* 0x000fe4000fffe03f */
[----:B------:R-:W-:Y:S01]  /*67e0*/  UIADD3 UR15, UR11, UR15, URZ ;  /* 0x0000000f0b0f7290 */ /* 0x000fe2000fffe03f */
[----:B------:R-:W-:Y:S01]  /*67f0*/  ULDC.64 UR44, c[0x0][0x250] ;  /* 0x00009400002c7ab9 */ /* 0x000fe20000000a00 */
[----:B------:R-:W-:Y:S01]  /*6800*/  ULDC.64 UR32, c[0x0][0x340] ;  /* 0x0000d00000207ab9 */ /* 0x000fe20000000a00 */
[----:B------:R-:W-:Y:S01]  /*6810*/  ULDC.64 UR34, c[0x0][0x3c0] ;  /* 0x0000f00000227ab9 */ /* 0x000fe20000000a00 */
[----:B------:R-:W-:Y:S01]  /*6820*/  ULDC.64 UR36, c[0x0][0x360] ;  /* 0x0000d80000247ab9 */ /* 0x000fe20000000a00 */
[----:B------:R-:W-:Y:S01]  /*6830*/  ULDC.64 UR38, c[0x0][0x3c8] ;  /* 0x0000f20000267ab9 */ /* 0x000fe20000000a00 */
[----:B------:R-:W-:Y:S01]  /*6840*/  ULDC.64 UR40, c[0x0][0x380] ;  /* 0x0000e00000287ab9 */ /* 0x000fe20000000a00 */
[----:B------:R-:W-:-:S05]  /*6850*/  ULDC.64 UR42, c[0x0][0x3d0] ;  /* 0x0000f400002a7ab9 */ /* 0x000fca0000000a00 */
.L_x_25:
[C---:B0-----:R-:W-:Y:S01]  /*6860*/  LEA R0, R13.reuse, UR20, 0x2 ;  /* 0x000000140d007c11 */ /* 0x041fe2000f8e10ff */
[----:B--2---:R-:W-:Y:S01]  /*6870*/  IMAD.U32 R4, RZ, RZ, UR6 ;  /* 0x00000006ff047e24 */ /* 0x004fe2000f8e00ff */
[----:B------:R-:W-:Y:S02]  /*6880*/  SHF.R.S32.HI R14, RZ, 0x1f, R13 ;  /* 0x0000001fff0e7819 */ /* 0x000fe4000001140d */
[----:B------:R-:W-:Y:S01]  /*6890*/  MOV R8, UR10 ;  /* 0x0000000a00087c02 */ /* 0x000fe20008000f00 */
[----:B------:R-:W0:Y:S01]  /*68a0*/  LDS R15, [R0+0x3d60] ;  /* 0x003d6000000f7984 */ /* 0x000e220000000800 */
[----:B-1----:R-:W-:Y:S02]  /*68b0*/  MOV R3, UR8 ;  /* 0x0000000800037c02 */ /* 0x002fe40008000f00 */
[----:B------:R-:W-:Y:S01]  /*68c0*/  MOV R2, R4 ;  /* 0x0000000400027202 */ /* 0x000fe20000000f00 */
[C---:B------:R-:W-:Y:S01]  /*68d0*/  IMAD R4, R14.reuse, UR32, RZ ;  /* 0x000000200e047c24 */ /* 0x040fe2000f8e02ff */
[----:B------:R-:W-:Y:S01]  /*68e0*/  MOV R7, UR15 ;  /* 0x0000000f00077c02 */ /* 0x000fe20008000f00 */
[----:B------:R-:W1:Y:S01]  /*68f0*/  LDS R17, [R0+0x4160] ;  /* 0x0041600000117984 */ /* 0x000e620000000800 */
[----:B------:R-:W-:Y:S01]  /*6900*/  MOV R6, R8 ;  /* 0x0000000800067202 */ /* 0x000fe20000000f00 */
[----:B------:R-:W-:Y:S01]  /*6910*/  IMAD R8, R14, UR28, RZ ;  /* 0x0000001c0e087c24 */ /* 0x000fe2000f8e02ff */
[----:B------:R-:W-:Y:S01]  /*6920*/  MOV R5, UR7 ;  /* 0x0000000700057c02 */ /* 0x000fe20008000f00 */
[----:B------:R-:W-:Y:S01]  /*6930*/  IMAD.WIDE.U32 R2, R13, UR32, R2 ;  /* 0x000000200d027c25 */ /* 0x000fe2000f8e0002 */
[----:B------:R-:W-:-:S03]  /*6940*/  MOV R9, UR11 ;  /* 0x0000000b00097c02 */ /* 0x000fc60008000f00 */
[C---:B------:R-:W-:Y:S01]  /*6950*/  IMAD R5, R13.reuse, UR33, R4 ;  /* 0x000000210d057c24 */ /* 0x040fe2000f8e0204 */
[----:B------:R-:W-:Y:S01]  /*6960*/  LEA R4, P0, R2, UR34, 0x2 ;  /* 0x0000002202047c11 */ /* 0x000fe2000f8010ff */
[----:B------:R-:W-:-:S03]  /*6970*/  IMAD.WIDE.U32 R6, R13, UR28, R6 ;  /* 0x0000001c0d067c25 */ /* 0x000fc6000f8e0006 */
[----:B------:R-:W-:Y:S01]  /*6980*/  IADD3 R5, R3, R5, RZ ;  /* 0x0000000503057210 */ /* 0x000fe20007ffe0ff */
[----:B------:R-:W-:Y:S01]  /*6990*/  IMAD R9, R13, UR29, R8 ;  /* 0x0000001d0d097c24 */ /* 0x000fe2000f8e0208 */
[----:B------:R-:W-:Y:S02]  /*69a0*/  LEA R8, P1, R6, UR30, 0x2 ;  /* 0x0000001e06087c11 */ /* 0x000fe4000f8210ff */
[----:B------:R-:W-:Y:S02]  /*69b0*/  LEA.HI.X R5, R2, UR35, R5, 0x2, P0 ;  /* 0x0000002302057c11 */ /* 0x000fe400080f1405 */
[----:B------:R-:W-:-:S04]  /*69c0*/  IADD3 R3, R7, R9, RZ ;  /* 0x0000000907037210 */ /* 0x000fc80007ffe0ff */
[----:B------:R-:W-:Y:S01]  /*69d0*/  LEA.HI.X R9, R6, UR31, R3, 0x2, P1 ;  /* 0x0000001f06097c11 */ /* 0x000fe200088f1403 */
[----:B0-----:R0:W-:Y:S04]  /*69e0*/  REDG.E.ADD.F32.FTZ.RN.STRONG.GPU desc[UR18][R4.64], R15 ;  /* 0x0000000f040079a6 */ /* 0x0011e8000c10f392 */
[----:B------:R2:W1:Y:S01]  /*69f0*/  LDG.E R12, desc[UR18][R8.64] ;  /* 0x00000012080c7981 */ /* 0x000462000c1e1900 */
[----:B------:R-:W-:Y:S01]  /*6a00*/  MOV R6, UR22 ;  /* 0x0000001600067c02 */ /* 0x000fe20008000f00 */
[----:B------:R-:W-:Y:S01]  /*6a10*/  IMAD.U32 R10, RZ, RZ, UR24 ;  /* 0x00000018ff0a7e24 */ /* 0x000fe2000f8e00ff */
[----:B------:R-:W-:Y:S01]  /*6a20*/  MOV R3, UR9 ;  /* 0x0000000900037c02 */ /* 0x000fe20008000f00 */
[C---:B------:R-:W-:Y:S01]  /*6a30*/  IMAD R16, R14.reuse, UR36, RZ ;  /* 0x000000240e107c24 */ /* 0x040fe2000f8e02ff */
[----:B------:R-:W-:Y:S01]  /*6a40*/  MOV R7, UR23 ;  /* 0x0000001700077c02 */ /* 0x000fe20008000f00 */
[----:B------:R-:W-:Y:S01]  /*6a50*/  IMAD R18, R14, UR44, RZ ;  /* 0x0000002c0e127c24 */ /* 0x000fe2000f8e02ff */
[----:B------:R-:W-:Y:S01]  /*6a60*/  MOV R2, R6 ;  /* 0x0000000600027202 */ /* 0x000fe20000000f00 */
[C---:B0-----:R-:W-:Y:S01]  /*6a70*/  IMAD R5, R13.reuse, UR37, R16 ;  /* 0x000000250d057c24 */ /* 0x041fe2000f8e0210 */
[----:B------:R-:W-:Y:S01]  /*6a80*/  MOV R7, UR14 ;  /* 0x0000000e00077c02 */ /* 0x000fe20008000f00 */
[C---:B--2---:R-:W-:Y:S01]  /*6a90*/  IMAD R9, R13.reuse, UR45, R18 ;  /* 0x0000002d0d097c24 */ /* 0x044fe2000f8e0212 */
[----:B------:R-:W-:Y:S01]  /*6aa0*/  MOV R6, R10 ;  /* 0x0000000a00067202 */ /* 0x000fe20000000f00 */
[----:B------:R-:W-:Y:S01]  /*6ab0*/  IMAD.WIDE.U32 R2, R13, UR36, R2 ;  /* 0x000000240d027c25 */ /* 0x000fe2000f8e0002 */
[----:B------:R-:W-:-:S03]  /*6ac0*/  MOV R11, UR25 ;  /* 0x00000019000b7c02 */ /* 0x000fc60008000f00 */
[----:B------:R-:W-:Y:S01]  /*6ad0*/  IMAD.WIDE.U32 R6, R13, UR44, R6 ;  /* 0x0000002c0d067c25 */ /* 0x000fe2000f8e0006 */
[----:B------:R-:W-:Y:S02]  /*6ae0*/  IADD3 R5, R3, R5, RZ ;  /* 0x0000000503057210 */ /* 0x000fe40007ffe0ff */
[----:B------:R-:W-:Y:S02]  /*6af0*/  LEA R4, P0, R2, UR38, 0x2 ;  /* 0x0000002602047c11 */ /* 0x000fe4000f8010ff */
[----:B------:R-:W-:Y:S02]  /*6b00*/  IADD3 R3, R7, R9, RZ ;  /* 0x0000000907037210 */ /* 0x000fe40007ffe0ff */
[----:B------:R-:W-:Y:S02]  /*6b10*/  LEA R8, P1, R6, UR16, 0x2 ;  /* 0x0000001006087c11 */ /* 0x000fe4000f8210ff */
[----:B------:R-:W-:Y:S02]  /*6b20*/  LEA.HI.X R5, R2, UR39, R5, 0x2, P0 ;  /* 0x0000002702057c11 */ /* 0x000fe400080f1405 */
[----:B------:R-:W-:Y:S01]  /*6b30*/  LEA.HI.X R9, R6, UR17, R3, 0x2, P1 ;  /* 0x0000001106097c11 */ /* 0x000fe200088f1403 */
[----:B-1----:R-:W-:-:S05]  /*6b40*/  FMUL.FTZ R11, R12, R17 ;  /* 0x000000110c0b7220 */ /* 0x002fca0000410000 */
[----:B------:R2:W-:Y:S04]  /*6b50*/  REDG.E.ADD.F32.FTZ.RN.STRONG.GPU desc[UR18][R4.64], R11 ;  /* 0x0000000b040079a6 */ /* 0x0005e8000c10f392 */
[----:B------:R-:W3:Y:S01]  /*6b60*/  LDG.E R8, desc[UR18][R8.64] ;  /* 0x0000001208087981 */ /* 0x000ee2000c1e1900 */
[----:B------:R-:W-:Y:S01]  /*6b70*/  MOV R6, UR4 ;  /* 0x0000000400067c02 */ /* 0x000fe20008000f00 */
[----:B------:R-:W-:Y:S01]  /*6b80*/  IMAD R14, R14, UR40, RZ ;  /* 0x000000280e0e7c24 */ /* 0x000fe2000f8e02ff */
[----:B------:R-:W-:Y:S02]  /*6b90*/  MOV R3, UR12 ;  /* 0x0000000c00037c02 */ /* 0x000fe40008000f00 */
[----:B------:R-:W-:Y:S02]  /*6ba0*/  MOV R2, R6 ;  /* 0x0000000600027202 */ /* 0x000fe40000000f00 */
[----:B------:R-:W-:Y:S01]  /*6bb0*/  MOV R7, UR5 ;  /* 0x0000000500077c02 */ /* 0x000fe20008000f00 */
[----:B------:R-:W-:-:S02]  /*6bc0*/  IMAD R7, R13, UR41, R14 ;  /* 0x000000290d077c24 */ /* 0x000fc4000f8e020e */
[C---:B------:R-:W-:Y:S01]  /*6bd0*/  IMAD.WIDE.U32 R2, R13.reuse, UR40, R2 ;  /* 0x000000280d027c25 */ /* 0x040fe2000f8e0002 */
[----:B------:R-:W-:-:S04]  /*6be0*/  IADD3 R13, R13, UR21, RZ ;  /* 0x000000150d0d7c10 */ /* 0x000fc8000fffe0ff */
[----:B------:R-:W-:Y:S02]  /*6bf0*/  IADD3 R3, R3, R7, RZ ;  /* 0x0000000703037210 */ /* 0x000fe40007ffe0ff */
[----:B------:R-:W-:-:S04]  /*6c00*/  LEA R6, P0, R2, UR42, 0x2 ;  /* 0x0000002a02067c11 */ /* 0x000fc8000f8010ff */
[----:B------:R-:W-:Y:S02]  /*6c10*/  LEA.HI.X R7, R2, UR43, R3, 0x2, P0 ;  /* 0x0000002b02077c11 */ /* 0x000fe400080f1403 */
[----:B------:R-:W-:Y:S01]  /*6c20*/  ISETP.GE.AND P0, PT, R13, UR26, PT ;  /* 0x0000001a0d007c0c */ /* 0x000fe2000bf06270 */
[----:B---3--:R-:W-:-:S05]  /*6c30*/  FMUL.FTZ R17, R17, R8 ;  /* 0x0000000811117220 */ /* 0x008fca0000410000 */
[----:B------:R2:W-:Y:S07]  /*6c40*/  REDG.E.ADD.F32.FTZ.RN.STRONG.GPU desc[UR18][R6.64], R17 ;  /* 0x00000011060079a6 */ /* 0x0005ee000c10f392 */
[----:B------:R-:W-:Y:S05]  /*6c50*/  @!P0 BRA `(.L_x_25) ;  /* 0xfffffffc00008947 */ /* 0x000fea000383ffff */
[----:B------:R-:W-:Y:S05]  /*6c60*/  BSYNC B0 ;  /* 0x0000000000007941 */ /* 0x000fea0003800000 */
.L_x_24:
[----:B------:R-:W-:Y:S05]  /*6c70*/  EXIT ;  /* 0x000000000000794d */ /* 0x000fea0003800000 */
.L_x_5:
[----:B------:R-:W-:Y:S01]  /*6c80*/  HFMA2.MMA R87, -RZ, RZ, 0, 0 ;  /* 0x00000000ff577435 */ /* 0x000fe200000001ff */
[----:B------:R-:W-:Y:S01]  /*6c90*/  MOV R151, R149 ;  /* 0x0000009500977202 */ /* 0x000fe20000000f00 */
[----:B------:R-:W-:Y:S01]  /*6ca0*/  IMAD.MOV.U32 R146, RZ, RZ, 0x1 ;  /* 0x00000001ff927424 */ /* 0x000fe200078e00ff */
[----:B------:R-:W-:-:S08]  /*6cb0*/  MOV R86, 0xffffffff ;  /* 0xffffffff00567802 */ /* 0x000fd00000000f00 */
[----:B-1---5:R-:W-:Y:S05]  /*6cc0*/  WARPSYNC.COLLECTIVE R86, `(.L_x_26) ;  /* 0x0000000056087348 */ /* 0x022fea0003c00000 */
[----:B------:R0:W2:Y:S02]  /*6cd0*/  SHFL.UP P3, R152, R151, R146, R87 ;  /* 0x0400009297987389 */ /* 0x0000a40000060057 */
[----:B012--5:R-:W-:Y:S01]  /*6ce0*/  ENDCOLLECTIVE ;  /* 0x000000000000791b */ /* 0x027fe20003800000 */
.L_x_26:
[----:B------:R-:W-:Y:S02]  /*6cf0*/  MOV R151, R150 ;  /* 0x0000009600977202 */ /* 0x000fe40000000f00 */
[----:B------:R-:W-:-:S07]  /*6d00*/  MOV R147, R152 ;  /* 0x0000009800937202 */ /* 0x000fce0000000f00 */
[----:B------:R-:W-:Y:S05]  /*6d10*/  WARPSYNC.COLLECTIVE R86, `(.L_x_27) ;  /* 0x0000000056087348 */ /* 0x000fea0003c00000 */
[----:B------:R0:W1:Y:S02]  /*6d20*/  SHFL.UP P3, R152, R151, R146, R87 ;  /* 0x0400009297987389 */ /* 0x0000640000060057 */
[----:B01----:R-:W-:Y:S01]  /*6d30*/  ENDCOLLECTIVE ;  /* 0x000000000000791b */ /* 0x003fe20003800000 */
.L_x_27:
[----:B------:R-:W-:Y:S01]  /*6d40*/  HFMA2.MMA R146, -RZ, RZ, 0, 1.1920928955078125e-07 ;  /* 0x00000002ff927435 */ /* 0x000fe200000001ff */
[----:B------:R-:W-:Y:S02]  /*6d50*/  ISETP.GE.AND P3, PT, R153, 0x1, PT ;  /* 0x000000019900780c */ /* 0x000fe40003f66270 */
[----:B------:R-:W-:-:S11]  /*6d60*/  MOV R86, R152 ;  /* 0x0000009800567202 */ /* 0x000fd60000000f00 */
[C---:B------:R-:W-:Y:S01]  /*6d70*/  @P3 FFMA.FTZ R150, R149.reuse, R86, R150 ;  /* 0x0000005695963223 */ /* 0x040fe20000010096 */
[----:B------:R-:W-:Y:S01]  /*6d80*/  @P3 FMUL.FTZ R149, R149, R147 ;  /* 0x0000009395953220 */ /* 0x000fe20000410000 */
[----:B------:R-:W-:-:S04]  /*6d90*/  MOV R86, 0xffffffff ;  /* 0xffffffff00567802 */ /* 0x000fc80000000f00 */
[----:B------:R-:W-:-:S07]  /*6da0*/  MOV R151, R149 ;  /* 0x0000009500977202 */ /* 0x000fce0000000f00 */
[----:B------:R-:W-:Y:S05]  /*6db0*/  WARPSYNC.COLLECTIVE R86, `(.L_x_28) ;  /* 0x0000000056087348 */ /* 0x000fea0003c00000 */
[----:B------:R0:W1:Y:S02]  /*6dc0*/  SHFL.UP P3, R152, R151, R146, R87 ;  /* 0x0400009297987389 */ /* 0x0000640000060057 */
[----:B01----:R-:W-:Y:S01]  /*6dd0*/  ENDCOLLECTIVE ;  /* 0x000000000000791b */ /* 0x003fe20003800000 */
.L_x_28:
[----:B------:R-:W-:Y:S02]  /*6de0*/  MOV R151, R150 ;  /* 0x0000009600977202 */ /* 0x000fe40000000f00 */
[----:B------:R-:W-:-:S07]  /*6df0*/  MOV R147, R152 ;  /* 0x0000009800937202 */ /* 0x000fce0000000f00 */
[----:B------:R-:W-:Y:S05]  /*6e00*/  WARPSYNC.COLLECTIVE R86, `(.L_x_29) ;  /* 0x0000000056087348 */ /* 0x000fea0003c00000 */
[----:B------:R0:W1:Y:S02]  /*6e10*/  SHFL.UP P3, R152, R151, R146, R87 ;  /* 0x0400009297987389 */ /* 0x0000640000060057 */
[----:B01----:R-:W-:Y:S01]  /*6e20*/  ENDCOLLECTIVE ;  /* 0x000000000000791b */ /* 0x003fe20003800000 */
.L_x_29:
[----:B------:R-:W-:Y:S01]  /*6e30*/  IMAD.MOV.U32 R146, RZ, RZ, 0x4 ;  /* 0x00000004ff927424 */ /* 0x000fe200078e00ff */
        /* <DEDUP_REMOVED lines=9> */
.L_x_30:
[----:B------:R-:W-:Y:S02]  /*6ed0*/  MOV R151, R150 ;  /* 0x0000009600977202 */ /* 0x000fe40000000f00 */
[----:B------:R-:W-:-:S07]  /*6ee0*/  MOV R147, R152 ;  /* 0x0000009800937202 */ /* 0x000fce0000000f00 */
[----:B------:R-:W-:Y:S05]  /*6ef0*/  WARPSYNC.COLLECTIVE R86, `(.L_x_31) ;  /* 0x0000000056087348 */ /* 0x000fea0003c00000 */
[----:B------:R0:W1:Y:S02]  /*6f00*/  SHFL.UP P3, R152, R151, R146, R87 ;  /* 0x0400009297987389 */ /* 0x0000640000060057 */
[----:B01----:R-:W-:Y:S01]  /*6f10*/  ENDCOLLECTIVE ;  /* 0x000000000000791b */ /* 0x003fe20003800000 */
.L_x_31:
[----:B------:R-:W-:Y:S01]  /*6f20*/  HFMA2.MMA R146, -RZ, RZ, 0, 4.76837158203125e-07 ;  /* 0x00000008ff927435 */ /* 0x000fe200000001ff */
        /* <DEDUP_REMOVED lines=9> */
.L_x_32:
[----:B------:R-:W-:Y:S02]  /*6fc0*/  MOV R151, R150 ;  /* 0x0000009600977202 */ /* 0x000fe40000000f00 */
[----:B------:R-:W-:-:S07]  /*6fd0*/  MOV R147, R152 ;  /* 0x0000009800937202 */ /* 0x000fce0000000f00 */
[----:B------:R-:W-:Y:S05]  /*6fe0*/  WARPSYNC.COLLECTIVE R86, `(.L_x_33) ;  /* 0x0000000056087348 */ /* 0x000fea0003c00000 */
[----:B------:R0:W1:Y:S02]  /*6ff0*/  SHFL.UP P3, R152, R151, R146, R87 ;  /* 0x0400009297987389 */ /* 0x0000640000060057 */
[----:B01----:R-:W-:Y:S01]  /*7000*/  ENDCOLLECTIVE ;  /* 0x000000000000791b */ /* 0x003fe20003800000 */
.L_x_33:
[----:B------:R-:W-:Y:S01]  /*7010*/  HFMA2.MMA R146, -RZ, RZ, 0, 9.5367431640625e-07 ;  /* 0x00000010ff927435 */ /* 0x000fe200000001ff */
[----:B------:R-:W-:Y:S02]  /*7020*/  ISETP.GE.AND P3, PT, R153, 0x8, PT ;  /* 0x000000089900780c */ /* 0x000fe40003f66270 */
[----:B------:R-:W-:-:S11]  /*7030*/  MOV R86, R152 ;  /* 0x0000009800567202 */ /* 0x000fd60000000f00 */
[C---:B------:R-:W-:Y:S01]  /*7040*/  @P3 FFMA.FTZ R150, R149.reuse, R86, R150 ;  /* 0x0000005695963223 */ /* 0x040fe20000010096 */
[----:B------:R-:W-:Y:S01]  /*7050*/  @P3 FMUL.FTZ R149, R149, R147 ;  /* 0x0000009395953220 */ /* 0x000fe20000410000 */
[----:B------:R-:W-:-:S04]  /*7060*/  IMAD.MOV.U32 R86, RZ, RZ, -0x1 ;  /* 0xffffffffff567424 */ /* 0x000fc800078e00ff */
[----:B------:R-:W-:-:S07]  /*7070*/  MOV R151, R149 ;  /* 0x0000009500977202 */ /* 0x000fce0000000f00 */
[----:B------:R-:W-:Y:S05]  /*7080*/  WARPSYNC.COLLECTIVE R86, `(.L_x_34) ;  /* 0x0000000056087348 */ /* 0x000fea0003c00000 */
[----:B------:R0:W1:Y:S02]  /*7090*/  SHFL.UP P3, R152, R151, R146, R87 ;  /* 0x0400009297987389 */ /* 0x0000640000060057 */
[----:B01----:R-:W-:Y:S01]  /*70a0*/  ENDCOLLECTIVE ;  /* 0x000000000000791b */ /* 0x003fe20003800000 */
.L_x_34:
[----:B------:R-:W-:Y:S02]  /*70b0*/  MOV R151, R150 ;  /* 0x0000009600977202 */ /* 0x000fe40000000f00 */
[----:B------:R-:W-:-:S07]  /*70c0*/  MOV R147, R152 ;  /* 0x0000009800937202 */ /* 0x000fce0000000f00 */
[----:B------:R-:W-:Y:S05]  /*70d0*/  WARPSYNC.COLLECTIVE R86, `(.L_x_35) ;  /* 0x0000000056087348 */ /* 0x000fea0003c00000 */
[----:B------:R0:W1:Y:S02]  /*70e0*/  SHFL.UP P3, R152, R151, R146, R87 ;  /* 0x0400009297987389 */ /* 0x0000640000060057 */
[----:B01----:R-:W-:Y:S01]  /*70f0*/  ENDCOLLECTIVE ;  /* 0x000000000000791b */ /* 0x003fe20003800000 */
.L_x_35:
[----:B------:R-:W-:Y:S01]  /*7100*/  MOV R86, R152 ;  /* 0x0000009800567202 */ /* 0x000fe20000000f00 */
[----:B------:R-:W-:Y:S06]  /*7110*/  BRA `(.L_x_36) ;  /* 0xffffffc000447947 */ /* 0x000fec000383ffff */
.L_x_6:
[----:B------:R-:W-:Y:S01]  /*7120*/  HFMA2.MMA R146, -RZ, RZ, 0, 1.847743988037109375e-06 ;  /* 0x0000001fff927435 */ /* 0x000fe200000001ff */
[----:B------:R-:W-:Y:S01]  /*7130*/  BSSY B0, `(.L_x_37) ;  /* 0x0000007000007945 */ /* 0x000fe20003800000 */
[----:B------:R-:W-:Y:S02]  /*7140*/  MOV R87, R149 ;  /* 0x0000009500577202 */ /* 0x000fe40000000f00 */
[----:B------:R-:W-:Y:S02]  /*7150*/  MOV R147, 0x1f ;  /* 0x0000001f00937802 */ /* 0x000fe40000000f00 */
[----:B------:R-:W-:-:S07]  /*7160*/  MOV R86, 0xffffffff ;  /* 0xffffffff00567802 */ /* 0x000fce0000000f00 */
[----:B-1---5:R-:W-:Y:S05]  /*7170*/  WARPSYNC.COLLECTIVE R86, `(.L_x_38) ;  /* 0x0000000056087348 */ /* 0x022fea0003c00000 */
[----:B------:R0:W2:Y:S02]  /*7180*/  SHFL.IDX P3, R159, R87, R146, R147 ;  /* 0x00000092579f7389 */ /* 0x0000a40000060093 */
[----:B012--5:R-:W-:Y:S01]  /*7190*/  ENDCOLLECTIVE ;  /* 0x000000000000791b */ /* 0x027fe20003800000 */
.L_x_38:
[----:B------:R-:W-:Y:S05]  /*71a0*/  BSYNC B0 ;  /* 0x0000000000007941 */ /* 0x000fea0003800000 */
.L_x_37:
[----:B------:R-:W-:Y:S05]  /*71b0*/  BRA `(.L_x_39) ;  /* 0xffffffc000307947 */ /* 0x000fea000383ffff */
.L_x_7:
        /* <DEDUP_REMOVED lines=8> */
.L_x_41:
[----:B------:R-:W-:Y:S05]  /*7240*/  BSYNC B0 ;  /* 0x0000000000007941 */ /* 0x000fea0003800000 */
.L_x_40:
[----:B------:R-:W-:Y:S05]  /*7250*/  BRA `(.L_x_42) ;  /* 0xffffffc000107947 */ /* 0x000fea000383ffff */
.L_x_8:
[----:B------:R-:W-:Y:S01]  /*7260*/  HFMA2.MMA R87, -RZ, RZ, 0, 0 ;  /* 0x00000000ff577435 */ /* 0x000fe200000001ff */
[----:B------:R-:W-:Y:S01]  /*7270*/  BSSY B0, `(.L_x_43) ;  /* 0x0000007000007945 */ /* 0x000fe20003800000 */
[----:B------:R-:W-:Y:S01]  /*7280*/  MOV R151, R149 ;  /* 0x0000009500977202 */ /* 0x000fe20000000f00 */
[----:B------:R-:W-:Y:S01]  /*7290*/  IMAD.MOV.U32 R146, RZ, RZ, 0x1 ;  /* 0x00000001ff927424 */ /* 0x000fe200078e00ff */
[----:B------:R-:W-:-:S07]  /*72a0*/  MOV R86, 0xffffffff ;  /* 0xffffffff00567802 */ /* 0x000fce0000000f00 */
[----:B-1---5:R-:W-:Y:S05]  /*72b0*/  WARPSYNC.COLLECTIVE R86, `(.L_x_44) ;  /* 0x0000000056087348 */ /* 0x022fea0003c00000 */
[----:B------:R0:W2:Y:S02]  /*72c0*/  SHFL.UP P3, R152, R151, R146, R87 ;  /* 0x0400009297987389 */ /* 0x0000a40000060057 */
[----:B012--5:R-:W-:Y:S01]  /*72d0*/  ENDCOLLECTIVE ;  /* 0x000000000000791b */ /* 0x027fe20003800000 */
.L_x_44:
[----:B------:R-:W-:Y:S05]  /*72e0*/  BSYNC B0 ;  /* 0x0000000000007941 */ /* 0x000fea0003800000 */
.L_x_43:
[----:B------:R-:W-:Y:S01]  /*72f0*/  HFMA2.MMA R146, -RZ, RZ, 0, 5.9604644775390625e-08 ;  /* 0x00000001ff927435 */ /* 0x000fe200000001ff */
[----:B------:R-:W-:Y:S02]  /*7300*/  MOV R151, R150 ;  /* 0x0000009600977202 */ /* 0x000fe40000000f00 */
[----:B------:R-:W-:Y:S02]  /*7310*/  MOV R87, RZ ;  /* 0x000000ff00577202 */ /* 0x000fe40000000f00 */
[----:B------:R-:W-:Y:S02]  /*7320*/  MOV R86, 0xffffffff ;  /* 0xffffffff00567802 */ /* 0x000fe40000000f00 */
[----:B------:R-:W-:Y:S02]  /*7330*/  MOV R149, R152 ;  /* 0x0000009800957202 */ /* 0x000fe40000000f00 */
[----:B------:R-:W-:-:S07]  /*7340*/  MOV R147, 0x1f ;  /* 0x0000001f00937802 */ /* 0x000fce0000000f00 */
[----:B------:R-:W-:Y:S05]  /*7350*/  WARPSYNC.COLLECTIVE R86, `(.L_x_45) ;  /* 0x0000000056087348 */ /* 0x000fea0003c00000 */
[----:B------:R0:W1:Y:S02]  /*7360*/  SHFL.UP P3, R152, R151, R146, R87 ;  /* 0x0400009297987389 */ /* 0x0000640000060057 */
[----:B01----:R-:W-:Y:S01]  /*7370*/  ENDCOLLECTIVE ;  /* 0x000000000000791b */ /* 0x003fe20003800000 */
.L_x_45:
[----:B------:R-:W-:Y:S01]  /*7380*/  HFMA2.MMA R146, -RZ, RZ, 0, 0 ;  /* 0x00000000ff927435 */ /* 0x000fe200000001ff */
[----:B------:R-:W-:-:S10]  /*7390*/  MOV R87, R40 ;  /* 0x0000002800577202 */ /* 0x000fd40000000f00 */
[----:B------:R-:W-:Y:S05]  /*73a0*/  WARPSYNC.COLLECTIVE R86, `(.L_x_46) ;  /* 0x0000000056087348 */ /* 0x000fea0003c00000 */
[----:B------:R0:W1:Y:S02]  /*73b0*/  SHFL.IDX P3, R159, R87, R146, R147 ;  /* 0x00000092579f7389 */ /* 0x0000640000060093 */
[----:B01----:R-:W-:Y:S01]  /*73c0*/  ENDCOLLECTIVE ;  /* 0x000000000000791b */ /* 0x003fe20003800000 */
.L_x_46:
[----:B------:R-:W-:Y:S01]  /*73d0*/  MOV R150, R152 ;  /* 0x0000009800967202 */ /* 0x000fe20000000f00 */
[----:B------:R-:W-:Y:S01]  /*73e0*/  IMAD.MOV.U32 R87, RZ, RZ, R41 ;  /* 0x000000ffff577224 */ /* 0x000fe200078e0029 */
[----:B------:R-:W-:-:S07]  /*73f0*/  MOV R40, R159 ;  /* 0x0000009f00287202 */ /* 0x000fce0000000f00 */
[----:B------:R-:W-:Y:S05]  /*7400*/  WARPSYNC.COLLECTIVE R86, `(.L_x_47) ;  /* 0x0000000056087348 */ /* 0x000fea0003c00000 */
[----:B------:R0:W1:Y:S02]  /*7410*/  SHFL.IDX P3, R159, R87, R146, R147 ;  /* 0x00000092579f7389 */ /* 0x0000640000060093 */
[----:B01----:R-:W-:Y:S01]  /*7420*/  ENDCOLLECTIVE ;  /* 0x000000000000791b */ /* 0x003fe20003800000 */
.L_x_47:
[----:B------:R-:W-:Y:S01]  /*7430*/  MOV R41, R159 ;  /* 0x0000009f00297202 */ /* 0x000fe20000000f00 */
[----:B------:R-:W-:Y:S06]  /*7440*/  BRA `(.L_x_48) ;  /* 0xffffffbc00ac7947 */ /* 0x000fec000383ffff */
.L_x_10:
[----:B------:R-:W-:Y:S01]  /*7450*/  HFMA2.MMA R159, -RZ, RZ, 0, 5.9604644775390625e-08 ;  /* 0x00000001ff9f7435 */ /* 0x000fe200000001ff */
[----:B------:R-:W-:Y:S02]  /*7460*/  MOV R163, R161 ;  /* 0x000000a100a37202 */ /* 0x000fe40000000f00 */
[----:B------:R-:W-:Y:S02]  /*7470*/  MOV R146, 0x1f ;  /* 0x0000001f00927802 */ /* 0x000fe40000000f00 */
[----:B------:R-:W-:-:S07]  /*7480*/  MOV R86, 0xffffffff ;  /* 0xffffffff00567802 */ /* 0x000fce0000000f00 */
[----:B------:R-:W-:Y:S05]  /*7490*/  WARPSYNC.COLLECTIVE R86, `(.L_x_49) ;  /* 0x0000000056087348 */ /* 0x000fea0003c00000 */
[----:B------:R0:W1:Y:S02]  /*74a0*/  SHFL.DOWN P6, R147, R163, R159, R146 ;  /* 0x0800009fa3937389 */ /* 0x00006400000c0092 */
[----:B01----:R-:W-:Y:S01]  /*74b0*/  ENDCOLLECTIVE ;  /* 0x000000000000791b */ /* 0x003fe20003800000 */
.L_x_49:
[----:B------:R-:W-:Y:S02]  /*74c0*/  MOV R163, R162 ;  /* 0x000000a200a37202 */ /* 0x000fe40000000f00 */
[----:B------:R-:W-:-:S07]  /*74d0*/  MOV R87, R147 ;  /* 0x0000009300577202 */ /* 0x000fce0000000f00 */
[----:B------:R-:W-:Y:S05]  /*74e0*/  WARPSYNC.COLLECTIVE R86, `(.L_x_50) ;  /* 0x0000000056087348 */ /* 0x000fea0003c00000 */
[----:B------:R0:W1:Y:S02]  /*74f0*/  SHFL.DOWN P6, R147, R163, R159, R146 ;  /* 0x0800009fa3937389 */ /* 0x00006400000c0092 */
[----:B01----:R-:W-:Y:S01]  /*7500*/  ENDCOLLECTIVE ;  /* 0x000000000000791b */ /* 0x003fe20003800000 */
.L_x_50:
[----:B------:R-:W-:Y:S01]  /*7510*/  HFMA2.MMA R159, -RZ, RZ, 0, 1.1920928955078125e-07 ;  /* 0x00000002ff9f7435 */ /* 0x000fe200000001ff */
[----:B------:R-:W-:-:S05]  /*7520*/  MOV R86, R147 ;  /* 0x0000009300567202 */ /* 0x000fca0000000f00 */
[C---:B------:R-:W-:Y:S01]  /*7530*/  @P5 FFMA.FTZ R162, R161.reuse, R86, R162 ;  /* 0x00000056a1a25223 */ /* 0x040fe200000100a2 */
[----:B------:R-:W-:Y:S01]  /*7540*/  @P5 FMUL.FTZ R161, R161, R87 ;  /* 0x00000057a1a15220 */ /* 0x000fe20000410000 */
[----:B------:R-:W-:-:S04]  /*7550*/  MOV R86, 0xffffffff ;  /* 0xffffffff00567802 */ /* 0x000fc80000000f00 */
[----:B------:R-:W-:-:S07]  /*7560*/  MOV R163, R161 ;  /* 0x000000a100a37202 */ /* 0x000fce0000000f00 */
[----:B------:R-:W-:Y:S05]  /*7570*/  WARPSYNC.COLLECTIVE R86, `(.L_x_51) ;  /* 0x0000000056087348 */ /* 0x000fea0003c00000 */
[----:B------:R0:W1:Y:S02]  /*7580*/  SHFL.DOWN P6, R147, R163, R159, R146 ;  /* 0x0800009fa3937389 */ /* 0x00006400000c0092 */
[----:B01----:R-:W-:Y:S01]  /*7590*/  ENDCOLLECTIVE ;  /* 0x000000000000791b */ /* 0x003fe20003800000 */
.L_x_51:
[----:B------:R-:W-:Y:S01]  /*75a0*/  IMAD.MOV.U32 R163, RZ, RZ, R162 ;  /* 0x000000ffffa37224 */ /* 0x000fe200078e00a2 */
[----:B------:R-:W-:-:S07]  /*75b0*/  MOV R87, R147 ;  /* 0x0000009300577202 */ /* 0x000fce0000000f00 */
[----:B------:R-:W-:Y:S05]  /*75c0*/  WARPSYNC.COLLECTIVE R86, `(.L_x_52) ;  /* 0x0000000056087348 */ /* 0x000fea0003c00000 */
[----:B------:R0:W1:Y:S02]  /*75d0*/  SHFL.DOWN P6, R147, R163, R159, R146 ;  /* 0x0800009fa3937389 */ /* 0x00006400000c0092 */
[----:B01----:R-:W-:Y:S01]  /*75e0*/  ENDCOLLECTIVE ;  /* 0x000000000000791b */ /* 0x003fe20003800000 */
.L_x_52:
[----:B------:R-:W-:Y:S01]  /*75f0*/  HFMA2.MMA R159, -RZ, RZ, 0, 2.384185791015625e-07 ;  /* 0x00000004ff9f7435 */ /* 0x000fe200000001ff */
[----:B------:R-:W-:-:S05]  /*7600*/  MOV R86, R147 ;  /* 0x0000009300567202 */ /* 0x000fca0000000f00 */
[C---:B------:R-:W-:Y:S01]  /*7610*/  @!P4 FFMA.FTZ R162, R161.reuse, R86, R162 ;  /* 0x00000056a1a2c223 */ /* 0x040fe200000100a2 */
[----:B------:R-:W-:Y:S01]  /*7620*/  @!P4 FMUL.FTZ R161, R161, R87 ;  /* 0x00000057a1a1c220 */ /* 0x000fe20000410000 */
[----:B------:R-:W-:-:S04]  /*7630*/  MOV R86, 0xffffffff ;  /* 0xffffffff00567802 */ /* 0x000fc80000000f00 */
[----:B------:R-:W-:-:S07]  /*7640*/  MOV R163, R161 ;  /* 0x000000a100a37202 */ /* 0x000fce0000000f00 */
[----:B------:R-:W-:Y:S05]  /*7650*/  WARPSYNC.COLLECTIVE R86, `(.L_x_53) ;  /* 0x0000000056087348 */ /* 0x000fea0003c00000 */
[----:B------:R0:W1:Y:S02]  /*7660*/  SHFL.DOWN P6, R147, R163, R159, R146 ;  /* 0x0800009fa3937389 */ /* 0x00006400000c0092 */
[----:B01----:R-:W-:Y:S01]  /*7670*/  ENDCOLLECTIVE ;  /* 0x000000000000791b */ /* 0x003fe20003800000 */
.L_x_53:
[----:B------:R-:W-:Y:S02]  /*7680*/  MOV R163, R162 ;  /* 0x000000a200a37202 */ /* 0x000fe40000000f00 */
[----:B------:R-:W-:-:S07]  /*7690*/  MOV R87, R147 ;  /* 0x0000009300577202 */ /* 0x000fce0000000f00 */
[----:B------:R-:W-:Y:S05]  /*76a0*/  WARPSYNC.COLLECTIVE R86, `(.L_x_54) ;  /* 0x0000000056087348 */ /* 0x000fea0003c00000 */
[----:B------:R0:W1:Y:S02]  /*76b0*/  SHFL.DOWN P6, R147, R163, R159, R146 ;  /* 0x0800009fa3937389 */ /* 0x00006400000c0092 */
[----:B01----:R-:W-:Y:S01]  /*76c0*/  ENDCOLLECTIVE ;  /* 0x000000000000791b */ /* 0x003fe20003800000 */
.L_x_54:
[----:B------:R-:W-:Y:S01]  /*76d0*/  HFMA2.MMA R159, -RZ, RZ, 0, 4.76837158203125e-07 ;  /* 0x00000008ff9f7435 */ /* 0x000fe200000001ff */
        /* <DEDUP_REMOVED lines=8> */
.L_x_55:
[----:B------:R-:W-:Y:S02]  /*7760*/  MOV R163, R162 ;  /* 0x000000a200a37202 */ /* 0x000fe40000000f00 */
[----:B------:R-:W-:-:S07]  /*7770*/  MOV R87, R147 ;  /* 0x0000009300577202 */ /* 0x000fce0000000f00 */
[----:B------:R-:W-:Y:S05]  /*7780*/  WARPSYNC.COLLECTIVE R86, `(.L_x_56) ;  /* 0x0000000056087348 */ /* 0x000fea0003c00000 */
[----:B------:R0:W1:Y:S02]  /*7790*/  SHFL.DOWN P6, R147, R163, R159, R146 ;  /* 0x0800009fa3937389 */ /* 0x00006400000c0092 */
[----:B01----:R-:W-:Y:S01]  /*77a0*/  ENDCOLLECTIVE ;  /* 0x000000000000791b */ /* 0x003fe20003800000 */
.L_x_56:
[----:B------:R-:W-:Y:S01]  /*77b0*/  HFMA2.MMA R159, -RZ, RZ, 0, 9.5367431640625e-07 ;  /* 0x00000010ff9f7435 */ /* 0x000fe200000001ff */
[----:B------:R-:W-:-:S04]  /*77c0*/  IMAD.MOV.U32 R86, RZ, RZ, R147 ;  /* 0x000000ffff567224 */ /* 0x000fc800078e0093 */
[C---:B------:R-:W-:Y:S01]  /*77d0*/  @!P2 FFMA.FTZ R162, R161.reuse, R86, R162 ;  /* 0x00000056a1a2a223 */ /* 0x040fe200000100a2 */
[----:B------:R-:W-:Y:S01]  /*77e0*/  @!P2 FMUL.FTZ R161, R161, R87 ;  /* 0x00000057a1a1a220 */ /* 0x000fe20000410000 */
[----:B------:R-:W-:-:S04]  /*77f0*/  MOV R86, 0xffffffff ;  /* 0xffffffff00567802 */ /* 0x000fc80000000f00 */
[----:B------:R-:W-:-:S07]  /*7800*/  MOV R163, R161 ;  /* 0x000000a100a37202 */ /* 0x000fce0000000f00 */
[----:B------:R-:W-:Y:S05]  /*7810*/  WARPSYNC.COLLECTIVE R86, `(.L_x_57) ;  /* 0x0000000056087348 */ /* 0x000fea0003c00000 */
[----:B------:R0:W1:Y:S02]  /*7820*/  SHFL.DOWN P6, R147, R163, R159, R146 ;  /* 0x0800009fa3937389 */ /* 0x00006400000c0092 */
[----:B01----:R-:W-:Y:S01]  /*7830*/  ENDCOLLECTIVE ;  /* 0x000000000000791b */ /* 0x003fe20003800000 */
.L_x_57:
[----:B------:R-:W-:Y:S02]  /*7840*/  MOV R163, R162 ;  /* 0x000000a200a37202 */ /* 0x000fe40000000f00 */
[----:B------:R-:W-:-:S07]  /*7850*/  MOV R87, R147 ;  /* 0x0000009300577202 */ /* 0x000fce0000000f00 */
[----:B------:R-:W-:Y:S05]  /*7860*/  WARPSYNC.COLLECTIVE R86, `(.L_x_58) ;  /* 0x0000000056087348 */ /* 0x000fea0003c00000 */
[----:B------:R0:W1:Y:S02]  /*7870*/  SHFL.DOWN P6, R147, R163, R159, R146 ;  /* 0x0800009fa3937389 */ /* 0x00006400000c0092 */
[----:B01----:R-:W-:Y:S01]  /*7880*/  ENDCOLLECTIVE ;  /* 0x000000000000791b */ /* 0x003fe20003800000 */
.L_x_58:
[----:B------:R-:W-:Y:S01]  /*7890*/  HFMA2.MMA R146, -RZ, RZ, 0, 0 ;  /* 0x00000000ff927435 */ /* 0x000fe200000001ff */
[----:B------:R-:W-:Y:S02]  /*78a0*/  MOV R86, R147 ;  /* 0x0000009300567202 */ /* 0x000fe40000000f00 */
[----:B------:R-:W-:-:S03]  /*78b0*/  MOV R147, 0x1f ;  /* 0x0000001f00937802 */ /* 0x000fc60000000f00 */
[C---:B------:R-:W-:Y:S01]  /*78c0*/  @!P1 FFMA.FTZ R162, R161.reuse, R86, R162 ;  /* 0x00000056a1a29223 */ /* 0x040fe200000100a2 */
[----:B------:R-:W-:Y:S01]  /*78d0*/  @!P1 FMUL.FTZ R161, R161, R87 ;  /* 0x00000057a1a19220 */ /* 0x000fe20000410000 */
[----:B------:R-:W-:-:S04]  /*78e0*/  MOV R86, 0xffffffff ;  /* 0xffffffff00567802 */ /* 0x000fc80000000f00 */
[-C--:B------:R-:W-:Y:S02]  /*78f0*/  MOV R87, R161.reuse ;  /* 0x000000a100577202 */ /* 0x080fe40000000f00 */
[----:B------:R-:W-:-:S07]  /*7900*/  MOV R163, R161 ;  /* 0x000000a100a37202 */ /* 0x000fce0000000f00 */
[----:B------:R-:W-:Y:S05]  /*7910*/  WARPSYNC.COLLECTIVE R86, `(.L_x_59) ;  /* 0x0000000056087348 */ /* 0x000fea0003c00000 */
[----:B------:R0:W1:Y:S02]  /*7920*/  SHFL.IDX P3, R159, R87, R146, R147 ;  /* 0x00000092579f7389 */ /* 0x0000640000060093 */
[----:B01----:R-:W-:Y:S01]  /*7930*/  ENDCOLLECTIVE ;  /* 0x000000000000791b */ /* 0x003fe20003800000 */
.L_x_59:
[----:B------:R-:W-:Y:S02]  /*7940*/  MOV R87, R162 ;  /* 0x000000a200577202 */ /* 0x000fe40000000f00 */
[----:B------:R-:W-:-:S07]  /*7950*/  MOV R164, R159 ;  /* 0x0000009f00a47202 */ /* 0x000fce0000000f00 */
[----:B------:R-:W-:Y:S05]  /*7960*/  WARPSYNC.COLLECTIVE R86, `(.L_x_60) ;  /* 0x0000000056087348 */ /* 0x000fea0003c00000 */
[----:B------:R0:W1:Y:S02]  /*7970*/  SHFL.IDX P3, R159, R87, R146, R147 ;  /* 0x00000092579f7389 */ /* 0x0000640000060093 */
[----:B01----:R-:W-:Y:S01]  /*7980*/  ENDCOLLECTIVE ;  /* 0x000000000000791b */ /* 0x003fe20003800000 */
.L_x_60:
[----:B------:R-:W-:Y:S02]  /*7990*/  MOV R146, 0x1f ;  /* 0x0000001f00927802 */ /* 0x000fe40000000f00 */
[----:B------:R-:W-:Y:S01]  /*79a0*/  MOV R87, R40 ;  /* 0x0000002800577202 */ /* 0x000fe20000000f00 */
[----:B------:R-:W-:Y:S01]  /*79b0*/  IMAD.MOV.U32 R165, RZ, RZ, R159 ;  /* 0x000000ffffa57224 */ /* 0x000fe200078e009f */
[----:B------:R-:W-:-:S11]  /*79c0*/  HFMA2.MMA R159, -RZ, RZ, 0, 5.9604644775390625e-08 ;  /* 0x00000001ff9f7435 */ /* 0x000fd600000001ff */
[----:B------:R-:W-:Y:S05]  /*79d0*/  WARPSYNC.COLLECTIVE R86, `(.L_x_61) ;  /* 0x0000000056087348 */ /* 0x000fea0003c00000 */
[----:B------:R0:W1:Y:S02]  /*79e0*/  SHFL.DOWN P6, R147, R163, R159, R146 ;  /* 0x0800009fa3937389 */ /* 0x00006400000c0092 */
[----:B01----:R-:W-:Y:S01]  /*79f0*/  ENDCOLLECTIVE ;  /* 0x000000000000791b */ /* 0x003fe20003800000 */
.L_x_61:
[----:B------:R-:W-:Y:S02]  /*7a00*/  MOV R163, R162 ;  /* 0x000000a200a37202 */ /* 0x000fe40000000f00 */
[----:B------:R-:W-:-:S07]  /*7a10*/  MOV R161, R147 ;  /* 0x0000009300a17202 */ /* 0x000fce0000000f00 */
[----:B------:R-:W-:Y:S05]  /*7a20*/  WARPSYNC.COLLECTIVE R86, `(.L_x_62) ;  /* 0x0000000056087348 */ /* 0x000fea0003c00000 */
[----:B------:R0:W1:Y:S02]  /*7a30*/  SHFL.DOWN P6, R147, R163, R159, R146 ;  /* 0x0800009fa3937389 */ /* 0x00006400000c0092 */
[----:B01----:R-:W-:Y:S01]  /*7a40*/  ENDCOLLECTIVE ;  /* 0x000000000000791b */ /* 0x003fe20003800000 */
.L_x_62:
[----:B------:R-:W-:Y:S01]  /*7a50*/  HFMA2.MMA R146, -RZ, RZ, 0, 0 ;  /* 0x00000000ff927435 */ /* 0x000fe200000001ff */
[----:B------:R-:W-:Y:S02]  /*7a60*/  MOV R162, R147 ;  /* 0x0000009300a27202 */ /* 0x000fe40000000f00 */
[----:B------:R-:W-:-:S08]  /*7a70*/  MOV R147, 0x1f ;  /* 0x0000001f00937802 */ /* 0x000fd00000000f00 */
[----:B------:R-:W-:Y:S05]  /*7a80*/  WARPSYNC.COLLECTIVE R86, `(.L_x_63) ;  /* 0x0000000056087348 */ /* 0x000fea0003c00000 */
[----:B------:R0:W1:Y:S02]  /*7a90*/  SHFL.IDX P3, R159, R87, R146, R147 ;  /* 0x00000092579f7389 */ /* 0x0000640000060093 */
[----:B01----:R-:W-:Y:S01]  /*7aa0*/  ENDCOLLECTIVE ;  /* 0x000000000000791b */ /* 0x003fe20003800000 */
.L_x_63:
[----:B------:R-:W-:Y:S02]  /*7ab0*/  MOV R87, R41 ;  /* 0x0000002900577202 */ /* 0x000fe40000000f00 */
[----:B------:R-:W-:-:S07]  /*7ac0*/  MOV R163, R159 ;  /* 0x0000009f00a37202 */ /* 0x000fce0000000f00 */
[----:B------:R-:W-:Y:S05]  /*7ad0*/  WARPSYNC.COLLECTIVE R86, `(.L_x_64) ;  /* 0x0000000056087348 */ /* 0x000fea0003c00000 */
[----:B------:R0:W1:Y:S02]  /*7ae0*/  SHFL.IDX P3, R159, R87, R146, R147 ;  /* 0x00000092579f7389 */ /* 0x0000640000060093 */
[----:B01----:R-:W-:Y:S01]  /*7af0*/  ENDCOLLECTIVE ;  /* 0x000000000000791b */ /* 0x003fe20003800000 */
.L_x_64:
[----:B------:R-:W-:Y:S01]  /*7b00*/  MOV R87, R159 ;  /* 0x0000009f00577202 */ /* 0x000fe20000000f00 */
[----:B------:R-:W-:Y:S06]  /*7b10*/  BRA `(.L_x_65) ;  /* 0xffffffbc00e47947 */ /* 0x000fec000383ffff */
.L_x_66:
[----:B------:R-:W-:-:S00]  /*7b20*/  BRA `(.L_x_66) ;  /* 0xfffffffc00fc7947 */ /* 0x000fc0000383ffff */
[----:B------:R-:W-:-:S00]  /*7b30*/  NOP ;  /* 0x0000000000007918 */ /* 0x000fc00000000000 */
        /* <DEDUP_REMOVED lines=12> */
.L_x_10912:


//--------------------- .text._Z25selective_scan_bwd_kernelI32Selective_Scan_bwd_kernel_traitsILi128ELi16ELb0ELb0ELb0ELb0ELb1EffEEv12SSMParamsBwd --------------------------
	.section	.text._Z25selective_scan_bwd_kernelI32Selective_Scan_bwd_kernel_traitsILi128ELi16ELb0ELb0ELb0ELb0ELb1EffEEv12SSMParamsBwd,"ax",@progbits
	.align	128
        .global         _Z25selective_scan_bwd_kernelI32Selective_Scan_bwd_kernel_traitsILi128ELi16ELb0ELb0ELb0ELb0ELb1EffEEv12SSMParamsBwd
        .type           _Z25selective_scan_bwd_kernelI32Selective_Scan_bwd_kernel_traitsILi128ELi16ELb0ELb0ELb0ELb0ELb1EffEEv12SSMParamsBwd,@function
        .size           _Z25selective_scan_bwd_kernelI32Selective_Scan_bwd_kernel_traitsILi128ELi16ELb0ELb0ELb0ELb0ELb1EffEEv12SSMParamsBwd,(.L_x_10913 - _Z25selective_scan_bwd_kernelI32Selective_Scan_bwd_kernel_traitsILi128ELi16ELb0ELb0ELb0ELb0ELb1EffEEv12SSMParamsBwd)
        .other          _Z25selective_scan_bwd_kernelI32Selective_Scan_bwd_kernel_traitsILi128ELi16ELb0ELb0ELb0ELb0ELb1EffEEv12SSMParamsBwd,@"STO_CUDA_ENTRY STV_DEFAULT"
_Z25selective_scan_bwd_kernelI32Selective_Scan_bwd_kernel_traitsILi128ELi16ELb0ELb0ELb0ELb0ELb1EffEEv12SSMParamsBwd:
.text._Z25selective_scan_bwd_kernelI32Selective_Scan_bwd_kernel_traitsILi128ELi16ELb0ELb0ELb0ELb0ELb1EffEEv12SSMParamsBwd:
        /* <DEDUP_REMOVED lines=10> */
[----:B------:R-:W-:Y:S02]  /*00a0*/  ULDC.64 UR24, c[0x0][0x3d8] ;  /* 0x0000f60000187ab9 */ /* 0x000fe40000000a00 */
        /* <DEDUP_REMOVED lines=9> */
[----:B------:R-:W-:Y:S01]  /*0140*/  ULDC.64 UR28, c[0x0][0x330] ;  /* 0x0000cc00001c7ab9 */ /* 0x000fe20000000a00 */
[----:B------:R-:W-:Y:S01]  /*0150*/  ULDC UR30, c[0x0][0x224] ;  /* 0x00008900001e7ab9 */ /* 0x000fe20000000800 */
        /* <DEDUP_REMOVED lines=9> */
[----:B------:R-:W-:Y:S02]  /*01f0*/  MOV R5, UR11 ;  /* 0x0000000b00057c02 */ /* 0x000fe40008000f00 */
[----:B------:R-:W2:Y:S04]  /*0200*/  @P0 LDG.E R2, desc[UR18][R2.64] ;  /* 0x0000001202020981 */ /* 0x000ea8000c1e1900 */
[----:B------:R-:W3:Y:S01]  /*0210*/  @P1 LDG.E R4, desc[UR18][R4.64] ;  /* 0x0000001204041981 */ /* 0x000ee2000c1e1900 */
[----:B------:R-:W0:Y:S01]  /*0220*/  S2UR UR10, SR_CTAID.X ;  /* 0x00000000000a79c3 */ /* 0x000e220000002500 */
[----:B------:R-:W-:Y:S02]  /*0230*/  UISETP.NE.U32.AND UP1, UPT, UR24, URZ, UPT ;  /* 0x0000003f1800728c */ /* 0x000fe4000bf25070 */
[----:B------:R-:W-:Y:S01]  /*0240*/  UISETP.NE.U32.AND UP2, UPT, UR26, URZ, UPT ;  /* 0x0000003f1a00728c */ /* 0x000fe2000bf45070 */
[----:B------:R1:W-:Y:S01]  /*0250*/  STL [R1+0x94], RZ ;  /* 0x000094ff01007387 */ /* 0x0003e20000100800 */
[----:B------:R-:W-:-:S02]  /*0260*/  UISETP.NE.AND.EX UP1, UPT, UR25, URZ, UPT, UP1 ;  /* 0x0000003f1900728c */ /* 0x000fc4000bf25310 */
[----:B------:R-:W-:Y:S01]  /*0270*/  UISETP.NE.AND.EX UP2, UPT, UR27, URZ, UPT, UP2 ;  /* 0x0000003f1b00728c */ /* 0x000fe2000bf45320 */
[----:B------:R1:W-:Y:S01]  /*0280*/  STL [R1+0x90], RZ ;  /* 0x000090ff01007387 */ /* 0x0003e20000100800 */
[----:B------:R-:W-:-:S04]  /*0290*/  UISETP.NE.U32.AND UP0, UPT, UR12, URZ, UPT ;  /* 0x0000003f0c00728c */ /* 0x000fc8000bf05070 */
[----:B------:R-:W-:-:S03]  /*02a0*/  UISETP.NE.AND.EX UP0, UPT, UR13, URZ, UPT, UP0 ;  /* 0x0000003f0d00728c */ /* 0x000fc6000bf05300 */
[----:B------:R-:W-:-:S03]  /*02b0*/  @UP1 ULEA UR22, UP3, UR9, UR24, 0x2 ;  /* 0x0000001809161291 */ /* 0x000fc6000f86103f */
[----:B------:R-:W-:Y:S01]  /*02c0*/  UMOV UR24, URZ ;  /* 0x0000003f00187c82 */ /* 0x000fe20008000000 */
[----:B------:R-:W-:Y:S02]  /*02d0*/  @UP2 ULEA UR24, UP4, UR9, UR26, 0x2 ;  /* 0x0000001a09182291 */ /* 0x000fe4000f88103f */
[----:B------:R-:W-:Y:S02]  /*02e0*/  @UP1 ULEA.HI.X UR23, UR9, UR25, UR6, 0x2, UP3 ;  /* 0x0000001909171291 */ /* 0x000fe400098f1406 */
[----:B0-----:R-:W-:Y:S02]  /*02f0*/  USHF.R.S32.HI UR4, URZ, 0x1f, UR10 ;  /* 0x0000001f3f047899 */ /* 0x001fe4000801140a */
[----:B------:R-:W-:Y:S02]  /*0300*/  UIMAD.WIDE.U32 UR12, UR10, UR14, URZ ;  /* 0x0000000e0a0c72a5 */ /* 0x000fe4000f8e003f */
[----:B------:R-:W-:Y:S02]  /*0310*/  UIMAD UR5, UR4, UR14, URZ ;  /* 0x0000000e040572a4 */ /* 0x000fe4000f8e023f */
[----:B------:R-:W-:-:S02]  /*0320*/  UIMAD UR8, UR4, UR20, URZ ;  /* 0x00000014040872a4 */ /* 0x000fc4000f8e023f */
[----:B------:R-:W-:Y:S02]  /*0330*/  UIMAD UR7, UR10, UR15, UR5 ;  /* 0x0000000f0a0772a4 */ /* 0x000fe4000f8e0205 */
[----:B------:R-:W-:Y:S02]  /*0340*/  UIMAD UR5, UR4, UR16, URZ ;  /* 0x00000010040572a4 */ /* 0x000fe4000f8e023f */
[----:B------:R-:W-:Y:S02]  /*0350*/  UIMAD.WIDE.U32 UR14, UR10, UR16, URZ ;  /* 0x000000100a0e72a5 */ /* 0x000fe4000f8e003f */
[----:B------:R-:W-:Y:S02]  /*0360*/  UIMAD UR11, UR10, UR17, UR5 ;  /* 0x000000110a0b72a4 */ /* 0x000fe4000f8e0205 */
[----:B------:R-:W-:Y:S01]  /*0370*/  UIMAD UR21, UR10, UR21, UR8 ;  /* 0x000000150a1572a4 */ /* 0x000fe2000f8e0208 */
[----:B------:R-:W-:Y:S01]  /*0380*/  ULDC.64 UR16, c[0x0][0x288] ;  /* 0x0000a20000107ab9 */ /* 0x000fe20000000a00 */
[----:B------:R-:W-:Y:S01]  /*0390*/  UMOV UR25, URZ ;  /* 0x0000003f00197c82 */ /* 0x000fe20008000000 */
[----:B------:R-:W-:-:S02]  /*03a0*/  UIADD3 UR13, UR13, UR7, URZ ;  /* 0x000000070d0d7290 */ /* 0x000fc4000fffe03f */
[----:B------:R-:W-:Y:S02]  /*03b0*/  @UP2 ULEA.HI.X UR25, UR9, UR27, UR6, 0x2, UP4 ;  /* 0x0000001b09192291 */ /* 0x000fe4000a0f1406 */
[----:B------:R-:W-:Y:S01]  /*03c0*/  UIMAD UR8, UR6, UR16, URZ ;  /* 0x00000010060872a4 */ /* 0x000fe2000f8e023f */
[----:B------:R-:W-:Y:S01]  /*03d0*/  ULDC.64 UR26, c[0x0][0x298] ;  /* 0x0000a600001a7ab9 */ /* 0x000fe20000000a00 */
[----:B------:R-:W-:Y:S02]  /*03e0*/  UIADD3 UR15, UR15, UR11, URZ ;  /* 0x0000000b0f0f7290 */ /* 0x000fe4000fffe03f */
[----:B------:R-:W-:Y:S02]  /*03f0*/  UIMAD.WIDE.U32 UR4, UR10, UR20, URZ ;  /* 0x000000140a0472a5 */ /* 0x000fe4000f8e003f */
[----:B------:R-:W-:Y:S02]  /*0400*/  UIMAD UR7, UR6, UR26, URZ ;  /* 0x0000001a060772a4 */ /* 0x000fe4000f8e023f */
[----:B------:R-:W-:-:S02]  /*0410*/  UIMAD.WIDE.U32 UR12, UR9, UR16, UR12 ;  /* 0x00000010090c72a5 */ /* 0x000fc4000f8e000c */
[----:B------:R-:W-:Y:S02]  /*0420*/  UIMAD UR20, UR9, UR17, UR8 ;  /* 0x00000011091472a4 */ /* 0x000fe4000f8e0208 */
[----:B------:R-:W-:Y:S02]  /*0430*/  UIMAD UR16, UR6, UR28, URZ ;  /* 0x0000001c061072a4 */ /* 0x000fe4000f8e023f */
[----:B------:R-:W-:Y:S02]  /*0440*/  UIMAD.WIDE.U32 UR14, UR9, UR26, UR14 ;  /* 0x0000001a090e72a5 */ /* 0x000fe4000f8e000e */
[----:B------:R-:W-:Y:S02]  /*0450*/  ULEA UR8, UR30, 0xfffff800, 0xb ;  /* 0xfffff8001e087891 */ /* 0x000fe4000f8e583f */
[----:B------:R-:W-:Y:S02]  /*0460*/  UIMAD UR17, UR9, UR27, UR7 ;  /* 0x0000001b091172a4 */ /* 0x000fe4000f8e0207 */
[----:B------:R-:W-:-:S02]  /*0470*/  UIMAD UR27, UR9, UR29, UR16 ;  /* 0x0000001d091b72a4 */ /* 0x000fc4000f8e0210 */
[----:B------:R-:W-:Y:S02]  /*0480*/  USHF.R.S32.HI UR11, URZ, 0x1f, UR8 ;  /* 0x0000001f3f0b7899 */ /* 0x000fe40008011408 */
[----:B------:R-:W-:Y:S02]  /*0490*/  UIADD3 UR16, UP2, UR8, UR14, URZ ;  /* 0x0000000e08107290 */ /* 0x000fe4000ff5e03f */
[----:B------:R-:W-:Y:S02]  /*04a0*/  UIADD3 UR26, UP1, UR8, UR12, URZ ;  /* 0x0000000c081a7290 */ /* 0x000fe4000ff3e03f */
[----:B------:R-:W-:Y:S01]  /*04b0*/  UIADD3 UR5, UR5, UR21, URZ ;  /* 0x0000001505057290 */ /* 0x000fe2000fffe03f */
[----:B------:R-:W-:Y:S01]  /*04c0*/  ULDC.64 UR6, c[0x0][0x2f8] ;  /* 0x0000be0000067ab9 */ /* 0x000fe20000000a00 */
[----:B------:R-:W-:Y:S02]  /*04d0*/  UIADD3.X UR15, UR11, UR15, UR17, UP2, !UPT ;  /* 0x0000000f0b0f7290 */ /* 0x000fe400097fe411 */
[----:B------:R-:W-:-:S02]  /*04e0*/  UIADD3.X UR20, UR11, UR13, UR20, UP1, !UPT ;  /* 0x0000000d0b147290 */ /* 0x000fc40008ffe414 */
[----:B------:R-:W-:Y:S02]  /*04f0*/  ULEA UR14, UP2, UR16, UR6, 0x2 ;  /* 0x00000006100e7291 */ /* 0x000fe4000f84103f */
[----:B------:R-:W-:Y:S02]  /*0500*/  ULEA UR17, UP1, UR26, UR32, 0x2 ;  /* 0x000000201a117291 */ /* 0x000fe4000f82103f */
[----:B------:R-:W-:Y:S01]  /*0510*/  UIMAD.WIDE.U32 UR12, UR9, UR28, UR4 ;  /* 0x0000001c090c72a5 */ /* 0x000fe2000f8e0004 */
[----:B------:R-:W-:Y:S01]  /*0520*/  @UP0 ULDC UR6, c[0x0][0x214] ;  /* 0x0000850000060ab9 */ /* 0x000fe20000000800 */
[----:B------:R-:W-:Y:S02]  /*0530*/  ULEA.HI.X UR7, UR16, UR7, UR15, 0x2, UP2 ;  /* 0x0000000710077291 */ /* 0x000fe400090f140f */
[----:B------:R-:W-:Y:S02]  /*0540*/  ULEA.HI.X UR26, UR26, UR33, UR20, 0x2, UP1 ;  /* 0x000000211a1a7291 */ /* 0x000fe400088f1414 */
[----:B------:R-:W-:-:S02]  /*0550*/  @UP0 UIMAD UR6, UR10, UR6, UR9 ;  /* 0x000000060a0602a4 */ /* 0x000fc4000f8e0209 */
[----:B------:R-:W-:Y:S02]  /*0560*/  UIADD3 UR8, UP2, UR8, UR12, URZ ;  /* 0x0000000c08087290 */ /* 0x000fe4000ff5e03f */
        /* <DEDUP_REMOVED lines=17> */
[----:B-1----:R-:W-:Y:S05]  /*0680*/  @!P0 BRA `(.L_x_67) ;  /* 0x0000007c00f48947 */ /* 0x002fea0003800000 */
[----:B------:R-:W0:Y:S01]  /*0690*/  S2R R2, SR_TID.X ;  /* 0x0000000000027919 */ /* 0x000e220000002100 */
[----:B------:R-:W1:Y:S01]  /*06a0*/  S2UR UR6, SR_CgaCtaId ;  /* 0x00000000000679c3 */ /* 0x000e620000008800 */
[----:B------:R-:W-:Y:S01]  /*06b0*/  UMOV UR8, 0x400 ;  /* 0x0000040000087882 */ /* 0x000fe20000000000 */
[----:B------:R-:W-:Y:S01]  /*06c0*/  UMOV UR13, UR14 ;  /* 0x0000000e000d7c82 */ /* 0x000fe20008000000 */
[----:B------:R2:W-:Y:S01]  /*06d0*/  STL [R1+0x90], RZ ;  /* 0x000090ff01007387 */ /* 0x0005e20000100800 */
[----:B------:R-:W-:Y:S01]  /*06e0*/  UMOV UR11, UR17 ;  /* 0x00000011000b7c82 */ /* 0x000fe20008000000 */
[----:B------:R-:W-:Y:S01]  /*06f0*/  UMOV UR12, UR26 ;  /* 0x0000001a000c7c82 */ /* 0x000fe20008000000 */
[----:B------:R-:W-:Y:S01]  /*0700*/  UMOV UR14, UR7 ;  /* 0x00000007000e7c82 */ /* 0x000fe20008000000 */
[----:B------:R2:W-:Y:S01]  /*0710*/  STL [R1+0x94], RZ ;  /* 0x000094ff01007387 */ /* 0x0005e20000100800 */
[----:B-1----:R-:W-:-:S03]  /*0720*/  ULEA UR8, UR6, UR8, 0x18 ;  /* 0x0000000806087291 */ /* 0x002fc6000f8ec03f */
[----:B------:R-:W-:Y:S01]  /*0730*/  UMOV UR6, URZ ;  /* 0x0000003f00067c82 */ /* 0x000fe20008000000 */
[----:B0-----:R-:W-:-:S04]  /*0740*/  SHF.R.S32.HI R0, RZ, 0x1f, R2 ;  /* 0x0000001fff007819 */ /* 0x001fc80000011402 */
[----:B------:R-:W-:-:S04]  /*0750*/  LEA.HI R0, R0, R2, RZ, 0x5 ;  /* 0x0000000200007211 */ /* 0x000fc800078f28ff */
[----:B------:R-:W-:-:S04]  /*0760*/  SHF.R.S32.HI R0, RZ, 0x5, R0 ;  /* 0x00000005ff007819 */ /* 0x000fc80000011400 */
[----:B------:R-:W-:-:S05]  /*0770*/  LEA R0, R0, UR8, 0x3 ;  /* 0x0000000800007c11 */ /* 0x000fca000f8e18ff */
[----:B------:R2:W-:Y:S02]  /*0780*/  STL [R1+0x40], R0 ;  /* 0x0000400001007387 */ /* 0x0005e40000100800 */
.L_x_90:
[----:B------:R-:W0:Y:S01]  /*0790*/  S2R R121, SR_TID.X ;  /* 0x0000000000797919 */ /* 0x000e220000002100 */
[----:B------:R-:W-:Y:S01]  /*07a0*/  ULDC UR49, c[0x0][0x224] ;  /* 0x0000890000317ab9 */ /* 0x000fe20000000800 */
[----:B------:R-:W-:Y:S01]  /*07b0*/  ULDC UR7, c[0x0][0x218] ;  /* 0x0000860000077ab9 */ /* 0x000fe20000000800 */
[----:B------:R-:W-:Y:S01]  /*07c0*/  UIADD3 UR17, -UR6, UR49, URZ ;  /* 0x0000003106117290 */ /* 0x000fe2000fffe13f */
[----:B--2---:R-:W-:Y:S01]  /*07d0*/  HFMA2.MMA R0, -RZ, RZ, 0, 0 ;  /* 0x00000000ff007435 */ /* 0x004fe200000001ff */
[----:B------:R-:W-:Y:S02]  /*07e0*/  CS2R R4, SRZ ;  /* 0x0000000000047805 */ /* 0x000fe4000001ff00 */
[----:B------:R-:W-:Y:S01]  /*07f0*/  CS2R R6, SRZ ;  /* 0x0000000000067805 */ /* 0x000fe2000001ff00 */
[----:B------:R-:W-:Y:S01]  /*0800*/  ULEA UR36, UR17, 0xfffff800, 0xb ;  /* 0xfffff80011247891 */ /* 0x000fe2000f8e583f */
[----:B------:R-:W-:Y:S02]  /*0810*/  CS2R R8, SRZ ;  /* 0x0000000000087805 */ /* 0x000fe4000001ff00 */
[----:B------:R-:W-:-:S02]  /*0820*/  CS2R R28, SRZ ;  /* 0x00000000001c7805 */ /* 0x000fc4000001ff00 */
[----:B------:R-:W-:Y:S01]  /*0830*/  MOV R27, RZ ;  /* 0x000000ff001b7202 */ /* 0x000fe20000000f00 */
[----:B------:R-:W-:Y:S01]  /*0840*/  UIADD3 UR7, -UR36, UR7, URZ ;  /* 0x0000000724077290 */ /* 0x000fe2000fffe13f */
[----:B------:R-:W-:Y:S02]  /*0850*/  CS2R R30, SRZ ;  /* 0x00000000001e7805 */ /* 0x000fe4000001ff00 */
[----:B------:R-:W-:Y:S02]  /*0860*/  CS2R R32, SRZ ;  /* 0x0000000000207805 */ /* 0x000fe4000001ff00 */
[----:B------:R-:W-:Y:S01]  /*0870*/  CS2R R34, SRZ ;  /* 0x0000000000227805 */ /* 0x000fe2000001ff00 */
[----:B------:R-:W-:Y:S06]  /*0880*/  BAR.SYNC.DEFER_BLOCKING 0x0 ;  /* 0x0000000000007b1d */ /* 0x000fec0000010000 */
[----:B------:R-:W-:Y:S01]  /*0890*/  ULDC.64 UR28, c[0x0][0x2a0] ;  /* 0x0000a800001c7ab9 */ /* 0x000fe20000000a00 */
[----:B------:R-:W-:Y:S01]  /*08a0*/  ULDC.64 UR30, c[0x0][0x2b0] ;  /* 0x0000ac00001e7ab9 */ /* 0x000fe20000000a00 */
[----:B0-----:R-:W-:-:S04]  /*08b0*/  SHF.L.U32 R2, R121, 0x4, RZ ;  /* 0x0000000479027819 */ /* 0x001fc800000006ff */
[----:B------:R-:W-:-:S04]  /*08c0*/  LOP3.LUT R2, R2, 0xfffffe00, RZ, 0xc0, !PT ;  /* 0xfffffe0002027812 */ /* 0x000fc800078ec0ff */
[----:B------:R-:W-:-:S04]  /*08d0*/  LOP3.LUT R26, R2, 0x1f, R121, 0xf8, !PT ;  /* 0x0000001f021a7812 */ /* 0x000fc800078ef879 */
[C---:B------:R-:W-:Y:S02]  /*08e0*/  LOP3.LUT R24, R26.reuse, 0x20, RZ, 0xfc, !PT ;  /* 0x000000201a187812 */ /* 0x040fe400078efcff */
[----:B------:R-:W-:Y:S02]  /*08f0*/  ISETP.GE.AND P2, PT, R26, UR7, PT ;  /* 0x000000071a007c0c */ /* 0x000fe4000bf46270 */
[----:B------:R-:W-:Y:S02]  /*0900*/  ISETP.GE.AND P1, PT, R24, UR7, PT ;  /* 0x0000000718007c0c */ /* 0x000fe4000bf26270 */
[----:B------:R-:W-:Y:S02]  /*0910*/  SHF.R.S32.HI R25, RZ, 0x1f, R26 ;  /* 0x0000001fff197819 */ /* 0x000fe4000001141a */
[C---:B------:R-:W-:Y:S02]  /*0920*/  LEA R2, P3, R26.reuse, UR11, 0x2 ;  /* 0x0000000b1a027c11 */ /* 0x040fe4000f8610ff */
[----:B------:R-:W-:-:S02]  /*0930*/  LOP3.LUT R23, R26, 0x40, RZ, 0xfc, !PT ;  /* 0x000000401a177812 */ /* 0x000fc400078efcff */
[C---:B------:R-:W-:Y:S02]  /*0940*/  LOP3.LUT R22, R26.reuse, 0x60, RZ, 0xfc, !PT ;  /* 0x000000601a167812 */ /* 0x040fe400078efcff */
[C---:B------:R-:W-:Y:S02]  /*0950*/  LOP3.LUT R21, R26.reuse, 0x80, RZ, 0xfc, !PT ;  /* 0x000000801a157812 */ /* 0x040fe400078efcff */
[C---:B------:R-:W-:Y:S02]  /*0960*/  LOP3.LUT R20, R26.reuse, 0xa0, RZ, 0xfc, !PT ;  /* 0x000000a01a147812 */ /* 0x040fe400078efcff */
[C---:B------:R-:W-:Y:S02]  /*0970*/  LEA.HI.X R3, R26.reuse, UR12, R25, 0x2, P3 ;  /* 0x0000000c1a037c11 */ /* 0x040fe400098f1419 */
[C---:B------:R-:W-:Y:S02]  /*0980*/  LOP3.LUT R19, R26.reuse, 0xc0, RZ, 0xfc, !PT ;  /* 0x000000c01a137812 */ /* 0x040fe400078efcff */
[----:B------:R-:W-:Y:S01]  /*0990*/  ISETP.GE.AND P0, PT, R23, UR7, PT ;  /* 0x0000000717007c0c */ /* 0x000fe2000bf06270 */
[----:B------:R-:W2:Y:S01]  /*09a0*/  @!P2 LDG.E R0, desc[UR18][R2.64] ;  /* 0x000000120200a981 */ /* 0x000ea2000c1e1900 */
[----:B------:R-:W-:-:S02]  /*09b0*/  LOP3.LUT R18, R26, 0xe0, RZ, 0xfc, !PT ;  /* 0x000000e01a127812 */ /* 0x000fc400078efcff */
[----:B------:R-:W-:Y:S01]  /*09c0*/  ISETP.GE.AND P4, PT, R22, UR7, PT ;  /* 0x0000000716007c0c */ /* 0x000fe2000bf86270 */
[----:B------:R-:W3:Y:S01]  /*09d0*/  @!P1 LDG.E R5, desc[UR18][R2.64+0x80] ;  /* 0x0000801202059981 */ /* 0x000ee2000c1e1900 */
[----:B------:R-:W-:Y:S02]  /*09e0*/  LOP3.LUT R17, R26, 0x100, RZ, 0xfc, !PT ;  /* 0x000001001a117812 */ /* 0x000fe400078efcff */
[----:B------:R-:W-:Y:S02]  /*09f0*/  ISETP.GE.AND P6, PT, R21, UR7, PT ;  /* 0x0000000715007c0c */ /* 0x000fe4000bfc6270 */
[----:B------:R-:W-:Y:S02]  /*0a00*/  ISETP.GE.AND P5, PT, R20, UR7, PT ;  /* 0x0000000714007c0c */ /* 0x000fe4000bfa6270 */
[----:B------:R-:W-:Y:S01]  /*0a10*/  ISETP.GE.AND P3, PT, R19, UR7, PT ;  /* 0x0000000713007c0c */ /* 0x000fe2000bf66270 */
[----:B------:R-:W4:Y:S01]  /*0a20*/  @!P0 LDG.E R4, desc[UR18][R2.64+0x100] ;  /* 0x0001001202048981 */ /* 0x000f22000c1e1900 */
[----:B------:R-:W-:-:S02]  /*0a30*/  ISETP.GE.AND P2, PT, R18, UR7, PT ;  /* 0x0000000712007c0c */ /* 0x000fc4000bf46270 */
[----:B------:R-:W-:Y:S01]  /*0a40*/  ISETP.GE.AND P1, PT, R17, UR7, PT ;  /* 0x0000000711007c0c */ /* 0x000fe2000bf26270 */
[----:B-----5:R-:W5:Y:S01]  /*0a50*/  @!P4 LDG.E R7, desc[UR18][R2.64+0x180] ;  /* 0x000180120207c981 */ /* 0x020f62000c1e1900 */
[C---:B------:R-:W-:Y:S02]  /*0a60*/  LOP3.LUT R16, R26.reuse, 0x120, RZ, 0xfc, !PT ;  /* 0x000001201a107812 */ /* 0x040fe400078efcff */
[C---:B------:R-:W-:Y:S01]  /*0a70*/  LOP3.LUT R15, R26.reuse, 0x140, RZ, 0xfc, !PT ;  /* 0x000001401a0f7812 */ /* 0x040fe200078efcff */
[----:B------:R-:W5:Y:S01]  /*0a80*/  @!P6 LDG.E R6, desc[UR18][R2.64+0x200] ;  /* 0x000200120206e981 */ /* 0x000f62000c1e1900 */
[C---:B------:R-:W-:Y:S02]  /*0a90*/  LOP3.LUT R14, R26.reuse, 0x160, RZ, 0xfc, !PT ;  /* 0x000001601a0e7812 */ /* 0x040fe400078efcff */
[C---:B------:R-:W-:Y:S01]  /*0aa0*/  LOP3.LUT R13, R26.reuse, 0x180, RZ, 0xfc, !PT ;  /* 0x000001801a0d7812 */ /* 0x040fe200078efcff */
[----:B------:R-:W5:Y:S01]  /*0ab0*/  @!P5 LDG.E R9, desc[UR18][R2.64+0x280] ;  /* 0x000280120209d981 */ /* 0x000f62000c1e1900 */
[----:B------:R-:W-:-:S02]  /*0ac0*/  LOP3.LUT R12, R26, 0x1a0, RZ, 0xfc, !PT ;  /* 0x000001a01a0c7812 */ /* 0x000fc400078efcff */
[----:B------:R-:W-:Y:S01]  /*0ad0*/  ISETP.GE.AND P0, PT, R16, UR7, PT ;  /* 0x0000000710007c0c */ /* 0x000fe2000bf06270 */
[----:B------:R-:W5:Y:S01]  /*0ae0*/  @!P3 LDG.E R8, desc[UR18][R2.64+0x300] ;  /* 0x000300120208b981 */ /* 0x000f62000c1e1900 */
[C---:B------:R-:W-:Y:S02]  /*0af0*/  LOP3.LUT R11, R26.reuse, 0x1c0, RZ, 0xfc, !PT ;  /* 0x000001c01a0b7812 */ /* 0x040fe400078efcff */
[----:B------:R-:W-:Y:S01]  /*0b00*/  ISETP.GE.AND P4, PT, R15, UR7, PT ;  /* 0x000000070f007c0c */ /* 0x000fe2000bf86270 */
[----:B------:R-:W5:Y:S01]  /*0b10*/  @!P2 LDG.E R28, desc[UR18][R2.64+0x380] ;  /* 0x00038012021ca981 */ /* 0x000f62000c1e1900 */
[----:B------:R-:W-:Y:S02]  /*0b20*/  LOP3.LUT R10, R26, 0x1e0, RZ, 0xfc, !PT ;  /* 0x000001e01a0a7812 */ /* 0x000fe400078efcff */
[----:B------:R-:W-:Y:S01]  /*0b30*/  ISETP.GE.AND P6, PT, R14, UR7, PT ;  /* 0x000000070e007c0c */ /* 0x000fe2000bfc6270 */
[----:B------:R-:W5:Y:S01]  /*0b40*/  @!P1 LDG.E R27, desc[UR18][R2.64+0x400] ;  /* 0x00040012021b9981 */ /* 0x000f62000c1e1900 */
[----:B------:R-:W-:-:S02]  /*0b50*/  ISETP.GE.AND P5, PT, R13, UR7, PT ;  /* 0x000000070d007c0c */ /* 0x000fc4000bfa6270 */
[----:B------:R-:W-:Y:S01]  /*0b60*/  ISETP.GE.AND P3, PT, R12, UR7, PT ;  /* 0x000000070c007c0c */ /* 0x000fe2000bf66270 */
[----:B------:R-:W5:Y:S01]  /*0b70*/  @!P0 LDG.E R30, desc[UR18][R2.64+0x480] ;  /* 0x00048012021e8981 */ /* 0x000f62000c1e1900 */
[----:B------:R-:W-:Y:S02]  /*0b80*/  ISETP.GE.AND P2, PT, R11, UR7, PT ;  /* 0x000000070b007c0c */ /* 0x000fe4000bf46270 */
[----:B------:R-:W-:Y:S01]  /*0b90*/  ISETP.GE.AND P1, PT, R10, UR7, PT ;  /* 0x000000070a007c0c */ /* 0x000fe2000bf26270 */
[----:B------:R-:W5:Y:S04]  /*0ba0*/  @!P4 LDG.E R29, desc[UR18][R2.64+0x500] ;  /* 0x00050012021dc981 */ /* 0x000f68000c1e1900 */
[----:B------:R-:W5:Y:S04]  /*0bb0*/  @!P6 LDG.E R32, desc[UR18][R2.64+0x580] ;  /* 0x000580120220e981 */ /* 0x000f68000c1e1900 */
[----:B------:R-:W5:Y:S04]  /*0bc0*/  @!P5 LDG.E R31, desc[UR18][R2.64+0x600] ;  /* 0x00060012021fd981 */ /* 0x000f68000c1e1900 */
[----:B------:R-:W5:Y:S04]  /*0bd0*/  @!P3 LDG.E R34, desc[UR18][R2.64+0x680] ;  /* 0x000680120222b981 */ /* 0x000f68000c1e1900 */
[----:B------:R-:W5:Y:S04]  /*0be0*/  @!P2 LDG.E R33, desc[UR18][R2.64+0x700] ;  /* 0x000700120221a981 */ /* 0x000f68000c1e1900 */
[----:B------:R0:W5:Y:S01]  /*0bf0*/  @!P1 LDG.E R35, desc[UR18][R2.64+0x780] ;  /* 0x0007801202239981 */ /* 0x000162000c1e1900 */
[----:B------:R-:W1:Y:S01]  /*0c00*/  S2R R40, SR_LANEID ;  /* 0x0000000000287919 */ /* 0x000e620000000000 */
[----:B------:R-:W-:-:S04]  /*0c10*/  SHF.L.U32 R36, R121, 0x4, RZ ;  /* 0x0000000479247819 */ /* 0x000fc800000006ff */
[----:B------:R-:W-:-:S04]  /*0c20*/  LOP3.LUT R38, R36, 0xfffffe00, RZ, 0xc0, !PT ;  /* 0xfffffe0024267812 */ /* 0x000fc800078ec0ff */
[----:B-1----:R-:W-:-:S04]  /*0c30*/  IADD3 R36, R38, R40, RZ ;  /* 0x0000002826247210 */ /* 0x002fc80007ffe0ff */
[C---:B------:R-:W-:Y:S02]  /*0c40*/  IADD3 R39, R36.reuse, 0x20, RZ ;  /* 0x0000002024277810 */ /* 0x040fe40007ffe0ff */
[C---:B------:R-:W-:Y:S02]  /*0c50*/  IADD3 R41, R36.reuse, 0x40, RZ ;  /* 0x0000004024297810 */ /* 0x040fe40007ffe0ff */
[C---:B------:R-:W-:Y:S02]  /*0c60*/  IADD3 R43, R36.reuse, 0x60, RZ ;  /* 0x00000060242b7810 */ /* 0x040fe40007ffe0ff */
[C---:B------:R-:W-:Y:S02]  /*0c70*/  LEA.HI.SX32 R37, R36.reuse, R36, 0x1b ;  /* 0x0000002424257211 */ /* 0x040fe400078fdaff */
[C---:B------:R-:W-:Y:S02]  /*0c80*/  IADD3 R45, R36.reuse, 0x80, RZ ;  /* 0x00000080242d7810 */ /* 0x040fe40007ffe0ff */
[----:B------:R-:W-:-:S02]  /*0c90*/  IADD3 R47, R36, 0xa0, RZ ;  /* 0x000000a0242f7810 */ /* 0x000fc40007ffe0ff */
[-C--:B------:R-:W-:Y:S02]  /*0ca0*/  LEA.HI.SX32 R39, R39, R36.reuse, 0x1b ;  /* 0x0000002427277211 */ /* 0x080fe400078fdaff */
[C---:B------:R-:W-:Y:S02]  /*0cb0*/  IADD3 R49, R36.reuse, 0xc0, RZ ;  /* 0x000000c024317810 */ /* 0x040fe40007ffe0ff */
[-C--:B------:R-:W-:Y:S02]  /*0cc0*/  LEA.HI.SX32 R41, R41, R36.reuse, 0x1b ;  /* 0x0000002429297211 */ /* 0x080fe400078fdaff */
[C---:B0-----:R-:W-:Y:S02]  /*0cd0*/  IADD3 R3, R36.reuse, 0xe0, RZ ;  /* 0x000000e024037810 */ /* 0x041fe40007ffe0ff */
[----:B------:R-:W-:Y:S02]  /*0ce0*/  LEA.HI.SX32 R43, R43, R36, 0x1b ;  /* 0x000000242b2b7211 */ /* 0x000fe400078fdaff */
[----:B------:R-:W-:-:S02]  /*0cf0*/  IADD3 R51, R36, 0x100, RZ ;  /* 0x0000010024337810 */ /* 0x000fc40007ffe0ff */
[----:B------:R-:W-:Y:S02]  /*0d00*/  LEA R151, R37, UR8, 0x2 ;  /* 0x0000000825977c11 */ /* 0x000fe4000f8e10ff */
[-C--:B------:R-:W-:Y:S02]  /*0d10*/  LEA.HI.SX32 R45, R45, R36.reuse, 0x1b ;  /* 0x000000242d2d7211 */ /* 0x080fe400078fdaff */
[C---:B------:R-:W-:Y:S02]  /*0d20*/  IADD3 R53, R36.reuse, 0x120, RZ ;  /* 0x0000012024357810 */ /* 0x040fe40007ffe0ff */
[----:B------:R-:W-:Y:S02]  /*0d30*/  LEA.HI.SX32 R47, R47, R36, 0x1b ;  /* 0x000000242f2f7211 */ /* 0x000fe400078fdaff */
[----:B------:R-:W-:Y:S02]  /*0d40*/  LEA R150, R39, UR8, 0x2 ;  /* 0x0000000827967c11 */ /* 0x000fe4000f8e10ff */
[----:B------:R-:W-:-:S02]  /*0d50*/  IADD3 R55, R36, 0x140, RZ ;  /* 0x0000014024377810 */ /* 0x000fc40007ffe0ff */
[-C--:B------:R-:W-:Y:S02]  /*0d60*/  LEA.HI.SX32 R49, R49, R36.reuse, 0x1b ;  /* 0x0000002431317211 */ /* 0x080fe400078fdaff */
[----:B------:R-:W-:Y:S02]  /*0d70*/  LEA R149, R41, UR8, 0x2 ;  /* 0x0000000829957c11 */ /* 0x000fe4000f8e10ff */
        /* <DEDUP_REMOVED lines=12> */
[----:B------:R-:W-:Y:S02]  /*0e40*/  IADD3 R65, R36, 0x1e0, RZ ;  /* 0x000001e024417810 */ /* 0x000fe40007ffe0ff */
[-C--:B------:R-:W-:Y:S02]  /*0e50*/  LEA.HI.SX32 R57, R57, R36.reuse, 0x1b ;  /* 0x0000002439397211 */ /* 0x080fe400078fdaff */
[----:B------:R-:W-:Y:S02]  /*0e60*/  LEA R137, R3, UR8, 0x2 ;  /* 0x0000000803897c11 */ /* 0x000fe4000f8e10ff */
[----:B------:R-:W-:-:S02]  /*0e70*/  LEA.HI.SX32 R59, R59, R36, 0x1b ;  /* 0x000000243b3b7211 */ /* 0x000fc400078fdaff */
[----:B------:R-:W-:Y:S02]  /*0e80*/  LEA R136, R51, UR8, 0x2 ;  /* 0x0000000833887c11 */ /* 0x000fe4000f8e10ff */
[----:B------:R-:W-:Y:S02]  /*0e90*/  LEA.HI.SX32 R61, R61, R36, 0x1b ;  /* 0x000000243d3d7211 */ /* 0x000fe400078fdaff */
[----:B------:R-:W-:Y:S02]  /*0ea0*/  LEA R132, R53, UR8, 0x2 ;  /* 0x0000000835847c11 */ /* 0x000fe4000f8e10ff */
[----:B------:R-:W-:Y:S02]  /*0eb0*/  LEA R2, R40, R38, 0x4 ;  /* 0x0000002628027211 */ /* 0x000fe400078e20ff */
[----:B------:R-:W-:Y:S02]  /*0ec0*/  LEA.HI.SX32 R63, R63, R36, 0x1b ;  /* 0x000000243f3f7211 */ /* 0x000fe400078fdaff */
[----:B------:R-:W-:-:S02]  /*0ed0*/  LEA R130, R55, UR8, 0x2 ;  /* 0x0000000837827c11 */ /* 0x000fc4000f8e10ff */
[----:B------:R-:W-:Y:S02]  /*0ee0*/  LEA.HI.SX32 R65, R65, R36, 0x1b ;  /* 0x0000002441417211 */ /* 0x000fe400078fdaff */
[----:B------:R-:W-:Y:S02]  /*0ef0*/  LEA R128, R57, UR8, 0x2 ;  /* 0x0000000839807c11 */ /* 0x000fe4000f8e10ff */
[----:B------:R-:W-:Y:S02]  /*0f00*/  LEA R126, R59, UR8, 0x2 ;  /* 0x000000083b7e7c11 */ /* 0x000fe4000f8e10ff */
[----:B------:R-:W-:Y:S02]  /*0f10*/  LEA R124, R61, UR8, 0x2 ;  /* 0x000000083d7c7c11 */ /* 0x000fe4000f8e10ff */
[----:B------:R-:W-:Y:S02]  /*0f20*/  LEA.HI.SX32 R88, R2, R2, 0x1b ;  /* 0x0000000202587211 */ /* 0x000fe400078fdaff */
[----:B------:R-:W-:-:S02]  /*0f30*/  LEA R122, R63, UR8, 0x2 ;  /* 0x000000083f7a7c11 */ /* 0x000fc4000f8e10ff */
[----:B------:R-:W-:Y:S02]  /*0f40*/  LEA R120, R65, UR8, 0x2 ;  /* 0x0000000841787c11 */ /* 0x000fe4000f8e10ff */
[----:B------:R-:W-:Y:S02]  /*0f50*/  LEA R88, R88, UR8, 0x2 ;  /* 0x0000000858587c11 */ /* 0x000fe4000f8e10ff */
[----:B------:R-:W-:Y:S02]  /*0f60*/  ISETP.GE.AND P2, PT, R26, UR7, PT ;  /* 0x000000071a007c0c */ /* 0x000fe4000bf46270 */
[----:B------:R-:W-:Y:S02]  /*0f70*/  ISETP.GE.AND P1, PT, R24, UR7, PT ;  /* 0x0000000718007c0c */ /* 0x000fe4000bf26270 */
[----:B------:R-:W-:Y:S02]  /*0f80*/  LEA R2, P3, R26, UR13, 0x2 ;  /* 0x0000000d1a027c11 */ /* 0x000fe4000f8610ff */
[----:B------:R-:W-:-:S02]  /*0f90*/  ISETP.GE.AND P0, PT, R23, UR7, PT ;  /* 0x0000000717007c0c */ /* 0x000fc4000bf06270 */
[----:B------:R-:W-:Y:S02]  /*0fa0*/  LEA.HI.X R3, R26, UR14, R25, 0x2, P3 ;  /* 0x0000000e1a037c11 */ /* 0x000fe400098f1419 */
[----:B------:R-:W-:Y:S02]  /*0fb0*/  ISETP.GE.AND P4, PT, R22, UR7, PT ;  /* 0x0000000716007c0c */ /* 0x000fe4000bf86270 */
[----:B------:R-:W-:Y:S02]  /*0fc0*/  ISETP.GE.AND P6, PT, R21, UR7, PT ;  /* 0x0000000715007c0c */ /* 0x000fe4000bfc6270 */
[----:B------:R-:W-:Y:S02]  /*0fd0*/  ISETP.GE.AND P5, PT, R20, UR7, PT ;  /* 0x0000000714007c0c */ /* 0x000fe4000bfa6270 */
[----:B------:R-:W-:Y:S01]  /*0fe0*/  ISETP.GE.AND P3, PT, R19, UR7, PT ;  /* 0x0000000713007c0c */ /* 0x000fe2000bf66270 */
[----:B--2---:R0:W-:Y:S04]  /*0ff0*/  STS [R151], R0 ;  /* 0x0000000097007388 */ /* 0x0041e80000000800 */
[----:B---3--:R-:W-:Y:S04]  /*1000*/  STS [R150+0x80], R5 ;  /* 0x0000800596007388 */ /* 0x008fe80000000800 */
[----:B----4-:R1:W-:Y:S04]  /*1010*/  STS [R149+0x100], R4 ;  /* 0x0001000495007388 */ /* 0x0103e80000000800 */
[----:B-----5:R-:W-:Y:S04]  /*1020*/  STS [R148+0x180], R7 ;  /* 0x0001800794007388 */ /* 0x020fe80000000800 */
[----:B------:R2:W-:Y:S04]  /*1030*/  STS [R147+0x200], R6 ;  /* 0x0002000693007388 */ /* 0x0005e80000000800 */
[----:B------:R-:W-:Y:S04]  /*1040*/  STS [R146+0x280], R9 ;  /* 0x0002800992007388 */ /* 0x000fe80000000800 */
[----:B------:R3:W-:Y:S04]  /*1050*/  STS [R145+0x300], R8 ;  /* 0x0003000891007388 */ /* 0x0007e80000000800 */
[----:B------:R-:W-:Y:S04]  /*1060*/  STS [R137+0x380], R28 ;  /* 0x0003801c89007388 */ /* 0x000fe80000000800 */
[----:B------:R-:W-:Y:S04]  /*1070*/  STS [R136+0x400], R27 ;  /* 0x0004001b88007388 */ /* 0x000fe80000000800 */
        /* <DEDUP_REMOVED lines=25> */
[----:B------:R-:W-:Y:S01]  /*1210*/  BAR.SYNC.DEFER_BLOCKING 0x0 ;  /* 0x0000000000007b1d */ /* 0x000fe20000010000 */
[----:B-1----:R-:W-:-:S02]  /*1220*/  CS2R R4, SRZ ;  /* 0x0000000000047805 */ /* 0x002fc4000001ff00 */
[----:B--2---:R-:W-:Y:S02]  /*1230*/  CS2R R6, SRZ ;  /* 0x0000000000067805 */ /* 0x004fe4000001ff00 */
[----:B---3--:R-:W-:Y:S02]  /*1240*/  CS2R R8, SRZ ;  /* 0x0000000000087805 */ /* 0x008fe4000001ff00 */
[----:B----4-:R-:W-:Y:S02]  /*1250*/  CS2R R28, SRZ ;  /* 0x00000000001c7805 */ /* 0x010fe4000001ff00 */
[----:B------:R-:W-:Y:S02]  /*1260*/  MOV R27, RZ ;  /* 0x000000ff001b7202 */ /* 0x000fe40000000f00 */
[----:B-----5:R-:W-:Y:S01]  /*1270*/  CS2R R30, SRZ ;  /* 0x00000000001e7805 */ /* 0x020fe2000001ff00 */
        /* <DEDUP_REMOVED lines=18> */
[----:B------:R-:W-:Y:S02]  /*13a0*/  CS2R R32, SRZ ;  /* 0x0000000000207805 */ /* 0x000fe4000001ff00 */
        /* <DEDUP_REMOVED lines=10> */
[----:B------:R-:W-:Y:S02]  /*1450*/  CS2R R36, SRZ ;  /* 0x0000000000247805 */ /* 0x000fe4000001ff00 */
[----:B------:R-:W-:Y:S02]  /*1460*/  ISETP.GE.AND P0, PT, R23, UR7, PT ;  /* 0x0000000717007c0c */ /* 0x000fe4000bf06270 */
[----:B0-----:R-:W-:Y:S02]  /*1470*/  LEA R2, P3, R26, UR15, 0x2 ;  /* 0x0000000f1a027c11 */ /* 0x001fe4000f8610ff */
[----:B------:R-:W-:Y:S02]  /*1480*/  ISETP.GE.AND P4, PT, R22, UR7, PT ;  /* 0x0000000716007c0c */ /* 0x000fe4000bf86270 */
[----:B------:R-:W-:-:S02]  /*1490*/  LEA.HI.X R3, R26, UR16, R25, 0x2, P3 ;  /* 0x000000101a037c11 */ /* 0x000fc400098f1419 */
[----:B------:R-:W-:Y:S02]  /*14a0*/  ISETP.GE.AND P6, PT, R21, UR7, PT ;  /* 0x0000000715007c0c */ /* 0x000fe4000bfc6270 */
[----:B------:R-:W-:Y:S02]  /*14b0*/  ISETP.GE.AND P5, PT, R20, UR7, PT ;  /* 0x0000000714007c0c */ /* 0x000fe4000bfa6270 */
[----:B------:R-:W-:Y:S01]  /*14c0*/  ISETP.GE.AND P3, PT, R19, UR7, PT ;  /* 0x0000000713007c0c */ /* 0x000fe2000bf66270 */
[----:B------:R-:W-:Y:S01]  /*14d0*/  HFMA2.MMA R40, -RZ, RZ, 0, 0 ;  /* 0x00000000ff287435 */ /* 0x000fe200000001ff */
[----:B------:R-:W-:Y:S02]  /*14e0*/  CS2R R38, SRZ ;  /* 0x0000000000267805 */ /* 0x000fe4000001ff00 */
[----:B------:R-:W-:Y:S01]  /*14f0*/  MOV R47, RZ ;  /* 0x000000ff002f7202 */ /* 0x000fe20000000f00 */
[----:B--2---:R0:W-:Y:S04]  /*1500*/  STS [R151], R0 ;  /* 0x0000000097007388 */ /* 0x0041e80000000800 */
        /* <DEDUP_REMOVED lines=32> */
[----:B------:R-:W-:Y:S01]  /*1710*/  BAR.SYNC.DEFER_BLOCKING 0x0 ;  /* 0x0000000000007b1d */ /* 0x000fe20000010000 */
[----:B0-----:R-:W-:Y:S01]  /*1720*/  HFMA2.MMA R0, -RZ, RZ, 0, 0 ;  /* 0x00000000ff007435 */ /* 0x001fe200000001ff */
[----:B-1----:R-:W-:-:S02]  /*1730*/  CS2R R28, SRZ ;  /* 0x00000000001c7805 */ /* 0x002fc4000001ff00 */
[----:B------:R-:W-:Y:S02]  /*1740*/  MOV R27, RZ ;  /* 0x000000ff001b7202 */ /* 0x000fe40000000f00 */
[----:B--2---:R-:W-:Y:S02]  /*1750*/  CS2R R30, SRZ ;  /* 0x00000000001e7805 */ /* 0x004fe4000001ff00 */
[----:B---3--:R-:W-:Y:S02]  /*1760*/  CS2R R32, SRZ ;  /* 0x0000000000207805 */ /* 0x008fe4000001ff00 */
[----:B----4-:R-:W-:Y:S01]  /*1770*/  CS2R R34, SRZ ;  /* 0x0000000000227805 */ /* 0x010fe2000001ff00 */
        /* <DEDUP_REMOVED lines=18> */
[----:B------:R-:W5:Y:S04]  /*18a0*/  @!P0 LDG.E R34, desc[UR18][R2.64+0x480] ;  /* 0x0004801202228981 */ /* 0x000f68000c1e1900 */
[----:B------:R-:W5:Y:S04]  /*18b0*/  @!P4 LDG.E R33, desc[UR18][R2.64+0x500] ;  /* 0x000500120221c981 */ /* 0x000f68000c1e1900 */
[----:B------:R-:W5:Y:S04]  /*18c0*/  @!P6 LDG.E R38, desc[UR18][R2.64+0x580] ;  /* 0x000580120226e981 */ /* 0x000f68000c1e1900 */
[----:B------:R-:W5:Y:S04]  /*18d0*/  @!P5 LDG.E R35, desc[UR18][R2.64+0x600] ;  /* 0x000600120223d981 */ /* 0x000f68000c1e1900 */
[----:B------:R-:W5:Y:S04]  /*18e0*/  @!P3 LDG.E R39, desc[UR18][R2.64+0x680] ;  /* 0x000680120227b981 */ /* 0x000f68000c1e1900 */
[----:B------:R-:W5:Y:S04]  /*18f0*/  @!P2 LDG.E R40, desc[UR18][R2.64+0x700] ;  /* 0x000700120228a981 */ /* 0x000f68000c1e1900 */
[----:B------:R0:W5:Y:S01]  /*1900*/  @!P1 LDG.E R47, desc[UR18][R2.64+0x780] ;  /* 0x00078012022f9981 */ /* 0x000162000c1e1900 */
[----:B------:R-:W-:Y:S01]  /*1910*/  ISETP.GE.AND P0, PT, R26, UR7, PT ;  /* 0x000000071a007c0c */ /* 0x000fe2000bf06270 */
[----:B------:R-:W-:-:S02]  /*1920*/  USHF.R.S32.HI UR35, URZ, 0x1f, UR36 ;  /* 0x0000001f3f237899 */ /* 0x000fc40008011424 */
[----:B------:R-:W-:Y:S01]  /*1930*/  MOV R4, UR36 ;  /* 0x0000002400047c02 */ /* 0x000fe20008000f00 */
[----:B------:R-:W-:Y:S01]  /*1940*/  USHF.R.S32.HI UR8, URZ, 0x1f, UR10 ;  /* 0x0000001f3f087899 */ /* 0x000fe2000801140a */
[----:B------:R-:W-:Y:S02]  /*1950*/  MOV R7, UR28 ;  /* 0x0000001c00077c02 */ /* 0x000fe40008000f00 */
[----:B------:R-:W-:Y:S01]  /*1960*/  MOV R5, UR35 ;  /* 0x0000002300057c02 */ /* 0x000fe20008000f00 */
[----:B------:R-:W-:Y:S02]  /*1970*/  UIMAD UR26, UR8, UR28, URZ ;  /* 0x0000001c081a72a4 */ /* 0x000fe4000f8e023f */
[----:B------:R-:W-:-:S03]  /*1980*/  UIMAD UR27, UR8, UR30, URZ ;  /* 0x0000001e081b72a4 */ /* 0x000fc6000f8e023f */
[--C-:B0-----:R-:W-:Y:S01]  /*1990*/  @!P0 IMAD.WIDE.U32 R2, R7, UR10, R4.reuse ;  /* 0x0000000a07028c25 */ /* 0x101fe2000f8e0004 */
[----:B------:R-:W-:Y:S01]  /*19a0*/  MOV R7, UR30 ;  /* 0x0000001e00077c02 */ /* 0x000fe20008000f00 */
[----:B------:R-:W-:Y:S02]  /*19b0*/  USHF.R.S32.HI UR48, URZ, 0x1f, UR9 ;  /* 0x0000001f3f307899 */ /* 0x000fe40008011409 */
[----:B------:R-:W-:Y:S02]  /*19c0*/  UIMAD.WIDE.U32 UR32, UR10, UR28, URZ ;  /* 0x0000001c0a2072a5 */ /* 0x000fe4000f8e003f */
[----:B------:R-:W-:Y:S02]  /*19d0*/  UIMAD UR26, UR10, UR29, UR26 ;  /* 0x0000001d0a1a72a4 */ /* 0x000fe4000f8e021a */
[----:B------:R-:W-:Y:S01]  /*19e0*/  @!P0 IMAD.WIDE.U32 R4, R7, UR10, R4 ;  /* 0x0000000a07048c25 */ /* 0x000fe2000f8e0004 */
[----:B------:R-:W-:Y:S01]  /*19f0*/  UIMAD UR37, UR10, UR31, UR27 ;  /* 0x0000001f0a2572a4 */ /* 0x000fe2000f8e021b */
[----:B------:R-:W-:Y:S01]  /*1a00*/  ULDC.64 UR28, c[0x0][0x2a8] ;  /* 0x0000aa00001c7ab9 */ /* 0x000fe20000000a00 */
[----:B------:R-:W-:-:S02]  /*1a10*/  UIADD3 UR33, UR33, UR26, URZ ;  /* 0x0000001a21217290 */ /* 0x000fc4000fffe03f */
[----:B------:R-:W-:Y:S01]  /*1a20*/  UIMAD UR34, UR48, UR28, URZ ;  /* 0x0000001c302272a4 */ /* 0x000fe2000f8e023f */
[----:B------:R-:W-:Y:S01]  /*1a30*/  @!P0 IADD3 R3, R3, UR26, RZ ;  /* 0x0000001a03038c10 */ /* 0x000fe2000fffe0ff */
[----:B------:R-:W-:Y:S01]  /*1a40*/  UIMAD.WIDE.U32 UR30, UR10, UR30, URZ ;  /* 0x0000001e0a1e72a5 */ /* 0x000fe2000f8e003f */
[----:B------:R-:W-:Y:S01]  /*1a50*/  MOV R7, UR28 ;  /* 0x0000001c00077c02 */ /* 0x000fe20008000f00 */
[----:B------:R-:W-:Y:S01]  /*1a60*/  ULDC.64 UR26, c[0x0][0x2b8] ;  /* 0x0000ae00001a7ab9 */ /* 0x000fe20000000a00 */
[----:B------:R-:W-:Y:S01]  /*1a70*/  UIMAD UR34, UR9, UR29, UR34 ;  /* 0x0000001d092272a4 */ /* 0x000fe2000f8e0222 */
[----:B------:R-:W-:Y:S01]  /*1a80*/  @!P0 IADD3 R5, R5, UR37, RZ ;  /* 0x0000002505058c10 */ /* 0x000fe2000fffe0ff */
[----:B------:R-:W-:Y:S01]  /*1a90*/  UIMAD.WIDE.U32 UR28, UR9, UR28, UR32 ;  /* 0x0000001c091c72a5 */ /* 0x000fe2000f8e0020 */
[----:B------:R-:W-:Y:S01]  /*1aa0*/  IMAD.U32 R9, RZ, RZ, UR26 ;  /* 0x0000001aff097e24 */ /* 0x000fe2000f8e00ff */
[----:B------:R-:W-:Y:S02]  /*1ab0*/  UIMAD UR32, UR48, UR26, URZ ;  /* 0x0000001a302072a4 */ /* 0x000fe4000f8e023f */
[----:B------:R-:W-:-:S02]  /*1ac0*/  UIADD3 UR49, UR6, -UR49, URZ ;  /* 0x8000003106317290 */ /* 0x000fc4000fffe03f */
[----:B------:R-:W-:Y:S01]  /*1ad0*/  UIADD3 UR31, UR31, UR37, URZ ;  /* 0x000000251f1f7290 */ /* 0x000fe2000fffe03f */
[----:B------:R-:W-:Y:S01]  /*1ae0*/  @!P0 IMAD.WIDE.U32 R2, R7, UR9, R2 ;  /* 0x0000000907028c25 */ /* 0x000fe2000f8e0002 */
[----:B------:R-:W-:Y:S02]  /*1af0*/  UIMAD UR37, UR9, UR27, UR32 ;  /* 0x0000001b092572a4 */ /* 0x000fe4000f8e0220 */
[----:B------:R-:W-:Y:S01]  /*1b00*/  UIMAD UR49, UR49, -0x800, URZ ;  /* 0xfffff800313178a4 */ /* 0x000fe2000f8e023f */
[----:B------:R-:W-:Y:S01]  /*1b10*/  @!P0 IMAD.WIDE.U32 R4, R9, UR9, R4 ;  /* 0x0000000909048c25 */ /* 0x000fe2000f8e0004 */
[----:B------:R-:W-:Y:S01]  /*1b20*/  UIMAD.WIDE.U32 UR26, UR9, UR26, UR30 ;  /* 0x0000001a091a72a5 */ /* 0x000fe2000f8e001e */
[C---:B------:R-:W-:Y:S01]  /*1b30*/  @!P0 IADD3 R7, P1, R26.reuse, R2, RZ ;  /* 0x000000021a078210 */ /* 0x040fe20007f3e0ff */
[----:B------:R-:W-:Y:S02]  /*1b40*/  USHF.R.S32.HI UR50, URZ, 0x1f, UR49 ;  /* 0x0000001f3f327899 */ /* 0x000fe40008011431 */
[----:B------:R-:W-:Y:S01]  /*1b50*/  UIADD3 UR39, UP0, UR49, UR28, URZ ;  /* 0x0000001c31277290 */ /* 0x000fe2000ff1e03f */
[C---:B------:R-:W-:Y:S01]  /*1b60*/  @!P0 IADD3 R9, P2, R26.reuse, R4, RZ ;  /* 0x000000041a098210 */ /* 0x040fe20007f5e0ff */
[----:B------:R-:W-:Y:S01]  /*1b70*/  UIADD3 UR38, UP1, UR49, UR26, URZ ;  /* 0x0000001a31267290 */ /* 0x000fe2000ff3e03f */
[C---:B------:R-:W-:Y:S01]  /*1b80*/  @!P0 IADD3.X R44, R25.reuse, UR34, R3, P1, !PT ;  /* 0x00000022192c8c10 */ /* 0x040fe20008ffe403 */
[----:B------:R-:W-:Y:S01]  /*1b90*/  ULDC.64 UR30, c[0x0][0x318] ;  /* 0x0000c600001e7ab9 */ /* 0x000fe20000000a00 */
[----:B------:R-:W-:Y:S01]  /*1ba0*/  ULDC.64 UR32, c[0x0][0x308] ;  /* 0x0000c20000207ab9 */ /* 0x000fe20000000a00 */
[----:B------:R-:W-:Y:S01]  /*1bb0*/  UIADD3.X UR28, UR50, UR34, UR29, UP0, !UPT ;  /* 0x00000022321c7290 */ /* 0x000fe200087fe41d */
[----:B------:R-:W-:Y:S01]  /*1bc0*/  @!P0 IADD3.X R42, R25, UR37, R5, P2, !PT ;  /* 0x00000025192a8c10 */ /* 0x000fe200097fe405 */
[----:B------:R-:W-:Y:S01]  /*1bd0*/  UIADD3.X UR26, UR50, UR37, UR27, UP1, !UPT ;  /* 0x00000025321a7290 */ /* 0x000fe20008ffe41b */
[----:B------:R-:W-:-:S02]  /*1be0*/  LEA R2, P1, R26, UR30, 0x2 ;  /* 0x0000001e1a027c11 */ /* 0x000fc4000f8210ff */
[C---:B------:R-:W-:Y:S02]  /*1bf0*/  LEA R4, P2, R26.reuse, UR32, 0x2 ;  /* 0x000000201a047c11 */ /* 0x040fe4000f8410ff */
[----:B------:R-:W-:Y:S02]  /*1c00*/  MOV R41, UR39 ;  /* 0x0000002700297c02 */ /* 0x000fe40008000f00 */
[----:B------:R-:W-:Y:S02]  /*1c10*/  MOV R43, UR38 ;  /* 0x00000026002b7c02 */ /* 0x000fe40008000f00 */
[C-C-:B------:R-:W-:Y:S02]  /*1c20*/  LEA.HI.X R3, R26.reuse, UR31, R25.reuse, 0x2, P1 ;  /* 0x0000001f1a037c11 */ /* 0x140fe400088f1419 */
[----:B------:R-:W-:Y:S02]  /*1c30*/  LEA.HI.X R5, R26, UR33, R25, 0x2, P2 ;  /* 0x000000211a057c11 */ /* 0x000fe400090f1419 */
[----:B------:R-:W-:-:S02]  /*1c40*/  MOV R46, UR28 ;  /* 0x0000001c002e7c02 */ /* 0x000fc40008000f00 */
[----:B------:R-:W-:Y:S02]  /*1c50*/  LEA R2, P2, R41, R2, 0x2 ;  /* 0x0000000229027211 */ /* 0x000fe400078410ff */
[----:B------:R-:W-:Y:S02]  /*1c60*/  LEA R4, P4, R43, R4, 0x2 ;  /* 0x000000042b047211 */ /* 0x000fe400078810ff */
[----:B------:R-:W-:Y:S02]  /*1c70*/  MOV R48, UR26 ;  /* 0x0000001a00307c02 */ /* 0x000fe40008000f00 */
[----:B------:R-:W-:Y:S02]  /*1c80*/  @!P0 LEA R6, P1, R7, UR30, 0x2 ;  /* 0x0000001e07068c11 */ /* 0x000fe4000f8210ff */
[----:B------:R-:W-:Y:S02]  /*1c90*/  @!P0 LEA R8, P3, R9, UR32, 0x2 ;  /* 0x0000002009088c11 */ /* 0x000fe4000f8610ff */
[----:B------:R-:W-:-:S02]  /*1ca0*/  LEA.HI.X R3, R41, R3, R46, 0x2, P2 ;  /* 0x0000000329037211 */ /* 0x000fc400010f142e */
[----:B------:R-:W-:Y:S02]  /*1cb0*/  LEA.HI.X R5, R43, R5, R48, 0x2, P4 ;  /* 0x000000052b057211 */ /* 0x000fe400020f1430 */
[----:B------:R-:W-:Y:S02]  /*1cc0*/  @!P0 LEA.HI.X R7, R7, UR31, R44, 0x2, P1 ;  /* 0x0000001f07078c11 */ /* 0x000fe400088f142c */
[----:B------:R-:W-:Y:S02]  /*1cd0*/  @!P0 LEA.HI.X R9, R9, UR33, R42, 0x2, P3 ;  /* 0x0000002109098c11 */ /* 0x000fe400098f142a */
[----:B------:R-:W-:Y:S02]  /*1ce0*/  ISETP.GE.AND P5, PT, R20, UR7, PT ;  /* 0x0000000714007c0c */ /* 0x000fe4000bfa6270 */
[----:B------:R-:W-:Y:S02]  /*1cf0*/  ISETP.GE.AND P6, PT, R19, UR7, PT ;  /* 0x0000000713007c0c */ /* 0x000fe4000bfc6270 */
[----:B------:R-:W-:Y:S01]  /*1d00*/  MOV R50, RZ ;  /* 0x000000ff00327202 */ /* 0x000fe20000000f00 */
[----:B--2---:R-:W-:Y:S01]  /*1d10*/  STS [R151], R0 ;  /* 0x0000000097007388 */ /* 0x004fe20000000800 */
[----:B------:R-:W-:Y:S01]  /*1d20*/  ISETP.GE.AND P1, PT, R23, UR7, PT ;  /* 0x0000000717007c0c */ /* 0x000fe2000bf26270 */
[----:B------:R-:W-:Y:S01]  /*1d30*/  HFMA2.MMA R68, -RZ, RZ, 0, 0 ;  /* 0x00000000ff447435 */ /* 0x000fe200000001ff */
[----:B------:R-:W-:Y:S01]  /*1d40*/  ISETP.GE.AND P2, PT, R21, UR7, PT ;  /* 0x0000000715007c0c */ /* 0x000fe2000bf46270 */
[----:B---3--:R-:W-:Y:S01]  /*1d50*/  STS [R150+0x80], R36 ;  /* 0x0000802496007388 */ /* 0x008fe20000000800 */
[----:B------:R-:W-:-:S02]  /*1d60*/  ISETP.GE.AND P4, PT, R22, UR7, PT ;  /* 0x0000000716007c0c */ /* 0x000fc4000bf86270 */
[----:B------:R-:W-:Y:S02]  /*1d70*/  CS2R R84, SRZ ;  /* 0x0000000000547805 */ /* 0x000fe4000001ff00 */
[----:B------:R-:W-:Y:S01]  /*1d80*/  MOV R83, RZ ;  /* 0x000000ff00537202 */ /* 0x000fe20000000f00 */
[----:B----4-:R-:W-:Y:S01]  /*1d90*/  STS [R149+0x100], R28 ;  /* 0x0001001c95007388 */ /* 0x010fe20000000800 */
[----:B------:R-:W0:Y:S01]  /*1da0*/  S2UR UR27, SR_CgaCtaId ;  /* 0x00000000001b79c3 */ /* 0x000e220000008800 */
[----:B------:R-:W-:Y:S01]  /*1db0*/  UMOV UR26, 0x400 ;  /* 0x00000400001a7882 */ /* 0x000fe20000000000 */
[----:B------:R-:W-:Y:S01]  /*1dc0*/  ULDC.64 UR32, c[0x0][0x398] ;  /* 0x0000e60000207ab9 */ /* 0x000fe20000000a00 */
[----:B-----5:R-:W-:Y:S04]  /*1dd0*/  STS [R148+0x180], R37 ;  /* 0x0001802594007388 */ /* 0x020fe80000000800 */
[----:B------:R1:W-:Y:S04]  /*1de0*/  STS [R147+0x200], R27 ;  /* 0x0002001b93007388 */ /* 0x0003e80000000800 */
[----:B------:R-:W-:Y:S04]  /*1df0*/  STS [R146+0x280], R30 ;  /* 0x0002801e92007388 */ /* 0x000fe80000000800 */
        /* <DEDUP_REMOVED lines=27> */
[----:B-1----:R-:W-:Y:S01]  /*1fb0*/  MOV R27, RZ ;  /* 0x000000ff001b7202 */ /* 0x002fe20000000f00 */
[----:B------:R-:W-:Y:S01]  /*1fc0*/  BAR.SYNC.DEFER_BLOCKING 0x0 ;  /* 0x0000000000007b1d */ /* 0x000fe20000010000 */
[----:B--2---:R-:W-:-:S02]  /*1fd0*/  CS2R R34, SRZ ;  /* 0x0000000000227805 */ /* 0x004fc4000001ff00 */
[----:B------:R-:W-:-:S03]  /*1fe0*/  CS2R R32, SRZ ;  /* 0x0000000000207805 */ /* 0x000fc6000001ff00 */
[----:B------:R-:W2:Y:S01]  /*1ff0*/  @!P1 LDG.E R27, desc[UR18][R2.64+-0x1f00] ;  /* 0xffe10012021b9981 */ /* 0x000ea2000c1e1900 */
[----:B------:R-:W-:Y:S02]  /*2000*/  ISETP.GE.AND P1, PT, R18, UR7, PT ;  /* 0x0000000712007c0c */ /* 0x000fe4000bf26270 */
[----:B------:R-:W-:Y:S01]  /*2010*/  ISETP.GE.AND P3, PT, R24, UR7, PT ;  /* 0x0000000718007c0c */ /* 0x000fe2000bf66270 */
[----:B------:R-:W-:Y:S01]  /*2020*/  HFMA2.MMA R0, -RZ, RZ, 0, 0 ;  /* 0x00000000ff007435 */ /* 0x000fe200000001ff */
[----:B------:R-:W-:Y:S02]  /*2030*/  CS2R R28, SRZ ;  /* 0x00000000001c7805 */ /* 0x000fe4000001ff00 */
[----:B------:R-:W-:Y:S01]  /*2040*/  CS2R R30, SRZ ;  /* 0x00000000001e7805 */ /* 0x000fe2000001ff00 */
[----:B------:R-:W3:Y:S04]  /*2050*/  @!P5 LDG.E R32, desc[UR18][R2.64+-0x1d80] ;  /* 0xffe280120220d981 */ /* 0x000ee8000c1e1900 */
[----:B------:R-:W4:Y:S04]  /*2060*/  @!P2 LDG.E R29, desc[UR18][R2.64+-0x1e00] ;  /* 0xffe20012021da981 */ /* 0x000f28000c1e1900 */
[----:B------:R-:W5:Y:S01]  /*2070*/  @!P1 LDG.E R34, desc[UR18][R2.64+-0x1c80] ;  /* 0xffe3801202229981 */ /* 0x000f62000c1e1900 */
[----:B------:R-:W-:-:S03]  /*2080*/  ISETP.GE.AND P1, PT, R17, UR7, PT ;  /* 0x0000000711007c0c */ /* 0x000fc6000bf26270 */
[----:B------:R-:W2:Y:S04]  /*2090*/  @!P3 LDG.E R28, desc[UR18][R2.64+-0x1f80] ;  /* 0xffe08012021cb981 */ /* 0x000ea8000c1e1900 */
[----:B------:R-:W3:Y:S01]  /*20a0*/  @!P4 LDG.E R30, desc[UR18][R2.64+-0x1e80] ;  /* 0xffe18012021ec981 */ /* 0x000ee2000c1e1900 */
[----:B------:R-:W-:-:S03]  /*20b0*/  HFMA2.MMA R38, -RZ, RZ, 0, 0 ;  /* 0x00000000ff267435 */ /* 0x000fc600000001ff */
[----:B------:R1:W4:Y:S04]  /*20c0*/  @!P0 LDG.E R0, desc[UR18][R6.64] ;  /* 0x0000001206008981 */ /* 0x000328000c1e1900 */
[----:B------:R-:W5:Y:S01]  /*20d0*/  @!P1 LDG.E R33, desc[UR18][R2.64+-0x1c00] ;  /* 0xffe4001202219981 */ /* 0x000f62000c1e1900 */
[----:B------:R-:W-:Y:S02]  /*20e0*/  ISETP.GE.AND P1, PT, R16, UR7, PT ;  /* 0x0000000710007c0c */ /* 0x000fe4000bf26270 */
[----:B------:R-:W-:Y:S01]  /*20f0*/  ISETP.GE.AND P2, PT, R14, UR7, PT ;  /* 0x000000070e007c0c */ /* 0x000fe2000bf46270 */
[----:B------:R-:W5:Y:S01]  /*2100*/  @!P6 LDG.E R31, desc[UR18][R2.64+-0x1d00] ;  /* 0xffe30012021fe981 */ /* 0x000f62000c1e1900 */
[----:B------:R-:W-:Y:S02]  /*2110*/  ISETP.GE.AND P3, PT, R13, UR7, PT ;  /* 0x000000070d007c0c */ /* 0x000fe4000bf66270 */
[----:B------:R-:W-:-:S02]  /*2120*/  ISETP.GE.AND P4, PT, R12, UR7, PT ;  /* 0x000000070c007c0c */ /* 0x000fc4000bf86270 */
[----:B------:R-:W-:-:S05]  /*2130*/  ISETP.GE.AND P5, PT, R11, UR7, PT ;  /* 0x000000070b007c0c */ /* 0x000fca000bfa6270 */
[----:B------:R-:W5:Y:S01]  /*2140*/  @!P1 LDG.E R35, desc[UR18][R2.64+-0x1b80] ;  /* 0xffe4801202239981 */ /* 0x000f62000c1e1900 */
[----:B------:R-:W-:Y:S02]  /*2150*/  ISETP.GE.AND P1, PT, R15, UR7, PT ;  /* 0x000000070f007c0c */ /* 0x000fe4000bf26270 */
[----:B------:R-:W-:Y:S02]  /*2160*/  ISETP.GE.AND P6, PT, R10, UR7, PT ;  /* 0x000000070a007c0c */ /* 0x000fe4000bfc6270 */
[----:B-1----:R-:W-:Y:S02]  /*2170*/  CS2R R6, SRZ ;  /* 0x0000000000067805 */ /* 0x002fe4000001ff00 */
[----:B------:R-:W-:Y:S01]  /*2180*/  CS2R R36, SRZ ;  /* 0x0000000000247805 */ /* 0x000fe2000001ff00 */
[----:B------:R-:W5:Y:S04]  /*2190*/  @!P4 LDG.E R38, desc[UR18][R2.64+-0x1980] ;  /* 0xffe680120226c981 */ /* 0x000f68000c1e1900 */
[----:B------:R-:W5:Y:S04]  /*21a0*/  @!P3 LDG.E R7, desc[UR18][R2.64+-0x1a00] ;  /* 0xffe600120207b981 */ /* 0x000f68000c1e1900 */
[----:B------:R-:W5:Y:S04]  /*21b0*/  @!P1 LDG.E R6, desc[UR18][R2.64+-0x1b00] ;  /* 0xffe5001202069981 */ /* 0x000f68000c1e1900 */
[----:B------:R-:W5:Y:S04]  /*21c0*/  @!P2 LDG.E R36, desc[UR18][R2.64+-0x1a80] ;  /* 0xffe580120224a981 */ /* 0x000f68000c1e1900 */
[----:B------:R-:W5:Y:S04]  /*21d0*/  @!P5 LDG.E R37, desc[UR18][R2.64+-0x1900] ;  /* 0xffe700120225d981 */ /* 0x000f68000c1e1900 */
[----:B------:R-:W5:Y:S01]  /*21e0*/  @!P6 LDG.E R50, desc[UR18][R2.64+-0x1880] ;  /* 0xffe780120232e981 */ /* 0x000f62000c1e1900 */
[----:B------:R-:W-:-:S02]  /*21f0*/  P2R R67, PR, RZ, 0x2 ;  /* 0x00000002ff437803 */ /* 0x000fc40000000000 */
[----:B------:R-:W-:Y:S01]  /*2200*/  ISETP.GE.AND P1, PT, R23, UR7, PT ;  /* 0x0000000717007c0c */ /* 0x000fe2000bf26270 */
[----:B----4-:R-:W-:Y:S04]  /*2210*/  STS [R151], R0 ;  /* 0x0000000097007388 */ /* 0x010fe80000000800 */
[----:B--2---:R-:W-:Y:S04]  /*2220*/  STS [R150+0x80], R28 ;  /* 0x0000801c96007388 */ /* 0x004fe80000000800 */
[----:B------:R1:W-:Y:S04]  /*2230*/  STS [R149+0x100], R27 ;  /* 0x0001001b95007388 */ /* 0x0003e80000000800 */
[----:B---3--:R-:W-:Y:S04]  /*2240*/  STS [R148+0x180], R30 ;  /* 0x0001801e94007388 */ /* 0x008fe80000000800 */
[----:B------:R2:W-:Y:S04]  /*2250*/  STS [R147+0x200], R29 ;  /* 0x0002001d93007388 */ /* 0x0005e80000000800 */
[----:B------:R-:W-:Y:S04]  /*2260*/  STS [R146+0x280], R32 ;  /* 0x0002802092007388 */ /* 0x000fe80000000800 */
[----:B-----5:R3:W-:Y:S04]  /*2270*/  STS [R145+0x300], R31 ;  /* 0x0003001f91007388 */ /* 0x0207e80000000800 */
[----:B------:R-:W-:Y:S04]  /*2280*/  STS [R137+0x380], R34 ;  /* 0x0003802289007388 */ /* 0x000fe80000000800 */
[----:B------:R4:W-:Y:S04]  /*2290*/  STS [R136+0x400], R33 ;  /* 0x0004002188007388 */ /* 0x0009e80000000800 */
[----:B------:R5:W-:Y:S04]  /*22a0*/  STS [R132+0x480], R35 ;  /* 0x0004802384007388 */ /* 0x000be80000000800 */
[----:B------:R-:W-:Y:S04]  /*22b0*/  STS [R130+0x500], R6 ;  /* 0x0005000682007388 */ /* 0x000fe80000000800 */
[----:B------:R0:W-:Y:S04]  /*22c0*/  STS [R128+0x580], R36 ;  /* 0x0005802480007388 */ /* 0x0001e80000000800 */
[----:B------:R-:W-:Y:S04]  /*22d0*/  STS [R126+0x600], R7 ;  /* 0x000600077e007388 */ /* 0x000fe80000000800 */
[----:B------:R-:W-:Y:S04]  /*22e0*/  STS [R124+0x680], R38 ;  /* 0x000680267c007388 */ /* 0x000fe80000000800 */
[----:B------:R-:W-:Y:S04]  /*22f0*/  STS [R122+0x700], R37 ;  /* 0x000700257a007388 */ /* 0x000fe80000000800 */
[----:B------:R-:W-:Y:S01]  /*2300*/  STS [R120+0x780], R50 ;  /* 0x0007803278007388 */ /* 0x000fe20000000800 */
[----:B------:R-:W-:-:S03]  /*2310*/  NOP ;  /* 0x0000000000007918 */ /* 0x000fc60000000000 */
[----:B------:R-:W0:Y:S04]  /*2320*/  LDS R96, [R88] ;  /* 0x0000000058607984 */ /* 0x000e280000000800 */
[----:B------:R-:W0:Y:S04]  /*2330*/  LDS R94, [R88+0x4] ;  /* 0x00000400585e7984 */ /* 0x000e280000000800 */
[----:B------:R-:W-:Y:S04]  /*2340*/  LDS R47, [R88+0x8] ;  /* 0x00000800582f7984 */ /* 0x000fe80000000800 */
[----:B------:R-:W0:Y:S04]  /*2350*/  LDS R48, [R88+0xc] ;  /* 0x00000c0058307984 */ /* 0x000e280000000800 */
[----:B------:R-:W0:Y:S04]  /*2360*/  LDS R49, [R88+0x10] ;  /* 0x0000100058317984 */ /* 0x000e280000000800 */
[----:B------:R-:W0:Y:S04]  /*2370*/  LDS R82, [R88+0x14] ;  /* 0x0000140058527984 */ /* 0x000e280000000800 */
[----:B------:R-:W-:Y:S04]  /*2380*/  LDS R66, [R88+0x18] ;  /* 0x0000180058427984 */ /* 0x000fe80000000800 */
[----:B------:R-:W-:Y:S04]  /*2390*/  LDS R65, [R88+0x1c] ;  /* 0x00001c0058417984 */ /* 0x000fe80000000800 */
[----:B------:R-:W-:Y:S04]  /*23a0*/  LDS R64, [R88+0x20] ;  /* 0x0000200058407984 */ /* 0x000fe80000000800 */
[----:B------:R-:W0:Y:S04]  /*23b0*/  LDS R63, [R88+0x24] ;  /* 0x00002400583f7984 */ /* 0x000e280000000800 */
[----:B------:R-:W0:Y:S04]  /*23c0*/  LDS R62, [R88+0x28] ;  /* 0x00002800583e7984 */ /* 0x000e280000000800 */
[----:B------:R-:W0:Y:S04]  /*23d0*/  LDS R61, [R88+0x2c] ;  /* 0x00002c00583d7984 */ /* 0x000e280000000800 */
[----:B------:R-:W0:Y:S04]  /*23e0*/  LDS R52, [R88+0x30] ;  /* 0x0000300058347984 */ /* 0x000e280000000800 */
[----:B------:R-:W0:Y:S04]  /*23f0*/  LDS R51, [R88+0x34] ;  /* 0x0000340058337984 */ /* 0x000e280000000800 */
[----:B------:R-:W-:Y:S04]  /*2400*/  LDS R50, [R88+0x38] ;  /* 0x0000380058327984 */ /* 0x000fe80000000800 */
[----:B------:R-:W-:Y:S01]  /*2410*/  LDS R0, [R88+0x3c] ;  /* 0x00003c0058007984 */ /* 0x000fe20000000800 */
[----:B------:R-:W-:Y:S01]  /*2420*/  BAR.SYNC.DEFER_BLOCKING 0x0 ;  /* 0x0000000000007b1d */ /* 0x000fe20000010000 */
[----:B-1----:R-:W-:Y:S01]  /*2430*/  HFMA2.MMA R27, -RZ, RZ, 0, 0 ;  /* 0x00000000ff1b7435 */ /* 0x002fe200000001ff */
[----:B--2---:R-:W-:-:S09]  /*2440*/  CS2R R28, SRZ ;  /* 0x00000000001c7805 */ /* 0x004fd2000001ff00 */
[----:B------:R1:W2:Y:S01]  /*2450*/  @!P0 LDG.E R27, desc[UR18][R8.64] ;  /* 0x00000012081b8981 */ /* 0x0002a2000c1e1900 */
[----:B------:R-:W-:-:S03]  /*2460*/  ISETP.GE.AND P0, PT, R24, UR7, PT ;  /* 0x0000000718007c0c */ /* 0x000fc6000bf06270 */
[----:B------:R-:W2:Y:S01]  /*2470*/  @!P1 LDG.E R28, desc[UR18][R4.64+-0x1f00] ;  /* 0xffe10012041c9981 */ /* 0x000ea2000c1e1900 */
[----:B------:R-:W-:Y:S02]  /*2480*/  ISETP.GE.AND P1, PT, R21, UR7, PT ;  /* 0x0000000715007c0c */ /* 0x000fe4000bf26270 */
[----:B---3--:R-:W-:Y:S02]  /*2490*/  CS2R R30, SRZ ;  /* 0x00000000001e7805 */ /* 0x008fe4000001ff00 */
[----:B----4-:R-:W-:Y:S02]  /*24a0*/  CS2R R32, SRZ ;  /* 0x0000000000207805 */ /* 0x010fe4000001ff00 */
[----:B-----5:R-:W-:Y:S01]  /*24b0*/  CS2R R34, SRZ ;  /* 0x0000000000227805 */ /* 0x020fe2000001ff00 */
[----:B0-----:R-:W-:Y:S01]  /*24c0*/  HFMA2.MMA R36, -RZ, RZ, 0, 0 ;  /* 0x00000000ff247435 */ /* 0x001fe200000001ff */
[----:B------:R-:W3:Y:S04]  /*24d0*/  @!P2 LDG.E R68, desc[UR18][R4.64+-0x1a80] ;  /* 0xffe580120444a981 */ /* 0x000ee8000c1e1900 */
[----:B------:R-:W4:Y:S01]  /*24e0*/  @!P0 LDG.E R29, desc[UR18][R4.64+-0x1f80] ;  /* 0xffe08012041d8981 */ /* 0x000f22000c1e1900 */
[----:B------:R-:W-:-:S03]  /*24f0*/  ISETP.GE.AND P0, PT, R22, UR7, PT ;  /* 0x0000000716007c0c */ /* 0x000fc6000bf06270 */
[----:B------:R-:W5:Y:S01]  /*2500*/  @!P1 LDG.E R30, desc[UR18][R4.64+-0x1e00] ;  /* 0xffe20012041e9981 */ /* 0x000f62000c1e1900 */
[----:B------:R-:W-:-:S03]  /*2510*/  ISETP.GE.AND P1, PT, R19, UR7, PT ;  /* 0x0000000713007c0c */ /* 0x000fc6000bf26270 */
[----:B------:R-:W3:Y:S04]  /*2520*/  @!P4 LDG.E R84, desc[UR18][R4.64+-0x1980] ;  /* 0xffe680120454c981 */ /* 0x000ee8000c1e1900 */
[----:B------:R-:W3:Y:S04]  /*2530*/  @!P5 LDG.E R83, desc[UR18][R4.64+-0x1900] ;  /* 0xffe700120453d981 */ /* 0x000ee8000c1e1900 */
[----:B------:R-:W5:Y:S01]  /*2540*/  @!P0 LDG.E R31, desc[UR18][R4.64+-0x1e80] ;  /* 0xffe18012041f8981 */ /* 0x000f62000c1e1900 */
[----:B------:R-:W-:Y:S02]  /*2550*/  ISETP.GE.AND P0, PT, R20, UR7, PT ;  /* 0x0000000714007c0c */ /* 0x000fe4000bf06270 */
[----:B-1----:R-:W-:Y:S01]  /*2560*/  MOV R9, RZ ;  /* 0x000000ff00097202 */ /* 0x002fe20000000f00 */
[----:B------:R-:W3:Y:S01]  /*2570*/  @!P1 LDG.E R32, desc[UR18][R4.64+-0x1d00] ;  /* 0xffe3001204209981 */ /* 0x000ee2000c1e1900 */
[----:B------:R-:W-:-:S03]  /*2580*/  ISETP.GE.AND P1, PT, R17, UR7, PT ;  /* 0x0000000711007c0c */ /* 0x000fc6000bf26270 */
[----:B------:R-:W3:Y:S06]  /*2590*/  @!P6 LDG.E R85, desc[UR18][R4.64+-0x1880] ;  /* 0xffe780120455e981 */ /* 0x000eec000c1e1900 */
[----:B------:R-:W3:Y:S01]  /*25a0*/  @!P0 LDG.E R9, desc[UR18][R4.64+-0x1d80] ;  /* 0xffe2801204098981 */ /* 0x000ee2000c1e1900 */
[----:B------:R-:W-:-:S03]  /*25b0*/  ISETP.GE.AND P0, PT, R18, UR7, PT ;  /* 0x0000000712007c0c */ /* 0x000fc6000bf06270 */
[----:B------:R-:W3:Y:S01]  /*25c0*/  @!P1 LDG.E R33, desc[UR18][R4.64+-0x1c00] ;  /* 0xffe4001204219981 */ /* 0x000ee2000c1e1900 */
[----:B------:R-:W-:-:S09]  /*25d0*/  ISETP.NE.AND P1, PT, R67, RZ, PT ;  /* 0x000000ff4300720c */ /* 0x000fd20003f25270 */
[----:B------:R-:W3:Y:S01]  /*25e0*/  @!P0 LDG.E R34, desc[UR18][R4.64+-0x1c80] ;  /* 0xffe3801204228981 */ /* 0x000ee2000c1e1900 */
[----:B------:R-:W-:Y:S02]  /*25f0*/  ISETP.GE.AND P0, PT, R16, UR7, PT ;  /* 0x0000000710007c0c */ /* 0x000fe4000bf06270 */
[----:B------:R-:W-:Y:S01]  /*2600*/  MOV R67, RZ ;  /* 0x000000ff00437202 */ /* 0x000fe20000000f00 */
[----:B------:R-:W3:Y:S05]  /*2610*/  @!P1 LDG.E R35, desc[UR18][R4.64+-0x1b00] ;  /* 0xffe5001204239981 */ /* 0x000eea000c1e1900 */
[----:B------:R-:W3:Y:S05]  /*2620*/  @!P3 LDG.E R67, desc[UR18][R4.64+-0x1a00] ;  /* 0xffe600120443b981 */ /* 0x000eea000c1e1900 */
[----:B------:R0:W3:Y:S01]  /*2630*/  @!P0 LDG.E R36, desc[UR18][R4.64+-0x1b80] ;  /* 0xffe4801204248981 */ /* 0x0000e2000c1e1900 */
[----:B------:R-:W-:-:S04]  /*2640*/  FMUL.FTZ R2, R96, -1.4426950216293334961 ;  /* 0xbfb8aa3b60027820 */ /* 0x000fc80000410000 */
[----:B------:R-:W1:Y:S01]  /*2650*/  MUFU.EX2 R37, R2 ;  /* 0x0000000200257308 */ /* 0x000e620000000800 */
[----:B------:R-:W-:-:S07]  /*2660*/  FMUL.FTZ R3, R94, -1.4426950216293334961 ;  /* 0xbfb8aa3b5e037820 */ /* 0x000fce0000410000 */
[----:B------:R-:W0:Y:S01]  /*2670*/  MUFU.EX2 R38, R3 ;  /* 0x0000000300267308 */ /* 0x000e220000000800 */
[----:B-1----:R-:W-:-:S07]  /*2680*/  FADD.FTZ R37, R37, 1 ;  /* 0x3f80000025257421 */ /* 0x002fce0000010000 */
[----:B------:R-:W-:Y:S01]  /*2690*/  MUFU.RCP R131, R37 ;  /* 0x0000002500837308 */ /* 0x000fe20000001000 */
[----:B0-----:R-:W-:Y:S01]  /*26a0*/  FADD.FTZ R38, R38, 1 ;  /* 0x3f80000026267421 */ /* 0x001fe20000010000 */
[----:B------:R-:W-:-:S06]  /*26b0*/  FMUL.FTZ R7, R48, -1.4426950216293334961 ;  /* 0xbfb8aa3b30077820 */ /* 0x000fcc0000410000 */
[----:B------:R-:W-:Y:S01]  /*26c0*/  MUFU.RCP R129, R38 ;  /* 0x0000002600817308 */ /* 0x000fe20000001000 */
[----:B------:R-:W-:-:S07]  /*26d0*/  FMUL.FTZ R6, R47, -1.4426950216293334961 ;  /* 0xbfb8aa3b2f067820 */ /* 0x000fce0000410000 */
[----:B------:R-:W0:Y:S01]  /*26e0*/  MUFU.EX2 R87, R7 ;  /* 0x0000000700577308 */ /* 0x000e220000000800 */
[----:B------:R-:W-:Y:S01]  /*26f0*/  FMUL.FTZ R89, R49, -1.4426950216293334961 ;  /* 0xbfb8aa3b31597820 */ /* 0x000fe20000410000 */
[----:B------:R-:W-:Y:S01]  /*2700*/  FMUL.FTZ R4, R82, -1.4426950216293334961 ;  /* 0xbfb8aa3b52047820 */ /* 0x000fe20000410000 */
[----:B------:R-:W-:-:S05]  /*2710*/  FMUL.FTZ R8, R63, -1.4426950216293334961 ;  /* 0xbfb8aa3b3f087820 */ /* 0x000fca0000410000 */
[----:B------:R-:W1:Y:S01]  /*2720*/  MUFU.EX2 R86, R6 ;  /* 0x0000000600567308 */ /* 0x000e620000000800 */
[----:B------:R-:W-:Y:S01]  /*2730*/  FMUL.FTZ R3, R65, -1.4426950216293334961 ;  /* 0xbfb8aa3b41037820 */ /* 0x000fe20000410000 */
[----:B------:R-:W-:-:S06]  /*2740*/  FMUL.FTZ R93, R64, -1.4426950216293334961 ;  /* 0xbfb8aa3b405d7820 */ /* 0x000fcc0000410000 */
[----:B------:R-:W1:Y:S01]  /*2750*/  MUFU.EX2 R89, R89 ;  /* 0x0000005900597308 */ /* 0x000e620000000800 */
[----:B0-----:R-:W-:-:S07]  /*2760*/  FADD.FTZ R87, R87, 1 ;  /* 0x3f80000057577421 */ /* 0x001fce0000010000 */
[----:B------:R-:W0:Y:S01]  /*2770*/  MUFU.EX2 R90, R4 ;  /* 0x00000004005a7308 */ /* 0x000e220000000800 */
[----:B------:R-:W-:Y:S01]  /*2780*/  FMUL.FTZ R2, R66, -1.4426950216293334961 ;  /* 0xbfb8aa3b42027820 */ /* 0x000fe20000410000 */
[----:B-1----:R-:W-:-:S06]  /*2790*/  FADD.FTZ R86, R86, 1 ;  /* 0x3f80000056567421 */ /* 0x002fcc0000010000 */
[----:B------:R-:W1:Y:S08]  /*27a0*/  MUFU.EX2 R8, R8 ;  /* 0x0000000800087308 */ /* 0x000e700000000800 */
[----:B------:R-:W-:Y:S01]  /*27b0*/  MUFU.RCP R127, R87 ;  /* 0x00000057007f7308 */ /* 0x000fe20000001000 */
[----:B------:R-:W-:-:S07]  /*27c0*/  FMUL.FTZ R7, R62, -1.4426950216293334961 ;  /* 0xbfb8aa3b3e077820 */ /* 0x000fce0000410000 */
[----:B------:R-:W3:Y:S01]  /*27d0*/  MUFU.EX2 R92, R3 ;  /* 0x00000003005c7308 */ /* 0x000ee20000000800 */
[----:B------:R-:W-:-:S07]  /*27e0*/  FADD.FTZ R89, R89, 1 ;  /* 0x3f80000059597421 */ /* 0x000fce0000010000 */
[----:B------:R-:W3:Y:S01]  /*27f0*/  MUFU.EX2 R93, R93 ;  /* 0x0000005d005d7308 */ /* 0x000ee20000000800 */
[----:B0-----:R-:W-:-:S07]  /*2800*/  FADD.FTZ R90, R90, 1 ;  /* 0x3f8000005a5a7421 */ /* 0x001fce0000010000 */
[----:B------:R-:W0:Y:S08]  /*2810*/  MUFU.EX2 R91, R2 ;  /* 0x00000002005b7308 */ /* 0x000e300000000800 */
[----:B------:R1:W0:Y:S01]  /*2820*/  MUFU.RCP R100, R86 ;  /* 0x0000005600647308 */ /* 0x0002220000001000 */
[----:B------:R-:W-:-:S07]  /*2830*/  FMUL.FTZ R6, R61, -1.4426950216293334961 ;  /* 0xbfb8aa3b3d067820 */ /* 0x000fce0000410000 */
[----:B------:R-:W0:Y:S01]  /*2840*/  MUFU.EX2 R7, R7 ;  /* 0x0000000700077308 */ /* 0x000e220000000800 */
[----:B-1----:R-:W-:Y:S01]  /*2850*/  FADD.FTZ R86, R8, 1 ;  /* 0x3f80000008567421 */ /* 0x002fe20000010000 */
[----:B------:R-:W-:-:S06]  /*2860*/  FMUL.FTZ R5, R52, -1.4426950216293334961 ;  /* 0xbfb8aa3b34057820 */ /* 0x000fcc0000410000 */
[----:B------:R-:W1:Y:S08]  /*2870*/  MUFU.RCP R98, R89 ;  /* 0x0000005900627308 */ /* 0x000e700000001000 */
[----:B------:R-:W1:Y:S01]  /*2880*/  MUFU.RCP R125, R90 ;  /* 0x0000005a007d7308 */ /* 0x000e620000001000 */
[----:B------:R-:W-:-:S07]  /*2890*/  FMUL.FTZ R4, R51, -1.4426950216293334961 ;  /* 0xbfb8aa3b33047820 */ /* 0x000fce0000410000 */
[----:B------:R-:W-:Y:S01]  /*28a0*/  MUFU.EX2 R6, R6 ;  /* 0x0000000600067308 */ /* 0x000fe20000000800 */
[----:B--2---:R2:W-:Y:S04]  /*28b0*/  STS [R151], R27 ;  /* 0x0000001b97007388 */ /* 0x0045e80000000800 */
[----:B----4-:R-:W-:Y:S04]  /*28c0*/  STS [R150+0x80], R29 ;  /* 0x0000801d96007388 */ /* 0x010fe80000000800 */
[----:B------:R-:W-:Y:S04]  /*28d0*/  STS [R149+0x100], R28 ;  /* 0x0001001c95007388 */ /* 0x000fe80000000800 */
[----:B-----5:R-:W-:Y:S04]  /*28e0*/  STS [R148+0x180], R31 ;  /* 0x0001801f94007388 */ /* 0x020fe80000000800 */
[----:B------:R-:W-:Y:S04]  /*28f0*/  STS [R147+0x200], R30 ;  /* 0x0002001e93007388 */ /* 0x000fe80000000800 */
[----:B---3--:R3:W-:Y:S04]  /*2900*/  STS [R146+0x280], R9 ;  /* 0x0002800992007388 */ /* 0x0087e80000000800 */
        /* <DEDUP_REMOVED lines=9> */
[----:B------:R-:W-:Y:S01]  /*29a0*/  STS [R120+0x780], R85 ;  /* 0x0007805578007388 */ /* 0x000fe20000000800 */
[----:B------:R-:W-:-:S03]  /*29b0*/  NOP ;  /* 0x0000000000007918 */ /* 0x000fc60000000000 */
[----:B------:R-:W0:Y:S04]  /*29c0*/  LDS R37, [R88+0x4] ;  /* 0x0000040058257984 */ /* 0x000e280000000800 */
[----:B------:R-:W1:Y:S04]  /*29d0*/  LDS R38, [R88] ;  /* 0x0000000058267984 */ /* 0x000e680000000800 */
[----:B------:R-:W1:Y:S04]  /*29e0*/  LDS R35, [R88+0xc] ;  /* 0x00000c0058237984 */ /* 0x000e680000000800 */
[----:B------:R-:W1:Y:S04]  /*29f0*/  LDS R36, [R88+0x8] ;  /* 0x0000080058247984 */ /* 0x000e680000000800 */
[----:B------:R-:W1:Y:S04]  /*2a00*/  LDS R33, [R88+0x14] ;  /* 0x0000140058217984 */ /* 0x000e680000000800 */
[----:B------:R-:W1:Y:S04]  /*2a10*/  LDS R34, [R88+0x10] ;  /* 0x0000100058227984 */ /* 0x000e680000000800 */
[----:B------:R-:W1:Y:S01]  /*2a20*/  LDS R31, [R88+0x1c] ;  /* 0x00001c00581f7984 */ /* 0x000e620000000800 */
[----:B--2---:R-:W-:-:S03]  /*2a30*/  FADD.FTZ R27, -R129, 1 ;  /* 0x3f800000811b7421 */ /* 0x004fc60000010100 */
[----:B------:R-:W2:Y:S01]  /*2a40*/  LDS R32, [R88+0x18] ;  /* 0x0000180058207984 */ /* 0x000ea20000000800 */
[----:B------:R-:W-:Y:S01]  /*2a50*/  FFMA.FTZ R27, R94, R27, 1 ;  /* 0x3f8000005e1b7423 */ /* 0x000fe2000001001b */
[----:B---3--:R-:W-:Y:S02]  /*2a60*/  FADD.FTZ R9, -R131, 1 ;  /* 0x3f80000083097421 */ /* 0x008fe40000010100 */
[----:B------:R-:W3:Y:S01]  /*2a70*/  LDS R29, [R88+0x20] ;  /* 0x00002000581d7984 */ /* 0x000ee20000000800 */
[----:B----4-:R-:W-:Y:S01]  /*2a80*/  FADD.FTZ R84, R92, 1 ;  /* 0x3f8000005c547421 */ /* 0x010fe20000010000 */
[----:B-----5:R-:W-:Y:S02]  /*2a90*/  FADD.FTZ R83, R93, 1 ;  /* 0x3f8000005d537421 */ /* 0x020fe40000010000 */
[----:B------:R-:W4:Y:S01]  /*2aa0*/  LDS R30, [R88+0x24] ;  /* 0x00002400581e7984 */ /* 0x000f220000000800 */
[----:B0-----:R-:W-:-:S04]  /*2ab0*/  FMUL.FTZ R28, R46, R37 ;  /* 0x000000252e1c7220 */ /* 0x001fc80000410000 */
[----:B------:R-:W-:Y:S01]  /*2ac0*/  FMUL.FTZ R28, R129, R28 ;  /* 0x0000001c811c7220 */ /* 0x000fe20000410000 */
[----:B-1----:R-:W-:-:S03]  /*2ad0*/  FMUL.FTZ R8, R45, R38 ;  /* 0x000000262d087220 */ /* 0x002fc60000410000 */
[----:B------:R-:W-:Y:S01]  /*2ae0*/  FMUL.FTZ R95, R28, R27 ;  /* 0x0000001b1c5f7220 */ /* 0x000fe20000410000 */
[----:B------:R-:W-:Y:S01]  /*2af0*/  FADD.FTZ R27, -R127, 1 ;  /* 0x3f8000007f1b7421 */ /* 0x000fe20000010100 */
[----:B------:R-:W-:Y:S01]  /*2b00*/  FMUL.FTZ R28, R44, R35 ;  /* 0x000000232c1c7220 */ /* 0x000fe20000410000 */
[----:B------:R-:W-:Y:S01]  /*2b10*/  FFMA.FTZ R9, R96, R9, 1 ;  /* 0x3f80000060097423 */ /* 0x000fe20000010009 */
[----:B------:R-:W-:Y:S01]  /*2b20*/  FMUL.FTZ R8, R131, R8 ;  /* 0x0000000883087220 */ /* 0x000fe20000410000 */
[----:B------:R-:W-:Y:S01]  /*2b30*/  FFMA.FTZ R27, R48, R27, 1 ;  /* 0x3f800000301b7423 */ /* 0x000fe2000001001b */
[----:B------:R-:W-:Y:S01]  /*2b40*/  FMUL.FTZ R28, R127, R28 ;  /* 0x0000001c7f1c7220 */ /* 0x000fe20000410000 */
[----:B------:R-:W-:Y:S01]  /*2b50*/  FADD.FTZ R67, R91, 1 ;  /* 0x3f8000005b437421 */ /* 0x000fe20000010000 */
[----:B------:R-:W-:Y:S01]  /*2b60*/  FMUL.FTZ R93, R8, R9 ;  /* 0x00000009085d7220 */ /* 0x000fe20000410000 */
[----:B------:R-:W-:Y:S01]  /*2b70*/  FADD.FTZ R8, -R100, 1 ;  /* 0x3f80000064087421 */ /* 0x000fe20000010100 */
[----:B------:R-:W-:Y:S01]  /*2b80*/  FMUL.FTZ R9, R43, R36 ;  /* 0x000000242b097220 */ /* 0x000fe20000410000 */
[----:B------:R-:W-:Y:S01]  /*2b90*/  FMUL.FTZ R99, R28, R27 ;  /* 0x0000001b1c637220 */ /* 0x000fe20000410000 */
[----:B------:R-:W0:Y:S01]  /*2ba0*/  MUFU.RCP R84, R84 ;  /* 0x0000005400547308 */ /* 0x000e220000001000 */
[----:B------:R-:W1:Y:S01]  /*2bb0*/  LDS R27, [R88+0x28] ;  /* 0x00002800581b7984 */ /* 0x000e620000000800 */
[----:B------:R-:W-:Y:S01]  /*2bc0*/  FFMA.FTZ R8, R47, R8, 1 ;  /* 0x3f8000002f087423 */ /* 0x000fe20000010008 */
[----:B------:R-:W-:Y:S01]  /*2bd0*/  FMUL.FTZ R9, R100, R9 ;  /* 0x0000000964097220 */ /* 0x000fe20000410000 */
[----:B------:R-:W-:-:S04]  /*2be0*/  FMUL.FTZ R28, R42, R33 ;  /* 0x000000212a1c7220 */ /* 0x000fc80000410000 */
[----:B------:R-:W5:Y:S01]  /*2bf0*/  MUFU.EX2 R5, R5 ;  /* 0x0000000500057308 */ /* 0x000f620000000800 */
[----:B------:R-:W-:Y:S01]  /*2c00*/  FADD.FTZ R85, R7, 1 ;  /* 0x3f80000007557421 */ /* 0x000fe20000010000 */
[----:B------:R-:W-:Y:S01]  /*2c10*/  FMUL.FTZ R97, R9, R8 ;  /* 0x0000000809617220 */ /* 0x000fe20000410000 */
[----:B------:R-:W-:Y:S01]  /*2c20*/  FADD.FTZ R8, -R98, 1 ;  /* 0x3f80000062087421 */ /* 0x000fe20000010100 */
[----:B------:R-:W-:-:S04]  /*2c30*/  FMUL.FTZ R7, R41, R34 ;  /* 0x0000002229077220 */ /* 0x000fc80000410000 */
[----:B------:R-:W2:Y:S01]  /*2c40*/  MUFU.RCP R67, R67 ;  /* 0x0000004300437308 */ /* 0x000ea20000001000 */
[C---:B------:R-:W-:Y:S02]  /*2c50*/  FMUL.FTZ R103, R125.reuse, R28 ;  /* 0x0000001c7d677220 */ /* 0x040fe40000410000 */
[----:B------:R-:W1:Y:S01]  /*2c60*/  LDS R28, [R88+0x2c] ;  /* 0x00002c00581c7984 */ /* 0x000e620000000800 */
[----:B------:R-:W-:Y:S01]  /*2c70*/  FADD.FTZ R9, -R125, 1 ;  /* 0x3f8000007d097421 */ /* 0x000fe20000010100 */
[----:B------:R-:W-:Y:S01]  /*2c80*/  FFMA.FTZ R8, R49, R8, 1 ;  /* 0x3f80000031087423 */ /* 0x000fe20000010008 */
[----:B------:R-:W-:Y:S02]  /*2c90*/  FMUL.FTZ R7, R98, R7 ;  /* 0x0000000762077220 */ /* 0x000fe40000410000 */
[----:B------:R-:W3:Y:S01]  /*2ca0*/  MUFU.EX2 R4, R4 ;  /* 0x0000000400047308 */ /* 0x000ee20000000800 */
[----:B------:R-:W-:Y:S01]  /*2cb0*/  FMUL.FTZ R3, R50, -1.4426950216293334961 ;  /* 0xbfb8aa3b32037820 */ /* 0x000fe20000410000 */
[----:B------:R-:W-:Y:S01]  /*2cc0*/  FMUL.FTZ R101, R7, R8 ;  /* 0x0000000807657220 */ /* 0x000fe20000410000 */
[----:B------:R-:W-:-:S05]  /*2cd0*/  FFMA.FTZ R68, R82, R9, 1 ;  /* 0x3f80000052447423 */ /* 0x000fca0000010009 */
[----:B------:R-:W4:Y:S01]  /*2ce0*/  MUFU.RCP R83, R83 ;  /* 0x0000005300537308 */ /* 0x000f220000001000 */
[----:B------:R-:W-:Y:S01]  /*2cf0*/  FMUL.FTZ R7, R40, R31 ;  /* 0x0000001f28077220 */ /* 0x000fe20000410000 */
[----:B------:R-:W1:Y:S01]  /*2d00*/  LDS R9, [R88+0x30] ;  /* 0x0000300058097984 */ /* 0x000e620000000800 */
[----:B0-----:R-:W-:Y:S01]  /*2d10*/  FADD.FTZ R92, -R84, 1 ;  /* 0x3f800000545c7421 */ /* 0x001fe20000010100 */
[----:B------:R-:W-:Y:S02]  /*2d20*/  FADD.FTZ R90, R6, 1 ;  /* 0x3f800000065a7421 */ /* 0x000fe40000010000 */
[----:B------:R-:W0:Y:S01]  /*2d30*/  LDS R8, [R88+0x34] ;  /* 0x0000340058087984 */ /* 0x000e220000000800 */
[----:B-----5:R-:W-:Y:S01]  /*2d40*/  FADD.FTZ R87, R5, 1 ;  /* 0x3f80000005577421 */ /* 0x020fe20000010000 */
[----:B------:R-:W5:Y:S01]  /*2d50*/  MUFU.RCP R86, R86 ;  /* 0x0000005600567308 */ /* 0x000f620000001000 */
[----:B--2---:R-:W-:Y:S01]  /*2d60*/  FADD.FTZ R5, -R67, 1 ;  /* 0x3f80000043057421 */ /* 0x004fe20000010100 */
[----:B------:R-:W-:Y:S01]  /*2d70*/  FMUL.FTZ R6, R39, R32 ;  /* 0x0000002027067220 */ /* 0x000fe20000410000 */
[----:B------:R-:W-:Y:S01]  /*2d80*/  FMUL.FTZ R7, R84, R7 ;  /* 0x0000000754077220 */ /* 0x000fe20000410000 */
[----:B------:R-:W-:Y:S01]  /*2d90*/  FFMA.FTZ R92, R65, R92, 1 ;  /* 0x3f800000415c7423 */ /* 0x000fe2000001005c */
[----:B------:R-:W-:-:S03]  /*2da0*/  FMUL.FTZ R2, R0, -1.4426950216293334961 ;  /* 0xbfb8aa3b00027820 */ /* 0x000fc60000410000 */
[----:B------:R-:W2:Y:S01]  /*2db0*/  MUFU.EX2 R3, R3 ;  /* 0x0000000300037308 */ /* 0x000ea20000000800 */
[----:B------:R-:W-:Y:S01]  /*2dc0*/  FMUL.FTZ R103, R103, R68 ;  /* 0x0000004467677220 */ /* 0x000fe20000410000 */
[----:B------:R-:W-:Y:S01]  /*2dd0*/  FFMA.FTZ R68, R66, R5, 1 ;  /* 0x3f80000042447423 */ /* 0x000fe20000010005 */
[----:B------:R-:W-:Y:S01]  /*2de0*/  FMUL.FTZ R5, R67, R6 ;  /* 0x0000000643057220 */ /* 0x000fe20000410000 */
[----:B------:R-:W-:Y:S01]  /*2df0*/  FMUL.FTZ R105, R7, R92 ;  /* 0x0000005c07697220 */ /* 0x000fe20000410000 */
[----:B------:R-:W0:Y:S03]  /*2e00*/  LDS R6, [R88+0x3c] ;  /* 0x00003c0058067984 */ /* 0x000e260000000800 */
[----:B------:R-:W1:Y:S01]  /*2e10*/  MUFU.RCP R85, R85 ;  /* 0x0000005500557308 */ /* 0x000e620000001000 */
[----:B------:R-:W0:Y:S01]  /*2e20*/  LDS R7, [R88+0x38] ;  /* 0x0000380058077984 */ /* 0x000e220000000800 */
[----:B---3--:R-:W-:Y:S01]  /*2e30*/  FADD.FTZ R102, R4, 1 ;  /* 0x3f80000004667421 */ /* 0x008fe20000010000 */
[----:B----4-:R-:W-:Y:S01]  /*2e40*/  FADD.FTZ R89, -R83, 1 ;  /* 0x3f80000053597421 */ /* 0x010fe20000010100 */
[----:B------:R-:W-:-:S04]  /*2e50*/  FMUL.FTZ R4, R60, R29 ;  /* 0x0000001d3c047220 */ /* 0x000fc80000410000 */
[----:B------:R-:W3:Y:S01]  /*2e60*/  MUFU.EX2 R2, R2 ;  /* 0x0000000200027308 */ /* 0x000ee20000000800 */
[----:B------:R-:W-:Y:S01]  /*2e70*/  FFMA.FTZ R89, R64, R89, 1 ;  /* 0x3f80000040597423 */ /* 0x000fe20000010059 */
[----:B------:R-:W-:Y:S01]  /*2e80*/  FMUL.FTZ R4, R83, R4 ;  /* 0x0000000453047220 */ /* 0x000fe20000410000 */
[----:B------:R-:W-:Y:S01]  /*2e90*/  FMUL.FTZ R91, R59, R30 ;  /* 0x0000001e3b5b7220 */ /* 0x000fe20000410000 */
[----:B------:R-:W-:-:S04]  /*2ea0*/  FMUL.FTZ R5, R5, R68 ;  /* 0x0000004405057220 */ /* 0x000fc80000410000 */
[----:B------:R-:W4:Y:S01]  /*2eb0*/  MUFU.RCP R90, R90 ;  /* 0x0000005a005a7308 */ /* 0x000f220000001000 */
[----:B-----5:R-:W-:Y:S01]  /*2ec0*/  FADD.FTZ R68, -R86, 1 ;  /* 0x3f80000056447421 */ /* 0x020fe20000010100 */
[----:B------:R-:W-:Y:S01]  /*2ed0*/  FMUL.FTZ R107, R4, R89 ;  /* 0x00000059046b7220 */ /* 0x000fe20000410000 */
[----:B--2---:R-:W-:Y:S01]  /*2ee0*/  FADD.FTZ R89, R3, 1 ;  /* 0x3f80000003597421 */ /* 0x004fe20000010000 */
[----:B------:R-:W-:Y:S01]  /*2ef0*/  FMUL.FTZ R3, R86, R91 ;  /* 0x0000005b56037220 */ /* 0x000fe20000410000 */
[----:B-1----:R-:W-:Y:S01]  /*2f00*/  FADD.FTZ R91, -R85, 1 ;  /* 0x3f800000555b7421 */ /* 0x002fe20000010100 */
[----:B------:R-:W-:Y:S01]  /*2f10*/  FFMA.FTZ R68, R63, R68, 1 ;  /* 0x3f8000003f447423 */ /* 0x000fe20000010044 */
[----:B------:R-:W-:Y:S01]  /*2f20*/  FMUL.FTZ R4, R58, R27 ;  /* 0x0000001b3a047220 */ /* 0x000fe20000410000 */
[----:B------:R-:W1:Y:S01]  /*2f30*/  MUFU.RCP R87, R87 ;  /* 0x0000005700577308 */ /* 0x000e620000001000 */
[----:B------:R-:W-:Y:S01]  /*2f40*/  FFMA.FTZ R91, R62, R91, 1 ;  /* 0x3f8000003e5b7423 */ /* 0x000fe2000001005b */
[----:B------:R-:W-:Y:S01]  /*2f50*/  FMUL.FTZ R3, R3, R68 ;  /* 0x0000004403037220 */ /* 0x000fe20000410000 */
[----:B------:R-:W-:Y:S01]  /*2f60*/  FMUL.FTZ R4, R85, R4 ;  /* 0x0000000455047220 */ /* 0x000fe20000410000 */
[----:B------:R-:W-:Y:S01]  /*2f70*/  FMUL.FTZ R111, R57, R28 ;  /* 0x0000001c396f7220 */ /* 0x000fe20000410000 */
[----:B------:R-:W-:Y:S01]  /*2f80*/  BAR.SYNC.DEFER_BLOCKING 0x0 ;  /* 0x0000000000007b1d */ /* 0x000fe20000010000 */
[----:B---3--:R-:W-:-:S05]  /*2f90*/  FADD.FTZ R68, R2, 1 ;  /* 0x3f80000002447421 */ /* 0x008fca0000010000 */
[----:B------:R-:W2:Y:S01]  /*2fa0*/  MUFU.RCP R92, R102 ;  /* 0x00000066005c7308 */ /* 0x000ea20000001000 */
[----:B----4-:R-:W-:Y:S01]  /*2fb0*/  FADD.FTZ R2, -R90, 1 ;  /* 0x3f8000005a027421 */ /* 0x010fe20000010100 */
[----:B------:R-:W-:Y:S01]  /*2fc0*/  FMUL.FTZ R109, R4, R91 ;  /* 0x0000005b046d7220 */ /* 0x000fe20000410000 */
[----:B------:R-:W-:Y:S02]  /*2fd0*/  FMUL.FTZ R111, R90, R111 ;  /* 0x0000006f5a6f7220 */ /* 0x000fe40000410000 */
[----:B------:R-:W-:-:S03]  /*2fe0*/  FFMA.FTZ R2, R61, R2, 1 ;  /* 0x3f8000003d027423 */ /* 0x000fc60000010002 */
[----:B------:R-:W3:Y:S01]  /*2ff0*/  MUFU.RCP R89, R89 ;  /* 0x0000005900597308 */ /* 0x000ee20000001000 */
[----:B------:R-:W-:-:S07]  /*3000*/  FMUL.FTZ R111, R111, R2 ;  /* 0x000000026f6f7220 */ /* 0x000fce0000410000 */
[----:B------:R-:W4:Y:S01]  /*3010*/  MUFU.RCP R91, R68 ;  /* 0x00000044005b7308 */ /* 0x000f220000001000 */
[----:B-1----:R-:W-:Y:S01]  /*3020*/  FADD.FTZ R113, -R87, 1 ;  /* 0x3f80000057717421 */ /* 0x002fe20000010100 */
[----:B------:R-:W-:Y:S01]  /*3030*/  FMUL.FTZ R4, R56, R9 ;  /* 0x0000000938047220 */ /* 0x000fe20000410000 */
[----:B--2---:R-:W-:Y:S01]  /*3040*/  FADD.FTZ R2, -R92, 1 ;  /* 0x3f8000005c027421 */ /* 0x004fe20000010100 */
[----:B0-----:R-:W-:Y:S01]  /*3050*/  FMUL.FTZ R115, R55, R8 ;  /* 0x0000000837737220 */ /* 0x001fe20000410000 */
[----:B------:R-:W-:Y:S01]  /*3060*/  FFMA.FTZ R113, R52, R113, 1 ;  /* 0x3f80000034717423 */ /* 0x000fe20000010071 */
[----:B------:R-:W-:Y:S01]  /*3070*/  FMUL.FTZ R4, R87, R4 ;  /* 0x0000000457047220 */ /* 0x000fe20000410000 */
[----:B------:R-:W-:Y:S01]  /*3080*/  FFMA.FTZ R2, R51, R2, 1 ;  /* 0x3f80000033027423 */ /* 0x000fe20000010002 */
[----:B------:R-:W-:Y:S01]  /*3090*/  FMUL.FTZ R115, R92, R115 ;  /* 0x000000735c737220 */ /* 0x000fe20000410000 */
[----:B---3--:R-:W-:Y:S01]  /*30a0*/  FADD.FTZ R117, -R89, 1 ;  /* 0x3f80000059757421 */ /* 0x008fe20000010100 */
[----:B------:R-:W-:Y:S01]  /*30b0*/  FMUL.FTZ R113, R4, R113 ;  /* 0x0000007104717220 */ /* 0x000fe20000410000 */
[----:B------:R-:W-:Y:S01]  /*30c0*/  FMUL.FTZ R4, R53, R6 ;  /* 0x0000000635047220 */ /* 0x000fe20000410000 */
[----:B------:R-:W-:Y:S01]  /*30d0*/  FMUL.FTZ R115, R115, R2 ;  /* 0x0000000273737220 */ /* 0x000fe20000410000 */
[----:B------:R-:W-:Y:S01]  /*30e0*/  FMUL.FTZ R2, R54, R7 ;  /* 0x0000000736027220 */ /* 0x000fe20000410000 */
[----:B------:R-:W-:Y:S01]  /*30f0*/  ISETP.NE.AND P6, PT, R121, RZ, PT ;  /* 0x000000ff7900720c */ /* 0x000fe20003fc5270 */
[----:B----4-:R-:W-:Y:S01]  /*3100*/  FADD.FTZ R119, -R91, 1 ;  /* 0x3f8000005b777421 */ /* 0x010fe20000010100 */
[----:B------:R-:W-:Y:S01]  /*3110*/  FFMA.FTZ R117, R50, R117, 1 ;  /* 0x3f80000032757423 */ /* 0x000fe20000010075 */
[----:B------:R-:W-:Y:S01]  /*3120*/  FMUL.FTZ R2, R89, R2 ;  /* 0x0000000259027220 */ /* 0x000fe20000410000 */
[----:B------:R-:W-:Y:S01]  /*3130*/  FMUL.FTZ R4, R91, R4 ;  /* 0x000000045b047220 */ /* 0x000fe20000410000 */
[----:B------:R-:W-:Y:S01]  /*3140*/  FFMA.FTZ R119, R0, R119, 1 ;  /* 0x3f80000000777423 */ /* 0x000fe20000010077 */
[----:B------:R-:W-:Y:S01]  /*3150*/  ULEA UR26, UR27, UR26, 0x18 ;  /* 0x0000001a1b1a7291 */ /* 0x000fe2000f8ec03f */
[----:B------:R-:W-:-:S02]  /*3160*/  FMUL.FTZ R117, R2, R117 ;  /* 0x0000007502757220 */ /* 0x000fc40000410000 */
[----:B------:R-:W-:Y:S01]  /*3170*/  FMUL.FTZ R119, R4, R119 ;  /* 0x0000007704777220 */ /* 0x000fe20000410000 */
[----:B------:R-:W-:Y:S01]  /*3180*/  MOV R2, UR7 ;  /* 0x0000000700027c02 */ /* 0x000fe20008000f00 */
[----:B------:R-:W-:Y:S04]  /*3190*/  STS [R88], R93 ;  /* 0x0000005d58007388 */ /* 0x000fe80000000800 */
        /* <DEDUP_REMOVED lines=33> */
[----:B------:R-:W-:Y:S01]  /*33b0*/  MOV R68, UR26 ;  /* 0x0000001a00447c02 */ /* 0x000fe20008000f00 */
[----:B------:R-:W-:Y:S06]  /*33c0*/  BAR.SYNC.DEFER_BLOCKING 0x0 ;  /* 0x0000000000007b1d */ /* 0x000fec0000010000 */
[----:B------:R-:W-:Y:S04]  /*33d0*/  STL [R1+0x80], R151 ;  /* 0x0000809701007387 */ /* 0x000fe80000100800 */
[----:B------:R-:W-:Y:S04]  /*33e0*/  STL [R1+0x7c], R150 ;  /* 0x00007c9601007387 */ /* 0x000fe80000100800 */
[----:B------:R-:W0:Y:S04]  /*33f0*/  LDS R123, [R68+0x2100] ;  /* 0x00210000447b7984 */ /* 0x000e280000000800 */
[----:B------:R1:W-:Y:S04]  /*3400*/  STL [R1+0x78], R149 ;  /* 0x0000789501007387 */ /* 0x0003e80000100800 */
        /* <DEDUP_REMOVED lines=8> */
[----:B------:R1:W-:Y:S01]  /*3490*/  STL [R1+0x54], R128 ;  /* 0x0000548001007387 */ /* 0x0003e20000100800 */
[----:B------:R-:W-:-:S03]  /*34a0*/  IADD3 R134, P1, R26, UR36, RZ ;  /* 0x000000241a867c10 */ /* 0x000fc6000ff3e0ff */
[----:B------:R1:W-:Y:S04]  /*34b0*/  STL [R1+0x50], R126 ;  /* 0x0000507e01007387 */ /* 0x0003e80000100800 */
[----:B------:R1:W-:Y:S04]  /*34c0*/  STL [R1+0x4c], R124 ;  /* 0x00004c7c01007387 */ /* 0x0003e80000100800 */
[----:B------:R1:W-:Y:S04]  /*34d0*/  STL [R1+0x48], R122 ;  /* 0x0000487a01007387 */ /* 0x0003e80000100800 */
[----:B------:R1:W-:Y:S01]  /*34e0*/  STL [R1+0x44], R120 ;  /* 0x0000447801007387 */ /* 0x0003e20000100800 */
[----:B------:R-:W-:-:S03]  /*34f0*/  IADD3.X R135, R25, UR35, RZ, P1, !PT ;  /* 0x0000002319877c10 */ /* 0x000fc60008ffe4ff */
[----:B------:R1:W-:Y:S04]  /*3500*/  STL [R1], R118 ;  /* 0x0000007601007387 */ /* 0x0003e80000100800 */
[----:B------:R1:W-:Y:S04]  /*3510*/  STL [R1+0x1c], R104 ;  /* 0x00001c6801007387 */ /* 0x0003e80000100800 */
[----:B------:R1:W-:Y:S04]  /*3520*/  STL [R1+0x18], R106 ;  /* 0x0000186a01007387 */ /* 0x0003e80000100800 */
[----:B------:R1:W-:Y:S04]  /*3530*/  STL [R1+0x14], R108 ;  /* 0x0000146c01007387 */ /* 0x0003e80000100800 */
[----:B------:R1:W-:Y:S04]  /*3540*/  STL [R1+0x10], R110 ;  /* 0x0000106e01007387 */ /* 0x0003e80000100800 */
[----:B------:R1:W-:Y:S04]  /*3550*/  STL [R1+0xc], R112 ;  /* 0x00000c7001007387 */ /* 0x0003e80000100800 */
[----:B------:R1:W-:Y:S04]  /*3560*/  STL [R1+0x8], R114 ;  /* 0x0000087201007387 */ /* 0x0003e80000100800 */
[----:B------:R1:W-:Y:S04]  /*3570*/  STL [R1+0x4], R116 ;  /* 0x0000047401007387 */ /* 0x0003e80000100800 */
[----:B------:R1:W-:Y:S01]  /*3580*/  STL.64 [R1+0x88], R134 ;  /* 0x0000888601007387 */ /* 0x0003e20000100a00 */
[----:B0-----:R-:W-:Y:S01]  /*3590*/  ISETP.GE.AND P0, PT, R26, R123, PT ;  /* 0x0000007b1a00720c */ /* 0x001fe20003f06270 */
[----:B------:R-:W-:-:S02]  /*35a0*/  UIMAD UR28, UR8, UR32, URZ ;  /* 0x00000020081c72a4 */ /* 0x000fc4000f8e023f */
[----:B------:R-:W-:Y:S02]  /*35b0*/  UIMAD.WIDE.U32 UR26, UR10, UR32, URZ ;  /* 0x000000200a1a72a5 */ /* 0x000fe4000f8e003f */
[----:B------:R-:W-:Y:S01]  /*35c0*/  UIMAD UR29, UR10, UR33, UR28 ;  /* 0x000000210a1d72a4 */ /* 0x000fe2000f8e021c */
[----:B------:R-:W-:Y:S03]  /*35d0*/  BSSY B0, `(.L_x_68) ;  /* 0x0000010000007945 */ /* 0x000fe60003800000 */
[----:B------:R-:W-:-:S04]  /*35e0*/  UIADD3 UR28, UR27, UR29, URZ ;  /* 0x0000001d1b1c7290 */ /* 0x000fc8000fffe03f */
[----:B-1----:R-:W-:Y:S08]  /*35f0*/  @P0 BRA `(.L_x_69) ;  /* 0x0000000000340947 */ /* 0x002ff00003800000 */
[----:B------:R-:W0:Y:S01]  /*3600*/  S2R R2, SR_CTAID.X ;  /* 0x0000000000027919 */ /* 0x000e220000002500 */
[----:B------:R-:W-:Y:S01]  /*3610*/  ULDC.64 UR30, c[0x0][0x3a0] ;  /* 0x0000e800001e7ab9 */ /* 0x000fe20000000a00 */
[----:B------:R-:W-:Y:S01]  /*3620*/  ULDC.64 UR34, c[0x0][0x3e8] ;  /* 0x0000fa0000227ab9 */ /* 0x000fe20000000a00 */
[----:B------:R-:W-:Y:S01]  /*3630*/  MOV R5, UR30 ;  /* 0x0000001e00057c02 */ /* 0x000fe20008000f00 */
[----:B------:R-:W-:-:S04]  /*3640*/  UIMAD UR30, UR48, UR30, URZ ;  /* 0x0000001e301e72a4 */ /* 0x000fc8000f8e023f */
[----:B------:R-:W-:Y:S01]  /*3650*/  UIMAD UR30, UR9, UR31, UR30 ;  /* 0x0000001f091e72a4 */ /* 0x000fe2000f8e021e */
[----:B0-----:R-:W-:-:S05]  /*3660*/  IMAD.WIDE.U32 R2, R2, UR32, R134 ;  /* 0x0000002002027c25 */ /* 0x001fca000f8e0086 */
[----:B------:R-:W-:-:S03]  /*3670*/  IADD3 R3, R3, UR29, RZ ;  /* 0x0000001d03037c10 */ /* 0x000fc6000fffe0ff */
[----:B------:R-:W-:-:S05]  /*3680*/  IMAD.WIDE.U32 R2, R5, UR9, R2 ;  /* 0x0000000905027c25 */ /* 0x000fca000f8e0002 */
[----:B------:R-:W-:Y:S02]  /*3690*/  IADD3 R3, R3, UR30, RZ ;  /* 0x0000001e03037c10 */ /* 0x000fe4000fffe0ff */
[----:B------:R-:W-:-:S04]  /*36a0*/  LEA R4, P0, R2, UR34, 0x2 ;  /* 0x0000002202047c11 */ /* 0x000fc8000f8010ff */
[----:B------:R-:W-:-:S05]  /*36b0*/  LEA.HI.X R5, R2, UR35, R3, 0x2, P0 ;  /* 0x0000002302057c11 */ /* 0x000fca00080f1403 */
[----:B------:R0:W-:Y:S04]  /*36c0*/  STG.E desc[UR18][R4.64], R133 ;  /* 0x0000008504007986 */ /* 0x0001e8000c101912 */
.L_x_69:
[----:B------:R-:W-:Y:S05]  /*36d0*/  BSYNC B0 ;  /* 0x0000000000007941 */ /* 0x000fea0003800000 */
.L_x_68:
[----:B------:R-:W-:Y:S01]  /*36e0*/  ULDC.64 UR30, c[0x0][0x3a0] ;  /* 0x0000e800001e7ab9 */ /* 0x000fe20000000a00 */
[----:B------:R-:W-:Y:S01]  /*36f0*/  UMOV UR27, UR28 ;  /* 0x0000001c001b7c82 */ /* 0x000fe20008000000 */
[----:B------:R-:W-:Y:S01]  /*3700*/  UIMAD UR29, UR48, UR30, URZ ;  /* 0x0000001e301d72a4 */ /* 0x000fe2000f8e023f */
[-C--:B------:R-:W-:Y:S01]  /*3710*/  ISETP.GE.AND P2, PT, R22, R123.reuse, PT ;  /* 0x0000007b1600720c */ /* 0x080fe20003f46270 */
[----:B------:R-:W-:Y:S01]  /*3720*/  UIMAD.WIDE.U32 UR26, UR9, UR30, UR26 ;  /* 0x0000001e091a72a5 */ /* 0x000fe2000f8e001a */
[-C--:B------:R-:W-:Y:S01]  /*3730*/  ISETP.GE.AND P3, PT, R19, R123.reuse, PT ;  /* 0x0000007b1300720c */ /* 0x080fe20003f66270 */
[----:B------:R-:W-:Y:S01]  /*3740*/  UIMAD UR29, UR9, UR31, UR29 ;  /* 0x0000001f091d72a4 */ /* 0x000fe2000f8e021d */
[-C--:B------:R-:W-:Y:S01]  /*3750*/  ISETP.GE.AND P4, PT, R18, R123.reuse, PT ;  /* 0x0000007b1200720c */ /* 0x080fe20003f86270 */
[----:B------:R-:W-:Y:S01]  /*3760*/  UIADD3 UR28, UP0, UR49, UR26, URZ ;  /* 0x0000001a311c7290 */ /* 0x000fe2000ff1e03f */
[----:B------:R-:W-:Y:S01]  /*3770*/  ISETP.GE.AND P5, PT, R17, R123, PT ;  /* 0x0000007b1100720c */ /* 0x000fe20003fa6270 */
[----:B------:R-:W-:Y:S01]  /*3780*/  ULDC.64 UR30, c[0x0][0x3e8] ;  /* 0x0000fa00001e7ab9 */ /* 0x000fe20000000a00 */
[----:B------:R-:W-:Y:S01]  /*3790*/  FMUL.FTZ R47, R47, R100 ;  /* 0x000000642f2f7220 */ /* 0x000fe20000410000 */
[----:B------:R-:W-:Y:S01]  /*37a0*/  UIADD3.X UR26, UR50, UR29, UR27, UP0, !UPT ;  /* 0x0000001d321a7290 */ /* 0x000fe200087fe41b */
[----:B------:R-:W-:Y:S01]  /*37b0*/  LEA R2, P0, R26, UR30, 0x2 ;  /* 0x0000001e1a027c11 */ /* 0x000fe2000f8010ff */
[----:B------:R-:W-:Y:S01]  /*37c0*/  FMUL.FTZ R48, R48, R127 ;  /* 0x0000007f30307220 */ /* 0x000fe20000410000 */
[----:B------:R-:W-:Y:S01]  /*37d0*/  MOV R3, UR28 ;  /* 0x0000001c00037c02 */ /* 0x000fe20008000f00 */
[----:B------:R-:W-:Y:S01]  /*37e0*/  FMUL.FTZ R49, R49, R98 ;  /* 0x0000006231317220 */ /* 0x000fe20000410000 */
[----:B0-----:R-:W-:Y:S01]  /*37f0*/  MOV R4, UR28 ;  /* 0x0000001c00047c02 */ /* 0x001fe20008000f00 */
[----:B------:R-:W-:Y:S01]  /*3800*/  ULDC.64 UR28, c[0x0][0x320] ;  /* 0x0000c800001c7ab9 */ /* 0x000fe20000000a00 */
[----:B------:R-:W-:Y:S01]  /*3810*/  LEA R2, P1, R3, R2, 0x2 ;  /* 0x0000000203027211 */ /* 0x000fe200078210ff */
[----:B------:R-:W-:Y:S01]  /*3820*/  FMUL.FTZ R82, R82, R125 ;  /* 0x0000007d52527220 */ /* 0x000fe20000410000 */
[----:B------:R-:W-:Y:S01]  /*3830*/  LEA.HI.X R3, R26, UR31, R25, 0x2, P0 ;  /* 0x0000001f1a037c11 */ /* 0x000fe200080f1419 */
[----:B------:R-:W-:Y:S01]  /*3840*/  FMUL.FTZ R84, R65, R84 ;  /* 0x0000005441547220 */ /* 0x000fe20000410000 */
[----:B------:R-:W-:Y:S01]  /*3850*/  MOV R5, UR26 ;  /* 0x0000001a00057c02 */ /* 0x000fe20008000f00 */
[----:B------:R-:W-:Y:S01]  /*3860*/  FMUL.FTZ R83, R64, R83 ;  /* 0x0000005340537220 */ /* 0x000fe20000410000 */
[----:B------:R-:W-:Y:S01]  /*3870*/  ISETP.GE.AND P0, PT, R23, R123, PT ;  /* 0x0000007b1700720c */ /* 0x000fe20003f06270 */
[----:B------:R-:W-:Y:S01]  /*3880*/  FMUL.FTZ R86, R63, R86 ;  /* 0x000000563f567220 */ /* 0x000fe20000410000 */
[----:B------:R-:W-:Y:S01]  /*3890*/  LEA.HI.X R3, R4, R3, R5, 0x2, P1 ;  /* 0x0000000304037211 */ /* 0x000fe200008f1405 */
[----:B------:R-:W-:Y:S01]  /*38a0*/  FMUL.FTZ R5, R94, R129 ;  /* 0x000000815e057220 */ /* 0x000fe20000410000 */
[----:B------:R-:W-:Y:S01]  /*38b0*/  ISETP.GE.AND P1, PT, R21, R123, PT ;  /* 0x0000007b1500720c */ /* 0x000fe20003f26270 */
[----:B------:R-:W-:Y:S01]  /*38c0*/  FMUL.FTZ R4, R96, R131 ;  /* 0x0000008360047220 */ /* 0x000fe20000410000 */
[----:B------:R-:W-:Y:S01]  /*38d0*/  FMUL.FTZ R94, R66, R67 ;  /* 0x00000043425e7220 */ /* 0x000fe20000410000 */
[----:B------:R0:W-:Y:S01]  /*38e0*/  @!P2 STG.E desc[UR18][R2.64+-0x1e80], R97 ;  /* 0xffe180610200a986 */ /* 0x0001e2000c101912 */
        /* <DEDUP_REMOVED lines=24> */
[-C--:B------:R-:W-:Y:S01]  /*3a70*/  ISETP.GE.AND P0, PT, R14, R123.reuse, PT ;  /* 0x0000007b0e00720c */ /* 0x080fe20003f06270 */
        /* <DEDUP_REMOVED lines=11> */
[----:B------:R-:W-:Y:S01]  /*3b30*/  FMUL.FTZ R56, R56, R52 ;  /* 0x0000003438387220 */ /* 0x000fe20000410000 */
[----:B------:R-:W-:Y:S01]  /*3b40*/  FMUL.FTZ R55, R55, R51 ;  /* 0x0000003337377220 */ /* 0x000fe20000410000 */
[----:B------:R-:W-:Y:S01]  /*3b50*/  FMUL.FTZ R54, R54, R50 ;  /* 0x0000003236367220 */ /* 0x000fe20000410000 */
[----:B------:R0:W-:Y:S01]  /*3b60*/  @!P0 STG.E desc[UR18][R2.64+-0x1a80], R113 ;  /* 0xffe5807102008986 */ /* 0x0001e2000c101912 */
[----:B------:R-:W-:Y:S01]  /*3b70*/  ISETP.NE.U32.AND P0, PT, RZ, UR28, PT ;  /* 0x0000001cff007c0c */ /* 0x000fe2000bf05070 */
[----:B------:R-:W-:-:S02]  /*3b80*/  FMUL.FTZ R53, R53, R91 ;  /* 0x0000005b35357220 */ /* 0x000fc40000410000 */
[----:B------:R0:W-:Y:S01]  /*3b90*/  @!P5 STG.E desc[UR18][R2.64+-0x1980], R117 ;  /* 0xffe680750200d986 */ /* 0x0001e2000c101912 */
[----:B------:R-:W-:-:S03]  /*3ba0*/  ISETP.NE.AND.EX P0, PT, RZ, UR29, PT, P0 ;  /* 0x0000001dff007c0c */ /* 0x000fc6000bf05300 */
[----:B------:R0:W-:Y:S04]  /*3bb0*/  @!P1 STG.E desc[UR18][R2.64+-0x1900], R119 ;  /* 0xffe7007702009986 */ /* 0x0001e8000c101912 */
[----:B------:R0:W-:Y:S04]  /*3bc0*/  @!P2 STG.E desc[UR18][R2.64+-0x1f80], R93 ;  /* 0xffe0805d0200a986 */ /* 0x0001e8000c101912 */
[----:B------:R0:W-:Y:S02]  /*3bd0*/  @!P3 STG.E desc[UR18][R2.64+-0x1880], R121 ;  /* 0xffe780790200b986 */ /* 0x0001e4000c101912 */
[----:B------:R-:W-:Y:S05]  /*3be0*/  @!P0 BRA `(.L_x_70) ;  /* 0x0000000400e08947 */ /* 0x000fea0003800000 */
[----:B------:R-:W-:Y:S01]  /*3bf0*/  BAR.SYNC.DEFER_BLOCKING 0x0 ;  /* 0x0000000000007b1d */ /* 0x000fe20000010000 */
[----:B0-----:R-:W-:Y:S01]  /*3c00*/  FMUL.FTZ R3, R4, R38 ;  /* 0x0000002604037220 */ /* 0x001fe20000410000 */
[----:B------:R-:W-:Y:S01]  /*3c10*/  FMUL.FTZ R5, R5, R37 ;  /* 0x0000002505057220 */ /* 0x000fe20000410000 */
        /* <DEDUP_REMOVED lines=14> */
[----:B------:R-:W-:Y:S01]  /*3d00*/  ULDC.64 UR32, c[0x0][0x2c0] ;  /* 0x0000b00000207ab9 */ /* 0x000fe20000000a00 */
[----:B------:R-:W-:Y:S01]  /*3d10*/  BSSY B0, `(.L_x_71) ;  /* 0x000003a000007945 */ /* 0x000fe20003800000 */
[----:B------:R-:W-:-:S02]  /*3d20*/  UIMAD UR8, UR8, UR32, URZ ;  /* 0x00000020080872a4 */ /* 0x000fc4000f8e023f */
[----:B------:R-:W-:Y:S02]  /*3d30*/  UIMAD.WIDE.U32 UR26, UR10, UR32, URZ ;  /* 0x000000200a1a72a5 */ /* 0x000fe4000f8e003f */
[----:B------:R-:W-:Y:S01]  /*3d40*/  UIMAD UR8, UR10, UR33, UR8 ;  /* 0x000000210a0872a4 */ /* 0x000fe2000f8e0208 */
[----:B------:R0:W-:Y:S04]  /*3d50*/  STS [R88], R3 ;  /* 0x0000000358007388 */ /* 0x0001e80000000800 */
[----:B------:R-:W-:Y:S04]  /*3d60*/  STS [R88+0x4], R5 ;  /* 0x0000040558007388 */ /* 0x000fe80000000800 */
[----:B------:R-:W-:Y:S01]  /*3d70*/  STS [R88+0x8], R47 ;  /* 0x0000082f58007388 */ /* 0x000fe20000000800 */
[----:B0-----:R-:W-:Y:S01]  /*3d80*/  MOV R3, UR7 ;  /* 0x0000000700037c02 */ /* 0x001fe20008000f00 */
[----:B------:R-:W-:-:S02]  /*3d90*/  UIADD3 UR7, UR27, UR8, URZ ;  /* 0x000000081b077290 */ /* 0x000fc4000fffe03f */
        /* <DEDUP_REMOVED lines=31> */
[----:B------:R-:W-:Y:S06]  /*3f90*/  BAR.SYNC.DEFER_BLOCKING 0x0 ;  /* 0x0000000000007b1d */ /* 0x000fec0000010000 */
[----:B------:R-:W0:Y:S02]  /*3fa0*/  LDS R85, [R68+0x2100] ;  /* 0x0021000044557984 */ /* 0x000e240000000800 */
[----:B0-----:R-:W-:-:S13]  /*3fb0*/  ISETP.GE.AND P0, PT, R26, R85, PT ;  /* 0x000000551a00720c */ /* 0x001fda0003f06270 */
[----:B------:R-:W-:Y:S05]  /*3fc0*/  @P0 BRA `(.L_x_72) ;  /* 0x0000000000380947 */ /* 0x000fea0003800000 */
[----:B------:R-:W-:Y:S01]  /*3fd0*/  MOV R5, UR32 ;  /* 0x0000002000057c02 */ /* 0x000fe20008000f00 */
[----:B------:R-:W-:Y:S01]  /*3fe0*/  ULDC.64 UR34, c[0x0][0x2c8] ;  /* 0x0000b20000227ab9 */ /* 0x000fe20000000a00 */
[----:B------:R-:W-:Y:S01]  /*3ff0*/  MOV R2, R134 ;  /* 0x0000008600027202 */ /* 0x000fe20000000f00 */
[----:B------:R-:W-:Y:S01]  /*4000*/  UIMAD UR30, UR48, UR34, URZ ;  /* 0x00000022301e72a4 */ /* 0x000fe2000f8e023f */
[----:B------:R-:W-:-:S03]  /*4010*/  MOV R3, R135 ;  /* 0x0000008700037202 */ /* 0x000fc60000000f00 */
[----:B------:R-:W-:Y:S01]  /*4020*/  UIMAD UR30, UR9, UR35, UR30 ;  /* 0x00000023091e72a4 */ /* 0x000fe2000f8e021e */
[----:B------:R-:W-:Y:S01]  /*4030*/  IMAD.WIDE.U32 R2, R5, UR10, R2 ;  /* 0x0000000a05027c25 */ /* 0x000fe2000f8e0002 */
[----:B------:R-:W-:-:S04]  /*4040*/  MOV R5, UR34 ;  /* 0x0000002200057c02 */ /* 0x000fc80008000f00 */
[----:B------:R-:W-:-:S03]  /*4050*/  IADD3 R3, R3, UR8, RZ ;  /* 0x0000000803037c10 */ /* 0x000fc6000fffe0ff */
[----:B------:R-:W-:-:S05]  /*4060*/  IMAD.WIDE.U32 R2, R5, UR9, R2 ;  /* 0x0000000905027c25 */ /* 0x000fca000f8e0002 */
[----:B------:R-:W-:Y:S02]  /*4070*/  IADD3 R3, R3, UR30, RZ ;  /* 0x0000001e03037c10 */ /* 0x000fe4000fffe0ff */
[----:B------:R-:W-:-:S04]  /*4080*/  LEA R4, P0, R2, UR28, 0x2 ;  /* 0x0000001c02047c11 */ /* 0x000fc8000f8010ff */
[----:B------:R-:W-:-:S05]  /*4090*/  LEA.HI.X R5, R2, UR29, R3, 0x2, P0 ;  /* 0x0000001d02057c11 */ /* 0x000fca00080f1403 */
[----:B------:R0:W-:Y:S04]  /*40a0*/  STG.E desc[UR18][R4.64], R31 ;  /* 0x0000001f04007986 */ /* 0x0001e8000c101912 */
.L_x_72:
[----:B------:R-:W-:Y:S05]  /*40b0*/  BSYNC B0 ;  /* 0x0000000000007941 */ /* 0x000fea0003800000 */
.L_x_71:
[----:B------:R-:W-:Y:S01]  /*40c0*/  ULDC.64 UR30, c[0x0][0x2c8] ;  /* 0x0000b200001e7ab9 */ /* 0x000fe20000000a00 */
[----:B------:R-:W-:Y:S01]  /*40d0*/  UMOV UR27, UR7 ;  /* 0x00000007001b7c82 */ /* 0x000fe20008000000 */
[----:B------:R-:W-:Y:S01]  /*40e0*/  LEA R2, P0, R26, UR28, 0x2 ;  /* 0x0000001c1a027c11 */ /* 0x000fe2000f8010ff */
[----:B------:R-:W-:Y:S01]  /*40f0*/  UIMAD.WIDE.U32 UR26, UR9, UR30, UR26 ;  /* 0x0000001e091a72a5 */ /* 0x000fe2000f8e001a */
[-C--:B------:R-:W-:Y:S01]  /*4100*/  ISETP.GE.AND P3, PT, R24, R85.reuse, PT ;  /* 0x000000551800720c */ /* 0x080fe20003f66270 */
[----:B------:R-:W-:Y:S01]  /*4110*/  UIMAD UR30, UR48, UR30, URZ ;  /* 0x0000001e301e72a4 */ /* 0x000fe2000f8e023f */
[-C--:B------:R-:W-:Y:S01]  /*4120*/  ISETP.GE.AND P2, PT, R23, R85.reuse, PT ;  /* 0x000000551700720c */ /* 0x080fe20003f46270 */
[----:B------:R-:W-:Y:S01]  /*4130*/  UIADD3 UR7, UP0, UR49, UR26, URZ ;  /* 0x0000001a31077290 */ /* 0x000fe2000ff1e03f */
[----:B------:R-:W-:Y:S01]  /*4140*/  ISETP.GE.AND P1, PT, R22, R85, PT ;  /* 0x000000551600720c */ /* 0x000fe20003f26270 */
[----:B------:R-:W-:Y:S01]  /*4150*/  UIMAD UR26, UR9, UR31, UR30 ;  /* 0x0000001f091a72a4 */ /* 0x000fe2000f8e021e */
[----:B------:R-:W-:-:S02]  /*4160*/  LEA.HI.X R25, R26, UR29, R25, 0x2, P0 ;  /* 0x0000001d1a197c11 */ /* 0x000fc400080f1419 */
[-C--:B------:R-:W-:Y:S01]  /*4170*/  ISETP.GE.AND P5, PT, R20, R85.reuse, PT ;  /* 0x000000551400720c */ /* 0x080fe20003fa6270 */
[----:B------:R-:W-:Y:S01]  /*4180*/  UIADD3.X UR26, UR50, UR26, UR27, UP0, !UPT ;  /* 0x0000001a321a7290 */ /* 0x000fe200087fe41b */
[----:B------:R-:W-:Y:S02]  /*4190*/  MOV R3, UR7 ;  /* 0x0000000700037c02 */ /* 0x000fe40008000f00 */
[----:B------:R-:W-:Y:S02]  /*41a0*/  ISETP.GE.AND P4, PT, R19, R85, PT ;  /* 0x000000551300720c */ /* 0x000fe40003f86270 */
[----:B------:R-:W-:Y:S02]  /*41b0*/  LEA R2, P0, R3, R2, 0x2 ;  /* 0x0000000203027211 */ /* 0x000fe400078010ff */
[----:B0-----:R-:W-:-:S04]  /*41c0*/  MOV R4, UR26 ;  /* 0x0000001a00047c02 */ /* 0x001fc80008000f00 */
[----:B------:R-:W-:Y:S02]  /*41d0*/  LEA.HI.X R3, R3, R25, R4, 0x2, P0 ;  /* 0x0000001903037211 */ /* 0x000fe400000f1404 */
        /* <DEDUP_REMOVED lines=24> */
[----:B------:R1:W-:Y:S02]  /*4360*/  @!P1 STG.E desc[UR18][R2.64+-0x1880], R83 ;  /* 0xffe7805302009986 */ /* 0x0003e4000c101912 */
.L_x_70:
[----:B01----:R-:W2:Y:S01]  /*4370*/  LDL.LU R2, [R1+0x94] ;  /* 0x0000940001027983 */ /* 0x003ea20000300800 */
[----:B------:R-:W0:Y:S01]  /*4380*/  LDC R4, c[0x0][0x21c] ;  /* 0x00008700ff047b82 */ /* 0x000e220000000800 */
[----:B------:R-:W-:Y:S01]  /*4390*/  HFMA2.MMA R32, -RZ, RZ, 0, 0 ;  /* 0x00000000ff207435 */ /* 0x000fe200000001ff */
        /* <DEDUP_REMOVED lines=16> */
[----:B------:R-:W-:-:S02]  /*44a0*/  CS2R R30, SRZ ;  /* 0x00000000001e7805 */ /* 0x000fc4000001ff00 */
[----:B------:R-:W-:Y:S02]  /*44b0*/  CS2R R28, SRZ ;  /* 0x00000000001c7805 */ /* 0x000fe4000001ff00 */
[----:B------:R-:W-:Y:S02]  /*44c0*/  CS2R R26, SRZ ;  /* 0x00000000001a7805 */ /* 0x000fe4000001ff00 */
[----:B------:R-:W-:Y:S02]  /*44d0*/  CS2R R24, SRZ ;  /* 0x0000000000187805 */ /* 0x000fe4000001ff00 */
[----:B------:R-:W-:Y:S02]  /*44e0*/  CS2R R22, SRZ ;  /* 0x0000000000167805 */ /* 0x000fe4000001ff00 */
[----:B------:R-:W-:Y:S01]  /*44f0*/  CS2R R20, SRZ ;  /* 0x0000000000147805 */ /* 0x000fe2000001ff00 */
[----:B------:R-:W-:Y:S01]  /*4500*/  BAR.SYNC.DEFER_BLOCKING 0x0 ;  /* 0x0000000000007b1d */ /* 0x000fe20000010000 */
[----:B0-----:R-:W-:-:S02]  /*4510*/  ISETP.GE.AND P0, PT, R4, 0x1, PT ;  /* 0x000000010400780c */ /* 0x001fc40003f06270 */
[----:B------:R-:W-:Y:S02]  /*4520*/  CS2R R18, SRZ ;  /* 0x0000000000127805 */ /* 0x000fe4000001ff00 */
[----:B------:R-:W-:Y:S01]  /*4530*/  MOV R17, RZ ;  /* 0x000000ff00117202 */ /* 0x000fe20000000f00 */
[----:B--2---:R-:W-:-:S04]  /*4540*/  FFMA.FTZ R2, R140, R0, R2 ;  /* 0x000000008c027223 */ /* 0x004fc80000010002 */
        /* <DEDUP_REMOVED lines=14> */
[----:B------:R-:W-:-:S05]  /*4630*/  FFMA.FTZ R2, R69, R53, R2 ;  /* 0x0000003545027223 */ /* 0x000fca0000010002 */
[----:B------:R0:W-:Y:S01]  /*4640*/  STL [R1+0x94], R2 ;  /* 0x0000940201007387 */ /* 0x0001e20000100800 */
[----:B------:R-:W-:Y:S05]  /*4650*/  @!P0 BRA `(.L_x_73) ;  /* 0x0000002800c08947 */ /* 0x000fea0003800000 */
[----:B------:R-:W-:Y:S01]  /*4660*/  FADD.FTZ R41, R142, UR5 ;  /* 0x000000058e297e21 */ /* 0x000fe20008010000 */
[----:B------:R-:W-:Y:S01]  /*4670*/  FADD.FTZ R40, R141, UR5 ;  /* 0x000000058d287e21 */ /* 0x000fe20008010000 */
[----:B------:R-:W-:Y:S01]  /*4680*/  FADD.FTZ R10, R104, UR5 ;  /* 0x00000005680a7e21 */ /* 0x000fe20008010000 */
[----:B------:R-:W-:Y:S01]  /*4690*/  FADD.FTZ R11, R106, UR5 ;  /* 0x000000056a0b7e21 */ /* 0x000fe20008010000 */
[----:B0-----:R-:W-:Y:S01]  /*46a0*/  FMUL.FTZ R2, R70, R41 ;  /* 0x0000002946027220 */ /* 0x001fe20000410000 */
[----:B------:R-:W-:Y:S01]  /*46b0*/  FMUL.FTZ R42, R69, R40 ;  /* 0x00000028452a7220 */ /* 0x000fe20000410000 */
[----:B------:R-:W-:Y:S01]  /*46c0*/  FMUL.FTZ R41, R81, R10 ;  /* 0x0000000a51297220 */ /* 0x000fe20000410000 */
[----:B------:R-:W-:Y:S01]  /*46d0*/  FMUL.FTZ R40, R80, R11 ;  /* 0x0000000b50287220 */ /* 0x000fe20000410000 */
[----:B------:R-:W-:Y:S01]  /*46e0*/  FADD.FTZ R12, R108, UR5 ;  /* 0x000000056c0c7e21 */ /* 0x000fe20008010000 */
[----:B------:R-:W-:Y:S01]  /*46f0*/  FADD.FTZ R13, R110, UR5 ;  /* 0x000000056e0d7e21 */ /* 0x000fe20008010000 */
[----:B------:R0:W-:Y:S01]  /*4700*/  STL [R1+0x20], R42 ;  /* 0x0000202a01007387 */ /* 0x0001e20000100800 */
[----:B------:R-:W-:Y:S01]  /*4710*/  FADD.FTZ R14, R112, UR5 ;  /* 0x00000005700e7e21 */ /* 0x000fe20008010000 */
[----:B------:R-:W-:Y:S01]  /*4720*/  FADD.FTZ R15, R114, UR5 ;  /* 0x00000005720f7e21 */ /* 0x000fe20008010000 */
[----:B------:R-:W-:Y:S01]  /*4730*/  FADD.FTZ R16, R116, UR5 ;  /* 0x0000000574107e21 */ /* 0x000fe20008010000 */
[----:B------:R1:W-:Y:S01]  /*4740*/  STL [R1+0x3c], R41 ;  /* 0x00003c2901007387 */ /* 0x0003e20000100800 */
[----:B------:R-:W-:Y:S01]  /*4750*/  UIADD3 UR53, UR17, -0x1, URZ ;  /* 0xffffffff11357890 */ /* 0x000fe2000fffe03f */
[----:B------:R-:W-:Y:S01]  /*4760*/  FADD.FTZ R9, R118, UR5 ;  /* 0x0000000576097e21 */ /* 0x000fe20008010000 */
[----:B------:R-:W-:Y:S01]  /*4770*/  FADD.FTZ R8, R160, UR5 ;  /* 0x00000005a0087e21 */ /* 0x000fe20008010000 */
[----:B------:R2:W-:Y:S01]  /*4780*/  STL [R1+0x38], R40 ;  /* 0x0000382801007387 */ /* 0x0005e20000100800 */
[----:B------:R-:W-:Y:S01]  /*4790*/  ULEA.HI UR8, UR53, UR53, URZ, 0x1 ;  /* 0x0000003535087291 */ /* 0x000fe2000f8f083f */
[----:B0-----:R-:W-:Y:S01]  /*47a0*/  FMUL.FTZ R42, R75, R14 ;  /* 0x0000000e4b2a7220 */ /* 0x001fe20000410000 */
[----:B------:R-:W-:Y:S01]  /*47b0*/  FADD.FTZ R7, R158, UR5 ;  /* 0x000000059e077e21 */ /* 0x000fe20008010000 */
[----:B------:R-:W-:Y:S01]  /*47c0*/  FADD.FTZ R83, R157, UR5 ;  /* 0x000000059d537e21 */ /* 0x000fe20008010000 */
[----:B------:R-:W-:Y:S01]  /*47d0*/  FADD.FTZ R5, R156, UR5 ;  /* 0x000000059c057e21 */ /* 0x000fe20008010000 */
[----:B-1----:R-:W-:Y:S01]  /*47e0*/  FMUL.FTZ R41, R79, R12 ;  /* 0x0000000c4f297220 */ /* 0x002fe20000410000 */
[----:B------:R-:W-:Y:S01]  /*47f0*/  FADD.FTZ R43, R144, UR5 ;  /* 0x00000005902b7e21 */ /* 0x000fe20008010000 */
[----:B------:R-:W-:Y:S01]  /*4800*/  FADD.FTZ R3, R143, UR5 ;  /* 0x000000058f037e21 */ /* 0x000fe20008010000 */
[----:B------:R-:W-:Y:S01]  /*4810*/  ULOP3.LUT UR8, UR8, 0xfffffe, URZ, 0xc0, !UPT ;  /* 0x00fffffe08087892 */ /* 0x000fe2000f8ec03f */
[----:B--2---:R-:W-:Y:S01]  /*4820*/  FMUL.FTZ R40, R77, R13 ;  /* 0x0000000d4d287220 */ /* 0x004fe20000410000 */
[----:B------:R0:W-:Y:S01]  /*4830*/  STL [R1+0x34], R41 ;  /* 0x0000342901007387 */ /* 0x0001e20000100800 */
[----:B------:R-:W-:-:S02]  /*4840*/  IMAD.MOV.U32 R32, RZ, RZ, RZ ;  /* 0x000000ffff207224 */ /* 0x000fc400078e00ff */
[----:B------:R-:W-:Y:S01]  /*4850*/  FMUL.FTZ R9, R140, R9 ;  /* 0x000000098c097220 */ /* 0x000fe20000410000 */
[----:B------:R-:W-:Y:S01]  /*4860*/  FMUL.FTZ R8, R139, R8 ;  /* 0x000000088b087220 */ /* 0x000fe20000410000 */
        /* <DEDUP_REMOVED lines=8> */
[----:B------:R-:W-:Y:S01]  /*48f0*/  UMOV UR7, URZ ;  /* 0x0000003f00077c82 */ /* 0x000fe20008000000 */
[----:B------:R-:W-:Y:S01]  /*4900*/  ULDC UR51, c[0x0][0x224] ;  /* 0x0000890000337ab9 */ /* 0x000fe20000000800 */
[----:B-1----:R-:W-:Y:S01]  /*4910*/  FMUL.FTZ R40, R71, R16 ;  /* 0x0000001047287220 */ /* 0x002fe20000410000 */
[----:B------:R2:W-:Y:S01]  /*4920*/  STL [R1+0x28], R41 ;  /* 0x0000282901007387 */ /* 0x0005e20000100800 */
[----:B------:R-:W-:Y:S01]  /*4930*/  ULDC UR52, c[0x0][0x21c] ;  /* 0x0000870000347ab9 */ /* 0x000fe20000000800 */
[----:B------:R-:W-:Y:S01]  /*4940*/  ULDC.64 UR26, c[0x0][0x2e0] ;  /* 0x0000b800001a7ab9 */ /* 0x000fe20000000a00 */
[----:B------:R-:W-:Y:S01]  /*4950*/  ULDC.64 UR28, c[0x0][0x270] ;  /* 0x00009c00001c7ab9 */ /* 0x000fe20000000a00 */
[----:B------:R2:W-:Y:S01]  /*4960*/  STL [R1+0x24], R40 ;  /* 0x0000242801007387 */ /* 0x0005e20000100800 */
[----:B------:R-:W-:Y:S01]  /*4970*/  ULDC.64 UR30, c[0x0][0x268] ;  /* 0x00009a00001e7ab9 */ /* 0x000fe20000000a00 */
[----:B------:R-:W-:Y:S01]  /*4980*/  ULDC.64 UR32, c[0x0][0x2d8] ;  /* 0x0000b60000207ab9 */ /* 0x000fe20000000a00 */
[----:B------:R-:W-:Y:S01]  /*4990*/  ULDC.64 UR34, c[0x0][0x250] ;  /* 0x0000940000227ab9 */ /* 0x000fe20000000a00 */
[----:B------:R-:W-:Y:S01]  /*49a0*/  ULDC.64 UR36, c[0x0][0x248] ;  /* 0x0000920000247ab9 */ /* 0x000fe20000000a00 */
[----:B------:R-:W-:Y:S01]  /*49b0*/  ULDC.64 UR38, c[0x0][0x2d0] ;  /* 0x0000b40000267ab9 */ /* 0x000fe20000000a00 */
[----:B------:R-:W-:Y:S01]  /*49c0*/  UIADD3 UR53, UR53, -UR8, URZ ;  /* 0x8000000835357290 */ /* 0x000fe2000fffe03f */
[----:B------:R-:W-:Y:S01]  /*49d0*/  ULDC.64 UR40, c[0x0][0x238] ;  /* 0x00008e0000287ab9 */ /* 0x000fe20000000a00 */
[----:B------:R-:W-:-:S10]  /*49e0*/  ULDC.64 UR42, c[0x0][0x230] ;  /* 0x00008c00002a7ab9 */ /* 0x000fd40000000a00 */
.L_x_85:
[----:B------:R-:W-:Y:S01]  /*49f0*/  UIMAD UR8, UR48, UR42, URZ ;  /* 0x0000002a300872a4 */ /* 0x000fe2000f8e023f */
[----:B--2---:R-:W2:Y:S01]  /*4a00*/  LDL R42, [R1] ;  /* 0x00000000012a7983 */ /* 0x004ea20000100800 */
[----:B------:R-:W-:Y:S02]  /*4a10*/  UIMAD.WIDE.U32 UR44, UR9, UR42, URZ ;  /* 0x0000002a092c72a5 */ /* 0x000fe4000f8e003f */
[----:B------:R-:W-:Y:S02]  /*4a20*/  UIMAD UR8, UR9, UR43, UR8 ;  /* 0x0000002b090872a4 */ /* 0x000fe4000f8e0208 */
[----:B------:R-:W-:Y:S02]  /*4a30*/  USHF.R.S32.HI UR54, URZ, 0x1f, UR7 ;  /* 0x0000001f3f367899 */ /* 0x000fe40008011407 */
[----:B------:R-:W-:Y:S02]  /*4a40*/  UIADD3 UR45, UR45, UR8, URZ ;  /* 0x000000082d2d7290 */ /* 0x000fe4000fffe03f */
[----:B------:R-:W-:-:S02]  /*4a50*/  UIMAD UR8, UR54, UR40, URZ ;  /* 0x00000028360872a4 */ /* 0x000fc4000f8e023f */
[----:B------:R-:W-:Y:S02]  /*4a60*/  UIMAD.WIDE.U32 UR44, UR7, UR40, UR44 ;  /* 0x00000028072c72a5 */ /* 0x000fe4000f8e002c */
[----:B------:R-:W-:-:S04]  /*4a70*/  UIMAD UR8, UR7, UR41, UR8 ;  /* 0x00000029070872a4 */ /* 0x000fc8000f8e0208 */
[----:B------:R-:W-:Y:S02]  /*4a80*/  UIADD3 UR8, UR45, UR8, URZ ;  /* 0x000000082d087290 */ /* 0x000fe4000fffe03f */
[----:B------:R-:W-:-:S04]  /*4a90*/  ULEA UR45, UP0, UR44, UR38, 0x2 ;  /* 0x000000262c2d7291 */ /* 0x000fc8000f80103f */
[----:B------:R-:W-:Y:S02]  /*4aa0*/  ULEA.HI.X UR44, UR44, UR39, UR8, 0x2, UP0 ;  /* 0x000000272c2c7291 */ /* 0x000fe400080f1408 */
[----:B------:R-:W-:-:S04]  /*4ab0*/  MOV R40, UR45 ;  /* 0x0000002d00287c02 */ /* 0x000fc80008000f00 */
[----:B------:R-:W-:-:S05]  /*4ac0*/  MOV R41, UR44 ;  /* 0x0000002c00297c02 */ /* 0x000fca0008000f00 */
[----:B0-----:R0:W3:Y:S01]  /*4ad0*/  LDG.E R40, desc[UR18][R40.64] ;  /* 0x0000001228287981 */ /* 0x0010e2000c1e1900 */
[----:B------:R-:W-:Y:S02]  /*4ae0*/  UIMAD UR55, UR48, UR36, URZ ;  /* 0x00000024303772a4 */ /* 0x000fe4000f8e023f */
[----:B------:R-:W-:Y:S01]  /*4af0*/  UIMAD UR58, UR48, UR30, URZ ;  /* 0x0000001e303a72a4 */ /* 0x000fe2000f8e023f */
[----:B-1----:R-:W1:Y:S01]  /*4b00*/  S2R R163, SR_TID.X ;  /* 0x0000000000a37919 */ /* 0x002e620000002100 */
[----:B------:R-:W-:Y:S02]  /*4b10*/  UIMAD.WIDE.U32 UR46, UR9, UR36, URZ ;  /* 0x00000024092e72a5 */ /* 0x000fe4000f8e003f */
[----:B------:R-:W-:Y:S02]  /*4b20*/  UIMAD.WIDE.U32 UR44, UR9, UR30, URZ ;  /* 0x0000001e092c72a5 */ /* 0x000fe4000f8e003f */
[----:B------:R-:W-:Y:S01]  /*4b30*/  UIMAD UR56, UR9, UR37, UR55 ;  /* 0x00000025093872a4 */ /* 0x000fe2000f8e0237 */
[----:B0-----:R-:W-:Y:S01]  /*4b40*/  HFMA2.MMA R41, -RZ, RZ, 0, 1.52587890625e-05 ;  /* 0x00000100ff297435 */ /* 0x001fe200000001ff */
[----:B------:R-:W-:-:S02]  /*4b50*/  UIMAD UR58, UR9, UR31, UR58 ;  /* 0x0000001f093a72a4 */ /* 0x000fc4000f8e023a */
[----:B------:R-:W-:Y:S02]  /*4b60*/  UIMAD UR57, UR54, UR34, URZ ;  /* 0x00000022363972a4 */ /* 0x000fe4000f8e023f */
[----:B------:R-:W-:Y:S02]  /*4b70*/  UIMAD UR55, UR54, UR28, URZ ;  /* 0x0000001c363772a4 */ /* 0x000fe4000f8e023f */
[----:B------:R-:W-:Y:S02]  /*4b80*/  UIADD3 UR47, UR47, UR56, URZ ;  /* 0x000000382f2f7290 */ /* 0x000fe4000fffe03f */
[----:B------:R-:W-:Y:S02]  /*4b90*/  UIADD3 UR45, UR45, UR58, URZ ;  /* 0x0000003a2d2d7290 */ /* 0x000fe4000fffe03f */
[----:B------:R-:W-:Y:S02]  /*4ba0*/  UIMAD UR54, UR7, UR35, UR57 ;  /* 0x00000023073672a4 */ /* 0x000fe4000f8e0239 */
[----:B------:R-:W-:-:S02]  /*4bb0*/  UIMAD UR55, UR7, UR29, UR55 ;  /* 0x0000001d073772a4 */ /* 0x000fc4000f8e0237 */
[----:B------:R-:W-:Y:S02]  /*4bc0*/  UIMAD.WIDE.U32 UR46, UR7, UR34, UR46 ;  /* 0x00000022072e72a5 */ /* 0x000fe4000f8e002e */
[----:B------:R-:W-:Y:S02]  /*4bd0*/  UIMAD.WIDE.U32 UR44, UR7, UR28, UR44 ;  /* 0x0000001c072c72a5 */ /* 0x000fe4000f8e002c */
[----:B------:R-:W-:Y:S02]  /*4be0*/  UIADD3 UR54, UR47, UR54, URZ ;  /* 0x000000362f367290 */ /* 0x000fe4000fffe03f */
[----:B------:R-:W-:Y:S02]  /*4bf0*/  UIADD3 UR55, UR45, UR55, URZ ;  /* 0x000000372d377290 */ /* 0x000fe4000fffe03f */
[----:B------:R-:W-:Y:S02]  /*4c00*/  ULEA UR47, UP0, UR46, UR32, 0x2 ;  /* 0x000000202e2f7291 */ /* 0x000fe4000f80103f */
[----:B------:R-:W-:Y:S01]  /*4c10*/  ULEA UR45, UP1, UR44, UR26, 0x2 ;  /* 0x0000001a2c2d7291 */ /* 0x000fe2000f82103f */
[C---:B-1----:R-:W-:Y:S01]  /*4c20*/  ISETP.NE.AND P1, PT, R163.reuse, RZ, PT ;  /* 0x000000ffa300720c */ /* 0x042fe20003f25270 */
[----:B------:R-:W-:Y:S01]  /*4c30*/  ULEA.HI.X UR46, UR46, UR33, UR54, 0x2, UP0 ;  /* 0x000000212e2e7291 */ /* 0x000fe200080f1436 */
[C---:B------:R-:W-:Y:S01]  /*4c40*/  IADD3 R83, R163.reuse, 0x200, RZ ;  /* 0x00000200a3537810 */ /* 0x040fe20007ffe0ff */
[----:B------:R-:W-:Y:S01]  /*4c50*/  ULEA.HI.X UR44, UR44, UR27, UR55, 0x2, UP1 ;  /* 0x0000001b2c2c7291 */ /* 0x000fe200088f1437 */
[----:B------:R-:W-:-:S05]  /*4c60*/  ISETP.NE.AND P0, PT, R163, 0x7f, PT ;  /* 0x0000007fa300780c */ /* 0x000fca0003f05270 */
[----:B------:R-:W-:-:S08]  /*4c70*/  MOV R43, UR44 ;  /* 0x0000002c002b7c02 */ /* 0x000fd00008000f00 */
[----:B------:R-:W-:Y:S01]  /*4c80*/  @P0 LEA R120, R163, R68, 0x2 ;  /* 0x00000044a3780211 */ /* 0x000fe200078e10ff */
[----:B------:R-:W-:Y:S01]  /*4c90*/  BSSY B0, `(.L_x_74) ;  /* 0x000001e000007945 */ /* 0x000fe20003800000 */
[----:B--2---:R-:W-:Y:S01]  /*4ca0*/  FADD.FTZ R121, R42, UR5 ;  /* 0x000000052a797e21 */ /* 0x004fe20008010000 */
[----:B------:R-:W-:Y:S02]  /*4cb0*/  MOV R42, UR45 ;  /* 0x0000002d002a7c02 */ /* 0x000fe40008000f00 */
[----:B---3--:R-:W-:Y:S02]  /*4cc0*/  R2UR UR8, R40 ;  /* 0x00000000280872ca */ /* 0x008fe400000e0000 */
[----:B------:R-:W-:-:S05]  /*4cd0*/  MOV R40, UR53 ;  /* 0x0000003500287c02 */ /* 0x000fca0008000f00 */
[----:B------:R-:W-:Y:S01]  /*4ce0*/  @!P1 IMAD R83, R40, R41, UR7 ;  /* 0x0000000728539e24 */ /* 0x000fe2000f8e0229 */
[----:B------:R-:W-:Y:S02]  /*4cf0*/  MOV R40, UR47 ;  /* 0x0000002f00287c02 */ /* 0x000fe40008000f00 */
[----:B------:R-:W-:Y:S02]  /*4d00*/  MOV R41, UR46 ;  /* 0x0000002e00297c02 */ /* 0x000fe40008000f00 */
[----:B------:R-:W-:Y:S02]  /*4d10*/  LEA R84, R83, R68, 0x2 ;  /* 0x0000004453547211 */ /* 0x000fe400078e10ff */
[----:B------:R-:W-:Y:S01]  /*4d20*/  MOV R82, UR8 ;  /* 0x0000000800527c02 */ /* 0x000fe20008000f00 */
[----:B------:R0:W5:Y:S04]  /*4d30*/  LDG.E R137, desc[UR18][R40.64] ;  /* 0x0000001228897981 */ /* 0x000168000c1e1900 */
[----:B------:R-:W-:Y:S01]  /*4d40*/  FMUL.FTZ R82, R82, 1.4426950216293334961 ;  /* 0x3fb8aa3b52527820 */ /* 0x000fe20000410000 */
[----:B------:R0:W5:Y:S03]  /*4d50*/  LDG.E R83, desc[UR18][R42.64] ;  /* 0x000000122a537981 */ /* 0x000166000c1e1900 */
[----:B------:R-:W-:-:S06]  /*4d60*/  FMUL.FTZ R145, R121, R82 ;  /* 0x0000005279917220 */ /* 0x000fcc0000410000 */
[----:B------:R-:W1:Y:S02]  /*4d70*/  MUFU.EX2 R145, R145 ;  /* 0x0000009100917308 */ /* 0x000e640000000800 */
[----:B-1----:R0:W-:Y:S01]  /*4d80*/  STS [R84+0x2b60], R145 ;  /* 0x002b609154007388 */ /* 0x0021e20000000800 */
[----:B------:R-:W-:Y:S06]  /*4d90*/  BAR.SYNC.DEFER_BLOCKING 0x0 ;  /* 0x0000000000007b1d */ /* 0x000fec0000010000 */
[----:B------:R-:W1:Y:S01]  /*4da0*/  @P0 LDS R120, [R120+0x3364] ;  /* 0x0033640078780984 */ /* 0x000e620000000800 */
[----:B------:R-:W-:Y:S05]  /*4db0*/  @P0 BRA `(.L_x_75) ;  /* 0x00000000002c0947 */ /* 0x000fea0003800000 */
[----:B0-----:R-:W0:Y:S01]  /*4dc0*/  LDC R40, c[0x0][0x224] ;  /* 0x00008900ff287b82 */ /* 0x001e220000000800 */
[----:B-1----:R-:W-:Y:S02]  /*4dd0*/  MOV R120, 0x3f800000 ;  /* 0x3f80000000787802 */ /* 0x002fe40000000f00 */
[----:B0-----:R-:W-:-:S13]  /*4de0*/  ISETP.NE.AND P0, PT, R40, UR17, PT ;  /* 0x0000001128007c0c */ /* 0x001fda000bf05270 */
[----:B------:R-:W-:Y:S05]  /*4df0*/  @!P0 BRA `(.L_x_75) ;  /* 0x00000000001c8947 */ /* 0x000fea0003800000 */
[----:B------:R-:W-:-:S04]  /*4e00*/  IADD3 R41, R40, -UR6, RZ ;  /* 0x8000000628297c10 */ /* 0x000fc8000fffe0ff */
[----:B------:R-:W-:-:S04]  /*4e10*/  LEA.HI R40, R41, R41, RZ, 0x1 ;  /* 0x0000002929287211 */ /* 0x000fc800078f08ff */
[----:B------:R-:W-:-:S04]  /*4e20*/  LOP3.LUT R40, R40, 0xfffffe, RZ, 0xc0, !PT ;  /* 0x00fffffe28287812 */ /* 0x000fc800078ec0ff */
[----:B------:R-:W-:-:S04]  /*4e30*/  IADD3 R40, -R40, R41, RZ ;  /* 0x0000002928287210 */ /* 0x000fc80007ffe1ff */
[----:B------:R-:W-:-:S04]  /*4e40*/  LEA R41, R40, UR7, 0x8 ;  /* 0x0000000728297c11 */ /* 0x000fc8000f8e40ff */
[----:B------:R-:W-:-:S05]  /*4e50*/  LEA R41, R41, R68, 0x2 ;  /* 0x0000004429297211 */ /* 0x000fca00078e10ff */
[----:B------:R2:W3:Y:S02]  /*4e60*/  LDS R120, [R41+0x2b60] ;  /* 0x002b600029787984 */ /* 0x0004e40000000800 */
.L_x_75:
[----:B------:R-:W-:Y:S05]  /*4e70*/  BSYNC B0 ;  /* 0x0000000000007941 */ /* 0x000fea0003800000 */
.L_x_74:
[----:B------:R-:W4:Y:S04]  /*4e80*/  LDL R85, [R1+0x10] ;  /* 0x0000100001557983 */ /* 0x000f280000100800 */
[----:B0-----:R-:W3:Y:S04]  /*4e90*/  LDL R84, [R1+0x1c] ;  /* 0x00001c0001547983 */ /* 0x001ee80000100800 */
[----:B------:R-:W3:Y:S04]  /*4ea0*/  LDL R86, [R1+0x14] ;  /* 0x0000140001567983 */ /* 0x000ee80000100800 */
[----:B------:R-:W3:Y:S04]  /*4eb0*/  LDL R89, [R1+0x18] ;  /* 0x0000180001597983 */ /* 0x000ee80000100800 */
[----:B------:R-:W3:Y:S01]  /*4ec0*/  LDL R87, [R1+0xc] ;  /* 0x00000c0001577983 */ /* 0x000ee20000100800 */
[----:B------:R-:W-:Y:S01]  /*4ed0*/  UISETP.GE.AND UP0, UPT, UR17, 0x2, UPT ;  /* 0x000000021100788c */ /* 0x000fe2000bf06270 */
[----:B------:R-:W-:-:S02]  /*4ee0*/  LOP3.LUT R161, R163, 0x1f, RZ, 0xc0, !PT ;  /* 0x0000001fa3a17812 */ /* 0x000fc400078ec0ff */
[----:B------:R-:W-:Y:S01]  /*4ef0*/  MOV R40, UR17 ;  /* 0x0000001100287c02 */ /* 0x000fe20008000f00 */
[----:B------:R-:W3:Y:S02]  /*4f00*/  LDL R91, [R1+0x30] ;  /* 0x00003000015b7983 */ /* 0x000ee40000100800 */
[----:B------:R-:W-:Y:S02]  /*4f10*/  PLOP3.LUT P0, PT, PT, PT, UP0, 0x80, 0x0 ;  /* 0x000000000000781c */ /* 0x000fe40003f0f008 */
[----:B------:R-:W-:Y:S01]  /*4f20*/  MOV R43, 0x8 ;  /* 0x00000008002b7802 */ /* 0x000fe20000000f00 */
[----:B------:R-:W3:Y:S01]  /*4f30*/  LDL R90, [R1+0x2c] ;  /* 0x00002c00015a7983 */ /* 0x000ee20000100800 */
[----:B------:R-:W-:-:S13]  /*4f40*/  ISETP.NE.OR P0, PT, R161, RZ, !P0 ;  /* 0x000000ffa100720c */ /* 0x000fda0004705670 */
[----:B--2---:R-:W0:Y:S01]  /*4f50*/  @!P0 LDC R41, c[0x0][0x21c] ;  /* 0x00008700ff298b82 */ /* 0x004e220000000800 */
[----:B------:R-:W-:-:S05]  /*4f60*/  @!P0 IADD3 R40, R40, -0x2, RZ ;  /* 0xfffffffe28288810 */ /* 0x000fca0007ffe0ff */
[----:B0-----:R-:W-:Y:S01]  /*4f70*/  @!P0 IMAD R42, R40, R41, UR7 ;  /* 0x00000007282a8e24 */ /* 0x001fe2000f8e0229 */
[----:B------:R-:W-:Y:S01]  /*4f80*/  HFMA2.MMA R41, -RZ, RZ, 0, 0 ;  /* 0x00000000ff297435 */ /* 0x000fe200000001ff */
[----:B----4-:R-:W-:Y:S02]  /*4f90*/  FADD.FTZ R108, R85, UR5 ;  /* 0x00000005556c7e21 */ /* 0x010fe40008010000 */
[----:B------:R-:W2:Y:S01]  /*4fa0*/  LDL R85, [R1+0x4] ;  /* 0x0000040001557983 */ /* 0x000ea20000100800 */
[----:B------:R-:W-:Y:S01]  /*4fb0*/  MOV R40, 0x3f800000 ;  /* 0x3f80000000287802 */ /* 0x000fe20000000f00 */
[----:B------:R-:W-:-:S04]  /*4fc0*/  @!P0 IMAD.WIDE R42, R42, R43, UR20 ;  /* 0x000000142a2a8e25 */ /* 0x000fc8000f8e022b */
[----:B---3--:R-:W-:Y:S02]  /*4fd0*/  FADD.FTZ R119, R84, UR5 ;  /* 0x0000000554777e21 */ /* 0x008fe40008010000 */
[----:B------:R-:W3:Y:S04]  /*4fe0*/  LDL R84, [R1+0x8] ;  /* 0x0000080001547983 */ /* 0x000ee80000100800 */
[----:B------:R0:W5:Y:S01]  /*4ff0*/  @!P0 LDG.E.64 R40, desc[UR18][R42.64] ;  /* 0x000000122a288981 */ /* 0x000162000c1e1b00 */
[----:B------:R-:W-:-:S03]  /*5000*/  FADD.FTZ R112, R86, UR5 ;  /* 0x0000000556707e21 */ /* 0x000fc60008010000 */
[----:B------:R-:W4:Y:S04]  /*5010*/  LDL R86, [R1+0x38] ;  /* 0x0000380001567983 */ /* 0x000f280000100800 */
[----:B------:R-:W0:Y:S04]  /*5020*/  LDL R42, [R1+0x3c] ;  /* 0x00003c00012a7983 */ /* 0x000e280000100800 */
[----:B------:R-:W4:Y:S01]  /*5030*/  LDL R43, [R1+0x34] ;  /* 0x00003400012b7983 */ /* 0x000f220000100800 */
[----:B------:R-:W-:-:S03]  /*5040*/  FADD.FTZ R116, R89, UR5 ;  /* 0x0000000559747e21 */ /* 0x000fc60008010000 */
[----:B------:R-:W4:Y:S01]  /*5050*/  LDL R89, [R1+0x28] ;  /* 0x0000280001597983 */ /* 0x000f220000100800 */
[----:B------:R-:W-:-:S03]  /*5060*/  FADD.FTZ R104, R87, UR5 ;  /* 0x0000000557687e21 */ /* 0x000fc60008010000 */
[----:B------:R-:W4:Y:S01]  /*5070*/  LDL R87, [R1+0x24] ;  /* 0x0000240001577983 */ /* 0x000f220000100800 */
[----:B------:R-:W-:Y:S01]  /*5080*/  FMUL.FTZ R117, R82, R119 ;  /* 0x0000007752757220 */ /* 0x000fe20000410000 */
[----:B------:R-:W-:-:S04]  /*5090*/  FADD.FTZ R118, R160, UR5 ;  /* 0x00000005a0767e21 */ /* 0x000fc80008010000 */
[----:B------:R-:W-:Y:S01]  /*50a0*/  FMUL.FTZ R115, R118, R82 ;  /* 0x0000005276737220 */ /* 0x000fe20000410000 */
[----:B------:R-:W1:Y:S01]  /*50b0*/  MUFU.EX2 R117, R117 ;  /* 0x0000007500757308 */ /* 0x000e620000000800 */
[----:B------:R-:W-:Y:S01]  /*50c0*/  FMUL.FTZ R113, R82, R116 ;  /* 0x0000007452717220 */ /* 0x000fe20000410000 */
[----:B------:R-:W-:-:S04]  /*50d0*/  FADD.FTZ R114, R158, UR5 ;  /* 0x000000059e727e21 */ /* 0x000fc80008010000 */
[----:B------:R-:W-:Y:S02]  /*50e0*/  FMUL.FTZ R111, R114, R82 ;  /* 0x00000052726f7220 */ /* 0x000fe40000410000 */
[----:B------:R-:W1:Y:S01]  /*50f0*/  MUFU.EX2 R115, R115 ;  /* 0x0000007300737308 */ /* 0x000e620000000800 */
[----:B------:R-:W-:Y:S01]  /*5100*/  FMUL.FTZ R109, R82, R112 ;  /* 0x00000070526d7220 */ /* 0x000fe20000410000 */
[----:B------:R-:W-:-:S06]  /*5110*/  FADD.FTZ R110, R157, UR5 ;  /* 0x000000059d6e7e21 */ /* 0x000fcc0008010000 */
[----:B------:R-:W0:Y:S01]  /*5120*/  MUFU.EX2 R113, R113 ;  /* 0x0000007100717308 */ /* 0x000e220000000800 */
[----:B------:R-:W-:Y:S01]  /*5130*/  FMUL.FTZ R107, R110, R82 ;  /* 0x000000526e6b7220 */ /* 0x000fe20000410000 */
[----:B--2---:R-:W-:Y:S02]  /*5140*/  FADD.FTZ R96, R85, UR5 ;  /* 0x0000000555607e21 */ /* 0x004fe40008010000 */
[----:B------:R-:W2:Y:S04]  /*5150*/  LDL R85, [R1+0x20] ;  /* 0x0000200001557983 */ /* 0x000ea80000100800 */
[----:B------:R-:W4:Y:S01]  /*5160*/  MUFU.EX2 R111, R111 ;  /* 0x0000006f006f7308 */ /* 0x000f220000000800 */
[----:B---3--:R-:W-:Y:S01]  /*5170*/  FADD.FTZ R100, R84, UR5 ;  /* 0x0000000554647e21 */ /* 0x008fe20008010000 */
[----:B-1----:R-:W-:Y:S01]  /*5180*/  FMUL.FTZ R84, R145, R117 ;  /* 0x0000007591547220 */ /* 0x002fe20000410000 */
[----:B------:R-:W-:Y:S01]  /*5190*/  FMUL.FTZ R105, R82, R108 ;  /* 0x0000006c52697220 */ /* 0x000fe20000410000 */
[----:B------:R-:W-:-:S04]  /*51a0*/  FADD.FTZ R106, R156, UR5 ;  /* 0x000000059c6a7e21 */ /* 0x000fc80008010000 */
[----:B------:R-:W1:Y:S01]  /*51b0*/  MUFU.EX2 R109, R109 ;  /* 0x0000006d006d7308 */ /* 0x000e620000000800 */
[----:B------:R-:W-:Y:S01]  /*51c0*/  FMUL.FTZ R84, R115, R84 ;  /* 0x0000005473547220 */ /* 0x000fe20000410000 */
[----:B------:R-:W-:Y:S01]  /*51d0*/  FMUL.FTZ R103, R106, R82 ;  /* 0x000000526a677220 */ /* 0x000fe20000410000 */
[----:B0-----:R-:W-:-:S05]  /*51e0*/  FFMA.FTZ R42, R9, R117, R42 ;  /* 0x00000075092a7223 */ /* 0x001fca000001002a */
[----:B------:R-:W0:Y:S01]  /*51f0*/  MUFU.EX2 R107, R107 ;  /* 0x0000006b006b7308 */ /* 0x000e220000000800 */
[----:B------:R-:W-:Y:S01]  /*5200*/  FFMA.FTZ R42, R115, R42, R8 ;  /* 0x0000002a732a7223 */ /* 0x000fe20000010008 */
[C---:B------:R-:W-:Y:S01]  /*5210*/  FMUL.FTZ R84, R113.reuse, R84 ;  /* 0x0000005471547220 */ /* 0x040fe20000410000 */
[----:B------:R-:W-:Y:S01]  /*5220*/  FMUL.FTZ R101, R82, R104 ;  /* 0x0000006852657220 */ /* 0x000fe20000410000 */
[----:B------:R-:W-:Y:S01]  /*5230*/  FADD.FTZ R102, R144, UR5 ;  /* 0x0000000590667e21 */ /* 0x000fe20008010000 */
[----:B----4-:R-:W-:-:S03]  /*5240*/  FFMA.FTZ R86, R113, R42, R86 ;  /* 0x0000002a71567223 */ /* 0x010fc60000010056 */
[----:B------:R-:W3:Y:S01]  /*5250*/  MUFU.EX2 R105, R105 ;  /* 0x0000006900697308 */ /* 0x000ee20000000800 */
[C---:B------:R-:W-:Y:S01]  /*5260*/  FMUL.FTZ R42, R111.reuse, R84 ;  /* 0x000000546f2a7220 */ /* 0x040fe20000410000 */
[----:B------:R-:W-:Y:S01]  /*5270*/  FMUL.FTZ R99, R102, R82 ;  /* 0x0000005266637220 */ /* 0x000fe20000410000 */
[----:B------:R-:W-:-:S05]  /*5280*/  FFMA.FTZ R84, R111, R86, R7 ;  /* 0x000000566f547223 */ /* 0x000fca0000010007 */
[----:B------:R-:W4:Y:S01]  /*5290*/  MUFU.EX2 R103, R103 ;  /* 0x0000006700677308 */ /* 0x000f220000000800 */
[C---:B-1----:R-:W-:Y:S01]  /*52a0*/  FMUL.FTZ R42, R109.reuse, R42 ;  /* 0x0000002a6d2a7220 */ /* 0x042fe20000410000 */
[----:B------:R-:W-:Y:S01]  /*52b0*/  FFMA.FTZ R43, R109, R84, R43 ;  /* 0x000000546d2b7223 */ /* 0x000fe2000001002b */
[----:B------:R-:W-:Y:S01]  /*52c0*/  FMUL.FTZ R97, R82, R100 ;  /* 0x0000006452617220 */ /* 0x000fe20000410000 */
[----:B------:R-:W-:-:S04]  /*52d0*/  FADD.FTZ R98, R143, UR5 ;  /* 0x000000058f627e21 */ /* 0x000fc80008010000 */
[----:B------:R-:W1:Y:S01]  /*52e0*/  MUFU.EX2 R101, R101 ;  /* 0x0000006500657308 */ /* 0x000e620000000800 */
[C---:B0-----:R-:W-:Y:S01]  /*52f0*/  FMUL.FTZ R42, R107.reuse, R42 ;  /* 0x0000002a6b2a7220 */ /* 0x041fe20000410000 */
[----:B------:R-:W-:Y:S01]  /*5300*/  FFMA.FTZ R43, R107, R43, R6 ;  /* 0x0000002b6b2b7223 */ /* 0x000fe20000010006 */
[----:B------:R-:W-:-:S05]  /*5310*/  FMUL.FTZ R95, R98, R82 ;  /* 0x00000052625f7220 */ /* 0x000fca0000410000 */
[----:B------:R-:W0:Y:S01]  /*5320*/  MUFU.EX2 R99, R99 ;  /* 0x0000006300637308 */ /* 0x000e220000000800 */
[C---:B---3--:R-:W-:Y:S01]  /*5330*/  FMUL.FTZ R42, R105.reuse, R42 ;  /* 0x0000002a692a7220 */ /* 0x048fe20000410000 */
[----:B------:R-:W-:Y:S01]  /*5340*/  FFMA.FTZ R43, R105, R43, R91 ;  /* 0x0000002b692b7223 */ /* 0x000fe2000001005b */
[----:B------:R-:W-:Y:S01]  /*5350*/  FMUL.FTZ R93, R82, R96 ;  /* 0x00000060525d7220 */ /* 0x000fe20000410000 */
[----:B------:R-:W-:-:S04]  /*5360*/  FADD.FTZ R94, R142, UR5 ;  /* 0x000000058e5e7e21 */ /* 0x000fc80008010000 */
[----:B------:R-:W3:Y:S01]  /*5370*/  MUFU.EX2 R97, R97 ;  /* 0x0000006100617308 */ /* 0x000ee20000000800 */
[C---:B----4-:R-:W-:Y:S01]  /*5380*/  FMUL.FTZ R42, R103.reuse, R42 ;  /* 0x0000002a672a7220 */ /* 0x050fe20000410000 */
[----:B------:R-:W-:Y:S01]  /*5390*/  FFMA.FTZ R43, R103, R43, R5 ;  /* 0x0000002b672b7223 */ /* 0x000fe20000010005 */
[----:B------:R-:W-:Y:S01]  /*53a0*/  FMUL.FTZ R91, R94, R82 ;  /* 0x000000525e5b7220 */ /* 0x000fe20000410000 */
[----:B------:R-:W-:-:S04]  /*53b0*/  FADD.FTZ R92, R141, UR5 ;  /* 0x000000058d5c7e21 */ /* 0x000fc80008010000 */
[----:B------:R-:W4:Y:S01]  /*53c0*/  MUFU.EX2 R95, R95 ;  /* 0x0000005f005f7308 */ /* 0x000f220000000800 */
[C---:B-1----:R-:W-:Y:S01]  /*53d0*/  FMUL.FTZ R42, R101.reuse, R42 ;  /* 0x0000002a652a7220 */ /* 0x042fe20000410000 */
[----:B------:R-:W-:Y:S01]  /*53e0*/  FFMA.FTZ R43, R101, R43, R90 ;  /* 0x0000002b652b7223 */ /* 0x000fe2000001005a */
[----:B------:R-:W-:-:S05]  /*53f0*/  FMUL.FTZ R90, R92, R82 ;  /* 0x000000525c5a7220 */ /* 0x000fca0000410000 */
[----:B------:R-:W1:Y:S01]  /*5400*/  MUFU.EX2 R93, R93 ;  /* 0x0000005d005d7308 */ /* 0x000e620000000800 */
[C---:B0-----:R-:W-:Y:S01]  /*5410*/  FMUL.FTZ R42, R99.reuse, R42 ;  /* 0x0000002a632a7220 */ /* 0x041fe20000410000 */
[----:B------:R-:W-:-:S06]  /*5420*/  FFMA.FTZ R43, R99, R43, R4 ;  /* 0x0000002b632b7223 */ /* 0x000fcc0000010004 */
[----:B------:R-:W0:Y:S01]  /*5430*/  MUFU.EX2 R91, R91 ;  /* 0x0000005b005b7308 */ /* 0x000e220000000800 */
[C---:B---3--:R-:W-:Y:S01]  /*5440*/  FMUL.FTZ R42, R97.reuse, R42 ;  /* 0x0000002a612a7220 */ /* 0x048fe20000410000 */
[----:B------:R-:W-:-:S06]  /*5450*/  FFMA.FTZ R43, R97, R43, R89 ;  /* 0x0000002b612b7223 */ /* 0x000fcc0000010059 */
[----:B------:R-:W3:Y:S01]  /*5460*/  MUFU.EX2 R90, R90 ;  /* 0x0000005a005a7308 */ /* 0x000ee20000000800 */
[C---:B----4-:R-:W-:Y:S01]  /*5470*/  FMUL.FTZ R42, R95.reuse, R42 ;  /* 0x0000002a5f2a7220 */ /* 0x050fe20000410000 */
[----:B------:R-:W-:Y:S01]  /*5480*/  FFMA.FTZ R43, R95, R43, R3 ;  /* 0x0000002b5f2b7223 */ /* 0x000fe20000010003 */
[----:B------:R-:W-:Y:S02]  /*5490*/  ISETP.GT.U32.AND P2, PT, R163, 0x1f, PT ;  /* 0x0000001fa300780c */ /* 0x000fe40003f44070 */
[C---:B-1----:R-:W-:Y:S01]  /*54a0*/  FMUL.FTZ R42, R93.reuse, R42 ;  /* 0x0000002a5d2a7220 */ /* 0x042fe20000410000 */
[----:B------:R-:W-:Y:S01]  /*54b0*/  FFMA.FTZ R43, R93, R43, R87 ;  /* 0x0000002b5d2b7223 */ /* 0x000fe20000010057 */
[----:B------:R-:W-:Y:S02]  /*54c0*/  LEA.HI R89, R163, R163, RZ, 0x1e ;  /* 0x000000a3a3597211 */ /* 0x000fe400078ff0ff */
[C---:B0-----:R-:W-:Y:S01]  /*54d0*/  FMUL.FTZ R42, R91.reuse, R42 ;  /* 0x0000002a5b2a7220 */ /* 0x041fe20000410000 */
[----:B------:R-:W-:Y:S01]  /*54e0*/  FFMA.FTZ R43, R91, R43, R2 ;  /* 0x0000002b5b2b7223 */ /* 0x000fe20000010002 */
[----:B------:R-:W-:Y:S01]  /*54f0*/  LEA R89, R89, R68, 0x3 ;  /* 0x0000004459597211 */ /* 0x000fe200078e18ff */
[----:B-----5:R-:W-:Y:S01]  /*5500*/  FMUL.FTZ R137, R137, R83 ;  /* 0x0000005389897220 */ /* 0x020fe20000410000 */
[----:B---3--:R-:W-:-:S03]  /*5510*/  FMUL.FTZ R42, R90, R42 ;  /* 0x0000002a5a2a7220 */ /* 0x008fc60000410000 */
        /* <DEDUP_REMOVED lines=16> */
[----:B--2---:R-:W-:-:S05]  /*5620*/  FFMA.FTZ R43, R90, R43, R85 ;  /* 0x0000002b5a2b7223 */ /* 0x004fca0000010055 */
[----:B------:R0:W-:Y:S01]  /*5630*/  STS.64 [R89+0x2150], R42 ;  /* 0x0021502a59007388 */ /* 0x0001e20000000a00 */
[----:B------:R-:W-:Y:S06]  /*5640*/  BAR.SYNC.DEFER_BLOCKING 0x0 ;  /* 0x0000000000007b1d */ /* 0x000fec0000010000 */
[----:B------:R-:W-:Y:S05]  /*5650*/  @P2 BRA `(.L_x_76) ;  /* 0x0000000000f42947 */ /* 0x000fea0003800000 */
[----:B------:R-:W-:Y:S01]  /*5660*/  IMAD R148, R163, 0x28, R68 ;  /* 0x00000028a3947824 */ /* 0x000fe200078e0244 */
[----:B------:R-:W1:Y:S01]  /*5670*/  S2R R153, SR_LANEID ;  /* 0x0000000000997919 */ /* 0x000e620000000000 */
[----:B------:R-:W-:-:S03]  /*5680*/  UMOV UR44, 0xffffffff ;  /* 0xffffffff002c7882 */ /* 0x000fc60000000000 */
[----:B0-----:R-:W-:Y:S04]  /*5690*/  LDS.64 R42, [R148+0x2150] ;  /* 0x00215000942a7984 */ /* 0x001fe80000000a00 */
[----:B------:R-:W0:Y:S04]  /*56a0*/  LDS.64 R82, [R148+0x2158] ;  /* 0x0021580094527984 */ /* 0x000e280000000a00 */
[----:B------:R-:W2:Y:S04]  /*56b0*/  LDS.64 R84, [R148+0x2160] ;  /* 0x0021600094547984 */ /* 0x000ea80000000a00 */
[----:B------:R-:W3:Y:S01]  /*56c0*/  LDS.64 R86, [R148+0x2168] ;  /* 0x0021680094567984 */ /* 0x000ee20000000a00 */
[----:B0-----:R-:W-:-:S04]  /*56d0*/  FFMA.FTZ R146, R43, R82, R83 ;  /* 0x000000522b927223 */ /* 0x001fc80000010053 */
[----:B--2---:R-:W-:-:S04]  /*56e0*/  FFMA.FTZ R146, R84, R146, R85 ;  /* 0x0000009254927223 */ /* 0x004fc80000010055 */
[----:B---3--:R-:W-:Y:S01]  /*56f0*/  FFMA.FTZ R150, R86, R146, R87 ;  /* 0x0000009256967223 */ /* 0x008fe20000010057 */
[----:B------:R-:W-:-:S04]  /*5700*/  FMUL.FTZ R87, R42, R82 ;  /* 0x000000522a577220 */ /* 0x000fc80000410000 */
[----:B------:R-:W-:-:S04]  /*5710*/  FMUL.FTZ R87, R84, R87 ;  /* 0x0000005754577220 */ /* 0x000fc80000410000 */
[----:B------:R-:W-:Y:S01]  /*5720*/  FMUL.FTZ R149, R86, R87 ;  /* 0x0000005756957220 */ /* 0x000fe20000410000 */
[----:B-1----:R-:W-:Y:S06]  /*5730*/  BRA.DIV UR44, `(.L_x_77) ;  /* 0x0000003a2ce07947 */ /* 0x002fec000b800000 */
[----:B------:R-:W0:Y:S01]  /*5740*/  SHFL.UP PT, R86, R150, 0x1, RZ ;  /* 0x0420000096567989 */ /* 0x000e2200000e00ff */
[----:B------:R-:W-:-:S03]  /*5750*/  ISETP.GE.AND P0, PT, R153, 0x1, PT ;  /* 0x000000019900780c */ /* 0x000fc60003f06270 */
[----:B------:R-:W1:Y:S10]  /*5760*/  SHFL.UP PT, R147, R149, 0x1, RZ ;  /* 0x0420000095937989 */ /* 0x000e7400000e00ff */
[C---:B0-----:R-:W-:Y:S01]  /*5770*/  @P0 FFMA.FTZ R150, R149.reuse, R86, R150 ;  /* 0x0000005695960223 */ /* 0x041fe20000010096 */
[----:B-1----:R-:W-:-:S04]  /*5780*/  @P0 FMUL.FTZ R149, R149, R147 ;  /* 0x0000009395950220 */ /* 0x002fc80000410000 */
        /* <DEDUP_REMOVED lines=15> */
[----:B------:R0:W1:Y:S04]  /*5880*/  SHFL.UP PT, R86, R150, 0x10, RZ ;  /* 0x0600000096567989 */ /* 0x00006800000e00ff */
[----:B------:R0:W2:Y:S02]  /*5890*/  SHFL.UP PT, R147, R149, 0x10, RZ ;  /* 0x0600000095937989 */ /* 0x0000a400000e00ff */
.L_x_108:
[----:B------:R-:W-:Y:S01]  /*58a0*/  ISETP.GE.AND P0, PT, R153, 0x10, PT ;  /* 0x000000109900780c */ /* 0x000fe20003f06270 */
[----:B------:R-:W-:-:S12]  /*58b0*/  UMOV UR44, 0xffffffff ;  /* 0xffffffff002c7882 */ /* 0x000fd80000000000 */
[C---:B01----:R-:W-:Y:S01]  /*58c0*/  @P0 FFMA.FTZ R150, R149.reuse, R86, R150 ;  /* 0x0000005695960223 */ /* 0x043fe20000010096 */
[----:B--2---:R-:W-:Y:S01]  /*58d0*/  @P0 FMUL.FTZ R149, R149, R147 ;  /* 0x0000009395950220 */ /* 0x004fe20000410000 */
[----:B------:R-:W-:Y:S06]  /*58e0*/  BRA.DIV UR44, `(.L_x_78) ;  /* 0x0000003e2c9c7947 */ /* 0x000fec000b800000 */
.L_x_111:
[----:B------:R-:W-:-:S03]  /*58f0*/  UMOV UR44, 0xffffffff ;  /* 0xffffffff002c7882 */ /* 0x000fc60000000000 */
[----:B------:R-:W-:Y:S05]  /*5900*/  BRA.DIV UR44, `(.L_x_79) ;  /* 0x0000003e2cbc7947 */ /* 0x000fea000b800000 */
.L_x_114:
[----:B------:R-:W-:-:S03]  /*5910*/  UMOV UR44, 0xffffffff ;  /* 0xffffffff002c7882 */ /* 0x000fc60000000000 */
[----:B------:R-:W-:Y:S05]  /*5920*/  BRA.DIV UR44, `(.L_x_80) ;  /* 0x0000003e2cdc7947 */ /* 0x000fea000b800000 */
[----:B------:R-:W0:Y:S04]  /*5930*/  SHFL.UP PT, R149, R149, 0x1, RZ ;  /* 0x0420000095957989 */ /* 0x000e2800000e00ff */
[----:B------:R-:W1:Y:S04]  /*5940*/  SHFL.UP PT, R150, R150, 0x1, RZ ;  /* 0x0420000096967989 */ /* 0x000e6800000e00ff */
[----:B------:R-:W2:Y:S04]  /*5950*/  SHFL.IDX PT, R40, R40, RZ, 0x1f ;  /* 0x00001fff28287589 */ /* 0x000ea800000e0000 */
[----:B------:R-:W3:Y:S02]  /*5960*/  SHFL.IDX PT, R41, R41, RZ, 0x1f ;  /* 0x00001fff29297589 */ /* 0x000ee400000e0000 */
.L_x_120:
[C---:B01-3--:R-:W-:Y:S01]  /*5970*/  @P1 FFMA.FTZ R41, R149.reuse, R41, R150 ;  /* 0x0000002995291223 */ /* 0x04bfe20000010096 */
[----:B--2---:R-:W-:-:S05]  /*5980*/  @P1 FMUL.FTZ R40, R149, R40 ;  /* 0x0000002895281220 */ /* 0x004fca0000410000 */
        /* <DEDUP_REMOVED lines=10> */
.L_x_76:
[----:B------:R-:W-:Y:S05]  /*5a30*/  WARPSYNC.ALL ;  /* 0x0000000000007948 */ /* 0x000fea0003800000 */
[----:B-1----:R-:W-:Y:S01]  /*5a40*/  FMUL.FTZ R82, R71, R16 ;  /* 0x0000001047527220 */ /* 0x002fe20000410000 */
[----:B------:R-:W-:Y:S01]  /*5a50*/  FMUL.FTZ R83, R73, R15 ;  /* 0x0000000f49537220 */ /* 0x000fe20000410000 */
[----:B------:R-:W-:Y:S01]  /*5a60*/  FMUL.FTZ R84, R75, R14 ;  /* 0x0000000e4b547220 */ /* 0x000fe20000410000 */
[----:B------:R-:W-:Y:S01]  /*5a70*/  FMUL.FTZ R85, R77, R13 ;  /* 0x0000000d4d557220 */ /* 0x000fe20000410000 */
[----:B------:R-:W-:Y:S01]  /*5a80*/  FMUL.FTZ R86, R79, R12 ;  /* 0x0000000c4f567220 */ /* 0x000fe20000410000 */
[----:B------:R-:W-:Y:S01]  /*5a90*/  FMUL.FTZ R87, R80, R11 ;  /* 0x0000000b50577220 */ /* 0x000fe20000410000 */
[----:B------:R-:W-:Y:S01]  /*5aa0*/  FMUL.FTZ R146, R81, R10 ;  /* 0x0000000a51927220 */ /* 0x000fe20000410000 */
[C---:B0-----:R-:W-:Y:S01]  /*5ab0*/  FMUL.FTZ R42, R90.reuse, R120 ;  /* 0x000000785a2a7220 */ /* 0x041fe20000410000 */
[----:B------:R-:W-:Y:S01]  /*5ac0*/  FFMA.FTZ R43, R90, R137, R136 ;  /* 0x000000895a2b7223 */ /* 0x000fe20000010088 */
[----:B------:R-:W-:Y:S01]  /*5ad0*/  UISETP.GE.AND UP0, UPT, UR17, UR51, UPT ;  /* 0x000000331100728c */ /* 0x000fe2000bf06270 */
[----:B------:R-:W-:Y:S01]  /*5ae0*/  BAR.SYNC.DEFER_BLOCKING 0x0 ;  /* 0x0000000000007b1d */ /* 0x000fe20000010000 */
[C---:B------:R-:W-:Y:S01]  /*5af0*/  FMUL.FTZ R42, R91.reuse, R42 ;  /* 0x0000002a5b2a7220 */ /* 0x040fe20000410000 */
[----:B------:R-:W-:Y:S01]  /*5b00*/  FFMA.FTZ R43, R91, R43, R135 ;  /* 0x0000002b5b2b7223 */ /* 0x000fe20000010087 */
[----:B------:R-:W-:Y:S01]  /*5b10*/  HFMA2.MMA R41, -RZ, RZ, 0, 0 ;  /* 0x00000000ff297435 */ /* 0x000fe200000001ff */
[----:B------:R-:W-:Y:S01]  /*5b20*/  MOV R147, UR7 ;  /* 0x0000000700937c02 */ /* 0x000fe20008000f00 */
[C---:B------:R-:W-:Y:S01]  /*5b30*/  FMUL.FTZ R42, R93.reuse, R42 ;  /* 0x0000002a5d2a7220 */ /* 0x040fe20000410000 */
[----:B------:R-:W-:Y:S01]  /*5b40*/  FFMA.FTZ R43, R93, R43, R134 ;  /* 0x0000002b5d2b7223 */ /* 0x000fe20000010086 */
[----:B------:R-:W-:-:S02]  /*5b50*/  PLOP3.LUT P0, PT, PT, PT, UP0, 0x80, 0x0 ;  /* 0x000000000000781c */ /* 0x000fc40003f0f008 */
[C---:B------:R-:W-:Y:S01]  /*5b60*/  FMUL.FTZ R42, R95.reuse, R42 ;  /* 0x0000002a5f2a7220 */ /* 0x040fe20000410000 */
[----:B------:R-:W-:Y:S01]  /*5b70*/  FFMA.FTZ R43, R95, R43, R133 ;  /* 0x0000002b5f2b7223 */ /* 0x000fe20000010085 */
[----:B------:R-:W-:Y:S02]  /*5b80*/  ISETP.NE.OR P0, PT, R161, RZ, P0 ;  /* 0x000000ffa100720c */ /* 0x000fe40000705670 */
[C---:B------:R-:W-:Y:S01]  /*5b90*/  FMUL.FTZ R42, R97.reuse, R42 ;  /* 0x0000002a612a7220 */ /* 0x040fe20000410000 */
[----:B------:R-:W-:Y:S01]  /*5ba0*/  FFMA.FTZ R43, R97, R43, R132 ;  /* 0x0000002b612b7223 */ /* 0x000fe20000010084 */
[----:B------:R-:W-:Y:S02]  /*5bb0*/  MOV R40, 0x3f800000 ;  /* 0x3f80000000287802 */ /* 0x000fe40000000f00 */
[C---:B------:R-:W-:Y:S01]  /*5bc0*/  FMUL.FTZ R42, R99.reuse, R42 ;  /* 0x0000002a632a7220 */ /* 0x040fe20000410000 */
[----:B------:R-:W-:-:S03]  /*5bd0*/  FFMA.FTZ R43, R99, R43, R131 ;  /* 0x0000002b632b7223 */ /* 0x000fc60000010083 */
[C---:B------:R-:W-:Y:S01]  /*5be0*/  FMUL.FTZ R42, R101.reuse, R42 ;  /* 0x0000002a652a7220 */ /* 0x040fe20000410000 */
[----:B------:R-:W-:Y:S02]  /*5bf0*/  FFMA.FTZ R43, R101, R43, R130 ;  /* 0x0000002b652b7223 */ /* 0x000fe40000010082 */
[----:B------:R-:W-:Y:S01]  /*5c00*/  @!P0 LEA R147, R147, R68, 0x3 ;  /* 0x0000004493938211 */ /* 0x000fe200078e18ff */
[C---:B------:R-:W-:Y:S01]  /*5c10*/  FMUL.FTZ R42, R103.reuse, R42 ;  /* 0x0000002a672a7220 */ /* 0x040fe20000410000 */
[----:B------:R-:W-:-:S03]  /*5c20*/  FFMA.FTZ R43, R103, R43, R129 ;  /* 0x0000002b672b7223 */ /* 0x000fc60000010081 */
[C---:B------:R-:W-:Y:S01]  /*5c30*/  FMUL.FTZ R42, R105.reuse, R42 ;  /* 0x0000002a692a7220 */ /* 0x040fe20000410000 */
[----:B------:R-:W-:Y:S01]  /*5c40*/  FFMA.FTZ R43, R105, R43, R128 ;  /* 0x0000002b692b7223 */ /* 0x000fe20000010080 */
[----:B------:R-:W-:Y:S02]  /*5c50*/  @!P0 LDS.64 R40, [R147+0x3560] ;  /* 0x0035600093288984 */ /* 0x000fe40000000a00 */
        /* <DEDUP_REMOVED lines=31> */
[----:B------:R-:W-:Y:S01]  /*5e50*/  IMAD R155, R163, 0x28, R68 ;  /* 0x00000028a39b7824 */ /* 0x000fe200078e0244 */
[----:B------:R-:W-:Y:S01]  /*5e60*/  UMOV UR44, 0xffffffff ;  /* 0xffffffff002c7882 */ /* 0x000fe20000000000 */
[C---:B------:R-:W-:Y:S02]  /*5e70*/  ISETP.GE.U32.AND P1, PT, R161.reuse, 0x10, PT ;  /* 0x00000010a100780c */ /* 0x040fe40003f26070 */
[C---:B------:R-:W-:Y:S01]  /*5e80*/  ISETP.GE.U32.AND P2, PT, R161.reuse, 0x18, PT ;  /* 0x00000018a100780c */ /* 0x040fe20003f46070 */
[----:B------:R-:W-:Y:S01]  /*5e90*/  LDS.64 R42, [R155+0x2670] ;  /* 0x002670009b2a7984 */ /* 0x000fe20000000a00 */
[C---:B------:R-:W-:Y:S02]  /*5ea0*/  ISETP.GE.U32.AND P3, PT, R161.reuse, 0x1c, PT ;  /* 0x0000001ca100780c */ /* 0x040fe40003f66070 */
[C---:B------:R-:W-:Y:S01]  /*5eb0*/  ISETP.GE.U32.AND P4, PT, R161.reuse, 0x1e, PT ;  /* 0x0000001ea100780c */ /* 0x040fe20003f86070 */
[----:B------:R-:W0:Y:S01]  /*5ec0*/  LDS.64 R82, [R155+0x2678] ;  /* 0x002678009b527984 */ /* 0x000e220000000a00 */
[----:B------:R-:W-:-:S02]  /*5ed0*/  ISETP.NE.AND P5, PT, R161, 0x1f, PT ;  /* 0x0000001fa100780c */ /* 0x000fc40003fa5270 */
[----:B------:R-:W-:Y:S01]  /*5ee0*/  ISETP.NE.AND P0, PT, R163, 0x1f, PT ;  /* 0x0000001fa300780c */ /* 0x000fe20003f05270 */
[----:B------:R-:W1:Y:S04]  /*5ef0*/  LDS.64 R84, [R155+0x2668] ;  /* 0x002668009b547984 */ /* 0x000e680000000a00 */
[----:B------:R-:W2:Y:S01]  /*5f00*/  LDS.64 R86, [R155+0x2660] ;  /* 0x002660009b567984 */ /* 0x000ea20000000a00 */
[----:B0-----:R-:W-:-:S04]  /*5f10*/  FFMA.FTZ R146, R42, R83, R43 ;  /* 0x000000532a927223 */ /* 0x001fc8000001002b */
[----:B-1----:R-:W-:-:S04]  /*5f20*/  FFMA.FTZ R146, R84, R146, R85 ;  /* 0x0000009254927223 */ /* 0x002fc80000010055 */
[----:B--2---:R-:W-:Y:S01]  /*5f30*/  FFMA.FTZ R162, R86, R146, R87 ;  /* 0x0000009256a27223 */ /* 0x004fe20000010057 */
        /* <DEDUP_REMOVED lines=30> */
.L_x_137:
        /* <DEDUP_REMOVED lines=15> */
.L_x_81:
[----:B------:R-:W-:Y:S05]  /*6210*/  WARPSYNC.ALL ;  /* 0x0000000000007948 */ /* 0x000fea0003800000 */
[----:B------:R-:W-:Y:S01]  /*6220*/  BAR.SYNC.DEFER_BLOCKING 0x0 ;  /* 0x0000000000007b1d */ /* 0x000fe20000010000 */
[----:B0-----:R-:W-:Y:S01]  /*6230*/  FMUL.FTZ R42, R81, R119 ;  /* 0x00000077512a7220 */ /* 0x001fe20000410000 */
[-C--:B------:R-:W-:Y:S01]  /*6240*/  FFMA.FTZ R82, R0, R145.reuse, RZ ;  /* 0x0000009100527223 */ /* 0x080fe200000100ff */
[----:B------:R-:W-:Y:S01]  /*6250*/  FMUL.FTZ R84, R75, R104 ;  /* 0x000000684b547220 */ /* 0x000fe20000410000 */
[----:B------:R-:W-:Y:S01]  /*6260*/  FMUL.FTZ R85, R73, R100 ;  /* 0x0000006449557220 */ /* 0x000fe20000410000 */
[----:B------:R-:W-:Y:S01]  /*6270*/  FFMA.FTZ R43, R117, R145, R42 ;  /* 0x00000091752b7223 */ /* 0x000fe2000001002a */
[----:B------:R-:W-:Y:S01]  /*6280*/  FMUL.FTZ R86, R71, R96 ;  /* 0x0000006047567220 */ /* 0x000fe20000410000 */
[----:B------:R-:W-:Y:S01]  /*6290*/  FADD.FTZ R145, -R9, R145 ;  /* 0x0000009109917221 */ /* 0x000fe20000010100 */
        /* <DEDUP_REMOVED lines=16> */
[----:B--2---:R-:W-:-:S04]  /*63a0*/  FFMA.FTZ R89, R89, R120, R137 ;  /* 0x0000007859597223 */ /* 0x004fc80000010089 */
[----:B------:R-:W-:-:S04]  /*63b0*/  FFMA.FTZ R136, R90, R89, R136 ;  /* 0x000000595a887223 */ /* 0x000fc80000010088 */
[-C--:B------:R-:W-:Y:S01]  /*63c0*/  FFMA.FTZ R91, R91, R136.reuse, R135 ;  /* 0x000000885b5b7223 */ /* 0x080fe20000010087 */
[----:B------:R-:W-:-:S03]  /*63d0*/  FMUL.FTZ R94, R94, R136 ;  /* 0x000000885e5e7220 */ /* 0x000fc60000410000 */
[C---:B------:R-:W-:Y:S01]  /*63e0*/  FFMA.FTZ R134, R93.reuse, R91, R134 ;  /* 0x0000005b5d867223 */ /* 0x040fe20000010086 */
[----:B------:R-:W-:Y:S01]  /*63f0*/  FFMA.FTZ R93, R93, R153, R86 ;  /* 0x000000995d5d7223 */ /* 0x000fe20000010056 */
[----:B------:R-:W-:Y:S02]  /*6400*/  FMUL.FTZ R96, R91, R96 ;  /* 0x000000605b607220 */ /* 0x000fe40000410000 */
[-C--:B------:R-:W-:Y:S01]  /*6410*/  FFMA.FTZ R95, R95, R134.reuse, R133 ;  /* 0x000000865f5f7223 */ /* 0x080fe20000010085 */
[----:B------:R-:W-:Y:S01]  /*6420*/  FADD.FTZ R86, -R86, R93 ;  /* 0x0000005d56567221 */ /* 0x000fe20000010100 */
        /* <DEDUP_REMOVED lines=31> */
[----:B------:R-:W-:Y:S01]  /*6620*/  FFMA.FTZ R109, R61, R105, R109 ;  /* 0x000000693d6d7223 */ /* 0x000fe2000001006d */
[----:B------:R-:W-:Y:S01]  /*6630*/  FFMA.FTZ R117, R117, R115, R122 ;  /* 0x0000007375757223 */ /* 0x000fe2000001007a */
[----:B------:R-:W-:Y:S01]  /*6640*/  FMUL.FTZ R119, R115, R119 ;  /* 0x0000007773777220 */ /* 0x000fe20000410000 */
[----:B------:R-:W-:Y:S01]  /*6650*/  FADD.FTZ R150, -R6, R150 ;  /* 0x0000009606967221 */ /* 0x000fe20000010100 */
[----:B------:R-:W-:Y:S01]  /*6660*/  FFMA.FTZ R109, R60, R151, R109 ;  /* 0x000000973c6d7223 */ /* 0x000fe2000001006d */
[----:B------:R-:W-:Y:S01]  /*6670*/  FMUL.FTZ R121, R121, R117 ;  /* 0x0000007579797220 */ /* 0x000fe20000410000 */
[----:B------:R-:W-:Y:S01]  /*6680*/  FADD.FTZ R82, -R82, R105 ;  /* 0x0000006952527221 */ /* 0x000fe20000010100 */
[----:B------:R-:W-:Y:S01]  /*6690*/  FMUL.FTZ R108, R103, R108 ;  /* 0x0000006c676c7220 */ /* 0x000fe20000410000 */
[----:B------:R-:W-:Y:S01]  /*66a0*/  FFMA.FTZ R109, R59, R101, R109 ;  /* 0x000000653b6d7223 */ /* 0x000fe2000001006d */
[----:B------:R-:W-:-:S03]  /*66b0*/  FADD.FTZ R151, -R5, R151 ;  /* 0x0000009705977221 */ /* 0x000fc60000010100 */
[----:B------:R-:W-:Y:S01]  /*66c0*/  FFMA.FTZ R109, R58, R152, R109 ;  /* 0x000000983a6d7223 */ /* 0x000fe2000001006d */
[----:B------:R-:W-:-:S03]  /*66d0*/  FADD.FTZ R152, -R4, R152 ;  /* 0x0000009804987221 */ /* 0x000fc60000010100 */
[----:B------:R-:W-:-:S04]  /*66e0*/  FFMA.FTZ R109, R57, R97, R109 ;  /* 0x00000061396d7223 */ /* 0x000fc8000001006d */
[----:B------:R-:W-:Y:S01]  /*66f0*/  FFMA.FTZ R109, R56, R153, R109 ;  /* 0x00000099386d7223 */ /* 0x000fe2000001006d */
[----:B------:R-:W-:-:S03]  /*6700*/  FADD.FTZ R153, -R3, R153 ;  /* 0x0000009903997221 */ /* 0x000fc60000010100 */
[----:B------:R-:W-:Y:S01]  /*6710*/  FFMA.FTZ R109, R55, R93, R109 ;  /* 0x0000005d376d7223 */ /* 0x000fe2000001006d */
[----:B------:R-:W-:-:S03]  /*6720*/  FMUL.FTZ R93, R69, R92 ;  /* 0x0000005c455d7220 */ /* 0x000fc60000410000 */
[-C--:B------:R-:W-:Y:S01]  /*6730*/  FFMA.FTZ R109, R54, R154.reuse, R109 ;  /* 0x0000009a366d7223 */ /* 0x080fe2000001006d */
[----:B------:R-:W-:Y:S01]  /*6740*/  FFMA.FTZ R87, R90, R154, R93 ;  /* 0x0000009a5a577223 */ /* 0x000fe2000001005d */
[----:B------:R-:W-:-:S03]  /*6750*/  FADD.FTZ R154, -R2, R154 ;  /* 0x0000009a029a7221 */ /* 0x000fc60000010100 */
[----:B------:R-:W-:Y:S01]  /*6760*/  FADD.FTZ R90, R87, -R93 ;  /* 0x8000005d575a7221 */ /* 0x000fe20000010000 */
[----:B------:R-:W-:Y:S01]  /*6770*/  FFMA.FTZ R87, R53, R87, R109 ;  /* 0x0000005735577223 */ /* 0x000fe2000001006d */
[----:B------:R-:W-:Y:S01]  /*6780*/  FFMA.FTZ R93, R121, R145, RZ ;  /* 0x00000091795d7223 */ /* 0x000fe200000100ff */
[----:B------:R-:W2:Y:S03]  /*6790*/  LDL R109, [R1+0x40] ;  /* 0x00004000016d7983 */ /* 0x000ea60000100800 */
[----:B------:R-:W-:-:S04]  /*67a0*/  FFMA.FTZ R93, R119, R42, R93 ;  /* 0x0000002a775d7223 */ /* 0x000fc8000001005d */
[----:B------:R-:W-:-:S04]  /*67b0*/  FFMA.FTZ R93, R118, R148, R93 ;  /* 0x00000094765d7223 */ /* 0x000fc8000001005d */
[----:B------:R-:W-:Y:S02]  /*67c0*/  FFMA.FTZ R97, R116, R43, R93 ;  /* 0x0000002b74617223 */ /* 0x000fe4000001005d */
[----:B------:R-:W0:Y:S02]  /*67d0*/  SHFL.DOWN PT, R93, R87, 0x1, 0x1f ;  /* 0x08201f00575d7f89 */ /* 0x000e2400000e0000 */
[----:B------:R-:W-:-:S04]  /*67e0*/  FFMA.FTZ R97, R114, R149, R97 ;  /* 0x0000009572617223 */ /* 0x000fc80000010061 */
[----:B------:R-:W-:-:S04]  /*67f0*/  FFMA.FTZ R97, R112, R83, R97 ;  /* 0x0000005370617223 */ /* 0x000fc80000010061 */
[----:B------:R-:W-:-:S04]  /*6800*/  FFMA.FTZ R97, R110, R150, R97 ;  /* 0x000000966e617223 */ /* 0x000fc80000010061 */
[----:B------:R-:W-:-:S04]  /*6810*/  FFMA.FTZ R97, R108, R82, R97 ;  /* 0x000000526c617223 */ /* 0x000fc80000010061 */
[----:B------:R-:W-:-:S04]  /*6820*/  FFMA.FTZ R97, R106, R151, R97 ;  /* 0x000000976a617223 */ /* 0x000fc80000010061 */
[----:B------:R-:W-:Y:S01]  /*6830*/  FFMA.FTZ R97, R104, R84, R97 ;  /* 0x0000005468617223 */ /* 0x000fe20000010061 */
[----:B0-----:R-:W-:-:S03]  /*6840*/  @!P0 FADD.FTZ R87, R87, R93 ;  /* 0x0000005d57578221 */ /* 0x001fc60000010000 */
[----:B------:R-:W-:Y:S02]  /*6850*/  FFMA.FTZ R97, R102, R152, R97 ;  /* 0x0000009866617223 */ /* 0x000fe40000010061 */
[----:B------:R-:W0:Y:S02]  /*6860*/  SHFL.DOWN PT, R93, R87, 0x2, 0x1f ;  /* 0x08401f00575d7f89 */ /* 0x000e2400000e0000 */
[----:B------:R-:W-:-:S04]  /*6870*/  FFMA.FTZ R97, R100, R85, R97 ;  /* 0x0000005564617223 */ /* 0x000fc80000010061 */
[----:B------:R-:W-:-:S04]  /*6880*/  FFMA.FTZ R97, R98, R153, R97 ;  /* 0x0000009962617223 */ /* 0x000fc80000010061 */
[----:B------:R-:W-:Y:S01]  /*6890*/  FFMA.FTZ R101, R96, R86, R97 ;  /* 0x0000005660657223 */ /* 0x000fe20000010061 */
[----:B------:R-:W-:-:S03]  /*68a0*/  FMUL.FTZ R97, R92, R89 ;  /* 0x000000595c617220 */ /* 0x000fc60000410000 */
        /* <DEDUP_REMOVED lines=10> */
[----:B0-----:R-:W-:Y:S01]  /*6950*/  @!P0 FADD.FTZ R87, R87, R93 ;  /* 0x0000005d57578221 */ /* 0x001fe20000010000 */
[----:B------:R0:W-:Y:S04]  /*6960*/  @!P2 STS.64 [R105+0x3560], R40 ;  /* 0x003560286900a388 */ /* 0x0001e80000000a00 */
[----:B------:R-:W3:Y:S01]  /*6970*/  SHFL.DOWN PT, R93, R87, 0x8, 0x1f ;  /* 0x09001f00575d7f89 */ /* 0x000ee200000e0000 */
[----:B-1----:R-:W-:-:S05]  /*6980*/  @!P1 FADD.FTZ R92, R92, R101 ;  /* 0x000000655c5c9221 */ /* 0x002fca0000010000 */
[----:B------:R-:W1:Y:S01]  /*6990*/  SHFL.DOWN PT, R41, R92, 0x4, 0x1f ;  /* 0x08801f005c297f89 */ /* 0x000e6200000e0000 */
[----:B------:R-:W-:Y:S01]  /*69a0*/  ISETP.GT.AND P1, PT, R146, 0x17, PT ;  /* 0x000000179200780c */ /* 0x000fe20003f24270 */
[----:B0-----:R-:W-:-:S04]  /*69b0*/  FMUL.FTZ R40, R89, UR8 ;  /* 0x0000000859287c20 */ /* 0x001fc80008410000 */
[----:B------:R-:W-:-:S08]  /*69c0*/  FMUL.FTZ R40, R40, R90 ;  /* 0x0000005a28287220 */ /* 0x000fd00000410000 */
[----:B---3--:R-:W-:-:S05]  /*69d0*/  @!P1 FADD.FTZ R87, R87, R93 ;  /* 0x0000005d57579221 */ /* 0x008fca0000010000 */
[----:B------:R-:W0:Y:S01]  /*69e0*/  SHFL.DOWN PT, R90, R87, 0x10, 0x1f ;  /* 0x0a001f00575a7f89 */ /* 0x000e2200000e0000 */
[----:B-1----:R-:W-:-:S05]  /*69f0*/  @!P0 FADD.FTZ R92, R92, R41 ;  /* 0x000000295c5c8221 */ /* 0x002fca0000010000 */
[----:B------:R-:W1:Y:S01]  /*6a00*/  SHFL.DOWN PT, R41, R92, 0x8, 0x1f ;  /* 0x09001f005c297f89 */ /* 0x000e6200000e0000 */
[----:B------:R-:W-:Y:S01]  /*6a10*/  ISETP.GT.AND P0, PT, R146, 0xf, PT ;  /* 0x0000000f9200780c */ /* 0x000fe20003f04270 */
[----:B------:R-:W-:-:S04]  /*6a20*/  FFMA.FTZ R40, R69, R89, R40 ;  /* 0x0000005945287223 */ /* 0x000fc80000010028 */
[----:B------:R-:W-:Y:S01]  /*6a30*/  FADD.FTZ R32, R40, R32 ;  /* 0x0000002028207221 */ /* 0x000fe20000010000 */
[----:B------:R-:W-:-:S04]  /*6a40*/  FMUL.FTZ R40, R91, UR8 ;  /* 0x000000085b287c20 */ /* 0x000fc80008410000 */
[----:B------:R-:W-:-:S03]  /*6a50*/  FMUL.FTZ R40, R40, R86 ;  /* 0x0000005628287220 */ /* 0x000fc60000410000 */
[----:B0-----:R-:W-:Y:S01]  /*6a60*/  @!P0 FADD.FTZ R87, R87, R90 ;  /* 0x0000005a57578221 */ /* 0x001fe20000010000 */
[----:B------:R-:W-:Y:S01]  /*6a70*/  FMUL.FTZ R90, R95, UR8 ;  /* 0x000000085f5a7c20 */ /* 0x000fe20008410000 */
[----:B------:R-:W-:-:S03]  /*6a80*/  FFMA.FTZ R40, R71, R91, R40 ;  /* 0x0000005b47287223 */ /* 0x000fc60000010028 */
[----:B------:R-:W-:Y:S01]  /*6a90*/  FMUL.FTZ R90, R90, R85 ;  /* 0x000000555a5a7220 */ /* 0x000fe20000410000 */
[----:B-1----:R-:W-:Y:S01]  /*6aa0*/  @!P1 FADD.FTZ R92, R92, R41 ;  /* 0x000000295c5c9221 */ /* 0x002fe20000010000 */
[----:B------:R-:W-:-:S04]  /*6ab0*/  FMUL.FTZ R85, R132, UR8 ;  /* 0x0000000884557c20 */ /* 0x000fc80008410000 */
[----:B------:R-:W0:Y:S01]  /*6ac0*/  SHFL.DOWN PT, R41, R92, 0x10, 0x1f ;  /* 0x0a001f005c297f89 */ /* 0x000e2200000e0000 */
[----:B------:R-:W-:Y:S01]  /*6ad0*/  FADD.FTZ R30, R40, R30 ;  /* 0x0000001e281e7221 */ /* 0x000fe20000010000 */
[----:B------:R-:W-:Y:S01]  /*6ae0*/  FMUL.FTZ R85, R85, R152 ;  /* 0x0000009855557220 */ /* 0x000fe20000410000 */
[----:B------:R-:W-:-:S03]  /*6af0*/  FMUL.FTZ R40, R99, UR8 ;  /* 0x0000000863287c20 */ /* 0x000fc60008410000 */
[----:B------:R-:W-:Y:S01]  /*6b00*/  FFMA.FTZ R132, R74, R132, R85 ;  /* 0x000000844a847223 */ /* 0x000fe20000010055 */
[----:B------:R-:W-:Y:S01]  /*6b10*/  FMUL.FTZ R40, R40, R84 ;  /* 0x0000005428287220 */ /* 0x000fe20000410000 */
[----:B------:R-:W-:-:S03]  /*6b20*/  FMUL.FTZ R85, R103, UR8 ;  /* 0x0000000867557c20 */ /* 0x000fc60008410000 */
[----:B------:R-:W-:Y:S01]  /*6b30*/  FFMA.FTZ R99, R75, R99, R40 ;  /* 0x000000634b637223 */ /* 0x000fe20000010028 */
[----:B------:R-:W-:Y:S01]  /*6b40*/  FMUL.FTZ R82, R85, R82 ;  /* 0x0000005255527220 */ /* 0x000fe20000410000 */
[----:B------:R-:W-:-:S03]  /*6b50*/  FMUL.FTZ R40, R107, UR8 ;  /* 0x000000086b287c20 */ /* 0x000fc60008410000 */
[----:B------:R-:W-:Y:S01]  /*6b60*/  FFMA.FTZ R103, R77, R103, R82 ;  /* 0x000000674d677223 */ /* 0x000fe20000010052 */
[----:B------:R-:W-:Y:S01]  /*6b70*/  FMUL.FTZ R82, R40, R83 ;  /* 0x0000005328527220 */ /* 0x000fe20000410000 */
[----:B------:R-:W-:Y:S01]  /*6b80*/  FMUL.FTZ R40, R126, UR8 ;  /* 0x000000087e287c20 */ /* 0x000fe20008410000 */
[----:B------:R-:W-:-:S03]  /*6b90*/  ISETP.NE.AND P1, PT, R146, RZ, PT ;  /* 0x000000ff9200720c */ /* 0x000fc60003f25270 */
[----:B------:R-:W-:Y:S01]  /*6ba0*/  FMUL.FTZ R149, R40, R149 ;  /* 0x0000009528957220 */ /* 0x000fe20000410000 */
[----:B------:R-:W-:Y:S01]  /*6bb0*/  FMUL.FTZ R40, R111, UR8 ;  /* 0x000000086f287c20 */ /* 0x000fe20008410000 */
[----:B0-----:R-:W-:Y:S01]  /*6bc0*/  @!P0 FADD.FTZ R92, R92, R41 ;  /* 0x000000295c5c8221 */ /* 0x001fe20000010000 */
[----:B------:R-:W-:Y:S01]  /*6bd0*/  FMUL.FTZ R41, R113, UR8 ;  /* 0x0000000871297c20 */ /* 0x000fe20008410000 */
[----:B------:R-:W-:Y:S01]  /*6be0*/  FMUL.FTZ R89, R136, UR8 ;  /* 0x0000000888597c20 */ /* 0x000fe20008410000 */
[----:B------:R-:W-:Y:S01]  /*6bf0*/  FMUL.FTZ R43, R40, R43 ;  /* 0x0000002b282b7220 */ /* 0x000fe20000410000 */
[----:B------:R-:W-:Y:S01]  /*6c00*/  FMUL.FTZ R86, R134, UR8 ;  /* 0x0000000886567c20 */ /* 0x000fe20008410000 */
[----:B------:R-:W-:Y:S01]  /*6c10*/  FMUL.FTZ R148, R41, R148 ;  /* 0x0000009429947220 */ /* 0x000fe20000410000 */
[----:B------:R-:W-:Y:S01]  /*6c20*/  FMUL.FTZ R84, R130, UR8 ;  /* 0x0000000882547c20 */ /* 0x000fe20008410000 */
[----:B------:R-:W-:Y:S01]  /*6c30*/  FMUL.FTZ R85, R128, UR8 ;  /* 0x0000000880557c20 */ /* 0x000fe20008410000 */
[----:B------:R-:W-:Y:S01]  /*6c40*/  FMUL.FTZ R41, R115, UR8 ;  /* 0x0000000873297c20 */ /* 0x000fe20008410000 */
[----:B------:R-:W-:Y:S01]  /*6c50*/  FMUL.FTZ R40, R117, UR8 ;  /* 0x0000000875287c20 */ /* 0x000fe20008410000 */
[----:B------:R-:W-:Y:S01]  /*6c60*/  FFMA.FTZ R107, R79, R107, R82 ;  /* 0x0000006b4f6b7223 */ /* 0x000fe20000010052 */
[----:B------:R-:W-:Y:S01]  /*6c70*/  MOV R83, R87 ;  /* 0x0000005700537202 */ /* 0x000fe20000000f00 */
[----:B------:R-:W-:Y:S01]  /*6c80*/  FMUL.FTZ R89, R89, R154 ;  /* 0x0000009a59597220 */ /* 0x000fe20000410000 */
[----:B------:R-:W-:Y:S01]  /*6c90*/  MOV R82, R92 ;  /* 0x0000005c00527202 */ /* 0x000fe20000000f00 */
[----:B------:R-:W-:Y:S01]  /*6ca0*/  FMUL.FTZ R86, R86, R153 ;  /* 0x0000009956567220 */ /* 0x000fe20000410000 */
[----:B------:R-:W-:Y:S01]  /*6cb0*/  FMUL.FTZ R151, R84, R151 ;  /* 0x0000009754977220 */ /* 0x000fe20000410000 */
        /* <DEDUP_REMOVED lines=53> */
[----:B------:R-:W-:-:S05]  /*7010*/  MOV R68, UR44 ;  /* 0x0000002c00447c02 */ /* 0x000fca0008000f00 */
[----:B------:R-:W1:Y:S01]  /*7020*/  LDS.128 R40, [R68+0x2120] ;  /* 0x0021200044287984 */ /* 0x000e620000000c00 */
[----:B------:R-:W-:-:S03]  /*7030*/  IMAD R89, R89, 0x4, R68 ;  /* 0x0000000459597824 */ /* 0x000fc600078e0244 */
        /* <DEDUP_REMOVED lines=13> */
.L_x_84:
[----:B------:R-:W-:Y:S05]  /*7110*/  BSYNC B0 ;  /* 0x0000000000007941 */ /* 0x000fea0003800000 */
.L_x_83:
[----:B------:R-:W-:-:S04]  /*7120*/  UIADD3 UR7, UR7, 0x1, URZ ;  /* 0x0000000107077890 */ /* 0x000fc8000fffe03f */
[----:B------:R-:W-:-:S06]  /*7130*/  UISETP.GE.AND UP0, UPT, UR7, UR52, UPT ;  /* 0x000000340700728c */ /* 0x000fcc000bf06270 */
[----:B------:R-:W-:-:S13]  /*7140*/  PLOP3.LUT P0, PT, PT, PT, UP0, 0x80, 0x0 ;  /* 0x000000000000781c */ /* 0x000fda0003f0f008 */
[----:B------:R-:W-:Y:S05]  /*7150*/  @!P0 BRA `(.L_x_85) ;  /* 0xffffffd800248947 */ /* 0x000fea000383ffff */
.L_x_73:
[----:B------:R-:W2:Y:S04]  /*7160*/  LDL R100, [R1+0x80] ;  /* 0x0000800001647983 */ /* 0x000ea80000100800 */
[----:B------:R-:W3:Y:S04]  /*7170*/  LDL R99, [R1+0x7c] ;  /* 0x00007c0001637983 */ /* 0x000ee80000100800 */
[----:B------:R-:W4:Y:S04]  /*7180*/  LDL R98, [R1+0x78] ;  /* 0x0000780001627983 */ /* 0x000f280000100800 */
        /* <DEDUP_REMOVED lines=8> */
[----:B-1----:R-:W4:Y:S04]  /*7210*/  LDL R89, [R1+0x54] ;  /* 0x0000540001597983 */ /* 0x002f280000100800 */
[----:B------:R-:W4:Y:S04]  /*7220*/  LDL R87, [R1+0x50] ;  /* 0x0000500001577983 */ /* 0x000f280000100800 */
[----:B------:R-:W4:Y:S04]  /*7230*/  LDL R86, [R1+0x4c] ;  /* 0x00004c0001567983 */ /* 0x000f280000100800 */
[----:B------:R-:W4:Y:S04]  /*7240*/  LDL R85, [R1+0x48] ;  /* 0x0000480001557983 */ /* 0x000f280000100800 */
[----:B------:R-:W4:Y:S04]  /*7250*/  LDL R84, [R1+0x44] ;  /* 0x0000440001547983 */ /* 0x000f280000100800 */
[----:B0-----:R0:W5:Y:S01]  /*7260*/  LDL.64 R82, [R1+0x88] ;  /* 0x0000880001527983 */ /* 0x0011620000100a00 */
[----:B------:R-:W1:Y:S01]  /*7270*/  S2UR UR26, SR_CgaCtaId ;  /* 0x00000000001a79c3 */ /* 0x000e620000008800 */
[----:B------:R-:W-:Y:S01]  /*7280*/  ULEA UR33, UR17, 0xfffff800, 0xb ;  /* 0xfffff80011217891 */ /* 0x000fe2000f8e583f */
[----:B------:R-:W-:Y:S01]  /*7290*/  BSSY B0, `(.L_x_86) ;  /* 0x000004b000007945 */ /* 0x000fe20003800000 */
[----:B------:R-:W0:Y:S01]  /*72a0*/  S2R R40, SR_TID.X ;  /* 0x0000000000287919 */ /* 0x000e220000002100 */
[----:B------:R-:W-:Y:S01]  /*72b0*/  ULDC UR7, c[0x0][0x218] ;  /* 0x0000860000077ab9 */ /* 0x000fe20000000800 */
[----:B------:R-:W-:Y:S01]  /*72c0*/  UMOV UR8, 0x400 ;  /* 0x0000040000087882 */ /* 0x000fe20000000000 */
[----:B------:R-:W-:-:S02]  /*72d0*/  UIADD3 UR33, -UR33, UR7, URZ ;  /* 0x0000000721217290 */ /* 0x000fc4000fffe13f */
[----:B------:R-:W-:Y:S01]  /*72e0*/  BAR.SYNC.DEFER_BLOCKING 0x0 ;  /* 0x0000000000007b1d */ /* 0x000fe20000010000 */
[----:B------:R-:W-:-:S03]  /*72f0*/  USHF.R.S32.HI UR28, URZ, 0x1f, UR10 ;  /* 0x0000001f3f1c7899 */ /* 0x000fc6000801140a */
[----:B------:R-:W-:Y:S02]  /*7300*/  MOV R13, UR33 ;  /* 0x00000021000d7c02 */ /* 0x000fe40008000f00 */
[----:B------:R-:W-:Y:S01]  /*7310*/  ULDC.64 UR34, c[0x0][0x388] ;  /* 0x0000e20000227ab9 */ /* 0x000fe20000000a00 */
[----:B------:R-:W-:Y:S01]  /*7320*/  ULDC.64 UR30, c[0x0][0x3a8] ;  /* 0x0000ea00001e7ab9 */ /* 0x000fe20000000a00 */
[----:B------:R-:W-:Y:S02]  /*7330*/  UIMAD UR7, UR28, UR34, URZ ;  /* 0x000000221c0772a4 */ /* 0x000fe4000f8e023f */
[----:B------:R-:W-:Y:S02]  /*7340*/  UIMAD UR28, UR28, UR30, URZ ;  /* 0x0000001e1c1c72a4 */ /* 0x000fe4000f8e023f */
[----:B------:R-:W-:Y:S02]  /*7350*/  UIMAD UR32, UR10, UR35, UR7 ;  /* 0x000000230a2072a4 */ /* 0x000fe4000f8e0207 */
[----:B------:R-:W-:-:S02]  /*7360*/  USHF.R.S32.HI UR7, URZ, 0x1f, UR9 ;  /* 0x0000001f3f077899 */ /* 0x000fc40008011409 */
[----:B------:R-:W-:Y:S02]  /*7370*/  UIMAD UR28, UR10, UR31, UR28 ;  /* 0x0000001f0a1c72a4 */ /* 0x000fe4000f8e021c */
[----:B-1----:R-:W-:Y:S02]  /*7380*/  ULEA UR8, UR26, UR8, 0x18 ;  /* 0x000000081a087291 */ /* 0x002fe4000f8ec03f */
[----:B------:R-:W-:Y:S01]  /*7390*/  UIMAD.WIDE.U32 UR26, UR10, UR34, URZ ;  /* 0x000000220a1a72a5 */ /* 0x000fe2000f8e003f */
[----:B------:R-:W-:Y:S03]  /*73a0*/  STS [R88], R52 ;  /* 0x0000003458007388 */ /* 0x000fe60000000800 */
[----:B------:R-:W-:Y:S01]  /*73b0*/  UIADD3 UR29, UR27, UR32, URZ ;  /* 0x000000201b1d7290 */ /* 0x000fe2000fffe03f */
[C---:B0-----:R-:W-:Y:S01]  /*73c0*/  ISETP.NE.AND P6, PT, R40.reuse, RZ, PT ;  /* 0x000000ff2800720c */ /* 0x041fe20003fc5270 */
[----:B------:R-:W-:Y:S01]  /*73d0*/  STS [R88+0x4], R51 ;  /* 0x0000043358007388 */ /* 0x000fe20000000800 */
[----:B------:R-:W-:-:S03]  /*73e0*/  SHF.L.U32 R0, R40, 0x4, RZ ;  /* 0x0000000428007819 */ /* 0x000fc600000006ff */
[----:B------:R-:W-:Y:S01]  /*73f0*/  STS [R88+0x8], R50 ;  /* 0x0000083258007388 */ /* 0x000fe20000000800 */
[----:B------:R-:W-:-:S03]  /*7400*/  LOP3.LUT R0, R0, 0xfffffe00, RZ, 0xc0, !PT ;  /* 0xfffffe0000007812 */ /* 0x000fc600078ec0ff */
[----:B------:R-:W-:Y:S01]  /*7410*/  STS [R88+0xc], R49 ;  /* 0x00000c3158007388 */ /* 0x000fe20000000800 */
[----:B------:R-:W-:-:S03]  /*7420*/  LOP3.LUT R12, R0, 0x1f, R40, 0xf8, !PT ;  /* 0x0000001f000c7812 */ /* 0x000fc600078ef828 */
        /* <DEDUP_REMOVED lines=30> */
[----:B------:R-:W-:Y:S06]  /*7610*/  BAR.SYNC.DEFER_BLOCKING 0x0 ;  /* 0x0000000000007b1d */ /* 0x000fec0000010000 */
[----:B------:R-:W0:Y:S02]  /*7620*/  LDS R63, [UR8+0x2100] ;  /* 0x00210008ff3f7984 */ /* 0x000e240008000800 */
[----:B0-----:R-:W-:-:S13]  /*7630*/  ISETP.GE.AND P0, PT, R12, R63, PT ;  /* 0x0000003f0c00720c */ /* 0x001fda0003f06270 */
[----:B------:R-:W-:Y:S05]  /*7640*/  @P0 BRA `(.L_x_87) ;  /* 0x00000000003c0947 */ /* 0x000fea0003800000 */
[----:B------:R-:W-:Y:S01]  /*7650*/  MOV R5, UR34 ;  /* 0x0000002200057c02 */ /* 0x000fe20008000f00 */
[----:B------:R-:W-:Y:S01]  /*7660*/  ULDC.64 UR36, c[0x0][0x390] ;  /* 0x0000e40000247ab9 */ /* 0x000fe20000000a00 */
[----:B-----5:R-:W-:Y:S01]  /*7670*/  MOV R2, R82 ;  /* 0x0000005200027202 */ /* 0x020fe20000000f00 */
[----:B------:R-:W-:Y:S01]  /*7680*/  UIMAD UR31, UR7, UR36, URZ ;  /* 0x00000024071f72a4 */ /* 0x000fe2000f8e023f */
[----:B------:R-:W-:-:S03]  /*7690*/  MOV R3, R83 ;  /* 0x0000005300037202 */ /* 0x000fc60000000f00 */
[----:B------:R-:W-:Y:S01]  /*76a0*/  UIMAD UR31, UR9, UR37, UR31 ;  /* 0x00000025091f72a4 */ /* 0x000fe2000f8e021f */
[----:B------:R-:W-:Y:S01]  /*76b0*/  IMAD.WIDE.U32 R2, R5, UR10, R2 ;  /* 0x0000000a05027c25 */ /* 0x000fe2000f8e0002 */
[----:B------:R-:W-:Y:S01]  /*76c0*/  MOV R5, UR36 ;  /* 0x0000002400057c02 */ /* 0x000fe20008000f00 */
[----:B------:R-:W-:-:S03]  /*76d0*/  ULDC.64 UR36, c[0x0][0x3e0] ;  /* 0x0000f80000247ab9 */ /* 0x000fc60000000a00 */
[----:B------:R-:W-:-:S03]  /*76e0*/  IADD3 R3, R3, UR32, RZ ;  /* 0x0000002003037c10 */ /* 0x000fc6000fffe0ff */
[----:B------:R-:W-:-:S05]  /*76f0*/  IMAD.WIDE.U32 R2, R5, UR9, R2 ;  /* 0x0000000905027c25 */ /* 0x000fca000f8e0002 */
[----:B------:R-:W-:Y:S02]  /*7700*/  IADD3 R3, R3, UR31, RZ ;  /* 0x0000001f03037c10 */ /* 0x000fe4000fffe0ff */
[----:B------:R-:W-:-:S04]  /*7710*/  LEA R4, P0, R2, UR36, 0x2 ;  /* 0x0000002402047c11 */ /* 0x000fc8000f8010ff */
[----:B------:R-:W-:-:S05]  /*7720*/  LEA.HI.X R5, R2, UR37, R3, 0x2, P0 ;  /* 0x0000002502057c11 */ /* 0x000fca00080f1403 */
[----:B------:R0:W-:Y:S04]  /*7730*/  STG.E desc[UR18][R4.64], R7 ;  /* 0x0000000704007986 */ /* 0x0001e8000c101912 */
.L_x_87:
[----:B------:R-:W-:Y:S05]  /*7740*/  BSYNC B0 ;  /* 0x0000000000007941 */ /* 0x000fea0003800000 */
.L_x_86:
[----:B------:R-:W2:Y:S01]  /*7750*/  LDL.LU R58, [R1+0x90] ;  /* 0x00009000013a7983 */ /* 0x000ea20000300800 */
[----:B------:R-:W-:Y:S01]  /*7760*/  ULDC.64 UR32, c[0x0][0x390] ;  /* 0x0000e40000207ab9 */ /* 0x000fe20000000a00 */
[----:B------:R-:W-:Y:S01]  /*7770*/  UMOV UR27, UR29 ;  /* 0x0000001d001b7c82 */ /* 0x000fe20008000000 */
[----:B------:R-:W-:Y:S01]  /*7780*/  UIMAD UR31, UR7, UR32, URZ ;  /* 0x00000020071f72a4 */ /* 0x000fe2000f8e023f */
[----:B------:R-:W-:Y:S01]  /*7790*/  SHF.R.S32.HI R67, RZ, 0x1f, R12 ;  /* 0x0000001fff437819 */ /* 0x000fe2000001140c */
[----:B------:R-:W-:Y:S01]  /*77a0*/  UIMAD.WIDE.U32 UR26, UR9, UR32, UR26 ;  /* 0x00000020091a72a5 */ /* 0x000fe2000f8e001a */
[----:B------:R-:W1:Y:S01]  /*77b0*/  S2R R16, SR_LANEID ;  /* 0x0000000000107919 */ /* 0x000e620000000000 */
[----:B------:R-:W-:Y:S01]  /*77c0*/  UIMAD UR31, UR9, UR33, UR31 ;  /* 0x00000021091f72a4 */ /* 0x000fe2000f8e021f */
[C---:B------:R-:W-:Y:S01]  /*77d0*/  LOP3.LUT R11, R12.reuse, 0x20, RZ, 0xfc, !PT ;  /* 0x000000200c0b7812 */ /* 0x040fe200078efcff */
[----:B------:R-:W-:Y:S01]  /*77e0*/  UIADD3 UR29, UP0, UR49, UR26, URZ ;  /* 0x0000001a311d7290 */ /* 0x000fe2000ff1e03f */
[C---:B------:R-:W-:Y:S01]  /*77f0*/  LOP3.LUT R10, R12.reuse, 0x40, RZ, 0xfc, !PT ;  /* 0x000000400c0a7812 */ /* 0x040fe200078efcff */
[----:B------:R-:W-:Y:S01]  /*7800*/  ULDC.64 UR32, c[0x0][0x3e0] ;  /* 0x0000f80000207ab9 */ /* 0x000fe20000000a00 */
[C---:B0-----:R-:W-:Y:S01]  /*7810*/  LOP3.LUT R5, R12.reuse, 0xa0, RZ, 0xfc, !PT ;  /* 0x000000a00c057812 */ /* 0x041fe200078efcff */
        /* <DEDUP_REMOVED lines=8> */
[----:B------:R-:W-:Y:S02]  /*78a0*/  LOP3.LUT R0, R12, 0x60, RZ, 0xfc, !PT ;  /* 0x000000600c007812 */ /* 0x000fe400078efcff */
[-C--:B------:R-:W-:Y:S02]  /*78b0*/  ISETP.GE.AND P1, PT, R10, R63.reuse, PT ;  /* 0x0000003f0a00720c */ /* 0x080fe40003f26270 */
[----:B------:R-:W-:Y:S02]  /*78c0*/  ISETP.GE.AND P3, PT, R0, R63, PT ;  /* 0x0000003f0000720c */ /* 0x000fe40003f66270 */
[C---:B------:R-:W-:Y:S02]  /*78d0*/  LOP3.LUT R4, R12.reuse, 0x80, RZ, 0xfc, !PT ;  /* 0x000000800c047812 */ /* 0x040fe400078efcff */
[C---:B------:R-:W-:Y:S01]  /*78e0*/  LOP3.LUT R6, R12.reuse, 0xc0, RZ, 0xfc, !PT ;  /* 0x000000c00c067812 */ /* 0x040fe200078efcff */
[----:B------:R-:W-:Y:S01]  /*78f0*/  @!P0 STG.E desc[UR18][R2.64+-0x1f80], R15 ;  /* 0xffe0800f02008986 */ /* 0x000fe2000c101912 */
[----:B------:R-:W-:-:S02]  /*7900*/  LOP3.LUT R7, R12, 0xe0, RZ, 0xfc, !PT ;  /* 0x000000e00c077812 */ /* 0x000fc400078efcff */
[C---:B------:R-:W-:Y:S02]  /*7910*/  LOP3.LUT R8, R12.reuse, 0x100, RZ, 0xfc, !PT ;  /* 0x000001000c087812 */ /* 0x040fe400078efcff */
[----:B------:R-:W-:Y:S01]  /*7920*/  LOP3.LUT R9, R12, 0x120, RZ, 0xfc, !PT ;  /* 0x000001200c097812 */ /* 0x000fe200078efcff */
[----:B------:R0:W-:Y:S01]  /*7930*/  @!P1 STG.E desc[UR18][R2.64+-0x1f00], R35 ;  /* 0xffe1002302009986 */ /* 0x0001e2000c101912 */
[-C--:B------:R-:W-:Y:S02]  /*7940*/  ISETP.GE.AND P2, PT, R4, R63.reuse, PT ;  /* 0x0000003f0400720c */ /* 0x080fe40003f46270 */
[-C--:B------:R-:W-:Y:S01]  /*7950*/  ISETP.GE.AND P1, PT, R5, R63.reuse, PT ;  /* 0x0000003f0500720c */ /* 0x080fe20003f26270 */
[----:B------:R3:W-:Y:S01]  /*7960*/  @!P3 STG.E desc[UR18][R2.64+-0x1e80], R37 ;  /* 0xffe180250200b986 */ /* 0x0007e2000c101912 */
[-C--:B------:R-:W-:Y:S02]  /*7970*/  ISETP.GE.AND P0, PT, R6, R63.reuse, PT ;  /* 0x0000003f0600720c */ /* 0x080fe40003f06270 */
[----:B------:R-:W-:-:S02]  /*7980*/  ISETP.GE.AND P3, PT, R7, R63, PT ;  /* 0x0000003f0700720c */ /* 0x000fc40003f66270 */
[-C--:B------:R-:W-:Y:S02]  /*7990*/  ISETP.GE.AND P4, PT, R8, R63.reuse, PT ;  /* 0x0000003f0800720c */ /* 0x080fe40003f86270 */
        /* <DEDUP_REMOVED lines=9> */
[C---:B------:R-:W-:Y:S01]  /*7a30*/  LOP3.LUT R33, R12.reuse, 0x180, RZ, 0xfc, !PT ;  /* 0x000001800c217812 */ /* 0x040fe200078efcff */
[----:B------:R1:W-:Y:S01]  /*7a40*/  @!P3 STG.E desc[UR18][R2.64+-0x1c80], R45 ;  /* 0xffe3802d0200b986 */ /* 0x0003e2000c101912 */
[C---:B------:R-:W-:Y:S02]  /*7a50*/  LOP3.LUT R16, R12.reuse, 0x1a0, RZ, 0xfc, !PT ;  /* 0x000001a00c107812 */ /* 0x040fe400078efcff */
[C---:B------:R-:W-:Y:S01]  /*7a60*/  LOP3.LUT R15, R12.reuse, 0x1c0, RZ, 0xfc, !PT ;  /* 0x000001c00c0f7812 */ /* 0x040fe200078efcff */
        /* <DEDUP_REMOVED lines=14> */
[----:B------:R-:W-:Y:S01]  /*7b50*/  @!P5 STG.E desc[UR18][R2.64+-0x1880], R61 ;  /* 0xffe7803d0200d986 */ /* 0x000fe2000c101912 */
[----:B------:R-:W-:Y:S01]  /*7b60*/  BAR.SYNC.DEFER_BLOCKING 0x0 ;  /* 0x0000000000007b1d */ /* 0x000fe20000010000 */
[----:B------:R-:W-:-:S02]  /*7b70*/  IADD3 R36, R65, 0x1, RZ ;  /* 0x0000000141247810 */ /* 0x000fc40007ffe0ff */
[C---:B---3--:R-:W-:Y:S02]  /*7b80*/  IADD3 R37, R65.reuse, 0x2, RZ ;  /* 0x0000000241257810 */ /* 0x048fe40007ffe0ff */
[C---:B----4-:R-:W-:Y:S02]  /*7b90*/  IADD3 R39, R65.reuse, 0x3, RZ ;  /* 0x0000000341277810 */ /* 0x050fe40007ffe0ff */
[C---:B------:R-:W-:Y:S02]  /*7ba0*/  IADD3 R42, R65.reuse, 0x4, RZ ;  /* 0x00000004412a7810 */ /* 0x040fe40007ffe0ff */
[C---:B0-----:R-:W-:Y:S02]  /*7bb0*/  IADD3 R43, R65.reuse, 0x5, RZ ;  /* 0x00000005412b7810 */ /* 0x041fe40007ffe0ff */
[----:B------:R-:W-:Y:S02]  /*7bc0*/  LEA.HI.SX32 R38, R36, R65, 0x1b ;  /* 0x0000004124267211 */ /* 0x000fe400078fdaff */
[----:B------:R-:W-:-:S02]  /*7bd0*/  IADD3 R44, R65, 0x6, RZ ;  /* 0x00000006412c7810 */ /* 0x000fc40007ffe0ff */
[-C--:B------:R-:W-:Y:S02]  /*7be0*/  LEA.HI.SX32 R40, R37, R65.reuse, 0x1b ;  /* 0x0000004125287211 */ /* 0x080fe400078fdaff */
[----:B-1----:R-:W-:Y:S02]  /*7bf0*/  IADD3 R45, R65, 0x7, RZ ;  /* 0x00000007412d7810 */ /* 0x002fe40007ffe0ff */
[-C--:B------:R-:W-:Y:S02]  /*7c00*/  LEA.HI.SX32 R41, R39, R65.reuse, 0x1b ;  /* 0x0000004127297211 */ /* 0x080fe400078fdaff */
[C---:B------:R-:W-:Y:S02]  /*7c10*/  IADD3 R46, R65.reuse, 0x8, RZ ;  /* 0x00000008412e7810 */ /* 0x040fe40007ffe0ff */
[----:B------:R-:W-:Y:S02]  /*7c20*/  LEA.HI.SX32 R42, R42, R65, 0x1b ;  /* 0x000000412a2a7211 */ /* 0x000fe400078fdaff */
        /* <DEDUP_REMOVED lines=8> */
[----:B------:R-:W-:Y:S01]  /*7cb0*/  LEA R41, R41, UR8, 0x2 ;  /* 0x0000000829297c11 */ /* 0x000fe2000f8e10ff */
[----:B------:R0:W-:Y:S01]  /*7cc0*/  STS [R88], R17 ;  /* 0x0000001158007388 */ /* 0x0001e20000000800 */
[C---:B------:R-:W-:Y:S02]  /*7cd0*/  IADD3 R50, R65.reuse, 0xc, RZ ;  /* 0x0000000c41327810 */ /* 0x040fe40007ffe0ff */
[----:B------:R-:W-:Y:S02]  /*7ce0*/  LEA.HI.SX32 R46, R46, R65, 0x1b ;  /* 0x000000412e2e7211 */ /* 0x000fe400078fdaff */
[----:B------:R-:W-:Y:S01]  /*7cf0*/  LEA R42, R42, UR8, 0x2 ;  /* 0x000000082a2a7c11 */ /* 0x000fe2000f8e10ff */
[----:B------:R-:W-:Y:S01]  /*7d00*/  STS [R39+0x4], R18 ;  /* 0x0000041227007388 */ /* 0x000fe20000000800 */
[----:B------:R-:W-:-:S02]  /*7d10*/  IADD3 R52, R65, 0xd, RZ ;  /* 0x0000000d41347810 */ /* 0x000fc40007ffe0ff */
[-C--:B------:R-:W-:Y:S02]  /*7d20*/  LEA.HI.SX32 R47, R47, R65.reuse, 0x1b ;  /* 0x000000412f2f7211 */ /* 0x080fe400078fdaff */
[----:B------:R-:W-:Y:S01]  /*7d30*/  LEA R43, R43, UR8, 0x2 ;  /* 0x000000082b2b7c11 */ /* 0x000fe2000f8e10ff */
[----:B------:R1:W-:Y:S01]  /*7d40*/  STS [R40+0x8], R19 ;  /* 0x0000081328007388 */ /* 0x0003e20000000800 */
[C---:B------:R-:W-:Y:S02]  /*7d50*/  IADD3 R54, R65.reuse, 0xe, RZ ;  /* 0x0000000e41367810 */ /* 0x040fe40007ffe0ff */
[----:B------:R-:W-:Y:S02]  /*7d60*/  LEA.HI.SX32 R48, R48, R65, 0x1b ;  /* 0x0000004130307211 */ /* 0x000fe400078fdaff */
[----:B------:R-:W-:Y:S01]  /*7d70*/  LEA R44, R44, UR8, 0x2 ;  /* 0x000000082c2c7c11 */ /* 0x000fe2000f8e10ff */
[----:B------:R-:W-:Y:S01]  /*7d80*/  STS [R41+0xc], R20 ;  /* 0x00000c1429007388 */ /* 0x000fe20000000800 */
[----:B------:R-:W-:-:S02]  /*7d90*/  IADD3 R56, R65, 0xf, RZ ;  /* 0x0000000f41387810 */ /* 0x000fc40007ffe0ff */
[-C--:B------:R-:W-:Y:S02]  /*7da0*/  LEA.HI.SX32 R49, R49, R65.reuse, 0x1b ;  /* 0x0000004131317211 */ /* 0x080fe400078fdaff */
[----:B------:R-:W-:Y:S01]  /*7db0*/  LEA R45, R45, UR8, 0x2 ;  /* 0x000000082d2d7c11 */ /* 0x000fe2000f8e10ff */
[----:B------:R-:W-:Y:S01]  /*7dc0*/  STS [R42+0x10], R21 ;  /* 0x000010152a007388 */ /* 0x000fe20000000800 */
[-C--:B------:R-:W-:Y:S02]  /*7dd0*/  LEA.HI.SX32 R50, R50, R65.reuse, 0x1b ;  /* 0x0000004132327211 */ /* 0x080fe400078fdaff */
[----:B------:R-:W-:Y:S01]  /*7de0*/  LEA R46, R46, UR8, 0x2 ;  /* 0x000000082e2e7c11 */ /* 0x000fe2000f8e10ff */
[----:B------:R3:W-:Y:S01]  /*7df0*/  STS [R43+0x14], R22 ;  /* 0x000014162b007388 */ /* 0x0007e20000000800 */
[-C--:B------:R-:W-:Y:S02]  /*7e00*/  LEA.HI.SX32 R52, R52, R65.reuse, 0x1b ;  /* 0x0000004134347211 */ /* 0x080fe400078fdaff */
[----:B------:R-:W-:Y:S01]  /*7e10*/  LEA R47, R47, UR8, 0x2 ;  /* 0x000000082f2f7c11 */ /* 0x000fe2000f8e10ff */
[----:B------:R4:W-:Y:S01]  /*7e20*/  STS [R44+0x18], R23 ;  /* 0x000018172c007388 */ /* 0x0009e20000000800 */
[----:B------:R-:W-:-:S02]  /*7e30*/  LEA.HI.SX32 R54, R54, R65, 0x1b ;  /* 0x0000004136367211 */ /* 0x000fc400078fdaff */
[----:B------:R-:W-:Y:S01]  /*7e40*/  LEA R48, R48, UR8, 0x2 ;  /* 0x0000000830307c11 */ /* 0x000fe2000f8e10ff */
[----:B------:R4:W-:Y:S01]  /*7e50*/  STS [R45+0x1c], R24 ;  /* 0x00001c182d007388 */ /* 0x0009e20000000800 */
[----:B------:R-:W-:Y:S02]  /*7e60*/  LEA.HI.SX32 R56, R56, R65, 0x1b ;  /* 0x0000004138387211 */ /* 0x000fe400078fdaff */
[----:B------:R-:W-:Y:S01]  /*7e70*/  LEA R49, R49, UR8, 0x2 ;  /* 0x0000000831317c11 */ /* 0x000fe2000f8e10ff */
[----:B------:R4:W-:Y:S01]  /*7e80*/  STS [R46+0x20], R25 ;  /* 0x000020192e007388 */ /* 0x0009e20000000800 */
[----:B------:R-:W-:Y:S02]  /*7e90*/  LEA R50, R50, UR8, 0x2 ;  /* 0x0000000832327c11 */ /* 0x000fe4000f8e10ff */
[----:B------:R-:W-:Y:S01]  /*7ea0*/  LEA R54, R54, UR8, 0x2 ;  /* 0x0000000836367c11 */ /* 0x000fe2000f8e10ff */
[----:B------:R4:W-:Y:S04]  /*7eb0*/  STS [R47+0x24], R26 ;  /* 0x0000241a2f007388 */ /* 0x0009e80000000800 */
[----:B------:R4:W-:Y:S04]  /*7ec0*/  STS [R48+0x28], R27 ;  /* 0x0000281b30007388 */ /* 0x0009e80000000800 */
[----:B------:R4:W-:Y:S04]  /*7ed0*/  STS [R49+0x2c], R28 ;  /* 0x00002c1c31007388 */ /* 0x0009e80000000800 */
[----:B------:R4:W-:Y:S01]  /*7ee0*/  STS [R50+0x30], R29 ;  /* 0x0000301d32007388 */ /* 0x0009e20000000800 */
[----:B--2---:R-:W-:-:S04]  /*7ef0*/  FADD.FTZ R37, R17, R58 ;  /* 0x0000003a11257221 */ /* 0x004fc80000010000 */
[----:B------:R-:W-:Y:S01]  /*7f00*/  FADD.FTZ R36, R37, R18 ;  /* 0x0000001225247221 */ /* 0x000fe20000010000 */
[----:B0-----:R-:W-:-:S03]  /*7f10*/  LEA R17, R52, UR8, 0x2 ;  /* 0x0000000834117c11 */ /* 0x001fc6000f8e10ff */
[----:B------:R-:W-:Y:S01]  /*7f20*/  FADD.FTZ R37, R36, R19 ;  /* 0x0000001324257221 */ /* 0x000fe20000010000 */
[----:B-1----:R-:W-:Y:S01]  /*7f30*/  LEA R19, R56, UR8, 0x2 ;  /* 0x0000000838137c11 */ /* 0x002fe2000f8e10ff */
[----:B------:R0:W-:Y:S02]  /*7f40*/  STS [R17+0x34], R30 ;  /* 0x0000341e11007388 */ /* 0x0001e40000000800 */
[----:B------:R-:W-:Y:S02]  /*7f50*/  FADD.FTZ R36, R37, R20 ;  /* 0x0000001425247221 */ /* 0x000fe40000010000 */
[----:B------:R1:W-:Y:S02]  /*7f60*/  STS [R54+0x38], R31 ;  /* 0x0000381f36007388 */ /* 0x0003e40000000800 */
[----:B------:R-:W-:Y:S02]  /*7f70*/  FADD.FTZ R3, R36, R21 ;  /* 0x0000001524037221 */ /* 0x000fe40000010000 */
        /* <DEDUP_REMOVED lines=19> */
[----:B------:R-:W-:Y:S01]  /*80b0*/  BAR.SYNC.DEFER_BLOCKING 0x0 ;  /* 0x0000000000007b1d */ /* 0x000fe20000010000 */
[----:B---3--:R-:W-:-:S04]  /*80c0*/  FADD.FTZ R22, R3, R22 ;  /* 0x0000001603167221 */ /* 0x008fc80000010000 */
[----:B----4-:R-:W-:-:S04]  /*80d0*/  FADD.FTZ R23, R22, R23 ;  /* 0x0000001716177221 */ /* 0x010fc80000010000 */
[----:B------:R-:W-:-:S04]  /*80e0*/  FADD.FTZ R24, R23, R24 ;  /* 0x0000001817187221 */ /* 0x000fc80000010000 */
[----:B------:R-:W-:-:S04]  /*80f0*/  FADD.FTZ R25, R24, R25 ;  /* 0x0000001918197221 */ /* 0x000fc80000010000 */
[----:B------:R-:W-:Y:S01]  /*8100*/  FADD.FTZ R26, R25, R26 ;  /* 0x0000001a191a7221 */ /* 0x000fe20000010000 */
[----:B------:R-:W2:Y:S03]  /*8110*/  LDS R63, [UR8+0x2100] ;  /* 0x00210008ff3f7984 */ /* 0x000ea60008000800 */
[----:B------:R-:W-:-:S04]  /*8120*/  FADD.FTZ R27, R26, R27 ;  /* 0x0000001b1a1b7221 */ /* 0x000fc80000010000 */
[----:B------:R-:W-:-:S04]  /*8130*/  FADD.FTZ R28, R27, R28 ;  /* 0x0000001c1b1c7221 */ /* 0x000fc80000010000 */
[----:B------:R-:W-:-:S04]  /*8140*/  FADD.FTZ R29, R28, R29 ;  /* 0x0000001d1c1d7221 */ /* 0x000fc80000010000 */
[----:B0-----:R-:W-:-:S04]  /*8150*/  FADD.FTZ R30, R29, R30 ;  /* 0x0000001e1d1e7221 */ /* 0x001fc80000010000 */
[----:B-1----:R-:W-:-:S04]  /*8160*/  FADD.FTZ R31, R30, R31 ;  /* 0x0000001f1e1f7221 */ /* 0x002fc80000010000 */
[----:B------:R-:W-:-:S05]  /*8170*/  FADD.FTZ R2, R31, R32 ;  /* 0x000000201f027221 */ /* 0x000fca0000010000 */
[----:B------:R0:W-:Y:S01]  /*8180*/  STL [R1+0x90], R2 ;  /* 0x0000900201007387 */ /* 0x0001e20000100800 */
[----:B------:R-:W-:Y:S01]  /*8190*/  UIMAD.WIDE.U32 UR26, UR10, UR30, URZ ;  /* 0x0000001e0a1a72a5 */ /* 0x000fe2000f8e003f */
[C---:B------:R-:W-:Y:S02]  /*81a0*/  IADD3 R18, P1, R12.reuse, -0x7e0, RZ ;  /* 0xfffff8200c127810 */ /* 0x040fe40007f3e0ff */
[----:B--2---:R-:W-:Y:S01]  /*81b0*/  ISETP.GE.AND P0, PT, R12, R63, PT ;  /* 0x0000003f0c00720c */ /* 0x004fe20003f06270 */
[----:B------:R-:W-:Y:S01]  /*81c0*/  UIADD3 UR29, UR27, UR28, URZ ;  /* 0x0000001c1b1d7290 */ /* 0x000fe2000fffe03f */
[----:B------:R-:W-:Y:S01]  /*81d0*/  BSSY B0, `(.L_x_88) ;  /* 0x0000012000007945 */ /* 0x000fe20003800000 */
[----:B------:R-:W-:-:S10]  /*81e0*/  IADD3.X R23, R67, -0x1, RZ, P1, !PT ;  /* 0xffffffff43177810 */ /* 0x000fd40000ffe4ff */
[----:B0-----:R-:W-:Y:S05]  /*81f0*/  @P0 BRA `(.L_x_89) ;  /* 0x00000000003c0947 */ /* 0x001fea0003800000 */
        /* <DEDUP_REMOVED lines=15> */
.L_x_89:
[----:B------:R-:W-:Y:S05]  /*82f0*/  BSYNC B0 ;  /* 0x0000000000007941 */ /* 0x000fea0003800000 */
.L_x_88:
        /* <DEDUP_REMOVED lines=9> */
[-C--:B------:R-:W-:Y:S01]  /*8390*/  ISETP.GE.AND P6, PT, R4, R63.reuse, PT ;  /* 0x0000003f0400720c */ /* 0x080fe20003fc6270 */
[----:B------:R-:W-:Y:S01]  /*83a0*/  ULDC.64 UR28, c[0x0][0x3f0] ;  /* 0x0000fc00001c7ab9 */ /* 0x000fe20000000a00 */
[-C--:B------:R-:W-:Y:S01]  /*83b0*/  ISETP.GE.AND P1, PT, R6, R63.reuse, PT ;  /* 0x0000003f0600720c */ /* 0x080fe20003f26270 */
[----:B------:R-:W-:Y:S01]  /*83c0*/  UIADD3.X UR26, UR50, UR7, UR27, UP0, !UPT ;  /* 0x00000007321a7290 */ /* 0x000fe200087fe41b */
[C---:B------:R-:W-:Y:S01]  /*83d0*/  LEA R2, P0, R18.reuse, UR28, 0x2 ;  /* 0x0000001c12027c11 */ /* 0x040fe2000f8010ff */
[----:B0-----:R-:W-:Y:S01]  /*83e0*/  IMAD.U32 R12, RZ, RZ, UR49 ;  /* 0x00000031ff0c7e24 */ /* 0x001fe2000f8e00ff */
[----:B------:R-:W-:Y:S01]  /*83f0*/  ISETP.GE.AND P2, PT, R7, R63, PT ;  /* 0x0000003f0700720c */ /* 0x000fe20003f46270 */
[----:B------:R-:W-:Y:S01]  /*8400*/  UISETP.GT.AND UP0, UPT, UR17, 0x1, UPT ;  /* 0x000000011100788c */ /* 0x000fe2000bf04270 */
[----:B------:R-:W-:Y:S01]  /*8410*/  LEA.HI.X R3, R18, UR29, R23, 0x2, P0 ;  /* 0x0000001d12037c11 */ /* 0x000fe200080f1417 */
[----:B------:R-:W-:Y:S01]  /*8420*/  UIADD3 UR11, UP1, UR11, -0x2000, URZ ;  /* 0xffffe0000b0b7890 */ /* 0x000fe2000ff3e03f */
[----:B------:R-:W-:Y:S01]  /*8430*/  LEA R2, P0, R12, R2, 0x2 ;  /* 0x000000020c027211 */ /* 0x000fe200078010ff */
[----:B------:R-:W-:Y:S01]  /*8440*/  UIADD3 UR13, UP2, UR13, -0x2000, URZ ;  /* 0xffffe0000d0d7890 */ /* 0x000fe2000ff5e03f */
[----:B------:R-:W-:Y:S01]  /*8450*/  MOV R10, UR26 ;  /* 0x0000001a000a7c02 */ /* 0x000fe20008000f00 */
[----:B------:R-:W-:-:S02]  /*8460*/  UIADD3 UR15, UP3, UR15, -0x2000, URZ ;  /* 0xffffe0000f0f7890 */ /* 0x000fc4000ff7e03f */
[----:B------:R-:W-:Y:S01]  /*8470*/  UIADD3 UR6, UR6, 0x1, URZ ;  /* 0x0000000106067890 */ /* 0x000fe2000fffe03f */
[----:B------:R-:W-:Y:S01]  /*8480*/  LEA.HI.X R3, R12, R3, R10, 0x2, P0 ;  /* 0x000000030c037211 */ /* 0x000fe200000f140a */
[----:B------:R-:W-:Y:S01]  /*8490*/  UIADD3.X UR12, UR12, -0x1, URZ, UP1, !UPT ;  /* 0xffffffff0c0c7890 */ /* 0x000fe20008ffe43f */
[-C--:B------:R-:W-:Y:S01]  /*84a0*/  ISETP.GE.AND P0, PT, R5, R63.reuse, PT ;  /* 0x0000003f0500720c */ /* 0x080fe20003f06270 */
[----:B------:R-:W-:Y:S02]  /*84b0*/  UIADD3.X UR14, UR14, -0x1, URZ, UP2, !UPT ;  /* 0xffffffff0e0e7890 */ /* 0x000fe400097fe43f */
[----:B------:R0:W-:Y:S01]  /*84c0*/  @!P3 STG.E desc[UR18][R2.64], R37 ;  /* 0x000000250200b986 */ /* 0x0001e2000c101912 */
[-C--:B------:R-:W-:Y:S01]  /*84d0*/  ISETP.GE.AND P3, PT, R8, R63.reuse, PT ;  /* 0x0000003f0800720c */ /* 0x080fe20003f66270 */
[----:B------:R-:W-:Y:S02]  /*84e0*/  UIADD3.X UR16, UR16, -0x1, URZ, UP3, !UPT ;  /* 0xffffffff10107890 */ /* 0x000fe40009ffe43f */
        /* <DEDUP_REMOVED lines=23> */
.L_x_67:
        /* <DEDUP_REMOVED lines=41> */
.L_x_92:
[----:B------:R-:W-:Y:S05]  /*88f0*/  BSYNC B0 ;  /* 0x0000000000007941 */ /* 0x000fea0003800000 */
.L_x_91:
        /* <DEDUP_REMOVED lines=31> */
[----:B------:R-:W0:Y:S01]  /*8af0*/  @!P0 S2R R3, SR_CgaCtaId ;  /* 0x0000000000038919 */ /* 0x000e220000008800 */
[----:B---3--:R-:W-:-:S04]  /*8b00*/  @!P0 MOV R0, 0x400 ;  /* 0x0000040000008802 */ /* 0x008fc80000000f00 */
[----:B0-----:R-:W-:-:S05]  /*8b10*/  @!P0 LEA R4, R3, R0, 0x18 ;  /* 0x0000000003048211 */ /* 0x001fca00078ec0ff */
        /* <DEDUP_REMOVED lines=10> */
.L_x_94:
[----:B------:R-:W2:Y:S02]  /*8bc0*/  S2R R13, SR_TID.X ;  /* 0x00000000000d7919 */ /* 0x000ea40000002100 */
.L_x_95:
[----:B------:R-:W-:Y:S05]  /*8bd0*/  BSYNC B0 ;  /* 0x0000000000007941 */ /* 0x000fea0003800000 */
.L_x_93:
        /* <DEDUP_REMOVED lines=29> */
[----:B--2---:R-:W-:-:S02]  /*8db0*/  ULEA UR20, UR20, UR9, 0x18 ;  /* 0x0000000914147291 */ /* 0x004fc4000f8ec03f */
[----:B------:R-:W-:Y:S01]  /*8dc0*/  UIADD3 UR9, UR23, UR8, URZ ;  /* 0x0000000817097290 */ /* 0x000fe2000fffe03f */
[----:B------:R-:W-:Y:S01]  /*8dd0*/  ULDC.64 UR28, c[0x0][0x270] ;  /* 0x00009c00001c7ab9 */ /* 0x000fe20000000a00 */
[----:B------:R-:W-:Y:S01]  /*8de0*/  ULDC.64 UR16, c[0x0][0x2d8] ;  /* 0x0000b60000107ab9 */ /* 0x000fe20000000a00 */
        /* <DEDUP_REMOVED lines=11> */
.L_x_97:
[----:B0--3--:R-:W-:Y:S02]  /*8ea0*/  LEA R0, R13, UR20, 0x2 ;  /* 0x000000140d007c11 */ /* 0x009fe4000f8e10ff */
[----:B------:R-:W-:Y:S02]  /*8eb0*/  SHF.R.S32.HI R14, RZ, 0x1f, R13 ;  /* 0x0000001fff0e7819 */ /* 0x000fe4000001140d */
[----:B--2---:R-:W-:Y:S01]  /*8ec0*/  MOV R4, UR6 ;  /* 0x0000000600047c02 */ /* 0x004fe20008000f00 */
[----:B------:R-:W0:Y:S01]  /*8ed0*/  LDS R15, [R0+0x3d60] ;  /* 0x003d6000000f7984 */ /* 0x000e220000000800 */
[----:B------:R-:W-:Y:S02]  /*8ee0*/  MOV R8, UR10 ;  /* 0x0000000a00087c02 */ /* 0x000fe40008000f00 */
[----:B-1--4-:R-:W-:Y:S01]  /*8ef0*/  MOV R3, UR8 ;  /* 0x0000000800037c02 */ /* 0x012fe20008000f00 */
[----:B------:R-:W1:Y:S01]  /*8f00*/  LDS R17, [R0+0x4160] ;  /* 0x0041600000117984 */ /* 0x000e620000000800 */
[----:B------:R-:W-:Y:S01]  /*8f10*/  MOV R2, R4 ;  /* 0x0000000400027202 */ /* 0x000fe20000000f00 */
[----:B------:R-:W-:Y:S01]  /*8f20*/  IMAD R4, R14, UR32, RZ ;  /* 0x000000200e047c24 */ /* 0x000fe2000f8e02ff */
[----:B------:R-:W-:-:S02]  /*8f30*/  MOV R7, UR15 ;  /* 0x0000000f00077c02 */ /* 0x000fc40008000f00 */
        /* <DEDUP_REMOVED lines=17> */
[C---:B------:R-:W-:Y:S01]  /*9050*/  IMAD R16, R14.reuse, UR36, RZ ;  /* 0x000000240e107c24 */ /* 0x040fe2000f8e02ff */
[----:B------:R-:W-:Y:S01]  /*9060*/  MOV R10, UR24 ;  /* 0x00000018000a7c02 */ /* 0x000fe20008000f00 */
[----:B------:R-:W-:Y:S01]  /*9070*/  IMAD R18, R14, UR44, RZ ;  /* 0x0000002c0e127c24 */ /* 0x000fe2000f8e02ff */
[----:B------:R-:W-:-:S02]  /*9080*/  MOV R3, UR9 ;  /* 0x0000000900037c02 */ /* 0x000fc40008000f00 */
[----:B------:R-:W-:Y:S01]  /*9090*/  MOV R7, UR23 ;  /* 0x0000001700077c02 */ /* 0x000fe20008000f00 */
[C---:B0-----:R-:W-:Y:S01]  /*90a0*/  IMAD R5, R13.reuse, UR37, R16 ;  /* 0x000000250d057c24 */ /* 0x041fe2000f8e0210 */
[----:B------:R-:W-:Y:S01]  /*90b0*/  MOV R2, R6 ;  /* 0x0000000600027202 */ /* 0x000fe20000000f00 */
[C---:B--2---:R-:W-:Y:S01]  /*90c0*/  IMAD R9, R13.reuse, UR45, R18 ;  /* 0x0000002d0d097c24 */ /* 0x044fe2000f8e0212 */
[----:B------:R-:W-:Y:S02]  /*90d0*/  MOV R7, UR14 ;  /* 0x0000000e00077c02 */ /* 0x000fe40008000f00 */
        /* <DEDUP_REMOVED lines=29> */
.L_x_96:
[----:B------:R-:W-:Y:S05]  /*92b0*/  EXIT ;  /* 0x000000000000794d */ /* 0x000fea0003800000 */
.L_x_77:
[----:B------:R-:W-:Y:S01]  /*92c0*/  HFMA2.MMA R146, -RZ, RZ, 0, 5.9604644775390625e-08 ;  /* 0x00000001ff927435 */ /* 0x000fe200000001ff */
[----:B------:R-:W-:Y:S01]  /*92d0*/  IMAD.MOV.U32 R151, RZ, RZ, R149 ;  /* 0x000000ffff977224 */ /* 0x000fe200078e0095 */
[----:B------:R-:W-:Y:S02]  /*92e0*/  MOV R87, RZ ;  /* 0x000000ff00577202 */ /* 0x000fe40000000f00 */
[----:B------:R-:W-:-:S07]  /*92f0*/  MOV R86, 0xffffffff ;  /* 0xffffffff00567802 */ /* 0x000fce0000000f00 */
[----:B------:R-:W-:Y:S05]  /*9300*/  WARPSYNC.COLLECTIVE R86, `(.L_x_98) ;  /* 0x0000000056087348 */ /* 0x000fea0003c00000 */
[----:B------:R0:W1:Y:S02]  /*9310*/  SHFL.UP P0, R152, R151, R146, R87 ;  /* 0x0400009297987389 */ /* 0x0000640000000057 */
[----:B01----:R-:W-:Y:S01]  /*9320*/  ENDCOLLECTIVE ;  /* 0x000000000000791b */ /* 0x003fe20003800000 */
.L_x_98:
[----:B------:R-:W-:Y:S02]  /*9330*/  MOV R151, R150 ;  /* 0x0000009600977202 */ /* 0x000fe40000000f00 */
[----:B------:R-:W-:-:S07]  /*9340*/  MOV R147, R152 ;  /* 0x0000009800937202 */ /* 0x000fce0000000f00 */
[----:B------:R-:W-:Y:S05]  /*9350*/  WARPSYNC.COLLECTIVE R86, `(.L_x_99) ;  /* 0x0000000056087348 */ /* 0x000fea0003c00000 */
[----:B------:R0:W1:Y:S02]  /*9360*/  SHFL.UP P0, R152, R151, R146, R87 ;  /* 0x0400009297987389 */ /* 0x0000640000000057 */
[----:B01----:R-:W-:Y:S01]  /*9370*/  ENDCOLLECTIVE ;  /* 0x000000000000791b */ /* 0x003fe20003800000 */
.L_x_99:
        /* <DEDUP_REMOVED lines=10> */
.L_x_100:
[----:B------:R-:W-:Y:S02]  /*9420*/  MOV R151, R150 ;  /* 0x0000009600977202 */ /* 0x000fe40000000f00 */
[----:B------:R-:W-:-:S07]  /*9430*/  MOV R147, R152 ;  /* 0x0000009800937202 */ /* 0x000fce0000000f00 */
[----:B------:R-:W-:Y:S05]  /*9440*/  WARPSYNC.COLLECTIVE R86, `(.L_x_101) ;  /* 0x0000000056087348 */ /* 0x000fea0003c00000 */
[----:B------:R0:W1:Y:S02]  /*9450*/  SHFL.UP P0, R152, R151, R146, R87 ;  /* 0x0400009297987389 */ /* 0x0000640000000057 */
[----:B01----:R-:W-:Y:S01]  /*9460*/  ENDCOLLECTIVE ;  /* 0x000000000000791b */ /* 0x003fe20003800000 */
.L_x_101:
[----:B------:R-:W-:Y:S01]  /*9470*/  HFMA2.MMA R146, -RZ, RZ, 0, 2.384185791015625e-07 ;  /* 0x00000004ff927435 */ /* 0x000fe200000001ff */
        /* <DEDUP_REMOVED lines=9> */
.L_x_102:
[----:B------:R-:W-:Y:S02]  /*9510*/  MOV R151, R150 ;  /* 0x0000009600977202 */ /* 0x000fe40000000f00 */
[----:B------:R-:W-:-:S07]  /*9520*/  MOV R147, R152 ;  /* 0x0000009800937202 */ /* 0x000fce0000000f00 */
[----:B------:R-:W-:Y:S05]  /*9530*/  WARPSYNC.COLLECTIVE R86, `(.L_x_103) ;  /* 0x0000000056087348 */ /* 0x000fea0003c00000 */
[----:B------:R0:W1:Y:S02]  /*9540*/  SHFL.UP P0, R152, R151, R146, R87 ;  /* 0x0400009297987389 */ /* 0x0000640000000057 */
[----:B01----:R-:W-:Y:S01]  /*9550*/  ENDCOLLECTIVE ;  /* 0x000000000000791b */ /* 0x003fe20003800000 */
.L_x_103:
        /* <DEDUP_REMOVED lines=10> */
.L_x_104:
[----:B------:R-:W-:Y:S02]  /*9600*/  MOV R151, R150 ;  /* 0x0000009600977202 */ /* 0x000fe40000000f00 */
[----:B------:R-:W-:-:S07]  /*9610*/  MOV R147, R152 ;  /* 0x0000009800937202 */ /* 0x000fce0000000f00 */
[----:B------:R-:W-:Y:S05]  /*9620*/  WARPSYNC.COLLECTIVE R86, `(.L_x_105) ;  /* 0x0000000056087348 */ /* 0x000fea0003c00000 */
[----:B------:R0:W1:Y:S02]  /*9630*/  SHFL.UP P0, R152, R151, R146, R87 ;  /* 0x0400009297987389 */ /* 0x0000640000000057 */
[----:B01----:R-:W-:Y:S01]  /*9640*/  ENDCOLLECTIVE ;  /* 0x000000000000791b */ /* 0x003fe20003800000 */
.L_x_105:
[----:B------:R-:W-:Y:S01]  /*9650*/  HFMA2.MMA R146, -RZ, RZ, 0, 9.5367431640625e-07 ;  /* 0x00000010ff927435 */ /* 0x000fe200000001ff */
        /* <DEDUP_REMOVED lines=9> */
.L_x_106:
[----:B------:R-:W-:Y:S02]  /*96f0*/  MOV R151, R150 ;  /* 0x0000009600977202 */ /* 0x000fe40000000f00 */
[----:B------:R-:W-:-:S07]  /*9700*/  MOV R147, R152 ;  /* 0x0000009800937202 */ /* 0x000fce0000000f00 */
[----:B------:R-:W-:Y:S05]  /*9710*/  WARPSYNC.COLLECTIVE R86, `(.L_x_107) ;  /* 0x0000000056087348 */ /* 0x000fea0003c00000 */
[----:B------:R0:W1:Y:S02]  /*9720*/  SHFL.UP P0, R152, R151, R146, R87 ;  /* 0x0400009297987389 */ /* 0x0000640000000057 */
[----:B01----:R-:W-:Y:S01]  /*9730*/  ENDCOLLECTIVE ;  /* 0x000000000000791b */ /* 0x003fe20003800000 */
.L_x_107:
[----:B------:R-:W-:Y:S01]  /*9740*/  MOV R86, R152 ;  /* 0x0000009800567202 */ /* 0x000fe20000000f00 */
[----:B------:R-:W-:Y:S06]  /*9750*/  BRA `(.L_x_108) ;  /* 0xffffffc000507947 */ /* 0x000fec000383ffff */
.L_x_78:
[----:B------:R-:W-:Y:S01]  /*9760*/  HFMA2.MMA R146, -RZ, RZ, 0, 1.847743988037109375e-06 ;  /* 0x0000001fff927435 */ /* 0x000fe200000001ff */
[----:B------:R-:W-:Y:S01]  /*9770*/  BSSY B0, `(.L_x_109) ;  /* 0x0000007000007945 */ /* 0x000fe20003800000 */
[----:B------:R-:W-:Y:S02]  /*9780*/  MOV R87, R149 ;  /* 0x0000009500577202 */ /* 0x000fe40000000f00 */
[----:B------:R-:W-:Y:S02]  /*9790*/  MOV R147, 0x1f ;  /* 0x0000001f00937802 */ /* 0x000fe40000000f00 */
[----:B------:R-:W-:-:S07]  /*97a0*/  MOV R86, 0xffffffff ;  /* 0xffffffff00567802 */ /* 0x000fce0000000f00 */
[----:B------:R-:W-:Y:S05]  /*97b0*/  WARPSYNC.COLLECTIVE R86, `(.L_x_110) ;  /* 0x0000000056087348 */ /* 0x000fea0003c00000 */
[----:B------:R0:W1:Y:S02]  /*97c0*/  SHFL.IDX P3, R159, R87, R146, R147 ;  /* 0x00000092579f7389 */ /* 0x0000640000060093 */
[----:B01----:R-:W-:Y:S01]  /*97d0*/  ENDCOLLECTIVE ;  /* 0x000000000000791b */ /* 0x003fe20003800000 */
.L_x_110:
[----:B------:R-:W-:Y:S05]  /*97e0*/  BSYNC B0 ;  /* 0x0000000000007941 */ /* 0x000fea0003800000 */
.L_x_109:
[----:B------:R-:W-:Y:S05]  /*97f0*/  BRA `(.L_x_111) ;  /* 0xffffffc0003c7947 */ /* 0x000fea000383ffff */
.L_x_79:
[----:B------:R-:W-:Y:S01]  /*9800*/  HFMA2.MMA R146, -RZ, RZ, 0, 1.847743988037109375e-06 ;  /* 0x0000001fff927435 */ /* 0x000fe200000001ff */
[----:B------:R-:W-:Y:S01]  /*9810*/  BSSY B0, `(.L_x_112) ;  /* 0x0000007000007945 */ /* 0x000fe20003800000 */
[----:B------:R-:W-:Y:S01]  /*9820*/  IMAD.MOV.U32 R87, RZ, RZ, R150 ;  /* 0x000000ffff577224 */ /* 0x000fe200078e0096 */
[----:B------:R-:W-:Y:S02]  /*9830*/  MOV R147, 0x1f ;  /* 0x0000001f00937802 */ /* 0x000fe40000000f00 */
[----:B------:R-:W-:-:S07]  /*9840*/  MOV R86, 0xffffffff ;  /* 0xffffffff00567802 */ /* 0x000fce0000000f00 */
[----:B------:R-:W-:Y:S05]  /*9850*/  WARPSYNC.COLLECTIVE R86, `(.L_x_113) ;  /* 0x0000000056087348 */ /* 0x000fea0003c00000 */
[----:B------:R0:W1:Y:S02]  /*9860*/  SHFL.IDX P3, R159, R87, R146, R147 ;  /* 0x00000092579f7389 */ /* 0x0000640000060093 */
[----:B01----:R-:W-:Y:S01]  /*9870*/  ENDCOLLECTIVE ;  /* 0x000000000000791b */ /* 0x003fe20003800000 */
.L_x_113:
[----:B------:R-:W-:Y:S05]  /*9880*/  BSYNC B0 ;  /* 0x0000000000007941 */ /* 0x000fea0003800000 */
.L_x_112:
[----:B------:R-:W-:Y:S05]  /*9890*/  BRA `(.L_x_114) ;  /* 0xffffffc0001c7947 */ /* 0x000fea000383ffff */
.L_x_80:
[----:B------:R-:W-:Y:S01]  /*98a0*/  HFMA2.MMA R146, -RZ, RZ, 0, 5.9604644775390625e-08 ;  /* 0x00000001ff927435 */ /* 0x000fe200000001ff */
[----:B------:R-:W-:Y:S01]  /*98b0*/  BSSY B0, `(.L_x_115) ;  /* 0x0000007000007945 */ /* 0x000fe20003800000 */
[----:B------:R-:W-:Y:S02]  /*98c0*/  MOV R151, R149 ;  /* 0x0000009500977202 */ /* 0x000fe40000000f00 */
[----:B------:R-:W-:Y:S02]  /*98d0*/  MOV R87, RZ ;  /* 0x000000ff00577202 */ /* 0x000fe40000000f00 */
[----:B------:R-:W-:-:S07]  /*98e0*/  MOV R86, 0xffffffff ;  /* 0xffffffff00567802 */ /* 0x000fce0000000f00 */
[----:B------:R-:W-:Y:S05]  /*98f0*/  WARPSYNC.COLLECTIVE R86, `(.L_x_116) ;  /* 0x0000000056087348 */ /* 0x000fea0003c00000 */
[----:B------:R0:W1:Y:S02]  /*9900*/  SHFL.UP P0, R152, R151, R146, R87 ;  /* 0x0400009297987389 */ /* 0x0000640000000057 */
[----:B01----:R-:W-:Y:S01]  /*9910*/  ENDCOLLECTIVE ;  /* 0x000000000000791b */ /* 0x003fe20003800000 */
.L_x_116:
[----:B------:R-:W-:Y:S05]  /*9920*/  BSYNC B0 ;  /* 0x0000000000007941 */ /* 0x000fea0003800000 */
.L_x_115:
        /* <DEDUP_REMOVED lines=9> */
.L_x_117:
[----:B------:R-:W-:Y:S01]  /*99c0*/  HFMA2.MMA R146, -RZ, RZ, 0, 0 ;  /* 0x00000000ff927435 */ /* 0x000fe200000001ff */
[----:B------:R-:W-:-:S10]  /*99d0*/  MOV R87, R40 ;  /* 0x0000002800577202 */ /* 0x000fd40000000f00 */
[----:B------:R-:W-:Y:S05]  /*99e0*/  WARPSYNC.COLLECTIVE R86, `(.L_x_118) ;  /* 0x0000000056087348 */ /* 0x000fea0003c00000 */
[----:B------:R0:W1:Y:S02]  /*99f0*/  SHFL.IDX P3, R159, R87, R146, R147 ;  /* 0x00000092579f7389 */ /* 0x0000640000060093 */
[----:B01----:R-:W-:Y:S01]  /*9a00*/  ENDCOLLECTIVE ;  /* 0x000000000000791b */ /* 0x003fe20003800000 */
.L_x_118:
[----:B------:R-:W-:Y:S02]  /*9a10*/  MOV R150, R152 ;  /* 0x0000009800967202 */ /* 0x000fe40000000f00 */
[----:B------:R-:W-:Y:S02]  /*9a20*/  MOV R87, R41 ;  /* 0x0000002900577202 */ /* 0x000fe40000000f00 */
[----:B------:R-:W-:-:S07]  /*9a30*/  MOV R40, R159 ;  /* 0x0000009f00287202 */ /* 0x000fce0000000f00 */
[----:B------:R-:W-:Y:S05]  /*9a40*/  WARPSYNC.COLLECTIVE R86, `(.L_x_119) ;  /* 0x0000000056087348 */ /* 0x000fea0003c00000 */
[----:B------:R0:W1:Y:S02]  /*9a50*/  SHFL.IDX P3, R159, R87, R146, R147 ;  /* 0x00000092579f7389 */ /* 0x0000640000060093 */
[----:B01----:R-:W-:Y:S01]  /*9a60*/  ENDCOLLECTIVE ;  /* 0x000000000000791b */ /* 0x003fe20003800000 */
.L_x_119:
[----:B------:R-:W-:Y:S01]  /*9a70*/  MOV R41, R159 ;  /* 0x0000009f00297202 */ /* 0x000fe20000000f00 */
[----:B------:R-:W-:Y:S06]  /*9a80*/  BRA `(.L_x_120) ;  /* 0xffffffbc00b87947 */ /* 0x000fec000383ffff */
.L_x_82:
[----:B------:R-:W-:Y:S01]  /*9a90*/  HFMA2.MMA R159, -RZ, RZ, 0, 5.9604644775390625e-08 ;  /* 0x00000001ff9f7435 */ /* 0x000fe200000001ff */
[----:B------:R-:W-:Y:S02]  /*9aa0*/  MOV R163, R161 ;  /* 0x000000a100a37202 */ /* 0x000fe40000000f00 */
[----:B------:R-:W-:Y:S02]  /*9ab0*/  MOV R146, 0x1f ;  /* 0x0000001f00927802 */ /* 0x000fe40000000f00 */
[----:B------:R-:W-:-:S07]  /*9ac0*/  MOV R86, 0xffffffff ;  /* 0xffffffff00567802 */ /* 0x000fce0000000f00 */
[----:B------:R-:W-:Y:S05]  /*9ad0*/  WARPSYNC.COLLECTIVE R86, `(.L_x_121) ;  /* 0x0000000056087348 */ /* 0x000fea0003c00000 */
[----:B------:R0:W1:Y:S02]  /*9ae0*/  SHFL.DOWN P6, R147, R163, R159, R146 ;  /* 0x0800009fa3937389 */ /* 0x00006400000c0092 */
[----:B01----:R-:W-:Y:S01]  /*9af0*/  ENDCOLLECTIVE ;  /* 0x000000000000791b */ /* 0x003fe20003800000 */
.L_x_121:
[----:B------:R-:W-:Y:S02]  /*9b00*/  MOV R163, R162 ;  /* 0x000000a200a37202 */ /* 0x000fe40000000f00 */
[----:B------:R-:W-:-:S07]  /*9b10*/  MOV R87, R147 ;  /* 0x0000009300577202 */ /* 0x000fce0000000f00 */
[----:B------:R-:W-:Y:S05]  /*9b20*/  WARPSYNC.COLLECTIVE R86, `(.L_x_122) ;  /* 0x0000000056087348 */ /* 0x000fea0003c00000 */
[----:B------:R0:W1:Y:S02]  /*9b30*/  SHFL.DOWN P6, R147, R163, R159, R146 ;  /* 0x0800009fa3937389 */ /* 0x00006400000c0092 */
[----:B01----:R-:W-:Y:S01]  /*9b40*/  ENDCOLLECTIVE ;  /* 0x000000000000791b */ /* 0x003fe20003800000 */
.L_x_122:
        /* <DEDUP_REMOVED lines=9> */
.L_x_123:
[----:B------:R-:W-:Y:S02]  /*9be0*/  MOV R163, R162 ;  /* 0x000000a200a37202 */ /* 0x000fe40000000f00 */
[----:B------:R-:W-:-:S07]  /*9bf0*/  MOV R87, R147 ;  /* 0x0000009300577202 */ /* 0x000fce0000000f00 */
[----:B------:R-:W-:Y:S05]  /*9c00*/  WARPSYNC.COLLECTIVE R86, `(.L_x_124) ;  /* 0x0000000056087348 */ /* 0x000fea0003c00000 */
[----:B------:R0:W1:Y:S02]  /*9c10*/  SHFL.DOWN P6, R147, R163, R159, R146 ;  /* 0x0800009fa3937389 */ /* 0x00006400000c0092 */
[----:B01----:R-:W-:Y:S01]  /*9c20*/  ENDCOLLECTIVE ;  /* 0x000000000000791b */ /* 0x003fe20003800000 */
.L_x_124:
[----:B------:R-:W-:Y:S01]  /*9c30*/  HFMA2.MMA R159, -RZ, RZ, 0, 2.384185791015625e-07 ;  /* 0x00000004ff9f7435 */ /* 0x000fe200000001ff */
[----:B------:R-:W-:-:S05]  /*9c40*/  MOV R86, R147 ;  /* 0x0000009300567202 */ /* 0x000fca0000000f00 */
[C---:B------:R-:W-:Y:S01]  /*9c50*/  @!P4 FFMA.FTZ R162, R161.reuse, R86, R162 ;  /* 0x00000056a1a2c223 */ /* 0x040fe200000100a2 */
[----:B------:R-:W-:Y:S01]  /*9c60*/  @!P4 FMUL.FTZ R161, R161, R87 ;  /* 0x00000057a1a1c220 */ /* 0x000fe20000410000 */
[----:B------:R-:W-:-:S04]  /*9c70*/  IMAD.MOV.U32 R86, RZ, RZ, -0x1 ;  /* 0xffffffffff567424 */ /* 0x000fc800078e00ff */
[----:B------:R-:W-:-:S07]  /*9c80*/  MOV R163, R161 ;  /* 0x000000a100a37202 */ /* 0x000fce0000000f00 */
[----:B------:R-:W-:Y:S05]  /*9c90*/  WARPSYNC.COLLECTIVE R86, `(.L_x_125) ;  /* 0x0000000056087348 */ /* 0x000fea0003c00000 */
[----:B------:R0:W1:Y:S02]  /*9ca0*/  SHFL.DOWN P6, R147, R163, R159, R146 ;  /* 0x0800009fa3937389 */ /* 0x00006400000c0092 */
[----:B01----:R-:W-:Y:S01]  /*9cb0*/  ENDCOLLECTIVE ;  /* 0x000000000000791b */ /* 0x003fe20003800000 */
.L_x_125:
[----:B------:R-:W-:Y:S02]  /*9cc0*/  MOV R163, R162 ;  /* 0x000000a200a37202 */ /* 0x000fe40000000f00 */
[----:B------:R-:W-:-:S07]  /*9cd0*/  MOV R87, R147 ;  /* 0x0000009300577202 */ /* 0x000fce0000000f00 */
[----:B------:R-:W-:Y:S05]  /*9ce0*/  WARPSYNC.COLLECTIVE R86, `(.L_x_126) ;  /* 0x0000000056087348 */ /* 0x000fea0003c00000 */
[----:B------:R0:W1:Y:S02]  /*9cf0*/  SHFL.DOWN P6, R147, R163, R159, R146 ;  /* 0x0800009fa3937389 */ /* 0x00006400000c0092 */
[----:B01----:R-:W-:Y:S01]  /*9d00*/  ENDCOLLECTIVE ;  /* 0x000000000000791b */ /* 0x003fe20003800000 */
.L_x_126:
        /* <DEDUP_REMOVED lines=9> */
.L_x_127:
[----:B------:R-:W-:Y:S02]  /*9da0*/  MOV R163, R162 ;  /* 0x000000a200a37202 */ /* 0x000fe40000000f00 */
[----:B------:R-:W-:-:S07]  /*9db0*/  MOV R87, R147 ;  /* 0x0000009300577202 */ /* 0x000fce0000000f00 */
[----:B------:R-:W-:Y:S05]  /*9dc0*/  WARPSYNC.COLLECTIVE R86, `(.L_x_128) ;  /* 0x0000000056087348 */ /* 0x000fea0003c00000 */
[----:B------:R0:W1:Y:S02]  /*9dd0*/  SHFL.DOWN P6, R147, R163, R159, R146 ;  /* 0x0800009fa3937389 */ /* 0x00006400000c0092 */
[----:B01----:R-:W-:Y:S01]  /*9de0*/  ENDCOLLECTIVE ;  /* 0x000000000000791b */ /* 0x003fe20003800000 */
.L_x_128:
[----:B------:R-:W-:Y:S01]  /*9df0*/  HFMA2.MMA R159, -RZ, RZ, 0, 9.5367431640625e-07 ;  /* 0x00000010ff9f7435 */ /* 0x000fe200000001ff */
        /* <DEDUP_REMOVED lines=8> */
.L_x_129:
[----:B------:R-:W-:Y:S02]  /*9e80*/  MOV R163, R162 ;  /* 0x000000a200a37202 */ /* 0x000fe40000000f00 */
[----:B------:R-:W-:-:S07]  /*9e90*/  MOV R87, R147 ;  /* 0x0000009300577202 */ /* 0x000fce0000000f00 */
[----:B------:R-:W-:Y:S05]  /*9ea0*/  WARPSYNC.COLLECTIVE R86, `(.L_x_130) ;  /* 0x0000000056087348 */ /* 0x000fea0003c00000 */
[----:B------:R0:W1:Y:S02]  /*9eb0*/  SHFL.DOWN P6, R147, R163, R159, R146 ;  /* 0x0800009fa3937389 */ /* 0x00006400000c0092 */
[----:B01----:R-:W-:Y:S01]  /*9ec0*/  ENDCOLLECTIVE ;  /* 0x000000000000791b */ /* 0x003fe20003800000 */
.L_x_130:
        /* <DEDUP_REMOVED lines=11> */
.L_x_131:
[----:B------:R-:W-:Y:S02]  /*9f80*/  MOV R87, R162 ;  /* 0x000000a200577202 */ /* 0x000fe40000000f00 */
[----:B------:R-:W-:-:S07]  /*9f90*/  MOV R164, R159 ;  /* 0x0000009f00a47202 */ /* 0x000fce0000000f00 */
[----:B------:R-:W-:Y:S05]  /*9fa0*/  WARPSYNC.COLLECTIVE R86, `(.L_x_132) ;  /* 0x0000000056087348 */ /* 0x000fea0003c00000 */
[----:B------:R0:W1:Y:S02]  /*9fb0*/  SHFL.IDX P3, R159, R87, R146, R147 ;  /* 0x00000092579f7389 */ /* 0x0000640000060093 */
[----:B01----:R-:W-:Y:S01]  /*9fc0*/  ENDCOLLECTIVE ;  /* 0x000000000000791b */ /* 0x003fe20003800000 */
.L_x_132:
[----:B------:R-:W-:Y:S02]  /*9fd0*/  MOV R146, 0x1f ;  /* 0x0000001f00927802 */ /* 0x000fe40000000f00 */
[----:B------:R-:W-:Y:S02]  /*9fe0*/  MOV R87, R40 ;  /* 0x0000002800577202 */ /* 0x000fe40000000f00 */
[----:B------:R-:W-:Y:S01]  /*9ff0*/  MOV R165, R159 ;  /* 0x0000009f00a57202 */ /* 0x000fe20000000f00 */
[----:B------:R-:W-:-:S11]  /*a000*/  HFMA2.MMA R159, -RZ, RZ, 0, 5.9604644775390625e-08 ;  /* 0x00000001ff9f7435 */ /* 0x000fd600000001ff */
[----:B------:R-:W-:Y:S05]  /*a010*/  WARPSYNC.COLLECTIVE R86, `(.L_x_133) ;  /* 0x0000000056087348 */ /* 0x000fea0003c00000 */
[----:B------:R0:W1:Y:S02]  /*a020*/  SHFL.DOWN P6, R147, R163, R159, R146 ;  /* 0x0800009fa3937389 */ /* 0x00006400000c0092 */
[----:B01----:R-:W-:Y:S01]  /*a030*/  ENDCOLLECTIVE ;  /* 0x000000000000791b */ /* 0x003fe20003800000 */
.L_x_133:
[----:B------:R-:W-:Y:S02]  /*a040*/  MOV R163, R162 ;  /* 0x000000a200a37202 */ /* 0x000fe40000000f00 */
[----:B------:R-:W-:-:S07]  /*a050*/  MOV R161, R147 ;  /* 0x0000009300a17202 */ /* 0x000fce0000000f00 */
[----:B------:R-:W-:Y:S05]  /*a060*/  WARPSYNC.COLLECTIVE R86, `(.L_x_134) ;  /* 0x0000000056087348 */ /* 0x000fea0003c00000 */
[----:B------:R0:W1:Y:S02]  /*a070*/  SHFL.DOWN P6, R147, R163, R159, R146 ;  /* 0x0800009fa3937389 */ /* 0x00006400000c0092 */
[----:B01----:R-:W-:Y:S01]  /*a080*/  ENDCOLLECTIVE ;  /* 0x000000000000791b */ /* 0x003fe20003800000 */
.L_x_134:
[----:B------:R-:W-:Y:S01]  /*a090*/  HFMA2.MMA R146, -RZ, RZ, 0, 0 ;  /* 0x00000000ff927435 */ /* 0x000fe200000001ff */
[----:B------:R-:W-:Y:S02]  /*a0a0*/  MOV R162, R147 ;  /* 0x0000009300a27202 */ /* 0x000fe40000000f00 */
[----:B------:R-:W-:-:S08]  /*a0b0*/  MOV R147, 0x1f ;  /* 0x0000001f00937802 */ /* 0x000fd00000000f00 */
[----:B------:R-:W-:Y:S05]  /*a0c0*/  WARPSYNC.COLLECTIVE R86, `(.L_x_135) ;  /* 0x0000000056087348 */ /* 0x000fea0003c00000 */
[----:B------:R0:W1:Y:S02]  /*a0d0*/  SHFL.IDX P3, R159, R87, R146, R147 ;  /* 0x00000092579f7389 */ /* 0x0000640000060093 */
[----:B01----:R-:W-:Y:S01]  /*a0e0*/  ENDCOLLECTIVE ;  /* 0x000000000000791b */ /* 0x003fe20003800000 */
.L_x_135:
[----:B------:R-:W-:Y:S02]  /*a0f0*/  MOV R87, R41 ;  /* 0x0000002900577202 */ /* 0x000fe40000000f00 */
[----:B------:R-:W-:-:S07]  /*a100*/  MOV R163, R159 ;  /* 0x0000009f00a37202 */ /* 0x000fce0000000f00 */
[----:B------:R-:W-:Y:S05]  /*a110*/  WARPSYNC.COLLECTIVE R86, `(.L_x_136) ;  /* 0x0000000056087348 */ /* 0x000fea0003c00000 */
[----:B------:R0:W1:Y:S02]  /*a120*/  SHFL.IDX P3, R159, R87, R146, R147 ;  /* 0x00000092579f7389 */ /* 0x0000640000060093 */
[----:B01----:R-:W-:Y:S01]  /*a130*/  ENDCOLLECTIVE ;  /* 0x000000000000791b */ /* 0x003fe20003800000 */
.L_x_136:
[----:B------:R-:W-:Y:S01]  /*a140*/  MOV R87, R159 ;  /* 0x0000009f00577202 */ /* 0x000fe20000000f00 */
[----:B------:R-:W-:Y:S06]  /*a150*/  BRA `(.L_x_137) ;  /* 0xffffffbc00f07947 */ /* 0x000fec000383ffff */
.L_x_138:
        /* <DEDUP_REMOVED lines=10> */
.L_x_10913:


//--------------------- .text._Z25selective_scan_bwd_kernelI32Selective_Scan_bwd_kernel_traitsILi128ELi16ELb0ELb0ELb0ELb1ELb0EffEEv12SSMParamsBwd --------------------------
	.section	.text._Z25selective_scan_bwd_kernelI32Selective_Scan_bwd_kernel_traitsILi128ELi16ELb0ELb0ELb0ELb1ELb0EffEEv12SSMParamsBwd,"ax",@progbits
	.align	128
        .global         _Z25selective_scan_bwd_kernelI32Selective_Scan_bwd_kernel_traitsILi128ELi16ELb0ELb0ELb0ELb1ELb0EffEEv12SSMParamsBwd
        .type           _Z25selective_scan_bwd_kernelI32Selective_Scan_bwd_kernel_traitsILi128ELi16ELb0ELb0ELb0ELb1ELb0EffEEv12SSMParamsBwd,@function
        .size           _Z25selective_scan_bwd_kernelI32Selective_Scan_bwd_kernel_traitsILi128ELi16ELb0ELb0ELb0ELb1ELb0EffEEv12SSMParamsBwd,(.L_x_10914 - _Z25selective_scan_bwd_kernelI32Selective_Scan_bwd_kernel_traitsILi128ELi16ELb0ELb0ELb0ELb1ELb0EffEEv12SSMParamsBwd)
        .other          _Z25selective_scan_bwd_kernelI32Selective_Scan_bwd_kernel_traitsILi128ELi16ELb0ELb0ELb0ELb1ELb0EffEEv12SSMParamsBwd,@"STO_CUDA_ENTRY STV_DEFAULT"
_Z25selective_scan_bwd_kernelI32Selective_Scan_bwd_kernel_traitsILi128ELi16ELb0ELb0ELb0ELb1ELb0EffEEv12SSMParamsBwd:
.text._Z25selective_scan_bwd_kernelI32Selective_Scan_bwd_kernel_traitsILi128ELi16ELb0ELb0ELb0ELb1ELb0EffEEv12SSMParamsBwd:
        /* <DEDUP_REMOVED lines=111> */
[----:B------:R-:W-:Y:S01]  /*06f0*/  UMOV UR11, UR27 ;  /* 0x0000001b000b7c82 */ /* 0x000fe20008000000 */
[----:B------:R-:W3:Y:S02]  /*0700*/  S2R R97, SR_LANEID ;  /* 0x0000000000617919 */ /* 0x000ee40000000000 */
[----:B------:R2:W-:Y:S01]  /*0710*/  STL [R1+0x28], RZ ;  /* 0x000028ff01007387 */ /* 0x0005e20000100800 */
[----:B-1----:R-:W-:-:S06]  /*0720*/  ULEA UR6, UR7, UR6, 0x18 ;  /* 0x0000000607067291 */ /* 0x002fcc000f8ec03f */
[----:B------:R-:W-:Y:S01]  /*0730*/  MOV R96, UR6 ;  /* 0x0000000600607c02 */ /* 0x000fe20008000f00 */
[----:B------:R-:W-:Y:S01]  /*0740*/  UMOV UR6, URZ ;  /* 0x0000003f00067c82 */ /* 0x000fe20008000000 */
[----:B0-----:R-:W-:-:S04]  /*0750*/  SHF.R.S32.HI R3, RZ, 0x1f, R98 ;  /* 0x0000001fff037819 */ /* 0x001fc80000011462 */
[----:B------:R-:W-:-:S04]  /*0760*/  LEA.HI R3, R3, R98, RZ, 0x5 ;  /* 0x0000006203037211 */ /* 0x000fc800078f28ff */
[----:B------:R-:W-:-:S04]  /*0770*/  SHF.R.S32.HI R3, RZ, 0x5, R3 ;  /* 0x00000005ff037819 */ /* 0x000fc80000011403 */
[----:B--23--:R-:W-:-:S07]  /*0780*/  LEA R95, R3, R96, 0x3 ;  /* 0x00000060035f7211 */ /* 0x00cfce00078e18ff */
.L_x_189:
[----:B------:R-:W-:Y:S01]  /*0790*/  ULDC UR16, c[0x0][0x224] ;  /* 0x0000890000107ab9 */ /* 0x000fe20000000800 */
[----:B------:R-:W-:Y:S01]  /*07a0*/  SHF.L.U32 R0, R98, 0x4, RZ ;  /* 0x0000000462007819 */ /* 0x000fe200000006ff */
[----:B------:R-:W-:Y:S01]  /*07b0*/  UIADD3 UR16, -UR6, UR16, URZ ;  /* 0x0000001006107290 */ /* 0x000fe2000fffe13f */
[----:B------:R-:W-:Y:S01]  /*07c0*/  MOV R2, UR10 ;  /* 0x0000000a00027c02 */ /* 0x000fe20008000f00 */
[----:B------:R-:W-:Y:S01]  /*07d0*/  ULDC UR7, c[0x0][0x218] ;  /* 0x0000860000077ab9 */ /* 0x000fe20000000800 */
[----:B------:R-:W-:Y:S01]  /*07e0*/  LOP3.LUT R0, R0, 0xfffffe00, RZ, 0xc0, !PT ;  /* 0xfffffe0000007812 */ /* 0x000fe200078ec0ff */
[----:B------:R-:W-:Y:S01]  /*07f0*/  ULEA UR17, UR16, 0xfffff800, 0xb ;  /* 0xfffff80010117891 */ /* 0x000fe2000f8e583f */
[----:B------:R-:W-:Y:S01]  /*0800*/  MOV R3, UR11 ;  /* 0x0000000b00037c02 */ /* 0x000fe20008000f00 */
[----:B------:R-:W-:Y:S01]  /*0810*/  HFMA2.MMA R6, -RZ, RZ, 0, 0 ;  /* 0x00000000ff067435 */ /* 0x000fe200000001ff */
[----:B------:R-:W-:Y:S01]  /*0820*/  LOP3.LUT R7, R0, 0x1f, R98, 0xf8, !PT ;  /* 0x0000001f00077812 */ /* 0x000fe200078ef862 */
[----:B------:R-:W-:Y:S01]  /*0830*/  UIADD3 UR7, -UR17, UR7, URZ ;  /* 0x0000000711077290 */ /* 0x000fe2000fffe13f */
[----:B------:R-:W-:-:S02]  /*0840*/  CS2R R4, SRZ ;  /* 0x0000000000047805 */ /* 0x000fc4000001ff00 */
[----:B------:R-:W-:Y:S02]  /*0850*/  CS2R R8, SRZ ;  /* 0x0000000000087805 */ /* 0x000fe4000001ff00 */
[C---:B------:R-:W-:Y:S01]  /*0860*/  LOP3.LUT R20, R7.reuse, 0x20, RZ, 0xfc, !PT ;  /* 0x0000002007147812 */ /* 0x040fe200078efcff */
[C---:B------:R-:W-:Y:S01]  /*0870*/  IMAD.WIDE R2, R7.reuse, 0x4, R2 ;  /* 0x0000000407027825 */ /* 0x040fe200078e0202 */
[C---:B------:R-:W-:Y:S02]  /*0880*/  LOP3.LUT R23, R7.reuse, 0x40, RZ, 0xfc, !PT ;  /* 0x0000004007177812 */ /* 0x040fe400078efcff */
[----:B------:R-:W-:Y:S02]  /*0890*/  CS2R R10, SRZ ;  /* 0x00000000000a7805 */ /* 0x000fe4000001ff00 */
[----:B------:R-:W-:Y:S01]  /*08a0*/  ISETP.GE.AND P2, PT, R7, UR7, PT ;  /* 0x0000000707007c0c */ /* 0x000fe2000bf46270 */
[----:B------:R-:W-:Y:S01]  /*08b0*/  BAR.SYNC.DEFER_BLOCKING 0x0 ;  /* 0x0000000000007b1d */ /* 0x000fe20000010000 */
[----:B------:R-:W-:-:S02]  /*08c0*/  ISETP.GE.AND P1, PT, R20, UR7, PT ;  /* 0x0000000714007c0c */ /* 0x000fc4000bf26270 */
[----:B------:R-:W-:Y:S02]  /*08d0*/  CS2R R12, SRZ ;  /* 0x00000000000c7805 */ /* 0x000fe4000001ff00 */
[C---:B------:R-:W-:Y:S02]  /*08e0*/  LOP3.LUT R24, R7.reuse, 0x60, RZ, 0xfc, !PT ;  /* 0x0000006007187812 */ /* 0x040fe400078efcff */
[----:B------:R-:W-:Y:S02]  /*08f0*/  CS2R R14, SRZ ;  /* 0x00000000000e7805 */ /* 0x000fe4000001ff00 */
[C---:B------:R-:W-:Y:S02]  /*0900*/  LOP3.LUT R25, R7.reuse, 0x80, RZ, 0xfc, !PT ;  /* 0x0000008007197812 */ /* 0x040fe400078efcff */
[C---:B------:R-:W-:Y:S02]  /*0910*/  LOP3.LUT R26, R7.reuse, 0xa0, RZ, 0xfc, !PT ;  /* 0x000000a0071a7812 */ /* 0x040fe400078efcff */
[----:B------:R-:W-:-:S02]  /*0920*/  LOP3.LUT R27, R7, 0xc0, RZ, 0xfc, !PT ;  /* 0x000000c0071b7812 */ /* 0x000fc400078efcff */
[----:B------:R-:W-:Y:S02]  /*0930*/  ISETP.GE.AND P0, PT, R23, UR7, PT ;  /* 0x0000000717007c0c */ /* 0x000fe4000bf06270 */
[C---:B------:R-:W-:Y:S02]  /*0940*/  LOP3.LUT R28, R7.reuse, 0xe0, RZ, 0xfc, !PT ;  /* 0x000000e0071c7812 */ /* 0x040fe400078efcff */
[----:B------:R-:W-:Y:S02]  /*0950*/  ISETP.GE.AND P4, PT, R24, UR7, PT ;  /* 0x0000000718007c0c */ /* 0x000fe4000bf86270 */
[----:B------:R-:W-:Y:S02]  /*0960*/  LOP3.LUT R30, R7, 0x100, RZ, 0xfc, !PT ;  /* 0x00000100071e7812 */ /* 0x000fe400078efcff */
[----:B------:R-:W-:Y:S02]  /*0970*/  ISETP.GE.AND P6, PT, R25, UR7, PT ;  /* 0x0000000719007c0c */ /* 0x000fe4000bfc6270 */
[----:B------:R-:W-:-:S02]  /*0980*/  ISETP.GE.AND P5, PT, R26, UR7, PT ;  /* 0x000000071a007c0c */ /* 0x000fc4000bfa6270 */
[----:B------:R-:W-:Y:S01]  /*0990*/  ISETP.GE.AND P3, PT, R27, UR7, PT ;  /* 0x000000071b007c0c */ /* 0x000fe2000bf66270 */
[----:B------:R-:W2:Y:S01]  /*09a0*/  @!P2 LDG.E R4, desc[UR18][R2.64] ;  /* 0x000000120204a981 */ /* 0x000ea2000c1e1900 */
[----:B------:R-:W-:Y:S02]  /*09b0*/  ISETP.GE.AND P2, PT, R28, UR7, PT ;  /* 0x000000071c007c0c */ /* 0x000fe4000bf46270 */
[C---:B------:R-:W-:Y:S01]  /*09c0*/  LOP3.LUT R32, R7.reuse, 0x120, RZ, 0xfc, !PT ;  /* 0x0000012007207812 */ /* 0x040fe200078efcff */
        /* <DEDUP_REMOVED lines=8> */
[----:B------:R-:W-:Y:S01]  /*0a50*/  ISETP.GE.AND P0, PT, R32, UR7, PT ;  /* 0x0000000720007c0c */ /* 0x000fe2000bf06270 */
[----:B------:R-:W5:Y:S01]  /*0a60*/  @!P6 LDG.E R8, desc[UR18][R2.64+0x200] ;  /* 0x000200120208e981 */ /* 0x000f62000c1e1900 */
[C---:B------:R-:W-:Y:S02]  /*0a70*/  LOP3.LUT R42, R7.reuse, 0x1c0, RZ, 0xfc, !PT ;  /* 0x000001c0072a7812 */ /* 0x040fe400078efcff */
[----:B------:R-:W-:Y:S01]  /*0a80*/  ISETP.GE.AND P4, PT, R34, UR7, PT ;  /* 0x0000000722007c0c */ /* 0x000fe2000bf86270 */
[----:B------:R-:W5:Y:S01]  /*0a90*/  @!P5 LDG.E R11, desc[UR18][R2.64+0x280] ;  /* 0x00028012020bd981 */ /* 0x000f62000c1e1900 */
[----:B------:R-:W-:-:S02]  /*0aa0*/  LOP3.LUT R44, R7, 0x1e0, RZ, 0xfc, !PT ;  /* 0x000001e0072c7812 */ /* 0x000fc400078efcff */
[----:B------:R-:W-:Y:S01]  /*0ab0*/  ISETP.GE.AND P6, PT, R36, UR7, PT ;  /* 0x0000000724007c0c */ /* 0x000fe2000bfc6270 */
[----:B------:R-:W5:Y:S01]  /*0ac0*/  @!P3 LDG.E R10, desc[UR18][R2.64+0x300] ;  /* 0x00030012020ab981 */ /* 0x000f62000c1e1900 */
[----:B------:R-:W-:Y:S02]  /*0ad0*/  ISETP.GE.AND P5, PT, R38, UR7, PT ;  /* 0x0000000726007c0c */ /* 0x000fe4000bfa6270 */
[----:B------:R-:W-:Y:S01]  /*0ae0*/  ISETP.GE.AND P3, PT, R40, UR7, PT ;  /* 0x0000000728007c0c */ /* 0x000fe2000bf66270 */
[----:B------:R-:W5:Y:S01]  /*0af0*/  @!P2 LDG.E R12, desc[UR18][R2.64+0x380] ;  /* 0x00038012020ca981 */ /* 0x000f62000c1e1900 */
[----:B------:R-:W-:-:S03]  /*0b00*/  ISETP.GE.AND P2, PT, R42, UR7, PT ;  /* 0x000000072a007c0c */ /* 0x000fc6000bf46270 */
[----:B------:R-:W5:Y:S01]  /*0b10*/  @!P1 LDG.E R13, desc[UR18][R2.64+0x400] ;  /* 0x00040012020d9981 */ /* 0x000f62000c1e1900 */
[----:B------:R-:W-:Y:S02]  /*0b20*/  ISETP.GE.AND P1, PT, R44, UR7, PT ;  /* 0x000000072c007c0c */ /* 0x000fe4000bf26270 */
        /* <DEDUP_REMOVED lines=10> */
[----:B------:R-:W-:-:S02]  /*0bd0*/  ISETP.GE.AND P2, PT, R20, UR7, PT ;  /* 0x0000000714007c0c */ /* 0x000fc4000bf46270 */
[----:B------:R-:W-:Y:S02]  /*0be0*/  IADD3 R20, R0, R97, RZ ;  /* 0x0000006100147210 */ /* 0x000fe40007ffe0ff */
[----:B------:R-:W-:Y:S02]  /*0bf0*/  ISETP.GE.AND P6, PT, R25, UR7, PT ;  /* 0x0000000719007c0c */ /* 0x000fe4000bfc6270 */
[C---:B------:R-:W-:Y:S02]  /*0c00*/  IADD3 R25, R20.reuse, 0x20, RZ ;  /* 0x0000002014197810 */ /* 0x040fe40007ffe0ff */
[----:B------:R-:W-:Y:S02]  /*0c10*/  ISETP.GE.AND P0, PT, R27, UR7, PT ;  /* 0x000000071b007c0c */ /* 0x000fe4000bf06270 */
[----:B------:R-:W-:Y:S02]  /*0c20*/  IADD3 R27, R20, 0x40, RZ ;  /* 0x00000040141b7810 */ /* 0x000fe40007ffe0ff */
[----:B------:R-:W-:-:S02]  /*0c30*/  ISETP.GE.AND P3, PT, R23, UR7, PT ;  /* 0x0000000717007c0c */ /* 0x000fc4000bf66270 */
[C---:B0-----:R-:W-:Y:S02]  /*0c40*/  IADD3 R3, R20.reuse, 0x60, RZ ;  /* 0x0000006014037810 */ /* 0x041fe40007ffe0ff */
[CC--:B------:R-:W-:Y:S02]  /*0c50*/  LEA.HI.SX32 R23, R20.reuse, R20.reuse, 0x1b ;  /* 0x0000001414177211 */ /* 0x0c0fe400078fdaff */
[C---:B------:R-:W-:Y:S02]  /*0c60*/  IADD3 R29, R20.reuse, 0x80, RZ ;  /* 0x00000080141d7810 */ /* 0x040fe40007ffe0ff */
[----:B------:R-:W-:Y:S02]  /*0c70*/  LEA.HI.SX32 R25, R25, R20, 0x1b ;  /* 0x0000001419197211 */ /* 0x000fe400078fdaff */
[C---:B------:R-:W-:Y:S02]  /*0c80*/  IADD3 R31, R20.reuse, 0xa0, RZ ;  /* 0x000000a0141f7810 */ /* 0x040fe40007ffe0ff */
[----:B------:R-:W-:-:S02]  /*0c90*/  IADD3 R33, R20, 0xc0, RZ ;  /* 0x000000c014217810 */ /* 0x000fc40007ffe0ff */
[-C--:B------:R-:W-:Y:S02]  /*0ca0*/  LEA.HI.SX32 R27, R27, R20.reuse, 0x1b ;  /* 0x000000141b1b7211 */ /* 0x080fe400078fdaff */
[C---:B------:R-:W-:Y:S02]  /*0cb0*/  IADD3 R35, R20.reuse, 0xe0, RZ ;  /* 0x000000e014237810 */ /* 0x040fe40007ffe0ff */
[----:B------:R-:W-:Y:S01]  /*0cc0*/  LEA.HI.SX32 R3, R3, R20, 0x1b ;  /* 0x0000001403037211 */ /* 0x000fe200078fdaff */
[----:B------:R-:W-:Y:S01]  /*0cd0*/  IMAD R60, R25, 0x4, R96 ;  /* 0x00000004193c7824 */ /* 0x000fe200078e0260 */
[----:B------:R-:W-:Y:S02]  /*0ce0*/  IADD3 R37, R20, 0x100, RZ ;  /* 0x0000010014257810 */ /* 0x000fe40007ffe0ff */
[----:B------:R-:W-:Y:S02]  /*0cf0*/  LEA R61, R23, R96, 0x2 ;  /* 0x00000060173d7211 */ /* 0x000fe400078e10ff */
[----:B------:R-:W-:-:S02]  /*0d00*/  LEA.HI.SX32 R29, R29, R20, 0x1b ;  /* 0x000000141d1d7211 */ /* 0x000fc400078fdaff */
[----:B------:R-:W-:Y:S02]  /*0d10*/  LOP3.LUT R22, R22, 0xffffff7f, RZ, 0xc0, !PT ;  /* 0xffffff7f16167812 */ /* 0x000fe400078ec0ff */
[C---:B------:R-:W-:Y:S02]  /*0d20*/  IADD3 R39, R20.reuse, 0x120, RZ ;  /* 0x0000012014277810 */ /* 0x040fe40007ffe0ff */
[-C--:B------:R-:W-:Y:S02]  /*0d30*/  LEA.HI.SX32 R31, R31, R20.reuse, 0x1b ;  /* 0x000000141f1f7211 */ /* 0x080fe400078fdaff */
[----:B------:R-:W-:Y:S02]  /*0d40*/  IADD3 R41, R20, 0x140, RZ ;  /* 0x0000014014297810 */ /* 0x000fe40007ffe0ff */
[----:B------:R-:W-:Y:S02]  /*0d50*/  LEA.HI.SX32 R33, R33, R20, 0x1b ;  /* 0x0000001421217211 */ /* 0x000fe400078fdaff */
[----:B------:R-:W-:-:S02]  /*0d60*/  LEA R59, R27, R96, 0x2 ;  /* 0x000000601b3b7211 */ /* 0x000fc400078e10ff */
[C---:B------:R-:W-:Y:S02]  /*0d70*/  IADD3 R43, R20.reuse, 0x160, RZ ;  /* 0x00000160142b7810 */ /* 0x040fe40007ffe0ff */
[----:B------:R-:W-:Y:S02]  /*0d80*/  LEA.HI.SX32 R35, R35, R20, 0x1b ;  /* 0x0000001423237211 */ /* 0x000fe400078fdaff */
[----:B------:R-:W-:Y:S02]  /*0d90*/  LEA R58, R3, R96, 0x2 ;  /* 0x00000060033a7211 */ /* 0x000fe400078e10ff */
[----:B------:R-:W-:Y:S02]  /*0da0*/  IADD3 R45, R20, 0x180, RZ ;  /* 0x00000180142d7810 */ /* 0x000fe40007ffe0ff */
[----:B------:R-:W-:Y:S02]  /*0db0*/  LEA.HI.SX32 R37, R37, R20, 0x1b ;  /* 0x0000001425257211 */ /* 0x000fe400078fdaff */
[----:B------:R-:W-:-:S02]  /*0dc0*/  LEA R57, R29, R96, 0x2 ;  /* 0x000000601d397211 */ /* 0x000fc400078e10ff */
[----:B------:R-:W-:Y:S02]  /*0dd0*/  @P2 LOP3.LUT R22, R22, 0x80, RZ, 0xfc, !PT ;  /* 0x0000008016162812 */ /* 0x000fe400078efcff */
[C---:B------:R-:W-:Y:S02]  /*0de0*/  IADD3 R47, R20.reuse, 0x1a0, RZ ;  /* 0x000001a0142f7810 */ /* 0x040fe40007ffe0ff */
[----:B------:R-:W-:Y:S02]  /*0df0*/  LEA.HI.SX32 R39, R39, R20, 0x1b ;  /* 0x0000001427277211 */ /* 0x000fe400078fdaff */
[----:B------:R-:W-:Y:S02]  /*0e00*/  LEA R56, R31, R96, 0x2 ;  /* 0x000000601f387211 */ /* 0x000fe400078e10ff */
[----:B------:R-:W-:Y:S02]  /*0e10*/  IADD3 R49, R20, 0x1c0, RZ ;  /* 0x000001c014317810 */ /* 0x000fe40007ffe0ff */
[----:B------:R-:W-:-:S02]  /*0e20*/  LEA.HI.SX32 R41, R41, R20, 0x1b ;  /* 0x0000001429297211 */ /* 0x000fc400078fdaff */
[----:B------:R-:W-:Y:S02]  /*0e30*/  LEA R55, R33, R96, 0x2 ;  /* 0x0000006021377211 */ /* 0x000fe400078e10ff */
[----:B------:R-:W-:Y:S02]  /*0e40*/  IADD3 R51, R20, 0x1e0, RZ ;  /* 0x000001e014337810 */ /* 0x000fe40007ffe0ff */
[----:B------:R-:W-:Y:S02]  /*0e50*/  LEA.HI.SX32 R43, R43, R20, 0x1b ;  /* 0x000000142b2b7211 */ /* 0x000fe400078fdaff */
[----:B------:R-:W-:Y:S02]  /*0e60*/  LEA R54, R35, R96, 0x2 ;  /* 0x0000006023367211 */ /* 0x000fe400078e10ff */
[----:B------:R-:W-:Y:S02]  /*0e70*/  ISETP.GE.AND P5, PT, R24, UR7, PT ;  /* 0x0000000718007c0c */ /* 0x000fe4000bfa6270 */
[----:B------:R-:W-:-:S02]  /*0e80*/  LEA.HI.SX32 R45, R45, R20, 0x1b ;  /* 0x000000142d2d7211 */ /* 0x000fc400078fdaff */
[----:B------:R-:W-:Y:S02]  /*0e90*/  LEA R160, R37, R96, 0x2 ;  /* 0x0000006025a07211 */ /* 0x000fe400078e10ff */
[----:B------:R-:W-:Y:S02]  /*0ea0*/  LOP3.LUT R22, R22, 0xffffffbf, RZ, 0xc0, !PT ;  /* 0xffffffbf16167812 */ /* 0x000fe400078ec0ff */
[----:B------:R-:W-:Y:S02]  /*0eb0*/  LEA.HI.SX32 R47, R47, R20, 0x1b ;  /* 0x000000142f2f7211 */ /* 0x000fe400078fdaff */
[----:B------:R-:W-:Y:S02]  /*0ec0*/  LEA R159, R39, R96, 0x2 ;  /* 0x00000060279f7211 */ /* 0x000fe400078e10ff */
[----:B------:R-:W-:Y:S02]  /*0ed0*/  LEA R0, R97, R0, 0x4 ;  /* 0x0000000061007211 */ /* 0x000fe400078e20ff */
[----:B------:R-:W-:-:S02]  /*0ee0*/  LEA.HI.SX32 R49, R49, R20, 0x1b ;  /* 0x0000001431317211 */ /* 0x000fc400078fdaff */
[----:B------:R-:W-:Y:S02]  /*0ef0*/  LEA R158, R41, R96, 0x2 ;  /* 0x00000060299e7211 */ /* 0x000fe400078e10ff */
[----:B------:R-:W-:Y:S02]  /*0f00*/  LEA.HI.SX32 R51, R51, R20, 0x1b ;  /* 0x0000001433337211 */ /* 0x000fe400078fdaff */
[-C--:B------:R-:W-:Y:S02]  /*0f10*/  LEA R157, R43, R96.reuse, 0x2 ;  /* 0x000000602b9d7211 */ /* 0x080fe400078e10ff */
[-C--:B------:R-:W-:Y:S02]  /*0f20*/  LEA R156, R45, R96.reuse, 0x2 ;  /* 0x000000602d9c7211 */ /* 0x080fe400078e10ff */
[----:B------:R-:W-:Y:S02]  /*0f30*/  @P3 LOP3.LUT R22, R22, 0x40, RZ, 0xfc, !PT ;  /* 0x0000004016163812 */ /* 0x000fe400078efcff */
[----:B------:R-:W-:-:S02]  /*0f40*/  LEA R94, R47, R96, 0x2 ;  /* 0x000000602f5e7211 */ /* 0x000fc400078e10ff */
[----:B------:R-:W-:Y:S02]  /*0f50*/  LEA.HI.SX32 R91, R0, R0, 0x1b ;  /* 0x00000000005b7211 */ /* 0x000fe400078fdaff */
[-C--:B------:R-:W-:Y:S02]  /*0f60*/  LEA R93, R49, R96.reuse, 0x2 ;  /* 0x00000060315d7211 */ /* 0x080fe400078e10ff */
[-C--:B------:R-:W-:Y:S02]  /*0f70*/  LEA R92, R51, R96.reuse, 0x2 ;  /* 0x00000060335c7211 */ /* 0x080fe400078e10ff */
[----:B------:R-:W-:Y:S02]  /*0f80*/  LOP3.LUT R22, R22, 0xffffffdf, RZ, 0xc0, !PT ;  /* 0xffffffdf16167812 */ /* 0x000fe400078ec0ff */
[----:B------:R-:W-:Y:S02]  /*0f90*/  LEA R91, R91, R96, 0x2 ;  /* 0x000000605b5b7211 */ /* 0x000fe400078e10ff */
[----:B------:R-:W-:-:S02]  /*0fa0*/  @P5 LOP3.LUT R22, R22, 0x20, RZ, 0xfc, !PT ;  /* 0x0000002016165812 */ /* 0x000fc400078efcff */
[----:B------:R-:W-:Y:S02]  /*0fb0*/  ISETP.GE.AND P4, PT, R26, UR7, PT ;  /* 0x000000071a007c0c */ /* 0x000fe4000bf86270 */
[----:B------:R-:W-:-:S04]  /*0fc0*/  LOP3.LUT R22, R22, 0xffffffef, RZ, 0xc0, !PT ;  /* 0xffffffef16167812 */ /* 0x000fc800078ec0ff */
[----:B------:R-:W-:-:S04]  /*0fd0*/  @P6 LOP3.LUT R22, R22, 0x10, RZ, 0xfc, !PT ;  /* 0x0000001016166812 */ /* 0x000fc800078efcff */
[----:B------:R-:W-:Y:S02]  /*0fe0*/  LOP3.LUT R22, R22, 0xfffffff7, RZ, 0xc0, !PT ;  /* 0xfffffff716167812 */ /* 0x000fe400078ec0ff */
[----:B------:R-:W-:Y:S02]  /*0ff0*/  MOV R2, UR12 ;  /* 0x0000000c00027c02 */ /* 0x000fe40008000f00 */
[----:B------:R-:W-:Y:S02]  /*1000*/  @P4 LOP3.LUT R22, R22, 0x8, RZ, 0xfc, !PT ;  /* 0x0000000816164812 */ /* 0x000fe400078efcff */
[----:B------:R-:W-:Y:S02]  /*1010*/  MOV R3, UR13 ;  /* 0x0000000d00037c02 */ /* 0x000fe40008000f00 */
[----:B------:R-:W-:Y:S02]  /*1020*/  ISETP.GE.AND P1, PT, R7, UR7, PT ;  /* 0x0000000707007c0c */ /* 0x000fe4000bf26270 */
[----:B------:R-:W-:-:S04]  /*1030*/  LOP3.LUT R22, R22, 0xfffffffb, RZ, 0xc0, !PT ;  /* 0xfffffffb16167812 */ /* 0x000fc800078ec0ff */
[----:B------:R-:W-:-:S04]  /*1040*/  @P0 LOP3.LUT R22, R22, 0x4, RZ, 0xfc, !PT ;  /* 0x0000000416160812 */ /* 0x000fc800078efcff */
[----:B------:R-:W-:-:S04]  /*1050*/  LOP3.LUT R22, R22, 0xfffffeff, RZ, 0xc0, !PT ;  /* 0xfffffeff16167812 */ /* 0x000fc800078ec0ff */
[----:B------:R-:W-:-:S04]  /*1060*/  @P1 LOP3.LUT R22, R22, 0x100, RZ, 0xfc, !PT ;  /* 0x0000010016161812 */ /* 0x000fc800078efcff */
[----:B------:R-:W-:Y:S01]  /*1070*/  LOP3.LUT R22, R22, 0xfffffffd, RZ, 0xc0, !PT ;  /* 0xfffffffd16167812 */ /* 0x000fe200078ec0ff */
        /* <DEDUP_REMOVED lines=33> */
[----:B0-----:R-:W-:Y:S01]  /*1290*/  CS2R R12, SRZ ;  /* 0x00000000000c7805 */ /* 0x001fe2000001ff00 */
[----:B------:R-:W-:Y:S01]  /*12a0*/  IMAD.WIDE R4, R7, 0x4, R2 ;  /* 0x0000000407047825 */ /* 0x000fe200078e0202 */
[----:B------:R-:W-:Y:S01]  /*12b0*/  BAR.SYNC.DEFER_BLOCKING 0x0 ;  /* 0x0000000000007b1d */ /* 0x000fe20000010000 */
[----:B-1----:R-:W-:Y:S01]  /*12c0*/  CS2R R14, SRZ ;  /* 0x00000000000e7805 */ /* 0x002fe2000001ff00 */
[----:B------:R-:W-:-:S04]  /*12d0*/  HFMA2.MMA R6, -RZ, RZ, 0, 0 ;  /* 0x00000000ff067435 */ /* 0x000fc800000001ff */
[----:B------:R-:W5:Y:S01]  /*12e0*/  @!P0 LDG.E R12, desc[UR18][R4.64+0x300] ;  /* 0x00030012040c8981 */ /* 0x000f62000c1e1900 */
[----:B------:R-:W-:Y:S02]  /*12f0*/  ISETP.GE.AND P0, PT, R28, UR7, PT ;  /* 0x000000071c007c0c */ /* 0x000fe4000bf06270 */
[----:B------:R-:W-:Y:S02]  /*1300*/  CS2R R8, SRZ ;  /* 0x0000000000087805 */ /* 0x000fe4000001ff00 */
[----:B------:R-:W-:Y:S01]  /*1310*/  CS2R R10, SRZ ;  /* 0x00000000000a7805 */ /* 0x000fe2000001ff00 */
[----:B------:R-:W5:Y:S04]  /*1320*/  @!P1 LDG.E R6, desc[UR18][R4.64] ;  /* 0x0000001204069981 */ /* 0x000f68000c1e1900 */
[----:B------:R-:W5:Y:S04]  /*1330*/  @!P4 LDG.E R13, desc[UR18][R4.64+0x280] ;  /* 0x00028012040dc981 */ /* 0x000f68000c1e1900 */
[----:B------:R-:W-:Y:S01]  /*1340*/  @P0 LOP3.LUT R22, R22, 0x2, RZ, 0xfc, !PT ;  /* 0x0000000216160812 */ /* 0x000fe200078efcff */
[----:B------:R-:W5:Y:S01]  /*1350*/  @!P0 LDG.E R14, desc[UR18][R4.64+0x380] ;  /* 0x00038012040e8981 */ /* 0x000f62000c1e1900 */
[----:B------:R-:W-:-:S02]  /*1360*/  ISETP.GE.AND P0, PT, R30, UR7, PT ;  /* 0x000000071e007c0c */ /* 0x000fc4000bf06270 */
[----:B------:R-:W-:Y:S01]  /*1370*/  LOP3.LUT R22, R22, 0xfffffffe, RZ, 0xc0, !PT ;  /* 0xfffffffe16167812 */ /* 0x000fe200078ec0ff */
[----:B------:R-:W5:Y:S01]  /*1380*/  @!P2 LDG.E R9, desc[UR18][R4.64+0x80] ;  /* 0x000080120409a981 */ /* 0x000f62000c1e1900 */
[----:B------:R-:W-:Y:S02]  /*1390*/  ISETP.GE.AND P1, PT, R34, UR7, PT ;  /* 0x0000000722007c0c */ /* 0x000fe4000bf26270 */
[----:B------:R-:W-:Y:S01]  /*13a0*/  ISETP.GE.AND P2, PT, R36, UR7, PT ;  /* 0x0000000724007c0c */ /* 0x000fe2000bf46270 */
[----:B------:R-:W5:Y:S01]  /*13b0*/  @!P3 LDG.E R8, desc[UR18][R4.64+0x100] ;  /* 0x000100120408b981 */ /* 0x000f62000c1e1900 */
[----:B------:R-:W-:-:S03]  /*13c0*/  ISETP.GE.AND P3, PT, R38, UR7, PT ;  /* 0x0000000726007c0c */ /* 0x000fc6000bf66270 */
[----:B------:R-:W5:Y:S02]  /*13d0*/  @!P5 LDG.E R11, desc[UR18][R4.64+0x180] ;  /* 0x00018012040bd981 */ /* 0x000f64000c1e1900 */
[----:B------:R-:W-:Y:S02]  /*13e0*/  @P0 LOP3.LUT R22, R22, 0x1, RZ, 0xfc, !PT ;  /* 0x0000000116160812 */ /* 0x000fe400078efcff */
[----:B------:R-:W5:Y:S01]  /*13f0*/  @!P0 LDG.E R15, desc[UR18][R4.64+0x400] ;  /* 0x00040012040f8981 */ /* 0x000f62000c1e1900 */
[----:B------:R-:W-:Y:S02]  /*1400*/  ISETP.GE.AND P0, PT, R32, UR7, PT ;  /* 0x0000000720007c0c */ /* 0x000fe4000bf06270 */
[----:B------:R-:W-:Y:S01]  /*1410*/  ISETP.GE.AND P4, PT, R40, UR7, PT ;  /* 0x0000000728007c0c */ /* 0x000fe2000bf86270 */
[----:B------:R-:W5:Y:S01]  /*1420*/  @!P6 LDG.E R10, desc[UR18][R4.64+0x200] ;  /* 0x00020012040ae981 */ /* 0x000f62000c1e1900 */
[----:B------:R-:W-:Y:S02]  /*1430*/  ISETP.GE.AND P5, PT, R42, UR7, PT ;  /* 0x000000072a007c0c */ /* 0x000fe4000bfa6270 */
[----:B--2---:R-:W-:-:S02]  /*1440*/  CS2R R16, SRZ ;  /* 0x0000000000107805 */ /* 0x004fc4000001ff00 */
[----:B------:R-:W-:Y:S02]  /*1450*/  ISETP.GE.AND P6, PT, R44, UR7, PT ;  /* 0x000000072c007c0c */ /* 0x000fe4000bfc6270 */
[----:B---3--:R-:W-:Y:S02]  /*1460*/  CS2R R18, SRZ ;  /* 0x0000000000127805 */ /* 0x008fe4000001ff00 */
[----:B----4-:R-:W-:Y:S02]  /*1470*/  CS2R R20, SRZ ;  /* 0x0000000000147805 */ /* 0x010fe4000001ff00 */
[----:B------:R-:W-:Y:S01]  /*1480*/  MOV R23, RZ ;  /* 0x000000ff00177202 */ /* 0x000fe20000000f00 */
[----:B------:R-:W2:Y:S04]  /*1490*/  @!P1 LDG.E R17, desc[UR18][R4.64+0x500] ;  /* 0x0005001204119981 */ /* 0x000ea8000c1e1900 */
[----:B------:R-:W3:Y:S04]  /*14a0*/  @!P0 LDG.E R16, desc[UR18][R4.64+0x480] ;  /* 0x0004801204108981 */ /* 0x000ee8000c1e1900 */
[----:B------:R-:W4:Y:S04]  /*14b0*/  @!P2 LDG.E R18, desc[UR18][R4.64+0x580] ;  /* 0x000580120412a981 */ /* 0x000f28000c1e1900 */
[----:B------:R-:W4:Y:S04]  /*14c0*/  @!P3 LDG.E R19, desc[UR18][R4.64+0x600] ;  /* 0x000600120413b981 */ /* 0x000f28000c1e1900 */
[----:B------:R-:W4:Y:S04]  /*14d0*/  @!P4 LDG.E R21, desc[UR18][R4.64+0x680] ;  /* 0x000680120415c981 */ /* 0x000f28000c1e1900 */
[----:B------:R-:W4:Y:S04]  /*14e0*/  @!P5 LDG.E R20, desc[UR18][R4.64+0x700] ;  /* 0x000700120414d981 */ /* 0x000f28000c1e1900 */
[----:B------:R0:W4:Y:S01]  /*14f0*/  @!P6 LDG.E R23, desc[UR18][R4.64+0x780] ;  /* 0x000780120417e981 */ /* 0x000122000c1e1900 */
[----:B------:R-:W-:-:S02]  /*1500*/  P2R R35, PR, RZ, 0x1 ;  /* 0x00000001ff237803 */ /* 0x000fc40000000000 */
[----:B------:R-:W-:-:S04]  /*1510*/  LOP3.LUT P0, RZ, R22, 0x2, RZ, 0xc0, !PT ;  /* 0x0000000216ff7812 */ /* 0x000fc8000780c0ff */
[----:B------:R-:W-:Y:S02]  /*1520*/  P2R R33, PR, RZ, 0x1 ;  /* 0x00000001ff217803 */ /* 0x000fe40000000000 */
        /* <DEDUP_REMOVED lines=14> */
[----:B------:R-:W-:Y:S01]  /*1610*/  LOP3.LUT P0, RZ, R22, 0x100, RZ, 0xc0, !PT ;  /* 0x0000010016ff7812 */ /* 0x000fe2000780c0ff */
[----:B------:R-:W-:Y:S01]  /*1620*/  HFMA2.MMA R0, -RZ, RZ, 0, 0 ;  /* 0x00000000ff007435 */ /* 0x000fe200000001ff */
[----:B------:R-:W-:Y:S02]  /*1630*/  MOV R2, UR14 ;  /* 0x0000000e00027c02 */ /* 0x000fe40008000f00 */
[----:B------:R-:W-:-:S03]  /*1640*/  MOV R3, UR15 ;  /* 0x0000000f00037c02 */ /* 0x000fc60008000f00 */
[----:B------:R-:W-:Y:S01]  /*1650*/  IMAD.WIDE R2, R7, 0x4, R2 ;  /* 0x0000000407027825 */ /* 0x000fe200078e0202 */
[----:B0-----:R-:W-:Y:S01]  /*1660*/  CS2R R4, SRZ ;  /* 0x0000000000047805 */ /* 0x001fe2000001ff00 */
[----:B-----5:R0:W-:Y:S04]  /*1670*/  STS [R61], R6 ;  /* 0x000000063d007388 */ /* 0x0201e80000000800 */
        /* <DEDUP_REMOVED lines=8> */
[----:B---3--:R-:W-:Y:S04]  /*1700*/  STS [R159+0x480], R16 ;  /* 0x000480109f007388 */ /* 0x008fe80000000800 */
[----:B--2---:R2:W-:Y:S04]  /*1710*/  STS [R158+0x500], R17 ;  /* 0x000500119e007388 */ /* 0x0045e80000000800 */
[----:B----4-:R-:W-:Y:S04]  /*1720*/  STS [R157+0x580], R18 ;  /* 0x000580129d007388 */ /* 0x010fe80000000800 */
[----:B------:R3:W-:Y:S04]  /*1730*/  STS [R156+0x600], R19 ;  /* 0x000600139c007388 */ /* 0x0007e80000000800 */
[----:B------:R-:W-:Y:S04]  /*1740*/  STS [R94+0x680], R21 ;  /* 0x000680155e007388 */ /* 0x000fe80000000800 */
[----:B------:R-:W-:Y:S04]  /*1750*/  STS [R93+0x700], R20 ;  /* 0x000700145d007388 */ /* 0x000fe80000000800 */
[----:B------:R-:W-:Y:S01]  /*1760*/  STS [R92+0x780], R23 ;  /* 0x000780175c007388 */ /* 0x000fe20000000800 */
[----:B------:R-:W-:-:S03]  /*1770*/  NOP ;  /* 0x0000000000007918 */ /* 0x000fc60000000000 */
[----:B------:R-:W4:Y:S04]  /*1780*/  LDS R53, [R91] ;  /* 0x000000005b357984 */ /* 0x000f280000000800 */
[----:B------:R-:W4:Y:S04]  /*1790*/  LDS R52, [R91+0x4] ;  /* 0x000004005b347984 */ /* 0x000f280000000800 */
[----:B------:R-:W4:Y:S04]  /*17a0*/  LDS R51, [R91+0x8] ;  /* 0x000008005b337984 */ /* 0x000f280000000800 */
[----:B------:R-:W4:Y:S04]  /*17b0*/  LDS R50, [R91+0xc] ;  /* 0x00000c005b327984 */ /* 0x000f280000000800 */
[----:B------:R-:W4:Y:S04]  /*17c0*/  LDS R49, [R91+0x10] ;  /* 0x000010005b317984 */ /* 0x000f280000000800 */
[----:B------:R-:W4:Y:S04]  /*17d0*/  LDS R48, [R91+0x14] ;  /* 0x000014005b307984 */ /* 0x000f280000000800 */
[----:B------:R-:W4:Y:S04]  /*17e0*/  LDS R47, [R91+0x18] ;  /* 0x000018005b2f7984 */ /* 0x000f280000000800 */
[----:B------:R0:W0:Y:S04]  /*17f0*/  LDS R46, [R91+0x1c] ;  /* 0x00001c005b2e7984 */ /* 0x0000280000000800 */
[----:B------:R0:W0:Y:S04]  /*1800*/  LDS R45, [R91+0x20] ;  /* 0x000020005b2d7984 */ /* 0x0000280000000800 */
[----:B------:R0:W0:Y:S04]  /*1810*/  LDS R44, [R91+0x24] ;  /* 0x000024005b2c7984 */ /* 0x0000280000000800 */
[----:B------:R0:W0:Y:S04]  /*1820*/  LDS R39, [R91+0x28] ;  /* 0x000028005b277984 */ /* 0x0000280000000800 */
[----:B------:R0:W1:Y:S04]  /*1830*/  LDS R34, [R91+0x2c] ;  /* 0x00002c005b227984 */ /* 0x0000680000000800 */
[----:B------:R0:W1:Y:S04]  /*1840*/  LDS R30, [R91+0x30] ;  /* 0x000030005b1e7984 */ /* 0x0000680000000800 */
[----:B------:R0:W1:Y:S04]  /*1850*/  LDS R26, [R91+0x34] ;  /* 0x000034005b1a7984 */ /* 0x0000680000000800 */
[----:B------:R0:W1:Y:S04]  /*1860*/  LDS R22, [R91+0x38] ;  /* 0x000038005b167984 */ /* 0x0000680000000800 */
[----:B------:R0:W1:Y:S01]  /*1870*/  LDS R18, [R91+0x3c] ;  /* 0x00003c005b127984 */ /* 0x0000620000000800 */
[----:B------:R-:W-:Y:S06]  /*1880*/  BAR.SYNC.DEFER_BLOCKING 0x0 ;  /* 0x0000000000007b1d */ /* 0x000fec0000010000 */
[----:B------:R-:W4:Y:S01]  /*1890*/  @!P0 LDG.E R0, desc[UR18][R2.64] ;  /* 0x0000001202008981 */ /* 0x000f22000c1e1900 */
[----:B------:R-:W-:-:S13]  /*18a0*/  ISETP.NE.AND P0, PT, R24, RZ, PT ;  /* 0x000000ff1800720c */ /* 0x000fda0003f05270 */
[----:B------:R-:W4:Y:S01]  /*18b0*/  @!P0 LDG.E R4, desc[UR18][R2.64+0x100] ;  /* 0x0001001202048981 */ /* 0x000f22000c1e1900 */
[----:B------:R-:W-:Y:S02]  /*18c0*/  ISETP.NE.AND P0, PT, R25, RZ, PT ;  /* 0x000000ff1900720c */ /* 0x000fe40003f05270 */
[----:B0-----:R-:W-:-:S11]  /*18d0*/  CS2R R6, SRZ ;  /* 0x0000000000067805 */ /* 0x001fd6000001ff00 */
[----:B------:R-:W4:Y:S01]  /*18e0*/  @!P0 LDG.E R5, desc[UR18][R2.64+0x80] ;  /* 0x0000801202058981 */ /* 0x000f22000c1e1900 */
[----:B------:R-:W-:-:S13]  /*18f0*/  ISETP.NE.AND P0, PT, R27, RZ, PT ;  /* 0x000000ff1b00720c */ /* 0x000fda0003f05270 */
[----:B------:R-:W4:Y:S01]  /*1900*/  @!P0 LDG.E R6, desc[UR18][R2.64+0x200] ;  /* 0x0002001202068981 */ /* 0x000f22000c1e1900 */
[----:B------:R-:W-:Y:S02]  /*1910*/  ISETP.NE.AND P0, PT, R28, RZ, PT ;  /* 0x000000ff1c00720c */ /* 0x000fe40003f05270 */
[----:B-1----:R-:W-:-:S11]  /*1920*/  CS2R R8, SRZ ;  /* 0x0000000000087805 */ /* 0x002fd6000001ff00 */
[----:B------:R-:W4:Y:S01]  /*1930*/  @!P0 LDG.E R7, desc[UR18][R2.64+0x180] ;  /* 0x0001801202078981 */ /* 0x000f22000c1e1900 */
[----:B------:R-:W-:-:S13]  /*1940*/  ISETP.NE.AND P0, PT, R29, RZ, PT ;  /* 0x000000ff1d00720c */ /* 0x000fda0003f05270 */
[----:B------:R-:W4:Y:S01]  /*1950*/  @!P0 LDG.E R8, desc[UR18][R2.64+0x300] ;  /* 0x0003001202088981 */ /* 0x000f22000c1e1900 */
[----:B------:R-:W-:Y:S02]  /*1960*/  ISETP.NE.AND P0, PT, R31, RZ, PT ;  /* 0x000000ff1f00720c */ /* 0x000fe40003f05270 */
[----:B-----5:R-:W-:-:S11]  /*1970*/  CS2R R10, SRZ ;  /* 0x00000000000a7805 */ /* 0x020fd6000001ff00 */
[----:B------:R-:W5:Y:S01]  /*1980*/  @!P0 LDG.E R9, desc[UR18][R2.64+0x280] ;  /* 0x0002801202098981 */ /* 0x000f62000c1e1900 */
[----:B------:R-:W-:-:S13]  /*1990*/  ISETP.NE.AND P0, PT, R32, RZ, PT ;  /* 0x000000ff2000720c */ /* 0x000fda0003f05270 */
[----:B------:R-:W5:Y:S01]  /*19a0*/  @!P0 LDG.E R11, desc[UR18][R2.64+0x400] ;  /* 0x00040012020b8981 */ /* 0x000f62000c1e1900 */
[----:B------:R-:W-:Y:S02]  /*19b0*/  ISETP.NE.AND P0, PT, R33, RZ, PT ;  /* 0x000000ff2100720c */ /* 0x000fe40003f05270 */
[----:B------:R-:W-:Y:S02]  /*19c0*/  CS2R R12, SRZ ;  /* 0x00000000000c7805 */ /* 0x000fe4000001ff00 */
[----:B------:R-:W-:Y:S02]  /*19d0*/  CS2R R14, SRZ ;  /* 0x00000000000e7805 */ /* 0x000fe4000001ff00 */
[----:B--2---:R-:W-:Y:S02]  /*19e0*/  CS2R R16, SRZ ;  /* 0x0000000000107805 */ /* 0x004fe4000001ff00 */
[----:B---3--:R-:W-:Y:S01]  /*19f0*/  MOV R19, RZ ;  /* 0x000000ff00137202 */ /* 0x008fe20000000f00 */
[----:B------:R-:W2:Y:S04]  /*1a00*/  @!P1 LDG.E R13, desc[UR18][R2.64+0x500] ;  /* 0x00050012020d9981 */ /* 0x000ea8000c1e1900 */
[----:B------:R-:W3:Y:S04]  /*1a10*/  @!P2 LDG.E R14, desc[UR18][R2.64+0x580] ;  /* 0x00058012020ea981 */ /* 0x000ee8000c1e1900 */
[----:B------:R-:W2:Y:S01]  /*1a20*/  @!P0 LDG.E R10, desc[UR18][R2.64+0x380] ;  /* 0x00038012020a8981 */ /* 0x000ea2000c1e1900 */
[----:B------:R-:W-:-:S03]  /*1a30*/  ISETP.NE.AND P0, PT, R35, RZ, PT ;  /* 0x000000ff2300720c */ /* 0x000fc60003f05270 */
[----:B------:R-:W3:Y:S04]  /*1a40*/  @!P3 LDG.E R15, desc[UR18][R2.64+0x600] ;  /* 0x00060012020fb981 */ /* 0x000ee8000c1e1900 */
[----:B------:R-:W3:Y:S04]  /*1a50*/  @!P4 LDG.E R17, desc[UR18][R2.64+0x680] ;  /* 0x000680120211c981 */ /* 0x000ee8000c1e1900 */
[----:B------:R-:W3:Y:S04]  /*1a60*/  @!P5 LDG.E R16, desc[UR18][R2.64+0x700] ;  /* 0x000700120210d981 */ /* 0x000ee8000c1e1900 */
[----:B------:R-:W3:Y:S04]  /*1a70*/  @!P0 LDG.E R12, desc[UR18][R2.64+0x480] ;  /* 0x00048012020c8981 */ /* 0x000ee8000c1e1900 */
[----:B------:R0:W3:Y:S04]  /*1a80*/  @!P6 LDG.E R19, desc[UR18][R2.64+0x780] ;  /* 0x000780120213e981 */ /* 0x0000e8000c1e1900 */
[----:B------:R1:W-:Y:S04]  /*1a90*/  STL [R1+0x1c], R61 ;  /* 0x00001c3d01007387 */ /* 0x0003e80000100800 */
[----:B------:R1:W-:Y:S01]  /*1aa0*/  STL [R1+0x18], R60 ;  /* 0x0000183c01007387 */ /* 0x0003e20000100800 */
[----:B0-----:R-:W0:Y:S03]  /*1ab0*/  LDC R2, c[0x0][0x21c] ;  /* 0x00008700ff027b82 */ /* 0x001e260000000800 */
[----:B------:R1:W-:Y:S04]  /*1ac0*/  STL [R1+0x14], R59 ;  /* 0x0000143b01007387 */ /* 0x0003e80000100800 */
[----:B------:R1:W-:Y:S04]  /*1ad0*/  STL [R1+0x10], R58 ;  /* 0x0000103a01007387 */ /* 0x0003e80000100800 */
[----:B------:R1:W-:Y:S04]  /*1ae0*/  STL [R1+0xc], R57 ;  /* 0x00000c3901007387 */ /* 0x0003e80000100800 */
[----:B------:R1:W-:Y:S04]  /*1af0*/  STL [R1+0x8], R56 ;  /* 0x0000083801007387 */ /* 0x0003e80000100800 */
[----:B------:R1:W-:Y:S04]  /*1b00*/  STL [R1+0x4], R55 ;  /* 0x0000043701007387 */ /* 0x0003e80000100800 */
[----:B------:R1:W-:Y:S01]  /*1b10*/  STL [R1], R54 ;  /* 0x0000003601007387 */ /* 0x0003e20000100800 */
[----:B----4-:R-:W-:-:S05]  /*1b20*/  FADD.FTZ R53, R53, UR5 ;  /* 0x0000000535357e21 */ /* 0x010fca0008010000 */
[----:B------:R-:W-:Y:S01]  /*1b30*/  FSETP.GTU.FTZ.AND P4, PT, R53, 20, PT ;  /* 0x41a000003500780b */ /* 0x000fe20003f9c000 */
[----:B------:R-:W-:Y:S01]  /*1b40*/  FADD.FTZ R52, R52, UR5 ;  /* 0x0000000534347e21 */ /* 0x000fe20008010000 */
[----:B------:R-:W-:Y:S01]  /*1b50*/  FADD.FTZ R51, R51, UR5 ;  /* 0x0000000533337e21 */ /* 0x000fe20008010000 */
[----:B------:R-:W-:Y:S01]  /*1b60*/  FADD.FTZ R50, R50, UR5 ;  /* 0x0000000532327e21 */ /* 0x000fe20008010000 */
[----:B------:R-:W-:Y:S01]  /*1b70*/  FADD.FTZ R49, R49, UR5 ;  /* 0x0000000531317e21 */ /* 0x000fe20008010000 */
[----:B------:R-:W-:Y:S01]  /*1b80*/  FADD.FTZ R48, R48, UR5 ;  /* 0x0000000530307e21 */ /* 0x000fe20008010000 */
[----:B------:R-:W-:Y:S01]  /*1b90*/  BSSY B0, `(.L_x_140) ;  /* 0x0000049000007945 */ /* 0x000fe20003800000 */
[----:B0-----:R-:W-:Y:S01]  /*1ba0*/  ISETP.GE.AND P5, PT, R2, 0x1, PT ;  /* 0x000000010200780c */ /* 0x001fe20003fa6270 */
[----:B------:R-:W-:Y:S01]  /*1bb0*/  FADD.FTZ R47, R47, UR5 ;  /* 0x000000052f2f7e21 */ /* 0x000fe20008010000 */
[----:B------:R-:W-:Y:S02]  /*1bc0*/  FSETP.GTU.FTZ.AND P3, PT, R52, 20, PT ;  /* 0x41a000003400780b */ /* 0x000fe40003f7c000 */
[----:B------:R-:W-:-:S02]  /*1bd0*/  FSETP.GTU.FTZ.AND P2, PT, R51, 20, PT ;  /* 0x41a000003300780b */ /* 0x000fc40003f5c000 */
[----:B------:R-:W-:Y:S02]  /*1be0*/  FSETP.GTU.FTZ.AND P1, PT, R50, 20, PT ;  /* 0x41a000003200780b */ /* 0x000fe40003f3c000 */
[----:B------:R-:W-:Y:S02]  /*1bf0*/  FSETP.GTU.FTZ.AND P0, PT, R49, 20, PT ;  /* 0x41a000003100780b */ /* 0x000fe40003f1c000 */
[----:B------:R-:W-:Y:S01]  /*1c00*/  FSETP.GTU.FTZ.AND P6, PT, R48, 20, PT ;  /* 0x41a000003000780b */ /* 0x000fe20003fdc000 */
[----:B------:R1:W-:Y:S04]  /*1c10*/  STS [R61], R0 ;  /* 0x000000003d007388 */ /* 0x0003e80000000800 */
[----:B------:R1:W-:Y:S04]  /*1c20*/  STS [R60+0x80], R5 ;  /* 0x000080053c007388 */ /* 0x0003e80000000800 */
[----:B------:R1:W-:Y:S04]  /*1c30*/  STS [R59+0x100], R4 ;  /* 0x000100043b007388 */ /* 0x0003e80000000800 */
[----:B------:R1:W-:Y:S04]  /*1c40*/  STS [R58+0x180], R7 ;  /* 0x000180073a007388 */ /* 0x0003e80000000800 */
[----:B------:R1:W-:Y:S04]  /*1c50*/  STS [R57+0x200], R6 ;  /* 0x0002000639007388 */ /* 0x0003e80000000800 */
[----:B-----5:R1:W-:Y:S04]  /*1c60*/  STS [R56+0x280], R9 ;  /* 0x0002800938007388 */ /* 0x0203e80000000800 */
[----:B------:R1:W-:Y:S04]  /*1c70*/  STS [R55+0x300], R8 ;  /* 0x0003000837007388 */ /* 0x0003e80000000800 */
[----:B--2---:R1:W-:Y:S04]  /*1c80*/  STS [R54+0x380], R10 ;  /* 0x0003800a36007388 */ /* 0x0043e80000000800 */
[----:B------:R1:W-:Y:S04]  /*1c90*/  STS [R160+0x400], R11 ;  /* 0x0004000ba0007388 */ /* 0x0003e80000000800 */
[----:B---3--:R1:W-:Y:S04]  /*1ca0*/  STS [R159+0x480], R12 ;  /* 0x0004800c9f007388 */ /* 0x0083e80000000800 */
[----:B------:R1:W-:Y:S04]  /*1cb0*/  STS [R158+0x500], R13 ;  /* 0x0005000d9e007388 */ /* 0x0003e80000000800 */
[----:B------:R1:W-:Y:S04]  /*1cc0*/  STS [R157+0x580], R14 ;  /* 0x0005800e9d007388 */ /* 0x0003e80000000800 */
[----:B------:R1:W-:Y:S04]  /*1cd0*/  STS [R156+0x600], R15 ;  /* 0x0006000f9c007388 */ /* 0x0003e80000000800 */
[----:B------:R1:W-:Y:S04]  /*1ce0*/  STS [R94+0x680], R17 ;  /* 0x000680115e007388 */ /* 0x0003e80000000800 */
[----:B------:R1:W-:Y:S04]  /*1cf0*/  STS [R93+0x700], R16 ;  /* 0x000700105d007388 */ /* 0x0003e80000000800 */
[----:B------:R1:W-:Y:S01]  /*1d00*/  STS [R92+0x780], R19 ;  /* 0x000780135c007388 */ /* 0x0003e20000000800 */
[----:B------:R-:W-:-:S03]  /*1d10*/  NOP ;  /* 0x0000000000007918 */ /* 0x000fc60000000000 */
[----:B------:R1:W0:Y:S04]  /*1d20*/  LDS R0, [R91] ;  /* 0x000000005b007984 */ /* 0x0002280000000800 */
[----:B------:R1:W2:Y:S04]  /*1d30*/  LDS R68, [R91+0x4] ;  /* 0x000004005b447984 */ /* 0x0002a80000000800 */
[----:B------:R1:W3:Y:S04]  /*1d40*/  LDS R67, [R91+0x8] ;  /* 0x000008005b437984 */ /* 0x0002e80000000800 */
[----:B------:R1:W4:Y:S04]  /*1d50*/  LDS R66, [R91+0xc] ;  /* 0x00000c005b427984 */ /* 0x0003280000000800 */
[----:B------:R1:W0:Y:S04]  /*1d60*/  LDS R65, [R91+0x10] ;  /* 0x000010005b417984 */ /* 0x0002280000000800 */
        /* <DEDUP_REMOVED lines=10> */
[----:B------:R1:W0:Y:S01]  /*1e10*/  LDS R54, [R91+0x3c] ;  /* 0x00003c005b367984 */ /* 0x0002220000000800 */
[----:B--234-:R-:W-:Y:S05]  /*1e20*/  @P4 BRA `(.L_x_141) ;  /* 0x00000000007c4947 */ /* 0x01cfea0003800000 */
[----:B------:R-:W-:Y:S01]  /*1e30*/  FMUL.FTZ R53, R53, 1.4426950216293334961 ;  /* 0x3fb8aa3b35357820 */ /* 0x000fe20000410000 */
[----:B-1----:R-:W-:Y:S01]  /*1e40*/  MOV R5, 0x3e800000 ;  /* 0x3e80000000057802 */ /* 0x002fe20000000f00 */
[----:B------:R-:W-:Y:S02]  /*1e50*/  IMAD.MOV.U32 R6, RZ, RZ, 0x3d39bf78 ;  /* 0x3d39bf78ff067424 */ /* 0x000fe400078e00ff */
[----:B------:R-:W1:Y:S02]  /*1e60*/  MUFU.EX2 R7, R53 ;  /* 0x0000003500077308 */ /* 0x000e640000000800 */
[C---:B-1----:R-:W-:Y:S01]  /*1e70*/  FADD.FTZ.RZ R2, R7.reuse, 1 ;  /* 0x3f80000007027421 */ /* 0x042fe2000001c000 */
[----:B------:R-:W-:-:S04]  /*1e80*/  ISETP.GE.U32.AND P4, PT, R7, 0x7f800000, PT ;  /* 0x7f8000000700780c */ /* 0x000fc80003f86070 */
[----:B------:R-:W-:-:S04]  /*1e90*/  IADD3 R2, R2, -0x3f400000, RZ ;  /* 0xc0c0000002027810 */ /* 0x000fc80007ffe0ff */
[----:B------:R-:W-:-:S04]  /*1ea0*/  LOP3.LUT R2, R2, 0xff800000, RZ, 0xc0, !PT ;  /* 0xff80000002027812 */ /* 0x000fc800078ec0ff */
[----:B------:R-:W-:Y:S02]  /*1eb0*/  IADD3 R4, -R2, 0x40800000, RZ ;  /* 0x4080000002047810 */ /* 0x000fe40007ffe1ff */
[-C--:B------:R-:W-:Y:S02]  /*1ec0*/  IADD3 R3, R7, -R2.reuse, RZ ;  /* 0x8000000207037210 */ /* 0x080fe40007ffe0ff */
[----:B------:R-:W-:Y:S01]  /*1ed0*/  I2FP.F32.S32 R2, R2 ;  /* 0x0000000200027245 */ /* 0x000fe20000201400 */
[----:B------:R-:W-:-:S04]  /*1ee0*/  FFMA.FTZ R4, R4, R5, -1 ;  /* 0xbf80000004047423 */ /* 0x000fc80000010005 */
[----:B------:R-:W-:Y:S01]  /*1ef0*/  FADD.FTZ R3, R3, R4 ;  /* 0x0000000403037221 */ /* 0x000fe20000010000 */
[----:B------:R-:W-:-:S03]  /*1f00*/  FMUL.FTZ R2, R2, 1.1920928955078125e-07 ;  /* 0x3400000002027820 */ /* 0x000fc60000410000 */
[----:B------:R-:W-:-:S04]  /*1f10*/  FFMA.FTZ R4, R3, -R6, 0.10546888411045074463 ;  /* 0x3dd8001203047423 */ /* 0x000fc80000010806 */
[----:B------:R-:W-:-:S04]  /*1f20*/  FFMA.FTZ R4, R3, R4, -0.13229703903198242188 ;  /* 0xbe0778e003047423 */ /* 0x000fc80000010004 */
[----:B------:R-:W-:-:S04]  /*1f30*/  FFMA.FTZ R4, R3, R4, 0.14491446316242218018 ;  /* 0x3e14647503047423 */ /* 0x000fc80000010004 */
[----:B------:R-:W-:-:S04]  /*1f40*/  FFMA.FTZ R4, R3, R4, -0.16641564667224884033 ;  /* 0xbe2a68dd03047423 */ /* 0x000fc80000010004 */
[----:B------:R-:W-:-:S04]  /*1f50*/  FFMA.FTZ R4, R3, R4, 0.19988867640495300293 ;  /* 0x3e4caf9e03047423 */ /* 0x000fc80000010004 */
[----:B------:R-:W-:-:S04]  /*1f60*/  FFMA.FTZ R4, R3, R4, -0.25000196695327758789 ;  /* 0xbe80004203047423 */ /* 0x000fc80000010004 */
[----:B------:R-:W-:-:S04]  /*1f70*/  FFMA.FTZ R4, R3, R4, 0.33333510160446166992 ;  /* 0x3eaaaae603047423 */ /* 0x000fc80000010004 */
[----:B------:R-:W-:-:S04]  /*1f80*/  FFMA.FTZ R4, R3, R4, -0.5 ;  /* 0xbf00000003047423 */ /* 0x000fc80000010004 */
[----:B------:R-:W-:-:S04]  /*1f90*/  FMUL.FTZ R4, R3, R4 ;  /* 0x0000000403047220 */ /* 0x000fc80000410000 */
[----:B------:R-:W-:-:S04]  /*1fa0*/  FFMA.FTZ R3, R3, R4, R3 ;  /* 0x0000000403037223 */ /* 0x000fc80000010003 */
[----:B------:R-:W-:Y:S01]  /*1fb0*/  FFMA.FTZ R53, R2, 0.69314718246459960938, R3 ;  /* 0x3f31721802357823 */ /* 0x000fe20000010003 */
[----:B------:R-:W-:Y:S06]  /*1fc0*/  @!P4 BRA `(.L_x_141) ;  /* 0x000000000014c947 */ /* 0x000fec0003800000 */
[----:B------:R-:W-:-:S13]  /*1fd0*/  ISETP.GE.AND P4, PT, R7, -0x407fffff, PT ;  /* 0xbf8000010700780c */ /* 0x000fda0003f86270 */
[----:B------:R-:W-:-:S05]  /*1fe0*/  @P4 MOV R2, 0x7f800000 ;  /* 0x7f80000000024802 */ /* 0x000fca0000000f00 */
[C---:B------:R-:W-:Y:S01]  /*1ff0*/  @P4 FFMA.FTZ R53, R7.reuse, R2, +INF ;  /* 0x7f80000007354423 */ /* 0x040fe20000010002 */
[----:B------:R-:W-:-:S04]  /*2000*/  FSETP.NEU.FTZ.AND P4, PT, R7, RZ, PT ;  /* 0x000000ff0700720b */ /* 0x000fc80003f9d000 */
[----:B------:R-:W-:-:S09]  /*2010*/  FSEL R53, R53, -RZ, P4 ;  /* 0x800000ff35357208 */ /* 0x000fd20002000000 */
.L_x_141:
[----:B------:R-:W-:Y:S05]  /*2020*/  BSYNC B0 ;  /* 0x0000000000007941 */ /* 0x000fea0003800000 */
.L_x_140:
[----:B------:R-:W-:Y:S01]  /*2030*/  BSSY B0, `(.L_x_142) ;  /* 0x0000023000007945 */ /* 0x000fe20003800000 */
[----:B------:R-:W-:Y:S01]  /*2040*/  FSETP.GTU.FTZ.AND P4, PT, R47, 20, PT ;  /* 0x41a000002f00780b */ /* 0x000fe20003f9c000 */
[----:B------:R-:W-:Y:S02]  /*2050*/  FADD.FTZ R46, R46, UR5 ;  /* 0x000000052e2e7e21 */ /* 0x000fe40008010000 */
[----:B------:R-:W-:Y:S10]  /*2060*/  @P3 BRA `(.L_x_143) ;  /* 0x00000000007c3947 */ /* 0x000ff40003800000 */
[----:B------:R-:W-:Y:S01]  /*2070*/  FMUL.FTZ R52, R52, 1.4426950216293334961 ;  /* 0x3fb8aa3b34347820 */ /* 0x000fe20000410000 */
[----:B-1----:R-:W-:Y:S01]  /*2080*/  HFMA2.MMA R7, -RZ, RZ, 1.625, 0 ;  /* 0x3e800000ff077435 */ /* 0x002fe200000001ff */
[----:B------:R-:W-:Y:S02]  /*2090*/  MOV R6, 0x3d39bf78 ;  /* 0x3d39bf7800067802 */ /* 0x000fe40000000f00 */
        /* <DEDUP_REMOVED lines=28> */
.L_x_143:
[----:B------:R-:W-:Y:S05]  /*2260*/  BSYNC B0 ;  /* 0x0000000000007941 */ /* 0x000fea0003800000 */
.L_x_142:
        /* <DEDUP_REMOVED lines=35> */
.L_x_145:
[----:B------:R-:W-:Y:S05]  /*24a0*/  BSYNC B0 ;  /* 0x0000000000007941 */ /* 0x000fea0003800000 */
.L_x_144:
        /* <DEDUP_REMOVED lines=35> */
.L_x_147:
[----:B------:R-:W-:Y:S05]  /*26e0*/  BSYNC B0 ;  /* 0x0000000000007941 */ /* 0x000fea0003800000 */
.L_x_146:
[----:B------:R2:W-:Y:S01]  /*26f0*/  STL [R1+0x20], RZ ;  /* 0x000020ff01007387 */ /* 0x0005e20000100800 */
        /* <DEDUP_REMOVED lines=35> */
.L_x_149:
[----:B------:R-:W-:Y:S05]  /*2930*/  BSYNC B0 ;  /* 0x0000000000007941 */ /* 0x000fea0003800000 */
.L_x_148:
[----:B------:R-:W0:Y:S01]  /*2940*/  LDL.LU R2, [R1+0x28] ;  /* 0x0000280001027983 */ /* 0x000e220000300800 */
[----:B------:R-:W-:Y:S01]  /*2950*/  BSSY B0, `(.L_x_150) ;  /* 0x0000027000007945 */ /* 0x000fe20003800000 */
[----:B------:R-:W-:Y:S01]  /*2960*/  HFMA2.MMA R38, -RZ, RZ, 0, 0 ;  /* 0x00000000ff267435 */ /* 0x000fe200000001ff */
[----:B------:R-:W-:Y:S02]  /*2970*/  FSETP.GTU.FTZ.AND P0, PT, R39, 20, PT ;  /* 0x41a000002700780b */ /* 0x000fe40003f1c000 */
[----:B------:R-:W-:Y:S02]  /*2980*/  CS2R R36, SRZ ;  /* 0x0000000000247805 */ /* 0x000fe4000001ff00 */
[----:B------:R-:W-:Y:S01]  /*2990*/  MOV R35, RZ ;  /* 0x000000ff00237202 */ /* 0x000fe20000000f00 */
[----:B------:R-:W-:Y:S01]  /*29a0*/  FADD.FTZ R34, R34, UR5 ;  /* 0x0000000522227e21 */ /* 0x000fe20008010000 */
[----:B01----:R-:W-:Y:S01]  /*29b0*/  FFMA.FTZ R6, R90, R0, R2 ;  /* 0x000000005a067223 */ /* 0x003fe20000010002 */
[----:B------:R-:W-:Y:S06]  /*29c0*/  @P6 BRA `(.L_x_151) ;  /* 0x00000000007c6947 */ /* 0x000fec0003800000 */
[----:B------:R-:W-:Y:S01]  /*29d0*/  FMUL.FTZ R48, R48, 1.4426950216293334961 ;  /* 0x3fb8aa3b30307820 */ /* 0x000fe20000410000 */
[----:B------:R-:W-:Y:S02]  /*29e0*/  MOV R7, 0x3e800000 ;  /* 0x3e80000000077802 */ /* 0x000fe40000000f00 */
[----:B------:R-:W-:Y:S01]  /*29f0*/  MOV R8, 0x3d39bf78 ;  /* 0x3d39bf7800087802 */ /* 0x000fe20000000f00 */
[----:B------:R-:W0:Y:S02]  /*2a00*/  MUFU.EX2 R5, R48 ;  /* 0x0000003000057308 */ /* 0x000e240000000800 */
[C---:B0-----:R-:W-:Y:S01]  /*2a10*/  FADD.FTZ.RZ R2, R5.reuse, 1 ;  /* 0x3f80000005027421 */ /* 0x041fe2000001c000 */
        /* <DEDUP_REMOVED lines=22> */
[----:B------:R-:W-:-:S04]  /*2b80*/  @P6 IMAD.MOV.U32 R2, RZ, RZ, 0x7f800000 ;  /* 0x7f800000ff026424 */ /* 0x000fc800078e00ff */
[C---:B------:R-:W-:Y:S01]  /*2b90*/  @P6 FFMA.FTZ R48, R5.reuse, R2, +INF ;  /* 0x7f80000005306423 */ /* 0x040fe20000010002 */
[----:B------:R-:W-:-:S04]  /*2ba0*/  FSETP.NEU.FTZ.AND P6, PT, R5, RZ, PT ;  /* 0x000000ff0500720b */ /* 0x000fc80003fdd000 */
[----:B------:R-:W-:-:S09]  /*2bb0*/  FSEL R48, R48, -RZ, P6 ;  /* 0x800000ff30307208 */ /* 0x000fd20003000000 */
.L_x_151:
[----:B------:R-:W-:Y:S05]  /*2bc0*/  BSYNC B0 ;  /* 0x0000000000007941 */ /* 0x000fea0003800000 */
.L_x_150:
[----:B------:R-:W-:Y:S01]  /*2bd0*/  FFMA.FTZ R3, R89, R68, R6 ;  /* 0x0000004459037223 */ /* 0x000fe20000010006 */
[----:B------:R-:W-:Y:S01]  /*2be0*/  BSSY B0, `(.L_x_152) ;  /* 0x0000026000007945 */ /* 0x000fe20003800000 */
[----:B------:R-:W-:Y:S01]  /*2bf0*/  HFMA2.MMA R31, -RZ, RZ, 0, 0 ;  /* 0x00000000ff1f7435 */ /* 0x000fe200000001ff */
[----:B------:R-:W-:Y:S02]  /*2c00*/  FSETP.GTU.FTZ.AND P6, PT, R34, 20, PT ;  /* 0x41a000002200780b */ /* 0x000fe40003fdc000 */
[----:B------:R-:W-:Y:S01]  /*2c10*/  CS2R R32, SRZ ;  /* 0x0000000000207805 */ /* 0x000fe2000001ff00 */
[----:B------:R-:W-:Y:S01]  /*2c20*/  FADD.FTZ R30, R30, UR5 ;  /* 0x000000051e1e7e21 */ /* 0x000fe20008010000 */
[----:B------:R-:W-:Y:S01]  /*2c30*/  FFMA.FTZ R6, R88, R67, R3 ;  /* 0x0000004358067223 */ /* 0x000fe20000010003 */
[----:B------:R-:W-:Y:S08]  /*2c40*/  @P4 BRA `(.L_x_153) ;  /* 0x00000000007c4947 */ /* 0x000ff00003800000 */
        /* <DEDUP_REMOVED lines=31> */
.L_x_153:
[----:B------:R-:W-:Y:S05]  /*2e40*/  BSYNC B0 ;  /* 0x0000000000007941 */ /* 0x000fea0003800000 */
.L_x_152:
        /* <DEDUP_REMOVED lines=39> */
.L_x_155:
[----:B------:R-:W-:Y:S05]  /*30c0*/  BSYNC B0 ;  /* 0x0000000000007941 */ /* 0x000fea0003800000 */
.L_x_154:
        /* <DEDUP_REMOVED lines=39> */
.L_x_157:
[----:B------:R-:W-:Y:S05]  /*3340*/  BSYNC B0 ;  /* 0x0000000000007941 */ /* 0x000fea0003800000 */
.L_x_156:
        /* <DEDUP_REMOVED lines=39> */
.L_x_159:
[----:B------:R-:W-:Y:S05]  /*35c0*/  BSYNC B0 ;  /* 0x0000000000007941 */ /* 0x000fea0003800000 */
.L_x_158:
[----:B------:R-:W-:Y:S01]  /*35d0*/  FFMA.FTZ R3, R75, R60, R6 ;  /* 0x0000003c4b037223 */ /* 0x000fe20000010006 */
[----:B------:R-:W-:Y:S01]  /*35e0*/  BSSY B0, `(.L_x_160) ;  /* 0x0000027000007945 */ /* 0x000fe20003800000 */
[----:B------:R-:W-:Y:S01]  /*35f0*/  FSETP.GTU.FTZ.AND P1, PT, R18, 20, PT ;  /* 0x41a000001200780b */ /* 0x000fe20003f3c000 */
[----:B------:R-:W-:Y:S01]  /*3600*/  FMUL.FTZ R17, R0, UR4 ;  /* 0x0000000400117c20 */ /* 0x000fe20008410000 */
[----:B------:R-:W-:Y:S01]  /*3610*/  FMUL.FTZ R16, R68, UR4 ;  /* 0x0000000444107c20 */ /* 0x000fe20008410000 */
[----:B------:R-:W-:Y:S01]  /*3620*/  FMUL.FTZ R15, R67, UR4 ;  /* 0x00000004430f7c20 */ /* 0x000fe20008410000 */
[----:B------:R-:W-:Y:S01]  /*3630*/  FMUL.FTZ R14, R66, UR4 ;  /* 0x00000004420e7c20 */ /* 0x000fe20008410000 */
[----:B------:R-:W-:Y:S01]  /*3640*/  FFMA.FTZ R2, R74, R59, R3 ;  /* 0x0000003b4a027223 */ /* 0x000fe20000010003 */
[----:B------:R-:W-:Y:S07]  /*3650*/  @P0 BRA `(.L_x_161) ;  /* 0x00000000007c0947 */ /* 0x000fee0003800000 */
[----:B------:R-:W-:Y:S01]  /*3660*/  FMUL.FTZ R39, R39, 1.4426950216293334961 ;  /* 0x3fb8aa3b27277820 */ /* 0x000fe20000410000 */
[----:B------:R-:W-:Y:S01]  /*3670*/  HFMA2.MMA R8, -RZ, RZ, 1.625, 0 ;  /* 0x3e800000ff087435 */ /* 0x000fe200000001ff */
[----:B------:R-:W-:Y:S02]  /*3680*/  IMAD.MOV.U32 R7, RZ, RZ, 0x3d39bf78 ;  /* 0x3d39bf78ff077424 */ /* 0x000fe400078e00ff */
        /* <DEDUP_REMOVED lines=28> */
.L_x_161:
[----:B------:R-:W-:Y:S05]  /*3850*/  BSYNC B0 ;  /* 0x0000000000007941 */ /* 0x000fea0003800000 */
.L_x_160:
[----:B------:R-:W-:Y:S04]  /*3860*/  BSSY B0, `(.L_x_162) ;  /* 0x0000021000007945 */ /* 0x000fe80003800000 */
[----:B------:R-:W-:Y:S05]  /*3870*/  @P6 BRA `(.L_x_163) ;  /* 0x00000000007c6947 */ /* 0x000fea0003800000 */
[----:B------:R-:W-:Y:S01]  /*3880*/  FMUL.FTZ R34, R34, 1.4426950216293334961 ;  /* 0x3fb8aa3b22227820 */ /* 0x000fe20000410000 */
[----:B------:R-:W-:Y:S01]  /*3890*/  MOV R8, 0x3e800000 ;  /* 0x3e80000000087802 */ /* 0x000fe20000000f00 */
[----:B------:R-:W-:Y:S02]  /*38a0*/  HFMA2.MMA R7, -RZ, RZ, 1.3056640625, -1.8671875 ;  /* 0x3d39bf78ff077435 */ /* 0x000fe400000001ff */
        /* <DEDUP_REMOVED lines=23> */
[C---:B------:R-:W-:Y:S02]  /*3a20*/  ISETP.GE.AND P0, PT, R6.reuse, -0x407fffff, PT ;  /* 0xbf8000010600780c */ /* 0x040fe40003f06270 */
[----:B------:R-:W-:-:S11]  /*3a30*/  FSETP.NEU.FTZ.AND P6, PT, R6, RZ, PT ;  /* 0x000000ff0600720b */ /* 0x000fd60003fdd000 */
[----:B------:R-:W-:-:S05]  /*3a40*/  @P0 MOV R3, 0x7f800000 ;  /* 0x7f80000000030802 */ /* 0x000fca0000000f00 */
[----:B------:R-:W-:-:S05]  /*3a50*/  @P0 FFMA.FTZ R34, R6, R3, +INF ;  /* 0x7f80000006220423 */ /* 0x000fca0000010003 */
[----:B------:R-:W-:-:S07]  /*3a60*/  FSEL R34, R34, -RZ, P6 ;  /* 0x800000ff22227208 */ /* 0x000fce0003000000 */
.L_x_163:
[----:B------:R-:W-:Y:S05]  /*3a70*/  BSYNC B0 ;  /* 0x0000000000007941 */ /* 0x000fea0003800000 */
.L_x_162:
        /* <DEDUP_REMOVED lines=33> */
.L_x_165:
[----:B------:R-:W-:Y:S05]  /*3c90*/  BSYNC B0 ;  /* 0x0000000000007941 */ /* 0x000fea0003800000 */
.L_x_164:
        /* <DEDUP_REMOVED lines=33> */
.L_x_167:
[----:B------:R-:W-:Y:S05]  /*3eb0*/  BSYNC B0 ;  /* 0x0000000000007941 */ /* 0x000fea0003800000 */
.L_x_166:
        /* <DEDUP_REMOVED lines=33> */
.L_x_169:
[----:B------:R-:W-:Y:S05]  /*40d0*/  BSYNC B0 ;  /* 0x0000000000007941 */ /* 0x000fea0003800000 */
.L_x_168:
        /* <DEDUP_REMOVED lines=33> */
.L_x_171:
[----:B------:R-:W-:Y:S05]  /*42f0*/  BSYNC B0 ;  /* 0x0000000000007941 */ /* 0x000fea0003800000 */
.L_x_170:
[----:B------:R-:W-:Y:S01]  /*4300*/  FFMA.FTZ R3, R73, R58, R2 ;  /* 0x0000003a49037223 */ /* 0x000fe20000010002 */
[----:B------:R-:W-:Y:S01]  /*4310*/  BAR.SYNC.DEFER_BLOCKING 0x0 ;  /* 0x0000000000007b1d */ /* 0x000fe20000010000 */
[----:B------:R-:W-:Y:S01]  /*4320*/  FMUL.FTZ R13, R65, UR4 ;  /* 0x00000004410d7c20 */ /* 0x000fe20008410000 */
[----:B------:R-:W-:Y:S01]  /*4330*/  FMUL.FTZ R12, R64, UR4 ;  /* 0x00000004400c7c20 */ /* 0x000fe20008410000 */
[----:B------:R-:W-:Y:S01]  /*4340*/  FFMA.FTZ R2, R72, R57, R3 ;  /* 0x0000003948027223 */ /* 0x000fe20000010003 */
[----:B------:R-:W-:Y:S01]  /*4350*/  FMUL.FTZ R11, R63, UR4 ;  /* 0x000000043f0b7c20 */ /* 0x000fe20008410000 */
        /* <DEDUP_REMOVED lines=11> */
[----:B------:R-:W-:-:S04]  /*4410*/  FMUL.FTZ R2, R54, UR4 ;  /* 0x0000000436027c20 */ /* 0x000fc80008410000 */
[----:B------:R0:W-:Y:S01]  /*4420*/  STL [R1+0x28], R40 ;  /* 0x0000282801007387 */ /* 0x0001e20000100800 */
[----:B------:R-:W-:Y:S05]  /*4430*/  @!P5 BRA `(.L_x_172) ;  /* 0x000000240098d947 */ /* 0x000fea0003800000 */
[----:B------:R-:W-:Y:S01]  /*4440*/  UIADD3 UR50, UR16, -0x1, URZ ;  /* 0xffffffff10327890 */ /* 0x000fe2000fffe03f */
[----:B------:R-:W-:Y:S01]  /*4450*/  HFMA2.MMA R38, -RZ, RZ, 0, 0 ;  /* 0x00000000ff267435 */ /* 0x000fe200000001ff */
[----:B------:R-:W-:Y:S01]  /*4460*/  ULEA.HI UR30, UR16, UR16, URZ, 0x1 ;  /* 0x00000010101e7291 */ /* 0x000fe2000f8f083f */
[----:B------:R-:W-:Y:S01]  /*4470*/  HFMA2.MMA R27, -RZ, RZ, 0, 0 ;  /* 0x00000000ff1b7435 */ /* 0x000fe200000001ff */
[----:B------:R-:W-:Y:S01]  /*4480*/  ULEA.HI UR31, UR50, UR50, URZ, 0x1 ;  /* 0x00000032321f7291 */ /* 0x000fe2000f8f083f */
[----:B------:R-:W-:Y:S01]  /*4490*/  HFMA2.MMA R19, -RZ, RZ, 0, 0 ;  /* 0x00000000ff137435 */ /* 0x000fe200000001ff */
[----:B------:R-:W-:Y:S01]  /*44a0*/  ULOP3.LUT UR30, UR30, 0xfffffe, URZ, 0xc0, !UPT ;  /* 0x00fffffe1e1e7892 */ /* 0x000fe2000f8ec03f */
[----:B------:R-:W-:Y:S01]  /*44b0*/  CS2R R36, SRZ ;  /* 0x0000000000247805 */ /* 0x000fe2000001ff00 */
[----:B------:R-:W-:Y:S01]  /*44c0*/  ULOP3.LUT UR31, UR31, 0xfffffe, URZ, 0xc0, !UPT ;  /* 0x00fffffe1f1f7892 */ /* 0x000fe2000f8ec03f */
[----:B------:R-:W-:Y:S01]  /*44d0*/  IMAD.MOV.U32 R35, RZ, RZ, RZ ;  /* 0x000000ffff237224 */ /* 0x000fe200078e00ff */
[----:B------:R-:W-:-:S02]  /*44e0*/  CS2R R32, SRZ ;  /* 0x0000000000207805 */ /* 0x000fc4000001ff00 */
[----:B------:R-:W-:Y:S02]  /*44f0*/  MOV R31, RZ ;  /* 0x000000ff001f7202 */ /* 0x000fe40000000f00 */
[----:B------:R-:W-:Y:S02]  /*4500*/  CS2R R28, SRZ ;  /* 0x00000000001c7805 */ /* 0x000fe4000001ff00 */
[----:B------:R-:W-:Y:S02]  /*4510*/  CS2R R24, SRZ ;  /* 0x0000000000187805 */ /* 0x000fe4000001ff00 */
[----:B------:R-:W-:Y:S02]  /*4520*/  MOV R23, RZ ;  /* 0x000000ff00177202 */ /* 0x000fe40000000f00 */
[----:B------:R-:W-:Y:S01]  /*4530*/  CS2R R20, SRZ ;  /* 0x0000000000147805 */ /* 0x000fe2000001ff00 */
[----:B------:R-:W-:Y:S02]  /*4540*/  UIADD3 UR49, UR16, -UR30, URZ ;  /* 0x8000001e10317290 */ /* 0x000fe4000fffe03f */
        /* <DEDUP_REMOVED lines=12> */
[----:B------:R-:W-:-:S05]  /*4610*/  ULDC.64 UR42, c[0x0][0x230] ;  /* 0x00008c00002a7ab9 */ /* 0x000fca0000000a00 */
.L_x_184:
[----:B------:R-:W-:Y:S02]  /*4620*/  USHF.R.S32.HI UR51, URZ, 0x1f, UR8 ;  /* 0x0000001f3f337899 */ /* 0x000fe40008011408 */
[----:B------:R-:W-:Y:S02]  /*4630*/  UIMAD.WIDE.U32 UR44, UR8, UR42, URZ ;  /* 0x0000002a082c72a5 */ /* 0x000fe4000f8e003f */
[----:B------:R-:W-:Y:S02]  /*4640*/  UIMAD UR46, UR51, UR42, URZ ;  /* 0x0000002a332e72a4 */ /* 0x000fe4000f8e023f */
[----:B------:R-:W-:Y:S02]  /*4650*/  USHF.R.S32.HI UR52, URZ, 0x1f, UR7 ;  /* 0x0000001f3f347899 */ /* 0x000fe40008011407 */
[----:B------:R-:W-:-:S04]  /*4660*/  UIMAD UR46, UR8, UR43, UR46 ;  /* 0x0000002b082e72a4 */ /* 0x000fc8000f8e022e */
[----:B------:R-:W-:Y:S02]  /*4670*/  UIADD3 UR45, UR45, UR46, URZ ;  /* 0x0000002e2d2d7290 */ /* 0x000fe4000fffe03f */
[----:B------:R-:W-:Y:S02]  /*4680*/  UIMAD UR46, UR52, UR40, URZ ;  /* 0x00000028342e72a4 */ /* 0x000fe4000f8e023f */
[----:B------:R-:W-:Y:S02]  /*4690*/  UIMAD.WIDE.U32 UR44, UR7, UR40, UR44 ;  /* 0x00000028072c72a5 */ /* 0x000fe4000f8e002c */
[----:B------:R-:W-:-:S04]  /*46a0*/  UIMAD UR46, UR7, UR41, UR46 ;  /* 0x00000029072e72a4 */ /* 0x000fc8000f8e022e */
[----:B------:R-:W-:Y:S02]  /*46b0*/  UIADD3 UR45, UR45, UR46, URZ ;  /* 0x0000002e2d2d7290 */ /* 0x000fe4000fffe03f */
[----:B------:R-:W-:-:S04]  /*46c0*/  ULEA UR46, UP0, UR44, UR38, 0x2 ;  /* 0x000000262c2e7291 */ /* 0x000fc8000f80103f */
[----:B------:R-:W-:Y:S02]  /*46d0*/  ULEA.HI.X UR44, UR44, UR39, UR45, 0x2, UP0 ;  /* 0x000000272c2c7291 */ /* 0x000fe400080f142d */
[----:B0-----:R-:W-:-:S04]  /*46e0*/  MOV R40, UR46 ;  /* 0x0000002e00287c02 */ /* 0x001fc80008000f00 */
[----:B------:R-:W-:-:S05]  /*46f0*/  MOV R41, UR44 ;  /* 0x0000002c00297c02 */ /* 0x000fca0008000f00 */
[----:B------:R0:W3:Y:S01]  /*4700*/  LDG.E R40, desc[UR18][R40.64] ;  /* 0x0000001228287981 */ /* 0x0000e2000c1e1900 */
[----:B------:R-:W-:Y:S01]  /*4710*/  UIMAD UR53, UR51, UR36, URZ ;  /* 0x00000024333572a4 */ /* 0x000fe2000f8e023f */
[C---:B------:R-:W-:Y:S01]  /*4720*/  ISETP.NE.AND P1, PT, R98.reuse, RZ, PT ;  /* 0x000000ff6200720c */ /* 0x040fe20003f25270 */
[----:B------:R-:W-:Y:S01]  /*4730*/  UIMAD UR51, UR51, UR30, URZ ;  /* 0x0000001e333372a4 */ /* 0x000fe2000f8e023f */
[----:B------:R-:W-:Y:S01]  /*4740*/  LOP3.LUT P0, RZ, R98, 0x1f, RZ, 0xc0, !PT ;  /* 0x0000001f62ff7812 */ /* 0x000fe2000780c0ff */
[----:B------:R-:W-:Y:S01]  /*4750*/  UIMAD.WIDE.U32 UR46, UR8, UR36, URZ ;  /* 0x00000024082e72a5 */ /* 0x000fe2000f8e003f */
[----:B------:R-:W-:Y:S01]  /*4760*/  MOV R42, UR16 ;  /* 0x00000010002a7c02 */ /* 0x000fe20008000f00 */
[----:B------:R-:W-:Y:S01]  /*4770*/  UIMAD.WIDE.U32 UR44, UR8, UR30, URZ ;  /* 0x0000001e082c72a5 */ /* 0x000fe2000f8e003f */
[----:B-1----:R-:W-:Y:S01]  /*4780*/  MOV R82, UR50 ;  /* 0x0000003200527c02 */ /* 0x002fe20008000f00 */
[----:B------:R-:W-:Y:S01]  /*4790*/  UIMAD UR53, UR8, UR37, UR53 ;  /* 0x00000025083572a4 */ /* 0x000fe2000f8e0235 */
[----:B------:R-:W-:Y:S01]  /*47a0*/  ISETP.LT.OR P2, PT, R42, 0x2, P0 ;  /* 0x000000022a00780c */ /* 0x000fe20000741670 */
[----:B------:R-:W-:Y:S01]  /*47b0*/  UIMAD UR51, UR8, UR31, UR51 ;  /* 0x0000001f083372a4 */ /* 0x000fe2000f8e0233 */
[----:B------:R-:W-:Y:S01]  /*47c0*/  MOV R83, 0x100 ;  /* 0x0000010000537802 */ /* 0x000fe20000000f00 */
[----:B------:R-:W-:Y:S01]  /*47d0*/  UIMAD UR54, UR52, UR34, URZ ;  /* 0x00000022343672a4 */ /* 0x000fe2000f8e023f */
[----:B------:R-:W-:Y:S01]  /*47e0*/  IADD3 R87, R98, 0x200, RZ ;  /* 0x0000020062577810 */ /* 0x000fe20007ffe0ff */
[----:B------:R-:W-:Y:S01]  /*47f0*/  UIMAD UR52, UR52, UR28, URZ ;  /* 0x0000001c343472a4 */ /* 0x000fe2000f8e023f */
[----:B------:R-:W-:Y:S01]  /*4800*/  MOV R84, UR16 ;  /* 0x0000001000547c02 */ /* 0x000fe20008000f00 */
[----:B------:R-:W-:Y:S01]  /*4810*/  UIADD3 UR47, UR47, UR53, URZ ;  /* 0x000000352f2f7290 */ /* 0x000fe2000fffe03f */
[----:B------:R-:W-:Y:S01]  /*4820*/  @!P1 IMAD R87, R82, R83, UR7 ;  /* 0x0000000752579e24 */ /* 0x000fe2000f8e0253 */
[----:B------:R-:W-:-:S02]  /*4830*/  UIADD3 UR45, UR45, UR51, URZ ;  /* 0x000000332d2d7290 */ /* 0x000fc4000fffe03f */
[----:B------:R-:W-:Y:S02]  /*4840*/  UIMAD UR51, UR7, UR35, UR54 ;  /* 0x00000023073372a4 */ /* 0x000fe4000f8e0236 */
[----:B------:R-:W-:Y:S01]  /*4850*/  UIMAD UR52, UR7, UR29, UR52 ;  /* 0x0000001d073472a4 */ /* 0x000fe2000f8e0234 */
[----:B------:R-:W1:Y:S01]  /*4860*/  @!P2 LDC R99, c[0x0][0x21c] ;  /* 0x00008700ff63ab82 */ /* 0x000e620000000800 */
[----:B------:R-:W-:Y:S01]  /*4870*/  UIMAD.WIDE.U32 UR46, UR7, UR34, UR46 ;  /* 0x00000022072e72a5 */ /* 0x000fe2000f8e002e */
[----:B------:R-:W-:Y:S01]  /*4880*/  @!P2 IADD3 R84, R84, -0x2, RZ ;  /* 0xfffffffe5454a810 */ /* 0x000fe20007ffe0ff */
[----:B------:R-:W-:Y:S02]  /*4890*/  UIMAD.WIDE.U32 UR44, UR7, UR28, UR44 ;  /* 0x0000001c072c72a5 */ /* 0x000fe4000f8e002c */
[----:B------:R-:W-:Y:S02]  /*48a0*/  UIADD3 UR51, UR47, UR51, URZ ;  /* 0x000000332f337290 */ /* 0x000fe4000fffe03f */
[----:B------:R-:W-:-:S02]  /*48b0*/  UIADD3 UR52, UR45, UR52, URZ ;  /* 0x000000342d347290 */ /* 0x000fc4000fffe03f */
[----:B------:R-:W-:Y:S02]  /*48c0*/  ULEA UR47, UP0, UR46, UR32, 0x2 ;  /* 0x000000202e2f7291 */ /* 0x000fe4000f80103f */
[----:B------:R-:W-:Y:S02]  /*48d0*/  ULEA UR45, UP1, UR44, UR26, 0x2 ;  /* 0x0000001a2c2d7291 */ /* 0x000fe4000f82103f */
[----:B------:R-:W-:Y:S02]  /*48e0*/  ULEA.HI.X UR46, UR46, UR33, UR51, 0x2, UP0 ;  /* 0x000000212e2e7291 */ /* 0x000fe400080f1433 */
[----:B------:R-:W-:Y:S02]  /*48f0*/  ULEA.HI.X UR44, UR44, UR27, UR52, 0x2, UP1 ;  /* 0x0000001b2c2c7291 */ /* 0x000fe400088f1434 */
[----:B------:R-:W-:Y:S02]  /*4900*/  MOV R42, UR45 ;  /* 0x0000002d002a7c02 */ /* 0x000fe40008000f00 */
[----:B0-----:R-:W-:-:S02]  /*4910*/  MOV R41, UR46 ;  /* 0x0000002e00297c02 */ /* 0x001fc40008000f00 */
[----:B------:R-:W-:-:S05]  /*4920*/  MOV R43, UR44 ;  /* 0x0000002c002b7c02 */ /* 0x000fca0008000f00 */
[----:B------:R0:W4:Y:S01]  /*4930*/  LDG.E R83, desc[UR18][R42.64] ;  /* 0x000000122a537981 */ /* 0x000122000c1e1900 */
[----:B------:R-:W-:Y:S01]  /*4940*/  LEA R87, R87, R96, 0x2 ;  /* 0x0000006057577211 */ /* 0x000fe200078e10ff */
[----:B-1----:R-:W-:Y:S01]  /*4950*/  @!P2 IMAD R84, R84, R99, UR7 ;  /* 0x000000075454ae24 */ /* 0x002fe2000f8e0263 */
[----:B------:R-:W-:-:S05]  /*4960*/  MOV R101, 0x8 ;  /* 0x0000000800657802 */ /* 0x000fca0000000f00 */
[----:B0-----:R-:W-:Y:S01]  /*4970*/  @!P2 IMAD.WIDE R42, R84, R101, UR20 ;  /* 0x00000014542aae25 */ /* 0x001fe2000f8e0265 */
[----:B---3--:R-:W-:Y:S02]  /*4980*/  R2UR UR53, R40 ;  /* 0x00000000283572ca */ /* 0x008fe400000e0000 */
[----:B------:R-:W-:-:S05]  /*4990*/  MOV R40, UR47 ;  /* 0x0000002f00287c02 */ /* 0x000fca0008000f00 */
[----:B------:R0:W4:Y:S06]  /*49a0*/  LDG.E R82, desc[UR18][R40.64] ;  /* 0x0000001228527981 */ /* 0x00012c000c1e1900 */
[----:B------:R-:W-:-:S05]  /*49b0*/  MOV R85, UR53 ;  /* 0x0000003500557c02 */ /* 0x000fca0008000f00 */
[----:B------:R-:W-:-:S04]  /*49c0*/  FMUL.FTZ R85, R85, 1.4426950216293334961 ;  /* 0x3fb8aa3b55557820 */ /* 0x000fc80000410000 */
[----:B------:R-:W-:-:S06]  /*49d0*/  FMUL.FTZ R136, R85, R53 ;  /* 0x0000003555887220 */ /* 0x000fcc0000410000 */
[----:B------:R-:W1:Y:S01]  /*49e0*/  MUFU.EX2 R136, R136 ;  /* 0x0000008800887308 */ /* 0x000e620000000800 */
[C---:B------:R-:W-:Y:S01]  /*49f0*/  FMUL.FTZ R99, R85.reuse, R52 ;  /* 0x0000003455637220 */ /* 0x040fe20000410000 */
[C---:B------:R-:W-:Y:S01]  /*4a00*/  FMUL.FTZ R100, R85.reuse, R51 ;  /* 0x0000003355647220 */ /* 0x040fe20000410000 */
[----:B------:R-:W-:-:S05]  /*4a10*/  FMUL.FTZ R101, R85, R50 ;  /* 0x0000003255657220 */ /* 0x000fca0000410000 */
[----:B------:R-:W3:Y:S01]  /*4a20*/  MUFU.EX2 R99, R99 ;  /* 0x0000006300637308 */ /* 0x000ee20000000800 */
[----:B-1----:R1:W-:Y:S07]  /*4a30*/  STS [R87+0x2b60], R136 ;  /* 0x002b608857007388 */ /* 0x0023ee0000000800 */
[----:B------:R-:W2:Y:S01]  /*4a40*/  MUFU.EX2 R100, R100 ;  /* 0x0000006400647308 */ /* 0x000ea20000000800 */
[C---:B------:R-:W-:Y:S01]  /*4a50*/  FMUL.FTZ R102, R85.reuse, R49 ;  /* 0x0000003155667220 */ /* 0x040fe20000410000 */
[----:B0-----:R-:W-:Y:S01]  /*4a60*/  MOV R41, RZ ;  /* 0x000000ff00297202 */ /* 0x001fe20000000f00 */
[C---:B------:R-:W-:Y:S01]  /*4a70*/  FMUL.FTZ R103, R85.reuse, R48 ;  /* 0x0000003055677220 */ /* 0x040fe20000410000 */
[----:B------:R-:W-:Y:S01]  /*4a80*/  MOV R40, 0x3f800000 ;  /* 0x3f80000000287802 */ /* 0x000fe20000000f00 */
[----:B------:R-:W-:Y:S06]  /*4a90*/  BAR.SYNC.DEFER_BLOCKING 0x0 ;  /* 0x0000000000007b1d */ /* 0x000fec0000010000 */
[----:B------:R-:W0:Y:S01]  /*4aa0*/  MUFU.EX2 R101, R101 ;  /* 0x0000006500657308 */ /* 0x000e220000000800 */
[----:B------:R-:W-:Y:S01]  /*4ab0*/  FMUL.FTZ R104, R85, R47 ;  /* 0x0000002f55687220 */ /* 0x000fe20000410000 */
[----:B------:R-:W-:Y:S01]  /*4ac0*/  FMUL.FTZ R108, R89, R52 ;  /* 0x00000034596c7220 */ /* 0x000fe20000410000 */
[----:B------:R-:W-:-:S05]  /*4ad0*/  FMUL.FTZ R148, R90, R53 ;  /* 0x000000355a947220 */ /* 0x000fca0000410000 */
[----:B------:R-:W1:Y:S01]  /*4ae0*/  MUFU.EX2 R102, R102 ;  /* 0x0000006600667308 */ /* 0x000e620000000800 */
[----:B------:R-:W-:Y:S01]  /*4af0*/  FMUL.FTZ R105, R85, R46 ;  /* 0x0000002e55697220 */ /* 0x000fe20000410000 */
[----:B------:R-:W-:-:S06]  /*4b00*/  FMUL.FTZ R147, R88, R51 ;  /* 0x0000003358937220 */ /* 0x000fcc0000410000 */
[----:B------:R-:W1:Y:S01]  /*4b10*/  MUFU.EX2 R103, R103 ;  /* 0x0000006700677308 */ /* 0x000e620000000800 */
[----:B------:R3:W5:Y:S01]  /*4b20*/  @!P2 LDG.E.64 R40, desc[UR18][R42.64] ;  /* 0x000000122a28a981 */ /* 0x000762000c1e1b00 */
[----:B------:R-:W-:Y:S01]  /*4b30*/  ISETP.NE.AND P2, PT, R98, 0x7f, PT ;  /* 0x0000007f6200780c */ /* 0x000fe20003f45270 */
[----:B------:R-:W-:Y:S01]  /*4b40*/  FMUL.FTZ R106, R85, R45 ;  /* 0x0000002d556a7220 */ /* 0x000fe20000410000 */
[----:B------:R-:W-:-:S04]  /*4b50*/  FMUL.FTZ R146, R81, R50 ;  /* 0x0000003251927220 */ /* 0x000fc80000410000 */
[----:B------:R-:W1:Y:S01]  /*4b60*/  MUFU.EX2 R104, R104 ;  /* 0x0000006800687308 */ /* 0x000e620000000800 */
[----:B---3--:R-:W-:Y:S01]  /*4b70*/  FMUL.FTZ R43, R136, R99 ;  /* 0x00000063882b7220 */ /* 0x008fe20000410000 */
[----:B------:R-:W-:-:S03]  /*4b80*/  FFMA.FTZ R42, R99, R148, R108 ;  /* 0x00000094632a7223 */ /* 0x000fc6000001006c */
[C---:B--2---:R-:W-:Y:S01]  /*4b90*/  FMUL.FTZ R84, R100.reuse, R43 ;  /* 0x0000002b64547220 */ /* 0x044fe20000410000 */
[----:B------:R-:W-:Y:S02]  /*4ba0*/  FFMA.FTZ R42, R100, R42, R147 ;  /* 0x0000002a642a7223 */ /* 0x000fe40000010093 */
[----:B------:R-:W2:Y:S01]  /*4bb0*/  MUFU.EX2 R105, R105 ;  /* 0x0000006900697308 */ /* 0x000ea20000000800 */
[----:B------:R-:W-:Y:S01]  /*4bc0*/  FMUL.FTZ R107, R85, R44 ;  /* 0x0000002c556b7220 */ /* 0x000fe20000410000 */
[C---:B0-----:R-:W-:Y:S01]  /*4bd0*/  FMUL.FTZ R43, R101.reuse, R84 ;  /* 0x00000054652b7220 */ /* 0x041fe20000410000 */
[----:B------:R-:W-:Y:S01]  /*4be0*/  FMUL.FTZ R145, R80, R49 ;  /* 0x0000003150917220 */ /* 0x000fe20000410000 */
[----:B------:R-:W-:Y:S01]  /*4bf0*/  FFMA.FTZ R42, R101, R42, R146 ;  /* 0x0000002a652a7223 */ /* 0x000fe20000010092 */
[----:B------:R-:W-:Y:S01]  /*4c00*/  FMUL.FTZ R109, R85, R39 ;  /* 0x00000027556d7220 */ /* 0x000fe20000410000 */
[C---:B-1----:R-:W-:Y:S02]  /*4c10*/  FMUL.FTZ R84, R102.reuse, R43 ;  /* 0x0000002b66547220 */ /* 0x042fe40000410000 */
[----:B------:R-:W0:Y:S01]  /*4c20*/  MUFU.EX2 R106, R106 ;  /* 0x0000006a006a7308 */ /* 0x000e220000000800 */
[----:B------:R-:W-:Y:S01]  /*4c30*/  FMUL.FTZ R111, R79, R48 ;  /* 0x000000304f6f7220 */ /* 0x000fe20000410000 */
[----:B------:R-:W-:Y:S01]  /*4c40*/  FFMA.FTZ R42, R102, R42, R145 ;  /* 0x0000002a662a7223 */ /* 0x000fe20000010091 */
[----:B------:R-:W-:Y:S01]  /*4c50*/  @P2 LEA R118, R98, R96, 0x2 ;  /* 0x0000006062762211 */ /* 0x000fe200078e10ff */
[----:B------:R-:W-:Y:S01]  /*4c60*/  FMUL.FTZ R43, R103, R84 ;  /* 0x00000054672b7220 */ /* 0x000fe20000410000 */
[----:B------:R-:W-:Y:S01]  /*4c70*/  FMUL.FTZ R110, R85, R34 ;  /* 0x00000022556e7220 */ /* 0x000fe20000410000 */
[----:B------:R-:W-:-:S02]  /*4c80*/  FMUL.FTZ R144, R78, R47 ;  /* 0x0000002f4e907220 */ /* 0x000fc40000410000 */
[----:B------:R-:W1:Y:S01]  /*4c90*/  MUFU.EX2 R107, R107 ;  /* 0x0000006b006b7308 */ /* 0x000e620000000800 */
[----:B------:R-:W-:Y:S01]  /*4ca0*/  FFMA.FTZ R87, R103, R42, R111 ;  /* 0x0000002a67577223 */ /* 0x000fe2000001006f */
[C---:B------:R-:W-:Y:S01]  /*4cb0*/  FMUL.FTZ R42, R104.reuse, R43 ;  /* 0x0000002b682a7220 */ /* 0x040fe20000410000 */
[----:B------:R-:W-:Y:S01]  /*4cc0*/  FMUL.FTZ R112, R85, R30 ;  /* 0x0000001e55707220 */ /* 0x000fe20000410000 */
[----:B------:R-:W-:Y:S01]  /*4cd0*/  FMUL.FTZ R143, R77, R46 ;  /* 0x0000002e4d8f7220 */ /* 0x000fe20000410000 */
[----:B------:R-:W-:Y:S01]  /*4ce0*/  FFMA.FTZ R84, R104, R87, R144 ;  /* 0x0000005768547223 */ /* 0x000fe20000010090 */
[----:B------:R-:W3:Y:S02]  /*4cf0*/  @P2 LDS R118, [R118+0x3364] ;  /* 0x0033640076762984 */ /* 0x000ee40000000800 */
[----:B------:R-:W1:Y:S01]  /*4d00*/  MUFU.EX2 R109, R109 ;  /* 0x0000006d006d7308 */ /* 0x000e620000000800 */
[----:B--2---:R-:W-:Y:S01]  /*4d10*/  FMUL.FTZ R43, R105, R42 ;  /* 0x0000002a692b7220 */ /* 0x004fe20000410000 */
[----:B------:R-:W-:Y:S01]  /*4d20*/  FMUL.FTZ R113, R85, R26 ;  /* 0x0000001a55717220 */ /* 0x000fe20000410000 */
[----:B------:R-:W-:Y:S01]  /*4d30*/  FMUL.FTZ R142, R76, R45 ;  /* 0x0000002d4c8e7220 */ /* 0x000fe20000410000 */
[----:B------:R-:W-:-:S04]  /*4d40*/  FFMA.FTZ R87, R105, R84, R143 ;  /* 0x0000005469577223 */ /* 0x000fc8000001008f */
[----:B------:R-:W2:Y:S01]  /*4d50*/  MUFU.EX2 R110, R110 ;  /* 0x0000006e006e7308 */ /* 0x000ea20000000800 */
[C---:B0-----:R-:W-:Y:S01]  /*4d60*/  FMUL.FTZ R42, R106.reuse, R43 ;  /* 0x0000002b6a2a7220 */ /* 0x041fe20000410000 */
[----:B------:R-:W-:Y:S01]  /*4d70*/  FMUL.FTZ R114, R75, R44 ;  /* 0x0000002c4b727220 */ /* 0x000fe20000410000 */
[----:B------:R-:W-:Y:S01]  /*4d80*/  FMUL.FTZ R115, R85, R22 ;  /* 0x0000001655737220 */ /* 0x000fe20000410000 */
[----:B------:R-:W-:-:S04]  /*4d90*/  FFMA.FTZ R87, R106, R87, R142 ;  /* 0x000000576a577223 */ /* 0x000fc8000001008e */
[----:B------:R-:W0:Y:S01]  /*4da0*/  MUFU.EX2 R112, R112 ;  /* 0x0000007000707308 */ /* 0x000e220000000800 */
[C---:B-1----:R-:W-:Y:S01]  /*4db0*/  FMUL.FTZ R42, R107.reuse, R42 ;  /* 0x0000002a6b2a7220 */ /* 0x042fe20000410000 */
[----:B------:R-:W-:Y:S01]  /*4dc0*/  FMUL.FTZ R141, R74, R39 ;  /* 0x000000274a8d7220 */ /* 0x000fe20000410000 */
[----:B------:R-:W-:Y:S01]  /*4dd0*/  FFMA.FTZ R84, R107, R87, R114 ;  /* 0x000000576b547223 */ /* 0x000fe20000010072 */
[----:B------:R-:W-:-:S04]  /*4de0*/  FMUL.FTZ R116, R85, R18 ;  /* 0x0000001255747220 */ /* 0x000fc80000410000 */
[----:B------:R-:W1:Y:S01]  /*4df0*/  MUFU.EX2 R113, R113 ;  /* 0x0000007100717308 */ /* 0x000e620000000800 */
[----:B------:R-:W-:Y:S01]  /*4e00*/  FMUL.FTZ R43, R109, R42 ;  /* 0x0000002a6d2b7220 */ /* 0x000fe20000410000 */
[----:B------:R-:W-:Y:S01]  /*4e10*/  FMUL.FTZ R140, R73, R34 ;  /* 0x00000022498c7220 */ /* 0x000fe20000410000 */
[----:B------:R-:W-:-:S05]  /*4e20*/  FFMA.FTZ R85, R109, R84, R141 ;  /* 0x000000546d557223 */ /* 0x000fca000001008d */
[----:B------:R-:W3:Y:S01]  /*4e30*/  MUFU.EX2 R115, R115 ;  /* 0x0000007300737308 */ /* 0x000ee20000000800 */
[----:B--2---:R-:W-:Y:S01]  /*4e40*/  FMUL.FTZ R43, R110, R43 ;  /* 0x0000002b6e2b7220 */ /* 0x004fe20000410000 */
[----:B------:R-:W-:Y:S01]  /*4e50*/  FMUL.FTZ R139, R72, R30 ;  /* 0x0000001e488b7220 */ /* 0x000fe20000410000 */
[----:B------:R-:W-:-:S05]  /*4e60*/  FFMA.FTZ R85, R110, R85, R140 ;  /* 0x000000556e557223 */ /* 0x000fca000001008c */
[----:B------:R-:W2:Y:S01]  /*4e70*/  MUFU.EX2 R116, R116 ;  /* 0x0000007400747308 */ /* 0x000ea20000000800 */
[C---:B0-----:R-:W-:Y:S01]  /*4e80*/  FMUL.FTZ R42, R112.reuse, R43 ;  /* 0x0000002b702a7220 */ /* 0x041fe20000410000 */
[----:B------:R-:W-:Y:S01]  /*4e90*/  FMUL.FTZ R117, R71, R26 ;  /* 0x0000001a47757220 */ /* 0x000fe20000410000 */
[----:B------:R-:W-:Y:S01]  /*4ea0*/  FFMA.FTZ R84, R112, R85, R139 ;  /* 0x0000005570547223 */ /* 0x000fe2000001008b */
[----:B------:R-:W-:Y:S01]  /*4eb0*/  FMUL.FTZ R138, R70, R22 ;  /* 0x00000016468a7220 */ /* 0x000fe20000410000 */
[C---:B-1----:R-:W-:Y:S02]  /*4ec0*/  FMUL.FTZ R42, R113.reuse, R42 ;  /* 0x0000002a712a7220 */ /* 0x042fe40000410000 */
[----:B------:R-:W-:Y:S01]  /*4ed0*/  FFMA.FTZ R84, R113, R84, R117 ;  /* 0x0000005471547223 */ /* 0x000fe20000010075 */
[----:B------:R-:W-:Y:S01]  /*4ee0*/  LEA.HI R119, R98, R98, RZ, 0x1e ;  /* 0x0000006262777211 */ /* 0x000fe200078ff0ff */
[----:B---3--:R-:W-:Y:S01]  /*4ef0*/  FMUL.FTZ R43, R115, R42 ;  /* 0x0000002a732b7220 */ /* 0x008fe20000410000 */
[----:B------:R-:W-:Y:S01]  /*4f00*/  FMUL.FTZ R137, R69, R18 ;  /* 0x0000001245897220 */ /* 0x000fe20000410000 */
[----:B------:R-:W-:Y:S01]  /*4f10*/  FFMA.FTZ R84, R115, R84, R138 ;  /* 0x0000005473547223 */ /* 0x000fe2000001008a */
[----:B------:R-:W-:Y:S01]  /*4f20*/  BSSY B0, `(.L_x_173) ;  /* 0x000000d000007945 */ /* 0x000fe20003800000 */
[----:B------:R-:W-:Y:S01]  /*4f30*/  LEA R119, R119, R96, 0x3 ;  /* 0x0000006077777211 */ /* 0x000fe200078e18ff */
[C---:B--2---:R-:W-:Y:S01]  /*4f40*/  FMUL.FTZ R42, R116.reuse, R43 ;  /* 0x0000002b742a7220 */ /* 0x044fe20000410000 */
[----:B------:R-:W-:Y:S01]  /*4f50*/  FFMA.FTZ R43, R116, R84, R137 ;  /* 0x00000054742b7223 */ /* 0x000fe20000010089 */
[----:B----4-:R-:W-:Y:S01]  /*4f60*/  FMUL.FTZ R83, R82, R83 ;  /* 0x0000005352537220 */ /* 0x010fe20000410000 */
        /* <DEDUP_REMOVED lines=8> */
.L_x_174:
[----:B------:R-:W-:Y:S05]  /*4ff0*/  BSYNC B0 ;  /* 0x0000000000007941 */ /* 0x000fea0003800000 */
.L_x_173:
        /* <DEDUP_REMOVED lines=21> */
[----:B------:R-:W-:-:S04]  /*5150*/  UMOV UR44, 0xffffffff ;  /* 0xffffffff002c7882 */ /* 0x000fc80000000000 */
[----:B------:R-:W-:Y:S04]  /*5160*/  LDS.64 R42, [R151+0x2150] ;  /* 0x00215000972a7984 */ /* 0x000fe80000000a00 */
[----:B0-----:R-:W0:Y:S04]  /*5170*/  LDS.64 R82, [R151+0x2158] ;  /* 0x0021580097527984 */ /* 0x001e280000000a00 */
        /* <DEDUP_REMOVED lines=8> */
[----:B------:R-:W-:Y:S06]  /*5200*/  BRA.DIV UR44, `(.L_x_176) ;  /* 0x000000462c687947 */ /* 0x000fec000b800000 */
        /* <DEDUP_REMOVED lines=22> */
.L_x_207:
[----:B------:R-:W-:Y:S01]  /*5370*/  ISETP.GE.AND P3, PT, R97, 0x10, PT ;  /* 0x000000106100780c */ /* 0x000fe20003f66270 */
[----:B------:R-:W-:-:S12]  /*5380*/  UMOV UR44, 0xffffffff ;  /* 0xffffffff002c7882 */ /* 0x000fd80000000000 */
[C---:B0-2---:R-:W-:Y:S01]  /*5390*/  @P3 FFMA.FTZ R154, R153.reuse, R86, R154 ;  /* 0x00000056999a3223 */ /* 0x045fe2000001009a */
[----:B---3--:R-:W-:Y:S01]  /*53a0*/  @P3 FMUL.FTZ R153, R153, R149 ;  /* 0x0000009599993220 */ /* 0x008fe20000410000 */
[----:B------:R-:W-:Y:S06]  /*53b0*/  BRA.DIV UR44, `(.L_x_177) ;  /* 0x0000004a2c247947 */ /* 0x000fec000b800000 */
.L_x_210:
[----:B------:R-:W-:-:S03]  /*53c0*/  UMOV UR44, 0xffffffff ;  /* 0xffffffff002c7882 */ /* 0x000fc60000000000 */
[----:B------:R-:W-:Y:S05]  /*53d0*/  BRA.DIV UR44, `(.L_x_178) ;  /* 0x0000004a2c447947 */ /* 0x000fea000b800000 */
.L_x_213:
[----:B------:R-:W-:-:S03]  /*53e0*/  UMOV UR44, 0xffffffff ;  /* 0xffffffff002c7882 */ /* 0x000fc60000000000 */
[----:B------:R-:W-:Y:S05]  /*53f0*/  BRA.DIV UR44, `(.L_x_179) ;  /* 0x0000004a2c647947 */ /* 0x000fea000b800000 */
[----:B------:R-:W0:Y:S04]  /*5400*/  SHFL.UP PT, R153, R153, 0x1, RZ ;  /* 0x0420000099997989 */ /* 0x000e2800000e00ff */
[----:B------:R-:W2:Y:S04]  /*5410*/  SHFL.UP PT, R154, R154, 0x1, RZ ;  /* 0x042000009a9a7989 */ /* 0x000ea800000e00ff */
[----:B-----5:R-:W3:Y:S04]  /*5420*/  SHFL.IDX PT, R40, R40, RZ, 0x1f ;  /* 0x00001fff28287589 */ /* 0x020ee800000e0000 */
[----:B------:R-:W4:Y:S02]  /*5430*/  SHFL.IDX PT, R41, R41, RZ, 0x1f ;  /* 0x00001fff29297589 */ /* 0x000f2400000e0000 */
.L_x_219:
        /* <DEDUP_REMOVED lines=12> */
.L_x_175:
[----:B------:R-:W-:Y:S05]  /*5500*/  WARPSYNC.ALL ;  /* 0x0000000000007948 */ /* 0x000fea0003800000 */
[----:B------:R-:W-:Y:S01]  /*5510*/  BAR.SYNC.DEFER_BLOCKING 0x0 ;  /* 0x0000000000007b1d */ /* 0x000fe20000010000 */
[C---:B-1----:R-:W-:Y:S01]  /*5520*/  FMUL.FTZ R42, R116.reuse, R118 ;  /* 0x00000076742a7220 */ /* 0x042fe20000410000 */
[----:B--2--5:R-:W-:-:S03]  /*5530*/  FFMA.FTZ R40, R116, R135, R134 ;  /* 0x0000008774287223 */ /* 0x024fc60000010086 */
[C---:B------:R-:W-:Y:S01]  /*5540*/  FMUL.FTZ R42, R115.reuse, R42 ;  /* 0x0000002a732a7220 */ /* 0x040fe20000410000 */
[----:B------:R-:W-:-:S04]  /*5550*/  FFMA.FTZ R40, R115, R40, R133 ;  /* 0x0000002873287223 */ /* 0x000fc80000010085 */
[----:B------:R-:W-:-:S04]  /*5560*/  FFMA.FTZ R40, R113, R40, R132 ;  /* 0x0000002871287223 */ /* 0x000fc80000010084 */
[----:B------:R-:W-:Y:S01]  /*5570*/  FFMA.FTZ R43, R112, R40, R131 ;  /* 0x00000028702b7223 */ /* 0x000fe20000010083 */
[----:B------:R-:W1:Y:S02]  /*5580*/  LDS R41, [R119+0x2154] ;  /* 0x0021540077297984 */ /* 0x000e640000000800 */
[----:B-1----:R-:W-:Y:S01]  /*5590*/  FFMA.FTZ R136, R136, R41, R148 ;  /* 0x0000002988887223 */ /* 0x002fe20000010094 */
[----:B------:R-:W-:Y:S01]  /*55a0*/  FMUL.FTZ R41, R113, R42 ;  /* 0x0000002a71297220 */ /* 0x000fe20000410000 */
[----:B------:R-:W-:Y:S01]  /*55b0*/  FFMA.FTZ R42, R110, R43, R130 ;  /* 0x0000002b6e2a7223 */ /* 0x000fe20000010082 */
[----:B------:R-:W-:Y:S01]  /*55c0*/  MOV R43, UR17 ;  /* 0x00000011002b7c02 */ /* 0x000fe20008000f00 */
[----:B------:R-:W-:Y:S01]  /*55d0*/  FFMA.FTZ R148, R99, R136, R108 ;  /* 0x0000008863947223 */ /* 0x000fe2000001006c */
[----:B------:R-:W-:Y:S01]  /*55e0*/  FMUL.FTZ R41, R112, R41 ;  /* 0x0000002970297220 */ /* 0x000fe20000410000 */
[----:B------:R-:W-:Y:S01]  /*55f0*/  FFMA.FTZ R42, R109, R42, R129 ;  /* 0x0000002a6d2a7223 */ /* 0x000fe20000010081 */
[----:B------:R-:W-:Y:S01]  /*5600*/  ISETP.LE.OR P0, PT, R43, UR16, P0 ;  /* 0x000000102b007c0c */ /* 0x000fe20008703670 */
[----:B------:R-:W-:Y:S01]  /*5610*/  FFMA.FTZ R147, R100, R148, R147 ;  /* 0x0000009464937223 */ /* 0x000fe20000010093 */
[----:B------:R-:W-:Y:S01]  /*5620*/  FMUL.FTZ R40, R110, R41 ;  /* 0x000000296e287220 */ /* 0x000fe20000410000 */
[----:B------:R-:W-:-:S02]  /*5630*/  FFMA.FTZ R42, R107, R42, R128 ;  /* 0x0000002a6b2a7223 */ /* 0x000fc40000010080 */
[----:B------:R-:W-:Y:S01]  /*5640*/  FFMA.FTZ R146, R101, R147, R146 ;  /* 0x0000009365927223 */ /* 0x000fe20000010092 */
[----:B------:R-:W-:Y:S01]  /*5650*/  FMUL.FTZ R40, R109, R40 ;  /* 0x000000286d287220 */ /* 0x000fe20000410000 */
[----:B------:R-:W-:Y:S02]  /*5660*/  FFMA.FTZ R42, R106, R42, R127 ;  /* 0x0000002a6a2a7223 */ /* 0x000fe4000001007f */
[----:B------:R-:W-:Y:S01]  /*5670*/  FFMA.FTZ R151, R102, R146, R145 ;  /* 0x0000009266977223 */ /* 0x000fe20000010091 */
[----:B------:R-:W-:Y:S01]  /*5680*/  FMUL.FTZ R41, R107, R40 ;  /* 0x000000286b297220 */ /* 0x000fe20000410000 */
[----:B------:R-:W-:Y:S02]  /*5690*/  FFMA.FTZ R42, R105, R42, R126 ;  /* 0x0000002a692a7223 */ /* 0x000fe4000001007e */
[----:B------:R-:W-:Y:S01]  /*56a0*/  FFMA.FTZ R145, R103, R151, R111 ;  /* 0x0000009767917223 */ /* 0x000fe2000001006f */
[----:B------:R-:W-:Y:S01]  /*56b0*/  FMUL.FTZ R40, R106, R41 ;  /* 0x000000296a287220 */ /* 0x000fe20000410000 */
[----:B------:R-:W-:-:S02]  /*56c0*/  FFMA.FTZ R42, R104, R42, R125 ;  /* 0x0000002a682a7223 */ /* 0x000fc4000001007d */
[C---:B------:R-:W-:Y:S01]  /*56d0*/  FFMA.FTZ R144, R104.reuse, R145, R144 ;  /* 0x0000009168907223 */ /* 0x040fe20000010090 */
        /* <DEDUP_REMOVED lines=16> */
[----:B------:R-:W-:-:S02]  /*57e0*/  IMAD.U32 R41, RZ, RZ, UR7 ;  /* 0x00000007ff297e24 */ /* 0x000fc4000f8e00ff */
[----:B------:R-:W-:Y:S01]  /*57f0*/  FFMA.FTZ R154, R112, R140, R139 ;  /* 0x0000008c709a7223 */ /* 0x000fe2000001008b */
[----:B------:R-:W-:Y:S01]  /*5800*/  FMUL.FTZ R42, R99, R40 ;  /* 0x00000028632a7220 */ /* 0x000fe20000410000 */
[----:B------:R-:W-:Y:S02]  /*5810*/  MOV R40, 0x3f800000 ;  /* 0x3f80000000287802 */ /* 0x000fe40000000f00 */
[----:B0-----:R-:W-:Y:S01]  /*5820*/  @!P0 LEA R82, R41, R96, 0x3 ;  /* 0x0000006029528211 */ /* 0x001fe200078e18ff */
[----:B------:R-:W-:Y:S01]  /*5830*/  HFMA2.MMA R41, -RZ, RZ, 0, 0 ;  /* 0x00000000ff297435 */ /* 0x000fe200000001ff */
[----:B------:R-:W-:-:S04]  /*5840*/  FFMA.FTZ R139, R113, R154, R117 ;  /* 0x0000009a718b7223 */ /* 0x000fc80000010075 */
[----:B------:R-:W-:-:S04]  /*5850*/  FFMA.FTZ R138, R115, R139, R138 ;  /* 0x0000008b738a7223 */ /* 0x000fc8000001008a */
[----:B------:R-:W-:Y:S01]  /*5860*/  FFMA.FTZ R137, R116, R138, R137 ;  /* 0x0000008a74897223 */ /* 0x000fe20000010089 */
[----:B------:R0:W1:Y:S04]  /*5870*/  @!P0 LDS.64 R40, [R82+0x3560] ;  /* 0x0035600052288984 */ /* 0x0000680000000a00 */
[----:B------:R0:W-:Y:S01]  /*5880*/  STS.64 [R119+0x2660], R42 ;  /* 0x0026602a77007388 */ /* 0x0001e20000000a00 */
[----:B------:R-:W-:Y:S06]  /*5890*/  BAR.SYNC.DEFER_BLOCKING 0x0 ;  /* 0x0000000000007b1d */ /* 0x000fec0000010000 */
[----:B------:R-:W-:Y:S05]  /*58a0*/  @P2 BRA `(.L_x_180) ;  /* 0x0000000000f42947 */ /* 0x000fea0003800000 */
[C---:B0-----:R-:W-:Y:S01]  /*58b0*/  LOP3.LUT R42, R98.reuse, 0x1f, RZ, 0xc0, !PT ;  /* 0x0000001f622a7812 */ /* 0x041fe200078ec0ff */
        /* <DEDUP_REMOVED lines=20> */
[----:B------:R-:W2:Y:S04]  /*5a00*/  SHFL.DOWN PT, R86, R161, 0x1, 0x1f ;  /* 0x08201f00a1567f89 */ /* 0x000ea800000e0000 */
[----:B-1----:R-:W-:Y:S01]  /*5a10*/  SHFL.IDX PT, R163, R40, RZ, 0x1f ;  /* 0x00001fff28a37589 */ /* 0x002fe200000e0000 */
[C---:B0-----:R-:W-:Y:S01]  /*5a20*/  @P5 FFMA.FTZ R162, R161.reuse, R87, R162 ;  /* 0x00000057a1a25223 */ /* 0x041fe200000100a2 */
[----:B--2---:R-:W-:-:S04]  /*5a30*/  @P5 FMUL.FTZ R161, R161, R86 ;  /* 0x00000056a1a15220 */ /* 0x004fc80000410000 */
        /* <DEDUP_REMOVED lines=14> */
[----:B0-----:R-:W-:-:S03]  /*5b20*/  @!P1 FFMA.FTZ R162, R161, R87, R162 ;  /* 0x00000057a1a29223 */ /* 0x001fc600000100a2 */
[----:B------:R0:W2:Y:S01]  /*5b30*/  SHFL.IDX PT, R87, R41, RZ, 0x1f ;  /* 0x00001fff29577589 */ /* 0x0000a200000e0000 */
[----:B-1----:R-:W-:-:S03]  /*5b40*/  @!P1 FMUL.FTZ R161, R161, R86 ;  /* 0x00000056a1a19220 */ /* 0x002fc60000410000 */
[----:B------:R0:W1:Y:S04]  /*5b50*/  SHFL.IDX PT, R165, R162, RZ, 0x1f ;  /* 0x00001fffa2a57589 */ /* 0x00006800000e0000 */
[----:B------:R0:W3:Y:S04]  /*5b60*/  SHFL.IDX PT, R164, R161, RZ, 0x1f ;  /* 0x00001fffa1a47589 */ /* 0x0000e800000e0000 */
[----:B------:R-:W4:Y:S04]  /*5b70*/  SHFL.DOWN PT, R162, R162, 0x1, 0x1f ;  /* 0x08201f00a2a27f89 */ /* 0x000f2800000e0000 */
[----:B------:R-:W0:Y:S02]  /*5b80*/  SHFL.DOWN PT, R161, R161, 0x1, 0x1f ;  /* 0x08201f00a1a17f89 */ /* 0x000e2400000e0000 */
.L_x_236:
[----:B------:R-:W-:Y:S01]  /*5b90*/  MOV R86, R163 ;  /* 0x000000a300567202 */ /* 0x000fe20000000f00 */
[----:B0-2-4-:R-:W-:Y:S01]  /*5ba0*/  @P0 FFMA.FTZ R87, R161, R87, R162 ;  /* 0x00000057a1570223 */ /* 0x015fe200000100a2 */
[-C--:B---3--:R-:W-:Y:S01]  /*5bb0*/  FMUL.FTZ R40, R40, R164.reuse ;  /* 0x000000a428287220 */ /* 0x088fe20000410000 */
        /* <DEDUP_REMOVED lines=12> */
.L_x_180:
[----:B------:R-:W-:Y:S05]  /*5c80*/  WARPSYNC.ALL ;  /* 0x0000000000007948 */ /* 0x000fea0003800000 */
[----:B------:R-:W-:Y:S01]  /*5c90*/  BAR.SYNC.DEFER_BLOCKING 0x0 ;  /* 0x0000000000007b1d */ /* 0x000fe20000010000 */
[----:B0-2---:R-:W-:Y:S01]  /*5ca0*/  FFMA.FTZ R43, R0, R136, RZ ;  /* 0x00000088002b7223 */ /* 0x005fe200000100ff */
[----:B------:R-:W-:Y:S01]  /*5cb0*/  FADD.FTZ R108, -R108, R148 ;  /* 0x000000946c6c7221 */ /* 0x000fe20000010100 */
[----:B------:R-:W-:Y:S01]  /*5cc0*/  FADD.FTZ R111, -R111, R145 ;  /* 0x000000916f6f7221 */ /* 0x000fe20000010100 */
[----:B------:R-:W-:Y:S01]  /*5cd0*/  ISETP.GT.AND P0, PT, R97, 0x1e, PT ;  /* 0x0000001e6100780c */ /* 0x000fe20003f04270 */
[----:B------:R-:W-:Y:S01]  /*5ce0*/  FADD.FTZ R117, -R117, R139 ;  /* 0x0000008b75757221 */ /* 0x000fe20000010100 */
[C---:B------:R-:W-:Y:S01]  /*5cf0*/  ISETP.GT.AND P1, PT, R97.reuse, 0x1d, PT ;  /* 0x0000001d6100780c */ /* 0x040fe20003f24270 */
[----:B------:R-:W-:Y:S01]  /*5d00*/  BSSY B0, `(.L_x_182) ;  /* 0x00000d5000007945 */ /* 0x000fe20003800000 */
[----:B------:R-:W-:-:S02]  /*5d10*/  ISETP.GT.AND P2, PT, R97, 0x1b, PT ;  /* 0x0000001b6100780c */ /* 0x000fc40003f44270 */
[----:B------:R-:W-:Y:S01]  /*5d20*/  ISETP.NE.AND P3, PT, R98, RZ, PT ;  /* 0x000000ff6200720c */ /* 0x000fe20003f65270 */
[----:B------:R-:W0:Y:S02]  /*5d30*/  LDS R42, [R119+0x2664] ;  /* 0x00266400772a7984 */ /* 0x000e240000000800 */
[----:B0-----:R-:W-:Y:S01]  /*5d40*/  FFMA.FTZ R135, R42, R118, R135 ;  /* 0x000000762a877223 */ /* 0x001fe20000010087 */
[----:B------:R-:W-:-:S03]  /*5d50*/  FFMA.FTZ R42, R68, R148, R43 ;  /* 0x00000094442a7223 */ /* 0x000fc6000001002b */
[----:B------:R-:W-:Y:S01]  /*5d60*/  FFMA.FTZ R116, R116, R135, R134 ;  /* 0x0000008774747223 */ /* 0x000fe20000010086 */
[----:B------:R-:W-:Y:S01]  /*5d70*/  FFMA.FTZ R43, R67, R147, R42 ;  /* 0x00000093432b7223 */ /* 0x000fe2000001002a */
[----:B------:R-:W-:Y:S02]  /*5d80*/  FFMA.FTZ R147, R88, -R51, R147 ;  /* 0x8000003358937223 */ /* 0x000fe40000010093 */
[----:B------:R-:W-:Y:S01]  /*5d90*/  FFMA.FTZ R115, R115, R116, R133 ;  /* 0x0000007473737223 */ /* 0x000fe20000010085 */
[----:B------:R-:W-:Y:S01]  /*5da0*/  FFMA.FTZ R42, R66, R146, R43 ;  /* 0x00000092422a7223 */ /* 0x000fe2000001002b */
[----:B------:R-:W-:Y:S02]  /*5db0*/  FFMA.FTZ R146, R81, -R50, R146 ;  /* 0x8000003251927223 */ /* 0x000fe40000010092 */
[----:B------:R-:W-:Y:S01]  /*5dc0*/  FFMA.FTZ R113, R113, R115, R132 ;  /* 0x0000007371717223 */ /* 0x000fe20000010084 */
[----:B------:R-:W-:Y:S01]  /*5dd0*/  FFMA.FTZ R43, R65, R151, R42 ;  /* 0x00000097412b7223 */ /* 0x000fe2000001002a */
[----:B------:R-:W-:-:S02]  /*5de0*/  FFMA.FTZ R151, R80, -R49, R151 ;  /* 0x8000003150977223 */ /* 0x000fc40000010097 */
[----:B------:R-:W-:Y:S01]  /*5df0*/  FFMA.FTZ R131, R112, R113, R131 ;  /* 0x0000007170837223 */ /* 0x000fe20000010083 */
        /* <DEDUP_REMOVED lines=11> */
[----:B------:R-:W-:Y:S01]  /*5eb0*/  FFMA.FTZ R42, R60, R142, R43 ;  /* 0x0000008e3c2a7223 */ /* 0x000fe2000001002b */
[----:B------:R-:W-:Y:S01]  /*5ec0*/  FADD.FTZ R142, -R114, R142 ;  /* 0x0000008e728e7221 */ /* 0x000fe20000010100 */
[----:B------:R-:W-:Y:S01]  /*5ed0*/  FMUL.FTZ R127, R135, R18 ;  /* 0x00000012877f7220 */ /* 0x000fe20000410000 */
[----:B------:R-:W-:Y:S01]  /*5ee0*/  FFMA.FTZ R105, R105, R106, R126 ;  /* 0x0000006a69697223 */ /* 0x000fe2000001007e */
[----:B------:R-:W-:Y:S01]  /*5ef0*/  FFMA.FTZ R43, R59, R141, R42 ;  /* 0x0000008d3b2b7223 */ /* 0x000fe2000001002a */
[----:B------:R-:W-:Y:S01]  /*5f00*/  FFMA.FTZ R141, R74, -R39, R141 ;  /* 0x800000274a8d7223 */ /* 0x000fe2000001008d */
[----:B------:R-:W-:Y:S01]  /*5f10*/  FADD.FTZ R2, R127, R2 ;  /* 0x000000027f027221 */ /* 0x000fe20000010000 */
[----:B------:R-:W-:Y:S01]  /*5f20*/  FFMA.FTZ R104, R104, R105, R125 ;  /* 0x0000006968687223 */ /* 0x000fe2000001007d */
[----:B------:R-:W-:Y:S01]  /*5f30*/  FFMA.FTZ R82, R58, R140, R43 ;  /* 0x0000008c3a527223 */ /* 0x000fe2000001002b */
[----:B------:R-:W-:Y:S01]  /*5f40*/  FFMA.FTZ R43, R90, -R53, R136 ;  /* 0x800000355a2b7223 */ /* 0x000fe20000010088 */
[----:B------:R-:W-:Y:S01]  /*5f50*/  FFMA.FTZ R140, R73, -R34, R140 ;  /* 0x80000022498c7223 */ /* 0x000fe2000001008c */
[----:B------:R-:W-:Y:S01]  /*5f60*/  FFMA.FTZ R103, R103, R104, R124 ;  /* 0x0000006867677223 */ /* 0x000fe2000001007c */
[----:B------:R-:W-:Y:S01]  /*5f70*/  FFMA.FTZ R83, R57, R154, R82 ;  /* 0x0000009a39537223 */ /* 0x000fe20000010052 */
[----:B------:R-:W-:Y:S01]  /*5f80*/  FFMA.FTZ R154, R72, -R30, R154 ;  /* 0x8000001e489a7223 */ /* 0x000fe2000001009a */
[----:B------:R-:W-:Y:S01]  /*5f90*/  FMUL.FTZ R124, R115, R26 ;  /* 0x0000001a737c7220 */ /* 0x000fe20000410000 */
[----:B------:R-:W-:Y:S01]  /*5fa0*/  FFMA.FTZ R102, R102, R103, R123 ;  /* 0x0000006766667223 */ /* 0x000fe2000001007b */
[----:B------:R-:W-:Y:S01]  /*5fb0*/  FFMA.FTZ R86, R56, R139, R83 ;  /* 0x0000008b38567223 */ /* 0x000fe20000010053 */
[----:B------:R-:W-:Y:S01]  /*5fc0*/  MOV R139, UR7 ;  /* 0x00000007008b7c02 */ /* 0x000fe20008000f00 */
[----:B------:R-:W-:Y:S01]  /*5fd0*/  FMUL.FTZ R126, R135, UR53 ;  /* 0x00000035877e7c20 */ /* 0x000fe20008410000 */
[----:B------:R-:W-:Y:S01]  /*5fe0*/  FFMA.FTZ R101, R101, R102, R122 ;  /* 0x0000006665657223 */ /* 0x000fe2000001007a */
[----:B------:R-:W-:Y:S01]  /*5ff0*/  FFMA.FTZ R119, R55, R138, R86 ;  /* 0x0000008a37777223 */ /* 0x000fe20000010056 */
[----:B------:R-:W-:Y:S01]  /*6000*/  FMUL.FTZ R83, R102, R50 ;  /* 0x0000003266537220 */ /* 0x000fe20000410000 */
[----:B------:R-:W-:Y:S01]  /*6010*/  FMUL.FTZ R86, R103, R49 ;  /* 0x0000003167567220 */ /* 0x000fe20000410000 */
[----:B------:R-:W-:Y:S01]  /*6020*/  FFMA.FTZ R100, R100, R101, R121 ;  /* 0x0000006564647223 */ /* 0x000fe20000010079 */
[----:B------:R-:W-:Y:S01]  /*6030*/  FMUL.FTZ R84, R101, R51 ;  /* 0x0000003365547220 */ /* 0x000fe20000410000 */
[----:B------:R-:W-:Y:S01]  /*6040*/  FMUL.FTZ R122, R110, R39 ;  /* 0x000000276e7a7220 */ /* 0x000fe20000410000 */
[----:B------:R-:W-:Y:S01]  /*6050*/  FFMA.FTZ R138, R70, -R22, R138 ;  /* 0x80000016468a7223 */ /* 0x000fe2000001008a */
[----:B------:R-:W-:Y:S01]  /*6060*/  FFMA.FTZ R99, R99, R100, R120 ;  /* 0x0000006463637223 */ /* 0x000fe20000010078 */
[----:B------:R-:W-:Y:S01]  /*6070*/  FMUL.FTZ R85, R100, R52 ;  /* 0x0000003464557220 */ /* 0x000fe20000410000 */
[----:B------:R-:W-:Y:S01]  /*6080*/  FMUL.FTZ R120, R107, R45 ;  /* 0x0000002d6b787220 */ /* 0x000fe20000410000 */
[----:B------:R-:W-:Y:S01]  /*6090*/  @!P3 LEA R128, R139, R96, 0x3 ;  /* 0x000000608b80b211 */ /* 0x000fe200078e18ff */
[----:B------:R-:W-:Y:S01]  /*60a0*/  FMUL.FTZ R42, R99, R53 ;  /* 0x00000035632a7220 */ /* 0x000fe20000410000 */
[----:B------:R-:W-:Y:S01]  /*60b0*/  FADD.FTZ R14, R83, R14 ;  /* 0x0000000e530e7221 */ /* 0x000fe20000010000 */
[----:B------:R-:W-:Y:S01]  /*60c0*/  FADD.FTZ R15, R84, R15 ;  /* 0x0000000f540f7221 */ /* 0x000fe20000010000 */
[----:B------:R-:W-:Y:S01]  /*60d0*/  FADD.FTZ R4, R124, R4 ;  /* 0x000000047c047221 */ /* 0x000fe20000010000 */
[----:B------:R-:W-:Y:S01]  /*60e0*/  FFMA.FTZ R82, R42, R43, RZ ;  /* 0x0000002b2a527223 */ /* 0x000fe200000100ff */
[----:B-1----:R0:W-:Y:S01]  /*60f0*/  @!P3 STS.64 [R128+0x3560], R40 ;  /* 0x003560288000b388 */ /* 0x0021e20000000a00 */
[----:B------:R-:W-:Y:S01]  /*6100*/  FADD.FTZ R7, R122, R7 ;  /* 0x000000077a077221 */ /* 0x000fe20000010000 */
[----:B------:R-:W-:Y:S01]  /*6110*/  FADD.FTZ R9, R120, R9 ;  /* 0x0000000978097221 */ /* 0x000fe20000010000 */
[----:B------:R-:W-:Y:S01]  /*6120*/  FFMA.FTZ R87, R85, R108, R82 ;  /* 0x0000006c55577223 */ /* 0x000fe20000010052 */
[----:B------:R-:W-:Y:S01]  /*6130*/  FFMA.FTZ R82, R54, R137, R119 ;  /* 0x0000008936527223 */ /* 0x000fe20000010077 */
[----:B------:R-:W-:Y:S01]  /*6140*/  FFMA.FTZ R137, R69, -R18, R137 ;  /* 0x8000001245897223 */ /* 0x000fe20000010089 */
[----:B------:R-:W-:Y:S01]  /*6150*/  FADD.FTZ R13, R86, R13 ;  /* 0x0000000d560d7221 */ /* 0x000fe20000010000 */
[----:B------:R-:W-:Y:S01]  /*6160*/  FFMA.FTZ R112, R84, R147, R87 ;  /* 0x0000009354707223 */ /* 0x000fe20000010057 */
[----:B------:R-:W-:Y:S01]  /*6170*/  FMUL.FTZ R87, R104, R48 ;  /* 0x0000003068577220 */ /* 0x000fe20000410000 */
[----:B------:R-:W1:Y:S01]  /*6180*/  SHFL.DOWN PT, R123, R82, 0x1, 0x1f ;  /* 0x08201f00527b7f89 */ /* 0x000e6200000e0000 */
[----:B------:R-:W-:Y:S01]  /*6190*/  FMUL.FTZ R126, R126, R137 ;  /* 0x000000897e7e7220 */ /* 0x000fe20000410000 */
[----:B------:R-:W-:Y:S01]  /*61a0*/  FFMA.FTZ R119, R83, R146, R112 ;  /* 0x0000009253777223 */ /* 0x000fe20000010070 */
[----:B------:R-:W-:Y:S01]  /*61b0*/  FMUL.FTZ R112, R105, R47 ;  /* 0x0000002f69707220 */ /* 0x000fe20000410000 */
[----:B0-----:R-:W-:Y:S01]  /*61c0*/  FMUL.FTZ R40, R115, UR53 ;  /* 0x0000003573287c20 */ /* 0x001fe20008410000 */
[----:B------:R-:W-:Y:S01]  /*61d0*/  FMUL.FTZ R41, R113, UR53 ;  /* 0x0000003571297c20 */ /* 0x000fe20008410000 */
[----:B------:R-:W-:Y:S01]  /*61e0*/  FFMA.FTZ R118, R86, R151, R119 ;  /* 0x0000009756767223 */ /* 0x000fe20000010077 */
[----:B------:R-:W-:Y:S01]  /*61f0*/  FFMA.FTZ R135, R69, R135, R126 ;  /* 0x0000008745877223 */ /* 0x000fe2000001007e */
[----:B------:R-:W-:Y:S01]  /*6200*/  FMUL.FTZ R40, R40, R117 ;  /* 0x0000007528287220 */ /* 0x000fe20000410000 */
[----:B------:R-:W-:Y:S01]  /*6210*/  FADD.FTZ R11, R112, R11 ;  /* 0x0000000b700b7221 */ /* 0x000fe20000010000 */
[----:B------:R-:W-:Y:S01]  /*6220*/  FFMA.FTZ R119, R87, R111, R118 ;  /* 0x0000006f57777223 */ /* 0x000fe20000010076 */
[----:B------:R-:W-:Y:S01]  /*6230*/  FMUL.FTZ R118, R106, R46 ;  /* 0x0000002e6a767220 */ /* 0x000fe20000410000 */
[----:B------:R-:W-:Y:S01]  /*6240*/  FFMA.FTZ R115, R71, R115, R40 ;  /* 0x0000007347737223 */ /* 0x000fe20000010028 */
[----:B------:R-:W-:Y:S01]  /*6250*/  FMUL.FTZ R40, R110, UR53 ;  /* 0x000000356e287c20 */ /* 0x000fe20008410000 */
[----:B------:R-:W-:Y:S01]  /*6260*/  FFMA.FTZ R119, R112, R144, R119 ;  /* 0x0000009070777223 */ /* 0x000fe20000010077 */
[----:B------:R-:W-:Y:S01]  /*6270*/  FADD.FTZ R38, R135, R38 ;  /* 0x0000002687267221 */ /* 0x000fe20000010000 */
[----:B------:R-:W-:Y:S01]  /*6280*/  FADD.FTZ R36, R115, R36 ;  /* 0x0000002473247221 */ /* 0x000fe20000010000 */
[C---:B------:R-:W-:Y:S01]  /*6290*/  FADD.FTZ R10, R118.reuse, R10 ;  /* 0x0000000a760a7221 */ /* 0x040fe20000010000 */
[----:B------:R-:W-:Y:S01]  /*62a0*/  FFMA.FTZ R119, R118, R143, R119 ;  /* 0x0000008f76777223 */ /* 0x000fe20000010077 */
[----:B------:R-:W-:Y:S01]  /*62b0*/  FADD.FTZ R12, R87, R12 ;  /* 0x0000000c570c7221 */ /* 0x000fe20000010000 */
[----:B------:R-:W-:Y:S01]  /*62c0*/  FADD.FTZ R16, R85, R16 ;  /* 0x0000001055107221 */ /* 0x000fe20000010000 */
[----:B------:R-:W-:Y:S01]  /*62d0*/  FADD.FTZ R17, R42, R17 ;  /* 0x000000112a117221 */ /* 0x000fe20000010000 */
[----:B------:R-:W-:Y:S01]  /*62e0*/  FFMA.FTZ R114, R120, R153, R119 ;  /* 0x0000009978727223 */ /* 0x000fe20000010077 */
[----:B------:R-:W-:Y:S01]  /*62f0*/  FMUL.FTZ R119, R109, R44 ;  /* 0x0000002c6d777220 */ /* 0x000fe20000410000 */
[----:B-1----:R-:W-:Y:S01]  /*6300*/  @!P0 FADD.FTZ R82, R82, R123 ;  /* 0x0000007b52528221 */ /* 0x002fe20000010000 */
[----:B------:R-:W-:-:S02]  /*6310*/  FMUL.FTZ R123, R113, R30 ;  /* 0x0000001e717b7220 */ /* 0x000fc40000410000 */
[C---:B------:R-:W-:Y:S01]  /*6320*/  FFMA.FTZ R121, R119.reuse, R142, R114 ;  /* 0x0000008e77797223 */ /* 0x040fe20000010072 */
[----:B------:R-:W-:Y:S01]  /*6330*/  FADD.FTZ R8, R119, R8 ;  /* 0x0000000877087221 */ /* 0x000fe20000010000 */
[----:B------:R-:W0:Y:S01]  /*6340*/  SHFL.DOWN PT, R129, R82, 0x2, 0x1f ;  /* 0x08401f0052817f89 */ /* 0x000e2200000e0000 */
[----:B------:R-:W-:Y:S01]  /*6350*/  FADD.FTZ R5, R123, R5 ;  /* 0x000000057b057221 */ /* 0x000fe20000010000 */
[-C--:B------:R-:W-:Y:S01]  /*6360*/  FFMA.FTZ R114, R122, R141.reuse, R121 ;  /* 0x0000008d7a727223 */ /* 0x080fe20000010079 */
[----:B------:R-:W-:Y:S01]  /*6370*/  FMUL.FTZ R121, R131, R34 ;  /* 0x0000002283797220 */ /* 0x000fe20000410000 */
[----:B------:R-:W-:Y:S01]  /*6380*/  FMUL.FTZ R141, R40, R141 ;  /* 0x0000008d288d7220 */ /* 0x000fe20000410000 */
[----:B------:R-:W-:Y:S02]  /*6390*/  FMUL.FTZ R40, R107, UR53 ;  /* 0x000000356b287c20 */ /* 0x000fe40008410000 */
[----:B------:R-:W-:Y:S01]  /*63a0*/  FFMA.FTZ R114, R121, R140, R114 ;  /* 0x0000008c79727223 */ /* 0x000fe20000010072 */
[----:B------:R-:W-:Y:S01]  /*63b0*/  FFMA.FTZ R141, R74, R110, R141 ;  /* 0x0000006e4a8d7223 */ /* 0x000fe2000001008d */
[----:B------:R-:W-:Y:S01]  /*63c0*/  FMUL.FTZ R153, R40, R153 ;  /* 0x0000009928997220 */ /* 0x000fe20000410000 */
[----:B------:R-:W-:Y:S01]  /*63d0*/  FMUL.FTZ R40, R106, UR53 ;  /* 0x000000356a287c20 */ /* 0x000fe20008410000 */
[----:B------:R-:W-:Y:S01]  /*63e0*/  FFMA.FTZ R125, R123, R154, R114 ;  /* 0x0000009a7b7d7223 */ /* 0x000fe20000010072 */
[----:B------:R-:W-:Y:S01]  /*63f0*/  FADD.FTZ R6, R121, R6 ;  /* 0x0000000679067221 */ /* 0x000fe20000010000 */
[----:B------:R-:W-:Y:S01]  /*6400*/  FADD.FTZ R32, R141, R32 ;  /* 0x000000208d207221 */ /* 0x000fe20000010000 */
[----:B------:R-:W-:Y:S01]  /*6410*/  FMUL.FTZ R110, R40, R143 ;  /* 0x0000008f286e7220 */ /* 0x000fe20000410000 */
[----:B------:R-:W-:Y:S01]  /*6420*/  FFMA.FTZ R114, R124, R117, R125 ;  /* 0x000000757c727223 */ /* 0x000fe2000001007d */
[----:B------:R-:W-:Y:S01]  /*6430*/  FMUL.FTZ R125, R116, R22 ;  /* 0x00000016747d7220 */ /* 0x000fe20000410000 */
[----:B------:R-:W-:Y:S01]  /*6440*/  FMUL.FTZ R117, R41, R154 ;  /* 0x0000009a29757220 */ /* 0x000fe20000410000 */
[----:B------:R-:W-:Y:S01]  /*6450*/  FMUL.FTZ R41, R131, UR53 ;  /* 0x0000003583297c20 */ /* 0x000fe20008410000 */
[----:B------:R-:W-:Y:S01]  /*6460*/  FMUL.FTZ R40, R104, UR53 ;  /* 0x0000003568287c20 */ /* 0x000fe20008410000 */
[C---:B------:R-:W-:Y:S01]  /*6470*/  FFMA.FTZ R114, R125.reuse, R138, R114 ;  /* 0x0000008a7d727223 */ /* 0x040fe20000010072 */
[----:B------:R-:W-:Y:S01]  /*6480*/  FADD.FTZ R3, R125, R3 ;  /* 0x000000037d037221 */ /* 0x000fe20000010000 */
[----:B------:R-:W-:Y:S01]  /*6490*/  FMUL.FTZ R140, R41, R140 ;  /* 0x0000008c298c7220 */ /* 0x000fe20000410000 */
[----:B------:R-:W-:Y:S01]  /*64a0*/  FMUL.FTZ R41, R109, UR53 ;  /* 0x000000356d297c20 */ /* 0x000fe20008410000 */
[----:B------:R-:W-:Y:S01]  /*64b0*/  FFMA.FTZ R114, R127, R137, R114 ;  /* 0x000000897f727223 */ /* 0x000fe20000010072 */
[----:B0-----:R-:W-:Y:S01]  /*64c0*/  @!P1 FADD.FTZ R82, R82, R129 ;  /* 0x0000008152529221 */ /* 0x001fe20000010000 */
[----:B------:R-:W-:Y:S01]  /*64d0*/  FMUL.FTZ R127, R116, UR53 ;  /* 0x00000035747f7c20 */ /* 0x000fe20008410000 */
[----:B------:R-:W-:Y:S01]  /*64e0*/  FMUL.FTZ R142, R41, R142 ;  /* 0x0000008e298e7220 */ /* 0x000fe20000410000 */
[----:B------:R-:W-:Y:S01]  /*64f0*/  FMUL.FTZ R41, R105, UR53 ;  /* 0x0000003569297c20 */ /* 0x000fe20008410000 */
[----:B------:R-:W0:Y:S01]  /*6500*/  SHFL.DOWN PT, R129, R114, 0x1, 0x1f ;  /* 0x08201f0072817f89 */ /* 0x000e2200000e0000 */
[----:B------:R-:W-:Y:S01]  /*6510*/  FMUL.FTZ R127, R127, R138 ;  /* 0x0000008a7f7f7220 */ /* 0x000fe20000410000 */
[----:B------:R-:W-:Y:S01]  /*6520*/  FFMA.FTZ R140, R73, R131, R140 ;  /* 0x00000083498c7223 */ /* 0x000fe2000001008c */
[----:B------:R-:W-:Y:S01]  /*6530*/  FMUL.FTZ R41, R41, R144 ;  /* 0x0000009029297220 */ /* 0x000fe20000410000 */
[----:B------:R-:W1:Y:S01]  /*6540*/  SHFL.DOWN PT, R133, R82, 0x4, 0x1f ;  /* 0x08801f0052857f89 */ /* 0x000e6200000e0000 */
[----:B------:R-:W-:Y:S01]  /*6550*/  FFMA.FTZ R116, R70, R116, R127 ;  /* 0x0000007446747223 */ /* 0x000fe2000001007f */
[----:B------:R-:W-:Y:S01]  /*6560*/  FFMA.FTZ R142, R75, R109, R142 ;  /* 0x0000006d4b8e7223 */ /* 0x000fe2000001008e */
[----:B------:R-:W-:-:S02]  /*6570*/  FADD.FTZ R33, R140, R33 ;  /* 0x000000218c217221 */ /* 0x000fc40000010000 */
[----:B------:R-:W-:Y:S01]  /*6580*/  FADD.FTZ R37, R116, R37 ;  /* 0x0000002574257221 */ /* 0x000fe20000010000 */
[----:B------:R-:W-:Y:S01]  /*6590*/  FFMA.FTZ R116, R72, R113, R117 ;  /* 0x0000007148747223 */ /* 0x000fe20000010075 */
[----:B------:R-:W-:-:S03]  /*65a0*/  FADD.FTZ R31, R142, R31 ;  /* 0x0000001f8e1f7221 */ /* 0x000fc60000010000 */
[----:B------:R-:W-:Y:S01]  /*65b0*/  FADD.FTZ R35, R116, R35 ;  /* 0x0000002374237221 */ /* 0x000fe20000010000 */
[----:B------:R-:W-:Y:S01]  /*65c0*/  FFMA.FTZ R116, R76, R107, R153 ;  /* 0x0000006b4c747223 */ /* 0x000fe20000010099 */
[----:B------:R-:W-:Y:S01]  /*65d0*/  FFMA.FTZ R107, R77, R106, R110 ;  /* 0x0000006a4d6b7223 */ /* 0x000fe2000001006e */
[----:B------:R-:W-:Y:S01]  /*65e0*/  FMUL.FTZ R106, R40, R111 ;  /* 0x0000006f286a7220 */ /* 0x000fe20000410000 */
[----:B------:R-:W-:Y:S01]  /*65f0*/  FMUL.FTZ R40, R103, UR53 ;  /* 0x0000003567287c20 */ /* 0x000fe20008410000 */
[----:B------:R-:W-:Y:S01]  /*6600*/  FFMA.FTZ R110, R78, R105, R41 ;  /* 0x000000694e6e7223 */ /* 0x000fe20000010029 */
[----:B------:R-:W-:Y:S01]  /*6610*/  FMUL.FTZ R41, R102, UR53 ;  /* 0x0000003566297c20 */ /* 0x000fe20008410000 */
[----:B------:R-:W-:Y:S01]  /*6620*/  FFMA.FTZ R106, R79, R104, R106 ;  /* 0x000000684f6a7223 */ /* 0x000fe2000001006a */
[----:B------:R-:W-:Y:S01]  /*6630*/  FMUL.FTZ R151, R40, R151 ;  /* 0x0000009728977220 */ /* 0x000fe20000410000 */
[----:B------:R-:W-:Y:S01]  /*6640*/  FMUL.FTZ R40, R101, UR53 ;  /* 0x0000003565287c20 */ /* 0x000fe20008410000 */
[----:B0-----:R-:W-:Y:S01]  /*6650*/  @!P0 FADD.FTZ R114, R114, R129 ;  /* 0x0000008172728221 */ /* 0x001fe20000010000 */
[----:B------:R-:W-:Y:S01]  /*6660*/  ISETP.GT.AND P0, PT, R97, 0x17, PT ;  /* 0x000000176100780c */ /* 0x000fe20003f04270 */
[----:B------:R-:W-:Y:S01]  /*6670*/  FMUL.FTZ R146, R41, R146 ;  /* 0x0000009229927220 */ /* 0x000fe20000410000 */
[----:B------:R-:W-:Y:S01]  /*6680*/  FMUL.FTZ R147, R40, R147 ;  /* 0x0000009328937220 */ /* 0x000fe20000410000 */
[----:B-1----:R-:W-:Y:S01]  /*6690*/  @!P2 FADD.FTZ R82, R82, R133 ;  /* 0x000000855252a221 */ /* 0x002fe20000010000 */
[----:B------:R-:W0:Y:S01]  /*66a0*/  SHFL.DOWN PT, R129, R114, 0x2, 0x1f ;  /* 0x08401f0072817f89 */ /* 0x000e2200000e0000 */
[----:B------:R-:W-:Y:S01]  /*66b0*/  FMUL.FTZ R41, R100, UR53 ;  /* 0x0000003564297c20 */ /* 0x000fe20008410000 */
[----:B------:R-:W-:Y:S01]  /*66c0*/  FMUL.FTZ R40, R99, UR53 ;  /* 0x0000003563287c20 */ /* 0x000fe20008410000 */
[----:B------:R-:W-:Y:S01]  /*66d0*/  FFMA.FTZ R151, R80, R103, R151 ;  /* 0x0000006750977223 */ /* 0x000fe20000010097 */
[----:B------:R-:W1:Y:S01]  /*66e0*/  SHFL.DOWN PT, R133, R82, 0x8, 0x1f ;  /* 0x09001f0052857f89 */ /* 0x000e6200000e0000 */
[----:B------:R-:W-:Y:S01]  /*66f0*/  FMUL.FTZ R108, R41, R108 ;  /* 0x0000006c296c7220 */ /* 0x000fe20000410000 */
[----:B------:R-:W-:Y:S01]  /*6700*/  FMUL.FTZ R43, R40, R43 ;  /* 0x0000002b282b7220 */ /* 0x000fe20000410000 */
[----:B------:R-:W-:Y:S01]  /*6710*/  FFMA.FTZ R146, R81, R102, R146 ;  /* 0x0000006651927223 */ /* 0x000fe20000010092 */
[----:B------:R-:W-:Y:S01]  /*6720*/  FFMA.FTZ R84, R88, R101, R147 ;  /* 0x0000006558547223 */ /* 0x000fe20000010093 */
[----:B------:R-:W-:Y:S01]  /*6730*/  FFMA.FTZ R41, R89, R100, R108 ;  /* 0x0000006459297223 */ /* 0x000fe2000001006c */
[----:B------:R-:W-:Y:S01]  /*6740*/  FFMA.FTZ R40, R90, R99, R43 ;  /* 0x000000635a287223 */ /* 0x000fe2000001002b */
        /* <DEDUP_REMOVED lines=9> */
[----:B0-----:R-:W-:Y:S01]  /*67e0*/  @!P1 FADD.FTZ R114, R114, R129 ;  /* 0x0000008172729221 */ /* 0x001fe20000010000 */
[----:B------:R-:W-:Y:S01]  /*67f0*/  ISETP.GT.AND P1, PT, R97, 0xf, PT ;  /* 0x0000000f6100780c */ /* 0x000fe20003f24270 */
[----:B-1----:R-:W-:-:S03]  /*6800*/  @!P0 FADD.FTZ R82, R82, R133 ;  /* 0x0000008552528221 */ /* 0x002fc60000010000 */
[----:B------:R-:W0:Y:S04]  /*6810*/  SHFL.DOWN PT, R129, R114, 0x4, 0x1f ;  /* 0x08801f0072817f89 */ /* 0x000e2800000e0000 */
[----:B------:R-:W1:Y:S01]  /*6820*/  SHFL.DOWN PT, R133, R82, 0x10, 0x1f ;  /* 0x0a001f0052857f89 */ /* 0x000e6200000e0000 */
[----:B0-----:R-:W-:-:S04]  /*6830*/  @!P2 FADD.FTZ R114, R114, R129 ;  /* 0x000000817272a221 */ /* 0x001fc80000010000 */
[----:B-1----:R-:W-:Y:S01]  /*6840*/  @!P1 FADD.FTZ R82, R82, R133 ;  /* 0x0000008552529221 */ /* 0x002fe20000010000 */
[----:B------:R-:W0:Y:S04]  /*6850*/  SHFL.DOWN PT, R125, R114, 0x8, 0x1f ;  /* 0x09001f00727d7f89 */ /* 0x000e2800000e0000 */
[----:B------:R-:W-:Y:S01]  /*6860*/  MOV R83, R82 ;  /* 0x0000005200537202 */ /* 0x000fe20000000f00 */
[----:B0-----:R-:W-:Y:S01]  /*6870*/  @!P0 FADD.FTZ R114, R114, R125 ;  /* 0x0000007d72728221 */ /* 0x001fe20000010000 */
[----:B------:R-:W-:-:S04]  /*6880*/  ISETP.NE.AND P0, PT, R97, RZ, PT ;  /* 0x000000ff6100720c */ /* 0x000fc80003f05270 */
[----:B------:R-:W0:Y:S02]  /*6890*/  SHFL.DOWN PT, R113, R114, 0x10, 0x1f ;  /* 0x0a001f0072717f89 */ /* 0x000e2400000e0000 */
[----:B0-----:R-:W-:-:S05]  /*68a0*/  @!P1 FADD.FTZ R114, R114, R113 ;  /* 0x0000007172729221 */ /* 0x001fca0000010000 */
[----:B------:R-:W-:-:S05]  /*68b0*/  MOV R82, R114 ;  /* 0x0000007200527202 */ /* 0x000fca0000000f00 */
[----:B------:R0:W-:Y:S01]  /*68c0*/  @!P0 STS.64 [R95+0x2118], R82 ;  /* 0x002118525f008388 */ /* 0x0001e20000000a00 */
        /* <DEDUP_REMOVED lines=24> */
.L_x_183:
[----:B------:R-:W-:Y:S05]  /*6a50*/  BSYNC B0 ;  /* 0x0000000000007941 */ /* 0x000fea0003800000 */
.L_x_182:
[----:B------:R-:W-:-:S04]  /*6a60*/  UIADD3 UR7, UR7, 0x1, URZ ;  /* 0x0000000107077890 */ /* 0x000fc8000fffe03f */
[----:B------:R-:W-:-:S06]  /*6a70*/  UISETP.GE.AND UP0, UPT, UR7, UR48, UPT ;  /* 0x000000300700728c */ /* 0x000fcc000bf06270 */
[----:B------:R-:W-:-:S13]  /*6a80*/  PLOP3.LUT P0, PT, PT, PT, UP0, 0x80, 0x0 ;  /* 0x000000000000781c */ /* 0x000fda0003f0f008 */
[----:B------:R-:W-:Y:S05]  /*6a90*/  @!P0 BRA `(.L_x_184) ;  /* 0xffffffd800e08947 */ /* 0x000fea000383ffff */
.L_x_172:
[----:B01----:R0:W3:Y:S01]  /*6aa0*/  LDL.LU R82, [R1+0x20] ;  /* 0x0000200001527983 */ /* 0x0030e20000300800 */
[----:B------:R-:W-:Y:S01]  /*6ab0*/  SHF.L.U32 R0, R98, 0x4, RZ ;  /* 0x0000000462007819 */ /* 0x000fe200000006ff */
[----:B------:R-:W-:Y:S01]  /*6ac0*/  ULEA UR26, UR16, 0xfffff800, 0xb ;  /* 0xfffff800101a7891 */ /* 0x000fe2000f8e583f */
[----:B------:R-:W-:Y:S02]  /*6ad0*/  ULDC UR7, c[0x0][0x218] ;  /* 0x0000860000077ab9 */ /* 0x000fe40000000800 */
[----:B------:R-:W-:Y:S01]  /*6ae0*/  LOP3.LUT R39, R0, 0xfffffe00, RZ, 0xc0, !PT ;  /* 0xfffffe0000277812 */ /* 0x000fe200078ec0ff */
[----:B------:R-:W-:Y:S01]  /*6af0*/  UIADD3 UR32, -UR26, UR7, URZ ;  /* 0x000000071a207290 */ /* 0x000fe2000fffe13f */
[----:B------:R-:W-:Y:S02]  /*6b00*/  MOV R40, UR12 ;  /* 0x0000000c00287c02 */ /* 0x000fe40008000f00 */
[----:B------:R-:W-:Y:S01]  /*6b10*/  MOV R41, UR13 ;  /* 0x0000000d00297c02 */ /* 0x000fe20008000f00 */
[----:B------:R-:W-:Y:S01]  /*6b20*/  BAR.SYNC.DEFER_BLOCKING 0x0 ;  /* 0x0000000000007b1d */ /* 0x000fe20000010000 */
[----:B------:R-:W-:-:S04]  /*6b30*/  LOP3.LUT R50, R39, 0x1f, R98, 0xf8, !PT ;  /* 0x0000001f27327812 */ /* 0x000fc800078ef862 */
[C---:B------:R-:W-:Y:S01]  /*6b40*/  ISETP.GE.AND P2, PT, R50.reuse, UR32, PT ;  /* 0x0000002032007c0c */ /* 0x040fe2000bf46270 */
[----:B------:R-:W-:Y:S01]  /*6b50*/  IMAD.WIDE R40, R50, 0x4, R40 ;  /* 0x0000000432287825 */ /* 0x000fe200078e0228 */
[----:B------:R-:W-:Y:S01]  /*6b60*/  CS2R R52, SRZ ;  /* 0x0000000000347805 */ /* 0x000fe2000001ff00 */
[----:B------:R-:W4:Y:S01]  /*6b70*/  LDL R106, [R1+0x1c] ;  /* 0x00001c00016a7983 */ /* 0x000f220000100800 */
[----:B------:R-:W-:Y:S01]  /*6b80*/  HFMA2.MMA R51, -RZ, RZ, 0, 0 ;  /* 0x00000000ff337435 */ /* 0x000fe200000001ff */
[----:B------:R-:W-:Y:S02]  /*6b90*/  CS2R R54, SRZ ;  /* 0x0000000000367805 */ /* 0x000fe4000001ff00 */
[----:B------:R-:W-:Y:S01]  /*6ba0*/  CS2R R56, SRZ ;  /* 0x0000000000387805 */ /* 0x000fe2000001ff00 */
[----:B------:R-:W5:Y:S01]  /*6bb0*/  LDL R105, [R1+0x18] ;  /* 0x0000180001697983 */ /* 0x000f620000100800 */
[----:B------:R-:W-:Y:S02]  /*6bc0*/  CS2R R58, SRZ ;  /* 0x00000000003a7805 */ /* 0x000fe4000001ff00 */
[----:B------:R-:W-:-:S02]  /*6bd0*/  CS2R R60, SRZ ;  /* 0x00000000003c7805 */ /* 0x000fc4000001ff00 */
[----:B------:R-:W-:Y:S01]  /*6be0*/  CS2R R62, SRZ ;  /* 0x00000000003e7805 */ /* 0x000fe2000001ff00 */
[----:B------:R-:W2:Y:S01]  /*6bf0*/  LDL R104, [R1+0x14] ;  /* 0x0000140001687983 */ /* 0x000ea20000100800 */
[----:B------:R-:W-:Y:S01]  /*6c00*/  CS2R R64, SRZ ;  /* 0x0000000000407805 */ /* 0x000fe2000001ff00 */
[----:B------:R-:W1:Y:S01]  /*6c10*/  S2UR UR17, SR_CgaCtaId ;  /* 0x00000000001179c3 */ /* 0x000e620000008800 */
[----:B------:R-:W-:Y:S01]  /*6c20*/  USHF.R.S32.HI UR28, URZ, 0x1f, UR9 ;  /* 0x0000001f3f1c7899 */ /* 0x000fe20008011409 */
[----:B------:R-:W2:Y:S01]  /*6c30*/  LDL R103, [R1+0x10] ;  /* 0x0000100001677983 */ /* 0x000ea20000100800 */
[----:B------:R-:W-:Y:S01]  /*6c40*/  ULDC.64 UR34, c[0x0][0x388] ;  /* 0x0000e20000227ab9 */ /* 0x000fe20000000a00 */
[----:B------:R-:W-:Y:S02]  /*6c50*/  ULDC.64 UR30, c[0x0][0x3a8] ;  /* 0x0000ea00001e7ab9 */ /* 0x000fe40000000a00 */
[----:B------:R-:W2:Y:S04]  /*6c60*/  LDL R102, [R1+0xc] ;  /* 0x00000c0001667983 */ /* 0x000ea80000100800 */
[----:B------:R-:W2:Y:S04]  /*6c70*/  LDL R100, [R1+0x8] ;  /* 0x0000080001647983 */ /* 0x000ea80000100800 */
[----:B------:R-:W2:Y:S04]  /*6c80*/  LDL R86, [R1+0x4] ;  /* 0x0000040001567983 */ /* 0x000ea80000100800 */
[----:B------:R-:W2:Y:S01]  /*6c90*/  LDL R84, [R1] ;  /* 0x0000000001547983 */ /* 0x000ea20000100800 */
[----:B------:R-:W-:-:S02]  /*6ca0*/  LOP3.LUT R48, R50, 0x20, RZ, 0xfc, !PT ;  /* 0x0000002032307812 */ /* 0x000fc400078efcff */
[----:B------:R-:W-:Y:S02]  /*6cb0*/  LOP3.LUT R49, R50, 0x40, RZ, 0xfc, !PT ;  /* 0x0000004032317812 */ /* 0x000fe400078efcff */
[----:B------:R-:W-:Y:S02]  /*6cc0*/  ISETP.GE.AND P1, PT, R48, UR32, PT ;  /* 0x0000002030007c0c */ /* 0x000fe4000bf26270 */
[C---:B------:R-:W-:Y:S02]  /*6cd0*/  LOP3.LUT R0, R50.reuse, 0x60, RZ, 0xfc, !PT ;  /* 0x0000006032007812 */ /* 0x040fe400078efcff */
[C---:B------:R-:W-:Y:S02]  /*6ce0*/  LOP3.LUT R18, R50.reuse, 0x80, RZ, 0xfc, !PT ;  /* 0x0000008032127812 */ /* 0x040fe400078efcff */
[C---:B------:R-:W-:Y:S02]  /*6cf0*/  LOP3.LUT R22, R50.reuse, 0xa0, RZ, 0xfc, !PT ;  /* 0x000000a032167812 */ /* 0x040fe400078efcff */
[----:B------:R-:W-:-:S02]  /*6d00*/  LOP3.LUT R26, R50, 0xc0, RZ, 0xfc, !PT ;  /* 0x000000c0321a7812 */ /* 0x000fc400078efcff */
[----:B------:R-:W-:Y:S02]  /*6d10*/  ISETP.GE.AND P0, PT, R49, UR32, PT ;  /* 0x0000002031007c0c */ /* 0x000fe4000bf06270 */
[----:B------:R-:W-:Y:S01]  /*6d20*/  LOP3.LUT R30, R50, 0xe0, RZ, 0xfc, !PT ;  /* 0x000000e0321e7812 */ /* 0x000fe200078efcff */
[----:B------:R-:W5:Y:S01]  /*6d30*/  @!P1 LDG.E R52, desc[UR18][R40.64+0x80] ;  /* 0x0000801228349981 */ /* 0x000f62000c1e1900 */
[----:B------:R-:W-:Y:S02]  /*6d40*/  ISETP.GE.AND P4, PT, R0, UR32, PT ;  /* 0x0000002000007c0c */ /* 0x000fe4000bf86270 */
[----:B------:R-:W-:Y:S02]  /*6d50*/  LOP3.LUT R34, R50, 0x100, RZ, 0xfc, !PT ;  /* 0x0000010032227812 */ /* 0x000fe400078efcff */
[----:B------:R-:W-:Y:S02]  /*6d60*/  ISETP.GE.AND P6, PT, R18, UR32, PT ;  /* 0x0000002012007c0c */ /* 0x000fe4000bfc6270 */
[----:B------:R-:W-:-:S02]  /*6d70*/  ISETP.GE.AND P5, PT, R22, UR32, PT ;  /* 0x0000002016007c0c */ /* 0x000fc4000bfa6270 */
[----:B------:R-:W-:Y:S01]  /*6d80*/  ISETP.GE.AND P3, PT, R26, UR32, PT ;  /* 0x000000201a007c0c */ /* 0x000fe2000bf66270 */
[----:B------:R-:W2:Y:S01]  /*6d90*/  @!P0 LDG.E R51, desc[UR18][R40.64+0x100] ;  /* 0x0001001228338981 */ /* 0x000ea2000c1e1900 */
[C---:B------:R-:W-:Y:S02]  /*6da0*/  LOP3.LUT R39, R50.reuse, 0x120, RZ, 0xfc, !PT ;  /* 0x0000012032277812 */ /* 0x040fe400078efcff */
[C---:B------:R-:W-:Y:S01]  /*6db0*/  LOP3.LUT R42, R50.reuse, 0x140, RZ, 0xfc, !PT ;  /* 0x00000140322a7812 */ /* 0x040fe200078efcff */
[----:B------:R-:W2:Y:S01]  /*6dc0*/  @!P4 LDG.E R54, desc[UR18][R40.64+0x180] ;  /* 0x000180122836c981 */ /* 0x000ea2000c1e1900 */
[C---:B------:R-:W-:Y:S02]  /*6dd0*/  LOP3.LUT R43, R50.reuse, 0x160, RZ, 0xfc, !PT ;  /* 0x00000160322b7812 */ /* 0x040fe400078efcff */
[C---:B------:R-:W-:Y:S01]  /*6de0*/  LOP3.LUT R44, R50.reuse, 0x180, RZ, 0xfc, !PT ;  /* 0x00000180322c7812 */ /* 0x040fe200078efcff */
[----:B------:R-:W2:Y:S01]  /*6df0*/  @!P6 LDG.E R53, desc[UR18][R40.64+0x200] ;  /* 0x000200122835e981 */ /* 0x000ea2000c1e1900 */
[----:B------:R-:W-:-:S02]  /*6e00*/  LOP3.LUT R45, R50, 0x1a0, RZ, 0xfc, !PT ;  /* 0x000001a0322d7812 */ /* 0x000fc400078efcff */
[C---:B------:R-:W-:Y:S01]  /*6e10*/  LOP3.LUT R46, R50.reuse, 0x1c0, RZ, 0xfc, !PT ;  /* 0x000001c0322e7812 */ /* 0x040fe200078efcff */
[----:B------:R-:W2:Y:S01]  /*6e20*/  @!P5 LDG.E R56, desc[UR18][R40.64+0x280] ;  /* 0x000280122838d981 */ /* 0x000ea2000c1e1900 */
[----:B------:R-:W-:-:S03]  /*6e30*/  LOP3.LUT R47, R50, 0x1e0, RZ, 0xfc, !PT ;  /* 0x000001e0322f7812 */ /* 0x000fc600078efcff */
[----:B---3--:R-:W3:Y:S01]  /*6e40*/  @!P2 LDG.E R82, desc[UR18][R40.64] ;  /* 0x000000122852a981 */ /* 0x008ee2000c1e1900 */
[----:B------:R-:W-:Y:S02]  /*6e50*/  ISETP.GE.AND P1, PT, R34, UR32, PT ;  /* 0x0000002022007c0c */ /* 0x000fe4000bf26270 */
[----:B------:R-:W-:Y:S01]  /*6e60*/  ISETP.GE.AND P0, PT, R39, UR32, PT ;  /* 0x0000002027007c0c */ /* 0x000fe2000bf06270 */
[----:B------:R-:W2:Y:S01]  /*6e70*/  @!P3 LDG.E R55, desc[UR18][R40.64+0x300] ;  /* 0x000300122837b981 */ /* 0x000ea2000c1e1900 */
[----:B------:R-:W-:Y:S02]  /*6e80*/  ISETP.GE.AND P4, PT, R42, UR32, PT ;  /* 0x000000202a007c0c */ /* 0x000fe4000bf86270 */
[----:B------:R-:W-:Y:S02]  /*6e90*/  ISETP.GE.AND P6, PT, R43, UR32, PT ;  /* 0x000000202b007c0c */ /* 0x000fe4000bfc6270 */
[----:B------:R-:W-:Y:S02]  /*6ea0*/  ISETP.GE.AND P5, PT, R44, UR32, PT ;  /* 0x000000202c007c0c */ /* 0x000fe4000bfa6270 */
[----:B------:R-:W-:-:S03]  /*6eb0*/  ISETP.GE.AND P3, PT, R45, UR32, PT ;  /* 0x000000202d007c0c */ /* 0x000fc6000bf66270 */
[----:B------:R-:W2:Y:S01]  /*6ec0*/  @!P1 LDG.E R57, desc[UR18][R40.64+0x400] ;  /* 0x0004001228399981 */ /* 0x000ea2000c1e1900 */
[----:B------:R-:W-:-:S03]  /*6ed0*/  ISETP.GE.AND P1, PT, R47, UR32, PT ;  /* 0x000000202f007c0c */ /* 0x000fc6000bf26270 */
[----:B------:R-:W2:Y:S04]  /*6ee0*/  @!P0 LDG.E R60, desc[UR18][R40.64+0x480] ;  /* 0x00048012283c8981 */ /* 0x000ea8000c1e1900 */
[----:B------:R-:W2:Y:S04]  /*6ef0*/  @!P4 LDG.E R59, desc[UR18][R40.64+0x500] ;  /* 0x00050012283bc981 */ /* 0x000ea8000c1e1900 */
[----:B------:R-:W2:Y:S04]  /*6f00*/  @!P6 LDG.E R62, desc[UR18][R40.64+0x580] ;  /* 0x00058012283ee981 */ /* 0x000ea8000c1e1900 */
[----:B------:R-:W2:Y:S04]  /*6f10*/  @!P5 LDG.E R61, desc[UR18][R40.64+0x600] ;  /* 0x00060012283dd981 */ /* 0x000ea8000c1e1900 */
[----:B------:R-:W2:Y:S04]  /*6f20*/  @!P3 LDG.E R63, desc[UR18][R40.64+0x680] ;  /* 0x00068012283fb981 */ /* 0x000ea8000c1e1900 */
[----:B------:R-:W2:Y:S04]  /*6f30*/  @!P1 LDG.E R65, desc[UR18][R40.64+0x780] ;  /* 0x0007801228419981 */ /* 0x000ea8000c1e1900 */
[----:B---3--:R-:W-:Y:S01]  /*6f40*/  @!P2 STL [R1+0x20], R82 ;  /* 0x000020520100a387 */ /* 0x008fe20000100800 */
[----:B------:R-:W-:-:S13]  /*6f50*/  ISETP.GE.AND P2, PT, R30, UR32, PT ;  /* 0x000000201e007c0c */ /* 0x000fda000bf46270 */
[----:B------:R-:W3:Y:S01]  /*6f60*/  @!P2 LDG.E R58, desc[UR18][R40.64+0x380] ;  /* 0x00038012283aa981 */ /* 0x000ee2000c1e1900 */
[----:B------:R-:W-:-:S13]  /*6f70*/  ISETP.GE.AND P2, PT, R46, UR32, PT ;  /* 0x000000202e007c0c */ /* 0x000fda000bf46270 */
[----:B------:R-:W3:Y:S04]  /*6f80*/  @!P2 LDG.E R64, desc[UR18][R40.64+0x700] ;  /* 0x000700122840a981 */ /* 0x000ee8000c1e1900 */
[----:B----4-:R-:W-:Y:S04]  /*6f90*/  STS [R106], R82 ;  /* 0x000000526a007388 */ /* 0x010fe80000000800 */
[----:B-----5:R-:W-:Y:S04]  /*6fa0*/  STS [R105+0x80], R52 ;  /* 0x0000803469007388 */ /* 0x020fe80000000800 */
[----:B--2---:R-:W-:Y:S04]  /*6fb0*/  STS [R104+0x100], R51 ;  /* 0x0001003368007388 */ /* 0x004fe80000000800 */
[----:B------:R-:W-:Y:S04]  /*6fc0*/  STS [R103+0x180], R54 ;  /* 0x0001803667007388 */ /* 0x000fe80000000800 */
[----:B------:R-:W-:Y:S04]  /*6fd0*/  STS [R102+0x200], R53 ;  /* 0x0002003566007388 */ /* 0x000fe80000000800 */
[----:B------:R-:W-:Y:S04]  /*6fe0*/  STS [R100+0x280], R56 ;  /* 0x0002803864007388 */ /* 0x000fe80000000800 */
[----:B------:R-:W-:Y:S01]  /*6ff0*/  STS [R86+0x300], R55 ;  /* 0x0003003756007388 */ /* 0x000fe20000000800 */
[----:B------:R-:W-:-:S02]  /*7000*/  UMOV UR7, 0x400 ;  /* 0x0000040000077882 */ /* 0x000fc40000000000 */
[----:B-1----:R-:W-:Y:S01]  /*7010*/  ULEA UR7, UR17, UR7, 0x18 ;  /* 0x0000000711077291 */ /* 0x002fe2000f8ec03f */
[----:B------:R-:W-:Y:S01]  /*7020*/  MOV R101, UR32 ;  /* 0x0000002000657c02 */ /* 0x000fe20008000f00 */
[----:B---3--:R-:W-:Y:S04]  /*7030*/  STS [R84+0x380], R58 ;  /* 0x0003803a54007388 */ /* 0x008fe80000000800 */
        /* <DEDUP_REMOVED lines=9> */
[----:B------:R-:W1:Y:S04]  /*70d0*/  LDS R51, [R91+0xc] ;  /* 0x00000c005b337984 */ /* 0x000e680000000800 */
[----:B------:R-:W2:Y:S04]  /*70e0*/  LDS R41, [R91+0x8] ;  /* 0x000008005b297984 */ /* 0x000ea80000000800 */
[----:B------:R-:W3:Y:S04]  /*70f0*/  LDS R40, [R91+0x4] ;  /* 0x000004005b287984 */ /* 0x000ee80000000800 */
[----:B------:R-:W4:Y:S04]  /*7100*/  LDS R52, [R91+0x10] ;  /* 0x000010005b347984 */ /* 0x000f280000000800 */
[----:B------:R-:W5:Y:S04]  /*7110*/  LDS R54, [R91+0x28] ;  /* 0x000028005b367984 */ /* 0x000f680000000800 */
[----:B------:R-:W0:Y:S01]  /*7120*/  LDS R53, [R91+0x24] ;  /* 0x000024005b357984 */ /* 0x000e220000000800 */
[----:B-1----:R-:W-:-:S03]  /*7130*/  FADD.FTZ R57, R51, UR5 ;  /* 0x0000000533397e21 */ /* 0x002fc60008010000 */
[----:B------:R-:W-:Y:S01]  /*7140*/  LDS R51, [R91+0x1c] ;  /* 0x00001c005b337984 */ /* 0x000fe20000000800 */
[----:B--2---:R-:W-:Y:S01]  /*7150*/  FADD.FTZ R56, R41, UR5 ;  /* 0x0000000529387e21 */ /* 0x004fe20008010000 */
[----:B------:R-:W-:Y:S02]  /*7160*/  FSETP.GTU.FTZ.AND P5, PT, R57, 20, PT ;  /* 0x41a000003900780b */ /* 0x000fe40003fbc000 */
[----:B------:R-:W1:Y:S02]  /*7170*/  LDS R41, [R91+0x18] ;  /* 0x000018005b297984 */ /* 0x000e640000000800 */
[----:B------:R-:W-:Y:S01]  /*7180*/  FSETP.GTU.FTZ.AND P6, PT, R56, 20, PT ;  /* 0x41a000003800780b */ /* 0x000fe20003fdc000 */
[----:B---3--:R-:W-:Y:S01]  /*7190*/  FADD.FTZ R55, R40, UR5 ;  /* 0x0000000528377e21 */ /* 0x008fe20008010000 */
[----:B----4-:R-:W-:Y:S01]  /*71a0*/  FADD.FTZ R58, R52, UR5 ;  /* 0x00000005343a7e21 */ /* 0x010fe20008010000 */
[----:B------:R-:W-:Y:S03]  /*71b0*/  LDS R40, [R91+0x14] ;  /* 0x000014005b287984 */ /* 0x000fe60000000800 */
[----:B------:R-:W-:Y:S01]  /*71c0*/  FSETP.GTU.FTZ.AND P1, PT, R55, 20, PT ;  /* 0x41a000003700780b */ /* 0x000fe20003f3c000 */
[----:B------:R-:W2:Y:S02]  /*71d0*/  LDS R52, [R91+0x20] ;  /* 0x000020005b347984 */ /* 0x000ea40000000800 */
[----:B------:R-:W-:-:S04]  /*71e0*/  @!P5 FMUL.FTZ R57, R57, -1.4426950216293334961 ;  /* 0xbfb8aa3b3939d820 */ /* 0x000fc80000410000 */
[----:B------:R-:W-:Y:S02]  /*71f0*/  @!P6 FMUL.FTZ R56, R56, -1.4426950216293334961 ;  /* 0xbfb8aa3b3838e820 */ /* 0x000fe40000410000 */
[----:B------:R-:W3:Y:S08]  /*7200*/  @!P5 MUFU.EX2 R57, R57 ;  /* 0x000000390039d308 */ /* 0x000ef00000000800 */
[----:B------:R-:W4:Y:S01]  /*7210*/  @!P6 MUFU.EX2 R56, R56 ;  /* 0x000000380038e308 */ /* 0x000f220000000800 */
[----:B------:R-:W-:-:S07]  /*7220*/  @!P1 FMUL.FTZ R55, R55, -1.4426950216293334961 ;  /* 0xbfb8aa3b37379820 */ /* 0x000fce0000410000 */
[----:B------:R-:W5:Y:S01]  /*7230*/  @!P1 MUFU.EX2 R55, R55 ;  /* 0x0000003700379308 */ /* 0x000f620000000800 */
[----:B---3--:R-:W-:Y:S01]  /*7240*/  @!P5 FADD.FTZ R57, R57, 1 ;  /* 0x3f8000003939d421 */ /* 0x008fe20000010000 */
[----:B----4-:R-:W-:-:S06]  /*7250*/  @!P6 FADD.FTZ R56, R56, 1 ;  /* 0x3f8000003838e421 */ /* 0x010fcc0000010000 */
[----:B------:R-:W3:Y:S08]  /*7260*/  @!P5 MUFU.RCP R60, R57 ;  /* 0x00000039003cd308 */ /* 0x000ef00000001000 */
[----:B------:R-:W4:Y:S01]  /*7270*/  @!P6 MUFU.RCP R56, R56 ;  /* 0x000000380038e308 */ /* 0x000f220000001000 */
[----:B-----5:R-:W-:Y:S01]  /*7280*/  @!P1 FADD.FTZ R55, R55, 1 ;  /* 0x3f80000037379421 */ /* 0x020fe20000010000 */
[----:B------:R-:W-:Y:S01]  /*7290*/  FADD.FTZ R54, R54, UR5 ;  /* 0x0000000536367e21 */ /* 0x000fe20008010000 */
[----:B0-----:R-:W-:-:S05]  /*72a0*/  FADD.FTZ R53, R53, UR5 ;  /* 0x0000000535357e21 */ /* 0x001fca0008010000 */
[----:B------:R-:W0:Y:S01]  /*72b0*/  @!P1 MUFU.RCP R55, R55 ;  /* 0x0000003700379308 */ /* 0x000e220000001000 */
[----:B---3--:R-:W-:Y:S01]  /*72c0*/  @!P5 FMUL.FTZ R23, R23, R60 ;  /* 0x0000003c1717d220 */ /* 0x008fe20000410000 */
[----:B------:R-:W-:Y:S01]  /*72d0*/  FSETP.GTU.FTZ.AND P5, PT, R54, 20, PT ;  /* 0x41a000003600780b */ /* 0x000fe20003fbc000 */
[----:B----4-:R-:W-:Y:S01]  /*72e0*/  @!P6 FMUL.FTZ R21, R21, R56 ;  /* 0x000000381515e220 */ /* 0x010fe20000410000 */
[----:B------:R-:W-:-:S11]  /*72f0*/  FSETP.GTU.FTZ.AND P6, PT, R53, 20, PT ;  /* 0x41a000003500780b */ /* 0x000fd60003fdc000 */
[----:B------:R-:W-:Y:S01]  /*7300*/  @!P5 FMUL.FTZ R54, R54, -1.4426950216293334961 ;  /* 0xbfb8aa3b3636d820 */ /* 0x000fe20000410000 */
[----:B0-----:R-:W-:Y:S01]  /*7310*/  @!P1 FMUL.FTZ R20, R20, R55 ;  /* 0x0000003714149220 */ /* 0x001fe20000410000 */
[----:B------:R-:W-:Y:S01]  /*7320*/  SHF.L.U32 R55, R98, 0x4, RZ ;  /* 0x0000000462377819 */ /* 0x000fe200000006ff */
[----:B------:R-:W-:-:S03]  /*7330*/  @!P6 FMUL.FTZ R53, R53, -1.4426950216293334961 ;  /* 0xbfb8aa3b3535e820 */ /* 0x000fc60000410000 */
[----:B------:R-:W0:Y:S01]  /*7340*/  @!P5 MUFU.EX2 R54, R54 ;  /* 0x000000360036d308 */ /* 0x000e220000000800 */
[----:B------:R-:W-:Y:S01]  /*7350*/  LOP3.LUT R56, R55, 0xfffffe00, RZ, 0xc0, !PT ;  /* 0xfffffe0037387812 */ /* 0x000fe200078ec0ff */
[----:B-1----:R-:W-:Y:S01]  /*7360*/  FADD.FTZ R41, R41, UR5 ;  /* 0x0000000529297e21 */ /* 0x002fe20008010000 */
[----:B--2---:R-:W-:-:S05]  /*7370*/  FADD.FTZ R52, R52, UR5 ;  /* 0x0000000534347e21 */ /* 0x004fca0008010000 */
[----:B------:R-:W1:Y:S01]  /*7380*/  @!P6 MUFU.EX2 R53, R53 ;  /* 0x000000350035e308 */ /* 0x000e620000000800 */
[----:B------:R-:W-:Y:S02]  /*7390*/  LEA R87, R97, R56, 0x4 ;  /* 0x0000003861577211 */ /* 0x000fe400078e20ff */
[----:B------:R-:W-:Y:S02]  /*73a0*/  FSETP.GTU.FTZ.AND P3, PT, R41, 20, PT ;  /* 0x41a000002900780b */ /* 0x000fe40003f7c000 */
[----:B------:R-:W-:Y:S02]  /*73b0*/  FSETP.GTU.FTZ.AND P1, PT, R52, 20, PT ;  /* 0x41a000003400780b */ /* 0x000fe40003f3c000 */
[C---:B------:R-:W-:Y:S02]  /*73c0*/  IADD3 R64, R87.reuse, 0x6, RZ ;  /* 0x0000000657407810 */ /* 0x040fe40007ffe0ff */
[C---:B------:R-:W-:Y:S02]  /*73d0*/  IADD3 R62, R87.reuse, 0x5, RZ ;  /* 0x00000005573e7810 */ /* 0x040fe40007ffe0ff */
[C---:B------:R-:W-:Y:S01]  /*73e0*/  IADD3 R68, R87.reuse, 0x9, RZ ;  /* 0x0000000957447810 */ /* 0x040fe20007ffe0ff */
[----:B------:R-:W-:Y:S01]  /*73f0*/  FADD.FTZ R40, R40, UR5 ;  /* 0x0000000528287e21 */ /* 0x000fe20008010000 */
[----:B------:R-:W-:Y:S01]  /*7400*/  IADD3 R57, R87, 0x3, RZ ;  /* 0x0000000357397810 */ /* 0x000fe20007ffe0ff */
[----:B------:R-:W-:Y:S01]  /*7410*/  FADD.FTZ R51, R51, UR5 ;  /* 0x0000000533337e21 */ /* 0x000fe20008010000 */
[----:B------:R-:W-:-:S02]  /*7420*/  LEA.HI.SX32 R69, R64, R87, 0x1b ;  /* 0x0000005740457211 */ /* 0x000fc400078fdaff */
[----:B------:R-:W-:Y:S01]  /*7430*/  IADD3 R65, R87, 0x7, RZ ;  /* 0x0000000757417810 */ /* 0x000fe20007ffe0ff */
[----:B------:R-:W-:Y:S01]  /*7440*/  @!P3 FMUL.FTZ R41, R41, -1.4426950216293334961 ;  /* 0xbfb8aa3b2929b820 */ /* 0x000fe20000410000 */
[-C--:B------:R-:W-:Y:S01]  /*7450*/  LEA.HI.SX32 R67, R62, R87.reuse, 0x1b ;  /* 0x000000573e437211 */ /* 0x080fe200078fdaff */
[----:B------:R-:W-:Y:S01]  /*7460*/  @!P1 FMUL.FTZ R52, R52, -1.4426950216293334961 ;  /* 0xbfb8aa3b34349820 */ /* 0x000fe20000410000 */
[-C--:B------:R-:W-:Y:S01]  /*7470*/  LEA.HI.SX32 R75, R68, R87.reuse, 0x1b ;  /* 0x00000057444b7211 */ /* 0x080fe200078fdaff */
[----:B0-----:R-:W-:Y:S01]  /*7480*/  @!P5 FADD.FTZ R68, R54, 1 ;  /* 0x3f8000003644d421 */ /* 0x001fe20000010000 */
[----:B------:R-:W-:Y:S01]  /*7490*/  LEA.HI.SX32 R61, R57, R87, 0x1b ;  /* 0x00000057393d7211 */ /* 0x000fe200078fdaff */
[----:B-1----:R-:W-:Y:S01]  /*74a0*/  @!P6 FADD.FTZ R57, R53, 1 ;  /* 0x3f8000003539e421 */ /* 0x002fe20000010000 */
[----:B------:R-:W-:Y:S01]  /*74b0*/  FSETP.GTU.FTZ.AND P4, PT, R40, 20, PT ;  /* 0x41a000002800780b */ /* 0x000fe20003f9c000 */
[----:B------:R-:W-:Y:S01]  /*74c0*/  LDS R64, [R91+0x2c] ;  /* 0x00002c005b407984 */ /* 0x000fe20000000800 */
[----:B------:R-:W-:-:S02]  /*74d0*/  LEA R54, R69, R96, 0x2 ;  /* 0x0000006045367211 */ /* 0x000fc400078e10ff */
[----:B------:R-:W-:Y:S01]  /*74e0*/  FSETP.GTU.FTZ.AND P2, PT, R51, 20, PT ;  /* 0x41a000003300780b */ /* 0x000fe20003f5c000 */
[----:B------:R-:W0:Y:S01]  /*74f0*/  @!P5 MUFU.RCP R69, R68 ;  /* 0x000000440045d308 */ /* 0x000e220000001000 */
[----:B------:R-:W-:Y:S02]  /*7500*/  LEA.HI.SX32 R71, R65, R87, 0x1b ;  /* 0x0000005741477211 */ /* 0x000fe400078fdaff */
[----:B------:R-:W-:Y:S01]  /*7510*/  LEA R53, R67, R96, 0x2 ;  /* 0x0000006043357211 */ /* 0x000fe200078e10ff */
[----:B------:R-:W1:Y:S01]  /*7520*/  LDS R65, [R91+0x30] ;  /* 0x000030005b417984 */ /* 0x000e620000000800 */
[----:B------:R-:W-:-:S03]  /*7530*/  FSETP.GTU.FTZ.AND P0, PT, R58, 20, PT ;  /* 0x41a000003a00780b */ /* 0x000fc60003f1c000 */
[----:B------:R-:W2:Y:S01]  /*7540*/  LDS R67, [R91+0x38] ;  /* 0x000038005b437984 */ /* 0x000ea20000000800 */
[----:B------:R-:W3:Y:S01]  /*7550*/  @!P3 MUFU.EX2 R41, R41 ;  /* 0x000000290029b308 */ /* 0x000ee20000000800 */
[----:B------:R-:W-:Y:S01]  /*7560*/  @!P4 FMUL.FTZ R40, R40, -1.4426950216293334961 ;  /* 0xbfb8aa3b2828c820 */ /* 0x000fe20000410000 */
[----:B------:R-:W-:-:S06]  /*7570*/  IADD3 R66, R87, 0x8, RZ ;  /* 0x0000000857427810 */ /* 0x000fcc0007ffe0ff */
[----:B------:R-:W4:Y:S01]  /*7580*/  @!P1 MUFU.EX2 R52, R52 ;  /* 0x0000003400349308 */ /* 0x000f220000000800 */
[----:B------:R-:W-:Y:S01]  /*7590*/  @!P2 FMUL.FTZ R51, R51, -1.4426950216293334961 ;  /* 0xbfb8aa3b3333a820 */ /* 0x000fe20000410000 */
[----:B------:R-:W-:Y:S01]  /*75a0*/  @!P0 FMUL.FTZ R58, R58, -1.4426950216293334961 ;  /* 0xbfb8aa3b3a3a8820 */ /* 0x000fe20000410000 */
[----:B------:R-:W-:Y:S01]  /*75b0*/  LEA.HI.SX32 R73, R66, R87, 0x1b ;  /* 0x0000005742497211 */ /* 0x000fe200078fdaff */
[----:B0-----:R-:W-:Y:S01]  /*75c0*/  @!P5 FMUL.FTZ R32, R32, R69 ;  /* 0x000000452020d220 */ /* 0x001fe20000410000 */
[----:B------:R-:W-:Y:S03]  /*75d0*/  LDS R66, [R91+0x34] ;  /* 0x000034005b427984 */ /* 0x000fe60000000800 */
[----:B------:R-:W0:Y:S01]  /*75e0*/  @!P4 MUFU.EX2 R40, R40 ;  /* 0x000000280028c308 */ /* 0x000e220000000800 */
[----:B------:R-:W-:Y:S04]  /*75f0*/  LDS R68, [R91+0x3c] ;  /* 0x00003c005b447984 */ /* 0x000fe80000000800 */
[----:B------:R-:W5:Y:S03]  /*7600*/  LDS R69, [R91] ;  /* 0x000000005b457984 */ /* 0x000f660000000800 */
[----:B------:R-:W1:Y:S01]  /*7610*/  @!P2 MUFU.EX2 R51, R51 ;  /* 0x000000330033a308 */ /* 0x000e620000000800 */
[----:B------:R-:W-:Y:S01]  /*7620*/  BAR.SYNC.DEFER_BLOCKING 0x0 ;  /* 0x0000000000007b1d */ /* 0x000fe20000010000 */
[C---:B------:R-:W-:Y:S01]  /*7630*/  IADD3 R70, R87.reuse, 0xa, RZ ;  /* 0x0000000a57467810 */ /* 0x040fe20007ffe0ff */
[----:B------:R-:W-:-:S02]  /*7640*/  VIADD R72, R87, 0xb ;  /* 0x0000000b57487836 */ /* 0x000fc40000000000 */
[----:B---3--:R-:W-:-:S03]  /*7650*/  @!P3 FADD.FTZ R41, R41, 1 ;  /* 0x3f8000002929b421 */ /* 0x008fc60000010000 */
[----:B------:R-:W3:Y:S01]  /*7660*/  @!P0 MUFU.EX2 R58, R58 ;  /* 0x0000003a003a8308 */ /* 0x000ee20000000800 */
[----:B----4-:R-:W-:Y:S01]  /*7670*/  @!P1 FADD.FTZ R52, R52, 1 ;  /* 0x3f80000034349421 */ /* 0x010fe20000010000 */
[-C--:B------:R-:W-:Y:S02]  /*7680*/  LEA.HI.SX32 R77, R70, R87.reuse, 0x1b ;  /* 0x00000057464d7211 */ /* 0x080fe400078fdaff */
[----:B------:R-:W-:-:S04]  /*7690*/  LEA.HI.SX32 R79, R72, R87, 0x1b ;  /* 0x00000057484f7211 */ /* 0x000fc800078fdaff */
[----:B------:R4:W5:Y:S01]  /*76a0*/  @!P3 MUFU.RCP R82, R41 ;  /* 0x000000290052b308 */ /* 0x0009620000001000 */
[C---:B------:R-:W-:Y:S02]  /*76b0*/  IADD3 R55, R87.reuse, 0x1, RZ ;  /* 0x0000000157377810 */ /* 0x040fe40007ffe0ff */
[----:B------:R-:W-:-:S05]  /*76c0*/  IADD3 R56, R87, 0x2, RZ ;  /* 0x0000000257387810 */ /* 0x000fca0007ffe0ff */
[----:B------:R2:W5:Y:S01]  /*76d0*/  @!P1 MUFU.RCP R70, R52 ;  /* 0x0000003400469308 */ /* 0x0005620000001000 */
[----:B------:R-:W-:Y:S01]  /*76e0*/  IADD3 R60, R87, 0x4, RZ ;  /* 0x00000004573c7810 */ /* 0x000fe20007ffe0ff */
[----:B0-----:R-:W-:Y:S01]  /*76f0*/  @!P4 FADD.FTZ R40, R40, 1 ;  /* 0x3f8000002828c421 */ /* 0x001fe20000010000 */
[----:B------:R-:W-:-:S05]  /*7700*/  LEA.HI.SX32 R55, R55, R87, 0x1b ;  /* 0x0000005737377211 */ /* 0x000fca00078fdaff */
[----:B------:R-:W0:Y:S01]  /*7710*/  @!P6 MUFU.RCP R72, R57 ;  /* 0x000000390048e308 */ /* 0x000e220000001000 */
[-C--:B------:R-:W-:Y:S01]  /*7720*/  LEA.HI.SX32 R59, R56, R87.reuse, 0x1b ;  /* 0x00000057383b7211 */ /* 0x080fe200078fdaff */
[----:B-1----:R-:W-:Y:S01]  /*7730*/  @!P2 FADD.FTZ R51, R51, 1 ;  /* 0x3f8000003333a421 */ /* 0x002fe20000010000 */
[----:B---3--:R-:W-:Y:S01]  /*7740*/  @!P0 FADD.FTZ R58, R58, 1 ;  /* 0x3f8000003a3a8421 */ /* 0x008fe20000010000 */
[----:B------:R-:W-:Y:S02]  /*7750*/  LEA.HI.SX32 R63, R60, R87, 0x1b ;  /* 0x000000573c3f7211 */ /* 0x000fe400078fdaff */
[-C--:B----4-:R-:W-:Y:S02]  /*7760*/  LEA R41, R55, R96.reuse, 0x2 ;  /* 0x0000006037297211 */ /* 0x090fe400078e10ff */
[----:B------:R1:W-:Y:S01]  /*7770*/  @!P4 MUFU.RCP R80, R40 ;  /* 0x000000280050c308 */ /* 0x0003e20000001000 */
[----:B------:R-:W-:Y:S01]  /*7780*/  FADD.FTZ R65, R65, UR5 ;  /* 0x0000000541417e21 */ /* 0x000fe20008010000 */
[----:B--2---:R-:W-:Y:S01]  /*7790*/  FADD.FTZ R67, R67, UR5 ;  /* 0x0000000543437e21 */ /* 0x004fe20008010000 */
[----:B------:R-:W-:Y:S01]  /*77a0*/  LEA R52, R63, R96, 0x2 ;  /* 0x000000603f347211 */ /* 0x000fe200078e10ff */
[----:B------:R-:W-:Y:S01]  /*77b0*/  STS [R91], R17 ;  /* 0x000000115b007388 */ /* 0x000fe20000000800 */
[----:B------:R-:W-:-:S03]  /*77c0*/  IADD3 R74, R87, 0xd, RZ ;  /* 0x0000000d574a7810 */ /* 0x000fc60007ffe0ff */
[----:B------:R2:W-:Y:S01]  /*77d0*/  @!P2 MUFU.RCP R99, R51 ;  /* 0x000000330063a308 */ /* 0x0005e20000001000 */
[----:B-1----:R-:W-:Y:S01]  /*77e0*/  LEA R40, R59, R96, 0x2 ;  /* 0x000000603b287211 */ /* 0x002fe200078e10ff */
[----:B------:R-:W-:Y:S01]  /*77f0*/  STS [R41+0x4], R16 ;  /* 0x0000041029007388 */ /* 0x000fe20000000800 */
[----:B------:R-:W-:Y:S01]  /*7800*/  IADD3 R76, R87, 0xe, RZ ;  /* 0x0000000e574c7810 */ /* 0x000fe20007ffe0ff */
[----:B-----5:R-:W-:-:S04]  /*7810*/  @!P3 FMUL.FTZ R27, R27, R82 ;  /* 0x000000521b1bb220 */ /* 0x020fc80000410000 */
[----:B------:R1:W3:Y:S01]  /*7820*/  @!P0 MUFU.RCP R89, R58 ;  /* 0x0000003a00598308 */ /* 0x0002e20000001000 */
[----:B--2---:R-:W-:Y:S01]  /*7830*/  LEA R51, R61, R96, 0x2 ;  /* 0x000000603d337211 */ /* 0x004fe200078e10ff */
[----:B------:R-:W-:Y:S01]  /*7840*/  @!P1 FMUL.FTZ R29, R29, R70 ;  /* 0x000000461d1d9220 */ /* 0x000fe20000410000 */
[----:B------:R-:W-:Y:S01]  /*7850*/  IADD3 R78, R87, 0xf, RZ ;  /* 0x0000000f574e7810 */ /* 0x000fe20007ffe0ff */
[----:B------:R-:W-:Y:S01]  /*7860*/  STS [R40+0x8], R15 ;  /* 0x0000080f28007388 */ /* 0x000fe20000000800 */
[-C--:B------:R-:W-:Y:S02]  /*7870*/  LEA R55, R71, R96.reuse, 0x2 ;  /* 0x0000006047377211 */ /* 0x080fe400078e10ff */
[----:B-1----:R-:W-:Y:S01]  /*7880*/  IADD3 R58, R87, 0xc, RZ ;  /* 0x0000000c573a7810 */ /* 0x002fe20007ffe0ff */
[----:B------:R-:W-:Y:S01]  /*7890*/  STS [R51+0xc], R14 ;  /* 0x00000c0e33007388 */ /* 0x000fe20000000800 */
[----:B------:R-:W-:Y:S01]  /*78a0*/  LEA R56, R73, R96, 0x2 ;  /* 0x0000006049387211 */ /* 0x000fe200078e10ff */
[----:B0-----:R-:W-:Y:S01]  /*78b0*/  @!P6 FMUL.FTZ R31, R31, R72 ;  /* 0x000000481f1fe220 */ /* 0x001fe20000410000 */
[----:B------:R-:W-:Y:S01]  /*78c0*/  LEA.HI.SX32 R81, R58, R87, 0x1b ;  /* 0x000000573a517211 */ /* 0x000fe200078fdaff */
[----:B------:R-:W-:Y:S01]  /*78d0*/  STS [R52+0x10], R13 ;  /* 0x0000100d34007388 */ /* 0x000fe20000000800 */
[----:B------:R-:W-:-:S02]  /*78e0*/  FSETP.GTU.FTZ.AND P1, PT, R65, 20, PT ;  /* 0x41a000004100780b */ /* 0x000fc40003f3c000 */
[----:B------:R-:W-:Y:S01]  /*78f0*/  FSETP.GTU.FTZ.AND P3, PT, R67, 20, PT ;  /* 0x41a000004300780b */ /* 0x000fe20003f7c000 */
[----:B------:R-:W-:Y:S01]  /*7900*/  STS [R53+0x14], R12 ;  /* 0x0000140c35007388 */ /* 0x000fe20000000800 */
[-C--:B------:R-:W-:Y:S02]  /*7910*/  LEA.HI.SX32 R83, R74, R87.reuse, 0x1b ;  /* 0x000000574a537211 */ /* 0x080fe400078fdaff */
[-C--:B------:R-:W-:Y:S01]  /*7920*/  LEA R57, R75, R96.reuse, 0x2 ;  /* 0x000000604b397211 */ /* 0x080fe200078e10ff */
[----:B------:R-:W-:Y:S01]  /*7930*/  STS [R54+0x18], R11 ;  /* 0x0000180b36007388 */ /* 0x000fe20000000800 */
[-C--:B------:R-:W-:Y:S02]  /*7940*/  LEA.HI.SX32 R85, R76, R87.reuse, 0x1b ;  /* 0x000000574c557211 */ /* 0x080fe400078fdaff */
[----:B------:R-:W-:Y:S02]  /*7950*/  LEA R58, R77, R96, 0x2 ;  /* 0x000000604d3a7211 */ /* 0x000fe400078e10ff */
[----:B------:R-:W-:Y:S01]  /*7960*/  ISETP.NE.AND P6, PT, R98, RZ, PT ;  /* 0x000000ff6200720c */ /* 0x000fe20003fc5270 */
[----:B------:R-:W-:Y:S01]  /*7970*/  STS [R55+0x1c], R10 ;  /* 0x00001c0a37007388 */ /* 0x000fe20000000800 */
[----:B------:R-:W-:-:S02]  /*7980*/  LEA.HI.SX32 R87, R78, R87, 0x1b ;  /* 0x000000574e577211 */ /* 0x000fc400078fdaff */
[-C--:B------:R-:W-:Y:S01]  /*7990*/  LEA R59, R79, R96.reuse, 0x2 ;  /* 0x000000604f3b7211 */ /* 0x080fe200078e10ff */
[----:B------:R-:W-:Y:S01]  /*79a0*/  STS [R56+0x20], R9 ;  /* 0x0000200938007388 */ /* 0x000fe20000000800 */
[-C--:B------:R-:W-:Y:S02]  /*79b0*/  LEA R60, R81, R96.reuse, 0x2 ;  /* 0x00000060513c7211 */ /* 0x080fe400078e10ff */
[-C--:B------:R-:W-:Y:S01]  /*79c0*/  LEA R61, R83, R96.reuse, 0x2 ;  /* 0x00000060533d7211 */ /* 0x080fe200078e10ff */
[----:B------:R0:W-:Y:S01]  /*79d0*/  STS [R57+0x24], R8 ;  /* 0x0000240839007388 */ /* 0x0001e20000000800 */
[-C--:B------:R-:W-:Y:S02]  /*79e0*/  LEA R62, R85, R96.reuse, 0x2 ;  /* 0x00000060553e7211 */ /* 0x080fe400078e10ff */
[----:B------:R-:W-:Y:S01]  /*79f0*/  LEA R63, R87, R96, 0x2 ;  /* 0x00000060573f7211 */ /* 0x000fe200078e10ff */
[----:B------:R-:W-:Y:S04]  /*7a00*/  STS [R58+0x28], R7 ;  /* 0x000028073a007388 */ /* 0x000fe80000000800 */
[----:B------:R-:W-:Y:S04]  /*7a10*/  STS [R59+0x2c], R6 ;  /* 0x00002c063b007388 */ /* 0x000fe80000000800 */
[----:B------:R-:W-:Y:S01]  /*7a20*/  STS [R60+0x30], R5 ;  /* 0x000030053c007388 */ /* 0x000fe20000000800 */
[----:B0-----:R-:W-:-:S03]  /*7a30*/  @!P1 FMUL.FTZ R8, R65, -1.4426950216293334961 ;  /* 0xbfb8aa3b41089820 */ /* 0x001fc60000410000 */
[----:B------:R-:W-:Y:S01]  /*7a40*/  STS [R61+0x34], R4 ;  /* 0x000034043d007388 */ /* 0x000fe20000000800 */
[----:B------:R-:W-:-:S03]  /*7a50*/  FADD.FTZ R12, R69, UR5 ;  /* 0x00000005450c7e21 */ /* 0x000fc60008010000 */
[----:B------:R-:W-:Y:S04]  /*7a60*/  STS [R62+0x38], R3 ;  /* 0x000038033e007388 */ /* 0x000fe80000000800 */
[----:B------:R0:W-:Y:S01]  /*7a70*/  STS [R63+0x3c], R2 ;  /* 0x00003c023f007388 */ /* 0x0001e20000000800 */
[----:B------:R-:W-:-:S03]  /*7a80*/  NOP ;  /* 0x0000000000007918 */ /* 0x000fc60000000000 */
[----:B------:R-:W-:Y:S01]  /*7a90*/  LDS R11, [R106] ;  /* 0x000000006a0b7984 */ /* 0x000fe20000000800 */
[----:B0-----:R-:W-:-:S03]  /*7aa0*/  @!P3 FMUL.FTZ R2, R67, -1.4426950216293334961 ;  /* 0xbfb8aa3b4302b820 */ /* 0x001fc60000410000 */
        /* <DEDUP_REMOVED lines=17> */
[----:B------:R-:W-:Y:S01]  /*7bc0*/  FADD.FTZ R64, R64, UR5 ;  /* 0x0000000540407e21 */ /* 0x000fe20008010000 */
[----:B------:R-:W-:Y:S01]  /*7bd0*/  FADD.FTZ R66, R66, UR5 ;  /* 0x0000000542427e21 */ /* 0x000fe20008010000 */
[----:B---3--:R-:W-:Y:S01]  /*7be0*/  @!P0 FMUL.FTZ R24, R24, R89 ;  /* 0x0000005918188220 */ /* 0x008fe20000410000 */
[----:B------:R-:W-:Y:S01]  /*7bf0*/  BAR.SYNC.DEFER_BLOCKING 0x0 ;  /* 0x0000000000007b1d */ /* 0x000fe20000010000 */
[----:B------:R-:W-:Y:S01]  /*7c00*/  @!P2 FMUL.FTZ R28, R28, R99 ;  /* 0x000000631c1ca220 */ /* 0x000fe20000410000 */
[----:B------:R-:W-:-:S02]  /*7c10*/  FSETP.GTU.FTZ.AND P0, PT, R64, 20, PT ;  /* 0x41a000004000780b */ /* 0x000fc40003f1c000 */
[----:B------:R-:W-:Y:S01]  /*7c20*/  FSETP.GTU.FTZ.AND P2, PT, R66, 20, PT ;  /* 0x41a000004200780b */ /* 0x000fe20003f5c000 */
[----:B------:R-:W-:Y:S01]  /*7c30*/  @!P4 FMUL.FTZ R25, R25, R80 ;  /* 0x000000501919c220 */ /* 0x000fe20000410000 */
[----:B------:R-:W0:Y:S09]  /*7c40*/  LDS R89, [R96+0x2100] ;  /* 0x0021000060597984 */ /* 0x000e320000000800 */
[----:B------:R-:W-:-:S02]  /*7c50*/  @!P0 FMUL.FTZ R14, R64, -1.4426950216293334961 ;  /* 0xbfb8aa3b400e8820 */ /* 0x000fc40000410000 */
[----:B------:R-:W-:Y:S01]  /*7c60*/  @!P2 FMUL.FTZ R7, R66, -1.4426950216293334961 ;  /* 0xbfb8aa3b4207a820 */ /* 0x000fe20000410000 */
[----:B------:R-:W-:Y:S01]  /*7c70*/  MOV R10, UR26 ;  /* 0x0000001a000a7c02 */ /* 0x000fe20008000f00 */
[----:B------:R-:W-:Y:S01]  /*7c80*/  FADD.FTZ R68, R68, UR5 ;  /* 0x0000000544447e21 */ /* 0x000fe20008010000 */
[----:B------:R-:W-:Y:S02]  /*7c90*/  SHF.R.S32.HI R9, RZ, 0x1f, R50 ;  /* 0x0000001fff097819 */ /* 0x000fe40000011432 */
[----:B------:R-:W-:Y:S01]  /*7ca0*/  IADD3 R4, P4, R50, UR26, RZ ;  /* 0x0000001a32047c10 */ /* 0x000fe2000ff9e0ff */
[----:B------:R-:W1:Y:S03]  /*7cb0*/  @!P0 MUFU.EX2 R14, R14 ;  /* 0x0000000e000e8308 */ /* 0x000e660000000800 */
[----:B------:R-:W-:Y:S02]  /*7cc0*/  LEA.HI.X.SX32 R5, R10, R9, 0x1, P4 ;  /* 0x000000090a057211 */ /* 0x000fe400020f0eff */
[----:B------:R-:W-:-:S03]  /*7cd0*/  FSETP.GTU.FTZ.AND P4, PT, R68, 20, PT ;  /* 0x41a000004400780b */ /* 0x000fc60003f9c000 */
[----:B------:R-:W2:Y:S01]  /*7ce0*/  @!P1 MUFU.EX2 R6, R8 ;  /* 0x0000000800069308 */ /* 0x000ea20000000800 */
[----:B------:R-:W-:-:S07]  /*7cf0*/  FSETP.GTU.FTZ.AND P5, PT, R12, 20, PT ;  /* 0x41a000000c00780b */ /* 0x000fce0003fbc000 */
[----:B------:R-:W3:Y:S08]  /*7d00*/  @!P2 MUFU.EX2 R7, R7 ;  /* 0x000000070007a308 */ /* 0x000ef00000000800 */
[----:B------:R4:W5:Y:S01]  /*7d10*/  @!P3 MUFU.EX2 R3, R2 ;  /* 0x000000020003b308 */ /* 0x0009620000000800 */
[----:B------:R-:W-:Y:S01]  /*7d20*/  @!P4 FMUL.FTZ R10, R68, -1.4426950216293334961 ;  /* 0xbfb8aa3b440ac820 */ /* 0x000fe20000410000 */
[----:B-1----:R-:W-:Y:S01]  /*7d30*/  @!P0 FADD.FTZ R14, R14, 1 ;  /* 0x3f8000000e0e8421 */ /* 0x002fe20000010000 */
[----:B--2---:R-:W-:Y:S01]  /*7d40*/  @!P1 FADD.FTZ R6, R6, 1 ;  /* 0x3f80000006069421 */ /* 0x004fe20000010000 */
[----:B------:R-:W-:Y:S01]  /*7d50*/  UIMAD UR17, UR28, UR34, URZ ;  /* 0x000000221c1172a4 */ /* 0x000fe2000f8e023f */
[----:B0-----:R-:W-:Y:S01]  /*7d60*/  ISETP.GE.AND P6, PT, R50, R89, PT ;  /* 0x000000593200720c */ /* 0x001fe20003fc6270 */
[----:B----4-:R-:W-:Y:S01]  /*7d70*/  @!P5 FMUL.FTZ R2, R12, -1.4426950216293334961 ;  /* 0xbfb8aa3b0c02d820 */ /* 0x010fe20000410000 */
[----:B---3--:R-:W-:Y:S01]  /*7d80*/  @!P2 FADD.FTZ R7, R7, 1 ;  /* 0x3f8000000707a421 */ /* 0x008fe20000010000 */
[----:B------:R-:W0:Y:S01]  /*7d90*/  @!P4 MUFU.EX2 R10, R10 ;  /* 0x0000000a000ac308 */ /* 0x000e220000000800 */
[----:B-----5:R-:W-:-:S07]  /*7da0*/  @!P3 FADD.FTZ R3, R3, 1 ;  /* 0x3f8000000303b421 */ /* 0x020fce0000010000 */
[----:B------:R1:W2:Y:S01]  /*7db0*/  @!P5 MUFU.EX2 R8, R2 ;  /* 0x000000020008d308 */ /* 0x0002a20000000800 */
[----:B------:R-:W-:Y:S02]  /*7dc0*/  UIMAD UR28, UR28, UR30, URZ ;  /* 0x0000001e1c1c72a4 */ /* 0x000fe4000f8e023f */
[----:B------:R-:W-:-:S05]  /*7dd0*/  UIMAD.WIDE.U32 UR26, UR9, UR34, URZ ;  /* 0x00000022091a72a5 */ /* 0x000fca000f8e003f */
[----:B------:R-:W3:Y:S01]  /*7de0*/  @!P0 MUFU.RCP R14, R14 ;  /* 0x0000000e000e8308 */ /* 0x000ee20000001000 */
[----:B------:R-:W-:-:S07]  /*7df0*/  UIMAD UR29, UR9, UR35, UR17 ;  /* 0x00000023091d72a4 */ /* 0x000fce000f8e0211 */
[----:B------:R1:W4:Y:S08]  /*7e00*/  @!P1 MUFU.RCP R12, R6 ;  /* 0x00000006000c9308 */ /* 0x0003300000001000 */
[----:B------:R1:W0:Y:S08]  /*7e10*/  @!P2 MUFU.RCP R99, R7 ;  /* 0x000000070063a308 */ /* 0x0002300000001000 */
[----:B------:R1:W0:Y:S01]  /*7e20*/  @!P3 MUFU.RCP R16, R3 ;  /* 0x000000030010b308 */ /* 0x0002220000001000 */
[----:B------:R-:W-:Y:S01]  /*7e30*/  UIMAD UR17, UR9, UR31, UR28 ;  /* 0x0000001f091172a4 */ /* 0x000fe2000f8e021c */
[----:B------:R-:W-:Y:S01]  /*7e40*/  BSSY B0, `(.L_x_185) ;  /* 0x0000011000007945 */ /* 0x000fe20003800000 */
[----:B------:R-:W-:-:S02]  /*7e50*/  USHF.R.S32.HI UR7, URZ, 0x1f, UR8 ;  /* 0x0000001f3f077899 */ /* 0x000fc40008011408 */
[----:B------:R-:W-:Y:S01]  /*7e60*/  UIADD3 UR28, UR27, UR29, URZ ;  /* 0x0000001d1b1c7290 */ /* 0x000fe2000fffe03f */
[----:B--234-:R-:W-:Y:S11]  /*7e70*/  @P6 BRA `(.L_x_186) ;  /* 0x0000000000346947 */ /* 0x01cff60003800000 */
[----:B-1----:R-:W-:Y:S01]  /*7e80*/  MOV R3, UR34 ;  /* 0x0000002200037c02 */ /* 0x002fe20008000f00 */
[----:B------:R-:W-:Y:S02]  /*7e90*/  ULDC.64 UR36, c[0x0][0x390] ;  /* 0x0000e40000247ab9 */ /* 0x000fe40000000a00 */
[----:B------:R-:W-:Y:S02]  /*7ea0*/  UIMAD UR31, UR7, UR36, URZ ;  /* 0x00000024071f72a4 */ /* 0x000fe4000f8e023f */
[----:B------:R-:W-:Y:S01]  /*7eb0*/  MOV R7, UR36 ;  /* 0x0000002400077c02 */ /* 0x000fe20008000f00 */
[----:B------:R-:W-:Y:S01]  /*7ec0*/  IMAD.WIDE.U32 R2, R3, UR9, R4 ;  /* 0x0000000903027c25 */ /* 0x000fe2000f8e0004 */
[----:B------:R-:W-:-:S04]  /*7ed0*/  UIMAD UR31, UR8, UR37, UR31 ;  /* 0x00000025081f72a4 */ /* 0x000fc8000f8e021f */
[----:B------:R-:W-:Y:S01]  /*7ee0*/  IADD3 R3, R3, UR29, RZ ;  /* 0x0000001d03037c10 */ /* 0x000fe2000fffe0ff */
[----:B------:R-:W-:Y:S02]  /*7ef0*/  ULDC.64 UR36, c[0x0][0x3e0] ;  /* 0x0000f80000247ab9 */ /* 0x000fe40000000a00 */
[----:B------:R-:W-:-:S05]  /*7f00*/  IMAD.WIDE.U32 R2, R7, UR8, R2 ;  /* 0x0000000807027c25 */ /* 0x000fca000f8e0002 */
[----:B------:R-:W-:Y:S02]  /*7f10*/  IADD3 R3, R3, UR31, RZ ;  /* 0x0000001f03037c10 */ /* 0x000fe4000fffe0ff */
[----:B------:R-:W-:-:S04]  /*7f20*/  LEA R6, P6, R2, UR36, 0x2 ;  /* 0x0000002402067c11 */ /* 0x000fc8000f8c10ff */
[----:B------:R-:W-:-:S05]  /*7f30*/  LEA.HI.X R7, R2, UR37, R3, 0x2, P6 ;  /* 0x0000002502077c11 */ /* 0x000fca000b0f1403 */
[----:B------:R2:W-:Y:S04]  /*7f40*/  STG.E desc[UR18][R6.64], R11 ;  /* 0x0000000b06007986 */ /* 0x0005e8000c101912 */
.L_x_186:
[----:B------:R-:W-:Y:S05]  /*7f50*/  BSYNC B0 ;  /* 0x0000000000007941 */ /* 0x000fea0003800000 */
.L_x_185:
[----:B--2---:R-:W2:Y:S01]  /*7f60*/  LDL.LU R11, [R1+0x24] ;  /* 0x00002400010b7983 */ /* 0x004ea20000300800 */
[----:B------:R-:W-:Y:S01]  /*7f70*/  ULDC UR29, c[0x0][0x224] ;  /* 0x00008900001d7ab9 */ /* 0x000fe20000000800 */
[----:B------:R-:W-:Y:S01]  /*7f80*/  ULDC.64 UR32, c[0x0][0x390] ;  /* 0x0000e40000207ab9 */ /* 0x000fe20000000a00 */
[----:B------:R-:W-:Y:S01]  /*7f90*/  UMOV UR27, UR28 ;  /* 0x0000001c001b7c82 */ /* 0x000fe20008000000 */
[----:B------:R-:W-:Y:S01]  /*7fa0*/  USHF.L.U32 UR29, UR29, 0xb, URZ ;  /* 0x0000000b1d1d7899 */ /* 0x000fe2000800063f */
[----:B0-----:R-:W-:Y:S01]  /*7fb0*/  @!P4 FADD.FTZ R10, R10, 1 ;  /* 0x3f8000000a0ac421 */ /* 0x001fe20000010000 */
[----:B------:R-:W-:Y:S01]  /*7fc0*/  UIMAD.WIDE.U32 UR26, UR8, UR32, UR26 ;  /* 0x00000020081a72a5 */ /* 0x000fe2000f8e001a */
[----:B------:R-:W-:Y:S01]  /*7fd0*/  @!P5 FADD.FTZ R8, R8, 1 ;  /* 0x3f8000000808d421 */ /* 0x000fe20000010000 */
[----:B------:R-:W-:Y:S01]  /*7fe0*/  UIMAD UR32, UR7, UR32, URZ ;  /* 0x00000020072072a4 */ /* 0x000fe2000f8e023f */
[----:B------:R-:W-:Y:S01]  /*7ff0*/  @!P0 FMUL.FTZ R33, R33, R14 ;  /* 0x0000000e21218220 */ /* 0x000fe20000410000 */
[----:B------:R-:W-:Y:S01]  /*8000*/  UIMAD UR31, UR6, -0x800, UR29 ;  /* 0xfffff800061f78a4 */ /* 0x000fe2000f8e021d */
[----:B-1----:R0:W1:Y:S01]  /*8010*/  @!P4 MUFU.RCP R7, R10 ;  /* 0x0000000a0007c308 */ /* 0x0020620000001000 */
[----:B------:R-:W-:Y:S01]  /*8020*/  UIMAD UR33, UR8, UR33, UR32 ;  /* 0x00000021082172a4 */ /* 0x000fe2000f8e0220 */
[----:B------:R-:W-:Y:S01]  /*8030*/  @!P1 FMUL.FTZ R35, R35, R12 ;  /* 0x0000000c23239220 */ /* 0x000fe20000410000 */
[----:B------:R-:W-:Y:S01]  /*8040*/  UIADD3 UR28, UP0, UR31, UR26, URZ ;  /* 0x0000001a1f1c7290 */ /* 0x000fe2000ff1e03f */
[----:B------:R-:W-:Y:S01]  /*8050*/  @!P2 FMUL.FTZ R36, R36, R99 ;  /* 0x000000632424a220 */ /* 0x000fe20000410000 */
[----:B------:R-:W-:Y:S01]  /*8060*/  USHF.R.S32.HI UR32, URZ, 0x1f, UR31 ;  /* 0x0000001f3f207899 */ /* 0x000fe2000801141f */
[----:B------:R-:W-:Y:S01]  /*8070*/  ISETP.GE.AND P2, PT, R48, R89, PT ;  /* 0x000000593000720c */ /* 0x000fe20003f46270 */
[----:B------:R-:W-:Y:S01]  /*8080*/  ULDC.64 UR34, c[0x0][0x3e0] ;  /* 0x0000f80000227ab9 */ /* 0x000fe20000000a00 */
[----:B------:R-:W3:Y:S01]  /*8090*/  @!P5 MUFU.RCP R8, R8 ;  /* 0x000000080008d308 */ /* 0x000ee20000001000 */
[----:B------:R-:W-:Y:S01]  /*80a0*/  UIADD3.X UR26, UR32, UR33, UR27, UP0, !UPT ;  /* 0x00000021201a7290 */ /* 0x000fe200087fe41b */
[C---:B------:R-:W-:Y:S01]  /*80b0*/  LEA R2, P0, R50.reuse, UR34, 0x2 ;  /* 0x0000002232027c11 */ /* 0x040fe2000f8010ff */
[----:B------:R-:W-:Y:S01]  /*80c0*/  @!P3 FMUL.FTZ R37, R37, R16 ;  /* 0x000000102525b220 */ /* 0x000fe20000410000 */
[----:B------:R-:W-:Y:S01]  /*80d0*/  MOV R6, UR28 ;  /* 0x0000001c00067c02 */ /* 0x000fe20008000f00 */
[----:B------:R-:W-:Y:S01]  /*80e0*/  BSSY B0, `(.L_x_187) ;  /* 0x0000070000007945 */ /* 0x000fe20003800000 */
[----:B------:R-:W-:Y:S01]  /*80f0*/  LEA.HI.X R3, R50, UR35, R9, 0x2, P0 ;  /* 0x0000002332037c11 */ /* 0x000fe200080f1409 */
[----:B0-----:R-:W-:Y:S01]  /*8100*/  IMAD.U32 R10, RZ, RZ, UR26 ;  /* 0x0000001aff0a7e24 */ /* 0x001fe2000f8e00ff */
[----:B------:R-:W-:Y:S01]  /*8110*/  LEA R2, P1, R6, R2, 0x2 ;  /* 0x0000000206027211 */ /* 0x000fe200078210ff */
[----:B-1----:R-:W-:Y:S01]  /*8120*/  @!P4 FMUL.FTZ R38, R38, R7 ;  /* 0x000000072626c220 */ /* 0x002fe20000410000 */
[----:B------:R-:W-:Y:S01]  /*8130*/  ISETP.GE.AND P0, PT, R49, R89, PT ;  /* 0x000000593100720c */ /* 0x000fe20003f06270 */
[----:B------:R-:W-:Y:S01]  /*8140*/  UIMAD.WIDE.U32 UR26, UR9, UR30, URZ ;  /* 0x0000001e091a72a5 */ /* 0x000fe2000f8e003f */
[----:B------:R-:W-:-:S02]  /*8150*/  LEA.HI.X R3, R6, R3, R10, 0x2, P1 ;  /* 0x0000000306037211 */ /* 0x000fc400008f140a */
[-C--:B------:R-:W-:Y:S01]  /*8160*/  ISETP.GE.AND P1, PT, R0, R89.reuse, PT ;  /* 0x000000590000720c */ /* 0x080fe20003f26270 */
[----:B------:R-:W-:Y:S01]  /*8170*/  UIADD3 UR28, UR27, UR17, URZ ;  /* 0x000000111b1c7290 */ /* 0x000fe2000fffe03f */
[-C--:B------:R-:W-:Y:S01]  /*8180*/  ISETP.GE.AND P4, PT, R26, R89.reuse, PT ;  /* 0x000000591a00720c */ /* 0x080fe20003f86270 */
[----:B---3--:R-:W-:Y:S01]  /*8190*/  @!P5 FMUL.FTZ R19, R19, R8 ;  /* 0x000000081313d220 */ /* 0x008fe20000410000 */
[----:B------:R-:W-:Y:S01]  /*81a0*/  @!P2 STG.E desc[UR18][R2.64+-0x1f80], R13 ;  /* 0xffe0800d0200a986 */ /* 0x000fe2000c101912 */
[-C--:B------:R-:W-:Y:S02]  /*81b0*/  ISETP.GE.AND P2, PT, R18, R89.reuse, PT ;  /* 0x000000591200720c */ /* 0x080fe40003f46270 */
[-C--:B------:R-:W-:Y:S02]  /*81c0*/  ISETP.GE.AND P5, PT, R22, R89.reuse, PT ;  /* 0x000000591600720c */ /* 0x080fe40003fa6270 */
[----:B------:R-:W-:Y:S01]  /*81d0*/  @!P0 STG.E desc[UR18][R2.64+-0x1f00], R15 ;  /* 0xffe1000f02008986 */ /* 0x000fe2000c101912 */
[----:B------:R-:W-:-:S02]  /*81e0*/  ISETP.GE.AND P3, PT, R30, R89, PT ;  /* 0x000000591e00720c */ /* 0x000fc40003f66270 */
[-C--:B------:R-:W-:Y:S01]  /*81f0*/  ISETP.GE.AND P0, PT, R34, R89.reuse, PT ;  /* 0x000000592200720c */ /* 0x080fe20003f06270 */
[----:B------:R-:W-:Y:S01]  /*8200*/  @!P1 STG.E desc[UR18][R2.64+-0x1e80], R17 ;  /* 0xffe1801102009986 */ /* 0x000fe2000c101912 */
[-C--:B------:R-:W-:Y:S02]  /*8210*/  ISETP.GE.AND P1, PT, R39, R89.reuse, PT ;  /* 0x000000592700720c */ /* 0x080fe40003f26270 */
[----:B------:R-:W-:Y:S01]  /*8220*/  ISETP.NE.AND P6, PT, R98, RZ, PT ;  /* 0x000000ff6200720c */ /* 0x000fe20003fc5270 */
[----:B------:R-:W-:Y:S01]  /*8230*/  @!P4 STG.E desc[UR18][R2.64+-0x1d00], R69 ;  /* 0xffe300450200c986 */ /* 0x000fe2000c101912 */
[----:B------:R-:W-:-:S03]  /*8240*/  ISETP.GE.AND P4, PT, R45, R89, PT ;  /* 0x000000592d00720c */ /* 0x000fc60003f86270 */
        /* <DEDUP_REMOVED lines=10> */
[----:B------:R-:W-:Y:S04]  /*82f0*/  @!P2 STG.E desc[UR18][R2.64+-0x1b00], R77 ;  /* 0xffe5004d0200a986 */ /* 0x000fe8000c101912 */
[----:B------:R-:W-:Y:S04]  /*8300*/  @!P3 STG.E desc[UR18][R2.64+-0x1a80], R79 ;  /* 0xffe5804f0200b986 */ /* 0x000fe8000c101912 */
[----:B------:R-:W-:Y:S04]  /*8310*/  @!P5 STG.E desc[UR18][R2.64+-0x1a00], R81 ;  /* 0xffe600510200d986 */ /* 0x000fe8000c101912 */
[----:B------:R-:W-:Y:S04]  /*8320*/  @!P4 STG.E desc[UR18][R2.64+-0x1980], R83 ;  /* 0xffe680530200c986 */ /* 0x000fe8000c101912 */
[----:B------:R-:W-:Y:S04]  /*8330*/  @!P0 STG.E desc[UR18][R2.64+-0x1900], R85 ;  /* 0xffe7005502008986 */ /* 0x000fe8000c101912 */
[----:B------:R-:W-:Y:S01]  /*8340*/  @!P1 STG.E desc[UR18][R2.64+-0x1880], R87 ;  /* 0xffe7805702009986 */ /* 0x000fe2000c101912 */
[----:B------:R-:W-:Y:S06]  /*8350*/  BAR.SYNC.DEFER_BLOCKING 0x0 ;  /* 0x0000000000007b1d */ /* 0x000fec0000010000 */
[----:B------:R-:W-:Y:S04]  /*8360*/  STS [R91], R19 ;  /* 0x000000135b007388 */ /* 0x000fe80000000800 */
[----:B------:R-:W-:Y:S04]  /*8370*/  STS [R41+0x4], R20 ;  /* 0x0000041429007388 */ /* 0x000fe80000000800 */
[----:B------:R-:W-:Y:S04]  /*8380*/  STS [R40+0x8], R21 ;  /* 0x0000081528007388 */ /* 0x000fe80000000800 */
[----:B------:R-:W-:Y:S04]  /*8390*/  STS [R51+0xc], R23 ;  /* 0x00000c1733007388 */ /* 0x000fe80000000800 */
[----:B------:R-:W-:Y:S04]  /*83a0*/  STS [R52+0x10], R24 ;  /* 0x0000101834007388 */ /* 0x000fe80000000800 */
[----:B------:R-:W-:Y:S04]  /*83b0*/  STS [R53+0x14], R25 ;  /* 0x0000141935007388 */ /* 0x000fe80000000800 */
[----:B------:R0:W-:Y:S04]  /*83c0*/  STS [R54+0x18], R27 ;  /* 0x0000181b36007388 */ /* 0x0001e80000000800 */
[----:B------:R1:W-:Y:S04]  /*83d0*/  STS [R55+0x1c], R28 ;  /* 0x00001c1c37007388 */ /* 0x0003e80000000800 */
[----:B------:R-:W-:Y:S04]  /*83e0*/  STS [R56+0x20], R29 ;  /* 0x0000201d38007388 */ /* 0x000fe80000000800 */
[----:B------:R3:W-:Y:S04]  /*83f0*/  STS [R57+0x24], R31 ;  /* 0x0000241f39007388 */ /* 0x0007e80000000800 */
[----:B------:R4:W-:Y:S04]  /*8400*/  STS [R58+0x28], R32 ;  /* 0x000028203a007388 */ /* 0x0009e80000000800 */
[----:B------:R-:W-:Y:S04]  /*8410*/  STS [R59+0x2c], R33 ;  /* 0x00002c213b007388 */ /* 0x000fe80000000800 */
[----:B------:R5:W-:Y:S04]  /*8420*/  STS [R60+0x30], R35 ;  /* 0x000030233c007388 */ /* 0x000be80000000800 */
[----:B------:R5:W-:Y:S04]  /*8430*/  STS [R61+0x34], R36 ;  /* 0x000034243d007388 */ /* 0x000be80000000800 */
[----:B------:R5:W-:Y:S04]  /*8440*/  STS [R62+0x38], R37 ;  /* 0x000038253e007388 */ /* 0x000be80000000800 */
[----:B------:R-:W-:Y:S01]  /*8450*/  STS [R63+0x3c], R38 ;  /* 0x00003c263f007388 */ /* 0x000fe20000000800 */
[----:B------:R-:W-:-:S03]  /*8460*/  NOP ;  /* 0x0000000000007918 */ /* 0x000fc60000000000 */
        /* <DEDUP_REMOVED lines=11> */
[----:B--2---:R-:W-:-:S03]  /*8520*/  FADD.FTZ R7, R19, R11 ;  /* 0x0000000b13077221 */ /* 0x004fc60000010000 */
[----:B------:R-:W-:Y:S01]  /*8530*/  LDS R11, [R105+0x80] ;  /* 0x00008000690b7984 */ /* 0x000fe20000000800 */
[----:B------:R-:W-:-:S03]  /*8540*/  FADD.FTZ R6, R7, R20 ;  /* 0x0000001407067221 */ /* 0x000fc60000010000 */
[----:B------:R-:W-:Y:S01]  /*8550*/  LDS R19, [R100+0x280] ;  /* 0x0002800064137984 */ /* 0x000fe20000000800 */
[----:B------:R-:W-:-:S03]  /*8560*/  FADD.FTZ R6, R6, R21 ;  /* 0x0000001506067221 */ /* 0x000fc60000010000 */
[----:B------:R-:W-:Y:S01]  /*8570*/  LDS R21, [R86+0x300] ;  /* 0x0003000056157984 */ /* 0x000fe20000000800 */
[----:B------:R-:W-:-:S03]  /*8580*/  FADD.FTZ R7, R6, R23 ;  /* 0x0000001706077221 */ /* 0x000fc60000010000 */
[----:B------:R-:W-:Y:S01]  /*8590*/  LDS R23, [R84+0x380] ;  /* 0x0003800054177984 */ /* 0x000fe20000000800 */
[----:B------:R-:W-:-:S03]  /*85a0*/  FADD.FTZ R6, R7, R24 ;  /* 0x0000001807067221 */ /* 0x000fc60000010000 */
[----:B------:R-:W-:Y:S01]  /*85b0*/  LDS R7, [R106] ;  /* 0x000000006a077984 */ /* 0x000fe20000000800 */
[----:B------:R-:W-:-:S03]  /*85c0*/  FADD.FTZ R6, R6, R25 ;  /* 0x0000001906067221 */ /* 0x000fc60000010000 */
[----:B------:R-:W-:Y:S01]  /*85d0*/  @!P6 STS [R96+0x2100], R101 ;  /* 0x002100656000e388 */ /* 0x000fe20000000800 */
[----:B0-----:R-:W-:Y:S01]  /*85e0*/  FADD.FTZ R27, R6, R27 ;  /* 0x0000001b061b7221 */ /* 0x001fe20000010000 */
[----:B------:R-:W-:Y:S03]  /*85f0*/  BAR.SYNC.DEFER_BLOCKING 0x0 ;  /* 0x0000000000007b1d */ /* 0x000fe60000010000 */
[----:B-1----:R-:W-:-:S04]  /*8600*/  FADD.FTZ R28, R27, R28 ;  /* 0x0000001c1b1c7221 */ /* 0x002fc80000010000 */
[----:B------:R-:W-:-:S04]  /*8610*/  FADD.FTZ R28, R28, R29 ;  /* 0x0000001d1c1c7221 */ /* 0x000fc80000010000 */
[----:B---3--:R-:W-:-:S04]  /*8620*/  FADD.FTZ R31, R28, R31 ;  /* 0x0000001f1c1f7221 */ /* 0x008fc80000010000 */
[----:B----4-:R-:W-:-:S04]  /*8630*/  FADD.FTZ R32, R31, R32 ;  /* 0x000000201f207221 */ /* 0x010fc80000010000 */
[----:B------:R-:W-:-:S04]  /*8640*/  FADD.FTZ R32, R32, R33 ;  /* 0x0000002120207221 */ /* 0x000fc80000010000 */
[----:B-----5:R-:W-:Y:S01]  /*8650*/  FADD.FTZ R35, R32, R35 ;  /* 0x0000002320237221 */ /* 0x020fe20000010000 */
[----:B------:R-:W0:Y:S03]  /*8660*/  LDS R59, [R96+0x2100] ;  /* 0x00210000603b7984 */ /* 0x000e260000000800 */
[----:B------:R-:W-:-:S04]  /*8670*/  FADD.FTZ R36, R35, R36 ;  /* 0x0000002423247221 */ /* 0x000fc80000010000 */
[----:B------:R-:W-:-:S04]  /*8680*/  FADD.FTZ R37, R36, R37 ;  /* 0x0000002524257221 */ /* 0x000fc80000010000 */
[----:B------:R-:W-:-:S05]  /*8690*/  FADD.FTZ R2, R37, R38 ;  /* 0x0000002625027221 */ /* 0x000fca0000010000 */
[----:B------:R1:W-:Y:S01]  /*86a0*/  STL [R1+0x24], R2 ;  /* 0x0000240201007387 */ /* 0x0003e20000100800 */
[C---:B0-----:R-:W-:Y:S02]  /*86b0*/  ISETP.GE.AND P0, PT, R50.reuse, R59, PT ;  /* 0x0000003b3200720c */ /* 0x041fe40003f06270 */
[----:B------:R-:W-:-:S04]  /*86c0*/  IADD3 R50, P1, R50, -0x7e0, RZ ;  /* 0xfffff82032327810 */ /* 0x000fc80007f3e0ff */
[----:B------:R-:W-:-:S07]  /*86d0*/  IADD3.X R9, R9, -0x1, RZ, P1, !PT ;  /* 0xffffffff09097810 */ /* 0x000fce0000ffe4ff */
[----:B-1----:R-:W-:Y:S05]  /*86e0*/  @P0 BRA `(.L_x_188) ;  /* 0x00000000003c0947 */ /* 0x002fea0003800000 */
[----:B------:R-:W-:Y:S01]  /*86f0*/  MOV R25, UR30 ;  /* 0x0000001e00197c02 */ /* 0x000fe20008000f00 */
[----:B------:R-:W-:Y:S01]  /*8700*/  ULDC.64 UR34, c[0x0][0x3b0] ;  /* 0x0000ec0000227ab9 */ /* 0x000fe20000000a00 */
[----:B------:R-:W-:Y:S01]  /*8710*/  MOV R2, R4 ;  /* 0x0000000400027202 */ /* 0x000fe20000000f00 */
[----:B------:R-:W-:Y:S01]  /*8720*/  UIMAD UR29, UR7, UR34, URZ ;  /* 0x00000022071d72a4 */ /* 0x000fe2000f8e023f */
[----:B------:R-:W-:Y:S02]  /*8730*/  MOV R3, R5 ;  /* 0x0000000500037202 */ /* 0x000fe40000000f00 */
[----:B------:R-:W-:Y:S01]  /*8740*/  MOV R5, UR34 ;  /* 0x0000002200057c02 */ /* 0x000fe20008000f00 */
[----:B------:R-:W-:Y:S01]  /*8750*/  UIMAD UR29, UR8, UR35, UR29 ;  /* 0x00000023081d72a4 */ /* 0x000fe2000f8e021d */
[----:B------:R-:W-:Y:S02]  /*8760*/  IMAD.WIDE.U32 R2, R25, UR9, R2 ;  /* 0x0000000919027c25 */ /* 0x000fe4000f8e0002 */
[----:B------:R-:W-:-:S03]  /*8770*/  ULDC.64 UR34, c[0x0][0x3f0] ;  /* 0x0000fc0000227ab9 */ /* 0x000fc60000000a00 */
[----:B------:R-:W-:-:S03]  /*8780*/  IADD3 R3, R3, UR17, RZ ;  /* 0x0000001103037c10 */ /* 0x000fc6000fffe0ff */
[----:B------:R-:W-:-:S05]  /*8790*/  IMAD.WIDE.U32 R2, R5, UR8, R2 ;  /* 0x0000000805027c25 */ /* 0x000fca000f8e0002 */
[----:B------:R-:W-:Y:S02]  /*87a0*/  IADD3 R3, R3, UR29, RZ ;  /* 0x0000001d03037c10 */ /* 0x000fe4000fffe0ff */
[----:B------:R-:W-:-:S04]  /*87b0*/  LEA R4, P0, R2, UR34, 0x2 ;  /* 0x0000002202047c11 */ /* 0x000fc8000f8010ff */
[----:B------:R-:W-:-:S05]  /*87c0*/  LEA.HI.X R5, R2, UR35, R3, 0x2, P0 ;  /* 0x0000002302057c11 */ /* 0x000fca00080f1403 */
[----:B------:R0:W-:Y:S04]  /*87d0*/  STG.E desc[UR18][R4.64], R7 ;  /* 0x0000000704007986 */ /* 0x0001e8000c101912 */
.L_x_188:
[----:B------:R-:W-:Y:S05]  /*87e0*/  BSYNC B0 ;  /* 0x0000000000007941 */ /* 0x000fea0003800000 */
.L_x_187:
        /* <DEDUP_REMOVED lines=16> */
[-C--:B------:R-:W-:Y:S01]  /*88f0*/  ISETP.GE.AND P6, PT, R18, R59.reuse, PT ;  /* 0x0000003b1200720c */ /* 0x080fe20003fc6270 */
[----:B------:R-:W-:Y:S01]  /*8900*/  UIADD3 UR10, UP2, UR10, -0x2000, URZ ;  /* 0xffffe0000a0a7890 */ /* 0x000fe2000ff5e03f */
[----:B------:R-:W-:Y:S01]  /*8910*/  LEA R2, P0, R4, R2, 0x2 ;  /* 0x0000000204027211 */ /* 0x000fe200078010ff */
[----:B------:R-:W-:Y:S01]  /*8920*/  UIADD3 UR14, UP3, UR14, -0x2000, URZ ;  /* 0xffffe0000e0e7890 */ /* 0x000fe2000ff7e03f */
[----:B------:R-:W-:Y:S01]  /*8930*/  MOV R5, UR26 ;  /* 0x0000001a00057c02 */ /* 0x000fe20008000f00 */
[----:B------:R-:W-:Y:S01]  /*8940*/  UIADD3 UR6, UR6, 0x1, URZ ;  /* 0x0000000106067890 */ /* 0x000fe2000fffe03f */
[----:B------:R-:W-:Y:S01]  /*8950*/  ISETP.GE.AND P1, PT, R26, R59, PT ;  /* 0x0000003b1a00720c */ /* 0x000fe20003f26270 */
        /* <DEDUP_REMOVED lines=31> */
.L_x_139:
        /* <DEDUP_REMOVED lines=41> */
.L_x_191:
[----:B------:R-:W-:Y:S05]  /*8de0*/  BSYNC B0 ;  /* 0x0000000000007941 */ /* 0x000fea0003800000 */
.L_x_190:
        /* <DEDUP_REMOVED lines=44> */
.L_x_193:
[----:B------:R-:W2:Y:S02]  /*90b0*/  S2R R13, SR_TID.X ;  /* 0x00000000000d7919 */ /* 0x000ea40000002100 */
.L_x_194:
[----:B------:R-:W-:Y:S05]  /*90c0*/  BSYNC B0 ;  /* 0x0000000000007941 */ /* 0x000fea0003800000 */
.L_x_192:
        /* <DEDUP_REMOVED lines=44> */
.L_x_196:
[----:B0-----:R-:W-:Y:S02]  /*9390*/  LEA R0, R13, UR20, 0x2 ;  /* 0x000000140d007c11 */ /* 0x001fe4000f8e10ff */
[----:B------:R-:W-:Y:S02]  /*93a0*/  SHF.R.S32.HI R14, RZ, 0x1f, R13 ;  /* 0x0000001fff0e7819 */ /* 0x000fe4000001140d */
[----:B--2---:R-:W-:Y:S01]  /*93b0*/  MOV R4, UR6 ;  /* 0x0000000600047c02 */ /* 0x004fe20008000f00 */
[----:B------:R-:W0:Y:S01]  /*93c0*/  LDS R15, [R0+0x3d60] ;  /* 0x003d6000000f7984 */ /* 0x000e220000000800 */
[----:B------:R-:W-:Y:S02]  /*93d0*/  MOV R8, UR10 ;  /* 0x0000000a00087c02 */ /* 0x000fe40008000f00 */
[----:B-1----:R-:W-:Y:S01]  /*93e0*/  MOV R3, UR8 ;  /* 0x0000000800037c02 */ /* 0x002fe20008000f00 */
        /* <DEDUP_REMOVED lines=25> */
[----:B------:R-:W-:Y:S01]  /*9580*/  MOV R2, R6 ;  /* 0x0000000600027202 */ /* 0x000fe20000000f00 */
[C---:B0-----:R-:W-:Y:S01]  /*9590*/  IMAD R5, R13.reuse, UR37, R16 ;  /* 0x000000250d057c24 */ /* 0x041fe2000f8e0210 */
[----:B------:R-:W-:Y:S01]  /*95a0*/  MOV R7, UR23 ;  /* 0x0000001700077c02 */ /* 0x000fe20008000f00 */
[----:B------:R-:W-:Y:S01]  /*95b0*/  IMAD.U32 R7, RZ, RZ, UR14 ;  /* 0x0000000eff077e24 */ /* 0x000fe2000f8e00ff */
[----:B------:R-:W-:Y:S01]  /*95c0*/  MOV R6, R10 ;  /* 0x0000000a00067202 */ /* 0x000fe20000000f00 */
[----:B------:R-:W-:Y:S01]  /*95d0*/  IMAD.WIDE.U32 R2, R13, UR36, R2 ;  /* 0x000000240d027c25 */ /* 0x000fe2000f8e0002 */
[----:B------:R-:W-:-:S03]  /*95e0*/  MOV R11, UR25 ;  /* 0x00000019000b7c02 */ /* 0x000fc60008000f00 */
[----:B--2---:R-:W-:Y:S01]  /*95f0*/  IMAD R9, R13, UR45, R18 ;  /* 0x0000002d0d097c24 */ /* 0x004fe2000f8e0212 */
[----:B------:R-:W-:Y:S01]  /*9600*/  IADD3 R5, R3, R5, RZ ;  /* 0x0000000503057210 */ /* 0x000fe20007ffe0ff */
[----:B------:R-:W-:Y:S01]  /*9610*/  IMAD.WIDE.U32 R6, R13, UR44, R6 ;  /* 0x0000002c0d067c25 */ /* 0x000fe2000f8e0006 */
[----:B------:R-:W-:-:S04]  /*9620*/  LEA R4, P0, R2, UR38, 0x2 ;  /* 0x0000002602047c11 */ /* 0x000fc8000f8010ff */
        /* <DEDUP_REMOVED lines=23> */
.L_x_195:
[----:B------:R-:W-:Y:S05]  /*97a0*/  EXIT ;  /* 0x000000000000794d */ /* 0x000fea0003800000 */
.L_x_176:
[----:B------:R-:W-:Y:S01]  /*97b0*/  HFMA2.MMA R87, -RZ, RZ, 0, 5.9604644775390625e-08 ;  /* 0x00000001ff577435 */ /* 0x000fe200000001ff */
[----:B------:R-:W-:Y:S02]  /*97c0*/  MOV R155, R153 ;  /* 0x00000099009b7202 */ /* 0x000fe40000000f00 */
[----:B------:R-:W-:Y:S02]  /*97d0*/  MOV R86, RZ ;  /* 0x000000ff00567202 */ /* 0x000fe40000000f00 */
[----:B------:R-:W-:-:S07]  /*97e0*/  MOV R150, 0xffffffff ;  /* 0xffffffff00967802 */ /* 0x000fce0000000f00 */
[----:B-1---5:R-:W-:Y:S05]  /*97f0*/  WARPSYNC.COLLECTIVE R150, `(.L_x_197) ;  /* 0x0000000096087348 */ /* 0x022fea0003c00000 */
[----:B------:R0:W2:Y:S02]  /*9800*/  SHFL.UP P3, R152, R155, R87, R86 ;  /* 0x040000579b987389 */ /* 0x0000a40000060056 */
[----:B012--5:R-:W-:Y:S01]  /*9810*/  ENDCOLLECTIVE ;  /* 0x000000000000791b */ /* 0x027fe20003800000 */
.L_x_197:
[----:B------:R-:W-:Y:S02]  /*9820*/  MOV R155, R154 ;  /* 0x0000009a009b7202 */ /* 0x000fe40000000f00 */
[----:B------:R-:W-:-:S07]  /*9830*/  MOV R149, R152 ;  /* 0x0000009800957202 */ /* 0x000fce0000000f00 */
[----:B------:R-:W-:Y:S05]  /*9840*/  WARPSYNC.COLLECTIVE R150, `(.L_x_198) ;  /* 0x0000000096087348 */ /* 0x000fea0003c00000 */
[----:B------:R0:W1:Y:S02]  /*9850*/  SHFL.UP P3, R152, R155, R87, R86 ;  /* 0x040000579b987389 */ /* 0x0000640000060056 */
[----:B01----:R-:W-:Y:S01]  /*9860*/  ENDCOLLECTIVE ;  /* 0x000000000000791b */ /* 0x003fe20003800000 */
.L_x_198:
[----:B------:R-:W-:Y:S01]  /*9870*/  HFMA2.MMA R87, -RZ, RZ, 0, 1.1920928955078125e-07 ;  /* 0x00000002ff577435 */ /* 0x000fe200000001ff */
[----:B------:R-:W-:Y:S02]  /*9880*/  ISETP.GE.AND P3, PT, R97, 0x1, PT ;  /* 0x000000016100780c */ /* 0x000fe40003f66270 */
[----:B------:R-:W-:-:S11]  /*9890*/  MOV R86, R152 ;  /* 0x0000009800567202 */ /* 0x000fd60000000f00 */
[C---:B------:R-:W-:Y:S01]  /*98a0*/  @P3 FFMA.FTZ R154, R153.reuse, R86, R154 ;  /* 0x00000056999a3223 */ /* 0x040fe2000001009a */
[----:B------:R-:W-:Y:S01]  /*98b0*/  @P3 FMUL.FTZ R153, R153, R149 ;  /* 0x0000009599993220 */ /* 0x000fe20000410000 */
[----:B------:R-:W-:-:S04]  /*98c0*/  MOV R86, RZ ;  /* 0x000000ff00567202 */ /* 0x000fc80000000f00 */
[----:B------:R-:W-:-:S07]  /*98d0*/  MOV R155, R153 ;  /* 0x00000099009b7202 */ /* 0x000fce0000000f00 */
[----:B------:R-:W-:Y:S05]  /*98e0*/  WARPSYNC.COLLECTIVE R150, `(.L_x_199) ;  /* 0x0000000096087348 */ /* 0x000fea0003c00000 */
[----:B------:R0:W1:Y:S02]  /*98f0*/  SHFL.UP P3, R152, R155, R87, R86 ;  /* 0x040000579b987389 */ /* 0x0000640000060056 */
[----:B01----:R-:W-:Y:S01]  /*9900*/  ENDCOLLECTIVE ;  /* 0x000000000000791b */ /* 0x003fe20003800000 */
.L_x_199:
[----:B------:R-:W-:Y:S02]  /*9910*/  MOV R155, R154 ;  /* 0x0000009a009b7202 */ /* 0x000fe40000000f00 */
[----:B------:R-:W-:-:S07]  /*9920*/  MOV R149, R152 ;  /* 0x0000009800957202 */ /* 0x000fce0000000f00 */
[----:B------:R-:W-:Y:S05]  /*9930*/  WARPSYNC.COLLECTIVE R150, `(.L_x_200) ;  /* 0x0000000096087348 */ /* 0x000fea0003c00000 */
[----:B------:R0:W1:Y:S02]  /*9940*/  SHFL.UP P3, R152, R155, R87, R86 ;  /* 0x040000579b987389 */ /* 0x0000640000060056 */
[----:B01----:R-:W-:Y:S01]  /*9950*/  ENDCOLLECTIVE ;  /* 0x000000000000791b */ /* 0x003fe20003800000 */
.L_x_200:
[----:B------:R-:W-:Y:S01]  /*9960*/  HFMA2.MMA R87, -RZ, RZ, 0, 2.384185791015625e-07 ;  /* 0x00000004ff577435 */ /* 0x000fe200000001ff */
        /* <DEDUP_REMOVED lines=9> */
.L_x_201:
[----:B------:R-:W-:Y:S01]  /*9a00*/  MOV R155, R154 ;  /* 0x0000009a009b7202 */ /* 0x000fe20000000f00 */
[----:B------:R-:W-:-:S07]  /*9a10*/  IMAD.MOV.U32 R149, RZ, RZ, R152 ;  /* 0x000000ffff957224 */ /* 0x000fce00078e0098 */
[----:B------:R-:W-:Y:S05]  /*9a20*/  WARPSYNC.COLLECTIVE R150, `(.L_x_202) ;  /* 0x0000000096087348 */ /* 0x000fea0003c00000 */
[----:B------:R0:W1:Y:S02]  /*9a30*/  SHFL.UP P3, R152, R155, R87, R86 ;  /* 0x040000579b987389 */ /* 0x0000640000060056 */
[----:B01----:R-:W-:Y:S01]  /*9a40*/  ENDCOLLECTIVE ;  /* 0x000000000000791b */ /* 0x003fe20003800000 */
.L_x_202:
[----:B------:R-:W-:Y:S01]  /*9a50*/  HFMA2.MMA R87, -RZ, RZ, 0, 4.76837158203125e-07 ;  /* 0x00000008ff577435 */ /* 0x000fe200000001ff */
        /* <DEDUP_REMOVED lines=9> */
.L_x_203:
[----:B------:R-:W-:Y:S02]  /*9af0*/  MOV R155, R154 ;  /* 0x0000009a009b7202 */ /* 0x000fe40000000f00 */
[----:B------:R-:W-:-:S07]  /*9b00*/  MOV R149, R152 ;  /* 0x0000009800957202 */ /* 0x000fce0000000f00 */
[----:B------:R-:W-:Y:S05]  /*9b10*/  WARPSYNC.COLLECTIVE R150, `(.L_x_204) ;  /* 0x0000000096087348 */ /* 0x000fea0003c00000 */
[----:B------:R0:W1:Y:S02]  /*9b20*/  SHFL.UP P3, R152, R155, R87, R86 ;  /* 0x040000579b987389 */ /* 0x0000640000060056 */
[----:B01----:R-:W-:Y:S01]  /*9b30*/  ENDCOLLECTIVE ;  /* 0x000000000000791b */ /* 0x003fe20003800000 */
.L_x_204:
[----:B------:R-:W-:Y:S01]  /*9b40*/  HFMA2.MMA R87, -RZ, RZ, 0, 9.5367431640625e-07 ;  /* 0x00000010ff577435 */ /* 0x000fe200000001ff */
        /* <DEDUP_REMOVED lines=9> */
.L_x_205:
[----:B------:R-:W-:Y:S02]  /*9be0*/  MOV R155, R154 ;  /* 0x0000009a009b7202 */ /* 0x000fe40000000f00 */
[----:B------:R-:W-:-:S07]  /*9bf0*/  MOV R149, R152 ;  /* 0x0000009800957202 */ /* 0x000fce0000000f00 */
[----:B------:R-:W-:Y:S05]  /*9c00*/  WARPSYNC.COLLECTIVE R150, `(.L_x_206) ;  /* 0x0000000096087348 */ /* 0x000fea0003c00000 */
[----:B------:R0:W1:Y:S02]  /*9c10*/  SHFL.UP P3, R152, R155, R87, R86 ;  /* 0x040000579b987389 */ /* 0x0000640000060056 */
[----:B01----:R-:W-:Y:S01]  /*9c20*/  ENDCOLLECTIVE ;  /* 0x000000000000791b */ /* 0x003fe20003800000 */
.L_x_206:
[----:B------:R-:W-:Y:S01]  /*9c30*/  MOV R86, R152 ;  /* 0x0000009800567202 */ /* 0x000fe20000000f00 */
[----:B------:R-:W-:Y:S06]  /*9c40*/  BRA `(.L_x_207) ;  /* 0xffffffb400c87947 */ /* 0x000fec000383ffff */
.L_x_177:
        /* <DEDUP_REMOVED lines=8> */
.L_x_209:
[----:B------:R-:W-:Y:S05]  /*9cd0*/  BSYNC B0 ;  /* 0x0000000000007941 */ /* 0x000fea0003800000 */
.L_x_208:
[----:B------:R-:W-:Y:S05]  /*9ce0*/  BRA `(.L_x_210) ;  /* 0xffffffb400b47947 */ /* 0x000fea000383ffff */
.L_x_178:
        /* <DEDUP_REMOVED lines=8> */
.L_x_212:
[----:B------:R-:W-:Y:S05]  /*9d70*/  BSYNC B0 ;  /* 0x0000000000007941 */ /* 0x000fea0003800000 */
.L_x_211:
[----:B------:R-:W-:Y:S05]  /*9d80*/  BRA `(.L_x_213) ;  /* 0xffffffb400947947 */ /* 0x000fea000383ffff */
.L_x_179:
[----:B------:R-:W-:Y:S01]  /*9d90*/  HFMA2.MMA R87, -RZ, RZ, 0, 5.9604644775390625e-08 ;  /* 0x00000001ff577435 */ /* 0x000fe200000001ff */
[----:B------:R-:W-:Y:S01]  /*9da0*/  BSSY B0, `(.L_x_214) ;  /* 0x0000007000007945 */ /* 0x000fe20003800000 */
[----:B------:R-:W-:Y:S02]  /*9db0*/  MOV R155, R153 ;  /* 0x00000099009b7202 */ /* 0x000fe40000000f00 */
[----:B------:R-:W-:Y:S02]  /*9dc0*/  MOV R86, RZ ;  /* 0x000000ff00567202 */ /* 0x000fe40000000f00 */
[----:B------:R-:W-:-:S07]  /*9dd0*/  MOV R150, 0xffffffff ;  /* 0xffffffff00967802 */ /* 0x000fce0000000f00 */
[----:B-1---5:R-:W-:Y:S05]  /*9de0*/  WARPSYNC.COLLECTIVE R150, `(.L_x_215) ;  /* 0x0000000096087348 */ /* 0x022fea0003c00000 */
[----:B------:R0:W2:Y:S02]  /*9df0*/  SHFL.UP P3, R152, R155, R87, R86 ;  /* 0x040000579b987389 */ /* 0x0000a40000060056 */
[----:B012--5:R-:W-:Y:S01]  /*9e00*/  ENDCOLLECTIVE ;  /* 0x000000000000791b */ /* 0x027fe20003800000 */
.L_x_215:
[----:B------:R-:W-:Y:S05]  /*9e10*/  BSYNC B0 ;  /* 0x0000000000007941 */ /* 0x000fea0003800000 */
.L_x_214:
[----:B------:R-:W-:Y:S01]  /*9e20*/  HFMA2.MMA R86, -RZ, RZ, 0, 0 ;  /* 0x00000000ff567435 */ /* 0x000fe200000001ff */
[----:B------:R-:W-:Y:S01]  /*9e30*/  MOV R155, R154 ;  /* 0x0000009a009b7202 */ /* 0x000fe20000000f00 */
[----:B------:R-:W-:Y:S01]  /*9e40*/  IMAD.MOV.U32 R87, RZ, RZ, 0x1 ;  /* 0x00000001ff577424 */ /* 0x000fe200078e00ff */
[----:B------:R-:W-:Y:S02]  /*9e50*/  MOV R150, 0xffffffff ;  /* 0xffffffff00967802 */ /* 0x000fe40000000f00 */
[----:B------:R-:W-:Y:S02]  /*9e60*/  MOV R153, R152 ;  /* 0x0000009800997202 */ /* 0x000fe40000000f00 */
[----:B------:R-:W-:-:S07]  /*9e70*/  MOV R149, R40 ;  /* 0x0000002800957202 */ /* 0x000fce0000000f00 */
[----:B------:R-:W-:Y:S05]  /*9e80*/  WARPSYNC.COLLECTIVE R150, `(.L_x_216) ;  /* 0x0000000096087348 */ /* 0x000fea0003c00000 */
[----:B------:R0:W1:Y:S02]  /*9e90*/  SHFL.UP P3, R152, R155, R87, R86 ;  /* 0x040000579b987389 */ /* 0x0000640000060056 */
[----:B01----:R-:W-:Y:S01]  /*9ea0*/  ENDCOLLECTIVE ;  /* 0x000000000000791b */ /* 0x003fe20003800000 */
.L_x_216:
[----:B------:R-:W-:Y:S01]  /*9eb0*/  HFMA2.MMA R87, -RZ, RZ, 0, 0 ;  /* 0x00000000ff577435 */ /* 0x000fe200000001ff */
[----:B------:R-:W-:Y:S02]  /*9ec0*/  MOV R86, 0x1f ;  /* 0x0000001f00567802 */ /* 0x000fe40000000f00 */
[----:B------:R-:W-:-:S08]  /*9ed0*/  MOV R154, R152 ;  /* 0x00000098009a7202 */ /* 0x000fd00000000f00 */
[----:B------:R-:W-:Y:S05]  /*9ee0*/  WARPSYNC.COLLECTIVE R150, `(.L_x_217) ;  /* 0x0000000096087348 */ /* 0x000fea0003c00000 */
[----:B------:R0:W1:Y:S02]  /*9ef0*/  SHFL.IDX P3, R152, R149, R87, R86 ;  /* 0x0000005795987389 */ /* 0x0000640000060056 */
[----:B01----:R-:W-:Y:S01]  /*9f00*/  ENDCOLLECTIVE ;  /* 0x000000000000791b */ /* 0x003fe20003800000 */
.L_x_217:
[----:B------:R-:W-:Y:S02]  /*9f10*/  MOV R149, R41 ;  /* 0x0000002900957202 */ /* 0x000fe40000000f00 */
[----:B------:R-:W-:-:S07]  /*9f20*/  MOV R40, R152 ;  /* 0x0000009800287202 */ /* 0x000fce0000000f00 */
[----:B------:R-:W-:Y:S05]  /*9f30*/  WARPSYNC.COLLECTIVE R150, `(.L_x_218) ;  /* 0x0000000096087348 */ /* 0x000fea0003c00000 */
[----:B------:R0:W1:Y:S02]  /*9f40*/  SHFL.IDX P3, R152, R149, R87, R86 ;  /* 0x0000005795987389 */ /* 0x0000640000060056 */
[----:B01----:R-:W-:Y:S01]  /*9f50*/  ENDCOLLECTIVE ;  /* 0x000000000000791b */ /* 0x003fe20003800000 */
.L_x_218:
[----:B------:R-:W-:Y:S01]  /*9f60*/  MOV R41, R152 ;  /* 0x0000009800297202 */ /* 0x000fe20000000f00 */
[----:B------:R-:W-:Y:S06]  /*9f70*/  BRA `(.L_x_219) ;  /* 0xffffffb400307947 */ /* 0x000fec000383ffff */
.L_x_181:
[----:B------:R-:W-:Y:S01]  /*9f80*/  HFMA2.MMA R152, -RZ, RZ, 0, 5.9604644775390625e-08 ;  /* 0x00000001ff987435 */ /* 0x000fe200000001ff */
[----:B------:R-:W-:Y:S02]  /*9f90*/  MOV R163, R161 ;  /* 0x000000a100a37202 */ /* 0x000fe40000000f00 */
[----:B------:R-:W-:Y:S02]  /*9fa0*/  MOV R87, 0x1f ;  /* 0x0000001f00577802 */ /* 0x000fe40000000f00 */
[----:B------:R-:W-:-:S07]  /*9fb0*/  MOV R150, 0xffffffff ;  /* 0xffffffff00967802 */ /* 0x000fce0000000f00 */
[----:B-1----:R-:W-:Y:S05]  /*9fc0*/  WARPSYNC.COLLECTIVE R150, `(.L_x_220) ;  /* 0x0000000096087348 */ /* 0x002fea0003c00000 */
[----:B------:R0:W2:Y:S02]  /*9fd0*/  SHFL.DOWN P6, R149, R163, R152, R87 ;  /* 0x08000098a3957389 */ /* 0x0000a400000c0057 */
[----:B012---:R-:W-:Y:S01]  /*9fe0*/  ENDCOLLECTIVE ;  /* 0x000000000000791b */ /* 0x007fe20003800000 */
.L_x_220:
[----:B------:R-:W-:Y:S02]  /*9ff0*/  MOV R163, R162 ;  /* 0x000000a200a37202 */ /* 0x000fe40000000f00 */
[----:B------:R-:W-:-:S07]  /*a000*/  MOV R86, R149 ;  /* 0x0000009500567202 */ /* 0x000fce0000000f00 */
[----:B------:R-:W-:Y:S05]  /*a010*/  WARPSYNC.COLLECTIVE R150, `(.L_x_221) ;  /* 0x0000000096087348 */ /* 0x000fea0003c00000 */
[----:B------:R0:W1:Y:S02]  /*a020*/  SHFL.DOWN P6, R149, R163, R152, R87 ;  /* 0x08000098a3957389 */ /* 0x00006400000c0057 */
[----:B01----:R-:W-:Y:S01]  /*a030*/  ENDCOLLECTIVE ;  /* 0x000000000000791b */ /* 0x003fe20003800000 */
.L_x_221:
        /* <DEDUP_REMOVED lines=9> */
.L_x_222:
[----:B------:R-:W-:Y:S02]  /*a0d0*/  MOV R163, R162 ;  /* 0x000000a200a37202 */ /* 0x000fe40000000f00 */
[----:B------:R-:W-:-:S07]  /*a0e0*/  MOV R86, R149 ;  /* 0x0000009500567202 */ /* 0x000fce0000000f00 */
[----:B------:R-:W-:Y:S05]  /*a0f0*/  WARPSYNC.COLLECTIVE R150, `(.L_x_223) ;  /* 0x0000000096087348 */ /* 0x000fea0003c00000 */
[----:B------:R0:W1:Y:S02]  /*a100*/  SHFL.DOWN P6, R149, R163, R152, R87 ;  /* 0x08000098a3957389 */ /* 0x00006400000c0057 */
[----:B01----:R-:W-:Y:S01]  /*a110*/  ENDCOLLECTIVE ;  /* 0x000000000000791b */ /* 0x003fe20003800000 */
.L_x_223:
        /* <DEDUP_REMOVED lines=9> */
.L_x_224:
[----:B------:R-:W-:Y:S02]  /*a1b0*/  MOV R163, R162 ;  /* 0x000000a200a37202 */ /* 0x000fe40000000f00 */
[----:B------:R-:W-:-:S07]  /*a1c0*/  MOV R86, R149 ;  /* 0x0000009500567202 */ /* 0x000fce0000000f00 */
[----:B------:R-:W-:Y:S05]  /*a1d0*/  WARPSYNC.COLLECTIVE R150, `(.L_x_225) ;  /* 0x0000000096087348 */ /* 0x000fea0003c00000 */
[----:B------:R0:W1:Y:S02]  /*a1e0*/  SHFL.DOWN P6, R149, R163, R152, R87 ;  /* 0x08000098a3957389 */ /* 0x00006400000c0057 */
[----:B01----:R-:W-:Y:S01]  /*a1f0*/  ENDCOLLECTIVE ;  /* 0x000000000000791b */ /* 0x003fe20003800000 */
.L_x_225:
[----:B------:R-:W-:Y:S01]  /*a200*/  HFMA2.MMA R152, -RZ, RZ, 0, 4.76837158203125e-07 ;  /* 0x00000008ff987435 */ /* 0x000fe200000001ff */
[----:B------:R-:W-:-:S05]  /*a210*/  MOV R87, R149 ;  /* 0x0000009500577202 */ /* 0x000fca0000000f00 */
[C---:B------:R-:W-:Y:S01]  /*a220*/  @!P3 FFMA.FTZ R162, R161.reuse, R87, R162 ;  /* 0x00000057a1a2b223 */ /* 0x040fe200000100a2 */
[----:B------:R-:W-:Y:S01]  /*a230*/  @!P3 FMUL.FTZ R161, R161, R86 ;  /* 0x00000056a1a1b220 */ /* 0x000fe20000410000 */
[----:B------:R-:W-:-:S03]  /*a240*/  MOV R87, 0x1f ;  /* 0x0000001f00577802 */ /* 0x000fc60000000f00 */
[----:B------:R-:W-:-:S07]  /*a250*/  IMAD.MOV.U32 R163, RZ, RZ, R161 ;  /* 0x000000ffffa37224 */ /* 0x000fce00078e00a1 */
[----:B------:R-:W-:Y:S05]  /*a260*/  WARPSYNC.COLLECTIVE R150, `(.L_x_226) ;  /* 0x0000000096087348 */ /* 0x000fea0003c00000 */
[----:B------:R0:W1:Y:S02]  /*a270*/  SHFL.DOWN P6, R149, R163, R152, R87 ;  /* 0x08000098a3957389 */ /* 0x00006400000c0057 */
[----:B01----:R-:W-:Y:S01]  /*a280*/  ENDCOLLECTIVE ;  /* 0x000000000000791b */ /* 0x003fe20003800000 */
.L_x_226:
[----:B------:R-:W-:Y:S02]  /*a290*/  MOV R163, R162 ;  /* 0x000000a200a37202 */ /* 0x000fe40000000f00 */
[----:B------:R-:W-:-:S07]  /*a2a0*/  MOV R86, R149 ;  /* 0x0000009500567202 */ /* 0x000fce0000000f00 */
[----:B------:R-:W-:Y:S05]  /*a2b0*/  WARPSYNC.COLLECTIVE R150, `(.L_x_227) ;  /* 0x0000000096087348 */ /* 0x000fea0003c00000 */
[----:B------:R0:W1:Y:S02]  /*a2c0*/  SHFL.DOWN P6, R149, R163, R152, R87 ;  /* 0x08000098a3957389 */ /* 0x00006400000c0057 */
[----:B01----:R-:W-:Y:S01]  /*a2d0*/  ENDCOLLECTIVE ;  /* 0x000000000000791b */ /* 0x003fe20003800000 */
.L_x_227:
        /* <DEDUP_REMOVED lines=9> */
.L_x_228:
[----:B------:R-:W-:Y:S02]  /*a370*/  MOV R163, R162 ;  /* 0x000000a200a37202 */ /* 0x000fe40000000f00 */
[----:B------:R-:W-:-:S07]  /*a380*/  MOV R86, R149 ;  /* 0x0000009500567202 */ /* 0x000fce0000000f00 */
[----:B------:R-:W-:Y:S05]  /*a390*/  WARPSYNC.COLLECTIVE R150, `(.L_x_229) ;  /* 0x0000000096087348 */ /* 0x000fea0003c00000 */
[----:B------:R0:W1:Y:S02]  /*a3a0*/  SHFL.DOWN P6, R149, R163, R152, R87 ;  /* 0x08000098a3957389 */ /* 0x00006400000c0057 */
[----:B01----:R-:W-:Y:S01]  /*a3b0*/  ENDCOLLECTIVE ;  /* 0x000000000000791b */ /* 0x003fe20003800000 */
.L_x_229:
[----:B------:R-:W-:-:S05]  /*a3c0*/  MOV R87, R149 ;  /* 0x0000009500577202 */ /* 0x000fca0000000f00 */
[C---:B------:R-:W-:Y:S01]  /*a3d0*/  @!P1 FFMA.FTZ R162, R161.reuse, R87, R162 ;  /* 0x00000057a1a29223 */ /* 0x040fe200000100a2 */
[----:B------:R-:W-:Y:S01]  /*a3e0*/  @!P1 FMUL.FTZ R161, R161, R86 ;  /* 0x00000056a1a19220 */ /* 0x000fe20000410000 */
[----:B------:R-:W-:Y:S01]  /*a3f0*/  HFMA2.MMA R87, -RZ, RZ, 0, 0 ;  /* 0x00000000ff577435 */ /* 0x000fe200000001ff */
[----:B------:R-:W-:-:S03]  /*a400*/  MOV R86, 0x1f ;  /* 0x0000001f00567802 */ /* 0x000fc60000000f00 */
[-C--:B------:R-:W-:Y:S02]  /*a410*/  MOV R149, R161.reuse ;  /* 0x000000a100957202 */ /* 0x080fe40000000f00 */
[----:B------:R-:W-:-:S07]  /*a420*/  MOV R163, R161 ;  /* 0x000000a100a37202 */ /* 0x000fce0000000f00 */
[----:B------:R-:W-:Y:S05]  /*a430*/  WARPSYNC.COLLECTIVE R150, `(.L_x_230) ;  /* 0x0000000096087348 */ /* 0x000fea0003c00000 */
[----:B------:R0:W1:Y:S02]  /*a440*/  SHFL.IDX P3, R152, R149, R87, R86 ;  /* 0x0000005795987389 */ /* 0x0000640000060056 */
[----:B01----:R-:W-:Y:S01]  /*a450*/  ENDCOLLECTIVE ;  /* 0x000000000000791b */ /* 0x003fe20003800000 */
.L_x_230:
[----:B------:R-:W-:Y:S02]  /*a460*/  MOV R149, R162 ;  /* 0x000000a200957202 */ /* 0x000fe40000000f00 */
[----:B------:R-:W-:-:S07]  /*a470*/  MOV R164, R152 ;  /* 0x0000009800a47202 */ /* 0x000fce0000000f00 */
[----:B------:R-:W-:Y:S05]  /*a480*/  WARPSYNC.COLLECTIVE R150, `(.L_x_231) ;  /* 0x0000000096087348 */ /* 0x000fea0003c00000 */
[----:B------:R0:W1:Y:S02]  /*a490*/  SHFL.IDX P3, R152, R149, R87, R86 ;  /* 0x0000005795987389 */ /* 0x0000640000060056 */
[----:B01----:R-:W-:Y:S01]  /*a4a0*/  ENDCOLLECTIVE ;  /* 0x000000000000791b */ /* 0x003fe20003800000 */
.L_x_231:
[----:B------:R-:W-:Y:S02]  /*a4b0*/  MOV R87, 0x1f ;  /* 0x0000001f00577802 */ /* 0x000fe40000000f00 */
[----:B------:R-:W-:Y:S01]  /*a4c0*/  MOV R165, R152 ;  /* 0x0000009800a57202 */ /* 0x000fe20000000f00 */
[----:B------:R-:W-:-:S11]  /*a4d0*/  HFMA2.MMA R152, -RZ, RZ, 0, 5.9604644775390625e-08 ;  /* 0x00000001ff987435 */ /* 0x000fd600000001ff */
[----:B------:R-:W-:Y:S05]  /*a4e0*/  WARPSYNC.COLLECTIVE R150, `(.L_x_232) ;  /* 0x0000000096087348 */ /* 0x000fea0003c00000 */
[----:B------:R0:W1:Y:S02]  /*a4f0*/  SHFL.DOWN P6, R149, R163, R152, R87 ;  /* 0x08000098a3957389 */ /* 0x00006400000c0057 */
[----:B01----:R-:W-:Y:S01]  /*a500*/  ENDCOLLECTIVE ;  /* 0x000000000000791b */ /* 0x003fe20003800000 */
.L_x_232:
[----:B------:R-:W-:Y:S02]  /*a510*/  MOV R163, R162 ;  /* 0x000000a200a37202 */ /* 0x000fe40000000f00 */
[----:B------:R-:W-:-:S07]  /*a520*/  MOV R161, R149 ;  /* 0x0000009500a17202 */ /* 0x000fce0000000f00 */
[----:B------:R-:W-:Y:S05]  /*a530*/  WARPSYNC.COLLECTIVE R150, `(.L_x_233) ;  /* 0x0000000096087348 */ /* 0x000fea0003c00000 */
[----:B------:R0:W1:Y:S02]  /*a540*/  SHFL.DOWN P6, R149, R163, R152, R87 ;  /* 0x08000098a3957389 */ /* 0x00006400000c0057 */
[----:B01----:R-:W-:Y:S01]  /*a550*/  ENDCOLLECTIVE ;  /* 0x000000000000791b */ /* 0x003fe20003800000 */
.L_x_233:
[----:B------:R-:W-:Y:S01]  /*a560*/  HFMA2.MMA R87, -RZ, RZ, 0, 0 ;  /* 0x00000000ff577435 */ /* 0x000fe200000001ff */
[----:B------:R-:W-:Y:S02]  /*a570*/  MOV R162, R149 ;  /* 0x0000009500a27202 */ /* 0x000fe40000000f00 */
[----:B------:R-:W-:-:S08]  /*a580*/  MOV R149, R40 ;  /* 0x0000002800957202 */ /* 0x000fd00000000f00 */
[----:B------:R-:W-:Y:S05]  /*a590*/  WARPSYNC.COLLECTIVE R150, `(.L_x_234) ;  /* 0x0000000096087348 */ /* 0x000fea0003c00000 */
[----:B------:R0:W1:Y:S02]  /*a5a0*/  SHFL.IDX P3, R152, R149, R87, R86 ;  /* 0x0000005795987389 */ /* 0x0000640000060056 */
[----:B01----:R-:W-:Y:S01]  /*a5b0*/  ENDCOLLECTIVE ;  /* 0x000000000000791b */ /* 0x003fe20003800000 */
.L_x_234:
[----:B------:R-:W-:Y:S02]  /*a5c0*/  MOV R149, R41 ;  /* 0x0000002900957202 */ /* 0x000fe40000000f00 */
[----:B------:R-:W-:-:S07]  /*a5d0*/  MOV R163, R152 ;  /* 0x0000009800a37202 */ /* 0x000fce0000000f00 */
[----:B------:R-:W-:Y:S05]  /*a5e0*/  WARPSYNC.COLLECTIVE R150, `(.L_x_235) ;  /* 0x0000000096087348 */ /* 0x000fea0003c00000 */
[----:B------:R0:W1:Y:S02]  /*a5f0*/  SHFL.IDX P3, R152, R149, R87, R86 ;  /* 0x0000005795987389 */ /* 0x0000640000060056 */
[----:B01----:R-:W-:Y:S01]  /*a600*/  ENDCOLLECTIVE ;  /* 0x000000000000791b */ /* 0x003fe20003800000 */
.L_x_235:
[----:B------:R-:W-:Y:S01]  /*a610*/  MOV R87, R152 ;  /* 0x0000009800577202 */ /* 0x000fe20000000f00 */
[----:B------:R-:W-:Y:S06]  /*a620*/  BRA `(.L_x_236) ;  /* 0xffffffb400587947 */ /* 0x000fec000383ffff */
.L_x_237:
        /* <DEDUP_REMOVED lines=13> */
.L_x_10914:


//--------------------- .text._Z25selective_scan_bwd_kernelI32Selective_Scan_bwd_kernel_traitsILi128ELi16ELb0ELb0ELb0ELb1ELb1EffEEv12SSMParamsBwd --------------------------
	.section	.text._Z25selective_scan_bwd_kernelI32Selective_Scan_bwd_kernel_traitsILi128ELi16ELb0ELb0ELb0ELb1ELb1EffEEv12SSMParamsBwd,"ax",@progbits
	.align	128
        .global         _Z25selective_scan_bwd_kernelI32Selective_Scan_bwd_kernel_traitsILi128ELi16ELb0ELb0ELb0ELb1ELb1EffEEv12SSMParamsBwd
        .type           _Z25selective_scan_bwd_kernelI32Selective_Scan_bwd_kernel_traitsILi128ELi16ELb0ELb0ELb0ELb1ELb1EffEEv12SSMParamsBwd,@function
        .size           _Z25selective_scan_bwd_kernelI32Selective_Scan_bwd_kernel_traitsILi128ELi16ELb0ELb0ELb0ELb1ELb1EffEEv12SSMParamsBwd,(.L_x_10915 - _Z25selective_scan_bwd_kernelI32Selective_Scan_bwd_kernel_traitsILi128ELi16ELb0ELb0ELb0ELb1ELb1EffEEv12SSMParamsBwd)
        .other          _Z25selective_scan_bwd_kernelI32Selective_Scan_bwd_kernel_traitsILi128ELi16ELb0ELb0ELb0ELb1ELb1EffEEv12SSMParamsBwd,@"STO_CUDA_ENTRY STV_DEFAULT"
_Z25selective_scan_bwd_kernelI32Selective_Scan_bwd_kernel_traitsILi128ELi16ELb0ELb0ELb0ELb1ELb1EffEEv12SSMParamsBwd:
.text._Z25selective_scan_bwd_kernelI32Selective_Scan_bwd_kernel_traitsILi128ELi16ELb0ELb0ELb0ELb1ELb1EffEEv12SSMParamsBwd:
        /* <DEDUP_REMOVED lines=113> */
[----:B------:R-:W3:Y:S01]  /*0710*/  S2R R98, SR_LANEID ;  /* 0x0000000000627919 */ /* 0x000ee20000000000 */
[----:B------:R2:W-:Y:S01]  /*0720*/  STL [R1+0x2c], RZ ;  /* 0x00002cff01007387 */ /* 0x0005e20000100800 */
[----:B-1----:R-:W-:-:S03]  /*0730*/  ULEA UR8, UR6, UR8, 0x18 ;  /* 0x0000000806087291 */ /* 0x002fc6000f8ec03f */
[----:B------:R-:W-:Y:S01]  /*0740*/  UMOV UR6, URZ ;  /* 0x0000003f00067c82 */ /* 0x000fe20008000000 */
[----:B0-----:R-:W-:-:S04]  /*0750*/  SHF.R.S32.HI R0, RZ, 0x1f, R2 ;  /* 0x0000001fff007819 */ /* 0x001fc80000011402 */
[----:B------:R-:W-:-:S04]  /*0760*/  LEA.HI R0, R0, R2, RZ, 0x5 ;  /* 0x0000000200007211 */ /* 0x000fc800078f28ff */
[----:B------:R-:W-:-:S04]  /*0770*/  SHF.R.S32.HI R0, RZ, 0x5, R0 ;  /* 0x00000005ff007819 */ /* 0x000fc80000011400 */
[----:B--23--:R-:W-:-:S07]  /*0780*/  LEA R97, R0, UR8, 0x3 ;  /* 0x0000000800617c11 */ /* 0x00cfce000f8e18ff */
.L_x_293:
[----:B------:R-:W0:Y:S01]  /*0790*/  S2R R145, SR_TID.X ;  /* 0x0000000000917919 */ /* 0x000e220000002100 */
[----:B------:R-:W-:Y:S01]  /*07a0*/  ULDC UR49, c[0x0][0x224] ;  /* 0x0000890000317ab9 */ /* 0x000fe20000000800 */
[----:B------:R-:W-:Y:S01]  /*07b0*/  ULDC UR7, c[0x0][0x218] ;  /* 0x0000860000077ab9 */ /* 0x000fe20000000800 */
[----:B------:R-:W-:Y:S01]  /*07c0*/  UIADD3 UR17, -UR6, UR49, URZ ;  /* 0x0000003106117290 */ /* 0x000fe2000fffe13f */
[----:B------:R-:W-:Y:S01]  /*07d0*/  HFMA2.MMA R0, -RZ, RZ, 0, 0 ;  /* 0x00000000ff007435 */ /* 0x000fe200000001ff */
[----:B------:R-:W-:Y:S02]  /*07e0*/  CS2R R4, SRZ ;  /* 0x0000000000047805 */ /* 0x000fe4000001ff00 */
[----:B------:R-:W-:Y:S01]  /*07f0*/  CS2R R6, SRZ ;  /* 0x0000000000067805 */ /* 0x000fe2000001ff00 */
[----:B------:R-:W-:Y:S01]  /*0800*/  ULEA UR36, UR17, 0xfffff800, 0xb ;  /* 0xfffff80011247891 */ /* 0x000fe2000f8e583f */
[----:B------:R-:W-:Y:S02]  /*0810*/  CS2R R8, SRZ ;  /* 0x0000000000087805 */ /* 0x000fe4000001ff00 */
[----:B------:R-:W-:-:S02]  /*0820*/  MOV R27, RZ ;  /* 0x000000ff001b7202 */ /* 0x000fc40000000f00 */
[----:B------:R-:W-:Y:S01]  /*0830*/  CS2R R28, SRZ ;  /* 0x00000000001c7805 */ /* 0x000fe2000001ff00 */
[----:B------:R-:W-:Y:S01]  /*0840*/  UIADD3 UR7, -UR36, UR7, URZ ;  /* 0x0000000724077290 */ /* 0x000fe2000fffe13f */
[----:B------:R-:W-:Y:S02]  /*0850*/  CS2R R30, SRZ ;  /* 0x00000000001e7805 */ /* 0x000fe4000001ff00 */
        /* <DEDUP_REMOVED lines=12> */
[C---:B------:R-:W-:Y:S01]  /*0920*/  LEA.HI.X R3, R26.reuse, UR12, R25, 0x2, P3 ;  /* 0x0000000c1a037c11 */ /* 0x040fe200098f1419 */
[----:B------:R-:W-:Y:S01]  /*0930*/  BAR.SYNC.DEFER_BLOCKING 0x0 ;  /* 0x0000000000007b1d */ /* 0x000fe20000010000 */
[----:B------:R-:W-:Y:S02]  /*0940*/  LOP3.LUT R19, R26, 0xc0, RZ, 0xfc, !PT ;  /* 0x000000c01a137812 */ /* 0x000fe400078efcff */
[----:B------:R-:W-:-:S02]  /*0950*/  ISETP.GE.AND P0, PT, R23, UR7, PT ;  /* 0x0000000717007c0c */ /* 0x000fc4000bf06270 */
[----:B------:R-:W-:Y:S02]  /*0960*/  LOP3.LUT R18, R26, 0xe0, RZ, 0xfc, !PT ;  /* 0x000000e01a127812 */ /* 0x000fe400078efcff */
[----:B------:R-:W-:Y:S02]  /*0970*/  ISETP.GE.AND P4, PT, R22, UR7, PT ;  /* 0x0000000716007c0c */ /* 0x000fe4000bf86270 */
[----:B------:R-:W-:Y:S02]  /*0980*/  LOP3.LUT R17, R26, 0x100, RZ, 0xfc, !PT ;  /* 0x000001001a117812 */ /* 0x000fe400078efcff */
[----:B------:R-:W-:Y:S02]  /*0990*/  ISETP.GE.AND P6, PT, R21, UR7, PT ;  /* 0x0000000715007c0c */ /* 0x000fe4000bfc6270 */
[----:B------:R-:W-:Y:S02]  /*09a0*/  ISETP.GE.AND P5, PT, R20, UR7, PT ;  /* 0x0000000714007c0c */ /* 0x000fe4000bfa6270 */
[----:B------:R-:W-:-:S02]  /*09b0*/  ISETP.GE.AND P3, PT, R19, UR7, PT ;  /* 0x0000000713007c0c */ /* 0x000fc4000bf66270 */
[C---:B------:R-:W-:Y:S02]  /*09c0*/  LOP3.LUT R16, R26.reuse, 0x120, RZ, 0xfc, !PT ;  /* 0x000001201a107812 */ /* 0x040fe400078efcff */
[C---:B------:R-:W-:Y:S02]  /*09d0*/  LOP3.LUT R15, R26.reuse, 0x140, RZ, 0xfc, !PT ;  /* 0x000001401a0f7812 */ /* 0x040fe400078efcff */
[C---:B------:R-:W-:Y:S02]  /*09e0*/  LOP3.LUT R14, R26.reuse, 0x160, RZ, 0xfc, !PT ;  /* 0x000001601a0e7812 */ /* 0x040fe400078efcff */
[----:B------:R-:W-:Y:S01]  /*09f0*/  LOP3.LUT R13, R26, 0x180, RZ, 0xfc, !PT ;  /* 0x000001801a0d7812 */ /* 0x000fe200078efcff */
[----:B------:R-:W2:Y:S01]  /*0a00*/  @!P2 LDG.E R0, desc[UR18][R2.64] ;  /* 0x000000120200a981 */ /* 0x000ea2000c1e1900 */
[----:B------:R-:W-:Y:S02]  /*0a10*/  ISETP.GE.AND P2, PT, R18, UR7, PT ;  /* 0x0000000712007c0c */ /* 0x000fe4000bf46270 */
[----:B------:R-:W-:Y:S01]  /*0a20*/  LOP3.LUT R12, R26, 0x1a0, RZ, 0xfc, !PT ;  /* 0x000001a01a0c7812 */ /* 0x000fe200078efcff */
[----:B------:R-:W3:Y:S01]  /*0a30*/  @!P1 LDG.E R5, desc[UR18][R2.64+0x80] ;  /* 0x0000801202059981 */ /* 0x000ee2000c1e1900 */
[----:B------:R-:W-:-:S02]  /*0a40*/  ISETP.GE.AND P1, PT, R17, UR7, PT ;  /* 0x0000000711007c0c */ /* 0x000fc4000bf26270 */
[----:B------:R-:W-:Y:S01]  /*0a50*/  LOP3.LUT R11, R26, 0x1c0, RZ, 0xfc, !PT ;  /* 0x000001c01a0b7812 */ /* 0x000fe200078efcff */
[----:B------:R-:W4:Y:S01]  /*0a60*/  @!P0 LDG.E R4, desc[UR18][R2.64+0x100] ;  /* 0x0001001202048981 */ /* 0x000f22000c1e1900 */
[----:B------:R-:W-:Y:S02]  /*0a70*/  ISETP.GE.AND P0, PT, R16, UR7, PT ;  /* 0x0000000710007c0c */ /* 0x000fe4000bf06270 */
[----:B------:R-:W-:Y:S01]  /*0a80*/  LOP3.LUT R10, R26, 0x1e0, RZ, 0xfc, !PT ;  /* 0x000001e01a0a7812 */ /* 0x000fe200078efcff */
[----:B-----5:R-:W5:Y:S01]  /*0a90*/  @!P4 LDG.E R7, desc[UR18][R2.64+0x180] ;  /* 0x000180120207c981 */ /* 0x020f62000c1e1900 */
        /* <DEDUP_REMOVED lines=20> */
[----:B------:R-:W-:-:S04]  /*0be0*/  SHF.L.U32 R36, R145, 0x4, RZ ;  /* 0x0000000491247819 */ /* 0x000fc800000006ff */
[----:B------:R-:W-:-:S04]  /*0bf0*/  LOP3.LUT R67, R36, 0xfffffe00, RZ, 0xc0, !PT ;  /* 0xfffffe0024437812 */ /* 0x000fc800078ec0ff */
[----:B------:R-:W-:-:S04]  /*0c00*/  IADD3 R36, R67, R98, RZ ;  /* 0x0000006243247210 */ /* 0x000fc80007ffe0ff */
        /* <DEDUP_REMOVED lines=37> */
[-C--:B------:R-:W-:Y:S02]  /*0e60*/  LEA.HI.SX32 R61, R61, R36.reuse, 0x1b ;  /* 0x000000243d3d7211 */ /* 0x080fe400078fdaff */
        /* <DEDUP_REMOVED lines=12> */
[----:B------:R-:W-:-:S04]  /*0f30*/  LEA R2, P0, R26, UR15, 0x2 ;  /* 0x0000000f1a027c11 */ /* 0x000fc8000f8010ff */
[C---:B------:R-:W-:Y:S02]  /*0f40*/  LEA.HI.X R3, R26.reuse, UR16, R25, 0x2, P0 ;  /* 0x000000101a037c11 */ /* 0x040fe400080f1419 */
[----:B------:R-:W-:Y:S02]  /*0f50*/  ISETP.GE.AND P0, PT, R26, UR7, PT ;  /* 0x000000071a007c0c */ /* 0x000fe4000bf06270 */
[----:B------:R-:W-:Y:S02]  /*0f60*/  ISETP.GE.AND P2, PT, R23, UR7, PT ;  /* 0x0000000717007c0c */ /* 0x000fe4000bf46270 */
[----:B------:R-:W-:Y:S02]  /*0f70*/  ISETP.GE.AND P3, PT, R22, UR7, PT ;  /* 0x0000000716007c0c */ /* 0x000fe4000bf66270 */
[----:B------:R-:W-:Y:S02]  /*0f80*/  ISETP.GE.AND P4, PT, R19, UR7, PT ;  /* 0x0000000713007c0c */ /* 0x000fe4000bf86270 */
[----:B------:R-:W-:-:S02]  /*0f90*/  ISETP.GE.AND P5, PT, R21, UR7, PT ;  /* 0x0000000715007c0c */ /* 0x000fc4000bfa6270 */
[----:B------:R-:W-:Y:S02]  /*0fa0*/  ISETP.GE.AND P6, PT, R20, UR7, PT ;  /* 0x0000000714007c0c */ /* 0x000fe4000bfc6270 */
[----:B------:R-:W-:Y:S01]  /*0fb0*/  CS2R R36, SRZ ;  /* 0x0000000000247805 */ /* 0x000fe2000001ff00 */
[----:B--2---:R0:W-:Y:S04]  /*0fc0*/  STS [R146], R0 ;  /* 0x0000000092007388 */ /* 0x0041e80000000800 */
[----:B---3--:R-:W-:Y:S04]  /*0fd0*/  STS [R144+0x80], R5 ;  /* 0x0000800590007388 */ /* 0x008fe80000000800 */
[----:B----4-:R1:W-:Y:S04]  /*0fe0*/  STS [R142+0x100], R4 ;  /* 0x000100048e007388 */ /* 0x0103e80000000800 */
[----:B-----5:R-:W-:Y:S04]  /*0ff0*/  STS [R140+0x180], R7 ;  /* 0x000180078c007388 */ /* 0x020fe80000000800 */
        /* <DEDUP_REMOVED lines=8> */
[----:B------:R3:W-:Y:S04]  /*1080*/  STS [R96+0x600], R31 ;  /* 0x0006001f60007388 */ /* 0x0007e80000000800 */
[----:B------:R4:W-:Y:S04]  /*1090*/  STS [R95+0x680], R32 ;  /* 0x000680205f007388 */ /* 0x0009e80000000800 */
[----:B------:R-:W-:Y:S04]  /*10a0*/  STS [R94+0x700], R35 ;  /* 0x000700235e007388 */ /* 0x000fe80000000800 */
        /* <DEDUP_REMOVED lines=19> */
[----:B-1----:R-:W-:-:S04]  /*11e0*/  LEA R4, P1, R26, UR13, 0x2 ;  /* 0x0000000d1a047c11 */ /* 0x002fc8000f8210ff */
[----:B------:R-:W-:Y:S01]  /*11f0*/  LEA.HI.X R5, R26, UR14, R25, 0x2, P1 ;  /* 0x0000000e1a057c11 */ /* 0x000fe200088f1419 */
[----:B------:R-:W-:Y:S01]  /*1200*/  BAR.SYNC.DEFER_BLOCKING 0x0 ;  /* 0x0000000000007b1d */ /* 0x000fe20000010000 */
[----:B--2---:R-:W-:Y:S02]  /*1210*/  CS2R R28, SRZ ;  /* 0x00000000001c7805 */ /* 0x004fe4000001ff00 */
[----:B------:R-:W-:-:S03]  /*1220*/  ISETP.GE.AND P1, PT, R24, UR7, PT ;  /* 0x0000000718007c0c */ /* 0x000fc6000bf26270 */
[----:B------:R-:W2:Y:S01]  /*1230*/  @!P0 LDG.E R0, desc[UR18][R4.64] ;  /* 0x0000001204008981 */ /* 0x000ea2000c1e1900 */
[----:B------:R-:W-:Y:S02]  /*1240*/  ISETP.GE.AND P0, PT, R18, UR7, PT ;  /* 0x0000000712007c0c */ /* 0x000fe4000bf06270 */
[----:B---3--:R-:W-:Y:S02]  /*1250*/  CS2R R30, SRZ ;  /* 0x00000000001e7805 */ /* 0x008fe4000001ff00 */
[----:B------:R-:W-:Y:S02]  /*1260*/  CS2R R6, SRZ ;  /* 0x0000000000067805 */ /* 0x000fe4000001ff00 */
[----:B------:R-:W-:Y:S02]  /*1270*/  CS2R R8, SRZ ;  /* 0x0000000000087805 */ /* 0x000fe4000001ff00 */
[----:B------:R-:W-:Y:S01]  /*1280*/  MOV R27, RZ ;  /* 0x000000ff001b7202 */ /* 0x000fe20000000f00 */
[----:B------:R-:W3:Y:S04]  /*1290*/  @!P6 LDG.E R28, desc[UR18][R4.64+0x280] ;  /* 0x00028012041ce981 */ /* 0x000ee8000c1e1900 */
[----:B------:R-:W3:Y:S04]  /*12a0*/  @!P1 LDG.E R7, desc[UR18][R4.64+0x80] ;  /* 0x0000801204079981 */ /* 0x000ee8000c1e1900 */
[----:B------:R-:W3:Y:S01]  /*12b0*/  @!P0 LDG.E R29, desc[UR18][R4.64+0x380] ;  /* 0x00038012041d8981 */ /* 0x000ee2000c1e1900 */
[----:B------:R-:W-:-:S02]  /*12c0*/  ISETP.GE.AND P0, PT, R17, UR7, PT ;  /* 0x0000000711007c0c */ /* 0x000fc4000bf06270 */
[----:B------:R-:W-:Y:S01]  /*12d0*/  ISETP.GE.AND P1, PT, R15, UR7, PT ;  /* 0x000000070f007c0c */ /* 0x000fe2000bf26270 */
[----:B------:R-:W3:Y:S01]  /*12e0*/  @!P2 LDG.E R6, desc[UR18][R4.64+0x100] ;  /* 0x000100120406a981 */ /* 0x000ee2000c1e1900 */
[----:B------:R-:W-:-:S03]  /*12f0*/  ISETP.GE.AND P2, PT, R14, UR7, PT ;  /* 0x000000070e007c0c */ /* 0x000fc6000bf46270 */
[----:B------:R-:W3:Y:S01]  /*1300*/  @!P3 LDG.E R9, desc[UR18][R4.64+0x180] ;  /* 0x000180120409b981 */ /* 0x000ee2000c1e1900 */
[----:B------:R-:W-:-:S03]  /*1310*/  ISETP.GE.AND P3, PT, R13, UR7, PT ;  /* 0x000000070d007c0c */ /* 0x000fc6000bf66270 */
[----:B------:R-:W3:Y:S04]  /*1320*/  @!P4 LDG.E R27, desc[UR18][R4.64+0x300] ;  /* 0x00030012041bc981 */ /* 0x000ee8000c1e1900 */
[----:B------:R-:W3:Y:S01]  /*1330*/  @!P0 LDG.E R30, desc[UR18][R4.64+0x400] ;  /* 0x00040012041e8981 */ /* 0x000ee2000c1e1900 */
[----:B------:R-:W-:Y:S02]  /*1340*/  ISETP.GE.AND P0, PT, R16, UR7, PT ;  /* 0x0000000710007c0c */ /* 0x000fe4000bf06270 */
[----:B------:R-:W-:Y:S01]  /*1350*/  ISETP.GE.AND P4, PT, R12, UR7, PT ;  /* 0x000000070c007c0c */ /* 0x000fe2000bf86270 */
[----:B------:R-:W3:Y:S01]  /*1360*/  @!P5 LDG.E R8, desc[UR18][R4.64+0x200] ;  /* 0x000200120408d981 */ /* 0x000ee2000c1e1900 */
[----:B------:R-:W-:Y:S02]  /*1370*/  ISETP.GE.AND P5, PT, R11, UR7, PT ;  /* 0x000000070b007c0c */ /* 0x000fe4000bfa6270 */
[----:B------:R-:W-:-:S02]  /*1380*/  ISETP.GE.AND P6, PT, R10, UR7, PT ;  /* 0x000000070a007c0c */ /* 0x000fc4000bfc6270 */
[----:B----4-:R-:W-:Y:S02]  /*1390*/  CS2R R32, SRZ ;  /* 0x0000000000207805 */ /* 0x010fe4000001ff00 */
[----:B-----5:R-:W-:-:S03]  /*13a0*/  CS2R R34, SRZ ;  /* 0x0000000000227805 */ /* 0x020fc6000001ff00 */
[----:B------:R-:W4:Y:S04]  /*13b0*/  @!P0 LDG.E R31, desc[UR18][R4.64+0x480] ;  /* 0x00048012041f8981 */ /* 0x000f28000c1e1900 */
[----:B------:R-:W5:Y:S04]  /*13c0*/  @!P1 LDG.E R32, desc[UR18][R4.64+0x500] ;  /* 0x0005001204209981 */ /* 0x000f68000c1e1900 */
[----:B------:R-:W5:Y:S04]  /*13d0*/  @!P2 LDG.E R35, desc[UR18][R4.64+0x580] ;  /* 0x000580120423a981 */ /* 0x000f68000c1e1900 */
[----:B------:R-:W5:Y:S04]  /*13e0*/  @!P3 LDG.E R33, desc[UR18][R4.64+0x600] ;  /* 0x000600120421b981 */ /* 0x000f68000c1e1900 */
[----:B------:R-:W5:Y:S04]  /*13f0*/  @!P4 LDG.E R34, desc[UR18][R4.64+0x680] ;  /* 0x000680120422c981 */ /* 0x000f68000c1e1900 */
[----:B------:R-:W5:Y:S04]  /*1400*/  @!P5 LDG.E R37, desc[UR18][R4.64+0x700] ;  /* 0x000700120425d981 */ /* 0x000f68000c1e1900 */
[----:B------:R0:W5:Y:S01]  /*1410*/  @!P6 LDG.E R36, desc[UR18][R4.64+0x780] ;  /* 0x000780120424e981 */ /* 0x000162000c1e1900 */
[----:B------:R-:W-:-:S02]  /*1420*/  P2R R39, PR, RZ, 0x1 ;  /* 0x00000001ff277803 */ /* 0x000fc40000000000 */
[----:B------:R-:W-:Y:S02]  /*1430*/  ISETP.GE.AND P0, PT, R26, UR7, PT ;  /* 0x000000071a007c0c */ /* 0x000fe4000bf06270 */
[----:B------:R-:W-:Y:S02]  /*1440*/  P2R R38, PR, RZ, 0x2 ;  /* 0x00000002ff267803 */ /* 0x000fe40000000000 */
[----:B------:R-:W-:Y:S02]  /*1450*/  ISETP.GE.AND P1, PT, R23, UR7, PT ;  /* 0x0000000717007c0c */ /* 0x000fe4000bf26270 */
[----:B0-----:R-:W-:Y:S01]  /*1460*/  CS2R R4, SRZ ;  /* 0x0000000000047805 */ /* 0x001fe2000001ff00 */
[----:B--2---:R0:W-:Y:S04]  /*1470*/  STS [R146], R0 ;  /* 0x0000000092007388 */ /* 0x0041e80000000800 */
[----:B---3--:R-:W-:Y:S04]  /*1480*/  STS [R144+0x80], R7 ;  /* 0x0000800790007388 */ /* 0x008fe80000000800 */
[----:B------:R1:W-:Y:S04]  /*1490*/  STS [R142+0x100], R6 ;  /* 0x000100068e007388 */ /* 0x0003e80000000800 */
[----:B------:R-:W-:Y:S04]  /*14a0*/  STS [R140+0x180], R9 ;  /* 0x000180098c007388 */ /* 0x000fe80000000800 */
[----:B------:R2:W-:Y:S04]  /*14b0*/  STS [R138+0x200], R8 ;  /* 0x000200088a007388 */ /* 0x0005e80000000800 */
[----:B------:R-:W-:Y:S04]  /*14c0*/  STS [R136+0x280], R28 ;  /* 0x0002801c88007388 */ /* 0x000fe80000000800 */
[----:B------:R-:W-:Y:S04]  /*14d0*/  STS [R134+0x300], R27 ;  /* 0x0003001b86007388 */ /* 0x000fe80000000800 */
[----:B------:R3:W-:Y:S04]  /*14e0*/  STS [R160+0x380], R29 ;  /* 0x0003801da0007388 */ /* 0x0007e80000000800 */
[----:B------:R-:W-:Y:S04]  /*14f0*/  STS [R159+0x400], R30 ;  /* 0x0004001e9f007388 */ /* 0x000fe80000000800 */
[----:B----4-:R4:W-:Y:S04]  /*1500*/  STS [R158+0x480], R31 ;  /* 0x0004801f9e007388 */ /* 0x0109e80000000800 */
[----:B-----5:R-:W-:Y:S04]  /*1510*/  STS [R157+0x500], R32 ;  /* 0x000500209d007388 */ /* 0x020fe80000000800 */
[----:B------:R-:W-:Y:S04]  /*1520*/  STS [R156+0x580], R35 ;  /* 0x000580239c007388 */ /* 0x000fe80000000800 */
[----:B------:R5:W-:Y:S04]  /*1530*/  STS [R96+0x600], R33 ;  /* 0x0006002160007388 */ /* 0x000be80000000800 */
[----:B------:R5:W-:Y:S04]  /*1540*/  STS [R95+0x680], R34 ;  /* 0x000680225f007388 */ /* 0x000be80000000800 */
[----:B------:R-:W-:Y:S04]  /*1550*/  STS [R94+0x700], R37 ;  /* 0x000700255e007388 */ /* 0x000fe80000000800 */
[----:B------:R-:W-:Y:S01]  /*1560*/  STS [R93+0x780], R36 ;  /* 0x000780245d007388 */ /* 0x000fe20000000800 */
[----:B------:R-:W-:-:S03]  /*1570*/  NOP ;  /* 0x0000000000007918 */ /* 0x000fc60000000000 */
[----:B------:R-:W5:Y:S04]  /*1580*/  LDS R69, [R92] ;  /* 0x000000005c457984 */ /* 0x000f680000000800 */
[----:B------:R-:W5:Y:S04]  /*1590*/  LDS R68, [R92+0x4] ;  /* 0x000004005c447984 */ /* 0x000f680000000800 */
[----:B------:R-:W5:Y:S04]  /*15a0*/  LDS R67, [R92+0x8] ;  /* 0x000008005c437984 */ /* 0x000f680000000800 */
[----:B------:R-:W5:Y:S04]  /*15b0*/  LDS R66, [R92+0xc] ;  /* 0x00000c005c427984 */ /* 0x000f680000000800 */
[----:B------:R-:W5:Y:S04]  /*15c0*/  LDS R65, [R92+0x10] ;  /* 0x000010005c417984 */ /* 0x000f680000000800 */
[----:B------:R-:W5:Y:S04]  /*15d0*/  LDS R64, [R92+0x14] ;  /* 0x000014005c407984 */ /* 0x000f680000000800 */
[----:B------:R-:W5:Y:S04]  /*15e0*/  LDS R63, [R92+0x18] ;  /* 0x000018005c3f7984 */ /* 0x000f680000000800 */
[----:B------:R-:W5:Y:S04]  /*15f0*/  LDS R62, [R92+0x1c] ;  /* 0x00001c005c3e7984 */ /* 0x000f680000000800 */
[----:B------:R0:W2:Y:S04]  /*1600*/  LDS R61, [R92+0x20] ;  /* 0x000020005c3d7984 */ /* 0x0000a80000000800 */
[----:B------:R0:W2:Y:S04]  /*1610*/  LDS R60, [R92+0x24] ;  /* 0x000024005c3c7984 */ /* 0x0000a80000000800 */
[----:B------:R0:W2:Y:S04]  /*1620*/  LDS R59, [R92+0x28] ;  /* 0x000028005c3b7984 */ /* 0x0000a80000000800 */
[----:B------:R0:W2:Y:S04]  /*1630*/  LDS R58, [R92+0x2c] ;  /* 0x00002c005c3a7984 */ /* 0x0000a80000000800 */
[----:B------:R0:W2:Y:S04]  /*1640*/  LDS R57, [R92+0x30] ;  /* 0x000030005c397984 */ /* 0x0000a80000000800 */
[----:B------:R0:W2:Y:S04]  /*1650*/  LDS R56, [R92+0x34] ;  /* 0x000034005c387984 */ /* 0x0000a80000000800 */
[----:B------:R2:W3:Y:S04]  /*1660*/  LDS R55, [R92+0x38] ;  /* 0x000038005c377984 */ /* 0x0004e80000000800 */
[----:B------:R2:W3:Y:S01]  /*1670*/  LDS R54, [R92+0x3c] ;  /* 0x00003c005c367984 */ /* 0x0004e20000000800 */
[----:B------:R-:W-:Y:S01]  /*1680*/  BAR.SYNC.DEFER_BLOCKING 0x0 ;  /* 0x0000000000007b1d */ /* 0x000fe20000010000 */
[----:B0-----:R-:W-:Y:S01]  /*1690*/  HFMA2.MMA R0, -RZ, RZ, 0, 0 ;  /* 0x00000000ff007435 */ /* 0x001fe200000001ff */
[----:B-1----:R-:W-:-:S09]  /*16a0*/  CS2R R6, SRZ ;  /* 0x0000000000067805 */ /* 0x002fd2000001ff00 */
[----:B------:R-:W5:Y:S01]  /*16b0*/  @!P0 LDG.E R0, desc[UR18][R2.64] ;  /* 0x0000001202008981 */ /* 0x000f62000c1e1900 */
[----:B------:R-:W-:-:S03]  /*16c0*/  ISETP.GE.AND P0, PT, R24, UR7, PT ;  /* 0x0000000718007c0c */ /* 0x000fc6000bf06270 */
[----:B------:R-:W5:Y:S01]  /*16d0*/  @!P1 LDG.E R4, desc[UR18][R2.64+0x100] ;  /* 0x0001001202049981 */ /* 0x000f62000c1e1900 */
[----:B------:R-:W-:-:S09]  /*16e0*/  ISETP.GE.AND P1, PT, R21, UR7, PT ;  /* 0x0000000715007c0c */ /* 0x000fd2000bf26270 */
[----:B------:R-:W5:Y:S01]  /*16f0*/  @!P0 LDG.E R5, desc[UR18][R2.64+0x80] ;  /* 0x0000801202058981 */ /* 0x000f62000c1e1900 */
[----:B------:R-:W-:-:S03]  /*1700*/  ISETP.GE.AND P0, PT, R22, UR7, PT ;  /* 0x0000000716007c0c */ /* 0x000fc6000bf06270 */
[----:B------:R-:W5:Y:S01]  /*1710*/  @!P1 LDG.E R6, desc[UR18][R2.64+0x200] ;  /* 0x0002001202069981 */ /* 0x000f62000c1e1900 */
[----:B------:R-:W-:Y:S02]  /*1720*/  ISETP.GE.AND P1, PT, R19, UR7, PT ;  /* 0x0000000713007c0c */ /* 0x000fe4000bf26270 */
[----:B--2---:R-:W-:-:S07]  /*1730*/  CS2R R8, SRZ ;  /* 0x0000000000087805 */ /* 0x004fce000001ff00 */
[----:B------:R-:W2:Y:S01]  /*1740*/  @!P0 LDG.E R7, desc[UR18][R2.64+0x180] ;  /* 0x0001801202078981 */ /* 0x000ea2000c1e1900 */
[----:B------:R-:W-:-:S03]  /*1750*/  ISETP.GE.AND P0, PT, R20, UR7, PT ;  /* 0x0000000714007c0c */ /* 0x000fc6000bf06270 */
[----:B------:R-:W2:Y:S01]  /*1760*/  @!P1 LDG.E R8, desc[UR18][R2.64+0x300] ;  /* 0x0003001202089981 */ /* 0x000ea2000c1e1900 */
[----:B------:R-:W-:-:S09]  /*1770*/  ISETP.GE.AND P1, PT, R17, UR7, PT ;  /* 0x0000000711007c0c */ /* 0x000fd2000bf26270 */
[----:B------:R-:W2:Y:S01]  /*1780*/  @!P0 LDG.E R9, desc[UR18][R2.64+0x280] ;  /* 0x0002801202098981 */ /* 0x000ea2000c1e1900 */
[----:B------:R-:W-:Y:S02]  /*1790*/  ISETP.GE.AND P0, PT, R18, UR7, PT ;  /* 0x0000000712007c0c */ /* 0x000fe4000bf06270 */
[----:B---3--:R-:W-:Y:S02]  /*17a0*/  CS2R R28, SRZ ;  /* 0x00000000001c7805 */ /* 0x008fe4000001ff00 */
[----:B------:R-:W-:-:S04]  /*17b0*/  MOV R27, RZ ;  /* 0x000000ff001b7202 */ /* 0x000fc80000000f00 */
[----:B------:R-:W3:Y:S01]  /*17c0*/  @!P1 LDG.E R28, desc[UR18][R2.64+0x400] ;  /* 0x00040012021c9981 */ /* 0x000ee2000c1e1900 */
[----:B------:R-:W-:-:S04]  /*17d0*/  ISETP.NE.AND P1, PT, R38, RZ, PT ;  /* 0x000000ff2600720c */ /* 0x000fc80003f25270 */
[----:B------:R-:W3:Y:S01]  /*17e0*/  @!P0 LDG.E R27, desc[UR18][R2.64+0x380] ;  /* 0x00038012021b8981 */ /* 0x000ee2000c1e1900 */
[----:B------:R-:W-:Y:S02]  /*17f0*/  ISETP.NE.AND P0, PT, R39, RZ, PT ;  /* 0x000000ff2700720c */ /* 0x000fe40003f05270 */
[----:B----4-:R-:W-:Y:S02]  /*1800*/  CS2R R30, SRZ ;  /* 0x00000000001e7805 */ /* 0x010fe4000001ff00 */
[----:B-----5:R-:W-:Y:S02]  /*1810*/  CS2R R32, SRZ ;  /* 0x0000000000207805 */ /* 0x020fe4000001ff00 */
[----:B------:R-:W-:Y:S02]  /*1820*/  CS2R R34, SRZ ;  /* 0x0000000000227805 */ /* 0x000fe4000001ff00 */
[----:B------:R-:W4:Y:S04]  /*1830*/  @!P1 LDG.E R30, desc[UR18][R2.64+0x500] ;  /* 0x00050012021e9981 */ /* 0x000f28000c1e1900 */
[----:B------:R-:W5:Y:S04]  /*1840*/  @!P2 LDG.E R33, desc[UR18][R2.64+0x580] ;  /* 0x000580120221a981 */ /* 0x000f68000c1e1900 */
[----:B------:R-:W4:Y:S04]  /*1850*/  @!P0 LDG.E R29, desc[UR18][R2.64+0x480] ;  /* 0x00048012021d8981 */ /* 0x000f28000c1e1900 */
[----:B------:R-:W5:Y:S04]  /*1860*/  @!P3 LDG.E R31, desc[UR18][R2.64+0x600] ;  /* 0x00060012021fb981 */ /* 0x000f68000c1e1900 */
[----:B------:R-:W5:Y:S04]  /*1870*/  @!P4 LDG.E R32, desc[UR18][R2.64+0x680] ;  /* 0x000680120220c981 */ /* 0x000f68000c1e1900 */
[----:B------:R-:W5:Y:S04]  /*1880*/  @!P5 LDG.E R35, desc[UR18][R2.64+0x700] ;  /* 0x000700120223d981 */ /* 0x000f68000c1e1900 */
[----:B------:R-:W5:Y:S04]  /*1890*/  @!P6 LDG.E R34, desc[UR18][R2.64+0x780] ;  /* 0x000780120222e981 */ /* 0x000f68000c1e1900 */
[----:B------:R0:W-:Y:S04]  /*18a0*/  STL [R1+0x18], R146 ;  /* 0x0000189201007387 */ /* 0x0001e80000100800 */
[----:B------:R0:W-:Y:S04]  /*18b0*/  STL [R1+0x14], R144 ;  /* 0x0000149001007387 */ /* 0x0001e80000100800 */
[----:B------:R0:W-:Y:S01]  /*18c0*/  STL [R1+0x10], R142 ;  /* 0x0000108e01007387 */ /* 0x0001e20000100800 */
[----:B------:R-:W-:-:S03]  /*18d0*/  FADD.FTZ R69, R69, UR5 ;  /* 0x0000000545457e21 */ /* 0x000fc60008010000 */
[----:B------:R0:W-:Y:S04]  /*18e0*/  STL [R1+0xc], R140 ;  /* 0x00000c8c01007387 */ /* 0x0001e80000100800 */
[----:B------:R0:W-:Y:S04]  /*18f0*/  STL [R1+0x8], R138 ;  /* 0x0000088a01007387 */ /* 0x0001e80000100800 */
[----:B------:R0:W-:Y:S04]  /*1900*/  STL [R1+0x4], R136 ;  /* 0x0000048801007387 */ /* 0x0001e80000100800 */
[----:B------:R0:W-:Y:S01]  /*1910*/  STL [R1], R134 ;  /* 0x0000008601007387 */ /* 0x0001e20000100800 */
[----:B------:R-:W1:Y:S01]  /*1920*/  S2R R126, SR_CTAID.X ;  /* 0x00000000007e7919 */ /* 0x000e620000002500 */
[----:B------:R-:W-:Y:S01]  /*1930*/  FSETP.GTU.FTZ.AND P2, PT, R69, 20, PT ;  /* 0x41a000004500780b */ /* 0x000fe20003f5c000 */
[----:B------:R-:W-:Y:S01]  /*1940*/  FADD.FTZ R68, R68, UR5 ;  /* 0x0000000544447e21 */ /* 0x000fe20008010000 */
[----:B------:R-:W-:Y:S01]  /*1950*/  FADD.FTZ R67, R67, UR5 ;  /* 0x0000000543437e21 */ /* 0x000fe20008010000 */
[----:B------:R-:W-:Y:S01]  /*1960*/  FADD.FTZ R66, R66, UR5 ;  /* 0x0000000542427e21 */ /* 0x000fe20008010000 */
[----:B------:R-:W-:Y:S01]  /*1970*/  FADD.FTZ R65, R65, UR5 ;  /* 0x0000000541417e21 */ /* 0x000fe20008010000 */
[----:B------:R-:W-:Y:S01]  /*1980*/  FADD.FTZ R64, R64, UR5 ;  /* 0x0000000540407e21 */ /* 0x000fe20008010000 */
[----:B------:R-:W-:Y:S01]  /*1990*/  FADD.FTZ R63, R63, UR5 ;  /* 0x000000053f3f7e21 */ /* 0x000fe20008010000 */
[----:B------:R-:W-:Y:S01]  /*19a0*/  BSSY B0, `(.L_x_239) ;  /* 0x0000039000007945 */ /* 0x000fe20003800000 */
[----:B------:R-:W-:Y:S01]  /*19b0*/  FSETP.GTU.FTZ.AND P3, PT, R68, 20, PT ;  /* 0x41a000004400780b */ /* 0x000fe20003f7c000 */
[----:B------:R-:W-:Y:S01]  /*19c0*/  FADD.FTZ R62, R62, UR5 ;  /* 0x000000053e3e7e21 */ /* 0x000fe20008010000 */
[----:B------:R-:W-:-:S02]  /*19d0*/  FSETP.GTU.FTZ.AND P4, PT, R67, 20, PT ;  /* 0x41a000004300780b */ /* 0x000fc40003f9c000 */
[----:B------:R-:W-:Y:S02]  /*19e0*/  FSETP.GTU.FTZ.AND P5, PT, R66, 20, PT ;  /* 0x41a000004200780b */ /* 0x000fe40003fbc000 */
[----:B------:R-:W-:Y:S02]  /*19f0*/  FSETP.GTU.FTZ.AND P6, PT, R65, 20, PT ;  /* 0x41a000004100780b */ /* 0x000fe40003fdc000 */
[----:B------:R-:W-:Y:S02]  /*1a00*/  FSETP.GTU.FTZ.AND P0, PT, R64, 20, PT ;  /* 0x41a000004000780b */ /* 0x000fe40003f1c000 */
[----:B------:R-:W-:Y:S01]  /*1a10*/  FSETP.GTU.FTZ.AND P1, PT, R63, 20, PT ;  /* 0x41a000003f00780b */ /* 0x000fe20003f3c000 */
[----:B------:R0:W-:Y:S04]  /*1a20*/  STS [R146], R0 ;  /* 0x0000000092007388 */ /* 0x0001e80000000800 */
[----:B------:R0:W-:Y:S04]  /*1a30*/  STS [R144+0x80], R5 ;  /* 0x0000800590007388 */ /* 0x0001e80000000800 */
[----:B------:R0:W-:Y:S04]  /*1a40*/  STS [R142+0x100], R4 ;  /* 0x000100048e007388 */ /* 0x0001e80000000800 */
[----:B--2---:R0:W-:Y:S04]  /*1a50*/  STS [R140+0x180], R7 ;  /* 0x000180078c007388 */ /* 0x0041e80000000800 */
[----:B------:R0:W-:Y:S04]  /*1a60*/  STS [R138+0x200], R6 ;  /* 0x000200068a007388 */ /* 0x0001e80000000800 */
[----:B------:R0:W-:Y:S04]  /*1a70*/  STS [R136+0x280], R9 ;  /* 0x0002800988007388 */ /* 0x0001e80000000800 */
[----:B------:R0:W-:Y:S04]  /*1a80*/  STS [R134+0x300], R8 ;  /* 0x0003000886007388 */ /* 0x0001e80000000800 */
[----:B---3--:R0:W-:Y:S04]  /*1a90*/  STS [R160+0x380], R27 ;  /* 0x0003801ba0007388 */ /* 0x0081e80000000800 */
[----:B------:R0:W-:Y:S04]  /*1aa0*/  STS [R159+0x400], R28 ;  /* 0x0004001c9f007388 */ /* 0x0001e80000000800 */
[----:B----4-:R0:W-:Y:S04]  /*1ab0*/  STS [R158+0x480], R29 ;  /* 0x0004801d9e007388 */ /* 0x0101e80000000800 */
[----:B------:R0:W-:Y:S04]  /*1ac0*/  STS [R157+0x500], R30 ;  /* 0x0005001e9d007388 */ /* 0x0001e80000000800 */
[----:B-----5:R0:W-:Y:S04]  /*1ad0*/  STS [R156+0x580], R33 ;  /* 0x000580219c007388 */ /* 0x0201e80000000800 */
[----:B------:R0:W-:Y:S04]  /*1ae0*/  STS [R96+0x600], R31 ;  /* 0x0006001f60007388 */ /* 0x0001e80000000800 */
[----:B------:R0:W-:Y:S04]  /*1af0*/  STS [R95+0x680], R32 ;  /* 0x000680205f007388 */ /* 0x0001e80000000800 */
[----:B------:R0:W-:Y:S04]  /*1b00*/  STS [R94+0x700], R35 ;  /* 0x000700235e007388 */ /* 0x0001e80000000800 */
[----:B------:R0:W-:Y:S01]  /*1b10*/  STS [R93+0x780], R34 ;  /* 0x000780225d007388 */ /* 0x0001e20000000800 */
[----:B------:R-:W-:Y:S01]  /*1b20*/  NOP ;  /* 0x0000000000007918 */ /* 0x000fe20000000000 */
[----:B-1----:R-:W-:Y:S05]  /*1b30*/  @P2 BRA `(.L_x_240) ;  /* 0x00000000007c2947 */ /* 0x002fea0003800000 */
[----:B------:R-:W-:Y:S01]  /*1b40*/  FMUL.FTZ R69, R69, 1.4426950216293334961 ;  /* 0x3fb8aa3b45457820 */ /* 0x000fe20000410000 */
[----:B0-----:R-:W-:Y:S02]  /*1b50*/  MOV R4, 0x3e800000 ;  /* 0x3e80000000047802 */ /* 0x001fe40000000f00 */
        /* <DEDUP_REMOVED lines=29> */
.L_x_240:
[----:B------:R-:W-:Y:S05]  /*1d30*/  BSYNC B0 ;  /* 0x0000000000007941 */ /* 0x000fea0003800000 */
.L_x_239:
[----:B------:R-:W-:Y:S01]  /*1d40*/  BSSY B0, `(.L_x_241) ;  /* 0x0000023000007945 */ /* 0x000fe20003800000 */
[----:B------:R-:W-:Y:S01]  /*1d50*/  FSETP.GTU.FTZ.AND P2, PT, R62, 20, PT ;  /* 0x41a000003e00780b */ /* 0x000fe20003f5c000 */
[----:B------:R-:W-:Y:S02]  /*1d60*/  FADD.FTZ R61, R61, UR5 ;  /* 0x000000053d3d7e21 */ /* 0x000fe40008010000 */
[----:B------:R-:W-:Y:S10]  /*1d70*/  @P3 BRA `(.L_x_242) ;  /* 0x00000000007c3947 */ /* 0x000ff40003800000 */
[----:B------:R-:W-:Y:S01]  /*1d80*/  FMUL.FTZ R68, R68, 1.4426950216293334961 ;  /* 0x3fb8aa3b44447820 */ /* 0x000fe20000410000 */
[----:B0-----:R-:W-:Y:S01]  /*1d90*/  HFMA2.MMA R4, -RZ, RZ, 1.625, 0 ;  /* 0x3e800000ff047435 */ /* 0x001fe200000001ff */
[----:B------:R-:W-:Y:S02]  /*1da0*/  MOV R7, 0x3d39bf78 ;  /* 0x3d39bf7800077802 */ /* 0x000fe40000000f00 */
        /* <DEDUP_REMOVED lines=28> */
.L_x_242:
[----:B------:R-:W-:Y:S05]  /*1f70*/  BSYNC B0 ;  /* 0x0000000000007941 */ /* 0x000fea0003800000 */
.L_x_241:
        /* <DEDUP_REMOVED lines=35> */
.L_x_244:
[----:B------:R-:W-:Y:S05]  /*21b0*/  BSYNC B0 ;  /* 0x0000000000007941 */ /* 0x000fea0003800000 */
.L_x_243:
        /* <DEDUP_REMOVED lines=35> */
.L_x_246:
[----:B------:R-:W-:Y:S05]  /*23f0*/  BSYNC B0 ;  /* 0x0000000000007941 */ /* 0x000fea0003800000 */
.L_x_245:
        /* <DEDUP_REMOVED lines=35> */
.L_x_248:
[----:B------:R-:W-:Y:S05]  /*2630*/  BSYNC B0 ;  /* 0x0000000000007941 */ /* 0x000fea0003800000 */
.L_x_247:
        /* <DEDUP_REMOVED lines=35> */
.L_x_250:
[----:B------:R-:W-:Y:S05]  /*2870*/  BSYNC B0 ;  /* 0x0000000000007941 */ /* 0x000fea0003800000 */
.L_x_249:
        /* <DEDUP_REMOVED lines=35> */
.L_x_252:
[----:B------:R-:W-:Y:S05]  /*2ab0*/  BSYNC B0 ;  /* 0x0000000000007941 */ /* 0x000fea0003800000 */
.L_x_251:
        /* <DEDUP_REMOVED lines=35> */
.L_x_254:
[----:B------:R-:W-:Y:S05]  /*2cf0*/  BSYNC B0 ;  /* 0x0000000000007941 */ /* 0x000fea0003800000 */
.L_x_253:
        /* <DEDUP_REMOVED lines=35> */
.L_x_256:
[----:B------:R-:W-:Y:S05]  /*2f30*/  BSYNC B0 ;  /* 0x0000000000007941 */ /* 0x000fea0003800000 */
.L_x_255:
[----:B------:R-:W-:Y:S01]  /*2f40*/  USHF.R.S32.HI UR8, URZ, 0x1f, UR10 ;  /* 0x0000001f3f087899 */ /* 0x000fe2000801140a */
[----:B------:R-:W-:Y:S01]  /*2f50*/  BSSY B0, `(.L_x_257) ;  /* 0x0000022000007945 */ /* 0x000fe20003800000 */
[----:B------:R-:W-:-:S03]  /*2f60*/  FSETP.GTU.FTZ.AND P3, PT, R54, 20, PT ;  /* 0x41a000003600780b */ /* 0x000fc60003f7c000 */
        /* <DEDUP_REMOVED lines=32> */
.L_x_258:
[----:B------:R-:W-:Y:S05]  /*3170*/  BSYNC B0 ;  /* 0x0000000000007941 */ /* 0x000fea0003800000 */
.L_x_257:
[----:B------:R-:W-:Y:S04]  /*3180*/  BSSY B0, `(.L_x_259) ;  /* 0x0000021000007945 */ /* 0x000fe80003800000 */
[----:B------:R-:W-:Y:S05]  /*3190*/  @P5 BRA `(.L_x_260) ;  /* 0x00000000007c5947 */ /* 0x000fea0003800000 */
        /* <DEDUP_REMOVED lines=31> */
.L_x_260:
[----:B------:R-:W-:Y:S05]  /*3390*/  BSYNC B0 ;  /* 0x0000000000007941 */ /* 0x000fea0003800000 */
.L_x_259:
        /* <DEDUP_REMOVED lines=33> */
.L_x_262:
[----:B------:R-:W-:Y:S05]  /*35b0*/  BSYNC B0 ;  /* 0x0000000000007941 */ /* 0x000fea0003800000 */
.L_x_261:
        /* <DEDUP_REMOVED lines=33> */
.L_x_264:
[----:B------:R-:W-:Y:S05]  /*37d0*/  BSYNC B0 ;  /* 0x0000000000007941 */ /* 0x000fea0003800000 */
.L_x_263:
        /* <DEDUP_REMOVED lines=33> */
.L_x_266:
[----:B------:R-:W-:Y:S05]  /*39f0*/  BSYNC B0 ;  /* 0x0000000000007941 */ /* 0x000fea0003800000 */
.L_x_265:
        /* <DEDUP_REMOVED lines=33> */
.L_x_268:
[----:B------:R-:W-:Y:S05]  /*3c10*/  BSYNC B0 ;  /* 0x0000000000007941 */ /* 0x000fea0003800000 */
.L_x_267:
        /* <DEDUP_REMOVED lines=33> */
.L_x_270:
[----:B------:R-:W-:Y:S05]  /*3e30*/  BSYNC B0 ;  /* 0x0000000000007941 */ /* 0x000fea0003800000 */
.L_x_269:
[----:B------:R-:W-:Y:S01]  /*3e40*/  ISETP.GE.AND P0, PT, R26, UR7, PT ;  /* 0x000000071a007c0c */ /* 0x000fe2000bf06270 */
[----:B------:R-:W-:Y:S02]  /*3e50*/  USHF.R.S32.HI UR37, URZ, 0x1f, UR36 ;  /* 0x0000001f3f257899 */ /* 0x000fe40008011424 */
[----:B------:R-:W-:Y:S01]  /*3e60*/  MOV R2, UR36 ;  /* 0x0000002400027c02 */ /* 0x000fe20008000f00 */
[----:B------:R-:W-:Y:S01]  /*3e70*/  ULDC.64 UR30, c[0x0][0x2a0] ;  /* 0x0000a800001e7ab9 */ /* 0x000fe20000000a00 */
[----:B------:R-:W-:Y:S01]  /*3e80*/  ULDC.64 UR40, c[0x0][0x2b0] ;  /* 0x0000ac0000287ab9 */ /* 0x000fe20000000a00 */
[----:B------:R-:W-:Y:S02]  /*3e90*/  UIMAD UR26, UR8, UR30, URZ ;  /* 0x0000001e081a72a4 */ /* 0x000fe4000f8e023f */
[----:B0-----:R-:W-:Y:S01]  /*3ea0*/  MOV R7, UR30 ;  /* 0x0000001e00077c02 */ /* 0x001fe20008000f00 */
[----:B------:R-:W-:Y:S01]  /*3eb0*/  UIMAD UR38, UR8, UR40, URZ ;  /* 0x00000028082672a4 */ /* 0x000fe2000f8e023f */
[----:B------:R-:W-:Y:S01]  /*3ec0*/  MOV R3, UR37 ;  /* 0x0000002500037c02 */ /* 0x000fe20008000f00 */
[----:B------:R-:W-:Y:S01]  /*3ed0*/  UIMAD UR32, UR10, UR31, UR26 ;  /* 0x0000001f0a2072a4 */ /* 0x000fe2000f8e021a */
[----:B------:R-:W-:Y:S01]  /*3ee0*/  MOV R4, UR36 ;  /* 0x0000002400047c02 */ /* 0x000fe20008000f00 */
[----:B------:R-:W-:Y:S01]  /*3ef0*/  ULDC.64 UR34, c[0x0][0x2a8] ;  /* 0x0000aa0000227ab9 */ /* 0x000fe20000000a00 */
[----:B------:R-:W-:Y:S01]  /*3f00*/  MOV R5, UR37 ;  /* 0x0000002500057c02 */ /* 0x000fe20008000f00 */
[----:B------:R-:W-:Y:S01]  /*3f10*/  @!P0 IMAD.WIDE.U32 R2, R7, UR10, R2 ;  /* 0x0000000a07028c25 */ /* 0x000fe2000f8e0002 */
[----:B------:R-:W-:Y:S01]  /*3f20*/  UIMAD.WIDE.U32 UR28, UR10, UR30, URZ ;  /* 0x0000001e0a1c72a5 */ /* 0x000fe2000f8e003f */
[----:B------:R-:W-:Y:S01]  /*3f30*/  MOV R7, UR34 ;  /* 0x0000002200077c02 */ /* 0x000fe20008000f00 */
[----:B------:R-:W-:Y:S01]  /*3f40*/  UIMAD UR38, UR10, UR41, UR38 ;  /* 0x000000290a2672a4 */ /* 0x000fe2000f8e0226 */
[----:B------:R-:W-:Y:S01]  /*3f50*/  @!P0 IMAD.WIDE.U32 R4, R126, UR40, R4 ;  /* 0x000000287e048c25 */ /* 0x000fe2000f8e0004 */
[----:B------:R-:W-:Y:S01]  /*3f60*/  USHF.R.S32.HI UR48, URZ, 0x1f, UR9 ;  /* 0x0000001f3f307899 */ /* 0x000fe20008011409 */
[----:B------:R-:W-:Y:S01]  /*3f70*/  @!P0 IADD3 R3, R3, UR32, RZ ;  /* 0x0000002003038c10 */ /* 0x000fe2000fffe0ff */
[----:B------:R-:W-:Y:S01]  /*3f80*/  UIMAD.WIDE.U32 UR30, UR10, UR40, URZ ;  /* 0x000000280a1e72a5 */ /* 0x000fe2000f8e003f */
[----:B------:R-:W-:Y:S01]  /*3f90*/  LDS R83, [R92] ;  /* 0x000000005c537984 */ /* 0x000fe20000000800 */
[----:B------:R-:W-:Y:S01]  /*3fa0*/  ULDC.64 UR26, c[0x0][0x2b8] ;  /* 0x0000ae00001a7ab9 */ /* 0x000fe20000000a00 */
[----:B------:R-:W-:Y:S01]  /*3fb0*/  UIADD3 UR29, UR29, UR32, URZ ;  /* 0x000000201d1d7290 */ /* 0x000fe2000fffe03f */
[----:B------:R-:W-:Y:S01]  /*3fc0*/  @!P0 IADD3 R5, R5, UR38, RZ ;  /* 0x0000002605058c10 */ /* 0x000fe2000fffe0ff */
[----:B------:R-:W-:Y:S01]  /*3fd0*/  UIMAD UR33, UR48, UR34, URZ ;  /* 0x00000022302172a4 */ /* 0x000fe2000f8e023f */
[----:B------:R-:W-:Y:S01]  /*3fe0*/  MOV R9, UR26 ;  /* 0x0000001a00097c02 */ /* 0x000fe20008000f00 */
[----:B------:R-:W-:Y:S01]  /*3ff0*/  UIMAD UR32, UR48, UR26, URZ ;  /* 0x0000001a302072a4 */ /* 0x000fe2000f8e023f */
[----:B------:R-:W-:Y:S01]  /*4000*/  @!P0 IMAD.WIDE.U32 R2, R7, UR9, R2 ;  /* 0x0000000907028c25 */ /* 0x000fe2000f8e0002 */
[----:B------:R-:W-:Y:S01]  /*4010*/  UIADD3 UR31, UR31, UR38, URZ ;  /* 0x000000261f1f7290 */ /* 0x000fe2000fffe03f */
[----:B------:R-:W-:Y:S01]  /*4020*/  LDS R52, [R92+0x4] ;  /* 0x000004005c347984 */ /* 0x000fe20000000800 */
[----:B------:R-:W-:Y:S01]  /*4030*/  UIADD3 UR49, UR6, -UR49, URZ ;  /* 0x8000003106317290 */ /* 0x000fe2000fffe03f */
[----:B------:R-:W-:Y:S01]  /*4040*/  @!P0 IMAD.WIDE.U32 R4, R9, UR9, R4 ;  /* 0x0000000909048c25 */ /* 0x000fe2000f8e0004 */
[----:B------:R-:W-:Y:S01]  /*4050*/  UIMAD UR33, UR9, UR35, UR33 ;  /* 0x00000023092172a4 */ /* 0x000fe2000f8e0221 */
[----:B------:R-:W-:Y:S01]  /*4060*/  @!P0 IADD3 R7, P1, R26, R2, RZ ;  /* 0x000000021a078210 */ /* 0x000fe20007f3e0ff */
[----:B------:R-:W-:Y:S01]  /*4070*/  UIMAD UR32, UR9, UR27, UR32 ;  /* 0x0000001b092072a4 */ /* 0x000fe2000f8e0220 */
[----:B------:R-:W-:Y:S01]  /*4080*/  LDS R51, [R92+0x8] ;  /* 0x000008005c337984 */ /* 0x000fe20000000800 */
[----:B------:R-:W-:-:S02]  /*4090*/  UIMAD.WIDE.U32 UR26, UR9, UR26, UR30 ;  /* 0x0000001a091a72a5 */ /* 0x000fc4000f8e001e */
[----:B------:R-:W-:Y:S01]  /*40a0*/  UIMAD UR49, UR49, -0x800, URZ ;  /* 0xfffff800313178a4 */ /* 0x000fe2000f8e023f */
[C---:B------:R-:W-:Y:S01]  /*40b0*/  @!P0 IADD3.X R30, R25.reuse, UR33, R3, P1, !PT ;  /* 0x00000021191e8c10 */ /* 0x040fe20008ffe403 */
[----:B------:R-:W-:Y:S01]  /*40c0*/  UIMAD.WIDE.U32 UR28, UR9, UR34, UR28 ;  /* 0x00000022091c72a5 */ /* 0x000fe2000f8e001c */
[C---:B------:R-:W-:Y:S01]  /*40d0*/  @!P0 IADD3 R9, P1, R26.reuse, R4, RZ ;  /* 0x000000041a098210 */ /* 0x040fe20007f3e0ff */
[----:B------:R-:W-:Y:S01]  /*40e0*/  UIADD3 UR38, UP1, UR49, UR26, URZ ;  /* 0x0000001a31267290 */ /* 0x000fe2000ff3e03f */
[----:B------:R-:W-:Y:S01]  /*40f0*/  LDS R50, [R92+0xc] ;  /* 0x00000c005c327984 */ /* 0x000fe20000000800 */
[----:B------:R-:W-:Y:S01]  /*4100*/  ULDC.64 UR34, c[0x0][0x308] ;  /* 0x0000c20000227ab9 */ /* 0x000fe20000000a00 */
[----:B------:R-:W-:Y:S01]  /*4110*/  ULDC.64 UR30, c[0x0][0x318] ;  /* 0x0000c600001e7ab9 */ /* 0x000fe20000000a00 */
[C---:B------:R-:W-:Y:S01]  /*4120*/  LEA R2, P2, R26.reuse, UR34, 0x2 ;  /* 0x000000221a027c11 */ /* 0x040fe2000f8410ff */
[----:B------:R-:W-:Y:S01]  /*4130*/  LDS R49, [R92+0x10] ;  /* 0x000010005c317984 */ /* 0x000fe20000000800 */
[----:B------:R-:W-:Y:S01]  /*4140*/  MOV R3, UR38 ;  /* 0x0000002600037c02 */ /* 0x000fe20008000f00 */
[----:B------:R-:W-:Y:S01]  /*4150*/  USHF.R.S32.HI UR50, URZ, 0x1f, UR49 ;  /* 0x0000001f3f327899 */ /* 0x000fe20008011431 */
[----:B------:R-:W-:Y:S01]  /*4160*/  @!P0 IADD3.X R28, R25, UR32, R5, P1, !PT ;  /* 0x00000020191c8c10 */ /* 0x000fe20008ffe405 */
[----:B------:R-:W-:Y:S01]  /*4170*/  LDS R48, [R92+0x14] ;  /* 0x000014005c307984 */ /* 0x000fe20000000800 */
[C---:B------:R-:W-:Y:S01]  /*4180*/  LEA R4, P1, R26.reuse, UR30, 0x2 ;  /* 0x0000001e1a047c11 */ /* 0x040fe2000f8210ff */
[----:B------:R-:W-:Y:S01]  /*4190*/  UIADD3 UR39, UP0, UR49, UR28, URZ ;  /* 0x0000001c31277290 */ /* 0x000fe2000ff1e03f */
[----:B------:R-:W-:Y:S01]  /*41a0*/  LEA R2, P4, R3, R2, 0x2 ;  /* 0x0000000203027211 */ /* 0x000fe200078810ff */
[----:B------:R-:W-:Y:S01]  /*41b0*/  LDS R47, [R92+0x18] ;  /* 0x000018005c2f7984 */ /* 0x000fe20000000800 */
[----:B------:R-:W-:Y:S01]  /*41c0*/  LEA.HI.X R3, R26, UR31, R25, 0x2, P1 ;  /* 0x0000001f1a037c11 */ /* 0x000fe200088f1419 */
[----:B------:R-:W-:Y:S01]  /*41d0*/  UIADD3.X UR28, UR50, UR33, UR29, UP0, !UPT ;  /* 0x00000021321c7290 */ /* 0x000fe200087fe41d */
[----:B------:R-:W-:Y:S01]  /*41e0*/  @!P0 LEA R6, P1, R7, UR30, 0x2 ;  /* 0x0000001e07068c11 */ /* 0x000fe2000f8210ff */
[----:B------:R-:W-:Y:S01]  /*41f0*/  LDS R46, [R92+0x1c] ;  /* 0x00001c005c2e7984 */ /* 0x000fe20000000800 */
[----:B------:R-:W-:Y:S01]  /*4200*/  UIADD3.X UR26, UR50, UR32, UR27, UP1, !UPT ;  /* 0x00000020321a7290 */ /* 0x000fe20008ffe41b */
[----:B------:R-:W-:-:S02]  /*4210*/  MOV R5, UR39 ;  /* 0x0000002700057c02 */ /* 0x000fc40008000f00 */
[----:B------:R-:W-:Y:S01]  /*4220*/  LDS R45, [R92+0x20] ;  /* 0x000020005c2d7984 */ /* 0x000fe20000000800 */
[----:B------:R-:W-:-:S03]  /*4230*/  @!P0 LEA.HI.X R7, R7, UR31, R30, 0x2, P1 ;  /* 0x0000001f07078c11 */ /* 0x000fc600088f141e */
[----:B------:R-:W-:Y:S01]  /*4240*/  LDS R44, [R92+0x24] ;  /* 0x000024005c2c7984 */ /* 0x000fe20000000800 */
[----:B------:R-:W-:-:S03]  /*4250*/  LEA.HI.X R0, R26, UR35, R25, 0x2, P2 ;  /* 0x000000231a007c11 */ /* 0x000fc600090f1419 */
[----:B------:R-:W-:Y:S04]  /*4260*/  LDS R39, [R92+0x28] ;  /* 0x000028005c277984 */ /* 0x000fe80000000800 */
[----:B------:R-:W-:Y:S04]  /*4270*/  LDS R38, [R92+0x2c] ;  /* 0x00002c005c267984 */ /* 0x000fe80000000800 */
[----:B------:R-:W-:Y:S04]  /*4280*/  LDS R37, [R92+0x30] ;  /* 0x000030005c257984 */ /* 0x000fe80000000800 */
[----:B------:R-:W-:Y:S04]  /*4290*/  LDS R36, [R92+0x34] ;  /* 0x000034005c247984 */ /* 0x000fe80000000800 */
[----:B------:R-:W-:Y:S04]  /*42a0*/  LDS R35, [R92+0x38] ;  /* 0x000038005c237984 */ /* 0x000fe80000000800 */
[----:B------:R-:W-:Y:S01]  /*42b0*/  LDS R34, [R92+0x3c] ;  /* 0x00003c005c227984 */ /* 0x000fe20000000800 */
[----:B------:R-:W-:-:S02]  /*42c0*/  ISETP.GE.AND P1, PT, R23, UR7, PT ;  /* 0x0000000717007c0c */ /* 0x000fc4000bf26270 */
[----:B------:R-:W-:Y:S02]  /*42d0*/  CS2R R40, SRZ ;  /* 0x0000000000287805 */ /* 0x000fe4000001ff00 */
[----:B------:R-:W-:Y:S02]  /*42e0*/  LEA R4, P2, R5, R4, 0x2 ;  /* 0x0000000405047211 */ /* 0x000fe400078410ff */
[----:B------:R-:W-:Y:S02]  /*42f0*/  ISETP.GE.AND P5, PT, R19, UR7, PT ;  /* 0x0000000713007c0c */ /* 0x000fe4000bfa6270 */
[----:B------:R-:W-:Y:S01]  /*4300*/  ISETP.GE.AND P6, PT, R20, UR7, PT ;  /* 0x0000000714007c0c */ /* 0x000fe2000bfc6270 */
[----:B------:R-:W-:Y:S01]  /*4310*/  HFMA2.MMA R53, -RZ, RZ, 0, 0 ;  /* 0x00000000ff357435 */ /* 0x000fe200000001ff */
[----:B------:R-:W-:Y:S02]  /*4320*/  MOV R32, UR28 ;  /* 0x0000001c00207c02 */ /* 0x000fe40008000f00 */
[----:B------:R-:W-:-:S02]  /*4330*/  CS2R R42, SRZ ;  /* 0x00000000002a7805 */ /* 0x000fc4000001ff00 */
[----:B------:R-:W-:Y:S02]  /*4340*/  MOV R29, UR38 ;  /* 0x00000026001d7c02 */ /* 0x000fe40008000f00 */
[----:B------:R-:W-:Y:S02]  /*4350*/  MOV R82, RZ ;  /* 0x000000ff00527202 */ /* 0x000fe40000000f00 */
[----:B------:R-:W-:Y:S02]  /*4360*/  CS2R R110, SRZ ;  /* 0x00000000006e7805 */ /* 0x000fe4000001ff00 */
[----:B------:R-:W-:Y:S01]  /*4370*/  MOV R27, UR26 ;  /* 0x0000001a001b7c02 */ /* 0x000fe20008000f00 */
[----:B------:R-:W-:Y:S01]  /*4380*/  ULDC.64 UR32, c[0x0][0x398] ;  /* 0x0000e60000207ab9 */ /* 0x000fe20000000a00 */
[----:B------:R-:W-:Y:S02]  /*4390*/  @!P0 LEA R8, P3, R9, UR34, 0x2 ;  /* 0x0000002209088c11 */ /* 0x000fe4000f8610ff */
[----:B------:R-:W-:-:S02]  /*43a0*/  LEA.HI.X R5, R5, R3, R32, 0x2, P2 ;  /* 0x0000000305057211 */ /* 0x000fc400010f1420 */
[----:B------:R-:W-:Y:S02]  /*43b0*/  LEA.HI.X R3, R29, R0, R27, 0x2, P4 ;  /* 0x000000001d037211 */ /* 0x000fe400020f141b */
[----:B------:R-:W-:Y:S02]  /*43c0*/  @!P0 LEA.HI.X R9, R9, UR35, R28, 0x2, P3 ;  /* 0x0000002309098c11 */ /* 0x000fe400098f141c */
[----:B------:R-:W-:Y:S01]  /*43d0*/  CS2R R28, SRZ ;  /* 0x00000000001c7805 */ /* 0x000fe2000001ff00 */
[----:B------:R-:W-:Y:S01]  /*43e0*/  BAR.SYNC.DEFER_BLOCKING 0x0 ;  /* 0x0000000000007b1d */ /* 0x000fe20000010000 */
[----:B------:R-:W-:Y:S02]  /*43f0*/  CS2R R32, SRZ ;  /* 0x0000000000207805 */ /* 0x000fe4000001ff00 */
[----:B------:R-:W-:Y:S01]  /*4400*/  ISETP.GE.AND P2, PT, R21, UR7, PT ;  /* 0x0000000715007c0c */ /* 0x000fe2000bf46270 */
[----:B------:R-:W-:Y:S02]  /*4410*/  HFMA2.MMA R27, -RZ, RZ, 0, 0 ;  /* 0x00000000ff1b7435 */ /* 0x000fe400000001ff */
[----:B------:R-:W2:Y:S01]  /*4420*/  @!P1 LDG.E R29, desc[UR18][R4.64+-0x1f00] ;  /* 0xffe10012041d9981 */ /* 0x000ea2000c1e1900 */
[----:B------:R-:W-:-:S02]  /*4430*/  ISETP.GE.AND P1, PT, R18, UR7, PT ;  /* 0x0000000712007c0c */ /* 0x000fc4000bf26270 */
[----:B------:R-:W-:Y:S02]  /*4440*/  ISETP.GE.AND P3, PT, R24, UR7, PT ;  /* 0x0000000718007c0c */ /* 0x000fe4000bf66270 */
[----:B------:R-:W-:Y:S02]  /*4450*/  CS2R R30, SRZ ;  /* 0x00000000001e7805 */ /* 0x000fe4000001ff00 */
[----:B------:R-:W-:Y:S01]  /*4460*/  ISETP.GE.AND P4, PT, R22, UR7, PT ;  /* 0x0000000716007c0c */ /* 0x000fe2000bf86270 */
[----:B------:R0:W3:Y:S01]  /*4470*/  @!P0 LDG.E R27, desc[UR18][R6.64] ;  /* 0x00000012061b8981 */ /* 0x0000e2000c1e1900 */
[----:B------:R-:W-:-:S03]  /*4480*/  MOV R0, RZ ;  /* 0x000000ff00007202 */ /* 0x000fc60000000f00 */
[----:B------:R-:W4:Y:S04]  /*4490*/  @!P2 LDG.E R31, desc[UR18][R4.64+-0x1e00] ;  /* 0xffe20012041fa981 */ /* 0x000f28000c1e1900 */
[----:B------:R-:W5:Y:S01]  /*44a0*/  @!P1 LDG.E R33, desc[UR18][R4.64+-0x1c80] ;  /* 0xffe3801204219981 */ /* 0x000f62000c1e1900 */
[----:B------:R-:W-:Y:S02]  /*44b0*/  ISETP.GE.AND P1, PT, R17, UR7, PT ;  /* 0x0000000711007c0c */ /* 0x000fe4000bf26270 */
[----:B0-----:R-:W-:Y:S01]  /*44c0*/  CS2R R6, SRZ ;  /* 0x0000000000067805 */ /* 0x001fe2000001ff00 */
[----:B------:R-:W2:Y:S04]  /*44d0*/  @!P3 LDG.E R0, desc[UR18][R4.64+-0x1f80] ;  /* 0xffe080120400b981 */ /* 0x000ea8000c1e1900 */
[----:B------:R-:W4:Y:S04]  /*44e0*/  @!P4 LDG.E R28, desc[UR18][R4.64+-0x1e80] ;  /* 0xffe18012041cc981 */ /* 0x000f28000c1e1900 */
[----:B------:R-:W5:Y:S04]  /*44f0*/  @!P5 LDG.E R32, desc[UR18][R4.64+-0x1d00] ;  /* 0xffe300120420d981 */ /* 0x000f68000c1e1900 */
[----:B------:R-:W5:Y:S01]  /*4500*/  @!P1 LDG.E R40, desc[UR18][R4.64+-0x1c00] ;  /* 0xffe4001204289981 */ /* 0x000f62000c1e1900 */
[----:B------:R-:W-:-:S02]  /*4510*/  ISETP.GE.AND P1, PT, R16, UR7, PT ;  /* 0x0000000710007c0c */ /* 0x000fc4000bf26270 */
[----:B------:R-:W-:Y:S01]  /*4520*/  ISETP.GE.AND P2, PT, R14, UR7, PT ;  /* 0x000000070e007c0c */ /* 0x000fe2000bf46270 */
[----:B------:R-:W5:Y:S01]  /*4530*/  @!P6 LDG.E R30, desc[UR18][R4.64+-0x1d80] ;  /* 0xffe28012041ee981 */ /* 0x000f62000c1e1900 */
[----:B------:R-:W-:Y:S02]  /*4540*/  ISETP.GE.AND P3, PT, R13, UR7, PT ;  /* 0x000000070d007c0c */ /* 0x000fe4000bf66270 */
[----:B------:R-:W-:Y:S02]  /*4550*/  ISETP.GE.AND P4, PT, R12, UR7, PT ;  /* 0x000000070c007c0c */ /* 0x000fe4000bf86270 */
[----:B------:R-:W-:-:S05]  /*4560*/  ISETP.GE.AND P5, PT, R11, UR7, PT ;  /* 0x000000070b007c0c */ /* 0x000fca000bfa6270 */
        /* <DEDUP_REMOVED lines=8> */
[----:B------:R-:W5:Y:S01]  /*45f0*/  @!P6 LDG.E R82, desc[UR18][R4.64+-0x1880] ;  /* 0xffe780120452e981 */ /* 0x000f62000c1e1900 */
[----:B------:R-:W-:-:S02]  /*4600*/  P2R R108, PR, RZ, 0x2 ;  /* 0x00000002ff6c7803 */ /* 0x000fc40000000000 */
[----:B------:R-:W-:Y:S02]  /*4610*/  ISETP.GE.AND P1, PT, R24, UR7, PT ;  /* 0x0000000718007c0c */ /* 0x000fe4000bf26270 */
[----:B------:R-:W-:Y:S01]  /*4620*/  MOV R112, RZ ;  /* 0x000000ff00707202 */ /* 0x000fe20000000f00 */
[----:B---3--:R-:W-:Y:S04]  /*4630*/  STS [R146], R27 ;  /* 0x0000001b92007388 */ /* 0x008fe80000000800 */
[----:B--2---:R-:W-:Y:S04]  /*4640*/  STS [R144+0x80], R0 ;  /* 0x0000800090007388 */ /* 0x004fe80000000800 */
[----:B------:R-:W-:Y:S04]  /*4650*/  STS [R142+0x100], R29 ;  /* 0x0001001d8e007388 */ /* 0x000fe80000000800 */
[----:B----4-:R0:W-:Y:S04]  /*4660*/  STS [R140+0x180], R28 ;  /* 0x0001801c8c007388 */ /* 0x0101e80000000800 */
[----:B------:R-:W-:Y:S04]  /*4670*/  STS [R138+0x200], R31 ;  /* 0x0002001f8a007388 */ /* 0x000fe80000000800 */
[----:B-----5:R1:W-:Y:S04]  /*4680*/  STS [R136+0x280], R30 ;  /* 0x0002801e88007388 */ /* 0x0203e80000000800 */
[----:B------:R-:W-:Y:S04]  /*4690*/  STS [R134+0x300], R32 ;  /* 0x0003002086007388 */ /* 0x000fe80000000800 */
[----:B------:R2:W-:Y:S04]  /*46a0*/  STS [R160+0x380], R33 ;  /* 0x00038021a0007388 */ /* 0x0005e80000000800 */
[----:B------:R-:W-:Y:S04]  /*46b0*/  STS [R159+0x400], R40 ;  /* 0x000400289f007388 */ /* 0x000fe80000000800 */
[----:B------:R3:W-:Y:S04]  /*46c0*/  STS [R158+0x480], R41 ;  /* 0x000480299e007388 */ /* 0x0007e80000000800 */
[----:B------:R-:W-:Y:S04]  /*46d0*/  STS [R157+0x500], R6 ;  /* 0x000500069d007388 */ /* 0x000fe80000000800 */
[----:B------:R-:W-:Y:S04]  /*46e0*/  STS [R156+0x580], R7 ;  /* 0x000580079c007388 */ /* 0x000fe80000000800 */
[----:B------:R-:W-:Y:S04]  /*46f0*/  STS [R96+0x600], R43 ;  /* 0x0006002b60007388 */ /* 0x000fe80000000800 */
[----:B------:R-:W-:Y:S04]  /*4700*/  STS [R95+0x680], R42 ;  /* 0x0006802a5f007388 */ /* 0x000fe80000000800 */
[----:B------:R4:W-:Y:S04]  /*4710*/  STS [R94+0x700], R53 ;  /* 0x000700355e007388 */ /* 0x0009e80000000800 */
[----:B------:R-:W-:Y:S01]  /*4720*/  STS [R93+0x780], R82 ;  /* 0x000780525d007388 */ /* 0x000fe20000000800 */
[----:B------:R-:W-:-:S03]  /*4730*/  NOP ;  /* 0x0000000000007918 */ /* 0x000fc60000000000 */
[----:B------:R-:W5:Y:S04]  /*4740*/  LDS R122, [R92] ;  /* 0x000000005c7a7984 */ /* 0x000f680000000800 */
[----:B------:R-:W5:Y:S04]  /*4750*/  LDS R118, [R92+0x4] ;  /* 0x000004005c767984 */ /* 0x000f680000000800 */
[----:B------:R-:W-:Y:S04]  /*4760*/  LDS R84, [R92+0x8] ;  /* 0x000008005c547984 */ /* 0x000fe80000000800 */
[----:B------:R-:W-:Y:S04]  /*4770*/  LDS R85, [R92+0xc] ;  /* 0x00000c005c557984 */ /* 0x000fe80000000800 */
[----:B------:R-:W5:Y:S04]  /*4780*/  LDS R86, [R92+0x10] ;  /* 0x000010005c567984 */ /* 0x000f680000000800 */
[----:B------:R-:W-:Y:S04]  /*4790*/  LDS R107, [R92+0x14] ;  /* 0x000014005c6b7984 */ /* 0x000fe80000000800 */
[----:B------:R-:W-:Y:S04]  /*47a0*/  LDS R106, [R92+0x18] ;  /* 0x000018005c6a7984 */ /* 0x000fe80000000800 */
[----:B------:R-:W-:Y:S04]  /*47b0*/  LDS R105, [R92+0x1c] ;  /* 0x00001c005c697984 */ /* 0x000fe80000000800 */
[----:B------:R-:W5:Y:S04]  /*47c0*/  LDS R104, [R92+0x20] ;  /* 0x000020005c687984 */ /* 0x000f680000000800 */
[----:B------:R-:W5:Y:S04]  /*47d0*/  LDS R103, [R92+0x24] ;  /* 0x000024005c677984 */ /* 0x000f680000000800 */
[----:B------:R-:W5:Y:S04]  /*47e0*/  LDS R102, [R92+0x28] ;  /* 0x000028005c667984 */ /* 0x000f680000000800 */
[----:B------:R-:W5:Y:S04]  /*47f0*/  LDS R101, [R92+0x2c] ;  /* 0x00002c005c657984 */ /* 0x000f680000000800 */
[----:B------:R-:W5:Y:S04]  /*4800*/  LDS R100, [R92+0x30] ;  /* 0x000030005c647984 */ /* 0x000f680000000800 */
[----:B------:R-:W-:Y:S04]  /*4810*/  LDS R99, [R92+0x34] ;  /* 0x000034005c637984 */ /* 0x000fe80000000800 */
[----:B------:R-:W5:Y:S04]  /*4820*/  LDS R87, [R92+0x38] ;  /* 0x000038005c577984 */ /* 0x000f680000000800 */
[----:B------:R-:W-:Y:S01]  /*4830*/  LDS R0, [R92+0x3c] ;  /* 0x00003c005c007984 */ /* 0x000fe20000000800 */
[----:B------:R-:W-:Y:S01]  /*4840*/  BAR.SYNC.DEFER_BLOCKING 0x0 ;  /* 0x0000000000007b1d */ /* 0x000fe20000010000 */
[----:B0-----:R-:W-:Y:S01]  /*4850*/  CS2R R28, SRZ ;  /* 0x00000000001c7805 */ /* 0x001fe2000001ff00 */
[----:B------:R-:W-:-:S05]  /*4860*/  HFMA2.MMA R27, -RZ, RZ, 0, 0 ;  /* 0x00000000ff1b7435 */ /* 0x000fca00000001ff */
[----:B------:R0:W5:Y:S01]  /*4870*/  @!P0 LDG.E R28, desc[UR18][R8.64] ;  /* 0x00000012081c8981 */ /* 0x000162000c1e1900 */
[----:B------:R-:W-:-:S04]  /*4880*/  ISETP.GE.AND P0, PT, R22, UR7, PT ;  /* 0x0000000716007c0c */ /* 0x000fc8000bf06270 */
[----:B------:R-:W5:Y:S01]  /*4890*/  @!P1 LDG.E R27, desc[UR18][R2.64+-0x1f80] ;  /* 0xffe08012021b9981 */ /* 0x000f62000c1e1900 */
[----:B------:R-:W-:Y:S02]  /*48a0*/  ISETP.GE.AND P1, PT, R23, UR7, PT ;  /* 0x0000000717007c0c */ /* 0x000fe4000bf26270 */
[----:B-1----:R-:W-:Y:S02]  /*48b0*/  CS2R R30, SRZ ;  /* 0x00000000001e7805 */ /* 0x002fe4000001ff00 */
[----:B--2---:R-:W-:Y:S02]  /*48c0*/  CS2R R32, SRZ ;  /* 0x0000000000207805 */ /* 0x004fe4000001ff00 */
[----:B---3--:R-:W-:Y:S01]  /*48d0*/  CS2R R40, SRZ ;  /* 0x0000000000287805 */ /* 0x008fe2000001ff00 */
[----:B----4-:R-:W-:Y:S01]  /*48e0*/  HFMA2.MMA R53, -RZ, RZ, 0, 0 ;  /* 0x00000000ff357435 */ /* 0x010fe200000001ff */
[----:B------:R-:W-:Y:S01]  /*48f0*/  MOV R42, RZ ;  /* 0x000000ff002a7202 */ /* 0x000fe20000000f00 */
[----:B------:R-:W2:Y:S04]  /*4900*/  @!P4 LDG.E R110, desc[UR18][R2.64+-0x1980] ;  /* 0xffe68012026ec981 */ /* 0x000ea8000c1e1900 */
[----:B------:R-:W3:Y:S01]  /*4910*/  @!P0 LDG.E R29, desc[UR18][R2.64+-0x1e80] ;  /* 0xffe18012021d8981 */ /* 0x000ee2000c1e1900 */
[----:B------:R-:W-:-:S03]  /*4920*/  ISETP.GE.AND P0, PT, R20, UR7, PT ;  /* 0x0000000714007c0c */ /* 0x000fc6000bf06270 */
[----:B------:R-:W4:Y:S01]  /*4930*/  @!P1 LDG.E R30, desc[UR18][R2.64+-0x1f00] ;  /* 0xffe10012021e9981 */ /* 0x000f22000c1e1900 */
[----:B------:R-:W-:-:S03]  /*4940*/  ISETP.GE.AND P1, PT, R21, UR7, PT ;  /* 0x0000000715007c0c */ /* 0x000fc6000bf26270 */
[----:B------:R-:W2:Y:S04]  /*4950*/  @!P2 LDG.E R53, desc[UR18][R2.64+-0x1a80] ;  /* 0xffe580120235a981 */ /* 0x000ea8000c1e1900 */
[----:B------:R-:W2:Y:S04]  /*4960*/  @!P5 LDG.E R111, desc[UR18][R2.64+-0x1900] ;  /* 0xffe70012026fd981 */ /* 0x000ea8000c1e1900 */
[----:B------:R-:W2:Y:S01]  /*4970*/  @!P0 LDG.E R31, desc[UR18][R2.64+-0x1d80] ;  /* 0xffe28012021f8981 */ /* 0x000ea2000c1e1900 */
[----:B------:R-:W-:-:S03]  /*4980*/  ISETP.GE.AND P0, PT, R18, UR7, PT ;  /* 0x0000000712007c0c */ /* 0x000fc6000bf06270 */
[----:B------:R-:W2:Y:S01]  /*4990*/  @!P1 LDG.E R32, desc[UR18][R2.64+-0x1e00] ;  /* 0xffe2001202209981 */ /* 0x000ea2000c1e1900 */
[----:B------:R-:W-:-:S03]  /*49a0*/  ISETP.GE.AND P1, PT, R19, UR7, PT ;  /* 0x0000000713007c0c */ /* 0x000fc6000bf26270 */
[----:B------:R-:W2:Y:S06]  /*49b0*/  @!P6 LDG.E R112, desc[UR18][R2.64+-0x1880] ;  /* 0xffe780120270e981 */ /* 0x000eac000c1e1900 */
[----:B------:R-:W2:Y:S01]  /*49c0*/  @!P0 LDG.E R33, desc[UR18][R2.64+-0x1c80] ;  /* 0xffe3801202218981 */ /* 0x000ea2000c1e1900 */
[----:B------:R-:W-:-:S03]  /*49d0*/  ISETP.GE.AND P0, PT, R16, UR7, PT ;  /* 0x0000000710007c0c */ /* 0x000fc6000bf06270 */
[----:B------:R-:W2:Y:S01]  /*49e0*/  @!P1 LDG.E R40, desc[UR18][R2.64+-0x1d00] ;  /* 0xffe3001202289981 */ /* 0x000ea2000c1e1900 */
[----:B------:R-:W-:-:S09]  /*49f0*/  ISETP.NE.AND P1, PT, R108, RZ, PT ;  /* 0x000000ff6c00720c */ /* 0x000fd20003f25270 */
[----:B------:R-:W2:Y:S01]  /*4a00*/  @!P0 LDG.E R41, desc[UR18][R2.64+-0x1b80] ;  /* 0xffe4801202298981 */ /* 0x000ea2000c1e1900 */
[----:B------:R-:W-:Y:S02]  /*4a10*/  ISETP.GE.AND P0, PT, R17, UR7, PT ;  /* 0x0000000711007c0c */ /* 0x000fe4000bf06270 */
[----:B------:R-:W-:-:S06]  /*4a20*/  CS2R R108, SRZ ;  /* 0x00000000006c7805 */ /* 0x000fcc000001ff00 */
[----:B------:R-:W2:Y:S04]  /*4a30*/  @!P1 LDG.E R108, desc[UR18][R2.64+-0x1b00] ;  /* 0xffe50012026c9981 */ /* 0x000ea8000c1e1900 */
[----:B------:R-:W2:Y:S04]  /*4a40*/  @!P3 LDG.E R109, desc[UR18][R2.64+-0x1a00] ;  /* 0xffe60012026db981 */ /* 0x000ea8000c1e1900 */
[----:B------:R1:W2:Y:S01]  /*4a50*/  @!P0 LDG.E R42, desc[UR18][R2.64+-0x1c00] ;  /* 0xffe40012022a8981 */ /* 0x0002a2000c1e1900 */
[----:B-----5:R-:W-:Y:S01]  /*4a60*/  FMUL.FTZ R4, R122, -1.4426950216293334961 ;  /* 0xbfb8aa3b7a047820 */ /* 0x020fe20000410000 */
[----:B------:R-:W-:-:S03]  /*4a70*/  FMUL.FTZ R5, R118, -1.4426950216293334961 ;  /* 0xbfb8aa3b76057820 */ /* 0x000fc60000410000 */
[----:B------:R-:W5:Y:S08]  /*4a80*/  MUFU.EX2 R43, R4 ;  /* 0x00000004002b7308 */ /* 0x000f700000000800 */
[----:B------:R-:W0:Y:S01]  /*4a90*/  MUFU.EX2 R82, R5 ;  /* 0x0000000500527308 */ /* 0x000e220000000800 */
[----:B-----5:R-:W-:-:S07]  /*4aa0*/  FADD.FTZ R43, R43, 1 ;  /* 0x3f8000002b2b7421 */ /* 0x020fce0000010000 */
[----:B------:R-:W-:Y:S01]  /*4ab0*/  MUFU.RCP R161, R43 ;  /* 0x0000002b00a17308 */ /* 0x000fe20000001000 */
[----:B0-----:R-:W-:-:S07]  /*4ac0*/  FADD.FTZ R82, R82, 1 ;  /* 0x3f80000052527421 */ /* 0x001fce0000010000 */
[----:B------:R-:W-:Y:S01]  /*4ad0*/  MUFU.RCP R155, R82 ;  /* 0x00000052009b7308 */ /* 0x000fe20000001000 */
[----:B------:R-:W-:Y:S01]  /*4ae0*/  FMUL.FTZ R115, R86, -1.4426950216293334961 ;  /* 0xbfb8aa3b56737820 */ /* 0x000fe20000410000 */
[----:B------:R-:W-:Y:S01]  /*4af0*/  FMUL.FTZ R6, R84, -1.4426950216293334961 ;  /* 0xbfb8aa3b54067820 */ /* 0x000fe20000410000 */
[----:B------:R-:W-:-:S05]  /*4b00*/  FMUL.FTZ R7, R85, -1.4426950216293334961 ;  /* 0xbfb8aa3b55077820 */ /* 0x000fca0000410000 */
[----:B------:R-:W0:Y:S01]  /*4b10*/  MUFU.EX2 R115, R115 ;  /* 0x0000007300737308 */ /* 0x000e220000000800 */
[----:B------:R-:W-:Y:S01]  /*4b20*/  FMUL.FTZ R9, R104, -1.4426950216293334961 ;  /* 0xbfb8aa3b68097820 */ /* 0x000fe20000410000 */
[----:B------:R-:W-:Y:S01]  /*4b30*/  FMUL.FTZ R8, R103, -1.4426950216293334961 ;  /* 0xbfb8aa3b67087820 */ /* 0x000fe20000410000 */
[----:B-1----:R-:W-:-:S05]  /*4b40*/  FMUL.FTZ R2, R107, -1.4426950216293334961 ;  /* 0xbfb8aa3b6b027820 */ /* 0x002fca0000410000 */
[----:B------:R-:W1:Y:S01]  /*4b50*/  MUFU.EX2 R113, R6 ;  /* 0x0000000600717308 */ /* 0x000e620000000800 */
[----:B------:R-:W-:-:S07]  /*4b60*/  FMUL.FTZ R5, R105, -1.4426950216293334961 ;  /* 0xbfb8aa3b69057820 */ /* 0x000fce0000410000 */
[----:B------:R5:W1:Y:S01]  /*4b70*/  MUFU.EX2 R114, R7 ;  /* 0x0000000700727308 */ /* 0x000a620000000800 */
[----:B0-----:R-:W-:-:S07]  /*4b80*/  FADD.FTZ R115, R115, 1 ;  /* 0x3f80000073737421 */ /* 0x001fce0000010000 */
[----:B------:R-:W-:Y:S01]  /*4b90*/  MUFU.EX2 R9, R9 ;  /* 0x0000000900097308 */ /* 0x000fe20000000800 */
[----:B-----5:R-:W-:-:S07]  /*4ba0*/  FMUL.FTZ R7, R102, -1.4426950216293334961 ;  /* 0xbfb8aa3b66077820 */ /* 0x020fce0000410000 */
[----:B------:R-:W-:Y:S01]  /*4bb0*/  MUFU.EX2 R8, R8 ;  /* 0x0000000800087308 */ /* 0x000fe20000000800 */
[----:B------:R-:W-:Y:S01]  /*4bc0*/  FMUL.FTZ R6, R101, -1.4426950216293334961 ;  /* 0xbfb8aa3b65067820 */ /* 0x000fe20000410000 */
[----:B------:R-:W-:-:S06]  /*4bd0*/  FMUL.FTZ R3, R106, -1.4426950216293334961 ;  /* 0xbfb8aa3b6a037820 */ /* 0x000fcc0000410000 */
[----:B------:R-:W0:Y:S01]  /*4be0*/  MUFU.EX2 R116, R2 ;  /* 0x0000000200747308 */ /* 0x000e220000000800 */
[----:B-1----:R-:W-:Y:S01]  /*4bf0*/  FADD.FTZ R113, R113, 1 ;  /* 0x3f80000071717421 */ /* 0x002fe20000010000 */
[----:B------:R-:W-:-:S06]  /*4c00*/  FADD.FTZ R114, R114, 1 ;  /* 0x3f80000072727421 */ /* 0x000fcc0000010000 */
[----:B------:R-:W-:Y:S08]  /*4c10*/  MUFU.EX2 R119, R5 ;  /* 0x0000000500777308 */ /* 0x000ff00000000800 */
[----:B------:R-:W1:Y:S08]  /*4c20*/  MUFU.EX2 R7, R7 ;  /* 0x0000000700077308 */ /* 0x000e700000000800 */
[----:B------:R-:W5:Y:S01]  /*4c30*/  MUFU.RCP R151, R115 ;  /* 0x0000007300977308 */ /* 0x000f620000001000 */
[----:B0-----:R-:W-:-:S07]  /*4c40*/  FADD.FTZ R116, R116, 1 ;  /* 0x3f80000074747421 */ /* 0x001fce0000010000 */
[----:B------:R-:W0:Y:S08]  /*4c50*/  MUFU.EX2 R117, R3 ;  /* 0x0000000300757308 */ /* 0x000e300000000800 */
[----:B------:R-:W-:Y:S08]  /*4c60*/  MUFU.EX2 R6, R6 ;  /* 0x0000000600067308 */ /* 0x000ff00000000800 */
[----:B------:R-:W0:Y:S08]  /*4c70*/  MUFU.RCP R153, R113 ;  /* 0x0000007100997308 */ /* 0x000e300000001000 */
[----:B------:R1:W0:Y:S01]  /*4c80*/  MUFU.RCP R124, R114 ;  /* 0x00000072007c7308 */ /* 0x0002220000001000 */
[----:B------:R-:W-:Y:S01]  /*4c90*/  FMUL.FTZ R4, R100, -1.4426950216293334961 ;  /* 0xbfb8aa3b64047820 */ /* 0x000fe20000410000 */
[----:B-1----:R-:W-:-:S06]  /*4ca0*/  FADD.FTZ R114, R8, 1 ;  /* 0x3f80000008727421 */ /* 0x002fcc0000010000 */
[----:B------:R-:W1:Y:S01]  /*4cb0*/  MUFU.RCP R120, R116 ;  /* 0x0000007400787308 */ /* 0x000e620000001000 */
[----:B------:R-:W-:Y:S01]  /*4cc0*/  FADD.FTZ R113, R7, 1 ;  /* 0x3f80000007717421 */ /* 0x000fe20000010000 */
[----:B-----5:R-:W-:Y:S01]  /*4cd0*/  FADD.FTZ R7, -R151, 1 ;  /* 0x3f80000097077421 */ /* 0x020fe20000010100 */
[----:B------:R-:W-:Y:S04]  /*4ce0*/  STS [R146], R28 ;  /* 0x0000001c92007388 */ /* 0x000fe80000000800 */
[----:B------:R5:W-:Y:S04]  /*4cf0*/  STS [R144+0x80], R27 ;  /* 0x0000801b90007388 */ /* 0x000be80000000800 */
[----:B----4-:R-:W-:Y:S04]  /*4d00*/  STS [R142+0x100], R30 ;  /* 0x0001001e8e007388 */ /* 0x010fe80000000800 */
[----:B---3--:R-:W-:Y:S04]  /*4d10*/  STS [R140+0x180], R29 ;  /* 0x0001801d8c007388 */ /* 0x008fe80000000800 */
[----:B--2---:R-:W-:Y:S04]  /*4d20*/  STS [R138+0x200], R32 ;  /* 0x000200208a007388 */ /* 0x004fe80000000800 */
        /* <DEDUP_REMOVED lines=10> */
[----:B------:R-:W-:Y:S01]  /*4dd0*/  STS [R93+0x780], R112 ;  /* 0x000780705d007388 */ /* 0x000fe20000000800 */
[----:B------:R-:W-:-:S03]  /*4de0*/  NOP ;  /* 0x0000000000007918 */ /* 0x000fc60000000000 */
[----:B------:R-:W3:Y:S04]  /*4df0*/  LDS R43, [R92+0x4] ;  /* 0x000004005c2b7984 */ /* 0x000ee80000000800 */
[----:B------:R-:W4:Y:S04]  /*4e00*/  LDS R82, [R92] ;  /* 0x000000005c527984 */ /* 0x000f280000000800 */
[----:B------:R-:W1:Y:S04]  /*4e10*/  LDS R40, [R92+0x10] ;  /* 0x000010005c287984 */ /* 0x000e680000000800 */
[----:B------:R-:W1:Y:S04]  /*4e20*/  LDS R42, [R92+0x8] ;  /* 0x000008005c2a7984 */ /* 0x000e680000000800 */
[----:B------:R-:W1:Y:S04]  /*4e30*/  LDS R41, [R92+0xc] ;  /* 0x00000c005c297984 */ /* 0x000e680000000800 */
[----:B------:R-:W1:Y:S04]  /*4e40*/  LDS R33, [R92+0x14] ;  /* 0x000014005c217984 */ /* 0x000e680000000800 */
[----:B------:R-:W1:Y:S01]  /*4e50*/  LDS R31, [R92+0x1c] ;  /* 0x00001c005c1f7984 */ /* 0x000e620000000800 */
[----:B-----5:R-:W-:Y:S01]  /*4e60*/  FADD.FTZ R27, -R155, 1 ;  /* 0x3f8000009b1b7421 */ /* 0x020fe20000010100 */
[----:B--2---:R-:W-:Y:S01]  /*4e70*/  FADD.FTZ R111, R9, 1 ;  /* 0x3f800000096f7421 */ /* 0x004fe20000010000 */
[----:B------:R-:W-:Y:S01]  /*4e80*/  FADD.FTZ R9, -R161, 1 ;  /* 0x3f800000a1097421 */ /* 0x000fe20000010100 */
[----:B------:R-:W-:Y:S01]  /*4e90*/  FADD.FTZ R108, R119, 1 ;  /* 0x3f800000776c7421 */ /* 0x000fe20000010000 */
[----:B------:R-:W-:Y:S01]  /*4ea0*/  FFMA.FTZ R27, R118, R27, 1 ;  /* 0x3f800000761b7423 */ /* 0x000fe2000001001b */
[----:B------:R-:W-:Y:S01]  /*4eb0*/  MUFU.EX2 R4, R4 ;  /* 0x0000000400047308 */ /* 0x000fe20000000800 */
[----:B------:R-:W-:Y:S01]  /*4ec0*/  FFMA.FTZ R9, R122, R9, 1 ;  /* 0x3f8000007a097423 */ /* 0x000fe20000010009 */
[----:B0-----:R-:W-:Y:S01]  /*4ed0*/  FADD.FTZ R109, R117, 1 ;  /* 0x3f800000756d7421 */ /* 0x001fe20000010000 */
[----:B------:R-:W-:Y:S01]  /*4ee0*/  FFMA.FTZ R125, R86, R7, 1 ;  /* 0x3f800000567d7423 */ /* 0x000fe20000010007 */
[----:B------:R-:W-:Y:S01]  /*4ef0*/  FADD.FTZ R29, -R153, 1 ;  /* 0x3f800000991d7421 */ /* 0x000fe20000010100 */
[----:B------:R-:W-:Y:S01]  /*4f00*/  LDS R30, [R92+0x20] ;  /* 0x000020005c1e7984 */ /* 0x000fe20000000800 */
[----:B------:R-:W-:-:S03]  /*4f10*/  FMUL.FTZ R3, R87, -1.4426950216293334961 ;  /* 0xbfb8aa3b57037820 */ /* 0x000fc60000410000 */
[----:B------:R-:W-:Y:S01]  /*4f20*/  LDS R32, [R92+0x18] ;  /* 0x000018005c207984 */ /* 0x000fe20000000800 */
[----:B---3--:R-:W-:Y:S01]  /*4f30*/  FMUL.FTZ R28, R52, R43 ;  /* 0x0000002b341c7220 */ /* 0x008fe20000410000 */
[----:B----4-:R-:W-:-:S03]  /*4f40*/  FMUL.FTZ R8, R83, R82 ;  /* 0x0000005253087220 */ /* 0x010fc60000410000 */
[----:B------:R-:W-:Y:S01]  /*4f50*/  FMUL.FTZ R28, R155, R28 ;  /* 0x0000001c9b1c7220 */ /* 0x000fe20000410000 */
[----:B------:R-:W0:Y:S01]  /*4f60*/  MUFU.RCP R111, R111 ;  /* 0x0000006f006f7308 */ /* 0x000e220000001000 */
[----:B------:R-:W-:Y:S02]  /*4f70*/  FMUL.FTZ R8, R161, R8 ;  /* 0x00000008a1087220 */ /* 0x000fe40000410000 */
[----:B------:R-:W-:Y:S02]  /*4f80*/  FMUL.FTZ R119, R28, R27 ;  /* 0x0000001b1c777220 */ /* 0x000fe40000410000 */
[----:B------:R-:W2:Y:S01]  /*4f90*/  LDS R27, [R92+0x2c] ;  /* 0x00002c005c1b7984 */ /* 0x000ea20000000800 */
[----:B------:R-:W-:Y:S01]  /*4fa0*/  FMUL.FTZ R53, R8, R9 ;  /* 0x0000000908357220 */ /* 0x000fe20000410000 */
[----:B-1----:R-:W-:Y:S01]  /*4fb0*/  FMUL.FTZ R8, R49, R40 ;  /* 0x0000002831087220 */ /* 0x002fe20000410000 */
[----:B------:R-:W1:Y:S01]  /*4fc0*/  MUFU.RCP R108, R108 ;  /* 0x0000006c006c7308 */ /* 0x000e620000001000 */
[----:B------:R-:W-:Y:S01]  /*4fd0*/  FADD.FTZ R117, R6, 1 ;  /* 0x3f80000006757421 */ /* 0x000fe20000010000 */
[----:B------:R-:W-:Y:S01]  /*4fe0*/  FMUL.FTZ R110, R51, R42 ;  /* 0x0000002a336e7220 */ /* 0x000fe20000410000 */
[----:B------:R-:W-:Y:S01]  /*4ff0*/  FADD.FTZ R6, -R124, 1 ;  /* 0x3f8000007c067421 */ /* 0x000fe20000010100 */
[----:B------:R-:W-:Y:S01]  /*5000*/  FMUL.FTZ R7, R50, R41 ;  /* 0x0000002932077220 */ /* 0x000fe20000410000 */
[----:B------:R-:W-:Y:S01]  /*5010*/  FMUL.FTZ R8, R151, R8 ;  /* 0x0000000897087220 */ /* 0x000fe20000410000 */
[----:B------:R-:W-:Y:S01]  /*5020*/  FFMA.FTZ R112, R84, R29, 1 ;  /* 0x3f80000054707423 */ /* 0x000fe2000001001d */
[----:B------:R-:W-:Y:S01]  /*5030*/  FMUL.FTZ R121, R153, R110 ;  /* 0x0000006e99797220 */ /* 0x000fe20000410000 */
[----:B------:R-:W-:Y:S01]  /*5040*/  FFMA.FTZ R6, R85, R6, 1 ;  /* 0x3f80000055067423 */ /* 0x000fe20000010006 */
[----:B------:R-:W-:Y:S01]  /*5050*/  FMUL.FTZ R7, R124, R7 ;  /* 0x000000077c077220 */ /* 0x000fe20000410000 */
[----:B------:R-:W-:Y:S01]  /*5060*/  FMUL.FTZ R125, R8, R125 ;  /* 0x0000007d087d7220 */ /* 0x000fe20000410000 */
[----:B------:R-:W-:Y:S01]  /*5070*/  FMUL.FTZ R9, R48, R33 ;  /* 0x0000002130097220 */ /* 0x000fe20000410000 */
[----:B------:R-:W3:Y:S01]  /*5080*/  LDS R8, [R92+0x30] ;  /* 0x000030005c087984 */ /* 0x000ee20000000800 */
[----:B------:R-:W-:Y:S01]  /*5090*/  FMUL.FTZ R121, R121, R112 ;  /* 0x0000007079797220 */ /* 0x000fe20000410000 */
[----:B------:R-:W-:Y:S01]  /*50a0*/  FMUL.FTZ R123, R7, R6 ;  /* 0x00000006077b7220 */ /* 0x000fe20000410000 */
[----:B------:R-:W-:Y:S01]  /*50b0*/  FADD.FTZ R112, -R120, 1 ;  /* 0x3f80000078707421 */ /* 0x000fe20000010100 */
[----:B0-----:R-:W-:Y:S01]  /*50c0*/  FADD.FTZ R7, -R111, 1 ;  /* 0x3f8000006f077421 */ /* 0x001fe20000010100 */
[----:B------:R0:W-:Y:S01]  /*50d0*/  MUFU.RCP R110, R114 ;  /* 0x00000072006e7308 */ /* 0x0001e20000001000 */
[----:B------:R-:W-:Y:S01]  /*50e0*/  FADD.FTZ R115, R4, 1 ;  /* 0x3f80000004737421 */ /* 0x000fe20000010000 */
[----:B------:R-:W4:Y:S01]  /*50f0*/  LDS R29, [R92+0x24] ;  /* 0x000024005c1d7984 */ /* 0x000f220000000800 */
[----:B------:R-:W-:Y:S01]  /*5100*/  FFMA.FTZ R128, R104, R7, 1 ;  /* 0x3f80000068807423 */ /* 0x000fe20000010007 */
[----:B------:R-:W-:Y:S01]  /*5110*/  FMUL.FTZ R7, R46, R31 ;  /* 0x0000001f2e077220 */ /* 0x000fe20000410000 */
[----:B-1----:R-:W-:Y:S01]  /*5120*/  FADD.FTZ R4, -R108, 1 ;  /* 0x3f8000006c047421 */ /* 0x002fe20000010100 */
[----:B------:R-:W1:Y:S02]  /*5130*/  LDS R6, [R92+0x38] ;  /* 0x000038005c067984 */ /* 0x000e640000000800 */
[----:B------:R-:W5:Y:S01]  /*5140*/  MUFU.EX2 R3, R3 ;  /* 0x0000000300037308 */ /* 0x000f620000000800 */
[----:B0-----:R-:W-:Y:S01]  /*5150*/  FFMA.FTZ R114, R107, R112, 1 ;  /* 0x3f8000006b727423 */ /* 0x001fe20000010070 */
[----:B------:R-:W-:Y:S01]  /*5160*/  FMUL.FTZ R2, R0, -1.4426950216293334961 ;  /* 0xbfb8aa3b00027820 */ /* 0x000fe20000410000 */
[----:B------:R-:W-:Y:S01]  /*5170*/  FMUL.FTZ R9, R120, R9 ;  /* 0x0000000978097220 */ /* 0x000fe20000410000 */
[----:B------:R-:W-:Y:S01]  /*5180*/  FMUL.FTZ R7, R108, R7 ;  /* 0x000000076c077220 */ /* 0x000fe20000410000 */
[----:B------:R-:W-:Y:S01]  /*5190*/  FMUL.FTZ R5, R99, -1.4426950216293334961 ;  /* 0xbfb8aa3b63057820 */ /* 0x000fe20000410000 */
[----:B------:R-:W0:Y:S02]  /*51a0*/  LDS R28, [R92+0x28] ;  /* 0x000028005c1c7984 */ /* 0x000e240000000800 */
[----:B------:R-:W2:Y:S01]  /*51b0*/  MUFU.RCP R112, R117 ;  /* 0x0000007500707308 */ /* 0x000ea20000001000 */
[----:B------:R-:W-:Y:S01]  /*51c0*/  FFMA.FTZ R116, R105, R4, 1 ;  /* 0x3f80000069747423 */ /* 0x000fe20000010004 */
[----:B------:R-:W-:-:S02]  /*51d0*/  FMUL.FTZ R127, R9, R114 ;  /* 0x00000072097f7220 */ /* 0x000fc40000410000 */
[----:B------:R-:W0:Y:S01]  /*51e0*/  LDS R9, [R92+0x34] ;  /* 0x000034005c097984 */ /* 0x000e220000000800 */
[----:B------:R-:W-:-:S03]  /*51f0*/  FMUL.FTZ R129, R7, R116 ;  /* 0x0000007407817220 */ /* 0x000fc60000410000 */
[----:B------:R-:W3:Y:S01]  /*5200*/  MUFU.EX2 R2, R2 ;  /* 0x0000000200027308 */ /* 0x000ee20000000800 */
[----:B------:R-:W0:Y:S01]  /*5210*/  LDS R7, [R92+0x3c] ;  /* 0x00003c005c077984 */ /* 0x000e220000000800 */
[----:B-----5:R-:W-:-:S06]  /*5220*/  FADD.FTZ R116, R3, 1 ;  /* 0x3f80000003747421 */ /* 0x020fcc0000010000 */
[----:B------:R-:W5:Y:S01]  /*5230*/  MUFU.EX2 R5, R5 ;  /* 0x0000000500057308 */ /* 0x000f620000000800 */
[----:B--2---:R-:W-:Y:S01]  /*5240*/  FADD.FTZ R130, -R112, 1 ;  /* 0x3f80000070827421 */ /* 0x004fe20000010100 */
[----:B------:R-:W-:-:S06]  /*5250*/  FMUL.FTZ R117, R38, R27 ;  /* 0x0000001b26757220 */ /* 0x000fcc0000410000 */
[----:B------:R-:W2:Y:S01]  /*5260*/  MUFU.RCP R109, R109 ;  /* 0x0000006d006d7308 */ /* 0x000ea20000001000 */
[----:B------:R-:W-:-:S07]  /*5270*/  FFMA.FTZ R130, R101, R130, 1 ;  /* 0x3f80000065827423 */ /* 0x000fce0000010082 */
[----:B------:R-:W4:Y:S01]  /*5280*/  MUFU.RCP R115, R115 ;  /* 0x0000007300737308 */ /* 0x000f220000001000 */
[----:B------:R-:W-:-:S07]  /*5290*/  FMUL.FTZ R117, R112, R117 ;  /* 0x0000007570757220 */ /* 0x000fce0000410000 */
[----:B------:R-:W1:Y:S01]  /*52a0*/  MUFU.RCP R113, R113 ;  /* 0x0000007100717308 */ /* 0x000e620000001000 */
[----:B------:R-:W-:Y:S01]  /*52b0*/  FMUL.FTZ R135, R117, R130 ;  /* 0x0000008275877220 */ /* 0x000fe20000410000 */
[----:B------:R-:W-:Y:S01]  /*52c0*/  FMUL.FTZ R114, R45, R30 ;  /* 0x0000001e2d727220 */ /* 0x000fe20000410000 */
[----:B---3--:R-:W-:Y:S01]  /*52d0*/  FADD.FTZ R117, R2, 1 ;  /* 0x3f80000002757421 */ /* 0x008fe20000010000 */
[----:B------:R-:W-:Y:S01]  /*52e0*/  FMUL.FTZ R4, R47, R32 ;  /* 0x000000202f047220 */ /* 0x000fe20000410000 */
[----:B------:R-:W3:Y:S08]  /*52f0*/  S2UR UR27, SR_CgaCtaId ;  /* 0x00000000001b79c3 */ /* 0x000ef00000008800 */
[----:B------:R-:W-:Y:S01]  /*5300*/  BAR.SYNC.DEFER_BLOCKING 0x0 ;  /* 0x0000000000007b1d */ /* 0x000fe20000010000 */
[----:B-----5:R-:W-:-:S05]  /*5310*/  FADD.FTZ R132, R5, 1 ;  /* 0x3f80000005847421 */ /* 0x020fca0000010000 */
[----:B------:R-:W5:Y:S01]  /*5320*/  MUFU.RCP R116, R116 ;  /* 0x0000007400747308 */ /* 0x000f620000001000 */
[----:B--2---:R-:W-:Y:S01]  /*5330*/  FADD.FTZ R5, -R109, 1 ;  /* 0x3f8000006d057421 */ /* 0x004fe20000010100 */
[----:B------:R-:W-:Y:S01]  /*5340*/  FMUL.FTZ R131, R111, R114 ;  /* 0x000000726f837220 */ /* 0x000fe20000410000 */
[----:B----4-:R-:W-:Y:S01]  /*5350*/  FADD.FTZ R137, -R115, 1 ;  /* 0x3f80000073897421 */ /* 0x010fe20000010100 */
[----:B------:R-:W-:Y:S01]  /*5360*/  FMUL.FTZ R2, R37, R8 ;  /* 0x0000000825027220 */ /* 0x000fe20000410000 */
[----:B------:R-:W-:-:S03]  /*5370*/  FFMA.FTZ R5, R106, R5, 1 ;  /* 0x3f8000006a057423 */ /* 0x000fc60000010005 */
[----:B------:R-:W2:Y:S01]  /*5380*/  MUFU.RCP R114, R132 ;  /* 0x0000008400727308 */ /* 0x000ea20000001000 */
[----:B------:R-:W-:Y:S01]  /*5390*/  FMUL.FTZ R4, R109, R4 ;  /* 0x000000046d047220 */ /* 0x000fe20000410000 */
[----:B-1----:R-:W-:Y:S01]  /*53a0*/  FADD.FTZ R3, -R113, 1 ;  /* 0x3f80000071037421 */ /* 0x002fe20000010100 */
[----:B------:R-:W-:Y:S01]  /*53b0*/  FFMA.FTZ R137, R100, R137, 1 ;  /* 0x3f80000064897423 */ /* 0x000fe20000010089 */
[----:B------:R-:W-:-:S04]  /*53c0*/  FMUL.FTZ R2, R115, R2 ;  /* 0x0000000273027220 */ /* 0x000fc80000410000 */
[----:B------:R-:W1:Y:S01]  /*53d0*/  MUFU.RCP R117, R117 ;  /* 0x0000007500757308 */ /* 0x000e620000001000 */
[----:B------:R-:W-:Y:S01]  /*53e0*/  FMUL.FTZ R5, R4, R5 ;  /* 0x0000000504057220 */ /* 0x000fe20000410000 */
[----:B------:R-:W-:Y:S01]  /*53f0*/  FFMA.FTZ R133, R102, R3, 1 ;  /* 0x3f80000066857423 */ /* 0x000fe20000010003 */
[----:B------:R-:W-:Y:S01]  /*5400*/  FMUL.FTZ R137, R2, R137 ;  /* 0x0000008902897220 */ /* 0x000fe20000410000 */
[----:B------:R-:W-:Y:S01]  /*5410*/  FADD.FTZ R4, -R110, 1 ;  /* 0x3f8000006e047421 */ /* 0x000fe20000010100 */
[----:B------:R-:W-:Y:S01]  /*5420*/  FMUL.FTZ R3, R44, R29 ;  /* 0x0000001d2c037220 */ /* 0x000fe20000410000 */
[----:B-----5:R-:W-:Y:S01]  /*5430*/  FADD.FTZ R2, -R116, 1 ;  /* 0x3f80000074027421 */ /* 0x020fe20000010100 */
[----:B------:R-:W-:Y:S01]  /*5440*/  FMUL.FTZ R141, R35, R6 ;  /* 0x00000006238d7220 */ /* 0x000fe20000410000 */
[----:B------:R-:W-:Y:S01]  /*5450*/  FFMA.FTZ R4, R103, R4, 1 ;  /* 0x3f80000067047423 */ /* 0x000fe20000010004 */
[----:B------:R-:W-:Y:S01]  /*5460*/  FMUL.FTZ R3, R110, R3 ;  /* 0x000000036e037220 */ /* 0x000fe20000410000 */
[----:B------:R-:W-:Y:S01]  /*5470*/  FFMA.FTZ R2, R87, R2, 1 ;  /* 0x3f80000057027423 */ /* 0x000fe20000010002 */
[----:B------:R-:W-:Y:S01]  /*5480*/  FMUL.FTZ R141, R116, R141 ;  /* 0x0000008d748d7220 */ /* 0x000fe20000410000 */
[----:B------:R-:W-:Y:S01]  /*5490*/  FMUL.FTZ R131, R131, R128 ;  /* 0x0000008083837220 */ /* 0x000fe20000410000 */
[----:B------:R-:W-:Y:S01]  /*54a0*/  FMUL.FTZ R3, R3, R4 ;  /* 0x0000000403037220 */ /* 0x000fe20000410000 */
[----:B0-----:R-:W-:Y:S01]  /*54b0*/  FMUL.FTZ R128, R39, R28 ;  /* 0x0000001c27807220 */ /* 0x001fe20000410000 */
[----:B------:R-:W-:Y:S01]  /*54c0*/  FMUL.FTZ R141, R141, R2 ;  /* 0x000000028d8d7220 */ /* 0x000fe20000410000 */
[----:B--2---:R-:W-:Y:S01]  /*54d0*/  FADD.FTZ R4, -R114, 1 ;  /* 0x3f80000072047421 */ /* 0x004fe20000010100 */
[----:B------:R-:W-:Y:S01]  /*54e0*/  FMUL.FTZ R139, R36, R9 ;  /* 0x00000009248b7220 */ /* 0x000fe20000410000 */
[----:B-1----:R-:W-:Y:S01]  /*54f0*/  FADD.FTZ R143, -R117, 1 ;  /* 0x3f800000758f7421 */ /* 0x002fe20000010100 */
[----:B------:R-:W-:Y:S01]  /*5500*/  FMUL.FTZ R2, R34, R7 ;  /* 0x0000000722027220 */ /* 0x000fe20000410000 */
[----:B------:R-:W-:Y:S01]  /*5510*/  ISETP.NE.AND P6, PT, R145, RZ, PT ;  /* 0x000000ff9100720c */ /* 0x000fe20003fc5270 */
[----:B------:R-:W-:Y:S01]  /*5520*/  FMUL.FTZ R128, R113, R128 ;  /* 0x0000008071807220 */ /* 0x000fe20000410000 */
[----:B------:R-:W-:Y:S01]  /*5530*/  FFMA.FTZ R4, R99, R4, 1 ;  /* 0x3f80000063047423 */ /* 0x000fe20000010004 */
[----:B------:R-:W-:Y:S01]  /*5540*/  FMUL.FTZ R139, R114, R139 ;  /* 0x0000008b728b7220 */ /* 0x000fe20000410000 */
[----:B------:R-:W-:Y:S01]  /*5550*/  FFMA.FTZ R143, R0, R143, 1 ;  /* 0x3f800000008f7423 */ /* 0x000fe2000001008f */
[----:B------:R-:W-:Y:S01]  /*5560*/  FMUL.FTZ R2, R117, R2 ;  /* 0x0000000275027220 */ /* 0x000fe20000410000 */
[----:B------:R-:W-:Y:S01]  /*5570*/  UMOV UR26, 0x400 ;  /* 0x00000400001a7882 */ /* 0x000fe20000000000 */
[----:B------:R-:W-:Y:S01]  /*5580*/  FMUL.FTZ R133, R128, R133 ;  /* 0x0000008580857220 */ /* 0x000fe20000410000 */
[----:B---3--:R-:W-:Y:S01]  /*5590*/  ULEA UR26, UR27, UR26, 0x18 ;  /* 0x0000001a1b1a7291 */ /* 0x008fe2000f8ec03f */
[----:B------:R-:W-:Y:S01]  /*55a0*/  FMUL.FTZ R139, R139, R4 ;  /* 0x000000048b8b7220 */ /* 0x000fe20000410000 */
[----:B------:R-:W-:Y:S01]  /*55b0*/  FMUL.FTZ R143, R2, R143 ;  /* 0x0000008f028f7220 */ /* 0x000fe20000410000 */
[----:B------:R-:W-:Y:S01]  /*55c0*/  MOV R2, UR7 ;  /* 0x0000000700027c02 */ /* 0x000fe20008000f00 */
[----:B------:R0:W-:Y:S04]  /*55d0*/  STS [R92], R53 ;  /* 0x000000355c007388 */ /* 0x0001e80000000800 */
        /* <DEDUP_REMOVED lines=33> */
[----:B0-----:R-:W-:Y:S01]  /*57f0*/  MOV R53, UR26 ;  /* 0x0000001a00357c02 */ /* 0x001fe20008000f00 */
[----:B------:R-:W-:Y:S06]  /*5800*/  BAR.SYNC.DEFER_BLOCKING 0x0 ;  /* 0x0000000000007b1d */ /* 0x000fec0000010000 */
[----:B------:R-:W0:Y:S01]  /*5810*/  LDS R149, [R53+0x2100] ;  /* 0x0021000035957984 */ /* 0x000e220000000800 */
[----:B------:R-:W-:-:S04]  /*5820*/  IADD3 R164, P1, R26, UR36, RZ ;  /* 0x000000241aa47c10 */ /* 0x000fc8000ff3e0ff */
[----:B------:R-:W-:-:S05]  /*5830*/  IADD3.X R165, R25, UR37, RZ, P1, !PT ;  /* 0x0000002519a57c10 */ /* 0x000fca0008ffe4ff */
[----:B------:R1:W-:Y:S01]  /*5840*/  STL.64 [R1+0x20], R164 ;  /* 0x000020a401007387 */ /* 0x0003e20000100a00 */
[----:B------:R-:W-:Y:S02]  /*5850*/  UIMAD UR28, UR8, UR32, URZ ;  /* 0x00000020081c72a4 */ /* 0x000fe4000f8e023f */
[----:B------:R-:W-:Y:S02]  /*5860*/  UIMAD.WIDE.U32 UR26, UR10, UR32, URZ ;  /* 0x000000200a1a72a5 */ /* 0x000fe4000f8e003f */
[----:B------:R-:W-:Y:S01]  /*5870*/  UIMAD UR29, UR10, UR33, UR28 ;  /* 0x000000210a1d72a4 */ /* 0x000fe2000f8e021c */
[----:B------:R-:W-:Y:S03]  /*5880*/  BSSY B0, `(.L_x_271) ;  /* 0x0000010000007945 */ /* 0x000fe60003800000 */
[----:B------:R-:W-:Y:S01]  /*5890*/  UIADD3 UR28, UR27, UR29, URZ ;  /* 0x0000001d1b1c7290 */ /* 0x000fe2000fffe03f */
[----:B0-----:R-:W-:-:S13]  /*58a0*/  ISETP.GE.AND P0, PT, R26, R149, PT ;  /* 0x000000951a00720c */ /* 0x001fda0003f06270 */
[----:B-1----:R-:W-:Y:S05]  /*58b0*/  @P0 BRA `(.L_x_272) ;  /* 0x0000000000300947 */ /* 0x002fea0003800000 */
[----:B------:R-:W-:Y:S01]  /*58c0*/  IMAD.WIDE.U32 R2, R126, UR32, R164 ;  /* 0x000000207e027c25 */ /* 0x000fe2000f8e00a4 */
[----:B------:R-:W-:Y:S01]  /*58d0*/  ULDC.64 UR30, c[0x0][0x3a0] ;  /* 0x0000e800001e7ab9 */ /* 0x000fe20000000a00 */
[----:B------:R-:W-:Y:S01]  /*58e0*/  ULDC.64 UR34, c[0x0][0x3e8] ;  /* 0x0000fa0000227ab9 */ /* 0x000fe20000000a00 */
[----:B------:R-:W-:Y:S01]  /*58f0*/  MOV R5, UR30 ;  /* 0x0000001e00057c02 */ /* 0x000fe20008000f00 */
[----:B------:R-:W-:Y:S01]  /*5900*/  UIMAD UR30, UR48, UR30, URZ ;  /* 0x0000001e301e72a4 */ /* 0x000fe2000f8e023f */
[----:B------:R-:W-:-:S03]  /*5910*/  IADD3 R3, R3, UR29, RZ ;  /* 0x0000001d03037c10 */ /* 0x000fc6000fffe0ff */
[----:B------:R-:W-:Y:S02]  /*5920*/  UIMAD UR30, UR9, UR31, UR30 ;  /* 0x0000001f091e72a4 */ /* 0x000fe4000f8e021e */
[----:B------:R-:W-:-:S05]  /*5930*/  IMAD.WIDE.U32 R2, R5, UR9, R2 ;  /* 0x0000000905027c25 */ /* 0x000fca000f8e0002 */
[----:B------:R-:W-:Y:S02]  /*5940*/  IADD3 R3, R3, UR30, RZ ;  /* 0x0000001e03037c10 */ /* 0x000fe4000fffe0ff */
[----:B------:R-:W-:-:S04]  /*5950*/  LEA R4, P0, R2, UR34, 0x2 ;  /* 0x0000002202047c11 */ /* 0x000fc8000f8010ff */
[----:B------:R-:W-:-:S05]  /*5960*/  LEA.HI.X R5, R2, UR35, R3, 0x2, P0 ;  /* 0x0000002302057c11 */ /* 0x000fca00080f1403 */
[----:B------:R0:W-:Y:S04]  /*5970*/  STG.E desc[UR18][R4.64], R163 ;  /* 0x000000a304007986 */ /* 0x0001e8000c101912 */
.L_x_272:
[----:B------:R-:W-:Y:S05]  /*5980*/  BSYNC B0 ;  /* 0x0000000000007941 */ /* 0x000fea0003800000 */
.L_x_271:
        /* <DEDUP_REMOVED lines=82> */
[----:B------:R-:W-:Y:S01]  /*5eb0*/  FMUL.FTZ R5, R5, R43 ;  /* 0x0000002b05057220 */ /* 0x000fe20000410000 */
[----:B------:R-:W-:Y:S01]  /*5ec0*/  FMUL.FTZ R41, R85, R41 ;  /* 0x0000002955297220 */ /* 0x000fe20000410000 */
[----:B------:R-:W-:Y:S01]  /*5ed0*/  FMUL.FTZ R31, R105, R31 ;  /* 0x0000001f691f7220 */ /* 0x000fe20000410000 */
[----:B------:R-:W-:Y:S01]  /*5ee0*/  FMUL.FTZ R29, R103, R29 ;  /* 0x0000001d671d7220 */ /* 0x000fe20000410000 */
[----:B------:R-:W-:Y:S01]  /*5ef0*/  FMUL.FTZ R27, R101, R27 ;  /* 0x0000001b651b7220 */ /* 0x000fe20000410000 */
        /* <DEDUP_REMOVED lines=11> */
[----:B------:R-:W-:Y:S01]  /*5fb0*/  MOV R2, UR7 ;  /* 0x0000000700027c02 */ /* 0x000fe20008000f00 */
[----:B------:R-:W-:Y:S01]  /*5fc0*/  ULDC.64 UR32, c[0x0][0x2c0] ;  /* 0x0000b00000207ab9 */ /* 0x000fe20000000a00 */
[----:B------:R-:W-:Y:S01]  /*5fd0*/  BSSY B0, `(.L_x_274) ;  /* 0x0000039000007945 */ /* 0x000fe20003800000 */
[----:B------:R-:W-:-:S02]  /*5fe0*/  UIMAD UR8, UR8, UR32, URZ ;  /* 0x00000020080872a4 */ /* 0x000fc4000f8e023f */
[----:B------:R-:W-:Y:S01]  /*5ff0*/  UIMAD.WIDE.U32 UR26, UR10, UR32, URZ ;  /* 0x000000200a1a72a5 */ /* 0x000fe2000f8e003f */
[----:B------:R-:W-:Y:S01]  /*6000*/  STS [R92], R3 ;  /* 0x000000035c007388 */ /* 0x000fe20000000800 */
[----:B------:R-:W-:-:S03]  /*6010*/  UIMAD UR8, UR10, UR33, UR8 ;  /* 0x000000210a0872a4 */ /* 0x000fc6000f8e0208 */
[----:B------:R-:W-:Y:S01]  /*6020*/  STS [R92+0x4], R5 ;  /* 0x000004055c007388 */ /* 0x000fe20000000800 */
[----:B------:R-:W-:-:S03]  /*6030*/  UIADD3 UR7, UR27, UR8, URZ ;  /* 0x000000081b077290 */ /* 0x000fc6000fffe03f */
        /* <DEDUP_REMOVED lines=50> */
.L_x_275:
[----:B------:R-:W-:Y:S05]  /*6360*/  BSYNC B0 ;  /* 0x0000000000007941 */ /* 0x000fea0003800000 */
.L_x_274:
        /* <DEDUP_REMOVED lines=43> */
.L_x_273:
[----:B01----:R-:W2:Y:S01]  /*6620*/  LDL.LU R2, [R1+0x2c] ;  /* 0x00002c0001027983 */ /* 0x003ea20000300800 */
[----:B------:R-:W0:Y:S01]  /*6630*/  LDC R4, c[0x0][0x21c] ;  /* 0x00008700ff047b82 */ /* 0x000e220000000800 */
[----:B------:R-:W-:Y:S01]  /*6640*/  FMUL.FTZ R33, R0, UR4 ;  /* 0x0000000400217c20 */ /* 0x000fe20008410000 */
[----:B------:R-:W-:Y:S01]  /*6650*/  FMUL.FTZ R32, R52, UR4 ;  /* 0x0000000434207c20 */ /* 0x000fe20008410000 */
[----:B------:R1:W-:Y:S01]  /*6660*/  STL [R1+0x1c], RZ ;  /* 0x00001cff01007387 */ /* 0x0003e20000100800 */
        /* <DEDUP_REMOVED lines=22> */
[----:B------:R-:W-:Y:S01]  /*67d0*/  CS2R R4, SRZ ;  /* 0x0000000000047805 */ /* 0x000fe2000001ff00 */
        /* <DEDUP_REMOVED lines=15> */
[----:B------:R-:W-:-:S03]  /*68d0*/  CS2R R2, SRZ ;  /* 0x0000000000027805 */ /* 0x000fc6000001ff00 */
[----:B------:R-:W-:-:S05]  /*68e0*/  FFMA.FTZ R40, R70, R34, R41 ;  /* 0x0000002246287223 */ /* 0x000fca0000010029 */
[----:B------:R1:W-:Y:S01]  /*68f0*/  STL [R1+0x2c], R40 ;  /* 0x00002c2801007387 */ /* 0x0003e20000100800 */
[----:B------:R-:W-:Y:S05]  /*6900*/  @!P0 BRA `(.L_x_276) ;  /* 0x0000002400948947 */ /* 0x000fea0003800000 */
[----:B------:R-:W-:Y:S01]  /*6910*/  UIADD3 UR53, UR17, -0x1, URZ ;  /* 0xffffffff11357890 */ /* 0x000fe2000fffe03f */
[----:B------:R-:W-:Y:S02]  /*6920*/  CS2R R16, SRZ ;  /* 0x0000000000107805 */ /* 0x000fe4000001ff00 */
[----:B------:R-:W-:Y:S02]  /*6930*/  CS2R R14, SRZ ;  /* 0x00000000000e7805 */ /* 0x000fe4000001ff00 */
[----:B------:R-:W-:Y:S01]  /*6940*/  CS2R R12, SRZ ;  /* 0x00000000000c7805 */ /* 0x000fe2000001ff00 */
[----:B------:R-:W-:Y:S01]  /*6950*/  ULEA.HI UR8, UR53, UR53, URZ, 0x1 ;  /* 0x0000003535087291 */ /* 0x000fe2000f8f083f */
[----:B------:R-:W-:Y:S02]  /*6960*/  CS2R R10, SRZ ;  /* 0x00000000000a7805 */ /* 0x000fe4000001ff00 */
[----:B------:R-:W-:Y:S02]  /*6970*/  CS2R R8, SRZ ;  /* 0x0000000000087805 */ /* 0x000fe4000001ff00 */
[----:B------:R-:W-:Y:S01]  /*6980*/  CS2R R6, SRZ ;  /* 0x0000000000067805 */ /* 0x000fe2000001ff00 */
[----:B------:R-:W-:Y:S01]  /*6990*/  ULOP3.LUT UR8, UR8, 0xfffffe, URZ, 0xc0, !UPT ;  /* 0x00fffffe08087892 */ /* 0x000fe2000f8ec03f */
[----:B------:R-:W-:-:S02]  /*69a0*/  CS2R R4, SRZ ;  /* 0x0000000000047805 */ /* 0x000fc4000001ff00 */
[----:B------:R-:W-:Y:S01]  /*69b0*/  CS2R R2, SRZ ;  /* 0x0000000000027805 */ /* 0x000fe2000001ff00 */
[----:B------:R-:W-:Y:S01]  /*69c0*/  UMOV UR7, URZ ;  /* 0x0000003f00077c82 */ /* 0x000fe20008000000 */
[----:B------:R-:W-:Y:S01]  /*69d0*/  ULDC UR51, c[0x0][0x224] ;  /* 0x0000890000337ab9 */ /* 0x000fe20000000800 */
[----:B------:R-:W-:Y:S01]  /*69e0*/  ULDC UR52, c[0x0][0x21c] ;  /* 0x0000870000347ab9 */ /* 0x000fe20000000800 */
[----:B------:R-:W-:Y:S01]  /*69f0*/  ULDC.64 UR26, c[0x0][0x2e0] ;  /* 0x0000b800001a7ab9 */ /* 0x000fe20000000a00 */
[----:B------:R-:W-:Y:S01]  /*6a00*/  ULDC.64 UR28, c[0x0][0x270] ;  /* 0x00009c00001c7ab9 */ /* 0x000fe20000000a00 */
[----:B------:R-:W-:Y:S01]  /*6a10*/  UIADD3 UR53, UR53, -UR8, URZ ;  /* 0x8000000835357290 */ /* 0x000fe2000fffe03f */
[----:B------:R-:W-:Y:S01]  /*6a20*/  ULDC.64 UR30, c[0x0][0x268] ;  /* 0x00009a00001e7ab9 */ /* 0x000fe20000000a00 */
[----:B------:R-:W-:Y:S01]  /*6a30*/  ULDC.64 UR32, c[0x0][0x2d8] ;  /* 0x0000b60000207ab9 */ /* 0x000fe20000000a00 */
[----:B------:R-:W-:Y:S01]  /*6a40*/  ULDC.64 UR34, c[0x0][0x250] ;  /* 0x0000940000227ab9 */ /* 0x000fe20000000a00 */
[----:B------:R-:W-:Y:S01]  /*6a50*/  ULDC.64 UR36, c[0x0][0x248] ;  /* 0x0000920000247ab9 */ /* 0x000fe20000000a00 */
[----:B------:R-:W-:Y:S01]  /*6a60*/  ULDC.64 UR38, c[0x0][0x2d0] ;  /* 0x0000b40000267ab9 */ /* 0x000fe20000000a00 */
[----:B------:R-:W-:Y:S01]  /*6a70*/  ULDC.64 UR40, c[0x0][0x238] ;  /* 0x00008e0000287ab9 */ /* 0x000fe20000000a00 */
[----:B------:R-:W-:-:S05]  /*6a80*/  ULDC.64 UR42, c[0x0][0x230] ;  /* 0x00008c00002a7ab9 */ /* 0x000fca0000000a00 */
.L_x_288:
[----:B------:R-:W-:Y:S02]  /*6a90*/  UIMAD UR8, UR48, UR42, URZ ;  /* 0x0000002a300872a4 */ /* 0x000fe4000f8e023f */
        /* <DEDUP_REMOVED lines=10> */
[----:B-1----:R-:W-:-:S04]  /*6b40*/  MOV R40, UR45 ;  /* 0x0000002d00287c02 */ /* 0x002fc80008000f00 */
[----:B------:R-:W-:-:S05]  /*6b50*/  MOV R41, UR44 ;  /* 0x0000002c00297c02 */ /* 0x000fca0008000f00 */
[----:B0-----:R0:W2:Y:S01]  /*6b60*/  LDG.E R40, desc[UR18][R40.64] ;  /* 0x0000001228287981 */ /* 0x0010a2000c1e1900 */
[----:B------:R-:W-:Y:S02]  /*6b70*/  UIMAD UR55, UR48, UR36, URZ ;  /* 0x00000024303772a4 */ /* 0x000fe4000f8e023f */
[----:B------:R-:W-:Y:S01]  /*6b80*/  UIMAD UR58, UR48, UR30, URZ ;  /* 0x0000001e303a72a4 */ /* 0x000fe2000f8e023f */
[----:B------:R-:W1:Y:S01]  /*6b90*/  S2R R163, SR_TID.X ;  /* 0x0000000000a37919 */ /* 0x000e620000002100 */
        /* <DEDUP_REMOVED lines=21> */
[----:B------:R-:W-:-:S02]  /*6cf0*/  ISETP.NE.AND P0, PT, R163, 0x7f, PT ;  /* 0x0000007fa300780c */ /* 0x000fc40003f05270 */
[----:B------:R-:W-:-:S03]  /*6d00*/  MOV R42, UR45 ;  /* 0x0000002d002a7c02 */ /* 0x000fc60008000f00 */
[----:B------:R-:W-:-:S05]  /*6d10*/  MOV R43, UR44 ;  /* 0x0000002c002b7c02 */ /* 0x000fca0008000f00 */
[----:B------:R0:W5:Y:S03]  /*6d20*/  LDG.E R83, desc[UR18][R42.64] ;  /* 0x000000122a537981 */ /* 0x000166000c1e1900 */
[----:B------:R-:W-:Y:S01]  /*6d30*/  @P0 LEA R99, R163, R53, 0x2 ;  /* 0x00000035a3630211 */ /* 0x000fe200078e10ff */
[----:B------:R-:W-:Y:S01]  /*6d40*/  BSSY B0, `(.L_x_277) ;  /* 0x000001b000007945 */ /* 0x000fe20003800000 */
[----:B--2---:R-:W-:Y:S02]  /*6d50*/  R2UR UR8, R40 ;  /* 0x00000000280872ca */ /* 0x004fe400000e0000 */
[----:B------:R-:W-:-:S05]  /*6d60*/  MOV R40, UR53 ;  /* 0x0000003500287c02 */ /* 0x000fca0008000f00 */
[----:B------:R-:W-:Y:S01]  /*6d70*/  @!P1 IMAD R82, R40, R41, UR7 ;  /* 0x0000000728529e24 */ /* 0x000fe2000f8e0229 */
[----:B------:R-:W-:Y:S02]  /*6d80*/  MOV R40, UR47 ;  /* 0x0000002f00287c02 */ /* 0x000fe40008000f00 */
[----:B------:R-:W-:Y:S02]  /*6d90*/  MOV R41, UR46 ;  /* 0x0000002e00297c02 */ /* 0x000fe40008000f00 */
[----:B------:R-:W-:Y:S02]  /*6da0*/  LEA R85, R82, R53, 0x2 ;  /* 0x0000003552557211 */ /* 0x000fe400078e10ff */
[----:B------:R-:W-:Y:S01]  /*6db0*/  MOV R84, UR8 ;  /* 0x0000000800547c02 */ /* 0x000fe20008000f00 */
[----:B------:R0:W5:Y:S04]  /*6dc0*/  LDG.E R82, desc[UR18][R40.64] ;  /* 0x0000001228527981 */ /* 0x000168000c1e1900 */
[----:B------:R-:W-:-:S04]  /*6dd0*/  FMUL.FTZ R84, R84, 1.4426950216293334961 ;  /* 0x3fb8aa3b54547820 */ /* 0x000fc80000410000 */
        /* <DEDUP_REMOVED lines=17> */
.L_x_278:
[----:B------:R-:W-:Y:S05]  /*6ef0*/  BSYNC B0 ;  /* 0x0000000000007941 */ /* 0x000fea0003800000 */
.L_x_277:
[----:B------:R-:W-:Y:S01]  /*6f00*/  UISETP.GE.AND UP0, UPT, UR17, 0x2, UPT ;  /* 0x000000021100788c */ /* 0x000fe2000bf06270 */
[----:B------:R-:W-:Y:S02]  /*6f10*/  LOP3.LUT R161, R163, 0x1f, RZ, 0xc0, !PT ;  /* 0x0000001fa3a17812 */ /* 0x000fe400078ec0ff */
[----:B0-2---:R-:W-:Y:S02]  /*6f20*/  MOV R40, UR17 ;  /* 0x0000001100287c02 */ /* 0x005fe40008000f00 */
[----:B------:R-:W-:Y:S02]  /*6f30*/  MOV R43, 0x8 ;  /* 0x00000008002b7802 */ /* 0x000fe40000000f00 */
[----:B------:R-:W-:-:S04]  /*6f40*/  PLOP3.LUT P0, PT, PT, PT, UP0, 0x80, 0x0 ;  /* 0x000000000000781c */ /* 0x000fc80003f0f008 */
[----:B------:R-:W-:-:S13]  /*6f50*/  ISETP.NE.OR P0, PT, R161, RZ, !P0 ;  /* 0x000000ffa100720c */ /* 0x000fda0004705670 */
[----:B------:R-:W0:Y:S01]  /*6f60*/  @!P0 LDC R41, c[0x0][0x21c] ;  /* 0x00008700ff298b82 */ /* 0x000e220000000800 */
[C---:B------:R-:W-:Y:S01]  /*6f70*/  FMUL.FTZ R100, R84.reuse, R68 ;  /* 0x0000004454647220 */ /* 0x040fe20000410000 */
[----:B------:R-:W-:Y:S01]  /*6f80*/  FMUL.FTZ R101, R84, R67 ;  /* 0x0000004354657220 */ /* 0x000fe20000410000 */
[----:B------:R-:W-:Y:S01]  /*6f90*/  @!P0 IADD3 R40, R40, -0x2, RZ ;  /* 0xfffffffe28288810 */ /* 0x000fe20007ffe0ff */
[----:B------:R-:W-:-:S03]  /*6fa0*/  FMUL.FTZ R102, R84, R66 ;  /* 0x0000004254667220 */ /* 0x000fc60000410000 */
[----:B------:R-:W2:Y:S01]  /*6fb0*/  MUFU.EX2 R100, R100 ;  /* 0x0000006400647308 */ /* 0x000ea20000000800 */
[C---:B------:R-:W-:Y:S01]  /*6fc0*/  FMUL.FTZ R103, R84.reuse, R65 ;  /* 0x0000004154677220 */ /* 0x040fe20000410000 */
[----:B------:R-:W-:-:S06]  /*6fd0*/  FMUL.FTZ R104, R84, R64 ;  /* 0x0000004054687220 */ /* 0x000fcc0000410000 */
[----:B------:R-:W4:Y:S01]  /*6fe0*/  MUFU.EX2 R101, R101 ;  /* 0x0000006500657308 */ /* 0x000f220000000800 */
[----:B------:R-:W-:Y:S01]  /*6ff0*/  FMUL.FTZ R109, R90, R68 ;  /* 0x000000445a6d7220 */ /* 0x000fe20000410000 */
[----:B0-----:R-:W-:Y:S01]  /*7000*/  @!P0 IMAD R42, R40, R41, UR7 ;  /* 0x00000007282a8e24 */ /* 0x001fe2000f8e0229 */
[----:B------:R-:W-:-:S05]  /*7010*/  HFMA2.MMA R41, -RZ, RZ, 0, 0 ;  /* 0x00000000ff297435 */ /* 0x000fca00000001ff */
[----:B------:R-:W0:Y:S01]  /*7020*/  MUFU.EX2 R102, R102 ;  /* 0x0000006600667308 */ /* 0x000e220000000800 */
[----:B------:R-:W-:Y:S01]  /*7030*/  MOV R40, 0x3f800000 ;  /* 0x3f80000000287802 */ /* 0x000fe20000000f00 */
[----:B------:R-:W-:-:S04]  /*7040*/  @!P0 IMAD.WIDE R42, R42, R43, UR20 ;  /* 0x000000142a2a8e25 */ /* 0x000fc8000f8e022b */
[----:B------:R-:W-:Y:S01]  /*7050*/  FMUL.FTZ R148, R91, R69 ;  /* 0x000000455b947220 */ /* 0x000fe20000410000 */
[----:B------:R-:W-:Y:S01]  /*7060*/  FMUL.FTZ R105, R84, R63 ;  /* 0x0000003f54697220 */ /* 0x000fe20000410000 */
[----:B------:R-:W1:Y:S01]  /*7070*/  MUFU.EX2 R103, R103 ;  /* 0x0000006700677308 */ /* 0x000e620000000800 */
[----:B------:R3:W5:Y:S01]  /*7080*/  @!P0 LDG.E.64 R40, desc[UR18][R42.64] ;  /* 0x000000122a288981 */ /* 0x000762000c1e1b00 */
[----:B------:R-:W-:Y:S01]  /*7090*/  FMUL.FTZ R147, R89, R67 ;  /* 0x0000004359937220 */ /* 0x000fe20000410000 */
[----:B--2---:R-:W-:Y:S01]  /*70a0*/  FMUL.FTZ R86, R136, R100 ;  /* 0x0000006488567220 */ /* 0x004fe20000410000 */
[----:B------:R-:W-:Y:S01]  /*70b0*/  FMUL.FTZ R106, R84, R62 ;  /* 0x0000003e546a7220 */ /* 0x000fe20000410000 */
[----:B------:R-:W-:Y:S01]  /*70c0*/  FMUL.FTZ R146, R88, R66 ;  /* 0x0000004258927220 */ /* 0x000fe20000410000 */
[C---:B------:R-:W-:Y:S01]  /*70d0*/  FMUL.FTZ R107, R84.reuse, R61 ;  /* 0x0000003d546b7220 */ /* 0x040fe20000410000 */
[----:B------:R-:W-:Y:S01]  /*70e0*/  FMUL.FTZ R145, R81, R65 ;  /* 0x0000004151917220 */ /* 0x000fe20000410000 */
[----:B------:R-:W2:Y:S01]  /*70f0*/  MUFU.EX2 R104, R104 ;  /* 0x0000006800687308 */ /* 0x000ea20000000800 */
[----:B------:R-:W-:Y:S01]  /*7100*/  FMUL.FTZ R108, R84, R60 ;  /* 0x0000003c546c7220 */ /* 0x000fe20000410000 */
[----:B------:R-:W-:Y:S01]  /*7110*/  FMUL.FTZ R112, R80, R64 ;  /* 0x0000004050707220 */ /* 0x000fe20000410000 */
[----:B---3--:R-:W-:Y:S01]  /*7120*/  FFMA.FTZ R42, R100, R148, R109 ;  /* 0x00000094642a7223 */ /* 0x008fe2000001006d */
[----:B----4-:R-:W-:Y:S01]  /*7130*/  FMUL.FTZ R43, R101, R86 ;  /* 0x00000056652b7220 */ /* 0x010fe20000410000 */
[----:B------:R-:W-:Y:S01]  /*7140*/  FMUL.FTZ R110, R84, R59 ;  /* 0x0000003b546e7220 */ /* 0x000fe20000410000 */
[----:B------:R-:W-:Y:S01]  /*7150*/  FMUL.FTZ R144, R79, R63 ;  /* 0x0000003f4f907220 */ /* 0x000fe20000410000 */
[----:B------:R-:W-:Y:S01]  /*7160*/  FFMA.FTZ R85, R101, R42, R147 ;  /* 0x0000002a65557223 */ /* 0x000fe20000010093 */
[----:B------:R-:W3:Y:S01]  /*7170*/  MUFU.EX2 R105, R105 ;  /* 0x0000006900697308 */ /* 0x000ee20000000800 */
[----:B0-----:R-:W-:Y:S01]  /*7180*/  FMUL.FTZ R42, R102, R43 ;  /* 0x0000002b662a7220 */ /* 0x001fe20000410000 */
[----:B------:R-:W-:Y:S01]  /*7190*/  FMUL.FTZ R111, R84, R58 ;  /* 0x0000003a546f7220 */ /* 0x000fe20000410000 */
[----:B------:R-:W-:Y:S01]  /*71a0*/  FFMA.FTZ R86, R102, R85, R146 ;  /* 0x0000005566567223 */ /* 0x000fe20000010092 */
[----:B------:R-:W-:Y:S01]  /*71b0*/  FMUL.FTZ R143, R78, R62 ;  /* 0x0000003e4e8f7220 */ /* 0x000fe20000410000 */
[C---:B-1----:R-:W-:Y:S01]  /*71c0*/  FMUL.FTZ R43, R103.reuse, R42 ;  /* 0x0000002a672b7220 */ /* 0x042fe20000410000 */
[----:B------:R-:W-:Y:S01]  /*71d0*/  FMUL.FTZ R113, R84, R57 ;  /* 0x0000003954717220 */ /* 0x000fe20000410000 */
[----:B------:R-:W-:Y:S01]  /*71e0*/  FFMA.FTZ R85, R103, R86, R145 ;  /* 0x0000005667557223 */ /* 0x000fe20000010091 */
[----:B------:R-:W0:Y:S01]  /*71f0*/  MUFU.EX2 R106, R106 ;  /* 0x0000006a006a7308 */ /* 0x000e220000000800 */
[C---:B--2---:R-:W-:Y:S01]  /*7200*/  FMUL.FTZ R42, R104.reuse, R43 ;  /* 0x0000002b682a7220 */ /* 0x044fe20000410000 */
[----:B------:R-:W-:Y:S01]  /*7210*/  FMUL.FTZ R142, R77, R61 ;  /* 0x0000003d4d8e7220 */ /* 0x000fe20000410000 */
[----:B------:R-:W-:Y:S01]  /*7220*/  FFMA.FTZ R85, R104, R85, R112 ;  /* 0x0000005568557223 */ /* 0x000fe20000010070 */
[----:B------:R-:W-:Y:S01]  /*7230*/  FMUL.FTZ R114, R84, R56 ;  /* 0x0000003854727220 */ /* 0x000fe20000410000 */
[----:B------:R-:W-:Y:S01]  /*7240*/  FMUL.FTZ R115, R76, R60 ;  /* 0x0000003c4c737220 */ /* 0x000fe20000410000 */
[C---:B------:R-:W-:Y:S01]  /*7250*/  FMUL.FTZ R116, R84.reuse, R55 ;  /* 0x0000003754747220 */ /* 0x040fe20000410000 */
[----:B------:R-:W-:Y:S01]  /*7260*/  FMUL.FTZ R141, R75, R59 ;  /* 0x0000003b4b8d7220 */ /* 0x000fe20000410000 */
[----:B------:R-:W1:Y:S01]  /*7270*/  MUFU.EX2 R107, R107 ;  /* 0x0000006b006b7308 */ /* 0x000e620000000800 */
[C---:B---3--:R-:W-:Y:S01]  /*7280*/  FMUL.FTZ R43, R105.reuse, R42 ;  /* 0x0000002a692b7220 */ /* 0x048fe20000410000 */
[----:B------:R-:W-:Y:S01]  /*7290*/  FFMA.FTZ R85, R105, R85, R144 ;  /* 0x0000005569557223 */ /* 0x000fe20000010090 */
[----:B------:R-:W-:Y:S01]  /*72a0*/  FMUL.FTZ R117, R84, R54 ;  /* 0x0000003654757220 */ /* 0x000fe20000410000 */
[----:B------:R-:W-:Y:S01]  /*72b0*/  FMUL.FTZ R140, R74, R58 ;  /* 0x0000003a4a8c7220 */ /* 0x000fe20000410000 */
[----:B------:R-:W-:Y:S01]  /*72c0*/  FMUL.FTZ R139, R73, R57 ;  /* 0x00000039498b7220 */ /* 0x000fe20000410000 */
[----:B------:R-:W-:Y:S01]  /*72d0*/  FMUL.FTZ R118, R72, R56 ;  /* 0x0000003848767220 */ /* 0x000fe20000410000 */
[----:B------:R-:W-:Y:S01]  /*72e0*/  FMUL.FTZ R138, R71, R55 ;  /* 0x00000037478a7220 */ /* 0x000fe20000410000 */
[----:B------:R-:W2:Y:S01]  /*72f0*/  MUFU.EX2 R108, R108 ;  /* 0x0000006c006c7308 */ /* 0x000ea20000000800 */
[C---:B0-----:R-:W-:Y:S01]  /*7300*/  FMUL.FTZ R42, R106.reuse, R43 ;  /* 0x0000002b6a2a7220 */ /* 0x041fe20000410000 */
[----:B------:R-:W-:Y:S01]  /*7310*/  FFMA.FTZ R85, R106, R85, R143 ;  /* 0x000000556a557223 */ /* 0x000fe2000001008f */
[C---:B------:R-:W-:Y:S01]  /*7320*/  ISETP.GT.U32.AND P2, PT, R163.reuse, 0x1f, PT ;  /* 0x0000001fa300780c */ /* 0x040fe20003f44070 */
[----:B------:R-:W-:Y:S01]  /*7330*/  FMUL.FTZ R137, R70, R54 ;  /* 0x0000003646897220 */ /* 0x000fe20000410000 */
[----:B------:R-:W-:Y:S01]  /*7340*/  LEA.HI R86, R163, R163, RZ, 0x1e ;  /* 0x000000a3a3567211 */ /* 0x000fe200078ff0ff */
[----:B-----5:R-:W-:-:S02]  /*7350*/  FMUL.FTZ R83, R82, R83 ;  /* 0x0000005352537220 */ /* 0x020fc40000410000 */
[----:B------:R-:W0:Y:S01]  /*7360*/  MUFU.EX2 R110, R110 ;  /* 0x0000006e006e7308 */ /* 0x000e220000000800 */
[C---:B-1----:R-:W-:Y:S01]  /*7370*/  FMUL.FTZ R43, R107.reuse, R42 ;  /* 0x0000002a6b2b7220 */ /* 0x042fe20000410000 */
[----:B------:R-:W-:Y:S01]  /*7380*/  FFMA.FTZ R85, R107, R85, R142 ;  /* 0x000000556b557223 */ /* 0x000fe2000001008e */
[----:B------:R-:W-:Y:S01]  /*7390*/  LEA R119, R86, R53, 0x3 ;  /* 0x0000003556777211 */ /* 0x000fe200078e18ff */
[-C--:B------:R-:W-:Y:S01]  /*73a0*/  FMUL.FTZ R120, R0, R83.reuse ;  /* 0x0000005300787220 */ /* 0x080fe20000410000 */
[-C--:B------:R-:W-:Y:S01]  /*73b0*/  FMUL.FTZ R121, R52, R83.reuse ;  /* 0x0000005334797220 */ /* 0x080fe20000410000 */
[-C--:B------:R-:W-:Y:S01]  /*73c0*/  FMUL.FTZ R122, R51, R83.reuse ;  /* 0x00000053337a7220 */ /* 0x080fe20000410000 */
[----:B------:R-:W-:Y:S01]  /*73d0*/  FMUL.FTZ R123, R50, R83 ;  /* 0x00000053327b7220 */ /* 0x000fe20000410000 */
[----:B------:R-:W1:Y:S01]  /*73e0*/  MUFU.EX2 R111, R111 ;  /* 0x0000006f006f7308 */ /* 0x000e620000000800 */
[C---:B--2---:R-:W-:Y:S01]  /*73f0*/  FMUL.FTZ R43, R108.reuse, R43 ;  /* 0x0000002b6c2b7220 */ /* 0x044fe20000410000 */
[----:B------:R-:W-:Y:S01]  /*7400*/  FFMA.FTZ R85, R108, R85, R115 ;  /* 0x000000556c557223 */ /* 0x000fe20000010073 */
[-C--:B------:R-:W-:Y:S01]  /*7410*/  FMUL.FTZ R124, R49, R83.reuse ;  /* 0x00000053317c7220 */ /* 0x080fe20000410000 */
[-C--:B------:R-:W-:Y:S01]  /*7420*/  FMUL.FTZ R125, R48, R83.reuse ;  /* 0x00000053307d7220 */ /* 0x080fe20000410000 */
[-C--:B------:R-:W-:Y:S01]  /*7430*/  FMUL.FTZ R126, R47, R83.reuse ;  /* 0x000000532f7e7220 */ /* 0x080fe20000410000 */
[-C--:B------:R-:W-:Y:S01]  /*7440*/  FMUL.FTZ R127, R46, R83.reuse ;  /* 0x000000532e7f7220 */ /* 0x080fe20000410000 */
[----:B------:R-:W-:Y:S01]  /*7450*/  FMUL.FTZ R128, R45, R83 ;  /* 0x000000532d807220 */ /* 0x000fe20000410000 */
[----:B------:R-:W2:Y:S01]  /*7460*/  MUFU.EX2 R113, R113 ;  /* 0x0000007100717308 */ /* 0x000ea20000000800 */
[C---:B0-----:R-:W-:Y:S01]  /*7470*/  FMUL.FTZ R42, R110.reuse, R43 ;  /* 0x0000002b6e2a7220 */ /* 0x041fe20000410000 */
[----:B------:R-:W-:Y:S01]  /*7480*/  FFMA.FTZ R85, R110, R85, R141 ;  /* 0x000000556e557223 */ /* 0x000fe2000001008d */
[-C--:B------:R-:W-:Y:S01]  /*7490*/  FMUL.FTZ R129, R44, R83.reuse ;  /* 0x000000532c817220 */ /* 0x080fe20000410000 */
[-C--:B------:R-:W-:Y:S01]  /*74a0*/  FMUL.FTZ R130, R39, R83.reuse ;  /* 0x0000005327827220 */ /* 0x080fe20000410000 */
[-C--:B------:R-:W-:Y:S01]  /*74b0*/  FMUL.FTZ R131, R38, R83.reuse ;  /* 0x0000005326837220 */ /* 0x080fe20000410000 */
[-C--:B------:R-:W-:Y:S01]  /*74c0*/  FMUL.FTZ R132, R37, R83.reuse ;  /* 0x0000005325847220 */ /* 0x080fe20000410000 */
[----:B------:R-:W-:Y:S01]  /*74d0*/  FMUL.FTZ R133, R36, R83 ;  /* 0x0000005324857220 */ /* 0x000fe20000410000 */
[----:B------:R-:W0:Y:S01]  /*74e0*/  MUFU.EX2 R114, R114 ;  /* 0x0000007200727308 */ /* 0x000e220000000800 */
[C---:B-1----:R-:W-:Y:S01]  /*74f0*/  FMUL.FTZ R42, R111.reuse, R42 ;  /* 0x0000002a6f2a7220 */ /* 0x042fe20000410000 */
[----:B------:R-:W-:Y:S01]  /*7500*/  FFMA.FTZ R84, R111, R85, R140 ;  /* 0x000000556f547223 */ /* 0x000fe2000001008c */
[-C--:B------:R-:W-:Y:S01]  /*7510*/  FMUL.FTZ R134, R35, R83.reuse ;  /* 0x0000005323867220 */ /* 0x080fe20000410000 */
[----:B------:R-:W-:-:S04]  /*7520*/  FMUL.FTZ R135, R34, R83 ;  /* 0x0000005322877220 */ /* 0x000fc80000410000 */
[----:B------:R-:W1:Y:S01]  /*7530*/  MUFU.EX2 R116, R116 ;  /* 0x0000007400747308 */ /* 0x000e620000000800 */
[C---:B--2---:R-:W-:Y:S01]  /*7540*/  FMUL.FTZ R43, R113.reuse, R42 ;  /* 0x0000002a712b7220 */ /* 0x044fe20000410000 */
[----:B------:R-:W-:-:S06]  /*7550*/  FFMA.FTZ R85, R113, R84, R139 ;  /* 0x0000005471557223 */ /* 0x000fcc000001008b */
[----:B------:R-:W2:Y:S01]  /*7560*/  MUFU.EX2 R117, R117 ;  /* 0x0000007500757308 */ /* 0x000ea20000000800 */
[C---:B0-----:R-:W-:Y:S01]  /*7570*/  FMUL.FTZ R43, R114.reuse, R43 ;  /* 0x0000002b722b7220 */ /* 0x041fe20000410000 */
[----:B------:R-:W-:-:S03]  /*7580*/  FFMA.FTZ R85, R114, R85, R118 ;  /* 0x0000005572557223 */ /* 0x000fc60000010076 */
[C---:B-1----:R-:W-:Y:S01]  /*7590*/  FMUL.FTZ R42, R116.reuse, R43 ;  /* 0x0000002b742a7220 */ /* 0x042fe20000410000 */
[----:B------:R-:W-:-:S03]  /*75a0*/  FFMA.FTZ R84, R116, R85, R138 ;  /* 0x0000005574547223 */ /* 0x000fc6000001008a */
[C---:B--2---:R-:W-:Y:S01]  /*75b0*/  FMUL.FTZ R42, R117.reuse, R42 ;  /* 0x0000002a752a7220 */ /* 0x044fe20000410000 */
[----:B------:R-:W-:-:S05]  /*75c0*/  FFMA.FTZ R43, R117, R84, R137 ;  /* 0x00000054752b7223 */ /* 0x000fca0000010089 */
[----:B------:R0:W-:Y:S01]  /*75d0*/  STS.64 [R119+0x2150], R42 ;  /* 0x0021502a77007388 */ /* 0x0001e20000000a00 */
[----:B------:R-:W-:Y:S06]  /*75e0*/  BAR.SYNC.DEFER_BLOCKING 0x0 ;  /* 0x0000000000007b1d */ /* 0x000fec0000010000 */
[----:B------:R-:W-:Y:S05]  /*75f0*/  @P2 BRA `(.L_x_279) ;  /* 0x0000000000f02947 */ /* 0x000fea0003800000 */
[----:B------:R-:W-:Y:S01]  /*7600*/  IMAD R151, R163, 0x28, R53 ;  /* 0x00000028a3977824 */ /* 0x000fe200078e0235 */
[----:B------:R-:W-:-:S04]  /*7610*/  UMOV UR44, 0xffffffff ;  /* 0xffffffff002c7882 */ /* 0x000fc80000000000 */
[----:B0-----:R-:W-:Y:S04]  /*7620*/  LDS.64 R42, [R151+0x2150] ;  /* 0x00215000972a7984 */ /* 0x001fe80000000a00 */
[----:B------:R-:W0:Y:S04]  /*7630*/  LDS.64 R82, [R151+0x2158] ;  /* 0x0021580097527984 */ /* 0x000e280000000a00 */
        /* <DEDUP_REMOVED lines=31> */
.L_x_311:
[----:B------:R-:W-:Y:S01]  /*7830*/  ISETP.GE.AND P0, PT, R98, 0x10, PT ;  /* 0x000000106200780c */ /* 0x000fe20003f06270 */
[----:B------:R-:W-:-:S12]  /*7840*/  UMOV UR44, 0xffffffff ;  /* 0xffffffff002c7882 */ /* 0x000fd80000000000 */
[C---:B01----:R-:W-:Y:S01]  /*7850*/  @P0 FFMA.FTZ R154, R153.reuse, R86, R154 ;  /* 0x00000056999a0223 */ /* 0x043fe2000001009a */
[----:B--2---:R-:W-:Y:S01]  /*7860*/  @P0 FMUL.FTZ R153, R153, R149 ;  /* 0x0000009599990220 */ /* 0x004fe20000410000 */
[----:B------:R-:W-:Y:S06]  /*7870*/  BRA.DIV UR44, `(.L_x_281) ;  /* 0x0000004a2c0c7947 */ /* 0x000fec000b800000 */
.L_x_314:
[----:B------:R-:W-:-:S03]  /*7880*/  UMOV UR44, 0xffffffff ;  /* 0xffffffff002c7882 */ /* 0x000fc60000000000 */
[----:B------:R-:W-:Y:S05]  /*7890*/  BRA.DIV UR44, `(.L_x_282) ;  /* 0x0000004a2c2c7947 */ /* 0x000fea000b800000 */
.L_x_317:
[----:B------:R-:W-:-:S03]  /*78a0*/  UMOV UR44, 0xffffffff ;  /* 0xffffffff002c7882 */ /* 0x000fc60000000000 */
[----:B------:R-:W-:Y:S05]  /*78b0*/  BRA.DIV UR44, `(.L_x_283) ;  /* 0x0000004a2c4c7947 */ /* 0x000fea000b800000 */
[----:B------:R-:W0:Y:S04]  /*78c0*/  SHFL.UP PT, R153, R153, 0x1, RZ ;  /* 0x0420000099997989 */ /* 0x000e2800000e00ff */
[----:B------:R-:W1:Y:S04]  /*78d0*/  SHFL.UP PT, R154, R154, 0x1, RZ ;  /* 0x042000009a9a7989 */ /* 0x000e6800000e00ff */
[----:B------:R-:W2:Y:S04]  /*78e0*/  SHFL.IDX PT, R40, R40, RZ, 0x1f ;  /* 0x00001fff28287589 */ /* 0x000ea800000e0000 */
[----:B------:R-:W3:Y:S02]  /*78f0*/  SHFL.IDX PT, R41, R41, RZ, 0x1f ;  /* 0x00001fff29297589 */ /* 0x000ee400000e0000 */
.L_x_323:
        /* <DEDUP_REMOVED lines=12> */
.L_x_279:
[----:B------:R-:W-:Y:S05]  /*79c0*/  WARPSYNC.ALL ;  /* 0x0000000000007948 */ /* 0x000fea0003800000 */
[----:B------:R-:W-:Y:S01]  /*79d0*/  BAR.SYNC.DEFER_BLOCKING 0x0 ;  /* 0x0000000000007b1d */ /* 0x000fe20000010000 */
[----:B-1----:R-:W-:Y:S01]  /*79e0*/  FFMA.FTZ R40, R117, R135, R134 ;  /* 0x0000008775287223 */ /* 0x002fe20000010086 */
[----:B------:R-:W-:Y:S01]  /*79f0*/  UISETP.GE.AND UP0, UPT, UR17, UR51, UPT ;  /* 0x000000331100728c */ /* 0x000fe2000bf06270 */
[----:B------:R-:W-:Y:S02]  /*7a00*/  MOV R82, UR7 ;  /* 0x0000000700527c02 */ /* 0x000fe40008000f00 */
[----:B0-----:R-:W-:-:S03]  /*7a10*/  FFMA.FTZ R43, R116, R40, R133 ;  /* 0x00000028742b7223 */ /* 0x001fc60000010085 */
[----:B------:R-:W-:Y:S01]  /*7a20*/  PLOP3.LUT P0, PT, PT, PT, UP0, 0x80, 0x0 ;  /* 0x000000000000781c */ /* 0x000fe20003f0f008 */
[----:B------:R-:W-:-:S03]  /*7a30*/  FFMA.FTZ R42, R114, R43, R132 ;  /* 0x0000002b722a7223 */ /* 0x000fc60000010084 */
[----:B------:R-:W-:Y:S01]  /*7a40*/  ISETP.NE.OR P0, PT, R161, RZ, P0 ;  /* 0x000000ffa100720c */ /* 0x000fe20000705670 */
[----:B------:R-:W-:-:S04]  /*7a50*/  FFMA.FTZ R42, R113, R42, R131 ;  /* 0x0000002a712a7223 */ /* 0x000fc80000010083 */
[----:B------:R-:W-:-:S04]  /*7a60*/  FFMA.FTZ R42, R111, R42, R130 ;  /* 0x0000002a6f2a7223 */ /* 0x000fc80000010082 */
[----:B------:R-:W-:Y:S01]  /*7a70*/  FFMA.FTZ R43, R110, R42, R129 ;  /* 0x0000002a6e2b7223 */ /* 0x000fe20000010081 */
[----:B------:R-:W0:Y:S03]  /*7a80*/  LDS R41, [R119+0x2154] ;  /* 0x0021540077297984 */ /* 0x000e260000000800 */
[----:B------:R-:W-:Y:S01]  /*7a90*/  FFMA.FTZ R42, R108, R43, R128 ;  /* 0x0000002b6c2a7223 */ /* 0x000fe20000010080 */
[----:B------:R-:W-:-:S03]  /*7aa0*/  @!P0 LEA R82, R82, R53, 0x3 ;  /* 0x0000003552528211 */ /* 0x000fc600078e18ff */
        /* <DEDUP_REMOVED lines=8> */
[----:B0-----:R-:W-:Y:S01]  /*7b30*/  FFMA.FTZ R136, R136, R41, R148 ;  /* 0x0000002988887223 */ /* 0x001fe20000010094 */
[----:B------:R-:W-:-:S03]  /*7b40*/  FMUL.FTZ R41, R117, R99 ;  /* 0x0000006375297220 */ /* 0x000fc60000410000 */
[----:B------:R-:W-:Y:S01]  /*7b50*/  FFMA.FTZ R148, R100, R136, R109 ;  /* 0x0000008864947223 */ /* 0x000fe2000001006d */
        /* <DEDUP_REMOVED lines=24> */
[----:B------:R-:W-:Y:S01]  /*7ce0*/  FMUL.FTZ R41, R101, R40 ;  /* 0x0000002865297220 */ /* 0x000fe20000410000 */
[----:B------:R-:W-:Y:S02]  /*7cf0*/  MOV R40, 0x3f800000 ;  /* 0x3f80000000287802 */ /* 0x000fe40000000f00 */
[----:B------:R-:W-:Y:S01]  /*7d00*/  FFMA.FTZ R138, R116, R139, R138 ;  /* 0x0000008b748a7223 */ /* 0x000fe2000001008a */
[----:B------:R-:W-:Y:S01]  /*7d10*/  FMUL.FTZ R42, R100, R41 ;  /* 0x00000029642a7220 */ /* 0x000fe20000410000 */
[----:B------:R-:W-:Y:S02]  /*7d20*/  HFMA2.MMA R41, -RZ, RZ, 0, 0 ;  /* 0x00000000ff297435 */ /* 0x000fe400000001ff */
[----:B------:R-:W-:-:S08]  /*7d30*/  FFMA.FTZ R137, R117, R138, R137 ;  /* 0x0000008a75897223 */ /* 0x000fd00000010089 */
[----:B------:R0:W1:Y:S04]  /*7d40*/  @!P0 LDS.64 R40, [R82+0x3560] ;  /* 0x0035600052288984 */ /* 0x0000680000000a00 */
[----:B------:R0:W-:Y:S01]  /*7d50*/  STS.64 [R119+0x2660], R42 ;  /* 0x0026602a77007388 */ /* 0x0001e20000000a00 */
[----:B------:R-:W-:Y:S06]  /*7d60*/  BAR.SYNC.DEFER_BLOCKING 0x0 ;  /* 0x0000000000007b1d */ /* 0x000fec0000010000 */
[----:B------:R-:W-:Y:S05]  /*7d70*/  @P2 BRA `(.L_x_284) ;  /* 0x0000000000f02947 */ /* 0x000fea0003800000 */
[----:B------:R-:W-:Y:S01]  /*7d80*/  IMAD R155, R163, 0x28, R53 ;  /* 0x00000028a39b7824 */ /* 0x000fe200078e0235 */
[----:B------:R-:W-:Y:S01]  /*7d90*/  UMOV UR44, 0xffffffff ;  /* 0xffffffff002c7882 */ /* 0x000fe20000000000 */
[C---:B------:R-:W-:Y:S02]  /*7da0*/  ISETP.GE.U32.AND P1, PT, R161.reuse, 0x10, PT ;  /* 0x00000010a100780c */ /* 0x040fe40003f26070 */
[C---:B------:R-:W-:Y:S01]  /*7db0*/  ISETP.GE.U32.AND P2, PT, R161.reuse, 0x18, PT ;  /* 0x00000018a100780c */ /* 0x040fe20003f46070 */
[----:B0-----:R-:W-:Y:S01]  /*7dc0*/  LDS.64 R42, [R155+0x2670] ;  /* 0x002670009b2a7984 */ /* 0x001fe20000000a00 */
[C---:B------:R-:W-:Y:S02]  /*7dd0*/  ISETP.GE.U32.AND P3, PT, R161.reuse, 0x1c, PT ;  /* 0x0000001ca100780c */ /* 0x040fe40003f66070 */
[C---:B------:R-:W-:Y:S01]  /*7de0*/  ISETP.GE.U32.AND P4, PT, R161.reuse, 0x1e, PT ;  /* 0x0000001ea100780c */ /* 0x040fe20003f86070 */
[----:B------:R-:W0:Y:S01]  /*7df0*/  LDS.64 R82, [R155+0x2678] ;  /* 0x002678009b527984 */ /* 0x000e220000000a00 */
[----:B------:R-:W-:-:S02]  /*7e00*/  ISETP.NE.AND P5, PT, R161, 0x1f, PT ;  /* 0x0000001fa100780c */ /* 0x000fc40003fa5270 */
[----:B------:R-:W-:Y:S01]  /*7e10*/  ISETP.NE.AND P0, PT, R163, 0x1f, PT ;  /* 0x0000001fa300780c */ /* 0x000fe20003f05270 */
        /* <DEDUP_REMOVED lines=35> */
.L_x_340:
        /* <DEDUP_REMOVED lines=15> */
.L_x_284:
[----:B------:R-:W-:Y:S05]  /*8140*/  WARPSYNC.ALL ;  /* 0x0000000000007948 */ /* 0x000fea0003800000 */
[----:B------:R-:W-:Y:S01]  /*8150*/  BAR.SYNC.DEFER_BLOCKING 0x0 ;  /* 0x0000000000007b1d */ /* 0x000fe20000010000 */
[----:B0-2---:R-:W-:Y:S01]  /*8160*/  FFMA.FTZ R43, R0, R136, RZ ;  /* 0x00000088002b7223 */ /* 0x005fe200000100ff */
[----:B------:R-:W-:Y:S01]  /*8170*/  FADD.FTZ R109, -R109, R148 ;  /* 0x000000946d6d7221 */ /* 0x000fe20000010100 */
[----:B------:R-:W-:Y:S01]  /*8180*/  FADD.FTZ R112, -R112, R145 ;  /* 0x0000009170707221 */ /* 0x000fe20000010100 */
[----:B------:R-:W-:Y:S01]  /*8190*/  ISETP.GT.AND P0, PT, R98, 0x1e, PT ;  /* 0x0000001e6200780c */ /* 0x000fe20003f04270 */
[----:B------:R-:W-:Y:S01]  /*81a0*/  FADD.FTZ R115, -R115, R142 ;  /* 0x0000008e73737221 */ /* 0x000fe20000010100 */
[----:B------:R-:W-:Y:S01]  /*81b0*/  FADD.FTZ R118, -R118, R139 ;  /* 0x0000008b76767221 */ /* 0x000fe20000010100 */
[----:B------:R-:W-:Y:S01]  /*81c0*/  ISETP.GT.AND P1, PT, R98, 0x1d, PT ;  /* 0x0000001d6200780c */ /* 0x000fe20003f24270 */
[----:B------:R-:W0:Y:S01]  /*81d0*/  S2R R149, SR_TID.X ;  /* 0x0000000000957919 */ /* 0x000e220000002100 */
[----:B------:R-:W-:Y:S01]  /*81e0*/  BSSY B0, `(.L_x_286) ;  /* 0x00000d3000007945 */ /* 0x000fe20003800000 */
[----:B------:R-:W2:Y:S01]  /*81f0*/  LDS R42, [R119+0x2664] ;  /* 0x00266400772a7984 */ /* 0x000ea20000000800 */
[----:B0-----:R-:W-:Y:S01]  /*8200*/  ISETP.NE.AND P2, PT, R149, RZ, PT ;  /* 0x000000ff9500720c */ /* 0x001fe20003f45270 */
[----:B--2---:R-:W-:Y:S01]  /*8210*/  FFMA.FTZ R99, R42, R99, R135 ;  /* 0x000000632a637223 */ /* 0x004fe20000010087 */
        /* <DEDUP_REMOVED lines=25> */
[----:B------:R-:W-:Y:S01]  /*83b0*/  FFMA.FTZ R141, R75, -R59, R141 ;  /* 0x8000003b4b8d7223 */ /* 0x000fe2000001008d */
[----:B------:R-:W-:Y:S01]  /*83c0*/  FMUL.FTZ R126, R99, R54 ;  /* 0x00000036637e7220 */ /* 0x000fe20000410000 */
[----:B------:R-:W-:Y:S01]  /*83d0*/  FFMA.FTZ R105, R105, R106, R125 ;  /* 0x0000006a69697223 */ /* 0x000fe2000001007d */
[----:B------:R-:W-:Y:S01]  /*83e0*/  FFMA.FTZ R42, R38, R140, R43 ;  /* 0x0000008c262a7223 */ /* 0x000fe2000001002b */
[----:B------:R-:W-:Y:S01]  /*83f0*/  FFMA.FTZ R43, R91, -R69, R136 ;  /* 0x800000455b2b7223 */ /* 0x000fe20000010088 */
[----:B------:R-:W-:Y:S01]  /*8400*/  FFMA.FTZ R140, R74, -R58, R140 ;  /* 0x8000003a4a8c7223 */ /* 0x000fe2000001008c */
[----:B------:R-:W-:Y:S01]  /*8410*/  FFMA.FTZ R104, R104, R105, R124 ;  /* 0x0000006968687223 */ /* 0x000fe2000001007c */
[----:B------:R-:W-:Y:S01]  /*8420*/  FFMA.FTZ R83, R37, R154, R42 ;  /* 0x0000009a25537223 */ /* 0x000fe2000001002a */
[----:B------:R-:W-:Y:S01]  /*8430*/  FFMA.FTZ R154, R73, -R57, R154 ;  /* 0x80000039499a7223 */ /* 0x000fe2000001009a */
[----:B------:R-:W-:Y:S01]  /*8440*/  FFMA.FTZ R125, R71, -R55, R138 ;  /* 0x80000037477d7223 */ /* 0x000fe2000001008a */
[----:B------:R-:W-:Y:S01]  /*8450*/  FFMA.FTZ R103, R103, R104, R123 ;  /* 0x0000006867677223 */ /* 0x000fe2000001007b */
[----:B------:R-:W-:Y:S01]  /*8460*/  FFMA.FTZ R82, R36, R139, R83 ;  /* 0x0000008b24527223 */ /* 0x000fe20000010053 */
[----:B------:R-:W-:Y:S01]  /*8470*/  FMUL.FTZ R123, R133, R56 ;  /* 0x00000038857b7220 */ /* 0x000fe20000410000 */
[----:B------:R-:W-:Y:S01]  /*8480*/  MOV R136, UR7 ;  /* 0x0000000700887c02 */ /* 0x000fe20008000f00 */
[----:B------:R-:W-:Y:S01]  /*8490*/  FFMA.FTZ R102, R102, R103, R122 ;  /* 0x0000006766667223 */ /* 0x000fe2000001007a */
[----:B------:R-:W-:Y:S01]  /*84a0*/  FFMA.FTZ R85, R35, R138, R82 ;  /* 0x0000008a23557223 */ /* 0x000fe20000010052 */
[----:B------:R-:W-:Y:S01]  /*84b0*/  FMUL.FTZ R82, R104, R65 ;  /* 0x0000004168527220 */ /* 0x000fe20000410000 */
[----:B------:R-:W-:Y:S01]  /*84c0*/  @!P2 LEA R127, R136, R53, 0x3 ;  /* 0x00000035887fa211 */ /* 0x000fe200078e18ff */
[----:B------:R-:W-:Y:S01]  /*84d0*/  FFMA.FTZ R101, R101, R102, R121 ;  /* 0x0000006665657223 */ /* 0x000fe20000010079 */
[----:B------:R-:W-:Y:S01]  /*84e0*/  FMUL.FTZ R86, R102, R67 ;  /* 0x0000004366567220 */ /* 0x000fe20000410000 */
[----:B------:R-:W-:Y:S01]  /*84f0*/  FMUL.FTZ R121, R113, R58 ;  /* 0x0000003a71797220 */ /* 0x000fe20000410000 */
[----:B------:R-:W-:Y:S01]  /*8500*/  FMUL.FTZ R136, R99, UR8 ;  /* 0x0000000863887c20 */ /* 0x000fe20008410000 */
[----:B------:R-:W-:Y:S01]  /*8510*/  FFMA.FTZ R100, R100, R101, R120 ;  /* 0x0000006564647223 */ /* 0x000fe20000010078 */
[----:B------:R-:W-:Y:S01]  /*8520*/  FMUL.FTZ R84, R101, R68 ;  /* 0x0000004465547220 */ /* 0x000fe20000410000 */
[----:B-1----:R0:W-:Y:S01]  /*8530*/  @!P2 STS.64 [R127+0x3560], R40 ;  /* 0x003560287f00a388 */ /* 0x0021e20000000a00 */
[----:B------:R-:W-:Y:S01]  /*8540*/  FADD.FTZ R18, R126, R18 ;  /* 0x000000127e127221 */ /* 0x000fe20000010000 */
[----:B------:R-:W-:Y:S01]  /*8550*/  FMUL.FTZ R42, R100, R69 ;  /* 0x00000045642a7220 */ /* 0x000fe20000410000 */
[----:B------:R-:W-:Y:S01]  /*8560*/  FADD.FTZ R31, R86, R31 ;  /* 0x0000001f561f7221 */ /* 0x000fe20000010000 */
[----:B------:R-:W-:Y:S01]  /*8570*/  FADD.FTZ R29, R82, R29 ;  /* 0x0000001d521d7221 */ /* 0x000fe20000010000 */
[----:B------:R-:W-:Y:S01]  /*8580*/  FADD.FTZ R20, R123, R20 ;  /* 0x000000147b147221 */ /* 0x000fe20000010000 */
[----:B------:R-:W-:Y:S01]  /*8590*/  FFMA.FTZ R83, R42, R43, RZ ;  /* 0x0000002b2a537223 */ /* 0x000fe200000100ff */
[----:B------:R-:W-:Y:S01]  /*85a0*/  FADD.FTZ R32, R84, R32 ;  /* 0x0000002054207221 */ /* 0x000fe20000010000 */
[----:B------:R-:W-:Y:S01]  /*85b0*/  FADD.FTZ R22, R121, R22 ;  /* 0x0000001679167221 */ /* 0x000fe20000010000 */
[----:B------:R-:W-:Y:S01]  /*85c0*/  FADD.FTZ R33, R42, R33 ;  /* 0x000000212a217221 */ /* 0x000fe20000010000 */
[----:B------:R-:W-:Y:S01]  /*85d0*/  FFMA.FTZ R87, R84, R109, R83 ;  /* 0x0000006d54577223 */ /* 0x000fe20000010053 */
[----:B------:R-:W-:Y:S01]  /*85e0*/  FFMA.FTZ R83, R34, R137, R85 ;  /* 0x0000008922537223 */ /* 0x000fe20000010055 */
[----:B------:R-:W-:Y:S01]  /*85f0*/  FMUL.FTZ R85, R103, R66 ;  /* 0x0000004267557220 */ /* 0x000fe20000410000 */
[----:B------:R-:W-:Y:S01]  /*8600*/  FFMA.FTZ R137, R70, -R54, R137 ;  /* 0x8000003646897223 */ /* 0x000fe20000010089 */
[----:B------:R-:W-:Y:S01]  /*8610*/  FFMA.FTZ R110, R86, R147, R87 ;  /* 0x00000093566e7223 */ /* 0x000fe20000010057 */
[----:B------:R-:W-:Y:S01]  /*8620*/  FMUL.FTZ R87, R105, R64 ;  /* 0x0000004069577220 */ /* 0x000fe20000410000 */
[----:B------:R-:W1:Y:S01]  /*8630*/  SHFL.DOWN PT, R120, R83, 0x1, 0x1f ;  /* 0x08201f0053787f89 */ /* 0x000e6200000e0000 */
[----:B0-----:R-:W-:Y:S01]  /*8640*/  FMUL.FTZ R41, R133, UR8 ;  /* 0x0000000885297c20 */ /* 0x001fe20008410000 */
[C---:B------:R-:W-:Y:S01]  /*8650*/  FFMA.FTZ R111, R85.reuse, R146, R110 ;  /* 0x00000092556f7223 */ /* 0x040fe2000001006e */
[----:B------:R-:W-:Y:S01]  /*8660*/  FADD.FTZ R30, R85, R30 ;  /* 0x0000001e551e7221 */ /* 0x000fe20000010000 */
[----:B------:R-:W-:Y:S01]  /*8670*/  FADD.FTZ R28, R87, R28 ;  /* 0x0000001c571c7221 */ /* 0x000fe20000010000 */
[----:B------:R-:W-:Y:S01]  /*8680*/  FMUL.FTZ R41, R41, R118 ;  /* 0x0000007629297220 */ /* 0x000fe20000410000 */
[----:B------:R-:W-:Y:S01]  /*8690*/  FFMA.FTZ R110, R82, R151, R111 ;  /* 0x00000097526e7223 */ /* 0x000fe2000001006f */
[----:B------:R-:W-:-:S03]  /*86a0*/  FMUL.FTZ R86, R101, UR8 ;  /* 0x0000000865567c20 */ /* 0x000fc60008410000 */
[----:B------:R-:W-:Y:S01]  /*86b0*/  FFMA.FTZ R111, R87, R112, R110 ;  /* 0x00000070576f7223 */ /* 0x000fe2000001006e */
[----:B------:R-:W-:Y:S01]  /*86c0*/  FMUL.FTZ R110, R106, R63 ;  /* 0x0000003f6a6e7220 */ /* 0x000fe20000410000 */
[----:B------:R-:W-:-:S03]  /*86d0*/  FMUL.FTZ R109, R86, R109 ;  /* 0x0000006d566d7220 */ /* 0x000fc60000410000 */
[----:B------:R-:W-:Y:S01]  /*86e0*/  FFMA.FTZ R116, R110, R144, R111 ;  /* 0x000000906e747223 */ /* 0x000fe2000001006f */
[----:B------:R-:W-:Y:S01]  /*86f0*/  FMUL.FTZ R111, R107, R62 ;  /* 0x0000003e6b6f7220 */ /* 0x000fe20000410000 */
[----:B------:R-:W-:Y:S01]  /*8700*/  FFMA.FTZ R84, R90, R101, R109 ;  /* 0x000000655a547223 */ /* 0x000fe2000001006d */
[----:B------:R-:W-:Y:S02]  /*8710*/  FADD.FTZ R27, R110, R27 ;  /* 0x0000001b6e1b7221 */ /* 0x000fe40000010000 */
[C---:B------:R-:W-:Y:S01]  /*8720*/  FFMA.FTZ R117, R111.reuse, R143, R116 ;  /* 0x0000008f6f757223 */ /* 0x040fe20000010074 */
[----:B------:R-:W-:Y:S01]  /*8730*/  FMUL.FTZ R116, R108, R61 ;  /* 0x0000003d6c747220 */ /* 0x000fe20000410000 */
[----:B------:R-:W-:Y:S01]  /*8740*/  FADD.FTZ R26, R111, R26 ;  /* 0x0000001a6f1a7221 */ /* 0x000fe20000010000 */
[----:B------:R-:W-:Y:S01]  /*8750*/  FADD.FTZ R3, R84, R3 ;  /* 0x0000000354037221 */ /* 0x000fe20000010000 */
[----:B-1----:R-:W-:Y:S01]  /*8760*/  @!P0 FADD.FTZ R83, R83, R120 ;  /* 0x0000007853538221 */ /* 0x002fe20000010000 */
[C---:B------:R-:W-:Y:S01]  /*8770*/  FFMA.FTZ R120, R116.reuse, R153, R117 ;  /* 0x0000009974787223 */ /* 0x040fe20000010075 */
[----:B------:R-:W-:Y:S01]  /*8780*/  FMUL.FTZ R117, R129, R60 ;  /* 0x0000003c81757220 */ /* 0x000fe20000410000 */
[----:B------:R-:W-:-:S02]  /*8790*/  FADD.FTZ R25, R116, R25 ;  /* 0x0000001974197221 */ /* 0x000fc40000010000 */
[----:B------:R-:W0:Y:S01]  /*87a0*/  SHFL.DOWN PT, R132, R83, 0x2, 0x1f ;  /* 0x08401f0053847f89 */ /* 0x000e2200000e0000 */
[C---:B------:R-:W-:Y:S01]  /*87b0*/  FFMA.FTZ R119, R117.reuse, R115, R120 ;  /* 0x0000007375777223 */ /* 0x040fe20000010078 */
[----:B------:R-:W-:Y:S01]  /*87c0*/  FMUL.FTZ R120, R130, R59 ;  /* 0x0000003b82787220 */ /* 0x000fe20000410000 */
[----:B------:R-:W-:-:S03]  /*87d0*/  FADD.FTZ R24, R117, R24 ;  /* 0x0000001875187221 */ /* 0x000fc60000010000 */
[C---:B------:R-:W-:Y:S01]  /*87e0*/  FFMA.FTZ R122, R120.reuse, R141, R119 ;  /* 0x0000008d787a7223 */ /* 0x040fe20000010077 */
[----:B------:R-:W-:-:S03]  /*87f0*/  FADD.FTZ R23, R120, R23 ;  /* 0x0000001778177221 */ /* 0x000fc60000010000 */
[----:B------:R-:W-:Y:S01]  /*8800*/  FFMA.FTZ R119, R121, R140, R122 ;  /* 0x0000008c79777223 */ /* 0x000fe2000001007a */
[----:B------:R-:W-:-:S04]  /*8810*/  FMUL.FTZ R122, R114, R57 ;  /* 0x00000039727a7220 */ /* 0x000fc80000410000 */
[C---:B------:R-:W-:Y:S01]  /*8820*/  FFMA.FTZ R124, R122.reuse, R154, R119 ;  /* 0x0000009a7a7c7223 */ /* 0x040fe20000010077 */
[----:B------:R-:W-:-:S03]  /*8830*/  FADD.FTZ R21, R122, R21 ;  /* 0x000000157a157221 */ /* 0x000fc60000010000 */
[----:B------:R-:W-:Y:S01]  /*8840*/  FFMA.FTZ R119, R123, R118, R124 ;  /* 0x000000767b777223 */ /* 0x000fe2000001007c */
[----:B------:R-:W-:Y:S01]  /*8850*/  FMUL.FTZ R124, R134, R55 ;  /* 0x00000037867c7220 */ /* 0x000fe20000410000 */
[----:B------:R-:W-:Y:S01]  /*8860*/  FFMA.FTZ R118, R72, R133, R41 ;  /* 0x0000008548767223 */ /* 0x000fe20000010029 */
[----:B------:R-:W-:Y:S02]  /*8870*/  FMUL.FTZ R41, R113, UR8 ;  /* 0x0000000871297c20 */ /* 0x000fe40008410000 */
[C---:B------:R-:W-:Y:S01]  /*8880*/  FFMA.FTZ R119, R124.reuse, R125, R119 ;  /* 0x0000007d7c777223 */ /* 0x040fe20000010077 */
[----:B0-----:R-:W-:Y:S01]  /*8890*/  @!P1 FADD.FTZ R83, R83, R132 ;  /* 0x0000008453539221 */ /* 0x001fe20000010000 */
[----:B------:R-:W-:Y:S01]  /*88a0*/  FADD.FTZ R19, R124, R19 ;  /* 0x000000137c137221 */ /* 0x000fe20000010000 */
[----:B------:R-:W-:Y:S01]  /*88b0*/  FMUL.FTZ R41, R41, R140 ;  /* 0x0000008c29297220 */ /* 0x000fe20000410000 */
[-C--:B------:R-:W-:Y:S01]  /*88c0*/  FFMA.FTZ R119, R126, R137.reuse, R119 ;  /* 0x000000897e777223 */ /* 0x080fe20000010077 */
[----:B------:R-:W-:Y:S01]  /*88d0*/  FMUL.FTZ R137, R136, R137 ;  /* 0x0000008988897220 */ /* 0x000fe20000410000 */
[----:B------:R-:W-:Y:S01]  /*88e0*/  SHFL.DOWN PT, R132, R83, 0x4, 0x1f ;  /* 0x08801f0053847f89 */ /* 0x000fe200000e0000 */
[----:B------:R-:W-:Y:S01]  /*88f0*/  FADD.FTZ R15, R118, R15 ;  /* 0x0000000f760f7221 */ /* 0x000fe20000010000 */
[----:B------:R-:W-:Y:S01]  /*8900*/  FFMA.FTZ R118, R74, R113, R41 ;  /* 0x000000714a767223 */ /* 0x000fe20000010029 */
[----:B------:R-:W-:Y:S01]  /*8910*/  FFMA.FTZ R136, R70, R99, R137 ;  /* 0x0000006346887223 */ /* 0x000fe20000010089 */
[----:B------:R-:W0:Y:S01]  /*8920*/  SHFL.DOWN PT, R128, R119, 0x1, 0x1f ;  /* 0x08201f0077807f89 */ /* 0x000e2200000e0000 */
[----:B------:R-:W-:Y:S01]  /*8930*/  FMUL.FTZ R99, R114, UR8 ;  /* 0x0000000872637c20 */ /* 0x000fe20008410000 */
[----:B------:R-:W-:Y:S01]  /*8940*/  FADD.FTZ R13, R118, R13 ;  /* 0x0000000d760d7221 */ /* 0x000fe20000010000 */
[----:B------:R-:W-:Y:S01]  /*8950*/  FMUL.FTZ R126, R134, UR8 ;  /* 0x00000008867e7c20 */ /* 0x000fe20008410000 */
[----:B------:R-:W-:Y:S01]  /*8960*/  FADD.FTZ R17, R136, R17 ;  /* 0x0000001188117221 */ /* 0x000fe20000010000 */
[----:B------:R-:W-:-:S02]  /*8970*/  FMUL.FTZ R154, R99, R154 ;  /* 0x0000009a639a7220 */ /* 0x000fc40000410000 */
[----:B------:R-:W-:Y:S02]  /*8980*/  FMUL.FTZ R126, R126, R125 ;  /* 0x0000007d7e7e7220 */ /* 0x000fe40000410000 */
[----:B------:R-:W-:Y:S02]  /*8990*/  FFMA.FTZ R99, R73, R114, R154 ;  /* 0x0000007249637223 */ /* 0x000fe4000001009a */
[----:B------:R-:W-:Y:S02]  /*89a0*/  FFMA.FTZ R123, R71, R134, R126 ;  /* 0x00000086477b7223 */ /* 0x000fe4000001007e */
[----:B------:R-:W-:Y:S02]  /*89b0*/  FADD.FTZ R14, R99, R14 ;  /* 0x0000000e630e7221 */ /* 0x000fe40000010000 */
[----:B------:R-:W-:Y:S01]  /*89c0*/  FADD.FTZ R16, R123, R16 ;  /* 0x000000107b107221 */ /* 0x000fe20000010000 */
[----:B0-----:R-:W-:Y:S01]  /*89d0*/  @!P0 FADD.FTZ R119, R119, R128 ;  /* 0x0000008077778221 */ /* 0x001fe20000010000 */
[----:B------:R-:W-:-:S04]  /*89e0*/  ISETP.GT.AND P0, PT, R98, 0x1b, PT ;  /* 0x0000001b6200780c */ /* 0x000fc80003f04270 */
[----:B------:R-:W0:Y:S09]  /*89f0*/  SHFL.DOWN PT, R128, R119, 0x2, 0x1f ;  /* 0x08401f0077807f89 */ /* 0x000e3200000e0000 */
[----:B------:R-:W-:-:S05]  /*8a00*/  @!P0 FADD.FTZ R83, R83, R132 ;  /* 0x0000008453538221 */ /* 0x000fca0000010000 */
[----:B------:R-:W1:Y:S01]  /*8a10*/  SHFL.DOWN PT, R132, R83, 0x8, 0x1f ;  /* 0x09001f0053847f89 */ /* 0x000e6200000e0000 */
[----:B0-----:R-:W-:Y:S01]  /*8a20*/  @!P1 FADD.FTZ R119, R119, R128 ;  /* 0x0000008077779221 */ /* 0x001fe20000010000 */
[----:B------:R-:W-:-:S04]  /*8a30*/  ISETP.GT.AND P1, PT, R98, 0x17, PT ;  /* 0x000000176200780c */ /* 0x000fc80003f24270 */
[----:B------:R-:W0:Y:S09]  /*8a40*/  SHFL.DOWN PT, R128, R119, 0x4, 0x1f ;  /* 0x08801f0077807f89 */ /* 0x000e3200000e0000 */
[----:B-1----:R-:W-:-:S05]  /*8a50*/  @!P1 FADD.FTZ R83, R83, R132 ;  /* 0x0000008453539221 */ /* 0x002fca0000010000 */
[----:B------:R-:W1:Y:S01]  /*8a60*/  SHFL.DOWN PT, R40, R83, 0x10, 0x1f ;  /* 0x0a001f0053287f89 */ /* 0x000e6200000e0000 */
[----:B0-----:R-:W-:Y:S01]  /*8a70*/  @!P0 FADD.FTZ R119, R119, R128 ;  /* 0x0000008077778221 */ /* 0x001fe20000010000 */
[----:B------:R-:W-:-:S04]  /*8a80*/  ISETP.GT.AND P0, PT, R98, 0xf, PT ;  /* 0x0000000f6200780c */ /* 0x000fc80003f04270 */
[----:B------:R-:W0:Y:S09]  /*8a90*/  SHFL.DOWN PT, R124, R119, 0x8, 0x1f ;  /* 0x09001f00777c7f89 */ /* 0x000e3200000e0000 */
[----:B-1----:R-:W-:Y:S01]  /*8aa0*/  @!P0 FADD.FTZ R83, R83, R40 ;  /* 0x0000002853538221 */ /* 0x002fe20000010000 */
[----:B------:R-:W-:-:S04]  /*8ab0*/  FMUL.FTZ R40, R130, UR8 ;  /* 0x0000000882287c20 */ /* 0x000fc80008410000 */
[----:B------:R-:W-:Y:S01]  /*8ac0*/  FMUL.FTZ R114, R40, R141 ;  /* 0x0000008d28727220 */ /* 0x000fe20000410000 */
[----:B------:R-:W-:-:S03]  /*8ad0*/  FMUL.FTZ R40, R129, UR8 ;  /* 0x0000000881287c20 */ /* 0x000fc60008410000 */
[----:B------:R-:W-:Y:S01]  /*8ae0*/  FFMA.FTZ R41, R75, R130, R114 ;  /* 0x000000824b297223 */ /* 0x000fe20000010072 */
[----:B------:R-:W-:Y:S01]  /*8af0*/  FMUL.FTZ R115, R40, R115 ;  /* 0x0000007328737220 */ /* 0x000fe20000410000 */
[----:B------:R-:W-:Y:S02]  /*8b00*/  FMUL.FTZ R40, R108, UR8 ;  /* 0x000000086c287c20 */ /* 0x000fe40008410000 */
[----:B------:R-:W-:Y:S01]  /*8b10*/  FADD.FTZ R12, R41, R12 ;  /* 0x0000000c290c7221 */ /* 0x000fe20000010000 */
[----:B------:R-:W-:Y:S01]  /*8b20*/  FMUL.FTZ R41, R106, UR8 ;  /* 0x000000086a297c20 */ /* 0x000fe20008410000 */
[----:B0-----:R-:W-:Y:S01]  /*8b30*/  @!P1 FADD.FTZ R119, R119, R124 ;  /* 0x0000007c77779221 */ /* 0x001fe20000010000 */
[----:B------:R-:W-:Y:S01]  /*8b40*/  FMUL.FTZ R114, R40, R153 ;  /* 0x0000009928727220 */ /* 0x000fe20000410000 */
[----:B------:R-:W-:Y:S01]  /*8b50*/  FMUL.FTZ R40, R107, UR8 ;  /* 0x000000086b287c20 */ /* 0x000fe20008410000 */
[----:B------:R-:W-:Y:S01]  /*8b60*/  FMUL.FTZ R144, R41, R144 ;  /* 0x0000009029907220 */ /* 0x000fe20000410000 */
[----:B------:R-:W-:Y:S01]  /*8b70*/  FMUL.FTZ R41, R105, UR8 ;  /* 0x0000000869297c20 */ /* 0x000fe20008410000 */
[----:B------:R-:W0:Y:S01]  /*8b80*/  SHFL.DOWN PT, R118, R119, 0x10, 0x1f ;  /* 0x0a001f0077767f89 */ /* 0x000e2200000e0000 */
[----:B------:R-:W-:Y:S01]  /*8b90*/  FMUL.FTZ R143, R40, R143 ;  /* 0x0000008f288f7220 */ /* 0x000fe20000410000 */
[----:B------:R-:W-:Y:S01]  /*8ba0*/  FMUL.FTZ R40, R104, UR8 ;  /* 0x0000000868287c20 */ /* 0x000fe20008410000 */
[----:B------:R-:W-:Y:S01]  /*8bb0*/  FMUL.FTZ R41, R41, R112 ;  /* 0x0000007029297220 */ /* 0x000fe20000410000 */
[----:B------:R-:W-:Y:S01]  /*8bc0*/  ISETP.NE.AND P1, PT, R98, RZ, PT ;  /* 0x000000ff6200720c */ /* 0x000fe20003f25270 */
[----:B------:R-:W-:Y:S01]  /*8bd0*/  FFMA.FTZ R87, R79, R106, R144 ;  /* 0x0000006a4f577223 */ /* 0x000fe20000010090 */
[----:B------:R-:W-:Y:S01]  /*8be0*/  FMUL.FTZ R40, R40, R151 ;  /* 0x0000009728287220 */ /* 0x000fe20000410000 */
[----:B------:R-:W-:Y:S01]  /*8bf0*/  FFMA.FTZ R106, R80, R105, R41 ;  /* 0x00000069506a7223 */ /* 0x000fe20000010029 */
[----:B------:R-:W-:Y:S01]  /*8c00*/  FMUL.FTZ R41, R103, UR8 ;  /* 0x0000000867297c20 */ /* 0x000fe20008410000 */
[----:B------:R-:W-:Y:S01]  /*8c10*/  FFMA.FTZ R99, R77, R108, R114 ;  /* 0x0000006c4d637223 */ /* 0x000fe20000010072 */
[----:B------:R-:W-:Y:S01]  /*8c20*/  FFMA.FTZ R85, R81, R104, R40 ;  /* 0x0000006851557223 */ /* 0x000fe20000010028 */
[----:B------:R-:W-:Y:S01]  /*8c30*/  FMUL.FTZ R40, R102, UR8 ;  /* 0x0000000866287c20 */ /* 0x000fe20008410000 */
[----:B------:R-:W-:Y:S01]  /*8c40*/  FMUL.FTZ R41, R41, R146 ;  /* 0x0000009229297220 */ /* 0x000fe20000410000 */
[----:B------:R-:W-:Y:S01]  /*8c50*/  FADD.FTZ R7, R106, R7 ;  /* 0x000000076a077221 */ /* 0x000fe20000010000 */
[----:B------:R-:W-:Y:S01]  /*8c60*/  FFMA.FTZ R116, R76, R129, R115 ;  /* 0x000000814c747223 */ /* 0x000fe20000010073 */
[----:B------:R-:W-:Y:S01]  /*8c70*/  FMUL.FTZ R104, R40, R147 ;  /* 0x0000009328687220 */ /* 0x000fe20000410000 */
[----:B------:R-:W-:Y:S01]  /*8c80*/  FMUL.FTZ R40, R100, UR8 ;  /* 0x0000000864287c20 */ /* 0x000fe20008410000 */
[----:B------:R-:W-:Y:S01]  /*8c90*/  FFMA.FTZ R106, R88, R103, R41 ;  /* 0x00000067586a7223 */ /* 0x000fe20000010029 */
[----:B------:R-:W-:Y:S01]  /*8ca0*/  FFMA.FTZ R108, R78, R107, R143 ;  /* 0x0000006b4e6c7223 */ /* 0x000fe2000001008f */
[----:B------:R-:W-:Y:S01]  /*8cb0*/  FADD.FTZ R11, R116, R11 ;  /* 0x0000000b740b7221 */ /* 0x000fe20000010000 */
[----:B------:R-:W-:Y:S01]  /*8cc0*/  FMUL.FTZ R40, R40, R43 ;  /* 0x0000002b28287220 */ /* 0x000fe20000410000 */
[----:B------:R-:W-:Y:S01]  /*8cd0*/  FFMA.FTZ R43, R89, R102, R104 ;  /* 0x00000066592b7223 */ /* 0x000fe20000010068 */
[----:B------:R-:W-:Y:S01]  /*8ce0*/  FADD.FTZ R10, R99, R10 ;  /* 0x0000000a630a7221 */ /* 0x000fe20000010000 */
[----:B------:R-:W-:Y:S01]  /*8cf0*/  FADD.FTZ R9, R108, R9 ;  /* 0x000000096c097221 */ /* 0x000fe20000010000 */
[----:B0-----:R-:W-:Y:S01]  /*8d00*/  @!P0 FADD.FTZ R119, R119, R118 ;  /* 0x0000007677778221 */ /* 0x001fe20000010000 */
[----:B------:R-:W-:Y:S01]  /*8d10*/  FFMA.FTZ R41, R91, R100, R40 ;  /* 0x000000645b297223 */ /* 0x000fe20000010028 */
[----:B------:R-:W-:Y:S01]  /*8d20*/  FADD.FTZ R8, R87, R8 ;  /* 0x0000000857087221 */ /* 0x000fe20000010000 */
[----:B------:R-:W-:Y:S01]  /*8d30*/  FADD.FTZ R6, R85, R6 ;  /* 0x0000000655067221 */ /* 0x000fe20000010000 */
[----:B------:R-:W-:Y:S01]  /*8d40*/  FADD.FTZ R5, R106, R5 ;  /* 0x000000056a057221 */ /* 0x000fe20000010000 */
[----:B------:R-:W-:Y:S01]  /*8d50*/  MOV R82, R119 ;  /* 0x0000007700527202 */ /* 0x000fe20000000f00 */
[----:B------:R-:W-:Y:S01]  /*8d60*/  FADD.FTZ R4, R43, R4 ;  /* 0x000000042b047221 */ /* 0x000fe20000010000 */
[----:B------:R-:W-:-:S03]  /*8d70*/  FADD.FTZ R2, R41, R2 ;  /* 0x0000000229027221 */ /* 0x000fc60000010000 */
        /* <DEDUP_REMOVED lines=25> */
.L_x_287:
[----:B------:R-:W-:Y:S05]  /*8f10*/  BSYNC B0 ;  /* 0x0000000000007941 */ /* 0x000fea0003800000 */
.L_x_286:
[----:B------:R-:W-:-:S04]  /*8f20*/  UIADD3 UR7, UR7, 0x1, URZ ;  /* 0x0000000107077890 */ /* 0x000fc8000fffe03f */
[----:B------:R-:W-:-:S06]  /*8f30*/  UISETP.GE.AND UP0, UPT, UR7, UR52, UPT ;  /* 0x000000340700728c */ /* 0x000fcc000bf06270 */
[----:B------:R-:W-:-:S13]  /*8f40*/  PLOP3.LUT P0, PT, PT, PT, UP0, 0x80, 0x0 ;  /* 0x000000000000781c */ /* 0x000fda0003f0f008 */
[----:B------:R-:W-:Y:S05]  /*8f50*/  @!P0 BRA `(.L_x_288) ;  /* 0xffffffd800cc8947 */ /* 0x000fea000383ffff */
.L_x_276:
[----:B01----:R0:W2:Y:S01]  /*8f60*/  LDL.LU R82, [R1+0x1c] ;  /* 0x00001c0001527983 */ /* 0x0030a20000300800 */
[----:B------:R-:W1:Y:S01]  /*8f70*/  S2R R99, SR_TID.X ;  /* 0x0000000000637919 */ /* 0x000e620000002100 */
[----:B------:R-:W-:Y:S01]  /*8f80*/  ULEA UR33, UR17, 0xfffff800, 0xb ;  /* 0xfffff80011217891 */ /* 0x000fe2000f8e583f */
[----:B------:R-:W-:Y:S01]  /*8f90*/  ULDC UR7, c[0x0][0x218] ;  /* 0x0000860000077ab9 */ /* 0x000fe20000000800 */
[----:B------:R-:W-:Y:S02]  /*8fa0*/  BAR.SYNC.DEFER_BLOCKING 0x0 ;  /* 0x0000000000007b1d */ /* 0x000fe40000010000 */
[----:B------:R-:W-:Y:S01]  /*8fb0*/  UIADD3 UR33, -UR33, UR7, URZ ;  /* 0x0000000721217290 */ /* 0x000fe2000fffe13f */
[----:B------:R-:W-:Y:S01]  /*8fc0*/  HFMA2.MMA R52, -RZ, RZ, 0, 0 ;  /* 0x00000000ff347435 */ /* 0x000fe200000001ff */
[----:B------:R-:W-:Y:S02]  /*8fd0*/  CS2R R54, SRZ ;  /* 0x0000000000367805 */ /* 0x000fe4000001ff00 */
[----:B------:R-:W-:-:S02]  /*8fe0*/  CS2R R56, SRZ ;  /* 0x0000000000387805 */ /* 0x000fc4000001ff00 */
[----:B------:R-:W-:Y:S02]  /*8ff0*/  CS2R R58, SRZ ;  /* 0x00000000003a7805 */ /* 0x000fe4000001ff00 */
[----:B------:R-:W-:Y:S02]  /*9000*/  CS2R R60, SRZ ;  /* 0x00000000003c7805 */ /* 0x000fe4000001ff00 */
[----:B------:R-:W-:Y:S01]  /*9010*/  CS2R R62, SRZ ;  /* 0x00000000003e7805 */ /* 0x000fe2000001ff00 */
[----:B------:R-:W3:Y:S01]  /*9020*/  LDL R110, [R1+0x18] ;  /* 0x00001800016e7983 */ /* 0x000ee20000100800 */
[----:B------:R-:W-:Y:S02]  /*9030*/  CS2R R64, SRZ ;  /* 0x0000000000407805 */ /* 0x000fe4000001ff00 */
[----:B------:R-:W-:Y:S01]  /*9040*/  CS2R R66, SRZ ;  /* 0x0000000000427805 */ /* 0x000fe2000001ff00 */
[----:B------:R-:W-:Y:S01]  /*9050*/  UMOV UR8, 0x400 ;  /* 0x0000040000087882 */ /* 0x000fe20000000000 */
[----:B------:R-:W4:Y:S01]  /*9060*/  LDL R109, [R1+0x14] ;  /* 0x00001400016d7983 */ /* 0x000f220000100800 */
[----:B------:R-:W-:Y:S01]  /*9070*/  USHF.R.S32.HI UR29, URZ, 0x1f, UR10 ;  /* 0x0000001f3f1d7899 */ /* 0x000fe2000801140a */
[----:B------:R-:W-:-:S02]  /*9080*/  ULDC.64 UR34, c[0x0][0x388] ;  /* 0x0000e20000227ab9 */ /* 0x000fc40000000a00 */
[----:B------:R-:W4:Y:S01]  /*9090*/  LDL R108, [R1+0x10] ;  /* 0x00001000016c7983 */ /* 0x000f220000100800 */
[----:B------:R-:W-:-:S03]  /*90a0*/  ULDC.64 UR30, c[0x0][0x3a8] ;  /* 0x0000ea00001e7ab9 */ /* 0x000fc60000000a00 */
[----:B------:R-:W4:Y:S04]  /*90b0*/  LDL R107, [R1+0xc] ;  /* 0x00000c00016b7983 */ /* 0x000f280000100800 */
[----:B------:R-:W4:Y:S01]  /*90c0*/  LDL R106, [R1+0x8] ;  /* 0x00000800016a7983 */ /* 0x000f220000100800 */
[----:B-1----:R-:W-:-:S03]  /*90d0*/  SHF.L.U32 R0, R99, 0x4, RZ ;  /* 0x0000000463007819 */ /* 0x002fc600000006ff */
[----:B------:R-:W4:Y:S01]  /*90e0*/  LDL R103, [R1+0x4] ;  /* 0x0000040001677983 */ /* 0x000f220000100800 */
[----:B------:R-:W-:-:S03]  /*90f0*/  LOP3.LUT R0, R0, 0xfffffe00, RZ, 0xc0, !PT ;  /* 0xfffffe0000007812 */ /* 0x000fc600078ec0ff */
[----:B------:R-:W4:Y:S01]  /*9100*/  LDL R101, [R1] ;  /* 0x0000000001657983 */ /* 0x000f220000100800 */
[----:B------:R-:W-:-:S04]  /*9110*/  LOP3.LUT R50, R0, 0x1f, R99, 0xf8, !PT ;  /* 0x0000001f00327812 */ /* 0x000fc800078ef863 */
[C---:B------:R-:W-:Y:S02]  /*9120*/  ISETP.GE.AND P1, PT, R50.reuse, UR33, PT ;  /* 0x0000002132007c0c */ /* 0x040fe4000bf26270 */
[----:B------:R-:W-:Y:S02]  /*9130*/  SHF.R.S32.HI R51, RZ, 0x1f, R50 ;  /* 0x0000001fff337819 */ /* 0x000fe40000011432 */
[C---:B------:R-:W-:Y:S02]  /*9140*/  LEA R34, P0, R50.reuse, UR13, 0x2 ;  /* 0x0000000d32227c11 */ /* 0x040fe4000f8010ff */
[C---:B------:R-:W-:Y:S02]  /*9150*/  LOP3.LUT R48, R50.reuse, 0x20, RZ, 0xfc, !PT ;  /* 0x0000002032307812 */ /* 0x040fe400078efcff */
[C---:B------:R-:W-:Y:S02]  /*9160*/  LEA.HI.X R35, R50.reuse, UR14, R51, 0x2, P0 ;  /* 0x0000000e32237c11 */ /* 0x040fe400080f1433 */
[----:B------:R-:W-:-:S02]  /*9170*/  LOP3.LUT R49, R50, 0x40, RZ, 0xfc, !PT ;  /* 0x0000004032317812 */ /* 0x000fc400078efcff */
[----:B------:R-:W-:Y:S02]  /*9180*/  LOP3.LUT R0, R50, 0x60, RZ, 0xfc, !PT ;  /* 0x0000006032007812 */ /* 0x000fe400078efcff */
[----:B------:R-:W-:Y:S02]  /*9190*/  ISETP.GE.AND P2, PT, R48, UR33, PT ;  /* 0x0000002130007c0c */ /* 0x000fe4000bf46270 */
[----:B------:R-:W-:Y:S02]  /*91a0*/  ISETP.GE.AND P3, PT, R49, UR33, PT ;  /* 0x0000002131007c0c */ /* 0x000fe4000bf66270 */
[----:B------:R-:W-:Y:S02]  /*91b0*/  ISETP.GE.AND P4, PT, R0, UR33, PT ;  /* 0x0000002100007c0c */ /* 0x000fe4000bf86270 */
[C---:B------:R-:W-:Y:S02]  /*91c0*/  LOP3.LUT R36, R50.reuse, 0x80, RZ, 0xfc, !PT ;  /* 0x0000008032247812 */ /* 0x040fe400078efcff */
[----:B------:R-:W-:-:S02]  /*91d0*/  LOP3.LUT R37, R50, 0xa0, RZ, 0xfc, !PT ;  /* 0x000000a032257812 */ /* 0x000fc400078efcff */
[C---:B------:R-:W-:Y:S02]  /*91e0*/  LOP3.LUT R38, R50.reuse, 0xc0, RZ, 0xfc, !PT ;  /* 0x000000c032267812 */ /* 0x040fe400078efcff */
[C---:B------:R-:W-:Y:S01]  /*91f0*/  LOP3.LUT R39, R50.reuse, 0xe0, RZ, 0xfc, !PT ;  /* 0x000000e032277812 */ /* 0x040fe200078efcff */
[----:B------:R-:W4:Y:S01]  /*9200*/  @!P2 LDG.E R54, desc[UR18][R34.64+0x80] ;  /* 0x000080122236a981 */ /* 0x000f22000c1e1900 */
[----:B------:R-:W-:Y:S02]  /*9210*/  LOP3.LUT R40, R50, 0x100, RZ, 0xfc, !PT ;  /* 0x0000010032287812 */ /* 0x000fe400078efcff */
[----:B------:R-:W-:Y:S01]  /*9220*/  ISETP.GE.AND P5, PT, R36, UR33, PT ;  /* 0x0000002124007c0c */ /* 0x000fe2000bfa6270 */
[----:B------:R-:W4:Y:S01]  /*9230*/  @!P3 LDG.E R52, desc[UR18][R34.64+0x100] ;  /* 0x000100122234b981 */ /* 0x000f22000c1e1900 */
[C---:B------:R-:W-:Y:S02]  /*9240*/  LOP3.LUT R41, R50.reuse, 0x120, RZ, 0xfc, !PT ;  /* 0x0000012032297812 */ /* 0x040fe400078efcff */
[----:B------:R-:W-:Y:S01]  /*9250*/  ISETP.GE.AND P0, PT, R37, UR33, PT ;  /* 0x0000002125007c0c */ /* 0x000fe2000bf06270 */
[----:B------:R-:W4:Y:S01]  /*9260*/  @!P4 LDG.E R56, desc[UR18][R34.64+0x180] ;  /* 0x000180122238c981 */ /* 0x000f22000c1e1900 */
[----:B------:R-:W-:-:S02]  /*9270*/  LOP3.LUT R42, R50, 0x140, RZ, 0xfc, !PT ;  /* 0x00000140322a7812 */ /* 0x000fc400078efcff */
[C---:B------:R-:W-:Y:S02]  /*9280*/  LOP3.LUT R43, R50.reuse, 0x160, RZ, 0xfc, !PT ;  /* 0x00000160322b7812 */ /* 0x040fe400078efcff */
[C---:B------:R-:W-:Y:S02]  /*9290*/  LOP3.LUT R44, R50.reuse, 0x180, RZ, 0xfc, !PT ;  /* 0x00000180322c7812 */ /* 0x040fe400078efcff */
[----:B------:R-:W-:Y:S01]  /*92a0*/  LOP3.LUT R45, R50, 0x1a0, RZ, 0xfc, !PT ;  /* 0x000001a0322d7812 */ /* 0x000fe200078efcff */
[----:B------:R-:W4:Y:S04]  /*92b0*/  @!P5 LDG.E R55, desc[UR18][R34.64+0x200] ;  /* 0x000200122237d981 */ /* 0x000f28000c1e1900 */
[----:B--2---:R-:W2:Y:S01]  /*92c0*/  @!P1 LDG.E R82, desc[UR18][R34.64] ;  /* 0x0000001222529981 */ /* 0x004ea2000c1e1900 */
[----:B------:R-:W-:-:S02]  /*92d0*/  ISETP.GE.AND P2, PT, R39, UR33, PT ;  /* 0x0000002127007c0c */ /* 0x000fc4000bf46270 */
[----:B------:R-:W-:Y:S01]  /*92e0*/  ISETP.GE.AND P3, PT, R40, UR33, PT ;  /* 0x0000002128007c0c */ /* 0x000fe2000bf66270 */
[----:B------:R-:W4:Y:S01]  /*92f0*/  @!P0 LDG.E R58, desc[UR18][R34.64+0x280] ;  /* 0x00028012223a8981 */ /* 0x000f22000c1e1900 */
[----:B------:R-:W-:Y:S02]  /*9300*/  ISETP.GE.AND P4, PT, R41, UR33, PT ;  /* 0x0000002129007c0c */ /* 0x000fe4000bf86270 */
[----:B------:R-:W-:Y:S02]  /*9310*/  LOP3.LUT R46, R50, 0x1c0, RZ, 0xfc, !PT ;  /* 0x000001c0322e7812 */ /* 0x000fe400078efcff */
[----:B------:R-:W-:Y:S02]  /*9320*/  ISETP.GE.AND P5, PT, R42, UR33, PT ;  /* 0x000000212a007c0c */ /* 0x000fe4000bfa6270 */
[----:B------:R-:W-:Y:S02]  /*9330*/  LOP3.LUT R47, R50, 0x1e0, RZ, 0xfc, !PT ;  /* 0x000001e0322f7812 */ /* 0x000fe400078efcff */
[----:B------:R-:W-:Y:S01]  /*9340*/  ISETP.GE.AND P0, PT, R43, UR33, PT ;  /* 0x000000212b007c0c */ /* 0x000fe2000bf06270 */
[----:B------:R-:W4:Y:S01]  /*9350*/  @!P2 LDG.E R59, desc[UR18][R34.64+0x380] ;  /* 0x00038012223ba981 */ /* 0x000f22000c1e1900 */
[----:B------:R-:W-:-:S03]  /*9360*/  ISETP.GE.AND P2, PT, R45, UR33, PT ;  /* 0x000000212d007c0c */ /* 0x000fc6000bf46270 */
[----:B------:R-:W4:Y:S01]  /*9370*/  @!P3 LDG.E R60, desc[UR18][R34.64+0x400] ;  /* 0x00040012223cb981 */ /* 0x000f22000c1e1900 */
[----:B------:R-:W-:-:S03]  /*9380*/  ISETP.GE.AND P3, PT, R46, UR33, PT ;  /* 0x000000212e007c0c */ /* 0x000fc6000bf66270 */
[----:B------:R-:W4:Y:S01]  /*9390*/  @!P4 LDG.E R61, desc[UR18][R34.64+0x480] ;  /* 0x00048012223dc981 */ /* 0x000f22000c1e1900 */
[----:B------:R-:W-:-:S03]  /*93a0*/  ISETP.GE.AND P4, PT, R47, UR33, PT ;  /* 0x000000212f007c0c */ /* 0x000fc6000bf86270 */
[----:B------:R-:W4:Y:S04]  /*93b0*/  @!P5 LDG.E R62, desc[UR18][R34.64+0x500] ;  /* 0x00050012223ed981 */ /* 0x000f28000c1e1900 */
[----:B------:R-:W4:Y:S04]  /*93c0*/  @!P0 LDG.E R65, desc[UR18][R34.64+0x580] ;  /* 0x0005801222418981 */ /* 0x000f28000c1e1900 */
[----:B------:R-:W4:Y:S04]  /*93d0*/  @!P2 LDG.E R64, desc[UR18][R34.64+0x680] ;  /* 0x000680122240a981 */ /* 0x000f28000c1e1900 */
[----:B------:R-:W4:Y:S04]  /*93e0*/  @!P3 LDG.E R67, desc[UR18][R34.64+0x700] ;  /* 0x000700122243b981 */ /* 0x000f28000c1e1900 */
[----:B------:R-:W4:Y:S04]  /*93f0*/  @!P4 LDG.E R66, desc[UR18][R34.64+0x780] ;  /* 0x000780122242c981 */ /* 0x000f28000c1e1900 */
[----:B--2---:R-:W-:Y:S01]  /*9400*/  @!P1 STL [R1+0x1c], R82 ;  /* 0x00001c5201009387 */ /* 0x004fe20000100800 */
[----:B------:R-:W-:-:S03]  /*9410*/  ISETP.GE.AND P1, PT, R38, UR33, PT ;  /* 0x0000002126007c0c */ /* 0x000fc6000bf26270 */
[----:B------:R0:W5:Y:S10]  /*9420*/  LDL.64 R104, [R1+0x20] ;  /* 0x0000200001687983 */ /* 0x0001740000100a00 */
[----:B------:R-:W2:Y:S01]  /*9430*/  @!P1 LDG.E R57, desc[UR18][R34.64+0x300] ;  /* 0x0003001222399981 */ /* 0x000ea2000c1e1900 */
[----:B------:R-:W-:-:S13]  /*9440*/  ISETP.GE.AND P1, PT, R44, UR33, PT ;  /* 0x000000212c007c0c */ /* 0x000fda000bf26270 */
[----:B------:R-:W2:Y:S04]  /*9450*/  @!P1 LDG.E R63, desc[UR18][R34.64+0x600] ;  /* 0x00060012223f9981 */ /* 0x000ea8000c1e1900 */
[----:B---3--:R-:W-:Y:S04]  /*9460*/  STS [R110], R82 ;  /* 0x000000526e007388 */ /* 0x008fe80000000800 */
[----:B----4-:R-:W-:Y:S04]  /*9470*/  STS [R109+0x80], R54 ;  /* 0x000080366d007388 */ /* 0x010fe80000000800 */
[----:B------:R-:W-:Y:S04]  /*9480*/  STS [R108+0x100], R52 ;  /* 0x000100346c007388 */ /* 0x000fe80000000800 */
[----:B------:R-:W-:Y:S04]  /*9490*/  STS [R107+0x180], R56 ;  /* 0x000180386b007388 */ /* 0x000fe80000000800 */
[----:B------:R-:W-:Y:S04]  /*94a0*/  STS [R106+0x200], R55 ;  /* 0x000200376a007388 */ /* 0x000fe80000000800 */
[----:B------:R-:W-:Y:S01]  /*94b0*/  STS [R103+0x280], R58 ;  /* 0x0002803a67007388 */ /* 0x000fe20000000800 */
[----:B------:R-:W1:Y:S01]  /*94c0*/  S2UR UR7, SR_CgaCtaId ;  /* 0x00000000000779c3 */ /* 0x000e620000008800 */
[----:B------:R-:W-:Y:S01]  /*94d0*/  ISETP.NE.AND P6, PT, R99, RZ, PT ;  /* 0x000000ff6300720c */ /* 0x000fe20003fc5270 */
[----:B-1----:R-:W-:Y:S01]  /*94e0*/  ULEA UR8, UR7, UR8, 0x18 ;  /* 0x0000000807087291 */ /* 0x002fe2000f8ec03f */
        /* <DEDUP_REMOVED lines=15> */
[----:B------:R-:W0:Y:S04]  /*95e0*/  LDS R35, [R92+0x8] ;  /* 0x000008005c237984 */ /* 0x000e280000000800 */
[----:B------:R-:W-:Y:S01]  /*95f0*/  LDS R65, [R92+0x2c] ;  /* 0x00002c005c417984 */ /* 0x000fe20000000800 */
[----:B-1----:R-:W-:Y:S01]  /*9600*/  FADD.FTZ R58, R52, UR5 ;  /* 0x00000005343a7e21 */ /* 0x002fe20008010000 */
[----:B--2---:R-:W-:-:S04]  /*9610*/  FADD.FTZ R54, R54, UR5 ;  /* 0x0000000536367e21 */ /* 0x004fc80008010000 */
[----:B------:R-:W-:Y:S01]  /*9620*/  FSETP.GTU.FTZ.AND P1, PT, R58, 20, PT ;  /* 0x41a000003a00780b */ /* 0x000fe20003f3c000 */
[----:B---3--:R-:W-:Y:S01]  /*9630*/  FADD.FTZ R55, R55, UR5 ;  /* 0x0000000537377e21 */ /* 0x008fe20008010000 */
[----:B------:R-:W-:Y:S01]  /*9640*/  FSETP.GTU.FTZ.AND P2, PT, R54, 20, PT ;  /* 0x41a000003600780b */ /* 0x000fe20003f5c000 */
[----:B----4-:R-:W-:-:S03]  /*9650*/  FADD.FTZ R34, R34, UR5 ;  /* 0x0000000522227e21 */ /* 0x010fc60008010000 */
[----:B------:R-:W-:Y:S01]  /*9660*/  FSETP.GTU.FTZ.AND P0, PT, R55, 20, PT ;  /* 0x41a000003700780b */ /* 0x000fe20003f1c000 */
[----:B0-----:R-:W-:Y:S01]  /*9670*/  FADD.FTZ R35, R35, UR5 ;  /* 0x0000000523237e21 */ /* 0x001fe20008010000 */
[----:B------:R-:W-:-:S04]  /*9680*/  FSETP.GTU.FTZ.AND P4, PT, R34, 20, PT ;  /* 0x41a000002200780b */ /* 0x000fc80003f9c000 */
[----:B------:R-:W-:Y:S01]  /*9690*/  FSETP.GTU.FTZ.AND P5, PT, R35, 20, PT ;  /* 0x41a000002300780b */ /* 0x000fe20003fbc000 */
[----:B------:R-:W-:Y:S02]  /*96a0*/  @!P1 FMUL.FTZ R58, R58, -1.4426950216293334961 ;  /* 0xbfb8aa3b3a3a9820 */ /* 0x000fe40000410000 */
[----:B------:R-:W-:Y:S02]  /*96b0*/  @!P2 FMUL.FTZ R59, R54, -1.4426950216293334961 ;  /* 0xbfb8aa3b363ba820 */ /* 0x000fe40000410000 */
[----:B------:R-:W0:Y:S02]  /*96c0*/  LDS R54, [R92+0x24] ;  /* 0x000024005c367984 */ /* 0x000e240000000800 */
[----:B------:R-:W-:Y:S02]  /*96d0*/  @!P0 FMUL.FTZ R60, R55, -1.4426950216293334961 ;  /* 0xbfb8aa3b373c8820 */ /* 0x000fe40000410000 */
[----:B------:R-:W1:Y:S01]  /*96e0*/  LDS R55, [R92+0x28] ;  /* 0x000028005c377984 */ /* 0x000e620000000800 */
[----:B------:R-:W-:Y:S01]  /*96f0*/  @!P4 FMUL.FTZ R52, R34, -1.4426950216293334961 ;  /* 0xbfb8aa3b2234c820 */ /* 0x000fe20000410000 */
[----:B------:R-:W2:Y:S02]  /*9700*/  @!P1 MUFU.EX2 R58, R58 ;  /* 0x0000003a003a9308 */ /* 0x000ea40000000800 */
[----:B------:R-:W3:Y:S01]  /*9710*/  LDS R34, [R92+0x18] ;  /* 0x000018005c227984 */ /* 0x000ee20000000800 */
[----:B------:R-:W-:-:S03]  /*9720*/  @!P5 FMUL.FTZ R57, R35, -1.4426950216293334961 ;  /* 0xbfb8aa3b2339d820 */ /* 0x000fc60000410000 */
[----:B------:R-:W4:Y:S02]  /*9730*/  LDS R35, [R92+0x1c] ;  /* 0x00001c005c237984 */ /* 0x000f240000000800 */
[----:B------:R-:W2:Y:S08]  /*9740*/  @!P2 MUFU.EX2 R59, R59 ;  /* 0x0000003b003ba308 */ /* 0x000eb00000000800 */
[----:B------:R2:W0:Y:S08]  /*9750*/  @!P4 MUFU.EX2 R56, R52 ;  /* 0x000000340038c308 */ /* 0x0004300000000800 */
[----:B------:R-:W1:Y:S01]  /*9760*/  @!P5 MUFU.EX2 R57, R57 ;  /* 0x000000390039d308 */ /* 0x000e620000000800 */
[----:B--2---:R-:W-:Y:S01]  /*9770*/  @!P1 FADD.FTZ R58, R58, 1 ;  /* 0x3f8000003a3a9421 */ /* 0x004fe20000010000 */
[----:B------:R-:W2:Y:S01]  /*9780*/  LDS R52, [R92+0x20] ;  /* 0x000020005c347984 */ /* 0x000ea20000000800 */
[----:B------:R-:W-:Y:S01]  /*9790*/  @!P2 FADD.FTZ R59, R59, 1 ;  /* 0x3f8000003b3ba421 */ /* 0x000fe20000010000 */
[----:B0-----:R-:W-:-:S04]  /*97a0*/  @!P4 FADD.FTZ R56, R56, 1 ;  /* 0x3f8000003838c421 */ /* 0x001fc80000010000 */
[----:B------:R-:W0:Y:S01]  /*97b0*/  @!P1 MUFU.RCP R58, R58 ;  /* 0x0000003a003a9308 */ /* 0x000e220000001000 */
[----:B-1----:R-:W-:-:S07]  /*97c0*/  @!P5 FADD.FTZ R57, R57, 1 ;  /* 0x3f8000003939d421 */ /* 0x002fce0000010000 */
[----:B------:R-:W1:Y:S08]  /*97d0*/  @!P2 MUFU.RCP R59, R59 ;  /* 0x0000003b003ba308 */ /* 0x000e700000001000 */
[----:B------:R-:W3:Y:S01]  /*97e0*/  @!P4 MUFU.RCP R56, R56 ;  /* 0x000000380038c308 */ /* 0x000ee20000001000 */
[----:B------:R-:W-:-:S07]  /*97f0*/  FADD.FTZ R54, R54, UR5 ;  /* 0x0000000536367e21 */ /* 0x000fce0008010000 */
[----:B------:R-:W4:Y:S01]  /*9800*/  @!P5 MUFU.RCP R57, R57 ;  /* 0x000000390039d308 */ /* 0x000f220000001000 */
[----:B------:R-:W-:Y:S01]  /*9810*/  FADD.FTZ R55, R55, UR5 ;  /* 0x0000000537377e21 */ /* 0x000fe20008010000 */
[----:B0-----:R-:W-:Y:S01]  /*9820*/  @!P1 FMUL.FTZ R5, R5, R58 ;  /* 0x0000003a05059220 */ /* 0x001fe20000410000 */
[----:B------:R-:W-:Y:S01]  /*9830*/  FSETP.GTU.FTZ.AND P1, PT, R54, 20, PT ;  /* 0x41a000003600780b */ /* 0x000fe20003f3c000 */
[----:B-1----:R-:W-:Y:S02]  /*9840*/  @!P2 FMUL.FTZ R6, R6, R59 ;  /* 0x0000003b0606a220 */ /* 0x002fe40000410000 */
[----:B------:R-:W-:Y:S01]  /*9850*/  FSETP.GTU.FTZ.AND P2, PT, R55, 20, PT ;  /* 0x41a000003700780b */ /* 0x000fe20003f5c000 */
[----:B---3--:R-:W-:Y:S01]  /*9860*/  @!P4 FMUL.FTZ R3, R3, R56 ;  /* 0x000000380303c220 */ /* 0x008fe20000410000 */
[----:B------:R-:W-:Y:S01]  /*9870*/  SHF.L.U32 R56, R99, 0x4, RZ ;  /* 0x0000000463387819 */ /* 0x000fe200000006ff */
[----:B----4-:R-:W-:-:S03]  /*9880*/  @!P5 FMUL.FTZ R4, R4, R57 ;  /* 0x000000390404d220 */ /* 0x010fc60000410000 */
[----:B------:R-:W-:Y:S01]  /*9890*/  LOP3.LUT R57, R56, 0xfffffe00, RZ, 0xc0, !PT ;  /* 0xfffffe0038397812 */ /* 0x000fe200078ec0ff */
[----:B------:R-:W-:-:S03]  /*98a0*/  FADD.FTZ R34, R34, UR5 ;  /* 0x0000000522227e21 */ /* 0x000fc60008010000 */
[----:B------:R-:W-:Y:S01]  /*98b0*/  @!P1 FMUL.FTZ R54, R54, -1.4426950216293334961 ;  /* 0xbfb8aa3b36369820 */ /* 0x000fe20000410000 */
[----:B------:R-:W-:Y:S01]  /*98c0*/  LEA R88, R98, R57, 0x4 ;  /* 0x0000003962587211 */ /* 0x000fe200078e20ff */
[----:B------:R-:W-:Y:S01]  /*98d0*/  FADD.FTZ R35, R35, UR5 ;  /* 0x0000000523237e21 */ /* 0x000fe20008010000 */
[----:B------:R-:W0:Y:S01]  /*98e0*/  @!P0 MUFU.EX2 R60, R60 ;  /* 0x0000003c003c8308 */ /* 0x000e220000000800 */
[----:B------:R-:W-:Y:S01]  /*98f0*/  @!P2 FMUL.FTZ R55, R55, -1.4426950216293334961 ;  /* 0xbfb8aa3b3737a820 */ /* 0x000fe20000410000 */
[----:B------:R-:W-:Y:S01]  /*9900*/  IADD3 R67, R88, 0x6, RZ ;  /* 0x0000000658437810 */ /* 0x000fe20007ffe0ff */
[----:B--2---:R-:W-:Y:S01]  /*9910*/  FADD.FTZ R52, R52, UR5 ;  /* 0x0000000534347e21 */ /* 0x004fe20008010000 */
[----:B------:R-:W-:Y:S02]  /*9920*/  FSETP.GTU.FTZ.AND P3, PT, R34, 20, PT ;  /* 0x41a000002200780b */ /* 0x000fe40003f7c000 */
[----:B------:R-:W-:Y:S02]  /*9930*/  FSETP.GTU.FTZ.AND P4, PT, R35, 20, PT ;  /* 0x41a000002300780b */ /* 0x000fe40003f9c000 */
[----:B------:R-:W1:Y:S01]  /*9940*/  @!P1 MUFU.EX2 R54, R54 ;  /* 0x0000003600369308 */ /* 0x000e620000000800 */
[----:B------:R-:W-:-:S02]  /*9950*/  LEA.HI.SX32 R70, R67, R88, 0x1b ;  /* 0x0000005843467211 */ /* 0x000fc400078fdaff */
[----:B------:R-:W2:Y:S01]  /*9960*/  LDS R67, [R92+0x34] ;  /* 0x000034005c437984 */ /* 0x000ea20000000800 */
[----:B------:R-:W-:-:S04]  /*9970*/  FSETP.GTU.FTZ.AND P5, PT, R52, 20, PT ;  /* 0x41a000003400780b */ /* 0x000fc80003fbc000 */
[----:B------:R-:W3:Y:S01]  /*9980*/  @!P2 MUFU.EX2 R56, R55 ;  /* 0x000000370038a308 */ /* 0x000ee20000000800 */
[----:B------:R-:W-:Y:S01]  /*9990*/  IADD3 R63, R88, 0x4, RZ ;  /* 0x00000004583f7810 */ /* 0x000fe20007ffe0ff */
[----:B------:R-:W-:Y:S01]  /*99a0*/  @!P3 FMUL.FTZ R34, R34, -1.4426950216293334961 ;  /* 0xbfb8aa3b2222b820 */ /* 0x000fe20000410000 */
[C---:B------:R-:W-:Y:S01]  /*99b0*/  IADD3 R61, R88.reuse, 0x3, RZ ;  /* 0x00000003583d7810 */ /* 0x040fe20007ffe0ff */
[----:B------:R-:W-:Y:S01]  /*99c0*/  @!P4 FMUL.FTZ R35, R35, -1.4426950216293334961 ;  /* 0xbfb8aa3b2323c820 */ /* 0x000fe20000410000 */
[----:B------:R-:W-:Y:S01]  /*99d0*/  IADD3 R71, R88, 0x8, RZ ;  /* 0x0000000858477810 */ /* 0x000fe20007ffe0ff */
[----:B0-----:R-:W-:Y:S01]  /*99e0*/  @!P0 FADD.FTZ R60, R60, 1 ;  /* 0x3f8000003c3c8421 */ /* 0x001fe20000010000 */
[C---:B------:R-:W-:Y:S02]  /*99f0*/  IADD3 R66, R88.reuse, 0x5, RZ ;  /* 0x0000000558427810 */ /* 0x040fe40007ffe0ff */
[----:B------:R-:W-:Y:S02]  /*9a00*/  IADD3 R69, R88, 0x7, RZ ;  /* 0x0000000758457810 */ /* 0x000fe40007ffe0ff */
[-C--:B------:R-:W-:Y:S01]  /*9a10*/  LEA.HI.SX32 R68, R63, R88.reuse, 0x1b ;  /* 0x000000583f447211 */ /* 0x080fe200078fdaff */
[----:B------:R-:W-:Y:S01]  /*9a20*/  @!P5 FMUL.FTZ R52, R52, -1.4426950216293334961 ;  /* 0xbfb8aa3b3434d820 */ /* 0x000fe20000410000 */
[-C--:B------:R-:W-:Y:S01]  /*9a30*/  LEA.HI.SX32 R64, R61, R88.reuse, 0x1b ;  /* 0x000000583d407211 */ /* 0x080fe200078fdaff */
[----:B------:R0:W-:Y:S01]  /*9a40*/  @!P0 MUFU.RCP R90, R60 ;  /* 0x0000003c005a8308 */ /* 0x0001e20000001000 */
[-C--:B------:R-:W-:Y:S01]  /*9a50*/  LEA.HI.SX32 R74, R71, R88.reuse, 0x1b ;  /* 0x00000058474a7211 */ /* 0x080fe200078fdaff */
[----:B-1----:R-:W-:Y:S01]  /*9a60*/  @!P1 FADD.FTZ R61, R54, 1 ;  /* 0x3f800000363d9421 */ /* 0x002fe20000010000 */
[----:B---3--:R-:W-:Y:S01]  /*9a70*/  @!P2 FADD.FTZ R71, R56, 1 ;  /* 0x3f8000003847a421 */ /* 0x008fe20000010000 */
[----:B------:R-:W-:-:S02]  /*9a80*/  LEA.HI.SX32 R72, R69, R88, 0x1b ;  /* 0x0000005845487211 */ /* 0x000fc400078fdaff */
[-C--:B------:R-:W-:Y:S01]  /*9a90*/  LEA R54, R68, R53.reuse, 0x2 ;  /* 0x0000003544367211 */ /* 0x080fe200078e10ff */
[----:B------:R-:W1:Y:S01]  /*9aa0*/  LDS R69, [R92+0x3c] ;  /* 0x00003c005c457984 */ /* 0x000e620000000800 */
[----:B------:R-:W3:Y:S01]  /*9ab0*/  @!P3 MUFU.EX2 R34, R34 ;  /* 0x000000220022b308 */ /* 0x000ee20000000800 */
[----:B0-----:R-:W-:Y:S02]  /*9ac0*/  LEA.HI.SX32 R60, R66, R88, 0x1b ;  /* 0x00000058423c7211 */ /* 0x001fe400078fdaff */
[----:B------:R-:W-:Y:S01]  /*9ad0*/  LEA R56, R70, R53, 0x2 ;  /* 0x0000003546387211 */ /* 0x000fe200078e10ff */
[----:B------:R-:W0:Y:S04]  /*9ae0*/  LDS R66, [R92+0x30] ;  /* 0x000030005c427984 */ /* 0x000e280000000800 */
[----:B------:R-:W4:Y:S01]  /*9af0*/  @!P4 MUFU.EX2 R35, R35 ;  /* 0x000000230023c308 */ /* 0x000f220000000800 */
[----:B------:R-:W0:Y:S04]  /*9b00*/  LDS R68, [R92+0x38] ;  /* 0x000038005c447984 */ /* 0x000e280000000800 */
[----:B------:R-:W0:Y:S01]  /*9b10*/  LDS R70, [R92] ;  /* 0x000000005c467984 */ /* 0x000e220000000800 */
[----:B------:R-:W-:Y:S06]  /*9b20*/  BAR.SYNC.DEFER_BLOCKING 0x0 ;  /* 0x0000000000007b1d */ /* 0x000fec0000010000 */
[----:B------:R-:W2:Y:S01]  /*9b30*/  @!P5 MUFU.EX2 R52, R52 ;  /* 0x000000340034d308 */ /* 0x000ea20000000800 */
[----:B------:R-:W-:-:S02]  /*9b40*/  IADD3 R57, R88, 0x1, RZ ;  /* 0x0000000158397810 */ /* 0x000fc40007ffe0ff */
[----:B------:R-:W-:-:S05]  /*9b50*/  IADD3 R59, R88, 0x2, RZ ;  /* 0x00000002583b7810 */ /* 0x000fca0007ffe0ff */
[----:B------:R-:W1:Y:S01]  /*9b60*/  @!P2 MUFU.RCP R71, R71 ;  /* 0x000000470047a308 */ /* 0x000e620000001000 */
[----:B---3--:R-:W-:Y:S01]  /*9b70*/  @!P3 FADD.FTZ R34, R34, 1 ;  /* 0x3f8000002222b421 */ /* 0x008fe20000010000 */
[-C--:B------:R-:W-:Y:S01]  /*9b80*/  LEA.HI.SX32 R58, R57, R88.reuse, 0x1b ;  /* 0x00000058393a7211 */ /* 0x080fe200078fdaff */
[----:B----4-:R-:W-:Y:S01]  /*9b90*/  @!P4 FADD.FTZ R35, R35, 1 ;  /* 0x3f8000002323c421 */ /* 0x010fe20000010000 */
[----:B------:R-:W-:Y:S02]  /*9ba0*/  IADD3 R73, R88, 0x9, RZ ;  /* 0x0000000958497810 */ /* 0x000fe40007ffe0ff */
[----:B------:R-:W-:Y:S02]  /*9bb0*/  LEA.HI.SX32 R62, R59, R88, 0x1b ;  /* 0x000000583b3e7211 */ /* 0x000fe400078fdaff */
[----:B------:R3:W4:Y:S01]  /*9bc0*/  @!P3 MUFU.RCP R87, R34 ;  /* 0x000000220057b308 */ /* 0x0007220000001000 */
[----:B--2---:R-:W-:Y:S01]  /*9bd0*/  @!P5 FADD.FTZ R55, R52, 1 ;  /* 0x3f8000003437d421 */ /* 0x004fe20000010000 */
[C---:B------:R-:W-:Y:S01]  /*9be0*/  IADD3 R75, R88.reuse, 0xa, RZ ;  /* 0x0000000a584b7810 */ /* 0x040fe20007ffe0ff */
[----:B------:R-:W-:Y:S01]  /*9bf0*/  FADD.FTZ R67, R67, UR5 ;  /* 0x0000000543437e21 */ /* 0x000fe20008010000 */
[----:B------:R-:W-:-:S02]  /*9c00*/  IADD3 R77, R88, 0xb, RZ ;  /* 0x0000000b584d7810 */ /* 0x000fc40007ffe0ff */
[-C--:B------:R-:W-:Y:S02]  /*9c10*/  LEA.HI.SX32 R76, R73, R88.reuse, 0x1b ;  /* 0x00000058494c7211 */ /* 0x080fe400078fdaff */
[----:B------:R2:W-:Y:S01]  /*9c20*/  @!P4 MUFU.RCP R100, R35 ;  /* 0x000000230064c308 */ /* 0x0005e20000001000 */
[-C--:B---3--:R-:W-:Y:S02]  /*9c30*/  LEA R34, R58, R53.reuse, 0x2 ;  /* 0x000000353a227211 */ /* 0x088fe400078e10ff */
[-C--:B------:R-:W-:Y:S01]  /*9c40*/  LEA R52, R64, R53.reuse, 0x2 ;  /* 0x0000003540347211 */ /* 0x080fe200078e10ff */
[----:B------:R-:W-:Y:S01]  /*9c50*/  STS [R92], R33 ;  /* 0x000000215c007388 */ /* 0x000fe20000000800 */
[----:B------:R-:W-:Y:S02]  /*9c60*/  IADD3 R79, R88, 0xc, RZ ;  /* 0x0000000c584f7810 */ /* 0x000fe40007ffe0ff */
[----:B--2---:R-:W-:Y:S01]  /*9c70*/  LEA R35, R62, R53, 0x2 ;  /* 0x000000353e237211 */ /* 0x004fe200078e10ff */
[----:B------:R2:W3:Y:S01]  /*9c80*/  @!P5 MUFU.RCP R73, R55 ;  /* 0x000000370049d308 */ /* 0x0004e20000001000 */
[C---:B------:R-:W-:Y:S01]  /*9c90*/  IADD3 R81, R88.reuse, 0xd, RZ ;  /* 0x0000000d58517810 */ /* 0x040fe20007ffe0ff */
[----:B------:R-:W-:Y:S01]  /*9ca0*/  STS [R34+0x4], R32 ;  /* 0x0000042022007388 */ /* 0x000fe20000000800 */
[----:B------:R-:W-:Y:S01]  /*9cb0*/  IADD3 R83, R88, 0xe, RZ ;  /* 0x0000000e58537810 */ /* 0x000fe20007ffe0ff */
[----:B-1----:R-:W-:Y:S01]  /*9cc0*/  @!P2 FMUL.FTZ R12, R12, R71 ;  /* 0x000000470c0ca220 */ /* 0x002fe20000410000 */
[----:B------:R-:W-:Y:S01]  /*9cd0*/  LEA.HI.SX32 R78, R75, R88, 0x1b ;  /* 0x000000584b4e7211 */ /* 0x000fe200078fdaff */
[----:B------:R-:W-:Y:S01]  /*9ce0*/  STS [R35+0x8], R31 ;  /* 0x0000081f23007388 */ /* 0x000fe20000000800 */
[----:B------:R-:W-:-:S02]  /*9cf0*/  IADD3 R85, R88, 0xf, RZ ;  /* 0x0000000f58557810 */ /* 0x000fc40007ffe0ff */
[-C--:B--2---:R-:W-:Y:S01]  /*9d00*/  LEA R55, R60, R53.reuse, 0x2 ;  /* 0x000000353c377211 */ /* 0x084fe200078e10ff */
[----:B------:R-:W-:Y:S01]  /*9d10*/  STS [R52+0xc], R30 ;  /* 0x00000c1e34007388 */ /* 0x000fe20000000800 */
[-C--:B------:R-:W-:Y:S02]  /*9d20*/  LEA.HI.SX32 R80, R77, R88.reuse, 0x1b ;  /* 0x000000584d507211 */ /* 0x080fe400078fdaff */
[-C--:B------:R-:W-:Y:S01]  /*9d30*/  LEA R57, R72, R53.reuse, 0x2 ;  /* 0x0000003548397211 */ /* 0x080fe200078e10ff */
[----:B------:R-:W-:Y:S01]  /*9d40*/  STS [R54+0x10], R29 ;  /* 0x0000101d36007388 */ /* 0x000fe20000000800 */
[-C--:B------:R-:W-:Y:S02]  /*9d50*/  LEA.HI.SX32 R82, R79, R88.reuse, 0x1b ;  /* 0x000000584f527211 */ /* 0x080fe400078fdaff */
[-C--:B------:R-:W-:Y:S02]  /*9d60*/  LEA R58, R74, R53.reuse, 0x2 ;  /* 0x000000354a3a7211 */ /* 0x080fe400078e10ff */
[----:B------:R-:W-:Y:S01]  /*9d70*/  FSETP.GTU.FTZ.AND P2, PT, R67, 20, PT ;  /* 0x41a000004300780b */ /* 0x000fe20003f5c000 */
[----:B------:R1:W2:Y:S01]  /*9d80*/  @!P1 MUFU.RCP R102, R61 ;  /* 0x0000003d00669308 */ /* 0x0002a20000001000 */
[----:B------:R-:W-:Y:S01]  /*9d90*/  LEA.HI.SX32 R84, R81, R88, 0x1b ;  /* 0x0000005851547211 */ /* 0x000fe200078fdaff */
[----:B------:R4:W-:Y:S01]  /*9da0*/  STS [R55+0x14], R28 ;  /* 0x0000141c37007388 */ /* 0x0009e20000000800 */
[----:B------:R-:W-:-:S02]  /*9db0*/  LEA R59, R76, R53, 0x2 ;  /* 0x000000354c3b7211 */ /* 0x000fc400078e10ff */
[-C--:B------:R-:W-:Y:S01]  /*9dc0*/  LEA.HI.SX32 R86, R83, R88.reuse, 0x1b ;  /* 0x0000005853567211 */ /* 0x080fe200078fdaff */
[----:B------:R-:W-:Y:S01]  /*9dd0*/  STS [R56+0x18], R27 ;  /* 0x0000181b38007388 */ /* 0x000fe20000000800 */
[-C--:B------:R-:W-:Y:S02]  /*9de0*/  LEA R60, R78, R53.reuse, 0x2 ;  /* 0x000000354e3c7211 */ /* 0x080fe400078e10ff */
[----:B------:R-:W-:Y:S01]  /*9df0*/  LEA.HI.SX32 R88, R85, R88, 0x1b ;  /* 0x0000005855587211 */ /* 0x000fe200078fdaff */
[----:B------:R0:W-:Y:S01]  /*9e00*/  STS [R57+0x1c], R26 ;  /* 0x00001c1a39007388 */ /* 0x0001e20000000800 */
[-C--:B-1----:R-:W-:Y:S02]  /*9e10*/  LEA R61, R80, R53.reuse, 0x2 ;  /* 0x00000035503d7211 */ /* 0x082fe400078e10ff */
[-C--:B------:R-:W-:Y:S01]  /*9e20*/  LEA R62, R82, R53.reuse, 0x2 ;  /* 0x00000035523e7211 */ /* 0x080fe200078e10ff */
[----:B------:R-:W-:Y:S01]  /*9e30*/  STS [R58+0x20], R25 ;  /* 0x000020193a007388 */ /* 0x000fe20000000800 */
[----:B------:R-:W-:-:S02]  /*9e40*/  LEA R63, R84, R53, 0x2 ;  /* 0x00000035543f7211 */ /* 0x000fc400078e10ff */
[-C--:B------:R-:W-:Y:S01]  /*9e50*/  LEA R64, R86, R53.reuse, 0x2 ;  /* 0x0000003556407211 */ /* 0x080fe200078e10ff */
[----:B------:R-:W-:Y:S01]  /*9e60*/  STS [R59+0x24], R24 ;  /* 0x000024183b007388 */ /* 0x000fe20000000800 */
[----:B------:R-:W-:-:S03]  /*9e70*/  LEA R53, R88, R53, 0x2 ;  /* 0x0000003558357211 */ /* 0x000fc600078e10ff */
[----:B------:R1:W-:Y:S01]  /*9e80*/  STS [R60+0x28], R23 ;  /* 0x000028173c007388 */ /* 0x0003e20000000800 */
[----:B----4-:R-:W-:-:S03]  /*9e90*/  MOV R28, UR33 ;  /* 0x00000021001c7c02 */ /* 0x010fc60008000f00 */
[----:B------:R4:W-:Y:S04]  /*9ea0*/  STS [R61+0x2c], R22 ;  /* 0x00002c163d007388 */ /* 0x0009e80000000800 */
[----:B------:R-:W-:Y:S01]  /*9eb0*/  STS [R62+0x30], R21 ;  /* 0x000030153e007388 */ /* 0x000fe20000000800 */
[----:B------:R-:W-:-:S03]  /*9ec0*/  @!P3 FMUL.FTZ R8, R8, R87 ;  /* 0x000000570808b220 */ /* 0x000fc60000410000 */
[----:B------:R-:W-:Y:S01]  /*9ed0*/  STS [R63+0x34], R20 ;  /* 0x000034143f007388 */ /* 0x000fe20000000800 */
[----:B---3--:R-:W-:Y:S01]  /*9ee0*/  @!P5 FMUL.FTZ R10, R10, R73 ;  /* 0x000000490a0ad220 */ /* 0x008fe20000410000 */
[----:B0-----:R-:W-:Y:S02]  /*9ef0*/  @!P2 FMUL.FTZ R26, R67, -1.4426950216293334961 ;  /* 0xbfb8aa3b431aa820 */ /* 0x001fe40000410000 */
[----:B------:R-:W-:Y:S01]  /*9f00*/  STS [R64+0x38], R19 ;  /* 0x0000381340007388 */ /* 0x000fe20000000800 */
[----:B-1----:R-:W-:-:S03]  /*9f10*/  FADD.FTZ R23, R69, UR5 ;  /* 0x0000000545177e21 */ /* 0x002fc60008010000 */
        /* <DEDUP_REMOVED lines=20> */
[----:B------:R-:W-:Y:S01]  /*a060*/  FADD.FTZ R65, R65, UR5 ;  /* 0x0000000541417e21 */ /* 0x000fe20008010000 */
[----:B------:R-:W-:Y:S01]  /*a070*/  FADD.FTZ R66, R66, UR5 ;  /* 0x0000000542427e21 */ /* 0x000fe20008010000 */
[----:B------:R-:W-:Y:S01]  /*a080*/  FADD.FTZ R68, R68, UR5 ;  /* 0x0000000544447e21 */ /* 0x000fe20008010000 */
[----:B------:R-:W-:Y:S01]  /*a090*/  @!P0 FMUL.FTZ R7, R7, R90 ;  /* 0x0000005a07078220 */ /* 0x000fe20000410000 */
[----:B--2---:R-:W-:Y:S01]  /*a0a0*/  @!P1 FMUL.FTZ R11, R11, R102 ;  /* 0x000000660b0b9220 */ /* 0x004fe20000410000 */
[----:B------:R-:W-:-:S02]  /*a0b0*/  FSETP.GTU.FTZ.AND P0, PT, R65, 20, PT ;  /* 0x41a000004100780b */ /* 0x000fc40003f1c000 */
[----:B------:R-:W-:Y:S02]  /*a0c0*/  FSETP.GTU.FTZ.AND P1, PT, R66, 20, PT ;  /* 0x41a000004200780b */ /* 0x000fe40003f3c000 */
[----:B------:R-:W-:Y:S01]  /*a0d0*/  FSETP.GTU.FTZ.AND P3, PT, R68, 20, PT ;  /* 0x41a000004400780b */ /* 0x000fe20003f7c000 */
[----:B------:R-:W1:Y:S08]  /*a0e0*/  LDS R91, [UR8+0x2100] ;  /* 0x00210008ff5b7984 */ /* 0x000e700008000800 */
[----:B------:R-:W-:-:S02]  /*a0f0*/  @!P0 FMUL.FTZ R65, R65, -1.4426950216293334961 ;  /* 0xbfb8aa3b41418820 */ /* 0x000fc40000410000 */
[----:B------:R-:W-:Y:S01]  /*a100*/  @!P1 FMUL.FTZ R29, R66, -1.4426950216293334961 ;  /* 0xbfb8aa3b421d9820 */ /* 0x000fe20000410000 */
[----:B------:R-:W-:Y:S01]  /*a110*/  FADD.FTZ R70, R70, UR5 ;  /* 0x0000000546467e21 */ /* 0x000fe20008010000 */
[----:B----4-:R-:W-:Y:S01]  /*a120*/  @!P3 FMUL.FTZ R22, R68, -1.4426950216293334961 ;  /* 0xbfb8aa3b4416b820 */ /* 0x010fe20000410000 */
[----:B------:R-:W-:Y:S01]  /*a130*/  @!P4 FMUL.FTZ R9, R9, R100 ;  /* 0x000000640909c220 */ /* 0x000fe20000410000 */
[----:B------:R-:W-:Y:S02]  /*a140*/  @!P2 MUFU.EX2 R26, R26 ;  /* 0x0000001a001aa308 */ /* 0x000fe40000000800 */
[----:B------:R-:W-:Y:S02]  /*a150*/  FSETP.GTU.FTZ.AND P4, PT, R70, 20, PT ;  /* 0x41a000004600780b */ /* 0x000fe40003f9c000 */
[----:B------:R-:W-:-:S04]  /*a160*/  FSETP.GTU.FTZ.AND P5, PT, R23, 20, PT ;  /* 0x41a000001700780b */ /* 0x000fc80003fbc000 */
[----:B------:R-:W2:Y:S08]  /*a170*/  @!P0 MUFU.EX2 R65, R65 ;  /* 0x0000004100418308 */ /* 0x000eb00000000800 */
[----:B------:R-:W3:Y:S08]  /*a180*/  @!P1 MUFU.EX2 R29, R29 ;  /* 0x0000001d001d9308 */ /* 0x000ef00000000800 */
[----:B------:R-:W4:Y:S01]  /*a190*/  @!P3 MUFU.EX2 R22, R22 ;  /* 0x000000160016b308 */ /* 0x000f220000000800 */
[----:B0-----:R-:W-:Y:S01]  /*a1a0*/  @!P4 FMUL.FTZ R18, R70, -1.4426950216293334961 ;  /* 0xbfb8aa3b4612c820 */ /* 0x001fe20000410000 */
[----:B------:R-:W-:Y:S01]  /*a1b0*/  @!P5 FMUL.FTZ R19, R23, -1.4426950216293334961 ;  /* 0xbfb8aa3b1713d820 */ /* 0x000fe20000410000 */
[----:B--2---:R-:W-:Y:S01]  /*a1c0*/  @!P0 FADD.FTZ R65, R65, 1 ;  /* 0x3f80000041418421 */ /* 0x004fe20000010000 */
[----:B------:R-:W-:-:S04]  /*a1d0*/  @!P2 FADD.FTZ R26, R26, 1 ;  /* 0x3f8000001a1aa421 */ /* 0x000fc80000010000 */
[----:B------:R-:W0:Y:S01]  /*a1e0*/  @!P4 MUFU.EX2 R18, R18 ;  /* 0x000000120012c308 */ /* 0x000e220000000800 */
[----:B---3--:R-:W-:Y:S01]  /*a1f0*/  @!P1 FADD.FTZ R29, R29, 1 ;  /* 0x3f8000001d1d9421 */ /* 0x008fe20000010000 */
[----:B-1----:R-:W-:-:S06]  /*a200*/  ISETP.GE.AND P6, PT, R50, R91, PT ;  /* 0x0000005b3200720c */ /* 0x002fcc0003fc6270 */
[----:B------:R4:W1:Y:S01]  /*a210*/  @!P5 MUFU.EX2 R23, R19 ;  /* 0x000000130017d308 */ /* 0x0008620000000800 */
[----:B------:R-:W-:Y:S01]  /*a220*/  UIMAD UR28, UR29, UR34, URZ ;  /* 0x000000221d1c72a4 */ /* 0x000fe2000f8e023f */
[----:B----4-:R-:W-:-:S06]  /*a230*/  @!P3 FADD.FTZ R19, R22, 1 ;  /* 0x3f8000001613b421 */ /* 0x010fcc0000010000 */
[----:B------:R2:W3:Y:S01]  /*a240*/  @!P0 MUFU.RCP R24, R65 ;  /* 0x0000004100188308 */ /* 0x0004e20000001000 */
[----:B------:R-:W-:Y:S02]  /*a250*/  UIMAD UR29, UR29, UR30, URZ ;  /* 0x0000001e1d1d72a4 */ /* 0x000fe4000f8e023f */
[----:B------:R-:W-:-:S05]  /*a260*/  UIMAD.WIDE.U32 UR26, UR10, UR34, URZ ;  /* 0x000000220a1a72a5 */ /* 0x000fca000f8e003f */
[----:B------:R-:W4:Y:S01]  /*a270*/  @!P1 MUFU.RCP R29, R29 ;  /* 0x0000001d001d9308 */ /* 0x000f220000001000 */
[----:B------:R-:W-:-:S07]  /*a280*/  UIMAD UR32, UR10, UR35, UR28 ;  /* 0x000000230a2072a4 */ /* 0x000fce000f8e021c */
[----:B------:R-:W1:Y:S08]  /*a290*/  @!P2 MUFU.RCP R26, R26 ;  /* 0x0000001a001aa308 */ /* 0x000e700000001000 */
[----:B------:R2:W1:Y:S01]  /*a2a0*/  @!P3 MUFU.RCP R65, R19 ;  /* 0x000000130041b308 */ /* 0x0004620000001000 */
[----:B------:R-:W-:Y:S01]  /*a2b0*/  UIMAD UR28, UR10, UR31, UR29 ;  /* 0x0000001f0a1c72a4 */ /* 0x000fe2000f8e021d */
[----:B------:R-:W-:Y:S01]  /*a2c0*/  BSSY B0, `(.L_x_289) ;  /* 0x0000014000007945 */ /* 0x000fe20003800000 */
[----:B------:R-:W-:-:S02]  /*a2d0*/  USHF.R.S32.HI UR7, URZ, 0x1f, UR9 ;  /* 0x0000001f3f077899 */ /* 0x000fc40008011409 */
[----:B------:R-:W-:Y:S01]  /*a2e0*/  UIADD3 UR29, UR27, UR32, URZ ;  /* 0x000000201b1d7290 */ /* 0x000fe2000fffe03f */
[----:B0-----:R-:W-:Y:S01]  /*a2f0*/  @!P4 FADD.FTZ R22, R18, 1 ;  /* 0x3f8000001216c421 */ /* 0x001fe20000010000 */
[----:B---34-:R-:W-:Y:S10]  /*a300*/  @P6 BRA `(.L_x_290) ;  /* 0x00000000003c6947 */ /* 0x018ff40003800000 */
[----:B------:R-:W-:Y:S01]  /*a310*/  MOV R21, UR34 ;  /* 0x0000002200157c02 */ /* 0x000fe20008000f00 */
[----:B------:R-:W-:Y:S01]  /*a320*/  ULDC.64 UR36, c[0x0][0x390] ;  /* 0x0000e40000247ab9 */ /* 0x000fe20000000a00 */
[----:B-----5:R-:W-:Y:S01]  /*a330*/  MOV R18, R104 ;  /* 0x0000006800127202 */ /* 0x020fe20000000f00 */
[----:B------:R-:W-:Y:S01]  /*a340*/  UIMAD UR31, UR7, UR36, URZ ;  /* 0x00000024071f72a4 */ /* 0x000fe2000f8e023f */
[----:B--2---:R-:W-:-:S03]  /*a350*/  MOV R19, R105 ;  /* 0x0000006900137202 */ /* 0x004fc60000000f00 */
        /* <DEDUP_REMOVED lines=10> */
.L_x_290:
[----:B------:R-:W-:Y:S05]  /*a400*/  BSYNC B0 ;  /* 0x0000000000007941 */ /* 0x000fea0003800000 */
.L_x_289:
[----:B0-----:R-:W3:Y:S01]  /*a410*/  LDL.LU R25, [R1+0x28] ;  /* 0x0000280001197983 */ /* 0x001ee20000300800 */
[----:B------:R-:W-:Y:S01]  /*a420*/  ULDC.64 UR32, c[0x0][0x390] ;  /* 0x0000e40000207ab9 */ /* 0x000fe20000000a00 */
[----:B------:R-:W-:Y:S01]  /*a430*/  UMOV UR27, UR29 ;  /* 0x0000001d001b7c82 */ /* 0x000fe20008000000 */
[----:B------:R-:W-:Y:S01]  /*a440*/  UIMAD UR31, UR7, UR32, URZ ;  /* 0x00000020071f72a4 */ /* 0x000fe2000f8e023f */
[----:B------:R0:W4:Y:S01]  /*a450*/  @!P4 MUFU.RCP R21, R22 ;  /* 0x000000160015c308 */ /* 0x0001220000001000 */
[----:B------:R-:W-:Y:S01]  /*a460*/  UIMAD.WIDE.U32 UR26, UR9, UR32, UR26 ;  /* 0x00000020091a72a5 */ /* 0x000fe2000f8e001a */
[----:B------:R-:W-:Y:S01]  /*a470*/  @!P0 FMUL.FTZ R13, R13, R24 ;  /* 0x000000180d0d8220 */ /* 0x000fe20000410000 */
[----:B------:R-:W-:Y:S01]  /*a480*/  UIMAD UR31, UR9, UR33, UR31 ;  /* 0x00000021091f72a4 */ /* 0x000fe2000f8e021f */
[----:B-1----:R-:W-:Y:S01]  /*a490*/  @!P5 FADD.FTZ R23, R23, 1 ;  /* 0x3f8000001717d421 */ /* 0x002fe20000010000 */
[----:B------:R-:W-:Y:S01]  /*a4a0*/  UIADD3 UR29, UP0, UR49, UR26, URZ ;  /* 0x0000001a311d7290 */ /* 0x000fe2000ff1e03f */
[----:B------:R-:W-:Y:S01]  /*a4b0*/  @!P1 FMUL.FTZ R14, R14, R29 ;  /* 0x0000001d0e0e9220 */ /* 0x000fe20000410000 */
[----:B------:R-:W-:Y:S01]  /*a4c0*/  ULDC.64 UR32, c[0x0][0x3e0] ;  /* 0x0000f80000207ab9 */ /* 0x000fe20000000a00 */
[----:B------:R-:W1:Y:S01]  /*a4d0*/  @!P5 MUFU.RCP R20, R23 ;  /* 0x000000170014d308 */ /* 0x000e620000001000 */
[----:B------:R-:W-:Y:S01]  /*a4e0*/  UIADD3.X UR26, UR50, UR31, UR27, UP0, !UPT ;  /* 0x0000001f321a7290 */ /* 0x000fe200087fe41b */
[----:B------:R-:W-:Y:S01]  /*a4f0*/  LEA R18, P0, R50, UR32, 0x2 ;  /* 0x0000002032127c11 */ /* 0x000fe2000f8010ff */
[----:B------:R-:W-:Y:S01]  /*a500*/  @!P2 FMUL.FTZ R15, R15, R26 ;  /* 0x0000001a0f0fa220 */ /* 0x000fe20000410000 */
[----:B0-----:R-:W-:Y:S01]  /*a510*/  MOV R22, UR29 ;  /* 0x0000001d00167c02 */ /* 0x001fe20008000f00 */
[----:B------:R-:W-:Y:S01]  /*a520*/  @!P3 FMUL.FTZ R16, R16, R65 ;  /* 0x000000411010b220 */ /* 0x000fe20000410000 */
[----:B--2---:R-:W-:Y:S01]  /*a530*/  LEA.HI.X R19, R50, UR33, R51, 0x2, P0 ;  /* 0x0000002132137c11 */ /* 0x004fe200080f1433 */
[----:B------:R-:W-:Y:S01]  /*a540*/  BSSY B0, `(.L_x_291) ;  /* 0x0000070000007945 */ /* 0x000fe20003800000 */
[----:B------:R-:W-:Y:S01]  /*a550*/  LEA R18, P1, R22, R18, 0x2 ;  /* 0x0000001216127211 */ /* 0x000fe200078210ff */
[----:B----4-:R-:W-:Y:S01]  /*a560*/  @!P4 FMUL.FTZ R2, R2, R21 ;  /* 0x000000150202c220 */ /* 0x010fe20000410000 */
[----:B------:R-:W-:Y:S01]  /*a570*/  MOV R24, UR26 ;  /* 0x0000001a00187c02 */ /* 0x000fe20008000f00 */
[----:B------:R-:W-:Y:S01]  /*a580*/  UIMAD.WIDE.U32 UR26, UR10, UR30, URZ ;  /* 0x0000001e0a1a72a5 */ /* 0x000fe2000f8e003f */
[----:B------:R-:W-:-:S02]  /*a590*/  ISETP.GE.AND P2, PT, R49, R91, PT ;  /* 0x0000005b3100720c */ /* 0x000fc40003f46270 */
[----:B------:R-:W-:Y:S01]  /*a5a0*/  LEA.HI.X R19, R22, R19, R24, 0x2, P1 ;  /* 0x0000001316137211 */ /* 0x000fe200008f1418 */
[----:B------:R-:W-:Y:S01]  /*a5b0*/  UIADD3 UR29, UR27, UR28, URZ ;  /* 0x0000001c1b1d7290 */ /* 0x000fe2000fffe03f */
[-C--:B------:R-:W-:Y:S01]  /*a5c0*/  ISETP.GE.AND P0, PT, R0, R91.reuse, PT ;  /* 0x0000005b0000720c */ /* 0x080fe20003f06270 */
[----:B-1----:R-:W-:Y:S01]  /*a5d0*/  @!P5 FMUL.FTZ R17, R17, R20 ;  /* 0x000000141111d220 */ /* 0x002fe20000410000 */
[-C--:B------:R-:W-:Y:S02]  /*a5e0*/  ISETP.GE.AND P1, PT, R36, R91.reuse, PT ;  /* 0x0000005b2400720c */ /* 0x080fe40003f26270 */
[-C--:B------:R-:W-:Y:S02]  /*a5f0*/  ISETP.GE.AND P5, PT, R38, R91.reuse, PT ;  /* 0x0000005b2600720c */ /* 0x080fe40003fa6270 */
[-C--:B------:R-:W-:Y:S02]  /*a600*/  ISETP.GE.AND P4, PT, R39, R91.reuse, PT ;  /* 0x0000005b2700720c */ /* 0x080fe40003f86270 */
[-C--:B------:R-:W-:Y:S01]  /*a610*/  ISETP.GE.AND P3, PT, R40, R91.reuse, PT ;  /* 0x0000005b2800720c */ /* 0x080fe20003f66270 */
[----:B------:R-:W-:Y:S01]  /*a620*/  @!P2 STG.E desc[UR18][R18.64+-0x1f00], R31 ;  /* 0xffe1001f1200a986 */ /* 0x000fe2000c101912 */
[----:B------:R-:W-:-:S02]  /*a630*/  ISETP.GE.AND P2, PT, R37, R91, PT ;  /* 0x0000005b2500720c */ /* 0x000fc40003f46270 */
        /* <DEDUP_REMOVED lines=29> */
[----:B------:R0:W-:Y:S04]  /*a810*/  STS [R55+0x14], R7 ;  /* 0x0000140737007388 */ /* 0x0001e80000000800 */
        /* <DEDUP_REMOVED lines=25> */
[----:B---3--:R-:W-:-:S03]  /*a9b0*/  FADD.FTZ R20, R2, R25 ;  /* 0x0000001902147221 */ /* 0x008fc60000010000 */
[----:B------:R-:W-:Y:S01]  /*a9c0*/  LDS R25, [R107+0x180] ;  /* 0x000180006b197984 */ /* 0x000fe20000000800 */
[----:B------:R-:W-:-:S04]  /*a9d0*/  FADD.FTZ R21, R20, R3 ;  /* 0x0000000314157221 */ /* 0x000fc80000010000 */
[----:B------:R-:W-:-:S04]  /*a9e0*/  FADD.FTZ R20, R21, R4 ;  /* 0x0000000415147221 */ /* 0x000fc80000010000 */
[----:B------:R-:W-:-:S04]  /*a9f0*/  FADD.FTZ R21, R20, R5 ;  /* 0x0000000514157221 */ /* 0x000fc80000010000 */
[----:B------:R-:W-:Y:S02]  /*aa00*/  FADD.FTZ R20, R21, R6 ;  /* 0x0000000615147221 */ /* 0x000fe40000010000 */
[----:B------:R-:W-:Y:S02]  /*aa10*/  LDS R21, [R109+0x80] ;  /* 0x000080006d157984 */ /* 0x000fe40000000800 */
[----:B0-----:R-:W-:Y:S02]  /*aa20*/  FADD.FTZ R7, R20, R7 ;  /* 0x0000000714077221 */ /* 0x001fe40000010000 */
[----:B------:R-:W-:Y:S02]  /*aa30*/  @!P6 STS [UR8+0x2100], R28 ;  /* 0x0021001cff00e988 */ /* 0x000fe40008000808 */
[----:B-1----:R-:W-:Y:S01]  /*aa40*/  FADD.FTZ R8, R7, R8 ;  /* 0x0000000807087221 */ /* 0x002fe20000010000 */
[----:B------:R-:W-:Y:S03]  /*aa50*/  BAR.SYNC.DEFER_BLOCKING 0x0 ;  /* 0x0000000000007b1d */ /* 0x000fe60000010000 */
[----:B--2---:R-:W-:-:S04]  /*aa60*/  FADD.FTZ R9, R8, R9 ;  /* 0x0000000908097221 */ /* 0x004fc80000010000 */
[----:B----4-:R-:W-:-:S04]  /*aa70*/  FADD.FTZ R10, R9, R10 ;  /* 0x0000000a090a7221 */ /* 0x010fc80000010000 */
[----:B------:R-:W-:-:S04]  /*aa80*/  FADD.FTZ R11, R10, R11 ;  /* 0x0000000b0a0b7221 */ /* 0x000fc80000010000 */
[----:B------:R-:W-:-:S04]  /*aa90*/  FADD.FTZ R12, R11, R12 ;  /* 0x0000000c0b0c7221 */ /* 0x000fc80000010000 */
[----:B------:R-:W-:-:S04]  /*aaa0*/  FADD.FTZ R13, R12, R13 ;  /* 0x0000000d0c0d7221 */ /* 0x000fc80000010000 */
[----:B------:R-:W-:Y:S01]  /*aab0*/  FADD.FTZ R14, R13, R14 ;  /* 0x0000000e0d0e7221 */ /* 0x000fe20000010000 */
[----:B------:R-:W0:Y:S03]  /*aac0*/  LDS R59, [UR8+0x2100] ;  /* 0x00210008ff3b7984 */ /* 0x000e260008000800 */
        /* <DEDUP_REMOVED lines=23> */
.L_x_292:
[----:B------:R-:W-:Y:S05]  /*ac40*/  BSYNC B0 ;  /* 0x0000000000007941 */ /* 0x000fea0003800000 */
.L_x_291:
        /* <DEDUP_REMOVED lines=14> */
[----:B------:R-:W-:Y:S01]  /*ad30*/  UISETP.GT.AND UP0, UPT, UR17, 0x1, UPT ;  /* 0x000000011100788c */ /* 0x000fe2000bf04270 */
[----:B0-----:R-:W-:Y:S01]  /*ad40*/  MOV R4, UR49 ;  /* 0x0000003100047c02 */ /* 0x001fe20008000f00 */
[----:B------:R-:W-:Y:S01]  /*ad50*/  UIADD3 UR13, UP1, UR13, -0x2000, URZ ;  /* 0xffffe0000d0d7890 */ /* 0x000fe2000ff3e03f */
[----:B------:R-:W-:Y:S01]  /*ad60*/  LEA.HI.X R3, R50, UR29, R51, 0x2, P0 ;  /* 0x0000001d32037c11 */ /* 0x000fe200080f1433 */
[----:B------:R-:W-:Y:S01]  /*ad70*/  UIADD3 UR11, UP2, UR11, -0x2000, URZ ;  /* 0xffffe0000b0b7890 */ /* 0x000fe2000ff5e03f */
[C---:B------:R-:W-:Y:S01]  /*ad80*/  LEA R2, P0, R4.reuse, R2, 0x2 ;  /* 0x0000000204027211 */ /* 0x040fe200078010ff */
[----:B------:R-:W-:Y:S01]  /*ad90*/  UIADD3 UR15, UP3, UR15, -0x2000, URZ ;  /* 0xffffe0000f0f7890 */ /* 0x000fe2000ff7e03f */
[----:B------:R-:W-:Y:S01]  /*ada0*/  MOV R5, UR26 ;  /* 0x0000001a00057c02 */ /* 0x000fe20008000f00 */
[----:B------:R-:W-:Y:S01]  /*adb0*/  UIADD3 UR6, UR6, 0x1, URZ ;  /* 0x0000000106067890 */ /* 0x000fe2000fffe03f */
[----:B------:R-:W-:Y:S01]  /*adc0*/  ISETP.GE.AND P2, PT, R39, R59, PT ;  /* 0x0000003b2700720c */ /* 0x000fe20003f46270 */
[----:B------:R-:W-:Y:S01]  /*add0*/  UIADD3.X UR14, UR14, -0x1, URZ, UP1, !UPT ;  /* 0xffffffff0e0e7890 */ /* 0x000fe20008ffe43f */
[----:B------:R-:W-:Y:S01]  /*ade0*/  LEA.HI.X R3, R4, R3, R5, 0x2, P0 ;  /* 0x0000000304037211 */ /* 0x000fe200000f1405 */
[----:B------:R-:W-:Y:S01]  /*adf0*/  UIADD3.X UR12, UR12, -0x1, URZ, UP2, !UPT ;  /* 0xffffffff0c0c7890 */ /* 0x000fe200097fe43f */
[----:B------:R-:W-:Y:S01]  /*ae00*/  ISETP.GE.AND P0, PT, R37, R59, PT ;  /* 0x0000003b2500720c */ /* 0x000fe20003f06270 */
[----:B------:R-:W-:-:S02]  /*ae10*/  UIADD3.X UR16, UR16, -0x1, URZ, UP3, !UPT ;  /* 0xffffffff10107890 */ /* 0x000fc40009ffe43f */
        /* <DEDUP_REMOVED lines=25> */
.L_x_238:
        /* <DEDUP_REMOVED lines=41> */
.L_x_295:
[----:B------:R-:W-:Y:S05]  /*b240*/  BSYNC B0 ;  /* 0x0000000000007941 */ /* 0x000fea0003800000 */
.L_x_294:
        /* <DEDUP_REMOVED lines=44> */
.L_x_297:
[----:B------:R-:W2:Y:S02]  /*b510*/  S2R R13, SR_TID.X ;  /* 0x00000000000d7919 */ /* 0x000ea40000002100 */
.L_x_298:
[----:B------:R-:W-:Y:S05]  /*b520*/  BSYNC B0 ;  /* 0x0000000000007941 */ /* 0x000fea0003800000 */
.L_x_296:
        /* <DEDUP_REMOVED lines=44> */
.L_x_300:
        /* <DEDUP_REMOVED lines=65> */
.L_x_299:
[----:B------:R-:W-:Y:S05]  /*bc00*/  EXIT ;  /* 0x000000000000794d */ /* 0x000fea0003800000 */
.L_x_280:
[----:B------:R-:W-:Y:S01]  /*bc10*/  HFMA2.MMA R87, -RZ, RZ, 0, 5.9604644775390625e-08 ;  /* 0x00000001ff577435 */ /* 0x000fe200000001ff */
[----:B------:R-:W-:Y:S02]  /*bc20*/  MOV R155, R153 ;  /* 0x00000099009b7202 */ /* 0x000fe40000000f00 */
[----:B------:R-:W-:Y:S02]  /*bc30*/  MOV R86, RZ ;  /* 0x000000ff00567202 */ /* 0x000fe40000000f00 */
[----:B------:R-:W-:-:S07]  /*bc40*/  MOV R150, 0xffffffff ;  /* 0xffffffff00967802 */ /* 0x000fce0000000f00 */
[----:B------:R-:W-:Y:S05]  /*bc50*/  WARPSYNC.COLLECTIVE R150, `(.L_x_301) ;  /* 0x0000000096087348 */ /* 0x000fea0003c00000 */
[----:B------:R0:W1:Y:S02]  /*bc60*/  SHFL.UP P0, R152, R155, R87, R86 ;  /* 0x040000579b987389 */ /* 0x0000640000000056 */
[----:B01----:R-:W-:Y:S01]  /*bc70*/  ENDCOLLECTIVE ;  /* 0x000000000000791b */ /* 0x003fe20003800000 */
.L_x_301:
[----:B------:R-:W-:Y:S02]  /*bc80*/  MOV R155, R154 ;  /* 0x0000009a009b7202 */ /* 0x000fe40000000f00 */
[----:B------:R-:W-:-:S07]  /*bc90*/  MOV R149, R152 ;  /* 0x0000009800957202 */ /* 0x000fce0000000f00 */
[----:B------:R-:W-:Y:S05]  /*bca0*/  WARPSYNC.COLLECTIVE R150, `(.L_x_302) ;  /* 0x0000000096087348 */ /* 0x000fea0003c00000 */
[----:B------:R0:W1:Y:S02]  /*bcb0*/  SHFL.UP P0, R152, R155, R87, R86 ;  /* 0x040000579b987389 */ /* 0x0000640000000056 */
[----:B01----:R-:W-:Y:S01]  /*bcc0*/  ENDCOLLECTIVE ;  /* 0x000000000000791b */ /* 0x003fe20003800000 */
.L_x_302:
        /* <DEDUP_REMOVED lines=10> */
.L_x_303:
[----:B------:R-:W-:Y:S02]  /*bd70*/  MOV R155, R154 ;  /* 0x0000009a009b7202 */ /* 0x000fe40000000f00 */
[----:B------:R-:W-:-:S07]  /*bd80*/  MOV R149, R152 ;  /* 0x0000009800957202 */ /* 0x000fce0000000f00 */
[----:B------:R-:W-:Y:S05]  /*bd90*/  WARPSYNC.COLLECTIVE R150, `(.L_x_304) ;  /* 0x0000000096087348 */ /* 0x000fea0003c00000 */
[----:B------:R0:W1:Y:S02]  /*bda0*/  SHFL.UP P0, R152, R155, R87, R86 ;  /* 0x040000579b987389 */ /* 0x0000640000000056 */
[----:B01----:R-:W-:Y:S01]  /*bdb0*/  ENDCOLLECTIVE ;  /* 0x000000000000791b */ /* 0x003fe20003800000 */
.L_x_304:
        /* <DEDUP_REMOVED lines=10> */
.L_x_305:
[----:B------:R-:W-:Y:S02]  /*be60*/  MOV R155, R154 ;  /* 0x0000009a009b7202 */ /* 0x000fe40000000f00 */
[----:B------:R-:W-:-:S07]  /*be70*/  MOV R149, R152 ;  /* 0x0000009800957202 */ /* 0x000fce0000000f00 */
[----:B------:R-:W-:Y:S05]  /*be80*/  WARPSYNC.COLLECTIVE R150, `(.L_x_306) ;  /* 0x0000000096087348 */ /* 0x000fea0003c00000 */
[----:B------:R0:W1:Y:S02]  /*be90*/  SHFL.UP P0, R152, R155, R87, R86 ;  /* 0x040000579b987389 */ /* 0x0000640000000056 */
[----:B01----:R-:W-:Y:S01]  /*bea0*/  ENDCOLLECTIVE ;  /* 0x000000000000791b */ /* 0x003fe20003800000 */
.L_x_306:
        /* <DEDUP_REMOVED lines=10> */
.L_x_307:
[----:B------:R-:W-:Y:S02]  /*bf50*/  MOV R155, R154 ;  /* 0x0000009a009b7202 */ /* 0x000fe40000000f00 */
[----:B------:R-:W-:-:S07]  /*bf60*/  MOV R149, R152 ;  /* 0x0000009800957202 */ /* 0x000fce0000000f00 */
[----:B------:R-:W-:Y:S05]  /*bf70*/  WARPSYNC.COLLECTIVE R150, `(.L_x_308) ;  /* 0x0000000096087348 */ /* 0x000fea0003c00000 */
[----:B------:R0:W1:Y:S02]  /*bf80*/  SHFL.UP P0, R152, R155, R87, R86 ;  /* 0x040000579b987389 */ /* 0x0000640000000056 */
[----:B01----:R-:W-:Y:S01]  /*bf90*/  ENDCOLLECTIVE ;  /* 0x000000000000791b */ /* 0x003fe20003800000 */
.L_x_308:
        /* <DEDUP_REMOVED lines=10> */
.L_x_309:
[----:B------:R-:W-:Y:S02]  /*c040*/  MOV R155, R154 ;  /* 0x0000009a009b7202 */ /* 0x000fe40000000f00 */
[----:B------:R-:W-:-:S07]  /*c050*/  MOV R149, R152 ;  /* 0x0000009800957202 */ /* 0x000fce0000000f00 */
[----:B------:R-:W-:Y:S05]  /*c060*/  WARPSYNC.COLLECTIVE R150, `(.L_x_310) ;  /* 0x0000000096087348 */ /* 0x000fea0003c00000 */
[----:B------:R0:W1:Y:S02]  /*c070*/  SHFL.UP P0, R152, R155, R87, R86 ;  /* 0x040000579b987389 */ /* 0x0000640000000056 */
[----:B01----:R-:W-:Y:S01]  /*c080*/  ENDCOLLECTIVE ;  /* 0x000000000000791b */ /* 0x003fe20003800000 */
.L_x_310:
[----:B------:R-:W-:Y:S01]  /*c090*/  MOV R86, R152 ;  /* 0x0000009800567202 */ /* 0x000fe20000000f00 */
[----:B------:R-:W-:Y:S06]  /*c0a0*/  BRA `(.L_x_311) ;  /* 0xffffffb400e07947 */ /* 0x000fec000383ffff */
.L_x_281:
        /* <DEDUP_REMOVED lines=8> */
.L_x_313:
[----:B------:R-:W-:Y:S05]  /*c130*/  BSYNC B0 ;  /* 0x0000000000007941 */ /* 0x000fea0003800000 */
.L_x_312:
[----:B------:R-:W-:Y:S05]  /*c140*/  BRA `(.L_x_314) ;  /* 0xffffffb400cc7947 */ /* 0x000fea000383ffff */
.L_x_282:
        /* <DEDUP_REMOVED lines=8> */
.L_x_316:
[----:B------:R-:W-:Y:S05]  /*c1d0*/  BSYNC B0 ;  /* 0x0000000000007941 */ /* 0x000fea0003800000 */
.L_x_315:
[----:B------:R-:W-:Y:S05]  /*c1e0*/  BRA `(.L_x_317) ;  /* 0xffffffb400ac7947 */ /* 0x000fea000383ffff */
.L_x_283:
        /* <DEDUP_REMOVED lines=8> */
.L_x_319:
[----:B------:R-:W-:Y:S05]  /*c270*/  BSYNC B0 ;  /* 0x0000000000007941 */ /* 0x000fea0003800000 */
.L_x_318:
[----:B------:R-:W-:Y:S01]  /*c280*/  HFMA2.MMA R87, -RZ, RZ, 0, 5.9604644775390625e-08 ;  /* 0x00000001ff577435 */ /* 0x000fe200000001ff */
[----:B------:R-:W-:Y:S02]  /*c290*/  MOV R155, R154 ;  /* 0x0000009a009b7202 */ /* 0x000fe40000000f00 */
[----:B------:R-:W-:Y:S02]  /*c2a0*/  MOV R86, RZ ;  /* 0x000000ff00567202 */ /* 0x000fe40000000f00 */
[----:B------:R-:W-:Y:S02]  /*c2b0*/  MOV R150, 0xffffffff ;  /* 0xffffffff00967802 */ /* 0x000fe40000000f00 */
[----:B------:R-:W-:Y:S02]  /*c2c0*/  MOV R153, R152 ;  /* 0x0000009800997202 */ /* 0x000fe40000000f00 */
[----:B------:R-:W-:-:S07]  /*c2d0*/  MOV R149, R40 ;  /* 0x0000002800957202 */ /* 0x000fce0000000f00 */
[----:B------:R-:W-:Y:S05]  /*c2e0*/  WARPSYNC.COLLECTIVE R150, `(.L_x_320) ;  /* 0x0000000096087348 */ /* 0x000fea0003c00000 */
[----:B------:R0:W1:Y:S02]  /*c2f0*/  SHFL.UP P0, R152, R155, R87, R86 ;  /* 0x040000579b987389 */ /* 0x0000640000000056 */
[----:B01----:R-:W-:Y:S01]  /*c300*/  ENDCOLLECTIVE ;  /* 0x000000000000791b */ /* 0x003fe20003800000 */
.L_x_320:
[----:B------:R-:W-:Y:S01]  /*c310*/  HFMA2.MMA R87, -RZ, RZ, 0, 0 ;  /* 0x00000000ff577435 */ /* 0x000fe200000001ff */
[----:B------:R-:W-:Y:S02]  /*c320*/  MOV R86, 0x1f ;  /* 0x0000001f00567802 */ /* 0x000fe40000000f00 */
[----:B------:R-:W-:-:S08]  /*c330*/  MOV R154, R152 ;  /* 0x00000098009a7202 */ /* 0x000fd00000000f00 */
[----:B------:R-:W-:Y:S05]  /*c340*/  WARPSYNC.COLLECTIVE R150, `(.L_x_321) ;  /* 0x0000000096087348 */ /* 0x000fea0003c00000 */
[----:B------:R0:W1:Y:S02]  /*c350*/  SHFL.IDX P3, R152, R149, R87, R86 ;  /* 0x0000005795987389 */ /* 0x0000640000060056 */
[----:B01----:R-:W-:Y:S01]  /*c360*/  ENDCOLLECTIVE ;  /* 0x000000000000791b */ /* 0x003fe20003800000 */
.L_x_321:
[----:B------:R-:W-:Y:S02]  /*c370*/  MOV R149, R41 ;  /* 0x0000002900957202 */ /* 0x000fe40000000f00 */
[----:B------:R-:W-:-:S07]  /*c380*/  MOV R40, R152 ;  /* 0x0000009800287202 */ /* 0x000fce0000000f00 */
[----:B------:R-:W-:Y:S05]  /*c390*/  WARPSYNC.COLLECTIVE R150, `(.L_x_322) ;  /* 0x0000000096087348 */ /* 0x000fea0003c00000 */
[----:B------:R0:W1:Y:S02]  /*c3a0*/  SHFL.IDX P3, R152, R149, R87, R86 ;  /* 0x0000005795987389 */ /* 0x0000640000060056 */
[----:B01----:R-:W-:Y:S01]  /*c3b0*/  ENDCOLLECTIVE ;  /* 0x000000000000791b */ /* 0x003fe20003800000 */
.L_x_322:
[----:B------:R-:W-:Y:S01]  /*c3c0*/  MOV R41, R152 ;  /* 0x0000009800297202 */ /* 0x000fe20000000f00 */
[----:B------:R-:W-:Y:S06]  /*c3d0*/  BRA `(.L_x_323) ;  /* 0xffffffb400487947 */ /* 0x000fec000383ffff */
.L_x_285:
[----:B------:R-:W-:Y:S01]  /*c3e0*/  HFMA2.MMA R152, -RZ, RZ, 0, 5.9604644775390625e-08 ;  /* 0x00000001ff987435 */ /* 0x000fe200000001ff */
[----:B------:R-:W-:Y:S02]  /*c3f0*/  MOV R163, R161 ;  /* 0x000000a100a37202 */ /* 0x000fe40000000f00 */
[----:B------:R-:W-:Y:S02]  /*c400*/  MOV R87, 0x1f ;  /* 0x0000001f00577802 */ /* 0x000fe40000000f00 */
[----:B------:R-:W-:-:S07]  /*c410*/  MOV R150, 0xffffffff ;  /* 0xffffffff00967802 */ /* 0x000fce0000000f00 */
[----:B-1----:R-:W-:Y:S05]  /*c420*/  WARPSYNC.COLLECTIVE R150, `(.L_x_324) ;  /* 0x0000000096087348 */ /* 0x002fea0003c00000 */
[----:B------:R0:W2:Y:S02]  /*c430*/  SHFL.DOWN P6, R149, R163, R152, R87 ;  /* 0x08000098a3957389 */ /* 0x0000a400000c0057 */
[----:B012---:R-:W-:Y:S01]  /*c440*/  ENDCOLLECTIVE ;  /* 0x000000000000791b */ /* 0x007fe20003800000 */
.L_x_324:
[----:B------:R-:W-:Y:S02]  /*c450*/  MOV R163, R162 ;  /* 0x000000a200a37202 */ /* 0x000fe40000000f00 */
[----:B------:R-:W-:-:S07]  /*c460*/  MOV R86, R149 ;  /* 0x0000009500567202 */ /* 0x000fce0000000f00 */
[----:B------:R-:W-:Y:S05]  /*c470*/  WARPSYNC.COLLECTIVE R150, `(.L_x_325) ;  /* 0x0000000096087348 */ /* 0x000fea0003c00000 */
[----:B------:R0:W1:Y:S02]  /*c480*/  SHFL.DOWN P6, R149, R163, R152, R87 ;  /* 0x08000098a3957389 */ /* 0x00006400000c0057 */
[----:B01----:R-:W-:Y:S01]  /*c490*/  ENDCOLLECTIVE ;  /* 0x000000000000791b */ /* 0x003fe20003800000 */
.L_x_325:
        /* <DEDUP_REMOVED lines=9> */
.L_x_326:
[----:B------:R-:W-:Y:S02]  /*c530*/  MOV R163, R162 ;  /* 0x000000a200a37202 */ /* 0x000fe40000000f00 */
[----:B------:R-:W-:-:S07]  /*c540*/  MOV R86, R149 ;  /* 0x0000009500567202 */ /* 0x000fce0000000f00 */
[----:B------:R-:W-:Y:S05]  /*c550*/  WARPSYNC.COLLECTIVE R150, `(.L_x_327) ;  /* 0x0000000096087348 */ /* 0x000fea0003c00000 */
[----:B------:R0:W1:Y:S02]  /*c560*/  SHFL.DOWN P6, R149, R163, R152, R87 ;  /* 0x08000098a3957389 */ /* 0x00006400000c0057 */
[----:B01----:R-:W-:Y:S01]  /*c570*/  ENDCOLLECTIVE ;  /* 0x000000000000791b */ /* 0x003fe20003800000 */
.L_x_327:
        /* <DEDUP_REMOVED lines=9> */
.L_x_328:
[----:B------:R-:W-:Y:S02]  /*c610*/  MOV R163, R162 ;  /* 0x000000a200a37202 */ /* 0x000fe40000000f00 */
[----:B------:R-:W-:-:S07]  /*c620*/  MOV R86, R149 ;  /* 0x0000009500567202 */ /* 0x000fce0000000f00 */
[----:B------:R-:W-:Y:S05]  /*c630*/  WARPSYNC.COLLECTIVE R150, `(.L_x_329) ;  /* 0x0000000096087348 */ /* 0x000fea0003c00000 */
[----:B------:R0:W1:Y:S02]  /*c640*/  SHFL.DOWN P6, R149, R163, R152, R87 ;  /* 0x08000098a3957389 */ /* 0x00006400000c0057 */
[----:B01----:R-:W-:Y:S01]  /*c650*/  ENDCOLLECTIVE ;  /* 0x000000000000791b */ /* 0x003fe20003800000 */
.L_x_329:
        /* <DEDUP_REMOVED lines=9> */
.L_x_330:
[----:B------:R-:W-:Y:S02]  /*c6f0*/  MOV R163, R162 ;  /* 0x000000a200a37202 */ /* 0x000fe40000000f00 */
[----:B------:R-:W-:-:S07]  /*c700*/  MOV R86, R149 ;  /* 0x0000009500567202 */ /* 0x000fce0000000f00 */
[----:B------:R-:W-:Y:S05]  /*c710*/  WARPSYNC.COLLECTIVE R150, `(.L_x_331) ;  /* 0x0000000096087348 */ /* 0x000fea0003c00000 */
[----:B------:R0:W1:Y:S02]  /*c720*/  SHFL.DOWN P6, R149, R163, R152, R87 ;  /* 0x08000098a3957389 */ /* 0x00006400000c0057 */
[----:B01----:R-:W-:Y:S01]  /*c730*/  ENDCOLLECTIVE ;  /* 0x000000000000791b */ /* 0x003fe20003800000 */
.L_x_331:
        /* <DEDUP_REMOVED lines=9> */
.L_x_332:
[----:B------:R-:W-:Y:S02]  /*c7d0*/  MOV R163, R162 ;  /* 0x000000a200a37202 */ /* 0x000fe40000000f00 */
[----:B------:R-:W-:-:S07]  /*c7e0*/  MOV R86, R149 ;  /* 0x0000009500567202 */ /* 0x000fce0000000f00 */
[----:B------:R-:W-:Y:S05]  /*c7f0*/  WARPSYNC.COLLECTIVE R150, `(.L_x_333) ;  /* 0x0000000096087348 */ /* 0x000fea0003c00000 */
[----:B------:R0:W1:Y:S02]  /*c800*/  SHFL.DOWN P6, R149, R163, R152, R87 ;  /* 0x08000098a3957389 */ /* 0x00006400000c0057 */
[----:B01----:R-:W-:Y:S01]  /*c810*/  ENDCOLLECTIVE ;  /* 0x000000000000791b */ /* 0x003fe20003800000 */
.L_x_333:
        /* <DEDUP_REMOVED lines=10> */
.L_x_334:
[----:B------:R-:W-:Y:S02]  /*c8c0*/  MOV R149, R162 ;  /* 0x000000a200957202 */ /* 0x000fe40000000f00 */
[----:B------:R-:W-:-:S07]  /*c8d0*/  MOV R164, R152 ;  /* 0x0000009800a47202 */ /* 0x000fce0000000f00 */
[----:B------:R-:W-:Y:S05]  /*c8e0*/  WARPSYNC.COLLECTIVE R150, `(.L_x_335) ;  /* 0x0000000096087348 */ /* 0x000fea0003c00000 */
[----:B------:R0:W1:Y:S02]  /*c8f0*/  SHFL.IDX P3, R152, R149, R87, R86 ;  /* 0x0000005795987389 */ /* 0x0000640000060056 */
[----:B01----:R-:W-:Y:S01]  /*c900*/  ENDCOLLECTIVE ;  /* 0x000000000000791b */ /* 0x003fe20003800000 */
.L_x_335:
[----:B------:R-:W-:Y:S02]  /*c910*/  MOV R87, 0x1f ;  /* 0x0000001f00577802 */ /* 0x000fe40000000f00 */
[----:B------:R-:W-:Y:S01]  /*c920*/  MOV R165, R152 ;  /* 0x0000009800a57202 */ /* 0x000fe20000000f00 */
[----:B------:R-:W-:-:S11]  /*c930*/  HFMA2.MMA R152, -RZ, RZ, 0, 5.9604644775390625e-08 ;  /* 0x00000001ff987435 */ /* 0x000fd600000001ff */
[----:B------:R-:W-:Y:S05]  /*c940*/  WARPSYNC.COLLECTIVE R150, `(.L_x_336) ;  /* 0x0000000096087348 */ /* 0x000fea0003c00000 */
[----:B------:R0:W1:Y:S02]  /*c950*/  SHFL.DOWN P6, R149, R163, R152, R87 ;  /* 0x08000098a3957389 */ /* 0x00006400000c0057 */
[----:B01----:R-:W-:Y:S01]  /*c960*/  ENDCOLLECTIVE ;  /* 0x000000000000791b */ /* 0x003fe20003800000 */
.L_x_336:
[----:B------:R-:W-:Y:S02]  /*c970*/  MOV R163, R162 ;  /* 0x000000a200a37202 */ /* 0x000fe40000000f00 */
[----:B------:R-:W-:-:S07]  /*c980*/  MOV R161, R149 ;  /* 0x0000009500a17202 */ /* 0x000fce0000000f00 */
[----:B------:R-:W-:Y:S05]  /*c990*/  WARPSYNC.COLLECTIVE R150, `(.L_x_337) ;  /* 0x0000000096087348 */ /* 0x000fea0003c00000 */
[----:B------:R0:W1:Y:S02]  /*c9a0*/  SHFL.DOWN P6, R149, R163, R152, R87 ;  /* 0x08000098a3957389 */ /* 0x00006400000c0057 */
[----:B01----:R-:W-:Y:S01]  /*c9b0*/  ENDCOLLECTIVE ;  /* 0x000000000000791b */ /* 0x003fe20003800000 */
.L_x_337:
[----:B------:R-:W-:Y:S01]  /*c9c0*/  HFMA2.MMA R87, -RZ, RZ, 0, 0 ;  /* 0x00000000ff577435 */ /* 0x000fe200000001ff */
[----:B------:R-:W-:Y:S02]  /*c9d0*/  MOV R162, R149 ;  /* 0x0000009500a27202 */ /* 0x000fe40000000f00 */
[----:B------:R-:W-:-:S08]  /*c9e0*/  MOV R149, R40 ;  /* 0x0000002800957202 */ /* 0x000fd00000000f00 */
[----:B------:R-:W-:Y:S05]  /*c9f0*/  WARPSYNC.COLLECTIVE R150, `(.L_x_338) ;  /* 0x0000000096087348 */ /* 0x000fea0003c00000 */
[----:B------:R0:W1:Y:S02]  /*ca00*/  SHFL.IDX P3, R152, R149, R87, R86 ;  /* 0x0000005795987389 */ /* 0x0000640000060056 */
[----:B01----:R-:W-:Y:S01]  /*ca10*/  ENDCOLLECTIVE ;  /* 0x000000000000791b */ /* 0x003fe20003800000 */
.L_x_338:
[----:B------:R-:W-:Y:S02]  /*ca20*/  MOV R149, R41 ;  /* 0x0000002900957202 */ /* 0x000fe40000000f00 */
[----:B------:R-:W-:-:S07]  /*ca30*/  MOV R163, R152 ;  /* 0x0000009800a37202 */ /* 0x000fce0000000f00 */
[----:B------:R-:W-:Y:S05]  /*ca40*/  WARPSYNC.COLLECTIVE R150, `(.L_x_339) ;  /* 0x0000000096087348 */ /* 0x000fea0003c00000 */
[----:B------:R0:W1:Y:S02]  /*ca50*/  SHFL.IDX P3, R152, R149, R87, R86 ;  /* 0x0000005795987389 */ /* 0x0000640000060056 */
[----:B01----:R-:W-:Y:S01]  /*ca60*/  ENDCOLLECTIVE ;  /* 0x000000000000791b */ /* 0x003fe20003800000 */
.L_x_339:
[----:B------:R-:W-:Y:S01]  /*ca70*/  MOV R87, R152 ;  /* 0x0000009800577202 */ /* 0x000fe20000000f00 */
[----:B------:R-:W-:Y:S06]  /*ca80*/  BRA `(.L_x_340) ;  /* 0xffffffb400707947 */ /* 0x000fec000383ffff */
.L_x_341:
        /* <DEDUP_REMOVED lines=15> */
.L_x_10915:


//--------------------- .text._Z25selective_scan_bwd_kernelI32Selective_Scan_bwd_kernel_traitsILi128ELi16ELb0ELb0ELb1ELb0ELb0EffEEv12SSMParamsBwd --------------------------
	.section	.text._Z25selective_scan_bwd_kernelI32Selective_Scan_bwd_kernel_traitsILi128ELi16ELb0ELb0ELb1ELb0ELb0EffEEv12SSMParamsBwd,"ax",@progbits
	.align	128
        .global         _Z25selective_scan_bwd_kernelI32Selective_Scan_bwd_kernel_traitsILi128ELi16ELb0ELb0ELb1ELb0ELb0EffEEv12SSMParamsBwd
        .type           _Z25selective_scan_bwd_kernelI32Selective_Scan_bwd_kernel_traitsILi128ELi16ELb0ELb0ELb1ELb0ELb0EffEEv12SSMParamsBwd,@function
        .size           _Z25selective_scan_bwd_kernelI32Selective_Scan_bwd_kernel_traitsILi128ELi16ELb0ELb0ELb1ELb0ELb0EffEEv12SSMParamsBwd,(.L_x_10916 - _Z25selective_scan_bwd_kernelI32Selective_Scan_bwd_kernel_traitsILi128ELi16ELb0ELb0ELb1ELb0ELb0EffEEv12SSMParamsBwd)
        .other          _Z25selective_scan_bwd_kernelI32Selective_Scan_bwd_kernel_traitsILi128ELi16ELb0ELb0ELb1ELb0ELb0EffEEv12SSMParamsBwd,@"STO_CUDA_ENTRY STV_DEFAULT"
_Z25selective_scan_bwd_kernelI32Selective_Scan_bwd_kernel_traitsILi128ELi16ELb0ELb0ELb1ELb0ELb0EffEEv12SSMParamsBwd:
.text._Z25selective_scan_bwd_kernelI32Selective_Scan_bwd_kernel_traitsILi128ELi16ELb0ELb0ELb1ELb0ELb0EffEEv12SSMParamsBwd:
        /* <DEDUP_REMOVED lines=10> */
[----:B------:R-:W-:Y:S02]  /*00a0*/  ULDC UR32, c[0x0][0x228] ;  /* 0x00008a0000207ab9 */ /* 0x000fe40000000800 */
[----:B------:R-:W-:Y:S01]  /*00b0*/  PLOP3.LUT P0, PT, PT, PT, UP0, 0x80, 0x0 ;  /* 0x000000000000781c */ /* 0x000fe20003f0f008 */
[----:B------:R-:W0:Y:S01]  /*00c0*/  S2UR UR11, SR_CTAID.X ;  /* 0x00000000000b79c3 */ /* 0x000e220000002500 */
[----:B------:R-:W-:Y:S01]  /*00d0*/  PLOP3.LUT P1, PT, PT, PT, UP1, 0x80, 0x0 ;  /* 0x000000000000781c */ /* 0x000fe20003f2f018 */
[----:B------:R-:W-:Y:S01]  /*00e0*/  ULDC.64 UR26, c[0x0][0x3d8] ;  /* 0x0000f600001a7ab9 */ /* 0x000fe20000000a00 */
[----:B------:R-:W-:Y:S01]  /*00f0*/  UMOV UR24, URZ ;  /* 0x0000003f00187c82 */ /* 0x000fe20008000000 */
[----:B------:R-:W-:Y:S01]  /*0100*/  ULDC.64 UR34, c[0x0][0x3f8] ;  /* 0x0000fe0000227ab9 */ /* 0x000fe20000000a00 */
[----:B------:R-:W-:Y:S01]  /*0110*/  ULDC.64 UR28, c[0x0][0x280] ;  /* 0x0000a000001c7ab9 */ /* 0x000fe20000000a00 */
[----:B------:R-:W-:Y:S01]  /*0120*/  ULDC.64 UR22, c[0x0][0x260] ;  /* 0x0000980000167ab9 */ /* 0x000fe20000000a00 */
[----:B-1----:R-:W-:-:S02]  /*0130*/  USHF.R.S32.HI UR9, URZ, 0x1f, UR10 ;  /* 0x0000001f3f097899 */ /* 0x002fc4000801140a */
[----:B------:R-:W-:Y:S02]  /*0140*/  @UP0 ULEA UR4, UP2, UR10, UR4, 0x2 ;  /* 0x000000040a040291 */ /* 0x000fe4000f84103f */
[----:B------:R-:W-:Y:S02]  /*0150*/  @UP1 ULEA UR6, UP3, UR10, UR6, 0x2 ;  /* 0x000000060a061291 */ /* 0x000fe4000f86103f */
[----:B------:R-:W-:Y:S02]  /*0160*/  @UP0 ULEA.HI.X UR5, UR10, UR5, UR9, 0x2, UP2 ;  /* 0x000000050a050291 */ /* 0x000fe400090f1409 */
[----:B------:R-:W-:Y:S01]  /*0170*/  MOV R2, UR4 ;  /* 0x0000000400027c02 */ /* 0x000fe20008000f00 */
[----:B------:R-:W-:Y:S01]  /*0180*/  @UP1 ULEA.HI.X UR7, UR10, UR7, UR9, 0x2, UP3 ;  /* 0x000000070a071291 */ /* 0x000fe200098f1409 */
[----:B------:R-:W-:Y:S02]  /*0190*/  MOV R4, UR6 ;  /* 0x0000000600047c02 */ /* 0x000fe40008000f00 */
[----:B------:R-:W-:-:S02]  /*01a0*/  MOV R3, UR5 ;  /* 0x0000000500037c02 */ /* 0x000fc40008000f00 */
[----:B------:R-:W-:Y:S01]  /*01b0*/  MOV R0, UR32 ;  /* 0x0000002000007c02 */ /* 0x000fe20008000f00 */
[----:B------:R-:W-:Y:S01]  /*01c0*/  UISETP.NE.U32.AND UP1, UPT, UR26, URZ, UPT ;  /* 0x0000003f1a00728c */ /* 0x000fe2000bf25070 */
[----:B------:R-:W-:Y:S01]  /*01d0*/  MOV R5, UR7 ;  /* 0x0000000700057c02 */ /* 0x000fe20008000f00 */
[----:B------:R-:W-:Y:S01]  /*01e0*/  ULDC.64 UR4, c[0x0][0x310] ;  /* 0x0000c40000047ab9 */ /* 0x000fe20000000a00 */
[----:B------:R1:W2:Y:S01]  /*01f0*/  @P0 LDG.E R3, desc[UR20][R2.64] ;  /* 0x0000001402030981 */ /* 0x0002a2000c1e1900 */
[----:B------:R-:W-:Y:S01]  /*0200*/  IABS R0, R0 ;  /* 0x0000000000007213 */ /* 0x000fe20000000000 */
[----:B------:R-:W-:Y:S02]  /*0210*/  UISETP.NE.AND.EX UP1, UPT, UR27, URZ, UPT, UP1 ;  /* 0x0000003f1b00728c */ /* 0x000fe4000bf25310 */
[----:B------:R-:W3:Y:S01]  /*0220*/  @P1 LDG.E R4, desc[UR20][R4.64] ;  /* 0x0000001404041981 */ /* 0x000ee2000c1e1900 */
[----:B------:R-:W-:Y:S01]  /*0230*/  R2UR UR33, R0 ;  /* 0x00000000002172ca */ /* 0x000fe200000e0000 */
[----:B------:R-:W-:-:S02]  /*0240*/  UISETP.NE.U32.AND UP0, UPT, UR4, URZ, UPT ;  /* 0x0000003f0400728c */ /* 0x000fc4000bf05070 */
[----:B------:R-:W-:Y:S01]  /*0250*/  UISETP.NE.U32.AND UP2, UPT, UR34, URZ, UPT ;  /* 0x0000003f2200728c */ /* 0x000fe2000bf45070 */
[----:B------:R4:W-:Y:S01]  /*0260*/  STL [R1+0x114], RZ ;  /* 0x000114ff01007387 */ /* 0x0009e20000100800 */
[----:B------:R-:W-:Y:S01]  /*0270*/  UISETP.NE.AND.EX UP0, UPT, UR5, URZ, UPT, UP0 ;  /* 0x0000003f0500728c */ /* 0x000fe2000bf05300 */
[----:B------:R-:W-:Y:S02]  /*0280*/  UMOV UR25, URZ ;  /* 0x0000003f00197c82 */ /* 0x000fe40008000000 */
[----:B------:R-:W-:Y:S01]  /*0290*/  @UP1 ULEA UR24, UP3, UR10, UR26, 0x2 ;  /* 0x0000001a0a181291 */ /* 0x000fe2000f86103f */
[----:B------:R4:W-:Y:S01]  /*02a0*/  STL [R1+0x110], RZ ;  /* 0x000110ff01007387 */ /* 0x0009e20000100800 */
[----:B0-----:R-:W-:Y:S02]  /*02b0*/  USHF.R.S32.HI UR12, URZ, 0x1f, UR11 ;  /* 0x0000001f3f0c7899 */ /* 0x001fe4000801140b */
[----:B------:R-:W-:Y:S01]  /*02c0*/  @UP1 ULEA.HI.X UR25, UR10, UR27, UR9, 0x2, UP3 ;  /* 0x0000001b0a191291 */ /* 0x000fe200098f1409 */
[----:B------:R-:W0:Y:S01]  /*02d0*/  I2F.RP R0, UR33 ;  /* 0x0000002100007d06 */ /* 0x000e220008209400 */
[----:B------:R-:W-:-:S02]  /*02e0*/  UISETP.NE.AND.EX UP1, UPT, UR35, URZ, UPT, UP2 ;  /* 0x0000003f2300728c */ /* 0x000fc4000bf25320 */
[----:B------:R-:W-:Y:S01]  /*02f0*/  UIMAD UR4, UR12, UR28, URZ ;  /* 0x0000001c0c0472a4 */ /* 0x000fe2000f8e023f */
[----:B------:R-:W-:Y:S01]  /*0300*/  ULDC.64 UR6, c[0x0][0x290] ;  /* 0x0000a40000067ab9 */ /* 0x000fe20000000a00 */
[----:B------:R-:W-:Y:S01]  /*0310*/  UMOV UR26, URZ ;  /* 0x0000003f001a7c82 */ /* 0x000fe20008000000 */
[----:B------:R-:W-:Y:S02]  /*0320*/  UIMAD UR13, UR12, UR6, URZ ;  /* 0x000000060c0d72a4 */ /* 0x000fe4000f8e023f */
[----:B------:R-:W-:Y:S02]  /*0330*/  UIMAD UR29, UR11, UR29, UR4 ;  /* 0x0000001d0b1d72a4 */ /* 0x000fe4000f8e0204 */
[----:B------:R-:W-:Y:S02]  /*0340*/  UIMAD.WIDE.U32 UR16, UR11, UR6, URZ ;  /* 0x000000060b1072a5 */ /* 0x000fe4000f8e003f */
[----:B------:R-:W-:Y:S01]  /*0350*/  UIMAD UR13, UR11, UR7, UR13 ;  /* 0x000000070b0d72a4 */ /* 0x000fe2000f8e020d */
[----:B0-----:R-:W1:Y:S01]  /*0360*/  MUFU.RCP R0, R0 ;  /* 0x0000000000007308 */ /* 0x001e620000001000 */
[----:B------:R-:W-:Y:S01]  /*0370*/  UMOV UR4, URZ ;  /* 0x0000003f00047c82 */ /* 0x000fe20008000000 */
[----:B------:R-:W-:Y:S01]  /*0380*/  ULDC.64 UR6, c[0x0][0x328] ;  /* 0x0000ca0000067ab9 */ /* 0x000fe20000000a00 */
[----:B------:R-:W-:-:S02]  /*0390*/  @UP1 ULEA UR26, UP2, UR10, UR34, 0x2 ;  /* 0x000000220a1a1291 */ /* 0x000fc4000f84103f */
[----:B------:R-:W-:Y:S02]  /*03a0*/  UIMAD.WIDE.U32 UR18, UR11, UR28, URZ ;  /* 0x0000001c0b1272a5 */ /* 0x000fe4000f8e003f */
[----:B------:R-:W-:Y:S02]  /*03b0*/  UIMAD UR28, UR12, UR6, URZ ;  /* 0x000000060c1c72a4 */ /* 0x000fe4000f8e023f */
[----:B------:R-:W-:Y:S01]  /*03c0*/  UIMAD UR8, UR12, UR22, URZ ;  /* 0x000000160c0872a4 */ /* 0x000fe2000f8e023f */
[----:B------:R-:W-:Y:S01]  /*03d0*/  UMOV UR27, URZ ;  /* 0x0000003f001b7c82 */ /* 0x000fe20008000000 */
[----:B------:R-:W-:Y:S02]  /*03e0*/  @UP1 ULEA.HI.X UR27, UR10, UR35, UR9, 0x2, UP2 ;  /* 0x000000230a1b1291 */ /* 0x000fe400090f1409 */
[----:B------:R-:W-:Y:S02]  /*03f0*/  UIMAD.WIDE.U32 UR14, UR11, UR6, URZ ;  /* 0x000000060b0e72a5 */ /* 0x000fe4000f8e003f */
[----:B------:R-:W-:Y:S01]  /*0400*/  UIMAD UR28, UR11, UR7, UR28 ;  /* 0x000000070b1c72a4 */ /* 0x000fe2000f8e021c */
[----:B-1----:R-:W-:Y:S01]  /*0410*/  VIADD R2, R0, 0xffffffe ;  /* 0x0ffffffe00027836 */ /* 0x002fe20000000000 */
[----:B------:R-:W-:Y:S01]  /*0420*/  IABS R0, UR10 ;  /* 0x0000000a00007c13 */ /* 0x000fe20008000000 */
[----:B------:R-:W-:-:S02]  /*0430*/  UIMAD.WIDE.U32 UR6, UR11, UR22, URZ ;  /* 0x000000160b0672a5 */ /* 0x000fc4000f8e003f */
[----:B------:R-:W-:Y:S01]  /*0440*/  UIMAD UR8, UR11, UR23, UR8 ;  /* 0x000000170b0872a4 */ /* 0x000fe2000f8e0208 */
[----:B------:R-:W-:Y:S01]  /*0450*/  R2UR UR37, R0 ;  /* 0x00000000002572ca */ /* 0x000fe200000e0000 */
[----:B------:R-:W0:Y:S01]  /*0460*/  F2I.FTZ.U32.TRUNC.NTZ R2, R2 ;  /* 0x0000000200027305 */ /* 0x000e22000021f000 */
[----:B------:R-:W-:Y:S01]  /*0470*/  ULDC.64 UR22, c[0x0][0x288] ;  /* 0x0000a20000167ab9 */ /* 0x000fe20000000a00 */
[----:B------:R-:W-:Y:S02]  /*0480*/  UIADD3 UR17, UR17, UR13, URZ ;  /* 0x0000000d11117290 */ /* 0x000fe4000fffe03f */
[----:B------:R-:W-:Y:S02]  /*0490*/  UIMAD UR36, UR9, UR22, URZ ;  /* 0x00000016092472a4 */ /* 0x000fe4000f8e023f */
[----:B------:R-:W-:Y:S02]  /*04a0*/  UIADD3 UR15, UR15, UR28, URZ ;  /* 0x0000001c0f0f7290 */ /* 0x000fe4000fffe03f */
[----:B------:R-:W-:-:S02]  /*04b0*/  UISETP.NE.AND UP1, UPT, UR32, URZ, UPT ;  /* 0x0000003f2000728c */ /* 0x000fc4000bf25270 */
[----:B------:R-:W-:-:S03]  /*04c0*/  UIADD3 UR7, UR7, UR8, URZ ;  /* 0x0000000807077290 */ /* 0x000fc6000fffe03f */
[----:B------:R-:W-:Y:S01]  /*04d0*/  @UP0 ULDC UR8, c[0x0][0x214] ;  /* 0x0000850000080ab9 */ /* 0x000fe20000000800 */
[----:B0-----:R-:W-:Y:S01]  /*04e0*/  R2UR UR5, R2 ;  /* 0x00000000020572ca */ /* 0x001fe200000e0000 */
[----:B------:R-:W-:-:S12]  /*04f0*/  @UP0 UIMAD UR8, UR11, UR8, UR10 ;  /* 0x000000080b0802a4 */ /* 0x000fd8000f8e020a */
[----:B------:R-:W-:-:S04]  /*0500*/  UIADD3 UR30, URZ, -UR5, URZ ;  /* 0x800000053f1e7290 */ /* 0x000fc8000fffe03f */
[----:B------:R-:W-:-:S04]  /*0510*/  UIMAD UR30, UR30, UR33, URZ ;  /* 0x000000211e1e72a4 */ /* 0x000fc8000f8e023f */
[----:B------:R-:W-:Y:S02]  /*0520*/  UIMAD.WIDE.U32 UR30, UR5, UR30, UR4 ;  /* 0x0000001e051e72a5 */ /* 0x000fe4000f8e0004 */
[----:B------:R-:W-:Y:S02]  /*0530*/  UIADD3 UR5, UR19, UR29, URZ ;  /* 0x0000001d13057290 */ /* 0x000fe4000fffe03f */
[----:B------:R-:W-:Y:S01]  /*0540*/  UIMAD.WIDE.U32 UR34, UR31, UR37, URZ ;  /* 0x000000251f2272a5 */ /* 0x000fe2000f8e003f */
[----:B------:R-:W-:Y:S01]  /*0550*/  UMOV UR4, UR18 ;  /* 0x0000001200047c82 */ /* 0x000fe20008000000 */
[----:B------:R-:W-:Y:S02]  /*0560*/  UIMAD UR30, UR10, UR23, UR36 ;  /* 0x000000170a1e72a4 */ /* 0x000fe4000f8e0224 */
[----:B------:R-:W-:-:S03]  /*0570*/  UIMAD.WIDE.U32 UR4, UR10, UR22, UR4 ;  /* 0x000000160a0472a5 */ /* 0x000fc6000f8e0004 */
[----:B------:R-:W-:Y:S01]  /*0580*/  UMOV UR31, UR35 ;  /* 0x00000023001f7c82 */ /* 0x000fe20008000000 */
[----:B------:R-:W-:Y:S01]  /*0590*/  ULDC.64 UR18, c[0x0][0x298] ;  /* 0x0000a60000127ab9 */ /* 0x000fe20000000a00 */
[----:B------:R-:W-:Y:S01]  /*05a0*/  UIADD3 UR34, -UR31, URZ, URZ ;  /* 0x0000003f1f227290 */ /* 0x000fe2000fffe13f */
[----:B------:R-:W-:Y:S01]  /*05b0*/  ULDC.64 UR22, c[0x0][0x330] ;  /* 0x0000cc0000167ab9 */ /* 0x000fe20000000a00 */
[----:B------:R-:W-:Y:S02]  /*05c0*/  UIMAD UR29, UR9, UR18, URZ ;  /* 0x00000012091d72a4 */ /* 0x000fe4000f8e023f */
[----:B------:R-:W-:Y:S02]  /*05d0*/  UIMAD UR35, UR9, UR22, URZ ;  /* 0x00000016092372a4 */ /* 0x000fe4000f8e023f */
[----:B------:R-:W-:Y:S02]  /*05e0*/  UIMAD UR9, UR33, UR34, UR37 ;  /* 0x00000022210972a4 */ /* 0x000fe4000f8e0225 */
[----:B------:R-:W-:-:S02]  /*05f0*/  UIMAD UR35, UR10, UR23, UR35 ;  /* 0x000000170a2372a4 */ /* 0x000fc4000f8e0223 */
[----:B------:R-:W-:Y:S01]  /*0600*/  UISETP.GT.U32.AND UP4, UPT, UR33, UR9, UPT ;  /* 0x000000092100728c */ /* 0x000fe2000bf84070 */
[----:B------:R-:W-:Y:S01]  /*0610*/  ULDC UR23, c[0x0][0x224] ;  /* 0x0000890000177ab9 */ /* 0x000fe20000000800 */
[----:B------:R-:W-:Y:S02]  /*0620*/  UIMAD UR34, UR10, UR19, UR29 ;  /* 0x000000130a2272a4 */ /* 0x000fe4000f8e021d */
[----:B------:R-:W-:Y:S02]  /*0630*/  USHF.L.U32 UR13, UR23, 0xb, URZ ;  /* 0x0000000b170d7899 */ /* 0x000fe4000800063f */
[----:B------:R-:W-:Y:S02]  /*0640*/  UIMAD.WIDE.U32 UR18, UR10, UR18, UR16 ;  /* 0x000000120a1272a5 */ /* 0x000fe4000f8e0010 */
[----:B------:R-:W-:-:S03]  /*0650*/  UIMAD.WIDE.U32 UR16, UR10, UR22, UR14 ;  /* 0x000000160a1072a5 */ /* 0x000fc6000f8e000e */
[----:B------:R-:W-:Y:S02]  /*0660*/  @!UP4 UIADD3 UR9, UR9, -UR33, URZ ;  /* 0x800000210909c290 */ /* 0x000fe4000fffe03f */
[----:B------:R-:W-:Y:S02]  /*0670*/  ULOP3.LUT UR22, UR10, UR32, URZ, 0x3c, !UPT ;  /* 0x000000200a167292 */ /* 0x000fe4000f8e3c3f */
[----:B------:R-:W-:Y:S02]  /*0680*/  UISETP.GE.U32.AND UP3, UPT, UR9, UR33, UPT ;  /* 0x000000210900728c */ /* 0x000fe4000bf66070 */
[----:B------:R-:W-:Y:S02]  /*0690*/  UIADD3 UR29, UR13, -0x800, URZ ;  /* 0xfffff8000d1d7890 */ /* 0x000fe4000fffe03f */
[----:B------:R-:W-:Y:S02]  /*06a0*/  UISETP.GE.AND UP2, UPT, UR22, URZ, UPT ;  /* 0x0000003f1600728c */ /* 0x000fe4000bf46270 */
[----:B------:R-:W-:-:S02]  /*06b0*/  USHF.R.S32.HI UR22, URZ, 0x1f, UR29 ;  /* 0x0000001f3f167899 */ /* 0x000fc4000801141d */
[----:B------:R-:W-:Y:S02]  /*06c0*/  UIADD3 UR4, UP5, UR29, UR4, URZ ;  /* 0x000000041d047290 */ /* 0x000fe4000ffbe03f */
[----:B------:R-:W-:Y:S01]  /*06d0*/  @!UP4 UIADD3 UR31, UR31, 0x1, URZ ;  /* 0x000000011f1fc890 */ /* 0x000fe2000fffe03f */
[----:B------:R-:W-:Y:S01]  /*06e0*/  ULDC.64 UR14, c[0x0][0x2f0] ;  /* 0x0000bc00000e7ab9 */ /* 0x000fe20000000a00 */
[----:B------:R-:W-:Y:S02]  /*06f0*/  UIADD3.X UR30, UR22, UR5, UR30, UP5, !UPT ;  /* 0x00000005161e7290 */ /* 0x000fe4000affe41e */
[----:B------:R-:W-:Y:S02]  /*0700*/  ULEA UR9, UP4, UR4, UR14, 0x2 ;  /* 0x0000000e04097291 */ /* 0x000fe4000f88103f */
[----:B------:R-:W-:Y:S02]  /*0710*/  @UP3 UIADD3 UR31, UR31, 0x1, URZ ;  /* 0x000000011f1f3890 */ /* 0x000fe4000fffe03f */
[----:B------:R-:W-:-:S02]  /*0720*/  UIADD3 UR28, UP3, UR29, UR18, URZ ;  /* 0x000000121d1c7290 */ /* 0x000fc4000ff7e03f */
[----:B------:R-:W-:Y:S02]  /*0730*/  ULEA.HI.X UR18, UR4, UR15, UR30, 0x2, UP4 ;  /* 0x0000000f04127291 */ /* 0x000fe4000a0f141e */
[----:B------:R-:W-:Y:S01]  /*0740*/  UIADD3.X UR4, UR22, UR19, UR34, UP3, !UPT ;  /* 0x0000001316047290 */ /* 0x000fe20009ffe422 */
[----:B------:R-:W-:Y:S01]  /*0750*/  ULDC.64 UR14, c[0x0][0x2f8] ;  /* 0x0000be00000e7ab9 */ /* 0x000fe20000000a00 */
[----:B------:R-:W-:Y:S02]  /*0760*/  @UP0 UIMAD UR8, UR8, UR23, URZ ;  /* 0x00000017080802a4 */ /* 0x000fe4000f8e023f */
[----:B------:R-:W-:-:S03]  /*0770*/  ULEA UR19, UP3, UR28, UR14, 0x2 ;  /* 0x0000000e1c137291 */ /* 0x000fc6000f86103f */
[----:B------:R-:W-:Y:S01]  /*0780*/  UMOV UR14, UR31 ;  /* 0x0000001f000e7c82 */ /* 0x000fe20008000000 */
[----:B------:R-:W-:Y:S02]  /*0790*/  ULEA.HI.X UR28, UR28, UR15, UR4, 0x2, UP3 ;  /* 0x0000000f1c1c7291 */ /* 0x000fe400098f1404 */
[----:B------:R-:W-:Y:S02]  /*07a0*/  @!UP2 UIADD3 UR14, -UR14, URZ, URZ ;  /* 0x0000003f0e0ea290 */ /* 0x000fe4000fffe13f */
[----:B------:R-:W-:Y:S02]  /*07b0*/  @!UP1 ULOP3.LUT UR14, URZ, UR32, URZ, 0x33, !UPT ;  /* 0x000000203f0e9292 */ /* 0x000fe4000f8e333f */
[----:B------:R-:W-:Y:S01]  /*07c0*/  UIADD3 UR47, UP2, UR29, UR16, URZ ;  /* 0x000000101d2f7290 */ /* 0x000fe2000ff5e03f */
[----:B------:R-:W-:Y:S01]  /*07d0*/  ULDC.64 UR4, c[0x0][0x3b8] ;  /* 0x0000ee0000047ab9 */ /* 0x000fe20000000a00 */
[----:B------:R-:W-:Y:S02]  /*07e0*/  USHF.R.S32.HI UR15, URZ, 0x1f, UR14 ;  /* 0x0000001f3f0f7899 */ /* 0x000fe4000801140e */
[----:B------:R-:W-:-:S02]  /*07f0*/  UIADD3.X UR16, UR22, UR17, UR35, UP2, !UPT ;  /* 0x0000001116107290 */ /* 0x000fc400097fe423 */
[----:B------:R-:W-:Y:S01]  /*0800*/  ULEA UR46, UP1, UR47, UR4, 0x2 ;  /* 0x000000042f2e7291 */ /* 0x000fe2000f82103f */
[----:B------:R-:W-:Y:S02]  /*0810*/  ULDC.64 UR30, c[0x0][0x278] ;  /* 0x00009e00001e7ab9 */ /* 0x000fe40000000a00 */
[----:B------:R-:W-:Y:S02]  /*0820*/  UIMAD UR4, UR15, UR30, URZ ;  /* 0x0000001e0f0472a4 */ /* 0x000fe4000f8e023f */
[----:B------:R-:W-:Y:S02]  /*0830*/  ULEA.HI.X UR47, UR47, UR5, UR16, 0x2, UP1 ;  /* 0x000000052f2f7291 */ /* 0x000fe400088f1410 */
[----:B------:R-:W-:Y:S02]  /*0840*/  UIMAD.WIDE.U32 UR16, UR14, UR30, UR6 ;  /* 0x0000001e0e1072a5 */ /* 0x000fe4000f8e0006 */
[----:B------:R-:W-:Y:S02]  /*0850*/  UIMAD UR30, UR14, UR31, UR4 ;  /* 0x0000001f0e1e72a4 */ /* 0x000fe4000f8e0204 */
[----:B------:R-:W-:Y:S01]  /*0860*/  UISETP.GE.AND UP1, UPT, UR23, 0x1, UPT ;  /* 0x000000011700788c */ /* 0x000fe2000bf26270 */
[----:B------:R-:W-:Y:S01]  /*0870*/  UMOV UR4, URZ ;  /* 0x0000003f00047c82 */ /* 0x000fe20008000000 */
[----:B------:R-:W-:-:S02]  /*0880*/  UIADD3 UR29, UP2, UR29, UR16, URZ ;  /* 0x000000101d1d7290 */ /* 0x000fc4000ff5e03f */
[----:B------:R-:W-:Y:S01]  /*0890*/  UIADD3 UR30, UR17, UR30, URZ ;  /* 0x0000001e111e7290 */ /* 0x000fe2000fffe03f */
[----:B------:R-:W-:Y:S01]  /*08a0*/  @UP0 ULDC UR31, c[0x0][0x21c] ;  /* 0x00008700001f0ab9 */ /* 0x000fe20000000800 */
[----:B------:R-:W-:Y:S01]  /*08b0*/  ULDC.64 UR6, c[0x0][0x2e0] ;  /* 0x0000b80000067ab9 */ /* 0x000fe20000000a00 */
[----:B------:R-:W-:Y:S02]  /*08c0*/  @UP0 UIMAD UR8, UR8, UR31, URZ ;  /* 0x0000001f080802a4 */ /* 0x000fe4000f8e023f */
[----:B------:R-:W-:Y:S02]  /*08d0*/  UIADD3.X UR49, UR22, UR30, URZ, UP2, !UPT ;  /* 0x0000001e16317290 */ /* 0x000fe400097fe43f */
[----:B------:R-:W-:Y:S01]  /*08e0*/  ULEA UR48, UP3, UR29, UR6, 0x2 ;  /* 0x000000061d307291 */ /* 0x000fe2000f86103f */
[----:B------:R-:W-:Y:S01]  /*08f0*/  @UP0 ULDC.64 UR22, c[0x0][0x310] ;  /* 0x0000c40000160ab9 */ /* 0x000fe20000000a00 */
[----:B------:R-:W-:Y:S01]  /*0900*/  UMOV UR5, URZ ;  /* 0x0000003f00057c82 */ /* 0x000fe20008000000 */
[----:B------:R-:W-:-:S02]  /*0910*/  @UP0 UIMAD.WIDE UR22, UR8, 0x8, UR22 ;  /* 0x00000008081608a5 */ /* 0x000fc4000f8e0216 */
[----:B------:R-:W-:-:S05]  /*0920*/  ULEA.HI.X UR49, UR29, UR7, UR49, 0x2, UP3 ;  /* 0x000000071d317291 */ /* 0x000fca00098f1431 */
[----:B------:R-:W-:Y:S01]  /*0930*/  @!UP0 UMOV UR22, URZ ;  /* 0x0000003f00168c82 */ /* 0x000fe20008000000 */
[----:B------:R-:W-:Y:S01]  /*0940*/  @!UP0 UMOV UR23, URZ ;  /* 0x0000003f00178c82 */ /* 0x000fe20008000000 */
[----:B--2---:R-:W-:Y:S02]  /*0950*/  @P0 R2UR UR4, R3 ;  /* 0x00000000030402ca */ /* 0x004fe400000e0000 */
[----:B------:R-:W-:Y:S02]  /*0960*/  PLOP3.LUT P0, PT, PT, PT, UP1, 0x80, 0x0 ;  /* 0x000000000000781c */ /* 0x000fe40003f0f018 */
[----:B---3--:R-:W-:-:S11]  /*0970*/  @P1 R2UR UR5, R4 ;  /* 0x00000000040512ca */ /* 0x008fd600000e0000 */
[----:B----4-:R-:W-:Y:S05]  /*0980*/  @!P0 BRA `(.L_x_342) ;  /* 0x0000007400948947 */ /* 0x010fea0003800000 */
        /* <DEDUP_REMOVED lines=17> */
.L_x_393:
        /* <DEDUP_REMOVED lines=8> */
[----:B--2---:R-:W-:Y:S01]  /*0b20*/  HFMA2.MMA R0, -RZ, RZ, 0, 0 ;  /* 0x00000000ff007435 */ /* 0x004fe200000001ff */
[----:B------:R-:W-:Y:S01]  /*0b30*/  LOP3.LUT R66, R5, 0x1f, R64, 0xf8, !PT ;  /* 0x0000001f05427812 */ /* 0x000fe200078ef840 */
[----:B------:R-:W-:Y:S01]  /*0b40*/  UIADD3 UR52, -UR51, UR55, URZ ;  /* 0x0000003733347290 */ /* 0x000fe2000fffe13f */
[----:B------:R-:W-:Y:S01]  /*0b50*/  CS2R R6, SRZ ;  /* 0x0000000000067805 */ /* 0x000fe2000001ff00 */
[----:B------:R-:W-:Y:S01]  /*0b60*/  IMAD.MOV.U32 R4, RZ, RZ, RZ ;  /* 0x000000ffff047224 */ /* 0x000fe200078e00ff */
[C---:B------:R-:W-:Y:S01]  /*0b70*/  LOP3.LUT R62, R66.reuse, 0x20, RZ, 0xfc, !PT ;  /* 0x00000020423e7812 */ /* 0x040fe200078efcff */
[C---:B------:R-:W-:Y:S01]  /*0b80*/  IMAD.WIDE R2, R66.reuse, 0x4, R2 ;  /* 0x0000000442027825 */ /* 0x040fe200078e0202 */
[----:B------:R-:W-:-:S02]  /*0b90*/  LOP3.LUT R61, R66, 0x40, RZ, 0xfc, !PT ;  /* 0x00000040423d7812 */ /* 0x000fc400078efcff */
[----:B------:R-:W-:Y:S02]  /*0ba0*/  CS2R R8, SRZ ;  /* 0x0000000000087805 */ /* 0x000fe4000001ff00 */
[----:B------:R-:W-:Y:S01]  /*0bb0*/  ISETP.GE.AND P2, PT, R66, UR52, PT ;  /* 0x0000003442007c0c */ /* 0x000fe2000bf46270 */
[----:B------:R-:W-:Y:S01]  /*0bc0*/  BAR.SYNC.DEFER_BLOCKING 0x0 ;  /* 0x0000000000007b1d */ /* 0x000fe20000010000 */
[----:B------:R-:W-:Y:S02]  /*0bd0*/  ISETP.GE.AND P1, PT, R62, UR52, PT ;  /* 0x000000343e007c0c */ /* 0x000fe4000bf26270 */
[----:B------:R-:W-:Y:S02]  /*0be0*/  CS2R R10, SRZ ;  /* 0x00000000000a7805 */ /* 0x000fe4000001ff00 */
[----:B------:R-:W-:Y:S02]  /*0bf0*/  LOP3.LUT R60, R66, 0x60, RZ, 0xfc, !PT ;  /* 0x00000060423c7812 */ /* 0x000fe400078efcff */
[----:B------:R-:W-:-:S02]  /*0c00*/  CS2R R12, SRZ ;  /* 0x00000000000c7805 */ /* 0x000fc4000001ff00 */
[C---:B------:R-:W-:Y:S02]  /*0c10*/  LOP3.LUT R59, R66.reuse, 0x80, RZ, 0xfc, !PT ;  /* 0x00000080423b7812 */ /* 0x040fe400078efcff */
[----:B------:R-:W-:Y:S02]  /*0c20*/  CS2R R14, SRZ ;  /* 0x00000000000e7805 */ /* 0x000fe4000001ff00 */
[C---:B------:R-:W-:Y:S02]  /*0c30*/  LOP3.LUT R58, R66.reuse, 0xa0, RZ, 0xfc, !PT ;  /* 0x000000a0423a7812 */ /* 0x040fe400078efcff */
[----:B------:R-:W-:Y:S02]  /*0c40*/  CS2R R16, SRZ ;  /* 0x0000000000107805 */ /* 0x000fe4000001ff00 */
[----:B------:R-:W-:Y:S02]  /*0c50*/  LOP3.LUT R57, R66, 0xc0, RZ, 0xfc, !PT ;  /* 0x000000c042397812 */ /* 0x000fe400078efcff */
[----:B------:R-:W-:-:S02]  /*0c60*/  CS2R R18, SRZ ;  /* 0x0000000000127805 */ /* 0x000fc4000001ff00 */
[----:B------:R-:W-:Y:S01]  /*0c70*/  ISETP.GE.AND P0, PT, R61, UR52, PT ;  /* 0x000000343d007c0c */ /* 0x000fe2000bf06270 */
[----:B------:R-:W0:Y:S01]  /*0c80*/  S2R R65, SR_LANEID ;  /* 0x0000000000417919 */ /* 0x000e220000000000 */
[----:B------:R-:W-:Y:S01]  /*0c90*/  LOP3.LUT R56, R66, 0xe0, RZ, 0xfc, !PT ;  /* 0x000000e042387812 */ /* 0x000fe200078efcff */
[----:B------:R-:W-:Y:S01]  /*0ca0*/  ULDC UR7, c[0x0][0x21c] ;  /* 0x0000870000077ab9 */ /* 0x000fe20000000800 */
        /* <DEDUP_REMOVED lines=15> */
[----:B------:R-:W-:Y:S02]  /*0da0*/  LOP3.LUT R50, R66, 0x1a0, RZ, 0xfc, !PT ;  /* 0x000001a042327812 */ /* 0x000fe400078efcff */
        /* <DEDUP_REMOVED lines=21> */
[----:B0-----:R-:W-:-:S04]  /*0f00*/  IADD3 R20, R5, R65, RZ ;  /* 0x0000004105147210 */ /* 0x001fc80007ffe0ff */
[C---:B------:R-:W-:Y:S02]  /*0f10*/  LEA.HI.SX32 R22, R20.reuse, R20, 0x1b ;  /* 0x0000001414167211 */ /* 0x040fe400078fdaff */
[C---:B------:R-:W-:Y:S02]  /*0f20*/  IADD3 R21, R20.reuse, 0x20, RZ ;  /* 0x0000002014157810 */ /* 0x040fe40007ffe0ff */
[C---:B------:R-:W-:Y:S02]  /*0f30*/  IADD3 R23, R20.reuse, 0x40, RZ ;  /* 0x0000004014177810 */ /* 0x040fe40007ffe0ff */
[C---:B------:R-:W-:Y:S02]  /*0f40*/  IADD3 R25, R20.reuse, 0x60, RZ ;  /* 0x0000006014197810 */ /* 0x040fe40007ffe0ff */
[C---:B------:R-:W-:Y:S01]  /*0f50*/  IADD3 R27, R20.reuse, 0x80, RZ ;  /* 0x00000080141b7810 */ /* 0x040fe20007ffe0ff */
[C---:B------:R-:W-:Y:S01]  /*0f60*/  VIADD R31, R20.reuse, 0xc0 ;  /* 0x000000c0141f7836 */ /* 0x040fe20000000000 */
[----:B------:R-:W-:-:S02]  /*0f70*/  IADD3 R29, R20, 0xa0, RZ ;  /* 0x000000a0141d7810 */ /* 0x000fc40007ffe0ff */
[----:B------:R-:W-:Y:S02]  /*0f80*/  LEA R103, R22, R63, 0x2 ;  /* 0x0000003f16677211 */ /* 0x000fe400078e10ff */
[-C--:B-1----:R-:W-:Y:S02]  /*0f90*/  LEA.HI.SX32 R2, R21, R20.reuse, 0x1b ;  /* 0x0000001415027211 */ /* 0x082fe400078fdaff */
[-C--:B------:R-:W-:Y:S02]  /*0fa0*/  LEA.HI.SX32 R22, R23, R20.reuse, 0x1b ;  /* 0x0000001417167211 */ /* 0x080fe400078fdaff */
[----:B------:R-:W-:Y:S02]  /*0fb0*/  IADD3 R33, R20, 0xe0, RZ ;  /* 0x000000e014217810 */ /* 0x000fe40007ffe0ff */
[-C--:B------:R-:W-:Y:S02]  /*0fc0*/  LEA.HI.SX32 R24, R25, R20.reuse, 0x1b ;  /* 0x0000001419187211 */ /* 0x080fe400078fdaff */
[----:B------:R-:W-:-:S02]  /*0fd0*/  LEA.HI.SX32 R26, R27, R20, 0x1b ;  /* 0x000000141b1a7211 */ /* 0x000fc400078fdaff */
[C---:B------:R-:W-:Y:S02]  /*0fe0*/  IADD3 R35, R20.reuse, 0x100, RZ ;  /* 0x0000010014237810 */ /* 0x040fe40007ffe0ff */
[----:B------:R-:W-:Y:S02]  /*0ff0*/  IADD3 R3, R20, 0x120, RZ ;  /* 0x0000012014037810 */ /* 0x000fe40007ffe0ff */
[----:B------:R-:W-:Y:S02]  /*1000*/  LEA.HI.SX32 R28, R29, R20, 0x1b ;  /* 0x000000141d1c7211 */ /* 0x000fe400078fdaff */
[----:B------:R-:W-:Y:S02]  /*1010*/  LEA R102, R2, R63, 0x2 ;  /* 0x0000003f02667211 */ /* 0x000fe400078e10ff */
[C---:B------:R-:W-:Y:S02]  /*1020*/  IADD3 R37, R20.reuse, 0x140, RZ ;  /* 0x0000014014257810 */ /* 0x040fe40007ffe0ff */
[----:B------:R-:W-:-:S02]  /*1030*/  IADD3 R39, R20, 0x160, RZ ;  /* 0x0000016014277810 */ /* 0x000fc40007ffe0ff */
[-C--:B------:R-:W-:Y:S02]  /*1040*/  LEA.HI.SX32 R30, R31, R20.reuse, 0x1b ;  /* 0x000000141f1e7211 */ /* 0x080fe400078fdaff */
[-C--:B------:R-:W-:Y:S01]  /*1050*/  LEA R101, R22, R63.reuse, 0x2 ;  /* 0x0000003f16657211 */ /* 0x080fe200078e10ff */
[----:B------:R-:W-:Y:S01]  /*1060*/  VIADD R43, R20, 0x1a0 ;  /* 0x000001a0142b7836 */ /* 0x000fe20000000000 */
[-C--:B------:R-:W-:Y:S01]  /*1070*/  LEA.HI.SX32 R32, R33, R20.reuse, 0x1b ;  /* 0x0000001421207211 */ /* 0x080fe200078fdaff */
[----:B------:R-:W-:Y:S01]  /*1080*/  IMAD R99, R26, 0x4, R63 ;  /* 0x000000041a637824 */ /* 0x000fe200078e023f */
[----:B------:R-:W-:Y:S02]  /*1090*/  LEA R100, R24, R63, 0x2 ;  /* 0x0000003f18647211 */ /* 0x000fe400078e10ff */
[----:B------:R-:W-:Y:S02]  /*10a0*/  IADD3 R41, R20, 0x180, RZ ;  /* 0x0000018014297810 */ /* 0x000fe40007ffe0ff */
[----:B------:R-:W-:-:S02]  /*10b0*/  LEA.HI.SX32 R34, R35, R20, 0x1b ;  /* 0x0000001423227211 */ /* 0x000fc400078fdaff */
[-C--:B------:R-:W-:Y:S02]  /*10c0*/  LEA.HI.SX32 R36, R3, R20.reuse, 0x1b ;  /* 0x0000001403247211 */ /* 0x080fe400078fdaff */
[-C--:B------:R-:W-:Y:S02]  /*10d0*/  LEA R98, R28, R63.reuse, 0x2 ;  /* 0x0000003f1c627211 */ /* 0x080fe400078e10ff */
[----:B------:R-:W-:Y:S02]  /*10e0*/  IADD3 R45, R20, 0x1c0, RZ ;  /* 0x000001c0142d7810 */ /* 0x000fe40007ffe0ff */
[-C--:B------:R-:W-:Y:S02]  /*10f0*/  LEA.HI.SX32 R38, R37, R20.reuse, 0x1b ;  /* 0x0000001425267211 */ /* 0x080fe400078fdaff */
[----:B------:R-:W-:Y:S02]  /*1100*/  LEA.HI.SX32 R40, R39, R20, 0x1b ;  /* 0x0000001427287211 */ /* 0x000fe400078fdaff */
[----:B------:R-:W-:-:S02]  /*1110*/  LEA R97, R30, R63, 0x2 ;  /* 0x0000003f1e617211 */ /* 0x000fc400078e10ff */
[----:B------:R-:W-:Y:S02]  /*1120*/  IADD3 R47, R20, 0x1e0, RZ ;  /* 0x000001e0142f7810 */ /* 0x000fe40007ffe0ff */
[-C--:B------:R-:W-:Y:S02]  /*1130*/  LEA R96, R32, R63.reuse, 0x2 ;  /* 0x0000003f20607211 */ /* 0x080fe400078e10ff */
[-C--:B------:R-:W-:Y:S02]  /*1140*/  LEA.HI.SX32 R42, R41, R20.reuse, 0x1b ;  /* 0x00000014292a7211 */ /* 0x080fe400078fdaff */
[-C--:B------:R-:W-:Y:S02]  /*1150*/  LEA R95, R34, R63.reuse, 0x2 ;  /* 0x0000003f225f7211 */ /* 0x080fe400078e10ff */
[----:B------:R-:W-:Y:S02]  /*1160*/  LEA.HI.SX32 R44, R43, R20, 0x1b ;  /* 0x000000142b2c7211 */ /* 0x000fe400078fdaff */
[----:B------:R-:W-:-:S02]  /*1170*/  LEA R94, R36, R63, 0x2 ;  /* 0x0000003f245e7211 */ /* 0x000fc400078e10ff */
[----:B------:R-:W-:Y:S01]  /*1180*/  LEA R5, R65, R5, 0x4 ;  /* 0x0000000541057211 */ /* 0x000fe200078e20ff */
[----:B------:R-:W-:Y:S01]  /*1190*/  IMAD R92, R40, 0x4, R63 ;  /* 0x00000004285c7824 */ /* 0x000fe200078e023f */
[-C--:B------:R-:W-:Y:S02]  /*11a0*/  LEA.HI.SX32 R46, R45, R20.reuse, 0x1b ;  /* 0x000000142d2e7211 */ /* 0x080fe400078fdaff */
[-C--:B------:R-:W-:Y:S02]  /*11b0*/  LEA R93, R38, R63.reuse, 0x2 ;  /* 0x0000003f265d7211 */ /* 0x080fe400078e10ff */
[----:B------:R-:W-:Y:S02]  /*11c0*/  LEA.HI.SX32 R20, R47, R20, 0x1b ;  /* 0x000000142f147211 */ /* 0x000fe400078fdaff */
[-C--:B------:R-:W-:Y:S02]  /*11d0*/  LEA R91, R42, R63.reuse, 0x2 ;  /* 0x0000003f2a5b7211 */ /* 0x080fe400078e10ff */
[----:B------:R-:W-:-:S02]  /*11e0*/  LEA R90, R44, R63, 0x2 ;  /* 0x0000003f2c5a7211 */ /* 0x000fc400078e10ff */
[-C--:B------:R-:W-:Y:S02]  /*11f0*/  LEA R89, R46, R63.reuse, 0x2 ;  /* 0x0000003f2e597211 */ /* 0x080fe400078e10ff */
[----:B------:R-:W-:Y:S02]  /*1200*/  LEA R88, R20, R63, 0x2 ;  /* 0x0000003f14587211 */ /* 0x000fe400078e10ff */
[----:B------:R-:W-:Y:S02]  /*1210*/  ISETP.GE.AND P2, PT, R66, UR52, PT ;  /* 0x0000003442007c0c */ /* 0x000fe4000bf46270 */
[----:B------:R-:W-:Y:S02]  /*1220*/  ISETP.GE.AND P1, PT, R62, UR52, PT ;  /* 0x000000343e007c0c */ /* 0x000fe4000bf26270 */
[----:B------:R-:W-:Y:S02]  /*1230*/  MOV R2, UR18 ;  /* 0x0000001200027c02 */ /* 0x000fe40008000f00 */
[----:B------:R-:W-:-:S02]  /*1240*/  MOV R3, UR19 ;  /* 0x0000001300037c02 */ /* 0x000fc40008000f00 */
[----:B------:R-:W-:Y:S01]  /*1250*/  ISETP.GE.AND P0, PT, R61, UR52, PT ;  /* 0x000000343d007c0c */ /* 0x000fe2000bf06270 */
[----:B------:R-:W-:Y:S01]  /*1260*/  IMAD.WIDE R2, R66, 0x4, R2 ;  /* 0x0000000442027825 */ /* 0x000fe200078e0202 */
[----:B------:R-:W-:Y:S02]  /*1270*/  ISETP.GE.AND P4, PT, R60, UR52, PT ;  /* 0x000000343c007c0c */ /* 0x000fe4000bf86270 */
[----:B------:R-:W-:Y:S02]  /*1280*/  ISETP.GE.AND P6, PT, R59, UR52, PT ;  /* 0x000000343b007c0c */ /* 0x000fe4000bfc6270 */
[----:B------:R-:W-:Y:S02]  /*1290*/  ISETP.GE.AND P5, PT, R58, UR52, PT ;  /* 0x000000343a007c0c */ /* 0x000fe4000bfa6270 */
[----:B------:R-:W-:Y:S01]  /*12a0*/  ISETP.GE.AND P3, PT, R57, UR52, PT ;  /* 0x0000003439007c0c */ /* 0x000fe2000bf66270 */
[----:B--2---:R-:W-:Y:S04]  /*12b0*/  STS [R103], R0 ;  /* 0x0000000067007388 */ /* 0x004fe80000000800 */
[----:B---3--:R-:W-:Y:S04]  /*12c0*/  STS [R102+0x80], R6 ;  /* 0x0000800666007388 */ /* 0x008fe80000000800 */
[----:B----4-:R0:W-:Y:S04]  /*12d0*/  STS [R101+0x100], R4 ;  /* 0x0001000465007388 */ /* 0x0101e80000000800 */
[----:B-----5:R-:W-:Y:S04]  /*12e0*/  STS [R100+0x180], R8 ;  /* 0x0001800864007388 */ /* 0x020fe80000000800 */
[----:B------:R1:W-:Y:S04]  /*12f0*/  STS [R99+0x200], R7 ;  /* 0x0002000763007388 */ /* 0x0003e80000000800 */
[----:B------:R-:W-:Y:S01]  /*1300*/  STS [R98+0x280], R10 ;  /* 0x0002800a62007388 */ /* 0x000fe20000000800 */
[----:B0-----:R-:W-:-:S03]  /*1310*/  LEA.HI.SX32 R4, R5, R5, 0x1b ;  /* 0x0000000505047211 */ /* 0x001fc600078fdaff */
[----:B------:R0:W-:Y:S04]  /*1320*/  STS [R97+0x300], R9 ;  /* 0x0003000961007388 */ /* 0x0001e80000000800 */
[----:B------:R-:W-:Y:S04]  /*1330*/  STS [R96+0x380], R12 ;  /* 0x0003800c60007388 */ /* 0x000fe80000000800 */
[----:B------:R2:W-:Y:S01]  /*1340*/  STS [R95+0x400], R11 ;  /* 0x0004000b5f007388 */ /* 0x0005e20000000800 */
[----:B------:R-:W-:-:S03]  /*1350*/  LEA R47, R4, R63, 0x2 ;  /* 0x0000003f042f7211 */ /* 0x000fc600078e10ff */
        /* <DEDUP_REMOVED lines=8> */
[----:B------:R-:W5:Y:S04]  /*13e0*/  LDS R74, [R47] ;  /* 0x000000002f4a7984 */ /* 0x000f680000000800 */
        /* <DEDUP_REMOVED lines=14> */
[----:B------:R-:W-:Y:S01]  /*14d0*/  LDS R35, [R47+0x3c] ;  /* 0x00003c002f237984 */ /* 0x000fe20000000800 */
[----:B------:R-:W-:Y:S01]  /*14e0*/  IMAD.MOV.U32 R0, RZ, RZ, RZ ;  /* 0x000000ffff007224 */ /* 0x000fe200078e00ff */
[----:B------:R-:W-:Y:S01]  /*14f0*/  BAR.SYNC.DEFER_BLOCKING 0x0 ;  /* 0x0000000000007b1d */ /* 0x000fe20000010000 */
[----:B-1----:R-:W-:-:S02]  /*1500*/  CS2R R6, SRZ ;  /* 0x0000000000067805 */ /* 0x002fc4000001ff00 */
[----:B0-----:R-:W-:Y:S02]  /*1510*/  CS2R R8, SRZ ;  /* 0x0000000000087805 */ /* 0x001fe4000001ff00 */
[----:B--2---:R-:W-:Y:S02]  /*1520*/  CS2R R10, SRZ ;  /* 0x00000000000a7805 */ /* 0x004fe4000001ff00 */
[----:B---3--:R-:W-:Y:S01]  /*1530*/  CS2R R12, SRZ ;  /* 0x00000000000c7805 */ /* 0x008fe2000001ff00 */
[----:B------:R-:W-:Y:S01]  /*1540*/  HFMA2.MMA R4, -RZ, RZ, 0, 0 ;  /* 0x00000000ff047435 */ /* 0x000fe200000001ff */
[----:B----4-:R-:W-:Y:S01]  /*1550*/  CS2R R14, SRZ ;  /* 0x00000000000e7805 */ /* 0x010fe2000001ff00 */
[----:B------:R-:W2:Y:S01]  /*1560*/  @!P2 LDG.E R0, desc[UR20][R2.64] ;  /* 0x000000140200a981 */ /* 0x000ea2000c1e1900 */
[----:B------:R-:W-:-:S03]  /*1570*/  ISETP.GE.AND P2, PT, R56, UR52, PT ;  /* 0x0000003438007c0c */ /* 0x000fc6000bf46270 */
[----:B------:R-:W3:Y:S01]  /*1580*/  @!P1 LDG.E R7, desc[UR20][R2.64+0x80] ;  /* 0x0000801402079981 */ /* 0x000ee2000c1e1900 */
[----:B------:R-:W-:-:S03]  /*1590*/  ISETP.GE.AND P1, PT, R55, UR52, PT ;  /* 0x0000003437007c0c */ /* 0x000fc6000bf26270 */
[----:B------:R-:W4:Y:S01]  /*15a0*/  @!P0 LDG.E R6, desc[UR20][R2.64+0x100] ;  /* 0x0001001402068981 */ /* 0x000f22000c1e1900 */
        /* <DEDUP_REMOVED lines=12> */
[----:B------:R-:W-:Y:S02]  /*1670*/  ISETP.GE.AND P1, PT, R48, UR52, PT ;  /* 0x0000003430007c0c */ /* 0x000fe4000bf26270 */
[----:B------:R-:W-:Y:S02]  /*1680*/  MOV R5, RZ ;  /* 0x000000ff00057202 */ /* 0x000fe40000000f00 */
[----:B-----5:R-:W-:Y:S02]  /*1690*/  CS2R R16, SRZ ;  /* 0x0000000000107805 */ /* 0x020fe4000001ff00 */
[----:B------:R-:W-:Y:S01]  /*16a0*/  MOV R18, RZ ;  /* 0x000000ff00127202 */ /* 0x000fe20000000f00 */
        /* <DEDUP_REMOVED lines=9> */
[----:B0-----:R-:W-:Y:S01]  /*1740*/  MOV R2, UR46 ;  /* 0x0000002e00027c02 */ /* 0x001fe20008000f00 */
[----:B------:R-:W-:Y:S01]  /*1750*/  IMAD.U32 R3, RZ, RZ, UR47 ;  /* 0x0000002fff037e24 */ /* 0x000fe2000f8e00ff */
[----:B------:R-:W-:-:S03]  /*1760*/  ISETP.GE.AND P0, PT, R61, UR52, PT ;  /* 0x000000343d007c0c */ /* 0x000fc6000bf06270 */
[----:B------:R-:W-:Y:S01]  /*1770*/  IMAD.WIDE R2, R66, 0x4, R2 ;  /* 0x0000000442027825 */ /* 0x000fe200078e0202 */
[----:B------:R-:W-:Y:S02]  /*1780*/  ISETP.GE.AND P4, PT, R60, UR52, PT ;  /* 0x000000343c007c0c */ /* 0x000fe4000bf86270 */
        /* <DEDUP_REMOVED lines=20> */
[----:B--2---:R0:W-:Y:S04]  /*18d0*/  STS [R103], R0 ;  /* 0x0000000067007388 */ /* 0x0041e80000000800 */
[----:B---3--:R-:W-:Y:S04]  /*18e0*/  STS [R102+0x80], R7 ;  /* 0x0000800766007388 */ /* 0x008fe80000000800 */
[----:B----4-:R1:W-:Y:S04]  /*18f0*/  STS [R101+0x100], R6 ;  /* 0x0001000665007388 */ /* 0x0103e80000000800 */
[----:B------:R-:W-:Y:S04]  /*1900*/  STS [R100+0x180], R9 ;  /* 0x0001800964007388 */ /* 0x000fe80000000800 */
[----:B------:R-:W-:Y:S04]  /*1910*/  STS [R99+0x200], R8 ;  /* 0x0002000863007388 */ /* 0x000fe80000000800 */
[----:B------:R-:W-:Y:S04]  /*1920*/  STS [R98+0x280], R11 ;  /* 0x0002800b62007388 */ /* 0x000fe80000000800 */
[----:B------:R-:W-:Y:S04]  /*1930*/  STS [R97+0x300], R10 ;  /* 0x0003000a61007388 */ /* 0x000fe80000000800 */
[----:B------:R-:W-:Y:S04]  /*1940*/  STS [R96+0x380], R13 ;  /* 0x0003800d60007388 */ /* 0x000fe80000000800 */
[----:B------:R-:W-:Y:S04]  /*1950*/  STS [R95+0x400], R12 ;  /* 0x0004000c5f007388 */ /* 0x000fe80000000800 */
[----:B-----5:R-:W-:Y:S04]  /*1960*/  STS [R94+0x480], R15 ;  /* 0x0004800f5e007388 */ /* 0x020fe80000000800 */
[----:B------:R-:W-:Y:S04]  /*1970*/  STS [R93+0x500], R14 ;  /* 0x0005000e5d007388 */ /* 0x000fe80000000800 */
[----:B------:R-:W-:Y:S04]  /*1980*/  STS [R92+0x580], R5 ;  /* 0x000580055c007388 */ /* 0x000fe80000000800 */
[----:B------:R2:W-:Y:S04]  /*1990*/  STS [R91+0x600], R4 ;  /* 0x000600045b007388 */ /* 0x0005e80000000800 */
[----:B------:R-:W-:Y:S04]  /*19a0*/  STS [R90+0x680], R17 ;  /* 0x000680115a007388 */ /* 0x000fe80000000800 */
[----:B------:R3:W-:Y:S04]  /*19b0*/  STS [R89+0x700], R16 ;  /* 0x0007001059007388 */ /* 0x0007e80000000800 */
[----:B------:R4:W-:Y:S01]  /*19c0*/  STS [R88+0x780], R18 ;  /* 0x0007801258007388 */ /* 0x0009e20000000800 */
        /* <DEDUP_REMOVED lines=16> */
[----:B------:R-:W5:Y:S01]  /*1ad0*/  LDS R40, [R47+0x3c] ;  /* 0x00003c002f287984 */ /* 0x000f620000000800 */
[----:B0-----:R-:W-:Y:S01]  /*1ae0*/  HFMA2.MMA R0, -RZ, RZ, 0, 0 ;  /* 0x00000000ff007435 */ /* 0x001fe200000001ff */
[----:B------:R-:W-:Y:S01]  /*1af0*/  BAR.SYNC.DEFER_BLOCKING 0x0 ;  /* 0x0000000000007b1d */ /* 0x000fe20000010000 */
[----:B-1----:R-:W-:Y:S01]  /*1b00*/  CS2R R6, SRZ ;  /* 0x0000000000067805 */ /* 0x002fe2000001ff00 */
[----:B--2---:R-:W-:Y:S01]  /*1b10*/  HFMA2.MMA R4, -RZ, RZ, 0, 0 ;  /* 0x00000000ff047435 */ /* 0x004fe200000001ff */
[----:B------:R-:W-:-:S02]  /*1b20*/  CS2R R8, SRZ ;  /* 0x0000000000087805 */ /* 0x000fc4000001ff00 */
[----:B------:R-:W-:Y:S02]  /*1b30*/  MOV R5, RZ ;  /* 0x000000ff00057202 */ /* 0x000fe40000000f00 */
[----:B------:R-:W-:Y:S02]  /*1b40*/  CS2R R10, SRZ ;  /* 0x00000000000a7805 */ /* 0x000fe4000001ff00 */
[----:B------:R-:W-:Y:S01]  /*1b50*/  CS2R R12, SRZ ;  /* 0x00000000000c7805 */ /* 0x000fe2000001ff00 */
[----:B------:R-:W2:Y:S01]  /*1b60*/  @!P2 LDG.E R0, desc[UR20][R2.64] ;  /* 0x000000140200a981 */ /* 0x000ea2000c1e1900 */
[----:B------:R-:W-:-:S03]  /*1b70*/  ISETP.GE.AND P2, PT, R56, UR52, PT ;  /* 0x0000003438007c0c */ /* 0x000fc6000bf46270 */
        /* <DEDUP_REMOVED lines=15> */
[----:B------:R-:W-:Y:S02]  /*1c70*/  ISETP.GE.AND P1, PT, R48, UR52, PT ;  /* 0x0000003430007c0c */ /* 0x000fe4000bf26270 */
[----:B------:R-:W-:Y:S02]  /*1c80*/  CS2R R14, SRZ ;  /* 0x00000000000e7805 */ /* 0x000fe4000001ff00 */
[----:B---3--:R-:W-:Y:S02]  /*1c90*/  CS2R R16, SRZ ;  /* 0x0000000000107805 */ /* 0x008fe4000001ff00 */
[----:B----4-:R-:W-:Y:S01]  /*1ca0*/  MOV R18, RZ ;  /* 0x000000ff00127202 */ /* 0x010fe20000000f00 */
[----:B------:R-:W3:Y:S04]  /*1cb0*/  @!P0 LDG.E R13, desc[UR20][R2.64+0x480] ;  /* 0x00048014020d8981 */ /* 0x000ee8000c1e1900 */
[----:B------:R-:W4:Y:S04]  /*1cc0*/  @!P4 LDG.E R12, desc[UR20][R2.64+0x500] ;  /* 0x00050014020cc981 */ /* 0x000f28000c1e1900 */
[----:B------:R-:W4:Y:S04]  /*1cd0*/  @!P6 LDG.E R15, desc[UR20][R2.64+0x580] ;  /* 0x00058014020fe981 */ /* 0x000f28000c1e1900 */
[----:B------:R-:W4:Y:S04]  /*1ce0*/  @!P5 LDG.E R14, desc[UR20][R2.64+0x600] ;  /* 0x00060014020ed981 */ /* 0x000f28000c1e1900 */
[----:B------:R-:W4:Y:S04]  /*1cf0*/  @!P3 LDG.E R17, desc[UR20][R2.64+0x680] ;  /* 0x000680140211b981 */ /* 0x000f28000c1e1900 */
[----:B------:R-:W4:Y:S04]  /*1d00*/  @!P2 LDG.E R16, desc[UR20][R2.64+0x700] ;  /* 0x000700140210a981 */ /* 0x000f28000c1e1900 */
[----:B------:R-:W4:Y:S04]  /*1d10*/  @!P1 LDG.E R18, desc[UR20][R2.64+0x780] ;  /* 0x0007801402129981 */ /* 0x000f28000c1e1900 */
        /* <DEDUP_REMOVED lines=8> */
[----:B-----5:R-:W-:Y:S04]  /*1da0*/  STL [R1+0xc8], R87 ;  /* 0x0000c85701007387 */ /* 0x020fe80000100800 */
        /* <DEDUP_REMOVED lines=14> */
[----:B------:R-:W-:Y:S01]  /*1e90*/  STL [R1+0xa8], R40 ;  /* 0x0000a82801007387 */ /* 0x000fe20000100800 */
[----:B------:R-:W-:-:S03]  /*1ea0*/  ISETP.LT.AND P0, PT, RZ, UR7, PT ;  /* 0x00000007ff007c0c */ /* 0x000fc6000bf01270 */
[----:B--2---:R-:W-:Y:S04]  /*1eb0*/  STS [R103], R0 ;  /* 0x0000000067007388 */ /* 0x004fe80000000800 */
        /* <DEDUP_REMOVED lines=8> */
[----:B---3--:R-:W-:Y:S04]  /*1f40*/  STS [R94+0x480], R13 ;  /* 0x0004800d5e007388 */ /* 0x008fe80000000800 */
[----:B----4-:R-:W-:Y:S04]  /*1f50*/  STS [R93+0x500], R12 ;  /* 0x0005000c5d007388 */ /* 0x010fe80000000800 */
[----:B------:R-:W-:Y:S04]  /*1f60*/  STS [R92+0x580], R15 ;  /* 0x0005800f5c007388 */ /* 0x000fe80000000800 */
[----:B------:R-:W-:Y:S04]  /*1f70*/  STS [R91+0x600], R14 ;  /* 0x0006000e5b007388 */ /* 0x000fe80000000800 */
[----:B------:R-:W-:Y:S04]  /*1f80*/  STS [R90+0x680], R17 ;  /* 0x000680115a007388 */ /* 0x000fe80000000800 */
[----:B------:R-:W-:Y:S04]  /*1f90*/  STS [R89+0x700], R16 ;  /* 0x0007001059007388 */ /* 0x000fe80000000800 */
[----:B------:R-:W-:Y:S01]  /*1fa0*/  STS [R88+0x780], R18 ;  /* 0x0007801258007388 */ /* 0x000fe20000000800 */
[----:B------:R-:W-:-:S03]  /*1fb0*/  NOP ;  /* 0x0000000000007918 */ /* 0x000fc60000000000 */
[----:B------:R-:W0:Y:S04]  /*1fc0*/  LDS R0, [R47] ;  /* 0x000000002f007984 */ /* 0x000e280000000800 */
[----:B------:R-:W1:Y:S04]  /*1fd0*/  LDS R34, [R47+0x4] ;  /* 0x000004002f227984 */ /* 0x000e680000000800 */
[----:B------:R-:W2:Y:S04]  /*1fe0*/  LDS R33, [R47+0x8] ;  /* 0x000008002f217984 */ /* 0x000ea80000000800 */
[----:B------:R-:W3:Y:S04]  /*1ff0*/  LDS R32, [R47+0xc] ;  /* 0x00000c002f207984 */ /* 0x000ee80000000800 */
[----:B------:R-:W4:Y:S04]  /*2000*/  LDS R31, [R47+0x10] ;  /* 0x000010002f1f7984 */ /* 0x000f280000000800 */
[----:B------:R-:W5:Y:S04]  /*2010*/  LDS R30, [R47+0x14] ;  /* 0x000014002f1e7984 */ /* 0x000f680000000800 */
[----:B------:R-:W5:Y:S04]  /*2020*/  LDS R29, [R47+0x18] ;  /* 0x000018002f1d7984 */ /* 0x000f680000000800 */
[----:B------:R-:W5:Y:S04]  /*2030*/  LDS R28, [R47+0x1c] ;  /* 0x00001c002f1c7984 */ /* 0x000f680000000800 */
[----:B------:R-:W5:Y:S04]  /*2040*/  LDS R27, [R47+0x20] ;  /* 0x000020002f1b7984 */ /* 0x000f680000000800 */
[----:B------:R-:W5:Y:S01]  /*2050*/  LDS R26, [R47+0x24] ;  /* 0x000024002f1a7984 */ /* 0x000f620000000800 */
[----:B0-----:R-:W-:-:S03]  /*2060*/  FFMA.FTZ R3, R74, R0, R19 ;  /* 0x000000004a037223 */ /* 0x001fc60000010013 */
        /* <DEDUP_REMOVED lines=11> */
[----:B------:R-:W-:-:S04]  /*2120*/  FFMA.FTZ R2, R71, R29, R2 ;  /* 0x0000001d47027223 */ /* 0x000fc80000010002 */
[----:B------:R-:W-:-:S04]  /*2130*/  FFMA.FTZ R2, R39, R28, R2 ;  /* 0x0000001c27027223 */ /* 0x000fc80000010002 */
[----:B------:R-:W-:Y:S01]  /*2140*/  FFMA.FTZ R3, R70, R27, R2 ;  /* 0x0000001b46037223 */ /* 0x000fe20000010002 */
[----:B------:R-:W-:-:S03]  /*2150*/  FMUL.FTZ R4, R0, UR4 ;  /* 0x0000000400047c20 */ /* 0x000fc60008410000 */
[----:B------:R-:W-:Y:S01]  /*2160*/  FFMA.FTZ R2, R38, R26, R3 ;  /* 0x0000001a26027223 */ /* 0x000fe20000010003 */
[----:B------:R-:W-:Y:S01]  /*2170*/  FMUL.FTZ R3, R34, UR4 ;  /* 0x0000000422037c20 */ /* 0x000fe20008410000 */
[----:B------:R1:W-:Y:S04]  /*2180*/  STL [R1+0x28], R4 ;  /* 0x0000280401007387 */ /* 0x0003e80000100800 */
[----:B------:R2:W-:Y:S01]  /*2190*/  STL [R1+0x24], R3 ;  /* 0x0000240301007387 */ /* 0x0005e20000100800 */
[----:B0-----:R-:W-:Y:S01]  /*21a0*/  FFMA.FTZ R2, R69, R25, R2 ;  /* 0x0000001945027223 */ /* 0x001fe20000010002 */
[----:B-1----:R-:W-:Y:S01]  /*21b0*/  FMUL.FTZ R4, R33, UR4 ;  /* 0x0000000421047c20 */ /* 0x002fe20008410000 */
[----:B--2---:R-:W-:-:S04]  /*21c0*/  FMUL.FTZ R3, R32, UR4 ;  /* 0x0000000420037c20 */ /* 0x004fc80008410000 */
[----:B------:R-:W-:Y:S01]  /*21d0*/  STL [R1+0x20], R4 ;  /* 0x0000200401007387 */ /* 0x000fe20000100800 */
[----:B------:R-:W-:-:S03]  /*21e0*/  FFMA.FTZ R2, R37, R24, R2 ;  /* 0x0000001825027223 */ /* 0x000fc60000010002 */
[----:B------:R0:W-:Y:S01]  /*21f0*/  STL [R1+0x1c], R3 ;  /* 0x00001c0301007387 */ /* 0x0001e20000100800 */
[----:B------:R-:W-:Y:S01]  /*2200*/  FMUL.FTZ R5, R30, UR4 ;  /* 0x000000041e057c20 */ /* 0x000fe20008410000 */
[----:B0-----:R-:W-:Y:S01]  /*2210*/  FMUL.FTZ R3, R31, UR4 ;  /* 0x000000041f037c20 */ /* 0x001fe20008410000 */
[----:B------:R-:W-:-:S04]  /*2220*/  FMUL.FTZ R4, R29, UR4 ;  /* 0x000000041d047c20 */ /* 0x000fc80008410000 */
[----:B------:R0:W-:Y:S04]  /*2230*/  STL [R1+0x18], R3 ;  /* 0x0000180301007387 */ /* 0x0001e80000100800 */
[----:B------:R1:W-:Y:S01]  /*2240*/  STL [R1+0x14], R5 ;  /* 0x0000140501007387 */ /* 0x0003e20000100800 */
[----:B0-----:R-:W-:Y:S01]  /*2250*/  FFMA.FTZ R3, R68, R23, R2 ;  /* 0x0000001744037223 */ /* 0x001fe20000010002 */
[----:B------:R-:W-:Y:S02]  /*2260*/  FMUL.FTZ R2, R28, UR4 ;  /* 0x000000041c027c20 */ /* 0x000fe40008410000 */
[----:B------:R-:W-:Y:S04]  /*2270*/  STL [R1+0x10], R4 ;  /* 0x0000100401007387 */ /* 0x000fe80000100800 */
[----:B------:R3:W-:Y:S01]  /*2280*/  STL [R1+0xc], R2 ;  /* 0x00000c0201007387 */ /* 0x0007e20000100800 */
[----:B-1----:R-:W-:Y:S01]  /*2290*/  FMUL.FTZ R5, R27, UR4 ;  /* 0x000000041b057c20 */ /* 0x002fe20008410000 */
[----:B---3--:R-:W-:Y:S01]  /*22a0*/  FFMA.FTZ R2, R36, R22, R3 ;  /* 0x0000001624027223 */ /* 0x008fe20000010003 */
[----:B------:R-:W-:-:S03]  /*22b0*/  FMUL.FTZ R4, R26, UR4 ;  /* 0x000000041a047c20 */ /* 0x000fc60008410000 */
[----:B----4-:R-:W-:Y:S01]  /*22c0*/  FFMA.FTZ R2, R65, R21, R2 ;  /* 0x0000001541027223 */ /* 0x010fe20000010002 */
[----:B------:R-:W-:Y:S01]  /*22d0*/  FMUL.FTZ R3, R25, UR4 ;  /* 0x0000000419037c20 */ /* 0x000fe20008410000 */
[----:B------:R0:W-:Y:S02]  /*22e0*/  STL [R1+0x8], R5 ;  /* 0x0000080501007387 */ /* 0x0001e40000100800 */
[----:B-----5:R-:W-:Y:S02]  /*22f0*/  FFMA.FTZ R2, R35, R20, R2 ;  /* 0x0000001423027223 */ /* 0x020fe40000010002 */
[----:B------:R0:W-:Y:S04]  /*2300*/  STL [R1+0x4], R4 ;  /* 0x0000040401007387 */ /* 0x0001e80000100800 */
[----:B------:R0:W-:Y:S04]  /*2310*/  STL [R1], R3 ;  /* 0x0000000301007387 */ /* 0x0001e80000100800 */
[----:B------:R0:W-:Y:S01]  /*2320*/  STL [R1+0x114], R2 ;  /* 0x0001140201007387 */ /* 0x0001e20000100800 */
[----:B------:R-:W-:Y:S01]  /*2330*/  FMUL.FTZ R160, R24, UR4 ;  /* 0x0000000418a07c20 */ /* 0x000fe20008410000 */
[----:B------:R-:W-:Y:S01]  /*2340*/  FMUL.FTZ R158, R23, UR4 ;  /* 0x00000004179e7c20 */ /* 0x000fe20008410000 */
[----:B------:R-:W-:Y:S01]  /*2350*/  FMUL.FTZ R157, R22, UR4 ;  /* 0x00000004169d7c20 */ /* 0x000fe20008410000 */
[----:B------:R-:W-:Y:S01]  /*2360*/  FMUL.FTZ R156, R21, UR4 ;  /* 0x00000004159c7c20 */ /* 0x000fe20008410000 */
[----:B------:R-:W-:Y:S01]  /*2370*/  FMUL.FTZ R144, R20, UR4 ;  /* 0x0000000414907c20 */ /* 0x000fe20008410000 */
[----:B------:R-:W-:Y:S06]  /*2380*/  BAR.SYNC.DEFER_BLOCKING 0x0 ;  /* 0x0000000000007b1d */ /* 0x000fec0000010000 */
[----:B------:R-:W-:Y:S05]  /*2390*/  @P0 BRA `(.L_x_343) ;  /* 0x0000000000240947 */ /* 0x000fea0003800000 */
[----:B------:R-:W-:Y:S02]  /*23a0*/  CS2R R142, SRZ ;  /* 0x00000000008e7805 */ /* 0x000fe4000001ff00 */
[----:B------:R-:W-:Y:S02]  /*23b0*/  CS2R R140, SRZ ;  /* 0x00000000008c7805 */ /* 0x000fe4000001ff00 */
[----:B------:R-:W-:Y:S02]  /*23c0*/  CS2R R138, SRZ ;  /* 0x00000000008a7805 */ /* 0x000fe4000001ff00 */
[----:B------:R-:W-:Y:S02]  /*23d0*/  CS2R R18, SRZ ;  /* 0x0000000000127805 */ /* 0x000fe4000001ff00 */
[----:B------:R-:W-:Y:S02]  /*23e0*/  CS2R R16, SRZ ;  /* 0x0000000000107805 */ /* 0x000fe4000001ff00 */
[----:B------:R-:W-:-:S02]  /*23f0*/  CS2R R14, SRZ ;  /* 0x00000000000e7805 */ /* 0x000fc4000001ff00 */
[----:B------:R-:W-:Y:S02]  /*2400*/  CS2R R12, SRZ ;  /* 0x00000000000c7805 */ /* 0x000fe4000001ff00 */
[----:B------:R-:W-:Y:S01]  /*2410*/  CS2R R10, SRZ ;  /* 0x00000000000a7805 */ /* 0x000fe2000001ff00 */
[----:B------:R-:W-:Y:S06]  /*2420*/  BRA `(.L_x_344) ;  /* 0x0000004400d07947 */ /* 0x000fec0003800000 */
.L_x_343:
[----:B------:R-:W-:Y:S01]  /*2430*/  ISETP.GE.AND P0, PT, R66, UR52, PT ;  /* 0x0000003442007c0c */ /* 0x000fe2000bf06270 */
[----:B------:R-:W-:Y:S01]  /*2440*/  FADD.FTZ R41, R41, UR5 ;  /* 0x0000000529297e21 */ /* 0x000fe20008010000 */
[----:B------:R-:W-:Y:S01]  /*2450*/  FADD.FTZ R42, R42, UR5 ;  /* 0x000000052a2a7e21 */ /* 0x000fe20008010000 */
[----:B------:R-:W-:Y:S01]  /*2460*/  FADD.FTZ R43, R43, UR5 ;  /* 0x000000052b2b7e21 */ /* 0x000fe20008010000 */
[----:B0-----:R-:W-:Y:S01]  /*2470*/  P2R R2, PR, RZ, 0x1 ;  /* 0x00000001ff027803 */ /* 0x001fe20000000000 */
[----:B------:R-:W-:Y:S01]  /*2480*/  FADD.FTZ R40, R40, UR5 ;  /* 0x0000000528287e21 */ /* 0x000fe20008010000 */
[----:B------:R-:W-:Y:S01]  /*2490*/  FADD.FTZ R48, R78, UR5 ;  /* 0x000000054e307e21 */ /* 0x000fe20008010000 */
[----:B------:R-:W-:Y:S01]  /*24a0*/  FADD.FTZ R49, R77, UR5 ;  /* 0x000000054d317e21 */ /* 0x000fe20008010000 */
[----:B------:R-:W-:Y:S01]  /*24b0*/  FADD.FTZ R50, R76, UR5 ;  /* 0x000000054c327e21 */ /* 0x000fe20008010000 */
[----:B------:R-:W-:Y:S01]  /*24c0*/  STL [R1+0x108], R2 ;  /* 0x0001080201007387 */ /* 0x000fe20000100800 */
[----:B------:R-:W-:Y:S01]  /*24d0*/  FADD.FTZ R51, R75, UR5 ;  /* 0x000000054b337e21 */ /* 0x000fe20008010000 */
[----:B------:R-:W-:Y:S01]  /*24e0*/  FMUL.FTZ R40, R35, R40 ;  /* 0x0000002823287220 */ /* 0x000fe20000410000 */
[----:B------:R-:W-:Y:S01]  /*24f0*/  USHF.R.S32.HI UR7, URZ, 0x1f, UR10 ;  /* 0x0000001f3f077899 */ /* 0x000fe2000801140a */
[----:B------:R-:W-:Y:S01]  /*2500*/  STL [R1+0x84], R41 ;  /* 0x0000842901007387 */ /* 0x000fe20000100800 */
[----:B------:R-:W-:Y:S01]  /*2510*/  ULDC.64 UR30, c[0x0][0x230] ;  /* 0x00008c00001e7ab9 */ /* 0x000fe20000000a00 */
[----:B------:R-:W-:Y:S01]  /*2520*/  ULDC.64 UR8, c[0x0][0x248] ;  /* 0x0000920000087ab9 */ /* 0x000fe20000000a00 */
[----:B------:R-:W-:Y:S01]  /*2530*/  UIMAD.WIDE.U32 UR28, UR10, UR30, URZ ;  /* 0x0000001e0a1c72a5 */ /* 0x000fe2000f8e003f */
[----:B------:R0:W-:Y:S01]  /*2540*/  STL [R1+0x80], R42 ;  /* 0x0000802a01007387 */ /* 0x0001e20000100800 */
[----:B------:R-:W-:Y:S01]  /*2550*/  UIMAD UR30, UR7, UR30, URZ ;  /* 0x0000001e071e72a4 */ /* 0x000fe2000f8e023f */
[----:B------:R-:W-:Y:S01]  /*2560*/  FADD.FTZ R9, R87, UR5 ;  /* 0x0000000557097e21 */ /* 0x000fe20008010000 */
[----:B------:R-:W-:Y:S01]  /*2570*/  UIMAD UR7, UR7, UR8, URZ ;  /* 0x00000008070772a4 */ /* 0x000fe2000f8e023f */
[----:B------:R1:W-:Y:S01]  /*2580*/  STL [R1+0x7c], R43 ;  /* 0x00007c2b01007387 */ /* 0x0003e20000100800 */
[----:B------:R-:W-:Y:S01]  /*2590*/  FADD.FTZ R8, R86, UR5 ;  /* 0x0000000556087e21 */ /* 0x000fe20008010000 */
[----:B------:R-:W-:Y:S01]  /*25a0*/  FADD.FTZ R7, R85, UR5 ;  /* 0x0000000555077e21 */ /* 0x000fe20008010000 */
[----:B------:R-:W-:Y:S01]  /*25b0*/  FADD.FTZ R6, R84, UR5 ;  /* 0x0000000554067e21 */ /* 0x000fe20008010000 */
[----:B------:R-:W-:Y:S01]  /*25c0*/  STL [R1+0x78], R48 ;  /* 0x0000783001007387 */ /* 0x000fe20000100800 */
[----:B------:R-:W-:Y:S01]  /*25d0*/  FADD.FTZ R5, R83, UR5 ;  /* 0x0000000553057e21 */ /* 0x000fe20008010000 */
[----:B0-----:R-:W-:Y:S01]  /*25e0*/  FMUL.FTZ R42, R37, R42 ;  /* 0x0000002a252a7220 */ /* 0x001fe20000410000 */
[----:B------:R-:W-:Y:S01]  /*25f0*/  FADD.FTZ R4, R82, UR5 ;  /* 0x0000000552047e21 */ /* 0x000fe20008010000 */
[----:B------:R0:W-:Y:S01]  /*2600*/  STL [R1+0x74], R49 ;  /* 0x0000743101007387 */ /* 0x0001e20000100800 */
[----:B------:R-:W-:Y:S01]  /*2610*/  FADD.FTZ R3, R81, UR5 ;  /* 0x0000000551037e21 */ /* 0x000fe20008010000 */
[----:B-1----:R-:W-:Y:S01]  /*2620*/  FMUL.FTZ R43, R38, R43 ;  /* 0x0000002b262b7220 */ /* 0x002fe20000410000 */
[----:B------:R-:W-:Y:S01]  /*2630*/  FADD.FTZ R2, R79, UR5 ;  /* 0x000000054f027e21 */ /* 0x000fe20008010000 */
[----:B------:R-:W-:Y:S01]  /*2640*/  STL [R1+0x70], R50 ;  /* 0x0000703201007387 */ /* 0x000fe20000100800 */
[----:B------:R-:W-:Y:S01]  /*2650*/  UIMAD UR57, UR10, UR31, UR30 ;  /* 0x0000001f0a3972a4 */ /* 0x000fe2000f8e021e */
[----:B------:R-:W-:Y:S01]  /*2660*/  CS2R R142, SRZ ;  /* 0x00000000008e7805 */ /* 0x000fe2000001ff00 */
[----:B------:R-:W-:Y:S01]  /*2670*/  UIMAD.WIDE.U32 UR30, UR10, UR8, URZ ;  /* 0x000000080a1e72a5 */ /* 0x000fe2000f8e003f */
[----:B------:R1:W-:Y:S01]  /*2680*/  STL [R1+0x6c], R51 ;  /* 0x00006c3301007387 */ /* 0x0003e20000100800 */
[----:B------:R-:W-:Y:S01]  /*2690*/  UIMAD UR56, UR10, UR9, UR7 ;  /* 0x000000090a3872a4 */ /* 0x000fe2000f8e0207 */
[----:B0-----:R-:W-:Y:S01]  /*26a0*/  FMUL.FTZ R49, R44, R49 ;  /* 0x000000312c317220 */ /* 0x001fe20000410000 */
[----:B------:R-:W-:Y:S01]  /*26b0*/  CS2R R140, SRZ ;  /* 0x00000000008c7805 */ /* 0x000fe2000001ff00 */
[----:B------:R0:W-:Y:S01]  /*26c0*/  STL [R1+0xe8], R40 ;  /* 0x0000e82801007387 */ /* 0x0001e20000100800 */
[----:B------:R-:W-:-:S02]  /*26d0*/  CS2R R138, SRZ ;  /* 0x00000000008a7805 */ /* 0x000fc4000001ff00 */
[----:B------:R-:W-:Y:S02]  /*26e0*/  CS2R R18, SRZ ;  /* 0x0000000000127805 */ /* 0x000fe4000001ff00 */
[----:B------:R-:W-:Y:S02]  /*26f0*/  CS2R R16, SRZ ;  /* 0x0000000000107805 */ /* 0x000fe4000001ff00 */
[----:B------:R-:W-:Y:S02]  /*2700*/  CS2R R14, SRZ ;  /* 0x00000000000e7805 */ /* 0x000fe4000001ff00 */
[----:B------:R-:W-:Y:S01]  /*2710*/  CS2R R12, SRZ ;  /* 0x00000000000c7805 */ /* 0x000fe2000001ff00 */
[----:B-1----:R-:W-:Y:S01]  /*2720*/  FMUL.FTZ R51, R46, R51 ;  /* 0x000000332e337220 */ /* 0x002fe20000410000 */
[----:B------:R-:W-:Y:S01]  /*2730*/  CS2R R10, SRZ ;  /* 0x00000000000a7805 */ /* 0x000fe2000001ff00 */
[----:B------:R-:W-:Y:S01]  /*2740*/  FMUL.FTZ R9, R74, R9 ;  /* 0x000000094a097220 */ /* 0x000fe20000410000 */
[----:B------:R-:W-:Y:S01]  /*2750*/  FMUL.FTZ R8, R73, R8 ;  /* 0x0000000849087220 */ /* 0x000fe20000410000 */
[----:B0-----:R-:W-:Y:S01]  /*2760*/  FMUL.FTZ R40, R45, R50 ;  /* 0x000000322d287220 */ /* 0x001fe20000410000 */
[----:B------:R-:W-:Y:S01]  /*2770*/  STL [R1+0x104], R51 ;  /* 0x0001043301007387 */ /* 0x000fe20000100800 */
[----:B------:R-:W-:Y:S01]  /*2780*/  FMUL.FTZ R7, R72, R7 ;  /* 0x0000000748077220 */ /* 0x000fe20000410000 */
[----:B------:R-:W-:Y:S01]  /*2790*/  FMUL.FTZ R6, R71, R6 ;  /* 0x0000000647067220 */ /* 0x000fe20000410000 */
[----:B------:R-:W-:Y:S01]  /*27a0*/  FMUL.FTZ R5, R70, R5 ;  /* 0x0000000546057220 */ /* 0x000fe20000410000 */
[----:B------:R0:W-:Y:S01]  /*27b0*/  STL [R1+0x100], R40 ;  /* 0x0001002801007387 */ /* 0x0001e20000100800 */
[----:B------:R-:W-:Y:S01]  /*27c0*/  FMUL.FTZ R4, R69, R4 ;  /* 0x0000000445047220 */ /* 0x000fe20000410000 */
[----:B------:R-:W-:Y:S01]  /*27d0*/  FMUL.FTZ R3, R68, R3 ;  /* 0x0000000344037220 */ /* 0x000fe20000410000 */
[----:B------:R-:W-:Y:S01]  /*27e0*/  FMUL.FTZ R2, R65, R2 ;  /* 0x0000000241027220 */ /* 0x000fe20000410000 */
[----:B------:R-:W-:Y:S01]  /*27f0*/  STL [R1+0xfc], R49 ;  /* 0x0000fc3101007387 */ /* 0x000fe20000100800 */
[----:B------:R-:W-:Y:S01]  /*2800*/  UMOV UR7, URZ ;  /* 0x0000003f00077c82 */ /* 0x000fe20008000000 */
[----:B------:R-:W-:Y:S01]  /*2810*/  UMOV UR8, URZ ;  /* 0x0000003f00087c82 */ /* 0x000fe20008000000 */
[----:B------:R-:W-:Y:S01]  /*2820*/  UMOV UR9, URZ ;  /* 0x0000003f00097c82 */ /* 0x000fe20008000000 */
[----:B------:R-:W-:Y:S01]  /*2830*/  ULDC UR53, c[0x0][0x224] ;  /* 0x0000890000357ab9 */ /* 0x000fe20000000800 */
[----:B------:R-:W-:Y:S01]  /*2840*/  ULDC UR54, c[0x0][0x21c] ;  /* 0x0000870000367ab9 */ /* 0x000fe20000000800 */
[----:B0-----:R-:W-:Y:S01]  /*2850*/  FMUL.FTZ R40, R39, R48 ;  /* 0x0000003027287220 */ /* 0x001fe20000410000 */
[----:B------:R-:W-:Y:S01]  /*2860*/  ULDC UR55, c[0x0][0x218] ;  /* 0x0000860000377ab9 */ /* 0x000fe20000000800 */
[----:B------:R-:W-:Y:S01]  /*2870*/  ULDC.64 UR32, c[0x0][0x3d0] ;  /* 0x0000f40000207ab9 */ /* 0x000fe20000000a00 */
[----:B------:R-:W-:Y:S01]  /*2880*/  ULDC.64 UR34, c[0x0][0x238] ;  /* 0x00008e0000227ab9 */ /* 0x000fe20000000a00 */
[----:B------:R-:W-:Y:S01]  /*2890*/  ULDC.64 UR36, c[0x0][0x2d0] ;  /* 0x0000b40000247ab9 */ /* 0x000fe20000000a00 */
[----:B------:R0:W-:Y:S01]  /*28a0*/  STL [R1+0xf8], R40 ;  /* 0x0000f82801007387 */ /* 0x0001e20000100800 */
[----:B------:R-:W-:Y:S01]  /*28b0*/  ULDC.64 UR38, c[0x0][0x250] ;  /* 0x0000940000267ab9 */ /* 0x000fe20000000a00 */
[----:B------:R-:W-:-:S02]  /*28c0*/  UIADD3 UR57, UR29, UR57, URZ ;  /* 0x000000391d397290 */ /* 0x000fc4000fffe03f */
[----:B------:R1:W-:Y:S01]  /*28d0*/  STL [R1+0xf4], R43 ;  /* 0x0000f42b01007387 */ /* 0x0003e20000100800 */
[----:B------:R-:W-:Y:S01]  /*28e0*/  UIADD3 UR56, UR31, UR56, URZ ;  /* 0x000000381f387290 */ /* 0x000fe2000fffe03f */
[----:B------:R-:W-:Y:S02]  /*28f0*/  ULDC.64 UR40, c[0x0][0x2d8] ;  /* 0x0000b60000287ab9 */ /* 0x000fe40000000a00 */
[----:B------:R1:W-:Y:S01]  /*2900*/  STL [R1+0xf0], R42 ;  /* 0x0000f02a01007387 */ /* 0x0003e20000100800 */
[----:B------:R-:W-:Y:S01]  /*2910*/  ULDC.64 UR42, c[0x0][0x270] ;  /* 0x00009c00002a7ab9 */ /* 0x000fe20000000a00 */
[----:B0-----:R-:W-:-:S05]  /*2920*/  FMUL.FTZ R40, R36, R41 ;  /* 0x0000002924287220 */ /* 0x001fca0000410000 */
[----:B------:R1:W-:Y:S02]  /*2930*/  STL [R1+0xec], R40 ;  /* 0x0000ec2801007387 */ /* 0x0003e40000100800 */
.L_x_388:
[----:B-1----:R-:W2:Y:S01]  /*2940*/  LDL R40, [R1+0x108] ;  /* 0x0001080001287983 */ /* 0x002ea20000100800 */
[----:B------:R-:W-:Y:S01]  /*2950*/  USHF.R.S32.HI UR58, URZ, 0x1f, UR7 ;  /* 0x0000001f3f3a7899 */ /* 0x000fe20008011407 */
[----:B------:R-:W-:Y:S02]  /*2960*/  UMOV UR44, UR28 ;  /* 0x0000001c002c7c82 */ /* 0x000fe40008000000 */
[----:B------:R-:W3:Y:S01]  /*2970*/  LDL R100, [R1+0x68] ;  /* 0x0000680001647983 */ /* 0x000ee20000100800 */
[----:B------:R-:W-:Y:S01]  /*2980*/  UIMAD UR59, UR58, UR34, URZ ;  /* 0x000000223a3b72a4 */ /* 0x000fe2000f8e023f */
[----:B------:R-:W-:Y:S02]  /*2990*/  UMOV UR45, UR57 ;  /* 0x00000039002d7c82 */ /* 0x000fe40008000000 */
[----:B----4-:R-:W4:Y:S01]  /*29a0*/  LDL R99, [R1+0x64] ;  /* 0x0000640001637983 */ /* 0x010f220000100800 */
[----:B------:R-:W-:Y:S02]  /*29b0*/  UIMAD.WIDE.U32 UR44, UR7, UR34, UR44 ;  /* 0x00000022072c72a5 */ /* 0x000fe4000f8e002c */
[----:B------:R-:W-:Y:S01]  /*29c0*/  UIMAD UR61, UR7, UR35, UR59 ;  /* 0x00000023073d72a4 */ /* 0x000fe2000f8e023b */
[----:B------:R-:W4:Y:S01]  /*29d0*/  LDL R98, [R1+0x60] ;  /* 0x0000600001627983 */ /* 0x000f220000100800 */
[----:B------:R-:W-:-:S02]  /*29e0*/  ULEA UR60, UP0, UR44, UR36, 0x2 ;  /* 0x000000242c3c7291 */ /* 0x000fc4000f80103f */
[----:B------:R-:W-:Y:S01]  /*29f0*/  UIADD3 UR45, UR45, UR61, URZ ;  /* 0x0000003d2d2d7290 */ /* 0x000fe2000fffe03f */
[--C-:B------:R-:W-:Y:S01]  /*2a00*/  SHF.R.S32.HI R67, RZ, 0x1f, R66.reuse ;  /* 0x0000001fff437819 */ /* 0x100fe20000011442 */
[----:B------:R-:W4:Y:S02]  /*2a10*/  LDL R97, [R1+0x5c] ;  /* 0x00005c0001617983 */ /* 0x000f240000100800 */
[----:B------:R-:W-:Y:S01]  /*2a20*/  ULEA.HI.X UR45, UR44, UR37, UR45, 0x2, UP0 ;  /* 0x000000252c2d7291 */ /* 0x000fe200080f142d */
[----:B------:R-:W-:Y:S01]  /*2a30*/  MOV R49, UR42 ;  /* 0x0000002a00317c02 */ /* 0x000fe20008000f00 */
[----:B------:R-:W-:Y:S01]  /*2a40*/  UIMAD UR59, UR58, UR42, URZ ;  /* 0x0000002a3a3b72a4 */ /* 0x000fe2000f8e023f */
[----:B------:R-:W-:Y:S01]  /*2a50*/  IMAD.U32 R42, RZ, RZ, UR60 ;  /* 0x0000003cff2a7e24 */ /* 0x000fe2000f8e00ff */
[C---:B------:R-:W-:Y:S01]  /*2a60*/  LOP3.LUT R62, R66.reuse, 0x20, RZ, 0xfc, !PT ;  /* 0x00000020423e7812 */ /* 0x040fe200078efcff */
[----:B------:R-:W4:Y:S01]  /*2a70*/  LDL R96, [R1+0x58] ;  /* 0x0000580001607983 */ /* 0x000f220000100800 */
[----:B------:R-:W-:Y:S01]  /*2a80*/  MOV R43, UR45 ;  /* 0x0000002d002b7c02 */ /* 0x000fe20008000f00 */
[----:B------:R-:W-:Y:S01]  /*2a90*/  UIMAD UR59, UR7, UR43, UR59 ;  /* 0x0000002b073b72a4 */ /* 0x000fe2000f8e023b */
[----:B------:R-:W-:Y:S01]  /*2aa0*/  LOP3.LUT R61, R66, 0x40, RZ, 0xfc, !PT ;  /* 0x00000040423d7812 */ /* 0x000fe200078efcff */
[----:B------:R-:W-:Y:S01]  /*2ab0*/  IMAD.WIDE.U32 R48, R49, UR7, R66 ;  /* 0x0000000731307c25 */ /* 0x000fe2000f8e0042 */
[----:B------:R-:W-:Y:S01]  /*2ac0*/  ISETP.GE.AND P3, PT, R62, UR52, PT ;  /* 0x000000343e007c0c */ /* 0x000fe2000bf66270 */
[----:B0-----:R0:W3:Y:S01]  /*2ad0*/  LDG.E R42, desc[UR20][R42.64] ;  /* 0x000000142a2a7981 */ /* 0x0010e2000c1e1900 */
[----:B------:R-:W-:-:S02]  /*2ae0*/  ISETP.GE.AND P2, PT, R61, UR52, PT ;  /* 0x000000343d007c0c */ /* 0x000fc4000bf46270 */
[----:B------:R-:W-:Y:S01]  /*2af0*/  IADD3 R41, R49, UR59, RZ ;  /* 0x0000003b31297c10 */ /* 0x000fe2000fffe0ff */
[----:B------:R-:W4:Y:S01]  /*2b00*/  LDL R95, [R1+0x54] ;  /* 0x00005400015f7983 */ /* 0x000f220000100800 */
[----:B------:R-:W-:-:S03]  /*2b10*/  LOP3.LUT R60, R66, 0x60, RZ, 0xfc, !PT ;  /* 0x00000060423c7812 */ /* 0x000fc600078efcff */
[----:B------:R-:W4:Y:S01]  /*2b20*/  LDL R94, [R1+0x50] ;  /* 0x00005000015e7983 */ /* 0x000f220000100800 */
[----:B0-----:R-:W-:Y:S01]  /*2b30*/  HFMA2.MMA R43, -RZ, RZ, 0, 0 ;  /* 0x00000000ff2b7435 */ /* 0x001fe200000001ff */
[C---:B------:R-:W-:Y:S02]  /*2b40*/  LOP3.LUT R59, R66.reuse, 0x80, RZ, 0xfc, !PT ;  /* 0x00000080423b7812 */ /* 0x040fe400078efcff */
[----:B------:R-:W4:Y:S01]  /*2b50*/  LDL R93, [R1+0x4c] ;  /* 0x00004c00015d7983 */ /* 0x000f220000100800 */
[----:B------:R-:W-:Y:S02]  /*2b60*/  MOV R65, RZ ;  /* 0x000000ff00417202 */ /* 0x000fe40000000f00 */
[C---:B------:R-:W-:Y:S01]  /*2b70*/  LOP3.LUT R58, R66.reuse, 0xa0, RZ, 0xfc, !PT ;  /* 0x000000a0423a7812 */ /* 0x040fe200078efcff */
[----:B------:R-:W4:Y:S01]  /*2b80*/  LDL R92, [R1+0x48] ;  /* 0x00004800015c7983 */ /* 0x000f220000100800 */
[C---:B------:R-:W-:Y:S02]  /*2b90*/  LOP3.LUT R57, R66.reuse, 0xc0, RZ, 0xfc, !PT ;  /* 0x000000c042397812 */ /* 0x040fe400078efcff */
[----:B------:R-:W-:Y:S01]  /*2ba0*/  LOP3.LUT R56, R66, 0xe0, RZ, 0xfc, !PT ;  /* 0x000000e042387812 */ /* 0x000fe200078efcff */
[----:B------:R-:W4:Y:S01]  /*2bb0*/  LDL R84, [R1+0xc8] ;  /* 0x0000c80001547983 */ /* 0x000f220000100800 */
[----:B------:R-:W-:-:S02]  /*2bc0*/  ISETP.GE.AND P1, PT, R60, UR52, PT ;  /* 0x000000343c007c0c */ /* 0x000fc4000bf26270 */
[----:B------:R-:W-:Y:S01]  /*2bd0*/  LOP3.LUT R55, R66, 0x100, RZ, 0xfc, !PT ;  /* 0x0000010042377812 */ /* 0x000fe200078efcff */
[----:B------:R-:W4:Y:S01]  /*2be0*/  LDL R91, [R1+0x44] ;  /* 0x00004400015b7983 */ /* 0x000f220000100800 */
[----:B------:R-:W-:Y:S02]  /*2bf0*/  ISETP.GE.AND P5, PT, R58, UR52, PT ;  /* 0x000000343a007c0c */ /* 0x000fe4000bfa6270 */
[----:B------:R-:W-:Y:S02]  /*2c00*/  CS2R R76, SRZ ;  /* 0x00000000004c7805 */ /* 0x000fe4000001ff00 */
[----:B------:R-:W-:Y:S02]  /*2c10*/  ISETP.GE.AND P4, PT, R57, UR52, PT ;  /* 0x0000003439007c0c */ /* 0x000fe4000bf86270 */
[----:B------:R-:W-:Y:S02]  /*2c20*/  CS2R R68, SRZ ;  /* 0x0000000000447805 */ /* 0x000fe4000001ff00 */
[----:B------:R-:W-:-:S02]  /*2c30*/  CS2R R70, SRZ ;  /* 0x0000000000467805 */ /* 0x000fc4000001ff00 */
[----:B------:R-:W-:Y:S02]  /*2c40*/  CS2R R72, SRZ ;  /* 0x0000000000487805 */ /* 0x000fe4000001ff00 */
[C---:B------:R-:W-:Y:S01]  /*2c50*/  LOP3.LUT R54, R66.reuse, 0x120, RZ, 0xfc, !PT ;  /* 0x0000012042367812 */ /* 0x040fe200078efcff */
[----:B------:R-:W4:Y:S01]  /*2c60*/  LDL R90, [R1+0x40] ;  /* 0x00004000015a7983 */ /* 0x000f220000100800 */
[C---:B------:R-:W-:Y:S02]  /*2c70*/  LOP3.LUT R53, R66.reuse, 0x140, RZ, 0xfc, !PT ;  /* 0x0000014042357812 */ /* 0x040fe400078efcff */
[----:B------:R-:W-:Y:S02]  /*2c80*/  CS2R R74, SRZ ;  /* 0x00000000004a7805 */ /* 0x000fe4000001ff00 */
[C---:B------:R-:W-:Y:S01]  /*2c90*/  LOP3.LUT R52, R66.reuse, 0x160, RZ, 0xfc, !PT ;  /* 0x0000016042347812 */ /* 0x040fe200078efcff */
[----:B------:R-:W4:Y:S01]  /*2ca0*/  LDL R89, [R1+0x3c] ;  /* 0x00003c0001597983 */ /* 0x000f220000100800 */
[----:B------:R-:W-:-:S02]  /*2cb0*/  LOP3.LUT R51, R66, 0x180, RZ, 0xfc, !PT ;  /* 0x0000018042337812 */ /* 0x000fc400078efcff */
[C---:B------:R-:W-:Y:S01]  /*2cc0*/  LOP3.LUT R50, R66.reuse, 0x1a0, RZ, 0xfc, !PT ;  /* 0x000001a042327812 */ /* 0x040fe200078efcff */
[----:B------:R-:W4:Y:S01]  /*2cd0*/  LDL R88, [R1+0x38] ;  /* 0x0000380001587983 */ /* 0x000f220000100800 */
[----:B------:R-:W-:Y:S02]  /*2ce0*/  LOP3.LUT R49, R66, 0x1c0, RZ, 0xfc, !PT ;  /* 0x000001c042317812 */ /* 0x000fe400078efcff */
[----:B------:R-:W-:Y:S02]  /*2cf0*/  CS2R R78, SRZ ;  /* 0x00000000004e7805 */ /* 0x000fe4000001ff00 */
[----:B------:R-:W-:Y:S01]  /*2d00*/  CS2R R80, SRZ ;  /* 0x0000000000507805 */ /* 0x000fe2000001ff00 */
[----:B------:R-:W4:Y:S04]  /*2d10*/  LDL R87, [R1+0x34] ;  /* 0x0000340001577983 */ /* 0x000f280000100800 */
[----:B------:R-:W4:Y:S04]  /*2d20*/  LDL R86, [R1+0x30] ;  /* 0x0000300001567983 */ /* 0x000f280000100800 */
[----:B------:R-:W4:Y:S01]  /*2d30*/  LDL R85, [R1+0x2c] ;  /* 0x00002c0001557983 */ /* 0x000f220000100800 */
[----:B--2---:R-:W-:-:S02]  /*2d40*/  ISETP.NE.AND P6, PT, R40, RZ, PT ;  /* 0x000000ff2800720c */ /* 0x004fc40003fc5270 */
[----:B------:R-:W-:-:S04]  /*2d50*/  LEA R40, P0, R48, UR48, 0x2 ;  /* 0x0000003030287c11 */ /* 0x000fc8000f8010ff */
[----:B------:R-:W-:Y:S02]  /*2d60*/  LEA.HI.X R41, R48, UR49, R41, 0x2, P0 ;  /* 0x0000003130297c11 */ /* 0x000fe400080f1429 */
[----:B------:R-:W-:-:S03]  /*2d70*/  ISETP.GE.AND P0, PT, R59, UR52, PT ;  /* 0x000000343b007c0c */ /* 0x000fc6000bf06270 */
[----:B------:R-:W2:Y:S01]  /*2d80*/  @!P3 LDG.E R43, desc[UR20][R40.64+0x80] ;  /* 0x00008014282bb981 */ /* 0x000ea2000c1e1900 */
        /* <DEDUP_REMOVED lines=9> */
[----:B------:R-:W2:Y:S01]  /*2e20*/  @!P2 LDG.E R73, desc[UR20][R40.64+0x400] ;  /* 0x000400142849a981 */ /* 0x000ea2000c1e1900 */
[----:B------:R-:W-:-:S02]  /*2e30*/  ISETP.GE.AND P1, PT, R54, UR52, PT ;  /* 0x0000003436007c0c */ /* 0x000fc4000bf26270 */
[----:B------:R-:W-:Y:S02]  /*2e40*/  ISETP.GE.AND P0, PT, R53, UR52, PT ;  /* 0x0000003435007c0c */ /* 0x000fe4000bf06270 */
[----:B------:R-:W-:Y:S02]  /*2e50*/  LOP3.LUT R48, R66, 0x1e0, RZ, 0xfc, !PT ;  /* 0x000001e042307812 */ /* 0x000fe400078efcff */
[----:B------:R-:W-:Y:S02]  /*2e60*/  ISETP.GE.AND P5, PT, R52, UR52, PT ;  /* 0x0000003434007c0c */ /* 0x000fe4000bfa6270 */
[----:B------:R-:W-:Y:S02]  /*2e70*/  ISETP.GE.AND P4, PT, R51, UR52, PT ;  /* 0x0000003433007c0c */ /* 0x000fe4000bf86270 */
[----:B------:R-:W-:Y:S02]  /*2e80*/  ISETP.GE.AND P3, PT, R50, UR52, PT ;  /* 0x0000003432007c0c */ /* 0x000fe4000bf66270 */
[----:B------:R-:W-:Y:S01]  /*2e90*/  ISETP.GE.AND P2, PT, R49, UR52, PT ;  /* 0x0000003431007c0c */ /* 0x000fe2000bf46270 */
[----:B------:R-:W2:Y:S01]  /*2ea0*/  @!P1 LDG.E R74, desc[UR20][R40.64+0x480] ;  /* 0x00048014284a9981 */ /* 0x000ea2000c1e1900 */
[----:B------:R-:W-:-:S03]  /*2eb0*/  ISETP.GE.AND P1, PT, R48, UR52, PT ;  /* 0x0000003430007c0c */ /* 0x000fc6000bf26270 */
[----:B------:R-:W2:Y:S04]  /*2ec0*/  @!P0 LDG.E R75, desc[UR20][R40.64+0x500] ;  /* 0x00050014284b8981 */ /* 0x000ea8000c1e1900 */
[----:B------:R-:W2:Y:S04]  /*2ed0*/  @!P5 LDG.E R77, desc[UR20][R40.64+0x580] ;  /* 0x00058014284dd981 */ /* 0x000ea8000c1e1900 */
[----:B------:R-:W2:Y:S04]  /*2ee0*/  @!P4 LDG.E R78, desc[UR20][R40.64+0x600] ;  /* 0x00060014284ec981 */ /* 0x000ea8000c1e1900 */
[----:B------:R-:W2:Y:S04]  /*2ef0*/  @!P3 LDG.E R79, desc[UR20][R40.64+0x680] ;  /* 0x00068014284fb981 */ /* 0x000ea8000c1e1900 */
[----:B------:R-:W2:Y:S04]  /*2f00*/  @!P2 LDG.E R80, desc[UR20][R40.64+0x700] ;  /* 0x000700142850a981 */ /* 0x000ea8000c1e1900 */
[----:B------:R0:W2:Y:S01]  /*2f10*/  @!P1 LDG.E R81, desc[UR20][R40.64+0x780] ;  /* 0x0007801428519981 */ /* 0x0000a2000c1e1900 */
[----:B------:R-:W-:Y:S01]  /*2f20*/  UMOV UR44, UR30 ;  /* 0x0000001e002c7c82 */ /* 0x000fe20008000000 */
[----:B------:R-:W-:Y:S01]  /*2f30*/  UMOV UR45, UR56 ;  /* 0x00000038002d7c82 */ /* 0x000fe20008000000 */
[----:B------:R-:W-:-:S02]  /*2f40*/  UIMAD UR59, UR58, UR38, URZ ;  /* 0x000000263a3b72a4 */ /* 0x000fc4000f8e023f */
[----:B------:R-:W-:Y:S02]  /*2f50*/  UIMAD.WIDE.U32 UR44, UR7, UR38, UR44 ;  /* 0x00000026072c72a5 */ /* 0x000fe4000f8e002c */
[----:B------:R-:W-:Y:S02]  /*2f60*/  UIMAD UR60, UR7, UR39, UR59 ;  /* 0x00000027073c72a4 */ /* 0x000fe4000f8e023b */
[----:B------:R-:W-:Y:S02]  /*2f70*/  ULEA UR59, UP0, UR44, UR40, 0x2 ;  /* 0x000000282c3b7291 */ /* 0x000fe4000f80103f */
[----:B------:R-:W-:-:S04]  /*2f80*/  UIADD3 UR45, UR45, UR60, URZ ;  /* 0x0000003c2d2d7290 */ /* 0x000fc8000fffe03f */
[----:B0-----:R-:W-:Y:S02]  /*2f90*/  MOV R40, UR59 ;  /* 0x0000003b00287c02 */ /* 0x001fe40008000f00 */
[----:B---3--:R-:W-:Y:S01]  /*2fa0*/  R2UR UR59, R42 ;  /* 0x000000002a3b72ca */ /* 0x008fe200000e0000 */
[----:B------:R-:W-:-:S06]  /*2fb0*/  ULEA.HI.X UR44, UR44, UR41, UR45, 0x2, UP0 ;  /* 0x000000292c2c7291 */ /* 0x000fcc00080f142d */
[----:B------:R-:W-:Y:S01]  /*2fc0*/  MOV R41, UR44 ;  /* 0x0000002c00297c02 */ /* 0x000fe20008000f00 */
[----:B------:R-:W-:-:S05]  /*2fd0*/  UIADD3 UR44, UR50, -0x1, URZ ;  /* 0xffffffff322c7890 */ /* 0x000fca000fffe03f */
[----:B------:R-:W-:Y:S01]  /*2fe0*/  MOV R42, UR59 ;  /* 0x0000003b002a7c02 */ /* 0x000fe20008000f00 */
[----:B------:R-:W-:Y:S01]  /*2ff0*/  ULEA.HI UR45, UR44, UR44, URZ, 0x1 ;  /* 0x0000002c2c2d7291 */ /* 0x000fe2000f8f083f */
[----:B----4-:R-:W-:Y:S01]  /*3000*/  FADD.FTZ R121, R84, UR5 ;  /* 0x0000000554797e21 */ /* 0x010fe20008010000 */
[----:B------:R-:W-:Y:S01]  /*3010*/  ISETP.NE.AND P1, PT, R64, RZ, PT ;  /* 0x000000ff4000720c */ /* 0x000fe20003f25270 */
[----:B------:R-:W3:Y:S01]  /*3020*/  LDL R84, [R1+0xe8] ;  /* 0x0000e80001547983 */ /* 0x000ee20000100800 */
[----:B------:R-:W-:Y:S01]  /*3030*/  FMUL.FTZ R42, R42, 1.4426950216293334961 ;  /* 0x3fb8aa3b2a2a7820 */ /* 0x000fe20000410000 */
[----:B------:R-:W-:-:S03]  /*3040*/  ULOP3.LUT UR45, UR45, 0xfffffe, URZ, 0xc0, !UPT ;  /* 0x00fffffe2d2d7892 */ /* 0x000fc6000f8ec03f */
[----:B------:R-:W-:Y:S01]  /*3050*/  FMUL.FTZ R145, R121, R42 ;  /* 0x0000002a79917220 */ /* 0x000fe20000410000 */
[----:B------:R-:W-:-:S04]  /*3060*/  UIADD3 UR44, UR44, -UR45, URZ ;  /* 0x8000002d2c2c7290 */ /* 0x000fc8000fffe03f */
[----:B------:R-:W-:Y:S01]  /*3070*/  ULEA UR44, UR44, UR7, 0x8 ;  /* 0x000000072c2c7291 */ /* 0x000fe2000f8e403f */
[----:B------:R-:W0:Y:S01]  /*3080*/  MUFU.EX2 R145, R145 ;  /* 0x0000009100917308 */ /* 0x000e220000000800 */
[----:B------:R-:W-:Y:S02]  /*3090*/  MOV R82, UR50 ;  /* 0x0000003200527c02 */ /* 0x000fe40008000f00 */
[----:B------:R-:W-:-:S04]  /*30a0*/  LOP3.LUT P0, RZ, R64, 0x1f, RZ, 0xc0, !PT ;  /* 0x0000001f40ff7812 */ /* 0x000fc8000780c0ff */
[----:B------:R-:W-:Y:S02]  /*30b0*/  ISETP.LT.OR P2, PT, R82, 0x2, P0 ;  /* 0x000000025200780c */ /* 0x000fe40000741670 */
[----:B------:R1:W4:Y:S11]  /*30c0*/  LDG.E R82, desc[UR20][R40.64] ;  /* 0x0000001428527981 */ /* 0x000336000c1e1900 */
[----:B------:R-:W1:Y:S01]  /*30d0*/  @!P2 LDC R83, c[0x0][0x21c] ;  /* 0x00008700ff53ab82 */ /* 0x000e620000000800 */
[----:B--2---:R-:W-:Y:S04]  /*30e0*/  STS [R100], R76 ;  /* 0x0000004c64007388 */ /* 0x004fe80000000800 */
        /* <DEDUP_REMOVED lines=8> */
[----:B--2---:R-:W2:Y:S04]  /*3170*/  LDL R70, [R1+0xbc] ;  /* 0x0000bc0001467983 */ /* 0x004ea80000100800 */
[----:B0-----:R-:W3:Y:S04]  /*3180*/  LDL R71, [R1+0xd8] ;  /* 0x0000d80001477983 */ /* 0x001ee80000100800 */
[----:B-1----:R-:W4:Y:S01]  /*3190*/  LDL R73, [R1+0xc0] ;  /* 0x0000c00001497983 */ /* 0x002f220000100800 */
[----:B------:R-:W-:-:S03]  /*31a0*/  IADD3 R43, R64, 0x200, RZ ;  /* 0x00000200402b7810 */ /* 0x000fc60007ffe0ff */
[----:B------:R-:W-:Y:S01]  /*31b0*/  STS [R91+0x480], R74 ;  /* 0x0004804a5b007388 */ /* 0x000fe20000000800 */
[----:B------:R-:W-:-:S03]  /*31c0*/  SEL R68, R43, UR44, P1 ;  /* 0x0000002c2b447c07 */ /* 0x000fc60008800000 */
[----:B------:R-:W-:Y:S02]  /*31d0*/  STS [R90+0x500], R75 ;  /* 0x0005004b5a007388 */ /* 0x000fe40000000800 */
[----:B------:R-:W-:Y:S02]  /*31e0*/  IMAD R43, R68, 0x4, R63 ;  /* 0x00000004442b7824 */ /* 0x000fe400078e023f */
        /* <DEDUP_REMOVED lines=8> */
[----:B------:R-:W0:Y:S04]  /*3270*/  LDS R118, [R47+0x8] ;  /* 0x000008002f767984 */ /* 0x000e280000000800 */
        /* <DEDUP_REMOVED lines=13> */
[----:B------:R1:W-:Y:S04]  /*3350*/  STS [R43+0x4c60], R145 ;  /* 0x004c60912b007388 */ /* 0x0003e80000000800 */
[----:B------:R-:W4:Y:S04]  /*3360*/  LDL R69, [R1+0xb8] ;  /* 0x0000b80001457983 */ /* 0x000f280000100800 */
[----:B------:R-:W4:Y:S04]  /*3370*/  LDL R65, [R1+0xd4] ;  /* 0x0000d40001417983 */ /* 0x000f280000100800 */
[----:B-1----:R-:W4:Y:S04]  /*3380*/  LDL R43, [R1+0xb4] ;  /* 0x0000b400012b7983 */ /* 0x002f280000100800 */
[----:B------:R-:W4:Y:S01]  /*3390*/  LDL R76, [R1+0xe4] ;  /* 0x0000e400014c7983 */ /* 0x000f220000100800 */
[----:B------:R-:W-:-:S03]  /*33a0*/  IMAD.U32 R40, RZ, RZ, UR50 ;  /* 0x00000032ff287e24 */ /* 0x000fc6000f8e00ff */
[----:B------:R-:W4:Y:S01]  /*33b0*/  LDL R75, [R1+0xc4] ;  /* 0x0000c400014b7983 */ /* 0x000f220000100800 */
[----:B------:R-:W-:-:S03]  /*33c0*/  HFMA2.MMA R41, -RZ, RZ, 0, 4.76837158203125e-07 ;  /* 0x00000008ff297435 */ /* 0x000fc600000001ff */
[----:B------:R-:W4:Y:S01]  /*33d0*/  LDL R74, [R1+0xe0] ;  /* 0x0000e000014a7983 */ /* 0x000f220000100800 */
[----:B------:R-:W-:Y:S01]  /*33e0*/  @!P2 IADD3 R40, R40, -0x2, RZ ;  /* 0xfffffffe2828a810 */ /* 0x000fe20007ffe0ff */
[----:B------:R-:W-:Y:S02]  /*33f0*/  HFMA2.MMA R80, -RZ, RZ, 1.875, 0 ;  /* 0x3f800000ff507435 */ /* 0x000fe400000001ff */
[----:B------:R-:W4:Y:S02]  /*3400*/  LDL R72, [R1+0xdc] ;  /* 0x0000dc0001487983 */ /* 0x000f240000100800 */
[----:B------:R-:W-:Y:S01]  /*3410*/  @!P2 IMAD R40, R40, R83, UR7 ;  /* 0x000000072828ae24 */ /* 0x000fe2000f8e0253 */
[----:B------:R-:W-:Y:S01]  /*3420*/  MOV R81, RZ ;  /* 0x000000ff00517202 */ /* 0x000fe20000000f00 */
[----:B------:R-:W4:Y:S02]  /*3430*/  LDL R68, [R1+0xfc] ;  /* 0x0000fc0001447983 */ /* 0x000f240000100800 */
[----:B------:R-:W-:Y:S01]  /*3440*/  @!P2 IMAD.WIDE R40, R40, R41, UR22 ;  /* 0x000000162828ae25 */ /* 0x000fe2000f8e0229 */
[----:B------:R-:W-:Y:S06]  /*3450*/  BAR.SYNC.DEFER_BLOCKING 0x0 ;  /* 0x0000000000007b1d */ /* 0x000fec0000010000 */
[----:B------:R-:W4:Y:S04]  /*3460*/  LDL R86, [R1+0xf4] ;  /* 0x0000f40001567983 */ /* 0x000f280000100800 */
[----:B------:R-:W4:Y:S04]  /*3470*/  LDL R85, [R1+0xf0] ;  /* 0x0000f00001557983 */ /* 0x000f280000100800 */
[----:B------:R-:W4:Y:S04]  /*3480*/  LDL R83, [R1+0xec] ;  /* 0x0000ec0001537983 */ /* 0x000f280000100800 */
[----:B------:R1:W5:Y:S04]  /*3490*/  @!P2 LDG.E.64 R80, desc[UR20][R40.64] ;  /* 0x000000142850a981 */ /* 0x000368000c1e1b00 */
[----:B------:R-:W4:Y:S04]  /*34a0*/  LDL R40, [R1+0xd0] ;  /* 0x0000d00001287983 */ /* 0x000f280000100800 */
[----:B------:R-:W4:Y:S01]  /*34b0*/  LDL R41, [R1+0x104] ;  /* 0x0001040001297983 */ /* 0x000f220000100800 */
[----:B--2---:R-:W-:-:S03]  /*34c0*/  FADD.FTZ R95, R70, UR5 ;  /* 0x00000005465f7e21 */ /* 0x004fc60008010000 */
[----:B------:R-:W2:Y:S01]  /*34d0*/  LDL R70, [R1+0x100] ;  /* 0x0001000001467983 */ /* 0x000ea20000100800 */
[----:B---3--:R-:W-:-:S03]  /*34e0*/  FADD.FTZ R93, R71, UR5 ;  /* 0x00000005475d7e21 */ /* 0x008fc60008010000 */
[----:B------:R-:W3:Y:S01]  /*34f0*/  LDL R71, [R1+0xcc] ;  /* 0x0000cc0001477983 */ /* 0x000ee20000100800 */
[----:B----4-:R-:W-:-:S03]  /*3500*/  FADD.FTZ R99, R73, UR5 ;  /* 0x0000000549637e21 */ /* 0x010fc60008010000 */
[----:B------:R-:W4:Y:S01]  /*3510*/  LDL R73, [R1+0xb0] ;  /* 0x0000b00001497983 */ /* 0x000f220000100800 */
[----:B------:R-:W-:-:S03]  /*3520*/  FADD.FTZ R91, R69, UR5 ;  /* 0x00000005455b7e21 */ /* 0x000fc60008010000 */
[----:B------:R-:W3:Y:S01]  /*3530*/  LDL R69, [R1+0xac] ;  /* 0x0000ac0001457983 */ /* 0x000ee20000100800 */
[----:B------:R-:W-:-:S03]  /*3540*/  FADD.FTZ R77, R43, UR5 ;  /* 0x000000052b4d7e21 */ /* 0x000fc60008010000 */
[----:B------:R-:W3:Y:S01]  /*3550*/  LDL R43, [R1+0xf8] ;  /* 0x0000f800012b7983 */ /* 0x000ee20000100800 */
[----:B------:R-:W-:-:S03]  /*3560*/  FADD.FTZ R79, R65, UR5 ;  /* 0x00000005414f7e21 */ /* 0x000fc60008010000 */
[----:B------:R-:W3:Y:S01]  /*3570*/  LDL R65, [R1+0xa8] ;  /* 0x0000a80001417983 */ /* 0x000ee20000100800 */
[----:B------:R-:W-:Y:S01]  /*3580*/  FADD.FTZ R104, R76, UR5 ;  /* 0x000000054c687e21 */ /* 0x000fe20008010000 */
[----:B------:R-:W-:-:S03]  /*3590*/  FADD.FTZ R103, R75, UR5 ;  /* 0x000000054b677e21 */ /* 0x000fc60008010000 */
[----:B------:R-:W-:Y:S01]  /*35a0*/  FMUL.FTZ R102, R42, R104 ;  /* 0x000000682a667220 */ /* 0x000fe20000410000 */
[----:B------:R-:W-:Y:S01]  /*35b0*/  FMUL.FTZ R100, R103, R42 ;  /* 0x0000002a67647220 */ /* 0x000fe20000410000 */
[----:B------:R-:W-:-:S04]  /*35c0*/  FADD.FTZ R101, R74, UR5 ;  /* 0x000000054a657e21 */ /* 0x000fc80008010000 */
[----:B------:R-:W1:Y:S01]  /*35d0*/  MUFU.EX2 R102, R102 ;  /* 0x0000006600667308 */ /* 0x000e620000000800 */
[----:B------:R-:W-:Y:S01]  /*35e0*/  FMUL.FTZ R98, R42, R101 ;  /* 0x000000652a627220 */ /* 0x000fe20000410000 */
[----:B------:R-:W-:Y:S01]  /*35f0*/  FMUL.FTZ R96, R99, R42 ;  /* 0x0000002a63607220 */ /* 0x000fe20000410000 */
[----:B------:R-:W-:-:S05]  /*3600*/  FADD.FTZ R97, R72, UR5 ;  /* 0x0000000548617e21 */ /* 0x000fca0008010000 */
[----:B------:R-:W0:Y:S01]  /*3610*/  MUFU.EX2 R100, R100 ;  /* 0x0000006400647308 */ /* 0x000e220000000800 */
[----:B------:R-:W-:Y:S01]  /*3620*/  FMUL.FTZ R94, R42, R97 ;  /* 0x000000612a5e7220 */ /* 0x000fe20000410000 */
[----:B------:R-:W-:-:S06]  /*3630*/  FMUL.FTZ R92, R95, R42 ;  /* 0x0000002a5f5c7220 */ /* 0x000fcc0000410000 */
[----:B------:R-:W0:Y:S01]  /*3640*/  MUFU.EX2 R98, R98 ;  /* 0x0000006200627308 */ /* 0x000e220000000800 */
[----:B------:R-:W-:-:S07]  /*3650*/  FMUL.FTZ R90, R42, R93 ;  /* 0x0000005d2a5a7220 */ /* 0x000fce0000410000 */
[----:B------:R-:W0:Y:S01]  /*3660*/  MUFU.EX2 R96, R96 ;  /* 0x0000006000607308 */ /* 0x000e220000000800 */
[----:B------:R-:W-:-:S07]  /*3670*/  FMUL.FTZ R78, R91, R42 ;  /* 0x0000002a5b4e7220 */ /* 0x000fce0000410000 */
[----:B------:R-:W0:Y:S01]  /*3680*/  MUFU.EX2 R94, R94 ;  /* 0x0000005e005e7308 */ /* 0x000e220000000800 */
[----:B------:R-:W-:Y:S01]  /*3690*/  FADD.FTZ R75, R40, UR5 ;  /* 0x00000005284b7e21 */ /* 0x000fe20008010000 */
[----:B-1----:R-:W-:-:S06]  /*36a0*/  FMUL.FTZ R40, R145, R102 ;  /* 0x0000006691287220 */ /* 0x002fcc0000410000 */
[----:B------:R-:W1:Y:S01]  /*36b0*/  MUFU.EX2 R92, R92 ;  /* 0x0000005c005c7308 */ /* 0x000e620000000800 */
[----:B0-----:R-:W-:Y:S01]  /*36c0*/  FMUL.FTZ R40, R100, R40 ;  /* 0x0000002864287220 */ /* 0x001fe20000410000 */
[----:B------:R-:W-:Y:S01]  /*36d0*/  FFMA.FTZ R41, R9, R102, R41 ;  /* 0x0000006609297223 */ /* 0x000fe20000010029 */
[----:B------:R-:W-:Y:S02]  /*36e0*/  FMUL.FTZ R76, R42, R79 ;  /* 0x0000004f2a4c7220 */ /* 0x000fe40000410000 */
[----:B------:R-:W-:-:S03]  /*36f0*/  FMUL.FTZ R40, R98, R40 ;  /* 0x0000002862287220 */ /* 0x000fc60000410000 */
[----:B------:R-:W0:Y:S01]  /*3700*/  MUFU.EX2 R90, R90 ;  /* 0x0000005a005a7308 */ /* 0x000e220000000800 */
[----:B------:R-:W-:Y:S01]  /*3710*/  FFMA.FTZ R41, R100, R41, R8 ;  /* 0x0000002964297223 */ /* 0x000fe20000010008 */
[----:B------:R-:W-:Y:S01]  /*3720*/  FMUL.FTZ R74, R77, R42 ;  /* 0x0000002a4d4a7220 */ /* 0x000fe20000410000 */
[----:B------:R-:W-:-:S05]  /*3730*/  FMUL.FTZ R40, R96, R40 ;  /* 0x0000002860287220 */ /* 0x000fca0000410000 */
[----:B------:R-:W0:Y:S01]  /*3740*/  MUFU.EX2 R78, R78 ;  /* 0x0000004e004e7308 */ /* 0x000e220000000800 */
[----:B------:R-:W-:Y:S01]  /*3750*/  FMUL.FTZ R40, R94, R40 ;  /* 0x000000285e287220 */ /* 0x000fe20000410000 */
[----:B------:R-:W-:-:S06]  /*3760*/  FMUL.FTZ R72, R42, R75 ;  /* 0x0000004b2a487220 */ /* 0x000fcc0000410000 */
[----:B------:R-:W0:Y:S01]  /*3770*/  MUFU.EX2 R76, R76 ;  /* 0x0000004c004c7308 */ /* 0x000e220000000800 */
[----:B-1----:R-:W-:-:S07]  /*3780*/  FMUL.FTZ R40, R92, R40 ;  /* 0x000000285c287220 */ /* 0x002fce0000410000 */
[----:B------:R-:W1:Y:S01]  /*3790*/  MUFU.EX2 R74, R74 ;  /* 0x0000004a004a7308 */ /* 0x000e620000000800 */
[----:B0-----:R-:W-:-:S07]  /*37a0*/  FMUL.FTZ R40, R90, R40 ;  /* 0x000000285a287220 */ /* 0x001fce0000410000 */
[----:B------:R-:W0:Y:S01]  /*37b0*/  MUFU.EX2 R72, R72 ;  /* 0x0000004800487308 */ /* 0x000e220000000800 */
[----:B------:R-:W-:-:S04]  /*37c0*/  FMUL.FTZ R40, R78, R40 ;  /* 0x000000284e287220 */ /* 0x000fc80000410000 */
[----:B------:R-:W-:Y:S01]  /*37d0*/  FMUL.FTZ R40, R76, R40 ;  /* 0x000000284c287220 */ /* 0x000fe20000410000 */
[----:B------:R-:W-:-:S03]  /*37e0*/  ISETP.NE.AND P2, PT, R64, 0x7f, PT ;  /* 0x0000007f4000780c */ /* 0x000fc60003f45270 */
[----:B-1----:R-:W-:Y:S01]  /*37f0*/  FMUL.FTZ R40, R74, R40 ;  /* 0x000000284a287220 */ /* 0x002fe20000410000 */
[----:B------:R-:W-:-:S03]  /*3800*/  R2UR UR45, R82 ;  /* 0x00000000522d72ca */ /* 0x000fc600000e0000 */
[----:B0-----:R-:W-:Y:S01]  /*3810*/  FMUL.FTZ R40, R72, R40 ;  /* 0x0000002848287220 */ /* 0x001fe20000410000 */
[----:B--2---:R-:W-:-:S04]  /*3820*/  FFMA.FTZ R41, R98, R41, R70 ;  /* 0x0000002962297223 */ /* 0x004fc80000010046 */
[----:B------:R-:W-:Y:S01]  /*3830*/  FFMA.FTZ R41, R96, R41, R7 ;  /* 0x0000002960297223 */ /* 0x000fe20000010007 */
[----:B----4-:R-:W-:Y:S01]  /*3840*/  FADD.FTZ R73, R73, UR5 ;  /* 0x0000000549497e21 */ /* 0x010fe20008010000 */
[----:B---3--:R-:W-:-:S03]  /*3850*/  FADD.FTZ R71, R71, UR5 ;  /* 0x0000000547477e21 */ /* 0x008fc60008010000 */
[----:B------:R-:W-:Y:S01]  /*3860*/  FMUL.FTZ R70, R73, R42 ;  /* 0x0000002a49467220 */ /* 0x000fe20000410000 */
[----:B------:R-:W-:Y:S01]  /*3870*/  FFMA.FTZ R41, R94, R41, R68 ;  /* 0x000000295e297223 */ /* 0x000fe20000010044 */
[----:B------:R-:W-:-:S04]  /*3880*/  FMUL.FTZ R68, R42, R71 ;  /* 0x000000472a447220 */ /* 0x000fc80000410000 */
[----:B------:R-:W0:Y:S08]  /*3890*/  MUFU.EX2 R70, R70 ;  /* 0x0000004600467308 */ /* 0x000e300000000800 */
[----:B------:R-:W1:Y:S01]  /*38a0*/  MUFU.EX2 R68, R68 ;  /* 0x0000004400447308 */ /* 0x000e620000000800 */
[----:B0-----:R-:W-:Y:S01]  /*38b0*/  FMUL.FTZ R40, R70, R40 ;  /* 0x0000002846287220 */ /* 0x001fe20000410000 */
[----:B------:R-:W-:-:S03]  /*38c0*/  FFMA.FTZ R41, R92, R41, R6 ;  /* 0x000000295c297223 */ /* 0x000fc60000010006 */
[----:B-1----:R-:W-:Y:S01]  /*38d0*/  FMUL.FTZ R82, R68, R40 ;  /* 0x0000002844527220 */ /* 0x002fe20000410000 */
[----:B------:R-:W-:-:S06]  /*38e0*/  @P2 LEA R40, R64, R63, 0x2 ;  /* 0x0000003f40282211 */ /* 0x000fcc00078e10ff */
[----:B------:R-:W0:Y:S01]  /*38f0*/  @P2 LDS R40, [R40+0x5464] ;  /* 0x0054640028282984 */ /* 0x000e220000000800 */
[----:B------:R-:W-:Y:S01]  /*3900*/  BSSY B0, `(.L_x_345) ;  /* 0x0000021000007945 */ /* 0x000fe20003800000 */
[----:B------:R-:W-:Y:S01]  /*3910*/  FADD.FTZ R69, R69, UR5 ;  /* 0x0000000545457e21 */ /* 0x000fe20008010000 */
[----:B------:R-:W-:-:S03]  /*3920*/  FFMA.FTZ R41, R90, R41, R43 ;  /* 0x000000295a297223 */ /* 0x000fc6000001002b */
[----:B------:R-:W-:Y:S01]  /*3930*/  FMUL.FTZ R43, R69, R42 ;  /* 0x0000002a452b7220 */ /* 0x000fe20000410000 */
[----:B------:R-:W-:Y:S01]  /*3940*/  FFMA.FTZ R41, R78, R41, R5 ;  /* 0x000000294e297223 */ /* 0x000fe20000010005 */
[----:B------:R-:W-:-:S03]  /*3950*/  FADD.FTZ R65, R65, UR5 ;  /* 0x0000000541417e21 */ /* 0x000fc60008010000 */
[----:B------:R-:W-:Y:S01]  /*3960*/  FFMA.FTZ R41, R76, R41, R86 ;  /* 0x000000294c297223 */ /* 0x000fe20000010056 */
[----:B------:R-:W-:Y:S01]  /*3970*/  FMUL.FTZ R42, R65, R42 ;  /* 0x0000002a412a7220 */ /* 0x000fe20000410000 */
[----:B------:R-:W1:Y:S02]  /*3980*/  MUFU.EX2 R43, R43 ;  /* 0x0000002b002b7308 */ /* 0x000e640000000800 */
[----:B------:R-:W-:-:S04]  /*3990*/  FFMA.FTZ R41, R74, R41, R4 ;  /* 0x000000294a297223 */ /* 0x000fc80000010004 */
[----:B------:R-:W-:Y:S02]  /*39a0*/  FFMA.FTZ R41, R72, R41, R85 ;  /* 0x0000002948297223 */ /* 0x000fe40000010055 */
[----:B------:R-:W2:Y:S02]  /*39b0*/  MUFU.EX2 R42, R42 ;  /* 0x0000002a002a7308 */ /* 0x000ea40000000800 */
[----:B------:R-:W-:-:S04]  /*39c0*/  FFMA.FTZ R41, R70, R41, R3 ;  /* 0x0000002946297223 */ /* 0x000fc80000010003 */
[----:B------:R-:W-:Y:S01]  /*39d0*/  FFMA.FTZ R83, R68, R41, R83 ;  /* 0x0000002944537223 */ /* 0x000fe20000010053 */
[----:B------:R-:W-:Y:S01]  /*39e0*/  LEA.HI R41, R64, R64, RZ, 0x1e ;  /* 0x0000004040297211 */ /* 0x000fe200078ff0ff */
[C---:B-1----:R-:W-:Y:S02]  /*39f0*/  FMUL.FTZ R82, R43.reuse, R82 ;  /* 0x000000522b527220 */ /* 0x042fe40000410000 */
[----:B------:R-:W-:Y:S01]  /*3a00*/  FFMA.FTZ R83, R43, R83, R2 ;  /* 0x000000532b537223 */ /* 0x000fe20000010002 */
[----:B------:R-:W-:Y:S01]  /*3a10*/  LEA R41, R41, R63, 0x3 ;  /* 0x0000003f29297211 */ /* 0x000fe200078e18ff */
[C---:B--2---:R-:W-:Y:S02]  /*3a20*/  FMUL.FTZ R82, R42.reuse, R82 ;  /* 0x000000522a527220 */ /* 0x044fe40000410000 */
[----:B------:R-:W-:Y:S01]  /*3a30*/  FFMA.FTZ R83, R42, R83, R84 ;  /* 0x000000532a537223 */ /* 0x000fe20000010054 */
[----:B0-----:R-:W-:Y:S06]  /*3a40*/  @P2 BRA `(.L_x_346) ;  /* 0x0000000000302947 */ /* 0x001fec0003800000 */
[----:B------:R-:W-:Y:S01]  /*3a50*/  UISETP.NE.AND UP0, UPT, UR50, UR53, UPT ;  /* 0x000000353200728c */ /* 0x000fe2000bf05270 */
[----:B------:R-:W-:-:S05]  /*3a60*/  MOV R40, 0x3f800000 ;  /* 0x3f80000000287802 */ /* 0x000fca0000000f00 */
[----:B------:R-:W-:-:S13]  /*3a70*/  PLOP3.LUT P2, PT, PT, PT, UP0, 0x80, 0x0 ;  /* 0x000000000000781c */ /* 0x000fda0003f4f008 */
[----:B------:R-:W-:Y:S05]  /*3a80*/  @!P2 BRA `(.L_x_346) ;  /* 0x000000000020a947 */ /* 0x000fea0003800000 */
[----:B------:R-:W-:-:S04]  /*3a90*/  UIADD3 UR60, -UR6, UR53, URZ ;  /* 0x00000035063c7290 */ /* 0x000fc8000fffe13f */
[----:B------:R-:W-:-:S04]  /*3aa0*/  ULEA.HI UR44, UR60, UR60, URZ, 0x1 ;  /* 0x0000003c3c2c7291 */ /* 0x000fc8000f8f083f */
[----:B------:R-:W-:-:S04]  /*3ab0*/  ULOP3.LUT UR44, UR44, 0xfffffe, URZ, 0xc0, !UPT ;  /* 0x00fffffe2c2c7892 */ /* 0x000fc8000f8ec03f */
[----:B------:R-:W-:-:S04]  /*3ac0*/  UIADD3 UR44, -UR44, UR60, URZ ;  /* 0x0000003c2c2c7290 */ /* 0x000fc8000fffe13f */
[----:B------:R-:W-:-:S06]  /*3ad0*/  ULEA UR44, UR44, UR7, 0x8 ;  /* 0x000000072c2c7291 */ /* 0x000fcc000f8e403f */
[----:B------:R-:W-:-:S04]  /*3ae0*/  MOV R40, UR44 ;  /* 0x0000002c00287c02 */ /* 0x000fc80008000f00 */
[----:B------:R-:W-:-:S06]  /*3af0*/  LEA R40, R40, R63, 0x2 ;  /* 0x0000003f28287211 */ /* 0x000fcc00078e10ff */
[----:B------:R-:W0:Y:S02]  /*3b00*/  LDS R40, [R40+0x4c60] ;  /* 0x004c600028287984 */ /* 0x000e240000000800 */
.L_x_346:
[----:B------:R-:W-:Y:S05]  /*3b10*/  BSYNC B0 ;  /* 0x0000000000007941 */ /* 0x000fea0003800000 */
.L_x_345:
[----:B------:R-:W-:Y:S01]  /*3b20*/  ISETP.GT.U32.AND P2, PT, R64, 0x1f, PT ;  /* 0x0000001f4000780c */ /* 0x000fe20003f44070 */
[----:B------:R1:W-:Y:S01]  /*3b30*/  STS.64 [R41+0x4250], R82 ;  /* 0x0042505229007388 */ /* 0x0003e20000000a00 */
        /* <DEDUP_REMOVED lines=32> */
[----:B------:R-:W-:Y:S06]  /*3d40*/  BAR.SYNC.DEFER_BLOCKING 0x0 ;  /* 0x0000000000007b1d */ /* 0x000fec0000010000 */
[----:B-1----:R-:W-:Y:S05]  /*3d50*/  @P2 BRA `(.L_x_347) ;  /* 0x0000000000f42947 */ /* 0x002fea0003800000 */
[----:B------:R-:W-:Y:S01]  /*3d60*/  IMAD R148, R64, 0x28, R63 ;  /* 0x0000002840947824 */ /* 0x000fe200078e023f */
[----:B------:R-:W1:Y:S01]  /*3d70*/  S2R R153, SR_LANEID ;  /* 0x0000000000997919 */ /* 0x000e620000000000 */
[----:B------:R-:W-:-:S03]  /*3d80*/  UMOV UR44, 0xffffffff ;  /* 0xffffffff002c7882 */ /* 0x000fc60000000000 */
[----:B------:R-:W-:Y:S04]  /*3d90*/  LDS.64 R82, [R148+0x4250] ;  /* 0x0042500094527984 */ /* 0x000fe80000000a00 */
[----:B------:R-:W2:Y:S04]  /*3da0*/  LDS.64 R84, [R148+0x4258] ;  /* 0x0042580094547984 */ /* 0x000ea80000000a00 */
[----:B------:R-:W3:Y:S04]  /*3db0*/  LDS.64 R86, [R148+0x4260] ;  /* 0x0042600094567984 */ /* 0x000ee80000000a00 */
[----:B------:R-:W4:Y:S01]  /*3dc0*/  LDS.64 R88, [R148+0x4268] ;  /* 0x0042680094587984 */ /* 0x000f220000000a00 */
[----:B--2---:R-:W-:-:S04]  /*3dd0*/  FFMA.FTZ R146, R83, R84, R85 ;  /* 0x0000005453927223 */ /* 0x004fc80000010055 */
[----:B---3--:R-:W-:-:S04]  /*3de0*/  FFMA.FTZ R146, R86, R146, R87 ;  /* 0x0000009256927223 */ /* 0x008fc80000010057 */
[----:B----4-:R-:W-:Y:S01]  /*3df0*/  FFMA.FTZ R150, R88, R146, R89 ;  /* 0x0000009258967223 */ /* 0x010fe20000010059 */
[----:B------:R-:W-:-:S04]  /*3e00*/  FMUL.FTZ R89, R82, R84 ;  /* 0x0000005452597220 */ /* 0x000fc80000410000 */
[----:B------:R-:W-:-:S04]  /*3e10*/  FMUL.FTZ R89, R86, R89 ;  /* 0x0000005956597220 */ /* 0x000fc80000410000 */
[----:B------:R-:W-:Y:S01]  /*3e20*/  FMUL.FTZ R149, R88, R89 ;  /* 0x0000005958957220 */ /* 0x000fe20000410000 */
[----:B-1----:R-:W-:Y:S06]  /*3e30*/  BRA.DIV UR44, `(.L_x_348) ;  /* 0x0000004a2ca07947 */ /* 0x002fec000b800000 */
[----:B------:R-:W1:Y:S01]  /*3e40*/  SHFL.UP PT, R88, R150, 0x1, RZ ;  /* 0x0420000096587989 */ /* 0x000e6200000e00ff */
[----:B------:R-:W-:-:S03]  /*3e50*/  ISETP.GE.AND P3, PT, R153, 0x1, PT ;  /* 0x000000019900780c */ /* 0x000fc60003f66270 */
[----:B------:R-:W2:Y:S10]  /*3e60*/  SHFL.UP PT, R147, R149, 0x1, RZ ;  /* 0x0420000095937989 */ /* 0x000eb400000e00ff */
[C---:B-1----:R-:W-:Y:S01]  /*3e70*/  @P3 FFMA.FTZ R150, R149.reuse, R88, R150 ;  /* 0x0000005895963223 */ /* 0x042fe20000010096 */
[----:B--2---:R-:W-:-:S04]  /*3e80*/  @P3 FMUL.FTZ R149, R149, R147 ;  /* 0x0000009395953220 */ /* 0x004fc80000410000 */
        /* <DEDUP_REMOVED lines=15> */
[----:B------:R1:W2:Y:S04]  /*3f80*/  SHFL.UP PT, R88, R150, 0x10, RZ ;  /* 0x0600000096587989 */ /* 0x0002a800000e00ff */
[----:B------:R1:W3:Y:S02]  /*3f90*/  SHFL.UP PT, R147, R149, 0x10, RZ ;  /* 0x0600000095937989 */ /* 0x0002e400000e00ff */
.L_x_411:
[----:B------:R-:W-:Y:S01]  /*3fa0*/  ISETP.GE.AND P3, PT, R153, 0x10, PT ;  /* 0x000000109900780c */ /* 0x000fe20003f66270 */
[----:B------:R-:W-:-:S12]  /*3fb0*/  UMOV UR44, 0xffffffff ;  /* 0xffffffff002c7882 */ /* 0x000fd80000000000 */
[C---:B-12---:R-:W-:Y:S01]  /*3fc0*/  @P3 FFMA.FTZ R150, R149.reuse, R88, R150 ;  /* 0x0000005895963223 */ /* 0x046fe20000010096 */
[----:B---3--:R-:W-:Y:S01]  /*3fd0*/  @P3 FMUL.FTZ R149, R149, R147 ;  /* 0x0000009395953220 */ /* 0x008fe20000410000 */
[----:B------:R-:W-:Y:S06]  /*3fe0*/  BRA.DIV UR44, `(.L_x_349) ;  /* 0x0000004e2c5c7947 */ /* 0x000fec000b800000 */
.L_x_414:
[----:B------:R-:W-:-:S03]  /*3ff0*/  UMOV UR44, 0xffffffff ;  /* 0xffffffff002c7882 */ /* 0x000fc60000000000 */
[----:B------:R-:W-:Y:S05]  /*4000*/  BRA.DIV UR44, `(.L_x_350) ;  /* 0x0000004e2c7c7947 */ /* 0x000fea000b800000 */
.L_x_417:
[----:B------:R-:W-:-:S03]  /*4010*/  UMOV UR44, 0xffffffff ;  /* 0xffffffff002c7882 */ /* 0x000fc60000000000 */
[----:B------:R-:W-:Y:S05]  /*4020*/  BRA.DIV UR44, `(.L_x_351) ;  /* 0x0000004e2c9c7947 */ /* 0x000fea000b800000 */
[----:B------:R-:W1:Y:S04]  /*4030*/  SHFL.UP PT, R149, R149, 0x1, RZ ;  /* 0x0420000095957989 */ /* 0x000e6800000e00ff */
[----:B------:R-:W2:Y:S04]  /*4040*/  SHFL.UP PT, R150, R150, 0x1, RZ ;  /* 0x0420000096967989 */ /* 0x000ea800000e00ff */
[----:B-----5:R-:W3:Y:S04]  /*4050*/  SHFL.IDX PT, R80, R80, RZ, 0x1f ;  /* 0x00001fff50507589 */ /* 0x020ee800000e0000 */
[----:B------:R-:W4:Y:S02]  /*4060*/  SHFL.IDX PT, R81, R81, RZ, 0x1f ;  /* 0x00001fff51517589 */ /* 0x000f2400000e0000 */
.L_x_423:
[C---:B-12-4-:R-:W-:Y:S01]  /*4070*/  @P1 FFMA.FTZ R81, R149.reuse, R81, R150 ;  /* 0x0000005195511223 */ /* 0x056fe20000010096 */
[----:B---3--:R-:W-:-:S05]  /*4080*/  @P1 FMUL.FTZ R80, R149, R80 ;  /* 0x0000005095501220 */ /* 0x008fca0000410000 */
[----:B------:R1:W-:Y:S02]  /*4090*/  STS.64 [R148+0x4250], R80 ;  /* 0x0042505094007388 */ /* 0x0003e40000000a00 */
[C---:B-1----:R-:W-:Y:S01]  /*40a0*/  FFMA.FTZ R81, R82.reuse, R81, R83 ;  /* 0x0000005152517223 */ /* 0x042fe20000010053 */
        /* <DEDUP_REMOVED lines=8> */
.L_x_347:
[----:B-1----:R-:W2:Y:S04]  /*4130*/  LDL R84, [R1+0x84] ;  /* 0x0000840001547983 */ /* 0x002ea80000100800 */
[----:B------:R-:W3:Y:S04]  /*4140*/  LDL R85, [R1+0x80] ;  /* 0x0000800001557983 */ /* 0x000ee80000100800 */
[----:B------:R-:W4:Y:S04]  /*4150*/  LDL R86, [R1+0x7c] ;  /* 0x00007c0001567983 */ /* 0x000f280000100800 */
[----:B------:R-:W4:Y:S04]  /*4160*/  LDL R83, [R1+0x78] ;  /* 0x0000780001537983 */ /* 0x000f280000100800 */
[----:B------:R-:W4:Y:S04]  /*4170*/  LDL R82, [R1+0x74] ;  /* 0x0000740001527983 */ /* 0x000f280000100800 */
[----:B-----5:R-:W4:Y:S04]  /*4180*/  LDL R81, [R1+0x70] ;  /* 0x0000700001517983 */ /* 0x020f280000100800 */
[----:B------:R-:W4:Y:S01]  /*4190*/  LDL R80, [R1+0x6c] ;  /* 0x00006c0001507983 */ /* 0x000f220000100800 */
[----:B------:R-:W-:Y:S05]  /*41a0*/  WARPSYNC.ALL ;  /* 0x0000000000007948 */ /* 0x000fea0003800000 */
[----:B--2---:R-:W-:Y:S01]  /*41b0*/  FMUL.FTZ R84, R36, R84 ;  /* 0x0000005424547220 */ /* 0x004fe20000410000 */
[----:B---3--:R-:W-:Y:S01]  /*41c0*/  FMUL.FTZ R85, R37, R85 ;  /* 0x0000005525557220 */ /* 0x008fe20000410000 */
[----:B----4-:R-:W-:Y:S01]  /*41d0*/  FMUL.FTZ R86, R38, R86 ;  /* 0x0000005626567220 */ /* 0x010fe20000410000 */
[----:B------:R-:W-:Y:S01]  /*41e0*/  FMUL.FTZ R87, R39, R83 ;  /* 0x0000005327577220 */ /* 0x000fe20000410000 */
[----:B------:R-:W-:Y:S01]  /*41f0*/  FMUL.FTZ R88, R44, R82 ;  /* 0x000000522c587220 */ /* 0x000fe20000410000 */
[----:B------:R-:W-:Y:S01]  /*4200*/  FMUL.FTZ R89, R45, R81 ;  /* 0x000000512d597220 */ /* 0x000fe20000410000 */
[----:B------:R-:W-:Y:S01]  /*4210*/  FMUL.FTZ R146, R46, R80 ;  /* 0x000000502e927220 */ /* 0x000fe20000410000 */
[C---:B0-----:R-:W-:Y:S01]  /*4220*/  FMUL.FTZ R82, R42.reuse, R40 ;  /* 0x000000282a527220 */ /* 0x041fe20000410000 */
[----:B------:R-:W-:Y:S01]  /*4230*/  FFMA.FTZ R83, R42, R137, R136 ;  /* 0x000000892a537223 */ /* 0x000fe20000010088 */
[----:B------:R-:W-:Y:S01]  /*4240*/  BAR.SYNC.DEFER_BLOCKING 0x0 ;  /* 0x0000000000007b1d */ /* 0x000fe20000010000 */
[----:B------:R-:W-:Y:S01]  /*4250*/  MOV R80, UR53 ;  /* 0x0000003500507c02 */ /* 0x000fe20008000f00 */
[C---:B------:R-:W-:Y:S01]  /*4260*/  FMUL.FTZ R82, R43.reuse, R82 ;  /* 0x000000522b527220 */ /* 0x040fe20000410000 */
[----:B------:R-:W-:Y:S01]  /*4270*/  FFMA.FTZ R83, R43, R83, R135 ;  /* 0x000000532b537223 */ /* 0x000fe20000010087 */
[----:B------:R-:W-:Y:S01]  /*4280*/  IMAD.U32 R147, RZ, RZ, UR7 ;  /* 0x00000007ff937e24 */ /* 0x000fe2000f8e00ff */
[----:B------:R-:W-:Y:S01]  /*4290*/  ISETP.LE.OR P0, PT, R80, UR50, P0 ;  /* 0x0000003250007c0c */ /* 0x000fe20008703670 */
[C---:B------:R-:W-:Y:S01]  /*42a0*/  FMUL.FTZ R82, R68.reuse, R82 ;  /* 0x0000005244527220 */ /* 0x040fe20000410000 */
[----:B------:R-:W-:Y:S01]  /*42b0*/  FFMA.FTZ R83, R68, R83, R134 ;  /* 0x0000005344537223 */ /* 0x000fe20000010086 */
[----:B------:R-:W-:Y:S01]  /*42c0*/  HFMA2.MMA R81, -RZ, RZ, 0, 0 ;  /* 0x00000000ff517435 */ /* 0x000fe200000001ff */
[----:B------:R-:W-:Y:S01]  /*42d0*/  MOV R80, 0x3f800000 ;  /* 0x3f80000000507802 */ /* 0x000fe20000000f00 */
        /* <DEDUP_REMOVED lines=91> */
.L_x_440:
        /* <DEDUP_REMOVED lines=15> */
.L_x_352:
[----:B------:R-:W-:Y:S05]  /*4980*/  WARPSYNC.ALL ;  /* 0x0000000000007948 */ /* 0x000fea0003800000 */
[----:B------:R-:W-:Y:S06]  /*4990*/  BAR.SYNC.DEFER_BLOCKING 0x0 ;  /* 0x0000000000007b1d */ /* 0x000fec0000010000 */
[----:B------:R-:W2:Y:S01]  /*49a0*/  LDL R146, [R1+0x88] ;  /* 0x0000880001927983 */ /* 0x000ea20000100800 */
[----:B------:R-:W-:Y:S01]  /*49b0*/  ISETP.NE.AND P0, PT, R64, RZ, PT ;  /* 0x000000ff4000720c */ /* 0x000fe20003f05270 */
[----:B------:R-:W-:Y:S01]  /*49c0*/  FMUL.FTZ R118, R118, R148 ;  /* 0x0000009476767220 */ /* 0x000fe20000410000 */
[----:B0-----:R-:W-:Y:S01]  /*49d0*/  FMUL.FTZ R82, R44, R97 ;  /* 0x000000612c527220 */ /* 0x001fe20000410000 */
[----:B------:R-:W-:Y:S01]  /*49e0*/  FMUL.FTZ R83, R39, R93 ;  /* 0x0000005d27537220 */ /* 0x000fe20000410000 */
[----:B------:R-:W-:Y:S01]  /*49f0*/  FMUL.FTZ R84, R38, R79 ;  /* 0x0000004f26547220 */ /* 0x000fe20000410000 */
[----:B------:R-:W-:Y:S01]  /*4a00*/  FMUL.FTZ R112, R112, R151 ;  /* 0x0000009770707220 */ /* 0x000fe20000410000 */
[----:B------:R-:W-:Y:S01]  /*4a10*/  FMUL.FTZ R86, R37, R75 ;  /* 0x0000004b25567220 */ /* 0x000fe20000410000 */
[-C--:B------:R-:W-:Y:S01]  /*4a20*/  FMUL.FTZ R110, R110, R152.reuse ;  /* 0x000000986e6e7220 */ /* 0x080fe20000410000 */
[----:B------:R-:W-:Y:S01]  /*4a30*/  FFMA.FTZ R85, R76, R151, R84 ;  /* 0x000000974c557223 */ /* 0x000fe20000010054 */
[----:B------:R-:W-:Y:S01]  /*4a40*/  FMUL.FTZ R108, R108, R153 ;  /* 0x000000996c6c7220 */ /* 0x000fe20000410000 */
[----:B------:R-:W-:-:S02]  /*4a50*/  FFMA.FTZ R87, R72, R152, R86 ;  /* 0x0000009848577223 */ /* 0x000fc40000010056 */
[----:B------:R-:W-:Y:S02]  /*4a60*/  FMUL.FTZ R111, R111, R85 ;  /* 0x000000556f6f7220 */ /* 0x000fe40000410000 */
[----:B------:R-:W-:Y:S01]  /*4a70*/  FMUL.FTZ R109, R109, R87 ;  /* 0x000000576d6d7220 */ /* 0x000fe20000410000 */
[----:B------:R-:W0:Y:S02]  /*4a80*/  LDS R41, [R41+0x4764] ;  /* 0x0047640029297984 */ /* 0x000e240000000800 */
[----:B0-----:R-:W-:Y:S01]  /*4a90*/  FFMA.FTZ R40, R41, R40, R137 ;  /* 0x0000002829287223 */ /* 0x001fe20000010089 */
[----:B------:R-:W-:-:S03]  /*4aa0*/  MOV R41, UR7 ;  /* 0x0000000700297c02 */ /* 0x000fc60008000f00 */
[----:B------:R-:W-:Y:S01]  /*4ab0*/  FFMA.FTZ R136, R42, R40, R136 ;  /* 0x000000282a887223 */ /* 0x000fe20000010088 */
[----:B------:R-:W-:-:S03]  /*4ac0*/  @!P0 LEA R41, R41, R63, 0x3 ;  /* 0x0000003f29298211 */ /* 0x000fc600078e18ff */
[----:B------:R-:W-:Y:S02]  /*4ad0*/  FFMA.FTZ R43, R43, R136, R135 ;  /* 0x000000882b2b7223 */ /* 0x000fe40000010087 */
[----:B------:R0:W-:Y:S02]  /*4ae0*/  @!P0 STS.64 [R41+0x5660], R80 ;  /* 0x0056605029008388 */ /* 0x0001e40000000a00 */
[----:B------:R-:W-:-:S04]  /*4af0*/  FFMA.FTZ R134, R68, R43, R134 ;  /* 0x0000002b44867223 */ /* 0x000fc80000010086 */
[----:B------:R-:W-:Y:S01]  /*4b00*/  FFMA.FTZ R133, R70, R134, R133 ;  /* 0x0000008646857223 */ /* 0x000fe20000010085 */
[----:B------:R-:W-:-:S03]  /*4b10*/  FMUL.FTZ R70, R116, R149 ;  /* 0x0000009574467220 */ /* 0x000fc60000410000 */
[----:B------:R-:W-:Y:S01]  /*4b20*/  FFMA.FTZ R132, R72, R133, R132 ;  /* 0x0000008548847223 */ /* 0x000fe20000010084 */
[----:B0-----:R-:W-:Y:S01]  /*4b30*/  FMUL.FTZ R81, R46, R104 ;  /* 0x000000682e517220 */ /* 0x001fe20000410000 */
[-C--:B------:R-:W-:Y:S01]  /*4b40*/  FMUL.FTZ R41, R120, R145.reuse ;  /* 0x0000009178297220 */ /* 0x080fe20000410000 */
[----:B------:R-:W-:Y:S01]  /*4b50*/  FMUL.FTZ R80, R114, R150 ;  /* 0x0000009672507220 */ /* 0x000fe20000410000 */
[----:B------:R-:W-:Y:S01]  /*4b60*/  FFMA.FTZ R131, R74, R132, R131 ;  /* 0x000000844a837223 */ /* 0x000fe20000010083 */
[----:B------:R-:W-:Y:S01]  /*4b70*/  FFMA.FTZ R88, R102, R145, R81 ;  /* 0x0000009166587223 */ /* 0x000fe20000010051 */
[----:B------:R-:W-:Y:S01]  /*4b80*/  FFMA.FTZ R41, R0, R41, RZ ;  /* 0x0000002900297223 */ /* 0x000fe200000100ff */
[----:B------:R-:W3:Y:S01]  /*4b90*/  LDL.LU R114, [R1+0x8] ;  /* 0x0000080001727983 */ /* 0x000ee20000300800 */
[----:B------:R-:W-:Y:S01]  /*4ba0*/  FFMA.FTZ R76, R76, R131, R130 ;  /* 0x000000834c4c7223 */ /* 0x000fe20000010082 */
[----:B------:R-:W-:Y:S01]  /*4bb0*/  FMUL.FTZ R119, R119, R88 ;  /* 0x0000005877777220 */ /* 0x000fe20000410000 */
[----:B------:R-:W-:Y:S01]  /*4bc0*/  FADD.FTZ R81, -R81, R88 ;  /* 0x0000005851517221 */ /* 0x000fe20000010100 */
[----:B------:R-:W-:Y:S01]  /*4bd0*/  FMUL.FTZ R88, R88, UR45 ;  /* 0x0000002d58587c20 */ /* 0x000fe20008410000 */
[----:B------:R-:W-:Y:S01]  /*4be0*/  FFMA.FTZ R78, R78, R76, R129 ;  /* 0x0000004c4e4e7223 */ /* 0x000fe20000010081 */
[----:B------:R-:W-:-:S02]  /*4bf0*/  FFMA.FTZ R41, R34, R119, R41 ;  /* 0x0000007722297223 */ /* 0x000fc40000010029 */
[----:B------:R-:W-:Y:S02]  /*4c00*/  FMUL.FTZ R88, R34, R88 ;  /* 0x0000005822587220 */ /* 0x000fe40000410000 */
[----:B------:R-:W-:Y:S01]  /*4c10*/  FFMA.FTZ R41, R33, R118, R41 ;  /* 0x0000007621297223 */ /* 0x000fe20000010029 */
[----:B------:R-:W-:-:S04]  /*4c20*/  FMUL.FTZ R118, R45, R101 ;  /* 0x000000652d767220 */ /* 0x000fc80000410000 */
[----:B------:R-:W-:-:S04]  /*4c30*/  FFMA.FTZ R89, R98, R148, R118 ;  /* 0x0000009462597223 */ /* 0x000fc80000010076 */
[----:B------:R-:W-:-:S04]  /*4c40*/  FMUL.FTZ R117, R117, R89 ;  /* 0x0000005975757220 */ /* 0x000fc80000410000 */
[----:B------:R-:W-:-:S04]  /*4c50*/  FFMA.FTZ R41, R32, R117, R41 ;  /* 0x0000007520297223 */ /* 0x000fc80000010029 */
[----:B------:R-:W-:Y:S01]  /*4c60*/  FFMA.FTZ R70, R31, R70, R41 ;  /* 0x000000461f467223 */ /* 0x000fe20000010029 */
[----:B------:R-:W-:-:S04]  /*4c70*/  FFMA.FTZ R41, R94, R149, R82 ;  /* 0x000000955e297223 */ /* 0x000fc80000010052 */
[----:B------:R-:W-:-:S04]  /*4c80*/  FMUL.FTZ R115, R115, R41 ;  /* 0x0000002973737220 */ /* 0x000fc80000410000 */
[----:B------:R-:W-:-:S04]  /*4c90*/  FFMA.FTZ R70, R30, R115, R70 ;  /* 0x000000731e467223 */ /* 0x000fc80000010046 */
[----:B------:R-:W-:Y:S01]  /*4ca0*/  FFMA.FTZ R80, R29, R80, R70 ;  /* 0x000000501d507223 */ /* 0x000fe20000010046 */
[C---:B------:R-:W-:Y:S01]  /*4cb0*/  FFMA.FTZ R70, R90.reuse, R150, R83 ;  /* 0x000000965a467223 */ /* 0x040fe20000010053 */
[----:B------:R-:W-:-:S03]  /*4cc0*/  FFMA.FTZ R90, R90, R78, R128 ;  /* 0x0000004e5a5a7223 */ /* 0x000fc60000010080 */
[----:B------:R-:W-:-:S04]  /*4cd0*/  FMUL.FTZ R113, R113, R70 ;  /* 0x0000004671717220 */ /* 0x000fc80000410000 */
[----:B------:R-:W-:Y:S02]  /*4ce0*/  FFMA.FTZ R80, R28, R113, R80 ;  /* 0x000000711c507223 */ /* 0x000fe40000010050 */
[----:B------:R-:W4:Y:S02]  /*4cf0*/  LDL.LU R113, [R1+0xc] ;  /* 0x00000c0001717983 */ /* 0x000f240000300800 */
[----:B------:R-:W-:Y:S02]  /*4d00*/  FFMA.FTZ R80, R27, R112, R80 ;  /* 0x000000701b507223 */ /* 0x000fe40000010050 */
[----:B------:R-:W5:Y:S02]  /*4d10*/  LDL.LU R112, [R1+0x10] ;  /* 0x0000100001707983 */ /* 0x000f640000300800 */
[----:B------:R-:W-:Y:S02]  /*4d20*/  FFMA.FTZ R80, R26, R111, R80 ;  /* 0x0000006f1a507223 */ /* 0x000fe40000010050 */
[----:B------:R-:W5:Y:S02]  /*4d30*/  LDL.LU R111, [R1+0x4] ;  /* 0x00000400016f7983 */ /* 0x000f640000300800 */
[----:B------:R-:W-:Y:S01]  /*4d40*/  FFMA.FTZ R80, R25, R110, R80 ;  /* 0x0000006e19507223 */ /* 0x000fe20000010050 */
[----:B------:R-:W-:-:S03]  /*4d50*/  FMUL.FTZ R110, R145, UR45 ;  /* 0x0000002d916e7c20 */ /* 0x000fc60008410000 */
[----:B------:R-:W-:Y:S01]  /*4d60*/  FFMA.FTZ R109, R24, R109, R80 ;  /* 0x0000006d186d7223 */ /* 0x000fe20000010050 */
[----:B------:R-:W-:Y:S02]  /*4d70*/  IMAD.SHL.U32 R80, R64, 0x10, RZ ;  /* 0x0000001040507824 */ /* 0x000fe400078e00ff */
[----:B------:R-:W-:Y:S01]  /*4d80*/  FMUL.FTZ R110, R0, R110 ;  /* 0x0000006e006e7220 */ /* 0x000fe20000410000 */
[----:B------:R-:W-:Y:S01]  /*4d90*/  FFMA.FTZ R109, R23, R108, R109 ;  /* 0x0000006c176d7223 */ /* 0x000fe2000001006d */
[----:B------:R-:W-:Y:S01]  /*4da0*/  FMUL.FTZ R108, R106, R154 ;  /* 0x0000009a6a6c7220 */ /* 0x000fe20000410000 */
[C---:B------:R-:W-:Y:S02]  /*4db0*/  LEA.HI.SX32 R72, R80.reuse, R80, 0x1b ;  /* 0x0000005050487211 */ /* 0x040fe400078fdaff */
[----:B------:R-:W-:Y:S02]  /*4dc0*/  IADD3 R74, R80, 0x2, RZ ;  /* 0x00000002504a7810 */ /* 0x000fe40007ffe0ff */
[----:B------:R-:W-:-:S02]  /*4dd0*/  LEA R72, R72, R63, 0x2 ;  /* 0x0000003f48487211 */ /* 0x000fc400078e10ff */
[----:B------:R-:W-:-:S03]  /*4de0*/  LEA.HI.SX32 R74, R74, R80, 0x1b ;  /* 0x000000504a4a7211 */ /* 0x000fc600078fdaff */
[----:B------:R0:W-:Y:S01]  /*4df0*/  STS [R72+0x2110], R110 ;  /* 0x0021106e48007388 */ /* 0x0001e20000000800 */
[----:B------:R-:W-:Y:S02]  /*4e00*/  LEA R74, R74, R63, 0x2 ;  /* 0x0000003f4a4a7211 */ /* 0x000fe400078e10ff */
[----:B0-----:R-:W-:-:S04]  /*4e10*/  IADD3 R110, R80, 0x1, RZ ;  /* 0x00000001506e7810 */ /* 0x001fc80007ffe0ff */
[----:B------:R-:W-:-:S04]  /*4e20*/  LEA.HI.SX32 R110, R110, R80, 0x1b ;  /* 0x000000506e6e7211 */ /* 0x000fc800078fdaff */
[----:B------:R-:W-:-:S05]  /*4e30*/  LEA R110, R110, R63, 0x2 ;  /* 0x0000003f6e6e7211 */ /* 0x000fca00078e10ff */
[----:B------:R0:W-:Y:S02]  /*4e40*/  STS [R110+0x2114], R88 ;  /* 0x002114586e007388 */ /* 0x0001e40000000800 */
[----:B0-----:R-:W-:Y:S02]  /*4e50*/  FMUL.FTZ R88, R148, UR45 ;  /* 0x0000002d94587c20 */ /* 0x001fe40008410000 */
[----:B------:R-:W5:Y:S02]  /*4e60*/  LDL.LU R110, [R1+0x14] ;  /* 0x00001400016e7983 */ /* 0x000f640000300800 */
[----:B------:R-:W-:-:S05]  /*4e70*/  FMUL.FTZ R88, R33, R88 ;  /* 0x0000005821587220 */ /* 0x000fca0000410000 */
[----:B------:R0:W-:Y:S02]  /*4e80*/  STS [R74+0x2118], R88 ;  /* 0x002118584a007388 */ /* 0x0001e40000000800 */
[----:B0-----:R-:W-:Y:S01]  /*4e90*/  IADD3 R88, R80, 0x3, RZ ;  /* 0x0000000350587810 */ /* 0x001fe20007ffe0ff */
[----:B------:R-:W-:Y:S01]  /*4ea0*/  FADD.FTZ R74, -R118, R89 ;  /* 0x00000059764a7221 */ /* 0x000fe20000010100 */
[----:B------:R-:W-:Y:S02]  /*4eb0*/  FMUL.FTZ R89, R89, UR45 ;  /* 0x0000002d59597c20 */ /* 0x000fe40008410000 */
[----:B------:R-:W-:Y:S02]  /*4ec0*/  LEA.HI.SX32 R88, R88, R80, 0x1b ;  /* 0x0000005058587211 */ /* 0x000fe400078fdaff */
[----:B------:R-:W-:-:S03]  /*4ed0*/  FMUL.FTZ R89, R32, R89 ;  /* 0x0000005920597220 */ /* 0x000fc60000410000 */
[----:B------:R-:W-:-:S05]  /*4ee0*/  IMAD R88, R88, 0x4, R63 ;  /* 0x0000000458587824 */ /* 0x000fca00078e023f */
[----:B------:R0:W-:Y:S02]  /*4ef0*/  STS [R88+0x211c], R89 ;  /* 0x00211c5958007388 */ /* 0x0001e40000000800 */
[----:B0-----:R-:W-:Y:S01]  /*4f00*/  FMUL.FTZ R88, R36, R71 ;  /* 0x0000004724587220 */ /* 0x001fe20000410000 */
[----:B------:R-:W-:Y:S01]  /*4f10*/  FMUL.FTZ R89, R35, R65 ;  /* 0x0000004123597220 */ /* 0x000fe20000410000 */
[----:B------:R-:W-:Y:S02]  /*4f20*/  FMUL.FTZ R65, R65, R40 ;  /* 0x0000002841417220 */ /* 0x000fe40000410000 */
[----:B------:R-:W-:Y:S01]  /*4f30*/  FFMA.FTZ R68, R68, R153, R88 ;  /* 0x0000009944447223 */ /* 0x000fe20000010058 */
[----:B------:R-:W-:Y:S01]  /*4f40*/  FFMA.FTZ R106, R42, R154, R89 ;  /* 0x0000009a2a6a7223 */ /* 0x000fe20000010059 */
[----:B------:R-:W-:Y:S01]  /*4f50*/  FFMA.FTZ R92, R92, R90, R127 ;  /* 0x0000005a5c5c7223 */ /* 0x000fe2000001007f */
[----:B------:R-:W-:Y:S01]  /*4f60*/  FADD.FTZ R145, -R9, R145 ;  /* 0x0000009109917221 */ /* 0x000fe20000010100 */
[----:B------:R-:W-:Y:S01]  /*4f70*/  FMUL.FTZ R107, R107, R68 ;  /* 0x000000446b6b7220 */ /* 0x000fe20000410000 */
[----:B------:R-:W-:Y:S01]  /*4f80*/  FMUL.FTZ R105, R105, R106 ;  /* 0x0000006a69697220 */ /* 0x000fe20000410000 */
[----:B------:R-:W-:Y:S01]  /*4f90*/  FADD.FTZ R89, R106, -R89 ;  /* 0x800000596a597221 */ /* 0x000fe20000010000 */
[----:B------:R-:W-:Y:S01]  /*4fa0*/  FADD.FTZ R82, -R82, R41 ;  /* 0x0000002952527221 */ /* 0x000fe20000010100 */
[----:B------:R-:W-:Y:S01]  /*4fb0*/  FFMA.FTZ R107, R22, R107, R109 ;  /* 0x0000006b166b7223 */ /* 0x000fe2000001006d */
[----:B------:R-:W-:Y:S01]  /*4fc0*/  FMUL.FTZ R105, R20, R105 ;  /* 0x0000006914697220 */ /* 0x000fe20000410000 */
[----:B------:R-:W5:Y:S01]  /*4fd0*/  LDL.LU R109, [R1+0x18] ;  /* 0x00001800016d7983 */ /* 0x000f620000300800 */
[----:B------:R-:W-:Y:S01]  /*4fe0*/  FADD.FTZ R148, -R8, R148 ;  /* 0x0000009408947221 */ /* 0x000fe20000010100 */
[----:B------:R-:W-:Y:S01]  /*4ff0*/  FFMA.FTZ R107, R21, R108, R107 ;  /* 0x0000006c156b7223 */ /* 0x000fe2000001006b */
[----:B------:R-:W-:Y:S01]  /*5000*/  FMUL.FTZ R95, R95, R90 ;  /* 0x0000005a5f5f7220 */ /* 0x000fe20000410000 */
[----:B------:R-:W5:Y:S01]  /*5010*/  LDL.LU R108, [R1] ;  /* 0x00000000016c7983 */ /* 0x000f620000300800 */
[----:B------:R-:W-:Y:S01]  /*5020*/  FADD.FTZ R83, -R83, R70 ;  /* 0x0000004653537221 */ /* 0x000fe20000010100 */
[----:B------:R-:W-:Y:S01]  /*5030*/  FADD.FTZ R42, R107, R105 ;  /* 0x000000696b2a7221 */ /* 0x000fe20000010000 */
[----:B------:R-:W-:Y:S01]  /*5040*/  FMUL.FTZ R105, R40, UR59 ;  /* 0x0000003b28697c20 */ /* 0x000fe20008410000 */
[----:B------:R-:W-:Y:S01]  /*5050*/  FFMA.FTZ R94, R94, R92, R126 ;  /* 0x0000005c5e5e7223 */ /* 0x000fe2000001007e */
[----:B------:R-:W-:Y:S01]  /*5060*/  FADD.FTZ R88, -R88, R68 ;  /* 0x0000004458587221 */ /* 0x000fe20000010100 */
[----:B------:R-:W-:Y:S01]  /*5070*/  FMUL.FTZ R97, R92, R97 ;  /* 0x000000615c617220 */ /* 0x000fe20000410000 */
[----:B------:R-:W-:Y:S01]  /*5080*/  FMUL.FTZ R105, R105, R89 ;  /* 0x0000005969697220 */ /* 0x000fe20000410000 */
[----:B------:R-:W-:Y:S01]  /*5090*/  FMUL.FTZ R93, R78, R93 ;  /* 0x0000005d4e5d7220 */ /* 0x000fe20000410000 */
[----:B------:R-:W-:Y:S01]  /*50a0*/  FMUL.FTZ R91, R91, R76 ;  /* 0x0000004c5b5b7220 */ /* 0x000fe20000410000 */
[----:B------:R-:W-:Y:S01]  /*50b0*/  FMUL.FTZ R70, R70, UR45 ;  /* 0x0000002d46467c20 */ /* 0x000fe20008410000 */
[----:B------:R-:W-:Y:S01]  /*50c0*/  FFMA.FTZ R40, R35, R40, R105 ;  /* 0x0000002823287223 */ /* 0x000fe20000010069 */
[----:B------:R-:W-:Y:S01]  /*50d0*/  FFMA.FTZ R96, R96, R94, R125 ;  /* 0x0000005e60607223 */ /* 0x000fe2000001007d */
[----:B------:R-:W-:Y:S01]  /*50e0*/  FMUL.FTZ R105, R69, R136 ;  /* 0x0000008845697220 */ /* 0x000fe20000410000 */
[----:B------:R-:W-:Y:S01]  /*50f0*/  FADD.FTZ R84, -R84, R85 ;  /* 0x0000005554547221 */ /* 0x000fe20000010100 */
[----:B------:R-:W-:Y:S01]  /*5100*/  FADD.FTZ R143, R40, R143 ;  /* 0x0000008f288f7221 */ /* 0x000fe20000010000 */
[----:B------:R-:W-:Y:S01]  /*5110*/  FMUL.FTZ R40, R149, UR45 ;  /* 0x0000002d95287c20 */ /* 0x000fe20008410000 */
[----:B------:R-:W-:Y:S01]  /*5120*/  FMUL.FTZ R79, R131, R79 ;  /* 0x0000004f834f7220 */ /* 0x000fe20000410000 */
[----:B------:R-:W-:Y:S01]  /*5130*/  FMUL.FTZ R77, R77, R132 ;  /* 0x000000844d4d7220 */ /* 0x000fe20000410000 */
[----:B------:R-:W-:Y:S01]  /*5140*/  FADD.FTZ R144, R65, R144 ;  /* 0x0000009041907221 */ /* 0x000fe20000010000 */
[----:B------:R-:W-:Y:S01]  /*5150*/  FMUL.FTZ R40, R31, R40 ;  /* 0x000000281f287220 */ /* 0x000fe20000410000 */
[----:B------:R-:W-:Y:S01]  /*5160*/  FFMA.FTZ R98, R98, R96, R124 ;  /* 0x0000006062627223 */ /* 0x000fe2000001007c */
[----:B------:R-:W-:Y:S01]  /*5170*/  FMUL.FTZ R69, R41, UR45 ;  /* 0x0000002d29457c20 */ /* 0x000fe20008410000 */
[----:B------:R-:W-:Y:S01]  /*5180*/  FMUL.FTZ R101, R96, R101 ;  /* 0x0000006560657220 */ /* 0x000fe20000410000 */
[----:B------:R-:W-:Y:S01]  /*5190*/  FADD.FTZ R149, -R7, R149 ;  /* 0x0000009507957221 */ /* 0x000fe20000010100 */
[----:B------:R0:W-:Y:S01]  /*51a0*/  STS [R72+0x2120], R40 ;  /* 0x0021202848007388 */ /* 0x0001e20000000800 */
[----:B------:R-:W-:Y:S01]  /*51b0*/  FFMA.FTZ R100, R100, R98, R123 ;  /* 0x0000006264647223 */ /* 0x000fe2000001007b */
[----:B------:R-:W-:Y:S01]  /*51c0*/  FMUL.FTZ R99, R99, R94 ;  /* 0x0000005e63637220 */ /* 0x000fe20000410000 */
[----:B------:R-:W-:Y:S01]  /*51d0*/  FMUL.FTZ R70, R28, R70 ;  /* 0x000000461c467220 */ /* 0x000fe20000410000 */
[----:B------:R-:W-:Y:S01]  /*51e0*/  FMUL.FTZ R65, R65, R89 ;  /* 0x0000005941417220 */ /* 0x000fe20000410000 */
[----:B------:R-:W-:Y:S01]  /*51f0*/  FADD.FTZ R86, -R86, R87 ;  /* 0x0000005756567221 */ /* 0x000fe20000010100 */
[----:B------:R-:W-:Y:S01]  /*5200*/  FMUL.FTZ R106, R106, UR45 ;  /* 0x0000002d6a6a7c20 */ /* 0x000fe20008410000 */
[----:B------:R-:W-:Y:S01]  /*5210*/  FMUL.FTZ R75, R133, R75 ;  /* 0x0000004b854b7220 */ /* 0x000fe20000410000 */
[----:B------:R-:W-:Y:S01]  /*5220*/  FMUL.FTZ R73, R73, R134 ;  /* 0x0000008649497220 */ /* 0x000fe20000410000 */
[----:B------:R-:W-:Y:S01]  /*5230*/  FMUL.FTZ R71, R43, R71 ;  /* 0x000000472b477220 */ /* 0x000fe20000410000 */
[----:B0-----:R-:W-:Y:S01]  /*5240*/  FMUL.FTZ R40, R151, UR45 ;  /* 0x0000002d97287c20 */ /* 0x001fe20008410000 */
[----:B------:R-:W-:Y:S01]  /*5250*/  FFMA.FTZ R102, R102, R100, R122 ;  /* 0x0000006466667223 */ /* 0x000fe2000001007a */
[----:B------:R-:W-:Y:S01]  /*5260*/  FMUL.FTZ R41, R150, UR45 ;  /* 0x0000002d96297c20 */ /* 0x000fe20008410000 */
[----:B------:R-:W-:Y:S01]  /*5270*/  FMUL.FTZ R104, R100, R104 ;  /* 0x0000006864687220 */ /* 0x000fe20000410000 */
[----:B------:R-:W-:Y:S01]  /*5280*/  FMUL.FTZ R40, R27, R40 ;  /* 0x000000281b287220 */ /* 0x000fe20000410000 */
[----:B------:R-:W-:Y:S01]  /*5290*/  FMUL.FTZ R103, R103, R98 ;  /* 0x0000006267677220 */ /* 0x000fe20000410000 */
[----:B------:R-:W-:Y:S01]  /*52a0*/  FMUL.FTZ R69, R30, R69 ;  /* 0x000000451e457220 */ /* 0x000fe20000410000 */
[----:B------:R-:W-:Y:S01]  /*52b0*/  STS [R72+0x212c], R70 ;  /* 0x00212c4648007388 */ /* 0x000fe20000000800 */
[----:B------:R-:W-:Y:S01]  /*52c0*/  FADD.FTZ R89, -R2, R154 ;  /* 0x0000009a02597221 */ /* 0x000fe20000010100 */
[----:B------:R-:W-:-:S02]  /*52d0*/  FMUL.FTZ R107, R136, UR59 ;  /* 0x0000003b886b7c20 */ /* 0x000fc40008410000 */
[----:B------:R0:W-:Y:S01]  /*52e0*/  STS [R72+0x2130], R40 ;  /* 0x0021302848007388 */ /* 0x0001e20000000800 */
[----:B------:R-:W-:Y:S01]  /*52f0*/  FMUL.FTZ R121, R121, R102 ;  /* 0x0000006679797220 */ /* 0x000fe20000410000 */
[----:B------:R-:W-:Y:S02]  /*5300*/  FMUL.FTZ R41, R29, R41 ;  /* 0x000000291d297220 */ /* 0x000fe40000410000 */
[----:B------:R1:W-:Y:S01]  /*5310*/  STS [R72+0x2124], R69 ;  /* 0x0021244548007388 */ /* 0x0003e20000000800 */
[----:B------:R-:W-:Y:S01]  /*5320*/  FADD.FTZ R150, -R6, R150 ;  /* 0x0000009606967221 */ /* 0x000fe20000010100 */
[----:B------:R-:W-:Y:S01]  /*5330*/  FADD.FTZ R151, -R5, R151 ;  /* 0x0000009705977221 */ /* 0x000fe20000010100 */
[----:B------:R-:W-:Y:S01]  /*5340*/  FMUL.FTZ R85, R85, UR45 ;  /* 0x0000002d55557c20 */ /* 0x000fe20008410000 */
[----:B------:R-:W-:Y:S01]  /*5350*/  FMUL.FTZ R87, R87, UR45 ;  /* 0x0000002d57577c20 */ /* 0x000fe20008410000 */
[----:B------:R-:W-:Y:S01]  /*5360*/  FMUL.FTZ R154, R154, UR45 ;  /* 0x0000002d9a9a7c20 */ /* 0x000fe20008410000 */
[----:B0-----:R-:W-:Y:S01]  /*5370*/  FMUL.FTZ R40, R152, UR45 ;  /* 0x0000002d98287c20 */ /* 0x001fe20008410000 */
[----:B------:R-:W-:Y:S01]  /*5380*/  FADD.FTZ R160, R75, R160 ;  /* 0x000000a04ba07221 */ /* 0x000fe20000010000 */
[----:B------:R-:W-:Y:S01]  /*5390*/  FADD.FTZ R157, R71, R157 ;  /* 0x0000009d479d7221 */ /* 0x000fe20000010000 */
[----:B------:R-:W-:Y:S01]  /*53a0*/  FMUL.FTZ R107, R107, R89 ;  /* 0x000000596b6b7220 */ /* 0x000fe20000410000 */
[----:B------:R-:W-:Y:S01]  /*53b0*/  FMUL.FTZ R40, R25, R40 ;  /* 0x0000002819287220 */ /* 0x000fe20000410000 */
[----:B------:R-:W-:Y:S01]  /*53c0*/  STS [R72+0x2128], R41 ;  /* 0x0021282948007388 */ /* 0x000fe20000000800 */
[----:B-1----:R-:W-:Y:S01]  /*53d0*/  FMUL.FTZ R69, R68, UR45 ;  /* 0x0000002d44457c20 */ /* 0x002fe20008410000 */
[----:B------:R-:W-:Y:S01]  /*53e0*/  FADD.FTZ R152, -R4, R152 ;  /* 0x0000009804987221 */ /* 0x000fe20000010100 */
[----:B------:R-:W-:Y:S01]  /*53f0*/  FMUL.FTZ R85, R26, R85 ;  /* 0x000000551a557220 */ /* 0x000fe20000410000 */
[----:B------:R0:W-:Y:S01]  /*5400*/  STS [R72+0x2138], R40 ;  /* 0x0021382848007388 */ /* 0x0001e20000000800 */
[----:B------:R-:W-:Y:S01]  /*5410*/  FMUL.FTZ R87, R24, R87 ;  /* 0x0000005718577220 */ /* 0x000fe20000410000 */
[----:B------:R-:W-:Y:S01]  /*5420*/  FMUL.FTZ R154, R21, R154 ;  /* 0x0000009a159a7220 */ /* 0x000fe20000410000 */
[----:B------:R-:W-:Y:S01]  /*5430*/  FMUL.FTZ R106, R20, R106 ;  /* 0x0000006a146a7220 */ /* 0x000fe20000410000 */
[----:B------:R-:W-:Y:S01]  /*5440*/  BSSY B0, `(.L_x_354) ;  /* 0x000005e000007945 */ /* 0x000fe20003800000 */
[----:B--2---:R-:W-:Y:S01]  /*5450*/  FFMA.FTZ R136, R146, R136, R107 ;  /* 0x0000008892887223 */ /* 0x004fe2000001006b */
[----:B0-----:R-:W-:-:S04]  /*5460*/  FFMA.FTZ R40, R121, R145, RZ ;  /* 0x0000009179287223 */ /* 0x001fc800000100ff */
[----:B------:R-:W-:Y:S01]  /*5470*/  FFMA.FTZ R40, R104, R81, R40 ;  /* 0x0000005168287223 */ /* 0x000fe20000010028 */
[----:B------:R-:W-:Y:S01]  /*5480*/  FMUL.FTZ R41, R153, UR45 ;  /* 0x0000002d99297c20 */ /* 0x000fe20008410000 */
[----:B------:R-:W-:Y:S01]  /*5490*/  FMUL.FTZ R69, R22, R69 ;  /* 0x0000004516457220 */ /* 0x000fe20000410000 */
[----:B------:R-:W-:Y:S01]  /*54a0*/  ULDC.64 UR44, c[0x0][0x370] ;  /* 0x0000dc00002c7ab9 */ /* 0x000fe20000000a00 */
[----:B------:R-:W-:Y:S01]  /*54b0*/  FFMA.FTZ R40, R103, R148, R40 ;  /* 0x0000009467287223 */ /* 0x000fe20000010028 */
[----:B------:R-:W-:-:S03]  /*54c0*/  FMUL.FTZ R41, R23, R41 ;  /* 0x0000002917297220 */ /* 0x000fc60000410000 */
[----:B------:R-:W-:Y:S02]  /*54d0*/  FFMA.FTZ R68, R101, R74, R40 ;  /* 0x0000004a65447223 */ /* 0x000fe40000010028 */
[----:B------:R0:W-:Y:S02]  /*54e0*/  STS [R72+0x2140], R41 ;  /* 0x0021402948007388 */ /* 0x0001e40000000800 */
[----:B------:R-:W-:-:S04]  /*54f0*/  FFMA.FTZ R68, R99, R149, R68 ;  /* 0x0000009563447223 */ /* 0x000fc80000010044 */
[----:B------:R-:W-:Y:S01]  /*5500*/  FFMA.FTZ R68, R97, R82, R68 ;  /* 0x0000005261447223 */ /* 0x000fe20000010044 */
[----:B0-----:R-:W0:Y:S03]  /*5510*/  LDC.64 R40, c[0x0][0x368] ;  /* 0x0000da00ff287b82 */ /* 0x001e260000000a00 */
[----:B------:R-:W-:-:S04]  /*5520*/  FFMA.FTZ R68, R95, R150, R68 ;  /* 0x000000965f447223 */ /* 0x000fc80000010044 */
[----:B------:R-:W-:Y:S01]  /*5530*/  FFMA.FTZ R68, R93, R83, R68 ;  /* 0x000000535d447223 */ /* 0x000fe20000010044 */
[----:B------:R1:W-:Y:S03]  /*5540*/  STS [R72+0x2144], R69 ;  /* 0x0021444548007388 */ /* 0x0003e60000000800 */
[----:B------:R-:W-:-:S04]  /*5550*/  FFMA.FTZ R68, R91, R151, R68 ;  /* 0x000000975b447223 */ /* 0x000fc80000010044 */
[----:B------:R-:W-:Y:S01]  /*5560*/  FFMA.FTZ R68, R79, R84, R68 ;  /* 0x000000544f447223 */ /* 0x000fe20000010044 */
[----:B-1----:R-:W-:Y:S01]  /*5570*/  HFMA2.MMA R69, -RZ, RZ, 0, 0 ;  /* 0x00000000ff457435 */ /* 0x002fe200000001ff */
[----:B0-----:R-:W-:-:S04]  /*5580*/  IMAD R70, R40, UR12, RZ ;  /* 0x0000000c28467c24 */ /* 0x001fc8000f8e02ff */
[----:B------:R-:W-:Y:S02]  /*5590*/  IMAD R41, R41, UR11, R70 ;  /* 0x0000000b29297c24 */ /* 0x000fe4000f8e0246 */
[----:B------:R-:W-:Y:S01]  /*55a0*/  FADD.FTZ R153, -R3, R153 ;  /* 0x0000009903997221 */ /* 0x000fe20000010100 */
[----:B---3--:R-:W-:Y:S01]  /*55b0*/  FADD.FTZ R114, R91, R114 ;  /* 0x000000725b727221 */ /* 0x008fe20000010000 */
[----:B------:R0:W-:Y:S04]  /*55c0*/  STS [R72+0x2134], R85 ;  /* 0x0021345548007388 */ /* 0x0001e80000000800 */
[----:B------:R-:W-:Y:S01]  /*55d0*/  STL [R1+0x8], R114 ;  /* 0x0000087201007387 */ /* 0x000fe20000100800 */
[----:B------:R-:W-:-:S03]  /*55e0*/  FADD.FTZ R156, R105, R156 ;  /* 0x0000009c699c7221 */ /* 0x000fc60000010000 */
[----:B------:R1:W-:Y:S04]  /*55f0*/  STS [R72+0x213c], R87 ;  /* 0x00213c5748007388 */ /* 0x0003e80000000800 */
[----:B------:R-:W-:Y:S04]  /*5600*/  STS [R72+0x2148], R154 ;  /* 0x0021489a48007388 */ /* 0x000fe80000000800 */
[----:B------:R2:W-:Y:S01]  /*5610*/  STS [R72+0x214c], R106 ;  /* 0x00214c6a48007388 */ /* 0x0005e20000000800 */
[----:B------:R-:W-:Y:S01]  /*5620*/  FADD.FTZ R158, R73, R158 ;  /* 0x0000009e499e7221 */ /* 0x000fe20000010000 */
[----:B------:R-:W-:Y:S01]  /*5630*/  FMUL.FTZ R91, R134, UR59 ;  /* 0x0000003b865b7c20 */ /* 0x000fe20008410000 */
[----:B------:R-:W-:Y:S01]  /*5640*/  FMUL.FTZ R107, R92, UR59 ;  /* 0x0000003b5c6b7c20 */ /* 0x000fe20008410000 */
[----:B0-----:R-:W-:Y:S01]  /*5650*/  FMUL.FTZ R85, R100, UR59 ;  /* 0x0000003b64557c20 */ /* 0x001fe20008410000 */
[----:B-1----:R-:W-:Y:S01]  /*5660*/  FMUL.FTZ R87, R102, UR59 ;  /* 0x0000003b66577c20 */ /* 0x002fe20008410000 */
[----:B--2---:R-:W-:Y:S01]  /*5670*/  FMUL.FTZ R106, R90, UR59 ;  /* 0x0000003b5a6a7c20 */ /* 0x004fe20008410000 */
[----:B----4-:R-:W-:Y:S01]  /*5680*/  FADD.FTZ R113, R93, R113 ;  /* 0x000000715d717221 */ /* 0x010fe20000010000 */
[----:B-----5:R-:W-:-:S04]  /*5690*/  FADD.FTZ R112, R95, R112 ;  /* 0x000000705f707221 */ /* 0x020fc80000010000 */
[----:B------:R-:W-:Y:S01]  /*56a0*/  STL [R1+0xc], R113 ;  /* 0x00000c7101007387 */ /* 0x000fe20000100800 */
[----:B------:R-:W-:-:S03]  /*56b0*/  FADD.FTZ R111, R79, R111 ;  /* 0x0000006f4f6f7221 */ /* 0x000fc60000010000 */
[----:B------:R-:W-:Y:S04]  /*56c0*/  STL [R1+0x10], R112 ;  /* 0x0000107001007387 */ /* 0x000fe80000100800 */
[----:B------:R-:W-:Y:S01]  /*56d0*/  STL [R1+0x4], R111 ;  /* 0x0000046f01007387 */ /* 0x000fe20000100800 */
[----:B------:R-:W-:Y:S01]  /*56e0*/  FMUL.FTZ R93, R133, UR59 ;  /* 0x0000003b855d7c20 */ /* 0x000fe20008410000 */
[----:B------:R-:W-:Y:S01]  /*56f0*/  FMUL.FTZ R95, R132, UR59 ;  /* 0x0000003b845f7c20 */ /* 0x000fe20008410000 */
[----:B------:R-:W-:Y:S01]  /*5700*/  FMUL.FTZ R79, R98, UR59 ;  /* 0x0000003b624f7c20 */ /* 0x000fe20008410000 */
[----:B------:R-:W-:Y:S01]  /*5710*/  FADD.FTZ R110, R97, R110 ;  /* 0x0000006e616e7221 */ /* 0x000fe20000010000 */
[----:B------:R-:W-:-:S04]  /*5720*/  FMUL.FTZ R97, R131, UR59 ;  /* 0x0000003b83617c20 */ /* 0x000fc80008410000 */
[----:B------:R-:W-:Y:S01]  /*5730*/  STL [R1+0x14], R110 ;  /* 0x0000146e01007387 */ /* 0x000fe20000100800 */
[C---:B------:R-:W-:Y:S01]  /*5740*/  FADD.FTZ R108, R77.reuse, R108 ;  /* 0x0000006c4d6c7221 */ /* 0x040fe20000010000 */
[----:B------:R-:W-:Y:S01]  /*5750*/  FFMA.FTZ R77, R77, R152, R68 ;  /* 0x000000984d4d7223 */ /* 0x000fe20000010044 */
[----:B------:R-:W-:-:S05]  /*5760*/  MOV R68, R64 ;  /* 0x0000004000447202 */ /* 0x000fca0000000f00 */
[----:B------:R-:W-:Y:S01]  /*5770*/  IMAD.WIDE.U32 R68, R40, UR11, R68 ;  /* 0x0000000b28447c25 */ /* 0x000fe2000f8e0044 */
[----:B------:R-:W-:Y:S01]  /*5780*/  MOV R40, UR44 ;  /* 0x0000002c00287c02 */ /* 0x000fe20008000f00 */
[----:B------:R-:W-:Y:S02]  /*5790*/  UIMAD UR44, UR15, UR44, URZ ;  /* 0x0000002c0f2c72a4 */ /* 0x000fe4000f8e023f */
[----:B------:R-:W-:Y:S01]  /*57a0*/  FFMA.FTZ R77, R75, R86, R77 ;  /* 0x000000564b4d7223 */ /* 0x000fe2000001004d */
[----:B------:R-:W-:Y:S01]  /*57b0*/  IADD3 R69, R69, R41, RZ ;  /* 0x0000002945457210 */ /* 0x000fe20007ffe0ff */
[----:B------:R-:W-:Y:S02]  /*57c0*/  UIMAD UR44, UR14, UR45, UR44 ;  /* 0x0000002d0e2c72a4 */ /* 0x000fe4000f8e022c */
[----:B------:R-:W-:Y:S01]  /*57d0*/  FFMA.FTZ R41, R73, R153, R77 ;  /* 0x0000009949297223 */ /* 0x000fe2000001004d */
[----:B------:R-:W-:Y:S01]  /*57e0*/  FMUL.FTZ R75, R43, UR59 ;  /* 0x0000003b2b4b7c20 */ /* 0x000fe20008410000 */
[----:B------:R-:W-:-:S04]  /*57f0*/  IMAD.WIDE.U32 R68, R40, UR14, R68 ;  /* 0x0000000e28447c25 */ /* 0x000fc8000f8e0044 */
[-C--:B------:R-:W-:Y:S01]  /*5800*/  FFMA.FTZ R41, R71, R88.reuse, R41 ;  /* 0x0000005847297223 */ /* 0x080fe20000010029 */
[----:B------:R-:W-:Y:S01]  /*5810*/  MOV R71, UR51 ;  /* 0x0000003300477c02 */ /* 0x000fe20008000f00 */
[----:B------:R-:W-:Y:S01]  /*5820*/  VIADD R69, R69, UR44 ;  /* 0x0000002c45457c36 */ /* 0x000fe20008000000 */
[----:B------:R-:W-:Y:S01]  /*5830*/  BAR.SYNC.DEFER_BLOCKING 0x0 ;  /* 0x0000000000007b1d */ /* 0x000fe20000010000 */
[C---:B------:R-:W-:Y:S01]  /*5840*/  LEA R40, P2, R68.reuse, UR32, 0x2 ;  /* 0x0000002044287c11 */ /* 0x040fe2000f8410ff */
[----:B------:R-:W-:Y:S01]  /*5850*/  FMUL.FTZ R75, R75, R88 ;  /* 0x000000584b4b7220 */ /* 0x000fe20000410000 */
[C---:B------:R-:W-:Y:S01]  /*5860*/  IADD3 R70, P1, R68.reuse, UR51, RZ ;  /* 0x0000003344467c10 */ /* 0x040fe2000ff3e0ff */
[----:B------:R-:W-:Y:S01]  /*5870*/  FFMA.FTZ R89, R105, R89, R41 ;  /* 0x0000005969597223 */ /* 0x000fe20000010029 */
[----:B------:R-:W-:Y:S02]  /*5880*/  MOV R88, UR55 ;  /* 0x0000003700587c02 */ /* 0x000fe40008000f00 */
[----:B------:R-:W-:-:S02]  /*5890*/  LEA.HI.X R41, R68, UR33, R69, 0x2, P2 ;  /* 0x0000002144297c11 */ /* 0x000fc400090f1445 */
[----:B------:R-:W-:Y:S02]  /*58a0*/  LEA.HI.X.SX32 R71, R71, R69, 0x1, P1 ;  /* 0x0000004547477211 */ /* 0x000fe400008f0eff */
[----:B------:R-:W0:Y:S01]  /*58b0*/  LDC.64 R68, c[0x0][0x380] ;  /* 0x0000e000ff447b82 */ /* 0x000e220000000a00 */
[----:B------:R-:W-:-:S04]  /*58c0*/  IADD3 R88, R88, -UR51, -R64 ;  /* 0x8000003358587c10 */ /* 0x000fc8000fffe840 */
[----:B------:R-:W-:Y:S01]  /*58d0*/  ISETP.GE.AND P1, PT, R88, 0x1, PT ;  /* 0x000000015800780c */ /* 0x000fe20003f26270 */
[----:B------:R-:W-:Y:S01]  /*58e0*/  FADD.FTZ R109, R99, R109 ;  /* 0x0000006d636d7221 */ /* 0x000fe20000010000 */
[----:B------:R-:W-:Y:S01]  /*58f0*/  UIMAD UR44, UR6, -0x800, UR13 ;  /* 0xfffff800062c78a4 */ /* 0x000fe2000f8e020d */
[----:B------:R-:W-:Y:S01]  /*5900*/  FMUL.FTZ R99, R76, UR59 ;  /* 0x0000003b4c637c20 */ /* 0x000fe20008410000 */
[----:B------:R-:W-:Y:S02]  /*5910*/  FMUL.FTZ R105, R78, UR59 ;  /* 0x0000003b4e697c20 */ /* 0x000fe40008410000 */
[----:B------:R1:W-:Y:S01]  /*5920*/  STL [R1+0x18], R109 ;  /* 0x0000186d01007387 */ /* 0x0003e20000100800 */
[----:B------:R-:W-:-:S03]  /*5930*/  FMUL.FTZ R77, R96, UR59 ;  /* 0x0000003b604d7c20 */ /* 0x000fc60008410000 */
[----:B------:R2:W-:Y:S01]  /*5940*/  STL [R1], R108 ;  /* 0x0000006c01007387 */ /* 0x0005e20000100800 */
[----:B-1----:R-:W-:Y:S01]  /*5950*/  IADD3 R109, R64, 0x80, RZ ;  /* 0x00000080406d7810 */ /* 0x002fe20007ffe0ff */
[----:B--2---:R-:W-:Y:S01]  /*5960*/  FMUL.FTZ R108, R94, UR59 ;  /* 0x0000003b5e6c7c20 */ /* 0x004fe20008410000 */
[----:B------:R-:W-:Y:S06]  /*5970*/  @!P1 BRA `(.L_x_355) ;  /* 0x0000000000289947 */ /* 0x000fec0003800000 */
[C---:B0-----:R-:W-:Y:S02]  /*5980*/  IMAD R72, R68.reuse, UR58, RZ ;  /* 0x0000003a44487c24 */ /* 0x041fe4000f8e02ff */
[----:B------:R-:W-:-:S04]  /*5990*/  IMAD.WIDE.U32 R70, R68, UR7, R70 ;  /* 0x0000000744467c25 */ /* 0x000fc8000f8e0046 */
[----:B------:R-:W-:-:S05]  /*59a0*/  IMAD R72, R69, UR7, R72 ;  /* 0x0000000745487c24 */ /* 0x000fca000f8e0248 */
[----:B------:R-:W-:Y:S02]  /*59b0*/  IADD3 R71, R71, R72, RZ ;  /* 0x0000004847477210 */ /* 0x000fe40007ffe0ff */
[----:B------:R-:W-:-:S04]  /*59c0*/  LEA R72, P1, R70, UR32, 0x2 ;  /* 0x0000002046487c11 */ /* 0x000fc8000f8210ff */
[----:B------:R-:W-:Y:S02]  /*59d0*/  LEA.HI.X R73, R70, UR33, R71, 0x2, P1 ;  /* 0x0000002146497c11 */ /* 0x000fe400088f1447 */
[----:B------:R-:W-:-:S04]  /*59e0*/  LEA.HI.SX32 R70, R64, R64, 0x1b ;  /* 0x0000004040467211 */ /* 0x000fc800078fdaff */
[----:B------:R-:W-:-:S06]  /*59f0*/  LEA R70, R70, R63, 0x2 ;  /* 0x0000003f46467211 */ /* 0x000fcc00078e10ff */
[----:B------:R-:W0:Y:S04]  /*5a00*/  LDS R70, [R70+0x2110] ;  /* 0x0021100046467984 */ /* 0x000e280000000800 */
[----:B0-----:R1:W-:Y:S02]  /*5a10*/  REDG.E.ADD.F32.FTZ.RN.STRONG.GPU desc[UR20][R72.64], R70 ;  /* 0x00000046480079a6 */ /* 0x0013e4000c10f394 */
.L_x_355:
[----:B------:R-:W-:Y:S05]  /*5a20*/  BSYNC B0 ;  /* 0x0000000000007941 */ /* 0x000fea0003800000 */
.L_x_354:
[----:B-1----:R-:W-:Y:S01]  /*5a30*/  LEA.HI.SX32 R72, R109, R64, 0x1b ;  /* 0x000000406d487211 */ /* 0x002fe200078fdaff */
[----:B------:R-:W-:Y:S01]  /*5a40*/  USHF.R.S32.HI UR59, URZ, 0x1f, UR44 ;  /* 0x0000001f3f3b7899 */ /* 0x000fe2000801142c */
[----:B------:R-:W-:Y:S01]  /*5a50*/  ISETP.GE.AND P1, PT, R88, 0x81, PT ;  /* 0x000000815800780c */ /* 0x000fe20003f26270 */
[----:B------:R-:W-:Y:S01]  /*5a60*/  USHF.L.U64.HI UR45, UR8, 0x2, UR9 ;  /* 0x00000002082d7899 */ /* 0x000fe20008010209 */
[----:B------:R-:W-:Y:S01]  /*5a70*/  LEA R72, R72, R63, 0x2 ;  /* 0x0000003f48487211 */ /* 0x000fe200078e10ff */
[----:B------:R-:W-:Y:S01]  /*5a80*/  USHF.L.U32 UR58, UR8, 0x2, URZ ;  /* 0x00000002083a7899 */ /* 0x000fe2000800063f */
[----:B------:R-:W-:Y:S01]  /*5a90*/  MOV R70, UR44 ;  /* 0x0000002c00467c02 */ /* 0x000fe20008000f00 */
[----:B------:R-:W-:Y:S01]  /*5aa0*/  IMAD.U32 R73, RZ, RZ, UR59 ;  /* 0x0000003bff497e24 */ /* 0x000fe2000f8e00ff */
[----:B------:R-:W-:Y:S01]  /*5ab0*/  MOV R71, UR44 ;  /* 0x0000002c00477c02 */ /* 0x000fe20008000f00 */
[----:B0-----:R-:W-:Y:S01]  /*5ac0*/  IMAD R109, R68, UR45, RZ ;  /* 0x0000002d446d7c24 */ /* 0x001fe2000f8e02ff */
[----:B------:R-:W0:Y:S01]  /*5ad0*/  LDS R72, [R72+0x2310] ;  /* 0x0023100048487984 */ /* 0x000e220000000800 */
[----:B------:R-:W-:Y:S01]  /*5ae0*/  LEA R70, P2, R70, R40, 0x2 ;  /* 0x0000002846467211 */ /* 0x000fe200078410ff */
[----:B------:R-:W-:Y:S01]  /*5af0*/  BSSY B0, `(.L_x_356) ;  /* 0x0000009000007945 */ /* 0x000fe20003800000 */
[----:B------:R-:W-:-:S02]  /*5b00*/  IMAD R69, R69, UR58, R109 ;  /* 0x0000003a45457c24 */ /* 0x000fc4000f8e026d */
[----:B------:R-:W-:Y:S01]  /*5b10*/  LEA.HI.X R71, R71, R41, R73, 0x2, P2 ;  /* 0x0000002947477211 */ /* 0x000fe200010f1449 */
[----:B------:R-:W-:Y:S08]  /*5b20*/  @!P1 BRA `(.L_x_357) ;  /* 0x0000000000149947 */ /* 0x000ff00003800000 */
[----:B------:R-:W-:-:S05]  /*5b30*/  MOV R73, UR44 ;  /* 0x0000002c00497c02 */ /* 0x000fca0008000f00 */
[----:B------:R-:W-:-:S04]  /*5b40*/  IMAD.WIDE R40, R73, 0x4, R40 ;  /* 0x0000000449287825 */ /* 0x000fc800078e0228 */
[----:B------:R-:W-:-:S05]  /*5b50*/  IMAD.WIDE.U32 R40, R68, UR58, R40 ;  /* 0x0000003a44287c25 */ /* 0x000fca000f8e0028 */
[----:B------:R-:W-:-:S05]  /*5b60*/  IADD3 R41, R41, R69, RZ ;  /* 0x0000004529297210 */ /* 0x000fca0007ffe0ff */
[----:B0-----:R1:W-:Y:S02]  /*5b70*/  REDG.E.ADD.F32.FTZ.RN.STRONG.GPU desc[UR20][R40.64+-0x1e00], R72 ;  /* 0xffe20048280079a6 */ /* 0x0013e4000c10f394 */
.L_x_357:
[----:B------:R-:W-:Y:S05]  /*5b80*/  BSYNC B0 ;  /* 0x0000000000007941 */ /* 0x000fea0003800000 */
.L_x_356:
[----:B-1----:R-:W-:Y:S01]  /*5b90*/  IADD3 R40, R64, 0x100, RZ ;  /* 0x0000010040287810 */ /* 0x002fe20007ffe0ff */
[----:B------:R-:W-:Y:S01]  /*5ba0*/  IMAD.WIDE.U32 R70, R68, UR58, R70 ;  /* 0x0000003a44467c25 */ /* 0x000fe2000f8e0046 */
[----:B------:R-:W-:Y:S01]  /*5bb0*/  ISETP.GE.AND P1, PT, R88, 0x101, PT ;  /* 0x000001015800780c */ /* 0x000fe20003f26270 */
[----:B------:R-:W-:Y:S01]  /*5bc0*/  BSSY B0, `(.L_x_358) ;  /* 0x000000e000007945 */ /* 0x000fe20003800000 */
[----:B------:R-:W-:Y:S01]  /*5bd0*/  LEA.HI.SX32 R40, R40, R64, 0x1b ;  /* 0x0000004028287211 */ /* 0x000fe200078fdaff */
[----:B------:R-:W-:Y:S01]  /*5be0*/  FMUL.FTZ R91, R91, R153 ;  /* 0x000000995b5b7220 */ /* 0x000fe20000410000 */
[----:B------:R-:W-:Y:S01]  /*5bf0*/  IADD3 R41, R69, R71, RZ ;  /* 0x0000004745297210 */ /* 0x000fe20007ffe0ff */
[----:B------:R-:W-:Y:S01]  /*5c00*/  FADD.FTZ R65, R89, R65 ;  /* 0x0000004159417221 */ /* 0x000fe20000010000 */
[----:B------:R-:W-:Y:S01]  /*5c10*/  LEA R69, R40, R63, 0x2 ;  /* 0x0000003f28457211 */ /* 0x000fe200078e10ff */
[----:B------:R-:W-:Y:S01]  /*5c20*/  IMAD.MOV.U32 R40, RZ, RZ, R70 ;  /* 0x000000ffff287224 */ /* 0x000fe200078e0046 */
[----:B------:R-:W-:-:S02]  /*5c30*/  IADD3 R68, R64, 0x180, RZ ;  /* 0x0000018040447810 */ /* 0x000fc40007ffe0ff */
[----:B------:R-:W-:Y:S02]  /*5c40*/  ISETP.GE.AND P2, PT, R88, 0x181, PT ;  /* 0x000001815800780c */ /* 0x000fe40003f46270 */
[----:B------:R-:W1:Y:S01]  /*5c50*/  LDS R69, [R69+0x2510] ;  /* 0x0025100045457984 */ /* 0x000e620000000800 */
[----:B------:R-:W-:-:S04]  /*5c60*/  LEA.HI.SX32 R68, R68, R64, 0x1b ;  /* 0x0000004044447211 */ /* 0x000fc800078fdaff */
[----:B------:R-:W-:Y:S01]  /*5c70*/  LEA R68, R68, R63, 0x2 ;  /* 0x0000003f44447211 */ /* 0x000fe200078e10ff */
[----:B------:R-:W-:Y:S06]  /*5c80*/  @!P1 BRA `(.L_x_359) ;  /* 0x0000000000049947 */ /* 0x000fec0003800000 */
[----:B-1----:R2:W-:Y:S02]  /*5c90*/  REDG.E.ADD.F32.FTZ.RN.STRONG.GPU desc[UR20][R40.64+-0x1c00], R69 ;  /* 0xffe40045280079a6 */ /* 0x0025e4000c10f394 */
.L_x_359:
[----:B------:R-:W-:Y:S05]  /*5ca0*/  BSYNC B0 ;  /* 0x0000000000007941 */ /* 0x000fea0003800000 */
.L_x_358:
[----:B------:R-:W3:Y:S01]  /*5cb0*/  LDS R68, [R68+0x2710] ;  /* 0x0027100044447984 */ /* 0x000ee20000000800 */
[----:B------:R-:W-:Y:S01]  /*5cc0*/  BSSY B0, `(.L_x_360) ;  /* 0x0000004000007945 */ /* 0x000fe20003800000 */
[----:B-12---:R-:W-:-:S03]  /*5cd0*/  IADD3 R69, R64, 0x280, RZ ;  /* 0x0000028040457810 */ /* 0x006fc60007ffe0ff */
[----:B------:R-:W-:Y:S05]  /*5ce0*/  @!P2 BRA `(.L_x_361) ;  /* 0x000000000004a947 */ /* 0x000fea0003800000 */
[----:B---3--:R1:W-:Y:S02]  /*5cf0*/  REDG.E.ADD.F32.FTZ.RN.STRONG.GPU desc[UR20][R40.64+-0x1a00], R68 ;  /* 0xffe60044280079a6 */ /* 0x0083e4000c10f394 */
.L_x_361:
[----:B------:R-:W-:Y:S05]  /*5d00*/  BSYNC B0 ;  /* 0x0000000000007941 */ /* 0x000fea0003800000 */
.L_x_360:
[----:B-1-3--:R-:W-:Y:S01]  /*5d10*/  IADD3 R68, R64, 0x200, RZ ;  /* 0x0000020040447810 */ /* 0x00afe20007ffe0ff */
[----:B------:R-:W-:Y:S01]  /*5d20*/  BSSY B0, `(.L_x_362) ;  /* 0x0000011000007945 */ /* 0x000fe20003800000 */
[----:B------:R-:W-:Y:S02]  /*5d30*/  ISETP.GE.AND P6, PT, R88, 0x201, PT ;  /* 0x000002015800780c */ /* 0x000fe40003fc6270 */
[-C--:B------:R-:W-:Y:S02]  /*5d40*/  LEA.HI.SX32 R70, R68, R64.reuse, 0x1b ;  /* 0x0000004044467211 */ /* 0x080fe400078fdaff */
[----:B------:R-:W-:Y:S02]  /*5d50*/  LEA.HI.SX32 R68, R69, R64, 0x1b ;  /* 0x0000004045447211 */ /* 0x000fe400078fdaff */
[----:B------:R-:W-:Y:S02]  /*5d60*/  LEA R70, R70, R63, 0x2 ;  /* 0x0000003f46467211 */ /* 0x000fe400078e10ff */
[----:B------:R-:W-:Y:S01]  /*5d70*/  IADD3 R71, R64, 0x300, RZ ;  /* 0x0000030040477810 */ /* 0x000fe20007ffe0ff */
[----:B------:R-:W-:Y:S01]  /*5d80*/  IMAD R68, R68, 0x4, R63 ;  /* 0x0000000444447824 */ /* 0x000fe200078e023f */
[----:B------:R-:W-:-:S02]  /*5d90*/  IADD3 R73, R64, 0x380, RZ ;  /* 0x0000038040497810 */ /* 0x000fc40007ffe0ff */
[----:B------:R-:W1:Y:S01]  /*5da0*/  LDS R70, [R70+0x2910] ;  /* 0x0029100046467984 */ /* 0x000e620000000800 */
[----:B------:R-:W-:Y:S02]  /*5db0*/  LEA.HI.SX32 R69, R71, R64, 0x1b ;  /* 0x0000004047457211 */ /* 0x000fe400078fdaff */
[C---:B------:R-:W-:Y:S02]  /*5dc0*/  ISETP.GE.AND P1, PT, R88.reuse, 0x281, PT ;  /* 0x000002815800780c */ /* 0x040fe40003f26270 */
[C---:B------:R-:W-:Y:S02]  /*5dd0*/  ISETP.GE.AND P2, PT, R88.reuse, 0x301, PT ;  /* 0x000003015800780c */ /* 0x040fe40003f46270 */
[C---:B------:R-:W-:Y:S02]  /*5de0*/  ISETP.GE.AND P3, PT, R88.reuse, 0x381, PT ;  /* 0x000003815800780c */ /* 0x040fe40003f66270 */
[C---:B------:R-:W-:Y:S02]  /*5df0*/  ISETP.GE.AND P4, PT, R88.reuse, 0x401, PT ;  /* 0x000004015800780c */ /* 0x040fe40003f86270 */
[----:B------:R-:W-:Y:S01]  /*5e00*/  ISETP.GE.AND P5, PT, R88, 0x481, PT ;  /* 0x000004815800780c */ /* 0x000fe20003fa6270 */
[----:B------:R-:W-:-:S12]  /*5e10*/  @!P6 BRA `(.L_x_363) ;  /* 0x000000000004e947 */ /* 0x000fd80003800000 */
[----:B-1----:R2:W-:Y:S02]  /*5e20*/  REDG.E.ADD.F32.FTZ.RN.STRONG.GPU desc[UR20][R40.64+-0x1800], R70 ;  /* 0xffe80046280079a6 */ /* 0x0025e4000c10f394 */
.L_x_363:
[----:B------:R-:W-:Y:S05]  /*5e30*/  BSYNC B0 ;  /* 0x0000000000007941 */ /* 0x000fea0003800000 */
.L_x_362:
[----:B------:R-:W3:Y:S01]  /*5e40*/  LDS R68, [R68+0x2b10] ;  /* 0x002b100044447984 */ /* 0x000ee20000000800 */
[----:B------:R-:W-:Y:S01]  /*5e50*/  BSSY B0, `(.L_x_364) ;  /* 0x0000006000007945 */ /* 0x000fe20003800000 */
[----:B0-----:R-:W-:Y:S02]  /*5e60*/  IADD3 R72, R64, 0x400, RZ ;  /* 0x0000040040487810 */ /* 0x001fe40007ffe0ff */
[----:B-12---:R-:W-:Y:S02]  /*5e70*/  LEA.HI.SX32 R70, R73, R64, 0x1b ;  /* 0x0000004049467211 */ /* 0x006fe400078fdaff */
[----:B------:R-:W-:Y:S01]  /*5e80*/  LEA R69, R69, R63, 0x2 ;  /* 0x0000003f45457211 */ /* 0x000fe200078e10ff */
[----:B------:R-:W-:Y:S06]  /*5e90*/  @!P1 BRA `(.L_x_365) ;  /* 0x0000000000049947 */ /* 0x000fec0003800000 */
[----:B---3--:R0:W-:Y:S02]  /*5ea0*/  REDG.E.ADD.F32.FTZ.RN.STRONG.GPU desc[UR20][R40.64+-0x1600], R68 ;  /* 0xffea0044280079a6 */ /* 0x0081e4000c10f394 */
.L_x_365:
[----:B------:R-:W-:Y:S05]  /*5eb0*/  BSYNC B0 ;  /* 0x0000000000007941 */ /* 0x000fea0003800000 */
.L_x_364:
[----:B------:R-:W1:Y:S01]  /*5ec0*/  LDS R69, [R69+0x2d10] ;  /* 0x002d100045457984 */ /* 0x000e620000000800 */
[----:B------:R-:W-:Y:S01]  /*5ed0*/  BSSY B0, `(.L_x_366) ;  /* 0x0000006000007945 */ /* 0x000fe20003800000 */
[----:B------:R-:W-:Y:S02]  /*5ee0*/  IADD3 R71, R64, 0x480, RZ ;  /* 0x0000048040477810 */ /* 0x000fe40007ffe0ff */
[----:B0--3--:R-:W-:Y:S02]  /*5ef0*/  LEA.HI.SX32 R68, R72, R64, 0x1b ;  /* 0x0000004048447211 */ /* 0x009fe400078fdaff */
[----:B------:R-:W-:Y:S01]  /*5f00*/  LEA R70, R70, R63, 0x2 ;  /* 0x0000003f46467211 */ /* 0x000fe200078e10ff */
[----:B------:R-:W-:Y:S06]  /*5f10*/  @!P2 BRA `(.L_x_367) ;  /* 0x000000000004a947 */ /* 0x000fec0003800000 */
[----:B-1----:R0:W-:Y:S02]  /*5f20*/  REDG.E.ADD.F32.FTZ.RN.STRONG.GPU desc[UR20][R40.64+-0x1400], R69 ;  /* 0xffec0045280079a6 */ /* 0x0021e4000c10f394 */
.L_x_367:
[----:B------:R-:W-:Y:S05]  /*5f30*/  BSYNC B0 ;  /* 0x0000000000007941 */ /* 0x000fea0003800000 */
.L_x_366:
[----:B------:R-:W2:Y:S01]  /*5f40*/  LDS R70, [R70+0x2f10] ;  /* 0x002f100046467984 */ /* 0x000ea20000000800 */
[----:B------:R-:W-:Y:S01]  /*5f50*/  BSSY B0, `(.L_x_368) ;  /* 0x0000005000007945 */ /* 0x000fe20003800000 */
[----:B01----:R-:W-:Y:S02]  /*5f60*/  LEA.HI.SX32 R69, R71, R64, 0x1b ;  /* 0x0000004047457211 */ /* 0x003fe400078fdaff */
[----:B------:R-:W-:Y:S01]  /*5f70*/  LEA R68, R68, R63, 0x2 ;  /* 0x0000003f44447211 */ /* 0x000fe200078e10ff */
[----:B------:R-:W-:Y:S06]  /*5f80*/  @!P3 BRA `(.L_x_369) ;  /* 0x000000000004b947 */ /* 0x000fec0003800000 */
[----:B--2---:R0:W-:Y:S02]  /*5f90*/  REDG.E.ADD.F32.FTZ.RN.STRONG.GPU desc[UR20][R40.64+-0x1200], R70 ;  /* 0xffee0046280079a6 */ /* 0x0041e4000c10f394 */
.L_x_369:
[----:B------:R-:W-:Y:S05]  /*5fa0*/  BSYNC B0 ;  /* 0x0000000000007941 */ /* 0x000fea0003800000 */
.L_x_368:
[----:B------:R-:W1:Y:S01]  /*5fb0*/  LDS R68, [R68+0x3110] ;  /* 0x0031100044447984 */ /* 0x000e620000000800 */
[----:B------:R-:W-:Y:S01]  /*5fc0*/  BSSY B0, `(.L_x_370) ;  /* 0x0000004000007945 */ /* 0x000fe20003800000 */
[----:B------:R-:W-:-:S03]  /*5fd0*/  LEA R69, R69, R63, 0x2 ;  /* 0x0000003f45457211 */ /* 0x000fc600078e10ff */
[----:B------:R-:W-:Y:S05]  /*5fe0*/  @!P4 BRA `(.L_x_371) ;  /* 0x000000000004c947 */ /* 0x000fea0003800000 */
[----:B-1----:R3:W-:Y:S02]  /*5ff0*/  REDG.E.ADD.F32.FTZ.RN.STRONG.GPU desc[UR20][R40.64+-0x1000], R68 ;  /* 0xfff00044280079a6 */ /* 0x0027e4000c10f394 */
.L_x_371:
[----:B------:R-:W-:Y:S05]  /*6000*/  BSYNC B0 ;  /* 0x0000000000007941 */ /* 0x000fea0003800000 */
.L_x_370:
[----:B------:R-:W4:Y:S01]  /*6010*/  LDS R69, [R69+0x3310] ;  /* 0x0033100045457984 */ /* 0x000f220000000800 */
[----:B------:R-:W-:Y:S01]  /*6020*/  BSSY B0, `(.L_x_372) ;  /* 0x0000005000007945 */ /* 0x000fe20003800000 */
[C---:B-1-3--:R-:W-:Y:S01]  /*6030*/  VIADD R68, R64.reuse, 0x500 ;  /* 0x0000050040447836 */ /* 0x04afe20000000000 */
[----:B0-2---:R-:W-:Y:S02]  /*6040*/  IADD3 R70, R64, 0x580, RZ ;  /* 0x0000058040467810 */ /* 0x005fe40007ffe0ff */
[----:B------:R-:W-:Y:S05]  /*6050*/  @!P5 BRA `(.L_x_373) ;  /* 0x000000000004d947 */ /* 0x000fea0003800000 */
[----:B----4-:R0:W-:Y:S02]  /*6060*/  REDG.E.ADD.F32.FTZ.RN.STRONG.GPU desc[UR20][R40.64+-0xe00], R69 ;  /* 0xfff20045280079a6 */ /* 0x0101e4000c10f394 */
.L_x_373:
[----:B------:R-:W-:Y:S05]  /*6070*/  BSYNC B0 ;  /* 0x0000000000007941 */ /* 0x000fea0003800000 */
.L_x_372:
[-C--:B0---4-:R-:W-:Y:S01]  /*6080*/  LEA.HI.SX32 R69, R68, R64.reuse, 0x1b ;  /* 0x0000004044457211 */ /* 0x091fe200078fdaff */
[----:B------:R-:W-:Y:S01]  /*6090*/  BSSY B0, `(.L_x_374) ;  /* 0x0000010000007945 */ /* 0x000fe20003800000 */
[----:B------:R-:W-:Y:S02]  /*60a0*/  ISETP.GE.AND P6, PT, R88, 0x501, PT ;  /* 0x000005015800780c */ /* 0x000fe40003fc6270 */
[----:B------:R-:W-:Y:S02]  /*60b0*/  LEA R69, R69, R63, 0x2 ;  /* 0x0000003f45457211 */ /* 0x000fe400078e10ff */
[----:B------:R-:W-:Y:S02]  /*60c0*/  IADD3 R71, R64, 0x600, RZ ;  /* 0x0000060040477810 */ /* 0x000fe40007ffe0ff */
[----:B------:R-:W-:Y:S02]  /*60d0*/  LEA.HI.SX32 R70, R70, R64, 0x1b ;  /* 0x0000004046467211 */ /* 0x000fe400078fdaff */
[----:B------:R-:W0:Y:S01]  /*60e0*/  LDS R69, [R69+0x3510] ;  /* 0x0035100045457984 */ /* 0x000e220000000800 */
[----:B------:R-:W-:-:S02]  /*60f0*/  IADD3 R73, R64, 0x680, RZ ;  /* 0x0000068040497810 */ /* 0x000fc40007ffe0ff */
[----:B------:R-:W-:Y:S02]  /*6100*/  LEA.HI.SX32 R68, R71, R64, 0x1b ;  /* 0x0000004047447211 */ /* 0x000fe400078fdaff */
[----:B------:R-:W-:Y:S02]  /*6110*/  LEA R70, R70, R63, 0x2 ;  /* 0x0000003f46467211 */ /* 0x000fe400078e10ff */
[C---:B------:R-:W-:Y:S02]  /*6120*/  ISETP.GE.AND P1, PT, R88.reuse, 0x581, PT ;  /* 0x000005815800780c */ /* 0x040fe40003f26270 */
[C---:B------:R-:W-:Y:S02]  /*6130*/  ISETP.GE.AND P2, PT, R88.reuse, 0x601, PT ;  /* 0x000006015800780c */ /* 0x040fe40003f46270 */
[C---:B------:R-:W-:Y:S02]  /*6140*/  ISETP.GE.AND P3, PT, R88.reuse, 0x681, PT ;  /* 0x000006815800780c */ /* 0x040fe40003f66270 */
[----:B------:R-:W-:-:S02]  /*6150*/  ISETP.GE.AND P4, PT, R88, 0x701, PT ;  /* 0x000007015800780c */ /* 0x000fc40003f86270 */
[----:B------:R-:W-:Y:S01]  /*6160*/  ISETP.GE.AND P5, PT, R88, 0x781, PT ;  /* 0x000007815800780c */ /* 0x000fe20003fa6270 */
[----:B------:R-:W-:-:S12]  /*6170*/  @!P6 BRA `(.L_x_375) ;  /* 0x000000000004e947 */ /* 0x000fd80003800000 */
[----:B0-----:R1:W-:Y:S02]  /*6180*/  REDG.E.ADD.F32.FTZ.RN.STRONG.GPU desc[UR20][R40.64+-0xc00], R69 ;  /* 0xfff40045280079a6 */ /* 0x0013e4000c10f394 */
.L_x_375:
[----:B------:R-:W-:Y:S05]  /*6190*/  BSYNC B0 ;  /* 0x0000000000007941 */ /* 0x000fea0003800000 */
.L_x_374:
[----:B------:R-:W2:Y:S01]  /*61a0*/  LDS R70, [R70+0x3710] ;  /* 0x0037100046467984 */ /* 0x000ea20000000800 */
[----:B------:R-:W-:Y:S01]  /*61b0*/  BSSY B0, `(.L_x_376) ;  /* 0x0000006000007945 */ /* 0x000fe20003800000 */
[----:B------:R-:W-:Y:S01]  /*61c0*/  IADD3 R72, R64, 0x700, RZ ;  /* 0x0000070040487810 */ /* 0x000fe20007ffe0ff */
[----:B------:R-:W-:Y:S01]  /*61d0*/  IMAD R68, R68, 0x4, R63 ;  /* 0x0000000444447824 */ /* 0x000fe200078e023f */
[----:B01----:R-:W-:Y:S01]  /*61e0*/  LEA.HI.SX32 R69, R73, R64, 0x1b ;  /* 0x0000004049457211 */ /* 0x003fe200078fdaff */
[----:B------:R-:W-:Y:S06]  /*61f0*/  @!P1 BRA `(.L_x_377) ;  /* 0x0000000000049947 */ /* 0x000fec0003800000 */
[----:B--2---:R0:W-:Y:S02]  /*6200*/  REDG.E.ADD.F32.FTZ.RN.STRONG.GPU desc[UR20][R40.64+-0xa00], R70 ;  /* 0xfff60046280079a6 */ /* 0x0041e4000c10f394 */
.L_x_377:
[----:B------:R-:W-:Y:S05]  /*6210*/  BSYNC B0 ;  /* 0x0000000000007941 */ /* 0x000fea0003800000 */
.L_x_376:
[----:B------:R-:W1:Y:S01]  /*6220*/  LDS R68, [R68+0x3910] ;  /* 0x0039100044447984 */ /* 0x000e620000000800 */
[----:B------:R-:W-:Y:S01]  /*6230*/  BSSY B0, `(.L_x_378) ;  /* 0x0000006000007945 */ /* 0x000fe20003800000 */
[----:B------:R-:W-:Y:S02]  /*6240*/  IADD3 R71, R64, 0x780, RZ ;  /* 0x0000078040477810 */ /* 0x000fe40007ffe0ff */
[----:B0-2---:R-:W-:Y:S02]  /*6250*/  LEA.HI.SX32 R70, R72, R64, 0x1b ;  /* 0x0000004048467211 */ /* 0x005fe400078fdaff */
[----:B------:R-:W-:Y:S01]  /*6260*/  LEA R69, R69, R63, 0x2 ;  /* 0x0000003f45457211 */ /* 0x000fe200078e10ff */
[----:B------:R-:W-:Y:S06]  /*6270*/  @!P2 BRA `(.L_x_379) ;  /* 0x000000000004a947 */ /* 0x000fec0003800000 */
[----:B-1----:R0:W-:Y:S02]  /*6280*/  REDG.E.ADD.F32.FTZ.RN.STRONG.GPU desc[UR20][R40.64+-0x800], R68 ;  /* 0xfff80044280079a6 */ /* 0x0021e4000c10f394 */
.L_x_379:
[----:B------:R-:W-:Y:S05]  /*6290*/  BSYNC B0 ;  /* 0x0000000000007941 */ /* 0x000fea0003800000 */
.L_x_378:
[----:B------:R-:W2:Y:S01]  /*62a0*/  LDS R69, [R69+0x3b10] ;  /* 0x003b100045457984 */ /* 0x000ea20000000800 */
[----:B------:R-:W-:Y:S01]  /*62b0*/  BSSY B0, `(.L_x_380) ;  /* 0x0000005000007945 */ /* 0x000fe20003800000 */
[----:B01----:R-:W-:Y:S02]  /*62c0*/  LEA.HI.SX32 R68, R71, R64, 0x1b ;  /* 0x0000004047447211 */ /* 0x003fe400078fdaff */
[----:B------:R-:W-:Y:S01]  /*62d0*/  LEA R70, R70, R63, 0x2 ;  /* 0x0000003f46467211 */ /* 0x000fe200078e10ff */
[----:B------:R-:W-:Y:S06]  /*62e0*/  @!P3 BRA `(.L_x_381) ;  /* 0x000000000004b947 */ /* 0x000fec0003800000 */
[----:B--2---:R0:W-:Y:S02]  /*62f0*/  REDG.E.ADD.F32.FTZ.RN.STRONG.GPU desc[UR20][R40.64+-0x600], R69 ;  /* 0xfffa0045280079a6 */ /* 0x0041e4000c10f394 */
.L_x_381:
[----:B------:R-:W-:Y:S05]  /*6300*/  BSYNC B0 ;  /* 0x0000000000007941 */ /* 0x000fea0003800000 */
.L_x_380:
[----:B------:R-:W1:Y:S01]  /*6310*/  LDS R70, [R70+0x3d10] ;  /* 0x003d100046467984 */ /* 0x000e620000000800 */
[----:B------:R-:W-:Y:S01]  /*6320*/  BSSY B0, `(.L_x_382) ;  /* 0x0000004000007945 */ /* 0x000fe20003800000 */
[----:B------:R-:W-:-:S03]  /*6330*/  LEA R68, R68, R63, 0x2 ;  /* 0x0000003f44447211 */ /* 0x000fc600078e10ff */
[----:B------:R-:W-:Y:S05]  /*6340*/  @!P4 BRA `(.L_x_383) ;  /* 0x000000000004c947 */ /* 0x000fea0003800000 */
[----:B-1----:R3:W-:Y:S02]  /*6350*/  REDG.E.ADD.F32.FTZ.RN.STRONG.GPU desc[UR20][R40.64+-0x400], R70 ;  /* 0xfffc0046280079a6 */ /* 0x0027e4000c10f394 */
.L_x_383:
[----:B------:R-:W-:Y:S05]  /*6360*/  BSYNC B0 ;  /* 0x0000000000007941 */ /* 0x000fea0003800000 */
.L_x_382:
[----:B------:R-:W4:Y:S01]  /*6370*/  LDS R68, [R68+0x3f10] ;  /* 0x003f100044447984 */ /* 0x000f220000000800 */
[----:B------:R-:W-:Y:S04]  /*6380*/  BSSY B0, `(.L_x_384) ;  /* 0x0000003000007945 */ /* 0x000fe80003800000 */
[----:B------:R-:W-:Y:S05]  /*6390*/  @!P5 BRA `(.L_x_385) ;  /* 0x000000000004d947 */ /* 0x000fea0003800000 */
[----:B----4-:R4:W-:Y:S02]  /*63a0*/  REDG.E.ADD.F32.FTZ.RN.STRONG.GPU desc[UR20][R40.64+-0x200], R68 ;  /* 0xfffe0044280079a6 */ /* 0x0109e4000c10f394 */
.L_x_385:
[----:B------:R-:W-:Y:S05]  /*63b0*/  BSYNC B0 ;  /* 0x0000000000007941 */ /* 0x000fea0003800000 */
.L_x_384:
[----:B------:R-:W5:Y:S04]  /*63c0*/  LDL R72, [R1+0x8c] ;  /* 0x00008c0001487983 */ /* 0x000f680000100800 */
[----:B------:R-:W5:Y:S04]  /*63d0*/  LDL R71, [R1+0x90] ;  /* 0x0000900001477983 */ /* 0x000f680000100800 */
[----:B-1-3--:R-:W3:Y:S01]  /*63e0*/  LDL R70, [R1+0x94] ;  /* 0x0000940001467983 */ /* 0x00aee20000100800 */
[----:B------:R-:W-:Y:S01]  /*63f0*/  FFMA.FTZ R75, R36, R43, R75 ;  /* 0x0000002b244b7223 */ /* 0x000fe2000001004b */
[----:B------:R-:W-:Y:S01]  /*6400*/  FMUL.FTZ R93, R93, R86 ;  /* 0x000000565d5d7220 */ /* 0x000fe20000410000 */
[----:B------:R-:W-:Y:S01]  /*6410*/  FMUL.FTZ R95, R95, R152 ;  /* 0x000000985f5f7220 */ /* 0x000fe20000410000 */
[----:B----4-:R-:W4:Y:S01]  /*6420*/  LDL R68, [R1+0x98] ;  /* 0x0000980001447983 */ /* 0x010f220000100800 */
[----:B------:R-:W-:Y:S01]  /*6430*/  FMUL.FTZ R99, R99, R151 ;  /* 0x0000009763637220 */ /* 0x000fe20000410000 */
[----:B------:R-:W-:Y:S01]  /*6440*/  FADD.FTZ R141, R75, R141 ;  /* 0x0000008d4b8d7221 */ /* 0x000fe20000010000 */
[----:B------:R-:W-:Y:S01]  /*6450*/  FMUL.FTZ R97, R97, R84 ;  /* 0x0000005461617220 */ /* 0x000fe20000410000 */
[----:B------:R-:W4:Y:S04]  /*6460*/  LDL.LU R86, [R1+0x1c] ;  /* 0x00001c0001567983 */ /* 0x000f280000300800 */
[----:B------:R-:W4:Y:S04]  /*6470*/  LDL R84, [R1+0x10c] ;  /* 0x00010c0001547983 */ /* 0x000f280000100800 */
[----:B------:R-:W4:Y:S04]  /*6480*/  LDL R75, [R1+0x9c] ;  /* 0x00009c00014b7983 */ /* 0x000f280000100800 */
[----:B------:R-:W4:Y:S01]  /*6490*/  LDL.LU R73, [R1+0x20] ;  /* 0x0000200001497983 */ /* 0x000f220000300800 */
[----:B0-2---:R-:W0:Y:S03]  /*64a0*/  S2R R69, SR_LANEID ;  /* 0x0000000000457919 */ /* 0x005e260000000000 */
[----:B------:R-:W1:Y:S04]  /*64b0*/  SHFL.DOWN PT, R40, R65, 0x1, 0x1f ;  /* 0x08201f0041287f89 */ /* 0x000e6800000e0000 */
[----:B------:R-:W2:Y:S01]  /*64c0*/  SHFL.DOWN PT, R41, R42, 0x1, 0x1f ;  /* 0x08201f002a297f89 */ /* 0x000ea200000e0000 */
[----:B0-----:R-:W-:-:S13]  /*64d0*/  ISETP.GT.AND P1, PT, R69, 0x1e, PT ;  /* 0x0000001e4500780c */ /* 0x001fda0003f24270 */
[----:B-1----:R-:W-:Y:S01]  /*64e0*/  @!P1 FADD.FTZ R65, R65, R40 ;  /* 0x0000002841419221 */ /* 0x002fe20000010000 */
[----:B--2---:R-:W-:-:S04]  /*64f0*/  @!P1 FADD.FTZ R42, R42, R41 ;  /* 0x000000292a2a9221 */ /* 0x004fc80000010000 */
[----:B------:R-:W0:Y:S04]  /*6500*/  SHFL.DOWN PT, R40, R65, 0x2, 0x1f ;  /* 0x08401f0041287f89 */ /* 0x000e2800000e0000 */
[----:B------:R-:W1:Y:S01]  /*6510*/  SHFL.DOWN PT, R41, R42, 0x2, 0x1f ;  /* 0x08401f002a297f89 */ /* 0x000e6200000e0000 */
[----:B-----5:R-:W-:-:S03]  /*6520*/  FFMA.FTZ R91, R72, R134, R91 ;  /* 0x00000086485b7223 */ /* 0x020fc6000001005b */
[----:B------:R-:W2:Y:S01]  /*6530*/  LDL.LU R72, [R1+0x24] ;  /* 0x0000240001487983 */ /* 0x000ea20000300800 */
[----:B------:R-:W-:-:S03]  /*6540*/  FFMA.FTZ R95, R71, R132, R95 ;  /* 0x00000084475f7223 */ /* 0x000fc6000001005f */
[----:B------:R-:W5:Y:S01]  /*6550*/  LDL R71, [R1+0xa0] ;  /* 0x0000a00001477983 */ /* 0x000f620000100800 */
[----:B---3--:R-:W-:-:S03]  /*6560*/  FFMA.FTZ R99, R70, R76, R99 ;  /* 0x0000004c46637223 */ /* 0x008fc60000010063 */
[----:B------:R-:W3:Y:S04]  /*6570*/  LDL R70, [R1+0xa4] ;  /* 0x0000a40001467983 */ /* 0x000ee80000100800 */
[----:B------:R-:W5:Y:S01]  /*6580*/  LDL.LU R43, [R1+0x28] ;  /* 0x00002800012b7983 */ /* 0x000f620000300800 */
[----:B------:R-:W-:-:S13]  /*6590*/  ISETP.GT.AND P1, PT, R69, 0x1d, PT ;  /* 0x0000001d4500780c */ /* 0x000fda0003f24270 */
[----:B0-----:R-:W-:Y:S01]  /*65a0*/  @!P1 FADD.FTZ R65, R65, R40 ;  /* 0x0000002841419221 */ /* 0x001fe20000010000 */
[----:B-1----:R-:W-:-:S04]  /*65b0*/  @!P1 FADD.FTZ R42, R42, R41 ;  /* 0x000000292a2a9221 */ /* 0x002fc80000010000 */
[----:B------:R-:W0:Y:S04]  /*65c0*/  SHFL.DOWN PT, R40, R65, 0x4, 0x1f ;  /* 0x08801f0041287f89 */ /* 0x000e2800000e0000 */
[----:B------:R-:W1:Y:S01]  /*65d0*/  SHFL.DOWN PT, R41, R42, 0x4, 0x1f ;  /* 0x08801f002a297f89 */ /* 0x000e6200000e0000 */
[----:B------:R-:W-:-:S13]  /*65e0*/  ISETP.GT.AND P1, PT, R69, 0x1b, PT ;  /* 0x0000001b4500780c */ /* 0x000fda0003f24270 */
[----:B0-----:R-:W-:Y:S01]  /*65f0*/  @!P1 FADD.FTZ R65, R65, R40 ;  /* 0x0000002841419221 */ /* 0x001fe20000010000 */
[----:B-1----:R-:W-:-:S04]  /*6600*/  @!P1 FADD.FTZ R42, R42, R41 ;  /* 0x000000292a2a9221 */ /* 0x002fc80000010000 */
[----:B------:R-:W0:Y:S04]  /*6610*/  SHFL.DOWN PT, R40, R65, 0x8, 0x1f ;  /* 0x09001f0041287f89 */ /* 0x000e2800000e0000 */
[----:B------:R-:W1:Y:S01]  /*6620*/  SHFL.DOWN PT, R41, R42, 0x8, 0x1f ;  /* 0x09001f002a297f89 */ /* 0x000e6200000e0000 */
[----:B------:R-:W-:Y:S01]  /*6630*/  ISETP.GT.AND P1, PT, R69, 0x17, PT ;  /* 0x000000174500780c */ /* 0x000fe20003f24270 */
[----:B----4-:R-:W-:Y:S01]  /*6640*/  FADD.FTZ R86, R101, R86 ;  /* 0x0000005665567221 */ /* 0x010fe20000010000 */
[----:B------:R-:W-:-:S11]  /*6650*/  FADD.FTZ R73, R103, R73 ;  /* 0x0000004967497221 */ /* 0x000fd60000010000 */
[----:B0-----:R-:W-:Y:S01]  /*6660*/  @!P1 FADD.FTZ R65, R65, R40 ;  /* 0x0000002841419221 */ /* 0x001fe20000010000 */
[----:B-1----:R-:W-:-:S04]  /*6670*/  @!P1 FADD.FTZ R42, R42, R41 ;  /* 0x000000292a2a9221 */ /* 0x002fc80000010000 */
[----:B------:R-:W0:Y:S04]  /*6680*/  SHFL.DOWN PT, R40, R65, 0x10, 0x1f ;  /* 0x0a001f0041287f89 */ /* 0x000e2800000e0000 */
[----:B------:R-:W1:Y:S01]  /*6690*/  SHFL.DOWN PT, R41, R42, 0x10, 0x1f ;  /* 0x0a001f002a297f89 */ /* 0x000e6200000e0000 */
[----:B------:R-:W-:-:S03]  /*66a0*/  ISETP.GT.AND P1, PT, R69, 0xf, PT ;  /* 0x0000000f4500780c */ /* 0x000fc60003f24270 */
[----:B------:R4:W-:Y:S04]  /*66b0*/  STL [R1+0x1c], R86 ;  /* 0x00001c5601007387 */ /* 0x0009e80000100800 */
[----:B------:R4:W-:Y:S01]  /*66c0*/  STL [R1+0x20], R73 ;  /* 0x0000204901007387 */ /* 0x0009e20000100800 */
[----:B------:R-:W-:Y:S01]  /*66d0*/  ISETP.NE.AND P2, PT, R69, RZ, PT ;  /* 0x000000ff4500720c */ /* 0x000fe20003f45270 */
[----:B------:R-:W-:Y:S01]  /*66e0*/  FMUL.FTZ R106, R106, R150 ;  /* 0x000000966a6a7220 */ /* 0x000fe20000410000 */
[----:B------:R-:W-:Y:S01]  /*66f0*/  FMUL.FTZ R105, R105, R83 ;  /* 0x0000005369697220 */ /* 0x000fe20000410000 */
[----:B------:R-:W-:Y:S02]  /*6700*/  FMUL.FTZ R107, R107, R82 ;  /* 0x000000526b6b7220 */ /* 0x000fe40000410000 */
[----:B------:R-:W-:Y:S01]  /*6710*/  FFMA.FTZ R106, R68, R90, R106 ;  /* 0x0000005a446a7223 */ /* 0x000fe2000001006a */
[----:B0-----:R-:W-:Y:S01]  /*6720*/  @!P1 FADD.FTZ R65, R65, R40 ;  /* 0x0000002841419221 */ /* 0x001fe20000010000 */
[----:B-1----:R-:W-:-:S04]  /*6730*/  @!P1 FADD.FTZ R42, R42, R41 ;  /* 0x000000292a2a9221 */ /* 0x002fc80000010000 */
[----:B------:R-:W-:Y:S01]  /*6740*/  MOV R68, R65 ;  /* 0x0000004100447202 */ /* 0x000fe20000000f00 */
[----:B------:R-:W-:Y:S01]  /*6750*/  FMUL.FTZ R108, R108, R149 ;  /* 0x000000956c6c7220 */ /* 0x000fe20000410000 */
[----:B------:R-:W-:Y:S01]  /*6760*/  FMUL.FTZ R74, R77, R74 ;  /* 0x0000004a4d4a7220 */ /* 0x000fe20000410000 */
[----:B------:R-:W-:Y:S01]  /*6770*/  FMUL.FTZ R79, R79, R148 ;  /* 0x000000944f4f7220 */ /* 0x000fe20000410000 */
[----:B------:R-:W-:Y:S01]  /*6780*/  MOV R69, R42 ;  /* 0x0000002a00457202 */ /* 0x000fe20000000f00 */
[----:B------:R-:W-:Y:S01]  /*6790*/  FMUL.FTZ R85, R85, R81 ;  /* 0x0000005155557220 */ /* 0x000fe20000410000 */
[----:B------:R-:W-:Y:S01]  /*67a0*/  FMUL.FTZ R87, R87, R145 ;  /* 0x0000009157577220 */ /* 0x000fe20000410000 */
[----:B------:R-:W-:Y:S01]  /*67b0*/  FFMA.FTZ R93, R37, R133, R93 ;  /* 0x00000085255d7223 */ /* 0x000fe2000001005d */
[----:B------:R-:W-:Y:S01]  /*67c0*/  FFMA.FTZ R97, R38, R131, R97 ;  /* 0x0000008326617223 */ /* 0x000fe20000010061 */
[----:B------:R-:W-:Y:S01]  /*67d0*/  FFMA.FTZ R105, R39, R78, R105 ;  /* 0x0000004e27697223 */ /* 0x000fe20000010069 */
[----:B------:R-:W-:Y:S01]  /*67e0*/  FFMA.FTZ R107, R44, R92, R107 ;  /* 0x0000005c2c6b7223 */ /* 0x000fe2000001006b */
[----:B------:R4:W-:Y:S01]  /*67f0*/  @!P2 STS.64 [R84+0x4218], R68 ;  /* 0x004218445400a388 */ /* 0x0009e20000000a00 */
        /* <DEDUP_REMOVED lines=16> */
[----:B--2---:R-:W-:-:S05]  /*6900*/  FADD.FTZ R72, R104, R72 ;  /* 0x0000004868487221 */ /* 0x004fca0000010000 */
[----:B------:R4:W-:Y:S01]  /*6910*/  STL [R1+0x24], R72 ;  /* 0x0000244801007387 */ /* 0x0009e20000100800 */
[----:B-----5:R-:W-:-:S05]  /*6920*/  FADD.FTZ R43, R121, R43 ;  /* 0x0000002b792b7221 */ /* 0x020fca0000010000 */
[----:B------:R4:W-:Y:S01]  /*6930*/  STL [R1+0x28], R43 ;  /* 0x0000282b01007387 */ /* 0x0009e20000100800 */
[----:B------:R-:W-:Y:S01]  /*6940*/  FFMA.FTZ R79, R71, R98, R79 ;  /* 0x00000062474f7223 */ /* 0x000fe2000001004f */
[----:B---3--:R-:W-:-:S03]  /*6950*/  FFMA.FTZ R87, R70, R102, R87 ;  /* 0x0000006646577223 */ /* 0x008fc60000010057 */
[----:B------:R-:W-:Y:S01]  /*6960*/  FADD.FTZ R12, R79, R12 ;  /* 0x0000000c4f0c7221 */ /* 0x000fe20000010000 */
[----:B------:R-:W-:Y:S01]  /*6970*/  FADD.FTZ R10, R87, R10 ;  /* 0x0000000a570a7221 */ /* 0x000fe20000010000 */
[----:B------:R-:W-:Y:S06]  /*6980*/  BAR.SYNC.DEFER_BLOCKING 0x0 ;  /* 0x0000000000007b1d */ /* 0x000fec0000010000 */
[----:B------:R-:W-:Y:S05]  /*6990*/  @P0 BRA `(.L_x_387) ;  /* 0x0000000000580947 */ /* 0x000fea0003800000 */
[----:B------:R-:W0:Y:S01]  /*69a0*/  S2UR UR45, SR_CgaCtaId ;  /* 0x00000000002d79c3 */ /* 0x000e220000008800 */
[----:B------:R-:W-:Y:S01]  /*69b0*/  UMOV UR44, 0x400 ;  /* 0x00000400002c7882 */ /* 0x000fe20000000000 */
[----:B------:R-:W-:Y:S01]  /*69c0*/  UISETP.NE.AND UP0, UPT, UR50, UR53, UPT ;  /* 0x000000353200728c */ /* 0x000fe2000bf05270 */
[----:B------:R-:W-:-:S05]  /*69d0*/  MOV R70, UR7 ;  /* 0x0000000700467c02 */ /* 0x000fca0008000f00 */
[----:B------:R-:W-:Y:S01]  /*69e0*/  PLOP3.LUT P0, PT, PT, PT, UP0, 0x80, 0x0 ;  /* 0x000000000000781c */ /* 0x000fe20003f0f008 */
[----:B0-----:R-:W-:-:S06]  /*69f0*/  ULEA UR44, UR45, UR44, 0x18 ;  /* 0x0000002c2d2c7291 */ /* 0x001fcc000f8ec03f */
[----:B------:R-:W-:-:S05]  /*6a00*/  IMAD.U32 R63, RZ, RZ, UR44 ;  /* 0x0000002cff3f7e24 */ /* 0x000fca000f8e00ff */
[----:B----4-:R-:W0:Y:S01]  /*6a10*/  LDS.128 R40, [R63+0x4220] ;  /* 0x004220003f287984 */ /* 0x010e220000000c00 */
[----:B------:R-:W-:-:S03]  /*6a20*/  LEA R73, R70, R63, 0x2 ;  /* 0x0000003f46497211 */ /* 0x000fc600078e10ff */
[----:B------:R-:W1:Y:S04]  /*6a30*/  LDS.64 R70, [R63+0x4230] ;  /* 0x004230003f467984 */ /* 0x000e680000000a00 */
[----:B------:R-:W2:Y:S04]  /*6a40*/  @P0 LDS R74, [R73+0x6260] ;  /* 0x00626000494a0984 */ /* 0x000ea80000000800 */
[----:B------:R-:W3:Y:S01]  /*6a50*/  @P0 LDS R65, [R73+0x5e60] ;  /* 0x005e600049410984 */ /* 0x000ee20000000800 */
[----:B0-----:R-:W-:Y:S01]  /*6a60*/  FADD.FTZ R72, R69, R41 ;  /* 0x0000002945487221 */ /* 0x001fe20000010000 */
[----:B------:R-:W-:-:S03]  /*6a70*/  FADD.FTZ R41, R68, R40 ;  /* 0x0000002844297221 */ /* 0x000fc60000010000 */
[----:B------:R-:W-:Y:S01]  /*6a80*/  FADD.FTZ R72, R43, R72 ;  /* 0x000000482b487221 */ /* 0x000fe20000010000 */
[----:B------:R-:W-:-:S03]  /*6a90*/  FADD.FTZ R41, R42, R41 ;  /* 0x000000292a297221 */ /* 0x000fc60000010000 */
[----:B-1----:R-:W-:Y:S01]  /*6aa0*/  FADD.FTZ R69, R72, R71 ;  /* 0x0000004748457221 */ /* 0x002fe20000010000 */
[----:B------:R-:W-:-:S03]  /*6ab0*/  FADD.FTZ R68, R41, R70 ;  /* 0x0000004629447221 */ /* 0x000fc60000010000 */
[----:B--2---:R-:W-:Y:S01]  /*6ac0*/  @P0 FADD.FTZ R69, R69, R74 ;  /* 0x0000004a45450221 */ /* 0x004fe20000010000 */
[----:B---3--:R-:W-:-:S04]  /*6ad0*/  @P0 FADD.FTZ R68, R68, R65 ;  /* 0x0000004144440221 */ /* 0x008fc80000010000 */
[----:B------:R0:W-:Y:S04]  /*6ae0*/  STS [R73+0x6260], R69 ;  /* 0x0062604549007388 */ /* 0x0001e80000000800 */
[----:B------:R0:W-:Y:S02]  /*6af0*/  STS [R73+0x5e60], R68 ;  /* 0x005e604449007388 */ /* 0x0001e40000000800 */
.L_x_387:
[----:B------:R-:W-:Y:S05]  /*6b00*/  BSYNC B0 ;  /* 0x0000000000007941 */ /* 0x000fea0003800000 */
.L_x_386:
[----:B------:R-:W-:Y:S02]  /*6b10*/  UIADD3 UR7, UR7, 0x1, URZ ;  /* 0x0000000107077890 */ /* 0x000fe4000fffe03f */
[----:B------:R-:W-:Y:S02]  /*6b20*/  UIADD3 UR8, UP1, UR8, 0x1, URZ ;  /* 0x0000000108087890 */ /* 0x000fe4000ff3e03f */
[----:B------:R-:W-:Y:S02]  /*6b30*/  UISETP.GE.AND UP0, UPT, UR7, UR54, UPT ;  /* 0x000000360700728c */ /* 0x000fe4000bf06270 */
[----:B------:R-:W-:-:S04]  /*6b40*/  UIADD3.X UR9, URZ, UR9, URZ, UP1, !UPT ;  /* 0x000000093f097290 */ /* 0x000fc80008ffe43f */
[----:B------:R-:W-:-:S13]  /*6b50*/  PLOP3.LUT P0, PT, PT, PT, UP0, 0x80, 0x0 ;  /* 0x000000000000781c */ /* 0x000fda0003f0f008 */
[----:B------:R-:W-:Y:S05]  /*6b60*/  @!P0 BRA `(.L_x_388) ;  /* 0xffffffbc00748947 */ /* 0x000fea000383ffff */
.L_x_344:
[----:B0---4-:R-:W2:Y:S01]  /*6b70*/  LDL.LU R73, [R1+0x28] ;  /* 0x0000280001497983 */ /* 0x011ea20000300800 */
[----:B------:R-:W-:Y:S08]  /*6b80*/  BAR.SYNC.DEFER_BLOCKING 0x0 ;  /* 0x0000000000007b1d */ /* 0x000ff00000010000 */
[----:B------:R-:W0:Y:S01]  /*6b90*/  S2UR UR8, SR_CgaCtaId ;  /* 0x00000000000879c3 */ /* 0x000e220000008800 */
[----:B------:R-:W-:Y:S01]  /*6ba0*/  ISETP.NE.AND P0, PT, R64, RZ, PT ;  /* 0x000000ff4000720c */ /* 0x000fe20003f05270 */
[----:B------:R-:W3:Y:S01]  /*6bb0*/  LDL.LU R72, [R1+0x24] ;  /* 0x0000240001487983 */ /* 0x000ee20000300800 */
[----:B------:R-:W-:Y:S01]  /*6bc0*/  UIADD3 UR55, -UR51, UR55, URZ ;  /* 0x0000003733377290 */ /* 0x000fe2000fffe13f */
[----:B------:R-:W-:-:S02]  /*6bd0*/  UMOV UR7, 0x400 ;  /* 0x0000040000077882 */ /* 0x000fc40000000000 */
[----:B------:R-:W4:Y:S01]  /*6be0*/  LDL.LU R71, [R1+0x20] ;  /* 0x0000200001477983 */ /* 0x000f220000300800 */
[----:B------:R-:W-:-:S03]  /*6bf0*/  ULDC.64 UR32, c[0x0][0x3a8] ;  /* 0x0000ea0000207ab9 */ /* 0x000fc60000000a00 */
[----:B------:R-:W5:Y:S04]  /*6c00*/  LDL.LU R70, [R1+0x1c] ;  /* 0x00001c0001467983 */ /* 0x000f680000300800 */
[----:B------:R-:W5:Y:S04]  /*6c10*/  LDL.LU R69, [R1+0x18] ;  /* 0x0000180001457983 */ /* 0x000f680000300800 */
[----:B------:R-:W5:Y:S04]  /*6c20*/  LDL.LU R68, [R1+0x14] ;  /* 0x0000140001447983 */ /* 0x000f680000300800 */
[----:B------:R-:W5:Y:S04]  /*6c30*/  LDL.LU R65, [R1+0x10] ;  /* 0x0000100001417983 */ /* 0x000f680000300800 */
[----:B------:R-:W5:Y:S04]  /*6c40*/  LDL.LU R43, [R1+0xc] ;  /* 0x00000c00012b7983 */ /* 0x000f680000300800 */
[----:B------:R-:W5:Y:S04]  /*6c50*/  LDL.LU R42, [R1+0x8] ;  /* 0x00000800012a7983 */ /* 0x000f680000300800 */
[----:B------:R-:W5:Y:S04]  /*6c60*/  LDL.LU R41, [R1+0x4] ;  /* 0x0000040001297983 */ /* 0x000f680000300800 */
[----:B------:R-:W5:Y:S04]  /*6c70*/  LDL.LU R40, [R1] ;  /* 0x0000000001287983 */ /* 0x000f680000300800 */
        /* <DEDUP_REMOVED lines=13> */
[----:B------:R-:W-:Y:S04]  /*6d50*/  STS [R47+0x2c], R160 ;  /* 0x00002ca02f007388 */ /* 0x000fe80000000800 */
[----:B------:R-:W-:Y:S04]  /*6d60*/  STS [R47+0x30], R158 ;  /* 0x0000309e2f007388 */ /* 0x000fe80000000800 */
[----:B------:R-:W-:Y:S04]  /*6d70*/  STS [R47+0x34], R157 ;  /* 0x0000349d2f007388 */ /* 0x000fe80000000800 */
[----:B------:R-:W-:Y:S04]  /*6d80*/  STS [R47+0x38], R156 ;  /* 0x0000389c2f007388 */ /* 0x000fe80000000800 */
[----:B------:R-:W-:Y:S01]  /*6d90*/  STS [R47+0x3c], R144 ;  /* 0x00003c902f007388 */ /* 0x000fe20000000800 */
[----:B------:R-:W-:Y:S01]  /*6da0*/  SHF.R.S32.HI R7, RZ, 0x1f, R66 ;  /* 0x0000001fff077819 */ /* 0x000fe20000011442 */
[----:B------:R-:W-:Y:S01]  /*6db0*/  USHF.R.S32.HI UR30, URZ, 0x1f, UR10 ;  /* 0x0000001f3f1e7899 */ /* 0x000fe2000801140a */
[----:B------:R-:W-:Y:S01]  /*6dc0*/  IADD3 R2, P2, R66, UR51, RZ ;  /* 0x0000003342027c10 */ /* 0x000fe2000ff5e0ff */
[----:B------:R-:W-:Y:S01]  /*6dd0*/  BSSY B0, `(.L_x_389) ;  /* 0x000003f000007945 */ /* 0x000fe20003800000 */
[----:B------:R-:W-:Y:S01]  /*6de0*/  MOV R0, UR51 ;  /* 0x0000003300007c02 */ /* 0x000fe20008000f00 */
[----:B--2---:R-:W-:Y:S04]  /*6df0*/  STS [R47], R73 ;  /* 0x000000492f007388 */ /* 0x004fe80000000800 */
[----:B---3--:R1:W-:Y:S01]  /*6e00*/  STS [R47+0x4], R72 ;  /* 0x000004482f007388 */ /* 0x0083e20000000800 */
[----:B0-----:R-:W-:Y:S01]  /*6e10*/  ULEA UR7, UR8, UR7, 0x18 ;  /* 0x0000000708077291 */ /* 0x001fe2000f8ec03f */
[----:B------:R-:W-:-:S02]  /*6e20*/  MOV R46, UR55 ;  /* 0x00000037002e7c02 */ /* 0x000fc40008000f00 */
[----:B----4-:R-:W-:Y:S01]  /*6e30*/  STS [R47+0x8], R71 ;  /* 0x000008472f007388 */ /* 0x010fe20000000800 */
[----:B------:R-:W-:-:S03]  /*6e40*/  ULDC.64 UR8, c[0x0][0x388] ;  /* 0x0000e20000087ab9 */ /* 0x000fc60000000a00 */
[----:B-----5:R0:W-:Y:S04]  /*6e50*/  STS [R47+0xc], R70 ;  /* 0x00000c462f007388 */ /* 0x0201e80000000800 */
[----:B-1----:R-:W2:Y:S04]  /*6e60*/  LDL R72, [R1+0x34] ;  /* 0x0000340001487983 */ /* 0x002ea80000100800 */
[----:B------:R1:W-:Y:S04]  /*6e70*/  STS [R47+0x14], R68 ;  /* 0x000014442f007388 */ /* 0x0003e80000000800 */
[----:B0-----:R-:W3:Y:S04]  /*6e80*/  LDL R70, [R1+0x30] ;  /* 0x0000300001467983 */ /* 0x001ee80000100800 */
[----:B------:R-:W-:Y:S04]  /*6e90*/  STS [R47+0x10], R69 ;  /* 0x000010452f007388 */ /* 0x000fe80000000800 */
[----:B-1----:R-:W4:Y:S04]  /*6ea0*/  LDL R68, [R1+0x2c] ;  /* 0x00002c0001447983 */ /* 0x002f280000100800 */
        /* <DEDUP_REMOVED lines=19> */
[----:B------:R-:W-:Y:S01]  /*6fe0*/  MOV R63, UR7 ;  /* 0x00000007003f7c02 */ /* 0x000fe20008000f00 */
[----:B------:R-:W-:-:S02]  /*6ff0*/  UIMAD UR31, UR12, UR8, URZ ;  /* 0x000000080c1f72a4 */ /* 0x000fc4000f8e023f */
[----:B------:R-:W-:Y:S02]  /*7000*/  UIMAD.WIDE.U32 UR28, UR11, UR8, URZ ;  /* 0x000000080b1c72a5 */ /* 0x000fe4000f8e003f */
[----:B------:R-:W-:Y:S02]  /*7010*/  UIMAD UR34, UR12, UR32, URZ ;  /* 0x000000200c2272a4 */ /* 0x000fe4000f8e023f */
[----:B------:R-:W-:Y:S02]  /*7020*/  UIMAD UR9, UR11, UR9, UR31 ;  /* 0x000000090b0972a4 */ /* 0x000fe4000f8e021f */
[----:B------:R-:W-:Y:S02]  /*7030*/  UIMAD UR33, UR11, UR33, UR34 ;  /* 0x000000210b2172a4 */ /* 0x000fe4000f8e0222 */
[----:B------:R-:W-:Y:S01]  /*7040*/  UIADD3 UR31, UR29, UR9, URZ ;  /* 0x000000091d1f7290 */ /* 0x000fe2000fffe03f */
[----:B------:R-:W-:Y:S01]  /*7050*/  LEA.HI.X.SX32 R3, R0, R7, 0x1, P2 ;  /* 0x0000000700037211 */ /* 0x000fe200010f0eff */
[----:B--2---:R-:W-:Y:S04]  /*7060*/  LDS R65, [R72+0x680] ;  /* 0x0006800048417984 */ /* 0x004fe80000000800 */
[----:B---3--:R-:W-:Y:S04]  /*7070*/  LDS R69, [R70+0x700] ;  /* 0x0007000046457984 */ /* 0x008fe80000000800 */
[----:B----4-:R-:W-:Y:S04]  /*7080*/  LDS R71, [R68+0x780] ;  /* 0x0007800044477984 */ /* 0x010fe80000000800 */
[----:B------:R-:W-:Y:S01]  /*7090*/  @!P0 STS [UR7+0x2100], R46 ;  /* 0x0021002eff008988 */ /* 0x000fe20008000807 */
[----:B------:R-:W-:Y:S06]  /*70a0*/  BAR.SYNC.DEFER_BLOCKING 0x0 ;  /* 0x0000000000007b1d */ /* 0x000fec0000010000 */
[----:B------:R-:W0:Y:S01]  /*70b0*/  LDS R73, [R63+0x2100] ;  /* 0x002100003f497984 */ /* 0x000e220000000800 */
[----:B------:R-:W-:Y:S01]  /*70c0*/  UIMAD UR7, UR6, -0x800, UR13 ;  /* 0xfffff800060778a4 */ /* 0x000fe2000f8e020d */
[----:B0-----:R-:W-:-:S13]  /*70d0*/  ISETP.GE.AND P1, PT, R66, R73, PT ;  /* 0x000000494200720c */ /* 0x001fda0003f26270 */
[----:B------:R-:W-:Y:S05]  /*70e0*/  @P1 BRA `(.L_x_390) ;  /* 0x0000000000341947 */ /* 0x000fea0003800000 */
[----:B------:R-:W-:Y:S01]  /*70f0*/  MOV R5, UR8 ;  /* 0x0000000800057c02 */ /* 0x000fe20008000f00 */
[----:B------:R-:W-:Y:S02]  /*7100*/  ULDC.64 UR34, c[0x0][0x390] ;  /* 0x0000e40000227ab9 */ /* 0x000fe40000000a00 */
[----:B------:R-:W-:Y:S02]  /*7110*/  UIMAD UR36, UR30, UR34, URZ ;  /* 0x000000221e2472a4 */ /* 0x000fe4000f8e023f */
[----:B------:R-:W-:Y:S01]  /*7120*/  MOV R9, UR34 ;  /* 0x0000002200097c02 */ /* 0x000fe20008000f00 */
[----:B------:R-:W-:Y:S01]  /*7130*/  IMAD.WIDE.U32 R4, R5, UR11, R2 ;  /* 0x0000000b05047c25 */ /* 0x000fe2000f8e0002 */
[----:B------:R-:W-:-:S03]  /*7140*/  UIMAD UR36, UR10, UR35, UR36 ;  /* 0x000000230a2472a4 */ /* 0x000fc6000f8e0224 */
[----:B------:R-:W-:Y:S01]  /*7150*/  VIADD R5, R5, UR9 ;  /* 0x0000000905057c36 */ /* 0x000fe20008000000 */
[----:B------:R-:W-:Y:S01]  /*7160*/  ULDC.64 UR34, c[0x0][0x3e0] ;  /* 0x0000f80000227ab9 */ /* 0x000fe20000000a00 */
[----:B------:R-:W-:-:S05]  /*7170*/  IMAD.WIDE.U32 R4, R9, UR10, R4 ;  /* 0x0000000a09047c25 */ /* 0x000fca000f8e0004 */
[----:B------:R-:W-:Y:S02]  /*7180*/  IADD3 R5, R5, UR36, RZ ;  /* 0x0000002405057c10 */ /* 0x000fe4000fffe0ff */
[----:B------:R-:W-:-:S04]  /*7190*/  LEA R8, P1, R4, UR34, 0x2 ;  /* 0x0000002204087c11 */ /* 0x000fc8000f8210ff */
[----:B------:R-:W-:-:S05]  /*71a0*/  LEA.HI.X R9, R4, UR35, R5, 0x2, P1 ;  /* 0x0000002304097c11 */ /* 0x000fca00088f1405 */
[----:B------:R0:W-:Y:S04]  /*71b0*/  STG.E desc[UR20][R8.64], R21 ;  /* 0x0000001508007986 */ /* 0x0001e8000c101914 */
.L_x_390:
[----:B------:R-:W-:Y:S05]  /*71c0*/  BSYNC B0 ;  /* 0x0000000000007941 */ /* 0x000fea0003800000 */
.L_x_389:
[----:B------:R-:W2:Y:S01]  /*71d0*/  LDL.LU R88, [R1+0x110] ;  /* 0x0001100001587983 */ /* 0x000ea20000300800 */
[----:B------:R-:W-:Y:S01]  /*71e0*/  ULDC.64 UR8, c[0x0][0x390] ;  /* 0x0000e40000087ab9 */ /* 0x000fe20000000a00 */
[----:B------:R-:W-:Y:S01]  /*71f0*/  UMOV UR29, UR31 ;  /* 0x0000001f001d7c82 */ /* 0x000fe20008000000 */
[----:B------:R-:W-:Y:S01]  /*7200*/  UIMAD UR34, UR30, UR8, URZ ;  /* 0x000000081e2272a4 */ /* 0x000fe2000f8e023f */
[-C--:B------:R-:W-:Y:S01]  /*7210*/  ISETP.GE.AND P2, PT, R60, R73.reuse, PT ;  /* 0x000000493c00720c */ /* 0x080fe20003f46270 */
[----:B------:R-:W-:Y:S01]  /*7220*/  UIMAD.WIDE.U32 UR28, UR10, UR8, UR28 ;  /* 0x000000080a1c72a5 */ /* 0x000fe2000f8e001c */
[-C--:B------:R-:W-:Y:S01]  /*7230*/  ISETP.GE.AND P4, PT, R59, R73.reuse, PT ;  /* 0x000000493b00720c */ /* 0x080fe20003f86270 */
[----:B------:R-:W-:Y:S01]  /*7240*/  UIMAD UR34, UR10, UR9, UR34 ;  /* 0x000000090a2272a4 */ /* 0x000fe2000f8e0222 */
[----:B0-----:R-:W0:Y:S01]  /*7250*/  S2R R8, SR_LANEID ;  /* 0x0000000000087919 */ /* 0x001e220000000000 */
[----:B------:R-:W-:Y:S01]  /*7260*/  USHF.R.S32.HI UR31, URZ, 0x1f, UR7 ;  /* 0x0000001f3f1f7899 */ /* 0x000fe20008011407 */
[----:B------:R-:W-:Y:S01]  /*7270*/  ISETP.GE.AND P5, PT, R54, R73, PT ;  /* 0x000000493600720c */ /* 0x000fe20003fa6270 */
[----:B------:R-:W-:Y:S01]  /*7280*/  ULDC.64 UR8, c[0x0][0x3e0] ;  /* 0x0000f80000087ab9 */ /* 0x000fe20000000a00 */
[----:B------:R-:W-:Y:S01]  /*7290*/  UIADD3 UR35, UP0, UR7, UR28, URZ ;  /* 0x0000001c07237290 */ /* 0x000fe2000ff1e03f */
[----:B------:R-:W-:-:S02]  /*72a0*/  LEA R4, P1, R66, UR8, 0x2 ;  /* 0x0000000842047c11 */ /* 0x000fc4000f8210ff */
[-C--:B------:R-:W-:Y:S01]  /*72b0*/  ISETP.GE.AND P6, PT, R53, R73.reuse, PT ;  /* 0x000000493500720c */ /* 0x080fe20003fc6270 */
[----:B------:R-:W-:Y:S01]  /*72c0*/  UIADD3.X UR28, UR31, UR34, UR29, UP0, !UPT ;  /* 0x000000221f1c7290 */ /* 0x000fe200087fe41d */
[----:B------:R-:W-:Y:S02]  /*72d0*/  LEA.HI.X R0, R66, UR9, R7, 0x2, P1 ;  /* 0x0000000942007c11 */ /* 0x000fe400088f1407 */
[----:B------:R-:W-:Y:S02]  /*72e0*/  MOV R5, UR35 ;  /* 0x0000002300057c02 */ /* 0x000fe40008000f00 */
[----:B------:R-:W-:Y:S02]  /*72f0*/  ISETP.GE.AND P1, PT, R61, R73, PT ;  /* 0x000000493d00720c */ /* 0x000fe40003f26270 */
[----:B------:R-:W-:Y:S02]  /*7300*/  LEA R4, P3, R5, R4, 0x2 ;  /* 0x0000000405047211 */ /* 0x000fe400078610ff */
[----:B------:R-:W-:-:S02]  /*7310*/  MOV R6, UR28 ;  /* 0x0000001c00067c02 */ /* 0x000fc40008000f00 */
[----:B------:R-:W-:Y:S02]  /*7320*/  LOP3.LUT R80, R80, 0xfffffe00, RZ, 0xc0, !PT ;  /* 0xfffffe0050507812 */ /* 0x000fe400078ec0ff */
[----:B------:R-:W-:Y:S02]  /*7330*/  LEA.HI.X R5, R5, R0, R6, 0x2, P3 ;  /* 0x0000000005057211 */ /* 0x000fe400018f1406 */
[----:B------:R-:W-:-:S03]  /*7340*/  ISETP.GE.AND P3, PT, R58, R73, PT ;  /* 0x000000493a00720c */ /* 0x000fc60003f66270 */
[----:B------:R-:W-:Y:S01]  /*7350*/  @!P1 STG.E desc[UR20][R4.64+-0x1f00], R25 ;  /* 0xffe1001904009986 */ /* 0x000fe2000c101914 */
[----:B------:R-:W-:-:S03]  /*7360*/  ISETP.GE.AND P1, PT, R56, R73, PT ;  /* 0x000000493800720c */ /* 0x000fc60003f26270 */
[----:B------:R-:W-:Y:S01]  /*7370*/  @!P2 STG.E desc[UR20][R4.64+-0x1e80], R27 ;  /* 0xffe1801b0400a986 */ /* 0x000fe2000c101914 */
[-C--:B------:R-:W-:Y:S02]  /*7380*/  ISETP.GE.AND P2, PT, R57, R73.reuse, PT ;  /* 0x000000493900720c */ /* 0x080fe40003f46270 */
[----:B0-----:R-:W-:Y:S01]  /*7390*/  LEA R80, R8, R80, 0x4 ;  /* 0x0000005008507211 */ /* 0x001fe200078e20ff */
[----:B------:R-:W-:Y:S01]  /*73a0*/  @!P4 STG.E desc[UR20][R4.64+-0x1e00], R29 ;  /* 0xffe2001d0400c986 */ /* 0x000fe2000c101914 */
[----:B------:R-:W-:-:S03]  /*73b0*/  ISETP.GE.AND P4, PT, R55, R73, PT ;  /* 0x000000493700720c */ /* 0x000fc60003f86270 */
[----:B------:R0:W-:Y:S01]  /*73c0*/  @!P3 STG.E desc[UR20][R4.64+-0x1d80], R31 ;  /* 0xffe2801f0400b986 */ /* 0x0001e2000c101914 */
[----:B------:R-:W-:-:S03]  /*73d0*/  ISETP.GE.AND P3, PT, R51, R73, PT ;  /* 0x000000493300720c */ /* 0x000fc60003f66270 */
[----:B------:R-:W-:Y:S01]  /*73e0*/  @!P1 STG.E desc[UR20][R4.64+-0x1c80], R35 ;  /* 0xffe3802304009986 */ /* 0x000fe2000c101914 */
[----:B------:R-:W-:-:S03]  /*73f0*/  ISETP.GE.AND P1, PT, R62, R73, PT ;  /* 0x000000493e00720c */ /* 0x000fc60003f26270 */
[----:B------:R1:W-:Y:S01]  /*7400*/  @!P2 STG.E desc[UR20][R4.64+-0x1d00], R33 ;  /* 0xffe300210400a986 */ /* 0x0003e2000c101914 */
[----:B------:R-:W-:-:S03]  /*7410*/  ISETP.GE.AND P2, PT, R52, R73, PT ;  /* 0x000000493400720c */ /* 0x000fc60003f46270 */
[----:B------:R3:W-:Y:S01]  /*7420*/  @!P4 STG.E desc[UR20][R4.64+-0x1c00], R37 ;  /* 0xffe400250400c986 */ /* 0x0007e2000c101914 */
        /* <DEDUP_REMOVED lines=9> */
[----:B------:R4:W-:Y:S04]  /*74c0*/  @!P1 STG.E desc[UR20][R4.64+-0x1f80], R23 ;  /* 0xffe0801704009986 */ /* 0x0009e8000c101914 */
[----:B------:R5:W-:Y:S01]  /*74d0*/  @!P6 STG.E desc[UR20][R4.64+-0x1880], R71 ;  /* 0xffe780470400e986 */ /* 0x000be2000c101914 */
[----:B------:R-:W-:Y:S01]  /*74e0*/  BAR.SYNC.DEFER_BLOCKING 0x0 ;  /* 0x0000000000007b1d */ /* 0x000fe20000010000 */
[----:B------:R-:W-:-:S02]  /*74f0*/  IADD3 R0, R80, 0x1, RZ ;  /* 0x0000000150007810 */ /* 0x000fc40007ffe0ff */
[----:B------:R-:W-:Y:S02]  /*7500*/  IADD3 R9, R80, 0x3, RZ ;  /* 0x0000000350097810 */ /* 0x000fe40007ffe0ff */
[-C--:B------:R-:W-:Y:S01]  /*7510*/  LEA.HI.SX32 R6, R0, R80.reuse, 0x1b ;  /* 0x0000005000067211 */ /* 0x080fe200078fdaff */
[C---:B------:R-:W-:Y:S01]  /*7520*/  VIADD R8, R80.reuse, 0x2 ;  /* 0x0000000250087836 */ /* 0x040fe20000000000 */
[----:B------:R-:W-:Y:S02]  /*7530*/  LEA.HI.SX32 R20, R9, R80, 0x1b ;  /* 0x0000005009147211 */ /* 0x000fe400078fdaff */
[C---:B------:R-:W-:Y:S02]  /*7540*/  IADD3 R21, R80.reuse, 0x4, RZ ;  /* 0x0000000450157810 */ /* 0x040fe40007ffe0ff */
[C---:B------:R-:W-:Y:S01]  /*7550*/  IADD3 R24, R80.reuse, 0x5, RZ ;  /* 0x0000000550187810 */ /* 0x040fe20007ffe0ff */
[C---:B0-----:R-:W-:Y:S01]  /*7560*/  VIADD R31, R80.reuse, 0x9 ;  /* 0x00000009501f7836 */ /* 0x041fe20000000000 */
[----:B------:R-:W-:-:S02]  /*7570*/  IADD3 R25, R80, 0x6, RZ ;  /* 0x0000000650197810 */ /* 0x000fc40007ffe0ff */
[-C--:B------:R-:W-:Y:S02]  /*7580*/  LEA.HI.SX32 R8, R8, R80.reuse, 0x1b ;  /* 0x0000005008087211 */ /* 0x080fe400078fdaff */
[----:B------:R-:W-:Y:S01]  /*7590*/  IADD3 R27, R80, 0x7, RZ ;  /* 0x00000007501b7810 */ /* 0x000fe20007ffe0ff */
[----:B------:R-:W-:Y:S01]  /*75a0*/  IMAD R6, R6, 0x4, R63 ;  /* 0x0000000406067824 */ /* 0x000fe200078e023f */
[----:B------:R-:W-:Y:S02]  /*75b0*/  IADD3 R29, R80, 0x8, RZ ;  /* 0x00000008501d7810 */ /* 0x000fe40007ffe0ff */
[-C--:B------:R-:W-:Y:S02]  /*75c0*/  LEA.HI.SX32 R22, R21, R80.reuse, 0x1b ;  /* 0x0000005015167211 */ /* 0x080fe400078fdaff */
[----:B------:R-:W-:Y:S02]  /*75d0*/  LEA.HI.SX32 R24, R24, R80, 0x1b ;  /* 0x0000005018187211 */ /* 0x000fe400078fdaff */
[----:B-1----:R-:W-:-:S02]  /*75e0*/  IADD3 R33, R80, 0xa, RZ ;  /* 0x0000000a50217810 */ /* 0x002fc40007ffe0ff */
[-C--:B------:R-:W-:Y:S02]  /*75f0*/  LEA.HI.SX32 R26, R25, R80.reuse, 0x1b ;  /* 0x00000050191a7211 */ /* 0x080fe400078fdaff */
[-C--:B------:R-:W-:Y:S02]  /*7600*/  LEA R21, R8, R63.reuse, 0x2 ;  /* 0x0000003f08157211 */ /* 0x080fe400078e10ff */
[----:B------:R-:W-:Y:S02]  /*7610*/  IADD3 R35, R80, 0xb, RZ ;  /* 0x0000000b50237810 */ /* 0x000fe40007ffe0ff */
[----:B------:R-:W-:Y:S02]  /*7620*/  LEA.HI.SX32 R28, R27, R80, 0x1b ;  /* 0x000000501b1c7211 */ /* 0x000fe400078fdaff */
[----:B------:R-:W-:Y:S01]  /*7630*/  LEA R20, R20, R63, 0x2 ;  /* 0x0000003f14147211 */ /* 0x000fe200078e10ff */
[----:B------:R-:W-:Y:S01]  /*7640*/  STS [R47], R10 ;  /* 0x0000000a2f007388 */ /* 0x000fe20000000800 */
[----:B---3--:R-:W-:-:S02]  /*7650*/  IADD3 R37, R80, 0xc, RZ ;  /* 0x0000000c50257810 */ /* 0x008fc40007ffe0ff */
[-C--:B------:R-:W-:Y:S02]  /*7660*/  LEA.HI.SX32 R30, R29, R80.reuse, 0x1b ;  /* 0x000000501d1e7211 */ /* 0x080fe400078fdaff */
[----:B------:R-:W-:Y:S02]  /*7670*/  LEA.HI.SX32 R32, R31, R80, 0x1b ;  /* 0x000000501f207211 */ /* 0x000fe400078fdaff */
[-C--:B----4-:R-:W-:Y:S01]  /*7680*/  LEA R23, R22, R63.reuse, 0x2 ;  /* 0x0000003f16177211 */ /* 0x090fe200078e10ff */
[----:B------:R-:W-:Y:S01]  /*7690*/  STS [R6+0x4], R11 ;  /* 0x0000040b06007388 */ /* 0x000fe20000000800 */
[----:B------:R-:W-:Y:S02]  /*76a0*/  IADD3 R39, R80, 0xd, RZ ;  /* 0x0000000d50277810 */ /* 0x000fe40007ffe0ff */
[----:B------:R-:W-:Y:S01]  /*76b0*/  LEA R24, R24, R63, 0x2 ;  /* 0x0000003f18187211 */ /* 0x000fe200078e10ff */
[----:B------:R0:W-:Y:S01]  /*76c0*/  STS [R21+0x8], R12 ;  /* 0x0000080c15007388 */ /* 0x0001e20000000800 */
[----:B------:R-:W-:-:S02]  /*76d0*/  IADD3 R41, R80, 0xe, RZ ;  /* 0x0000000e50297810 */ /* 0x000fc40007ffe0ff */
[-C--:B------:R-:W-:Y:S02]  /*76e0*/  LEA.HI.SX32 R34, R33, R80.reuse, 0x1b ;  /* 0x0000005021227211 */ /* 0x080fe400078fdaff */
[-C--:B-----5:R-:W-:Y:S01]  /*76f0*/  LEA R5, R26, R63.reuse, 0x2 ;  /* 0x0000003f1a057211 */ /* 0x0a0fe200078e10ff */
[----:B------:R1:W-:Y:S01]  /*7700*/  STS [R20+0xc], R13 ;  /* 0x00000c0d14007388 */ /* 0x0003e20000000800 */
[----:B------:R-:W-:Y:S02]  /*7710*/  IADD3 R44, R80, 0xf, RZ ;  /* 0x0000000f502c7810 */ /* 0x000fe40007ffe0ff */
[-C--:B------:R-:W-:Y:S02]  /*7720*/  LEA.HI.SX32 R36, R35, R80.reuse, 0x1b ;  /* 0x0000005023247211 */ /* 0x080fe400078fdaff */
[----:B------:R-:W-:Y:S01]  /*7730*/  LEA R28, R28, R63, 0x2 ;  /* 0x0000003f1c1c7211 */ /* 0x000fe200078e10ff */
[----:B------:R-:W-:Y:S01]  /*7740*/  STS [R23+0x10], R14 ;  /* 0x0000100e17007388 */ /* 0x000fe20000000800 */
[-C--:B------:R-:W-:Y:S01]  /*7750*/  LEA.HI.SX32 R38, R37, R80.reuse, 0x1b ;  /* 0x0000005025267211 */ /* 0x080fe200078fdaff */
[----:B------:R-:W-:Y:S01]  /*7760*/  IMAD R32, R32, 0x4, R63 ;  /* 0x0000000420207824 */ /* 0x000fe200078e023f */
[-C--:B------:R-:W-:Y:S01]  /*7770*/  LEA.HI.SX32 R40, R39, R80.reuse, 0x1b ;  /* 0x0000005027287211 */ /* 0x080fe200078fdaff */
[----:B------:R3:W-:Y:S01]  /*7780*/  STS [R24+0x14], R15 ;  /* 0x0000140f18007388 */ /* 0x0007e20000000800 */
[----:B------:R-:W-:-:S02]  /*7790*/  LEA.HI.SX32 R42, R41, R80, 0x1b ;  /* 0x00000050292a7211 */ /* 0x000fc400078fdaff */
[----:B------:R-:W-:Y:S01]  /*77a0*/  LEA.HI.SX32 R44, R44, R80, 0x1b ;  /* 0x000000502c2c7211 */ /* 0x000fe200078fdaff */
[----:B------:R4:W-:Y:S01]  /*77b0*/  STS [R5+0x18], R16 ;  /* 0x0000181005007388 */ /* 0x0009e20000000800 */
[-C--:B------:R-:W-:Y:S02]  /*77c0*/  LEA R36, R36, R63.reuse, 0x2 ;  /* 0x0000003f24247211 */ /* 0x080fe400078e10ff */
[-C--:B------:R-:W-:Y:S01]  /*77d0*/  LEA R40, R40, R63.reuse, 0x2 ;  /* 0x0000003f28287211 */ /* 0x080fe200078e10ff */
[----:B------:R5:W-:Y:S01]  /*77e0*/  STS [R28+0x1c], R17 ;  /* 0x00001c111c007388 */ /* 0x000be20000000800 */
[-C--:B0-----:R-:W-:Y:S02]  /*77f0*/  LEA R21, R42, R63.reuse, 0x2 ;  /* 0x0000003f2a157211 */ /* 0x081fe400078e10ff */
[----:B------:R-:W-:Y:S01]  /*7800*/  LEA R44, R44, R63, 0x2 ;  /* 0x0000003f2c2c7211 */ /* 0x000fe200078e10ff */
[----:B------:R-:W-:Y:S01]  /*7810*/  UIMAD.WIDE.U32 UR28, UR11, UR32, URZ ;  /* 0x000000200b1c72a5 */ /* 0x000fe2000f8e003f */
[----:B------:R-:W-:Y:S03]  /*7820*/  BSSY B0, `(.L_x_391) ;  /* 0x0000043000007945 */ /* 0x000fe60003800000 */
[----:B------:R-:W-:Y:S01]  /*7830*/  UIADD3 UR34, UR29, UR33, URZ ;  /* 0x000000211d227290 */ /* 0x000fe2000fffe03f */
[----:B--2---:R-:W-:-:S04]  /*7840*/  FADD.FTZ R0, R10, R88 ;  /* 0x000000580a007221 */ /* 0x004fc80000010000 */
[----:B------:R-:W-:-:S04]  /*7850*/  FADD.FTZ R9, R0, R11 ;  /* 0x0000000b00097221 */ /* 0x000fc80000010000 */
[----:B------:R-:W-:-:S04]  /*7860*/  FADD.FTZ R0, R9, R12 ;  /* 0x0000000c09007221 */ /* 0x000fc80000010000 */
[----:B------:R-:W-:Y:S01]  /*7870*/  FADD.FTZ R9, R0, R13 ;  /* 0x0000000d00097221 */ /* 0x000fe20000010000 */
[----:B------:R-:W-:-:S03]  /*7880*/  LEA R11, R34, R63, 0x2 ;  /* 0x0000003f220b7211 */ /* 0x000fc600078e10ff */
[----:B------:R-:W-:Y:S01]  /*7890*/  FADD.FTZ R0, R9, R14 ;  /* 0x0000000e09007221 */ /* 0x000fe20000010000 */
[-C--:B------:R-:W-:Y:S02]  /*78a0*/  LEA R9, R30, R63.reuse, 0x2 ;  /* 0x0000003f1e097211 */ /* 0x080fe400078e10ff */
[----:B-1----:R-:W-:-:S03]  /*78b0*/  LEA R13, R38, R63, 0x2 ;  /* 0x0000003f260d7211 */ /* 0x002fc600078e10ff */
        /* <DEDUP_REMOVED lines=40> */
[C---:B------:R-:W-:Y:S02]  /*7b40*/  IADD3 R0, P1, R66.reuse, -0x7e0, RZ ;  /* 0xfffff82042007810 */ /* 0x040fe40007f3e0ff */
[----:B0-----:R-:W-:Y:S02]  /*7b50*/  ISETP.GE.AND P0, PT, R66, R47, PT ;  /* 0x0000002f4200720c */ /* 0x001fe40003f06270 */
[----:B------:R-:W-:-:S11]  /*7b60*/  IADD3.X R7, R7, -0x1, RZ, P1, !PT ;  /* 0xffffffff07077810 */ /* 0x000fd60000ffe4ff */
        /* <DEDUP_REMOVED lines=14> */
.L_x_392:
[----:B------:R-:W-:Y:S05]  /*7c50*/  BSYNC B0 ;  /* 0x0000000000007941 */ /* 0x000fea0003800000 */
.L_x_391:
        /* <DEDUP_REMOVED lines=14> */
[----:B------:R-:W-:Y:S01]  /*7d40*/  MOV R3, UR7 ;  /* 0x0000000700037c02 */ /* 0x000fe20008000f00 */
[----:B------:R-:W-:Y:S01]  /*7d50*/  UISETP.GT.AND UP0, UPT, UR50, 0x1, UPT ;  /* 0x000000013200788c */ /* 0x000fe2000bf04270 */
[-C--:B------:R-:W-:Y:S01]  /*7d60*/  ISETP.GE.AND P6, PT, R59, R47.reuse, PT ;  /* 0x0000002f3b00720c */ /* 0x080fe20003fc6270 */
[----:B------:R-:W-:Y:S01]  /*7d70*/  UIADD3 UR16, UP2, UR16, -0x2000, URZ ;  /* 0xffffe00010107890 */ /* 0x000fe2000ff5e03f */
[----:B------:R-:W-:Y:S01]  /*7d80*/  LEA R2, P0, R3, R2, 0x2 ;  /* 0x0000000203027211 */ /* 0x000fe200078010ff */
[----:B------:R-:W-:Y:S01]  /*7d90*/  UIADD3 UR46, UP3, UR46, -0x2000, URZ ;  /* 0xffffe0002e2e7890 */ /* 0x000fe2000ff7e03f */
[----:B0-----:R-:W-:Y:S01]  /*7da0*/  MOV R4, UR28 ;  /* 0x0000001c00047c02 */ /* 0x001fe20008000f00 */
[----:B------:R-:W-:Y:S01]  /*7db0*/  UIADD3 UR18, UP4, UR18, -0x2000, URZ ;  /* 0xffffe00012127890 */ /* 0x000fe2000ff9e03f */
[-C--:B------:R-:W-:Y:S01]  /*7dc0*/  ISETP.GE.AND P1, PT, R57, R47.reuse, PT ;  /* 0x0000002f3900720c */ /* 0x080fe20003f26270 */
[----:B------:R-:W-:Y:S01]  /*7dd0*/  UIADD3 UR6, UR6, 0x1, URZ ;  /* 0x0000000106067890 */ /* 0x000fe2000fffe03f */
[----:B------:R-:W-:Y:S01]  /*7de0*/  LEA.HI.X R3, R3, R0, R4, 0x2, P0 ;  /* 0x0000000003037211 */ /* 0x000fe200000f1404 */
[----:B------:R-:W-:Y:S01]  /*7df0*/  UIADD3.X UR49, UR49, -0x1, URZ, UP1, !UPT ;  /* 0xffffffff31317890 */ /* 0x000fe20008ffe43f */
[-C--:B------:R-:W-:Y:S01]  /*7e00*/  ISETP.GE.AND P2, PT, R56, R47.reuse, PT ;  /* 0x0000002f3800720c */ /* 0x080fe20003f46270 */
[----:B------:R-:W-:Y:S01]  /*7e10*/  UIADD3.X UR17, UR17, -0x1, URZ, UP2, !UPT ;  /* 0xffffffff11117890 */ /* 0x000fe200097fe43f */
[-C--:B------:R-:W-:Y:S01]  /*7e20*/  ISETP.GE.AND P0, PT, R58, R47.reuse, PT ;  /* 0x0000002f3a00720c */ /* 0x080fe20003f06270 */
[----:B------:R0:W-:Y:S01]  /*7e30*/  @!P3 STG.E desc[UR20][R2.64], R11 ;  /* 0x0000000b0200b986 */ /* 0x0001e2000c101914 */
[----:B------:R-:W-:Y:S01]  /*7e40*/  ISETP.GE.AND P3, PT, R55, R47, PT ;  /* 0x0000002f3700720c */ /* 0x000fe20003f66270 */
[----:B------:R-:W-:-:S02]  /*7e50*/  UIADD3.X UR47, UR47, -0x1, URZ, UP3, !UPT ;  /* 0xffffffff2f2f7890 */ /* 0x000fc40009ffe43f */
        /* <DEDUP_REMOVED lines=24> */
.L_x_342:
        /* <DEDUP_REMOVED lines=41> */
.L_x_395:
[----:B------:R-:W-:Y:S05]  /*8270*/  BSYNC B0 ;  /* 0x0000000000007941 */ /* 0x000fea0003800000 */
.L_x_394:
        /* <DEDUP_REMOVED lines=20> */
[----:B------:R-:W-:-:S05]  /*83c0*/  @!P1 SHF.R.S32.HI R0, RZ, 0x5, R0 ;  /* 0x00000005ff009819 */ /* 0x000fca0000011400 */
[----:B------:R-:W-:Y:S02]  /*83d0*/  @!P1 IMAD R0, R0, 0x4, R9 ;  /* 0x0000000400009824 */ /* 0x000fe400078e0209 */
        /* <DEDUP_REMOVED lines=22> */
.L_x_397:
[----:B------:R-:W2:Y:S02]  /*8540*/  S2R R11, SR_TID.X ;  /* 0x00000000000b7919 */ /* 0x000ea40000002100 */
.L_x_398:
[----:B------:R-:W-:Y:S05]  /*8550*/  BSYNC B0 ;  /* 0x0000000000007941 */ /* 0x000fea0003800000 */
.L_x_396:
[----:B------:R-:W-:Y:S02]  /*8560*/  ULDC UR22, c[0x0][0x21c] ;  /* 0x0000870000167ab9 */ /* 0x000fe40000000800 */
[----:B--2---:R-:W-:-:S13]  /*8570*/  ISETP.GE.AND P0, PT, R11, UR22, PT ;  /* 0x000000160b007c0c */ /* 0x004fda000bf06270 */
[----:B------:R-:W-:Y:S05]  /*8580*/  @P0 EXIT ;  /* 0x000000000000094d */ /* 0x000fea0003800000 */
[----:B------:R-:W2:Y:S01]  /*8590*/  S2UR UR11, SR_CgaCtaId ;  /* 0x00000000000b79c3 */ /* 0x000ea20000008800 */
[----:B------:R-:W-:Y:S01]  /*85a0*/  USHF.R.S32.HI UR5, URZ, 0x1f, UR10 ;  /* 0x0000001f3f057899 */ /* 0x000fe2000801140a */
[----:B------:R-:W-:Y:S01]  /*85b0*/  BSSY B0, `(.L_x_399) ;  /* 0x000002f000007945 */ /* 0x000fe20003800000 */
[----:B------:R-:W-:Y:S01]  /*85c0*/  ULDC.64 UR6, c[0x0][0x358] ;  /* 0x0000d60000067ab9 */ /* 0x000fe20000000a00 */
[----:B------:R-:W-:Y:S01]  /*85d0*/  ULDC.64 UR8, c[0x0][0x338] ;  /* 0x0000ce0000087ab9 */ /* 0x000fe20000000a00 */
[----:B------:R-:W-:Y:S02]  /*85e0*/  UIMAD.WIDE.U32 UR12, UR10, UR6, URZ ;  /* 0x000000060a0c72a5 */ /* 0x000fe4000f8e003f */
[----:B------:R-:W-:Y:S02]  /*85f0*/  UIMAD UR4, UR5, UR6, URZ ;  /* 0x00000006050472a4 */ /* 0x000fe4000f8e023f */
[----:B------:R-:W-:Y:S02]  /*8600*/  UIMAD UR6, UR5, UR8, URZ ;  /* 0x00000008050672a4 */ /* 0x000fe4000f8e023f */
[----:B------:R-:W-:-:S02]  /*8610*/  UIMAD UR7, UR10, UR7, UR4 ;  /* 0x000000070a0772a4 */ /* 0x000fc4000f8e0204 */
[----:B------:R-:W-:Y:S02]  /*8620*/  UIMAD.WIDE.U32 UR4, UR10, UR8, URZ ;  /* 0x000000080a0472a5 */ /* 0x000fe4000f8e003f */
[----:B------:R-:W-:Y:S01]  /*8630*/  UIMAD UR6, UR10, UR9, UR6 ;  /* 0x000000090a0672a4 */ /* 0x000fe2000f8e0206 */
[----:B------:R-:W-:Y:S01]  /*8640*/  UMOV UR8, 0x400 ;  /* 0x0000040000087882 */ /* 0x000fe20000000000 */
[----:B------:R-:W-:Y:S02]  /*8650*/  UIADD3 UR7, UR13, UR7, URZ ;  /* 0x000000070d077290 */ /* 0x000fe4000fffe03f */
[----:B------:R-:W-:Y:S01]  /*8660*/  UIADD3 UR6, UR5, UR6, URZ ;  /* 0x0000000605067290 */ /* 0x000fe2000fffe03f */
[----:B------:R-:W-:Y:S01]  /*8670*/  ULDC UR9, c[0x0][0x0] ;  /* 0x0000000000097ab9 */ /* 0x000fe20000000800 */
[----:B------:R-:W-:Y:S01]  /*8680*/  ULDC.64 UR14, c[0x0][0x3c0] ;  /* 0x0000f000000e7ab9 */ /* 0x000fe20000000a00 */
[----:B--2---:R-:W-:Y:S01]  /*8690*/  ULEA UR8, UR11, UR8, 0x18 ;  /* 0x000000080b087291 */ /* 0x004fe2000f8ec03f */
[----:B------:R-:W-:-:S02]  /*86a0*/  ULDC.64 UR16, c[0x0][0x360] ;  /* 0x0000d80000107ab9 */ /* 0x000fc40000000a00 */
[----:B------:R-:W-:Y:S01]  /*86b0*/  ULDC.64 UR10, c[0x0][0x340] ;  /* 0x0000d000000a7ab9 */ /* 0x000fe20000000a00 */
[----:B------:R-:W-:-:S08]  /*86c0*/  ULDC.64 UR18, c[0x0][0x3c8] ;  /* 0x0000f20000127ab9 */ /* 0x000fd00000000a00 */
.L_x_400:
[----:B0--3--:R-:W-:Y:S01]  /*86d0*/  LEA R0, R11, UR8, 0x2 ;  /* 0x000000080b007c11 */ /* 0x009fe2000f8e10ff */
[----:B--2---:R-:W-:Y:S01]  /*86e0*/  IMAD.U32 R8, RZ, RZ, UR12 ;  /* 0x0000000cff087e24 */ /* 0x004fe2000f8e00ff */
[----:B------:R-:W-:Y:S02]  /*86f0*/  MOV R5, UR5 ;  /* 0x0000000500057c02 */ /* 0x000fe40008000f00 */
[----:B------:R-:W-:Y:S01]  /*8700*/  MOV R4, UR4 ;  /* 0x0000000400047c02 */ /* 0x000fe20008000f00 */
[----:B------:R-:W0:Y:S01]  /*8710*/  LDS R13, [R0+0x5e60] ;  /* 0x005e6000000d7984 */ /* 0x000e220000000800 */
[----:B------:R-:W-:Y:S02]  /*8720*/  SHF.R.S32.HI R5, RZ, 0x1f, R11 ;  /* 0x0000001fff057819 */ /* 0x000fe4000001140b */
[----:B-1--4-:R-:W-:Y:S01]  /*8730*/  MOV R3, UR6 ;  /* 0x0000000600037c02 */ /* 0x012fe20008000f00 */
[----:B------:R-:W1:Y:S01]  /*8740*/  LDS R15, [R0+0x6260] ;  /* 0x00626000000f7984 */ /* 0x000e620000000800 */
[----:B------:R-:W-:Y:S01]  /*8750*/  MOV R2, R4 ;  /* 0x0000000400027202 */ /* 0x000fe20000000f00 */
[C---:B------:R-:W-:Y:S01]  /*8760*/  IMAD R4, R5.reuse, UR10, RZ ;  /* 0x0000000a05047c24 */ /* 0x040fe2000f8e02ff */
[----:B------:R-:W-:Y:S01]  /*8770*/  MOV R7, UR7 ;  /* 0x0000000700077c02 */ /* 0x000fe20008000f00 */
[----:B------:R-:W-:Y:S01]  /*8780*/  IMAD R10, R5, UR16, RZ ;  /* 0x00000010050a7c24 */ /* 0x000fe2000f8e02ff */
[----:B------:R-:W-:Y:S01]  /*8790*/  MOV R6, R8 ;  /* 0x0000000800067202 */ /* 0x000fe20000000f00 */
[----:B------:R-:W-:Y:S01]  /*87a0*/  IMAD.WIDE.U32 R2, R11, UR10, R2 ;  /* 0x0000000a0b027c25 */ /* 0x000fe2000f8e0002 */
[----:B------:R-:W-:-:S03]  /*87b0*/  MOV R9, UR13 ;  /* 0x0000000d00097c02 */ /* 0x000fc60008000f00 */
[C---:B------:R-:W-:Y:S01]  /*87c0*/  IMAD R5, R11.reuse, UR11, R4 ;  /* 0x0000000b0b057c24 */ /* 0x040fe2000f8e0204 */
[C---:B------:R-:W-:Y:S01]  /*87d0*/  LEA R4, P0, R2.reuse, UR14, 0x2 ;  /* 0x0000000e02047c11 */ /* 0x040fe2000f8010ff */
[C---:B------:R-:W-:Y:S02]  /*87e0*/  IMAD R9, R11.reuse, UR17, R10 ;  /* 0x000000110b097c24 */ /* 0x040fe4000f8e020a */
[----:B------:R-:W-:Y:S01]  /*87f0*/  IMAD.WIDE.U32 R6, R11, UR16, R6 ;  /* 0x000000100b067c25 */ /* 0x000fe2000f8e0006 */
[----:B------:R-:W-:Y:S02]  /*8800*/  IADD3 R5, R3, R5, RZ ;  /* 0x0000000503057210 */ /* 0x000fe40007ffe0ff */
[----:B------:R-:W-:Y:S02]  /*8810*/  IADD3 R11, R11, UR9, RZ ;  /* 0x000000090b0b7c10 */ /* 0x000fe4000fffe0ff */
[----:B------:R-:W-:Y:S02]  /*8820*/  LEA.HI.X R5, R2, UR15, R5, 0x2, P0 ;  /* 0x0000000f02057c11 */ /* 0x000fe400080f1405 */
[----:B------:R-:W-:-:S02]  /*8830*/  ISETP.GE.AND P0, PT, R11, UR22, PT ;  /* 0x000000160b007c0c */ /* 0x000fc4000bf06270 */
[----:B------:R-:W-:Y:S02]  /*8840*/  IADD3 R3, R7, R9, RZ ;  /* 0x0000000907037210 */ /* 0x000fe40007ffe0ff */
[----:B------:R-:W-:-:S04]  /*8850*/  LEA R8, P1, R6, UR18, 0x2 ;  /* 0x0000001206087c11 */ /* 0x000fc8000f8210ff */
[----:B------:R-:W-:Y:S01]  /*8860*/  LEA.HI.X R9, R6, UR19, R3, 0x2, P1 ;  /* 0x0000001306097c11 */ /* 0x000fe200088f1403 */
[----:B0-----:R2:W-:Y:S04]  /*8870*/  REDG.E.ADD.F32.FTZ.RN.STRONG.GPU desc[UR20][R4.64], R13 ;  /* 0x0000000d040079a6 */ /* 0x0015e8000c10f394 */
[----:B-1----:R2:W-:Y:S01]  /*8880*/  REDG.E.ADD.F32.FTZ.RN.STRONG.GPU desc[UR20][R8.64], R15 ;  /* 0x0000000f080079a6 */ /* 0x0025e2000c10f394 */
[----:B------:R-:W-:Y:S05]  /*8890*/  @!P0 BRA `(.L_x_400) ;  /* 0xfffffffc008c8947 */ /* 0x000fea000383ffff */
[----:B------:R-:W-:Y:S05]  /*88a0*/  BSYNC B0 ;  /* 0x0000000000007941 */ /* 0x000fea0003800000 */
.L_x_399:
[----:B------:R-:W-:Y:S05]  /*88b0*/  EXIT ;  /* 0x000000000000794d */ /* 0x000fea0003800000 */
.L_x_348:
[----:B------:R-:W-:Y:S01]  /*88c0*/  HFMA2.MMA R89, -RZ, RZ, 0, 0 ;  /* 0x00000000ff597435 */ /* 0x000fe200000001ff */
[----:B------:R-:W-:Y:S01]  /*88d0*/  MOV R151, R149 ;  /* 0x0000009500977202 */ /* 0x000fe20000000f00 */
[----:B------:R-:W-:Y:S01]  /*88e0*/  IMAD.MOV.U32 R146, RZ, RZ, 0x1 ;  /* 0x00000001ff927424 */ /* 0x000fe200078e00ff */
[----:B------:R-:W-:-:S08]  /*88f0*/  MOV R88, 0xffffffff ;  /* 0xffffffff00587802 */ /* 0x000fd00000000f00 */
[----:B0----5:R-:W-:Y:S05]  /*8900*/  WARPSYNC.COLLECTIVE R88, `(.L_x_401) ;  /* 0x0000000058087348 */ /* 0x021fea0003c00000 */
[----:B------:R1:W2:Y:S02]  /*8910*/  SHFL.UP P3, R152, R151, R146, R89 ;  /* 0x0400009297987389 */ /* 0x0002a40000060059 */
[----:B012--5:R-:W-:Y:S01]  /*8920*/  ENDCOLLECTIVE ;  /* 0x000000000000791b */ /* 0x027fe20003800000 */
.L_x_401:
[----:B------:R-:W-:Y:S02]  /*8930*/  MOV R151, R150 ;  /* 0x0000009600977202 */ /* 0x000fe40000000f00 */
[----:B------:R-:W-:-:S07]  /*8940*/  MOV R147, R152 ;  /* 0x0000009800937202 */ /* 0x000fce0000000f00 */
[----:B------:R-:W-:Y:S05]  /*8950*/  WARPSYNC.COLLECTIVE R88, `(.L_x_402) ;  /* 0x0000000058087348 */ /* 0x000fea0003c00000 */
[----:B------:R0:W1:Y:S02]  /*8960*/  SHFL.UP P3, R152, R151, R146, R89 ;  /* 0x0400009297987389 */ /* 0x0000640000060059 */
[----:B01----:R-:W-:Y:S01]  /*8970*/  ENDCOLLECTIVE ;  /* 0x000000000000791b */ /* 0x003fe20003800000 */
.L_x_402:
[----:B------:R-:W-:Y:S01]  /*8980*/  HFMA2.MMA R146, -RZ, RZ, 0, 1.1920928955078125e-07 ;  /* 0x00000002ff927435 */ /* 0x000fe200000001ff */
        /* <DEDUP_REMOVED lines=9> */
.L_x_403:
[----:B------:R-:W-:Y:S02]  /*8a20*/  MOV R151, R150 ;  /* 0x0000009600977202 */ /* 0x000fe40000000f00 */
[----:B------:R-:W-:-:S07]  /*8a30*/  MOV R147, R152 ;  /* 0x0000009800937202 */ /* 0x000fce0000000f00 */
[----:B------:R-:W-:Y:S05]  /*8a40*/  WARPSYNC.COLLECTIVE R88, `(.L_x_404) ;  /* 0x0000000058087348 */ /* 0x000fea0003c00000 */
[----:B------:R0:W1:Y:S02]  /*8a50*/  SHFL.UP P3, R152, R151, R146, R89 ;  /* 0x0400009297987389 */ /* 0x0000640000060059 */
[----:B01----:R-:W-:Y:S01]  /*8a60*/  ENDCOLLECTIVE ;  /* 0x000000000000791b */ /* 0x003fe20003800000 */
.L_x_404:
        /* <DEDUP_REMOVED lines=10> */
.L_x_405:
[----:B------:R-:W-:Y:S01]  /*8b10*/  IMAD.MOV.U32 R151, RZ, RZ, R150 ;  /* 0x000000ffff977224 */ /* 0x000fe200078e0096 */
[----:B------:R-:W-:-:S07]  /*8b20*/  MOV R147, R152 ;  /* 0x0000009800937202 */ /* 0x000fce0000000f00 */
[----:B------:R-:W-:Y:S05]  /*8b30*/  WARPSYNC.COLLECTIVE R88, `(.L_x_406) ;  /* 0x0000000058087348 */ /* 0x000fea0003c00000 */
[----:B------:R0:W1:Y:S02]  /*8b40*/  SHFL.UP P3, R152, R151, R146, R89 ;  /* 0x0400009297987389 */ /* 0x0000640000060059 */
[----:B01----:R-:W-:Y:S01]  /*8b50*/  ENDCOLLECTIVE ;  /* 0x000000000000791b */ /* 0x003fe20003800000 */
.L_x_406:
        /* <DEDUP_REMOVED lines=10> */
.L_x_407:
[----:B------:R-:W-:Y:S02]  /*8c00*/  MOV R151, R150 ;  /* 0x0000009600977202 */ /* 0x000fe40000000f00 */
[----:B------:R-:W-:-:S07]  /*8c10*/  MOV R147, R152 ;  /* 0x0000009800937202 */ /* 0x000fce0000000f00 */
[----:B------:R-:W-:Y:S05]  /*8c20*/  WARPSYNC.COLLECTIVE R88, `(.L_x_408) ;  /* 0x0000000058087348 */ /* 0x000fea0003c00000 */
[----:B------:R0:W1:Y:S02]  /*8c30*/  SHFL.UP P3, R152, R151, R146, R89 ;  /* 0x0400009297987389 */ /* 0x0000640000060059 */
[----:B01----:R-:W-:Y:S01]  /*8c40*/  ENDCOLLECTIVE ;  /* 0x000000000000791b */ /* 0x003fe20003800000 */
.L_x_408:
[----:B------:R-:W-:Y:S01]  /*8c50*/  HFMA2.MMA R146, -RZ, RZ, 0, 9.5367431640625e-07 ;  /* 0x00000010ff927435 */ /* 0x000fe200000001ff */
[----:B------:R-:W-:Y:S02]  /*8c60*/  ISETP.GE.AND P3, PT, R153, 0x8, PT ;  /* 0x000000089900780c */ /* 0x000fe40003f66270 */
[----:B------:R-:W-:-:S11]  /*8c70*/  MOV R88, R152 ;  /* 0x0000009800587202 */ /* 0x000fd60000000f00 */
[C---:B------:R-:W-:Y:S01]  /*8c80*/  @P3 FFMA.FTZ R150, R149.reuse, R88, R150 ;  /* 0x0000005895963223 */ /* 0x040fe20000010096 */
[----:B------:R-:W-:Y:S01]  /*8c90*/  @P3 FMUL.FTZ R149, R149, R147 ;  /* 0x0000009395953220 */ /* 0x000fe20000410000 */
[----:B------:R-:W-:-:S03]  /*8ca0*/  MOV R88, 0xffffffff ;  /* 0xffffffff00587802 */ /* 0x000fc60000000f00 */
[----:B------:R-:W-:-:S07]  /*8cb0*/  IMAD.MOV.U32 R151, RZ, RZ, R149 ;  /* 0x000000ffff977224 */ /* 0x000fce00078e0095 */
[----:B------:R-:W-:Y:S05]  /*8cc0*/  WARPSYNC.COLLECTIVE R88, `(.L_x_409) ;  /* 0x0000000058087348 */ /* 0x000fea0003c00000 */
[----:B------:R0:W1:Y:S02]  /*8cd0*/  SHFL.UP P3, R152, R151, R146, R89 ;  /* 0x0400009297987389 */ /* 0x0000640000060059 */
[----:B01----:R-:W-:Y:S01]  /*8ce0*/  ENDCOLLECTIVE ;  /* 0x000000000000791b */ /* 0x003fe20003800000 */
.L_x_409:
[----:B------:R-:W-:Y:S02]  /*8cf0*/  MOV R151, R150 ;  /* 0x0000009600977202 */ /* 0x000fe40000000f00 */
[----:B------:R-:W-:-:S07]  /*8d00*/  MOV R147, R152 ;  /* 0x0000009800937202 */ /* 0x000fce0000000f00 */
[----:B------:R-:W-:Y:S05]  /*8d10*/  WARPSYNC.COLLECTIVE R88, `(.L_x_410) ;  /* 0x0000000058087348 */ /* 0x000fea0003c00000 */
[----:B------:R0:W1:Y:S02]  /*8d20*/  SHFL.UP P3, R152, R151, R146, R89 ;  /* 0x0400009297987389 */ /* 0x0000640000060059 */
[----:B01----:R-:W-:Y:S01]  /*8d30*/  ENDCOLLECTIVE ;  /* 0x000000000000791b */ /* 0x003fe20003800000 */
.L_x_410:
[----:B------:R-:W-:Y:S01]  /*8d40*/  MOV R88, R152 ;  /* 0x0000009800587202 */ /* 0x000fe20000000f00 */
[----:B------:R-:W-:Y:S06]  /*8d50*/  BRA `(.L_x_411) ;  /* 0xffffffb000907947 */ /* 0x000fec000383ffff */
.L_x_349:
[----:B------:R-:W-:Y:S01]  /*8d60*/  HFMA2.MMA R146, -RZ, RZ, 0, 1.847743988037109375e-06 ;  /* 0x0000001fff927435 */ /* 0x000fe200000001ff */
[----:B------:R-:W-:Y:S01]  /*8d70*/  BSSY B0, `(.L_x_412) ;  /* 0x0000007000007945 */ /* 0x000fe20003800000 */
[----:B------:R-:W-:Y:S01]  /*8d80*/  MOV R89, R149 ;  /* 0x0000009500597202 */ /* 0x000fe20000000f00 */
[----:B------:R-:W-:Y:S01]  /*8d90*/  IMAD.MOV.U32 R147, RZ, RZ, 0x1f ;  /* 0x0000001fff937424 */ /* 0x000fe200078e00ff */
[----:B------:R-:W-:-:S07]  /*8da0*/  MOV R88, 0xffffffff ;  /* 0xffffffff00587802 */ /* 0x000fce0000000f00 */
[----:B0----5:R-:W-:Y:S05]  /*8db0*/  WARPSYNC.COLLECTIVE R88, `(.L_x_413) ;  /* 0x0000000058087348 */ /* 0x021fea0003c00000 */
[----:B------:R1:W2:Y:S02]  /*8dc0*/  SHFL.IDX P3, R159, R89, R146, R147 ;  /* 0x00000092599f7389 */ /* 0x0002a40000060093 */
[----:B012--5:R-:W-:Y:S01]  /*8dd0*/  ENDCOLLECTIVE ;  /* 0x000000000000791b */ /* 0x027fe20003800000 */
.L_x_413:
[----:B------:R-:W-:Y:S05]  /*8de0*/  BSYNC B0 ;  /* 0x0000000000007941 */ /* 0x000fea0003800000 */
.L_x_412:
[----:B------:R-:W-:Y:S05]  /*8df0*/  BRA `(.L_x_414) ;  /* 0xffffffb0007c7947 */ /* 0x000fea000383ffff */
.L_x_350:
[----:B------:R-:W-:Y:S01]  /*8e00*/  HFMA2.MMA R146, -RZ, RZ, 0, 1.847743988037109375e-06 ;  /* 0x0000001fff927435 */ /* 0x000fe200000001ff */
[----:B------:R-:W-:Y:S01]  /*8e10*/  BSSY B0, `(.L_x_415) ;  /* 0x0000007000007945 */ /* 0x000fe20003800000 */
[----:B------:R-:W-:Y:S02]  /*8e20*/  MOV R89, R150 ;  /* 0x0000009600597202 */ /* 0x000fe40000000f00 */
[----:B------:R-:W-:Y:S02]  /*8e30*/  MOV R147, 0x1f ;  /* 0x0000001f00937802 */ /* 0x000fe40000000f00 */
[----:B------:R-:W-:-:S07]  /*8e40*/  MOV R88, 0xffffffff ;  /* 0xffffffff00587802 */ /* 0x000fce0000000f00 */
[----:B0----5:R-:W-:Y:S05]  /*8e50*/  WARPSYNC.COLLECTIVE R88, `(.L_x_416) ;  /* 0x0000000058087348 */ /* 0x021fea0003c00000 */
[----:B------:R1:W2:Y:S02]  /*8e60*/  SHFL.IDX P3, R159, R89, R146, R147 ;  /* 0x00000092599f7389 */ /* 0x0002a40000060093 */
[----:B012--5:R-:W-:Y:S01]  /*8e70*/  ENDCOLLECTIVE ;  /* 0x000000000000791b */ /* 0x027fe20003800000 */
.L_x_416:
[----:B------:R-:W-:Y:S05]  /*8e80*/  BSYNC B0 ;  /* 0x0000000000007941 */ /* 0x000fea0003800000 */
.L_x_415:
[----:B------:R-:W-:Y:S05]  /*8e90*/  BRA `(.L_x_417) ;  /* 0xffffffb0005c7947 */ /* 0x000fea000383ffff */
.L_x_351:
[----:B------:R-:W-:Y:S01]  /*8ea0*/  HFMA2.MMA R146, -RZ, RZ, 0, 5.9604644775390625e-08 ;  /* 0x00000001ff927435 */ /* 0x000fe200000001ff */
[----:B------:R-:W-:Y:S01]  /*8eb0*/  BSSY B0, `(.L_x_418) ;  /* 0x0000007000007945 */ /* 0x000fe20003800000 */
[----:B------:R-:W-:Y:S01]  /*8ec0*/  MOV R151, R149 ;  /* 0x0000009500977202 */ /* 0x000fe20000000f00 */
[----:B------:R-:W-:Y:S01]  /*8ed0*/  IMAD.MOV.U32 R89, RZ, RZ, RZ ;  /* 0x000000ffff597224 */ /* 0x000fe200078e00ff */
[----:B------:R-:W-:-:S07]  /*8ee0*/  MOV R88, 0xffffffff ;  /* 0xffffffff00587802 */ /* 0x000fce0000000f00 */
[----:B0----5:R-:W-:Y:S05]  /*8ef0*/  WARPSYNC.COLLECTIVE R88, `(.L_x_419) ;  /* 0x0000000058087348 */ /* 0x021fea0003c00000 */
[----:B------:R1:W2:Y:S02]  /*8f00*/  SHFL.UP P3, R152, R151, R146, R89 ;  /* 0x0400009297987389 */ /* 0x0002a40000060059 */
[----:B012--5:R-:W-:Y:S01]  /*8f10*/  ENDCOLLECTIVE ;  /* 0x000000000000791b */ /* 0x027fe20003800000 */
.L_x_419:
[----:B------:R-:W-:Y:S05]  /*8f20*/  BSYNC B0 ;  /* 0x0000000000007941 */ /* 0x000fea0003800000 */
.L_x_418:
        /* <DEDUP_REMOVED lines=9> */
.L_x_420:
[----:B------:R-:W-:Y:S01]  /*8fc0*/  HFMA2.MMA R146, -RZ, RZ, 0, 0 ;  /* 0x00000000ff927435 */ /* 0x000fe200000001ff */
[----:B------:R-:W-:-:S10]  /*8fd0*/  IMAD.MOV.U32 R89, RZ, RZ, R80 ;  /* 0x000000ffff597224 */ /* 0x000fd400078e0050 */
[----:B------:R-:W-:Y:S05]  /*8fe0*/  WARPSYNC.COLLECTIVE R88, `(.L_x_421) ;  /* 0x0000000058087348 */ /* 0x000fea0003c00000 */
[----:B------:R0:W1:Y:S02]  /*8ff0*/  SHFL.IDX P3, R159, R89, R146, R147 ;  /* 0x00000092599f7389 */ /* 0x0000640000060093 */
[----:B01----:R-:W-:Y:S01]  /*9000*/  ENDCOLLECTIVE ;  /* 0x000000000000791b */ /* 0x003fe20003800000 */
.L_x_421:
[----:B------:R-:W-:Y:S02]  /*9010*/  MOV R150, R152 ;  /* 0x0000009800967202 */ /* 0x000fe40000000f00 */
[----:B------:R-:W-:Y:S02]  /*9020*/  MOV R89, R81 ;  /* 0x0000005100597202 */ /* 0x000fe40000000f00 */
[----:B------:R-:W-:-:S07]  /*9030*/  MOV R80, R159 ;  /* 0x0000009f00507202 */ /* 0x000fce0000000f00 */
[----:B------:R-:W-:Y:S05]  /*9040*/  WARPSYNC.COLLECTIVE R88, `(.L_x_422) ;  /* 0x0000000058087348 */ /* 0x000fea0003c00000 */
[----:B------:R0:W1:Y:S02]  /*9050*/  SHFL.IDX P3, R159, R89, R146, R147 ;  /* 0x00000092599f7389 */ /* 0x0000640000060093 */
[----:B01----:R-:W-:Y:S01]  /*9060*/  ENDCOLLECTIVE ;  /* 0x000000000000791b */ /* 0x003fe20003800000 */
.L_x_422:
[----:B------:R-:W-:Y:S01]  /*9070*/  MOV R81, R159 ;  /* 0x0000009f00517202 */ /* 0x000fe20000000f00 */
[----:B------:R-:W-:Y:S06]  /*9080*/  BRA `(.L_x_423) ;  /* 0xffffffac00f87947 */ /* 0x000fec000383ffff */
.L_x_353:
[----:B------:R-:W-:Y:S01]  /*9090*/  HFMA2.MMA R159, -RZ, RZ, 0, 5.9604644775390625e-08 ;  /* 0x00000001ff9f7435 */ /* 0x000fe200000001ff */
[----:B------:R-:W-:Y:S01]  /*90a0*/  MOV R163, R161 ;  /* 0x000000a100a37202 */ /* 0x000fe20000000f00 */
[----:B------:R-:W-:Y:S01]  /*90b0*/  IMAD.MOV.U32 R146, RZ, RZ, 0x1f ;  /* 0x0000001fff927424 */ /* 0x000fe200078e00ff */
[----:B------:R-:W-:-:S08]  /*90c0*/  MOV R88, 0xffffffff ;  /* 0xffffffff00587802 */ /* 0x000fd00000000f00 */
[----:B------:R-:W-:Y:S05]  /*90d0*/  WARPSYNC.COLLECTIVE R88, `(.L_x_424) ;  /* 0x0000000058087348 */ /* 0x000fea0003c00000 */
[----:B------:R0:W1:Y:S02]  /*90e0*/  SHFL.DOWN P6, R147, R163, R159, R146 ;  /* 0x0800009fa3937389 */ /* 0x00006400000c0092 */
[----:B01----:R-:W-:Y:S01]  /*90f0*/  ENDCOLLECTIVE ;  /* 0x000000000000791b */ /* 0x003fe20003800000 */
.L_x_424:
[----:B------:R-:W-:Y:S02]  /*9100*/  MOV R163, R162 ;  /* 0x000000a200a37202 */ /* 0x000fe40000000f00 */
[----:B------:R-:W-:-:S07]  /*9110*/  MOV R89, R147 ;  /* 0x0000009300597202 */ /* 0x000fce0000000f00 */
[----:B------:R-:W-:Y:S05]  /*9120*/  WARPSYNC.COLLECTIVE R88, `(.L_x_425) ;  /* 0x0000000058087348 */ /* 0x000fea0003c00000 */
[----:B------:R0:W1:Y:S02]  /*9130*/  SHFL.DOWN P6, R147, R163, R159, R146 ;  /* 0x0800009fa3937389 */ /* 0x00006400000c0092 */
[----:B01----:R-:W-:Y:S01]  /*9140*/  ENDCOLLECTIVE ;  /* 0x000000000000791b */ /* 0x003fe20003800000 */
.L_x_425:
        /* <DEDUP_REMOVED lines=9> */
.L_x_426:
[----:B------:R-:W-:Y:S01]  /*91e0*/  MOV R163, R162 ;  /* 0x000000a200a37202 */ /* 0x000fe20000000f00 */
[----:B------:R-:W-:-:S07]  /*91f0*/  IMAD.MOV.U32 R89, RZ, RZ, R147 ;  /* 0x000000ffff597224 */ /* 0x000fce00078e0093 */
[----:B------:R-:W-:Y:S05]  /*9200*/  WARPSYNC.COLLECTIVE R88, `(.L_x_427) ;  /* 0x0000000058087348 */ /* 0x000fea0003c00000 */
[----:B------:R0:W1:Y:S02]  /*9210*/  SHFL.DOWN P6, R147, R163, R159, R146 ;  /* 0x0800009fa3937389 */ /* 0x00006400000c0092 */
[----:B01----:R-:W-:Y:S01]  /*9220*/  ENDCOLLECTIVE ;  /* 0x000000000000791b */ /* 0x003fe20003800000 */
.L_x_427:
        /* <DEDUP_REMOVED lines=9> */
.L_x_428:
[----:B------:R-:W-:Y:S02]  /*92c0*/  MOV R163, R162 ;  /* 0x000000a200a37202 */ /* 0x000fe40000000f00 */
[----:B------:R-:W-:-:S07]  /*92d0*/  MOV R89, R147 ;  /* 0x0000009300597202 */ /* 0x000fce0000000f00 */
[----:B------:R-:W-:Y:S05]  /*92e0*/  WARPSYNC.COLLECTIVE R88, `(.L_x_429) ;  /* 0x0000000058087348 */ /* 0x000fea0003c00000 */
[----:B------:R0:W1:Y:S02]  /*92f0*/  SHFL.DOWN P6, R147, R163, R159, R146 ;  /* 0x0800009fa3937389 */ /* 0x00006400000c0092 */
[----:B01----:R-:W-:Y:S01]  /*9300*/  ENDCOLLECTIVE ;  /* 0x000000000000791b */ /* 0x003fe20003800000 */
.L_x_429:
[----:B------:R-:W-:Y:S01]  /*9310*/  HFMA2.MMA R159, -RZ, RZ, 0, 4.76837158203125e-07 ;  /* 0x00000008ff9f7435 */ /* 0x000fe200000001ff */
        /* <DEDUP_REMOVED lines=8> */
.L_x_430:
[----:B------:R-:W-:Y:S02]  /*93a0*/  MOV R163, R162 ;  /* 0x000000a200a37202 */ /* 0x000fe40000000f00 */
[----:B------:R-:W-:-:S07]  /*93b0*/  MOV R89, R147 ;  /* 0x0000009300597202 */ /* 0x000fce0000000f00 */
[----:B------:R-:W-:Y:S05]  /*93c0*/  WARPSYNC.COLLECTIVE R88, `(.L_x_431) ;  /* 0x0000000058087348 */ /* 0x000fea0003c00000 */
[----:B------:R0:W1:Y:S02]  /*93d0*/  SHFL.DOWN P6, R147, R163, R159, R146 ;  /* 0x0800009fa3937389 */ /* 0x00006400000c0092 */
[----:B01----:R-:W-:Y:S01]  /*93e0*/  ENDCOLLECTIVE ;  /* 0x000000000000791b */ /* 0x003fe20003800000 */
.L_x_431:
[----:B------:R-:W-:Y:S01]  /*93f0*/  IMAD.MOV.U32 R159, RZ, RZ, 0x10 ;  /* 0x00000010ff9f7424 */ /* 0x000fe200078e00ff */
        /* <DEDUP_REMOVED lines=8> */
.L_x_432:
[----:B------:R-:W-:Y:S02]  /*9480*/  MOV R163, R162 ;  /* 0x000000a200a37202 */ /* 0x000fe40000000f00 */
[----:B------:R-:W-:-:S07]  /*9490*/  MOV R89, R147 ;  /* 0x0000009300597202 */ /* 0x000fce0000000f00 */
[----:B------:R-:W-:Y:S05]  /*94a0*/  WARPSYNC.COLLECTIVE R88, `(.L_x_433) ;  /* 0x0000000058087348 */ /* 0x000fea0003c00000 */
[----:B------:R0:W1:Y:S02]  /*94b0*/  SHFL.DOWN P6, R147, R163, R159, R146 ;  /* 0x0800009fa3937389 */ /* 0x00006400000c0092 */
[----:B01----:R-:W-:Y:S01]  /*94c0*/  ENDCOLLECTIVE ;  /* 0x000000000000791b */ /* 0x003fe20003800000 */
.L_x_433:
[----:B------:R-:W-:Y:S01]  /*94d0*/  HFMA2.MMA R146, -RZ, RZ, 0, 0 ;  /* 0x00000000ff927435 */ /* 0x000fe200000001ff */
[----:B------:R-:W-:Y:S02]  /*94e0*/  MOV R88, R147 ;  /* 0x0000009300587202 */ /* 0x000fe40000000f00 */
[----:B------:R-:W-:-:S03]  /*94f0*/  MOV R147, 0x1f ;  /* 0x0000001f00937802 */ /* 0x000fc60000000f00 */
[C---:B------:R-:W-:Y:S01]  /*9500*/  @!P0 FFMA.FTZ R162, R161.reuse, R88, R162 ;  /* 0x00000058a1a28223 */ /* 0x040fe200000100a2 */
[----:B------:R-:W-:Y:S01]  /*9510*/  @!P0 FMUL.FTZ R161, R161, R89 ;  /* 0x00000059a1a18220 */ /* 0x000fe20000410000 */
[----:B------:R-:W-:-:S04]  /*9520*/  IMAD.MOV.U32 R88, RZ, RZ, -0x1 ;  /* 0xffffffffff587424 */ /* 0x000fc800078e00ff */
[-C--:B------:R-:W-:Y:S02]  /*9530*/  MOV R89, R161.reuse ;  /* 0x000000a100597202 */ /* 0x080fe40000000f00 */
[----:B------:R-:W-:-:S07]  /*9540*/  MOV R163, R161 ;  /* 0x000000a100a37202 */ /* 0x000fce0000000f00 */
[----:B------:R-:W-:Y:S05]  /*9550*/  WARPSYNC.COLLECTIVE R88, `(.L_x_434) ;  /* 0x0000000058087348 */ /* 0x000fea0003c00000 */
[----:B------:R0:W1:Y:S02]  /*9560*/  SHFL.IDX P3, R159, R89, R146, R147 ;  /* 0x00000092599f7389 */ /* 0x0000640000060093 */
[----:B01----:R-:W-:Y:S01]  /*9570*/  ENDCOLLECTIVE ;  /* 0x000000000000791b */ /* 0x003fe20003800000 */
.L_x_434:
[----:B------:R-:W-:Y:S02]  /*9580*/  MOV R89, R162 ;  /* 0x000000a200597202 */ /* 0x000fe40000000f00 */
[----:B------:R-:W-:-:S07]  /*9590*/  MOV R164, R159 ;  /* 0x0000009f00a47202 */ /* 0x000fce0000000f00 */
[----:B------:R-:W-:Y:S05]  /*95a0*/  WARPSYNC.COLLECTIVE R88, `(.L_x_435) ;  /* 0x0000000058087348 */ /* 0x000fea0003c00000 */
[----:B------:R0:W1:Y:S02]  /*95b0*/  SHFL.IDX P3, R159, R89, R146, R147 ;  /* 0x00000092599f7389 */ /* 0x0000640000060093 */
[----:B01----:R-:W-:Y:S01]  /*95c0*/  ENDCOLLECTIVE ;  /* 0x000000000000791b */ /* 0x003fe20003800000 */
.L_x_435:
[----:B------:R-:W-:Y:S02]  /*95d0*/  MOV R146, 0x1f ;  /* 0x0000001f00927802 */ /* 0x000fe40000000f00 */
[----:B------:R-:W-:Y:S02]  /*95e0*/  MOV R89, R80 ;  /* 0x0000005000597202 */ /* 0x000fe40000000f00 */
[----:B------:R-:W-:Y:S01]  /*95f0*/  MOV R165, R159 ;  /* 0x0000009f00a57202 */ /* 0x000fe20000000f00 */
[----:B------:R-:W-:-:S11]  /*9600*/  HFMA2.MMA R159, -RZ, RZ, 0, 5.9604644775390625e-08 ;  /* 0x00000001ff9f7435 */ /* 0x000fd600000001ff */
[----:B------:R-:W-:Y:S05]  /*9610*/  WARPSYNC.COLLECTIVE R88, `(.L_x_436) ;  /* 0x0000000058087348 */ /* 0x000fea0003c00000 */
[----:B------:R0:W1:Y:S02]  /*9620*/  SHFL.DOWN P6, R147, R163, R159, R146 ;  /* 0x0800009fa3937389 */ /* 0x00006400000c0092 */
[----:B01----:R-:W-:Y:S01]  /*9630*/  ENDCOLLECTIVE ;  /* 0x000000000000791b */ /* 0x003fe20003800000 */
.L_x_436:
[----:B------:R-:W-:Y:S01]  /*9640*/  IMAD.MOV.U32 R163, RZ, RZ, R162 ;  /* 0x000000ffffa37224 */ /* 0x000fe200078e00a2 */
[----:B------:R-:W-:-:S07]  /*9650*/  MOV R161, R147 ;  /* 0x0000009300a17202 */ /* 0x000fce0000000f00 */
[----:B------:R-:W-:Y:S05]  /*9660*/  WARPSYNC.COLLECTIVE R88, `(.L_x_437) ;  /* 0x0000000058087348 */ /* 0x000fea0003c00000 */
[----:B------:R0:W1:Y:S02]  /*9670*/  SHFL.DOWN P6, R147, R163, R159, R146 ;  /* 0x0800009fa3937389 */ /* 0x00006400000c0092 */
[----:B01----:R-:W-:Y:S01]  /*9680*/  ENDCOLLECTIVE ;  /* 0x000000000000791b */ /* 0x003fe20003800000 */
.L_x_437:
[----:B------:R-:W-:Y:S01]  /*9690*/  HFMA2.MMA R146, -RZ, RZ, 0, 0 ;  /* 0x00000000ff927435 */ /* 0x000fe200000001ff */
[----:B------:R-:W-:Y:S02]  /*96a0*/  MOV R162, R147 ;  /* 0x0000009300a27202 */ /* 0x000fe40000000f00 */
[----:B------:R-:W-:-:S08]  /*96b0*/  MOV R147, 0x1f ;  /* 0x0000001f00937802 */ /* 0x000fd00000000f00 */
[----:B------:R-:W-:Y:S05]  /*96c0*/  WARPSYNC.COLLECTIVE R88, `(.L_x_438) ;  /* 0x0000000058087348 */ /* 0x000fea0003c00000 */
[----:B------:R0:W1:Y:S02]  /*96d0*/  SHFL.IDX P3, R159, R89, R146, R147 ;  /* 0x00000092599f7389 */ /* 0x0000640000060093 */
[----:B01----:R-:W-:Y:S01]  /*96e0*/  ENDCOLLECTIVE ;  /* 0x000000000000791b */ /* 0x003fe20003800000 */
.L_x_438:
[----:B------:R-:W-:Y:S02]  /*96f0*/  MOV R89, R81 ;  /* 0x0000005100597202 */ /* 0x000fe40000000f00 */
[----:B------:R-:W-:-:S07]  /*9700*/  MOV R163, R159 ;  /* 0x0000009f00a37202 */ /* 0x000fce0000000f00 */
[----:B------:R-:W-:Y:S05]  /*9710*/  WARPSYNC.COLLECTIVE R88, `(.L_x_439) ;  /* 0x0000000058087348 */ /* 0x000fea0003c00000 */
[----:B------:R0:W1:Y:S02]  /*9720*/  SHFL.IDX P3, R159, R89, R146, R147 ;  /* 0x00000092599f7389 */ /* 0x0000640000060093 */
[----:B01----:R-:W-:Y:S01]  /*9730*/  ENDCOLLECTIVE ;  /* 0x000000000000791b */ /* 0x003fe20003800000 */
.L_x_439:
[----:B------:R-:W-:Y:S01]  /*9740*/  MOV R89, R159 ;  /* 0x0000009f00597202 */ /* 0x000fe20000000f00 */
[----:B------:R-:W-:Y:S06]  /*9750*/  BRA `(.L_x_440) ;  /* 0xffffffb0004c7947 */ /* 0x000fec000383ffff */
.L_x_441:
        /* <DEDUP_REMOVED lines=10> */
.L_x_10916:


//--------------------- .text._Z25selective_scan_bwd_kernelI32Selective_Scan_bwd_kernel_traitsILi128ELi16ELb0ELb0ELb1ELb0ELb1EffEEv12SSMParamsBwd --------------------------
	.section	.text._Z25selective_scan_bwd_kernelI32Selective_Scan_bwd_kernel_traitsILi128ELi16ELb0ELb0ELb1ELb0ELb1EffEEv12SSMParamsBwd,"ax",@progbits
	.align	128
        .global         _Z25selective_scan_bwd_kernelI32Selective_Scan_bwd_kernel_traitsILi128ELi16ELb0ELb0ELb1ELb0ELb1EffEEv12SSMParamsBwd
        .type           _Z25selective_scan_bwd_kernelI32Selective_Scan_bwd_kernel_traitsILi128ELi16ELb0ELb0ELb1ELb0ELb1EffEEv12SSMParamsBwd,@function
        .size           _Z25selective_scan_bwd_kernelI32Selective_Scan_bwd_kernel_traitsILi128ELi16ELb0ELb0ELb1ELb0ELb1EffEEv12SSMParamsBwd,(.L_x_10917 - _Z25selective_scan_bwd_kernelI32Selective_Scan_bwd_kernel_traitsILi128ELi16ELb0ELb0ELb1ELb0ELb1EffEEv12SSMParamsBwd)
        .other          _Z25selective_scan_bwd_kernelI32Selective_Scan_bwd_kernel_traitsILi128ELi16ELb0ELb0ELb1ELb0ELb1EffEEv12SSMParamsBwd,@"STO_CUDA_ENTRY STV_DEFAULT"
_Z25selective_scan_bwd_kernelI32Selective_Scan_bwd_kernel_traitsILi128ELi16ELb0ELb0ELb1ELb0ELb1EffEEv12SSMParamsBwd:
.text._Z25selective_scan_bwd_kernelI32Selective_Scan_bwd_kernel_traitsILi128ELi16ELb0ELb0ELb1ELb0ELb1EffEEv12SSMParamsBwd:
        /* <DEDUP_REMOVED lines=25> */
[----:B------:R-:W-:Y:S01]  /*0190*/  MOV R3, UR5 ;  /* 0x0000000500037c02 */ /* 0x000fe20008000f00 */
[----:B------:R-:W-:-:S02]  /*01a0*/  ULDC.64 UR4, c[0x0][0x310] ;  /* 0x0000c40000047ab9 */ /* 0x000fc40000000a00 */
[----:B------:R-:W-:-:S03]  /*01b0*/  MOV R5, UR7 ;  /* 0x0000000700057c02 */ /* 0x000fc60008000f00 */
[----:B------:R1:W2:Y:S01]  /*01c0*/  @P0 LDG.E R3, desc[UR22][R2.64] ;  /* 0x0000001602030981 */ /* 0x0002a2000c1e1900 */
[----:B------:R-:W-:Y:S01]  /*01d0*/  MOV R0, UR24 ;  /* 0x0000001800007c02 */ /* 0x000fe20008000f00 */
[----:B------:R-:W-:Y:S02]  /*01e0*/  UISETP.NE.U32.AND UP0, UPT, UR4, URZ, UPT ;  /* 0x0000003f0400728c */ /* 0x000fe4000bf05070 */
[----:B------:R-:W3:Y:S01]  /*01f0*/  @P1 LDG.E R4, desc[UR22][R4.64] ;  /* 0x0000001604041981 */ /* 0x000ee2000c1e1900 */
[----:B------:R-:W-:Y:S01]  /*0200*/  IABS R0, R0 ;  /* 0x0000000000007213 */ /* 0x000fe20000000000 */
[----:B------:R-:W-:Y:S02]  /*0210*/  UISETP.NE.AND.EX UP0, UPT, UR5, URZ, UPT, UP0 ;  /* 0x0000003f0500728c */ /* 0x000fe4000bf05300 */
[----:B0-----:R-:W-:Y:S01]  /*0220*/  USHF.R.S32.HI UR50, URZ, 0x1f, UR51 ;  /* 0x0000001f3f327899 */ /* 0x001fe20008011433 */
[----:B------:R-:W-:Y:S01]  /*0230*/  R2UR UR31, R0 ;  /* 0x00000000001f72ca */ /* 0x000fe200000e0000 */
[----:B------:R-:W-:Y:S01]  /*0240*/  ULDC.64 UR4, c[0x0][0x280] ;  /* 0x0000a00000047ab9 */ /* 0x000fe20000000a00 */
[----:B------:R-:W-:Y:S01]  /*0250*/  UISETP.NE.U32.AND UP1, UPT, UR20, URZ, UPT ;  /* 0x0000003f1400728c */ /* 0x000fe2000bf25070 */
[----:B------:R0:W-:Y:S01]  /*0260*/  STL [R1+0x11c], RZ ;  /* 0x00011cff01007387 */ /* 0x0001e20000100800 */
[----:B------:R-:W-:-:S02]  /*0270*/  UIMAD.WIDE.U32 UR14, UR51, UR4, URZ ;  /* 0x00000004330e72a5 */ /* 0x000fc4000f8e003f */
[----:B------:R-:W-:Y:S01]  /*0280*/  UIMAD UR4, UR50, UR4, URZ ;  /* 0x00000004320472a4 */ /* 0x000fe2000f8e023f */
[----:B------:R0:W-:Y:S01]  /*0290*/  STL [R1+0x118], RZ ;  /* 0x000118ff01007387 */ /* 0x0001e20000100800 */
[----:B------:R-:W-:Y:S02]  /*02a0*/  UISETP.NE.AND.EX UP1, UPT, UR21, URZ, UPT, UP1 ;  /* 0x0000003f1500728c */ /* 0x000fe4000bf25310 */
[----:B------:R-:W-:Y:S01]  /*02b0*/  UIMAD UR25, UR51, UR5, UR4 ;  /* 0x00000005331972a4 */ /* 0x000fe2000f8e0204 */
[----:B------:R-:W-:Y:S02]  /*02c0*/  ULDC.64 UR6, c[0x0][0x290] ;  /* 0x0000a40000067ab9 */ /* 0x000fe40000000a00 */
[----:B------:R-:W4:Y:S01]  /*02d0*/  I2F.RP R0, UR31 ;  /* 0x0000001f00007d06 */ /* 0x000f220008209400 */
[----:B------:R-:W-:Y:S02]  /*02e0*/  UIMAD UR18, UR50, UR6, URZ ;  /* 0x00000006321272a4 */ /* 0x000fe4000f8e023f */
[----:B------:R-:W-:-:S02]  /*02f0*/  UISETP.NE.U32.AND UP2, UPT, UR34, URZ, UPT ;  /* 0x0000003f2200728c */ /* 0x000fc4000bf45070 */
[----:B------:R-:W-:Y:S02]  /*0300*/  UIMAD.WIDE.U32 UR12, UR51, UR6, URZ ;  /* 0x00000006330c72a5 */ /* 0x000fe4000f8e003f */
[----:B------:R-:W-:Y:S02]  /*0310*/  @UP1 ULEA UR26, UP3, UR52, UR20, 0x2 ;  /* 0x00000014341a1291 */ /* 0x000fe4000f86103f */
[----:B------:R-:W-:Y:S01]  /*0320*/  UIMAD UR18, UR51, UR7, UR18 ;  /* 0x00000007331272a4 */ /* 0x000fe2000f8e0212 */
[----:B------:R-:W-:Y:S02]  /*0330*/  UMOV UR27, URZ ;  /* 0x0000003f001b7c82 */ /* 0x000fe40008000000 */
[----:B------:R-:W-:Y:S01]  /*0340*/  ULDC.64 UR6, c[0x0][0x328] ;  /* 0x0000ca0000067ab9 */ /* 0x000fe20000000a00 */
[----:B------:R-:W-:Y:S01]  /*0350*/  @UP1 ULEA.HI.X UR27, UR52, UR21, UR11, 0x2, UP3 ;  /* 0x00000015341b1291 */ /* 0x000fe200098f140b */
[----:B----4-:R-:W1:Y:S01]  /*0360*/  MUFU.RCP R0, R0 ;  /* 0x0000000000007308 */ /* 0x010e620000001000 */
[----:B------:R-:W-:-:S02]  /*0370*/  UIMAD UR19, UR50, UR6, URZ ;  /* 0x00000006321372a4 */ /* 0x000fc4000f8e023f */
[----:B------:R-:W-:Y:S02]  /*0380*/  UISETP.NE.AND.EX UP1, UPT, UR35, URZ, UPT, UP2 ;  /* 0x0000003f2300728c */ /* 0x000fe4000bf25320 */
[----:B------:R-:W-:Y:S01]  /*0390*/  UIMAD UR10, UR50, UR16, URZ ;  /* 0x00000010320a72a4 */ /* 0x000fe2000f8e023f */
[----:B------:R-:W-:Y:S01]  /*03a0*/  UMOV UR4, URZ ;  /* 0x0000003f00047c82 */ /* 0x000fe20008000000 */
[----:B------:R-:W-:Y:S02]  /*03b0*/  UIMAD.WIDE.U32 UR8, UR51, UR6, URZ ;  /* 0x00000006330872a5 */ /* 0x000fe4000f8e003f */
[----:B------:R-:W-:Y:S02]  /*03c0*/  UIMAD UR19, UR51, UR7, UR19 ;  /* 0x00000007331372a4 */ /* 0x000fe4000f8e0213 */
[----:B------:R-:W-:Y:S02]  /*03d0*/  UIMAD.WIDE.U32 UR6, UR51, UR16, URZ ;  /* 0x00000010330672a5 */ /* 0x000fe4000f8e003f */
[----:B------:R-:W-:Y:S01]  /*03e0*/  UIMAD UR10, UR51, UR17, UR10 ;  /* 0x00000011330a72a4 */ /* 0x000fe2000f8e020a */
[----:B------:R-:W-:Y:S01]  /*03f0*/  UMOV UR28, URZ ;  /* 0x0000003f001c7c82 */ /* 0x000fe20008000000 */
[----:B-1----:R-:W-:Y:S01]  /*0400*/  IADD3 R2, R0, 0xffffffe, RZ ;  /* 0x0ffffffe00027810 */ /* 0x002fe20007ffe0ff */
[----:B------:R-:W-:Y:S01]  /*0410*/  ULDC.64 UR16, c[0x0][0x288] ;  /* 0x0000a20000107ab9 */ /* 0x000fe20000000a00 */
[----:B------:R-:W-:Y:S01]  /*0420*/  IABS R0, UR52 ;  /* 0x0000003400007c13 */ /* 0x000fe20008000000 */
[----:B------:R-:W-:-:S02]  /*0430*/  UIMAD UR30, UR11, UR16, URZ ;  /* 0x000000100b1e72a4 */ /* 0x000fc4000f8e023f */
[----:B------:R-:W-:Y:S01]  /*0440*/  @UP1 ULEA UR28, UP2, UR52, UR34, 0x2 ;  /* 0x00000022341c1291 */ /* 0x000fe2000f84103f */
[----:B------:R-:W1:Y:S01]  /*0450*/  F2I.FTZ.U32.TRUNC.NTZ R2, R2 ;  /* 0x0000000200027305 */ /* 0x000e62000021f000 */
[----:B------:R-:W-:Y:S01]  /*0460*/  R2UR UR32, R0 ;  /* 0x00000000002072ca */ /* 0x000fe200000e0000 */
[----:B------:R-:W-:Y:S01]  /*0470*/  UIMAD UR30, UR52, UR17, UR30 ;  /* 0x00000011341e72a4 */ /* 0x000fe2000f8e021e */
[----:B------:R-:W-:Y:S01]  /*0480*/  UMOV UR29, URZ ;  /* 0x0000003f001d7c82 */ /* 0x000fe20008000000 */
[----:B------:R-:W-:Y:S02]  /*0490*/  @UP1 ULEA.HI.X UR29, UR52, UR35, UR11, 0x2, UP2 ;  /* 0x00000023341d1291 */ /* 0x000fe400090f140b */
[----:B------:R-:W-:Y:S02]  /*04a0*/  UIADD3 UR9, UR9, UR19, URZ ;  /* 0x0000001309097290 */ /* 0x000fe4000fffe03f */
[----:B------:R-:W-:Y:S02]  /*04b0*/  UIADD3 UR13, UR13, UR18, URZ ;  /* 0x000000120d0d7290 */ /* 0x000fe4000fffe03f */
[----:B------:R-:W-:Y:S01]  /*04c0*/  UISETP.NE.AND UP1, UPT, UR24, URZ, UPT ;  /* 0x0000003f1800728c */ /* 0x000fe2000bf25270 */
[----:B-1----:R-:W-:-:S13]  /*04d0*/  R2UR UR5, R2 ;  /* 0x00000000020572ca */ /* 0x002fda00000e0000 */
[----:B------:R-:W-:-:S04]  /*04e0*/  UIADD3 UR20, URZ, -UR5, URZ ;  /* 0x800000053f147290 */ /* 0x000fc8000fffe03f */
[----:B------:R-:W-:-:S04]  /*04f0*/  UIMAD UR20, UR20, UR31, URZ ;  /* 0x0000001f141472a4 */ /* 0x000fc8000f8e023f */
[----:B------:R-:W-:Y:S02]  /*0500*/  UIMAD.WIDE.U32 UR20, UR5, UR20, UR4 ;  /* 0x00000014051472a5 */ /* 0x000fe4000f8e0004 */
[----:B------:R-:W-:Y:S02]  /*0510*/  UIADD3 UR5, UR15, UR25, URZ ;  /* 0x000000190f057290 */ /* 0x000fe4000fffe03f */
[----:B------:R-:W-:Y:S01]  /*0520*/  UIMAD.WIDE.U32 UR48, UR21, UR32, URZ ;  /* 0x00000020153072a5 */ /* 0x000fe2000f8e003f */
[----:B------:R-:W-:Y:S01]  /*0530*/  UMOV UR4, UR14 ;  /* 0x0000000e00047c82 */ /* 0x000fe20008000000 */
[----:B------:R-:W-:Y:S01]  /*0540*/  ULDC.64 UR14, c[0x0][0x330] ;  /* 0x0000cc00000e7ab9 */ /* 0x000fe20000000a00 */
[----:B------:R-:W-:Y:S02]  /*0550*/  UIMAD.WIDE.U32 UR4, UR52, UR16, UR4 ;  /* 0x00000010340472a5 */ /* 0x000fe4000f8e0004 */
[----:B------:R-:W-:Y:S01]  /*0560*/  UIADD3 UR25, -UR49, URZ, URZ ;  /* 0x0000003f31197290 */ /* 0x000fe2000fffe13f */
[----:B------:R-:W-:Y:S01]  /*0570*/  ULDC.64 UR16, c[0x0][0x298] ;  /* 0x0000a60000107ab9 */ /* 0x000fe20000000a00 */
[----:B------:R-:W-:-:S02]  /*0580*/  UIMAD UR21, UR11, UR14, URZ ;  /* 0x0000000e0b1572a4 */ /* 0x000fc4000f8e023f */
[----:B------:R-:W-:Y:S02]  /*0590*/  UIMAD UR20, UR11, UR16, URZ ;  /* 0x000000100b1472a4 */ /* 0x000fe4000f8e023f */
[----:B------:R-:W-:Y:S02]  /*05a0*/  UIMAD UR11, UR31, UR25, UR32 ;  /* 0x000000191f0b72a4 */ /* 0x000fe4000f8e0220 */
[----:B------:R-:W-:Y:S02]  /*05b0*/  UIMAD.WIDE.U32 UR8, UR52, UR14, UR8 ;  /* 0x0000000e340872a5 */ /* 0x000fe4000f8e0008 */
[----:B------:R-:W-:Y:S02]  /*05c0*/  UISETP.GT.U32.AND UP4, UPT, UR31, UR11, UPT ;  /* 0x0000000b1f00728c */ /* 0x000fe4000bf84070 */
[----:B------:R-:W-:Y:S01]  /*05d0*/  UIMAD UR19, UR52, UR15, UR21 ;  /* 0x0000000f341372a4 */ /* 0x000fe2000f8e0215 */
[----:B------:R-:W-:Y:S01]  /*05e0*/  ULDC UR14, c[0x0][0x224] ;  /* 0x00008900000e7ab9 */ /* 0x000fe20000000800 */
[----:B------:R-:W-:-:S02]  /*05f0*/  UIMAD.WIDE.U32 UR12, UR52, UR16, UR12 ;  /* 0x00000010340c72a5 */ /* 0x000fc4000f8e000c */
[----:B------:R-:W-:Y:S02]  /*0600*/  ULOP3.LUT UR15, UR52, UR24, URZ, 0x3c, !UPT ;  /* 0x00000018340f7292 */ /* 0x000fe4000f8e3c3f */
[----:B------:R-:W-:-:S03]  /*0610*/  ULEA UR16, UR14, 0xfffff800, 0xb ;  /* 0xfffff8000e107891 */ /* 0x000fc6000f8e583f */
[----:B------:R-:W-:Y:S02]  /*0620*/  @!UP4 UIADD3 UR11, UR11, -UR31, URZ ;  /* 0x8000001f0b0bc290 */ /* 0x000fe4000fffe03f */
[----:B------:R-:W-:Y:S02]  /*0630*/  UISETP.GE.AND UP2, UPT, UR15, URZ, UPT ;  /* 0x0000003f0f00728c */ /* 0x000fe4000bf46270 */
[----:B------:R-:W-:Y:S02]  /*0640*/  UISETP.GE.U32.AND UP3, UPT, UR11, UR31, UPT ;  /* 0x0000001f0b00728c */ /* 0x000fe4000bf66070 */
[----:B------:R-:W-:Y:S02]  /*0650*/  USHF.R.S32.HI UR15, URZ, 0x1f, UR16 ;  /* 0x0000001f3f0f7899 */ /* 0x000fe40008011410 */
[----:B------:R-:W-:Y:S02]  /*0660*/  UIADD3 UR46, UP5, UR16, UR4, URZ ;  /* 0x00000004102e7290 */ /* 0x000fe4000ffbe03f */
[----:B------:R-:W-:-:S02]  /*0670*/  UIMAD UR17, UR52, UR17, UR20 ;  /* 0x00000011341172a4 */ /* 0x000fc4000f8e0214 */
[----:B------:R-:W-:Y:S01]  /*0680*/  @!UP4 UIADD3 UR49, UR49, 0x1, URZ ;  /* 0x000000013131c890 */ /* 0x000fe2000fffe03f */
[----:B------:R-:W-:Y:S01]  /*0690*/  ULDC.64 UR20, c[0x0][0x2f0] ;  /* 0x0000bc0000147ab9 */ /* 0x000fe20000000a00 */
[----:B------:R-:W-:Y:S02]  /*06a0*/  UIADD3.X UR4, UR15, UR5, UR30, UP5, !UPT ;  /* 0x000000050f047290 */ /* 0x000fe4000affe41e */
[----:B------:R-:W-:Y:S02]  /*06b0*/  ULEA UR47, UP4, UR46, UR20, 0x2 ;  /* 0x000000142e2f7291 */ /* 0x000fe4000f88103f */
[----:B------:R-:W-:Y:S02]  /*06c0*/  @UP3 UIADD3 UR49, UR49, 0x1, URZ ;  /* 0x0000000131313890 */ /* 0x000fe4000fffe03f */
[----:B------:R-:W-:Y:S02]  /*06d0*/  UIADD3 UR20, UP3, UR16, UR12, URZ ;  /* 0x0000000c10147290 */ /* 0x000fe4000ff7e03f */
[----:B------:R-:W-:-:S02]  /*06e0*/  ULEA.HI.X UR46, UR46, UR21, UR4, 0x2, UP4 ;  /* 0x000000152e2e7291 */ /* 0x000fc4000a0f1404 */
[----:B------:R-:W-:Y:S01]  /*06f0*/  UIADD3.X UR12, UR15, UR13, UR17, UP3, !UPT ;  /* 0x0000000d0f0c7290 */ /* 0x000fe20009ffe411 */
[----:B------:R-:W-:Y:S01]  /*0700*/  ULDC.64 UR4, c[0x0][0x2f8] ;  /* 0x0000be0000047ab9 */ /* 0x000fe20000000a00 */
[----:B------:R-:W-:Y:S02]  /*0710*/  @!UP2 UIADD3 UR49, -UR49, URZ, URZ ;  /* 0x0000003f3131a290 */ /* 0x000fe4000fffe13f */
[----:B------:R-:W-:Y:S02]  /*0720*/  ULEA UR21, UP3, UR20, UR4, 0x2 ;  /* 0x0000000414157291 */ /* 0x000fe4000f86103f */
[----:B------:R-:W-:Y:S02]  /*0730*/  @!UP1 ULOP3.LUT UR49, URZ, UR24, URZ, 0x33, !UPT ;  /* 0x000000183f319292 */ /* 0x000fe4000f8e333f */
[----:B------:R-:W-:Y:S02]  /*0740*/  UIADD3 UR18, UP2, UR16, UR8, URZ ;  /* 0x0000000810127290 */ /* 0x000fe4000ff5e03f */
[----:B------:R-:W-:-:S02]  /*0750*/  ULEA.HI.X UR20, UR20, UR5, UR12, 0x2, UP3 ;  /* 0x0000000514147291 */ /* 0x000fc400098f140c */
[----:B------:R-:W-:Y:S01]  /*0760*/  USHF.R.S32.HI UR48, URZ, 0x1f, UR49 ;  /* 0x0000001f3f307899 */ /* 0x000fe20008011431 */
[----:B------:R-:W-:Y:S01]  /*0770*/  ULDC.64 UR4, c[0x0][0x3b8] ;  /* 0x0000ee0000047ab9 */ /* 0x000fe20000000a00 */
[----:B------:R-:W-:Y:S01]  /*0780*/  UIADD3.X UR8, UR15, UR9, UR19, UP2, !UPT ;  /* 0x000000090f087290 */ /* 0x000fe200097fe413 */
[----:B------:R-:W-:Y:S01]  /*0790*/  ULDC.64 UR12, c[0x0][0x278] ;  /* 0x00009e00000c7ab9 */ /* 0x000fe20000000a00 */
[----:B------:R-:W-:Y:S02]  /*07a0*/  ULEA UR19, UP1, UR18, UR4, 0x2 ;  /* 0x0000000412137291 */ /* 0x000fe4000f82103f */
[----:B------:R-:W-:Y:S02]  /*07b0*/  UIMAD UR4, UR48, UR12, URZ ;  /* 0x0000000c300472a4 */ /* 0x000fe4000f8e023f */
[----:B------:R-:W-:Y:S02]  /*07c0*/  UIADD3 UR11, UR7, UR10, URZ ;  /* 0x0000000a070b7290 */ /* 0x000fe4000fffe03f */
[----:B------:R-:W-:-:S02]  /*07d0*/  UIMAD UR7, UR49, UR13, UR4 ;  /* 0x0000000d310772a4 */ /* 0x000fc4000f8e0204 */
[----:B------:R-:W-:Y:S01]  /*07e0*/  ULEA.HI.X UR18, UR18, UR5, UR8, 0x2, UP1 ;  /* 0x0000000512127291 */ /* 0x000fe200088f1408 */
[----:B------:R-:W-:Y:S01]  /*07f0*/  @UP0 ULDC UR4, c[0x0][0x214] ;  /* 0x0000850000040ab9 */ /* 0x000fe20000000800 */
[----:B------:R-:W-:Y:S02]  /*0800*/  UISETP.GE.AND UP1, UPT, UR14, 0x1, UPT ;  /* 0x000000010e00788c */ /* 0x000fe4000bf26270 */
[----:B------:R-:W-:Y:S01]  /*0810*/  @UP0 UIMAD UR4, UR51, UR4, UR52 ;  /* 0x00000004330402a4 */ /* 0x000fe2000f8e0234 */
[----:B------:R-:W-:Y:S01]  /*0820*/  UMOV UR10, UR6 ;  /* 0x00000006000a7c82 */ /* 0x000fe20008000000 */
[----:B------:R-:W-:Y:S02]  /*0830*/  UMOV UR6, URZ ;  /* 0x0000003f00067c82 */ /* 0x000fe40008000000 */
[----:B------:R-:W-:Y:S02]  /*0840*/  @UP0 UIMAD UR4, UR4, UR14, URZ ;  /* 0x0000000e040402a4 */ /* 0x000fe4000f8e023f */
[----:B------:R-:W-:Y:S01]  /*0850*/  UIMAD.WIDE.U32 UR10, UR49, UR12, UR10 ;  /* 0x0000000c310a72a5 */ /* 0x000fe2000f8e000a */
[----:B------:R-:W-:-:S02]  /*0860*/  @UP0 ULDC.64 UR24, c[0x0][0x310] ;  /* 0x0000c40000180ab9 */ /* 0x000fc40000000a00 */
[----:B------:R-:W-:Y:S01]  /*0870*/  @UP0 ULDC UR12, c[0x0][0x21c] ;  /* 0x00008700000c0ab9 */ /* 0x000fe20000000800 */
[----:B------:R-:W-:Y:S02]  /*0880*/  UIADD3 UR16, UP2, UR16, UR10, URZ ;  /* 0x0000000a10107290 */ /* 0x000fe4000ff5e03f */
[----:B------:R-:W-:Y:S02]  /*0890*/  @UP0 UIMAD UR4, UR4, UR12, URZ ;  /* 0x0000000c040402a4 */ /* 0x000fe4000f8e023f */
[----:B------:R-:W-:Y:S02]  /*08a0*/  UIADD3 UR7, UR11, UR7, URZ ;  /* 0x000000070b077290 */ /* 0x000fe4000fffe03f */
[----:B------:R-:W-:Y:S01]  /*08b0*/  @UP0 UIMAD.WIDE UR24, UR4, 0x8, UR24 ;  /* 0x00000008041808a5 */ /* 0x000fe2000f8e0218 */
[----:B------:R-:W-:Y:S01]  /*08c0*/  ULDC.64 UR8, c[0x0][0x2e0] ;  /* 0x0000b80000087ab9 */ /* 0x000fe20000000a00 */
[----:B------:R-:W-:Y:S02]  /*08d0*/  UIADD3.X UR15, UR15, UR7, URZ, UP2, !UPT ;  /* 0x000000070f0f7290 */ /* 0x000fe400097fe43f */
[----:B------:R-:W-:Y:S01]  /*08e0*/  ULEA UR17, UP3, UR16, UR8, 0x2 ;  /* 0x0000000810117291 */ /* 0x000fe2000f86103f */
[----:B------:R-:W-:-:S02]  /*08f0*/  UMOV UR5, URZ ;  /* 0x0000003f00057c82 */ /* 0x000fc40008000000 */
[----:B------:R-:W-:Y:S01]  /*0900*/  @!UP0 UMOV UR24, URZ ;  /* 0x0000003f00188c82 */ /* 0x000fe20008000000 */
[----:B------:R-:W-:Y:S01]  /*0910*/  ULEA.HI.X UR16, UR16, UR9, UR15, 0x2, UP3 ;  /* 0x0000000910107291 */ /* 0x000fe200098f140f */
        /* <DEDUP_REMOVED lines=8> */
[----:B------:R2:W-:Y:S04]  /*09a0*/  STL [R1+0x118], RZ ;  /* 0x000118ff01007387 */ /* 0x0005e80000100800 */
[----:B------:R2:W-:Y:S01]  /*09b0*/  STL [R1+0x11c], RZ ;  /* 0x00011cff01007387 */ /* 0x0005e20000100800 */
[----:B-1----:R-:W-:-:S03]  /*09c0*/  ULEA UR7, UR4, UR7, 0x18 ;  /* 0x0000000704077291 */ /* 0x002fc6000f8ec03f */
[----:B------:R-:W-:Y:S01]  /*09d0*/  UMOV UR4, URZ ;  /* 0x0000003f00047c82 */ /* 0x000fe20008000000 */
[--C-:B0-----:R-:W-:Y:S02]  /*09e0*/  SHF.R.S32.HI R3, RZ, 0x1f, R64.reuse ;  /* 0x0000001fff037819 */ /* 0x101fe40000011440 */
[----:B------:R-:W-:Y:S02]  /*09f0*/  SHF.L.U32 R0, R64, 0x4, RZ ;  /* 0x0000000440007819 */ /* 0x000fe400000006ff */
[----:B------:R-:W-:Y:S02]  /*0a00*/  LEA.HI R3, R3, R64, RZ, 0x5 ;  /* 0x0000004003037211 */ /* 0x000fe400078f28ff */
[----:B------:R-:W-:Y:S02]  /*0a10*/  LOP3.LUT R67, R0, 0xfffffe00, RZ, 0xc0, !PT ;  /* 0xfffffe0000437812 */ /* 0x000fe400078ec0ff */
[----:B------:R-:W-:Y:S02]  /*0a20*/  SHF.R.S32.HI R3, RZ, 0x5, R3 ;  /* 0x00000005ff037819 */ /* 0x000fe40000011403 */
[----:B------:R-:W-:-:S02]  /*0a30*/  LOP3.LUT R66, R67, 0x1f, R64, 0xf8, !PT ;  /* 0x0000001f43427812 */ /* 0x000fc400078ef840 */
[----:B------:R-:W-:Y:S02]  /*0a40*/  LEA R0, R3, UR7, 0x3 ;  /* 0x0000000703007c11 */ /* 0x000fe4000f8e18ff */
[----:B------:R-:W-:-:S03]  /*0a50*/  SHF.R.S32.HI R67, RZ, 0x1f, R66 ;  /* 0x0000001fff437819 */ /* 0x000fc60000011442 */
[----:B------:R2:W-:Y:S04]  /*0a60*/  STL [R1+0x10c], R0 ;  /* 0x00010c0001007387 */ /* 0x0005e80000100800 */
.L_x_497:
[----:B------:R-:W-:Y:S01]  /*0a70*/  ULDC UR37, c[0x0][0x224] ;  /* 0x0000890000257ab9 */ /* 0x000fe20000000800 */
[----:B------:R-:W-:Y:S01]  /*0a80*/  ULDC UR44, c[0x0][0x218] ;  /* 0x00008600002c7ab9 */ /* 0x000fe20000000800 */
[----:B------:R-:W-:Y:S01]  /*0a90*/  UIADD3 UR15, -UR4, UR37, URZ ;  /* 0x00000025040f7290 */ /* 0x000fe2000fffe13f */
[C---:B------:R-:W-:Y:S01]  /*0aa0*/  LOP3.LUT R63, R66.reuse, 0x20, RZ, 0xfc, !PT ;  /* 0x00000020423f7812 */ /* 0x040fe200078efcff */
[----:B--2---:R-:W-:Y:S01]  /*0ab0*/  HFMA2.MMA R0, -RZ, RZ, 0, 0 ;  /* 0x00000000ff007435 */ /* 0x004fe200000001ff */
[C---:B------:R-:W-:Y:S01]  /*0ac0*/  LEA R2, P3, R66.reuse, UR47, 0x2 ;  /* 0x0000002f42027c11 */ /* 0x040fe2000f8610ff */
[----:B------:R-:W-:Y:S01]  /*0ad0*/  ULEA UR14, UR15, 0xfffff800, 0xb ;  /* 0xfffff8000f0e7891 */ /* 0x000fe2000f8e583f */
[C---:B------:R-:W-:Y:S02]  /*0ae0*/  LOP3.LUT R62, R66.reuse, 0x40, RZ, 0xfc, !PT ;  /* 0x00000040423e7812 */ /* 0x040fe400078efcff */
[----:B------:R-:W-:Y:S02]  /*0af0*/  CS2R R4, SRZ ;  /* 0x0000000000047805 */ /* 0x000fe4000001ff00 */
[C---:B------:R-:W-:Y:S01]  /*0b00*/  LOP3.LUT R61, R66.reuse, 0x60, RZ, 0xfc, !PT ;  /* 0x00000060423d7812 */ /* 0x040fe200078efcff */
[----:B------:R-:W-:Y:S01]  /*0b10*/  UIADD3 UR13, -UR14, UR44, URZ ;  /* 0x0000002c0e0d7290 */ /* 0x000fe2000fffe13f */
[----:B------:R-:W-:-:S02]  /*0b20*/  LOP3.LUT R60, R66, 0x80, RZ, 0xfc, !PT ;  /* 0x00000080423c7812 */ /* 0x000fc400078efcff */
[----:B------:R-:W-:Y:S02]  /*0b30*/  CS2R R6, SRZ ;  /* 0x0000000000067805 */ /* 0x000fe4000001ff00 */
[C---:B------:R-:W-:Y:S02]  /*0b40*/  LOP3.LUT R59, R66.reuse, 0xa0, RZ, 0xfc, !PT ;  /* 0x000000a0423b7812 */ /* 0x040fe400078efcff */
[----:B------:R-:W-:Y:S02]  /*0b50*/  CS2R R8, SRZ ;  /* 0x0000000000087805 */ /* 0x000fe4000001ff00 */
[C---:B------:R-:W-:Y:S02]  /*0b60*/  LEA.HI.X R3, R66.reuse, UR46, R67, 0x2, P3 ;  /* 0x0000002e42037c11 */ /* 0x040fe400098f1443 */
[----:B------:R-:W-:Y:S02]  /*0b70*/  CS2R R10, SRZ ;  /* 0x00000000000a7805 */ /* 0x000fe4000001ff00 */
[----:B------:R-:W-:Y:S01]  /*0b80*/  ISETP.GE.AND P2, PT, R66, UR13, PT ;  /* 0x0000000d42007c0c */ /* 0x000fe2000bf46270 */
[----:B------:R-:W-:Y:S01]  /*0b90*/  BAR.SYNC.DEFER_BLOCKING 0x0 ;  /* 0x0000000000007b1d */ /* 0x000fe20000010000 */
[----:B------:R-:W-:-:S02]  /*0ba0*/  ISETP.GE.AND P1, PT, R63, UR13, PT ;  /* 0x0000000d3f007c0c */ /* 0x000fc4000bf26270 */
[----:B------:R-:W-:Y:S02]  /*0bb0*/  CS2R R12, SRZ ;  /* 0x00000000000c7805 */ /* 0x000fe4000001ff00 */
[----:B------:R-:W-:Y:S02]  /*0bc0*/  LOP3.LUT R58, R66, 0xc0, RZ, 0xfc, !PT ;  /* 0x000000c0423a7812 */ /* 0x000fe400078efcff */
[----:B------:R-:W-:Y:S02]  /*0bd0*/  ISETP.GE.AND P0, PT, R62, UR13, PT ;  /* 0x0000000d3e007c0c */ /* 0x000fe4000bf06270 */
[C---:B------:R-:W-:Y:S02]  /*0be0*/  LOP3.LUT R57, R66.reuse, 0xe0, RZ, 0xfc, !PT ;  /* 0x000000e042397812 */ /* 0x040fe400078efcff */
[C---:B------:R-:W-:Y:S02]  /*0bf0*/  LOP3.LUT R56, R66.reuse, 0x100, RZ, 0xfc, !PT ;  /* 0x0000010042387812 */ /* 0x040fe400078efcff */
[----:B------:R-:W-:-:S02]  /*0c00*/  LOP3.LUT R55, R66, 0x120, RZ, 0xfc, !PT ;  /* 0x0000012042377812 */ /* 0x000fc400078efcff */
[C---:B------:R-:W-:Y:S02]  /*0c10*/  LOP3.LUT R54, R66.reuse, 0x140, RZ, 0xfc, !PT ;  /* 0x0000014042367812 */ /* 0x040fe400078efcff */
[C---:B------:R-:W-:Y:S02]  /*0c20*/  LOP3.LUT R53, R66.reuse, 0x160, RZ, 0xfc, !PT ;  /* 0x0000016042357812 */ /* 0x040fe400078efcff */
[C---:B------:R-:W-:Y:S02]  /*0c30*/  LOP3.LUT R52, R66.reuse, 0x180, RZ, 0xfc, !PT ;  /* 0x0000018042347812 */ /* 0x040fe400078efcff */
[C---:B------:R-:W-:Y:S02]  /*0c40*/  LOP3.LUT R51, R66.reuse, 0x1a0, RZ, 0xfc, !PT ;  /* 0x000001a042337812 */ /* 0x040fe400078efcff */
[C---:B------:R-:W-:Y:S02]  /*0c50*/  LOP3.LUT R50, R66.reuse, 0x1c0, RZ, 0xfc, !PT ;  /* 0x000001c042327812 */ /* 0x040fe400078efcff */
[----:B------:R-:W-:Y:S01]  /*0c60*/  LOP3.LUT R49, R66, 0x1e0, RZ, 0xfc, !PT ;  /* 0x000001e042317812 */ /* 0x000fe200078efcff */
[----:B------:R-:W2:Y:S01]  /*0c70*/  @!P2 LDG.E R0, desc[UR22][R2.64] ;  /* 0x000000160200a981 */ /* 0x000ea2000c1e1900 */
[----:B------:R-:W-:-:S02]  /*0c80*/  ISETP.GE.AND P4, PT, R61, UR13, PT ;  /* 0x0000000d3d007c0c */ /* 0x000fc4000bf86270 */
[----:B------:R-:W-:Y:S02]  /*0c90*/  CS2R R14, SRZ ;  /* 0x00000000000e7805 */ /* 0x000fe4000001ff00 */
[----:B------:R-:W-:Y:S01]  /*0ca0*/  ISETP.GE.AND P6, PT, R60, UR13, PT ;  /* 0x0000000d3c007c0c */ /* 0x000fe2000bfc6270 */
[----:B------:R-:W3:Y:S01]  /*0cb0*/  @!P1 LDG.E R5, desc[UR22][R2.64+0x80] ;  /* 0x0000801602059981 */ /* 0x000ee2000c1e1900 */
[----:B------:R-:W-:Y:S02]  /*0cc0*/  ISETP.GE.AND P5, PT, R59, UR13, PT ;  /* 0x0000000d3b007c0c */ /* 0x000fe4000bfa6270 */
[----:B------:R-:W-:Y:S02]  /*0cd0*/  CS2R R16, SRZ ;  /* 0x0000000000107805 */ /* 0x000fe4000001ff00 */
[----:B------:R-:W-:Y:S01]  /*0ce0*/  ISETP.GE.AND P3, PT, R58, UR13, PT ;  /* 0x0000000d3a007c0c */ /* 0x000fe2000bf66270 */
[----:B------:R-:W4:Y:S01]  /*0cf0*/  @!P0 LDG.E R4, desc[UR22][R2.64+0x100] ;  /* 0x0001001602048981 */ /* 0x000f22000c1e1900 */
[----:B------:R-:W-:-:S02]  /*0d00*/  ISETP.GE.AND P2, PT, R57, UR13, PT ;  /* 0x0000000d39007c0c */ /* 0x000fc4000bf46270 */
[----:B------:R-:W-:Y:S01]  /*0d10*/  MOV R18, RZ ;  /* 0x000000ff00127202 */ /* 0x000fe20000000f00 */
[----:B------:R-:W0:Y:S01]  /*0d20*/  S2R R23, SR_LANEID ;  /* 0x0000000000177919 */ /* 0x000e220000000000 */
[----:B------:R-:W-:Y:S01]  /*0d30*/  ISETP.GE.AND P1, PT, R56, UR13, PT ;  /* 0x0000000d38007c0c */ /* 0x000fe2000bf26270 */
[----:B------:R-:W-:Y:S01]  /*0d40*/  IMAD.SHL.U32 R80, R64, 0x10, RZ ;  /* 0x0000001040507824 */ /* 0x000fe200078e00ff */
[----:B------:R-:W-:Y:S01]  /*0d50*/  ISETP.GE.AND P0, PT, R55, UR13, PT ;  /* 0x0000000d37007c0c */ /* 0x000fe2000bf06270 */
[----:B-----5:R-:W5:Y:S01]  /*0d60*/  @!P4 LDG.E R7, desc[UR22][R2.64+0x180] ;  /* 0x000180160207c981 */ /* 0x020f62000c1e1900 */
[----:B------:R-:W-:Y:S01]  /*0d70*/  ISETP.GE.AND P4, PT, R54, UR13, PT ;  /* 0x0000000d36007c0c */ /* 0x000fe2000bf86270 */
[----:B------:R-:W-:Y:S01]  /*0d80*/  ULDC.64 UR8, c[0x0][0x2a0] ;  /* 0x0000a80000087ab9 */ /* 0x000fe20000000a00 */
[----:B------:R-:W-:Y:S01]  /*0d90*/  ULDC.64 UR34, c[0x0][0x2a8] ;  /* 0x0000aa0000227ab9 */ /* 0x000fe20000000a00 */
[----:B------:R-:W5:Y:S01]  /*0da0*/  @!P6 LDG.E R6, desc[UR22][R2.64+0x200] ;  /* 0x000200160206e981 */ /* 0x000f62000c1e1900 */
[----:B------:R-:W-:Y:S01]  /*0db0*/  ISETP.GE.AND P6, PT, R53, UR13, PT ;  /* 0x0000000d35007c0c */ /* 0x000fe2000bfc6270 */
[----:B------:R-:W-:-:S02]  /*0dc0*/  ULDC.64 UR32, c[0x0][0x2b8] ;  /* 0x0000ae0000207ab9 */ /* 0x000fc40000000a00 */
        /* <DEDUP_REMOVED lines=15> */
[----:B------:R-:W-:-:S04]  /*0ec0*/  LOP3.LUT R21, R80, 0xfffffe00, RZ, 0xc0, !PT ;  /* 0xfffffe0050157812 */ /* 0x000fc800078ec0ff */
[----:B0-----:R-:W-:-:S04]  /*0ed0*/  IADD3 R19, R21, R23, RZ ;  /* 0x0000001715137210 */ /* 0x001fc80007ffe0ff */
        /* <DEDUP_REMOVED lines=8> */
[-C--:B------:R-:W-:Y:S01]  /*0f60*/  LEA.HI.SX32 R24, R24, R19.reuse, 0x1b ;  /* 0x0000001318187211 */ /* 0x080fe200078fdaff */
[C---:B------:R-:W-:Y:S01]  /*0f70*/  VIADD R36, R19.reuse, 0x120 ;  /* 0x0000012013247836 */ /* 0x040fe20000000000 */
[C---:B-1----:R-:W-:Y:S02]  /*0f80*/  IADD3 R2, R19.reuse, 0xe0, RZ ;  /* 0x000000e013027810 */ /* 0x042fe40007ffe0ff */
[----:B------:R-:W-:Y:S02]  /*0f90*/  LEA.HI.SX32 R26, R26, R19, 0x1b ;  /* 0x000000131a1a7211 */ /* 0x000fe400078fdaff */
[----:B------:R-:W-:-:S02]  /*0fa0*/  IADD3 R34, R19, 0x100, RZ ;  /* 0x0000010013227810 */ /* 0x000fc40007ffe0ff */
[----:B------:R-:W-:Y:S02]  /*0fb0*/  LEA R162, R20, UR7, 0x2 ;  /* 0x0000000714a27c11 */ /* 0x000fe4000f8e10ff */
[-C--:B------:R-:W-:Y:S02]  /*0fc0*/  LEA.HI.SX32 R28, R28, R19.reuse, 0x1b ;  /* 0x000000131c1c7211 */ /* 0x080fe400078fdaff */
[-C--:B------:R-:W-:Y:S02]  /*0fd0*/  LEA.HI.SX32 R30, R30, R19.reuse, 0x1b ;  /* 0x000000131e1e7211 */ /* 0x080fe400078fdaff */
[----:B------:R-:W-:Y:S02]  /*0fe0*/  LEA R161, R22, UR7, 0x2 ;  /* 0x0000000716a17c11 */ /* 0x000fe4000f8e10ff */
[----:B------:R-:W-:Y:S02]  /*0ff0*/  IADD3 R38, R19, 0x140, RZ ;  /* 0x0000014013267810 */ /* 0x000fe40007ffe0ff */
[----:B------:R-:W-:-:S02]  /*1000*/  LEA.HI.SX32 R32, R32, R19, 0x1b ;  /* 0x0000001320207211 */ /* 0x000fc400078fdaff */
[----:B------:R-:W-:Y:S02]  /*1010*/  LEA R160, R24, UR7, 0x2 ;  /* 0x0000000718a07c11 */ /* 0x000fe4000f8e10ff */
[C---:B------:R-:W-:Y:S02]  /*1020*/  IADD3 R40, R19.reuse, 0x160, RZ ;  /* 0x0000016013287810 */ /* 0x040fe40007ffe0ff */
[----:B------:R-:W-:Y:S02]  /*1030*/  LEA.HI.SX32 R2, R2, R19, 0x1b ;  /* 0x0000001302027211 */ /* 0x000fe400078fdaff */
[----:B------:R-:W-:Y:S02]  /*1040*/  LEA R159, R26, UR7, 0x2 ;  /* 0x000000071a9f7c11 */ /* 0x000fe4000f8e10ff */
[C---:B------:R-:W-:Y:S02]  /*1050*/  IADD3 R42, R19.reuse, 0x180, RZ ;  /* 0x00000180132a7810 */ /* 0x040fe40007ffe0ff */
        /* <DEDUP_REMOVED lines=9> */
[-C--:B------:R-:W-:Y:S02]  /*10f0*/  LEA.HI.SX32 R40, R40, R19.reuse, 0x1b ;  /* 0x0000001328287211 */ /* 0x080fe400078fdaff */
[----:B------:R-:W-:Y:S02]  /*1100*/  LEA R155, R2, UR7, 0x2 ;  /* 0x00000007029b7c11 */ /* 0x000fe4000f8e10ff */
[-C--:B------:R-:W-:Y:S02]  /*1110*/  LEA.HI.SX32 R42, R42, R19.reuse, 0x1b ;  /* 0x000000132a2a7211 */ /* 0x080fe400078fdaff */
[----:B------:R-:W-:-:S02]  /*1120*/  LEA.HI.SX32 R48, R48, R19, 0x1b ;  /* 0x0000001330307211 */ /* 0x000fc400078fdaff */
[----:B------:R-:W-:Y:S02]  /*1130*/  LEA R154, R34, UR7, 0x2 ;  /* 0x00000007229a7c11 */ /* 0x000fe4000f8e10ff */
[-C--:B------:R-:W-:Y:S02]  /*1140*/  LEA.HI.SX32 R44, R44, R19.reuse, 0x1b ;  /* 0x000000132c2c7211 */ /* 0x080fe400078fdaff */
[----:B------:R-:W-:Y:S02]  /*1150*/  LEA R153, R36, UR7, 0x2 ;  /* 0x0000000724997c11 */ /* 0x000fe4000f8e10ff */
[----:B------:R-:W-:Y:S02]  /*1160*/  LEA.HI.SX32 R46, R46, R19, 0x1b ;  /* 0x000000132e2e7211 */ /* 0x000fe400078fdaff */
[----:B------:R-:W-:Y:S02]  /*1170*/  LEA R152, R38, UR7, 0x2 ;  /* 0x0000000726987c11 */ /* 0x000fe4000f8e10ff */
[----:B------:R-:W-:-:S02]  /*1180*/  LEA R144, R40, UR7, 0x2 ;  /* 0x0000000728907c11 */ /* 0x000fc4000f8e10ff */
[----:B------:R-:W-:Y:S02]  /*1190*/  LEA R143, R42, UR7, 0x2 ;  /* 0x000000072a8f7c11 */ /* 0x000fe4000f8e10ff */
[----:B------:R-:W-:Y:S02]  /*11a0*/  LEA R140, R48, UR7, 0x2 ;  /* 0x00000007308c7c11 */ /* 0x000fe4000f8e10ff */
[----:B------:R-:W-:Y:S02]  /*11b0*/  LEA R142, R44, UR7, 0x2 ;  /* 0x000000072c8e7c11 */ /* 0x000fe4000f8e10ff */
[----:B------:R-:W-:Y:S02]  /*11c0*/  LEA R141, R46, UR7, 0x2 ;  /* 0x000000072e8d7c11 */ /* 0x000fe4000f8e10ff */
[----:B------:R-:W-:Y:S02]  /*11d0*/  ISETP.GE.AND P2, PT, R66, UR13, PT ;  /* 0x0000000d42007c0c */ /* 0x000fe4000bf46270 */
[----:B------:R-:W-:-:S02]  /*11e0*/  ISETP.GE.AND P1, PT, R63, UR13, PT ;  /* 0x0000000d3f007c0c */ /* 0x000fc4000bf26270 */
[C---:B------:R-:W-:Y:S02]  /*11f0*/  LEA R2, P0, R66.reuse, UR21, 0x2 ;  /* 0x0000001542027c11 */ /* 0x040fe4000f8010ff */
[----:B------:R-:W-:Y:S02]  /*1200*/  ISETP.GE.AND P4, PT, R61, UR13, PT ;  /* 0x0000000d3d007c0c */ /* 0x000fe4000bf86270 */
[----:B------:R-:W-:Y:S02]  /*1210*/  LEA.HI.X R3, R66, UR20, R67, 0x2, P0 ;  /* 0x0000001442037c11 */ /* 0x000fe400080f1443 */
[----:B------:R-:W-:Y:S02]  /*1220*/  ISETP.GE.AND P0, PT, R62, UR13, PT ;  /* 0x0000000d3e007c0c */ /* 0x000fe4000bf06270 */
[----:B------:R-:W-:Y:S02]  /*1230*/  ISETP.GE.AND P6, PT, R60, UR13, PT ;  /* 0x0000000d3c007c0c */ /* 0x000fe4000bfc6270 */
[----:B------:R-:W-:-:S02]  /*1240*/  ISETP.GE.AND P5, PT, R59, UR13, PT ;  /* 0x0000000d3b007c0c */ /* 0x000fc4000bfa6270 */
[----:B------:R-:W-:Y:S01]  /*1250*/  ISETP.GE.AND P3, PT, R58, UR13, PT ;  /* 0x0000000d3a007c0c */ /* 0x000fe2000bf66270 */
[----:B--2---:R-:W-:Y:S04]  /*1260*/  STS [R162], R0 ;  /* 0x00000000a2007388 */ /* 0x004fe80000000800 */
[----:B---3--:R-:W-:Y:S04]  /*1270*/  STS [R161+0x80], R5 ;  /* 0x00008005a1007388 */ /* 0x008fe80000000800 */
[----:B----4-:R0:W-:Y:S04]  /*1280*/  STS [R160+0x100], R4 ;  /* 0x00010004a0007388 */ /* 0x0101e80000000800 */
[----:B-----5:R-:W-:Y:S01]  /*1290*/  STS [R159+0x180], R7 ;  /* 0x000180079f007388 */ /* 0x020fe20000000800 */
[----:B0-----:R-:W-:-:S03]  /*12a0*/  LEA R4, R23, R21, 0x4 ;  /* 0x0000001517047211 */ /* 0x001fc600078e20ff */
[----:B------:R0:W-:Y:S04]  /*12b0*/  STS [R158+0x200], R6 ;  /* 0x000200069e007388 */ /* 0x0001e80000000800 */
[----:B------:R-:W-:Y:S01]  /*12c0*/  STS [R157+0x280], R9 ;  /* 0x000280099d007388 */ /* 0x000fe20000000800 */
[----:B------:R-:W-:-:S03]  /*12d0*/  LEA.HI.SX32 R48, R4, R4, 0x1b ;  /* 0x0000000404307211 */ /* 0x000fc600078fdaff */
[----:B------:R1:W-:Y:S04]  /*12e0*/  STS [R156+0x300], R8 ;  /* 0x000300089c007388 */ /* 0x0003e80000000800 */
[----:B------:R-:W-:Y:S04]  /*12f0*/  STS [R155+0x380], R11 ;  /* 0x0003800b9b007388 */ /* 0x000fe80000000800 */
[----:B------:R2:W-:Y:S01]  /*1300*/  STS [R154+0x400], R10 ;  /* 0x0004000a9a007388 */ /* 0x0005e20000000800 */
[----:B------:R-:W-:-:S03]  /*1310*/  LEA R48, R48, UR7, 0x2 ;  /* 0x0000000730307c11 */ /* 0x000fc6000f8e10ff */
        /* <DEDUP_REMOVED lines=24> */
[----:B------:R-:W-:Y:S01]  /*14a0*/  HFMA2.MMA R0, -RZ, RZ, 0, 0 ;  /* 0x00000000ff007435 */ /* 0x000fe200000001ff */
[----:B------:R-:W-:Y:S01]  /*14b0*/  BAR.SYNC.DEFER_BLOCKING 0x0 ;  /* 0x0000000000007b1d */ /* 0x000fe20000010000 */
[----:B0-----:R-:W-:-:S02]  /*14c0*/  CS2R R6, SRZ ;  /* 0x0000000000067805 */ /* 0x001fc4000001ff00 */
[----:B------:R-:W-:Y:S02]  /*14d0*/  CS2R R4, SRZ ;  /* 0x0000000000047805 */ /* 0x000fe4000001ff00 */
[----:B-1----:R-:W-:Y:S02]  /*14e0*/  CS2R R8, SRZ ;  /* 0x0000000000087805 */ /* 0x002fe4000001ff00 */
[----:B--2---:R-:W-:Y:S02]  /*14f0*/  CS2R R10, SRZ ;  /* 0x00000000000a7805 */ /* 0x004fe4000001ff00 */
[----:B---3--:R-:W-:Y:S01]  /*1500*/  CS2R R12, SRZ ;  /* 0x00000000000c7805 */ /* 0x008fe2000001ff00 */
[----:B------:R-:W2:Y:S01]  /*1510*/  @!P2 LDG.E R0, desc[UR22][R2.64] ;  /* 0x000000160200a981 */ /* 0x000ea2000c1e1900 */
[----:B------:R-:W-:-:S03]  /*1520*/  ISETP.GE.AND P2, PT, R57, UR13, PT ;  /* 0x0000000d39007c0c */ /* 0x000fc6000bf46270 */
[----:B------:R-:W3:Y:S01]  /*1530*/  @!P1 LDG.E R6, desc[UR22][R2.64+0x80] ;  /* 0x0000801602069981 */ /* 0x000ee2000c1e1900 */
        /* <DEDUP_REMOVED lines=14> */
[----:B------:R-:W-:Y:S02]  /*1620*/  ISETP.GE.AND P1, PT, R49, UR13, PT ;  /* 0x0000000d31007c0c */ /* 0x000fe4000bf26270 */
[----:B----4-:R-:W-:Y:S02]  /*1630*/  CS2R R14, SRZ ;  /* 0x00000000000e7805 */ /* 0x010fe4000001ff00 */
[----:B-----5:R-:W-:Y:S02]  /*1640*/  CS2R R16, SRZ ;  /* 0x0000000000107805 */ /* 0x020fe4000001ff00 */
[----:B------:R-:W-:Y:S01]  /*1650*/  CS2R R18, SRZ ;  /* 0x0000000000127805 */ /* 0x000fe2000001ff00 */
[----:B------:R-:W4:Y:S04]  /*1660*/  @!P0 LDG.E R13, desc[UR22][R2.64+0x480] ;  /* 0x00048016020d8981 */ /* 0x000f28000c1e1900 */
        /* <DEDUP_REMOVED lines=8> */
[C---:B0-----:R-:W-:Y:S02]  /*16f0*/  LEA R2, P0, R66.reuse, UR19, 0x2 ;  /* 0x0000001342027c11 */ /* 0x041fe4000f8010ff */
[----:B------:R-:W-:Y:S02]  /*1700*/  ISETP.GE.AND P4, PT, R61, UR13, PT ;  /* 0x0000000d3d007c0c */ /* 0x000fe4000bf86270 */
[----:B------:R-:W-:Y:S02]  /*1710*/  LEA.HI.X R3, R66, UR18, R67, 0x2, P0 ;  /* 0x0000001242037c11 */ /* 0x000fe400080f1443 */
[----:B------:R-:W-:Y:S02]  /*1720*/  ISETP.GE.AND P0, PT, R62, UR13, PT ;  /* 0x0000000d3e007c0c */ /* 0x000fe4000bf06270 */
[----:B------:R-:W-:-:S02]  /*1730*/  ISETP.GE.AND P6, PT, R60, UR13, PT ;  /* 0x0000000d3c007c0c */ /* 0x000fc4000bfc6270 */
[----:B------:R-:W-:Y:S02]  /*1740*/  ISETP.GE.AND P5, PT, R59, UR13, PT ;  /* 0x0000000d3b007c0c */ /* 0x000fe4000bfa6270 */
[----:B------:R-:W-:Y:S02]  /*1750*/  ISETP.GE.AND P3, PT, R58, UR13, PT ;  /* 0x0000000d3a007c0c */ /* 0x000fe4000bf66270 */
[----:B------:R-:W-:Y:S01]  /*1760*/  CS2R R20, SRZ ;  /* 0x0000000000147805 */ /* 0x000fe2000001ff00 */
[----:B------:R-:W-:Y:S01]  /*1770*/  HFMA2.MMA R24, -RZ, RZ, 0, 0 ;  /* 0x00000000ff187435 */ /* 0x000fe200000001ff */
[----:B------:R-:W-:Y:S01]  /*1780*/  CS2R R22, SRZ ;  /* 0x0000000000167805 */ /* 0x000fe2000001ff00 */
[----:B--2---:R0:W-:Y:S04]  /*1790*/  STS [R162], R0 ;  /* 0x00000000a2007388 */ /* 0x0041e80000000800 */
        /* <DEDUP_REMOVED lines=8> */
[----:B----4-:R1:W-:Y:S04]  /*1820*/  STS [R153+0x480], R13 ;  /* 0x0004800d99007388 */ /* 0x0103e80000000800 */
[----:B-----5:R-:W-:Y:S04]  /*1830*/  STS [R152+0x500], R4 ;  /* 0x0005000498007388 */ /* 0x020fe80000000800 */
        /* <DEDUP_REMOVED lines=22> */
[----:B0-----:R-:W-:Y:S01]  /*19a0*/  MOV R0, RZ ;  /* 0x000000ff00007202 */ /* 0x001fe20000000f00 */
[----:B------:R-:W-:Y:S01]  /*19b0*/  BAR.SYNC.DEFER_BLOCKING 0x0 ;  /* 0x0000000000007b1d */ /* 0x000fe20000010000 */
[----:B-1----:R-:W-:-:S02]  /*19c0*/  CS2R R12, SRZ ;  /* 0x00000000000c7805 */ /* 0x002fc4000001ff00 */
[----:B------:R-:W-:Y:S02]  /*19d0*/  CS2R R10, SRZ ;  /* 0x00000000000a7805 */ /* 0x000fe4000001ff00 */
[----:B--2---:R-:W-:Y:S02]  /*19e0*/  CS2R R14, SRZ ;  /* 0x00000000000e7805 */ /* 0x004fe4000001ff00 */
[----:B---3--:R-:W-:Y:S01]  /*19f0*/  CS2R R16, SRZ ;  /* 0x0000000000107805 */ /* 0x008fe2000001ff00 */
[----:B----4-:R-:W-:Y:S01]  /*1a00*/  IMAD.MOV.U32 R18, RZ, RZ, RZ ;  /* 0x000000ffff127224 */ /* 0x010fe200078e00ff */
        /* <DEDUP_REMOVED lines=28> */
[----:B------:R-:W-:Y:S02]  /*1bd0*/  UIMAD UR7, UR50, UR8, URZ ;  /* 0x00000008320772a4 */ /* 0x000fe4000f8e023f */
[----:B------:R-:W-:Y:S02]  /*1be0*/  MOV R7, UR8 ;  /* 0x0000000800077c02 */ /* 0x000fe40008000f00 */
[----:B------:R-:W-:Y:S01]  /*1bf0*/  MOV R5, UR12 ;  /* 0x0000000c00057c02 */ /* 0x000fe20008000f00 */
[----:B------:R-:W-:Y:S02]  /*1c00*/  UIMAD.WIDE.U32 UR10, UR51, UR8, URZ ;  /* 0x00000008330a72a5 */ /* 0x000fe4000f8e003f */
[----:B------:R-:W-:-:S03]  /*1c10*/  UIMAD UR30, UR51, UR9, UR7 ;  /* 0x00000009331e72a4 */ /* 0x000fc6000f8e0207 */
[----:B------:R-:W-:Y:S01]  /*1c20*/  ULDC.64 UR8, c[0x0][0x2b0] ;  /* 0x0000ac0000087ab9 */ /* 0x000fe20000000a00 */
[--C-:B0-----:R-:W-:Y:S01]  /*1c30*/  @!P0 IMAD.WIDE.U32 R2, R7, UR51, R4.reuse ;  /* 0x0000003307028c25 */ /* 0x101fe2000f8e0004 */
[----:B------:R-:W-:Y:S01]  /*1c40*/  USHF.R.S32.HI UR7, URZ, 0x1f, UR52 ;  /* 0x0000001f3f077899 */ /* 0x000fe20008011434 */
[----:B------:R-:W-:Y:S01]  /*1c50*/  MOV R7, UR8 ;  /* 0x0000000800077c02 */ /* 0x000fe20008000f00 */
[----:B------:R-:W-:Y:S02]  /*1c60*/  UIMAD UR31, UR50, UR8, URZ ;  /* 0x00000008321f72a4 */ /* 0x000fe4000f8e023f */
[----:B------:R-:W-:Y:S02]  /*1c70*/  UIMAD UR36, UR7, UR34, URZ ;  /* 0x00000022072472a4 */ /* 0x000fe4000f8e023f */
[----:B------:R-:W-:Y:S02]  /*1c80*/  UIMAD UR31, UR51, UR9, UR31 ;  /* 0x00000009331f72a4 */ /* 0x000fe4000f8e021f */
[----:B------:R-:W-:Y:S01]  /*1c90*/  @!P0 IMAD.WIDE.U32 R4, R7, UR51, R4 ;  /* 0x0000003307048c25 */ /* 0x000fe2000f8e0004 */
[----:B------:R-:W-:Y:S01]  /*1ca0*/  UIADD3 UR11, UR11, UR30, URZ ;  /* 0x0000001e0b0b7290 */ /* 0x000fe2000fffe03f */
[----:B------:R-:W-:Y:S01]  /*1cb0*/  MOV R7, UR34 ;  /* 0x0000002200077c02 */ /* 0x000fe20008000f00 */
[----:B------:R-:W-:-:S02]  /*1cc0*/  UIMAD.WIDE.U32 UR8, UR51, UR8, URZ ;  /* 0x00000008330872a5 */ /* 0x000fc4000f8e003f */
[----:B------:R-:W-:Y:S01]  /*1cd0*/  UIMAD UR36, UR52, UR35, UR36 ;  /* 0x00000023342472a4 */ /* 0x000fe2000f8e0224 */
[----:B------:R-:W-:Y:S01]  /*1ce0*/  @!P0 IADD3 R3, R3, UR30, RZ ;  /* 0x0000001e03038c10 */ /* 0x000fe2000fffe0ff */
[----:B------:R-:W-:Y:S01]  /*1cf0*/  UIMAD.WIDE.U32 UR34, UR52, UR34, UR10 ;  /* 0x00000022342272a5 */ /* 0x000fe2000f8e000a */
[----:B------:R-:W-:Y:S01]  /*1d00*/  @!P0 IADD3 R5, R5, UR31, RZ ;  /* 0x0000001f05058c10 */ /* 0x000fe2000fffe0ff */
[----:B------:R-:W-:Y:S02]  /*1d10*/  UIMAD UR10, UR7, UR32, URZ ;  /* 0x00000020070a72a4 */ /* 0x000fe4000f8e023f */
[----:B------:R-:W-:Y:S01]  /*1d20*/  MOV R9, UR32 ;  /* 0x0000002000097c02 */ /* 0x000fe20008000f00 */
[----:B------:R-:W-:Y:S02]  /*1d30*/  UIADD3 UR9, UR9, UR31, URZ ;  /* 0x0000001f09097290 */ /* 0x000fe4000fffe03f */
[----:B------:R-:W-:Y:S01]  /*1d40*/  UIADD3 UR11, UR4, -UR37, URZ ;  /* 0x80000025040b7290 */ /* 0x000fe2000fffe03f */
[----:B------:R-:W-:Y:S01]  /*1d50*/  @!P0 IMAD.WIDE.U32 R2, R7, UR52, R2 ;  /* 0x0000003407028c25 */ /* 0x000fe2000f8e0002 */
[----:B------:R-:W-:-:S02]  /*1d60*/  UIMAD UR37, UR52, UR33, UR10 ;  /* 0x00000021342572a4 */ /* 0x000fc4000f8e020a */
[----:B------:R-:W-:Y:S02]  /*1d70*/  UIMAD.WIDE.U32 UR32, UR52, UR32, UR8 ;  /* 0x00000020342072a5 */ /* 0x000fe4000f8e0008 */
[----:B------:R-:W-:Y:S01]  /*1d80*/  @!P0 IMAD.WIDE.U32 R4, R9, UR52, R4 ;  /* 0x0000003409048c25 */ /* 0x000fe2000f8e0004 */
[----:B------:R-:W-:Y:S01]  /*1d90*/  UIMAD UR11, UR11, -0x800, URZ ;  /* 0xfffff8000b0b78a4 */ /* 0x000fe2000f8e023f */
[C---:B------:R-:W-:Y:S01]  /*1da0*/  @!P0 IADD3 R7, P1, R66.reuse, R2, RZ ;  /* 0x0000000242078210 */ /* 0x040fe20007f3e0ff */
[----:B------:R-:W-:Y:S01]  /*1db0*/  ULDC.64 UR8, c[0x0][0x318] ;  /* 0x0000c60000087ab9 */ /* 0x000fe20000000a00 */
[----:B------:R-:W-:Y:S01]  /*1dc0*/  ULDC.64 UR30, c[0x0][0x308] ;  /* 0x0000c200001e7ab9 */ /* 0x000fe20000000a00 */
[----:B------:R-:W-:Y:S01]  /*1dd0*/  USHF.R.S32.HI UR10, URZ, 0x1f, UR11 ;  /* 0x0000001f3f0a7899 */ /* 0x000fe2000801140b */
[C---:B------:R-:W-:Y:S01]  /*1de0*/  @!P0 IADD3 R9, P2, R66.reuse, R4, RZ ;  /* 0x0000000442098210 */ /* 0x040fe20007f5e0ff */
[----:B------:R-:W-:Y:S02]  /*1df0*/  UIADD3 UR39, UP0, UR11, UR34, URZ ;  /* 0x000000220b277290 */ /* 0x000fe4000ff1e03f */
[----:B------:R-:W-:Y:S01]  /*1e00*/  UIADD3 UR38, UP1, UR11, UR32, URZ ;  /* 0x000000200b267290 */ /* 0x000fe2000ff3e03f */
[C---:B------:R-:W-:Y:S01]  /*1e10*/  @!P0 IADD3.X R28, R67.reuse, UR36, R3, P1, !PT ;  /* 0x00000024431c8c10 */ /* 0x040fe20008ffe403 */
[----:B------:R-:W-:Y:S01]  /*1e20*/  UIADD3.X UR34, UR10, UR36, UR35, UP0, !UPT ;  /* 0x000000240a227290 */ /* 0x000fe200087fe423 */
[----:B------:R-:W-:Y:S01]  /*1e30*/  @!P0 IADD3.X R26, R67, UR37, R5, P2, !PT ;  /* 0x00000025431a8c10 */ /* 0x000fe200097fe405 */
[----:B------:R-:W-:Y:S01]  /*1e40*/  UIADD3.X UR32, UR10, UR37, UR33, UP1, !UPT ;  /* 0x000000250a207290 */ /* 0x000fe20008ffe421 */
[C---:B------:R-:W-:Y:S01]  /*1e50*/  LEA R2, P1, R66.reuse, UR8, 0x2 ;  /* 0x0000000842027c11 */ /* 0x040fe2000f8210ff */
[----:B------:R-:W-:Y:S01]  /*1e60*/  IMAD.U32 R25, RZ, RZ, UR39 ;  /* 0x00000027ff197e24 */ /* 0x000fe2000f8e00ff */
[----:B------:R-:W-:-:S02]  /*1e70*/  LEA R4, P2, R66, UR30, 0x2 ;  /* 0x0000001e42047c11 */ /* 0x000fc4000f8410ff */
[----:B------:R-:W-:Y:S02]  /*1e80*/  MOV R27, UR38 ;  /* 0x00000026001b7c02 */ /* 0x000fe40008000f00 */
[C-C-:B------:R-:W-:Y:S02]  /*1e90*/  LEA.HI.X R3, R66.reuse, UR9, R67.reuse, 0x2, P1 ;  /* 0x0000000942037c11 */ /* 0x140fe400088f1443 */
[----:B------:R-:W-:Y:S02]  /*1ea0*/  LEA.HI.X R5, R66, UR31, R67, 0x2, P2 ;  /* 0x0000001f42057c11 */ /* 0x000fe400090f1443 */
[----:B------:R-:W-:Y:S02]  /*1eb0*/  MOV R30, UR34 ;  /* 0x00000022001e7c02 */ /* 0x000fe40008000f00 */
[----:B------:R-:W-:Y:S02]  /*1ec0*/  MOV R32, UR32 ;  /* 0x0000002000207c02 */ /* 0x000fe40008000f00 */
[----:B------:R-:W-:-:S02]  /*1ed0*/  LEA R2, P2, R25, R2, 0x2 ;  /* 0x0000000219027211 */ /* 0x000fc400078410ff */
[----:B------:R-:W-:Y:S02]  /*1ee0*/  LEA R4, P4, R27, R4, 0x2 ;  /* 0x000000041b047211 */ /* 0x000fe400078810ff */
[----:B------:R-:W-:Y:S02]  /*1ef0*/  @!P0 LEA R6, P1, R7, UR8, 0x2 ;  /* 0x0000000807068c11 */ /* 0x000fe4000f8210ff */
[----:B------:R-:W-:Y:S02]  /*1f00*/  @!P0 LEA R8, P3, R9, UR30, 0x2 ;  /* 0x0000001e09088c11 */ /* 0x000fe4000f8610ff */
[----:B------:R-:W-:Y:S02]  /*1f10*/  LEA.HI.X R3, R25, R3, R30, 0x2, P2 ;  /* 0x0000000319037211 */ /* 0x000fe400010f141e */
[----:B------:R-:W-:Y:S02]  /*1f20*/  LEA.HI.X R5, R27, R5, R32, 0x2, P4 ;  /* 0x000000051b057211 */ /* 0x000fe400020f1420 */
[----:B------:R-:W-:-:S02]  /*1f30*/  @!P0 LEA.HI.X R7, R7, UR9, R28, 0x2, P1 ;  /* 0x0000000907078c11 */ /* 0x000fc400088f141c */
[----:B------:R-:W-:Y:S02]  /*1f40*/  @!P0 LEA.HI.X R9, R9, UR31, R26, 0x2, P3 ;  /* 0x0000001f09098c11 */ /* 0x000fe400098f141a */
[----:B------:R-:W-:Y:S02]  /*1f50*/  ISETP.GE.AND P1, PT, R62, UR13, PT ;  /* 0x0000000d3e007c0c */ /* 0x000fe4000bf26270 */
[----:B------:R-:W-:Y:S02]  /*1f60*/  ISETP.GE.AND P2, PT, R60, UR13, PT ;  /* 0x0000000d3c007c0c */ /* 0x000fe4000bf46270 */
[----:B------:R-:W-:Y:S02]  /*1f70*/  ISETP.GE.AND P3, PT, R63, UR13, PT ;  /* 0x0000000d3f007c0c */ /* 0x000fe4000bf66270 */
[----:B------:R-:W-:Y:S02]  /*1f80*/  ISETP.GE.AND P4, PT, R61, UR13, PT ;  /* 0x0000000d3d007c0c */ /* 0x000fe4000bf86270 */
[----:B------:R-:W-:-:S02]  /*1f90*/  ISETP.GE.AND P5, PT, R59, UR13, PT ;  /* 0x0000000d3b007c0c */ /* 0x000fc4000bfa6270 */
[----:B------:R-:W-:Y:S01]  /*1fa0*/  ISETP.GE.AND P6, PT, R58, UR13, PT ;  /* 0x0000000d3a007c0c */ /* 0x000fe2000bfc6270 */
[----:B------:R-:W-:Y:S01]  /*1fb0*/  HFMA2.MMA R69, -RZ, RZ, 0, 0 ;  /* 0x00000000ff457435 */ /* 0x000fe200000001ff */
[----:B------:R-:W-:Y:S02]  /*1fc0*/  MOV R35, RZ ;  /* 0x000000ff00237202 */ /* 0x000fe40000000f00 */
[----:B------:R-:W-:Y:S01]  /*1fd0*/  CS2R R40, SRZ ;  /* 0x0000000000287805 */ /* 0x000fe2000001ff00 */
[----:B--2---:R-:W-:Y:S04]  /*1fe0*/  STS [R162], R0 ;  /* 0x00000000a2007388 */ /* 0x004fe80000000800 */
[----:B---3--:R-:W-:Y:S04]  /*1ff0*/  STS [R161+0x80], R12 ;  /* 0x0000800ca1007388 */ /* 0x008fe80000000800 */
[----:B----4-:R-:W-:Y:S04]  /*2000*/  STS [R160+0x100], R10 ;  /* 0x0001000aa0007388 */ /* 0x010fe80000000800 */
[----:B-----5:R-:W-:Y:S04]  /*2010*/  STS [R159+0x180], R13 ;  /* 0x0001800d9f007388 */ /* 0x020fe80000000800 */
[----:B------:R0:W-:Y:S04]  /*2020*/  STS [R158+0x200], R11 ;  /* 0x0002000b9e007388 */ /* 0x0001e80000000800 */
        /* <DEDUP_REMOVED lines=29> */
[----:B------:R-:W-:Y:S01]  /*2200*/  BAR.SYNC.DEFER_BLOCKING 0x0 ;  /* 0x0000000000007b1d */ /* 0x000fe20000010000 */
[----:B-1----:R-:W-:-:S02]  /*2210*/  CS2R R18, SRZ ;  /* 0x0000000000127805 */ /* 0x002fc4000001ff00 */
[----:B------:R-:W-:-:S03]  /*2220*/  CS2R R16, SRZ ;  /* 0x0000000000107805 */ /* 0x000fc6000001ff00 */
[----:B------:R-:W2:Y:S01]  /*2230*/  @!P1 LDG.E R11, desc[UR22][R2.64+-0x1f00] ;  /* 0xffe10016020b9981 */ /* 0x000ea2000c1e1900 */
[----:B------:R-:W-:Y:S02]  /*2240*/  ISETP.GE.AND P1, PT, R57, UR13, PT ;  /* 0x0000000d39007c0c */ /* 0x000fe4000bf26270 */
[----:B------:R-:W-:Y:S02]  /*2250*/  CS2R R12, SRZ ;  /* 0x00000000000c7805 */ /* 0x000fe4000001ff00 */
[----:B------:R-:W-:Y:S01]  /*2260*/  CS2R R14, SRZ ;  /* 0x00000000000e7805 */ /* 0x000fe2000001ff00 */
[----:B------:R0:W3:Y:S04]  /*2270*/  @!P0 LDG.E R10, desc[UR22][R6.64] ;  /* 0x00000016060a8981 */ /* 0x0000e8000c1e1900 */
[----:B------:R-:W4:Y:S04]  /*2280*/  @!P2 LDG.E R13, desc[UR22][R2.64+-0x1e00] ;  /* 0xffe20016020da981 */ /* 0x000f28000c1e1900 */
[----:B------:R-:W5:Y:S04]  /*2290*/  @!P5 LDG.E R16, desc[UR22][R2.64+-0x1d80] ;  /* 0xffe280160210d981 */ /* 0x000f68000c1e1900 */
[----:B------:R-:W5:Y:S01]  /*22a0*/  @!P1 LDG.E R18, desc[UR22][R2.64+-0x1c80] ;  /* 0xffe3801602129981 */ /* 0x000f62000c1e1900 */
[----:B------:R-:W-:-:S03]  /*22b0*/  ISETP.GE.AND P1, PT, R56, UR13, PT ;  /* 0x0000000d38007c0c */ /* 0x000fc6000bf26270 */
[----:B------:R-:W2:Y:S04]  /*22c0*/  @!P3 LDG.E R12, desc[UR22][R2.64+-0x1f80] ;  /* 0xffe08016020cb981 */ /* 0x000ea8000c1e1900 */
[----:B------:R-:W4:Y:S04]  /*22d0*/  @!P4 LDG.E R14, desc[UR22][R2.64+-0x1e80] ;  /* 0xffe18016020ec981 */ /* 0x000f28000c1e1900 */
[----:B------:R-:W5:Y:S04]  /*22e0*/  @!P6 LDG.E R15, desc[UR22][R2.64+-0x1d00] ;  /* 0xffe30016020fe981 */ /* 0x000f68000c1e1900 */
[----:B------:R-:W5:Y:S01]  /*22f0*/  @!P1 LDG.E R17, desc[UR22][R2.64+-0x1c00] ;  /* 0xffe4001602119981 */ /* 0x000f62000c1e1900 */
[----:B------:R-:W-:-:S02]  /*2300*/  ISETP.GE.AND P1, PT, R55, UR13, PT ;  /* 0x0000000d37007c0c */ /* 0x000fc4000bf26270 */
[----:B------:R-:W-:Y:S02]  /*2310*/  ISETP.GE.AND P2, PT, R53, UR13, PT ;  /* 0x0000000d35007c0c */ /* 0x000fe4000bf46270 */
[----:B------:R-:W-:Y:S02]  /*2320*/  ISETP.GE.AND P3, PT, R52, UR13, PT ;  /* 0x0000000d34007c0c */ /* 0x000fe4000bf66270 */
[----:B------:R-:W-:Y:S02]  /*2330*/  ISETP.GE.AND P4, PT, R51, UR13, PT ;  /* 0x0000000d33007c0c */ /* 0x000fe4000bf86270 */
[----:B------:R-:W-:-:S05]  /*2340*/  ISETP.GE.AND P5, PT, R50, UR13, PT ;  /* 0x0000000d32007c0c */ /* 0x000fca000bfa6270 */
[----:B------:R-:W5:Y:S01]  /*2350*/  @!P1 LDG.E R19, desc[UR22][R2.64+-0x1b80] ;  /* 0xffe4801602139981 */ /* 0x000f62000c1e1900 */
[----:B------:R-:W-:Y:S02]  /*2360*/  ISETP.GE.AND P1, PT, R54, UR13, PT ;  /* 0x0000000d36007c0c */ /* 0x000fe4000bf26270 */
[----:B------:R-:W-:Y:S02]  /*2370*/  ISETP.GE.AND P6, PT, R49, UR13, PT ;  /* 0x0000000d31007c0c */ /* 0x000fe4000bfc6270 */
[----:B0-----:R-:W-:Y:S01]  /*2380*/  CS2R R6, SRZ ;  /* 0x0000000000067805 */ /* 0x001fe2000001ff00 */
        /* <DEDUP_REMOVED lines=8> */
[----:B------:R-:W-:Y:S01]  /*2410*/  HFMA2.MMA R84, -RZ, RZ, 0, 0 ;  /* 0x00000000ff547435 */ /* 0x000fe200000001ff */
[----:B------:R-:W-:Y:S02]  /*2420*/  MOV R81, RZ ;  /* 0x000000ff00517202 */ /* 0x000fe40000000f00 */
[----:B------:R-:W-:Y:S01]  /*2430*/  CS2R R82, SRZ ;  /* 0x0000000000527805 */ /* 0x000fe2000001ff00 */
[----:B---3--:R-:W-:Y:S04]  /*2440*/  STS [R162], R10 ;  /* 0x0000000aa2007388 */ /* 0x008fe80000000800 */
[----:B--2---:R-:W-:Y:S04]  /*2450*/  STS [R161+0x80], R12 ;  /* 0x0000800ca1007388 */ /* 0x004fe80000000800 */
[----:B------:R-:W-:Y:S04]  /*2460*/  STS [R160+0x100], R11 ;  /* 0x0001000ba0007388 */ /* 0x000fe80000000800 */
[----:B----4-:R-:W-:Y:S04]  /*2470*/  STS [R159+0x180], R14 ;  /* 0x0001800e9f007388 */ /* 0x010fe80000000800 */
[----:B------:R0:W-:Y:S04]  /*2480*/  STS [R158+0x200], R13 ;  /* 0x0002000d9e007388 */ /* 0x0001e80000000800 */
[----:B-----5:R-:W-:Y:S04]  /*2490*/  STS [R157+0x280], R16 ;  /* 0x000280109d007388 */ /* 0x020fe80000000800 */
[----:B------:R1:W-:Y:S04]  /*24a0*/  STS [R156+0x300], R15 ;  /* 0x0003000f9c007388 */ /* 0x0003e80000000800 */
        /* <DEDUP_REMOVED lines=10> */
[----:B------:R-:W5:Y:S04]  /*2550*/  LDS R108, [R48] ;  /* 0x00000000306c7984 */ /* 0x000f680000000800 */
[----:B------:R-:W5:Y:S04]  /*2560*/  LDS R106, [R48+0x4] ;  /* 0x00000400306a7984 */ /* 0x000f680000000800 */
[----:B------:R-:W5:Y:S04]  /*2570*/  LDS R42, [R48+0x8] ;  /* 0x00000800302a7984 */ /* 0x000f680000000800 */
[----:B------:R-:W5:Y:S04]  /*2580*/  LDS R43, [R48+0xc] ;  /* 0x00000c00302b7984 */ /* 0x000f680000000800 */
[----:B------:R-:W-:Y:S04]  /*2590*/  LDS R65, [R48+0x10] ;  /* 0x0000100030417984 */ /* 0x000fe80000000800 */
[----:B------:R-:W5:Y:S04]  /*25a0*/  LDS R68, [R48+0x14] ;  /* 0x0000140030447984 */ /* 0x000f680000000800 */
[----:B------:R-:W-:Y:S04]  /*25b0*/  LDS R78, [R48+0x18] ;  /* 0x00001800304e7984 */ /* 0x000fe80000000800 */
[----:B------:R-:W-:Y:S04]  /*25c0*/  LDS R77, [R48+0x1c] ;  /* 0x00001c00304d7984 */ /* 0x000fe80000000800 */
[----:B------:R-:W5:Y:S04]  /*25d0*/  LDS R76, [R48+0x20] ;  /* 0x00002000304c7984 */ /* 0x000f680000000800 */
[----:B------:R-:W-:Y:S04]  /*25e0*/  LDS R75, [R48+0x24] ;  /* 0x00002400304b7984 */ /* 0x000fe80000000800 */
[----:B------:R-:W5:Y:S04]  /*25f0*/  LDS R74, [R48+0x28] ;  /* 0x00002800304a7984 */ /* 0x000f680000000800 */
[----:B------:R-:W5:Y:S04]  /*2600*/  LDS R73, [R48+0x2c] ;  /* 0x00002c0030497984 */ /* 0x000f680000000800 */
[----:B------:R-:W-:Y:S04]  /*2610*/  LDS R72, [R48+0x30] ;  /* 0x0000300030487984 */ /* 0x000fe80000000800 */
[----:B------:R-:W-:Y:S04]  /*2620*/  LDS R71, [R48+0x34] ;  /* 0x0000340030477984 */ /* 0x000fe80000000800 */
[----:B------:R-:W-:Y:S04]  /*2630*/  LDS R70, [R48+0x38] ;  /* 0x0000380030467984 */ /* 0x000fe80000000800 */
[----:B------:R-:W-:Y:S01]  /*2640*/  LDS R69, [R48+0x3c] ;  /* 0x00003c0030457984 */ /* 0x000fe20000000800 */
[----:B------:R-:W-:Y:S01]  /*2650*/  BAR.SYNC.DEFER_BLOCKING 0x0 ;  /* 0x0000000000007b1d */ /* 0x000fe20000010000 */
[----:B0-----:R-:W-:-:S02]  /*2660*/  CS2R R12, SRZ ;  /* 0x00000000000c7805 */ /* 0x001fc4000001ff00 */
[----:B-1----:R-:W-:-:S04]  /*2670*/  CS2R R14, SRZ ;  /* 0x00000000000e7805 */ /* 0x002fc8000001ff00 */
[----:B------:R0:W5:Y:S01]  /*2680*/  @!P0 LDG.E R12, desc[UR22][R8.64] ;  /* 0x00000016080c8981 */ /* 0x000162000c1e1900 */
[----:B------:R-:W-:-:S03]  /*2690*/  ISETP.GE.AND P0, PT, R63, UR13, PT ;  /* 0x0000000d3f007c0c */ /* 0x000fc6000bf06270 */
[----:B------:R-:W5:Y:S01]  /*26a0*/  @!P1 LDG.E R13, desc[UR22][R4.64+-0x1f00] ;  /* 0xffe10016040d9981 */ /* 0x000f62000c1e1900 */
[----:B------:R-:W-:Y:S02]  /*26b0*/  ISETP.GE.AND P1, PT, R60, UR13, PT ;  /* 0x0000000d3c007c0c */ /* 0x000fe4000bf26270 */
[----:B--2---:R-:W-:Y:S02]  /*26c0*/  CS2R R16, SRZ ;  /* 0x0000000000107805 */ /* 0x004fe4000001ff00 */
[----:B---3--:R-:W-:Y:S02]  /*26d0*/  CS2R R18, SRZ ;  /* 0x0000000000127805 */ /* 0x008fe4000001ff00 */
[----:B----4-:R-:W-:Y:S01]  /*26e0*/  MOV R35, RZ ;  /* 0x000000ff00237202 */ /* 0x010fe20000000f00 */
[----:B------:R-:W2:Y:S04]  /*26f0*/  @!P2 LDG.E R81, desc[UR22][R4.64+-0x1a80] ;  /* 0xffe580160451a981 */ /* 0x000ea8000c1e1900 */
[----:B------:R-:W3:Y:S04]  /*2700*/  @!P4 LDG.E R83, desc[UR22][R4.64+-0x1980] ;  /* 0xffe680160453c981 */ /* 0x000ee8000c1e1900 */
[----:B------:R-:W4:Y:S01]  /*2710*/  @!P0 LDG.E R14, desc[UR22][R4.64+-0x1f80] ;  /* 0xffe08016040e8981 */ /* 0x000f22000c1e1900 */
[----:B------:R-:W-:-:S03]  /*2720*/  ISETP.GE.AND P0, PT, R61, UR13, PT ;  /* 0x0000000d3d007c0c */ /* 0x000fc6000bf06270 */
[----:B------:R-:W2:Y:S01]  /*2730*/  @!P1 LDG.E R15, desc[UR22][R4.64+-0x1e00] ;  /* 0xffe20016040f9981 */ /* 0x000ea2000c1e1900 */
[----:B------:R-:W-:Y:S02]  /*2740*/  ISETP.GE.AND P1, PT, R58, UR13, PT ;  /* 0x0000000d3a007c0c */ /* 0x000fe4000bf26270 */
[----:B0-----:R-:W-:Y:S01]  /*2750*/  CS2R R8, SRZ ;  /* 0x0000000000087805 */ /* 0x001fe2000001ff00 */
[----:B------:R-:W3:Y:S04]  /*2760*/  @!P5 LDG.E R82, desc[UR22][R4.64+-0x1900] ;  /* 0xffe700160452d981 */ /* 0x000ee8000c1e1900 */
[----:B------:R-:W3:Y:S04]  /*2770*/  @!P6 LDG.E R84, desc[UR22][R4.64+-0x1880] ;  /* 0xffe780160454e981 */ /* 0x000ee8000c1e1900 */
[----:B------:R-:W2:Y:S01]  /*2780*/  @!P0 LDG.E R16, desc[UR22][R4.64+-0x1e80] ;  /* 0xffe1801604108981 */ /* 0x000ea2000c1e1900 */
[----:B------:R-:W-:-:S03]  /*2790*/  ISETP.GE.AND P0, PT, R59, UR13, PT ;  /* 0x0000000d3b007c0c */ /* 0x000fc6000bf06270 */
[----:B------:R-:W3:Y:S01]  /*27a0*/  @!P1 LDG.E R17, desc[UR22][R4.64+-0x1d00] ;  /* 0xffe3001604119981 */ /* 0x000ee2000c1e1900 */
[----:B------:R-:W-:-:S09]  /*27b0*/  ISETP.GE.AND P1, PT, R56, UR13, PT ;  /* 0x0000000d38007c0c */ /* 0x000fd2000bf26270 */
[----:B------:R-:W3:Y:S01]  /*27c0*/  @!P0 LDG.E R8, desc[UR22][R4.64+-0x1d80] ;  /* 0xffe2801604088981 */ /* 0x000ee2000c1e1900 */
[----:B------:R-:W-:-:S03]  /*27d0*/  ISETP.GE.AND P0, PT, R57, UR13, PT ;  /* 0x0000000d39007c0c */ /* 0x000fc6000bf06270 */
[----:B------:R-:W3:Y:S01]  /*27e0*/  @!P1 LDG.E R9, desc[UR22][R4.64+-0x1c00] ;  /* 0xffe4001604099981 */ /* 0x000ee2000c1e1900 */
[----:B------:R-:W-:Y:S01]  /*27f0*/  ISETP.NE.AND P1, PT, R79, RZ, PT ;  /* 0x000000ff4f00720c */ /* 0x000fe20003f25270 */
[----:B------:R-:W-:-:S08]  /*2800*/  HFMA2.MMA R79, -RZ, RZ, 0, 0 ;  /* 0x00000000ff4f7435 */ /* 0x000fd000000001ff */
[----:B------:R-:W3:Y:S01]  /*2810*/  @!P0 LDG.E R18, desc[UR22][R4.64+-0x1c80] ;  /* 0xffe3801604128981 */ /* 0x000ee2000c1e1900 */
[----:B------:R-:W-:-:S03]  /*2820*/  ISETP.GE.AND P0, PT, R55, UR13, PT ;  /* 0x0000000d37007c0c */ /* 0x000fc6000bf06270 */
[----:B------:R-:W3:Y:S04]  /*2830*/  @!P1 LDG.E R19, desc[UR22][R4.64+-0x1b00] ;  /* 0xffe5001604139981 */ /* 0x000ee8000c1e1900 */
[----:B------:R-:W3:Y:S06]  /*2840*/  @!P3 LDG.E R79, desc[UR22][R4.64+-0x1a00] ;  /* 0xffe60016044fb981 */ /* 0x000eec000c1e1900 */
[----:B------:R0:W3:Y:S04]  /*2850*/  @!P0 LDG.E R35, desc[UR22][R4.64+-0x1b80] ;  /* 0xffe4801604238981 */ /* 0x0000e8000c1e1900 */
        /* <DEDUP_REMOVED lines=16> */
[----:B------:R-:W3:Y:S01]  /*2960*/  LDL.LU R151, [R1+0x6c] ;  /* 0x00006c0001977983 */ /* 0x000ee20000300800 */
[----:B-----5:R-:W-:-:S04]  /*2970*/  FMUL.FTZ R2, R108, -1.4426950216293334961 ;  /* 0xbfb8aa3b6c027820 */ /* 0x020fc80000410000 */
[----:B------:R-:W1:Y:S01]  /*2980*/  MUFU.EX2 R40, R2 ;  /* 0x0000000200287308 */ /* 0x000e620000000800 */
[----:B------:R-:W-:-:S07]  /*2990*/  FMUL.FTZ R3, R106, -1.4426950216293334961 ;  /* 0xbfb8aa3b6a037820 */ /* 0x000fce0000410000 */
[----:B------:R-:W5:Y:S01]  /*29a0*/  MUFU.EX2 R41, R3 ;  /* 0x0000000300297308 */ /* 0x000f620000000800 */
[----:B-1----:R-:W-:-:S07]  /*29b0*/  FADD.FTZ R40, R40, 1 ;  /* 0x3f80000028287421 */ /* 0x002fce0000010000 */
[----:B------:R-:W-:Y:S01]  /*29c0*/  MUFU.RCP R113, R40 ;  /* 0x0000002800717308 */ /* 0x000fe20000001000 */
[----:B------:R-:W-:Y:S01]  /*29d0*/  FMUL.FTZ R6, R42, -1.4426950216293334961 ;  /* 0xbfb8aa3b2a067820 */ /* 0x000fe20000410000 */
[----:B-----5:R-:W-:Y:S01]  /*29e0*/  FADD.FTZ R112, R41, 1 ;  /* 0x3f80000029707421 */ /* 0x020fe20000010000 */
[----:B------:R-:W-:-:S05]  /*29f0*/  FMUL.FTZ R7, R43, -1.4426950216293334961 ;  /* 0xbfb8aa3b2b077820 */ /* 0x000fca0000410000 */
[----:B------:R1:W5:Y:S01]  /*2a00*/  MUFU.EX2 R85, R6 ;  /* 0x0000000600557308 */ /* 0x0003620000000800 */
[----:B0-----:R-:W-:Y:S01]  /*2a10*/  FMUL.FTZ R4, R68, -1.4426950216293334961 ;  /* 0xbfb8aa3b44047820 */ /* 0x001fe20000410000 */
[----:B------:R-:W-:-:S06]  /*2a20*/  FMUL.FTZ R10, R65, -1.4426950216293334961 ;  /* 0xbfb8aa3b410a7820 */ /* 0x000fcc0000410000 */
[----:B------:R0:W5:Y:S01]  /*2a30*/  MUFU.EX2 R86, R7 ;  /* 0x0000000700567308 */ /* 0x0001620000000800 */
[----:B-1----:R-:W-:Y:S01]  /*2a40*/  FMUL.FTZ R6, R76, -1.4426950216293334961 ;  /* 0xbfb8aa3b4c067820 */ /* 0x002fe20000410000 */
[----:B------:R-:W-:Y:S01]  /*2a50*/  FMUL.FTZ R2, R78, -1.4426950216293334961 ;  /* 0xbfb8aa3b4e027820 */ /* 0x000fe20000410000 */
[----:B------:R-:W-:Y:S01]  /*2a60*/  FMUL.FTZ R5, R74, -1.4426950216293334961 ;  /* 0xbfb8aa3b4a057820 */ /* 0x000fe20000410000 */
[----:B0-----:R-:W-:-:S04]  /*2a70*/  FMUL.FTZ R7, R75, -1.4426950216293334961 ;  /* 0xbfb8aa3b4b077820 */ /* 0x001fc80000410000 */
[----:B------:R0:W-:Y:S01]  /*2a80*/  MUFU.EX2 R88, R4 ;  /* 0x0000000400587308 */ /* 0x0001e20000000800 */
[----:B-----5:R-:W-:-:S07]  /*2a90*/  FADD.FTZ R85, R85, 1 ;  /* 0x3f80000055557421 */ /* 0x020fce0000010000 */
[----:B------:R-:W1:Y:S01]  /*2aa0*/  MUFU.EX2 R87, R10 ;  /* 0x0000000a00577308 */ /* 0x000e620000000800 */
[----:B0-----:R-:W-:-:S07]  /*2ab0*/  FMUL.FTZ R4, R73, -1.4426950216293334961 ;  /* 0xbfb8aa3b49047820 */ /* 0x001fce0000410000 */
[----:B------:R-:W0:Y:S01]  /*2ac0*/  MUFU.RCP R112, R112 ;  /* 0x0000007000707308 */ /* 0x000e220000001000 */
[----:B------:R-:W-:Y:S01]  /*2ad0*/  FMUL.FTZ R11, R77, -1.4426950216293334961 ;  /* 0xbfb8aa3b4d0b7820 */ /* 0x000fe20000410000 */
[----:B------:R-:W-:-:S06]  /*2ae0*/  FADD.FTZ R86, R86, 1 ;  /* 0x3f80000056567421 */ /* 0x000fcc0000010000 */
[----:B------:R-:W5:Y:S08]  /*2af0*/  MUFU.EX2 R89, R2 ;  /* 0x0000000200597308 */ /* 0x000f700000000800 */
[----:B------:R-:W5:Y:S08]  /*2b00*/  MUFU.EX2 R6, R6 ;  /* 0x0000000600067308 */ /* 0x000f700000000800 */
[----:B------:R-:W5:Y:S08]  /*2b10*/  MUFU.EX2 R7, R7 ;  /* 0x0000000700077308 */ /* 0x000f700000000800 */
[----:B------:R-:W5:Y:S08]  /*2b20*/  MUFU.EX2 R5, R5 ;  /* 0x0000000500057308 */ /* 0x000f700000000800 */
[----:B------:R-:W5:Y:S01]  /*2b30*/  MUFU.EX2 R4, R4 ;  /* 0x0000000400047308 */ /* 0x000f620000000800 */
[----:B------:R-:W-:Y:S04]  /*2b40*/  STS [R162], R12 ;  /* 0x0000000ca2007388 */ /* 0x000fe80000000800 */
[----:B----4-:R-:W-:Y:S04]  /*2b50*/  STS [R161+0x80], R14 ;  /* 0x0000800ea1007388 */ /* 0x010fe80000000800 */
[----:B------:R0:W-:Y:S04]  /*2b60*/  STS [R160+0x100], R13 ;  /* 0x0001000da0007388 */ /* 0x0001e80000000800 */
[----:B--2---:R-:W-:Y:S04]  /*2b70*/  STS [R159+0x180], R16 ;  /* 0x000180109f007388 */ /* 0x004fe80000000800 */
[----:B------:R-:W-:Y:S04]  /*2b80*/  STS [R158+0x200], R15 ;  /* 0x0002000f9e007388 */ /* 0x000fe80000000800 */
[----:B---3--:R-:W-:Y:S04]  /*2b90*/  STS [R157+0x280], R8 ;  /* 0x000280089d007388 */ /* 0x008fe80000000800 */
        /* <DEDUP_REMOVED lines=9> */
[----:B------:R-:W-:Y:S01]  /*2c30*/  STS [R140+0x780], R84 ;  /* 0x000780548c007388 */ /* 0x000fe20000000800 */
[----:B------:R-:W-:-:S03]  /*2c40*/  NOP ;  /* 0x0000000000007918 */ /* 0x000fc60000000000 */
[----:B------:R-:W3:Y:S04]  /*2c50*/  LDS R40, [R48+0x4] ;  /* 0x0000040030287984 */ /* 0x000ee80000000800 */
[----:B------:R-:W4:Y:S04]  /*2c60*/  LDS R41, [R48] ;  /* 0x0000000030297984 */ /* 0x000f280000000800 */
[----:B------:R-:W4:Y:S04]  /*2c70*/  LDS R19, [R48+0x8] ;  /* 0x0000080030137984 */ /* 0x000f280000000800 */
[----:B------:R-:W4:Y:S04]  /*2c80*/  LDS R18, [R48+0xc] ;  /* 0x00000c0030127984 */ /* 0x000f280000000800 */
[----:B------:R-:W4:Y:S04]  /*2c90*/  LDS R17, [R48+0x10] ;  /* 0x0000100030117984 */ /* 0x000f280000000800 */
[----:B------:R-:W4:Y:S01]  /*2ca0*/  LDS R16, [R48+0x14] ;  /* 0x0000140030107984 */ /* 0x000f220000000800 */
[----:B------:R4:W4:Y:S03]  /*2cb0*/  MUFU.RCP R111, R85 ;  /* 0x00000055006f7308 */ /* 0x0009260000001000 */
[----:B------:R-:W4:Y:S05]  /*2cc0*/  LDS R15, [R48+0x18] ;  /* 0x00001800300f7984 */ /* 0x000f2a0000000800 */
[----:B------:R-:W4:Y:S01]  /*2cd0*/  MUFU.EX2 R90, R11 ;  /* 0x0000000b005a7308 */ /* 0x000f220000000800 */
[----:B-1----:R-:W-:Y:S01]  /*2ce0*/  FADD.FTZ R87, R87, 1 ;  /* 0x3f80000057577421 */ /* 0x002fe20000010000 */
[----:B0-----:R-:W-:-:S06]  /*2cf0*/  FADD.FTZ R13, -R112, 1 ;  /* 0x3f800000700d7421 */ /* 0x001fcc0000010100 */
[----:B------:R-:W0:Y:S01]  /*2d00*/  MUFU.RCP R110, R86 ;  /* 0x00000056006e7308 */ /* 0x000e220000001000 */
[----:B-----5:R-:W-:Y:S01]  /*2d10*/  FADD.FTZ R79, R89, 1 ;  /* 0x3f800000594f7421 */ /* 0x020fe20000010000 */
[----:B--2---:R-:W-:Y:S01]  /*2d20*/  FADD.FTZ R82, R6, 1 ;  /* 0x3f80000006527421 */ /* 0x004fe20000010000 */
[----:B---3--:R-:W-:Y:S01]  /*2d30*/  FMUL.FTZ R9, R34, R40 ;  /* 0x0000002822097220 */ /* 0x008fe20000410000 */
[----:B------:R-:W-:Y:S01]  /*2d40*/  FADD.FTZ R83, R7, 1 ;  /* 0x3f80000007537421 */ /* 0x000fe20000010000 */
[----:B------:R-:W-:Y:S01]  /*2d50*/  FADD.FTZ R7, -R113, 1 ;  /* 0x3f80000071077421 */ /* 0x000fe20000010100 */
[----:B------:R-:W1:Y:S01]  /*2d60*/  LDS R14, [R48+0x1c] ;  /* 0x00001c00300e7984 */ /* 0x000e620000000800 */
[----:B----4-:R-:W-:Y:S01]  /*2d70*/  FMUL.FTZ R6, R0, R41 ;  /* 0x0000002900067220 */ /* 0x010fe20000410000 */
[----:B------:R-:W-:Y:S01]  /*2d80*/  FMUL.FTZ R9, R112, R9 ;  /* 0x0000000970097220 */ /* 0x000fe20000410000 */
[----:B------:R-:W2:Y:S01]  /*2d90*/  MUFU.RCP R109, R87 ;  /* 0x00000057006d7308 */ /* 0x000ea20000001000 */
[----:B------:R-:W-:Y:S01]  /*2da0*/  FFMA.FTZ R8, R106, R13, 1 ;  /* 0x3f8000006a087423 */ /* 0x000fe2000001000d */
[----:B------:R-:W-:Y:S01]  /*2db0*/  FMUL.FTZ R3, R72, -1.4426950216293334961 ;  /* 0xbfb8aa3b48037820 */ /* 0x000fe20000410000 */
[----:B------:R-:W-:Y:S01]  /*2dc0*/  FADD.FTZ R84, R5, 1 ;  /* 0x3f80000005547421 */ /* 0x000fe20000010000 */
[----:B------:R-:W-:Y:S01]  /*2dd0*/  FADD.FTZ R85, R4, 1 ;  /* 0x3f80000004557421 */ /* 0x000fe20000010000 */
[----:B------:R-:W-:Y:S01]  /*2de0*/  FFMA.FTZ R7, R108, R7, 1 ;  /* 0x3f8000006c077423 */ /* 0x000fe20000010007 */
[----:B------:R-:W-:Y:S01]  /*2df0*/  FMUL.FTZ R6, R113, R6 ;  /* 0x0000000671067220 */ /* 0x000fe20000410000 */
[----:B------:R-:W-:Y:S01]  /*2e00*/  FADD.FTZ R5, -R111, 1 ;  /* 0x3f8000006f057421 */ /* 0x000fe20000010100 */
[----:B------:R-:W-:Y:S01]  /*2e10*/  FMUL.FTZ R4, R33, R19 ;  /* 0x0000001321047220 */ /* 0x000fe20000410000 */
[----:B------:R-:W3:Y:S01]  /*2e20*/  MUFU.RCP R79, R79 ;  /* 0x0000004f004f7308 */ /* 0x000ee20000001000 */
[----:B------:R-:W-:Y:S01]  /*2e30*/  FADD.FTZ R88, R88, 1 ;  /* 0x3f80000058587421 */ /* 0x000fe20000010000 */
[----:B------:R-:W-:Y:S01]  /*2e40*/  FMUL.FTZ R35, R9, R8 ;  /* 0x0000000809237220 */ /* 0x000fe20000410000 */
[----:B------:R-:W-:Y:S01]  /*2e50*/  FMUL.FTZ R2, R71, -1.4426950216293334961 ;  /* 0xbfb8aa3b47027820 */ /* 0x000fe20000410000 */
[----:B------:R-:W4:Y:S01]  /*2e60*/  LDS R9, [R48+0x20] ;  /* 0x0000200030097984 */ /* 0x000f220000000800 */
[----:B------:R-:W-:Y:S01]  /*2e70*/  FMUL.FTZ R13, R6, R7 ;  /* 0x00000007060d7220 */ /* 0x000fe20000410000 */
[----:B------:R-:W-:Y:S01]  /*2e80*/  FFMA.FTZ R5, R42, R5, 1 ;  /* 0x3f8000002a057423 */ /* 0x000fe20000010005 */
[----:B------:R-:W-:Y:S01]  /*2e90*/  FMUL.FTZ R4, R111, R4 ;  /* 0x000000046f047220 */ /* 0x000fe20000410000 */
[----:B------:R-:W5:Y:S01]  /*2ea0*/  MUFU.EX2 R3, R3 ;  /* 0x0000000300037308 */ /* 0x000f620000000800 */
[----:B------:R-:W-:Y:S01]  /*2eb0*/  FADD.FTZ R81, R90, 1 ;  /* 0x3f8000005a517421 */ /* 0x000fe20000010000 */
[----:B0-----:R-:W-:Y:S01]  /*2ec0*/  FADD.FTZ R6, -R110, 1 ;  /* 0x3f8000006e067421 */ /* 0x001fe20000010100 */
[----:B------:R-:W0:Y:S01]  /*2ed0*/  LDS R8, [R48+0x24] ;  /* 0x0000240030087984 */ /* 0x000e220000000800 */
[----:B------:R-:W-:Y:S01]  /*2ee0*/  FMUL.FTZ R91, R4, R5 ;  /* 0x00000005045b7220 */ /* 0x000fe20000410000 */
[----:B------:R-:W-:-:S02]  /*2ef0*/  FMUL.FTZ R5, R32, R18 ;  /* 0x0000001220057220 */ /* 0x000fc40000410000 */
[----:B------:R-:W0:Y:S01]  /*2f00*/  LDS R7, [R48+0x28] ;  /* 0x0000280030077984 */ /* 0x000e220000000800 */
[----:B------:R-:W1:Y:S01]  /*2f10*/  MUFU.RCP R107, R88 ;  /* 0x00000058006b7308 */ /* 0x000e620000001000 */
[----:B------:R-:W-:Y:S01]  /*2f20*/  FFMA.FTZ R4, R43, R6, 1 ;  /* 0x3f8000002b047423 */ /* 0x000fe20000010006 */
[----:B------:R-:W-:Y:S01]  /*2f30*/  FMUL.FTZ R6, R31, R17 ;  /* 0x000000111f067220 */ /* 0x000fe20000410000 */
[----:B------:R-:W-:-:S05]  /*2f40*/  FMUL.FTZ R5, R110, R5 ;  /* 0x000000056e057220 */ /* 0x000fca0000410000 */
[----:B------:R-:W4:Y:S01]  /*2f50*/  MUFU.EX2 R2, R2 ;  /* 0x0000000200027308 */ /* 0x000f220000000800 */
[----:B--2---:R-:W-:Y:S01]  /*2f60*/  FMUL.FTZ R95, R109, R6 ;  /* 0x000000066d5f7220 */ /* 0x004fe20000410000 */
[----:B------:R-:W-:Y:S01]  /*2f70*/  FMUL.FTZ R93, R5, R4 ;  /* 0x00000004055d7220 */ /* 0x000fe20000410000 */
[----:B------:R-:W2:Y:S05]  /*2f80*/  LDS R6, [R48+0x2c] ;  /* 0x00002c0030067984 */ /* 0x000eaa0000000800 */
[----:B------:R-:W4:Y:S01]  /*2f90*/  MUFU.RCP R81, R81 ;  /* 0x0000005100517308 */ /* 0x000f220000001000 */
[----:B------:R-:W-:-:S07]  /*2fa0*/  FADD.FTZ R12, -R109, 1 ;  /* 0x3f8000006d0c7421 */ /* 0x000fce0000010100 */
[----:B------:R-:W0:Y:S01]  /*2fb0*/  MUFU.RCP R82, R82 ;  /* 0x0000005200527308 */ /* 0x000e220000001000 */
[----:B---3--:R-:W-:Y:S01]  /*2fc0*/  FADD.FTZ R5, -R79, 1 ;  /* 0x3f8000004f057421 */ /* 0x008fe20000010100 */
[----:B------:R-:W-:-:S06]  /*2fd0*/  FMUL.FTZ R4, R30, R16 ;  /* 0x000000101e047220 */ /* 0x000fcc0000410000 */
[----:B------:R-:W3:Y:S01]  /*2fe0*/  MUFU.RCP R83, R83 ;  /* 0x0000005300537308 */ /* 0x000ee20000001000 */
[----:B------:R-:W-:Y:S01]  /*2ff0*/  FMUL.FTZ R11, R70, -1.4426950216293334961 ;  /* 0xbfb8aa3b460b7820 */ /* 0x000fe20000410000 */
[----:B------:R-:W-:Y:S01]  /*3000*/  FFMA.FTZ R12, R65, R12, 1 ;  /* 0x3f800000410c7423 */ /* 0x000fe2000001000c */
[----:B-----5:R-:W-:Y:S01]  /*3010*/  FADD.FTZ R86, R3, 1 ;  /* 0x3f80000003567421 */ /* 0x020fe20000010000 */
[----:B-1----:R-:W-:Y:S01]  /*3020*/  FADD.FTZ R3, -R107, 1 ;  /* 0x3f8000006b037421 */ /* 0x002fe20000010100 */
[----:B------:R-:W-:Y:S01]  /*3030*/  FFMA.FTZ R99, R78, R5, 1 ;  /* 0x3f8000004e637423 */ /* 0x000fe20000010005 */
[----:B------:R-:W-:Y:S01]  /*3040*/  FMUL.FTZ R88, R29, R15 ;  /* 0x0000000f1d587220 */ /* 0x000fe20000410000 */
[----:B------:R-:W-:Y:S01]  /*3050*/  FMUL.FTZ R97, R107, R4 ;  /* 0x000000046b617220 */ /* 0x000fe20000410000 */
[----:B------:R-:W1:Y:S01]  /*3060*/  LDS R5, [R48+0x30] ;  /* 0x0000300030057984 */ /* 0x000e620000000800 */
[----:B------:R-:W-:Y:S01]  /*3070*/  FMUL.FTZ R95, R95, R12 ;  /* 0x0000000c5f5f7220 */ /* 0x000fe20000410000 */
[----:B------:R-:W-:-:S02]  /*3080*/  FFMA.FTZ R12, R68, R3, 1 ;  /* 0x3f800000440c7423 */ /* 0x000fc40000010003 */
[----:B------:R-:W5:Y:S01]  /*3090*/  LDS R4, [R48+0x34] ;  /* 0x0000340030047984 */ /* 0x000f620000000800 */
[----:B----4-:R-:W-:Y:S01]  /*30a0*/  FADD.FTZ R87, R2, 1 ;  /* 0x3f80000002577421 */ /* 0x010fe20000010000 */
[----:B------:R-:W4:Y:S01]  /*30b0*/  MUFU.EX2 R11, R11 ;  /* 0x0000000b000b7308 */ /* 0x000f220000000800 */
[----:B------:R-:W-:Y:S01]  /*30c0*/  FMUL.FTZ R88, R79, R88 ;  /* 0x000000584f587220 */ /* 0x000fe20000410000 */
[----:B------:R-:W-:Y:S01]  /*30d0*/  FADD.FTZ R2, -R81, 1 ;  /* 0x3f80000051027421 */ /* 0x000fe20000010100 */
[----:B0-----:R-:W-:Y:S01]  /*30e0*/  FADD.FTZ R3, -R82, 1 ;  /* 0x3f80000052037421 */ /* 0x001fe20000010100 */
[----:B------:R-:W-:Y:S01]  /*30f0*/  FMUL.FTZ R10, R69, -1.4426950216293334961 ;  /* 0xbfb8aa3b450a7820 */ /* 0x000fe20000410000 */
[----:B------:R-:W-:Y:S01]  /*3100*/  FMUL.FTZ R97, R97, R12 ;  /* 0x0000000c61617220 */ /* 0x000fe20000410000 */
[----:B------:R-:W-:Y:S02]  /*3110*/  FMUL.FTZ R99, R88, R99 ;  /* 0x0000006358637220 */ /* 0x000fe40000410000 */
[----:B------:R-:W0:Y:S01]  /*3120*/  MUFU.RCP R84, R84 ;  /* 0x0000005400547308 */ /* 0x000e220000001000 */
[----:B---3--:R-:W-:Y:S01]  /*3130*/  FADD.FTZ R12, -R83, 1 ;  /* 0x3f800000530c7421 */ /* 0x008fe20000010100 */
[----:B------:R-:W-:Y:S01]  /*3140*/  FFMA.FTZ R89, R77, R2, 1 ;  /* 0x3f8000004d597423 */ /* 0x000fe20000010002 */
[----:B------:R-:W-:Y:S01]  /*3150*/  FFMA.FTZ R88, R76, R3, 1 ;  /* 0x3f8000004c587423 */ /* 0x000fe20000010003 */
[----:B------:R-:W-:Y:S04]  /*3160*/  LDS R2, [R48+0x3c] ;  /* 0x00003c0030027984 */ /* 0x000fe80000000800 */
[----:B------:R-:W3:Y:S01]  /*3170*/  MUFU.RCP R85, R85 ;  /* 0x0000005500557308 */ /* 0x000ee20000001000 */
[----:B------:R-:W5:Y:S01]  /*3180*/  LDS R3, [R48+0x38] ;  /* 0x0000380030037984 */ /* 0x000f620000000800 */
[----:B------:R-:W-:Y:S01]  /*3190*/  FFMA.FTZ R103, R75, R12, 1 ;  /* 0x3f8000004b677423 */ /* 0x000fe2000001000c */
[----:B------:R-:W-:Y:S01]  /*31a0*/  FMUL.FTZ R12, R28, R14 ;  /* 0x0000000e1c0c7220 */ /* 0x000fe20000410000 */
[----:B------:R-:W-:Y:S01]  /*31b0*/  FMUL.FTZ R101, R27, R9 ;  /* 0x000000091b657220 */ /* 0x000fe20000410000 */
[----:B----4-:R-:W-:Y:S01]  /*31c0*/  FADD.FTZ R94, R11, 1 ;  /* 0x3f8000000b5e7421 */ /* 0x010fe20000010000 */
[----:B------:R-:W-:-:S02]  /*31d0*/  FMUL.FTZ R90, R26, R8 ;  /* 0x000000081a5a7220 */ /* 0x000fc40000410000 */
[----:B------:R-:W4:Y:S01]  /*31e0*/  MUFU.EX2 R10, R10 ;  /* 0x0000000a000a7308 */ /* 0x000f220000000800 */
[----:B------:R-:W-:Y:S01]  /*31f0*/  FMUL.FTZ R12, R81, R12 ;  /* 0x0000000c510c7220 */ /* 0x000fe20000410000 */
[----:B------:R-:W-:-:S06]  /*3200*/  FMUL.FTZ R101, R82, R101 ;  /* 0x0000006552657220 */ /* 0x000fcc0000410000 */
[----:B------:R-:W1:Y:S01]  /*3210*/  MUFU.RCP R86, R86 ;  /* 0x0000005600567308 */ /* 0x000e620000001000 */
[----:B------:R-:W-:Y:S01]  /*3220*/  FMUL.FTZ R11, R12, R89 ;  /* 0x000000590c0b7220 */ /* 0x000fe20000410000 */
[----:B------:R-:W-:Y:S01]  /*3230*/  FMUL.FTZ R89, R25, R7 ;  /* 0x0000000719597220 */ /* 0x000fe20000410000 */
[----:B0-----:R-:W-:Y:S01]  /*3240*/  FADD.FTZ R105, -R84, 1 ;  /* 0x3f80000054697421 */ /* 0x001fe20000010100 */
[----:B---3--:R-:W-:Y:S01]  /*3250*/  FADD.FTZ R92, -R85, 1 ;  /* 0x3f800000555c7421 */ /* 0x008fe20000010100 */
[----:B------:R-:W-:-:S03]  /*3260*/  FMUL.FTZ R90, R83, R90 ;  /* 0x0000005a535a7220 */ /* 0x000fc60000410000 */
[----:B------:R-:W0:Y:S01]  /*3270*/  MUFU.RCP R87, R87 ;  /* 0x0000005700577308 */ /* 0x000e220000001000 */
[----:B------:R-:W-:Y:S01]  /*3280*/  FMUL.FTZ R101, R101, R88 ;  /* 0x0000005865657220 */ /* 0x000fe20000410000 */
[----:B------:R-:W-:Y:S01]  /*3290*/  FMUL.FTZ R89, R84, R89 ;  /* 0x0000005954597220 */ /* 0x000fe20000410000 */
[----:B------:R-:W-:Y:S01]  /*32a0*/  FFMA.FTZ R12, R74, R105, 1 ;  /* 0x3f8000004a0c7423 */ /* 0x000fe20000010069 */
[----:B------:R-:W-:Y:S01]  /*32b0*/  FFMA.FTZ R115, R73, R92, 1 ;  /* 0x3f80000049737423 */ /* 0x000fe2000001005c */
[----:B----4-:R-:W-:Y:S01]  /*32c0*/  FADD.FTZ R92, R10, 1 ;  /* 0x3f8000000a5c7421 */ /* 0x010fe20000010000 */
[----:B------:R-:W3:Y:S08]  /*32d0*/  S2UR UR9, SR_CgaCtaId ;  /* 0x00000000000979c3 */ /* 0x000ef00000008800 */
[----:B------:R-:W-:Y:S01]  /*32e0*/  BAR.SYNC.DEFER_BLOCKING 0x0 ;  /* 0x0000000000007b1d */ /* 0x000fe20000010000 */
[----:B------:R-:W-:Y:S01]  /*32f0*/  FMUL.FTZ R103, R90, R103 ;  /* 0x000000675a677220 */ /* 0x000fe20000410000 */
[----:B--2---:R-:W-:-:S04]  /*3300*/  FMUL.FTZ R90, R24, R6 ;  /* 0x00000006185a7220 */ /* 0x004fc80000410000 */
[----:B------:R-:W2:Y:S01]  /*3310*/  MUFU.RCP R88, R94 ;  /* 0x0000005e00587308 */ /* 0x000ea20000001000 */
[----:B------:R-:W-:Y:S01]  /*3320*/  FMUL.FTZ R105, R89, R12 ;  /* 0x0000000c59697220 */ /* 0x000fe20000410000 */
[----:B-1----:R-:W-:Y:S01]  /*3330*/  FADD.FTZ R117, -R86, 1 ;  /* 0x3f80000056757421 */ /* 0x002fe20000010100 */
[----:B------:R-:W-:-:S05]  /*3340*/  FMUL.FTZ R90, R85, R90 ;  /* 0x0000005a555a7220 */ /* 0x000fca0000410000 */
[----:B------:R-:W1:Y:S01]  /*3350*/  MUFU.RCP R89, R92 ;  /* 0x0000005c00597308 */ /* 0x000e620000001000 */
[----:B------:R-:W-:Y:S01]  /*3360*/  FFMA.FTZ R10, R72, R117, 1 ;  /* 0x3f800000480a7423 */ /* 0x000fe20000010075 */
[----:B------:R-:W-:Y:S01]  /*3370*/  FMUL.FTZ R115, R90, R115 ;  /* 0x000000735a737220 */ /* 0x000fe20000410000 */
[----:B------:R-:W-:Y:S01]  /*3380*/  FMUL.FTZ R117, R23, R5 ;  /* 0x0000000517757220 */ /* 0x000fe20000410000 */
[----:B0-----:R-:W-:Y:S01]  /*3390*/  FADD.FTZ R90, -R87, 1 ;  /* 0x3f800000575a7421 */ /* 0x001fe20000010100 */
[----:B-----5:R-:W-:Y:S02]  /*33a0*/  FMUL.FTZ R12, R22, R4 ;  /* 0x00000004160c7220 */ /* 0x020fe40000410000 */
[----:B------:R-:W-:Y:S01]  /*33b0*/  FMUL.FTZ R117, R86, R117 ;  /* 0x0000007556757220 */ /* 0x000fe20000410000 */
[----:B------:R-:W-:Y:S01]  /*33c0*/  FFMA.FTZ R119, R71, R90, 1 ;  /* 0x3f80000047777423 */ /* 0x000fe2000001005a */
[----:B------:R-:W-:Y:S01]  /*33d0*/  FMUL.FTZ R12, R87, R12 ;  /* 0x0000000c570c7220 */ /* 0x000fe20000410000 */
[----:B--2---:R-:W-:Y:S01]  /*33e0*/  FADD.FTZ R121, -R88, 1 ;  /* 0x3f80000058797421 */ /* 0x004fe20000010100 */
[----:B------:R-:W-:-:S02]  /*33f0*/  FMUL.FTZ R117, R117, R10 ;  /* 0x0000000a75757220 */ /* 0x000fc40000410000 */
[----:B------:R-:W-:Y:S01]  /*3400*/  FMUL.FTZ R119, R12, R119 ;  /* 0x000000770c777220 */ /* 0x000fe20000410000 */
[----:B------:R-:W-:Y:S01]  /*3410*/  FFMA.FTZ R10, R70, R121, 1 ;  /* 0x3f800000460a7423 */ /* 0x000fe20000010079 */
[----:B------:R-:W-:Y:S01]  /*3420*/  FMUL.FTZ R121, R21, R3 ;  /* 0x0000000315797220 */ /* 0x000fe20000410000 */
[----:B------:R-:W-:Y:S01]  /*3430*/  FMUL.FTZ R12, R20, R2 ;  /* 0x00000002140c7220 */ /* 0x000fe20000410000 */
[C---:B-1----:R-:W-:Y:S01]  /*3440*/  FADD.FTZ R90, -R89.reuse, 1 ;  /* 0x3f800000595a7421 */ /* 0x042fe20000010100 */
[----:B------:R-:W-:Y:S01]  /*3450*/  ISETP.NE.AND P6, PT, R64, RZ, PT ;  /* 0x000000ff4000720c */ /* 0x000fe20003fc5270 */
[----:B------:R-:W-:Y:S01]  /*3460*/  FMUL.FTZ R121, R88, R121 ;  /* 0x0000007958797220 */ /* 0x000fe20000410000 */
[----:B------:R-:W-:Y:S01]  /*3470*/  FMUL.FTZ R12, R89, R12 ;  /* 0x0000000c590c7220 */ /* 0x000fe20000410000 */
[----:B------:R-:W-:Y:S01]  /*3480*/  FFMA.FTZ R123, R69, R90, 1 ;  /* 0x3f800000457b7423 */ /* 0x000fe2000001005a */
[----:B------:R-:W-:Y:S01]  /*3490*/  UMOV UR8, 0x400 ;  /* 0x0000040000087882 */ /* 0x000fe20000000000 */
[----:B------:R-:W-:Y:S01]  /*34a0*/  FMUL.FTZ R121, R121, R10 ;  /* 0x0000000a79797220 */ /* 0x000fe20000410000 */
[----:B---3--:R-:W-:Y:S01]  /*34b0*/  ULEA UR8, UR9, UR8, 0x18 ;  /* 0x0000000809087291 */ /* 0x008fe2000f8ec03f */
[----:B------:R-:W-:Y:S01]  /*34c0*/  FMUL.FTZ R123, R12, R123 ;  /* 0x0000007b0c7b7220 */ /* 0x000fe20000410000 */
[----:B------:R-:W-:Y:S01]  /*34d0*/  IMAD.U32 R10, RZ, RZ, UR13 ;  /* 0x0000000dff0a7e24 */ /* 0x000fe2000f8e00ff */
[----:B------:R-:W-:Y:S04]  /*34e0*/  STS [R48], R13 ;  /* 0x0000000d30007388 */ /* 0x000fe80000000800 */
        /* <DEDUP_REMOVED lines=34> */
[----:B------:R-:W-:Y:S01]  /*3710*/  ULDC.64 UR8, c[0x0][0x398] ;  /* 0x0000e60000087ab9 */ /* 0x000fe20000000a00 */
        /* <DEDUP_REMOVED lines=14> */
[----:B------:R-:W-:-:S03]  /*3800*/  LOP3.LUT R151, R151, 0xfffffffd, RZ, 0xc0, !PT ;  /* 0xfffffffd97977812 */ /* 0x000fc600078ec0ff */
[----:B------:R1:W-:Y:S01]  /*3810*/  STL [R1+0xc4], R148 ;  /* 0x0000c49401007387 */ /* 0x0003e20000100800 */
[----:B------:R-:W-:-:S03]  /*3820*/  IADD3 R138, P1, R66, UR14, RZ ;  /* 0x0000000e428a7c10 */ /* 0x000fc6000ff3e0ff */
[----:B------:R1:W-:Y:S04]  /*3830*/  STL [R1+0xe0], R130 ;  /* 0x0000e08201007387 */ /* 0x0003e80000100800 */
[----:B------:R1:W-:Y:S04]  /*3840*/  STL [R1+0xc0], R147 ;  /* 0x0000c09301007387 */ /* 0x0003e80000100800 */
[----:B------:R1:W-:Y:S01]  /*3850*/  STL [R1+0xdc], R131 ;  /* 0x0000dc8301007387 */ /* 0x0003e20000100800 */
[----:B------:R-:W-:-:S03]  /*3860*/  @P6 LOP3.LUT R151, R151, 0x2, RZ, 0xfc, !PT ;  /* 0x0000000297976812 */ /* 0x000fc600078efcff */
[----:B------:R1:W-:Y:S01]  /*3870*/  STL [R1+0xbc], R146 ;  /* 0x0000bc9201007387 */ /* 0x0003e20000100800 */
[----:B------:R-:W-:-:S03]  /*3880*/  IADD3.X R139, R67, UR12, RZ, P1, !PT ;  /* 0x0000000c438b7c10 */ /* 0x000fc60008ffe4ff */
        /* <DEDUP_REMOVED lines=16> */
[----:B------:R-:W-:Y:S01]  /*3990*/  MOV R10, UR8 ;  /* 0x00000008000a7c02 */ /* 0x000fe20008000f00 */
[----:B------:R-:W-:Y:S02]  /*39a0*/  ULDC.64 UR30, c[0x0][0x3a0] ;  /* 0x0000e800001e7ab9 */ /* 0x000fe40000000a00 */
[----:B------:R-:W-:Y:S01]  /*39b0*/  MOV R13, UR30 ;  /* 0x0000001e000d7c02 */ /* 0x000fe20008000f00 */
[----:B------:R-:W-:Y:S01]  /*39c0*/  UIMAD UR30, UR7, UR30, URZ ;  /* 0x0000001e071e72a4 */ /* 0x000fe2000f8e023f */
[----:B------:R-:W-:-:S03]  /*39d0*/  IMAD.WIDE.U32 R10, R10, UR51, R138 ;  /* 0x000000330a0a7c25 */ /* 0x000fc6000f8e008a */
[----:B------:R-:W-:Y:S02]  /*39e0*/  UIMAD UR35, UR52, UR31, UR30 ;  /* 0x0000001f342372a4 */ /* 0x000fe4000f8e021e */
[----:B------:R-:W-:Y:S01]  /*39f0*/  IADD3 R11, R11, UR9, RZ ;  /* 0x000000090b0b7c10 */ /* 0x000fe2000fffe0ff */
[----:B------:R-:W-:Y:S02]  /*3a00*/  ULDC.64 UR30, c[0x0][0x3e8] ;  /* 0x0000fa00001e7ab9 */ /* 0x000fe40000000a00 */
[----:B------:R-:W-:-:S05]  /*3a10*/  IMAD.WIDE.U32 R10, R13, UR52, R10 ;  /* 0x000000340d0a7c25 */ /* 0x000fca000f8e000a */
[----:B------:R-:W-:Y:S02]  /*3a20*/  IADD3 R11, R11, UR35, RZ ;  /* 0x000000230b0b7c10 */ /* 0x000fe4000fffe0ff */
[----:B------:R-:W-:-:S04]  /*3a30*/  LEA R12, P0, R10, UR30, 0x2 ;  /* 0x0000001e0a0c7c11 */ /* 0x000fc8000f8010ff */
[----:B------:R-:W-:-:S05]  /*3a40*/  LEA.HI.X R13, R10, UR31, R11, 0x2, P0 ;  /* 0x0000001f0a0d7c11 */ /* 0x000fca00080f140b */
[----:B------:R0:W-:Y:S04]  /*3a50*/  STG.E desc[UR22][R12.64], R114 ;  /* 0x000000720c007986 */ /* 0x0001e8000c101916 */
.L_x_444:
[----:B------:R-:W-:Y:S05]  /*3a60*/  BSYNC B0 ;  /* 0x0000000000007941 */ /* 0x000fea0003800000 */
.L_x_443:
[----:B------:R-:W-:Y:S01]  /*3a70*/  ULDC.64 UR8, c[0x0][0x3a0] ;  /* 0x0000e80000087ab9 */ /* 0x000fe20000000a00 */
[----:B------:R-:W-:Y:S01]  /*3a80*/  UMOV UR30, UR32 ;  /* 0x00000020001e7c82 */ /* 0x000fe20008000000 */
        /* <DEDUP_REMOVED lines=12> */
[C---:B------:R-:W-:Y:S01]  /*3b50*/  LEA R10, P0, R66.reuse, UR8, 0x2 ;  /* 0x00000008420a7c11 */ /* 0x040fe2000f8010ff */
[----:B------:R-:W-:Y:S01]  /*3b60*/  FMUL.FTZ R43, R43, R110 ;  /* 0x0000006e2b2b7220 */ /* 0x000fe20000410000 */
[----:B0-----:R-:W-:Y:S01]  /*3b70*/  MOV R12, UR32 ;  /* 0x00000020000c7c02 */ /* 0x001fe20008000f00 */
[----:B------:R-:W-:Y:S01]  /*3b80*/  FMUL.FTZ R65, R65, R109 ;  /* 0x0000006d41417220 */ /* 0x000fe20000410000 */
[----:B------:R-:W-:Y:S01]  /*3b90*/  LEA.HI.X R11, R66, UR9, R67, 0x2, P0 ;  /* 0x00000009420b7c11 */ /* 0x000fe200080f1443 */
[----:B------:R-:W-:Y:S01]  /*3ba0*/  ULDC.64 UR8, c[0x0][0x320] ;  /* 0x0000c80000087ab9 */ /* 0x000fe20000000a00 */
[----:B------:R-:W-:Y:S01]  /*3bb0*/  LEA R10, P1, R12, R10, 0x2 ;  /* 0x0000000a0c0a7211 */ /* 0x000fe200078210ff */
[----:B------:R-:W-:Y:S01]  /*3bc0*/  FMUL.FTZ R68, R68, R107 ;  /* 0x0000006b44447220 */ /* 0x000fe20000410000 */
[----:B------:R-:W-:Y:S01]  /*3bd0*/  MOV R13, UR30 ;  /* 0x0000001e000d7c02 */ /* 0x000fe20008000f00 */
[----:B------:R-:W-:Y:S01]  /*3be0*/  FMUL.FTZ R78, R78, R79 ;  /* 0x0000004f4e4e7220 */ /* 0x000fe20000410000 */
[----:B------:R-:W-:Y:S01]  /*3bf0*/  ISETP.GE.AND P0, PT, R62, R105, PT ;  /* 0x000000693e00720c */ /* 0x000fe20003f06270 */
[----:B------:R-:W-:Y:S01]  /*3c00*/  FMUL.FTZ R77, R77, R81 ;  /* 0x000000514d4d7220 */ /* 0x000fe20000410000 */
[----:B------:R-:W-:Y:S01]  /*3c10*/  LEA.HI.X R11, R12, R11, R13, 0x2, P1 ;  /* 0x0000000b0c0b7211 */ /* 0x000fe200008f140d */
[----:B------:R-:W-:Y:S01]  /*3c20*/  FMUL.FTZ R12, R108, R113 ;  /* 0x000000716c0c7220 */ /* 0x000fe20000410000 */
        /* <DEDUP_REMOVED lines=45> */
[----:B------:R-:W-:Y:S01]  /*3f00*/  FMUL.FTZ R21, R21, R70 ;  /* 0x0000004615157220 */ /* 0x000fe20000410000 */
[----:B------:R-:W-:Y:S01]  /*3f10*/  FMUL.FTZ R20, R20, R69 ;  /* 0x0000004514147220 */ /* 0x000fe20000410000 */
        /* <DEDUP_REMOVED lines=69> */
[----:B------:R-:W-:Y:S01]  /*4370*/  IMAD.MOV.U32 R2, RZ, RZ, R138 ;  /* 0x000000ffff027224 */ /* 0x000fe200078e008a */
[----:B------:R-:W-:Y:S01]  /*4380*/  MOV R3, R139 ;  /* 0x0000008b00037202 */ /* 0x000fe20000000f00 */
[----:B------:R-:W-:Y:S02]  /*4390*/  ULDC.64 UR32, c[0x0][0x2c8] ;  /* 0x0000b20000207ab9 */ /* 0x000fe40000000a00 */
[----:B------:R-:W-:Y:S01]  /*43a0*/  UIMAD UR37, UR7, UR32, URZ ;  /* 0x00000020072572a4 */ /* 0x000fe2000f8e023f */
[----:B------:R-:W-:Y:S01]  /*43b0*/  IMAD.WIDE.U32 R2, R5, UR51, R2 ;  /* 0x0000003305027c25 */ /* 0x000fe2000f8e0002 */
[----:B------:R-:W-:Y:S02]  /*43c0*/  MOV R5, UR32 ;  /* 0x0000002000057c02 */ /* 0x000fe40008000f00 */
[----:B------:R-:W-:Y:S02]  /*43d0*/  UIMAD UR33, UR52, UR33, UR37 ;  /* 0x00000021342172a4 */ /* 0x000fe4000f8e0225 */
[----:B------:R-:W-:-:S03]  /*43e0*/  IADD3 R3, R3, UR31, RZ ;  /* 0x0000001f03037c10 */ /* 0x000fc6000fffe0ff */
[----:B------:R-:W-:-:S05]  /*43f0*/  IMAD.WIDE.U32 R2, R5, UR52, R2 ;  /* 0x0000003405027c25 */ /* 0x000fca000f8e0002 */
[----:B------:R-:W-:Y:S02]  /*4400*/  IADD3 R3, R3, UR33, RZ ;  /* 0x0000002103037c10 */ /* 0x000fe4000fffe0ff */
[----:B------:R-:W-:-:S04]  /*4410*/  LEA R4, P0, R2, UR8, 0x2 ;  /* 0x0000000802047c11 */ /* 0x000fc8000f8010ff */
[----:B------:R-:W-:-:S05]  /*4420*/  LEA.HI.X R5, R2, UR9, R3, 0x2, P0 ;  /* 0x0000000902057c11 */ /* 0x000fca00080f1403 */
[----:B------:R0:W-:Y:S04]  /*4430*/  STG.E desc[UR22][R4.64], R11 ;  /* 0x0000000b04007986 */ /* 0x0001e8000c101916 */
.L_x_447:
[----:B------:R-:W-:Y:S05]  /*4440*/  BSYNC B0 ;  /* 0x0000000000007941 */ /* 0x000fea0003800000 */
.L_x_446:
[----:B------:R-:W-:Y:S01]  /*4450*/  ULDC.64 UR30, c[0x0][0x2c8] ;  /* 0x0000b200001e7ab9 */ /* 0x000fe20000000a00 */
[----:B------:R-:W-:Y:S01]  /*4460*/  UMOV UR35, UR36 ;  /* 0x0000002400237c82 */ /* 0x000fe20008000000 */
[C---:B------:R-:W-:Y:S01]  /*4470*/  LEA R2, P0, R66.reuse, UR8, 0x2 ;  /* 0x0000000842027c11 */ /* 0x040fe2000f8010ff */
[----:B------:R-:W-:Y:S01]  /*4480*/  UIMAD.WIDE.U32 UR34, UR52, UR30, UR34 ;  /* 0x0000001e342272a5 */ /* 0x000fe2000f8e0022 */
[-C--:B------:R-:W-:Y:S01]  /*4490*/  ISETP.GE.AND P1, PT, R61, R6.reuse, PT ;  /* 0x000000063d00720c */ /* 0x080fe20003f26270 */
[----:B------:R-:W-:Y:S01]  /*44a0*/  UIMAD UR30, UR7, UR30, URZ ;  /* 0x0000001e071e72a4 */ /* 0x000fe2000f8e023f */
[----:B------:R-:W-:Y:S01]  /*44b0*/  LEA.HI.X R3, R66, UR9, R67, 0x2, P0 ;  /* 0x0000000942037c11 */ /* 0x000fe200080f1443 */
[----:B------:R-:W-:Y:S01]  /*44c0*/  UIADD3 UR32, UP0, UR11, UR34, URZ ;  /* 0x000000220b207290 */ /* 0x000fe2000ff1e03f */
[-C--:B------:R-:W-:Y:S01]  /*44d0*/  ISETP.GE.AND P0, PT, R62, R6.reuse, PT ;  /* 0x000000063e00720c */ /* 0x080fe20003f06270 */
[----:B------:R-:W-:Y:S01]  /*44e0*/  UIMAD UR30, UR52, UR31, UR30 ;  /* 0x0000001f341e72a4 */ /* 0x000fe2000f8e021e */
[----:B------:R-:W-:-:S02]  /*44f0*/  ISETP.GE.AND P2, PT, R60, R6, PT ;  /* 0x000000063c00720c */ /* 0x000fc40003f46270 */
[-C--:B------:R-:W-:Y:S01]  /*4500*/  ISETP.GE.AND P4, PT, R55, R6.reuse, PT ;  /* 0x000000063700720c */ /* 0x080fe20003f86270 */
[----:B------:R-:W-:Y:S01]  /*4510*/  UIADD3.X UR34, UR10, UR30, UR35, UP0, !UPT ;  /* 0x0000001e0a227290 */ /* 0x000fe200087fe423 */
[----:B0-----:R-:W-:Y:S02]  /*4520*/  MOV R4, UR32 ;  /* 0x0000002000047c02 */ /* 0x001fe40008000f00 */
[----:B------:R-:W-:Y:S02]  /*4530*/  ISETP.GE.AND P5, PT, R54, R6, PT ;  /* 0x000000063600720c */ /* 0x000fe40003fa6270 */
[----:B------:R-:W-:Y:S02]  /*4540*/  LEA R2, P3, R4, R2, 0x2 ;  /* 0x0000000204027211 */ /* 0x000fe400078610ff */
[----:B------:R-:W-:-:S04]  /*4550*/  MOV R5, UR34 ;  /* 0x0000002200057c02 */ /* 0x000fc80008000f00 */
        /* <DEDUP_REMOVED lines=26> */
.L_x_445:
[----:B-1----:R-:W2:Y:S01]  /*4700*/  LDL.LU R2, [R1+0x11c] ;  /* 0x00011c0001027983 */ /* 0x002ea20000300800 */
[----:B------:R-:W1:Y:S01]  /*4710*/  LDC R4, c[0x0][0x21c] ;  /* 0x00008700ff047b82 */ /* 0x000e620000000800 */
[----:B------:R-:W-:Y:S01]  /*4720*/  FMUL.FTZ R5, R32, UR6 ;  /* 0x0000000620057c20 */ /* 0x000fe20008410000 */
[----:B------:R-:W-:Y:S01]  /*4730*/  FMUL.FTZ R160, R24, UR6 ;  /* 0x0000000618a07c20 */ /* 0x000fe20008410000 */
[----:B------:R-:W-:Y:S01]  /*4740*/  FMUL.FTZ R158, R23, UR6 ;  /* 0x00000006179e7c20 */ /* 0x000fe20008410000 */
[----:B------:R-:W-:Y:S01]  /*4750*/  FMUL.FTZ R157, R22, UR6 ;  /* 0x00000006169d7c20 */ /* 0x000fe20008410000 */
[----:B------:R-:W-:Y:S01]  /*4760*/  FMUL.FTZ R156, R21, UR6 ;  /* 0x00000006159c7c20 */ /* 0x000fe20008410000 */
[----:B------:R-:W-:Y:S01]  /*4770*/  FMUL.FTZ R144, R20, UR6 ;  /* 0x0000000614907c20 */ /* 0x000fe20008410000 */
[----:B------:R-:W-:Y:S02]  /*4780*/  CS2R R18, SRZ ;  /* 0x0000000000127805 */ /* 0x000fe4000001ff00 */
[----:B------:R-:W-:-:S02]  /*4790*/  CS2R R142, SRZ ;  /* 0x00000000008e7805 */ /* 0x000fc4000001ff00 */
[----:B------:R-:W-:Y:S02]  /*47a0*/  CS2R R140, SRZ ;  /* 0x00000000008c7805 */ /* 0x000fe4000001ff00 */
[----:B------:R-:W-:Y:S02]  /*47b0*/  CS2R R138, SRZ ;  /* 0x00000000008a7805 */ /* 0x000fe4000001ff00 */
[----:B------:R-:W-:Y:S02]  /*47c0*/  CS2R R16, SRZ ;  /* 0x0000000000107805 */ /* 0x000fe4000001ff00 */
[----:B------:R-:W-:Y:S02]  /*47d0*/  CS2R R14, SRZ ;  /* 0x00000000000e7805 */ /* 0x000fe4000001ff00 */
[----:B------:R-:W-:Y:S02]  /*47e0*/  CS2R R12, SRZ ;  /* 0x00000000000c7805 */ /* 0x000fe4000001ff00 */
[----:B0-----:R-:W-:Y:S01]  /*47f0*/  CS2R R10, SRZ ;  /* 0x00000000000a7805 */ /* 0x001fe2000001ff00 */
[----:B------:R-:W-:Y:S01]  /*4800*/  BAR.SYNC.DEFER_BLOCKING 0x0 ;  /* 0x0000000000007b1d */ /* 0x000fe20000010000 */
[----:B-1----:R-:W-:Y:S01]  /*4810*/  ISETP.GE.AND P0, PT, R4, 0x1, PT ;  /* 0x000000010400780c */ /* 0x002fe20003f06270 */
[----:B------:R-:W-:Y:S01]  /*4820*/  FMUL.FTZ R4, R34, UR6 ;  /* 0x0000000622047c20 */ /* 0x000fe20008410000 */
[----:B--2---:R-:W-:-:S04]  /*4830*/  FFMA.FTZ R2, R127, R0, R2 ;  /* 0x000000007f027223 */ /* 0x004fc80000010002 */
[----:B------:R-:W-:-:S04]  /*4840*/  FFMA.FTZ R2, R47, R34, R2 ;  /* 0x000000222f027223 */ /* 0x000fc80000010002 */
[----:B------:R-:W-:-:S04]  /*4850*/  FFMA.FTZ R3, R126, R33, R2 ;  /* 0x000000217e037223 */ /* 0x000fc80000010002 */
[----:B------:R-:W-:Y:S01]  /*4860*/  FFMA.FTZ R2, R46, R32, R3 ;  /* 0x000000202e027223 */ /* 0x000fe20000010003 */
[----:B------:R-:W-:-:S03]  /*4870*/  FMUL.FTZ R3, R0, UR6 ;  /* 0x0000000600037c20 */ /* 0x000fc60008410000 */
[----:B------:R-:W-:Y:S02]  /*4880*/  FFMA.FTZ R2, R125, R31, R2 ;  /* 0x0000001f7d027223 */ /* 0x000fe40000010002 */
[----:B------:R0:W-:Y:S02]  /*4890*/  STL [R1+0x28], R3 ;  /* 0x0000280301007387 */ /* 0x0001e40000100800 */
[----:B------:R-:W-:Y:S02]  /*48a0*/  FFMA.FTZ R2, R45, R30, R2 ;  /* 0x0000001e2d027223 */ /* 0x000fe40000010002 */
[----:B------:R1:W-:Y:S01]  /*48b0*/  STL [R1+0x24], R4 ;  /* 0x0000240401007387 */ /* 0x0003e20000100800 */
[----:B0-----:R-:W-:Y:S01]  /*48c0*/  FMUL.FTZ R3, R33, UR6 ;  /* 0x0000000621037c20 */ /* 0x001fe20008410000 */
[----:B-1----:R-:W-:-:S04]  /*48d0*/  FMUL.FTZ R4, R31, UR6 ;  /* 0x000000061f047c20 */ /* 0x002fc80008410000 */
[----:B------:R0:W-:Y:S04]  /*48e0*/  STL [R1+0x20], R3 ;  /* 0x0000200301007387 */ /* 0x0001e80000100800 */
[----:B------:R1:W-:Y:S04]  /*48f0*/  STL [R1+0x1c], R5 ;  /* 0x00001c0501007387 */ /* 0x0003e80000100800 */
[----:B------:R2:W-:Y:S01]  /*4900*/  STL [R1+0x18], R4 ;  /* 0x0000180401007387 */ /* 0x0005e20000100800 */
[----:B0-----:R-:W-:Y:S01]  /*4910*/  FFMA.FTZ R3, R124, R29, R2 ;  /* 0x0000001d7c037223 */ /* 0x001fe20000010002 */
[----:B------:R-:W-:Y:S01]  /*4920*/  FMUL.FTZ R2, R30, UR6 ;  /* 0x000000061e027c20 */ /* 0x000fe20008410000 */
[----:B-1----:R-:W-:-:S04]  /*4930*/  FMUL.FTZ R5, R29, UR6 ;  /* 0x000000061d057c20 */ /* 0x002fc80008410000 */
[----:B------:R0:W-:Y:S01]  /*4940*/  STL [R1+0x14], R2 ;  /* 0x0000140201007387 */ /* 0x0001e20000100800 */
[----:B--2---:R-:W-:-:S03]  /*4950*/  FMUL.FTZ R4, R28, UR6 ;  /* 0x000000061c047c20 */ /* 0x004fc60008410000 */
[----:B------:R1:W-:Y:S04]  /*4960*/  STL [R1+0x10], R5 ;  /* 0x0000100501007387 */ /* 0x0003e80000100800 */
[----:B------:R2:W-:Y:S01]  /*4970*/  STL [R1+0xc], R4 ;  /* 0x00000c0401007387 */ /* 0x0005e20000100800 */
[----:B0-----:R-:W-:Y:S01]  /*4980*/  FFMA.FTZ R2, R44, R28, R3 ;  /* 0x0000001c2c027223 */ /* 0x001fe20000010003 */
[----:B------:R-:W-:Y:S01]  /*4990*/  FMUL.FTZ R3, R25, UR6 ;  /* 0x0000000619037c20 */ /* 0x000fe20008410000 */
[----:B-1----:R-:W-:Y:S02]  /*49a0*/  FMUL.FTZ R5, R27, UR6 ;  /* 0x000000061b057c20 */ /* 0x002fe40008410000 */
[----:B------:R-:W-:Y:S01]  /*49b0*/  FFMA.FTZ R2, R122, R27, R2 ;  /* 0x0000001b7a027223 */ /* 0x000fe20000010002 */
[----:B--2---:R-:W-:-:S03]  /*49c0*/  FMUL.FTZ R4, R26, UR6 ;  /* 0x000000061a047c20 */ /* 0x004fc60008410000 */
[----:B------:R-:W-:Y:S01]  /*49d0*/  FFMA.FTZ R2, R39, R26, R2 ;  /* 0x0000001a27027223 */ /* 0x000fe20000010002 */
[----:B------:R-:W-:Y:S04]  /*49e0*/  STL [R1+0x8], R5 ;  /* 0x0000080501007387 */ /* 0x000fe80000100800 */
[----:B------:R-:W-:Y:S04]  /*49f0*/  STL [R1+0x4], R4 ;  /* 0x0000040401007387 */ /* 0x000fe80000100800 */
[----:B------:R0:W-:Y:S02]  /*4a00*/  STL [R1], R3 ;  /* 0x0000000301007387 */ /* 0x0001e40000100800 */
[----:B0-----:R-:W-:-:S04]  /*4a10*/  FFMA.FTZ R3, R120, R25, R2 ;  /* 0x0000001978037223 */ /* 0x001fc80000010002 */
[----:B------:R-:W-:-:S04]  /*4a20*/  FFMA.FTZ R2, R38, R24, R3 ;  /* 0x0000001826027223 */ /* 0x000fc80000010003 */
[----:B------:R-:W-:-:S04]  /*4a30*/  FFMA.FTZ R2, R118, R23, R2 ;  /* 0x0000001776027223 */ /* 0x000fc80000010002 */
[----:B------:R-:W-:-:S04]  /*4a40*/  FFMA.FTZ R2, R37, R22, R2 ;  /* 0x0000001625027223 */ /* 0x000fc80000010002 */
[----:B------:R-:W-:-:S04]  /*4a50*/  FFMA.FTZ R3, R116, R21, R2 ;  /* 0x0000001574037223 */ /* 0x000fc80000010002 */
[----:B------:R-:W-:-:S05]  /*4a60*/  FFMA.FTZ R2, R36, R20, R3 ;  /* 0x0000001424027223 */ /* 0x000fca0000010003 */
[----:B------:R0:W-:Y:S01]  /*4a70*/  STL [R1+0x11c], R2 ;  /* 0x00011c0201007387 */ /* 0x0001e20000100800 */
[----:B------:R-:W-:Y:S05]  /*4a80*/  @!P0 BRA `(.L_x_448) ;  /* 0x0000004400b48947 */ /* 0x000fea0003800000 */
[----:B------:R-:W-:Y:S01]  /*4a90*/  ISETP.GE.AND P0, PT, R66, UR13, PT ;  /* 0x0000000d42007c0c */ /* 0x000fe2000bf06270 */
[----:B------:R-:W-:Y:S01]  /*4aa0*/  FADD.FTZ R40, R134, UR5 ;  /* 0x0000000586287e21 */ /* 0x000fe20008010000 */
[----:B------:R-:W-:Y:S01]  /*4ab0*/  MOV R5, R151 ;  /* 0x0000009700057202 */ /* 0x000fe20000000f00 */
[----:B------:R-:W-:Y:S01]  /*4ac0*/  FADD.FTZ R42, R133, UR5 ;  /* 0x00000005852a7e21 */ /* 0x000fe20008010000 */
[----:B------:R-:W-:Y:S01]  /*4ad0*/  FADD.FTZ R43, R132, UR5 ;  /* 0x00000005842b7e21 */ /* 0x000fe20008010000 */
[----:B------:R-:W-:Y:S01]  /*4ae0*/  FADD.FTZ R41, R135, UR5 ;  /* 0x0000000587297e21 */ /* 0x000fe20008010000 */
[----:B------:R-:W-:Y:S01]  /*4af0*/  LOP3.LUT R5, R5, 0xfffffffe, RZ, 0xc0, !PT ;  /* 0xfffffffe05057812 */ /* 0x000fe200078ec0ff */
[----:B------:R-:W-:Y:S01]  /*4b00*/  FADD.FTZ R49, R131, UR5 ;  /* 0x0000000583317e21 */ /* 0x000fe20008010000 */
[----:B------:R-:W-:Y:S01]  /*4b10*/  FADD.FTZ R50, R130, UR5 ;  /* 0x0000000582327e21 */ /* 0x000fe20008010000 */
[----:B------:R-:W-:Y:S01]  /*4b20*/  FADD.FTZ R52, R128, UR5 ;  /* 0x0000000580347e21 */ /* 0x000fe20008010000 */
[----:B------:R-:W-:Y:S01]  /*4b30*/  FADD.FTZ R51, R129, UR5 ;  /* 0x0000000581337e21 */ /* 0x000fe20008010000 */
[----:B------:R-:W-:Y:S01]  /*4b40*/  FMUL.FTZ R53, R36, R41 ;  /* 0x0000002924357220 */ /* 0x000fe20000410000 */
[----:B------:R-:W-:Y:S01]  /*4b50*/  UIADD3 UR55, UR15, -0x1, URZ ;  /* 0xffffffff0f377890 */ /* 0x000fe2000fffe03f */
[----:B------:R-:W-:Y:S01]  /*4b60*/  @P0 LOP3.LUT R5, R5, 0x1, RZ, 0xfc, !PT ;  /* 0x0000000105050812 */ /* 0x000fe200078efcff */
[----:B------:R-:W-:Y:S01]  /*4b70*/  FMUL.FTZ R41, R47, R52 ;  /* 0x000000342f297220 */ /* 0x000fe20000410000 */
[----:B------:R-:W-:Y:S01]  /*4b80*/  ULDC.64 UR32, c[0x0][0x230] ;  /* 0x00008c0000207ab9 */ /* 0x000fe20000000a00 */
[----:B------:R-:W-:Y:S01]  /*4b90*/  ULEA.HI UR40, UR55, UR55, URZ, 0x1 ;  /* 0x0000003737287291 */ /* 0x000fe2000f8f083f */
[----:B------:R-:W-:Y:S01]  /*4ba0*/  FADD.FTZ R9, R150, UR5 ;  /* 0x0000000596097e21 */ /* 0x000fe20008010000 */
[----:B------:R1:W-:Y:S01]  /*4bb0*/  STL [R1+0x6c], R5 ;  /* 0x00006c0501007387 */ /* 0x0003e20000100800 */
[----:B------:R-:W-:Y:S01]  /*4bc0*/  ULDC.64 UR8, c[0x0][0x248] ;  /* 0x0000920000087ab9 */ /* 0x000fe20000000a00 */
[----:B------:R-:W-:Y:S01]  /*4bd0*/  UIMAD.WIDE.U32 UR30, UR52, UR32, URZ ;  /* 0x00000020341e72a5 */ /* 0x000fe2000f8e003f */
[----:B------:R-:W-:Y:S01]  /*4be0*/  FADD.FTZ R8, R149, UR5 ;  /* 0x0000000595087e21 */ /* 0x000fe20008010000 */
[----:B------:R2:W-:Y:S01]  /*4bf0*/  STL [R1+0x88], R40 ;  /* 0x0000882801007387 */ /* 0x0005e20000100800 */
[----:B------:R-:W-:Y:S01]  /*4c00*/  UIMAD UR32, UR7, UR32, URZ ;  /* 0x00000020072072a4 */ /* 0x000fe2000f8e023f */
[----:B------:R-:W-:Y:S01]  /*4c10*/  FADD.FTZ R7, R148, UR5 ;  /* 0x0000000594077e21 */ /* 0x000fe20008010000 */
[----:B------:R-:W-:Y:S01]  /*4c20*/  UIMAD UR7, UR7, UR8, URZ ;  /* 0x00000008070772a4 */ /* 0x000fe2000f8e023f */
[----:B------:R-:W-:Y:S01]  /*4c30*/  STL [R1+0x84], R42 ;  /* 0x0000842a01007387 */ /* 0x000fe20000100800 */
[----:B------:R-:W-:Y:S01]  /*4c40*/  FADD.FTZ R6, R147, UR5 ;  /* 0x0000000593067e21 */ /* 0x000fe20008010000 */
[----:B-1----:R-:W-:Y:S01]  /*4c50*/  FADD.FTZ R5, R146, UR5 ;  /* 0x0000000592057e21 */ /* 0x002fe20008010000 */
[----:B------:R-:W-:Y:S01]  /*4c60*/  FADD.FTZ R4, R145, UR5 ;  /* 0x0000000591047e21 */ /* 0x000fe20008010000 */
[----:B------:R1:W-:Y:S01]  /*4c70*/  STL [R1+0x80], R43 ;  /* 0x0000802b01007387 */ /* 0x0003e20000100800 */
[----:B------:R-:W-:Y:S01]  /*4c80*/  FADD.FTZ R3, R137, UR5 ;  /* 0x0000000589037e21 */ /* 0x000fe20008010000 */
[----:B--2---:R-:W-:Y:S01]  /*4c90*/  FMUL.FTZ R40, R37, R40 ;  /* 0x0000002825287220 */ /* 0x004fe20000410000 */
[----:B0-----:R-:W-:Y:S01]  /*4ca0*/  FADD.FTZ R2, R136, UR5 ;  /* 0x0000000588027e21 */ /* 0x001fe20008010000 */
[----:B------:R0:W-:Y:S01]  /*4cb0*/  STL [R1+0x7c], R49 ;  /* 0x00007c3101007387 */ /* 0x0001e20000100800 */
[----:B------:R-:W-:Y:S01]  /*4cc0*/  ULOP3.LUT UR40, UR40, 0xfffffe, URZ, 0xc0, !UPT ;  /* 0x00fffffe28287892 */ /* 0x000fe2000f8ec03f */
[----:B------:R-:W-:Y:S01]  /*4cd0*/  HFMA2.MMA R19, -RZ, RZ, 0, 0 ;  /* 0x00000000ff137435 */ /* 0x000fe200000001ff */
[----:B------:R-:W-:Y:S01]  /*4ce0*/  UIMAD UR57, UR52, UR33, UR32 ;  /* 0x00000021343972a4 */ /* 0x000fe2000f8e0220 */
[----:B------:R-:W-:Y:S01]  /*4cf0*/  STL [R1+0x78], R50 ;  /* 0x0000783201007387 */ /* 0x000fe20000100800 */
[----:B------:R-:W-:Y:S01]  /*4d00*/  UIMAD.WIDE.U32 UR32, UR52, UR8, URZ ;  /* 0x00000008342072a5 */ /* 0x000fe2000f8e003f */
[----:B-1----:R-:W-:Y:S01]  /*4d10*/  FMUL.FTZ R43, R39, R43 ;  /* 0x0000002b272b7220 */ /* 0x002fe20000410000 */
[----:B------:R-:W-:Y:S01]  /*4d20*/  UIMAD UR59, UR52, UR9, UR7 ;  /* 0x00000009343b72a4 */ /* 0x000fe2000f8e0207 */
[----:B------:R1:W-:Y:S01]  /*4d30*/  STL [R1+0x74], R51 ;  /* 0x0000743301007387 */ /* 0x0003e20000100800 */
[----:B------:R-:W-:Y:S01]  /*4d40*/  FMUL.FTZ R9, R127, R9 ;  /* 0x000000097f097220 */ /* 0x000fe20000410000 */
[----:B0-----:R-:W-:Y:S01]  /*4d50*/  FMUL.FTZ R49, R44, R49 ;  /* 0x000000312c317220 */ /* 0x001fe20000410000 */
[----:B------:R-:W-:Y:S01]  /*4d60*/  FMUL.FTZ R8, R126, R8 ;  /* 0x000000087e087220 */ /* 0x000fe20000410000 */
[----:B------:R-:W-:Y:S01]  /*4d70*/  STL [R1+0x70], R52 ;  /* 0x0000703401007387 */ /* 0x000fe20000100800 */
[----:B------:R-:W-:Y:S01]  /*4d80*/  FMUL.FTZ R7, R125, R7 ;  /* 0x000000077d077220 */ /* 0x000fe20000410000 */
[----:B------:R-:W-:Y:S01]  /*4d90*/  FMUL.FTZ R6, R124, R6 ;  /* 0x000000067c067220 */ /* 0x000fe20000410000 */
[----:B------:R-:W-:Y:S01]  /*4da0*/  FMUL.FTZ R5, R122, R5 ;  /* 0x000000057a057220 */ /* 0x000fe20000410000 */
[----:B------:R-:W-:Y:S01]  /*4db0*/  STL [R1+0xec], R53 ;  /* 0x0000ec3501007387 */ /* 0x000fe20000100800 */
[----:B------:R-:W-:Y:S01]  /*4dc0*/  FMUL.FTZ R4, R120, R4 ;  /* 0x0000000478047220 */ /* 0x000fe20000410000 */
[----:B-1----:R-:W-:Y:S01]  /*4dd0*/  FMUL.FTZ R51, R46, R51 ;  /* 0x000000332e337220 */ /* 0x002fe20000410000 */
[----:B------:R-:W-:Y:S01]  /*4de0*/  FMUL.FTZ R3, R118, R3 ;  /* 0x0000000376037220 */ /* 0x000fe20000410000 */
[----:B------:R0:W-:Y:S01]  /*4df0*/  STL [R1+0x108], R41 ;  /* 0x0001082901007387 */ /* 0x0001e20000100800 */
[----:B------:R-:W-:Y:S01]  /*4e00*/  FMUL.FTZ R2, R116, R2 ;  /* 0x0000000274027220 */ /* 0x000fe20000410000 */
[----:B------:R-:W-:-:S02]  /*4e10*/  UIADD3 UR55, UR55, -UR40, URZ ;  /* 0x8000002837377290 */ /* 0x000fc4000fffe03f */
        /* <DEDUP_REMOVED lines=12> */
[----:B------:R-:W-:-:S02]  /*4ee0*/  UIADD3 UR57, UR31, UR57, URZ ;  /* 0x000000391f397290 */ /* 0x000fc4000fffe03f */
[----:B------:R-:W-:Y:S01]  /*4ef0*/  UIADD3 UR59, UR33, UR59, URZ ;  /* 0x0000003b213b7290 */ /* 0x000fe2000fffe03f */
[----:B------:R1:W-:Y:S01]  /*4f00*/  STL [R1+0xfc], R49 ;  /* 0x0000fc3101007387 */ /* 0x0003e20000100800 */
[----:B------:R-:W-:Y:S01]  /*4f10*/  ULDC.64 UR40, c[0x0][0x250] ;  /* 0x0000940000287ab9 */ /* 0x000fe20000000a00 */
[----:B------:R-:W-:Y:S02]  /*4f20*/  ULDC.64 UR42, c[0x0][0x2d8] ;  /* 0x0000b600002a7ab9 */ /* 0x000fe40000000a00 */
[----:B------:R1:W-:Y:S01]  /*4f30*/  STL [R1+0xf8], R43 ;  /* 0x0000f82b01007387 */ /* 0x0003e20000100800 */
[----:B0-----:R-:W-:-:S05]  /*4f40*/  FMUL.FTZ R41, R38, R42 ;  /* 0x0000002a26297220 */ /* 0x001fca0000410000 */
[----:B------:R1:W-:Y:S04]  /*4f50*/  STL [R1+0xf4], R41 ;  /* 0x0000f42901007387 */ /* 0x0003e80000100800 */
[----:B------:R1:W-:Y:S02]  /*4f60*/  STL [R1+0xf0], R40 ;  /* 0x0000f02801007387 */ /* 0x0003e40000100800 */
.L_x_492:
        /* <DEDUP_REMOVED lines=12> */
[----:B------:R-:W4:Y:S03]  /*5030*/  LDL R96, [R1+0x5c] ;  /* 0x00005c0001607983 */ /* 0x000f260000100800 */
[----:B------:R-:W-:Y:S01]  /*5040*/  ULEA.HI.X UR61, UR44, UR39, UR61, 0x2, UP0 ;  /* 0x000000272c3d7291 */ /* 0x000fe200080f143d */
[----:B------:R-:W4:Y:S02]  /*5050*/  LDL R95, [R1+0x58] ;  /* 0x00005800015f7983 */ /* 0x000f240000100800 */
[----:B------:R-:W-:Y:S02]  /*5060*/  ULDC.64 UR44, c[0x0][0x270] ;  /* 0x00009c00002c7ab9 */ /* 0x000fe40000000a00 */
[----:B------:R-:W-:Y:S01]  /*5070*/  MOV R51, UR44 ;  /* 0x0000002c00337c02 */ /* 0x000fe20008000f00 */
[----:B------:R-:W-:Y:S01]  /*5080*/  UIMAD UR44, UR56, UR44, URZ ;  /* 0x0000002c382c72a4 */ /* 0x000fe2000f8e023f */
[----:B------:R-:W4:Y:S03]  /*5090*/  LDL R94, [R1+0x54] ;  /* 0x00005400015e7983 */ /* 0x000f260000100800 */
[----:B------:R-:W-:-:S02]  /*50a0*/  UIMAD UR44, UR9, UR45, UR44 ;  /* 0x0000002d092c72a4 */ /* 0x000fc4000f8e022c */
[----:B------:R-:W-:Y:S01]  /*50b0*/  IMAD.WIDE.U32 R50, R51, UR9, R66 ;  /* 0x0000000933327c25 */ /* 0x000fe2000f8e0042 */
[C---:B------:R-:W-:Y:S01]  /*50c0*/  LOP3.LUT R63, R66.reuse, 0x20, RZ, 0xfc, !PT ;  /* 0x00000020423f7812 */ /* 0x040fe200078efcff */
[----:B------:R-:W4:Y:S02]  /*50d0*/  LDL R93, [R1+0x50] ;  /* 0x00005000015d7983 */ /* 0x000f240000100800 */
[----:B------:R-:W-:Y:S01]  /*50e0*/  VIADD R41, R51, UR44 ;  /* 0x0000002c33297c36 */ /* 0x000fe20008000000 */
[----:B------:R-:W-:Y:S01]  /*50f0*/  LOP3.LUT R62, R66, 0x40, RZ, 0xfc, !PT ;  /* 0x00000040423e7812 */ /* 0x000fe200078efcff */
[----:B------:R-:W4:Y:S03]  /*5100*/  LDL R92, [R1+0x4c] ;  /* 0x00004c00015c7983 */ /* 0x000f260000100800 */
[----:B------:R-:W-:Y:S02]  /*5110*/  ISETP.GE.AND P1, PT, R62, UR13, PT ;  /* 0x0000000d3e007c0c */ /* 0x000fe4000bf26270 */
[----:B------:R-:W-:-:S02]  /*5120*/  CS2R R70, SRZ ;  /* 0x0000000000467805 */ /* 0x000fc4000001ff00 */
[----:B0-----:R-:W-:Y:S01]  /*5130*/  MOV R69, RZ ;  /* 0x000000ff00457202 */ /* 0x001fe20000000f00 */
[----:B------:R-:W4:Y:S01]  /*5140*/  LDL R91, [R1+0x48] ;  /* 0x00004800015b7983 */ /* 0x000f220000100800 */
[C---:B------:R-:W-:Y:S02]  /*5150*/  LOP3.LUT R61, R66.reuse, 0x60, RZ, 0xfc, !PT ;  /* 0x00000060423d7812 */ /* 0x040fe400078efcff */
[C---:B------:R-:W-:Y:S01]  /*5160*/  LOP3.LUT R60, R66.reuse, 0x80, RZ, 0xfc, !PT ;  /* 0x00000080423c7812 */ /* 0x040fe200078efcff */
[----:B------:R-:W4:Y:S01]  /*5170*/  LDL R90, [R1+0x44] ;  /* 0x00004400015a7983 */ /* 0x000f220000100800 */
[C---:B------:R-:W-:Y:S02]  /*5180*/  LOP3.LUT R59, R66.reuse, 0xa0, RZ, 0xfc, !PT ;  /* 0x000000a0423b7812 */ /* 0x040fe400078efcff */
[C---:B------:R-:W-:Y:S01]  /*5190*/  LOP3.LUT R58, R66.reuse, 0xc0, RZ, 0xfc, !PT ;  /* 0x000000c0423a7812 */ /* 0x040fe200078efcff */
[----:B------:R-:W4:Y:S01]  /*51a0*/  LDL R89, [R1+0x40] ;  /* 0x0000400001597983 */ /* 0x000f220000100800 */
[----:B------:R-:W-:-:S02]  /*51b0*/  LOP3.LUT R57, R66, 0xe0, RZ, 0xfc, !PT ;  /* 0x000000e042397812 */ /* 0x000fc400078efcff */
[----:B------:R-:W-:Y:S01]  /*51c0*/  ISETP.GE.AND P2, PT, R61, UR13, PT ;  /* 0x0000000d3d007c0c */ /* 0x000fe2000bf46270 */
[----:B------:R-:W4:Y:S01]  /*51d0*/  LDL R88, [R1+0x3c] ;  /* 0x00003c0001587983 */ /* 0x000f220000100800 */
[----:B------:R-:W-:Y:S02]  /*51e0*/  ISETP.GE.AND P3, PT, R60, UR13, PT ;  /* 0x0000000d3c007c0c */ /* 0x000fe4000bf66270 */
[----:B------:R-:W-:Y:S02]  /*51f0*/  ISETP.GE.AND P4, PT, R59, UR13, PT ;  /* 0x0000000d3b007c0c */ /* 0x000fe4000bf86270 */
[----:B------:R-:W-:Y:S02]  /*5200*/  CS2R R72, SRZ ;  /* 0x0000000000487805 */ /* 0x000fe4000001ff00 */
[----:B------:R-:W-:Y:S02]  /*5210*/  CS2R R74, SRZ ;  /* 0x00000000004a7805 */ /* 0x000fe4000001ff00 */
[C---:B------:R-:W-:Y:S01]  /*5220*/  LOP3.LUT R56, R66.reuse, 0x100, RZ, 0xfc, !PT ;  /* 0x0000010042387812 */ /* 0x040fe200078efcff */
[----:B------:R-:W4:Y:S01]  /*5230*/  LDL R83, [R1+0x38] ;  /* 0x0000380001537983 */ /* 0x000f220000100800 */
[----:B------:R-:W-:-:S02]  /*5240*/  LOP3.LUT R55, R66, 0x120, RZ, 0xfc, !PT ;  /* 0x0000012042377812 */ /* 0x000fc400078efcff */
[----:B------:R-:W-:Y:S02]  /*5250*/  CS2R R80, SRZ ;  /* 0x0000000000507805 */ /* 0x000fe4000001ff00 */
[C---:B------:R-:W-:Y:S01]  /*5260*/  LOP3.LUT R54, R66.reuse, 0x140, RZ, 0xfc, !PT ;  /* 0x0000014042367812 */ /* 0x040fe200078efcff */
[----:B------:R-:W3:Y:S01]  /*5270*/  LDL R87, [R1+0xcc] ;  /* 0x0000cc0001577983 */ /* 0x000ee20000100800 */
[C---:B------:R-:W-:Y:S02]  /*5280*/  LOP3.LUT R53, R66.reuse, 0x160, RZ, 0xfc, !PT ;  /* 0x0000016042357812 */ /* 0x040fe400078efcff */
[----:B------:R-:W-:Y:S01]  /*5290*/  MOV R42, UR60 ;  /* 0x0000003c002a7c02 */ /* 0x000fe20008000f00 */
[----:B------:R-:W4:Y:S01]  /*52a0*/  LDL R86, [R1+0x34] ;  /* 0x0000340001567983 */ /* 0x000f220000100800 */
[----:B------:R-:W-:Y:S02]  /*52b0*/  MOV R43, UR61 ;  /* 0x0000003d002b7c02 */ /* 0x000fe40008000f00 */
[----:B------:R-:W-:-:S02]  /*52c0*/  LOP3.LUT R52, R66, 0x180, RZ, 0xfc, !PT ;  /* 0x0000018042347812 */ /* 0x000fc400078efcff */
[----:B------:R-:W-:Y:S01]  /*52d0*/  CS2R R76, SRZ ;  /* 0x00000000004c7805 */ /* 0x000fe2000001ff00 */
[----:B------:R-:W4:Y:S04]  /*52e0*/  LDL R85, [R1+0x30] ;  /* 0x0000300001557983 */ /* 0x000f280000100800 */
[----:B------:R0:W3:Y:S01]  /*52f0*/  LDG.E R68, desc[UR22][R42.64] ;  /* 0x000000162a447981 */ /* 0x0000e2000c1e1900 */
[----:B------:R-:W-:Y:S02]  /*5300*/  CS2R R78, SRZ ;  /* 0x00000000004e7805 */ /* 0x000fe4000001ff00 */
[C---:B------:R-:W-:Y:S02]  /*5310*/  LOP3.LUT R51, R66.reuse, 0x1a0, RZ, 0xfc, !PT ;  /* 0x000001a042337812 */ /* 0x040fe400078efcff */
[----:B------:R-:W-:Y:S01]  /*5320*/  LOP3.LUT R49, R66, 0x1e0, RZ, 0xfc, !PT ;  /* 0x000001e042317812 */ /* 0x000fe200078efcff */
[----:B------:R-:W4:Y:S01]  /*5330*/  LDL R84, [R1+0x2c] ;  /* 0x00002c0001547983 */ /* 0x000f220000100800 */
[----:B------:R-:W-:-:S02]  /*5340*/  MOV R65, RZ ;  /* 0x000000ff00417202 */ /* 0x000fc40000000f00 */
[----:B0-----:R-:W-:Y:S02]  /*5350*/  CS2R R42, SRZ ;  /* 0x00000000002a7805 */ /* 0x001fe4000001ff00 */
[----:B--2---:R-:W-:Y:S02]  /*5360*/  LOP3.LUT P5, RZ, R40, 0x1, RZ, 0xc0, !PT ;  /* 0x0000000128ff7812 */ /* 0x004fe400078ac0ff */
[----:B------:R-:W-:-:S04]  /*5370*/  LEA R40, P0, R50, UR17, 0x2 ;  /* 0x0000001132287c11 */ /* 0x000fc8000f8010ff */
[----:B------:R-:W-:Y:S02]  /*5380*/  LEA.HI.X R41, R50, UR16, R41, 0x2, P0 ;  /* 0x0000001032297c11 */ /* 0x000fe400080f1429 */
[----:B------:R-:W-:-:S03]  /*5390*/  ISETP.GE.AND P0, PT, R63, UR13, PT ;  /* 0x0000000d3f007c0c */ /* 0x000fc6000bf06270 */
[----:B------:R-:W2:Y:S01]  /*53a0*/  @!P1 LDG.E R70, desc[UR22][R40.64+0x100] ;  /* 0x0001001628469981 */ /* 0x000ea2000c1e1900 */
[----:B------:R-:W-:-:S03]  /*53b0*/  ISETP.GE.AND P1, PT, R57, UR13, PT ;  /* 0x0000000d39007c0c */ /* 0x000fc6000bf26270 */
[----:B------:R-:W2:Y:S04]  /*53c0*/  @!P2 LDG.E R71, desc[UR22][R40.64+0x180] ;  /* 0x000180162847a981 */ /* 0x000ea8000c1e1900 */
[----:B------:R-:W2:Y:S04]  /*53d0*/  @!P3 LDG.E R72, desc[UR22][R40.64+0x200] ;  /* 0x000200162848b981 */ /* 0x000ea8000c1e1900 */
[----:B------:R-:W4:Y:S01]  /*53e0*/  @!P0 LDG.E R69, desc[UR22][R40.64+0x80] ;  /* 0x0000801628458981 */ /* 0x000f22000c1e1900 */
[----:B------:R-:W-:Y:S02]  /*53f0*/  ISETP.GE.AND P0, PT, R58, UR13, PT ;  /* 0x0000000d3a007c0c */ /* 0x000fe4000bf06270 */
[----:B------:R-:W-:Y:S01]  /*5400*/  ISETP.GE.AND P2, PT, R56, UR13, PT ;  /* 0x0000000d38007c0c */ /* 0x000fe2000bf46270 */
[----:B------:R-:W2:Y:S01]  /*5410*/  @!P4 LDG.E R73, desc[UR22][R40.64+0x280] ;  /* 0x000280162849c981 */ /* 0x000ea2000c1e1900 */
[----:B------:R-:W-:-:S02]  /*5420*/  ISETP.GE.AND P3, PT, R55, UR13, PT ;  /* 0x0000000d37007c0c */ /* 0x000fc4000bf66270 */
[----:B------:R-:W-:Y:S01]  /*5430*/  ISETP.GE.AND P4, PT, R54, UR13, PT ;  /* 0x0000000d36007c0c */ /* 0x000fe2000bf86270 */
[----:B------:R-:W2:Y:S01]  /*5440*/  @!P1 LDG.E R75, desc[UR22][R40.64+0x380] ;  /* 0x00038016284b9981 */ /* 0x000ea2000c1e1900 */
[----:B------:R-:W-:-:S03]  /*5450*/  ISETP.GE.AND P1, PT, R52, UR13, PT ;  /* 0x0000000d34007c0c */ /* 0x000fc6000bf26270 */
[----:B------:R-:W4:Y:S04]  /*5460*/  @!P5 LDG.E R80, desc[UR22][R40.64] ;  /* 0x000000162850d981 */ /* 0x000f28000c1e1900 */
[----:B------:R-:W2:Y:S01]  /*5470*/  @!P0 LDG.E R74, desc[UR22][R40.64+0x300] ;  /* 0x00030016284a8981 */ /* 0x000ea2000c1e1900 */
[----:B------:R-:W-:-:S03]  /*5480*/  ISETP.GE.AND P0, PT, R53, UR13, PT ;  /* 0x0000000d35007c0c */ /* 0x000fc6000bf06270 */
[----:B------:R-:W2:Y:S04]  /*5490*/  @!P2 LDG.E R76, desc[UR22][R40.64+0x400] ;  /* 0x00040016284ca981 */ /* 0x000ea8000c1e1900 */
[----:B------:R-:W2:Y:S04]  /*54a0*/  @!P3 LDG.E R77, desc[UR22][R40.64+0x480] ;  /* 0x00048016284db981 */ /* 0x000ea8000c1e1900 */
[----:B------:R-:W2:Y:S04]  /*54b0*/  @!P4 LDG.E R78, desc[UR22][R40.64+0x500] ;  /* 0x00050016284ec981 */ /* 0x000ea8000c1e1900 */
[----:B------:R-:W2:Y:S04]  /*54c0*/  @!P0 LDG.E R79, desc[UR22][R40.64+0x580] ;  /* 0x00058016284f8981 */ /* 0x000ea8000c1e1900 */
[----:B------:R-:W2:Y:S01]  /*54d0*/  @!P1 LDG.E R81, desc[UR22][R40.64+0x600] ;  /* 0x0006001628519981 */ /* 0x000ea2000c1e1900 */
[----:B------:R-:W-:-:S02]  /*54e0*/  LOP3.LUT R50, R66, 0x1c0, RZ, 0xfc, !PT ;  /* 0x000001c042327812 */ /* 0x000fc400078efcff */
[----:B------:R-:W-:Y:S02]  /*54f0*/  ISETP.GE.AND P2, PT, R51, UR13, PT ;  /* 0x0000000d33007c0c */ /* 0x000fe4000bf46270 */
[----:B------:R-:W-:Y:S02]  /*5500*/  ISETP.GE.AND P3, PT, R50, UR13, PT ;  /* 0x0000000d32007c0c */ /* 0x000fe4000bf66270 */
[----:B------:R-:W-:-:S09]  /*5510*/  ISETP.GE.AND P4, PT, R49, UR13, PT ;  /* 0x0000000d31007c0c */ /* 0x000fd2000bf86270 */
        /* <DEDUP_REMOVED lines=8> */
[----:B------:R-:W-:-:S06]  /*55a0*/  ULEA UR60, UP0, UR44, UR42, 0x2 ;  /* 0x0000002a2c3c7291 */ /* 0x000fcc000f80103f */
[----:B0-----:R-:W-:Y:S02]  /*55b0*/  MOV R40, UR60 ;  /* 0x0000003c00287c02 */ /* 0x001fe40008000f00 */
[----:B---3--:R-:W-:Y:S01]  /*55c0*/  R2UR UR60, R68 ;  /* 0x00000000443c72ca */ /* 0x008fe200000e0000 */
[----:B------:R-:W-:Y:S01]  /*55d0*/  UIADD3 UR45, UR45, UR61, URZ ;  /* 0x0000003d2d2d7290 */ /* 0x000fe2000fffe03f */
[----:B------:R-:W-:-:S03]  /*55e0*/  FADD.FTZ R121, R87, UR5 ;  /* 0x0000000557797e21 */ /* 0x000fc60008010000 */
[----:B------:R-:W-:-:S06]  /*55f0*/  ULEA.HI.X UR44, UR44, UR43, UR45, 0x2, UP0 ;  /* 0x0000002b2c2c7291 */ /* 0x000fcc00080f142d */
[----:B------:R-:W-:Y:S01]  /*5600*/  MOV R41, UR44 ;  /* 0x0000002c00297c02 */ /* 0x000fe20008000f00 */
[----:B------:R-:W-:Y:S01]  /*5610*/  ULEA UR44, UR55, UR9, 0x8 ;  /* 0x00000009372c7291 */ /* 0x000fe2000f8e403f */
[----:B------:R-:W-:-:S03]  /*5620*/  ISETP.NE.AND P1, PT, R64, RZ, PT ;  /* 0x000000ff4000720c */ /* 0x000fc60003f25270 */
[----:B------:R0:W5:Y:S02]  /*5630*/  LDG.E R82, desc[UR22][R40.64] ;  /* 0x0000001628527981 */ /* 0x000164000c1e1900 */
[----:B0-----:R-:W-:-:S04]  /*5640*/  IADD3 R40, R64, 0x200, RZ ;  /* 0x0000020040287810 */ /* 0x001fc80007ffe0ff */
[----:B------:R-:W-:-:S04]  /*5650*/  SEL R40, R40, UR44, P1 ;  /* 0x0000002c28287c07 */ /* 0x000fc80008800000 */
[----:B------:R-:W-:Y:S02]  /*5660*/  LEA R40, R40, R35, 0x2 ;  /* 0x0000002328287211 */ /* 0x000fe400078e10ff */
[----:B------:R-:W-:-:S13]  /*5670*/  ISETP.NE.AND P0, PT, R64, 0x7f, PT ;  /* 0x0000007f4000780c */ /* 0x000fda0003f05270 */
[----:B------:R-:W-:Y:S01]  /*5680*/  @P0 LEA R104, R64, R35, 0x2 ;  /* 0x0000002340680211 */ /* 0x000fe200078e10ff */
[----:B------:R-:W-:Y:S01]  /*5690*/  BSSY B0, `(.L_x_449) ;  /* 0x0000035000007945 */ /* 0x000fe20003800000 */
[----:B----4-:R-:W-:Y:S04]  /*56a0*/  STS [R99], R80 ;  /* 0x0000005063007388 */ /* 0x010fe80000000800 */
[----:B------:R-:W-:Y:S04]  /*56b0*/  STS [R98+0x80], R69 ;  /* 0x0000804562007388 */ /* 0x000fe80000000800 */
        /* <DEDUP_REMOVED lines=10> */
[----:B------:R0:W-:Y:S02]  /*5760*/  STS [R83+0x600], R81 ;  /* 0x0006005153007388 */ /* 0x0001e40000000800 */
[----:B0-----:R-:W-:-:S05]  /*5770*/  MOV R83, UR60 ;  /* 0x0000003c00537c02 */ /* 0x001fca0008000f00 */
[----:B------:R-:W-:-:S04]  /*5780*/  FMUL.FTZ R83, R83, 1.4426950216293334961 ;  /* 0x3fb8aa3b53537820 */ /* 0x000fc80000410000 */
[----:B------:R-:W-:-:S06]  /*5790*/  FMUL.FTZ R145, R121, R83 ;  /* 0x0000005379917220 */ /* 0x000fcc0000410000 */
[----:B------:R-:W0:Y:S01]  /*57a0*/  MUFU.EX2 R145, R145 ;  /* 0x0000009100917308 */ /* 0x000e220000000800 */
[----:B------:R1:W-:Y:S04]  /*57b0*/  STS [R86+0x680], R42 ;  /* 0x0006802a56007388 */ /* 0x0003e80000000800 */
[----:B------:R1:W-:Y:S04]  /*57c0*/  STS [R85+0x700], R43 ;  /* 0x0007002b55007388 */ /* 0x0003e80000000800 */
[----:B------:R1:W-:Y:S01]  /*57d0*/  STS [R84+0x780], R65 ;  /* 0x0007804154007388 */ /* 0x0003e20000000800 */
[----:B------:R-:W-:-:S03]  /*57e0*/  NOP ;  /* 0x0000000000007918 */ /* 0x000fc60000000000 */
[----:B------:R1:W2:Y:S04]  /*57f0*/  LDS R120, [R48] ;  /* 0x0000000030787984 */ /* 0x0002a80000000800 */
[----:B------:R1:W3:Y:S04]  /*5800*/  LDS R119, [R48+0x4] ;  /* 0x0000040030777984 */ /* 0x0002e80000000800 */
[----:B------:R1:W4:Y:S04]  /*5810*/  LDS R118, [R48+0x8] ;  /* 0x0000080030767984 */ /* 0x0003280000000800 */
        /* <DEDUP_REMOVED lines=13> */
[----:B0-----:R0:W-:Y:S01]  /*58f0*/  STS [R40+0x4c60], R145 ;  /* 0x004c609128007388 */ /* 0x0011e20000000800 */
[----:B------:R-:W-:Y:S06]  /*5900*/  BAR.SYNC.DEFER_BLOCKING 0x0 ;  /* 0x0000000000007b1d */ /* 0x000fec0000010000 */
[----:B------:R-:W0:Y:S01]  /*5910*/  @P0 LDS R104, [R104+0x5464] ;  /* 0x0054640068680984 */ /* 0x000e220000000800 */
[----:B--234-:R-:W-:Y:S05]  /*5920*/  @P0 BRA `(.L_x_450) ;  /* 0x00000000002c0947 */ /* 0x01cfea0003800000 */
[----:B0-----:R-:W0:Y:S01]  /*5930*/  LDC R40, c[0x0][0x224] ;  /* 0x00008900ff287b82 */ /* 0x001e220000000800 */
[----:B------:R-:W-:Y:S01]  /*5940*/  IMAD.MOV.U32 R104, RZ, RZ, 0x3f800000 ;  /* 0x3f800000ff687424 */ /* 0x000fe200078e00ff */
        /* <DEDUP_REMOVED lines=9> */
.L_x_450:
[----:B------:R-:W-:Y:S05]  /*59e0*/  BSYNC B0 ;  /* 0x0000000000007941 */ /* 0x000fea0003800000 */
.L_x_449:
[----:B------:R-:W-:Y:S01]  /*59f0*/  UISETP.GE.AND UP0, UPT, UR15, 0x2, UPT ;  /* 0x000000020f00788c */ /* 0x000fe2000bf06270 */
[----:B------:R-:W-:Y:S01]  /*5a00*/  LOP3.LUT R163, R64, 0x1f, RZ, 0xc0, !PT ;  /* 0x0000001f40a37812 */ /* 0x000fe200078ec0ff */
[----:B------:R-:W4:Y:S04]  /*5a10*/  LDL R69, [R1+0xc0] ;  /* 0x0000c00001457983 */ /* 0x000f280000100800 */
[----:B------:R-:W-:Y:S01]  /*5a20*/  PLOP3.LUT P0, PT, PT, PT, UP0, 0x80, 0x0 ;  /* 0x000000000000781c */ /* 0x000fe20003f0f008 */
[----:B-1----:R-:W3:Y:S03]  /*5a30*/  LDL R65, [R1+0xbc] ;  /* 0x0000bc0001417983 */ /* 0x002ee60000100800 */
[----:B------:R-:W-:Y:S01]  /*5a40*/  ISETP.NE.OR P0, PT, R163, RZ, !P0 ;  /* 0x000000ffa300720c */ /* 0x000fe20004705670 */
[----:B------:R-:W3:Y:S01]  /*5a50*/  LDL R72, [R1+0xe4] ;  /* 0x0000e40001487983 */ /* 0x000ee20000100800 */
[----:B--2---:R-:W-:-:S02]  /*5a60*/  MOV R41, UR15 ;  /* 0x0000000f00297c02 */ /* 0x004fc40008000f00 */
[----:B------:R-:W-:Y:S01]  /*5a70*/  MOV R42, 0x8 ;  /* 0x00000008002a7802 */ /* 0x000fe20000000f00 */
[----:B------:R-:W2:Y:S04]  /*5a80*/  LDL R70, [R1+0xe0] ;  /* 0x0000e00001467983 */ /* 0x000ea80000100800 */
[----:B------:R-:W2:Y:S04]  /*5a90*/  LDL R68, [R1+0xdc] ;  /* 0x0000dc0001447983 */ /* 0x000ea80000100800 */
[----:B0-----:R-:W0:Y:S01]  /*5aa0*/  @!P0 LDC R40, c[0x0][0x21c] ;  /* 0x00008700ff288b82 */ /* 0x001e220000000800 */
[----:B------:R-:W-:Y:S01]  /*5ab0*/  @!P0 IADD3 R41, R41, -0x2, RZ ;  /* 0xfffffffe29298810 */ /* 0x000fe20007ffe0ff */
[----:B------:R-:W2:Y:S04]  /*5ac0*/  LDL R43, [R1+0xd8] ;  /* 0x0000d800012b7983 */ /* 0x000ea80000100800 */
[----:B------:R-:W2:Y:S04]  /*5ad0*/  LDL R74, [R1+0xe8] ;  /* 0x0000e800014a7983 */ /* 0x000ea80000100800 */
[----:B------:R-:W2:Y:S01]  /*5ae0*/  LDL R73, [R1+0xc8] ;  /* 0x0000c80001497983 */ /* 0x000ea20000100800 */
[----:B------:R-:W-:-:S03]  /*5af0*/  HFMA2.MMA R81, -RZ, RZ, 0, 0 ;  /* 0x00000000ff517435 */ /* 0x000fc600000001ff */
[----:B------:R-:W2:Y:S01]  /*5b00*/  LDL R71, [R1+0xc4] ;  /* 0x0000c40001477983 */ /* 0x000ea20000100800 */
[----:B------:R-:W-:-:S03]  /*5b10*/  MOV R80, 0x3f800000 ;  /* 0x3f80000000507802 */ /* 0x000fc60000000f00 */
[----:B------:R-:W2:Y:S04]  /*5b20*/  LDL R84, [R1+0xf8] ;  /* 0x0000f80001547983 */ /* 0x000ea80000100800 */
[----:B------:R-:W2:Y:S01]  /*5b30*/  LDL R87, [R1+0xf4] ;  /* 0x0000f40001577983 */ /* 0x000ea20000100800 */
[----:B0-----:R-:W-:-:S03]  /*5b40*/  @!P0 IMAD R40, R41, R40, UR9 ;  /* 0x0000000929288e24 */ /* 0x001fc6000f8e0228 */
[----:B------:R-:W2:Y:S01]  /*5b50*/  LDL R86, [R1+0xf0] ;  /* 0x0000f00001567983 */ /* 0x000ea20000100800 */
[----:B------:R-:W-:-:S03]  /*5b60*/  @!P0 IMAD.WIDE R40, R40, R42, UR24 ;  /* 0x0000001828288e25 */ /* 0x000fc6000f8e022a */
[----:B------:R-:W2:Y:S04]  /*5b70*/  LDL R42, [R1+0xb8] ;  /* 0x0000b800012a7983 */ /* 0x000ea80000100800 */
[----:B------:R0:W5:Y:S04]  /*5b80*/  @!P0 LDG.E.64 R80, desc[UR22][R40.64] ;  /* 0x0000001628508981 */ /* 0x000168000c1e1b00 */
[----:B------:R-:W2:Y:S04]  /*5b90*/  LDL R85, [R1+0xec] ;  /* 0x0000ec0001557983 */ /* 0x000ea80000100800 */
[----:B------:R-:W2:Y:S04]  /*5ba0*/  LDL R40, [R1+0xd4] ;  /* 0x0000d40001287983 */ /* 0x000ea80000100800 */
[----:B------:R-:W2:Y:S01]  /*5bb0*/  LDL R41, [R1+0x108] ;  /* 0x0001080001297983 */ /* 0x000ea20000100800 */
[----:B----4-:R-:W-:-:S03]  /*5bc0*/  FADD.FTZ R94, R69, UR5 ;  /* 0x00000005455e7e21 */ /* 0x010fc60008010000 */
[----:B------:R-:W4:Y:S01]  /*5bd0*/  LDL R69, [R1+0x104] ;  /* 0x0001040001457983 */ /* 0x000f220000100800 */
[----:B---3--:R-:W-:-:S03]  /*5be0*/  FADD.FTZ R90, R65, UR5 ;  /* 0x00000005415a7e21 */ /* 0x008fc60008010000 */
[----:B------:R-:W3:Y:S01]  /*5bf0*/  LDL R65, [R1+0x100] ;  /* 0x0001000001417983 */ /* 0x000ee20000100800 */
[----:B------:R-:W-:-:S03]  /*5c00*/  FADD.FTZ R100, R72, UR5 ;  /* 0x0000000548647e21 */ /* 0x000fc60008010000 */
[----:B------:R-:W3:Y:S01]  /*5c10*/  LDL R72, [R1+0xb4] ;  /* 0x0000b40001487983 */ /* 0x000ee20000100800 */
[----:B--2---:R-:W-:-:S03]  /*5c20*/  FADD.FTZ R96, R70, UR5 ;  /* 0x0000000546607e21 */ /* 0x004fc60008010000 */
[----:B------:R-:W2:Y:S01]  /*5c30*/  LDL R70, [R1+0xd0] ;  /* 0x0000d00001467983 */ /* 0x000ea20000100800 */
[----:B------:R-:W-:-:S03]  /*5c40*/  FADD.FTZ R92, R68, UR5 ;  /* 0x00000005445c7e21 */ /* 0x000fc60008010000 */
[----:B------:R-:W2:Y:S01]  /*5c50*/  LDL R68, [R1+0xb0] ;  /* 0x0000b00001447983 */ /* 0x000ea20000100800 */
[----:B------:R-:W-:-:S03]  /*5c60*/  FADD.FTZ R78, R43, UR5 ;  /* 0x000000052b4e7e21 */ /* 0x000fc60008010000 */
[----:B------:R-:W2:Y:S01]  /*5c70*/  LDL R43, [R1+0xac] ;  /* 0x0000ac00012b7983 */ /* 0x000ea20000100800 */
[----:B------:R-:W-:-:S03]  /*5c80*/  FADD.FTZ R76, R42, UR5 ;  /* 0x000000052a4c7e21 */ /* 0x000fc60008010000 */
[----:B------:R-:W2:Y:S01]  /*5c90*/  LDL R42, [R1+0xfc] ;  /* 0x0000fc00012a7983 */ /* 0x000ea20000100800 */
[----:B------:R-:W-:Y:S01]  /*5ca0*/  FADD.FTZ R103, R74, UR5 ;  /* 0x000000054a677e21 */ /* 0x000fe20008010000 */
[----:B------:R-:W-:-:S03]  /*5cb0*/  FADD.FTZ R102, R73, UR5 ;  /* 0x0000000549667e21 */ /* 0x000fc60008010000 */
[C---:B------:R-:W-:Y:S01]  /*5cc0*/  FMUL.FTZ R101, R83.reuse, R103 ;  /* 0x0000006753657220 */ /* 0x040fe20000410000 */
[----:B------:R-:W-:Y:S01]  /*5cd0*/  FMUL.FTZ R99, R102, R83 ;  /* 0x0000005366637220 */ /* 0x000fe20000410000 */
[----:B------:R-:W-:Y:S01]  /*5ce0*/  FMUL.FTZ R97, R83, R100 ;  /* 0x0000006453617220 */ /* 0x000fe20000410000 */
[----:B------:R-:W-:-:S03]  /*5cf0*/  FADD.FTZ R98, R71, UR5 ;  /* 0x0000000547627e21 */ /* 0x000fc60008010000 */
[----:B------:R-:W0:Y:S01]  /*5d00*/  MUFU.EX2 R101, R101 ;  /* 0x0000006500657308 */ /* 0x000e220000000800 */
[----:B------:R-:W-:Y:S01]  /*5d10*/  FMUL.FTZ R95, R98, R83 ;  /* 0x00000053625f7220 */ /* 0x000fe20000410000 */
[----:B------:R-:W-:-:S06]  /*5d20*/  FMUL.FTZ R93, R83, R96 ;  /* 0x00000060535d7220 */ /* 0x000fcc0000410000 */
[----:B------:R-:W1:Y:S01]  /*5d30*/  MUFU.EX2 R99, R99 ;  /* 0x0000006300637308 */ /* 0x000e620000000800 */
[----:B------:R-:W-:-:S07]  /*5d40*/  FMUL.FTZ R91, R94, R83 ;  /* 0x000000535e5b7220 */ /* 0x000fce0000410000 */
[----:B------:R-:W1:Y:S01]  /*5d50*/  MUFU.EX2 R97, R97 ;  /* 0x0000006100617308 */ /* 0x000e620000000800 */
[----:B------:R-:W-:Y:S01]  /*5d60*/  FADD.FTZ R74, R40, UR5 ;  /* 0x00000005284a7e21 */ /* 0x000fe20008010000 */
[-C--:B0-----:R-:W-:Y:S01]  /*5d70*/  FMUL.FTZ R40, R145, R101.reuse ;  /* 0x0000006591287220 */ /* 0x081fe20000410000 */
[----:B------:R-:W-:-:S05]  /*5d80*/  FFMA.FTZ R41, R9, R101, R41 ;  /* 0x0000006509297223 */ /* 0x000fca0000010029 */
[----:B------:R-:W0:Y:S01]  /*5d90*/  MUFU.EX2 R95, R95 ;  /* 0x0000005f005f7308 */ /* 0x000e220000000800 */
[----:B------:R-:W-:Y:S01]  /*5da0*/  FMUL.FTZ R79, R83, R92 ;  /* 0x0000005c534f7220 */ /* 0x000fe20000410000 */
[C---:B-1----:R-:W-:Y:S01]  /*5db0*/  FMUL.FTZ R40, R99.reuse, R40 ;  /* 0x0000002863287220 */ /* 0x042fe20000410000 */
[----:B------:R-:W-:-:S05]  /*5dc0*/  FFMA.FTZ R41, R99, R41, R8 ;  /* 0x0000002963297223 */ /* 0x000fca0000010008 */
[----:B------:R-:W1:Y:S01]  /*5dd0*/  MUFU.EX2 R93, R93 ;  /* 0x0000005d005d7308 */ /* 0x000e620000000800 */
[----:B------:R-:W-:Y:S01]  /*5de0*/  FMUL.FTZ R77, R90, R83 ;  /* 0x000000535a4d7220 */ /* 0x000fe20000410000 */
[----:B------:R-:W-:-:S06]  /*5df0*/  FMUL.FTZ R40, R97, R40 ;  /* 0x0000002861287220 */ /* 0x000fcc0000410000 */
[----:B------:R-:W1:Y:S01]  /*5e00*/  MUFU.EX2 R91, R91 ;  /* 0x0000005b005b7308 */ /* 0x000e620000000800 */
[----:B------:R-:W-:Y:S01]  /*5e10*/  FMUL.FTZ R75, R83, R78 ;  /* 0x0000004e534b7220 */ /* 0x000fe20000410000 */
[----:B0-----:R-:W-:-:S06]  /*5e20*/  FMUL.FTZ R40, R95, R40 ;  /* 0x000000285f287220 */ /* 0x001fcc0000410000 */
[----:B------:R-:W0:Y:S01]  /*5e30*/  MUFU.EX2 R79, R79 ;  /* 0x0000004f004f7308 */ /* 0x000e220000000800 */
[----:B------:R-:W-:Y:S01]  /*5e40*/  FMUL.FTZ R73, R76, R83 ;  /* 0x000000534c497220 */ /* 0x000fe20000410000 */
[----:B-1----:R-:W-:-:S06]  /*5e50*/  FMUL.FTZ R40, R93, R40 ;  /* 0x000000285d287220 */ /* 0x002fcc0000410000 */
[----:B------:R-:W1:Y:S01]  /*5e60*/  MUFU.EX2 R77, R77 ;  /* 0x0000004d004d7308 */ /* 0x000e620000000800 */
[----:B------:R-:W-:Y:S01]  /*5e70*/  FMUL.FTZ R71, R83, R74 ;  /* 0x0000004a53477220 */ /* 0x000fe20000410000 */
[----:B------:R-:W-:-:S06]  /*5e80*/  FMUL.FTZ R40, R91, R40 ;  /* 0x000000285b287220 */ /* 0x000fcc0000410000 */
[----:B------:R-:W1:Y:S01]  /*5e90*/  MUFU.EX2 R75, R75 ;  /* 0x0000004b004b7308 */ /* 0x000e620000000800 */
[----:B0-----:R-:W-:-:S07]  /*5ea0*/  FMUL.FTZ R40, R79, R40 ;  /* 0x000000284f287220 */ /* 0x001fce0000410000 */
[----:B------:R-:W0:Y:S01]  /*5eb0*/  MUFU.EX2 R73, R73 ;  /* 0x0000004900497308 */ /* 0x000e220000000800 */
[----:B-1----:R-:W-:-:S07]  /*5ec0*/  FMUL.FTZ R40, R77, R40 ;  /* 0x000000284d287220 */ /* 0x002fce0000410000 */
[----:B------:R-:W1:Y:S01]  /*5ed0*/  MUFU.EX2 R71, R71 ;  /* 0x0000004700477308 */ /* 0x000e620000000800 */
[----:B------:R-:W-:-:S04]  /*5ee0*/  FMUL.FTZ R40, R75, R40 ;  /* 0x000000284b287220 */ /* 0x000fc80000410000 */
[----:B0-----:R-:W-:-:S04]  /*5ef0*/  FMUL.FTZ R40, R73, R40 ;  /* 0x0000002849287220 */ /* 0x001fc80000410000 */
[----:B-1----:R-:W-:Y:S01]  /*5f00*/  FMUL.FTZ R40, R71, R40 ;  /* 0x0000002847287220 */ /* 0x002fe20000410000 */
[----:B-----5:R-:W-:Y:S02]  /*5f10*/  R2UR UR44, R82 ;  /* 0x00000000522c72ca */ /* 0x020fe400000e0000 */
[----:B------:R-:W-:-:S11]  /*5f20*/  ISETP.GT.U32.AND P2, PT, R64, 0x1f, PT ;  /* 0x0000001f4000780c */ /* 0x000fd60003f44070 */
        /* <DEDUP_REMOVED lines=32> */
[----:B----4-:R-:W-:-:S04]  /*6130*/  FFMA.FTZ R41, R97, R41, R69 ;  /* 0x0000002961297223 */ /* 0x010fc80000010045 */
[----:B------:R-:W-:-:S04]  /*6140*/  FFMA.FTZ R41, R95, R41, R7 ;  /* 0x000000295f297223 */ /* 0x000fc80000010007 */
[----:B---3--:R-:W-:Y:S01]  /*6150*/  FFMA.FTZ R41, R93, R41, R65 ;  /* 0x000000295d297223 */ /* 0x008fe20000010041 */
[----:B------:R-:W-:-:S03]  /*6160*/  FADD.FTZ R72, R72, UR5 ;  /* 0x0000000548487e21 */ /* 0x000fc60008010000 */
[----:B------:R-:W-:Y:S01]  /*6170*/  FFMA.FTZ R41, R91, R41, R6 ;  /* 0x000000295b297223 */ /* 0x000fe20000010006 */
[----:B------:R-:W-:Y:S01]  /*6180*/  FMUL.FTZ R69, R72, R83 ;  /* 0x0000005348457220 */ /* 0x000fe20000410000 */
[----:B--2---:R-:W-:Y:S01]  /*6190*/  FADD.FTZ R70, R70, UR5 ;  /* 0x0000000546467e21 */ /* 0x004fe20008010000 */
[----:B------:R-:W-:-:S03]  /*61a0*/  FADD.FTZ R68, R68, UR5 ;  /* 0x0000000544447e21 */ /* 0x000fc60008010000 */
[----:B------:R-:W-:Y:S01]  /*61b0*/  FMUL.FTZ R65, R83, R70 ;  /* 0x0000004653417220 */ /* 0x000fe20000410000 */
[----:B------:R-:W0:Y:S01]  /*61c0*/  MUFU.EX2 R69, R69 ;  /* 0x0000004500457308 */ /* 0x000e220000000800 */
[----:B------:R-:W-:-:S07]  /*61d0*/  FADD.FTZ R43, R43, UR5 ;  /* 0x000000052b2b7e21 */ /* 0x000fce0008010000 */
[----:B------:R-:W1:Y:S01]  /*61e0*/  MUFU.EX2 R65, R65 ;  /* 0x0000004100417308 */ /* 0x000e620000000800 */
[----:B------:R-:W-:Y:S01]  /*61f0*/  FFMA.FTZ R41, R79, R41, R42 ;  /* 0x000000294f297223 */ /* 0x000fe2000001002a */
[----:B------:R-:W-:-:S03]  /*6200*/  FMUL.FTZ R42, R68, R83 ;  /* 0x00000053442a7220 */ /* 0x000fc60000410000 */
[----:B------:R-:W-:Y:S01]  /*6210*/  FFMA.FTZ R41, R77, R41, R5 ;  /* 0x000000294d297223 */ /* 0x000fe20000010005 */
[----:B------:R-:W-:-:S03]  /*6220*/  FMUL.FTZ R83, R43, R83 ;  /* 0x000000532b537220 */ /* 0x000fc60000410000 */
[----:B------:R-:W-:Y:S01]  /*6230*/  FFMA.FTZ R41, R75, R41, R84 ;  /* 0x000000294b297223 */ /* 0x000fe20000010054 */
[----:B------:R-:W2:Y:S03]  /*6240*/  MUFU.EX2 R42, R42 ;  /* 0x0000002a002a7308 */ /* 0x000ea60000000800 */
[----:B------:R-:W-:-:S04]  /*6250*/  FFMA.FTZ R84, R73, R41, R4 ;  /* 0x0000002949547223 */ /* 0x000fc80000010004 */
[----:B------:R-:W-:Y:S01]  /*6260*/  FFMA.FTZ R84, R71, R84, R87 ;  /* 0x0000005447547223 */ /* 0x000fe20000010057 */
[----:B------:R3:W4:Y:S01]  /*6270*/  MUFU.EX2 R41, R83 ;  /* 0x0000005300297308 */ /* 0x0007220000000800 */
[C---:B0-----:R-:W-:Y:S02]  /*6280*/  FMUL.FTZ R40, R69.reuse, R40 ;  /* 0x0000002845287220 */ /* 0x041fe40000410000 */
[----:B---3--:R-:W-:Y:S02]  /*6290*/  FFMA.FTZ R83, R69, R84, R3 ;  /* 0x0000005445537223 */ /* 0x008fe40000010003 */
[C---:B-1----:R-:W-:Y:S02]  /*62a0*/  FMUL.FTZ R84, R65.reuse, R40 ;  /* 0x0000002841547220 */ /* 0x042fe40000410000 */
[----:B------:R-:W-:Y:S01]  /*62b0*/  FFMA.FTZ R83, R65, R83, R86 ;  /* 0x0000005341537223 */ /* 0x000fe20000010056 */
[----:B------:R-:W-:Y:S01]  /*62c0*/  LEA.HI R40, R64, R64, RZ, 0x1e ;  /* 0x0000004040287211 */ /* 0x000fe200078ff0ff */
[----:B--2---:R-:W-:-:S02]  /*62d0*/  FMUL.FTZ R82, R42, R84 ;  /* 0x000000542a527220 */ /* 0x004fc40000410000 */
[----:B------:R-:W-:Y:S01]  /*62e0*/  FFMA.FTZ R83, R42, R83, R2 ;  /* 0x000000532a537223 */ /* 0x000fe20000010002 */
[----:B------:R-:W-:Y:S01]  /*62f0*/  LEA R40, R40, R35, 0x3 ;  /* 0x0000002328287211 */ /* 0x000fe200078e18ff */
[C---:B----4-:R-:W-:Y:S02]  /*6300*/  FMUL.FTZ R82, R41.reuse, R82 ;  /* 0x0000005229527220 */ /* 0x050fe40000410000 */
[----:B------:R-:W-:-:S05]  /*6310*/  FFMA.FTZ R83, R41, R83, R85 ;  /* 0x0000005329537223 */ /* 0x000fca0000010055 */
        /* <DEDUP_REMOVED lines=39> */
.L_x_515:
[----:B------:R-:W-:Y:S01]  /*6590*/  ISETP.GE.AND P0, PT, R153, 0x10, PT ;  /* 0x000000109900780c */ /* 0x000fe20003f06270 */
[----:B------:R-:W-:-:S12]  /*65a0*/  UMOV UR45, 0xffffffff ;  /* 0xffffffff002d7882 */ /* 0x000fd80000000000 */
[C---:B01----:R-:W-:Y:S01]  /*65b0*/  @P0 FFMA.FTZ R150, R149.reuse, R88, R150 ;  /* 0x0000005895960223 */ /* 0x043fe20000010096 */
[----:B--2---:R-:W-:Y:S01]  /*65c0*/  @P0 FMUL.FTZ R149, R149, R147 ;  /* 0x0000009395950220 */ /* 0x004fe20000410000 */
[----:B------:R-:W-:Y:S06]  /*65d0*/  BRA.DIV UR45, `(.L_x_453) ;  /* 0x0000004e2d547947 */ /* 0x000fec000b800000 */
.L_x_518:
[----:B------:R-:W-:-:S03]  /*65e0*/  UMOV UR45, 0xffffffff ;  /* 0xffffffff002d7882 */ /* 0x000fc60000000000 */
[----:B------:R-:W-:Y:S05]  /*65f0*/  BRA.DIV UR45, `(.L_x_454) ;  /* 0x0000004e2d747947 */ /* 0x000fea000b800000 */
.L_x_521:
[----:B------:R-:W-:-:S03]  /*6600*/  UMOV UR45, 0xffffffff ;  /* 0xffffffff002d7882 */ /* 0x000fc60000000000 */
[----:B------:R-:W-:Y:S05]  /*6610*/  BRA.DIV UR45, `(.L_x_455) ;  /* 0x0000004e2d947947 */ /* 0x000fea000b800000 */
[----:B------:R-:W0:Y:S04]  /*6620*/  SHFL.UP PT, R149, R149, 0x1, RZ ;  /* 0x0420000095957989 */ /* 0x000e2800000e00ff */
[----:B------:R-:W1:Y:S04]  /*6630*/  SHFL.UP PT, R150, R150, 0x1, RZ ;  /* 0x0420000096967989 */ /* 0x000e6800000e00ff */
[----:B------:R-:W2:Y:S04]  /*6640*/  SHFL.IDX PT, R80, R80, RZ, 0x1f ;  /* 0x00001fff50507589 */ /* 0x000ea800000e0000 */
[----:B------:R-:W3:Y:S02]  /*6650*/  SHFL.IDX PT, R81, R81, RZ, 0x1f ;  /* 0x00001fff51517589 */ /* 0x000ee400000e0000 */
.L_x_527:
        /* <DEDUP_REMOVED lines=12> */
.L_x_451:
[----:B-1----:R-:W2:Y:S04]  /*6720*/  LDL R84, [R1+0x88] ;  /* 0x0000880001547983 */ /* 0x002ea80000100800 */
[----:B------:R-:W3:Y:S04]  /*6730*/  LDL R85, [R1+0x84] ;  /* 0x0000840001557983 */ /* 0x000ee80000100800 */
[----:B------:R-:W4:Y:S04]  /*6740*/  LDL R86, [R1+0x80] ;  /* 0x0000800001567983 */ /* 0x000f280000100800 */
[----:B0-----:R-:W5:Y:S04]  /*6750*/  LDL R83, [R1+0x7c] ;  /* 0x00007c0001537983 */ /* 0x001f680000100800 */
[----:B------:R-:W5:Y:S04]  /*6760*/  LDL R82, [R1+0x78] ;  /* 0x0000780001527983 */ /* 0x000f680000100800 */
[----:B------:R-:W5:Y:S04]  /*6770*/  LDL R81, [R1+0x74] ;  /* 0x0000740001517983 */ /* 0x000f680000100800 */
[----:B------:R-:W5:Y:S01]  /*6780*/  LDL R80, [R1+0x70] ;  /* 0x0000700001507983 */ /* 0x000f620000100800 */
[----:B------:R-:W-:Y:S05]  /*6790*/  WARPSYNC.ALL ;  /* 0x0000000000007948 */ /* 0x000fea0003800000 */
[----:B--2---:R-:W-:Y:S01]  /*67a0*/  FMUL.FTZ R84, R37, R84 ;  /* 0x0000005425547220 */ /* 0x004fe20000410000 */
[----:B---3--:R-:W-:Y:S01]  /*67b0*/  FMUL.FTZ R85, R38, R85 ;  /* 0x0000005526557220 */ /* 0x008fe20000410000 */
[----:B----4-:R-:W-:Y:S01]  /*67c0*/  FMUL.FTZ R86, R39, R86 ;  /* 0x0000005627567220 */ /* 0x010fe20000410000 */
[----:B-----5:R-:W-:Y:S01]  /*67d0*/  FMUL.FTZ R87, R44, R83 ;  /* 0x000000532c577220 */ /* 0x020fe20000410000 */
[----:B------:R-:W-:Y:S01]  /*67e0*/  FMUL.FTZ R88, R45, R82 ;  /* 0x000000522d587220 */ /* 0x000fe20000410000 */
[----:B------:R-:W-:Y:S01]  /*67f0*/  FMUL.FTZ R89, R46, R81 ;  /* 0x000000512e597220 */ /* 0x000fe20000410000 */
[----:B------:R-:W-:Y:S01]  /*6800*/  FMUL.FTZ R146, R47, R80 ;  /* 0x000000502f927220 */ /* 0x000fe20000410000 */
[C---:B------:R-:W-:Y:S01]  /*6810*/  FMUL.FTZ R82, R41.reuse, R104 ;  /* 0x0000006829527220 */ /* 0x040fe20000410000 */
[----:B------:R-:W-:Y:S01]  /*6820*/  FFMA.FTZ R83, R41, R137, R136 ;  /* 0x0000008929537223 */ /* 0x000fe20000010088 */
[----:B------:R-:W-:Y:S01]  /*6830*/  UISETP.GE.AND UP0, UPT, UR15, UR54, UPT ;  /* 0x000000360f00728c */ /* 0x000fe2000bf06270 */
[----:B------:R-:W-:Y:S01]  /*6840*/  BAR.SYNC.DEFER_BLOCKING 0x0 ;  /* 0x0000000000007b1d */ /* 0x000fe20000010000 */
[C---:B------:R-:W-:Y:S01]  /*6850*/  FMUL.FTZ R82, R42.reuse, R82 ;  /* 0x000000522a527220 */ /* 0x040fe20000410000 */
[----:B------:R-:W-:Y:S01]  /*6860*/  FFMA.FTZ R83, R42, R83, R135 ;  /* 0x000000532a537223 */ /* 0x000fe20000010087 */
[----:B------:R-:W-:Y:S01]  /*6870*/  MOV R147, UR9 ;  /* 0x0000000900937c02 */ /* 0x000fe20008000f00 */
[----:B------:R-:W-:Y:S01]  /*6880*/  HFMA2.MMA R81, -RZ, RZ, 0, 0 ;  /* 0x00000000ff517435 */ /* 0x000fe200000001ff */
        /* <DEDUP_REMOVED lines=13> */
[----:B------:R-:W-:Y:S02]  /*6960*/  @!P0 IMAD R147, R147, 0x8, R35 ;  /* 0x0000000893938824 */ /* 0x000fe400078e0223 */
        /* <DEDUP_REMOVED lines=36> */
[C---:B------:R-:W-:Y:S01]  /*6bb0*/  IMAD R155, R64.reuse, 0x28, R35 ;  /* 0x00000028409b7824 */ /* 0x040fe200078e0223 */
[----:B------:R-:W-:Y:S01]  /*6bc0*/  UMOV UR45, 0xffffffff ;  /* 0xffffffff002d7882 */ /* 0x000fe20000000000 */
[----:B------:R-:W-:Y:S02]  /*6bd0*/  ISETP.NE.AND P0, PT, R64, 0x1f, PT ;  /* 0x0000001f4000780c */ /* 0x000fe40003f05270 */
[C---:B------:R-:W-:Y:S01]  /*6be0*/  ISETP.GE.U32.AND P1, PT, R163.reuse, 0x10, PT ;  /* 0x00000010a300780c */ /* 0x040fe20003f26070 */
[----:B------:R-:W-:Y:S01]  /*6bf0*/  LDS.64 R82, [R155+0x4770] ;  /* 0x004770009b527984 */ /* 0x000fe20000000a00 */
[C---:B------:R-:W-:Y:S02]  /*6c00*/  ISETP.GE.U32.AND P2, PT, R163.reuse, 0x18, PT ;  /* 0x00000018a300780c */ /* 0x040fe40003f46070 */
[C---:B------:R-:W-:Y:S01]  /*6c10*/  ISETP.GE.U32.AND P3, PT, R163.reuse, 0x1c, PT ;  /* 0x0000001ca300780c */ /* 0x040fe20003f66070 */
[----:B------:R-:W0:Y:S01]  /*6c20*/  LDS.64 R84, [R155+0x4778] ;  /* 0x004778009b547984 */ /* 0x000e220000000a00 */
[----:B------:R-:W-:-:S02]  /*6c30*/  ISETP.GE.U32.AND P4, PT, R163, 0x1e, PT ;  /* 0x0000001ea300780c */ /* 0x000fc40003f86070 */
        /* <DEDUP_REMOVED lines=36> */
.L_x_544:
        /* <DEDUP_REMOVED lines=15> */
.L_x_456:
        /* <DEDUP_REMOVED lines=8> */
[-C--:B------:R-:W-:Y:S01]  /*6ff0*/  FMUL.FTZ R112, R112, R151.reuse ;  /* 0x0000009770707220 */ /* 0x080fe20000410000 */
        /* <DEDUP_REMOVED lines=54> */
[----:B------:R-:W-:Y:S01]  /*7360*/  SHF.L.U32 R80, R64, 0x4, RZ ;  /* 0x0000000440507819 */ /* 0x000fe200000006ff */
[----:B------:R-:W-:Y:S02]  /*7370*/  FMUL.FTZ R110, R0, R110 ;  /* 0x0000006e006e7220 */ /* 0x000fe40000410000 */
[----:B------:R-:W-:Y:S01]  /*7380*/  FFMA.FTZ R109, R23, R108, R109 ;  /* 0x0000006c176d7223 */ /* 0x000fe2000001006d */
[CC--:B------:R-:W-:Y:S02]  /*7390*/  LEA.HI.SX32 R71, R80.reuse, R80.reuse, 0x1b ;  /* 0x0000005050477211 */ /* 0x0c0fe400078fdaff */
[----:B------:R-:W-:Y:S02]  /*73a0*/  IADD3 R73, R80, 0x2, RZ ;  /* 0x0000000250497810 */ /* 0x000fe40007ffe0ff */
[----:B------:R-:W-:Y:S02]  /*73b0*/  LEA R71, R71, R35, 0x2 ;  /* 0x0000002347477211 */ /* 0x000fe400078e10ff */
[----:B------:R-:W-:-:S03]  /*73c0*/  LEA.HI.SX32 R73, R73, R80, 0x1b ;  /* 0x0000005049497211 */ /* 0x000fc600078fdaff */
[----:B------:R0:W-:Y:S02]  /*73d0*/  STS [R71+0x2110], R110 ;  /* 0x0021106e47007388 */ /* 0x0001e40000000800 */
[----:B------:R-:W-:Y:S01]  /*73e0*/  IMAD R73, R73, 0x4, R35 ;  /* 0x0000000449497824 */ /* 0x000fe200078e0223 */
        /* <DEDUP_REMOVED lines=12> */
[----:B------:R-:W-:Y:S02]  /*74b0*/  FMUL.FTZ R84, R32, R84 ;  /* 0x0000005420547220 */ /* 0x000fe40000410000 */
[----:B------:R-:W-:-:S05]  /*74c0*/  LEA R73, R73, R35, 0x2 ;  /* 0x0000002349497211 */ /* 0x000fca00078e10ff */
[----:B------:R0:W-:Y:S02]  /*74d0*/  STS [R73+0x211c], R84 ;  /* 0x00211c5449007388 */ /* 0x0001e40000000800 */
[----:B0-----:R-:W-:Y:S01]  /*74e0*/  FMUL.FTZ R73, R37, R70 ;  /* 0x0000004625497220 */ /* 0x001fe20000410000 */
[----:B------:R-:W-:Y:S01]  /*74f0*/  FMUL.FTZ R84, R36, R43 ;  /* 0x0000002b24547220 */ /* 0x000fe20000410000 */
[----:B------:R-:W-:Y:S02]  /*7500*/  FMUL.FTZ R43, R43, R104 ;  /* 0x000000682b2b7220 */ /* 0x000fe40000410000 */
[----:B------:R-:W-:Y:S02]  /*7510*/  FFMA.FTZ R108, R65, R153, R73 ;  /* 0x00000099416c7223 */ /* 0x000fe40000010049 */
[----:B------:R-:W-:Y:S02]  /*7520*/  FADD.FTZ R144, R43, R144 ;  /* 0x000000902b907221 */ /* 0x000fe40000010000 */
[----:B------:R-:W-:Y:S01]  /*7530*/  FMUL.FTZ R65, R107, R108 ;  /* 0x0000006c6b417220 */ /* 0x000fe20000410000 */
[-C--:B------:R-:W-:Y:S01]  /*7540*/  FMUL.FTZ R107, R106, R154.reuse ;  /* 0x0000009a6a6b7220 */ /* 0x080fe20000410000 */
[----:B------:R-:W-:Y:S01]  /*7550*/  FFMA.FTZ R106, R41, R154, R84 ;  /* 0x0000009a296a7223 */ /* 0x000fe20000010054 */
[----:B------:R-:W-:Y:S01]  /*7560*/  FMUL.FTZ R41, R104, UR60 ;  /* 0x0000003c68297c20 */ /* 0x000fe20008410000 */
[----:B------:R-:W-:-:S02]  /*7570*/  FFMA.FTZ R65, R22, R65, R109 ;  /* 0x0000004116417223 */ /* 0x000fc4000001006d */
[----:B------:R-:W5:Y:S01]  /*7580*/  LDL.LU R109, [R1] ;  /* 0x00000000016d7983 */ /* 0x000f620000300800 */
[----:B------:R-:W-:Y:S01]  /*7590*/  FADD.FTZ R84, R106, -R84 ;  /* 0x800000546a547221 */ /* 0x000fe20000010000 */
[----:B------:R-:W-:Y:S01]  /*75a0*/  FFMA.FTZ R65, R21, R107, R65 ;  /* 0x0000006b15417223 */ /* 0x000fe20000010041 */
[----:B------:R-:W-:Y:S01]  /*75b0*/  FMUL.FTZ R105, R105, R106 ;  /* 0x0000006a69697220 */ /* 0x000fe20000410000 */
[----:B------:R-:W5:Y:S01]  /*75c0*/  LDL.LU R107, [R1+0x18] ;  /* 0x00001800016b7983 */ /* 0x000f620000300800 */
[-C--:B------:R-:W-:Y:S01]  /*75d0*/  FMUL.FTZ R41, R41, R84.reuse ;  /* 0x0000005429297220 */ /* 0x080fe20000410000 */
[----:B------:R-:W-:Y:S01]  /*75e0*/  FMUL.FTZ R84, R43, R84 ;  /* 0x000000542b547220 */ /* 0x000fe20000410000 */
[----:B------:R-:W-:Y:S01]  /*75f0*/  FMUL.FTZ R43, R136, UR60 ;  /* 0x0000003c882b7c20 */ /* 0x000fe20008410000 */
[----:B------:R-:W-:Y:S01]  /*7600*/  FMUL.FTZ R105, R20, R105 ;  /* 0x0000006914697220 */ /* 0x000fe20000410000 */
[----:B------:R-:W-:Y:S01]  /*7610*/  FFMA.FTZ R41, R36, R104, R41 ;  /* 0x0000006824297223 */ /* 0x000fe20000010029 */
[----:B------:R-:W-:-:S02]  /*7620*/  FADD.FTZ R104, -R2, R154 ;  /* 0x0000009a02687221 */ /* 0x000fc40000010100 */
[----:B------:R-:W-:Y:S01]  /*7630*/  FADD.FTZ R65, R65, R105 ;  /* 0x0000006941417221 */ /* 0x000fe20000010000 */
[----:B------:R-:W-:Y:S01]  /*7640*/  FMUL.FTZ R105, R68, R136 ;  /* 0x0000008844697220 */ /* 0x000fe20000410000 */
[----:B------:R-:W-:Y:S01]  /*7650*/  FMUL.FTZ R43, R43, R104 ;  /* 0x000000682b2b7220 */ /* 0x000fe20000410000 */
[----:B------:R-:W-:Y:S01]  /*7660*/  FMUL.FTZ R68, R40, UR44 ;  /* 0x0000002c28447c20 */ /* 0x000fe20008410000 */
[----:B------:R-:W-:-:S04]  /*7670*/  FFMA.FTZ R91, R91, R79, R127 ;  /* 0x0000004f5b5b7223 */ /* 0x000fc8000001007f */
[----:B------:R-:W-:-:S04]  /*7680*/  FFMA.FTZ R93, R93, R91, R126 ;  /* 0x0000005b5d5d7223 */ /* 0x000fc8000001007e */
[----:B------:R-:W-:-:S04]  /*7690*/  FFMA.FTZ R95, R95, R93, R125 ;  /* 0x0000005d5f5f7223 */ /* 0x000fc8000001007d */
[----:B------:R-:W-:Y:S01]  /*76a0*/  FFMA.FTZ R97, R97, R95, R124 ;  /* 0x0000005f61617223 */ /* 0x000fe2000001007c */
[----:B--2---:R-:W-:Y:S01]  /*76b0*/  FFMA.FTZ R136, R146, R136, R43 ;  /* 0x0000008892887223 */ /* 0x004fe2000001002b */
[----:B------:R-:W-:Y:S01]  /*76c0*/  FADD.FTZ R43, -R83, R40 ;  /* 0x00000028532b7221 */ /* 0x000fe20000010100 */
[----:B------:R-:W-:-:S04]  /*76d0*/  FMUL.FTZ R40, R149, UR44 ;  /* 0x0000002c95287c20 */ /* 0x000fc80008410000 */
[----:B------:R-:W-:-:S05]  /*76e0*/  FMUL.FTZ R40, R31, R40 ;  /* 0x000000281f287220 */ /* 0x000fca0000410000 */
[----:B------:R0:W-:Y:S01]  /*76f0*/  STS [R71+0x2120], R40 ;  /* 0x0021202847007388 */ /* 0x0001e20000000800 */
[----:B------:R-:W-:Y:S01]  /*7700*/  FFMA.FTZ R99, R99, R97, R123 ;  /* 0x0000006163637223 */ /* 0x000fe2000001007b */
[----:B0-----:R-:W-:-:S04]  /*7710*/  FMUL.FTZ R40, R151, UR44 ;  /* 0x0000002c97287c20 */ /* 0x001fc80008410000 */
[----:B------:R-:W-:Y:S01]  /*7720*/  FMUL.FTZ R40, R27, R40 ;  /* 0x000000281b287220 */ /* 0x000fe20000410000 */
[----:B------:R-:W-:-:S04]  /*7730*/  FFMA.FTZ R101, R101, R99, R122 ;  /* 0x0000006365657223 */ /* 0x000fc8000001007a */
[----:B------:R0:W-:Y:S01]  /*7740*/  STS [R71+0x2130], R40 ;  /* 0x0021302847007388 */ /* 0x0001e20000000800 */
[----:B------:R-:W-:Y:S01]  /*7750*/  FADD.FTZ R145, -R9, R145 ;  /* 0x0000009109917221 */ /* 0x000fe20000010100 */
[----:B------:R-:W-:Y:S01]  /*7760*/  FMUL.FTZ R121, R121, R101 ;  /* 0x0000006579797220 */ /* 0x000fe20000410000 */
[----:B0-----:R-:W-:-:S04]  /*7770*/  FMUL.FTZ R40, R152, UR44 ;  /* 0x0000002c98287c20 */ /* 0x001fc80008410000 */
[----:B------:R-:W-:Y:S01]  /*7780*/  FMUL.FTZ R40, R25, R40 ;  /* 0x0000002819287220 */ /* 0x000fe20000410000 */
[----:B------:R-:W-:Y:S01]  /*7790*/  FMUL.FTZ R103, R99, R103 ;  /* 0x0000006763677220 */ /* 0x000fe20000410000 */
[----:B------:R-:W-:-:S03]  /*77a0*/  FADD.FTZ R19, R41, R19 ;  /* 0x0000001329137221 */ /* 0x000fc60000010000 */
[----:B------:R0:W-:Y:S01]  /*77b0*/  STS [R71+0x2138], R40 ;  /* 0x0021382847007388 */ /* 0x0001e20000000800 */
[----:B------:R-:W-:Y:S01]  /*77c0*/  FMUL.FTZ R41, R150, UR44 ;  /* 0x0000002c96297c20 */ /* 0x000fe20008410000 */
[----:B------:R-:W-:Y:S01]  /*77d0*/  FADD.FTZ R148, -R8, R148 ;  /* 0x0000009408947221 */ /* 0x000fe20000010100 */
[----:B------:R-:W-:Y:S01]  /*77e0*/  FMUL.FTZ R102, R102, R97 ;  /* 0x0000006166667220 */ /* 0x000fe20000410000 */
[----:B------:R-:W-:Y:S01]  /*77f0*/  FMUL.FTZ R68, R30, R68 ;  /* 0x000000441e447220 */ /* 0x000fe20000410000 */
[----:B0-----:R-:W-:Y:S01]  /*7800*/  FFMA.FTZ R40, R121, R145, RZ ;  /* 0x0000009179287223 */ /* 0x001fe200000100ff */
[----:B------:R-:W-:-:S03]  /*7810*/  FMUL.FTZ R41, R29, R41 ;  /* 0x000000291d297220 */ /* 0x000fc60000410000 */
[----:B------:R-:W-:Y:S01]  /*7820*/  FFMA.FTZ R40, R103, R81, R40 ;  /* 0x0000005167287223 */ /* 0x000fe20000010028 */
[----:B------:R-:W-:-:S03]  /*7830*/  FMUL.FTZ R100, R95, R100 ;  /* 0x000000645f647220 */ /* 0x000fc60000410000 */
[----:B------:R-:W-:Y:S01]  /*7840*/  FFMA.FTZ R40, R102, R148, R40 ;  /* 0x0000009466287223 */ /* 0x000fe20000010028 */
[----:B------:R0:W-:Y:S01]  /*7850*/  STS [R71+0x2124], R68 ;  /* 0x0021244447007388 */ /* 0x0001e20000000800 */
[----:B------:R-:W-:Y:S01]  /*7860*/  FADD.FTZ R149, -R7, R149 ;  /* 0x0000009507957221 */ /* 0x000fe20000010100 */
[----:B------:R-:W-:Y:S02]  /*7870*/  FMUL.FTZ R98, R98, R93 ;  /* 0x0000005d62627220 */ /* 0x000fe40000410000 */
[----:B------:R1:W-:Y:S01]  /*7880*/  STS [R71+0x2128], R41 ;  /* 0x0021282947007388 */ /* 0x0003e20000000800 */
[----:B------:R-:W-:Y:S01]  /*7890*/  FMUL.FTZ R96, R91, R96 ;  /* 0x000000605b607220 */ /* 0x000fe20000410000 */
[----:B0-----:R-:W-:Y:S01]  /*78a0*/  FFMA.FTZ R68, R100, R82, R40 ;  /* 0x0000005264447223 */ /* 0x001fe20000010028 */
[----:B-1----:R-:W-:-:S03]  /*78b0*/  FMUL.FTZ R41, R153, UR44 ;  /* 0x0000002c99297c20 */ /* 0x002fc60008410000 */
[----:B------:R-:W-:Y:S01]  /*78c0*/  FFMA.FTZ R68, R98, R149, R68 ;  /* 0x0000009562447223 */ /* 0x000fe20000010044 */
[----:B------:R-:W-:Y:S01]  /*78d0*/  FMUL.FTZ R41, R23, R41 ;  /* 0x0000002917297220 */ /* 0x000fe20000410000 */
[----:B------:R-:W-:Y:S01]  /*78e0*/  FADD.FTZ R150, -R6, R150 ;  /* 0x0000009606967221 */ /* 0x000fe20000010100 */
[----:B------:R-:W-:Y:S01]  /*78f0*/  FMUL.FTZ R94, R94, R79 ;  /* 0x0000004f5e5e7220 */ /* 0x000fe20000410000 */
[----:B------:R-:W-:Y:S02]  /*7900*/  FFMA.FTZ R68, R96, R43, R68 ;  /* 0x0000002b60447223 */ /* 0x000fe40000010044 */
[----:B------:R0:W-:Y:S01]  /*7910*/  STS [R71+0x2140], R41 ;  /* 0x0021402947007388 */ /* 0x0001e20000000800 */
[----:B------:R-:W-:Y:S01]  /*7920*/  FADD.FTZ R83, -R87, R69 ;  /* 0x0000004557537221 */ /* 0x000fe20000010100 */
[----:B------:R-:W-:Y:S01]  /*7930*/  FMUL.FTZ R92, R77, R92 ;  /* 0x0000005c4d5c7220 */ /* 0x000fe20000410000 */
[----:B------:R-:W-:Y:S01]  /*7940*/  FFMA.FTZ R68, R94, R150, R68 ;  /* 0x000000965e447223 */ /* 0x000fe20000010044 */
[----:B------:R-:W-:Y:S01]  /*7950*/  FADD.FTZ R85, -R85, R86 ;  /* 0x0000005655557221 */ /* 0x000fe20000010100 */
[----:B0-----:R-:W0:Y:S01]  /*7960*/  LDC.64 R40, c[0x0][0x368] ;  /* 0x0000da00ff287b82 */ /* 0x001e220000000a00 */
[----:B------:R-:W-:Y:S01]  /*7970*/  FADD.FTZ R88, -R88, R89 ;  /* 0x0000005958587221 */ /* 0x000fe20000010100 */
[----:B------:R-:W-:Y:S01]  /*7980*/  FADD.FTZ R73, -R73, R108 ;  /* 0x0000006c49497221 */ /* 0x000fe20000010100 */
[----:B------:R-:W-:Y:S01]  /*7990*/  FADD.FTZ R151, -R5, R151 ;  /* 0x0000009705977221 */ /* 0x000fe20000010100 */
[----:B------:R-:W-:Y:S01]  /*79a0*/  FMUL.FTZ R90, R90, R75 ;  /* 0x0000004b5a5a7220 */ /* 0x000fe20000410000 */
[----:B------:R-:W-:Y:S01]  /*79b0*/  FFMA.FTZ R68, R92, R83, R68 ;  /* 0x000000535c447223 */ /* 0x000fe20000010044 */
[----:B------:R-:W-:Y:S01]  /*79c0*/  FMUL.FTZ R69, R69, UR44 ;  /* 0x0000002c45457c20 */ /* 0x000fe20008410000 */
[----:B------:R-:W-:Y:S01]  /*79d0*/  FMUL.FTZ R86, R86, UR44 ;  /* 0x0000002c56567c20 */ /* 0x000fe20008410000 */
[----:B------:R-:W-:Y:S01]  /*79e0*/  FMUL.FTZ R89, R89, UR44 ;  /* 0x0000002c59597c20 */ /* 0x000fe20008410000 */
[----:B------:R-:W-:Y:S01]  /*79f0*/  FMUL.FTZ R154, R154, UR44 ;  /* 0x0000002c9a9a7c20 */ /* 0x000fe20008410000 */
[----:B------:R-:W-:Y:S01]  /*7a00*/  FMUL.FTZ R108, R108, UR44 ;  /* 0x0000002c6c6c7c20 */ /* 0x000fe20008410000 */
[----:B------:R-:W-:Y:S01]  /*7a10*/  FMUL.FTZ R106, R106, UR44 ;  /* 0x0000002c6a6a7c20 */ /* 0x000fe20008410000 */
[----:B------:R-:W-:Y:S01]  /*7a20*/  FMUL.FTZ R78, R131, R78 ;  /* 0x0000004e834e7220 */ /* 0x000fe20000410000 */
[----:B------:R-:W-:Y:S01]  /*7a30*/  FFMA.FTZ R68, R90, R151, R68 ;  /* 0x000000975a447223 */ /* 0x000fe20000010044 */
[----:B------:R-:W-:Y:S01]  /*7a40*/  FMUL.FTZ R69, R28, R69 ;  /* 0x000000451c457220 */ /* 0x000fe20000410000 */
[----:B------:R-:W-:Y:S01]  /*7a50*/  FMUL.FTZ R86, R26, R86 ;  /* 0x000000561a567220 */ /* 0x000fe20000410000 */
[----:B------:R-:W-:Y:S01]  /*7a60*/  FMUL.FTZ R89, R24, R89 ;  /* 0x0000005918597220 */ /* 0x000fe20000410000 */
[----:B------:R-:W-:Y:S01]  /*7a70*/  FMUL.FTZ R108, R22, R108 ;  /* 0x0000006c166c7220 */ /* 0x000fe20000410000 */
[----:B------:R-:W-:Y:S01]  /*7a80*/  FMUL.FTZ R154, R21, R154 ;  /* 0x0000009a159a7220 */ /* 0x000fe20000410000 */
[----:B------:R-:W-:Y:S01]  /*7a90*/  FMUL.FTZ R106, R20, R106 ;  /* 0x0000006a146a7220 */ /* 0x000fe20000410000 */
[----:B------:R-:W-:Y:S01]  /*7aa0*/  FFMA.FTZ R68, R78, R85, R68 ;  /* 0x000000554e447223 */ /* 0x000fe20000010044 */
[----:B------:R-:W-:Y:S01]  /*7ab0*/  FMUL.FTZ R76, R76, R132 ;  /* 0x000000844c4c7220 */ /* 0x000fe20000410000 */
[----:B------:R-:W-:Y:S01]  /*7ac0*/  FADD.FTZ R152, -R4, R152 ;  /* 0x0000009804987221 */ /* 0x000fe20000010100 */
[----:B------:R1:W-:Y:S01]  /*7ad0*/  STS [R71+0x212c], R69 ;  /* 0x00212c4547007388 */ /* 0x0003e20000000800 */
[----:B------:R-:W-:-:S03]  /*7ae0*/  ULDC.64 UR44, c[0x0][0x370] ;  /* 0x0000dc00002c7ab9 */ /* 0x000fc60000000a00 */
[----:B------:R-:W-:Y:S01]  /*7af0*/  STS [R71+0x2134], R86 ;  /* 0x0021345647007388 */ /* 0x000fe20000000800 */
[----:B------:R-:W-:-:S03]  /*7b00*/  FFMA.FTZ R68, R76, R152, R68 ;  /* 0x000000984c447223 */ /* 0x000fc60000010044 */
[----:B------:R-:W-:Y:S01]  /*7b10*/  STS [R71+0x213c], R89 ;  /* 0x00213c5947007388 */ /* 0x000fe20000000800 */
[----:B-1----:R-:W-:-:S03]  /*7b20*/  HFMA2.MMA R69, -RZ, RZ, 0, 0 ;  /* 0x00000000ff457435 */ /* 0x002fc600000001ff */
[----:B------:R-:W-:Y:S04]  /*7b30*/  STS [R71+0x2144], R108 ;  /* 0x0021446c47007388 */ /* 0x000fe80000000800 */
[----:B------:R-:W-:Y:S04]  /*7b40*/  STS [R71+0x2148], R154 ;  /* 0x0021489a47007388 */ /* 0x000fe80000000800 */
[----:B------:R1:W-:Y:S02]  /*7b50*/  STS [R71+0x214c], R106 ;  /* 0x00214c6a47007388 */ /* 0x0003e40000000800 */
[----:B-1----:R-:W-:Y:S01]  /*7b60*/  FMUL.FTZ R71, R133, R74 ;  /* 0x0000004a85477220 */ /* 0x002fe20000410000 */
[----:B0-----:R-:W-:-:S03]  /*7b70*/  IMAD R74, R40, UR50, RZ ;  /* 0x00000032284a7c24 */ /* 0x001fc6000f8e02ff */
[C---:B------:R-:W-:Y:S01]  /*7b80*/  FADD.FTZ R160, R71.reuse, R160 ;  /* 0x000000a047a07221 */ /* 0x040fe20000010000 */
[----:B------:R-:W-:Y:S01]  /*7b90*/  FFMA.FTZ R71, R71, R88, R68 ;  /* 0x0000005847477223 */ /* 0x000fe20000010044 */
[----:B------:R-:W-:Y:S01]  /*7ba0*/  MOV R68, R64 ;  /* 0x0000004000447202 */ /* 0x000fe20000000f00 */
[----:B------:R-:W-:-:S04]  /*7bb0*/  IMAD R41, R41, UR51, R74 ;  /* 0x0000003329297c24 */ /* 0x000fc8000f8e024a */
[----:B------:R-:W-:Y:S01]  /*7bc0*/  IMAD.WIDE.U32 R68, R40, UR51, R68 ;  /* 0x0000003328447c25 */ /* 0x000fe2000f8e0044 */
[----:B------:R-:W-:-:S03]  /*7bd0*/  UIMAD UR61, UR48, UR44, URZ ;  /* 0x0000002c303d72a4 */ /* 0x000fc6000f8e023f */
[----:B------:R-:W-:Y:S01]  /*7be0*/  FADD.FTZ R153, -R3, R153 ;  /* 0x0000009903997221 */ /* 0x000fe20000010100 */
[----:B------:R-:W-:Y:S01]  /*7bf0*/  FMUL.FTZ R72, R72, R134 ;  /* 0x0000008648487220 */ /* 0x000fe20000410000 */
[----:B------:R-:W-:Y:S02]  /*7c00*/  IADD3 R41, R69, R41, RZ ;  /* 0x0000002945297210 */ /* 0x000fe40007ffe0ff */
[----:B------:R-:W-:Y:S02]  /*7c10*/  MOV R69, UR44 ;  /* 0x0000002c00457c02 */ /* 0x000fe40008000f00 */
[----:B------:R-:W-:Y:S01]  /*7c20*/  MOV R40, R68 ;  /* 0x0000004400287202 */ /* 0x000fe20000000f00 */
[----:B---3--:R-:W-:Y:S01]  /*7c30*/  FADD.FTZ R114, R90, R114 ;  /* 0x000000725a727221 */ /* 0x008fe20000010000 */
[----:B----4-:R-:W-:Y:S01]  /*7c40*/  FADD.FTZ R113, R92, R113 ;  /* 0x000000715c717221 */ /* 0x010fe20000010000 */
[----:B-----5:R-:W-:Y:S01]  /*7c50*/  FADD.FTZ R112, R94, R112 ;  /* 0x000000705e707221 */ /* 0x020fe20000010000 */
[----:B------:R-:W-:Y:S01]  /*7c60*/  UIMAD UR45, UR49, UR45, UR61 ;  /* 0x0000002d312d72a4 */ /* 0x000fe2000f8e023d */
[----:B------:R-:W-:Y:S01]  /*7c70*/  FADD.FTZ R111, R78, R111 ;  /* 0x0000006f4e6f7221 */ /* 0x000fe20000010000 */
[----:B------:R-:W-:Y:S01]  /*7c80*/  FFMA.FTZ R71, R72, R153, R71 ;  /* 0x0000009948477223 */ /* 0x000fe20000010047 */
[----:B------:R-:W-:Y:S01]  /*7c90*/  IMAD.WIDE.U32 R40, R69, UR49, R40 ;  /* 0x0000003145287c25 */ /* 0x000fe2000f8e0028 */
[----:B------:R-:W-:-:S03]  /*7ca0*/  UMOV UR44, UR58 ;  /* 0x0000003a002c7c82 */ /* 0x000fc60008000000 */
[----:B------:R-:W-:Y:S01]  /*7cb0*/  FMUL.FTZ R70, R42, R70 ;  /* 0x000000462a467220 */ /* 0x000fe20000410000 */
[----:B------:R-:W-:Y:S01]  /*7cc0*/  STL [R1+0x8], R114 ;  /* 0x0000087201007387 */ /* 0x000fe20000100800 */
[----:B------:R-:W0:Y:S01]  /*7cd0*/  LDC.64 R68, c[0x0][0x380] ;  /* 0x0000e000ff447b82 */ /* 0x000e220000000a00 */
[----:B------:R-:W-:Y:S01]  /*7ce0*/  IADD3 R108, R41, UR45, RZ ;  /* 0x0000002d296c7c10 */ /* 0x000fe2000fffe0ff */
[C---:B------:R-:W-:Y:S01]  /*7cf0*/  FADD.FTZ R157, R70.reuse, R157 ;  /* 0x0000009d469d7221 */ /* 0x040fe20000010000 */
[----:B------:R-:W-:Y:S01]  /*7d00*/  STL [R1+0xc], R113 ;  /* 0x00000c7101007387 */ /* 0x000fe20000100800 */
[----:B------:R-:W-:Y:S01]  /*7d10*/  FFMA.FTZ R71, R70, R73, R71 ;  /* 0x0000004946477223 */ /* 0x000fe20000010047 */
[----:B------:R-:W-:Y:S02]  /*7d20*/  IADD3 R70, P0, R40, UR14, RZ ;  /* 0x0000000e28467c10 */ /* 0x000fe4000ff1e0ff */
[----:B------:R-:W-:Y:S01]  /*7d30*/  STL [R1+0x10], R112 ;  /* 0x0000107001007387 */ /* 0x000fe20000100800 */
[----:B------:R-:W-:-:S03]  /*7d40*/  FADD.FTZ R110, R96, R110 ;  /* 0x0000006e606e7221 */ /* 0x000fc60000010000 */
[----:B------:R-:W-:Y:S04]  /*7d50*/  STL [R1+0x4], R111 ;  /* 0x0000046f01007387 */ /* 0x000fe80000100800 */
[----:B------:R-:W-:Y:S01]  /*7d60*/  STL [R1+0x14], R110 ;  /* 0x0000146e01007387 */ /* 0x000fe20000100800 */
[----:B------:R-:W-:Y:S01]  /*7d70*/  FMUL.FTZ R74, R134, UR60 ;  /* 0x0000003c864a7c20 */ /* 0x000fe20008410000 */
[----:B------:R-:W-:Y:S01]  /*7d80*/  FMUL.FTZ R78, R42, UR60 ;  /* 0x0000003c2a4e7c20 */ /* 0x000fe20008410000 */
[----:B------:R-:W-:Y:S01]  /*7d90*/  BSSY B0, `(.L_x_458) ;  /* 0x0000026000007945 */ /* 0x000fe20003800000 */
[----:B------:R-:W-:Y:S01]  /*7da0*/  FADD.FTZ R156, R105, R156 ;  /* 0x0000009c699c7221 */ /* 0x000fe20000010000 */
[----:B------:R-:W-:Y:S01]  /*7db0*/  FADD.FTZ R158, R72, R158 ;  /* 0x0000009e489e7221 */ /* 0x000fe20000010000 */
[----:B------:R-:W-:Y:S01]  /*7dc0*/  FMUL.FTZ R74, R74, R153 ;  /* 0x000000994a4a7220 */ /* 0x000fe20000410000 */
[----:B------:R-:W-:Y:S01]  /*7dd0*/  FMUL.FTZ R78, R78, R73 ;  /* 0x000000494e4e7220 */ /* 0x000fe20000410000 */
        /* <DEDUP_REMOVED lines=8> */
[----:B------:R-:W-:Y:S01]  /*7e60*/  FADD.FTZ R109, R76, R109 ;  /* 0x0000006d4c6d7221 */ /* 0x000fe20000010000 */
[----:B------:R-:W-:-:S04]  /*7e70*/  MOV R76, UR44 ;  /* 0x0000002c004c7c02 */ /* 0x000fc80008000f00 */
[----:B------:R-:W-:Y:S01]  /*7e80*/  IADD3 R76, R76, -UR14, -R64 ;  /* 0x8000000e4c4c7c10 */ /* 0x000fe2000fffe840 */
[----:B------:R1:W-:Y:S02]  /*7e90*/  STL [R1], R109 ;  /* 0x0000006d01007387 */ /* 0x0003e40000100800 */
[----:B-1----:R-:W-:Y:S01]  /*7ea0*/  FFMA.FTZ R109, R105, R104, R71 ;  /* 0x00000068696d7223 */ /* 0x002fe20000010047 */
[----:B------:R-:W-:Y:S01]  /*7eb0*/  IADD3.X R71, R108, UR12, RZ, P0, !PT ;  /* 0x0000000c6c477c10 */ /* 0x000fe200087fe4ff */
[----:B------:R-:W-:Y:S01]  /*7ec0*/  BAR.SYNC.DEFER_BLOCKING 0x0 ;  /* 0x0000000000007b1d */ /* 0x000fe20000010000 */
[----:B------:R-:W-:Y:S01]  /*7ed0*/  ISETP.GE.AND P0, PT, R76, 0x1, PT ;  /* 0x000000014c00780c */ /* 0x000fe20003f06270 */
[----:B------:R-:W-:Y:S01]  /*7ee0*/  FADD.FTZ R107, R98, R107 ;  /* 0x0000006b626b7221 */ /* 0x000fe20000010000 */
[----:B------:R-:W-:Y:S01]  /*7ef0*/  FMUL.FTZ R98, R75, UR60 ;  /* 0x0000003c4b627c20 */ /* 0x000fe20008410000 */
[----:B------:R-:W-:Y:S01]  /*7f00*/  FMUL.FTZ R104, R77, UR60 ;  /* 0x0000003c4d687c20 */ /* 0x000fe20008410000 */
[----:B------:R-:W-:-:S02]  /*7f10*/  FMUL.FTZ R105, R79, UR60 ;  /* 0x0000003c4f697c20 */ /* 0x000fc40008410000 */
[----:B------:R1:W-:Y:S02]  /*7f20*/  STL [R1+0x18], R107 ;  /* 0x0000186b01007387 */ /* 0x0003e40000100800 */
[----:B-1----:R-:W-:-:S05]  /*7f30*/  FMUL.FTZ R107, R93, UR60 ;  /* 0x0000003c5d6b7c20 */ /* 0x002fca0008410000 */
[----:B0-----:R-:W-:Y:S05]  /*7f40*/  @!P0 BRA `(.L_x_459) ;  /* 0x0000000000288947 */ /* 0x001fea0003800000 */
[C---:B------:R-:W-:Y:S02]  /*7f50*/  IMAD R72, R68.reuse, UR56, RZ ;  /* 0x0000003844487c24 */ /* 0x040fe4000f8e02ff */
[----:B------:R-:W-:-:S04]  /*7f60*/  IMAD.WIDE.U32 R70, R68, UR9, R70 ;  /* 0x0000000944467c25 */ /* 0x000fc8000f8e0046 */
[----:B------:R-:W-:-:S05]  /*7f70*/  IMAD R72, R69, UR9, R72 ;  /* 0x0000000945487c24 */ /* 0x000fca000f8e0248 */
[----:B------:R-:W-:Y:S02]  /*7f80*/  IADD3 R71, R71, R72, RZ ;  /* 0x0000004847477210 */ /* 0x000fe40007ffe0ff */
[----:B------:R-:W-:-:S04]  /*7f90*/  LEA R72, P0, R70, UR34, 0x2 ;  /* 0x0000002246487c11 */ /* 0x000fc8000f8010ff */
[----:B------:R-:W-:Y:S02]  /*7fa0*/  LEA.HI.X R73, R70, UR35, R71, 0x2, P0 ;  /* 0x0000002346497c11 */ /* 0x000fe400080f1447 */
[----:B------:R-:W-:-:S05]  /*7fb0*/  LEA.HI.SX32 R70, R64, R64, 0x1b ;  /* 0x0000004040467211 */ /* 0x000fca00078fdaff */
[----:B------:R-:W-:-:S06]  /*7fc0*/  IMAD R70, R70, 0x4, R35 ;  /* 0x0000000446467824 */ /* 0x000fcc00078e0223 */
[----:B------:R-:W0:Y:S04]  /*7fd0*/  LDS R70, [R70+0x2110] ;  /* 0x0021100046467984 */ /* 0x000e280000000800 */
[----:B0-----:R0:W-:Y:S02]  /*7fe0*/  REDG.E.ADD.F32.FTZ.RN.STRONG.GPU desc[UR22][R72.64], R70 ;  /* 0x00000046480079a6 */ /* 0x0011e4000c10f396 */
.L_x_459:
[----:B------:R-:W-:Y:S05]  /*7ff0*/  BSYNC B0 ;  /* 0x0000000000007941 */ /* 0x000fea0003800000 */
.L_x_458:
[----:B------:R-:W-:Y:S01]  /*8000*/  USHF.L.U64.HI UR56, UR8, 0x2, UR7 ;  /* 0x0000000208387899 */ /* 0x000fe20008010207 */
[C---:B0-----:R-:W-:Y:S01]  /*8010*/  LEA R70, P0, R40.reuse, UR34, 0x2 ;  /* 0x0000002228467c11 */ /* 0x041fe2000f8010ff */
[----:B------:R-:W-:Y:S01]  /*8020*/  USHF.L.U32 UR60, UR8, 0x2, URZ ;  /* 0x00000002083c7899 */ /* 0x000fe2000800063f */
[----:B------:R-:W-:Y:S01]  /*8030*/  MOV R41, UR11 ;  /* 0x0000000b00297c02 */ /* 0x000fe20008000f00 */
[----:B------:R-:W-:Y:S01]  /*8040*/  UIADD3 UR45, UR4, -UR54, URZ ;  /* 0x80000036042d7290 */ /* 0x000fe2000fffe03f */
[----:B------:R-:W-:Y:S01]  /*8050*/  LEA.HI.X R71, R40, UR35, R108, 0x2, P0 ;  /* 0x0000002328477c11 */ /* 0x000fe200080f146c */
[----:B------:R-:W-:Y:S01]  /*8060*/  IMAD R108, R68, UR56, RZ ;  /* 0x00000038446c7c24 */ /* 0x000fe2000f8e02ff */
[----:B------:R-:W-:Y:S01]  /*8070*/  MOV R40, UR11 ;  /* 0x0000000b00287c02 */ /* 0x000fe20008000f00 */
[----:B------:R-:W-:Y:S01]  /*8080*/  UIMAD UR45, UR45, -0x800, URZ ;  /* 0xfffff8002d2d78a4 */ /* 0x000fe2000f8e023f */
[----:B------:R-:W-:Y:S01]  /*8090*/  MOV R73, UR10 ;  /* 0x0000000a00497c02 */ /* 0x000fe20008000f00 */
[----:B------:R-:W-:Y:S01]  /*80a0*/  IMAD R69, R69, UR60, R108 ;  /* 0x0000003c45457c24 */ /* 0x000fe2000f8e026c */
[----:B------:R-:W-:Y:S01]  /*80b0*/  IADD3 R108, R64, 0x80, RZ ;  /* 0x00000080406c7810 */ /* 0x000fe20007ffe0ff */
[----:B------:R-:W-:Y:S01]  /*80c0*/  BSSY B0, `(.L_x_460) ;  /* 0x0000017000007945 */ /* 0x000fe20003800000 */
[----:B------:R-:W-:Y:S01]  /*80d0*/  LEA R40, P0, R40, R70, 0x2 ;  /* 0x0000004628287211 */ /* 0x000fe200078010ff */
[----:B------:R-:W-:Y:S01]  /*80e0*/  FADD.FTZ R84, R109, R84 ;  /* 0x000000546d547221 */ /* 0x000fe20000010000 */
[----:B------:R-:W-:-:S02]  /*80f0*/  LEA.HI.SX32 R108, R108, R64, 0x1b ;  /* 0x000000406c6c7211 */ /* 0x000fc400078fdaff */
[----:B------:R-:W-:Y:S02]  /*8100*/  LEA.HI.X R41, R41, R71, R73, 0x2, P0 ;  /* 0x0000004729297211 */ /* 0x000fe400000f1449 */
[----:B------:R-:W-:Y:S02]  /*8110*/  LEA R108, R108, R35, 0x2 ;  /* 0x000000236c6c7211 */ /* 0x000fe400078e10ff */
[----:B------:R-:W-:Y:S01]  /*8120*/  ISETP.GE.AND P0, PT, R76, 0x81, PT ;  /* 0x000000814c00780c */ /* 0x000fe20003f06270 */
[----:B------:R-:W-:Y:S01]  /*8130*/  IMAD.WIDE.U32 R40, R68, UR60, R40 ;  /* 0x0000003c44287c25 */ /* 0x000fe2000f8e0028 */
[----:B------:R-:W-:Y:S02]  /*8140*/  MOV R72, UR45 ;  /* 0x0000002d00487c02 */ /* 0x000fe40008000f00 */
[----:B------:R-:W0:Y:S01]  /*8150*/  LDS R108, [R108+0x2310] ;  /* 0x002310006c6c7984 */ /* 0x000e220000000800 */
[----:B------:R-:W-:Y:S02]  /*8160*/  IADD3 R73, R64, 0x100, RZ ;  /* 0x0000010040497810 */ /* 0x000fe40007ffe0ff */
[----:B------:R-:W-:Y:S01]  /*8170*/  IMAD.WIDE R70, R72, 0x4, R70 ;  /* 0x0000000448467825 */ /* 0x000fe200078e0246 */
[----:B------:R-:W-:-:S02]  /*8180*/  IADD3 R72, R64, 0x180, RZ ;  /* 0x0000018040487810 */ /* 0x000fc40007ffe0ff */
[-C--:B------:R-:W-:Y:S02]  /*8190*/  LEA.HI.SX32 R73, R73, R64.reuse, 0x1b ;  /* 0x0000004049497211 */ /* 0x080fe400078fdaff */
[C---:B------:R-:W-:Y:S02]  /*81a0*/  ISETP.GE.AND P1, PT, R76.reuse, 0x101, PT ;  /* 0x000001014c00780c */ /* 0x040fe40003f26270 */
[----:B------:R-:W-:Y:S02]  /*81b0*/  IADD3 R41, R69, R41, RZ ;  /* 0x0000002945297210 */ /* 0x000fe40007ffe0ff */
[----:B------:R-:W-:Y:S02]  /*81c0*/  ISETP.GE.AND P2, PT, R76, 0x181, PT ;  /* 0x000001814c00780c */ /* 0x000fe40003f46270 */
[----:B------:R-:W-:Y:S02]  /*81d0*/  LEA.HI.SX32 R72, R72, R64, 0x1b ;  /* 0x0000004048487211 */ /* 0x000fe400078fdaff */
[----:B------:R-:W-:Y:S01]  /*81e0*/  LEA R73, R73, R35, 0x2 ;  /* 0x0000002349497211 */ /* 0x000fe200078e10ff */
[----:B------:R-:W-:Y:S08]  /*81f0*/  @!P0 BRA `(.L_x_461) ;  /* 0x00000000000c8947 */ /* 0x000ff00003800000 */
[----:B------:R-:W-:-:S04]  /*8200*/  IMAD.WIDE.U32 R70, R68, UR60, R70 ;  /* 0x0000003c44467c25 */ /* 0x000fc8000f8e0046 */
[----:B------:R-:W-:-:S05]  /*8210*/  IMAD.IADD R71, R71, 0x1, R69 ;  /* 0x0000000147477824 */ /* 0x000fca00078e0245 */
[----:B0-----:R1:W-:Y:S02]  /*8220*/  REDG.E.ADD.F32.FTZ.RN.STRONG.GPU desc[UR22][R70.64+-0x1e00], R108 ;  /* 0xffe2006c460079a6 */ /* 0x0013e4000c10f396 */
.L_x_461:
[----:B------:R-:W-:Y:S05]  /*8230*/  BSYNC B0 ;  /* 0x0000000000007941 */ /* 0x000fea0003800000 */
.L_x_460:
[----:B------:R-:W2:Y:S01]  /*8240*/  LDS R73, [R73+0x2510] ;  /* 0x0025100049497984 */ /* 0x000ea20000000800 */
[----:B------:R-:W-:Y:S01]  /*8250*/  BSSY B0, `(.L_x_462) ;  /* 0x0000004000007945 */ /* 0x000fe20003800000 */
[----:B------:R-:W-:-:S03]  /*8260*/  LEA R72, R72, R35, 0x2 ;  /* 0x0000002348487211 */ /* 0x000fc600078e10ff */
[----:B------:R-:W-:Y:S05]  /*8270*/  @!P1 BRA `(.L_x_463) ;  /* 0x0000000000049947 */ /* 0x000fea0003800000 */
[----:B--2---:R3:W-:Y:S02]  /*8280*/  REDG.E.ADD.F32.FTZ.RN.STRONG.GPU desc[UR22][R40.64+-0x1c00], R73 ;  /* 0xffe40049280079a6 */ /* 0x0047e4000c10f396 */
.L_x_463:
[----:B------:R-:W-:Y:S05]  /*8290*/  BSYNC B0 ;  /* 0x0000000000007941 */ /* 0x000fea0003800000 */
.L_x_462:
[----:B------:R-:W4:Y:S01]  /*82a0*/  LDS R72, [R72+0x2710] ;  /* 0x0027100048487984 */ /* 0x000f220000000800 */
[----:B------:R-:W-:Y:S01]  /*82b0*/  BSSY B0, `(.L_x_464) ;  /* 0x0000004000007945 */ /* 0x000fe20003800000 */
[----:B------:R-:W-:-:S03]  /*82c0*/  IADD3 R68, R64, 0x280, RZ ;  /* 0x0000028040447810 */ /* 0x000fc60007ffe0ff */
[----:B------:R-:W-:Y:S05]  /*82d0*/  @!P2 BRA `(.L_x_465) ;  /* 0x000000000004a947 */ /* 0x000fea0003800000 */
[----:B----4-:R4:W-:Y:S02]  /*82e0*/  REDG.E.ADD.F32.FTZ.RN.STRONG.GPU desc[UR22][R40.64+-0x1a00], R72 ;  /* 0xffe60048280079a6 */ /* 0x0109e4000c10f396 */
.L_x_465:
[----:B------:R-:W-:Y:S05]  /*82f0*/  BSYNC B0 ;  /* 0x0000000000007941 */ /* 0x000fea0003800000 */
.L_x_464:
[----:B------:R-:W-:Y:S01]  /*8300*/  IADD3 R69, R64, 0x200, RZ ;  /* 0x0000020040457810 */ /* 0x000fe20007ffe0ff */
[----:B------:R-:W-:Y:S01]  /*8310*/  BSSY B0, `(.L_x_466) ;  /* 0x0000011000007945 */ /* 0x000fe20003800000 */
[----:B------:R-:W-:Y:S02]  /*8320*/  ISETP.GE.AND P5, PT, R76, 0x201, PT ;  /* 0x000002014c00780c */ /* 0x000fe40003fa6270 */
[-C--:B-1----:R-:W-:Y:S02]  /*8330*/  LEA.HI.SX32 R70, R69, R64.reuse, 0x1b ;  /* 0x0000004045467211 */ /* 0x082fe400078fdaff */
[----:B------:R-:W-:Y:S02]  /*8340*/  IADD3 R69, R64, 0x300, RZ ;  /* 0x0000030040457810 */ /* 0x000fe40007ffe0ff */
[----:B------:R-:W-:Y:S02]  /*8350*/  LEA R70, R70, R35, 0x2 ;  /* 0x0000002346467211 */ /* 0x000fe400078e10ff */
[----:B------:R-:W-:-:S02]  /*8360*/  LEA.HI.SX32 R68, R68, R64, 0x1b ;  /* 0x0000004044447211 */ /* 0x000fc400078fdaff */
[----:B------:R-:W-:Y:S02]  /*8370*/  IADD3 R71, R64, 0x380, RZ ;  /* 0x0000038040477810 */ /* 0x000fe40007ffe0ff */
[----:B------:R-:W1:Y:S01]  /*8380*/  LDS R70, [R70+0x2910] ;  /* 0x0029100046467984 */ /* 0x000e620000000800 */
[----:B------:R-:W-:Y:S02]  /*8390*/  LEA.HI.SX32 R69, R69, R64, 0x1b ;  /* 0x0000004045457211 */ /* 0x000fe400078fdaff */
[----:B------:R-:W-:Y:S02]  /*83a0*/  LEA R68, R68, R35, 0x2 ;  /* 0x0000002344447211 */ /* 0x000fe400078e10ff */
[C---:B------:R-:W-:Y:S02]  /*83b0*/  ISETP.GE.AND P0, PT, R76.reuse, 0x281, PT ;  /* 0x000002814c00780c */ /* 0x040fe40003f06270 */
[C---:B------:R-:W-:Y:S02]  /*83c0*/  ISETP.GE.AND P1, PT, R76.reuse, 0x301, PT ;  /* 0x000003014c00780c */ /* 0x040fe40003f26270 */
[----:B------:R-:W-:-:S02]  /*83d0*/  ISETP.GE.AND P2, PT, R76, 0x381, PT ;  /* 0x000003814c00780c */ /* 0x000fc40003f46270 */
[C---:B------:R-:W-:Y:S02]  /*83e0*/  ISETP.GE.AND P3, PT, R76.reuse, 0x401, PT ;  /* 0x000004014c00780c */ /* 0x040fe40003f66270 */
[----:B------:R-:W-:Y:S01]  /*83f0*/  ISETP.GE.AND P4, PT, R76, 0x481, PT ;  /* 0x000004814c00780c */ /* 0x000fe20003f86270 */
[----:B------:R-:W-:-:S12]  /*8400*/  @!P5 BRA `(.L_x_467) ;  /* 0x000000000004d947 */ /* 0x000fd80003800000 */
[----:B-1----:R1:W-:Y:S02]  /*8410*/  REDG.E.ADD.F32.FTZ.RN.STRONG.GPU desc[UR22][R40.64+-0x1800], R70 ;  /* 0xffe80046280079a6 */ /* 0x0023e4000c10f396 */
.L_x_467:
[----:B------:R-:W-:Y:S05]  /*8420*/  BSYNC B0 ;  /* 0x0000000000007941 */ /* 0x000fea0003800000 */
.L_x_466:
[----:B------:R-:W0:Y:S01]  /*8430*/  LDS R68, [R68+0x2b10] ;  /* 0x002b100044447984 */ /* 0x000e220000000800 */
[----:B------:R-:W-:Y:S01]  /*8440*/  BSSY B0, `(.L_x_468) ;  /* 0x0000006000007945 */ /* 0x000fe20003800000 */
[----:B----4-:R-:W-:Y:S02]  /*8450*/  IADD3 R72, R64, 0x400, RZ ;  /* 0x0000040040487810 */ /* 0x010fe40007ffe0ff */
[----:B-1----:R-:W-:Y:S02]  /*8460*/  LEA.HI.SX32 R70, R71, R64, 0x1b ;  /* 0x0000004047467211 */ /* 0x002fe400078fdaff */
[----:B------:R-:W-:Y:S01]  /*8470*/  LEA R69, R69, R35, 0x2 ;  /* 0x0000002345457211 */ /* 0x000fe200078e10ff */
[----:B------:R-:W-:Y:S06]  /*8480*/  @!P0 BRA `(.L_x_469) ;  /* 0x0000000000048947 */ /* 0x000fec0003800000 */
[----:B0-----:R1:W-:Y:S02]  /*8490*/  REDG.E.ADD.F32.FTZ.RN.STRONG.GPU desc[UR22][R40.64+-0x1600], R68 ;  /* 0xffea0044280079a6 */ /* 0x0013e4000c10f396 */
.L_x_469:
[----:B------:R-:W-:Y:S05]  /*84a0*/  BSYNC B0 ;  /* 0x0000000000007941 */ /* 0x000fea0003800000 */
.L_x_468:
[----:B------:R-:W4:Y:S01]  /*84b0*/  LDS R69, [R69+0x2d10] ;  /* 0x002d100045457984 */ /* 0x000f220000000800 */
[----:B------:R-:W-:Y:S01]  /*84c0*/  BSSY B0, `(.L_x_470) ;  /* 0x0000006000007945 */ /* 0x000fe20003800000 */
[----:B------:R-:W-:Y:S01]  /*84d0*/  IADD3 R71, R64, 0x480, RZ ;  /* 0x0000048040477810 */ /* 0x000fe20007ffe0ff */
[----:B------:R-:W-:Y:S01]  /*84e0*/  IMAD R70, R70, 0x4, R35 ;  /* 0x0000000446467824 */ /* 0x000fe200078e0223 */
[----:B01----:R-:W-:Y:S01]  /*84f0*/  LEA.HI.SX32 R68, R72, R64, 0x1b ;  /* 0x0000004048447211 */ /* 0x003fe200078fdaff */
[----:B------:R-:W-:Y:S06]  /*8500*/  @!P1 BRA `(.L_x_471) ;  /* 0x0000000000049947 */ /* 0x000fec0003800000 */
[----:B----4-:R0:W-:Y:S02]  /*8510*/  REDG.E.ADD.F32.FTZ.RN.STRONG.GPU desc[UR22][R40.64+-0x1400], R69 ;  /* 0xffec0045280079a6 */ /* 0x0101e4000c10f396 */
.L_x_471:
[----:B------:R-:W-:Y:S05]  /*8520*/  BSYNC B0 ;  /* 0x0000000000007941 */ /* 0x000fea0003800000 */
.L_x_470:
[----:B------:R-:W1:Y:S01]  /*8530*/  LDS R70, [R70+0x2f10] ;  /* 0x002f100046467984 */ /* 0x000e620000000800 */
[----:B------:R-:W-:Y:S01]  /*8540*/  BSSY B0, `(.L_x_472) ;  /* 0x0000005000007945 */ /* 0x000fe20003800000 */
[----:B0---4-:R-:W-:Y:S02]  /*8550*/  LEA.HI.SX32 R69, R71, R64, 0x1b ;  /* 0x0000004047457211 */ /* 0x011fe400078fdaff */
[----:B------:R-:W-:Y:S01]  /*8560*/  LEA R68, R68, R35, 0x2 ;  /* 0x0000002344447211 */ /* 0x000fe200078e10ff */
[----:B------:R-:W-:Y:S06]  /*8570*/  @!P2 BRA `(.L_x_473) ;  /* 0x000000000004a947 */ /* 0x000fec0003800000 */
[----:B-1----:R0:W-:Y:S02]  /*8580*/  REDG.E.ADD.F32.FTZ.RN.STRONG.GPU desc[UR22][R40.64+-0x1200], R70 ;  /* 0xffee0046280079a6 */ /* 0x0021e4000c10f396 */
.L_x_473:
[----:B------:R-:W-:Y:S05]  /*8590*/  BSYNC B0 ;  /* 0x0000000000007941 */ /* 0x000fea0003800000 */
.L_x_472:
[----:B------:R-:W4:Y:S01]  /*85a0*/  LDS R68, [R68+0x3110] ;  /* 0x0031100044447984 */ /* 0x000f220000000800 */
[----:B------:R-:W-:Y:S01]  /*85b0*/  BSSY B0, `(.L_x_474) ;  /* 0x0000004000007945 */ /* 0x000fe20003800000 */
[----:B------:R-:W-:-:S03]  /*85c0*/  LEA R69, R69, R35, 0x2 ;  /* 0x0000002345457211 */ /* 0x000fc600078e10ff */
[----:B------:R-:W-:Y:S05]  /*85d0*/  @!P3 BRA `(.L_x_475) ;  /* 0x000000000004b947 */ /* 0x000fea0003800000 */
[----:B----4-:R4:W-:Y:S02]  /*85e0*/  REDG.E.ADD.F32.FTZ.RN.STRONG.GPU desc[UR22][R40.64+-0x1000], R68 ;  /* 0xfff00044280079a6 */ /* 0x0109e4000c10f396 */
.L_x_475:
[----:B------:R-:W-:Y:S05]  /*85f0*/  BSYNC B0 ;  /* 0x0000000000007941 */ /* 0x000fea0003800000 */
.L_x_474:
[----:B------:R-:W2:Y:S01]  /*8600*/  LDS R69, [R69+0x3310] ;  /* 0x0033100045457984 */ /* 0x000ea20000000800 */
[----:B------:R-:W-:Y:S01]  /*8610*/  BSSY B0, `(.L_x_476) ;  /* 0x0000005000007945 */ /* 0x000fe20003800000 */
[C---:B----4-:R-:W-:Y:S02]  /*8620*/  IADD3 R68, R64.reuse, 0x500, RZ ;  /* 0x0000050040447810 */ /* 0x050fe40007ffe0ff */
[----:B01----:R-:W-:Y:S01]  /*8630*/  IADD3 R70, R64, 0x580, RZ ;  /* 0x0000058040467810 */ /* 0x003fe20007ffe0ff */
[----:B------:R-:W-:Y:S06]  /*8640*/  @!P4 BRA `(.L_x_477) ;  /* 0x000000000004c947 */ /* 0x000fec0003800000 */
[----:B--2---:R0:W-:Y:S02]  /*8650*/  REDG.E.ADD.F32.FTZ.RN.STRONG.GPU desc[UR22][R40.64+-0xe00], R69 ;  /* 0xfff20045280079a6 */ /* 0x0041e4000c10f396 */
.L_x_477:
[----:B------:R-:W-:Y:S05]  /*8660*/  BSYNC B0 ;  /* 0x0000000000007941 */ /* 0x000fea0003800000 */
.L_x_476:
[-C--:B0-2---:R-:W-:Y:S01]  /*8670*/  LEA.HI.SX32 R69, R68, R64.reuse, 0x1b ;  /* 0x0000004044457211 */ /* 0x085fe200078fdaff */
[----:B------:R-:W-:Y:S01]  /*8680*/  BSSY B0, `(.L_x_478) ;  /* 0x0000010000007945 */ /* 0x000fe20003800000 */
[----:B------:R-:W-:Y:S02]  /*8690*/  ISETP.GE.AND P5, PT, R76, 0x501, PT ;  /* 0x000005014c00780c */ /* 0x000fe40003fa6270 */
[----:B------:R-:W-:Y:S02]  /*86a0*/  LEA R69, R69, R35, 0x2 ;  /* 0x0000002345457211 */ /* 0x000fe400078e10ff */
[----:B------:R-:W-:Y:S02]  /*86b0*/  IADD3 R71, R64, 0x600, RZ ;  /* 0x0000060040477810 */ /* 0x000fe40007ffe0ff */
[----:B------:R-:W-:Y:S02]  /*86c0*/  LEA.HI.SX32 R70, R70, R64, 0x1b ;  /* 0x0000004046467211 */ /* 0x000fe400078fdaff */
[----:B------:R-:W0:Y:S01]  /*86d0*/  LDS R69, [R69+0x3510] ;  /* 0x0035100045457984 */ /* 0x000e220000000800 */
[----:B---3--:R-:W-:-:S02]  /*86e0*/  IADD3 R73, R64, 0x680, RZ ;  /* 0x0000068040497810 */ /* 0x008fc40007ffe0ff */
        /* <DEDUP_REMOVED lines=9> */
.L_x_479:
[----:B------:R-:W-:Y:S05]  /*8780*/  BSYNC B0 ;  /* 0x0000000000007941 */ /* 0x000fea0003800000 */
.L_x_478:
[----:B------:R-:W2:Y:S01]  /*8790*/  LDS R70, [R70+0x3710] ;  /* 0x0037100046467984 */ /* 0x000ea20000000800 */
[----:B------:R-:W-:Y:S01]  /*87a0*/  BSSY B0, `(.L_x_480) ;  /* 0x0000006000007945 */ /* 0x000fe20003800000 */
[----:B------:R-:W-:Y:S02]  /*87b0*/  IADD3 R72, R64, 0x700, RZ ;  /* 0x0000070040487810 */ /* 0x000fe40007ffe0ff */
[----:B01----:R-:W-:Y:S02]  /*87c0*/  LEA.HI.SX32 R69, R73, R64, 0x1b ;  /* 0x0000004049457211 */ /* 0x003fe400078fdaff */
[----:B------:R-:W-:Y:S01]  /*87d0*/  LEA R68, R68, R35, 0x2 ;  /* 0x0000002344447211 */ /* 0x000fe200078e10ff */
[----:B------:R-:W-:Y:S06]  /*87e0*/  @!P0 BRA `(.L_x_481) ;  /* 0x0000000000048947 */ /* 0x000fec0003800000 */
[----:B--2---:R0:W-:Y:S02]  /*87f0*/  REDG.E.ADD.F32.FTZ.RN.STRONG.GPU desc[UR22][R40.64+-0xa00], R70 ;  /* 0xfff60046280079a6 */ /* 0x0041e4000c10f396 */
.L_x_481:
[----:B------:R-:W-:Y:S05]  /*8800*/  BSYNC B0 ;  /* 0x0000000000007941 */ /* 0x000fea0003800000 */
.L_x_480:
[----:B------:R-:W1:Y:S01]  /*8810*/  LDS R68, [R68+0x3910] ;  /* 0x0039100044447984 */ /* 0x000e620000000800 */
[----:B------:R-:W-:Y:S01]  /*8820*/  BSSY B0, `(.L_x_482) ;  /* 0x0000006000007945 */ /* 0x000fe20003800000 */
[----:B------:R-:W-:Y:S01]  /*8830*/  VIADD R71, R64, 0x780 ;  /* 0x0000078040477836 */ /* 0x000fe20000000000 */
[----:B0-2---:R-:W-:Y:S02]  /*8840*/  LEA.HI.SX32 R70, R72, R64, 0x1b ;  /* 0x0000004048467211 */ /* 0x005fe400078fdaff */
[----:B------:R-:W-:Y:S01]  /*8850*/  LEA R69, R69, R35, 0x2 ;  /* 0x0000002345457211 */ /* 0x000fe200078e10ff */
[----:B------:R-:W-:Y:S06]  /*8860*/  @!P1 BRA `(.L_x_483) ;  /* 0x0000000000049947 */ /* 0x000fec0003800000 */
[----:B-1----:R0:W-:Y:S02]  /*8870*/  REDG.E.ADD.F32.FTZ.RN.STRONG.GPU desc[UR22][R40.64+-0x800], R68 ;  /* 0xfff80044280079a6 */ /* 0x0021e4000c10f396 */
.L_x_483:
[----:B------:R-:W-:Y:S05]  /*8880*/  BSYNC B0 ;  /* 0x0000000000007941 */ /* 0x000fea0003800000 */
.L_x_482:
[----:B------:R-:W2:Y:S01]  /*8890*/  LDS R69, [R69+0x3b10] ;  /* 0x003b100045457984 */ /* 0x000ea20000000800 */
[----:B------:R-:W-:Y:S01]  /*88a0*/  BSSY B0, `(.L_x_484) ;  /* 0x0000005000007945 */ /* 0x000fe20003800000 */
[----:B01----:R-:W-:Y:S02]  /*88b0*/  LEA.HI.SX32 R68, R71, R64, 0x1b ;  /* 0x0000004047447211 */ /* 0x003fe400078fdaff */
[----:B------:R-:W-:Y:S01]  /*88c0*/  LEA R70, R70, R35, 0x2 ;  /* 0x0000002346467211 */ /* 0x000fe200078e10ff */
[----:B------:R-:W-:Y:S06]  /*88d0*/  @!P2 BRA `(.L_x_485) ;  /* 0x000000000004a947 */ /* 0x000fec0003800000 */
[----:B--2---:R0:W-:Y:S02]  /*88e0*/  REDG.E.ADD.F32.FTZ.RN.STRONG.GPU desc[UR22][R40.64+-0x600], R69 ;  /* 0xfffa0045280079a6 */ /* 0x0041e4000c10f396 */
.L_x_485:
[----:B------:R-:W-:Y:S05]  /*88f0*/  BSYNC B0 ;  /* 0x0000000000007941 */ /* 0x000fea0003800000 */
.L_x_484:
[----:B------:R-:W1:Y:S01]  /*8900*/  LDS R70, [R70+0x3d10] ;  /* 0x003d100046467984 */ /* 0x000e620000000800 */
[----:B------:R-:W-:Y:S01]  /*8910*/  BSSY B0, `(.L_x_486) ;  /* 0x0000004000007945 */ /* 0x000fe20003800000 */
[----:B------:R-:W-:-:S03]  /*8920*/  LEA R68, R68, R35, 0x2 ;  /* 0x0000002344447211 */ /* 0x000fc600078e10ff */
[----:B------:R-:W-:Y:S05]  /*8930*/  @!P3 BRA `(.L_x_487) ;  /* 0x000000000004b947 */ /* 0x000fea0003800000 */
[----:B-1----:R3:W-:Y:S02]  /*8940*/  REDG.E.ADD.F32.FTZ.RN.STRONG.GPU desc[UR22][R40.64+-0x400], R70 ;  /* 0xfffc0046280079a6 */ /* 0x0027e4000c10f396 */
.L_x_487:
[----:B------:R-:W-:Y:S05]  /*8950*/  BSYNC B0 ;  /* 0x0000000000007941 */ /* 0x000fea0003800000 */
.L_x_486:
[----:B------:R-:W4:Y:S01]  /*8960*/  LDS R68, [R68+0x3f10] ;  /* 0x003f100044447984 */ /* 0x000f220000000800 */
[----:B------:R-:W-:Y:S04]  /*8970*/  BSSY B0, `(.L_x_488) ;  /* 0x0000003000007945 */ /* 0x000fe80003800000 */
[----:B------:R-:W-:Y:S05]  /*8980*/  @!P4 BRA `(.L_x_489) ;  /* 0x000000000004c947 */ /* 0x000fea0003800000 */
[----:B----4-:R4:W-:Y:S02]  /*8990*/  REDG.E.ADD.F32.FTZ.RN.STRONG.GPU desc[UR22][R40.64+-0x200], R68 ;  /* 0xfffe0044280079a6 */ /* 0x0109e4000c10f396 */
.L_x_489:
[----:B------:R-:W-:Y:S05]  /*89a0*/  BSYNC B0 ;  /* 0x0000000000007941 */ /* 0x000fea0003800000 */
.L_x_488:
[----:B------:R-:W5:Y:S04]  /*89b0*/  LDL R72, [R1+0x90] ;  /* 0x0000900001487983 */ /* 0x000f680000100800 */
[----:B------:R-:W5:Y:S04]  /*89c0*/  LDL R71, [R1+0x94] ;  /* 0x0000940001477983 */ /* 0x000f680000100800 */
[----:B-1-3--:R-:W3:Y:S01]  /*89d0*/  LDL R70, [R1+0x98] ;  /* 0x0000980001467983 */ /* 0x00aee20000100800 */
[----:B------:R-:W-:Y:S01]  /*89e0*/  FMUL.FTZ R92, R92, R88 ;  /* 0x000000585c5c7220 */ /* 0x000fe20000410000 */
[----:B------:R-:W-:Y:S01]  /*89f0*/  FMUL.FTZ R94, R94, R152 ;  /* 0x000000985e5e7220 */ /* 0x000fe20000410000 */
[----:B------:R-:W-:Y:S01]  /*8a00*/  FMUL.FTZ R98, R98, R151 ;  /* 0x0000009762627220 */ /* 0x000fe20000410000 */
[----:B----4-:R-:W4:Y:S04]  /*8a10*/  LDL R68, [R1+0x9c] ;  /* 0x00009c0001447983 */ /* 0x010f280000100800 */
[----:B------:R-:W4:Y:S01]  /*8a20*/  LDL.LU R88, [R1+0x1c] ;  /* 0x00001c0001587983 */ /* 0x000f220000300800 */
[----:B------:R-:W-:-:S03]  /*8a30*/  FFMA.FTZ R78, R37, R42, R78 ;  /* 0x0000002a254e7223 */ /* 0x000fc6000001004e */
[----:B------:R-:W4:Y:S01]  /*8a40*/  LDL R76, [R1+0x10c] ;  /* 0x00010c00014c7983 */ /* 0x000f220000100800 */
        /* <DEDUP_REMOVED lines=8> */
[----:B------:R-:W-:Y:S01]  /*8ad0*/  ISETP.GT.AND P0, PT, R69, 0x1d, PT ;  /* 0x0000001d4500780c */ /* 0x000fe20003f04270 */
[----:B-----5:R-:W-:-:S04]  /*8ae0*/  FFMA.FTZ R74, R72, R134, R74 ;  /* 0x00000086484a7223 */ /* 0x020fc8000001004a */
[----:B------:R-:W-:Y:S02]  /*8af0*/  FADD.FTZ R141, R74, R141 ;  /* 0x0000008d4a8d7221 */ /* 0x000fe40000010000 */
[----:B------:R-:W2:Y:S01]  /*8b00*/  LDL R74, [R1+0xa0] ;  /* 0x0000a000014a7983 */ /* 0x000ea20000100800 */
[----:B------:R-:W-:Y:S01]  /*8b10*/  FFMA.FTZ R94, R71, R132, R94 ;  /* 0x00000084475e7223 */ /* 0x000fe2000001005e */
[----:B---3--:R-:W-:Y:S02]  /*8b20*/  FFMA.FTZ R98, R70, R75, R98 ;  /* 0x0000004b46627223 */ /* 0x008fe40000010062 */
[----:B------:R-:W3:Y:S04]  /*8b30*/  LDL.LU R73, [R1+0x20] ;  /* 0x0000200001497983 */ /* 0x000ee80000300800 */
[----:B------:R-:W5:Y:S04]  /*8b40*/  LDL.LU R72, [R1+0x24] ;  /* 0x0000240001487983 */ /* 0x000f680000300800 */
[----:B------:R-:W2:Y:S04]  /*8b50*/  LDL R71, [R1+0xa4] ;  /* 0x0000a40001477983 */ /* 0x000ea80000100800 */
[----:B------:R-:W2:Y:S04]  /*8b60*/  LDL R70, [R1+0xa8] ;  /* 0x0000a80001467983 */ /* 0x000ea80000100800 */
[----:B------:R-:W2:Y:S01]  /*8b70*/  LDL.LU R42, [R1+0x28] ;  /* 0x00002800012a7983 */ /* 0x000ea20000300800 */
        /* <DEDUP_REMOVED lines=10> */
[----:B----4-:R-:W-:-:S12]  /*8c20*/  FADD.FTZ R88, R100, R88 ;  /* 0x0000005864587221 */ /* 0x010fd80000010000 */
[----:B0-----:R-:W-:Y:S01]  /*8c30*/  @!P0 FADD.FTZ R84, R84, R40 ;  /* 0x0000002854548221 */ /* 0x001fe20000010000 */
[----:B-1----:R-:W-:-:S04]  /*8c40*/  @!P0 FADD.FTZ R65, R65, R41 ;  /* 0x0000002941418221 */ /* 0x002fc80000010000 */
[----:B------:R-:W0:Y:S04]  /*8c50*/  SHFL.DOWN PT, R40, R84, 0x10, 0x1f ;  /* 0x0a001f0054287f89 */ /* 0x000e2800000e0000 */
[----:B------:R-:W1:Y:S01]  /*8c60*/  SHFL.DOWN PT, R41, R65, 0x10, 0x1f ;  /* 0x0a001f0041297f89 */ /* 0x000e6200000e0000 */
[----:B------:R-:W-:-:S03]  /*8c70*/  ISETP.GT.AND P0, PT, R69, 0xf, PT ;  /* 0x0000000f4500780c */ /* 0x000fc60003f04270 */
[----:B------:R4:W-:Y:S01]  /*8c80*/  STL [R1+0x1c], R88 ;  /* 0x00001c5801007387 */ /* 0x0009e20000100800 */
[----:B------:R-:W-:Y:S01]  /*8c90*/  ISETP.NE.AND P1, PT, R69, RZ, PT ;  /* 0x000000ff4500720c */ /* 0x000fe20003f25270 */
[----:B------:R-:W-:Y:S01]  /*8ca0*/  FMUL.FTZ R105, R105, R150 ;  /* 0x0000009669697220 */ /* 0x000fe20000410000 */
[----:B------:R-:W-:Y:S01]  /*8cb0*/  FMUL.FTZ R96, R96, R85 ;  /* 0x0000005560607220 */ /* 0x000fe20000410000 */
[----:B------:R-:W-:Y:S02]  /*8cc0*/  FMUL.FTZ R104, R104, R83 ;  /* 0x0000005368687220 */ /* 0x000fe40000410000 */
[----:B------:R-:W-:Y:S01]  /*8cd0*/  FFMA.FTZ R105, R68, R79, R105 ;  /* 0x0000004f44697223 */ /* 0x000fe20000010069 */
[----:B------:R-:W-:Y:S01]  /*8ce0*/  FMUL.FTZ R106, R106, R43 ;  /* 0x0000002b6a6a7220 */ /* 0x000fe20000410000 */
[----:B------:R-:W-:Y:S01]  /*8cf0*/  FMUL.FTZ R107, R107, R149 ;  /* 0x000000956b6b7220 */ /* 0x000fe20000410000 */
[----:B------:R-:W-:Y:S01]  /*8d00*/  FMUL.FTZ R86, R86, R82 ;  /* 0x0000005256567220 */ /* 0x000fe20000410000 */
[----:B------:R-:W-:Y:S01]  /*8d10*/  FMUL.FTZ R148, R87, R148 ;  /* 0x0000009457947220 */ /* 0x000fe20000410000 */
[----:B0-----:R-:W-:Y:S01]  /*8d20*/  @!P0 FADD.FTZ R84, R84, R40 ;  /* 0x0000002854548221 */ /* 0x001fe20000010000 */
[----:B-1----:R-:W-:-:S04]  /*8d30*/  @!P0 FADD.FTZ R65, R65, R41 ;  /* 0x0000002941418221 */ /* 0x002fc80000010000 */
[----:B------:R-:W-:Y:S01]  /*8d40*/  MOV R68, R84 ;  /* 0x0000005400447202 */ /* 0x000fe20000000f00 */
[----:B------:R-:W-:Y:S01]  /*8d50*/  FMUL.FTZ R40, R89, R81 ;  /* 0x0000005159287220 */ /* 0x000fe20000410000 */
[----:B------:R-:W-:Y:S01]  /*8d60*/  FMUL.FTZ R90, R90, R145 ;  /* 0x000000915a5a7220 */ /* 0x000fe20000410000 */
[----:B------:R-:W-:Y:S01]  /*8d70*/  MOV R69, R65 ;  /* 0x0000004100457202 */ /* 0x000fe20000000f00 */
[----:B------:R-:W-:Y:S01]  /*8d80*/  FFMA.FTZ R92, R38, R133, R92 ;  /* 0x00000085265c7223 */ /* 0x000fe2000001005c */
[----:B------:R-:W-:Y:S01]  /*8d90*/  FFMA.FTZ R96, R39, R131, R96 ;  /* 0x0000008327607223 */ /* 0x000fe20000010060 */
[----:B------:R-:W-:Y:S01]  /*8da0*/  FFMA.FTZ R104, R44, R77, R104 ;  /* 0x0000004d2c687223 */ /* 0x000fe20000010068 */
[----:B------:R-:W-:Y:S01]  /*8db0*/  FFMA.FTZ R106, R45, R91, R106 ;  /* 0x0000005b2d6a7223 */ /* 0x000fe2000001006a */
[----:B------:R4:W-:Y:S01]  /*8dc0*/  @!P1 STS.64 [R76+0x4218], R68 ;  /* 0x004218444c009388 */ /* 0x0009e20000000a00 */
        /* <DEDUP_REMOVED lines=14> */
[----:B---3--:R-:W-:Y:S01]  /*8eb0*/  FADD.FTZ R73, R102, R73 ;  /* 0x0000004966497221 */ /* 0x008fe20000010000 */
[----:B-----5:R-:W-:-:S04]  /*8ec0*/  FADD.FTZ R72, R103, R72 ;  /* 0x0000004867487221 */ /* 0x020fc80000010000 */
[----:B------:R4:W-:Y:S04]  /*8ed0*/  STL [R1+0x20], R73 ;  /* 0x0000204901007387 */ /* 0x0009e80000100800 */
[----:B------:R4:W-:Y:S01]  /*8ee0*/  STL [R1+0x24], R72 ;  /* 0x0000244801007387 */ /* 0x0009e20000100800 */
[----:B--2---:R-:W-:-:S05]  /*8ef0*/  FADD.FTZ R42, R121, R42 ;  /* 0x0000002a792a7221 */ /* 0x004fca0000010000 */
[----:B------:R4:W-:Y:S01]  /*8f00*/  STL [R1+0x28], R42 ;  /* 0x0000282a01007387 */ /* 0x0009e20000100800 */
[----:B------:R-:W-:Y:S01]  /*8f10*/  FFMA.FTZ R107, R74, R93, R107 ;  /* 0x0000005d4a6b7223 */ /* 0x000fe2000001006b */
[----:B------:R-:W-:Y:S01]  /*8f20*/  FFMA.FTZ R97, R71, R97, R148 ;  /* 0x0000006147617223 */ /* 0x000fe20000010094 */
[----:B------:R-:W-:Y:S02]  /*8f30*/  FFMA.FTZ R101, R70, R101, R90 ;  /* 0x0000006546657223 */ /* 0x000fe4000001005a */
[----:B------:R-:W-:Y:S01]  /*8f40*/  FADD.FTZ R14, R107, R14 ;  /* 0x0000000e6b0e7221 */ /* 0x000fe20000010000 */
        /* <DEDUP_REMOVED lines=10> */
[----:B------:R-:W-:-:S04]  /*8ff0*/  MOV R35, UR45 ;  /* 0x0000002d00237c02 */ /* 0x000fc80008000f00 */
[----:B----4-:R-:W-:Y:S01]  /*9000*/  LEA R73, R70, R35, 0x2 ;  /* 0x0000002346497211 */ /* 0x010fe200078e10ff */
[----:B------:R-:W0:Y:S04]  /*9010*/  LDS.128 R40, [R35+0x4220] ;  /* 0x0042200023287984 */ /* 0x000e280000000c00 */
        /* <DEDUP_REMOVED lines=13> */
.L_x_491:
[----:B------:R-:W-:Y:S05]  /*90f0*/  BSYNC B0 ;  /* 0x0000000000007941 */ /* 0x000fea0003800000 */
.L_x_490:
[----:B------:R-:W-:Y:S02]  /*9100*/  UIADD3 UR9, UR9, 0x1, URZ ;  /* 0x0000000109097890 */ /* 0x000fe4000fffe03f */
[----:B------:R-:W-:Y:S02]  /*9110*/  UIADD3 UR8, UP1, UR8, 0x1, URZ ;  /* 0x0000000108087890 */ /* 0x000fe4000ff3e03f */
[----:B------:R-:W-:Y:S02]  /*9120*/  UISETP.GE.AND UP0, UPT, UR9, UR53, UPT ;  /* 0x000000350900728c */ /* 0x000fe4000bf06270 */
[----:B------:R-:W-:-:S04]  /*9130*/  UIADD3.X UR7, URZ, UR7, URZ, UP1, !UPT ;  /* 0x000000073f077290 */ /* 0x000fc80008ffe43f */
[----:B------:R-:W-:-:S13]  /*9140*/  PLOP3.LUT P0, PT, PT, PT, UP0, 0x80, 0x0 ;  /* 0x000000000000781c */ /* 0x000fda0003f0f008 */
[----:B------:R-:W-:Y:S05]  /*9150*/  @!P0 BRA `(.L_x_492) ;  /* 0xffffffbc00848947 */ /* 0x000fea000383ffff */
.L_x_448:
        /* <DEDUP_REMOVED lines=8> */
[----:B------:R-:W-:Y:S01]  /*91e0*/  ULDC.64 UR12, c[0x0][0x388] ;  /* 0x0000e200000c7ab9 */ /* 0x000fe20000000a00 */
[----:B------:R-:W-:Y:S02]  /*91f0*/  ULDC.64 UR30, c[0x0][0x3a8] ;  /* 0x0000ea00001e7ab9 */ /* 0x000fe40000000a00 */
[----:B------:R-:W4:Y:S04]  /*9200*/  LDL.LU R70, [R1+0x1c] ;  /* 0x00001c0001467983 */ /* 0x000f280000300800 */
[----:B------:R-:W4:Y:S04]  /*9210*/  LDL.LU R69, [R1+0x18] ;  /* 0x0000180001457983 */ /* 0x000f280000300800 */
[----:B------:R-:W4:Y:S04]  /*9220*/  LDL.LU R65, [R1+0x14] ;  /* 0x0000140001417983 */ /* 0x000f280000300800 */
[----:B------:R-:W4:Y:S04]  /*9230*/  LDL.LU R42, [R1+0x10] ;  /* 0x00001000012a7983 */ /* 0x000f280000300800 */
[----:B------:R-:W4:Y:S04]  /*9240*/  LDL.LU R40, [R1+0xc] ;  /* 0x00000c0001287983 */ /* 0x000f280000300800 */
[----:B------:R-:W4:Y:S04]  /*9250*/  LDL.LU R68, [R1+0x8] ;  /* 0x0000080001447983 */ /* 0x000f280000300800 */
[----:B------:R-:W4:Y:S04]  /*9260*/  LDL.LU R43, [R1+0x4] ;  /* 0x00000400012b7983 */ /* 0x000f280000300800 */
[----:B------:R-:W4:Y:S04]  /*9270*/  LDL.LU R41, [R1] ;  /* 0x0000000001297983 */ /* 0x000f280000300800 */
        /* <DEDUP_REMOVED lines=9> */
[----:B--2---:R1:W-:Y:S04]  /*9310*/  STS [R48], R73 ;  /* 0x0000004930007388 */ /* 0x0043e80000000800 */
[----:B-1----:R-:W2:Y:S04]  /*9320*/  LDL R73, [R1+0x44] ;  /* 0x0000440001497983 */ /* 0x002ea80000100800 */
[----:B---3--:R1:W-:Y:S04]  /*9330*/  STS [R48+0x4], R72 ;  /* 0x0000044830007388 */ /* 0x0083e80000000800 */
[----:B----4-:R3:W-:Y:S04]  /*9340*/  STS [R48+0x8], R71 ;  /* 0x0000084730007388 */ /* 0x0107e80000000800 */
[----:B------:R4:W-:Y:S04]  /*9350*/  STS [R48+0xc], R70 ;  /* 0x00000c4630007388 */ /* 0x0009e80000000800 */
[----:B-1----:R-:W2:Y:S04]  /*9360*/  LDL R72, [R1+0x40] ;  /* 0x0000400001487983 */ /* 0x002ea80000100800 */
[----:B------:R1:W-:Y:S04]  /*9370*/  STS [R48+0x14], R65 ;  /* 0x0000144130007388 */ /* 0x0003e80000000800 */
[----:B------:R0:W-:Y:S04]  /*9380*/  STS [R48+0x18], R42 ;  /* 0x0000182a30007388 */ /* 0x0001e80000000800 */
[----:B------:R0:W-:Y:S04]  /*9390*/  STS [R48+0x1c], R40 ;  /* 0x00001c2830007388 */ /* 0x0001e80000000800 */
[----:B---3--:R-:W3:Y:S04]  /*93a0*/  LDL R71, [R1+0x3c] ;  /* 0x00003c0001477983 */ /* 0x008ee80000100800 */
[----:B----4-:R-:W4:Y:S04]  /*93b0*/  LDL R70, [R1+0x38] ;  /* 0x0000380001467983 */ /* 0x010f280000100800 */
[----:B-1----:R-:W4:Y:S04]  /*93c0*/  LDL R65, [R1+0x34] ;  /* 0x0000340001417983 */ /* 0x002f280000100800 */
[----:B0-----:R-:W4:Y:S04]  /*93d0*/  LDL R42, [R1+0x30] ;  /* 0x00003000012a7983 */ /* 0x001f280000100800 */
[----:B------:R-:W4:Y:S04]  /*93e0*/  LDL R40, [R1+0x2c] ;  /* 0x00002c0001287983 */ /* 0x000f280000100800 */
[----:B------:R-:W-:Y:S04]  /*93f0*/  STS [R48+0x10], R69 ;  /* 0x0000104530007388 */ /* 0x000fe80000000800 */
[----:B------:R0:W-:Y:S04]  /*9400*/  STS [R48+0x20], R68 ;  /* 0x0000204430007388 */ /* 0x0001e80000000800 */
[----:B0-----:R0:W5:Y:S01]  /*9410*/  LDL.64 R68, [R1+0x110] ;  /* 0x0001100001447983 */ /* 0x0011620000100a00 */
[----:B------:R-:W-:Y:S01]  /*9420*/  ULEA UR7, UR8, UR7, 0x18 ;  /* 0x0000000708077291 */ /* 0x000fe2000f8ec03f */
[----:B------:R-:W-:-:S02]  /*9430*/  MOV R32, UR44 ;  /* 0x0000002c00207c02 */ /* 0x000fc40008000f00 */
        /* <DEDUP_REMOVED lines=17> */
[----:B------:R-:W-:-:S02]  /*9550*/  UIMAD UR14, UR50, UR12, URZ ;  /* 0x0000000c320e72a4 */ /* 0x000fc4000f8e023f */
[----:B------:R-:W-:Y:S02]  /*9560*/  UIMAD.WIDE.U32 UR8, UR51, UR12, URZ ;  /* 0x0000000c330872a5 */ /* 0x000fe4000f8e003f */
[----:B------:R-:W-:Y:S02]  /*9570*/  UIMAD UR32, UR50, UR30, URZ ;  /* 0x0000001e322072a4 */ /* 0x000fe4000f8e023f */
[----:B------:R-:W-:Y:S01]  /*9580*/  UIMAD UR13, UR51, UR13, UR14 ;  /* 0x0000000d330d72a4 */ /* 0x000fe2000f8e020e */
[----:B------:R-:W-:Y:S01]  /*9590*/  BSSY B0, `(.L_x_493) ;  /* 0x000001f000007945 */ /* 0x000fe20003800000 */
[----:B------:R-:W-:Y:S02]  /*95a0*/  USHF.R.S32.HI UR14, URZ, 0x1f, UR52 ;  /* 0x0000001f3f0e7899 */ /* 0x000fe40008011434 */
[----:B------:R-:W-:Y:S02]  /*95b0*/  UIMAD UR31, UR51, UR31, UR32 ;  /* 0x0000001f331f72a4 */ /* 0x000fe4000f8e0220 */
[----:B------:R-:W-:Y:S01]  /*95c0*/  UIADD3 UR34, UR9, UR13, URZ ;  /* 0x0000000d09227290 */ /* 0x000fe2000fffe03f */
[----:B--2---:R-:W-:Y:S04]  /*95d0*/  LDS R35, [R73+0x480] ;  /* 0x0004800049237984 */ /* 0x004fe80000000800 */
[----:B------:R-:W-:Y:S04]  /*95e0*/  LDS R37, [R72+0x500] ;  /* 0x0005000048257984 */ /* 0x000fe80000000800 */
[----:B---3--:R-:W-:Y:S04]  /*95f0*/  LDS R39, [R71+0x580] ;  /* 0x0005800047277984 */ /* 0x008fe80000000800 */
[----:B----4-:R-:W-:Y:S04]  /*9600*/  LDS R41, [R70+0x600] ;  /* 0x0006000046297984 */ /* 0x010fe80000000800 */
[----:B------:R-:W-:Y:S04]  /*9610*/  LDS R43, [R65+0x680] ;  /* 0x00068000412b7984 */ /* 0x000fe80000000800 */
[----:B------:R-:W-:Y:S04]  /*9620*/  LDS R45, [R42+0x700] ;  /* 0x000700002a2d7984 */ /* 0x000fe80000000800 */
[----:B------:R-:W-:Y:S04]  /*9630*/  LDS R47, [R40+0x780] ;  /* 0x00078000282f7984 */ /* 0x000fe80000000800 */
[----:B------:R-:W-:Y:S01]  /*9640*/  @!P6 STS [UR7+0x2100], R32 ;  /* 0x00210020ff00e988 */ /* 0x000fe20008000807 */
[----:B------:R-:W-:Y:S06]  /*9650*/  BAR.SYNC.DEFER_BLOCKING 0x0 ;  /* 0x0000000000007b1d */ /* 0x000fec0000010000 */
[----:B------:R-:W1:Y:S02]  /*9660*/  LDS R0, [UR7+0x2100] ;  /* 0x00210007ff007984 */ /* 0x000e640008000800 */
[----:B-1----:R-:W-:-:S13]  /*9670*/  ISETP.GE.AND P0, PT, R66, R0, PT ;  /* 0x000000004200720c */ /* 0x002fda0003f06270 */
[----:B0-----:R-:W-:Y:S05]  /*9680*/  @P0 BRA `(.L_x_494) ;  /* 0x00000000003c0947 */ /* 0x001fea0003800000 */
[----:B------:R-:W-:Y:S01]  /*9690*/  MOV R5, UR12 ;  /* 0x0000000c00057c02 */ /* 0x000fe20008000f00 */
[----:B-----5:R-:W-:Y:S01]  /*96a0*/  IMAD.MOV.U32 R2, RZ, RZ, R68 ;  /* 0x000000ffff027224 */ /* 0x020fe200078e0044 */
[----:B------:R-:W-:Y:S01]  /*96b0*/  MOV R3, R69 ;  /* 0x0000004500037202 */ /* 0x000fe20000000f00 */
        /* <DEDUP_REMOVED lines=12> */
.L_x_494:
[----:B------:R-:W-:Y:S05]  /*9780*/  BSYNC B0 ;  /* 0x0000000000007941 */ /* 0x000fea0003800000 */
.L_x_493:
        /* <DEDUP_REMOVED lines=11> */
[----:B------:R-:W1:Y:S01]  /*9840*/  S2R R6, SR_LANEID ;  /* 0x0000000000067919 */ /* 0x000e620000000000 */
[----:B------:R-:W-:Y:S01]  /*9850*/  ISETP.GE.AND P1, PT, R61, R0, PT ;  /* 0x000000003d00720c */ /* 0x000fe20003f26270 */
[----:B------:R-:W-:Y:S01]  /*9860*/  UIADD3.X UR8, UR10, UR8, UR9, UP0, !UPT ;  /* 0x000000080a087290 */ /* 0x000fe200087fe409 */
[----:B0-----:R-:W-:-:S02]  /*9870*/  MOV R4, UR34 ;  /* 0x0000002200047c02 */ /* 0x001fc40008000f00 */
[----:B------:R-:W-:Y:S02]  /*9880*/  ISETP.GE.AND P4, PT, R55, R0, PT ;  /* 0x000000003700720c */ /* 0x000fe40003f86270 */
[----:B------:R-:W-:Y:S02]  /*9890*/  LEA R2, P2, R4, R2, 0x2 ;  /* 0x0000000204027211 */ /* 0x000fe400078410ff */
[----:B------:R-:W-:Y:S02]  /*98a0*/  MOV R5, UR8 ;  /* 0x0000000800057c02 */ /* 0x000fe40008000f00 */
[-C--:B------:R-:W-:Y:S02]  /*98b0*/  ISETP.GE.AND P5, PT, R54, R0.reuse, PT ;  /* 0x000000003600720c */ /* 0x080fe40003fa6270 */
[----:B------:R-:W-:Y:S02]  /*98c0*/  LEA.HI.X R3, R4, R3, R5, 0x2, P2 ;  /* 0x0000000304037211 */ /* 0x000fe400010f1405 */
[----:B------:R-:W-:-:S02]  /*98d0*/  ISETP.GE.AND P2, PT, R59, R0, PT ;  /* 0x000000003b00720c */ /* 0x000fc40003f46270 */
[----:B------:R-:W-:Y:S01]  /*98e0*/  LOP3.LUT R80, R80, 0xfffffe00, RZ, 0xc0, !PT ;  /* 0xfffffe0050507812 */ /* 0x000fe200078ec0ff */
[----:B------:R-:W-:Y:S01]  /*98f0*/  @!P3 STG.E desc[UR22][R2.64+-0x1e00], R25 ;  /* 0xffe200190200b986 */ /* 0x000fe2000c101916 */
[----:B------:R-:W-:-:S03]  /*9900*/  ISETP.GE.AND P3, PT, R56, R0, PT ;  /* 0x000000003800720c */ /* 0x000fc60003f66270 */
[----:B------:R-:W-:Y:S01]  /*9910*/  @!P0 STG.E desc[UR22][R2.64+-0x1f00], R21 ;  /* 0xffe1001502008986 */ /* 0x000fe2000c101916 */
[----:B------:R-:W-:-:S03]  /*9920*/  ISETP.GE.AND P0, PT, R57, R0, PT ;  /* 0x000000003900720c */ /* 0x000fc60003f06270 */
[----:B------:R-:W-:Y:S01]  /*9930*/  @!P1 STG.E desc[UR22][R2.64+-0x1e80], R23 ;  /* 0xffe1801702009986 */ /* 0x000fe2000c101916 */
[----:B------:R-:W-:-:S03]  /*9940*/  ISETP.GE.AND P1, PT, R58, R0, PT ;  /* 0x000000003a00720c */ /* 0x000fc60003f26270 */
[----:B------:R-:W-:Y:S01]  /*9950*/  @!P2 STG.E desc[UR22][R2.64+-0x1d80], R27 ;  /* 0xffe2801b0200a986 */ /* 0x000fe2000c101916 */
[----:B-1----:R-:W-:-:S03]  /*9960*/  LEA R80, R6, R80, 0x4 ;  /* 0x0000005006507211 */ /* 0x002fc600078e20ff */
[----:B------:R0:W-:Y:S04]  /*9970*/  @!P3 STG.E desc[UR22][R2.64+-0x1c00], R33 ;  /* 0xffe400210200b986 */ /* 0x0001e8000c101916 */
[----:B------:R-:W-:Y:S04]  /*9980*/  @!P0 STG.E desc[UR22][R2.64+-0x1c80], R31 ;  /* 0xffe3801f02008986 */ /* 0x000fe8000c101916 */
[----:B------:R-:W-:Y:S04]  /*9990*/  @!P1 STG.E desc[UR22][R2.64+-0x1d00], R29 ;  /* 0xffe3001d02009986 */ /* 0x000fe8000c101916 */
[----:B0-----:R-:W2:Y:S01]  /*99a0*/  LDL.LU R33, [R1+0x118] ;  /* 0x0001180001217983 */ /* 0x001ea20000300800 */
[----:B------:R-:W-:-:S02]  /*99b0*/  ISETP.GE.AND P1, PT, R53, R0, PT ;  /* 0x000000003500720c */ /* 0x000fc40003f26270 */
[-C--:B------:R-:W-:Y:S01]  /*99c0*/  ISETP.GE.AND P2, PT, R52, R0.reuse, PT ;  /* 0x000000003400720c */ /* 0x080fe20003f46270 */
[----:B------:R-:W-:Y:S01]  /*99d0*/  @!P4 STG.E desc[UR22][R2.64+-0x1b80], R35 ;  /* 0xffe480230200c986 */ /* 0x000fe2000c101916 */
[-C--:B------:R-:W-:Y:S02]  /*99e0*/  ISETP.GE.AND P3, PT, R51, R0.reuse, PT ;  /* 0x000000003300720c */ /* 0x080fe40003f66270 */
[-C--:B------:R-:W-:Y:S01]  /*99f0*/  ISETP.GE.AND P4, PT, R50, R0.reuse, PT ;  /* 0x000000003200720c */ /* 0x080fe20003f86270 */
[----:B------:R-:W-:Y:S01]  /*9a00*/  @!P5 STG.E desc[UR22][R2.64+-0x1b00], R37 ;  /* 0xffe500250200d986 */ /* 0x000fe2000c101916 */
[-C--:B------:R-:W-:Y:S02]  /*9a10*/  ISETP.GE.AND P0, PT, R63, R0.reuse, PT ;  /* 0x000000003f00720c */ /* 0x080fe40003f06270 */
        /* <DEDUP_REMOVED lines=14> */
[C---:B------:R-:W-:Y:S02]  /*9b00*/  IADD3 R21, R80.reuse, 0x5, RZ ;  /* 0x0000000550157810 */ /* 0x040fe40007ffe0ff */
[----:B------:R-:W-:-:S02]  /*9b10*/  IADD3 R22, R80, 0x6, RZ ;  /* 0x0000000650167810 */ /* 0x000fc40007ffe0ff */
[C---:B------:R-:W-:Y:S02]  /*9b20*/  IADD3 R23, R80.reuse, 0x7, RZ ;  /* 0x0000000750177810 */ /* 0x040fe40007ffe0ff */
[-C--:B------:R-:W-:Y:S02]  /*9b30*/  LEA.HI.SX32 R8, R7, R80.reuse, 0x1b ;  /* 0x0000005007087211 */ /* 0x080fe400078fdaff */
[----:B------:R-:W-:Y:S02]  /*9b40*/  IADD3 R24, R80, 0x8, RZ ;  /* 0x0000000850187810 */ /* 0x000fe40007ffe0ff */
[-C--:B------:R-:W-:Y:S02]  /*9b50*/  LEA.HI.SX32 R20, R20, R80.reuse, 0x1b ;  /* 0x0000005014147211 */ /* 0x080fe400078fdaff */
[----:B------:R-:W-:Y:S02]  /*9b60*/  IADD3 R25, R80, 0x9, RZ ;  /* 0x0000000950197810 */ /* 0x000fe40007ffe0ff */
[----:B------:R-:W-:-:S02]  /*9b70*/  LEA.HI.SX32 R21, R21, R80, 0x1b ;  /* 0x0000005015157211 */ /* 0x000fc400078fdaff */
[----:B------:R-:W-:Y:S02]  /*9b80*/  LEA R4, R4, UR7, 0x2 ;  /* 0x0000000704047c11 */ /* 0x000fe4000f8e10ff */
[----:B------:R-:W-:Y:S02]  /*9b90*/  IADD3 R26, R80, 0xa, RZ ;  /* 0x0000000a501a7810 */ /* 0x000fe40007ffe0ff */
[-C--:B------:R-:W-:Y:S02]  /*9ba0*/  LEA.HI.SX32 R22, R22, R80.reuse, 0x1b ;  /* 0x0000005016167211 */ /* 0x080fe400078fdaff */
[----:B------:R-:W-:Y:S02]  /*9bb0*/  LEA R7, R6, UR7, 0x2 ;  /* 0x0000000706077c11 */ /* 0x000fe4000f8e10ff */
[----:B------:R-:W-:Y:S02]  /*9bc0*/  IADD3 R27, R80, 0xb, RZ ;  /* 0x0000000b501b7810 */ /* 0x000fe40007ffe0ff */
[----:B------:R-:W-:-:S02]  /*9bd0*/  LEA.HI.SX32 R23, R23, R80, 0x1b ;  /* 0x0000005017177211 */ /* 0x000fc400078fdaff */
[----:B------:R-:W-:Y:S01]  /*9be0*/  LEA R8, R8, UR7, 0x2 ;  /* 0x0000000708087c11 */ /* 0x000fe2000f8e10ff */
[----:B------:R-:W-:Y:S01]  /*9bf0*/  STS [R48], R10 ;  /* 0x0000000a30007388 */ /* 0x000fe20000000800 */
[----:B------:R-:W-:Y:S02]  /*9c00*/  IADD3 R28, R80, 0xc, RZ ;  /* 0x0000000c501c7810 */ /* 0x000fe40007ffe0ff */
[-C--:B------:R-:W-:Y:S02]  /*9c10*/  LEA.HI.SX32 R24, R24, R80.reuse, 0x1b ;  /* 0x0000005018187211 */ /* 0x080fe400078fdaff */
[----:B0-----:R-:W-:Y:S01]  /*9c20*/  LEA R9, R20, UR7, 0x2 ;  /* 0x0000000714097c11 */ /* 0x001fe2000f8e10ff */
[C---:B------:R-:W-:Y:S01]  /*9c30*/  VIADD R31, R80.reuse, 0xf ;  /* 0x0000000f501f7836 */ /* 0x040fe20000000000 */
[----:B------:R-:W-:Y:S01]  /*9c40*/  IADD3 R29, R80, 0xd, RZ ;  /* 0x0000000d501d7810 */ /* 0x000fe20007ffe0ff */
[----:B------:R0:W-:Y:S01]  /*9c50*/  STS [R4+0x4], R11 ;  /* 0x0000040b04007388 */ /* 0x0001e20000000800 */
[----:B------:R-:W-:-:S02]  /*9c60*/  LEA.HI.SX32 R25, R25, R80, 0x1b ;  /* 0x0000005019197211 */ /* 0x000fc400078fdaff */
[----:B------:R-:W-:Y:S01]  /*9c70*/  LEA R6, R21, UR7, 0x2 ;  /* 0x0000000715067c11 */ /* 0x000fe2000f8e10ff */
[----:B------:R-:W-:Y:S01]  /*9c80*/  STS [R7+0x8], R12 ;  /* 0x0000080c07007388 */ /* 0x000fe20000000800 */
[----:B------:R-:W-:Y:S02]  /*9c90*/  IADD3 R30, R80, 0xe, RZ ;  /* 0x0000000e501e7810 */ /* 0x000fe40007ffe0ff */
[-C--:B------:R-:W-:Y:S02]  /*9ca0*/  LEA.HI.SX32 R26, R26, R80.reuse, 0x1b ;  /* 0x000000501a1a7211 */ /* 0x080fe400078fdaff */
[----:B-1----:R-:W-:Y:S01]  /*9cb0*/  LEA R3, R22, UR7, 0x2 ;  /* 0x0000000716037c11 */ /* 0x002fe2000f8e10ff */
[----:B------:R-:W-:Y:S01]  /*9cc0*/  STS [R8+0xc], R13 ;  /* 0x00000c0d08007388 */ /* 0x000fe20000000800 */
[-C--:B------:R-:W-:Y:S02]  /*9cd0*/  LEA.HI.SX32 R27, R27, R80.reuse, 0x1b ;  /* 0x000000501b1b7211 */ /* 0x080fe400078fdaff */
[----:B------:R-:W-:Y:S01]  /*9ce0*/  LEA R2, R23, UR7, 0x2 ;  /* 0x0000000717027c11 */ /* 0x000fe2000f8e10ff */
[----:B------:R-:W-:Y:S01]  /*9cf0*/  STS [R9+0x10], R14 ;  /* 0x0000100e09007388 */ /* 0x000fe20000000800 */
[----:B------:R-:W-:-:S02]  /*9d00*/  LEA.HI.SX32 R28, R28, R80, 0x1b ;  /* 0x000000501c1c7211 */ /* 0x000fc400078fdaff */
[-C--:B------:R-:W-:Y:S01]  /*9d10*/  LEA.HI.SX32 R29, R29, R80.reuse, 0x1b ;  /* 0x000000501d1d7211 */ /* 0x080fe200078fdaff */
[----:B------:R1:W-:Y:S01]  /*9d20*/  STS [R6+0x14], R15 ;  /* 0x0000140f06007388 */ /* 0x0003e20000000800 */
[----:B------:R-:W-:Y:S02]  /*9d30*/  LEA R25, R25, UR7, 0x2 ;  /* 0x0000000719197c11 */ /* 0x000fe4000f8e10ff */
[-C--:B------:R-:W-:Y:S01]  /*9d40*/  LEA.HI.SX32 R30, R30, R80.reuse, 0x1b ;  /* 0x000000501e1e7211 */ /* 0x080fe200078fdaff */
[----:B------:R3:W-:Y:S01]  /*9d50*/  STS [R3+0x18], R16 ;  /* 0x0000181003007388 */ /* 0x0007e20000000800 */
[----:B------:R-:W-:Y:S02]  /*9d60*/  LEA R26, R26, UR7, 0x2 ;  /* 0x000000071a1a7c11 */ /* 0x000fe4000f8e10ff */
[----:B------:R-:W-:Y:S01]  /*9d70*/  LEA.HI.SX32 R31, R31, R80, 0x1b ;  /* 0x000000501f1f7211 */ /* 0x000fe200078fdaff */
[----:B------:R4:W-:Y:S01]  /*9d80*/  STS [R2+0x1c], R17 ;  /* 0x00001c1102007388 */ /* 0x0009e20000000800 */
[----:B------:R-:W-:-:S02]  /*9d90*/  LEA R27, R27, UR7, 0x2 ;  /* 0x000000071b1b7c11 */ /* 0x000fc4000f8e10ff */
[----:B------:R-:W-:Y:S02]  /*9da0*/  LEA R28, R28, UR7, 0x2 ;  /* 0x000000071c1c7c11 */ /* 0x000fe4000f8e10ff */
[----:B------:R-:W-:Y:S02]  /*9db0*/  LEA R29, R29, UR7, 0x2 ;  /* 0x000000071d1d7c11 */ /* 0x000fe4000f8e10ff */
[----:B------:R-:W-:Y:S02]  /*9dc0*/  LEA R30, R30, UR7, 0x2 ;  /* 0x000000071e1e7c11 */ /* 0x000fe4000f8e10ff */
[----:B0-----:R-:W-:Y:S01]  /*9dd0*/  LEA R4, R31, UR7, 0x2 ;  /* 0x000000071f047c11 */ /* 0x001fe2000f8e10ff */
[----:B------:R-:W-:Y:S01]  /*9de0*/  UIMAD.WIDE.U32 UR12, UR51, UR30, URZ ;  /* 0x0000001e330c72a5 */ /* 0x000fe2000f8e003f */
[----:B------:R-:W-:Y:S03]  /*9df0*/  BSSY B0, `(.L_x_495) ;  /* 0x0000043000007945 */ /* 0x000fe60003800000 */
[----:B------:R-:W-:Y:S01]  /*9e00*/  UIADD3 UR32, UR13, UR31, URZ ;  /* 0x0000001f0d207290 */ /* 0x000fe2000fffe03f */
[----:B--2---:R-:W-:-:S04]  /*9e10*/  FADD.FTZ R0, R10, R33 ;  /* 0x000000210a007221 */ /* 0x004fc80000010000 */
[----:B------:R-:W-:-:S04]  /*9e20*/  FADD.FTZ R5, R0, R11 ;  /* 0x0000000b00057221 */ /* 0x000fc80000010000 */
[----:B------:R-:W-:-:S04]  /*9e30*/  FADD.FTZ R0, R5, R12 ;  /* 0x0000000c05007221 */ /* 0x000fc80000010000 */
[----:B------:R-:W-:-:S04]  /*9e40*/  FADD.FTZ R5, R0, R13 ;  /* 0x0000000d00057221 */ /* 0x000fc80000010000 */
[----:B------:R-:W-:Y:S01]  /*9e50*/  FADD.FTZ R0, R5, R14 ;  /* 0x0000000e05007221 */ /* 0x000fe20000010000 */
[----:B------:R-:W-:-:S05]  /*9e60*/  LEA R5, R24, UR7, 0x2 ;  /* 0x0000000718057c11 */ /* 0x000fca000f8e10ff */
[----:B------:R-:W-:Y:S04]  /*9e70*/  STS [R5+0x20], R18 ;  /* 0x0000201205007388 */ /* 0x000fe80000000800 */
[----:B------:R0:W-:Y:S04]  /*9e80*/  STS [R25+0x24], R138 ;  /* 0x0000248a19007388 */ /* 0x0001e80000000800 */
[----:B------:R2:W-:Y:S04]  /*9e90*/  STS [R26+0x28], R139 ;  /* 0x0000288b1a007388 */ /* 0x0005e80000000800 */
[----:B------:R2:W-:Y:S04]  /*9ea0*/  STS [R27+0x2c], R140 ;  /* 0x00002c8c1b007388 */ /* 0x0005e80000000800 */
[----:B------:R2:W-:Y:S04]  /*9eb0*/  STS [R28+0x30], R141 ;  /* 0x0000308d1c007388 */ /* 0x0005e80000000800 */
        /* <DEDUP_REMOVED lines=22> */
[----:B-1----:R-:W-:-:S04]  /*a020*/  FADD.FTZ R15, R0, R15 ;  /* 0x0000000f000f7221 */ /* 0x002fc80000010000 */
[----:B---3--:R-:W-:-:S04]  /*a030*/  FADD.FTZ R16, R15, R16 ;  /* 0x000000100f107221 */ /* 0x008fc80000010000 */
[----:B----4-:R-:W-:-:S04]  /*a040*/  FADD.FTZ R17, R16, R17 ;  /* 0x0000001110117221 */ /* 0x010fc80000010000 */
[----:B------:R-:W-:-:S04]  /*a050*/  FADD.FTZ R17, R17, R18 ;  /* 0x0000001211117221 */ /* 0x000fc80000010000 */
[----:B0-----:R-:W-:Y:S01]  /*a060*/  FADD.FTZ R138, R17, R138 ;  /* 0x0000008a118a7221 */ /* 0x001fe20000010000 */
[----:B------:R-:W0:Y:S03]  /*a070*/  LDS R6, [UR7+0x2100] ;  /* 0x00210007ff067984 */ /* 0x000e260008000800 */
        /* <DEDUP_REMOVED lines=26> */
.L_x_496:
[----:B------:R-:W-:Y:S05]  /*a220*/  BSYNC B0 ;  /* 0x0000000000007941 */ /* 0x000fea0003800000 */
.L_x_495:
[----:B------:R-:W-:Y:S01]  /*a230*/  ULDC.64 UR8, c[0x0][0x3b0] ;  /* 0x0000ec0000087ab9 */ /* 0x000fe20000000a00 */
[----:B------:R-:W-:Y:S01]  /*a240*/  UMOV UR13, UR32 ;  /* 0x00000020000d7c82 */ /* 0x000fe20008000000 */
[----:B------:R-:W-:Y:S01]  /*a250*/  ULDC.64 UR30, c[0x0][0x3f0] ;  /* 0x0000fc00001e7ab9 */ /* 0x000fe20000000a00 */
[----:B------:R-:W-:Y:S01]  /*a260*/  UIMAD.WIDE.U32 UR12, UR52, UR8, UR12 ;  /* 0x00000008340c72a5 */ /* 0x000fe2000f8e000c */
[C---:B------:R-:W-:Y:S01]  /*a270*/  LEA R2, P0, R0.reuse, UR30, 0x2 ;  /* 0x0000001e00027c11 */ /* 0x040fe2000f8010ff */
        /* <DEDUP_REMOVED lines=11> */
[----:B------:R-:W-:Y:S01]  /*a330*/  ISETP.GE.AND P6, PT, R60, R6, PT ;  /* 0x000000063c00720c */ /* 0x000fe20003fc6270 */
[----:B------:R-:W-:Y:S01]  /*a340*/  UIADD3 UR47, UP2, UR47, -0x2000, URZ ;  /* 0xffffe0002f2f7890 */ /* 0x000fe2000ff5e03f */
[C---:B------:R-:W-:Y:S01]  /*a350*/  LEA R2, P0, R3.reuse, R2, 0x2 ;  /* 0x0000000203027211 */ /* 0x040fe200078010ff */
[----:B------:R-:W-:Y:S01]  /*a360*/  UIADD3 UR21, UP3, UR21, -0x2000, URZ ;  /* 0xffffe00015157890 */ /* 0x000fe2000ff7e03f */
[----:B0-----:R-:W-:Y:S01]  /*a370*/  MOV R4, UR10 ;  /* 0x0000000a00047c02 */ /* 0x001fe20008000f00 */
[----:B------:R-:W-:Y:S01]  /*a380*/  UIADD3 UR19, UP4, UR19, -0x2000, URZ ;  /* 0xffffe00013137890 */ /* 0x000fe2000ff9e03f */
[----:B------:R-:W-:Y:S01]  /*a390*/  ISETP.GE.AND P1, PT, R58, R6, PT ;  /* 0x000000063a00720c */ /* 0x000fe20003f26270 */
        /* <DEDUP_REMOVED lines=33> */
.L_x_442:
        /* <DEDUP_REMOVED lines=37> */
[----:B------:R-:W-:Y:S01]  /*a800*/  MOV R2, UR26 ;  /* 0x0000001a00027c02 */ /* 0x000fe20008000f00 */
[----:B------:R-:W-:Y:S02]  /*a810*/  IMAD.U32 R3, RZ, RZ, UR27 ;  /* 0x0000001bff037e24 */ /* 0x000fe4000f8e00ff */
[----:B-1----:R-:W-:-:S05]  /*a820*/  @!P0 FADD.FTZ R7, R0, R5 ;  /* 0x0000000500078221 */ /* 0x002fca0000010000 */
[----:B------:R1:W-:Y:S02]  /*a830*/  REDG.E.ADD.F32.FTZ.RN.STRONG.GPU desc[UR22][R2.64], R7 ;  /* 0x00000007020079a6 */ /* 0x0003e4000c10f396 */
.L_x_499:
[----:B------:R-:W-:Y:S05]  /*a840*/  BSYNC B0 ;  /* 0x0000000000007941 */ /* 0x000fea0003800000 */
.L_x_498:
        /* <DEDUP_REMOVED lines=44> */
.L_x_501:
[----:B------:R-:W2:Y:S02]  /*ab10*/  S2R R11, SR_TID.X ;  /* 0x00000000000b7919 */ /* 0x000ea40000002100 */
.L_x_502:
[----:B------:R-:W-:Y:S05]  /*ab20*/  BSYNC B0 ;  /* 0x0000000000007941 */ /* 0x000fea0003800000 */
.L_x_500:
        /* <DEDUP_REMOVED lines=23> */
.L_x_504:
[----:B0--3--:R-:W-:Y:S02]  /*aca0*/  LEA R0, R11, UR8, 0x2 ;  /* 0x000000080b007c11 */ /* 0x009fe4000f8e10ff */
[----:B--2---:R-:W-:Y:S02]  /*acb0*/  MOV R4, UR4 ;  /* 0x0000000400047c02 */ /* 0x004fe40008000f00 */
[----:B------:R-:W-:Y:S01]  /*acc0*/  MOV R5, UR5 ;  /* 0x0000000500057c02 */ /* 0x000fe20008000f00 */
[----:B------:R-:W0:Y:S01]  /*acd0*/  LDS R13, [R0+0x5e60] ;  /* 0x005e6000000d7984 */ /* 0x000e220000000800 */
[----:B------:R-:W-:Y:S01]  /*ace0*/  SHF.R.S32.HI R5, RZ, 0x1f, R11 ;  /* 0x0000001fff057819 */ /* 0x000fe2000001140b */
[----:B-1--4-:R-:W-:Y:S01]  /*acf0*/  IMAD.MOV.U32 R2, RZ, RZ, R4 ;  /* 0x000000ffff027224 */ /* 0x012fe200078e0004 */
[----:B------:R-:W-:Y:S01]  /*ad00*/  MOV R3, UR6 ;  /* 0x0000000600037c02 */ /* 0x000fe20008000f00 */
[----:B------:R-:W1:Y:S01]  /*ad10*/  LDS R15, [R0+0x6260] ;  /* 0x00626000000f7984 */ /* 0x000e620000000800 */
[----:B------:R-:W-:Y:S01]  /*ad20*/  MOV R8, UR12 ;  /* 0x0000000c00087c02 */ /* 0x000fe20008000f00 */
        /* <DEDUP_REMOVED lines=21> */
.L_x_503:
[----:B------:R-:W-:Y:S05]  /*ae80*/  EXIT ;  /* 0x000000000000794d */ /* 0x000fea0003800000 */
.L_x_452:
[----:B------:R-:W-:Y:S01]  /*ae90*/  HFMA2.MMA R146, -RZ, RZ, 0, 5.9604644775390625e-08 ;  /* 0x00000001ff927435 */ /* 0x000fe200000001ff */
[----:B------:R-:W-:Y:S02]  /*aea0*/  MOV R151, R149 ;  /* 0x0000009500977202 */ /* 0x000fe40000000f00 */
[----:B------:R-:W-:Y:S02]  /*aeb0*/  MOV R89, RZ ;  /* 0x000000ff00597202 */ /* 0x000fe40000000f00 */
[----:B------:R-:W-:-:S07]  /*aec0*/  MOV R88, 0xffffffff ;  /* 0xffffffff00587802 */ /* 0x000fce0000000f00 */
[----:B------:R-:W-:Y:S05]  /*aed0*/  WARPSYNC.COLLECTIVE R88, `(.L_x_505) ;  /* 0x0000000058087348 */ /* 0x000fea0003c00000 */
[----:B------:R0:W1:Y:S02]  /*aee0*/  SHFL.UP P0, R152, R151, R146, R89 ;  /* 0x0400009297987389 */ /* 0x0000640000000059 */
[----:B01----:R-:W-:Y:S01]  /*aef0*/  ENDCOLLECTIVE ;  /* 0x000000000000791b */ /* 0x003fe20003800000 */
.L_x_505:
[----:B------:R-:W-:Y:S02]  /*af00*/  MOV R151, R150 ;  /* 0x0000009600977202 */ /* 0x000fe40000000f00 */
[----:B------:R-:W-:-:S07]  /*af10*/  MOV R147, R152 ;  /* 0x0000009800937202 */ /* 0x000fce0000000f00 */
[----:B------:R-:W-:Y:S05]  /*af20*/  WARPSYNC.COLLECTIVE R88, `(.L_x_506) ;  /* 0x0000000058087348 */ /* 0x000fea0003c00000 */
[----:B------:R0:W1:Y:S02]  /*af30*/  SHFL.UP P0, R152, R151, R146, R89 ;  /* 0x0400009297987389 */ /* 0x0000640000000059 */
[----:B01----:R-:W-:Y:S01]  /*af40*/  ENDCOLLECTIVE ;  /* 0x000000000000791b */ /* 0x003fe20003800000 */
.L_x_506:
[----:B------:R-:W-:Y:S01]  /*af50*/  HFMA2.MMA R146, -RZ, RZ, 0, 1.1920928955078125e-07 ;  /* 0x00000002ff927435 */ /* 0x000fe200000001ff */
[----:B------:R-:W-:Y:S01]  /*af60*/  ISETP.GE.AND P0, PT, R153, 0x1, PT ;  /* 0x000000019900780c */ /* 0x000fe20003f06270 */
[----:B------:R-:W-:-:S12]  /*af70*/  IMAD.MOV.U32 R88, RZ, RZ, R152 ;  /* 0x000000ffff587224 */ /* 0x000fd800078e0098 */
[C---:B------:R-:W-:Y:S01]  /*af80*/  @P0 FFMA.FTZ R150, R149.reuse, R88, R150 ;  /* 0x0000005895960223 */ /* 0x040fe20000010096 */
[----:B------:R-:W-:Y:S01]  /*af90*/  @P0 FMUL.FTZ R149, R149, R147 ;  /* 0x0000009395950220 */ /* 0x000fe20000410000 */
[----:B------:R-:W-:-:S04]  /*afa0*/  MOV R88, 0xffffffff ;  /* 0xffffffff00587802 */ /* 0x000fc80000000f00 */
[----:B------:R-:W-:-:S07]  /*afb0*/  MOV R151, R149 ;  /* 0x0000009500977202 */ /* 0x000fce0000000f00 */
[----:B------:R-:W-:Y:S05]  /*afc0*/  WARPSYNC.COLLECTIVE R88, `(.L_x_507) ;  /* 0x0000000058087348 */ /* 0x000fea0003c00000 */
[----:B------:R0:W1:Y:S02]  /*afd0*/  SHFL.UP P0, R152, R151, R146, R89 ;  /* 0x0400009297987389 */ /* 0x0000640000000059 */
[----:B01----:R-:W-:Y:S01]  /*afe0*/  ENDCOLLECTIVE ;  /* 0x000000000000791b */ /* 0x003fe20003800000 */
.L_x_507:
[----:B------:R-:W-:Y:S02]  /*aff0*/  MOV R151, R150 ;  /* 0x0000009600977202 */ /* 0x000fe40000000f00 */
[----:B------:R-:W-:-:S07]  /*b000*/  MOV R147, R152 ;  /* 0x0000009800937202 */ /* 0x000fce0000000f00 */
[----:B------:R-:W-:Y:S05]  /*b010*/  WARPSYNC.COLLECTIVE R88, `(.L_x_508) ;  /* 0x0000000058087348 */ /* 0x000fea0003c00000 */
[----:B------:R0:W1:Y:S02]  /*b020*/  SHFL.UP P0, R152, R151, R146, R89 ;  /* 0x0400009297987389 */ /* 0x0000640000000059 */
[----:B01----:R-:W-:Y:S01]  /*b030*/  ENDCOLLECTIVE ;  /* 0x000000000000791b */ /* 0x003fe20003800000 */
.L_x_508:
        /* <DEDUP_REMOVED lines=10> */
.L_x_509:
[----:B------:R-:W-:Y:S01]  /*b0e0*/  IMAD.MOV.U32 R151, RZ, RZ, R150 ;  /* 0x000000ffff977224 */ /* 0x000fe200078e0096 */
[----:B------:R-:W-:-:S07]  /*b0f0*/  MOV R147, R152 ;  /* 0x0000009800937202 */ /* 0x000fce0000000f00 */
[----:B------:R-:W-:Y:S05]  /*b100*/  WARPSYNC.COLLECTIVE R88, `(.L_x_510) ;  /* 0x0000000058087348 */ /* 0x000fea0003c00000 */
[----:B------:R0:W1:Y:S02]  /*b110*/  SHFL.UP P0, R152, R151, R146, R89 ;  /* 0x0400009297987389 */ /* 0x0000640000000059 */
[----:B01----:R-:W-:Y:S01]  /*b120*/  ENDCOLLECTIVE ;  /* 0x000000000000791b */ /* 0x003fe20003800000 */
.L_x_510:
        /* <DEDUP_REMOVED lines=10> */
.L_x_511:
[----:B------:R-:W-:Y:S02]  /*b1d0*/  MOV R151, R150 ;  /* 0x0000009600977202 */ /* 0x000fe40000000f00 */
[----:B------:R-:W-:-:S07]  /*b1e0*/  MOV R147, R152 ;  /* 0x0000009800937202 */ /* 0x000fce0000000f00 */
[----:B------:R-:W-:Y:S05]  /*b1f0*/  WARPSYNC.COLLECTIVE R88, `(.L_x_512) ;  /* 0x0000000058087348 */ /* 0x000fea0003c00000 */
[----:B------:R0:W1:Y:S02]  /*b200*/  SHFL.UP P0, R152, R151, R146, R89 ;  /* 0x0400009297987389 */ /* 0x0000640000000059 */
[----:B01----:R-:W-:Y:S01]  /*b210*/  ENDCOLLECTIVE ;  /* 0x000000000000791b */ /* 0x003fe20003800000 */
.L_x_512:
        /* <DEDUP_REMOVED lines=10> */
.L_x_513:
[----:B------:R-:W-:Y:S01]  /*b2c0*/  MOV R151, R150 ;  /* 0x0000009600977202 */ /* 0x000fe20000000f00 */
[----:B------:R-:W-:-:S07]  /*b2d0*/  IMAD.MOV.U32 R147, RZ, RZ, R152 ;  /* 0x000000ffff937224 */ /* 0x000fce00078e0098 */
[----:B------:R-:W-:Y:S05]  /*b2e0*/  WARPSYNC.COLLECTIVE R88, `(.L_x_514) ;  /* 0x0000000058087348 */ /* 0x000fea0003c00000 */
[----:B------:R0:W1:Y:S02]  /*b2f0*/  SHFL.UP P0, R152, R151, R146, R89 ;  /* 0x0400009297987389 */ /* 0x0000640000000059 */
[----:B01----:R-:W-:Y:S01]  /*b300*/  ENDCOLLECTIVE ;  /* 0x000000000000791b */ /* 0x003fe20003800000 */
.L_x_514:
[----:B------:R-:W-:Y:S01]  /*b310*/  MOV R88, R152 ;  /* 0x0000009800587202 */ /* 0x000fe20000000f00 */
[----:B------:R-:W-:Y:S06]  /*b320*/  BRA `(.L_x_515) ;  /* 0xffffffb000987947 */ /* 0x000fec000383ffff */
.L_x_453:
        /* <DEDUP_REMOVED lines=8> */
.L_x_517:
[----:B------:R-:W-:Y:S05]  /*b3b0*/  BSYNC B0 ;  /* 0x0000000000007941 */ /* 0x000fea0003800000 */
.L_x_516:
[----:B------:R-:W-:Y:S05]  /*b3c0*/  BRA `(.L_x_518) ;  /* 0xffffffb000847947 */ /* 0x000fea000383ffff */
.L_x_454:
        /* <DEDUP_REMOVED lines=8> */
.L_x_520:
[----:B------:R-:W-:Y:S05]  /*b450*/  BSYNC B0 ;  /* 0x0000000000007941 */ /* 0x000fea0003800000 */
.L_x_519:
[----:B------:R-:W-:Y:S05]  /*b460*/  BRA `(.L_x_521) ;  /* 0xffffffb000647947 */ /* 0x000fea000383ffff */
.L_x_455:
[----:B------:R-:W-:Y:S01]  /*b470*/  HFMA2.MMA R146, -RZ, RZ, 0, 5.9604644775390625e-08 ;  /* 0x00000001ff927435 */ /* 0x000fe200000001ff */
[----:B------:R-:W-:Y:S01]  /*b480*/  BSSY B0, `(.L_x_522) ;  /* 0x0000007000007945 */ /* 0x000fe20003800000 */
[----:B------:R-:W-:Y:S01]  /*b490*/  IMAD.MOV.U32 R151, RZ, RZ, R149 ;  /* 0x000000ffff977224 */ /* 0x000fe200078e0095 */
[----:B------:R-:W-:Y:S02]  /*b4a0*/  MOV R89, RZ ;  /* 0x000000ff00597202 */ /* 0x000fe40000000f00 */
[----:B------:R-:W-:-:S07]  /*b4b0*/  MOV R88, 0xffffffff ;  /* 0xffffffff00587802 */ /* 0x000fce0000000f00 */
[----:B------:R-:W-:Y:S05]  /*b4c0*/  WARPSYNC.COLLECTIVE R88, `(.L_x_523) ;  /* 0x0000000058087348 */ /* 0x000fea0003c00000 */
[----:B------:R0:W1:Y:S02]  /*b4d0*/  SHFL.UP P0, R152, R151, R146, R89 ;  /* 0x0400009297987389 */ /* 0x0000640000000059 */
[----:B01----:R-:W-:Y:S01]  /*b4e0*/  ENDCOLLECTIVE ;  /* 0x000000000000791b */ /* 0x003fe20003800000 */
.L_x_523:
[----:B------:R-:W-:Y:S05]  /*b4f0*/  BSYNC B0 ;  /* 0x0000000000007941 */ /* 0x000fea0003800000 */
.L_x_522:
[----:B------:R-:W-:Y:S01]  /*b500*/  HFMA2.MMA R146, -RZ, RZ, 0, 5.9604644775390625e-08 ;  /* 0x00000001ff927435 */ /* 0x000fe200000001ff */
[----:B------:R-:W-:Y:S01]  /*b510*/  MOV R151, R150 ;  /* 0x0000009600977202 */ /* 0x000fe20000000f00 */
[----:B------:R-:W-:Y:S01]  /*b520*/  HFMA2.MMA R147, -RZ, RZ, 0, 1.847743988037109375e-06 ;  /* 0x0000001fff937435 */ /* 0x000fe200000001ff */
[----:B------:R-:W-:Y:S02]  /*b530*/  MOV R89, RZ ;  /* 0x000000ff00597202 */ /* 0x000fe40000000f00 */
[----:B------:R-:W-:Y:S02]  /*b540*/  MOV R88, 0xffffffff ;  /* 0xffffffff00587802 */ /* 0x000fe40000000f00 */
[----:B------:R-:W-:-:S07]  /*b550*/  MOV R149, R152 ;  /* 0x0000009800957202 */ /* 0x000fce0000000f00 */
[----:B------:R-:W-:Y:S05]  /*b560*/  WARPSYNC.COLLECTIVE R88, `(.L_x_524) ;  /* 0x0000000058087348 */ /* 0x000fea0003c00000 */
[----:B------:R0:W1:Y:S02]  /*b570*/  SHFL.UP P0, R152, R151, R146, R89 ;  /* 0x0400009297987389 */ /* 0x0000640000000059 */
[----:B01----:R-:W-:Y:S01]  /*b580*/  ENDCOLLECTIVE ;  /* 0x000000000000791b */ /* 0x003fe20003800000 */
.L_x_524:
[----:B------:R-:W-:Y:S01]  /*b590*/  MOV R89, R80 ;  /* 0x0000005000597202 */ /* 0x000fe20000000f00 */
[----:B------:R-:W-:-:S07]  /*b5a0*/  IMAD.MOV.U32 R146, RZ, RZ, RZ ;  /* 0x000000ffff927224 */ /* 0x000fce00078e00ff */
[----:B------:R-:W-:Y:S05]  /*b5b0*/  WARPSYNC.COLLECTIVE R88, `(.L_x_525) ;  /* 0x0000000058087348 */ /* 0x000fea0003c00000 */
[----:B------:R0:W1:Y:S02]  /*b5c0*/  SHFL.IDX P3, R159, R89, R146, R147 ;  /* 0x00000092599f7389 */ /* 0x0000640000060093 */
[----:B01----:R-:W-:Y:S01]  /*b5d0*/  ENDCOLLECTIVE ;  /* 0x000000000000791b */ /* 0x003fe20003800000 */
.L_x_525:
[----:B------:R-:W-:Y:S02]  /*b5e0*/  MOV R150, R152 ;  /* 0x0000009800967202 */ /* 0x000fe40000000f00 */
[----:B------:R-:W-:Y:S02]  /*b5f0*/  MOV R89, R81 ;  /* 0x0000005100597202 */ /* 0x000fe40000000f00 */
[----:B------:R-:W-:-:S07]  /*b600*/  MOV R80, R159 ;  /* 0x0000009f00507202 */ /* 0x000fce0000000f00 */
[----:B------:R-:W-:Y:S05]  /*b610*/  WARPSYNC.COLLECTIVE R88, `(.L_x_526) ;  /* 0x0000000058087348 */ /* 0x000fea0003c00000 */
[----:B------:R0:W1:Y:S02]  /*b620*/  SHFL.IDX P3, R159, R89, R146, R147 ;  /* 0x00000092599f7389 */ /* 0x0000640000060093 */
[----:B01----:R-:W-:Y:S01]  /*b630*/  ENDCOLLECTIVE ;  /* 0x000000000000791b */ /* 0x003fe20003800000 */
.L_x_526:
[----:B------:R-:W-:Y:S01]  /*b640*/  MOV R81, R159 ;  /* 0x0000009f00517202 */ /* 0x000fe20000000f00 */
[----:B------:R-:W-:Y:S06]  /*b650*/  BRA `(.L_x_527) ;  /* 0xffffffb000007947 */ /* 0x000fec000383ffff */
.L_x_457:
[----:B------:R-:W-:Y:S01]  /*b660*/  HFMA2.MMA R159, -RZ, RZ, 0, 5.9604644775390625e-08 ;  /* 0x00000001ff9f7435 */ /* 0x000fe200000001ff */
[----:B------:R-:W-:Y:S02]  /*b670*/  MOV R163, R161 ;  /* 0x000000a100a37202 */ /* 0x000fe40000000f00 */
[----:B------:R-:W-:Y:S02]  /*b680*/  MOV R146, 0x1f ;  /* 0x0000001f00927802 */ /* 0x000fe40000000f00 */
[----:B------:R-:W-:-:S07]  /*b690*/  MOV R88, 0xffffffff ;  /* 0xffffffff00587802 */ /* 0x000fce0000000f00 */
[----:B------:R-:W-:Y:S05]  /*b6a0*/  WARPSYNC.COLLECTIVE R88, `(.L_x_528) ;  /* 0x0000000058087348 */ /* 0x000fea0003c00000 */
[----:B------:R0:W1:Y:S02]  /*b6b0*/  SHFL.DOWN P6, R147, R163, R159, R146 ;  /* 0x0800009fa3937389 */ /* 0x00006400000c0092 */
[----:B01----:R-:W-:Y:S01]  /*b6c0*/  ENDCOLLECTIVE ;  /* 0x000000000000791b */ /* 0x003fe20003800000 */
.L_x_528:
[----:B------:R-:W-:Y:S02]  /*b6d0*/  MOV R163, R162 ;  /* 0x000000a200a37202 */ /* 0x000fe40000000f00 */
[----:B------:R-:W-:-:S07]  /*b6e0*/  MOV R89, R147 ;  /* 0x0000009300597202 */ /* 0x000fce0000000f00 */
[----:B------:R-:W-:Y:S05]  /*b6f0*/  WARPSYNC.COLLECTIVE R88, `(.L_x_529) ;  /* 0x0000000058087348 */ /* 0x000fea0003c00000 */
[----:B------:R0:W1:Y:S02]  /*b700*/  SHFL.DOWN P6, R147, R163, R159, R146 ;  /* 0x0800009fa3937389 */ /* 0x00006400000c0092 */
[----:B01----:R-:W-:Y:S01]  /*b710*/  ENDCOLLECTIVE ;  /* 0x000000000000791b */ /* 0x003fe20003800000 */
.L_x_529:
[----:B------:R-:W-:Y:S01]  /*b720*/  HFMA2.MMA R159, -RZ, RZ, 0, 1.1920928955078125e-07 ;  /* 0x00000002ff9f7435 */ /* 0x000fe200000001ff */
[----:B------:R-:W-:-:S04]  /*b730*/  IMAD.MOV.U32 R88, RZ, RZ, R147 ;  /* 0x000000ffff587224 */ /* 0x000fc800078e0093 */
[C---:B------:R-:W-:Y:S01]  /*b740*/  @P5 FFMA.FTZ R162, R161.reuse, R88, R162 ;  /* 0x00000058a1a25223 */ /* 0x040fe200000100a2 */
[----:B------:R-:W-:Y:S01]  /*b750*/  @P5 FMUL.FTZ R161, R161, R89 ;  /* 0x00000059a1a15220 */ /* 0x000fe20000410000 */
[----:B------:R-:W-:-:S04]  /*b760*/  MOV R88, 0xffffffff ;  /* 0xffffffff00587802 */ /* 0x000fc80000000f00 */
[----:B------:R-:W-:-:S07]  /*b770*/  MOV R163, R161 ;  /* 0x000000a100a37202 */ /* 0x000fce0000000f00 */
[----:B------:R-:W-:Y:S05]  /*b780*/  WARPSYNC.COLLECTIVE R88, `(.L_x_530) ;  /* 0x0000000058087348 */ /* 0x000fea0003c00000 */
[----:B------:R0:W1:Y:S02]  /*b790*/  SHFL.DOWN P6, R147, R163, R159, R146 ;  /* 0x0800009fa3937389 */ /* 0x00006400000c0092 */
[----:B01----:R-:W-:Y:S01]  /*b7a0*/  ENDCOLLECTIVE ;  /* 0x000000000000791b */ /* 0x003fe20003800000 */
.L_x_530:
[----:B------:R-:W-:Y:S02]  /*b7b0*/  MOV R163, R162 ;  /* 0x000000a200a37202 */ /* 0x000fe40000000f00 */
[----:B------:R-:W-:-:S07]  /*b7c0*/  MOV R89, R147 ;  /* 0x0000009300597202 */ /* 0x000fce0000000f00 */
[----:B------:R-:W-:Y:S05]  /*b7d0*/  WARPSYNC.COLLECTIVE R88, `(.L_x_531) ;  /* 0x0000000058087348 */ /* 0x000fea0003c00000 */
[----:B------:R0:W1:Y:S02]  /*b7e0*/  SHFL.DOWN P6, R147, R163, R159, R146 ;  /* 0x0800009fa3937389 */ /* 0x00006400000c0092 */
[----:B01----:R-:W-:Y:S01]  /*b7f0*/  ENDCOLLECTIVE ;  /* 0x000000000000791b */ /* 0x003fe20003800000 */
.L_x_531:
        /* <DEDUP_REMOVED lines=9> */
.L_x_532:
[----:B------:R-:W-:Y:S01]  /*b890*/  IMAD.MOV.U32 R163, RZ, RZ, R162 ;  /* 0x000000ffffa37224 */ /* 0x000fe200078e00a2 */
[----:B------:R-:W-:-:S07]  /*b8a0*/  MOV R89, R147 ;  /* 0x0000009300597202 */ /* 0x000fce0000000f00 */
[----:B------:R-:W-:Y:S05]  /*b8b0*/  WARPSYNC.COLLECTIVE R88, `(.L_x_533) ;  /* 0x0000000058087348 */ /* 0x000fea0003c00000 */
[----:B------:R0:W1:Y:S02]  /*b8c0*/  SHFL.DOWN P6, R147, R163, R159, R146 ;  /* 0x0800009fa3937389 */ /* 0x00006400000c0092 */
[----:B01----:R-:W-:Y:S01]  /*b8d0*/  ENDCOLLECTIVE ;  /* 0x000000000000791b */ /* 0x003fe20003800000 */
.L_x_533:
        /* <DEDUP_REMOVED lines=9> */
.L_x_534:
[----:B------:R-:W-:Y:S02]  /*b970*/  MOV R163, R162 ;  /* 0x000000a200a37202 */ /* 0x000fe40000000f00 */
[----:B------:R-:W-:-:S07]  /*b980*/  MOV R89, R147 ;  /* 0x0000009300597202 */ /* 0x000fce0000000f00 */
[----:B------:R-:W-:Y:S05]  /*b990*/  WARPSYNC.COLLECTIVE R88, `(.L_x_535) ;  /* 0x0000000058087348 */ /* 0x000fea0003c00000 */
[----:B------:R0:W1:Y:S02]  /*b9a0*/  SHFL.DOWN P6, R147, R163, R159, R146 ;  /* 0x0800009fa3937389 */ /* 0x00006400000c0092 */
[----:B01----:R-:W-:Y:S01]  /*b9b0*/  ENDCOLLECTIVE ;  /* 0x000000000000791b */ /* 0x003fe20003800000 */
.L_x_535:
        /* <DEDUP_REMOVED lines=9> */
.L_x_536:
[----:B------:R-:W-:Y:S01]  /*ba50*/  MOV R163, R162 ;  /* 0x000000a200a37202 */ /* 0x000fe20000000f00 */
[----:B------:R-:W-:-:S07]  /*ba60*/  IMAD.MOV.U32 R89, RZ, RZ, R147 ;  /* 0x000000ffff597224 */ /* 0x000fce00078e0093 */
[----:B------:R-:W-:Y:S05]  /*ba70*/  WARPSYNC.COLLECTIVE R88, `(.L_x_537) ;  /* 0x0000000058087348 */ /* 0x000fea0003c00000 */
[----:B------:R0:W1:Y:S02]  /*ba80*/  SHFL.DOWN P6, R147, R163, R159, R146 ;  /* 0x0800009fa3937389 */ /* 0x00006400000c0092 */
[----:B01----:R-:W-:Y:S01]  /*ba90*/  ENDCOLLECTIVE ;  /* 0x000000000000791b */ /* 0x003fe20003800000 */
.L_x_537:
        /* <DEDUP_REMOVED lines=11> */
.L_x_538:
[----:B------:R-:W-:Y:S02]  /*bb50*/  MOV R89, R162 ;  /* 0x000000a200597202 */ /* 0x000fe40000000f00 */
[----:B------:R-:W-:-:S07]  /*bb60*/  MOV R164, R159 ;  /* 0x0000009f00a47202 */ /* 0x000fce0000000f00 */
[----:B------:R-:W-:Y:S05]  /*bb70*/  WARPSYNC.COLLECTIVE R88, `(.L_x_539) ;  /* 0x0000000058087348 */ /* 0x000fea0003c00000 */
[----:B------:R0:W1:Y:S02]  /*bb80*/  SHFL.IDX P3, R159, R89, R146, R147 ;  /* 0x00000092599f7389 */ /* 0x0000640000060093 */
[----:B01----:R-:W-:Y:S01]  /*bb90*/  ENDCOLLECTIVE ;  /* 0x000000000000791b */ /* 0x003fe20003800000 */
.L_x_539:
[----:B------:R-:W-:Y:S01]  /*bba0*/  HFMA2.MMA R146, -RZ, RZ, 0, 1.847743988037109375e-06 ;  /* 0x0000001fff927435 */ /* 0x000fe200000001ff */
[----:B------:R-:W-:Y:S02]  /*bbb0*/  MOV R89, R80 ;  /* 0x0000005000597202 */ /* 0x000fe40000000f00 */
[----:B------:R-:W-:Y:S01]  /*bbc0*/  MOV R165, R159 ;  /* 0x0000009f00a57202 */ /* 0x000fe20000000f00 */
[----:B------:R-:W-:-:S07]  /*bbd0*/  IMAD.MOV.U32 R159, RZ, RZ, 0x1 ;  /* 0x00000001ff9f7424 */ /* 0x000fce00078e00ff */
[----:B------:R-:W-:Y:S05]  /*bbe0*/  WARPSYNC.COLLECTIVE R88, `(.L_x_540) ;  /* 0x0000000058087348 */ /* 0x000fea0003c00000 */
[----:B------:R0:W1:Y:S02]  /*bbf0*/  SHFL.DOWN P6, R147, R163, R159, R146 ;  /* 0x0800009fa3937389 */ /* 0x00006400000c0092 */
[----:B01----:R-:W-:Y:S01]  /*bc00*/  ENDCOLLECTIVE ;  /* 0x000000000000791b */ /* 0x003fe20003800000 */
.L_x_540:
[----:B------:R-:W-:Y:S02]  /*bc10*/  MOV R163, R162 ;  /* 0x000000a200a37202 */ /* 0x000fe40000000f00 */
[----:B------:R-:W-:-:S07]  /*bc20*/  MOV R161, R147 ;  /* 0x0000009300a17202 */ /* 0x000fce0000000f00 */
[----:B------:R-:W-:Y:S05]  /*bc30*/  WARPSYNC.COLLECTIVE R88, `(.L_x_541) ;  /* 0x0000000058087348 */ /* 0x000fea0003c00000 */
[----:B------:R0:W1:Y:S02]  /*bc40*/  SHFL.DOWN P6, R147, R163, R159, R146 ;  /* 0x0800009fa3937389 */ /* 0x00006400000c0092 */
[----:B01----:R-:W-:Y:S01]  /*bc50*/  ENDCOLLECTIVE ;  /* 0x000000000000791b */ /* 0x003fe20003800000 */
.L_x_541:
[----:B------:R-:W-:Y:S01]  /*bc60*/  HFMA2.MMA R146, -RZ, RZ, 0, 0 ;  /* 0x00000000ff927435 */ /* 0x000fe200000001ff */
[----:B------:R-:W-:Y:S02]  /*bc70*/  MOV R162, R147 ;  /* 0x0000009300a27202 */ /* 0x000fe40000000f00 */
[----:B------:R-:W-:-:S08]  /*bc80*/  MOV R147, 0x1f ;  /* 0x0000001f00937802 */ /* 0x000fd00000000f00 */
[----:B------:R-:W-:Y:S05]  /*bc90*/  WARPSYNC.COLLECTIVE R88, `(.L_x_542) ;  /* 0x0000000058087348 */ /* 0x000fea0003c00000 */
[----:B------:R0:W1:Y:S02]  /*bca0*/  SHFL.IDX P3, R159, R89, R146, R147 ;  /* 0x00000092599f7389 */ /* 0x0000640000060093 */
[----:B01----:R-:W-:Y:S01]  /*bcb0*/  ENDCOLLECTIVE ;  /* 0x000000000000791b */ /* 0x003fe20003800000 */
.L_x_542:
[----:B------:R-:W-:Y:S02]  /*bcc0*/  MOV R89, R81 ;  /* 0x0000005100597202 */ /* 0x000fe40000000f00 */
[----:B------:R-:W-:-:S07]  /*bcd0*/  MOV R163, R159 ;  /* 0x0000009f00a37202 */ /* 0x000fce0000000f00 */
[----:B------:R-:W-:Y:S05]  /*bce0*/  WARPSYNC.COLLECTIVE R88, `(.L_x_543) ;  /* 0x0000000058087348 */ /* 0x000fea0003c00000 */
[----:B------:R0:W1:Y:S02]  /*bcf0*/  SHFL.IDX P3, R159, R89, R146, R147 ;  /* 0x00000092599f7389 */ /* 0x0000640000060093 */
[----:B01----:R-:W-:Y:S01]  /*bd00*/  ENDCOLLECTIVE ;  /* 0x000000000000791b */ /* 0x003fe20003800000 */
.L_x_543:
[----:B------:R-:W-:Y:S01]  /*bd10*/  MOV R89, R159 ;  /* 0x0000009f00597202 */ /* 0x000fe20000000f00 */
[----:B------:R-:W-:Y:S06]  /*bd20*/  BRA `(.L_x_544) ;  /* 0xffffffb000547947 */ /* 0x000fec000383ffff */
.L_x_545:
        /* <DEDUP_REMOVED lines=13> */
.L_x_10917:


//--------------------- .text._Z25selective_scan_bwd_kernelI32Selective_Scan_bwd_kernel_traitsILi128ELi16ELb0ELb0ELb1ELb1ELb0EffEEv12SSMParamsBwd --------------------------
	.section	.text._Z25selective_scan_bwd_kernelI32Selective_Scan_bwd_kernel_traitsILi128ELi16ELb0ELb0ELb1ELb1ELb0EffEEv12SSMParamsBwd,"ax",@progbits
	.align	128
        .global         _Z25selective_scan_bwd_kernelI32Selective_Scan_bwd_kernel_traitsILi128ELi16ELb0ELb0ELb1ELb1ELb0EffEEv12SSMParamsBwd
        .type           _Z25selective_scan_bwd_kernelI32Selective_Scan_bwd_kernel_traitsILi128ELi16ELb0ELb0ELb1ELb1ELb0EffEEv12SSMParamsBwd,@function
        .size           _Z25selective_scan_bwd_kernelI32Selective_Scan_bwd_kernel_traitsILi128ELi16ELb0ELb0ELb1ELb1ELb0EffEEv12SSMParamsBwd,(.L_x_10918 - _Z25selective_scan_bwd_kernelI32Selective_Scan_bwd_kernel_traitsILi128ELi16ELb0ELb0ELb1ELb1ELb0EffEEv12SSMParamsBwd)
        .other          _Z25selective_scan_bwd_kernelI32Selective_Scan_bwd_kernel_traitsILi128ELi16ELb0ELb0ELb1ELb1ELb0EffEEv12SSMParamsBwd,@"STO_CUDA_ENTRY STV_DEFAULT"
_Z25selective_scan_bwd_kernelI32Selective_Scan_bwd_kernel_traitsILi128ELi16ELb0ELb0ELb1ELb1ELb0EffEEv12SSMParamsBwd:
.text._Z25selective_scan_bwd_kernelI32Selective_Scan_bwd_kernel_traitsILi128ELi16ELb0ELb0ELb1ELb1ELb0EffEEv12SSMParamsBwd:
        /* <DEDUP_REMOVED lines=15> */
[----:B------:R-:W-:Y:S01]  /*00f0*/  ULDC.64 UR26, c[0x0][0x3d8] ;  /* 0x0000f600001a7ab9 */ /* 0x000fe20000000a00 */
[----:B------:R-:W-:Y:S01]  /*0100*/  ULDC.64 UR18, c[0x0][0x260] ;  /* 0x0000980000127ab9 */ /* 0x000fe20000000a00 */
[----:B------:R-:W-:Y:S01]  /*0110*/  UMOV UR24, URZ ;  /* 0x0000003f00187c82 */ /* 0x000fe20008000000 */
        /* <DEDUP_REMOVED lines=16> */
[----:B0-----:R-:W-:Y:S02]  /*0220*/  USHF.R.S32.HI UR4, URZ, 0x1f, UR53 ;  /* 0x0000001f3f047899 */ /* 0x001fe40008011435 */
[----:B------:R-:W-:Y:S01]  /*0230*/  UISETP.NE.AND.EX UP0, UPT, UR5, URZ, UPT, UP0 ;  /* 0x0000003f0500728c */ /* 0x000fe2000bf05300 */
[----:B------:R-:W-:Y:S01]  /*0240*/  R2UR UR32, R0 ;  /* 0x00000000002072ca */ /* 0x000fe200000e0000 */
[----:B------:R-:W-:Y:S01]  /*0250*/  UIMAD UR5, UR4, UR22, URZ ;  /* 0x00000016040572a4 */ /* 0x000fe2000f8e023f */
[----:B------:R0:W-:Y:S01]  /*0260*/  STL [R1+0xac], RZ ;  /* 0x0000acff01007387 */ /* 0x0001e20000100800 */
[----:B------:R-:W-:-:S02]  /*0270*/  UISETP.NE.U32.AND UP1, UPT, UR26, URZ, UPT ;  /* 0x0000003f1a00728c */ /* 0x000fc4000bf25070 */
[----:B------:R-:W-:Y:S01]  /*0280*/  UIMAD UR23, UR53, UR23, UR5 ;  /* 0x00000017351772a4 */ /* 0x000fe2000f8e0205 */
[----:B------:R0:W-:Y:S01]  /*0290*/  STL [R1+0xa8], RZ ;  /* 0x0000a8ff01007387 */ /* 0x0001e20000100800 */
[----:B------:R-:W-:Y:S01]  /*02a0*/  UISETP.NE.AND.EX UP1, UPT, UR27, URZ, UPT, UP1 ;  /* 0x0000003f1b00728c */ /* 0x000fe2000bf25310 */
[----:B------:R-:W-:Y:S01]  /*02b0*/  ULDC.64 UR6, c[0x0][0x290] ;  /* 0x0000a40000067ab9 */ /* 0x000fe20000000a00 */
[----:B------:R-:W-:Y:S02]  /*02c0*/  UIMAD.WIDE.U32 UR16, UR53, UR22, URZ ;  /* 0x00000016351072a5 */ /* 0x000fe4000f8e003f */
[----:B------:R-:W-:Y:S02]  /*02d0*/  UIMAD UR13, UR4, UR6, URZ ;  /* 0x00000006040d72a4 */ /* 0x000fe4000f8e023f */
[----:B------:R-:W4:Y:S01]  /*02e0*/  I2F.RP R0, UR32 ;  /* 0x0000002000007d06 */ /* 0x000f220008209400 */
[----:B------:R-:W-:Y:S02]  /*02f0*/  UIMAD.WIDE.U32 UR14, UR53, UR6, URZ ;  /* 0x00000006350e72a5 */ /* 0x000fe4000f8e003f */
[----:B------:R-:W-:-:S02]  /*0300*/  UIMAD UR13, UR53, UR7, UR13 ;  /* 0x00000007350d72a4 */ /* 0x000fc4000f8e020d */
[----:B------:R-:W-:Y:S01]  /*0310*/  @UP1 ULEA UR24, UP3, UR10, UR26, 0x2 ;  /* 0x0000001a0a181291 */ /* 0x000fe2000f86103f */
[----:B------:R-:W-:Y:S01]  /*0320*/  ULDC.64 UR6, c[0x0][0x328] ;  /* 0x0000ca0000067ab9 */ /* 0x000fe20000000a00 */
[----:B------:R-:W-:Y:S02]  /*0330*/  UIMAD UR12, UR4, UR18, URZ ;  /* 0x00000012040c72a4 */ /* 0x000fe4000f8e023f */
[----:B------:R-:W-:Y:S02]  /*0340*/  UIMAD UR22, UR4, UR6, URZ ;  /* 0x00000006041672a4 */ /* 0x000fe4000f8e023f */
[----:B------:R-:W-:Y:S01]  /*0350*/  UISETP.NE.U32.AND UP2, UPT, UR34, URZ, UPT ;  /* 0x0000003f2200728c */ /* 0x000fe2000bf45070 */
[----:B------:R-:W-:Y:S01]  /*0360*/  UMOV UR4, URZ ;  /* 0x0000003f00047c82 */ /* 0x000fe20008000000 */
[----:B----4-:R-:W1:Y:S01]  /*0370*/  MUFU.RCP R0, R0 ;  /* 0x0000000000007308 */ /* 0x010e620000001000 */
[----:B------:R-:W-:Y:S01]  /*0380*/  UMOV UR25, URZ ;  /* 0x0000003f00197c82 */ /* 0x000fe20008000000 */
[----:B------:R-:W-:-:S02]  /*0390*/  @UP1 ULEA.HI.X UR25, UR10, UR27, UR11, 0x2, UP3 ;  /* 0x0000001b0a191291 */ /* 0x000fc400098f140b */
[----:B------:R-:W-:Y:S02]  /*03a0*/  UISETP.NE.AND.EX UP1, UPT, UR35, URZ, UPT, UP2 ;  /* 0x0000003f2300728c */ /* 0x000fe4000bf25320 */
[----:B------:R-:W-:Y:S02]  /*03b0*/  UIMAD.WIDE.U32 UR8, UR53, UR6, URZ ;  /* 0x00000006350872a5 */ /* 0x000fe4000f8e003f */
[----:B------:R-:W-:Y:S02]  /*03c0*/  UIMAD UR22, UR53, UR7, UR22 ;  /* 0x00000007351672a4 */ /* 0x000fe4000f8e0216 */
[----:B------:R-:W-:Y:S02]  /*03d0*/  UIMAD.WIDE.U32 UR6, UR53, UR18, URZ ;  /* 0x00000012350672a5 */ /* 0x000fe4000f8e003f */
[----:B------:R-:W-:Y:S01]  /*03e0*/  UIMAD UR12, UR53, UR19, UR12 ;  /* 0x00000013350c72a4 */ /* 0x000fe2000f8e020c */
[----:B------:R-:W-:Y:S02]  /*03f0*/  UMOV UR26, URZ ;  /* 0x0000003f001a7c82 */ /* 0x000fe40008000000 */
[----:B------:R-:W-:Y:S01]  /*0400*/  ULDC.64 UR18, c[0x0][0x288] ;  /* 0x0000a20000127ab9 */ /* 0x000fe20000000a00 */
[----:B------:R-:W-:Y:S01]  /*0410*/  @UP1 ULEA UR26, UP2, UR10, UR34, 0x2 ;  /* 0x000000220a1a1291 */ /* 0x000fe2000f84103f */
[----:B-1----:R-:W-:Y:S01]  /*0420*/  IADD3 R2, R0, 0xffffffe, RZ ;  /* 0x0ffffffe00027810 */ /* 0x002fe20007ffe0ff */
[----:B------:R-:W-:Y:S01]  /*0430*/  UIMAD UR31, UR11, UR18, URZ ;  /* 0x000000120b1f72a4 */ /* 0x000fe2000f8e023f */
[----:B------:R-:W-:Y:S01]  /*0440*/  IABS R0, UR10 ;  /* 0x0000000a00007c13 */ /* 0x000fe20008000000 */
[----:B------:R-:W-:Y:S01]  /*0450*/  UMOV UR27, URZ ;  /* 0x0000003f001b7c82 */ /* 0x000fe20008000000 */
[----:B------:R-:W-:-:S02]  /*0460*/  @UP1 ULEA.HI.X UR27, UR10, UR35, UR11, 0x2, UP2 ;  /* 0x000000230a1b1291 */ /* 0x000fc400090f140b */
[----:B------:R-:W1:Y:S01]  /*0470*/  F2I.FTZ.U32.TRUNC.NTZ R2, R2 ;  /* 0x0000000200027305 */ /* 0x000e62000021f000 */
[----:B------:R-:W-:Y:S01]  /*0480*/  R2UR UR33, R0 ;  /* 0x00000000002172ca */ /* 0x000fe200000e0000 */
[----:B------:R-:W-:Y:S02]  /*0490*/  UIMAD UR31, UR10, UR19, UR31 ;  /* 0x000000130a1f72a4 */ /* 0x000fe4000f8e021f */
[----:B------:R-:W-:Y:S02]  /*04a0*/  UIADD3 UR15, UR15, UR13, URZ ;  /* 0x0000000d0f0f7290 */ /* 0x000fe4000fffe03f */
[----:B------:R-:W-:Y:S02]  /*04b0*/  ULOP3.LUT UR13, UR10, UR30, URZ, 0x3c, !UPT ;  /* 0x0000001e0a0d7292 */ /* 0x000fe4000f8e3c3f */
[----:B------:R-:W-:Y:S02]  /*04c0*/  UIADD3 UR9, UR9, UR22, URZ ;  /* 0x0000001609097290 */ /* 0x000fe4000fffe03f */
[----:B------:R-:W-:-:S02]  /*04d0*/  UISETP.GE.AND UP2, UPT, UR13, URZ, UPT ;  /* 0x0000003f0d00728c */ /* 0x000fc4000bf46270 */
[----:B------:R-:W-:Y:S02]  /*04e0*/  UISETP.NE.AND UP1, UPT, UR30, URZ, UPT ;  /* 0x0000003f1e00728c */ /* 0x000fe4000bf25270 */
[----:B------:R-:W-:Y:S01]  /*04f0*/  UIADD3 UR7, UR7, UR12, URZ ;  /* 0x0000000c07077290 */ /* 0x000fe2000fffe03f */
[----:B-1----:R-:W-:Y:S02]  /*0500*/  R2UR UR5, R2 ;  /* 0x00000000020572ca */ /* 0x002fe400000e0000 */
[----:B------:R-:W-:Y:S02]  /*0510*/  @UP0 ULDC UR12, c[0x0][0x214] ;  /* 0x00008500000c0ab9 */ /* 0x000fe40000000800 */
[----:B------:R-:W-:-:S09]  /*0520*/  @UP0 UIMAD UR12, UR53, UR12, UR10 ;  /* 0x0000000c350c02a4 */ /* 0x000fd2000f8e020a */
        /* <DEDUP_REMOVED lines=8> */
[----:B------:R-:W-:Y:S02]  /*05b0*/  UIMAD.WIDE.U32 UR8, UR10, UR16, UR8 ;  /* 0x000000100a0872a5 */ /* 0x000fe4000f8e0008 */
[----:B------:R-:W-:Y:S01]  /*05c0*/  UMOV UR23, UR29 ;  /* 0x0000001d00177c82 */ /* 0x000fe20008000000 */
[----:B------:R-:W-:Y:S01]  /*05d0*/  ULDC.64 UR18, c[0x0][0x298] ;  /* 0x0000a60000127ab9 */ /* 0x000fe20000000a00 */
[----:B------:R-:W-:-:S02]  /*05e0*/  UIADD3 UR34, -UR23, URZ, URZ ;  /* 0x0000003f17227290 */ /* 0x000fc4000fffe13f */
[----:B------:R-:W-:Y:S02]  /*05f0*/  UIMAD UR28, UR11, UR18, URZ ;  /* 0x000000120b1c72a4 */ /* 0x000fe4000f8e023f */
[----:B------:R-:W-:Y:S02]  /*0600*/  UIMAD UR29, UR11, UR16, URZ ;  /* 0x000000100b1d72a4 */ /* 0x000fe4000f8e023f */
[----:B------:R-:W-:Y:S02]  /*0610*/  UIMAD UR11, UR32, UR34, UR33 ;  /* 0x00000022200b72a4 */ /* 0x000fe4000f8e0221 */
[----:B------:R-:W-:Y:S02]  /*0620*/  UIMAD UR29, UR10, UR17, UR29 ;  /* 0x000000110a1d72a4 */ /* 0x000fe4000f8e021d */
[----:B------:R-:W-:Y:S01]  /*0630*/  UISETP.GT.U32.AND UP4, UPT, UR32, UR11, UPT ;  /* 0x0000000b2000728c */ /* 0x000fe2000bf84070 */
[----:B------:R-:W-:Y:S01]  /*0640*/  ULDC UR17, c[0x0][0x224] ;  /* 0x0000890000117ab9 */ /* 0x000fe20000000800 */
[----:B------:R-:W-:-:S02]  /*0650*/  UIMAD UR28, UR10, UR19, UR28 ;  /* 0x000000130a1c72a4 */ /* 0x000fc4000f8e021c */
[----:B------:R-:W-:Y:S02]  /*0660*/  USHF.L.U32 UR54, UR17, 0xb, URZ ;  /* 0x0000000b11367899 */ /* 0x000fe4000800063f */
[----:B------:R-:W-:Y:S02]  /*0670*/  UIMAD.WIDE.U32 UR14, UR10, UR18, UR14 ;  /* 0x000000120a0e72a5 */ /* 0x000fe4000f8e000e */
[----:B------:R-:W-:-:S03]  /*0680*/  UIADD3 UR19, UR54, -0x800, URZ ;  /* 0xfffff80036137890 */ /* 0x000fc6000fffe03f */
[----:B------:R-:W-:Y:S02]  /*0690*/  @!UP4 UIADD3 UR11, UR11, -UR32, URZ ;  /* 0x800000200b0bc290 */ /* 0x000fe4000fffe03f */
[----:B------:R-:W-:Y:S02]  /*06a0*/  USHF.R.S32.HI UR18, URZ, 0x1f, UR19 ;  /* 0x0000001f3f127899 */ /* 0x000fe40008011413 */
[----:B------:R-:W-:Y:S02]  /*06b0*/  UISETP.GE.U32.AND UP3, UPT, UR11, UR32, UPT ;  /* 0x000000200b00728c */ /* 0x000fe4000bf66070 */
[----:B------:R-:W-:Y:S02]  /*06c0*/  UIADD3 UR4, UP5, UR19, UR4, URZ ;  /* 0x0000000413047290 */ /* 0x000fe4000ffbe03f */
[----:B------:R-:W-:Y:S01]  /*06d0*/  @!UP4 UIADD3 UR23, UR23, 0x1, URZ ;  /* 0x000000011717c890 */ /* 0x000fe2000fffe03f */
[----:B------:R-:W-:Y:S01]  /*06e0*/  ULDC.64 UR34, c[0x0][0x2f0] ;  /* 0x0000bc0000227ab9 */ /* 0x000fe20000000a00 */
[----:B------:R-:W-:-:S02]  /*06f0*/  UIADD3.X UR5, UR18, UR5, UR31, UP5, !UPT ;  /* 0x0000000512057290 */ /* 0x000fc4000affe41f */
[----:B------:R-:W-:-:S03]  /*0700*/  ULEA UR13, UP4, UR4, UR34, 0x2 ;  /* 0x00000022040d7291 */ /* 0x000fc6000f88103f */
[----:B------:R-:W-:Y:S02]  /*0710*/  @UP3 UIADD3 UR23, UR23, 0x1, URZ ;  /* 0x0000000117173890 */ /* 0x000fe4000fffe03f */
[----:B------:R-:W-:Y:S02]  /*0720*/  UIADD3 UR16, UP3, UR19, UR14, URZ ;  /* 0x0000000e13107290 */ /* 0x000fe4000ff7e03f */
[----:B------:R-:W-:Y:S01]  /*0730*/  ULEA.HI.X UR14, UR4, UR35, UR5, 0x2, UP4 ;  /* 0x00000023040e7291 */ /* 0x000fe2000a0f1405 */
[----:B------:R-:W-:Y:S01]  /*0740*/  ULDC.64 UR32, c[0x0][0x2f8] ;  /* 0x0000be0000207ab9 */ /* 0x000fe20000000a00 */
[----:B------:R-:W-:Y:S02]  /*0750*/  UIADD3.X UR4, UR18, UR15, UR28, UP3, !UPT ;  /* 0x0000000f12047290 */ /* 0x000fe40009ffe41c */
[----:B------:R-:W-:Y:S01]  /*0760*/  ULEA UR15, UP3, UR16, UR32, 0x2 ;  /* 0x00000020100f7291 */ /* 0x000fe2000f86103f */
[----:B------:R-:W-:Y:S01]  /*0770*/  UMOV UR11, UR23 ;  /* 0x00000017000b7c82 */ /* 0x000fe20008000000 */
[----:B------:R-:W-:Y:S01]  /*0780*/  ULDC.64 UR22, c[0x0][0x3b8] ;  /* 0x0000ee0000167ab9 */ /* 0x000fe20000000a00 */
[----:B------:R-:W-:-:S02]  /*0790*/  @!UP2 UIADD3 UR11, -UR11, URZ, URZ ;  /* 0x0000003f0b0ba290 */ /* 0x000fc4000fffe13f */
[----:B------:R-:W-:Y:S02]  /*07a0*/  ULEA.HI.X UR16, UR16, UR33, UR4, 0x2, UP3 ;  /* 0x0000002110107291 */ /* 0x000fe400098f1404 */
[----:B------:R-:W-:Y:S02]  /*07b0*/  UIADD3 UR4, UP2, UR19, UR8, URZ ;  /* 0x0000000813047290 */ /* 0x000fe4000ff5e03f */
[----:B------:R-:W-:Y:S02]  /*07c0*/  @!UP1 ULOP3.LUT UR11, URZ, UR30, URZ, 0x33, !UPT ;  /* 0x0000001e3f0b9292 */ /* 0x000fe4000f8e333f */
[----:B------:R-:W-:Y:S02]  /*07d0*/  UIADD3.X UR9, UR18, UR9, UR29, UP2, !UPT ;  /* 0x0000000912097290 */ /* 0x000fe400097fe41d */
[----:B------:R-:W-:Y:S02]  /*07e0*/  ULEA UR8, UP1, UR4, UR22, 0x2 ;  /* 0x0000001604087291 */ /* 0x000fe4000f82103f */
[----:B------:R-:W-:Y:S01]  /*07f0*/  USHF.R.S32.HI UR5, URZ, 0x1f, UR11 ;  /* 0x0000001f3f057899 */ /* 0x000fe2000801140b */
[----:B------:R-:W-:Y:S01]  /*0800*/  ULDC.64 UR28, c[0x0][0x278] ;  /* 0x00009e00001c7ab9 */ /* 0x000fe20000000a00 */
[----:B------:R-:W-:-:S02]  /*0810*/  ULEA.HI.X UR9, UR4, UR23, UR9, 0x2, UP1 ;  /* 0x0000001704097291 */ /* 0x000fc400088f1409 */
[----:B------:R-:W-:Y:S02]  /*0820*/  UIMAD UR5, UR5, UR28, URZ ;  /* 0x0000001c050572a4 */ /* 0x000fe4000f8e023f */
[----:B------:R-:W-:Y:S02]  /*0830*/  UISETP.GE.AND UP1, UPT, UR17, 0x1, UPT ;  /* 0x000000011100788c */ /* 0x000fe4000bf26270 */
[----:B------:R-:W-:Y:S02]  /*0840*/  UIMAD.WIDE.U32 UR22, UR11, UR28, UR6 ;  /* 0x0000001c0b1672a5 */ /* 0x000fe4000f8e0006 */
[----:B------:R-:W-:Y:S02]  /*0850*/  @UP0 UIMAD UR12, UR12, UR17, URZ ;  /* 0x000000110c0c02a4 */ /* 0x000fe4000f8e023f */
[----:B------:R-:W-:Y:S01]  /*0860*/  UIMAD UR29, UR11, UR29, UR5 ;  /* 0x0000001d0b1d72a4 */ /* 0x000fe2000f8e0205 */
[----:B------:R-:W-:Y:S01]  /*0870*/  UMOV UR4, URZ ;  /* 0x0000003f00047c82 */ /* 0x000fe20008000000 */
[----:B------:R-:W-:Y:S01]  /*0880*/  @UP0 ULDC UR30, c[0x0][0x21c] ;  /* 0x00008700001e0ab9 */ /* 0x000fe20000000800 */
[----:B------:R-:W-:-:S02]  /*0890*/  UIADD3 UR28, UP2, UR19, UR22, URZ ;  /* 0x00000016131c7290 */ /* 0x000fc4000ff5e03f */
[----:B------:R-:W-:Y:S02]  /*08a0*/  @UP0 UIMAD UR12, UR12, UR30, URZ ;  /* 0x0000001e0c0c02a4 */ /* 0x000fe4000f8e023f */
[----:B------:R-:W-:Y:S01]  /*08b0*/  UIADD3 UR29, UR23, UR29, URZ ;  /* 0x0000001d171d7290 */ /* 0x000fe2000fffe03f */
[----:B------:R-:W-:Y:S02]  /*08c0*/  ULDC.64 UR6, c[0x0][0x2e0] ;  /* 0x0000b80000067ab9 */ /* 0x000fe40000000a00 */
[----:B------:R-:W-:Y:S01]  /*08d0*/  @UP0 ULDC.64 UR22, c[0x0][0x310] ;  /* 0x0000c40000160ab9 */ /* 0x000fe20000000a00 */
[----:B------:R-:W-:Y:S02]  /*08e0*/  ULEA UR19, UP3, UR28, UR6, 0x2 ;  /* 0x000000061c137291 */ /* 0x000fe4000f86103f */
[----:B------:R-:W-:Y:S02]  /*08f0*/  @UP0 UIMAD.WIDE UR22, UR12, 0x8, UR22 ;  /* 0x000000080c1608a5 */ /* 0x000fe4000f8e0216 */
[----:B------:R-:W-:Y:S01]  /*0900*/  UIADD3.X UR18, UR18, UR29, URZ, UP2, !UPT ;  /* 0x0000001d12127290 */ /* 0x000fe200097fe43f */
[----:B------:R-:W-:-:S03]  /*0910*/  UMOV UR5, URZ ;  /* 0x0000003f00057c82 */ /* 0x000fc60008000000 */
[----:B------:R-:W-:Y:S01]  /*0920*/  ULEA.HI.X UR28, UR28, UR7, UR18, 0x2, UP3 ;  /* 0x000000071c1c7291 */ /* 0x000fe200098f1412 */
        /* <DEDUP_REMOVED lines=15> */
[----:B------:R-:W-:Y:S01]  /*0a20*/  UMOV UR18, UR19 ;  /* 0x0000001300127c82 */ /* 0x000fe20008000000 */
[----:B------:R-:W-:Y:S01]  /*0a30*/  UMOV UR16, UR8 ;  /* 0x0000000800107c82 */ /* 0x000fe20008000000 */
[----:B------:R-:W-:Y:S01]  /*0a40*/  UMOV UR17, UR9 ;  /* 0x0000000900117c82 */ /* 0x000fe20008000000 */
[----:B------:R-:W-:Y:S01]  /*0a50*/  UMOV UR19, UR28 ;  /* 0x0000001c00137c82 */ /* 0x000fe20008000000 */
        /* <DEDUP_REMOVED lines=8> */
.L_x_628:
        /* <DEDUP_REMOVED lines=11> */
[----:B------:R-:W-:-:S02]  /*0b90*/  CS2R R6, SRZ ;  /* 0x0000000000067805 */ /* 0x000fc4000001ff00 */
[----:B------:R-:W-:Y:S02]  /*0ba0*/  MOV R4, RZ ;  /* 0x000000ff00047202 */ /* 0x000fe40000000f00 */
[----:B------:R-:W-:Y:S02]  /*0bb0*/  CS2R R8, SRZ ;  /* 0x0000000000087805 */ /* 0x000fe4000001ff00 */
[C---:B------:R-:W-:Y:S01]  /*0bc0*/  LOP3.LUT R72, R76.reuse, 0x20, RZ, 0xfc, !PT ;  /* 0x000000204c487812 */ /* 0x040fe200078efcff */
[C---:B------:R-:W-:Y:S01]  /*0bd0*/  IMAD.WIDE R2, R76.reuse, 0x4, R2 ;  /* 0x000000044c027825 */ /* 0x040fe200078e0202 */
[----:B------:R-:W-:Y:S01]  /*0be0*/  ISETP.GE.AND P2, PT, R76, UR49, PT ;  /* 0x000000314c007c0c */ /* 0x000fe2000bf46270 */
[----:B------:R-:W-:Y:S01]  /*0bf0*/  BAR.SYNC.DEFER_BLOCKING 0x0 ;  /* 0x0000000000007b1d */ /* 0x000fe20000010000 */
[----:B------:R-:W-:Y:S02]  /*0c00*/  ISETP.GE.AND P1, PT, R72, UR49, PT ;  /* 0x0000003148007c0c */ /* 0x000fe4000bf26270 */
[----:B------:R-:W-:-:S02]  /*0c10*/  CS2R R10, SRZ ;  /* 0x00000000000a7805 */ /* 0x000fc4000001ff00 */
[C---:B------:R-:W-:Y:S02]  /*0c20*/  LOP3.LUT R71, R76.reuse, 0x40, RZ, 0xfc, !PT ;  /* 0x000000404c477812 */ /* 0x040fe400078efcff */
[----:B------:R-:W-:Y:S02]  /*0c30*/  CS2R R12, SRZ ;  /* 0x00000000000c7805 */ /* 0x000fe4000001ff00 */
[C---:B------:R-:W-:Y:S02]  /*0c40*/  LOP3.LUT R70, R76.reuse, 0x60, RZ, 0xfc, !PT ;  /* 0x000000604c467812 */ /* 0x040fe400078efcff */
[----:B------:R-:W-:Y:S02]  /*0c50*/  CS2R R14, SRZ ;  /* 0x00000000000e7805 */ /* 0x000fe4000001ff00 */
[C---:B------:R-:W-:Y:S02]  /*0c60*/  LOP3.LUT R69, R76.reuse, 0x80, RZ, 0xfc, !PT ;  /* 0x000000804c457812 */ /* 0x040fe400078efcff */
[----:B------:R-:W-:-:S02]  /*0c70*/  LOP3.LUT R68, R76, 0xa0, RZ, 0xfc, !PT ;  /* 0x000000a04c447812 */ /* 0x000fc400078efcff */
[C---:B------:R-:W-:Y:S02]  /*0c80*/  LOP3.LUT R67, R76.reuse, 0xc0, RZ, 0xfc, !PT ;  /* 0x000000c04c437812 */ /* 0x040fe400078efcff */
[----:B------:R-:W-:Y:S02]  /*0c90*/  ISETP.GE.AND P0, PT, R71, UR49, PT ;  /* 0x0000003147007c0c */ /* 0x000fe4000bf06270 */
[----:B------:R-:W-:Y:S02]  /*0ca0*/  LOP3.LUT R66, R76, 0xe0, RZ, 0xfc, !PT ;  /* 0x000000e04c427812 */ /* 0x000fe400078efcff */
[----:B------:R-:W-:Y:S02]  /*0cb0*/  ISETP.GE.AND P4, PT, R70, UR49, PT ;  /* 0x0000003146007c0c */ /* 0x000fe4000bf86270 */
[----:B------:R-:W-:Y:S02]  /*0cc0*/  LOP3.LUT R65, R76, 0x100, RZ, 0xfc, !PT ;  /* 0x000001004c417812 */ /* 0x000fe400078efcff */
[----:B------:R-:W-:-:S02]  /*0cd0*/  ISETP.GE.AND P6, PT, R69, UR49, PT ;  /* 0x0000003145007c0c */ /* 0x000fc4000bfc6270 */
        /* <DEDUP_REMOVED lines=36> */
[----:B------:R-:W1:Y:S02]  /*0f20*/  S2R R48, SR_LANEID ;  /* 0x0000000000307919 */ /* 0x000e640000000000 */
[----:B-1----:R-:W-:-:S04]  /*0f30*/  IADD3 R20, R5, R48, RZ ;  /* 0x0000003005147210 */ /* 0x002fc80007ffe0ff */
[C---:B------:R-:W-:Y:S02]  /*0f40*/  LEA.HI.SX32 R22, R20.reuse, R20, 0x1b ;  /* 0x0000001414167211 */ /* 0x040fe400078fdaff */
[C---:B------:R-:W-:Y:S01]  /*0f50*/  IADD3 R21, R20.reuse, 0x20, RZ ;  /* 0x0000002014157810 */ /* 0x040fe20007ffe0ff */
[C---:B------:R-:W-:Y:S01]  /*0f60*/  VIADD R27, R20.reuse, 0x80 ;  /* 0x00000080141b7836 */ /* 0x040fe20000000000 */
[C---:B------:R-:W-:Y:S02]  /*0f70*/  IADD3 R23, R20.reuse, 0x40, RZ ;  /* 0x0000004014177810 */ /* 0x040fe40007ffe0ff */
[C---:B------:R-:W-:Y:S02]  /*0f80*/  IADD3 R25, R20.reuse, 0x60, RZ ;  /* 0x0000006014197810 */ /* 0x040fe40007ffe0ff */
[C---:B------:R-:W-:Y:S02]  /*0f90*/  IADD3 R29, R20.reuse, 0xa0, RZ ;  /* 0x000000a0141d7810 */ /* 0x040fe40007ffe0ff */
[----:B------:R-:W-:-:S02]  /*0fa0*/  IADD3 R31, R20, 0xc0, RZ ;  /* 0x000000c0141f7810 */ /* 0x000fc40007ffe0ff */
[----:B------:R-:W-:Y:S02]  /*0fb0*/  LEA R95, R22, R73, 0x2 ;  /* 0x00000049165f7211 */ /* 0x000fe400078e10ff */
[-C--:B0-----:R-:W-:Y:S02]  /*0fc0*/  LEA.HI.SX32 R2, R21, R20.reuse, 0x1b ;  /* 0x0000001415027211 */ /* 0x081fe400078fdaff */
[-C--:B------:R-:W-:Y:S02]  /*0fd0*/  LEA.HI.SX32 R22, R23, R20.reuse, 0x1b ;  /* 0x0000001417167211 */ /* 0x080fe400078fdaff */
[C---:B------:R-:W-:Y:S02]  /*0fe0*/  IADD3 R33, R20.reuse, 0xe0, RZ ;  /* 0x000000e014217810 */ /* 0x040fe40007ffe0ff */
[----:B------:R-:W-:Y:S02]  /*0ff0*/  LEA.HI.SX32 R24, R25, R20, 0x1b ;  /* 0x0000001419187211 */ /* 0x000fe400078fdaff */
[----:B------:R-:W-:-:S02]  /*1000*/  IADD3 R35, R20, 0x100, RZ ;  /* 0x0000010014237810 */ /* 0x000fc40007ffe0ff */
[-C--:B------:R-:W-:Y:S02]  /*1010*/  LEA.HI.SX32 R26, R27, R20.reuse, 0x1b ;  /* 0x000000141b1a7211 */ /* 0x080fe400078fdaff */
[----:B------:R-:W-:Y:S02]  /*1020*/  IADD3 R3, R20, 0x120, RZ ;  /* 0x0000012014037810 */ /* 0x000fe40007ffe0ff */
[-C--:B------:R-:W-:Y:S02]  /*1030*/  LEA.HI.SX32 R28, R29, R20.reuse, 0x1b ;  /* 0x000000141d1c7211 */ /* 0x080fe400078fdaff */
[----:B------:R-:W-:Y:S02]  /*1040*/  LEA.HI.SX32 R30, R31, R20, 0x1b ;  /* 0x000000141f1e7211 */ /* 0x000fe400078fdaff */
[----:B------:R-:W-:Y:S02]  /*1050*/  LEA R94, R2, R73, 0x2 ;  /* 0x00000049025e7211 */ /* 0x000fe400078e10ff */
[----:B------:R-:W-:-:S02]  /*1060*/  IADD3 R37, R20, 0x140, RZ ;  /* 0x0000014014257810 */ /* 0x000fc40007ffe0ff */
        /* <DEDUP_REMOVED lines=11> */
[----:B------:R-:W-:Y:S02]  /*1120*/  IADD3 R45, R20, 0x1c0, RZ ;  /* 0x000001c0142d7810 */ /* 0x000fe40007ffe0ff */
[----:B------:R-:W-:-:S02]  /*1130*/  LEA.HI.SX32 R38, R37, R20, 0x1b ;  /* 0x0000001425267211 */ /* 0x000fc400078fdaff */
[----:B------:R-:W-:Y:S02]  /*1140*/  IADD3 R47, R20, 0x1e0, RZ ;  /* 0x000001e0142f7810 */ /* 0x000fe40007ffe0ff */
[-C--:B------:R-:W-:Y:S02]  /*1150*/  LEA.HI.SX32 R40, R39, R20.reuse, 0x1b ;  /* 0x0000001427287211 */ /* 0x080fe400078fdaff */
[-C--:B------:R-:W-:Y:S02]  /*1160*/  LEA R88, R32, R73.reuse, 0x2 ;  /* 0x0000004920587211 */ /* 0x080fe400078e10ff */
[-C--:B------:R-:W-:Y:S02]  /*1170*/  LEA.HI.SX32 R42, R41, R20.reuse, 0x1b ;  /* 0x00000014292a7211 */ /* 0x080fe400078fdaff */
[----:B------:R-:W-:Y:S02]  /*1180*/  LEA R87, R34, R73, 0x2 ;  /* 0x0000004922577211 */ /* 0x000fe400078e10ff */
        /* <DEDUP_REMOVED lines=8> */
[-C--:B------:R-:W-:Y:S02]  /*1210*/  LEA R81, R44, R73.reuse, 0x2 ;  /* 0x000000492c517211 */ /* 0x080fe400078e10ff */
[-C--:B------:R-:W-:Y:S02]  /*1220*/  LEA R79, R46, R73.reuse, 0x2 ;  /* 0x000000492e4f7211 */ /* 0x080fe400078e10ff */
[----:B------:R-:W-:Y:S02]  /*1230*/  LEA R78, R20, R73, 0x2 ;  /* 0x00000049144e7211 */ /* 0x000fe400078e10ff */
[----:B------:R-:W-:Y:S02]  /*1240*/  ISETP.GE.AND P0, PT, R67, UR49, PT ;  /* 0x0000003143007c0c */ /* 0x000fe4000bf06270 */
[----:B------:R-:W-:-:S02]  /*1250*/  MOV R2, UR14 ;  /* 0x0000000e00027c02 */ /* 0x000fc40008000f00 */
[----:B------:R-:W-:-:S03]  /*1260*/  MOV R3, UR15 ;  /* 0x0000000f00037c02 */ /* 0x000fc60008000f00 */
[C---:B------:R-:W-:Y:S01]  /*1270*/  IMAD.WIDE R2, R76.reuse, 0x4, R2 ;  /* 0x000000044c027825 */ /* 0x040fe200078e0202 */
[----:B------:R-:W-:Y:S02]  /*1280*/  ISETP.GE.AND P1, PT, R76, UR49, PT ;  /* 0x000000314c007c0c */ /* 0x000fe4000bf26270 */
[----:B------:R-:W-:Y:S02]  /*1290*/  ISETP.GE.AND P2, PT, R72, UR49, PT ;  /* 0x0000003148007c0c */ /* 0x000fe4000bf46270 */
        /* <DEDUP_REMOVED lines=8> */
[----:B------:R-:W-:Y:S04]  /*1320*/  STS [R91+0x200], R7 ;  /* 0x000200075b007388 */ /* 0x000fe80000000800 */
[----:B------:R-:W-:Y:S01]  /*1330*/  STS [R90+0x280], R10 ;  /* 0x0002800a5a007388 */ /* 0x000fe20000000800 */
[----:B0-----:R-:W-:-:S03]  /*1340*/  LEA.HI.SX32 R4, R5, R5, 0x1b ;  /* 0x0000000505047211 */ /* 0x001fc600078fdaff */
[----:B------:R-:W-:Y:S04]  /*1350*/  STS [R89+0x300], R9 ;  /* 0x0003000959007388 */ /* 0x000fe80000000800 */
        /* <DEDUP_REMOVED lines=37> */
[----:B------:R-:W5:Y:S01]  /*15b0*/  @!P0 LDG.E R13, desc[UR20][R2.64+0x380] ;  /* 0x00038014020d8981 */ /* 0x000f62000c1e1900 */
[----:B------:R-:W-:-:S02]  /*15c0*/  ISETP.GE.AND P0, PT, R65, UR49, PT ;  /* 0x0000003141007c0c */ /* 0x000fc4000bf06270 */
[----:B------:R-:W-:Y:S01]  /*15d0*/  ISETP.GE.AND P1, PT, R63, UR49, PT ;  /* 0x000000313f007c0c */ /* 0x000fe2000bf26270 */
[----:B------:R-:W5:Y:S01]  /*15e0*/  @!P2 LDG.E R7, desc[UR20][R2.64+0x80] ;  /* 0x000080140207a981 */ /* 0x000f62000c1e1900 */
[----:B------:R-:W-:-:S03]  /*15f0*/  ISETP.GE.AND P2, PT, R62, UR49, PT ;  /* 0x000000313e007c0c */ /* 0x000fc6000bf46270 */
[----:B------:R-:W5:Y:S01]  /*1600*/  @!P3 LDG.E R6, desc[UR20][R2.64+0x100] ;  /* 0x000100140206b981 */ /* 0x000f62000c1e1900 */
[----:B------:R-:W-:-:S03]  /*1610*/  ISETP.GE.AND P3, PT, R61, UR49, PT ;  /* 0x000000313d007c0c */ /* 0x000fc6000bf66270 */
[----:B------:R-:W5:Y:S04]  /*1620*/  @!P5 LDG.E R9, desc[UR20][R2.64+0x180] ;  /* 0x000180140209d981 */ /* 0x000f68000c1e1900 */
        /* <DEDUP_REMOVED lines=18> */
[----:B------:R-:W-:Y:S02]  /*1750*/  ISETP.GE.AND P0, PT, R76, UR49, PT ;  /* 0x000000314c007c0c */ /* 0x000fe4000bf06270 */
[----:B------:R-:W-:Y:S02]  /*1760*/  P2R R26, PR, RZ, 0x2 ;  /* 0x00000002ff1a7803 */ /* 0x000fe40000000000 */
[----:B------:R-:W-:Y:S02]  /*1770*/  ISETP.GE.AND P1, PT, R71, UR49, PT ;  /* 0x0000003147007c0c */ /* 0x000fe4000bf26270 */
[----:B0-----:R-:W-:Y:S02]  /*1780*/  MOV R2, UR16 ;  /* 0x0000001000027c02 */ /* 0x001fe40008000f00 */
[----:B------:R-:W-:-:S03]  /*1790*/  MOV R3, UR17 ;  /* 0x0000001100037c02 */ /* 0x000fc60008000f00 */
[----:B------:R-:W-:Y:S01]  /*17a0*/  IMAD.WIDE R2, R76, 0x4, R2 ;  /* 0x000000044c027825 */ /* 0x000fe200078e0202 */
[----:B------:R-:W-:Y:S02]  /*17b0*/  CS2R R28, SRZ ;  /* 0x00000000001c7805 */ /* 0x000fe4000001ff00 */
[----:B------:R-:W-:Y:S01]  /*17c0*/  CS2R R30, SRZ ;  /* 0x00000000001e7805 */ /* 0x000fe2000001ff00 */
[----:B------:R-:W-:Y:S01]  /*17d0*/  HFMA2.MMA R41, -RZ, RZ, 0, 0 ;  /* 0x00000000ff297435 */ /* 0x000fe200000001ff */
[----:B------:R-:W-:Y:S01]  /*17e0*/  MOV R32, RZ ;  /* 0x000000ff00207202 */ /* 0x000fe20000000f00 */
[----:B-----5:R0:W-:Y:S04]  /*17f0*/  STS [R95], R0 ;  /* 0x000000005f007388 */ /* 0x0201e80000000800 */
        /* <DEDUP_REMOVED lines=9> */
[----:B--2---:R-:W-:Y:S04]  /*1890*/  STS [R85+0x500], R14 ;  /* 0x0005000e55007388 */ /* 0x004fe80000000800 */
[----:B----4-:R-:W-:Y:S04]  /*18a0*/  STS [R84+0x580], R17 ;  /* 0x0005801154007388 */ /* 0x010fe80000000800 */
[----:B------:R-:W-:Y:S04]  /*18b0*/  STS [R83+0x600], R16 ;  /* 0x0006001053007388 */ /* 0x000fe80000000800 */
[----:B------:R-:W-:Y:S04]  /*18c0*/  STS [R81+0x680], R19 ;  /* 0x0006801351007388 */ /* 0x000fe80000000800 */
[----:B------:R-:W-:Y:S04]  /*18d0*/  STS [R79+0x700], R18 ;  /* 0x000700124f007388 */ /* 0x000fe80000000800 */
[----:B------:R1:W-:Y:S01]  /*18e0*/  STS [R78+0x780], R5 ;  /* 0x000780054e007388 */ /* 0x0003e20000000800 */
[----:B------:R-:W-:-:S03]  /*18f0*/  NOP ;  /* 0x0000000000007918 */ /* 0x000fc60000000000 */
[----:B------:R-:W2:Y:S04]  /*1900*/  LDS R25, [R57] ;  /* 0x0000000039197984 */ /* 0x000ea80000000800 */
[----:B------:R-:W3:Y:S04]  /*1910*/  LDS R24, [R57+0x4] ;  /* 0x0000040039187984 */ /* 0x000ee80000000800 */
[----:B------:R-:W4:Y:S04]  /*1920*/  LDS R23, [R57+0x8] ;  /* 0x0000080039177984 */ /* 0x000f280000000800 */
        /* <DEDUP_REMOVED lines=10> */
[----:B------:R0:W2:Y:S04]  /*19d0*/  LDS R10, [R57+0x34] ;  /* 0x00003400390a7984 */ /* 0x0000a80000000800 */
[----:B------:R2:W2:Y:S04]  /*19e0*/  LDS R6, [R57+0x38] ;  /* 0x0000380039067984 */ /* 0x0004a80000000800 */
[----:B------:R2:W2:Y:S01]  /*19f0*/  LDS R40, [R57+0x3c] ;  /* 0x00003c0039287984 */ /* 0x0004a20000000800 */
[----:B------:R-:W-:Y:S01]  /*1a00*/  BAR.SYNC.DEFER_BLOCKING 0x0 ;  /* 0x0000000000007b1d */ /* 0x000fe20000010000 */
[----:B0-----:R-:W-:Y:S01]  /*1a10*/  IMAD.MOV.U32 R0, RZ, RZ, RZ ;  /* 0x000000ffff007224 */ /* 0x001fe200078e00ff */
[----:B-1----:R-:W-:Y:S01]  /*1a20*/  CS2R R4, SRZ ;  /* 0x0000000000047805 */ /* 0x002fe2000001ff00 */
[----:B------:R-:W-:-:S04]  /*1a30*/  HFMA2.MMA R7, -RZ, RZ, 0, 0 ;  /* 0x00000000ff077435 */ /* 0x000fc800000001ff */
[----:B------:R-:W5:Y:S01]  /*1a40*/  @!P0 LDG.E R0, desc[UR20][R2.64] ;  /* 0x0000001402008981 */ /* 0x000f62000c1e1900 */
[----:B------:R-:W-:-:S03]  /*1a50*/  ISETP.GE.AND P0, PT, R72, UR49, PT ;  /* 0x0000003148007c0c */ /* 0x000fc6000bf06270 */
[----:B------:R-:W5:Y:S01]  /*1a60*/  @!P1 LDG.E R4, desc[UR20][R2.64+0x100] ;  /* 0x0001001402049981 */ /* 0x000f62000c1e1900 */
[----:B------:R-:W-:Y:S02]  /*1a70*/  ISETP.GE.AND P1, PT, R69, UR49, PT ;  /* 0x0000003145007c0c */ /* 0x000fe4000bf26270 */
[----:B------:R-:W-:Y:S02]  /*1a80*/  CS2R R8, SRZ ;  /* 0x0000000000087805 */ /* 0x000fe4000001ff00 */
[----:B------:R-:W-:Y:S01]  /*1a90*/  MOV R11, RZ ;  /* 0x000000ff000b7202 */ /* 0x000fe20000000f00 */
[----:B------:R-:W-:Y:S01]  /*1aa0*/  HFMA2.MMA R12, -RZ, RZ, 0, 0 ;  /* 0x00000000ff0c7435 */ /* 0x000fe200000001ff */
[----:B------:R-:W5:Y:S04]  /*1ab0*/  @!P2 LDG.E R30, desc[UR20][R2.64+0x580] ;  /* 0x00058014021ea981 */ /* 0x000f68000c1e1900 */
[----:B------:R-:W5:Y:S04]  /*1ac0*/  @!P3 LDG.E R29, desc[UR20][R2.64+0x600] ;  /* 0x00060014021db981 */ /* 0x000f68000c1e1900 */
[----:B------:R-:W5:Y:S01]  /*1ad0*/  @!P0 LDG.E R5, desc[UR20][R2.64+0x80] ;  /* 0x0000801402058981 */ /* 0x000f62000c1e1900 */
[----:B------:R-:W-:-:S03]  /*1ae0*/  ISETP.GE.AND P0, PT, R70, UR49, PT ;  /* 0x0000003146007c0c */ /* 0x000fc6000bf06270 */
[----:B------:R-:W5:Y:S01]  /*1af0*/  @!P1 LDG.E R7, desc[UR20][R2.64+0x200] ;  /* 0x0002001402079981 */ /* 0x000f62000c1e1900 */
[----:B------:R-:W-:-:S03]  /*1b00*/  ISETP.GE.AND P1, PT, R67, UR49, PT ;  /* 0x0000003143007c0c */ /* 0x000fc6000bf26270 */
[----:B------:R-:W5:Y:S04]  /*1b10*/  @!P4 LDG.E R32, desc[UR20][R2.64+0x680] ;  /* 0x000680140220c981 */ /* 0x000f68000c1e1900 */
[----:B------:R-:W5:Y:S04]  /*1b20*/  @!P5 LDG.E R31, desc[UR20][R2.64+0x700] ;  /* 0x00070014021fd981 */ /* 0x000f68000c1e1900 */
[----:B------:R-:W5:Y:S01]  /*1b30*/  @!P0 LDG.E R8, desc[UR20][R2.64+0x180] ;  /* 0x0001801402088981 */ /* 0x000f62000c1e1900 */
[----:B------:R-:W-:-:S03]  /*1b40*/  ISETP.GE.AND P0, PT, R68, UR49, PT ;  /* 0x0000003144007c0c */ /* 0x000fc6000bf06270 */
[----:B------:R-:W5:Y:S01]  /*1b50*/  @!P1 LDG.E R9, desc[UR20][R2.64+0x300] ;  /* 0x0003001402099981 */ /* 0x000f62000c1e1900 */
[----:B------:R-:W-:-:S03]  /*1b60*/  ISETP.GE.AND P1, PT, R65, UR49, PT ;  /* 0x0000003141007c0c */ /* 0x000fc6000bf26270 */
[----:B------:R-:W5:Y:S06]  /*1b70*/  @!P6 LDG.E R41, desc[UR20][R2.64+0x780] ;  /* 0x000780140229e981 */ /* 0x000f6c000c1e1900 */
[----:B------:R-:W5:Y:S01]  /*1b80*/  @!P0 LDG.E R11, desc[UR20][R2.64+0x280] ;  /* 0x00028014020b8981 */ /* 0x000f62000c1e1900 */
[----:B------:R-:W-:-:S03]  /*1b90*/  ISETP.GE.AND P0, PT, R66, UR49, PT ;  /* 0x0000003142007c0c */ /* 0x000fc6000bf06270 */
[----:B------:R-:W5:Y:S01]  /*1ba0*/  @!P1 LDG.E R12, desc[UR20][R2.64+0x400] ;  /* 0x00040014020c9981 */ /* 0x000f62000c1e1900 */
[----:B------:R-:W-:Y:S02]  /*1bb0*/  ISETP.NE.AND P1, PT, R26, RZ, PT ;  /* 0x000000ff1a00720c */ /* 0x000fe40003f25270 */
[----:B------:R-:W-:-:S07]  /*1bc0*/  MOV R26, RZ ;  /* 0x000000ff001a7202 */ /* 0x000fce0000000f00 */
[----:B------:R-:W5:Y:S01]  /*1bd0*/  @!P0 LDG.E R26, desc[UR20][R2.64+0x380] ;  /* 0x00038014021a8981 */ /* 0x000f62000c1e1900 */
[----:B------:R-:W-:Y:S01]  /*1be0*/  ISETP.NE.AND P0, PT, R27, RZ, PT ;  /* 0x000000ff1b00720c */ /* 0x000fe20003f05270 */
[----:B------:R-:W-:-:S10]  /*1bf0*/  HFMA2.MMA R27, -RZ, RZ, 0, 0 ;  /* 0x00000000ff1b7435 */ /* 0x000fd400000001ff */
[----:B------:R-:W5:Y:S04]  /*1c00*/  @!P1 LDG.E R27, desc[UR20][R2.64+0x500] ;  /* 0x00050014021b9981 */ /* 0x000f68000c1e1900 */
[----:B------:R0:W5:Y:S04]  /*1c10*/  @!P0 LDG.E R28, desc[UR20][R2.64+0x480] ;  /* 0x00048014021c8981 */ /* 0x000168000c1e1900 */
        /* <DEDUP_REMOVED lines=17> */
[----:B--2---:R-:W-:-:S03]  /*1d30*/  FADD.FTZ R25, R25, UR5 ;  /* 0x0000000519197e21 */ /* 0x004fc60008010000 */
[----:B------:R1:W-:Y:S04]  /*1d40*/  STL [R1+0x58], R43 ;  /* 0x0000582b01007387 */ /* 0x0003e80000100800 */
[----:B------:R1:W-:Y:S04]  /*1d50*/  STL [R1+0x54], R42 ;  /* 0x0000542a01007387 */ /* 0x0003e80000100800 */
[----:B------:R1:W-:Y:S04]  /*1d60*/  STL [R1+0x50], R82 ;  /* 0x0000505201007387 */ /* 0x0003e80000100800 */
[----:B------:R1:W-:Y:S01]  /*1d70*/  STL [R1+0x4c], R80 ;  /* 0x00004c5001007387 */ /* 0x0003e20000100800 */
[----:B------:R-:W-:Y:S01]  /*1d80*/  FSETP.GTU.FTZ.AND P4, PT, R25, 20, PT ;  /* 0x41a000001900780b */ /* 0x000fe20003f9c000 */
[----:B---3--:R-:W-:Y:S01]  /*1d90*/  FADD.FTZ R24, R24, UR5 ;  /* 0x0000000518187e21 */ /* 0x008fe20008010000 */
[----:B----4-:R-:W-:Y:S01]  /*1da0*/  FADD.FTZ R23, R23, UR5 ;  /* 0x0000000517177e21 */ /* 0x010fe20008010000 */
[----:B-----5:R-:W-:Y:S01]  /*1db0*/  FADD.FTZ R22, R22, UR5 ;  /* 0x0000000516167e21 */ /* 0x020fe20008010000 */
[----:B------:R-:W-:Y:S01]  /*1dc0*/  FADD.FTZ R21, R21, UR5 ;  /* 0x0000000515157e21 */ /* 0x000fe20008010000 */
[----:B------:R-:W-:Y:S01]  /*1dd0*/  FADD.FTZ R20, R20, UR5 ;  /* 0x0000000514147e21 */ /* 0x000fe20008010000 */
[----:B------:R-:W-:Y:S01]  /*1de0*/  BSSY B0, `(.L_x_547) ;  /* 0x0000049000007945 */ /* 0x000fe20003800000 */
[----:B0-----:R-:W-:Y:S01]  /*1df0*/  ISETP.GE.AND P5, PT, R2, 0x1, PT ;  /* 0x000000010200780c */ /* 0x001fe20003fa6270 */
        /* <DEDUP_REMOVED lines=41> */
[----:B-1----:R-:W-:Y:S02]  /*2090*/  MOV R5, 0x3e800000 ;  /* 0x3e80000000057802 */ /* 0x002fe40000000f00 */
[----:B------:R-:W-:Y:S01]  /*20a0*/  MOV R8, 0x3d39bf78 ;  /* 0x3d39bf7800087802 */ /* 0x000fe20000000f00 */
        /* <DEDUP_REMOVED lines=28> */
.L_x_548:
[----:B------:R-:W-:Y:S05]  /*2270*/  BSYNC B0 ;  /* 0x0000000000007941 */ /* 0x000fea0003800000 */
.L_x_547:
        /* <DEDUP_REMOVED lines=35> */
.L_x_550:
[----:B------:R-:W-:Y:S05]  /*24b0*/  BSYNC B0 ;  /* 0x0000000000007941 */ /* 0x000fea0003800000 */
.L_x_549:
        /* <DEDUP_REMOVED lines=9> */
[----:B------:R-:W-:-:S03]  /*2550*/  ISETP.GE.U32.AND P2, PT, R5, 0x7f800000, PT ;  /* 0x7f8000000500780c */ /* 0x000fc60003f46070 */
[----:B------:R-:W-:-:S05]  /*2560*/  VIADD R2, R2, 0xc0c00000 ;  /* 0xc0c0000002027836 */ /* 0x000fca0000000000 */
        /* <DEDUP_REMOVED lines=24> */
.L_x_552:
[----:B------:R-:W-:Y:S05]  /*26f0*/  BSYNC B0 ;  /* 0x0000000000007941 */ /* 0x000fea0003800000 */
.L_x_551:
        /* <DEDUP_REMOVED lines=35> */
.L_x_554:
[----:B------:R-:W-:Y:S05]  /*2930*/  BSYNC B0 ;  /* 0x0000000000007941 */ /* 0x000fea0003800000 */
.L_x_553:
        /* <DEDUP_REMOVED lines=36> */
.L_x_556:
[----:B------:R-:W-:Y:S05]  /*2b80*/  BSYNC B0 ;  /* 0x0000000000007941 */ /* 0x000fea0003800000 */
.L_x_555:
[----:B------:R-:W0:Y:S01]  /*2b90*/  LDL.LU R2, [R1+0xac] ;  /* 0x0000ac0001027983 */ /* 0x000e220000300800 */
[----:B------:R-:W-:Y:S01]  /*2ba0*/  BSSY B0, `(.L_x_557) ;  /* 0x0000028000007945 */ /* 0x000fe20003800000 */
[----:B------:R-:W-:Y:S01]  /*2bb0*/  HFMA2.MMA R160, -RZ, RZ, 0, 0 ;  /* 0x00000000ffa07435 */ /* 0x000fe200000001ff */
[----:B------:R-:W-:Y:S01]  /*2bc0*/  FSETP.GTU.FTZ.AND P0, PT, R15, 20, PT ;  /* 0x41a000000f00780b */ /* 0x000fe20003f1c000 */
[----:B------:R3:W-:Y:S01]  /*2bd0*/  STL [R1+0x8], RZ ;  /* 0x000008ff01007387 */ /* 0x0007e20000100800 */
[----:B------:R-:W-:-:S03]  /*2be0*/  FADD.FTZ R14, R14, UR5 ;  /* 0x000000050e0e7e21 */ /* 0x000fc60008010000 */
[----:B------:R3:W-:Y:S04]  /*2bf0*/  STL [R1+0x4], RZ ;  /* 0x000004ff01007387 */ /* 0x0007e80000100800 */
[----:B------:R3:W-:Y:S01]  /*2c00*/  STL [R1], RZ ;  /* 0x000000ff01007387 */ /* 0x0007e20000100800 */
[----:B01----:R-:W-:Y:S01]  /*2c10*/  FFMA.FTZ R5, R56, R0, R2 ;  /* 0x0000000038057223 */ /* 0x003fe20000010002 */
[----:B---3--:R-:W-:Y:S06]  /*2c20*/  @P6 BRA `(.L_x_558) ;  /* 0x00000000007c6947 */ /* 0x008fec0003800000 */
        /* <DEDUP_REMOVED lines=8> */
[----:B------:R-:W-:Y:S01]  /*2cb0*/  IADD3 R4, -R2, 0x40800000, RZ ;  /* 0x4080000002047810 */ /* 0x000fe20007ffe1ff */
[----:B------:R-:W-:Y:S01]  /*2cc0*/  IMAD.IADD R3, R7, 0x1, -R2 ;  /* 0x0000000107037824 */ /* 0x000fe200078e0a02 */
[----:B------:R-:W-:-:S03]  /*2cd0*/  I2FP.F32.S32 R2, R2 ;  /* 0x0000000200027245 */ /* 0x000fc60000201400 */
[----:B------:R-:W-:Y:S02]  /*2ce0*/  FFMA.FTZ R4, R4, R9, -1 ;  /* 0xbf80000004047423 */ /* 0x000fe40000010009 */
[----:B------:R-:W-:Y:S02]  /*2cf0*/  FMUL.FTZ R2, R2, 1.1920928955078125e-07 ;  /* 0x3400000002027820 */ /* 0x000fe40000410000 */
[----:B------:R-:W-:-:S04]  /*2d00*/  FADD.FTZ R3, R3, R4 ;  /* 0x0000000403037221 */ /* 0x000fc80000010000 */
        /* <DEDUP_REMOVED lines=17> */
.L_x_558:
[----:B------:R-:W-:Y:S05]  /*2e20*/  BSYNC B0 ;  /* 0x0000000000007941 */ /* 0x000fea0003800000 */
.L_x_557:
        /* <DEDUP_REMOVED lines=39> */
.L_x_560:
[----:B------:R-:W-:Y:S05]  /*30a0*/  BSYNC B0 ;  /* 0x0000000000007941 */ /* 0x000fea0003800000 */
.L_x_559:
[----:B------:R-:W-:Y:S01]  /*30b0*/  FFMA.FTZ R2, R54, R38, R5 ;  /* 0x0000002636027223 */ /* 0x000fe20000010005 */
[----:B------:R-:W-:Y:S01]  /*30c0*/  BSSY B0, `(.L_x_561) ;  /* 0x0000027000007945 */ /* 0x000fe20003800000 */
[----:B------:R-:W-:Y:S01]  /*30d0*/  HFMA2.MMA R156, -RZ, RZ, 0, 0 ;  /* 0x00000000ff9c7435 */ /* 0x000fe200000001ff */
[----:B------:R-:W-:Y:S01]  /*30e0*/  FSETP.GTU.FTZ.AND P4, PT, R13, 20, PT ;  /* 0x41a000000d00780b */ /* 0x000fe20003f9c000 */
[----:B------:R-:W-:Y:S01]  /*30f0*/  HFMA2.MMA R11, -RZ, RZ, 0, 0 ;  /* 0x00000000ff0b7435 */ /* 0x000fe200000001ff */
[----:B------:R-:W-:Y:S01]  /*3100*/  MOV R12, RZ ;  /* 0x000000ff000c7202 */ /* 0x000fe20000000f00 */
        /* <DEDUP_REMOVED lines=34> */
.L_x_562:
[----:B------:R-:W-:Y:S05]  /*3330*/  BSYNC B0 ;  /* 0x0000000000007941 */ /* 0x000fea0003800000 */
.L_x_561:
        /* <DEDUP_REMOVED lines=39> */
.L_x_564:
[----:B------:R-:W-:Y:S05]  /*35b0*/  BSYNC B0 ;  /* 0x0000000000007941 */ /* 0x000fea0003800000 */
.L_x_563:
        /* <DEDUP_REMOVED lines=39> */
.L_x_566:
[----:B------:R-:W-:Y:S05]  /*3830*/  BSYNC B0 ;  /* 0x0000000000007941 */ /* 0x000fea0003800000 */
.L_x_565:
[----:B------:R-:W-:Y:S01]  /*3840*/  FMUL.FTZ R42, R0, UR4 ;  /* 0x00000004002a7c20 */ /* 0x000fe20008410000 */
[----:B------:R-:W-:Y:S01]  /*3850*/  FFMA.FTZ R40, R82, R32, R43 ;  /* 0x0000002052287223 */ /* 0x000fe2000001002b */
[----:B------:R-:W-:Y:S01]  /*3860*/  FMUL.FTZ R41, R44, UR4 ;  /* 0x000000042c297c20 */ /* 0x000fe20008410000 */
[----:B------:R-:W-:Y:S01]  /*3870*/  FMUL.FTZ R43, R39, UR4 ;  /* 0x00000004272b7c20 */ /* 0x000fe20008410000 */
[----:B------:R-:W-:Y:S01]  /*3880*/  BSSY B0, `(.L_x_567) ;  /* 0x0000028000007945 */ /* 0x000fe20003800000 */
[----:B------:R0:W-:Y:S01]  /*3890*/  STL [R1+0x48], R42 ;  /* 0x0000482a01007387 */ /* 0x0001e20000100800 */
[----:B------:R-:W-:-:S03]  /*38a0*/  FSETP.GTU.FTZ.AND P1, PT, R2, 20, PT ;  /* 0x41a000000200780b */ /* 0x000fc60003f3c000 */
[----:B------:R1:W-:Y:S04]  /*38b0*/  STL [R1+0x44], R41 ;  /* 0x0000442901007387 */ /* 0x0003e80000100800 */
[----:B------:R3:W-:Y:S01]  /*38c0*/  STL [R1+0x40], R43 ;  /* 0x0000402b01007387 */ /* 0x0007e20000100800 */
[----:B0-----:R-:W-:Y:S01]  /*38d0*/  FMUL.FTZ R42, R38, UR4 ;  /* 0x00000004262a7c20 */ /* 0x001fe20008410000 */
[----:B-1----:R-:W-:-:S04]  /*38e0*/  FFMA.FTZ R41, R49, R31, R40 ;  /* 0x0000001f31297223 */ /* 0x002fc80000010028 */
[----:B------:R3:W-:Y:S01]  /*38f0*/  STL [R1+0x3c], R42 ;  /* 0x00003c2a01007387 */ /* 0x0007e20000100800 */
[----:B------:R-:W-:Y:S05]  /*3900*/  @P0 BRA `(.L_x_568) ;  /* 0x00000000007c0947 */ /* 0x000fea0003800000 */
[----:B------:R-:W-:Y:S01]  /*3910*/  FMUL.FTZ R15, R15, 1.4426950216293334961 ;  /* 0x3fb8aa3b0f0f7820 */ /* 0x000fe20000410000 */
[----:B------:R-:W-:Y:S01]  /*3920*/  HFMA2.MMA R78, -RZ, RZ, 1.625, 0 ;  /* 0x3e800000ff4e7435 */ /* 0x000fe200000001ff */
[----:B------:R-:W-:Y:S02]  /*3930*/  MOV R81, 0x3d39bf78 ;  /* 0x3d39bf7800517802 */ /* 0x000fe40000000f00 */
[----:B------:R-:W0:Y:S02]  /*3940*/  MUFU.EX2 R79, R15 ;  /* 0x0000000f004f7308 */ /* 0x000e240000000800 */
[C---:B0-----:R-:W-:Y:S01]  /*3950*/  FADD.FTZ.RZ R40, R79.reuse, 1 ;  /* 0x3f8000004f287421 */ /* 0x041fe2000001c000 */
[----:B------:R-:W-:-:S04]  /*3960*/  ISETP.GE.U32.AND P0, PT, R79, 0x7f800000, PT ;  /* 0x7f8000004f00780c */ /* 0x000fc80003f06070 */
[----:B------:R-:W-:-:S04]  /*3970*/  IADD3 R40, R40, -0x3f400000, RZ ;  /* 0xc0c0000028287810 */ /* 0x000fc80007ffe0ff */
[----:B------:R-:W-:-:S04]  /*3980*/  LOP3.LUT R40, R40, 0xff800000, RZ, 0xc0, !PT ;  /* 0xff80000028287812 */ /* 0x000fc800078ec0ff */
[----:B---3--:R-:W-:Y:S02]  /*3990*/  IADD3 R43, -R40, 0x40800000, RZ ;  /* 0x40800000282b7810 */ /* 0x008fe40007ffe1ff */
        /* <DEDUP_REMOVED lines=22> */
.L_x_568:
[----:B------:R-:W-:Y:S05]  /*3b00*/  BSYNC B0 ;  /* 0x0000000000007941 */ /* 0x000fea0003800000 */
.L_x_567:
[----:B------:R-:W-:Y:S04]  /*3b10*/  BSSY B0, `(.L_x_569) ;  /* 0x0000021000007945 */ /* 0x000fe80003800000 */
        /* <DEDUP_REMOVED lines=9> */
[----:B---3--:R-:W-:Y:S01]  /*3bb0*/  IADD3 R43, -R40, 0x40800000, RZ ;  /* 0x40800000282b7810 */ /* 0x008fe20007ffe1ff */
        /* <DEDUP_REMOVED lines=22> */
.L_x_570:
[----:B------:R-:W-:Y:S05]  /*3d20*/  BSYNC B0 ;  /* 0x0000000000007941 */ /* 0x000fea0003800000 */
.L_x_569:
        /* <DEDUP_REMOVED lines=33> */
.L_x_572:
[----:B------:R-:W-:Y:S05]  /*3f40*/  BSYNC B0 ;  /* 0x0000000000007941 */ /* 0x000fea0003800000 */
.L_x_571:
        /* <DEDUP_REMOVED lines=33> */
.L_x_574:
[----:B------:R-:W-:Y:S05]  /*4160*/  BSYNC B0 ;  /* 0x0000000000007941 */ /* 0x000fea0003800000 */
.L_x_573:
        /* <DEDUP_REMOVED lines=33> */
.L_x_576:
[----:B------:R-:W-:Y:S05]  /*4380*/  BSYNC B0 ;  /* 0x0000000000007941 */ /* 0x000fea0003800000 */
.L_x_575:
[----:B------:R-:W-:Y:S04]  /*4390*/  BSSY B0, `(.L_x_577) ;  /* 0x0000021000007945 */ /* 0x000fe80003800000 */
[----:B------:R-:W-:Y:S05]  /*43a0*/  @P1 BRA `(.L_x_578) ;  /* 0x00000000007c1947 */ /* 0x000fea0003800000 */
[----:B------:R-:W-:Y:S01]  /*43b0*/  FMUL.FTZ R2, R2, 1.4426950216293334961 ;  /* 0x3fb8aa3b02027820 */ /* 0x000fe20000410000 */
[----:B------:R-:W-:Y:S01]  /*43c0*/  HFMA2.MMA R78, -RZ, RZ, 1.625, 0 ;  /* 0x3e800000ff4e7435 */ /* 0x000fe200000001ff */
[----:B------:R-:W-:Y:S02]  /*43d0*/  MOV R81, 0x3d39bf78 ;  /* 0x3d39bf7800517802 */ /* 0x000fe40000000f00 */
[----:B------:R-:W0:Y:S02]  /*43e0*/  MUFU.EX2 R79, R2 ;  /* 0x00000002004f7308 */ /* 0x000e240000000800 */
[C---:B0-----:R-:W-:Y:S01]  /*43f0*/  FADD.FTZ.RZ R40, R79.reuse, 1 ;  /* 0x3f8000004f287421 */ /* 0x041fe2000001c000 */
[----:B------:R-:W-:-:S03]  /*4400*/  ISETP.GE.U32.AND P0, PT, R79, 0x7f800000, PT ;  /* 0x7f8000004f00780c */ /* 0x000fc60003f06070 */
[----:B------:R-:W-:-:S05]  /*4410*/  VIADD R40, R40, 0xc0c00000 ;  /* 0xc0c0000028287836 */ /* 0x000fca0000000000 */
        /* <DEDUP_REMOVED lines=24> */
.L_x_578:
[----:B------:R-:W-:Y:S05]  /*45a0*/  BSYNC B0 ;  /* 0x0000000000007941 */ /* 0x000fea0003800000 */
.L_x_577:
[----:B------:R-:W-:Y:S01]  /*45b0*/  FFMA.FTZ R40, R48, R30, R41 ;  /* 0x0000001e30287223 */ /* 0x000fe20000010029 */
[----:B------:R-:W-:Y:S01]  /*45c0*/  FMUL.FTZ R41, R37, UR4 ;  /* 0x0000000425297c20 */ /* 0x000fe20008410000 */
[----:B---3--:R-:W-:Y:S01]  /*45d0*/  FMUL.FTZ R43, R36, UR4 ;  /* 0x00000004242b7c20 */ /* 0x008fe20008410000 */
[----:B------:R-:W-:Y:S01]  /*45e0*/  FMUL.FTZ R42, R35, UR4 ;  /* 0x00000004232a7c20 */ /* 0x000fe20008410000 */
[----:B------:R-:W-:Y:S06]  /*45f0*/  BAR.SYNC.DEFER_BLOCKING 0x0 ;  /* 0x0000000000007b1d */ /* 0x000fec0000010000 */
[----:B------:R0:W-:Y:S04]  /*4600*/  STL [R1+0x38], R41 ;  /* 0x0000382901007387 */ /* 0x0001e80000100800 */
[----:B------:R1:W-:Y:S04]  /*4610*/  STL [R1+0x34], R43 ;  /* 0x0000342b01007387 */ /* 0x0003e80000100800 */
[----:B------:R3:W-:Y:S01]  /*4620*/  STL [R1+0x30], R42 ;  /* 0x0000302a01007387 */ /* 0x0007e20000100800 */
[----:B0-----:R-:W-:Y:S01]  /*4630*/  FFMA.FTZ R41, R47, R29, R40 ;  /* 0x0000001d2f297223 */ /* 0x001fe20000010028 */
[----:B------:R-:W-:Y:S01]  /*4640*/  FMUL.FTZ R40, R33, UR4 ;  /* 0x0000000421287c20 */ /* 0x000fe20008410000 */
[----:B-1----:R-:W-:-:S02]  /*4650*/  FMUL.FTZ R43, R34, UR4 ;  /* 0x00000004222b7c20 */ /* 0x002fc40008410000 */
[----:B------:R-:W-:Y:S01]  /*4660*/  FFMA.FTZ R41, R80, R28, R41 ;  /* 0x0000001c50297223 */ /* 0x000fe20000010029 */
[----:B---3--:R-:W-:Y:S02]  /*4670*/  FMUL.FTZ R42, R32, UR4 ;  /* 0x00000004202a7c20 */ /* 0x008fe40008410000 */
[----:B------:R0:W-:Y:S04]  /*4680*/  STL [R1+0x2c], R43 ;  /* 0x00002c2b01007387 */ /* 0x0001e80000100800 */
[----:B------:R1:W-:Y:S04]  /*4690*/  STL [R1+0x28], R40 ;  /* 0x0000282801007387 */ /* 0x0003e80000100800 */
[----:B------:R3:W-:Y:S01]  /*46a0*/  STL [R1+0x24], R42 ;  /* 0x0000242a01007387 */ /* 0x0007e20000100800 */
[----:B0-----:R-:W-:Y:S01]  /*46b0*/  FMUL.FTZ R43, R30, UR4 ;  /* 0x000000041e2b7c20 */ /* 0x001fe20008410000 */
[----:B-1----:R-:W-:Y:S01]  /*46c0*/  FMUL.FTZ R40, R31, UR4 ;  /* 0x000000041f287c20 */ /* 0x002fe20008410000 */
[----:B---3--:R-:W-:-:S04]  /*46d0*/  FMUL.FTZ R42, R29, UR4 ;  /* 0x000000041d2a7c20 */ /* 0x008fc80008410000 */
        /* <DEDUP_REMOVED lines=10> */
[----:B------:R0:W-:Y:S04]  /*4780*/  STL [R1+0xac], R40 ;  /* 0x0000ac2801007387 */ /* 0x0001e80000100800 */
[----:B------:R0:W-:Y:S01]  /*4790*/  STL [R1+0xc], R41 ;  /* 0x00000c2901007387 */ /* 0x0001e20000100800 */
[----:B------:R-:W-:Y:S05]  /*47a0*/  @!P5 BRA `(.L_x_579) ;  /* 0x0000004000a0d947 */ /* 0x000fea0003800000 */
[----:B------:R-:W-:Y:S01]  /*47b0*/  ISETP.GE.AND P0, PT, R76, UR49, PT ;  /* 0x000000314c007c0c */ /* 0x000fe2000bf06270 */
[----:B------:R-:W-:Y:S01]  /*47c0*/  USHF.R.S32.HI UR8, URZ, 0x1f, UR10 ;  /* 0x0000001f3f087899 */ /* 0x000fe2000801140a */
[----:B------:R-:W-:Y:S01]  /*47d0*/  HFMA2.MMA R160, -RZ, RZ, 0, 0 ;  /* 0x00000000ffa07435 */ /* 0x000fe200000001ff */
[----:B------:R-:W-:Y:S01]  /*47e0*/  ULDC.64 UR50, c[0x0][0x230] ;  /* 0x00008c0000327ab9 */ /* 0x000fe20000000a00 */
[----:B------:R-:W-:Y:S01]  /*47f0*/  P2R R3, PR, RZ, 0x1 ;  /* 0x00000001ff037803 */ /* 0x000fe20000000000 */
[----:B------:R-:W-:Y:S01]  /*4800*/  ULDC.64 UR32, c[0x0][0x248] ;  /* 0x0000920000207ab9 */ /* 0x000fe20000000a00 */
[----:B------:R-:W-:Y:S01]  /*4810*/  UIMAD UR7, UR8, UR50, URZ ;  /* 0x00000032080772a4 */ /* 0x000fe2000f8e023f */
[----:B------:R-:W-:Y:S01]  /*4820*/  HFMA2.MMA R11, -RZ, RZ, 0, 0 ;  /* 0x00000000ff0b7435 */ /* 0x000fe200000001ff */
[----:B------:R-:W-:Y:S01]  /*4830*/  UIMAD UR8, UR8, UR32, URZ ;  /* 0x00000020080872a4 */ /* 0x000fe2000f8e023f */
[----:B------:R1:W-:Y:S01]  /*4840*/  STL [R1+0x9c], R3 ;  /* 0x00009c0301007387 */ /* 0x0003e20000100800 */
[----:B------:R-:W-:Y:S01]  /*4850*/  UIMAD.WIDE.U32 UR28, UR10, UR50, URZ ;  /* 0x000000320a1c72a5 */ /* 0x000fe2000f8e003f */
[----:B------:R-:W-:Y:S01]  /*4860*/  CS2R R158, SRZ ;  /* 0x00000000009e7805 */ /* 0x000fe2000001ff00 */
[----:B------:R-:W-:Y:S01]  /*4870*/  UIMAD UR51, UR10, UR51, UR7 ;  /* 0x000000330a3372a4 */ /* 0x000fe2000f8e0207 */
[----:B------:R3:W-:Y:S01]  /*4880*/  STL [R1+0x8], RZ ;  /* 0x000008ff01007387 */ /* 0x0007e20000100800 */
[----:B------:R-:W-:Y:S01]  /*4890*/  UIMAD.WIDE.U32 UR30, UR10, UR32, URZ ;  /* 0x000000200a1e72a5 */ /* 0x000fe2000f8e003f */
[----:B------:R-:W-:Y:S01]  /*48a0*/  CS2R R156, SRZ ;  /* 0x00000000009c7805 */ /* 0x000fe2000001ff00 */
[----:B------:R-:W-:Y:S01]  /*48b0*/  UIMAD UR52, UR10, UR33, UR8 ;  /* 0x000000210a3472a4 */ /* 0x000fe2000f8e0208 */
[----:B------:R3:W-:Y:S01]  /*48c0*/  STL [R1+0x4], RZ ;  /* 0x000004ff01007387 */ /* 0x0007e20000100800 */
[----:B------:R-:W-:Y:S01]  /*48d0*/  MOV R12, RZ ;  /* 0x000000ff000c7202 */ /* 0x000fe20000000f00 */
[----:B-1----:R-:W-:Y:S01]  /*48e0*/  HFMA2.MMA R3, -RZ, RZ, 0, 0 ;  /* 0x00000000ff037435 */ /* 0x002fe200000001ff */
[----:B------:R-:W-:Y:S01]  /*48f0*/  CS2R R8, SRZ ;  /* 0x0000000000087805 */ /* 0x000fe2000001ff00 */
[----:B------:R3:W-:Y:S01]  /*4900*/  STL [R1], RZ ;  /* 0x000000ff01007387 */ /* 0x0007e20000100800 */
[----:B------:R-:W-:-:S02]  /*4910*/  MOV R7, RZ ;  /* 0x000000ff00077202 */ /* 0x000fc40000000f00 */
[----:B------:R-:W-:Y:S01]  /*4920*/  CS2R R4, SRZ ;  /* 0x0000000000047805 */ /* 0x000fe2000001ff00 */
[----:B------:R-:W-:Y:S01]  /*4930*/  UMOV UR7, URZ ;  /* 0x0000003f00077c82 */ /* 0x000fe20008000000 */
[----:B------:R-:W-:Y:S01]  /*4940*/  UMOV UR8, URZ ;  /* 0x0000003f00087c82 */ /* 0x000fe20008000000 */
[----:B------:R-:W-:Y:S01]  /*4950*/  UMOV UR9, URZ ;  /* 0x0000003f00097c82 */ /* 0x000fe20008000000 */
[----:B------:R-:W-:Y:S01]  /*4960*/  ULDC UR55, c[0x0][0x224] ;  /* 0x0000890000377ab9 */ /* 0x000fe20000000800 */
[----:B------:R-:W-:Y:S01]  /*4970*/  ULDC UR56, c[0x0][0x21c] ;  /* 0x0000870000387ab9 */ /* 0x000fe20000000800 */
[----:B------:R-:W-:Y:S01]  /*4980*/  ULDC UR50, c[0x0][0x218] ;  /* 0x0000860000327ab9 */ /* 0x000fe20000000800 */
        /* <DEDUP_REMOVED lines=8> */
[----:B---3--:R-:W-:-:S05]  /*4a10*/  ULDC.64 UR44, c[0x0][0x370] ;  /* 0x0000dc00002c7ab9 */ /* 0x008fca0000000a00 */
.L_x_623:
[----:B0-----:R-:W3:Y:S01]  /*4a20*/  LDL R40, [R1+0x9c] ;  /* 0x00009c0001287983 */ /* 0x001ee20000100800 */
[----:B------:R-:W-:Y:S01]  /*4a30*/  USHF.R.S32.HI UR57, URZ, 0x1f, UR7 ;  /* 0x0000001f3f397899 */ /* 0x000fe20008011407 */
[--C-:B------:R-:W-:Y:S02]  /*4a40*/  SHF.R.S32.HI R77, RZ, 0x1f, R76.reuse ;  /* 0x0000001fff4d7819 */ /* 0x100fe4000001144c */
[----:B------:R-:W-:Y:S01]  /*4a50*/  MOV R43, UR42 ;  /* 0x0000002a002b7c02 */ /* 0x000fe20008000f00 */
[----:B------:R-:W-:Y:S01]  /*4a60*/  UIMAD UR46, UR57, UR42, URZ ;  /* 0x0000002a392e72a4 */ /* 0x000fe2000f8e023f */
[----:B------:R-:W4:Y:S03]  /*4a70*/  LDL R109, [R1+0x98] ;  /* 0x00009800016d7983 */ /* 0x000f260000100800 */
[----:B------:R-:W-:Y:S02]  /*4a80*/  UIMAD UR46, UR7, UR43, UR46 ;  /* 0x0000002b072e72a4 */ /* 0x000fe4000f8e022e */
[----:B------:R-:W-:Y:S01]  /*4a90*/  IMAD.WIDE.U32 R42, R43, UR7, R76 ;  /* 0x000000072b2a7c25 */ /* 0x000fe2000f8e004c */
[C---:B------:R-:W-:Y:S01]  /*4aa0*/  LOP3.LUT R72, R76.reuse, 0x20, RZ, 0xfc, !PT ;  /* 0x000000204c487812 */ /* 0x040fe200078efcff */
[----:B------:R-:W2:Y:S01]  /*4ab0*/  LDL R108, [R1+0x94] ;  /* 0x00009400016c7983 */ /* 0x000ea20000100800 */
[----:B------:R-:W-:-:S02]  /*4ac0*/  LOP3.LUT R71, R76, 0x40, RZ, 0xfc, !PT ;  /* 0x000000404c477812 */ /* 0x000fc400078efcff */
[----:B------:R-:W-:Y:S01]  /*4ad0*/  IADD3 R41, R43, UR46, RZ ;  /* 0x0000002e2b297c10 */ /* 0x000fe2000fffe0ff */
[----:B------:R-:W2:Y:S01]  /*4ae0*/  LDL R107, [R1+0x90] ;  /* 0x00009000016b7983 */ /* 0x000ea20000100800 */
[C---:B------:R-:W-:Y:S02]  /*4af0*/  LOP3.LUT R70, R76.reuse, 0x60, RZ, 0xfc, !PT ;  /* 0x000000604c467812 */ /* 0x040fe400078efcff */
[----:B------:R-:W-:Y:S01]  /*4b00*/  LOP3.LUT R69, R76, 0x80, RZ, 0xfc, !PT ;  /* 0x000000804c457812 */ /* 0x000fe200078efcff */
[----:B------:R-:W2:Y:S01]  /*4b10*/  LDL R106, [R1+0x8c] ;  /* 0x00008c00016a7983 */ /* 0x000ea20000100800 */
[----:B------:R-:W-:Y:S02]  /*4b20*/  ISETP.GE.AND P3, PT, R72, UR49, PT ;  /* 0x0000003148007c0c */ /* 0x000fe4000bf66270 */
[----:B------:R-:W-:Y:S01]  /*4b30*/  ISETP.GE.AND P2, PT, R71, UR49, PT ;  /* 0x0000003147007c0c */ /* 0x000fe2000bf46270 */
[----:B------:R-:W2:Y:S01]  /*4b40*/  LDL R105, [R1+0x88] ;  /* 0x0000880001697983 */ /* 0x000ea20000100800 */
[----:B------:R-:W-:-:S02]  /*4b50*/  ISETP.GE.AND P1, PT, R70, UR49, PT ;  /* 0x0000003146007c0c */ /* 0x000fc4000bf26270 */
[----:B-1----:R-:W-:Y:S02]  /*4b60*/  CS2R R78, SRZ ;  /* 0x00000000004e7805 */ /* 0x002fe4000001ff00 */
[C---:B------:R-:W-:Y:S02]  /*4b70*/  LOP3.LUT R68, R76.reuse, 0xa0, RZ, 0xfc, !PT ;  /* 0x000000a04c447812 */ /* 0x040fe400078efcff */
[----:B------:R-:W-:Y:S02]  /*4b80*/  CS2R R80, SRZ ;  /* 0x0000000000507805 */ /* 0x000fe4000001ff00 */
[C---:B------:R-:W-:Y:S01]  /*4b90*/  LOP3.LUT R67, R76.reuse, 0xc0, RZ, 0xfc, !PT ;  /* 0x000000c04c437812 */ /* 0x040fe200078efcff */
[----:B------:R-:W2:Y:S01]  /*4ba0*/  LDL R104, [R1+0x84] ;  /* 0x0000840001687983 */ /* 0x000ea20000100800 */
[C---:B------:R-:W-:Y:S02]  /*4bb0*/  LOP3.LUT R66, R76.reuse, 0xe0, RZ, 0xfc, !PT ;  /* 0x000000e04c427812 */ /* 0x040fe400078efcff */
[C---:B------:R-:W-:Y:S01]  /*4bc0*/  LOP3.LUT R65, R76.reuse, 0x100, RZ, 0xfc, !PT ;  /* 0x000001004c417812 */ /* 0x040fe200078efcff */
[----:B------:R-:W2:Y:S01]  /*4bd0*/  LDL R103, [R1+0x80] ;  /* 0x0000800001677983 */ /* 0x000ea20000100800 */
[----:B------:R-:W-:-:S02]  /*4be0*/  LOP3.LUT R64, R76, 0x120, RZ, 0xfc, !PT ;  /* 0x000001204c407812 */ /* 0x000fc400078efcff */
[----:B------:R-:W-:Y:S01]  /*4bf0*/  ISETP.GE.AND P5, PT, R68, UR49, PT ;  /* 0x0000003144007c0c */ /* 0x000fe2000bfa6270 */
[----:B------:R-:W2:Y:S01]  /*4c00*/  LDL R102, [R1+0x7c] ;  /* 0x00007c0001667983 */ /* 0x000ea20000100800 */
[----:B------:R-:W-:Y:S02]  /*4c10*/  LOP3.LUT R63, R76, 0x140, RZ, 0xfc, !PT ;  /* 0x000001404c3f7812 */ /* 0x000fe400078efcff */
[----:B------:R-:W-:Y:S01]  /*4c20*/  ISETP.GE.AND P4, PT, R67, UR49, PT ;  /* 0x0000003143007c0c */ /* 0x000fe2000bf86270 */
[----:B------:R-:W2:Y:S01]  /*4c30*/  LDL R101, [R1+0x78] ;  /* 0x0000780001657983 */ /* 0x000ea20000100800 */
[----:B------:R-:W-:Y:S02]  /*4c40*/  MOV R75, RZ ;  /* 0x000000ff004b7202 */ /* 0x000fe40000000f00 */
[----:B------:R-:W-:Y:S02]  /*4c50*/  CS2R R82, SRZ ;  /* 0x0000000000527805 */ /* 0x000fe4000001ff00 */
[----:B------:R-:W-:-:S02]  /*4c60*/  CS2R R86, SRZ ;  /* 0x0000000000567805 */ /* 0x000fc4000001ff00 */
[----:B------:R-:W-:Y:S02]  /*4c70*/  MOV R85, RZ ;  /* 0x000000ff00557202 */ /* 0x000fe40000000f00 */
[----:B------:R-:W-:Y:S01]  /*4c80*/  CS2R R88, SRZ ;  /* 0x0000000000587805 */ /* 0x000fe2000001ff00 */
[----:B------:R-:W2:Y:S04]  /*4c90*/  LDL R100, [R1+0x74] ;  /* 0x0000740001647983 */ /* 0x000ea80000100800 */
[----:B------:R-:W2:Y:S04]  /*4ca0*/  LDL R99, [R1+0x70] ;  /* 0x0000700001637983 */ /* 0x000ea80000100800 */
[----:B------:R-:W2:Y:S04]  /*4cb0*/  LDL R98, [R1+0x6c] ;  /* 0x00006c0001627983 */ /* 0x000ea80000100800 */
[----:B------:R-:W2:Y:S04]  /*4cc0*/  LDL R97, [R1+0x68] ;  /* 0x0000680001617983 */ /* 0x000ea80000100800 */
[----:B------:R-:W2:Y:S04]  /*4cd0*/  LDL R96, [R1+0x64] ;  /* 0x0000640001607983 */ /* 0x000ea80000100800 */
[----:B------:R-:W2:Y:S04]  /*4ce0*/  LDL R95, [R1+0x60] ;  /* 0x00006000015f7983 */ /* 0x000ea80000100800 */
[----:B------:R-:W2:Y:S01]  /*4cf0*/  LDL R94, [R1+0x5c] ;  /* 0x00005c00015e7983 */ /* 0x000ea20000100800 */
[----:B---3--:R-:W-:-:S02]  /*4d00*/  ISETP.NE.AND P6, PT, R40, RZ, PT ;  /* 0x000000ff2800720c */ /* 0x008fc40003fc5270 */
[----:B------:R-:W-:-:S04]  /*4d10*/  LEA R40, P0, R42, UR18, 0x2 ;  /* 0x000000122a287c11 */ /* 0x000fc8000f8010ff */
[----:B------:R-:W-:Y:S02]  /*4d20*/  LEA.HI.X R41, R42, UR19, R41, 0x2, P0 ;  /* 0x000000132a297c11 */ /* 0x000fe400080f1429 */
[----:B------:R-:W-:-:S03]  /*4d30*/  ISETP.GE.AND P0, PT, R69, UR49, PT ;  /* 0x0000003145007c0c */ /* 0x000fc6000bf06270 */
        /* <DEDUP_REMOVED lines=8> */
[----:B------:R-:W4:Y:S04]  /*4dc0*/  @!P6 LDG.E R75, desc[UR20][R40.64] ;  /* 0x00000014284be981 */ /* 0x000f28000c1e1900 */
[----:B------:R-:W3:Y:S04]  /*4dd0*/  @!P5 LDG.E R83, desc[UR20][R40.64+0x280] ;  /* 0x000280142853d981 */ /* 0x000ee8000c1e1900 */
[----:B------:R-:W3:Y:S04]  /*4de0*/  @!P4 LDG.E R82, desc[UR20][R40.64+0x300] ;  /* 0x000300142852c981 */ /* 0x000ee8000c1e1900 */
[----:B------:R-:W3:Y:S04]  /*4df0*/  @!P3 LDG.E R86, desc[UR20][R40.64+0x380] ;  /* 0x000380142856b981 */ /* 0x000ee8000c1e1900 */
[----:B------:R-:W3:Y:S04]  /*4e00*/  @!P2 LDG.E R85, desc[UR20][R40.64+0x400] ;  /* 0x000400142855a981 */ /* 0x000ee8000c1e1900 */
[----:B------:R-:W3:Y:S04]  /*4e10*/  @!P1 LDG.E R88, desc[UR20][R40.64+0x480] ;  /* 0x0004801428589981 */ /* 0x000ee8000c1e1900 */
[----:B------:R-:W3:Y:S01]  /*4e20*/  @!P0 LDG.E R87, desc[UR20][R40.64+0x500] ;  /* 0x0005001428578981 */ /* 0x000ee2000c1e1900 */
[----:B------:R-:W-:Y:S01]  /*4e30*/  UIMAD UR58, UR57, UR34, URZ ;  /* 0x00000022393a72a4 */ /* 0x000fe2000f8e023f */
[----:B------:R-:W-:Y:S01]  /*4e40*/  UMOV UR46, UR28 ;  /* 0x0000001c002e7c82 */ /* 0x000fe20008000000 */
[----:B------:R-:W-:-:S02]  /*4e50*/  UMOV UR47, UR51 ;  /* 0x00000033002f7c82 */ /* 0x000fc40008000000 */
[----:B------:R-:W-:Y:S02]  /*4e60*/  UIMAD UR58, UR7, UR35, UR58 ;  /* 0x00000023073a72a4 */ /* 0x000fe4000f8e023a */
[----:B------:R-:W-:-:S04]  /*4e70*/  UIMAD.WIDE.U32 UR46, UR7, UR34, UR46 ;  /* 0x00000022072e72a5 */ /* 0x000fc8000f8e002e */
[----:B------:R-:W-:Y:S02]  /*4e80*/  ULEA UR59, UP0, UR46, UR36, 0x2 ;  /* 0x000000242e3b7291 */ /* 0x000fe4000f80103f */
[----:B------:R-:W-:-:S04]  /*4e90*/  UIADD3 UR47, UR47, UR58, URZ ;  /* 0x0000003a2f2f7290 */ /* 0x000fc8000fffe03f */
[----:B------:R-:W-:Y:S01]  /*4ea0*/  ULEA.HI.X UR46, UR46, UR37, UR47, 0x2, UP0 ;  /* 0x000000252e2e7291 */ /* 0x000fe200080f142f */
[----:B------:R-:W-:-:S05]  /*4eb0*/  MOV R42, UR59 ;  /* 0x0000003b002a7c02 */ /* 0x000fca0008000f00 */
[----:B------:R-:W-:-:S05]  /*4ec0*/  MOV R43, UR46 ;  /* 0x0000002e002b7c02 */ /* 0x000fca0008000f00 */
[----:B------:R-:W3:Y:S01]  /*4ed0*/  LDG.E R42, desc[UR20][R42.64] ;  /* 0x000000142a2a7981 */ /* 0x000ee2000c1e1900 */
[C---:B------:R-:W-:Y:S02]  /*4ee0*/  LOP3.LUT R62, R76.reuse, 0x160, RZ, 0xfc, !PT ;  /* 0x000001604c3e7812 */ /* 0x040fe400078efcff */
[C---:B------:R-:W-:Y:S02]  /*4ef0*/  LOP3.LUT R61, R76.reuse, 0x180, RZ, 0xfc, !PT ;  /* 0x000001804c3d7812 */ /* 0x040fe400078efcff */
[C---:B------:R-:W-:Y:S02]  /*4f00*/  LOP3.LUT R60, R76.reuse, 0x1a0, RZ, 0xfc, !PT ;  /* 0x000001a04c3c7812 */ /* 0x040fe400078efcff */
[C---:B------:R-:W-:Y:S02]  /*4f10*/  LOP3.LUT R59, R76.reuse, 0x1c0, RZ, 0xfc, !PT ;  /* 0x000001c04c3b7812 */ /* 0x040fe400078efcff */
[----:B------:R-:W-:Y:S02]  /*4f20*/  LOP3.LUT R58, R76, 0x1e0, RZ, 0xfc, !PT ;  /* 0x000001e04c3a7812 */ /* 0x000fe400078efcff */
[----:B------:R-:W-:-:S02]  /*4f30*/  ISETP.GE.AND P5, PT, R62, UR49, PT ;  /* 0x000000313e007c0c */ /* 0x000fc4000bfa6270 */
[----:B------:R-:W-:Y:S02]  /*4f40*/  ISETP.GE.AND P4, PT, R61, UR49, PT ;  /* 0x000000313d007c0c */ /* 0x000fe4000bf86270 */
[----:B------:R-:W-:Y:S02]  /*4f50*/  ISETP.GE.AND P3, PT, R60, UR49, PT ;  /* 0x000000313c007c0c */ /* 0x000fe4000bf66270 */
[----:B------:R-:W-:Y:S02]  /*4f60*/  ISETP.GE.AND P2, PT, R59, UR49, PT ;  /* 0x000000313b007c0c */ /* 0x000fe4000bf46270 */
[----:B------:R-:W-:Y:S02]  /*4f70*/  ISETP.GE.AND P1, PT, R58, UR49, PT ;  /* 0x000000313a007c0c */ /* 0x000fe4000bf26270 */
[----:B------:R-:W-:Y:S02]  /*4f80*/  CS2R R90, SRZ ;  /* 0x00000000005a7805 */ /* 0x000fe4000001ff00 */
[----:B------:R-:W-:-:S04]  /*4f90*/  CS2R R92, SRZ ;  /* 0x00000000005c7805 */ /* 0x000fc8000001ff00 */
[----:B------:R-:W3:Y:S04]  /*4fa0*/  @!P5 LDG.E R90, desc[UR20][R40.64+0x580] ;  /* 0x00058014285ad981 */ /* 0x000ee8000c1e1900 */
[----:B------:R-:W3:Y:S04]  /*4fb0*/  @!P4 LDG.E R89, desc[UR20][R40.64+0x600] ;  /* 0x000600142859c981 */ /* 0x000ee8000c1e1900 */
[----:B------:R-:W3:Y:S04]  /*4fc0*/  @!P3 LDG.E R92, desc[UR20][R40.64+0x680] ;  /* 0x00068014285cb981 */ /* 0x000ee8000c1e1900 */
[----:B------:R-:W3:Y:S04]  /*4fd0*/  @!P2 LDG.E R91, desc[UR20][R40.64+0x700] ;  /* 0x00070014285ba981 */ /* 0x000ee8000c1e1900 */
[----:B------:R0:W3:Y:S04]  /*4fe0*/  @!P1 LDG.E R93, desc[UR20][R40.64+0x780] ;  /* 0x00078014285d9981 */ /* 0x0000e8000c1e1900 */
[----:B----4-:R-:W-:Y:S04]  /*4ff0*/  STS [R109], R75 ;  /* 0x0000004b6d007388 */ /* 0x010fe80000000800 */
[----:B--2---:R-:W-:Y:S04]  /*5000*/  STS [R108+0x80], R79 ;  /* 0x0000804f6c007388 */ /* 0x004fe80000000800 */
[----:B---3--:R-:W-:Y:S04]  /*5010*/  STS [R107+0x100], R78 ;  /* 0x0001004e6b007388 */ /* 0x008fe80000000800 */
        /* <DEDUP_REMOVED lines=8> */
[----:B-1----:R-:W4:Y:S01]  /*50a0*/  LDL R85, [R1+0x58] ;  /* 0x0000580001557983 */ /* 0x002f220000100800 */
[----:B------:R-:W-:-:S03]  /*50b0*/  UIMAD UR58, UR57, UR38, URZ ;  /* 0x00000026393a72a4 */ /* 0x000fc6000f8e023f */
[----:B--2---:R-:W2:Y:S04]  /*50c0*/  LDL R88, [R1+0x50] ;  /* 0x0000500001587983 */ /* 0x004ea80000100800 */
[----:B---3--:R-:W3:Y:S01]  /*50d0*/  LDL R87, [R1+0x54] ;  /* 0x0000540001577983 */ /* 0x008ee20000100800 */
[----:B------:R-:W-:Y:S01]  /*50e0*/  UMOV UR46, UR30 ;  /* 0x0000001e002e7c82 */ /* 0x000fe20008000000 */
[----:B------:R-:W-:Y:S01]  /*50f0*/  UMOV UR47, UR52 ;  /* 0x00000034002f7c82 */ /* 0x000fe20008000000 */
[----:B------:R-:W-:Y:S02]  /*5100*/  UIMAD UR58, UR7, UR39, UR58 ;  /* 0x00000027073a72a4 */ /* 0x000fe4000f8e023a */
[----:B------:R-:W-:-:S04]  /*5110*/  UIMAD.WIDE.U32 UR46, UR7, UR38, UR46 ;  /* 0x00000026072e72a5 */ /* 0x000fc8000f8e002e */
[----:B------:R-:W-:Y:S02]  /*5120*/  ULEA UR59, UP0, UR46, UR40, 0x2 ;  /* 0x000000282e3b7291 */ /* 0x000fe4000f80103f */
[----:B------:R-:W-:-:S04]  /*5130*/  UIADD3 UR47, UR47, UR58, URZ ;  /* 0x0000003a2f2f7290 */ /* 0x000fc8000fffe03f */
[----:B------:R-:W-:Y:S01]  /*5140*/  ULEA.HI.X UR46, UR46, UR41, UR47, 0x2, UP0 ;  /* 0x000000292e2e7291 */ /* 0x000fe200080f142f */
[----:B0-----:R-:W-:-:S05]  /*5150*/  MOV R40, UR59 ;  /* 0x0000003b00287c02 */ /* 0x001fca0008000f00 */
[----:B------:R-:W-:-:S05]  /*5160*/  IMAD.U32 R41, RZ, RZ, UR46 ;  /* 0x0000002eff297e24 */ /* 0x000fca000f8e00ff */
[----:B------:R0:W2:Y:S01]  /*5170*/  LDG.E R84, desc[UR20][R40.64] ;  /* 0x0000001428547981 */ /* 0x0000a2000c1e1900 */
[----:B------:R-:W-:Y:S02]  /*5180*/  LOP3.LUT P0, RZ, R74, 0x1f, RZ, 0xc0, !PT ;  /* 0x0000001f4aff7812 */ /* 0x000fe4000780c0ff */
[----:B------:R-:W-:Y:S02]  /*5190*/  MOV R43, UR48 ;  /* 0x00000030002b7c02 */ /* 0x000fe40008000f00 */
[----:B------:R-:W-:Y:S02]  /*51a0*/  R2UR UR47, R42 ;  /* 0x000000002a2f72ca */ /* 0x000fe400000e0000 */
[----:B------:R-:W-:Y:S01]  /*51b0*/  ISETP.LT.OR P2, PT, R43, 0x2, P0 ;  /* 0x000000022b00780c */ /* 0x000fe20000741670 */
[----:B------:R-:W-:-:S04]  /*51c0*/  UIADD3 UR46, UR48, -0x1, URZ ;  /* 0xffffffff302e7890 */ /* 0x000fc8000fffe03f */
[----:B------:R-:W-:-:S06]  /*51d0*/  ULEA.HI UR58, UR46, UR46, URZ, 0x1 ;  /* 0x0000002e2e3a7291 */ /* 0x000fcc000f8f083f */
[----:B------:R-:W-:Y:S02]  /*51e0*/  MOV R100, UR47 ;  /* 0x0000002f00647c02 */ /* 0x000fe40008000f00 */
[----:B------:R-:W1:Y:S03]  /*51f0*/  @!P2 LDC R43, c[0x0][0x21c] ;  /* 0x00008700ff2bab82 */ /* 0x000e660000000800 */
[----:B------:R-:W-:Y:S01]  /*5200*/  FMUL.FTZ R100, R100, 1.4426950216293334961 ;  /* 0x3fb8aa3b64647820 */ /* 0x000fe20000410000 */
[----:B------:R-:W-:-:S03]  /*5210*/  ULOP3.LUT UR58, UR58, 0xfffffe, URZ, 0xc0, !UPT ;  /* 0x00fffffe3a3a7892 */ /* 0x000fc6000f8ec03f */
[----:B------:R-:W-:Y:S01]  /*5220*/  FMUL.FTZ R147, R100, R25 ;  /* 0x0000001964937220 */ /* 0x000fe20000410000 */
[----:B0-----:R-:W-:Y:S01]  /*5230*/  MOV R40, UR48 ;  /* 0x0000003000287c02 */ /* 0x001fe20008000f00 */
[----:B------:R-:W-:-:S04]  /*5240*/  UIADD3 UR46, UR46, -UR58, URZ ;  /* 0x8000003a2e2e7290 */ /* 0x000fc8000fffe03f */
[----:B------:R-:W0:Y:S01]  /*5250*/  MUFU.EX2 R147, R147 ;  /* 0x0000009300937308 */ /* 0x000e220000000800 */
[----:B------:R-:W-:Y:S01]  /*5260*/  @!P2 IADD3 R40, R40, -0x2, RZ ;  /* 0xfffffffe2828a810 */ /* 0x000fe20007ffe0ff */
[----:B------:R-:W-:Y:S01]  /*5270*/  ULEA UR46, UR46, UR7, 0x8 ;  /* 0x000000072e2e7291 */ /* 0x000fe2000f8e403f */
[C---:B------:R-:W-:Y:S02]  /*5280*/  ISETP.NE.AND P1, PT, R74.reuse, RZ, PT ;  /* 0x000000ff4a00720c */ /* 0x040fe40003f25270 */
[----:B------:R-:W-:Y:S01]  /*5290*/  IADD3 R41, R74, 0x200, RZ ;  /* 0x000002004a297810 */ /* 0x000fe20007ffe0ff */
[----:B------:R-:W-:Y:S01]  /*52a0*/  STS [R98+0x580], R90 ;  /* 0x0005805a62007388 */ /* 0x000fe20000000800 */
[----:B-1----:R-:W-:Y:S02]  /*52b0*/  @!P2 IMAD R82, R40, R43, UR7 ;  /* 0x000000072852ae24 */ /* 0x002fe4000f8e022b */
[----:B------:R-:W-:Y:S01]  /*52c0*/  SEL R40, R41, UR46, P1 ;  /* 0x0000002e29287c07 */ /* 0x000fe20008800000 */
[----:B------:R-:W-:Y:S01]  /*52d0*/  STS [R97+0x600], R89 ;  /* 0x0006005961007388 */ /* 0x000fe20000000800 */
[----:B---3--:R-:W-:-:S03]  /*52e0*/  FMUL.FTZ R105, R87, R20 ;  /* 0x0000001457697220 */ /* 0x008fc60000410000 */
[----:B------:R-:W3:Y:S01]  /*52f0*/  LDL R87, [R1+0x4c] ;  /* 0x00004c0001577983 */ /* 0x000ee20000100800 */
[----:B------:R-:W-:-:S03]  /*5300*/  LEA R86, R40, R73, 0x2 ;  /* 0x0000004928567211 */ /* 0x000fc600078e10ff */
[----:B------:R-:W-:Y:S04]  /*5310*/  STS [R96+0x680], R92 ;  /* 0x0006805c60007388 */ /* 0x000fe80000000800 */
[----:B------:R-:W-:Y:S04]  /*5320*/  STS [R95+0x700], R91 ;  /* 0x0007005b5f007388 */ /* 0x000fe80000000800 */
[----:B------:R-:W-:Y:S01]  /*5330*/  STS [R94+0x780], R93 ;  /* 0x0007805d5e007388 */ /* 0x000fe20000000800 */
[----:B------:R-:W-:-:S03]  /*5340*/  NOP ;  /* 0x0000000000007918 */ /* 0x000fc60000000000 */
[----:B------:R-:W1:Y:S04]  /*5350*/  LDS R98, [R57] ;  /* 0x0000000039627984 */ /* 0x000e680000000800 */
[----:B------:R-:W0:Y:S04]  /*5360*/  LDS R97, [R57+0x4] ;  /* 0x0000040039617984 */ /* 0x000e280000000800 */
[----:B------:R-:W0:Y:S04]  /*5370*/  LDS R96, [R57+0x8] ;  /* 0x0000080039607984 */ /* 0x000e280000000800 */
[----:B------:R-:W0:Y:S04]  /*5380*/  LDS R95, [R57+0xc] ;  /* 0x00000c00395f7984 */ /* 0x000e280000000800 */
[----:B------:R-:W0:Y:S04]  /*5390*/  LDS R94, [R57+0x10] ;  /* 0x00001000395e7984 */ /* 0x000e280000000800 */
[----:B------:R-:W0:Y:S04]  /*53a0*/  LDS R93, [R57+0x14] ;  /* 0x00001400395d7984 */ /* 0x000e280000000800 */
[----:B------:R-:W0:Y:S04]  /*53b0*/  LDS R92, [R57+0x18] ;  /* 0x00001800395c7984 */ /* 0x000e280000000800 */
[----:B------:R-:W1:Y:S04]  /*53c0*/  LDS R91, [R57+0x1c] ;  /* 0x00001c00395b7984 */ /* 0x000e680000000800 */
[----:B------:R-:W1:Y:S04]  /*53d0*/  LDS R90, [R57+0x20] ;  /* 0x00002000395a7984 */ /* 0x000e680000000800 */
[----:B------:R-:W1:Y:S04]  /*53e0*/  LDS R79, [R57+0x24] ;  /* 0x00002400394f7984 */ /* 0x000e680000000800 */
[----:B------:R-:W1:Y:S04]  /*53f0*/  LDS R78, [R57+0x28] ;  /* 0x00002800394e7984 */ /* 0x000e680000000800 */
[----:B------:R-:W1:Y:S04]  /*5400*/  LDS R75, [R57+0x2c] ;  /* 0x00002c00394b7984 */ /* 0x000e680000000800 */
[----:B------:R-:W1:Y:S04]  /*5410*/  LDS R43, [R57+0x30] ;  /* 0x00003000392b7984 */ /* 0x000e680000000800 */
[----:B------:R-:W1:Y:S04]  /*5420*/  LDS R42, [R57+0x34] ;  /* 0x00003400392a7984 */ /* 0x000e680000000800 */
[----:B------:R-:W1:Y:S04]  /*5430*/  LDS R41, [R57+0x38] ;  /* 0x0000380039297984 */ /* 0x000e680000000800 */
[----:B------:R-:W1:Y:S01]  /*5440*/  LDS R40, [R57+0x3c] ;  /* 0x00003c0039287984 */ /* 0x000e620000000800 */
[----:B------:R-:W-:-:S03]  /*5450*/  FMUL.FTZ R117, R100, R24 ;  /* 0x0000001864757220 */ /* 0x000fc60000410000 */
[----:B0-----:R0:W-:Y:S01]  /*5460*/  STS [R86+0x4c60], R147 ;  /* 0x004c609356007388 */ /* 0x0011e20000000800 */
[C---:B------:R-:W-:Y:S02]  /*5470*/  FMUL.FTZ R116, R100.reuse, R23 ;  /* 0x0000001764747220 */ /* 0x040fe40000410000 */
[----:B------:R-:W2:Y:S01]  /*5480*/  MUFU.EX2 R117, R117 ;  /* 0x0000007500757308 */ /* 0x000ea20000000800 */
[C---:B------:R-:W-:Y:S01]  /*5490*/  FMUL.FTZ R115, R100.reuse, R22 ;  /* 0x0000001664737220 */ /* 0x040fe20000410000 */
[----:B------:R-:W-:Y:S01]  /*54a0*/  MOV R83, 0x8 ;  /* 0x0000000800537802 */ /* 0x000fe20000000f00 */
[----:B------:R-:W-:-:S05]  /*54b0*/  FMUL.FTZ R114, R100, R21 ;  /* 0x0000001564727220 */ /* 0x000fca0000410000 */
[----:B------:R-:W0:Y:S01]  /*54c0*/  MUFU.EX2 R116, R116 ;  /* 0x0000007400747308 */ /* 0x000e220000000800 */
[----:B------:R-:W-:Y:S01]  /*54d0*/  MOV R81, RZ ;  /* 0x000000ff00517202 */ /* 0x000fe20000000f00 */
[----:B------:R-:W-:Y:S01]  /*54e0*/  FMUL.FTZ R113, R100, R20 ;  /* 0x0000001464717220 */ /* 0x000fe20000410000 */
[----:B------:R-:W-:Y:S01]  /*54f0*/  MOV R80, 0x3f800000 ;  /* 0x3f80000000507802 */ /* 0x000fe20000000f00 */
[----:B------:R-:W-:Y:S01]  /*5500*/  @!P2 IMAD.WIDE R82, R82, R83, UR22 ;  /* 0x000000165252ae25 */ /* 0x000fe2000f8e0253 */
[----:B------:R-:W-:Y:S03]  /*5510*/  BAR.SYNC.DEFER_BLOCKING 0x0 ;  /* 0x0000000000007b1d */ /* 0x000fe60000010000 */
[----:B----4-:R-:W-:-:S03]  /*5520*/  FMUL.FTZ R108, R85, R24 ;  /* 0x00000018556c7220 */ /* 0x010fc60000410000 */
[----:B------:R-:W4:Y:S01]  /*5530*/  MUFU.EX2 R115, R115 ;  /* 0x0000007300737308 */ /* 0x000f220000000800 */
[----:B------:R-:W-:Y:S01]  /*5540*/  FMUL.FTZ R148, R56, R25 ;  /* 0x0000001938947220 */ /* 0x000fe20000410000 */
[----:B------:R-:W-:Y:S01]  /*5550*/  FMUL.FTZ R112, R100, R19 ;  /* 0x0000001364707220 */ /* 0x000fe20000410000 */
[----:B------:R-:W-:-:S05]  /*5560*/  FMUL.FTZ R146, R55, R23 ;  /* 0x0000001737927220 */ /* 0x000fca0000410000 */
[----:B------:R-:W1:Y:S01]  /*5570*/  MUFU.EX2 R114, R114 ;  /* 0x0000007200727308 */ /* 0x000e620000000800 */
[----:B--2---:R-:W-:Y:S01]  /*5580*/  FMUL.FTZ R85, R147, R117 ;  /* 0x0000007593557220 */ /* 0x004fe20000410000 */
[----:B------:R-:W-:Y:S01]  /*5590*/  FMUL.FTZ R111, R100, R18 ;  /* 0x00000012646f7220 */ /* 0x000fe20000410000 */
[----:B------:R-:W-:-:S05]  /*55a0*/  FMUL.FTZ R145, R54, R22 ;  /* 0x0000001636917220 */ /* 0x000fca0000410000 */
[----:B------:R-:W2:Y:S01]  /*55b0*/  MUFU.EX2 R113, R113 ;  /* 0x0000007100717308 */ /* 0x000ea20000000800 */
[----:B------:R0:W5:Y:S01]  /*55c0*/  @!P2 LDG.E.64 R80, desc[UR20][R82.64] ;  /* 0x000000145250a981 */ /* 0x000162000c1e1b00 */
[----:B------:R-:W-:Y:S01]  /*55d0*/  ISETP.NE.AND P2, PT, R74, 0x7f, PT ;  /* 0x0000007f4a00780c */ /* 0x000fe20003f45270 */
[----:B------:R-:W-:-:S05]  /*55e0*/  FMUL.FTZ R110, R100, R17 ;  /* 0x00000011646e7220 */ /* 0x000fca0000410000 */
[----:B------:R-:W2:Y:S01]  /*55f0*/  MUFU.EX2 R112, R112 ;  /* 0x0000007000707308 */ /* 0x000ea20000000800 */
[----:B0-----:R-:W-:Y:S01]  /*5600*/  FFMA.FTZ R83, R117, R148, R108 ;  /* 0x0000009475537223 */ /* 0x001fe2000001006c */
[----:B------:R-:W-:-:S03]  /*5610*/  FMUL.FTZ R82, R116, R85 ;  /* 0x0000005574527220 */ /* 0x000fc60000410000 */
[----:B------:R-:W-:-:S03]  /*5620*/  FFMA.FTZ R86, R116, R83, R146 ;  /* 0x0000005374567223 */ /* 0x000fc60000010092 */
[----:B------:R-:W0:Y:S01]  /*5630*/  MUFU.EX2 R111, R111 ;  /* 0x0000006f006f7308 */ /* 0x000e220000000800 */
[----:B------:R-:W-:Y:S01]  /*5640*/  FMUL.FTZ R144, R53, R21 ;  /* 0x0000001535907220 */ /* 0x000fe20000410000 */
[C---:B----4-:R-:W-:Y:S01]  /*5650*/  FMUL.FTZ R83, R115.reuse, R82 ;  /* 0x0000005273537220 */ /* 0x050fe20000410000 */
[----:B------:R-:W-:Y:S01]  /*5660*/  FFMA.FTZ R85, R115, R86, R145 ;  /* 0x0000005673557223 */ /* 0x000fe20000010091 */
[C---:B------:R-:W-:Y:S01]  /*5670*/  FMUL.FTZ R109, R100.reuse, R16 ;  /* 0x00000010646d7220 */ /* 0x040fe20000410000 */
[----:B------:R-:W-:Y:S01]  /*5680*/  FMUL.FTZ R107, R100, R15 ;  /* 0x0000000f646b7220 */ /* 0x000fe20000410000 */
[C---:B-1----:R-:W-:Y:S01]  /*5690*/  FMUL.FTZ R82, R114.reuse, R83 ;  /* 0x0000005372527220 */ /* 0x042fe20000410000 */
[----:B------:R-:W-:Y:S01]  /*56a0*/  FFMA.FTZ R86, R114, R85, R144 ;  /* 0x0000005572567223 */ /* 0x000fe20000010090 */
[----:B------:R-:W1:Y:S01]  /*56b0*/  MUFU.EX2 R110, R110 ;  /* 0x0000006e006e7308 */ /* 0x000e620000000800 */
[----:B------:R-:W-:Y:S01]  /*56c0*/  @P2 LEA R119, R74, R73, 0x2 ;  /* 0x000000494a772211 */ /* 0x000fe200078e10ff */
[----:B------:R-:W-:Y:S01]  /*56d0*/  FMUL.FTZ R143, R52, R19 ;  /* 0x00000013348f7220 */ /* 0x000fe20000410000 */
[C---:B--2---:R-:W-:Y:S01]  /*56e0*/  FMUL.FTZ R82, R113.reuse, R82 ;  /* 0x0000005271527220 */ /* 0x044fe20000410000 */
[----:B------:R-:W-:Y:S01]  /*56f0*/  FFMA.FTZ R83, R113, R86, R105 ;  /* 0x0000005671537223 */ /* 0x000fe20000010069 */
[----:B------:R-:W-:-:S03]  /*5700*/  FMUL.FTZ R106, R100, R14 ;  /* 0x0000000e646a7220 */ /* 0x000fc60000410000 */
[----:B------:R-:W2:Y:S01]  /*5710*/  MUFU.EX2 R109, R109 ;  /* 0x0000006d006d7308 */ /* 0x000ea20000000800 */
[----:B------:R-:W-:Y:S01]  /*5720*/  FMUL.FTZ R142, R51, R18 ;  /* 0x00000012338e7220 */ /* 0x000fe20000410000 */
[C---:B------:R-:W-:Y:S01]  /*5730*/  FMUL.FTZ R82, R112.reuse, R82 ;  /* 0x0000005270527220 */ /* 0x040fe20000410000 */
[----:B------:R-:W-:Y:S01]  /*5740*/  FFMA.FTZ R83, R112, R83, R143 ;  /* 0x0000005370537223 */ /* 0x000fe2000001008f */
[----:B------:R-:W4:Y:S01]  /*5750*/  @P2 LDS R119, [R119+0x5464] ;  /* 0x0054640077772984 */ /* 0x000f220000000800 */
[----:B------:R-:W-:-:S03]  /*5760*/  FMUL.FTZ R104, R100, R13 ;  /* 0x0000000d64687220 */ /* 0x000fc60000410000 */
[----:B------:R-:W2:Y:S01]  /*5770*/  MUFU.EX2 R107, R107 ;  /* 0x0000006b006b7308 */ /* 0x000ea20000000800 */
[----:B------:R-:W-:Y:S01]  /*5780*/  FMUL.FTZ R141, R50, R17 ;  /* 0x00000011328d7220 */ /* 0x000fe20000410000 */
[C---:B0-----:R-:W-:Y:S01]  /*5790*/  FMUL.FTZ R82, R111.reuse, R82 ;  /* 0x000000526f527220 */ /* 0x041fe20000410000 */
[----:B------:R-:W-:Y:S01]  /*57a0*/  FFMA.FTZ R83, R111, R83, R142 ;  /* 0x000000536f537223 */ /* 0x000fe2000001008e */
[----:B------:R-:W-:-:S04]  /*57b0*/  FMUL.FTZ R103, R100, R10 ;  /* 0x0000000a64677220 */ /* 0x000fc80000410000 */
[----:B------:R-:W0:Y:S01]  /*57c0*/  MUFU.EX2 R106, R106 ;  /* 0x0000006a006a7308 */ /* 0x000e220000000800 */
[----:B------:R-:W-:Y:S01]  /*57d0*/  FMUL.FTZ R102, R88, R16 ;  /* 0x0000001058667220 */ /* 0x000fe20000410000 */
[C---:B-1----:R-:W-:Y:S01]  /*57e0*/  FMUL.FTZ R82, R110.reuse, R82 ;  /* 0x000000526e527220 */ /* 0x042fe20000410000 */
[----:B------:R-:W-:Y:S01]  /*57f0*/  FFMA.FTZ R83, R110, R83, R141 ;  /* 0x000000536e537223 */ /* 0x000fe2000001008d */
[----:B------:R-:W-:-:S04]  /*5800*/  FMUL.FTZ R101, R100, R6 ;  /* 0x0000000664657220 */ /* 0x000fc80000410000 */
[----:B------:R-:W1:Y:S01]  /*5810*/  MUFU.EX2 R104, R104 ;  /* 0x0000006800687308 */ /* 0x000e620000000800 */
[----:B------:R-:W-:Y:S01]  /*5820*/  FMUL.FTZ R140, R49, R15 ;  /* 0x0000000f318c7220 */ /* 0x000fe20000410000 */
[C---:B--2---:R-:W-:Y:S01]  /*5830*/  FMUL.FTZ R82, R109.reuse, R82 ;  /* 0x000000526d527220 */ /* 0x044fe20000410000 */
[----:B------:R-:W-:Y:S01]  /*5840*/  FFMA.FTZ R83, R109, R83, R102 ;  /* 0x000000536d537223 */ /* 0x000fe20000010066 */
[----:B------:R-:W-:-:S04]  /*5850*/  FMUL.FTZ R100, R100, R2 ;  /* 0x0000000264647220 */ /* 0x000fc80000410000 */
[----:B------:R-:W2:Y:S01]  /*5860*/  MUFU.EX2 R103, R103 ;  /* 0x0000006700677308 */ /* 0x000ea20000000800 */
[----:B------:R-:W-:Y:S01]  /*5870*/  FMUL.FTZ R139, R48, R14 ;  /* 0x0000000e308b7220 */ /* 0x000fe20000410000 */
[C---:B------:R-:W-:Y:S01]  /*5880*/  FMUL.FTZ R82, R107.reuse, R82 ;  /* 0x000000526b527220 */ /* 0x040fe20000410000 */
[----:B------:R-:W-:-:S05]  /*5890*/  FFMA.FTZ R83, R107, R83, R140 ;  /* 0x000000536b537223 */ /* 0x000fca000001008c */
[----:B------:R-:W4:Y:S01]  /*58a0*/  MUFU.EX2 R101, R101 ;  /* 0x0000006500657308 */ /* 0x000f220000000800 */
[----:B------:R-:W-:Y:S01]  /*58b0*/  FMUL.FTZ R138, R47, R13 ;  /* 0x0000000d2f8a7220 */ /* 0x000fe20000410000 */
[C---:B0-----:R-:W-:Y:S01]  /*58c0*/  FMUL.FTZ R82, R106.reuse, R82 ;  /* 0x000000526a527220 */ /* 0x041fe20000410000 */
[----:B------:R-:W-:-:S05]  /*58d0*/  FFMA.FTZ R83, R106, R83, R139 ;  /* 0x000000536a537223 */ /* 0x000fca000001008b */
[----:B------:R-:W0:Y:S01]  /*58e0*/  MUFU.EX2 R100, R100 ;  /* 0x0000006400647308 */ /* 0x000e220000000800 */
[C---:B-1----:R-:W-:Y:S01]  /*58f0*/  FMUL.FTZ R82, R104.reuse, R82 ;  /* 0x0000005268527220 */ /* 0x042fe20000410000 */
[----:B------:R-:W-:Y:S01]  /*5900*/  FFMA.FTZ R83, R104, R83, R138 ;  /* 0x0000005368537223 */ /* 0x000fe2000001008a */
[----:B------:R-:W-:Y:S02]  /*5910*/  FMUL.FTZ R137, R46, R6 ;  /* 0x000000062e897220 */ /* 0x000fe40000410000 */
[----:B--2---:R-:W-:Y:S01]  /*5920*/  FMUL.FTZ R82, R103, R82 ;  /* 0x0000005267527220 */ /* 0x004fe20000410000 */
[----:B------:R-:W-:Y:S01]  /*5930*/  LEA.HI R118, R74, R74, RZ, 0x1e ;  /* 0x0000004a4a767211 */ /* 0x000fe200078ff0ff */
[----:B------:R-:W-:Y:S01]  /*5940*/  FMUL.FTZ R136, R45, R2 ;  /* 0x000000022d887220 */ /* 0x000fe20000410000 */
[----:B------:R-:W-:Y:S01]  /*5950*/  R2UR UR58, R84 ;  /* 0x00000000543a72ca */ /* 0x000fe200000e0000 */
[----:B----4-:R-:W-:Y:S01]  /*5960*/  FMUL.FTZ R82, R101, R82 ;  /* 0x0000005265527220 */ /* 0x010fe20000410000 */
[----:B------:R-:W-:Y:S01]  /*5970*/  BSSY B0, `(.L_x_580) ;  /* 0x0000014000007945 */ /* 0x000fe20003800000 */
[----:B------:R-:W-:-:S02]  /*5980*/  LEA R118, R118, R73, 0x3 ;  /* 0x0000004976767211 */ /* 0x000fc400078e18ff */
[----:B0-----:R-:W-:Y:S01]  /*5990*/  FMUL.FTZ R82, R100, R82 ;  /* 0x0000005264527220 */ /* 0x001fe20000410000 */
[----:B---3--:R-:W-:-:S04]  /*59a0*/  FMUL.FTZ R99, R87, R10 ;  /* 0x0000000a57637220 */ /* 0x008fc80000410000 */
[----:B------:R-:W-:-:S04]  /*59b0*/  FFMA.FTZ R83, R103, R83, R99 ;  /* 0x0000005367537223 */ /* 0x000fc80000010063 */
[----:B------:R-:W-:-:S04]  /*59c0*/  FFMA.FTZ R83, R101, R83, R137 ;  /* 0x0000005365537223 */ /* 0x000fc80000010089 */
[----:B------:R-:W-:Y:S01]  /*59d0*/  FFMA.FTZ R83, R100, R83, R136 ;  /* 0x0000005364537223 */ /* 0x000fe20000010088 */
[----:B------:R-:W-:Y:S06]  /*59e0*/  @P2 BRA `(.L_x_581) ;  /* 0x0000000000302947 */ /* 0x000fec0003800000 */
        /* <DEDUP_REMOVED lines=10> */
[----:B------:R-:W-:-:S05]  /*5a90*/  LEA R84, R84, R73, 0x2 ;  /* 0x0000004954547211 */ /* 0x000fca00078e10ff */
[----:B------:R0:W1:Y:S02]  /*5aa0*/  LDS R119, [R84+0x4c60] ;  /* 0x004c600054777984 */ /* 0x0000640000000800 */
.L_x_581:
[----:B------:R-:W-:Y:S05]  /*5ab0*/  BSYNC B0 ;  /* 0x0000000000007941 */ /* 0x000fea0003800000 */
.L_x_580:
        /* <DEDUP_REMOVED lines=72> */
.L_x_646:
[----:B------:R-:W-:Y:S01]  /*5f40*/  ISETP.GE.AND P3, PT, R161, 0x10, PT ;  /* 0x00000010a100780c */ /* 0x000fe20003f66270 */
[----:B------:R-:W-:-:S12]  /*5f50*/  UMOV UR46, 0xffffffff ;  /* 0xffffffff002e7882 */ /* 0x000fd80000000000 */
[C---:B0-2---:R-:W-:Y:S01]  /*5f60*/  @P3 FFMA.FTZ R154, R153.reuse, R88, R154 ;  /* 0x00000058999a3223 */ /* 0x045fe2000001009a */
[----:B---3--:R-:W-:Y:S01]  /*5f70*/  @P3 FMUL.FTZ R153, R153, R149 ;  /* 0x0000009599993220 */ /* 0x008fe20000410000 */
[----:B------:R-:W-:Y:S06]  /*5f80*/  BRA.DIV UR46, `(.L_x_584) ;  /* 0x0000005a2e747947 */ /* 0x000fec000b800000 */
.L_x_649:
[----:B------:R-:W-:-:S03]  /*5f90*/  UMOV UR46, 0xffffffff ;  /* 0xffffffff002e7882 */ /* 0x000fc60000000000 */
[----:B------:R-:W-:Y:S05]  /*5fa0*/  BRA.DIV UR46, `(.L_x_585) ;  /* 0x0000005a2e947947 */ /* 0x000fea000b800000 */
.L_x_652:
[----:B------:R-:W-:-:S03]  /*5fb0*/  UMOV UR46, 0xffffffff ;  /* 0xffffffff002e7882 */ /* 0x000fc60000000000 */
[----:B------:R-:W-:Y:S05]  /*5fc0*/  BRA.DIV UR46, `(.L_x_586) ;  /* 0x0000005a2eb47947 */ /* 0x000fea000b800000 */
[----:B------:R-:W0:Y:S04]  /*5fd0*/  SHFL.UP PT, R153, R153, 0x1, RZ ;  /* 0x0420000099997989 */ /* 0x000e2800000e00ff */
[----:B------:R-:W2:Y:S04]  /*5fe0*/  SHFL.UP PT, R154, R154, 0x1, RZ ;  /* 0x042000009a9a7989 */ /* 0x000ea800000e00ff */
[----:B-----5:R-:W3:Y:S04]  /*5ff0*/  SHFL.IDX PT, R80, R80, RZ, 0x1f ;  /* 0x00001fff50507589 */ /* 0x020ee800000e0000 */
[----:B------:R-:W4:Y:S02]  /*6000*/  SHFL.IDX PT, R81, R81, RZ, 0x1f ;  /* 0x00001fff51517589 */ /* 0x000f2400000e0000 */
.L_x_658:
        /* <DEDUP_REMOVED lines=12> */
.L_x_582:
[----:B------:R-:W-:Y:S05]  /*60d0*/  WARPSYNC.ALL ;  /* 0x0000000000007948 */ /* 0x000fea0003800000 */
[----:B------:R-:W-:Y:S01]  /*60e0*/  BAR.SYNC.DEFER_BLOCKING 0x0 ;  /* 0x0000000000007b1d */ /* 0x000fe20000010000 */
[----:B--2--5:R-:W-:Y:S01]  /*60f0*/  MOV R81, UR55 ;  /* 0x0000003700517c02 */ /* 0x024fe20008000f00 */
[----:B------:R-:W-:Y:S01]  /*6100*/  FFMA.FTZ R83, R100, R135, R134 ;  /* 0x0000008764537223 */ /* 0x000fe20000010086 */
[----:B------:R-:W-:Y:S02]  /*6110*/  MOV R82, UR7 ;  /* 0x0000000700527c02 */ /* 0x000fe40008000f00 */
[----:B------:R-:W-:Y:S01]  /*6120*/  ISETP.LE.OR P0, PT, R81, UR48, P0 ;  /* 0x0000003051007c0c */ /* 0x000fe20008703670 */
[----:B------:R-:W-:Y:S01]  /*6130*/  HFMA2.MMA R81, -RZ, RZ, 0, 0 ;  /* 0x00000000ff517435 */ /* 0x000fe200000001ff */
[----:B------:R-:W-:-:S04]  /*6140*/  FFMA.FTZ R83, R101, R83, R133 ;  /* 0x0000005365537223 */ /* 0x000fc80000010085 */
[----:B------:R-:W-:-:S04]  /*6150*/  FFMA.FTZ R83, R103, R83, R132 ;  /* 0x0000005367537223 */ /* 0x000fc80000010084 */
[----:B------:R-:W-:-:S03]  /*6160*/  FFMA.FTZ R83, R104, R83, R131 ;  /* 0x0000005368537223 */ /* 0x000fc60000010083 */
[----:B------:R-:W-:Y:S01]  /*6170*/  @!P0 LEA R82, R82, R73, 0x3 ;  /* 0x0000004952528211 */ /* 0x000fe200078e18ff */
[----:B------:R-:W-:-:S04]  /*6180*/  FFMA.FTZ R83, R106, R83, R130 ;  /* 0x000000536a537223 */ /* 0x000fc80000010082 */
[----:B------:R-:W-:Y:S01]  /*6190*/  FFMA.FTZ R83, R107, R83, R129 ;  /* 0x000000536b537223 */ /* 0x000fe20000010081 */
[----:B------:R-:W2:Y:S03]  /*61a0*/  LDS R80, [R118+0x4254] ;  /* 0x0042540076507984 */ /* 0x000ea60000000800 */
        /* <DEDUP_REMOVED lines=9> */
[----:B--2---:R-:W-:Y:S01]  /*6240*/  FFMA.FTZ R147, R147, R80, R148 ;  /* 0x0000005093937223 */ /* 0x004fe20000010094 */
[----:B------:R-:W-:-:S03]  /*6250*/  IMAD.MOV.U32 R80, RZ, RZ, 0x3f800000 ;  /* 0x3f800000ff507424 */ /* 0x000fc600078e00ff */
[----:B------:R-:W-:-:S03]  /*6260*/  FFMA.FTZ R148, R117, R147, R108 ;  /* 0x0000009375947223 */ /* 0x000fc6000001006c */
[----:B------:R1:W2:Y:S01]  /*6270*/  @!P0 LDS.64 R80, [R82+0x5660] ;  /* 0x0056600052508984 */ /* 0x0002a20000000a00 */
[----:B------:R-:W-:-:S04]  /*6280*/  FFMA.FTZ R146, R116, R148, R146 ;  /* 0x0000009474927223 */ /* 0x000fc80000010092 */
[----:B------:R-:W-:Y:S01]  /*6290*/  FFMA.FTZ R145, R115, R146, R145 ;  /* 0x0000009273917223 */ /* 0x000fe20000010091 */
[----:B-1----:R-:W-:-:S03]  /*62a0*/  FMUL.FTZ R82, R100, R119 ;  /* 0x0000007764527220 */ /* 0x002fc60000410000 */
        /* <DEDUP_REMOVED lines=10> */
[C---:B------:R-:W-:Y:S01]  /*6350*/  FFMA.FTZ R141, R109.reuse, R153, R102 ;  /* 0x000000996d8d7223 */ /* 0x040fe20000010066 */
        /* <DEDUP_REMOVED lines=12> */
[----:B------:R-:W-:-:S04]  /*6420*/  FMUL.FTZ R82, R115, R82 ;  /* 0x0000005273527220 */ /* 0x000fc80000410000 */
[----:B------:R-:W-:-:S04]  /*6430*/  FMUL.FTZ R82, R116, R82 ;  /* 0x0000005274527220 */ /* 0x000fc80000410000 */
[----:B------:R-:W-:-:S05]  /*6440*/  FMUL.FTZ R82, R117, R82 ;  /* 0x0000005275527220 */ /* 0x000fca0000410000 */
[----:B------:R1:W-:Y:S01]  /*6450*/  STS.64 [R118+0x4760], R82 ;  /* 0x0047605276007388 */ /* 0x0003e20000000a00 */
[----:B------:R-:W-:Y:S06]  /*6460*/  BAR.SYNC.DEFER_BLOCKING 0x0 ;  /* 0x0000000000007b1d */ /* 0x000fec0000010000 */
[----:B--2---:R-:W-:Y:S05]  /*6470*/  @P2 BRA `(.L_x_587) ;  /* 0x0000000000f42947 */ /* 0x004fea0003800000 */
[C---:B-1----:R-:W-:Y:S01]  /*6480*/  LOP3.LUT R82, R74.reuse, 0x1f, RZ, 0xc0, !PT ;  /* 0x0000001f4a527812 */ /* 0x042fe200078ec0ff */
[C---:B------:R-:W-:Y:S01]  /*6490*/  IMAD R155, R74.reuse, 0x28, R73 ;  /* 0x000000284a9b7824 */ /* 0x040fe200078e0249 */
[----:B------:R-:W-:Y:S01]  /*64a0*/  UMOV UR46, 0xffffffff ;  /* 0xffffffff002e7882 */ /* 0x000fe20000000000 */
[----:B------:R-:W-:Y:S02]  /*64b0*/  ISETP.NE.AND P5, PT, R74, 0x1f, PT ;  /* 0x0000001f4a00780c */ /* 0x000fe40003fa5270 */
[C---:B------:R-:W-:Y:S01]  /*64c0*/  ISETP.GE.U32.AND P0, PT, R82.reuse, 0x10, PT ;  /* 0x000000105200780c */ /* 0x040fe20003f06070 */
[----:B0-----:R-:W-:Y:S01]  /*64d0*/  LDS.64 R84, [R155+0x4778] ;  /* 0x004778009b547984 */ /* 0x001fe20000000a00 */
        /* <DEDUP_REMOVED lines=40> */
.L_x_675:
        /* <DEDUP_REMOVED lines=15> */
.L_x_587:
[----:B------:R-:W-:Y:S05]  /*6850*/  WARPSYNC.ALL ;  /* 0x0000000000007948 */ /* 0x000fea0003800000 */
[----:B0-2---:R-:W2:Y:S04]  /*6860*/  LDL R84, [R1+0x4c] ;  /* 0x00004c0001547983 */ /* 0x005ea80000100800 */
[----:B------:R-:W3:Y:S01]  /*6870*/  LDL.LU R86, [R1+0xc] ;  /* 0x00000c0001567983 */ /* 0x000ee20000300800 */
[----:B------:R-:W-:Y:S01]  /*6880*/  FMUL.FTZ R98, R98, R147 ;  /* 0x0000009362627220 */ /* 0x000fe20000410000 */
[----:B------:R-:W-:Y:S01]  /*6890*/  FMUL.FTZ R97, R97, R148 ;  /* 0x0000009461617220 */ /* 0x000fe20000410000 */
[----:B------:R-:W-:Y:S01]  /*68a0*/  FMUL.FTZ R96, R96, R146 ;  /* 0x0000009260607220 */ /* 0x000fe20000410000 */
[----:B------:R-:W-:Y:S01]  /*68b0*/  BAR.SYNC.DEFER_BLOCKING 0x0 ;  /* 0x0000000000007b1d */ /* 0x000fe20000010000 */
[----:B------:R-:W-:-:S04]  /*68c0*/  FFMA.FTZ R98, R0, R98, RZ ;  /* 0x0000006200627223 */ /* 0x000fc800000100ff */
[----:B------:R-:W-:Y:S01]  /*68d0*/  FFMA.FTZ R97, R44, R97, R98 ;  /* 0x000000612c617223 */ /* 0x000fe20000010062 */
[----:B------:R-:W-:Y:S01]  /*68e0*/  FMUL.FTZ R95, R95, R145 ;  /* 0x000000915f5f7220 */ /* 0x000fe20000410000 */
[----:B------:R-:W-:Y:S01]  /*68f0*/  FMUL.FTZ R94, R94, R151 ;  /* 0x000000975e5e7220 */ /* 0x000fe20000410000 */
[----:B------:R-:W-:Y:S01]  /*6900*/  FMUL.FTZ R93, R93, R144 ;  /* 0x000000905d5d7220 */ /* 0x000fe20000410000 */
[----:B------:R-:W-:Y:S01]  /*6910*/  FFMA.FTZ R96, R39, R96, R97 ;  /* 0x0000006027607223 */ /* 0x000fe20000010061 */
[----:B------:R-:W-:Y:S01]  /*6920*/  FMUL.FTZ R92, R92, R143 ;  /* 0x0000008f5c5c7220 */ /* 0x000fe20000410000 */
[----:B------:R-:W-:Y:S01]  /*6930*/  FMUL.FTZ R91, R91, R142 ;  /* 0x0000008e5b5b7220 */ /* 0x000fe20000410000 */
[----:B------:R-:W-:Y:S01]  /*6940*/  FMUL.FTZ R90, R90, R153 ;  /* 0x000000995a5a7220 */ /* 0x000fe20000410000 */
[----:B------:R-:W-:Y:S01]  /*6950*/  FFMA.FTZ R95, R38, R95, R96 ;  /* 0x0000005f265f7223 */ /* 0x000fe20000010060 */
[----:B------:R-:W-:Y:S01]  /*6960*/  FMUL.FTZ R79, R79, R141 ;  /* 0x0000008d4f4f7220 */ /* 0x000fe20000410000 */
[----:B------:R-:W-:Y:S01]  /*6970*/  FMUL.FTZ R78, R78, R140 ;  /* 0x0000008c4e4e7220 */ /* 0x000fe20000410000 */
[----:B------:R-:W4:Y:S01]  /*6980*/  LDL.LU R85, [R1+0x8] ;  /* 0x0000080001557983 */ /* 0x000f220000300800 */
[----:B------:R-:W-:Y:S01]  /*6990*/  FFMA.FTZ R94, R37, R94, R95 ;  /* 0x0000005e255e7223 */ /* 0x000fe2000001005f */
[----:B------:R-:W-:Y:S01]  /*69a0*/  FMUL.FTZ R75, R75, R139 ;  /* 0x0000008b4b4b7220 */ /* 0x000fe20000410000 */
[----:B------:R-:W-:Y:S01]  /*69b0*/  FMUL.FTZ R43, R43, R154 ;  /* 0x0000009a2b2b7220 */ /* 0x000fe20000410000 */
[----:B------:R-:W-:Y:S01]  /*69c0*/  FMUL.FTZ R42, R42, R138 ;  /* 0x0000008a2a2a7220 */ /* 0x000fe20000410000 */
[----:B------:R-:W-:Y:S01]  /*69d0*/  FFMA.FTZ R93, R36, R93, R94 ;  /* 0x0000005d245d7223 */ /* 0x000fe2000001005e */
[----:B------:R-:W-:Y:S01]  /*69e0*/  ISETP.NE.AND P0, PT, R74, RZ, PT ;  /* 0x000000ff4a00720c */ /* 0x000fe20003f05270 */
[----:B------:R-:W-:Y:S01]  /*69f0*/  FMUL.FTZ R41, R41, R137 ;  /* 0x0000008929297220 */ /* 0x000fe20000410000 */
[----:B-1----:R-:W0:Y:S01]  /*6a00*/  LDS R118, [R118+0x4764] ;  /* 0x0047640076767984 */ /* 0x002e220000000800 */
[----:B------:R-:W-:Y:S01]  /*6a10*/  FFMA.FTZ R92, R35, R92, R93 ;  /* 0x0000005c235c7223 */ /* 0x000fe2000001005d */
[----:B------:R-:W-:Y:S01]  /*6a20*/  FMUL.FTZ R40, R40, R136 ;  /* 0x0000008828287220 */ /* 0x000fe20000410000 */
[----:B------:R-:W-:Y:S01]  /*6a30*/  FFMA.FTZ R83, R45, -R2, R136 ;  /* 0x800000022d537223 */ /* 0x000fe20000010088 */
[----:B------:R-:W-:Y:S01]  /*6a40*/  FADD.FTZ R108, -R108, R148 ;  /* 0x000000946c6c7221 */ /* 0x000fe20000010100 */
[----:B------:R-:W-:Y:S01]  /*6a50*/  FFMA.FTZ R91, R34, R91, R92 ;  /* 0x0000005b225b7223 */ /* 0x000fe2000001005c */
[----:B------:R-:W-:Y:S01]  /*6a60*/  FMUL.FTZ R40, R26, R40 ;  /* 0x000000281a287220 */ /* 0x000fe20000410000 */
[----:B------:R-:W-:Y:S01]  /*6a70*/  FADD.FTZ R105, -R105, R144 ;  /* 0x0000009069697221 */ /* 0x000fe20000010100 */
[----:B------:R-:W-:Y:S01]  /*6a80*/  FADD.FTZ R102, -R102, R141 ;  /* 0x0000008d66667221 */ /* 0x000fe20000010100 */
[----:B------:R-:W-:Y:S01]  /*6a90*/  FFMA.FTZ R90, R33, R90, R91 ;  /* 0x0000005a215a7223 */ /* 0x000fe2000001005b */
[----:B------:R-:W-:-:S03]  /*6aa0*/  FMUL.FTZ R144, R144, UR58 ;  /* 0x0000003a90907c20 */ /* 0x000fc60008410000 */
[----:B------:R-:W-:Y:S01]  /*6ab0*/  FFMA.FTZ R79, R32, R79, R90 ;  /* 0x0000004f204f7223 */ /* 0x000fe2000001005a */
[----:B0-----:R-:W-:-:S03]  /*6ac0*/  FFMA.FTZ R119, R118, R119, R135 ;  /* 0x0000007776777223 */ /* 0x001fc60000010087 */
[----:B------:R-:W-:Y:S01]  /*6ad0*/  FFMA.FTZ R78, R31, R78, R79 ;  /* 0x0000004e1f4e7223 */ /* 0x000fe2000001004f */
[----:B------:R-:W-:Y:S01]  /*6ae0*/  FFMA.FTZ R91, R51, -R18, R142 ;  /* 0x80000012335b7223 */ /* 0x000fe2000001008e */
[----:B--2---:R-:W-:Y:S02]  /*6af0*/  MOV R149, R84 ;  /* 0x0000005400957202 */ /* 0x004fe40000000f00 */
[----:B------:R-:W-:Y:S01]  /*6b00*/  FFMA.FTZ R75, R30, R75, R78 ;  /* 0x0000004b1e4b7223 */ /* 0x000fe2000001004e */
[----:B------:R-:W-:Y:S01]  /*6b10*/  FMUL.FTZ R78, R147, UR58 ;  /* 0x0000003a934e7c20 */ /* 0x000fe20008410000 */
[----:B------:R-:W-:Y:S01]  /*6b20*/  FFMA.FTZ R100, R100, R119, R134 ;  /* 0x0000007764647223 */ /* 0x000fe20000010086 */
[----:B------:R-:W-:Y:S01]  /*6b30*/  FMUL.FTZ R141, R141, UR58 ;  /* 0x0000003a8d8d7c20 */ /* 0x000fe20008410000 */
[----:B------:R-:W-:Y:S01]  /*6b40*/  FFMA.FTZ R75, R29, R43, R75 ;  /* 0x0000002b1d4b7223 */ /* 0x000fe2000001004b */
[----:B------:R-:W-:Y:S01]  /*6b50*/  MOV R43, UR7 ;  /* 0x00000007002b7c02 */ /* 0x000fe20008000f00 */
[----:B------:R-:W-:Y:S01]  /*6b60*/  FMUL.FTZ R78, R0, R78 ;  /* 0x0000004e004e7220 */ /* 0x000fe20000410000 */
[----:B------:R-:W-:Y:S01]  /*6b70*/  FFMA.FTZ R101, R101, R100, R133 ;  /* 0x0000006465657223 */ /* 0x000fe20000010085 */
[----:B------:R-:W-:Y:S01]  /*6b80*/  FFMA.FTZ R42, R28, R42, R75 ;  /* 0x0000002a1c2a7223 */ /* 0x000fe2000001004b */
[----:B------:R-:W-:Y:S01]  /*6b90*/  SHF.L.U32 R75, R74, 0x4, RZ ;  /* 0x000000044a4b7819 */ /* 0x000fe200000006ff */
[----:B------:R-:W-:Y:S01]  /*6ba0*/  FMUL.FTZ R144, R36, R144 ;  /* 0x0000009024907220 */ /* 0x000fe20000410000 */
[----:B------:R-:W-:Y:S01]  /*6bb0*/  @!P0 LEA R43, R43, R73, 0x3 ;  /* 0x000000492b2b8211 */ /* 0x000fe200078e18ff */
[----:B------:R-:W-:Y:S01]  /*6bc0*/  FFMA.FTZ R41, R27, R41, R42 ;  /* 0x000000291b297223 */ /* 0x000fe2000001002a */
[----:B------:R-:W-:Y:S01]  /*6bd0*/  FFMA.FTZ R103, R103, R101, R132 ;  /* 0x0000006567677223 */ /* 0x000fe20000010084 */
[----:B------:R-:W-:-:S02]  /*6be0*/  IADD3 R42, R75, 0x1, RZ ;  /* 0x000000014b2a7810 */ /* 0x000fc40007ffe0ff */
[----:B------:R-:W-:Y:S01]  /*6bf0*/  FADD.FTZ R82, R41, R40 ;  /* 0x0000002829527221 */ /* 0x000fe20000010000 */
[----:B------:R-:W-:Y:S01]  /*6c00*/  LEA.HI.SX32 R40, R75, R75, 0x1b ;  /* 0x0000004b4b287211 */ /* 0x000fe200078fdaff */
[----:B------:R0:W-:Y:S01]  /*6c10*/  @!P0 STS.64 [R43+0x5660], R80 ;  /* 0x005660502b008388 */ /* 0x0001e20000000a00 */
[----:B------:R-:W-:Y:S01]  /*6c20*/  FFMA.FTZ R104, R104, R103, R131 ;  /* 0x0000006768687223 */ /* 0x000fe20000010083 */
[----:B------:R-:W-:Y:S01]  /*6c30*/  FMUL.FTZ R41, R148, UR58 ;  /* 0x0000003a94297c20 */ /* 0x000fe20008410000 */
[----:B------:R-:W-:Y:S02]  /*6c40*/  LEA R40, R40, R73, 0x2 ;  /* 0x0000004928287211 */ /* 0x000fe400078e10ff */
[----:B------:R-:W-:Y:S01]  /*6c50*/  LEA.HI.SX32 R42, R42, R75, 0x1b ;  /* 0x0000004b2a2a7211 */ /* 0x000fe200078fdaff */
[----:B------:R-:W-:Y:S01]  /*6c60*/  FFMA.FTZ R106, R106, R104, R130 ;  /* 0x000000686a6a7223 */ /* 0x000fe20000010082 */
[----:B------:R-:W-:Y:S01]  /*6c70*/  FMUL.FTZ R41, R44, R41 ;  /* 0x000000292c297220 */ /* 0x000fe20000410000 */
[----:B------:R1:W-:Y:S01]  /*6c80*/  STS [R40+0x2110], R78 ;  /* 0x0021104e28007388 */ /* 0x0003e20000000800 */
[----:B------:R-:W-:Y:S01]  /*6c90*/  LEA R42, R42, R73, 0x2 ;  /* 0x000000492a2a7211 */ /* 0x000fe200078e10ff */
[----:B------:R-:W-:Y:S01]  /*6ca0*/  FFMA.FTZ R107, R107, R106, R129 ;  /* 0x0000006a6b6b7223 */ /* 0x000fe20000010081 */
[----:B0-----:R-:W-:-:S03]  /*6cb0*/  FMUL.FTZ R43, R119, UR47 ;  /* 0x0000002f772b7c20 */ /* 0x001fc60008410000 */
[----:B------:R-:W-:Y:S01]  /*6cc0*/  FFMA.FTZ R109, R109, R107, R128 ;  /* 0x0000006b6d6d7223 */ /* 0x000fe20000010080 */
[----:B------:R0:W-:Y:S01]  /*6cd0*/  STS [R42+0x2114], R41 ;  /* 0x002114292a007388 */ /* 0x0001e20000000800 */
[----:B------:R-:W-:Y:S01]  /*6ce0*/  FMUL.FTZ R43, R43, R83 ;  /* 0x000000532b2b7220 */ /* 0x000fe20000410000 */
[----:B-1----:R-:W-:Y:S01]  /*6cf0*/  FMUL.FTZ R78, R119, R2 ;  /* 0x00000002774e7220 */ /* 0x002fe20000410000 */
[----:B------:R-:W-:Y:S02]  /*6d00*/  FFMA.FTZ R110, R110, R109, R127 ;  /* 0x0000006d6e6e7223 */ /* 0x000fe4000001007f */
[----:B------:R-:W-:Y:S01]  /*6d10*/  FFMA.FTZ R43, R45, R119, R43 ;  /* 0x000000772d2b7223 */ /* 0x000fe2000001002b */
[C---:B---3--:R-:W-:Y:S01]  /*6d20*/  FADD.FTZ R86, R78.reuse, R86 ;  /* 0x000000564e567221 */ /* 0x048fe20000010000 */
[----:B------:R-:W-:Y:S01]  /*6d30*/  FFMA.FTZ R111, R111, R110, R126 ;  /* 0x0000006e6f6f7223 */ /* 0x000fe2000001007e */
[----:B------:R-:W-:Y:S01]  /*6d40*/  FMUL.FTZ R83, R78, R83 ;  /* 0x000000534e537220 */ /* 0x000fe20000410000 */
[----:B0-----:R-:W-:Y:S01]  /*6d50*/  IADD3 R42, R75, 0x2, RZ ;  /* 0x000000024b2a7810 */ /* 0x001fe20007ffe0ff */
[----:B------:R-:W-:Y:S01]  /*6d60*/  FMUL.FTZ R41, R146, UR58 ;  /* 0x0000003a92297c20 */ /* 0x000fe20008410000 */
[----:B------:R-:W-:Y:S01]  /*6d70*/  STL [R1+0xc], R86 ;  /* 0x00000c5601007387 */ /* 0x000fe20000100800 */
[----:B------:R-:W-:Y:S01]  /*6d80*/  FFMA.FTZ R112, R112, R111, R125 ;  /* 0x0000006f70707223 */ /* 0x000fe2000001007d */
[----:B------:R-:W-:Y:S01]  /*6d90*/  LEA.HI.SX32 R42, R42, R75, 0x1b ;  /* 0x0000004b2a2a7211 */ /* 0x000fe200078fdaff */
[----:B------:R-:W-:Y:S01]  /*6da0*/  FMUL.FTZ R41, R39, R41 ;  /* 0x0000002927297220 */ /* 0x000fe20000410000 */
[----:B------:R-:W2:Y:S01]  /*6db0*/  LDL.LU R93, [R1+0x2c] ;  /* 0x00002c00015d7983 */ /* 0x000ea20000300800 */
[----:B----4-:R-:W-:Y:S01]  /*6dc0*/  FADD.FTZ R85, R43, R85 ;  /* 0x000000552b557221 */ /* 0x010fe20000010000 */
[----:B------:R-:W-:-:S02]  /*6dd0*/  LEA R42, R42, R73, 0x2 ;  /* 0x000000492a2a7211 */ /* 0x000fc400078e10ff */
[----:B------:R-:W3:Y:S01]  /*6de0*/  LDL.LU R96, [R1+0x24] ;  /* 0x0000240001607983 */ /* 0x000ee20000300800 */
[----:B------:R-:W-:-:S03]  /*6df0*/  FFMA.FTZ R113, R113, R112, R124 ;  /* 0x0000007071717223 */ /* 0x000fc6000001007c */
[----:B------:R0:W-:Y:S01]  /*6e00*/  STS [R42+0x2118], R41 ;  /* 0x002118292a007388 */ /* 0x0001e20000000800 */
[----:B------:R-:W-:Y:S01]  /*6e10*/  FFMA.FTZ R114, R114, R113, R123 ;  /* 0x0000007172727223 */ /* 0x000fe2000001007b */
[----:B0-----:R-:W-:Y:S01]  /*6e20*/  IADD3 R41, R75, 0x3, RZ ;  /* 0x000000034b297810 */ /* 0x001fe20007ffe0ff */
[----:B------:R-:W-:-:S03]  /*6e30*/  FMUL.FTZ R42, R145, UR58 ;  /* 0x0000003a912a7c20 */ /* 0x000fc60008410000 */
[----:B------:R-:W-:Y:S01]  /*6e40*/  LEA.HI.SX32 R78, R41, R75, 0x1b ;  /* 0x0000004b294e7211 */ /* 0x000fe200078fdaff */
[----:B------:R-:W-:Y:S01]  /*6e50*/  FMUL.FTZ R41, R151, UR58 ;  /* 0x0000003a97297c20 */ /* 0x000fe20008410000 */
[----:B------:R-:W-:Y:S01]  /*6e60*/  FMUL.FTZ R42, R38, R42 ;  /* 0x0000002a262a7220 */ /* 0x000fe20000410000 */
[----:B------:R-:W-:Y:S01]  /*6e70*/  FFMA.FTZ R115, R115, R114, R122 ;  /* 0x0000007273737223 */ /* 0x000fe2000001007a */
[----:B------:R-:W-:Y:S01]  /*6e80*/  LEA R78, R78, R73, 0x2 ;  /* 0x000000494e4e7211 */ /* 0x000fe200078e10ff */
[----:B------:R-:W-:Y:S02]  /*6e90*/  FMUL.FTZ R41, R37, R41 ;  /* 0x0000002925297220 */ /* 0x000fe40000410000 */
[----:B------:R-:W-:Y:S02]  /*6ea0*/  FFMA.FTZ R116, R116, R115, R121 ;  /* 0x0000007374747223 */ /* 0x000fe40000010079 */
[----:B------:R0:W-:Y:S02]  /*6eb0*/  STS [R78+0x211c], R42 ;  /* 0x00211c2a4e007388 */ /* 0x0001e40000000800 */
[----:B------:R-:W-:-:S02]  /*6ec0*/  FFMA.FTZ R117, R117, R116, R120 ;  /* 0x0000007475757223 */ /* 0x000fc40000010078 */
[----:B------:R1:W-:Y:S01]  /*6ed0*/  STS [R40+0x2120], R41 ;  /* 0x0021202928007388 */ /* 0x0003e20000000800 */
[----:B0-----:R-:W-:Y:S01]  /*6ee0*/  FMUL.FTZ R42, R153, UR58 ;  /* 0x0000003a992a7c20 */ /* 0x001fe20008410000 */
[----:B------:R-:W-:Y:S01]  /*6ef0*/  FMUL.FTZ R43, R143, UR58 ;  /* 0x0000003a8f2b7c20 */ /* 0x000fe20008410000 */
[-C--:B------:R-:W-:Y:S01]  /*6f00*/  FFMA.FTZ R147, R56, -R25.reuse, R147 ;  /* 0x8000001938937223 */ /* 0x080fe20000010093 */
[----:B-1----:R-:W-:Y:S01]  /*6f10*/  FMUL.FTZ R41, R142, UR58 ;  /* 0x0000003a8e297c20 */ /* 0x002fe20008410000 */
[----:B------:R-:W-:Y:S01]  /*6f20*/  FMUL.FTZ R42, R33, R42 ;  /* 0x0000002a212a7220 */ /* 0x000fe20000410000 */
[----:B------:R-:W-:Y:S01]  /*6f30*/  FMUL.FTZ R84, R117, R25 ;  /* 0x0000001975547220 */ /* 0x000fe20000410000 */
[----:B------:R-:W-:Y:S01]  /*6f40*/  FMUL.FTZ R78, R154, UR58 ;  /* 0x0000003a9a4e7c20 */ /* 0x000fe20008410000 */
[----:B------:R-:W-:Y:S01]  /*6f50*/  FMUL.FTZ R41, R34, R41 ;  /* 0x0000002922297220 */ /* 0x000fe20000410000 */
[----:B------:R0:W-:Y:S01]  /*6f60*/  STL [R1+0x8], R85 ;  /* 0x0000085501007387 */ /* 0x0001e20000100800 */
[----:B------:R-:W-:-:S03]  /*6f70*/  FMUL.FTZ R43, R35, R43 ;  /* 0x0000002b232b7220 */ /* 0x000fc60000410000 */
[----:B------:R1:W-:Y:S01]  /*6f80*/  STS [R40+0x2130], R42 ;  /* 0x0021302a28007388 */ /* 0x0003e20000000800 */
[----:B------:R-:W-:Y:S01]  /*6f90*/  FMUL.FTZ R87, R29, R78 ;  /* 0x0000004e1d577220 */ /* 0x000fe20000410000 */
[----:B------:R-:W-:Y:S01]  /*6fa0*/  FFMA.FTZ R146, R55, -R23, R146 ;  /* 0x8000001737927223 */ /* 0x000fe20000010092 */
[----:B0-----:R-:W-:Y:S01]  /*6fb0*/  FMUL.FTZ R85, R116, R24 ;  /* 0x0000001874557220 */ /* 0x001fe20000410000 */
[----:B------:R0:W-:Y:S01]  /*6fc0*/  STS [R40+0x212c], R41 ;  /* 0x00212c2928007388 */ /* 0x0001e20000000800 */
[----:B-1----:R-:W-:Y:S01]  /*6fd0*/  FFMA.FTZ R42, R84, R147, RZ ;  /* 0x00000093542a7223 */ /* 0x002fe200000100ff */
[----:B------:R-:W-:Y:S02]  /*6fe0*/  FMUL.FTZ R86, R115, R23 ;  /* 0x0000001773567220 */ /* 0x000fe40000410000 */
[----:B------:R1:W-:Y:S01]  /*6ff0*/  STS [R40+0x2128], R43 ;  /* 0x0021282b28007388 */ /* 0x0003e20000000800 */
[----:B------:R-:W-:Y:S01]  /*7000*/  FMUL.FTZ R80, R140, UR58 ;  /* 0x0000003a8c507c20 */ /* 0x000fe20008410000 */
[----:B------:R-:W-:Y:S01]  /*7010*/  FFMA.FTZ R145, R54, -R22, R145 ;  /* 0x8000001636917223 */ /* 0x000fe20000010091 */
[-C--:B------:R-:W-:Y:S01]  /*7020*/  FFMA.FTZ R151, R53, -R21.reuse, R151 ;  /* 0x8000001535977223 */ /* 0x080fe20000010097 */
[----:B------:R-:W-:Y:S01]  /*7030*/  FMUL.FTZ R88, R113, R21 ;  /* 0x0000001571587220 */ /* 0x000fe20000410000 */
[----:B0-----:R-:W-:Y:S01]  /*7040*/  FFMA.FTZ R41, R85, R108, R42 ;  /* 0x0000006c55297223 */ /* 0x001fe2000001002a */
[----:B------:R0:W-:Y:S01]  /*7050*/  STS [R40+0x2140], R87 ;  /* 0x0021405728007388 */ /* 0x0001e20000000800 */
[----:B-1----:R-:W-:-:S02]  /*7060*/  FMUL.FTZ R43, R138, UR58 ;  /* 0x0000003a8a2b7c20 */ /* 0x002fc40008410000 */
[----:B------:R-:W-:Y:S01]  /*7070*/  FFMA.FTZ R41, R86, R146, R41 ;  /* 0x0000009256297223 */ /* 0x000fe20000010029 */
[----:B------:R-:W-:Y:S01]  /*7080*/  FMUL.FTZ R78, R137, UR58 ;  /* 0x0000003a894e7c20 */ /* 0x000fe20008410000 */
[----:B------:R-:W-:Y:S01]  /*7090*/  FMUL.FTZ R79, R31, R80 ;  /* 0x000000501f4f7220 */ /* 0x000fe20000410000 */
[----:B------:R-:W-:Y:S01]  /*70a0*/  FMUL.FTZ R89, R28, R43 ;  /* 0x0000002b1c597220 */ /* 0x000fe20000410000 */
[----:B------:R-:W4:Y:S01]  /*70b0*/  LDL.LU R95, [R1+0x20] ;  /* 0x00002000015f7983 */ /* 0x000f220000300800 */
[----:B0-----:R-:W-:Y:S01]  /*70c0*/  FMUL.FTZ R87, R114, R22 ;  /* 0x0000001672577220 */ /* 0x001fe20000410000 */
[----:B------:R-:W-:Y:S02]  /*70d0*/  FMUL.FTZ R43, R27, R78 ;  /* 0x0000004e1b2b7220 */ /* 0x000fe40000410000 */
[----:B------:R0:W-:Y:S01]  /*70e0*/  STS [R40+0x2144], R89 ;  /* 0x0021445928007388 */ /* 0x0001e20000000800 */
[----:B------:R-:W-:-:S03]  /*70f0*/  FFMA.FTZ R41, R87, R145, R41 ;  /* 0x0000009157297223 */ /* 0x000fc60000010029 */
[----:B------:R1:W-:Y:S01]  /*7100*/  STS [R40+0x2138], R79 ;  /* 0x0021384f28007388 */ /* 0x0003e20000000800 */
[----:B------:R-:W-:Y:S01]  /*7110*/  FFMA.FTZ R41, R88, R151, R41 ;  /* 0x0000009758297223 */ /* 0x000fe20000010029 */
[-C--:B------:R-:W-:Y:S01]  /*7120*/  FFMA.FTZ R143, R52, -R19.reuse, R143 ;  /* 0x80000013348f7223 */ /* 0x080fe2000001008f */
[----:B------:R-:W-:Y:S01]  /*7130*/  FMUL.FTZ R80, R111, R19 ;  /* 0x000000136f507220 */ /* 0x000fe20000410000 */
[C---:B------:R-:W-:Y:S01]  /*7140*/  FMUL.FTZ R90, R109.reuse, UR47 ;  /* 0x0000002f6d5a7c20 */ /* 0x040fe20008410000 */
[----:B------:R-:W-:Y:S01]  /*7150*/  FMUL.FTZ R92, R109, R17 ;  /* 0x000000116d5c7220 */ /* 0x000fe20000410000 */
[----:B0-----:R-:W-:Y:S01]  /*7160*/  FMUL.FTZ R89, R112, R20 ;  /* 0x0000001470597220 */ /* 0x001fe20000410000 */
[----:B------:R0:W-:Y:S01]  /*7170*/  STS [R40+0x2148], R43 ;  /* 0x0021482b28007388 */ /* 0x0001e20000000800 */
[----:B-1----:R-:W-:Y:S01]  /*7180*/  FMUL.FTZ R79, R136, UR58 ;  /* 0x0000003a884f7c20 */ /* 0x002fe20008410000 */
[----:B------:R-:W-:Y:S02]  /*7190*/  FMUL.FTZ R78, R110, R18 ;  /* 0x000000126e4e7220 */ /* 0x000fe40000410000 */
[----:B------:R-:W5:Y:S01]  /*71a0*/  LDL.LU R118, [R1+0x1c] ;  /* 0x00001c0001767983 */ /* 0x000f620000300800 */
[----:B------:R-:W-:Y:S01]  /*71b0*/  FMUL.FTZ R42, R26, R79 ;  /* 0x0000004f1a2a7220 */ /* 0x000fe20000410000 */
[----:B------:R-:W-:-:S02]  /*71c0*/  FMUL.FTZ R81, R139, UR58 ;  /* 0x0000003a8b517c20 */ /* 0x000fc40008410000 */
[----:B------:R-:W5:Y:S01]  /*71d0*/  LDL.LU R97, [R1+0x18] ;  /* 0x0000180001617983 */ /* 0x000f620000300800 */
[----:B0-----:R-:W-:-:S04]  /*71e0*/  FFMA.FTZ R43, R89, R105, R41 ;  /* 0x00000069592b7223 */ /* 0x001fc80000010029 */
[----:B------:R-:W-:Y:S01]  /*71f0*/  FFMA.FTZ R43, R80, R143, R43 ;  /* 0x0000008f502b7223 */ /* 0x000fe2000001002b */
[----:B------:R0:W-:Y:S03]  /*7200*/  STS [R40+0x214c], R42 ;  /* 0x00214c2a28007388 */ /* 0x0001e60000000800 */
[----:B------:R-:W-:Y:S01]  /*7210*/  FFMA.FTZ R43, R78, R91, R43 ;  /* 0x0000005b4e2b7223 */ /* 0x000fe2000001002b */
[----:B0-----:R-:W-:-:S04]  /*7220*/  FFMA.FTZ R42, R50, -R17, R153 ;  /* 0x80000011322a7223 */ /* 0x001fc80000010099 */
[-C--:B------:R-:W-:Y:S01]  /*7230*/  FMUL.FTZ R90, R90, R42.reuse ;  /* 0x0000002a5a5a7220 */ /* 0x080fe20000410000 */
[----:B------:R-:W-:Y:S01]  /*7240*/  FFMA.FTZ R42, R92, R42, R43 ;  /* 0x0000002a5c2a7223 */ /* 0x000fe2000001002b */
[----:B------:R-:W-:Y:S01]  /*7250*/  FMUL.FTZ R43, R107, R16 ;  /* 0x000000106b2b7220 */ /* 0x000fe20000410000 */
[----:B------:R-:W-:-:S05]  /*7260*/  FMUL.FTZ R81, R30, R81 ;  /* 0x000000511e517220 */ /* 0x000fca0000410000 */
[----:B------:R0:W-:Y:S01]  /*7270*/  STS [R40+0x213c], R81 ;  /* 0x00213c5128007388 */ /* 0x0001e20000000800 */
[----:B--2---:R-:W-:Y:S01]  /*7280*/  FADD.FTZ R93, R78, R93 ;  /* 0x0000005d4e5d7221 */ /* 0x004fe20000010000 */
[----:B---3--:R-:W-:-:S04]  /*7290*/  FADD.FTZ R96, R43, R96 ;  /* 0x000000602b607221 */ /* 0x008fc80000010000 */
[----:B------:R-:W-:Y:S04]  /*72a0*/  STL [R1+0x2c], R93 ;  /* 0x00002c5d01007387 */ /* 0x000fe80000100800 */
[----:B------:R-:W-:Y:S04]  /*72b0*/  STL [R1+0x24], R96 ;  /* 0x0000246001007387 */ /* 0x000fe80000100800 */
[----:B------:R-:W2:Y:S04]  /*72c0*/  LDL.LU R98, [R1+0x30] ;  /* 0x0000300001627983 */ /* 0x000ea80000300800 */
[----:B0-----:R-:W3:Y:S01]  /*72d0*/  LDL.LU R81, [R1+0x14] ;  /* 0x0000140001517983 */ /* 0x001ee20000300800 */
[----:B------:R-:W-:-:S03]  /*72e0*/  FMUL.FTZ R141, R32, R141 ;  /* 0x0000008d208d7220 */ /* 0x000fc60000410000 */
[----:B------:R-:W-:Y:S04]  /*72f0*/  STS [R40+0x2124], R144 ;  /* 0x0021249028007388 */ /* 0x000fe80000000800 */
[----:B------:R0:W-:Y:S02]  /*7300*/  STS [R40+0x2134], R141 ;  /* 0x0021348d28007388 */ /* 0x0001e40000000800 */
[----:B0-----:R-:W0:Y:S01]  /*7310*/  LDC.64 R40, c[0x0][0x368] ;  /* 0x0000da00ff287b82 */ /* 0x001e220000000a00 */
[-C--:B------:R-:W-:Y:S01]  /*7320*/  FMUL.FTZ R78, R106, R15.reuse ;  /* 0x0000000f6a4e7220 */ /* 0x080fe20000410000 */
[----:B------:R-:W-:Y:S01]  /*7330*/  FFMA.FTZ R42, R43, R102, R42 ;  /* 0x000000662b2a7223 */ /* 0x000fe2000001002a */
[----:B------:R-:W-:Y:S01]  /*7340*/  FFMA.FTZ R140, R49, -R15, R140 ;  /* 0x8000000f318c7223 */ /* 0x000fe2000001008c */
[----:B------:R-:W-:Y:S01]  /*7350*/  HFMA2.MMA R43, -RZ, RZ, 0, 0 ;  /* 0x00000000ff2b7435 */ /* 0x000fe200000001ff */
[----:B------:R-:W-:Y:S01]  /*7360*/  USHF.R.S32.HI UR46, URZ, 0x1f, UR53 ;  /* 0x0000001f3f2e7899 */ /* 0x000fe20008011435 */
[----:B------:R-:W-:Y:S01]  /*7370*/  FMUL.FTZ R79, R110, UR47 ;  /* 0x0000002f6e4f7c20 */ /* 0x000fe20008410000 */
[----:B------:R-:W-:Y:S01]  /*7380*/  FFMA.FTZ R154, R47, -R13, R154 ;  /* 0x8000000d2f9a7223 */ /* 0x000fe2000001009a */
[----:B------:R-:W-:-:S02]  /*7390*/  FFMA.FTZ R139, R48, -R14, R139 ;  /* 0x8000000e308b7223 */ /* 0x000fc4000001008b */
[----:B------:R-:W-:Y:S01]  /*73a0*/  FMUL.FTZ R91, R79, R91 ;  /* 0x0000005b4f5b7220 */ /* 0x000fe20000410000 */
[----:B------:R-:W-:Y:S01]  /*73b0*/  FADD.FTZ R99, -R99, R138 ;  /* 0x0000008a63637221 */ /* 0x000fe20000010100 */
[----:B0-----:R-:W-:Y:S01]  /*73c0*/  IMAD R79, R40, UR46, RZ ;  /* 0x0000002e284f7c24 */ /* 0x001fe2000f8e02ff */
[----:B------:R-:W-:-:S03]  /*73d0*/  USHF.R.S32.HI UR46, URZ, 0x1f, UR11 ;  /* 0x0000001f3f2e7899 */ /* 0x000fc6000801140b */
[----:B------:R-:W-:Y:S02]  /*73e0*/  IMAD R41, R41, UR53, R79 ;  /* 0x0000003529297c24 */ /* 0x000fe4000f8e024f */
[C---:B----4-:R-:W-:Y:S01]  /*73f0*/  FADD.FTZ R95, R78.reuse, R95 ;  /* 0x0000005f4e5f7221 */ /* 0x050fe20000010000 */
[----:B------:R-:W-:Y:S01]  /*7400*/  FFMA.FTZ R78, R78, R140, R42 ;  /* 0x0000008c4e4e7223 */ /* 0x000fe2000001002a */
[----:B------:R-:W-:-:S03]  /*7410*/  MOV R42, R74 ;  /* 0x0000004a002a7202 */ /* 0x000fc60000000f00 */
[----:B------:R0:W-:Y:S02]  /*7420*/  STL [R1+0x20], R95 ;  /* 0x0000205f01007387 */ /* 0x0001e40000100800 */
[----:B------:R-:W-:-:S04]  /*7430*/  IMAD.WIDE.U32 R42, R40, UR53, R42 ;  /* 0x00000035282a7c25 */ /* 0x000fc8000f8e002a */
[----:B------:R-:W-:Y:S01]  /*7440*/  FMUL.FTZ R40, R104, R14 ;  /* 0x0000000e68287220 */ /* 0x000fe20000410000 */
[----:B0-----:R-:W-:-:S04]  /*7450*/  FMUL.FTZ R95, R103, UR47 ;  /* 0x0000002f675f7c20 */ /* 0x001fc80008410000 */
[----:B------:R-:W-:Y:S01]  /*7460*/  FMUL.FTZ R95, R95, R154 ;  /* 0x0000009a5f5f7220 */ /* 0x000fe20000410000 */
[----:B------:R-:W-:-:S03]  /*7470*/  FFMA.FTZ R78, R40, R139, R78 ;  /* 0x0000008b284e7223 */ /* 0x000fc6000001004e */
[----:B------:R-:W-:Y:S01]  /*7480*/  FFMA.FTZ R95, R47, R103, R95 ;  /* 0x000000672f5f7223 */ /* 0x000fe2000001005f */
[----:B------:R-:W-:Y:S01]  /*7490*/  FMUL.FTZ R103, R103, R13 ;  /* 0x0000000d67677220 */ /* 0x000fe20000410000 */
[----:B-----5:R-:W-:Y:S01]  /*74a0*/  FADD.FTZ R118, R40, R118 ;  /* 0x0000007628767221 */ /* 0x020fe20000010000 */
[----:B------:R-:W-:Y:S01]  /*74b0*/  FMUL.FTZ R40, R101, UR47 ;  /* 0x0000002f65287c20 */ /* 0x000fe20008410000 */
[----:B------:R-:W-:Y:S01]  /*74c0*/  IADD3 R43, R43, R41, RZ ;  /* 0x000000292b2b7210 */ /* 0x000fe20007ffe0ff */
[C---:B------:R-:W-:Y:S01]  /*74d0*/  FFMA.FTZ R121, R103.reuse, R154, R78 ;  /* 0x0000009a67797223 */ /* 0x040fe2000001004e */
[----:B------:R-:W-:Y:S01]  /*74e0*/  FADD.FTZ R97, R103, R97 ;  /* 0x0000006167617221 */ /* 0x000fe20000010000 */
[----:B------:R-:W-:Y:S02]  /*74f0*/  UIMAD UR46, UR46, UR44, URZ ;  /* 0x0000002c2e2e72a4 */ /* 0x000fe4000f8e023f */
[----:B------:R-:W-:Y:S01]  /*7500*/  MOV R78, UR44 ;  /* 0x0000002c004e7c02 */ /* 0x000fe20008000f00 */
[----:B------:R-:W-:Y:S01]  /*7510*/  FMUL.FTZ R40, R40, R99 ;  /* 0x0000006328287220 */ /* 0x000fe20000410000 */
[----:B------:R-:W-:Y:S01]  /*7520*/  STL [R1+0x1c], R118 ;  /* 0x00001c7601007387 */ /* 0x000fe20000100800 */
[----:B------:R-:W-:-:S02]  /*7530*/  UIMAD UR46, UR11, UR45, UR46 ;  /* 0x0000002d0b2e72a4 */ /* 0x000fc4000f8e022e */
[----:B------:R-:W-:Y:S01]  /*7540*/  ULEA UR58, UR48, 0xfffff800, 0xb ;  /* 0xfffff800303a7891 */ /* 0x000fe2000f8e583f */
[----:B------:R0:W-:Y:S01]  /*7550*/  STL [R1+0x18], R97 ;  /* 0x0000186101007387 */ /* 0x0001e20000100800 */
[----:B------:R-:W-:Y:S01]  /*7560*/  IMAD.WIDE.U32 R78, R78, UR11, R42 ;  /* 0x0000000b4e4e7c25 */ /* 0x000fe2000f8e002a */
[----:B------:R-:W-:-:S03]  /*7570*/  MOV R103, UR50 ;  /* 0x0000003200677c02 */ /* 0x000fc60008000f00 */
[----:B------:R-:W-:Y:S01]  /*7580*/  IMAD.U32 R41, RZ, RZ, UR58 ;  /* 0x0000003aff297e24 */ /* 0x000fe2000f8e00ff */
[----:B------:R-:W-:Y:S01]  /*7590*/  IADD3 R79, R79, UR46, RZ ;  /* 0x0000002e4f4f7c10 */ /* 0x000fe2000fffe0ff */
[----:B0-----:R-:W-:Y:S01]  /*75a0*/  FFMA.FTZ R97, R149, R101, R40 ;  /* 0x0000006595617223 */ /* 0x001fe20000010028 */
[----:B------:R-:W-:Y:S01]  /*75b0*/  FMUL.FTZ R101, R101, R10 ;  /* 0x0000000a65657220 */ /* 0x000fe20000410000 */
[C---:B------:R-:W-:Y:S02]  /*75c0*/  LEA R42, P2, R78.reuse, UR32, 0x2 ;  /* 0x000000204e2a7c11 */ /* 0x040fe4000f8410ff */
[C---:B------:R-:W-:Y:S02]  /*75d0*/  IADD3 R40, P1, R78.reuse, UR58, RZ ;  /* 0x0000003a4e287c10 */ /* 0x040fe4000ff3e0ff */
[----:B------:R-:W-:Y:S02]  /*75e0*/  LEA.HI.X R43, R78, UR33, R79, 0x2, P2 ;  /* 0x000000214e2b7c11 */ /* 0x000fe400090f144f */
[----:B------:R-:W-:-:S02]  /*75f0*/  LEA.HI.X.SX32 R41, R41, R79, 0x1, P1 ;  /* 0x0000004f29297211 */ /* 0x000fc400008f0eff */
[----:B------:R-:W0:Y:S01]  /*7600*/  LDC.64 R78, c[0x0][0x380] ;  /* 0x0000e000ff4e7b82 */ /* 0x000e220000000a00 */
[----:B------:R-:W-:-:S04]  /*7610*/  IADD3 R103, R103, -UR58, -R74 ;  /* 0x8000003a67677c10 */ /* 0x000fc8000fffe84a */
[----:B------:R-:W-:Y:S01]  /*7620*/  ISETP.GE.AND P1, PT, R103, 0x1, PT ;  /* 0x000000016700780c */ /* 0x000fe20003f26270 */
[----:B------:R-:W-:Y:S01]  /*7630*/  FMUL.FTZ R93, R107, UR47 ;  /* 0x0000002f6b5d7c20 */ /* 0x000fe20008410000 */
[----:B------:R-:W-:Y:S01]  /*7640*/  FMUL.FTZ R94, R106, UR47 ;  /* 0x0000002f6a5e7c20 */ /* 0x000fe20008410000 */
[----:B------:R-:W-:Y:S01]  /*7650*/  FMUL.FTZ R96, R104, UR47 ;  /* 0x0000002f68607c20 */ /* 0x000fe20008410000 */
[----:B------:R-:W-:Y:S01]  /*7660*/  FFMA.FTZ R137, R46, -R6, R137 ;  /* 0x800000062e897223 */ /* 0x000fe20000010089 */
[----:B------:R-:W-:Y:S01]  /*7670*/  FMUL.FTZ R122, R100, UR47 ;  /* 0x0000002f647a7c20 */ /* 0x000fe20008410000 */
[----:B------:R-:W-:Y:S01]  /*7680*/  USHF.L.U32 UR46, UR8, 0x2, URZ ;  /* 0x00000002082e7899 */ /* 0x000fe2000800063f */
[----:B------:R-:W-:Y:S01]  /*7690*/  BSSY B0, `(.L_x_589) ;  /* 0x000001e000007945 */ /* 0x000fe20003800000 */
[----:B------:R-:W-:Y:S01]  /*76a0*/  UIMAD UR58, UR6, -0x800, UR54 ;  /* 0xfffff800063a78a4 */ /* 0x000fe2000f8e0236 */
[----:B------:R-:W-:Y:S01]  /*76b0*/  FMUL.FTZ R93, R93, R102 ;  /* 0x000000665d5d7220 */ /* 0x000fe20000410000 */
[----:B------:R-:W-:Y:S01]  /*76c0*/  FFMA.FTZ R121, R101, R99, R121 ;  /* 0x0000006365797223 */ /* 0x000fe20000010079 */
[----:B------:R-:W-:Y:S01]  /*76d0*/  FMUL.FTZ R94, R94, R140 ;  /* 0x0000008c5e5e7220 */ /* 0x000fe20000410000 */
[----:B------:R-:W-:Y:S01]  /*76e0*/  FMUL.FTZ R96, R96, R139 ;  /* 0x0000008b60607220 */ /* 0x000fe20000410000 */
[----:B------:R-:W-:Y:S01]  /*76f0*/  FMUL.FTZ R122, R122, R137 ;  /* 0x000000897a7a7220 */ /* 0x000fe20000410000 */
[----:B------:R-:W-:Y:S01]  /*7700*/  FMUL.FTZ R118, R111, UR47 ;  /* 0x0000002f6f767c20 */ /* 0x000fe20008410000 */
[----:B------:R-:W-:Y:S01]  /*7710*/  FMUL.FTZ R119, R112, UR47 ;  /* 0x0000002f70777c20 */ /* 0x000fe20008410000 */
[----:B------:R-:W-:Y:S01]  /*7720*/  FMUL.FTZ R120, R113, UR47 ;  /* 0x0000002f71787c20 */ /* 0x000fe20008410000 */
[----:B------:R-:W-:Y:S01]  /*7730*/  FMUL.FTZ R99, R115, UR47 ;  /* 0x0000002f73637c20 */ /* 0x000fe20008410000 */
[----:B------:R-:W-:Y:S01]  /*7740*/  FMUL.FTZ R102, R117, UR47 ;  /* 0x0000002f75667c20 */ /* 0x000fe20008410000 */
[----:B--2---:R-:W-:Y:S01]  /*7750*/  FADD.FTZ R98, R80, R98 ;  /* 0x0000006250627221 */ /* 0x004fe20000010000 */
[----:B---3--:R-:W-:-:S04]  /*7760*/  FADD.FTZ R81, R101, R81 ;  /* 0x0000005165517221 */ /* 0x008fc80000010000 */
[----:B------:R1:W-:Y:S04]  /*7770*/  STL [R1+0x30], R98 ;  /* 0x0000306201007387 */ /* 0x0003e80000100800 */
[----:B------:R2:W-:Y:S01]  /*7780*/  STL [R1+0x14], R81 ;  /* 0x0000145101007387 */ /* 0x0005e20000100800 */
[----:B------:R-:W-:Y:S01]  /*7790*/  FMUL.FTZ R101, R116, UR47 ;  /* 0x0000002f74657c20 */ /* 0x000fe20008410000 */
[----:B-1----:R-:W-:Y:S01]  /*77a0*/  FMUL.FTZ R98, R114, UR47 ;  /* 0x0000002f72627c20 */ /* 0x002fe20008410000 */
[----:B------:R-:W-:Y:S06]  /*77b0*/  BAR.SYNC.DEFER_BLOCKING 0x0 ;  /* 0x0000000000007b1d */ /* 0x000fec0000010000 */
[----:B0-----:R-:W-:Y:S05]  /*77c0*/  @!P1 BRA `(.L_x_590) ;  /* 0x0000000000289947 */ /* 0x001fea0003800000 */
[C---:B------:R-:W-:Y:S02]  /*77d0*/  IMAD R80, R78.reuse, UR57, RZ ;  /* 0x000000394e507c24 */ /* 0x040fe4000f8e02ff */
[----:B------:R-:W-:-:S04]  /*77e0*/  IMAD.WIDE.U32 R40, R78, UR7, R40 ;  /* 0x000000074e287c25 */ /* 0x000fc8000f8e0028 */
[----:B------:R-:W-:-:S05]  /*77f0*/  IMAD R80, R79, UR7, R80 ;  /* 0x000000074f507c24 */ /* 0x000fca000f8e0250 */
[----:B------:R-:W-:Y:S02]  /*7800*/  IADD3 R41, R41, R80, RZ ;  /* 0x0000005029297210 */ /* 0x000fe40007ffe0ff */
[----:B------:R-:W-:-:S04]  /*7810*/  LEA R80, P1, R40, UR32, 0x2 ;  /* 0x0000002028507c11 */ /* 0x000fc8000f8210ff */
[----:B--2---:R-:W-:Y:S02]  /*7820*/  LEA.HI.X R81, R40, UR33, R41, 0x2, P1 ;  /* 0x0000002128517c11 */ /* 0x004fe400088f1429 */
[----:B------:R-:W-:-:S04]  /*7830*/  LEA.HI.SX32 R40, R74, R74, 0x1b ;  /* 0x0000004a4a287211 */ /* 0x000fc800078fdaff */
[----:B------:R-:W-:-:S06]  /*7840*/  LEA R40, R40, R73, 0x2 ;  /* 0x0000004928287211 */ /* 0x000fcc00078e10ff */
[----:B------:R-:W0:Y:S04]  /*7850*/  LDS R40, [R40+0x2110] ;  /* 0x0021100028287984 */ /* 0x000e280000000800 */
[----:B0-----:R0:W-:Y:S02]  /*7860*/  REDG.E.ADD.F32.FTZ.RN.STRONG.GPU desc[UR20][R80.64], R40 ;  /* 0x00000028500079a6 */ /* 0x0011e4000c10f394 */
.L_x_590:
[----:B------:R-:W-:Y:S05]  /*7870*/  BSYNC B0 ;  /* 0x0000000000007941 */ /* 0x000fea0003800000 */
.L_x_589:
[----:B------:R-:W3:Y:S01]  /*7880*/  LDL.LU R123, [R1+0x10] ;  /* 0x00001000017b7983 */ /* 0x000ee20000300800 */
[----:B0-----:R-:W-:Y:S01]  /*7890*/  FFMA.FTZ R80, R46, R100, R122 ;  /* 0x000000642e507223 */ /* 0x001fe2000001007a */
[----:B------:R-:W-:Y:S01]  /*78a0*/  IADD3 R122, R74, 0x80, RZ ;  /* 0x000000804a7a7810 */ /* 0x000fe20007ffe0ff */
[----:B------:R-:W-:Y:S02]  /*78b0*/  USHF.R.S32.HI UR57, URZ, 0x1f, UR58 ;  /* 0x0000001f3f397899 */ /* 0x000fe4000801143a */
[----:B------:R-:W-:Y:S01]  /*78c0*/  MOV R40, UR58 ;  /* 0x0000003a00287c02 */ /* 0x000fe20008000f00 */
[----:B------:R-:W-:Y:S01]  /*78d0*/  USHF.L.U64.HI UR47, UR8, 0x2, UR9 ;  /* 0x00000002082f7899 */ /* 0x000fe20008010209 */
[----:B------:R-:W-:Y:S01]  /*78e0*/  LEA.HI.SX32 R122, R122, R74, 0x1b ;  /* 0x0000004a7a7a7211 */ /* 0x000fe200078fdaff */
[----:B------:R-:W-:Y:S01]  /*78f0*/  FMUL.FTZ R100, R100, R6 ;  /* 0x0000000664647220 */ /* 0x000fe20000410000 */
[----:B------:R-:W-:Y:S01]  /*7900*/  MOV R41, UR58 ;  /* 0x0000003a00297c02 */ /* 0x000fe20008000f00 */
[----:B------:R-:W-:Y:S01]  /*7910*/  BSSY B0, `(.L_x_591) ;  /* 0x000001c000007945 */ /* 0x000fe20003800000 */
[----:B------:R-:W-:Y:S01]  /*7920*/  LEA R122, R122, R73, 0x2 ;  /* 0x000000497a7a7211 */ /* 0x000fe200078e10ff */
[----:B------:R-:W-:Y:S01]  /*7930*/  FFMA.FTZ R121, R100, R137, R121 ;  /* 0x0000008964797223 */ /* 0x000fe20000010079 */
[----:B--2---:R-:W-:-:S02]  /*7940*/  MOV R81, UR57 ;  /* 0x0000003900517c02 */ /* 0x004fc40008000f00 */
[----:B------:R-:W-:Y:S01]  /*7950*/  LEA R40, P1, R40, R42, 0x2 ;  /* 0x0000002a28287211 */ /* 0x000fe200078210ff */
[----:B------:R-:W-:Y:S01]  /*7960*/  FADD.FTZ R83, R121, R83 ;  /* 0x0000005379537221 */ /* 0x000fe20000010000 */
[----:B------:R-:W0:Y:S01]  /*7970*/  LDS R122, [R122+0x2310] ;  /* 0x002310007a7a7984 */ /* 0x000e220000000800 */
[----:B------:R-:W-:Y:S02]  /*7980*/  ISETP.GE.AND P2, PT, R103, 0x101, PT ;  /* 0x000001016700780c */ /* 0x000fe40003f46270 */
[----:B------:R-:W-:Y:S02]  /*7990*/  LEA.HI.X R41, R41, R43, R81, 0x2, P1 ;  /* 0x0000002b29297211 */ /* 0x000fe400008f1451 */
[C---:B------:R-:W-:Y:S02]  /*79a0*/  ISETP.GE.AND P1, PT, R103.reuse, 0x81, PT ;  /* 0x000000816700780c */ /* 0x040fe40003f26270 */
[----:B------:R-:W-:Y:S01]  /*79b0*/  IADD3 R81, R74, 0x100, RZ ;  /* 0x000001004a517810 */ /* 0x000fe20007ffe0ff */
[----:B------:R-:W-:Y:S01]  /*79c0*/  IMAD.WIDE.U32 R40, R78, UR46, R40 ;  /* 0x0000002e4e287c25 */ /* 0x000fe2000f8e0028 */
[----:B------:R-:W-:-:S03]  /*79d0*/  ISETP.GE.AND P3, PT, R103, 0x181, PT ;  /* 0x000001816700780c */ /* 0x000fc60003f66270 */
[----:B---3--:R-:W-:Y:S01]  /*79e0*/  FADD.FTZ R123, R100, R123 ;  /* 0x0000007b647b7221 */ /* 0x008fe20000010000 */
[----:B------:R-:W-:-:S04]  /*79f0*/  IMAD R100, R78, UR47, RZ ;  /* 0x0000002f4e647c24 */ /* 0x000fc8000f8e02ff */
[----:B------:R1:W-:Y:S01]  /*7a00*/  STL [R1+0x10], R123 ;  /* 0x0000107b01007387 */ /* 0x0003e20000100800 */
[----:B------:R-:W-:Y:S01]  /*7a10*/  IMAD R100, R79, UR46, R100 ;  /* 0x0000002e4f647c24 */ /* 0x000fe2000f8e0264 */
[----:B------:R-:W-:-:S04]  /*7a20*/  LEA.HI.SX32 R79, R81, R74, 0x1b ;  /* 0x0000004a514f7211 */ /* 0x000fc800078fdaff */
[----:B------:R-:W-:Y:S02]  /*7a30*/  LEA R79, R79, R73, 0x2 ;  /* 0x000000494f4f7211 */ /* 0x000fe400078e10ff */
[----:B------:R-:W-:Y:S02]  /*7a40*/  IADD3 R121, R100, R41, RZ ;  /* 0x0000002964797210 */ /* 0x000fe40007ffe0ff */
[----:B-1----:R-:W-:-:S04]  /*7a50*/  IADD3 R123, R74, 0x180, RZ ;  /* 0x000001804a7b7810 */ /* 0x002fc80007ffe0ff */
[----:B------:R-:W-:Y:S01]  /*7a60*/  LEA.HI.SX32 R81, R123, R74, 0x1b ;  /* 0x0000004a7b517211 */ /* 0x000fe200078fdaff */
[----:B0-----:R-:W-:Y:S06]  /*7a70*/  @!P1 BRA `(.L_x_592) ;  /* 0x0000000000149947 */ /* 0x001fec0003800000 */
[----:B------:R-:W-:-:S05]  /*7a80*/  MOV R123, UR58 ;  /* 0x0000003a007b7c02 */ /* 0x000fca0008000f00 */
[----:B------:R-:W-:-:S04]  /*7a90*/  IMAD.WIDE R42, R123, 0x4, R42 ;  /* 0x000000047b2a7825 */ /* 0x000fc800078e022a */
[----:B------:R-:W-:-:S05]  /*7aa0*/  IMAD.WIDE.U32 R42, R78, UR46, R42 ;  /* 0x0000002e4e2a7c25 */ /* 0x000fca000f8e002a */
[----:B------:R-:W-:-:S05]  /*7ab0*/  IADD3 R43, R43, R100, RZ ;  /* 0x000000642b2b7210 */ /* 0x000fca0007ffe0ff */
[----:B------:R0:W-:Y:S02]  /*7ac0*/  REDG.E.ADD.F32.FTZ.RN.STRONG.GPU desc[UR20][R42.64+-0x1e00], R122 ;  /* 0xffe2007a2a0079a6 */ /* 0x0001e4000c10f394 */
.L_x_592:
[----:B------:R-:W-:Y:S05]  /*7ad0*/  BSYNC B0 ;  /* 0x0000000000007941 */ /* 0x000fea0003800000 */
.L_x_591:
[----:B------:R-:W1:Y:S01]  /*7ae0*/  LDS R79, [R79+0x2510] ;  /* 0x002510004f4f7984 */ /* 0x000e620000000800 */
[----:B------:R-:W-:Y:S01]  /*7af0*/  BSSY B0, `(.L_x_593) ;  /* 0x0000005000007945 */ /* 0x000fe20003800000 */
[----:B------:R-:W-:Y:S02]  /*7b00*/  MOV R41, R121 ;  /* 0x0000007900297202 */ /* 0x000fe40000000f00 */
[----:B------:R-:W-:Y:S01]  /*7b10*/  LEA R81, R81, R73, 0x2 ;  /* 0x0000004951517211 */ /* 0x000fe200078e10ff */
[----:B------:R-:W-:Y:S06]  /*7b20*/  @!P2 BRA `(.L_x_594) ;  /* 0x000000000004a947 */ /* 0x000fec0003800000 */
[----:B-1----:R2:W-:Y:S02]  /*7b30*/  REDG.E.ADD.F32.FTZ.RN.STRONG.GPU desc[UR20][R40.64+-0x1c00], R79 ;  /* 0xffe4004f280079a6 */ /* 0x0025e4000c10f394 */
.L_x_594:
[----:B------:R-:W-:Y:S05]  /*7b40*/  BSYNC B0 ;  /* 0x0000000000007941 */ /* 0x000fea0003800000 */
.L_x_593:
[----:B------:R-:W3:Y:S01]  /*7b50*/  LDS R81, [R81+0x2710] ;  /* 0x0027100051517984 */ /* 0x000ee20000000800 */
[----:B------:R-:W-:Y:S01]  /*7b60*/  BSSY B0, `(.L_x_595) ;  /* 0x0000004000007945 */ /* 0x000fe20003800000 */
[----:B0-----:R-:W-:-:S03]  /*7b70*/  IADD3 R42, R74, 0x280, RZ ;  /* 0x000002804a2a7810 */ /* 0x001fc60007ffe0ff */
[----:B------:R-:W-:Y:S05]  /*7b80*/  @!P3 BRA `(.L_x_596) ;  /* 0x000000000004b947 */ /* 0x000fea0003800000 */
[----:B---3--:R0:W-:Y:S02]  /*7b90*/  REDG.E.ADD.F32.FTZ.RN.STRONG.GPU desc[UR20][R40.64+-0x1a00], R81 ;  /* 0xffe60051280079a6 */ /* 0x0081e4000c10f394 */
.L_x_596:
[----:B------:R-:W-:Y:S05]  /*7ba0*/  BSYNC B0 ;  /* 0x0000000000007941 */ /* 0x000fea0003800000 */
.L_x_595:
[----:B------:R-:W-:Y:S01]  /*7bb0*/  VIADD R43, R74, 0x200 ;  /* 0x000002004a2b7836 */ /* 0x000fe20000000000 */
[----:B------:R-:W-:Y:S01]  /*7bc0*/  ISETP.GE.AND P6, PT, R103, 0x201, PT ;  /* 0x000002016700780c */ /* 0x000fe20003fc6270 */
[----:B------:R-:W-:Y:S01]  /*7bd0*/  BSSY B0, `(.L_x_597) ;  /* 0x0000010000007945 */ /* 0x000fe20003800000 */
[-C--:B------:R-:W-:Y:S02]  /*7be0*/  LEA.HI.SX32 R42, R42, R74.reuse, 0x1b ;  /* 0x0000004a2a2a7211 */ /* 0x080fe400078fdaff */
[----:B------:R-:W-:Y:S02]  /*7bf0*/  LEA.HI.SX32 R78, R43, R74, 0x1b ;  /* 0x0000004a2b4e7211 */ /* 0x000fe400078fdaff */
[----:B------:R-:W-:Y:S02]  /*7c00*/  IADD3 R43, R74, 0x300, RZ ;  /* 0x000003004a2b7810 */ /* 0x000fe40007ffe0ff */
[----:B------:R-:W-:Y:S02]  /*7c10*/  LEA R78, R78, R73, 0x2 ;  /* 0x000000494e4e7211 */ /* 0x000fe400078e10ff */
[----:B-12---:R-:W-:-:S02]  /*7c20*/  IADD3 R79, R74, 0x380, RZ ;  /* 0x000003804a4f7810 */ /* 0x006fc40007ffe0ff */
[----:B------:R-:W-:Y:S02]  /*7c30*/  LEA.HI.SX32 R43, R43, R74, 0x1b ;  /* 0x0000004a2b2b7211 */ /* 0x000fe400078fdaff */
[----:B------:R-:W1:Y:S01]  /*7c40*/  LDS R78, [R78+0x2910] ;  /* 0x002910004e4e7984 */ /* 0x000e620000000800 */
[----:B------:R-:W-:Y:S02]  /*7c50*/  LEA R42, R42, R73, 0x2 ;  /* 0x000000492a2a7211 */ /* 0x000fe400078e10ff */
[C---:B------:R-:W-:Y:S02]  /*7c60*/  ISETP.GE.AND P1, PT, R103.reuse, 0x281, PT ;  /* 0x000002816700780c */ /* 0x040fe40003f26270 */
[C---:B------:R-:W-:Y:S02]  /*7c70*/  ISETP.GE.AND P2, PT, R103.reuse, 0x301, PT ;  /* 0x000003016700780c */ /* 0x040fe40003f46270 */
[C---:B------:R-:W-:Y:S02]  /*7c80*/  ISETP.GE.AND P3, PT, R103.reuse, 0x381, PT ;  /* 0x000003816700780c */ /* 0x040fe40003f66270 */
[----:B------:R-:W-:-:S02]  /*7c90*/  ISETP.GE.AND P4, PT, R103, 0x401, PT ;  /* 0x000004016700780c */ /* 0x000fc40003f86270 */
[----:B------:R-:W-:Y:S01]  /*7ca0*/  ISETP.GE.AND P5, PT, R103, 0x481, PT ;  /* 0x000004816700780c */ /* 0x000fe20003fa6270 */
[----:B------:R-:W-:-:S12]  /*7cb0*/  @!P6 BRA `(.L_x_598) ;  /* 0x000000000004e947 */ /* 0x000fd80003800000 */
[----:B-1----:R2:W-:Y:S02]  /*7cc0*/  REDG.E.ADD.F32.FTZ.RN.STRONG.GPU desc[UR20][R40.64+-0x1800], R78 ;  /* 0xffe8004e280079a6 */ /* 0x0025e4000c10f394 */
.L_x_598:
[----:B------:R-:W-:Y:S05]  /*7cd0*/  BSYNC B0 ;  /* 0x0000000000007941 */ /* 0x000fea0003800000 */
.L_x_597:
[----:B------:R-:W4:Y:S01]  /*7ce0*/  LDS R42, [R42+0x2b10] ;  /* 0x002b10002a2a7984 */ /* 0x000f220000000800 */
[----:B------:R-:W-:Y:S01]  /*7cf0*/  BSSY B0, `(.L_x_599) ;  /* 0x0000006000007945 */ /* 0x000fe20003800000 */
[----:B0--3--:R-:W-:Y:S02]  /*7d00*/  IADD3 R81, R74, 0x400, RZ ;  /* 0x000004004a517810 */ /* 0x009fe40007ffe0ff */
[----:B-12---:R-:W-:Y:S02]  /*7d10*/  LEA.HI.SX32 R78, R79, R74, 0x1b ;  /* 0x0000004a4f4e7211 */ /* 0x006fe400078fdaff */
[----:B------:R-:W-:Y:S01]  /*7d20*/  LEA R43, R43, R73, 0x2 ;  /* 0x000000492b2b7211 */ /* 0x000fe200078e10ff */
[----:B------:R-:W-:Y:S06]  /*7d30*/  @!P1 BRA `(.L_x_600) ;  /* 0x0000000000049947 */ /* 0x000fec0003800000 */
[----:B----4-:R0:W-:Y:S02]  /*7d40*/  REDG.E.ADD.F32.FTZ.RN.STRONG.GPU desc[UR20][R40.64+-0x1600], R42 ;  /* 0xffea002a280079a6 */ /* 0x0101e4000c10f394 */
.L_x_600:
[----:B------:R-:W-:Y:S05]  /*7d50*/  BSYNC B0 ;  /* 0x0000000000007941 */ /* 0x000fea0003800000 */
.L_x_599:
[----:B------:R-:W1:Y:S01]  /*7d60*/  LDS R43, [R43+0x2d10] ;  /* 0x002d10002b2b7984 */ /* 0x000e620000000800 */
[----:B------:R-:W-:Y:S01]  /*7d70*/  BSSY B0, `(.L_x_601) ;  /* 0x0000006000007945 */ /* 0x000fe20003800000 */
[----:B------:R-:W-:Y:S02]  /*7d80*/  IADD3 R79, R74, 0x480, RZ ;  /* 0x000004804a4f7810 */ /* 0x000fe40007ffe0ff */
[----:B0---4-:R-:W-:Y:S02]  /*7d90*/  LEA.HI.SX32 R42, R81, R74, 0x1b ;  /* 0x0000004a512a7211 */ /* 0x011fe400078fdaff */
[----:B------:R-:W-:Y:S01]  /*7da0*/  LEA R78, R78, R73, 0x2 ;  /* 0x000000494e4e7211 */ /* 0x000fe200078e10ff */
[----:B------:R-:W-:Y:S06]  /*7db0*/  @!P2 BRA `(.L_x_602) ;  /* 0x000000000004a947 */ /* 0x000fec0003800000 */
[----:B-1----:R0:W-:Y:S02]  /*7dc0*/  REDG.E.ADD.F32.FTZ.RN.STRONG.GPU desc[UR20][R40.64+-0x1400], R43 ;  /* 0xffec002b280079a6 */ /* 0x0021e4000c10f394 */
.L_x_602:
[----:B------:R-:W-:Y:S05]  /*7dd0*/  BSYNC B0 ;  /* 0x0000000000007941 */ /* 0x000fea0003800000 */
.L_x_601:
[----:B------:R-:W2:Y:S01]  /*7de0*/  LDS R78, [R78+0x2f10] ;  /* 0x002f10004e4e7984 */ /* 0x000ea20000000800 */
[----:B------:R-:W-:Y:S01]  /*7df0*/  BSSY B0, `(.L_x_603) ;  /* 0x0000005000007945 */ /* 0x000fe20003800000 */
[----:B01----:R-:W-:Y:S02]  /*7e00*/  LEA.HI.SX32 R43, R79, R74, 0x1b ;  /* 0x0000004a4f2b7211 */ /* 0x003fe400078fdaff */
[----:B------:R-:W-:Y:S01]  /*7e10*/  LEA R42, R42, R73, 0x2 ;  /* 0x000000492a2a7211 */ /* 0x000fe200078e10ff */
[----:B------:R-:W-:Y:S06]  /*7e20*/  @!P3 BRA `(.L_x_604) ;  /* 0x000000000004b947 */ /* 0x000fec0003800000 */
[----:B--2---:R0:W-:Y:S02]  /*7e30*/  REDG.E.ADD.F32.FTZ.RN.STRONG.GPU desc[UR20][R40.64+-0x1200], R78 ;  /* 0xffee004e280079a6 */ /* 0x0041e4000c10f394 */
.L_x_604:
[----:B------:R-:W-:Y:S05]  /*7e40*/  BSYNC B0 ;  /* 0x0000000000007941 */ /* 0x000fea0003800000 */
.L_x_603:
[----:B------:R-:W1:Y:S01]  /*7e50*/  LDS R42, [R42+0x3110] ;  /* 0x003110002a2a7984 */ /* 0x000e620000000800 */
[----:B------:R-:W-:Y:S01]  /*7e60*/  BSSY B0, `(.L_x_605) ;  /* 0x0000004000007945 */ /* 0x000fe20003800000 */
[----:B------:R-:W-:-:S03]  /*7e70*/  LEA R43, R43, R73, 0x2 ;  /* 0x000000492b2b7211 */ /* 0x000fc600078e10ff */
[----:B------:R-:W-:Y:S05]  /*7e80*/  @!P4 BRA `(.L_x_606) ;  /* 0x000000000004c947 */ /* 0x000fea0003800000 */
[----:B-1----:R3:W-:Y:S02]  /*7e90*/  REDG.E.ADD.F32.FTZ.RN.STRONG.GPU desc[UR20][R40.64+-0x1000], R42 ;  /* 0xfff0002a280079a6 */ /* 0x0027e4000c10f394 */
.L_x_606:
[----:B------:R-:W-:Y:S05]  /*7ea0*/  BSYNC B0 ;  /* 0x0000000000007941 */ /* 0x000fea0003800000 */
.L_x_605:
[----:B------:R-:W4:Y:S01]  /*7eb0*/  LDS R43, [R43+0x3310] ;  /* 0x003310002b2b7984 */ /* 0x000f220000000800 */
[----:B------:R-:W-:Y:S01]  /*7ec0*/  BSSY B0, `(.L_x_607) ;  /* 0x0000005000007945 */ /* 0x000fe20003800000 */
[C---:B-1-3--:R-:W-:Y:S02]  /*7ed0*/  IADD3 R42, R74.reuse, 0x500, RZ ;  /* 0x000005004a2a7810 */ /* 0x04afe40007ffe0ff */
[----:B0-2---:R-:W-:Y:S01]  /*7ee0*/  IADD3 R78, R74, 0x580, RZ ;  /* 0x000005804a4e7810 */ /* 0x005fe20007ffe0ff */
[----:B------:R-:W-:Y:S06]  /*7ef0*/  @!P5 BRA `(.L_x_608) ;  /* 0x000000000004d947 */ /* 0x000fec0003800000 */
[----:B----4-:R0:W-:Y:S02]  /*7f00*/  REDG.E.ADD.F32.FTZ.RN.STRONG.GPU desc[UR20][R40.64+-0xe00], R43 ;  /* 0xfff2002b280079a6 */ /* 0x0101e4000c10f394 */
.L_x_608:
[----:B------:R-:W-:Y:S05]  /*7f10*/  BSYNC B0 ;  /* 0x0000000000007941 */ /* 0x000fea0003800000 */
.L_x_607:
        /* <DEDUP_REMOVED lines=17> */
.L_x_610:
[----:B------:R-:W-:Y:S05]  /*8030*/  BSYNC B0 ;  /* 0x0000000000007941 */ /* 0x000fea0003800000 */
.L_x_609:
[----:B------:R-:W2:Y:S01]  /*8040*/  LDS R78, [R78+0x3710] ;  /* 0x003710004e4e7984 */ /* 0x000ea20000000800 */
[----:B------:R-:W-:Y:S01]  /*8050*/  BSSY B0, `(.L_x_611) ;  /* 0x0000006000007945 */ /* 0x000fe20003800000 */
[----:B------:R-:W-:Y:S01]  /*8060*/  IADD3 R81, R74, 0x700, RZ ;  /* 0x000007004a517810 */ /* 0x000fe20007ffe0ff */
[----:B------:R-:W-:Y:S01]  /*8070*/  IMAD R42, R42, 0x4, R73 ;  /* 0x000000042a2a7824 */ /* 0x000fe200078e0249 */
[----:B01----:R-:W-:Y:S01]  /*8080*/  LEA.HI.SX32 R43, R100, R74, 0x1b ;  /* 0x0000004a642b7211 */ /* 0x003fe200078fdaff */
[----:B------:R-:W-:Y:S06]  /*8090*/  @!P1 BRA `(.L_x_612) ;  /* 0x0000000000049947 */ /* 0x000fec0003800000 */
[----:B--2---:R0:W-:Y:S02]  /*80a0*/  REDG.E.ADD.F32.FTZ.RN.STRONG.GPU desc[UR20][R40.64+-0xa00], R78 ;  /* 0xfff6004e280079a6 */ /* 0x0041e4000c10f394 */
.L_x_612:
[----:B------:R-:W-:Y:S05]  /*80b0*/  BSYNC B0 ;  /* 0x0000000000007941 */ /* 0x000fea0003800000 */
.L_x_611:
[----:B------:R-:W1:Y:S01]  /*80c0*/  LDS R42, [R42+0x3910] ;  /* 0x003910002a2a7984 */ /* 0x000e620000000800 */
[----:B------:R-:W-:Y:S01]  /*80d0*/  BSSY B0, `(.L_x_613) ;  /* 0x0000006000007945 */ /* 0x000fe20003800000 */
[----:B------:R-:W-:Y:S02]  /*80e0*/  IADD3 R79, R74, 0x780, RZ ;  /* 0x000007804a4f7810 */ /* 0x000fe40007ffe0ff */
[----:B0-2---:R-:W-:Y:S02]  /*80f0*/  LEA.HI.SX32 R78, R81, R74, 0x1b ;  /* 0x0000004a514e7211 */ /* 0x005fe400078fdaff */
[----:B------:R-:W-:Y:S01]  /*8100*/  LEA R43, R43, R73, 0x2 ;  /* 0x000000492b2b7211 */ /* 0x000fe200078e10ff */
[----:B------:R-:W-:Y:S06]  /*8110*/  @!P2 BRA `(.L_x_614) ;  /* 0x000000000004a947 */ /* 0x000fec0003800000 */
[----:B-1----:R0:W-:Y:S02]  /*8120*/  REDG.E.ADD.F32.FTZ.RN.STRONG.GPU desc[UR20][R40.64+-0x800], R42 ;  /* 0xfff8002a280079a6 */ /* 0x0021e4000c10f394 */
.L_x_614:
[----:B------:R-:W-:Y:S05]  /*8130*/  BSYNC B0 ;  /* 0x0000000000007941 */ /* 0x000fea0003800000 */
.L_x_613:
[----:B------:R-:W2:Y:S01]  /*8140*/  LDS R43, [R43+0x3b10] ;  /* 0x003b10002b2b7984 */ /* 0x000ea20000000800 */
[----:B------:R-:W-:Y:S01]  /*8150*/  BSSY B0, `(.L_x_615) ;  /* 0x0000005000007945 */ /* 0x000fe20003800000 */
[----:B01----:R-:W-:Y:S02]  /*8160*/  LEA.HI.SX32 R42, R79, R74, 0x1b ;  /* 0x0000004a4f2a7211 */ /* 0x003fe400078fdaff */
[----:B------:R-:W-:Y:S01]  /*8170*/  LEA R78, R78, R73, 0x2 ;  /* 0x000000494e4e7211 */ /* 0x000fe200078e10ff */
[----:B------:R-:W-:Y:S06]  /*8180*/  @!P3 BRA `(.L_x_616) ;  /* 0x000000000004b947 */ /* 0x000fec0003800000 */
[----:B--2---:R0:W-:Y:S02]  /*8190*/  REDG.E.ADD.F32.FTZ.RN.STRONG.GPU desc[UR20][R40.64+-0x600], R43 ;  /* 0xfffa002b280079a6 */ /* 0x0041e4000c10f394 */
.L_x_616:
[----:B------:R-:W-:Y:S05]  /*81a0*/  BSYNC B0 ;  /* 0x0000000000007941 */ /* 0x000fea0003800000 */
.L_x_615:
[----:B------:R-:W1:Y:S01]  /*81b0*/  LDS R78, [R78+0x3d10] ;  /* 0x003d10004e4e7984 */ /* 0x000e620000000800 */
[----:B------:R-:W-:Y:S01]  /*81c0*/  BSSY B0, `(.L_x_617) ;  /* 0x0000004000007945 */ /* 0x000fe20003800000 */
[----:B------:R-:W-:-:S03]  /*81d0*/  LEA R42, R42, R73, 0x2 ;  /* 0x000000492a2a7211 */ /* 0x000fc600078e10ff */
[----:B------:R-:W-:Y:S05]  /*81e0*/  @!P4 BRA `(.L_x_618) ;  /* 0x000000000004c947 */ /* 0x000fea0003800000 */
[----:B-1----:R3:W-:Y:S02]  /*81f0*/  REDG.E.ADD.F32.FTZ.RN.STRONG.GPU desc[UR20][R40.64+-0x400], R78 ;  /* 0xfffc004e280079a6 */ /* 0x0027e4000c10f394 */
.L_x_618:
[----:B------:R-:W-:Y:S05]  /*8200*/  BSYNC B0 ;  /* 0x0000000000007941 */ /* 0x000fea0003800000 */
.L_x_617:
[----:B------:R-:W4:Y:S01]  /*8210*/  LDS R42, [R42+0x3f10] ;  /* 0x003f10002a2a7984 */ /* 0x000f220000000800 */
[----:B------:R-:W-:Y:S04]  /*8220*/  BSSY B0, `(.L_x_619) ;  /* 0x0000003000007945 */ /* 0x000fe80003800000 */
[----:B------:R-:W-:Y:S05]  /*8230*/  @!P5 BRA `(.L_x_620) ;  /* 0x000000000004d947 */ /* 0x000fea0003800000 */
[----:B----4-:R4:W-:Y:S02]  /*8240*/  REDG.E.ADD.F32.FTZ.RN.STRONG.GPU desc[UR20][R40.64+-0x200], R42 ;  /* 0xfffe002a280079a6 */ /* 0x0109e4000c10f394 */
.L_x_620:
[----:B------:R-:W-:Y:S05]  /*8250*/  BSYNC B0 ;  /* 0x0000000000007941 */ /* 0x000fea0003800000 */
.L_x_619:
[----:B------:R-:W5:Y:S04]  /*8260*/  LDL.LU R100, [R1+0x4] ;  /* 0x0000040001647983 */ /* 0x000f680000300800 */
[----:B0-2---:R-:W2:Y:S04]  /*8270*/  LDL.LU R43, [R1] ;  /* 0x00000000012b7983 */ /* 0x005ea80000300800 */
[----:B----4-:R-:W4:Y:S04]  /*8280*/  LDL R42, [R1+0x50] ;  /* 0x00005000012a7983 */ /* 0x010f280000100800 */
[----:B------:R-:W4:Y:S01]  /*8290*/  LDL.LU R81, [R1+0x28] ;  /* 0x0000280001517983 */ /* 0x000f220000300800 */
[----:B------:R-:W-:-:S03]  /*82a0*/  FFMA.FTZ R96, R48, R104, R96 ;  /* 0x0000006830607223 */ /* 0x000fc60000010060 */
[----:B------:R-:W4:Y:S04]  /*82b0*/  LDL.LU R122, [R1+0x34] ;  /* 0x00003400017a7983 */ /* 0x000f280000300800 */
[----:B-1-3--:R-:W3:Y:S04]  /*82c0*/  LDL.LU R78, [R1+0x38] ;  /* 0x00003800014e7983 */ /* 0x00aee80000300800 */
[----:B------:R-:W3:Y:S01]  /*82d0*/  LDL R121, [R1+0x54] ;  /* 0x0000540001797983 */ /* 0x000ee20000100800 */
[----:B------:R-:W0:Y:S03]  /*82e0*/  S2R R79, SR_LANEID ;  /* 0x00000000004f7919 */ /* 0x000e260000000000 */
[----:B------:R-:W1:Y:S04]  /*82f0*/  SHFL.DOWN PT, R40, R83, 0x1, 0x1f ;  /* 0x08201f0053287f89 */ /* 0x000e6800000e0000 */
[----:B------:R-:W1:Y:S01]  /*8300*/  SHFL.DOWN PT, R41, R82, 0x1, 0x1f ;  /* 0x08201f0052297f89 */ /* 0x000e6200000e0000 */
[----:B0-----:R-:W-:-:S13]  /*8310*/  ISETP.GT.AND P1, PT, R79, 0x1e, PT ;  /* 0x0000001e4f00780c */ /* 0x001fda0003f24270 */
[----:B-1----:R-:W-:Y:S01]  /*8320*/  @!P1 FADD.FTZ R83, R83, R40 ;  /* 0x0000002853539221 */ /* 0x002fe20000010000 */
[----:B------:R-:W-:-:S04]  /*8330*/  @!P1 FADD.FTZ R82, R82, R41 ;  /* 0x0000002952529221 */ /* 0x000fc80000010000 */
[----:B------:R-:W0:Y:S04]  /*8340*/  SHFL.DOWN PT, R40, R83, 0x2, 0x1f ;  /* 0x08401f0053287f89 */ /* 0x000e2800000e0000 */
[----:B------:R-:W1:Y:S01]  /*8350*/  SHFL.DOWN PT, R41, R82, 0x2, 0x1f ;  /* 0x08401f0052297f89 */ /* 0x000e6200000e0000 */
[----:B-----5:R-:W-:Y:S01]  /*8360*/  FADD.FTZ R100, R80, R100 ;  /* 0x0000006450647221 */ /* 0x020fe20000010000 */
[----:B--2---:R-:W-:-:S04]  /*8370*/  FADD.FTZ R43, R97, R43 ;  /* 0x0000002b612b7221 */ /* 0x004fc80000010000 */
[----:B------:R2:W-:Y:S04]  /*8380*/  STL [R1+0x4], R100 ;  /* 0x0000046401007387 */ /* 0x0005e80000100800 */
[----:B------:R-:W5:Y:S01]  /*8390*/  LDL.LU R104, [R1+0x3c] ;  /* 0x00003c0001687983 */ /* 0x000f620000300800 */
[----:B----4-:R-:W-:-:S03]  /*83a0*/  FADD.FTZ R81, R92, R81 ;  /* 0x000000515c517221 */ /* 0x010fc60000010000 */
[----:B------:R-:W4:Y:S01]  /*83b0*/  LDL R103, [R1+0xa0] ;  /* 0x0000a00001677983 */ /* 0x000f220000100800 */
[----:B------:R-:W-:-:S03]  /*83c0*/  FFMA.FTZ R42, R42, R107, R93 ;  /* 0x0000006b2a2a7223 */ /* 0x000fc6000001005d */
[----:B--2---:R-:W2:Y:S04]  /*83d0*/  LDL.LU R100, [R1+0x40] ;  /* 0x0000400001647983 */ /* 0x004ea80000300800 */
[----:B------:R-:W-:Y:S04]  /*83e0*/  STL [R1], R43 ;  /* 0x0000002b01007387 */ /* 0x000fe80000100800 */
[----:B------:R-:W4:Y:S04]  /*83f0*/  LDL.LU R93, [R1+0x44] ;  /* 0x00004400015d7983 */ /* 0x000f280000300800 */
[----:B------:R0:W-:Y:S04]  /*8400*/  STL [R1+0x28], R81 ;  /* 0x0000285101007387 */ /* 0x0001e80000100800 */
[----:B0-----:R-:W4:Y:S04]  /*8410*/  LDL R81, [R1+0x58] ;  /* 0x0000580001517983 */ /* 0x001f280000100800 */
[----:B------:R-:W4:Y:S01]  /*8420*/  LDL.LU R80, [R1+0x48] ;  /* 0x0000480001507983 */ /* 0x000f220000300800 */
[----:B------:R-:W-:-:S13]  /*8430*/  ISETP.GT.AND P1, PT, R79, 0x1d, PT ;  /* 0x0000001d4f00780c */ /* 0x000fda0003f24270 */
[----:B------:R-:W-:Y:S01]  /*8440*/  @!P1 FADD.FTZ R83, R83, R40 ;  /* 0x0000002853539221 */ /* 0x000fe20000010000 */
        /* <DEDUP_REMOVED lines=9> */
[----:B------:R-:W-:Y:S01]  /*84e0*/  FADD.FTZ R122, R89, R122 ;  /* 0x0000007a597a7221 */ /* 0x000fe20000010000 */
[----:B---3--:R-:W-:-:S11]  /*84f0*/  FADD.FTZ R78, R88, R78 ;  /* 0x0000004e584e7221 */ /* 0x008fd60000010000 */
[----:B0-----:R-:W-:Y:S01]  /*8500*/  @!P1 FADD.FTZ R83, R83, R40 ;  /* 0x0000002853539221 */ /* 0x001fe20000010000 */
[----:B-1----:R-:W-:-:S04]  /*8510*/  @!P1 FADD.FTZ R82, R82, R41 ;  /* 0x0000002952529221 */ /* 0x002fc80000010000 */
[----:B------:R-:W0:Y:S04]  /*8520*/  SHFL.DOWN PT, R40, R83, 0x10, 0x1f ;  /* 0x0a001f0053287f89 */ /* 0x000e2800000e0000 */
[----:B------:R-:W1:Y:S01]  /*8530*/  SHFL.DOWN PT, R41, R82, 0x10, 0x1f ;  /* 0x0a001f0052297f89 */ /* 0x000e6200000e0000 */
[----:B------:R-:W-:-:S03]  /*8540*/  ISETP.GT.AND P1, PT, R79, 0xf, PT ;  /* 0x0000000f4f00780c */ /* 0x000fc60003f24270 */
[----:B------:R-:W-:Y:S04]  /*8550*/  STL [R1+0x34], R122 ;  /* 0x0000347a01007387 */ /* 0x000fe80000100800 */
[----:B------:R3:W-:Y:S01]  /*8560*/  STL [R1+0x38], R78 ;  /* 0x0000384e01007387 */ /* 0x0007e20000100800 */
[----:B------:R-:W-:Y:S01]  /*8570*/  ISETP.NE.AND P2, PT, R79, RZ, PT ;  /* 0x000000ff4f00720c */ /* 0x000fe20003f45270 */
[----:B------:R-:W-:Y:S01]  /*8580*/  FMUL.FTZ R143, R118, R143 ;  /* 0x0000008f768f7220 */ /* 0x000fe20000410000 */
[----:B------:R-:W-:Y:S01]  /*8590*/  FMUL.FTZ R119, R119, R105 ;  /* 0x0000006977777220 */ /* 0x000fe20000410000 */
[----:B------:R-:W-:Y:S01]  /*85a0*/  FMUL.FTZ R120, R120, R151 ;  /* 0x0000009778787220 */ /* 0x000fe20000410000 */
[----:B------:R-:W-:Y:S01]  /*85b0*/  FMUL.FTZ R145, R98, R145 ;  /* 0x0000009162917220 */ /* 0x000fe20000410000 */
[----:B------:R-:W-:Y:S01]  /*85c0*/  FMUL.FTZ R146, R99, R146 ;  /* 0x0000009263927220 */ /* 0x000fe20000410000 */
[----:B0-----:R-:W-:Y:S01]  /*85d0*/  @!P1 FADD.FTZ R83, R83, R40 ;  /* 0x0000002853539221 */ /* 0x001fe20000010000 */
[----:B-1----:R-:W-:-:S04]  /*85e0*/  @!P1 FADD.FTZ R82, R82, R41 ;  /* 0x0000002952529221 */ /* 0x002fc80000010000 */
[----:B---3--:R-:W-:Y:S01]  /*85f0*/  MOV R78, R83 ;  /* 0x00000053004e7202 */ /* 0x008fe20000000f00 */
[----:B------:R-:W-:Y:S01]  /*8600*/  FMUL.FTZ R101, R101, R108 ;  /* 0x0000006c65657220 */ /* 0x000fe20000410000 */
[----:B------:R-:W-:Y:S01]  /*8610*/  FMUL.FTZ R147, R102, R147 ;  /* 0x0000009366937220 */ /* 0x000fe20000410000 */
[----:B------:R-:W-:Y:S01]  /*8620*/  MOV R79, R82 ;  /* 0x00000052004f7202 */ /* 0x000fe20000000f00 */
[----:B------:R-:W-:Y:S01]  /*8630*/  FADD.FTZ R157, R42, R157 ;  /* 0x0000009d2a9d7221 */ /* 0x000fe20000010000 */
        /* <DEDUP_REMOVED lines=21> */
[----:B-----5:R-:W-:Y:S01]  /*8790*/  FADD.FTZ R104, R87, R104 ;  /* 0x0000006857687221 */ /* 0x020fe20000010000 */
[----:B--2---:R-:W-:-:S04]  /*87a0*/  FADD.FTZ R100, R86, R100 ;  /* 0x0000006456647221 */ /* 0x004fc80000010000 */
[----:B------:R0:W-:Y:S01]  /*87b0*/  STL [R1+0x3c], R104 ;  /* 0x00003c6801007387 */ /* 0x0001e20000100800 */
[----:B----4-:R-:W-:-:S03]  /*87c0*/  FADD.FTZ R93, R85, R93 ;  /* 0x0000005d555d7221 */ /* 0x010fc60000010000 */
[----:B------:R0:W-:Y:S04]  /*87d0*/  STL [R1+0x40], R100 ;  /* 0x0000406401007387 */ /* 0x0001e80000100800 */
[----:B------:R0:W-:Y:S01]  /*87e0*/  STL [R1+0x44], R93 ;  /* 0x0000445d01007387 */ /* 0x0001e20000100800 */
[----:B------:R-:W-:-:S05]  /*87f0*/  FADD.FTZ R80, R84, R80 ;  /* 0x0000005054507221 */ /* 0x000fca0000010000 */
[----:B------:R0:W-:Y:S01]  /*8800*/  STL [R1+0x48], R80 ;  /* 0x0000485001007387 */ /* 0x0001e20000100800 */
[----:B------:R-:W-:-:S03]  /*8810*/  FFMA.FTZ R101, R81, R116, R101 ;  /* 0x0000007451657223 */ /* 0x000fc60000010065 */
[----:B------:R0:W-:Y:S01]  /*8820*/  @!P2 STS.64 [R103+0x4218], R78 ;  /* 0x0042184e6700a388 */ /* 0x0001e20000000a00 */
[----:B------:R-:W-:Y:S01]  /*8830*/  FADD.FTZ R4, R101, R4 ;  /* 0x0000000465047221 */ /* 0x000fe20000010000 */
[----:B------:R-:W-:Y:S06]  /*8840*/  BAR.SYNC.DEFER_BLOCKING 0x0 ;  /* 0x0000000000007b1d */ /* 0x000fec0000010000 */
[----:B------:R-:W-:Y:S05]  /*8850*/  @P0 BRA `(.L_x_622) ;  /* 0x0000000000580947 */ /* 0x000fea0003800000 */
[----:B------:R-:W1:Y:S01]  /*8860*/  S2UR UR47, SR_CgaCtaId ;  /* 0x00000000002f79c3 */ /* 0x000e620000008800 */
[----:B------:R-:W-:Y:S01]  /*8870*/  UMOV UR46, 0x400 ;  /* 0x00000400002e7882 */ /* 0x000fe20000000000 */
[----:B------:R-:W-:Y:S01]  /*8880*/  UISETP.NE.AND UP0, UPT, UR48, UR55, UPT ;  /* 0x000000373000728c */ /* 0x000fe2000bf05270 */
[----:B0-----:R-:W-:-:S05]  /*8890*/  MOV R80, UR7 ;  /* 0x0000000700507c02 */ /* 0x001fca0008000f00 */
[----:B------:R-:W-:Y:S01]  /*88a0*/  PLOP3.LUT P0, PT, PT, PT, UP0, 0x80, 0x0 ;  /* 0x000000000000781c */ /* 0x000fe20003f0f008 */
[----:B-1----:R-:W-:-:S06]  /*88b0*/  ULEA UR46, UR47, UR46, 0x18 ;  /* 0x0000002e2f2e7291 */ /* 0x002fcc000f8ec03f */
[----:B------:R-:W-:-:S04]  /*88c0*/  MOV R73, UR46 ;  /* 0x0000002e00497c02 */ /* 0x000fc80008000f00 */
[----:B------:R-:W-:Y:S01]  /*88d0*/  LEA R85, R80, R73, 0x2 ;  /* 0x0000004950557211 */ /* 0x000fe200078e10ff */
        /* <DEDUP_REMOVED lines=14> */
.L_x_622:
[----:B------:R-:W-:Y:S05]  /*89c0*/  BSYNC B0 ;  /* 0x0000000000007941 */ /* 0x000fea0003800000 */
.L_x_621:
[----:B------:R-:W-:Y:S02]  /*89d0*/  UIADD3 UR7, UR7, 0x1, URZ ;  /* 0x0000000107077890 */ /* 0x000fe4000fffe03f */
[----:B------:R-:W-:Y:S02]  /*89e0*/  UIADD3 UR8, UP1, UR8, 0x1, URZ ;  /* 0x0000000108087890 */ /* 0x000fe4000ff3e03f */
[----:B------:R-:W-:Y:S02]  /*89f0*/  UISETP.GE.AND UP0, UPT, UR7, UR56, UPT ;  /* 0x000000380700728c */ /* 0x000fe4000bf06270 */
[----:B------:R-:W-:-:S04]  /*8a00*/  UIADD3.X UR9, URZ, UR9, URZ, UP1, !UPT ;  /* 0x000000093f097290 */ /* 0x000fc80008ffe43f */
[----:B------:R-:W-:-:S13]  /*8a10*/  PLOP3.LUT P0, PT, PT, PT, UP0, 0x80, 0x0 ;  /* 0x000000000000781c */ /* 0x000fda0003f0f008 */
[----:B------:R-:W-:Y:S05]  /*8a20*/  @!P0 BRA `(.L_x_623) ;  /* 0xffffffbc00fc8947 */ /* 0x000fea000383ffff */
.L_x_579:
[----:B01----:R-:W3:Y:S01]  /*8a30*/  LDL.LU R79, [R1+0xc] ;  /* 0x00000c00014f7983 */ /* 0x003ee20000300800 */
[----:B------:R-:W-:Y:S01]  /*8a40*/  ULEA UR9, UR48, 0xfffff800, 0xb ;  /* 0xfffff80030097891 */ /* 0x000fe2000f8e583f */
[----:B------:R-:W-:Y:S01]  /*8a50*/  MOV R14, UR14 ;  /* 0x0000000e000e7c02 */ /* 0x000fe20008000f00 */
[----:B------:R-:W-:Y:S01]  /*8a60*/  HFMA2.MMA R2, -RZ, RZ, 0, 0 ;  /* 0x00000000ff027435 */ /* 0x000fe200000001ff */
[----:B------:R-:W4:Y:S01]  /*8a70*/  LDL.LU R81, [R1+0x10] ;  /* 0x0000100001517983 */ /* 0x000f220000300800 */
[----:B------:R-:W-:Y:S01]  /*8a80*/  MOV R15, UR15 ;  /* 0x0000000f000f7c02 */ /* 0x000fe20008000f00 */
[----:B------:R-:W-:Y:S01]  /*8a90*/  HFMA2.MMA R10, -RZ, RZ, 0, 0 ;  /* 0x00000000ff0a7435 */ /* 0x000fe200000001ff */
[----:B------:R-:W-:Y:S01]  /*8aa0*/  MOV R0, RZ ;  /* 0x000000ff00007202 */ /* 0x000fe20000000f00 */
[----:B------:R-:W5:Y:S01]  /*8ab0*/  LDL.LU R83, [R1+0x14] ;  /* 0x0000140001537983 */ /* 0x000f620000300800 */
[----:B------:R-:W-:Y:S01]  /*8ac0*/  HFMA2.MMA R13, -RZ, RZ, 0, 0 ;  /* 0x00000000ff0d7435 */ /* 0x000fe200000001ff */
[----:B------:R-:W-:-:S02]  /*8ad0*/  MOV R6, RZ ;  /* 0x000000ff00067202 */ /* 0x000fc40000000f00 */
[----:B------:R-:W-:Y:S01]  /*8ae0*/  CS2R R16, SRZ ;  /* 0x0000000000107805 */ /* 0x000fe2000001ff00 */
[----:B------:R-:W2:Y:S01]  /*8af0*/  LDL.LU R85, [R1+0x18] ;  /* 0x0000180001557983 */ /* 0x000ea20000300800 */
[----:B------:R-:W-:Y:S02]  /*8b00*/  CS2R R18, SRZ ;  /* 0x0000000000127805 */ /* 0x000fe4000001ff00 */
[----:B------:R-:W-:Y:S02]  /*8b10*/  CS2R R20, SRZ ;  /* 0x0000000000147805 */ /* 0x000fe4000001ff00 */
[----:B------:R-:W-:Y:S01]  /*8b20*/  CS2R R22, SRZ ;  /* 0x0000000000167805 */ /* 0x000fe2000001ff00 */
[----:B------:R-:W3:Y:S01]  /*8b30*/  LDL.LU R87, [R1+0x1c] ;  /* 0x00001c0001577983 */ /* 0x000ee20000300800 */
[----:B------:R-:W-:Y:S01]  /*8b40*/  CS2R R24, SRZ ;  /* 0x0000000000187805 */ /* 0x000fe2000001ff00 */
[----:B------:R-:W-:Y:S06]  /*8b50*/  BAR.SYNC.DEFER_BLOCKING 0x0 ;  /* 0x0000000000007b1d */ /* 0x000fec0000010000 */
[----:B------:R-:W0:Y:S01]  /*8b60*/  S2R R106, SR_LANEID ;  /* 0x00000000006a7919 */ /* 0x000e220000000000 */
[----:B------:R-:W-:Y:S01]  /*8b70*/  LOP3.LUT R75, R75, 0xfffffe00, RZ, 0xc0, !PT ;  /* 0xfffffe004b4b7812 */ /* 0x000fe200078ec0ff */
[----:B------:R-:W1:Y:S01]  /*8b80*/  S2UR UR8, SR_CgaCtaId ;  /* 0x00000000000879c3 */ /* 0x000e620000008800 */
[----:B------:R-:W-:Y:S01]  /*8b90*/  UMOV UR7, 0x400 ;  /* 0x0000040000077882 */ /* 0x000fe20000000000 */
[----:B------:R-:W4:Y:S01]  /*8ba0*/  LDL.LU R89, [R1+0x20] ;  /* 0x0000200001597983 */ /* 0x000f220000300800 */
[----:B------:R-:W-:Y:S01]  /*8bb0*/  USHF.R.S32.HI UR30, URZ, 0x1f, UR53 ;  /* 0x0000001f3f1e7899 */ /* 0x000fe20008011435 */
[----:B------:R-:W-:-:S02]  /*8bc0*/  ULDC.64 UR34, c[0x0][0x388] ;  /* 0x0000e20000227ab9 */ /* 0x000fc40000000a00 */
[----:B------:R-:W5:Y:S01]  /*8bd0*/  LDL.LU R100, [R1+0x24] ;  /* 0x0000240001647983 */ /* 0x000f620000300800 */
[----:B------:R-:W-:-:S03]  /*8be0*/  ULDC.64 UR32, c[0x0][0x3a8] ;  /* 0x0000ea0000207ab9 */ /* 0x000fc60000000a00 */
[----:B------:R-:W2:Y:S04]  /*8bf0*/  LDL.LU R101, [R1+0x28] ;  /* 0x0000280001657983 */ /* 0x000ea80000300800 */
[----:B------:R-:W3:Y:S04]  /*8c00*/  LDL.LU R102, [R1+0x2c] ;  /* 0x00002c0001667983 */ /* 0x000ee80000300800 */
[----:B------:R-:W4:Y:S04]  /*8c10*/  LDL.LU R103, [R1+0x30] ;  /* 0x0000300001677983 */ /* 0x000f280000300800 */
[----:B------:R-:W5:Y:S04]  /*8c20*/  LDL.LU R104, [R1+0x34] ;  /* 0x0000340001687983 */ /* 0x000f680000300800 */
[----:B------:R-:W2:Y:S04]  /*8c30*/  LDL.LU R105, [R1+0x38] ;  /* 0x0000380001697983 */ /* 0x000ea80000300800 */
[----:B------:R-:W3:Y:S04]  /*8c40*/  LDL.LU R43, [R1+0x3c] ;  /* 0x00003c00012b7983 */ /* 0x000ee80000300800 */
[----:B------:R-:W4:Y:S04]  /*8c50*/  LDL.LU R42, [R1+0x40] ;  /* 0x00004000012a7983 */ /* 0x000f280000300800 */
[----:B------:R-:W5:Y:S04]  /*8c60*/  LDL.LU R41, [R1+0x44] ;  /* 0x0000440001297983 */ /* 0x000f680000300800 */
[----:B------:R-:W2:Y:S04]  /*8c70*/  LDL.LU R40, [R1+0x48] ;  /* 0x0000480001287983 */ /* 0x000ea80000300800 */
[----:B------:R0:W3:Y:S01]  /*8c80*/  LDL.LU R26, [R1+0xa4] ;  /* 0x0000a400011a7983 */ /* 0x0000e20000300800 */
[----:B------:R-:W-:Y:S01]  /*8c90*/  UIADD3 UR50, -UR9, UR50, URZ ;  /* 0x0000003209327290 */ /* 0x000fe2000fffe13f */
[----:B------:R-:W-:-:S02]  /*8ca0*/  IMAD.WIDE R14, R76, 0x4, R14 ;  /* 0x000000044c0e7825 */ /* 0x000fc400078e020e */
[----:B------:R-:W5:Y:S03]  /*8cb0*/  LDL R99, [R1+0x98] ;  /* 0x0000980001637983 */ /* 0x000f660000100800 */
[----:B------:R-:W-:Y:S01]  /*8cc0*/  ISETP.GE.AND P2, PT, R76, UR50, PT ;  /* 0x000000324c007c0c */ /* 0x000fe2000bf46270 */
[----:B------:R-:W5:Y:S01]  /*8cd0*/  LDL R98, [R1+0x94] ;  /* 0x0000940001627983 */ /* 0x000f620000100800 */
[----:B------:R-:W-:Y:S02]  /*8ce0*/  ISETP.GE.AND P1, PT, R72, UR50, PT ;  /* 0x0000003248007c0c */ /* 0x000fe4000bf26270 */
[----:B------:R-:W-:Y:S01]  /*8cf0*/  ISETP.GE.AND P0, PT, R71, UR50, PT ;  /* 0x0000003247007c0c */ /* 0x000fe2000bf06270 */
[----:B------:R-:W5:Y:S01]  /*8d00*/  LDL R97, [R1+0x90] ;  /* 0x0000900001617983 */ /* 0x000f620000100800 */
[----:B------:R-:W-:Y:S02]  /*8d10*/  ISETP.GE.AND P4, PT, R70, UR50, PT ;  /* 0x0000003246007c0c */ /* 0x000fe4000bf86270 */
[----:B------:R-:W-:Y:S01]  /*8d20*/  ISETP.GE.AND P6, PT, R69, UR50, PT ;  /* 0x0000003245007c0c */ /* 0x000fe2000bfc6270 */
[----:B------:R-:W5:Y:S01]  /*8d30*/  LDL R96, [R1+0x8c] ;  /* 0x00008c0001607983 */ /* 0x000f620000100800 */
[----:B------:R-:W-:-:S02]  /*8d40*/  ISETP.GE.AND P5, PT, R68, UR50, PT ;  /* 0x0000003244007c0c */ /* 0x000fc4000bfa6270 */
[----:B------:R-:W-:Y:S01]  /*8d50*/  ISETP.GE.AND P3, PT, R67, UR50, PT ;  /* 0x0000003243007c0c */ /* 0x000fe2000bf66270 */
[----:B------:R-:W5:Y:S04]  /*8d60*/  LDL R95, [R1+0x88] ;  /* 0x00008800015f7983 */ /* 0x000f680000100800 */
        /* <DEDUP_REMOVED lines=14> */
[----:B------:R-:W5:Y:S04]  /*8e50*/  LDL R94, [R1+0x84] ;  /* 0x00008400015e7983 */ /* 0x000f680000100800 */
[----:B------:R-:W5:Y:S04]  /*8e60*/  LDL R93, [R1+0x80] ;  /* 0x00008000015d7983 */ /* 0x000f680000100800 */
[----:B------:R-:W5:Y:S04]  /*8e70*/  LDL R92, [R1+0x7c] ;  /* 0x00007c00015c7983 */ /* 0x000f680000100800 */
[----:B------:R-:W5:Y:S04]  /*8e80*/  LDL R91, [R1+0x78] ;  /* 0x00007800015b7983 */ /* 0x000f680000100800 */
[----:B------:R-:W5:Y:S04]  /*8e90*/  LDL R90, [R1+0x74] ;  /* 0x00007400015a7983 */ /* 0x000f680000100800 */
[----:B------:R-:W5:Y:S04]  /*8ea0*/  @!P0 LDG.E R20, desc[UR20][R14.64+0x480] ;  /* 0x000480140e148981 */ /* 0x000f68000c1e1900 */
        /* <DEDUP_REMOVED lines=9> */
[----:B------:R-:W5:Y:S04]  /*8f40*/  LDL R78, [R1+0x5c] ;  /* 0x00005c00014e7983 */ /* 0x000f680000100800 */
[----:B------:R-:W5:Y:S04]  /*8f50*/  @!P1 LDG.E R25, desc[UR20][R14.64+0x780] ;  /* 0x000780140e199981 */ /* 0x000f68000c1e1900 */
[----:B---3--:R-:W3:Y:S01]  /*8f60*/  @!P2 LDG.E R26, desc[UR20][R14.64] ;  /* 0x000000140e1aa981 */ /* 0x008ee2000c1e1900 */
[----:B------:R-:W-:-:S13]  /*8f70*/  ISETP.GE.AND P2, PT, R66, UR50, PT ;  /* 0x0000003242007c0c */ /* 0x000fda000bf46270 */
[----:B------:R-:W3:Y:S01]  /*8f80*/  @!P2 LDG.E R18, desc[UR20][R14.64+0x380] ;  /* 0x000380140e12a981 */ /* 0x000ee2000c1e1900 */
[----:B------:R-:W-:-:S13]  /*8f90*/  ISETP.GE.AND P2, PT, R59, UR50, PT ;  /* 0x000000323b007c0c */ /* 0x000fda000bf46270 */
[----:B------:R-:W3:Y:S01]  /*8fa0*/  @!P2 LDG.E R23, desc[UR20][R14.64+0x700] ;  /* 0x000700140e17a981 */ /* 0x000ee2000c1e1900 */
[----:B0-----:R-:W-:Y:S02]  /*8fb0*/  LEA R44, R106, R75, 0x4 ;  /* 0x0000004b6a2c7211 */ /* 0x001fe400078e20ff */
[----:B------:R-:W-:Y:S02]  /*8fc0*/  MOV R106, R43 ;  /* 0x0000002b006a7202 */ /* 0x000fe40000000f00 */
[C---:B------:R-:W-:Y:S02]  /*8fd0*/  IADD3 R31, R44.reuse, 0xa, RZ ;  /* 0x0000000a2c1f7810 */ /* 0x040fe40007ffe0ff */
[----:B--2---:R-:W-:Y:S02]  /*8fe0*/  MOV R109, R40 ;  /* 0x00000028006d7202 */ /* 0x004fe40000000f00 */
[----:B------:R-:W-:Y:S01]  /*8ff0*/  IADD3 R27, R44, 0x8, RZ ;  /* 0x000000082c1b7810 */ /* 0x000fe20007ffe0ff */
[----:B----4-:R-:W-:Y:S01]  /*9000*/  IMAD.MOV.U32 R107, RZ, RZ, R42 ;  /* 0x000000ffff6b7224 */ /* 0x010fe200078e002a */
[----:B-----5:R-:W-:-:S02]  /*9010*/  MOV R108, R41 ;  /* 0x00000029006c7202 */ /* 0x020fc40000000f00 */
[C---:B------:R-:W-:Y:S02]  /*9020*/  IADD3 R29, R44.reuse, 0x9, RZ ;  /* 0x000000092c1d7810 */ /* 0x040fe40007ffe0ff */
[C---:B------:R-:W-:Y:S02]  /*9030*/  IADD3 R33, R44.reuse, 0xb, RZ ;  /* 0x0000000b2c217810 */ /* 0x040fe40007ffe0ff */
[C---:B------:R-:W-:Y:S02]  /*9040*/  IADD3 R35, R44.reuse, 0xc, RZ ;  /* 0x0000000c2c237810 */ /* 0x040fe40007ffe0ff */
[-C--:B------:R-:W-:Y:S02]  /*9050*/  LEA.HI.SX32 R30, R27, R44.reuse, 0x1b ;  /* 0x0000002c1b1e7211 */ /* 0x080fe400078fdaff */
[----:B------:R-:W-:Y:S02]  /*9060*/  LEA.HI.SX32 R34, R31, R44, 0x1b ;  /* 0x0000002c1f227211 */ /* 0x000fe400078fdaff */
[----:B------:R-:W-:-:S02]  /*9070*/  IADD3 R37, R44, 0xd, RZ ;  /* 0x0000000d2c257810 */ /* 0x000fc40007ffe0ff */
[-C--:B------:R-:W-:Y:S02]  /*9080*/  LEA.HI.SX32 R32, R29, R44.reuse, 0x1b ;  /* 0x0000002c1d207211 */ /* 0x080fe400078fdaff */
[C---:B------:R-:W-:Y:S02]  /*9090*/  IADD3 R39, R44.reuse, 0xe, RZ ;  /* 0x0000000e2c277810 */ /* 0x040fe40007ffe0ff */
[----:B------:R-:W-:Y:S02]  /*90a0*/  IADD3 R41, R44, 0xf, RZ ;  /* 0x0000000f2c297810 */ /* 0x000fe40007ffe0ff */
[-C--:B------:R-:W-:Y:S02]  /*90b0*/  LEA.HI.SX32 R36, R33, R44.reuse, 0x1b ;  /* 0x0000002c21247211 */ /* 0x080fe400078fdaff */
[-C--:B------:R-:W-:Y:S02]  /*90c0*/  LEA.HI.SX32 R38, R35, R44.reuse, 0x1b ;  /* 0x0000002c23267211 */ /* 0x080fe400078fdaff */
[----:B------:R-:W-:-:S02]  /*90d0*/  LEA.HI.SX32 R40, R37, R44, 0x1b ;  /* 0x0000002c25287211 */ /* 0x000fc400078fdaff */
[----:B------:R-:W-:Y:S02]  /*90e0*/  LEA.HI.SX32 R42, R39, R44, 0x1b ;  /* 0x0000002c272a7211 */ /* 0x000fe400078fdaff */
[-C--:B------:R-:W-:Y:S02]  /*90f0*/  LEA R27, R34, R73.reuse, 0x2 ;  /* 0x00000049221b7211 */ /* 0x080fe400078e10ff */
[----:B------:R-:W-:Y:S01]  /*9100*/  LEA R29, R38, R73, 0x2 ;  /* 0x00000049261d7211 */ /* 0x000fe200078e10ff */
[----:B-1----:R-:W-:Y:S01]  /*9110*/  ULEA UR7, UR8, UR7, 0x18 ;  /* 0x0000000708077291 */ /* 0x002fe2000f8ec03f */
[----:B------:R-:W-:Y:S01]  /*9120*/  MOV R38, UR50 ;  /* 0x0000003200267c02 */ /* 0x000fe20008000f00 */
[----:B---3--:R-:W-:Y:S04]  /*9130*/  STS [R99], R26 ;  /* 0x0000001a63007388 */ /* 0x008fe80000000800 */
        /* <DEDUP_REMOVED lines=16> */
[----:B------:R-:W0:Y:S04]  /*9240*/  LDS R6, [R57+0xc] ;  /* 0x00000c0039067984 */ /* 0x000e280000000800 */
[----:B------:R-:W1:Y:S04]  /*9250*/  LDS R2, [R57+0x8] ;  /* 0x0000080039027984 */ /* 0x000e680000000800 */
[----:B------:R-:W2:Y:S04]  /*9260*/  LDS R0, [R57+0x4] ;  /* 0x0000040039007984 */ /* 0x000ea80000000800 */
[----:B------:R-:W3:Y:S04]  /*9270*/  LDS R14, [R57+0x28] ;  /* 0x00002800390e7984 */ /* 0x000ee80000000800 */
[----:B------:R-:W4:Y:S04]  /*9280*/  LDS R10, [R57+0x10] ;  /* 0x00001000390a7984 */ /* 0x000f280000000800 */
[----:B------:R-:W-:Y:S01]  /*9290*/  LDS R13, [R57+0x24] ;  /* 0x00002400390d7984 */ /* 0x000fe20000000800 */
[----:B0-----:R-:W-:-:S03]  /*92a0*/  FADD.FTZ R17, R6, UR5 ;  /* 0x0000000506117e21 */ /* 0x001fc60008010000 */
[----:B------:R-:W-:Y:S02]  /*92b0*/  LDS R6, [R57+0x1c] ;  /* 0x00001c0039067984 */ /* 0x000fe40000000800 */
[C---:B------:R-:W-:Y:S01]  /*92c0*/  FSETP.GTU.FTZ.AND P5, PT, R17.reuse, 20, PT ;  /* 0x41a000001100780b */ /* 0x040fe20003fbc000 */
[----:B-1----:R-:W-:Y:S01]  /*92d0*/  FADD.FTZ R16, R2, UR5 ;  /* 0x0000000502107e21 */ /* 0x002fe20008010000 */
[----:B--2---:R-:W-:Y:S01]  /*92e0*/  FADD.FTZ R15, R0, UR5 ;  /* 0x00000005000f7e21 */ /* 0x004fe20008010000 */
[----:B------:R-:W-:Y:S03]  /*92f0*/  LDS R2, [R57+0x18] ;  /* 0x0000180039027984 */ /* 0x000fe60000000800 */
[----:B------:R-:W-:Y:S01]  /*9300*/  FSETP.GTU.FTZ.AND P6, PT, R16, 20, PT ;  /* 0x41a000001000780b */ /* 0x000fe20003fdc000 */
[----:B------:R-:W0:Y:S06]  /*9310*/  LDS R0, [R57+0x14] ;  /* 0x0000140039007984 */ /* 0x000e2c0000000800 */
[----:B------:R-:W-:-:S06]  /*9320*/  @!P5 FMUL.FTZ R17, R17, -1.4426950216293334961 ;  /* 0xbfb8aa3b1111d820 */ /* 0x000fcc0000410000 */
[----:B------:R-:W1:Y:S01]  /*9330*/  @!P5 MUFU.EX2 R17, R17 ;  /* 0x000000110011d308 */ /* 0x000e620000000800 */
[----:B------:R-:W-:-:S07]  /*9340*/  @!P6 FMUL.FTZ R16, R16, -1.4426950216293334961 ;  /* 0xbfb8aa3b1010e820 */ /* 0x000fce0000410000 */
[----:B------:R-:W2:Y:S01]  /*9350*/  @!P6 MUFU.EX2 R16, R16 ;  /* 0x000000100010e308 */ /* 0x000ea20000000800 */
[----:B------:R-:W-:Y:S01]  /*9360*/  FSETP.GTU.FTZ.AND P1, PT, R15, 20, PT ;  /* 0x41a000000f00780b */ /* 0x000fe20003f3c000 */
[----:B-1----:R-:W-:-:S06]  /*9370*/  @!P5 FADD.FTZ R17, R17, 1 ;  /* 0x3f8000001111d421 */ /* 0x002fcc0000010000 */
[----:B------:R-:W1:Y:S01]  /*9380*/  @!P5 MUFU.RCP R20, R17 ;  /* 0x000000110014d308 */ /* 0x000e620000001000 */
[----:B---3--:R-:W-:Y:S01]  /*9390*/  FADD.FTZ R14, R14, UR5 ;  /* 0x000000050e0e7e21 */ /* 0x008fe20008010000 */
[----:B--2---:R-:W-:-:S04]  /*93a0*/  @!P6 FADD.FTZ R16, R16, 1 ;  /* 0x3f8000001010e421 */ /* 0x004fc80000010000 */
[----:B------:R-:W-:Y:S01]  /*93b0*/  @!P1 FMUL.FTZ R15, R15, -1.4426950216293334961 ;  /* 0xbfb8aa3b0f0f9820 */ /* 0x000fe20000410000 */
[----:B----4-:R-:W-:Y:S02]  /*93c0*/  FADD.FTZ R18, R10, UR5 ;  /* 0x000000050a127e21 */ /* 0x010fe40008010000 */
[----:B------:R-:W2:Y:S01]  /*93d0*/  LDS R10, [R57+0x20] ;  /* 0x00002000390a7984 */ /* 0x000ea20000000800 */
[----:B------:R-:W3:Y:S01]  /*93e0*/  @!P6 MUFU.RCP R16, R16 ;  /* 0x000000100010e308 */ /* 0x000ee20000001000 */
[----:B-1----:R-:W-:Y:S01]  /*93f0*/  @!P5 FMUL.FTZ R7, R7, R20 ;  /* 0x000000140707d220 */ /* 0x002fe20000410000 */
[----:B------:R-:W-:-:S06]  /*9400*/  FSETP.GTU.FTZ.AND P5, PT, R14, 20, PT ;  /* 0x41a000000e00780b */ /* 0x000fcc0003fbc000 */
[----:B------:R-:W1:Y:S01]  /*9410*/  @!P1 MUFU.EX2 R15, R15 ;  /* 0x0000000f000f9308 */ /* 0x000e620000000800 */
[----:B------:R-:W-:Y:S01]  /*9420*/  FSETP.GTU.FTZ.AND P0, PT, R18, 20, PT ;  /* 0x41a000001200780b */ /* 0x000fe20003f1c000 */
[----:B0-----:R-:W-:Y:S01]  /*9430*/  FADD.FTZ R0, R0, UR5 ;  /* 0x0000000500007e21 */ /* 0x001fe20008010000 */
[----:B------:R-:W-:-:S04]  /*9440*/  FADD.FTZ R13, R13, UR5 ;  /* 0x000000050d0d7e21 */ /* 0x000fc80008010000 */
[----:B------:R-:W-:Y:S01]  /*9450*/  FSETP.GTU.FTZ.AND P4, PT, R0, 20, PT ;  /* 0x41a000000000780b */ /* 0x000fe20003f9c000 */
[----:B---3--:R-:W-:Y:S01]  /*9460*/  @!P6 FMUL.FTZ R5, R5, R16 ;  /* 0x000000100505e220 */ /* 0x008fe20000410000 */
[----:B------:R-:W-:Y:S01]  /*9470*/  FSETP.GTU.FTZ.AND P6, PT, R13, 20, PT ;  /* 0x41a000000d00780b */ /* 0x000fe20003fdc000 */
[----:B------:R-:W-:-:S04]  /*9480*/  @!P5 FMUL.FTZ R14, R14, -1.4426950216293334961 ;  /* 0xbfb8aa3b0e0ed820 */ /* 0x000fc80000410000 */
[----:B------:R-:W0:Y:S01]  /*9490*/  @!P5 MUFU.EX2 R19, R14 ;  /* 0x0000000e0013d308 */ /* 0x000e220000000800 */
[----:B-1----:R-:W-:Y:S01]  /*94a0*/  @!P1 FADD.FTZ R15, R15, 1 ;  /* 0x3f8000000f0f9421 */ /* 0x002fe20000010000 */
[----:B------:R-:W-:-:S04]  /*94b0*/  @!P0 FMUL.FTZ R18, R18, -1.4426950216293334961 ;  /* 0xbfb8aa3b12128820 */ /* 0x000fc80000410000 */
[----:B------:R-:W-:Y:S02]  /*94c0*/  @!P4 FMUL.FTZ R0, R0, -1.4426950216293334961 ;  /* 0xbfb8aa3b0000c820 */ /* 0x000fe40000410000 */
[----:B------:R-:W1:Y:S01]  /*94d0*/  @!P1 MUFU.RCP R15, R15 ;  /* 0x0000000f000f9308 */ /* 0x000e620000001000 */
[----:B------:R-:W-:Y:S01]  /*94e0*/  @!P6 FMUL.FTZ R13, R13, -1.4426950216293334961 ;  /* 0xbfb8aa3b0d0de820 */ /* 0x000fe20000410000 */
[----:B------:R-:W-:-:S06]  /*94f0*/  FADD.FTZ R2, R2, UR5 ;  /* 0x0000000502027e21 */ /* 0x000fcc0008010000 */
[----:B------:R-:W3:Y:S01]  /*9500*/  @!P0 MUFU.EX2 R18, R18 ;  /* 0x0000001200128308 */ /* 0x000ee20000000800 */
[----:B0-----:R-:W-:Y:S01]  /*9510*/  @!P5 FADD.FTZ R19, R19, 1 ;  /* 0x3f8000001313d421 */ /* 0x001fe20000010000 */
[----:B------:R-:W-:Y:S01]  /*9520*/  FADD.FTZ R6, R6, UR5 ;  /* 0x0000000506067e21 */ /* 0x000fe20008010000 */
[----:B--2---:R-:W-:-:S05]  /*9530*/  FADD.FTZ R10, R10, UR5 ;  /* 0x000000050a0a7e21 */ /* 0x004fca0008010000 */
[----:B------:R-:W0:Y:S01]  /*9540*/  @!P4 MUFU.EX2 R0, R0 ;  /* 0x000000000000c308 */ /* 0x000e220000000800 */
[----:B------:R-:W-:-:S07]  /*9550*/  FSETP.GTU.FTZ.AND P3, PT, R2, 20, PT ;  /* 0x41a000000200780b */ /* 0x000fce0003f7c000 */
[----:B------:R-:W2:Y:S01]  /*9560*/  @!P6 MUFU.EX2 R13, R13 ;  /* 0x0000000d000de308 */ /* 0x000ea20000000800 */
[----:B------:R-:W-:Y:S01]  /*9570*/  FSETP.GTU.FTZ.AND P2, PT, R6, 20, PT ;  /* 0x41a000000600780b */ /* 0x000fe20003f5c000 */
[----:B-1----:R-:W-:Y:S01]  /*9580*/  @!P1 FMUL.FTZ R4, R4, R15 ;  /* 0x0000000f04049220 */ /* 0x002fe20000410000 */
[----:B------:R-:W-:-:S05]  /*9590*/  FSETP.GTU.FTZ.AND P1, PT, R10, 20, PT ;  /* 0x41a000000a00780b */ /* 0x000fca0003f3c000 */
[----:B------:R-:W1:Y:S01]  /*95a0*/  @!P5 MUFU.RCP R19, R19 ;  /* 0x000000130013d308 */ /* 0x000e620000001000 */
[----:B---3--:R-:W-:Y:S01]  /*95b0*/  @!P0 FADD.FTZ R18, R18, 1 ;  /* 0x3f80000012128421 */ /* 0x008fe20000010000 */
[C---:B------:R-:W-:Y:S02]  /*95c0*/  IADD3 R17, R44.reuse, 0x2, RZ ;  /* 0x000000022c117810 */ /* 0x040fe40007ffe0ff */
[----:B------:R-:W-:Y:S01]  /*95d0*/  IADD3 R15, R44, 0x1, RZ ;  /* 0x000000012c0f7810 */ /* 0x000fe20007ffe0ff */
[----:B0-----:R-:W-:Y:S01]  /*95e0*/  @!P4 FADD.FTZ R0, R0, 1 ;  /* 0x3f8000000000c421 */ /* 0x001fe20000010000 */
[----:B------:R-:W-:Y:S02]  /*95f0*/  IADD3 R14, R44, 0x7, RZ ;  /* 0x000000072c0e7810 */ /* 0x000fe40007ffe0ff */
[----:B------:R0:W-:Y:S01]  /*9600*/  @!P0 MUFU.RCP R43, R18 ;  /* 0x00000012002b8308 */ /* 0x0001e20000001000 */
[-C--:B------:R-:W-:Y:S01]  /*9610*/  LEA.HI.SX32 R16, R15, R44.reuse, 0x1b ;  /* 0x0000002c0f107211 */ /* 0x080fe200078fdaff */
[----:B------:R-:W-:Y:S01]  /*9620*/  @!P3 FMUL.FTZ R2, R2, -1.4426950216293334961 ;  /* 0xbfb8aa3b0202b820 */ /* 0x000fe20000410000 */
[----:B------:R-:W-:Y:S01]  /*9630*/  @!P2 FMUL.FTZ R6, R6, -1.4426950216293334961 ;  /* 0xbfb8aa3b0606a820 */ /* 0x000fe20000410000 */
[----:B------:R-:W-:Y:S01]  /*9640*/  @!P1 FMUL.FTZ R10, R10, -1.4426950216293334961 ;  /* 0xbfb8aa3b0a0a9820 */ /* 0x000fe20000410000 */
[-C--:B------:R-:W-:Y:S01]  /*9650*/  LEA.HI.SX32 R28, R14, R44.reuse, 0x1b ;  /* 0x0000002c0e1c7211 */ /* 0x080fe200078fdaff */
[----:B------:R-:W-:Y:S01]  /*9660*/  LDS R15, [R57+0x30] ;  /* 0x00003000390f7984 */ /* 0x000fe20000000800 */
[----:B0-----:R-:W-:Y:S01]  /*9670*/  LEA.HI.SX32 R18, R17, R44, 0x1b ;  /* 0x0000002c11127211 */ /* 0x001fe200078fdaff */
[----:B--2---:R-:W-:Y:S01]  /*9680*/  @!P6 FADD.FTZ R17, R13, 1 ;  /* 0x3f8000000d11e421 */ /* 0x004fe20000010000 */
[----:B------:R0:W-:Y:S01]  /*9690*/  @!P4 MUFU.RCP R46, R0 ;  /* 0x00000000002ec308 */ /* 0x0001e20000001000 */
[----:B------:R-:W-:Y:S01]  /*96a0*/  LEA R13, R16, R73, 0x2 ;  /* 0x00000049100d7211 */ /* 0x000fe200078e10ff */
[----:B-1----:R-:W-:Y:S01]  /*96b0*/  @!P5 FMUL.FTZ R158, R158, R19 ;  /* 0x000000139e9ed220 */ /* 0x002fe20000410000 */
[----:B------:R-:W1:Y:S04]  /*96c0*/  LDS R14, [R57+0x2c] ;  /* 0x00002c00390e7984 */ /* 0x000e680000000800 */
[----:B------:R-:W2:Y:S01]  /*96d0*/  LDS R16, [R57+0x34] ;  /* 0x0000340039107984 */ /* 0x000ea20000000800 */
[----:B------:R3:W-:Y:S01]  /*96e0*/  @!P6 MUFU.RCP R50, R17 ;  /* 0x000000110032e308 */ /* 0x0007e20000001000 */
[----:B0-----:R-:W-:-:S02]  /*96f0*/  IMAD R0, R18, 0x4, R73 ;  /* 0x0000000412007824 */ /* 0x001fc400078e0249 */
[----:B------:R-:W-:Y:S04]  /*9700*/  LDS R18, [R57+0x3c] ;  /* 0x00003c0039127984 */ /* 0x000fe80000000800 */
[----:B------:R-:W-:Y:S01]  /*9710*/  LDS R19, [R57] ;  /* 0x0000000039137984 */ /* 0x000fe20000000800 */
[----:B------:R-:W0:Y:S03]  /*9720*/  @!P3 MUFU.EX2 R2, R2 ;  /* 0x000000020002b308 */ /* 0x000e260000000800 */
[----:B---3--:R-:W3:Y:S01]  /*9730*/  LDS R17, [R57+0x38] ;  /* 0x0000380039117984 */ /* 0x008ee20000000800 */
[----:B------:R-:W-:Y:S06]  /*9740*/  BAR.SYNC.DEFER_BLOCKING 0x0 ;  /* 0x0000000000007b1d */ /* 0x000fec0000010000 */
[----:B------:R-:W4:Y:S08]  /*9750*/  @!P2 MUFU.EX2 R6, R6 ;  /* 0x000000060006a308 */ /* 0x000f300000000800 */
[----:B------:R-:W5:Y:S01]  /*9760*/  @!P1 MUFU.EX2 R10, R10 ;  /* 0x0000000a000a9308 */ /* 0x000f620000000800 */
[----:B------:R-:W-:-:S02]  /*9770*/  IADD3 R20, R44, 0x3, RZ ;  /* 0x000000032c147810 */ /* 0x000fc40007ffe0ff */
[----:B------:R-:W-:Y:S01]  /*9780*/  IADD3 R21, R44, 0x4, RZ ;  /* 0x000000042c157810 */ /* 0x000fe20007ffe0ff */
[----:B0-----:R-:W-:Y:S01]  /*9790*/  @!P3 FADD.FTZ R2, R2, 1 ;  /* 0x3f8000000202b421 */ /* 0x001fe20000010000 */
[C---:B------:R-:W-:Y:S02]  /*97a0*/  IADD3 R23, R44.reuse, 0x5, RZ ;  /* 0x000000052c177810 */ /* 0x040fe40007ffe0ff */
[----:B------:R-:W-:Y:S02]  /*97b0*/  IADD3 R25, R44, 0x6, RZ ;  /* 0x000000062c197810 */ /* 0x000fe40007ffe0ff */
[-C--:B------:R-:W-:Y:S01]  /*97c0*/  LEA.HI.SX32 R20, R20, R44.reuse, 0x1b ;  /* 0x0000002c14147211 */ /* 0x080fe200078fdaff */
[----:B----4-:R-:W-:Y:S01]  /*97d0*/  @!P2 FADD.FTZ R6, R6, 1 ;  /* 0x3f8000000606a421 */ /* 0x010fe20000010000 */
[-C--:B------:R-:W-:Y:S01]  /*97e0*/  LEA.HI.SX32 R22, R21, R44.reuse, 0x1b ;  /* 0x0000002c15167211 */ /* 0x080fe200078fdaff */
[----:B------:R0:W-:Y:S01]  /*97f0*/  @!P3 MUFU.RCP R48, R2 ;  /* 0x000000020030b308 */ /* 0x0001e20000001000 */
[----:B------:R-:W-:-:S02]  /*9800*/  LEA.HI.SX32 R24, R23, R44, 0x1b ;  /* 0x0000002c17187211 */ /* 0x000fc400078fdaff */
[----:B------:R-:W-:Y:S01]  /*9810*/  LEA.HI.SX32 R26, R25, R44, 0x1b ;  /* 0x0000002c191a7211 */ /* 0x000fe200078fdaff */
[----:B-----5:R-:W-:Y:S01]  /*9820*/  @!P1 FADD.FTZ R10, R10, 1 ;  /* 0x3f8000000a0a9421 */ /* 0x020fe20000010000 */
[-C--:B------:R-:W-:Y:S01]  /*9830*/  LEA R21, R22, R73.reuse, 0x2 ;  /* 0x0000004916157211 */ /* 0x080fe200078e10ff */
[----:B------:R-:W-:Y:S02]  /*9840*/  STS [R57], R109 ;  /* 0x0000006d39007388 */ /* 0x000fe40000000800 */
[----:B------:R4:W5:Y:S01]  /*9850*/  @!P2 MUFU.RCP R45, R6 ;  /* 0x00000006002da308 */ /* 0x0009620000001000 */
[-C--:B0-----:R-:W-:Y:S01]  /*9860*/  LEA R2, R20, R73.reuse, 0x2 ;  /* 0x0000004914027211 */ /* 0x081fe200078e10ff */
[----:B------:R-:W-:Y:S01]  /*9870*/  STS [R13+0x4], R108 ;  /* 0x0000046c0d007388 */ /* 0x000fe20000000800 */
[----:B------:R-:W-:-:S05]  /*9880*/  LEA R23, R28, R73, 0x2 ;  /* 0x000000491c177211 */ /* 0x000fca00078e10ff */
[----:B------:R0:W3:Y:S01]  /*9890*/  @!P1 MUFU.RCP R31, R10 ;  /* 0x0000000a001f9308 */ /* 0x0000e20000001000 */
[-C--:B----4-:R-:W-:Y:S01]  /*98a0*/  LEA R6, R24, R73.reuse, 0x2 ;  /* 0x0000004918067211 */ /* 0x090fe200078e10ff */
[----:B------:R-:W-:Y:S01]  /*98b0*/  STS [R0+0x8], R107 ;  /* 0x0000086b00007388 */ /* 0x000fe20000000800 */
[-C--:B------:R-:W-:Y:S01]  /*98c0*/  LEA R25, R30, R73.reuse, 0x2 ;  /* 0x000000491e197211 */ /* 0x080fe200078e10ff */
[----:B------:R-:W-:Y:S01]  /*98d0*/  @!P6 FMUL.FTZ R157, R157, R50 ;  /* 0x000000329d9de220 */ /* 0x000fe20000410000 */
[-C--:B------:R-:W-:Y:S01]  /*98e0*/  LEA R20, R32, R73.reuse, 0x2 ;  /* 0x0000004920147211 */ /* 0x080fe200078e10ff */
[----:B------:R-:W-:Y:S01]  /*98f0*/  STS [R2+0xc], R106 ;  /* 0x00000c6a02007388 */ /* 0x000fe20000000800 */
[----:B0-----:R-:W-:-:S03]  /*9900*/  LEA R10, R26, R73, 0x2 ;  /* 0x000000491a0a7211 */ /* 0x001fc600078e10ff */
[----:B------:R-:W-:Y:S01]  /*9910*/  STS [R21+0x10], R105 ;  /* 0x0000106915007388 */ /* 0x000fe20000000800 */
[----:B------:R-:W-:Y:S02]  /*9920*/  ISETP.NE.AND P6, PT, R74, RZ, PT ;  /* 0x000000ff4a00720c */ /* 0x000fe40003fc5270 */
[----:B------:R-:W-:Y:S01]  /*9930*/  LEA.HI.SX32 R44, R41, R44, 0x1b ;  /* 0x0000002c292c7211 */ /* 0x000fe200078fdaff */
[----:B------:R-:W-:Y:S01]  /*9940*/  STS [R6+0x14], R104 ;  /* 0x0000146806007388 */ /* 0x000fe20000000800 */
[----:B------:R-:W-:-:S03]  /*9950*/  LEA R22, R36, R73, 0x2 ;  /* 0x0000004924167211 */ /* 0x000fc600078e10ff */
[----:B------:R-:W-:Y:S01]  /*9960*/  STS [R10+0x18], R103 ;  /* 0x000018670a007388 */ /* 0x000fe20000000800 */
[----:B------:R-:W-:-:S03]  /*9970*/  LEA R24, R40, R73, 0x2 ;  /* 0x0000004928187211 */ /* 0x000fc600078e10ff */
[----:B------:R-:W-:Y:S01]  /*9980*/  STS [R23+0x1c], R102 ;  /* 0x00001c6617007388 */ /* 0x000fe20000000800 */
[----:B------:R-:W-:-:S03]  /*9990*/  LEA R26, R42, R73, 0x2 ;  /* 0x000000492a1a7211 */ /* 0x000fc600078e10ff */
[----:B------:R-:W-:Y:S01]  /*99a0*/  STS [R25+0x20], R101 ;  /* 0x0000206519007388 */ /* 0x000fe20000000800 */
[----:B------:R-:W-:-:S03]  /*99b0*/  LEA R28, R44, R73, 0x2 ;  /* 0x000000492c1c7211 */ /* 0x000fc600078e10ff */
[----:B------:R-:W-:Y:S04]  /*99c0*/  STS [R20+0x24], R100 ;  /* 0x0000246414007388 */ /* 0x000fe80000000800 */
[----:B------:R-:W-:Y:S04]  /*99d0*/  STS [R27+0x28], R89 ;  /* 0x000028591b007388 */ /* 0x000fe80000000800 */
[----:B------:R-:W-:Y:S04]  /*99e0*/  STS [R22+0x2c], R87 ;  /* 0x00002c5716007388 */ /* 0x000fe80000000800 */
[----:B------:R-:W-:Y:S01]  /*99f0*/  STS [R29+0x30], R85 ;  /* 0x000030551d007388 */ /* 0x000fe20000000800 */
[----:B------:R-:W-:-:S03]  /*9a00*/  @!P0 FMUL.FTZ R8, R8, R43 ;  /* 0x0000002b08088220 */ /* 0x000fc60000410000 */
[----:B------:R-:W-:Y:S01]  /*9a10*/  STS [R24+0x34], R83 ;  /* 0x0000345318007388 */ /* 0x000fe20000000800 */
[----:B-----5:R-:W-:-:S03]  /*9a20*/  @!P2 FMUL.FTZ R12, R12, R45 ;  /* 0x0000002d0c0ca220 */ /* 0x020fc60000410000 */
        /* <DEDUP_REMOVED lines=20> */
[----:B-1----:R-:W-:Y:S01]  /*9b70*/  FADD.FTZ R14, R14, UR5 ;  /* 0x000000050e0e7e21 */ /* 0x002fe20008010000 */
[----:B------:R-:W-:Y:S01]  /*9b80*/  FADD.FTZ R15, R15, UR5 ;  /* 0x000000050f0f7e21 */ /* 0x000fe20008010000 */
[----:B------:R-:W-:Y:S01]  /*9b90*/  MOV R73, UR7 ;  /* 0x0000000700497c02 */ /* 0x000fe20008000f00 */
[----:B------:R-:W-:Y:S02]  /*9ba0*/  BAR.SYNC.DEFER_BLOCKING 0x0 ;  /* 0x0000000000007b1d */ /* 0x000fe40000010000 */
[----:B------:R-:W-:Y:S01]  /*9bb0*/  FSETP.GTU.FTZ.AND P0, PT, R14, 20, PT ;  /* 0x41a000000e00780b */ /* 0x000fe20003f1c000 */
[----:B--2---:R-:W-:Y:S01]  /*9bc0*/  FADD.FTZ R30, R16, UR5 ;  /* 0x00000005101e7e21 */ /* 0x004fe20008010000 */
[----:B---3--:R-:W-:Y:S01]  /*9bd0*/  FADD.FTZ R34, R17, UR5 ;  /* 0x0000000511227e21 */ /* 0x008fe20008010000 */
[----:B------:R-:W-:Y:S01]  /*9be0*/  @!P1 FMUL.FTZ R156, R156, R31 ;  /* 0x0000001f9c9c9220 */ /* 0x000fe20000410000 */
[----:B------:R-:W-:Y:S01]  /*9bf0*/  FSETP.GTU.FTZ.AND P1, PT, R15, 20, PT ;  /* 0x41a000000f00780b */ /* 0x000fe20003f3c000 */
[----:B------:R-:W-:Y:S01]  /*9c00*/  @!P3 FMUL.FTZ R11, R11, R48 ;  /* 0x000000300b0bb220 */ /* 0x000fe20000410000 */
[----:B------:R-:W-:-:S02]  /*9c10*/  FSETP.GTU.FTZ.AND P2, PT, R30, 20, PT ;  /* 0x41a000001e00780b */ /* 0x000fc40003f5c000 */
[----:B------:R-:W-:Y:S01]  /*9c20*/  FSETP.GTU.FTZ.AND P3, PT, R34, 20, PT ;  /* 0x41a000002200780b */ /* 0x000fe20003f7c000 */
[----:B------:R-:W-:Y:S01]  /*9c30*/  @!P4 FMUL.FTZ R9, R9, R46 ;  /* 0x0000002e0909c220 */ /* 0x000fe20000410000 */
[----:B------:R-:W-:Y:S02]  /*9c40*/  SHF.R.S32.HI R31, RZ, 0x1f, R76 ;  /* 0x0000001fff1f7819 */ /* 0x000fe4000001144c */
[----:B------:R-:W-:Y:S01]  /*9c50*/  MOV R36, UR9 ;  /* 0x0000000900247c02 */ /* 0x000fe20008000f00 */
[----:B------:R-:W-:Y:S01]  /*9c60*/  @!P0 FMUL.FTZ R16, R14, -1.4426950216293334961 ;  /* 0xbfb8aa3b0e108820 */ /* 0x000fe20000410000 */
[----:B------:R-:W0:Y:S01]  /*9c70*/  LDS R87, [R73+0x2100] ;  /* 0x0021000049577984 */ /* 0x000e220000000800 */
[----:B------:R-:W-:Y:S02]  /*9c80*/  IADD3 R14, P4, R76, UR9, RZ ;  /* 0x000000094c0e7c10 */ /* 0x000fe4000ff9e0ff */
[----:B------:R-:W-:Y:S01]  /*9c90*/  @!P1 FMUL.FTZ R17, R15, -1.4426950216293334961 ;  /* 0xbfb8aa3b0f119820 */ /* 0x000fe20000410000 */
[----:B------:R1:W2:Y:S01]  /*9ca0*/  @!P0 MUFU.EX2 R32, R16 ;  /* 0x0000001000208308 */ /* 0x0002a20000000800 */
[----:B------:R-:W-:Y:S01]  /*9cb0*/  LEA.HI.X.SX32 R15, R36, R31, 0x1, P4 ;  /* 0x0000001f240f7211 */ /* 0x000fe200020f0eff */
[----:B------:R-:W-:Y:S01]  /*9cc0*/  FADD.FTZ R36, R18, UR5 ;  /* 0x0000000512247e21 */ /* 0x000fe20008010000 */
[----:B------:R-:W-:Y:S01]  /*9cd0*/  @!P3 FMUL.FTZ R18, R34, -1.4426950216293334961 ;  /* 0xbfb8aa3b2212b820 */ /* 0x000fe20000410000 */
[----:B-1----:R-:W-:Y:S01]  /*9ce0*/  @!P2 FMUL.FTZ R16, R30, -1.4426950216293334961 ;  /* 0xbfb8aa3b1e10a820 */ /* 0x002fe20000410000 */
[----:B------:R-:W-:-:S03]  /*9cf0*/  FADD.FTZ R30, R19, UR5 ;  /* 0x00000005131e7e21 */ /* 0x000fc60008010000 */
[----:B------:R-:W1:Y:S01]  /*9d00*/  @!P1 MUFU.EX2 R17, R17 ;  /* 0x0000001100119308 */ /* 0x000e620000000800 */
[----:B------:R-:W-:-:S07]  /*9d10*/  FSETP.GTU.FTZ.AND P4, PT, R36, 20, PT ;  /* 0x41a000002400780b */ /* 0x000fce0003f9c000 */
[----:B------:R3:W4:Y:S01]  /*9d20*/  @!P2 MUFU.EX2 R33, R16 ;  /* 0x000000100021a308 */ /* 0x0007220000000800 */
[----:B------:R-:W-:-:S07]  /*9d30*/  FSETP.GTU.FTZ.AND P5, PT, R30, 20, PT ;  /* 0x41a000001e00780b */ /* 0x000fce0003fbc000 */
[----:B------:R-:W5:Y:S01]  /*9d40*/  @!P3 MUFU.EX2 R18, R18 ;  /* 0x000000120012b308 */ /* 0x000f620000000800 */
[----:B--2---:R-:W-:Y:S01]  /*9d50*/  @!P0 FADD.FTZ R32, R32, 1 ;  /* 0x3f80000020208421 */ /* 0x004fe20000010000 */
[----:B------:R-:W-:Y:S01]  /*9d60*/  @!P4 FMUL.FTZ R19, R36, -1.4426950216293334961 ;  /* 0xbfb8aa3b2413c820 */ /* 0x000fe20000410000 */
[----:B-1----:R-:W-:-:S03]  /*9d70*/  @!P1 FADD.FTZ R17, R17, 1 ;  /* 0x3f80000011119421 */ /* 0x002fc60000010000 */
[----:B---3--:R-:W-:Y:S01]  /*9d80*/  @!P5 FMUL.FTZ R16, R30, -1.4426950216293334961 ;  /* 0xbfb8aa3b1e10d820 */ /* 0x008fe20000410000 */
[----:B----4-:R-:W-:Y:S01]  /*9d90*/  @!P2 FADD.FTZ R33, R33, 1 ;  /* 0x3f8000002121a421 */ /* 0x010fe20000010000 */
[----:B0-----:R-:W-:Y:S01]  /*9da0*/  ISETP.GE.AND P6, PT, R76, R87, PT ;  /* 0x000000574c00720c */ /* 0x001fe20003fc6270 */
[----:B------:R0:W1:Y:S01]  /*9db0*/  @!P4 MUFU.EX2 R34, R19 ;  /* 0x000000130022c308 */ /* 0x0000620000000800 */
[----:B------:R-:W-:Y:S01]  /*9dc0*/  UIMAD UR28, UR30, UR34, URZ ;  /* 0x000000221e1c72a4 */ /* 0x000fe2000f8e023f */
[----:B-----5:R-:W-:-:S06]  /*9dd0*/  @!P3 FADD.FTZ R18, R18, 1 ;  /* 0x3f8000001212b421 */ /* 0x020fcc0000010000 */
[----:B------:R0:W2:Y:S01]  /*9de0*/  @!P5 MUFU.EX2 R30, R16 ;  /* 0x00000010001ed308 */ /* 0x0000a20000000800 */
[----:B------:R-:W-:Y:S02]  /*9df0*/  UIMAD UR30, UR30, UR32, URZ ;  /* 0x000000201e1e72a4 */ /* 0x000fe4000f8e023f */
[----:B------:R-:W-:-:S05]  /*9e00*/  UIMAD.WIDE.U32 UR8, UR53, UR34, URZ ;  /* 0x00000022350872a5 */ /* 0x000fca000f8e003f */
[----:B------:R-:W3:Y:S01]  /*9e10*/  @!P0 MUFU.RCP R32, R32 ;  /* 0x0000002000208308 */ /* 0x000ee20000001000 */
[----:B------:R-:W-:-:S07]  /*9e20*/  UIMAD UR28, UR53, UR35, UR28 ;  /* 0x00000023351c72a4 */ /* 0x000fce000f8e021c */
[----:B------:R0:W4:Y:S08]  /*9e30*/  @!P1 MUFU.RCP R89, R17 ;  /* 0x0000001100599308 */ /* 0x0001300000001000 */
[----:B------:R-:W0:Y:S08]  /*9e40*/  @!P2 MUFU.RCP R33, R33 ;  /* 0x000000210021a308 */ /* 0x000e300000001000 */
[----:B------:R0:W0:Y:S01]  /*9e50*/  @!P3 MUFU.RCP R36, R18 ;  /* 0x000000120024b308 */ /* 0x0000220000001000 */
[----:B------:R-:W-:Y:S01]  /*9e60*/  UIMAD UR30, UR53, UR33, UR30 ;  /* 0x00000021351e72a4 */ /* 0x000fe2000f8e021e */
[----:B------:R-:W-:Y:S01]  /*9e70*/  BSSY B0, `(.L_x_624) ;  /* 0x0000011000007945 */ /* 0x000fe20003800000 */
[----:B------:R-:W-:-:S02]  /*9e80*/  USHF.R.S32.HI UR7, URZ, 0x1f, UR10 ;  /* 0x0000001f3f077899 */ /* 0x000fc4000801140a */
[----:B------:R-:W-:Y:S01]  /*9e90*/  UIADD3 UR33, UR9, UR28, URZ ;  /* 0x0000001c09217290 */ /* 0x000fe2000fffe03f */
[----:B-1234-:R-:W-:Y:S11]  /*9ea0*/  @P6 BRA `(.L_x_625) ;  /* 0x0000000000346947 */ /* 0x01eff60003800000 */
[----:B0-----:R-:W-:Y:S01]  /*9eb0*/  MOV R17, UR34 ;  /* 0x0000002200117c02 */ /* 0x001fe20008000f00 */
[----:B------:R-:W-:Y:S02]  /*9ec0*/  ULDC.64 UR36, c[0x0][0x390] ;  /* 0x0000e40000247ab9 */ /* 0x000fe40000000a00 */
[----:B------:R-:W-:Y:S02]  /*9ed0*/  UIMAD UR29, UR7, UR36, URZ ;  /* 0x00000024071d72a4 */ /* 0x000fe4000f8e023f */
[----:B------:R-:W-:Y:S02]  /*9ee0*/  IMAD.U32 R19, RZ, RZ, UR36 ;  /* 0x00000024ff137e24 */ /* 0x000fe4000f8e00ff */
[----:B------:R-:W-:Y:S01]  /*9ef0*/  IMAD.WIDE.U32 R16, R17, UR53, R14 ;  /* 0x0000003511107c25 */ /* 0x000fe2000f8e000e */
[----:B------:R-:W-:-:S03]  /*9f00*/  UIMAD UR29, UR10, UR37, UR29 ;  /* 0x000000250a1d72a4 */ /* 0x000fc6000f8e021d */
[----:B------:R-:W-:Y:S01]  /*9f10*/  ULDC.64 UR36, c[0x0][0x3e0] ;  /* 0x0000f80000247ab9 */ /* 0x000fe20000000a00 */
[----:B------:R-:W-:-:S03]  /*9f20*/  IADD3 R17, R17, UR28, RZ ;  /* 0x0000001c11117c10 */ /* 0x000fc6000fffe0ff */
[----:B------:R-:W-:-:S05]  /*9f30*/  IMAD.WIDE.U32 R16, R19, UR10, R16 ;  /* 0x0000000a13107c25 */ /* 0x000fca000f8e0010 */
[----:B------:R-:W-:Y:S02]  /*9f40*/  IADD3 R17, R17, UR29, RZ ;  /* 0x0000001d11117c10 */ /* 0x000fe4000fffe0ff */
[----:B------:R-:W-:-:S04]  /*9f50*/  LEA R18, P6, R16, UR36, 0x2 ;  /* 0x0000002410127c11 */ /* 0x000fc8000f8c10ff */
[----:B------:R-:W-:-:S05]  /*9f60*/  LEA.HI.X R19, R16, UR37, R17, 0x2, P6 ;  /* 0x0000002510137c11 */ /* 0x000fca000b0f1411 */
[----:B------:R1:W-:Y:S04]  /*9f70*/  STG.E desc[UR20][R18.64], R35 ;  /* 0x0000002312007986 */ /* 0x0003e8000c101914 */
.L_x_625:
[----:B------:R-:W-:Y:S05]  /*9f80*/  BSYNC B0 ;  /* 0x0000000000007941 */ /* 0x000fea0003800000 */
.L_x_624:
[----:B------:R-:W2:Y:S01]  /*9f90*/  LDL.LU R44, [R1] ;  /* 0x00000000012c7983 */ /* 0x000ea20000300800 */
[----:B------:R-:W-:Y:S01]  /*9fa0*/  ULDC.64 UR28, c[0x0][0x390] ;  /* 0x0000e400001c7ab9 */ /* 0x000fe20000000a00 */
[----:B------:R-:W-:Y:S01]  /*9fb0*/  UMOV UR9, UR33 ;  /* 0x0000002100097c82 */ /* 0x000fe20008000000 */
[----:B------:R-:W-:Y:S01]  /*9fc0*/  UIMAD UR31, UR6, -0x800, UR54 ;  /* 0xfffff800061f78a4 */ /* 0x000fe2000f8e0236 */
[----:B------:R-:W3:Y:S01]  /*9fd0*/  LDL.LU R42, [R1+0x4] ;  /* 0x00000400012a7983 */ /* 0x000ee20000300800 */
[----:B------:R-:W-:Y:S01]  /*9fe0*/  @!P4 FADD.FTZ R34, R34, 1 ;  /* 0x3f8000002222c421 */ /* 0x000fe20000010000 */
[----:B------:R-:W-:Y:S02]  /*9ff0*/  ULDC.64 UR36, c[0x0][0x3e0] ;  /* 0x0000f80000247ab9 */ /* 0x000fe40000000a00 */
[----:B------:R-:W4:Y:S04]  /*a000*/  LDL.LU R40, [R1+0x8] ;  /* 0x0000080001287983 */ /* 0x000f280000300800 */
[----:B-1----:R-:W5:Y:S01]  /*a010*/  LDL.LU R35, [R1+0xa8] ;  /* 0x0000a80001237983 */ /* 0x002f620000300800 */
[----:B------:R-:W-:Y:S01]  /*a020*/  UIMAD UR34, UR7, UR28, URZ ;  /* 0x0000001c072272a4 */ /* 0x000fe2000f8e023f */
[----:B------:R-:W-:Y:S01]  /*a030*/  @!P5 FADD.FTZ R30, R30, 1 ;  /* 0x3f8000001e1ed421 */ /* 0x000fe20000010000 */
[----:B------:R-:W-:Y:S01]  /*a040*/  UIMAD.WIDE.U32 UR8, UR10, UR28, UR8 ;  /* 0x0000001c0a0872a5 */ /* 0x000fe2000f8e0008 */
[----:B------:R-:W-:Y:S01]  /*a050*/  @!P0 FMUL.FTZ R159, R159, R32 ;  /* 0x000000209f9f8220 */ /* 0x000fe20000410000 */
[----:B------:R-:W-:Y:S01]  /*a060*/  UIMAD UR29, UR10, UR29, UR34 ;  /* 0x0000001d0a1d72a4 */ /* 0x000fe2000f8e0222 */
[----:B------:R-:W-:Y:S01]  /*a070*/  @!P4 MUFU.RCP R34, R34 ;  /* 0x000000220022c308 */ /* 0x000fe20000001000 */
[----:B------:R-:W-:Y:S01]  /*a080*/  USHF.R.S32.HI UR34, URZ, 0x1f, UR31 ;  /* 0x0000001f3f227899 */ /* 0x000fe2000801141f */
[----:B0-----:R-:W-:Y:S01]  /*a090*/  LEA R16, P0, R76, UR36, 0x2 ;  /* 0x000000244c107c11 */ /* 0x001fe2000f8010ff */
[----:B------:R-:W-:Y:S01]  /*a0a0*/  UIADD3 UR28, UP0, UR31, UR8, URZ ;  /* 0x000000081f1c7290 */ /* 0x000fe2000ff1e03f */
[----:B------:R-:W-:Y:S01]  /*a0b0*/  @!P1 FMUL.FTZ R160, R160, R89 ;  /* 0x00000059a0a09220 */ /* 0x000fe20000410000 */
[----:B------:R-:W-:Y:S01]  /*a0c0*/  ISETP.NE.AND P6, PT, R74, RZ, PT ;  /* 0x000000ff4a00720c */ /* 0x000fe20003fc5270 */
[----:B------:R-:W-:Y:S01]  /*a0d0*/  BSSY B0, `(.L_x_626) ;  /* 0x0000078000007945 */ /* 0x000fe20003800000 */
[----:B------:R-:W-:Y:S01]  /*a0e0*/  UIADD3.X UR8, UR34, UR29, UR9, UP0, !UPT ;  /* 0x0000001d22087290 */ /* 0x000fe200087fe409 */
[----:B------:R-:W-:Y:S01]  /*a0f0*/  LEA.HI.X R17, R76, UR37, R31, 0x2, P0 ;  /* 0x000000254c117c11 */ /* 0x000fe200080f141f */
[----:B------:R-:W0:Y:S01]  /*a100*/  @!P5 MUFU.RCP R30, R30 ;  /* 0x0000001e001ed308 */ /* 0x000e220000001000 */
[----:B------:R-:W-:-:S02]  /*a110*/  MOV R18, UR28 ;  /* 0x0000001c00127c02 */ /* 0x000fc40008000f00 */
[----:B------:R-:W-:Y:S02]  /*a120*/  ISETP.GE.AND P0, PT, R70, R87, PT ;  /* 0x000000574600720c */ /* 0x000fe40003f06270 */
[----:B------:R-:W-:Y:S02]  /*a130*/  LEA R16, P1, R18, R16, 0x2 ;  /* 0x0000001012107211 */ /* 0x000fe400078210ff */
[----:B------:R-:W-:Y:S01]  /*a140*/  MOV R19, UR8 ;  /* 0x0000000800137c02 */ /* 0x000fe20008000f00 */
[----:B------:R-:W-:-:S03]  /*a150*/  UIMAD.WIDE.U32 UR8, UR53, UR32, URZ ;  /* 0x00000020350872a5 */ /* 0x000fc6000f8e003f */
[----:B------:R-:W-:Y:S01]  /*a160*/  LEA.HI.X R17, R18, R17, R19, 0x2, P1 ;  /* 0x0000001112117211 */ /* 0x000fe200008f1413 */
[----:B------:R-:W-:Y:S01]  /*a170*/  UIADD3 UR33, UR9, UR30, URZ ;  /* 0x0000001e09217290 */ /* 0x000fe2000fffe03f */
[----:B------:R-:W-:-:S03]  /*a180*/  ISETP.GE.AND P1, PT, R69, R87, PT ;  /* 0x000000574500720c */ /* 0x000fc60003f26270 */
[----:B------:R-:W-:Y:S01]  /*a190*/  @!P0 STG.E desc[UR20][R16.64+-0x1e80], R41 ;  /* 0xffe1802910008986 */ /* 0x000fe2000c101914 */
[----:B0-----:R-:W-:Y:S01]  /*a1a0*/  @!P5 FMUL.FTZ R3, R3, R30 ;  /* 0x0000001e0303d220 */ /* 0x001fe20000410000 */
[-C--:B------:R-:W-:Y:S02]  /*a1b0*/  ISETP.GE.AND P5, PT, R67, R87.reuse, PT ;  /* 0x000000574300720c */ /* 0x080fe40003fa6270 */
[----:B------:R-:W-:-:S06]  /*a1c0*/  ISETP.GE.AND P0, PT, R64, R87, PT ;  /* 0x000000574000720c */ /* 0x000fcc0003f06270 */
[----:B------:R-:W-:Y:S01]  /*a1d0*/  @!P1 STG.E desc[UR20][R16.64+-0x1e00], R43 ;  /* 0xffe2002b10009986 */ /* 0x000fe2000c101914 */
[----:B------:R-:W-:-:S04]  /*a1e0*/  ISETP.GE.AND P1, PT, R63, R87, PT ;  /* 0x000000573f00720c */ /* 0x000fc80003f26270 */
[----:B------:R-:W-:Y:S01]  /*a1f0*/  @!P5 STG.E desc[UR20][R16.64+-0x1d00], R47 ;  /* 0xffe3002f1000d986 */ /* 0x000fe2000c101914 */
[----:B------:R-:W-:-:S03]  /*a200*/  ISETP.GE.AND P5, PT, R60, R87, PT ;  /* 0x000000573c00720c */ /* 0x000fc60003fa6270 */
[----:B------:R-:W-:Y:S01]  /*a210*/  @!P0 STG.E desc[UR20][R16.64+-0x1b80], R53 ;  /* 0xffe4803510008986 */ /* 0x000fe2000c101914 */
[----:B------:R-:W-:-:S04]  /*a220*/  ISETP.GE.AND P0, PT, R72, R87, PT ;  /* 0x000000574800720c */ /* 0x000fc80003f06270 */
[----:B------:R-:W-:Y:S01]  /*a230*/  @!P1 STG.E desc[UR20][R16.64+-0x1b00], R55 ;  /* 0xffe5003710009986 */ /* 0x000fe2000c101914 */
[----:B------:R-:W-:-:S04]  /*a240*/  ISETP.GE.AND P1, PT, R58, R87, PT ;  /* 0x000000573a00720c */ /* 0x000fc80003f26270 */
[----:B------:R-:W-:Y:S04]  /*a250*/  @!P5 STG.E desc[UR20][R16.64+-0x1980], R81 ;  /* 0xffe680511000d986 */ /* 0x000fe8000c101914 */
[----:B------:R-:W-:Y:S05]  /*a260*/  @!P0 STG.E desc[UR20][R16.64+-0x1f80], R37 ;  /* 0xffe0802510008986 */ /* 0x000fea000c101914 */
[----:B------:R-:W-:Y:S01]  /*a270*/  @!P1 STG.E desc[UR20][R16.64+-0x1880], R85 ;  /* 0xffe7805510009986 */ /* 0x000fe2000c101914 */
[----:B--2---:R-:W-:Y:S01]  /*a280*/  @!P2 FMUL.FTZ R44, R44, R33 ;  /* 0x000000212c2ca220 */ /* 0x004fe20000410000 */
[----:B---3--:R-:W-:-:S04]  /*a290*/  @!P3 FMUL.FTZ R42, R42, R36 ;  /* 0x000000242a2ab220 */ /* 0x008fc80000410000 */
[----:B------:R-:W-:Y:S01]  /*a2a0*/  @!P2 STL [R1], R44 ;  /* 0x0000002c0100a387 */ /* 0x000fe20000100800 */
[-C--:B------:R-:W-:Y:S01]  /*a2b0*/  ISETP.GE.AND P2, PT, R71, R87.reuse, PT ;  /* 0x000000574700720c */ /* 0x080fe20003f46270 */
[----:B----4-:R-:W-:Y:S02]  /*a2c0*/  @!P4 FMUL.FTZ R40, R40, R34 ;  /* 0x000000222828c220 */ /* 0x010fe40000410000 */
[----:B------:R-:W-:Y:S01]  /*a2d0*/  @!P3 STL [R1+0x4], R42 ;  /* 0x0000042a0100b387 */ /* 0x000fe20000100800 */
[-C--:B------:R-:W-:Y:S01]  /*a2e0*/  ISETP.GE.AND P3, PT, R65, R87.reuse, PT ;  /* 0x000000574100720c */ /* 0x080fe20003f66270 */
[----:B-----5:R-:W-:Y:S02]  /*a2f0*/  FADD.FTZ R19, R3, R35 ;  /* 0x0000002303137221 */ /* 0x020fe40000010000 */
[----:B------:R-:W-:Y:S01]  /*a300*/  @!P4 STL [R1+0x8], R40 ;  /* 0x000008280100c387 */ /* 0x000fe20000100800 */
[----:B------:R-:W-:Y:S01]  /*a310*/  ISETP.GE.AND P4, PT, R66, R87, PT ;  /* 0x000000574200720c */ /* 0x000fe20003f86270 */
[----:B------:R-:W-:-:S04]  /*a320*/  FADD.FTZ R18, R19, R4 ;  /* 0x0000000413127221 */ /* 0x000fc80000010000 */
[----:B------:R-:W-:Y:S01]  /*a330*/  @!P2 STG.E desc[UR20][R16.64+-0x1f00], R39 ;  /* 0xffe100271000a986 */ /* 0x000fe2000c101914 */
[-C--:B------:R-:W-:Y:S01]  /*a340*/  ISETP.GE.AND P2, PT, R68, R87.reuse, PT ;  /* 0x000000574400720c */ /* 0x080fe20003f46270 */
[----:B------:R-:W-:Y:S02]  /*a350*/  FADD.FTZ R18, R18, R5 ;  /* 0x0000000512127221 */ /* 0x000fe40000010000 */
[----:B------:R-:W-:Y:S01]  /*a360*/  @!P3 STG.E desc[UR20][R16.64+-0x1c00], R51 ;  /* 0xffe400331000b986 */ /* 0x000fe2000c101914 */
[-C--:B------:R-:W-:Y:S01]  /*a370*/  ISETP.GE.AND P3, PT, R61, R87.reuse, PT ;  /* 0x000000573d00720c */ /* 0x080fe20003f66270 */
[----:B------:R-:W-:Y:S02]  /*a380*/  FADD.FTZ R19, R18, R7 ;  /* 0x0000000712137221 */ /* 0x000fe40000010000 */
[----:B------:R-:W-:Y:S01]  /*a390*/  @!P4 STG.E desc[UR20][R16.64+-0x1c80], R49 ;  /* 0xffe380311000c986 */ /* 0x000fe2000c101914 */
[----:B------:R-:W-:Y:S01]  /*a3a0*/  ISETP.GE.AND P4, PT, R59, R87, PT ;  /* 0x000000573b00720c */ /* 0x000fe20003f86270 */
[----:B------:R-:W-:-:S04]  /*a3b0*/  FADD.FTZ R18, R19, R8 ;  /* 0x0000000813127221 */ /* 0x000fc80000010000 */
[----:B------:R-:W-:Y:S01]  /*a3c0*/  @!P2 STG.E desc[UR20][R16.64+-0x1d80], R45 ;  /* 0xffe2802d1000a986 */ /* 0x000fe2000c101914 */
[----:B------:R-:W-:Y:S01]  /*a3d0*/  ISETP.GE.AND P2, PT, R62, R87, PT ;  /* 0x000000573e00720c */ /* 0x000fe20003f46270 */
[----:B------:R-:W-:Y:S02]  /*a3e0*/  FADD.FTZ R18, R18, R9 ;  /* 0x0000000912127221 */ /* 0x000fe40000010000 */
[----:B------:R-:W-:Y:S04]  /*a3f0*/  @!P3 STG.E desc[UR20][R16.64+-0x1a00], R79 ;  /* 0xffe6004f1000b986 */ /* 0x000fe8000c101914 */
[----:B------:R-:W-:Y:S06]  /*a400*/  @!P4 STG.E desc[UR20][R16.64+-0x1900], R83 ;  /* 0xffe700531000c986 */ /* 0x000fec000c101914 */
[----:B------:R-:W-:Y:S01]  /*a410*/  @!P2 STG.E desc[UR20][R16.64+-0x1a80], R75 ;  /* 0xffe5804b1000a986 */ /* 0x000fe2000c101914 */
[----:B------:R-:W-:Y:S06]  /*a420*/  BAR.SYNC.DEFER_BLOCKING 0x0 ;  /* 0x0000000000007b1d */ /* 0x000fec0000010000 */
[----:B------:R-:W-:Y:S04]  /*a430*/  STS [R57], R3 ;  /* 0x0000000339007388 */ /* 0x000fe80000000800 */
[----:B------:R-:W-:Y:S04]  /*a440*/  STS [R13+0x4], R4 ;  /* 0x000004040d007388 */ /* 0x000fe80000000800 */
[----:B------:R0:W-:Y:S04]  /*a450*/  STS [R0+0x8], R5 ;  /* 0x0000080500007388 */ /* 0x0001e80000000800 */
[----:B------:R-:W-:Y:S04]  /*a460*/  STS [R2+0xc], R7 ;  /* 0x00000c0702007388 */ /* 0x000fe80000000800 */
[----:B------:R-:W-:Y:S01]  /*a470*/  STS [R21+0x10], R8 ;  /* 0x0000100815007388 */ /* 0x000fe20000000800 */
[----:B0-----:R-:W-:-:S03]  /*a480*/  IADD3 R0, P1, R76, -0x7e0, RZ ;  /* 0xfffff8204c007810 */ /* 0x001fc60007f3e0ff */
[----:B------:R-:W-:Y:S01]  /*a490*/  STS [R6+0x14], R9 ;  /* 0x0000140906007388 */ /* 0x000fe20000000800 */
[----:B------:R-:W-:-:S03]  /*a4a0*/  IADD3.X R31, R31, -0x1, RZ, P1, !PT ;  /* 0xffffffff1f1f7810 */ /* 0x000fc60000ffe4ff */
[----:B------:R0:W-:Y:S04]  /*a4b0*/  STS [R10+0x18], R11 ;  /* 0x0000180b0a007388 */ /* 0x0001e80000000800 */
[----:B------:R-:W-:Y:S04]  /*a4c0*/  STS [R23+0x1c], R12 ;  /* 0x00001c0c17007388 */ /* 0x000fe80000000800 */
[----:B------:R1:W-:Y:S01]  /*a4d0*/  STS [R25+0x20], R156 ;  /* 0x0000209c19007388 */ /* 0x0003e20000000800 */
[----:B0-----:R-:W-:-:S03]  /*a4e0*/  FADD.FTZ R11, R18, R11 ;  /* 0x0000000b120b7221 */ /* 0x001fc60000010000 */
[----:B------:R0:W-:Y:S01]  /*a4f0*/  STS [R20+0x24], R157 ;  /* 0x0000249d14007388 */ /* 0x0001e20000000800 */
[----:B------:R-:W-:-:S03]  /*a500*/  FADD.FTZ R11, R11, R12 ;  /* 0x0000000c0b0b7221 */ /* 0x000fc60000010000 */
[----:B------:R2:W-:Y:S01]  /*a510*/  STS [R27+0x28], R158 ;  /* 0x0000289e1b007388 */ /* 0x0005e20000000800 */
[----:B-1----:R-:W-:-:S03]  /*a520*/  FADD.FTZ R156, R11, R156 ;  /* 0x0000009c0b9c7221 */ /* 0x002fc60000010000 */
[----:B------:R1:W-:Y:S01]  /*a530*/  STS [R22+0x2c], R159 ;  /* 0x00002c9f16007388 */ /* 0x0003e20000000800 */
[----:B0-----:R-:W-:-:S03]  /*a540*/  FADD.FTZ R157, R156, R157 ;  /* 0x0000009d9c9d7221 */ /* 0x001fc60000010000 */
[----:B------:R-:W-:Y:S01]  /*a550*/  STS [R29+0x30], R160 ;  /* 0x000030a01d007388 */ /* 0x000fe20000000800 */
[----:B--2---:R-:W-:-:S03]  /*a560*/  FADD.FTZ R158, R157, R158 ;  /* 0x0000009e9d9e7221 */ /* 0x004fc60000010000 */
[----:B------:R-:W-:Y:S01]  /*a570*/  STS [R24+0x34], R44 ;  /* 0x0000342c18007388 */ /* 0x000fe20000000800 */
[----:B-1----:R-:W-:-:S03]  /*a580*/  FADD.FTZ R159, R158, R159 ;  /* 0x0000009f9e9f7221 */ /* 0x002fc60000010000 */
[----:B------:R-:W-:Y:S01]  /*a590*/  STS [R26+0x38], R42 ;  /* 0x0000382a1a007388 */ /* 0x000fe20000000800 */
[----:B------:R-:W-:-:S03]  /*a5a0*/  FADD.FTZ R159, R159, R160 ;  /* 0x000000a09f9f7221 */ /* 0x000fc60000010000 */
[----:B------:R-:W-:Y:S01]  /*a5b0*/  STS [R28+0x3c], R40 ;  /* 0x00003c281c007388 */ /* 0x000fe20000000800 */
[----:B------:R-:W-:-:S03]  /*a5c0*/  NOP ;  /* 0x0000000000007918 */ /* 0x000fc60000000000 */
[----:B------:R-:W-:Y:S01]  /*a5d0*/  LDS R7, [R99] ;  /* 0x0000000063077984 */ /* 0x000fe20000000800 */
[----:B------:R-:W-:-:S03]  /*a5e0*/  FADD.FTZ R159, R159, R44 ;  /* 0x0000002c9f9f7221 */ /* 0x000fc60000010000 */
[----:B------:R-:W-:Y:S01]  /*a5f0*/  LDS R13, [R98+0x80] ;  /* 0x00008000620d7984 */ /* 0x000fe20000000800 */
[----:B------:R-:W-:-:S03]  /*a600*/  FADD.FTZ R159, R159, R42 ;  /* 0x0000002a9f9f7221 */ /* 0x000fc60000010000 */
[----:B------:R-:W-:Y:S01]  /*a610*/  LDS R17, [R97+0x100] ;  /* 0x0001000061117984 */ /* 0x000fe20000000800 */
[----:B------:R-:W-:-:S03]  /*a620*/  FADD.FTZ R2, R159, R40 ;  /* 0x000000289f027221 */ /* 0x000fc60000010000 */
        /* <DEDUP_REMOVED lines=15> */
[----:B------:R-:W-:Y:S04]  /*a720*/  STL [R1+0xa8], R2 ;  /* 0x0000a80201007387 */ /* 0x000fe80000100800 */
        /* <DEDUP_REMOVED lines=18> */
.L_x_627:
[----:B------:R-:W-:Y:S05]  /*a850*/  BSYNC B0 ;  /* 0x0000000000007941 */ /* 0x000fea0003800000 */
.L_x_626:
        /* <DEDUP_REMOVED lines=15> */
[----:B------:R-:W-:Y:S01]  /*a950*/  MOV R3, UR31 ;  /* 0x0000001f00037c02 */ /* 0x000fe20008000f00 */
[----:B------:R-:W-:Y:S01]  /*a960*/  UIADD3 UR18, UP1, UR18, -0x2000, URZ ;  /* 0xffffe00012127890 */ /* 0x000fe2000ff3e03f */
[----:B------:R-:W-:Y:S01]  /*a970*/  LEA.HI.X R0, R0, UR29, R31, 0x2, P0 ;  /* 0x0000001d00007c11 */ /* 0x000fe200080f141f */
[----:B------:R-:W-:Y:S01]  /*a980*/  UIADD3 UR14, UP2, UR14, -0x2000, URZ ;  /* 0xffffe0000e0e7890 */ /* 0x000fe2000ff5e03f */
[C---:B------:R-:W-:Y:S01]  /*a990*/  LEA R2, P0, R3.reuse, R2, 0x2 ;  /* 0x0000000203027211 */ /* 0x040fe200078010ff */
[----:B------:R-:W-:Y:S01]  /*a9a0*/  UIADD3 UR12, UP3, UR12, -0x2000, URZ ;  /* 0xffffe0000c0c7890 */ /* 0x000fe2000ff7e03f */
[----:B0-----:R-:W-:Y:S01]  /*a9b0*/  MOV R4, UR8 ;  /* 0x0000000800047c02 */ /* 0x001fe20008000f00 */
[----:B------:R-:W-:Y:S01]  /*a9c0*/  UIADD3 UR16, UP4, UR16, -0x2000, URZ ;  /* 0xffffe00010107890 */ /* 0x000fe2000ff9e03f */
[-C--:B------:R-:W-:Y:S01]  /*a9d0*/  ISETP.GE.AND P2, PT, R66, R47.reuse, PT ;  /* 0x0000002f4200720c */ /* 0x080fe20003f46270 */
[----:B------:R-:W-:Y:S01]  /*a9e0*/  UIADD3 UR6, UR6, 0x1, URZ ;  /* 0x0000000106067890 */ /* 0x000fe2000fffe03f */
[----:B------:R-:W-:Y:S01]  /*a9f0*/  LEA.HI.X R3, R3, R0, R4, 0x2, P0 ;  /* 0x0000000003037211 */ /* 0x000fe200000f1404 */
[----:B------:R-:W-:Y:S01]  /*aa00*/  UIADD3.X UR19, UR19, -0x1, URZ, UP1, !UPT ;  /* 0xffffffff13137890 */ /* 0x000fe20008ffe43f */
[----:B------:R-:W-:Y:S01]  /*aa10*/  ISETP.GE.AND P0, PT, R68, R47, PT ;  /* 0x0000002f4400720c */ /* 0x000fe20003f06270 */
[----:B------:R-:W-:-:S02]  /*aa20*/  UIADD3.X UR15, UR15, -0x1, URZ, UP2, !UPT ;  /* 0xffffffff0f0f7890 */ /* 0x000fc400097fe43f */
[----:B------:R0:W-:Y:S01]  /*aa30*/  @!P3 STG.E desc[UR20][R2.64], R13 ;  /* 0x0000000d0200b986 */ /* 0x0001e2000c101914 */
        /* <DEDUP_REMOVED lines=26> */
.L_x_546:
        /* <DEDUP_REMOVED lines=41> */
.L_x_630:
[----:B------:R-:W-:Y:S05]  /*ae70*/  BSYNC B0 ;  /* 0x0000000000007941 */ /* 0x000fea0003800000 */
.L_x_629:
        /* <DEDUP_REMOVED lines=44> */
.L_x_632:
[----:B------:R-:W2:Y:S02]  /*b140*/  S2R R11, SR_TID.X ;  /* 0x00000000000b7919 */ /* 0x000ea40000002100 */
.L_x_633:
[----:B------:R-:W-:Y:S05]  /*b150*/  BSYNC B0 ;  /* 0x0000000000007941 */ /* 0x000fea0003800000 */
.L_x_631:
        /* <DEDUP_REMOVED lines=23> */
.L_x_635:
[----:B0--3--:R-:W-:Y:S01]  /*b2d0*/  LEA R0, R11, UR8, 0x2 ;  /* 0x000000080b007c11 */ /* 0x009fe2000f8e10ff */
[----:B-1--4-:R-:W-:Y:S01]  /*b2e0*/  IMAD.U32 R3, RZ, RZ, UR6 ;  /* 0x00000006ff037e24 */ /* 0x012fe2000f8e00ff */
[----:B--2---:R-:W-:Y:S02]  /*b2f0*/  MOV R5, UR5 ;  /* 0x0000000500057c02 */ /* 0x004fe40008000f00 */
[----:B------:R-:W-:Y:S01]  /*b300*/  MOV R4, UR4 ;  /* 0x0000000400047c02 */ /* 0x000fe20008000f00 */
[----:B------:R-:W0:Y:S01]  /*b310*/  LDS R13, [R0+0x5e60] ;  /* 0x005e6000000d7984 */ /* 0x000e220000000800 */
[----:B------:R-:W-:Y:S02]  /*b320*/  SHF.R.S32.HI R5, RZ, 0x1f, R11 ;  /* 0x0000001fff057819 */ /* 0x000fe4000001140b */
[----:B------:R-:W-:Y:S01]  /*b330*/  MOV R2, R4 ;  /* 0x0000000400027202 */ /* 0x000fe20000000f00 */
        /* <DEDUP_REMOVED lines=23> */
.L_x_634:
[----:B------:R-:W-:Y:S05]  /*b4b0*/  EXIT ;  /* 0x000000000000794d */ /* 0x000fea0003800000 */
.L_x_583:
[----:B------:R-:W-:Y:S01]  /*b4c0*/  HFMA2.MMA R89, -RZ, RZ, 0, 5.9604644775390625e-08 ;  /* 0x00000001ff597435 */ /* 0x000fe200000001ff */
[----:B------:R-:W-:Y:S02]  /*b4d0*/  MOV R155, R153 ;  /* 0x00000099009b7202 */ /* 0x000fe40000000f00 */
[----:B------:R-:W-:Y:S02]  /*b4e0*/  MOV R88, RZ ;  /* 0x000000ff00587202 */ /* 0x000fe40000000f00 */
[----:B------:R-:W-:-:S07]  /*b4f0*/  MOV R150, 0xffffffff ;  /* 0xffffffff00967802 */ /* 0x000fce0000000f00 */
[----:B-1---5:R-:W-:Y:S05]  /*b500*/  WARPSYNC.COLLECTIVE R150, `(.L_x_636) ;  /* 0x0000000096087348 */ /* 0x022fea0003c00000 */
[----:B------:R0:W2:Y:S02]  /*b510*/  SHFL.UP P3, R152, R155, R89, R88 ;  /* 0x040000599b987389 */ /* 0x0000a40000060058 */
[----:B012--5:R-:W-:Y:S01]  /*b520*/  ENDCOLLECTIVE ;  /* 0x000000000000791b */ /* 0x027fe20003800000 */
.L_x_636:
[----:B------:R-:W-:Y:S02]  /*b530*/  MOV R155, R154 ;  /* 0x0000009a009b7202 */ /* 0x000fe40000000f00 */
[----:B------:R-:W-:-:S07]  /*b540*/  MOV R149, R152 ;  /* 0x0000009800957202 */ /* 0x000fce0000000f00 */
[----:B------:R-:W-:Y:S05]  /*b550*/  WARPSYNC.COLLECTIVE R150, `(.L_x_637) ;  /* 0x0000000096087348 */ /* 0x000fea0003c00000 */
[----:B------:R0:W1:Y:S02]  /*b560*/  SHFL.UP P3, R152, R155, R89, R88 ;  /* 0x040000599b987389 */ /* 0x0000640000060058 */
[----:B01----:R-:W-:Y:S01]  /*b570*/  ENDCOLLECTIVE ;  /* 0x000000000000791b */ /* 0x003fe20003800000 */
.L_x_637:
[----:B------:R-:W-:Y:S01]  /*b580*/  IMAD.MOV.U32 R89, RZ, RZ, 0x2 ;  /* 0x00000002ff597424 */ /* 0x000fe200078e00ff */
[----:B------:R-:W-:Y:S02]  /*b590*/  ISETP.GE.AND P3, PT, R161, 0x1, PT ;  /* 0x00000001a100780c */ /* 0x000fe40003f66270 */
[----:B------:R-:W-:-:S11]  /*b5a0*/  MOV R88, R152 ;  /* 0x0000009800587202 */ /* 0x000fd60000000f00 */
[C---:B------:R-:W-:Y:S01]  /*b5b0*/  @P3 FFMA.FTZ R154, R153.reuse, R88, R154 ;  /* 0x00000058999a3223 */ /* 0x040fe2000001009a */
[----:B------:R-:W-:Y:S01]  /*b5c0*/  @P3 FMUL.FTZ R153, R153, R149 ;  /* 0x0000009599993220 */ /* 0x000fe20000410000 */
[----:B------:R-:W-:-:S04]  /*b5d0*/  HFMA2.MMA R88, -RZ, RZ, 0, 0 ;  /* 0x00000000ff587435 */ /* 0x000fc800000001ff */
[----:B------:R-:W-:-:S07]  /*b5e0*/  MOV R155, R153 ;  /* 0x00000099009b7202 */ /* 0x000fce0000000f00 */
[----:B------:R-:W-:Y:S05]  /*b5f0*/  WARPSYNC.COLLECTIVE R150, `(.L_x_638) ;  /* 0x0000000096087348 */ /* 0x000fea0003c00000 */
[----:B------:R0:W1:Y:S02]  /*b600*/  SHFL.UP P3, R152, R155, R89, R88 ;  /* 0x040000599b987389 */ /* 0x0000640000060058 */
[----:B01----:R-:W-:Y:S01]  /*b610*/  ENDCOLLECTIVE ;  /* 0x000000000000791b */ /* 0x003fe20003800000 */
.L_x_638:
[----:B------:R-:W-:Y:S02]  /*b620*/  MOV R155, R154 ;  /* 0x0000009a009b7202 */ /* 0x000fe40000000f00 */
[----:B------:R-:W-:-:S07]  /*b630*/  MOV R149, R152 ;  /* 0x0000009800957202 */ /* 0x000fce0000000f00 */
[----:B------:R-:W-:Y:S05]  /*b640*/  WARPSYNC.COLLECTIVE R150, `(.L_x_639) ;  /* 0x0000000096087348 */ /* 0x000fea0003c00000 */
[----:B------:R0:W1:Y:S02]  /*b650*/  SHFL.UP P3, R152, R155, R89, R88 ;  /* 0x040000599b987389 */ /* 0x0000640000060058 */
[----:B01----:R-:W-:Y:S01]  /*b660*/  ENDCOLLECTIVE ;  /* 0x000000000000791b */ /* 0x003fe20003800000 */
.L_x_639:
        /* <DEDUP_REMOVED lines=10> */
.L_x_640:
[----:B------:R-:W-:Y:S02]  /*b710*/  MOV R155, R154 ;  /* 0x0000009a009b7202 */ /* 0x000fe40000000f00 */
[----:B------:R-:W-:-:S07]  /*b720*/  MOV R149, R152 ;  /* 0x0000009800957202 */ /* 0x000fce0000000f00 */
[----:B------:R-:W-:Y:S05]  /*b730*/  WARPSYNC.COLLECTIVE R150, `(.L_x_641) ;  /* 0x0000000096087348 */ /* 0x000fea0003c00000 */
[----:B------:R0:W1:Y:S02]  /*b740*/  SHFL.UP P3, R152, R155, R89, R88 ;  /* 0x040000599b987389 */ /* 0x0000640000060058 */
[----:B01----:R-:W-:Y:S01]  /*b750*/  ENDCOLLECTIVE ;  /* 0x000000000000791b */ /* 0x003fe20003800000 */
.L_x_641:
        /* <DEDUP_REMOVED lines=10> */
.L_x_642:
[----:B------:R-:W-:Y:S02]  /*b800*/  MOV R155, R154 ;  /* 0x0000009a009b7202 */ /* 0x000fe40000000f00 */
[----:B------:R-:W-:-:S07]  /*b810*/  MOV R149, R152 ;  /* 0x0000009800957202 */ /* 0x000fce0000000f00 */
[----:B------:R-:W-:Y:S05]  /*b820*/  WARPSYNC.COLLECTIVE R150, `(.L_x_643) ;  /* 0x0000000096087348 */ /* 0x000fea0003c00000 */
[----:B------:R0:W1:Y:S02]  /*b830*/  SHFL.UP P3, R152, R155, R89, R88 ;  /* 0x040000599b987389 */ /* 0x0000640000060058 */
[----:B01----:R-:W-:Y:S01]  /*b840*/  ENDCOLLECTIVE ;  /* 0x000000000000791b */ /* 0x003fe20003800000 */
.L_x_643:
[----:B------:R-:W-:Y:S01]  /*b850*/  HFMA2.MMA R89, -RZ, RZ, 0, 9.5367431640625e-07 ;  /* 0x00000010ff597435 */ /* 0x000fe200000001ff */
[----:B------:R-:W-:Y:S02]  /*b860*/  ISETP.GE.AND P3, PT, R161, 0x8, PT ;  /* 0x00000008a100780c */ /* 0x000fe40003f66270 */
[----:B------:R-:W-:-:S11]  /*b870*/  MOV R88, R152 ;  /* 0x0000009800587202 */ /* 0x000fd60000000f00 */
[C---:B------:R-:W-:Y:S01]  /*b880*/  @P3 FFMA.FTZ R154, R153.reuse, R88, R154 ;  /* 0x00000058999a3223 */ /* 0x040fe2000001009a */
[----:B------:R-:W-:Y:S01]  /*b890*/  @P3 FMUL.FTZ R153, R153, R149 ;  /* 0x0000009599993220 */ /* 0x000fe20000410000 */
[----:B------:R-:W-:-:S04]  /*b8a0*/  IMAD.MOV.U32 R88, RZ, RZ, RZ ;  /* 0x000000ffff587224 */ /* 0x000fc800078e00ff */
[----:B------:R-:W-:-:S07]  /*b8b0*/  MOV R155, R153 ;  /* 0x00000099009b7202 */ /* 0x000fce0000000f00 */
[----:B------:R-:W-:Y:S05]  /*b8c0*/  WARPSYNC.COLLECTIVE R150, `(.L_x_644) ;  /* 0x0000000096087348 */ /* 0x000fea0003c00000 */
[----:B------:R0:W1:Y:S02]  /*b8d0*/  SHFL.UP P3, R152, R155, R89, R88 ;  /* 0x040000599b987389 */ /* 0x0000640000060058 */
[----:B01----:R-:W-:Y:S01]  /*b8e0*/  ENDCOLLECTIVE ;  /* 0x000000000000791b */ /* 0x003fe20003800000 */
.L_x_644:
[----:B------:R-:W-:Y:S02]  /*b8f0*/  MOV R155, R154 ;  /* 0x0000009a009b7202 */ /* 0x000fe40000000f00 */
[----:B------:R-:W-:-:S07]  /*b900*/  MOV R149, R152 ;  /* 0x0000009800957202 */ /* 0x000fce0000000f00 */
[----:B------:R-:W-:Y:S05]  /*b910*/  WARPSYNC.COLLECTIVE R150, `(.L_x_645) ;  /* 0x0000000096087348 */ /* 0x000fea0003c00000 */
[----:B------:R0:W1:Y:S02]  /*b920*/  SHFL.UP P3, R152, R155, R89, R88 ;  /* 0x040000599b987389 */ /* 0x0000640000060058 */
[----:B01----:R-:W-:Y:S01]  /*b930*/  ENDCOLLECTIVE ;  /* 0x000000000000791b */ /* 0x003fe20003800000 */
.L_x_645:
[----:B------:R-:W-:Y:S01]  /*b940*/  MOV R88, R152 ;  /* 0x0000009800587202 */ /* 0x000fe20000000f00 */
[----:B------:R-:W-:Y:S06]  /*b950*/  BRA `(.L_x_646) ;  /* 0xffffffa400787947 */ /* 0x000fec000383ffff */
.L_x_584:
        /* <DEDUP_REMOVED lines=8> */
.L_x_648:
[----:B------:R-:W-:Y:S05]  /*b9e0*/  BSYNC B0 ;  /* 0x0000000000007941 */ /* 0x000fea0003800000 */
.L_x_647:
[----:B------:R-:W-:Y:S05]  /*b9f0*/  BRA `(.L_x_649) ;  /* 0xffffffa400647947 */ /* 0x000fea000383ffff */
.L_x_585:
        /* <DEDUP_REMOVED lines=8> */
.L_x_651:
[----:B------:R-:W-:Y:S05]  /*ba80*/  BSYNC B0 ;  /* 0x0000000000007941 */ /* 0x000fea0003800000 */
.L_x_650:
[----:B------:R-:W-:Y:S05]  /*ba90*/  BRA `(.L_x_652) ;  /* 0xffffffa400447947 */ /* 0x000fea000383ffff */
.L_x_586:
        /* <DEDUP_REMOVED lines=8> */
.L_x_654:
[----:B------:R-:W-:Y:S05]  /*bb20*/  BSYNC B0 ;  /* 0x0000000000007941 */ /* 0x000fea0003800000 */
.L_x_653:
[----:B------:R-:W-:Y:S01]  /*bb30*/  HFMA2.MMA R89, -RZ, RZ, 0, 5.9604644775390625e-08 ;  /* 0x00000001ff597435 */ /* 0x000fe200000001ff */
[----:B------:R-:W-:Y:S01]  /*bb40*/  MOV R155, R154 ;  /* 0x0000009a009b7202 */ /* 0x000fe20000000f00 */
[----:B------:R-:W-:Y:S01]  /*bb50*/  IMAD.MOV.U32 R88, RZ, RZ, RZ ;  /* 0x000000ffff587224 */ /* 0x000fe200078e00ff */
[----:B------:R-:W-:Y:S02]  /*bb60*/  MOV R150, 0xffffffff ;  /* 0xffffffff00967802 */ /* 0x000fe40000000f00 */
[----:B------:R-:W-:Y:S02]  /*bb70*/  MOV R153, R152 ;  /* 0x0000009800997202 */ /* 0x000fe40000000f00 */
[----:B------:R-:W-:-:S07]  /*bb80*/  MOV R149, R80 ;  /* 0x0000005000957202 */ /* 0x000fce0000000f00 */
[----:B------:R-:W-:Y:S05]  /*bb90*/  WARPSYNC.COLLECTIVE R150, `(.L_x_655) ;  /* 0x0000000096087348 */ /* 0x000fea0003c00000 */
[----:B------:R0:W1:Y:S02]  /*bba0*/  SHFL.UP P3, R152, R155, R89, R88 ;  /* 0x040000599b987389 */ /* 0x0000640000060058 */
[----:B01----:R-:W-:Y:S01]  /*bbb0*/  ENDCOLLECTIVE ;  /* 0x000000000000791b */ /* 0x003fe20003800000 */
.L_x_655:
[----:B------:R-:W-:Y:S01]  /*bbc0*/  HFMA2.MMA R89, -RZ, RZ, 0, 0 ;  /* 0x00000000ff597435 */ /* 0x000fe200000001ff */
[----:B------:R-:W-:Y:S02]  /*bbd0*/  MOV R88, 0x1f ;  /* 0x0000001f00587802 */ /* 0x000fe40000000f00 */
[----:B------:R-:W-:-:S08]  /*bbe0*/  MOV R154, R152 ;  /* 0x00000098009a7202 */ /* 0x000fd00000000f00 */
[----:B------:R-:W-:Y:S05]  /*bbf0*/  WARPSYNC.COLLECTIVE R150, `(.L_x_656) ;  /* 0x0000000096087348 */ /* 0x000fea0003c00000 */
[----:B------:R0:W1:Y:S02]  /*bc00*/  SHFL.IDX P3, R152, R149, R89, R88 ;  /* 0x0000005995987389 */ /* 0x0000640000060058 */
[----:B01----:R-:W-:Y:S01]  /*bc10*/  ENDCOLLECTIVE ;  /* 0x000000000000791b */ /* 0x003fe20003800000 */
.L_x_656:
[----:B------:R-:W-:Y:S02]  /*bc20*/  MOV R149, R81 ;  /* 0x0000005100957202 */ /* 0x000fe40000000f00 */
[----:B------:R-:W-:-:S07]  /*bc30*/  MOV R80, R152 ;  /* 0x0000009800507202 */ /* 0x000fce0000000f00 */
[----:B------:R-:W-:Y:S05]  /*bc40*/  WARPSYNC.COLLECTIVE R150, `(.L_x_657) ;  /* 0x0000000096087348 */ /* 0x000fea0003c00000 */
[----:B------:R0:W1:Y:S02]  /*bc50*/  SHFL.IDX P3, R152, R149, R89, R88 ;  /* 0x0000005995987389 */ /* 0x0000640000060058 */
[----:B01----:R-:W-:Y:S01]  /*bc60*/  ENDCOLLECTIVE ;  /* 0x000000000000791b */ /* 0x003fe20003800000 */
.L_x_657:
[----:B------:R-:W-:Y:S01]  /*bc70*/  MOV R81, R152 ;  /* 0x0000009800517202 */ /* 0x000fe20000000f00 */
[----:B------:R-:W-:Y:S06]  /*bc80*/  BRA `(.L_x_658) ;  /* 0xffffffa000e07947 */ /* 0x000fec000383ffff */
.L_x_588:
[----:B------:R-:W-:Y:S01]  /*bc90*/  HFMA2.MMA R152, -RZ, RZ, 0, 5.9604644775390625e-08 ;  /* 0x00000001ff987435 */ /* 0x000fe200000001ff */
[----:B------:R-:W-:Y:S02]  /*bca0*/  MOV R163, R161 ;  /* 0x000000a100a37202 */ /* 0x000fe40000000f00 */
[----:B------:R-:W-:Y:S02]  /*bcb0*/  MOV R89, 0x1f ;  /* 0x0000001f00597802 */ /* 0x000fe40000000f00 */
[----:B------:R-:W-:-:S07]  /*bcc0*/  MOV R150, 0xffffffff ;  /* 0xffffffff00967802 */ /* 0x000fce0000000f00 */
[----:B------:R-:W-:Y:S05]  /*bcd0*/  WARPSYNC.COLLECTIVE R150, `(.L_x_659) ;  /* 0x0000000096087348 */ /* 0x000fea0003c00000 */
[----:B------:R0:W1:Y:S02]  /*bce0*/  SHFL.DOWN P6, R149, R163, R152, R89 ;  /* 0x08000098a3957389 */ /* 0x00006400000c0059 */
[----:B01----:R-:W-:Y:S01]  /*bcf0*/  ENDCOLLECTIVE ;  /* 0x000000000000791b */ /* 0x003fe20003800000 */
.L_x_659:
[----:B------:R-:W-:Y:S02]  /*bd00*/  MOV R163, R162 ;  /* 0x000000a200a37202 */ /* 0x000fe40000000f00 */
[----:B------:R-:W-:-:S07]  /*bd10*/  MOV R88, R149 ;  /* 0x0000009500587202 */ /* 0x000fce0000000f00 */
[----:B------:R-:W-:Y:S05]  /*bd20*/  WARPSYNC.COLLECTIVE R150, `(.L_x_660) ;  /* 0x0000000096087348 */ /* 0x000fea0003c00000 */
[----:B------:R0:W1:Y:S02]  /*bd30*/  SHFL.DOWN P6, R149, R163, R152, R89 ;  /* 0x08000098a3957389 */ /* 0x00006400000c0059 */
[----:B01----:R-:W-:Y:S01]  /*bd40*/  ENDCOLLECTIVE ;  /* 0x000000000000791b */ /* 0x003fe20003800000 */
.L_x_660:
        /* <DEDUP_REMOVED lines=9> */
.L_x_661:
[----:B------:R-:W-:Y:S01]  /*bde0*/  MOV R163, R162 ;  /* 0x000000a200a37202 */ /* 0x000fe20000000f00 */
[----:B------:R-:W-:-:S07]  /*bdf0*/  IMAD.MOV.U32 R88, RZ, RZ, R149 ;  /* 0x000000ffff587224 */ /* 0x000fce00078e0095 */
[----:B------:R-:W-:Y:S05]  /*be00*/  WARPSYNC.COLLECTIVE R150, `(.L_x_662) ;  /* 0x0000000096087348 */ /* 0x000fea0003c00000 */
[----:B------:R0:W1:Y:S02]  /*be10*/  SHFL.DOWN P6, R149, R163, R152, R89 ;  /* 0x08000098a3957389 */ /* 0x00006400000c0059 */
[----:B01----:R-:W-:Y:S01]  /*be20*/  ENDCOLLECTIVE ;  /* 0x000000000000791b */ /* 0x003fe20003800000 */
.L_x_662:
        /* <DEDUP_REMOVED lines=9> */
.L_x_663:
[----:B------:R-:W-:Y:S02]  /*bec0*/  MOV R163, R162 ;  /* 0x000000a200a37202 */ /* 0x000fe40000000f00 */
[----:B------:R-:W-:-:S07]  /*bed0*/  MOV R88, R149 ;  /* 0x0000009500587202 */ /* 0x000fce0000000f00 */
[----:B------:R-:W-:Y:S05]  /*bee0*/  WARPSYNC.COLLECTIVE R150, `(.L_x_664) ;  /* 0x0000000096087348 */ /* 0x000fea0003c00000 */
[----:B------:R0:W1:Y:S02]  /*bef0*/  SHFL.DOWN P6, R149, R163, R152, R89 ;  /* 0x08000098a3957389 */ /* 0x00006400000c0059 */
[----:B01----:R-:W-:Y:S01]  /*bf00*/  ENDCOLLECTIVE ;  /* 0x000000000000791b */ /* 0x003fe20003800000 */
.L_x_664:
        /* <DEDUP_REMOVED lines=9> */
.L_x_665:
[----:B------:R-:W-:Y:S02]  /*bfa0*/  MOV R163, R162 ;  /* 0x000000a200a37202 */ /* 0x000fe40000000f00 */
[----:B------:R-:W-:-:S07]  /*bfb0*/  MOV R88, R149 ;  /* 0x0000009500587202 */ /* 0x000fce0000000f00 */
[----:B------:R-:W-:Y:S05]  /*bfc0*/  WARPSYNC.COLLECTIVE R150, `(.L_x_666) ;  /* 0x0000000096087348 */ /* 0x000fea0003c00000 */
[----:B------:R0:W1:Y:S02]  /*bfd0*/  SHFL.DOWN P6, R149, R163, R152, R89 ;  /* 0x08000098a3957389 */ /* 0x00006400000c0059 */
[----:B01----:R-:W-:Y:S01]  /*bfe0*/  ENDCOLLECTIVE ;  /* 0x000000000000791b */ /* 0x003fe20003800000 */
.L_x_666:
        /* <DEDUP_REMOVED lines=9> */
.L_x_667:
[----:B------:R-:W-:Y:S01]  /*c080*/  IMAD.MOV.U32 R163, RZ, RZ, R162 ;  /* 0x000000ffffa37224 */ /* 0x000fe200078e00a2 */
[----:B------:R-:W-:-:S07]  /*c090*/  MOV R88, R149 ;  /* 0x0000009500587202 */ /* 0x000fce0000000f00 */
[----:B------:R-:W-:Y:S05]  /*c0a0*/  WARPSYNC.COLLECTIVE R150, `(.L_x_668) ;  /* 0x0000000096087348 */ /* 0x000fea0003c00000 */
[----:B------:R0:W1:Y:S02]  /*c0b0*/  SHFL.DOWN P6, R149, R163, R152, R89 ;  /* 0x08000098a3957389 */ /* 0x00006400000c0059 */
[----:B01----:R-:W-:Y:S01]  /*c0c0*/  ENDCOLLECTIVE ;  /* 0x000000000000791b */ /* 0x003fe20003800000 */
.L_x_668:
        /* <DEDUP_REMOVED lines=10> */
.L_x_669:
[----:B------:R-:W-:Y:S02]  /*c170*/  MOV R149, R162 ;  /* 0x000000a200957202 */ /* 0x000fe40000000f00 */
[----:B------:R-:W-:-:S07]  /*c180*/  MOV R164, R152 ;  /* 0x0000009800a47202 */ /* 0x000fce0000000f00 */
[----:B------:R-:W-:Y:S05]  /*c190*/  WARPSYNC.COLLECTIVE R150, `(.L_x_670) ;  /* 0x0000000096087348 */ /* 0x000fea0003c00000 */
[----:B------:R0:W1:Y:S02]  /*c1a0*/  SHFL.IDX P3, R152, R149, R89, R88 ;  /* 0x0000005995987389 */ /* 0x0000640000060058 */
[----:B01----:R-:W-:Y:S01]  /*c1b0*/  ENDCOLLECTIVE ;  /* 0x000000000000791b */ /* 0x003fe20003800000 */
.L_x_670:
[----:B------:R-:W-:Y:S02]  /*c1c0*/  MOV R89, 0x1f ;  /* 0x0000001f00597802 */ /* 0x000fe40000000f00 */
[----:B------:R-:W-:Y:S01]  /*c1d0*/  MOV R165, R152 ;  /* 0x0000009800a57202 */ /* 0x000fe20000000f00 */
[----:B------:R-:W-:-:S11]  /*c1e0*/  HFMA2.MMA R152, -RZ, RZ, 0, 5.9604644775390625e-08 ;  /* 0x00000001ff987435 */ /* 0x000fd600000001ff */
[----:B------:R-:W-:Y:S05]  /*c1f0*/  WARPSYNC.COLLECTIVE R150, `(.L_x_671) ;  /* 0x0000000096087348 */ /* 0x000fea0003c00000 */
[----:B------:R0:W1:Y:S02]  /*c200*/  SHFL.DOWN P6, R149, R163, R152, R89 ;  /* 0x08000098a3957389 */ /* 0x00006400000c0059 */
[----:B01----:R-:W-:Y:S01]  /*c210*/  ENDCOLLECTIVE ;  /* 0x000000000000791b */ /* 0x003fe20003800000 */
.L_x_671:
[----:B------:R-:W-:Y:S02]  /*c220*/  MOV R163, R162 ;  /* 0x000000a200a37202 */ /* 0x000fe40000000f00 */
[----:B------:R-:W-:-:S07]  /*c230*/  MOV R161, R149 ;  /* 0x0000009500a17202 */ /* 0x000fce0000000f00 */
[----:B------:R-:W-:Y:S05]  /*c240*/  WARPSYNC.COLLECTIVE R150, `(.L_x_672) ;  /* 0x0000000096087348 */ /* 0x000fea0003c00000 */
[----:B------:R0:W1:Y:S02]  /*c250*/  SHFL.DOWN P6, R149, R163, R152, R89 ;  /* 0x08000098a3957389 */ /* 0x00006400000c0059 */
[----:B01----:R-:W-:Y:S01]  /*c260*/  ENDCOLLECTIVE ;  /* 0x000000000000791b */ /* 0x003fe20003800000 */
.L_x_672:
[----:B------:R-:W-:Y:S01]  /*c270*/  HFMA2.MMA R89, -RZ, RZ, 0, 0 ;  /* 0x00000000ff597435 */ /* 0x000fe200000001ff */
[----:B------:R-:W-:Y:S02]  /*c280*/  MOV R162, R149 ;  /* 0x0000009500a27202 */ /* 0x000fe40000000f00 */
[----:B------:R-:W-:-:S08]  /*c290*/  MOV R149, R80 ;  /* 0x0000005000957202 */ /* 0x000fd00000000f00 */
[----:B------:R-:W-:Y:S05]  /*c2a0*/  WARPSYNC.COLLECTIVE R150, `(.L_x_673) ;  /* 0x0000000096087348 */ /* 0x000fea0003c00000 */
[----:B------:R0:W1:Y:S02]  /*c2b0*/  SHFL.IDX P3, R152, R149, R89, R88 ;  /* 0x0000005995987389 */ /* 0x0000640000060058 */
[----:B01----:R-:W-:Y:S01]  /*c2c0*/  ENDCOLLECTIVE ;  /* 0x000000000000791b */ /* 0x003fe20003800000 */
.L_x_673:
[----:B------:R-:W-:Y:S02]  /*c2d0*/  MOV R149, R81 ;  /* 0x0000005100957202 */ /* 0x000fe40000000f00 */
[----:B------:R-:W-:-:S07]  /*c2e0*/  MOV R163, R152 ;  /* 0x0000009800a37202 */ /* 0x000fce0000000f00 */
[----:B------:R-:W-:Y:S05]  /*c2f0*/  WARPSYNC.COLLECTIVE R150, `(.L_x_674) ;  /* 0x0000000096087348 */ /* 0x000fea0003c00000 */
[----:B------:R0:W1:Y:S02]  /*c300*/  SHFL.IDX P3, R152, R149, R89, R88 ;  /* 0x0000005995987389 */ /* 0x0000640000060058 */
[----:B01----:R-:W-:Y:S01]  /*c310*/  ENDCOLLECTIVE ;  /* 0x000000000000791b */ /* 0x003fe20003800000 */
.L_x_674:
[----:B------:R-:W-:Y:S01]  /*c320*/  MOV R89, R152 ;  /* 0x0000009800597202 */ /* 0x000fe20000000f00 */
[----:B------:R-:W-:Y:S06]  /*c330*/  BRA `(.L_x_675) ;  /* 0xffffffa400087947 */ /* 0x000fec000383ffff */
.L_x_676:
        /* <DEDUP_REMOVED lines=12> */
.L_x_10918:


//--------------------- .text._Z25selective_scan_bwd_kernelI32Selective_Scan_bwd_kernel_traitsILi128ELi16ELb0ELb0ELb1ELb1ELb1EffEEv12SSMParamsBwd --------------------------
	.section	.text._Z25selective_scan_bwd_kernelI32Selective_Scan_bwd_kernel_traitsILi128ELi16ELb0ELb0ELb1ELb1ELb1EffEEv12SSMParamsBwd,"ax",@progbits
	.align	128
        .global         _Z25selective_scan_bwd_kernelI32Selective_Scan_bwd_kernel_traitsILi128ELi16ELb0ELb0ELb1ELb1ELb1EffEEv12SSMParamsBwd
        .type           _Z25selective_scan_bwd_kernelI32Selective_Scan_bwd_kernel_traitsILi128ELi16ELb0ELb0ELb1ELb1ELb1EffEEv12SSMParamsBwd,@function
        .size           _Z25selective_scan_bwd_kernelI32Selective_Scan_bwd_kernel_traitsILi128ELi16ELb0ELb0ELb1ELb1ELb1EffEEv12SSMParamsBwd,(.L_x_10919 - _Z25selective_scan_bwd_kernelI32Selective_Scan_bwd_kernel_traitsILi128ELi16ELb0ELb0ELb1ELb1ELb1EffEEv12SSMParamsBwd)
        .other          _Z25selective_scan_bwd_kernelI32Selective_Scan_bwd_kernel_traitsILi128ELi16ELb0ELb0ELb1ELb1ELb1EffEEv12SSMParamsBwd,@"STO_CUDA_ENTRY STV_DEFAULT"
_Z25selective_scan_bwd_kernelI32Selective_Scan_bwd_kernel_traitsILi128ELi16ELb0ELb0ELb1ELb1ELb1EffEEv12SSMParamsBwd:
.text._Z25selective_scan_bwd_kernelI32Selective_Scan_bwd_kernel_traitsILi128ELi16ELb0ELb0ELb1ELb1ELb1EffEEv12SSMParamsBwd:
        /* <DEDUP_REMOVED lines=24> */
[----:B------:R-:W-:Y:S02]  /*0180*/  IMAD.U32 R4, RZ, RZ, UR6 ;  /* 0x00000006ff047e24 */ /* 0x000fe4000f8e00ff */
        /* <DEDUP_REMOVED lines=129> */
[----:B------:R-:W-:Y:S04]  /*09a0*/  STL [R1+0x74], RZ ;  /* 0x000074ff01007387 */ /* 0x000fe80000100800 */
[----:B------:R-:W-:Y:S01]  /*09b0*/  STL [R1+0x78], RZ ;  /* 0x000078ff01007387 */ /* 0x000fe20000100800 */
[----:B-1----:R-:W-:-:S03]  /*09c0*/  ULEA UR7, UR4, UR7, 0x18 ;  /* 0x0000000704077291 */ /* 0x002fc6000f8ec03f */
[----:B------:R-:W-:Y:S01]  /*09d0*/  UMOV UR4, URZ ;  /* 0x0000003f00047c82 */ /* 0x000fe20008000000 */
[----:B0-----:R-:W-:Y:S01]  /*09e0*/  SHF.R.S32.HI R3, RZ, 0x1f, R74 ;  /* 0x0000001fff037819 */ /* 0x001fe2000001144a */
[----:B------:R-:W-:-:S03]  /*09f0*/  IMAD.SHL.U32 R0, R74, 0x10, RZ ;  /* 0x000000104a007824 */ /* 0x000fc600078e00ff */
[----:B------:R-:W-:Y:S02]  /*0a00*/  LEA.HI R2, R3, R74, RZ, 0x5 ;  /* 0x0000004a03027211 */ /* 0x000fe400078f28ff */
[----:B------:R-:W-:Y:S02]  /*0a10*/  LOP3.LUT R3, R0, 0xfffffe00, RZ, 0xc0, !PT ;  /* 0xfffffe0000037812 */ /* 0x000fe400078ec0ff */
[----:B------:R-:W-:Y:S02]  /*0a20*/  SHF.R.S32.HI R2, RZ, 0x5, R2 ;  /* 0x00000005ff027819 */ /* 0x000fe40000011402 */
[----:B------:R-:W-:Y:S02]  /*0a30*/  LOP3.LUT R3, R3, 0x1f, R74, 0xf8, !PT ;  /* 0x0000001f03037812 */ /* 0x000fe400078ef84a */
[----:B------:R-:W-:Y:S02]  /*0a40*/  LEA R0, R2, UR7, 0x3 ;  /* 0x0000000702007c11 */ /* 0x000fe4000f8e18ff */
[----:B------:R-:W-:-:S02]  /*0a50*/  LOP3.LUT R4, R3, 0x20, RZ, 0xfc, !PT ;  /* 0x0000002003047812 */ /* 0x000fc400078efcff */
[C---:B------:R-:W-:Y:S01]  /*0a60*/  LOP3.LUT R2, R3.reuse, 0x40, RZ, 0xfc, !PT ;  /* 0x0000004003027812 */ /* 0x040fe200078efcff */
[----:B------:R0:W-:Y:S01]  /*0a70*/  STL [R1+0x64], R0 ;  /* 0x0000640001007387 */ /* 0x0001e20000100800 */
[C---:B------:R-:W-:Y:S02]  /*0a80*/  LOP3.LUT R4, R3.reuse, 0x80, RZ, 0xfc, !PT ;  /* 0x0000008003047812 */ /* 0x040fe400078efcff */
[C---:B------:R-:W-:Y:S02]  /*0a90*/  LOP3.LUT R2, R3.reuse, 0xa0, RZ, 0xfc, !PT ;  /* 0x000000a003027812 */ /* 0x040fe400078efcff */
[C---:B------:R-:W-:Y:S02]  /*0aa0*/  LOP3.LUT R4, R3.reuse, 0xe0, RZ, 0xfc, !PT ;  /* 0x000000e003047812 */ /* 0x040fe400078efcff */
[C---:B------:R-:W-:Y:S02]  /*0ab0*/  LOP3.LUT R2, R3.reuse, 0x100, RZ, 0xfc, !PT ;  /* 0x0000010003027812 */ /* 0x040fe400078efcff */
[----:B------:R-:W-:-:S02]  /*0ac0*/  LOP3.LUT R4, R3, 0x140, RZ, 0xfc, !PT ;  /* 0x0000014003047812 */ /* 0x000fc400078efcff */
[C---:B0-----:R-:W-:Y:S02]  /*0ad0*/  LOP3.LUT R0, R3.reuse, 0x60, RZ, 0xfc, !PT ;  /* 0x0000006003007812 */ /* 0x041fe400078efcff */
[C---:B------:R-:W-:Y:S02]  /*0ae0*/  LOP3.LUT R0, R3.reuse, 0xc0, RZ, 0xfc, !PT ;  /* 0x000000c003007812 */ /* 0x040fe400078efcff */
[C---:B------:R-:W-:Y:S02]  /*0af0*/  LOP3.LUT R0, R3.reuse, 0x120, RZ, 0xfc, !PT ;  /* 0x0000012003007812 */ /* 0x040fe400078efcff */
[C---:B------:R-:W-:Y:S02]  /*0b00*/  LOP3.LUT R2, R3.reuse, 0x160, RZ, 0xfc, !PT ;  /* 0x0000016003027812 */ /* 0x040fe400078efcff */
[C---:B------:R-:W-:Y:S02]  /*0b10*/  LOP3.LUT R0, R3.reuse, 0x180, RZ, 0xfc, !PT ;  /* 0x0000018003007812 */ /* 0x040fe400078efcff */
[----:B------:R-:W-:-:S02]  /*0b20*/  LOP3.LUT R4, R3, 0x1a0, RZ, 0xfc, !PT ;  /* 0x000001a003047812 */ /* 0x000fc400078efcff */
[C---:B------:R-:W-:Y:S02]  /*0b30*/  LOP3.LUT R2, R3.reuse, 0x1c0, RZ, 0xfc, !PT ;  /* 0x000001c003027812 */ /* 0x040fe400078efcff */
[----:B------:R-:W-:-:S07]  /*0b40*/  LOP3.LUT R0, R3, 0x1e0, RZ, 0xfc, !PT ;  /* 0x000001e003007812 */ /* 0x000fce00078efcff */
.L_x_764:
[----:B------:R-:W-:Y:S01]  /*0b50*/  ULDC UR37, c[0x0][0x224] ;  /* 0x0000890000257ab9 */ /* 0x000fe20000000800 */
[C---:B------:R-:W-:Y:S01]  /*0b60*/  SHF.L.U32 R131, R74.reuse, 0x4, RZ ;  /* 0x000000044a837819 */ /* 0x040fe200000006ff */
[----:B------:R-:W-:Y:S01]  /*0b70*/  UIADD3 UR15, -UR4, UR37, URZ ;  /* 0x00000025040f7290 */ /* 0x000fe2000fffe13f */
[----:B------:R-:W-:Y:S01]  /*0b80*/  SHF.L.U32 R2, R74, 0x4, RZ ;  /* 0x000000044a027819 */ /* 0x000fe200000006ff */
[----:B------:R-:W-:Y:S01]  /*0b90*/  ULDC UR44, c[0x0][0x218] ;  /* 0x00008600002c7ab9 */ /* 0x000fe20000000800 */
[----:B------:R-:W-:Y:S01]  /*0ba0*/  LOP3.LUT R131, R131, 0xfffffe00, RZ, 0xc0, !PT ;  /* 0xfffffe0083837812 */ /* 0x000fe200078ec0ff */
[----:B------:R-:W-:Y:S01]  /*0bb0*/  ULEA UR14, UR15, 0xfffff800, 0xb ;  /* 0xfffff8000f0e7891 */ /* 0x000fe2000f8e583f */
[----:B------:R-:W-:Y:S01]  /*0bc0*/  LOP3.LUT R77, R2, 0xfffffe00, RZ, 0xc0, !PT ;  /* 0xfffffe00024d7812 */ /* 0x000fe200078ec0ff */
[C---:B------:R-:W-:Y:S01]  /*0bd0*/  IMAD.SHL.U32 R144, R74.reuse, 0x10, RZ ;  /* 0x000000104a907824 */ /* 0x040fe200078e00ff */
[--C-:B------:R-:W-:Y:S01]  /*0be0*/  LOP3.LUT R131, R131, 0x1f, R74.reuse, 0xf8, !PT ;  /* 0x0000001f83837812 */ /* 0x100fe200078ef84a */
[----:B------:R-:W-:Y:S01]  /*0bf0*/  UIADD3 UR13, -UR14, UR44, URZ ;  /* 0x0000002c0e0d7290 */ /* 0x000fe2000fffe13f */
[C---:B------:R-:W-:Y:S01]  /*0c00*/  SHF.L.U32 R143, R74.reuse, 0x4, RZ ;  /* 0x000000044a8f7819 */ /* 0x040fe200000006ff */
[C---:B------:R-:W-:Y:S01]  /*0c10*/  IMAD.SHL.U32 R140, R74.reuse, 0x10, RZ ;  /* 0x000000104a8c7824 */ /* 0x040fe200078e00ff */
[----:B------:R-:W-:Y:S01]  /*0c20*/  SHF.L.U32 R142, R74, 0x4, RZ ;  /* 0x000000044a8e7819 */ /* 0x000fe200000006ff */
[----:B------:R-:W-:Y:S01]  /*0c30*/  HFMA2.MMA R0, -RZ, RZ, 0, 0 ;  /* 0x00000000ff007435 */ /* 0x000fe200000001ff */
[----:B------:R-:W-:-:S02]  /*0c40*/  LOP3.LUT R76, R77, 0x1f, R74, 0xf8, !PT ;  /* 0x0000001f4d4c7812 */ /* 0x000fc400078ef84a */
[----:B------:R-:W-:Y:S02]  /*0c50*/  CS2R R4, SRZ ;  /* 0x0000000000047805 */ /* 0x000fe4000001ff00 */
[----:B------:R-:W-:Y:S02]  /*0c60*/  SHF.L.U32 R141, R74, 0x4, RZ ;  /* 0x000000044a8d7819 */ /* 0x000fe400000006ff */
[----:B------:R-:W-:Y:S02]  /*0c70*/  CS2R R6, SRZ ;  /* 0x0000000000067805 */ /* 0x000fe4000001ff00 */
[----:B------:R-:W-:Y:S02]  /*0c80*/  LOP3.LUT R131, R131, 0x20, RZ, 0xfc, !PT ;  /* 0x0000002083837812 */ /* 0x000fe400078efcff */
[----:B------:R-:W-:Y:S02]  /*0c90*/  CS2R R8, SRZ ;  /* 0x0000000000087805 */ /* 0x000fe4000001ff00 */
[----:B------:R-:W-:-:S02]  /*0ca0*/  LOP3.LUT R144, R144, 0xfffffe00, RZ, 0xc0, !PT ;  /* 0xfffffe0090907812 */ /* 0x000fc400078ec0ff */
[----:B------:R-:W-:Y:S02]  /*0cb0*/  CS2R R10, SRZ ;  /* 0x00000000000a7805 */ /* 0x000fe4000001ff00 */
[----:B------:R-:W-:Y:S02]  /*0cc0*/  LOP3.LUT R143, R143, 0xfffffe00, RZ, 0xc0, !PT ;  /* 0xfffffe008f8f7812 */ /* 0x000fe400078ec0ff */
[----:B------:R-:W-:Y:S02]  /*0cd0*/  CS2R R12, SRZ ;  /* 0x00000000000c7805 */ /* 0x000fe4000001ff00 */
[----:B------:R-:W-:Y:S02]  /*0ce0*/  SHF.L.U32 R139, R74, 0x4, RZ ;  /* 0x000000044a8b7819 */ /* 0x000fe400000006ff */
[----:B------:R-:W-:Y:S02]  /*0cf0*/  LOP3.LUT R142, R142, 0xfffffe00, RZ, 0xc0, !PT ;  /* 0xfffffe008e8e7812 */ /* 0x000fe400078ec0ff */
[----:B------:R-:W-:-:S02]  /*0d00*/  SHF.L.U32 R138, R74, 0x4, RZ ;  /* 0x000000044a8a7819 */ /* 0x000fc400000006ff */
[----:B------:R-:W-:Y:S02]  /*0d10*/  ISETP.GE.AND P2, PT, R76, UR13, PT ;  /* 0x0000000d4c007c0c */ /* 0x000fe4000bf46270 */
[----:B------:R-:W-:Y:S02]  /*0d20*/  LOP3.LUT R141, R141, 0xfffffe00, RZ, 0xc0, !PT ;  /* 0xfffffe008d8d7812 */ /* 0x000fe400078ec0ff */
[--C-:B------:R-:W-:Y:S02]  /*0d30*/  LOP3.LUT R144, R144, 0x1f, R74.reuse, 0xf8, !PT ;  /* 0x0000001f90907812 */ /* 0x100fe400078ef84a */
[----:B------:R-:W-:Y:S02]  /*0d40*/  ISETP.GE.AND P1, PT, R131, UR13, PT ;  /* 0x0000000d83007c0c */ /* 0x000fe4000bf26270 */
[----:B------:R-:W-:Y:S02]  /*0d50*/  LOP3.LUT R140, R140, 0xfffffe00, RZ, 0xc0, !PT ;  /* 0xfffffe008c8c7812 */ /* 0x000fe400078ec0ff */
[----:B------:R-:W-:-:S02]  /*0d60*/  LOP3.LUT R143, R143, 0x1f, R74, 0xf8, !PT ;  /* 0x0000001f8f8f7812 */ /* 0x000fc400078ef84a */
[----:B------:R-:W-:Y:S02]  /*0d70*/  LOP3.LUT R139, R139, 0xfffffe00, RZ, 0xc0, !PT ;  /* 0xfffffe008b8b7812 */ /* 0x000fe400078ec0ff */
[----:B------:R-:W-:Y:S02]  /*0d80*/  LOP3.LUT R142, R142, 0x1f, R74, 0xf8, !PT ;  /* 0x0000001f8e8e7812 */ /* 0x000fe400078ef84a */
[----:B------:R-:W-:Y:S02]  /*0d90*/  LOP3.LUT R138, R138, 0xfffffe00, RZ, 0xc0, !PT ;  /* 0xfffffe008a8a7812 */ /* 0x000fe400078ec0ff */
[----:B------:R-:W-:Y:S02]  /*0da0*/  SHF.R.S32.HI R77, RZ, 0x1f, R76 ;  /* 0x0000001fff4d7819 */ /* 0x000fe4000001144c */
[----:B------:R-:W-:Y:S02]  /*0db0*/  LEA R2, P3, R76, UR47, 0x2 ;  /* 0x0000002f4c027c11 */ /* 0x000fe4000f8610ff */
[----:B------:R-:W-:-:S02]  /*0dc0*/  LOP3.LUT R141, R141, 0x1f, R74, 0xf8, !PT ;  /* 0x0000001f8d8d7812 */ /* 0x000fc400078ef84a */
[----:B------:R-:W-:Y:S02]  /*0dd0*/  LOP3.LUT R144, R144, 0x40, RZ, 0xfc, !PT ;  /* 0x0000004090907812 */ /* 0x000fe400078efcff */
[--C-:B------:R-:W-:Y:S02]  /*0de0*/  LOP3.LUT R140, R140, 0x1f, R74.reuse, 0xf8, !PT ;  /* 0x0000001f8c8c7812 */ /* 0x100fe400078ef84a */
[----:B------:R-:W-:Y:S02]  /*0df0*/  LOP3.LUT R143, R143, 0x60, RZ, 0xfc, !PT ;  /* 0x000000608f8f7812 */ /* 0x000fe400078efcff */
[----:B------:R-:W-:Y:S01]  /*0e00*/  LOP3.LUT R139, R139, 0x1f, R74, 0xf8, !PT ;  /* 0x0000001f8b8b7812 */ /* 0x000fe200078ef84a */
[----:B------:R-:W-:Y:S01]  /*0e10*/  IMAD.SHL.U32 R135, R74, 0x10, RZ ;  /* 0x000000104a877824 */ /* 0x000fe200078e00ff */
[----:B------:R-:W-:Y:S02]  /*0e20*/  LOP3.LUT R142, R142, 0x80, RZ, 0xfc, !PT ;  /* 0x000000808e8e7812 */ /* 0x000fe400078efcff */
[----:B------:R-:W-:-:S02]  /*0e30*/  SHF.L.U32 R137, R74, 0x4, RZ ;  /* 0x000000044a897819 */ /* 0x000fc400000006ff */
[----:B------:R-:W-:Y:S02]  /*0e40*/  LOP3.LUT R138, R138, 0x1f, R74, 0xf8, !PT ;  /* 0x0000001f8a8a7812 */ /* 0x000fe400078ef84a */
[----:B------:R-:W-:Y:S01]  /*0e50*/  LEA.HI.X R3, R76, UR46, R77, 0x2, P3 ;  /* 0x0000002e4c037c11 */ /* 0x000fe200098f144d */
[----:B------:R-:W-:Y:S01]  /*0e60*/  BAR.SYNC.DEFER_BLOCKING 0x0 ;  /* 0x0000000000007b1d */ /* 0x000fe20000010000 */
[----:B------:R-:W-:Y:S02]  /*0e70*/  LOP3.LUT R141, R141, 0xa0, RZ, 0xfc, !PT ;  /* 0x000000a08d8d7812 */ /* 0x000fe400078efcff */
[----:B------:R-:W-:Y:S02]  /*0e80*/  SHF.L.U32 R136, R74, 0x4, RZ ;  /* 0x000000044a887819 */ /* 0x000fe400000006ff */
[----:B------:R-:W-:Y:S02]  /*0e90*/  ISETP.GE.AND P0, PT, R144, UR13, PT ;  /* 0x0000000d90007c0c */ /* 0x000fe4000bf06270 */
[----:B------:R-:W-:-:S02]  /*0ea0*/  LOP3.LUT R140, R140, 0xc0, RZ, 0xfc, !PT ;  /* 0x000000c08c8c7812 */ /* 0x000fc400078efcff */
[----:B------:R-:W-:Y:S02]  /*0eb0*/  ISETP.GE.AND P4, PT, R143, UR13, PT ;  /* 0x0000000d8f007c0c */ /* 0x000fe4000bf86270 */
[----:B------:R-:W-:Y:S02]  /*0ec0*/  LOP3.LUT R139, R139, 0xe0, RZ, 0xfc, !PT ;  /* 0x000000e08b8b7812 */ /* 0x000fe400078efcff */
[C---:B------:R-:W-:Y:S01]  /*0ed0*/  SHF.L.U32 R134, R74.reuse, 0x4, RZ ;  /* 0x000000044a867819 */ /* 0x040fe200000006ff */
[----:B------:R-:W-:Y:S01]  /*0ee0*/  IMAD.SHL.U32 R130, R74, 0x10, RZ ;  /* 0x000000104a827824 */ /* 0x000fe200078e00ff */
[----:B------:R-:W-:Y:S02]  /*0ef0*/  ISETP.GE.AND P6, PT, R142, UR13, PT ;  /* 0x0000000d8e007c0c */ /* 0x000fe4000bfc6270 */
[----:B------:R-:W-:Y:S02]  /*0f00*/  LOP3.LUT R137, R137, 0xfffffe00, RZ, 0xc0, !PT ;  /* 0xfffffe0089897812 */ /* 0x000fe400078ec0ff */
[----:B------:R-:W-:-:S02]  /*0f10*/  LOP3.LUT R138, R138, 0x100, RZ, 0xfc, !PT ;  /* 0x000001008a8a7812 */ /* 0x000fc400078efcff */
[----:B------:R-:W-:Y:S02]  /*0f20*/  SHF.L.U32 R133, R74, 0x4, RZ ;  /* 0x000000044a857819 */ /* 0x000fe400000006ff */
[----:B------:R-:W-:Y:S01]  /*0f30*/  ISETP.GE.AND P5, PT, R141, UR13, PT ;  /* 0x0000000d8d007c0c */ /* 0x000fe2000bfa6270 */
[----:B------:R-:W2:Y:S01]  /*0f40*/  @!P2 LDG.E R0, desc[UR22][R2.64] ;  /* 0x000000160200a981 */ /* 0x000ea2000c1e1900 */
[----:B------:R-:W-:Y:S02]  /*0f50*/  LOP3.LUT R136, R136, 0xfffffe00, RZ, 0xc0, !PT ;  /* 0xfffffe0088887812 */ /* 0x000fe400078ec0ff */
[----:B------:R-:W-:Y:S01]  /*0f60*/  SHF.L.U32 R132, R74, 0x4, RZ ;  /* 0x000000044a847819 */ /* 0x000fe200000006ff */
[----:B------:R-:W3:Y:S01]  /*0f70*/  @!P1 LDG.E R5, desc[UR22][R2.64+0x80] ;  /* 0x0000801602059981 */ /* 0x000ee2000c1e1900 */
[----:B------:R-:W-:Y:S02]  /*0f80*/  ISETP.GE.AND P3, PT, R140, UR13, PT ;  /* 0x0000000d8c007c0c */ /* 0x000fe4000bf66270 */
[----:B------:R-:W-:Y:S01]  /*0f90*/  LOP3.LUT R135, R135, 0xfffffe00, RZ, 0xc0, !PT ;  /* 0xfffffe0087877812 */ /* 0x000fe200078ec0ff */
[----:B------:R-:W4:Y:S01]  /*0fa0*/  @!P0 LDG.E R4, desc[UR22][R2.64+0x100] ;  /* 0x0001001602048981 */ /* 0x000f22000c1e1900 */
[----:B------:R-:W-:-:S02]  /*0fb0*/  ISETP.GE.AND P2, PT, R139, UR13, PT ;  /* 0x0000000d8b007c0c */ /* 0x000fc4000bf46270 */
[----:B------:R-:W-:Y:S01]  /*0fc0*/  LOP3.LUT R134, R134, 0xfffffe00, RZ, 0xc0, !PT ;  /* 0xfffffe0086867812 */ /* 0x000fe200078ec0ff */
[----:B-----5:R-:W5:Y:S01]  /*0fd0*/  @!P4 LDG.E R7, desc[UR22][R2.64+0x180] ;  /* 0x000180160207c981 */ /* 0x020f62000c1e1900 */
[--C-:B------:R-:W-:Y:S02]  /*0fe0*/  LOP3.LUT R137, R137, 0x1f, R74.reuse, 0xf8, !PT ;  /* 0x0000001f89897812 */ /* 0x100fe400078ef84a */
[----:B------:R-:W-:Y:S01]  /*0ff0*/  ISETP.GE.AND P1, PT, R138, UR13, PT ;  /* 0x0000000d8a007c0c */ /* 0x000fe2000bf26270 */
[----:B------:R-:W5:Y:S01]  /*1000*/  @!P6 LDG.E R6, desc[UR22][R2.64+0x200] ;  /* 0x000200160206e981 */ /* 0x000f62000c1e1900 */
[----:B------:R-:W-:Y:S02]  /*1010*/  LOP3.LUT R133, R133, 0xfffffe00, RZ, 0xc0, !PT ;  /* 0xfffffe0085857812 */ /* 0x000fe400078ec0ff */
[----:B------:R-:W-:Y:S01]  /*1020*/  LOP3.LUT R136, R136, 0x1f, R74, 0xf8, !PT ;  /* 0x0000001f88887812 */ /* 0x000fe200078ef84a */
[----:B------:R-:W5:Y:S01]  /*1030*/  @!P5 LDG.E R9, desc[UR22][R2.64+0x280] ;  /* 0x000280160209d981 */ /* 0x000f62000c1e1900 */
[----:B------:R-:W-:-:S02]  /*1040*/  LOP3.LUT R132, R132, 0xfffffe00, RZ, 0xc0, !PT ;  /* 0xfffffe0084847812 */ /* 0x000fc400078ec0ff */
[--C-:B------:R-:W-:Y:S01]  /*1050*/  LOP3.LUT R135, R135, 0x1f, R74.reuse, 0xf8, !PT ;  /* 0x0000001f87877812 */ /* 0x100fe200078ef84a */
[----:B------:R-:W5:Y:S01]  /*1060*/  @!P3 LDG.E R8, desc[UR22][R2.64+0x300] ;  /* 0x000300160208b981 */ /* 0x000f62000c1e1900 */
[----:B------:R-:W-:Y:S02]  /*1070*/  LOP3.LUT R130, R130, 0xfffffe00, RZ, 0xc0, !PT ;  /* 0xfffffe0082827812 */ /* 0x000fe400078ec0ff */
[--C-:B------:R-:W-:Y:S01]  /*1080*/  LOP3.LUT R134, R134, 0x1f, R74.reuse, 0xf8, !PT ;  /* 0x0000001f86867812 */ /* 0x100fe200078ef84a */
[----:B------:R-:W5:Y:S01]  /*1090*/  @!P2 LDG.E R11, desc[UR22][R2.64+0x380] ;  /* 0x00038016020ba981 */ /* 0x000f62000c1e1900 */
[----:B------:R-:W-:Y:S02]  /*10a0*/  LOP3.LUT R137, R137, 0x120, RZ, 0xfc, !PT ;  /* 0x0000012089897812 */ /* 0x000fe400078efcff */
[----:B------:R-:W-:Y:S01]  /*10b0*/  LOP3.LUT R133, R133, 0x1f, R74, 0xf8, !PT ;  /* 0x0000001f85857812 */ /* 0x000fe200078ef84a */
[----:B------:R-:W5:Y:S01]  /*10c0*/  @!P1 LDG.E R10, desc[UR22][R2.64+0x400] ;  /* 0x00040016020a9981 */ /* 0x000f62000c1e1900 */
[----:B------:R-:W-:-:S02]  /*10d0*/  LOP3.LUT R136, R136, 0x140, RZ, 0xfc, !PT ;  /* 0x0000014088887812 */ /* 0x000fc400078efcff */
[--C-:B------:R-:W-:Y:S02]  /*10e0*/  LOP3.LUT R132, R132, 0x1f, R74.reuse, 0xf8, !PT ;  /* 0x0000001f84847812 */ /* 0x100fe400078ef84a */
[----:B------:R-:W-:Y:S02]  /*10f0*/  LOP3.LUT R135, R135, 0x160, RZ, 0xfc, !PT ;  /* 0x0000016087877812 */ /* 0x000fe400078efcff */
[----:B------:R-:W-:Y:S02]  /*1100*/  LOP3.LUT R130, R130, 0x1f, R74, 0xf8, !PT ;  /* 0x0000001f82827812 */ /* 0x000fe400078ef84a */
[----:B------:R-:W-:Y:S02]  /*1110*/  LOP3.LUT R134, R134, 0x180, RZ, 0xfc, !PT ;  /* 0x0000018086867812 */ /* 0x000fe400078efcff */
[----:B------:R-:W-:Y:S02]  /*1120*/  ISETP.GE.AND P0, PT, R137, UR13, PT ;  /* 0x0000000d89007c0c */ /* 0x000fe4000bf06270 */
[----:B------:R-:W-:-:S02]  /*1130*/  LOP3.LUT R133, R133, 0x1a0, RZ, 0xfc, !PT ;  /* 0x000001a085857812 */ /* 0x000fc400078efcff */
[----:B------:R-:W-:Y:S02]  /*1140*/  ISETP.GE.AND P4, PT, R136, UR13, PT ;  /* 0x0000000d88007c0c */ /* 0x000fe4000bf86270 */
[----:B------:R-:W-:Y:S02]  /*1150*/  LOP3.LUT R132, R132, 0x1c0, RZ, 0xfc, !PT ;  /* 0x000001c084847812 */ /* 0x000fe400078efcff */
[----:B------:R-:W-:Y:S02]  /*1160*/  ISETP.GE.AND P6, PT, R135, UR13, PT ;  /* 0x0000000d87007c0c */ /* 0x000fe4000bfc6270 */
[----:B------:R-:W-:Y:S02]  /*1170*/  LOP3.LUT R130, R130, 0x1e0, RZ, 0xfc, !PT ;  /* 0x000001e082827812 */ /* 0x000fe400078efcff */
[----:B------:R-:W-:Y:S02]  /*1180*/  ISETP.GE.AND P5, PT, R134, UR13, PT ;  /* 0x0000000d86007c0c */ /* 0x000fe4000bfa6270 */
[----:B------:R-:W-:-:S02]  /*1190*/  CS2R R14, SRZ ;  /* 0x00000000000e7805 */ /* 0x000fc4000001ff00 */
[----:B------:R-:W-:Y:S02]  /*11a0*/  ISETP.GE.AND P3, PT, R133, UR13, PT ;  /* 0x0000000d85007c0c */ /* 0x000fe4000bf66270 */
[----:B------:R-:W-:Y:S02]  /*11b0*/  CS2R R16, SRZ ;  /* 0x0000000000107805 */ /* 0x000fe4000001ff00 */
[----:B------:R-:W-:Y:S01]  /*11c0*/  ISETP.GE.AND P2, PT, R132, UR13, PT ;  /* 0x0000000d84007c0c */ /* 0x000fe2000bf46270 */
[----:B------:R-:W5:Y:S01]  /*11d0*/  @!P0 LDG.E R13, desc[UR22][R2.64+0x480] ;  /* 0x00048016020d8981 */ /* 0x000f62000c1e1900 */
[----:B------:R-:W-:Y:S02]  /*11e0*/  ISETP.GE.AND P1, PT, R130, UR13, PT ;  /* 0x0000000d82007c0c */ /* 0x000fe4000bf26270 */
[----:B------:R-:W-:Y:S01]  /*11f0*/  MOV R18, RZ ;  /* 0x000000ff00127202 */ /* 0x000fe20000000f00 */
        /* <DEDUP_REMOVED lines=8> */
[----:B------:R-:W-:-:S05]  /*1280*/  LOP3.LUT R21, R75, 0xfffffe00, RZ, 0xc0, !PT ;  /* 0xfffffe004b157812 */ /* 0x000fca00078ec0ff */
[----:B-1----:R-:W-:-:S05]  /*1290*/  IMAD.IADD R19, R21, 0x1, R23 ;  /* 0x0000000115137824 */ /* 0x002fca00078e0217 */
[C---:B------:R-:W-:Y:S01]  /*12a0*/  IADD3 R22, R19.reuse, 0x20, RZ ;  /* 0x0000002013167810 */ /* 0x040fe20007ffe0ff */
[C---:B------:R-:W-:Y:S01]  /*12b0*/  VIADD R28, R19.reuse, 0x80 ;  /* 0x00000080131c7836 */ /* 0x040fe20000000000 */
[C---:B------:R-:W-:Y:S02]  /*12c0*/  IADD3 R24, R19.reuse, 0x40, RZ ;  /* 0x0000004013187810 */ /* 0x040fe40007ffe0ff */
[C---:B------:R-:W-:Y:S02]  /*12d0*/  IADD3 R26, R19.reuse, 0x60, RZ ;  /* 0x00000060131a7810 */ /* 0x040fe40007ffe0ff */
[CC--:B------:R-:W-:Y:S02]  /*12e0*/  LEA.HI.SX32 R20, R19.reuse, R19.reuse, 0x1b ;  /* 0x0000001313147211 */ /* 0x0c0fe400078fdaff */
[C---:B------:R-:W-:Y:S02]  /*12f0*/  IADD3 R30, R19.reuse, 0xa0, RZ ;  /* 0x000000a0131e7810 */ /* 0x040fe40007ffe0ff */
[----:B------:R-:W-:Y:S01]  /*1300*/  LEA.HI.SX32 R22, R22, R19, 0x1b ;  /* 0x0000001316167211 */ /* 0x000fe200078fdaff */
[C---:B------:R-:W-:Y:S01]  /*1310*/  VIADD R34, R19.reuse, 0x100 ;  /* 0x0000010013227836 */ /* 0x040fe20000000000 */
[----:B------:R-:W-:-:S02]  /*1320*/  IADD3 R32, R19, 0xc0, RZ ;  /* 0x000000c013207810 */ /* 0x000fc40007ffe0ff */
[-C--:B------:R-:W-:Y:S02]  /*1330*/  LEA.HI.SX32 R24, R24, R19.reuse, 0x1b ;  /* 0x0000001318187211 */ /* 0x080fe400078fdaff */
[C---:B0-----:R-:W-:Y:S02]  /*1340*/  IADD3 R2, R19.reuse, 0xe0, RZ ;  /* 0x000000e013027810 */ /* 0x041fe40007ffe0ff */
[-C--:B------:R-:W-:Y:S02]  /*1350*/  LEA.HI.SX32 R26, R26, R19.reuse, 0x1b ;  /* 0x000000131a1a7211 */ /* 0x080fe400078fdaff */
[----:B------:R-:W-:Y:S02]  /*1360*/  LEA R162, R20, UR7, 0x2 ;  /* 0x0000000714a27c11 */ /* 0x000fe4000f8e10ff */
[----:B------:R-:W-:Y:S02]  /*1370*/  LEA.HI.SX32 R28, R28, R19, 0x1b ;  /* 0x000000131c1c7211 */ /* 0x000fe400078fdaff */
[----:B------:R-:W-:-:S02]  /*1380*/  IADD3 R36, R19, 0x120, RZ ;  /* 0x0000012013247810 */ /* 0x000fc40007ffe0ff */
[-C--:B------:R-:W-:Y:S02]  /*1390*/  LEA.HI.SX32 R30, R30, R19.reuse, 0x1b ;  /* 0x000000131e1e7211 */ /* 0x080fe400078fdaff */
[----:B------:R-:W-:Y:S01]  /*13a0*/  LEA R161, R22, UR7, 0x2 ;  /* 0x0000000716a17c11 */ /* 0x000fe2000f8e10ff */
[C---:B------:R-:W-:Y:S01]  /*13b0*/  VIADD R42, R19.reuse, 0x180 ;  /* 0x00000180132a7836 */ /* 0x040fe20000000000 */
        /* <DEDUP_REMOVED lines=8> */
[----:B------:R-:W-:Y:S02]  /*1440*/  IADD3 R44, R19, 0x1a0, RZ ;  /* 0x000001a0132c7810 */ /* 0x000fe40007ffe0ff */
[----:B------:R-:W-:-:S02]  /*1450*/  LEA.HI.SX32 R36, R36, R19, 0x1b ;  /* 0x0000001324247211 */ /* 0x000fc400078fdaff */
[----:B------:R-:W-:Y:S02]  /*1460*/  LEA R157, R30, UR7, 0x2 ;  /* 0x000000071e9d7c11 */ /* 0x000fe4000f8e10ff */
[C---:B------:R-:W-:Y:S02]  /*1470*/  IADD3 R46, R19.reuse, 0x1c0, RZ ;  /* 0x000001c0132e7810 */ /* 0x040fe40007ffe0ff */
[-C--:B------:R-:W-:Y:S02]  /*1480*/  LEA.HI.SX32 R38, R38, R19.reuse, 0x1b ;  /* 0x0000001326267211 */ /* 0x080fe400078fdaff */
[----:B------:R-:W-:Y:S02]  /*1490*/  LEA R156, R32, UR7, 0x2 ;  /* 0x00000007209c7c11 */ /* 0x000fe4000f8e10ff */
[----:B------:R-:W-:Y:S02]  /*14a0*/  IADD3 R48, R19, 0x1e0, RZ ;  /* 0x000001e013307810 */ /* 0x000fe40007ffe0ff */
[----:B------:R-:W-:-:S02]  /*14b0*/  LEA.HI.SX32 R40, R40, R19, 0x1b ;  /* 0x0000001328287211 */ /* 0x000fc400078fdaff */
[----:B------:R-:W-:Y:S02]  /*14c0*/  LEA R155, R2, UR7, 0x2 ;  /* 0x00000007029b7c11 */ /* 0x000fe4000f8e10ff */
[-C--:B------:R-:W-:Y:S02]  /*14d0*/  LEA.HI.SX32 R42, R42, R19.reuse, 0x1b ;  /* 0x000000132a2a7211 */ /* 0x080fe400078fdaff */
[----:B------:R-:W-:Y:S02]  /*14e0*/  LEA R154, R34, UR7, 0x2 ;  /* 0x00000007229a7c11 */ /* 0x000fe4000f8e10ff */
[----:B------:R-:W-:Y:S02]  /*14f0*/  LEA.HI.SX32 R44, R44, R19, 0x1b ;  /* 0x000000132c2c7211 */ /* 0x000fe400078fdaff */
[----:B------:R-:W-:Y:S02]  /*1500*/  LEA R153, R36, UR7, 0x2 ;  /* 0x0000000724997c11 */ /* 0x000fe4000f8e10ff */
[----:B------:R-:W-:-:S02]  /*1510*/  LEA R2, R23, R21, 0x4 ;  /* 0x0000001517027211 */ /* 0x000fc400078e20ff */
[-C--:B------:R-:W-:Y:S02]  /*1520*/  LEA.HI.SX32 R46, R46, R19.reuse, 0x1b ;  /* 0x000000132e2e7211 */ /* 0x080fe400078fdaff */
[----:B------:R-:W-:Y:S02]  /*1530*/  LEA R152, R38, UR7, 0x2 ;  /* 0x0000000726987c11 */ /* 0x000fe4000f8e10ff */
[----:B------:R-:W-:Y:S02]  /*1540*/  LEA.HI.SX32 R48, R48, R19, 0x1b ;  /* 0x0000001330307211 */ /* 0x000fe400078fdaff */
[----:B------:R-:W-:Y:S02]  /*1550*/  LEA R151, R40, UR7, 0x2 ;  /* 0x0000000728977c11 */ /* 0x000fe4000f8e10ff */
[----:B------:R-:W-:Y:S02]  /*1560*/  LEA R150, R42, UR7, 0x2 ;  /* 0x000000072a967c11 */ /* 0x000fe4000f8e10ff */
[----:B------:R-:W-:-:S02]  /*1570*/  LEA R149, R44, UR7, 0x2 ;  /* 0x000000072c957c11 */ /* 0x000fc4000f8e10ff */
[----:B------:R-:W-:Y:S02]  /*1580*/  LEA.HI.SX32 R73, R2, R2, 0x1b ;  /* 0x0000000202497211 */ /* 0x000fe400078fdaff */
[----:B------:R-:W-:Y:S02]  /*1590*/  LEA R148, R46, UR7, 0x2 ;  /* 0x000000072e947c11 */ /* 0x000fe4000f8e10ff */
        /* <DEDUP_REMOVED lines=9> */
[----:B------:R-:W-:Y:S01]  /*1630*/  ISETP.GE.AND P6, PT, R141, UR13, PT ;  /* 0x0000000d8d007c0c */ /* 0x000fe2000bfc6270 */
[----:B--2---:R-:W-:Y:S04]  /*1640*/  STS [R162], R0 ;  /* 0x00000000a2007388 */ /* 0x004fe80000000800 */
[----:B---3--:R-:W-:Y:S04]  /*1650*/  STS [R161+0x80], R5 ;  /* 0x00008005a1007388 */ /* 0x008fe80000000800 */
[----:B----4-:R0:W-:Y:S04]  /*1660*/  STS [R160+0x100], R4 ;  /* 0x00010004a0007388 */ /* 0x0101e80000000800 */
[----:B-----5:R-:W-:Y:S04]  /*1670*/  STS [R159+0x180], R7 ;  /* 0x000180079f007388 */ /* 0x020fe80000000800 */
[----:B------:R-:W-:Y:S04]  /*1680*/  STS [R158+0x200], R6 ;  /* 0x000200069e007388 */ /* 0x000fe80000000800 */
[----:B------:R-:W-:Y:S04]  /*1690*/  STS [R157+0x280], R9 ;  /* 0x000280099d007388 */ /* 0x000fe80000000800 */
[----:B------:R-:W-:Y:S04]  /*16a0*/  STS [R156+0x300], R8 ;  /* 0x000300089c007388 */ /* 0x000fe80000000800 */
[----:B------:R-:W-:Y:S04]  /*16b0*/  STS [R155+0x380], R11 ;  /* 0x0003800b9b007388 */ /* 0x000fe80000000800 */
[----:B------:R-:W-:Y:S01]  /*16c0*/  STS [R154+0x400], R10 ;  /* 0x0004000a9a007388 */ /* 0x000fe20000000800 */
[----:B0-----:R-:W-:-:S03]  /*16d0*/  LEA R4, P1, R76, UR21, 0x2 ;  /* 0x000000154c047c11 */ /* 0x001fc6000f8210ff */
        /* <DEDUP_REMOVED lines=24> */
[----:B------:R-:W-:Y:S01]  /*1860*/  IMAD.MOV.U32 R0, RZ, RZ, RZ ;  /* 0x000000ffff007224 */ /* 0x000fe200078e00ff */
[----:B------:R-:W-:Y:S01]  /*1870*/  LEA.HI.X R5, R76, UR20, R77, 0x2, P1 ;  /* 0x000000144c057c11 */ /* 0x000fe200088f144d */
[----:B------:R-:W-:Y:S01]  /*1880*/  BAR.SYNC.DEFER_BLOCKING 0x0 ;  /* 0x0000000000007b1d */ /* 0x000fe20000010000 */
[----:B0-----:R-:W-:-:S02]  /*1890*/  CS2R R12, SRZ ;  /* 0x00000000000c7805 */ /* 0x001fc4000001ff00 */
[----:B------:R-:W-:-:S03]  /*18a0*/  ISETP.GE.AND P1, PT, R131, UR13, PT ;  /* 0x0000000d83007c0c */ /* 0x000fc6000bf26270 */
[----:B------:R-:W4:Y:S01]  /*18b0*/  @!P0 LDG.E R0, desc[UR22][R4.64] ;  /* 0x0000001604008981 */ /* 0x000f22000c1e1900 */
[----:B------:R-:W-:Y:S02]  /*18c0*/  ISETP.GE.AND P0, PT, R139, UR13, PT ;  /* 0x0000000d8b007c0c */ /* 0x000fe4000bf06270 */
[----:B------:R-:W-:Y:S02]  /*18d0*/  CS2R R6, SRZ ;  /* 0x0000000000067805 */ /* 0x000fe4000001ff00 */
[----:B------:R-:W-:Y:S02]  /*18e0*/  CS2R R8, SRZ ;  /* 0x0000000000087805 */ /* 0x000fe4000001ff00 */
[----:B------:R-:W-:-:S03]  /*18f0*/  CS2R R10, SRZ ;  /* 0x00000000000a7805 */ /* 0x000fc6000001ff00 */
[----:B------:R-:W5:Y:S04]  /*1900*/  @!P1 LDG.E R7, desc[UR22][R4.64+0x80] ;  /* 0x0000801604079981 */ /* 0x000f68000c1e1900 */
        /* <DEDUP_REMOVED lines=13> */
[----:B-1----:R-:W-:Y:S01]  /*19e0*/  CS2R R14, SRZ ;  /* 0x00000000000e7805 */ /* 0x002fe2000001ff00 */
[----:B------:R-:W5:Y:S01]  /*19f0*/  @!P6 LDG.E R11, desc[UR22][R4.64+0x280] ;  /* 0x00028016040be981 */ /* 0x000f62000c1e1900 */
[----:B------:R-:W-:Y:S01]  /*1a00*/  ISETP.GE.AND P6, PT, R130, UR13, PT ;  /* 0x0000000d82007c0c */ /* 0x000fe2000bfc6270 */
[----:B------:R-:W-:Y:S01]  /*1a10*/  HFMA2.MMA R19, -RZ, RZ, 0, 0 ;  /* 0x00000000ff137435 */ /* 0x000fe200000001ff */
[----:B--2---:R-:W-:-:S02]  /*1a20*/  CS2R R16, SRZ ;  /* 0x0000000000107805 */ /* 0x004fc4000001ff00 */
[----:B---3--:R-:W-:Y:S01]  /*1a30*/  MOV R18, RZ ;  /* 0x000000ff00127202 */ /* 0x008fe20000000f00 */
[----:B------:R-:W-:Y:S01]  /*1a40*/  IMAD.MOV.U32 R20, RZ, RZ, RZ ;  /* 0x000000ffff147224 */ /* 0x000fe200078e00ff */
[----:B------:R-:W2:Y:S04]  /*1a50*/  @!P0 LDG.E R15, desc[UR22][R4.64+0x480] ;  /* 0x00048016040f8981 */ /* 0x000ea8000c1e1900 */
[----:B------:R-:W3:Y:S04]  /*1a60*/  @!P1 LDG.E R14, desc[UR22][R4.64+0x500] ;  /* 0x00050016040e9981 */ /* 0x000ee8000c1e1900 */
[----:B------:R-:W3:Y:S04]  /*1a70*/  @!P2 LDG.E R17, desc[UR22][R4.64+0x580] ;  /* 0x000580160411a981 */ /* 0x000ee8000c1e1900 */
[----:B------:R-:W3:Y:S04]  /*1a80*/  @!P3 LDG.E R16, desc[UR22][R4.64+0x600] ;  /* 0x000600160410b981 */ /* 0x000ee8000c1e1900 */
[----:B------:R-:W3:Y:S04]  /*1a90*/  @!P4 LDG.E R19, desc[UR22][R4.64+0x680] ;  /* 0x000680160413c981 */ /* 0x000ee8000c1e1900 */
[----:B------:R-:W3:Y:S04]  /*1aa0*/  @!P5 LDG.E R18, desc[UR22][R4.64+0x700] ;  /* 0x000700160412d981 */ /* 0x000ee8000c1e1900 */
[----:B------:R0:W3:Y:S01]  /*1ab0*/  @!P6 LDG.E R20, desc[UR22][R4.64+0x780] ;  /* 0x000780160414e981 */ /* 0x0000e2000c1e1900 */
[----:B------:R-:W-:-:S02]  /*1ac0*/  P2R R22, PR, RZ, 0x1 ;  /* 0x00000001ff167803 */ /* 0x000fc40000000000 */
[----:B------:R-:W-:Y:S02]  /*1ad0*/  ISETP.GE.AND P0, PT, R76, UR13, PT ;  /* 0x0000000d4c007c0c */ /* 0x000fe4000bf06270 */
[----:B------:R-:W-:Y:S02]  /*1ae0*/  P2R R21, PR, RZ, 0x2 ;  /* 0x00000002ff157803 */ /* 0x000fe40000000000 */
[----:B------:R-:W-:Y:S02]  /*1af0*/  ISETP.GE.AND P1, PT, R144, UR13, PT ;  /* 0x0000000d90007c0c */ /* 0x000fe4000bf26270 */
[----:B0-----:R-:W-:Y:S01]  /*1b00*/  CS2R R4, SRZ ;  /* 0x0000000000047805 */ /* 0x001fe2000001ff00 */
[----:B----4-:R0:W-:Y:S04]  /*1b10*/  STS [R162], R0 ;  /* 0x00000000a2007388 */ /* 0x0101e80000000800 */
        /* <DEDUP_REMOVED lines=8> */
[----:B--2---:R-:W-:Y:S04]  /*1ba0*/  STS [R153+0x480], R15 ;  /* 0x0004800f99007388 */ /* 0x004fe80000000800 */
[----:B---3--:R2:W-:Y:S04]  /*1bb0*/  STS [R152+0x500], R14 ;  /* 0x0005000e98007388 */ /* 0x0085e80000000800 */
[----:B------:R-:W-:Y:S04]  /*1bc0*/  STS [R151+0x580], R17 ;  /* 0x0005801197007388 */ /* 0x000fe80000000800 */
[----:B------:R3:W-:Y:S04]  /*1bd0*/  STS [R150+0x600], R16 ;  /* 0x0006001096007388 */ /* 0x0007e80000000800 */
[----:B------:R-:W-:Y:S04]  /*1be0*/  STS [R149+0x680], R19 ;  /* 0x0006801395007388 */ /* 0x000fe80000000800 */
[----:B------:R3:W-:Y:S04]  /*1bf0*/  STS [R148+0x700], R18 ;  /* 0x0007001294007388 */ /* 0x0007e80000000800 */
[----:B------:R-:W-:Y:S01]  /*1c00*/  STS [R145+0x780], R20 ;  /* 0x0007801491007388 */ /* 0x000fe20000000800 */
[----:B------:R-:W-:-:S03]  /*1c10*/  NOP ;  /* 0x0000000000007918 */ /* 0x000fc60000000000 */
[----:B------:R-:W3:Y:S04]  /*1c20*/  LDS R60, [R73] ;  /* 0x00000000493c7984 */ /* 0x000ee80000000800 */
[----:B------:R-:W3:Y:S04]  /*1c30*/  LDS R59, [R73+0x4] ;  /* 0x00000400493b7984 */ /* 0x000ee80000000800 */
[----:B------:R-:W3:Y:S04]  /*1c40*/  LDS R58, [R73+0x8] ;  /* 0x00000800493a7984 */ /* 0x000ee80000000800 */
[----:B------:R-:W3:Y:S04]  /*1c50*/  LDS R57, [R73+0xc] ;  /* 0x00000c0049397984 */ /* 0x000ee80000000800 */
[----:B------:R-:W3:Y:S04]  /*1c60*/  LDS R56, [R73+0x10] ;  /* 0x0000100049387984 */ /* 0x000ee80000000800 */
[----:B------:R-:W3:Y:S04]  /*1c70*/  LDS R55, [R73+0x14] ;  /* 0x0000140049377984 */ /* 0x000ee80000000800 */
[----:B------:R-:W3:Y:S04]  /*1c80*/  LDS R54, [R73+0x18] ;  /* 0x0000180049367984 */ /* 0x000ee80000000800 */
        /* <DEDUP_REMOVED lines=10> */
[----:B0-----:R-:W-:Y:S01]  /*1d30*/  HFMA2.MMA R0, -RZ, RZ, 0, 0 ;  /* 0x00000000ff007435 */ /* 0x001fe200000001ff */
[----:B-1----:R-:W-:-:S09]  /*1d40*/  CS2R R6, SRZ ;  /* 0x0000000000067805 */ /* 0x002fd2000001ff00 */
[----:B------:R-:W3:Y:S01]  /*1d50*/  @!P0 LDG.E R0, desc[UR22][R2.64] ;  /* 0x0000001602008981 */ /* 0x000ee2000c1e1900 */
[----:B------:R-:W-:-:S03]  /*1d60*/  ISETP.GE.AND P0, PT, R131, UR13, PT ;  /* 0x0000000d83007c0c */ /* 0x000fc6000bf06270 */
[----:B------:R-:W3:Y:S01]  /*1d70*/  @!P1 LDG.E R4, desc[UR22][R2.64+0x100] ;  /* 0x0001001602049981 */ /* 0x000ee2000c1e1900 */
[----:B------:R-:W-:-:S09]  /*1d80*/  ISETP.GE.AND P1, PT, R142, UR13, PT ;  /* 0x0000000d8e007c0c */ /* 0x000fd2000bf26270 */
[----:B------:R-:W3:Y:S01]  /*1d90*/  @!P0 LDG.E R5, desc[UR22][R2.64+0x80] ;  /* 0x0000801602058981 */ /* 0x000ee2000c1e1900 */
[----:B------:R-:W-:-:S03]  /*1da0*/  ISETP.GE.AND P0, PT, R143, UR13, PT ;  /* 0x0000000d8f007c0c */ /* 0x000fc6000bf06270 */
[----:B------:R-:W3:Y:S01]  /*1db0*/  @!P1 LDG.E R6, desc[UR22][R2.64+0x200] ;  /* 0x0002001602069981 */ /* 0x000ee2000c1e1900 */
[----:B------:R-:W-:Y:S02]  /*1dc0*/  ISETP.GE.AND P1, PT, R140, UR13, PT ;  /* 0x0000000d8c007c0c */ /* 0x000fe4000bf26270 */
[----:B----4-:R-:W-:-:S07]  /*1dd0*/  CS2R R8, SRZ ;  /* 0x0000000000087805 */ /* 0x010fce000001ff00 */
[----:B------:R-:W4:Y:S01]  /*1de0*/  @!P0 LDG.E R7, desc[UR22][R2.64+0x180] ;  /* 0x0001801602078981 */ /* 0x000f22000c1e1900 */
[----:B------:R-:W-:-:S03]  /*1df0*/  ISETP.GE.AND P0, PT, R141, UR13, PT ;  /* 0x0000000d8d007c0c */ /* 0x000fc6000bf06270 */
[----:B------:R-:W4:Y:S01]  /*1e00*/  @!P1 LDG.E R8, desc[UR22][R2.64+0x300] ;  /* 0x0003001602089981 */ /* 0x000f22000c1e1900 */
[----:B------:R-:W-:Y:S02]  /*1e10*/  ISETP.GE.AND P1, PT, R138, UR13, PT ;  /* 0x0000000d8a007c0c */ /* 0x000fe4000bf26270 */
[----:B-----5:R-:W-:-:S07]  /*1e20*/  CS2R R10, SRZ ;  /* 0x00000000000a7805 */ /* 0x020fce000001ff00 */
[----:B------:R-:W5:Y:S01]  /*1e30*/  @!P0 LDG.E R9, desc[UR22][R2.64+0x280] ;  /* 0x0002801602098981 */ /* 0x000f62000c1e1900 */
[----:B------:R-:W-:-:S03]  /*1e40*/  ISETP.GE.AND P0, PT, R139, UR13, PT ;  /* 0x0000000d8b007c0c */ /* 0x000fc6000bf06270 */
[----:B------:R-:W5:Y:S01]  /*1e50*/  @!P1 LDG.E R10, desc[UR22][R2.64+0x400] ;  /* 0x00040016020a9981 */ /* 0x000f62000c1e1900 */
[----:B------:R-:W-:Y:S02]  /*1e60*/  ISETP.NE.AND P1, PT, R21, RZ, PT ;  /* 0x000000ff1500720c */ /* 0x000fe40003f25270 */
[----:B------:R-:W-:-:S07]  /*1e70*/  CS2R R12, SRZ ;  /* 0x00000000000c7805 */ /* 0x000fce000001ff00 */
[----:B------:R-:W5:Y:S01]  /*1e80*/  @!P0 LDG.E R11, desc[UR22][R2.64+0x380] ;  /* 0x00038016020b8981 */ /* 0x000f62000c1e1900 */
[----:B------:R-:W-:Y:S02]  /*1e90*/  ISETP.NE.AND P0, PT, R22, RZ, PT ;  /* 0x000000ff1600720c */ /* 0x000fe40003f05270 */
[----:B--2---:R-:W-:Y:S02]  /*1ea0*/  CS2R R14, SRZ ;  /* 0x00000000000e7805 */ /* 0x004fe4000001ff00 */
[----:B---3--:R-:W-:Y:S02]  /*1eb0*/  CS2R R16, SRZ ;  /* 0x0000000000107805 */ /* 0x008fe4000001ff00 */
[----:B------:R-:W-:Y:S01]  /*1ec0*/  MOV R18, RZ ;  /* 0x000000ff00127202 */ /* 0x000fe20000000f00 */
[----:B------:R-:W2:Y:S04]  /*1ed0*/  @!P1 LDG.E R12, desc[UR22][R2.64+0x500] ;  /* 0x00050016020c9981 */ /* 0x000ea8000c1e1900 */
[----:B------:R-:W3:Y:S04]  /*1ee0*/  @!P2 LDG.E R15, desc[UR22][R2.64+0x580] ;  /* 0x00058016020fa981 */ /* 0x000ee8000c1e1900 */
[----:B------:R-:W3:Y:S04]  /*1ef0*/  @!P3 LDG.E R14, desc[UR22][R2.64+0x600] ;  /* 0x00060016020eb981 */ /* 0x000ee8000c1e1900 */
[----:B------:R-:W2:Y:S04]  /*1f00*/  @!P0 LDG.E R13, desc[UR22][R2.64+0x480] ;  /* 0x00048016020d8981 */ /* 0x000ea8000c1e1900 */
[----:B------:R-:W3:Y:S04]  /*1f10*/  @!P4 LDG.E R17, desc[UR22][R2.64+0x680] ;  /* 0x000680160211c981 */ /* 0x000ee8000c1e1900 */
[----:B------:R-:W3:Y:S04]  /*1f20*/  @!P5 LDG.E R16, desc[UR22][R2.64+0x700] ;  /* 0x000700160210d981 */ /* 0x000ee8000c1e1900 */
[----:B------:R-:W3:Y:S04]  /*1f30*/  @!P6 LDG.E R18, desc[UR22][R2.64+0x780] ;  /* 0x000780160212e981 */ /* 0x000ee8000c1e1900 */
        /* <DEDUP_REMOVED lines=16> */
[----:B------:R-:W-:-:S03]  /*2040*/  FADD.FTZ R60, R60, UR5 ;  /* 0x000000053c3c7e21 */ /* 0x000fc60008010000 */
[----:B------:R0:W-:Y:S04]  /*2050*/  STL [R1+0x1c], R129 ;  /* 0x00001c8101007387 */ /* 0x0001e80000100800 */
[----:B------:R0:W-:Y:S04]  /*2060*/  STL [R1+0x18], R127 ;  /* 0x0000187f01007387 */ /* 0x0001e80000100800 */
[----:B------:R0:W-:Y:S04]  /*2070*/  STL [R1+0x14], R125 ;  /* 0x0000147d01007387 */ /* 0x0001e80000100800 */
[----:B------:R0:W-:Y:S01]  /*2080*/  STL [R1+0x10], R123 ;  /* 0x0000107b01007387 */ /* 0x0001e20000100800 */
[----:B------:R-:W-:Y:S01]  /*2090*/  FSETP.GTU.FTZ.AND P5, PT, R60, 20, PT ;  /* 0x41a000003c00780b */ /* 0x000fe20003fbc000 */
[----:B------:R-:W-:Y:S01]  /*20a0*/  FADD.FTZ R59, R59, UR5 ;  /* 0x000000053b3b7e21 */ /* 0x000fe20008010000 */
[----:B------:R-:W-:Y:S01]  /*20b0*/  FADD.FTZ R58, R58, UR5 ;  /* 0x000000053a3a7e21 */ /* 0x000fe20008010000 */
[----:B------:R-:W-:Y:S01]  /*20c0*/  FADD.FTZ R57, R57, UR5 ;  /* 0x0000000539397e21 */ /* 0x000fe20008010000 */
[----:B------:R-:W-:Y:S01]  /*20d0*/  FADD.FTZ R56, R56, UR5 ;  /* 0x0000000538387e21 */ /* 0x000fe20008010000 */
[----:B------:R-:W-:Y:S01]  /*20e0*/  FADD.FTZ R55, R55, UR5 ;  /* 0x0000000537377e21 */ /* 0x000fe20008010000 */
[----:B------:R-:W-:Y:S01]  /*20f0*/  BSSY B0, `(.L_x_678) ;  /* 0x0000039000007945 */ /* 0x000fe20003800000 */
[----:B------:R-:W-:Y:S01]  /*2100*/  ISETP.GE.AND P0, PT, R76, UR13, PT ;  /* 0x0000000d4c007c0c */ /* 0x000fe2000bf06270 */
        /* <DEDUP_REMOVED lines=9> */
[----:B----4-:R0:W-:Y:S04]  /*21a0*/  STS [R159+0x180], R7 ;  /* 0x000180079f007388 */ /* 0x0101e80000000800 */
[----:B------:R0:W-:Y:S04]  /*21b0*/  STS [R158+0x200], R6 ;  /* 0x000200069e007388 */ /* 0x0001e80000000800 */
[----:B-----5:R0:W-:Y:S04]  /*21c0*/  STS [R157+0x280], R9 ;  /* 0x000280099d007388 */ /* 0x0201e80000000800 */
[----:B------:R0:W-:Y:S04]  /*21d0*/  STS [R156+0x300], R8 ;  /* 0x000300089c007388 */ /* 0x0001e80000000800 */
[----:B------:R0:W-:Y:S04]  /*21e0*/  STS [R155+0x380], R11 ;  /* 0x0003800b9b007388 */ /* 0x0001e80000000800 */
[----:B------:R0:W-:Y:S04]  /*21f0*/  STS [R154+0x400], R10 ;  /* 0x0004000a9a007388 */ /* 0x0001e80000000800 */
[----:B--2---:R0:W-:Y:S04]  /*2200*/  STS [R153+0x480], R13 ;  /* 0x0004800d99007388 */ /* 0x0041e80000000800 */
[----:B------:R0:W-:Y:S04]  /*2210*/  STS [R152+0x500], R12 ;  /* 0x0005000c98007388 */ /* 0x0001e80000000800 */
[----:B---3--:R0:W-:Y:S04]  /*2220*/  STS [R151+0x580], R15 ;  /* 0x0005800f97007388 */ /* 0x0081e80000000800 */
[----:B------:R0:W-:Y:S04]  /*2230*/  STS [R150+0x600], R14 ;  /* 0x0006000e96007388 */ /* 0x0001e80000000800 */
[----:B------:R0:W-:Y:S04]  /*2240*/  STS [R149+0x680], R17 ;  /* 0x0006801195007388 */ /* 0x0001e80000000800 */
[----:B------:R0:W-:Y:S04]  /*2250*/  STS [R148+0x700], R16 ;  /* 0x0007001094007388 */ /* 0x0001e80000000800 */
[----:B------:R0:W-:Y:S01]  /*2260*/  STS [R145+0x780], R18 ;  /* 0x0007801291007388 */ /* 0x0001e20000000800 */
[----:B------:R-:W-:Y:S01]  /*2270*/  NOP ;  /* 0x0000000000007918 */ /* 0x000fe20000000000 */
[----:B------:R-:W-:Y:S05]  /*2280*/  @P5 BRA `(.L_x_679) ;  /* 0x00000000007c5947 */ /* 0x000fea0003800000 */
[----:B------:R-:W-:Y:S01]  /*2290*/  FMUL.FTZ R60, R60, 1.4426950216293334961 ;  /* 0x3fb8aa3b3c3c7820 */ /* 0x000fe20000410000 */
[----:B0-----:R-:W-:Y:S01]  /*22a0*/  IMAD.MOV.U32 R4, RZ, RZ, 0x3e800000 ;  /* 0x3e800000ff047424 */ /* 0x001fe200078e00ff */
        /* <DEDUP_REMOVED lines=29> */
.L_x_679:
[----:B------:R-:W-:Y:S05]  /*2480*/  BSYNC B0 ;  /* 0x0000000000007941 */ /* 0x000fea0003800000 */
.L_x_678:
        /* <DEDUP_REMOVED lines=35> */
.L_x_681:
[----:B------:R-:W-:Y:S05]  /*26c0*/  BSYNC B0 ;  /* 0x0000000000007941 */ /* 0x000fea0003800000 */
.L_x_680:
[----:B------:R-:W-:Y:S01]  /*26d0*/  BSSY B0, `(.L_x_682) ;  /* 0x0000023000007945 */ /* 0x000fe20003800000 */
[----:B------:R-:W-:Y:S01]  /*26e0*/  FSETP.GTU.FTZ.AND P4, PT, R53, 20, PT ;  /* 0x41a000003500780b */ /* 0x000fe20003f9c000 */
[----:B------:R-:W-:Y:S02]  /*26f0*/  FADD.FTZ R52, R52, UR5 ;  /* 0x0000000534347e21 */ /* 0x000fe40008010000 */
[----:B------:R-:W-:Y:S10]  /*2700*/  @P3 BRA `(.L_x_683) ;  /* 0x00000000007c3947 */ /* 0x000ff40003800000 */
[----:B------:R-:W-:Y:S01]  /*2710*/  FMUL.FTZ R58, R58, 1.4426950216293334961 ;  /* 0x3fb8aa3b3a3a7820 */ /* 0x000fe20000410000 */
[----:B0-----:R-:W-:Y:S01]  /*2720*/  HFMA2.MMA R4, -RZ, RZ, 1.625, 0 ;  /* 0x3e800000ff047435 */ /* 0x001fe200000001ff */
        /* <DEDUP_REMOVED lines=29> */
.L_x_683:
[----:B------:R-:W-:Y:S05]  /*2900*/  BSYNC B0 ;  /* 0x0000000000007941 */ /* 0x000fea0003800000 */
.L_x_682:
[----:B------:R-:W-:Y:S01]  /*2910*/  BSSY B0, `(.L_x_684) ;  /* 0x0000023000007945 */ /* 0x000fe20003800000 */
[----:B------:R-:W-:Y:S01]  /*2920*/  FSETP.GTU.FTZ.AND P3, PT, R52, 20, PT ;  /* 0x41a000003400780b */ /* 0x000fe20003f7c000 */
[----:B------:R-:W-:Y:S02]  /*2930*/  FADD.FTZ R51, R51, UR5 ;  /* 0x0000000533337e21 */ /* 0x000fe40008010000 */
[----:B------:R-:W-:Y:S10]  /*2940*/  @P2 BRA `(.L_x_685) ;  /* 0x00000000007c2947 */ /* 0x000ff40003800000 */
[----:B------:R-:W-:Y:S01]  /*2950*/  FMUL.FTZ R57, R57, 1.4426950216293334961 ;  /* 0x3fb8aa3b39397820 */ /* 0x000fe20000410000 */
[----:B0-----:R-:W-:Y:S01]  /*2960*/  MOV R4, 0x3e800000 ;  /* 0x3e80000000047802 */ /* 0x001fe20000000f00 */
        /* <DEDUP_REMOVED lines=29> */
.L_x_685:
[----:B------:R-:W-:Y:S05]  /*2b40*/  BSYNC B0 ;  /* 0x0000000000007941 */ /* 0x000fea0003800000 */
.L_x_684:
        /* <DEDUP_REMOVED lines=35> */
.L_x_687:
[----:B------:R-:W-:Y:S05]  /*2d80*/  BSYNC B0 ;  /* 0x0000000000007941 */ /* 0x000fea0003800000 */
.L_x_686:
        /* <DEDUP_REMOVED lines=35> */
.L_x_689:
[----:B------:R-:W-:Y:S05]  /*2fc0*/  BSYNC B0 ;  /* 0x0000000000007941 */ /* 0x000fea0003800000 */
.L_x_688:
        /* <DEDUP_REMOVED lines=35> */
.L_x_691:
[----:B------:R-:W-:Y:S05]  /*3200*/  BSYNC B0 ;  /* 0x0000000000007941 */ /* 0x000fea0003800000 */
.L_x_690:
        /* <DEDUP_REMOVED lines=35> */
.L_x_693:
[----:B------:R-:W-:Y:S05]  /*3440*/  BSYNC B0 ;  /* 0x0000000000007941 */ /* 0x000fea0003800000 */
.L_x_692:
        /* <DEDUP_REMOVED lines=35> */
.L_x_695:
[----:B------:R-:W-:Y:S05]  /*3680*/  BSYNC B0 ;  /* 0x0000000000007941 */ /* 0x000fea0003800000 */
.L_x_694:
        /* <DEDUP_REMOVED lines=35> */
.L_x_697:
[----:B------:R-:W-:Y:S05]  /*38c0*/  BSYNC B0 ;  /* 0x0000000000007941 */ /* 0x000fea0003800000 */
.L_x_696:
[----:B------:R-:W-:Y:S01]  /*38d0*/  USHF.R.S32.HI UR12, URZ, 0x1f, UR14 ;  /* 0x0000001f3f0c7899 */ /* 0x000fe2000801140e */
[----:B------:R-:W-:Y:S01]  /*38e0*/  BSSY B0, `(.L_x_698) ;  /* 0x0000024000007945 */ /* 0x000fe20003800000 */
[----:B------:R-:W-:Y:S02]  /*38f0*/  FSETP.GTU.FTZ.AND P2, PT, R45, 20, PT ;  /* 0x41a000002d00780b */ /* 0x000fe40003f5c000 */
[----:B0-----:R-:W-:Y:S02]  /*3900*/  MOV R4, UR14 ;  /* 0x0000000e00047c02 */ /* 0x001fe40008000f00 */
[----:B------:R-:W-:Y:S01]  /*3910*/  MOV R2, UR14 ;  /* 0x0000000e00027c02 */ /* 0x000fe20008000f00 */
[----:B------:R-:W-:Y:S08]  /*3920*/  @P1 BRA `(.L_x_699) ;  /* 0x00000000007c1947 */ /* 0x000ff00003800000 */
[----:B------:R-:W-:Y:S01]  /*3930*/  FMUL.FTZ R50, R50, 1.4426950216293334961 ;  /* 0x3fb8aa3b32327820 */ /* 0x000fe20000410000 */
[----:B------:R-:W-:Y:S01]  /*3940*/  IMAD.MOV.U32 R8, RZ, RZ, 0x3e800000 ;  /* 0x3e800000ff087424 */ /* 0x000fe200078e00ff */
        /* <DEDUP_REMOVED lines=29> */
.L_x_699:
[----:B------:R-:W-:Y:S05]  /*3b20*/  BSYNC B0 ;  /* 0x0000000000007941 */ /* 0x000fea0003800000 */
.L_x_698:
[----:B------:R-:W-:Y:S04]  /*3b30*/  BSSY B0, `(.L_x_700) ;  /* 0x0000021000007945 */ /* 0x000fe80003800000 */
[----:B------:R-:W-:Y:S05]  /*3b40*/  @P6 BRA `(.L_x_701) ;  /* 0x00000000007c6947 */ /* 0x000fea0003800000 */
[----:B------:R-:W-:Y:S01]  /*3b50*/  FMUL.FTZ R49, R49, 1.4426950216293334961 ;  /* 0x3fb8aa3b31317820 */ /* 0x000fe20000410000 */
[----:B------:R-:W-:Y:S01]  /*3b60*/  IMAD.MOV.U32 R8, RZ, RZ, 0x3e800000 ;  /* 0x3e800000ff087424 */ /* 0x000fe200078e00ff */
        /* <DEDUP_REMOVED lines=29> */
.L_x_701:
[----:B------:R-:W-:Y:S05]  /*3d40*/  BSYNC B0 ;  /* 0x0000000000007941 */ /* 0x000fea0003800000 */
.L_x_700:
[----:B------:R-:W-:Y:S04]  /*3d50*/  BSSY B0, `(.L_x_702) ;  /* 0x0000021000007945 */ /* 0x000fe80003800000 */
[----:B------:R-:W-:Y:S05]  /*3d60*/  @P5 BRA `(.L_x_703) ;  /* 0x00000000007c5947 */ /* 0x000fea0003800000 */
        /* <DEDUP_REMOVED lines=31> */
.L_x_703:
[----:B------:R-:W-:Y:S05]  /*3f60*/  BSYNC B0 ;  /* 0x0000000000007941 */ /* 0x000fea0003800000 */
.L_x_702:
        /* <DEDUP_REMOVED lines=33> */
.L_x_705:
[----:B------:R-:W-:Y:S05]  /*4180*/  BSYNC B0 ;  /* 0x0000000000007941 */ /* 0x000fea0003800000 */
.L_x_704:
        /* <DEDUP_REMOVED lines=33> */
.L_x_707:
[----:B------:R-:W-:Y:S05]  /*43a0*/  BSYNC B0 ;  /* 0x0000000000007941 */ /* 0x000fea0003800000 */
.L_x_706:
        /* <DEDUP_REMOVED lines=33> */
.L_x_709:
[----:B------:R-:W-:Y:S05]  /*45c0*/  BSYNC B0 ;  /* 0x0000000000007941 */ /* 0x000fea0003800000 */
.L_x_708:
[----:B------:R-:W-:Y:S01]  /*45d0*/  ULDC.64 UR8, c[0x0][0x2a0] ;  /* 0x0000a80000087ab9 */ /* 0x000fe20000000a00 */
[----:B------:R-:W-:Y:S01]  /*45e0*/  MOV R5, UR12 ;  /* 0x0000000c00057c02 */ /* 0x000fe20008000f00 */
[----:B------:R-:W-:Y:S02]  /*45f0*/  UIMAD UR7, UR50, UR8, URZ ;  /* 0x00000008320772a4 */ /* 0x000fe4000f8e023f */
[----:B------:R-:W-:Y:S01]  /*4600*/  IMAD.U32 R7, RZ, RZ, UR8 ;  /* 0x00000008ff077e24 */ /* 0x000fe2000f8e00ff */
[----:B------:R-:W-:Y:S01]  /*4610*/  UIMAD.WIDE.U32 UR10, UR51, UR8, URZ ;  /* 0x00000008330a72a5 */ /* 0x000fe2000f8e003f */
[----:B------:R-:W-:Y:S01]  /*4620*/  MOV R3, UR12 ;  /* 0x0000000c00037c02 */ /* 0x000fe20008000f00 */
[----:B------:R-:W-:Y:S02]  /*4630*/  UIMAD UR30, UR51, UR9, UR7 ;  /* 0x00000009331e72a4 */ /* 0x000fe4000f8e0207 */
[----:B------:R-:W-:Y:S01]  /*4640*/  @!P0 IMAD.WIDE.U32 R4, R7, UR51, R4 ;  /* 0x0000003307048c25 */ /* 0x000fe2000f8e0004 */
[----:B------:R-:W-:Y:S01]  /*4650*/  USHF.R.S32.HI UR7, URZ, 0x1f, UR52 ;  /* 0x0000001f3f077899 */ /* 0x000fe20008011434 */
[----:B------:R-:W-:Y:S01]  /*4660*/  LDS R39, [R73+0x4] ;  /* 0x0000040049277984 */ /* 0x000fe20000000800 */
[----:B------:R-:W-:Y:S01]  /*4670*/  ULDC.64 UR8, c[0x0][0x2b0] ;  /* 0x0000ac0000087ab9 */ /* 0x000fe20000000a00 */
[----:B------:R-:W-:Y:S01]  /*4680*/  ULDC.64 UR34, c[0x0][0x2a8] ;  /* 0x0000aa0000227ab9 */ /* 0x000fe20000000a00 */
[----:B------:R-:W-:-:S02]  /*4690*/  UIMAD UR31, UR50, UR8, URZ ;  /* 0x00000008321f72a4 */ /* 0x000fc4000f8e023f */
[----:B------:R-:W-:Y:S01]  /*46a0*/  MOV R7, UR8 ;  /* 0x0000000800077c02 */ /* 0x000fe20008000f00 */
[----:B------:R-:W-:Y:S01]  /*46b0*/  UIMAD UR36, UR7, UR34, URZ ;  /* 0x00000022072472a4 */ /* 0x000fe2000f8e023f */
[----:B------:R-:W-:Y:S01]  /*46c0*/  @!P0 IADD3 R5, R5, UR30, RZ ;  /* 0x0000001e05058c10 */ /* 0x000fe2000fffe0ff */
[----:B------:R-:W-:Y:S01]  /*46d0*/  UIMAD UR31, UR51, UR9, UR31 ;  /* 0x00000009331f72a4 */ /* 0x000fe2000f8e021f */
[----:B------:R-:W-:Y:S01]  /*46e0*/  MOV R9, UR34 ;  /* 0x0000002200097c02 */ /* 0x000fe20008000f00 */
[----:B------:R-:W-:Y:S01]  /*46f0*/  UIADD3 UR11, UR11, UR30, URZ ;  /* 0x0000001e0b0b7290 */ /* 0x000fe2000fffe03f */
[----:B------:R-:W-:Y:S01]  /*4700*/  @!P0 IMAD.WIDE.U32 R6, R7, UR51, R2 ;  /* 0x0000003307068c25 */ /* 0x000fe2000f8e0002 */
[----:B------:R-:W-:Y:S01]  /*4710*/  UIMAD.WIDE.U32 UR8, UR51, UR8, URZ ;  /* 0x00000008330872a5 */ /* 0x000fe2000f8e003f */
[----:B------:R-:W-:Y:S01]  /*4720*/  LDS R38, [R73+0x8] ;  /* 0x0000080049267984 */ /* 0x000fe20000000800 */
[----:B------:R-:W-:Y:S01]  /*4730*/  ULDC.64 UR32, c[0x0][0x2b8] ;  /* 0x0000ae0000207ab9 */ /* 0x000fe20000000a00 */
[----:B------:R-:W-:-:S02]  /*4740*/  UIMAD UR36, UR52, UR35, UR36 ;  /* 0x00000023342472a4 */ /* 0x000fc4000f8e0224 */
[----:B------:R-:W-:Y:S01]  /*4750*/  @!P0 IMAD.WIDE.U32 R2, R9, UR52, R4 ;  /* 0x0000003409028c25 */ /* 0x000fe2000f8e0004 */
[----:B------:R-:W-:Y:S01]  /*4760*/  UIMAD.WIDE.U32 UR34, UR52, UR34, UR10 ;  /* 0x00000022342272a5 */ /* 0x000fe2000f8e000a */
[----:B------:R-:W-:Y:S01]  /*4770*/  MOV R5, UR32 ;  /* 0x0000002000057c02 */ /* 0x000fe20008000f00 */
[----:B------:R-:W-:Y:S01]  /*4780*/  UIMAD UR10, UR7, UR32, URZ ;  /* 0x00000020070a72a4 */ /* 0x000fe2000f8e023f */
[----:B------:R-:W-:Y:S01]  /*4790*/  @!P0 VIADD R7, R7, UR31 ;  /* 0x0000001f07078c36 */ /* 0x000fe20008000000 */
[----:B------:R-:W-:Y:S01]  /*47a0*/  UIADD3 UR9, UR9, UR31, URZ ;  /* 0x0000001f09097290 */ /* 0x000fe2000fffe03f */
[----:B------:R-:W-:Y:S01]  /*47b0*/  LDS R37, [R73+0xc] ;  /* 0x00000c0049257984 */ /* 0x000fe20000000800 */
[----:B------:R-:W-:Y:S01]  /*47c0*/  UIADD3 UR11, UR4, -UR37, URZ ;  /* 0x80000025040b7290 */ /* 0x000fe2000fffe03f */
[C---:B------:R-:W-:Y:S01]  /*47d0*/  @!P0 IADD3 R11, P1, R76.reuse, R2, RZ ;  /* 0x000000024c0b8210 */ /* 0x040fe20007f3e0ff */
[----:B------:R-:W-:Y:S02]  /*47e0*/  UIMAD UR37, UR52, UR33, UR10 ;  /* 0x00000021342572a4 */ /* 0x000fe4000f8e020a */
[----:B------:R-:W-:Y:S01]  /*47f0*/  @!P0 IMAD.WIDE.U32 R4, R5, UR52, R6 ;  /* 0x0000003405048c25 */ /* 0x000fe2000f8e0006 */
[----:B------:R-:W-:Y:S01]  /*4800*/  UIMAD.WIDE.U32 UR32, UR52, UR32, UR8 ;  /* 0x00000020342072a5 */ /* 0x000fe2000f8e0008 */
[----:B------:R-:W-:Y:S01]  /*4810*/  LDS R36, [R73+0x10] ;  /* 0x0000100049247984 */ /* 0x000fe20000000800 */
[----:B------:R-:W-:Y:S01]  /*4820*/  UIMAD UR11, UR11, -0x800, URZ ;  /* 0xfffff8000b0b78a4 */ /* 0x000fe2000f8e023f */
[----:B------:R-:W-:Y:S01]  /*4830*/  @!P0 IADD3.X R12, R77, UR36, R3, P1, !PT ;  /* 0x000000244d0c8c10 */ /* 0x000fe20008ffe403 */
[----:B------:R-:W-:Y:S01]  /*4840*/  ULDC.64 UR30, c[0x0][0x308] ;  /* 0x0000c200001e7ab9 */ /* 0x000fe20000000a00 */
[----:B------:R-:W-:Y:S01]  /*4850*/  @!P0 IADD3 R7, P1, R76, R4, RZ ;  /* 0x000000044c078210 */ /* 0x000fe20007f3e0ff */
[----:B------:R-:W-:Y:S01]  /*4860*/  USHF.R.S32.HI UR10, URZ, 0x1f, UR11 ;  /* 0x0000001f3f0a7899 */ /* 0x000fe2000801140b */
[----:B------:R-:W-:Y:S01]  /*4870*/  LDS R35, [R73+0x14] ;  /* 0x0000140049237984 */ /* 0x000fe20000000800 */
[----:B------:R-:W-:-:S02]  /*4880*/  UIADD3 UR39, UP0, UR11, UR34, URZ ;  /* 0x000000220b277290 */ /* 0x000fc4000ff1e03f */
[----:B------:R-:W-:Y:S01]  /*4890*/  UIADD3 UR38, UP1, UR11, UR32, URZ ;  /* 0x000000200b267290 */ /* 0x000fe2000ff3e03f */
[----:B------:R-:W-:Y:S01]  /*48a0*/  @!P0 IADD3.X R10, R77, UR37, R5, P1, !PT ;  /* 0x000000254d0a8c10 */ /* 0x000fe20008ffe405 */
[----:B------:R-:W-:Y:S01]  /*48b0*/  ULDC.64 UR8, c[0x0][0x318] ;  /* 0x0000c60000087ab9 */ /* 0x000fe20000000a00 */
[----:B------:R-:W-:Y:S01]  /*48c0*/  UIADD3.X UR34, UR10, UR36, UR35, UP0, !UPT ;  /* 0x000000240a227290 */ /* 0x000fe200087fe423 */
[C---:B------:R-:W-:Y:S01]  /*48d0*/  LEA R8, P2, R76.reuse, UR30, 0x2 ;  /* 0x0000001e4c087c11 */ /* 0x040fe2000f8410ff */
[----:B------:R-:W-:Y:S01]  /*48e0*/  UIADD3.X UR32, UR10, UR37, UR33, UP1, !UPT ;  /* 0x000000250a207290 */ /* 0x000fe20008ffe421 */
[C---:B------:R-:W-:Y:S01]  /*48f0*/  LEA R6, P1, R76.reuse, UR8, 0x2 ;  /* 0x000000084c067c11 */ /* 0x040fe2000f8210ff */
[----:B------:R-:W-:Y:S01]  /*4900*/  LDS R34, [R73+0x18] ;  /* 0x0000180049227984 */ /* 0x000fe20000000800 */
[----:B------:R-:W-:Y:S02]  /*4910*/  MOV R13, UR39 ;  /* 0x00000027000d7c02 */ /* 0x000fe40008000f00 */
[----:B------:R-:W-:Y:S01]  /*4920*/  MOV R15, UR38 ;  /* 0x00000026000f7c02 */ /* 0x000fe20008000f00 */
[----:B------:R-:W-:Y:S01]  /*4930*/  IMAD.U32 R16, RZ, RZ, UR32 ;  /* 0x00000020ff107e24 */ /* 0x000fe2000f8e00ff */
[----:B------:R-:W-:Y:S01]  /*4940*/  LEA.HI.X R0, R76, UR31, R77, 0x2, P2 ;  /* 0x0000001f4c007c11 */ /* 0x000fe200090f144d */
[----:B------:R-:W-:Y:S01]  /*4950*/  LDS R33, [R73+0x1c] ;  /* 0x00001c0049217984 */ /* 0x000fe20000000800 */
[----:B------:R-:W-:-:S02]  /*4960*/  @!P0 LEA R4, P3, R7, UR30, 0x2 ;  /* 0x0000001e07048c11 */ /* 0x000fc4000f8610ff */
[----:B------:R-:W-:Y:S01]  /*4970*/  LEA.HI.X R9, R76, UR9, R77, 0x2, P1 ;  /* 0x000000094c097c11 */ /* 0x000fe200088f144d */
[----:B------:R-:W-:Y:S01]  /*4980*/  LDS R32, [R73+0x20] ;  /* 0x0000200049207984 */ /* 0x000fe20000000800 */
[----:B------:R-:W-:Y:S02]  /*4990*/  LEA R6, P2, R13, R6, 0x2 ;  /* 0x000000060d067211 */ /* 0x000fe400078410ff */
[----:B------:R-:W-:Y:S01]  /*49a0*/  MOV R14, UR34 ;  /* 0x00000022000e7c02 */ /* 0x000fe20008000f00 */
[----:B------:R-:W-:Y:S01]  /*49b0*/  LDS R31, [R73+0x24] ;  /* 0x00002400491f7984 */ /* 0x000fe20000000800 */
[----:B------:R-:W-:Y:S02]  /*49c0*/  LEA R8, P4, R15, R8, 0x2 ;  /* 0x000000080f087211 */ /* 0x000fe400078810ff */
[----:B------:R-:W-:Y:S01]  /*49d0*/  @!P0 LEA.HI.X R5, R7, UR31, R10, 0x2, P3 ;  /* 0x0000001f07058c11 */ /* 0x000fe200098f140a */
[----:B------:R-:W-:Y:S01]  /*49e0*/  LDS R30, [R73+0x28] ;  /* 0x00002800491e7984 */ /* 0x000fe20000000800 */
[----:B------:R-:W-:-:S02]  /*49f0*/  LEA.HI.X R7, R13, R9, R14, 0x2, P2 ;  /* 0x000000090d077211 */ /* 0x000fc400010f140e */
[----:B------:R-:W-:Y:S01]  /*4a00*/  LEA.HI.X R9, R15, R0, R16, 0x2, P4 ;  /* 0x000000000f097211 */ /* 0x000fe200020f1410 */
[----:B------:R-:W-:Y:S04]  /*4a10*/  LDS R29, [R73+0x2c] ;  /* 0x00002c00491d7984 */ /* 0x000fe80000000800 */
[----:B------:R-:W-:Y:S04]  /*4a20*/  LDS R0, [R73] ;  /* 0x0000000049007984 */ /* 0x000fe80000000800 */
[----:B------:R-:W-:Y:S04]  /*4a30*/  LDS R28, [R73+0x30] ;  /* 0x00003000491c7984 */ /* 0x000fe80000000800 */
[----:B------:R-:W-:Y:S04]  /*4a40*/  LDS R27, [R73+0x34] ;  /* 0x00003400491b7984 */ /* 0x000fe80000000800 */
[----:B------:R-:W-:Y:S04]  /*4a50*/  LDS R26, [R73+0x38] ;  /* 0x00003800491a7984 */ /* 0x000fe80000000800 */
[----:B------:R-:W-:Y:S01]  /*4a60*/  LDS R25, [R73+0x3c] ;  /* 0x00003c0049197984 */ /* 0x000fe20000000800 */
[----:B------:R-:W-:-:S03]  /*4a70*/  @!P0 LEA R2, P1, R11, UR8, 0x2 ;  /* 0x000000080b028c11 */ /* 0x000fc6000f8210ff */
[----:B------:R-:W2:Y:S01]  /*4a80*/  LDL.LU R121, [R1+0x60] ;  /* 0x0000600001797983 */ /* 0x000ea20000300800 */
[----:B------:R-:W-:Y:S02]  /*4a90*/  @!P0 LEA.HI.X R3, R11, UR9, R12, 0x2, P1 ;  /* 0x000000090b038c11 */ /* 0x000fe400088f140c */
[----:B------:R-:W-:Y:S02]  /*4aa0*/  CS2R R14, SRZ ;  /* 0x00000000000e7805 */ /* 0x000fe4000001ff00 */
[----:B------:R-:W-:Y:S01]  /*4ab0*/  ISETP.GE.AND P1, PT, R142, UR13, PT ;  /* 0x0000000d8e007c0c */ /* 0x000fe2000bf26270 */
[----:B------:R-:W-:Y:S01]  /*4ac0*/  BAR.SYNC.DEFER_BLOCKING 0x0 ;  /* 0x0000000000007b1d */ /* 0x000fe20000010000 */
[----:B------:R-:W-:Y:S02]  /*4ad0*/  CS2R R16, SRZ ;  /* 0x0000000000107805 */ /* 0x000fe4000001ff00 */
[----:B------:R-:W-:Y:S02]  /*4ae0*/  CS2R R18, SRZ ;  /* 0x0000000000127805 */ /* 0x000fe4000001ff00 */
[----:B------:R-:W-:-:S02]  /*4af0*/  ISETP.GE.AND P2, PT, R144, UR13, PT ;  /* 0x0000000d90007c0c */ /* 0x000fc4000bf46270 */
[----:B------:R-:W-:-:S05]  /*4b00*/  CS2R R10, SRZ ;  /* 0x00000000000a7805 */ /* 0x000fca000001ff00 */
[----:B------:R-:W3:Y:S01]  /*4b10*/  @!P1 LDG.E R15, desc[UR22][R6.64+-0x1e00] ;  /* 0xffe20016060f9981 */ /* 0x000ee2000c1e1900 */
[----:B------:R-:W-:Y:S02]  /*4b20*/  ISETP.GE.AND P1, PT, R139, UR13, PT ;  /* 0x0000000d8b007c0c */ /* 0x000fe4000bf26270 */
[----:B------:R-:W-:Y:S02]  /*4b30*/  ISETP.GE.AND P3, PT, R143, UR13, PT ;  /* 0x0000000d8f007c0c */ /* 0x000fe4000bf66270 */
[----:B------:R-:W-:Y:S02]  /*4b40*/  ISETP.GE.AND P4, PT, R131, UR13, PT ;  /* 0x0000000d83007c0c */ /* 0x000fe4000bf86270 */
[----:B------:R-:W-:Y:S02]  /*4b50*/  ISETP.GE.AND P5, PT, R140, UR13, PT ;  /* 0x0000000d8c007c0c */ /* 0x000fe4000bfa6270 */
[----:B------:R-:W-:Y:S02]  /*4b60*/  ISETP.GE.AND P6, PT, R141, UR13, PT ;  /* 0x0000000d8d007c0c */ /* 0x000fe4000bfc6270 */
[----:B------:R-:W-:Y:S01]  /*4b70*/  CS2R R12, SRZ ;  /* 0x00000000000c7805 */ /* 0x000fe2000001ff00 */
[----:B------:R0:W4:Y:S01]  /*4b80*/  @!P0 LDG.E R11, desc[UR22][R2.64] ;  /* 0x00000016020b8981 */ /* 0x000122000c1e1900 */
[----:B------:R-:W-:Y:S01]  /*4b90*/  HFMA2.MMA R42, -RZ, RZ, 0, 0 ;  /* 0x00000000ff2a7435 */ /* 0x000fe200000001ff */
[----:B------:R-:W-:-:S02]  /*4ba0*/  CS2R R20, SRZ ;  /* 0x0000000000147805 */ /* 0x000fc4000001ff00 */
[----:B------:R-:W-:Y:S01]  /*4bb0*/  MOV R41, RZ ;  /* 0x000000ff00297202 */ /* 0x000fe20000000f00 */
[----:B------:R-:W5:Y:S01]  /*4bc0*/  @!P1 LDG.E R16, desc[UR22][R6.64+-0x1c80] ;  /* 0xffe3801606109981 */ /* 0x000f62000c1e1900 */
[----:B------:R-:W-:-:S03]  /*4bd0*/  ISETP.GE.AND P1, PT, R138, UR13, PT ;  /* 0x0000000d8a007c0c */ /* 0x000fc6000bf26270 */
[----:B------:R-:W2:Y:S01]  /*4be0*/  @!P2 LDG.E R13, desc[UR22][R6.64+-0x1f00] ;  /* 0xffe10016060da981 */ /* 0x000ea2000c1e1900 */
[----:B0-----:R-:W-:-:S03]  /*4bf0*/  CS2R R2, SRZ ;  /* 0x0000000000027805 */ /* 0x001fc6000001ff00 */
[----:B------:R-:W3:Y:S04]  /*4c00*/  @!P3 LDG.E R12, desc[UR22][R6.64+-0x1e80] ;  /* 0xffe18016060cb981 */ /* 0x000ee8000c1e1900 */
[----:B------:R-:W5:Y:S04]  /*4c10*/  @!P4 LDG.E R10, desc[UR22][R6.64+-0x1f80] ;  /* 0xffe08016060ac981 */ /* 0x000f68000c1e1900 */
[----:B------:R-:W3:Y:S01]  /*4c20*/  @!P1 LDG.E R19, desc[UR22][R6.64+-0x1c00] ;  /* 0xffe4001606139981 */ /* 0x000ee2000c1e1900 */
[----:B------:R-:W-:Y:S02]  /*4c30*/  ISETP.GE.AND P1, PT, R137, UR13, PT ;  /* 0x0000000d89007c0c */ /* 0x000fe4000bf26270 */
[----:B------:R-:W-:Y:S01]  /*4c40*/  ISETP.GE.AND P2, PT, R135, UR13, PT ;  /* 0x0000000d87007c0c */ /* 0x000fe2000bf46270 */
[----:B------:R-:W3:Y:S01]  /*4c50*/  @!P5 LDG.E R17, desc[UR22][R6.64+-0x1d00] ;  /* 0xffe300160611d981 */ /* 0x000ee2000c1e1900 */
[----:B------:R-:W-:-:S02]  /*4c60*/  ISETP.GE.AND P3, PT, R134, UR13, PT ;  /* 0x0000000d86007c0c */ /* 0x000fc4000bf66270 */
[----:B------:R-:W-:Y:S01]  /*4c70*/  ISETP.GE.AND P4, PT, R133, UR13, PT ;  /* 0x0000000d85007c0c */ /* 0x000fe2000bf86270 */
[----:B------:R-:W3:Y:S01]  /*4c80*/  @!P6 LDG.E R14, desc[UR22][R6.64+-0x1d80] ;  /* 0xffe28016060ee981 */ /* 0x000ee2000c1e1900 */
[----:B------:R-:W-:-:S05]  /*4c90*/  ISETP.GE.AND P5, PT, R132, UR13, PT ;  /* 0x0000000d84007c0c */ /* 0x000fca000bfa6270 */
[----:B------:R-:W3:Y:S01]  /*4ca0*/  @!P1 LDG.E R18, desc[UR22][R6.64+-0x1b80] ;  /* 0xffe4801606129981 */ /* 0x000ee2000c1e1900 */
[----:B------:R-:W-:Y:S02]  /*4cb0*/  ISETP.GE.AND P1, PT, R136, UR13, PT ;  /* 0x0000000d88007c0c */ /* 0x000fe4000bf26270 */
[----:B------:R-:W-:Y:S01]  /*4cc0*/  ISETP.GE.AND P6, PT, R130, UR13, PT ;  /* 0x0000000d82007c0c */ /* 0x000fe2000bfc6270 */
[----:B------:R-:W3:Y:S04]  /*4cd0*/  @!P2 LDG.E R2, desc[UR22][R6.64+-0x1a80] ;  /* 0xffe580160602a981 */ /* 0x000ee8000c1e1900 */
[----:B------:R-:W3:Y:S04]  /*4ce0*/  @!P3 LDG.E R21, desc[UR22][R6.64+-0x1a00] ;  /* 0xffe600160615b981 */ /* 0x000ee8000c1e1900 */
[----:B------:R-:W3:Y:S04]  /*4cf0*/  @!P4 LDG.E R20, desc[UR22][R6.64+-0x1980] ;  /* 0xffe680160614c981 */ /* 0x000ee8000c1e1900 */
[----:B------:R-:W3:Y:S04]  /*4d00*/  @!P1 LDG.E R3, desc[UR22][R6.64+-0x1b00] ;  /* 0xffe5001606039981 */ /* 0x000ee8000c1e1900 */
[----:B------:R-:W3:Y:S04]  /*4d10*/  @!P5 LDG.E R42, desc[UR22][R6.64+-0x1900] ;  /* 0xffe70016062ad981 */ /* 0x000ee8000c1e1900 */
[----:B------:R-:W3:Y:S01]  /*4d20*/  @!P6 LDG.E R41, desc[UR22][R6.64+-0x1880] ;  /* 0xffe780160629e981 */ /* 0x000ee2000c1e1900 */
[----:B------:R-:W-:-:S02]  /*4d30*/  P2R R44, PR, RZ, 0x2 ;  /* 0x00000002ff2c7803 */ /* 0x000fc40000000000 */
[----:B------:R-:W-:Y:S01]  /*4d40*/  ISETP.GE.AND P1, PT, R131, UR13, PT ;  /* 0x0000000d83007c0c */ /* 0x000fe2000bf26270 */
[----:B------:R-:W-:Y:S01]  /*4d50*/  HFMA2.MMA R85, -RZ, RZ, 0, 0 ;  /* 0x00000000ff557435 */ /* 0x000fe200000001ff */
[----:B------:R-:W-:Y:S02]  /*4d60*/  CS2R R86, SRZ ;  /* 0x0000000000567805 */ /* 0x000fe4000001ff00 */
[----:B------:R-:W-:Y:S01]  /*4d70*/  CS2R R88, SRZ ;  /* 0x0000000000587805 */ /* 0x000fe2000001ff00 */
[----:B----4-:R-:W-:Y:S04]  /*4d80*/  STS [R162], R11 ;  /* 0x0000000ba2007388 */ /* 0x010fe80000000800 */
[----:B-----5:R-:W-:Y:S04]  /*4d90*/  STS [R161+0x80], R10 ;  /* 0x0000800aa1007388 */ /* 0x020fe80000000800 */
[----:B--2---:R-:W-:Y:S04]  /*4da0*/  STS [R160+0x100], R13 ;  /* 0x0001000da0007388 */ /* 0x004fe80000000800 */
[----:B---3--:R0:W-:Y:S04]  /*4db0*/  STS [R159+0x180], R12 ;  /* 0x0001800c9f007388 */ /* 0x0081e80000000800 */
[----:B------:R-:W-:Y:S04]  /*4dc0*/  STS [R158+0x200], R15 ;  /* 0x0002000f9e007388 */ /* 0x000fe80000000800 */
[----:B------:R1:W-:Y:S04]  /*4dd0*/  STS [R157+0x280], R14 ;  /* 0x0002800e9d007388 */ /* 0x0003e80000000800 */
[----:B------:R-:W-:Y:S04]  /*4de0*/  STS [R156+0x300], R17 ;  /* 0x000300119c007388 */ /* 0x000fe80000000800 */
        /* <DEDUP_REMOVED lines=8> */
[----:B------:R-:W-:Y:S01]  /*4e70*/  STS [R145+0x780], R41 ;  /* 0x0007802991007388 */ /* 0x000fe20000000800 */
[----:B------:R-:W-:-:S03]  /*4e80*/  NOP ;  /* 0x0000000000007918 */ /* 0x000fc60000000000 */
[----:B------:R-:W5:Y:S04]  /*4e90*/  LDS R113, [R73] ;  /* 0x0000000049717984 */ /* 0x000f680000000800 */
[----:B------:R-:W-:Y:S04]  /*4ea0*/  LDS R111, [R73+0x4] ;  /* 0x00000400496f7984 */ /* 0x000fe80000000800 */
        /* <DEDUP_REMOVED lines=8> */
[----:B------:R-:W-:Y:S04]  /*4f30*/  LDS R80, [R73+0x28] ;  /* 0x0000280049507984 */ /* 0x000fe80000000800 */
[----:B------:R-:W5:Y:S04]  /*4f40*/  LDS R79, [R73+0x2c] ;  /* 0x00002c00494f7984 */ /* 0x000f680000000800 */
[----:B------:R-:W5:Y:S04]  /*4f50*/  LDS R78, [R73+0x30] ;  /* 0x00003000494e7984 */ /* 0x000f680000000800 */
[----:B------:R-:W5:Y:S04]  /*4f60*/  LDS R43, [R73+0x34] ;  /* 0x00003400492b7984 */ /* 0x000f680000000800 */
[----:B------:R-:W-:Y:S04]  /*4f70*/  LDS R42, [R73+0x38] ;  /* 0x00003800492a7984 */ /* 0x000fe80000000800 */
        /* <DEDUP_REMOVED lines=10> */
[----:B---3--:R-:W-:Y:S02]  /*5020*/  CS2R R18, SRZ ;  /* 0x0000000000127805 */ /* 0x008fe4000001ff00 */
[----:B----4-:R-:W-:Y:S01]  /*5030*/  MOV R20, RZ ;  /* 0x000000ff00147202 */ /* 0x010fe20000000f00 */
        /* <DEDUP_REMOVED lines=17> */
[----:B------:R-:W-:Y:S01]  /*5150*/  ISETP.GE.AND P0, PT, R138, UR13, PT ;  /* 0x0000000d8a007c0c */ /* 0x000fe2000bf06270 */
[----:B------:R-:W-:Y:S02]  /*5160*/  IMAD.MOV.U32 R44, RZ, RZ, RZ ;  /* 0x000000ffff2c7224 */ /* 0x000fe400078e00ff */
[----:B------:R-:W2:Y:S04]  /*5170*/  @!P1 LDG.E R85, desc[UR22][R8.64+-0x1b00] ;  /* 0xffe5001608559981 */ /* 0x000ea8000c1e1900 */
[----:B------:R-:W2:Y:S06]  /*5180*/  @!P2 LDG.E R44, desc[UR22][R8.64+-0x1a80] ;  /* 0xffe58016082ca981 */ /* 0x000eac000c1e1900 */
[----:B------:R1:W2:Y:S01]  /*5190*/  @!P0 LDG.E R20, desc[UR22][R8.64+-0x1c00] ;  /* 0xffe4001608148981 */ /* 0x0002a2000c1e1900 */
[----:B-----5:R-:W-:-:S04]  /*51a0*/  FMUL.FTZ R2, R113, -1.4426950216293334961 ;  /* 0xbfb8aa3b71027820 */ /* 0x020fc80000410000 */
[----:B------:R-:W5:Y:S01]  /*51b0*/  MUFU.EX2 R21, R2 ;  /* 0x0000000200157308 */ /* 0x000f620000000800 */
[----:B0-----:R-:W-:Y:S01]  /*51c0*/  FMUL.FTZ R4, R22, -1.4426950216293334961 ;  /* 0xbfb8aa3b16047820 */ /* 0x001fe20000410000 */
[----:B------:R-:W-:-:S06]  /*51d0*/  FMUL.FTZ R3, R111, -1.4426950216293334961 ;  /* 0xbfb8aa3b6f037820 */ /* 0x000fcc0000410000 */
[----:B------:R-:W0:Y:S01]  /*51e0*/  MUFU.EX2 R91, R4 ;  /* 0x00000004005b7308 */ /* 0x000e220000000800 */
[----:B-----5:R-:W-:-:S07]  /*51f0*/  FADD.FTZ R21, R21, 1 ;  /* 0x3f80000015157421 */ /* 0x020fce0000010000 */
[----:B------:R-:W5:Y:S01]  /*5200*/  MUFU.EX2 R90, R3 ;  /* 0x00000003005a7308 */ /* 0x000f620000000800 */
[----:B-1----:R-:W-:-:S07]  /*5210*/  FMUL.FTZ R9, R40, -1.4426950216293334961 ;  /* 0xbfb8aa3b28097820 */ /* 0x002fce0000410000 */
[----:B------:R-:W-:Y:S01]  /*5220*/  MUFU.RCP R118, R21 ;  /* 0x0000001500767308 */ /* 0x000fe20000001000 */
[----:B------:R-:W-:Y:S01]  /*5230*/  FMUL.FTZ R6, R24, -1.4426950216293334961 ;  /* 0xbfb8aa3b18067820 */ /* 0x000fe20000410000 */
[----:B------:R-:W-:Y:S01]  /*5240*/  FMUL.FTZ R7, R81, -1.4426950216293334961 ;  /* 0xbfb8aa3b51077820 */ /* 0x000fe20000410000 */
[----:B------:R-:W-:Y:S01]  /*5250*/  FMUL.FTZ R5, R23, -1.4426950216293334961 ;  /* 0xbfb8aa3b17057820 */ /* 0x000fe20000410000 */
[----:B0-----:R-:W-:-:S04]  /*5260*/  FADD.FTZ R91, R91, 1 ;  /* 0x3f8000005b5b7421 */ /* 0x001fc80000010000 */
[----:B------:R-:W0:Y:S01]  /*5270*/  MUFU.EX2 R93, R6 ;  /* 0x00000006005d7308 */ /* 0x000e220000000800 */
[----:B------:R-:W-:Y:S01]  /*5280*/  FMUL.FTZ R8, R82, -1.4426950216293334961 ;  /* 0xbfb8aa3b52087820 */ /* 0x000fe20000410000 */
[----:B-----5:R-:W-:-:S06]  /*5290*/  FADD.FTZ R90, R90, 1 ;  /* 0x3f8000005a5a7421 */ /* 0x020fcc0000010000 */
[----:B------:R-:W1:Y:S08]  /*52a0*/  MUFU.EX2 R9, R9 ;  /* 0x0000000900097308 */ /* 0x000e700000000800 */
[----:B------:R-:W-:Y:S01]  /*52b0*/  MUFU.EX2 R7, R7 ;  /* 0x0000000700077308 */ /* 0x000fe20000000800 */
[----:B------:R-:W-:-:S07]  /*52c0*/  FMUL.FTZ R3, R83, -1.4426950216293334961 ;  /* 0xbfb8aa3b53037820 */ /* 0x000fce0000410000 */
[----:B------:R-:W5:Y:S08]  /*52d0*/  MUFU.EX2 R92, R5 ;  /* 0x00000005005c7308 */ /* 0x000f700000000800 */
[----:B------:R-:W-:Y:S01]  /*52e0*/  MUFU.RCP R116, R91 ;  /* 0x0000005b00747308 */ /* 0x000fe20000001000 */
[----:B0-----:R-:W-:-:S07]  /*52f0*/  FADD.FTZ R93, R93, 1 ;  /* 0x3f8000005d5d7421 */ /* 0x001fce0000010000 */
[----:B------:R-:W-:Y:S01]  /*5300*/  MUFU.RCP R117, R90 ;  /* 0x0000005a00757308 */ /* 0x000fe20000001000 */
[----:B-1----:R-:W-:-:S07]  /*5310*/  FADD.FTZ R9, R9, 1 ;  /* 0x3f80000009097421 */ /* 0x002fce0000010000 */
[----:B------:R-:W-:Y:S01]  /*5320*/  MUFU.EX2 R8, R8 ;  /* 0x0000000800087308 */ /* 0x000fe20000000800 */
[----:B------:R-:W-:Y:S01]  /*5330*/  FMUL.FTZ R6, R79, -1.4426950216293334961 ;  /* 0xbfb8aa3b4f067820 */ /* 0x000fe20000410000 */
[----:B------:R-:W-:-:S06]  /*5340*/  FMUL.FTZ R2, R84, -1.4426950216293334961 ;  /* 0xbfb8aa3b54027820 */ /* 0x000fcc0000410000 */
[----:B------:R0:W-:Y:S01]  /*5350*/  MUFU.EX2 R95, R3 ;  /* 0x00000003005f7308 */ /* 0x0001e20000000800 */
[----:B-----5:R-:W-:Y:S01]  /*5360*/  FADD.FTZ R92, R92, 1 ;  /* 0x3f8000005c5c7421 */ /* 0x020fe20000010000 */
[----:B------:R-:W-:-:S06]  /*5370*/  FMUL.FTZ R5, R80, -1.4426950216293334961 ;  /* 0xbfb8aa3b50057820 */ /* 0x000fcc0000410000 */
[----:B------:R-:W-:Y:S08]  /*5380*/  MUFU.RCP R114, R93 ;  /* 0x0000005d00727308 */ /* 0x000ff00000001000 */
[----:B------:R-:W-:Y:S01]  /*5390*/  MUFU.RCP R112, R9 ;  /* 0x0000000900707308 */ /* 0x000fe20000001000 */
[----:B------:R-:W-:-:S07]  /*53a0*/  FMUL.FTZ R4, R78, -1.4426950216293334961 ;  /* 0xbfb8aa3b4e047820 */ /* 0x000fce0000410000 */
[----:B------:R-:W-:Y:S08]  /*53b0*/  MUFU.EX2 R94, R2 ;  /* 0x00000002005e7308 */ /* 0x000ff00000000800 */
[----:B------:R-:W1:Y:S08]  /*53c0*/  MUFU.EX2 R6, R6 ;  /* 0x0000000600067308 */ /* 0x000e700000000800 */
[----:B------:R1:W5:Y:S08]  /*53d0*/  MUFU.RCP R115, R92 ;  /* 0x0000005c00737308 */ /* 0x0003700000001000 */
[----:B------:R-:W2:Y:S01]  /*53e0*/  MUFU.EX2 R5, R5 ;  /* 0x0000000500057308 */ /* 0x000ea20000000800 */
[----:B0-----:R-:W-:Y:S01]  /*53f0*/  FMUL.FTZ R3, R43, -1.4426950216293334961 ;  /* 0xbfb8aa3b2b037820 */ /* 0x001fe20000410000 */
[----:B-1----:R-:W-:-:S06]  /*5400*/  FADD.FTZ R92, R6, 1 ;  /* 0x3f800000065c7421 */ /* 0x002fcc0000010000 */
[----:B------:R-:W0:Y:S01]  /*5410*/  MUFU.EX2 R4, R4 ;  /* 0x0000000400047308 */ /* 0x000e220000000800 */
[----:B-----5:R-:W-:Y:S01]  /*5420*/  FADD.FTZ R6, -R115, 1 ;  /* 0x3f80000073067421 */ /* 0x020fe20000010100 */
[----:B------:R-:W-:Y:S04]  /*5430*/  STS [R162], R12 ;  /* 0x0000000ca2007388 */ /* 0x000fe80000000800 */
[----:B------:R-:W-:Y:S04]  /*5440*/  STS [R161+0x80], R11 ;  /* 0x0000800ba1007388 */ /* 0x000fe80000000800 */
        /* <DEDUP_REMOVED lines=19> */
[----:B------:R-:W0:Y:S01]  /*5580*/  LDS R16, [R73+0x14] ;  /* 0x0000140049107984 */ /* 0x000e220000000800 */
[----:B-1----:R-:W-:Y:S01]  /*5590*/  FADD.FTZ R88, R7, 1 ;  /* 0x3f80000007587421 */ /* 0x002fe20000010000 */
[----:B------:R-:W-:-:S02]  /*55a0*/  FADD.FTZ R7, -R116, 1 ;  /* 0x3f80000074077421 */ /* 0x000fc40000010100 */
[----:B------:R-:W1:Y:S04]  /*55b0*/  LDS R17, [R73+0x10] ;  /* 0x0000100049117984 */ /* 0x000e680000000800 */
[----:B------:R-:W1:Y:S01]  /*55c0*/  LDS R9, [R73+0x20] ;  /* 0x0000200049097984 */ /* 0x000e620000000800 */
[----:B------:R-:W-:Y:S01]  /*55d0*/  FADD.FTZ R12, -R117, 1 ;  /* 0x3f800000750c7421 */ /* 0x000fe20000010100 */
[----:B------:R-:W-:Y:S01]  /*55e0*/  FADD.FTZ R87, R8, 1 ;  /* 0x3f80000008577421 */ /* 0x000fe20000010000 */
[----:B------:R-:W-:Y:S01]  /*55f0*/  FFMA.FTZ R96, R22, R7, 1 ;  /* 0x3f80000016607423 */ /* 0x000fe20000010007 */
[----:B------:R-:W-:Y:S01]  /*5600*/  LDS R15, [R73+0x18] ;  /* 0x00001800490f7984 */ /* 0x000fe20000000800 */
[----:B------:R-:W-:Y:S01]  /*5610*/  FADD.FTZ R8, -R118, 1 ;  /* 0x3f80000076087421 */ /* 0x000fe20000010100 */
[----:B------:R-:W-:-:S02]  /*5620*/  FFMA.FTZ R11, R111, R12, 1 ;  /* 0x3f8000006f0b7423 */ /* 0x000fc4000001000c */
[----:B------:R-:W1:Y:S01]  /*5630*/  LDS R14, [R73+0x1c] ;  /* 0x00001c00490e7984 */ /* 0x000e620000000800 */
[----:B------:R-:W-:Y:S01]  /*5640*/  FFMA.FTZ R8, R113, R8, 1 ;  /* 0x3f80000071087423 */ /* 0x000fe20000010008 */
[----:B------:R-:W-:Y:S01]  /*5650*/  FADD.FTZ R86, R95, 1 ;  /* 0x3f8000005f567421 */ /* 0x000fe20000010000 */
[----:B--2---:R-:W-:Y:S01]  /*5660*/  FMUL.FTZ R7, R0, R21 ;  /* 0x0000001500077220 */ /* 0x004fe20000410000 */
[----:B---3--:R-:W-:-:S03]  /*5670*/  FMUL.FTZ R12, R39, R20 ;  /* 0x00000014270c7220 */ /* 0x008fc60000410000 */
[----:B------:R-:W-:Y:S01]  /*5680*/  FMUL.FTZ R7, R118, R7 ;  /* 0x0000000776077220 */ /* 0x000fe20000410000 */
[----:B------:R-:W-:-:S03]  /*5690*/  FMUL.FTZ R44, R117, R12 ;  /* 0x0000000c752c7220 */ /* 0x000fc60000410000 */
[----:B------:R-:W-:Y:S01]  /*56a0*/  FMUL.FTZ R12, R7, R8 ;  /* 0x00000008070c7220 */ /* 0x000fe20000410000 */
[----:B------:R-:W-:Y:S01]  /*56b0*/  FADD.FTZ R7, -R114, 1 ;  /* 0x3f80000072077421 */ /* 0x000fe20000010100 */
[----:B------:R-:W2:Y:S01]  /*56c0*/  MUFU.RCP R86, R86 ;  /* 0x0000005600567308 */ /* 0x000ea20000001000 */
[----:B------:R-:W-:Y:S01]  /*56d0*/  LDS R8, [R73+0x24] ;  /* 0x0000240049087984 */ /* 0x000fe20000000800 */
[----:B------:R-:W-:Y:S01]  /*56e0*/  FADD.FTZ R85, R94, 1 ;  /* 0x3f8000005e557421 */ /* 0x000fe20000010000 */
[----:B------:R-:W-:Y:S01]  /*56f0*/  FFMA.FTZ R100, R24, R7, 1 ;  /* 0x3f80000018647423 */ /* 0x000fe20000010007 */
[----:B----4-:R-:W-:Y:S01]  /*5700*/  FMUL.FTZ R13, R38, R19 ;  /* 0x00000013260d7220 */ /* 0x010fe20000410000 */
[----:B------:R-:W3:Y:S01]  /*5710*/  LDS R7, [R73+0x28] ;  /* 0x0000280049077984 */ /* 0x000ee20000000800 */
[----:B-----5:R-:W-:Y:S02]  /*5720*/  FMUL.FTZ R90, R37, R18 ;  /* 0x00000012255a7220 */ /* 0x020fe40000410000 */
[----:B------:R-:W4:Y:S01]  /*5730*/  MUFU.RCP R87, R87 ;  /* 0x0000005700577308 */ /* 0x000f220000001000 */
[----:B------:R-:W-:Y:S01]  /*5740*/  FADD.FTZ R89, R5, 1 ;  /* 0x3f80000005597421 */ /* 0x000fe20000010000 */
[----:B------:R-:W-:Y:S01]  /*5750*/  FMUL.FTZ R2, R42, -1.4426950216293334961 ;  /* 0xbfb8aa3b2a027820 */ /* 0x000fe20000410000 */
[----:B------:R-:W-:Y:S01]  /*5760*/  FMUL.FTZ R13, R116, R13 ;  /* 0x0000000d740d7220 */ /* 0x000fe20000410000 */
[----:B------:R-:W-:Y:S01]  /*5770*/  FFMA.FTZ R5, R23, R6, 1 ;  /* 0x3f80000017057423 */ /* 0x000fe20000010006 */
[----:B------:R-:W-:-:S03]  /*5780*/  FMUL.FTZ R90, R115, R90 ;  /* 0x0000005a735a7220 */ /* 0x000fc60000410000 */
[----:B------:R-:W5:Y:S01]  /*5790*/  MUFU.EX2 R3, R3 ;  /* 0x0000000300037308 */ /* 0x000f620000000800 */
[----:B------:R-:W-:Y:S01]  /*57a0*/  FADD.FTZ R91, -R112, 1 ;  /* 0x3f800000705b7421 */ /* 0x000fe20000010100 */
[----:B------:R-:W-:Y:S01]  /*57b0*/  FMUL.FTZ R96, R13, R96 ;  /* 0x000000600d607220 */ /* 0x000fe20000410000 */
[----:B0-----:R-:W-:Y:S01]  /*57c0*/  FMUL.FTZ R13, R35, R16 ;  /* 0x00000010230d7220 */ /* 0x001fe20000410000 */
[----:B------:R-:W-:-:S04]  /*57d0*/  FMUL.FTZ R98, R90, R5 ;  /* 0x000000055a627220 */ /* 0x000fc80000410000 */
[----:B------:R-:W0:Y:S01]  /*57e0*/  MUFU.RCP R85, R85 ;  /* 0x0000005500557308 */ /* 0x000e220000001000 */
[----:B------:R-:W3:Y:S01]  /*57f0*/  LDS R5, [R73+0x30] ;  /* 0x0000300049057984 */ /* 0x000ee20000000800 */
[----:B------:R-:W-:Y:S01]  /*5800*/  FFMA.FTZ R102, R40, R91, 1 ;  /* 0x3f80000028667423 */ /* 0x000fe2000001005b */
[----:B------:R-:W-:Y:S01]  /*5810*/  FADD.FTZ R91, R4, 1 ;  /* 0x3f800000045b7421 */ /* 0x000fe20000010000 */
[----:B------:R-:W-:Y:S01]  /*5820*/  FMUL.FTZ R13, R112, R13 ;  /* 0x0000000d700d7220 */ /* 0x000fe20000410000 */
[----:B--2---:R-:W-:Y:S01]  /*5830*/  FADD.FTZ R4, -R86, 1 ;  /* 0x3f80000056047421 */ /* 0x004fe20000010100 */
[----:B------:R-:W-:Y:S02]  /*5840*/  FMUL.FTZ R44, R44, R11 ;  /* 0x0000000b2c2c7220 */ /* 0x000fe40000410000 */
[----:B------:R-:W2:Y:S01]  /*5850*/  MUFU.EX2 R2, R2 ;  /* 0x0000000200027308 */ /* 0x000ea20000000800 */
[----:B-1----:R-:W-:Y:S01]  /*5860*/  FMUL.FTZ R11, R36, R17 ;  /* 0x00000011240b7220 */ /* 0x002fe20000410000 */
[----:B------:R-:W-:Y:S01]  /*5870*/  FMUL.FTZ R102, R13, R102 ;  /* 0x000000660d667220 */ /* 0x000fe20000410000 */
[----:B----4-:R-:W-:Y:S01]  /*5880*/  FADD.FTZ R13, -R87, 1 ;  /* 0x3f800000570d7421 */ /* 0x010fe20000010100 */
[----:B------:R-:W-:Y:S01]  /*5890*/  FFMA.FTZ R106, R83, R4, 1 ;  /* 0x3f800000536a7423 */ /* 0x000fe20000010004 */
[----:B------:R-:W-:Y:S01]  /*58a0*/  FMUL.FTZ R94, R32, R9 ;  /* 0x00000009205e7220 */ /* 0x000fe20000410000 */
[----:B------:R-:W1:Y:S02]  /*58b0*/  LDS R4, [R73+0x34] ;  /* 0x0000340049047984 */ /* 0x000e640000000800 */
[----:B------:R-:W-:Y:S01]  /*58c0*/  MUFU.RCP R89, R89 ;  /* 0x0000005900597308 */ /* 0x000fe20000001000 */
[----:B------:R-:W-:Y:S01]  /*58d0*/  FMUL.FTZ R11, R114, R11 ;  /* 0x0000000b720b7220 */ /* 0x000fe20000410000 */
[----:B-----5:R-:W-:Y:S01]  /*58e0*/  FADD.FTZ R95, R3, 1 ;  /* 0x3f800000035f7421 */ /* 0x020fe20000010000 */
[----:B------:R-:W-:Y:S01]  /*58f0*/  FMUL.FTZ R10, R41, -1.4426950216293334961 ;  /* 0xbfb8aa3b290a7820 */ /* 0x000fe20000410000 */
[----:B0-----:R-:W-:Y:S01]  /*5900*/  FADD.FTZ R3, -R85, 1 ;  /* 0x3f80000055037421 */ /* 0x001fe20000010100 */
[----:B------:R-:W-:-:S03]  /*5910*/  FFMA.FTZ R93, R82, R13, 1 ;  /* 0x3f800000525d7423 */ /* 0x000fc6000001000d */
[----:B------:R-:W0:Y:S01]  /*5920*/  MUFU.RCP R88, R88 ;  /* 0x0000005800587308 */ /* 0x000e220000001000 */
[----:B------:R-:W-:Y:S01]  /*5930*/  FMUL.FTZ R94, R87, R94 ;  /* 0x0000005e575e7220 */ /* 0x000fe20000410000 */
[----:B------:R-:W-:Y:S01]  /*5940*/  FMUL.FTZ R100, R11, R100 ;  /* 0x000000640b647220 */ /* 0x000fe20000410000 */
[----:B------:R-:W-:Y:S01]  /*5950*/  FFMA.FTZ R11, R84, R3, 1 ;  /* 0x3f800000540b7423 */ /* 0x000fe20000010003 */
[----:B------:R-:W4:Y:S04]  /*5960*/  LDS R6, [R73+0x2c] ;  /* 0x00002c0049067984 */ /* 0x000f280000000800 */
[----:B------:R5:W1:Y:S01]  /*5970*/  MUFU.RCP R90, R92 ;  /* 0x0000005c005a7308 */ /* 0x000a620000001000 */
[----:B------:R-:W-:Y:S01]  /*5980*/  FMUL.FTZ R13, R33, R14 ;  /* 0x0000000e210d7220 */ /* 0x000fe20000410000 */
[----:B------:R-:W-:Y:S01]  /*5990*/  FMUL.FTZ R108, R94, R93 ;  /* 0x0000005d5e6c7220 */ /* 0x000fe20000410000 */
[----:B--2---:R-:W-:Y:S01]  /*59a0*/  FADD.FTZ R93, R2, 1 ;  /* 0x3f800000025d7421 */ /* 0x004fe20000010000 */
[----:B------:R-:W2:Y:S01]  /*59b0*/  LDS R3, [R73+0x38] ;  /* 0x0000380049037984 */ /* 0x000ea20000000800 */
[----:B-----5:R-:W-:-:S03]  /*59c0*/  FMUL.FTZ R92, R34, R15 ;  /* 0x0000000f225c7220 */ /* 0x020fc60000410000 */
[----:B------:R-:W5:Y:S01]  /*59d0*/  MUFU.EX2 R10, R10 ;  /* 0x0000000a000a7308 */ /* 0x000f620000000800 */
[----:B------:R-:W2:Y:S01]  /*59e0*/  LDS R2, [R73+0x3c] ;  /* 0x00003c0049027984 */ /* 0x000ea20000000800 */
[----:B------:R-:W-:Y:S01]  /*59f0*/  FMUL.FTZ R104, R85, R92 ;  /* 0x0000005c55687220 */ /* 0x000fe20000410000 */
[----:B------:R-:W-:Y:S01]  /*5a00*/  FMUL.FTZ R13, R86, R13 ;  /* 0x0000000d560d7220 */ /* 0x000fe20000410000 */
[----:B0-----:R-:W-:Y:S01]  /*5a10*/  FADD.FTZ R94, -R88, 1 ;  /* 0x3f800000585e7421 */ /* 0x001fe20000010100 */
[----:B---3--:R-:W-:Y:S01]  /*5a20*/  FMUL.FTZ R110, R30, R7 ;  /* 0x000000071e6e7220 */ /* 0x008fe20000410000 */
[----:B------:R-:W-:Y:S01]  /*5a30*/  FMUL.FTZ R104, R104, R11 ;  /* 0x0000000b68687220 */ /* 0x000fe20000410000 */
[----:B------:R-:W-:Y:S01]  /*5a40*/  FADD.FTZ R11, -R89, 1 ;  /* 0x3f800000590b7421 */ /* 0x000fe20000010100 */
[----:B------:R-:W0:Y:S01]  /*5a50*/  MUFU.RCP R91, R91 ;  /* 0x0000005b005b7308 */ /* 0x000e220000001000 */
[----:B------:R-:W-:Y:S01]  /*5a60*/  FMUL.FTZ R106, R13, R106 ;  /* 0x0000006a0d6a7220 */ /* 0x000fe20000410000 */
[----:B-1----:R-:W-:Y:S01]  /*5a70*/  FADD.FTZ R120, -R90, 1 ;  /* 0x3f8000005a787421 */ /* 0x002fe20000010100 */
[----:B------:R-:W-:Y:S01]  /*5a80*/  FFMA.FTZ R13, R80, R11, 1 ;  /* 0x3f800000500d7423 */ /* 0x000fe2000001000b */
[----:B------:R-:W-:Y:S01]  /*5a90*/  FMUL.FTZ R11, R31, R8 ;  /* 0x000000081f0b7220 */ /* 0x000fe20000410000 */
[----:B------:R-:W-:Y:S01]  /*5aa0*/  FFMA.FTZ R94, R81, R94, 1 ;  /* 0x3f800000515e7423 */ /* 0x000fe2000001005e */
[----:B------:R-:W-:Y:S01]  /*5ab0*/  FFMA.FTZ R122, R79, R120, 1 ;  /* 0x3f8000004f7a7423 */ /* 0x000fe20000010078 */
[----:B------:R-:W1:Y:S01]  /*5ac0*/  S2UR UR9, SR_CgaCtaId ;  /* 0x00000000000979c3 */ /* 0x000e620000008800 */
[----:B------:R-:W-:Y:S01]  /*5ad0*/  FMUL.FTZ R11, R88, R11 ;  /* 0x0000000b580b7220 */ /* 0x000fe20000410000 */
[----:B------:R-:W3:Y:S01]  /*5ae0*/  MUFU.RCP R92, R95 ;  /* 0x0000005f005c7308 */ /* 0x000ee20000001000 */
[----:B------:R-:W-:-:S05]  /*5af0*/  FMUL.FTZ R120, R89, R110 ;  /* 0x0000006e59787220 */ /* 0x000fca0000410000 */
[----:B------:R-:W-:Y:S01]  /*5b00*/  BAR.SYNC.DEFER_BLOCKING 0x0 ;  /* 0x0000000000007b1d */ /* 0x000fe20000010000 */
[----:B------:R-:W-:Y:S01]  /*5b10*/  FMUL.FTZ R110, R11, R94 ;  /* 0x0000005e0b6e7220 */ /* 0x000fe20000410000 */
[----:B-----5:R-:W-:Y:S01]  /*5b20*/  FADD.FTZ R94, R10, 1 ;  /* 0x3f8000000a5e7421 */ /* 0x020fe20000010000 */
[----:B------:R-:W-:Y:S01]  /*5b30*/  FMUL.FTZ R10, R28, R5 ;  /* 0x000000051c0a7220 */ /* 0x000fe20000410000 */
[C---:B0-----:R-:W-:Y:S02]  /*5b40*/  FADD.FTZ R11, -R91.reuse, 1 ;  /* 0x3f8000005b0b7421 */ /* 0x041fe40000010100 */
[----:B------:R-:W0:Y:S01]  /*5b50*/  MUFU.RCP R93, R93 ;  /* 0x0000005d005d7308 */ /* 0x000e220000001000 */
[----:B------:R-:W-:Y:S01]  /*5b60*/  FMUL.FTZ R10, R91, R10 ;  /* 0x0000000a5b0a7220 */ /* 0x000fe20000410000 */
[----:B------:R-:W-:-:S06]  /*5b70*/  FFMA.FTZ R11, R78, R11, 1 ;  /* 0x3f8000004e0b7423 */ /* 0x000fcc000001000b */
[----:B------:R-:W5:Y:S01]  /*5b80*/  MUFU.RCP R94, R94 ;  /* 0x0000005e005e7308 */ /* 0x000f620000001000 */
[----:B------:R-:W-:Y:S01]  /*5b90*/  FMUL.FTZ R10, R10, R11 ;  /* 0x0000000b0a0a7220 */ /* 0x000fe20000410000 */
[----:B---3--:R-:W-:Y:S01]  /*5ba0*/  FADD.FTZ R124, -R92, 1 ;  /* 0x3f8000005c7c7421 */ /* 0x008fe20000010100 */
[----:B------:R-:W-:-:S03]  /*5bb0*/  FMUL.FTZ R11, R27, R4 ;  /* 0x000000041b0b7220 */ /* 0x000fc60000410000 */
[----:B------:R-:W-:Y:S01]  /*5bc0*/  FFMA.FTZ R124, R43, R124, 1 ;  /* 0x3f8000002b7c7423 */ /* 0x000fe2000001007c */
[----:B------:R-:W-:Y:S01]  /*5bd0*/  FMUL.FTZ R11, R92, R11 ;  /* 0x0000000b5c0b7220 */ /* 0x000fe20000410000 */
[----:B------:R-:W-:Y:S01]  /*5be0*/  FMUL.FTZ R120, R120, R13 ;  /* 0x0000000d78787220 */ /* 0x000fe20000410000 */
[----:B----4-:R-:W-:Y:S01]  /*5bf0*/  FMUL.FTZ R95, R29, R6 ;  /* 0x000000061d5f7220 */ /* 0x010fe20000410000 */
[----:B0-----:R-:W-:Y:S01]  /*5c00*/  FADD.FTZ R13, -R93, 1 ;  /* 0x3f8000005d0d7421 */ /* 0x001fe20000010100 */
[----:B------:R-:W-:Y:S01]  /*5c10*/  FMUL.FTZ R124, R11, R124 ;  /* 0x0000007c0b7c7220 */ /* 0x000fe20000410000 */
[----:B--2---:R-:W-:Y:S01]  /*5c20*/  FMUL.FTZ R126, R26, R3 ;  /* 0x000000031a7e7220 */ /* 0x004fe20000410000 */
[----:B------:R-:W-:Y:S01]  /*5c30*/  FMUL.FTZ R11, R25, R2 ;  /* 0x00000002190b7220 */ /* 0x000fe20000410000 */
[----:B------:R-:W-:Y:S01]  /*5c40*/  ISETP.NE.AND P6, PT, R74, RZ, PT ;  /* 0x000000ff4a00720c */ /* 0x000fe20003fc5270 */
[----:B-----5:R-:W-:Y:S01]  /*5c50*/  FADD.FTZ R128, -R94, 1 ;  /* 0x3f8000005e807421 */ /* 0x020fe20000010100 */
[----:B------:R-:W-:Y:S01]  /*5c60*/  FMUL.FTZ R95, R90, R95 ;  /* 0x0000005f5a5f7220 */ /* 0x000fe20000410000 */
[----:B------:R-:W-:Y:S01]  /*5c70*/  FFMA.FTZ R13, R42, R13, 1 ;  /* 0x3f8000002a0d7423 */ /* 0x000fe2000001000d */
[----:B------:R-:W-:Y:S01]  /*5c80*/  FMUL.FTZ R126, R93, R126 ;  /* 0x0000007e5d7e7220 */ /* 0x000fe20000410000 */
[----:B------:R-:W-:Y:S01]  /*5c90*/  FFMA.FTZ R128, R41, R128, 1 ;  /* 0x3f80000029807423 */ /* 0x000fe20000010080 */
[----:B------:R-:W-:Y:S01]  /*5ca0*/  FMUL.FTZ R11, R94, R11 ;  /* 0x0000000b5e0b7220 */ /* 0x000fe20000410000 */
[----:B------:R-:W-:Y:S01]  /*5cb0*/  UMOV UR8, 0x400 ;  /* 0x0000040000087882 */ /* 0x000fe20000000000 */
[----:B------:R-:W-:Y:S01]  /*5cc0*/  FMUL.FTZ R122, R95, R122 ;  /* 0x0000007a5f7a7220 */ /* 0x000fe20000410000 */
[----:B-1----:R-:W-:Y:S01]  /*5cd0*/  ULEA UR8, UR9, UR8, 0x18 ;  /* 0x0000000809087291 */ /* 0x002fe2000f8ec03f */
[----:B------:R-:W-:Y:S01]  /*5ce0*/  FMUL.FTZ R126, R126, R13 ;  /* 0x0000000d7e7e7220 */ /* 0x000fe20000410000 */
[----:B------:R-:W-:Y:S01]  /*5cf0*/  FMUL.FTZ R128, R11, R128 ;  /* 0x000000800b807220 */ /* 0x000fe20000410000 */
[----:B------:R-:W-:Y:S01]  /*5d00*/  MOV R11, UR13 ;  /* 0x0000000d000b7c02 */ /* 0x000fe20008000f00 */
        /* <DEDUP_REMOVED lines=37> */
[----:B------:R-:W0:Y:S01]  /*5f60*/  LDS R110, [R44+0x2100] ;  /* 0x002100002c6e7984 */ /* 0x000e220000000800 */
[----:B------:R-:W-:-:S02]  /*5f70*/  LOP3.LUT R121, R121, 0xfffffffd, RZ, 0xc0, !PT ;  /* 0xfffffffd79797812 */ /* 0x000fc400078ec0ff */
[----:B------:R-:W-:Y:S02]  /*5f80*/  IADD3 R146, P1, R76, UR14, RZ ;  /* 0x0000000e4c927c10 */ /* 0x000fe4000ff3e0ff */
[----:B------:R-:W-:Y:S02]  /*5f90*/  @P6 LOP3.LUT R121, R121, 0x2, RZ, 0xfc, !PT ;  /* 0x0000000279796812 */ /* 0x000fe400078efcff */
[----:B------:R-:W-:-:S03]  /*5fa0*/  IADD3.X R147, R77, UR12, RZ, P1, !PT ;  /* 0x0000000c4d937c10 */ /* 0x000fc60008ffe4ff */
[----:B------:R1:W-:Y:S04]  /*5fb0*/  STL [R1+0x60], R121 ;  /* 0x0000607901007387 */ /* 0x0003e80000100800 */
        /* <DEDUP_REMOVED lines=8> */
[----:B------:R-:W0:Y:S01]  /*6040*/  S2R R10, SR_CTAID.X ;  /* 0x00000000000a7919 */ /* 0x000e220000002500 */
[----:B------:R-:W-:Y:S02]  /*6050*/  ULDC.64 UR30, c[0x0][0x3a0] ;  /* 0x0000e800001e7ab9 */ /* 0x000fe40000000a00 */
[----:B------:R-:W-:Y:S01]  /*6060*/  IMAD.U32 R13, RZ, RZ, UR30 ;  /* 0x0000001eff0d7e24 */ /* 0x000fe2000f8e00ff */
[----:B------:R-:W-:-:S04]  /*6070*/  UIMAD UR30, UR7, UR30, URZ ;  /* 0x0000001e071e72a4 */ /* 0x000fc8000f8e023f */
[----:B------:R-:W-:-:S03]  /*6080*/  UIMAD UR35, UR52, UR31, UR30 ;  /* 0x0000001f342372a4 */ /* 0x000fc6000f8e021e */
[----:B------:R-:W-:Y:S01]  /*6090*/  ULDC.64 UR30, c[0x0][0x3e8] ;  /* 0x0000fa00001e7ab9 */ /* 0x000fe20000000a00 */
[----:B0-----:R-:W-:-:S05]  /*60a0*/  IMAD.WIDE.U32 R10, R10, UR8, R146 ;  /* 0x000000080a0a7c25 */ /* 0x001fca000f8e0092 */
[----:B------:R-:W-:-:S03]  /*60b0*/  IADD3 R11, R11, UR9, RZ ;  /* 0x000000090b0b7c10 */ /* 0x000fc6000fffe0ff */
[----:B------:R-:W-:-:S05]  /*60c0*/  IMAD.WIDE.U32 R10, R13, UR52, R10 ;  /* 0x000000340d0a7c25 */ /* 0x000fca000f8e000a */
[----:B------:R-:W-:Y:S02]  /*60d0*/  IADD3 R11, R11, UR35, RZ ;  /* 0x000000230b0b7c10 */ /* 0x000fe4000fffe0ff */
[----:B------:R-:W-:-:S04]  /*60e0*/  LEA R12, P0, R10, UR30, 0x2 ;  /* 0x0000001e0a0c7c11 */ /* 0x000fc8000f8010ff */
[----:B------:R-:W-:-:S05]  /*60f0*/  LEA.HI.X R13, R10, UR31, R11, 0x2, P0 ;  /* 0x0000001f0a0d7c11 */ /* 0x000fca00080f140b */
[----:B------:R0:W-:Y:S04]  /*6100*/  STG.E desc[UR22][R12.64], R119 ;  /* 0x000000770c007986 */ /* 0x0001e8000c101916 */
.L_x_711:
[----:B------:R-:W-:Y:S05]  /*6110*/  BSYNC B0 ;  /* 0x0000000000007941 */ /* 0x000fea0003800000 */
.L_x_710:
        /* <DEDUP_REMOVED lines=19> */
[----:B------:R-:W-:Y:S01]  /*6250*/  FMUL.FTZ R40, R40, R112 ;  /* 0x0000007028287220 */ /* 0x000fe20000410000 */
[----:B------:R-:W-:Y:S01]  /*6260*/  LEA R10, P1, R11, R10, 0x2 ;  /* 0x0000000a0b0a7211 */ /* 0x000fe200078210ff */
[----:B------:R-:W-:Y:S01]  /*6270*/  FMUL.FTZ R84, R84, R85 ;  /* 0x0000005554547220 */ /* 0x000fe20000410000 */
[----:B------:R-:W-:Y:S01]  /*6280*/  LEA.HI.X R11, R76, UR9, R77, 0x2, P0 ;  /* 0x000000094c0b7c11 */ /* 0x000fe200080f144d */
[----:B------:R-:W-:Y:S01]  /*6290*/  ULDC.64 UR8, c[0x0][0x320] ;  /* 0x0000c80000087ab9 */ /* 0x000fe20000000a00 */
        /* <DEDUP_REMOVED lines=75> */
[----:B------:R-:W-:Y:S01]  /*6750*/  IMAD.U32 R3, RZ, RZ, UR13 ;  /* 0x0000000dff037e24 */ /* 0x000fe2000f8e00ff */
        /* <DEDUP_REMOVED lines=25> */
[----:B0-----:R-:W-:Y:S04]  /*68f0*/  LDS R11, [R160+0x100] ;  /* 0x00010000a00b7984 */ /* 0x001fe80000000800 */
        /* <DEDUP_REMOVED lines=24> */
[----:B------:R-:W-:-:S04]  /*6a80*/  IMAD.WIDE.U32 R2, R5, UR51, R2 ;  /* 0x0000003305027c25 */ /* 0x000fc8000f8e0002 */
[----:B------:R-:W-:Y:S01]  /*6a90*/  IMAD.U32 R5, RZ, RZ, UR32 ;  /* 0x00000020ff057e24 */ /* 0x000fe2000f8e00ff */
[----:B------:R-:W-:-:S03]  /*6aa0*/  IADD3 R3, R3, UR31, RZ ;  /* 0x0000001f03037c10 */ /* 0x000fc6000fffe0ff */
[----:B------:R-:W-:-:S05]  /*6ab0*/  IMAD.WIDE.U32 R2, R5, UR52, R2 ;  /* 0x0000003405027c25 */ /* 0x000fca000f8e0002 */
[----:B------:R-:W-:Y:S02]  /*6ac0*/  IADD3 R3, R3, UR33, RZ ;  /* 0x0000002103037c10 */ /* 0x000fe4000fffe0ff */
[----:B------:R-:W-:-:S04]  /*6ad0*/  LEA R4, P0, R2, UR8, 0x2 ;  /* 0x0000000802047c11 */ /* 0x000fc8000f8010ff */
[----:B------:R-:W-:-:S05]  /*6ae0*/  LEA.HI.X R5, R2, UR9, R3, 0x2, P0 ;  /* 0x0000000902057c11 */ /* 0x000fca00080f1403 */
[----:B------:R0:W-:Y:S04]  /*6af0*/  STG.E desc[UR22][R4.64], R7 ;  /* 0x0000000704007986 */ /* 0x0001e8000c101916 */
.L_x_714:
[----:B------:R-:W-:Y:S05]  /*6b00*/  BSYNC B0 ;  /* 0x0000000000007941 */ /* 0x000fea0003800000 */
.L_x_713:
        /* <DEDUP_REMOVED lines=43> */
.L_x_712:
        /* <DEDUP_REMOVED lines=18> */
[----:B0-----:R-:W-:Y:S02]  /*6ee0*/  CS2R R10, SRZ ;  /* 0x00000000000a7805 */ /* 0x001fe4000001ff00 */
[----:B------:R-:W-:Y:S02]  /*6ef0*/  CS2R R8, SRZ ;  /* 0x0000000000087805 */ /* 0x000fe4000001ff00 */
[----:B------:R-:W-:Y:S01]  /*6f00*/  CS2R R6, SRZ ;  /* 0x0000000000067805 */ /* 0x000fe2000001ff00 */
        /* <DEDUP_REMOVED lines=9> */
[----:B------:R0:W-:Y:S04]  /*6fa0*/  STL [R1+0xc], R3 ;  /* 0x00000c0301007387 */ /* 0x0001e80000100800 */
[----:B------:R-:W-:Y:S04]  /*6fb0*/  STL [R1+0x8], R5 ;  /* 0x0000080501007387 */ /* 0x000fe80000100800 */
[----:B------:R1:W-:Y:S01]  /*6fc0*/  STL [R1+0x4], R4 ;  /* 0x0000040401007387 */ /* 0x0003e20000100800 */
[----:B0-----:R-:W-:Y:S01]  /*6fd0*/  FFMA.FTZ R3, R127, R35, R2 ;  /* 0x000000237f037223 */ /* 0x001fe20000010002 */
[----:B------:R-:W-:-:S05]  /*6fe0*/  FMUL.FTZ R2, R37, UR6 ;  /* 0x0000000625027c20 */ /* 0x000fca0008410000 */
[----:B------:R0:W-:Y:S01]  /*6ff0*/  STL [R1], R2 ;  /* 0x0000000201007387 */ /* 0x0001e20000100800 */
[----:B-1----:R-:W-:-:S03]  /*7000*/  CS2R R4, SRZ ;  /* 0x0000000000047805 */ /* 0x002fc6000001ff00 */
[----:B------:R1:W-:Y:S01]  /*7010*/  STL [R1+0x70], RZ ;  /* 0x000070ff01007387 */ /* 0x0003e20000100800 */
        /* <DEDUP_REMOVED lines=13> */
[----:B------:R-:W-:Y:S01]  /*70f0*/  ISETP.GE.AND P0, PT, R76, UR13, PT ;  /* 0x0000000d4c007c0c */ /* 0x000fe2000bf06270 */
[----:B------:R-:W-:Y:S01]  /*7100*/  ULDC.64 UR32, c[0x0][0x230] ;  /* 0x00008c0000207ab9 */ /* 0x000fe20000000a00 */
[----:B------:R-:W-:Y:S01]  /*7110*/  MOV R41, R121 ;  /* 0x0000007900297202 */ /* 0x000fe20000000f00 */
[----:B------:R-:W-:Y:S01]  /*7120*/  ULDC.64 UR8, c[0x0][0x248] ;  /* 0x0000920000087ab9 */ /* 0x000fe20000000a00 */
[----:B------:R-:W-:Y:S01]  /*7130*/  UIMAD.WIDE.U32 UR30, UR52, UR32, URZ ;  /* 0x00000020341e72a5 */ /* 0x000fe2000f8e003f */
[----:B------:R-:W-:Y:S02]  /*7140*/  CS2R R16, SRZ ;  /* 0x0000000000107805 */ /* 0x000fe4000001ff00 */
[----:B------:R-:W-:Y:S01]  /*7150*/  LOP3.LUT R41, R41, 0xfffffffe, RZ, 0xc0, !PT ;  /* 0xfffffffe29297812 */ /* 0x000fe200078ec0ff */
[----:B------:R-:W-:Y:S01]  /*7160*/  UIMAD UR32, UR7, UR32, URZ ;  /* 0x00000020072072a4 */ /* 0x000fe2000f8e023f */
[----:B------:R-:W-:Y:S01]  /*7170*/  CS2R R14, SRZ ;  /* 0x00000000000e7805 */ /* 0x000fe2000001ff00 */
[----:B------:R-:W-:Y:S01]  /*7180*/  UIMAD UR7, UR7, UR8, URZ ;  /* 0x00000008070772a4 */ /* 0x000fe2000f8e023f */
[----:B------:R-:W-:Y:S01]  /*7190*/  CS2R R12, SRZ ;  /* 0x00000000000c7805 */ /* 0x000fe2000001ff00 */
[----:B------:R-:W-:Y:S01]  /*71a0*/  UIMAD UR55, UR52, UR33, UR32 ;  /* 0x00000021343772a4 */ /* 0x000fe2000f8e0220 */
[----:B------:R-:W-:-:S02]  /*71b0*/  CS2R R10, SRZ ;  /* 0x00000000000a7805 */ /* 0x000fc4000001ff00 */
[----:B------:R-:W-:Y:S01]  /*71c0*/  @P0 LOP3.LUT R41, R41, 0x1, RZ, 0xfc, !PT ;  /* 0x0000000129290812 */ /* 0x000fe200078efcff */
[----:B------:R-:W-:Y:S01]  /*71d0*/  UIMAD.WIDE.U32 UR32, UR52, UR8, URZ ;  /* 0x00000008342072a5 */ /* 0x000fe2000f8e003f */
[----:B------:R-:W-:Y:S01]  /*71e0*/  CS2R R8, SRZ ;  /* 0x0000000000087805 */ /* 0x000fe2000001ff00 */
[----:B------:R-:W-:Y:S01]  /*71f0*/  UIMAD UR57, UR52, UR9, UR7 ;  /* 0x00000009343972a4 */ /* 0x000fe2000f8e0207 */
[----:B------:R-:W-:Y:S01]  /*7200*/  CS2R R6, SRZ ;  /* 0x0000000000067805 */ /* 0x000fe2000001ff00 */
[----:B------:R0:W-:Y:S01]  /*7210*/  STL [R1+0x60], R41 ;  /* 0x0000602901007387 */ /* 0x0001e20000100800 */
[----:B------:R-:W-:Y:S02]  /*7220*/  CS2R R4, SRZ ;  /* 0x0000000000047805 */ /* 0x000fe4000001ff00 */
[----:B------:R-:W-:Y:S01]  /*7230*/  CS2R R2, SRZ ;  /* 0x0000000000027805 */ /* 0x000fe2000001ff00 */
[----:B------:R-:W-:Y:S01]  /*7240*/  UMOV UR7, URZ ;  /* 0x0000003f00077c82 */ /* 0x000fe20008000000 */
[----:B------:R-:W-:Y:S01]  /*7250*/  UMOV UR8, URZ ;  /* 0x0000003f00087c82 */ /* 0x000fe20008000000 */
[----:B------:R-:W-:Y:S01]  /*7260*/  UMOV UR9, URZ ;  /* 0x0000003f00097c82 */ /* 0x000fe20008000000 */
[----:B------:R-:W-:Y:S01]  /*7270*/  ULDC UR53, c[0x0][0x224] ;  /* 0x0000890000357ab9 */ /* 0x000fe20000000800 */
[----:B------:R-:W-:Y:S01]  /*7280*/  ULDC UR54, c[0x0][0x21c] ;  /* 0x0000870000367ab9 */ /* 0x000fe20000000800 */
[----:B------:R-:W-:Y:S01]  /*7290*/  ULDC UR58, c[0x0][0x218] ;  /* 0x00008600003a7ab9 */ /* 0x000fe20000000800 */
[----:B------:R-:W-:-:S02]  /*72a0*/  UIADD3 UR55, UR31, UR55, URZ ;  /* 0x000000371f377290 */ /* 0x000fc4000fffe03f */
[----:B------:R-:W-:Y:S01]  /*72b0*/  UIADD3 UR57, UR33, UR57, URZ ;  /* 0x0000003921397290 */ /* 0x000fe2000fffe03f */
[----:B------:R-:W-:Y:S01]  /*72c0*/  ULDC.64 UR34, c[0x0][0x3d0] ;  /* 0x0000f40000227ab9 */ /* 0x000fe20000000a00 */
[----:B------:R-:W-:Y:S01]  /*72d0*/  ULDC.64 UR36, c[0x0][0x238] ;  /* 0x00008e0000247ab9 */ /* 0x000fe20000000a00 */
[----:B------:R-:W-:Y:S01]  /*72e0*/  ULDC.64 UR38, c[0x0][0x2d0] ;  /* 0x0000b40000267ab9 */ /* 0x000fe20000000a00 */
[----:B------:R-:W-:Y:S01]  /*72f0*/  ULDC.64 UR40, c[0x0][0x250] ;  /* 0x0000940000287ab9 */ /* 0x000fe20000000a00 */
[----:B0-----:R-:W-:-:S07]  /*7300*/  ULDC.64 UR42, c[0x0][0x2d8] ;  /* 0x0000b600002a7ab9 */ /* 0x001fce0000000a00 */
.L_x_759:
[----:B-1----:R-:W2:Y:S01]  /*7310*/  LDL R40, [R1+0x60] ;  /* 0x0000600001287983 */ /* 0x002ea20000100800 */
[C---:B------:R-:W-:Y:S01]  /*7320*/  SHF.L.U32 R75, R74.reuse, 0x4, RZ ;  /* 0x000000044a4b7819 */ /* 0x040fe200000006ff */
[----:B------:R-:W-:Y:S01]  /*7330*/  USHF.R.S32.HI UR56, URZ, 0x1f, UR7 ;  /* 0x0000001f3f387899 */ /* 0x000fe20008011407 */
[C---:B------:R-:W-:Y:S01]  /*7340*/  SHF.L.U32 R42, R74.reuse, 0x4, RZ ;  /* 0x000000044a2a7819 */ /* 0x040fe200000006ff */
[----:B------:R-:W-:Y:S01]  /*7350*/  ULDC.64 UR44, c[0x0][0x270] ;  /* 0x00009c00002c7ab9 */ /* 0x000fe20000000a00 */
[----:B------:R-:W-:Y:S01]  /*7360*/  LOP3.LUT R75, R75, 0xfffffe00, RZ, 0xc0, !PT ;  /* 0xfffffe004b4b7812 */ /* 0x000fe200078ec0ff */
[----:B0-----:R-:W-:Y:S01]  /*7370*/  IMAD.SHL.U32 R80, R74, 0x10, RZ ;  /* 0x000000104a507824 */ /* 0x001fe200078e00ff */
[----:B------:R-:W-:Y:S01]  /*7380*/  LOP3.LUT R42, R42, 0xfffffe00, RZ, 0xc0, !PT ;  /* 0xfffffe002a2a7812 */ /* 0x000fe200078ec0ff */
[----:B------:R-:W-:Y:S01]  /*7390*/  IMAD.U32 R41, RZ, RZ, UR44 ;  /* 0x0000002cff297e24 */ /* 0x000fe2000f8e00ff */
[--C-:B------:R-:W-:Y:S01]  /*73a0*/  LOP3.LUT R75, R75, 0x1f, R74.reuse, 0xf8, !PT ;  /* 0x0000001f4b4b7812 */ /* 0x100fe200078ef84a */
[----:B------:R-:W-:Y:S01]  /*73b0*/  UIMAD UR44, UR56, UR44, URZ ;  /* 0x0000002c382c72a4 */ /* 0x000fe2000f8e023f */
[--C-:B------:R-:W-:Y:S01]  /*73c0*/  LOP3.LUT R42, R42, 0x1f, R74.reuse, 0xf8, !PT ;  /* 0x0000001f2a2a7812 */ /* 0x100fe200078ef84a */
[----:B------:R-:W-:Y:S01]  /*73d0*/  IMAD.SHL.U32 R82, R74, 0x10, RZ ;  /* 0x000000104a527824 */ /* 0x000fe200078e00ff */
[----:B------:R-:W-:Y:S01]  /*73e0*/  LOP3.LUT R75, R75, 0x60, RZ, 0xfc, !PT ;  /* 0x000000604b4b7812 */ /* 0x000fe200078efcff */
[----:B------:R-:W-:Y:S01]  /*73f0*/  UIMAD UR44, UR7, UR45, UR44 ;  /* 0x0000002d072c72a4 */ /* 0x000fe2000f8e022c */
[----:B------:R-:W-:Y:S01]  /*7400*/  LOP3.LUT R80, R80, 0xfffffe00, RZ, 0xc0, !PT ;  /* 0xfffffe0050507812 */ /* 0x000fe200078ec0ff */
[----:B------:R-:W-:Y:S01]  /*7410*/  UIMAD UR59, UR56, UR36, URZ ;  /* 0x00000024383b72a4 */ /* 0x000fe2000f8e023f */
[----:B------:R-:W-:Y:S01]  /*7420*/  LOP3.LUT R42, R42, 0x20, RZ, 0xfc, !PT ;  /* 0x000000202a2a7812 */ /* 0x000fe200078efcff */
[----:B------:R-:W-:Y:S01]  /*7430*/  UMOV UR60, UR30 ;  /* 0x0000001e003c7c82 */ /* 0x000fe20008000000 */
[----:B------:R-:W-:Y:S01]  /*7440*/  ISETP.GE.AND P2, PT, R75, UR13, PT ;  /* 0x0000000d4b007c0c */ /* 0x000fe2000bf46270 */
[----:B------:R-:W-:Y:S01]  /*7450*/  UMOV UR61, UR55 ;  /* 0x00000037003d7c82 */ /* 0x000fe20008000000 */
[--C-:B------:R-:W-:Y:S01]  /*7460*/  LOP3.LUT R80, R80, 0x1f, R74.reuse, 0xf8, !PT ;  /* 0x0000001f50507812 */ /* 0x100fe200078ef84a */
[----:B------:R-:W-:Y:S01]  /*7470*/  UIMAD.WIDE.U32 UR60, UR7, UR36, UR60 ;  /* 0x00000024073c72a5 */ /* 0x000fe2000f8e003c */
[----:B------:R-:W-:Y:S01]  /*7480*/  SHF.L.U32 R75, R74, 0x4, RZ ;  /* 0x000000044a4b7819 */ /* 0x000fe200000006ff */
[----:B------:R-:W-:Y:S01]  /*7490*/  UIMAD UR59, UR7, UR37, UR59 ;  /* 0x00000025073b72a4 */ /* 0x000fe2000f8e023b */
[----:B------:R-:W-:Y:S01]  /*74a0*/  ISETP.GE.AND P0, PT, R42, UR13, PT ;  /* 0x0000000d2a007c0c */ /* 0x000fe2000bf06270 */
[----:B------:R-:W-:Y:S01]  /*74b0*/  ULEA UR45, UP0, UR60, UR38, 0x2 ;  /* 0x000000263c2d7291 */ /* 0x000fe2000f80103f */
[----:B------:R-:W-:Y:S01]  /*74c0*/  LOP3.LUT R80, R80, 0x40, RZ, 0xfc, !PT ;  /* 0x0000004050507812 */ /* 0x000fe200078efcff */
[----:B------:R-:W-:Y:S01]  /*74d0*/  UIADD3 UR59, UR61, UR59, URZ ;  /* 0x0000003b3d3b7290 */ /* 0x000fe2000fffe03f */
[----:B------:R-:W-:Y:S01]  /*74e0*/  LOP3.LUT R75, R75, 0xfffffe00, RZ, 0xc0, !PT ;  /* 0xfffffe004b4b7812 */ /* 0x000fe200078ec0ff */
[----:B------:R-:W3:Y:S01]  /*74f0*/  LDL R110, [R1+0x5c] ;  /* 0x00005c00016e7983 */ /* 0x000ee20000100800 */
[----:B------:R-:W-:Y:S01]  /*7500*/  LOP3.LUT R82, R82, 0xfffffe00, RZ, 0xc0, !PT ;  /* 0xfffffe0052527812 */ /* 0x000fe200078ec0ff */
[----:B------:R-:W-:Y:S01]  /*7510*/  ULEA.HI.X UR60, UR60, UR39, UR59, 0x2, UP0 ;  /* 0x000000273c3c7291 */ /* 0x000fe200080f143b */
[----:B------:R-:W-:-:S02]  /*7520*/  LOP3.LUT R75, R75, 0x1f, R74, 0xf8, !PT ;  /* 0x0000001f4b4b7812 */ /* 0x000fc400078ef84a */
[C---:B------:R-:W-:Y:S02]  /*7530*/  SHF.L.U32 R84, R74.reuse, 0x4, RZ ;  /* 0x000000044a547819 */ /* 0x040fe400000006ff */
[----:B------:R-:W-:Y:S01]  /*7540*/  SHF.L.U32 R87, R74, 0x4, RZ ;  /* 0x000000044a577819 */ /* 0x000fe200000006ff */
[----:B------:R-:W-:Y:S01]  /*7550*/  IMAD.MOV.U32 R86, RZ, RZ, RZ ;  /* 0x000000ffff567224 */ /* 0x000fe200078e00ff */
[----:B------:R-:W-:Y:S02]  /*7560*/  LOP3.LUT R75, R75, 0xa0, RZ, 0xfc, !PT ;  /* 0x000000a04b4b7812 */ /* 0x000fe400078efcff */
[----:B------:R-:W-:Y:S02]  /*7570*/  CS2R R88, SRZ ;  /* 0x0000000000587805 */ /* 0x000fe4000001ff00 */
[----:B------:R-:W-:Y:S01]  /*7580*/  LOP3.LUT R82, R82, 0x1f, R74, 0xf8, !PT ;  /* 0x0000001f52527812 */ /* 0x000fe200078ef84a */
[----:B------:R-:W4:Y:S01]  /*7590*/  LDL R109, [R1+0x58] ;  /* 0x00005800016d7983 */ /* 0x000f220000100800 */
[----:B------:R-:W-:-:S02]  /*75a0*/  ISETP.GE.AND P4, PT, R75, UR13, PT ;  /* 0x0000000d4b007c0c */ /* 0x000fc4000bf86270 */
[----:B------:R-:W-:Y:S01]  /*75b0*/  SHF.L.U32 R75, R74, 0x4, RZ ;  /* 0x000000044a4b7819 */ /* 0x000fe200000006ff */
[----:B------:R-:W4:Y:S01]  /*75c0*/  LDL R108, [R1+0x54] ;  /* 0x00005400016c7983 */ /* 0x000f220000100800 */
[----:B------:R-:W-:Y:S02]  /*75d0*/  MOV R78, UR45 ;  /* 0x0000002d004e7c02 */ /* 0x000fe40008000f00 */
[----:B------:R-:W-:Y:S01]  /*75e0*/  LOP3.LUT R75, R75, 0xfffffe00, RZ, 0xc0, !PT ;  /* 0xfffffe004b4b7812 */ /* 0x000fe200078ec0ff */
[----:B------:R-:W4:Y:S01]  /*75f0*/  LDL R107, [R1+0x50] ;  /* 0x00005000016b7983 */ /* 0x000f220000100800 */
[----:B------:R-:W-:Y:S02]  /*7600*/  MOV R79, UR60 ;  /* 0x0000003c004f7c02 */ /* 0x000fe40008000f00 */
[----:B------:R-:W-:Y:S01]  /*7610*/  LOP3.LUT R75, R75, 0x1f, R74, 0xf8, !PT ;  /* 0x0000001f4b4b7812 */ /* 0x000fe200078ef84a */
[----:B------:R-:W4:Y:S03]  /*7620*/  LDL R106, [R1+0x4c] ;  /* 0x00004c00016a7983 */ /* 0x000f260000100800 */
[----:B------:R-:W-:Y:S01]  /*7630*/  LOP3.LUT R75, R75, 0xe0, RZ, 0xfc, !PT ;  /* 0x000000e04b4b7812 */ /* 0x000fe200078efcff */
[----:B------:R0:W3:Y:S01]  /*7640*/  LDG.E R94, desc[UR22][R78.64] ;  /* 0x000000164e5e7981 */ /* 0x0000e2000c1e1900 */
[----:B------:R-:W-:-:S02]  /*7650*/  LOP3.LUT R82, R82, 0xc0, RZ, 0xfc, !PT ;  /* 0x000000c052527812 */ /* 0x000fc400078efcff */
[----:B------:R-:W-:Y:S01]  /*7660*/  LOP3.LUT R84, R84, 0xfffffe00, RZ, 0xc0, !PT ;  /* 0xfffffe0054547812 */ /* 0x000fe200078ec0ff */
[----:B------:R-:W4:Y:S03]  /*7670*/  LDL R105, [R1+0x48] ;  /* 0x0000480001697983 */ /* 0x000f260000100800 */
[----:B------:R-:W-:Y:S01]  /*7680*/  LOP3.LUT R84, R84, 0x1f, R74, 0xf8, !PT ;  /* 0x0000001f54547812 */ /* 0x000fe200078ef84a */
[----:B------:R-:W4:Y:S03]  /*7690*/  LDL R104, [R1+0x44] ;  /* 0x0000440001687983 */ /* 0x000f260000100800 */
[----:B------:R-:W-:Y:S02]  /*76a0*/  LOP3.LUT R84, R84, 0x100, RZ, 0xfc, !PT ;  /* 0x0000010054547812 */ /* 0x000fe400078efcff */
[----:B0-----:R-:W-:-:S02]  /*76b0*/  CS2R R78, SRZ ;  /* 0x00000000004e7805 */ /* 0x001fc4000001ff00 */
[----:B------:R-:W-:Y:S01]  /*76c0*/  LOP3.LUT R87, R87, 0xfffffe00, RZ, 0xc0, !PT ;  /* 0xfffffe0057577812 */ /* 0x000fe200078ec0ff */
[----:B------:R-:W4:Y:S01]  /*76d0*/  LDL R103, [R1+0x40] ;  /* 0x0000400001677983 */ /* 0x000f220000100800 */
[----:B------:R-:W-:Y:S02]  /*76e0*/  MOV R85, RZ ;  /* 0x000000ff00557202 */ /* 0x000fe40000000f00 */
[----:B------:R-:W-:Y:S01]  /*76f0*/  LOP3.LUT R87, R87, 0x1f, R74, 0xf8, !PT ;  /* 0x0000001f57577812 */ /* 0x000fe200078ef84a */
[----:B------:R-:W4:Y:S03]  /*7700*/  LDL R102, [R1+0x3c] ;  /* 0x00003c0001667983 */ /* 0x000f260000100800 */
[----:B------:R-:W-:Y:S01]  /*7710*/  LOP3.LUT R87, R87, 0x160, RZ, 0xfc, !PT ;  /* 0x0000016057577812 */ /* 0x000fe200078efcff */
[----:B------:R-:W4:Y:S01]  /*7720*/  LDL R101, [R1+0x38] ;  /* 0x0000380001657983 */ /* 0x000f220000100800 */
[----:B------:R-:W-:-:S02]  /*7730*/  CS2R R90, SRZ ;  /* 0x00000000005a7805 */ /* 0x000fc4000001ff00 */
[----:B------:R-:W-:Y:S01]  /*7740*/  CS2R R92, SRZ ;  /* 0x00000000005c7805 */ /* 0x000fe2000001ff00 */
[----:B------:R-:W4:Y:S04]  /*7750*/  LDL R100, [R1+0x34] ;  /* 0x0000340001647983 */ /* 0x000f280000100800 */
[----:B------:R-:W4:Y:S04]  /*7760*/  LDL R99, [R1+0x30] ;  /* 0x0000300001637983 */ /* 0x000f280000100800 */
[----:B------:R-:W4:Y:S04]  /*7770*/  LDL R98, [R1+0x2c] ;  /* 0x00002c0001627983 */ /* 0x000f280000100800 */
[----:B------:R-:W4:Y:S04]  /*7780*/  LDL R97, [R1+0x28] ;  /* 0x0000280001617983 */ /* 0x000f280000100800 */
[----:B------:R-:W4:Y:S04]  /*7790*/  LDL R96, [R1+0x24] ;  /* 0x0000240001607983 */ /* 0x000f280000100800 */
[----:B------:R-:W4:Y:S01]  /*77a0*/  LDL R95, [R1+0x20] ;  /* 0x00002000015f7983 */ /* 0x000f220000100800 */
[----:B--2---:R-:W-:Y:S01]  /*77b0*/  LOP3.LUT P5, RZ, R40, 0x1, RZ, 0xc0, !PT ;  /* 0x0000000128ff7812 */ /* 0x004fe200078ac0ff */
[----:B------:R-:W-:-:S03]  /*77c0*/  IMAD.WIDE.U32 R40, R41, UR7, R76 ;  /* 0x0000000729287c25 */ /* 0x000fc6000f8e004c */
[----:B------:R-:W-:Y:S02]  /*77d0*/  LEA R42, P1, R40, UR17, 0x2 ;  /* 0x00000011282a7c11 */ /* 0x000fe4000f8210ff */
[----:B------:R-:W-:-:S04]  /*77e0*/  IADD3 R41, R41, UR44, RZ ;  /* 0x0000002c29297c10 */ /* 0x000fc8000fffe0ff */
[----:B------:R-:W-:Y:S02]  /*77f0*/  LEA.HI.X R43, R40, UR16, R41, 0x2, P1 ;  /* 0x00000010282b7c11 */ /* 0x000fe400088f1429 */
[----:B------:R-:W-:Y:S02]  /*7800*/  ISETP.GE.AND P1, PT, R80, UR13, PT ;  /* 0x0000000d50007c0c */ /* 0x000fe4000bf26270 */
[----:B------:R-:W-:Y:S01]  /*7810*/  SHF.L.U32 R80, R74, 0x4, RZ ;  /* 0x000000044a507819 */ /* 0x000fe200000006ff */
[----:B------:R-:W2:Y:S03]  /*7820*/  @!P4 LDG.E R79, desc[UR22][R42.64+0x280] ;  /* 0x000280162a4fc981 */ /* 0x000ea6000c1e1900 */
[----:B------:R-:W-:-:S04]  /*7830*/  LOP3.LUT R80, R80, 0xfffffe00, RZ, 0xc0, !PT ;  /* 0xfffffe0050507812 */ /* 0x000fc800078ec0ff */
[----:B------:R-:W-:-:S04]  /*7840*/  LOP3.LUT R80, R80, 0x1f, R74, 0xf8, !PT ;  /* 0x0000001f50507812 */ /* 0x000fc800078ef84a */
[----:B------:R-:W-:-:S04]  /*7850*/  LOP3.LUT R80, R80, 0x80, RZ, 0xfc, !PT ;  /* 0x0000008050507812 */ /* 0x000fc800078efcff */
[----:B------:R-:W-:Y:S02]  /*7860*/  ISETP.GE.AND P3, PT, R80, UR13, PT ;  /* 0x0000000d50007c0c */ /* 0x000fe4000bf66270 */
[----:B------:R-:W-:-:S06]  /*7870*/  CS2R R80, SRZ ;  /* 0x0000000000507805 */ /* 0x000fcc000001ff00 */
[----:B------:R-:W2:Y:S01]  /*7880*/  @!P1 LDG.E R80, desc[UR22][R42.64+0x100] ;  /* 0x000100162a509981 */ /* 0x000ea2000c1e1900 */
[----:B------:R-:W-:Y:S02]  /*7890*/  ISETP.GE.AND P1, PT, R75, UR13, PT ;  /* 0x0000000d4b007c0c */ /* 0x000fe4000bf26270 */
[----:B------:R-:W-:Y:S01]  /*78a0*/  SHF.L.U32 R75, R74, 0x4, RZ ;  /* 0x000000044a4b7819 */ /* 0x000fe200000006ff */
[----:B------:R-:W4:Y:S03]  /*78b0*/  @!P0 LDG.E R81, desc[UR22][R42.64+0x80] ;  /* 0x000080162a518981 */ /* 0x000f26000c1e1900 */
[----:B------:R-:W-:Y:S02]  /*78c0*/  LOP3.LUT R75, R75, 0xfffffe00, RZ, 0xc0, !PT ;  /* 0xfffffe004b4b7812 */ /* 0x000fe400078ec0ff */
[----:B------:R-:W-:Y:S02]  /*78d0*/  ISETP.GE.AND P0, PT, R82, UR13, PT ;  /* 0x0000000d52007c0c */ /* 0x000fe4000bf06270 */
[----:B------:R-:W-:-:S02]  /*78e0*/  CS2R R82, SRZ ;  /* 0x0000000000527805 */ /* 0x000fc4000001ff00 */
[----:B------:R-:W-:Y:S02]  /*78f0*/  LOP3.LUT R75, R75, 0x1f, R74, 0xf8, !PT ;  /* 0x0000001f4b4b7812 */ /* 0x000fe400078ef84a */
[C---:B------:R-:W-:Y:S01]  /*7900*/  SHF.L.U32 R40, R74.reuse, 0x4, RZ ;  /* 0x000000044a287819 */ /* 0x040fe200000006ff */
[----:B------:R-:W-:Y:S01]  /*7910*/  IMAD.SHL.U32 R41, R74, 0x10, RZ ;  /* 0x000000104a297824 */ /* 0x000fe200078e00ff */
[----:B------:R-:W-:Y:S01]  /*7920*/  LOP3.LUT R75, R75, 0x120, RZ, 0xfc, !PT ;  /* 0x000001204b4b7812 */ /* 0x000fe200078efcff */
[----:B------:R-:W2:Y:S01]  /*7930*/  @!P2 LDG.E R83, desc[UR22][R42.64+0x180] ;  /* 0x000180162a53a981 */ /* 0x000ea2000c1e1900 */
[----:B------:R-:W-:Y:S02]  /*7940*/  ISETP.GE.AND P2, PT, R84, UR13, PT ;  /* 0x0000000d54007c0c */ /* 0x000fe4000bf46270 */
[----:B------:R-:W-:Y:S01]  /*7950*/  SHF.L.U32 R84, R74, 0x4, RZ ;  /* 0x000000044a547819 */ /* 0x000fe200000006ff */
[----:B------:R-:W2:Y:S01]  /*7960*/  @!P3 LDG.E R82, desc[UR22][R42.64+0x200] ;  /* 0x000200162a52b981 */ /* 0x000ea2000c1e1900 */
[----:B------:R-:W-:Y:S01]  /*7970*/  ISETP.GE.AND P3, PT, R75, UR13, PT ;  /* 0x0000000d4b007c0c */ /* 0x000fe2000bf66270 */
[----:B------:R-:W-:Y:S01]  /*7980*/  HFMA2.MMA R75, -RZ, RZ, 0, 0 ;  /* 0x00000000ff4b7435 */ /* 0x000fe200000001ff */
[----:B------:R-:W-:Y:S01]  /*7990*/  LOP3.LUT R84, R84, 0xfffffe00, RZ, 0xc0, !PT ;  /* 0xfffffe0054547812 */ /* 0x000fe200078ec0ff */
[----:B------:R-:W2:Y:S01]  /*79a0*/  @!P0 LDG.E R78, desc[UR22][R42.64+0x300] ;  /* 0x000300162a4e8981 */ /* 0x000ea2000c1e1900 */
[----:B------:R-:W-:-:S02]  /*79b0*/  LOP3.LUT R40, R40, 0xfffffe00, RZ, 0xc0, !PT ;  /* 0xfffffe0028287812 */ /* 0x000fc400078ec0ff */
[--C-:B------:R-:W-:Y:S01]  /*79c0*/  LOP3.LUT R84, R84, 0x1f, R74.reuse, 0xf8, !PT ;  /* 0x0000001f54547812 */ /* 0x100fe200078ef84a */
[----:B------:R-:W2:Y:S01]  /*79d0*/  @!P1 LDG.E R86, desc[UR22][R42.64+0x380] ;  /* 0x000380162a569981 */ /* 0x000ea2000c1e1900 */
[----:B------:R-:W-:Y:S02]  /*79e0*/  LOP3.LUT R40, R40, 0x1f, R74, 0xf8, !PT ;  /* 0x0000001f28287812 */ /* 0x000fe400078ef84a */
[----:B------:R-:W-:Y:S01]  /*79f0*/  LOP3.LUT R84, R84, 0x140, RZ, 0xfc, !PT ;  /* 0x0000014054547812 */ /* 0x000fe200078efcff */
[----:B------:R-:W4:Y:S01]  /*7a00*/  @!P5 LDG.E R75, desc[UR22][R42.64] ;  /* 0x000000162a4bd981 */ /* 0x000f22000c1e1900 */
[----:B------:R-:W-:Y:S02]  /*7a10*/  LOP3.LUT R40, R40, 0x1c0, RZ, 0xfc, !PT ;  /* 0x000001c028287812 */ /* 0x000fe400078efcff */
[----:B------:R-:W-:Y:S01]  /*7a20*/  ISETP.GE.AND P4, PT, R84, UR13, PT ;  /* 0x0000000d54007c0c */ /* 0x000fe2000bf86270 */
[----:B------:R-:W2:Y:S01]  /*7a30*/  @!P3 LDG.E R88, desc[UR22][R42.64+0x480] ;  /* 0x000480162a58b981 */ /* 0x000ea2000c1e1900 */
[----:B------:R-:W-:-:S02]  /*7a40*/  SHF.L.U32 R84, R74, 0x4, RZ ;  /* 0x000000044a547819 */ /* 0x000fc400000006ff */
[----:B------:R-:W-:Y:S01]  /*7a50*/  ISETP.GE.AND P3, PT, R40, UR13, PT ;  /* 0x0000000d28007c0c */ /* 0x000fe2000bf66270 */
[----:B------:R-:W2:Y:S01]  /*7a60*/  @!P2 LDG.E R85, desc[UR22][R42.64+0x400] ;  /* 0x000400162a55a981 */ /* 0x000ea2000c1e1900 */
[----:B------:R-:W-:Y:S02]  /*7a70*/  SHF.L.U32 R40, R74, 0x4, RZ ;  /* 0x000000044a287819 */ /* 0x000fe400000006ff */
[----:B------:R-:W-:Y:S02]  /*7a80*/  LOP3.LUT R84, R84, 0xfffffe00, RZ, 0xc0, !PT ;  /* 0xfffffe0054547812 */ /* 0x000fe400078ec0ff */
[----:B------:R-:W-:Y:S02]  /*7a90*/  LOP3.LUT R41, R41, 0xfffffe00, RZ, 0xc0, !PT ;  /* 0xfffffe0029297812 */ /* 0x000fe400078ec0ff */
[----:B------:R-:W-:Y:S01]  /*7aa0*/  ISETP.GE.AND P0, PT, R87, UR13, PT ;  /* 0x0000000d57007c0c */ /* 0x000fe2000bf06270 */
[----:B------:R-:W-:Y:S01]  /*7ab0*/  HFMA2.MMA R87, -RZ, RZ, 0, 0 ;  /* 0x00000000ff577435 */ /* 0x000fe200000001ff */
[----:B------:R-:W-:-:S02]  /*7ac0*/  LOP3.LUT R40, R40, 0xfffffe00, RZ, 0xc0, !PT ;  /* 0xfffffe0028287812 */ /* 0x000fc400078ec0ff */
[--C-:B------:R-:W-:Y:S01]  /*7ad0*/  LOP3.LUT R84, R84, 0x1f, R74.reuse, 0xf8, !PT ;  /* 0x0000001f54547812 */ /* 0x100fe200078ef84a */
[----:B------:R-:W2:Y:S01]  /*7ae0*/  @!P3 LDG.E R91, desc[UR22][R42.64+0x700] ;  /* 0x000700162a5bb981 */ /* 0x000ea2000c1e1900 */
[--C-:B------:R-:W-:Y:S02]  /*7af0*/  LOP3.LUT R41, R41, 0x1f, R74.reuse, 0xf8, !PT ;  /* 0x0000001f29297812 */ /* 0x100fe400078ef84a */
[----:B------:R-:W-:Y:S02]  /*7b00*/  LOP3.LUT R40, R40, 0x1f, R74, 0xf8, !PT ;  /* 0x0000001f28287812 */ /* 0x000fe400078ef84a */
[----:B------:R-:W-:Y:S01]  /*7b10*/  LOP3.LUT R84, R84, 0x180, RZ, 0xfc, !PT ;  /* 0x0000018054547812 */ /* 0x000fe200078efcff */
[----:B------:R-:W2:Y:S01]  /*7b20*/  @!P4 LDG.E R87, desc[UR22][R42.64+0x500] ;  /* 0x000500162a57c981 */ /* 0x000ea2000c1e1900 */
[----:B------:R-:W-:Y:S02]  /*7b30*/  LOP3.LUT R41, R41, 0x1a0, RZ, 0xfc, !PT ;  /* 0x000001a029297812 */ /* 0x000fe400078efcff */
[----:B------:R-:W-:Y:S01]  /*7b40*/  LOP3.LUT R40, R40, 0x1e0, RZ, 0xfc, !PT ;  /* 0x000001e028287812 */ /* 0x000fe200078efcff */
[----:B------:R-:W2:Y:S01]  /*7b50*/  @!P0 LDG.E R90, desc[UR22][R42.64+0x580] ;  /* 0x000580162a5a8981 */ /* 0x000ea2000c1e1900 */
[----:B------:R-:W-:-:S02]  /*7b60*/  ISETP.GE.AND P1, PT, R84, UR13, PT ;  /* 0x0000000d54007c0c */ /* 0x000fc4000bf26270 */
[----:B------:R-:W-:Y:S02]  /*7b70*/  ISETP.GE.AND P2, PT, R41, UR13, PT ;  /* 0x0000000d29007c0c */ /* 0x000fe4000bf46270 */
[----:B------:R-:W-:-:S09]  /*7b80*/  ISETP.GE.AND P4, PT, R40, UR13, PT ;  /* 0x0000000d28007c0c */ /* 0x000fd2000bf86270 */
[----:B------:R-:W2:Y:S04]  /*7b90*/  @!P1 LDG.E R89, desc[UR22][R42.64+0x600] ;  /* 0x000600162a599981 */ /* 0x000ea8000c1e1900 */
[----:B------:R-:W2:Y:S04]  /*7ba0*/  @!P2 LDG.E R92, desc[UR22][R42.64+0x680] ;  /* 0x000680162a5ca981 */ /* 0x000ea8000c1e1900 */
[----:B------:R-:W2:Y:S01]  /*7bb0*/  @!P4 LDG.E R93, desc[UR22][R42.64+0x780] ;  /* 0x000780162a5dc981 */ /* 0x000ea2000c1e1900 */
[----:B------:R-:W-:Y:S01]  /*7bc0*/  UMOV UR44, UR32 ;  /* 0x00000020002c7c82 */ /* 0x000fe20008000000 */
[----:B------:R-:W-:Y:S01]  /*7bd0*/  UMOV UR45, UR57 ;  /* 0x00000039002d7c82 */ /* 0x000fe20008000000 */
[----:B------:R-:W-:-:S02]  /*7be0*/  UIMAD UR59, UR56, UR40, URZ ;  /* 0x00000028383b72a4 */ /* 0x000fc4000f8e023f */
[----:B------:R-:W-:Y:S02]  /*7bf0*/  UIMAD.WIDE.U32 UR44, UR7, UR40, UR44 ;  /* 0x00000028072c72a5 */ /* 0x000fe4000f8e002c */
[----:B------:R-:W-:Y:S02]  /*7c00*/  UIMAD UR60, UR7, UR41, UR59 ;  /* 0x00000029073c72a4 */ /* 0x000fe4000f8e023b */
[----:B------:R-:W-:Y:S02]  /*7c10*/  ULEA UR59, UP0, UR44, UR42, 0x2 ;  /* 0x0000002a2c3b7291 */ /* 0x000fe4000f80103f */
[----:B------:R-:W-:-:S04]  /*7c20*/  UIADD3 UR45, UR45, UR60, URZ ;  /* 0x0000003c2d2d7290 */ /* 0x000fc8000fffe03f */
[----:B------:R-:W-:Y:S02]  /*7c30*/  MOV R40, UR59 ;  /* 0x0000003b00287c02 */ /* 0x000fe40008000f00 */
[----:B---3--:R-:W-:Y:S01]  /*7c40*/  R2UR UR59, R94 ;  /* 0x000000005e3b72ca */ /* 0x008fe200000e0000 */
[----:B------:R-:W-:-:S06]  /*7c50*/  ULEA.HI.X UR44, UR44, UR43, UR45, 0x2, UP0 ;  /* 0x0000002b2c2c7291 */ /* 0x000fcc00080f142d */
[----:B------:R-:W-:Y:S01]  /*7c60*/  MOV R41, UR44 ;  /* 0x0000002c00297c02 */ /* 0x000fe20008000f00 */
[----:B------:R-:W-:-:S04]  /*7c70*/  UIADD3 UR44, UR15, -0x1, URZ ;  /* 0xffffffff0f2c7890 */ /* 0x000fc8000fffe03f */
[----:B------:R-:W-:Y:S01]  /*7c80*/  ULEA.HI UR45, UR44, UR44, URZ, 0x1 ;  /* 0x0000002c2c2d7291 */ /* 0x000fe2000f8f083f */
[----:B------:R0:W5:Y:S03]  /*7c90*/  LDG.E R84, desc[UR22][R40.64] ;  /* 0x0000001628547981 */ /* 0x000166000c1e1900 */
[----:B------:R-:W-:-:S04]  /*7ca0*/  ULOP3.LUT UR45, UR45, 0xfffffe, URZ, 0xc0, !UPT ;  /* 0x00fffffe2d2d7892 */ /* 0x000fc8000f8ec03f */
[----:B------:R-:W-:Y:S01]  /*7cb0*/  UIADD3 UR44, UR44, -UR45, URZ ;  /* 0x8000002d2c2c7290 */ /* 0x000fe2000fffe03f */
[----:B------:R-:W-:-:S03]  /*7cc0*/  ISETP.NE.AND P1, PT, R74, RZ, PT ;  /* 0x000000ff4a00720c */ /* 0x000fc60003f25270 */
[----:B------:R-:W-:Y:S01]  /*7cd0*/  ULEA UR44, UR44, UR7, 0x8 ;  /* 0x000000072c2c7291 */ /* 0x000fe2000f8e403f */
[----:B0-----:R-:W-:-:S05]  /*7ce0*/  IADD3 R40, R74, 0x200, RZ ;  /* 0x000002004a287810 */ /* 0x001fca0007ffe0ff */
[----:B------:R-:W-:Y:S02]  /*7cf0*/  SEL R41, R40, UR44, P1 ;  /* 0x0000002c28297c07 */ /* 0x000fe40008800000 */
        /* <DEDUP_REMOVED lines=12> */
[----:B------:R0:W-:Y:S02]  /*7dc0*/  STS [R101+0x480], R88 ;  /* 0x0004805865007388 */ /* 0x0001e40000000800 */
[----:B0-----:R-:W-:-:S04]  /*7dd0*/  IMAD.U32 R101, RZ, RZ, UR59 ;  /* 0x0000003bff657e24 */ /* 0x001fc8000f8e00ff */
[----:B------:R-:W-:-:S04]  /*7de0*/  FMUL.FTZ R101, R101, 1.4426950216293334961 ;  /* 0x3fb8aa3b65657820 */ /* 0x000fc80000410000 */
[----:B------:R-:W-:-:S06]  /*7df0*/  FMUL.FTZ R147, R101, R60 ;  /* 0x0000003c65937220 */ /* 0x000fcc0000410000 */
[----:B------:R-:W0:Y:S01]  /*7e00*/  MUFU.EX2 R147, R147 ;  /* 0x0000009300937308 */ /* 0x000e220000000800 */
[----:B------:R1:W-:Y:S01]  /*7e10*/  STS [R100+0x500], R87 ;  /* 0x0005005764007388 */ /* 0x0003e20000000800 */
[----:B------:R-:W-:-:S03]  /*7e20*/  LEA R80, R41, R44, 0x2 ;  /* 0x0000002c29507211 */ /* 0x000fc600078e10ff */
[----:B------:R1:W-:Y:S04]  /*7e30*/  STS [R99+0x580], R90 ;  /* 0x0005805a63007388 */ /* 0x0003e80000000800 */
[----:B------:R1:W-:Y:S04]  /*7e40*/  STS [R98+0x600], R89 ;  /* 0x0006005962007388 */ /* 0x0003e80000000800 */
        /* <DEDUP_REMOVED lines=25> */
[----:B------:R-:W-:Y:S02]  /*7fe0*/  MOV R40, 0x3f800000 ;  /* 0x3f80000000287802 */ /* 0x000fe40000000f00 */
[----:B0-----:R-:W-:-:S13]  /*7ff0*/  ISETP.NE.AND P0, PT, R80, UR15, PT ;  /* 0x0000000f50007c0c */ /* 0x001fda000bf05270 */
[----:B------:R-:W-:Y:S05]  /*8000*/  @!P0 BRA `(.L_x_717) ;  /* 0x00000000001c8947 */ /* 0x000fea0003800000 */
[----:B------:R-:W-:-:S05]  /*8010*/  VIADD R81, R80, -UR4 ;  /* 0x8000000450517c36 */ /* 0x000fca0008000000 */
[----:B------:R-:W-:-:S04]  /*8020*/  LEA.HI R40, R81, R81, RZ, 0x1 ;  /* 0x0000005151287211 */ /* 0x000fc800078f08ff */
[----:B------:R-:W-:-:S04]  /*8030*/  LOP3.LUT R40, R40, 0xfffffe, RZ, 0xc0, !PT ;  /* 0x00fffffe28287812 */ /* 0x000fc800078ec0ff */
[----:B------:R-:W-:-:S04]  /*8040*/  IADD3 R40, -R40, R81, RZ ;  /* 0x0000005128287210 */ /* 0x000fc80007ffe1ff */
[----:B------:R-:W-:-:S04]  /*8050*/  LEA R81, R40, UR7, 0x8 ;  /* 0x0000000728517c11 */ /* 0x000fc8000f8e40ff */
[----:B------:R-:W-:-:S05]  /*8060*/  LEA R81, R81, R44, 0x2 ;  /* 0x0000002c51517211 */ /* 0x000fca00078e10ff */
[----:B------:R2:W3:Y:S02]  /*8070*/  LDS R40, [R81+0x4c60] ;  /* 0x004c600051287984 */ /* 0x0004e40000000800 */
.L_x_717:
[----:B------:R-:W-:Y:S05]  /*8080*/  BSYNC B0 ;  /* 0x0000000000007941 */ /* 0x000fea0003800000 */
.L_x_716:
[----:B------:R-:W4:Y:S04]  /*8090*/  LDL R86, [R1+0x1c] ;  /* 0x00001c0001567983 */ /* 0x000f280000100800 */
[----:B------:R-:W3:Y:S01]  /*80a0*/  LDL R85, [R1+0x18] ;  /* 0x0000180001557983 */ /* 0x000ee20000100800 */
[----:B------:R-:W-:Y:S01]  /*80b0*/  UISETP.GE.AND UP0, UPT, UR15, 0x2, UPT ;  /* 0x000000020f00788c */ /* 0x000fe2000bf06270 */
[----:B------:R-:W-:Y:S01]  /*80c0*/  LOP3.LUT R163, R74, 0x1f, RZ, 0xc0, !PT ;  /* 0x0000001f4aa37812 */ /* 0x000fe200078ec0ff */
[----:B------:R-:W-:Y:S01]  /*80d0*/  IMAD.MOV.U32 R83, RZ, RZ, 0x8 ;  /* 0x00000008ff537424 */ /* 0x000fe200078e00ff */
[----:B0-----:R-:W-:-:S03]  /*80e0*/  MOV R80, UR15 ;  /* 0x0000000f00507c02 */ /* 0x001fc60008000f00 */
[----:B------:R-:W-:-:S04]  /*80f0*/  PLOP3.LUT P0, PT, PT, PT, UP0, 0x80, 0x0 ;  /* 0x000000000000781c */ /* 0x000fc80003f0f008 */
[----:B------:R-:W-:-:S13]  /*8100*/  ISETP.NE.OR P0, PT, R163, RZ, !P0 ;  /* 0x000000ffa300720c */ /* 0x000fda0004705670 */
[----:B--2---:R-:W0:Y:S01]  /*8110*/  @!P0 LDC R81, c[0x0][0x21c] ;  /* 0x00008700ff518b82 */ /* 0x004e220000000800 */
[C---:B------:R-:W-:Y:S01]  /*8120*/  FMUL.FTZ R118, R101.reuse, R59 ;  /* 0x0000003b65767220 */ /* 0x040fe20000410000 */
[C---:B------:R-:W-:Y:S01]  /*8130*/  FMUL.FTZ R117, R101.reuse, R58 ;  /* 0x0000003a65757220 */ /* 0x040fe20000410000 */
[----:B------:R-:W-:Y:S01]  /*8140*/  @!P0 IADD3 R80, R80, -0x2, RZ ;  /* 0xfffffffe50508810 */ /* 0x000fe20007ffe0ff */
[----:B------:R-:W-:-:S03]  /*8150*/  FMUL.FTZ R116, R101, R57 ;  /* 0x0000003965747220 */ /* 0x000fc60000410000 */
[----:B------:R-:W2:Y:S01]  /*8160*/  MUFU.EX2 R118, R118 ;  /* 0x0000007600767308 */ /* 0x000ea20000000800 */
[----:B------:R-:W-:Y:S01]  /*8170*/  FMUL.FTZ R115, R101, R56 ;  /* 0x0000003865737220 */ /* 0x000fe20000410000 */
[----:B----4-:R-:W-:Y:S01]  /*8180*/  FMUL.FTZ R109, R86, R59 ;  /* 0x0000003b566d7220 */ /* 0x010fe20000410000 */
[----:B---3--:R-:W-:Y:S01]  /*8190*/  FMUL.FTZ R106, R85, R55 ;  /* 0x00000037556a7220 */ /* 0x008fe20000410000 */
[----:B------:R-:W3:Y:S04]  /*81a0*/  LDL R86, [R1+0x14] ;  /* 0x0000140001567983 */ /* 0x000ee80000100800 */
[----:B------:R-:W4:Y:S01]  /*81b0*/  MUFU.EX2 R117, R117 ;  /* 0x0000007500757308 */ /* 0x000f220000000800 */
[----:B0-----:R-:W-:Y:S01]  /*81c0*/  @!P0 IMAD R82, R80, R81, UR7 ;  /* 0x0000000750528e24 */ /* 0x001fe2000f8e0251 */
[----:B------:R-:W-:Y:S01]  /*81d0*/  HFMA2.MMA R81, -RZ, RZ, 0, 0 ;  /* 0x00000000ff517435 */ /* 0x000fe200000001ff */
[----:B------:R-:W3:Y:S01]  /*81e0*/  LDL R85, [R1+0x10] ;  /* 0x0000100001557983 */ /* 0x000ee20000100800 */
[----:B------:R-:W-:Y:S01]  /*81f0*/  MOV R80, 0x3f800000 ;  /* 0x3f80000000507802 */ /* 0x000fe20000000f00 */
[----:B------:R-:W-:Y:S01]  /*8200*/  FMUL.FTZ R114, R101, R55 ;  /* 0x0000003765727220 */ /* 0x000fe20000410000 */
[----:B------:R-:W-:-:S02]  /*8210*/  @!P0 IMAD.WIDE R82, R82, R83, UR24 ;  /* 0x0000001852528e25 */ /* 0x000fc4000f8e0253 */
[----:B------:R-:W0:Y:S02]  /*8220*/  MUFU.EX2 R116, R116 ;  /* 0x0000007400747308 */ /* 0x000e240000000800 */
[----:B------:R-:W-:Y:S01]  /*8230*/  FMUL.FTZ R148, R72, R60 ;  /* 0x0000003c48947220 */ /* 0x000fe20000410000 */
[----:B------:R-:W-:Y:S01]  /*8240*/  FMUL.FTZ R113, R101, R54 ;  /* 0x0000003665717220 */ /* 0x000fe20000410000 */
[----:B------:R-:W-:Y:S01]  /*8250*/  FMUL.FTZ R146, R71, R58 ;  /* 0x0000003a47927220 */ /* 0x000fe20000410000 */
[----:B------:R2:W5:Y:S01]  /*8260*/  @!P0 LDG.E.64 R80, desc[UR22][R82.64] ;  /* 0x0000001652508981 */ /* 0x000562000c1e1b00 */
[C---:B------:R-:W-:Y:S01]  /*8270*/  FMUL.FTZ R112, R101.reuse, R53 ;  /* 0x0000003565707220 */ /* 0x040fe20000410000 */
[C---:B------:R-:W-:Y:S01]  /*8280*/  FMUL.FTZ R111, R101.reuse, R52 ;  /* 0x00000034656f7220 */ /* 0x040fe20000410000 */
[C---:B------:R-:W-:Y:S01]  /*8290*/  FMUL.FTZ R110, R101.reuse, R51 ;  /* 0x00000033656e7220 */ /* 0x040fe20000410000 */
[----:B------:R-:W1:Y:S01]  /*82a0*/  MUFU.EX2 R115, R115 ;  /* 0x0000007300737308 */ /* 0x000e620000000800 */
[----:B------:R-:W-:Y:S01]  /*82b0*/  FMUL.FTZ R145, R70, R57 ;  /* 0x0000003946917220 */ /* 0x000fe20000410000 */
[----:B------:R-:W-:Y:S01]  /*82c0*/  FMUL.FTZ R108, R101, R50 ;  /* 0x00000032656c7220 */ /* 0x000fe20000410000 */
[----:B--2---:R-:W-:Y:S01]  /*82d0*/  FMUL.FTZ R82, R147, R118 ;  /* 0x0000007693527220 */ /* 0x004fe20000410000 */
[----:B------:R-:W-:-:S04]  /*82e0*/  FFMA.FTZ R83, R118, R148, R109 ;  /* 0x0000009476537223 */ /* 0x000fc8000001006d */
[----:B------:R-:W2:Y:S01]  /*82f0*/  MUFU.EX2 R114, R114 ;  /* 0x0000007200727308 */ /* 0x000ea20000000800 */
[C---:B----4-:R-:W-:Y:S01]  /*8300*/  FMUL.FTZ R82, R117.reuse, R82 ;  /* 0x0000005275527220 */ /* 0x050fe20000410000 */
[----:B------:R-:W-:-:S06]  /*8310*/  FFMA.FTZ R83, R117, R83, R146 ;  /* 0x0000005375537223 */ /* 0x000fcc0000010092 */
[----:B------:R-:W4:Y:S01]  /*8320*/  MUFU.EX2 R113, R113 ;  /* 0x0000007100717308 */ /* 0x000f220000000800 */
[----:B------:R-:W-:Y:S01]  /*8330*/  FMUL.FTZ R144, R69, R56 ;  /* 0x0000003845907220 */ /* 0x000fe20000410000 */
[C---:B0-----:R-:W-:Y:S01]  /*8340*/  FMUL.FTZ R82, R116.reuse, R82 ;  /* 0x0000005274527220 */ /* 0x041fe20000410000 */
[----:B------:R-:W-:-:S05]  /*8350*/  FFMA.FTZ R83, R116, R83, R145 ;  /* 0x0000005374537223 */ /* 0x000fca0000010091 */
[----:B------:R-:W0:Y:S01]  /*8360*/  MUFU.EX2 R112, R112 ;  /* 0x0000007000707308 */ /* 0x000e220000000800 */
[C---:B-1----:R-:W-:Y:S01]  /*8370*/  FMUL.FTZ R82, R115.reuse, R82 ;  /* 0x0000005273527220 */ /* 0x042fe20000410000 */
[----:B------:R-:W-:Y:S01]  /*8380*/  FFMA.FTZ R83, R115, R83, R144 ;  /* 0x0000005373537223 */ /* 0x000fe20000010090 */
[----:B------:R-:W-:-:S05]  /*8390*/  FMUL.FTZ R143, R68, R54 ;  /* 0x00000036448f7220 */ /* 0x000fca0000410000 */
[----:B------:R-:W1:Y:S01]  /*83a0*/  MUFU.EX2 R111, R111 ;  /* 0x0000006f006f7308 */ /* 0x000e620000000800 */
[C---:B--2---:R-:W-:Y:S01]  /*83b0*/  FMUL.FTZ R82, R114.reuse, R82 ;  /* 0x0000005272527220 */ /* 0x044fe20000410000 */
[----:B------:R-:W-:Y:S01]  /*83c0*/  FFMA.FTZ R83, R114, R83, R106 ;  /* 0x0000005372537223 */ /* 0x000fe2000001006a */
[----:B------:R-:W-:-:S05]  /*83d0*/  FMUL.FTZ R107, R101, R49 ;  /* 0x00000031656b7220 */ /* 0x000fca0000410000 */
[----:B------:R-:W2:Y:S01]  /*83e0*/  MUFU.EX2 R110, R110 ;  /* 0x0000006e006e7308 */ /* 0x000ea20000000800 */
[----:B------:R-:W-:Y:S01]  /*83f0*/  FMUL.FTZ R142, R67, R53 ;  /* 0x00000035438e7220 */ /* 0x000fe20000410000 */
[C---:B----4-:R-:W-:Y:S01]  /*8400*/  FMUL.FTZ R82, R113.reuse, R82 ;  /* 0x0000005271527220 */ /* 0x050fe20000410000 */
[----:B------:R-:W-:Y:S01]  /*8410*/  FFMA.FTZ R83, R113, R83, R143 ;  /* 0x0000005371537223 */ /* 0x000fe2000001008f */
[----:B------:R-:W-:-:S04]  /*8420*/  FMUL.FTZ R105, R101, R48 ;  /* 0x0000003065697220 */ /* 0x000fc80000410000 */
[----:B------:R-:W4:Y:S01]  /*8430*/  MUFU.EX2 R108, R108 ;  /* 0x0000006c006c7308 */ /* 0x000f220000000800 */
[----:B------:R-:W-:Y:S01]  /*8440*/  FMUL.FTZ R141, R66, R52 ;  /* 0x00000034428d7220 */ /* 0x000fe20000410000 */
[C---:B0-----:R-:W-:Y:S01]  /*8450*/  FMUL.FTZ R82, R112.reuse, R82 ;  /* 0x0000005270527220 */ /* 0x041fe20000410000 */
[----:B------:R-:W-:Y:S01]  /*8460*/  FFMA.FTZ R83, R112, R83, R142 ;  /* 0x0000005370537223 */ /* 0x000fe2000001008e */
[----:B------:R-:W-:-:S04]  /*8470*/  FMUL.FTZ R104, R101, R47 ;  /* 0x0000002f65687220 */ /* 0x000fc80000410000 */
[----:B------:R-:W0:Y:S01]  /*8480*/  MUFU.EX2 R107, R107 ;  /* 0x0000006b006b7308 */ /* 0x000e220000000800 */
[C---:B-1----:R-:W-:Y:S01]  /*8490*/  FMUL.FTZ R82, R111.reuse, R82 ;  /* 0x000000526f527220 */ /* 0x042fe20000410000 */
[----:B------:R-:W-:Y:S01]  /*84a0*/  FFMA.FTZ R83, R111, R83, R141 ;  /* 0x000000536f537223 */ /* 0x000fe2000001008d */
[----:B------:R-:W-:-:S05]  /*84b0*/  FMUL.FTZ R102, R101, R46 ;  /* 0x0000002e65667220 */ /* 0x000fca0000410000 */
[----:B------:R-:W1:Y:S01]  /*84c0*/  MUFU.EX2 R105, R105 ;  /* 0x0000006900697308 */ /* 0x000e620000000800 */
[----:B------:R-:W-:Y:S01]  /*84d0*/  FMUL.FTZ R140, R65, R50 ;  /* 0x00000032418c7220 */ /* 0x000fe20000410000 */
[----:B--2---:R-:W-:Y:S01]  /*84e0*/  FMUL.FTZ R82, R110, R82 ;  /* 0x000000526e527220 */ /* 0x004fe20000410000 */
[----:B------:R-:W-:-:S05]  /*84f0*/  FMUL.FTZ R101, R101, R45 ;  /* 0x0000002d65657220 */ /* 0x000fca0000410000 */
[----:B------:R-:W2:Y:S01]  /*8500*/  MUFU.EX2 R104, R104 ;  /* 0x0000006800687308 */ /* 0x000ea20000000800 */
[----:B------:R-:W-:Y:S01]  /*8510*/  FMUL.FTZ R139, R64, R49 ;  /* 0x00000031408b7220 */ /* 0x000fe20000410000 */
[----:B----4-:R-:W-:Y:S01]  /*8520*/  FMUL.FTZ R82, R108, R82 ;  /* 0x000000526c527220 */ /* 0x010fe20000410000 */
[----:B------:R-:W-:-:S05]  /*8530*/  FMUL.FTZ R138, R63, R48 ;  /* 0x000000303f8a7220 */ /* 0x000fca0000410000 */
[----:B------:R-:W4:Y:S01]  /*8540*/  MUFU.EX2 R102, R102 ;  /* 0x0000006600667308 */ /* 0x000f220000000800 */
[----:B0-----:R-:W-:-:S07]  /*8550*/  FMUL.FTZ R82, R107, R82 ;  /* 0x000000526b527220 */ /* 0x001fce0000410000 */
[----:B------:R-:W0:Y:S01]  /*8560*/  MUFU.EX2 R101, R101 ;  /* 0x0000006500657308 */ /* 0x000e220000000800 */
[----:B-1----:R-:W-:Y:S01]  /*8570*/  FMUL.FTZ R82, R105, R82 ;  /* 0x0000005269527220 */ /* 0x002fe20000410000 */
[----:B-----5:R-:W-:Y:S01]  /*8580*/  R2UR UR44, R84 ;  /* 0x00000000542c72ca */ /* 0x020fe200000e0000 */
[----:B------:R-:W-:Y:S02]  /*8590*/  FMUL.FTZ R137, R62, R46 ;  /* 0x0000002e3e897220 */ /* 0x000fe40000410000 */
[----:B--2---:R-:W-:Y:S01]  /*85a0*/  FMUL.FTZ R82, R104, R82 ;  /* 0x0000005268527220 */ /* 0x004fe20000410000 */
[C---:B------:R-:W-:Y:S01]  /*85b0*/  ISETP.GT.U32.AND P2, PT, R74.reuse, 0x1f, PT ;  /* 0x0000001f4a00780c */ /* 0x040fe20003f44070 */
[----:B------:R-:W-:Y:S01]  /*85c0*/  FMUL.FTZ R136, R61, R45 ;  /* 0x0000002d3d887220 */ /* 0x000fe20000410000 */
[----:B------:R-:W-:Y:S01]  /*85d0*/  LEA.HI R119, R74, R74, RZ, 0x1e ;  /* 0x0000004a4a777211 */ /* 0x000fe200078ff0ff */
[----:B----4-:R-:W-:-:S03]  /*85e0*/  FMUL.FTZ R82, R102, R82 ;  /* 0x0000005266527220 */ /* 0x010fc60000410000 */
[----:B------:R-:W-:Y:S01]  /*85f0*/  LEA R119, R119, R44, 0x3 ;  /* 0x0000002c77777211 */ /* 0x000fe200078e18ff */
[----:B0-----:R-:W-:Y:S02]  /*8600*/  FMUL.FTZ R82, R101, R82 ;  /* 0x0000005265527220 */ /* 0x001fe40000410000 */
        /* <DEDUP_REMOVED lines=32> */
[----:B---3--:R-:W-:-:S04]  /*8810*/  FMUL.FTZ R103, R86, R51 ;  /* 0x0000003356677220 */ /* 0x008fc80000410000 */
[----:B------:R-:W-:-:S04]  /*8820*/  FFMA.FTZ R83, R110, R83, R103 ;  /* 0x000000536e537223 */ /* 0x000fc80000010067 */
[----:B------:R-:W-:-:S04]  /*8830*/  FFMA.FTZ R83, R108, R83, R140 ;  /* 0x000000536c537223 */ /* 0x000fc8000001008c */
[----:B------:R-:W-:Y:S01]  /*8840*/  FFMA.FTZ R83, R107, R83, R139 ;  /* 0x000000536b537223 */ /* 0x000fe2000001008b */
[----:B------:R-:W-:-:S03]  /*8850*/  FMUL.FTZ R100, R85, R47 ;  /* 0x0000002f55647220 */ /* 0x000fc60000410000 */
[----:B------:R-:W-:-:S04]  /*8860*/  FFMA.FTZ R83, R105, R83, R138 ;  /* 0x0000005369537223 */ /* 0x000fc8000001008a */
[----:B------:R-:W-:-:S04]  /*8870*/  FFMA.FTZ R83, R104, R83, R100 ;  /* 0x0000005368537223 */ /* 0x000fc80000010064 */
[----:B------:R-:W-:-:S04]  /*8880*/  FFMA.FTZ R83, R102, R83, R137 ;  /* 0x0000005366537223 */ /* 0x000fc80000010089 */
        /* <DEDUP_REMOVED lines=40> */
.L_x_782:
[----:B------:R-:W-:Y:S01]  /*8b10*/  ISETP.GE.AND P0, PT, R161, 0x10, PT ;  /* 0x00000010a100780c */ /* 0x000fe20003f06270 */
[----:B------:R-:W-:-:S12]  /*8b20*/  UMOV UR45, 0xffffffff ;  /* 0xffffffff002d7882 */ /* 0x000fd80000000000 */
[C---:B01----:R-:W-:Y:S01]  /*8b30*/  @P0 FFMA.FTZ R154, R153.reuse, R88, R154 ;  /* 0x00000058999a0223 */ /* 0x043fe2000001009a */
[----:B--2---:R-:W-:Y:S01]  /*8b40*/  @P0 FMUL.FTZ R153, R153, R149 ;  /* 0x0000009599990220 */ /* 0x004fe20000410000 */
[----:B------:R-:W-:Y:S06]  /*8b50*/  BRA.DIV UR45, `(.L_x_720) ;  /* 0x0000005a2d747947 */ /* 0x000fec000b800000 */
.L_x_785:
[----:B------:R-:W-:-:S03]  /*8b60*/  UMOV UR45, 0xffffffff ;  /* 0xffffffff002d7882 */ /* 0x000fc60000000000 */
[----:B------:R-:W-:Y:S05]  /*8b70*/  BRA.DIV UR45, `(.L_x_721) ;  /* 0x0000005a2d947947 */ /* 0x000fea000b800000 */
.L_x_788:
[----:B------:R-:W-:-:S03]  /*8b80*/  UMOV UR45, 0xffffffff ;  /* 0xffffffff002d7882 */ /* 0x000fc60000000000 */
[----:B------:R-:W-:Y:S05]  /*8b90*/  BRA.DIV UR45, `(.L_x_722) ;  /* 0x0000005a2db47947 */ /* 0x000fea000b800000 */
[----:B------:R-:W0:Y:S04]  /*8ba0*/  SHFL.UP PT, R153, R153, 0x1, RZ ;  /* 0x0420000099997989 */ /* 0x000e2800000e00ff */
[----:B------:R-:W1:Y:S04]  /*8bb0*/  SHFL.UP PT, R154, R154, 0x1, RZ ;  /* 0x042000009a9a7989 */ /* 0x000e6800000e00ff */
[----:B------:R-:W2:Y:S04]  /*8bc0*/  SHFL.IDX PT, R80, R80, RZ, 0x1f ;  /* 0x00001fff50507589 */ /* 0x000ea800000e0000 */
[----:B------:R-:W3:Y:S02]  /*8bd0*/  SHFL.IDX PT, R81, R81, RZ, 0x1f ;  /* 0x00001fff51517589 */ /* 0x000ee400000e0000 */
.L_x_794:
        /* <DEDUP_REMOVED lines=12> */
.L_x_718:
[----:B------:R-:W-:Y:S05]  /*8ca0*/  WARPSYNC.ALL ;  /* 0x0000000000007948 */ /* 0x000fea0003800000 */
[----:B------:R-:W-:Y:S01]  /*8cb0*/  BAR.SYNC.DEFER_BLOCKING 0x0 ;  /* 0x0000000000007b1d */ /* 0x000fe20000010000 */
[----:B------:R-:W-:Y:S01]  /*8cc0*/  UISETP.GE.AND UP0, UPT, UR15, UR53, UPT ;  /* 0x000000350f00728c */ /* 0x000fe2000bf06270 */
[----:B0-----:R-:W-:Y:S01]  /*8cd0*/  MOV R82, UR7 ;  /* 0x0000000700527c02 */ /* 0x001fe20008000f00 */
[----:B-1----:R-:W-:Y:S01]  /*8ce0*/  HFMA2.MMA R81, -RZ, RZ, 0, 0 ;  /* 0x00000000ff517435 */ /* 0x002fe200000001ff */
[----:B------:R-:W-:-:S03]  /*8cf0*/  FFMA.FTZ R83, R101, R135, R134 ;  /* 0x0000008765537223 */ /* 0x000fc60000010086 */
[----:B------:R-:W-:Y:S01]  /*8d00*/  PLOP3.LUT P0, PT, PT, PT, UP0, 0x80, 0x0 ;  /* 0x000000000000781c */ /* 0x000fe20003f0f008 */
[----:B------:R-:W-:-:S03]  /*8d10*/  FFMA.FTZ R83, R102, R83, R133 ;  /* 0x0000005366537223 */ /* 0x000fc60000010085 */
[----:B------:R-:W-:Y:S01]  /*8d20*/  ISETP.NE.OR P0, PT, R163, RZ, P0 ;  /* 0x000000ffa300720c */ /* 0x000fe20000705670 */
[----:B------:R-:W-:-:S04]  /*8d30*/  FFMA.FTZ R83, R104, R83, R132 ;  /* 0x0000005368537223 */ /* 0x000fc80000010084 */
[----:B------:R-:W-:-:S04]  /*8d40*/  FFMA.FTZ R83, R105, R83, R131 ;  /* 0x0000005369537223 */ /* 0x000fc80000010083 */
[----:B------:R-:W-:Y:S01]  /*8d50*/  FFMA.FTZ R83, R107, R83, R130 ;  /* 0x000000536b537223 */ /* 0x000fe20000010082 */
[----:B------:R-:W0:Y:S03]  /*8d60*/  LDS R80, [R119+0x4254] ;  /* 0x0042540077507984 */ /* 0x000e260000000800 */
[----:B------:R-:W-:Y:S02]  /*8d70*/  @!P0 IMAD R82, R82, 0x8, R44 ;  /* 0x0000000852528824 */ /* 0x000fe400078e022c */
        /* <DEDUP_REMOVED lines=11> */
[----:B------:R-:W-:-:S03]  /*8e30*/  MOV R80, 0x3f800000 ;  /* 0x3f80000000507802 */ /* 0x000fc60000000f00 */
[----:B------:R-:W-:-:S03]  /*8e40*/  FFMA.FTZ R148, R118, R147, R109 ;  /* 0x0000009376947223 */ /* 0x000fc6000001006d */
[----:B------:R0:W1:Y:S01]  /*8e50*/  @!P0 LDS.64 R80, [R82+0x5660] ;  /* 0x0056600052508984 */ /* 0x0000620000000a00 */
[----:B------:R-:W-:-:S04]  /*8e60*/  FFMA.FTZ R146, R117, R148, R146 ;  /* 0x0000009475927223 */ /* 0x000fc80000010092 */
[----:B------:R-:W-:Y:S01]  /*8e70*/  FFMA.FTZ R145, R116, R146, R145 ;  /* 0x0000009274917223 */ /* 0x000fe20000010091 */
[----:B0-----:R-:W-:-:S03]  /*8e80*/  FMUL.FTZ R82, R101, R40 ;  /* 0x0000002865527220 */ /* 0x001fc60000410000 */
        /* <DEDUP_REMOVED lines=28> */
[----:B-1----:R-:W-:Y:S05]  /*9050*/  @P2 BRA `(.L_x_723) ;  /* 0x0000000000f02947 */ /* 0x002fea0003800000 */
[C---:B------:R-:W-:Y:S01]  /*9060*/  IMAD R155, R74.reuse, 0x28, R44 ;  /* 0x000000284a9b7824 */ /* 0x040fe200078e022c */
[----:B------:R-:W-:Y:S01]  /*9070*/  UMOV UR45, 0xffffffff ;  /* 0xffffffff002d7882 */ /* 0x000fe20000000000 */
[----:B------:R-:W-:Y:S02]  /*9080*/  ISETP.NE.AND P0, PT, R74, 0x1f, PT ;  /* 0x0000001f4a00780c */ /* 0x000fe40003f05270 */
[C---:B------:R-:W-:Y:S01]  /*9090*/  ISETP.GE.U32.AND P1, PT, R163.reuse, 0x10, PT ;  /* 0x00000010a300780c */ /* 0x040fe20003f26070 */
[----:B0-----:R-:W-:Y:S01]  /*90a0*/  LDS.64 R82, [R155+0x4770] ;  /* 0x004770009b527984 */ /* 0x001fe20000000a00 */
        /* <DEDUP_REMOVED lines=40> */
.L_x_811:
        /* <DEDUP_REMOVED lines=15> */
.L_x_723:
[----:B------:R-:W-:Y:S05]  /*9420*/  WARPSYNC.ALL ;  /* 0x0000000000007948 */ /* 0x000fea0003800000 */
[----:B------:R-:W2:Y:S01]  /*9430*/  LDL R149, [R1+0x10] ;  /* 0x0000100001957983 */ /* 0x000ea20000100800 */
[----:B------:R-:W-:Y:S01]  /*9440*/  FMUL.FTZ R99, R99, R147 ;  /* 0x0000009363637220 */ /* 0x000fe20000410000 */
[----:B------:R-:W-:Y:S01]  /*9450*/  FMUL.FTZ R98, R98, R148 ;  /* 0x0000009462627220 */ /* 0x000fe20000410000 */
[----:B------:R-:W-:Y:S01]  /*9460*/  FMUL.FTZ R97, R97, R146 ;  /* 0x0000009261617220 */ /* 0x000fe20000410000 */
[----:B------:R-:W-:Y:S01]  /*9470*/  BAR.SYNC.DEFER_BLOCKING 0x0 ;  /* 0x0000000000007b1d */ /* 0x000fe20000010000 */
[----:B------:R-:W-:Y:S01]  /*9480*/  FFMA.FTZ R99, R0, R99, RZ ;  /* 0x0000006300637223 */ /* 0x000fe200000100ff */
        /* <DEDUP_REMOVED lines=13> */
[----:B------:R-:W-:Y:S01]  /*9560*/  ISETP.NE.AND P6, PT, R74, RZ, PT ;  /* 0x000000ff4a00720c */ /* 0x000fe20003fc5270 */
[----:B------:R-:W-:Y:S01]  /*9570*/  FMUL.FTZ R43, R43, R138 ;  /* 0x0000008a2b2b7220 */ /* 0x000fe20000410000 */
[----:B------:R-:W-:Y:S01]  /*9580*/  FFMA.FTZ R95, R36, R95, R96 ;  /* 0x0000005f245f7223 */ /* 0x000fe20000010060 */
[----:B01----:R-:W-:Y:S01]  /*9590*/  FMUL.FTZ R82, R42, R137 ;  /* 0x000000892a527220 */ /* 0x003fe20000410000 */
[----:B------:R-:W-:-:S02]  /*95a0*/  IMAD.U32 R42, RZ, RZ, UR7 ;  /* 0x00000007ff2a7e24 */ /* 0x000fc4000f8e00ff */
[----:B------:R-:W-:Y:S01]  /*95b0*/  FMUL.FTZ R83, R41, R136 ;  /* 0x0000008829537220 */ /* 0x000fe20000410000 */
[----:B------:R-:W-:Y:S01]  /*95c0*/  FFMA.FTZ R94, R35, R94, R95 ;  /* 0x0000005e235e7223 */ /* 0x000fe2000001005f */
[----:B------:R-:W-:Y:S01]  /*95d0*/  FADD.FTZ R109, -R109, R148 ;  /* 0x000000946d6d7221 */ /* 0x000fe20000010100 */
[----:B------:R-:W-:Y:S01]  /*95e0*/  FADD.FTZ R100, -R100, R138 ;  /* 0x0000008a64647221 */ /* 0x000fe20000010100 */
[----:B------:R-:W0:Y:S01]  /*95f0*/  LDS R119, [R119+0x4764] ;  /* 0x0047640077777984 */ /* 0x000e220000000800 */
[----:B------:R-:W-:Y:S01]  /*9600*/  FFMA.FTZ R93, R34, R93, R94 ;  /* 0x0000005d225d7223 */ /* 0x000fe2000001005e */
[----:B------:R-:W-:Y:S01]  /*9610*/  FMUL.FTZ R83, R25, R83 ;  /* 0x0000005319537220 */ /* 0x000fe20000410000 */
[----:B------:R-:W-:Y:S01]  /*9620*/  FMUL.FTZ R138, R138, UR44 ;  /* 0x0000002c8a8a7c20 */ /* 0x000fe20008410000 */
[----:B------:R-:W-:Y:S01]  /*9630*/  @!P6 LEA R41, R42, R44, 0x3 ;  /* 0x0000002c2a29e211 */ /* 0x000fe200078e18ff */
[----:B------:R-:W-:Y:S01]  /*9640*/  FFMA.FTZ R92, R33, R92, R93 ;  /* 0x0000005c215c7223 */ /* 0x000fe2000001005d */
[----:B------:R-:W-:Y:S01]  /*9650*/  FADD.FTZ R106, -R106, R144 ;  /* 0x000000906a6a7221 */ /* 0x000fe20000010100 */
[----:B------:R-:W-:Y:S01]  /*9660*/  FADD.FTZ R103, -R103, R141 ;  /* 0x0000008d67677221 */ /* 0x000fe20000010100 */
[----:B------:R-:W-:Y:S01]  /*9670*/  FMUL.FTZ R144, R144, UR44 ;  /* 0x0000002c90907c20 */ /* 0x000fe20008410000 */
[----:B------:R-:W-:Y:S01]  /*9680*/  FFMA.FTZ R91, R32, R91, R92 ;  /* 0x0000005b205b7223 */ /* 0x000fe2000001005c */
[----:B------:R1:W-:Y:S01]  /*9690*/  @!P6 STS.64 [R41+0x5660], R80 ;  /* 0x005660502900e388 */ /* 0x0003e20000000a00 */
[----:B------:R-:W-:Y:S01]  /*96a0*/  FMUL.FTZ R141, R141, UR44 ;  /* 0x0000002c8d8d7c20 */ /* 0x000fe20008410000 */
[----:B------:R-:W-:Y:S01]  /*96b0*/  FMUL.FTZ R144, R35, R144 ;  /* 0x0000009023907220 */ /* 0x000fe20000410000 */
[----:B------:R-:W-:Y:S01]  /*96c0*/  FFMA.FTZ R90, R31, R90, R91 ;  /* 0x0000005a1f5a7223 */ /* 0x000fe2000001005b */
[----:B------:R-:W-:Y:S01]  /*96d0*/  FFMA.FTZ R91, R67, -R53, R142 ;  /* 0x80000035435b7223 */ /* 0x000fe2000001008e */
[----:B------:R-:W-:Y:S01]  /*96e0*/  FMUL.FTZ R141, R31, R141 ;  /* 0x0000008d1f8d7220 */ /* 0x000fe20000410000 */
[----:B------:R-:W-:Y:S01]  /*96f0*/  BSSY B0, `(.L_x_725) ;  /* 0x00000c1000007945 */ /* 0x000fe20003800000 */
[----:B------:R-:W-:-:S04]  /*9700*/  FFMA.FTZ R90, R30, R79, R90 ;  /* 0x0000004f1e5a7223 */ /* 0x000fc8000001005a */
[----:B------:R-:W-:Y:S01]  /*9710*/  FFMA.FTZ R78, R29, R78, R90 ;  /* 0x0000004e1d4e7223 */ /* 0x000fe2000001005a */
[----:B-1----:R-:W-:Y:S01]  /*9720*/  FMUL.FTZ R41, R146, UR44 ;  /* 0x0000002c92297c20 */ /* 0x002fe20008410000 */
[----:B------:R-:W-:Y:S02]  /*9730*/  FFMA.FTZ R146, R71, -R58, R146 ;  /* 0x8000003a47927223 */ /* 0x000fe40000010092 */
[----:B------:R-:W-:Y:S01]  /*9740*/  FFMA.FTZ R75, R28, R75, R78 ;  /* 0x0000004b1c4b7223 */ /* 0x000fe2000001004e */
[----:B------:R-:W-:Y:S01]  /*9750*/  FMUL.FTZ R78, R148, UR44 ;  /* 0x0000002c944e7c20 */ /* 0x000fe20008410000 */
[----:B------:R-:W-:Y:S02]  /*9760*/  FMUL.FTZ R41, R38, R41 ;  /* 0x0000002926297220 */ /* 0x000fe40000410000 */
[----:B------:R-:W-:Y:S01]  /*9770*/  FFMA.FTZ R43, R27, R43, R75 ;  /* 0x0000002b1b2b7223 */ /* 0x000fe2000001004b */
[----:B------:R-:W-:Y:S01]  /*9780*/  SHF.L.U32 R75, R74, 0x4, RZ ;  /* 0x000000044a4b7819 */ /* 0x000fe200000006ff */
[----:B------:R-:W-:-:S02]  /*9790*/  FMUL.FTZ R78, R39, R78 ;  /* 0x0000004e274e7220 */ /* 0x000fc40000410000 */
[----:B------:R-:W-:Y:S01]  /*97a0*/  FFMA.FTZ R82, R26, R82, R43 ;  /* 0x000000521a527223 */ /* 0x000fe2000001002b */
[----:B------:R-:W-:Y:S01]  /*97b0*/  IADD3 R79, R75, 0x1, RZ ;  /* 0x000000014b4f7810 */ /* 0x000fe20007ffe0ff */
[----:B------:R-:W-:Y:S01]  /*97c0*/  FMUL.FTZ R43, R147, UR44 ;  /* 0x0000002c932b7c20 */ /* 0x000fe20008410000 */
[-C--:B------:R-:W-:Y:S01]  /*97d0*/  LEA.HI.SX32 R42, R75, R75.reuse, 0x1b ;  /* 0x0000004b4b2a7211 */ /* 0x080fe200078fdaff */
[----:B------:R-:W-:Y:S01]  /*97e0*/  FADD.FTZ R82, R82, R83 ;  /* 0x0000005352527221 */ /* 0x000fe20000010000 */
[----:B------:R-:W-:Y:S01]  /*97f0*/  LEA.HI.SX32 R79, R79, R75, 0x1b ;  /* 0x0000004b4f4f7211 */ /* 0x000fe200078fdaff */
[----:B------:R-:W-:Y:S01]  /*9800*/  FMUL.FTZ R43, R0, R43 ;  /* 0x0000002b002b7220 */ /* 0x000fe20000410000 */
[----:B0-----:R-:W-:Y:S01]  /*9810*/  FFMA.FTZ R40, R119, R40, R135 ;  /* 0x0000002877287223 */ /* 0x001fe20000010087 */
[-C--:B------:R-:W-:Y:S01]  /*9820*/  LEA R42, R42, R44.reuse, 0x2 ;  /* 0x0000002c2a2a7211 */ /* 0x080fe200078e10ff */
[-C--:B------:R-:W-:Y:S01]  /*9830*/  FFMA.FTZ R83, R61, -R45.reuse, R136 ;  /* 0x8000002d3d537223 */ /* 0x080fe20000010088 */
[----:B------:R-:W-:Y:S01]  /*9840*/  LEA R79, R79, R44, 0x2 ;  /* 0x0000002c4f4f7211 */ /* 0x000fe200078e10ff */
[----:B------:R-:W-:Y:S01]  /*9850*/  FFMA.FTZ R101, R101, R40, R134 ;  /* 0x0000002865657223 */ /* 0x000fe20000010086 */
[C---:B------:R-:W-:Y:S01]  /*9860*/  FMUL.FTZ R80, R40.reuse, UR59 ;  /* 0x0000003b28507c20 */ /* 0x040fe20008410000 */
[----:B------:R0:W-:Y:S01]  /*9870*/  STS [R42+0x2110], R43 ;  /* 0x0021102b2a007388 */ /* 0x0001e20000000800 */
[----:B------:R-:W-:Y:S01]  /*9880*/  FMUL.FTZ R81, R40, R45 ;  /* 0x0000002d28517220 */ /* 0x000fe20000410000 */
[----:B------:R-:W-:Y:S01]  /*9890*/  FFMA.FTZ R102, R102, R101, R133 ;  /* 0x0000006566667223 */ /* 0x000fe20000010085 */
[----:B------:R-:W-:Y:S01]  /*98a0*/  FMUL.FTZ R80, R80, R83 ;  /* 0x0000005350507220 */ /* 0x000fe20000410000 */
[----:B------:R1:W-:Y:S01]  /*98b0*/  STS [R79+0x2114], R78 ;  /* 0x0021144e4f007388 */ /* 0x0003e20000000800 */
[----:B------:R-:W-:Y:S01]  /*98c0*/  FFMA.FTZ R147, R72, -R60, R147 ;  /* 0x8000003c48937223 */ /* 0x000fe20000010093 */
[----:B------:R-:W-:Y:S01]  /*98d0*/  FFMA.FTZ R104, R104, R102, R132 ;  /* 0x0000006668687223 */ /* 0x000fe20000010084 */
[----:B------:R-:W-:Y:S01]  /*98e0*/  FFMA.FTZ R80, R61, R40, R80 ;  /* 0x000000283d507223 */ /* 0x000fe20000010050 */
[----:B------:R-:W-:Y:S01]  /*98f0*/  FMUL.FTZ R40, R151, UR44 ;  /* 0x0000002c97287c20 */ /* 0x000fe20008410000 */
[----:B------:R-:W-:Y:S01]  /*9900*/  FFMA.FTZ R151, R69, -R56, R151 ;  /* 0x8000003845977223 */ /* 0x000fe20000010097 */
[----:B------:R-:W-:Y:S01]  /*9910*/  FFMA.FTZ R105, R105, R104, R131 ;  /* 0x0000006869697223 */ /* 0x000fe20000010083 */
[----:B0-----:R-:W-:Y:S01]  /*9920*/  FMUL.FTZ R43, R145, UR44 ;  /* 0x0000002c912b7c20 */ /* 0x001fe20008410000 */
[----:B------:R-:W-:Y:S01]  /*9930*/  FMUL.FTZ R40, R36, R40 ;  /* 0x0000002824287220 */ /* 0x000fe20000410000 */
[----:B------:R-:W-:Y:S01]  /*9940*/  FADD.FTZ R17, R80, R17 ;  /* 0x0000001150117221 */ /* 0x000fe20000010000 */
[----:B------:R-:W-:Y:S01]  /*9950*/  FFMA.FTZ R107, R107, R105, R130 ;  /* 0x000000696b6b7223 */ /* 0x000fe20000010082 */
[C---:B-1----:R-:W-:Y:S01]  /*9960*/  VIADD R78, R75.reuse, 0x2 ;  /* 0x000000024b4e7836 */ /* 0x042fe20000000000 */
[----:B------:R-:W-:Y:S01]  /*9970*/  IADD3 R79, R75, 0x3, RZ ;  /* 0x000000034b4f7810 */ /* 0x000fe20007ffe0ff */
[----:B------:R-:W-:Y:S01]  /*9980*/  FMUL.FTZ R43, R37, R43 ;  /* 0x0000002b252b7220 */ /* 0x000fe20000410000 */
[----:B------:R-:W-:Y:S01]  /*9990*/  FFMA.FTZ R108, R108, R107, R129 ;  /* 0x0000006b6c6c7223 */ /* 0x000fe20000010081 */
[----:B------:R-:W-:Y:S01]  /*99a0*/  FFMA.FTZ R145, R70, -R57, R145 ;  /* 0x8000003946917223 */ /* 0x000fe20000010091 */
[-C--:B------:R-:W-:Y:S01]  /*99b0*/  LEA.HI.SX32 R78, R78, R75.reuse, 0x1b ;  /* 0x0000004b4e4e7211 */ /* 0x080fe200078fdaff */
[----:B------:R-:W-:Y:S01]  /*99c0*/  FADD.FTZ R18, R81, R18 ;  /* 0x0000001251127221 */ /* 0x000fe20000010000 */
[----:B------:R-:W-:Y:S01]  /*99d0*/  FFMA.FTZ R110, R110, R108, R128 ;  /* 0x0000006c6e6e7223 */ /* 0x000fe20000010080 */
[----:B------:R-:W-:Y:S01]  /*99e0*/  LEA.HI.SX32 R79, R79, R75, 0x1b ;  /* 0x0000004b4f4f7211 */ /* 0x000fe200078fdaff */
[----:B------:R-:W-:Y:S01]  /*99f0*/  FMUL.FTZ R83, R81, R83 ;  /* 0x0000005351537220 */ /* 0x000fe20000410000 */
[----:B------:R-:W-:Y:S01]  /*9a00*/  LEA R78, R78, R44, 0x2 ;  /* 0x0000002c4e4e7211 */ /* 0x000fe200078e10ff */
[----:B------:R-:W-:Y:S01]  /*9a10*/  FFMA.FTZ R111, R111, R110, R127 ;  /* 0x0000006e6f6f7223 */ /* 0x000fe2000001007f */
[----:B------:R-:W-:Y:S01]  /*9a20*/  LEA R79, R79, R44, 0x2 ;  /* 0x0000002c4f4f7211 */ /* 0x000fe200078e10ff */
[----:B------:R-:W-:Y:S01]  /*9a30*/  FMUL.FTZ R92, R110, R52 ;  /* 0x000000346e5c7220 */ /* 0x000fe20000410000 */
[----:B------:R-:W-:Y:S01]  /*9a40*/  FMUL.FTZ R94, R107, UR59 ;  /* 0x0000003b6b5e7c20 */ /* 0x000fe20008410000 */
[----:B------:R-:W-:Y:S01]  /*9a50*/  FFMA.FTZ R112, R112, R111, R126 ;  /* 0x0000006f70707223 */ /* 0x000fe2000001007e */
[----:B------:R0:W-:Y:S01]  /*9a60*/  STS [R78+0x2118], R41 ;  /* 0x002118294e007388 */ /* 0x0001e20000000800 */
[----:B------:R-:W-:Y:S01]  /*9a70*/  FMUL.FTZ R81, R111, R53 ;  /* 0x000000356f517220 */ /* 0x000fe20000410000 */
[----:B------:R-:W-:Y:S01]  /*9a80*/  FMUL.FTZ R96, R102, UR59 ;  /* 0x0000003b66607c20 */ /* 0x000fe20008410000 */
[----:B------:R-:W-:Y:S01]  /*9a90*/  FFMA.FTZ R113, R113, R112, R125 ;  /* 0x0000007071717223 */ /* 0x000fe2000001007d */
[----:B------:R1:W-:Y:S01]  /*9aa0*/  STS [R79+0x211c], R43 ;  /* 0x00211c2b4f007388 */ /* 0x0003e20000000800 */
[----:B------:R-:W-:Y:S01]  /*9ab0*/  FMUL.FTZ R93, R108, UR59 ;  /* 0x0000003b6c5d7c20 */ /* 0x000fe20008410000 */
[----:B------:R-:W-:Y:S01]  /*9ac0*/  FMUL.FTZ R96, R96, R100 ;  /* 0x0000006460607220 */ /* 0x000fe20000410000 */
[----:B------:R-:W-:Y:S01]  /*9ad0*/  FFMA.FTZ R114, R114, R113, R124 ;  /* 0x0000007172727223 */ /* 0x000fe2000001007c */
[----:B------:R3:W-:Y:S01]  /*9ae0*/  STS [R42+0x2120], R40 ;  /* 0x002120282a007388 */ /* 0x0007e20000000800 */
[----:B------:R-:W-:Y:S01]  /*9af0*/  FMUL.FTZ R89, R113, R55 ;  /* 0x0000003771597220 */ /* 0x000fe20000410000 */
[----:B0-----:R-:W-:Y:S01]  /*9b00*/  FMUL.FTZ R41, R143, UR44 ;  /* 0x0000002c8f297c20 */ /* 0x001fe20008410000 */
[----:B------:R-:W-:Y:S01]  /*9b10*/  FFMA.FTZ R115, R115, R114, R123 ;  /* 0x0000007273737223 */ /* 0x000fe2000001007b */
[----:B------:R-:W-:Y:S01]  /*9b20*/  FMUL.FTZ R88, R114, R56 ;  /* 0x0000003872587220 */ /* 0x000fe20000410000 */
[----:B------:R-:W-:Y:S01]  /*9b30*/  FFMA.FTZ R143, R68, -R54, R143 ;  /* 0x80000036448f7223 */ /* 0x000fe2000001008f */
[----:B------:R-:W-:Y:S01]  /*9b40*/  FMUL.FTZ R41, R34, R41 ;  /* 0x0000002922297220 */ /* 0x000fe20000410000 */
[----:B------:R-:W-:Y:S01]  /*9b50*/  FFMA.FTZ R116, R116, R115, R122 ;  /* 0x0000007374747223 */ /* 0x000fe2000001007a */
[----:B------:R-:W-:Y:S01]  /*9b60*/  FMUL.FTZ R87, R115, R57 ;  /* 0x0000003973577220 */ /* 0x000fe20000410000 */
[----:B-1----:R-:W-:Y:S01]  /*9b70*/  FMUL.FTZ R43, R142, UR44 ;  /* 0x0000002c8e2b7c20 */ /* 0x002fe20008410000 */
[----:B---3--:R-:W-:Y:S01]  /*9b80*/  FMUL.FTZ R40, R153, UR44 ;  /* 0x0000002c99287c20 */ /* 0x008fe20008410000 */
[----:B------:R-:W-:Y:S01]  /*9b90*/  FFMA.FTZ R117, R117, R116, R121 ;  /* 0x0000007475757223 */ /* 0x000fe20000010079 */
[----:B------:R0:W-:Y:S01]  /*9ba0*/  STS [R42+0x2128], R41 ;  /* 0x002128292a007388 */ /* 0x0001e20000000800 */
[----:B------:R-:W-:Y:S01]  /*9bb0*/  FMUL.FTZ R86, R116, R58 ;  /* 0x0000003a74567220 */ /* 0x000fe20000410000 */
[----:B------:R-:W-:Y:S01]  /*9bc0*/  FMUL.FTZ R40, R32, R40 ;  /* 0x0000002820287220 */ /* 0x000fe20000410000 */
[----:B------:R-:W-:Y:S01]  /*9bd0*/  FFMA.FTZ R118, R118, R117, R120 ;  /* 0x0000007576767223 */ /* 0x000fe20000010078 */
[----:B------:R-:W-:Y:S01]  /*9be0*/  FMUL.FTZ R85, R117, R59 ;  /* 0x0000003b75557220 */ /* 0x000fe20000410000 */
[----:B------:R-:W-:Y:S01]  /*9bf0*/  FMUL.FTZ R43, R33, R43 ;  /* 0x0000002b212b7220 */ /* 0x000fe20000410000 */
[----:B------:R-:W-:Y:S01]  /*9c00*/  FMUL.FTZ R79, R136, UR44 ;  /* 0x0000002c884f7c20 */ /* 0x000fe20008410000 */
[----:B------:R-:W-:Y:S01]  /*9c10*/  FMUL.FTZ R84, R118, R60 ;  /* 0x0000003c76547220 */ /* 0x000fe20000410000 */
[----:B------:R1:W-:Y:S01]  /*9c20*/  STS [R42+0x2130], R40 ;  /* 0x002130282a007388 */ /* 0x0003e20000000800 */
[----:B------:R-:W-:Y:S01]  /*9c30*/  FMUL.FTZ R78, R137, UR44 ;  /* 0x0000002c894e7c20 */ /* 0x000fe20008410000 */
[----:B0-----:R-:W-:Y:S01]  /*9c40*/  FMUL.FTZ R41, R140, UR44 ;  /* 0x0000002c8c297c20 */ /* 0x001fe20008410000 */
[----:B------:R-:W-:Y:S01]  /*9c50*/  FFMA.FTZ R80, R84, R147, RZ ;  /* 0x0000009354507223 */ /* 0x000fe200000100ff */
[----:B------:R0:W-:Y:S01]  /*9c60*/  STS [R42+0x212c], R43 ;  /* 0x00212c2b2a007388 */ /* 0x0001e20000000800 */
[----:B------:R-:W-:Y:S01]  /*9c70*/  FMUL.FTZ R78, R26, R78 ;  /* 0x0000004e1a4e7220 */ /* 0x000fe20000410000 */
[----:B------:R-:W-:Y:S01]  /*9c80*/  FMUL.FTZ R41, R30, R41 ;  /* 0x000000291e297220 */ /* 0x000fe20000410000 */
[----:B------:R-:W-:Y:S01]  /*9c90*/  FFMA.FTZ R80, R85, R109, R80 ;  /* 0x0000006d55507223 */ /* 0x000fe20000010050 */
[----:B------:R-:W-:Y:S01]  /*9ca0*/  FMUL.FTZ R79, R25, R79 ;  /* 0x0000004f194f7220 */ /* 0x000fe20000410000 */
[----:B------:R-:W-:Y:S01]  /*9cb0*/  FFMA.FTZ R153, R66, -R52, R153 ;  /* 0x8000003442997223 */ /* 0x000fe20000010099 */
[----:B-1----:R-:W-:Y:S01]  /*9cc0*/  FMUL.FTZ R40, R139, UR44 ;  /* 0x0000002c8b287c20 */ /* 0x002fe20008410000 */
[----:B------:R1:W-:Y:S01]  /*9cd0*/  STS [R42+0x2138], R41 ;  /* 0x002138292a007388 */ /* 0x0003e20000000800 */
[----:B------:R-:W-:Y:S01]  /*9ce0*/  FFMA.FTZ R80, R86, R146, R80 ;  /* 0x0000009256507223 */ /* 0x000fe20000010050 */
[----:B------:R-:W-:Y:S01]  /*9cf0*/  FFMA.FTZ R139, R64, -R49, R139 ;  /* 0x80000031408b7223 */ /* 0x000fe2000001008b */
[----:B------:R-:W-:Y:S01]  /*9d00*/  FMUL.FTZ R40, R29, R40 ;  /* 0x000000281d287220 */ /* 0x000fe20000410000 */
[----:B0-----:R-:W-:Y:S01]  /*9d10*/  FMUL.FTZ R43, R112, R54 ;  /* 0x00000036702b7220 */ /* 0x001fe20000410000 */
[----:B------:R-:W-:Y:S01]  /*9d20*/  FFMA.FTZ R80, R87, R145, R80 ;  /* 0x0000009157507223 */ /* 0x000fe20000010050 */
[----:B------:R-:W-:Y:S01]  /*9d30*/  STS [R42+0x2124], R144 ;  /* 0x002124902a007388 */ /* 0x000fe20000000800 */
[----:B------:R-:W-:Y:S01]  /*9d40*/  FFMA.FTZ R122, R62, -R46, R137 ;  /* 0x8000002e3e7a7223 */ /* 0x000fe20000010089 */
[----:B------:R-:W-:Y:S01]  /*9d50*/  FADD.FTZ R158, R43, R158 ;  /* 0x0000009e2b9e7221 */ /* 0x000fe20000010000 */
[----:B------:R-:W-:Y:S01]  /*9d60*/  FFMA.FTZ R80, R88, R151, R80 ;  /* 0x0000009758507223 */ /* 0x000fe20000010050 */
[----:B-1----:R-:W-:Y:S01]  /*9d70*/  FMUL.FTZ R41, R154, UR44 ;  /* 0x0000002c9a297c20 */ /* 0x002fe20008410000 */
[----:B------:R0:W-:Y:S01]  /*9d80*/  STS [R42+0x213c], R40 ;  /* 0x00213c282a007388 */ /* 0x0001e20000000800 */
[----:B------:R-:W-:Y:S01]  /*9d90*/  FFMA.FTZ R154, R63, -R48, R154 ;  /* 0x800000303f9a7223 */ /* 0x000fe2000001009a */
[----:B------:R-:W-:Y:S01]  /*9da0*/  FFMA.FTZ R80, R89, R106, R80 ;  /* 0x0000006a59507223 */ /* 0x000fe20000010050 */
[----:B------:R-:W-:Y:S01]  /*9db0*/  FMUL.FTZ R41, R28, R41 ;  /* 0x000000291c297220 */ /* 0x000fe20000410000 */
[----:B------:R-:W-:Y:S01]  /*9dc0*/  STS [R42+0x2134], R141 ;  /* 0x0021348d2a007388 */ /* 0x000fe20000000800 */
[----:B------:R-:W-:Y:S01]  /*9dd0*/  ULDC.64 UR44, c[0x0][0x370] ;  /* 0x0000dc00002c7ab9 */ /* 0x000fe20000000a00 */
[----:B------:R-:W-:Y:S01]  /*9de0*/  FFMA.FTZ R80, R43, R143, R80 ;  /* 0x0000008f2b507223 */ /* 0x000fe20000010050 */
[----:B------:R-:W-:Y:S01]  /*9df0*/  FMUL.FTZ R90, R110, UR59 ;  /* 0x0000003b6e5a7c20 */ /* 0x000fe20008410000 */
[----:B------:R-:W-:Y:S01]  /*9e00*/  STS [R42+0x2140], R41 ;  /* 0x002140292a007388 */ /* 0x000fe20000000800 */
[----:B------:R-:W-:Y:S01]  /*9e10*/  FMUL.FTZ R95, R105, UR59 ;  /* 0x0000003b695f7c20 */ /* 0x000fe20008410000 */
[----:B0-----:R-:W-:Y:S01]  /*9e20*/  FMUL.FTZ R40, R27, R138 ;  /* 0x0000008a1b287220 */ /* 0x001fe20000410000 */
[----:B------:R-:W-:Y:S01]  /*9e30*/  FFMA.FTZ R80, R81, R91, R80 ;  /* 0x0000005b51507223 */ /* 0x000fe20000010050 */
[----:B------:R0:W-:Y:S01]  /*9e40*/  STS [R42+0x2148], R78 ;  /* 0x0021484e2a007388 */ /* 0x0001e20000000800 */
[----:B------:R-:W-:Y:S01]  /*9e50*/  FMUL.FTZ R121, R104, UR59 ;  /* 0x0000003b68797c20 */ /* 0x000fe20008410000 */
[----:B------:R-:W-:Y:S01]  /*9e60*/  FMUL.FTZ R93, R93, R103 ;  /* 0x000000675d5d7220 */ /* 0x000fe20000410000 */
[-C--:B------:R-:W-:Y:S01]  /*9e70*/  FFMA.FTZ R43, R92, R153.reuse, R80 ;  /* 0x000000995c2b7223 */ /* 0x080fe20000010050 */
[----:B------:R1:W-:Y:S01]  /*9e80*/  STS [R42+0x2144], R40 ;  /* 0x002144282a007388 */ /* 0x0003e20000000800 */
[----:B------:R-:W-:Y:S01]  /*9e90*/  FADD.FTZ R157, R81, R157 ;  /* 0x0000009d519d7221 */ /* 0x000fe20000010000 */
[----:B------:R-:W-:Y:S01]  /*9ea0*/  FMUL.FTZ R90, R90, R153 ;  /* 0x000000995a5a7220 */ /* 0x000fe20000410000 */
[----:B------:R-:W-:Y:S01]  /*9eb0*/  FMUL.FTZ R95, R95, R139 ;  /* 0x0000008b5f5f7220 */ /* 0x000fe20000410000 */
[----:B------:R3:W-:Y:S01]  /*9ec0*/  STS [R42+0x214c], R79 ;  /* 0x00214c4f2a007388 */ /* 0x0007e20000000800 */
[----:B------:R-:W-:Y:S01]  /*9ed0*/  FMUL.FTZ R121, R121, R154 ;  /* 0x0000009a79797220 */ /* 0x000fe20000410000 */
[----:B0-----:R-:W-:Y:S01]  /*9ee0*/  FFMA.FTZ R78, R65, -R50, R140 ;  /* 0x80000032414e7223 */ /* 0x001fe2000001008c */
[----:B------:R-:W-:Y:S01]  /*9ef0*/  FMUL.FTZ R119, R113, UR59 ;  /* 0x0000003b71777c20 */ /* 0x000fe20008410000 */
[----:B------:R-:W-:Y:S01]  /*9f00*/  FMUL.FTZ R120, R114, UR59 ;  /* 0x0000003b72787c20 */ /* 0x000fe20008410000 */
[----:B------:R-:W-:Y:S01]  /*9f10*/  FMUL.FTZ R99, R115, UR59 ;  /* 0x0000003b73637c20 */ /* 0x000fe20008410000 */
[----:B-1----:R-:W0:Y:S01]  /*9f20*/  LDC.64 R40, c[0x0][0x368] ;  /* 0x0000da00ff287b82 */ /* 0x002e220000000a00 */
[----:B------:R-:W-:Y:S01]  /*9f30*/  FMUL.FTZ R94, R94, R78 ;  /* 0x0000004e5e5e7220 */ /* 0x000fe20000410000 */
[----:B---3--:R-:W-:Y:S01]  /*9f40*/  FMUL.FTZ R42, R111, UR59 ;  /* 0x0000003b6f2a7c20 */ /* 0x008fe20008410000 */
[----:B------:R-:W-:-:S03]  /*9f50*/  FMUL.FTZ R79, R108, R51 ;  /* 0x000000336c4f7220 */ /* 0x000fc60000410000 */
[----:B------:R-:W-:Y:S01]  /*9f60*/  FMUL.FTZ R91, R42, R91 ;  /* 0x0000005b2a5b7220 */ /* 0x000fe20000410000 */
[----:B------:R-:W-:Y:S01]  /*9f70*/  FMUL.FTZ R42, R107, R50 ;  /* 0x000000326b2a7220 */ /* 0x000fe20000410000 */
[C---:B------:R-:W-:Y:S01]  /*9f80*/  FFMA.FTZ R43, R79.reuse, R103, R43 ;  /* 0x000000674f2b7223 */ /* 0x040fe2000001002b */
[----:B------:R-:W-:Y:S01]  /*9f90*/  FADD.FTZ R24, R79, R24 ;  /* 0x000000184f187221 */ /* 0x000fe20000010000 */
[----:B------:R-:W-:Y:S01]  /*9fa0*/  FMUL.FTZ R103, R112, UR59 ;  /* 0x0000003b70677c20 */ /* 0x000fe20008410000 */
[C---:B------:R-:W-:Y:S01]  /*9fb0*/  FADD.FTZ R23, R42.reuse, R23 ;  /* 0x000000172a177221 */ /* 0x040fe20000010000 */
[----:B------:R-:W-:Y:S01]  /*9fc0*/  FFMA.FTZ R78, R42, R78, R43 ;  /* 0x0000004e2a4e7223 */ /* 0x000fe2000001002b */
[----:B------:R-:W-:Y:S01]  /*9fd0*/  MOV R42, R74 ;  /* 0x0000004a002a7202 */ /* 0x000fe20000000f00 */
[----:B------:R-:W-:Y:S02]  /*9fe0*/  IMAD.MOV.U32 R43, RZ, RZ, RZ ;  /* 0x000000ffff2b7224 */ /* 0x000fe400078e00ff */
[----:B0-----:R-:W-:-:S02]  /*9ff0*/  IMAD R79, R40, UR50, RZ ;  /* 0x00000032284f7c24 */ /* 0x001fc4000f8e02ff */
[----:B------:R-:W-:-:S04]  /*a000*/  IMAD.WIDE.U32 R42, R40, UR51, R42 ;  /* 0x00000033282a7c25 */ /* 0x000fc8000f8e002a */
[----:B------:R-:W-:Y:S01]  /*a010*/  FMUL.FTZ R40, R104, R48 ;  /* 0x0000003068287220 */ /* 0x000fe20000410000 */
[----:B------:R-:W-:Y:S02]  /*a020*/  IMAD R41, R41, UR51, R79 ;  /* 0x0000003329297c24 */ /* 0x000fe4000f8e024f */
[----:B------:R-:W-:Y:S01]  /*a030*/  FMUL.FTZ R79, R105, R49 ;  /* 0x00000031694f7220 */ /* 0x000fe20000410000 */
[----:B------:R-:W-:-:S03]  /*a040*/  FADD.FTZ R21, R40, R21 ;  /* 0x0000001528157221 */ /* 0x000fc60000010000 */
[----:B------:R-:W-:Y:S01]  /*a050*/  FFMA.FTZ R78, R79, R139, R78 ;  /* 0x0000008b4f4e7223 */ /* 0x000fe2000001004e */
[----:B------:R-:W-:Y:S01]  /*a060*/  IADD3 R43, R43, R41, RZ ;  /* 0x000000292b2b7210 */ /* 0x000fe20007ffe0ff */
[----:B------:R-:W-:Y:S01]  /*a070*/  FMUL.FTZ R41, R101, UR59 ;  /* 0x0000003b65297c20 */ /* 0x000fe20008410000 */
[----:B------:R-:W-:Y:S01]  /*a080*/  FADD.FTZ R22, R79, R22 ;  /* 0x000000164f167221 */ /* 0x000fe20000010000 */
[----:B------:R-:W-:Y:S01]  /*a090*/  FFMA.FTZ R40, R40, R154, R78 ;  /* 0x0000009a28287223 */ /* 0x000fe2000001004e */
[----:B------:R-:W-:Y:S01]  /*a0a0*/  MOV R78, UR44 ;  /* 0x0000002c004e7c02 */ /* 0x000fe20008000f00 */
[----:B------:R-:W-:Y:S01]  /*a0b0*/  UIMAD UR44, UR48, UR44, URZ ;  /* 0x0000002c302c72a4 */ /* 0x000fe2000f8e023f */
[----:B------:R-:W-:-:S03]  /*a0c0*/  FMUL.FTZ R41, R41, R122 ;  /* 0x0000007a29297220 */ /* 0x000fc60000410000 */
[----:B------:R-:W-:Y:S02]  /*a0d0*/  UIMAD UR45, UR49, UR45, UR44 ;  /* 0x0000002d312d72a4 */ /* 0x000fe4000f8e022c */
[----:B------:R-:W-:-:S04]  /*a0e0*/  IMAD.WIDE.U32 R42, R78, UR49, R42 ;  /* 0x000000314e2a7c25 */ /* 0x000fc8000f8e002a */
[----:B------:R-:W-:Y:S01]  /*a0f0*/  FFMA.FTZ R97, R62, R101, R41 ;  /* 0x000000653e617223 */ /* 0x000fe20000010029 */
[----:B------:R-:W-:Y:S01]  /*a100*/  UMOV UR44, UR58 ;  /* 0x0000003a002c7c82 */ /* 0x000fe20008000000 */
[----:B------:R-:W-:Y:S01]  /*a110*/  FMUL.FTZ R101, R101, R46 ;  /* 0x0000002e65657220 */ /* 0x000fe20000410000 */
[----:B------:R-:W-:Y:S02]  /*a120*/  MOV R98, UR44 ;  /* 0x0000002c00627c02 */ /* 0x000fe40008000f00 */
[----:B------:R-:W-:Y:S01]  /*a130*/  IADD3 R41, R43, UR45, RZ ;  /* 0x0000002d2b297c10 */ /* 0x000fe2000fffe0ff */
[----:B------:R-:W-:Y:S01]  /*a140*/  FADD.FTZ R19, R101, R19 ;  /* 0x0000001365137221 */ /* 0x000fe20000010000 */
[----:B------:R-:W-:Y:S01]  /*a150*/  BAR.SYNC.DEFER_BLOCKING 0x0 ;  /* 0x0000000000007b1d */ /* 0x000fe20000010000 */
[----:B------:R-:W-:Y:S02]  /*a160*/  IADD3 R78, P0, R42, UR14, RZ ;  /* 0x0000000e2a4e7c10 */ /* 0x000fe4000ff1e0ff */
[----:B------:R-:W-:-:S02]  /*a170*/  IADD3 R98, R98, -UR14, -R74 ;  /* 0x8000000e62627c10 */ /* 0x000fc4000fffe84a */
[----:B------:R-:W-:Y:S02]  /*a180*/  IADD3.X R79, R41, UR12, RZ, P0, !PT ;  /* 0x0000000c294f7c10 */ /* 0x000fe400087fe4ff */
[----:B------:R-:W-:Y:S01]  /*a190*/  ISETP.GE.AND P0, PT, R98, 0x1, PT ;  /* 0x000000016200780c */ /* 0x000fe20003f06270 */
[----:B--2---:R-:W-:Y:S01]  /*a1a0*/  FFMA.FTZ R96, R149, R102, R96 ;  /* 0x0000006695607223 */ /* 0x004fe20000010060 */
[----:B------:R-:W-:-:S04]  /*a1b0*/  FMUL.FTZ R102, R102, R47 ;  /* 0x0000002f66667220 */ /* 0x000fc80000410000 */
[----:B------:R-:W-:Y:S01]  /*a1c0*/  FFMA.FTZ R100, R102, R100, R40 ;  /* 0x0000006466647223 */ /* 0x000fe20000010028 */
[----:B------:R-:W-:Y:S01]  /*a1d0*/  LEA R40, P1, R42, UR34, 0x2 ;  /* 0x000000222a287c11 */ /* 0x000fe2000f8210ff */
[----:B------:R-:W-:Y:S01]  /*a1e0*/  FADD.FTZ R20, R102, R20 ;  /* 0x0000001466147221 */ /* 0x000fe20000010000 */
[----:B------:R-:W-:Y:S01]  /*a1f0*/  FMUL.FTZ R102, R118, UR59 ;  /* 0x0000003b76667c20 */ /* 0x000fe20008410000 */
[----:B------:R-:W-:Y:S01]  /*a200*/  FFMA.FTZ R122, R101, R122, R100 ;  /* 0x0000007a657a7223 */ /* 0x000fe20000010064 */
[----:B------:R-:W-:Y:S01]  /*a210*/  LEA.HI.X R41, R42, UR35, R41, 0x2, P1 ;  /* 0x000000232a297c11 */ /* 0x000fe200088f1429 */
[----:B------:R-:W-:Y:S01]  /*a220*/  FMUL.FTZ R100, R116, UR59 ;  /* 0x0000003b74647c20 */ /* 0x000fe20008410000 */
[----:B------:R-:W0:Y:S01]  /*a230*/  LDC.64 R42, c[0x0][0x380] ;  /* 0x0000e000ff2a7b82 */ /* 0x000e220000000a00 */
[----:B------:R-:W-:Y:S01]  /*a240*/  FMUL.FTZ R101, R117, UR59 ;  /* 0x0000003b75657c20 */ /* 0x000fe20008410000 */
[----:B------:R-:W-:Y:S06]  /*a250*/  @!P0 BRA `(.L_x_726) ;  /* 0x0000000000288947 */ /* 0x000fec0003800000 */
[C---:B0-----:R-:W-:Y:S02]  /*a260*/  IMAD R80, R42.reuse, UR56, RZ ;  /* 0x000000382a507c24 */ /* 0x041fe4000f8e02ff */
[----:B------:R-:W-:-:S04]  /*a270*/  IMAD.WIDE.U32 R78, R42, UR7, R78 ;  /* 0x000000072a4e7c25 */ /* 0x000fc8000f8e004e */
[----:B------:R-:W-:-:S04]  /*a280*/  IMAD R80, R43, UR7, R80 ;  /* 0x000000072b507c24 */ /* 0x000fc8000f8e0250 */
[----:B------:R-:W-:Y:S01]  /*a290*/  IMAD.IADD R79, R79, 0x1, R80 ;  /* 0x000000014f4f7824 */ /* 0x000fe200078e0250 */
[----:B------:R-:W-:-:S04]  /*a2a0*/  LEA R80, P0, R78, UR34, 0x2 ;  /* 0x000000224e507c11 */ /* 0x000fc8000f8010ff */
[----:B------:R-:W-:Y:S02]  /*a2b0*/  LEA.HI.X R81, R78, UR35, R79, 0x2, P0 ;  /* 0x000000234e517c11 */ /* 0x000fe400080f144f */
[----:B------:R-:W-:-:S04]  /*a2c0*/  LEA.HI.SX32 R78, R74, R74, 0x1b ;  /* 0x0000004a4a4e7211 */ /* 0x000fc800078fdaff */
[----:B------:R-:W-:-:S06]  /*a2d0*/  LEA R78, R78, R44, 0x2 ;  /* 0x0000002c4e4e7211 */ /* 0x000fcc00078e10ff */
[----:B------:R-:W0:Y:S04]  /*a2e0*/  LDS R78, [R78+0x2110] ;  /* 0x002110004e4e7984 */ /* 0x000e280000000800 */
[----:B0-----:R1:W-:Y:S02]  /*a2f0*/  REDG.E.ADD.F32.FTZ.RN.STRONG.GPU desc[UR22][R80.64], R78 ;  /* 0x0000004e500079a6 */ /* 0x0013e4000c10f396 */
.L_x_726:
[----:B------:R-:W-:Y:S05]  /*a300*/  BSYNC B0 ;  /* 0x0000000000007941 */ /* 0x000fea0003800000 */
.L_x_725:
[----:B------:R-:W-:Y:S01]  /*a310*/  FFMA.FTZ R121, R63, R104, R121 ;  /* 0x000000683f797223 */ /* 0x000fe20000010079 */
[----:B------:R-:W-:Y:S01]  /*a320*/  VIADD R104, R74, 0x80 ;  /* 0x000000804a687836 */ /* 0x000fe20000000000 */
[----:B-1----:R-:W-:Y:S01]  /*a330*/  MOV R78, UR11 ;  /* 0x0000000b004e7c02 */ /* 0x002fe20008000f00 */
[----:B------:R-:W-:Y:S01]  /*a340*/  USHF.L.U64.HI UR45, UR8, 0x2, UR9 ;  /* 0x00000002082d7899 */ /* 0x000fe20008010209 */
[----:B------:R-:W-:Y:S01]  /*a350*/  MOV R79, UR11 ;  /* 0x0000000b004f7c02 */ /* 0x000fe20008000f00 */
[----:B------:R-:W-:Y:S01]  /*a360*/  USHF.L.U32 UR56, UR8, 0x2, URZ ;  /* 0x0000000208387899 */ /* 0x000fe2000800063f */
[----:B------:R-:W-:Y:S01]  /*a370*/  LEA.HI.SX32 R104, R104, R74, 0x1b ;  /* 0x0000004a68687211 */ /* 0x000fe200078fdaff */
[----:B------:R-:W-:Y:S01]  /*a380*/  FADD.FTZ R83, R122, R83 ;  /* 0x000000537a537221 */ /* 0x000fe20000010000 */
[----:B------:R-:W-:Y:S01]  /*a390*/  MOV R80, UR10 ;  /* 0x0000000a00507c02 */ /* 0x000fe20008000f00 */
[----:B------:R-:W-:Y:S01]  /*a3a0*/  VIADD R122, R74, 0x180 ;  /* 0x000001804a7a7836 */ /* 0x000fe20000000000 */
[----:B------:R-:W-:Y:S01]  /*a3b0*/  LEA R104, R104, R44, 0x2 ;  /* 0x0000002c68687211 */ /* 0x000fe200078e10ff */
[----:B------:R-:W-:Y:S01]  /*a3c0*/  BSSY B0, `(.L_x_727) ;  /* 0x0000017000007945 */ /* 0x000fe20003800000 */
[----:B------:R-:W-:-:S02]  /*a3d0*/  LEA R78, P0, R78, R40, 0x2 ;  /* 0x000000284e4e7211 */ /* 0x000fc400078010ff */
[----:B------:R-:W-:Y:S02]  /*a3e0*/  IADD3 R81, R74, 0x100, RZ ;  /* 0x000001004a517810 */ /* 0x000fe40007ffe0ff */
[----:B------:R-:W1:Y:S01]  /*a3f0*/  LDS R104, [R104+0x2310] ;  /* 0x0023100068687984 */ /* 0x000e620000000800 */
[----:B------:R-:W-:Y:S01]  /*a400*/  LEA.HI.X R79, R79, R41, R80, 0x2, P0 ;  /* 0x000000294f4f7211 */ /* 0x000fe200000f1450 */
[----:B0-----:R-:W-:Y:S01]  /*a410*/  IMAD R80, R42, UR45, RZ ;  /* 0x0000002d2a507c24 */ /* 0x001fe2000f8e02ff */
[----:B------:R-:W-:Y:S01]  /*a420*/  UIADD3 UR45, UR4, -UR53, URZ ;  /* 0x80000035042d7290 */ /* 0x000fe2000fffe03f */
[----:B------:R-:W-:Y:S02]  /*a430*/  ISETP.GE.AND P0, PT, R98, 0x81, PT ;  /* 0x000000816200780c */ /* 0x000fe40003f06270 */
[----:B------:R-:W-:Y:S01]  /*a440*/  IMAD R43, R43, UR56, R80 ;  /* 0x000000382b2b7c24 */ /* 0x000fe2000f8e0250 */
[----:B------:R-:W-:Y:S01]  /*a450*/  UIMAD UR45, UR45, -0x800, URZ ;  /* 0xfffff8002d2d78a4 */ /* 0x000fe2000f8e023f */
[----:B------:R-:W-:Y:S01]  /*a460*/  LEA.HI.SX32 R80, R81, R74, 0x1b ;  /* 0x0000004a51507211 */ /* 0x000fe200078fdaff */
[----:B------:R-:W-:Y:S01]  /*a470*/  IMAD.WIDE.U32 R78, R42, UR56, R78 ;  /* 0x000000382a4e7c25 */ /* 0x000fe2000f8e004e */
[----:B------:R-:W-:-:S02]  /*a480*/  ISETP.GE.AND P1, PT, R98, 0x101, PT ;  /* 0x000001016200780c */ /* 0x000fc40003f26270 */
[----:B------:R-:W-:Y:S02]  /*a490*/  ISETP.GE.AND P2, PT, R98, 0x181, PT ;  /* 0x000001816200780c */ /* 0x000fe40003f46270 */
[----:B------:R-:W-:Y:S02]  /*a4a0*/  MOV R81, UR45 ;  /* 0x0000002d00517c02 */ /* 0x000fe40008000f00 */
[----:B------:R-:W-:Y:S02]  /*a4b0*/  IADD3 R79, R43, R79, RZ ;  /* 0x0000004f2b4f7210 */ /* 0x000fe40007ffe0ff */
[----:B------:R-:W-:Y:S01]  /*a4c0*/  LEA R80, R80, R44, 0x2 ;  /* 0x0000002c50507211 */ /* 0x000fe200078e10ff */
[----:B------:R-:W-:Y:S01]  /*a4d0*/  IMAD.WIDE R40, R81, 0x4, R40 ;  /* 0x0000000451287825 */ /* 0x000fe200078e0228 */
[----:B------:R-:W-:Y:S01]  /*a4e0*/  LEA.HI.SX32 R81, R122, R74, 0x1b ;  /* 0x0000004a7a517211 */ /* 0x000fe200078fdaff */
[----:B------:R-:W-:Y:S06]  /*a4f0*/  @!P0 BRA `(.L_x_728) ;  /* 0x00000000000c8947 */ /* 0x000fec0003800000 */
[----:B------:R-:W-:-:S05]  /*a500*/  IMAD.WIDE.U32 R40, R42, UR56, R40 ;  /* 0x000000382a287c25 */ /* 0x000fca000f8e0028 */
[----:B------:R-:W-:-:S05]  /*a510*/  IADD3 R41, R41, R43, RZ ;  /* 0x0000002b29297210 */ /* 0x000fca0007ffe0ff */
[----:B-1----:R0:W-:Y:S02]  /*a520*/  REDG.E.ADD.F32.FTZ.RN.STRONG.GPU desc[UR22][R40.64+-0x1e00], R104 ;  /* 0xffe20068280079a6 */ /* 0x0021e4000c10f396 */
.L_x_728:
[----:B------:R-:W-:Y:S05]  /*a530*/  BSYNC B0 ;  /* 0x0000000000007941 */ /* 0x000fea0003800000 */
.L_x_727:
[----:B------:R-:W2:Y:S01]  /*a540*/  LDS R80, [R80+0x2510] ;  /* 0x0025100050507984 */ /* 0x000ea20000000800 */
[----:B------:R-:W-:Y:S01]  /*a550*/  BSSY B0, `(.L_x_729) ;  /* 0x0000004000007945 */ /* 0x000fe20003800000 */
[----:B------:R-:W-:-:S03]  /*a560*/  LEA R81, R81, R44, 0x2 ;  /* 0x0000002c51517211 */ /* 0x000fc600078e10ff */
[----:B------:R-:W-:Y:S05]  /*a570*/  @!P1 BRA `(.L_x_730) ;  /* 0x0000000000049947 */ /* 0x000fea0003800000 */
[----:B--2---:R3:W-:Y:S02]  /*a580*/  REDG.E.ADD.F32.FTZ.RN.STRONG.GPU desc[UR22][R78.64+-0x1c00], R80 ;  /* 0xffe400504e0079a6 */ /* 0x0047e4000c10f396 */
.L_x_730:
[----:B------:R-:W-:Y:S05]  /*a590*/  BSYNC B0 ;  /* 0x0000000000007941 */ /* 0x000fea0003800000 */
.L_x_729:
[----:B------:R-:W4:Y:S01]  /*a5a0*/  LDS R81, [R81+0x2710] ;  /* 0x0027100051517984 */ /* 0x000f220000000800 */
[----:B------:R-:W-:Y:S01]  /*a5b0*/  BSSY B0, `(.L_x_731) ;  /* 0x0000004000007945 */ /* 0x000fe20003800000 */
[----:B0-----:R-:W-:-:S03]  /*a5c0*/  IADD3 R40, R74, 0x280, RZ ;  /* 0x000002804a287810 */ /* 0x001fc60007ffe0ff */
[----:B------:R-:W-:Y:S05]  /*a5d0*/  @!P2 BRA `(.L_x_732) ;  /* 0x000000000004a947 */ /* 0x000fea0003800000 */
[----:B----4-:R0:W-:Y:S02]  /*a5e0*/  REDG.E.ADD.F32.FTZ.RN.STRONG.GPU desc[UR22][R78.64+-0x1a00], R81 ;  /* 0xffe600514e0079a6 */ /* 0x0101e4000c10f396 */
.L_x_732:
[----:B------:R-:W-:Y:S05]  /*a5f0*/  BSYNC B0 ;  /* 0x0000000000007941 */ /* 0x000fea0003800000 */
.L_x_731:
[----:B------:R-:W-:Y:S01]  /*a600*/  VIADD R41, R74, 0x200 ;  /* 0x000002004a297836 */ /* 0x000fe20000000000 */
[----:B------:R-:W-:Y:S01]  /*a610*/  ISETP.GE.AND P5, PT, R98, 0x201, PT ;  /* 0x000002016200780c */ /* 0x000fe20003fa6270 */
[----:B------:R-:W-:Y:S01]  /*a620*/  BSSY B0, `(.L_x_733) ;  /* 0x0000010000007945 */ /* 0x000fe20003800000 */
[-C--:B------:R-:W-:Y:S02]  /*a630*/  LEA.HI.SX32 R40, R40, R74.reuse, 0x1b ;  /* 0x0000004a28287211 */ /* 0x080fe400078fdaff */
[----:B------:R-:W-:Y:S02]  /*a640*/  LEA.HI.SX32 R42, R41, R74, 0x1b ;  /* 0x0000004a292a7211 */ /* 0x000fe400078fdaff */
[----:B------:R-:W-:Y:S02]  /*a650*/  IADD3 R41, R74, 0x300, RZ ;  /* 0x000003004a297810 */ /* 0x000fe40007ffe0ff */
[----:B------:R-:W-:Y:S02]  /*a660*/  LEA R42, R42, R44, 0x2 ;  /* 0x0000002c2a2a7211 */ /* 0x000fe400078e10ff */
[----:B------:R-:W-:-:S02]  /*a670*/  IADD3 R43, R74, 0x380, RZ ;  /* 0x000003804a2b7810 */ /* 0x000fc40007ffe0ff */
[----:B------:R-:W-:Y:S02]  /*a680*/  LEA.HI.SX32 R41, R41, R74, 0x1b ;  /* 0x0000004a29297211 */ /* 0x000fe400078fdaff */
[----:B------:R-:W0:Y:S01]  /*a690*/  LDS R42, [R42+0x2910] ;  /* 0x002910002a2a7984 */ /* 0x000e220000000800 */
        /* <DEDUP_REMOVED lines=8> */
.L_x_734:
[----:B------:R-:W-:Y:S05]  /*a720*/  BSYNC B0 ;  /* 0x0000000000007941 */ /* 0x000fea0003800000 */
.L_x_733:
[----:B------:R-:W1:Y:S01]  /*a730*/  LDS R40, [R40+0x2b10] ;  /* 0x002b100028287984 */ /* 0x000e620000000800 */
[----:B------:R-:W-:Y:S01]  /*a740*/  BSSY B0, `(.L_x_735) ;  /* 0x0000006000007945 */ /* 0x000fe20003800000 */
[----:B--23--:R-:W-:Y:S01]  /*a750*/  VIADD R80, R74, 0x400 ;  /* 0x000004004a507836 */ /* 0x00cfe20000000000 */
[----:B0-----:R-:W-:Y:S02]  /*a760*/  LEA.HI.SX32 R42, R43, R74, 0x1b ;  /* 0x0000004a2b2a7211 */ /* 0x001fe400078fdaff */
[----:B------:R-:W-:Y:S01]  /*a770*/  LEA R41, R41, R44, 0x2 ;  /* 0x0000002c29297211 */ /* 0x000fe200078e10ff */
[----:B------:R-:W-:Y:S06]  /*a780*/  @!P0 BRA `(.L_x_736) ;  /* 0x0000000000048947 */ /* 0x000fec0003800000 */
[----:B-1----:R0:W-:Y:S02]  /*a790*/  REDG.E.ADD.F32.FTZ.RN.STRONG.GPU desc[UR22][R78.64+-0x1600], R40 ;  /* 0xffea00284e0079a6 */ /* 0x0021e4000c10f396 */
.L_x_736:
[----:B------:R-:W-:Y:S05]  /*a7a0*/  BSYNC B0 ;  /* 0x0000000000007941 */ /* 0x000fea0003800000 */
.L_x_735:
[----:B------:R-:W2:Y:S01]  /*a7b0*/  LDS R41, [R41+0x2d10] ;  /* 0x002d100029297984 */ /* 0x000ea20000000800 */
[----:B------:R-:W-:Y:S01]  /*a7c0*/  BSSY B0, `(.L_x_737) ;  /* 0x0000006000007945 */ /* 0x000fe20003800000 */
[----:B------:R-:W-:Y:S02]  /*a7d0*/  IADD3 R43, R74, 0x480, RZ ;  /* 0x000004804a2b7810 */ /* 0x000fe40007ffe0ff */
[----:B01----:R-:W-:Y:S02]  /*a7e0*/  LEA.HI.SX32 R40, R80, R74, 0x1b ;  /* 0x0000004a50287211 */ /* 0x003fe400078fdaff */
[----:B------:R-:W-:Y:S01]  /*a7f0*/  LEA R42, R42, R44, 0x2 ;  /* 0x0000002c2a2a7211 */ /* 0x000fe200078e10ff */
[----:B------:R-:W-:Y:S06]  /*a800*/  @!P1 BRA `(.L_x_738) ;  /* 0x0000000000049947 */ /* 0x000fec0003800000 */
[----:B--2---:R0:W-:Y:S02]  /*a810*/  REDG.E.ADD.F32.FTZ.RN.STRONG.GPU desc[UR22][R78.64+-0x1400], R41 ;  /* 0xffec00294e0079a6 */ /* 0x0041e4000c10f396 */
.L_x_738:
[----:B------:R-:W-:Y:S05]  /*a820*/  BSYNC B0 ;  /* 0x0000000000007941 */ /* 0x000fea0003800000 */
.L_x_737:
[----:B------:R-:W1:Y:S01]  /*a830*/  LDS R42, [R42+0x2f10] ;  /* 0x002f10002a2a7984 */ /* 0x000e620000000800 */
[----:B------:R-:W-:Y:S01]  /*a840*/  BSSY B0, `(.L_x_739) ;  /* 0x0000005000007945 */ /* 0x000fe20003800000 */
[----:B0-2---:R-:W-:Y:S02]  /*a850*/  LEA.HI.SX32 R41, R43, R74, 0x1b ;  /* 0x0000004a2b297211 */ /* 0x005fe400078fdaff */
[----:B------:R-:W-:Y:S01]  /*a860*/  LEA R40, R40, R44, 0x2 ;  /* 0x0000002c28287211 */ /* 0x000fe200078e10ff */
[----:B------:R-:W-:Y:S06]  /*a870*/  @!P2 BRA `(.L_x_740) ;  /* 0x000000000004a947 */ /* 0x000fec0003800000 */
[----:B-1----:R0:W-:Y:S02]  /*a880*/  REDG.E.ADD.F32.FTZ.RN.STRONG.GPU desc[UR22][R78.64+-0x1200], R42 ;  /* 0xffee002a4e0079a6 */ /* 0x0021e4000c10f396 */
.L_x_740:
[----:B------:R-:W-:Y:S05]  /*a890*/  BSYNC B0 ;  /* 0x0000000000007941 */ /* 0x000fea0003800000 */
.L_x_739:
[----:B------:R-:W2:Y:S01]  /*a8a0*/  LDS R40, [R40+0x3110] ;  /* 0x0031100028287984 */ /* 0x000ea20000000800 */
[----:B------:R-:W-:Y:S01]  /*a8b0*/  BSSY B0, `(.L_x_741) ;  /* 0x0000004000007945 */ /* 0x000fe20003800000 */
[----:B------:R-:W-:-:S03]  /*a8c0*/  IMAD R41, R41, 0x4, R44 ;  /* 0x0000000429297824 */ /* 0x000fc600078e022c */
[----:B------:R-:W-:Y:S05]  /*a8d0*/  @!P3 BRA `(.L_x_742) ;  /* 0x000000000004b947 */ /* 0x000fea0003800000 */
[----:B--2---:R3:W-:Y:S02]  /*a8e0*/  REDG.E.ADD.F32.FTZ.RN.STRONG.GPU desc[UR22][R78.64+-0x1000], R40 ;  /* 0xfff000284e0079a6 */ /* 0x0047e4000c10f396 */
.L_x_742:
[----:B------:R-:W-:Y:S05]  /*a8f0*/  BSYNC B0 ;  /* 0x0000000000007941 */ /* 0x000fea0003800000 */
.L_x_741:
[----:B------:R-:W4:Y:S01]  /*a900*/  LDS R41, [R41+0x3310] ;  /* 0x0033100029297984 */ /* 0x000f220000000800 */
[----:B------:R-:W-:Y:S01]  /*a910*/  BSSY B0, `(.L_x_743) ;  /* 0x0000005000007945 */ /* 0x000fe20003800000 */
[C---:B--23--:R-:W-:Y:S02]  /*a920*/  IADD3 R40, R74.reuse, 0x500, RZ ;  /* 0x000005004a287810 */ /* 0x04cfe40007ffe0ff */
[----:B01----:R-:W-:Y:S01]  /*a930*/  IADD3 R42, R74, 0x580, RZ ;  /* 0x000005804a2a7810 */ /* 0x003fe20007ffe0ff */
[----:B------:R-:W-:Y:S06]  /*a940*/  @!P4 BRA `(.L_x_744) ;  /* 0x000000000004c947 */ /* 0x000fec0003800000 */
[----:B----4-:R0:W-:Y:S02]  /*a950*/  REDG.E.ADD.F32.FTZ.RN.STRONG.GPU desc[UR22][R78.64+-0xe00], R41 ;  /* 0xfff200294e0079a6 */ /* 0x0101e4000c10f396 */
.L_x_744:
[----:B------:R-:W-:Y:S05]  /*a960*/  BSYNC B0 ;  /* 0x0000000000007941 */ /* 0x000fea0003800000 */
.L_x_743:
[-C--:B0---4-:R-:W-:Y:S01]  /*a970*/  LEA.HI.SX32 R41, R40, R74.reuse, 0x1b ;  /* 0x0000004a28297211 */ /* 0x091fe200078fdaff */
[----:B------:R-:W-:Y:S01]  /*a980*/  BSSY B0, `(.L_x_745) ;  /* 0x0000010000007945 */ /* 0x000fe20003800000 */
[----:B------:R-:W-:Y:S02]  /*a990*/  ISETP.GE.AND P5, PT, R98, 0x501, PT ;  /* 0x000005016200780c */ /* 0x000fe40003fa6270 */
[----:B------:R-:W-:Y:S01]  /*a9a0*/  IADD3 R43, R74, 0x600, RZ ;  /* 0x000006004a2b7810 */ /* 0x000fe20007ffe0ff */
[----:B------:R-:W-:Y:S01]  /*a9b0*/  IMAD R41, R41, 0x4, R44 ;  /* 0x0000000429297824 */ /* 0x000fe200078e022c */
[-C--:B------:R-:W-:Y:S02]  /*a9c0*/  LEA.HI.SX32 R42, R42, R74.reuse, 0x1b ;  /* 0x0000004a2a2a7211 */ /* 0x080fe400078fdaff */
[----:B------:R-:W-:Y:S02]  /*a9d0*/  IADD3 R81, R74, 0x680, RZ ;  /* 0x000006804a517810 */ /* 0x000fe40007ffe0ff */
[----:B------:R-:W-:Y:S01]  /*a9e0*/  LEA.HI.SX32 R40, R43, R74, 0x1b ;  /* 0x0000004a2b287211 */ /* 0x000fe200078fdaff */
[----:B------:R-:W0:Y:S01]  /*a9f0*/  LDS R41, [R41+0x3510] ;  /* 0x0035100029297984 */ /* 0x000e220000000800 */
[----:B------:R-:W-:-:S02]  /*aa00*/  LEA R42, R42, R44, 0x2 ;  /* 0x0000002c2a2a7211 */ /* 0x000fc400078e10ff */
[C---:B------:R-:W-:Y:S02]  /*aa10*/  ISETP.GE.AND P0, PT, R98.reuse, 0x581, PT ;  /* 0x000005816200780c */ /* 0x040fe40003f06270 */
[C---:B------:R-:W-:Y:S02]  /*aa20*/  ISETP.GE.AND P1, PT, R98.reuse, 0x601, PT ;  /* 0x000006016200780c */ /* 0x040fe40003f26270 */
[C---:B------:R-:W-:Y:S02]  /*aa30*/  ISETP.GE.AND P2, PT, R98.reuse, 0x681, PT ;  /* 0x000006816200780c */ /* 0x040fe40003f46270 */
[C---:B------:R-:W-:Y:S02]  /*aa40*/  ISETP.GE.AND P3, PT, R98.reuse, 0x701, PT ;  /* 0x000007016200780c */ /* 0x040fe40003f66270 */
[----:B------:R-:W-:Y:S01]  /*aa50*/  ISETP.GE.AND P4, PT, R98, 0x781, PT ;  /* 0x000007816200780c */ /* 0x000fe20003f86270 */
[----:B------:R-:W-:-:S12]  /*aa60*/  @!P5 BRA `(.L_x_746) ;  /* 0x000000000004d947 */ /* 0x000fd80003800000 */
[----:B0-----:R1:W-:Y:S02]  /*aa70*/  REDG.E.ADD.F32.FTZ.RN.STRONG.GPU desc[UR22][R78.64+-0xc00], R41 ;  /* 0xfff400294e0079a6 */ /* 0x0013e4000c10f396 */
.L_x_746:
[----:B------:R-:W-:Y:S05]  /*aa80*/  BSYNC B0 ;  /* 0x0000000000007941 */ /* 0x000fea0003800000 */
.L_x_745:
[----:B------:R-:W2:Y:S01]  /*aa90*/  LDS R42, [R42+0x3710] ;  /* 0x003710002a2a7984 */ /* 0x000ea20000000800 */
[----:B------:R-:W-:Y:S01]  /*aaa0*/  BSSY B0, `(.L_x_747) ;  /* 0x0000006000007945 */ /* 0x000fe20003800000 */
[----:B------:R-:W-:Y:S02]  /*aab0*/  IADD3 R80, R74, 0x700, RZ ;  /* 0x000007004a507810 */ /* 0x000fe40007ffe0ff */
[----:B01----:R-:W-:Y:S02]  /*aac0*/  LEA.HI.SX32 R41, R81, R74, 0x1b ;  /* 0x0000004a51297211 */ /* 0x003fe400078fdaff */
[----:B------:R-:W-:Y:S01]  /*aad0*/  LEA R40, R40, R44, 0x2 ;  /* 0x0000002c28287211 */ /* 0x000fe200078e10ff */
[----:B------:R-:W-:Y:S06]  /*aae0*/  @!P0 BRA `(.L_x_748) ;  /* 0x0000000000048947 */ /* 0x000fec0003800000 */
[----:B--2---:R0:W-:Y:S02]  /*aaf0*/  REDG.E.ADD.F32.FTZ.RN.STRONG.GPU desc[UR22][R78.64+-0xa00], R42 ;  /* 0xfff6002a4e0079a6 */ /* 0x0041e4000c10f396 */
.L_x_748:
[----:B------:R-:W-:Y:S05]  /*ab00*/  BSYNC B0 ;  /* 0x0000000000007941 */ /* 0x000fea0003800000 */
.L_x_747:
[----:B------:R-:W1:Y:S01]  /*ab10*/  LDS R40, [R40+0x3910] ;  /* 0x0039100028287984 */ /* 0x000e620000000800 */
[----:B------:R-:W-:Y:S01]  /*ab20*/  BSSY B0, `(.L_x_749) ;  /* 0x0000006000007945 */ /* 0x000fe20003800000 */
[----:B------:R-:W-:Y:S01]  /*ab30*/  IADD3 R43, R74, 0x780, RZ ;  /* 0x000007804a2b7810 */ /* 0x000fe20007ffe0ff */
[----:B------:R-:W-:Y:S01]  /*ab40*/  IMAD R41, R41, 0x4, R44 ;  /* 0x0000000429297824 */ /* 0x000fe200078e022c */
[----:B0-2---:R-:W-:Y:S01]  /*ab50*/  LEA.HI.SX32 R42, R80, R74, 0x1b ;  /* 0x0000004a502a7211 */ /* 0x005fe200078fdaff */
[----:B------:R-:W-:Y:S06]  /*ab60*/  @!P1 BRA `(.L_x_750) ;  /* 0x0000000000049947 */ /* 0x000fec0003800000 */
[----:B-1----:R0:W-:Y:S02]  /*ab70*/  REDG.E.ADD.F32.FTZ.RN.STRONG.GPU desc[UR22][R78.64+-0x800], R40 ;  /* 0xfff800284e0079a6 */ /* 0x0021e4000c10f396 */
.L_x_750:
[----:B------:R-:W-:Y:S05]  /*ab80*/  BSYNC B0 ;  /* 0x0000000000007941 */ /* 0x000fea0003800000 */
.L_x_749:
[----:B------:R-:W2:Y:S01]  /*ab90*/  LDS R41, [R41+0x3b10] ;  /* 0x003b100029297984 */ /* 0x000ea20000000800 */
[----:B------:R-:W-:Y:S01]  /*aba0*/  BSSY B0, `(.L_x_751) ;  /* 0x0000005000007945 */ /* 0x000fe20003800000 */
[----:B01----:R-:W-:Y:S02]  /*abb0*/  LEA.HI.SX32 R40, R43, R74, 0x1b ;  /* 0x0000004a2b287211 */ /* 0x003fe400078fdaff */
[----:B------:R-:W-:Y:S01]  /*abc0*/  LEA R42, R42, R44, 0x2 ;  /* 0x0000002c2a2a7211 */ /* 0x000fe200078e10ff */
[----:B------:R-:W-:Y:S06]  /*abd0*/  @!P2 BRA `(.L_x_752) ;  /* 0x000000000004a947 */ /* 0x000fec0003800000 */
[----:B--2---:R0:W-:Y:S02]  /*abe0*/  REDG.E.ADD.F32.FTZ.RN.STRONG.GPU desc[UR22][R78.64+-0x600], R41 ;  /* 0xfffa00294e0079a6 */ /* 0x0041e4000c10f396 */
.L_x_752:
[----:B------:R-:W-:Y:S05]  /*abf0*/  BSYNC B0 ;  /* 0x0000000000007941 */ /* 0x000fea0003800000 */
.L_x_751:
[----:B------:R-:W1:Y:S01]  /*ac00*/  LDS R42, [R42+0x3d10] ;  /* 0x003d10002a2a7984 */ /* 0x000e620000000800 */
[----:B------:R-:W-:Y:S01]  /*ac10*/  BSSY B0, `(.L_x_753) ;  /* 0x0000004000007945 */ /* 0x000fe20003800000 */
[----:B------:R-:W-:-:S03]  /*ac20*/  LEA R40, R40, R44, 0x2 ;  /* 0x0000002c28287211 */ /* 0x000fc600078e10ff */
[----:B------:R-:W-:Y:S05]  /*ac30*/  @!P3 BRA `(.L_x_754) ;  /* 0x000000000004b947 */ /* 0x000fea0003800000 */
[----:B-1----:R3:W-:Y:S02]  /*ac40*/  REDG.E.ADD.F32.FTZ.RN.STRONG.GPU desc[UR22][R78.64+-0x400], R42 ;  /* 0xfffc002a4e0079a6 */ /* 0x0027e4000c10f396 */
.L_x_754:
[----:B------:R-:W-:Y:S05]  /*ac50*/  BSYNC B0 ;  /* 0x0000000000007941 */ /* 0x000fea0003800000 */
.L_x_753:
[----:B------:R-:W4:Y:S01]  /*ac60*/  LDS R40, [R40+0x3f10] ;  /* 0x003f100028287984 */ /* 0x000f220000000800 */
[----:B------:R-:W-:Y:S04]  /*ac70*/  BSSY B0, `(.L_x_755) ;  /* 0x0000003000007945 */ /* 0x000fe80003800000 */
[----:B------:R-:W-:Y:S05]  /*ac80*/  @!P4 BRA `(.L_x_756) ;  /* 0x000000000004c947 */ /* 0x000fea0003800000 */
[----:B----4-:R4:W-:Y:S02]  /*ac90*/  REDG.E.ADD.F32.FTZ.RN.STRONG.GPU desc[UR22][R78.64+-0x200], R40 ;  /* 0xfffe00284e0079a6 */ /* 0x0109e4000c10f396 */
.L_x_756:
[----:B------:R-:W-:Y:S05]  /*aca0*/  BSYNC B0 ;  /* 0x0000000000007941 */ /* 0x000fea0003800000 */
.L_x_755:
[----:B------:R-:W-:Y:S01]  /*acb0*/  FFMA.FTZ R95, R64, R105, R95 ;  /* 0x00000069405f7223 */ /* 0x000fe2000001005f */
[----:B-1-3--:R-:W3:Y:S04]  /*acc0*/  LDL R42, [R1+0x14] ;  /* 0x00001400012a7983 */ /* 0x00aee80000100800 */
[----:B------:R-:W5:Y:S01]  /*acd0*/  LDL R123, [R1+0x18] ;  /* 0x00001800017b7983 */ /* 0x000f620000100800 */
[----:B------:R-:W-:-:S03]  /*ace0*/  FADD.FTZ R13, R95, R13 ;  /* 0x0000000d5f0d7221 */ /* 0x000fc60000010000 */
[----:B------:R-:W3:Y:S04]  /*acf0*/  LDL.LU R122, [R1] ;  /* 0x00000000017a7983 */ /* 0x000ee80000300800 */
[----:B------:R-:W5:Y:S04]  /*ad00*/  LDL R104, [R1+0x64] ;  /* 0x0000640001687983 */ /* 0x000f680000100800 */
[----:B------:R-:W5:Y:S04]  /*ad10*/  LDL.LU R98, [R1+0x4] ;  /* 0x0000040001627983 */ /* 0x000f680000300800 */
[----:B------:R-:W5:Y:S04]  /*ad20*/  LDL.LU R95, [R1+0x8] ;  /* 0x00000800015f7983 */ /* 0x000f680000300800 */
[----:B------:R-:W5:Y:S04]  /*ad30*/  LDL R81, [R1+0x1c] ;  /* 0x00001c0001517983 */ /* 0x000f680000100800 */
[----:B------:R-:W5:Y:S01]  /*ad40*/  LDL.LU R80, [R1+0xc] ;  /* 0x00000c0001507983 */ /* 0x000f620000300800 */
[----:B0---4-:R-:W0:Y:S03]  /*ad50*/  S2R R78, SR_LANEID ;  /* 0x00000000004e7919 */ /* 0x011e260000000000 */
[----:B------:R-:W1:Y:S04]  /*ad60*/  SHFL.DOWN PT, R40, R83, 0x1, 0x1f ;  /* 0x08201f0053287f89 */ /* 0x000e6800000e0000 */
[----:B--2---:R-:W2:Y:S01]  /*ad70*/  SHFL.DOWN PT, R41, R82, 0x1, 0x1f ;  /* 0x08201f0052297f89 */ /* 0x004ea200000e0000 */
[----:B0-----:R-:W-:-:S13]  /*ad80*/  ISETP.GT.AND P0, PT, R78, 0x1e, PT ;  /* 0x0000001e4e00780c */ /* 0x001fda0003f04270 */
[----:B-1----:R-:W-:Y:S01]  /*ad90*/  @!P0 FADD.FTZ R83, R83, R40 ;  /* 0x0000002853538221 */ /* 0x002fe20000010000 */
[----:B--2---:R-:W-:-:S04]  /*ada0*/  @!P0 FADD.FTZ R82, R82, R41 ;  /* 0x0000002952528221 */ /* 0x004fc80000010000 */
[----:B------:R-:W0:Y:S04]  /*adb0*/  SHFL.DOWN PT, R40, R83, 0x2, 0x1f ;  /* 0x08401f0053287f89 */ /* 0x000e2800000e0000 */
[----:B------:R-:W1:Y:S01]  /*adc0*/  SHFL.DOWN PT, R41, R82, 0x2, 0x1f ;  /* 0x08401f0052297f89 */ /* 0x000e6200000e0000 */
        /* <DEDUP_REMOVED lines=15> */
[C---:B------:R-:W-:Y:S02]  /*aec0*/  ISETP.GT.AND P0, PT, R78.reuse, 0xf, PT ;  /* 0x0000000f4e00780c */ /* 0x040fe40003f04270 */
[----:B------:R-:W-:Y:S01]  /*aed0*/  ISETP.NE.AND P1, PT, R78, RZ, PT ;  /* 0x000000ff4e00720c */ /* 0x000fe20003f25270 */
[----:B------:R-:W-:Y:S01]  /*aee0*/  FMUL.FTZ R120, R120, R151 ;  /* 0x0000009778787220 */ /* 0x000fe20000410000 */
[----:B------:R-:W-:Y:S01]  /*aef0*/  FMUL.FTZ R103, R103, R143 ;  /* 0x0000008f67677220 */ /* 0x000fe20000410000 */
[----:B------:R-:W-:Y:S01]  /*af00*/  FMUL.FTZ R106, R119, R106 ;  /* 0x0000006a776a7220 */ /* 0x000fe20000410000 */
[----:B------:R-:W-:Y:S01]  /*af10*/  FMUL.FTZ R99, R99, R145 ;  /* 0x0000009163637220 */ /* 0x000fe20000410000 */
[----:B------:R-:W-:Y:S01]  /*af20*/  FMUL.FTZ R100, R100, R146 ;  /* 0x0000009264647220 */ /* 0x000fe20000410000 */
[----:B------:R-:W-:Y:S01]  /*af30*/  FMUL.FTZ R147, R102, R147 ;  /* 0x0000009366937220 */ /* 0x000fe20000410000 */
[----:B------:R-:W-:-:S04]  /*af40*/  FFMA.FTZ R94, R65, R107, R94 ;  /* 0x0000006b415e7223 */ /* 0x000fc8000001005e */
[----:B0-----:R-:W-:Y:S01]  /*af50*/  @!P0 FADD.FTZ R83, R83, R40 ;  /* 0x0000002853538221 */ /* 0x001fe20000010000 */
[----:B-1----:R-:W-:-:S04]  /*af60*/  @!P0 FADD.FTZ R82, R82, R41 ;  /* 0x0000002952528221 */ /* 0x002fc80000010000 */
[----:B------:R-:W-:Y:S01]  /*af70*/  MOV R78, R83 ;  /* 0x00000053004e7202 */ /* 0x000fe20000000f00 */
[----:B------:R-:W-:Y:S01]  /*af80*/  FFMA.FTZ R41, R69, R114, R120 ;  /* 0x0000007245297223 */ /* 0x000fe20000010078 */
[----:B------:R-:W-:Y:S01]  /*af90*/  FMUL.FTZ R40, R101, R109 ;  /* 0x0000006d65287220 */ /* 0x000fe20000410000 */
[----:B------:R-:W-:Y:S02]  /*afa0*/  MOV R79, R82 ;  /* 0x00000052004f7202 */ /* 0x000fe40000000f00 */
[----:B------:R-:W-:Y:S01]  /*afb0*/  FADD.FTZ R6, R41, R6 ;  /* 0x0000000629067221 */ /* 0x000fe20000010000 */
        /* <DEDUP_REMOVED lines=18> */
[----:B------:R0:W-:Y:S01]  /*b0e0*/  STL [R1], R122 ;  /* 0x0000007a01007387 */ /* 0x0001e20000100800 */
[----:B------:R-:W-:-:S03]  /*b0f0*/  FADD.FTZ R95, R85, R95 ;  /* 0x0000005f555f7221 */ /* 0x000fc60000010000 */
[----:B------:R0:W-:Y:S01]  /*b100*/  STL [R1+0x4], R98 ;  /* 0x0000046201007387 */ /* 0x0001e20000100800 */
[----:B------:R-:W-:-:S03]  /*b110*/  FADD.FTZ R80, R84, R80 ;  /* 0x0000005054507221 */ /* 0x000fc60000010000 */
[----:B------:R0:W-:Y:S04]  /*b120*/  STL [R1+0x8], R95 ;  /* 0x0000085f01007387 */ /* 0x0001e80000100800 */
[----:B------:R0:W-:Y:S01]  /*b130*/  STL [R1+0xc], R80 ;  /* 0x00000c5001007387 */ /* 0x0001e20000100800 */
[----:B------:R-:W-:Y:S01]  /*b140*/  FFMA.FTZ R108, R42, R108, R93 ;  /* 0x0000006c2a6c7223 */ /* 0x000fe2000001005d */
[----:B------:R-:W-:Y:S01]  /*b150*/  FFMA.FTZ R42, R67, R111, R91 ;  /* 0x0000006f432a7223 */ /* 0x000fe2000001005b */
[----:B------:R-:W-:Y:S01]  /*b160*/  FFMA.FTZ R106, R123, R113, R106 ;  /* 0x000000717b6a7223 */ /* 0x000fe2000001006a */
[----:B------:R0:W-:Y:S01]  /*b170*/  @!P1 STS.64 [R104+0x4218], R78 ;  /* 0x0042184e68009388 */ /* 0x0001e20000000a00 */
[----:B------:R-:W-:Y:S01]  /*b180*/  FFMA.FTZ R40, R81, R117, R40 ;  /* 0x0000007551287223 */ /* 0x000fe20000010028 */
[----:B------:R-:W-:Y:S01]  /*b190*/  FADD.FTZ R9, R42, R9 ;  /* 0x000000092a097221 */ /* 0x000fe20000010000 */
[----:B------:R-:W-:Y:S01]  /*b1a0*/  FFMA.FTZ R42, R70, R115, R99 ;  /* 0x00000073462a7223 */ /* 0x000fe20000010063 */
[----:B------:R-:W-:Y:S01]  /*b1b0*/  FADD.FTZ R11, R108, R11 ;  /* 0x0000000b6c0b7221 */ /* 0x000fe20000010000 */
[----:B------:R-:W-:Y:S01]  /*b1c0*/  FADD.FTZ R7, R106, R7 ;  /* 0x000000076a077221 */ /* 0x000fe20000010000 */
[----:B------:R-:W-:Y:S01]  /*b1d0*/  FADD.FTZ R3, R40, R3 ;  /* 0x0000000328037221 */ /* 0x000fe20000010000 */
[----:B------:R-:W-:Y:S01]  /*b1e0*/  FADD.FTZ R5, R42, R5 ;  /* 0x000000052a057221 */ /* 0x000fe20000010000 */
        /* <DEDUP_REMOVED lines=8> */
[----:B------:R-:W-:-:S05]  /*b270*/  IMAD.U32 R44, RZ, RZ, UR45 ;  /* 0x0000002dff2c7e24 */ /* 0x000fca000f8e00ff */
[----:B------:R-:W1:Y:S01]  /*b280*/  LDS.128 R40, [R44+0x4220] ;  /* 0x004220002c287984 */ /* 0x000e620000000c00 */
[----:B------:R-:W-:-:S03]  /*b290*/  LEA R85, R85, R44, 0x2 ;  /* 0x0000002c55557211 */ /* 0x000fc600078e10ff */
[----:B0-----:R-:W0:Y:S04]  /*b2a0*/  LDS.64 R80, [R44+0x4230] ;  /* 0x004230002c507984 */ /* 0x001e280000000a00 */
        /* <DEDUP_REMOVED lines=12> */
.L_x_758:
[----:B------:R-:W-:Y:S05]  /*b370*/  BSYNC B0 ;  /* 0x0000000000007941 */ /* 0x000fea0003800000 */
.L_x_757:
[----:B------:R-:W-:Y:S02]  /*b380*/  UIADD3 UR7, UR7, 0x1, URZ ;  /* 0x0000000107077890 */ /* 0x000fe4000fffe03f */
[----:B------:R-:W-:Y:S02]  /*b390*/  UIADD3 UR8, UP1, UR8, 0x1, URZ ;  /* 0x0000000108087890 */ /* 0x000fe4000ff3e03f */
[----:B------:R-:W-:Y:S02]  /*b3a0*/  UISETP.GE.AND UP0, UPT, UR7, UR54, UPT ;  /* 0x000000360700728c */ /* 0x000fe4000bf06270 */
[----:B------:R-:W-:-:S04]  /*b3b0*/  UIADD3.X UR9, URZ, UR9, URZ, UP1, !UPT ;  /* 0x000000093f097290 */ /* 0x000fc80008ffe43f */
[----:B------:R-:W-:-:S13]  /*b3c0*/  PLOP3.LUT P0, PT, PT, PT, UP0, 0x80, 0x0 ;  /* 0x000000000000781c */ /* 0x000fda0003f0f008 */
[----:B------:R-:W-:Y:S05]  /*b3d0*/  @!P0 BRA `(.L_x_759) ;  /* 0xffffffbc00cc8947 */ /* 0x000fea000383ffff */
.L_x_715:
[----:B------:R-:W2:Y:S04]  /*b3e0*/  LDL R96, [R1+0x20] ;  /* 0x0000200001607983 */ /* 0x000ea80000100800 */
[----:B------:R-:W3:Y:S04]  /*b3f0*/  LDL R97, [R1+0x24] ;  /* 0x0000240001617983 */ /* 0x000ee80000100800 */
[----:B0-----:R-:W4:Y:S04]  /*b400*/  LDL R98, [R1+0x28] ;  /* 0x0000280001627983 */ /* 0x001f280000100800 */
[----:B------:R-:W2:Y:S04]  /*b410*/  LDL R99, [R1+0x2c] ;  /* 0x00002c0001637983 */ /* 0x000ea80000100800 */
[----:B------:R-:W3:Y:S04]  /*b420*/  LDL R100, [R1+0x30] ;  /* 0x0000300001647983 */ /* 0x000ee80000100800 */
[----:B------:R-:W4:Y:S04]  /*b430*/  LDL R101, [R1+0x34] ;  /* 0x0000340001657983 */ /* 0x000f280000100800 */
[----:B------:R-:W2:Y:S04]  /*b440*/  LDL R102, [R1+0x38] ;  /* 0x0000380001667983 */ /* 0x000ea80000100800 */
[----:B------:R-:W3:Y:S01]  /*b450*/  LDL R103, [R1+0x3c] ;  /* 0x00003c0001677983 */ /* 0x000ee20000100800 */
[C---:B------:R-:W-:Y:S01]  /*b460*/  SHF.L.U32 R93, R74.reuse, 0x4, RZ ;  /* 0x000000044a5d7819 */ /* 0x040fe200000006ff */
[C---:B------:R-:W-:Y:S01]  /*b470*/  IMAD.SHL.U32 R91, R74.reuse, 0x10, RZ ;  /* 0x000000104a5b7824 */ /* 0x040fe200078e00ff */
[C---:B------:R-:W-:Y:S01]  /*b480*/  SHF.L.U32 R92, R74.reuse, 0x4, RZ ;  /* 0x000000044a5c7819 */ /* 0x040fe200000006ff */
[----:B-1----:R-:W4:Y:S01]  /*b490*/  LDL.LU R79, [R1] ;  /* 0x00000000014f7983 */ /* 0x002f220000300800 */
[C---:B------:R-:W-:Y:S01]  /*b4a0*/  SHF.L.U32 R0, R74.reuse, 0x4, RZ ;  /* 0x000000044a007819 */ /* 0x040fe200000006ff */
[----:B------:R-:W-:Y:S01]  /*b4b0*/  BAR.SYNC.DEFER_BLOCKING 0x0 ;  /* 0x0000000000007b1d */ /* 0x000fe20000010000 */
[----:B------:R-:W-:Y:S01]  /*b4c0*/  UIADD3 UR44, -UR14, UR44, URZ ;  /* 0x0000002c0e2c7290 */ /* 0x000fe2000fffe13f */
[C---:B------:R-:W-:Y:S01]  /*b4d0*/  SHF.L.U32 R90, R74.reuse, 0x4, RZ ;  /* 0x000000044a5a7819 */ /* 0x040fe200000006ff */
[C---:B------:R-:W-:Y:S01]  /*b4e0*/  IMAD.SHL.U32 R88, R74.reuse, 0x10, RZ ;  /* 0x000000104a587824 */ /* 0x040fe200078e00ff */
[----:B------:R-:W-:-:S02]  /*b4f0*/  SHF.L.U32 R89, R74, 0x4, RZ ;  /* 0x000000044a597819 */ /* 0x000fc400000006ff */
[C---:B------:R-:W-:Y:S02]  /*b500*/  SHF.L.U32 R87, R74.reuse, 0x4, RZ ;  /* 0x000000044a577819 */ /* 0x040fe400000006ff */
[C---:B------:R-:W-:Y:S01]  /*b510*/  SHF.L.U32 R86, R74.reuse, 0x4, RZ ;  /* 0x000000044a567819 */ /* 0x040fe200000006ff */
[----:B------:R-:W4:Y:S01]  /*b520*/  LDL.LU R94, [R1+0x4] ;  /* 0x00000400015e7983 */ /* 0x000f220000300800 */
[C---:B------:R-:W-:Y:S02]  /*b530*/  SHF.L.U32 R85, R74.reuse, 0x4, RZ ;  /* 0x000000044a557819 */ /* 0x040fe400000006ff */
[----:B------:R-:W-:Y:S02]  /*b540*/  CS2R R28, SRZ ;  /* 0x00000000001c7805 */ /* 0x000fe4000001ff00 */
[----:B------:R-:W-:Y:S01]  /*b550*/  CS2R R30, SRZ ;  /* 0x00000000001e7805 */ /* 0x000fe2000001ff00 */
[----:B------:R-:W4:Y:S01]  /*b560*/  LDL.LU R95, [R1+0x8] ;  /* 0x00000800015f7983 */ /* 0x000f220000300800 */
[C---:B------:R-:W-:Y:S01]  /*b570*/  SHF.L.U32 R84, R74.reuse, 0x4, RZ ;  /* 0x000000044a547819 */ /* 0x040fe200000006ff */
[C---:B------:R-:W-:Y:S01]  /*b580*/  IMAD.SHL.U32 R81, R74.reuse, 0x10, RZ ;  /* 0x000000104a517824 */ /* 0x040fe200078e00ff */
[C---:B------:R-:W-:Y:S01]  /*b590*/  SHF.L.U32 R83, R74.reuse, 0x4, RZ ;  /* 0x000000044a537819 */ /* 0x040fe200000006ff */
[----:B------:R-:W2:Y:S01]  /*b5a0*/  LDL.LU R43, [R1+0xc] ;  /* 0x00000c00012b7983 */ /* 0x000ea20000300800 */
[----:B------:R-:W-:-:S02]  /*b5b0*/  SHF.L.U32 R82, R74, 0x4, RZ ;  /* 0x000000044a527819 */ /* 0x000fc400000006ff */
[C---:B------:R-:W-:Y:S01]  /*b5c0*/  SHF.L.U32 R80, R74.reuse, 0x4, RZ ;  /* 0x000000044a507819 */ /* 0x040fe200000006ff */
[----:B------:R0:W3:Y:S01]  /*b5d0*/  LDL.LU R45, [R1+0x70] ;  /* 0x00007000012d7983 */ /* 0x0000e20000300800 */
[----:B------:R-:W-:Y:S02]  /*b5e0*/  LOP3.LUT R93, R93, 0xfffffe00, RZ, 0xc0, !PT ;  /* 0xfffffe005d5d7812 */ /* 0x000fe400078ec0ff */
[----:B------:R-:W-:Y:S02]  /*b5f0*/  SHF.L.U32 R78, R74, 0x4, RZ ;  /* 0x000000044a4e7819 */ /* 0x000fe400000006ff */
[----:B------:R-:W-:Y:S02]  /*b600*/  CS2R R32, SRZ ;  /* 0x0000000000207805 */ /* 0x000fe4000001ff00 */
[----:B------:R-:W-:Y:S02]  /*b610*/  LOP3.LUT R92, R92, 0xfffffe00, RZ, 0xc0, !PT ;  /* 0xfffffe005c5c7812 */ /* 0x000fe400078ec0ff */
[----:B------:R-:W-:-:S02]  /*b620*/  CS2R R34, SRZ ;  /* 0x0000000000227805 */ /* 0x000fc4000001ff00 */
[----:B------:R-:W-:Y:S02]  /*b630*/  LOP3.LUT R91, R91, 0xfffffe00, RZ, 0xc0, !PT ;  /* 0xfffffe005b5b7812 */ /* 0x000fe400078ec0ff */
[----:B------:R-:W-:Y:S02]  /*b640*/  CS2R R36, SRZ ;  /* 0x0000000000247805 */ /* 0x000fe4000001ff00 */
[----:B------:R-:W-:Y:S01]  /*b650*/  LOP3.LUT R25, R0, 0xfffffe00, RZ, 0xc0, !PT ;  /* 0xfffffe0000197812 */ /* 0x000fe200078ec0ff */
[----:B------:R-:W4:Y:S01]  /*b660*/  LDL R111, [R1+0x5c] ;  /* 0x00005c00016f7983 */ /* 0x000f220000100800 */
[--C-:B------:R-:W-:Y:S02]  /*b670*/  LOP3.LUT R93, R93, 0x1f, R74.reuse, 0xf8, !PT ;  /* 0x0000001f5d5d7812 */ /* 0x100fe400078ef84a */
[----:B------:R-:W-:Y:S02]  /*b680*/  CS2R R38, SRZ ;  /* 0x0000000000267805 */ /* 0x000fe4000001ff00 */
[--C-:B------:R-:W-:Y:S01]  /*b690*/  LOP3.LUT R92, R92, 0x1f, R74.reuse, 0xf8, !PT ;  /* 0x0000001f5c5c7812 */ /* 0x100fe200078ef84a */
[----:B------:R-:W4:Y:S01]  /*b6a0*/  LDL R110, [R1+0x58] ;  /* 0x00005800016e7983 */ /* 0x000f220000100800 */
[--C-:B------:R-:W-:Y:S01]  /*b6b0*/  LOP3.LUT R91, R91, 0x1f, R74.reuse, 0xf8, !PT ;  /* 0x0000001f5b5b7812 */ /* 0x100fe200078ef84a */
[----:B------:R-:W-:Y:S01]  /*b6c0*/  HFMA2.MMA R42, -RZ, RZ, 0, 0 ;  /* 0x00000000ff2a7435 */ /* 0x000fe200000001ff */
[----:B------:R-:W-:Y:S01]  /*b6d0*/  LOP3.LUT R0, R25, 0x1f, R74, 0xf8, !PT ;  /* 0x0000001f19007812 */ /* 0x000fe200078ef84a */
[----:B------:R-:W4:Y:S01]  /*b6e0*/  LDL R109, [R1+0x54] ;  /* 0x00005400016d7983 */ /* 0x000f220000100800 */
[----:B------:R-:W-:-:S02]  /*b6f0*/  LOP3.LUT R93, R93, 0x20, RZ, 0xfc, !PT ;  /* 0x000000205d5d7812 */ /* 0x000fc400078efcff */
[----:B------:R-:W-:Y:S02]  /*b700*/  CS2R R40, SRZ ;  /* 0x0000000000287805 */ /* 0x000fe4000001ff00 */
[----:B------:R-:W-:Y:S01]  /*b710*/  LOP3.LUT R92, R92, 0x40, RZ, 0xfc, !PT ;  /* 0x000000405c5c7812 */ /* 0x000fe200078efcff */
[----:B------:R-:W4:Y:S01]  /*b720*/  LDL R108, [R1+0x50] ;  /* 0x00005000016c7983 */ /* 0x000f220000100800 */
[----:B------:R-:W-:Y:S01]  /*b730*/  LOP3.LUT R91, R91, 0x60, RZ, 0xfc, !PT ;  /* 0x000000605b5b7812 */ /* 0x000fe200078efcff */
[----:B------:R-:W1:Y:S01]  /*b740*/  S2R R112, SR_LANEID ;  /* 0x0000000000707919 */ /* 0x000e620000000000 */
[----:B------:R-:W-:Y:S02]  /*b750*/  ISETP.GE.AND P1, PT, R0, UR44, PT ;  /* 0x0000002c00007c0c */ /* 0x000fe4000bf26270 */
[----:B------:R-:W-:Y:S01]  /*b760*/  LOP3.LUT R75, R75, 0xfffffe00, RZ, 0xc0, !PT ;  /* 0xfffffe004b4b7812 */ /* 0x000fe200078ec0ff */
[----:B------:R-:W4:Y:S01]  /*b770*/  LDL R107, [R1+0x4c] ;  /* 0x00004c00016b7983 */ /* 0x000f220000100800 */
[----:B------:R-:W-:Y:S01]  /*b780*/  LOP3.LUT R90, R90, 0xfffffe00, RZ, 0xc0, !PT ;  /* 0xfffffe005a5a7812 */ /* 0x000fe200078ec0ff */
[----:B------:R-:W0:Y:S01]  /*b790*/  S2UR UR8, SR_CgaCtaId ;  /* 0x00000000000879c3 */ /* 0x000e220000008800 */
[----:B------:R-:W-:Y:S01]  /*b7a0*/  ISETP.GE.AND P2, PT, R93, UR44, PT ;  /* 0x0000002c5d007c0c */ /* 0x000fe2000bf46270 */
[----:B------:R-:W4:Y:S01]  /*b7b0*/  LDL R106, [R1+0x48] ;  /* 0x00004800016a7983 */ /* 0x000f220000100800 */
[----:B------:R-:W-:Y:S01]  /*b7c0*/  LOP3.LUT R89, R89, 0xfffffe00, RZ, 0xc0, !PT ;  /* 0xfffffe0059597812 */ /* 0x000fe200078ec0ff */
[----:B------:R-:W-:Y:S01]  /*b7d0*/  UMOV UR7, 0x400 ;  /* 0x0000040000077882 */ /* 0x000fe20000000000 */
[----:B------:R-:W-:Y:S01]  /*b7e0*/  ISETP.GE.AND P3, PT, R92, UR44, PT ;  /* 0x0000002c5c007c0c */ /* 0x000fe2000bf66270 */
[----:B------:R-:W4:Y:S01]  /*b7f0*/  LDL R105, [R1+0x44] ;  /* 0x0000440001697983 */ /* 0x000f220000100800 */
[----:B------:R-:W-:Y:S01]  /*b800*/  LOP3.LUT R88, R88, 0xfffffe00, RZ, 0xc0, !PT ;  /* 0xfffffe0058587812 */ /* 0x000fe200078ec0ff */
[----:B------:R-:W-:Y:S01]  /*b810*/  ULDC.64 UR12, c[0x0][0x388] ;  /* 0x0000e200000c7ab9 */ /* 0x000fe20000000a00 */
[----:B------:R-:W-:Y:S01]  /*b820*/  ISETP.GE.AND P4, PT, R91, UR44, PT ;  /* 0x0000002c5b007c0c */ /* 0x000fe2000bf86270 */
[----:B------:R-:W4:Y:S01]  /*b830*/  LDL R104, [R1+0x40] ;  /* 0x0000400001687983 */ /* 0x000f220000100800 */
[----:B------:R-:W-:Y:S01]  /*b840*/  LOP3.LUT R87, R87, 0xfffffe00, RZ, 0xc0, !PT ;  /* 0xfffffe0057577812 */ /* 0x000fe200078ec0ff */
[----:B------:R-:W-:Y:S01]  /*b850*/  ULDC.64 UR30, c[0x0][0x3a8] ;  /* 0x0000ea00001e7ab9 */ /* 0x000fe20000000a00 */
[----:B------:R-:W-:-:S02]  /*b860*/  SHF.R.S32.HI R25, RZ, 0x1f, R0 ;  /* 0x0000001fff197819 */ /* 0x000fc40000011400 */
[----:B------:R-:W-:Y:S02]  /*b870*/  LEA R26, P0, R0, UR21, 0x2 ;  /* 0x00000015001a7c11 */ /* 0x000fe4000f8010ff */
[--C-:B------:R-:W-:Y:S02]  /*b880*/  LOP3.LUT R90, R90, 0x1f, R74.reuse, 0xf8, !PT ;  /* 0x0000001f5a5a7812 */ /* 0x100fe400078ef84a */
[----:B------:R-:W-:Y:S02]  /*b890*/  LOP3.LUT R86, R86, 0xfffffe00, RZ, 0xc0, !PT ;  /* 0xfffffe0056567812 */ /* 0x000fe400078ec0ff */
[--C-:B------:R-:W-:Y:S02]  /*b8a0*/  LOP3.LUT R89, R89, 0x1f, R74.reuse, 0xf8, !PT ;  /* 0x0000001f59597812 */ /* 0x100fe400078ef84a */
[----:B------:R-:W-:Y:S02]  /*b8b0*/  LOP3.LUT R85, R85, 0xfffffe00, RZ, 0xc0, !PT ;  /* 0xfffffe0055557812 */ /* 0x000fe400078ec0ff */
[----:B------:R-:W-:-:S02]  /*b8c0*/  LOP3.LUT R88, R88, 0x1f, R74, 0xf8, !PT ;  /* 0x0000001f58587812 */ /* 0x000fc400078ef84a */
[--C-:B------:R-:W-:Y:S02]  /*b8d0*/  LOP3.LUT R87, R87, 0x1f, R74.reuse, 0xf8, !PT ;  /* 0x0000001f57577812 */ /* 0x100fe400078ef84a */
[----:B------:R-:W-:Y:S02]  /*b8e0*/  LEA.HI.X R27, R0, UR20, R25, 0x2, P0 ;  /* 0x00000014001b7c11 */ /* 0x000fe400080f1419 */
[----:B------:R-:W-:Y:S02]  /*b8f0*/  LOP3.LUT R90, R90, 0x80, RZ, 0xfc, !PT ;  /* 0x000000805a5a7812 */ /* 0x000fe400078efcff */
[--C-:B------:R-:W-:Y:S01]  /*b900*/  LOP3.LUT R86, R86, 0x1f, R74.reuse, 0xf8, !PT ;  /* 0x0000001f56567812 */ /* 0x100fe200078ef84a */
[----:B------:R-:W4:Y:S01]  /*b910*/  @!P2 LDG.E R29, desc[UR22][R26.64+0x80] ;  /* 0x000080161a1da981 */ /* 0x000f22000c1e1900 */
[----:B------:R-:W-:Y:S02]  /*b920*/  LOP3.LUT R89, R89, 0xa0, RZ, 0xfc, !PT ;  /* 0x000000a059597812 */ /* 0x000fe400078efcff */
[----:B------:R-:W-:Y:S01]  /*b930*/  LOP3.LUT R85, R85, 0x1f, R74, 0xf8, !PT ;  /* 0x0000001f55557812 */ /* 0x000fe200078ef84a */
[----:B------:R-:W4:Y:S01]  /*b940*/  @!P3 LDG.E R28, desc[UR22][R26.64+0x100] ;  /* 0x000100161a1cb981 */ /* 0x000f22000c1e1900 */
[----:B------:R-:W-:-:S02]  /*b950*/  LOP3.LUT R88, R88, 0xc0, RZ, 0xfc, !PT ;  /* 0x000000c058587812 */ /* 0x000fc400078efcff */
[----:B------:R-:W-:Y:S01]  /*b960*/  LOP3.LUT R87, R87, 0xe0, RZ, 0xfc, !PT ;  /* 0x000000e057577812 */ /* 0x000fe200078efcff */
[----:B------:R-:W4:Y:S01]  /*b970*/  @!P4 LDG.E R31, desc[UR22][R26.64+0x180] ;  /* 0x000180161a1fc981 */ /* 0x000f22000c1e1900 */
[----:B------:R-:W-:Y:S02]  /*b980*/  ISETP.GE.AND P5, PT, R90, UR44, PT ;  /* 0x0000002c5a007c0c */ /* 0x000fe4000bfa6270 */
[----:B------:R-:W-:Y:S02]  /*b990*/  LOP3.LUT R86, R86, 0x100, RZ, 0xfc, !PT ;  /* 0x0000010056567812 */ /* 0x000fe400078efcff */
[----:B------:R-:W-:Y:S02]  /*b9a0*/  ISETP.GE.AND P0, PT, R89, UR44, PT ;  /* 0x0000002c59007c0c */ /* 0x000fe4000bf06270 */
[----:B------:R-:W-:Y:S02]  /*b9b0*/  LOP3.LUT R85, R85, 0x120, RZ, 0xfc, !PT ;  /* 0x0000012055557812 */ /* 0x000fe400078efcff */
[----:B------:R-:W-:-:S02]  /*b9c0*/  LOP3.LUT R84, R84, 0xfffffe00, RZ, 0xc0, !PT ;  /* 0xfffffe0054547812 */ /* 0x000fc400078ec0ff */
[----:B------:R-:W-:Y:S02]  /*b9d0*/  ISETP.GE.AND P2, PT, R87, UR44, PT ;  /* 0x0000002c57007c0c */ /* 0x000fe4000bf46270 */
[----:B------:R-:W-:Y:S01]  /*b9e0*/  LOP3.LUT R83, R83, 0xfffffe00, RZ, 0xc0, !PT ;  /* 0xfffffe0053537812 */ /* 0x000fe200078ec0ff */
[----:B------:R-:W4:Y:S01]  /*b9f0*/  @!P5 LDG.E R30, desc[UR22][R26.64+0x200] ;  /* 0x000200161a1ed981 */ /* 0x000f22000c1e1900 */
[----:B------:R-:W-:Y:S02]  /*ba00*/  ISETP.GE.AND P3, PT, R86, UR44, PT ;  /* 0x0000002c56007c0c */ /* 0x000fe4000bf66270 */
[----:B------:R-:W-:Y:S01]  /*ba10*/  LOP3.LUT R82, R82, 0xfffffe00, RZ, 0xc0, !PT ;  /* 0xfffffe0052527812 */ /* 0x000fe200078ec0ff */
[----:B------:R-:W4:Y:S01]  /*ba20*/  @!P0 LDG.E R33, desc[UR22][R26.64+0x280] ;  /* 0x000280161a218981 */ /* 0x000f22000c1e1900 */
[----:B------:R-:W-:Y:S02]  /*ba30*/  ISETP.GE.AND P4, PT, R85, UR44, PT ;  /* 0x0000002c55007c0c */ /* 0x000fe4000bf86270 */
[----:B------:R-:W-:-:S02]  /*ba40*/  LOP3.LUT R81, R81, 0xfffffe00, RZ, 0xc0, !PT ;  /* 0xfffffe0051517812 */ /* 0x000fc400078ec0ff */
[--C-:B------:R-:W-:Y:S01]  /*ba50*/  LOP3.LUT R84, R84, 0x1f, R74.reuse, 0xf8, !PT ;  /* 0x0000001f54547812 */ /* 0x100fe200078ef84a */
[----:B------:R-:W4:Y:S01]  /*ba60*/  @!P2 LDG.E R35, desc[UR22][R26.64+0x380] ;  /* 0x000380161a23a981 */ /* 0x000f22000c1e1900 */
[----:B------:R-:W-:Y:S02]  /*ba70*/  LOP3.LUT R80, R80, 0xfffffe00, RZ, 0xc0, !PT ;  /* 0xfffffe0050507812 */ /* 0x000fe400078ec0ff */
[--C-:B------:R-:W-:Y:S01]  /*ba80*/  LOP3.LUT R83, R83, 0x1f, R74.reuse, 0xf8, !PT ;  /* 0x0000001f53537812 */ /* 0x100fe200078ef84a */
[----:B------:R-:W4:Y:S01]  /*ba90*/  @!P3 LDG.E R34, desc[UR22][R26.64+0x400] ;  /* 0x000400161a22b981 */ /* 0x000f22000c1e1900 */
[----:B------:R-:W-:Y:S02]  /*baa0*/  LOP3.LUT R78, R78, 0xfffffe00, RZ, 0xc0, !PT ;  /* 0xfffffe004e4e7812 */ /* 0x000fe400078ec0ff */
[--C-:B------:R-:W-:Y:S01]  /*bab0*/  LOP3.LUT R82, R82, 0x1f, R74.reuse, 0xf8, !PT ;  /* 0x0000001f52527812 */ /* 0x100fe200078ef84a */
[----:B------:R-:W4:Y:S01]  /*bac0*/  @!P4 LDG.E R37, desc[UR22][R26.64+0x480] ;  /* 0x000480161a25c981 */ /* 0x000f22000c1e1900 */
[----:B------:R-:W-:-:S02]  /*bad0*/  LOP3.LUT R81, R81, 0x1f, R74, 0xf8, !PT ;  /* 0x0000001f51517812 */ /* 0x000fc400078ef84a */
[----:B------:R-:W-:Y:S02]  /*bae0*/  LOP3.LUT R84, R84, 0x140, RZ, 0xfc, !PT ;  /* 0x0000014054547812 */ /* 0x000fe400078efcff */
[--C-:B------:R-:W-:Y:S02]  /*baf0*/  LOP3.LUT R80, R80, 0x1f, R74.reuse, 0xf8, !PT ;  /* 0x0000001f50507812 */ /* 0x100fe400078ef84a */
[----:B------:R-:W-:Y:S02]  /*bb00*/  LOP3.LUT R83, R83, 0x160, RZ, 0xfc, !PT ;  /* 0x0000016053537812 */ /* 0x000fe400078efcff */
[----:B------:R-:W-:Y:S02]  /*bb10*/  LOP3.LUT R78, R78, 0x1f, R74, 0xf8, !PT ;  /* 0x0000001f4e4e7812 */ /* 0x000fe400078ef84a */
[----:B------:R-:W-:Y:S02]  /*bb20*/  LOP3.LUT R82, R82, 0x180, RZ, 0xfc, !PT ;  /* 0x0000018052527812 */ /* 0x000fe400078efcff */
[----:B------:R-:W-:-:S02]  /*bb30*/  LOP3.LUT R81, R81, 0x1a0, RZ, 0xfc, !PT ;  /* 0x000001a051517812 */ /* 0x000fc400078efcff */
[----:B------:R-:W-:Y:S02]  /*bb40*/  ISETP.GE.AND P5, PT, R84, UR44, PT ;  /* 0x0000002c54007c0c */ /* 0x000fe4000bfa6270 */
[----:B------:R-:W-:Y:S02]  /*bb50*/  LOP3.LUT R80, R80, 0x1c0, RZ, 0xfc, !PT ;  /* 0x000001c050507812 */ /* 0x000fe400078efcff */
[----:B------:R-:W-:Y:S02]  /*bb60*/  ISETP.GE.AND P0, PT, R83, UR44, PT ;  /* 0x0000002c53007c0c */ /* 0x000fe4000bf06270 */
[----:B------:R-:W-:Y:S02]  /*bb70*/  LOP3.LUT R78, R78, 0x1e0, RZ, 0xfc, !PT ;  /* 0x000001e04e4e7812 */ /* 0x000fe400078efcff */
[----:B------:R-:W-:Y:S02]  /*bb80*/  ISETP.GE.AND P2, PT, R81, UR44, PT ;  /* 0x0000002c51007c0c */ /* 0x000fe4000bf46270 */
[----:B------:R-:W-:-:S02]  /*bb90*/  ISETP.GE.AND P3, PT, R80, UR44, PT ;  /* 0x0000002c50007c0c */ /* 0x000fc4000bf66270 */
[----:B------:R-:W-:Y:S01]  /*bba0*/  ISETP.GE.AND P4, PT, R78, UR44, PT ;  /* 0x0000002c4e007c0c */ /* 0x000fe2000bf86270 */
[----:B------:R-:W4:Y:S04]  /*bbb0*/  @!P5 LDG.E R36, desc[UR22][R26.64+0x500] ;  /* 0x000500161a24d981 */ /* 0x000f28000c1e1900 */
[----:B------:R-:W4:Y:S04]  /*bbc0*/  @!P0 LDG.E R39, desc[UR22][R26.64+0x580] ;  /* 0x000580161a278981 */ /* 0x000f28000c1e1900 */
[----:B------:R-:W4:Y:S04]  /*bbd0*/  @!P2 LDG.E R41, desc[UR22][R26.64+0x680] ;  /* 0x000680161a29a981 */ /* 0x000f28000c1e1900 */
[----:B------:R-:W4:Y:S04]  /*bbe0*/  @!P3 LDG.E R40, desc[UR22][R26.64+0x700] ;  /* 0x000700161a28b981 */ /* 0x000f28000c1e1900 */
[----:B------:R-:W4:Y:S04]  /*bbf0*/  @!P4 LDG.E R42, desc[UR22][R26.64+0x780] ;  /* 0x000780161a2ac981 */ /* 0x000f28000c1e1900 */
[----:B---3--:R-:W4:Y:S01]  /*bc00*/  @!P1 LDG.E R45, desc[UR22][R26.64] ;  /* 0x000000161a2d9981 */ /* 0x008f22000c1e1900 */
[----:B------:R-:W-:-:S13]  /*bc10*/  ISETP.GE.AND P1, PT, R88, UR44, PT ;  /* 0x0000002c58007c0c */ /* 0x000fda000bf26270 */
[----:B------:R-:W3:Y:S01]  /*bc20*/  @!P1 LDG.E R32, desc[UR22][R26.64+0x300] ;  /* 0x000300161a209981 */ /* 0x000ee2000c1e1900 */
[----:B------:R-:W-:-:S13]  /*bc30*/  ISETP.GE.AND P1, PT, R82, UR44, PT ;  /* 0x0000002c52007c0c */ /* 0x000fda000bf26270 */
[----:B------:R-:W3:Y:S01]  /*bc40*/  @!P1 LDG.E R38, desc[UR22][R26.64+0x600] ;  /* 0x000600161a269981 */ /* 0x000ee2000c1e1900 */
[----:B-1----:R-:W-:Y:S01]  /*bc50*/  IMAD R75, R112, 0x10, R75 ;  /* 0x00000010704b7824 */ /* 0x002fe200078e024b */
[----:B--2---:R-:W-:-:S04]  /*bc60*/  MOV R112, R43 ;  /* 0x0000002b00707202 */ /* 0x004fc80000000f00 */
[C---:B------:R-:W-:Y:S02]  /*bc70*/  IADD3 R47, R75.reuse, 0x8, RZ ;  /* 0x000000084b2f7810 */ /* 0x040fe40007ffe0ff */
[----:B------:R-:W-:Y:S02]  /*bc80*/  IADD3 R46, R75, 0x7, RZ ;  /* 0x000000074b2e7810 */ /* 0x000fe40007ffe0ff */
[-C--:B------:R-:W-:Y:S02]  /*bc90*/  LEA.HI.SX32 R51, R47, R75.reuse, 0x1b ;  /* 0x0000004b2f337211 */ /* 0x080fe400078fdaff */
[----:B------:R-:W-:Y:S01]  /*bca0*/  LEA.HI.SX32 R49, R46, R75, 0x1b ;  /* 0x0000004b2e317211 */ /* 0x000fe200078fdaff */
[----:B----4-:R-:W-:Y:S04]  /*bcb0*/  STS [R111], R45 ;  /* 0x0000002d6f007388 */ /* 0x010fe80000000800 */
[----:B------:R-:W-:Y:S04]  /*bcc0*/  STS [R110+0x80], R29 ;  /* 0x0000801d6e007388 */ /* 0x000fe80000000800 */
[----:B------:R-:W-:Y:S04]  /*bcd0*/  STS [R109+0x100], R28 ;  /* 0x0001001c6d007388 */ /* 0x000fe80000000800 */
[----:B------:R-:W-:Y:S04]  /*bce0*/  STS [R108+0x180], R31 ;  /* 0x0001801f6c007388 */ /* 0x000fe80000000800 */
[----:B------:R-:W-:Y:S04]  /*bcf0*/  STS [R107+0x200], R30 ;  /* 0x0002001e6b007388 */ /* 0x000fe80000000800 */
        /* <DEDUP_REMOVED lines=12> */
[----:B------:R-:W2:Y:S04]  /*bdc0*/  LDS R29, [R73+0x10] ;  /* 0x00001000491d7984 */ /* 0x000ea80000000800 */
[----:B------:R-:W3:Y:S04]  /*bdd0*/  LDS R28, [R73+0xc] ;  /* 0x00000c00491c7984 */ /* 0x000ee80000000800 */
[----:B------:R-:W4:Y:S04]  /*bde0*/  LDS R30, [R73+0x14] ;  /* 0x00001400491e7984 */ /* 0x000f280000000800 */
[----:B------:R-:W0:Y:S04]  /*bdf0*/  LDS R26, [R73+0x4] ;  /* 0x00000400491a7984 */ /* 0x000e280000000800 */
[----:B------:R-:W0:Y:S01]  /*be00*/  LDS R27, [R73+0x8] ;  /* 0x00000800491b7984 */ /* 0x000e220000000800 */
[----:B-1----:R-:W-:-:S02]  /*be10*/  IADD3 R42, R75, 0x6, RZ ;  /* 0x000000064b2a7810 */ /* 0x002fc40007ffe0ff */
[----:B------:R-:W-:Y:S01]  /*be20*/  IADD3 R41, R75, 0x5, RZ ;  /* 0x000000054b297810 */ /* 0x000fe20007ffe0ff */
[----:B------:R-:W-:Y:S04]  /*be30*/  LDS R40, [R73+0x2c] ;  /* 0x00002c0049287984 */ /* 0x000fe80000000800 */
[----:B------:R-:W-:Y:S01]  /*be40*/  LDS R46, [R73] ;  /* 0x00000000492e7984 */ /* 0x000fe20000000800 */
[----:B--2---:R-:W-:Y:S01]  /*be50*/  FADD.FTZ R29, R29, UR5 ;  /* 0x000000051d1d7e21 */ /* 0x004fe20008010000 */
[----:B---3--:R-:W-:-:S04]  /*be60*/  FADD.FTZ R33, R28, UR5 ;  /* 0x000000051c217e21 */ /* 0x008fc80008010000 */
[----:B------:R-:W-:Y:S01]  /*be70*/  FSETP.GTU.FTZ.AND P2, PT, R29, 20, PT ;  /* 0x41a000001d00780b */ /* 0x000fe20003f5c000 */
[----:B----4-:R-:W-:Y:S01]  /*be80*/  FADD.FTZ R30, R30, UR5 ;  /* 0x000000051e1e7e21 */ /* 0x010fe20008010000 */
[----:B------:R-:W-:Y:S01]  /*be90*/  FSETP.GTU.FTZ.AND P1, PT, R33, 20, PT ;  /* 0x41a000002100780b */ /* 0x000fe20003f3c000 */
[----:B0-----:R-:W-:-:S03]  /*bea0*/  FADD.FTZ R26, R26, UR5 ;  /* 0x000000051a1a7e21 */ /* 0x001fc60008010000 */
[----:B------:R-:W-:Y:S02]  /*beb0*/  FSETP.GTU.FTZ.AND P0, PT, R30, 20, PT ;  /* 0x41a000001e00780b */ /* 0x000fe40003f1c000 */
[----:B------:R-:W-:-:S05]  /*bec0*/  FSETP.GTU.FTZ.AND P4, PT, R26, 20, PT ;  /* 0x41a000001a00780b */ /* 0x000fca0003f9c000 */
[----:B------:R-:W-:Y:S01]  /*bed0*/  @!P2 FMUL.FTZ R34, R29, -1.4426950216293334961 ;  /* 0xbfb8aa3b1d22a820 */ /* 0x000fe20000410000 */
[----:B------:R-:W-:Y:S01]  /*bee0*/  FADD.FTZ R27, R27, UR5 ;  /* 0x000000051b1b7e21 */ /* 0x000fe20008010000 */
[----:B------:R-:W0:Y:S01]  /*bef0*/  LDS R29, [R73+0x24] ;  /* 0x00002400491d7984 */ /* 0x000e220000000800 */
[----:B------:R-:W-:-:S03]  /*bf00*/  @!P1 FMUL.FTZ R33, R33, -1.4426950216293334961 ;  /* 0xbfb8aa3b21219820 */ /* 0x000fc60000410000 */
[----:B------:R-:W-:Y:S02]  /*bf10*/  @!P0 FMUL.FTZ R35, R30, -1.4426950216293334961 ;  /* 0xbfb8aa3b1e238820 */ /* 0x000fe40000410000 */
[----:B------:R-:W1:Y:S01]  /*bf20*/  LDS R30, [R73+0x28] ;  /* 0x00002800491e7984 */ /* 0x000e620000000800 */
[----:B------:R-:W-:Y:S01]  /*bf30*/  @!P4 FMUL.FTZ R28, R26, -1.4426950216293334961 ;  /* 0xbfb8aa3b1a1cc820 */ /* 0x000fe20000410000 */
[C---:B------:R-:W-:Y:S01]  /*bf40*/  FSETP.GTU.FTZ.AND P5, PT, R27.reuse, 20, PT ;  /* 0x41a000001b00780b */ /* 0x040fe20003fbc000 */
[----:B------:R-:W2:Y:S01]  /*bf50*/  @!P1 MUFU.EX2 R33, R33 ;  /* 0x0000002100219308 */ /* 0x000ea20000000800 */
[----:B------:R-:W3:Y:S07]  /*bf60*/  LDS R26, [R73+0x18] ;  /* 0x00001800491a7984 */ /* 0x000eee0000000800 */
[----:B------:R4:W4:Y:S08]  /*bf70*/  @!P4 MUFU.EX2 R31, R28 ;  /* 0x0000001c001fc308 */ /* 0x0009300000000800 */
[----:B------:R-:W0:Y:S01]  /*bf80*/  @!P2 MUFU.EX2 R34, R34 ;  /* 0x000000220022a308 */ /* 0x000e220000000800 */
[----:B------:R-:W-:Y:S01]  /*bf90*/  @!P5 FMUL.FTZ R32, R27, -1.4426950216293334961 ;  /* 0xbfb8aa3b1b20d820 */ /* 0x000fe20000410000 */
[----:B--2---:R-:W-:Y:S01]  /*bfa0*/  @!P1 FADD.FTZ R33, R33, 1 ;  /* 0x3f80000021219421 */ /* 0x004fe20000010000 */
[----:B------:R-:W2:Y:S01]  /*bfb0*/  LDS R27, [R73+0x1c] ;  /* 0x00001c00491b7984 */ /* 0x000ea20000000800 */
[----:B------:R-:W-:-:S03]  /*bfc0*/  LEA.HI.SX32 R45, R42, R75, 0x1b ;  /* 0x0000004b2a2d7211 */ /* 0x000fc600078fdaff */
[----:B----4-:R-:W4:Y:S01]  /*bfd0*/  LDS R28, [R73+0x20] ;  /* 0x00002000491c7984 */ /* 0x010f220000000800 */
[----:B------:R-:W-:Y:S01]  /*bfe0*/  @!P4 FADD.FTZ R31, R31, 1 ;  /* 0x3f8000001f1fc421 */ /* 0x000fe20000010000 */
[----:B------:R-:W3:Y:S02]  /*bff0*/  @!P1 MUFU.RCP R38, R33 ;  /* 0x0000002100269308 */ /* 0x000ee40000001000 */
[----:B------:R-:W-:Y:S01]  /*c000*/  LDS R42, [R73+0x34] ;  /* 0x00003400492a7984 */ /* 0x000fe20000000800 */
[----:B0-----:R-:W-:-:S05]  /*c010*/  @!P2 FADD.FTZ R34, R34, 1 ;  /* 0x3f8000002222a421 */ /* 0x001fca0000010000 */
[----:B------:R-:W-:Y:S08]  /*c020*/  @!P4 MUFU.RCP R36, R31 ;  /* 0x0000001f0024c308 */ /* 0x000ff00000001000 */
[----:B------:R-:W0:Y:S01]  /*c030*/  @!P2 MUFU.RCP R31, R34 ;  /* 0x00000022001fa308 */ /* 0x000e220000001000 */
[----:B------:R-:W-:Y:S01]  /*c040*/  FADD.FTZ R29, R29, UR5 ;  /* 0x000000051d1d7e21 */ /* 0x000fe20008010000 */
[----:B-1----:R-:W-:Y:S01]  /*c050*/  FADD.FTZ R30, R30, UR5 ;  /* 0x000000051e1e7e21 */ /* 0x002fe20008010000 */
[----:B---3--:R-:W-:-:S03]  /*c060*/  @!P1 FMUL.FTZ R5, R5, R38 ;  /* 0x0000002605059220 */ /* 0x008fc60000410000 */
[----:B------:R-:W-:Y:S01]  /*c070*/  FSETP.GTU.FTZ.AND P1, PT, R29, 20, PT ;  /* 0x41a000001d00780b */ /* 0x000fe20003f3c000 */
[----:B0-----:R-:W-:Y:S01]  /*c080*/  @!P2 FMUL.FTZ R6, R6, R31 ;  /* 0x0000001f0606a220 */ /* 0x001fe20000410000 */
[----:B------:R-:W-:Y:S01]  /*c090*/  FSETP.GTU.FTZ.AND P2, PT, R30, 20, PT ;  /* 0x41a000001e00780b */ /* 0x000fe20003f5c000 */
[----:B------:R-:W-:-:S10]  /*c0a0*/  FADD.FTZ R26, R26, UR5 ;  /* 0x000000051a1a7e21 */ /* 0x000fd40008010000 */
[----:B------:R-:W-:Y:S01]  /*c0b0*/  @!P1 FMUL.FTZ R29, R29, -1.4426950216293334961 ;  /* 0xbfb8aa3b1d1d9820 */ /* 0x000fe20000410000 */
[----:B--2---:R-:W-:Y:S01]  /*c0c0*/  FADD.FTZ R27, R27, UR5 ;  /* 0x000000051b1b7e21 */ /* 0x004fe20008010000 */
[----:B------:R-:W0:Y:S01]  /*c0d0*/  @!P0 MUFU.EX2 R35, R35 ;  /* 0x0000002300238308 */ /* 0x000e220000000800 */
[----:B------:R-:W-:Y:S01]  /*c0e0*/  @!P4 FMUL.FTZ R3, R3, R36 ;  /* 0x000000240303c220 */ /* 0x000fe20000410000 */
[----:B------:R-:W-:Y:S02]  /*c0f0*/  FSETP.GTU.FTZ.AND P3, PT, R26, 20, PT ;  /* 0x41a000001a00780b */ /* 0x000fe40003f7c000 */
[----:B------:R-:W-:Y:S01]  /*c100*/  FSETP.GTU.FTZ.AND P4, PT, R27, 20, PT ;  /* 0x41a000001b00780b */ /* 0x000fe20003f9c000 */
[----:B------:R-:W-:-:S03]  /*c110*/  @!P2 FMUL.FTZ R30, R30, -1.4426950216293334961 ;  /* 0xbfb8aa3b1e1ea820 */ /* 0x000fc60000410000 */
[----:B------:R-:W1:Y:S08]  /*c120*/  @!P5 MUFU.EX2 R32, R32 ;  /* 0x000000200020d308 */ /* 0x000e700000000800 */
[----:B------:R-:W2:Y:S08]  /*c130*/  @!P1 MUFU.EX2 R29, R29 ;  /* 0x0000001d001d9308 */ /* 0x000eb00000000800 */
[----:B------:R-:W3:Y:S01]  /*c140*/  @!P2 MUFU.EX2 R31, R30 ;  /* 0x0000001e001fa308 */ /* 0x000ee20000000800 */
[----:B------:R-:W-:-:S02]  /*c150*/  VIADD R38, R75, 0x4 ;  /* 0x000000044b267836 */ /* 0x000fc40000000000 */
[----:B------:R-:W-:Y:S01]  /*c160*/  @!P3 FMUL.FTZ R26, R26, -1.4426950216293334961 ;  /* 0xbfb8aa3b1a1ab820 */ /* 0x000fe20000410000 */
[----:B------:R-:W-:Y:S01]  /*c170*/  IADD3 R36, R75, 0x3, RZ ;  /* 0x000000034b247810 */ /* 0x000fe20007ffe0ff */
[----:B------:R-:W-:Y:S01]  /*c180*/  @!P4 FMUL.FTZ R27, R27, -1.4426950216293334961 ;  /* 0xbfb8aa3b1b1bc820 */ /* 0x000fe20000410000 */
[----:B0-----:R-:W-:Y:S01]  /*c190*/  @!P0 FADD.FTZ R35, R35, 1 ;  /* 0x3f80000023238421 */ /* 0x001fe20000010000 */
[-C--:B------:R-:W-:Y:S01]  /*c1a0*/  LEA.HI.SX32 R43, R38, R75.reuse, 0x1b ;  /* 0x0000004b262b7211 */ /* 0x080fe200078fdaff */
[----:B-1----:R-:W-:Y:S01]  /*c1b0*/  @!P5 FADD.FTZ R32, R32, 1 ;  /* 0x3f8000002020d421 */ /* 0x002fe20000010000 */
[----:B------:R-:W-:Y:S01]  /*c1c0*/  LEA.HI.SX32 R39, R36, R75, 0x1b ;  /* 0x0000004b24277211 */ /* 0x000fe200078fdaff */
[----:B------:R0:W-:Y:S01]  /*c1d0*/  @!P0 MUFU.RCP R62, R35 ;  /* 0x00000023003e8308 */ /* 0x0001e20000001000 */
[----:B--2---:R-:W-:Y:S01]  /*c1e0*/  @!P1 FADD.FTZ R36, R29, 1 ;  /* 0x3f8000001d249421 */ /* 0x004fe20000010000 */
[----:B------:R-:W-:Y:S02]  /*c1f0*/  IMAD R29, R43, 0x4, R44 ;  /* 0x000000042b1d7824 */ /* 0x000fe400078e022c */
[----:B------:R-:W1:Y:S01]  /*c200*/  LDS R43, [R73+0x38] ;  /* 0x00003800492b7984 */ /* 0x000e620000000800 */
[----:B---3--:R-:W-:-:S03]  /*c210*/  @!P2 FADD.FTZ R47, R31, 1 ;  /* 0x3f8000001f2fa421 */ /* 0x008fc60000010000 */
[----:B------:R-:W2:Y:S01]  /*c220*/  @!P3 MUFU.EX2 R26, R26 ;  /* 0x0000001a001ab308 */ /* 0x000ea20000000800 */
[----:B0-----:R-:W-:Y:S02]  /*c230*/  LEA.HI.SX32 R35, R41, R75, 0x1b ;  /* 0x0000004b29237211 */ /* 0x001fe400078fdaff */
[----:B------:R-:W-:Y:S01]  /*c240*/  LEA R31, R45, R44, 0x2 ;  /* 0x0000002c2d1f7211 */ /* 0x000fe200078e10ff */
[----:B------:R-:W-:Y:S04]  /*c250*/  LDS R41, [R73+0x30] ;  /* 0x0000300049297984 */ /* 0x000fe80000000800 */
[----:B------:R0:W3:Y:S01]  /*c260*/  @!P5 MUFU.RCP R37, R32 ;  /* 0x000000200025d308 */ /* 0x0000e20000001000 */
[----:B------:R-:W1:Y:S01]  /*c270*/  LDS R45, [R73+0x3c] ;  /* 0x00003c00492d7984 */ /* 0x000e620000000800 */
[----:B------:R-:W-:Y:S06]  /*c280*/  BAR.SYNC.DEFER_BLOCKING 0x0 ;  /* 0x0000000000007b1d */ /* 0x000fec0000010000 */
[----:B------:R-:W4:Y:S01]  /*c290*/  @!P4 MUFU.EX2 R27, R27 ;  /* 0x0000001b001bc308 */ /* 0x000f220000000800 */
[----:B0-----:R-:W-:-:S02]  /*c2a0*/  IADD3 R32, R75, 0x1, RZ ;  /* 0x000000014b207810 */ /* 0x001fc40007ffe0ff */
[----:B------:R-:W-:Y:S01]  /*c2b0*/  IADD3 R34, R75, 0x2, RZ ;  /* 0x000000024b227810 */ /* 0x000fe20007ffe0ff */
[----:B--2---:R-:W-:Y:S01]  /*c2c0*/  @!P3 FADD.FTZ R26, R26, 1 ;  /* 0x3f8000001a1ab421 */ /* 0x004fe20000010000 */
[----:B------:R-:W-:Y:S01]  /*c2d0*/  LEA.HI.SX32 R33, R32, R75, 0x1b ;  /* 0x0000004b20217211 */ /* 0x000fe200078fdaff */
[----:B---3--:R-:W-:Y:S01]  /*c2e0*/  @!P5 FMUL.FTZ R4, R4, R37 ;  /* 0x000000250404d220 */ /* 0x008fe20000410000 */
[----:B------:R-:W-:Y:S01]  /*c2f0*/  LEA.HI.SX32 R37, R34, R75, 0x1b ;  /* 0x0000004b22257211 */ /* 0x000fe200078fdaff */
[----:B------:R0:W-:Y:S01]  /*c300*/  @!P3 MUFU.RCP R67, R26 ;  /* 0x0000001a0043b308 */ /* 0x0001e20000001000 */
[----:B----4-:R-:W-:Y:S01]  /*c310*/  @!P4 FADD.FTZ R27, R27, 1 ;  /* 0x3f8000001b1bc421 */ /* 0x010fe20000010000 */
[----:B0-----:R-:W-:-:S06]  /*c320*/  LEA R26, R33, R44, 0x2 ;  /* 0x0000002c211a7211 */ /* 0x001fcc00078e10ff */
[----:B------:R0:W-:Y:S01]  /*c330*/  @!P4 MUFU.RCP R64, R27 ;  /* 0x0000001b0040c308 */ /* 0x0001e20000001000 */
[----:B------:R-:W-:Y:S04]  /*c340*/  STS [R73], R112 ;  /* 0x0000007049007388 */ /* 0x000fe80000000800 */
[----:B------:R-:W-:Y:S01]  /*c350*/  STS [R26+0x4], R95 ;  /* 0x0000045f1a007388 */ /* 0x000fe20000000800 */
[----:B0-----:R-:W-:-:S05]  /*c360*/  LEA R27, R37, R44, 0x2 ;  /* 0x0000002c251b7211 */ /* 0x001fca00078e10ff */
[----:B------:R0:W-:Y:S04]  /*c370*/  STS [R27+0x8], R94 ;  /* 0x0000085e1b007388 */ /* 0x0001e80000000800 */
[----:B0-----:R0:W5:Y:S01]  /*c380*/  LDL.64 R94, [R1+0x68] ;  /* 0x00006800015e7983 */ /* 0x0011620000100a00 */
[----:B------:R-:W-:-:S05]  /*c390*/  FADD.FTZ R28, R28, UR5 ;  /* 0x000000051c1c7e21 */ /* 0x000fca0008010000 */
[----:B------:R-:W-:-:S13]  /*c3a0*/  FSETP.GTU.FTZ.AND P5, PT, R28, 20, PT ;  /* 0x41a000001c00780b */ /* 0x000fda0003fbc000 */
[----:B------:R-:W-:-:S06]  /*c3b0*/  @!P5 FMUL.FTZ R28, R28, -1.4426950216293334961 ;  /* 0xbfb8aa3b1c1cd820 */ /* 0x000fcc0000410000 */
[----:B------:R-:W2:Y:S01]  /*c3c0*/  @!P5 MUFU.EX2 R28, R28 ;  /* 0x0000001c001cd308 */ /* 0x000ea20000000800 */
[C---:B------:R-:W-:Y:S01]  /*c3d0*/  VIADD R48, R75.reuse, 0x9 ;  /* 0x000000094b307836 */ /* 0x040fe20000000000 */
[----:B------:R-:W-:Y:S01]  /*c3e0*/  IADD3 R50, R75, 0xa, RZ ;  /* 0x0000000a4b327810 */ /* 0x000fe20007ffe0ff */
[----:B-1----:R-:W-:Y:S01]  /*c3f0*/  FADD.FTZ R43, R43, UR5 ;  /* 0x000000052b2b7e21 */ /* 0x002fe20008010000 */
[C---:B------:R-:W-:Y:S01]  /*c400*/  IADD3 R52, R75.reuse, 0xb, RZ ;  /* 0x0000000b4b347810 */ /* 0x040fe20007ffe0ff */
[C---:B------:R-:W-:Y:S01]  /*c410*/  VIADD R58, R75.reuse, 0xe ;  /* 0x0000000e4b3a7836 */ /* 0x040fe20000000000 */
[C---:B------:R-:W-:Y:S02]  /*c420*/  IADD3 R54, R75.reuse, 0xc, RZ ;  /* 0x0000000c4b367810 */ /* 0x040fe40007ffe0ff */
[----:B------:R-:W-:Y:S01]  /*c430*/  LEA.HI.SX32 R53, R48, R75, 0x1b ;  /* 0x0000004b30357211 */ /* 0x000fe200078fdaff */
[----:B------:R-:W-:Y:S01]  /*c440*/  @!P2 MUFU.RCP R47, R47 ;  /* 0x0000002f002fa308 */ /* 0x000fe20000001000 */
[----:B------:R-:W-:Y:S01]  /*c450*/  IADD3 R56, R75, 0xd, RZ ;  /* 0x0000000d4b387810 */ /* 0x000fe20007ffe0ff */
[----:B--2---:R-:W-:Y:S01]  /*c460*/  @!P5 FADD.FTZ R30, R28, 1 ;  /* 0x3f8000001c1ed421 */ /* 0x004fe20000010000 */
[----:B------:R-:W-:-:S05]  /*c470*/  LEA R28, R39, R44, 0x2 ;  /* 0x0000002c271c7211 */ /* 0x000fca00078e10ff */
[----:B------:R1:W2:Y:S01]  /*c480*/  @!P5 MUFU.RCP R69, R30 ;  /* 0x0000001e0045d308 */ /* 0x0002a20000001000 */
[----:B------:R-:W-:Y:S01]  /*c490*/  LEA.HI.SX32 R55, R50, R75, 0x1b ;  /* 0x0000004b32377211 */ /* 0x000fe200078fdaff */
[----:B------:R-:W-:Y:S01]  /*c4a0*/  @!P3 FMUL.FTZ R8, R8, R67 ;  /* 0x000000430808b220 */ /* 0x000fe20000410000 */
[----:B------:R-:W-:Y:S01]  /*c4b0*/  IADD3 R60, R75, 0xf, RZ ;  /* 0x0000000f4b3c7810 */ /* 0x000fe20007ffe0ff */
[----:B------:R-:W-:Y:S01]  /*c4c0*/  STS [R28+0xc], R79 ;  /* 0x00000c4f1c007388 */ /* 0x000fe20000000800 */
[-C--:B------:R-:W-:Y:S02]  /*c4d0*/  LEA.HI.SX32 R57, R52, R75.reuse, 0x1b ;  /* 0x0000004b34397211 */ /* 0x080fe400078fdaff */
[-C--:B------:R-:W-:Y:S02]  /*c4e0*/  LEA R32, R49, R44.reuse, 0x2 ;  /* 0x0000002c31207211 */ /* 0x080fe400078e10ff */
[-C--:B-1----:R-:W-:Y:S01]  /*c4f0*/  LEA R30, R35, R44.reuse, 0x2 ;  /* 0x0000002c231e7211 */ /* 0x082fe200078e10ff */
[----:B------:R-:W-:Y:S01]  /*c500*/  IMAD R34, R53, 0x4, R44 ;  /* 0x0000000435227824 */ /* 0x000fe200078e022c */
[----:B------:R-:W-:Y:S01]  /*c510*/  LEA.HI.SX32 R59, R54, R75, 0x1b ;  /* 0x0000004b363b7211 */ /* 0x000fe200078fdaff */
[----:B------:R-:W-:Y:S01]  /*c520*/  STS [R29+0x10], R160 ;  /* 0x000010a01d007388 */ /* 0x000fe20000000800 */
[----:B------:R-:W-:-:S02]  /*c530*/  LEA R33, R51, R44, 0x2 ;  /* 0x0000002c33217211 */ /* 0x000fc400078e10ff */
[----:B------:R-:W-:Y:S01]  /*c540*/  FSETP.GTU.FTZ.AND P3, PT, R43, 20, PT ;  /* 0x41a000002b00780b */ /* 0x000fe20003f7c000 */
[----:B------:R1:W3:Y:S01]  /*c550*/  @!P1 MUFU.RCP R48, R36 ;  /* 0x0000002400309308 */ /* 0x0002e20000001000 */
[-C--:B------:R-:W-:Y:S01]  /*c560*/  LEA.HI.SX32 R61, R56, R75.reuse, 0x1b ;  /* 0x0000004b383d7211 */ /* 0x080fe200078fdaff */
[----:B------:R-:W-:Y:S01]  /*c570*/  STS [R30+0x14], R159 ;  /* 0x0000149f1e007388 */ /* 0x000fe20000000800 */
[-C--:B------:R-:W-:Y:S02]  /*c580*/  LEA.HI.SX32 R63, R58, R75.reuse, 0x1b ;  /* 0x0000004b3a3f7211 */ /* 0x080fe400078fdaff */
[-C--:B------:R-:W-:Y:S01]  /*c590*/  LEA R35, R55, R44.reuse, 0x2 ;  /* 0x0000002c37237211 */ /* 0x080fe200078e10ff */
[----:B------:R-:W-:Y:S01]  /*c5a0*/  STS [R31+0x18], R158 ;  /* 0x0000189e1f007388 */ /* 0x000fe20000000800 */
[----:B------:R-:W-:Y:S02]  /*c5b0*/  ISETP.NE.AND P6, PT, R74, RZ, PT ;  /* 0x000000ff4a00720c */ /* 0x000fe40003fc5270 */
[----:B------:R-:W-:Y:S01]  /*c5c0*/  LEA.HI.SX32 R65, R60, R75, 0x1b ;  /* 0x0000004b3c417211 */ /* 0x000fe200078fdaff */
[----:B------:R-:W-:Y:S01]  /*c5d0*/  STS [R32+0x1c], R157 ;  /* 0x00001c9d20007388 */ /* 0x000fe20000000800 */
[----:B-1----:R-:W-:-:S02]  /*c5e0*/  LEA R36, R57, R44, 0x2 ;  /* 0x0000002c39247211 */ /* 0x002fc400078e10ff */
[-C--:B------:R-:W-:Y:S01]  /*c5f0*/  LEA R37, R59, R44.reuse, 0x2 ;  /* 0x0000002c3b257211 */ /* 0x080fe200078e10ff */
[----:B------:R-:W-:Y:S01]  /*c600*/  STS [R33+0x20], R156 ;  /* 0x0000209c21007388 */ /* 0x000fe20000000800 */
[-C--:B------:R-:W-:Y:S01]  /*c610*/  LEA R38, R61, R44.reuse, 0x2 ;  /* 0x0000002c3d267211 */ /* 0x080fe200078e10ff */
[----:B------:R-:W-:Y:S01]  /*c620*/  IMAD R39, R63, 0x4, R44 ;  /* 0x000000043f277824 */ /* 0x000fe200078e022c */
[----:B------:R-:W-:Y:S01]  /*c630*/  ULEA UR7, UR8, UR7, 0x18 ;  /* 0x0000000708077291 */ /* 0x000fe2000f8ec03f */
[----:B------:R1:W-:Y:S01]  /*c640*/  STS [R34+0x24], R24 ;  /* 0x0000241822007388 */ /* 0x0003e20000000800 */
[----:B------:R-:W-:-:S03]  /*c650*/  LEA R44, R65, R44, 0x2 ;  /* 0x0000002c412c7211 */ /* 0x000fc600078e10ff */
[----:B------:R4:W-:Y:S04]  /*c660*/  STS [R35+0x28], R23 ;  /* 0x0000281723007388 */ /* 0x0009e80000000800 */
[----:B------:R0:W-:Y:S01]  /*c670*/  STS [R36+0x2c], R22 ;  /* 0x00002c1624007388 */ /* 0x0001e20000000800 */
[----:B-1----:R-:W-:-:S03]  /*c680*/  MOV R24, UR44 ;  /* 0x0000002c00187c02 */ /* 0x002fc60008000f00 */
[----:B------:R-:W-:Y:S01]  /*c690*/  STS [R37+0x30], R21 ;  /* 0x0000301525007388 */ /* 0x000fe20000000800 */
[----:B--2---:R-:W-:-:S03]  /*c6a0*/  @!P5 FMUL.FTZ R10, R10, R69 ;  /* 0x000000450a0ad220 */ /* 0x004fc60000410000 */
[----:B------:R-:W-:Y:S01]  /*c6b0*/  STS [R38+0x34], R20 ;  /* 0x0000341426007388 */ /* 0x000fe20000000800 */
[----:B------:R-:W-:Y:S01]  /*c6c0*/  @!P2 FMUL.FTZ R12, R12, R47 ;  /* 0x0000002f0c0ca220 */ /* 0x000fe20000410000 */
[----:B----4-:R-:W-:Y:S02]  /*c6d0*/  FADD.FTZ R23, R45, UR5 ;  /* 0x000000052d177e21 */ /* 0x010fe40008010000 */
[----:B------:R1:W-:Y:S01]  /*c6e0*/  STS [R39+0x38], R19 ;  /* 0x0000381327007388 */ /* 0x0003e20000000800 */
[----:B0-----:R-:W-:-:S03]  /*c6f0*/  @!P3 FMUL.FTZ R22, R43, -1.4426950216293334961 ;  /* 0xbfb8aa3b2b16b820 */ /* 0x001fc60000410000 */
        /* <DEDUP_REMOVED lines=24> */
[----:B---3--:R-:W-:Y:S01]  /*c880*/  @!P1 FMUL.FTZ R11, R11, R48 ;  /* 0x000000300b0b9220 */ /* 0x008fe20000410000 */
[----:B------:R-:W-:-:S02]  /*c890*/  FSETP.GTU.FTZ.AND P0, PT, R40, 20, PT ;  /* 0x41a000002800780b */ /* 0x000fc40003f1c000 */
[----:B------:R-:W-:Y:S02]  /*c8a0*/  FSETP.GTU.FTZ.AND P1, PT, R41, 20, PT ;  /* 0x41a000002900780b */ /* 0x000fe40003f3c000 */
[----:B------:R-:W-:Y:S01]  /*c8b0*/  FSETP.GTU.FTZ.AND P2, PT, R42, 20, PT ;  /* 0x41a000002a00780b */ /* 0x000fe20003f5c000 */
[----:B------:R-:W2:Y:S08]  /*c8c0*/  LDS R77, [UR7+0x2100] ;  /* 0x00210007ff4d7984 */ /* 0x000eb00008000800 */
[----:B------:R-:W-:-:S02]  /*c8d0*/  @!P0 FMUL.FTZ R40, R40, -1.4426950216293334961 ;  /* 0xbfb8aa3b28288820 */ /* 0x000fc40000410000 */
[----:B------:R-:W-:Y:S02]  /*c8e0*/  @!P1 FMUL.FTZ R41, R41, -1.4426950216293334961 ;  /* 0xbfb8aa3b29299820 */ /* 0x000fe40000410000 */
[----:B------:R-:W-:Y:S01]  /*c8f0*/  @!P2 FMUL.FTZ R42, R42, -1.4426950216293334961 ;  /* 0xbfb8aa3b2a2aa820 */ /* 0x000fe20000410000 */
[----:B------:R-:W-:Y:S01]  /*c900*/  @!P4 FMUL.FTZ R9, R9, R64 ;  /* 0x000000400909c220 */ /* 0x000fe20000410000 */
[----:B------:R-:W-:Y:S01]  /*c910*/  FSETP.GTU.FTZ.AND P4, PT, R23, 20, PT ;  /* 0x41a000001700780b */ /* 0x000fe20003f9c000 */
[----:B------:R-:W-:Y:S01]  /*c920*/  FADD.FTZ R46, R46, UR5 ;  /* 0x000000052e2e7e21 */ /* 0x000fe20008010000 */
[----:B------:R-:W3:Y:S08]  /*c930*/  @!P0 MUFU.EX2 R40, R40 ;  /* 0x0000002800288308 */ /* 0x000ef00000000800 */
[----:B------:R-:W4:Y:S01]  /*c940*/  @!P1 MUFU.EX2 R41, R41 ;  /* 0x0000002900299308 */ /* 0x000f220000000800 */
[----:B------:R-:W-:-:S07]  /*c950*/  FSETP.GTU.FTZ.AND P5, PT, R46, 20, PT ;  /* 0x41a000002e00780b */ /* 0x000fce0003fbc000 */
[----:B------:R-:W2:Y:S08]  /*c960*/  @!P2 MUFU.EX2 R42, R42 ;  /* 0x0000002a002aa308 */ /* 0x000eb00000000800 */
[----:B-1----:R-:W1:Y:S01]  /*c970*/  @!P3 MUFU.EX2 R19, R22 ;  /* 0x000000160013b308 */ /* 0x002e620000000800 */
[----:B------:R-:W-:Y:S01]  /*c980*/  @!P4 FMUL.FTZ R20, R23, -1.4426950216293334961 ;  /* 0xbfb8aa3b1714c820 */ /* 0x000fe20000410000 */
[----:B---3--:R-:W-:Y:S01]  /*c990*/  @!P0 FADD.FTZ R40, R40, 1 ;  /* 0x3f80000028288421 */ /* 0x008fe20000010000 */
[----:B----4-:R-:W-:Y:S01]  /*c9a0*/  @!P1 FADD.FTZ R41, R41, 1 ;  /* 0x3f80000029299421 */ /* 0x010fe20000010000 */
[----:B0-----:R-:W-:-:S04]  /*c9b0*/  @!P5 FMUL.FTZ R18, R46, -1.4426950216293334961 ;  /* 0xbfb8aa3b2e12d820 */ /* 0x001fc80000410000 */
[----:B------:R-:W0:Y:S01]  /*c9c0*/  @!P4 MUFU.EX2 R20, R20 ;  /* 0x000000140014c308 */ /* 0x000e220000000800 */
[----:B--2---:R-:W-:Y:S01]  /*c9d0*/  @!P2 FADD.FTZ R42, R42, 1 ;  /* 0x3f8000002a2aa421 */ /* 0x004fe20000010000 */
[----:B------:R-:W-:Y:S01]  /*c9e0*/  ISETP.GE.AND P6, PT, R0, R77, PT ;  /* 0x0000004d0000720c */ /* 0x000fe20003fc6270 */
[----:B------:R-:W-:Y:S01]  /*c9f0*/  UIMAD UR32, UR50, UR12, URZ ;  /* 0x0000000c322072a4 */ /* 0x000fe2000f8e023f */
[----:B-1----:R-:W-:-:S04]  /*ca00*/  @!P3 FADD.FTZ R19, R19, 1 ;  /* 0x3f8000001313b421 */ /* 0x002fc80000010000 */
[----:B------:R1:W2:Y:S01]  /*ca10*/  @!P5 MUFU.EX2 R22, R18 ;  /* 0x000000120016d308 */ /* 0x0002a20000000800 */
[----:B------:R-:W-:Y:S02]  /*ca20*/  UIMAD.WIDE.U32 UR8, UR51, UR12, URZ ;  /* 0x0000000c330872a5 */ /* 0x000fe4000f8e003f */
[----:B------:R-:W-:-:S05]  /*ca30*/  UIMAD UR33, UR50, UR30, URZ ;  /* 0x0000001e322172a4 */ /* 0x000fca000f8e023f */
[----:B------:R-:W3:Y:S01]  /*ca40*/  @!P0 MUFU.RCP R40, R40 ;  /* 0x0000002800288308 */ /* 0x000ee20000001000 */
[----:B------:R-:W-:-:S07]  /*ca50*/  UIMAD UR13, UR51, UR13, UR32 ;  /* 0x0000000d330d72a4 */ /* 0x000fce000f8e0220 */
[----:B------:R-:W4:Y:S08]  /*ca60*/  @!P1 MUFU.RCP R41, R41 ;  /* 0x0000002900299308 */ /* 0x000f300000001000 */
[----:B------:R-:W1:Y:S08]  /*ca70*/  @!P2 MUFU.RCP R42, R42 ;  /* 0x0000002a002aa308 */ /* 0x000e700000001000 */
[----:B------:R1:W1:Y:S01]  /*ca80*/  @!P3 MUFU.RCP R79, R19 ;  /* 0x00000013004fb308 */ /* 0x0002620000001000 */
[----:B------:R-:W-:Y:S01]  /*ca90*/  USHF.R.S32.HI UR14, URZ, 0x1f, UR52 ;  /* 0x0000001f3f0e7899 */ /* 0x000fe20008011434 */
[----:B------:R-:W-:Y:S01]  /*caa0*/  BSSY B0, `(.L_x_760) ;  /* 0x0000014000007945 */ /* 0x000fe20003800000 */
[----:B------:R-:W-:-:S02]  /*cab0*/  UIMAD UR31, UR51, UR31, UR33 ;  /* 0x0000001f331f72a4 */ /* 0x000fc4000f8e0221 */
[----:B------:R-:W-:Y:S01]  /*cac0*/  UIADD3 UR34, UR9, UR13, URZ ;  /* 0x0000000d09227290 */ /* 0x000fe2000fffe03f */
[----:B0-----:R-:W-:Y:S01]  /*cad0*/  @!P4 FADD.FTZ R23, R20, 1 ;  /* 0x3f8000001417c421 */ /* 0x001fe20000010000 */
[----:B--234-:R-:W-:Y:S10]  /*cae0*/  @P6 BRA `(.L_x_761) ;  /* 0x00000000003c6947 */ /* 0x01cff40003800000 */
[----:B------:R-:W-:Y:S01]  /*caf0*/  MOV R21, UR12 ;  /* 0x0000000c00157c02 */ /* 0x000fe20008000f00 */
[----:B-1---5:R-:W-:Y:S01]  /*cb00*/  IMAD.MOV.U32 R19, RZ, RZ, R95 ;  /* 0x000000ffff137224 */ /* 0x022fe200078e005f */
[----:B------:R-:W-:Y:S01]  /*cb10*/  MOV R18, R94 ;  /* 0x0000005e00127202 */ /* 0x000fe20000000f00 */
[----:B------:R-:W-:Y:S02]  /*cb20*/  ULDC.64 UR32, c[0x0][0x390] ;  /* 0x0000e40000207ab9 */ /* 0x000fe40000000a00 */
[----:B------:R-:W-:Y:S02]  /*cb30*/  UIMAD UR35, UR14, UR32, URZ ;  /* 0x000000200e2372a4 */ /* 0x000fe4000f8e023f */
[----:B------:R-:W-:Y:S01]  /*cb40*/  IMAD.WIDE.U32 R18, R21, UR51, R18 ;  /* 0x0000003315127c25 */ /* 0x000fe2000f8e0012 */
[----:B------:R-:W-:Y:S01]  /*cb50*/  MOV R21, UR32 ;  /* 0x0000002000157c02 */ /* 0x000fe20008000f00 */
[----:B------:R-:W-:-:S03]  /*cb60*/  UIMAD UR35, UR52, UR33, UR35 ;  /* 0x00000021342372a4 */ /* 0x000fc6000f8e0223 */
[----:B------:R-:W-:Y:S01]  /*cb70*/  IADD3 R19, R19, UR13, RZ ;  /* 0x0000000d13137c10 */ /* 0x000fe2000fffe0ff */
[----:B------:R-:W-:Y:S02]  /*cb80*/  ULDC.64 UR32, c[0x0][0x3e0] ;  /* 0x0000f80000207ab9 */ /* 0x000fe40000000a00 */
[----:B------:R-:W-:-:S05]  /*cb90*/  IMAD.WIDE.U32 R18, R21, UR52, R18 ;  /* 0x0000003415127c25 */ /* 0x000fca000f8e0012 */
[----:B------:R-:W-:Y:S02]  /*cba0*/  IADD3 R19, R19, UR35, RZ ;  /* 0x0000002313137c10 */ /* 0x000fe4000fffe0ff */
[----:B------:R-:W-:-:S04]  /*cbb0*/  LEA R20, P6, R18, UR32, 0x2 ;  /* 0x0000002012147c11 */ /* 0x000fc8000f8c10ff */
[----:B------:R-:W-:-:S05]  /*cbc0*/  LEA.HI.X R21, R18, UR33, R19, 0x2, P6 ;  /* 0x0000002112157c11 */ /* 0x000fca000b0f1413 */
[----:B------:R0:W-:Y:S04]  /*cbd0*/  STG.E desc[UR22][R20.64], R43 ;  /* 0x0000002b14007986 */ /* 0x0001e8000c101916 */
.L_x_761:
[----:B------:R-:W-:Y:S05]  /*cbe0*/  BSYNC B0 ;  /* 0x0000000000007941 */ /* 0x000fea0003800000 */
.L_x_760:
[----:B0-----:R-:W2:Y:S01]  /*cbf0*/  LDL.LU R43, [R1+0x74] ;  /* 0x00007400012b7983 */ /* 0x001ea20000300800 */
[----:B------:R-:W-:Y:S01]  /*cc00*/  ULDC.64 UR12, c[0x0][0x390] ;  /* 0x0000e400000c7ab9 */ /* 0x000fe20000000a00 */
[----:B------:R-:W-:Y:S01]  /*cc10*/  UMOV UR9, UR34 ;  /* 0x0000002200097c82 */ /* 0x000fe20008000000 */
[----:B------:R-:W-:Y:S01]  /*cc20*/  UIMAD UR32, UR14, UR12, URZ ;  /* 0x0000000c0e2072a4 */ /* 0x000fe2000f8e023f */
[----:B------:R0:W3:Y:S01]  /*cc30*/  @!P4 MUFU.RCP R20, R23 ;  /* 0x000000170014c308 */ /* 0x0000e20000001000 */
[----:B------:R-:W-:Y:S01]  /*cc40*/  UIMAD.WIDE.U32 UR8, UR52, UR12, UR8 ;  /* 0x0000000c340872a5 */ /* 0x000fe2000f8e0008 */
[----:B------:R-:W-:Y:S01]  /*cc50*/  @!P0 FMUL.FTZ R13, R13, R40 ;  /* 0x000000280d0d8220 */ /* 0x000fe20000410000 */
[----:B------:R-:W-:Y:S01]  /*cc60*/  UIMAD UR32, UR52, UR13, UR32 ;  /* 0x0000000d342072a4 */ /* 0x000fe2000f8e0220 */
[----:B------:R-:W-:Y:S01]  /*cc70*/  @!P5 FADD.FTZ R22, R22, 1 ;  /* 0x3f8000001616d421 */ /* 0x000fe20000010000 */
[----:B------:R-:W-:Y:S01]  /*cc80*/  UIADD3 UR33, UP0, UR11, UR8, URZ ;  /* 0x000000080b217290 */ /* 0x000fe2000ff1e03f */
[----:B------:R-:W-:Y:S01]  /*cc90*/  @!P1 FMUL.FTZ R14, R14, R41 ;  /* 0x000000290e0e9220 */ /* 0x000fe20000410000 */
[----:B------:R-:W-:Y:S01]  /*cca0*/  ULDC.64 UR12, c[0x0][0x3e0] ;  /* 0x0000f800000c7ab9 */ /* 0x000fe20000000a00 */
[----:B------:R-:W4:Y:S01]  /*ccb0*/  @!P5 MUFU.RCP R21, R22 ;  /* 0x000000160015d308 */ /* 0x000f220000001000 */
[----:B------:R-:W-:Y:S01]  /*ccc0*/  UIADD3.X UR8, UR10, UR32, UR9, UP0, !UPT ;  /* 0x000000200a087290 */ /* 0x000fe200087fe409 */
[----:B-1----:R-:W-:Y:S01]  /*ccd0*/  LEA R18, P0, R0, UR12, 0x2 ;  /* 0x0000000c00127c11 */ /* 0x002fe2000f8010ff */
[----:B------:R-:W-:Y:S01]  /*cce0*/  @!P2 FMUL.FTZ R15, R15, R42 ;  /* 0x0000002a0f0fa220 */ /* 0x000fe20000410000 */
[----:B0-----:R-:W-:Y:S01]  /*ccf0*/  MOV R23, UR33 ;  /* 0x0000002100177c02 */ /* 0x001fe20008000f00 */
[----:B------:R-:W-:Y:S01]  /*cd00*/  @!P3 FMUL.FTZ R16, R16, R79 ;  /* 0x0000004f1010b220 */ /* 0x000fe20000410000 */
[----:B------:R-:W-:Y:S01]  /*cd10*/  LEA.HI.X R19, R0, UR13, R25, 0x2, P0 ;  /* 0x0000000d00137c11 */ /* 0x000fe200080f1419 */
[----:B------:R-:W-:Y:S01]  /*cd20*/  IMAD.U32 R40, RZ, RZ, UR8 ;  /* 0x00000008ff287e24 */ /* 0x000fe2000f8e00ff */
[----:B------:R-:W-:Y:S01]  /*cd30*/  LEA R18, P1, R23, R18, 0x2 ;  /* 0x0000001217127211 */ /* 0x000fe200078210ff */
[----:B---3--:R-:W-:Y:S01]  /*cd40*/  @!P4 FMUL.FTZ R17, R17, R20 ;  /* 0x000000141111c220 */ /* 0x008fe20000410000 */
[----:B------:R-:W-:Y:S01]  /*cd50*/  ISETP.GE.AND P2, PT, R92, R77, PT ;  /* 0x0000004d5c00720c */ /* 0x000fe20003f46270 */
[----:B------:R-:W-:Y:S01]  /*cd60*/  UIMAD.WIDE.U32 UR12, UR51, UR30, URZ ;  /* 0x0000001e330c72a5 */ /* 0x000fe2000f8e003f */
[----:B------:R-:W-:Y:S01]  /*cd70*/  LEA.HI.X R19, R23, R19, R40, 0x2, P1 ;  /* 0x0000001317137211 */ /* 0x000fe200008f1428 */
[----:B------:R-:W-:Y:S01]  /*cd80*/  BSSY B0, `(.L_x_762) ;  /* 0x000006a000007945 */ /* 0x000fe20003800000 */
[-C--:B------:R-:W-:Y:S01]  /*cd90*/  ISETP.GE.AND P0, PT, R91, R77.reuse, PT ;  /* 0x0000004d5b00720c */ /* 0x080fe20003f06270 */
[----:B------:R-:W-:Y:S01]  /*cda0*/  UIADD3 UR32, UR13, UR31, URZ ;  /* 0x0000001f0d207290 */ /* 0x000fe2000fffe03f */
[----:B------:R-:W-:Y:S01]  /*cdb0*/  ISETP.GE.AND P1, PT, R90, R77, PT ;  /* 0x0000004d5a00720c */ /* 0x000fe20003f26270 */
[----:B----4-:R-:W-:Y:S01]  /*cdc0*/  @!P5 FMUL.FTZ R2, R2, R21 ;  /* 0x000000150202d220 */ /* 0x010fe20000410000 */
[----:B------:R-:W-:-:S02]  /*cdd0*/  ISETP.GE.AND P5, PT, R88, R77, PT ;  /* 0x0000004d5800720c */ /* 0x000fc40003fa6270 */
[-C--:B------:R-:W-:Y:S02]  /*cde0*/  ISETP.GE.AND P4, PT, R87, R77.reuse, PT ;  /* 0x0000004d5700720c */ /* 0x080fe40003f86270 */
        /* <DEDUP_REMOVED lines=69> */
[----:B---3--:R-:W-:-:S04]  /*d240*/  FADD.FTZ R9, R8, R9 ;  /* 0x0000000908097221 */ /* 0x008fc80000010000 */
        /* <DEDUP_REMOVED lines=20> */
[----:B------:R-:W-:-:S04]  /*d390*/  IMAD.WIDE.U32 R2, R5, UR51, R2 ;  /* 0x0000003305027c25 */ /* 0x000fc8000f8e0002 */
[----:B------:R-:W-:Y:S01]  /*d3a0*/  IMAD.U32 R5, RZ, RZ, UR8 ;  /* 0x00000008ff057e24 */ /* 0x000fe2000f8e00ff */
[----:B------:R-:W-:Y:S01]  /*d3b0*/  IADD3 R3, R3, UR31, RZ ;  /* 0x0000001f03037c10 */ /* 0x000fe2000fffe0ff */
[----:B------:R-:W-:Y:S02]  /*d3c0*/  ULDC.64 UR8, c[0x0][0x3f0] ;  /* 0x0000fc0000087ab9 */ /* 0x000fe40000000a00 */
[----:B------:R-:W-:-:S05]  /*d3d0*/  IMAD.WIDE.U32 R2, R5, UR52, R2 ;  /* 0x0000003405027c25 */ /* 0x000fca000f8e0002 */
[----:B------:R-:W-:Y:S02]  /*d3e0*/  IADD3 R3, R3, UR33, RZ ;  /* 0x0000002103037c10 */ /* 0x000fe4000fffe0ff */
[----:B------:R-:W-:-:S04]  /*d3f0*/  LEA R4, P0, R2, UR8, 0x2 ;  /* 0x0000000802047c11 */ /* 0x000fc8000f8010ff */
[----:B------:R-:W-:-:S05]  /*d400*/  LEA.HI.X R5, R2, UR9, R3, 0x2, P0 ;  /* 0x0000000902057c11 */ /* 0x000fca00080f1403 */
[----:B------:R0:W-:Y:S04]  /*d410*/  STG.E desc[UR22][R4.64], R19 ;  /* 0x0000001304007986 */ /* 0x0001e8000c101916 */
.L_x_763:
[----:B------:R-:W-:Y:S05]  /*d420*/  BSYNC B0 ;  /* 0x0000000000007941 */ /* 0x000fea0003800000 */
.L_x_762:
        /* <DEDUP_REMOVED lines=56> */
.L_x_677:
        /* <DEDUP_REMOVED lines=37> */
[----:B------:R-:W-:Y:S01]  /*da00*/  IMAD.U32 R2, RZ, RZ, UR26 ;  /* 0x0000001aff027e24 */ /* 0x000fe2000f8e00ff */
[----:B------:R-:W-:Y:S02]  /*da10*/  MOV R3, UR27 ;  /* 0x0000001b00037c02 */ /* 0x000fe40008000f00 */
[----:B-1----:R-:W-:-:S05]  /*da20*/  @!P0 FADD.FTZ R7, R0, R5 ;  /* 0x0000000500078221 */ /* 0x002fca0000010000 */
[----:B------:R1:W-:Y:S02]  /*da30*/  REDG.E.ADD.F32.FTZ.RN.STRONG.GPU desc[UR22][R2.64], R7 ;  /* 0x00000007020079a6 */ /* 0x0003e4000c10f396 */
.L_x_766:
[----:B------:R-:W-:Y:S05]  /*da40*/  BSYNC B0 ;  /* 0x0000000000007941 */ /* 0x000fea0003800000 */
.L_x_765:
        /* <DEDUP_REMOVED lines=42> */
[----:B------:R-:W-:Y:S01]  /*dcf0*/  IMAD.MOV.U32 R11, RZ, RZ, RZ ;  /* 0x000000ffff0b7224 */ /* 0x000fe200078e00ff */
[----:B------:R-:W-:Y:S06]  /*dd00*/  BRA `(.L_x_769) ;  /* 0x0000000000047947 */ /* 0x000fec0003800000 */
.L_x_768:
[----:B------:R-:W2:Y:S02]  /*dd10*/  S2R R11, SR_TID.X ;  /* 0x00000000000b7919 */ /* 0x000ea40000002100 */
.L_x_769:
[----:B------:R-:W-:Y:S05]  /*dd20*/  BSYNC B0 ;  /* 0x0000000000007941 */ /* 0x000fea0003800000 */
.L_x_767:
        /* <DEDUP_REMOVED lines=23> */
.L_x_771:
        /* <DEDUP_REMOVED lines=20> */
[----:B------:R-:W-:Y:S01]  /*dfe0*/  IADD3 R11, R11, UR9, RZ ;  /* 0x000000090b0b7c10 */ /* 0x000fe2000fffe0ff */
[----:B------:R-:W-:Y:S01]  /*dff0*/  IMAD.IADD R3, R7, 0x1, R9 ;  /* 0x0000000107037824 */ /* 0x000fe200078e0209 */
[----:B------:R-:W-:Y:S02]  /*e000*/  LEA.HI.X R5, R2, UR15, R5, 0x2, P0 ;  /* 0x0000000f02057c11 */ /* 0x000fe400080f1405 */
[----:B------:R-:W-:-:S02]  /*e010*/  ISETP.GE.AND P0, PT, R11, UR20, PT ;  /* 0x000000140b007c0c */ /* 0x000fc4000bf06270 */
[----:B------:R-:W-:-:S04]  /*e020*/  LEA R8, P1, R6, UR18, 0x2 ;  /* 0x0000001206087c11 */ /* 0x000fc8000f8210ff */
[----:B------:R-:W-:Y:S01]  /*e030*/  LEA.HI.X R9, R6, UR19, R3, 0x2, P1 ;  /* 0x0000001306097c11 */ /* 0x000fe200088f1403 */
[----:B0-----:R2:W-:Y:S04]  /*e040*/  REDG.E.ADD.F32.FTZ.RN.STRONG.GPU desc[UR22][R4.64], R13 ;  /* 0x0000000d040079a6 */ /* 0x0015e8000c10f396 */
[----:B-1----:R2:W-:Y:S02]  /*e050*/  REDG.E.ADD.F32.FTZ.RN.STRONG.GPU desc[UR22][R8.64], R15 ;  /* 0x0000000f080079a6 */ /* 0x0025e4000c10f396 */
[----:B------:R-:W-:Y:S05]  /*e060*/  @!P0 BRA `(.L_x_771) ;  /* 0xfffffffc008c8947 */ /* 0x000fea000383ffff */
[----:B------:R-:W-:Y:S05]  /*e070*/  BSYNC B0 ;  /* 0x0000000000007941 */ /* 0x000fea0003800000 */
.L_x_770:
[----:B------:R-:W-:Y:S05]  /*e080*/  EXIT ;  /* 0x000000000000794d */ /* 0x000fea0003800000 */
.L_x_719:
[----:B------:R-:W-:Y:S01]  /*e090*/  HFMA2.MMA R89, -RZ, RZ, 0, 5.9604644775390625e-08 ;  /* 0x00000001ff597435 */ /* 0x000fe200000001ff */
[----:B------:R-:W-:Y:S01]  /*e0a0*/  MOV R155, R153 ;  /* 0x00000099009b7202 */ /* 0x000fe20000000f00 */
[----:B------:R-:W-:Y:S01]  /*e0b0*/  IMAD.MOV.U32 R150, RZ, RZ, -0x1 ;  /* 0xffffffffff967424 */ /* 0x000fe200078e00ff */
[----:B------:R-:W-:-:S08]  /*e0c0*/  MOV R88, RZ ;  /* 0x000000ff00587202 */ /* 0x000fd00000000f00 */
[----:B------:R-:W-:Y:S05]  /*e0d0*/  WARPSYNC.COLLECTIVE R150, `(.L_x_772) ;  /* 0x0000000096087348 */ /* 0x000fea0003c00000 */
[----:B------:R0:W1:Y:S02]  /*e0e0*/  SHFL.UP P0, R152, R155, R89, R88 ;  /* 0x040000599b987389 */ /* 0x0000640000000058 */
[----:B01----:R-:W-:Y:S01]  /*e0f0*/  ENDCOLLECTIVE ;  /* 0x000000000000791b */ /* 0x003fe20003800000 */
.L_x_772:
[----:B------:R-:W-:Y:S02]  /*e100*/  MOV R155, R154 ;  /* 0x0000009a009b7202 */ /* 0x000fe40000000f00 */
[----:B------:R-:W-:-:S07]  /*e110*/  MOV R149, R152 ;  /* 0x0000009800957202 */ /* 0x000fce0000000f00 */
[----:B------:R-:W-:Y:S05]  /*e120*/  WARPSYNC.COLLECTIVE R150, `(.L_x_773) ;  /* 0x0000000096087348 */ /* 0x000fea0003c00000 */
[----:B------:R0:W1:Y:S02]  /*e130*/  SHFL.UP P0, R152, R155, R89, R88 ;  /* 0x040000599b987389 */ /* 0x0000640000000058 */
[----:B01----:R-:W-:Y:S01]  /*e140*/  ENDCOLLECTIVE ;  /* 0x000000000000791b */ /* 0x003fe20003800000 */
.L_x_773:
        /* <DEDUP_REMOVED lines=10> */
.L_x_774:
[----:B------:R-:W-:Y:S02]  /*e1f0*/  MOV R155, R154 ;  /* 0x0000009a009b7202 */ /* 0x000fe40000000f00 */
[----:B------:R-:W-:-:S07]  /*e200*/  MOV R149, R152 ;  /* 0x0000009800957202 */ /* 0x000fce0000000f00 */
[----:B------:R-:W-:Y:S05]  /*e210*/  WARPSYNC.COLLECTIVE R150, `(.L_x_775) ;  /* 0x0000000096087348 */ /* 0x000fea0003c00000 */
[----:B------:R0:W1:Y:S02]  /*e220*/  SHFL.UP P0, R152, R155, R89, R88 ;  /* 0x040000599b987389 */ /* 0x0000640000000058 */
[----:B01----:R-:W-:Y:S01]  /*e230*/  ENDCOLLECTIVE ;  /* 0x000000000000791b */ /* 0x003fe20003800000 */
.L_x_775:
[----:B------:R-:W-:Y:S01]  /*e240*/  HFMA2.MMA R89, -RZ, RZ, 0, 2.384185791015625e-07 ;  /* 0x00000004ff597435 */ /* 0x000fe200000001ff */
[----:B------:R-:W-:Y:S02]  /*e250*/  ISETP.GE.AND P0, PT, R161, 0x2, PT ;  /* 0x00000002a100780c */ /* 0x000fe40003f06270 */
[----:B------:R-:W-:-:S11]  /*e260*/  MOV R88, R152 ;  /* 0x0000009800587202 */ /* 0x000fd60000000f00 */
[C---:B------:R-:W-:Y:S01]  /*e270*/  @P0 FFMA.FTZ R154, R153.reuse, R88, R154 ;  /* 0x00000058999a0223 */ /* 0x040fe2000001009a */
[----:B------:R-:W-:Y:S01]  /*e280*/  @P0 FMUL.FTZ R153, R153, R149 ;  /* 0x0000009599990220 */ /* 0x000fe20000410000 */
[----:B------:R-:W-:-:S03]  /*e290*/  MOV R88, RZ ;  /* 0x000000ff00587202 */ /* 0x000fc60000000f00 */
[----:B------:R-:W-:-:S07]  /*e2a0*/  IMAD.MOV.U32 R155, RZ, RZ, R153 ;  /* 0x000000ffff9b7224 */ /* 0x000fce00078e0099 */
[----:B------:R-:W-:Y:S05]  /*e2b0*/  WARPSYNC.COLLECTIVE R150, `(.L_x_776) ;  /* 0x0000000096087348 */ /* 0x000fea0003c00000 */
[----:B------:R0:W1:Y:S02]  /*e2c0*/  SHFL.UP P0, R152, R155, R89, R88 ;  /* 0x040000599b987389 */ /* 0x0000640000000058 */
[----:B01----:R-:W-:Y:S01]  /*e2d0*/  ENDCOLLECTIVE ;  /* 0x000000000000791b */ /* 0x003fe20003800000 */
.L_x_776:
[----:B------:R-:W-:Y:S02]  /*e2e0*/  MOV R155, R154 ;  /* 0x0000009a009b7202 */ /* 0x000fe40000000f00 */
[----:B------:R-:W-:-:S07]  /*e2f0*/  MOV R149, R152 ;  /* 0x0000009800957202 */ /* 0x000fce0000000f00 */
[----:B------:R-:W-:Y:S05]  /*e300*/  WARPSYNC.COLLECTIVE R150, `(.L_x_777) ;  /* 0x0000000096087348 */ /* 0x000fea0003c00000 */
[----:B------:R0:W1:Y:S02]  /*e310*/  SHFL.UP P0, R152, R155, R89, R88 ;  /* 0x040000599b987389 */ /* 0x0000640000000058 */
[----:B01----:R-:W-:Y:S01]  /*e320*/  ENDCOLLECTIVE ;  /* 0x000000000000791b */ /* 0x003fe20003800000 */
.L_x_777:
[----:B------:R-:W-:Y:S01]  /*e330*/  HFMA2.MMA R89, -RZ, RZ, 0, 4.76837158203125e-07 ;  /* 0x00000008ff597435 */ /* 0x000fe200000001ff */
[----:B------:R-:W-:Y:S01]  /*e340*/  ISETP.GE.AND P0, PT, R161, 0x4, PT ;  /* 0x00000004a100780c */ /* 0x000fe20003f06270 */
[----:B------:R-:W-:-:S12]  /*e350*/  IMAD.MOV.U32 R88, RZ, RZ, R152 ;  /* 0x000000ffff587224 */ /* 0x000fd800078e0098 */
[C---:B------:R-:W-:Y:S01]  /*e360*/  @P0 FFMA.FTZ R154, R153.reuse, R88, R154 ;  /* 0x00000058999a0223 */ /* 0x040fe2000001009a */
[----:B------:R-:W-:Y:S01]  /*e370*/  @P0 FMUL.FTZ R153, R153, R149 ;  /* 0x0000009599990220 */ /* 0x000fe20000410000 */
[----:B------:R-:W-:-:S04]  /*e380*/  MOV R88, RZ ;  /* 0x000000ff00587202 */ /* 0x000fc80000000f00 */
[----:B------:R-:W-:-:S07]  /*e390*/  MOV R155, R153 ;  /* 0x00000099009b7202 */ /* 0x000fce0000000f00 */
[----:B------:R-:W-:Y:S05]  /*e3a0*/  WARPSYNC.COLLECTIVE R150, `(.L_x_778) ;  /* 0x0000000096087348 */ /* 0x000fea0003c00000 */
[----:B------:R0:W1:Y:S02]  /*e3b0*/  SHFL.UP P0, R152, R155, R89, R88 ;  /* 0x040000599b987389 */ /* 0x0000640000000058 */
[----:B01----:R-:W-:Y:S01]  /*e3c0*/  ENDCOLLECTIVE ;  /* 0x000000000000791b */ /* 0x003fe20003800000 */
.L_x_778:
[----:B------:R-:W-:Y:S01]  /*e3d0*/  IMAD.MOV.U32 R155, RZ, RZ, R154 ;  /* 0x000000ffff9b7224 */ /* 0x000fe200078e009a */
[----:B------:R-:W-:-:S07]  /*e3e0*/  MOV R149, R152 ;  /* 0x0000009800957202 */ /* 0x000fce0000000f00 */
[----:B------:R-:W-:Y:S05]  /*e3f0*/  WARPSYNC.COLLECTIVE R150, `(.L_x_779) ;  /* 0x0000000096087348 */ /* 0x000fea0003c00000 */
[----:B------:R0:W1:Y:S02]  /*e400*/  SHFL.UP P0, R152, R155, R89, R88 ;  /* 0x040000599b987389 */ /* 0x0000640000000058 */
[----:B01----:R-:W-:Y:S01]  /*e410*/  ENDCOLLECTIVE ;  /* 0x000000000000791b */ /* 0x003fe20003800000 */
.L_x_779:
        /* <DEDUP_REMOVED lines=10> */
.L_x_780:
[----:B------:R-:W-:Y:S01]  /*e4c0*/  MOV R155, R154 ;  /* 0x0000009a009b7202 */ /* 0x000fe20000000f00 */
[----:B------:R-:W-:-:S07]  /*e4d0*/  IMAD.MOV.U32 R149, RZ, RZ, R152 ;  /* 0x000000ffff957224 */ /* 0x000fce00078e0098 */
[----:B------:R-:W-:Y:S05]  /*e4e0*/  WARPSYNC.COLLECTIVE R150, `(.L_x_781) ;  /* 0x0000000096087348 */ /* 0x000fea0003c00000 */
[----:B------:R0:W1:Y:S02]  /*e4f0*/  SHFL.UP P0, R152, R155, R89, R88 ;  /* 0x040000599b987389 */ /* 0x0000640000000058 */
[----:B01----:R-:W-:Y:S01]  /*e500*/  ENDCOLLECTIVE ;  /* 0x000000000000791b */ /* 0x003fe20003800000 */
.L_x_781:
[----:B------:R-:W-:Y:S01]  /*e510*/  MOV R88, R152 ;  /* 0x0000009800587202 */ /* 0x000fe20000000f00 */
[----:B------:R-:W-:Y:S06]  /*e520*/  BRA `(.L_x_782) ;  /* 0xffffffa400787947 */ /* 0x000fec000383ffff */
.L_x_720:
[----:B------:R-:W-:Y:S01]  /*e530*/  HFMA2.MMA R89, -RZ, RZ, 0, 1.847743988037109375e-06 ;  /* 0x0000001fff597435 */ /* 0x000fe200000001ff */
[----:B------:R-:W-:Y:S01]  /*e540*/  BSSY B0, `(.L_x_783) ;  /* 0x0000007000007945 */ /* 0x000fe20003800000 */
[----:B------:R-:W-:Y:S01]  /*e550*/  MOV R149, R153 ;  /* 0x0000009900957202 */ /* 0x000fe20000000f00 */
[----:B------:R-:W-:Y:S01]  /*e560*/  IMAD.MOV.U32 R88, RZ, RZ, 0x1f ;  /* 0x0000001fff587424 */ /* 0x000fe200078e00ff */
[----:B------:R-:W-:-:S07]  /*e570*/  MOV R150, 0xffffffff ;  /* 0xffffffff00967802 */ /* 0x000fce0000000f00 */
[----:B------:R-:W-:Y:S05]  /*e580*/  WARPSYNC.COLLECTIVE R150, `(.L_x_784) ;  /* 0x0000000096087348 */ /* 0x000fea0003c00000 */
[----:B------:R0:W1:Y:S02]  /*e590*/  SHFL.IDX P3, R152, R149, R89, R88 ;  /* 0x0000005995987389 */ /* 0x0000640000060058 */
[----:B01----:R-:W-:Y:S01]  /*e5a0*/  ENDCOLLECTIVE ;  /* 0x000000000000791b */ /* 0x003fe20003800000 */
.L_x_784:
[----:B------:R-:W-:Y:S05]  /*e5b0*/  BSYNC B0 ;  /* 0x0000000000007941 */ /* 0x000fea0003800000 */
.L_x_783:
[----:B------:R-:W-:Y:S05]  /*e5c0*/  BRA `(.L_x_785) ;  /* 0xffffffa400647947 */ /* 0x000fea000383ffff */
.L_x_721:
[----:B------:R-:W-:Y:S01]  /*e5d0*/  HFMA2.MMA R89, -RZ, RZ, 0, 1.847743988037109375e-06 ;  /* 0x0000001fff597435 */ /* 0x000fe200000001ff */
[----:B------:R-:W-:Y:S01]  /*e5e0*/  BSSY B0, `(.L_x_786) ;  /* 0x0000007000007945 */ /* 0x000fe20003800000 */
[----:B------:R-:W-:Y:S01]  /*e5f0*/  MOV R149, R154 ;  /* 0x0000009a00957202 */ /* 0x000fe20000000f00 */
[----:B------:R-:W-:Y:S01]  /*e600*/  IMAD.MOV.U32 R150, RZ, RZ, -0x1 ;  /* 0xffffffffff967424 */ /* 0x000fe200078e00ff */
[----:B------:R-:W-:-:S07]  /*e610*/  MOV R88, 0x1f ;  /* 0x0000001f00587802 */ /* 0x000fce0000000f00 */
[----:B------:R-:W-:Y:S05]  /*e620*/  WARPSYNC.COLLECTIVE R150, `(.L_x_787) ;  /* 0x0000000096087348 */ /* 0x000fea0003c00000 */
[----:B------:R0:W1:Y:S02]  /*e630*/  SHFL.IDX P3, R152, R149, R89, R88 ;  /* 0x0000005995987389 */ /* 0x0000640000060058 */
[----:B01----:R-:W-:Y:S01]  /*e640*/  ENDCOLLECTIVE ;  /* 0x000000000000791b */ /* 0x003fe20003800000 */
.L_x_787:
[----:B------:R-:W-:Y:S05]  /*e650*/  BSYNC B0 ;  /* 0x0000000000007941 */ /* 0x000fea0003800000 */
.L_x_786:
[----:B------:R-:W-:Y:S05]  /*e660*/  BRA `(.L_x_788) ;  /* 0xffffffa400447947 */ /* 0x000fea000383ffff */
.L_x_722:
        /* <DEDUP_REMOVED lines=8> */
.L_x_790:
[----:B------:R-:W-:Y:S05]  /*e6f0*/  BSYNC B0 ;  /* 0x0000000000007941 */ /* 0x000fea0003800000 */
.L_x_789:
[----:B------:R-:W-:Y:S01]  /*e700*/  HFMA2.MMA R89, -RZ, RZ, 0, 5.9604644775390625e-08 ;  /* 0x00000001ff597435 */ /* 0x000fe200000001ff */
[----:B------:R-:W-:Y:S01]  /*e710*/  MOV R155, R154 ;  /* 0x0000009a009b7202 */ /* 0x000fe20000000f00 */
[----:B------:R-:W-:Y:S01]  /*e720*/  IMAD.MOV.U32 R153, RZ, RZ, R152 ;  /* 0x000000ffff997224 */ /* 0x000fe200078e0098 */
[----:B------:R-:W-:Y:S02]  /*e730*/  MOV R88, RZ ;  /* 0x000000ff00587202 */ /* 0x000fe40000000f00 */
[----:B------:R-:W-:Y:S02]  /*e740*/  MOV R150, 0xffffffff ;  /* 0xffffffff00967802 */ /* 0x000fe40000000f00 */
[----:B------:R-:W-:-:S07]  /*e750*/  MOV R149, R80 ;  /* 0x0000005000957202 */ /* 0x000fce0000000f00 */
[----:B------:R-:W-:Y:S05]  /*e760*/  WARPSYNC.COLLECTIVE R150, `(.L_x_791) ;  /* 0x0000000096087348 */ /* 0x000fea0003c00000 */
[----:B------:R0:W1:Y:S02]  /*e770*/  SHFL.UP P0, R152, R155, R89, R88 ;  /* 0x040000599b987389 */ /* 0x0000640000000058 */
[----:B01----:R-:W-:Y:S01]  /*e780*/  ENDCOLLECTIVE ;  /* 0x000000000000791b */ /* 0x003fe20003800000 */
.L_x_791:
[----:B------:R-:W-:Y:S01]  /*e790*/  HFMA2.MMA R89, -RZ, RZ, 0, 0 ;  /* 0x00000000ff597435 */ /* 0x000fe200000001ff */
[----:B------:R-:W-:Y:S01]  /*e7a0*/  MOV R88, 0x1f ;  /* 0x0000001f00587802 */ /* 0x000fe20000000f00 */
[----:B------:R-:W-:-:S09]  /*e7b0*/  IMAD.MOV.U32 R154, RZ, RZ, R152 ;  /* 0x000000ffff9a7224 */ /* 0x000fd200078e0098 */
[----:B------:R-:W-:Y:S05]  /*e7c0*/  WARPSYNC.COLLECTIVE R150, `(.L_x_792) ;  /* 0x0000000096087348 */ /* 0x000fea0003c00000 */
[----:B------:R0:W1:Y:S02]  /*e7d0*/  SHFL.IDX P3, R152, R149, R89, R88 ;  /* 0x0000005995987389 */ /* 0x0000640000060058 */
[----:B01----:R-:W-:Y:S01]  /*e7e0*/  ENDCOLLECTIVE ;  /* 0x000000000000791b */ /* 0x003fe20003800000 */
.L_x_792:
[----:B------:R-:W-:Y:S01]  /*e7f0*/  IMAD.MOV.U32 R149, RZ, RZ, R81 ;  /* 0x000000ffff957224 */ /* 0x000fe200078e0051 */
[----:B------:R-:W-:-:S07]  /*e800*/  MOV R80, R152 ;  /* 0x0000009800507202 */ /* 0x000fce0000000f00 */
[----:B------:R-:W-:Y:S05]  /*e810*/  WARPSYNC.COLLECTIVE R150, `(.L_x_793) ;  /* 0x0000000096087348 */ /* 0x000fea0003c00000 */
[----:B------:R0:W1:Y:S02]  /*e820*/  SHFL.IDX P3, R152, R149, R89, R88 ;  /* 0x0000005995987389 */ /* 0x0000640000060058 */
[----:B01----:R-:W-:Y:S01]  /*e830*/  ENDCOLLECTIVE ;  /* 0x000000000000791b */ /* 0x003fe20003800000 */
.L_x_793:
[----:B------:R-:W-:Y:S01]  /*e840*/  MOV R81, R152 ;  /* 0x0000009800517202 */ /* 0x000fe20000000f00 */
[----:B------:R-:W-:Y:S06]  /*e850*/  BRA `(.L_x_794) ;  /* 0xffffffa000e07947 */ /* 0x000fec000383ffff */
.L_x_724:
[----:B------:R-:W-:Y:S01]  /*e860*/  HFMA2.MMA R152, -RZ, RZ, 0, 5.9604644775390625e-08 ;  /* 0x00000001ff987435 */ /* 0x000fe200000001ff */
[----:B------:R-:W-:Y:S01]  /*e870*/  MOV R163, R161 ;  /* 0x000000a100a37202 */ /* 0x000fe20000000f00 */
[----:B------:R-:W-:Y:S01]  /*e880*/  IMAD.MOV.U32 R150, RZ, RZ, -0x1 ;  /* 0xffffffffff967424 */ /* 0x000fe200078e00ff */
[----:B------:R-:W-:-:S08]  /*e890*/  MOV R89, 0x1f ;  /* 0x0000001f00597802 */ /* 0x000fd00000000f00 */
[----:B------:R-:W-:Y:S05]  /*e8a0*/  WARPSYNC.COLLECTIVE R150, `(.L_x_795) ;  /* 0x0000000096087348 */ /* 0x000fea0003c00000 */
[----:B------:R0:W1:Y:S02]  /*e8b0*/  SHFL.DOWN P6, R149, R163, R152, R89 ;  /* 0x08000098a3957389 */ /* 0x00006400000c0059 */
[----:B01----:R-:W-:Y:S01]  /*e8c0*/  ENDCOLLECTIVE ;  /* 0x000000000000791b */ /* 0x003fe20003800000 */
.L_x_795:
[----:B------:R-:W-:Y:S02]  /*e8d0*/  MOV R163, R162 ;  /* 0x000000a200a37202 */ /* 0x000fe40000000f00 */
[----:B------:R-:W-:-:S07]  /*e8e0*/  MOV R88, R149 ;  /* 0x0000009500587202 */ /* 0x000fce0000000f00 */
[----:B------:R-:W-:Y:S05]  /*e8f0*/  WARPSYNC.COLLECTIVE R150, `(.L_x_796) ;  /* 0x0000000096087348 */ /* 0x000fea0003c00000 */
[----:B------:R0:W1:Y:S02]  /*e900*/  SHFL.DOWN P6, R149, R163, R152, R89 ;  /* 0x08000098a3957389 */ /* 0x00006400000c0059 */
[----:B01----:R-:W-:Y:S01]  /*e910*/  ENDCOLLECTIVE ;  /* 0x000000000000791b */ /* 0x003fe20003800000 */
.L_x_796:
[----:B------:R-:W-:Y:S01]  /*e920*/  IMAD.MOV.U32 R152, RZ, RZ, 0x2 ;  /* 0x00000002ff987424 */ /* 0x000fe200078e00ff */
[----:B------:R-:W-:-:S05]  /*e930*/  MOV R89, R149 ;  /* 0x0000009500597202 */ /* 0x000fca0000000f00 */
[C---:B------:R-:W-:Y:S01]  /*e940*/  @P5 FFMA.FTZ R162, R161.reuse, R89, R162 ;  /* 0x00000059a1a25223 */ /* 0x040fe200000100a2 */
[----:B------:R-:W-:Y:S01]  /*e950*/  @P5 FMUL.FTZ R161, R161, R88 ;  /* 0x00000058a1a15220 */ /* 0x000fe20000410000 */
[----:B------:R-:W-:-:S04]  /*e960*/  HFMA2.MMA R89, -RZ, RZ, 0, 1.847743988037109375e-06 ;  /* 0x0000001fff597435 */ /* 0x000fc800000001ff */
[----:B------:R-:W-:-:S07]  /*e970*/  MOV R163, R161 ;  /* 0x000000a100a37202 */ /* 0x000fce0000000f00 */
[----:B------:R-:W-:Y:S05]  /*e980*/  WARPSYNC.COLLECTIVE R150, `(.L_x_797) ;  /* 0x0000000096087348 */ /* 0x000fea0003c00000 */
[----:B------:R0:W1:Y:S02]  /*e990*/  SHFL.DOWN P6, R149, R163, R152, R89 ;  /* 0x08000098a3957389 */ /* 0x00006400000c0059 */
[----:B01----:R-:W-:Y:S01]  /*e9a0*/  ENDCOLLECTIVE ;  /* 0x000000000000791b */ /* 0x003fe20003800000 */
.L_x_797:
[----:B------:R-:W-:Y:S02]  /*e9b0*/  MOV R163, R162 ;  /* 0x000000a200a37202 */ /* 0x000fe40000000f00 */
[----:B------:R-:W-:-:S07]  /*e9c0*/  MOV R88, R149 ;  /* 0x0000009500587202 */ /* 0x000fce0000000f00 */
[----:B------:R-:W-:Y:S05]  /*e9d0*/  WARPSYNC.COLLECTIVE R150, `(.L_x_798) ;  /* 0x0000000096087348 */ /* 0x000fea0003c00000 */
[----:B------:R0:W1:Y:S02]  /*e9e0*/  SHFL.DOWN P6, R149, R163, R152, R89 ;  /* 0x08000098a3957389 */ /* 0x00006400000c0059 */
[----:B01----:R-:W-:Y:S01]  /*e9f0*/  ENDCOLLECTIVE ;  /* 0x000000000000791b */ /* 0x003fe20003800000 */
.L_x_798:
[----:B------:R-:W-:Y:S01]  /*ea00*/  HFMA2.MMA R152, -RZ, RZ, 0, 2.384185791015625e-07 ;  /* 0x00000004ff987435 */ /* 0x000fe200000001ff */
        /* <DEDUP_REMOVED lines=8> */
.L_x_799:
[----:B------:R-:W-:Y:S02]  /*ea90*/  MOV R163, R162 ;  /* 0x000000a200a37202 */ /* 0x000fe40000000f00 */
[----:B------:R-:W-:-:S07]  /*eaa0*/  MOV R88, R149 ;  /* 0x0000009500587202 */ /* 0x000fce0000000f00 */
[----:B------:R-:W-:Y:S05]  /*eab0*/  WARPSYNC.COLLECTIVE R150, `(.L_x_800) ;  /* 0x0000000096087348 */ /* 0x000fea0003c00000 */
[----:B------:R0:W1:Y:S02]  /*eac0*/  SHFL.DOWN P6, R149, R163, R152, R89 ;  /* 0x08000098a3957389 */ /* 0x00006400000c0059 */
[----:B01----:R-:W-:Y:S01]  /*ead0*/  ENDCOLLECTIVE ;  /* 0x000000000000791b */ /* 0x003fe20003800000 */
.L_x_800:
        /* <DEDUP_REMOVED lines=9> */
.L_x_801:
[----:B------:R-:W-:Y:S01]  /*eb70*/  IMAD.MOV.U32 R163, RZ, RZ, R162 ;  /* 0x000000ffffa37224 */ /* 0x000fe200078e00a2 */
[----:B------:R-:W-:-:S07]  /*eb80*/  MOV R88, R149 ;  /* 0x0000009500587202 */ /* 0x000fce0000000f00 */
[----:B------:R-:W-:Y:S05]  /*eb90*/  WARPSYNC.COLLECTIVE R150, `(.L_x_802) ;  /* 0x0000000096087348 */ /* 0x000fea0003c00000 */
[----:B------:R0:W1:Y:S02]  /*eba0*/  SHFL.DOWN P6, R149, R163, R152, R89 ;  /* 0x08000098a3957389 */ /* 0x00006400000c0059 */
[----:B01----:R-:W-:Y:S01]  /*ebb0*/  ENDCOLLECTIVE ;  /* 0x000000000000791b */ /* 0x003fe20003800000 */
.L_x_802:
        /* <DEDUP_REMOVED lines=9> */
.L_x_803:
[----:B------:R-:W-:Y:S01]  /*ec50*/  MOV R163, R162 ;  /* 0x000000a200a37202 */ /* 0x000fe20000000f00 */
[----:B------:R-:W-:-:S07]  /*ec60*/  IMAD.MOV.U32 R88, RZ, RZ, R149 ;  /* 0x000000ffff587224 */ /* 0x000fce00078e0095 */
[----:B------:R-:W-:Y:S05]  /*ec70*/  WARPSYNC.COLLECTIVE R150, `(.L_x_804) ;  /* 0x0000000096087348 */ /* 0x000fea0003c00000 */
[----:B------:R0:W1:Y:S02]  /*ec80*/  SHFL.DOWN P6, R149, R163, R152, R89 ;  /* 0x08000098a3957389 */ /* 0x00006400000c0059 */
[----:B01----:R-:W-:Y:S01]  /*ec90*/  ENDCOLLECTIVE ;  /* 0x000000000000791b */ /* 0x003fe20003800000 */
.L_x_804:
[----:B------:R-:W-:-:S05]  /*eca0*/  MOV R89, R149 ;  /* 0x0000009500597202 */ /* 0x000fca0000000f00 */
[C---:B------:R-:W-:Y:S01]  /*ecb0*/  @!P1 FFMA.FTZ R162, R161.reuse, R89, R162 ;  /* 0x00000059a1a29223 */ /* 0x040fe200000100a2 */
[----:B------:R-:W-:Y:S01]  /*ecc0*/  @!P1 FMUL.FTZ R161, R161, R88 ;  /* 0x00000058a1a19220 */ /* 0x000fe20000410000 */
[----:B------:R-:W-:Y:S01]  /*ecd0*/  HFMA2.MMA R89, -RZ, RZ, 0, 0 ;  /* 0x00000000ff597435 */ /* 0x000fe200000001ff */
[----:B------:R-:W-:-:S03]  /*ece0*/  IMAD.MOV.U32 R88, RZ, RZ, 0x1f ;  /* 0x0000001fff587424 */ /* 0x000fc600078e00ff */
[-C--:B------:R-:W-:Y:S02]  /*ecf0*/  MOV R149, R161.reuse ;  /* 0x000000a100957202 */ /* 0x080fe40000000f00 */
[----:B------:R-:W-:-:S07]  /*ed00*/  MOV R163, R161 ;  /* 0x000000a100a37202 */ /* 0x000fce0000000f00 */
[----:B------:R-:W-:Y:S05]  /*ed10*/  WARPSYNC.COLLECTIVE R150, `(.L_x_805) ;  /* 0x0000000096087348 */ /* 0x000fea0003c00000 */
[----:B------:R0:W1:Y:S02]  /*ed20*/  SHFL.IDX P3, R152, R149, R89, R88 ;  /* 0x0000005995987389 */ /* 0x0000640000060058 */
[----:B01----:R-:W-:Y:S01]  /*ed30*/  ENDCOLLECTIVE ;  /* 0x000000000000791b */ /* 0x003fe20003800000 */
.L_x_805:
[----:B------:R-:W-:Y:S02]  /*ed40*/  MOV R149, R162 ;  /* 0x000000a200957202 */ /* 0x000fe40000000f00 */
[----:B------:R-:W-:-:S07]  /*ed50*/  MOV R164, R152 ;  /* 0x0000009800a47202 */ /* 0x000fce0000000f00 */
[----:B------:R-:W-:Y:S05]  /*ed60*/  WARPSYNC.COLLECTIVE R150, `(.L_x_806) ;  /* 0x0000000096087348 */ /* 0x000fea0003c00000 */
[----:B------:R0:W1:Y:S02]  /*ed70*/  SHFL.IDX P3, R152, R149, R89, R88 ;  /* 0x0000005995987389 */ /* 0x0000640000060058 */
[----:B01----:R-:W-:Y:S01]  /*ed80*/  ENDCOLLECTIVE ;  /* 0x000000000000791b */ /* 0x003fe20003800000 */
.L_x_806:
[----:B------:R-:W-:Y:S01]  /*ed90*/  HFMA2.MMA R89, -RZ, RZ, 0, 1.847743988037109375e-06 ;  /* 0x0000001fff597435 */ /* 0x000fe200000001ff */
[----:B------:R-:W-:Y:S01]  /*eda0*/  MOV R165, R152 ;  /* 0x0000009800a57202 */ /* 0x000fe20000000f00 */
[----:B------:R-:W-:-:S09]  /*edb0*/  IMAD.MOV.U32 R152, RZ, RZ, 0x1 ;  /* 0x00000001ff987424 */ /* 0x000fd200078e00ff */
[----:B------:R-:W-:Y:S05]  /*edc0*/  WARPSYNC.COLLECTIVE R150, `(.L_x_807) ;  /* 0x0000000096087348 */ /* 0x000fea0003c00000 */
[----:B------:R0:W1:Y:S02]  /*edd0*/  SHFL.DOWN P6, R149, R163, R152, R89 ;  /* 0x08000098a3957389 */ /* 0x00006400000c0059 */
[----:B01----:R-:W-:Y:S01]  /*ede0*/  ENDCOLLECTIVE ;  /* 0x000000000000791b */ /* 0x003fe20003800000 */
.L_x_807:
[----:B------:R-:W-:Y:S02]  /*edf0*/  MOV R163, R162 ;  /* 0x000000a200a37202 */ /* 0x000fe40000000f00 */
[----:B------:R-:W-:-:S07]  /*ee00*/  MOV R161, R149 ;  /* 0x0000009500a17202 */ /* 0x000fce0000000f00 */
[----:B------:R-:W-:Y:S05]  /*ee10*/  WARPSYNC.COLLECTIVE R150, `(.L_x_808) ;  /* 0x0000000096087348 */ /* 0x000fea0003c00000 */
[----:B------:R0:W1:Y:S02]  /*ee20*/  SHFL.DOWN P6, R149, R163, R152, R89 ;  /* 0x08000098a3957389 */ /* 0x00006400000c0059 */
[----:B01----:R-:W-:Y:S01]  /*ee30*/  ENDCOLLECTIVE ;  /* 0x000000000000791b */ /* 0x003fe20003800000 */
.L_x_808:
[----:B------:R-:W-:Y:S01]  /*ee40*/  HFMA2.MMA R89, -RZ, RZ, 0, 0 ;  /* 0x00000000ff597435 */ /* 0x000fe200000001ff */
[----:B------:R-:W-:Y:S01]  /*ee50*/  MOV R162, R149 ;  /* 0x0000009500a27202 */ /* 0x000fe20000000f00 */
[----:B------:R-:W-:-:S09]  /*ee60*/  IMAD.MOV.U32 R149, RZ, RZ, R80 ;  /* 0x000000ffff957224 */ /* 0x000fd200078e0050 */
[----:B------:R-:W-:Y:S05]  /*ee70*/  WARPSYNC.COLLECTIVE R150, `(.L_x_809) ;  /* 0x0000000096087348 */ /* 0x000fea0003c00000 */
[----:B------:R0:W1:Y:S02]  /*ee80*/  SHFL.IDX P3, R152, R149, R89, R88 ;  /* 0x0000005995987389 */ /* 0x0000640000060058 */
[----:B01----:R-:W-:Y:S01]  /*ee90*/  ENDCOLLECTIVE ;  /* 0x000000000000791b */ /* 0x003fe20003800000 */
.L_x_809:
[----:B------:R-:W-:Y:S02]  /*eea0*/  MOV R149, R81 ;  /* 0x0000005100957202 */ /* 0x000fe40000000f00 */
[----:B------:R-:W-:-:S07]  /*eeb0*/  MOV R163, R152 ;  /* 0x0000009800a37202 */ /* 0x000fce0000000f00 */
[----:B------:R-:W-:Y:S05]  /*eec0*/  WARPSYNC.COLLECTIVE R150, `(.L_x_810) ;  /* 0x0000000096087348 */ /* 0x000fea0003c00000 */
[----:B------:R0:W1:Y:S02]  /*eed0*/  SHFL.IDX P3, R152, R149, R89, R88 ;  /* 0x0000005995987389 */ /* 0x0000640000060058 */
[----:B01----:R-:W-:Y:S01]  /*eee0*/  ENDCOLLECTIVE ;  /* 0x000000000000791b */ /* 0x003fe20003800000 */
.L_x_810:
[----:B------:R-:W-:Y:S01]  /*eef0*/  MOV R89, R152 ;  /* 0x0000009800597202 */ /* 0x000fe20000000f00 */
[----:B------:R-:W-:Y:S06]  /*ef00*/  BRA `(.L_x_811) ;  /* 0xffffffa400087947 */ /* 0x000fec000383ffff */
.L_x_812:
        /* <DEDUP_REMOVED lines=15> */
.L_x_10919:


//--------------------- .text._Z25selective_scan_bwd_kernelI32Selective_Scan_bwd_kernel_traitsILi128ELi16ELb0ELb1ELb0ELb0ELb0EffEEv12SSMParamsBwd --------------------------
	.section	.text._Z25selective_scan_bwd_kernelI32Selective_Scan_bwd_kernel_traitsILi128ELi16ELb0ELb1ELb0ELb0ELb0EffEEv12SSMParamsBwd,"ax",@progbits
	.align	128
        .global         _Z25selective_scan_bwd_kernelI32Selective_Scan_bwd_kernel_traitsILi128ELi16ELb0ELb1ELb0ELb0ELb0EffEEv12SSMParamsBwd
        .type           _Z25selective_scan_bwd_kernelI32Selective_Scan_bwd_kernel_traitsILi128ELi16ELb0ELb1ELb0ELb0ELb0EffEEv12SSMParamsBwd,@function
        .size           _Z25selective_scan_bwd_kernelI32Selective_Scan_bwd_kernel_traitsILi128ELi16ELb0ELb1ELb0ELb0ELb0EffEEv12SSMParamsBwd,(.L_x_10920 - _Z25selective_scan_bwd_kernelI32Selective_Scan_bwd_kernel_traitsILi128ELi16ELb0ELb1ELb0ELb0ELb0EffEEv12SSMParamsBwd)
        .other          _Z25selective_scan_bwd_kernelI32Selective_Scan_bwd_kernel_traitsILi128ELi16ELb0ELb1ELb0ELb0ELb0EffEEv12SSMParamsBwd,@"STO_CUDA_ENTRY STV_DEFAULT"
_Z25selective_scan_bwd_kernelI32Selective_Scan_bwd_kernel_traitsILi128ELi16ELb0ELb1ELb0ELb0ELb0EffEEv12SSMParamsBwd:
.text._Z25selective_scan_bwd_kernelI32Selective_Scan_bwd_kernel_traitsILi128ELi16ELb0ELb1ELb0ELb0ELb0EffEEv12SSMParamsBwd:
        /* <DEDUP_REMOVED lines=28> */
[----:B------:R-:W-:Y:S01]  /*01c0*/  IMAD.U32 R5, RZ, RZ, UR7 ;  /* 0x00000007ff057e24 */ /* 0x000fe2000f8e00ff */
[----:B------:R-:W-:Y:S02]  /*01d0*/  UISETP.NE.U32.AND UP1, UPT, UR26, URZ, UPT ;  /* 0x0000003f1a00728c */ /* 0x000fe4000bf25070 */
[----:B------:R1:W2:Y:S01]  /*01e0*/  @P0 LDG.E R3, desc[UR20][R2.64] ;  /* 0x0000001402030981 */ /* 0x0002a2000c1e1900 */
[----:B------:R-:W-:Y:S01]  /*01f0*/  IABS R0, R0 ;  /* 0x0000000000007213 */ /* 0x000fe20000000000 */
[----:B------:R-:W-:Y:S01]  /*0200*/  ULDC.64 UR4, c[0x0][0x310] ;  /* 0x0000c40000047ab9 */ /* 0x000fe20000000a00 */
[----:B------:R-:W-:Y:S01]  /*0210*/  UISETP.NE.U32.AND UP2, UPT, UR34, URZ, UPT ;  /* 0x0000003f2200728c */ /* 0x000fe2000bf45070 */
[----:B------:R-:W3:Y:S01]  /*0220*/  @P1 LDG.E R4, desc[UR20][R4.64] ;  /* 0x0000001404041981 */ /* 0x000ee2000c1e1900 */
[----:B------:R-:W-:Y:S01]  /*0230*/  R2UR UR33, R0 ;  /* 0x00000000002172ca */ /* 0x000fe200000e0000 */
[----:B------:R-:W-:-:S02]  /*0240*/  UISETP.NE.AND.EX UP1, UPT, UR27, URZ, UPT, UP1 ;  /* 0x0000003f1b00728c */ /* 0x000fc4000bf25310 */
[----:B------:R-:W-:Y:S01]  /*0250*/  UISETP.NE.U32.AND UP0, UPT, UR4, URZ, UPT ;  /* 0x0000003f0400728c */ /* 0x000fe2000bf05070 */
[----:B------:R4:W-:Y:S01]  /*0260*/  STL [R1+0x118], RZ ;  /* 0x000118ff01007387 */ /* 0x0009e20000100800 */
[----:B------:R-:W-:Y:S01]  /*0270*/  UMOV UR25, URZ ;  /* 0x0000003f00197c82 */ /* 0x000fe20008000000 */
[----:B0-----:R-:W-:Y:S02]  /*0280*/  USHF.R.S32.HI UR12, URZ, 0x1f, UR11 ;  /* 0x0000001f3f0c7899 */ /* 0x001fe4000801140b */
[----:B------:R-:W-:Y:S01]  /*0290*/  UISETP.NE.AND.EX UP0, UPT, UR5, URZ, UPT, UP0 ;  /* 0x0000003f0500728c */ /* 0x000fe2000bf05300 */
[----:B------:R4:W-:Y:S01]  /*02a0*/  STL [R1+0x114], RZ ;  /* 0x000114ff01007387 */ /* 0x0009e20000100800 */
[----:B------:R-:W-:Y:S02]  /*02b0*/  UIMAD UR4, UR12, UR28, URZ ;  /* 0x0000001c0c0472a4 */ /* 0x000fe4000f8e023f */
[----:B------:R-:W-:Y:S01]  /*02c0*/  @UP1 ULEA UR24, UP3, UR10, UR26, 0x2 ;  /* 0x0000001a0a181291 */ /* 0x000fe2000f86103f */
[----:B------:R-:W0:Y:S01]  /*02d0*/  I2F.RP R0, UR33 ;  /* 0x0000002100007d06 */ /* 0x000e220008209400 */
[----:B------:R-:W-:Y:S01]  /*02e0*/  ULDC.64 UR6, c[0x0][0x290] ;  /* 0x0000a40000067ab9 */ /* 0x000fe20000000a00 */
[----:B------:R-:W-:-:S02]  /*02f0*/  UIMAD UR29, UR11, UR29, UR4 ;  /* 0x0000001d0b1d72a4 */ /* 0x000fc4000f8e0204 */
[----:B------:R-:W-:Y:S02]  /*0300*/  @UP1 ULEA.HI.X UR25, UR10, UR27, UR9, 0x2, UP3 ;  /* 0x0000001b0a191291 */ /* 0x000fe400098f1409 */
[----:B------:R-:W-:Y:S02]  /*0310*/  UISETP.NE.AND.EX UP1, UPT, UR35, URZ, UPT, UP2 ;  /* 0x0000003f2300728c */ /* 0x000fe4000bf25320 */
[----:B------:R-:W-:Y:S02]  /*0320*/  UIMAD UR13, UR12, UR6, URZ ;  /* 0x000000060c0d72a4 */ /* 0x000fe4000f8e023f */
[----:B------:R-:W-:Y:S02]  /*0330*/  UIMAD.WIDE.U32 UR16, UR11, UR6, URZ ;  /* 0x000000060b1072a5 */ /* 0x000fe4000f8e003f */
[----:B------:R-:W-:Y:S01]  /*0340*/  UIMAD UR13, UR11, UR7, UR13 ;  /* 0x000000070b0d72a4 */ /* 0x000fe2000f8e020d */
[----:B------:R-:W-:Y:S01]  /*0350*/  UMOV UR26, URZ ;  /* 0x0000003f001a7c82 */ /* 0x000fe20008000000 */
        /* <DEDUP_REMOVED lines=11> */
[----:B-1----:R-:W-:Y:S01]  /*0410*/  IADD3 R2, R0, 0xffffffe, RZ ;  /* 0x0ffffffe00027810 */ /* 0x002fe20007ffe0ff */
[----:B------:R-:W-:Y:S01]  /*0420*/  UIMAD.WIDE.U32 UR6, UR11, UR22, URZ ;  /* 0x000000160b0672a5 */ /* 0x000fe2000f8e003f */
[----:B------:R-:W-:Y:S01]  /*0430*/  IABS R0, UR10 ;  /* 0x0000000a00007c13 */ /* 0x000fe20008000000 */
[----:B------:R-:W-:-:S02]  /*0440*/  UIMAD UR8, UR11, UR23, UR8 ;  /* 0x000000170b0872a4 */ /* 0x000fc4000f8e0208 */
[----:B------:R-:W-:Y:S01]  /*0450*/  UIADD3 UR17, UR17, UR13, URZ ;  /* 0x0000000d11117290 */ /* 0x000fe2000fffe03f */
[----:B------:R-:W0:Y:S01]  /*0460*/  F2I.FTZ.U32.TRUNC.NTZ R2, R2 ;  /* 0x0000000200027305 */ /* 0x000e22000021f000 */
[----:B------:R-:W-:Y:S01]  /*0470*/  R2UR UR37, R0 ;  /* 0x00000000002572ca */ /* 0x000fe200000e0000 */
[----:B------:R-:W-:Y:S01]  /*0480*/  ULDC.64 UR22, c[0x0][0x288] ;  /* 0x0000a20000167ab9 */ /* 0x000fe20000000a00 */
[----:B------:R-:W-:Y:S02]  /*0490*/  UIADD3 UR15, UR15, UR28, URZ ;  /* 0x0000001c0f0f7290 */ /* 0x000fe4000fffe03f */
[----:B------:R-:W-:Y:S02]  /*04a0*/  UIMAD UR36, UR9, UR22, URZ ;  /* 0x00000016092472a4 */ /* 0x000fe4000f8e023f */
[----:B------:R-:W-:Y:S02]  /*04b0*/  UISETP.NE.AND UP1, UPT, UR32, URZ, UPT ;  /* 0x0000003f2000728c */ /* 0x000fe4000bf25270 */
[----:B------:R-:W-:-:S03]  /*04c0*/  UIADD3 UR7, UR7, UR8, URZ ;  /* 0x0000000807077290 */ /* 0x000fc6000fffe03f */
[----:B------:R-:W-:Y:S02]  /*04d0*/  @UP0 ULDC UR8, c[0x0][0x214] ;  /* 0x0000850000080ab9 */ /* 0x000fe40000000800 */
[----:B------:R-:W-:Y:S01]  /*04e0*/  @UP0 UIMAD UR8, UR11, UR8, UR10 ;  /* 0x000000080b0802a4 */ /* 0x000fe2000f8e020a */
[----:B0-----:R-:W-:-:S13]  /*04f0*/  R2UR UR5, R2 ;  /* 0x00000000020572ca */ /* 0x001fda00000e0000 */
        /* <DEDUP_REMOVED lines=90> */
.L_x_864:
[----:B------:R-:W-:Y:S01]  /*0aa0*/  ULDC UR50, c[0x0][0x224] ;  /* 0x0000890000327ab9 */ /* 0x000fe20000000800 */
[----:B------:R-:W-:Y:S01]  /*0ab0*/  SHF.L.U32 R82, R48, 0x4, RZ ;  /* 0x0000000430527819 */ /* 0x000fe200000006ff */
[----:B------:R-:W-:Y:S01]  /*0ac0*/  UIADD3 UR50, -UR6, UR50, URZ ;  /* 0x0000003206327290 */ /* 0x000fe2000fffe13f */
[----:B------:R-:W-:Y:S01]  /*0ad0*/  MOV R3, UR17 ;  /* 0x0000001100037c02 */ /* 0x000fe20008000f00 */
[----:B------:R-:W-:Y:S01]  /*0ae0*/  ULDC UR56, c[0x0][0x218] ;  /* 0x0000860000387ab9 */ /* 0x000fe20000000800 */
[----:B------:R-:W-:Y:S01]  /*0af0*/  LOP3.LUT R5, R82, 0xfffffe00, RZ, 0xc0, !PT ;  /* 0xfffffe0052057812 */ /* 0x000fe200078ec0ff */
[----:B------:R-:W-:Y:S01]  /*0b00*/  ULEA UR51, UR50, 0xfffff800, 0xb ;  /* 0xfffff80032337891 */ /* 0x000fe2000f8e583f */
[----:B--2---:R-:W-:Y:S01]  /*0b10*/  HFMA2.MMA R0, -RZ, RZ, 0, 0 ;  /* 0x00000000ff007435 */ /* 0x004fe200000001ff */
[----:B------:R-:W-:Y:S01]  /*0b20*/  IMAD.U32 R2, RZ, RZ, UR16 ;  /* 0x00000010ff027e24 */ /* 0x000fe2000f8e00ff */
        /* <DEDUP_REMOVED lines=15> */
[----:B------:R-:W-:Y:S02]  /*0c20*/  LOP3.LUT R39, R50, 0x80, RZ, 0xfc, !PT ;  /* 0x0000008032277812 */ /* 0x000fe400078efcff */
[----:B------:R-:W-:-:S02]  /*0c30*/  CS2R R16, SRZ ;  /* 0x0000000000107805 */ /* 0x000fc4000001ff00 */
[C---:B------:R-:W-:Y:S02]  /*0c40*/  LOP3.LUT R38, R50.reuse, 0xa0, RZ, 0xfc, !PT ;  /* 0x000000a032267812 */ /* 0x040fe400078efcff */
[----:B------:R-:W-:Y:S02]  /*0c50*/  CS2R R18, SRZ ;  /* 0x0000000000127805 */ /* 0x000fe4000001ff00 */
[C---:B------:R-:W-:Y:S01]  /*0c60*/  LOP3.LUT R37, R50.reuse, 0xc0, RZ, 0xfc, !PT ;  /* 0x000000c032257812 */ /* 0x040fe200078efcff */
[----:B------:R-:W0:Y:S01]  /*0c70*/  S2R R84, SR_LANEID ;  /* 0x0000000000547919 */ /* 0x000e220000000000 */
[----:B------:R-:W-:Y:S01]  /*0c80*/  ISETP.GE.AND P0, PT, R45, UR52, PT ;  /* 0x000000342d007c0c */ /* 0x000fe2000bf06270 */
[----:B------:R-:W-:Y:S01]  /*0c90*/  ULDC UR7, c[0x0][0x21c] ;  /* 0x0000870000077ab9 */ /* 0x000fe20000000800 */
[----:B------:R-:W-:Y:S02]  /*0ca0*/  LOP3.LUT R36, R50, 0xe0, RZ, 0xfc, !PT ;  /* 0x000000e032247812 */ /* 0x000fe400078efcff */
[----:B------:R-:W-:-:S02]  /*0cb0*/  ISETP.GE.AND P4, PT, R44, UR52, PT ;  /* 0x000000342c007c0c */ /* 0x000fc4000bf86270 */
[----:B------:R-:W-:Y:S02]  /*0cc0*/  LOP3.LUT R35, R50, 0x100, RZ, 0xfc, !PT ;  /* 0x0000010032237812 */ /* 0x000fe400078efcff */
[----:B------:R-:W-:Y:S02]  /*0cd0*/  ISETP.GE.AND P6, PT, R39, UR52, PT ;  /* 0x0000003427007c0c */ /* 0x000fe4000bfc6270 */
[----:B------:R-:W-:Y:S01]  /*0ce0*/  ISETP.GE.AND P5, PT, R38, UR52, PT ;  /* 0x0000003426007c0c */ /* 0x000fe2000bfa6270 */
[----:B------:R-:W2:Y:S01]  /*0cf0*/  @!P2 LDG.E R0, desc[UR20][R2.64] ;  /* 0x000000140200a981 */ /* 0x000ea2000c1e1900 */
[----:B------:R-:W-:Y:S02]  /*0d00*/  ISETP.GE.AND P3, PT, R37, UR52, PT ;  /* 0x0000003425007c0c */ /* 0x000fe4000bf66270 */
[----:B------:R-:W-:Y:S01]  /*0d10*/  ISETP.GE.AND P2, PT, R36, UR52, PT ;  /* 0x0000003424007c0c */ /* 0x000fe2000bf46270 */
[----:B------:R-:W3:Y:S01]  /*0d20*/  @!P1 LDG.E R6, desc[UR20][R2.64+0x80] ;  /* 0x0000801402069981 */ /* 0x000ee2000c1e1900 */
[----:B------:R-:W-:-:S02]  /*0d30*/  ISETP.GE.AND P1, PT, R35, UR52, PT ;  /* 0x0000003423007c0c */ /* 0x000fc4000bf26270 */
[C---:B------:R-:W-:Y:S01]  /*0d40*/  LOP3.LUT R34, R50.reuse, 0x120, RZ, 0xfc, !PT ;  /* 0x0000012032227812 */ /* 0x040fe200078efcff */
[----:B------:R-:W4:Y:S01]  /*0d50*/  @!P0 LDG.E R4, desc[UR20][R2.64+0x100] ;  /* 0x0001001402048981 */ /* 0x000f22000c1e1900 */
[C---:B------:R-:W-:Y:S02]  /*0d60*/  LOP3.LUT R33, R50.reuse, 0x140, RZ, 0xfc, !PT ;  /* 0x0000014032217812 */ /* 0x040fe400078efcff */
[C---:B------:R-:W-:Y:S01]  /*0d70*/  LOP3.LUT R32, R50.reuse, 0x160, RZ, 0xfc, !PT ;  /* 0x0000016032207812 */ /* 0x040fe200078efcff */
[----:B------:R-:W5:Y:S01]  /*0d80*/  @!P4 LDG.E R8, desc[UR20][R2.64+0x180] ;  /* 0x000180140208c981 */ /* 0x000f62000c1e1900 */
[C---:B------:R-:W-:Y:S02]  /*0d90*/  LOP3.LUT R31, R50.reuse, 0x180, RZ, 0xfc, !PT ;  /* 0x00000180321f7812 */ /* 0x040fe400078efcff */
[----:B------:R-:W-:Y:S01]  /*0da0*/  LOP3.LUT R30, R50, 0x1a0, RZ, 0xfc, !PT ;  /* 0x000001a0321e7812 */ /* 0x000fe200078efcff */
[----:B------:R-:W5:Y:S01]  /*0db0*/  @!P6 LDG.E R7, desc[UR20][R2.64+0x200] ;  /* 0x000200140207e981 */ /* 0x000f62000c1e1900 */
[----:B------:R-:W-:-:S02]  /*0dc0*/  ISETP.GE.AND P0, PT, R34, UR52, PT ;  /* 0x0000003422007c0c */ /* 0x000fc4000bf06270 */
[C---:B------:R-:W-:Y:S01]  /*0dd0*/  LOP3.LUT R29, R50.reuse, 0x1c0, RZ, 0xfc, !PT ;  /* 0x000001c0321d7812 */ /* 0x040fe200078efcff */
[----:B------:R-:W5:Y:S01]  /*0de0*/  @!P5 LDG.E R10, desc[UR20][R2.64+0x280] ;  /* 0x00028014020ad981 */ /* 0x000f62000c1e1900 */
[----:B------:R-:W-:Y:S02]  /*0df0*/  ISETP.GE.AND P4, PT, R33, UR52, PT ;  /* 0x0000003421007c0c */ /* 0x000fe4000bf86270 */
[----:B------:R-:W-:Y:S01]  /*0e00*/  LOP3.LUT R28, R50, 0x1e0, RZ, 0xfc, !PT ;  /* 0x000001e0321c7812 */ /* 0x000fe200078efcff */
[----:B------:R-:W5:Y:S01]  /*0e10*/  @!P3 LDG.E R9, desc[UR20][R2.64+0x300] ;  /* 0x000300140209b981 */ /* 0x000f62000c1e1900 */
[----:B------:R-:W-:Y:S02]  /*0e20*/  ISETP.GE.AND P6, PT, R32, UR52, PT ;  /* 0x0000003420007c0c */ /* 0x000fe4000bfc6270 */
[----:B------:R-:W-:Y:S01]  /*0e30*/  ISETP.GE.AND P5, PT, R31, UR52, PT ;  /* 0x000000341f007c0c */ /* 0x000fe2000bfa6270 */
[----:B------:R-:W5:Y:S01]  /*0e40*/  @!P2 LDG.E R12, desc[UR20][R2.64+0x380] ;  /* 0x00038014020ca981 */ /* 0x000f62000c1e1900 */
[----:B------:R-:W-:-:S02]  /*0e50*/  ISETP.GE.AND P3, PT, R30, UR52, PT ;  /* 0x000000341e007c0c */ /* 0x000fc4000bf66270 */
[----:B------:R-:W-:Y:S01]  /*0e60*/  ISETP.GE.AND P2, PT, R29, UR52, PT ;  /* 0x000000341d007c0c */ /* 0x000fe2000bf46270 */
        /* <DEDUP_REMOVED lines=9> */
[----:B0-----:R-:W-:-:S05]  /*0f00*/  IMAD.IADD R20, R5, 0x1, R84 ;  /* 0x0000000105147824 */ /* 0x001fca00078e0254 */
[C---:B------:R-:W-:Y:S02]  /*0f10*/  LEA.HI.SX32 R22, R20.reuse, R20, 0x1b ;  /* 0x0000001414167211 */ /* 0x040fe400078fdaff */
[C---:B------:R-:W-:Y:S02]  /*0f20*/  IADD3 R21, R20.reuse, 0x20, RZ ;  /* 0x0000002014157810 */ /* 0x040fe40007ffe0ff */
[C---:B------:R-:W-:Y:S01]  /*0f30*/  IADD3 R23, R20.reuse, 0x40, RZ ;  /* 0x0000004014177810 */ /* 0x040fe20007ffe0ff */
[C---:B------:R-:W-:Y:S01]  /*0f40*/  VIADD R41, R20.reuse, 0xa0 ;  /* 0x000000a014297836 */ /* 0x040fe20000000000 */
[C---:B------:R-:W-:Y:S02]  /*0f50*/  IADD3 R25, R20.reuse, 0x60, RZ ;  /* 0x0000006014197810 */ /* 0x040fe40007ffe0ff */
[----:B------:R-:W-:Y:S02]  /*0f60*/  IADD3 R27, R20, 0x80, RZ ;  /* 0x00000080141b7810 */ /* 0x000fe40007ffe0ff */
[----:B------:R-:W-:-:S02]  /*0f70*/  LEA R83, R22, R47, 0x2 ;  /* 0x0000002f16537211 */ /* 0x000fc400078e10ff */
[-C--:B-1----:R-:W-:Y:S02]  /*0f80*/  LEA.HI.SX32 R2, R21, R20.reuse, 0x1b ;  /* 0x0000001415027211 */ /* 0x082fe400078fdaff */
[C---:B------:R-:W-:Y:S02]  /*0f90*/  IADD3 R43, R20.reuse, 0xc0, RZ ;  /* 0x000000c0142b7810 */ /* 0x040fe40007ffe0ff */
[-C--:B------:R-:W-:Y:S02]  /*0fa0*/  LEA.HI.SX32 R22, R23, R20.reuse, 0x1b ;  /* 0x0000001417167211 */ /* 0x080fe400078fdaff */
[C---:B------:R-:W-:Y:S02]  /*0fb0*/  IADD3 R49, R20.reuse, 0xe0, RZ ;  /* 0x000000e014317810 */ /* 0x040fe40007ffe0ff */
[-C--:B------:R-:W-:Y:S02]  /*0fc0*/  LEA.HI.SX32 R24, R25, R20.reuse, 0x1b ;  /* 0x0000001419187211 */ /* 0x080fe400078fdaff */
[----:B------:R-:W-:Y:S01]  /*0fd0*/  LEA.HI.SX32 R26, R27, R20, 0x1b ;  /* 0x000000141b1a7211 */ /* 0x000fe200078fdaff */
[C---:B------:R-:W-:Y:S01]  /*0fe0*/  VIADD R55, R20.reuse, 0x140 ;  /* 0x0000014014377836 */ /* 0x040fe20000000000 */
[----:B------:R-:W-:-:S02]  /*0ff0*/  IADD3 R53, R20, 0x100, RZ ;  /* 0x0000010014357810 */ /* 0x000fc40007ffe0ff */
[----:B------:R-:W-:Y:S02]  /*1000*/  IADD3 R3, R20, 0x120, RZ ;  /* 0x0000012014037810 */ /* 0x000fe40007ffe0ff */
[-C--:B------:R-:W-:Y:S02]  /*1010*/  LEA.HI.SX32 R40, R41, R20.reuse, 0x1b ;  /* 0x0000001429287211 */ /* 0x080fe400078fdaff */
[-C--:B------:R-:W-:Y:S02]  /*1020*/  LEA R81, R2, R47.reuse, 0x2 ;  /* 0x0000002f02517211 */ /* 0x080fe400078e10ff */
[----:B------:R-:W-:Y:S02]  /*1030*/  LEA.HI.SX32 R42, R43, R20, 0x1b ;  /* 0x000000142b2a7211 */ /* 0x000fe400078fdaff */
[----:B------:R-:W-:Y:S01]  /*1040*/  LEA R80, R22, R47, 0x2 ;  /* 0x0000002f16507211 */ /* 0x000fe200078e10ff */
[----:B------:R-:W-:Y:S01]  /*1050*/  IMAD R78, R26, 0x4, R47 ;  /* 0x000000041a4e7824 */ /* 0x000fe200078e022f */
[----:B------:R-:W-:-:S02]  /*1060*/  IADD3 R57, R20, 0x160, RZ ;  /* 0x0000016014397810 */ /* 0x000fc40007ffe0ff */
[-C--:B------:R-:W-:Y:S02]  /*1070*/  LEA.HI.SX32 R52, R49, R20.reuse, 0x1b ;  /* 0x0000001431347211 */ /* 0x080fe400078fdaff */
[----:B------:R-:W-:Y:S02]  /*1080*/  LEA R79, R24, R47, 0x2 ;  /* 0x0000002f184f7211 */ /* 0x000fe400078e10ff */
[C---:B------:R-:W-:Y:S02]  /*1090*/  IADD3 R59, R20.reuse, 0x180, RZ ;  /* 0x00000180143b7810 */ /* 0x040fe40007ffe0ff */
[-C--:B------:R-:W-:Y:S02]  /*10a0*/  LEA.HI.SX32 R54, R53, R20.reuse, 0x1b ;  /* 0x0000001435367211 */ /* 0x080fe400078fdaff */
[----:B------:R-:W-:Y:S01]  /*10b0*/  LEA.HI.SX32 R56, R3, R20, 0x1b ;  /* 0x0000001403387211 */ /* 0x000fe200078fdaff */
[C---:B------:R-:W-:Y:S01]  /*10c0*/  VIADD R65, R20.reuse, 0x1e0 ;  /* 0x000001e014417836 */ /* 0x040fe20000000000 */
[----:B------:R-:W-:-:S02]  /*10d0*/  IADD3 R61, R20, 0x1a0, RZ ;  /* 0x000001a0143d7810 */ /* 0x000fc40007ffe0ff */
[----:B------:R-:W-:Y:S02]  /*10e0*/  IADD3 R63, R20, 0x1c0, RZ ;  /* 0x000001c0143f7810 */ /* 0x000fe40007ffe0ff */
[-C--:B------:R-:W-:Y:S02]  /*10f0*/  LEA R77, R40, R47.reuse, 0x2 ;  /* 0x0000002f284d7211 */ /* 0x080fe400078e10ff */
[-C--:B------:R-:W-:Y:S02]  /*1100*/  LEA.HI.SX32 R58, R55, R20.reuse, 0x1b ;  /* 0x00000014373a7211 */ /* 0x080fe400078fdaff */
[-C--:B------:R-:W-:Y:S02]  /*1110*/  LEA R76, R42, R47.reuse, 0x2 ;  /* 0x0000002f2a4c7211 */ /* 0x080fe400078e10ff */
[-C--:B------:R-:W-:Y:S02]  /*1120*/  LEA.HI.SX32 R60, R57, R20.reuse, 0x1b ;  /* 0x00000014393c7211 */ /* 0x080fe400078fdaff */
[----:B------:R-:W-:Y:S01]  /*1130*/  LEA R75, R52, R47, 0x2 ;  /* 0x0000002f344b7211 */ /* 0x000fe200078e10ff */
[----:B------:R-:W-:Y:S01]  /*1140*/  IMAD R73, R56, 0x4, R47 ;  /* 0x0000000438497824 */ /* 0x000fe200078e022f */
[----:B------:R-:W-:-:S02]  /*1150*/  LEA.HI.SX32 R62, R59, R20, 0x1b ;  /* 0x000000143b3e7211 */ /* 0x000fc400078fdaff */
[----:B------:R-:W-:Y:S02]  /*1160*/  LEA R74, R54, R47, 0x2 ;  /* 0x0000002f364a7211 */ /* 0x000fe400078e10ff */
[-C--:B------:R-:W-:Y:S02]  /*1170*/  LEA.HI.SX32 R64, R61, R20.reuse, 0x1b ;  /* 0x000000143d407211 */ /* 0x080fe400078fdaff */
[-C--:B------:R-:W-:Y:S02]  /*1180*/  LEA.HI.SX32 R66, R63, R20.reuse, 0x1b ;  /* 0x000000143f427211 */ /* 0x080fe400078fdaff */
[----:B------:R-:W-:Y:S02]  /*1190*/  LEA R5, R84, R5, 0x4 ;  /* 0x0000000554057211 */ /* 0x000fe400078e20ff */
[----:B------:R-:W-:Y:S02]  /*11a0*/  LEA R72, R58, R47, 0x2 ;  /* 0x0000002f3a487211 */ /* 0x000fe400078e10ff */
[----:B------:R-:W-:-:S02]  /*11b0*/  LEA.HI.SX32 R20, R65, R20, 0x1b ;  /* 0x0000001441147211 */ /* 0x000fc400078fdaff */
[-C--:B------:R-:W-:Y:S02]  /*11c0*/  LEA R71, R60, R47.reuse, 0x2 ;  /* 0x0000002f3c477211 */ /* 0x080fe400078e10ff */
[-C--:B------:R-:W-:Y:S01]  /*11d0*/  LEA R70, R62, R47.reuse, 0x2 ;  /* 0x0000002f3e467211 */ /* 0x080fe200078e10ff */
[----:B------:R-:W-:Y:S01]  /*11e0*/  IMAD R68, R66, 0x4, R47 ;  /* 0x0000000442447824 */ /* 0x000fe200078e022f */
[-C--:B------:R-:W-:Y:S02]  /*11f0*/  LEA R69, R64, R47.reuse, 0x2 ;  /* 0x0000002f40457211 */ /* 0x080fe400078e10ff */
[----:B------:R-:W-:Y:S02]  /*1200*/  LEA R67, R20, R47, 0x2 ;  /* 0x0000002f14437211 */ /* 0x000fe400078e10ff */
[----:B------:R-:W-:Y:S02]  /*1210*/  ISETP.GE.AND P2, PT, R50, UR52, PT ;  /* 0x0000003432007c0c */ /* 0x000fe4000bf46270 */
[----:B------:R-:W-:-:S02]  /*1220*/  ISETP.GE.AND P1, PT, R46, UR52, PT ;  /* 0x000000342e007c0c */ /* 0x000fc4000bf26270 */
[----:B------:R-:W-:Y:S02]  /*1230*/  MOV R2, UR18 ;  /* 0x0000001200027c02 */ /* 0x000fe40008000f00 */
[----:B------:R-:W-:Y:S02]  /*1240*/  MOV R3, UR19 ;  /* 0x0000001300037c02 */ /* 0x000fe40008000f00 */
[----:B------:R-:W-:Y:S01]  /*1250*/  ISETP.GE.AND P0, PT, R45, UR52, PT ;  /* 0x000000342d007c0c */ /* 0x000fe2000bf06270 */
[----:B------:R-:W-:Y:S01]  /*1260*/  IMAD.WIDE R2, R50, 0x4, R2 ;  /* 0x0000000432027825 */ /* 0x000fe200078e0202 */
[----:B------:R-:W-:Y:S02]  /*1270*/  ISETP.GE.AND P4, PT, R44, UR52, PT ;  /* 0x000000342c007c0c */ /* 0x000fe4000bf86270 */
[----:B------:R-:W-:Y:S02]  /*1280*/  ISETP.GE.AND P6, PT, R39, UR52, PT ;  /* 0x0000003427007c0c */ /* 0x000fe4000bfc6270 */
[----:B------:R-:W-:-:S02]  /*1290*/  ISETP.GE.AND P5, PT, R38, UR52, PT ;  /* 0x0000003426007c0c */ /* 0x000fc4000bfa6270 */
[----:B------:R-:W-:Y:S02]  /*12a0*/  ISETP.GE.AND P3, PT, R37, UR52, PT ;  /* 0x0000003425007c0c */ /* 0x000fe4000bf66270 */
[----:B------:R-:W-:Y:S02]  /*12b0*/  CS2R R40, SRZ ;  /* 0x0000000000287805 */ /* 0x000fe4000001ff00 */
[----:B------:R-:W-:Y:S02]  /*12c0*/  CS2R R42, SRZ ;  /* 0x00000000002a7805 */ /* 0x000fe4000001ff00 */
[----:B------:R-:W-:Y:S02]  /*12d0*/  MOV R49, RZ ;  /* 0x000000ff00317202 */ /* 0x000fe40000000f00 */
[----:B------:R-:W-:Y:S02]  /*12e0*/  CS2R R52, SRZ ;  /* 0x0000000000347805 */ /* 0x000fe4000001ff00 */
[----:B------:R-:W-:Y:S01]  /*12f0*/  MOV R54, RZ ;  /* 0x000000ff00367202 */ /* 0x000fe20000000f00 */
        /* <DEDUP_REMOVED lines=9> */
[----:B------:R-:W-:Y:S01]  /*1390*/  STS [R74+0x400], R11 ;  /* 0x0004000b4a007388 */ /* 0x000fe20000000800 */
[----:B------:R-:W-:-:S03]  /*13a0*/  LEA R27, R4, R47, 0x2 ;  /* 0x0000002f041b7211 */ /* 0x000fc600078e10ff */
        /* <DEDUP_REMOVED lines=25> */
[----:B------:R-:W-:Y:S01]  /*1540*/  HFMA2.MMA R0, -RZ, RZ, 0, 0 ;  /* 0x00000000ff007435 */ /* 0x000fe200000001ff */
[----:B-1----:R-:W-:-:S02]  /*1550*/  CS2R R6, SRZ ;  /* 0x0000000000067805 */ /* 0x002fc4000001ff00 */
[----:B0-----:R-:W-:Y:S01]  /*1560*/  CS2R R8, SRZ ;  /* 0x0000000000087805 */ /* 0x001fe2000001ff00 */
[----:B------:R-:W-:Y:S01]  /*1570*/  IMAD.MOV.U32 R10, RZ, RZ, RZ ;  /* 0x000000ffff0a7224 */ /* 0x000fe200078e00ff */
[----:B------:R-:W-:-:S05]  /*1580*/  HFMA2.MMA R5, -RZ, RZ, 0, 0 ;  /* 0x00000000ff057435 */ /* 0x000fca00000001ff */
        /* <DEDUP_REMOVED lines=17> */
[----:B------:R-:W-:Y:S01]  /*16a0*/  ISETP.GE.AND P1, PT, R28, UR52, PT ;  /* 0x000000341c007c0c */ /* 0x000fe2000bf26270 */
[----:B------:R-:W-:Y:S02]  /*16b0*/  IMAD.MOV.U32 R4, RZ, RZ, RZ ;  /* 0x000000ffff047224 */ /* 0x000fe400078e00ff */
[----:B------:R-:W5:Y:S04]  /*16c0*/  @!P0 LDG.E R49, desc[UR20][R2.64+0x480] ;  /* 0x0004801402318981 */ /* 0x000f68000c1e1900 */
[----:B------:R-:W5:Y:S04]  /*16d0*/  @!P4 LDG.E R43, desc[UR20][R2.64+0x500] ;  /* 0x00050014022bc981 */ /* 0x000f68000c1e1900 */
[----:B------:R-:W5:Y:S04]  /*16e0*/  @!P6 LDG.E R5, desc[UR20][R2.64+0x580] ;  /* 0x000580140205e981 */ /* 0x000f68000c1e1900 */
[----:B------:R-:W5:Y:S04]  /*16f0*/  @!P5 LDG.E R4, desc[UR20][R2.64+0x600] ;  /* 0x000600140204d981 */ /* 0x000f68000c1e1900 */
[----:B------:R-:W5:Y:S04]  /*1700*/  @!P3 LDG.E R53, desc[UR20][R2.64+0x680] ;  /* 0x000680140235b981 */ /* 0x000f68000c1e1900 */
[----:B------:R-:W5:Y:S04]  /*1710*/  @!P2 LDG.E R52, desc[UR20][R2.64+0x700] ;  /* 0x000700140234a981 */ /* 0x000f68000c1e1900 */
[----:B------:R-:W5:Y:S04]  /*1720*/  @!P1 LDG.E R54, desc[UR20][R2.64+0x780] ;  /* 0x0007801402369981 */ /* 0x000f68000c1e1900 */
        /* <DEDUP_REMOVED lines=36> */
[----:B0-----:R-:W-:Y:S04]  /*1970*/  STL [R1+0x88], R41 ;  /* 0x0000882901007387 */ /* 0x001fe80000100800 */
[----:B------:R-:W0:Y:S04]  /*1980*/  LDS R41, [R27+0xc] ;  /* 0x00000c001b297984 */ /* 0x000e280000000800 */
[----:B-1----:R-:W-:Y:S04]  /*1990*/  STL [R1+0x84], R49 ;  /* 0x0000843101007387 */ /* 0x002fe80000100800 */
[----:B------:R-:W1:Y:S04]  /*19a0*/  LDS R49, [R27+0x10] ;  /* 0x000010001b317984 */ /* 0x000e680000000800 */
[----:B--2---:R-:W-:Y:S04]  /*19b0*/  STL [R1+0x80], R43 ;  /* 0x0000802b01007387 */ /* 0x004fe80000100800 */
        /* <DEDUP_REMOVED lines=18> */
[----:B------:R-:W2:Y:S01]  /*1ae0*/  LDS R43, [R27+0x38] ;  /* 0x000038001b2b7984 */ /* 0x000ea20000000800 */
[----:B------:R-:W-:Y:S01]  /*1af0*/  ISETP.GE.AND P2, PT, R50, UR52, PT ;  /* 0x0000003432007c0c */ /* 0x000fe2000bf46270 */
[----:B------:R-:W-:Y:S01]  /*1b00*/  HFMA2.MMA R0, -RZ, RZ, 0, 0 ;  /* 0x00000000ff007435 */ /* 0x000fe200000001ff */
[----:B------:R-:W-:-:S02]  /*1b10*/  MOV R2, UR46 ;  /* 0x0000002e00027c02 */ /* 0x000fc40008000f00 */
[----:B------:R-:W-:Y:S01]  /*1b20*/  MOV R3, UR47 ;  /* 0x0000002f00037c02 */ /* 0x000fe20008000f00 */
[----:B0-----:R-:W-:Y:S04]  /*1b30*/  STL [R1+0x58], R41 ;  /* 0x0000582901007387 */ /* 0x001fe80000100800 */
[----:B------:R-:W0:Y:S01]  /*1b40*/  LDS R41, [R27+0x3c] ;  /* 0x00003c001b297984 */ /* 0x000e220000000800 */
[----:B------:R-:W-:Y:S01]  /*1b50*/  IMAD.WIDE R2, R50, 0x4, R2 ;  /* 0x0000000432027825 */ /* 0x000fe200078e0202 */
[----:B------:R-:W-:Y:S06]  /*1b60*/  BAR.SYNC.DEFER_BLOCKING 0x0 ;  /* 0x0000000000007b1d */ /* 0x000fec0000010000 */
[----:B------:R-:W3:Y:S01]  /*1b70*/  @!P2 LDG.E R0, desc[UR20][R2.64] ;  /* 0x000000140200a981 */ /* 0x000ee2000c1e1900 */
[----:B------:R-:W-:-:S02]  /*1b80*/  ISETP.GE.AND P1, PT, R46, UR52, PT ;  /* 0x000000342e007c0c */ /* 0x000fc4000bf26270 */
[----:B------:R-:W-:Y:S02]  /*1b90*/  CS2R R6, SRZ ;  /* 0x0000000000067805 */ /* 0x000fe4000001ff00 */
[----:B------:R-:W-:Y:S02]  /*1ba0*/  ISETP.GE.AND P0, PT, R45, UR52, PT ;  /* 0x000000342d007c0c */ /* 0x000fe4000bf06270 */
[----:B------:R-:W-:Y:S02]  /*1bb0*/  ISETP.GE.AND P4, PT, R44, UR52, PT ;  /* 0x000000342c007c0c */ /* 0x000fe4000bf86270 */
[----:B------:R-:W-:Y:S02]  /*1bc0*/  ISETP.GE.AND P6, PT, R39, UR52, PT ;  /* 0x0000003427007c0c */ /* 0x000fe4000bfc6270 */
[----:B------:R-:W-:Y:S02]  /*1bd0*/  ISETP.GE.AND P5, PT, R38, UR52, PT ;  /* 0x0000003426007c0c */ /* 0x000fe4000bfa6270 */
[----:B------:R-:W-:-:S02]  /*1be0*/  ISETP.GE.AND P3, PT, R37, UR52, PT ;  /* 0x0000003425007c0c */ /* 0x000fc4000bf66270 */
[----:B------:R-:W-:Y:S01]  /*1bf0*/  ISETP.GE.AND P2, PT, R36, UR52, PT ;  /* 0x0000003424007c0c */ /* 0x000fe2000bf46270 */
[----:B------:R-:W4:Y:S01]  /*1c00*/  @!P1 LDG.E R7, desc[UR20][R2.64+0x80] ;  /* 0x0000801402079981 */ /* 0x000f22000c1e1900 */
[----:B------:R-:W-:Y:S02]  /*1c10*/  ISETP.GE.AND P1, PT, R35, UR52, PT ;  /* 0x0000003423007c0c */ /* 0x000fe4000bf26270 */
[----:B------:R-:W-:Y:S01]  /*1c20*/  CS2R R8, SRZ ;  /* 0x0000000000087805 */ /* 0x000fe2000001ff00 */
[----:B------:R-:W-:Y:S01]  /*1c30*/  HFMA2.MMA R40, -RZ, RZ, 0, 0 ;  /* 0x00000000ff287435 */ /* 0x000fe200000001ff */
[----:B------:R-:W-:Y:S01]  /*1c40*/  IMAD.MOV.U32 R5, RZ, RZ, RZ ;  /* 0x000000ffff057224 */ /* 0x000fe200078e00ff */
[----:B------:R-:W-:Y:S01]  /*1c50*/  MOV R4, RZ ;  /* 0x000000ff00047202 */ /* 0x000fe20000000f00 */
[----:B------:R-:W5:Y:S01]  /*1c60*/  @!P0 LDG.E R6, desc[UR20][R2.64+0x100] ;  /* 0x0001001402068981 */ /* 0x000f62000c1e1900 */
[----:B------:R-:W-:Y:S02]  /*1c70*/  MOV R10, RZ ;  /* 0x000000ff000a7202 */ /* 0x000fe40000000f00 */
[----:B------:R-:W-:Y:S01]  /*1c80*/  ISETP.GE.AND P0, PT, R34, UR52, PT ;  /* 0x0000003422007c0c */ /* 0x000fe2000bf06270 */
[----:B------:R-:W5:Y:S01]  /*1c90*/  @!P4 LDG.E R8, desc[UR20][R2.64+0x180] ;  /* 0x000180140208c981 */ /* 0x000f62000c1e1900 */
[----:B------:R-:W-:-:S03]  /*1ca0*/  ISETP.GE.AND P4, PT, R33, UR52, PT ;  /* 0x0000003421007c0c */ /* 0x000fc6000bf86270 */
[----:B-1----:R-:W-:Y:S04]  /*1cb0*/  STL [R1+0x54], R49 ;  /* 0x0000543101007387 */ /* 0x002fe80000100800 */
[----:B------:R-:W5:Y:S01]  /*1cc0*/  @!P6 LDG.E R5, desc[UR20][R2.64+0x200] ;  /* 0x000200140205e981 */ /* 0x000f62000c1e1900 */
[----:B------:R-:W-:-:S03]  /*1cd0*/  ISETP.GE.AND P6, PT, R32, UR52, PT ;  /* 0x0000003420007c0c */ /* 0x000fc6000bfc6270 */
[----:B--2---:R-:W-:Y:S04]  /*1ce0*/  STL [R1+0x50], R43 ;  /* 0x0000502b01007387 */ /* 0x004fe80000100800 */
[----:B------:R-:W2:Y:S01]  /*1cf0*/  @!P5 LDG.E R9, desc[UR20][R2.64+0x280] ;  /* 0x000280140209d981 */ /* 0x000ea2000c1e1900 */
[----:B------:R-:W-:-:S03]  /*1d00*/  ISETP.GE.AND P5, PT, R31, UR52, PT ;  /* 0x000000341f007c0c */ /* 0x000fc6000bfa6270 */
[----:B0-----:R0:W-:Y:S04]  /*1d10*/  STL [R1+0x4c], R41 ;  /* 0x00004c2901007387 */ /* 0x0011e80000100800 */
[----:B------:R-:W2:Y:S01]  /*1d20*/  @!P3 LDG.E R4, desc[UR20][R2.64+0x300] ;  /* 0x000300140204b981 */ /* 0x000ea2000c1e1900 */
[----:B------:R-:W-:-:S03]  /*1d30*/  ISETP.GE.AND P3, PT, R30, UR52, PT ;  /* 0x000000341e007c0c */ /* 0x000fc6000bf66270 */
[----:B------:R-:W2:Y:S01]  /*1d40*/  @!P2 LDG.E R40, desc[UR20][R2.64+0x380] ;  /* 0x000380140228a981 */ /* 0x000ea2000c1e1900 */
[----:B------:R-:W-:Y:S01]  /*1d50*/  ISETP.GE.AND P2, PT, R29, UR52, PT ;  /* 0x000000341d007c0c */ /* 0x000fe2000bf46270 */
[----:B0-----:R-:W-:Y:S02]  /*1d60*/  HFMA2.MMA R41, -RZ, RZ, 0, 0 ;  /* 0x00000000ff297435 */ /* 0x001fe400000001ff */
[----:B------:R-:W2:Y:S01]  /*1d70*/  @!P1 LDG.E R10, desc[UR20][R2.64+0x400] ;  /* 0x00040014020a9981 */ /* 0x000ea2000c1e1900 */
[----:B------:R-:W-:Y:S02]  /*1d80*/  ISETP.GE.AND P1, PT, R28, UR52, PT ;  /* 0x000000341c007c0c */ /* 0x000fe4000bf26270 */
[----:B------:R-:W-:Y:S01]  /*1d90*/  CS2R R42, SRZ ;  /* 0x00000000002a7805 */ /* 0x000fe2000001ff00 */
[----:B------:R-:W-:Y:S01]  /*1da0*/  IMAD.MOV.U32 R49, RZ, RZ, RZ ;  /* 0x000000ffff317224 */ /* 0x000fe200078e00ff */
[----:B------:R-:W-:Y:S02]  /*1db0*/  CS2R R52, SRZ ;  /* 0x0000000000347805 */ /* 0x000fe4000001ff00 */
[----:B------:R-:W-:-:S02]  /*1dc0*/  MOV R54, RZ ;  /* 0x000000ff00367202 */ /* 0x000fc40000000f00 */
[----:B------:R-:W2:Y:S04]  /*1dd0*/  @!P0 LDG.E R42, desc[UR20][R2.64+0x480] ;  /* 0x00048014022a8981 */ /* 0x000ea8000c1e1900 */
[----:B------:R-:W2:Y:S04]  /*1de0*/  @!P4 LDG.E R41, desc[UR20][R2.64+0x500] ;  /* 0x000500140229c981 */ /* 0x000ea8000c1e1900 */
[----:B------:R-:W2:Y:S04]  /*1df0*/  @!P6 LDG.E R49, desc[UR20][R2.64+0x580] ;  /* 0x000580140231e981 */ /* 0x000ea8000c1e1900 */
[----:B------:R-:W2:Y:S04]  /*1e00*/  @!P5 LDG.E R43, desc[UR20][R2.64+0x600] ;  /* 0x00060014022bd981 */ /* 0x000ea8000c1e1900 */
[----:B------:R-:W2:Y:S04]  /*1e10*/  @!P3 LDG.E R53, desc[UR20][R2.64+0x680] ;  /* 0x000680140235b981 */ /* 0x000ea8000c1e1900 */
[----:B------:R-:W2:Y:S04]  /*1e20*/  @!P2 LDG.E R52, desc[UR20][R2.64+0x700] ;  /* 0x000700140234a981 */ /* 0x000ea8000c1e1900 */
[----:B------:R-:W2:Y:S04]  /*1e30*/  @!P1 LDG.E R54, desc[UR20][R2.64+0x780] ;  /* 0x0007801402369981 */ /* 0x000ea8000c1e1900 */
[----:B---3--:R0:W-:Y:S04]  /*1e40*/  STS [R83], R0 ;  /* 0x0000000053007388 */ /* 0x0081e80000000800 */
[----:B0-----:R-:W3:Y:S04]  /*1e50*/  LDL.LU R0, [R1+0x118] ;  /* 0x0001180001007983 */ /* 0x001ee80000300800 */
[----:B----4-:R-:W-:Y:S04]  /*1e60*/  STS [R81+0x80], R7 ;  /* 0x0000800751007388 */ /* 0x010fe80000000800 */
[----:B-----5:R-:W-:Y:S04]  /*1e70*/  STS [R80+0x100], R6 ;  /* 0x0001000650007388 */ /* 0x020fe80000000800 */
        /* <DEDUP_REMOVED lines=17> */
[----:B------:R-:W4:Y:S04]  /*1f90*/  LDS R49, [R27+0xc] ;  /* 0x00000c001b317984 */ /* 0x000f280000000800 */
        /* <DEDUP_REMOVED lines=12> */
[----:B0-----:R-:W-:Y:S04]  /*2060*/  STL [R1+0x48], R55 ;  /* 0x0000483701007387 */ /* 0x001fe80000100800 */
[----:B-1----:R0:W-:Y:S04]  /*2070*/  STL [R1+0x44], R53 ;  /* 0x0000443501007387 */ /* 0x0021e80000100800 */
[----:B--2---:R-:W-:Y:S04]  /*2080*/  STL [R1+0x40], R52 ;  /* 0x0000403401007387 */ /* 0x004fe80000100800 */
[----:B----4-:R1:W-:Y:S04]  /*2090*/  STL [R1+0x3c], R49 ;  /* 0x00003c3101007387 */ /* 0x0103e80000100800 */
[----:B-----5:R-:W-:Y:S04]  /*20a0*/  STL [R1+0x38], R43 ;  /* 0x0000382b01007387 */ /* 0x020fe80000100800 */
[----:B------:R2:W-:Y:S04]  /*20b0*/  STL [R1+0x34], R42 ;  /* 0x0000342a01007387 */ /* 0x0005e80000100800 */
[----:B------:R4:W-:Y:S04]  /*20c0*/  STL [R1+0x30], R41 ;  /* 0x0000302901007387 */ /* 0x0009e80000100800 */
[----:B------:R-:W-:Y:S01]  /*20d0*/  STL [R1+0x2c], R40 ;  /* 0x00002c2801007387 */ /* 0x000fe20000100800 */
[----:B------:R-:W-:-:S03]  /*20e0*/  FMUL.FTZ R54, R55, UR4 ;  /* 0x0000000437367c20 */ /* 0x000fc60008410000 */
        /* <DEDUP_REMOVED lines=9> */
[----:B------:R-:W-:Y:S01]  /*2180*/  BAR.SYNC.DEFER_BLOCKING 0x0 ;  /* 0x0000000000007b1d */ /* 0x000fe20000010000 */
[----:B---3--:R-:W-:-:S04]  /*2190*/  FFMA.FTZ R0, R26, R55, R0 ;  /* 0x000000371a007223 */ /* 0x008fc80000010000 */
        /* <DEDUP_REMOVED lines=9> */
[----:B0-----:R-:W-:-:S03]  /*2230*/  FMUL.FTZ R53, R53, UR4 ;  /* 0x0000000435357c20 */ /* 0x001fc60008410000 */
[----:B------:R-:W-:Y:S01]  /*2240*/  FFMA.FTZ R0, R16, R8, R3 ;  /* 0x0000000810007223 */ /* 0x000fe20000010003 */
[----:B------:R-:W-:Y:S01]  /*2250*/  FMUL.FTZ R3, R52, UR4 ;  /* 0x0000000434037c20 */ /* 0x000fe20008410000 */
[----:B------:R-:W-:Y:S01]  /*2260*/  STL [R1+0xc4], R53 ;  /* 0x0000c43501007387 */ /* 0x000fe20000100800 */
[----:B-1----:R-:W-:-:S03]  /*2270*/  FMUL.FTZ R49, R49, UR4 ;  /* 0x0000000431317c20 */ /* 0x002fc60008410000 */
[----:B------:R0:W-:Y:S01]  /*2280*/  STL [R1+0xc0], R3 ;  /* 0x0000c00301007387 */ /* 0x0001e20000100800 */
[----:B--2---:R-:W-:Y:S01]  /*2290*/  FMUL.FTZ R42, R42, UR4 ;  /* 0x000000042a2a7c20 */ /* 0x004fe20008410000 */
[----:B----4-:R-:W-:Y:S02]  /*22a0*/  FMUL.FTZ R41, R41, UR4 ;  /* 0x0000000429297c20 */ /* 0x010fe40008410000 */
[----:B------:R-:W-:Y:S01]  /*22b0*/  STL [R1+0xbc], R49 ;  /* 0x0000bc3101007387 */ /* 0x000fe20000100800 */
[----:B0-----:R-:W-:Y:S01]  /*22c0*/  FFMA.FTZ R3, R15, R7, R0 ;  /* 0x000000070f037223 */ /* 0x001fe20000010000 */
[----:B------:R-:W-:-:S05]  /*22d0*/  FMUL.FTZ R0, R43, UR4 ;  /* 0x000000042b007c20 */ /* 0x000fca0008410000 */
[----:B------:R0:W-:Y:S01]  /*22e0*/  STL [R1+0xb8], R0 ;  /* 0x0000b80001007387 */ /* 0x0001e20000100800 */
[----:B------:R-:W-:-:S03]  /*22f0*/  FMUL.FTZ R10, R10, UR4 ;  /* 0x000000040a0a7c20 */ /* 0x000fc60008410000 */
[----:B------:R-:W-:Y:S01]  /*2300*/  STL [R1+0xb4], R42 ;  /* 0x0000b42a01007387 */ /* 0x000fe20000100800 */
[----:B0-----:R-:W-:Y:S01]  /*2310*/  FFMA.FTZ R0, R14, R6, R3 ;  /* 0x000000060e007223 */ /* 0x001fe20000010003 */
[----:B------:R-:W-:Y:S02]  /*2320*/  FMUL.FTZ R3, R40, UR4 ;  /* 0x0000000428037c20 */ /* 0x000fe40008410000 */
[----:B------:R-:W-:Y:S01]  /*2330*/  STL [R1+0xb0], R41 ;  /* 0x0000b02901007387 */ /* 0x000fe20000100800 */
[----:B------:R-:W-:-:S03]  /*2340*/  FMUL.FTZ R9, R9, UR4 ;  /* 0x0000000409097c20 */ /* 0x000fc60008410000 */
        /* <DEDUP_REMOVED lines=9> */
[----:B------:R1:W-:Y:S01]  /*23e0*/  STL [R1+0x9c], R7 ;  /* 0x00009c0701007387 */ /* 0x0003e20000100800 */
[----:B0-----:R-:W-:Y:S01]  /*23f0*/  FFMA.FTZ R0, R12, R4, R3 ;  /* 0x000000040c007223 */ /* 0x001fe20000010003 */
[----:B------:R-:W-:Y:S01]  /*2400*/  FMUL.FTZ R4, R4, UR4 ;  /* 0x0000000404047c20 */ /* 0x000fe20008410000 */
[----:B------:R-:W-:Y:S02]  /*2410*/  FMUL.FTZ R3, R2, UR4 ;  /* 0x0000000402037c20 */ /* 0x000fe40008410000 */
[----:B------:R-:W-:Y:S01]  /*2420*/  FFMA.FTZ R0, R11, R2, R0 ;  /* 0x000000020b007223 */ /* 0x000fe20000010000 */
[----:B------:R1:W-:Y:S04]  /*2430*/  STL [R1+0x98], R6 ;  /* 0x0000980601007387 */ /* 0x0003e80000100800 */
[----:B------:R1:W-:Y:S04]  /*2440*/  STL [R1+0x94], R5 ;  /* 0x0000940501007387 */ /* 0x0003e80000100800 */
[----:B------:R1:W-:Y:S04]  /*2450*/  STL [R1+0x90], R4 ;  /* 0x0000900401007387 */ /* 0x0003e80000100800 */
[----:B------:R1:W-:Y:S04]  /*2460*/  STL [R1+0x118], R0 ;  /* 0x0001180001007387 */ /* 0x0003e80000100800 */
[----:B------:R1:W-:Y:S01]  /*2470*/  STL [R1+0x8c], R3 ;  /* 0x00008c0301007387 */ /* 0x0003e20000100800 */
[----:B------:R-:W-:-:S13]  /*2480*/  ISETP.LT.AND P0, PT, RZ, UR7, PT ;  /* 0x00000007ff007c0c */ /* 0x000fda000bf01270 */
[----:B-1----:R-:W-:Y:S05]  /*2490*/  @P0 BRA `(.L_x_814) ;  /* 0x0000000000300947 */ /* 0x002fea0003800000 */
[----:B------:R0:W-:Y:S01]  /*24a0*/  STL [R1+0x8], RZ ;  /* 0x000008ff01007387 */ /* 0x0001e20000100800 */
[----:B------:R-:W-:Y:S02]  /*24b0*/  CS2R R158, SRZ ;  /* 0x00000000009e7805 */ /* 0x000fe4000001ff00 */
[----:B------:R-:W-:Y:S02]  /*24c0*/  MOV R157, RZ ;  /* 0x000000ff009d7202 */ /* 0x000fe40000000f00 */
[----:B------:R-:W-:Y:S01]  /*24d0*/  CS2R R8, SRZ ;  /* 0x0000000000087805 */ /* 0x000fe2000001ff00 */
[----:B------:R0:W-:Y:S01]  /*24e0*/  STL [R1+0x4], RZ ;  /* 0x000004ff01007387 */ /* 0x0001e20000100800 */
[----:B------:R-:W-:Y:S02]  /*24f0*/  MOV R10, RZ ;  /* 0x000000ff000a7202 */ /* 0x000fe40000000f00 */
[----:B------:R-:W-:Y:S02]  /*2500*/  CS2R R6, SRZ ;  /* 0x0000000000067805 */ /* 0x000fe4000001ff00 */
[----:B------:R-:W-:Y:S01]  /*2510*/  CS2R R4, SRZ ;  /* 0x0000000000047805 */ /* 0x000fe2000001ff00 */
[----:B------:R0:W-:Y:S01]  /*2520*/  STL [R1], RZ ;  /* 0x000000ff01007387 */ /* 0x0001e20000100800 */
[----:B------:R-:W-:-:S02]  /*2530*/  CS2R R2, SRZ ;  /* 0x0000000000027805 */ /* 0x000fc4000001ff00 */
[----:B------:R-:W-:Y:S01]  /*2540*/  MOV R0, RZ ;  /* 0x000000ff00007202 */ /* 0x000fe20000000f00 */
[----:B------:R-:W-:Y:S06]  /*2550*/  BRA `(.L_x_815) ;  /* 0x0000004400587947 */ /* 0x000fec0003800000 */
.L_x_814:
[----:B------:R-:W-:Y:S01]  /*2560*/  ISETP.GE.AND P0, PT, R50, UR52, PT ;  /* 0x0000003432007c0c */ /* 0x000fe2000bf06270 */
[----:B------:R-:W-:Y:S01]  /*2570*/  USHF.R.S32.HI UR53, URZ, 0x1f, UR10 ;  /* 0x0000001f3f357899 */ /* 0x000fe2000801140a */
[----:B------:R-:W-:Y:S01]  /*2580*/  CS2R R158, SRZ ;  /* 0x00000000009e7805 */ /* 0x000fe2000001ff00 */
[----:B------:R-:W-:Y:S01]  /*2590*/  ULDC.64 UR56, c[0x0][0x230] ;  /* 0x00008c0000387ab9 */ /* 0x000fe20000000a00 */
[----:B------:R-:W-:Y:S01]  /*25a0*/  P2R R0, PR, RZ, 0x1 ;  /* 0x00000001ff007803 */ /* 0x000fe20000000000 */
[----:B------:R-:W-:Y:S01]  /*25b0*/  UIMAD UR8, UR53, UR56, URZ ;  /* 0x00000038350872a4 */ /* 0x000fe2000f8e023f */
[----:B------:R-:W-:Y:S01]  /*25c0*/  IMAD.MOV.U32 R157, RZ, RZ, RZ ;  /* 0x000000ffff9d7224 */ /* 0x000fe200078e00ff */
[----:B------:R-:W-:Y:S01]  /*25d0*/  UIMAD.WIDE.U32 UR28, UR10, UR56, URZ ;  /* 0x000000380a1c72a5 */ /* 0x000fe2000f8e003f */
[----:B------:R-:W-:Y:S01]  /*25e0*/  MOV R10, RZ ;  /* 0x000000ff000a7202 */ /* 0x000fe20000000f00 */
[----:B------:R0:W-:Y:S01]  /*25f0*/  STL [R1+0x10c], R0 ;  /* 0x00010c0001007387 */ /* 0x0001e20000100800 */
[----:B------:R-:W-:Y:S01]  /*2600*/  UIMAD UR57, UR10, UR57, UR8 ;  /* 0x000000390a3972a4 */ /* 0x000fe2000f8e0208 */
[----:B------:R-:W-:-:S02]  /*2610*/  CS2R R8, SRZ ;  /* 0x0000000000087805 */ /* 0x000fc4000001ff00 */
[----:B------:R-:W-:Y:S01]  /*2620*/  CS2R R6, SRZ ;  /* 0x0000000000067805 */ /* 0x000fe2000001ff00 */
[----:B------:R1:W-:Y:S01]  /*2630*/  STL [R1+0x8], RZ ;  /* 0x000008ff01007387 */ /* 0x0003e20000100800 */
[----:B------:R-:W-:Y:S02]  /*2640*/  CS2R R4, SRZ ;  /* 0x0000000000047805 */ /* 0x000fe4000001ff00 */
[----:B------:R-:W-:Y:S01]  /*2650*/  CS2R R2, SRZ ;  /* 0x0000000000027805 */ /* 0x000fe2000001ff00 */
[----:B------:R-:W-:Y:S01]  /*2660*/  UMOV UR7, URZ ;  /* 0x0000003f00077c82 */ /* 0x000fe20008000000 */
[----:B------:R1:W-:Y:S01]  /*2670*/  STL [R1+0x4], RZ ;  /* 0x000004ff01007387 */ /* 0x0003e20000100800 */
[----:B------:R-:W-:Y:S01]  /*2680*/  UMOV UR8, URZ ;  /* 0x0000003f00087c82 */ /* 0x000fe20008000000 */
[----:B0-----:R-:W-:Y:S01]  /*2690*/  MOV R0, RZ ;  /* 0x000000ff00007202 */ /* 0x001fe20000000f00 */
[----:B------:R-:W-:Y:S01]  /*26a0*/  UMOV UR9, URZ ;  /* 0x0000003f00097c82 */ /* 0x000fe20008000000 */
[----:B------:R1:W-:Y:S01]  /*26b0*/  STL [R1], RZ ;  /* 0x000000ff01007387 */ /* 0x0003e20000100800 */
[----:B------:R-:W-:Y:S01]  /*26c0*/  ULDC UR54, c[0x0][0x224] ;  /* 0x0000890000367ab9 */ /* 0x000fe20000000800 */
[----:B------:R-:W-:Y:S01]  /*26d0*/  ULDC UR55, c[0x0][0x21c] ;  /* 0x0000870000377ab9 */ /* 0x000fe20000000800 */
[----:B------:R-:W-:Y:S01]  /*26e0*/  ULDC UR56, c[0x0][0x218] ;  /* 0x0000860000387ab9 */ /* 0x000fe20000000800 */
[----:B------:R-:W-:Y:S01]  /*26f0*/  UIADD3 UR57, UR29, UR57, URZ ;  /* 0x000000391d397290 */ /* 0x000fe2000fffe03f */
[----:B------:R-:W-:Y:S01]  /*2700*/  ULDC.64 UR30, c[0x0][0x3c8] ;  /* 0x0000f200001e7ab9 */ /* 0x000fe20000000a00 */
[----:B------:R-:W-:Y:S01]  /*2710*/  ULDC.64 UR32, c[0x0][0x238] ;  /* 0x00008e0000207ab9 */ /* 0x000fe20000000a00 */
[----:B------:R-:W-:Y:S01]  /*2720*/  ULDC.64 UR34, c[0x0][0x2d0] ;  /* 0x0000b40000227ab9 */ /* 0x000fe20000000a00 */
[----:B------:R-:W-:Y:S01]  /*2730*/  ULDC.64 UR36, c[0x0][0x250] ;  /* 0x0000940000247ab9 */ /* 0x000fe20000000a00 */
[----:B------:R-:W-:Y:S01]  /*2740*/  ULDC.64 UR38, c[0x0][0x2e0] ;  /* 0x0000b80000267ab9 */ /* 0x000fe20000000a00 */
[----:B------:R-:W-:Y:S01]  /*2750*/  ULDC.64 UR40, c[0x0][0x270] ;  /* 0x00009c0000287ab9 */ /* 0x000fe20000000a00 */
[----:B-1----:R-:W-:-:S05]  /*2760*/  ULDC.64 UR42, c[0x0][0x268] ;  /* 0x00009a00002a7ab9 */ /* 0x002fca0000000a00 */
.L_x_859:
[----:B------:R-:W2:Y:S01]  /*2770*/  LDL R28, [R1+0x10c] ;  /* 0x00010c00011c7983 */ /* 0x000ea20000100800 */
[----:B------:R-:W-:Y:S01]  /*2780*/  USHF.R.S32.HI UR58, URZ, 0x1f, UR7 ;  /* 0x0000001f3f3a7899 */ /* 0x000fe20008011407 */
[----:B------:R-:W-:Y:S02]  /*2790*/  SHF.R.S32.HI R51, RZ, 0x1f, R50 ;  /* 0x0000001fff337819 */ /* 0x000fe40000011432 */
[----:B------:R-:W-:Y:S01]  /*27a0*/  MOV R29, UR36 ;  /* 0x00000024001d7c02 */ /* 0x000fe20008000f00 */
[----:B------:R-:W-:Y:S01]  /*27b0*/  UIMAD UR44, UR58, UR36, URZ ;  /* 0x000000243a2c72a4 */ /* 0x000fe2000f8e023f */
[C---:B------:R-:W-:Y:S01]  /*27c0*/  LOP3.LUT R46, R50.reuse, 0x20, RZ, 0xfc, !PT ;  /* 0x00000020322e7812 */ /* 0x040fe200078efcff */
[----:B------:R-:W3:Y:S01]  /*27d0*/  LDL R82, [R1+0x108] ;  /* 0x0001080001527983 */ /* 0x000ee20000100800 */
[C---:B------:R-:W-:Y:S01]  /*27e0*/  LOP3.LUT R45, R50.reuse, 0x40, RZ, 0xfc, !PT ;  /* 0x00000040322d7812 */ /* 0x040fe200078efcff */
[----:B------:R-:W-:Y:S01]  /*27f0*/  UIMAD UR44, UR7, UR37, UR44 ;  /* 0x00000025072c72a4 */ /* 0x000fe2000f8e022c */
[----:B------:R-:W-:Y:S01]  /*2800*/  LOP3.LUT R44, R50, 0x60, RZ, 0xfc, !PT ;  /* 0x00000060322c7812 */ /* 0x000fe200078efcff */
[----:B------:R-:W4:Y:S01]  /*2810*/  LDL R81, [R1+0x104] ;  /* 0x0001040001517983 */ /* 0x000f220000100800 */
[----:B------:R-:W-:-:S02]  /*2820*/  ISETP.GE.AND P3, PT, R46, UR52, PT ;  /* 0x000000342e007c0c */ /* 0x000fc4000bf66270 */
[----:B------:R-:W-:Y:S01]  /*2830*/  ISETP.GE.AND P2, PT, R45, UR52, PT ;  /* 0x000000342d007c0c */ /* 0x000fe2000bf46270 */
[----:B------:R-:W5:Y:S01]  /*2840*/  LDL R71, [R1+0x100] ;  /* 0x0001000001477983 */ /* 0x000f620000100800 */
[----:B------:R-:W-:Y:S01]  /*2850*/  ISETP.GE.AND P1, PT, R44, UR52, PT ;  /* 0x000000342c007c0c */ /* 0x000fe2000bf26270 */
[----:B------:R-:W-:Y:S01]  /*2860*/  IMAD.MOV.U32 R49, RZ, RZ, RZ ;  /* 0x000000ffff317224 */ /* 0x000fe200078e00ff */
[C---:B------:R-:W-:Y:S02]  /*2870*/  LOP3.LUT R39, R50.reuse, 0x80, RZ, 0xfc, !PT ;  /* 0x0000008032277812 */ /* 0x040fe400078efcff */
[----:B------:R-:W-:Y:S02]  /*2880*/  CS2R R42, SRZ ;  /* 0x00000000002a7805 */ /* 0x000fe4000001ff00 */
[----:B------:R-:W-:Y:S02]  /*2890*/  LOP3.LUT R38, R50, 0xa0, RZ, 0xfc, !PT ;  /* 0x000000a032267812 */ /* 0x000fe400078efcff */
[----:B0-----:R-:W-:-:S02]  /*28a0*/  CS2R R52, SRZ ;  /* 0x0000000000347805 */ /* 0x001fc4000001ff00 */
[C---:B------:R-:W-:Y:S01]  /*28b0*/  LOP3.LUT R37, R50.reuse, 0xc0, RZ, 0xfc, !PT ;  /* 0x000000c032257812 */ /* 0x040fe200078efcff */
[----:B------:R-:W5:Y:S01]  /*28c0*/  LDL R80, [R1+0xfc] ;  /* 0x0000fc0001507983 */ /* 0x000f620000100800 */
[C---:B------:R-:W-:Y:S02]  /*28d0*/  LOP3.LUT R36, R50.reuse, 0xe0, RZ, 0xfc, !PT ;  /* 0x000000e032247812 */ /* 0x040fe400078efcff */
[C---:B------:R-:W-:Y:S01]  /*28e0*/  LOP3.LUT R35, R50.reuse, 0x100, RZ, 0xfc, !PT ;  /* 0x0000010032237812 */ /* 0x040fe200078efcff */
[----:B------:R-:W5:Y:S01]  /*28f0*/  LDL R79, [R1+0xf8] ;  /* 0x0000f800014f7983 */ /* 0x000f620000100800 */
[----:B------:R-:W-:Y:S02]  /*2900*/  LOP3.LUT R34, R50, 0x120, RZ, 0xfc, !PT ;  /* 0x0000012032227812 */ /* 0x000fe400078efcff */
[----:B------:R-:W-:Y:S01]  /*2910*/  ISETP.GE.AND P5, PT, R38, UR52, PT ;  /* 0x0000003426007c0c */ /* 0x000fe2000bfa6270 */
[----:B------:R-:W5:Y:S01]  /*2920*/  LDL R68, [R1+0xf4] ;  /* 0x0000f40001447983 */ /* 0x000f620000100800 */
[----:B------:R-:W-:-:S02]  /*2930*/  ISETP.GE.AND P4, PT, R37, UR52, PT ;  /* 0x0000003425007c0c */ /* 0x000fc4000bf86270 */
[----:B------:R-:W-:Y:S02]  /*2940*/  CS2R R54, SRZ ;  /* 0x0000000000367805 */ /* 0x000fe4000001ff00 */
[----:B------:R-:W-:Y:S02]  /*2950*/  CS2R R56, SRZ ;  /* 0x0000000000387805 */ /* 0x000fe4000001ff00 */
[C---:B------:R-:W-:Y:S02]  /*2960*/  LOP3.LUT R33, R50.reuse, 0x140, RZ, 0xfc, !PT ;  /* 0x0000014032217812 */ /* 0x040fe400078efcff */
[----:B------:R-:W-:Y:S02]  /*2970*/  CS2R R58, SRZ ;  /* 0x00000000003a7805 */ /* 0x000fe4000001ff00 */
[C---:B------:R-:W-:Y:S01]  /*2980*/  LOP3.LUT R32, R50.reuse, 0x160, RZ, 0xfc, !PT ;  /* 0x0000016032207812 */ /* 0x040fe200078efcff */
[----:B------:R-:W5:Y:S01]  /*2990*/  LDL R78, [R1+0xf0] ;  /* 0x0000f000014e7983 */ /* 0x000f620000100800 */
[----:B------:R-:W-:-:S02]  /*29a0*/  LOP3.LUT R31, R50, 0x180, RZ, 0xfc, !PT ;  /* 0x00000180321f7812 */ /* 0x000fc400078efcff */
[----:B------:R-:W-:Y:S02]  /*29b0*/  LOP3.LUT R30, R50, 0x1a0, RZ, 0xfc, !PT ;  /* 0x000001a0321e7812 */ /* 0x000fe400078efcff */
[----:B------:R-:W-:Y:S01]  /*29c0*/  CS2R R60, SRZ ;  /* 0x00000000003c7805 */ /* 0x000fe2000001ff00 */
[----:B------:R-:W-:Y:S01]  /*29d0*/  HFMA2.MMA R64, -RZ, RZ, 0, 0 ;  /* 0x00000000ff407435 */ /* 0x000fe200000001ff */
[----:B------:R-:W-:Y:S01]  /*29e0*/  UIMAD UR59, UR58, UR32, URZ ;  /* 0x000000203a3b72a4 */ /* 0x000fe2000f8e023f */
[----:B------:R-:W5:Y:S01]  /*29f0*/  LDL R77, [R1+0xec] ;  /* 0x0000ec00014d7983 */ /* 0x000f620000100800 */
[----:B------:R-:W-:Y:S01]  /*2a00*/  CS2R R62, SRZ ;  /* 0x00000000003e7805 */ /* 0x000fe2000001ff00 */
[----:B------:R-:W-:Y:S01]  /*2a10*/  UMOV UR45, UR57 ;  /* 0x00000039002d7c82 */ /* 0x000fe20008000000 */
[----:B------:R-:W-:Y:S01]  /*2a20*/  UIMAD UR60, UR7, UR33, UR59 ;  /* 0x00000021073c72a4 */ /* 0x000fe2000f8e023b */
        /* <DEDUP_REMOVED lines=8> */
[----:B------:R-:W5:Y:S01]  /*2ab0*/  LDL R66, [R1+0x88] ;  /* 0x0000880001427983 */ /* 0x000f620000100800 */
[----:B--2---:R-:W-:Y:S01]  /*2ac0*/  ISETP.NE.AND P6, PT, R28, RZ, PT ;  /* 0x000000ff1c00720c */ /* 0x004fe20003fc5270 */
[----:B------:R-:W-:-:S05]  /*2ad0*/  IMAD.WIDE.U32 R28, R29, UR7, R50 ;  /* 0x000000071d1c7c25 */ /* 0x000fca000f8e0032 */
[----:B------:R-:W-:Y:S02]  /*2ae0*/  IADD3 R29, R29, UR44, RZ ;  /* 0x0000002c1d1d7c10 */ /* 0x000fe4000fffe0ff */
[----:B------:R-:W-:-:S04]  /*2af0*/  LEA R40, P0, R28, UR48, 0x2 ;  /* 0x000000301c287c11 */ /* 0x000fc8000f8010ff */
[----:B------:R-:W-:Y:S02]  /*2b00*/  LEA.HI.X R41, R28, UR49, R29, 0x2, P0 ;  /* 0x000000311c297c11 */ /* 0x000fe400080f141d */
[----:B------:R-:W-:-:S03]  /*2b10*/  ISETP.GE.AND P0, PT, R39, UR52, PT ;  /* 0x0000003427007c0c */ /* 0x000fc6000bf06270 */
[----:B------:R-:W4:Y:S01]  /*2b20*/  @!P3 LDG.E R49, desc[UR20][R40.64+0x80] ;  /* 0x000080142831b981 */ /* 0x000f22000c1e1900 */
[----:B------:R-:W-:-:S03]  /*2b30*/  ISETP.GE.AND P3, PT, R36, UR52, PT ;  /* 0x0000003424007c0c */ /* 0x000fc6000bf66270 */
[----:B------:R-:W5:Y:S01]  /*2b40*/  @!P2 LDG.E R43, desc[UR20][R40.64+0x100] ;  /* 0x00010014282ba981 */ /* 0x000f62000c1e1900 */
[----:B------:R-:W-:-:S03]  /*2b50*/  ISETP.GE.AND P2, PT, R35, UR52, PT ;  /* 0x0000003423007c0c */ /* 0x000fc6000bf46270 */
[----:B------:R-:W2:Y:S01]  /*2b60*/  @!P1 LDG.E R53, desc[UR20][R40.64+0x180] ;  /* 0x0001801428359981 */ /* 0x000ea2000c1e1900 */
[----:B------:R-:W-:Y:S02]  /*2b70*/  ISETP.GE.AND P1, PT, R34, UR52, PT ;  /* 0x0000003422007c0c */ /* 0x000fe4000bf26270 */
[C---:B------:R-:W-:Y:S01]  /*2b80*/  LOP3.LUT R29, R50.reuse, 0x1c0, RZ, 0xfc, !PT ;  /* 0x000001c0321d7812 */ /* 0x040fe200078efcff */
[----:B------:R-:W2:Y:S01]  /*2b90*/  @!P0 LDG.E R52, desc[UR20][R40.64+0x200] ;  /* 0x0002001428348981 */ /* 0x000ea2000c1e1900 */
[----:B------:R-:W-:Y:S02]  /*2ba0*/  ISETP.GE.AND P0, PT, R33, UR52, PT ;  /* 0x0000003421007c0c */ /* 0x000fe4000bf06270 */
[----:B------:R-:W-:Y:S01]  /*2bb0*/  LOP3.LUT R28, R50, 0x1e0, RZ, 0xfc, !PT ;  /* 0x000001e0321c7812 */ /* 0x000fe200078efcff */
[----:B------:R-:W2:Y:S01]  /*2bc0*/  @!P5 LDG.E R55, desc[UR20][R40.64+0x280] ;  /* 0x000280142837d981 */ /* 0x000ea2000c1e1900 */
[----:B------:R-:W-:-:S03]  /*2bd0*/  ISETP.GE.AND P5, PT, R32, UR52, PT ;  /* 0x0000003420007c0c */ /* 0x000fc6000bfa6270 */
[----:B------:R-:W2:Y:S01]  /*2be0*/  @!P4 LDG.E R54, desc[UR20][R40.64+0x300] ;  /* 0x000300142836c981 */ /* 0x000ea2000c1e1900 */
[----:B------:R-:W-:-:S03]  /*2bf0*/  ISETP.GE.AND P4, PT, R31, UR52, PT ;  /* 0x000000341f007c0c */ /* 0x000fc6000bf86270 */
[----:B------:R-:W2:Y:S01]  /*2c00*/  @!P3 LDG.E R57, desc[UR20][R40.64+0x380] ;  /* 0x000380142839b981 */ /* 0x000ea2000c1e1900 */
[----:B------:R-:W-:-:S03]  /*2c10*/  ISETP.GE.AND P3, PT, R30, UR52, PT ;  /* 0x000000341e007c0c */ /* 0x000fc6000bf66270 */
[----:B------:R-:W3:Y:S04]  /*2c20*/  @!P6 LDG.E R42, desc[UR20][R40.64] ;  /* 0x00000014282ae981 */ /* 0x000ee8000c1e1900 */
[----:B------:R-:W2:Y:S01]  /*2c30*/  @!P2 LDG.E R56, desc[UR20][R40.64+0x400] ;  /* 0x000400142838a981 */ /* 0x000ea2000c1e1900 */
[----:B------:R-:W-:-:S03]  /*2c40*/  ISETP.GE.AND P2, PT, R29, UR52, PT ;  /* 0x000000341d007c0c */ /* 0x000fc6000bf46270 */
[----:B------:R-:W2:Y:S01]  /*2c50*/  @!P1 LDG.E R59, desc[UR20][R40.64+0x480] ;  /* 0x00048014283b9981 */ /* 0x000ea2000c1e1900 */
[----:B------:R-:W-:Y:S01]  /*2c60*/  ISETP.GE.AND P1, PT, R28, UR52, PT ;  /* 0x000000341c007c0c */ /* 0x000fe2000bf26270 */
[----:B------:R-:W-:Y:S02]  /*2c70*/  UMOV UR44, UR28 ;  /* 0x0000001c002c7c82 */ /* 0x000fe40008000000 */
[----:B------:R-:W-:Y:S01]  /*2c80*/  UIMAD.WIDE.U32 UR44, UR7, UR32, UR44 ;  /* 0x00000020072c72a5 */ /* 0x000fe2000f8e002c */
[----:B------:R-:W2:Y:S04]  /*2c90*/  @!P0 LDG.E R58, desc[UR20][R40.64+0x500] ;  /* 0x00050014283a8981 */ /* 0x000ea8000c1e1900 */
[----:B------:R-:W2:Y:S01]  /*2ca0*/  @!P5 LDG.E R61, desc[UR20][R40.64+0x580] ;  /* 0x00058014283dd981 */ /* 0x000ea2000c1e1900 */
[----:B------:R-:W-:-:S02]  /*2cb0*/  ULEA UR59, UP0, UR44, UR34, 0x2 ;  /* 0x000000222c3b7291 */ /* 0x000fc4000f80103f */
[----:B------:R-:W-:Y:S01]  /*2cc0*/  UIADD3 UR45, UR45, UR60, URZ ;  /* 0x0000003c2d2d7290 */ /* 0x000fe2000fffe03f */
[----:B------:R-:W2:Y:S04]  /*2cd0*/  @!P4 LDG.E R60, desc[UR20][R40.64+0x600] ;  /* 0x00060014283cc981 */ /* 0x000ea8000c1e1900 */
[----:B------:R-:W2:Y:S01]  /*2ce0*/  @!P3 LDG.E R63, desc[UR20][R40.64+0x680] ;  /* 0x00068014283fb981 */ /* 0x000ea2000c1e1900 */
[----:B------:R-:W-:-:S03]  /*2cf0*/  ULEA.HI.X UR44, UR44, UR35, UR45, 0x2, UP0 ;  /* 0x000000232c2c7291 */ /* 0x000fc600080f142d */
[----:B------:R-:W2:Y:S04]  /*2d00*/  @!P2 LDG.E R62, desc[UR20][R40.64+0x700] ;  /* 0x00070014283ea981 */ /* 0x000ea8000c1e1900 */
[----:B------:R0:W2:Y:S02]  /*2d10*/  @!P1 LDG.E R64, desc[UR20][R40.64+0x780] ;  /* 0x0007801428409981 */ /* 0x0000a4000c1e1900 */
[----:B0-----:R-:W-:Y:S02]  /*2d20*/  MOV R40, UR59 ;  /* 0x0000003b00287c02 */ /* 0x001fe40008000f00 */
[----:B------:R-:W-:-:S05]  /*2d30*/  MOV R41, UR44 ;  /* 0x0000002c00297c02 */ /* 0x000fca0008000f00 */
[----:B------:R0:W2:Y:S01]  /*2d40*/  LDG.E R65, desc[UR20][R40.64] ;  /* 0x0000001428417981 */ /* 0x0000a2000c1e1900 */
[----:B------:R-:W-:Y:S02]  /*2d50*/  UIMAD UR59, UR53, UR42, URZ ;  /* 0x0000002a353b72a4 */ /* 0x000fe4000f8e023f */
[----:B------:R-:W-:Y:S02]  /*2d60*/  UIMAD.WIDE.U32 UR44, UR10, UR42, URZ ;  /* 0x0000002a0a2c72a5 */ /* 0x000fe4000f8e003f */
        /* <DEDUP_REMOVED lines=9> */
[----:B------:R-:W-:Y:S01]  /*2e00*/  IMAD.U32 R41, RZ, RZ, UR44 ;  /* 0x0000002cff297e24 */ /* 0x000fe2000f8e00ff */
[----:B---3--:R-:W-:Y:S04]  /*2e10*/  STS [R82], R42 ;  /* 0x0000002a52007388 */ /* 0x008fe80000000800 */
[----:B----4-:R-:W-:Y:S04]  /*2e20*/  STS [R81+0x80], R49 ;  /* 0x0000803151007388 */ /* 0x010fe80000000800 */
[----:B-----5:R0:W-:Y:S04]  /*2e30*/  STS [R71+0x100], R43 ;  /* 0x0001002b47007388 */ /* 0x0201e80000000800 */
[----:B--2---:R-:W-:Y:S04]  /*2e40*/  STS [R80+0x180], R53 ;  /* 0x0001803550007388 */ /* 0x004fe80000000800 */
[----:B------:R-:W-:Y:S04]  /*2e50*/  STS [R79+0x200], R52 ;  /* 0x000200344f007388 */ /* 0x000fe80000000800 */
[----:B0-----:R-:W2:Y:S04]  /*2e60*/  LDL R71, [R1+0x84] ;  /* 0x0000840001477983 */ /* 0x001ea80000100800 */
[----:B------:R0:W-:Y:S04]  /*2e70*/  STS [R68+0x280], R55 ;  /* 0x0002803744007388 */ /* 0x0001e80000000800 */
[----:B------:R-:W-:Y:S04]  /*2e80*/  STS [R78+0x300], R54 ;  /* 0x000300364e007388 */ /* 0x000fe80000000800 */
[----:B------:R-:W-:Y:S04]  /*2e90*/  STS [R77+0x380], R57 ;  /* 0x000380394d007388 */ /* 0x000fe80000000800 */
[----:B------:R-:W-:Y:S04]  /*2ea0*/  STS [R76+0x400], R56 ;  /* 0x000400384c007388 */ /* 0x000fe80000000800 */
[----:B0-----:R-:W3:Y:S04]  /*2eb0*/  LDL R68, [R1+0x80] ;  /* 0x0000800001447983 */ /* 0x001ee80000100800 */
[----:B------:R-:W-:Y:S04]  /*2ec0*/  STS [R75+0x480], R59 ;  /* 0x0004803b4b007388 */ /* 0x000fe80000000800 */
[----:B------:R0:W-:Y:S04]  /*2ed0*/  STS [R67+0x500], R58 ;  /* 0x0005003a43007388 */ /* 0x0001e80000000800 */
[----:B------:R1:W-:Y:S04]  /*2ee0*/  STS [R74+0x580], R61 ;  /* 0x0005803d4a007388 */ /* 0x0003e80000000800 */
[----:B------:R-:W-:Y:S04]  /*2ef0*/  STS [R73+0x600], R60 ;  /* 0x0006003c49007388 */ /* 0x000fe80000000800 */
[----:B0-----:R-:W4:Y:S04]  /*2f00*/  LDL R67, [R1+0x7c] ;  /* 0x00007c0001437983 */ /* 0x001f280000100800 */
[----:B------:R-:W-:Y:S04]  /*2f10*/  STS [R72+0x680], R63 ;  /* 0x0006803f48007388 */ /* 0x000fe80000000800 */
[----:B------:R-:W-:Y:S04]  /*2f20*/  STS [R70+0x700], R62 ;  /* 0x0007003e46007388 */ /* 0x000fe80000000800 */
[----:B------:R0:W-:Y:S01]  /*2f30*/  STS [R69+0x780], R64 ;  /* 0x0007804045007388 */ /* 0x0001e20000000800 */
[----:B------:R-:W-:-:S03]  /*2f40*/  NOP ;  /* 0x0000000000007918 */ /* 0x000fc60000000000 */
[----:B-1----:R-:W5:Y:S04]  /*2f50*/  LDL R74, [R1+0x78] ;  /* 0x00007800014a7983 */ /* 0x002f680000100800 */
[----:B------:R1:W5:Y:S04]  /*2f60*/  LDG.E R41, desc[UR20][R40.64] ;  /* 0x0000001428297981 */ /* 0x000368000c1e1900 */
[----:B0-----:R-:W5:Y:S04]  /*2f70*/  LDL R64, [R1+0x74] ;  /* 0x0000740001407983 */ /* 0x001f680000100800 */
[----:B------:R-:W5:Y:S01]  /*2f80*/  LDL R70, [R1+0x60] ;  /* 0x0000600001467983 */ /* 0x000f620000100800 */
[----:B------:R-:W-:-:S03]  /*2f90*/  R2UR UR59, R65 ;  /* 0x00000000413b72ca */ /* 0x000fc600000e0000 */
        /* <DEDUP_REMOVED lines=9> */
[----:B------:R-:W-:Y:S01]  /*3030*/  MOV R53, UR59 ;  /* 0x0000003b00357c02 */ /* 0x000fe20008000f00 */
[----:B------:R-:W-:-:S02]  /*3040*/  UIADD3 UR44, UR50, -0x1, URZ ;  /* 0xffffffff322c7890 */ /* 0x000fc4000fffe03f */
[----:B------:R-:W0:Y:S04]  /*3050*/  LDS R113, [R27+0x4] ;  /* 0x000004001b717984 */ /* 0x000e280000000800 */
[----:B------:R-:W0:Y:S01]  /*3060*/  LDS R98, [R27] ;  /* 0x000000001b627984 */ /* 0x000e220000000800 */
[----:B------:R-:W-:Y:S01]  /*3070*/  FADD.FTZ R121, R66, UR5 ;  /* 0x0000000542797e21 */ /* 0x000fe20008010000 */
[----:B------:R-:W-:Y:S01]  /*3080*/  FMUL.FTZ R53, R53, 1.4426950216293334961 ;  /* 0x3fb8aa3b35357820 */ /* 0x000fe20000410000 */
[----:B------:R-:W-:Y:S01]  /*3090*/  ULEA.HI UR45, UR44, UR44, URZ, 0x1 ;  /* 0x0000002c2c2d7291 */ /* 0x000fe2000f8f083f */
[----:B------:R-:W0:Y:S02]  /*30a0*/  LDS R112, [R27+0x8] ;  /* 0x000008001b707984 */ /* 0x000e240000000800 */
[----:B------:R-:W-:Y:S01]  /*30b0*/  FMUL.FTZ R136, R53, R121 ;  /* 0x0000007935887220 */ /* 0x000fe20000410000 */
[----:B------:R-:W-:Y:S01]  /*30c0*/  ULOP3.LUT UR45, UR45, 0xfffffe, URZ, 0xc0, !UPT ;  /* 0x00fffffe2d2d7892 */ /* 0x000fe2000f8ec03f */
[----:B------:R-:W0:Y:S03]  /*30d0*/  LDS R111, [R27+0xc] ;  /* 0x00000c001b6f7984 */ /* 0x000e260000000800 */
[----:B------:R-:W-:Y:S01]  /*30e0*/  UIADD3 UR44, UR44, -UR45, URZ ;  /* 0x8000002d2c2c7290 */ /* 0x000fe2000fffe03f */
[----:B------:R-:W0:Y:S01]  /*30f0*/  LDS R110, [R27+0x10] ;  /* 0x000010001b6e7984 */ /* 0x000e220000000800 */
[----:B------:R-:W5:Y:S02]  /*3100*/  MUFU.EX2 R136, R136 ;  /* 0x0000008800887308 */ /* 0x000f640000000800 */
[----:B------:R-:W-:Y:S01]  /*3110*/  ULEA UR44, UR44, UR7, 0x8 ;  /* 0x000000072c2c7291 */ /* 0x000fe2000f8e403f */
[----:B------:R-:W0:Y:S01]  /*3120*/  LDS R109, [R27+0x14] ;  /* 0x000014001b6d7984 */ /* 0x000e220000000800 */
[----:B------:R-:W-:-:S02]  /*3130*/  ISETP.NE.AND P1, PT, R48, RZ, PT ;  /* 0x000000ff3000720c */ /* 0x000fc40003f25270 */
[----:B------:R-:W-:Y:S01]  /*3140*/  IADD3 R42, R48, 0x200, RZ ;  /* 0x00000200302a7810 */ /* 0x000fe20007ffe0ff */
[----:B------:R-:W0:Y:S03]  /*3150*/  LDS R108, [R27+0x18] ;  /* 0x000018001b6c7984 */ /* 0x000e260000000800 */
[----:B-1----:R-:W-:Y:S01]  /*3160*/  SEL R40, R42, UR44, P1 ;  /* 0x0000002c2a287c07 */ /* 0x002fe20008800000 */
        /* <DEDUP_REMOVED lines=9> */
[----:B------:R-:W-:Y:S01]  /*3200*/  ISETP.NE.AND P0, PT, R48, 0x7f, PT ;  /* 0x0000007f3000780c */ /* 0x000fe20003f05270 */
[----:B------:R-:W-:Y:S01]  /*3210*/  BSSY B0, `(.L_x_816) ;  /* 0x000008c000007945 */ /* 0x000fe20003800000 */
[----:B--2---:R-:W-:-:S04]  /*3220*/  FADD.FTZ R120, R71, UR5 ;  /* 0x0000000547787e21 */ /* 0x004fc80008010000 */
[----:B------:R-:W-:-:S06]  /*3230*/  FMUL.FTZ R118, R53, R120 ;  /* 0x0000007835767220 */ /* 0x000fcc0000410000 */
[----:B------:R-:W2:Y:S01]  /*3240*/  MUFU.EX2 R118, R118 ;  /* 0x0000007600767308 */ /* 0x000ea20000000800 */
[----:B---3--:R-:W-:-:S04]  /*3250*/  FADD.FTZ R119, R68, UR5 ;  /* 0x0000000544777e21 */ /* 0x008fc80008010000 */
[----:B------:R-:W-:Y:S01]  /*3260*/  FMUL.FTZ R116, R53, R119 ;  /* 0x0000007735747220 */ /* 0x000fe20000410000 */
[----:B------:R-:W-:-:S05]  /*3270*/  FADD.FTZ R71, R71, UR5 ;  /* 0x0000000547477e21 */ /* 0x000fca0008010000 */
[----:B------:R-:W3:Y:S01]  /*3280*/  MUFU.EX2 R116, R116 ;  /* 0x0000007400747308 */ /* 0x000ee20000000800 */
[----:B----4-:R-:W-:-:S04]  /*3290*/  FADD.FTZ R117, R67, UR5 ;  /* 0x0000000543757e21 */ /* 0x010fc80008010000 */
[----:B------:R-:W-:Y:S01]  /*32a0*/  FMUL.FTZ R114, R53, R117 ;  /* 0x0000007535727220 */ /* 0x000fe20000410000 */
[----:B------:R-:W-:-:S05]  /*32b0*/  FADD.FTZ R68, R68, UR5 ;  /* 0x0000000544447e21 */ /* 0x000fca0008010000 */
[----:B------:R-:W4:Y:S01]  /*32c0*/  MUFU.EX2 R114, R114 ;  /* 0x0000007200727308 */ /* 0x000f220000000800 */
[----:B-----5:R-:W-:Y:S01]  /*32d0*/  FADD.FTZ R115, R74, UR5 ;  /* 0x000000054a737e21 */ /* 0x020fe20008010000 */
[----:B------:R-:W-:Y:S02]  /*32e0*/  R2UR UR45, R41 ;  /* 0x00000000292d72ca */ /* 0x000fe400000e0000 */
[----:B------:R-:W-:Y:S01]  /*32f0*/  LEA R41, R40, R47, 0x2 ;  /* 0x0000002f28297211 */ /* 0x000fe200078e10ff */
[----:B------:R-:W-:Y:S01]  /*3300*/  FMUL.FTZ R96, R53, R115 ;  /* 0x0000007335607220 */ /* 0x000fe20000410000 */
[----:B------:R-:W-:-:S03]  /*3310*/  FADD.FTZ R97, R64, UR5 ;  /* 0x0000000540617e21 */ /* 0x000fc60008010000 */
[----:B------:R5:W-:Y:S01]  /*3320*/  STS [R41+0x4c60], R136 ;  /* 0x004c608829007388 */ /* 0x000be20000000800 */
[C---:B------:R-:W-:Y:S01]  /*3330*/  FADD.FTZ R55, R70.reuse, UR5 ;  /* 0x0000000546377e21 */ /* 0x040fe20008010000 */
[----:B------:R-:W-:Y:S01]  /*3340*/  FADD.FTZ R78, R70, UR5 ;  /* 0x00000005464e7e21 */ /* 0x000fe20008010000 */
[----:B------:R-:W-:Y:S01]  /*3350*/  FADD.FTZ R70, R66, UR5 ;  /* 0x0000000542467e21 */ /* 0x000fe20008010000 */
[----:B------:R-:W-:Y:S01]  /*3360*/  FMUL.FTZ R94, R53, R97 ;  /* 0x00000061355e7220 */ /* 0x000fe20000410000 */
[----:B------:R-:W-:Y:S01]  /*3370*/  FADD.FTZ R95, R62, UR5 ;  /* 0x000000053e5f7e21 */ /* 0x000fe20008010000 */
[----:B------:R-:W1:Y:S01]  /*3380*/  MUFU.EX2 R96, R96 ;  /* 0x0000006000607308 */ /* 0x000e620000000800 */
[----:B------:R-:W-:Y:S01]  /*3390*/  FMUL.FTZ R71, R25, R71 ;  /* 0x0000004719477220 */ /* 0x000fe20000410000 */
[----:B------:R-:W-:Y:S01]  /*33a0*/  FMUL.FTZ R70, R26, R70 ;  /* 0x000000461a467220 */ /* 0x000fe20000410000 */
[----:B------:R-:W-:Y:S01]  /*33b0*/  FMUL.FTZ R92, R53, R95 ;  /* 0x0000005f355c7220 */ /* 0x000fe20000410000 */
[----:B------:R-:W-:Y:S01]  /*33c0*/  FADD.FTZ R93, R65, UR5 ;  /* 0x00000005415d7e21 */ /* 0x000fe20008010000 */
[----:B------:R-:W-:Y:S01]  /*33d0*/  FADD.FTZ R67, R67, UR5 ;  /* 0x0000000543437e21 */ /* 0x000fe20008010000 */
[----:B--2---:R-:W-:Y:S01]  /*33e0*/  FMUL.FTZ R80, R136, R118 ;  /* 0x0000007688507220 */ /* 0x004fe20000410000 */
[----:B------:R-:W-:Y:S01]  /*33f0*/  FMUL.FTZ R68, R24, R68 ;  /* 0x0000004418447220 */ /* 0x000fe20000410000 */
[----:B------:R-:W2:Y:S01]  /*3400*/  MUFU.EX2 R94, R94 ;  /* 0x0000005e005e7308 */ /* 0x000ea20000000800 */
[----:B0-----:R-:W-:Y:S01]  /*3410*/  FMUL.FTZ R71, R71, R113 ;  /* 0x0000007147477220 */ /* 0x001fe20000410000 */
[----:B------:R-:W-:Y:S01]  /*3420*/  FMUL.FTZ R70, R70, R98 ;  /* 0x0000006246467220 */ /* 0x000fe20000410000 */
[----:B------:R-:W-:Y:S01]  /*3430*/  FMUL.FTZ R90, R53, R93 ;  /* 0x0000005d355a7220 */ /* 0x000fe20000410000 */
[----:B------:R-:W-:Y:S01]  /*3440*/  FADD.FTZ R91, R73, UR5 ;  /* 0x00000005495b7e21 */ /* 0x000fe20008010000 */
[----:B------:R-:W-:Y:S01]  /*3450*/  FADD.FTZ R60, R65, UR5 ;  /* 0x00000005413c7e21 */ /* 0x000fe20008010000 */
[----:B------:R-:W-:Y:S01]  /*3460*/  FADD.FTZ R65, R74, UR5 ;  /* 0x000000054a417e21 */ /* 0x000fe20008010000 */
[----:B---3--:R-:W-:Y:S01]  /*3470*/  FMUL.FTZ R80, R116, R80 ;  /* 0x0000005074507220 */ /* 0x008fe20000410000 */
[----:B------:R-:W0:Y:S01]  /*3480*/  MUFU.EX2 R92, R92 ;  /* 0x0000005c005c7308 */ /* 0x000e220000000800 */
[----:B------:R-:W-:Y:S01]  /*3490*/  FMUL.FTZ R67, R23, R67 ;  /* 0x0000004317437220 */ /* 0x000fe20000410000 */
[----:B------:R-:W-:Y:S01]  /*34a0*/  FMUL.FTZ R68, R68, R112 ;  /* 0x0000007044447220 */ /* 0x000fe20000410000 */
[----:B------:R-:W-:Y:S01]  /*34b0*/  FFMA.FTZ R81, R70, R118, R71 ;  /* 0x0000007646517223 */ /* 0x000fe20000010047 */
[----:B------:R-:W-:Y:S01]  /*34c0*/  FADD.FTZ R79, R72, UR5 ;  /* 0x00000005484f7e21 */ /* 0x000fe20008010000 */
[----:B------:R-:W-:Y:S01]  /*34d0*/  FMUL.FTZ R76, R53, R91 ;  /* 0x0000005b354c7220 */ /* 0x000fe20000410000 */
[----:B------:R-:W-:Y:S01]  /*34e0*/  FADD.FTZ R64, R64, UR5 ;  /* 0x0000000540407e21 */ /* 0x000fe20008010000 */
[----:B----4-:R-:W-:Y:S01]  /*34f0*/  FMUL.FTZ R80, R114, R80 ;  /* 0x0000005072507220 */ /* 0x010fe20000410000 */
[----:B------:R-:W3:Y:S01]  /*3500*/  MUFU.EX2 R90, R90 ;  /* 0x0000005a005a7308 */ /* 0x000ee20000000800 */
[----:B------:R-:W-:Y:S01]  /*3510*/  FMUL.FTZ R65, R22, R65 ;  /* 0x0000004116417220 */ /* 0x000fe20000410000 */
[----:B------:R-:W-:Y:S01]  /*3520*/  FMUL.FTZ R67, R67, R111 ;  /* 0x0000006f43437220 */ /* 0x000fe20000410000 */
[----:B------:R-:W-:Y:S01]  /*3530*/  FFMA.FTZ R81, R116, R81, R68 ;  /* 0x0000005174517223 */ /* 0x000fe20000010044 */
[----:B------:R-:W-:Y:S01]  /*3540*/  FMUL.FTZ R75, R53, R79 ;  /* 0x0000004f354b7220 */ /* 0x000fe20000410000 */
[----:B-----5:R-:W-:Y:S01]  /*3550*/  @P0 LEA R41, R48, R47, 0x2 ;  /* 0x0000002f30290211 */ /* 0x020fe200078e10ff */
[----:B------:R-:W-:Y:S01]  /*3560*/  BAR.SYNC.DEFER_BLOCKING 0x0 ;  /* 0x0000000000007b1d */ /* 0x000fe20000010000 */
[----:B------:R-:W-:Y:S01]  /*3570*/  FADD.FTZ R62, R62, UR5 ;  /* 0x000000053e3e7e21 */ /* 0x000fe20008010000 */
[----:B------:R-:W-:Y:S01]  /*3580*/  FMUL.FTZ R64, R21, R64 ;  /* 0x0000004015407220 */ /* 0x000fe20000410000 */
[----:B-1----:R-:W-:Y:S01]  /*3590*/  FMUL.FTZ R80, R96, R80 ;  /* 0x0000005060507220 */ /* 0x002fe20000410000 */
[----:B------:R-:W-:Y:S01]  /*35a0*/  FMUL.FTZ R65, R65, R110 ;  /* 0x0000006e41417220 */ /* 0x000fe20000410000 */
[----:B------:R-:W-:Y:S01]  /*35b0*/  FFMA.FTZ R81, R114, R81, R67 ;  /* 0x0000005172517223 */ /* 0x000fe20000010043 */
[----:B------:R-:W1:Y:S01]  /*35c0*/  MUFU.EX2 R76, R76 ;  /* 0x0000004c004c7308 */ /* 0x000e620000000800 */
[----:B------:R-:W-:Y:S01]  /*35d0*/  FADD.FTZ R77, R69, UR5 ;  /* 0x00000005454d7e21 */ /* 0x000fe20008010000 */
[----:B------:R-:W-:Y:S01]  /*35e0*/  FMUL.FTZ R74, R53, R78 ;  /* 0x0000004e354a7220 */ /* 0x000fe20000410000 */
[----:B------:R-:W-:Y:S01]  /*35f0*/  FADD.FTZ R57, R72, UR5 ;  /* 0x0000000548397e21 */ /* 0x000fe20008010000 */
[----:B------:R-:W-:Y:S01]  /*3600*/  FADD.FTZ R59, R73, UR5 ;  /* 0x00000005493b7e21 */ /* 0x000fe20008010000 */
[----:B------:R-:W-:Y:S01]  /*3610*/  FMUL.FTZ R62, R20, R62 ;  /* 0x0000003e143e7220 */ /* 0x000fe20000410000 */
[----:B--2---:R-:W-:Y:S01]  /*3620*/  FMUL.FTZ R80, R94, R80 ;  /* 0x000000505e507220 */ /* 0x004fe20000410000 */
[----:B------:R-:W-:Y:S01]  /*3630*/  FMUL.FTZ R64, R64, R109 ;  /* 0x0000006d40407220 */ /* 0x000fe20000410000 */
[----:B------:R-:W2:Y:S01]  /*3640*/  MUFU.EX2 R75, R75 ;  /* 0x0000004b004b7308 */ /* 0x000ea20000000800 */
[----:B------:R-:W-:Y:S01]  /*3650*/  FFMA.FTZ R81, R96, R81, R65 ;  /* 0x0000005160517223 */ /* 0x000fe20000010041 */
[----:B------:R-:W-:Y:S01]  /*3660*/  FMUL.FTZ R73, R53, R77 ;  /* 0x0000004d35497220 */ /* 0x000fe20000410000 */
[----:B------:R-:W-:Y:S01]  /*3670*/  FADD.FTZ R72, R63, UR5 ;  /* 0x000000053f487e21 */ /* 0x000fe20008010000 */
[----:B------:R-:W-:Y:S01]  /*3680*/  FADD.FTZ R54, R69, UR5 ;  /* 0x0000000545367e21 */ /* 0x000fe20008010000 */
[----:B------:R-:W-:Y:S01]  /*3690*/  FMUL.FTZ R60, R19, R60 ;  /* 0x0000003c133c7220 */ /* 0x000fe20000410000 */
[----:B0-----:R-:W-:Y:S01]  /*36a0*/  FMUL.FTZ R80, R92, R80 ;  /* 0x000000505c507220 */ /* 0x001fe20000410000 */
[----:B------:R-:W0:Y:S01]  /*36b0*/  @P0 LDS R41, [R41+0x5464] ;  /* 0x0054640029290984 */ /* 0x000e220000000800 */
[----:B------:R-:W4:Y:S01]  /*36c0*/  MUFU.EX2 R74, R74 ;  /* 0x0000004a004a7308 */ /* 0x000f220000000800 */
[----:B------:R-:W-:Y:S01]  /*36d0*/  FMUL.FTZ R62, R62, R108 ;  /* 0x0000006c3e3e7220 */ /* 0x000fe20000410000 */
[----:B------:R-:W-:Y:S01]  /*36e0*/  FFMA.FTZ R81, R94, R81, R64 ;  /* 0x000000515e517223 */ /* 0x000fe20000010040 */
[----:B------:R-:W-:Y:S01]  /*36f0*/  FMUL.FTZ R69, R53, R72 ;  /* 0x0000004835457220 */ /* 0x000fe20000410000 */
[C---:B------:R-:W-:Y:S01]  /*3700*/  FADD.FTZ R66, R61.reuse, UR5 ;  /* 0x000000053d427e21 */ /* 0x040fe20008010000 */
[----:B------:R-:W-:Y:S01]  /*3710*/  FADD.FTZ R49, R61, UR5 ;  /* 0x000000053d317e21 */ /* 0x000fe20008010000 */
[----:B------:R-:W-:Y:S01]  /*3720*/  FADD.FTZ R52, R63, UR5 ;  /* 0x000000053f347e21 */ /* 0x000fe20008010000 */
[----:B------:R-:W-:Y:S01]  /*3730*/  FMUL.FTZ R59, R18, R59 ;  /* 0x0000003b123b7220 */ /* 0x000fe20000410000 */
[----:B------:R-:W5:Y:S01]  /*3740*/  MUFU.EX2 R73, R73 ;  /* 0x0000004900497308 */ /* 0x000f620000000800 */
[----:B---3--:R-:W-:Y:S01]  /*3750*/  FMUL.FTZ R80, R90, R80 ;  /* 0x000000505a507220 */ /* 0x008fe20000410000 */
[----:B------:R-:W-:Y:S01]  /*3760*/  FMUL.FTZ R60, R60, R107 ;  /* 0x0000006b3c3c7220 */ /* 0x000fe20000410000 */
[----:B------:R-:W-:Y:S01]  /*3770*/  FFMA.FTZ R81, R92, R81, R62 ;  /* 0x000000515c517223 */ /* 0x000fe2000001003e */
[----:B------:R-:W-:Y:S01]  /*3780*/  FMUL.FTZ R63, R53, R66 ;  /* 0x00000042353f7220 */ /* 0x000fe20000410000 */
[C---:B------:R-:W-:Y:S01]  /*3790*/  FADD.FTZ R61, R58.reuse, UR5 ;  /* 0x000000053a3d7e21 */ /* 0x040fe20008010000 */
[----:B------:R-:W-:Y:S01]  /*37a0*/  FADD.FTZ R43, R58, UR5 ;  /* 0x000000053a2b7e21 */ /* 0x000fe20008010000 */
[----:B------:R-:W-:Y:S01]  /*37b0*/  FMUL.FTZ R57, R17, R57 ;  /* 0x0000003911397220 */ /* 0x000fe20000410000 */
[----:B------:R-:W3:Y:S01]  /*37c0*/  MUFU.EX2 R69, R69 ;  /* 0x0000004500457308 */ /* 0x000ee20000000800 */
[----:B-1----:R-:W-:Y:S01]  /*37d0*/  FMUL.FTZ R80, R76, R80 ;  /* 0x000000504c507220 */ /* 0x002fe20000410000 */
[----:B------:R-:W-:Y:S01]  /*37e0*/  FMUL.FTZ R59, R59, R106 ;  /* 0x0000006a3b3b7220 */ /* 0x000fe20000410000 */
[----:B------:R-:W-:Y:S01]  /*37f0*/  FFMA.FTZ R81, R90, R81, R60 ;  /* 0x000000515a517223 */ /* 0x000fe2000001003c */
[C---:B------:R-:W-:Y:S01]  /*3800*/  FADD.FTZ R42, R56.reuse, UR5 ;  /* 0x00000005382a7e21 */ /* 0x040fe20008010000 */
[----:B------:R-:W-:Y:S01]  /*3810*/  FMUL.FTZ R58, R53, R61 ;  /* 0x0000003d353a7220 */ /* 0x000fe20000410000 */
[----:B------:R-:W-:Y:S01]  /*3820*/  FADD.FTZ R56, R56, UR5 ;  /* 0x0000000538387e21 */ /* 0x000fe20008010000 */
[----:B------:R-:W-:Y:S01]  /*3830*/  FMUL.FTZ R55, R16, R55 ;  /* 0x0000003710377220 */ /* 0x000fe20000410000 */
[----:B------:R-:W1:Y:S01]  /*3840*/  MUFU.EX2 R63, R63 ;  /* 0x0000003f003f7308 */ /* 0x000e620000000800 */
[----:B--2---:R-:W-:Y:S01]  /*3850*/  FMUL.FTZ R80, R75, R80 ;  /* 0x000000504b507220 */ /* 0x004fe20000410000 */
[----:B------:R-:W-:Y:S01]  /*3860*/  FMUL.FTZ R57, R57, R105 ;  /* 0x0000006939397220 */ /* 0x000fe20000410000 */
[----:B------:R-:W-:Y:S01]  /*3870*/  FFMA.FTZ R81, R76, R81, R59 ;  /* 0x000000514c517223 */ /* 0x000fe2000001003b */
[----:B------:R-:W-:Y:S01]  /*3880*/  FMUL.FTZ R53, R53, R56 ;  /* 0x0000003835357220 */ /* 0x000fe20000410000 */
[----:B------:R-:W-:Y:S01]  /*3890*/  FMUL.FTZ R54, R15, R54 ;  /* 0x000000360f367220 */ /* 0x000fe20000410000 */
[----:B----4-:R-:W-:Y:S01]  /*38a0*/  FMUL.FTZ R80, R74, R80 ;  /* 0x000000504a507220 */ /* 0x010fe20000410000 */
[----:B------:R-:W-:Y:S01]  /*38b0*/  FMUL.FTZ R55, R55, R104 ;  /* 0x0000006837377220 */ /* 0x000fe20000410000 */
[----:B------:R-:W2:Y:S01]  /*38c0*/  MUFU.EX2 R58, R58 ;  /* 0x0000003a003a7308 */ /* 0x000ea20000000800 */
[----:B------:R-:W-:Y:S01]  /*38d0*/  FFMA.FTZ R81, R75, R81, R57 ;  /* 0x000000514b517223 */ /* 0x000fe20000010039 */
[----:B------:R-:W-:Y:S01]  /*38e0*/  FMUL.FTZ R52, R14, R52 ;  /* 0x000000340e347220 */ /* 0x000fe20000410000 */
[----:B-----5:R-:W-:Y:S01]  /*38f0*/  FMUL.FTZ R80, R73, R80 ;  /* 0x0000005049507220 */ /* 0x020fe20000410000 */
[----:B------:R-:W-:Y:S01]  /*3900*/  FMUL.FTZ R54, R54, R103 ;  /* 0x0000006736367220 */ /* 0x000fe20000410000 */
[----:B------:R-:W-:-:S03]  /*3910*/  FFMA.FTZ R81, R74, R81, R55 ;  /* 0x000000514a517223 */ /* 0x000fc60000010037 */
[----:B------:R-:W4:Y:S01]  /*3920*/  MUFU.EX2 R53, R53 ;  /* 0x0000003500357308 */ /* 0x000f220000000800 */
[----:B------:R-:W-:Y:S01]  /*3930*/  FMUL.FTZ R49, R13, R49 ;  /* 0x000000310d317220 */ /* 0x000fe20000410000 */
[----:B---3--:R-:W-:Y:S01]  /*3940*/  FMUL.FTZ R80, R69, R80 ;  /* 0x0000005045507220 */ /* 0x008fe20000410000 */
[----:B------:R-:W-:Y:S01]  /*3950*/  FMUL.FTZ R52, R52, R102 ;  /* 0x0000006634347220 */ /* 0x000fe20000410000 */
[----:B------:R-:W-:Y:S01]  /*3960*/  FFMA.FTZ R81, R73, R81, R54 ;  /* 0x0000005149517223 */ /* 0x000fe20000010036 */
[----:B------:R-:W-:Y:S01]  /*3970*/  FMUL.FTZ R42, R11, R42 ;  /* 0x0000002a0b2a7220 */ /* 0x000fe20000410000 */
[----:B------:R-:W-:Y:S01]  /*3980*/  FMUL.FTZ R43, R12, R43 ;  /* 0x0000002b0c2b7220 */ /* 0x000fe20000410000 */
[----:B-1----:R-:W-:Y:S01]  /*3990*/  FMUL.FTZ R80, R63, R80 ;  /* 0x000000503f507220 */ /* 0x002fe20000410000 */
[----:B------:R-:W-:Y:S01]  /*39a0*/  FMUL.FTZ R49, R49, R101 ;  /* 0x0000006531317220 */ /* 0x000fe20000410000 */
[----:B------:R-:W-:Y:S01]  /*39b0*/  FFMA.FTZ R81, R69, R81, R52 ;  /* 0x0000005145517223 */ /* 0x000fe20000010034 */
[----:B------:R-:W-:Y:S01]  /*39c0*/  FMUL.FTZ R43, R43, R100 ;  /* 0x000000642b2b7220 */ /* 0x000fe20000410000 */
[----:B------:R-:W-:Y:S01]  /*39d0*/  FMUL.FTZ R42, R42, R99 ;  /* 0x000000632a2a7220 */ /* 0x000fe20000410000 */
[----:B--2---:R-:W-:Y:S01]  /*39e0*/  FMUL.FTZ R80, R58, R80 ;  /* 0x000000503a507220 */ /* 0x004fe20000410000 */
[----:B------:R-:W-:Y:S01]  /*39f0*/  FFMA.FTZ R81, R63, R81, R49 ;  /* 0x000000513f517223 */ /* 0x000fe20000010031 */
[----:B0-----:R-:W-:Y:S06]  /*3a00*/  @P0 BRA `(.L_x_817) ;  /* 0x0000000000300947 */ /* 0x001fec0003800000 */
[----:B------:R-:W-:Y:S01]  /*3a10*/  UISETP.NE.AND UP0, UPT, UR50, UR54, UPT ;  /* 0x000000363200728c */ /* 0x000fe2000bf05270 */
[----:B------:R-:W-:-:S05]  /*3a20*/  IMAD.MOV.U32 R41, RZ, RZ, 0x3f800000 ;  /* 0x3f800000ff297424 */ /* 0x000fca00078e00ff */
        /* <DEDUP_REMOVED lines=10> */
.L_x_817:
[----:B------:R-:W-:Y:S05]  /*3ad0*/  BSYNC B0 ;  /* 0x0000000000007941 */ /* 0x000fea0003800000 */
.L_x_816:
[----:B0-----:R-:W-:Y:S01]  /*3ae0*/  LEA.HI R40, R48, R48, RZ, 0x1e ;  /* 0x0000003030287211 */ /* 0x001fe200078ff0ff */
[----:B------:R-:W-:Y:S01]  /*3af0*/  FFMA.FTZ R81, R58, R81, R43 ;  /* 0x000000513a517223 */ /* 0x000fe2000001002b */
[C---:B----4-:R-:W-:Y:S01]  /*3b00*/  FMUL.FTZ R80, R53.reuse, R80 ;  /* 0x0000005035507220 */ /* 0x050fe20000410000 */
[----:B------:R-:W-:Y:S01]  /*3b10*/  LOP3.LUT P0, RZ, R48, 0x1f, RZ, 0xc0, !PT ;  /* 0x0000001f30ff7812 */ /* 0x000fe2000780c0ff */
[----:B------:R-:W-:Y:S01]  /*3b20*/  HFMA2.MMA R83, -RZ, RZ, 0, 4.76837158203125e-07 ;  /* 0x00000008ff537435 */ /* 0x000fe200000001ff */
[----:B------:R-:W-:Y:S01]  /*3b30*/  LEA R40, R40, R47, 0x3 ;  /* 0x0000002f28287211 */ /* 0x000fe200078e18ff */
[----:B------:R-:W-:-:S05]  /*3b40*/  FFMA.FTZ R81, R53, R81, R42 ;  /* 0x0000005135517223 */ /* 0x000fca000001002a */
[----:B------:R0:W-:Y:S02]  /*3b50*/  STS.64 [R40+0x4250], R80 ;  /* 0x0042505028007388 */ /* 0x0001e40000000a00 */
[----:B0-----:R-:W-:Y:S01]  /*3b60*/  MOV R80, UR50 ;  /* 0x0000003200507c02 */ /* 0x001fe20008000f00 */
[----:B------:R-:W-:-:S03]  /*3b70*/  IMAD.U32 R81, RZ, RZ, UR50 ;  /* 0x00000032ff517e24 */ /* 0x000fc6000f8e00ff */
[----:B------:R-:W-:-:S13]  /*3b80*/  ISETP.LT.OR P2, PT, R80, 0x2, P0 ;  /* 0x000000025000780c */ /* 0x000fda0000741670 */
[----:B------:R-:W0:Y:S01]  /*3b90*/  @!P2 LDC R80, c[0x0][0x21c] ;  /* 0x00008700ff50ab82 */ /* 0x000e220000000800 */
[----:B------:R-:W-:-:S05]  /*3ba0*/  @!P2 IADD3 R81, R81, -0x2, RZ ;  /* 0xfffffffe5151a810 */ /* 0x000fca0007ffe0ff */
[----:B0-----:R-:W-:Y:S01]  /*3bb0*/  @!P2 IMAD R80, R81, R80, UR7 ;  /* 0x000000075150ae24 */ /* 0x001fe2000f8e0250 */
[----:B------:R-:W-:-:S03]  /*3bc0*/  MOV R81, RZ ;  /* 0x000000ff00517202 */ /* 0x000fc60000000f00 */
[----:B------:R-:W-:Y:S01]  /*3bd0*/  @!P2 IMAD.WIDE R82, R80, R83, UR22 ;  /* 0x000000165052ae25 */ /* 0x000fe2000f8e0253 */
[----:B------:R-:W-:-:S10]  /*3be0*/  HFMA2.MMA R80, -RZ, RZ, 1.875, 0 ;  /* 0x3f800000ff507435 */ /* 0x000fd400000001ff */
[----:B------:R0:W5:Y:S01]  /*3bf0*/  @!P2 LDG.E.64 R80, desc[UR20][R82.64] ;  /* 0x000000145250a981 */ /* 0x000162000c1e1b00 */
[----:B------:R-:W-:Y:S01]  /*3c00*/  BAR.SYNC.DEFER_BLOCKING 0x0 ;  /* 0x0000000000007b1d */ /* 0x000fe20000010000 */
[----:B------:R-:W-:-:S13]  /*3c10*/  ISETP.GT.U32.AND P2, PT, R48, 0x1f, PT ;  /* 0x0000001f3000780c */ /* 0x000fda0003f44070 */
[----:B0-----:R-:W-:Y:S05]  /*3c20*/  @P2 BRA `(.L_x_818) ;  /* 0x0000000000f42947 */ /* 0x001fea0003800000 */
[----:B------:R-:W-:Y:S01]  /*3c30*/  IMAD R122, R48, 0x28, R47 ;  /* 0x00000028307a7824 */ /* 0x000fe200078e022f */
[----:B------:R-:W0:Y:S01]  /*3c40*/  S2R R129, SR_LANEID ;  /* 0x0000000000817919 */ /* 0x000e220000000000 */
        /* <DEDUP_REMOVED lines=11> */
[----:B0-----:R-:W-:Y:S06]  /*3d00*/  BRA.DIV UR44, `(.L_x_819) ;  /* 0x0000004a2cf47947 */ /* 0x001fec000b800000 */
        /* <DEDUP_REMOVED lines=22> */
.L_x_882:
[----:B------:R-:W-:Y:S01]  /*3e70*/  ISETP.GE.AND P3, PT, R129, 0x10, PT ;  /* 0x000000108100780c */ /* 0x000fe20003f66270 */
[----:B------:R-:W-:-:S12]  /*3e80*/  UMOV UR44, 0xffffffff ;  /* 0xffffffff002c7882 */ /* 0x000fd80000000000 */
[C---:B0-2---:R-:W-:Y:S01]  /*3e90*/  @P3 FFMA.FTZ R124, R123.reuse, R88, R124 ;  /* 0x000000587b7c3223 */ /* 0x045fe2000001007c */
[----:B---3--:R-:W-:Y:S01]  /*3ea0*/  @P3 FMUL.FTZ R123, R123, R127 ;  /* 0x0000007f7b7b3220 */ /* 0x008fe20000410000 */
[----:B------:R-:W-:Y:S06]  /*3eb0*/  BRA.DIV UR44, `(.L_x_820) ;  /* 0x0000004e2cb07947 */ /* 0x000fec000b800000 */
.L_x_885:
[----:B------:R-:W-:-:S03]  /*3ec0*/  UMOV UR44, 0xffffffff ;  /* 0xffffffff002c7882 */ /* 0x000fc60000000000 */
[----:B------:R-:W-:Y:S05]  /*3ed0*/  BRA.DIV UR44, `(.L_x_821) ;  /* 0x0000004e2cd07947 */ /* 0x000fea000b800000 */
.L_x_888:
[----:B------:R-:W-:-:S03]  /*3ee0*/  UMOV UR44, 0xffffffff ;  /* 0xffffffff002c7882 */ /* 0x000fc60000000000 */
[----:B------:R-:W-:Y:S05]  /*3ef0*/  BRA.DIV UR44, `(.L_x_822) ;  /* 0x0000004e2cf07947 */ /* 0x000fea000b800000 */
[----:B------:R-:W0:Y:S04]  /*3f00*/  SHFL.UP PT, R123, R123, 0x1, RZ ;  /* 0x042000007b7b7989 */ /* 0x000e2800000e00ff */
[----:B------:R-:W2:Y:S04]  /*3f10*/  SHFL.UP PT, R124, R124, 0x1, RZ ;  /* 0x042000007c7c7989 */ /* 0x000ea800000e00ff */
[----:B-----5:R-:W3:Y:S04]  /*3f20*/  SHFL.IDX PT, R80, R80, RZ, 0x1f ;  /* 0x00001fff50507589 */ /* 0x020ee800000e0000 */
[----:B------:R-:W4:Y:S02]  /*3f30*/  SHFL.IDX PT, R81, R81, RZ, 0x1f ;  /* 0x00001fff51517589 */ /* 0x000f2400000e0000 */
.L_x_894:
        /* <DEDUP_REMOVED lines=12> */
.L_x_818:
[----:B------:R-:W-:Y:S05]  /*4000*/  WARPSYNC.ALL ;  /* 0x0000000000007948 */ /* 0x000fea0003800000 */
[----:B0----5:R-:W2:Y:S04]  /*4010*/  LDL R81, [R1+0x14] ;  /* 0x0000140001517983 */ /* 0x021ea80000100800 */
        /* <DEDUP_REMOVED lines=10> */
[----:B------:R-:W4:Y:S01]  /*40c0*/  LDL R87, [R1+0x3c] ;  /* 0x00003c0001577983 */ /* 0x000f220000100800 */
[----:B------:R-:W-:Y:S01]  /*40d0*/  BAR.SYNC.DEFER_BLOCKING 0x0 ;  /* 0x0000000000007b1d */ /* 0x000fe20000010000 */
[----:B--2---:R-:W-:-:S05]  /*40e0*/  FMUL.FTZ R124, R81, UR45 ;  /* 0x0000002d517c7c20 */ /* 0x004fca0008410000 */
[----:B------:R-:W2:Y:S01]  /*40f0*/  LDL R81, [R1+0x38] ;  /* 0x0000380001517983 */ /* 0x000ea20000100800 */
[----:B---3--:R-:W-:-:S03]  /*4100*/  FMUL.FTZ R125, R86, UR45 ;  /* 0x0000002d567d7c20 */ /* 0x008fc60008410000 */
[----:B------:R-:W3:Y:S01]  /*4110*/  LDL R86, [R1+0x40] ;  /* 0x0000400001567983 */ /* 0x000ee20000100800 */
[----:B----4-:R-:W-:-:S03]  /*4120*/  FMUL.FTZ R127, R84, UR45 ;  /* 0x0000002d547f7c20 */ /* 0x010fc60008410000 */
[----:B------:R-:W4:Y:S01]  /*4130*/  LDL R84, [R1+0x44] ;  /* 0x0000440001547983 */ /* 0x000f220000100800 */
[----:B------:R-:W-:-:S03]  /*4140*/  FMUL.FTZ R128, R85, UR45 ;  /* 0x0000002d55807c20 */ /* 0x000fc60008410000 */
[----:B------:R-:W4:Y:S01]  /*4150*/  LDL R85, [R1+0x48] ;  /* 0x0000480001557983 */ /* 0x000f220000100800 */
[----:B------:R-:W-:-:S03]  /*4160*/  FMUL.FTZ R126, R80, UR45 ;  /* 0x0000002d507e7c20 */ /* 0x000fc60008410000 */
[----:B------:R-:W0:Y:S01]  /*4170*/  LDS R80, [R40+0x4254] ;  /* 0x0042540028507984 */ /* 0x000e220000000800 */
[----:B------:R-:W-:Y:S01]  /*4180*/  FMUL.FTZ R122, R83, UR45 ;  /* 0x0000002d537a7c20 */ /* 0x000fe20008410000 */
[----:B------:R-:W-:Y:S01]  /*4190*/  FMUL.FTZ R123, R82, UR45 ;  /* 0x0000002d527b7c20 */ /* 0x000fe20008410000 */
        /* <DEDUP_REMOVED lines=10> */
[----:B0-----:R-:W-:-:S04]  /*4240*/  FFMA.FTZ R136, R136, R80, R70 ;  /* 0x0000005088887223 */ /* 0x001fc80000010046 */
[----:B------:R-:W-:-:S04]  /*4250*/  FFMA.FTZ R139, R118, R136, R71 ;  /* 0x00000088768b7223 */ /* 0x000fc80000010047 */
[----:B------:R-:W-:Y:S01]  /*4260*/  FFMA.FTZ R140, R116, R139, R68 ;  /* 0x0000008b748c7223 */ /* 0x000fe20000010044 */
[----:B------:R-:W-:-:S03]  /*4270*/  FMUL.FTZ R129, R129, UR45 ;  /* 0x0000002d81817c20 */ /* 0x000fc60008410000 */
[----:B------:R-:W-:Y:S01]  /*4280*/  FFMA.FTZ R141, R114, R140, R67 ;  /* 0x0000008c728d7223 */ /* 0x000fe20000010043 */
[C---:B------:R-:W-:Y:S01]  /*4290*/  FMUL.FTZ R82, R74.reuse, R82 ;  /* 0x000000524a527220 */ /* 0x040fe20000410000 */
[----:B------:R-:W-:Y:S02]  /*42a0*/  FFMA.FTZ R83, R74, R83, R128 ;  /* 0x000000534a537223 */ /* 0x000fe40000010080 */
[----:B------:R-:W-:Y:S01]  /*42b0*/  FFMA.FTZ R142, R96, R141, R65 ;  /* 0x0000008d608e7223 */ /* 0x000fe20000010041 */
[----:B------:R-:W-:Y:S01]  /*42c0*/  FMUL.FTZ R130, R130, UR45 ;  /* 0x0000002d82827c20 */ /* 0x000fe20008410000 */
[C---:B------:R-:W-:Y:S01]  /*42d0*/  FMUL.FTZ R82, R75.reuse, R82 ;  /* 0x000000524b527220 */ /* 0x040fe20000410000 */
[----:B------:R-:W-:Y:S01]  /*42e0*/  FFMA.FTZ R83, R75, R83, R129 ;  /* 0x000000534b537223 */ /* 0x000fe20000010081 */
[----:B------:R-:W-:Y:S01]  /*42f0*/  FFMA.FTZ R143, R94, R142, R64 ;  /* 0x0000008e5e8f7223 */ /* 0x000fe20000010040 */
[----:B------:R-:W-:Y:S01]  /*4300*/  FMUL.FTZ R131, R89, UR45 ;  /* 0x0000002d59837c20 */ /* 0x000fe20008410000 */
[C---:B------:R-:W-:Y:S01]  /*4310*/  FMUL.FTZ R82, R76.reuse, R82 ;  /* 0x000000524c527220 */ /* 0x040fe20000410000 */
[----:B------:R-:W-:Y:S01]  /*4320*/  FFMA.FTZ R83, R76, R83, R130 ;  /* 0x000000534c537223 */ /* 0x000fe20000010082 */
[----:B------:R-:W-:Y:S01]  /*4330*/  FFMA.FTZ R144, R92, R143, R62 ;  /* 0x0000008f5c907223 */ /* 0x000fe2000001003e */
[----:B------:R-:W-:Y:S01]  /*4340*/  FMUL.FTZ R132, R88, UR45 ;  /* 0x0000002d58847c20 */ /* 0x000fe20008410000 */
[C---:B------:R-:W-:Y:S01]  /*4350*/  FMUL.FTZ R82, R90.reuse, R82 ;  /* 0x000000525a527220 */ /* 0x040fe20000410000 */
[C---:B------:R-:W-:Y:S01]  /*4360*/  FFMA.FTZ R83, R90.reuse, R83, R131 ;  /* 0x000000535a537223 */ /* 0x040fe20000010083 */
[----:B------:R-:W-:-:S02]  /*4370*/  FFMA.FTZ R145, R90, R144, R60 ;  /* 0x000000905a917223 */ /* 0x000fc4000001003c */
[C---:B------:R-:W-:Y:S01]  /*4380*/  FMUL.FTZ R82, R92.reuse, R82 ;  /* 0x000000525c527220 */ /* 0x040fe20000410000 */
[----:B------:R-:W-:Y:S01]  /*4390*/  FFMA.FTZ R83, R92, R83, R132 ;  /* 0x000000535c537223 */ /* 0x000fe20000010084 */
[----:B------:R-:W-:Y:S01]  /*43a0*/  FFMA.FTZ R146, R76, R145, R59 ;  /* 0x000000914c927223 */ /* 0x000fe2000001003b */
[----:B------:R-:W-:Y:S01]  /*43b0*/  FMUL.FTZ R134, R87, UR45 ;  /* 0x0000002d57867c20 */ /* 0x000fe20008410000 */
[----:B------:R-:W-:Y:S02]  /*43c0*/  FMUL.FTZ R82, R94, R82 ;  /* 0x000000525e527220 */ /* 0x000fe40000410000 */
[----:B------:R-:W-:Y:S02]  /*43d0*/  FFMA.FTZ R147, R75, R146, R57 ;  /* 0x000000924b937223 */ /* 0x000fe40000010039 */
[----:B------:R-:W-:Y:S02]  /*43e0*/  FMUL.FTZ R82, R96, R82 ;  /* 0x0000005260527220 */ /* 0x000fe40000410000 */
[----:B------:R-:W-:-:S02]  /*43f0*/  FFMA.FTZ R148, R74, R147, R55 ;  /* 0x000000934a947223 */ /* 0x000fc40000010037 */
[----:B------:R-:W-:Y:S02]  /*4400*/  FMUL.FTZ R82, R114, R82 ;  /* 0x0000005272527220 */ /* 0x000fe40000410000 */
[----:B------:R-:W-:Y:S02]  /*4410*/  FFMA.FTZ R149, R73, R148, R54 ;  /* 0x0000009449957223 */ /* 0x000fe40000010036 */
[----:B------:R-:W-:Y:S01]  /*4420*/  FMUL.FTZ R82, R116, R82 ;  /* 0x0000005274527220 */ /* 0x000fe20000410000 */
[----:B------:R-:W-:Y:S01]  /*4430*/  MOV R80, 0x3f800000 ;  /* 0x3f80000000507802 */ /* 0x000fe20000000f00 */
[----:B------:R-:W-:Y:S02]  /*4440*/  FFMA.FTZ R150, R69, R149, R52 ;  /* 0x0000009545967223 */ /* 0x000fe40000010034 */
[----:B------:R-:W-:Y:S02]  /*4450*/  FMUL.FTZ R82, R118, R82 ;  /* 0x0000005276527220 */ /* 0x000fe40000410000 */
[----:B------:R-:W-:-:S04]  /*4460*/  FFMA.FTZ R151, R63, R150, R49 ;  /* 0x000000963f977223 */ /* 0x000fc80000010031 */
[----:B------:R-:W-:-:S04]  /*4470*/  FFMA.FTZ R152, R58, R151, R43 ;  /* 0x000000973a987223 */ /* 0x000fc8000001002b */
[----:B------:R-:W-:Y:S01]  /*4480*/  FFMA.FTZ R153, R53, R152, R42 ;  /* 0x0000009835997223 */ /* 0x000fe2000001002a */
[----:B--2---:R-:W-:Y:S01]  /*4490*/  FMUL.FTZ R133, R81, UR45 ;  /* 0x0000002d51857c20 */ /* 0x004fe20008410000 */
[----:B------:R-:W-:-:S03]  /*44a0*/  IMAD.U32 R81, RZ, RZ, UR54 ;  /* 0x00000036ff517e24 */ /* 0x000fc6000f8e00ff */
[----:B------:R-:W-:Y:S02]  /*44b0*/  FFMA.FTZ R83, R94, R83, R133 ;  /* 0x000000535e537223 */ /* 0x000fe40000010085 */
[----:B------:R-:W-:Y:S01]  /*44c0*/  ISETP.LE.OR P0, PT, R81, UR50, P0 ;  /* 0x0000003251007c0c */ /* 0x000fe20008703670 */
[----:B---3--:R-:W-:Y:S01]  /*44d0*/  FMUL.FTZ R135, R86, UR45 ;  /* 0x0000002d56877c20 */ /* 0x008fe20008410000 */
[----:B------:R-:W-:Y:S01]  /*44e0*/  FFMA.FTZ R83, R96, R83, R134 ;  /* 0x0000005360537223 */ /* 0x000fe20000010086 */
[----:B----4-:R-:W-:Y:S01]  /*44f0*/  FMUL.FTZ R137, R84, UR45 ;  /* 0x0000002d54897c20 */ /* 0x010fe20008410000 */
[----:B------:R-:W-:Y:S02]  /*4500*/  HFMA2.MMA R81, -RZ, RZ, 0, 0 ;  /* 0x00000000ff517435 */ /* 0x000fe400000001ff */
[----:B------:R-:W-:Y:S01]  /*4510*/  FFMA.FTZ R83, R114, R83, R135 ;  /* 0x0000005372537223 */ /* 0x000fe20000010087 */
[----:B------:R-:W-:Y:S01]  /*4520*/  MOV R84, UR7 ;  /* 0x0000000700547c02 */ /* 0x000fe20008000f00 */
[----:B------:R-:W-:-:S02]  /*4530*/  FMUL.FTZ R138, R85, UR45 ;  /* 0x0000002d558a7c20 */ /* 0x000fc40008410000 */
[----:B------:R-:W-:-:S03]  /*4540*/  FFMA.FTZ R83, R116, R83, R137 ;  /* 0x0000005374537223 */ /* 0x000fc60000010089 */
[----:B------:R-:W-:Y:S01]  /*4550*/  @!P0 LEA R84, R84, R47, 0x3 ;  /* 0x0000002f54548211 */ /* 0x000fe200078e18ff */
[----:B------:R-:W-:-:S04]  /*4560*/  FFMA.FTZ R83, R118, R83, R138 ;  /* 0x0000005376537223 */ /* 0x000fc8000001008a */
        /* <DEDUP_REMOVED lines=50> */
.L_x_911:
[----:B------:R-:W-:Y:S02]  /*4890*/  IMAD.MOV.U32 R88, RZ, RZ, R163 ;  /* 0x000000ffff587224 */ /* 0x000fe400078e00a3 */
[----:B0--34-:R-:W-:Y:S01]  /*48a0*/  @P5 FFMA.FTZ R89, R161, R89, R162 ;  /* 0x00000059a1595223 */ /* 0x019fe200000100a2 */
[-C--:B--2---:R-:W-:Y:S01]  /*48b0*/  FMUL.FTZ R80, R80, R164.reuse ;  /* 0x000000a450507220 */ /* 0x084fe20000410000 */
[----:B-1----:R-:W-:Y:S01]  /*48c0*/  FFMA.FTZ R81, R81, R164, R165 ;  /* 0x000000a451517223 */ /* 0x002fe200000100a5 */
        /* <DEDUP_REMOVED lines=11> */
.L_x_823:
[----:B------:R-:W-:Y:S05]  /*4980*/  WARPSYNC.ALL ;  /* 0x0000000000007948 */ /* 0x000fea0003800000 */
[----:B--2---:R-:W2:Y:S04]  /*4990*/  LDL R87, [R1+0x48] ;  /* 0x0000480001577983 */ /* 0x004ea80000100800 */
[----:B------:R-:W3:Y:S04]  /*49a0*/  LDL R86, [R1+0x44] ;  /* 0x0000440001567983 */ /* 0x000ee80000100800 */
[----:B------:R-:W4:Y:S04]  /*49b0*/  LDL R85, [R1+0x40] ;  /* 0x0000400001557983 */ /* 0x000f280000100800 */
[----:B0-----:R-:W5:Y:S04]  /*49c0*/  LDL R84, [R1+0x3c] ;  /* 0x00003c0001547983 */ /* 0x001f680000100800 */
[----:B------:R-:W5:Y:S04]  /*49d0*/  LDL R83, [R1+0x38] ;  /* 0x0000380001537983 */ /* 0x000f680000100800 */
[----:B------:R-:W5:Y:S01]  /*49e0*/  LDL R82, [R1+0x34] ;  /* 0x0000340001527983 */ /* 0x000f620000100800 */
[----:B------:R-:W-:Y:S06]  /*49f0*/  BAR.SYNC.DEFER_BLOCKING 0x0 ;  /* 0x0000000000007b1d */ /* 0x000fec0000010000 */
[----:B------:R-:W5:Y:S04]  /*4a00*/  LDL R155, [R1+0x30] ;  /* 0x00003000019b7983 */ /* 0x000f680000100800 */
[----:B------:R-:W5:Y:S04]  /*4a10*/  LDL R154, [R1+0x2c] ;  /* 0x00002c00019a7983 */ /* 0x000f680000100800 */
[----:B------:R-:W5:Y:S04]  /*4a20*/  LDL R89, [R1+0x28] ;  /* 0x0000280001597983 */ /* 0x000f680000100800 */
[----:B------:R-:W5:Y:S01]  /*4a30*/  LDL R88, [R1+0x24] ;  /* 0x0000240001587983 */ /* 0x000f620000100800 */
[----:B------:R-:W-:Y:S01]  /*4a40*/  ISETP.NE.AND P0, PT, R48, RZ, PT ;  /* 0x000000ff3000720c */ /* 0x000fe20003f05270 */
[----:B------:R-:W-:Y:S01]  /*4a50*/  FADD.FTZ R70, -R70, R136 ;  /* 0x0000008846467221 */ /* 0x000fe20000010100 */
[----:B------:R-:W-:Y:S01]  /*4a60*/  FADD.FTZ R71, -R71, R139 ;  /* 0x0000008b47477221 */ /* 0x000fe20000010100 */
[----:B------:R-:W0:Y:S01]  /*4a70*/  LDS R40, [R40+0x4764] ;  /* 0x0047640028287984 */ /* 0x000e220000000800 */
[----:B------:R-:W-:Y:S01]  /*4a80*/  FADD.FTZ R68, -R68, R140 ;  /* 0x0000008c44447221 */ /* 0x000fe20000010100 */
[----:B------:R-:W-:Y:S01]  /*4a90*/  FADD.FTZ R67, -R67, R141 ;  /* 0x0000008d43437221 */ /* 0x000fe20000010100 */
[----:B------:R-:W-:Y:S01]  /*4aa0*/  FADD.FTZ R65, -R65, R142 ;  /* 0x0000008e41417221 */ /* 0x000fe20000010100 */
[----:B------:R-:W-:Y:S01]  /*4ab0*/  FADD.FTZ R64, -R64, R143 ;  /* 0x0000008f40407221 */ /* 0x000fe20000010100 */
[----:B------:R-:W-:Y:S01]  /*4ac0*/  FADD.FTZ R62, -R62, R144 ;  /* 0x000000903e3e7221 */ /* 0x000fe20000010100 */
[----:B------:R-:W-:Y:S01]  /*4ad0*/  FADD.FTZ R60, -R60, R145 ;  /* 0x000000913c3c7221 */ /* 0x000fe20000010100 */
[----:B------:R-:W-:Y:S01]  /*4ae0*/  FADD.FTZ R59, -R59, R146 ;  /* 0x000000923b3b7221 */ /* 0x000fe20000010100 */
[----:B------:R-:W-:Y:S01]  /*4af0*/  FADD.FTZ R57, -R57, R147 ;  /* 0x0000009339397221 */ /* 0x000fe20000010100 */
[----:B------:R-:W-:Y:S01]  /*4b00*/  ULDC.64 UR44, c[0x0][0x350] ;  /* 0x0000d400002c7ab9 */ /* 0x000fe20000000a00 */
[----:B0-----:R-:W-:-:S04]  /*4b10*/  FFMA.FTZ R41, R40, R41, R123 ;  /* 0x0000002928297223 */ /* 0x001fc8000001007b */
[----:B------:R-:W-:-:S04]  /*4b20*/  FFMA.FTZ R122, R53, R41, R122 ;  /* 0x00000029357a7223 */ /* 0x000fc8000001007a */
[----:B------:R-:W-:Y:S01]  /*4b30*/  FFMA.FTZ R58, R58, R122, R124 ;  /* 0x0000007a3a3a7223 */ /* 0x000fe2000001007c */
[----:B--2---:R-:W-:Y:S02]  /*4b40*/  FFMA.FTZ R40, R87, R136, RZ ;  /* 0x0000008857287223 */ /* 0x004fe400000100ff */
[----:B------:R-:W2:Y:S02]  /*4b50*/  LDL R87, [R1+0x20] ;  /* 0x0000200001577983 */ /* 0x000ea40000100800 */
[----:B---3--:R-:W-:Y:S02]  /*4b60*/  FFMA.FTZ R40, R86, R139, R40 ;  /* 0x0000008b56287223 */ /* 0x008fe40000010028 */
[----:B------:R-:W3:Y:S02]  /*4b70*/  LDL R86, [R1+0x1c] ;  /* 0x00001c0001567983 */ /* 0x000ee40000100800 */
[----:B----4-:R-:W-:Y:S02]  /*4b80*/  FFMA.FTZ R40, R85, R140, R40 ;  /* 0x0000008c55287223 */ /* 0x010fe40000010028 */
[----:B------:R-:W4:Y:S02]  /*4b90*/  LDL R85, [R1+0x18] ;  /* 0x0000180001557983 */ /* 0x000f240000100800 */
[----:B-----5:R-:W-:-:S02]  /*4ba0*/  FFMA.FTZ R40, R84, R141, R40 ;  /* 0x0000008d54287223 */ /* 0x020fc40000010028 */
[----:B------:R-:W5:Y:S02]  /*4bb0*/  LDL R84, [R1+0x14] ;  /* 0x0000140001547983 */ /* 0x000f640000100800 */
[----:B------:R-:W-:Y:S02]  /*4bc0*/  FFMA.FTZ R40, R83, R142, R40 ;  /* 0x0000008e53287223 */ /* 0x000fe40000010028 */
[----:B------:R-:W5:Y:S02]  /*4bd0*/  LDL R83, [R1+0x10] ;  /* 0x0000100001537983 */ /* 0x000f640000100800 */
[----:B------:R-:W-:Y:S02]  /*4be0*/  FFMA.FTZ R40, R82, R143, R40 ;  /* 0x0000008f52287223 */ /* 0x000fe40000010028 */
[----:B------:R-:W5:Y:S04]  /*4bf0*/  LDL R82, [R1+0xc] ;  /* 0x00000c0001527983 */ /* 0x000f680000100800 */
[----:B------:R-:W5:Y:S04]  /*4c00*/  LDL.LU R53, [R1+0x8c] ;  /* 0x00008c0001357983 */ /* 0x000f680000300800 */
[----:B------:R-:W5:Y:S04]  /*4c10*/  LDL.LU R124, [R1+0x94] ;  /* 0x00009400017c7983 */ /* 0x000f680000300800 */
[----:B------:R-:W5:Y:S01]  /*4c20*/  LDL.LU R123, [R1+0x90] ;  /* 0x00009000017b7983 */ /* 0x000f620000300800 */
[----:B------:R-:W-:-:S04]  /*4c30*/  FFMA.FTZ R63, R63, R58, R125 ;  /* 0x0000003a3f3f7223 */ /* 0x000fc8000001007d */
[----:B------:R-:W-:-:S04]  /*4c40*/  FFMA.FTZ R69, R69, R63, R126 ;  /* 0x0000003f45457223 */ /* 0x000fc8000001007e */
[----:B------:R-:W-:Y:S01]  /*4c50*/  FFMA.FTZ R73, R73, R69, R127 ;  /* 0x0000004549497223 */ /* 0x000fe2000001007f */
[----:B------:R-:W-:-:S03]  /*4c60*/  FFMA.FTZ R40, R155, R144, R40 ;  /* 0x000000909b287223 */ /* 0x000fc60000010028 */
[----:B------:R-:W-:Y:S01]  /*4c70*/  FFMA.FTZ R74, R74, R73, R128 ;  /* 0x000000494a4a7223 */ /* 0x000fe20000010080 */
[----:B------:R-:W-:-:S03]  /*4c80*/  FFMA.FTZ R40, R154, R145, R40 ;  /* 0x000000919a287223 */ /* 0x000fc60000010028 */
[----:B------:R-:W-:Y:S01]  /*4c90*/  FFMA.FTZ R75, R75, R74, R129 ;  /* 0x0000004a4b4b7223 */ /* 0x000fe20000010081 */
[----:B------:R-:W-:-:S03]  /*4ca0*/  FFMA.FTZ R40, R89, R146, R40 ;  /* 0x0000009259287223 */ /* 0x000fc60000010028 */
[----:B------:R-:W-:Y:S01]  /*4cb0*/  FFMA.FTZ R76, R76, R75, R130 ;  /* 0x0000004b4c4c7223 */ /* 0x000fe20000010082 */
[----:B------:R-:W-:-:S03]  /*4cc0*/  FFMA.FTZ R40, R88, R147, R40 ;  /* 0x0000009358287223 */ /* 0x000fc60000010028 */
[----:B------:R-:W-:-:S04]  /*4cd0*/  FFMA.FTZ R90, R90, R76, R131 ;  /* 0x0000004c5a5a7223 */ /* 0x000fc80000010083 */
[----:B------:R-:W-:-:S04]  /*4ce0*/  FFMA.FTZ R92, R92, R90, R132 ;  /* 0x0000005a5c5c7223 */ /* 0x000fc80000010084 */
[----:B------:R-:W-:-:S04]  /*4cf0*/  FFMA.FTZ R94, R94, R92, R133 ;  /* 0x0000005c5e5e7223 */ /* 0x000fc80000010085 */
[----:B------:R-:W-:-:S04]  /*4d00*/  FFMA.FTZ R96, R96, R94, R134 ;  /* 0x0000005e60607223 */ /* 0x000fc80000010086 */
[----:B------:R-:W-:-:S04]  /*4d10*/  FFMA.FTZ R114, R114, R96, R135 ;  /* 0x0000006072727223 */ /* 0x000fc80000010087 */
[----:B------:R-:W-:Y:S01]  /*4d20*/  FFMA.FTZ R116, R116, R114, R137 ;  /* 0x0000007274747223 */ /* 0x000fe20000010089 */
[----:B------:R-:W-:-:S03]  /*4d30*/  FMUL.FTZ R99, R99, R41 ;  /* 0x0000002963637220 */ /* 0x000fc60000410000 */
[----:B------:R-:W-:Y:S01]  /*4d40*/  FFMA.FTZ R118, R118, R116, R138 ;  /* 0x0000007476767223 */ /* 0x000fe2000001008a */
[----:B------:R-:W-:Y:S01]  /*4d50*/  FMUL.FTZ R101, R101, R58 ;  /* 0x0000003a65657220 */ /* 0x000fe20000410000 */
[----:B------:R-:W-:Y:S01]  /*4d60*/  FMUL.FTZ R100, R100, R122 ;  /* 0x0000007a64647220 */ /* 0x000fe20000410000 */
[----:B------:R-:W-:-:S04]  /*4d70*/  UIMAD UR60, UR15, UR44, URZ ;  /* 0x0000002c0f3c72a4 */ /* 0x000fc8000f8e023f */
[----:B------:R-:W-:Y:S01]  /*4d80*/  UIMAD UR45, UR14, UR45, UR60 ;  /* 0x0000002d0e2d72a4 */ /* 0x000fe2000f8e023c */
[----:B------:R-:W-:Y:S01]  /*4d90*/  FADD.FTZ R49, -R49, R151 ;  /* 0x0000009731317221 */ /* 0x000fe20000010100 */
[----:B------:R-:W-:Y:S01]  /*4da0*/  IADD3 R127, R48, 0x80, RZ ;  /* 0x00000080307f7810 */ /* 0x000fe20007ffe0ff */
[----:B------:R-:W-:Y:S01]  /*4db0*/  BSSY B0, `(.L_x_825) ;  /* 0x0000099000007945 */ /* 0x000fe20003800000 */
[----:B------:R-:W-:Y:S01]  /*4dc0*/  FMUL.FTZ R102, R102, R63 ;  /* 0x0000003f66667220 */ /* 0x000fe20000410000 */
[----:B------:R-:W-:Y:S01]  /*4dd0*/  FMUL.FTZ R126, R63, UR59 ;  /* 0x0000003b3f7e7c20 */ /* 0x000fe20008410000 */
[----:B------:R-:W-:Y:S01]  /*4de0*/  LEA.HI.SX32 R127, R127, R48, 0x1b ;  /* 0x000000307f7f7211 */ /* 0x000fe200078fdaff */
[----:B------:R-:W-:Y:S01]  /*4df0*/  FMUL.FTZ R125, R69, UR59 ;  /* 0x0000003b457d7c20 */ /* 0x000fe20008410000 */
[----:B--2---:R-:W-:-:S04]  /*4e00*/  FFMA.FTZ R40, R87, R148, R40 ;  /* 0x0000009457287223 */ /* 0x004fc80000010028 */
[----:B---3--:R-:W-:-:S04]  /*4e10*/  FFMA.FTZ R40, R86, R149, R40 ;  /* 0x0000009556287223 */ /* 0x008fc80000010028 */
[----:B----4-:R-:W-:Y:S01]  /*4e20*/  FFMA.FTZ R40, R85, R150, R40 ;  /* 0x0000009655287223 */ /* 0x010fe20000010028 */
[----:B------:R-:W-:-:S03]  /*4e30*/  FADD.FTZ R149, -R54, R149 ;  /* 0x0000009536957221 */ /* 0x000fc60000010100 */
[----:B-----5:R-:W-:Y:S01]  /*4e40*/  FFMA.FTZ R40, R84, R151, R40 ;  /* 0x0000009754287223 */ /* 0x020fe20000010028 */
[----:B------:R-:W-:Y:S01]  /*4e50*/  FADD.FTZ R54, -R43, R152 ;  /* 0x000000982b367221 */ /* 0x000fe20000010100 */
[----:B------:R-:W-:Y:S02]  /*4e60*/  MOV R43, UR7 ;  /* 0x00000007002b7c02 */ /* 0x000fe40008000f00 */
[----:B------:R-:W-:Y:S01]  /*4e70*/  FFMA.FTZ R40, R83, R152, R40 ;  /* 0x0000009853287223 */ /* 0x000fe20000010028 */
[----:B------:R-:W-:Y:S01]  /*4e80*/  FMUL.FTZ R83, R82, R153 ;  /* 0x0000009952537220 */ /* 0x000fe20000410000 */
[----:B------:R-:W-:Y:S01]  /*4e90*/  SHF.L.U32 R82, R48, 0x4, RZ ;  /* 0x0000000430527819 */ /* 0x000fe200000006ff */
[----:B------:R-:W-:Y:S01]  /*4ea0*/  FADD.FTZ R148, -R55, R148 ;  /* 0x0000009437947221 */ /* 0x000fe20000010100 */
[----:B------:R-:W-:Y:S01]  /*4eb0*/  @!P0 LEA R43, R43, R47, 0x3 ;  /* 0x0000002f2b2b8211 */ /* 0x000fe200078e18ff */
[----:B------:R-:W-:Y:S01]  /*4ec0*/  FADD.FTZ R83, R40, R83 ;  /* 0x0000005328537221 */ /* 0x000fe20000010000 */
[----:B------:R-:W-:Y:S01]  /*4ed0*/  FADD.FTZ R153, -R42, R153 ;  /* 0x000000992a997221 */ /* 0x000fe20000010100 */
[----:B------:R-:W-:Y:S01]  /*4ee0*/  LEA.HI.SX32 R55, R82, R82, 0x1b ;  /* 0x0000005252377211 */ /* 0x000fe200078fdaff */
[----:B------:R-:W-:Y:S01]  /*4ef0*/  FMUL.FTZ R40, R118, R121 ;  /* 0x0000007976287220 */ /* 0x000fe20000410000 */
[----:B------:R-:W-:Y:S01]  /*4f00*/  IADD3 R42, R82, 0x1, RZ ;  /* 0x00000001522a7810 */ /* 0x000fe20007ffe0ff */
[----:B------:R-:W-:Y:S01]  /*4f10*/  FADD.FTZ R150, -R52, R150 ;  /* 0x0000009634967221 */ /* 0x000fe20000010100 */
[----:B-1----:R0:W-:Y:S01]  /*4f20*/  @!P0 STS.64 [R43+0x5660], R80 ;  /* 0x005660502b008388 */ /* 0x0021e20000000a00 */
[-C--:B------:R-:W-:Y:S01]  /*4f30*/  FFMA.FTZ R53, R99, R56.reuse, R53 ;  /* 0x0000003863357223 */ /* 0x080fe20000010035 */
[C---:B------:R-:W-:Y:S01]  /*4f40*/  FMUL.FTZ R52, R41.reuse, R56 ;  /* 0x0000003829347220 */ /* 0x040fe20000410000 */
[----:B------:R-:W-:Y:S01]  /*4f50*/  FMUL.FTZ R56, R41, UR59 ;  /* 0x0000003b29387c20 */ /* 0x000fe20008410000 */
[----:B------:R-:W-:Y:S01]  /*4f60*/  IMAD R55, R55, 0x4, R47 ;  /* 0x0000000437377824 */ /* 0x000fe200078e022f */
[----:B------:R-:W-:Y:S01]  /*4f70*/  LEA.HI.SX32 R41, R42, R82, 0x1b ;  /* 0x000000522a297211 */ /* 0x000fe200078fdaff */
[----:B------:R-:W-:Y:S01]  /*4f80*/  FMUL.FTZ R84, R116, R120 ;  /* 0x0000007874547220 */ /* 0x000fe20000410000 */
[-C--:B0-----:R-:W-:Y:S01]  /*4f90*/  FFMA.FTZ R43, R70, R40.reuse, RZ ;  /* 0x00000028462b7223 */ /* 0x081fe200000100ff */
[----:B------:R-:W-:Y:S01]  /*4fa0*/  FMUL.FTZ R40, R26, R40 ;  /* 0x000000281a287220 */ /* 0x000fe20000410000 */
[----:B------:R-:W-:Y:S01]  /*4fb0*/  LEA R41, R41, R47, 0x2 ;  /* 0x0000002f29297211 */ /* 0x000fe200078e10ff */
[-C--:B------:R-:W-:Y:S01]  /*4fc0*/  FMUL.FTZ R42, R25, R84.reuse ;  /* 0x00000054192a7220 */ /* 0x080fe20000410000 */
[----:B------:R-:W-:Y:S01]  /*4fd0*/  FFMA.FTZ R84, R71, R84, R43 ;  /* 0x0000005447547223 */ /* 0x000fe2000001002b */
[----:B------:R-:W-:Y:S01]  /*4fe0*/  FMUL.FTZ R80, R114, R119 ;  /* 0x0000007772507220 */ /* 0x000fe20000410000 */
[----:B------:R0:W-:Y:S01]  /*4ff0*/  STS [R55+0x2110], R40 ;  /* 0x0021102837007388 */ /* 0x0001e20000000800 */
[----:B------:R-:W-:Y:S01]  /*5000*/  IADD3 R43, R82, 0x3, RZ ;  /* 0x00000003522b7810 */ /* 0x000fe20007ffe0ff */
[----:B------:R-:W-:Y:S01]  /*5010*/  FMUL.FTZ R81, R96, R117 ;  /* 0x0000007560517220 */ /* 0x000fe20000410000 */
[----:B------:R-:W-:Y:S01]  /*5020*/  FFMA.FTZ R84, R68, R80, R84 ;  /* 0x0000005044547223 */ /* 0x000fe20000010054 */
[----:B------:R1:W-:Y:S01]  /*5030*/  STS [R41+0x2114], R42 ;  /* 0x0021142a29007388 */ /* 0x0003e20000000800 */
[----:B0-----:R-:W-:-:S04]  /*5040*/  IADD3 R40, R82, 0x2, RZ ;  /* 0x0000000252287810 */ /* 0x001fc80007ffe0ff */
[-C--:B-1----:R-:W-:Y:S01]  /*5050*/  LEA.HI.SX32 R42, R40, R82.reuse, 0x1b ;  /* 0x00000052282a7211 */ /* 0x082fe200078fdaff */
[----:B------:R0:W-:Y:S01]  /*5060*/  STL [R1+0x8c], R53 ;  /* 0x00008c3501007387 */ /* 0x0001e20000100800 */
[----:B------:R-:W-:Y:S01]  /*5070*/  LEA.HI.SX32 R43, R43, R82, 0x1b ;  /* 0x000000522b2b7211 */ /* 0x000fe200078fdaff */
[----:B------:R-:W-:Y:S01]  /*5080*/  FMUL.FTZ R40, R94, R115 ;  /* 0x000000735e287220 */ /* 0x000fe20000410000 */
[----:B------:R-:W-:Y:S01]  /*5090*/  LEA R42, R42, R47, 0x2 ;  /* 0x0000002f2a2a7211 */ /* 0x000fe200078e10ff */
[-C--:B------:R-:W-:Y:S01]  /*50a0*/  FFMA.FTZ R84, R67, R81.reuse, R84 ;  /* 0x0000005143547223 */ /* 0x080fe20000010054 */
[----:B------:R-:W-:Y:S01]  /*50b0*/  FMUL.FTZ R80, R24, R80 ;  /* 0x0000005018507220 */ /* 0x000fe20000410000 */
[----:B------:R-:W-:Y:S02]  /*50c0*/  IMAD R43, R43, 0x4, R47 ;  /* 0x000000042b2b7824 */ /* 0x000fe400078e022f */
[----:B------:R-:W-:Y:S01]  /*50d0*/  FMUL.FTZ R81, R23, R81 ;  /* 0x0000005117517220 */ /* 0x000fe20000410000 */
[----:B0-----:R-:W-:Y:S01]  /*50e0*/  FMUL.FTZ R53, R92, R97 ;  /* 0x000000615c357220 */ /* 0x001fe20000410000 */
[-C--:B------:R-:W-:Y:S01]  /*50f0*/  FFMA.FTZ R84, R65, R40.reuse, R84 ;  /* 0x0000002841547223 */ /* 0x080fe20000010054 */
[----:B------:R-:W-:Y:S01]  /*5100*/  FMUL.FTZ R40, R22, R40 ;  /* 0x0000002816287220 */ /* 0x000fe20000410000 */
[----:B------:R0:W-:Y:S01]  /*5110*/  STS [R42+0x2118], R80 ;  /* 0x002118502a007388 */ /* 0x0001e20000000800 */
[----:B------:R-:W-:-:S03]  /*5120*/  FMUL.FTZ R41, R21, R53 ;  /* 0x0000003515297220 */ /* 0x000fc60000410000 */
[----:B------:R-:W-:Y:S01]  /*5130*/  STS [R43+0x211c], R81 ;  /* 0x00211c512b007388 */ /* 0x000fe20000000800 */
[----:B0-----:R-:W-:-:S03]  /*5140*/  FMUL.FTZ R80, R76, R93 ;  /* 0x0000005d4c507220 */ /* 0x001fc60000410000 */
[----:B------:R-:W-:Y:S01]  /*5150*/  STS [R55+0x2120], R40 ;  /* 0x0021202837007388 */ /* 0x000fe20000000800 */
[----:B------:R-:W-:Y:S01]  /*5160*/  FFMA.FTZ R53, R64, R53, R84 ;  /* 0x0000003540357223 */ /* 0x000fe20000010054 */
[----:B------:R-:W-:Y:S02]  /*5170*/  FMUL.FTZ R86, R19, R80 ;  /* 0x0000005013567220 */ /* 0x000fe40000410000 */
[----:B------:R0:W-:Y:S01]  /*5180*/  STS [R55+0x2124], R41 ;  /* 0x0021242937007388 */ /* 0x0001e20000000800 */
[----:B------:R-:W-:-:S03]  /*5190*/  FMUL.FTZ R85, R90, R95 ;  /* 0x0000005f5a557220 */ /* 0x000fc60000410000 */
[----:B------:R1:W-:Y:S01]  /*51a0*/  STS [R55+0x212c], R86 ;  /* 0x00212c5637007388 */ /* 0x0003e20000000800 */
[----:B0-----:R-:W0:Y:S01]  /*51b0*/  LDC.64 R40, c[0x0][0x348] ;  /* 0x0000d200ff287b82 */ /* 0x001e220000000a00 */
[----:B-1----:R-:W-:Y:S01]  /*51c0*/  FFMA.FTZ R86, R62, R85, R53 ;  /* 0x000000553e567223 */ /* 0x002fe20000010035 */
[----:B------:R-:W-:-:S03]  /*51d0*/  FMUL.FTZ R84, R75, R91 ;  /* 0x0000005b4b547220 */ /* 0x000fc60000410000 */
[----:B------:R-:W-:Y:S01]  /*51e0*/  FFMA.FTZ R86, R60, R80, R86 ;  /* 0x000000503c567223 */ /* 0x000fe20000010056 */
[----:B------:R-:W-:Y:S01]  /*51f0*/  FMUL.FTZ R43, R74, R79 ;  /* 0x0000004f4a2b7220 */ /* 0x000fe20000410000 */
[----:B------:R-:W-:Y:S02]  /*5200*/  FMUL.FTZ R53, R63, R72 ;  /* 0x000000483f357220 */ /* 0x000fe40000410000 */
[----:B------:R-:W-:Y:S01]  /*5210*/  FFMA.FTZ R86, R59, R84, R86 ;  /* 0x000000543b567223 */ /* 0x000fe20000010056 */
[-C--:B------:R-:W-:Y:S01]  /*5220*/  FFMA.FTZ R124, R101, R66.reuse, R124 ;  /* 0x00000042657c7223 */ /* 0x080fe2000001007c */
[----:B------:R-:W-:Y:S01]  /*5230*/  FMUL.FTZ R80, R58, R66 ;  /* 0x000000423a507220 */ /* 0x000fe20000410000 */
[----:B------:R-:W-:Y:S01]  /*5240*/  FMUL.FTZ R88, R17, R43 ;  /* 0x0000002b11587220 */ /* 0x000fe20000410000 */
[----:B------:R-:W-:Y:S01]  /*5250*/  FMUL.FTZ R66, R14, R53 ;  /* 0x000000350e427220 */ /* 0x000fe20000410000 */
[----:B------:R-:W-:Y:S01]  /*5260*/  FFMA.FTZ R86, R57, R43, R86 ;  /* 0x0000002b39567223 */ /* 0x000fe20000010056 */
[----:B------:R-:W-:Y:S01]  /*5270*/  FMUL.FTZ R42, R73, R78 ;  /* 0x0000004e492a7220 */ /* 0x000fe20000410000 */
[----:B------:R-:W-:Y:S01]  /*5280*/  HFMA2.MMA R43, -RZ, RZ, 0, 0 ;  /* 0x00000000ff2b7435 */ /* 0x000fe200000001ff */
[----:B------:R-:W-:Y:S01]  /*5290*/  FMUL.FTZ R81, R20, R85 ;  /* 0x0000005514517220 */ /* 0x000fe20000410000 */
[----:B------:R1:W-:Y:S01]  /*52a0*/  STS [R55+0x2140], R66 ;  /* 0x0021404237007388 */ /* 0x0003e20000000800 */
[-C--:B------:R-:W-:Y:S01]  /*52b0*/  FMUL.FTZ R89, R16, R42.reuse ;  /* 0x0000002a10597220 */ /* 0x080fe20000410000 */
[----:B------:R-:W-:Y:S01]  /*52c0*/  FFMA.FTZ R86, R148, R42, R86 ;  /* 0x0000002a94567223 */ /* 0x000fe20000010056 */
[-C--:B------:R-:W-:Y:S01]  /*52d0*/  FFMA.FTZ R123, R100, R61.reuse, R123 ;  /* 0x0000003d647b7223 */ /* 0x080fe2000001007b */
[----:B------:R-:W-:Y:S01]  /*52e0*/  MOV R42, R48 ;  /* 0x00000030002a7202 */ /* 0x000fe20000000f00 */
[----:B------:R2:W-:Y:S01]  /*52f0*/  STS [R55+0x2128], R81 ;  /* 0x0021285137007388 */ /* 0x0005e20000000800 */
[----:B-1----:R-:W-:Y:S01]  /*5300*/  FMUL.FTZ R66, R122, R61 ;  /* 0x0000003d7a427220 */ /* 0x002fe20000410000 */
[----:B0-----:R-:W-:-:S02]  /*5310*/  IMAD R61, R40, UR12, RZ ;  /* 0x0000000c283d7c24 */ /* 0x001fc4000f8e02ff */
[----:B------:R-:W-:-:S04]  /*5320*/  IMAD.WIDE.U32 R42, R40, UR11, R42 ;  /* 0x0000000b282a7c25 */ /* 0x000fc8000f8e002a */
[----:B--2---:R-:W-:Y:S01]  /*5330*/  FMUL.FTZ R81, R69, R77 ;  /* 0x0000004d45517220 */ /* 0x004fe20000410000 */
[----:B------:R-:W-:Y:S01]  /*5340*/  IMAD R41, R41, UR11, R61 ;  /* 0x0000000b29297c24 */ /* 0x000fe2000f8e023d */
[----:B------:R-:W-:Y:S02]  /*5350*/  MOV R40, UR44 ;  /* 0x0000002c00287c02 */ /* 0x000fe40008000f00 */
[----:B------:R-:W-:Y:S02]  /*5360*/  FFMA.FTZ R86, R149, R81, R86 ;  /* 0x0000005195567223 */ /* 0x000fe40000010056 */
[----:B------:R-:W-:Y:S01]  /*5370*/  IADD3 R43, R43, R41, RZ ;  /* 0x000000292b2b7210 */ /* 0x000fe20007ffe0ff */
[-C--:B------:R-:W-:Y:S01]  /*5380*/  FMUL.FTZ R61, R153, R52.reuse ;  /* 0x00000034993d7220 */ /* 0x080fe20000410000 */
[----:B------:R-:W-:Y:S01]  /*5390*/  FMUL.FTZ R41, R11, R52 ;  /* 0x000000340b297220 */ /* 0x000fe20000410000 */
[----:B------:R-:W-:Y:S01]  /*53a0*/  FFMA.FTZ R86, R150, R53, R86 ;  /* 0x0000003596567223 */ /* 0x000fe20000010056 */
[----:B------:R-:W-:-:S03]  /*53b0*/  IMAD.WIDE.U32 R52, R40, UR14, R42 ;  /* 0x0000000e28347c25 */ /* 0x000fc6000f8e002a */
[----:B------:R0:W-:Y:S01]  /*53c0*/  STS [R55+0x214c], R41 ;  /* 0x00214c2937007388 */ /* 0x0001e20000000800 */
[----:B------:R-:W-:Y:S01]  /*53d0*/  FMUL.FTZ R85, R15, R81 ;  /* 0x000000510f557220 */ /* 0x000fe20000410000 */
[----:B------:R-:W-:Y:S02]  /*53e0*/  IADD3 R53, R53, UR45, RZ ;  /* 0x0000002d35357c10 */ /* 0x000fe4000fffe0ff */
[C---:B------:R-:W-:Y:S02]  /*53f0*/  LEA R42, P2, R52.reuse, UR30, 0x2 ;  /* 0x0000001e342a7c11 */ /* 0x040fe4000f8410ff */
[C---:B------:R-:W-:Y:S01]  /*5400*/  IADD3 R40, P1, R52.reuse, UR51, RZ ;  /* 0x0000003334287c10 */ /* 0x040fe2000ff3e0ff */
[----:B0-----:R-:W-:Y:S01]  /*5410*/  IMAD.U32 R41, RZ, RZ, UR51 ;  /* 0x00000033ff297e24 */ /* 0x001fe2000f8e00ff */
[----:B------:R-:W-:Y:S02]  /*5420*/  MOV R81, UR56 ;  /* 0x0000003800517c02 */ /* 0x000fe40008000f00 */
[----:B------:R-:W-:-:S02]  /*5430*/  LEA.HI.X R43, R52, UR31, R53, 0x2, P2 ;  /* 0x0000001f342b7c11 */ /* 0x000fc400090f1435 */
[----:B------:R-:W-:Y:S02]  /*5440*/  LEA.HI.X.SX32 R41, R41, R53, 0x1, P1 ;  /* 0x0000003529297211 */ /* 0x000fe400008f0eff */
[----:B------:R-:W0:Y:S01]  /*5450*/  LDC.64 R52, c[0x0][0x360] ;  /* 0x0000d800ff347b82 */ /* 0x000e220000000a00 */
[----:B------:R-:W-:Y:S01]  /*5460*/  IADD3 R81, R81, -UR51, -R48 ;  /* 0x8000003351517c10 */ /* 0x000fe2000fffe830 */
[----:B------:R-:W-:Y:S01]  /*5470*/  FMUL.FTZ R87, R18, R84 ;  /* 0x0000005412577220 */ /* 0x000fe20000410000 */
[----:B------:R-:W-:Y:S02]  /*5480*/  FMUL.FTZ R84, R13, R80 ;  /* 0x000000500d547220 */ /* 0x000fe40000410000 */
[----:B------:R-:W-:-:S03]  /*5490*/  ISETP.GE.AND P1, PT, R81, 0x1, PT ;  /* 0x000000015100780c */ /* 0x000fc60003f26270 */
[----:B------:R1:W-:Y:S01]  /*54a0*/  STS [R55+0x2144], R84 ;  /* 0x0021445437007388 */ /* 0x0003e20000000800 */
[----:B------:R-:W-:Y:S01]  /*54b0*/  UIMAD UR45, UR6, -0x800, UR13 ;  /* 0xfffff800062d78a4 */ /* 0x000fe2000f8e020d */
[----:B------:R-:W-:Y:S01]  /*54c0*/  FMUL.FTZ R56, R56, R153 ;  /* 0x0000009938387220 */ /* 0x000fe20000410000 */
[----:B------:R-:W-:Y:S01]  /*54d0*/  FFMA.FTZ R86, R49, R80, R86 ;  /* 0x0000005031567223 */ /* 0x000fe20000010056 */
[----:B------:R-:W-:Y:S01]  /*54e0*/  STS [R55+0x2130], R87 ;  /* 0x0021305737007388 */ /* 0x000fe20000000800 */
[----:B------:R-:W-:Y:S01]  /*54f0*/  FMUL.FTZ R80, R122, UR59 ;  /* 0x0000003b7a507c20 */ /* 0x000fe20008410000 */
[----:B-1----:R-:W-:Y:S02]  /*5500*/  FMUL.FTZ R84, R12, R66 ;  /* 0x000000420c547220 */ /* 0x002fe40000410000 */
[----:B------:R-:W-:Y:S01]  /*5510*/  STS [R55+0x2134], R88 ;  /* 0x0021345837007388 */ /* 0x000fe20000000800 */
[----:B------:R-:W-:Y:S02]  /*5520*/  USHF.L.U32 UR44, UR8, 0x2, URZ ;  /* 0x00000002082c7899 */ /* 0x000fe4000800063f */
[----:B------:R-:W-:Y:S01]  /*5530*/  USHF.R.S32.HI UR60, URZ, 0x1f, UR45 ;  /* 0x0000001f3f3c7899 */ /* 0x000fe2000801142d */
[----:B------:R1:W-:Y:S01]  /*5540*/  STS [R55+0x2138], R89 ;  /* 0x0021385937007388 */ /* 0x0003e20000000800 */
[----:B------:R-:W-:-:S03]  /*5550*/  FFMA.FTZ R56, R11, R99, R56 ;  /* 0x000000630b387223 */ /* 0x000fc60000010038 */
[----:B------:R-:W-:Y:S01]  /*5560*/  STS [R55+0x213c], R85 ;  /* 0x00213c5537007388 */ /* 0x000fe20000000800 */
[----:B------:R-:W-:-:S03]  /*5570*/  FFMA.FTZ R66, R54, R66, R86 ;  /* 0x0000004236427223 */ /* 0x000fc60000010056 */
[----:B------:R2:W-:Y:S01]  /*5580*/  STS [R55+0x2148], R84 ;  /* 0x0021485437007388 */ /* 0x0005e20000000800 */
[----:B------:R-:W-:Y:S01]  /*5590*/  FMUL.FTZ R80, R80, R54 ;  /* 0x0000003650507220 */ /* 0x000fe20000410000 */
[----:B------:R-:W-:Y:S02]  /*55a0*/  FMUL.FTZ R122, R75, UR59 ;  /* 0x0000003b4b7a7c20 */ /* 0x000fe40008410000 */
[----:B------:R3:W-:Y:S01]  /*55b0*/  STL [R1+0x94], R124 ;  /* 0x0000947c01007387 */ /* 0x0007e20000100800 */
[----:B------:R-:W-:Y:S01]  /*55c0*/  FMUL.FTZ R99, R76, UR59 ;  /* 0x0000003b4c637c20 */ /* 0x000fe20008410000 */
[----:B-1----:R-:W-:Y:S01]  /*55d0*/  FMUL.FTZ R89, R90, UR59 ;  /* 0x0000003b5a597c20 */ /* 0x002fe20008410000 */
[----:B------:R-:W-:Y:S01]  /*55e0*/  FMUL.FTZ R88, R92, UR59 ;  /* 0x0000003b5c587c20 */ /* 0x000fe20008410000 */
[----:B------:R1:W-:Y:S01]  /*55f0*/  STL [R1+0x90], R123 ;  /* 0x0000907b01007387 */ /* 0x0003e20000100800 */
[----:B------:R-:W-:Y:S01]  /*5600*/  FMUL.FTZ R87, R94, UR59 ;  /* 0x0000003b5e577c20 */ /* 0x000fe20008410000 */
[----:B------:R-:W-:Y:S01]  /*5610*/  FMUL.FTZ R63, R96, UR59 ;  /* 0x0000003b603f7c20 */ /* 0x000fe20008410000 */
[----:B--2---:R-:W-:Y:S01]  /*5620*/  FMUL.FTZ R84, R114, UR59 ;  /* 0x0000003b72547c20 */ /* 0x004fe20008410000 */
[----:B------:R-:W-:Y:S01]  /*5630*/  FMUL.FTZ R85, R116, UR59 ;  /* 0x0000003b74557c20 */ /* 0x000fe20008410000 */
[----:B------:R-:W-:Y:S01]  /*5640*/  FMUL.FTZ R86, R118, UR59 ;  /* 0x0000003b76567c20 */ /* 0x000fe20008410000 */
[----:B---3--:R-:W-:Y:S01]  /*5650*/  FMUL.FTZ R124, R73, UR59 ;  /* 0x0000003b497c7c20 */ /* 0x008fe20008410000 */
        /* <DEDUP_REMOVED lines=14> */
.L_x_826:
[----:B------:R-:W-:Y:S05]  /*5740*/  BSYNC B0 ;  /* 0x0000000000007941 */ /* 0x000fea0003800000 */
.L_x_825:
[----:B0-----:R-:W-:Y:S01]  /*5750*/  LEA R54, R127, R47, 0x2 ;  /* 0x0000002f7f367211 */ /* 0x001fe200078e10ff */
[----:B------:R-:W-:Y:S01]  /*5760*/  USHF.L.U64.HI UR58, UR8, 0x2, UR9 ;  /* 0x00000002083a7899 */ /* 0x000fe20008010209 */
[----:B------:R-:W-:Y:S01]  /*5770*/  ISETP.GE.AND P1, PT, R81, 0x81, PT ;  /* 0x000000815100780c */ /* 0x000fe20003f26270 */
[----:B------:R-:W-:Y:S01]  /*5780*/  BSSY B0, `(.L_x_827) ;  /* 0x000000e000007945 */ /* 0x000fe20003800000 */
[----:B------:R-:W-:Y:S02]  /*5790*/  MOV R41, UR45 ;  /* 0x0000002d00297c02 */ /* 0x000fe40008000f00 */
[----:B------:R-:W0:Y:S01]  /*57a0*/  LDS R54, [R54+0x2310] ;  /* 0x0023100036367984 */ /* 0x000e220000000800 */
[----:B------:R-:W-:Y:S01]  /*57b0*/  MOV R55, UR60 ;  /* 0x0000003c00377c02 */ /* 0x000fe20008000f00 */
[----:B------:R-:W-:Y:S01]  /*57c0*/  IMAD R127, R52, UR58, RZ ;  /* 0x0000003a347f7c24 */ /* 0x000fe2000f8e02ff */
[----:B------:R-:W-:-:S03]  /*57d0*/  LEA R40, P2, R41, R42, 0x2 ;  /* 0x0000002a29287211 */ /* 0x000fc600078410ff */
[----:B------:R-:W-:Y:S01]  /*57e0*/  IMAD R53, R53, UR44, R127 ;  /* 0x0000002c35357c24 */ /* 0x000fe2000f8e027f */
[----:B------:R-:W-:Y:S02]  /*57f0*/  LEA.HI.X R41, R41, R43, R55, 0x2, P2 ;  /* 0x0000002b29297211 */ /* 0x000fe400010f1437 */
[----:B------:R-:W-:Y:S07]  /*5800*/  @!P1 BRA `(.L_x_828) ;  /* 0x0000000000149947 */ /* 0x000fee0003800000 */
[----:B------:R-:W-:-:S05]  /*5810*/  MOV R55, UR45 ;  /* 0x0000002d00377c02 */ /* 0x000fca0008000f00 */
[----:B------:R-:W-:-:S04]  /*5820*/  IMAD.WIDE R42, R55, 0x4, R42 ;  /* 0x00000004372a7825 */ /* 0x000fc800078e022a */
[----:B------:R-:W-:-:S04]  /*5830*/  IMAD.WIDE.U32 R42, R52, UR44, R42 ;  /* 0x0000002c342a7c25 */ /* 0x000fc8000f8e002a */
[----:B------:R-:W-:-:S05]  /*5840*/  IMAD.IADD R43, R43, 0x1, R53 ;  /* 0x000000012b2b7824 */ /* 0x000fca00078e0235 */
[----:B0-----:R1:W-:Y:S02]  /*5850*/  REDG.E.ADD.F32.FTZ.RN.STRONG.GPU desc[UR20][R42.64+-0x1e00], R54 ;  /* 0xffe200362a0079a6 */ /* 0x0013e4000c10f394 */
.L_x_828:
[----:B------:R-:W-:Y:S05]  /*5860*/  BSYNC B0 ;  /* 0x0000000000007941 */ /* 0x000fea0003800000 */
.L_x_827:
[----:B-1----:R-:W-:Y:S01]  /*5870*/  IADD3 R42, R48, 0x100, RZ ;  /* 0x00000100302a7810 */ /* 0x002fe20007ffe0ff */
[----:B------:R-:W-:Y:S01]  /*5880*/  IMAD.WIDE.U32 R40, R52, UR44, R40 ;  /* 0x0000002c34287c25 */ /* 0x000fe2000f8e0028 */
[----:B------:R-:W-:Y:S01]  /*5890*/  ISETP.GE.AND P1, PT, R81, 0x101, PT ;  /* 0x000001015100780c */ /* 0x000fe20003f26270 */
[----:B------:R-:W-:Y:S01]  /*58a0*/  BSSY B0, `(.L_x_829) ;  /* 0x000000d000007945 */ /* 0x000fe20003800000 */
[-C--:B------:R-:W-:Y:S01]  /*58b0*/  LEA.HI.SX32 R42, R42, R48.reuse, 0x1b ;  /* 0x000000302a2a7211 */ /* 0x080fe200078fdaff */
[----:B------:R-:W-:Y:S01]  /*58c0*/  FMUL.FTZ R58, R58, R49 ;  /* 0x000000313a3a7220 */ /* 0x000fe20000410000 */
[----:B------:R-:W-:Y:S01]  /*58d0*/  IADD3 R43, R48, 0x180, RZ ;  /* 0x00000180302b7810 */ /* 0x000fe20007ffe0ff */
[----:B------:R-:W-:Y:S01]  /*58e0*/  FADD.FTZ R52, R66, R61 ;  /* 0x0000003d42347221 */ /* 0x000fe20000010000 */
[----:B------:R-:W-:Y:S02]  /*58f0*/  LEA R42, R42, R47, 0x2 ;  /* 0x0000002f2a2a7211 */ /* 0x000fe400078e10ff */
[----:B------:R-:W-:-:S02]  /*5900*/  LEA.HI.SX32 R43, R43, R48, 0x1b ;  /* 0x000000302b2b7211 */ /* 0x000fc400078fdaff */
[----:B------:R-:W-:Y:S02]  /*5910*/  ISETP.GE.AND P2, PT, R81, 0x181, PT ;  /* 0x000001815100780c */ /* 0x000fe40003f46270 */
[----:B------:R-:W1:Y:S01]  /*5920*/  LDS R42, [R42+0x2510] ;  /* 0x002510002a2a7984 */ /* 0x000e620000000800 */
[----:B------:R-:W-:Y:S01]  /*5930*/  IADD3 R41, R53, R41, RZ ;  /* 0x0000002935297210 */ /* 0x000fe20007ffe0ff */
[----:B------:R-:W-:Y:S01]  /*5940*/  IMAD R43, R43, 0x4, R47 ;  /* 0x000000042b2b7824 */ /* 0x000fe200078e022f */
[----:B------:R-:W-:Y:S08]  /*5950*/  @!P1 BRA `(.L_x_830) ;  /* 0x0000000000049947 */ /* 0x000ff00003800000 */
[----:B-1----:R2:W-:Y:S02]  /*5960*/  REDG.E.ADD.F32.FTZ.RN.STRONG.GPU desc[UR20][R40.64+-0x1c00], R42 ;  /* 0xffe4002a280079a6 */ /* 0x0025e4000c10f394 */
.L_x_830:
[----:B------:R-:W-:Y:S05]  /*5970*/  BSYNC B0 ;  /* 0x0000000000007941 */ /* 0x000fea0003800000 */
.L_x_829:
[----:B------:R-:W3:Y:S01]  /*5980*/  LDS R43, [R43+0x2710] ;  /* 0x002710002b2b7984 */ /* 0x000ee20000000800 */
[----:B------:R-:W-:Y:S01]  /*5990*/  BSSY B0, `(.L_x_831) ;  /* 0x0000004000007945 */ /* 0x000fe20003800000 */
[----:B-12---:R-:W-:-:S03]  /*59a0*/  IADD3 R42, R48, 0x280, RZ ;  /* 0x00000280302a7810 */ /* 0x006fc60007ffe0ff */
[----:B------:R-:W-:Y:S05]  /*59b0*/  @!P2 BRA `(.L_x_832) ;  /* 0x000000000004a947 */ /* 0x000fea0003800000 */
[----:B---3--:R1:W-:Y:S02]  /*59c0*/  REDG.E.ADD.F32.FTZ.RN.STRONG.GPU desc[UR20][R40.64+-0x1a00], R43 ;  /* 0xffe6002b280079a6 */ /* 0x0083e4000c10f394 */
.L_x_832:
[----:B------:R-:W-:Y:S05]  /*59d0*/  BSYNC B0 ;  /* 0x0000000000007941 */ /* 0x000fea0003800000 */
.L_x_831:
[C---:B-1-3--:R-:W-:Y:S01]  /*59e0*/  IADD3 R43, R48.reuse, 0x200, RZ ;  /* 0x00000200302b7810 */ /* 0x04afe20007ffe0ff */
[----:B------:R-:W-:Y:S01]  /*59f0*/  BSSY B0, `(.L_x_833) ;  /* 0x0000011000007945 */ /* 0x000fe20003800000 */
[----:B------:R-:W-:Y:S02]  /*5a00*/  ISETP.GE.AND P6, PT, R81, 0x201, PT ;  /* 0x000002015100780c */ /* 0x000fe40003fc6270 */
[-C--:B------:R-:W-:Y:S02]  /*5a10*/  LEA.HI.SX32 R49, R43, R48.reuse, 0x1b ;  /* 0x000000302b317211 */ /* 0x080fe400078fdaff */
[----:B------:R-:W-:Y:S02]  /*5a20*/  IADD3 R43, R48, 0x300, RZ ;  /* 0x00000300302b7810 */ /* 0x000fe40007ffe0ff */
[----:B------:R-:W-:Y:S01]  /*5a30*/  LEA.HI.SX32 R42, R42, R48, 0x1b ;  /* 0x000000302a2a7211 */ /* 0x000fe200078fdaff */
[----:B------:R-:W-:Y:S01]  /*5a40*/  IMAD R49, R49, 0x4, R47 ;  /* 0x0000000431317824 */ /* 0x000fe200078e022f */
[----:B------:R-:W-:-:S02]  /*5a50*/  IADD3 R53, R48, 0x380, RZ ;  /* 0x0000038030357810 */ /* 0x000fc40007ffe0ff */
[----:B------:R-:W-:Y:S02]  /*5a60*/  LEA.HI.SX32 R43, R43, R48, 0x1b ;  /* 0x000000302b2b7211 */ /* 0x000fe400078fdaff */
[----:B------:R-:W-:Y:S01]  /*5a70*/  LEA R42, R42, R47, 0x2 ;  /* 0x0000002f2a2a7211 */ /* 0x000fe200078e10ff */
[----:B------:R-:W1:Y:S01]  /*5a80*/  LDS R49, [R49+0x2910] ;  /* 0x0029100031317984 */ /* 0x000e620000000800 */
[C---:B------:R-:W-:Y:S02]  /*5a90*/  ISETP.GE.AND P1, PT, R81.reuse, 0x281, PT ;  /* 0x000002815100780c */ /* 0x040fe40003f26270 */
[C---:B------:R-:W-:Y:S02]  /*5aa0*/  ISETP.GE.AND P2, PT, R81.reuse, 0x301, PT ;  /* 0x000003015100780c */ /* 0x040fe40003f46270 */
[C---:B------:R-:W-:Y:S02]  /*5ab0*/  ISETP.GE.AND P3, PT, R81.reuse, 0x381, PT ;  /* 0x000003815100780c */ /* 0x040fe40003f66270 */
[----:B------:R-:W-:-:S02]  /*5ac0*/  ISETP.GE.AND P4, PT, R81, 0x401, PT ;  /* 0x000004015100780c */ /* 0x000fc40003f86270 */
[----:B------:R-:W-:Y:S01]  /*5ad0*/  ISETP.GE.AND P5, PT, R81, 0x481, PT ;  /* 0x000004815100780c */ /* 0x000fe20003fa6270 */
[----:B------:R-:W-:-:S12]  /*5ae0*/  @!P6 BRA `(.L_x_834) ;  /* 0x000000000004e947 */ /* 0x000fd80003800000 */
[----:B-1----:R2:W-:Y:S02]  /*5af0*/  REDG.E.ADD.F32.FTZ.RN.STRONG.GPU desc[UR20][R40.64+-0x1800], R49 ;  /* 0xffe80031280079a6 */ /* 0x0025e4000c10f394 */
.L_x_834:
[----:B------:R-:W-:Y:S05]  /*5b00*/  BSYNC B0 ;  /* 0x0000000000007941 */ /* 0x000fea0003800000 */
.L_x_833:
[----:B------:R-:W3:Y:S01]  /*5b10*/  LDS R42, [R42+0x2b10] ;  /* 0x002b10002a2a7984 */ /* 0x000ee20000000800 */
[----:B------:R-:W-:Y:S01]  /*5b20*/  BSSY B0, `(.L_x_835) ;  /* 0x0000006000007945 */ /* 0x000fe20003800000 */
[----:B0-----:R-:W-:Y:S02]  /*5b30*/  IADD3 R54, R48, 0x400, RZ ;  /* 0x0000040030367810 */ /* 0x001fe40007ffe0ff */
[----:B-12---:R-:W-:Y:S02]  /*5b40*/  LEA.HI.SX32 R49, R53, R48, 0x1b ;  /* 0x0000003035317211 */ /* 0x006fe400078fdaff */
[----:B------:R-:W-:Y:S01]  /*5b50*/  LEA R43, R43, R47, 0x2 ;  /* 0x0000002f2b2b7211 */ /* 0x000fe200078e10ff */
[----:B------:R-:W-:Y:S06]  /*5b60*/  @!P1 BRA `(.L_x_836) ;  /* 0x0000000000049947 */ /* 0x000fec0003800000 */
[----:B---3--:R0:W-:Y:S02]  /*5b70*/  REDG.E.ADD.F32.FTZ.RN.STRONG.GPU desc[UR20][R40.64+-0x1600], R42 ;  /* 0xffea002a280079a6 */ /* 0x0081e4000c10f394 */
.L_x_836:
[----:B------:R-:W-:Y:S05]  /*5b80*/  BSYNC B0 ;  /* 0x0000000000007941 */ /* 0x000fea0003800000 */
.L_x_835:
[----:B------:R-:W1:Y:S01]  /*5b90*/  LDS R43, [R43+0x2d10] ;  /* 0x002d10002b2b7984 */ /* 0x000e620000000800 */
[----:B------:R-:W-:Y:S01]  /*5ba0*/  BSSY B0, `(.L_x_837) ;  /* 0x0000006000007945 */ /* 0x000fe20003800000 */
[----:B------:R-:W-:Y:S01]  /*5bb0*/  IADD3 R53, R48, 0x480, RZ ;  /* 0x0000048030357810 */ /* 0x000fe20007ffe0ff */
[----:B------:R-:W-:Y:S01]  /*5bc0*/  IMAD R49, R49, 0x4, R47 ;  /* 0x0000000431317824 */ /* 0x000fe200078e022f */
[----:B0--3--:R-:W-:Y:S01]  /*5bd0*/  LEA.HI.SX32 R42, R54, R48, 0x1b ;  /* 0x00000030362a7211 */ /* 0x009fe200078fdaff */
[----:B------:R-:W-:Y:S06]  /*5be0*/  @!P2 BRA `(.L_x_838) ;  /* 0x000000000004a947 */ /* 0x000fec0003800000 */
[----:B-1----:R0:W-:Y:S02]  /*5bf0*/  REDG.E.ADD.F32.FTZ.RN.STRONG.GPU desc[UR20][R40.64+-0x1400], R43 ;  /* 0xffec002b280079a6 */ /* 0x0021e4000c10f394 */
.L_x_838:
[----:B------:R-:W-:Y:S05]  /*5c00*/  BSYNC B0 ;  /* 0x0000000000007941 */ /* 0x000fea0003800000 */
.L_x_837:
[----:B------:R-:W2:Y:S01]  /*5c10*/  LDS R49, [R49+0x2f10] ;  /* 0x002f100031317984 */ /* 0x000ea20000000800 */
[----:B------:R-:W-:Y:S01]  /*5c20*/  BSSY B0, `(.L_x_839) ;  /* 0x0000005000007945 */ /* 0x000fe20003800000 */
[----:B01----:R-:W-:Y:S02]  /*5c30*/  LEA.HI.SX32 R43, R53, R48, 0x1b ;  /* 0x00000030352b7211 */ /* 0x003fe400078fdaff */
[----:B------:R-:W-:Y:S01]  /*5c40*/  LEA R42, R42, R47, 0x2 ;  /* 0x0000002f2a2a7211 */ /* 0x000fe200078e10ff */
[----:B------:R-:W-:Y:S06]  /*5c50*/  @!P3 BRA `(.L_x_840) ;  /* 0x000000000004b947 */ /* 0x000fec0003800000 */
[----:B--2---:R0:W-:Y:S02]  /*5c60*/  REDG.E.ADD.F32.FTZ.RN.STRONG.GPU desc[UR20][R40.64+-0x1200], R49 ;  /* 0xffee0031280079a6 */ /* 0x0041e4000c10f394 */
.L_x_840:
[----:B------:R-:W-:Y:S05]  /*5c70*/  BSYNC B0 ;  /* 0x0000000000007941 */ /* 0x000fea0003800000 */
.L_x_839:
[----:B------:R-:W1:Y:S01]  /*5c80*/  LDS R42, [R42+0x3110] ;  /* 0x003110002a2a7984 */ /* 0x000e620000000800 */
[----:B------:R-:W-:Y:S01]  /*5c90*/  BSSY B0, `(.L_x_841) ;  /* 0x0000004000007945 */ /* 0x000fe20003800000 */
[----:B------:R-:W-:-:S03]  /*5ca0*/  LEA R43, R43, R47, 0x2 ;  /* 0x0000002f2b2b7211 */ /* 0x000fc600078e10ff */
[----:B------:R-:W-:Y:S05]  /*5cb0*/  @!P4 BRA `(.L_x_842) ;  /* 0x000000000004c947 */ /* 0x000fea0003800000 */
[----:B-1----:R3:W-:Y:S02]  /*5cc0*/  REDG.E.ADD.F32.FTZ.RN.STRONG.GPU desc[UR20][R40.64+-0x1000], R42 ;  /* 0xfff0002a280079a6 */ /* 0x0027e4000c10f394 */
.L_x_842:
[----:B------:R-:W-:Y:S05]  /*5cd0*/  BSYNC B0 ;  /* 0x0000000000007941 */ /* 0x000fea0003800000 */
.L_x_841:
[----:B------:R-:W4:Y:S01]  /*5ce0*/  LDS R43, [R43+0x3310] ;  /* 0x003310002b2b7984 */ /* 0x000f220000000800 */
[----:B------:R-:W-:Y:S01]  /*5cf0*/  BSSY B0, `(.L_x_843) ;  /* 0x0000005000007945 */ /* 0x000fe20003800000 */
[C---:B-1-3--:R-:W-:Y:S02]  /*5d00*/  IADD3 R42, R48.reuse, 0x500, RZ ;  /* 0x00000500302a7810 */ /* 0x04afe40007ffe0ff */
[----:B0-2---:R-:W-:Y:S01]  /*5d10*/  IADD3 R49, R48, 0x580, RZ ;  /* 0x0000058030317810 */ /* 0x005fe20007ffe0ff */
[----:B------:R-:W-:Y:S06]  /*5d20*/  @!P5 BRA `(.L_x_844) ;  /* 0x000000000004d947 */ /* 0x000fec0003800000 */
[----:B----4-:R0:W-:Y:S02]  /*5d30*/  REDG.E.ADD.F32.FTZ.RN.STRONG.GPU desc[UR20][R40.64+-0xe00], R43 ;  /* 0xfff2002b280079a6 */ /* 0x0101e4000c10f394 */
.L_x_844:
[----:B------:R-:W-:Y:S05]  /*5d40*/  BSYNC B0 ;  /* 0x0000000000007941 */ /* 0x000fea0003800000 */
.L_x_843:
[-C--:B0---4-:R-:W-:Y:S01]  /*5d50*/  LEA.HI.SX32 R43, R42, R48.reuse, 0x1b ;  /* 0x000000302a2b7211 */ /* 0x091fe200078fdaff */
[C---:B------:R-:W-:Y:S01]  /*5d60*/  VIADD R53, R48.reuse, 0x600 ;  /* 0x0000060030357836 */ /* 0x040fe20000000000 */
[----:B------:R-:W-:Y:S01]  /*5d70*/  ISETP.GE.AND P6, PT, R81, 0x501, PT ;  /* 0x000005015100780c */ /* 0x000fe20003fc6270 */
[----:B------:R-:W-:Y:S01]  /*5d80*/  BSSY B0, `(.L_x_845) ;  /* 0x000000e000007945 */ /* 0x000fe20003800000 */
[----:B------:R-:W-:Y:S02]  /*5d90*/  LEA R43, R43, R47, 0x2 ;  /* 0x0000002f2b2b7211 */ /* 0x000fe400078e10ff */
[-C--:B------:R-:W-:Y:S02]  /*5da0*/  LEA.HI.SX32 R49, R49, R48.reuse, 0x1b ;  /* 0x0000003031317211 */ /* 0x080fe400078fdaff */
[----:B------:R-:W-:Y:S02]  /*5db0*/  IADD3 R55, R48, 0x680, RZ ;  /* 0x0000068030377810 */ /* 0x000fe40007ffe0ff */
[----:B------:R-:W0:Y:S01]  /*5dc0*/  LDS R43, [R43+0x3510] ;  /* 0x003510002b2b7984 */ /* 0x000e220000000800 */
[----:B------:R-:W-:-:S02]  /*5dd0*/  LEA.HI.SX32 R42, R53, R48, 0x1b ;  /* 0x00000030352a7211 */ /* 0x000fc400078fdaff */
[----:B------:R-:W-:Y:S02]  /*5de0*/  LEA R49, R49, R47, 0x2 ;  /* 0x0000002f31317211 */ /* 0x000fe400078e10ff */
[C---:B------:R-:W-:Y:S02]  /*5df0*/  ISETP.GE.AND P1, PT, R81.reuse, 0x581, PT ;  /* 0x000005815100780c */ /* 0x040fe40003f26270 */
[C---:B------:R-:W-:Y:S02]  /*5e00*/  ISETP.GE.AND P2, PT, R81.reuse, 0x601, PT ;  /* 0x000006015100780c */ /* 0x040fe40003f46270 */
[C---:B------:R-:W-:Y:S02]  /*5e10*/  ISETP.GE.AND P3, PT, R81.reuse, 0x681, PT ;  /* 0x000006815100780c */ /* 0x040fe40003f66270 */
[C---:B------:R-:W-:Y:S02]  /*5e20*/  ISETP.GE.AND P4, PT, R81.reuse, 0x701, PT ;  /* 0x000007015100780c */ /* 0x040fe40003f86270 */
[----:B------:R-:W-:Y:S01]  /*5e30*/  ISETP.GE.AND P5, PT, R81, 0x781, PT ;  /* 0x000007815100780c */ /* 0x000fe20003fa6270 */
[----:B------:R-:W-:-:S12]  /*5e40*/  @!P6 BRA `(.L_x_846) ;  /* 0x000000000004e947 */ /* 0x000fd80003800000 */
[----:B0-----:R1:W-:Y:S02]  /*5e50*/  REDG.E.ADD.F32.FTZ.RN.STRONG.GPU desc[UR20][R40.64+-0xc00], R43 ;  /* 0xfff4002b280079a6 */ /* 0x0013e4000c10f394 */
.L_x_846:
[----:B------:R-:W-:Y:S05]  /*5e60*/  BSYNC B0 ;  /* 0x0000000000007941 */ /* 0x000fea0003800000 */
.L_x_845:
[----:B------:R-:W2:Y:S01]  /*5e70*/  LDS R49, [R49+0x3710] ;  /* 0x0037100031317984 */ /* 0x000ea20000000800 */
[----:B------:R-:W-:Y:S01]  /*5e80*/  BSSY B0, `(.L_x_847) ;  /* 0x0000006000007945 */ /* 0x000fe20003800000 */
[----:B------:R-:W-:Y:S01]  /*5e90*/  IADD3 R54, R48, 0x700, RZ ;  /* 0x0000070030367810 */ /* 0x000fe20007ffe0ff */
[----:B------:R-:W-:Y:S01]  /*5ea0*/  IMAD R42, R42, 0x4, R47 ;  /* 0x000000042a2a7824 */ /* 0x000fe200078e022f */
[----:B01----:R-:W-:Y:S01]  /*5eb0*/  LEA.HI.SX32 R43, R55, R48, 0x1b ;  /* 0x00000030372b7211 */ /* 0x003fe200078fdaff */
[----:B------:R-:W-:Y:S06]  /*5ec0*/  @!P1 BRA `(.L_x_848) ;  /* 0x0000000000049947 */ /* 0x000fec0003800000 */
[----:B--2---:R0:W-:Y:S02]  /*5ed0*/  REDG.E.ADD.F32.FTZ.RN.STRONG.GPU desc[UR20][R40.64+-0xa00], R49 ;  /* 0xfff60031280079a6 */ /* 0x0041e4000c10f394 */
.L_x_848:
[----:B------:R-:W-:Y:S05]  /*5ee0*/  BSYNC B0 ;  /* 0x0000000000007941 */ /* 0x000fea0003800000 */
.L_x_847:
[----:B------:R-:W1:Y:S01]  /*5ef0*/  LDS R42, [R42+0x3910] ;  /* 0x003910002a2a7984 */ /* 0x000e620000000800 */
[----:B------:R-:W-:Y:S01]  /*5f00*/  BSSY B0, `(.L_x_849) ;  /* 0x0000006000007945 */ /* 0x000fe20003800000 */
[----:B------:R-:W-:Y:S02]  /*5f10*/  IADD3 R53, R48, 0x780, RZ ;  /* 0x0000078030357810 */ /* 0x000fe40007ffe0ff */
[----:B0-2---:R-:W-:Y:S02]  /*5f20*/  LEA.HI.SX32 R49, R54, R48, 0x1b ;  /* 0x0000003036317211 */ /* 0x005fe400078fdaff */
[----:B------:R-:W-:Y:S01]  /*5f30*/  LEA R43, R43, R47, 0x2 ;  /* 0x0000002f2b2b7211 */ /* 0x000fe200078e10ff */
[----:B------:R-:W-:Y:S06]  /*5f40*/  @!P2 BRA `(.L_x_850) ;  /* 0x000000000004a947 */ /* 0x000fec0003800000 */
[----:B-1----:R0:W-:Y:S02]  /*5f50*/  REDG.E.ADD.F32.FTZ.RN.STRONG.GPU desc[UR20][R40.64+-0x800], R42 ;  /* 0xfff8002a280079a6 */ /* 0x0021e4000c10f394 */
.L_x_850:
[----:B------:R-:W-:Y:S05]  /*5f60*/  BSYNC B0 ;  /* 0x0000000000007941 */ /* 0x000fea0003800000 */
.L_x_849:
[----:B------:R-:W2:Y:S01]  /*5f70*/  LDS R43, [R43+0x3b10] ;  /* 0x003b10002b2b7984 */ /* 0x000ea20000000800 */
[----:B------:R-:W-:Y:S01]  /*5f80*/  BSSY B0, `(.L_x_851) ;  /* 0x0000005000007945 */ /* 0x000fe20003800000 */
[----:B01----:R-:W-:Y:S02]  /*5f90*/  LEA.HI.SX32 R42, R53, R48, 0x1b ;  /* 0x00000030352a7211 */ /* 0x003fe400078fdaff */
[----:B------:R-:W-:Y:S01]  /*5fa0*/  LEA R49, R49, R47, 0x2 ;  /* 0x0000002f31317211 */ /* 0x000fe200078e10ff */
[----:B------:R-:W-:Y:S06]  /*5fb0*/  @!P3 BRA `(.L_x_852) ;  /* 0x000000000004b947 */ /* 0x000fec0003800000 */
[----:B--2---:R0:W-:Y:S02]  /*5fc0*/  REDG.E.ADD.F32.FTZ.RN.STRONG.GPU desc[UR20][R40.64+-0x600], R43 ;  /* 0xfffa002b280079a6 */ /* 0x0041e4000c10f394 */
.L_x_852:
[----:B------:R-:W-:Y:S05]  /*5fd0*/  BSYNC B0 ;  /* 0x0000000000007941 */ /* 0x000fea0003800000 */
.L_x_851:
[----:B------:R-:W1:Y:S01]  /*5fe0*/  LDS R49, [R49+0x3d10] ;  /* 0x003d100031317984 */ /* 0x000e620000000800 */
[----:B------:R-:W-:Y:S01]  /*5ff0*/  BSSY B0, `(.L_x_853) ;  /* 0x0000004000007945 */ /* 0x000fe20003800000 */
[----:B------:R-:W-:-:S03]  /*6000*/  LEA R42, R42, R47, 0x2 ;  /* 0x0000002f2a2a7211 */ /* 0x000fc600078e10ff */
[----:B------:R-:W-:Y:S05]  /*6010*/  @!P4 BRA `(.L_x_854) ;  /* 0x000000000004c947 */ /* 0x000fea0003800000 */
[----:B-1----:R3:W-:Y:S02]  /*6020*/  REDG.E.ADD.F32.FTZ.RN.STRONG.GPU desc[UR20][R40.64+-0x400], R49 ;  /* 0xfffc0031280079a6 */ /* 0x0027e4000c10f394 */
.L_x_854:
[----:B------:R-:W-:Y:S05]  /*6030*/  BSYNC B0 ;  /* 0x0000000000007941 */ /* 0x000fea0003800000 */
.L_x_853:
[----:B------:R-:W4:Y:S01]  /*6040*/  LDS R42, [R42+0x3f10] ;  /* 0x003f10002a2a7984 */ /* 0x000f220000000800 */
[----:B------:R-:W-:Y:S04]  /*6050*/  BSSY B0, `(.L_x_855) ;  /* 0x0000003000007945 */ /* 0x000fe80003800000 */
[----:B------:R-:W-:Y:S05]  /*6060*/  @!P5 BRA `(.L_x_856) ;  /* 0x000000000004d947 */ /* 0x000fea0003800000 */
[----:B----4-:R4:W-:Y:S02]  /*6070*/  REDG.E.ADD.F32.FTZ.RN.STRONG.GPU desc[UR20][R40.64+-0x200], R42 ;  /* 0xfffe002a280079a6 */ /* 0x0109e4000c10f394 */
.L_x_856:
[----:B------:R-:W-:Y:S05]  /*6080*/  BSYNC B0 ;  /* 0x0000000000007941 */ /* 0x000fea0003800000 */
.L_x_855:
[----:B------:R-:W5:Y:S04]  /*6090*/  LDL.LU R81, [R1+0x8] ;  /* 0x0000080001517983 */ /* 0x000f680000300800 */
[----:B------:R-:W5:Y:S04]  /*60a0*/  LDL.LU R66, [R1+0x98] ;  /* 0x0000980001427983 */ /* 0x000f680000300800 */
[----:B-1-3--:R-:W3:Y:S04]  /*60b0*/  LDL.LU R49, [R1+0x4] ;  /* 0x0000040001317983 */ /* 0x00aee80000300800 */
[----:B------:R-:W3:Y:S04]  /*60c0*/  LDL.LU R61, [R1+0x9c] ;  /* 0x00009c00013d7983 */ /* 0x000ee80000300800 */
[----:B0-2---:R-:W2:Y:S04]  /*60d0*/  LDL.LU R43, [R1] ;  /* 0x00000000012b7983 */ /* 0x005ea80000300800 */
[----:B----4-:R-:W4:Y:S01]  /*60e0*/  LDL.LU R42, [R1+0xa0] ;  /* 0x0000a000012a7983 */ /* 0x010f220000300800 */
[----:B------:R-:W-:Y:S01]  /*60f0*/  FFMA.FTZ R80, R12, R100, R80 ;  /* 0x000000640c507223 */ /* 0x000fe20000010050 */
[----:B------:R-:W-:Y:S01]  /*6100*/  FMUL.FTZ R69, R103, R69 ;  /* 0x0000004567457220 */ /* 0x000fe20000410000 */
[----:B------:R-:W-:Y:S01]  /*6110*/  FFMA.FTZ R58, R13, R101, R58 ;  /* 0x000000650d3a7223 */ /* 0x000fe2000001003a */
[----:B------:R-:W4:Y:S01]  /*6120*/  LDL.LU R55, [R1+0xa4] ;  /* 0x0000a40001377983 */ /* 0x000f220000300800 */
[----:B------:R-:W-:-:S03]  /*6130*/  FMUL.FTZ R73, R104, R73 ;  /* 0x0000004968497220 */ /* 0x000fc60000410000 */
[----:B------:R-:W4:Y:S01]  /*6140*/  LDL.LU R54, [R1+0xa8] ;  /* 0x0000a80001367983 */ /* 0x000f220000300800 */
[----:B------:R-:W-:Y:S01]  /*6150*/  FMUL.FTZ R126, R126, R150 ;  /* 0x000000967e7e7220 */ /* 0x000fe20000410000 */
[----:B------:R-:W0:Y:S01]  /*6160*/  S2R R53, SR_LANEID ;  /* 0x0000000000357919 */ /* 0x000e220000000000 */
[----:B------:R-:W-:Y:S01]  /*6170*/  FMUL.FTZ R74, R105, R74 ;  /* 0x0000004a694a7220 */ /* 0x000fe20000410000 */
[----:B------:R-:W-:Y:S01]  /*6180*/  FMUL.FTZ R75, R106, R75 ;  /* 0x0000004b6a4b7220 */ /* 0x000fe20000410000 */
[----:B------:R-:W-:Y:S01]  /*6190*/  FMUL.FTZ R76, R107, R76 ;  /* 0x0000004c6b4c7220 */ /* 0x000fe20000410000 */
[----:B------:R-:W-:Y:S01]  /*61a0*/  FMUL.FTZ R90, R108, R90 ;  /* 0x0000005a6c5a7220 */ /* 0x000fe20000410000 */
[----:B------:R-:W-:Y:S01]  /*61b0*/  FMUL.FTZ R92, R109, R92 ;  /* 0x0000005c6d5c7220 */ /* 0x000fe20000410000 */
[----:B------:R-:W1:Y:S04]  /*61c0*/  SHFL.DOWN PT, R40, R52, 0x1, 0x1f ;  /* 0x08201f0034287f89 */ /* 0x000e6800000e0000 */
[----:B------:R-:W1:Y:S01]  /*61d0*/  SHFL.DOWN PT, R41, R83, 0x1, 0x1f ;  /* 0x08201f0053297f89 */ /* 0x000e6200000e0000 */
[----:B0-----:R-:W-:-:S13]  /*61e0*/  ISETP.GT.AND P1, PT, R53, 0x1e, PT ;  /* 0x0000001e3500780c */ /* 0x001fda0003f24270 */
[----:B-1----:R-:W-:Y:S01]  /*61f0*/  @!P1 FADD.FTZ R52, R52, R40 ;  /* 0x0000002834349221 */ /* 0x002fe20000010000 */
[----:B------:R-:W-:Y:S01]  /*6200*/  @!P1 FADD.FTZ R83, R83, R41 ;  /* 0x0000002953539221 */ /* 0x000fe20000010000 */
[----:B------:R-:W-:-:S03]  /*6210*/  ISETP.GT.AND P1, PT, R53, 0x1d, PT ;  /* 0x0000001d3500780c */ /* 0x000fc60003f24270 */
[----:B------:R-:W0:Y:S04]  /*6220*/  SHFL.DOWN PT, R40, R52, 0x2, 0x1f ;  /* 0x08401f0034287f89 */ /* 0x000e2800000e0000 */
[----:B------:R-:W1:Y:S06]  /*6230*/  SHFL.DOWN PT, R41, R83, 0x2, 0x1f ;  /* 0x08401f0053297f89 */ /* 0x000e6c00000e0000 */
[----:B0-----:R-:W-:Y:S01]  /*6240*/  @!P1 FADD.FTZ R52, R52, R40 ;  /* 0x0000002834349221 */ /* 0x001fe20000010000 */
[----:B-1----:R-:W-:-:S04]  /*6250*/  @!P1 FADD.FTZ R83, R83, R41 ;  /* 0x0000002953539221 */ /* 0x002fc80000010000 */
[----:B------:R-:W0:Y:S01]  /*6260*/  SHFL.DOWN PT, R40, R52, 0x4, 0x1f ;  /* 0x08801f0034287f89 */ /* 0x000e2200000e0000 */
[----:B------:R-:W-:-:S03]  /*6270*/  ISETP.GT.AND P1, PT, R53, 0x1b, PT ;  /* 0x0000001b3500780c */ /* 0x000fc60003f24270 */
[----:B------:R-:W1:Y:S10]  /*6280*/  SHFL.DOWN PT, R41, R83, 0x4, 0x1f ;  /* 0x08801f0053297f89 */ /* 0x000e7400000e0000 */
[----:B0-----:R-:W-:Y:S01]  /*6290*/  @!P1 FADD.FTZ R52, R52, R40 ;  /* 0x0000002834349221 */ /* 0x001fe20000010000 */
[----:B-1----:R-:W-:-:S04]  /*62a0*/  @!P1 FADD.FTZ R83, R83, R41 ;  /* 0x0000002953539221 */ /* 0x002fc80000010000 */
[----:B------:R-:W0:Y:S04]  /*62b0*/  SHFL.DOWN PT, R40, R52, 0x8, 0x1f ;  /* 0x09001f0034287f89 */ /* 0x000e2800000e0000 */
[----:B------:R-:W1:Y:S01]  /*62c0*/  SHFL.DOWN PT, R41, R83, 0x8, 0x1f ;  /* 0x09001f0053297f89 */ /* 0x000e6200000e0000 */
[----:B-----5:R-:W-:Y:S01]  /*62d0*/  FADD.FTZ R81, R56, R81 ;  /* 0x0000005138517221 */ /* 0x020fe20000010000 */
[----:B------:R-:W-:-:S04]  /*62e0*/  FFMA.FTZ R66, R102, R72, R66 ;  /* 0x0000004866427223 */ /* 0x000fc80000010042 */
[----:B------:R-:W-:Y:S01]  /*62f0*/  STL [R1+0x8], R81 ;  /* 0x0000085101007387 */ /* 0x000fe20000100800 */
[----:B---3--:R-:W-:-:S03]  /*6300*/  FADD.FTZ R49, R80, R49 ;  /* 0x0000003150317221 */ /* 0x008fc60000010000 */
[----:B------:R-:W-:Y:S01]  /*6310*/  STL [R1+0x98], R66 ;  /* 0x0000984201007387 */ /* 0x000fe20000100800 */
[----:B------:R-:W-:-:S03]  /*6320*/  FFMA.FTZ R61, R69, R77, R61 ;  /* 0x0000004d453d7223 */ /* 0x000fc6000001003d */
[----:B------:R3:W-:Y:S01]  /*6330*/  STL [R1+0x4], R49 ;  /* 0x0000043101007387 */ /* 0x0007e20000100800 */
[----:B--2---:R-:W-:Y:S01]  /*6340*/  FADD.FTZ R43, R58, R43 ;  /* 0x0000002b3a2b7221 */ /* 0x004fe20000010000 */
[----:B----4-:R-:W-:Y:S02]  /*6350*/  FFMA.FTZ R42, R73, R78, R42 ;  /* 0x0000004e492a7223 */ /* 0x010fe4000001002a */
[----:B---3--:R-:W2:Y:S01]  /*6360*/  LDL.LU R49, [R1+0xac] ;  /* 0x0000ac0001317983 */ /* 0x008ea20000300800 */
[----:B------:R-:W-:Y:S01]  /*6370*/  FFMA.FTZ R55, R74, R79, R55 ;  /* 0x0000004f4a377223 */ /* 0x000fe20000010037 */
[----:B------:R-:W-:Y:S01]  /*6380*/  ISETP.GT.AND P1, PT, R53, 0x17, PT ;  /* 0x000000173500780c */ /* 0x000fe20003f24270 */
[----:B------:R-:W-:Y:S01]  /*6390*/  FMUL.FTZ R94, R110, R94 ;  /* 0x0000005e6e5e7220 */ /* 0x000fe20000410000 */
[----:B------:R-:W-:Y:S01]  /*63a0*/  STL [R1+0x9c], R61 ;  /* 0x00009c3d01007387 */ /* 0x000fe20000100800 */
[----:B------:R-:W-:Y:S01]  /*63b0*/  FMUL.FTZ R96, R111, R96 ;  /* 0x000000606f607220 */ /* 0x000fe20000410000 */
[----:B------:R-:W-:Y:S01]  /*63c0*/  FMUL.FTZ R112, R112, R114 ;  /* 0x0000007270707220 */ /* 0x000fe20000410000 */
[----:B------:R-:W-:Y:S01]  /*63d0*/  FMUL.FTZ R113, R113, R116 ;  /* 0x0000007471717220 */ /* 0x000fe20000410000 */
[----:B------:R3:W-:Y:S01]  /*63e0*/  STL [R1], R43 ;  /* 0x0000002b01007387 */ /* 0x0007e20000100800 */
        /* <DEDUP_REMOVED lines=9> */
[----:B---3--:R-:W3:Y:S01]  /*6480*/  LDL.LU R43, [R1+0xb0] ;  /* 0x0000b000012b7983 */ /* 0x008ee20000300800 */
[----:B------:R-:W-:-:S03]  /*6490*/  FFMA.FTZ R126, R14, R102, R126 ;  /* 0x000000660e7e7223 */ /* 0x000fc6000001007e */
[----:B------:R4:W-:Y:S04]  /*64a0*/  STL [R1+0xa0], R42 ;  /* 0x0000a02a01007387 */ /* 0x0009e80000100800 */
[----:B----4-:R-:W4:Y:S01]  /*64b0*/  LDL.LU R42, [R1+0xb4] ;  /* 0x0000b400012a7983 */ /* 0x010f220000300800 */
[----:B------:R-:W-:-:S03]  /*64c0*/  FFMA.FTZ R54, R75, R91, R54 ;  /* 0x0000005b4b367223 */ /* 0x000fc60000010036 */
[----:B------:R-:W5:Y:S04]  /*64d0*/  LDL.LU R58, [R1+0xb8] ;  /* 0x0000b800013a7983 */ /* 0x000f680000300800 */
[----:B------:R0:W-:Y:S04]  /*64e0*/  STL [R1+0xa4], R55 ;  /* 0x0000a43701007387 */ /* 0x0001e80000100800 */
[----:B------:R-:W5:Y:S04]  /*64f0*/  LDL.LU R56, [R1+0xbc] ;  /* 0x0000bc0001387983 */ /* 0x000f680000300800 */
[----:B------:R-:W-:Y:S04]  /*6500*/  STL [R1+0xa8], R54 ;  /* 0x0000a83601007387 */ /* 0x000fe80000100800 */
[----:B0-----:R-:W5:Y:S01]  /*6510*/  LDL R55, [R1+0x110] ;  /* 0x0001100001377983 */ /* 0x001f620000100800 */
[----:B--2---:R-:W-:-:S05]  /*6520*/  FFMA.FTZ R49, R76, R93, R49 ;  /* 0x0000005d4c317223 */ /* 0x004fca0000010031 */
[----:B------:R0:W-:Y:S04]  /*6530*/  STL [R1+0xac], R49 ;  /* 0x0000ac3101007387 */ /* 0x0001e80000100800 */
[----:B0-----:R-:W2:Y:S01]  /*6540*/  LDL.LU R49, [R1+0xc0] ;  /* 0x0000c00001317983 */ /* 0x001ea20000300800 */
[----:B---3--:R-:W-:-:S03]  /*6550*/  FFMA.FTZ R43, R90, R95, R43 ;  /* 0x0000005f5a2b7223 */ /* 0x008fc6000001002b */
[----:B------:R-:W3:Y:S04]  /*6560*/  LDL.LU R54, [R1+0xc4] ;  /* 0x0000c40001367983 */ /* 0x000ee80000300800 */
[----:B------:R-:W-:Y:S01]  /*6570*/  STL [R1+0xb0], R43 ;  /* 0x0000b02b01007387 */ /* 0x000fe20000100800 */
[----:B----4-:R-:W-:-:S05]  /*6580*/  FFMA.FTZ R42, R92, R97, R42 ;  /* 0x000000615c2a7223 */ /* 0x010fca000001002a */
[----:B------:R0:W-:Y:S04]  /*6590*/  STL [R1+0xb4], R42 ;  /* 0x0000b42a01007387 */ /* 0x0001e80000100800 */
[----:B0-----:R-:W4:Y:S01]  /*65a0*/  LDL.LU R42, [R1+0xc8] ;  /* 0x0000c800012a7983 */ /* 0x001f220000300800 */
[----:B------:R-:W-:Y:S01]  /*65b0*/  @!P1 FADD.FTZ R52, R52, R40 ;  /* 0x0000002834349221 */ /* 0x000fe20000010000 */
[----:B-1----:R-:W-:-:S04]  /*65c0*/  @!P1 FADD.FTZ R83, R83, R41 ;  /* 0x0000002953539221 */ /* 0x002fc80000010000 */
[----:B------:R-:W0:Y:S04]  /*65d0*/  SHFL.DOWN PT, R40, R52, 0x10, 0x1f ;  /* 0x0a001f0034287f89 */ /* 0x000e2800000e0000 */
[----:B------:R-:W1:Y:S01]  /*65e0*/  SHFL.DOWN PT, R41, R83, 0x10, 0x1f ;  /* 0x0a001f0053297f89 */ /* 0x000e6200000e0000 */
[----:B-----5:R-:W-:Y:S01]  /*65f0*/  FFMA.FTZ R58, R94, R115, R58 ;  /* 0x000000735e3a7223 */ /* 0x020fe2000001003a */
[----:B------:R-:W-:Y:S01]  /*6600*/  FFMA.FTZ R56, R96, R117, R56 ;  /* 0x0000007560387223 */ /* 0x000fe20000010038 */
[----:B------:R-:W-:-:S03]  /*6610*/  ISETP.GT.AND P1, PT, R53, 0xf, PT ;  /* 0x0000000f3500780c */ /* 0x000fc60003f24270 */
[----:B------:R-:W-:Y:S04]  /*6620*/  STL [R1+0xb8], R58 ;  /* 0x0000b83a01007387 */ /* 0x000fe80000100800 */
[----:B------:R-:W-:Y:S01]  /*6630*/  STL [R1+0xbc], R56 ;  /* 0x0000bc3801007387 */ /* 0x000fe20000100800 */
[----:B------:R-:W-:Y:S01]  /*6640*/  ISETP.NE.AND P2, PT, R53, RZ, PT ;  /* 0x000000ff3500720c */ /* 0x000fe20003f45270 */
[----:B------:R-:W-:-:S04]  /*6650*/  FFMA.FTZ R43, R19, R76, R60 ;  /* 0x0000004c132b7223 */ /* 0x000fc8000001003c */
[----:B0-----:R-:W-:Y:S01]  /*6660*/  @!P1 FADD.FTZ R52, R52, R40 ;  /* 0x0000002834349221 */ /* 0x001fe20000010000 */
[----:B------:R-:W-:Y:S01]  /*6670*/  FMUL.FTZ R40, R63, R67 ;  /* 0x000000433f287220 */ /* 0x000fe20000410000 */
[----:B-1----:R-:W-:Y:S01]  /*6680*/  @!P1 FADD.FTZ R83, R83, R41 ;  /* 0x0000002953539221 */ /* 0x002fe20000010000 */
[----:B------:R-:W-:Y:S01]  /*6690*/  FFMA.FTZ R41, R21, R92, R88 ;  /* 0x0000005c15297223 */ /* 0x000fe20000010058 */
[----:B------:R-:W-:Y:S01]  /*66a0*/  FADD.FTZ R8, R43, R8 ;  /* 0x000000082b087221 */ /* 0x000fe20000010000 */
[----:B------:R-:W-:Y:S01]  /*66b0*/  FMUL.FTZ R43, R84, R68 ;  /* 0x00000044542b7220 */ /* 0x000fe20000410000 */
[----:B------:R-:W-:Y:S02]  /*66c0*/  IMAD.MOV.U32 R53, RZ, RZ, R83 ;  /* 0x000000ffff357224 */ /* 0x000fe400078e0053 */
[----:B------:R-:W-:Y:S01]  /*66d0*/  FADD.FTZ R6, R41, R6 ;  /* 0x0000000629067221 */ /* 0x000fe20000010000 */
[----:B------:R-:W-:Y:S01]  /*66e0*/  FMUL.FTZ R41, R86, R70 ;  /* 0x0000004656297220 */ /* 0x000fe20000410000 */
[----:B------:R-:W-:Y:S01]  /*66f0*/  FFMA.FTZ R125, R15, R69, R125 ;  /* 0x000000450f7d7223 */ /* 0x000fe2000001007d */
[----:B------:R-:W-:Y:S01]  /*6700*/  FFMA.FTZ R124, R16, R73, R124 ;  /* 0x00000049107c7223 */ /* 0x000fe2000001007c */
[----:B------:R-:W-:Y:S01]  /*6710*/  FFMA.FTZ R123, R17, R74, R123 ;  /* 0x0000004a117b7223 */ /* 0x000fe2000001007b */
[----:B------:R-:W-:Y:S01]  /*6720*/  FFMA.FTZ R122, R18, R75, R122 ;  /* 0x0000004b127a7223 */ /* 0x000fe2000001007a */
[----:B------:R-:W-:Y:S01]  /*6730*/  FFMA.FTZ R90, R20, R90, R89 ;  /* 0x0000005a145a7223 */ /* 0x000fe20000010059 */
[----:B------:R-:W-:Y:S01]  /*6740*/  FFMA.FTZ R94, R22, R94, R87 ;  /* 0x0000005e165e7223 */ /* 0x000fe20000010057 */
[----:B------:R-:W-:Y:S01]  /*6750*/  @!P2 STS.64 [R55+0x4218], R52 ;  /* 0x004218343700a388 */ /* 0x000fe20000000a00 */
        /* <DEDUP_REMOVED lines=10> */
[----:B------:R-:W-:Y:S01]  /*6800*/  BAR.SYNC.DEFER_BLOCKING 0x0 ;  /* 0x0000000000007b1d */ /* 0x000fe20000010000 */
[----:B--2---:R-:W-:Y:S01]  /*6810*/  FFMA.FTZ R49, R112, R119, R49 ;  /* 0x0000007770317223 */ /* 0x004fe20000010031 */
[----:B---3--:R-:W-:-:S04]  /*6820*/  FFMA.FTZ R54, R113, R120, R54 ;  /* 0x0000007871367223 */ /* 0x008fc80000010036 */
[----:B------:R0:W-:Y:S04]  /*6830*/  STL [R1+0xc0], R49 ;  /* 0x0000c03101007387 */ /* 0x0001e80000100800 */
[----:B------:R1:W-:Y:S01]  /*6840*/  STL [R1+0xc4], R54 ;  /* 0x0000c43601007387 */ /* 0x0003e20000100800 */
[----:B------:R-:W-:Y:S01]  /*6850*/  FFMA.FTZ R112, R24, R112, R43 ;  /* 0x0000007018707223 */ /* 0x000fe2000001002b */
[----:B0-----:R-:W-:Y:S01]  /*6860*/  FFMA.FTZ R49, R23, R96, R40 ;  /* 0x0000006017317223 */ /* 0x001fe20000010028 */
[----:B----4-:R-:W-:-:S05]  /*6870*/  FFMA.FTZ R42, R98, R121, R42 ;  /* 0x00000079622a7223 */ /* 0x010fca000001002a */
[----:B------:R1:W-:Y:S01]  /*6880*/  STL [R1+0xc8], R42 ;  /* 0x0000c82a01007387 */ /* 0x0003e20000100800 */
[----:B------:R-:W-:-:S04]  /*6890*/  FMUL.FTZ R40, R85, R71 ;  /* 0x0000004755287220 */ /* 0x000fc80000410000 */
[----:B------:R-:W-:Y:S01]  /*68a0*/  FFMA.FTZ R113, R25, R113, R40 ;  /* 0x0000007119717223 */ /* 0x000fe20000010028 */
[----:B------:R-:W-:Y:S01]  /*68b0*/  FADD.FTZ R4, R49, R4 ;  /* 0x0000000431047221 */ /* 0x000fe20000010000 */
[----:B------:R-:W-:Y:S02]  /*68c0*/  FADD.FTZ R3, R112, R3 ;  /* 0x0000000370037221 */ /* 0x000fe40000010000 */
[----:B------:R-:W-:Y:S01]  /*68d0*/  FADD.FTZ R2, R113, R2 ;  /* 0x0000000271027221 */ /* 0x000fe20000010000 */
[----:B-1----:R-:W-:Y:S06]  /*68e0*/  @P0 BRA `(.L_x_858) ;  /* 0x0000000000580947 */ /* 0x002fec0003800000 */
[----:B------:R-:W0:Y:S01]  /*68f0*/  S2UR UR45, SR_CgaCtaId ;  /* 0x00000000002d79c3 */ /* 0x000e220000008800 */
[----:B------:R-:W-:Y:S01]  /*6900*/  UMOV UR44, 0x400 ;  /* 0x00000400002c7882 */ /* 0x000fe20000000000 */
[----:B------:R-:W-:Y:S01]  /*6910*/  UISETP.NE.AND UP0, UPT, UR50, UR54, UPT ;  /* 0x000000363200728c */ /* 0x000fe2000bf05270 */
[----:B------:R-:W-:-:S05]  /*6920*/  MOV R54, UR7 ;  /* 0x0000000700367c02 */ /* 0x000fca0008000f00 */
[----:B------:R-:W-:Y:S01]  /*6930*/  PLOP3.LUT P0, PT, PT, PT, UP0, 0x80, 0x0 ;  /* 0x000000000000781c */ /* 0x000fe20003f0f008 */
[----:B0-----:R-:W-:-:S06]  /*6940*/  ULEA UR44, UR45, UR44, 0x18 ;  /* 0x0000002c2d2c7291 */ /* 0x001fcc000f8ec03f */
        /* <DEDUP_REMOVED lines=16> */
.L_x_858:
[----:B------:R-:W-:Y:S05]  /*6a50*/  BSYNC B0 ;  /* 0x0000000000007941 */ /* 0x000fea0003800000 */
.L_x_857:
[----:B------:R-:W-:Y:S02]  /*6a60*/  UIADD3 UR7, UR7, 0x1, URZ ;  /* 0x0000000107077890 */ /* 0x000fe4000fffe03f */
[----:B------:R-:W-:Y:S02]  /*6a70*/  UIADD3 UR8, UP1, UR8, 0x1, URZ ;  /* 0x0000000108087890 */ /* 0x000fe4000ff3e03f */
[----:B------:R-:W-:Y:S02]  /*6a80*/  UISETP.GE.AND UP0, UPT, UR7, UR55, UPT ;  /* 0x000000370700728c */ /* 0x000fe4000bf06270 */
[----:B------:R-:W-:-:S04]  /*6a90*/  UIADD3.X UR9, URZ, UR9, URZ, UP1, !UPT ;  /* 0x000000093f097290 */ /* 0x000fc80008ffe43f */
[----:B------:R-:W-:-:S13]  /*6aa0*/  PLOP3.LUT P0, PT, PT, PT, UP0, 0x80, 0x0 ;  /* 0x000000000000781c */ /* 0x000fda0003f0f008 */
[----:B------:R-:W-:Y:S05]  /*6ab0*/  @!P0 BRA `(.L_x_859) ;  /* 0xffffffbc002c8947 */ /* 0x000fea000383ffff */
.L_x_815:
[----:B------:R-:W2:Y:S01]  /*6ac0*/  LDL.LU R62, [R1+0xc8] ;  /* 0x0000c800013e7983 */ /* 0x000ea20000300800 */
[----:B------:R-:W1:Y:S08]  /*6ad0*/  S2UR UR8, SR_CgaCtaId ;  /* 0x00000000000879c3 */ /* 0x000e700000008800 */
[----:B------:R-:W-:Y:S01]  /*6ae0*/  BAR.SYNC.DEFER_BLOCKING 0x0 ;  /* 0x0000000000007b1d */ /* 0x000fe20000010000 */
[----:B------:R-:W-:Y:S01]  /*6af0*/  ISETP.NE.AND P0, PT, R48, RZ, PT ;  /* 0x000000ff3000720c */ /* 0x000fe20003f05270 */
[----:B------:R-:W-:-:S04]  /*6b00*/  UIADD3 UR56, -UR51, UR56, URZ ;  /* 0x0000003833387290 */ /* 0x000fc8000fffe13f */
[----:B------:R-:W-:Y:S01]  /*6b10*/  UMOV UR7, 0x400 ;  /* 0x0000040000077882 */ /* 0x000fe20000000000 */
[----:B------:R-:W-:Y:S01]  /*6b20*/  ULDC.64 UR32, c[0x0][0x3a8] ;  /* 0x0000ea0000207ab9 */ /* 0x000fe20000000a00 */
[----:B------:R-:W3:Y:S04]  /*6b30*/  LDL.LU R54, [R1+0xa8] ;  /* 0x0000a80001367983 */ /* 0x000ee80000300800 */
[----:B0-----:R-:W4:Y:S04]  /*6b40*/  LDL.LU R53, [R1+0xa4] ;  /* 0x0000a40001357983 */ /* 0x001f280000300800 */
[----:B------:R-:W5:Y:S04]  /*6b50*/  LDL.LU R52, [R1+0xa0] ;  /* 0x0000a00001347983 */ /* 0x000f680000300800 */
        /* <DEDUP_REMOVED lines=28> */
[----:B-1----:R-:W-:Y:S01]  /*6d20*/  ULEA UR7, UR8, UR7, 0x18 ;  /* 0x0000000708077291 */ /* 0x002fe2000f8ec03f */
[----:B------:R-:W-:-:S02]  /*6d30*/  MOV R68, UR56 ;  /* 0x0000003800447c02 */ /* 0x000fc40008000f00 */
[----:B------:R-:W-:-:S03]  /*6d40*/  ULDC.64 UR8, c[0x0][0x388] ;  /* 0x0000e20000087ab9 */ /* 0x000fc60000000a00 */
[----:B------:R-:W-:Y:S01]  /*6d50*/  IMAD.U32 R47, RZ, RZ, UR7 ;  /* 0x00000007ff2f7e24 */ /* 0x000fe2000f8e00ff */
[----:B------:R-:W-:Y:S02]  /*6d60*/  UIMAD UR31, UR12, UR8, URZ ;  /* 0x000000080c1f72a4 */ /* 0x000fe4000f8e023f */
[----:B------:R-:W-:Y:S02]  /*6d70*/  UIMAD.WIDE.U32 UR28, UR11, UR8, URZ ;  /* 0x000000080b1c72a5 */ /* 0x000fe4000f8e003f */
[----:B------:R-:W-:Y:S02]  /*6d80*/  UIMAD UR34, UR12, UR32, URZ ;  /* 0x000000200c2272a4 */ /* 0x000fe4000f8e023f */
[----:B------:R-:W-:Y:S01]  /*6d90*/  UIMAD UR9, UR11, UR9, UR31 ;  /* 0x000000090b0972a4 */ /* 0x000fe2000f8e021f */
[----:B------:R-:W-:Y:S01]  /*6da0*/  SHF.R.S32.HI R11, RZ, 0x1f, R50 ;  /* 0x0000001fff0b7819 */ /* 0x000fe20000011432 */
[----:B------:R-:W-:Y:S01]  /*6db0*/  USHF.R.S32.HI UR30, URZ, 0x1f, UR10 ;  /* 0x0000001f3f1e7899 */ /* 0x000fe2000801140a */
[----:B------:R-:W-:Y:S01]  /*6dc0*/  IADD3 R12, P2, R50, UR51, RZ ;  /* 0x00000033320c7c10 */ /* 0x000fe2000ff5e0ff */
[----:B------:R-:W-:Y:S01]  /*6dd0*/  UIMAD UR33, UR11, UR33, UR34 ;  /* 0x000000210b2172a4 */ /* 0x000fe2000f8e0222 */
[----:B------:R-:W-:Y:S01]  /*6de0*/  MOV R14, UR51 ;  /* 0x00000033000e7c02 */ /* 0x000fe20008000f00 */
[----:B------:R-:W-:Y:S01]  /*6df0*/  UIADD3 UR31, UR29, UR9, URZ ;  /* 0x000000091d1f7290 */ /* 0x000fe2000fffe03f */
[----:B------:R-:W-:Y:S02]  /*6e00*/  BSSY B0, `(.L_x_860) ;  /* 0x0000036000007945 */ /* 0x000fe40003800000 */
[----:B------:R-:W-:Y:S01]  /*6e10*/  LEA.HI.X.SX32 R13, R14, R11, 0x1, P2 ;  /* 0x0000000b0e0d7211 */ /* 0x000fe200010f0eff */
        /* <DEDUP_REMOVED lines=44> */
[----:B------:R-:W-:-:S04]  /*70e0*/  UIMAD UR36, UR10, UR35, UR36 ;  /* 0x000000230a2472a4 */ /* 0x000fc8000f8e0224 */
[----:B------:R-:W-:Y:S01]  /*70f0*/  IADD3 R15, R15, UR9, RZ ;  /* 0x000000090f0f7c10 */ /* 0x000fe2000fffe0ff */
[----:B------:R-:W-:Y:S02]  /*7100*/  ULDC.64 UR34, c[0x0][0x3e0] ;  /* 0x0000f80000227ab9 */ /* 0x000fe40000000a00 */
[----:B------:R-:W-:-:S04]  /*7110*/  IMAD.WIDE.U32 R14, R17, UR10, R14 ;  /* 0x0000000a110e7c25 */ /* 0x000fc8000f8e000e */
[----:B------:R-:W-:Y:S01]  /*7120*/  VIADD R15, R15, UR36 ;  /* 0x000000240f0f7c36 */ /* 0x000fe20008000000 */
[----:B------:R-:W-:-:S04]  /*7130*/  LEA R16, P1, R14, UR34, 0x2 ;  /* 0x000000220e107c11 */ /* 0x000fc8000f8210ff */
[----:B------:R-:W-:-:S05]  /*7140*/  LEA.HI.X R17, R14, UR35, R15, 0x2, P1 ;  /* 0x000000230e117c11 */ /* 0x000fca00088f140f */
[----:B------:R0:W-:Y:S04]  /*7150*/  STG.E desc[UR20][R16.64], R19 ;  /* 0x0000001310007986 */ /* 0x0001e8000c101914 */
.L_x_861:
[----:B------:R-:W-:Y:S05]  /*7160*/  BSYNC B0 ;  /* 0x0000000000007941 */ /* 0x000fea0003800000 */
.L_x_860:
[----:B------:R-:W2:Y:S01]  /*7170*/  LDL.LU R18, [R1+0x8] ;  /* 0x0000080001127983 */ /* 0x000ea20000300800 */
[----:B------:R-:W-:-:S03]  /*7180*/  ULDC.64 UR8, c[0x0][0x390] ;  /* 0x0000e40000087ab9 */ /* 0x000fc60000000a00 */
[----:B0-----:R-:W3:Y:S04]  /*7190*/  LDL.LU R19, [R1+0x4] ;  /* 0x0000040001137983 */ /* 0x001ee80000300800 */
[----:B------:R-:W4:Y:S01]  /*71a0*/  LDL.LU R20, [R1] ;  /* 0x0000000001147983 */ /* 0x000f220000300800 */
[----:B------:R-:W-:Y:S01]  /*71b0*/  UIMAD UR34, UR30, UR8, URZ ;  /* 0x000000081e2272a4 */ /* 0x000fe2000f8e023f */
[-C--:B------:R-:W-:Y:S01]  /*71c0*/  ISETP.GE.AND P2, PT, R44, R71.reuse, PT ;  /* 0x000000472c00720c */ /* 0x080fe20003f46270 */
[----:B------:R-:W-:Y:S01]  /*71d0*/  UMOV UR29, UR31 ;  /* 0x0000001f001d7c82 */ /* 0x000fe20008000000 */
[----:B------:R-:W5:Y:S01]  /*71e0*/  LDL.LU R91, [R1+0x114] ;  /* 0x00011400015b7983 */ /* 0x000f620000300800 */
[----:B------:R-:W-:Y:S01]  /*71f0*/  UIMAD.WIDE.U32 UR28, UR10, UR8, UR28 ;  /* 0x000000080a1c72a5 */ /* 0x000fe2000f8e001c */
[-C--:B------:R-:W-:Y:S01]  /*7200*/  ISETP.GE.AND P4, PT, R39, R71.reuse, PT ;  /* 0x000000472700720c */ /* 0x080fe20003f86270 */
[----:B------:R-:W-:Y:S01]  /*7210*/  UIMAD UR34, UR10, UR9, UR34 ;  /* 0x000000090a2272a4 */ /* 0x000fe2000f8e0222 */
[----:B------:R-:W0:Y:S01]  /*7220*/  S2R R22, SR_LANEID ;  /* 0x0000000000167919 */ /* 0x000e220000000000 */
        /* <DEDUP_REMOVED lines=15> */
[----:B------:R1:W-:Y:S01]  /*7320*/  @!P1 STG.E desc[UR20][R14.64+-0x1f00], R23 ;  /* 0xffe100170e009986 */ /* 0x0003e2000c101914 */
[----:B------:R-:W-:-:S03]  /*7330*/  ISETP.GE.AND P1, PT, R36, R71, PT ;  /* 0x000000472400720c */ /* 0x000fc60003f26270 */
[----:B------:R1:W-:Y:S01]  /*7340*/  @!P2 STG.E desc[UR20][R14.64+-0x1e80], R25 ;  /* 0xffe180190e00a986 */ /* 0x0003e2000c101914 */
[-C--:B------:R-:W-:Y:S02]  /*7350*/  ISETP.GE.AND P2, PT, R37, R71.reuse, PT ;  /* 0x000000472500720c */ /* 0x080fe40003f46270 */
[----:B0-----:R-:W-:Y:S01]  /*7360*/  LEA R82, R22, R82, 0x4 ;  /* 0x0000005216527211 */ /* 0x001fe200078e20ff */
[----:B------:R-:W-:Y:S01]  /*7370*/  @!P4 STG.E desc[UR20][R14.64+-0x1e00], R41 ;  /* 0xffe200290e00c986 */ /* 0x000fe2000c101914 */
[----:B------:R-:W-:-:S03]  /*7380*/  ISETP.GE.AND P4, PT, R35, R71, PT ;  /* 0x000000472300720c */ /* 0x000fc60003f86270 */
[----:B------:R-:W-:Y:S01]  /*7390*/  @!P3 STG.E desc[UR20][R14.64+-0x1d80], R43 ;  /* 0xffe2802b0e00b986 */ /* 0x000fe2000c101914 */
[----:B------:R-:W-:-:S03]  /*73a0*/  ISETP.GE.AND P3, PT, R31, R71, PT ;  /* 0x000000471f00720c */ /* 0x000fc60003f66270 */
[----:B------:R-:W-:Y:S01]  /*73b0*/  @!P1 STG.E desc[UR20][R14.64+-0x1c80], R53 ;  /* 0xffe380350e009986 */ /* 0x000fe2000c101914 */
[----:B------:R-:W-:-:S03]  /*73c0*/  ISETP.GE.AND P1, PT, R46, R71, PT ;  /* 0x000000472e00720c */ /* 0x000fc60003f26270 */
[----:B------:R0:W-:Y:S01]  /*73d0*/  @!P2 STG.E desc[UR20][R14.64+-0x1d00], R49 ;  /* 0xffe300310e00a986 */ /* 0x0001e2000c101914 */
[----:B------:R-:W-:-:S03]  /*73e0*/  ISETP.GE.AND P2, PT, R32, R71, PT ;  /* 0x000000472000720c */ /* 0x000fc60003f46270 */
[----:B------:R-:W-:Y:S01]  /*73f0*/  @!P4 STG.E desc[UR20][R14.64+-0x1c00], R55 ;  /* 0xffe400370e00c986 */ /* 0x000fe2000c101914 */
[----:B------:R-:W-:-:S03]  /*7400*/  ISETP.GE.AND P4, PT, R30, R71, PT ;  /* 0x000000471e00720c */ /* 0x000fc60003f86270 */
[----:B------:R-:W-:Y:S01]  /*7410*/  @!P5 STG.E desc[UR20][R14.64+-0x1b80], R57 ;  /* 0xffe480390e00d986 */ /* 0x000fe2000c101914 */
[----:B------:R-:W-:-:S03]  /*7420*/  ISETP.GE.AND P5, PT, R29, R71, PT ;  /* 0x000000471d00720c */ /* 0x000fc60003fa6270 */
[----:B------:R0:W-:Y:S01]  /*7430*/  @!P6 STG.E desc[UR20][R14.64+-0x1b00], R59 ;  /* 0xffe5003b0e00e986 */ /* 0x0001e2000c101914 */
[----:B------:R-:W-:-:S03]  /*7440*/  ISETP.GE.AND P6, PT, R28, R71, PT ;  /* 0x000000471c00720c */ /* 0x000fc60003fc6270 */
[----:B------:R-:W-:Y:S04]  /*7450*/  @!P2 STG.E desc[UR20][R14.64+-0x1a80], R61 ;  /* 0xffe5803d0e00a986 */ /* 0x000fe8000c101914 */
[----:B------:R-:W-:Y:S04]  /*7460*/  @!P3 STG.E desc[UR20][R14.64+-0x1a00], R63 ;  /* 0xffe6003f0e00b986 */ /* 0x000fe8000c101914 */
[----:B------:R-:W-:Y:S04]  /*7470*/  @!P4 STG.E desc[UR20][R14.64+-0x1980], R65 ;  /* 0xffe680410e00c986 */ /* 0x000fe8000c101914 */
[----:B------:R-:W-:Y:S04]  /*7480*/  @!P5 STG.E desc[UR20][R14.64+-0x1900], R67 ;  /* 0xffe700430e00d986 */ /* 0x000fe8000c101914 */
[----:B------:R0:W-:Y:S04]  /*7490*/  @!P1 STG.E desc[UR20][R14.64+-0x1f80], R21 ;  /* 0xffe080150e009986 */ /* 0x0001e8000c101914 */
[----:B------:R-:W-:Y:S01]  /*74a0*/  @!P6 STG.E desc[UR20][R14.64+-0x1880], R69 ;  /* 0xffe780450e00e986 */ /* 0x000fe2000c101914 */
[----:B------:R-:W-:Y:S01]  /*74b0*/  BAR.SYNC.DEFER_BLOCKING 0x0 ;  /* 0x0000000000007b1d */ /* 0x000fe20000010000 */
[----:B------:R-:W-:-:S02]  /*74c0*/  IADD3 R17, R82, 0x2, RZ ;  /* 0x0000000252117810 */ /* 0x000fc40007ffe0ff */
[C---:B------:R-:W-:Y:S01]  /*74d0*/  IADD3 R16, R82.reuse, 0x1, RZ ;  /* 0x0000000152107810 */ /* 0x040fe20007ffe0ff */
[C---:B-1----:R-:W-:Y:S01]  /*74e0*/  VIADD R23, R82.reuse, 0x4 ;  /* 0x0000000452177836 */ /* 0x042fe20000000000 */
[C---:B------:R-:W-:Y:S01]  /*74f0*/  IADD3 R25, R82.reuse, 0x5, RZ ;  /* 0x0000000552197810 */ /* 0x040fe20007ffe0ff */
[C---:B0-----:R-:W-:Y:S01]  /*7500*/  VIADD R49, R82.reuse, 0x9 ;  /* 0x0000000952317836 */ /* 0x041fe20000000000 */
[C---:B------:R-:W-:Y:S02]  /*7510*/  IADD3 R40, R82.reuse, 0x6, RZ ;  /* 0x0000000652287810 */ /* 0x040fe40007ffe0ff */
[C---:B------:R-:W-:Y:S02]  /*7520*/  IADD3 R41, R82.reuse, 0x7, RZ ;  /* 0x0000000752297810 */ /* 0x040fe40007ffe0ff */
[----:B------:R-:W-:Y:S02]  /*7530*/  LEA.HI.SX32 R24, R23, R82, 0x1b ;  /* 0x0000005217187211 */ /* 0x000fe400078fdaff */
[----:B------:R-:W-:-:S02]  /*7540*/  IADD3 R43, R82, 0x8, RZ ;  /* 0x00000008522b7810 */ /* 0x000fc40007ffe0ff */
[-C--:B------:R-:W-:Y:S02]  /*7550*/  LEA.HI.SX32 R26, R25, R82.reuse, 0x1b ;  /* 0x00000052191a7211 */ /* 0x080fe400078fdaff */
[----:B------:R-:W-:Y:S02]  /*7560*/  IADD3 R51, R82, 0xa, RZ ;  /* 0x0000000a52337810 */ /* 0x000fe40007ffe0ff */
[-C--:B------:R-:W-:Y:S01]  /*7570*/  LEA.HI.SX32 R40, R40, R82.reuse, 0x1b ;  /* 0x0000005228287211 */ /* 0x080fe200078fdaff */
[C---:B------:R-:W-:Y:S01]  /*7580*/  VIADD R59, R82.reuse, 0xe ;  /* 0x0000000e523b7836 */ /* 0x040fe20000000000 */
[----:B------:R-:W-:Y:S01]  /*7590*/  IADD3 R53, R82, 0xb, RZ ;  /* 0x0000000b52357810 */ /* 0x000fe20007ffe0ff */
[----:B------:R-:W-:Y:S01]  /*75a0*/  IMAD R24, R24, 0x4, R47 ;  /* 0x0000000418187824 */ /* 0x000fe200078e022f */
[----:B------:R-:W-:Y:S01]  /*75b0*/  LEA.HI.SX32 R42, R41, R82, 0x1b ;  /* 0x00000052292a7211 */ /* 0x000fe200078fdaff */
[----:B------:R-:W-:Y:S01]  /*75c0*/  STS [R27], R0 ;  /* 0x000000001b007388 */ /* 0x000fe20000000800 */
[----:B------:R-:W-:-:S02]  /*75d0*/  IADD3 R55, R82, 0xc, RZ ;  /* 0x0000000c52377810 */ /* 0x000fc40007ffe0ff */
[-C--:B------:R-:W-:Y:S02]  /*75e0*/  LEA.HI.SX32 R52, R43, R82.reuse, 0x1b ;  /* 0x000000522b347211 */ /* 0x080fe400078fdaff */
[-C--:B------:R-:W-:Y:S02]  /*75f0*/  LEA.HI.SX32 R54, R49, R82.reuse, 0x1b ;  /* 0x0000005231367211 */ /* 0x080fe400078fdaff */
[----:B------:R-:W-:Y:S02]  /*7600*/  IADD3 R57, R82, 0xd, RZ ;  /* 0x0000000d52397810 */ /* 0x000fe40007ffe0ff */
[----:B------:R-:W-:Y:S02]  /*7610*/  LEA.HI.SX32 R56, R51, R82, 0x1b ;  /* 0x0000005233387211 */ /* 0x000fe400078fdaff */
[----:B------:R-:W-:Y:S02]  /*7620*/  LEA R40, R40, R47, 0x2 ;  /* 0x0000002f28287211 */ /* 0x000fe400078e10ff */
[----:B------:R-:W-:-:S02]  /*7630*/  IADD3 R66, R82, 0xf, RZ ;  /* 0x0000000f52427810 */ /* 0x000fc40007ffe0ff */
[-C--:B------:R-:W-:Y:S01]  /*7640*/  LEA.HI.SX32 R58, R53, R82.reuse, 0x1b ;  /* 0x00000052353a7211 */ /* 0x080fe200078fdaff */
[----:B------:R-:W-:Y:S01]  /*7650*/  IMAD R21, R54, 0x4, R47 ;  /* 0x0000000436157824 */ /* 0x000fe200078e022f */
[-C--:B------:R-:W-:Y:S02]  /*7660*/  LEA.HI.SX32 R60, R55, R82.reuse, 0x1b ;  /* 0x00000052373c7211 */ /* 0x080fe400078fdaff */
[-C--:B------:R-:W-:Y:S02]  /*7670*/  LEA R52, R52, R47.reuse, 0x2 ;  /* 0x0000002f34347211 */ /* 0x080fe400078e10ff */
[-C--:B------:R-:W-:Y:S02]  /*7680*/  LEA.HI.SX32 R62, R57, R82.reuse, 0x1b ;  /* 0x00000052393e7211 */ /* 0x080fe400078fdaff */
[----:B------:R-:W-:Y:S02]  /*7690*/  LEA.HI.SX32 R64, R59, R82, 0x1b ;  /* 0x000000523b407211 */ /* 0x000fe400078fdaff */
[----:B------:R-:W-:-:S02]  /*76a0*/  LEA R56, R56, R47, 0x2 ;  /* 0x0000002f38387211 */ /* 0x000fc400078e10ff */
[----:B------:R-:W-:Y:S02]  /*76b0*/  LEA.HI.SX32 R66, R66, R82, 0x1b ;  /* 0x0000005242427211 */ /* 0x000fe400078fdaff */
[-C--:B------:R-:W-:Y:S01]  /*76c0*/  LEA R60, R60, R47.reuse, 0x2 ;  /* 0x0000002f3c3c7211 */ /* 0x080fe200078e10ff */
[----:B------:R-:W-:Y:S01]  /*76d0*/  IMAD R64, R64, 0x4, R47 ;  /* 0x0000000440407824 */ /* 0x000fe200078e022f */
[-C--:B------:R-:W-:Y:S02]  /*76e0*/  LEA R62, R62, R47.reuse, 0x2 ;  /* 0x0000002f3e3e7211 */ /* 0x080fe400078e10ff */
[----:B------:R-:W-:Y:S01]  /*76f0*/  LEA R66, R66, R47, 0x2 ;  /* 0x0000002f42427211 */ /* 0x000fe200078e10ff */
[----:B------:R-:W-:Y:S01]  /*7700*/  UIMAD.WIDE.U32 UR28, UR11, UR32, URZ ;  /* 0x000000200b1c72a5 */ /* 0x000fe2000f8e003f */
[----:B------:R-:W-:Y:S03]  /*7710*/  BSSY B0, `(.L_x_862) ;  /* 0x0000056000007945 */ /* 0x000fe60003800000 */
[----:B------:R-:W-:Y:S01]  /*7720*/  UIADD3 UR34, UR29, UR33, URZ ;  /* 0x000000211d227290 */ /* 0x000fe2000fffe03f */
[----:B--2---:R-:W-:-:S02]  /*7730*/  MOV R70, R18 ;  /* 0x0000001200467202 */ /* 0x004fc40000000f00 */
[----:B------:R-:W-:Y:S01]  /*7740*/  LEA.HI.SX32 R18, R16, R82, 0x1b ;  /* 0x0000005210127211 */ /* 0x000fe200078fdaff */
[----:B---3--:R-:W-:Y:S01]  /*7750*/  IMAD.MOV.U32 R72, RZ, RZ, R19 ;  /* 0x000000ffff487224 */ /* 0x008fe200078e0013 */
[----:B----4-:R-:W-:Y:S02]  /*7760*/  MOV R73, R20 ;  /* 0x0000001400497202 */ /* 0x010fe40000000f00 */
[----:B------:R-:W-:Y:S01]  /*7770*/  LEA.HI.SX32 R20, R17, R82, 0x1b ;  /* 0x0000005211147211 */ /* 0x000fe200078fdaff */
[----:B-----5:R-:W-:Y:S01]  /*7780*/  FADD.FTZ R17, R0, R91 ;  /* 0x0000005b00117221 */ /* 0x020fe20000010000 */
[----:B------:R-:W-:-:S03]  /*7790*/  IADD3 R19, R82, 0x3, RZ ;  /* 0x0000000352137810 */ /* 0x000fc60007ffe0ff */
[----:B------:R-:W-:Y:S01]  /*77a0*/  FADD.FTZ R16, R17, R2 ;  /* 0x0000000211107221 */ /* 0x000fe20000010000 */
[----:B------:R-:W-:Y:S02]  /*77b0*/  LEA.HI.SX32 R22, R19, R82, 0x1b ;  /* 0x0000005213167211 */ /* 0x000fe400078fdaff */
[-C--:B------:R-:W-:Y:S01]  /*77c0*/  LEA R19, R18, R47.reuse, 0x2 ;  /* 0x0000002f12137211 */ /* 0x080fe200078e10ff */
[----:B------:R-:W-:Y:S01]  /*77d0*/  FADD.FTZ R17, R16, R3 ;  /* 0x0000000310117221 */ /* 0x000fe20000010000 */
[-C--:B------:R-:W-:Y:S02]  /*77e0*/  LEA R20, R20, R47.reuse, 0x2 ;  /* 0x0000002f14147211 */ /* 0x080fe400078e10ff */
[-C--:B------:R-:W-:Y:S01]  /*77f0*/  LEA R23, R22, R47.reuse, 0x2 ;  /* 0x0000002f16177211 */ /* 0x080fe200078e10ff */
[----:B------:R-:W-:Y:S01]  /*7800*/  FADD.FTZ R16, R17, R4 ;  /* 0x0000000411107221 */ /* 0x000fe20000010000 */
[-C--:B------:R-:W-:Y:S01]  /*7810*/  LEA R17, R26, R47.reuse, 0x2 ;  /* 0x0000002f1a117211 */ /* 0x080fe200078e10ff */
[----:B------:R0:W-:Y:S04]  /*7820*/  STS [R19+0x4], R2 ;  /* 0x0000040213007388 */ /* 0x0001e80000000800 */
[----:B------:R1:W-:Y:S04]  /*7830*/  STS [R20+0x8], R3 ;  /* 0x0000080314007388 */ /* 0x0003e80000000800 */
[----:B------:R-:W-:Y:S01]  /*7840*/  STS [R23+0xc], R4 ;  /* 0x00000c0417007388 */ /* 0x000fe20000000800 */
[----:B0-----:R-:W-:-:S03]  /*7850*/  LEA R19, R42, R47, 0x2 ;  /* 0x0000002f2a137211 */ /* 0x001fc600078e10ff */
[----:B------:R-:W-:Y:S01]  /*7860*/  STS [R24+0x10], R5 ;  /* 0x0000100518007388 */ /* 0x000fe20000000800 */
        /* <DEDUP_REMOVED lines=31> */
[----:B------:R-:W-:-:S04]  /*7a60*/  FADD.FTZ R15, R16, R5 ;  /* 0x00000005100f7221 */ /* 0x000fc80000010000 */
[----:B0-----:R-:W-:-:S04]  /*7a70*/  FADD.FTZ R6, R15, R6 ;  /* 0x000000060f067221 */ /* 0x001fc80000010000 */
[----:B-1----:R-:W-:-:S04]  /*7a80*/  FADD.FTZ R7, R6, R7 ;  /* 0x0000000706077221 */ /* 0x002fc80000010000 */
[----:B--2---:R-:W-:-:S04]  /*7a90*/  FADD.FTZ R8, R7, R8 ;  /* 0x0000000807087221 */ /* 0x004fc80000010000 */
[----:B---3--:R-:W-:Y:S01]  /*7aa0*/  FADD.FTZ R9, R8, R9 ;  /* 0x0000000908097221 */ /* 0x008fe20000010000 */
[----:B------:R-:W0:Y:S03]  /*7ab0*/  LDS R65, [R47+0x2100] ;  /* 0x002100002f417984 */ /* 0x000e260000000800 */
[----:B----4-:R-:W-:-:S04]  /*7ac0*/  FADD.FTZ R10, R9, R10 ;  /* 0x0000000a090a7221 */ /* 0x010fc80000010000 */
[----:B-----5:R-:W-:-:S04]  /*7ad0*/  FADD.FTZ R157, R10, R157 ;  /* 0x0000009d0a9d7221 */ /* 0x020fc80000010000 */
[----:B------:R-:W-:-:S04]  /*7ae0*/  FADD.FTZ R158, R157, R158 ;  /* 0x0000009e9d9e7221 */ /* 0x000fc80000010000 */
[----:B------:R-:W-:-:S04]  /*7af0*/  FADD.FTZ R158, R158, R159 ;  /* 0x0000009f9e9e7221 */ /* 0x000fc80000010000 */
        /* <DEDUP_REMOVED lines=16> */
[----:B------:R-:W-:Y:S02]  /*7c00*/  ULDC.64 UR8, c[0x0][0x3f0] ;  /* 0x0000fc0000087ab9 */ /* 0x000fe40000000a00 */
[----:B------:R-:W-:Y:S02]  /*7c10*/  VIADD R3, R3, UR33 ;  /* 0x0000002103037c36 */ /* 0x000fe40008000000 */
[----:B------:R-:W-:-:S05]  /*7c20*/  IMAD.WIDE.U32 R2, R5, UR10, R2 ;  /* 0x0000000a05027c25 */ /* 0x000fca000f8e0002 */
[----:B------:R-:W-:Y:S02]  /*7c30*/  IADD3 R3, R3, UR35, RZ ;  /* 0x0000002303037c10 */ /* 0x000fe4000fffe0ff */
[----:B------:R-:W-:-:S04]  /*7c40*/  LEA R4, P0, R2, UR8, 0x2 ;  /* 0x0000000802047c11 */ /* 0x000fc8000f8010ff */
[----:B------:R-:W-:-:S05]  /*7c50*/  LEA.HI.X R5, R2, UR9, R3, 0x2, P0 ;  /* 0x0000000902057c11 */ /* 0x000fca00080f1403 */
[----:B------:R0:W-:Y:S04]  /*7c60*/  STG.E desc[UR20][R4.64], R17 ;  /* 0x0000001104007986 */ /* 0x0001e8000c101914 */
.L_x_863:
[----:B------:R-:W-:Y:S05]  /*7c70*/  BSYNC B0 ;  /* 0x0000000000007941 */ /* 0x000fea0003800000 */
.L_x_862:
        /* <DEDUP_REMOVED lines=56> */
.L_x_813:
        /* <DEDUP_REMOVED lines=41> */
.L_x_866:
[----:B------:R-:W-:Y:S05]  /*8290*/  BSYNC B0 ;  /* 0x0000000000007941 */ /* 0x000fea0003800000 */
.L_x_865:
        /* <DEDUP_REMOVED lines=38> */
[----:B------:R-:W-:Y:S01]  /*8500*/  MOV R2, UR26 ;  /* 0x0000001a00027c02 */ /* 0x000fe20008000f00 */
[----:B------:R-:W-:Y:S02]  /*8510*/  IMAD.U32 R3, RZ, RZ, UR27 ;  /* 0x0000001bff037e24 */ /* 0x000fe4000f8e00ff */
[----:B-1----:R-:W-:-:S05]  /*8520*/  @!P0 FADD.FTZ R7, R0, R5 ;  /* 0x0000000500078221 */ /* 0x002fca0000010000 */
[----:B------:R4:W-:Y:S01]  /*8530*/  REDG.E.ADD.F32.FTZ.RN.STRONG.GPU desc[UR20][R2.64], R7 ;  /* 0x00000007020079a6 */ /* 0x0009e2000c10f394 */
[----:B------:R-:W-:Y:S01]  /*8540*/  HFMA2.MMA R11, -RZ, RZ, 0, 0 ;  /* 0x00000000ff0b7435 */ /* 0x000fe200000001ff */
[----:B------:R-:W-:Y:S10]  /*8550*/  BRA `(.L_x_869) ;  /* 0x0000000000047947 */ /* 0x000ff40003800000 */
.L_x_868:
[----:B------:R-:W2:Y:S02]  /*8560*/  S2R R11, SR_TID.X ;  /* 0x00000000000b7919 */ /* 0x000ea40000002100 */
.L_x_869:
[----:B------:R-:W-:Y:S05]  /*8570*/  BSYNC B0 ;  /* 0x0000000000007941 */ /* 0x000fea0003800000 */
.L_x_867:
        /* <DEDUP_REMOVED lines=23> */
.L_x_871:
[----:B0--3--:R-:W-:Y:S01]  /*86f0*/  LEA R0, R11, UR8, 0x2 ;  /* 0x000000080b007c11 */ /* 0x009fe2000f8e10ff */
[----:B-1--4-:R-:W-:Y:S01]  /*8700*/  IMAD.U32 R7, RZ, RZ, UR7 ;  /* 0x00000007ff077e24 */ /* 0x012fe2000f8e00ff */
[----:B--2---:R-:W-:Y:S02]  /*8710*/  MOV R5, UR5 ;  /* 0x0000000500057c02 */ /* 0x004fe40008000f00 */
[----:B------:R-:W-:Y:S01]  /*8720*/  MOV R4, UR4 ;  /* 0x0000000400047c02 */ /* 0x000fe20008000f00 */
[----:B------:R-:W0:Y:S01]  /*8730*/  LDS R13, [R0+0x5e60] ;  /* 0x005e6000000d7984 */ /* 0x000e220000000800 */
[----:B------:R-:W-:Y:S02]  /*8740*/  SHF.R.S32.HI R5, RZ, 0x1f, R11 ;  /* 0x0000001fff057819 */ /* 0x000fe4000001140b */
[----:B------:R-:W-:Y:S01]  /*8750*/  MOV R3, UR6 ;  /* 0x0000000600037c02 */ /* 0x000fe20008000f00 */
[----:B------:R-:W1:Y:S01]  /*8760*/  LDS R15, [R0+0x6260] ;  /* 0x00626000000f7984 */ /* 0x000e620000000800 */
[----:B------:R-:W-:Y:S01]  /*8770*/  MOV R2, R4 ;  /* 0x0000000400027202 */ /* 0x000fe20000000f00 */
[C---:B------:R-:W-:Y:S01]  /*8780*/  IMAD R4, R5.reuse, UR10, RZ ;  /* 0x0000000a05047c24 */ /* 0x040fe2000f8e02ff */
[----:B------:R-:W-:Y:S01]  /*8790*/  MOV R8, UR12 ;  /* 0x0000000c00087c02 */ /* 0x000fe20008000f00 */
[----:B------:R-:W-:Y:S01]  /*87a0*/  IMAD R10, R5, UR16, RZ ;  /* 0x00000010050a7c24 */ /* 0x000fe2000f8e02ff */
[----:B------:R-:W-:Y:S01]  /*87b0*/  MOV R9, UR13 ;  /* 0x0000000d00097c02 */ /* 0x000fe20008000f00 */
[----:B------:R-:W-:Y:S01]  /*87c0*/  IMAD.WIDE.U32 R2, R11, UR10, R2 ;  /* 0x0000000a0b027c25 */ /* 0x000fe2000f8e0002 */
[----:B------:R-:W-:-:S03]  /*87d0*/  MOV R6, R8 ;  /* 0x0000000800067202 */ /* 0x000fc60000000f00 */
[C---:B------:R-:W-:Y:S01]  /*87e0*/  IMAD R5, R11.reuse, UR11, R4 ;  /* 0x0000000b0b057c24 */ /* 0x040fe2000f8e0204 */
[C---:B------:R-:W-:Y:S01]  /*87f0*/  LEA R4, P0, R2.reuse, UR14, 0x2 ;  /* 0x0000000e02047c11 */ /* 0x040fe2000f8010ff */
[----:B------:R-:W-:Y:S02]  /*8800*/  IMAD R9, R11, UR17, R10 ;  /* 0x000000110b097c24 */ /* 0x000fe4000f8e020a */
[----:B------:R-:W-:Y:S02]  /*8810*/  IMAD.IADD R5, R3, 0x1, R5 ;  /* 0x0000000103057824 */ /* 0x000fe400078e0205 */
[C---:B------:R-:W-:Y:S01]  /*8820*/  IMAD.WIDE.U32 R6, R11.reuse, UR16, R6 ;  /* 0x000000100b067c25 */ /* 0x040fe2000f8e0006 */
        /* <DEDUP_REMOVED lines=10> */
.L_x_870:
[----:B------:R-:W-:Y:S05]  /*88d0*/  EXIT ;  /* 0x000000000000794d */ /* 0x000fea0003800000 */
.L_x_819:
[----:B------:R-:W-:Y:S01]  /*88e0*/  HFMA2.MMA R125, -RZ, RZ, 0, 5.9604644775390625e-08 ;  /* 0x00000001ff7d7435 */ /* 0x000fe200000001ff */
[----:B------:R-:W-:Y:S01]  /*88f0*/  MOV R126, R123 ;  /* 0x0000007b007e7202 */ /* 0x000fe20000000f00 */
[----:B------:R-:W-:Y:S01]  /*8900*/  IMAD.MOV.U32 R89, RZ, RZ, RZ ;  /* 0x000000ffff597224 */ /* 0x000fe200078e00ff */
[----:B------:R-:W-:-:S08]  /*8910*/  MOV R88, 0xffffffff ;  /* 0xffffffff00587802 */ /* 0x000fd00000000f00 */
[----:B-1---5:R-:W-:Y:S05]  /*8920*/  WARPSYNC.COLLECTIVE R88, `(.L_x_872) ;  /* 0x0000000058087348 */ /* 0x022fea0003c00000 */
[----:B------:R0:W2:Y:S02]  /*8930*/  SHFL.UP P3, R128, R126, R125, R89 ;  /* 0x0400007d7e807389 */ /* 0x0000a40000060059 */
[----:B012--5:R-:W-:Y:S01]  /*8940*/  ENDCOLLECTIVE ;  /* 0x000000000000791b */ /* 0x027fe20003800000 */
.L_x_872:
[----:B------:R-:W-:Y:S02]  /*8950*/  MOV R126, R124 ;  /* 0x0000007c007e7202 */ /* 0x000fe40000000f00 */
[----:B------:R-:W-:-:S07]  /*8960*/  MOV R127, R128 ;  /* 0x00000080007f7202 */ /* 0x000fce0000000f00 */
[----:B------:R-:W-:Y:S05]  /*8970*/  WARPSYNC.COLLECTIVE R88, `(.L_x_873) ;  /* 0x0000000058087348 */ /* 0x000fea0003c00000 */
[----:B------:R0:W1:Y:S02]  /*8980*/  SHFL.UP P3, R128, R126, R125, R89 ;  /* 0x0400007d7e807389 */ /* 0x0000640000060059 */
[----:B01----:R-:W-:Y:S01]  /*8990*/  ENDCOLLECTIVE ;  /* 0x000000000000791b */ /* 0x003fe20003800000 */
.L_x_873:
[----:B------:R-:W-:Y:S01]  /*89a0*/  HFMA2.MMA R125, -RZ, RZ, 0, 1.1920928955078125e-07 ;  /* 0x00000002ff7d7435 */ /* 0x000fe200000001ff */
        /* <DEDUP_REMOVED lines=9> */
.L_x_874:
[----:B------:R-:W-:Y:S02]  /*8a40*/  MOV R126, R124 ;  /* 0x0000007c007e7202 */ /* 0x000fe40000000f00 */
[----:B------:R-:W-:-:S07]  /*8a50*/  MOV R127, R128 ;  /* 0x00000080007f7202 */ /* 0x000fce0000000f00 */
[----:B------:R-:W-:Y:S05]  /*8a60*/  WARPSYNC.COLLECTIVE R88, `(.L_x_875) ;  /* 0x0000000058087348 */ /* 0x000fea0003c00000 */
[----:B------:R0:W1:Y:S02]  /*8a70*/  SHFL.UP P3, R128, R126, R125, R89 ;  /* 0x0400007d7e807389 */ /* 0x0000640000060059 */
[----:B01----:R-:W-:Y:S01]  /*8a80*/  ENDCOLLECTIVE ;  /* 0x000000000000791b */ /* 0x003fe20003800000 */
.L_x_875:
[----:B------:R-:W-:Y:S01]  /*8a90*/  HFMA2.MMA R125, -RZ, RZ, 0, 2.384185791015625e-07 ;  /* 0x00000004ff7d7435 */ /* 0x000fe200000001ff */
        /* <DEDUP_REMOVED lines=9> */
.L_x_876:
[----:B------:R-:W-:Y:S01]  /*8b30*/  IMAD.MOV.U32 R126, RZ, RZ, R124 ;  /* 0x000000ffff7e7224 */ /* 0x000fe200078e007c */
[----:B------:R-:W-:-:S07]  /*8b40*/  MOV R127, R128 ;  /* 0x00000080007f7202 */ /* 0x000fce0000000f00 */
[----:B------:R-:W-:Y:S05]  /*8b50*/  WARPSYNC.COLLECTIVE R88, `(.L_x_877) ;  /* 0x0000000058087348 */ /* 0x000fea0003c00000 */
[----:B------:R0:W1:Y:S02]  /*8b60*/  SHFL.UP P3, R128, R126, R125, R89 ;  /* 0x0400007d7e807389 */ /* 0x0000640000060059 */
[----:B01----:R-:W-:Y:S01]  /*8b70*/  ENDCOLLECTIVE ;  /* 0x000000000000791b */ /* 0x003fe20003800000 */
.L_x_877:
        /* <DEDUP_REMOVED lines=10> */
.L_x_878:
[----:B------:R-:W-:Y:S01]  /*8c20*/  MOV R126, R124 ;  /* 0x0000007c007e7202 */ /* 0x000fe20000000f00 */
[----:B------:R-:W-:-:S07]  /*8c30*/  IMAD.MOV.U32 R127, RZ, RZ, R128 ;  /* 0x000000ffff7f7224 */ /* 0x000fce00078e0080 */
[----:B------:R-:W-:Y:S05]  /*8c40*/  WARPSYNC.COLLECTIVE R88, `(.L_x_879) ;  /* 0x0000000058087348 */ /* 0x000fea0003c00000 */
[----:B------:R0:W1:Y:S02]  /*8c50*/  SHFL.UP P3, R128, R126, R125, R89 ;  /* 0x0400007d7e807389 */ /* 0x0000640000060059 */
[----:B01----:R-:W-:Y:S01]  /*8c60*/  ENDCOLLECTIVE ;  /* 0x000000000000791b */ /* 0x003fe20003800000 */
.L_x_879:
        /* <DEDUP_REMOVED lines=10> */
.L_x_880:
[----:B------:R-:W-:Y:S02]  /*8d10*/  MOV R126, R124 ;  /* 0x0000007c007e7202 */ /* 0x000fe40000000f00 */
[----:B------:R-:W-:-:S07]  /*8d20*/  MOV R127, R128 ;  /* 0x00000080007f7202 */ /* 0x000fce0000000f00 */
[----:B------:R-:W-:Y:S05]  /*8d30*/  WARPSYNC.COLLECTIVE R88, `(.L_x_881) ;  /* 0x0000000058087348 */ /* 0x000fea0003c00000 */
[----:B------:R0:W1:Y:S02]  /*8d40*/  SHFL.UP P3, R128, R126, R125, R89 ;  /* 0x0400007d7e807389 */ /* 0x0000640000060059 */
[----:B01----:R-:W-:Y:S01]  /*8d50*/  ENDCOLLECTIVE ;  /* 0x000000000000791b */ /* 0x003fe20003800000 */
.L_x_881:
[----:B------:R-:W-:Y:S01]  /*8d60*/  MOV R88, R128 ;  /* 0x0000008000587202 */ /* 0x000fe20000000f00 */
[----:B------:R-:W-:Y:S06]  /*8d70*/  BRA `(.L_x_882) ;  /* 0xffffffb0003c7947 */ /* 0x000fec000383ffff */
.L_x_820:
[----:B------:R-:W-:Y:S01]  /*8d80*/  HFMA2.MMA R156, -RZ, RZ, 0, 1.847743988037109375e-06 ;  /* 0x0000001fff9c7435 */ /* 0x000fe200000001ff */
[----:B------:R-:W-:Y:S01]  /*8d90*/  BSSY B0, `(.L_x_883) ;  /* 0x0000007000007945 */ /* 0x000fe20003800000 */
[----:B------:R-:W-:Y:S01]  /*8da0*/  MOV R89, R123 ;  /* 0x0000007b00597202 */ /* 0x000fe20000000f00 */
[----:B------:R-:W-:Y:S01]  /*8db0*/  IMAD.MOV.U32 R155, RZ, RZ, 0x1f ;  /* 0x0000001fff9b7424 */ /* 0x000fe200078e00ff */
[----:B------:R-:W-:-:S07]  /*8dc0*/  MOV R88, 0xffffffff ;  /* 0xffffffff00587802 */ /* 0x000fce0000000f00 */
[----:B-1---5:R-:W-:Y:S05]  /*8dd0*/  WARPSYNC.COLLECTIVE R88, `(.L_x_884) ;  /* 0x0000000058087348 */ /* 0x022fea0003c00000 */
[----:B------:R0:W2:Y:S02]  /*8de0*/  SHFL.IDX P3, R160, R89, R155, R156 ;  /* 0x0000009b59a07389 */ /* 0x0000a4000006009c */
[----:B012--5:R-:W-:Y:S01]  /*8df0*/  ENDCOLLECTIVE ;  /* 0x000000000000791b */ /* 0x027fe20003800000 */
.L_x_884:
[----:B------:R-:W-:Y:S05]  /*8e00*/  BSYNC B0 ;  /* 0x0000000000007941 */ /* 0x000fea0003800000 */
.L_x_883:
[----:B------:R-:W-:Y:S05]  /*8e10*/  BRA `(.L_x_885) ;  /* 0xffffffb000287947 */ /* 0x000fea000383ffff */
.L_x_821:
        /* <DEDUP_REMOVED lines=8> */
.L_x_887:
[----:B------:R-:W-:Y:S05]  /*8ea0*/  BSYNC B0 ;  /* 0x0000000000007941 */ /* 0x000fea0003800000 */
.L_x_886:
[----:B------:R-:W-:Y:S05]  /*8eb0*/  BRA `(.L_x_888) ;  /* 0xffffffb000087947 */ /* 0x000fea000383ffff */
.L_x_822:
[----:B------:R-:W-:Y:S01]  /*8ec0*/  HFMA2.MMA R125, -RZ, RZ, 0, 5.9604644775390625e-08 ;  /* 0x00000001ff7d7435 */ /* 0x000fe200000001ff */
[----:B------:R-:W-:Y:S01]  /*8ed0*/  BSSY B0, `(.L_x_889) ;  /* 0x0000007000007945 */ /* 0x000fe20003800000 */
[----:B------:R-:W-:Y:S01]  /*8ee0*/  MOV R126, R123 ;  /* 0x0000007b007e7202 */ /* 0x000fe20000000f00 */
[----:B------:R-:W-:Y:S01]  /*8ef0*/  IMAD.MOV.U32 R88, RZ, RZ, -0x1 ;  /* 0xffffffffff587424 */ /* 0x000fe200078e00ff */
[----:B------:R-:W-:-:S07]  /*8f00*/  MOV R89, RZ ;  /* 0x000000ff00597202 */ /* 0x000fce0000000f00 */
[----:B-1---5:R-:W-:Y:S05]  /*8f10*/  WARPSYNC.COLLECTIVE R88, `(.L_x_890) ;  /* 0x0000000058087348 */ /* 0x022fea0003c00000 */
[----:B------:R0:W2:Y:S02]  /*8f20*/  SHFL.UP P3, R128, R126, R125, R89 ;  /* 0x0400007d7e807389 */ /* 0x0000a40000060059 */
[----:B012--5:R-:W-:Y:S01]  /*8f30*/  ENDCOLLECTIVE ;  /* 0x000000000000791b */ /* 0x027fe20003800000 */
.L_x_890:
[----:B------:R-:W-:Y:S05]  /*8f40*/  BSYNC B0 ;  /* 0x0000000000007941 */ /* 0x000fea0003800000 */
.L_x_889:
[----:B------:R-:W-:Y:S01]  /*8f50*/  HFMA2.MMA R125, -RZ, RZ, 0, 5.9604644775390625e-08 ;  /* 0x00000001ff7d7435 */ /* 0x000fe200000001ff */
[----:B------:R-:W-:Y:S01]  /*8f60*/  MOV R126, R124 ;  /* 0x0000007c007e7202 */ /* 0x000fe20000000f00 */
[----:B------:R-:W-:Y:S01]  /*8f70*/  IMAD.MOV.U32 R88, RZ, RZ, -0x1 ;  /* 0xffffffffff587424 */ /* 0x000fe200078e00ff */
[----:B------:R-:W-:Y:S01]  /*8f80*/  MOV R89, RZ ;  /* 0x000000ff00597202 */ /* 0x000fe20000000f00 */
[----:B------:R-:W-:Y:S01]  /*8f90*/  HFMA2.MMA R155, -RZ, RZ, 0, 0 ;  /* 0x00000000ff9b7435 */ /* 0x000fe200000001ff */
[----:B------:R-:W-:Y:S02]  /*8fa0*/  MOV R123, R128 ;  /* 0x00000080007b7202 */ /* 0x000fe40000000f00 */
[----:B------:R-:W-:-:S08]  /*8fb0*/  MOV R156, 0x1f ;  /* 0x0000001f009c7802 */ /* 0x000fd00000000f00 */
[----:B------:R-:W-:Y:S05]  /*8fc0*/  WARPSYNC.COLLECTIVE R88, `(.L_x_891) ;  /* 0x0000000058087348 */ /* 0x000fea0003c00000 */
[----:B------:R0:W1:Y:S02]  /*8fd0*/  SHFL.UP P3, R128, R126, R125, R89 ;  /* 0x0400007d7e807389 */ /* 0x0000640000060059 */
[----:B01----:R-:W-:Y:S01]  /*8fe0*/  ENDCOLLECTIVE ;  /* 0x000000000000791b */ /* 0x003fe20003800000 */
.L_x_891:
[----:B------:R-:W-:-:S07]  /*8ff0*/  MOV R89, R80 ;  /* 0x0000005000597202 */ /* 0x000fce0000000f00 */
[----:B------:R-:W-:Y:S05]  /*9000*/  WARPSYNC.COLLECTIVE R88, `(.L_x_892) ;  /* 0x0000000058087348 */ /* 0x000fea0003c00000 */
[----:B------:R0:W1:Y:S02]  /*9010*/  SHFL.IDX P3, R160, R89, R155, R156 ;  /* 0x0000009b59a07389 */ /* 0x000064000006009c */
[----:B01----:R-:W-:Y:S01]  /*9020*/  ENDCOLLECTIVE ;  /* 0x000000000000791b */ /* 0x003fe20003800000 */
.L_x_892:
[----:B------:R-:W-:Y:S02]  /*9030*/  MOV R124, R128 ;  /* 0x00000080007c7202 */ /* 0x000fe40000000f00 */
[----:B------:R-:W-:Y:S01]  /*9040*/  MOV R89, R81 ;  /* 0x0000005100597202 */ /* 0x000fe20000000f00 */
[----:B------:R-:W-:-:S07]  /*9050*/  IMAD.MOV.U32 R80, RZ, RZ, R160 ;  /* 0x000000ffff507224 */ /* 0x000fce00078e00a0 */
[----:B------:R-:W-:Y:S05]  /*9060*/  WARPSYNC.COLLECTIVE R88, `(.L_x_893) ;  /* 0x0000000058087348 */ /* 0x000fea0003c00000 */
[----:B------:R0:W1:Y:S02]  /*9070*/  SHFL.IDX P3, R160, R89, R155, R156 ;  /* 0x0000009b59a07389 */ /* 0x000064000006009c */
[----:B01----:R-:W-:Y:S01]  /*9080*/  ENDCOLLECTIVE ;  /* 0x000000000000791b */ /* 0x003fe20003800000 */
.L_x_893:
[----:B------:R-:W-:Y:S01]  /*9090*/  MOV R81, R160 ;  /* 0x000000a000517202 */ /* 0x000fe20000000f00 */
[----:B------:R-:W-:Y:S06]  /*90a0*/  BRA `(.L_x_894) ;  /* 0xffffffac00a47947 */ /* 0x000fec000383ffff */
.L_x_824:
[----:B------:R-:W-:Y:S01]  /*90b0*/  HFMA2.MMA R160, -RZ, RZ, 0, 5.9604644775390625e-08 ;  /* 0x00000001ffa07435 */ /* 0x000fe200000001ff */
[----:B------:R-:W-:Y:S01]  /*90c0*/  MOV R163, R161 ;  /* 0x000000a100a37202 */ /* 0x000fe20000000f00 */
[----:B------:R-:W-:Y:S01]  /*90d0*/  IMAD.MOV.U32 R155, RZ, RZ, 0x1f ;  /* 0x0000001fff9b7424 */ /* 0x000fe200078e00ff */
[----:B------:R-:W-:-:S08]  /*90e0*/  MOV R88, 0xffffffff ;  /* 0xffffffff00587802 */ /* 0x000fd00000000f00 */
[----:B-1----:R-:W-:Y:S05]  /*90f0*/  WARPSYNC.COLLECTIVE R88, `(.L_x_895) ;  /* 0x0000000058087348 */ /* 0x002fea0003c00000 */
[----:B------:R0:W2:Y:S02]  /*9100*/  SHFL.DOWN P6, R156, R163, R160, R155 ;  /* 0x080000a0a39c7389 */ /* 0x0000a400000c009b */
[----:B012---:R-:W-:Y:S01]  /*9110*/  ENDCOLLECTIVE ;  /* 0x000000000000791b */ /* 0x007fe20003800000 */
.L_x_895:
[----:B------:R-:W-:Y:S02]  /*9120*/  MOV R163, R162 ;  /* 0x000000a200a37202 */ /* 0x000fe40000000f00 */
[----:B------:R-:W-:-:S07]  /*9130*/  MOV R89, R156 ;  /* 0x0000009c00597202 */ /* 0x000fce0000000f00 */
[----:B------:R-:W-:Y:S05]  /*9140*/  WARPSYNC.COLLECTIVE R88, `(.L_x_896) ;  /* 0x0000000058087348 */ /* 0x000fea0003c00000 */
[----:B------:R0:W1:Y:S02]  /*9150*/  SHFL.DOWN P6, R156, R163, R160, R155 ;  /* 0x080000a0a39c7389 */ /* 0x00006400000c009b */
[----:B01----:R-:W-:Y:S01]  /*9160*/  ENDCOLLECTIVE ;  /* 0x000000000000791b */ /* 0x003fe20003800000 */
.L_x_896:
[----:B------:R-:W-:Y:S01]  /*9170*/  IMAD.MOV.U32 R160, RZ, RZ, 0x2 ;  /* 0x00000002ffa07424 */ /* 0x000fe200078e00ff */
        /* <DEDUP_REMOVED lines=8> */
.L_x_897:
[----:B------:R-:W-:Y:S02]  /*9200*/  MOV R163, R162 ;  /* 0x000000a200a37202 */ /* 0x000fe40000000f00 */
[----:B------:R-:W-:-:S07]  /*9210*/  MOV R89, R156 ;  /* 0x0000009c00597202 */ /* 0x000fce0000000f00 */
[----:B------:R-:W-:Y:S05]  /*9220*/  WARPSYNC.COLLECTIVE R88, `(.L_x_898) ;  /* 0x0000000058087348 */ /* 0x000fea0003c00000 */
[----:B------:R0:W1:Y:S02]  /*9230*/  SHFL.DOWN P6, R156, R163, R160, R155 ;  /* 0x080000a0a39c7389 */ /* 0x00006400000c009b */
[----:B01----:R-:W-:Y:S01]  /*9240*/  ENDCOLLECTIVE ;  /* 0x000000000000791b */ /* 0x003fe20003800000 */
.L_x_898:
        /* <DEDUP_REMOVED lines=9> */
.L_x_899:
[----:B------:R-:W-:Y:S02]  /*92e0*/  MOV R163, R162 ;  /* 0x000000a200a37202 */ /* 0x000fe40000000f00 */
[----:B------:R-:W-:-:S07]  /*92f0*/  MOV R89, R156 ;  /* 0x0000009c00597202 */ /* 0x000fce0000000f00 */
[----:B------:R-:W-:Y:S05]  /*9300*/  WARPSYNC.COLLECTIVE R88, `(.L_x_900) ;  /* 0x0000000058087348 */ /* 0x000fea0003c00000 */
[----:B------:R0:W1:Y:S02]  /*9310*/  SHFL.DOWN P6, R156, R163, R160, R155 ;  /* 0x080000a0a39c7389 */ /* 0x00006400000c009b */
[----:B01----:R-:W-:Y:S01]  /*9320*/  ENDCOLLECTIVE ;  /* 0x000000000000791b */ /* 0x003fe20003800000 */
.L_x_900:
        /* <DEDUP_REMOVED lines=9> */
.L_x_901:
[----:B------:R-:W-:Y:S02]  /*93c0*/  MOV R163, R162 ;  /* 0x000000a200a37202 */ /* 0x000fe40000000f00 */
[----:B------:R-:W-:-:S07]  /*93d0*/  MOV R89, R156 ;  /* 0x0000009c00597202 */ /* 0x000fce0000000f00 */
[----:B------:R-:W-:Y:S05]  /*93e0*/  WARPSYNC.COLLECTIVE R88, `(.L_x_902) ;  /* 0x0000000058087348 */ /* 0x000fea0003c00000 */
[----:B------:R0:W1:Y:S02]  /*93f0*/  SHFL.DOWN P6, R156, R163, R160, R155 ;  /* 0x080000a0a39c7389 */ /* 0x00006400000c009b */
[----:B01----:R-:W-:Y:S01]  /*9400*/  ENDCOLLECTIVE ;  /* 0x000000000000791b */ /* 0x003fe20003800000 */
.L_x_902:
        /* <DEDUP_REMOVED lines=9> */
.L_x_903:
[----:B------:R-:W-:Y:S02]  /*94a0*/  MOV R163, R162 ;  /* 0x000000a200a37202 */ /* 0x000fe40000000f00 */
[----:B------:R-:W-:-:S07]  /*94b0*/  MOV R89, R156 ;  /* 0x0000009c00597202 */ /* 0x000fce0000000f00 */
[----:B------:R-:W-:Y:S05]  /*94c0*/  WARPSYNC.COLLECTIVE R88, `(.L_x_904) ;  /* 0x0000000058087348 */ /* 0x000fea0003c00000 */
[----:B------:R0:W1:Y:S02]  /*94d0*/  SHFL.DOWN P6, R156, R163, R160, R155 ;  /* 0x080000a0a39c7389 */ /* 0x00006400000c009b */
[----:B01----:R-:W-:Y:S01]  /*94e0*/  ENDCOLLECTIVE ;  /* 0x000000000000791b */ /* 0x003fe20003800000 */
.L_x_904:
[----:B------:R-:W-:Y:S01]  /*94f0*/  IMAD.MOV.U32 R155, RZ, RZ, RZ ;  /* 0x000000ffff9b7224 */ /* 0x000fe200078e00ff */
[----:B------:R-:W-:Y:S01]  /*9500*/  MOV R88, R156 ;  /* 0x0000009c00587202 */ /* 0x000fe20000000f00 */
[----:B------:R-:W-:-:S04]  /*9510*/  HFMA2.MMA R156, -RZ, RZ, 0, 1.847743988037109375e-06 ;  /* 0x0000001fff9c7435 */ /* 0x000fc800000001ff */
[C---:B------:R-:W-:Y:S01]  /*9520*/  @!P0 FFMA.FTZ R162, R161.reuse, R88, R162 ;  /* 0x00000058a1a28223 */ /* 0x040fe200000100a2 */
[----:B------:R-:W-:Y:S01]  /*9530*/  @!P0 FMUL.FTZ R161, R161, R89 ;  /* 0x00000059a1a18220 */ /* 0x000fe20000410000 */
[----:B------:R-:W-:-:S03]  /*9540*/  MOV R88, 0xffffffff ;  /* 0xffffffff00587802 */ /* 0x000fc60000000f00 */
[----:B------:R-:W-:Y:S01]  /*9550*/  IMAD.MOV.U32 R163, RZ, RZ, R161 ;  /* 0x000000ffffa37224 */ /* 0x000fe200078e00a1 */
[----:B------:R-:W-:-:S07]  /*9560*/  MOV R89, R161 ;  /* 0x000000a100597202 */ /* 0x000fce0000000f00 */
[----:B------:R-:W-:Y:S05]  /*9570*/  WARPSYNC.COLLECTIVE R88, `(.L_x_905) ;  /* 0x0000000058087348 */ /* 0x000fea0003c00000 */
[----:B------:R0:W1:Y:S02]  /*9580*/  SHFL.IDX P3, R160, R89, R155, R156 ;  /* 0x0000009b59a07389 */ /* 0x000064000006009c */
[----:B01----:R-:W-:Y:S01]  /*9590*/  ENDCOLLECTIVE ;  /* 0x000000000000791b */ /* 0x003fe20003800000 */
.L_x_905:
[----:B------:R-:W-:Y:S02]  /*95a0*/  MOV R89, R162 ;  /* 0x000000a200597202 */ /* 0x000fe40000000f00 */
[----:B------:R-:W-:-:S07]  /*95b0*/  MOV R164, R160 ;  /* 0x000000a000a47202 */ /* 0x000fce0000000f00 */
[----:B------:R-:W-:Y:S05]  /*95c0*/  WARPSYNC.COLLECTIVE R88, `(.L_x_906) ;  /* 0x0000000058087348 */ /* 0x000fea0003c00000 */
[----:B------:R0:W1:Y:S02]  /*95d0*/  SHFL.IDX P3, R160, R89, R155, R156 ;  /* 0x0000009b59a07389 */ /* 0x000064000006009c */
[----:B01----:R-:W-:Y:S01]  /*95e0*/  ENDCOLLECTIVE ;  /* 0x000000000000791b */ /* 0x003fe20003800000 */
.L_x_906:
[----:B------:R-:W-:Y:S01]  /*95f0*/  MOV R155, 0x1f ;  /* 0x0000001f009b7802 */ /* 0x000fe20000000f00 */
[----:B------:R-:W-:Y:S01]  /*9600*/  IMAD.MOV.U32 R89, RZ, RZ, R80 ;  /* 0x000000ffff597224 */ /* 0x000fe200078e0050 */
[----:B------:R-:W-:Y:S01]  /*9610*/  MOV R165, R160 ;  /* 0x000000a000a57202 */ /* 0x000fe20000000f00 */
[----:B------:R-:W-:-:S11]  /*9620*/  HFMA2.MMA R160, -RZ, RZ, 0, 5.9604644775390625e-08 ;  /* 0x00000001ffa07435 */ /* 0x000fd600000001ff */
[----:B------:R-:W-:Y:S05]  /*9630*/  WARPSYNC.COLLECTIVE R88, `(.L_x_907) ;  /* 0x0000000058087348 */ /* 0x000fea0003c00000 */
[----:B------:R0:W1:Y:S02]  /*9640*/  SHFL.DOWN P6, R156, R163, R160, R155 ;  /* 0x080000a0a39c7389 */ /* 0x00006400000c009b */
[----:B01----:R-:W-:Y:S01]  /*9650*/  ENDCOLLECTIVE ;  /* 0x000000000000791b */ /* 0x003fe20003800000 */
.L_x_907:
[----:B------:R-:W-:Y:S02]  /*9660*/  MOV R163, R162 ;  /* 0x000000a200a37202 */ /* 0x000fe40000000f00 */
[----:B------:R-:W-:-:S07]  /*9670*/  MOV R161, R156 ;  /* 0x0000009c00a17202 */ /* 0x000fce0000000f00 */
[----:B------:R-:W-:Y:S05]  /*9680*/  WARPSYNC.COLLECTIVE R88, `(.L_x_908) ;  /* 0x0000000058087348 */ /* 0x000fea0003c00000 */
[----:B------:R0:W1:Y:S02]  /*9690*/  SHFL.DOWN P6, R156, R163, R160, R155 ;  /* 0x080000a0a39c7389 */ /* 0x00006400000c009b */
[----:B01----:R-:W-:Y:S01]  /*96a0*/  ENDCOLLECTIVE ;  /* 0x000000000000791b */ /* 0x003fe20003800000 */
.L_x_908:
[----:B------:R-:W-:Y:S01]  /*96b0*/  HFMA2.MMA R155, -RZ, RZ, 0, 0 ;  /* 0x00000000ff9b7435 */ /* 0x000fe200000001ff */
[----:B------:R-:W-:Y:S02]  /*96c0*/  MOV R162, R156 ;  /* 0x0000009c00a27202 */ /* 0x000fe40000000f00 */
[----:B------:R-:W-:-:S08]  /*96d0*/  MOV R156, 0x1f ;  /* 0x0000001f009c7802 */ /* 0x000fd00000000f00 */
[----:B------:R-:W-:Y:S05]  /*96e0*/  WARPSYNC.COLLECTIVE R88, `(.L_x_909) ;  /* 0x0000000058087348 */ /* 0x000fea0003c00000 */
[----:B------:R0:W1:Y:S02]  /*96f0*/  SHFL.IDX P3, R160, R89, R155, R156 ;  /* 0x0000009b59a07389 */ /* 0x000064000006009c */
[----:B01----:R-:W-:Y:S01]  /*9700*/  ENDCOLLECTIVE ;  /* 0x000000000000791b */ /* 0x003fe20003800000 */
.L_x_909:
[----:B------:R-:W-:Y:S02]  /*9710*/  MOV R89, R81 ;  /* 0x0000005100597202 */ /* 0x000fe40000000f00 */
[----:B------:R-:W-:-:S07]  /*9720*/  MOV R163, R160 ;  /* 0x000000a000a37202 */ /* 0x000fce0000000f00 */
[----:B------:R-:W-:Y:S05]  /*9730*/  WARPSYNC.COLLECTIVE R88, `(.L_x_910) ;  /* 0x0000000058087348 */ /* 0x000fea0003c00000 */
[----:B------:R0:W1:Y:S02]  /*9740*/  SHFL.IDX P3, R160, R89, R155, R156 ;  /* 0x0000009b59a07389 */ /* 0x000064000006009c */
[----:B01----:R-:W-:Y:S01]  /*9750*/  ENDCOLLECTIVE ;  /* 0x000000000000791b */ /* 0x003fe20003800000 */
.L_x_910:
[----:B------:R-:W-:Y:S01]  /*9760*/  MOV R89, R160 ;  /* 0x000000a000597202 */ /* 0x000fe20000000f00 */
[----:B------:R-:W-:Y:S06]  /*9770*/  BRA `(.L_x_911) ;  /* 0xffffffb000447947 */ /* 0x000fec000383ffff */
.L_x_912:
        /* <DEDUP_REMOVED lines=16> */
.L_x_10920:


//--------------------- .text._Z25selective_scan_bwd_kernelI32Selective_Scan_bwd_kernel_traitsILi128ELi16ELb0ELb1ELb0ELb0ELb1EffEEv12SSMParamsBwd --------------------------
	.section	.text._Z25selective_scan_bwd_kernelI32Selective_Scan_bwd_kernel_traitsILi128ELi16ELb0ELb1ELb0ELb0ELb1EffEEv12SSMParamsBwd,"ax",@progbits
	.align	128
        .global         _Z25selective_scan_bwd_kernelI32Selective_Scan_bwd_kernel_traitsILi128ELi16ELb0ELb1ELb0ELb0ELb1EffEEv12SSMParamsBwd
        .type           _Z25selective_scan_bwd_kernelI32Selective_Scan_bwd_kernel_traitsILi128ELi16ELb0ELb1ELb0ELb0ELb1EffEEv12SSMParamsBwd,@function
        .size           _Z25selective_scan_bwd_kernelI32Selective_Scan_bwd_kernel_traitsILi128ELi16ELb0ELb1ELb0ELb0ELb1EffEEv12SSMParamsBwd,(.L_x_10921 - _Z25selective_scan_bwd_kernelI32Selective_Scan_bwd_kernel_traitsILi128ELi16ELb0ELb1ELb0ELb0ELb1EffEEv12SSMParamsBwd)
        .other          _Z25selective_scan_bwd_kernelI32Selective_Scan_bwd_kernel_traitsILi128ELi16ELb0ELb1ELb0ELb0ELb1EffEEv12SSMParamsBwd,@"STO_CUDA_ENTRY STV_DEFAULT"
_Z25selective_scan_bwd_kernelI32Selective_Scan_bwd_kernel_traitsILi128ELi16ELb0ELb1ELb0ELb0ELb1EffEEv12SSMParamsBwd:
.text._Z25selective_scan_bwd_kernelI32Selective_Scan_bwd_kernel_traitsILi128ELi16ELb0ELb1ELb0ELb0ELb1EffEEv12SSMParamsBwd:
        /* <DEDUP_REMOVED lines=29> */
[----:B------:R-:W-:Y:S01]  /*01d0*/  IMAD.U32 R0, RZ, RZ, UR34 ;  /* 0x00000022ff007e24 */ /* 0x000fe2000f8e00ff */
[----:B------:R-:W-:Y:S01]  /*01e0*/  ULDC.64 UR4, c[0x0][0x310] ;  /* 0x0000c40000047ab9 */ /* 0x000fe20000000a00 */
[----:B------:R-:W-:-:S03]  /*01f0*/  MOV R5, UR11 ;  /* 0x0000000b00057c02 */ /* 0x000fc60008000f00 */
[----:B------:R1:W2:Y:S04]  /*0200*/  @P0 LDG.E R3, desc[UR24][R2.64] ;  /* 0x0000001802030981 */ /* 0x0002a8000c1e1900 */
[----:B------:R-:W3:Y:S01]  /*0210*/  @P1 LDG.E R4, desc[UR24][R4.64] ;  /* 0x0000001804041981 */ /* 0x000ee2000c1e1900 */
[----:B------:R-:W-:Y:S01]  /*0220*/  IABS R0, R0 ;  /* 0x0000000000007213 */ /* 0x000fe20000000000 */
[----:B------:R-:W-:Y:S02]  /*0230*/  UISETP.NE.U32.AND UP0, UPT, UR4, URZ, UPT ;  /* 0x0000003f0400728c */ /* 0x000fe4000bf05070 */
[----:B0-----:R-:W-:Y:S01]  /*0240*/  USHF.R.S32.HI UR10, URZ, 0x1f, UR9 ;  /* 0x0000001f3f0a7899 */ /* 0x001fe20008011409 */
[----:B------:R-:W-:Y:S01]  /*0250*/  R2UR UR36, R0 ;  /* 0x00000000002472ca */ /* 0x000fe200000e0000 */
[----:B------:R-:W-:Y:S01]  /*0260*/  UISETP.NE.AND.EX UP0, UPT, UR5, URZ, UPT, UP0 ;  /* 0x0000003f0500728c */ /* 0x000fe2000bf05300 */
[----:B------:R0:W-:Y:S01]  /*0270*/  STL [R1+0x164], RZ ;  /* 0x000164ff01007387 */ /* 0x0001e20000100800 */
[----:B------:R-:W-:-:S02]  /*0280*/  UIMAD UR4, UR10, UR22, URZ ;  /* 0x000000160a0472a4 */ /* 0x000fc4000f8e023f */
[----:B------:R-:W-:Y:S01]  /*0290*/  UISETP.NE.U32.AND UP1, UPT, UR28, URZ, UPT ;  /* 0x0000003f1c00728c */ /* 0x000fe2000bf25070 */
[----:B------:R0:W-:Y:S01]  /*02a0*/  STL [R1+0x160], RZ ;  /* 0x000160ff01007387 */ /* 0x0001e20000100800 */
[----:B------:R-:W-:Y:S02]  /*02b0*/  UIMAD UR23, UR9, UR23, UR4 ;  /* 0x00000017091772a4 */ /* 0x000fe4000f8e0204 */
[----:B------:R-:W-:Y:S01]  /*02c0*/  UISETP.NE.AND.EX UP1, UPT, UR29, URZ, UPT, UP1 ;  /* 0x0000003f1d00728c */ /* 0x000fe2000bf25310 */
[----:B------:R-:W-:Y:S01]  /*02d0*/  UMOV UR4, URZ ;  /* 0x0000003f00047c82 */ /* 0x000fe20008000000 */
[----:B------:R-:W-:Y:S02]  /*02e0*/  UIMAD.WIDE.U32 UR18, UR9, UR22, URZ ;  /* 0x00000016091272a5 */ /* 0x000fe4000f8e003f */
[----:B------:R-:W4:Y:S01]  /*02f0*/  I2F.RP R0, UR36 ;  /* 0x0000002400007d06 */ /* 0x000f220008209400 */
[----:B------:R-:W-:Y:S02]  /*0300*/  UIMAD UR11, UR10, UR12, URZ ;  /* 0x0000000c0a0b72a4 */ /* 0x000fe4000f8e023f */
[----:B------:R-:W-:-:S02]  /*0310*/  UIMAD UR22, UR10, UR14, URZ ;  /* 0x0000000e0a1672a4 */ /* 0x000fc4000f8e023f */
[----:B------:R-:W-:Y:S02]  /*0320*/  UIMAD UR6, UR10, UR20, URZ ;  /* 0x000000140a0672a4 */ /* 0x000fe4000f8e023f */
[----:B------:R-:W-:Y:S02]  /*0330*/  UIMAD.WIDE.U32 UR16, UR9, UR12, URZ ;  /* 0x0000000c091072a5 */ /* 0x000fe4000f8e003f */
[----:B------:R-:W-:Y:S02]  /*0340*/  UIMAD UR11, UR9, UR13, UR11 ;  /* 0x0000000d090b72a4 */ /* 0x000fe4000f8e020b */
[----:B------:R-:W-:Y:S02]  /*0350*/  UIMAD.WIDE.U32 UR12, UR9, UR14, URZ ;  /* 0x0000000e090c72a5 */ /* 0x000fe4000f8e003f */
[----:B------:R-:W-:Y:S01]  /*0360*/  UIMAD UR22, UR9, UR15, UR22 ;  /* 0x0000000f091672a4 */ /* 0x000fe2000f8e0216 */
[----:B----4-:R-:W1:Y:S01]  /*0370*/  MUFU.RCP R0, R0 ;  /* 0x0000000000007308 */ /* 0x010e620000001000 */
[----:B------:R-:W-:-:S02]  /*0380*/  @UP1 ULEA UR26, UP3, UR7, UR28, 0x2 ;  /* 0x0000001c071a1291 */ /* 0x000fc4000f86103f */
[----:B------:R-:W-:Y:S02]  /*0390*/  UIMAD.WIDE.U32 UR14, UR9, UR20, URZ ;  /* 0x00000014090e72a5 */ /* 0x000fe4000f8e003f */
[----:B------:R-:W-:Y:S02]  /*03a0*/  UIMAD UR6, UR9, UR21, UR6 ;  /* 0x00000015090672a4 */ /* 0x000fe4000f8e0206 */
[----:B------:R-:W-:Y:S01]  /*03b0*/  UISETP.NE.U32.AND UP2, UPT, UR38, URZ, UPT ;  /* 0x0000003f2600728c */ /* 0x000fe2000bf45070 */
[----:B------:R-:W-:Y:S01]  /*03c0*/  ULDC.64 UR20, c[0x0][0x288] ;  /* 0x0000a20000147ab9 */ /* 0x000fe20000000a00 */
[----:B------:R-:W-:Y:S01]  /*03d0*/  UMOV UR27, URZ ;  /* 0x0000003f001b7c82 */ /* 0x000fe20008000000 */
[----:B------:R-:W-:Y:S02]  /*03e0*/  @UP1 ULEA.HI.X UR27, UR7, UR29, UR8, 0x2, UP3 ;  /* 0x0000001d071b1291 */ /* 0x000fe400098f1408 */
[----:B------:R-:W-:Y:S02]  /*03f0*/  UIMAD UR32, UR8, UR20, URZ ;  /* 0x00000014082072a4 */ /* 0x000fe4000f8e023f */
[----:B------:R-:W-:Y:S01]  /*0400*/  UISETP.NE.AND.EX UP1, UPT, UR39, URZ, UPT, UP2 ;  /* 0x0000003f2700728c */ /* 0x000fe2000bf25320 */
[----:B-1----:R-:W-:Y:S01]  /*0410*/  IADD3 R2, R0, 0xffffffe, RZ ;  /* 0x0ffffffe00027810 */ /* 0x002fe20007ffe0ff */
[----:B------:R-:W-:-:S02]  /*0420*/  UIMAD UR35, UR7, UR21, UR32 ;  /* 0x00000015072372a4 */ /* 0x000fc4000f8e0220 */
[----:B------:R-:W-:Y:S01]  /*0430*/  IABS R0, UR7 ;  /* 0x0000000700007c13 */ /* 0x000fe20008000000 */
[----:B------:R-:W-:Y:S02]  /*0440*/  UIADD3 UR13, UR13, UR22, URZ ;  /* 0x000000160d0d7290 */ /* 0x000fe4000fffe03f */
[----:B------:R-:W-:Y:S01]  /*0450*/  UIADD3 UR17, UR17, UR11, URZ ;  /* 0x0000000b11117290 */ /* 0x000fe2000fffe03f */
[----:B------:R-:W1:Y:S01]  /*0460*/  F2I.FTZ.U32.TRUNC.NTZ R2, R2 ;  /* 0x0000000200027305 */ /* 0x000e62000021f000 */
[----:B------:R-:W-:Y:S01]  /*0470*/  R2UR UR33, R0 ;  /* 0x00000000002172ca */ /* 0x000fe200000e0000 */
[----:B------:R-:W-:Y:S01]  /*0480*/  ULDC UR22, c[0x0][0x224] ;  /* 0x0000890000167ab9 */ /* 0x000fe20000000800 */
[----:B------:R-:W-:Y:S01]  /*0490*/  UMOV UR28, URZ ;  /* 0x0000003f001c7c82 */ /* 0x000fe20008000000 */
[----:B------:R-:W-:Y:S01]  /*04a0*/  @UP1 ULEA UR28, UP2, UR7, UR38, 0x2 ;  /* 0x00000026071c1291 */ /* 0x000fe2000f84103f */
[----:B------:R-:W-:Y:S01]  /*04b0*/  UMOV UR29, URZ ;  /* 0x0000003f001d7c82 */ /* 0x000fe20008000000 */
[----:B------:R-:W-:-:S02]  /*04c0*/  UIADD3 UR15, UR15, UR6, URZ ;  /* 0x000000060f0f7290 */ /* 0x000fc4000fffe03f */
[----:B------:R-:W-:Y:S02]  /*04d0*/  @UP1 ULEA.HI.X UR29, UR7, UR39, UR8, 0x2, UP2 ;  /* 0x00000027071d1291 */ /* 0x000fe400090f1408 */
[----:B------:R-:W-:Y:S01]  /*04e0*/  UISETP.NE.AND UP1, UPT, UR34, URZ, UPT ;  /* 0x0000003f2200728c */ /* 0x000fe2000bf25270 */
[----:B------:R-:W-:Y:S01]  /*04f0*/  @UP0 ULDC.64 UR48, c[0x0][0x310] ;  /* 0x0000c40000300ab9 */ /* 0x000fe20000000a00 */
[----:B-1----:R-:W-:-:S13]  /*0500*/  R2UR UR5, R2 ;  /* 0x00000000020572ca */ /* 0x002fda00000e0000 */
[----:B------:R-:W-:-:S04]  /*0510*/  UIADD3 UR30, URZ, -UR5, URZ ;  /* 0x800000053f1e7290 */ /* 0x000fc8000fffe03f */
[----:B------:R-:W-:-:S04]  /*0520*/  UIMAD UR30, UR30, UR36, URZ ;  /* 0x000000241e1e72a4 */ /* 0x000fc8000f8e023f */
[----:B------:R-:W-:Y:S02]  /*0530*/  UIMAD.WIDE.U32 UR30, UR5, UR30, UR4 ;  /* 0x0000001e051e72a5 */ /* 0x000fe4000f8e0004 */
[----:B------:R-:W-:Y:S02]  /*0540*/  UIADD3 UR5, UR19, UR23, URZ ;  /* 0x0000001713057290 */ /* 0x000fe4000fffe03f */
[----:B------:R-:W-:Y:S01]  /*0550*/  UIMAD.WIDE.U32 UR30, UR31, UR33, URZ ;  /* 0x000000211f1e72a5 */ /* 0x000fe2000f8e003f */
[----:B------:R-:W-:Y:S01]  /*0560*/  UMOV UR4, UR18 ;  /* 0x0000001200047c82 */ /* 0x000fe20008000000 */
[----:B------:R-:W-:Y:S02]  /*0570*/  ULDC.64 UR18, c[0x0][0x330] ;  /* 0x0000cc0000127ab9 */ /* 0x000fe40000000a00 */
[----:B------:R-:W-:Y:S02]  /*0580*/  UIADD3 UR30, -UR31, URZ, URZ ;  /* 0x0000003f1f1e7290 */ /* 0x000fe4000fffe13f */
[----:B------:R-:W-:-:S02]  /*0590*/  UIMAD.WIDE.U32 UR4, UR7, UR20, UR4 ;  /* 0x00000014070472a5 */ /* 0x000fc4000f8e0004 */
[----:B------:R-:W-:Y:S01]  /*05a0*/  UIMAD UR30, UR36, UR30, UR33 ;  /* 0x0000001e241e72a4 */ /* 0x000fe2000f8e0221 */
[----:B------:R-:W-:Y:S01]  /*05b0*/  ULDC.64 UR20, c[0x0][0x298] ;  /* 0x0000a60000147ab9 */ /* 0x000fe20000000a00 */
[----:B------:R-:W-:Y:S02]  /*05c0*/  UIMAD UR32, UR8, UR18, URZ ;  /* 0x00000012082072a4 */ /* 0x000fe4000f8e023f */
[----:B------:R-:W-:Y:S02]  /*05d0*/  UISETP.GT.U32.AND UP4, UPT, UR36, UR30, UPT ;  /* 0x0000001e2400728c */ /* 0x000fe4000bf84070 */
[----:B------:R-:W-:Y:S02]  /*05e0*/  UIMAD UR23, UR8, UR20, URZ ;  /* 0x00000014081772a4 */ /* 0x000fe4000f8e023f */
[----:B------:R-:W-:Y:S02]  /*05f0*/  UIMAD UR37, UR7, UR19, UR32 ;  /* 0x00000013072572a4 */ /* 0x000fe4000f8e0220 */
[----:B------:R-:W-:-:S02]  /*0600*/  UIMAD UR11, UR7, UR21, UR23 ;  /* 0x00000015070b72a4 */ /* 0x000fc4000f8e0217 */
[----:B------:R-:W-:Y:S02]  /*0610*/  UIMAD.WIDE.U32 UR18, UR7, UR18, UR12 ;  /* 0x00000012071272a5 */ /* 0x000fe4000f8e000c */
[----:B------:R-:W-:Y:S02]  /*0620*/  ULEA UR23, UR22, 0xfffff800, 0xb ;  /* 0xfffff80016177891 */ /* 0x000fe4000f8e583f */
[----:B------:R-:W-:Y:S02]  /*0630*/  @!UP4 UIADD3 UR30, UR30, -UR36, URZ ;  /* 0x800000241e1ec290 */ /* 0x000fe4000fffe03f */
[----:B------:R-:W-:Y:S02]  /*0640*/  ULOP3.LUT UR12, UR7, UR34, URZ, 0x3c, !UPT ;  /* 0x00000022070c7292 */ /* 0x000fe4000f8e3c3f */
[----:B------:R-:W-:Y:S02]  /*0650*/  UISETP.GE.U32.AND UP3, UPT, UR30, UR36, UPT ;  /* 0x000000241e00728c */ /* 0x000fe4000bf66070 */
[----:B------:R-:W-:-:S02]  /*0660*/  @!UP4 UIADD3 UR31, UR31, 0x1, URZ ;  /* 0x000000011f1fc890 */ /* 0x000fc4000fffe03f */
[----:B------:R-:W-:Y:S02]  /*0670*/  USHF.R.S32.HI UR21, URZ, 0x1f, UR23 ;  /* 0x0000001f3f157899 */ /* 0x000fe40008011417 */
[----:B------:R-:W-:Y:S02]  /*0680*/  UIADD3 UR4, UP5, UR23, UR4, URZ ;  /* 0x0000000417047290 */ /* 0x000fe4000ffbe03f */
[----:B------:R-:W-:Y:S02]  /*0690*/  UIMAD.WIDE.U32 UR16, UR7, UR20, UR16 ;  /* 0x00000014071072a5 */ /* 0x000fe4000f8e0010 */
[----:B------:R-:W-:Y:S01]  /*06a0*/  UISETP.GE.AND UP2, UPT, UR12, URZ, UPT ;  /* 0x0000003f0c00728c */ /* 0x000fe2000bf46270 */
[----:B------:R-:W-:Y:S01]  /*06b0*/  ULDC.64 UR32, c[0x0][0x2f0] ;  /* 0x0000bc0000207ab9 */ /* 0x000fe20000000a00 */
[----:B------:R-:W-:Y:S02]  /*06c0*/  @UP3 UIADD3 UR31, UR31, 0x1, URZ ;  /* 0x000000011f1f3890 */ /* 0x000fe4000fffe03f */
[----:B------:R-:W-:-:S02]  /*06d0*/  UIADD3.X UR5, UR21, UR5, UR35, UP5, !UPT ;  /* 0x0000000515057290 */ /* 0x000fc4000affe423 */
[----:B------:R-:W-:Y:S02]  /*06e0*/  ULEA UR13, UP4, UR4, UR32, 0x2 ;  /* 0x00000020040d7291 */ /* 0x000fe4000f88103f */
[----:B------:R-:W-:Y:S02]  /*06f0*/  UIADD3 UR20, UP3, UR23, UR16, URZ ;  /* 0x0000001017147290 */ /* 0x000fe4000ff7e03f */
[----:B------:R-:W-:Y:S02]  /*0700*/  ULEA.HI.X UR16, UR4, UR33, UR5, 0x2, UP4 ;  /* 0x0000002104107291 */ /* 0x000fe4000a0f1405 */
[----:B------:R-:W-:Y:S01]  /*0710*/  UIADD3.X UR4, UR21, UR17, UR11, UP3, !UPT ;  /* 0x0000001115047290 */ /* 0x000fe20009ffe40b */
[----:B------:R-:W-:Y:S02]  /*0720*/  ULDC.64 UR32, c[0x0][0x2f8] ;  /* 0x0000be0000207ab9 */ /* 0x000fe40000000a00 */
[----:B------:R-:W-:Y:S01]  /*0730*/  UMOV UR11, UR31 ;  /* 0x0000001f000b7c82 */ /* 0x000fe20008000000 */
[----:B------:R-:W-:-:S02]  /*0740*/  ULEA UR17, UP3, UR20, UR32, 0x2 ;  /* 0x0000002014117291 */ /* 0x000fc4000f86103f */
[----:B------:R-:W-:Y:S02]  /*0750*/  @!UP2 UIADD3 UR11, -UR11, URZ, URZ ;  /* 0x0000003f0b0ba290 */ /* 0x000fe4000fffe13f */
[----:B------:R-:W-:Y:S02]  /*0760*/  @!UP1 ULOP3.LUT UR11, URZ, UR34, URZ, 0x33, !UPT ;  /* 0x000000223f0b9292 */ /* 0x000fe4000f8e333f */
[----:B------:R-:W-:Y:S02]  /*0770*/  UIADD3 UR30, UP2, UR23, UR18, URZ ;  /* 0x00000012171e7290 */ /* 0x000fe4000ff5e03f */
[----:B------:R-:W-:Y:S02]  /*0780*/  ULEA.HI.X UR20, UR20, UR33, UR4, 0x2, UP3 ;  /* 0x0000002114147291 */ /* 0x000fe400098f1404 */
[----:B------:R-:W-:Y:S01]  /*0790*/  USHF.R.S32.HI UR12, URZ, 0x1f, UR11 ;  /* 0x0000001f3f0c7899 */ /* 0x000fe2000801140b */
[----:B------:R-:W-:Y:S01]  /*07a0*/  ULDC.64 UR4, c[0x0][0x3b8] ;  /* 0x0000ee0000047ab9 */ /* 0x000fe20000000a00 */
[----:B------:R-:W-:-:S02]  /*07b0*/  UIADD3.X UR18, UR21, UR19, UR37, UP2, !UPT ;  /* 0x0000001315127290 */ /* 0x000fc400097fe425 */
[----:B------:R-:W-:Y:S01]  /*07c0*/  ULEA UR6, UP1, UR30, UR4, 0x2 ;  /* 0x000000041e067291 */ /* 0x000fe2000f82103f */
[----:B------:R-:W-:Y:S01]  /*07d0*/  ULDC.64 UR32, c[0x0][0x258] ;  /* 0x0000960000207ab9 */ /* 0x000fe20000000a00 */
[----:B------:R-:W-:Y:S01]  /*07e0*/  @UP0 ULDC UR31, c[0x0][0x214] ;  /* 0x00008500001f0ab9 */ /* 0x000fe20000000800 */
[----:B------:R-:W-:Y:S02]  /*07f0*/  UIMAD UR4, UR12, UR32, URZ ;  /* 0x000000200c0472a4 */ /* 0x000fe4000f8e023f */
[----:B------:R-:W-:Y:S02]  /*0800*/  ULEA.HI.X UR30, UR30, UR5, UR18, 0x2, UP1 ;  /* 0x000000051e1e7291 */ /* 0x000fe400088f1412 */
[----:B------:R-:W-:Y:S02]  /*0810*/  @UP0 UIMAD UR31, UR9, UR31, UR7 ;  /* 0x0000001f091f02a4 */ /* 0x000fe4000f8e0207 */
[----:B------:R-:W-:Y:S02]  /*0820*/  UISETP.GE.AND UP1, UPT, UR22, 0x1, UPT ;  /* 0x000000011600788c */ /* 0x000fe4000bf26270 */
[----:B------:R-:W-:-:S02]  /*0830*/  UIMAD.WIDE.U32 UR18, UR11, UR32, UR14 ;  /* 0x000000200b1272a5 */ /* 0x000fc4000f8e000e */
[----:B------:R-:W-:Y:S02]  /*0840*/  UIMAD UR32, UR11, UR33, UR4 ;  /* 0x000000210b2072a4 */ /* 0x000fe4000f8e0204 */
[----:B------:R-:W-:Y:S01]  /*0850*/  @UP0 UIMAD UR31, UR31, UR22, URZ ;  /* 0x000000161f1f02a4 */ /* 0x000fe2000f8e023f */
[----:B------:R-:W-:Y:S01]  /*0860*/  UMOV UR4, URZ ;  /* 0x0000003f00047c82 */ /* 0x000fe20008000000 */
[----:B------:R-:W-:Y:S01]  /*0870*/  @UP0 ULDC UR33, c[0x0][0x21c] ;  /* 0x0000870000210ab9 */ /* 0x000fe20000000800 */
[----:B------:R-:W-:Y:S02]  /*0880*/  UIADD3 UR23, UP2, UR23, UR18, URZ ;  /* 0x0000001217177290 */ /* 0x000fe4000ff5e03f */
[----:B------:R-:W-:Y:S02]  /*0890*/  @UP0 UIMAD UR31, UR31, UR33, URZ ;  /* 0x000000211f1f02a4 */ /* 0x000fe4000f8e023f */
[----:B------:R-:W-:Y:S02]  /*08a0*/  UIADD3 UR32, UR19, UR32, URZ ;  /* 0x0000002013207290 */ /* 0x000fe4000fffe03f */
[----:B------:R-:W-:Y:S01]  /*08b0*/  @UP0 UIMAD.WIDE UR48, UR31, 0x8, UR48 ;  /* 0x000000081f3008a5 */ /* 0x000fe2000f8e0230 */
[----:B------:R-:W-:Y:S01]  /*08c0*/  ULDC.64 UR14, c[0x0][0x2d8] ;  /* 0x0000b600000e7ab9 */ /* 0x000fe20000000a00 */
[----:B------:R-:W-:-:S02]  /*08d0*/  UIADD3.X UR21, UR21, UR32, URZ, UP2, !UPT ;  /* 0x0000002015157290 */ /* 0x000fc400097fe43f */
[----:B------:R-:W-:Y:S01]  /*08e0*/  ULEA UR22, UP3, UR23, UR14, 0x2 ;  /* 0x0000000e17167291 */ /* 0x000fe2000f86103f */
[----:B------:R-:W-:Y:S02]  /*08f0*/  UMOV UR5, URZ ;  /* 0x0000003f00057c82 */ /* 0x000fe40008000000 */
        /* <DEDUP_REMOVED lines=18> */
[----:B------:R-:W-:Y:S01]  /*0a20*/  UMOV UR6, URZ ;  /* 0x0000003f00067c82 */ /* 0x000fe20008000000 */
[----:B-1----:R-:W-:-:S03]  /*0a30*/  ULEA UR32, UR19, UR32, 0x18 ;  /* 0x0000002013207291 */ /* 0x002fc6000f8ec03f */
[----:B------:R-:W-:Y:S01]  /*0a40*/  UMOV UR19, UR22 ;  /* 0x0000001600137c82 */ /* 0x000fe20008000000 */
[----:B0-----:R-:W-:-:S04]  /*0a50*/  SHF.R.S32.HI R3, RZ, 0x1f, R48 ;  /* 0x0000001fff037819 */ /* 0x001fc80000011430 */
[----:B------:R-:W-:-:S04]  /*0a60*/  LEA.HI R3, R3, R48, RZ, 0x5 ;  /* 0x0000003003037211 */ /* 0x000fc800078f28ff */
[----:B------:R-:W-:-:S04]  /*0a70*/  SHF.R.S32.HI R3, RZ, 0x5, R3 ;  /* 0x00000005ff037819 */ /* 0x000fc80000011403 */
[----:B------:R-:W-:-:S05]  /*0a80*/  LEA R0, R3, UR32, 0x3 ;  /* 0x0000002003007c11 */ /* 0x000fca000f8e18ff */
[----:B------:R2:W-:Y:S02]  /*0a90*/  STL [R1+0x150], R0 ;  /* 0x0001500001007387 */ /* 0x0005e40000100800 */
.L_x_968:
[----:B------:R-:W-:Y:S01]  /*0aa0*/  ULDC UR45, c[0x0][0x224] ;  /* 0x00008900002d7ab9 */ /* 0x000fe20000000800 */
[----:B------:R-:W-:Y:S01]  /*0ab0*/  SHF.L.U32 R2, R48, 0x4, RZ ;  /* 0x0000000430027819 */ /* 0x000fe200000006ff */
[----:B------:R-:W-:Y:S01]  /*0ac0*/  UIADD3 UR21, -UR6, UR45, URZ ;  /* 0x0000002d06157290 */ /* 0x000fe2000fffe13f */
[----:B--2---:R-:W-:Y:S01]  /*0ad0*/  HFMA2.MMA R0, -RZ, RZ, 0, 0 ;  /* 0x00000000ff007435 */ /* 0x004fe200000001ff */
[----:B------:R-:W-:Y:S01]  /*0ae0*/  ULDC UR42, c[0x0][0x218] ;  /* 0x00008600002a7ab9 */ /* 0x000fe20000000800 */
[----:B------:R-:W-:Y:S01]  /*0af0*/  LOP3.LUT R51, R2, 0xfffffe00, RZ, 0xc0, !PT ;  /* 0xfffffe0002337812 */ /* 0x000fe200078ec0ff */
[----:B------:R-:W-:Y:S01]  /*0b00*/  ULEA UR22, UR21, 0xfffff800, 0xb ;  /* 0xfffff80015167891 */ /* 0x000fe2000f8e583f */
[----:B------:R-:W-:Y:S02]  /*0b10*/  CS2R R4, SRZ ;  /* 0x0000000000047805 */ /* 0x000fe4000001ff00 */
[----:B------:R-:W-:Y:S02]  /*0b20*/  CS2R R6, SRZ ;  /* 0x0000000000067805 */ /* 0x000fe4000001ff00 */
[----:B------:R-:W-:Y:S01]  /*0b30*/  LOP3.LUT R50, R51, 0x1f, R48, 0xf8, !PT ;  /* 0x0000001f33327812 */ /* 0x000fe200078ef830 */
[----:B------:R-:W-:Y:S01]  /*0b40*/  UIADD3 UR23, -UR22, UR42, URZ ;  /* 0x0000002a16177290 */ /* 0x000fe2000fffe13f */
[----:B------:R-:W-:-:S02]  /*0b50*/  CS2R R8, SRZ ;  /* 0x0000000000087805 */ /* 0x000fc4000001ff00 */
[----:B------:R-:W-:Y:S02]  /*0b60*/  CS2R R10, SRZ ;  /* 0x00000000000a7805 */ /* 0x000fe4000001ff00 */
[C---:B------:R-:W-:Y:S02]  /*0b70*/  LOP3.LUT R47, R50.reuse, 0x20, RZ, 0xfc, !PT ;  /* 0x00000020322f7812 */ /* 0x040fe400078efcff */
[----:B------:R-:W-:Y:S02]  /*0b80*/  CS2R R12, SRZ ;  /* 0x00000000000c7805 */ /* 0x000fe4000001ff00 */
[----:B------:R-:W-:Y:S02]  /*0b90*/  SHF.R.S32.HI R51, RZ, 0x1f, R50 ;  /* 0x0000001fff337819 */ /* 0x000fe40000011432 */
[----:B------:R-:W-:Y:S02]  /*0ba0*/  CS2R R14, SRZ ;  /* 0x00000000000e7805 */ /* 0x000fe4000001ff00 */
[----:B------:R-:W-:-:S02]  /*0bb0*/  ISETP.GE.AND P2, PT, R50, UR23, PT ;  /* 0x0000001732007c0c */ /* 0x000fc4000bf46270 */
[----:B------:R-:W-:Y:S02]  /*0bc0*/  CS2R R16, SRZ ;  /* 0x0000000000107805 */ /* 0x000fe4000001ff00 */
[----:B------:R-:W-:Y:S02]  /*0bd0*/  ISETP.GE.AND P1, PT, R47, UR23, PT ;  /* 0x000000172f007c0c */ /* 0x000fe4000bf26270 */
[----:B------:R-:W-:Y:S01]  /*0be0*/  MOV R18, RZ ;  /* 0x000000ff00127202 */ /* 0x000fe20000000f00 */
[----:B------:R-:W-:Y:S01]  /*0bf0*/  BAR.SYNC.DEFER_BLOCKING 0x0 ;  /* 0x0000000000007b1d */ /* 0x000fe20000010000 */
[C---:B------:R-:W-:Y:S02]  /*0c00*/  LEA R2, P3, R50.reuse, UR13, 0x2 ;  /* 0x0000000d32027c11 */ /* 0x040fe4000f8610ff */
[C---:B------:R-:W-:Y:S02]  /*0c10*/  LOP3.LUT R46, R50.reuse, 0x40, RZ, 0xfc, !PT ;  /* 0x00000040322e7812 */ /* 0x040fe400078efcff */
[C---:B------:R-:W-:Y:S01]  /*0c20*/  LOP3.LUT R45, R50.reuse, 0x60, RZ, 0xfc, !PT ;  /* 0x00000060322d7812 */ /* 0x040fe200078efcff */
[----:B------:R-:W-:Y:S01]  /*0c30*/  ULDC.64 UR34, c[0x0][0x2a0] ;  /* 0x0000a80000227ab9 */ /* 0x000fe20000000a00 */
[C---:B------:R-:W-:Y:S01]  /*0c40*/  LOP3.LUT R44, R50.reuse, 0x80, RZ, 0xfc, !PT ;  /* 0x00000080322c7812 */ /* 0x040fe200078efcff */
[----:B------:R-:W0:Y:S01]  /*0c50*/  S2R R23, SR_LANEID ;  /* 0x0000000000177919 */ /* 0x000e220000000000 */
[C---:B------:R-:W-:Y:S01]  /*0c60*/  LOP3.LUT R39, R50.reuse, 0xa0, RZ, 0xfc, !PT ;  /* 0x000000a032277812 */ /* 0x040fe200078efcff */
[----:B------:R-:W-:Y:S01]  /*0c70*/  ULDC.64 UR36, c[0x0][0x2a8] ;  /* 0x0000aa0000247ab9 */ /* 0x000fe20000000a00 */
[----:B------:R-:W-:-:S02]  /*0c80*/  LEA.HI.X R3, R50, UR14, R51, 0x2, P3 ;  /* 0x0000000e32037c11 */ /* 0x000fc400098f1433 */
[----:B------:R-:W-:Y:S02]  /*0c90*/  LOP3.LUT R38, R50, 0xc0, RZ, 0xfc, !PT ;  /* 0x000000c032267812 */ /* 0x000fe400078efcff */
[----:B------:R-:W-:Y:S02]  /*0ca0*/  ISETP.GE.AND P0, PT, R46, UR23, PT ;  /* 0x000000172e007c0c */ /* 0x000fe4000bf06270 */
[C---:B------:R-:W-:Y:S02]  /*0cb0*/  LOP3.LUT R37, R50.reuse, 0xe0, RZ, 0xfc, !PT ;  /* 0x000000e032257812 */ /* 0x040fe400078efcff */
[----:B------:R-:W-:Y:S02]  /*0cc0*/  ISETP.GE.AND P4, PT, R45, UR23, PT ;  /* 0x000000172d007c0c */ /* 0x000fe4000bf86270 */
[----:B------:R-:W-:Y:S02]  /*0cd0*/  LOP3.LUT R36, R50, 0x100, RZ, 0xfc, !PT ;  /* 0x0000010032247812 */ /* 0x000fe400078efcff */
[----:B------:R-:W-:Y:S01]  /*0ce0*/  ISETP.GE.AND P6, PT, R44, UR23, PT ;  /* 0x000000172c007c0c */ /* 0x000fe2000bfc6270 */
[----:B------:R-:W2:Y:S01]  /*0cf0*/  @!P2 LDG.E R0, desc[UR24][R2.64] ;  /* 0x000000180200a981 */ /* 0x000ea2000c1e1900 */
[----:B------:R-:W-:-:S02]  /*0d00*/  ISETP.GE.AND P5, PT, R39, UR23, PT ;  /* 0x0000001727007c0c */ /* 0x000fc4000bfa6270 */
[----:B------:R-:W-:Y:S01]  /*0d10*/  ISETP.GE.AND P3, PT, R38, UR23, PT ;  /* 0x0000001726007c0c */ /* 0x000fe2000bf66270 */
[----:B------:R-:W3:Y:S01]  /*0d20*/  @!P1 LDG.E R5, desc[UR24][R2.64+0x80] ;  /* 0x0000801802059981 */ /* 0x000ee2000c1e1900 */
[----:B------:R-:W-:Y:S02]  /*0d30*/  ISETP.GE.AND P2, PT, R37, UR23, PT ;  /* 0x0000001725007c0c */ /* 0x000fe4000bf46270 */
[----:B------:R-:W-:Y:S01]  /*0d40*/  ISETP.GE.AND P1, PT, R36, UR23, PT ;  /* 0x0000001724007c0c */ /* 0x000fe2000bf26270 */
[----:B------:R-:W4:Y:S01]  /*0d50*/  @!P0 LDG.E R4, desc[UR24][R2.64+0x100] ;  /* 0x0001001802048981 */ /* 0x000f22000c1e1900 */
[C---:B------:R-:W-:Y:S02]  /*0d60*/  LOP3.LUT R35, R50.reuse, 0x120, RZ, 0xfc, !PT ;  /* 0x0000012032237812 */ /* 0x040fe400078efcff */
[C---:B------:R-:W-:Y:S01]  /*0d70*/  LOP3.LUT R34, R50.reuse, 0x140, RZ, 0xfc, !PT ;  /* 0x0000014032227812 */ /* 0x040fe200078efcff */
[----:B-----5:R-:W5:Y:S01]  /*0d80*/  @!P4 LDG.E R7, desc[UR24][R2.64+0x180] ;  /* 0x000180180207c981 */ /* 0x020f62000c1e1900 */
[----:B------:R-:W-:-:S02]  /*0d90*/  LOP3.LUT R33, R50, 0x160, RZ, 0xfc, !PT ;  /* 0x0000016032217812 */ /* 0x000fc400078efcff */
[C---:B------:R-:W-:Y:S01]  /*0da0*/  LOP3.LUT R32, R50.reuse, 0x180, RZ, 0xfc, !PT ;  /* 0x0000018032207812 */ /* 0x040fe200078efcff */
[----:B------:R-:W5:Y:S01]  /*0db0*/  @!P6 LDG.E R6, desc[UR24][R2.64+0x200] ;  /* 0x000200180206e981 */ /* 0x000f62000c1e1900 */
[C---:B------:R-:W-:Y:S02]  /*0dc0*/  LOP3.LUT R31, R50.reuse, 0x1a0, RZ, 0xfc, !PT ;  /* 0x000001a0321f7812 */ /* 0x040fe400078efcff */
[----:B------:R-:W-:Y:S01]  /*0dd0*/  ISETP.GE.AND P0, PT, R35, UR23, PT ;  /* 0x0000001723007c0c */ /* 0x000fe2000bf06270 */
[----:B------:R-:W5:Y:S01]  /*0de0*/  @!P5 LDG.E R9, desc[UR24][R2.64+0x280] ;  /* 0x000280180209d981 */ /* 0x000f62000c1e1900 */
[----:B------:R-:W-:Y:S02]  /*0df0*/  LOP3.LUT R30, R50, 0x1c0, RZ, 0xfc, !PT ;  /* 0x000001c0321e7812 */ /* 0x000fe400078efcff */
        /* <DEDUP_REMOVED lines=18> */
[----:B------:R-:W-:-:S05]  /*0f20*/  LOP3.LUT R21, R49, 0xfffffe00, RZ, 0xc0, !PT ;  /* 0xfffffe0031157812 */ /* 0x000fca00078ec0ff */
[----:B0-----:R-:W-:-:S05]  /*0f30*/  IMAD.IADD R19, R21, 0x1, R23 ;  /* 0x0000000115137824 */ /* 0x001fca00078e0217 */
[C---:B------:R-:W-:Y:S02]  /*0f40*/  IADD3 R22, R19.reuse, 0x20, RZ ;  /* 0x0000002013167810 */ /* 0x040fe40007ffe0ff */
[C---:B------:R-:W-:Y:S02]  /*0f50*/  IADD3 R24, R19.reuse, 0x40, RZ ;  /* 0x0000004013187810 */ /* 0x040fe40007ffe0ff */
[C---:B------:R-:W-:Y:S01]  /*0f60*/  IADD3 R26, R19.reuse, 0x60, RZ ;  /* 0x00000060131a7810 */ /* 0x040fe20007ffe0ff */
[C---:B------:R-:W-:Y:S01]  /*0f70*/  VIADD R42, R19.reuse, 0xc0 ;  /* 0x000000c0132a7836 */ /* 0x040fe20000000000 */
[C---:B------:R-:W-:Y:S02]  /*0f80*/  LEA.HI.SX32 R20, R19.reuse, R19, 0x1b ;  /* 0x0000001313147211 */ /* 0x040fe400078fdaff */
[C---:B------:R-:W-:Y:S02]  /*0f90*/  IADD3 R28, R19.reuse, 0x80, RZ ;  /* 0x00000080131c7810 */ /* 0x040fe40007ffe0ff */
[----:B------:R-:W-:-:S02]  /*0fa0*/  IADD3 R40, R19, 0xa0, RZ ;  /* 0x000000a013287810 */ /* 0x000fc40007ffe0ff */
[-C--:B------:R-:W-:Y:S02]  /*0fb0*/  LEA.HI.SX32 R22, R22, R19.reuse, 0x1b ;  /* 0x0000001316167211 */ /* 0x080fe400078fdaff */
[-C--:B------:R-:W-:Y:S02]  /*0fc0*/  LEA.HI.SX32 R24, R24, R19.reuse, 0x1b ;  /* 0x0000001318187211 */ /* 0x080fe400078fdaff */
[C---:B-1----:R-:W-:Y:S02]  /*0fd0*/  IADD3 R2, R19.reuse, 0xe0, RZ ;  /* 0x000000e013027810 */ /* 0x042fe40007ffe0ff */
[----:B------:R-:W-:Y:S02]  /*0fe0*/  LEA.HI.SX32 R26, R26, R19, 0x1b ;  /* 0x000000131a1a7211 */ /* 0x000fe400078fdaff */
[----:B------:R-:W-:Y:S02]  /*0ff0*/  IADD3 R52, R19, 0x100, RZ ;  /* 0x0000010013347810 */ /* 0x000fe40007ffe0ff */
[----:B------:R-:W-:-:S02]  /*1000*/  LEA R164, R20, UR32, 0x2 ;  /* 0x0000002014a47c11 */ /* 0x000fc4000f8e10ff */
[-C--:B------:R-:W-:Y:S02]  /*1010*/  LEA.HI.SX32 R28, R28, R19.reuse, 0x1b ;  /* 0x000000131c1c7211 */ /* 0x080fe400078fdaff */
[C---:B------:R-:W-:Y:S02]  /*1020*/  IADD3 R54, R19.reuse, 0x120, RZ ;  /* 0x0000012013367810 */ /* 0x040fe40007ffe0ff */
[-C--:B------:R-:W-:Y:S02]  /*1030*/  LEA.HI.SX32 R40, R40, R19.reuse, 0x1b ;  /* 0x0000001328287211 */ /* 0x080fe400078fdaff */
[----:B------:R-:W-:Y:S01]  /*1040*/  LEA R163, R22, UR32, 0x2 ;  /* 0x0000002016a37c11 */ /* 0x000fe2000f8e10ff */
[C---:B------:R-:W-:Y:S01]  /*1050*/  VIADD R60, R19.reuse, 0x180 ;  /* 0x00000180133c7836 */ /* 0x040fe20000000000 */
[----:B------:R-:W-:Y:S02]  /*1060*/  IADD3 R56, R19, 0x140, RZ ;  /* 0x0000014013387810 */ /* 0x000fe40007ffe0ff */
[----:B------:R-:W-:-:S02]  /*1070*/  LEA.HI.SX32 R42, R42, R19, 0x1b ;  /* 0x000000132a2a7211 */ /* 0x000fc400078fdaff */
[----:B------:R-:W-:Y:S02]  /*1080*/  LEA R162, R24, UR32, 0x2 ;  /* 0x0000002018a27c11 */ /* 0x000fe4000f8e10ff */
[----:B------:R-:W-:Y:S02]  /*1090*/  IADD3 R58, R19, 0x160, RZ ;  /* 0x00000160133a7810 */ /* 0x000fe40007ffe0ff */
[-C--:B------:R-:W-:Y:S02]  /*10a0*/  LEA.HI.SX32 R2, R2, R19.reuse, 0x1b ;  /* 0x0000001302027211 */ /* 0x080fe400078fdaff */
[----:B------:R-:W-:Y:S02]  /*10b0*/  LEA R161, R26, UR32, 0x2 ;  /* 0x000000201aa17c11 */ /* 0x000fe4000f8e10ff */
[----:B------:R-:W-:Y:S02]  /*10c0*/  LEA.HI.SX32 R52, R52, R19, 0x1b ;  /* 0x0000001334347211 */ /* 0x000fe400078fdaff */
[----:B------:R-:W-:-:S02]  /*10d0*/  LEA R160, R28, UR32, 0x2 ;  /* 0x000000201ca07c11 */ /* 0x000fc4000f8e10ff */
[C---:B------:R-:W-:Y:S02]  /*10e0*/  IADD3 R62, R19.reuse, 0x1a0, RZ ;  /* 0x000001a0133e7810 */ /* 0x040fe40007ffe0ff */
[-C--:B------:R-:W-:Y:S02]  /*10f0*/  LEA.HI.SX32 R54, R54, R19.reuse, 0x1b ;  /* 0x0000001336367211 */ /* 0x080fe400078fdaff */
[----:B------:R-:W-:Y:S02]  /*1100*/  LEA R159, R40, UR32, 0x2 ;  /* 0x00000020289f7c11 */ /* 0x000fe4000f8e10ff */
[----:B------:R-:W-:Y:S02]  /*1110*/  IADD3 R64, R19, 0x1c0, RZ ;  /* 0x000001c013407810 */ /* 0x000fe40007ffe0ff */
[----:B------:R-:W-:Y:S02]  /*1120*/  LEA.HI.SX32 R56, R56, R19, 0x1b ;  /* 0x0000001338387211 */ /* 0x000fe400078fdaff */
[----:B------:R-:W-:-:S02]  /*1130*/  LEA R158, R42, UR32, 0x2 ;  /* 0x000000202a9e7c11 */ /* 0x000fc4000f8e10ff */
[----:B------:R-:W-:Y:S02]  /*1140*/  IADD3 R66, R19, 0x1e0, RZ ;  /* 0x000001e013427810 */ /* 0x000fe40007ffe0ff */
[-C--:B------:R-:W-:Y:S02]  /*1150*/  LEA.HI.SX32 R58, R58, R19.reuse, 0x1b ;  /* 0x000000133a3a7211 */ /* 0x080fe400078fdaff */
[----:B------:R-:W-:Y:S02]  /*1160*/  LEA R157, R2, UR32, 0x2 ;  /* 0x00000020029d7c11 */ /* 0x000fe4000f8e10ff */
[-C--:B------:R-:W-:Y:S02]  /*1170*/  LEA.HI.SX32 R60, R60, R19.reuse, 0x1b ;  /* 0x000000133c3c7211 */ /* 0x080fe400078fdaff */
[----:B------:R-:W-:Y:S02]  /*1180*/  LEA R156, R52, UR32, 0x2 ;  /* 0x00000020349c7c11 */ /* 0x000fe4000f8e10ff */
[----:B------:R-:W-:-:S02]  /*1190*/  LEA.HI.SX32 R62, R62, R19, 0x1b ;  /* 0x000000133e3e7211 */ /* 0x000fc400078fdaff */
[----:B------:R-:W-:Y:S02]  /*11a0*/  LEA R155, R54, UR32, 0x2 ;  /* 0x00000020369b7c11 */ /* 0x000fe4000f8e10ff */
[----:B------:R-:W-:Y:S02]  /*11b0*/  LEA R2, R23, R21, 0x4 ;  /* 0x0000001517027211 */ /* 0x000fe400078e20ff */
[-C--:B------:R-:W-:Y:S02]  /*11c0*/  LEA.HI.SX32 R64, R64, R19.reuse, 0x1b ;  /* 0x0000001340407211 */ /* 0x080fe400078fdaff */
[----:B------:R-:W-:Y:S02]  /*11d0*/  LEA R154, R56, UR32, 0x2 ;  /* 0x00000020389a7c11 */ /* 0x000fe4000f8e10ff */
[----:B------:R-:W-:Y:S02]  /*11e0*/  LEA.HI.SX32 R66, R66, R19, 0x1b ;  /* 0x0000001342427211 */ /* 0x000fe400078fdaff */
[----:B------:R-:W-:-:S02]  /*11f0*/  LEA R153, R58, UR32, 0x2 ;  /* 0x000000203a997c11 */ /* 0x000fc4000f8e10ff */
[----:B------:R-:W-:Y:S02]  /*1200*/  LEA R152, R60, UR32, 0x2 ;  /* 0x000000203c987c11 */ /* 0x000fe4000f8e10ff */
[----:B------:R-:W-:Y:S02]  /*1210*/  LEA R151, R62, UR32, 0x2 ;  /* 0x000000203e977c11 */ /* 0x000fe4000f8e10ff */
[----:B------:R-:W-:Y:S02]  /*1220*/  LEA.HI.SX32 R28, R2, R2, 0x1b ;  /* 0x00000002021c7211 */ /* 0x000fe400078fdaff */
[----:B------:R-:W-:Y:S02]  /*1230*/  LEA R150, R64, UR32, 0x2 ;  /* 0x0000002040967c11 */ /* 0x000fe4000f8e10ff */
[----:B------:R-:W-:Y:S02]  /*1240*/  LEA R147, R66, UR32, 0x2 ;  /* 0x0000002042937c11 */ /* 0x000fe4000f8e10ff */
[----:B------:R-:W-:-:S02]  /*1250*/  LEA R28, R28, UR32, 0x2 ;  /* 0x000000201c1c7c11 */ /* 0x000fc4000f8e10ff */
[C---:B------:R-:W-:Y:S02]  /*1260*/  ISETP.GE.AND P2, PT, R50.reuse, UR23, PT ;  /* 0x0000001732007c0c */ /* 0x040fe4000bf46270 */
[----:B------:R-:W-:Y:S02]  /*1270*/  ISETP.GE.AND P1, PT, R47, UR23, PT ;  /* 0x000000172f007c0c */ /* 0x000fe4000bf26270 */
[----:B------:R-:W-:Y:S02]  /*1280*/  LEA R2, P3, R50, UR15, 0x2 ;  /* 0x0000000f32027c11 */ /* 0x000fe4000f8610ff */
[----:B------:R-:W-:Y:S02]  /*1290*/  ISETP.GE.AND P0, PT, R46, UR23, PT ;  /* 0x000000172e007c0c */ /* 0x000fe4000bf06270 */
[----:B------:R-:W-:Y:S02]  /*12a0*/  LEA.HI.X R3, R50, UR16, R51, 0x2, P3 ;  /* 0x0000001032037c11 */ /* 0x000fe400098f1433 */
[----:B------:R-:W-:-:S02]  /*12b0*/  ISETP.GE.AND P4, PT, R45, UR23, PT ;  /* 0x000000172d007c0c */ /* 0x000fc4000bf86270 */
[----:B------:R-:W-:Y:S02]  /*12c0*/  ISETP.GE.AND P6, PT, R44, UR23, PT ;  /* 0x000000172c007c0c */ /* 0x000fe4000bfc6270 */
[----:B------:R-:W-:Y:S02]  /*12d0*/  ISETP.GE.AND P5, PT, R39, UR23, PT ;  /* 0x0000001727007c0c */ /* 0x000fe4000bfa6270 */
[----:B------:R-:W-:Y:S02]  /*12e0*/  ISETP.GE.AND P3, PT, R38, UR23, PT ;  /* 0x0000001726007c0c */ /* 0x000fe4000bf66270 */
[----:B------:R-:W-:Y:S02]  /*12f0*/  CS2R R40, SRZ ;  /* 0x0000000000287805 */ /* 0x000fe4000001ff00 */
[----:B------:R-:W-:Y:S02]  /*1300*/  CS2R R42, SRZ ;  /* 0x00000000002a7805 */ /* 0x000fe4000001ff00 */
[----:B------:R-:W-:-:S02]  /*1310*/  CS2R R52, SRZ ;  /* 0x0000000000347805 */ /* 0x000fc4000001ff00 */
[----:B------:R-:W-:Y:S01]  /*1320*/  CS2R R54, SRZ ;  /* 0x0000000000367805 */ /* 0x000fe2000001ff00 */
        /* <DEDUP_REMOVED lines=66> */
[----:B------:R-:W-:Y:S02]  /*1750*/  ISETP.GE.AND P0, PT, R46, UR23, PT ;  /* 0x000000172e007c0c */ /* 0x000fe4000bf06270 */
[C---:B0-----:R-:W-:Y:S02]  /*1760*/  LEA R2, P3, R50.reuse, UR17, 0x2 ;  /* 0x0000001132027c11 */ /* 0x041fe4000f8610ff */
[----:B------:R-:W-:Y:S02]  /*1770*/  ISETP.GE.AND P4, PT, R45, UR23, PT ;  /* 0x000000172d007c0c */ /* 0x000fe4000bf86270 */
[----:B------:R-:W-:Y:S02]  /*1780*/  LEA.HI.X R3, R50, UR18, R51, 0x2, P3 ;  /* 0x0000001232037c11 */ /* 0x000fe400098f1433 */
        /* <DEDUP_REMOVED lines=40> */
[----:B0-----:R-:W-:Y:S01]  /*1a10*/  IMAD.MOV.U32 R0, RZ, RZ, RZ ;  /* 0x000000ffff007224 */ /* 0x001fe200078e00ff */
[----:B-1----:R-:W-:-:S02]  /*1a20*/  CS2R R10, SRZ ;  /* 0x00000000000a7805 */ /* 0x002fc4000001ff00 */
        /* <DEDUP_REMOVED lines=21> */
[----:B-----5:R-:W-:Y:S01]  /*1b80*/  MOV R54, RZ ;  /* 0x000000ff00367202 */ /* 0x020fe20000000f00 */
        /* <DEDUP_REMOVED lines=9> */
[----:B------:R-:W-:Y:S01]  /*1c20*/  UIMAD UR30, UR10, UR34, URZ ;  /* 0x000000220a1e72a4 */ /* 0x000fe2000f8e023f */
[----:B------:R-:W-:Y:S01]  /*1c30*/  MOV R4, UR22 ;  /* 0x0000001600047c02 */ /* 0x000fe20008000f00 */
[----:B------:R-:W-:Y:S02]  /*1c40*/  UIMAD.WIDE.U32 UR32, UR9, UR34, URZ ;  /* 0x00000022092072a5 */ /* 0x000fe4000f8e003f */
[----:B------:R-:W-:Y:S02]  /*1c50*/  MOV R7, UR34 ;  /* 0x0000002200077c02 */ /* 0x000fe40008000f00 */
[----:B------:R-:W-:Y:S01]  /*1c60*/  MOV R5, UR44 ;  /* 0x0000002c00057c02 */ /* 0x000fe20008000f00 */
[----:B------:R-:W-:-:S03]  /*1c70*/  UIMAD UR34, UR9, UR35, UR30 ;  /* 0x00000023092272a4 */ /* 0x000fc6000f8e021e */
[----:B------:R-:W-:Y:S01]  /*1c80*/  ULDC.64 UR30, c[0x0][0x2b0] ;  /* 0x0000ac00001e7ab9 */ /* 0x000fe20000000a00 */
[----:B0-----:R-:W-:Y:S01]  /*1c90*/  @!P0 IMAD.WIDE.U32 R2, R7, UR9, R4 ;  /* 0x0000000907028c25 */ /* 0x001fe2000f8e0004 */
[----:B------:R-:W-:-:S03]  /*1ca0*/  UIMAD UR35, UR10, UR30, URZ ;  /* 0x0000001e0a2372a4 */ /* 0x000fc6000f8e023f */
[----:B------:R-:W-:Y:S01]  /*1cb0*/  IMAD.U32 R7, RZ, RZ, UR30 ;  /* 0x0000001eff077e24 */ /* 0x000fe2000f8e00ff */
[----:B------:R-:W-:Y:S02]  /*1cc0*/  UIMAD UR38, UR8, UR36, URZ ;  /* 0x00000024082672a4 */ /* 0x000fe4000f8e023f */
[----:B------:R-:W-:Y:S02]  /*1cd0*/  UIMAD UR39, UR9, UR31, UR35 ;  /* 0x0000001f092772a4 */ /* 0x000fe4000f8e0223 */
[----:B------:R-:W-:Y:S01]  /*1ce0*/  @!P0 IMAD.WIDE.U32 R4, R7, UR9, R4 ;  /* 0x0000000907048c25 */ /* 0x000fe2000f8e0004 */
[----:B------:R-:W-:Y:S02]  /*1cf0*/  UIADD3 UR33, UR33, UR34, URZ ;  /* 0x0000002221217290 */ /* 0x000fe4000fffe03f */
[----:B------:R-:W-:Y:S01]  /*1d00*/  @!P0 IADD3 R3, R3, UR34, RZ ;  /* 0x0000002203038c10 */ /* 0x000fe2000fffe0ff */
[----:B------:R-:W-:Y:S01]  /*1d10*/  UIMAD.WIDE.U32 UR30, UR9, UR30, URZ ;  /* 0x0000001e091e72a5 */ /* 0x000fe2000f8e003f */
[----:B------:R-:W-:Y:S01]  /*1d20*/  MOV R7, UR36 ;  /* 0x0000002400077c02 */ /* 0x000fe20008000f00 */
[----:B------:R-:W-:Y:S01]  /*1d30*/  ULDC.64 UR34, c[0x0][0x2b8] ;  /* 0x0000ae0000227ab9 */ /* 0x000fe20000000a00 */
[----:B------:R-:W-:Y:S01]  /*1d40*/  UIMAD UR38, UR7, UR37, UR38 ;  /* 0x00000025072672a4 */ /* 0x000fe2000f8e0226 */
[----:B------:R-:W-:Y:S01]  /*1d50*/  @!P0 IADD3 R5, R5, UR39, RZ ;  /* 0x0000002705058c10 */ /* 0x000fe2000fffe0ff */
[----:B------:R-:W-:Y:S01]  /*1d60*/  UIMAD.WIDE.U32 UR36, UR7, UR36, UR32 ;  /* 0x00000024072472a5 */ /* 0x000fe2000f8e0020 */
[----:B------:R-:W-:Y:S01]  /*1d70*/  MOV R9, UR34 ;  /* 0x0000002200097c02 */ /* 0x000fe20008000f00 */
[----:B------:R-:W-:-:S02]  /*1d80*/  UIMAD UR32, UR8, UR34, URZ ;  /* 0x00000022082072a4 */ /* 0x000fc4000f8e023f */
[----:B------:R-:W-:Y:S02]  /*1d90*/  UIADD3 UR31, UR31, UR39, URZ ;  /* 0x000000271f1f7290 */ /* 0x000fe4000fffe03f */
[----:B------:R-:W-:Y:S01]  /*1da0*/  UIADD3 UR45, UR6, -UR45, URZ ;  /* 0x8000002d062d7290 */ /* 0x000fe2000fffe03f */
[----:B------:R-:W-:Y:S01]  /*1db0*/  @!P0 IMAD.WIDE.U32 R2, R7, UR7, R2 ;  /* 0x0000000707028c25 */ /* 0x000fe2000f8e0002 */
[----:B------:R-:W-:Y:S02]  /*1dc0*/  UIMAD UR39, UR7, UR35, UR32 ;  /* 0x00000023072772a4 */ /* 0x000fe4000f8e0220 */
[----:B------:R-:W-:Y:S02]  /*1dd0*/  UIMAD.WIDE.U32 UR34, UR7, UR34, UR30 ;  /* 0x00000022072272a5 */ /* 0x000fe4000f8e001e */
[----:B------:R-:W-:Y:S01]  /*1de0*/  @!P0 IMAD.WIDE.U32 R4, R9, UR7, R4 ;  /* 0x0000000709048c25 */ /* 0x000fe2000f8e0004 */
[----:B------:R-:W-:Y:S01]  /*1df0*/  UIMAD UR45, UR45, -0x800, URZ ;  /* 0xfffff8002d2d78a4 */ /* 0x000fe2000f8e023f */
[C---:B------:R-:W-:Y:S01]  /*1e00*/  @!P0 IADD3 R7, P1, R50.reuse, R2, RZ ;  /* 0x0000000232078210 */ /* 0x040fe20007f3e0ff */
[----:B------:R-:W-:Y:S01]  /*1e10*/  ULDC.64 UR30, c[0x0][0x318] ;  /* 0x0000c600001e7ab9 */ /* 0x000fe20000000a00 */
[----:B------:R-:W-:Y:S01]  /*1e20*/  ULDC.64 UR32, c[0x0][0x308] ;  /* 0x0000c20000207ab9 */ /* 0x000fe20000000a00 */
[----:B------:R-:W-:Y:S01]  /*1e30*/  USHF.R.S32.HI UR46, URZ, 0x1f, UR45 ;  /* 0x0000001f3f2e7899 */ /* 0x000fe2000801142d */
[----:B------:R-:W-:Y:S01]  /*1e40*/  @!P0 IADD3 R9, P2, R50, R4, RZ ;  /* 0x0000000432098210 */ /* 0x000fe20007f5e0ff */
[----:B------:R-:W-:-:S02]  /*1e50*/  UIADD3 UR41, UP0, UR45, UR36, URZ ;  /* 0x000000242d297290 */ /* 0x000fc4000ff1e03f */
[----:B------:R-:W-:Y:S01]  /*1e60*/  UIADD3 UR40, UP1, UR45, UR34, URZ ;  /* 0x000000222d287290 */ /* 0x000fe2000ff3e03f */
[C---:B------:R-:W-:Y:S01]  /*1e70*/  @!P0 IADD3.X R64, R51.reuse, UR38, R3, P1, !PT ;  /* 0x0000002633408c10 */ /* 0x040fe20008ffe403 */
[----:B------:R-:W-:Y:S01]  /*1e80*/  UIADD3.X UR36, UR46, UR38, UR37, UP0, !UPT ;  /* 0x000000262e247290 */ /* 0x000fe200087fe425 */
[----:B------:R-:W-:Y:S01]  /*1e90*/  @!P0 IADD3.X R62, R51, UR39, R5, P2, !PT ;  /* 0x00000027333e8c10 */ /* 0x000fe200097fe405 */
[----:B------:R-:W-:Y:S01]  /*1ea0*/  UIADD3.X UR34, UR46, UR39, UR35, UP1, !UPT ;  /* 0x000000272e227290 */ /* 0x000fe20008ffe423 */
[C---:B------:R-:W-:Y:S01]  /*1eb0*/  LEA R2, P1, R50.reuse, UR30, 0x2 ;  /* 0x0000001e32027c11 */ /* 0x040fe2000f8210ff */
[----:B------:R-:W-:Y:S01]  /*1ec0*/  IMAD.U32 R63, RZ, RZ, UR40 ;  /* 0x00000028ff3f7e24 */ /* 0x000fe2000f8e00ff */
[C---:B------:R-:W-:Y:S02]  /*1ed0*/  LEA R4, P2, R50.reuse, UR32, 0x2 ;  /* 0x0000002032047c11 */ /* 0x040fe4000f8410ff */
[----:B------:R-:W-:Y:S02]  /*1ee0*/  MOV R61, UR41 ;  /* 0x00000029003d7c02 */ /* 0x000fe40008000f00 */
[----:B------:R-:W-:-:S02]  /*1ef0*/  LEA.HI.X R3, R50, UR31, R51, 0x2, P1 ;  /* 0x0000001f32037c11 */ /* 0x000fc400088f1433 */
[----:B------:R-:W-:Y:S02]  /*1f00*/  LEA.HI.X R5, R50, UR33, R51, 0x2, P2 ;  /* 0x0000002132057c11 */ /* 0x000fe400090f1433 */
[----:B------:R-:W-:Y:S02]  /*1f10*/  MOV R66, UR36 ;  /* 0x0000002400427c02 */ /* 0x000fe40008000f00 */
[----:B------:R-:W-:Y:S02]  /*1f20*/  MOV R68, UR34 ;  /* 0x0000002200447c02 */ /* 0x000fe40008000f00 */
[----:B------:R-:W-:Y:S02]  /*1f30*/  LEA R2, P2, R61, R2, 0x2 ;  /* 0x000000023d027211 */ /* 0x000fe400078410ff */
[----:B------:R-:W-:Y:S02]  /*1f40*/  LEA R4, P4, R63, R4, 0x2 ;  /* 0x000000043f047211 */ /* 0x000fe400078810ff */
[----:B------:R-:W-:-:S02]  /*1f50*/  @!P0 LEA R6, P1, R7, UR30, 0x2 ;  /* 0x0000001e07068c11 */ /* 0x000fc4000f8210ff */
[----:B------:R-:W-:Y:S02]  /*1f60*/  @!P0 LEA R8, P3, R9, UR32, 0x2 ;  /* 0x0000002009088c11 */ /* 0x000fe4000f8610ff */
[----:B------:R-:W-:Y:S02]  /*1f70*/  LEA.HI.X R3, R61, R3, R66, 0x2, P2 ;  /* 0x000000033d037211 */ /* 0x000fe400010f1442 */
[----:B------:R-:W-:Y:S02]  /*1f80*/  LEA.HI.X R5, R63, R5, R68, 0x2, P4 ;  /* 0x000000053f057211 */ /* 0x000fe400020f1444 */
[----:B------:R-:W-:Y:S02]  /*1f90*/  @!P0 LEA.HI.X R7, R7, UR31, R64, 0x2, P1 ;  /* 0x0000001f07078c11 */ /* 0x000fe400088f1440 */
[----:B------:R-:W-:Y:S02]  /*1fa0*/  @!P0 LEA.HI.X R9, R9, UR33, R62, 0x2, P3 ;  /* 0x0000002109098c11 */ /* 0x000fe400098f143e */
[----:B------:R-:W-:-:S02]  /*1fb0*/  ISETP.GE.AND P1, PT, R46, UR23, PT ;  /* 0x000000172e007c0c */ /* 0x000fc4000bf26270 */
[----:B------:R-:W-:Y:S02]  /*1fc0*/  ISETP.GE.AND P2, PT, R44, UR23, PT ;  /* 0x000000172c007c0c */ /* 0x000fe4000bf46270 */
[----:B------:R-:W-:Y:S02]  /*1fd0*/  ISETP.GE.AND P3, PT, R47, UR23, PT ;  /* 0x000000172f007c0c */ /* 0x000fe4000bf66270 */
[----:B------:R-:W-:Y:S02]  /*1fe0*/  ISETP.GE.AND P4, PT, R45, UR23, PT ;  /* 0x000000172d007c0c */ /* 0x000fe4000bf86270 */
[----:B------:R-:W-:Y:S02]  /*1ff0*/  ISETP.GE.AND P5, PT, R39, UR23, PT ;  /* 0x0000001727007c0c */ /* 0x000fe4000bfa6270 */
[----:B------:R-:W-:Y:S01]  /*2000*/  ISETP.GE.AND P6, PT, R38, UR23, PT ;  /* 0x0000001726007c0c */ /* 0x000fe2000bfc6270 */
[----:B------:R-:W-:Y:S01]  /*2010*/  HFMA2.MMA R78, -RZ, RZ, 0, 0 ;  /* 0x00000000ff4e7435 */ /* 0x000fe200000001ff */
[----:B--2---:R-:W-:Y:S04]  /*2020*/  STS [R164], R0 ;  /* 0x00000000a4007388 */ /* 0x004fe80000000800 */
[----:B---3--:R-:W-:Y:S04]  /*2030*/  STS [R163+0x80], R55 ;  /* 0x00008037a3007388 */ /* 0x008fe80000000800 */
[----:B----4-:R-:W-:Y:S04]  /*2040*/  STS [R162+0x100], R11 ;  /* 0x0001000ba2007388 */ /* 0x010fe80000000800 */
[----:B------:R-:W-:Y:S04]  /*2050*/  STS [R161+0x180], R56 ;  /* 0x00018038a1007388 */ /* 0x000fe80000000800 */
[----:B------:R0:W-:Y:S04]  /*2060*/  STS [R160+0x200], R10 ;  /* 0x0002000aa0007388 */ /* 0x0001e80000000800 */
[----:B------:R-:W-:Y:S04]  /*2070*/  STS [R159+0x280], R41 ;  /* 0x000280299f007388 */ /* 0x000fe80000000800 */
[----:B------:R-:W-:Y:S04]  /*2080*/  STS [R158+0x300], R40 ;  /* 0x000300289e007388 */ /* 0x000fe80000000800 */
[----:B------:R-:W-:Y:S04]  /*2090*/  STS [R157+0x380], R43 ;  /* 0x0003802b9d007388 */ /* 0x000fe80000000800 */
[----:B------:R-:W-:Y:S04]  /*20a0*/  STS [R156+0x400], R42 ;  /* 0x0004002a9c007388 */ /* 0x000fe80000000800 */
[----:B-----5:R-:W-:Y:S04]  /*20b0*/  STS [R155+0x480], R53 ;  /* 0x000480359b007388 */ /* 0x020fe80000000800 */
[----:B------:R1:W-:Y:S04]  /*20c0*/  STS [R154+0x500], R52 ;  /* 0x000500349a007388 */ /* 0x0003e80000000800 */
        /* <DEDUP_REMOVED lines=24> */
[----:B-1----:R-:W-:-:S05]  /*2250*/  CS2R R52, SRZ ;  /* 0x0000000000347805 */ /* 0x002fca000001ff00 */
[----:B------:R-:W3:Y:S01]  /*2260*/  @!P1 LDG.E R10, desc[UR24][R2.64+-0x1f00] ;  /* 0xffe10018020a9981 */ /* 0x000ee2000c1e1900 */
[----:B------:R-:W-:Y:S02]  /*2270*/  ISETP.GE.AND P1, PT, R37, UR23, PT ;  /* 0x0000001725007c0c */ /* 0x000fe4000bf26270 */
[----:B--2---:R-:W-:Y:S02]  /*2280*/  CS2R R54, SRZ ;  /* 0x0000000000367805 */ /* 0x004fe4000001ff00 */
[----:B------:R-:W-:Y:S02]  /*2290*/  CS2R R40, SRZ ;  /* 0x0000000000287805 */ /* 0x000fe4000001ff00 */
[----:B------:R-:W-:Y:S02]  /*22a0*/  MOV R0, RZ ;  /* 0x000000ff00007202 */ /* 0x000fe40000000f00 */
[----:B------:R-:W-:Y:S01]  /*22b0*/  CS2R R42, SRZ ;  /* 0x00000000002a7805 */ /* 0x000fe2000001ff00 */
[----:B------:R-:W2:Y:S04]  /*22c0*/  @!P3 LDG.E R11, desc[UR24][R2.64+-0x1f80] ;  /* 0xffe08018020bb981 */ /* 0x000ea8000c1e1900 */
[----:B------:R-:W4:Y:S01]  /*22d0*/  @!P1 LDG.E R53, desc[UR24][R2.64+-0x1c80] ;  /* 0xffe3801802359981 */ /* 0x000f22000c1e1900 */
[----:B------:R-:W-:-:S03]  /*22e0*/  ISETP.GE.AND P1, PT, R36, UR23, PT ;  /* 0x0000001724007c0c */ /* 0x000fc6000bf26270 */
[----:B------:R-:W5:Y:S04]  /*22f0*/  @!P2 LDG.E R40, desc[UR24][R2.64+-0x1e00] ;  /* 0xffe200180228a981 */ /* 0x000f68000c1e1900 */
[----:B------:R-:W4:Y:S04]  /*2300*/  @!P4 LDG.E R41, desc[UR24][R2.64+-0x1e80] ;  /* 0xffe180180229c981 */ /* 0x000f28000c1e1900 */
[----:B------:R0:W3:Y:S04]  /*2310*/  @!P0 LDG.E R0, desc[UR24][R6.64] ;  /* 0x0000001806008981 */ /* 0x0000e8000c1e1900 */
[----:B------:R-:W5:Y:S01]  /*2320*/  @!P1 LDG.E R52, desc[UR24][R2.64+-0x1c00] ;  /* 0xffe4001802349981 */ /* 0x000f62000c1e1900 */
[----:B------:R-:W-:-:S02]  /*2330*/  ISETP.GE.AND P1, PT, R35, UR23, PT ;  /* 0x0000001723007c0c */ /* 0x000fc4000bf26270 */
[----:B------:R-:W-:Y:S01]  /*2340*/  ISETP.GE.AND P2, PT, R33, UR23, PT ;  /* 0x0000001721007c0c */ /* 0x000fe2000bf46270 */
[----:B------:R-:W5:Y:S01]  /*2350*/  @!P5 LDG.E R43, desc[UR24][R2.64+-0x1d80] ;  /* 0xffe28018022bd981 */ /* 0x000f62000c1e1900 */
[----:B------:R-:W-:Y:S02]  /*2360*/  ISETP.GE.AND P3, PT, R32, UR23, PT ;  /* 0x0000001720007c0c */ /* 0x000fe4000bf66270 */
[----:B------:R-:W-:Y:S01]  /*2370*/  ISETP.GE.AND P4, PT, R31, UR23, PT ;  /* 0x000000171f007c0c */ /* 0x000fe2000bf86270 */
[----:B------:R-:W5:Y:S01]  /*2380*/  @!P6 LDG.E R42, desc[UR24][R2.64+-0x1d00] ;  /* 0xffe30018022ae981 */ /* 0x000f62000c1e1900 */
[----:B------:R-:W-:-:S05]  /*2390*/  ISETP.GE.AND P5, PT, R30, UR23, PT ;  /* 0x000000171e007c0c */ /* 0x000fca000bfa6270 */
[----:B------:R-:W5:Y:S01]  /*23a0*/  @!P1 LDG.E R54, desc[UR24][R2.64+-0x1b80] ;  /* 0xffe4801802369981 */ /* 0x000f62000c1e1900 */
[----:B------:R-:W-:Y:S02]  /*23b0*/  ISETP.GE.AND P1, PT, R34, UR23, PT ;  /* 0x0000001722007c0c */ /* 0x000fe4000bf26270 */
[----:B------:R-:W-:Y:S02]  /*23c0*/  ISETP.GE.AND P6, PT, R29, UR23, PT ;  /* 0x000000171d007c0c */ /* 0x000fe4000bfc6270 */
[----:B0-----:R-:W-:Y:S02]  /*23d0*/  CS2R R6, SRZ ;  /* 0x0000000000067805 */ /* 0x001fe4000001ff00 */
        /* <DEDUP_REMOVED lines=9> */
[----:B------:R-:W-:Y:S01]  /*2470*/  CS2R R90, SRZ ;  /* 0x00000000005a7805 */ /* 0x000fe2000001ff00 */
[----:B------:R-:W-:Y:S01]  /*2480*/  IMAD.MOV.U32 R92, RZ, RZ, RZ ;  /* 0x000000ffff5c7224 */ /* 0x000fe200078e00ff */
[----:B---3--:R-:W-:Y:S04]  /*2490*/  STS [R164], R0 ;  /* 0x00000000a4007388 */ /* 0x008fe80000000800 */
[----:B--2---:R-:W-:Y:S04]  /*24a0*/  STS [R163+0x80], R11 ;  /* 0x0000800ba3007388 */ /* 0x004fe80000000800 */
[----:B------:R0:W-:Y:S04]  /*24b0*/  STS [R162+0x100], R10 ;  /* 0x0001000aa2007388 */ /* 0x0001e80000000800 */
        /* <DEDUP_REMOVED lines=15> */
[----:B------:R-:W2:Y:S04]  /*25b0*/  LDS R114, [R28+0x4] ;  /* 0x000004001c727984 */ /* 0x000ea80000000800 */
[----:B------:R-:W3:Y:S04]  /*25c0*/  LDS R74, [R28+0x8] ;  /* 0x000008001c4a7984 */ /* 0x000ee80000000800 */
[----:B------:R-:W4:Y:S04]  /*25d0*/  LDS R75, [R28+0xc] ;  /* 0x00000c001c4b7984 */ /* 0x000f280000000800 */
[----:B------:R-:W-:Y:S04]  /*25e0*/  LDS R76, [R28+0x10] ;  /* 0x000010001c4c7984 */ /* 0x000fe80000000800 */
[----:B------:R-:W-:Y:S04]  /*25f0*/  LDS R77, [R28+0x14] ;  /* 0x000014001c4d7984 */ /* 0x000fe80000000800 */
[----:B------:R-:W-:Y:S04]  /*2600*/  LDS R87, [R28+0x18] ;  /* 0x000018001c577984 */ /* 0x000fe80000000800 */
[----:B------:R-:W-:Y:S04]  /*2610*/  LDS R86, [R28+0x1c] ;  /* 0x00001c001c567984 */ /* 0x000fe80000000800 */
[----:B------:R-:W5:Y:S04]  /*2620*/  LDS R85, [R28+0x20] ;  /* 0x000020001c557984 */ /* 0x000f680000000800 */
[----:B------:R-:W5:Y:S04]  /*2630*/  LDS R84, [R28+0x24] ;  /* 0x000024001c547984 */ /* 0x000f680000000800 */
        /* <DEDUP_REMOVED lines=8> */
[----:B-1----:R-:W-:-:S04]  /*26c0*/  MOV R7, RZ ;  /* 0x000000ff00077202 */ /* 0x002fc80000000f00 */
[----:B------:R-:W5:Y:S01]  /*26d0*/  @!P0 LDG.E R10, desc[UR24][R8.64] ;  /* 0x00000018080a8981 */ /* 0x000f62000c1e1900 */
[----:B------:R-:W-:-:S03]  /*26e0*/  ISETP.GE.AND P0, PT, R47, UR23, PT ;  /* 0x000000172f007c0c */ /* 0x000fc6000bf06270 */
[----:B------:R-:W5:Y:S01]  /*26f0*/  @!P1 LDG.E R7, desc[UR24][R4.64+-0x1f00] ;  /* 0xffe1001804079981 */ /* 0x000f62000c1e1900 */
[----:B------:R-:W-:Y:S02]  /*2700*/  ISETP.GE.AND P1, PT, R44, UR23, PT ;  /* 0x000000172c007c0c */ /* 0x000fe4000bf26270 */
[----:B------:R-:W-:Y:S02]  /*2710*/  CS2R R40, SRZ ;  /* 0x0000000000287805 */ /* 0x000fe4000001ff00 */
[----:B------:R-:W-:Y:S02]  /*2720*/  CS2R R42, SRZ ;  /* 0x00000000002a7805 */ /* 0x000fe4000001ff00 */
[----:B------:R-:W-:Y:S02]  /*2730*/  CS2R R52, SRZ ;  /* 0x0000000000347805 */ /* 0x000fe4000001ff00 */
[----:B------:R-:W-:Y:S01]  /*2740*/  CS2R R54, SRZ ;  /* 0x0000000000367805 */ /* 0x000fe2000001ff00 */
        /* <DEDUP_REMOVED lines=10> */
[----:B------:R-:W-:-:S09]  /*27f0*/  ISETP.GE.AND P1, PT, R36, UR23, PT ;  /* 0x0000001724007c0c */ /* 0x000fd2000bf26270 */
[----:B------:R-:W5:Y:S01]  /*2800*/  @!P0 LDG.E R43, desc[UR24][R4.64+-0x1d80] ;  /* 0xffe28018042b8981 */ /* 0x000f62000c1e1900 */
[----:B------:R-:W-:-:S03]  /*2810*/  ISETP.GE.AND P0, PT, R37, UR23, PT ;  /* 0x0000001725007c0c */ /* 0x000fc6000bf06270 */
[----:B------:R-:W5:Y:S01]  /*2820*/  @!P1 LDG.E R52, desc[UR24][R4.64+-0x1c00] ;  /* 0xffe4001804349981 */ /* 0x000f62000c1e1900 */
[----:B------:R-:W-:-:S09]  /*2830*/  ISETP.NE.AND P1, PT, R88, RZ, PT ;  /* 0x000000ff5800720c */ /* 0x000fd20003f25270 */
[----:B------:R-:W5:Y:S01]  /*2840*/  @!P0 LDG.E R53, desc[UR24][R4.64+-0x1c80] ;  /* 0xffe3801804358981 */ /* 0x000f62000c1e1900 */
[----:B------:R-:W-:Y:S02]  /*2850*/  ISETP.GE.AND P0, PT, R35, UR23, PT ;  /* 0x0000001723007c0c */ /* 0x000fe4000bf06270 */
[----:B------:R-:W-:Y:S01]  /*2860*/  CS2R R88, SRZ ;  /* 0x0000000000587805 */ /* 0x000fe2000001ff00 */
[----:B------:R-:W5:Y:S05]  /*2870*/  @!P1 LDG.E R54, desc[UR24][R4.64+-0x1b00] ;  /* 0xffe5001804369981 */ /* 0x000f6a000c1e1900 */
[----:B------:R-:W5:Y:S04]  /*2880*/  @!P2 LDG.E R89, desc[UR24][R4.64+-0x1a80] ;  /* 0xffe580180459a981 */ /* 0x000f68000c1e1900 */
[----:B------:R-:W5:Y:S04]  /*2890*/  @!P3 LDG.E R88, desc[UR24][R4.64+-0x1a00] ;  /* 0xffe600180458b981 */ /* 0x000f68000c1e1900 */
[----:B------:R5:W5:Y:S04]  /*28a0*/  @!P0 LDG.E R55, desc[UR24][R4.64+-0x1b80] ;  /* 0xffe4801804378981 */ /* 0x000b68000c1e1900 */
        /* <DEDUP_REMOVED lines=16> */
[----:B------:R-:W5:Y:S01]  /*29b0*/  LDL.LU R144, [R1+0xcc] ;  /* 0x0000cc0001907983 */ /* 0x000f620000300800 */
[----:B--2---:R-:W-:Y:S01]  /*29c0*/  FMUL.FTZ R2, R114, -1.4426950216293334961 ;  /* 0xbfb8aa3b72027820 */ /* 0x004fe20000410000 */
[----:B------:R-:W-:-:S03]  /*29d0*/  FMUL.FTZ R0, R116, -1.4426950216293334961 ;  /* 0xbfb8aa3b74007820 */ /* 0x000fc60000410000 */
[----:B------:R-:W0:Y:S08]  /*29e0*/  MUFU.EX2 R57, R2 ;  /* 0x0000000200397308 */ /* 0x000e300000000800 */
[----:B------:R-:W1:Y:S01]  /*29f0*/  MUFU.EX2 R56, R0 ;  /* 0x0000000000387308 */ /* 0x000e620000000800 */
[----:B---3--:R-:W-:Y:S01]  /*2a00*/  FMUL.FTZ R3, R74, -1.4426950216293334961 ;  /* 0xbfb8aa3b4a037820 */ /* 0x008fe20000410000 */
[----:B0-----:R-:W-:-:S06]  /*2a10*/  FADD.FTZ R120, R57, 1 ;  /* 0x3f80000039787421 */ /* 0x001fcc0000010000 */
[----:B------:R-:W0:Y:S01]  /*2a20*/  MUFU.EX2 R93, R3 ;  /* 0x00000003005d7308 */ /* 0x000e220000000800 */
[----:B----4-:R-:W-:Y:S01]  /*2a30*/  FMUL.FTZ R6, R75, -1.4426950216293334961 ;  /* 0xbfb8aa3b4b067820 */ /* 0x010fe20000410000 */
[----:B-1----:R-:W-:-:S06]  /*2a40*/  FADD.FTZ R56, R56, 1 ;  /* 0x3f80000038387421 */ /* 0x002fcc0000010000 */
[----:B------:R-:W-:Y:S01]  /*2a50*/  MUFU.RCP R121, R56 ;  /* 0x0000003800797308 */ /* 0x000fe20000001000 */
[----:B-----5:R-:W-:-:S07]  /*2a60*/  FMUL.FTZ R5, R85, -1.4426950216293334961 ;  /* 0xbfb8aa3b55057820 */ /* 0x020fce0000410000 */
[----:B------:R1:W2:Y:S02]  /*2a70*/  MUFU.EX2 R94, R6 ;  /* 0x00000006005e7308 */ /* 0x0002a40000000800 */
[----:B-1----:R-:W-:-:S06]  /*2a80*/  FMUL.FTZ R6, R84, -1.4426950216293334961 ;  /* 0xbfb8aa3b54067820 */ /* 0x002fcc0000410000 */
[----:B------:R-:W1:Y:S01]  /*2a90*/  MUFU.EX2 R5, R5 ;  /* 0x0000000500057308 */ /* 0x000e620000000800 */
[----:B------:R-:W-:Y:S01]  /*2aa0*/  FMUL.FTZ R4, R83, -1.4426950216293334961 ;  /* 0xbfb8aa3b53047820 */ /* 0x000fe20000410000 */
[----:B0-----:R-:W-:-:S06]  /*2ab0*/  FADD.FTZ R93, R93, 1 ;  /* 0x3f8000005d5d7421 */ /* 0x001fcc0000010000 */
[----:B------:R-:W0:Y:S01]  /*2ac0*/  MUFU.EX2 R6, R6 ;  /* 0x0000000600067308 */ /* 0x000e220000000800 */
[----:B------:R-:W-:Y:S01]  /*2ad0*/  FMUL.FTZ R9, R77, -1.4426950216293334961 ;  /* 0xbfb8aa3b4d097820 */ /* 0x000fe20000410000 */
[----:B------:R-:W-:-:S06]  /*2ae0*/  FMUL.FTZ R8, R76, -1.4426950216293334961 ;  /* 0xbfb8aa3b4c087820 */ /* 0x000fcc0000410000 */
[----:B------:R-:W3:Y:S01]  /*2af0*/  MUFU.RCP R120, R120 ;  /* 0x0000007800787308 */ /* 0x000ee20000001000 */
[----:B------:R-:W-:Y:S01]  /*2b00*/  FMUL.FTZ R0, R87, -1.4426950216293334961 ;  /* 0xbfb8aa3b57007820 */ /* 0x000fe20000410000 */
[----:B--2---:R-:W-:-:S06]  /*2b10*/  FADD.FTZ R94, R94, 1 ;  /* 0x3f8000005e5e7421 */ /* 0x004fcc0000010000 */
[----:B------:R-:W2:Y:S01]  /*2b20*/  MUFU.EX2 R4, R4 ;  /* 0x0000000400047308 */ /* 0x000ea20000000800 */
[----:B------:R-:W-:-:S07]  /*2b30*/  FMUL.FTZ R3, R82, -1.4426950216293334961 ;  /* 0xbfb8aa3b52037820 */ /* 0x000fce0000410000 */
[----:B------:R-:W-:Y:S08]  /*2b40*/  MUFU.RCP R119, R93 ;  /* 0x0000005d00777308 */ /* 0x000ff00000001000 */
[----:B------:R-:W4:Y:S08]  /*2b50*/  MUFU.EX2 R96, R9 ;  /* 0x0000000900607308 */ /* 0x000f300000000800 */
[----:B------:R-:W5:Y:S01]  /*2b60*/  MUFU.EX2 R95, R8 ;  /* 0x00000008005f7308 */ /* 0x000f620000000800 */
        /* <DEDUP_REMOVED lines=21> */
[----:B------:R-:W-:Y:S04]  /*2cc0*/  LDS R43, [R28+0x18] ;  /* 0x000018001c2b7984 */ /* 0x000fe80000000800 */
[----:B------:R-:W5:Y:S01]  /*2cd0*/  LDS R53, [R28+0x10] ;  /* 0x000010001c357984 */ /* 0x000f620000000800 */
[----:B------:R-:W5:Y:S03]  /*2ce0*/  MUFU.EX2 R97, R0 ;  /* 0x0000000000617308 */ /* 0x000f660000000800 */
[----:B------:R-:W5:Y:S01]  /*2cf0*/  LDS R52, [R28+0x14] ;  /* 0x000014001c347984 */ /* 0x000f620000000800 */
[----:B-1----:R-:W-:Y:S01]  /*2d00*/  FADD.FTZ R90, R5, 1 ;  /* 0x3f800000055a7421 */ /* 0x002fe20000010000 */
[----:B0-----:R-:W-:-:S03]  /*2d10*/  FADD.FTZ R91, R6, 1 ;  /* 0x3f800000065b7421 */ /* 0x001fc60000010000 */
[----:B------:R-:W0:Y:S01]  /*2d20*/  MUFU.RCP R118, R94 ;  /* 0x0000005e00767308 */ /* 0x000e220000001000 */
[----:B------:R-:W-:Y:S01]  /*2d30*/  FADD.FTZ R5, -R121, 1 ;  /* 0x3f80000079057421 */ /* 0x000fe20000010100 */
[----:B---3--:R-:W-:Y:S01]  /*2d40*/  FADD.FTZ R11, -R120, 1 ;  /* 0x3f800000780b7421 */ /* 0x008fe20000010100 */
[----:B------:R-:W-:Y:S01]  /*2d50*/  FMUL.FTZ R98, R86, -1.4426950216293334961 ;  /* 0xbfb8aa3b56627820 */ /* 0x000fe20000410000 */
[----:B--2---:R-:W-:Y:S01]  /*2d60*/  FADD.FTZ R92, R4, 1 ;  /* 0x3f800000045c7421 */ /* 0x004fe20000010000 */
[----:B------:R-:W-:-:S03]  /*2d70*/  FFMA.FTZ R5, R116, R5, 1 ;  /* 0x3f80000074057423 */ /* 0x000fc60000010005 */
[----:B------:R-:W1:Y:S01]  /*2d80*/  MUFU.EX2 R3, R3 ;  /* 0x0000000300037308 */ /* 0x000e620000000800 */
[----:B----4-:R-:W-:Y:S01]  /*2d90*/  FADD.FTZ R96, R96, 1 ;  /* 0x3f80000060607421 */ /* 0x010fe20000010000 */
[----:B------:R-:W2:Y:S01]  /*2da0*/  LDS R42, [R28+0x1c] ;  /* 0x00001c001c2a7984 */ /* 0x000ea20000000800 */
[----:B-----5:R-:W-:Y:S01]  /*2db0*/  FMUL.FTZ R6, R73, R57 ;  /* 0x0000003949067220 */ /* 0x020fe20000410000 */
[----:B------:R-:W-:-:S03]  /*2dc0*/  FFMA.FTZ R10, R114, R11, 1 ;  /* 0x3f800000720a7423 */ /* 0x000fc6000001000b */
[----:B------:R-:W-:Y:S01]  /*2dd0*/  FMUL.FTZ R6, R121, R6 ;  /* 0x0000000679067220 */ /* 0x000fe20000410000 */
[----:B------:R-:W-:Y:S01]  /*2de0*/  FMUL.FTZ R4, R71, R55 ;  /* 0x0000003747047220 */ /* 0x000fe20000410000 */
[----:B------:R-:W3:Y:S02]  /*2df0*/  MUFU.EX2 R98, R98 ;  /* 0x0000006200627308 */ /* 0x000ee40000000800 */
[----:B------:R-:W-:Y:S01]  /*2e00*/  FMUL.FTZ R11, R6, R5 ;  /* 0x00000005060b7220 */ /* 0x000fe20000410000 */
[----:B------:R-:W-:Y:S01]  /*2e10*/  FADD.FTZ R5, -R119, 1 ;  /* 0x3f80000077057421 */ /* 0x000fe20000010100 */
[----:B------:R-:W-:Y:S01]  /*2e20*/  FADD.FTZ R95, R95, 1 ;  /* 0x3f8000005f5f7421 */ /* 0x000fe20000010000 */
[----:B------:R-:W-:Y:S01]  /*2e30*/  FMUL.FTZ R7, R72, R56 ;  /* 0x0000003848077220 */ /* 0x000fe20000410000 */
[----:B------:R-:W-:Y:S01]  /*2e40*/  FMUL.FTZ R2, R81, -1.4426950216293334961 ;  /* 0xbfb8aa3b51027820 */ /* 0x000fe20000410000 */
[----:B------:R-:W-:Y:S01]  /*2e50*/  FADD.FTZ R88, R97, 1 ;  /* 0x3f80000061587421 */ /* 0x000fe20000010000 */
[----:B------:R-:W-:Y:S01]  /*2e60*/  FFMA.FTZ R5, R74, R5, 1 ;  /* 0x3f8000004a057423 */ /* 0x000fe20000010005 */
[----:B------:R-:W-:Y:S01]  /*2e70*/  FMUL.FTZ R4, R119, R4 ;  /* 0x0000000477047220 */ /* 0x000fe20000410000 */
[----:B0-----:R-:W-:Y:S01]  /*2e80*/  FADD.FTZ R6, -R118, 1 ;  /* 0x3f80000076067421 */ /* 0x001fe20000010100 */
[----:B------:R-:W0:Y:S01]  /*2e90*/  MUFU.RCP R115, R96 ;  /* 0x0000006000737308 */ /* 0x000e220000001000 */
[----:B------:R-:W-:Y:S01]  /*2ea0*/  FMUL.FTZ R7, R120, R7 ;  /* 0x0000000778077220 */ /* 0x000fe20000410000 */
[----:B------:R-:W-:Y:S01]  /*2eb0*/  FMUL.FTZ R0, R80, -1.4426950216293334961 ;  /* 0xbfb8aa3b50007820 */ /* 0x000fe20000410000 */
[----:B------:R-:W-:Y:S01]  /*2ec0*/  FMUL.FTZ R99, R4, R5 ;  /* 0x0000000504637220 */ /* 0x000fe20000410000 */
[----:B------:R-:W-:-:S04]  /*2ed0*/  FFMA.FTZ R4, R75, R6, 1 ;  /* 0x3f8000004b047423 */ /* 0x000fc80000010006 */
[----:B------:R-:W4:Y:S01]  /*2ee0*/  MUFU.RCP R117, R95 ;  /* 0x0000005f00757308 */ /* 0x000f220000001000 */
[----:B------:R-:W-:Y:S01]  /*2ef0*/  FMUL.FTZ R41, R7, R10 ;  /* 0x0000000a07297220 */ /* 0x000fe20000410000 */
[----:B------:R-:W5:Y:S01]  /*2f00*/  LDS R6, [R28+0x28] ;  /* 0x000028001c067984 */ /* 0x000f620000000800 */
[----:B-1----:R-:W-:Y:S01]  /*2f10*/  FADD.FTZ R93, R3, 1 ;  /* 0x3f800000035d7421 */ /* 0x002fe20000010000 */
[----:B------:R-:W-:Y:S02]  /*2f20*/  FMUL.FTZ R3, R70, R54 ;  /* 0x0000003646037220 */ /* 0x000fe40000410000 */
[----:B------:R-:W1:Y:S02]  /*2f30*/  LDS R10, [R28+0x20] ;  /* 0x000020001c0a7984 */ /* 0x000e640000000800 */
[----:B------:R-:W2:Y:S01]  /*2f40*/  MUFU.EX2 R2, R2 ;  /* 0x0000000200027308 */ /* 0x000ea20000000800 */
[----:B------:R-:W-:Y:S01]  /*2f50*/  FMUL.FTZ R3, R118, R3 ;  /* 0x0000000376037220 */ /* 0x000fe20000410000 */
[----:B---3--:R-:W-:Y:S01]  /*2f60*/  FADD.FTZ R89, R98, 1 ;  /* 0x3f80000062597421 */ /* 0x008fe20000010000 */
[----:B------:R-:W-:Y:S01]  /*2f70*/  FMUL.FTZ R40, R69, R53 ;  /* 0x0000003545287220 */ /* 0x000fe20000410000 */
[----:B------:R-:W-:-:S04]  /*2f80*/  FMUL.FTZ R9, R79, -1.4426950216293334961 ;  /* 0xbfb8aa3b4f097820 */ /* 0x000fc80000410000 */
[----:B------:R-:W3:Y:S08]  /*2f90*/  MUFU.RCP R88, R88 ;  /* 0x0000005800587308 */ /* 0x000ef00000001000 */
[----:B------:R-:W5:Y:S01]  /*2fa0*/  MUFU.EX2 R0, R0 ;  /* 0x0000000000007308 */ /* 0x000f620000000800 */
[----:B------:R-:W-:-:S07]  /*2fb0*/  FMUL.FTZ R101, R3, R4 ;  /* 0x0000000403657220 */ /* 0x000fce0000410000 */
[----:B------:R-:W1:Y:S01]  /*2fc0*/  MUFU.RCP R90, R90 ;  /* 0x0000005a005a7308 */ /* 0x000e620000001000 */
[----:B0-----:R-:W-:Y:S01]  /*2fd0*/  FADD.FTZ R4, -R115, 1 ;  /* 0x3f80000073047421 */ /* 0x001fe20000010100 */
[----:B------:R-:W-:Y:S01]  /*2fe0*/  FMUL.FTZ R3, R67, R43 ;  /* 0x0000002b43037220 */ /* 0x000fe20000410000 */
[C---:B----4-:R-:W-:Y:S01]  /*2ff0*/  FADD.FTZ R5, -R117.reuse, 1 ;  /* 0x3f80000075057421 */ /* 0x050fe20000010100 */
[----:B--2---:R-:W-:Y:S01]  /*3000*/  FADD.FTZ R94, R2, 1 ;  /* 0x3f800000025e7421 */ /* 0x004fe20000010000 */
[----:B------:R-:W-:Y:S01]  /*3010*/  FMUL.FTZ R40, R117, R40 ;  /* 0x0000002875287220 */ /* 0x000fe20000410000 */
[----:B------:R-:W0:Y:S02]  /*3020*/  LDS R7, [R28+0x24] ;  /* 0x000024001c077984 */ /* 0x000e240000000800 */
[----:B------:R-:W2:Y:S01]  /*3030*/  MUFU.RCP R89, R89 ;  /* 0x0000005900597308 */ /* 0x000ea20000001000 */
[----:B------:R-:W-:Y:S01]  /*3040*/  FFMA.FTZ R103, R76, R5, 1 ;  /* 0x3f8000004c677423 */ /* 0x000fe20000010005 */
[----:B------:R-:W-:Y:S01]  /*3050*/  FMUL.FTZ R2, R68, R52 ;  /* 0x0000003444027220 */ /* 0x000fe20000410000 */
[----:B------:R-:W-:Y:S01]  /*3060*/  FFMA.FTZ R105, R77, R4, 1 ;  /* 0x3f8000004d697423 */ /* 0x000fe20000010004 */
[----:B---3--:R-:W-:Y:S01]  /*3070*/  FMUL.FTZ R107, R88, R3 ;  /* 0x00000003586b7220 */ /* 0x008fe20000410000 */
[----:B------:R-:W3:Y:S01]  /*3080*/  LDS R4, [R28+0x30] ;  /* 0x000030001c047984 */ /* 0x000ee20000000800 */
[----:B-----5:R-:W-:-:S02]  /*3090*/  FADD.FTZ R95, R0, 1 ;  /* 0x3f800000005f7421 */ /* 0x020fc40000010000 */
[----:B------:R-:W4:Y:S01]  /*30a0*/  MUFU.RCP R91, R91 ;  /* 0x0000005b005b7308 */ /* 0x000f220000001000 */
[----:B------:R-:W5:Y:S01]  /*30b0*/  LDS R3, [R28+0x34] ;  /* 0x000034001c037984 */ /* 0x000f620000000800 */
[----:B------:R-:W-:Y:S01]  /*30c0*/  FMUL.FTZ R103, R40, R103 ;  /* 0x0000006728677220 */ /* 0x000fe20000410000 */
[----:B------:R-:W-:Y:S01]  /*30d0*/  FMUL.FTZ R2, R115, R2 ;  /* 0x0000000273027220 */ /* 0x000fe20000410000 */
[----:B-1----:R-:W-:Y:S01]  /*30e0*/  FADD.FTZ R0, -R90, 1 ;  /* 0x3f8000005a007421 */ /* 0x002fe20000010100 */
[----:B------:R-:W-:Y:S01]  /*30f0*/  FADD.FTZ R40, -R88, 1 ;  /* 0x3f80000058287421 */ /* 0x000fe20000010100 */
[----:B------:R-:W-:Y:S02]  /*3100*/  FMUL.FTZ R8, R78, -1.4426950216293334961 ;  /* 0xbfb8aa3b4e087820 */ /* 0x000fe40000410000 */
[----:B------:R-:W1:Y:S01]  /*3110*/  MUFU.EX2 R9, R9 ;  /* 0x0000000900097308 */ /* 0x000e620000000800 */
[----:B------:R-:W-:Y:S01]  /*3120*/  FFMA.FTZ R40, R87, R40, 1 ;  /* 0x3f80000057287423 */ /* 0x000fe20000010028 */
[----:B------:R-:W-:Y:S01]  /*3130*/  FMUL.FTZ R105, R2, R105 ;  /* 0x0000006902697220 */ /* 0x000fe20000410000 */
[----:B------:R-:W-:Y:S01]  /*3140*/  FFMA.FTZ R96, R85, R0, 1 ;  /* 0x3f80000055607423 */ /* 0x000fe20000010000 */
[----:B------:R-:W5:Y:S04]  /*3150*/  LDS R5, [R28+0x2c] ;  /* 0x00002c001c057984 */ /* 0x000f680000000800 */
[----:B------:R-:W0:Y:S01]  /*3160*/  MUFU.RCP R92, R92 ;  /* 0x0000005c005c7308 */ /* 0x000e220000001000 */
[----:B------:R-:W5:Y:S01]  /*3170*/  LDS R2, [R28+0x38] ;  /* 0x000038001c027984 */ /* 0x000f620000000800 */
[----:B------:R-:W-:-:S03]  /*3180*/  FMUL.FTZ R107, R107, R40 ;  /* 0x000000286b6b7220 */ /* 0x000fc60000410000 */
[----:B------:R-:W5:Y:S03]  /*3190*/  LDS R0, [R28+0x3c] ;  /* 0x00003c001c007984 */ /* 0x000f660000000800 */
[----:B------:R-:W3:Y:S01]  /*31a0*/  MUFU.RCP R93, R93 ;  /* 0x0000005d005d7308 */ /* 0x000ee20000001000 */
[----:B--2---:R-:W-:Y:S01]  /*31b0*/  FADD.FTZ R97, -R89, 1 ;  /* 0x3f80000059617421 */ /* 0x004fe20000010100 */
[----:B------:R-:W-:-:S06]  /*31c0*/  FMUL.FTZ R40, R66, R42 ;  /* 0x0000002a42287220 */ /* 0x000fcc0000410000 */
[----:B------:R-:W2:Y:S01]  /*31d0*/  MUFU.EX2 R8, R8 ;  /* 0x0000000800087308 */ /* 0x000ea20000000800 */
[----:B------:R-:W-:Y:S01]  /*31e0*/  FFMA.FTZ R97, R86, R97, 1 ;  /* 0x3f80000056617423 */ /* 0x000fe20000010061 */
[----:B------:R-:W-:Y:S01]  /*31f0*/  FMUL.FTZ R40, R89, R40 ;  /* 0x0000002859287220 */ /* 0x000fe20000410000 */
[----:B----4-:R-:W-:Y:S01]  /*3200*/  FADD.FTZ R109, -R91, 1 ;  /* 0x3f8000005b6d7421 */ /* 0x010fe20000010100 */
[----:B-1----:R-:W-:Y:S01]  /*3210*/  FADD.FTZ R100, R9, 1 ;  /* 0x3f80000009647421 */ /* 0x002fe20000010000 */
[----:B------:R-:W1:Y:S01]  /*3220*/  S2UR UR31, SR_CgaCtaId ;  /* 0x00000000001f79c3 */ /* 0x000e620000008800 */
[----:B------:R-:W-:Y:S01]  /*3230*/  FMUL.FTZ R9, R40, R97 ;  /* 0x0000006128097220 */ /* 0x000fe20000410000 */
[----:B------:R-:W-:Y:S01]  /*3240*/  FFMA.FTZ R111, R84, R109, 1 ;  /* 0x3f800000546f7423 */ /* 0x000fe2000001006d */
[----:B------:R-:W-:Y:S01]  /*3250*/  FMUL.FTZ R97, R63, R6 ;  /* 0x000000063f617220 */ /* 0x000fe20000410000 */
[----:B------:R-:W4:Y:S01]  /*3260*/  MUFU.RCP R94, R94 ;  /* 0x0000005e005e7308 */ /* 0x000f220000001000 */
[----:B------:R-:W-:Y:S01]  /*3270*/  FMUL.FTZ R109, R65, R10 ;  /* 0x0000000a416d7220 */ /* 0x000fe20000410000 */
[C---:B0-----:R-:W-:Y:S01]  /*3280*/  FADD.FTZ R40, -R92.reuse, 1 ;  /* 0x3f8000005c287421 */ /* 0x041fe20000010100 */
[----:B---3--:R-:W-:Y:S01]  /*3290*/  FADD.FTZ R113, -R93, 1 ;  /* 0x3f8000005d717421 */ /* 0x008fe20000010100 */
[----:B------:R-:W-:-:S04]  /*32a0*/  FMUL.FTZ R97, R92, R97 ;  /* 0x000000615c617220 */ /* 0x000fc80000410000 */
[----:B------:R-:W0:Y:S01]  /*32b0*/  MUFU.RCP R95, R95 ;  /* 0x0000005f005f7308 */ /* 0x000e220000001000 */
[----:B------:R-:W-:Y:S01]  /*32c0*/  FMUL.FTZ R109, R90, R109 ;  /* 0x0000006d5a6d7220 */ /* 0x000fe20000410000 */
[----:B------:R-:W-:Y:S01]  /*32d0*/  FFMA.FTZ R40, R83, R40, 1 ;  /* 0x3f80000053287423 */ /* 0x000fe20000010028 */
[----:B--2---:R-:W-:Y:S01]  /*32e0*/  FADD.FTZ R102, R8, 1 ;  /* 0x3f80000008667421 */ /* 0x004fe20000010000 */
[----:B------:R-:W-:Y:S01]  /*32f0*/  FFMA.FTZ R123, R82, R113, 1 ;  /* 0x3f800000527b7423 */ /* 0x000fe20000010071 */
[----:B------:R-:W-:Y:S01]  /*3300*/  FMUL.FTZ R109, R109, R96 ;  /* 0x000000606d6d7220 */ /* 0x000fe20000410000 */
[----:B------:R-:W-:Y:S01]  /*3310*/  FMUL.FTZ R113, R97, R40 ;  /* 0x0000002861717220 */ /* 0x000fe20000410000 */
[----:B------:R-:W-:Y:S06]  /*3320*/  BAR.SYNC.DEFER_BLOCKING 0x0 ;  /* 0x0000000000007b1d */ /* 0x000fec0000010000 */
[----:B------:R-:W2:Y:S08]  /*3330*/  MUFU.RCP R96, R100 ;  /* 0x0000006400607308 */ /* 0x000eb00000001000 */
[----:B------:R-:W3:Y:S01]  /*3340*/  MUFU.RCP R97, R102 ;  /* 0x0000006600617308 */ /* 0x000ee20000001000 */
[----:B------:R-:W-:Y:S01]  /*3350*/  FMUL.FTZ R98, R64, R7 ;  /* 0x0000000740627220 */ /* 0x000fe20000410000 */
[----:B----4-:R-:W-:Y:S01]  /*3360*/  FADD.FTZ R8, -R94, 1 ;  /* 0x3f8000005e087421 */ /* 0x010fe20000010100 */
[----:B0-----:R-:W-:Y:S01]  /*3370*/  FADD.FTZ R127, -R95, 1 ;  /* 0x3f8000005f7f7421 */ /* 0x001fe20000010100 */
[----:B------:R-:W-:Y:S01]  /*3380*/  FMUL.FTZ R125, R61, R4 ;  /* 0x000000043d7d7220 */ /* 0x000fe20000410000 */
[----:B-----5:R-:W-:Y:S01]  /*3390*/  FMUL.FTZ R40, R60, R3 ;  /* 0x000000033c287220 */ /* 0x020fe20000410000 */
[----:B------:R-:W-:Y:S01]  /*33a0*/  FMUL.FTZ R98, R91, R98 ;  /* 0x000000625b627220 */ /* 0x000fe20000410000 */
[----:B------:R-:W-:Y:S01]  /*33b0*/  FFMA.FTZ R8, R81, R8, 1 ;  /* 0x3f80000051087423 */ /* 0x000fe20000010008 */
[----:B------:R-:W-:Y:S01]  /*33c0*/  FFMA.FTZ R127, R80, R127, 1 ;  /* 0x3f800000507f7423 */ /* 0x000fe2000001007f */
[----:B------:R-:W-:Y:S01]  /*33d0*/  FMUL.FTZ R125, R94, R125 ;  /* 0x0000007d5e7d7220 */ /* 0x000fe20000410000 */
[----:B------:R-:W-:Y:S01]  /*33e0*/  FMUL.FTZ R40, R95, R40 ;  /* 0x000000285f287220 */ /* 0x000fe20000410000 */
[----:B------:R-:W-:Y:S01]  /*33f0*/  FMUL.FTZ R111, R98, R111 ;  /* 0x0000006f626f7220 */ /* 0x000fe20000410000 */
[----:B------:R-:W-:Y:S01]  /*3400*/  FMUL.FTZ R98, R62, R5 ;  /* 0x000000053e627220 */ /* 0x000fe20000410000 */
[----:B------:R-:W-:Y:S01]  /*3410*/  FMUL.FTZ R125, R125, R8 ;  /* 0x000000087d7d7220 */ /* 0x000fe20000410000 */
[----:B------:R-:W-:Y:S01]  /*3420*/  FMUL.FTZ R127, R40, R127 ;  /* 0x0000007f287f7220 */ /* 0x000fe20000410000 */
[----:B--2---:R-:W-:Y:S01]  /*3430*/  FADD.FTZ R8, -R96, 1 ;  /* 0x3f80000060087421 */ /* 0x004fe20000010100 */
[----:B------:R-:W-:Y:S01]  /*3440*/  FMUL.FTZ R129, R59, R2 ;  /* 0x000000023b817220 */ /* 0x000fe20000410000 */
[----:B---3--:R-:W-:Y:S01]  /*3450*/  FADD.FTZ R131, -R97, 1 ;  /* 0x3f80000061837421 */ /* 0x008fe20000010100 */
[----:B------:R-:W-:Y:S01]  /*3460*/  FMUL.FTZ R40, R58, R0 ;  /* 0x000000003a287220 */ /* 0x000fe20000410000 */
[----:B------:R-:W-:Y:S01]  /*3470*/  ISETP.NE.AND P6, PT, R48, RZ, PT ;  /* 0x000000ff3000720c */ /* 0x000fe20003fc5270 */
[----:B------:R-:W-:Y:S01]  /*3480*/  FMUL.FTZ R98, R93, R98 ;  /* 0x000000625d627220 */ /* 0x000fe20000410000 */
[----:B------:R-:W-:Y:S01]  /*3490*/  FFMA.FTZ R8, R79, R8, 1 ;  /* 0x3f8000004f087423 */ /* 0x000fe20000010008 */
[----:B------:R-:W-:Y:S01]  /*34a0*/  FFMA.FTZ R131, R78, R131, 1 ;  /* 0x3f8000004e837423 */ /* 0x000fe20000010083 */
[----:B------:R-:W-:Y:S01]  /*34b0*/  FMUL.FTZ R129, R96, R129 ;  /* 0x0000008160817220 */ /* 0x000fe20000410000 */
[----:B------:R-:W-:Y:S01]  /*34c0*/  FMUL.FTZ R40, R97, R40 ;  /* 0x0000002861287220 */ /* 0x000fe20000410000 */
[----:B------:R-:W-:Y:S01]  /*34d0*/  UMOV UR30, 0x400 ;  /* 0x00000400001e7882 */ /* 0x000fe20000000000 */
[----:B------:R-:W-:Y:S01]  /*34e0*/  FMUL.FTZ R123, R98, R123 ;  /* 0x0000007b627b7220 */ /* 0x000fe20000410000 */
[----:B-1----:R-:W-:Y:S01]  /*34f0*/  ULEA UR30, UR31, UR30, 0x18 ;  /* 0x0000001e1f1e7291 */ /* 0x002fe2000f8ec03f */
        /* <DEDUP_REMOVED lines=40> */
[----:B------:R-:W0:Y:S04]  /*3780*/  LDS R113, [R11+0x2100] ;  /* 0x002100000b717984 */ /* 0x000e280000000800 */
        /* <DEDUP_REMOVED lines=37> */
[----:B------:R-:W-:-:S04]  /*39e0*/  IMAD.WIDE.U32 R8, R41, UR7, R8 ;  /* 0x0000000729087c25 */ /* 0x000fc8000f8e0008 */
[----:B------:R-:W-:Y:S01]  /*39f0*/  VIADD R9, R9, UR37 ;  /* 0x0000002509097c36 */ /* 0x000fe20008000000 */
[----:B------:R-:W-:-:S04]  /*3a00*/  LEA R40, P0, R8, UR32, 0x2 ;  /* 0x0000002008287c11 */ /* 0x000fc8000f8010ff */
[----:B------:R-:W-:-:S05]  /*3a10*/  LEA.HI.X R41, R8, UR33, R9, 0x2, P0 ;  /* 0x0000002108297c11 */ /* 0x000fca00080f1409 */
[----:B------:R0:W-:Y:S04]  /*3a20*/  STG.E desc[UR24][R40.64], R122 ;  /* 0x0000007a28007986 */ /* 0x0001e8000c101918 */
.L_x_915:
[----:B------:R-:W-:Y:S05]  /*3a30*/  BSYNC B0 ;  /* 0x0000000000007941 */ /* 0x000fea0003800000 */
.L_x_914:
        /* <DEDUP_REMOVED lines=16> */
[----:B0-----:R-:W-:Y:S01]  /*3b40*/  MOV R40, UR34 ;  /* 0x0000002200287c02 */ /* 0x001fe20008000f00 */
[----:B------:R-:W-:Y:S01]  /*3b50*/  FMUL.FTZ R76, R76, R117 ;  /* 0x000000754c4c7220 */ /* 0x000fe20000410000 */
[----:B------:R-:W-:Y:S01]  /*3b60*/  LEA.HI.X R9, R50, UR31, R51, 0x2, P0 ;  /* 0x0000001f32097c11 */ /* 0x000fe200080f1433 */
[----:B------:R-:W-:Y:S01]  /*3b70*/  FMUL.FTZ R77, R77, R115 ;  /* 0x000000734d4d7220 */ /* 0x000fe20000410000 */
        /* <DEDUP_REMOVED lines=25> */
[----:B------:R0:W-:Y:S01]  /*3d10*/  STL [R1+0x48], R146 ;  /* 0x0000489201007387 */ /* 0x0001e20000100800 */
        /* <DEDUP_REMOVED lines=26> */
[----:B------:R-:W-:Y:S01]  /*3ec0*/  ULDC.64 UR30, c[0x0][0x320] ;  /* 0x0000c800001e7ab9 */ /* 0x000fe20000000a00 */
        /* <DEDUP_REMOVED lines=14> */
[----:B------:R0:W-:Y:S01]  /*3fb0*/  @!P0 STG.E desc[UR24][R8.64+-0x1a80], R108 ;  /* 0xffe5806c08008986 */ /* 0x0001e2000c101918 */
[----:B------:R-:W-:-:S03]  /*3fc0*/  ISETP.NE.U32.AND P0, PT, RZ, UR30, PT ;  /* 0x0000001eff007c0c */ /* 0x000fc6000bf05070 */
[----:B------:R0:W-:Y:S01]  /*3fd0*/  @!P4 STG.E desc[UR24][R8.64+-0x1a00], R109 ;  /* 0xffe6006d0800c986 */ /* 0x0001e2000c101918 */
[----:B------:R-:W-:-:S03]  /*3fe0*/  ISETP.NE.AND.EX P0, PT, RZ, UR31, PT, P0 ;  /* 0x0000001fff007c0c */ /* 0x000fc6000bf05300 */
[----:B------:R0:W-:Y:S04]  /*3ff0*/  @!P5 STG.E desc[UR24][R8.64+-0x1980], R110 ;  /* 0xffe6806e0800d986 */ /* 0x0001e8000c101918 */
[----:B------:R0:W-:Y:S04]  /*4000*/  @!P1 STG.E desc[UR24][R8.64+-0x1900], R111 ;  /* 0xffe7006f08009986 */ /* 0x0001e8000c101918 */
[----:B------:R0:W-:Y:S04]  /*4010*/  @!P2 STG.E desc[UR24][R8.64+-0x1f80], R98 ;  /* 0xffe080620800a986 */ /* 0x0001e8000c101918 */
[----:B------:R0:W-:Y:S04]  /*4020*/  @!P3 STG.E desc[UR24][R8.64+-0x1880], R112 ;  /* 0xffe780700800b986 */ /* 0x0001e8000c101918 */
[----:B------:R0:W-:Y:S01]  /*4030*/  STL [R1+0x10], R122 ;  /* 0x0000107a01007387 */ /* 0x0001e20000100800 */
        /* <DEDUP_REMOVED lines=42> */
[----:B0-----:R-:W-:Y:S04]  /*42e0*/  LDS R9, [R164] ;  /* 0x00000000a4097984 */ /* 0x001fe80000000800 */
        /* <DEDUP_REMOVED lines=24> */
[----:B------:R-:W-:Y:S02]  /*4470*/  UIMAD UR39, UR8, UR34, URZ ;  /* 0x00000022082772a4 */ /* 0x000fe4000f8e023f */
[----:B------:R-:W-:Y:S01]  /*4480*/  IMAD.WIDE.U32 R2, R5, UR9, R2 ;  /* 0x0000000905027c25 */ /* 0x000fe2000f8e0002 */
[----:B------:R-:W-:Y:S01]  /*4490*/  MOV R5, UR34 ;  /* 0x0000002200057c02 */ /* 0x000fe20008000f00 */
[----:B------:R-:W-:-:S03]  /*44a0*/  UIMAD UR35, UR7, UR35, UR39 ;  /* 0x00000023072372a4 */ /* 0x000fc6000f8e0227 */
[----:B------:R-:W-:-:S03]  /*44b0*/  IADD3 R3, R3, UR33, RZ ;  /* 0x0000002103037c10 */ /* 0x000fc6000fffe0ff */
[----:B------:R-:W-:-:S05]  /*44c0*/  IMAD.WIDE.U32 R2, R5, UR7, R2 ;  /* 0x0000000705027c25 */ /* 0x000fca000f8e0002 */
[----:B------:R-:W-:Y:S02]  /*44d0*/  IADD3 R3, R3, UR35, RZ ;  /* 0x0000002303037c10 */ /* 0x000fe4000fffe0ff */
[----:B------:R-:W-:-:S04]  /*44e0*/  LEA R4, P0, R2, UR30, 0x2 ;  /* 0x0000001e02047c11 */ /* 0x000fc8000f8010ff */
[----:B------:R-:W-:-:S05]  /*44f0*/  LEA.HI.X R5, R2, UR31, R3, 0x2, P0 ;  /* 0x0000001f02057c11 */ /* 0x000fca00080f1403 */
[----:B------:R0:W-:Y:S04]  /*4500*/  STG.E desc[UR24][R4.64], R9 ;  /* 0x0000000904007986 */ /* 0x0001e8000c101918 */
.L_x_918:
[----:B------:R-:W-:Y:S05]  /*4510*/  BSYNC B0 ;  /* 0x0000000000007941 */ /* 0x000fea0003800000 */
.L_x_917:
        /* <DEDUP_REMOVED lines=43> */
.L_x_916:
[----:B------:R-:W2:Y:S01]  /*47d0*/  LDL.LU R0, [R1+0x164] ;  /* 0x0001640001007983 */ /* 0x000ea20000300800 */
[----:B-1----:R-:W1:Y:S01]  /*47e0*/  LDC R2, c[0x0][0x21c] ;  /* 0x00008700ff027b82 */ /* 0x002e620000000800 */
[----:B------:R-:W-:Y:S01]  /*47f0*/  FMUL.FTZ R4, R146, UR4 ;  /* 0x0000000492047c20 */ /* 0x000fe20008410000 */
[----:B------:R-:W-:Y:S01]  /*4800*/  HFMA2.MMA R157, -RZ, RZ, 0, 0 ;  /* 0x00000000ff9d7435 */ /* 0x000fe200000001ff */
[----:B------:R-:W-:Y:S01]  /*4810*/  IMAD.MOV.U32 R10, RZ, RZ, RZ ;  /* 0x000000ffff0a7224 */ /* 0x000fe200078e00ff */
[----:B------:R-:W-:Y:S02]  /*4820*/  CS2R R158, SRZ ;  /* 0x00000000009e7805 */ /* 0x000fe4000001ff00 */
[----:B0-----:R-:W-:Y:S01]  /*4830*/  CS2R R8, SRZ ;  /* 0x0000000000087805 */ /* 0x001fe2000001ff00 */
[----:B------:R0:W-:Y:S01]  /*4840*/  STL [R1+0x88], R4 ;  /* 0x0000880401007387 */ /* 0x0001e20000100800 */
[----:B------:R-:W-:Y:S01]  /*4850*/  CS2R R6, SRZ ;  /* 0x0000000000067805 */ /* 0x000fe2000001ff00 */
[----:B0-----:R-:W-:Y:S01]  /*4860*/  FMUL.FTZ R4, R70, UR4 ;  /* 0x0000000446047c20 */ /* 0x001fe20008410000 */
[----:B------:R-:W-:Y:S01]  /*4870*/  BAR.SYNC.DEFER_BLOCKING 0x0 ;  /* 0x0000000000007b1d */ /* 0x000fe20000010000 */
[----:B-1----:R-:W-:Y:S01]  /*4880*/  ISETP.GE.AND P0, PT, R2, 0x1, PT ;  /* 0x000000010200780c */ /* 0x002fe20003f06270 */
[----:B------:R-:W-:-:S05]  /*4890*/  FMUL.FTZ R2, R72, UR4 ;  /* 0x0000000448027c20 */ /* 0x000fca0008410000 */
[----:B------:R0:W-:Y:S02]  /*48a0*/  STL [R1+0x84], R2 ;  /* 0x0000840201007387 */ /* 0x0001e40000100800 */
[----:B0-----:R-:W-:Y:S01]  /*48b0*/  FMUL.FTZ R2, R131, UR4 ;  /* 0x0000000483027c20 */ /* 0x001fe20008410000 */
[----:B--2---:R-:W-:-:S04]  /*48c0*/  FFMA.FTZ R3, R27, R146, R0 ;  /* 0x000000921b037223 */ /* 0x004fc80000010000 */
[----:B------:R-:W-:-:S04]  /*48d0*/  FFMA.FTZ R0, R26, R72, R3 ;  /* 0x000000481a007223 */ /* 0x000fc80000010003 */
[----:B------:R-:W-:-:S04]  /*48e0*/  FFMA.FTZ R3, R25, R145, R0 ;  /* 0x0000009119037223 */ /* 0x000fc80000010000 */
[----:B------:R-:W-:-:S04]  /*48f0*/  FFMA.FTZ R0, R24, R70, R3 ;  /* 0x0000004618007223 */ /* 0x000fc80000010003 */
[----:B------:R-:W-:-:S04]  /*4900*/  FFMA.FTZ R3, R23, R131, R0 ;  /* 0x0000008317037223 */ /* 0x000fc80000010000 */
[----:B------:R-:W-:Y:S01]  /*4910*/  FFMA.FTZ R0, R22, R68, R3 ;  /* 0x0000004416007223 */ /* 0x000fe20000010003 */
[----:B------:R-:W-:-:S05]  /*4920*/  FMUL.FTZ R3, R145, UR4 ;  /* 0x0000000491037c20 */ /* 0x000fca0008410000 */
        /* <DEDUP_REMOVED lines=26> */
[----:B-1----:R-:W-:-:S04]  /*4ad0*/  CS2R R4, SRZ ;  /* 0x0000000000047805 */ /* 0x002fc8000001ff00 */
[----:B------:R0:W-:Y:S01]  /*4ae0*/  STL [R1+0x50], R3 ;  /* 0x0000500301007387 */ /* 0x0001e20000100800 */
[----:B--2---:R-:W-:-:S05]  /*4af0*/  FMUL.FTZ R2, R58, UR4 ;  /* 0x000000043a027c20 */ /* 0x004fca0008410000 */
[----:B------:R1:W-:Y:S01]  /*4b00*/  STL [R1+0x4c], R2 ;  /* 0x00004c0201007387 */ /* 0x0003e20000100800 */
[----:B0-----:R-:W-:-:S03]  /*4b10*/  FFMA.FTZ R3, R17, R125, R0 ;  /* 0x0000007d11037223 */ /* 0x001fc60000010000 */
[----:B------:R0:W-:Y:S01]  /*4b20*/  STL [R1+0x8], RZ ;  /* 0x000008ff01007387 */ /* 0x0001e20000100800 */
[----:B------:R-:W-:-:S03]  /*4b30*/  FFMA.FTZ R0, R16, R62, R3 ;  /* 0x0000003e10007223 */ /* 0x000fc60000010003 */
[----:B------:R0:W-:Y:S01]  /*4b40*/  STL [R1+0x4], RZ ;  /* 0x000004ff01007387 */ /* 0x0001e20000100800 */
[----:B------:R-:W-:-:S03]  /*4b50*/  FFMA.FTZ R3, R15, R123, R0 ;  /* 0x0000007b0f037223 */ /* 0x000fc60000010000 */
[----:B------:R0:W-:Y:S01]  /*4b60*/  STL [R1], RZ ;  /* 0x000000ff01007387 */ /* 0x0001e20000100800 */
[----:B------:R-:W-:Y:S01]  /*4b70*/  FFMA.FTZ R0, R14, R60, R3 ;  /* 0x0000003c0e007223 */ /* 0x000fe20000010003 */
[----:B-1----:R-:W-:-:S03]  /*4b80*/  CS2R R2, SRZ ;  /* 0x0000000000027805 */ /* 0x002fc6000001ff00 */
[----:B------:R-:W-:Y:S01]  /*4b90*/  FFMA.FTZ R41, R13, R122, R0 ;  /* 0x0000007a0d297223 */ /* 0x000fe20000010000 */
[----:B------:R-:W-:-:S03]  /*4ba0*/  MOV R0, RZ ;  /* 0x000000ff00007202 */ /* 0x000fc60000000f00 */
[----:B------:R-:W-:-:S05]  /*4bb0*/  FFMA.FTZ R40, R12, R58, R41 ;  /* 0x0000003a0c287223 */ /* 0x000fca0000010029 */
[----:B------:R0:W-:Y:S01]  /*4bc0*/  STL [R1+0x164], R40 ;  /* 0x0001642801007387 */ /* 0x0001e20000100800 */
[----:B------:R-:W-:Y:S05]  /*4bd0*/  @!P0 BRA `(.L_x_919) ;  /* 0x0000004400b08947 */ /* 0x000fea0003800000 */
[----:B------:R-:W-:Y:S01]  /*4be0*/  ISETP.GE.AND P0, PT, R50, UR23, PT ;  /* 0x0000001732007c0c */ /* 0x000fe2000bf06270 */
[----:B------:R-:W-:Y:S01]  /*4bf0*/  FADD.FTZ R29, R143, UR5 ;  /* 0x000000058f1d7e21 */ /* 0x000fe20008010000 */
[----:B0-----:R-:W-:Y:S01]  /*4c00*/  MOV R40, R144 ;  /* 0x0000009000287202 */ /* 0x001fe20000000f00 */
[----:B------:R-:W-:Y:S01]  /*4c10*/  FADD.FTZ R30, R142, UR5 ;  /* 0x000000058e1e7e21 */ /* 0x000fe20008010000 */
[----:B------:R-:W-:Y:S01]  /*4c20*/  FADD.FTZ R10, R141, UR5 ;  /* 0x000000058d0a7e21 */ /* 0x000fe20008010000 */
[----:B------:R-:W-:Y:S01]  /*4c30*/  ULDC.64 UR30, c[0x0][0x230] ;  /* 0x00008c00001e7ab9 */ /* 0x000fe20000000a00 */
[----:B------:R-:W-:Y:S01]  /*4c40*/  LOP3.LUT R40, R40, 0xfffffffe, RZ, 0xc0, !PT ;  /* 0xfffffffe28287812 */ /* 0x000fe200078ec0ff */
[----:B------:R-:W-:Y:S02]  /*4c50*/  UIMAD UR32, UR8, UR30, URZ ;  /* 0x0000001e082072a4 */ /* 0x000fe4000f8e023f */
[----:B------:R-:W-:Y:S02]  /*4c60*/  UIMAD.WIDE.U32 UR50, UR7, UR30, URZ ;  /* 0x0000001e073272a5 */ /* 0x000fe4000f8e003f */
[----:B------:R-:W-:-:S02]  /*4c70*/  UIMAD UR31, UR7, UR31, UR32 ;  /* 0x0000001f071f72a4 */ /* 0x000fc4000f8e0220 */
[----:B------:R-:W-:Y:S01]  /*4c80*/  @P0 LOP3.LUT R40, R40, 0x1, RZ, 0xfc, !PT ;  /* 0x0000000128280812 */ /* 0x000fe200078efcff */
[----:B------:R-:W-:Y:S01]  /*4c90*/  UMOV UR47, URZ ;  /* 0x0000003f002f7c82 */ /* 0x000fe20008000000 */
[----:B------:R-:W-:Y:S01]  /*4ca0*/  UIADD3 UR57, UR51, UR31, URZ ;  /* 0x0000001f33397290 */ /* 0x000fe2000fffe03f */
[----:B------:R-:W-:Y:S02]  /*4cb0*/  UMOV UR52, URZ ;  /* 0x0000003f00347c82 */ /* 0x000fe40008000000 */
[----:B------:R-:W-:Y:S01]  /*4cc0*/  STL [R1+0xcc], R40 ;  /* 0x0000cc2801007387 */ /* 0x000fe20000100800 */
[----:B------:R-:W-:Y:S01]  /*4cd0*/  UMOV UR53, URZ ;  /* 0x0000003f00357c82 */ /* 0x000fe20008000000 */
[----:B------:R-:W-:Y:S01]  /*4ce0*/  ULDC UR54, c[0x0][0x224] ;  /* 0x0000890000367ab9 */ /* 0x000fe20000000800 */
[----:B------:R-:W-:Y:S01]  /*4cf0*/  ULDC UR55, c[0x0][0x21c] ;  /* 0x0000870000377ab9 */ /* 0x000fe20000000800 */
        /* <DEDUP_REMOVED lines=8> */
[----:B------:R2:W-:Y:S01]  /*4d80*/  STL [R1+0x144], R10 ;  /* 0x0001440a01007387 */ /* 0x0005e20000100800 */
[----:B------:R-:W-:Y:S01]  /*4d90*/  ULDC.64 UR40, c[0x0][0x270] ;  /* 0x00009c0000287ab9 */ /* 0x000fe20000000a00 */
[----:B0-----:R-:W-:Y:S01]  /*4da0*/  FADD.FTZ R29, R140, UR5 ;  /* 0x000000058c1d7e21 */ /* 0x001fe20008010000 */
[----:B-1----:R-:W-:-:S04]  /*4db0*/  FADD.FTZ R30, R139, UR5 ;  /* 0x000000058b1e7e21 */ /* 0x002fc80008010000 */
[----:B------:R0:W-:Y:S01]  /*4dc0*/  STL [R1+0x140], R29 ;  /* 0x0001401d01007387 */ /* 0x0001e20000100800 */
[----:B--2---:R-:W-:-:S03]  /*4dd0*/  FADD.FTZ R10, R138, UR5 ;  /* 0x000000058a0a7e21 */ /* 0x004fc60008010000 */
[----:B------:R1:W-:Y:S04]  /*4de0*/  STL [R1+0x13c], R30 ;  /* 0x00013c1e01007387 */ /* 0x0003e80000100800 */
[----:B------:R2:W-:Y:S01]  /*4df0*/  STL [R1+0x138], R10 ;  /* 0x0001380a01007387 */ /* 0x0005e20000100800 */
        /* <DEDUP_REMOVED lines=16> */
[----:B------:R-:W-:Y:S04]  /*4f00*/  STL [R1+0x118], R30 ;  /* 0x0001181e01007387 */ /* 0x000fe80000100800 */
[----:B------:R1:W-:Y:S01]  /*4f10*/  STL [R1+0x114], R10 ;  /* 0x0001140a01007387 */ /* 0x0003e20000100800 */
[----:B0-----:R-:W-:-:S05]  /*4f20*/  FADD.FTZ R29, R124, UR5 ;  /* 0x000000057c1d7e21 */ /* 0x001fca0008010000 */
[----:B------:R0:W-:Y:S01]  /*4f30*/  STL [R1+0x110], R29 ;  /* 0x0001101d01007387 */ /* 0x0001e20000100800 */
[----:B-1----:R-:W-:-:S07]  /*4f40*/  MOV R10, RZ ;  /* 0x000000ff000a7202 */ /* 0x002fce0000000f00 */
.L_x_963:
[----:B0-----:R-:W2:Y:S01]  /*4f50*/  LDL R29, [R1+0xcc] ;  /* 0x0000cc00011d7983 */ /* 0x001ea20000100800 */
[----:B------:R-:W-:Y:S01]  /*4f60*/  USHF.R.S32.HI UR56, URZ, 0x1f, UR47 ;  /* 0x0000001f3f387899 */ /* 0x000fe2000801142f */
[----:B------:R-:W-:Y:S02]  /*4f70*/  MOV R31, UR36 ;  /* 0x00000024001f7c02 */ /* 0x000fe40008000f00 */
[----:B---3--:R-:W3:Y:S01]  /*4f80*/  LDL R80, [R1+0xc8] ;  /* 0x0000c80001507983 */ /* 0x008ee20000100800 */
[----:B------:R-:W-:Y:S02]  /*4f90*/  UIMAD UR42, UR56, UR36, URZ ;  /* 0x00000024382a72a4 */ /* 0x000fe4000f8e023f */
[----:B------:R-:W-:Y:S01]  /*4fa0*/  IMAD.WIDE.U32 R30, R31, UR47, R50 ;  /* 0x0000002f1f1e7c25 */ /* 0x000fe2000f8e0032 */
[----:B------:R-:W4:Y:S01]  /*4fb0*/  LDL R79, [R1+0xc4] ;  /* 0x0000c400014f7983 */ /* 0x000f220000100800 */
[----:B------:R-:W-:Y:S01]  /*4fc0*/  UIMAD UR42, UR47, UR37, UR42 ;  /* 0x000000252f2a72a4 */ /* 0x000fe2000f8e022a */
[----:B------:R-:W-:-:S02]  /*4fd0*/  LOP3.LUT R47, R50, 0x20, RZ, 0xfc, !PT ;  /* 0x00000020322f7812 */ /* 0x000fc400078efcff */
[----:B------:R-:W-:Y:S01]  /*4fe0*/  LEA R40, P0, R30, UR19, 0x2 ;  /* 0x000000131e287c11 */ /* 0x000fe2000f8010ff */
[----:B------:R-:W-:Y:S01]  /*4ff0*/  HFMA2.MMA R49, -RZ, RZ, 0, 0 ;  /* 0x00000000ff317435 */ /* 0x000fe200000001ff */
[----:B------:R-:W-:Y:S01]  /*5000*/  CS2R R52, SRZ ;  /* 0x0000000000347805 */ /* 0x000fe2000001ff00 */
[----:B------:R-:W-:Y:S01]  /*5010*/  UIMAD UR59, UR56, UR32, URZ ;  /* 0x00000020383b72a4 */ /* 0x000fe2000f8e023f */
[----:B------:R-:W4:Y:S01]  /*5020*/  LDL R78, [R1+0xc0] ;  /* 0x0000c000014e7983 */ /* 0x000f220000100800 */
[----:B------:R-:W-:-:S03]  /*5030*/  UMOV UR43, UR57 ;  /* 0x00000039002b7c82 */ /* 0x000fc60008000000 */
        /* <DEDUP_REMOVED lines=12> */
[----:B--2---:R-:W-:Y:S01]  /*5100*/  LOP3.LUT P5, RZ, R29, 0x1, RZ, 0xc0, !PT ;  /* 0x000000011dff7812 */ /* 0x004fe200078ac0ff */
[----:B------:R-:W-:-:S05]  /*5110*/  VIADD R29, R31, UR42 ;  /* 0x0000002a1f1d7c36 */ /* 0x000fca0008000000 */
[----:B------:R-:W-:Y:S02]  /*5120*/  LEA.HI.X R41, R30, UR20, R29, 0x2, P0 ;  /* 0x000000141e297c11 */ /* 0x000fe400080f141d */
[----:B------:R-:W-:-:S05]  /*5130*/  ISETP.GE.AND P0, PT, R47, UR23, PT ;  /* 0x000000172f007c0c */ /* 0x000fca000bf06270 */
[----:B------:R-:W3:Y:S08]  /*5140*/  @!P5 LDG.E R49, desc[UR24][R40.64] ;  /* 0x000000182831d981 */ /* 0x000ef0000c1e1900 */
[----:B------:R-:W4:Y:S01]  /*5150*/  @!P0 LDG.E R53, desc[UR24][R40.64+0x80] ;  /* 0x0000801828358981 */ /* 0x000f22000c1e1900 */
[----:B------:R-:W-:Y:S01]  /*5160*/  UMOV UR42, UR50 ;  /* 0x00000032002a7c82 */ /* 0x000fe20008000000 */
[----:B------:R-:W-:-:S02]  /*5170*/  UIMAD UR60, UR47, UR33, UR59 ;  /* 0x000000212f3c72a4 */ /* 0x000fc4000f8e023b */
[----:B------:R-:W-:-:S04]  /*5180*/  UIMAD.WIDE.U32 UR42, UR47, UR32, UR42 ;  /* 0x000000202f2a72a5 */ /* 0x000fc8000f8e002a */
[----:B------:R-:W-:Y:S02]  /*5190*/  ULEA UR59, UP0, UR42, UR34, 0x2 ;  /* 0x000000222a3b7291 */ /* 0x000fe4000f80103f */
[----:B------:R-:W-:Y:S01]  /*51a0*/  UIADD3 UR43, UR43, UR60, URZ ;  /* 0x0000003c2b2b7290 */ /* 0x000fe2000fffe03f */
[----:B------:R-:W-:-:S03]  /*51b0*/  LOP3.LUT R46, R50, 0x40, RZ, 0xfc, !PT ;  /* 0x00000040322e7812 */ /* 0x000fc600078efcff */
[----:B------:R-:W-:Y:S01]  /*51c0*/  ULEA.HI.X UR42, UR42, UR35, UR43, 0x2, UP0 ;  /* 0x000000232a2a7291 */ /* 0x000fe200080f142b */
[C---:B------:R-:W-:Y:S02]  /*51d0*/  LOP3.LUT R45, R50.reuse, 0x60, RZ, 0xfc, !PT ;  /* 0x00000060322d7812 */ /* 0x040fe400078efcff */
[C---:B------:R-:W-:Y:S02]  /*51e0*/  LOP3.LUT R44, R50.reuse, 0x80, RZ, 0xfc, !PT ;  /* 0x00000080322c7812 */ /* 0x040fe400078efcff */
[----:B------:R-:W-:Y:S02]  /*51f0*/  LOP3.LUT R38, R50, 0xc0, RZ, 0xfc, !PT ;  /* 0x000000c032267812 */ /* 0x000fe400078efcff */
[----:B------:R-:W-:Y:S02]  /*5200*/  ISETP.GE.AND P1, PT, R46, UR23, PT ;  /* 0x000000172e007c0c */ /* 0x000fe4000bf26270 */
[----:B------:R-:W-:Y:S02]  /*5210*/  MOV R43, UR42 ;  /* 0x0000002a002b7c02 */ /* 0x000fe40008000f00 */
[----:B------:R-:W-:-:S02]  /*5220*/  CS2R R54, SRZ ;  /* 0x0000000000367805 */ /* 0x000fc4000001ff00 */
[----:B------:R-:W-:Y:S02]  /*5230*/  ISETP.GE.AND P2, PT, R45, UR23, PT ;  /* 0x000000172d007c0c */ /* 0x000fe4000bf46270 */
[----:B------:R-:W-:Y:S02]  /*5240*/  CS2R R56, SRZ ;  /* 0x0000000000387805 */ /* 0x000fe4000001ff00 */
[----:B------:R-:W-:Y:S02]  /*5250*/  MOV R42, UR59 ;  /* 0x0000003b002a7c02 */ /* 0x000fe40008000f00 */
[C---:B------:R-:W-:Y:S02]  /*5260*/  LOP3.LUT R39, R50.reuse, 0xa0, RZ, 0xfc, !PT ;  /* 0x000000a032277812 */ /* 0x040fe400078efcff */
[----:B------:R-:W-:Y:S01]  /*5270*/  LOP3.LUT R37, R50, 0xe0, RZ, 0xfc, !PT ;  /* 0x000000e032257812 */ /* 0x000fe200078efcff */
[----:B------:R0:W2:Y:S01]  /*5280*/  LDG.E R43, desc[UR24][R42.64] ;  /* 0x000000182a2b7981 */ /* 0x0000a2000c1e1900 */
[----:B------:R-:W-:-:S02]  /*5290*/  ISETP.GE.AND P3, PT, R44, UR23, PT ;  /* 0x000000172c007c0c */ /* 0x000fc4000bf66270 */
[----:B------:R-:W-:Y:S01]  /*52a0*/  LOP3.LUT R36, R50, 0x100, RZ, 0xfc, !PT ;  /* 0x0000010032247812 */ /* 0x000fe200078efcff */
[----:B------:R-:W2:Y:S01]  /*52b0*/  @!P1 LDG.E R52, desc[UR24][R40.64+0x100] ;  /* 0x0001001828349981 */ /* 0x000ea2000c1e1900 */
[----:B------:R-:W-:Y:S02]  /*52c0*/  ISETP.GE.AND P0, PT, R38, UR23, PT ;  /* 0x0000001726007c0c */ /* 0x000fe4000bf06270 */
[C---:B------:R-:W-:Y:S01]  /*52d0*/  LOP3.LUT R35, R50.reuse, 0x120, RZ, 0xfc, !PT ;  /* 0x0000012032237812 */ /* 0x040fe200078efcff */
[----:B------:R-:W2:Y:S01]  /*52e0*/  @!P2 LDG.E R55, desc[UR24][R40.64+0x180] ;  /* 0x000180182837a981 */ /* 0x000ea2000c1e1900 */
[----:B------:R-:W-:Y:S02]  /*52f0*/  LOP3.LUT R33, R50, 0x160, RZ, 0xfc, !PT ;  /* 0x0000016032217812 */ /* 0x000fe400078efcff */
[----:B------:R-:W-:Y:S02]  /*5300*/  CS2R R58, SRZ ;  /* 0x00000000003a7805 */ /* 0x000fe4000001ff00 */
[----:B------:R-:W-:-:S02]  /*5310*/  ISETP.GE.AND P4, PT, R39, UR23, PT ;  /* 0x0000001727007c0c */ /* 0x000fc4000bf86270 */
[----:B------:R-:W-:Y:S02]  /*5320*/  CS2R R60, SRZ ;  /* 0x00000000003c7805 */ /* 0x000fe4000001ff00 */
[----:B------:R-:W-:Y:S01]  /*5330*/  ISETP.GE.AND P1, PT, R37, UR23, PT ;  /* 0x0000001725007c0c */ /* 0x000fe2000bf26270 */
[----:B------:R-:W2:Y:S01]  /*5340*/  @!P3 LDG.E R54, desc[UR24][R40.64+0x200] ;  /* 0x000200182836b981 */ /* 0x000ea2000c1e1900 */
[----:B------:R-:W-:Y:S02]  /*5350*/  ISETP.GE.AND P2, PT, R36, UR23, PT ;  /* 0x0000001724007c0c */ /* 0x000fe4000bf46270 */
[----:B------:R-:W-:Y:S02]  /*5360*/  CS2R R62, SRZ ;  /* 0x00000000003e7805 */ /* 0x000fe4000001ff00 */
[----:B------:R-:W-:Y:S01]  /*5370*/  ISETP.GE.AND P3, PT, R35, UR23, PT ;  /* 0x0000001723007c0c */ /* 0x000fe2000bf66270 */
[----:B------:R-:W2:Y:S01]  /*5380*/  @!P0 LDG.E R56, desc[UR24][R40.64+0x300] ;  /* 0x0003001828388981 */ /* 0x000ea2000c1e1900 */
[----:B------:R-:W-:-:S02]  /*5390*/  ISETP.GE.AND P0, PT, R33, UR23, PT ;  /* 0x0000001721007c0c */ /* 0x000fc4000bf06270 */
[C---:B------:R-:W-:Y:S02]  /*53a0*/  LOP3.LUT R34, R50.reuse, 0x140, RZ, 0xfc, !PT ;  /* 0x0000014032227812 */ /* 0x040fe400078efcff */
[C---:B------:R-:W-:Y:S01]  /*53b0*/  LOP3.LUT R32, R50.reuse, 0x180, RZ, 0xfc, !PT ;  /* 0x0000018032207812 */ /* 0x040fe200078efcff */
[----:B------:R-:W2:Y:S01]  /*53c0*/  @!P4 LDG.E R57, desc[UR24][R40.64+0x280] ;  /* 0x000280182839c981 */ /* 0x000ea2000c1e1900 */
[C---:B------:R-:W-:Y:S02]  /*53d0*/  LOP3.LUT R31, R50.reuse, 0x1a0, RZ, 0xfc, !PT ;  /* 0x000001a0321f7812 */ /* 0x040fe400078efcff */
[----:B------:R-:W-:Y:S02]  /*53e0*/  CS2R R64, SRZ ;  /* 0x0000000000407805 */ /* 0x000fe4000001ff00 */
[----:B------:R-:W-:Y:S01]  /*53f0*/  LOP3.LUT R30, R50, 0x1c0, RZ, 0xfc, !PT ;  /* 0x000001c0321e7812 */ /* 0x000fe200078efcff */
[----:B------:R-:W2:Y:S01]  /*5400*/  @!P1 LDG.E R59, desc[UR24][R40.64+0x380] ;  /* 0x00038018283b9981 */ /* 0x000ea2000c1e1900 */
[----:B------:R-:W-:Y:S01]  /*5410*/  ISETP.GE.AND P4, PT, R34, UR23, PT ;  /* 0x0000001722007c0c */ /* 0x000fe2000bf86270 */
[----:B------:R-:W-:Y:S01]  /*5420*/  ULDC.64 UR42, c[0x0][0x268] ;  /* 0x00009a00002a7ab9 */ /* 0x000fe20000000a00 */
[----:B------:R-:W-:Y:S01]  /*5430*/  LOP3.LUT R29, R50, 0x1e0, RZ, 0xfc, !PT ;  /* 0x000001e0321d7812 */ /* 0x000fe200078efcff */
[----:B------:R-:W2:Y:S01]  /*5440*/  @!P2 LDG.E R58, desc[UR24][R40.64+0x400] ;  /* 0x00040018283aa981 */ /* 0x000ea2000c1e1900 */
[----:B------:R-:W-:-:S02]  /*5450*/  ISETP.GE.AND P1, PT, R32, UR23, PT ;  /* 0x0000001720007c0c */ /* 0x000fc4000bf26270 */
[----:B------:R-:W-:Y:S01]  /*5460*/  ISETP.GE.AND P2, PT, R31, UR23, PT ;  /* 0x000000171f007c0c */ /* 0x000fe2000bf46270 */
[----:B------:R-:W2:Y:S01]  /*5470*/  @!P3 LDG.E R61, desc[UR24][R40.64+0x480] ;  /* 0x00048018283db981 */ /* 0x000ea2000c1e1900 */
[----:B------:R-:W-:-:S03]  /*5480*/  ISETP.GE.AND P3, PT, R30, UR23, PT ;  /* 0x000000171e007c0c */ /* 0x000fc6000bf66270 */
[----:B------:R-:W2:Y:S01]  /*5490*/  @!P0 LDG.E R63, desc[UR24][R40.64+0x580] ;  /* 0x00058018283f8981 */ /* 0x000ea2000c1e1900 */
[----:B------:R-:W-:Y:S02]  /*54a0*/  ISETP.GE.AND P0, PT, R29, UR23, PT ;  /* 0x000000171d007c0c */ /* 0x000fe4000bf06270 */
[----:B0-----:R-:W-:Y:S01]  /*54b0*/  MOV R42, RZ ;  /* 0x000000ff002a7202 */ /* 0x001fe20000000f00 */
[----:B------:R-:W2:Y:S04]  /*54c0*/  @!P4 LDG.E R60, desc[UR24][R40.64+0x500] ;  /* 0x00050018283cc981 */ /* 0x000ea8000c1e1900 */
[----:B------:R-:W2:Y:S04]  /*54d0*/  @!P1 LDG.E R62, desc[UR24][R40.64+0x600] ;  /* 0x00060018283e9981 */ /* 0x000ea8000c1e1900 */
[----:B------:R-:W2:Y:S04]  /*54e0*/  @!P2 LDG.E R65, desc[UR24][R40.64+0x680] ;  /* 0x000680182841a981 */ /* 0x000ea8000c1e1900 */
[----:B------:R-:W2:Y:S04]  /*54f0*/  @!P3 LDG.E R64, desc[UR24][R40.64+0x700] ;  /* 0x000700182840b981 */ /* 0x000ea8000c1e1900 */
[----:B------:R0:W2:Y:S04]  /*5500*/  @!P0 LDG.E R42, desc[UR24][R40.64+0x780] ;  /* 0x00078018282a8981 */ /* 0x0000a8000c1e1900 */
[----:B------:R-:W2:Y:S04]  /*5510*/  LDL R41, [R1+0x8c] ;  /* 0x00008c0001297983 */ /* 0x000ea80000100800 */
[----:B---3--:R-:W-:Y:S04]  /*5520*/  STS [R80], R49 ;  /* 0x0000003150007388 */ /* 0x008fe80000000800 */
[----:B----4-:R1:W-:Y:S04]  /*5530*/  STS [R79+0x80], R53 ;  /* 0x000080354f007388 */ /* 0x0103e80000000800 */
[----:B-1----:R-:W3:Y:S01]  /*5540*/  LDL R53, [R1+0x10c] ;  /* 0x00010c0001357983 */ /* 0x002ee20000100800 */
[----:B------:R-:W-:-:S02]  /*5550*/  UIMAD UR59, UR8, UR42, URZ ;  /* 0x0000002a083b72a4 */ /* 0x000fc4000f8e023f */
[----:B------:R-:W-:Y:S02]  /*5560*/  UIMAD.WIDE.U32 UR60, UR7, UR42, URZ ;  /* 0x0000002a073c72a5 */ /* 0x000fe4000f8e003f */
[----:B------:R-:W-:Y:S02]  /*5570*/  UIMAD UR43, UR7, UR43, UR59 ;  /* 0x0000002b072b72a4 */ /* 0x000fe4000f8e023b */
[----:B------:R-:W-:Y:S02]  /*5580*/  UIMAD UR42, UR56, UR40, URZ ;  /* 0x00000028382a72a4 */ /* 0x000fe4000f8e023f */
[----:B------:R-:W-:Y:S02]  /*5590*/  UIADD3 UR61, UR61, UR43, URZ ;  /* 0x0000002b3d3d7290 */ /* 0x000fe4000fffe03f */
[----:B------:R-:W-:Y:S02]  /*55a0*/  UIMAD UR42, UR47, UR41, UR42 ;  /* 0x000000292f2a72a4 */ /* 0x000fe4000f8e022a */
[----:B------:R-:W-:-:S04]  /*55b0*/  UIMAD.WIDE.U32 UR60, UR47, UR40, UR60 ;  /* 0x000000282f3c72a5 */ /* 0x000fc8000f8e003c */
[----:B------:R-:W-:Y:S02]  /*55c0*/  UIADD3 UR59, UR61, UR42, URZ ;  /* 0x0000002a3d3b7290 */ /* 0x000fe4000fffe03f */
[----:B------:R-:W-:-:S04]  /*55d0*/  ULEA UR43, UP0, UR60, UR38, 0x2 ;  /* 0x000000263c2b7291 */ /* 0x000fc8000f80103f */
[----:B------:R-:W-:Y:S01]  /*55e0*/  ULEA.HI.X UR60, UR60, UR39, UR59, 0x2, UP0 ;  /* 0x000000273c3c7291 */ /* 0x000fe200080f143b */
[----:B--2---:R-:W-:Y:S01]  /*55f0*/  R2UR UR59, R43 ;  /* 0x000000002b3b72ca */ /* 0x004fe200000e0000 */
[----:B------:R-:W-:-:S04]  /*5600*/  UIADD3 UR42, UR21, -0x1, URZ ;  /* 0xffffffff152a7890 */ /* 0x000fc8000fffe03f */
[----:B------:R-:W-:-:S08]  /*5610*/  ULEA.HI UR61, UR42, UR42, URZ, 0x1 ;  /* 0x0000002a2a3d7291 */ /* 0x000fd0000f8f083f */
[----:B------:R-:W-:-:S04]  /*5620*/  IMAD.U32 R49, RZ, RZ, UR59 ;  /* 0x0000003bff317e24 */ /* 0x000fc8000f8e00ff */
[----:B------:R-:W-:Y:S01]  /*5630*/  FMUL.FTZ R49, R49, 1.4426950216293334961 ;  /* 0x3fb8aa3b31317820 */ /* 0x000fe20000410000 */
[----:B------:R-:W-:Y:S01]  /*5640*/  ULOP3.LUT UR61, UR61, 0xfffffe, URZ, 0xc0, !UPT ;  /* 0x00fffffe3d3d7892 */ /* 0x000fe2000f8ec03f */
[----:B------:R-:W-:Y:S03]  /*5650*/  STS [R78+0x100], R52 ;  /* 0x000100344e007388 */ /* 0x000fe60000000800 */
[----:B------:R-:W-:Y:S01]  /*5660*/  UIADD3 UR42, UR42, -UR61, URZ ;  /* 0x8000003d2a2a7290 */ /* 0x000fe2000fffe03f */
[----:B------:R-:W-:Y:S04]  /*5670*/  STS [R77+0x180], R55 ;  /* 0x000180374d007388 */ /* 0x000fe80000000800 */
[----:B------:R-:W-:Y:S01]  /*5680*/  STS [R76+0x200], R54 ;  /* 0x000200364c007388 */ /* 0x000fe20000000800 */
[----:B------:R-:W-:-:S03]  /*5690*/  ULEA UR42, UR42, UR47, 0x8 ;  /* 0x0000002f2a2a7291 */ /* 0x000fc6000f8e403f */
[----:B------:R-:W-:Y:S01]  /*56a0*/  STS [R75+0x280], R57 ;  /* 0x000280394b007388 */ /* 0x000fe20000000800 */
[----:B------:R-:W-:-:S03]  /*56b0*/  ISETP.NE.AND P1, PT, R48, RZ, PT ;  /* 0x000000ff3000720c */ /* 0x000fc60003f25270 */
[----:B------:R-:W-:Y:S01]  /*56c0*/  STS [R74+0x300], R56 ;  /* 0x000300384a007388 */ /* 0x000fe20000000800 */
[----:B0-----:R-:W-:-:S03]  /*56d0*/  IADD3 R40, R48, 0x200, RZ ;  /* 0x0000020030287810 */ /* 0x001fc60007ffe0ff */
[----:B------:R-:W-:Y:S04]  /*56e0*/  STS [R73+0x380], R59 ;  /* 0x0003803b49007388 */ /* 0x000fe80000000800 */
[----:B------:R-:W-:Y:S01]  /*56f0*/  STS [R72+0x400], R58 ;  /* 0x0004003a48007388 */ /* 0x000fe20000000800 */
[----:B------:R-:W-:-:S03]  /*5700*/  SEL R40, R40, UR42, P1 ;  /* 0x0000002a28287c07 */ /* 0x000fc60008800000 */
[----:B------:R-:W-:Y:S04]  /*5710*/  STS [R71+0x480], R61 ;  /* 0x0004803d47007388 */ /* 0x000fe80000000800 */
[----:B------:R-:W-:Y:S04]  /*5720*/  STS [R70+0x500], R60 ;  /* 0x0005003c46007388 */ /* 0x000fe80000000800 */
[----:B------:R-:W-:Y:S01]  /*5730*/  STS [R69+0x580], R63 ;  /* 0x0005803f45007388 */ /* 0x000fe20000000800 */
[----:B------:R-:W-:-:S03]  /*5740*/  MOV R122, UR43 ;  /* 0x0000002b007a7c02 */ /* 0x000fc60008000f00 */
[----:B------:R-:W-:Y:S01]  /*5750*/  STS [R68+0x600], R62 ;  /* 0x0006003e44007388 */ /* 0x000fe20000000800 */
[----:B------:R-:W-:-:S03]  /*5760*/  MOV R123, UR60 ;  /* 0x0000003c007b7c02 */ /* 0x000fc60008000f00 */
[----:B------:R-:W-:Y:S04]  /*5770*/  STS [R67+0x680], R65 ;  /* 0x0006804143007388 */ /* 0x000fe80000000800 */
[----:B------:R-:W-:Y:S04]  /*5780*/  STS [R66+0x700], R64 ;  /* 0x0007004042007388 */ /* 0x000fe80000000800 */
[----:B------:R0:W-:Y:S01]  /*5790*/  STS [R41+0x780], R42 ;  /* 0x0007802a29007388 */ /* 0x0001e20000000800 */
[----:B------:R-:W-:-:S03]  /*57a0*/  NOP ;  /* 0x0000000000007918 */ /* 0x000fc60000000000 */
[----:B------:R1:W2:Y:S01]  /*57b0*/  LDS R120, [R28+0x4] ;  /* 0x000004001c787984 */ /* 0x0002a20000000800 */
[----:B0-----:R-:W-:-:S03]  /*57c0*/  LEA R41, R40, R11, 0x2 ;  /* 0x0000000b28297211 */ /* 0x001fc600078e10ff */
[----:B------:R1:W0:Y:S04]  /*57d0*/  LDS R119, [R28+0x8] ;  /* 0x000008001c777984 */ /* 0x0002280000000800 */
        /* <DEDUP_REMOVED lines=13> */
[----:B------:R1:W0:Y:S04]  /*58b0*/  LDS R105, [R28] ;  /* 0x000000001c697984 */ /* 0x0002280000000800 */
[----:B------:R1:W5:Y:S01]  /*58c0*/  LDG.E R122, desc[UR24][R122.64] ;  /* 0x000000187a7a7981 */ /* 0x000362000c1e1900 */
[----:B------:R-:W-:-:S13]  /*58d0*/  ISETP.NE.AND P0, PT, R48, 0x7f, PT ;  /* 0x0000007f3000780c */ /* 0x000fda0003f05270 */
[----:B------:R-:W-:Y:S01]  /*58e0*/  @P0 LEA R104, R48, R11, 0x2 ;  /* 0x0000000b30680211 */ /* 0x000fe200078e10ff */
[----:B------:R-:W-:Y:S01]  /*58f0*/  BSSY B0, `(.L_x_920) ;  /* 0x0000013000007945 */ /* 0x000fe20003800000 */
[----:B---3--:R-:W-:-:S04]  /*5900*/  FADD.FTZ R121, R53, UR5 ;  /* 0x0000000535797e21 */ /* 0x008fc80008010000 */
[----:B------:R-:W-:-:S06]  /*5910*/  FMUL.FTZ R138, R49, R121 ;  /* 0x00000079318a7220 */ /* 0x000fcc0000410000 */
[----:B------:R-:W3:Y:S02]  /*5920*/  MUFU.EX2 R138, R138 ;  /* 0x0000008a008a7308 */ /* 0x000ee40000000800 */
[----:B---3--:R1:W-:Y:S01]  /*5930*/  STS [R41+0x4c60], R138 ;  /* 0x004c608a29007388 */ /* 0x0083e20000000800 */
[----:B------:R-:W-:Y:S06]  /*5940*/  BAR.SYNC.DEFER_BLOCKING 0x0 ;  /* 0x0000000000007b1d */ /* 0x000fec0000010000 */
[----:B------:R-:W3:Y:S01]  /*5950*/  @P0 LDS R104, [R104+0x5464] ;  /* 0x0054640068680984 */ /* 0x000ee20000000800 */
[----:B0-2-4-:R-:W-:Y:S05]  /*5960*/  @P0 BRA `(.L_x_921) ;  /* 0x00000000002c0947 */ /* 0x015fea0003800000 */
[----:B------:R-:W0:Y:S01]  /*5970*/  LDC R40, c[0x0][0x224] ;  /* 0x00008900ff287b82 */ /* 0x000e220000000800 */
[----:B---3--:R-:W-:Y:S02]  /*5980*/  MOV R104, 0x3f800000 ;  /* 0x3f80000000687802 */ /* 0x008fe40000000f00 */
[----:B0-----:R-:W-:-:S13]  /*5990*/  ISETP.NE.AND P0, PT, R40, UR21, PT ;  /* 0x0000001528007c0c */ /* 0x001fda000bf05270 */
[----:B------:R-:W-:Y:S05]  /*59a0*/  @!P0 BRA `(.L_x_921) ;  /* 0x00000000001c8947 */ /* 0x000fea0003800000 */
[----:B-1----:R-:W-:-:S05]  /*59b0*/  VIADD R41, R40, -UR6 ;  /* 0x8000000628297c36 */ /* 0x002fca0008000000 */
[----:B------:R-:W-:-:S04]  /*59c0*/  LEA.HI R40, R41, R41, RZ, 0x1 ;  /* 0x0000002929287211 */ /* 0x000fc800078f08ff */
[----:B------:R-:W-:-:S04]  /*59d0*/  LOP3.LUT R40, R40, 0xfffffe, RZ, 0xc0, !PT ;  /* 0x00fffffe28287812 */ /* 0x000fc800078ec0ff */
[----:B------:R-:W-:-:S04]  /*59e0*/  IADD3 R40, -R40, R41, RZ ;  /* 0x0000002928287210 */ /* 0x000fc80007ffe1ff */
[----:B------:R-:W-:-:S04]  /*59f0*/  LEA R40, R40, UR47, 0x8 ;  /* 0x0000002f28287c11 */ /* 0x000fc8000f8e40ff */
[----:B------:R-:W-:-:S05]  /*5a00*/  LEA R40, R40, R11, 0x2 ;  /* 0x0000000b28287211 */ /* 0x000fca00078e10ff */
[----:B------:R0:W2:Y:S02]  /*5a10*/  LDS R104, [R40+0x4c60] ;  /* 0x004c600028687984 */ /* 0x0000a40000000800 */
.L_x_921:
[----:B------:R-:W-:Y:S05]  /*5a20*/  BSYNC B0 ;  /* 0x0000000000007941 */ /* 0x000fea0003800000 */
.L_x_920:
[----:B------:R-:W4:Y:S04]  /*5a30*/  LDL R56, [R1+0x108] ;  /* 0x0001080001387983 */ /* 0x000f280000100800 */
[----:B------:R-:W3:Y:S04]  /*5a40*/  LDL R53, [R1+0xfc] ;  /* 0x0000fc0001357983 */ /* 0x000ee80000100800 */
[----:B------:R-:W2:Y:S01]  /*5a50*/  LDL R43, [R1+0xf4] ;  /* 0x0000f400012b7983 */ /* 0x000ea20000100800 */
[----:B------:R-:W-:Y:S01]  /*5a60*/  UISETP.GE.AND UP0, UPT, UR21, 0x2, UPT ;  /* 0x000000021500788c */ /* 0x000fe2000bf06270 */
[----:B------:R-:W-:-:S02]  /*5a70*/  LOP3.LUT R163, R48, 0x1f, RZ, 0xc0, !PT ;  /* 0x0000001f30a37812 */ /* 0x000fc400078ec0ff */
[----:B------:R-:W2:Y:S03]  /*5a80*/  LDL R55, [R1+0x104] ;  /* 0x0001040001377983 */ /* 0x000ea60000100800 */
[----:B------:R-:W-:Y:S01]  /*5a90*/  PLOP3.LUT P0, PT, PT, PT, UP0, 0x80, 0x0 ;  /* 0x000000000000781c */ /* 0x000fe20003f0f008 */
[----:B------:R-:W2:Y:S03]  /*5aa0*/  LDL R54, [R1+0x100] ;  /* 0x0001000001367983 */ /* 0x000ea60000100800 */
[----:B------:R-:W-:Y:S01]  /*5ab0*/  ISETP.NE.OR P0, PT, R163, RZ, !P0 ;  /* 0x000000ffa300720c */ /* 0x000fe20004705670 */
[----:B------:R-:W2:Y:S01]  /*5ac0*/  LDL R52, [R1+0xf8] ;  /* 0x0000f80001347983 */ /* 0x000ea20000100800 */
[----:B------:R-:W-:Y:S01]  /*5ad0*/  MOV R42, UR21 ;  /* 0x00000015002a7c02 */ /* 0x000fe20008000f00 */
[----:B0-----:R-:W-:Y:S01]  /*5ae0*/  HFMA2.MMA R40, -RZ, RZ, 0, 4.76837158203125e-07 ;  /* 0x00000008ff287435 */ /* 0x001fe200000001ff */
[----:B------:R-:W-:Y:S01]  /*5af0*/  IMAD.MOV.U32 R81, RZ, RZ, RZ ;  /* 0x000000ffff517224 */ /* 0x000fe200078e00ff */
[----:B------:R-:W-:Y:S01]  /*5b00*/  MOV R80, 0x3f800000 ;  /* 0x3f80000000507802 */ /* 0x000fe20000000f00 */
[----:B------:R-:W2:Y:S04]  /*5b10*/  LDL R66, [R1+0xdc] ;  /* 0x0000dc0001427983 */ /* 0x000ea80000100800 */
[----:B------:R-:W2:Y:S03]  /*5b20*/  LDL R60, [R1+0x118] ;  /* 0x00011800013c7983 */ /* 0x000ea60000100800 */
[----:B-1----:R-:W0:Y:S01]  /*5b30*/  @!P0 LDC R41, c[0x0][0x21c] ;  /* 0x00008700ff298b82 */ /* 0x002e220000000800 */
[----:B------:R-:W-:Y:S01]  /*5b40*/  @!P0 IADD3 R42, R42, -0x2, RZ ;  /* 0xfffffffe2a2a8810 */ /* 0x000fe20007ffe0ff */
[----:B------:R-:W2:Y:S04]  /*5b50*/  LDL R69, [R1+0xe8] ;  /* 0x0000e80001457983 */ /* 0x000ea80000100800 */
[----:B------:R-:W2:Y:S04]  /*5b60*/  LDL R68, [R1+0xe4] ;  /* 0x0000e40001447983 */ /* 0x000ea80000100800 */
[----:B------:R-:W2:Y:S04]  /*5b70*/  LDL R62, [R1+0x110] ;  /* 0x00011000013e7983 */ /* 0x000ea80000100800 */
[----:B------:R-:W2:Y:S04]  /*5b80*/  LDL R61, [R1+0x114] ;  /* 0x00011400013d7983 */ /* 0x000ea80000100800 */
        /* <DEDUP_REMOVED lines=9> */
[----:B------:R-:W2:Y:S04]  /*5c20*/  LDL R41, [R1+0x148] ;  /* 0x0001480001297983 */ /* 0x000ea80000100800 */
[----:B------:R-:W2:Y:S04]  /*5c30*/  LDL R58, [R1+0x120] ;  /* 0x00012000013a7983 */ /* 0x000ea80000100800 */
[----:B------:R-:W2:Y:S04]  /*5c40*/  LDL R57, [R1+0x124] ;  /* 0x0001240001397983 */ /* 0x000ea80000100800 */
[----:B------:R-:W2:Y:S04]  /*5c50*/  LDL R67, [R1+0xe0] ;  /* 0x0000e00001437983 */ /* 0x000ea80000100800 */
[----:B------:R-:W2:Y:S04]  /*5c60*/  LDL R64, [R1+0xd4] ;  /* 0x0000d40001407983 */ /* 0x000ea80000100800 */
[----:B------:R-:W0:Y:S04]  /*5c70*/  LDL R40, [R1+0x140] ;  /* 0x0001400001287983 */ /* 0x000e280000100800 */
[----:B------:R-:W2:Y:S04]  /*5c80*/  LDL R132, [R1+0x48] ;  /* 0x0000480001847983 */ /* 0x000ea80000100800 */
        /* <DEDUP_REMOVED lines=14> */
[----:B------:R-:W2:Y:S01]  /*5d70*/  LDL R84, [R1+0xc] ;  /* 0x00000c0001547983 */ /* 0x000ea20000100800 */
[----:B----4-:R-:W-:-:S03]  /*5d80*/  FADD.FTZ R103, R56, UR5 ;  /* 0x0000000538677e21 */ /* 0x010fc60008010000 */
[----:B------:R-:W4:Y:S01]  /*5d90*/  LDL R56, [R1+0x128] ;  /* 0x0001280001387983 */ /* 0x000f220000100800 */
[----:B---3--:R-:W-:-:S03]  /*5da0*/  FADD.FTZ R98, R53, UR5 ;  /* 0x0000000535627e21 */ /* 0x008fc60008010000 */
        /* <DEDUP_REMOVED lines=10> */
[----:B------:R-:W-:Y:S01]  /*5e50*/  FMUL.FTZ R66, R25, R60 ;  /* 0x0000003c19427220 */ /* 0x000fe20000410000 */
[C---:B------:R-:W-:Y:S01]  /*5e60*/  FMUL.FTZ R101, R49.reuse, R103 ;  /* 0x0000006731657220 */ /* 0x040fe20000410000 */
[C---:B------:R-:W-:Y:S01]  /*5e70*/  FMUL.FTZ R99, R49.reuse, R102 ;  /* 0x0000006631637220 */ /* 0x040fe20000410000 */
[----:B------:R-:W-:-:S04]  /*5e80*/  FMUL.FTZ R97, R49, R100 ;  /* 0x0000006431617220 */ /* 0x000fc80000410000 */
[----:B------:R-:W1:Y:S01]  /*5e90*/  MUFU.EX2 R101, R101 ;  /* 0x0000006500657308 */ /* 0x000e620000000800 */
[----:B------:R-:W-:Y:S01]  /*5ea0*/  FMUL.FTZ R95, R49, R98 ;  /* 0x00000062315f7220 */ /* 0x000fe20000410000 */
[----:B------:R-:W-:Y:S01]  /*5eb0*/  FADD.FTZ R90, R69, UR5 ;  /* 0x00000005455a7e21 */ /* 0x000fe20008010000 */
[----:B------:R-:W-:-:S05]  /*5ec0*/  FADD.FTZ R78, R68, UR5 ;  /* 0x00000005444e7e21 */ /* 0x000fca0008010000 */
[----:B------:R-:W1:Y:S01]  /*5ed0*/  MUFU.EX2 R99, R99 ;  /* 0x0000006300637308 */ /* 0x000e620000000800 */
[----:B------:R-:W-:Y:S01]  /*5ee0*/  FMUL.FTZ R68, R27, R62 ;  /* 0x0000003e1b447220 */ /* 0x000fe20000410000 */
[----:B------:R-:W-:Y:S01]  /*5ef0*/  FMUL.FTZ R69, R26, R61 ;  /* 0x0000003d1a457220 */ /* 0x000fe20000410000 */
[----:B------:R-:W-:-:S05]  /*5f00*/  FMUL.FTZ R93, R49, R96 ;  /* 0x00000060315d7220 */ /* 0x000fca0000410000 */
[----:B------:R-:W1:Y:S01]  /*5f10*/  MUFU.EX2 R97, R97 ;  /* 0x0000006100617308 */ /* 0x000e620000000800 */
[----:B----4-:R-:W-:Y:S01]  /*5f20*/  FMUL.FTZ R60, R21, R56 ;  /* 0x00000038153c7220 */ /* 0x010fe20000410000 */
[----:B---3--:R-:W-:Y:S01]  /*5f30*/  FMUL.FTZ R56, R18, R53 ;  /* 0x0000003512387220 */ /* 0x008fe20000410000 */
[----:B--2---:R-:W-:Y:S01]  /*5f40*/  FMUL.FTZ R53, R16, R43 ;  /* 0x0000002b10357220 */ /* 0x004fe20000410000 */
[----:B------:R-:W-:Y:S01]  /*5f50*/  FMUL.FTZ R43, R14, R42 ;  /* 0x0000002a0e2b7220 */ /* 0x000fe20000410000 */
[----:B------:R-:W-:Y:S02]  /*5f60*/  FMUL.FTZ R42, R13, R41 ;  /* 0x000000290d2a7220 */ /* 0x000fe40000410000 */
[----:B------:R-:W2:Y:S01]  /*5f70*/  LDL R41, [R1+0x14c] ;  /* 0x00014c0001297983 */ /* 0x000ea20000100800 */
[----:B------:R-:W3:Y:S01]  /*5f80*/  MUFU.EX2 R95, R95 ;  /* 0x0000005f005f7308 */ /* 0x000ee20000000800 */
[----:B------:R-:W-:Y:S01]  /*5f90*/  FMUL.FTZ R69, R69, R120 ;  /* 0x0000007845457220 */ /* 0x000fe20000410000 */
[----:B------:R-:W-:Y:S01]  /*5fa0*/  FMUL.FTZ R68, R68, R105 ;  /* 0x0000006944447220 */ /* 0x000fe20000410000 */
[----:B------:R-:W-:Y:S01]  /*5fb0*/  FMUL.FTZ R79, R49, R94 ;  /* 0x0000005e314f7220 */ /* 0x000fe20000410000 */
[----:B------:R-:W-:Y:S01]  /*5fc0*/  FADD.FTZ R92, R71, UR5 ;  /* 0x00000005475c7e21 */ /* 0x000fe20008010000 */
[----:B------:R-:W-:Y:S01]  /*5fd0*/  FADD.FTZ R75, R65, UR5 ;  /* 0x00000005414b7e21 */ /* 0x000fe20008010000 */
[----:B------:R-:W-:Y:S01]  /*5fe0*/  FMUL.FTZ R65, R24, R59 ;  /* 0x0000003b18417220 */ /* 0x000fe20000410000 */
[----:B-1----:R-:W-:Y:S01]  /*5ff0*/  FMUL.FTZ R82, R138, R101 ;  /* 0x000000658a527220 */ /* 0x002fe20000410000 */
[----:B------:R-:W1:Y:S01]  /*6000*/  MUFU.EX2 R93, R93 ;  /* 0x0000005d005d7308 */ /* 0x000e620000000800 */
[----:B------:R-:W-:Y:S01]  /*6010*/  FMUL.FTZ R66, R66, R119 ;  /* 0x0000007742427220 */ /* 0x000fe20000410000 */
[----:B------:R-:W-:Y:S01]  /*6020*/  FFMA.FTZ R83, R68, R101, R69 ;  /* 0x0000006544537223 */ /* 0x000fe20000010045 */
[----:B------:R-:W-:Y:S01]  /*6030*/  FADD.FTZ R91, R70, UR5 ;  /* 0x00000005465b7e21 */ /* 0x000fe20008010000 */
[----:B------:R-:W-:Y:S01]  /*6040*/  FMUL.FTZ R72, R49, R92 ;  /* 0x0000005c31487220 */ /* 0x000fe20000410000 */
[----:B------:R-:W-:Y:S01]  /*6050*/  FADD.FTZ R73, R63, UR5 ;  /* 0x000000053f497e21 */ /* 0x000fe20008010000 */
[----:B------:R-:W-:Y:S01]  /*6060*/  FMUL.FTZ R63, R23, R58 ;  /* 0x0000003a173f7220 */ /* 0x000fe20000410000 */
[----:B------:R-:W-:Y:S01]  /*6070*/  FMUL.FTZ R82, R99, R82 ;  /* 0x0000005263527220 */ /* 0x000fe20000410000 */
[----:B------:R-:W4:Y:S01]  /*6080*/  MUFU.EX2 R79, R79 ;  /* 0x0000004f004f7308 */ /* 0x000f220000000800 */
[----:B------:R-:W-:Y:S01]  /*6090*/  FMUL.FTZ R65, R65, R118 ;  /* 0x0000007641417220 */ /* 0x000fe20000410000 */
[----:B------:R-:W-:Y:S01]  /*60a0*/  FFMA.FTZ R83, R99, R83, R66 ;  /* 0x0000005363537223 */ /* 0x000fe20000010042 */
[----:B------:R-:W-:Y:S01]  /*60b0*/  FMUL.FTZ R71, R49, R91 ;  /* 0x0000005b31477220 */ /* 0x000fe20000410000 */
[----:B------:R-:W-:Y:S01]  /*60c0*/  FMUL.FTZ R62, R22, R57 ;  /* 0x00000039163e7220 */ /* 0x000fe20000410000 */
[----:B------:R-:W-:Y:S01]  /*60d0*/  FMUL.FTZ R82, R97, R82 ;  /* 0x0000005261527220 */ /* 0x000fe20000410000 */
[----:B------:R-:W-:Y:S01]  /*60e0*/  FMUL.FTZ R63, R63, R117 ;  /* 0x000000753f3f7220 */ /* 0x000fe20000410000 */
[----:B------:R-:W-:Y:S01]  /*60f0*/  FFMA.FTZ R83, R97, R83, R65 ;  /* 0x0000005361537223 */ /* 0x000fe20000010041 */
[----:B------:R-:W0:Y:S01]  /*6100*/  MUFU.EX2 R72, R72 ;  /* 0x0000004800487308 */ /* 0x000e220000000800 */
[----:B------:R-:W-:Y:S01]  /*6110*/  FMUL.FTZ R70, R49, R90 ;  /* 0x0000005a31467220 */ /* 0x000fe20000410000 */
[----:B------:R-:W-:Y:S01]  /*6120*/  FADD.FTZ R77, R67, UR5 ;  /* 0x00000005434d7e21 */ /* 0x000fe20008010000 */
[C---:B---3--:R-:W-:Y:S01]  /*6130*/  FMUL.FTZ R82, R95.reuse, R82 ;  /* 0x000000525f527220 */ /* 0x048fe20000410000 */
[----:B------:R-:W-:Y:S01]  /*6140*/  FMUL.FTZ R62, R62, R116 ;  /* 0x000000743e3e7220 */ /* 0x000fe20000410000 */
[----:B------:R-:W-:Y:S01]  /*6150*/  FFMA.FTZ R83, R95, R83, R63 ;  /* 0x000000535f537223 */ /* 0x000fe2000001003f */
[----:B------:R-:W-:-:S02]  /*6160*/  FMUL.FTZ R67, R49, R78 ;  /* 0x0000004e31437220 */ /* 0x000fc40000410000 */
[----:B------:R-:W3:Y:S01]  /*6170*/  MUFU.EX2 R71, R71 ;  /* 0x0000004700477308 */ /* 0x000ee20000000800 */
[----:B------:R-:W-:Y:S01]  /*6180*/  FADD.FTZ R74, R64, UR5 ;  /* 0x00000005404a7e21 */ /* 0x000fe20008010000 */
[----:B------:R-:W-:Y:S01]  /*6190*/  FMUL.FTZ R59, R20, R55 ;  /* 0x00000037143b7220 */ /* 0x000fe20000410000 */
[C---:B-1----:R-:W-:Y:S01]  /*61a0*/  FMUL.FTZ R82, R93.reuse, R82 ;  /* 0x000000525d527220 */ /* 0x042fe20000410000 */
[----:B------:R-:W-:Y:S01]  /*61b0*/  FMUL.FTZ R60, R60, R115 ;  /* 0x000000733c3c7220 */ /* 0x000fe20000410000 */
[----:B------:R-:W-:Y:S01]  /*61c0*/  FFMA.FTZ R83, R93, R83, R62 ;  /* 0x000000535d537223 */ /* 0x000fe2000001003e */
[----:B------:R-:W-:Y:S02]  /*61d0*/  FMUL.FTZ R64, R49, R77 ;  /* 0x0000004d31407220 */ /* 0x000fe40000410000 */
[----:B------:R-:W1:Y:S01]  /*61e0*/  MUFU.EX2 R70, R70 ;  /* 0x0000004600467308 */ /* 0x000e620000000800 */
[----:B------:R-:W-:Y:S01]  /*61f0*/  FMUL.FTZ R57, R19, R54 ;  /* 0x0000003613397220 */ /* 0x000fe20000410000 */
[----:B----4-:R-:W-:Y:S01]  /*6200*/  FMUL.FTZ R82, R79, R82 ;  /* 0x000000524f527220 */ /* 0x010fe20000410000 */
[----:B------:R-:W-:Y:S01]  /*6210*/  FMUL.FTZ R59, R59, R114 ;  /* 0x000000723b3b7220 */ /* 0x000fe20000410000 */
[----:B------:R-:W-:Y:S01]  /*6220*/  FFMA.FTZ R83, R79, R83, R60 ;  /* 0x000000534f537223 */ /* 0x000fe2000001003c */
[----:B------:R-:W-:-:S03]  /*6230*/  FMUL.FTZ R61, R49, R76 ;  /* 0x0000004c313d7220 */ /* 0x000fc60000410000 */
[----:B------:R-:W4:Y:S01]  /*6240*/  MUFU.EX2 R67, R67 ;  /* 0x0000004300437308 */ /* 0x000f220000000800 */
[C---:B0-----:R-:W-:Y:S01]  /*6250*/  FMUL.FTZ R82, R72.reuse, R82 ;  /* 0x0000005248527220 */ /* 0x041fe20000410000 */
[----:B------:R-:W-:Y:S01]  /*6260*/  FMUL.FTZ R57, R57, R113 ;  /* 0x0000007139397220 */ /* 0x000fe20000410000 */
[----:B------:R-:W-:Y:S01]  /*6270*/  FFMA.FTZ R83, R72, R83, R59 ;  /* 0x0000005348537223 */ /* 0x000fe2000001003b */
[----:B------:R-:W-:-:S04]  /*6280*/  FMUL.FTZ R58, R49, R75 ;  /* 0x0000004b313a7220 */ /* 0x000fc80000410000 */
[----:B------:R-:W0:Y:S01]  /*6290*/  MUFU.EX2 R64, R64 ;  /* 0x0000004000407308 */ /* 0x000e220000000800 */
[----:B------:R-:W-:Y:S01]  /*62a0*/  FMUL.FTZ R54, R17, R52 ;  /* 0x0000003411367220 */ /* 0x000fe20000410000 */
[C---:B---3--:R-:W-:Y:S01]  /*62b0*/  FMUL.FTZ R82, R71.reuse, R82 ;  /* 0x0000005247527220 */ /* 0x048fe20000410000 */
[----:B------:R-:W-:Y:S01]  /*62c0*/  FMUL.FTZ R56, R56, R112 ;  /* 0x0000007038387220 */ /* 0x000fe20000410000 */
[----:B------:R-:W-:Y:S01]  /*62d0*/  FFMA.FTZ R83, R71, R83, R57 ;  /* 0x0000005347537223 */ /* 0x000fe20000010039 */
[----:B------:R-:W-:-:S03]  /*62e0*/  FMUL.FTZ R55, R49, R74 ;  /* 0x0000004a31377220 */ /* 0x000fc60000410000 */
[----:B------:R-:W3:Y:S01]  /*62f0*/  MUFU.EX2 R61, R61 ;  /* 0x0000003d003d7308 */ /* 0x000ee20000000800 */
[----:B-1----:R-:W-:Y:S01]  /*6300*/  FMUL.FTZ R82, R70, R82 ;  /* 0x0000005246527220 */ /* 0x002fe20000410000 */
[----:B------:R-:W-:Y:S01]  /*6310*/  FMUL.FTZ R54, R54, R111 ;  /* 0x0000006f36367220 */ /* 0x000fe20000410000 */
[----:B------:R-:W-:Y:S01]  /*6320*/  FFMA.FTZ R83, R70, R83, R56 ;  /* 0x0000005346537223 */ /* 0x000fe20000010038 */
[----:B------:R-:W-:-:S04]  /*6330*/  FMUL.FTZ R52, R49, R73 ;  /* 0x0000004931347220 */ /* 0x000fc80000410000 */
[----:B------:R-:W1:Y:S01]  /*6340*/  MUFU.EX2 R58, R58 ;  /* 0x0000003a003a7308 */ /* 0x000e620000000800 */
[----:B------:R-:W-:Y:S01]  /*6350*/  FMUL.FTZ R40, R15, R40 ;  /* 0x000000280f287220 */ /* 0x000fe20000410000 */
[----:B----4-:R-:W-:Y:S01]  /*6360*/  FMUL.FTZ R82, R67, R82 ;  /* 0x0000005243527220 */ /* 0x010fe20000410000 */
[----:B------:R-:W-:Y:S01]  /*6370*/  FMUL.FTZ R53, R53, R110 ;  /* 0x0000006e35357220 */ /* 0x000fe20000410000 */
[----:B------:R-:W-:-:S04]  /*6380*/  FFMA.FTZ R83, R67, R83, R54 ;  /* 0x0000005343537223 */ /* 0x000fc80000010036 */
[----:B------:R-:W4:Y:S01]  /*6390*/  MUFU.EX2 R55, R55 ;  /* 0x0000003700377308 */ /* 0x000f220000000800 */
[----:B0-----:R-:W-:Y:S01]  /*63a0*/  FMUL.FTZ R82, R64, R82 ;  /* 0x0000005240527220 */ /* 0x001fe20000410000 */
[----:B------:R-:W-:Y:S01]  /*63b0*/  FMUL.FTZ R49, R40, R109 ;  /* 0x0000006d28317220 */ /* 0x000fe20000410000 */
[----:B------:R-:W-:-:S05]  /*63c0*/  FFMA.FTZ R83, R64, R83, R53 ;  /* 0x0000005340537223 */ /* 0x000fca0000010035 */
[----:B------:R-:W0:Y:S01]  /*63d0*/  MUFU.EX2 R52, R52 ;  /* 0x0000003400347308 */ /* 0x000e220000000800 */
[----:B---3--:R-:W-:Y:S01]  /*63e0*/  FMUL.FTZ R82, R61, R82 ;  /* 0x000000523d527220 */ /* 0x008fe20000410000 */
[----:B------:R-:W-:Y:S01]  /*63f0*/  FMUL.FTZ R43, R43, R108 ;  /* 0x0000006c2b2b7220 */ /* 0x000fe20000410000 */
[----:B------:R-:W-:Y:S01]  /*6400*/  FFMA.FTZ R83, R61, R83, R49 ;  /* 0x000000533d537223 */ /* 0x000fe20000010031 */
[----:B------:R-:W-:Y:S01]  /*6410*/  FMUL.FTZ R42, R42, R107 ;  /* 0x0000006b2a2a7220 */ /* 0x000fe20000410000 */
[C---:B-1----:R-:W-:Y:S02]  /*6420*/  FMUL.FTZ R82, R58.reuse, R82 ;  /* 0x000000523a527220 */ /* 0x042fe40000410000 */
[----:B------:R-:W-:Y:S01]  /*6430*/  FFMA.FTZ R83, R58, R83, R43 ;  /* 0x000000533a537223 */ /* 0x000fe2000001002b */
[C---:B------:R-:W-:Y:S01]  /*6440*/  ISETP.GT.U32.AND P2, PT, R48.reuse, 0x1f, PT ;  /* 0x0000001f3000780c */ /* 0x040fe20003f44070 */
[C---:B----4-:R-:W-:Y:S01]  /*6450*/  FMUL.FTZ R82, R55.reuse, R82 ;  /* 0x0000005237527220 */ /* 0x050fe20000410000 */
[----:B------:R-:W-:Y:S01]  /*6460*/  LEA.HI R40, R48, R48, RZ, 0x1e ;  /* 0x0000003030287211 */ /* 0x000fe200078ff0ff */
[----:B------:R-:W-:-:S03]  /*6470*/  FFMA.FTZ R83, R55, R83, R42 ;  /* 0x0000005337537223 */ /* 0x000fc6000001002a */
[----:B------:R-:W-:Y:S01]  /*6480*/  LEA R40, R40, R11, 0x3 ;  /* 0x0000000b28287211 */ /* 0x000fe200078e18ff */
[----:B0-----:R-:W-:Y:S01]  /*6490*/  FMUL.FTZ R82, R52, R82 ;  /* 0x0000005234527220 */ /* 0x001fe20000410000 */
[-C--:B-----5:R-:W-:Y:S01]  /*64a0*/  FMUL.FTZ R137, R132, R122.reuse ;  /* 0x0000007a84897220 */ /* 0x0a0fe20000410000 */
        /* <DEDUP_REMOVED lines=15> */
[----:B--2---:R-:W-:-:S04]  /*65a0*/  FMUL.FTZ R41, R12, R41 ;  /* 0x000000290c297220 */ /* 0x004fc80000410000 */
[----:B------:R-:W-:-:S04]  /*65b0*/  FMUL.FTZ R41, R41, R106 ;  /* 0x0000006a29297220 */ /* 0x000fc80000410000 */
        /* <DEDUP_REMOVED lines=40> */
.L_x_986:
[----:B------:R-:W-:Y:S01]  /*6840*/  ISETP.GE.AND P0, PT, R146, 0x10, PT ;  /* 0x000000109200780c */ /* 0x000fe20003f06270 */
[----:B------:R-:W-:-:S12]  /*6850*/  UMOV UR42, 0xffffffff ;  /* 0xffffffff002a7882 */ /* 0x000fd80000000000 */
[C---:B01----:R-:W-:Y:S01]  /*6860*/  @P0 FFMA.FTZ R141, R140.reuse, R88, R141 ;  /* 0x000000588c8d0223 */ /* 0x043fe2000001008d */
[----:B--2---:R-:W-:Y:S01]  /*6870*/  @P0 FMUL.FTZ R140, R140, R144 ;  /* 0x000000908c8c0220 */ /* 0x004fe20000410000 */
[----:B------:R-:W-:Y:S06]  /*6880*/  BRA.DIV UR42, `(.L_x_924) ;  /* 0x0000004e2a2c7947 */ /* 0x000fec000b800000 */
.L_x_989:
[----:B------:R-:W-:-:S03]  /*6890*/  UMOV UR42, 0xffffffff ;  /* 0xffffffff002a7882 */ /* 0x000fc60000000000 */
[----:B------:R-:W-:Y:S05]  /*68a0*/  BRA.DIV UR42, `(.L_x_925) ;  /* 0x0000004e2a4c7947 */ /* 0x000fea000b800000 */
.L_x_992:
[----:B------:R-:W-:-:S03]  /*68b0*/  UMOV UR42, 0xffffffff ;  /* 0xffffffff002a7882 */ /* 0x000fc60000000000 */
[----:B------:R-:W-:Y:S05]  /*68c0*/  BRA.DIV UR42, `(.L_x_926) ;  /* 0x0000004e2a6c7947 */ /* 0x000fea000b800000 */
[----:B------:R-:W0:Y:S04]  /*68d0*/  SHFL.UP PT, R140, R140, 0x1, RZ ;  /* 0x042000008c8c7989 */ /* 0x000e2800000e00ff */
[----:B------:R-:W1:Y:S04]  /*68e0*/  SHFL.UP PT, R141, R141, 0x1, RZ ;  /* 0x042000008d8d7989 */ /* 0x000e6800000e00ff */
[----:B------:R-:W2:Y:S04]  /*68f0*/  SHFL.IDX PT, R80, R80, RZ, 0x1f ;  /* 0x00001fff50507589 */ /* 0x000ea800000e0000 */
[----:B------:R-:W3:Y:S02]  /*6900*/  SHFL.IDX PT, R81, R81, RZ, 0x1f ;  /* 0x00001fff51517589 */ /* 0x000ee400000e0000 */
.L_x_998:
        /* <DEDUP_REMOVED lines=12> */
.L_x_922:
[----:B------:R-:W-:Y:S05]  /*69d0*/  WARPSYNC.ALL ;  /* 0x0000000000007948 */ /* 0x000fea0003800000 */
[----:B------:R-:W-:Y:S01]  /*69e0*/  BAR.SYNC.DEFER_BLOCKING 0x0 ;  /* 0x0000000000007b1d */ /* 0x000fe20000010000 */
[C---:B0-----:R-:W-:Y:S01]  /*69f0*/  FMUL.FTZ R82, R52.reuse, R104 ;  /* 0x0000006834527220 */ /* 0x041fe20000410000 */
[----:B------:R-:W-:Y:S01]  /*6a00*/  FFMA.FTZ R83, R52, R122, R123 ;  /* 0x0000007a34537223 */ /* 0x000fe2000001007b */
[----:B------:R-:W-:Y:S01]  /*6a10*/  UISETP.GE.AND UP0, UPT, UR21, UR54, UPT ;  /* 0x000000361500728c */ /* 0x000fe2000bf06270 */
[----:B-1----:R-:W-:Y:S01]  /*6a20*/  HFMA2.MMA R81, -RZ, RZ, 0, 0 ;  /* 0x00000000ff517435 */ /* 0x002fe200000001ff */
[C---:B------:R-:W-:Y:S01]  /*6a30*/  FMUL.FTZ R82, R55.reuse, R82 ;  /* 0x0000005237527220 */ /* 0x040fe20000410000 */
[----:B------:R-:W-:Y:S01]  /*6a40*/  FFMA.FTZ R83, R55, R83, R124 ;  /* 0x0000005337537223 */ /* 0x000fe2000001007c */
[----:B------:R-:W-:-:S02]  /*6a50*/  MOV R84, UR47 ;  /* 0x0000002f00547c02 */ /* 0x000fc40008000f00 */
[C---:B------:R-:W-:Y:S01]  /*6a60*/  FMUL.FTZ R82, R58.reuse, R82 ;  /* 0x000000523a527220 */ /* 0x040fe20000410000 */
[----:B------:R-:W-:Y:S01]  /*6a70*/  FFMA.FTZ R83, R58, R83, R125 ;  /* 0x000000533a537223 */ /* 0x000fe2000001007d */
[----:B------:R-:W-:Y:S02]  /*6a80*/  PLOP3.LUT P0, PT, PT, PT, UP0, 0x80, 0x0 ;  /* 0x000000000000781c */ /* 0x000fe40003f0f008 */
[C---:B------:R-:W-:Y:S01]  /*6a90*/  FMUL.FTZ R82, R61.reuse, R82 ;  /* 0x000000523d527220 */ /* 0x040fe20000410000 */
[----:B------:R-:W-:Y:S01]  /*6aa0*/  FFMA.FTZ R83, R61, R83, R126 ;  /* 0x000000533d537223 */ /* 0x000fe2000001007e */
[----:B------:R-:W-:Y:S02]  /*6ab0*/  ISETP.NE.OR P0, PT, R163, RZ, P0 ;  /* 0x000000ffa300720c */ /* 0x000fe40000705670 */
[C---:B------:R-:W-:Y:S01]  /*6ac0*/  FMUL.FTZ R82, R64.reuse, R82 ;  /* 0x0000005240527220 */ /* 0x040fe20000410000 */
[----:B------:R-:W-:-:S03]  /*6ad0*/  FFMA.FTZ R83, R64, R83, R127 ;  /* 0x0000005340537223 */ /* 0x000fc6000001007f */
[C---:B------:R-:W-:Y:S01]  /*6ae0*/  FMUL.FTZ R82, R67.reuse, R82 ;  /* 0x0000005243527220 */ /* 0x040fe20000410000 */
[----:B------:R-:W-:Y:S01]  /*6af0*/  FFMA.FTZ R83, R67, R83, R128 ;  /* 0x0000005343537223 */ /* 0x000fe20000010080 */
[----:B------:R-:W0:Y:S02]  /*6b00*/  LDS R80, [R40+0x4254] ;  /* 0x0042540028507984 */ /* 0x000e240000000800 */
[C---:B------:R-:W-:Y:S01]  /*6b10*/  FMUL.FTZ R82, R70.reuse, R82 ;  /* 0x0000005246527220 */ /* 0x040fe20000410000 */
[----:B------:R-:W-:Y:S02]  /*6b20*/  FFMA.FTZ R83, R70, R83, R129 ;  /* 0x0000005346537223 */ /* 0x000fe40000010081 */
[----:B------:R-:W-:Y:S01]  /*6b30*/  @!P0 LEA R84, R84, R11, 0x3 ;  /* 0x0000000b54548211 */ /* 0x000fe200078e18ff */
        /* <DEDUP_REMOVED lines=15> */
[----:B------:R-:W-:Y:S01]  /*6c30*/  FFMA.FTZ R83, R101, R83, R137 ;  /* 0x0000005365537223 */ /* 0x000fe20000010089 */
[----:B0-----:R-:W-:Y:S01]  /*6c40*/  FFMA.FTZ R138, R138, R80, R68 ;  /* 0x000000508a8a7223 */ /* 0x001fe20000010044 */
[----:B------:R-:W-:-:S03]  /*6c50*/  IMAD.MOV.U32 R80, RZ, RZ, 0x3f800000 ;  /* 0x3f800000ff507424 */ /* 0x000fc600078e00ff */
[----:B------:R-:W-:-:S03]  /*6c60*/  FFMA.FTZ R139, R101, R138, R69 ;  /* 0x0000008a658b7223 */ /* 0x000fc60000010045 */
[----:B------:R0:W1:Y:S01]  /*6c70*/  @!P0 LDS.64 R80, [R84+0x5660] ;  /* 0x0056600054508984 */ /* 0x0000620000000a00 */
[----:B------:R-:W-:-:S03]  /*6c80*/  FFMA.FTZ R140, R99, R139, R66 ;  /* 0x0000008b638c7223 */ /* 0x000fc60000010042 */
[----:B------:R0:W-:Y:S01]  /*6c90*/  STS.64 [R40+0x4760], R82 ;  /* 0x0047605228007388 */ /* 0x0001e20000000a00 */
        /* <DEDUP_REMOVED lines=14> */
[----:B01----:R-:W-:Y:S05]  /*6d80*/  @P2 BRA `(.L_x_927) ;  /* 0x0000000000f02947 */ /* 0x003fea0003800000 */
        /* <DEDUP_REMOVED lines=45> */
.L_x_1015:
        /* <DEDUP_REMOVED lines=15> */
.L_x_927:
[----:B------:R-:W-:Y:S05]  /*7150*/  WARPSYNC.ALL ;  /* 0x0000000000007948 */ /* 0x000fea0003800000 */
[----:B0-----:R-:W2:Y:S04]  /*7160*/  LDL R86, [R1+0x48] ;  /* 0x0000480001567983 */ /* 0x001ea80000100800 */
[----:B------:R-:W3:Y:S04]  /*7170*/  LDL R82, [R1+0x44] ;  /* 0x0000440001527983 */ /* 0x000ee80000100800 */
[----:B------:R-:W4:Y:S04]  /*7180*/  LDL R83, [R1+0x40] ;  /* 0x0000400001537983 */ /* 0x000f280000100800 */
[----:B------:R-:W5:Y:S04]  /*7190*/  LDL R155, [R1+0x3c] ;  /* 0x00003c00019b7983 */ /* 0x000f680000100800 */
[----:B------:R-:W5:Y:S04]  /*71a0*/  LDL R84, [R1+0x38] ;  /* 0x0000380001547983 */ /* 0x000f680000100800 */
[----:B------:R-:W5:Y:S04]  /*71b0*/  LDL R85, [R1+0x34] ;  /* 0x0000340001557983 */ /* 0x000f680000100800 */
[----:B------:R-:W5:Y:S04]  /*71c0*/  LDL R154, [R1+0x30] ;  /* 0x00003000019a7983 */ /* 0x000f680000100800 */
[----:B------:R-:W5:Y:S01]  /*71d0*/  LDL R89, [R1+0x2c] ;  /* 0x00002c0001597983 */ /* 0x000f620000100800 */
[----:B------:R-:W-:-:S03]  /*71e0*/  FADD.FTZ R68, -R68, R138 ;  /* 0x0000008a44447221 */ /* 0x000fc60000010100 */
[----:B------:R-:W5:Y:S04]  /*71f0*/  LDL R88, [R1+0x28] ;  /* 0x0000280001587983 */ /* 0x000f680000100800 */
[----:B------:R-:W5:Y:S01]  /*7200*/  LDL R87, [R1+0x24] ;  /* 0x0000240001577983 */ /* 0x000f620000100800 */
[----:B------:R-:W-:Y:S01]  /*7210*/  BAR.SYNC.DEFER_BLOCKING 0x0 ;  /* 0x0000000000007b1d */ /* 0x000fe20000010000 */
[----:B------:R-:W-:Y:S01]  /*7220*/  ISETP.NE.AND P6, PT, R48, RZ, PT ;  /* 0x000000ff3000720c */ /* 0x000fe20003fc5270 */
        /* <DEDUP_REMOVED lines=10> */
[----:B------:R-:W0:Y:S02]  /*72d0*/  LDS R40, [R40+0x4764] ;  /* 0x0047640028287984 */ /* 0x000e240000000800 */
[----:B0-----:R-:W-:-:S04]  /*72e0*/  FFMA.FTZ R104, R40, R104, R122 ;  /* 0x0000006828687223 */ /* 0x001fc8000001007a */
[----:B------:R-:W-:-:S04]  /*72f0*/  FFMA.FTZ R123, R52, R104, R123 ;  /* 0x00000068347b7223 */ /* 0x000fc8000001007b */
[----:B------:R-:W-:-:S04]  /*7300*/  FFMA.FTZ R55, R55, R123, R124 ;  /* 0x0000007b37377223 */ /* 0x000fc8000001007c */
[----:B------:R-:W-:Y:S01]  /*7310*/  FFMA.FTZ R58, R58, R55, R125 ;  /* 0x000000373a3a7223 */ /* 0x000fe2000001007d */
[----:B--2---:R-:W-:Y:S02]  /*7320*/  FFMA.FTZ R138, R86, R138, RZ ;  /* 0x0000008a568a7223 */ /* 0x004fe400000100ff */
[----:B------:R-:W2:Y:S01]  /*7330*/  LDL R86, [R1+0x20] ;  /* 0x0000200001567983 */ /* 0x000ea20000100800 */
[----:B------:R-:W-:Y:S01]  /*7340*/  FFMA.FTZ R61, R61, R58, R126 ;  /* 0x0000003a3d3d7223 */ /* 0x000fe2000001007e */
[----:B---3--:R-:W-:Y:S02]  /*7350*/  FFMA.FTZ R138, R82, R139, R138 ;  /* 0x0000008b528a7223 */ /* 0x008fe4000001008a */
[----:B------:R-:W3:Y:S01]  /*7360*/  LDL R82, [R1+0x1c] ;  /* 0x00001c0001527983 */ /* 0x000ee20000100800 */
[----:B------:R-:W-:Y:S01]  /*7370*/  FFMA.FTZ R64, R64, R61, R127 ;  /* 0x0000003d40407223 */ /* 0x000fe2000001007f */
[----:B----4-:R-:W-:Y:S02]  /*7380*/  FFMA.FTZ R138, R83, R140, R138 ;  /* 0x0000008c538a7223 */ /* 0x010fe4000001008a */
[----:B------:R-:W4:Y:S01]  /*7390*/  LDL R83, [R1+0x18] ;  /* 0x0000180001537983 */ /* 0x000f220000100800 */
[----:B------:R-:W-:Y:S01]  /*73a0*/  FFMA.FTZ R67, R67, R64, R128 ;  /* 0x0000004043437223 */ /* 0x000fe20000010080 */
[----:B-----5:R-:W-:-:S03]  /*73b0*/  FFMA.FTZ R138, R155, R141, R138 ;  /* 0x0000008d9b8a7223 */ /* 0x020fc6000001008a */
[----:B------:R-:W-:Y:S01]  /*73c0*/  FFMA.FTZ R70, R70, R67, R129 ;  /* 0x0000004346467223 */ /* 0x000fe20000010081 */
[----:B------:R-:W-:Y:S02]  /*73d0*/  FFMA.FTZ R138, R84, R142, R138 ;  /* 0x0000008e548a7223 */ /* 0x000fe4000001008a */
[----:B------:R-:W5:Y:S01]  /*73e0*/  LDL R84, [R1+0x14] ;  /* 0x0000140001547983 */ /* 0x000f620000100800 */
[----:B------:R-:W-:Y:S01]  /*73f0*/  FFMA.FTZ R71, R71, R70, R130 ;  /* 0x0000004647477223 */ /* 0x000fe20000010082 */
[----:B------:R-:W-:Y:S02]  /*7400*/  FFMA.FTZ R138, R85, R143, R138 ;  /* 0x0000008f558a7223 */ /* 0x000fe4000001008a */
[----:B------:R-:W5:Y:S01]  /*7410*/  LDL R85, [R1+0x10] ;  /* 0x0000100001557983 */ /* 0x000f620000100800 */
[----:B------:R-:W-:Y:S01]  /*7420*/  FFMA.FTZ R72, R72, R71, R131 ;  /* 0x0000004748487223 */ /* 0x000fe20000010083 */
[----:B------:R-:W-:Y:S01]  /*7430*/  FFMA.FTZ R138, R154, R144, R138 ;  /* 0x000000909a8a7223 */ /* 0x000fe2000001008a */
[----:B------:R-:W-:-:S02]  /*7440*/  MOV R52, UR47 ;  /* 0x0000002f00347c02 */ /* 0x000fc40008000f00 */
[----:B------:R-:W-:Y:S01]  /*7450*/  FFMA.FTZ R79, R79, R72, R132 ;  /* 0x000000484f4f7223 */ /* 0x000fe20000010084 */
[----:B------:R-:W-:Y:S01]  /*7460*/  FFMA.FTZ R138, R89, R145, R138 ;  /* 0x00000091598a7223 */ /* 0x000fe2000001008a */
[----:B------:R-:W-:Y:S01]  /*7470*/  @!P6 LEA R52, R52, R11, 0x3 ;  /* 0x0000000b3434e211 */ /* 0x000fe200078e18ff */
[----:B------:R-:W5:Y:S01]  /*7480*/  LDL.LU R89, [R1+0x50] ;  /* 0x0000500001597983 */ /* 0x000f620000300800 */
[----:B------:R-:W-:Y:S01]  /*7490*/  FFMA.FTZ R93, R93, R79, R133 ;  /* 0x0000004f5d5d7223 */ /* 0x000fe20000010085 */
[----:B------:R-:W-:Y:S02]  /*74a0*/  FFMA.FTZ R138, R88, R146, R138 ;  /* 0x00000092588a7223 */ /* 0x000fe4000001008a */
[----:B------:R-:W5:Y:S01]  /*74b0*/  LDL.LU R122, [R1+0x4c] ;  /* 0x00004c00017a7983 */ /* 0x000f620000300800 */
[----:B------:R-:W-:Y:S01]  /*74c0*/  FFMA.FTZ R95, R95, R93, R134 ;  /* 0x0000005d5f5f7223 */ /* 0x000fe20000010086 */
[----:B------:R-:W-:-:S03]  /*74d0*/  FFMA.FTZ R138, R87, R147, R138 ;  /* 0x00000093578a7223 */ /* 0x000fc6000001008a */
[----:B------:R-:W-:-:S04]  /*74e0*/  FFMA.FTZ R97, R97, R95, R135 ;  /* 0x0000005f61617223 */ /* 0x000fc80000010087 */
[----:B------:R-:W-:-:S04]  /*74f0*/  FFMA.FTZ R99, R99, R97, R136 ;  /* 0x0000006163637223 */ /* 0x000fc80000010088 */
[----:B------:R-:W-:Y:S01]  /*7500*/  FFMA.FTZ R101, R101, R99, R137 ;  /* 0x0000006365657223 */ /* 0x000fe20000010089 */
[----:B------:R0:W-:Y:S02]  /*7510*/  @!P6 STS.64 [R52+0x5660], R80 ;  /* 0x005660503400e388 */ /* 0x0001e40000000a00 */
[----:B0-----:R-:W-:Y:S01]  /*7520*/  FMUL.FTZ R81, R97, R102 ;  /* 0x0000006661517220 */ /* 0x001fe20000410000 */
[----:B------:R-:W-:Y:S01]  /*7530*/  FMUL.FTZ R87, R79, R96 ;  /* 0x000000604f577220 */ /* 0x000fe20000410000 */
[----:B------:R-:W-:Y:S01]  /*7540*/  FMUL.FTZ R107, R107, R123 ;  /* 0x0000007b6b6b7220 */ /* 0x000fe20000410000 */
[----:B------:R-:W-:Y:S01]  /*7550*/  FMUL.FTZ R106, R106, R104 ;  /* 0x000000686a6a7220 */ /* 0x000fe20000410000 */
[----:B------:R-:W-:Y:S01]  /*7560*/  FADD.FTZ R41, -R41, R153 ;  /* 0x0000009929297221 */ /* 0x000fe20000010100 */
[----:B------:R-:W-:-:S04]  /*7570*/  UIMAD UR60, UR12, UR42, URZ ;  /* 0x0000002a0c3c72a4 */ /* 0x000fc8000f8e023f */
[----:B------:R-:W-:Y:S01]  /*7580*/  UIMAD UR43, UR11, UR43, UR60 ;  /* 0x0000002b0b2b72a4 */ /* 0x000fe2000f8e023c */
[----:B------:R-:W-:Y:S01]  /*7590*/  BSSY B0, `(.L_x_929) ;  /* 0x0000089000007945 */ /* 0x000fe20003800000 */
[----:B------:R-:W-:Y:S01]  /*75a0*/  FMUL.FTZ R131, R123, UR59 ;  /* 0x0000003b7b837c20 */ /* 0x000fe20008410000 */
        /* <DEDUP_REMOVED lines=8> */
[----:B--2---:R-:W-:Y:S01]  /*7630*/  FFMA.FTZ R138, R86, R148, R138 ;  /* 0x00000094568a7223 */ /* 0x004fe2000001008a */
[----:B------:R-:W-:-:S03]  /*7640*/  FADD.FTZ R148, -R54, R148 ;  /* 0x0000009436947221 */ /* 0x000fc60000010100 */
[----:B---3--:R-:W-:Y:S01]  /*7650*/  FFMA.FTZ R138, R82, R149, R138 ;  /* 0x00000095528a7223 */ /* 0x008fe2000001008a */
[----:B------:R-:W-:Y:S01]  /*7660*/  FADD.FTZ R82, -R49, R150 ;  /* 0x0000009631527221 */ /* 0x000fe20000010100 */
[----:B------:R-:W-:Y:S01]  /*7670*/  SHF.L.U32 R49, R48, 0x4, RZ ;  /* 0x0000000430317819 */ /* 0x000fe200000006ff */
[----:B------:R-:W-:Y:S01]  /*7680*/  FADD.FTZ R149, -R53, R149 ;  /* 0x0000009535957221 */ /* 0x000fe20000010100 */
[----:B----4-:R-:W-:Y:S01]  /*7690*/  FFMA.FTZ R138, R83, R150, R138 ;  /* 0x00000096538a7223 */ /* 0x010fe2000001008a */
[----:B------:R-:W-:Y:S01]  /*76a0*/  FADD.FTZ R83, -R43, R151 ;  /* 0x000000972b537221 */ /* 0x000fe20000010100 */
[----:B------:R-:W-:Y:S01]  /*76b0*/  LEA.HI.SX32 R40, R49, R49, 0x1b ;  /* 0x0000003131287211 */ /* 0x000fe200078fdaff */
[----:B------:R-:W-:Y:S01]  /*76c0*/  FMUL.FTZ R43, R101, R121 ;  /* 0x00000079652b7220 */ /* 0x000fe20000410000 */
[----:B------:R-:W-:Y:S02]  /*76d0*/  VIADD R53, R49, 0x1 ;  /* 0x0000000131357836 */ /* 0x000fe40000000000 */
[----:B------:R-:W-:Y:S01]  /*76e0*/  LEA R40, R40, R11, 0x2 ;  /* 0x0000000b28287211 */ /* 0x000fe200078e10ff */
[----:B-----5:R-:W-:Y:S01]  /*76f0*/  FFMA.FTZ R138, R84, R151, R138 ;  /* 0x00000097548a7223 */ /* 0x020fe2000001008a */
[----:B------:R-:W-:Y:S01]  /*7700*/  FADD.FTZ R84, -R42, R152 ;  /* 0x000000982a547221 */ /* 0x000fe20000010100 */
[-C--:B------:R-:W-:Y:S01]  /*7710*/  FMUL.FTZ R42, R27, R43.reuse ;  /* 0x0000002b1b2a7220 */ /* 0x080fe20000410000 */
[C---:B------:R-:W-:Y:S01]  /*7720*/  IADD3 R52, R49.reuse, 0x2, RZ ;  /* 0x0000000231347810 */ /* 0x040fe20007ffe0ff */
[----:B------:R-:W-:Y:S01]  /*7730*/  FFMA.FTZ R80, R68, R43, RZ ;  /* 0x0000002b44507223 */ /* 0x000fe200000100ff */
[----:B------:R-:W-:Y:S01]  /*7740*/  IADD3 R54, R49, 0x3, RZ ;  /* 0x0000000331367810 */ /* 0x000fe20007ffe0ff */
[----:B------:R-:W-:Y:S01]  /*7750*/  FFMA.FTZ R152, R85, R152, R138 ;  /* 0x0000009855987223 */ /* 0x000fe2000001008a */
[----:B------:R0:W-:Y:S01]  /*7760*/  STS [R40+0x2110], R42 ;  /* 0x0021102a28007388 */ /* 0x0001e20000000800 */
[----:B------:R-:W-:-:S02]  /*7770*/  LEA.HI.SX32 R52, R52, R49, 0x1b ;  /* 0x0000003134347211 */ /* 0x000fc400078fdaff */
[----:B0-----:R-:W-:Y:S01]  /*7780*/  LEA.HI.SX32 R42, R53, R49, 0x1b ;  /* 0x00000031352a7211 */ /* 0x001fe200078fdaff */
[----:B------:R-:W-:Y:S01]  /*7790*/  FMUL.FTZ R53, R99, R103 ;  /* 0x0000006763357220 */ /* 0x000fe20000410000 */
[----:B------:R-:W-:-:S03]  /*77a0*/  LEA R43, R52, R11, 0x2 ;  /* 0x0000000b342b7211 */ /* 0x000fc600078e10ff */
[----:B------:R-:W-:Y:S01]  /*77b0*/  FFMA.FTZ R80, R69, R53, R80 ;  /* 0x0000003545507223 */ /* 0x000fe20000010050 */
[----:B------:R-:W-:Y:S01]  /*77c0*/  LEA R42, R42, R11, 0x2 ;  /* 0x0000000b2a2a7211 */ /* 0x000fe200078e10ff */
[----:B------:R-:W-:Y:S01]  /*77d0*/  FMUL.FTZ R53, R26, R53 ;  /* 0x000000351a357220 */ /* 0x000fe20000410000 */
[----:B------:R-:W-:Y:S01]  /*77e0*/  FMUL.FTZ R52, R95, R100 ;  /* 0x000000645f347220 */ /* 0x000fe20000410000 */
[----:B------:R-:W-:Y:S01]  /*77f0*/  FFMA.FTZ R80, R66, R81, R80 ;  /* 0x0000005142507223 */ /* 0x000fe20000010050 */
[----:B------:R-:W-:Y:S01]  /*7800*/  LEA.HI.SX32 R54, R54, R49, 0x1b ;  /* 0x0000003136367211 */ /* 0x000fe200078fdaff */
[----:B------:R-:W-:Y:S01]  /*7810*/  FMUL.FTZ R81, R25, R81 ;  /* 0x0000005119517220 */ /* 0x000fe20000410000 */
[----:B------:R0:W-:Y:S01]  /*7820*/  STS [R42+0x2114], R53 ;  /* 0x002114352a007388 */ /* 0x0001e20000000800 */
[-C--:B------:R-:W-:Y:S01]  /*7830*/  FFMA.FTZ R80, R65, R52.reuse, R80 ;  /* 0x0000003441507223 */ /* 0x080fe20000010050 */
[----:B------:R-:W-:Y:S01]  /*7840*/  LEA R54, R54, R11, 0x2 ;  /* 0x0000000b36367211 */ /* 0x000fe200078e10ff */
[----:B------:R-:W-:Y:S01]  /*7850*/  FMUL.FTZ R85, R24, R52 ;  /* 0x0000003418557220 */ /* 0x000fe20000410000 */
[----:B------:R-:W-:Y:S01]  /*7860*/  STS [R43+0x2118], R81 ;  /* 0x002118512b007388 */ /* 0x000fe20000000800 */
[----:B0-----:R-:W-:-:S03]  /*7870*/  FMUL.FTZ R42, R93, R98 ;  /* 0x000000625d2a7220 */ /* 0x001fc60000410000 */
[----:B------:R0:W-:Y:S01]  /*7880*/  STS [R54+0x211c], R85 ;  /* 0x00211c5536007388 */ /* 0x0001e20000000800 */
[-C--:B------:R-:W-:Y:S01]  /*7890*/  FFMA.FTZ R80, R63, R42.reuse, R80 ;  /* 0x0000002a3f507223 */ /* 0x080fe20000010050 */
[----:B------:R-:W-:Y:S01]  /*78a0*/  FMUL.FTZ R42, R23, R42 ;  /* 0x0000002a172a7220 */ /* 0x000fe20000410000 */
[----:B------:R-:W-:Y:S01]  /*78b0*/  FMUL.FTZ R53, R71, R92 ;  /* 0x0000005c47357220 */ /* 0x000fe20000410000 */
[----:B0-----:R-:W-:-:S03]  /*78c0*/  FMUL.FTZ R85, R72, R94 ;  /* 0x0000005e48557220 */ /* 0x001fc60000410000 */
[----:B------:R0:W-:Y:S01]  /*78d0*/  STS [R40+0x2120], R42 ;  /* 0x0021202a28007388 */ /* 0x0001e20000000800 */
[----:B------:R-:W-:Y:S01]  /*78e0*/  FMUL.FTZ R43, R21, R85 ;  /* 0x00000055152b7220 */ /* 0x000fe20000410000 */
[----:B------:R-:W-:Y:S01]  /*78f0*/  FMUL.FTZ R86, R64, R78 ;  /* 0x0000004e40567220 */ /* 0x000fe20000410000 */
[----:B0-----:R-:W-:-:S03]  /*7900*/  FMUL.FTZ R42, R20, R53 ;  /* 0x00000035142a7220 */ /* 0x001fc60000410000 */
[----:B------:R-:W-:Y:S01]  /*7910*/  STS [R40+0x2128], R43 ;  /* 0x0021282b28007388 */ /* 0x000fe20000000800 */
[-C--:B------:R-:W-:Y:S01]  /*7920*/  FMUL.FTZ R52, R22, R87.reuse ;  /* 0x0000005716347220 */ /* 0x080fe20000410000 */
[----:B------:R-:W-:Y:S02]  /*7930*/  FFMA.FTZ R87, R62, R87, R80 ;  /* 0x000000573e577223 */ /* 0x000fe40000010050 */
[----:B------:R0:W-:Y:S01]  /*7940*/  STS [R40+0x212c], R42 ;  /* 0x00212c2a28007388 */ /* 0x0001e20000000800 */
[----:B------:R-:W-:Y:S01]  /*7950*/  FMUL.FTZ R80, R17, R86 ;  /* 0x0000005611507220 */ /* 0x000fe20000410000 */
[----:B------:R-:W-:Y:S01]  /*7960*/  FFMA.FTZ R87, R60, R85, R87 ;  /* 0x000000553c577223 */ /* 0x000fe20000010057 */
[----:B0-----:R-:W0:Y:S03]  /*7970*/  LDC.64 R42, c[0x0][0x348] ;  /* 0x0000d200ff2a7b82 */ /* 0x001e260000000a00 */
[----:B------:R1:W-:Y:S01]  /*7980*/  STS [R40+0x2138], R80 ;  /* 0x0021385028007388 */ /* 0x0003e20000000800 */
[----:B------:R-:W-:Y:S01]  /*7990*/  FMUL.FTZ R81, R70, R91 ;  /* 0x0000005b46517220 */ /* 0x000fe20000410000 */
[----:B------:R-:W-:-:S02]  /*79a0*/  FFMA.FTZ R87, R59, R53, R87 ;  /* 0x000000353b577223 */ /* 0x000fc40000010057 */
[----:B------:R2:W-:Y:S01]  /*79b0*/  STS [R40+0x2124], R52 ;  /* 0x0021243428007388 */ /* 0x0005e20000000800 */
[----:B-1----:R-:W-:Y:S01]  /*79c0*/  FMUL.FTZ R80, R61, R77 ;  /* 0x0000004d3d507220 */ /* 0x002fe20000410000 */
[----:B------:R-:W-:-:S03]  /*79d0*/  FMUL.FTZ R88, R19, R81 ;  /* 0x0000005113587220 */ /* 0x000fc60000410000 */
[----:B------:R-:W-:Y:S01]  /*79e0*/  FMUL.FTZ R53, R16, R80 ;  /* 0x0000005010357220 */ /* 0x000fe20000410000 */
[----:B--2---:R-:W-:Y:S01]  /*79f0*/  FMUL.FTZ R52, R67, R90 ;  /* 0x0000005a43347220 */ /* 0x004fe20000410000 */
[----:B------:R-:W-:-:S03]  /*7a00*/  FFMA.FTZ R81, R57, R81, R87 ;  /* 0x0000005139517223 */ /* 0x000fc60000010057 */
[----:B------:R1:W-:Y:S01]  /*7a10*/  STS [R40+0x213c], R53 ;  /* 0x00213c3528007388 */ /* 0x0003e20000000800 */
[-C--:B------:R-:W-:Y:S01]  /*7a20*/  FFMA.FTZ R81, R56, R52.reuse, R81 ;  /* 0x0000003438517223 */ /* 0x080fe20000010051 */
[----:B------:R-:W-:Y:S01]  /*7a30*/  FMUL.FTZ R54, R18, R52 ;  /* 0x0000003412367220 */ /* 0x000fe20000410000 */
[----:B------:R-:W-:Y:S02]  /*7a40*/  IMAD.MOV.U32 R52, RZ, RZ, R48 ;  /* 0x000000ffff347224 */ /* 0x000fe400078e0030 */
[----:B------:R-:W-:Y:S01]  /*7a50*/  FFMA.FTZ R86, R148, R86, R81 ;  /* 0x0000005694567223 */ /* 0x000fe20000010051 */
[----:B-1----:R-:W-:Y:S01]  /*7a60*/  HFMA2.MMA R53, -RZ, RZ, 0, 0 ;  /* 0x00000000ff357435 */ /* 0x002fe200000001ff */
[----:B0-----:R-:W-:-:S04]  /*7a70*/  IMAD R81, R42, UR10, RZ ;  /* 0x0000000a2a517c24 */ /* 0x001fc8000f8e02ff */
[----:B------:R-:W-:-:S03]  /*7a80*/  IMAD R81, R43, UR9, R81 ;  /* 0x000000092b517c24 */ /* 0x000fc6000f8e0251 */
[----:B------:R-:W-:-:S04]  /*7a90*/  IMAD.WIDE.U32 R52, R42, UR9, R52 ;  /* 0x000000092a347c25 */ /* 0x000fc8000f8e0034 */
[----:B------:R-:W-:Y:S01]  /*7aa0*/  FMUL.FTZ R42, R104, R73 ;  /* 0x00000049682a7220 */ /* 0x000fe20000410000 */
[----:B------:R-:W-:Y:S01]  /*7ab0*/  MOV R43, UR42 ;  /* 0x0000002a002b7c02 */ /* 0x000fe20008000f00 */
[----:B------:R-:W-:Y:S01]  /*7ac0*/  FFMA.FTZ R89, R107, R74, R89 ;  /* 0x0000004a6b597223 */ /* 0x000fe20000010059 */
[----:B------:R-:W-:Y:S01]  /*7ad0*/  IADD3 R53, R53, R81, RZ ;  /* 0x0000005135357210 */ /* 0x000fe20007ffe0ff */
[----:B------:R-:W-:Y:S01]  /*7ae0*/  FFMA.FTZ R122, R106, R73, R122 ;  /* 0x000000496a7a7223 */ /* 0x000fe2000001007a */
[----:B------:R0:W-:Y:S01]  /*7af0*/  STS [R40+0x2134], R54 ;  /* 0x0021343628007388 */ /* 0x0001e20000000800 */
[----:B------:R-:W-:Y:S01]  /*7b00*/  FMUL.FTZ R73, R41, R42 ;  /* 0x0000002a29497220 */ /* 0x000fe20000410000 */
[----:B------:R-:W-:Y:S01]  /*7b10*/  FMUL.FTZ R74, R123, R74 ;  /* 0x0000004a7b4a7220 */ /* 0x000fe20000410000 */
[----:B------:R-:W-:Y:S01]  /*7b20*/  FMUL.FTZ R85, R55, R75 ;  /* 0x0000004b37557220 */ /* 0x000fe20000410000 */
[----:B------:R-:W-:Y:S01]  /*7b30*/  FMUL.FTZ R42, R12, R42 ;  /* 0x0000002a0c2a7220 */ /* 0x000fe20000410000 */
[----:B------:R-:W-:Y:S01]  /*7b40*/  FMUL.FTZ R104, R104, UR59 ;  /* 0x0000003b68687c20 */ /* 0x000fe20008410000 */
[----:B------:R-:W-:Y:S01]  /*7b50*/  IMAD.WIDE.U32 R52, R43, UR11, R52 ;  /* 0x0000000b2b347c25 */ /* 0x000fe2000f8e0034 */
[----:B------:R1:W-:Y:S03]  /*7b60*/  STS [R40+0x2130], R88 ;  /* 0x0021305828007388 */ /* 0x0003e60000000800 */
[----:B0-----:R-:W-:Y:S01]  /*7b70*/  FMUL.FTZ R54, R58, R76 ;  /* 0x0000004c3a367220 */ /* 0x001fe20000410000 */
[----:B------:R0:W-:Y:S01]  /*7b80*/  STL [R1+0x50], R89 ;  /* 0x0000505901007387 */ /* 0x0001e20000100800 */
[----:B------:R-:W-:-:S02]  /*7b90*/  FMUL.FTZ R81, R104, R41 ;  /* 0x0000002968517220 */ /* 0x000fc40000410000 */
[----:B------:R-:W-:Y:S01]  /*7ba0*/  FMUL.FTZ R87, R15, R54 ;  /* 0x000000360f577220 */ /* 0x000fe20000410000 */
[----:B------:R2:W-:Y:S01]  /*7bb0*/  STS [R40+0x214c], R42 ;  /* 0x00214c2a28007388 */ /* 0x0005e20000000800 */
[----:B-1----:R-:W-:Y:S01]  /*7bc0*/  FMUL.FTZ R88, R14, R85 ;  /* 0x000000550e587220 */ /* 0x002fe20000410000 */
[----:B------:R-:W-:Y:S01]  /*7bd0*/  UMOV UR42, UR58 ;  /* 0x0000003a002a7c82 */ /* 0x000fe20008000000 */
[----:B------:R-:W-:Y:S01]  /*7be0*/  IADD3 R41, R53, UR43, RZ ;  /* 0x0000002b35297c10 */ /* 0x000fe2000fffe0ff */
[----:B0-----:R-:W-:Y:S01]  /*7bf0*/  FMUL.FTZ R89, R13, R74 ;  /* 0x0000004a0d597220 */ /* 0x001fe20000410000 */
[----:B------:R-:W-:Y:S01]  /*7c00*/  FFMA.FTZ R86, R149, R80, R86 ;  /* 0x0000005095567223 */ /* 0x000fe20000010056 */
[----:B------:R-:W-:Y:S02]  /*7c10*/  MOV R80, UR42 ;  /* 0x0000002a00507c02 */ /* 0x000fe40008000f00 */
[----:B--2---:R-:W-:Y:S01]  /*7c20*/  LEA R42, P0, R52, UR30, 0x2 ;  /* 0x0000001e342a7c11 */ /* 0x004fe2000f8010ff */
[----:B------:R-:W-:Y:S01]  /*7c30*/  STS [R40+0x2140], R87 ;  /* 0x0021405728007388 */ /* 0x000fe20000000800 */
[----:B------:R-:W-:-:S02]  /*7c40*/  IADD3 R80, R80, -UR22, -R48 ;  /* 0x8000001650507c10 */ /* 0x000fc4000fffe830 */
[----:B------:R-:W-:Y:S01]  /*7c50*/  LEA.HI.X R43, R52, UR31, R41, 0x2, P0 ;  /* 0x0000001f342b7c11 */ /* 0x000fe200080f1429 */
[----:B------:R-:W-:Y:S04]  /*7c60*/  STS [R40+0x2144], R88 ;  /* 0x0021445828007388 */ /* 0x000fe80000000800 */
[----:B------:R0:W-:Y:S01]  /*7c70*/  STS [R40+0x2148], R89 ;  /* 0x0021485928007388 */ /* 0x0001e20000000800 */
[----:B------:R-:W-:Y:S02]  /*7c80*/  ISETP.GE.AND P0, PT, R80, 0x1, PT ;  /* 0x000000015000780c */ /* 0x000fe40003f06270 */
[----:B0-----:R-:W-:Y:S02]  /*7c90*/  IADD3 R40, P1, R52, UR22, RZ ;  /* 0x0000001634287c10 */ /* 0x001fe4000ff3e0ff */
[----:B------:R-:W0:Y:S01]  /*7ca0*/  LDC.64 R52, c[0x0][0x360] ;  /* 0x0000d800ff347b82 */ /* 0x000e220000000a00 */
[----:B------:R-:W-:Y:S01]  /*7cb0*/  FFMA.FTZ R86, R82, R54, R86 ;  /* 0x0000003652567223 */ /* 0x000fe20000010056 */
[----:B------:R1:W-:Y:S01]  /*7cc0*/  STL [R1+0x4c], R122 ;  /* 0x00004c7a01007387 */ /* 0x0003e20000100800 */
[----:B------:R-:W-:Y:S01]  /*7cd0*/  IADD3.X R41, R41, UR44, RZ, P1, !PT ;  /* 0x0000002c29297c10 */ /* 0x000fe20008ffe4ff */
[----:B------:R-:W-:Y:S01]  /*7ce0*/  FMUL.FTZ R104, R55, UR59 ;  /* 0x0000003b37687c20 */ /* 0x000fe20008410000 */
[----:B------:R-:W-:Y:S01]  /*7cf0*/  FFMA.FTZ R85, R83, R85, R86 ;  /* 0x0000005553557223 */ /* 0x000fe20000010056 */
[----:B------:R-:W-:Y:S01]  /*7d00*/  FMUL.FTZ R123, R61, UR59 ;  /* 0x0000003b3d7b7c20 */ /* 0x000fe20008410000 */
[----:B------:R-:W-:Y:S01]  /*7d10*/  FMUL.FTZ R89, R95, UR59 ;  /* 0x0000003b5f597c20 */ /* 0x000fe20008410000 */
[----:B------:R-:W-:Y:S01]  /*7d20*/  FMUL.FTZ R88, R97, UR59 ;  /* 0x0000003b61587c20 */ /* 0x000fe20008410000 */
[----:B------:R-:W-:Y:S01]  /*7d30*/  FMUL.FTZ R87, R99, UR59 ;  /* 0x0000003b63577c20 */ /* 0x000fe20008410000 */
[----:B------:R-:W-:Y:S01]  /*7d40*/  FMUL.FTZ R86, R101, UR59 ;  /* 0x0000003b65567c20 */ /* 0x000fe20008410000 */
[----:B-1----:R-:W-:Y:S01]  /*7d50*/  FMUL.FTZ R122, R58, UR59 ;  /* 0x0000003b3a7a7c20 */ /* 0x002fe20008410000 */
[----:B------:R-:W-:Y:S06]  /*7d60*/  BAR.SYNC.DEFER_BLOCKING 0x0 ;  /* 0x0000000000007b1d */ /* 0x000fec0000010000 */
[----:B------:R-:W-:Y:S05]  /*7d70*/  @!P0 BRA `(.L_x_930) ;  /* 0x0000000000288947 */ /* 0x000fea0003800000 */
        /* <DEDUP_REMOVED lines=10> */
.L_x_930:
[----:B------:R-:W-:Y:S05]  /*7e20*/  BSYNC B0 ;  /* 0x0000000000007941 */ /* 0x000fea0003800000 */
.L_x_929:
[----:B-1----:R-:W-:Y:S01]  /*7e30*/  IADD3 R54, R48, 0x80, RZ ;  /* 0x0000008030367810 */ /* 0x002fe20007ffe0ff */
[----:B------:R-:W-:Y:S01]  /*7e40*/  USHF.L.U64.HI UR56, UR52, 0x2, UR53 ;  /* 0x0000000234387899 */ /* 0x000fe20008010235 */
[----:B------:R-:W-:Y:S01]  /*7e50*/  ISETP.GE.AND P0, PT, R80, 0x81, PT ;  /* 0x000000815000780c */ /* 0x000fe20003f06270 */
[----:B------:R-:W-:Y:S01]  /*7e60*/  UIADD3 UR43, UR6, -UR54, URZ ;  /* 0x80000036062b7290 */ /* 0x000fe2000fffe03f */
[----:B------:R-:W-:Y:S01]  /*7e70*/  LEA.HI.SX32 R54, R54, R48, 0x1b ;  /* 0x0000003036367211 */ /* 0x000fe200078fdaff */
[----:B------:R-:W-:Y:S01]  /*7e80*/  USHF.L.U32 UR59, UR52, 0x2, URZ ;  /* 0x00000002343b7899 */ /* 0x000fe2000800063f */
[----:B------:R-:W-:Y:S01]  /*7e90*/  BSSY B0, `(.L_x_931) ;  /* 0x000000c000007945 */ /* 0x000fe20003800000 */
[----:B------:R-:W-:Y:S01]  /*7ea0*/  UIMAD UR43, UR43, -0x800, URZ ;  /* 0xfffff8002b2b78a4 */ /* 0x000fe2000f8e023f */
[----:B------:R-:W-:Y:S01]  /*7eb0*/  LEA R54, R54, R11, 0x2 ;  /* 0x0000000b36367211 */ /* 0x000fe200078e10ff */
[----:B0-----:R-:W-:-:S04]  /*7ec0*/  IMAD R40, R52, UR56, RZ ;  /* 0x0000003834287c24 */ /* 0x001fc8000f8e02ff */
[----:B------:R-:W-:Y:S01]  /*7ed0*/  IMAD R53, R53, UR59, R40 ;  /* 0x0000003b35357c24 */ /* 0x000fe2000f8e0228 */
[----:B------:R-:W0:Y:S01]  /*7ee0*/  LDS R54, [R54+0x2310] ;  /* 0x0023100036367984 */ /* 0x000e220000000800 */
[----:B------:R-:W-:-:S05]  /*7ef0*/  MOV R40, UR43 ;  /* 0x0000002b00287c02 */ /* 0x000fca0008000f00 */
[----:B------:R-:W-:Y:S01]  /*7f00*/  IMAD.WIDE R40, R40, 0x4, R42 ;  /* 0x0000000428287825 */ /* 0x000fe200078e022a */
[----:B------:R-:W-:Y:S06]  /*7f10*/  @!P0 BRA `(.L_x_932) ;  /* 0x00000000000c8947 */ /* 0x000fec0003800000 */
[----:B------:R-:W-:-:S05]  /*7f20*/  IMAD.WIDE.U32 R40, R52, UR59, R40 ;  /* 0x0000003b34287c25 */ /* 0x000fca000f8e0028 */
[----:B------:R-:W-:-:S05]  /*7f30*/  IADD3 R41, R41, R53, RZ ;  /* 0x0000003529297210 */ /* 0x000fca0007ffe0ff */
[----:B0-----:R1:W-:Y:S02]  /*7f40*/  REDG.E.ADD.F32.FTZ.RN.STRONG.GPU desc[UR24][R40.64+-0x1e00], R54 ;  /* 0xffe20036280079a6 */ /* 0x0013e4000c10f398 */
.L_x_932:
[----:B------:R-:W-:Y:S05]  /*7f50*/  BSYNC B0 ;  /* 0x0000000000007941 */ /* 0x000fea0003800000 */
.L_x_931:
[----:B------:R-:W2:Y:S04]  /*7f60*/  LDL R55, [R1+0xc] ;  /* 0x00000c0001377983 */ /* 0x000ea80000100800 */
[----:B01----:R-:W3:Y:S01]  /*7f70*/  LDL.LU R54, [R1+0x54] ;  /* 0x0000540001367983 */ /* 0x003ee20000300800 */
[----:B------:R-:W-:Y:S01]  /*7f80*/  IMAD.U32 R40, RZ, RZ, UR45 ;  /* 0x0000002dff287e24 */ /* 0x000fe2000f8e00ff */
[----:B------:R-:W-:Y:S01]  /*7f90*/  MOV R41, UR45 ;  /* 0x0000002d00297c02 */ /* 0x000fe20008000f00 */
[----:B------:R-:W-:Y:S01]  /*7fa0*/  FFMA.FTZ R85, R84, R74, R85 ;  /* 0x0000004a54557223 */ /* 0x000fe20000010055 */
[----:B------:R-:W-:Y:S01]  /*7fb0*/  BSSY B0, `(.L_x_933) ;  /* 0x0000019000007945 */ /* 0x000fe20003800000 */
[----:B------:R-:W-:Y:S01]  /*7fc0*/  FMUL.FTZ R131, R131, R84 ;  /* 0x0000005483837220 */ /* 0x000fe20000410000 */
[----:B------:R-:W-:Y:S01]  /*7fd0*/  LEA R40, P0, R40, R42, 0x2 ;  /* 0x0000002a28287211 */ /* 0x000fe200078010ff */
[----:B------:R-:W-:Y:S01]  /*7fe0*/  FFMA.FTZ R81, R12, R106, R81 ;  /* 0x0000006a0c517223 */ /* 0x000fe20000010051 */
[----:B------:R-:W-:Y:S01]  /*7ff0*/  MOV R42, UR46 ;  /* 0x0000002e002a7c02 */ /* 0x000fe20008000f00 */
[----:B------:R-:W-:Y:S01]  /*8000*/  FMUL.FTZ R58, R109, R58 ;  /* 0x0000003a6d3a7220 */ /* 0x000fe20000410000 */
[----:B------:R-:W-:-:S02]  /*8010*/  ISETP.GE.AND P1, PT, R80, 0x181, PT ;  /* 0x000001815000780c */ /* 0x000fc40003f26270 */
[----:B------:R-:W-:Y:S02]  /*8020*/  LEA.HI.X R41, R41, R43, R42, 0x2, P0 ;  /* 0x0000002b29297211 */ /* 0x000fe400000f142a */
[----:B------:R-:W-:Y:S02]  /*8030*/  IADD3 R42, R48, 0x100, RZ ;  /* 0x00000100302a7810 */ /* 0x000fe40007ffe0ff */
[----:B------:R-:W-:Y:S01]  /*8040*/  ISETP.GE.AND P0, PT, R80, 0x101, PT ;  /* 0x000001015000780c */ /* 0x000fe20003f06270 */
[----:B------:R-:W-:Y:S01]  /*8050*/  IMAD.WIDE.U32 R40, R52, UR59, R40 ;  /* 0x0000003b34287c25 */ /* 0x000fe2000f8e0028 */
[----:B------:R-:W-:-:S03]  /*8060*/  LEA.HI.SX32 R42, R42, R48, 0x1b ;  /* 0x000000302a2a7211 */ /* 0x000fc600078fdaff */
[----:B------:R-:W-:Y:S01]  /*8070*/  FADD.FTZ R52, R85, R73 ;  /* 0x0000004955347221 */ /* 0x000fe20000010000 */
[----:B------:R-:W-:Y:S02]  /*8080*/  IADD3 R43, R48, 0x180, RZ ;  /* 0x00000180302b7810 */ /* 0x000fe40007ffe0ff */
[----:B------:R-:W-:Y:S01]  /*8090*/  IADD3 R41, R53, R41, RZ ;  /* 0x0000002935297210 */ /* 0x000fe20007ffe0ff */
[----:B------:R-:W-:Y:S01]  /*80a0*/  IMAD R42, R42, 0x4, R11 ;  /* 0x000000042a2a7824 */ /* 0x000fe200078e020b */
[----:B------:R-:W-:-:S04]  /*80b0*/  LEA.HI.SX32 R43, R43, R48, 0x1b ;  /* 0x000000302b2b7211 */ /* 0x000fc800078fdaff */
[----:B------:R-:W-:Y:S01]  /*80c0*/  LEA R43, R43, R11, 0x2 ;  /* 0x0000000b2b2b7211 */ /* 0x000fe200078e10ff */
[----:B------:R-:W0:Y:S01]  /*80d0*/  LDS R42, [R42+0x2510] ;  /* 0x002510002a2a7984 */ /* 0x000e220000000800 */
[----:B--2---:R-:W-:Y:S01]  /*80e0*/  FMUL.FTZ R153, R55, R153 ;  /* 0x0000009937997220 */ /* 0x004fe20000410000 */
[----:B---3--:R-:W-:-:S03]  /*80f0*/  FFMA.FTZ R54, R108, R75, R54 ;  /* 0x0000004b6c367223 */ /* 0x008fc60000010036 */
[----:B------:R-:W-:Y:S02]  /*8100*/  FADD.FTZ R152, R152, R153 ;  /* 0x0000009998987221 */ /* 0x000fe40000010000 */
[----:B------:R1:W-:Y:S01]  /*8110*/  STL [R1+0x54], R54 ;  /* 0x0000543601007387 */ /* 0x0003e20000100800 */
[----:B0-----:R-:W-:Y:S05]  /*8120*/  @!P0 BRA `(.L_x_934) ;  /* 0x0000000000048947 */ /* 0x001fea0003800000 */
[----:B------:R0:W-:Y:S02]  /*8130*/  REDG.E.ADD.F32.FTZ.RN.STRONG.GPU desc[UR24][R40.64+-0x1c00], R42 ;  /* 0xffe4002a280079a6 */ /* 0x0001e4000c10f398 */
.L_x_934:
[----:B------:R-:W-:Y:S05]  /*8140*/  BSYNC B0 ;  /* 0x0000000000007941 */ /* 0x000fea0003800000 */
.L_x_933:
[----:B------:R-:W2:Y:S01]  /*8150*/  LDS R43, [R43+0x2710] ;  /* 0x002710002b2b7984 */ /* 0x000ea20000000800 */
[----:B------:R-:W-:Y:S01]  /*8160*/  BSSY B0, `(.L_x_935) ;  /* 0x0000004000007945 */ /* 0x000fe20003800000 */
[----:B0-----:R-:W-:-:S03]  /*8170*/  IADD3 R42, R48, 0x280, RZ ;  /* 0x00000280302a7810 */ /* 0x001fc60007ffe0ff */
[----:B------:R-:W-:Y:S05]  /*8180*/  @!P1 BRA `(.L_x_936) ;  /* 0x0000000000049947 */ /* 0x000fea0003800000 */
[----:B--2---:R0:W-:Y:S02]  /*8190*/  REDG.E.ADD.F32.FTZ.RN.STRONG.GPU desc[UR24][R40.64+-0x1a00], R43 ;  /* 0xffe6002b280079a6 */ /* 0x0041e4000c10f398 */
.L_x_936:
[----:B------:R-:W-:Y:S05]  /*81a0*/  BSYNC B0 ;  /* 0x0000000000007941 */ /* 0x000fea0003800000 */
.L_x_935:
[----:B0-2---:R-:W-:Y:S01]  /*81b0*/  IADD3 R43, R48, 0x200, RZ ;  /* 0x00000200302b7810 */ /* 0x005fe20007ffe0ff */
[----:B------:R-:W-:Y:S01]  /*81c0*/  BSSY B0, `(.L_x_937) ;  /* 0x0000011000007945 */ /* 0x000fe20003800000 */
[----:B------:R-:W-:Y:S02]  /*81d0*/  ISETP.GE.AND P5, PT, R80, 0x201, PT ;  /* 0x000002015000780c */ /* 0x000fe40003fa6270 */
[-C--:B------:R-:W-:Y:S02]  /*81e0*/  LEA.HI.SX32 R53, R43, R48.reuse, 0x1b ;  /* 0x000000302b357211 */ /* 0x080fe400078fdaff */
[----:B------:R-:W-:Y:S02]  /*81f0*/  IADD3 R43, R48, 0x300, RZ ;  /* 0x00000300302b7810 */ /* 0x000fe40007ffe0ff */
[----:B------:R-:W-:Y:S01]  /*8200*/  LEA.HI.SX32 R42, R42, R48, 0x1b ;  /* 0x000000302a2a7211 */ /* 0x000fe200078fdaff */
[----:B------:R-:W-:Y:S01]  /*8210*/  IMAD R53, R53, 0x4, R11 ;  /* 0x0000000435357824 */ /* 0x000fe200078e020b */
[----:B-1----:R-:W-:-:S02]  /*8220*/  IADD3 R54, R48, 0x380, RZ ;  /* 0x0000038030367810 */ /* 0x002fc40007ffe0ff */
[----:B------:R-:W-:Y:S02]  /*8230*/  LEA.HI.SX32 R43, R43, R48, 0x1b ;  /* 0x000000302b2b7211 */ /* 0x000fe400078fdaff */
[----:B------:R-:W-:Y:S01]  /*8240*/  LEA R42, R42, R11, 0x2 ;  /* 0x0000000b2a2a7211 */ /* 0x000fe200078e10ff */
[----:B------:R-:W0:Y:S01]  /*8250*/  LDS R53, [R53+0x2910] ;  /* 0x0029100035357984 */ /* 0x000e220000000800 */
[C---:B------:R-:W-:Y:S02]  /*8260*/  ISETP.GE.AND P0, PT, R80.reuse, 0x281, PT ;  /* 0x000002815000780c */ /* 0x040fe40003f06270 */
[C---:B------:R-:W-:Y:S02]  /*8270*/  ISETP.GE.AND P1, PT, R80.reuse, 0x301, PT ;  /* 0x000003015000780c */ /* 0x040fe40003f26270 */
[C---:B------:R-:W-:Y:S02]  /*8280*/  ISETP.GE.AND P2, PT, R80.reuse, 0x381, PT ;  /* 0x000003815000780c */ /* 0x040fe40003f46270 */
[----:B------:R-:W-:-:S02]  /*8290*/  ISETP.GE.AND P3, PT, R80, 0x401, PT ;  /* 0x000004015000780c */ /* 0x000fc40003f66270 */
[----:B------:R-:W-:Y:S01]  /*82a0*/  ISETP.GE.AND P4, PT, R80, 0x481, PT ;  /* 0x000004815000780c */ /* 0x000fe20003f86270 */
[----:B------:R-:W-:-:S12]  /*82b0*/  @!P5 BRA `(.L_x_938) ;  /* 0x000000000004d947 */ /* 0x000fd80003800000 */
[----:B0-----:R1:W-:Y:S02]  /*82c0*/  REDG.E.ADD.F32.FTZ.RN.STRONG.GPU desc[UR24][R40.64+-0x1800], R53 ;  /* 0xffe80035280079a6 */ /* 0x0013e4000c10f398 */
.L_x_938:
[----:B------:R-:W-:Y:S05]  /*82d0*/  BSYNC B0 ;  /* 0x0000000000007941 */ /* 0x000fea0003800000 */
.L_x_937:
[----:B------:R-:W2:Y:S01]  /*82e0*/  LDS R42, [R42+0x2b10] ;  /* 0x002b10002a2a7984 */ /* 0x000ea20000000800 */
[----:B------:R-:W-:Y:S01]  /*82f0*/  BSSY B0, `(.L_x_939) ;  /* 0x0000006000007945 */ /* 0x000fe20003800000 */
[----:B------:R-:W-:Y:S02]  /*8300*/  IADD3 R55, R48, 0x400, RZ ;  /* 0x0000040030377810 */ /* 0x000fe40007ffe0ff */
[----:B01----:R-:W-:Y:S02]  /*8310*/  LEA.HI.SX32 R53, R54, R48, 0x1b ;  /* 0x0000003036357211 */ /* 0x003fe400078fdaff */
[----:B------:R-:W-:Y:S01]  /*8320*/  LEA R43, R43, R11, 0x2 ;  /* 0x0000000b2b2b7211 */ /* 0x000fe200078e10ff */
[----:B------:R-:W-:Y:S06]  /*8330*/  @!P0 BRA `(.L_x_940) ;  /* 0x0000000000048947 */ /* 0x000fec0003800000 */
[----:B--2---:R0:W-:Y:S02]  /*8340*/  REDG.E.ADD.F32.FTZ.RN.STRONG.GPU desc[UR24][R40.64+-0x1600], R42 ;  /* 0xffea002a280079a6 */ /* 0x0041e4000c10f398 */
.L_x_940:
[----:B------:R-:W-:Y:S05]  /*8350*/  BSYNC B0 ;  /* 0x0000000000007941 */ /* 0x000fea0003800000 */
.L_x_939:
[----:B------:R-:W1:Y:S01]  /*8360*/  LDS R43, [R43+0x2d10] ;  /* 0x002d10002b2b7984 */ /* 0x000e620000000800 */
[----:B------:R-:W-:Y:S01]  /*8370*/  BSSY B0, `(.L_x_941) ;  /* 0x0000006000007945 */ /* 0x000fe20003800000 */
[----:B------:R-:W-:Y:S02]  /*8380*/  IADD3 R54, R48, 0x480, RZ ;  /* 0x0000048030367810 */ /* 0x000fe40007ffe0ff */
[----:B0-2---:R-:W-:Y:S02]  /*8390*/  LEA.HI.SX32 R42, R55, R48, 0x1b ;  /* 0x00000030372a7211 */ /* 0x005fe400078fdaff */
[----:B------:R-:W-:Y:S01]  /*83a0*/  LEA R53, R53, R11, 0x2 ;  /* 0x0000000b35357211 */ /* 0x000fe200078e10ff */
[----:B------:R-:W-:Y:S06]  /*83b0*/  @!P1 BRA `(.L_x_942) ;  /* 0x0000000000049947 */ /* 0x000fec0003800000 */
[----:B-1----:R0:W-:Y:S02]  /*83c0*/  REDG.E.ADD.F32.FTZ.RN.STRONG.GPU desc[UR24][R40.64+-0x1400], R43 ;  /* 0xffec002b280079a6 */ /* 0x0021e4000c10f398 */
.L_x_942:
[----:B------:R-:W-:Y:S05]  /*83d0*/  BSYNC B0 ;  /* 0x0000000000007941 */ /* 0x000fea0003800000 */
.L_x_941:
[----:B------:R-:W2:Y:S01]  /*83e0*/  LDS R53, [R53+0x2f10] ;  /* 0x002f100035357984 */ /* 0x000ea20000000800 */
[----:B------:R-:W-:Y:S01]  /*83f0*/  BSSY B0, `(.L_x_943) ;  /* 0x0000005000007945 */ /* 0x000fe20003800000 */
[----:B01----:R-:W-:Y:S01]  /*8400*/  LEA.HI.SX32 R43, R54, R48, 0x1b ;  /* 0x00000030362b7211 */ /* 0x003fe200078fdaff */
[----:B------:R-:W-:Y:S02]  /*8410*/  IMAD R42, R42, 0x4, R11 ;  /* 0x000000042a2a7824 */ /* 0x000fe400078e020b */
[----:B------:R-:W-:Y:S05]  /*8420*/  @!P2 BRA `(.L_x_944) ;  /* 0x000000000004a947 */ /* 0x000fea0003800000 */
[----:B--2---:R0:W-:Y:S02]  /*8430*/  REDG.E.ADD.F32.FTZ.RN.STRONG.GPU desc[UR24][R40.64+-0x1200], R53 ;  /* 0xffee0035280079a6 */ /* 0x0041e4000c10f398 */
.L_x_944:
[----:B------:R-:W-:Y:S05]  /*8440*/  BSYNC B0 ;  /* 0x0000000000007941 */ /* 0x000fea0003800000 */
.L_x_943:
[----:B------:R-:W1:Y:S01]  /*8450*/  LDS R42, [R42+0x3110] ;  /* 0x003110002a2a7984 */ /* 0x000e620000000800 */
[----:B------:R-:W-:Y:S01]  /*8460*/  BSSY B0, `(.L_x_945) ;  /* 0x0000004000007945 */ /* 0x000fe20003800000 */
[----:B------:R-:W-:-:S03]  /*8470*/  LEA R43, R43, R11, 0x2 ;  /* 0x0000000b2b2b7211 */ /* 0x000fc600078e10ff */
[----:B------:R-:W-:Y:S05]  /*8480*/  @!P3 BRA `(.L_x_946) ;  /* 0x000000000004b947 */ /* 0x000fea0003800000 */
[----:B-1----:R3:W-:Y:S02]  /*8490*/  REDG.E.ADD.F32.FTZ.RN.STRONG.GPU desc[UR24][R40.64+-0x1000], R42 ;  /* 0xfff0002a280079a6 */ /* 0x0027e4000c10f398 */
.L_x_946:
[----:B------:R-:W-:Y:S05]  /*84a0*/  BSYNC B0 ;  /* 0x0000000000007941 */ /* 0x000fea0003800000 */
.L_x_945:
[----:B------:R-:W4:Y:S01]  /*84b0*/  LDS R43, [R43+0x3310] ;  /* 0x003310002b2b7984 */ /* 0x000f220000000800 */
[----:B------:R-:W-:Y:S01]  /*84c0*/  BSSY B0, `(.L_x_947) ;  /* 0x0000005000007945 */ /* 0x000fe20003800000 */
[C---:B-1-3--:R-:W-:Y:S02]  /*84d0*/  IADD3 R42, R48.reuse, 0x500, RZ ;  /* 0x00000500302a7810 */ /* 0x04afe40007ffe0ff */
[----:B0-2---:R-:W-:Y:S01]  /*84e0*/  IADD3 R53, R48, 0x580, RZ ;  /* 0x0000058030357810 */ /* 0x005fe20007ffe0ff */
[----:B------:R-:W-:Y:S06]  /*84f0*/  @!P4 BRA `(.L_x_948) ;  /* 0x000000000004c947 */ /* 0x000fec0003800000 */
[----:B----4-:R0:W-:Y:S02]  /*8500*/  REDG.E.ADD.F32.FTZ.RN.STRONG.GPU desc[UR24][R40.64+-0xe00], R43 ;  /* 0xfff2002b280079a6 */ /* 0x0101e4000c10f398 */
.L_x_948:
[----:B------:R-:W-:Y:S05]  /*8510*/  BSYNC B0 ;  /* 0x0000000000007941 */ /* 0x000fea0003800000 */
.L_x_947:
[-C--:B0---4-:R-:W-:Y:S01]  /*8520*/  LEA.HI.SX32 R43, R42, R48.reuse, 0x1b ;  /* 0x000000302a2b7211 */ /* 0x091fe200078fdaff */
[----:B------:R-:W-:Y:S01]  /*8530*/  BSSY B0, `(.L_x_949) ;  /* 0x0000010000007945 */ /* 0x000fe20003800000 */
[----:B------:R-:W-:Y:S02]  /*8540*/  ISETP.GE.AND P5, PT, R80, 0x501, PT ;  /* 0x000005015000780c */ /* 0x000fe40003fa6270 */
[C---:B------:R-:W-:Y:S01]  /*8550*/  IADD3 R54, R48.reuse, 0x600, RZ ;  /* 0x0000060030367810 */ /* 0x040fe20007ffe0ff */
        /* <DEDUP_REMOVED lines=13> */
.L_x_950:
[----:B------:R-:W-:Y:S05]  /*8630*/  BSYNC B0 ;  /* 0x0000000000007941 */ /* 0x000fea0003800000 */
.L_x_949:
[----:B------:R-:W2:Y:S01]  /*8640*/  LDS R53, [R53+0x3710] ;  /* 0x0037100035357984 */ /* 0x000ea20000000800 */
[----:B------:R-:W-:Y:S01]  /*8650*/  BSSY B0, `(.L_x_951) ;  /* 0x0000006000007945 */ /* 0x000fe20003800000 */
[----:B------:R-:W-:Y:S02]  /*8660*/  IADD3 R55, R48, 0x700, RZ ;  /* 0x0000070030377810 */ /* 0x000fe40007ffe0ff */
[----:B01----:R-:W-:Y:S02]  /*8670*/  LEA.HI.SX32 R43, R73, R48, 0x1b ;  /* 0x00000030492b7211 */ /* 0x003fe400078fdaff */
[----:B------:R-:W-:Y:S01]  /*8680*/  LEA R42, R42, R11, 0x2 ;  /* 0x0000000b2a2a7211 */ /* 0x000fe200078e10ff */
[----:B------:R-:W-:Y:S06]  /*8690*/  @!P0 BRA `(.L_x_952) ;  /* 0x0000000000048947 */ /* 0x000fec0003800000 */
[----:B--2---:R0:W-:Y:S02]  /*86a0*/  REDG.E.ADD.F32.FTZ.RN.STRONG.GPU desc[UR24][R40.64+-0xa00], R53 ;  /* 0xfff60035280079a6 */ /* 0x0041e4000c10f398 */
.L_x_952:
[----:B------:R-:W-:Y:S05]  /*86b0*/  BSYNC B0 ;  /* 0x0000000000007941 */ /* 0x000fea0003800000 */
.L_x_951:
[----:B------:R-:W1:Y:S01]  /*86c0*/  LDS R42, [R42+0x3910] ;  /* 0x003910002a2a7984 */ /* 0x000e620000000800 */
[----:B------:R-:W-:Y:S01]  /*86d0*/  BSSY B0, `(.L_x_953) ;  /* 0x0000006000007945 */ /* 0x000fe20003800000 */
[----:B------:R-:W-:Y:S02]  /*86e0*/  IADD3 R54, R48, 0x780, RZ ;  /* 0x0000078030367810 */ /* 0x000fe40007ffe0ff */
[----:B0-2---:R-:W-:Y:S02]  /*86f0*/  LEA.HI.SX32 R53, R55, R48, 0x1b ;  /* 0x0000003037357211 */ /* 0x005fe400078fdaff */
[----:B------:R-:W-:Y:S01]  /*8700*/  LEA R43, R43, R11, 0x2 ;  /* 0x0000000b2b2b7211 */ /* 0x000fe200078e10ff */
[----:B------:R-:W-:Y:S06]  /*8710*/  @!P1 BRA `(.L_x_954) ;  /* 0x0000000000049947 */ /* 0x000fec0003800000 */
[----:B-1----:R0:W-:Y:S02]  /*8720*/  REDG.E.ADD.F32.FTZ.RN.STRONG.GPU desc[UR24][R40.64+-0x800], R42 ;  /* 0xfff8002a280079a6 */ /* 0x0021e4000c10f398 */
.L_x_954:
[----:B------:R-:W-:Y:S05]  /*8730*/  BSYNC B0 ;  /* 0x0000000000007941 */ /* 0x000fea0003800000 */
.L_x_953:
[----:B------:R-:W2:Y:S01]  /*8740*/  LDS R43, [R43+0x3b10] ;  /* 0x003b10002b2b7984 */ /* 0x000ea20000000800 */
[----:B------:R-:W-:Y:S01]  /*8750*/  BSSY B0, `(.L_x_955) ;  /* 0x0000005000007945 */ /* 0x000fe20003800000 */
[----:B01----:R-:W-:Y:S01]  /*8760*/  LEA.HI.SX32 R42, R54, R48, 0x1b ;  /* 0x00000030362a7211 */ /* 0x003fe200078fdaff */
[----:B------:R-:W-:Y:S02]  /*8770*/  IMAD R53, R53, 0x4, R11 ;  /* 0x0000000435357824 */ /* 0x000fe400078e020b */
[----:B------:R-:W-:Y:S05]  /*8780*/  @!P2 BRA `(.L_x_956) ;  /* 0x000000000004a947 */ /* 0x000fea0003800000 */
[----:B--2---:R0:W-:Y:S02]  /*8790*/  REDG.E.ADD.F32.FTZ.RN.STRONG.GPU desc[UR24][R40.64+-0x600], R43 ;  /* 0xfffa002b280079a6 */ /* 0x0041e4000c10f398 */
.L_x_956:
[----:B------:R-:W-:Y:S05]  /*87a0*/  BSYNC B0 ;  /* 0x0000000000007941 */ /* 0x000fea0003800000 */
.L_x_955:
[----:B------:R-:W1:Y:S01]  /*87b0*/  LDS R53, [R53+0x3d10] ;  /* 0x003d100035357984 */ /* 0x000e620000000800 */
[----:B------:R-:W-:Y:S01]  /*87c0*/  BSSY B0, `(.L_x_957) ;  /* 0x0000004000007945 */ /* 0x000fe20003800000 */
[----:B------:R-:W-:-:S03]  /*87d0*/  LEA R42, R42, R11, 0x2 ;  /* 0x0000000b2a2a7211 */ /* 0x000fc600078e10ff */
[----:B------:R-:W-:Y:S05]  /*87e0*/  @!P3 BRA `(.L_x_958) ;  /* 0x000000000004b947 */ /* 0x000fea0003800000 */
[----:B-1----:R3:W-:Y:S02]  /*87f0*/  REDG.E.ADD.F32.FTZ.RN.STRONG.GPU desc[UR24][R40.64+-0x400], R53 ;  /* 0xfffc0035280079a6 */ /* 0x0027e4000c10f398 */
.L_x_958:
[----:B------:R-:W-:Y:S05]  /*8800*/  BSYNC B0 ;  /* 0x0000000000007941 */ /* 0x000fea0003800000 */
.L_x_957:
[----:B------:R-:W4:Y:S01]  /*8810*/  LDS R42, [R42+0x3f10] ;  /* 0x003f10002a2a7984 */ /* 0x000f220000000800 */
[----:B------:R-:W-:Y:S04]  /*8820*/  BSSY B0, `(.L_x_959) ;  /* 0x0000003000007945 */ /* 0x000fe80003800000 */
[----:B------:R-:W-:Y:S05]  /*8830*/  @!P4 BRA `(.L_x_960) ;  /* 0x000000000004c947 */ /* 0x000fea0003800000 */
[----:B----4-:R4:W-:Y:S02]  /*8840*/  REDG.E.ADD.F32.FTZ.RN.STRONG.GPU desc[UR24][R40.64+-0x200], R42 ;  /* 0xfffe002a280079a6 */ /* 0x0109e4000c10f398 */
.L_x_960:
[----:B------:R-:W-:Y:S05]  /*8850*/  BSYNC B0 ;  /* 0x0000000000007941 */ /* 0x000fea0003800000 */
.L_x_959:
[----:B------:R-:W5:Y:S04]  /*8860*/  LDL.LU R80, [R1+0x58] ;  /* 0x0000580001507983 */ /* 0x000f680000300800 */
[----:B------:R-:W5:Y:S04]  /*8870*/  LDL.LU R54, [R1+0x8] ;  /* 0x0000080001367983 */ /* 0x000f680000300800 */
[----:B------:R-:W5:Y:S04]  /*8880*/  LDL.LU R75, [R1+0x5c] ;  /* 0x00005c00014b7983 */ /* 0x000f680000300800 */
[----:B0-2---:R-:W2:Y:S04]  /*8890*/  LDL.LU R43, [R1+0x4] ;  /* 0x00000400012b7983 */ /* 0x005ea80000300800 */
[----:B------:R-:W2:Y:S04]  /*88a0*/  LDL.LU R74, [R1+0x60] ;  /* 0x00006000014a7983 */ /* 0x000ea80000300800 */
[----:B----4-:R-:W4:Y:S01]  /*88b0*/  LDL.LU R42, [R1] ;  /* 0x00000000012a7983 */ /* 0x010f220000300800 */
[----:B------:R-:W-:Y:S01]  /*88c0*/  FMUL.FTZ R104, R104, R83 ;  /* 0x0000005368687220 */ /* 0x000fe20000410000 */
[----:B------:R-:W-:Y:S01]  /*88d0*/  FFMA.FTZ R131, R13, R107, R131 ;  /* 0x0000006b0d837223 */ /* 0x000fe20000010083 */
[----:B------:R-:W-:Y:S01]  /*88e0*/  FMUL.FTZ R61, R110, R61 ;  /* 0x0000003d6e3d7220 */ /* 0x000fe20000410000 */
[----:B------:R-:W-:Y:S01]  /*88f0*/  FMUL.FTZ R122, R122, R82 ;  /* 0x000000527a7a7220 */ /* 0x000fe20000410000 */
[----:B------:R-:W-:Y:S01]  /*8900*/  FFMA.FTZ R104, R14, R108, R104 ;  /* 0x0000006c0e687223 */ /* 0x000fe20000010068 */
[----:B------:R-:W-:Y:S01]  /*8910*/  FMUL.FTZ R64, R111, R64 ;  /* 0x000000406f407220 */ /* 0x000fe20000410000 */
[----:B------:R-:W4:Y:S01]  /*8920*/  LDL.LU R73, [R1+0x64] ;  /* 0x0000640001497983 */ /* 0x000f220000300800 */
[----:B------:R-:W-:-:S03]  /*8930*/  FFMA.FTZ R122, R15, R58, R122 ;  /* 0x0000003a0f7a7223 */ /* 0x000fc6000001007a */
[----:B------:R-:W4:Y:S01]  /*8940*/  LDL.LU R55, [R1+0x68] ;  /* 0x0000680001377983 */ /* 0x000f220000300800 */
[----:B------:R-:W-:Y:S01]  /*8950*/  FADD.FTZ R10, R81, R10 ;  /* 0x0000000a510a7221 */ /* 0x000fe20000010000 */
[----:B-1-3--:R-:W0:Y:S01]  /*8960*/  S2R R53, SR_LANEID ;  /* 0x0000000000357919 */ /* 0x00ae220000000000 */
[----:B------:R-:W-:Y:S01]  /*8970*/  FMUL.FTZ R67, R112, R67 ;  /* 0x0000004370437220 */ /* 0x000fe20000410000 */
[----:B------:R-:W-:Y:S01]  /*8980*/  FMUL.FTZ R70, R113, R70 ;  /* 0x0000004671467220 */ /* 0x000fe20000410000 */
[----:B------:R-:W-:Y:S01]  /*8990*/  FMUL.FTZ R71, R114, R71 ;  /* 0x0000004772477220 */ /* 0x000fe20000410000 */
[----:B------:R-:W-:Y:S01]  /*89a0*/  FMUL.FTZ R72, R115, R72 ;  /* 0x0000004873487220 */ /* 0x000fe20000410000 */
[----:B------:R-:W-:Y:S01]  /*89b0*/  FMUL.FTZ R79, R116, R79 ;  /* 0x0000004f744f7220 */ /* 0x000fe20000410000 */
[----:B------:R-:W-:Y:S01]  /*89c0*/  FMUL.FTZ R125, R125, R56 ;  /* 0x000000387d7d7220 */ /* 0x000fe20000410000 */
[----:B------:R-:W1:Y:S04]  /*89d0*/  SHFL.DOWN PT, R40, R52, 0x1, 0x1f ;  /* 0x08201f0034287f89 */ /* 0x000e6800000e0000 */
[----:B------:R-:W3:Y:S01]  /*89e0*/  SHFL.DOWN PT, R41, R152, 0x1, 0x1f ;  /* 0x08201f0098297f89 */ /* 0x000ee200000e0000 */
[----:B0-----:R-:W-:-:S13]  /*89f0*/  ISETP.GT.AND P0, PT, R53, 0x1e, PT ;  /* 0x0000001e3500780c */ /* 0x001fda0003f04270 */
[----:B-1----:R-:W-:Y:S01]  /*8a00*/  @!P0 FADD.FTZ R52, R52, R40 ;  /* 0x0000002834348221 */ /* 0x002fe20000010000 */
[----:B---3--:R-:W-:Y:S01]  /*8a10*/  @!P0 FADD.FTZ R152, R152, R41 ;  /* 0x0000002998988221 */ /* 0x008fe20000010000 */
        /* <DEDUP_REMOVED lines=10> */
[----:B------:R-:W0:Y:S01]  /*8ac0*/  SHFL.DOWN PT, R40, R52, 0x8, 0x1f ;  /* 0x09001f0034287f89 */ /* 0x000e2200000e0000 */
[----:B-----5:R-:W-:Y:S01]  /*8ad0*/  FFMA.FTZ R80, R58, R76, R80 ;  /* 0x0000004c3a507223 */ /* 0x020fe20000010050 */
[----:B------:R-:W-:-:S04]  /*8ae0*/  FADD.FTZ R54, R131, R54 ;  /* 0x0000003683367221 */ /* 0x000fc80000010000 */
[----:B------:R-:W-:Y:S01]  /*8af0*/  STL [R1+0x58], R80 ;  /* 0x0000585001007387 */ /* 0x000fe20000100800 */
[----:B------:R-:W-:-:S03]  /*8b00*/  FFMA.FTZ R75, R61, R77, R75 ;  /* 0x0000004d3d4b7223 */ /* 0x000fc6000001004b */
[----:B------:R1:W-:Y:S01]  /*8b10*/  STL [R1+0x8], R54 ;  /* 0x0000083601007387 */ /* 0x0003e20000100800 */
[----:B--2---:R-:W-:Y:S01]  /*8b20*/  FADD.FTZ R43, R104, R43 ;  /* 0x0000002b682b7221 */ /* 0x004fe20000010000 */
[----:B------:R-:W-:Y:S01]  /*8b30*/  FFMA.FTZ R74, R64, R78, R74 ;  /* 0x0000004e404a7223 */ /* 0x000fe2000001004a */
[----:B----4-:R-:W-:Y:S01]  /*8b40*/  FADD.FTZ R42, R122, R42 ;  /* 0x0000002a7a2a7221 */ /* 0x010fe20000010000 */
[----:B-1----:R-:W2:Y:S04]  /*8b50*/  LDL.LU R54, [R1+0x6c] ;  /* 0x00006c0001367983 */ /* 0x002ea80000300800 */
[----:B------:R-:W-:Y:S04]  /*8b60*/  STL [R1+0x5c], R75 ;  /* 0x00005c4b01007387 */ /* 0x000fe80000100800 */
[----:B------:R1:W-:Y:S01]  /*8b70*/  STL [R1+0x4], R43 ;  /* 0x0000042b01007387 */ /* 0x0003e20000100800 */
[----:B------:R-:W-:Y:S01]  /*8b80*/  FFMA.FTZ R73, R67, R90, R73 ;  /* 0x0000005a43497223 */ /* 0x000fe20000010049 */
[----:B------:R-:W-:Y:S01]  /*8b90*/  FFMA.FTZ R55, R70, R91, R55 ;  /* 0x0000005b46377223 */ /* 0x000fe20000010037 */
[----:B------:R-:W-:Y:S01]  /*8ba0*/  ISETP.GT.AND P0, PT, R53, 0x17, PT ;  /* 0x000000173500780c */ /* 0x000fe20003f04270 */
[----:B------:R-:W3:Y:S04]  /*8bb0*/  SHFL.DOWN PT, R41, R152, 0x8, 0x1f ;  /* 0x09001f0098297f89 */ /* 0x000ee800000e0000 */
[----:B-1----:R-:W4:Y:S04]  /*8bc0*/  LDL.LU R43, [R1+0x70] ;  /* 0x00007000012b7983 */ /* 0x002f280000300800 */
[----:B------:R-:W-:Y:S04]  /*8bd0*/  STL [R1+0x60], R74 ;  /* 0x0000604a01007387 */ /* 0x000fe80000100800 */
[----:B------:R1:W-:Y:S04]  /*8be0*/  STL [R1], R42 ;  /* 0x0000002a01007387 */ /* 0x0003e80000100800 */
[----:B-1----:R-:W5:Y:S04]  /*8bf0*/  LDL.LU R42, [R1+0x74] ;  /* 0x00007400012a7983 */ /* 0x002f680000300800 */
[----:B------:R-:W3:Y:S04]  /*8c00*/  LDL.LU R58, [R1+0x78] ;  /* 0x00007800013a7983 */ /* 0x000ee80000300800 */
[----:B------:R-:W-:Y:S04]  /*8c10*/  STL [R1+0x64], R73 ;  /* 0x0000644901007387 */ /* 0x000fe80000100800 */
[----:B------:R-:W3:Y:S04]  /*8c20*/  LDL.LU R56, [R1+0x7c] ;  /* 0x00007c0001387983 */ /* 0x000ee80000300800 */
[----:B------:R1:W-:Y:S04]  /*8c30*/  STL [R1+0x68], R55 ;  /* 0x0000683701007387 */ /* 0x0003e80000100800 */
[----:B-1----:R-:W3:Y:S01]  /*8c40*/  LDL R55, [R1+0x150] ;  /* 0x0001500001377983 */ /* 0x002ee20000100800 */
[----:B--2---:R-:W-:-:S05]  /*8c50*/  FFMA.FTZ R54, R71, R92, R54 ;  /* 0x0000005c47367223 */ /* 0x004fca0000010036 */
[----:B------:R1:W-:Y:S04]  /*8c60*/  STL [R1+0x6c], R54 ;  /* 0x00006c3601007387 */ /* 0x0003e80000100800 */
[----:B-1----:R-:W2:Y:S01]  /*8c70*/  LDL.LU R54, [R1+0x80] ;  /* 0x0000800001367983 */ /* 0x002ea20000300800 */
[----:B----4-:R-:W-:-:S05]  /*8c80*/  FFMA.FTZ R43, R72, R94, R43 ;  /* 0x0000005e482b7223 */ /* 0x010fca000001002b */
[----:B------:R1:W-:Y:S04]  /*8c90*/  STL [R1+0x70], R43 ;  /* 0x0000702b01007387 */ /* 0x0003e80000100800 */
[----:B-1----:R-:W4:Y:S01]  /*8ca0*/  LDL.LU R43, [R1+0x84] ;  /* 0x00008400012b7983 */ /* 0x002f220000300800 */
[----:B-----5:R-:W-:-:S05]  /*8cb0*/  FFMA.FTZ R42, R79, R96, R42 ;  /* 0x000000604f2a7223 */ /* 0x020fca000001002a */
[----:B------:R1:W-:Y:S04]  /*8cc0*/  STL [R1+0x74], R42 ;  /* 0x0000742a01007387 */ /* 0x0003e80000100800 */
[----:B-1----:R-:W5:Y:S01]  /*8cd0*/  LDL.LU R42, [R1+0x88] ;  /* 0x00008800012a7983 */ /* 0x002f620000300800 */
[----:B0-----:R-:W-:-:S05]  /*8ce0*/  @!P0 FADD.FTZ R52, R52, R40 ;  /* 0x0000002834348221 */ /* 0x001fca0000010000 */
[----:B------:R-:W0:Y:S01]  /*8cf0*/  SHFL.DOWN PT, R40, R52, 0x10, 0x1f ;  /* 0x0a001f0034287f89 */ /* 0x000e2200000e0000 */
[----:B---3--:R-:W-:Y:S01]  /*8d00*/  @!P0 FADD.FTZ R152, R152, R41 ;  /* 0x0000002998988221 */ /* 0x008fe20000010000 */
[----:B------:R-:W-:-:S04]  /*8d10*/  ISETP.GT.AND P0, PT, R53, 0xf, PT ;  /* 0x0000000f3500780c */ /* 0x000fc80003f04270 */
[----:B------:R-:W1:Y:S01]  /*8d20*/  SHFL.DOWN PT, R41, R152, 0x10, 0x1f ;  /* 0x0a001f0098297f89 */ /* 0x000e6200000e0000 */
[----:B------:R-:W-:Y:S01]  /*8d30*/  FMUL.FTZ R93, R117, R93 ;  /* 0x0000005d755d7220 */ /* 0x000fe20000410000 */
[----:B------:R-:W-:Y:S01]  /*8d40*/  FMUL.FTZ R95, R118, R95 ;  /* 0x0000005f765f7220 */ /* 0x000fe20000410000 */
[----:B------:R-:W-:Y:S01]  /*8d50*/  FMUL.FTZ R97, R119, R97 ;  /* 0x0000006177617220 */ /* 0x000fe20000410000 */
[----:B------:R-:W-:Y:S01]  /*8d60*/  FMUL.FTZ R99, R120, R99 ;  /* 0x0000006378637220 */ /* 0x000fe20000410000 */
[----:B------:R-:W-:Y:S01]  /*8d70*/  FFMA.FTZ R58, R93, R98, R58 ;  /* 0x000000625d3a7223 */ /* 0x000fe2000001003a */
[----:B------:R-:W-:-:S04]  /*8d80*/  FFMA.FTZ R56, R95, R100, R56 ;  /* 0x000000645f387223 */ /* 0x000fc80000010038 */
[----:B------:R3:W-:Y:S01]  /*8d90*/  STL [R1+0x78], R58 ;  /* 0x0000783a01007387 */ /* 0x0007e20000100800 */
[----:B0-----:R-:W-:Y:S01]  /*8da0*/  @!P0 FADD.FTZ R52, R52, R40 ;  /* 0x0000002834348221 */ /* 0x001fe20000010000 */
[----:B------:R-:W-:Y:S02]  /*8db0*/  FMUL.FTZ R40, R105, R101 ;  /* 0x0000006569287220 */ /* 0x000fe40000410000 */
[----:B------:R3:W-:Y:S01]  /*8dc0*/  STL [R1+0x7c], R56 ;  /* 0x00007c3801007387 */ /* 0x0007e20000100800 */
[----:B------:R-:W-:Y:S01]  /*8dd0*/  ISETP.NE.AND P1, PT, R53, RZ, PT ;  /* 0x000000ff3500720c */ /* 0x000fe20003f25270 */
[----:B-1----:R-:W-:Y:S01]  /*8de0*/  @!P0 FADD.FTZ R152, R152, R41 ;  /* 0x0000002998988221 */ /* 0x002fe20000010000 */
[----:B------:R-:W-:Y:S01]  /*8df0*/  FMUL.FTZ R123, R123, R149 ;  /* 0x000000957b7b7220 */ /* 0x000fe20000410000 */
[----:B------:R-:W-:Y:S01]  /*8e00*/  FMUL.FTZ R124, R124, R148 ;  /* 0x000000947c7c7220 */ /* 0x000fe20000410000 */
[----:B------:R-:W-:Y:S01]  /*8e10*/  FMUL.FTZ R126, R126, R57 ;  /* 0x000000397e7e7220 */ /* 0x000fe20000410000 */
[----:B------:R-:W-:Y:S01]  /*8e20*/  FMUL.FTZ R127, R127, R59 ;  /* 0x0000003b7f7f7220 */ /* 0x000fe20000410000 */
[----:B------:R-:W-:Y:S01]  /*8e30*/  MOV R53, R152 ;  /* 0x0000009800357202 */ /* 0x000fe20000000f00 */
[----:B------:R-:W-:Y:S01]  /*8e40*/  FMUL.FTZ R128, R128, R60 ;  /* 0x0000003c80807220 */ /* 0x000fe20000410000 */
[----:B------:R-:W-:Y:S01]  /*8e50*/  FMUL.FTZ R129, R129, R62 ;  /* 0x0000003e81817220 */ /* 0x000fe20000410000 */
        /* <DEDUP_REMOVED lines=31> */
[----:B--2---:R-:W-:-:S05]  /*9050*/  FFMA.FTZ R54, R97, R102, R54 ;  /* 0x0000006661367223 */ /* 0x004fca0000010036 */
[----:B------:R3:W-:Y:S01]  /*9060*/  STL [R1+0x80], R54 ;  /* 0x0000803601007387 */ /* 0x0007e20000100800 */
[----:B----4-:R-:W-:-:S05]  /*9070*/  FFMA.FTZ R43, R99, R103, R43 ;  /* 0x00000067632b7223 */ /* 0x010fca000001002b */
[----:B------:R3:W-:Y:S01]  /*9080*/  STL [R1+0x84], R43 ;  /* 0x0000842b01007387 */ /* 0x0007e20000100800 */
[----:B-----5:R-:W-:-:S05]  /*9090*/  FFMA.FTZ R42, R40, R121, R42 ;  /* 0x00000079282a7223 */ /* 0x020fca000001002a */
[----:B------:R3:W-:Y:S01]  /*90a0*/  STL [R1+0x88], R42 ;  /* 0x0000882a01007387 */ /* 0x0007e20000100800 */
[----:B------:R-:W-:Y:S06]  /*90b0*/  BAR.SYNC.DEFER_BLOCKING 0x0 ;  /* 0x0000000000007b1d */ /* 0x000fec0000010000 */
[----:B------:R-:W-:Y:S05]  /*90c0*/  @P6 BRA `(.L_x_962) ;  /* 0x0000000000586947 */ /* 0x000fea0003800000 */
[----:B------:R-:W0:Y:S01]  /*90d0*/  S2UR UR56, SR_CgaCtaId ;  /* 0x00000000003879c3 */ /* 0x000e220000008800 */
[----:B------:R-:W-:Y:S01]  /*90e0*/  UMOV UR43, 0x400 ;  /* 0x00000400002b7882 */ /* 0x000fe20000000000 */
[----:B------:R-:W-:Y:S01]  /*90f0*/  UISETP.NE.AND UP0, UPT, UR21, UR54, UPT ;  /* 0x000000361500728c */ /* 0x000fe2000bf05270 */
[----:B---3--:R-:W-:-:S05]  /*9100*/  MOV R54, UR47 ;  /* 0x0000002f00367c02 */ /* 0x008fca0008000f00 */
        /* <DEDUP_REMOVED lines=18> */
.L_x_962:
[----:B------:R-:W-:Y:S05]  /*9230*/  BSYNC B0 ;  /* 0x0000000000007941 */ /* 0x000fea0003800000 */
.L_x_961:
[----:B------:R-:W-:Y:S02]  /*9240*/  UIADD3 UR47, UR47, 0x1, URZ ;  /* 0x000000012f2f7890 */ /* 0x000fe4000fffe03f */
[----:B------:R-:W-:Y:S02]  /*9250*/  UIADD3 UR52, UP1, UR52, 0x1, URZ ;  /* 0x0000000134347890 */ /* 0x000fe4000ff3e03f */
[----:B------:R-:W-:Y:S02]  /*9260*/  UISETP.GE.AND UP0, UPT, UR47, UR55, UPT ;  /* 0x000000372f00728c */ /* 0x000fe4000bf06270 */
[----:B------:R-:W-:-:S04]  /*9270*/  UIADD3.X UR53, URZ, UR53, URZ, UP1, !UPT ;  /* 0x000000353f357290 */ /* 0x000fc80008ffe43f */
[----:B------:R-:W-:-:S13]  /*9280*/  PLOP3.LUT P0, PT, PT, PT, UP0, 0x80, 0x0 ;  /* 0x000000000000781c */ /* 0x000fda0003f0f008 */
[----:B------:R-:W-:Y:S05]  /*9290*/  @!P0 BRA `(.L_x_963) ;  /* 0xffffffbc002c8947 */ /* 0x000fea000383ffff */
.L_x_919:
[----:B------:R-:W2:Y:S01]  /*92a0*/  LDL.LU R63, [R1+0x88] ;  /* 0x00008800013f7983 */ /* 0x000ea20000300800 */
[----:B------:R-:W-:Y:S08]  /*92b0*/  BAR.SYNC.DEFER_BLOCKING 0x0 ;  /* 0x0000000000007b1d */ /* 0x000ff00000010000 */
[----:B------:R-:W1:Y:S01]  /*92c0*/  S2UR UR23, SR_CgaCtaId ;  /* 0x00000000001779c3 */ /* 0x000e620000008800 */
[----:B------:R-:W-:Y:S01]  /*92d0*/  ISETP.NE.AND P6, PT, R48, RZ, PT ;  /* 0x000000ff3000720c */ /* 0x000fe20003fc5270 */
[----:B---3--:R-:W3:Y:S01]  /*92e0*/  LDL.LU R55, [R1+0x68] ;  /* 0x0000680001377983 */ /* 0x008ee20000300800 */
[----:B------:R-:W-:Y:S01]  /*92f0*/  UIADD3 UR42, -UR22, UR42, URZ ;  /* 0x0000002a162a7290 */ /* 0x000fe2000fffe13f */
[----:B------:R-:W-:-:S02]  /*9300*/  UMOV UR32, 0x400 ;  /* 0x0000040000207882 */ /* 0x000fc40000000000 */
[----:B------:R-:W4:Y:S01]  /*9310*/  LDL.LU R54, [R1+0x64] ;  /* 0x0000640001367983 */ /* 0x000f220000300800 */
[----:B------:R-:W-:Y:S01]  /*9320*/  SHF.L.U32 R11, R48, 0x4, RZ ;  /* 0x00000004300b7819 */ /* 0x000fe200000006ff */
[----:B------:R-:W-:Y:S01]  /*9330*/  ULDC.64 UR30, c[0x0][0x388] ;  /* 0x0000e200001e7ab9 */ /* 0x000fe20000000a00 */
[----:B------:R-:W-:Y:S01]  /*9340*/  ULDC.64 UR34, c[0x0][0x3a8] ;  /* 0x0000ea0000227ab9 */ /* 0x000fe20000000a00 */
[----:B0-----:R-:W4:Y:S04]  /*9350*/  LDL.LU R53, [R1+0x60] ;  /* 0x0000600001357983 */ /* 0x001f280000300800 */
[----:B------:R-:W4:Y:S04]  /*9360*/  LDL.LU R52, [R1+0x5c] ;  /* 0x00005c0001347983 */ /* 0x000f280000300800 */
[----:B------:R-:W4:Y:S04]  /*9370*/  LDL.LU R43, [R1+0x58] ;  /* 0x00005800012b7983 */ /* 0x000f280000300800 */
[----:B------:R-:W3:Y:S04]  /*9380*/  LDL.LU R62, [R1+0x84] ;  /* 0x00008400013e7983 */ /* 0x000ee80000300800 */
[----:B------:R-:W4:Y:S04]  /*9390*/  LDL.LU R42, [R1+0x54] ;  /* 0x00005400012a7983 */ /* 0x000f280000300800 */
        /* <DEDUP_REMOVED lines=22> */
[----:B------:R0:W5:Y:S01]  /*9500*/  LDL.64 R66, [R1+0x158] ;  /* 0x0001580001427983 */ /* 0x0001620000100a00 */
[----:B------:R-:W-:Y:S03]  /*9510*/  BSSY B0, `(.L_x_964) ;  /* 0x0000042000007945 */ /* 0x000fe60003800000 */
[----:B--2---:R-:W-:Y:S04]  /*9520*/  STS [R28], R63 ;  /* 0x0000003f1c007388 */ /* 0x004fe80000000800 */
[----:B---3--:R2:W-:Y:S04]  /*9530*/  STS [R28+0x4], R62 ;  /* 0x0000043e1c007388 */ /* 0x0085e80000000800 */
[----:B--2---:R-:W2:Y:S01]  /*9540*/  LDL R62, [R1+0x90] ;  /* 0x00009000013e7983 */ /* 0x004ea20000100800 */
[----:B-1----:R-:W-:Y:S01]  /*9550*/  ULEA UR32, UR23, UR32, 0x18 ;  /* 0x0000002017207291 */ /* 0x002fe2000f8ec03f */
[----:B------:R-:W-:-:S02]  /*9560*/  IMAD.U32 R14, RZ, RZ, UR42 ;  /* 0x0000002aff0e7e24 */ /* 0x000fc4000f8e00ff */
[----:B----4-:R-:W-:Y:S04]  /*9570*/  STS [R28+0x8], R61 ;  /* 0x0000083d1c007388 */ /* 0x010fe80000000800 */
[----:B------:R1:W-:Y:S04]  /*9580*/  STS [R28+0xc], R60 ;  /* 0x00000c3c1c007388 */ /* 0x0003e80000000800 */
[----:B------:R-:W-:Y:S04]  /*9590*/  STS [R28+0x10], R59 ;  /* 0x0000103b1c007388 */ /* 0x000fe80000000800 */
[----:B------:R-:W-:Y:S04]  /*95a0*/  STS [R28+0x14], R58 ;  /* 0x0000143a1c007388 */ /* 0x000fe80000000800 */
[----:B-1----:R-:W3:Y:S04]  /*95b0*/  LDL R60, [R1+0x8c] ;  /* 0x00008c00013c7983 */ /* 0x002ee80000100800 */
        /* <DEDUP_REMOVED lines=25> */
[----:B------:R-:W-:-:S04]  /*9750*/  LOP3.LUT R11, R11, 0xfffffe00, RZ, 0xc0, !PT ;  /* 0xfffffe000b0b7812 */ /* 0x000fc800078ec0ff */
[----:B------:R-:W-:Y:S01]  /*9760*/  LOP3.LUT R11, R11, 0x1f, R48, 0xf8, !PT ;  /* 0x0000001f0b0b7812 */ /* 0x000fe200078ef830 */
[----:B------:R-:W-:Y:S02]  /*9770*/  UIMAD UR33, UR10, UR30, URZ ;  /* 0x0000001e0a2172a4 */ /* 0x000fe4000f8e023f */
[----:B------:R-:W-:Y:S02]  /*9780*/  UIMAD.WIDE.U32 UR22, UR9, UR30, URZ ;  /* 0x0000001e091672a5 */ /* 0x000fe4000f8e003f */
[----:B------:R-:W-:Y:S02]  /*9790*/  UIMAD UR36, UR10, UR34, URZ ;  /* 0x000000220a2472a4 */ /* 0x000fe4000f8e023f */
[----:B------:R-:W-:Y:S02]  /*97a0*/  UIMAD UR31, UR9, UR31, UR33 ;  /* 0x0000001f091f72a4 */ /* 0x000fe4000f8e0221 */
[----:B------:R-:W-:Y:S02]  /*97b0*/  UIMAD UR35, UR9, UR35, UR36 ;  /* 0x00000023092372a4 */ /* 0x000fe4000f8e0224 */
[----:B------:R-:W-:Y:S01]  /*97c0*/  UIADD3 UR33, UR23, UR31, URZ ;  /* 0x0000001f17217290 */ /* 0x000fe2000fffe03f */
[----:B--2---:R-:W-:Y:S04]  /*97d0*/  LDS R63, [R62+0x700] ;  /* 0x000700003e3f7984 */ /* 0x004fe80000000800 */
[----:B---3--:R-:W-:Y:S04]  /*97e0*/  LDS R65, [R60+0x780] ;  /* 0x000780003c417984 */ /* 0x008fe80000000800 */
[----:B------:R-:W-:Y:S01]  /*97f0*/  @!P6 STS [UR32+0x2100], R14 ;  /* 0x0021000eff00e988 */ /* 0x000fe20008000820 */
[----:B------:R-:W-:Y:S06]  /*9800*/  BAR.SYNC.DEFER_BLOCKING 0x0 ;  /* 0x0000000000007b1d */ /* 0x000fec0000010000 */
[----:B------:R-:W1:Y:S02]  /*9810*/  LDS R18, [UR32+0x2100] ;  /* 0x00210020ff127984 */ /* 0x000e640008000800 */
[----:B-1----:R-:W-:-:S13]  /*9820*/  ISETP.GE.AND P0, PT, R11, R18, PT ;  /* 0x000000120b00720c */ /* 0x002fda0003f06270 */
[----:B0-----:R-:W-:Y:S05]  /*9830*/  @P0 BRA `(.L_x_965) ;  /* 0x00000000003c0947 */ /* 0x001fea0003800000 */
        /* <DEDUP_REMOVED lines=15> */
.L_x_965:
[----:B------:R-:W-:Y:S05]  /*9930*/  BSYNC B0 ;  /* 0x0000000000007941 */ /* 0x000fea0003800000 */
.L_x_964:
[----:B------:R-:W1:Y:S01]  /*9940*/  S2R R24, SR_LANEID ;  /* 0x0000000000187919 */ /* 0x000e620000000000 */
[----:B------:R-:W-:Y:S01]  /*9950*/  LOP3.LUT R49, R49, 0xfffffe00, RZ, 0xc0, !PT ;  /* 0xfffffe0031317812 */ /* 0x000fe200078ec0ff */
[----:B------:R-:W-:Y:S01]  /*9960*/  ULDC.64 UR30, c[0x0][0x390] ;  /* 0x0000e400001e7ab9 */ /* 0x000fe20000000a00 */
[----:B0-----:R-:W2:Y:S01]  /*9970*/  LDL.LU R17, [R1+0x8] ;  /* 0x0000080001117983 */ /* 0x001ea20000300800 */
[----:B------:R-:W-:Y:S01]  /*9980*/  UMOV UR23, UR33 ;  /* 0x0000002100177c82 */ /* 0x000fe20008000000 */
[----:B------:R-:W-:Y:S02]  /*9990*/  ULDC.64 UR36, c[0x0][0x3e0] ;  /* 0x0000f80000247ab9 */ /* 0x000fe40000000a00 */
[----:B------:R-:W3:Y:S04]  /*99a0*/  LDL.LU R20, [R1+0x4] ;  /* 0x0000040001147983 */ /* 0x000ee80000300800 */
[----:B------:R-:W4:Y:S01]  /*99b0*/  LDL.LU R22, [R1] ;  /* 0x0000000001167983 */ /* 0x000f220000300800 */
[----:B------:R-:W-:Y:S01]  /*99c0*/  UIMAD.WIDE.U32 UR22, UR7, UR30, UR22 ;  /* 0x0000001e071672a5 */ /* 0x000fe2000f8e0016 */
[----:B------:R-:W-:Y:S01]  /*99d0*/  SHF.R.S32.HI R52, RZ, 0x1f, R11 ;  /* 0x0000001fff347819 */ /* 0x000fe2000001140b */
[----:B------:R-:W-:Y:S01]  /*99e0*/  UIMAD UR30, UR8, UR30, URZ ;  /* 0x0000001e081e72a4 */ /* 0x000fe2000f8e023f */
[C---:B------:R-:W-:Y:S01]  /*99f0*/  LEA R12, P0, R11.reuse, UR36, 0x2 ;  /* 0x000000240b0c7c11 */ /* 0x040fe2000f8010ff */
        /* <DEDUP_REMOVED lines=9> */
[----:B------:R-:W-:Y:S02]  /*9a90*/  MOV R16, UR22 ;  /* 0x0000001600107c02 */ /* 0x000fe40008000f00 */
[----:B-1----:R-:W-:-:S02]  /*9aa0*/  LEA R50, R24, R49, 0x4 ;  /* 0x0000003118327211 */ /* 0x002fc400078e20ff */
[----:B------:R-:W4:Y:S01]  /*9ab0*/  LDL.LU R49, [R1+0x160] ;  /* 0x0001600001317983 */ /* 0x000f220000300800 */
[----:B------:R-:W-:Y:S02]  /*9ac0*/  LEA.HI.X R13, R15, R13, R16, 0x2, P2 ;  /* 0x0000000d0f0d7211 */ /* 0x000fe400010f1410 */
[-C--:B------:R-:W-:Y:S02]  /*9ad0*/  ISETP.GE.AND P2, PT, R44, R18.reuse, PT ;  /* 0x000000122c00720c */ /* 0x080fe40003f46270 */
[-C--:B------:R-:W-:Y:S01]  /*9ae0*/  ISETP.GE.AND P4, PT, R36, R18.reuse, PT ;  /* 0x000000122400720c */ /* 0x080fe20003f86270 */
[----:B------:R-:W-:Y:S01]  /*9af0*/  @!P0 STG.E desc[UR24][R12.64+-0x1f80], R19 ;  /* 0xffe080130c008986 */ /* 0x000fe2000c101918 */
[-C--:B------:R-:W-:Y:S02]  /*9b00*/  ISETP.GE.AND P0, PT, R38, R18.reuse, PT ;  /* 0x000000122600720c */ /* 0x080fe40003f06270 */
[-C--:B------:R-:W-:Y:S01]  /*9b10*/  ISETP.GE.AND P5, PT, R35, R18.reuse, PT ;  /* 0x000000122300720c */ /* 0x080fe20003fa6270 */
        /* <DEDUP_REMOVED lines=24> */
[C---:B------:R-:W-:Y:S01]  /*9ca0*/  IADD3 R16, R50.reuse, 0x2, RZ ;  /* 0x0000000232107810 */ /* 0x040fe20007ffe0ff */
[C---:B0-----:R-:W-:Y:S01]  /*9cb0*/  VIADD R21, R50.reuse, 0x5 ;  /* 0x0000000532157836 */ /* 0x041fe20000000000 */
[----:B------:R-:W-:Y:S02]  /*9cc0*/  IADD3 R19, R50, 0x3, RZ ;  /* 0x0000000332137810 */ /* 0x000fe40007ffe0ff */
[-C--:B------:R-:W-:Y:S02]  /*9cd0*/  LEA.HI.SX32 R18, R16, R50.reuse, 0x1b ;  /* 0x0000003210127211 */ /* 0x080fe400078fdaff */
[C---:B-1----:R-:W-:Y:S02]  /*9ce0*/  IADD3 R23, R50.reuse, 0x7, RZ ;  /* 0x0000000732177810 */ /* 0x042fe40007ffe0ff */
[----:B------:R-:W-:Y:S02]  /*9cf0*/  LEA.HI.SX32 R19, R19, R50, 0x1b ;  /* 0x0000003213137211 */ /* 0x000fe400078fdaff */
[C---:B------:R-:W-:Y:S01]  /*9d00*/  IADD3 R24, R50.reuse, 0x8, RZ ;  /* 0x0000000832187810 */ /* 0x040fe20007ffe0ff */
[C---:B------:R-:W-:Y:S01]  /*9d10*/  VIADD R27, R50.reuse, 0xb ;  /* 0x0000000b321b7836 */ /* 0x040fe20000000000 */
[----:B------:R-:W-:-:S02]  /*9d20*/  IADD3 R25, R50, 0x9, RZ ;  /* 0x0000000932197810 */ /* 0x000fc40007ffe0ff */
[-C--:B------:R-:W-:Y:S02]  /*9d30*/  LEA.HI.SX32 R21, R21, R50.reuse, 0x1b ;  /* 0x0000003215157211 */ /* 0x080fe400078fdaff */
[----:B------:R-:W-:Y:S02]  /*9d40*/  IADD3 R26, R50, 0xa, RZ ;  /* 0x0000000a321a7810 */ /* 0x000fe40007ffe0ff */
[----:B------:R-:W-:Y:S02]  /*9d50*/  LEA R18, R18, UR32, 0x2 ;  /* 0x0000002012127c11 */ /* 0x000fe4000f8e10ff */
[----:B------:R-:W-:Y:S02]  /*9d60*/  LEA.HI.SX32 R23, R23, R50, 0x1b ;  /* 0x0000003217177211 */ /* 0x000fe400078fdaff */
[----:B------:R-:W-:Y:S01]  /*9d70*/  LEA R19, R19, UR32, 0x2 ;  /* 0x0000002013137c11 */ /* 0x000fe2000f8e10ff */
[----:B------:R0:W-:Y:S01]  /*9d80*/  STS [R28], R0 ;  /* 0x000000001c007388 */ /* 0x0001e20000000800 */
[----:B------:R-:W-:-:S02]  /*9d90*/  IADD3 R40, R50, 0xc, RZ ;  /* 0x0000000c32287810 */ /* 0x000fc40007ffe0ff */
[-C--:B------:R-:W-:Y:S02]  /*9da0*/  LEA.HI.SX32 R24, R24, R50.reuse, 0x1b ;  /* 0x0000003218187211 */ /* 0x080fe400078fdaff */
[C---:B------:R-:W-:Y:S02]  /*9db0*/  IADD3 R41, R50.reuse, 0xd, RZ ;  /* 0x0000000d32297810 */ /* 0x040fe40007ffe0ff */
[-C--:B------:R-:W-:Y:S02]  /*9dc0*/  LEA.HI.SX32 R25, R25, R50.reuse, 0x1b ;  /* 0x0000003219197211 */ /* 0x080fe400078fdaff */
[----:B------:R-:W-:Y:S02]  /*9dd0*/  LEA R21, R21, UR32, 0x2 ;  /* 0x0000002015157c11 */ /* 0x000fe4000f8e10ff */
[----:B------:R-:W-:Y:S02]  /*9de0*/  IADD3 R42, R50, 0xe, RZ ;  /* 0x0000000e322a7810 */ /* 0x000fe40007ffe0ff */
[----:B------:R-:W-:-:S02]  /*9df0*/  LEA.HI.SX32 R26, R26, R50, 0x1b ;  /* 0x000000321a1a7211 */ /* 0x000fc400078fdaff */
[----:B------:R-:W-:Y:S02]  /*9e00*/  IADD3 R43, R50, 0xf, RZ ;  /* 0x0000000f322b7810 */ /* 0x000fe40007ffe0ff */
[-C--:B------:R-:W-:Y:S02]  /*9e10*/  LEA.HI.SX32 R27, R27, R50.reuse, 0x1b ;  /* 0x000000321b1b7211 */ /* 0x080fe400078fdaff */
[----:B------:R-:W-:Y:S02]  /*9e20*/  LEA R23, R23, UR32, 0x2 ;  /* 0x0000002017177c11 */ /* 0x000fe4000f8e10ff */
[-C--:B------:R-:W-:Y:S02]  /*9e30*/  LEA.HI.SX32 R40, R40, R50.reuse, 0x1b ;  /* 0x0000003228287211 */ /* 0x080fe400078fdaff */
[----:B------:R-:W-:Y:S02]  /*9e40*/  LEA R24, R24, UR32, 0x2 ;  /* 0x0000002018187c11 */ /* 0x000fe4000f8e10ff */
[----:B------:R-:W-:-:S02]  /*9e50*/  LEA.HI.SX32 R41, R41, R50, 0x1b ;  /* 0x0000003229297211 */ /* 0x000fc400078fdaff */
[-C--:B------:R-:W-:Y:S02]  /*9e60*/  LEA.HI.SX32 R42, R42, R50.reuse, 0x1b ;  /* 0x000000322a2a7211 */ /* 0x080fe400078fdaff */
[----:B------:R-:W-:Y:S02]  /*9e70*/  LEA.HI.SX32 R43, R43, R50, 0x1b ;  /* 0x000000322b2b7211 */ /* 0x000fe400078fdaff */
[----:B------:R-:W-:Y:S02]  /*9e80*/  LEA R40, R40, UR32, 0x2 ;  /* 0x0000002028287c11 */ /* 0x000fe4000f8e10ff */
[----:B------:R-:W-:Y:S02]  /*9e90*/  LEA R41, R41, UR32, 0x2 ;  /* 0x0000002029297c11 */ /* 0x000fe4000f8e10ff */
[----:B------:R-:W-:Y:S02]  /*9ea0*/  LEA R42, R42, UR32, 0x2 ;  /* 0x000000202a2a7c11 */ /* 0x000fe4000f8e10ff */
[----:B------:R-:W-:Y:S01]  /*9eb0*/  LEA R43, R43, UR32, 0x2 ;  /* 0x000000202b2b7c11 */ /* 0x000fe2000f8e10ff */
[----:B------:R-:W-:Y:S01]  /*9ec0*/  UIMAD.WIDE.U32 UR30, UR9, UR34, URZ ;  /* 0x00000022091e72a5 */ /* 0x000fe2000f8e003f */
[----:B------:R-:W-:Y:S03]  /*9ed0*/  BSSY B0, `(.L_x_966) ;  /* 0x0000057000007945 */ /* 0x000fe60003800000 */
[----:B------:R-:W-:Y:S01]  /*9ee0*/  UIADD3 UR33, UR31, UR35, URZ ;  /* 0x000000231f217290 */ /* 0x000fe2000fffe03f */
[----:B--2---:R-:W-:-:S02]  /*9ef0*/  MOV R54, R17 ;  /* 0x0000001100367202 */ /* 0x004fc40000000f00 */
[----:B------:R-:W-:Y:S01]  /*9f00*/  LEA.HI.SX32 R17, R15, R50, 0x1b ;  /* 0x000000320f117211 */ /* 0x000fe200078fdaff */
[----:B---3--:R-:W-:Y:S01]  /*9f10*/  IMAD.MOV.U32 R56, RZ, RZ, R20 ;  /* 0x000000ffff387224 */ /* 0x008fe200078e0014 */
[C---:B------:R-:W-:Y:S02]  /*9f20*/  IADD3 R20, R50.reuse, 0x4, RZ ;  /* 0x0000000432147810 */ /* 0x040fe40007ffe0ff */
[----:B----4-:R-:W-:Y:S02]  /*9f30*/  MOV R58, R22 ;  /* 0x00000016003a7202 */ /* 0x010fe40000000f00 */
[----:B------:R-:W-:Y:S02]  /*9f40*/  IADD3 R22, R50, 0x6, RZ ;  /* 0x0000000632167810 */ /* 0x000fe40007ffe0ff */
[----:B------:R-:W-:Y:S02]  /*9f50*/  LEA.HI.SX32 R20, R20, R50, 0x1b ;  /* 0x0000003214147211 */ /* 0x000fe400078fdaff */
[----:B------:R-:W-:-:S02]  /*9f60*/  LEA R17, R17, UR32, 0x2 ;  /* 0x0000002011117c11 */ /* 0x000fc4000f8e10ff */
[----:B------:R-:W-:Y:S02]  /*9f70*/  LEA.HI.SX32 R22, R22, R50, 0x1b ;  /* 0x0000003216167211 */ /* 0x000fe400078fdaff */
[----:B------:R-:W-:Y:S01]  /*9f80*/  LEA R20, R20, UR32, 0x2 ;  /* 0x0000002014147c11 */ /* 0x000fe2000f8e10ff */
[----:B------:R1:W-:Y:S01]  /*9f90*/  STS [R17+0x4], R2 ;  /* 0x0000040211007388 */ /* 0x0003e20000000800 */
[----:B------:R-:W-:Y:S01]  /*9fa0*/  LEA R22, R22, UR32, 0x2 ;  /* 0x0000002016167c11 */ /* 0x000fe2000f8e10ff */
[----:B------:R-:W-:-:S04]  /*9fb0*/  FADD.FTZ R15, R0, R49 ;  /* 0x00000031000f7221 */ /* 0x000fc80000010000 */
[----:B------:R-:W-:Y:S01]  /*9fc0*/  FADD.FTZ R16, R15, R2 ;  /* 0x000000020f107221 */ /* 0x000fe20000010000 */
[----:B------:R-:W-:Y:S03]  /*9fd0*/  STS [R18+0x8], R3 ;  /* 0x0000080312007388 */ /* 0x000fe60000000800 */
[----:B------:R-:W-:Y:S01]  /*9fe0*/  FADD.FTZ R15, R16, R3 ;  /* 0x00000003100f7221 */ /* 0x000fe20000010000 */
[----:B------:R-:W-:Y:S01]  /*9ff0*/  STS [R19+0xc], R4 ;  /* 0x00000c0413007388 */ /* 0x000fe20000000800 */
[----:B0-----:R-:W-:Y:S02]  /*a000*/  LEA R0, R25, UR32, 0x2 ;  /* 0x0000002019007c11 */ /* 0x001fe4000f8e10ff */
[----:B------:R-:W-:Y:S01]  /*a010*/  FADD.FTZ R16, R15, R4 ;  /* 0x000000040f107221 */ /* 0x000fe20000010000 */
[----:B------:R-:W-:Y:S01]  /*a020*/  STS [R20+0x10], R5 ;  /* 0x0000100514007388 */ /* 0x000fe20000000800 */
[----:B------:R-:W-:-:S02]  /*a030*/  LEA R15, R26, UR32, 0x2 ;  /* 0x000000201a0f7c11 */ /* 0x000fc4000f8e10ff */
[----:B-1----:R-:W-:Y:S01]  /*a040*/  LEA R2, R27, UR32, 0x2 ;  /* 0x000000201b027c11 */ /* 0x002fe2000f8e10ff */
[----:B------:R0:W-:Y:S04]  /*a050*/  STS [R21+0x14], R6 ;  /* 0x0000140615007388 */ /* 0x0001e80000000800 */
[----:B------:R1:W-:Y:S04]  /*a060*/  STS [R22+0x18], R7 ;  /* 0x0000180716007388 */ /* 0x0003e80000000800 */
[----:B------:R2:W-:Y:S04]  /*a070*/  STS [R23+0x1c], R8 ;  /* 0x00001c0817007388 */ /* 0x0005e80000000800 */
[----:B------:R-:W-:Y:S04]  /*a080*/  STS [R24+0x20], R9 ;  /* 0x0000200918007388 */ /* 0x000fe80000000800 */
        /* <DEDUP_REMOVED lines=26> */
[----:B------:R-:W-:-:S04]  /*a230*/  FADD.FTZ R13, R16, R5 ;  /* 0x00000005100d7221 */ /* 0x000fc80000010000 */
[----:B0-----:R-:W-:-:S04]  /*a240*/  FADD.FTZ R6, R13, R6 ;  /* 0x000000060d067221 */ /* 0x001fc80000010000 */
[----:B-1----:R-:W-:-:S04]  /*a250*/  FADD.FTZ R7, R6, R7 ;  /* 0x0000000706077221 */ /* 0x002fc80000010000 */
[----:B--2---:R-:W-:-:S04]  /*a260*/  FADD.FTZ R8, R7, R8 ;  /* 0x0000000807087221 */ /* 0x004fc80000010000 */
[----:B------:R-:W-:Y:S01]  /*a270*/  FADD.FTZ R8, R8, R9 ;  /* 0x0000000908087221 */ /* 0x000fe20000010000 */
[----:B------:R-:W0:Y:S03]  /*a280*/  LDS R0, [UR32+0x2100] ;  /* 0x00210020ff007984 */ /* 0x000e260008000800 */
[----:B---3--:R-:W-:-:S04]  /*a290*/  FADD.FTZ R157, R8, R157 ;  /* 0x0000009d089d7221 */ /* 0x008fc80000010000 */
[----:B----4-:R-:W-:-:S04]  /*a2a0*/  FADD.FTZ R158, R157, R158 ;  /* 0x0000009e9d9e7221 */ /* 0x010fc80000010000 */
        /* <DEDUP_REMOVED lines=25> */
.L_x_967:
[----:B------:R-:W-:Y:S05]  /*a440*/  BSYNC B0 ;  /* 0x0000000000007941 */ /* 0x000fea0003800000 */
.L_x_966:
        /* <DEDUP_REMOVED lines=19> */
[----:B------:R-:W-:Y:S01]  /*a580*/  IMAD.U32 R5, RZ, RZ, UR30 ;  /* 0x0000001eff057e24 */ /* 0x000fe2000f8e00ff */
[-C--:B------:R-:W-:Y:S01]  /*a590*/  ISETP.GE.AND P1, PT, R38, R0.reuse, PT ;  /* 0x000000002600720c */ /* 0x080fe20003f26270 */
[----:B------:R-:W-:Y:S01]  /*a5a0*/  UIADD3 UR15, UP3, UR15, -0x2000, URZ ;  /* 0xffffe0000f0f7890 */ /* 0x000fe2000ff7e03f */
[-C--:B------:R-:W-:Y:S01]  /*a5b0*/  ISETP.GE.AND P2, PT, R37, R0.reuse, PT ;  /* 0x000000002500720c */ /* 0x080fe20003f46270 */
[----:B------:R-:W-:Y:S01]  /*a5c0*/  UIADD3 UR17, UP4, UR17, -0x2000, URZ ;  /* 0xffffe00011117890 */ /* 0x000fe2000ff9e03f */
[----:B------:R-:W-:Y:S01]  /*a5d0*/  LEA.HI.X R3, R4, R3, R5, 0x2, P0 ;  /* 0x0000000304037211 */ /* 0x000fe200000f1405 */
[----:B------:R-:W-:Y:S01]  /*a5e0*/  UIADD3 UR6, UR6, 0x1, URZ ;  /* 0x0000000106067890 */ /* 0x000fe2000fffe03f */
        /* <DEDUP_REMOVED lines=30> */
.L_x_913:
        /* <DEDUP_REMOVED lines=41> */
.L_x_970:
[----:B------:R-:W-:Y:S05]  /*aa60*/  BSYNC B0 ;  /* 0x0000000000007941 */ /* 0x000fea0003800000 */
.L_x_969:
        /* <DEDUP_REMOVED lines=44> */
.L_x_972:
[----:B------:R-:W2:Y:S02]  /*ad30*/  S2R R11, SR_TID.X ;  /* 0x00000000000b7919 */ /* 0x000ea40000002100 */
.L_x_973:
[----:B------:R-:W-:Y:S05]  /*ad40*/  BSYNC B0 ;  /* 0x0000000000007941 */ /* 0x000fea0003800000 */
.L_x_971:
[----:B------:R-:W-:Y:S02]  /*ad50*/  ULDC UR20, c[0x0][0x21c] ;  /* 0x0000870000147ab9 */ /* 0x000fe40000000800 */
[----:B--2---:R-:W-:-:S13]  /*ad60*/  ISETP.GE.AND P0, PT, R11, UR20, PT ;  /* 0x000000140b007c0c */ /* 0x004fda000bf06270 */
[----:B------:R-:W-:Y:S05]  /*ad70*/  @P0 EXIT ;  /* 0x000000000000094d */ /* 0x000fea0003800000 */
[----:B------:R-:W2:Y:S01]  /*ad80*/  S2UR UR9, SR_CgaCtaId ;  /* 0x00000000000979c3 */ /* 0x000ea20000008800 */
[----:B------:R-:W-:Y:S01]  /*ad90*/  ULDC.64 UR4, c[0x0][0x378] ;  /* 0x0000de0000047ab9 */ /* 0x000fe20000000a00 */
[----:B------:R-:W-:Y:S01]  /*ada0*/  ULDC.64 UR10, c[0x0][0x338] ;  /* 0x0000ce00000a7ab9 */ /* 0x000fe20000000a00 */
[----:B------:R-:W-:Y:S01]  /*adb0*/  UIMAD.WIDE.U32 UR12, UR7, UR4, URZ ;  /* 0x00000004070c72a5 */ /* 0x000fe2000f8e003f */
[----:B------:R-:W-:Y:S01]  /*adc0*/  BSSY B0, `(.L_x_974) ;  /* 0x000002c000007945 */ /* 0x000fe20003800000 */
[----:B------:R-:W-:Y:S02]  /*add0*/  UIMAD UR4, UR8, UR4, URZ ;  /* 0x00000004080472a4 */ /* 0x000fe4000f8e023f */
[----:B------:R-:W-:Y:S02]  /*ade0*/  UIMAD UR8, UR8, UR10, URZ ;  /* 0x0000000a080872a4 */ /* 0x000fe4000f8e023f */
[----:B------:R-:W-:Y:S02]  /*adf0*/  UIMAD UR6, UR7, UR5, UR4 ;  /* 0x00000005070672a4 */ /* 0x000fe4000f8e0204 */
[----:B------:R-:W-:-:S02]  /*ae00*/  UIMAD UR8, UR7, UR11, UR8 ;  /* 0x0000000b070872a4 */ /* 0x000fc4000f8e0208 */
[----:B------:R-:W-:Y:S01]  /*ae10*/  UIMAD.WIDE.U32 UR4, UR7, UR10, URZ ;  /* 0x0000000a070472a5 */ /* 0x000fe2000f8e003f */
[----:B------:R-:W-:Y:S02]  /*ae20*/  ULDC.64 UR14, c[0x0][0x3c0] ;  /* 0x0000f000000e7ab9 */ /* 0x000fe40000000a00 */
[----:B------:R-:W-:Y:S01]  /*ae30*/  UMOV UR7, 0x400 ;  /* 0x0000040000077882 */ /* 0x000fe20000000000 */
[----:B------:R-:W-:Y:S01]  /*ae40*/  ULDC.64 UR10, c[0x0][0x340] ;  /* 0x0000d000000a7ab9 */ /* 0x000fe20000000a00 */
[----:B------:R-:W-:Y:S01]  /*ae50*/  ULDC.64 UR16, c[0x0][0x380] ;  /* 0x0000e00000107ab9 */ /* 0x000fe20000000a00 */
[----:B------:R-:W-:Y:S01]  /*ae60*/  ULDC.64 UR18, c[0x0][0x3d0] ;  /* 0x0000f40000127ab9 */ /* 0x000fe20000000a00 */
[----:B--2---:R-:W-:Y:S02]  /*ae70*/  ULEA UR9, UR9, UR7, 0x18 ;  /* 0x0000000709097291 */ /* 0x004fe4000f8ec03f */
[----:B------:R-:W-:Y:S02]  /*ae80*/  UIADD3 UR7, UR13, UR6, URZ ;  /* 0x000000060d077290 */ /* 0x000fe4000fffe03f */
[----:B------:R-:W-:-:S03]  /*ae90*/  UIADD3 UR6, UR5, UR8, URZ ;  /* 0x0000000805067290 */ /* 0x000fc6000fffe03f */
[----:B------:R-:W-:-:S09]  /*aea0*/  ULDC UR8, c[0x0][0x0] ;  /* 0x0000000000087ab9 */ /* 0x000fd20000000800 */
.L_x_975:
        /* <DEDUP_REMOVED lines=30> */
.L_x_974:
[----:B------:R-:W-:Y:S05]  /*b090*/  EXIT ;  /* 0x000000000000794d */ /* 0x000fea0003800000 */
.L_x_923:
[----:B------:R-:W-:Y:S01]  /*b0a0*/  HFMA2.MMA R142, -RZ, RZ, 0, 5.9604644775390625e-08 ;  /* 0x00000001ff8e7435 */ /* 0x000fe200000001ff */
[----:B------:R-:W-:Y:S01]  /*b0b0*/  IMAD.MOV.U32 R143, RZ, RZ, R140 ;  /* 0x000000ffff8f7224 */ /* 0x000fe200078e008c */
[----:B------:R-:W-:Y:S02]  /*b0c0*/  MOV R89, RZ ;  /* 0x000000ff00597202 */ /* 0x000fe40000000f00 */
[----:B------:R-:W-:-:S07]  /*b0d0*/  MOV R88, 0xffffffff ;  /* 0xffffffff00587802 */ /* 0x000fce0000000f00 */
[----:B------:R-:W-:Y:S05]  /*b0e0*/  WARPSYNC.COLLECTIVE R88, `(.L_x_976) ;  /* 0x0000000058087348 */ /* 0x000fea0003c00000 */
[----:B------:R0:W1:Y:S02]  /*b0f0*/  SHFL.UP P0, R145, R143, R142, R89 ;  /* 0x0400008e8f917389 */ /* 0x0000640000000059 */
[----:B01----:R-:W-:Y:S01]  /*b100*/  ENDCOLLECTIVE ;  /* 0x000000000000791b */ /* 0x003fe20003800000 */
.L_x_976:
[----:B------:R-:W-:Y:S02]  /*b110*/  MOV R143, R141 ;  /* 0x0000008d008f7202 */ /* 0x000fe40000000f00 */
[----:B------:R-:W-:-:S07]  /*b120*/  MOV R144, R145 ;  /* 0x0000009100907202 */ /* 0x000fce0000000f00 */
[----:B------:R-:W-:Y:S05]  /*b130*/  WARPSYNC.COLLECTIVE R88, `(.L_x_977) ;  /* 0x0000000058087348 */ /* 0x000fea0003c00000 */
[----:B------:R0:W1:Y:S02]  /*b140*/  SHFL.UP P0, R145, R143, R142, R89 ;  /* 0x0400008e8f917389 */ /* 0x0000640000000059 */
[----:B01----:R-:W-:Y:S01]  /*b150*/  ENDCOLLECTIVE ;  /* 0x000000000000791b */ /* 0x003fe20003800000 */
.L_x_977:
        /* <DEDUP_REMOVED lines=10> */
.L_x_978:
[----:B------:R-:W-:Y:S02]  /*b200*/  MOV R143, R141 ;  /* 0x0000008d008f7202 */ /* 0x000fe40000000f00 */
[----:B------:R-:W-:-:S07]  /*b210*/  MOV R144, R145 ;  /* 0x0000009100907202 */ /* 0x000fce0000000f00 */
[----:B------:R-:W-:Y:S05]  /*b220*/  WARPSYNC.COLLECTIVE R88, `(.L_x_979) ;  /* 0x0000000058087348 */ /* 0x000fea0003c00000 */
[----:B------:R0:W1:Y:S02]  /*b230*/  SHFL.UP P0, R145, R143, R142, R89 ;  /* 0x0400008e8f917389 */ /* 0x0000640000000059 */
[----:B01----:R-:W-:Y:S01]  /*b240*/  ENDCOLLECTIVE ;  /* 0x000000000000791b */ /* 0x003fe20003800000 */
.L_x_979:
        /* <DEDUP_REMOVED lines=10> */
.L_x_980:
[----:B------:R-:W-:Y:S02]  /*b2f0*/  MOV R143, R141 ;  /* 0x0000008d008f7202 */ /* 0x000fe40000000f00 */
[----:B------:R-:W-:-:S07]  /*b300*/  MOV R144, R145 ;  /* 0x0000009100907202 */ /* 0x000fce0000000f00 */
[----:B------:R-:W-:Y:S05]  /*b310*/  WARPSYNC.COLLECTIVE R88, `(.L_x_981) ;  /* 0x0000000058087348 */ /* 0x000fea0003c00000 */
[----:B------:R0:W1:Y:S02]  /*b320*/  SHFL.UP P0, R145, R143, R142, R89 ;  /* 0x0400008e8f917389 */ /* 0x0000640000000059 */
[----:B01----:R-:W-:Y:S01]  /*b330*/  ENDCOLLECTIVE ;  /* 0x000000000000791b */ /* 0x003fe20003800000 */
.L_x_981:
[----:B------:R-:W-:Y:S01]  /*b340*/  HFMA2.MMA R142, -RZ, RZ, 0, 4.76837158203125e-07 ;  /* 0x00000008ff8e7435 */ /* 0x000fe200000001ff */
        /* <DEDUP_REMOVED lines=9> */
.L_x_982:
[----:B------:R-:W-:Y:S02]  /*b3e0*/  MOV R143, R141 ;  /* 0x0000008d008f7202 */ /* 0x000fe40000000f00 */
[----:B------:R-:W-:-:S07]  /*b3f0*/  MOV R144, R145 ;  /* 0x0000009100907202 */ /* 0x000fce0000000f00 */
[----:B------:R-:W-:Y:S05]  /*b400*/  WARPSYNC.COLLECTIVE R88, `(.L_x_983) ;  /* 0x0000000058087348 */ /* 0x000fea0003c00000 */
[----:B------:R0:W1:Y:S02]  /*b410*/  SHFL.UP P0, R145, R143, R142, R89 ;  /* 0x0400008e8f917389 */ /* 0x0000640000000059 */
[----:B01----:R-:W-:Y:S01]  /*b420*/  ENDCOLLECTIVE ;  /* 0x000000000000791b */ /* 0x003fe20003800000 */
.L_x_983:
        /* <DEDUP_REMOVED lines=10> */
.L_x_984:
[----:B------:R-:W-:Y:S01]  /*b4d0*/  MOV R143, R141 ;  /* 0x0000008d008f7202 */ /* 0x000fe20000000f00 */
[----:B------:R-:W-:-:S07]  /*b4e0*/  IMAD.MOV.U32 R144, RZ, RZ, R145 ;  /* 0x000000ffff907224 */ /* 0x000fce00078e0091 */
[----:B------:R-:W-:Y:S05]  /*b4f0*/  WARPSYNC.COLLECTIVE R88, `(.L_x_985) ;  /* 0x0000000058087348 */ /* 0x000fea0003c00000 */
[----:B------:R0:W1:Y:S02]  /*b500*/  SHFL.UP P0, R145, R143, R142, R89 ;  /* 0x0400008e8f917389 */ /* 0x0000640000000059 */
[----:B01----:R-:W-:Y:S01]  /*b510*/  ENDCOLLECTIVE ;  /* 0x000000000000791b */ /* 0x003fe20003800000 */
.L_x_985:
[----:B------:R-:W-:Y:S01]  /*b520*/  MOV R88, R145 ;  /* 0x0000009100587202 */ /* 0x000fe20000000f00 */
[----:B------:R-:W-:Y:S06]  /*b530*/  BRA `(.L_x_986) ;  /* 0xffffffb000c07947 */ /* 0x000fec000383ffff */
.L_x_924:
        /* <DEDUP_REMOVED lines=8> */
.L_x_988:
[----:B------:R-:W-:Y:S05]  /*b5c0*/  BSYNC B0 ;  /* 0x0000000000007941 */ /* 0x000fea0003800000 */
.L_x_987:
[----:B------:R-:W-:Y:S05]  /*b5d0*/  BRA `(.L_x_989) ;  /* 0xffffffb000ac7947 */ /* 0x000fea000383ffff */
.L_x_925:
        /* <DEDUP_REMOVED lines=8> */
.L_x_991:
[----:B------:R-:W-:Y:S05]  /*b660*/  BSYNC B0 ;  /* 0x0000000000007941 */ /* 0x000fea0003800000 */
.L_x_990:
[----:B------:R-:W-:Y:S05]  /*b670*/  BRA `(.L_x_992) ;  /* 0xffffffb0008c7947 */ /* 0x000fea000383ffff */
.L_x_926:
[----:B------:R-:W-:Y:S01]  /*b680*/  HFMA2.MMA R142, -RZ, RZ, 0, 5.9604644775390625e-08 ;  /* 0x00000001ff8e7435 */ /* 0x000fe200000001ff */
[----:B------:R-:W-:Y:S01]  /*b690*/  BSSY B0, `(.L_x_993) ;  /* 0x0000007000007945 */ /* 0x000fe20003800000 */
[----:B------:R-:W-:Y:S01]  /*b6a0*/  MOV R143, R140 ;  /* 0x0000008c008f7202 */ /* 0x000fe20000000f00 */
[----:B------:R-:W-:Y:S01]  /*b6b0*/  IMAD.MOV.U32 R88, RZ, RZ, -0x1 ;  /* 0xffffffffff587424 */ /* 0x000fe200078e00ff */
[----:B------:R-:W-:-:S07]  /*b6c0*/  MOV R89, RZ ;  /* 0x000000ff00597202 */ /* 0x000fce0000000f00 */
[----:B------:R-:W-:Y:S05]  /*b6d0*/  WARPSYNC.COLLECTIVE R88, `(.L_x_994) ;  /* 0x0000000058087348 */ /* 0x000fea0003c00000 */
[----:B------:R0:W1:Y:S02]  /*b6e0*/  SHFL.UP P0, R145, R143, R142, R89 ;  /* 0x0400008e8f917389 */ /* 0x0000640000000059 */
[----:B01----:R-:W-:Y:S01]  /*b6f0*/  ENDCOLLECTIVE ;  /* 0x000000000000791b */ /* 0x003fe20003800000 */
.L_x_994:
[----:B------:R-:W-:Y:S05]  /*b700*/  BSYNC B0 ;  /* 0x0000000000007941 */ /* 0x000fea0003800000 */
.L_x_993:
[----:B------:R-:W-:Y:S01]  /*b710*/  HFMA2.MMA R142, -RZ, RZ, 0, 5.9604644775390625e-08 ;  /* 0x00000001ff8e7435 */ /* 0x000fe200000001ff */
[----:B------:R-:W-:Y:S01]  /*b720*/  MOV R143, R141 ;  /* 0x0000008d008f7202 */ /* 0x000fe20000000f00 */
[----:B------:R-:W-:Y:S01]  /*b730*/  HFMA2.MMA R155, -RZ, RZ, 0, 0 ;  /* 0x00000000ff9b7435 */ /* 0x000fe200000001ff */
[----:B------:R-:W-:Y:S02]  /*b740*/  MOV R89, RZ ;  /* 0x000000ff00597202 */ /* 0x000fe40000000f00 */
[----:B------:R-:W-:Y:S02]  /*b750*/  MOV R88, 0xffffffff ;  /* 0xffffffff00587802 */ /* 0x000fe40000000f00 */
[----:B------:R-:W-:Y:S02]  /*b760*/  MOV R140, R145 ;  /* 0x00000091008c7202 */ /* 0x000fe40000000f00 */
[----:B------:R-:W-:-:S07]  /*b770*/  MOV R156, 0x1f ;  /* 0x0000001f009c7802 */ /* 0x000fce0000000f00 */
[----:B------:R-:W-:Y:S05]  /*b780*/  WARPSYNC.COLLECTIVE R88, `(.L_x_995) ;  /* 0x0000000058087348 */ /* 0x000fea0003c00000 */
[----:B------:R0:W1:Y:S02]  /*b790*/  SHFL.UP P0, R145, R143, R142, R89 ;  /* 0x0400008e8f917389 */ /* 0x0000640000000059 */
[----:B01----:R-:W-:Y:S01]  /*b7a0*/  ENDCOLLECTIVE ;  /* 0x000000000000791b */ /* 0x003fe20003800000 */
.L_x_995:
[----:B------:R-:W-:-:S07]  /*b7b0*/  IMAD.MOV.U32 R89, RZ, RZ, R80 ;  /* 0x000000ffff597224 */ /* 0x000fce00078e0050 */
[----:B------:R-:W-:Y:S05]  /*b7c0*/  WARPSYNC.COLLECTIVE R88, `(.L_x_996) ;  /* 0x0000000058087348 */ /* 0x000fea0003c00000 */
[----:B------:R0:W1:Y:S02]  /*b7d0*/  SHFL.IDX P3, R160, R89, R155, R156 ;  /* 0x0000009b59a07389 */ /* 0x000064000006009c */
[----:B01----:R-:W-:Y:S01]  /*b7e0*/  ENDCOLLECTIVE ;  /* 0x000000000000791b */ /* 0x003fe20003800000 */
.L_x_996:
[----:B------:R-:W-:Y:S02]  /*b7f0*/  MOV R141, R145 ;  /* 0x00000091008d7202 */ /* 0x000fe40000000f00 */
[----:B------:R-:W-:Y:S02]  /*b800*/  MOV R89, R81 ;  /* 0x0000005100597202 */ /* 0x000fe40000000f00 */
[----:B------:R-:W-:-:S07]  /*b810*/  MOV R80, R160 ;  /* 0x000000a000507202 */ /* 0x000fce0000000f00 */
[----:B------:R-:W-:Y:S05]  /*b820*/  WARPSYNC.COLLECTIVE R88, `(.L_x_997) ;  /* 0x0000000058087348 */ /* 0x000fea0003c00000 */
[----:B------:R0:W1:Y:S02]  /*b830*/  SHFL.IDX P3, R160, R89, R155, R156 ;  /* 0x0000009b59a07389 */ /* 0x000064000006009c */
[----:B01----:R-:W-:Y:S01]  /*b840*/  ENDCOLLECTIVE ;  /* 0x000000000000791b */ /* 0x003fe20003800000 */
.L_x_997:
[----:B------:R-:W-:Y:S01]  /*b850*/  MOV R81, R160 ;  /* 0x000000a000517202 */ /* 0x000fe20000000f00 */
[----:B------:R-:W-:Y:S06]  /*b860*/  BRA `(.L_x_998) ;  /* 0xffffffb000287947 */ /* 0x000fec000383ffff */
.L_x_928:
[----:B------:R-:W-:Y:S01]  /*b870*/  HFMA2.MMA R155, -RZ, RZ, 0, 1.847743988037109375e-06 ;  /* 0x0000001fff9b7435 */ /* 0x000fe200000001ff */
[----:B------:R-:W-:Y:S01]  /*b880*/  MOV R163, R161 ;  /* 0x000000a100a37202 */ /* 0x000fe20000000f00 */
[----:B------:R-:W-:Y:S01]  /*b890*/  IMAD.MOV.U32 R160, RZ, RZ, 0x1 ;  /* 0x00000001ffa07424 */ /* 0x000fe200078e00ff */
[----:B------:R-:W-:-:S08]  /*b8a0*/  MOV R88, 0xffffffff ;  /* 0xffffffff00587802 */ /* 0x000fd00000000f00 */
[----:B------:R-:W-:Y:S05]  /*b8b0*/  WARPSYNC.COLLECTIVE R88, `(.L_x_999) ;  /* 0x0000000058087348 */ /* 0x000fea0003c00000 */
[----:B------:R0:W1:Y:S02]  /*b8c0*/  SHFL.DOWN P6, R156, R163, R160, R155 ;  /* 0x080000a0a39c7389 */ /* 0x00006400000c009b */
[----:B01----:R-:W-:Y:S01]  /*b8d0*/  ENDCOLLECTIVE ;  /* 0x000000000000791b */ /* 0x003fe20003800000 */
.L_x_999:
[----:B------:R-:W-:Y:S02]  /*b8e0*/  MOV R163, R162 ;  /* 0x000000a200a37202 */ /* 0x000fe40000000f00 */
[----:B------:R-:W-:-:S07]  /*b8f0*/  MOV R89, R156 ;  /* 0x0000009c00597202 */ /* 0x000fce0000000f00 */
[----:B------:R-:W-:Y:S05]  /*b900*/  WARPSYNC.COLLECTIVE R88, `(.L_x_1000) ;  /* 0x0000000058087348 */ /* 0x000fea0003c00000 */
[----:B------:R0:W1:Y:S02]  /*b910*/  SHFL.DOWN P6, R156, R163, R160, R155 ;  /* 0x080000a0a39c7389 */ /* 0x00006400000c009b */
[----:B01----:R-:W-:Y:S01]  /*b920*/  ENDCOLLECTIVE ;  /* 0x000000000000791b */ /* 0x003fe20003800000 */
.L_x_1000:
        /* <DEDUP_REMOVED lines=9> */
.L_x_1001:
[----:B------:R-:W-:Y:S02]  /*b9c0*/  MOV R163, R162 ;  /* 0x000000a200a37202 */ /* 0x000fe40000000f00 */
[----:B------:R-:W-:-:S07]  /*b9d0*/  MOV R89, R156 ;  /* 0x0000009c00597202 */ /* 0x000fce0000000f00 */
[----:B------:R-:W-:Y:S05]  /*b9e0*/  WARPSYNC.COLLECTIVE R88, `(.L_x_1002) ;  /* 0x0000000058087348 */ /* 0x000fea0003c00000 */
[----:B------:R0:W1:Y:S02]  /*b9f0*/  SHFL.DOWN P6, R156, R163, R160, R155 ;  /* 0x080000a0a39c7389 */ /* 0x00006400000c009b */
[----:B01----:R-:W-:Y:S01]  /*ba00*/  ENDCOLLECTIVE ;  /* 0x000000000000791b */ /* 0x003fe20003800000 */
.L_x_1002:
        /* <DEDUP_REMOVED lines=9> */
.L_x_1003:
[----:B------:R-:W-:Y:S02]  /*baa0*/  MOV R163, R162 ;  /* 0x000000a200a37202 */ /* 0x000fe40000000f00 */
[----:B------:R-:W-:-:S07]  /*bab0*/  MOV R89, R156 ;  /* 0x0000009c00597202 */ /* 0x000fce0000000f00 */
[----:B------:R-:W-:Y:S05]  /*bac0*/  WARPSYNC.COLLECTIVE R88, `(.L_x_1004) ;  /* 0x0000000058087348 */ /* 0x000fea0003c00000 */
[----:B------:R0:W1:Y:S02]  /*bad0*/  SHFL.DOWN P6, R156, R163, R160, R155 ;  /* 0x080000a0a39c7389 */ /* 0x00006400000c009b */
[----:B01----:R-:W-:Y:S01]  /*bae0*/  ENDCOLLECTIVE ;  /* 0x000000000000791b */ /* 0x003fe20003800000 */
.L_x_1004:
        /* <DEDUP_REMOVED lines=9> */
.L_x_1005:
[----:B------:R-:W-:Y:S01]  /*bb80*/  MOV R163, R162 ;  /* 0x000000a200a37202 */ /* 0x000fe20000000f00 */
[----:B------:R-:W-:-:S07]  /*bb90*/  IMAD.MOV.U32 R89, RZ, RZ, R156 ;  /* 0x000000ffff597224 */ /* 0x000fce00078e009c */
[----:B------:R-:W-:Y:S05]  /*bba0*/  WARPSYNC.COLLECTIVE R88, `(.L_x_1006) ;  /* 0x0000000058087348 */ /* 0x000fea0003c00000 */
[----:B------:R0:W1:Y:S02]  /*bbb0*/  SHFL.DOWN P6, R156, R163, R160, R155 ;  /* 0x080000a0a39c7389 */ /* 0x00006400000c009b */
[----:B01----:R-:W-:Y:S01]  /*bbc0*/  ENDCOLLECTIVE ;  /* 0x000000000000791b */ /* 0x003fe20003800000 */
.L_x_1006:
        /* <DEDUP_REMOVED lines=9> */
.L_x_1007:
[----:B------:R-:W-:Y:S01]  /*bc60*/  IMAD.MOV.U32 R163, RZ, RZ, R162 ;  /* 0x000000ffffa37224 */ /* 0x000fe200078e00a2 */
[----:B------:R-:W-:-:S07]  /*bc70*/  MOV R89, R156 ;  /* 0x0000009c00597202 */ /* 0x000fce0000000f00 */
[----:B------:R-:W-:Y:S05]  /*bc80*/  WARPSYNC.COLLECTIVE R88, `(.L_x_1008) ;  /* 0x0000000058087348 */ /* 0x000fea0003c00000 */
[----:B------:R0:W1:Y:S02]  /*bc90*/  SHFL.DOWN P6, R156, R163, R160, R155 ;  /* 0x080000a0a39c7389 */ /* 0x00006400000c009b */
[----:B01----:R-:W-:Y:S01]  /*bca0*/  ENDCOLLECTIVE ;  /* 0x000000000000791b */ /* 0x003fe20003800000 */
.L_x_1008:
        /* <DEDUP_REMOVED lines=11> */
.L_x_1009:
[----:B------:R-:W-:Y:S01]  /*bd60*/  IMAD.MOV.U32 R89, RZ, RZ, R162 ;  /* 0x000000ffff597224 */ /* 0x000fe200078e00a2 */
[----:B------:R-:W-:-:S07]  /*bd70*/  MOV R164, R160 ;  /* 0x000000a000a47202 */ /* 0x000fce0000000f00 */
[----:B------:R-:W-:Y:S05]  /*bd80*/  WARPSYNC.COLLECTIVE R88, `(.L_x_1010) ;  /* 0x0000000058087348 */ /* 0x000fea0003c00000 */
[----:B------:R0:W1:Y:S02]  /*bd90*/  SHFL.IDX P3, R160, R89, R155, R156 ;  /* 0x0000009b59a07389 */ /* 0x000064000006009c */
[----:B01----:R-:W-:Y:S01]  /*bda0*/  ENDCOLLECTIVE ;  /* 0x000000000000791b */ /* 0x003fe20003800000 */
.L_x_1010:
[----:B------:R-:W-:Y:S02]  /*bdb0*/  MOV R155, 0x1f ;  /* 0x0000001f009b7802 */ /* 0x000fe40000000f00 */
[----:B------:R-:W-:Y:S02]  /*bdc0*/  MOV R89, R80 ;  /* 0x0000005000597202 */ /* 0x000fe40000000f00 */
[----:B------:R-:W-:Y:S01]  /*bdd0*/  MOV R165, R160 ;  /* 0x000000a000a57202 */ /* 0x000fe20000000f00 */
[----:B------:R-:W-:-:S11]  /*bde0*/  HFMA2.MMA R160, -RZ, RZ, 0, 5.9604644775390625e-08 ;  /* 0x00000001ffa07435 */ /* 0x000fd600000001ff */
[----:B------:R-:W-:Y:S05]  /*bdf0*/  WARPSYNC.COLLECTIVE R88, `(.L_x_1011) ;  /* 0x0000000058087348 */ /* 0x000fea0003c00000 */
[----:B------:R0:W1:Y:S02]  /*be00*/  SHFL.DOWN P6, R156, R163, R160, R155 ;  /* 0x080000a0a39c7389 */ /* 0x00006400000c009b */
[----:B01----:R-:W-:Y:S01]  /*be10*/  ENDCOLLECTIVE ;  /* 0x000000000000791b */ /* 0x003fe20003800000 */
.L_x_1011:
[----:B------:R-:W-:Y:S02]  /*be20*/  MOV R163, R162 ;  /* 0x000000a200a37202 */ /* 0x000fe40000000f00 */
[----:B------:R-:W-:-:S07]  /*be30*/  MOV R161, R156 ;  /* 0x0000009c00a17202 */ /* 0x000fce0000000f00 */
[----:B------:R-:W-:Y:S05]  /*be40*/  WARPSYNC.COLLECTIVE R88, `(.L_x_1012) ;  /* 0x0000000058087348 */ /* 0x000fea0003c00000 */
[----:B------:R0:W1:Y:S02]  /*be50*/  SHFL.DOWN P6, R156, R163, R160, R155 ;  /* 0x080000a0a39c7389 */ /* 0x00006400000c009b */
[----:B01----:R-:W-:Y:S01]  /*be60*/  ENDCOLLECTIVE ;  /* 0x000000000000791b */ /* 0x003fe20003800000 */
.L_x_1012:
[----:B------:R-:W-:Y:S01]  /*be70*/  HFMA2.MMA R155, -RZ, RZ, 0, 0 ;  /* 0x00000000ff9b7435 */ /* 0x000fe200000001ff */
[----:B------:R-:W-:Y:S01]  /*be80*/  IMAD.MOV.U32 R162, RZ, RZ, R156 ;  /* 0x000000ffffa27224 */ /* 0x000fe200078e009c */
[----:B------:R-:W-:-:S09]  /*be90*/  MOV R156, 0x1f ;  /* 0x0000001f009c7802 */ /* 0x000fd20000000f00 */
[----:B------:R-:W-:Y:S05]  /*bea0*/  WARPSYNC.COLLECTIVE R88, `(.L_x_1013) ;  /* 0x0000000058087348 */ /* 0x000fea0003c00000 */
[----:B------:R0:W1:Y:S02]  /*beb0*/  SHFL.IDX P3, R160, R89, R155, R156 ;  /* 0x0000009b59a07389 */ /* 0x000064000006009c */
[----:B01----:R-:W-:Y:S01]  /*bec0*/  ENDCOLLECTIVE ;  /* 0x000000000000791b */ /* 0x003fe20003800000 */
.L_x_1013:
[----:B------:R-:W-:Y:S02]  /*bed0*/  MOV R89, R81 ;  /* 0x0000005100597202 */ /* 0x000fe40000000f00 */
[----:B------:R-:W-:-:S07]  /*bee0*/  MOV R163, R160 ;  /* 0x000000a000a37202 */ /* 0x000fce0000000f00 */
[----:B------:R-:W-:Y:S05]  /*bef0*/  WARPSYNC.COLLECTIVE R88, `(.L_x_1014) ;  /* 0x0000000058087348 */ /* 0x000fea0003c00000 */
[----:B------:R0:W1:Y:S02]  /*bf00*/  SHFL.IDX P3, R160, R89, R155, R156 ;  /* 0x0000009b59a07389 */ /* 0x000064000006009c */
[----:B01----:R-:W-:Y:S01]  /*bf10*/  ENDCOLLECTIVE ;  /* 0x000000000000791b */ /* 0x003fe20003800000 */
.L_x_1014:
[----:B------:R-:W-:Y:S01]  /*bf20*/  MOV R89, R160 ;  /* 0x000000a000597202 */ /* 0x000fe20000000f00 */
[----:B------:R-:W-:Y:S06]  /*bf30*/  BRA `(.L_x_1015) ;  /* 0xffffffb000487947 */ /* 0x000fec000383ffff */
.L_x_1016:
        /* <DEDUP_REMOVED lines=12> */
.L_x_10921:


//--------------------- .text._Z25selective_scan_bwd_kernelI32Selective_Scan_bwd_kernel_traitsILi128ELi16ELb0ELb1ELb0ELb1ELb0EffEEv12SSMParamsBwd --------------------------
	.section	.text._Z25selective_scan_bwd_kernelI32Selective_Scan_bwd_kernel_traitsILi128ELi16ELb0ELb1ELb0ELb1ELb0EffEEv12SSMParamsBwd,"ax",@progbits
	.align	128
        .global         _Z25selective_scan_bwd_kernelI32Selective_Scan_bwd_kernel_traitsILi128ELi16ELb0ELb1ELb0ELb1ELb0EffEEv12SSMParamsBwd
        .type           _Z25selective_scan_bwd_kernelI32Selective_Scan_bwd_kernel_traitsILi128ELi16ELb0ELb1ELb0ELb1ELb0EffEEv12SSMParamsBwd,@function
        .size           _Z25selective_scan_bwd_kernelI32Selective_Scan_bwd_kernel_traitsILi128ELi16ELb0ELb1ELb0ELb1ELb0EffEEv12SSMParamsBwd,(.L_x_10922 - _Z25selective_scan_bwd_kernelI32Selective_Scan_bwd_kernel_traitsILi128ELi16ELb0ELb1ELb0ELb1ELb0EffEEv12SSMParamsBwd)
        .other          _Z25selective_scan_bwd_kernelI32Selective_Scan_bwd_kernel_traitsILi128ELi16ELb0ELb1ELb0ELb1ELb0EffEEv12SSMParamsBwd,@"STO_CUDA_ENTRY STV_DEFAULT"
_Z25selective_scan_bwd_kernelI32Selective_Scan_bwd_kernel_traitsILi128ELi16ELb0ELb1ELb0ELb1ELb0EffEEv12SSMParamsBwd:
.text._Z25selective_scan_bwd_kernelI32Selective_Scan_bwd_kernel_traitsILi128ELi16ELb0ELb1ELb0ELb1ELb0EffEEv12SSMParamsBwd:
        /* <DEDUP_REMOVED lines=39> */
[----:B------:R-:W-:Y:S01]  /*0270*/  ULDC.64 UR6, c[0x0][0x290] ;  /* 0x0000a40000067ab9 */ /* 0x000fe20000000a00 */
[----:B------:R-:W-:-:S02]  /*0280*/  UIMAD.WIDE.U32 UR18, UR12, UR8, URZ ;  /* 0x000000080c1272a5 */ /* 0x000fc4000f8e003f */
[----:B------:R-:W-:Y:S01]  /*0290*/  UIMAD UR9, UR12, UR9, UR5 ;  /* 0x000000090c0972a4 */ /* 0x000fe2000f8e0205 */
[----:B------:R0:W-:Y:S01]  /*02a0*/  STL [R1+0xc4], RZ ;  /* 0x0000c4ff01007387 */ /* 0x0001e20000100800 */
[----:B------:R-:W-:Y:S02]  /*02b0*/  UIMAD UR13, UR4, UR6, URZ ;  /* 0x00000006040d72a4 */ /* 0x000fe4000f8e023f */
[----:B------:R-:W-:Y:S02]  /*02c0*/  UIMAD.WIDE.U32 UR16, UR12, UR6, URZ ;  /* 0x000000060c1072a5 */ /* 0x000fe4000f8e003f */
[----:B------:R-:W-:Y:S01]  /*02d0*/  UIMAD UR13, UR12, UR7, UR13 ;  /* 0x000000070c0d72a4 */ /* 0x000fe2000f8e020d */
[----:B------:R-:W4:Y:S01]  /*02e0*/  I2F.RP R0, UR33 ;  /* 0x0000002100007d06 */ /* 0x000f220008209400 */
[----:B------:R-:W-:Y:S01]  /*02f0*/  UIMAD UR8, UR4, UR22, URZ ;  /* 0x00000016040872a4 */ /* 0x000fe2000f8e023f */
[----:B------:R-:W-:Y:S01]  /*0300*/  ULDC.64 UR6, c[0x0][0x328] ;  /* 0x0000ca0000067ab9 */ /* 0x000fe20000000a00 */
[----:B------:R-:W-:-:S02]  /*0310*/  UISETP.NE.U32.AND UP1, UPT, UR26, URZ, UPT ;  /* 0x0000003f1a00728c */ /* 0x000fc4000bf25070 */
[----:B------:R-:W-:Y:S02]  /*0320*/  UIMAD UR28, UR4, UR6, URZ ;  /* 0x00000006041c72a4 */ /* 0x000fe4000f8e023f */
[----:B------:R-:W-:Y:S01]  /*0330*/  UIMAD.WIDE.U32 UR14, UR12, UR6, URZ ;  /* 0x000000060c0e72a5 */ /* 0x000fe2000f8e003f */
[----:B------:R-:W-:Y:S01]  /*0340*/  UMOV UR4, URZ ;  /* 0x0000003f00047c82 */ /* 0x000fe20008000000 */
[----:B------:R-:W-:Y:S02]  /*0350*/  UIMAD UR28, UR12, UR7, UR28 ;  /* 0x000000070c1c72a4 */ /* 0x000fe4000f8e021c */
[----:B------:R-:W-:Y:S01]  /*0360*/  UIMAD.WIDE.U32 UR6, UR12, UR22, URZ ;  /* 0x000000160c0672a5 */ /* 0x000fe2000f8e003f */
[----:B----4-:R-:W1:Y:S01]  /*0370*/  MUFU.RCP R0, R0 ;  /* 0x0000000000007308 */ /* 0x010e620000001000 */
[----:B------:R-:W-:Y:S02]  /*0380*/  UIMAD UR8, UR12, UR23, UR8 ;  /* 0x000000170c0872a4 */ /* 0x000fe4000f8e0208 */
[----:B------:R-:W-:Y:S01]  /*0390*/  UISETP.NE.AND.EX UP1, UPT, UR27, URZ, UPT, UP1 ;  /* 0x0000003f1b00728c */ /* 0x000fe2000bf25310 */
[----:B------:R-:W-:Y:S01]  /*03a0*/  ULDC.64 UR22, c[0x0][0x288] ;  /* 0x0000a20000167ab9 */ /* 0x000fe20000000a00 */
[----:B------:R-:W-:-:S02]  /*03b0*/  UISETP.NE.U32.AND UP2, UPT, UR36, URZ, UPT ;  /* 0x0000003f2400728c */ /* 0x000fc4000bf45070 */
[----:B------:R-:W-:Y:S01]  /*03c0*/  UIMAD UR32, UR11, UR22, URZ ;  /* 0x000000160b2072a4 */ /* 0x000fe2000f8e023f */
[----:B------:R-:W-:Y:S01]  /*03d0*/  UMOV UR25, URZ ;  /* 0x0000003f00197c82 */ /* 0x000fe20008000000 */
[----:B------:R-:W-:Y:S02]  /*03e0*/  UIADD3 UR15, UR15, UR28, URZ ;  /* 0x0000001c0f0f7290 */ /* 0x000fe4000fffe03f */
[----:B------:R-:W-:-:S03]  /*03f0*/  UIMAD UR34, UR10, UR23, UR32 ;  /* 0x000000170a2272a4 */ /* 0x000fc6000f8e0220 */
[----:B------:R-:W-:Y:S01]  /*0400*/  @UP1 ULEA UR24, UP3, UR10, UR26, 0x2 ;  /* 0x0000001a0a181291 */ /* 0x000fe2000f86103f */
[----:B-1----:R-:W-:Y:S02]  /*0410*/  IADD3 R2, R0, 0xffffffe, RZ ;  /* 0x0ffffffe00027810 */ /* 0x002fe40007ffe0ff */
[----:B------:R-:W-:Y:S01]  /*0420*/  UMOV UR26, URZ ;  /* 0x0000003f001a7c82 */ /* 0x000fe20008000000 */
[----:B------:R-:W-:Y:S01]  /*0430*/  IABS R0, UR10 ;  /* 0x0000000a00007c13 */ /* 0x000fe20008000000 */
[----:B------:R-:W-:Y:S02]  /*0440*/  @UP1 ULEA.HI.X UR25, UR10, UR27, UR11, 0x2, UP3 ;  /* 0x0000001b0a191291 */ /* 0x000fe400098f140b */
[----:B------:R-:W-:Y:S01]  /*0450*/  UISETP.NE.AND.EX UP1, UPT, UR37, URZ, UPT, UP2 ;  /* 0x0000003f2500728c */ /* 0x000fe2000bf25320 */
[----:B------:R-:W1:Y:S01]  /*0460*/  F2I.FTZ.U32.TRUNC.NTZ R2, R2 ;  /* 0x0000000200027305 */ /* 0x000e62000021f000 */
[----:B------:R-:W-:Y:S01]  /*0470*/  R2UR UR35, R0 ;  /* 0x00000000002372ca */ /* 0x000fe200000e0000 */
[----:B------:R-:W-:Y:S01]  /*0480*/  UIADD3 UR17, UR17, UR13, URZ ;  /* 0x0000000d11117290 */ /* 0x000fe2000fffe03f */
[----:B------:R-:W-:Y:S01]  /*0490*/  UMOV UR27, URZ ;  /* 0x0000003f001b7c82 */ /* 0x000fe20008000000 */
[----:B------:R-:W-:-:S06]  /*04a0*/  UIADD3 UR7, UR7, UR8, URZ ;  /* 0x0000000807077290 */ /* 0x000fcc000fffe03f */
[----:B------:R-:W-:-:S04]  /*04b0*/  @UP1 ULEA UR26, UP2, UR10, UR36, 0x2 ;  /* 0x000000240a1a1291 */ /* 0x000fc8000f84103f */
[----:B------:R-:W-:Y:S01]  /*04c0*/  @UP1 ULEA.HI.X UR27, UR10, UR37, UR11, 0x2, UP2 ;  /* 0x000000250a1b1291 */ /* 0x000fe200090f140b */
[----:B-1----:R-:W-:Y:S01]  /*04d0*/  R2UR UR5, R2 ;  /* 0x00000000020572ca */ /* 0x002fe200000e0000 */
[----:B------:R-:W-:-:S12]  /*04e0*/  UISETP.NE.AND UP1, UPT, UR29, URZ, UPT ;  /* 0x0000003f1d00728c */ /* 0x000fd8000bf25270 */
[----:B------:R-:W-:-:S04]  /*04f0*/  UIADD3 UR30, URZ, -UR5, URZ ;  /* 0x800000053f1e7290 */ /* 0x000fc8000fffe03f */
[----:B------:R-:W-:-:S04]  /*0500*/  UIMAD UR30, UR30, UR33, URZ ;  /* 0x000000211e1e72a4 */ /* 0x000fc8000f8e023f */
[----:B------:R-:W-:Y:S02]  /*0510*/  UIMAD.WIDE.U32 UR30, UR5, UR30, UR4 ;  /* 0x0000001e051e72a5 */ /* 0x000fe4000f8e0004 */
[----:B------:R-:W-:Y:S02]  /*0520*/  UIADD3 UR5, UR19, UR9, URZ ;  /* 0x0000000913057290 */ /* 0x000fe4000fffe03f */
[----:B------:R-:W-:Y:S01]  /*0530*/  UIMAD.WIDE.U32 UR30, UR31, UR35, URZ ;  /* 0x000000231f1e72a5 */ /* 0x000fe2000f8e003f */
[----:B------:R-:W-:Y:S01]  /*0540*/  UMOV UR4, UR18 ;  /* 0x0000001200047c82 */ /* 0x000fe20008000000 */
[----:B------:R-:W-:Y:S01]  /*0550*/  ULDC.64 UR18, c[0x0][0x330] ;  /* 0x0000cc0000127ab9 */ /* 0x000fe20000000a00 */
[----:B------:R-:W-:-:S04]  /*0560*/  UIMAD.WIDE.U32 UR4, UR10, UR22, UR4 ;  /* 0x000000160a0472a5 */ /* 0x000fc8000f8e0004 */
[----:B------:R-:W-:Y:S01]  /*0570*/  UMOV UR9, UR31 ;  /* 0x0000001f00097c82 */ /* 0x000fe20008000000 */
[----:B------:R-:W-:Y:S01]  /*0580*/  ULDC.64 UR22, c[0x0][0x298] ;  /* 0x0000a60000167ab9 */ /* 0x000fe20000000a00 */
[----:B------:R-:W-:Y:S02]  /*0590*/  UIADD3 UR32, -UR9, URZ, URZ ;  /* 0x0000003f09207290 */ /* 0x000fe4000fffe13f */
[----:B------:R-:W-:Y:S02]  /*05a0*/  UIMAD UR30, UR11, UR22, URZ ;  /* 0x000000160b1e72a4 */ /* 0x000fe4000f8e023f */
[----:B------:R-:W-:Y:S02]  /*05b0*/  UIMAD UR32, UR33, UR32, UR35 ;  /* 0x00000020212072a4 */ /* 0x000fe4000f8e0223 */
[----:B------:R-:W-:Y:S02]  /*05c0*/  UIMAD UR31, UR11, UR18, URZ ;  /* 0x000000120b1f72a4 */ /* 0x000fe4000f8e023f */
[----:B------:R-:W-:-:S02]  /*05d0*/  UISETP.GT.U32.AND UP4, UPT, UR33, UR32, UPT ;  /* 0x000000202100728c */ /* 0x000fc4000bf84070 */
[----:B------:R-:W-:Y:S02]  /*05e0*/  UIMAD UR35, UR10, UR23, UR30 ;  /* 0x000000170a2372a4 */ /* 0x000fe4000f8e021e */
[----:B------:R-:W-:Y:S01]  /*05f0*/  UIMAD UR36, UR10, UR19, UR31 ;  /* 0x000000130a2472a4 */ /* 0x000fe2000f8e021f */
[----:B------:R-:W-:Y:S01]  /*0600*/  ULDC UR23, c[0x0][0x224] ;  /* 0x0000890000177ab9 */ /* 0x000fe20000000800 */
[----:B------:R-:W-:Y:S02]  /*0610*/  UIMAD.WIDE.U32 UR18, UR10, UR18, UR14 ;  /* 0x000000120a1272a5 */ /* 0x000fe4000f8e000e */
[----:B------:R-:W-:-:S03]  /*0620*/  USHF.L.U32 UR13, UR23, 0xb, URZ ;  /* 0x0000000b170d7899 */ /* 0x000fc6000800063f */
[----:B------:R-:W-:Y:S02]  /*0630*/  @!UP4 UIADD3 UR32, UR32, -UR33, URZ ;  /* 0x800000212020c290 */ /* 0x000fe4000fffe03f */
[----:B------:R-:W-:Y:S02]  /*0640*/  ULOP3.LUT UR14, UR10, UR29, URZ, 0x3c, !UPT ;  /* 0x0000001d0a0e7292 */ /* 0x000fe4000f8e3c3f */
[----:B------:R-:W-:Y:S02]  /*0650*/  UISETP.GE.U32.AND UP3, UPT, UR32, UR33, UPT ;  /* 0x000000212000728c */ /* 0x000fe4000bf66070 */
[----:B------:R-:W-:Y:S02]  /*0660*/  UIADD3 UR28, UR13, -0x800, URZ ;  /* 0xfffff8000d1c7890 */ /* 0x000fe4000fffe03f */
[----:B------:R-:W-:Y:S02]  /*0670*/  @!UP4 UIADD3 UR9, UR9, 0x1, URZ ;  /* 0x000000010909c890 */ /* 0x000fe4000fffe03f */
[----:B------:R-:W-:-:S02]  /*0680*/  UIMAD.WIDE.U32 UR16, UR10, UR22, UR16 ;  /* 0x000000160a1072a5 */ /* 0x000fc4000f8e0010 */
[----:B------:R-:W-:Y:S02]  /*0690*/  UISETP.GE.AND UP2, UPT, UR14, URZ, UPT ;  /* 0x0000003f0e00728c */ /* 0x000fe4000bf46270 */
[----:B------:R-:W-:Y:S02]  /*06a0*/  USHF.R.S32.HI UR22, URZ, 0x1f, UR28 ;  /* 0x0000001f3f167899 */ /* 0x000fe4000801141c */
[----:B------:R-:W-:Y:S01]  /*06b0*/  UIADD3 UR14, UP5, UR28, UR4, URZ ;  /* 0x000000041c0e7290 */ /* 0x000fe2000ffbe03f */
[----:B------:R-:W-:Y:S01]  /*06c0*/  ULDC.64 UR30, c[0x0][0x2f0] ;  /* 0x0000bc00001e7ab9 */ /* 0x000fe20000000a00 */
[----:B------:R-:W-:Y:S02]  /*06d0*/  @UP3 UIADD3 UR9, UR9, 0x1, URZ ;  /* 0x0000000109093890 */ /* 0x000fe4000fffe03f */
[----:B------:R-:W-:Y:S02]  /*06e0*/  UIADD3.X UR5, UR22, UR5, UR34, UP5, !UPT ;  /* 0x0000000516057290 */ /* 0x000fe4000affe422 */
[----:B------:R-:W-:-:S02]  /*06f0*/  ULEA UR15, UP4, UR14, UR30, 0x2 ;  /* 0x0000001e0e0f7291 */ /* 0x000fc4000f88103f */
[----:B------:R-:W-:Y:S02]  /*0700*/  UIADD3 UR4, UP3, UR28, UR16, URZ ;  /* 0x000000101c047290 */ /* 0x000fe4000ff7e03f */
[----:B------:R-:W-:Y:S02]  /*0710*/  ULEA.HI.X UR16, UR14, UR31, UR5, 0x2, UP4 ;  /* 0x0000001f0e107291 */ /* 0x000fe4000a0f1405 */
[----:B------:R-:W-:Y:S01]  /*0720*/  UIADD3.X UR5, UR22, UR17, UR35, UP3, !UPT ;  /* 0x0000001116057290 */ /* 0x000fe20009ffe423 */
[----:B------:R-:W-:Y:S01]  /*0730*/  UMOV UR14, UR9 ;  /* 0x00000009000e7c82 */ /* 0x000fe20008000000 */
[----:B------:R-:W-:Y:S01]  /*0740*/  ULDC.64 UR30, c[0x0][0x2f8] ;  /* 0x0000be00001e7ab9 */ /* 0x000fe20000000a00 */
[----:B------:R-:W-:Y:S02]  /*0750*/  @!UP2 UIADD3 UR14, -UR14, URZ, URZ ;  /* 0x0000003f0e0ea290 */ /* 0x000fe4000fffe13f */
[----:B------:R-:W-:Y:S02]  /*0760*/  @!UP1 ULOP3.LUT UR14, URZ, UR29, URZ, 0x33, !UPT ;  /* 0x0000001d3f0e9292 */ /* 0x000fe4000f8e333f */
[----:B------:R-:W-:-:S02]  /*0770*/  ULEA UR17, UP3, UR4, UR30, 0x2 ;  /* 0x0000001e04117291 */ /* 0x000fc4000f86103f */
[----:B------:R-:W-:Y:S02]  /*0780*/  UIADD3 UR48, UP2, UR28, UR18, URZ ;  /* 0x000000121c307290 */ /* 0x000fe4000ff5e03f */
[----:B------:R-:W-:Y:S02]  /*0790*/  USHF.R.S32.HI UR8, URZ, 0x1f, UR14 ;  /* 0x0000001f3f087899 */ /* 0x000fe4000801140e */
[----:B------:R-:W-:Y:S02]  /*07a0*/  ULEA.HI.X UR9, UR4, UR31, UR5, 0x2, UP3 ;  /* 0x0000001f04097291 */ /* 0x000fe400098f1405 */
[----:B------:R-:W-:Y:S01]  /*07b0*/  UIADD3.X UR18, UR22, UR19, UR36, UP2, !UPT ;  /* 0x0000001316127290 */ /* 0x000fe200097fe424 */
[----:B------:R-:W-:Y:S01]  /*07c0*/  ULDC.64 UR4, c[0x0][0x3b8] ;  /* 0x0000ee0000047ab9 */ /* 0x000fe20000000a00 */
[----:B------:R-:W-:Y:S01]  /*07d0*/  ULDC.64 UR32, c[0x0][0x258] ;  /* 0x0000960000207ab9 */ /* 0x000fe20000000a00 */
[----:B------:R-:W-:Y:S02]  /*07e0*/  ULEA UR19, UP1, UR48, UR4, 0x2 ;  /* 0x0000000430137291 */ /* 0x000fe4000f82103f */
[----:B------:R-:W-:-:S02]  /*07f0*/  UIMAD UR4, UR8, UR32, URZ ;  /* 0x00000020080472a4 */ /* 0x000fc4000f8e023f */
[----:B------:R-:W-:Y:S01]  /*0800*/  ULEA.HI.X UR48, UR48, UR5, UR18, 0x2, UP1 ;  /* 0x0000000530307291 */ /* 0x000fe200088f1412 */
[----:B------:R-:W-:Y:S01]  /*0810*/  @UP0 ULDC UR8, c[0x0][0x214] ;  /* 0x0000850000080ab9 */ /* 0x000fe20000000800 */
[----:B------:R-:W-:Y:S02]  /*0820*/  UIMAD.WIDE.U32 UR30, UR14, UR32, UR6 ;  /* 0x000000200e1e72a5 */ /* 0x000fe4000f8e0006 */
[----:B------:R-:W-:Y:S02]  /*0830*/  @UP0 UIMAD UR8, UR12, UR8, UR10 ;  /* 0x000000080c0802a4 */ /* 0x000fe4000f8e020a */
[----:B------:R-:W-:Y:S02]  /*0840*/  UIMAD UR18, UR14, UR33, UR4 ;  /* 0x000000210e1272a4 */ /* 0x000fe4000f8e0204 */
[----:B------:R-:W-:Y:S02]  /*0850*/  UISETP.GE.AND UP1, UPT, UR23, 0x1, UPT ;  /* 0x000000011700788c */ /* 0x000fe4000bf26270 */
[----:B------:R-:W-:Y:S01]  /*0860*/  @UP0 UIMAD UR8, UR8, UR23, URZ ;  /* 0x00000017080802a4 */ /* 0x000fe2000f8e023f */
        /* <DEDUP_REMOVED lines=22> */
[----:B------:R2:W-:Y:S04]  /*09d0*/  STL [R1+0xc4], RZ ;  /* 0x0000c4ff01007387 */ /* 0x0005e80000100800 */
        /* <DEDUP_REMOVED lines=9> */
.L_x_1099:
[----:B------:R-:W-:Y:S01]  /*0a70*/  ULDC UR51, c[0x0][0x224] ;  /* 0x0000890000337ab9 */ /* 0x000fe20000000800 */
[----:B------:R-:W-:Y:S01]  /*0a80*/  SHF.L.U32 R80, R67, 0x4, RZ ;  /* 0x0000000443507819 */ /* 0x000fe200000006ff */
[----:B------:R-:W-:Y:S01]  /*0a90*/  UIADD3 UR51, -UR6, UR51, URZ ;  /* 0x0000003306337290 */ /* 0x000fe2000fffe13f */
[----:B------:R-:W-:Y:S01]  /*0aa0*/  MOV R2, UR15 ;  /* 0x0000000f00027c02 */ /* 0x000fe20008000f00 */
[----:B------:R-:W-:Y:S01]  /*0ab0*/  ULDC UR55, c[0x0][0x218] ;  /* 0x0000860000377ab9 */ /* 0x000fe20000000800 */
[----:B--2---:R-:W-:Y:S01]  /*0ac0*/  LOP3.LUT R0, R80, 0xfffffe00, RZ, 0xc0, !PT ;  /* 0xfffffe0050007812 */ /* 0x004fe200078ec0ff */
[----:B------:R-:W-:Y:S01]  /*0ad0*/  ULEA UR52, UR51, 0xfffff800, 0xb ;  /* 0xfffff80033347891 */ /* 0x000fe2000f8e583f */
[----:B------:R-:W-:Y:S02]  /*0ae0*/  MOV R3, UR16 ;  /* 0x0000001000037c02 */ /* 0x000fe40008000f00 */
[----:B------:R-:W-:Y:S02]  /*0af0*/  CS2R R4, SRZ ;  /* 0x0000000000047805 */ /* 0x000fe4000001ff00 */
        /* <DEDUP_REMOVED lines=26> */
[----:B------:R-:W-:Y:S01]  /*0ca0*/  LOP3.LUT R57, R68, 0x120, RZ, 0xfc, !PT ;  /* 0x0000012044397812 */ /* 0x000fe200078efcff */
        /* <DEDUP_REMOVED lines=32> */
[----:B-1----:R-:W-:-:S05]  /*0eb0*/  IADD3 R20, R0, R22, RZ ;  /* 0x0000001600147210 */ /* 0x002fca0007ffe0ff */
[C---:B------:R-:W-:Y:S01]  /*0ec0*/  VIADD R23, R20.reuse, 0x20 ;  /* 0x0000002014177836 */ /* 0x040fe20000000000 */
[C---:B------:R-:W-:Y:S02]  /*0ed0*/  IADD3 R25, R20.reuse, 0x40, RZ ;  /* 0x0000004014197810 */ /* 0x040fe40007ffe0ff */
[C---:B------:R-:W-:Y:S02]  /*0ee0*/  IADD3 R27, R20.reuse, 0x60, RZ ;  /* 0x00000060141b7810 */ /* 0x040fe40007ffe0ff */
[CC--:B------:R-:W-:Y:S02]  /*0ef0*/  LEA.HI.SX32 R21, R20.reuse, R20.reuse, 0x1b ;  /* 0x0000001414157211 */ /* 0x0c0fe400078fdaff */
[C---:B------:R-:W-:Y:S02]  /*0f00*/  IADD3 R29, R20.reuse, 0x80, RZ ;  /* 0x00000080141d7810 */ /* 0x040fe40007ffe0ff */
[----:B------:R-:W-:Y:S02]  /*0f10*/  IADD3 R31, R20, 0xa0, RZ ;  /* 0x000000a0141f7810 */ /* 0x000fe40007ffe0ff */
[----:B------:R-:W-:-:S02]  /*0f20*/  LEA.HI.SX32 R23, R23, R20, 0x1b ;  /* 0x0000001417177211 */ /* 0x000fc400078fdaff */
[C---:B------:R-:W-:Y:S02]  /*0f30*/  IADD3 R33, R20.reuse, 0xc0, RZ ;  /* 0x000000c014217810 */ /* 0x040fe40007ffe0ff */
[-C--:B------:R-:W-:Y:S02]  /*0f40*/  LEA.HI.SX32 R25, R25, R20.reuse, 0x1b ;  /* 0x0000001419197211 */ /* 0x080fe400078fdaff */
[C---:B------:R-:W-:Y:S02]  /*0f50*/  IADD3 R35, R20.reuse, 0xe0, RZ ;  /* 0x000000e014237810 */ /* 0x040fe40007ffe0ff */
[----:B------:R-:W-:Y:S02]  /*0f60*/  LEA.HI.SX32 R27, R27, R20, 0x1b ;  /* 0x000000141b1b7211 */ /* 0x000fe400078fdaff */
[----:B------:R-:W-:Y:S02]  /*0f70*/  IADD3 R37, R20, 0x100, RZ ;  /* 0x0000010014257810 */ /* 0x000fe40007ffe0ff */
[----:B------:R-:W-:-:S02]  /*0f80*/  LEA R87, R21, R66, 0x2 ;  /* 0x0000004215577211 */ /* 0x000fc400078e10ff */
[-C--:B------:R-:W-:Y:S02]  /*0f90*/  LEA.HI.SX32 R29, R29, R20.reuse, 0x1b ;  /* 0x000000141d1d7211 */ /* 0x080fe400078fdaff */
[C---:B0-----:R-:W-:Y:S02]  /*0fa0*/  IADD3 R3, R20.reuse, 0x120, RZ ;  /* 0x0000012014037810 */ /* 0x041fe40007ffe0ff */
[----:B------:R-:W-:Y:S02]  /*0fb0*/  LEA.HI.SX32 R31, R31, R20, 0x1b ;  /* 0x000000141f1f7211 */ /* 0x000fe400078fdaff */
[----:B------:R-:W-:Y:S02]  /*0fc0*/  LEA R86, R23, R66, 0x2 ;  /* 0x0000004217567211 */ /* 0x000fe400078e10ff */
[C---:B------:R-:W-:Y:S02]  /*0fd0*/  IADD3 R39, R20.reuse, 0x140, RZ ;  /* 0x0000014014277810 */ /* 0x040fe40007ffe0ff */
[----:B------:R-:W-:-:S02]  /*0fe0*/  IADD3 R41, R20, 0x160, RZ ;  /* 0x0000016014297810 */ /* 0x000fc40007ffe0ff */
[----:B------:R-:W-:Y:S02]  /*0ff0*/  LEA.HI.SX32 R33, R33, R20, 0x1b ;  /* 0x0000001421217211 */ /* 0x000fe400078fdaff */
[----:B------:R-:W-:Y:S02]  /*1000*/  LEA R85, R25, R66, 0x2 ;  /* 0x0000004219557211 */ /* 0x000fe400078e10ff */
[----:B------:R-:W-:Y:S02]  /*1010*/  LEA.HI.SX32 R35, R35, R20, 0x1b ;  /* 0x0000001423237211 */ /* 0x000fe400078fdaff */
[----:B------:R-:W-:Y:S01]  /*1020*/  LEA R84, R27, R66, 0x2 ;  /* 0x000000421b547211 */ /* 0x000fe200078e10ff */
[C---:B------:R-:W-:Y:S01]  /*1030*/  VIADD R47, R20.reuse, 0x1c0 ;  /* 0x000001c0142f7836 */ /* 0x040fe20000000000 */
[----:B------:R-:W-:Y:S02]  /*1040*/  IADD3 R43, R20, 0x180, RZ ;  /* 0x00000180142b7810 */ /* 0x000fe40007ffe0ff */
[----:B------:R-:W-:-:S02]  /*1050*/  LEA.HI.SX32 R37, R37, R20, 0x1b ;  /* 0x0000001425257211 */ /* 0x000fc400078fdaff */
[----:B------:R-:W-:Y:S02]  /*1060*/  LEA R83, R29, R66, 0x2 ;  /* 0x000000421d537211 */ /* 0x000fe400078e10ff */
[----:B------:R-:W-:Y:S02]  /*1070*/  IADD3 R45, R20, 0x1a0, RZ ;  /* 0x000001a0142d7810 */ /* 0x000fe40007ffe0ff */
[----:B------:R-:W-:Y:S02]  /*1080*/  LEA.HI.SX32 R3, R3, R20, 0x1b ;  /* 0x0000001403037211 */ /* 0x000fe400078fdaff */
[----:B------:R-:W-:Y:S02]  /*1090*/  LEA R82, R31, R66, 0x2 ;  /* 0x000000421f527211 */ /* 0x000fe400078e10ff */
[-C--:B------:R-:W-:Y:S02]  /*10a0*/  LEA.HI.SX32 R39, R39, R20.reuse, 0x1b ;  /* 0x0000001427277211 */ /* 0x080fe400078fdaff */
[----:B------:R-:W-:-:S02]  /*10b0*/  LEA.HI.SX32 R41, R41, R20, 0x1b ;  /* 0x0000001429297211 */ /* 0x000fc400078fdaff */
[-C--:B------:R-:W-:Y:S02]  /*10c0*/  LEA R81, R33, R66.reuse, 0x2 ;  /* 0x0000004221517211 */ /* 0x080fe400078e10ff */
[----:B------:R-:W-:Y:S02]  /*10d0*/  IADD3 R49, R20, 0x1e0, RZ ;  /* 0x000001e014317810 */ /* 0x000fe40007ffe0ff */
[----:B------:R-:W-:Y:S02]  /*10e0*/  LEA R79, R35, R66, 0x2 ;  /* 0x00000042234f7211 */ /* 0x000fe400078e10ff */
[----:B------:R-:W-:Y:S02]  /*10f0*/  LEA.HI.SX32 R43, R43, R20, 0x1b ;  /* 0x000000142b2b7211 */ /* 0x000fe400078fdaff */
[----:B------:R-:W-:Y:S02]  /*1100*/  LEA R78, R37, R66, 0x2 ;  /* 0x00000042254e7211 */ /* 0x000fe400078e10ff */
[----:B------:R-:W-:-:S02]  /*1110*/  LEA.HI.SX32 R45, R45, R20, 0x1b ;  /* 0x000000142d2d7211 */ /* 0x000fc400078fdaff */
[----:B------:R-:W-:Y:S02]  /*1120*/  LEA R77, R3, R66, 0x2 ;  /* 0x00000042034d7211 */ /* 0x000fe400078e10ff */
[----:B------:R-:W-:Y:S01]  /*1130*/  LEA R0, R22, R0, 0x4 ;  /* 0x0000000016007211 */ /* 0x000fe200078e20ff */
[----:B------:R-:W-:Y:S01]  /*1140*/  IMAD R75, R41, 0x4, R66 ;  /* 0x00000004294b7824 */ /* 0x000fe200078e0242 */
[----:B------:R-:W-:Y:S02]  /*1150*/  LEA.HI.SX32 R47, R47, R20, 0x1b ;  /* 0x000000142f2f7211 */ /* 0x000fe400078fdaff */
[----:B------:R-:W-:Y:S02]  /*1160*/  LEA R76, R39, R66, 0x2 ;  /* 0x00000042274c7211 */ /* 0x000fe400078e10ff */
[----:B------:R-:W-:Y:S02]  /*1170*/  LEA.HI.SX32 R49, R49, R20, 0x1b ;  /* 0x0000001431317211 */ /* 0x000fe400078fdaff */
[----:B------:R-:W-:-:S02]  /*1180*/  LEA R74, R43, R66, 0x2 ;  /* 0x000000422b4a7211 */ /* 0x000fc400078e10ff */
[-C--:B------:R-:W-:Y:S02]  /*1190*/  LEA R73, R45, R66.reuse, 0x2 ;  /* 0x000000422d497211 */ /* 0x080fe400078e10ff */
[-C--:B------:R-:W-:Y:S02]  /*11a0*/  LEA R72, R47, R66.reuse, 0x2 ;  /* 0x000000422f487211 */ /* 0x080fe400078e10ff */
[----:B------:R-:W-:Y:S02]  /*11b0*/  LEA R71, R49, R66, 0x2 ;  /* 0x0000004231477211 */ /* 0x000fe400078e10ff */
[----:B------:R-:W-:Y:S02]  /*11c0*/  ISETP.GE.AND P0, PT, R60, UR52, PT ;  /* 0x000000343c007c0c */ /* 0x000fe4000bf06270 */
[----:B------:R-:W-:Y:S02]  /*11d0*/  MOV R2, UR17 ;  /* 0x0000001100027c02 */ /* 0x000fe40008000f00 */
        /* <DEDUP_REMOVED lines=80> */
[----:B0-----:R-:W-:Y:S02]  /*16e0*/  MOV R2, UR19 ;  /* 0x0000001300027c02 */ /* 0x001fe40008000f00 */
[----:B------:R-:W-:-:S03]  /*16f0*/  MOV R3, UR48 ;  /* 0x0000003000037c02 */ /* 0x000fc60008000f00 */
[----:B------:R-:W-:Y:S01]  /*1700*/  IMAD.WIDE R2, R68, 0x4, R2 ;  /* 0x0000000444027825 */ /* 0x000fe200078e0202 */
[----:B------:R-:W-:Y:S02]  /*1710*/  P2R R40, PR, RZ, 0x2 ;  /* 0x00000002ff287803 */ /* 0x000fe40000000000 */
[----:B------:R-:W-:Y:S01]  /*1720*/  ISETP.GE.AND P1, PT, R64, UR52, PT ;  /* 0x0000003440007c0c */ /* 0x000fe2000bf26270 */
[----:B------:R-:W-:Y:S01]  /*1730*/  HFMA2.MMA R70, -RZ, RZ, 0, 0 ;  /* 0x00000000ff467435 */ /* 0x000fe200000001ff */
[----:B------:R-:W-:Y:S01]  /*1740*/  CS2R R42, SRZ ;  /* 0x00000000002a7805 */ /* 0x000fe2000001ff00 */
        /* <DEDUP_REMOVED lines=14> */
[----:B------:R4:W-:Y:S04]  /*1830*/  STS [R72+0x700], R18 ;  /* 0x0007001248007388 */ /* 0x0009e80000000800 */
        /* <DEDUP_REMOVED lines=20> */
[----:B-1----:R-:W-:Y:S01]  /*1980*/  CS2R R6, SRZ ;  /* 0x0000000000067805 */ /* 0x002fe2000001ff00 */
[----:B-----5:R-:W-:-:S04]  /*1990*/  HFMA2.MMA R8, -RZ, RZ, 0, 0 ;  /* 0x00000000ff087435 */ /* 0x020fc800000001ff */
[----:B------:R-:W5:Y:S01]  /*19a0*/  @!P0 LDG.E R4, desc[UR20][R2.64] ;  /* 0x0000001402048981 */ /* 0x000f62000c1e1900 */
[----:B------:R-:W-:-:S03]  /*19b0*/  ISETP.GE.AND P0, PT, R65, UR52, PT ;  /* 0x0000003441007c0c */ /* 0x000fc6000bf06270 */
[----:B------:R-:W5:Y:S01]  /*19c0*/  @!P1 LDG.E R6, desc[UR20][R2.64+0x100] ;  /* 0x0001001402069981 */ /* 0x000f62000c1e1900 */
[----:B------:R-:W-:Y:S02]  /*19d0*/  ISETP.GE.AND P1, PT, R62, UR52, PT ;  /* 0x000000343e007c0c */ /* 0x000fe4000bf26270 */
[----:B------:R-:W-:Y:S02]  /*19e0*/  CS2R R10, SRZ ;  /* 0x00000000000a7805 */ /* 0x000fe4000001ff00 */
[----:B------:R-:W-:Y:S02]  /*19f0*/  MOV R12, RZ ;  /* 0x000000ff000c7202 */ /* 0x000fe40000000f00 */
[----:B--2---:R-:W-:Y:S01]  /*1a00*/  CS2R R14, SRZ ;  /* 0x00000000000e7805 */ /* 0x004fe2000001ff00 */
[----:B---3--:R-:W-:Y:S01]  /*1a10*/  HFMA2.MMA R16, -RZ, RZ, 0, 0 ;  /* 0x00000000ff107435 */ /* 0x008fe200000001ff */
        /* <DEDUP_REMOVED lines=8> */
[----:B------:R-:W4:Y:S01]  /*1aa0*/  @!P0 LDG.E R10, desc[UR20][R2.64+0x180] ;  /* 0x00018014020a8981 */ /* 0x000f22000c1e1900 */
[----:B------:R-:W-:-:S03]  /*1ab0*/  ISETP.GE.AND P0, PT, R61, UR52, PT ;  /* 0x000000343d007c0c */ /* 0x000fc6000bf06270 */
[----:B------:R-:W2:Y:S01]  /*1ac0*/  @!P1 LDG.E R11, desc[UR20][R2.64+0x300] ;  /* 0x00030014020b9981 */ /* 0x000ea2000c1e1900 */
[----:B------:R-:W-:-:S09]  /*1ad0*/  ISETP.GE.AND P1, PT, R58, UR52, PT ;  /* 0x000000343a007c0c */ /* 0x000fd2000bf26270 */
[----:B------:R-:W2:Y:S01]  /*1ae0*/  @!P0 LDG.E R12, desc[UR20][R2.64+0x280] ;  /* 0x00028014020c8981 */ /* 0x000ea2000c1e1900 */
[----:B------:R-:W-:-:S03]  /*1af0*/  ISETP.GE.AND P0, PT, R59, UR52, PT ;  /* 0x000000343b007c0c */ /* 0x000fc6000bf06270 */
[----:B------:R-:W2:Y:S01]  /*1b00*/  @!P1 LDG.E R14, desc[UR20][R2.64+0x400] ;  /* 0x00040014020e9981 */ /* 0x000ea2000c1e1900 */
[----:B------:R-:W-:-:S09]  /*1b10*/  ISETP.NE.AND P1, PT, R40, RZ, PT ;  /* 0x000000ff2800720c */ /* 0x000fd20003f25270 */
[----:B------:R-:W2:Y:S01]  /*1b20*/  @!P0 LDG.E R15, desc[UR20][R2.64+0x380] ;  /* 0x00038014020f8981 */ /* 0x000ea2000c1e1900 */
[----:B------:R-:W-:Y:S02]  /*1b30*/  ISETP.NE.AND P0, PT, R41, RZ, PT ;  /* 0x000000ff2900720c */ /* 0x000fe40003f05270 */
[----:B------:R-:W-:Y:S01]  /*1b40*/  CS2R R40, SRZ ;  /* 0x0000000000287805 */ /* 0x000fe2000001ff00 */
[----:B------:R-:W2:Y:S05]  /*1b50*/  @!P1 LDG.E R16, desc[UR20][R2.64+0x500] ;  /* 0x0005001402109981 */ /* 0x000eaa000c1e1900 */
[----:B------:R-:W2:Y:S04]  /*1b60*/  @!P2 LDG.E R41, desc[UR20][R2.64+0x580] ;  /* 0x000580140229a981 */ /* 0x000ea8000c1e1900 */
[----:B------:R-:W2:Y:S04]  /*1b70*/  @!P3 LDG.E R40, desc[UR20][R2.64+0x600] ;  /* 0x000600140228b981 */ /* 0x000ea8000c1e1900 */
[----:B------:R0:W2:Y:S04]  /*1b80*/  @!P0 LDG.E R18, desc[UR20][R2.64+0x480] ;  /* 0x0004801402128981 */ /* 0x0000a8000c1e1900 */
[----:B------:R-:W-:Y:S04]  /*1b90*/  STL [R1+0xb4], R87 ;  /* 0x0000b45701007387 */ /* 0x000fe80000100800 */
[----:B------:R-:W-:Y:S01]  /*1ba0*/  STL [R1+0xb0], R86 ;  /* 0x0000b05601007387 */ /* 0x000fe20000100800 */
[----:B0-----:R-:W0:Y:S03]  /*1bb0*/  LDC R2, c[0x0][0x21c] ;  /* 0x00008700ff027b82 */ /* 0x001e260000000800 */
        /* <DEDUP_REMOVED lines=14> */
[----:B------:R-:W-:-:S05]  /*1ca0*/  FADD.FTZ R29, R29, UR5 ;  /* 0x000000051d1d7e21 */ /* 0x000fca0008010000 */
        /* <DEDUP_REMOVED lines=14> */
[----:B-----5:R-:W-:Y:S04]  /*1d90*/  STS [R87], R4 ;  /* 0x0000000457007388 */ /* 0x020fe80000000800 */
[----:B---3--:R-:W-:Y:S04]  /*1da0*/  STS [R86+0x80], R7 ;  /* 0x0000800756007388 */ /* 0x008fe80000000800 */
[----:B------:R-:W-:Y:S04]  /*1db0*/  STS [R85+0x100], R6 ;  /* 0x0001000655007388 */ /* 0x000fe80000000800 */
[----:B----4-:R-:W-:Y:S04]  /*1dc0*/  STS [R84+0x180], R10 ;  /* 0x0001800a54007388 */ /* 0x010fe80000000800 */
        /* <DEDUP_REMOVED lines=27> */
[----:B------:R0:W5:Y:S04]  /*1f80*/  LDS R160, [R50+0x38] ;  /* 0x0000380032a07984 */ /* 0x0001680000000800 */
[----:B------:R1:W5:Y:S04]  /*1f90*/  LDS R159, [R50+0x3c] ;  /* 0x00003c00329f7984 */ /* 0x0003680000000800 */
[----:B0-----:R0:W-:Y:S04]  /*1fa0*/  STL [R1+0x34], R87 ;  /* 0x0000345701007387 */ /* 0x0011e80000100800 */
[----:B-1----:R0:W-:Y:S04]  /*1fb0*/  STL [R1+0x30], R86 ;  /* 0x0000305601007387 */ /* 0x0021e80000100800 */
[----:B--2---:R0:W-:Y:S04]  /*1fc0*/  STL [R1+0x2c], R85 ;  /* 0x00002c5501007387 */ /* 0x0041e80000100800 */
[----:B---3--:R0:W-:Y:S04]  /*1fd0*/  STL [R1+0x28], R84 ;  /* 0x0000285401007387 */ /* 0x0081e80000100800 */
[----:B----4-:R0:W-:Y:S04]  /*1fe0*/  STL [R1+0x24], R83 ;  /* 0x0000245301007387 */ /* 0x0101e80000100800 */
[----:B-----5:R0:W-:Y:S04]  /*1ff0*/  STL [R1+0x20], R82 ;  /* 0x0000205201007387 */ /* 0x0201e80000100800 */
[----:B------:R0:W-:Y:S04]  /*2000*/  STL [R1+0x1c], R81 ;  /* 0x00001c5101007387 */ /* 0x0001e80000100800 */
[----:B------:R0:W-:Y:S04]  /*2010*/  STL [R1+0x18], R79 ;  /* 0x0000184f01007387 */ /* 0x0001e80000100800 */
[----:B------:R0:W-:Y:S04]  /*2020*/  STL [R1+0x14], R78 ;  /* 0x0000144e01007387 */ /* 0x0001e80000100800 */
[----:B------:R0:W-:Y:S04]  /*2030*/  STL [R1+0x10], R77 ;  /* 0x0000104d01007387 */ /* 0x0001e80000100800 */
[----:B------:R0:W-:Y:S04]  /*2040*/  STL [R1+0xc], R76 ;  /* 0x00000c4c01007387 */ /* 0x0001e80000100800 */
[----:B------:R0:W-:Y:S04]  /*2050*/  STL [R1+0x8], R75 ;  /* 0x0000084b01007387 */ /* 0x0001e80000100800 */
[----:B------:R0:W-:Y:S04]  /*2060*/  STL [R1+0x4], R74 ;  /* 0x0000044a01007387 */ /* 0x0001e80000100800 */
[----:B------:R0:W-:Y:S01]  /*2070*/  STL [R1], R72 ;  /* 0x0000004801007387 */ /* 0x0001e20000100800 */
[----:B------:R-:W-:Y:S05]  /*2080*/  @P4 BRA `(.L_x_1019) ;  /* 0x00000000007c4947 */ /* 0x000fea0003800000 */
[----:B------:R-:W-:Y:S01]  /*2090*/  FMUL.FTZ R29, R29, 1.4426950216293334961 ;  /* 0x3fb8aa3b1d1d7820 */ /* 0x000fe20000410000 */
[----:B------:R-:W-:Y:S02]  /*20a0*/  MOV R7, 0x3e800000 ;  /* 0x3e80000000077802 */ /* 0x000fe40000000f00 */
        /* <DEDUP_REMOVED lines=29> */
.L_x_1019:
[----:B------:R-:W-:Y:S05]  /*2280*/  BSYNC B0 ;  /* 0x0000000000007941 */ /* 0x000fea0003800000 */
.L_x_1018:
[----:B------:R-:W-:Y:S01]  /*2290*/  BSSY B0, `(.L_x_1020) ;  /* 0x0000023000007945 */ /* 0x000fe20003800000 */
[----:B------:R-:W-:Y:S01]  /*22a0*/  FSETP.GTU.FTZ.AND P4, PT, R23, 20, PT ;  /* 0x41a000001700780b */ /* 0x000fe20003f9c000 */
[----:B------:R-:W-:Y:S02]  /*22b0*/  FADD.FTZ R22, R22, UR5 ;  /* 0x0000000516167e21 */ /* 0x000fe40008010000 */
[----:B------:R-:W-:Y:S10]  /*22c0*/  @P3 BRA `(.L_x_1021) ;  /* 0x00000000007c3947 */ /* 0x000ff40003800000 */
[----:B------:R-:W-:Y:S01]  /*22d0*/  FMUL.FTZ R28, R28, 1.4426950216293334961 ;  /* 0x3fb8aa3b1c1c7820 */ /* 0x000fe20000410000 */
[----:B------:R-:W-:Y:S01]  /*22e0*/  HFMA2.MMA R11, -RZ, RZ, 1.625, 0 ;  /* 0x3e800000ff0b7435 */ /* 0x000fe200000001ff */
[----:B------:R-:W-:Y:S02]  /*22f0*/  MOV R6, 0x3d39bf78 ;  /* 0x3d39bf7800067802 */ /* 0x000fe40000000f00 */
[----:B------:R-:W1:Y:S02]  /*2300*/  MUFU.EX2 R7, R28 ;  /* 0x0000001c00077308 */ /* 0x000e640000000800 */
[C---:B-1----:R-:W-:Y:S01]  /*2310*/  FADD.FTZ.RZ R2, R7.reuse, 1 ;  /* 0x3f80000007027421 */ /* 0x042fe2000001c000 */
        /* <DEDUP_REMOVED lines=26> */
.L_x_1021:
[----:B------:R-:W-:Y:S05]  /*24c0*/  BSYNC B0 ;  /* 0x0000000000007941 */ /* 0x000fea0003800000 */
.L_x_1020:
        /* <DEDUP_REMOVED lines=35> */
.L_x_1023:
[----:B------:R-:W-:Y:S05]  /*2700*/  BSYNC B0 ;  /* 0x0000000000007941 */ /* 0x000fea0003800000 */
.L_x_1022:
        /* <DEDUP_REMOVED lines=35> */
.L_x_1025:
[----:B------:R-:W-:Y:S05]  /*2940*/  BSYNC B0 ;  /* 0x0000000000007941 */ /* 0x000fea0003800000 */
.L_x_1024:
[----:B------:R1:W-:Y:S01]  /*2950*/  STL [R1+0xc0], RZ ;  /* 0x0000c0ff01007387 */ /* 0x0003e20000100800 */
[----:B------:R-:W-:Y:S01]  /*2960*/  BSSY B0, `(.L_x_1026) ;  /* 0x0000023000007945 */ /* 0x000fe20003800000 */
[----:B------:R-:W-:Y:S01]  /*2970*/  FSETP.GTU.FTZ.AND P1, PT, R20, 20, PT ;  /* 0x41a000001400780b */ /* 0x000fe20003f3c000 */
[----:B------:R-:W-:Y:S02]  /*2980*/  FADD.FTZ R19, R19, UR5 ;  /* 0x0000000513137e21 */ /* 0x000fe40008010000 */
[----:B------:R-:W-:Y:S10]  /*2990*/  @P0 BRA `(.L_x_1027) ;  /* 0x00000000007c0947 */ /* 0x000ff40003800000 */
[----:B------:R-:W-:Y:S01]  /*29a0*/  FMUL.FTZ R25, R25, 1.4426950216293334961 ;  /* 0x3fb8aa3b19197820 */ /* 0x000fe20000410000 */
[----:B------:R-:W-:Y:S01]  /*29b0*/  IMAD.MOV.U32 R11, RZ, RZ, 0x3e800000 ;  /* 0x3e800000ff0b7424 */ /* 0x000fe200078e00ff */
[----:B------:R-:W-:Y:S02]  /*29c0*/  HFMA2.MMA R6, -RZ, RZ, 1.3056640625, -1.8671875 ;  /* 0x3d39bf78ff067435 */ /* 0x000fe400000001ff */
[----:B------:R-:W2:Y:S02]  /*29d0*/  MUFU.EX2 R7, R25 ;  /* 0x0000001900077308 */ /* 0x000ea40000000800 */
[C---:B--2---:R-:W-:Y:S01]  /*29e0*/  FADD.FTZ.RZ R2, R7.reuse, 1 ;  /* 0x3f80000007027421 */ /* 0x044fe2000001c000 */
        /* <DEDUP_REMOVED lines=26> */
.L_x_1027:
[----:B------:R-:W-:Y:S05]  /*2b90*/  BSYNC B0 ;  /* 0x0000000000007941 */ /* 0x000fea0003800000 */
.L_x_1026:
[----:B------:R-:W2:Y:S01]  /*2ba0*/  LDL.LU R2, [R1+0xc8] ;  /* 0x0000c80001027983 */ /* 0x000ea20000300800 */
[----:B------:R-:W-:Y:S01]  /*2bb0*/  BSSY B0, `(.L_x_1028) ;  /* 0x0000027000007945 */ /* 0x000fe20003800000 */
[----:B------:R-:W-:Y:S01]  /*2bc0*/  HFMA2.MMA R18, -RZ, RZ, 0, 0 ;  /* 0x00000000ff127435 */ /* 0x000fe200000001ff */
[----:B------:R-:W-:Y:S02]  /*2bd0*/  FSETP.GTU.FTZ.AND P0, PT, R19, 20, PT ;  /* 0x41a000001300780b */ /* 0x000fe40003f1c000 */
[----:B------:R-:W-:Y:S02]  /*2be0*/  CS2R R156, SRZ ;  /* 0x00000000009c7805 */ /* 0x000fe4000001ff00 */
[----:B------:R-:W-:Y:S01]  /*2bf0*/  MOV R158, RZ ;  /* 0x000000ff009e7202 */ /* 0x000fe20000000f00 */
[----:B------:R-:W-:Y:S01]  /*2c00*/  FADD.FTZ R17, R17, UR5 ;  /* 0x0000000511117e21 */ /* 0x000fe20008010000 */
[----:B--2---:R-:W-:Y:S01]  /*2c10*/  FFMA.FTZ R7, R49, R87, R2 ;  /* 0x0000005731077223 */ /* 0x004fe20000010002 */
[----:B------:R-:W-:Y:S06]  /*2c20*/  @P6 BRA `(.L_x_1029) ;  /* 0x00000000007c6947 */ /* 0x000fec0003800000 */
[----:B------:R-:W-:Y:S01]  /*2c30*/  FMUL.FTZ R24, R24, 1.4426950216293334961 ;  /* 0x3fb8aa3b18187820 */ /* 0x000fe20000410000 */
[----:B------:R-:W-:Y:S02]  /*2c40*/  MOV R15, 0x3e800000 ;  /* 0x3e800000000f7802 */ /* 0x000fe40000000f00 */
[----:B------:R-:W-:Y:S01]  /*2c50*/  MOV R6, 0x3d39bf78 ;  /* 0x3d39bf7800067802 */ /* 0x000fe20000000f00 */
        /* <DEDUP_REMOVED lines=28> */
.L_x_1029:
[----:B------:R-:W-:Y:S05]  /*2e20*/  BSYNC B0 ;  /* 0x0000000000007941 */ /* 0x000fea0003800000 */
.L_x_1028:
        /* <DEDUP_REMOVED lines=39> */
.L_x_1031:
[----:B------:R-:W-:Y:S05]  /*30a0*/  BSYNC B0 ;  /* 0x0000000000007941 */ /* 0x000fea0003800000 */
.L_x_1030:
        /* <DEDUP_REMOVED lines=39> */
.L_x_1033:
[----:B------:R-:W-:Y:S05]  /*3320*/  BSYNC B0 ;  /* 0x0000000000007941 */ /* 0x000fea0003800000 */
.L_x_1032:
        /* <DEDUP_REMOVED lines=39> */
.L_x_1035:
[----:B------:R-:W-:Y:S05]  /*35a0*/  BSYNC B0 ;  /* 0x0000000000007941 */ /* 0x000fea0003800000 */
.L_x_1034:
[----:B------:R-:W-:Y:S01]  /*35b0*/  FFMA.FTZ R40, R38, R79, R41 ;  /* 0x0000004f26287223 */ /* 0x000fe20000010029 */
[----:B------:R-:W-:Y:S01]  /*35c0*/  BSSY B0, `(.L_x_1036) ;  /* 0x0000026000007945 */ /* 0x000fe20003800000 */
[----:B------:R-:W-:Y:S02]  /*35d0*/  FSETP.GTU.FTZ.AND P2, PT, R5, 20, PT ;  /* 0x41a000000500780b */ /* 0x000fe40003f5c000 */
[----:B------:R-:W-:Y:S02]  /*35e0*/  CS2R R2, SRZ ;  /* 0x0000000000027805 */ /* 0x000fe4000001ff00 */
[----:B------:R-:W-:Y:S01]  /*35f0*/  MOV R4, RZ ;  /* 0x000000ff00047202 */ /* 0x000fe20000000f00 */
[----:B------:R-:W-:Y:S01]  /*3600*/  FADD.FTZ R0, R0, UR5 ;  /* 0x0000000500007e21 */ /* 0x000fe20008010000 */
[----:B------:R-:W-:Y:S01]  /*3610*/  FFMA.FTZ R43, R37, R78, R40 ;  /* 0x0000004e252b7223 */ /* 0x000fe20000010028 */
[----:B------:R-:W-:Y:S06]  /*3620*/  @P1 BRA `(.L_x_1037) ;  /* 0x00000000007c1947 */ /* 0x000fec0003800000 */
[----:B------:R-:W-:Y:S01]  /*3630*/  FMUL.FTZ R20, R20, 1.4426950216293334961 ;  /* 0x3fb8aa3b14147820 */ /* 0x000fe20000410000 */
[----:B------:R-:W-:Y:S01]  /*3640*/  HFMA2.MMA R73, -RZ, RZ, 1.625, 0 ;  /* 0x3e800000ff497435 */ /* 0x000fe200000001ff */
[----:B------:R-:W-:Y:S02]  /*3650*/  MOV R70, 0x3d39bf78 ;  /* 0x3d39bf7800467802 */ /* 0x000fe40000000f00 */
        /* <DEDUP_REMOVED lines=28> */
.L_x_1037:
[----:B------:R-:W-:Y:S05]  /*3820*/  BSYNC B0 ;  /* 0x0000000000007941 */ /* 0x000fea0003800000 */
.L_x_1036:
        /* <DEDUP_REMOVED lines=9> */
[----:B--2---:R-:W-:Y:S01]  /*38c0*/  FMUL.FTZ R42, R84, UR4 ;  /* 0x00000004542a7c20 */ /* 0x004fe20008410000 */
[----:B---3--:R-:W-:-:S04]  /*38d0*/  FFMA.FTZ R41, R35, R76, R40 ;  /* 0x0000004c23297223 */ /* 0x008fc80000010028 */
[----:B------:R4:W-:Y:S01]  /*38e0*/  STL [R1+0x68], R42 ;  /* 0x0000682a01007387 */ /* 0x0009e20000100800 */
[----:B------:R-:W-:Y:S05]  /*38f0*/  @P0 BRA `(.L_x_1039) ;  /* 0x00000000007c0947 */ /* 0x000fea0003800000 */
        /* <DEDUP_REMOVED lines=8> */
[----:B----4-:R-:W-:Y:S02]  /*3980*/  IADD3 R43, -R40, 0x40800000, RZ ;  /* 0x40800000282b7810 */ /* 0x010fe40007ffe1ff */
        /* <DEDUP_REMOVED lines=22> */
.L_x_1039:
[----:B------:R-:W-:Y:S05]  /*3af0*/  BSYNC B0 ;  /* 0x0000000000007941 */ /* 0x000fea0003800000 */
.L_x_1038:
[----:B------:R-:W-:Y:S04]  /*3b00*/  BSSY B0, `(.L_x_1040) ;  /* 0x0000021000007945 */ /* 0x000fe80003800000 */
        /* <DEDUP_REMOVED lines=9> */
[----:B----4-:R-:W-:Y:S01]  /*3ba0*/  IADD3 R43, -R40, 0x40800000, RZ ;  /* 0x40800000282b7810 */ /* 0x010fe20007ffe1ff */
        /* <DEDUP_REMOVED lines=22> */
.L_x_1041:
[----:B------:R-:W-:Y:S05]  /*3d10*/  BSYNC B0 ;  /* 0x0000000000007941 */ /* 0x000fea0003800000 */
.L_x_1040:
        /* <DEDUP_REMOVED lines=33> */
.L_x_1043:
[----:B------:R-:W-:Y:S05]  /*3f30*/  BSYNC B0 ;  /* 0x0000000000007941 */ /* 0x000fea0003800000 */
.L_x_1042:
        /* <DEDUP_REMOVED lines=33> */
.L_x_1045:
[----:B------:R-:W-:Y:S05]  /*4150*/  BSYNC B0 ;  /* 0x0000000000007941 */ /* 0x000fea0003800000 */
.L_x_1044:
[----:B------:R-:W-:Y:S04]  /*4160*/  BSSY B0, `(.L_x_1046) ;  /* 0x0000021000007945 */ /* 0x000fe80003800000 */
[----:B------:R-:W-:Y:S05]  /*4170*/  @P2 BRA `(.L_x_1047) ;  /* 0x00000000007c2947 */ /* 0x000fea0003800000 */
        /* <DEDUP_REMOVED lines=31> */
.L_x_1047:
[----:B------:R-:W-:Y:S05]  /*4370*/  BSYNC B0 ;  /* 0x0000000000007941 */ /* 0x000fea0003800000 */
.L_x_1046:
[----:B------:R-:W-:Y:S04]  /*4380*/  BSSY B0, `(.L_x_1048) ;  /* 0x0000021000007945 */ /* 0x000fe80003800000 */
[----:B------:R-:W-:Y:S05]  /*4390*/  @P1 BRA `(.L_x_1049) ;  /* 0x00000000007c1947 */ /* 0x000fea0003800000 */
[----:B------:R-:W-:Y:S01]  /*43a0*/  FMUL.FTZ R0, R0, 1.4426950216293334961 ;  /* 0x3fb8aa3b00007820 */ /* 0x000fe20000410000 */
[----:B------:R-:W-:Y:S01]  /*43b0*/  MOV R70, 0x3e800000 ;  /* 0x3e80000000467802 */ /* 0x000fe20000000f00 */
        /* <DEDUP_REMOVED lines=29> */
.L_x_1049:
[----:B------:R-:W-:Y:S05]  /*4590*/  BSYNC B0 ;  /* 0x0000000000007941 */ /* 0x000fea0003800000 */
.L_x_1048:
[----:B------:R-:W-:Y:S01]  /*45a0*/  FFMA.FTZ R40, R34, R75, R41 ;  /* 0x0000004b22287223 */ /* 0x000fe20000010029 */
[----:B------:R-:W-:Y:S01]  /*45b0*/  FMUL.FTZ R41, R83, UR4 ;  /* 0x0000000453297c20 */ /* 0x000fe20008410000 */
[----:B----4-:R-:W-:Y:S01]  /*45c0*/  FMUL.FTZ R43, R82, UR4 ;  /* 0x00000004522b7c20 */ /* 0x010fe20008410000 */
[----:B------:R-:W-:Y:S01]  /*45d0*/  FMUL.FTZ R42, R81, UR4 ;  /* 0x00000004512a7c20 */ /* 0x000fe20008410000 */
[----:B------:R-:W-:Y:S06]  /*45e0*/  BAR.SYNC.DEFER_BLOCKING 0x0 ;  /* 0x0000000000007b1d */ /* 0x000fec0000010000 */
[----:B------:R2:W-:Y:S04]  /*45f0*/  STL [R1+0x64], R41 ;  /* 0x0000642901007387 */ /* 0x0005e80000100800 */
[----:B------:R3:W-:Y:S04]  /*4600*/  STL [R1+0x60], R43 ;  /* 0x0000602b01007387 */ /* 0x0007e80000100800 */
[----:B------:R4:W-:Y:S01]  /*4610*/  STL [R1+0x5c], R42 ;  /* 0x00005c2a01007387 */ /* 0x0009e20000100800 */
[----:B--2---:R-:W-:Y:S01]  /*4620*/  FFMA.FTZ R41, R33, R74, R40 ;  /* 0x0000004a21297223 */ /* 0x004fe20000010028 */
[----:B------:R-:W-:Y:S01]  /*4630*/  FMUL.FTZ R40, R79, UR4 ;  /* 0x000000044f287c20 */ /* 0x000fe20008410000 */
[----:B---3--:R-:W-:-:S04]  /*4640*/  FMUL.FTZ R43, R78, UR4 ;  /* 0x000000044e2b7c20 */ /* 0x008fc80008410000 */
[----:B------:R2:W-:Y:S01]  /*4650*/  STL [R1+0x58], R40 ;  /* 0x0000582801007387 */ /* 0x0005e20000100800 */
[----:B----4-:R-:W-:-:S03]  /*4660*/  FMUL.FTZ R42, R77, UR4 ;  /* 0x000000044d2a7c20 */ /* 0x010fc60008410000 */
        /* <DEDUP_REMOVED lines=14> */
[----:B------:R3:W-:Y:S01]  /*4750*/  STL [R1+0x3c], R43 ;  /* 0x00003c2b01007387 */ /* 0x0007e20000100800 */
[----:B--2---:R-:W-:-:S05]  /*4760*/  FFMA.FTZ R40, R30, R159, R41 ;  /* 0x0000009f1e287223 */ /* 0x004fca0000010029 */
[----:B------:R3:W-:Y:S04]  /*4770*/  STL [R1+0xc8], R40 ;  /* 0x0000c82801007387 */ /* 0x0007e80000100800 */
[----:B------:R3:W-:Y:S01]  /*4780*/  STL [R1+0x38], R42 ;  /* 0x0000382a01007387 */ /* 0x0007e20000100800 */
[----:B------:R-:W-:Y:S05]  /*4790*/  @!P5 BRA `(.L_x_1050) ;  /* 0x0000004000a8d947 */ /* 0x000fea0003800000 */
[----:B------:R-:W-:Y:S01]  /*47a0*/  ISETP.GE.AND P0, PT, R68, UR52, PT ;  /* 0x0000003444007c0c */ /* 0x000fe2000bf06270 */
[----:B------:R-:W-:Y:S01]  /*47b0*/  ULDC.64 UR56, c[0x0][0x230] ;  /* 0x00008c0000387ab9 */ /* 0x000fe20000000a00 */
[----:B------:R-:W-:Y:S01]  /*47c0*/  HFMA2.MMA R158, -RZ, RZ, 0, 0 ;  /* 0x00000000ff9e7435 */ /* 0x000fe200000001ff */
[----:B------:R-:W-:Y:S01]  /*47d0*/  UIMAD UR8, UR11, UR56, URZ ;  /* 0x000000380b0872a4 */ /* 0x000fe2000f8e023f */
[----:B------:R-:W-:Y:S01]  /*47e0*/  P2R R2, PR, RZ, 0x1 ;  /* 0x00000001ff027803 */ /* 0x000fe20000000000 */
[----:B------:R-:W-:Y:S01]  /*47f0*/  HFMA2.MMA R16, -RZ, RZ, 0, 0 ;  /* 0x00000000ff107435 */ /* 0x000fe200000001ff */
[----:B------:R-:W-:Y:S01]  /*4800*/  UIMAD.WIDE.U32 UR28, UR10, UR56, URZ ;  /* 0x000000380a1c72a5 */ /* 0x000fe2000f8e003f */
[----:B------:R-:W-:Y:S01]  /*4810*/  HFMA2.MMA R8, -RZ, RZ, 0, 0 ;  /* 0x00000000ff087435 */ /* 0x000fe200000001ff */
[----:B------:R-:W-:Y:S01]  /*4820*/  UIMAD UR57, UR10, UR57, UR8 ;  /* 0x000000390a3972a4 */ /* 0x000fe2000f8e0208 */
[----:B------:R2:W-:Y:S01]  /*4830*/  STL [R1+0xb8], R2 ;  /* 0x0000b80201007387 */ /* 0x0005e20000100800 */
[----:B------:R-:W-:-:S02]  /*4840*/  CS2R R156, SRZ ;  /* 0x00000000009c7805 */ /* 0x000fc4000001ff00 */
[----:B------:R-:W-:Y:S02]  /*4850*/  MOV R18, RZ ;  /* 0x000000ff00127202 */ /* 0x000fe40000000f00 */
[----:B------:R-:W-:Y:S02]  /*4860*/  CS2R R14, SRZ ;  /* 0x00000000000e7805 */ /* 0x000fe4000001ff00 */
[----:B------:R-:W-:Y:S02]  /*4870*/  MOV R12, RZ ;  /* 0x000000ff000c7202 */ /* 0x000fe40000000f00 */
[----:B------:R-:W-:Y:S02]  /*4880*/  CS2R R10, SRZ ;  /* 0x00000000000a7805 */ /* 0x000fe4000001ff00 */
[----:B------:R-:W-:Y:S01]  /*4890*/  CS2R R6, SRZ ;  /* 0x0000000000067805 */ /* 0x000fe2000001ff00 */
[----:B------:R-:W-:Y:S01]  /*48a0*/  IMAD.MOV.U32 R4, RZ, RZ, RZ ;  /* 0x000000ffff047224 */ /* 0x000fe200078e00ff */
[----:B------:R-:W-:Y:S01]  /*48b0*/  UMOV UR7, URZ ;  /* 0x0000003f00077c82 */ /* 0x000fe20008000000 */
[----:B------:R-:W-:Y:S01]  /*48c0*/  UMOV UR8, URZ ;  /* 0x0000003f00087c82 */ /* 0x000fe20008000000 */
[----:B--2---:R-:W-:Y:S01]  /*48d0*/  CS2R R2, SRZ ;  /* 0x0000000000027805 */ /* 0x004fe2000001ff00 */
[----:B------:R-:W-:Y:S01]  /*48e0*/  UMOV UR9, URZ ;  /* 0x0000003f00097c82 */ /* 0x000fe20008000000 */
[----:B------:R-:W-:Y:S01]  /*48f0*/  ULDC UR53, c[0x0][0x224] ;  /* 0x0000890000357ab9 */ /* 0x000fe20000000800 */
[----:B------:R-:W-:Y:S01]  /*4900*/  ULDC UR54, c[0x0][0x21c] ;  /* 0x0000870000367ab9 */ /* 0x000fe20000000800 */
[----:B------:R-:W-:Y:S01]  /*4910*/  ULDC UR55, c[0x0][0x218] ;  /* 0x0000860000377ab9 */ /* 0x000fe20000000800 */
[----:B------:R-:W-:Y:S01]  /*4920*/  ULDC.64 UR30, c[0x0][0x3c8] ;  /* 0x0000f200001e7ab9 */ /* 0x000fe20000000a00 */
        /* <DEDUP_REMOVED lines=8> */
.L_x_1094:
[----:B---3--:R-:W2:Y:S01]  /*49b0*/  LDL R40, [R1+0xb8] ;  /* 0x0000b80001287983 */ /* 0x008ea20000100800 */
[----:B------:R-:W-:Y:S01]  /*49c0*/  USHF.R.S32.HI UR56, URZ, 0x1f, UR7 ;  /* 0x0000001f3f387899 */ /* 0x000fe20008011407 */
[--C-:B------:R-:W-:Y:S02]  /*49d0*/  SHF.R.S32.HI R69, RZ, 0x1f, R68.reuse ;  /* 0x0000001fff457819 */ /* 0x100fe40000011444 */
[----:B------:R-:W-:Y:S01]  /*49e0*/  MOV R43, UR36 ;  /* 0x00000024002b7c02 */ /* 0x000fe20008000f00 */
[----:B------:R-:W-:Y:S01]  /*49f0*/  UIMAD UR46, UR56, UR36, URZ ;  /* 0x00000024382e72a4 */ /* 0x000fe2000f8e023f */
[C---:B------:R-:W-:Y:S01]  /*4a00*/  LOP3.LUT R65, R68.reuse, 0x20, RZ, 0xfc, !PT ;  /* 0x0000002044417812 */ /* 0x040fe200078efcff */
[----:B------:R-:W3:Y:S01]  /*4a10*/  LDL R100, [R1+0xb4] ;  /* 0x0000b40001647983 */ /* 0x000ee20000100800 */
[C---:B------:R-:W-:Y:S01]  /*4a20*/  LOP3.LUT R64, R68.reuse, 0x40, RZ, 0xfc, !PT ;  /* 0x0000004044407812 */ /* 0x040fe200078efcff */
[----:B------:R-:W-:Y:S02]  /*4a30*/  UIMAD UR46, UR7, UR37, UR46 ;  /* 0x00000025072e72a4 */ /* 0x000fe4000f8e022e */
[----:B------:R-:W-:Y:S01]  /*4a40*/  IMAD.WIDE.U32 R42, R43, UR7, R68 ;  /* 0x000000072b2a7c25 */ /* 0x000fe2000f8e0044 */
[----:B------:R-:W-:Y:S01]  /*4a50*/  LOP3.LUT R63, R68, 0x60, RZ, 0xfc, !PT ;  /* 0x00000060443f7812 */ /* 0x000fe200078efcff */
[----:B------:R-:W4:Y:S01]  /*4a60*/  LDL R99, [R1+0xb0] ;  /* 0x0000b00001637983 */ /* 0x000f220000100800 */
[----:B------:R-:W-:-:S02]  /*4a70*/  ISETP.GE.AND P3, PT, R65, UR52, PT ;  /* 0x0000003441007c0c */ /* 0x000fc4000bf66270 */
[----:B------:R-:W-:Y:S01]  /*4a80*/  ISETP.GE.AND P2, PT, R64, UR52, PT ;  /* 0x0000003440007c0c */ /* 0x000fe2000bf46270 */
[----:B------:R-:W5:Y:S01]  /*4a90*/  LDL R98, [R1+0xac] ;  /* 0x0000ac0001627983 */ /* 0x000f620000100800 */
[----:B------:R-:W-:Y:S02]  /*4aa0*/  ISETP.GE.AND P1, PT, R63, UR52, PT ;  /* 0x000000343f007c0c */ /* 0x000fe4000bf26270 */
[----:B------:R-:W-:Y:S02]  /*4ab0*/  IADD3 R41, R43, UR46, RZ ;  /* 0x0000002e2b297c10 */ /* 0x000fe4000fffe0ff */
[----:B01----:R-:W-:Y:S02]  /*4ac0*/  CS2R R70, SRZ ;  /* 0x0000000000467805 */ /* 0x003fe4000001ff00 */
[----:B------:R-:W-:Y:S02]  /*4ad0*/  LOP3.LUT R62, R68, 0x80, RZ, 0xfc, !PT ;  /* 0x00000080443e7812 */ /* 0x000fe400078efcff */
[----:B0-----:R-:W-:-:S02]  /*4ae0*/  CS2R R72, SRZ ;  /* 0x0000000000487805 */ /* 0x001fc4000001ff00 */
[C---:B------:R-:W-:Y:S01]  /*4af0*/  LOP3.LUT R61, R68.reuse, 0xa0, RZ, 0xfc, !PT ;  /* 0x000000a0443d7812 */ /* 0x040fe200078efcff */
[----:B------:R-:W5:Y:S01]  /*4b00*/  LDL R97, [R1+0xa8] ;  /* 0x0000a80001617983 */ /* 0x000f620000100800 */
[C---:B------:R-:W-:Y:S02]  /*4b10*/  LOP3.LUT R60, R68.reuse, 0xc0, RZ, 0xfc, !PT ;  /* 0x000000c0443c7812 */ /* 0x040fe400078efcff */
[C---:B------:R-:W-:Y:S01]  /*4b20*/  LOP3.LUT R59, R68.reuse, 0xe0, RZ, 0xfc, !PT ;  /* 0x000000e0443b7812 */ /* 0x040fe200078efcff */
[----:B------:R-:W5:Y:S01]  /*4b30*/  LDL R96, [R1+0xa4] ;  /* 0x0000a40001607983 */ /* 0x000f620000100800 */
[C---:B------:R-:W-:Y:S02]  /*4b40*/  LOP3.LUT R58, R68.reuse, 0x100, RZ, 0xfc, !PT ;  /* 0x00000100443a7812 */ /* 0x040fe400078efcff */
[----:B------:R-:W-:Y:S01]  /*4b50*/  LOP3.LUT R57, R68, 0x120, RZ, 0xfc, !PT ;  /* 0x0000012044397812 */ /* 0x000fe200078efcff */
[----:B------:R-:W5:Y:S01]  /*4b60*/  LDL R95, [R1+0xa0] ;  /* 0x0000a000015f7983 */ /* 0x000f620000100800 */
[----:B------:R-:W-:-:S02]  /*4b70*/  ISETP.GE.AND P5, PT, R61, UR52, PT ;  /* 0x000000343d007c0c */ /* 0x000fc4000bfa6270 */
[----:B------:R-:W-:Y:S02]  /*4b80*/  ISETP.GE.AND P4, PT, R60, UR52, PT ;  /* 0x000000343c007c0c */ /* 0x000fe4000bf86270 */
[----:B------:R-:W-:Y:S02]  /*4b90*/  CS2R R74, SRZ ;  /* 0x00000000004a7805 */ /* 0x000fe4000001ff00 */
[----:B------:R-:W-:Y:S02]  /*4ba0*/  CS2R R76, SRZ ;  /* 0x00000000004c7805 */ /* 0x000fe4000001ff00 */
[C---:B------:R-:W-:Y:S02]  /*4bb0*/  LOP3.LUT R56, R68.reuse, 0x140, RZ, 0xfc, !PT ;  /* 0x0000014044387812 */ /* 0x040fe400078efcff */
[----:B------:R-:W-:Y:S02]  /*4bc0*/  CS2R R78, SRZ ;  /* 0x00000000004e7805 */ /* 0x000fe4000001ff00 */
[C---:B------:R-:W-:Y:S01]  /*4bd0*/  LOP3.LUT R55, R68.reuse, 0x160, RZ, 0xfc, !PT ;  /* 0x0000016044377812 */ /* 0x040fe200078efcff */
[----:B------:R-:W5:Y:S01]  /*4be0*/  LDL R94, [R1+0x9c] ;  /* 0x00009c00015e7983 */ /* 0x000f620000100800 */
[----:B------:R-:W-:-:S02]  /*4bf0*/  LOP3.LUT R54, R68, 0x180, RZ, 0xfc, !PT ;  /* 0x0000018044367812 */ /* 0x000fc400078efcff */
[C---:B------:R-:W-:Y:S01]  /*4c00*/  LOP3.LUT R53, R68.reuse, 0x1a0, RZ, 0xfc, !PT ;  /* 0x000001a044357812 */ /* 0x040fe200078efcff */
[----:B------:R-:W5:Y:S01]  /*4c10*/  LDL R93, [R1+0x98] ;  /* 0x00009800015d7983 */ /* 0x000f620000100800 */
[C---:B------:R-:W-:Y:S02]  /*4c20*/  LOP3.LUT R52, R68.reuse, 0x1c0, RZ, 0xfc, !PT ;  /* 0x000001c044347812 */ /* 0x040fe400078efcff */
[----:B------:R-:W-:Y:S02]  /*4c30*/  LOP3.LUT R51, R68, 0x1e0, RZ, 0xfc, !PT ;  /* 0x000001e044337812 */ /* 0x000fe400078efcff */
[----:B------:R-:W-:Y:S02]  /*4c40*/  CS2R R80, SRZ ;  /* 0x0000000000507805 */ /* 0x000fe4000001ff00 */
[----:B------:R-:W-:Y:S01]  /*4c50*/  CS2R R82, SRZ ;  /* 0x0000000000527805 */ /* 0x000fe2000001ff00 */
        /* <DEDUP_REMOVED lines=8> */
[----:B--2---:R-:W-:-:S02]  /*4ce0*/  ISETP.NE.AND P6, PT, R40, RZ, PT ;  /* 0x000000ff2800720c */ /* 0x004fc40003fc5270 */
[----:B------:R-:W-:-:S04]  /*4cf0*/  LEA R40, P0, R42, UR49, 0x2 ;  /* 0x000000312a287c11 */ /* 0x000fc8000f8010ff */
[----:B------:R-:W-:Y:S02]  /*4d00*/  LEA.HI.X R41, R42, UR50, R41, 0x2, P0 ;  /* 0x000000322a297c11 */ /* 0x000fe400080f1429 */
[----:B------:R-:W-:Y:S02]  /*4d10*/  CS2R R42, SRZ ;  /* 0x00000000002a7805 */ /* 0x000fe4000001ff00 */
[----:B------:R-:W-:Y:S01]  /*4d20*/  ISETP.GE.AND P0, PT, R62, UR52, PT ;  /* 0x000000343e007c0c */ /* 0x000fe2000bf06270 */
[----:B------:R-:W4:Y:S01]  /*4d30*/  @!P3 LDG.E R70, desc[UR20][R40.64+0x80] ;  /* 0x000080142846b981 */ /* 0x000f22000c1e1900 */
[----:B------:R-:W-:-:S03]  /*4d40*/  ISETP.GE.AND P3, PT, R59, UR52, PT ;  /* 0x000000343b007c0c */ /* 0x000fc6000bf66270 */
[----:B------:R-:W5:Y:S01]  /*4d50*/  @!P2 LDG.E R43, desc[UR20][R40.64+0x100] ;  /* 0x00010014282ba981 */ /* 0x000f62000c1e1900 */
        /* <DEDUP_REMOVED lines=30> */
[----:B0-----:R-:W-:-:S05]  /*4f40*/  MOV R40, UR59 ;  /* 0x0000003b00287c02 */ /* 0x001fca0008000f00 */
        /* <DEDUP_REMOVED lines=13> */
[----:B------:R-:W-:Y:S01]  /*5020*/  MOV R41, UR46 ;  /* 0x0000002e00297c02 */ /* 0x000fe20008000f00 */
[----:B---3--:R-:W-:Y:S04]  /*5030*/  STS [R100], R42 ;  /* 0x0000002a64007388 */ /* 0x008fe80000000800 */
[----:B----4-:R-:W-:Y:S04]  /*5040*/  STS [R99+0x80], R70 ;  /* 0x0000804663007388 */ /* 0x010fe80000000800 */
[----:B-----5:R-:W-:Y:S04]  /*5050*/  STS [R98+0x100], R43 ;  /* 0x0001002b62007388 */ /* 0x020fe80000000800 */
[----:B--2---:R-:W-:Y:S04]  /*5060*/  STS [R97+0x180], R72 ;  /* 0x0001804861007388 */ /* 0x004fe80000000800 */
[----:B------:R-:W-:Y:S04]  /*5070*/  STS [R96+0x200], R71 ;  /* 0x0002004760007388 */ /* 0x000fe80000000800 */
[----:B------:R0:W-:Y:S04]  /*5080*/  STS [R95+0x280], R74 ;  /* 0x0002804a5f007388 */ /* 0x0001e80000000800 */
        /* <DEDUP_REMOVED lines=11> */
[----:B------:R3:W4:Y:S01]  /*5140*/  LDG.E R40, desc[UR20][R40.64] ;  /* 0x0000001428287981 */ /* 0x000722000c1e1900 */
[----:B------:R-:W-:Y:S01]  /*5150*/  R2UR UR47, R84 ;  /* 0x00000000542f72ca */ /* 0x000fe200000e0000 */
[----:B------:R-:W-:Y:S02]  /*5160*/  UIADD3 UR46, UR51, -0x1, URZ ;  /* 0xffffffff332e7890 */ /* 0x000fe4000fffe03f */
[----:B------:R-:W-:Y:S04]  /*5170*/  LDS R118, [R50+0x4] ;  /* 0x0000040032767984 */ /* 0x000fe80000000800 */
[----:B------:R-:W5:Y:S04]  /*5180*/  LDS R117, [R50] ;  /* 0x0000000032757984 */ /* 0x000f680000000800 */
[----:B------:R-:W1:Y:S02]  /*5190*/  LDS R115, [R50+0x8] ;  /* 0x0000080032737984 */ /* 0x000e640000000800 */
[----:B0-----:R-:W-:-:S02]  /*51a0*/  MOV R74, UR47 ;  /* 0x0000002f004a7c02 */ /* 0x001fc40008000f00 */
[----:B------:R-:W0:Y:S03]  /*51b0*/  LDS R114, [R50+0xc] ;  /* 0x00000c0032727984 */ /* 0x000e260000000800 */
[----:B------:R-:W-:Y:S01]  /*51c0*/  FMUL.FTZ R74, R74, 1.4426950216293334961 ;  /* 0x3fb8aa3b4a4a7820 */ /* 0x000fe20000410000 */
[----:B------:R-:W-:Y:S01]  /*51d0*/  ULEA.HI UR58, UR46, UR46, URZ, 0x1 ;  /* 0x0000002e2e3a7291 */ /* 0x000fe2000f8f083f */
[----:B------:R-:W0:Y:S02]  /*51e0*/  LDS R112, [R50+0x10] ;  /* 0x0000100032707984 */ /* 0x000e240000000800 */
[C---:B------:R-:W-:Y:S01]  /*51f0*/  FMUL.FTZ R130, R74.reuse, R29 ;  /* 0x0000001d4a827220 */ /* 0x040fe20000410000 */
[C---:B------:R-:W-:Y:S01]  /*5200*/  FMUL.FTZ R124, R74.reuse, R28 ;  /* 0x0000001c4a7c7220 */ /* 0x040fe20000410000 */
[C---:B------:R-:W-:Y:S01]  /*5210*/  FMUL.FTZ R123, R74.reuse, R27 ;  /* 0x0000001b4a7b7220 */ /* 0x040fe20000410000 */
[----:B------:R-:W-:Y:S01]  /*5220*/  ULOP3.LUT UR58, UR58, 0xfffffe, URZ, 0xc0, !UPT ;  /* 0x00fffffe3a3a7892 */ /* 0x000fe2000f8ec03f */
[C---:B------:R-:W-:Y:S01]  /*5230*/  FMUL.FTZ R122, R74.reuse, R26 ;  /* 0x0000001a4a7a7220 */ /* 0x040fe20000410000 */
[----:B------:R-:W0:Y:S01]  /*5240*/  LDS R111, [R50+0x14] ;  /* 0x00001400326f7984 */ /* 0x000e220000000800 */
[----:B------:R-:W2:Y:S01]  /*5250*/  MUFU.EX2 R130, R130 ;  /* 0x0000008200827308 */ /* 0x000ea20000000800 */
[----:B------:R-:W-:Y:S01]  /*5260*/  UIADD3 UR46, UR46, -UR58, URZ ;  /* 0x8000003a2e2e7290 */ /* 0x000fe2000fffe03f */
[C---:B------:R-:W-:Y:S01]  /*5270*/  FMUL.FTZ R121, R74.reuse, R25 ;  /* 0x000000194a797220 */ /* 0x040fe20000410000 */
[C---:B------:R-:W-:Y:S01]  /*5280*/  ISETP.NE.AND P1, PT, R67.reuse, RZ, PT ;  /* 0x000000ff4300720c */ /* 0x040fe20003f25270 */
[----:B------:R-:W0:Y:S04]  /*5290*/  LDS R110, [R50+0x18] ;  /* 0x00001800326e7984 */ /* 0x000e280000000800 */
[----:B------:R-:W1:Y:S01]  /*52a0*/  MUFU.EX2 R124, R124 ;  /* 0x0000007c007c7308 */ /* 0x000e620000000800 */
[----:B------:R-:W-:Y:S01]  /*52b0*/  ULEA UR46, UR46, UR7, 0x8 ;  /* 0x000000072e2e7291 */ /* 0x000fe2000f8e403f */
[C---:B------:R-:W-:Y:S01]  /*52c0*/  FMUL.FTZ R120, R74.reuse, R24 ;  /* 0x000000184a787220 */ /* 0x040fe20000410000 */
[----:B------:R-:W-:Y:S01]  /*52d0*/  IADD3 R42, R67, 0x200, RZ ;  /* 0x00000200432a7810 */ /* 0x000fe20007ffe0ff */
[----:B------:R-:W0:Y:S04]  /*52e0*/  LDS R109, [R50+0x1c] ;  /* 0x00001c00326d7984 */ /* 0x000e280000000800 */
[----:B------:R-:W0:Y:S01]  /*52f0*/  MUFU.EX2 R123, R123 ;  /* 0x0000007b007b7308 */ /* 0x000e220000000800 */
[----:B------:R-:W-:Y:S01]  /*5300*/  FMUL.FTZ R119, R74, R23 ;  /* 0x000000174a777220 */ /* 0x000fe20000410000 */
[----:B---3--:R-:W-:Y:S01]  /*5310*/  SEL R41, R42, UR46, P1 ;  /* 0x0000002e2a297c07 */ /* 0x008fe20008800000 */
[----:B------:R-:W3:Y:S04]  /*5320*/  LDS R108, [R50+0x20] ;  /* 0x00002000326c7984 */ /* 0x000ee80000000800 */
[----:B------:R-:W3:Y:S01]  /*5330*/  LDS R107, [R50+0x24] ;  /* 0x00002400326b7984 */ /* 0x000ee20000000800 */
[----:B------:R-:W0:Y:S01]  /*5340*/  MUFU.EX2 R122, R122 ;  /* 0x0000007a007a7308 */ /* 0x000e220000000800 */
[----:B------:R-:W-:Y:S01]  /*5350*/  FMUL.FTZ R116, R74, R22 ;  /* 0x000000164a747220 */ /* 0x000fe20000410000 */
[----:B------:R-:W-:Y:S01]  /*5360*/  LEA R41, R41, R66, 0x2 ;  /* 0x0000004229297211 */ /* 0x000fe200078e10ff */
[----:B------:R-:W3:Y:S04]  /*5370*/  LDS R106, [R50+0x28] ;  /* 0x00002800326a7984 */ /* 0x000ee80000000800 */
[----:B------:R-:W3:Y:S01]  /*5380*/  LDS R105, [R50+0x2c] ;  /* 0x00002c0032697984 */ /* 0x000ee20000000800 */
[----:B------:R-:W0:Y:S03]  /*5390*/  MUFU.EX2 R121, R121 ;  /* 0x0000007900797308 */ /* 0x000e260000000800 */
[----:B------:R-:W3:Y:S04]  /*53a0*/  LDS R104, [R50+0x30] ;  /* 0x0000300032687984 */ /* 0x000ee80000000800 */
[----:B------:R-:W3:Y:S01]  /*53b0*/  LDS R103, [R50+0x34] ;  /* 0x0000340032677984 */ /* 0x000ee20000000800 */
[----:B------:R-:W0:Y:S03]  /*53c0*/  MUFU.EX2 R120, R120 ;  /* 0x0000007800787308 */ /* 0x000e260000000800 */
[----:B------:R-:W3:Y:S04]  /*53d0*/  LDS R102, [R50+0x38] ;  /* 0x0000380032667984 */ /* 0x000ee80000000800 */
[----:B------:R-:W4:Y:S01]  /*53e0*/  LDS R101, [R50+0x3c] ;  /* 0x00003c0032657984 */ /* 0x000f220000000800 */
[----:B------:R-:W3:Y:S03]  /*53f0*/  MUFU.EX2 R119, R119 ;  /* 0x0000007700777308 */ /* 0x000ee60000000800 */
[----:B--2---:R2:W-:Y:S01]  /*5400*/  STS [R41+0x4c60], R130 ;  /* 0x004c608229007388 */ /* 0x0045e20000000800 */
[----:B------:R-:W-:-:S04]  /*5410*/  FMUL.FTZ R96, R49, R29 ;  /* 0x0000001d31607220 */ /* 0x000fc80000410000 */
[----:B------:R-:W2:Y:S01]  /*5420*/  MUFU.EX2 R116, R116 ;  /* 0x0000007400747308 */ /* 0x000ea20000000800 */
[----:B------:R-:W-:Y:S01]  /*5430*/  FMUL.FTZ R98, R48, R28 ;  /* 0x0000001c30627220 */ /* 0x000fe20000410000 */
[----:B------:R-:W-:Y:S01]  /*5440*/  ISETP.NE.AND P0, PT, R67, 0x7f, PT ;  /* 0x0000007f4300780c */ /* 0x000fe20003f05270 */
[----:B------:R-:W-:Y:S01]  /*5450*/  FMUL.FTZ R94, R47, R27 ;  /* 0x0000001b2f5e7220 */ /* 0x000fe20000410000 */
[----:B-----5:R-:W-:Y:S01]  /*5460*/  FMUL.FTZ R96, R96, R117 ;  /* 0x0000007560607220 */ /* 0x020fe20000410000 */
[----:B------:R-:W-:Y:S01]  /*5470*/  FMUL.FTZ R129, R98, R118 ;  /* 0x0000007662817220 */ /* 0x000fe20000410000 */
[----:B------:R-:W-:Y:S01]  /*5480*/  FMUL.FTZ R93, R46, R26 ;  /* 0x0000001a2e5d7220 */ /* 0x000fe20000410000 */
[----:B-1----:R-:W-:Y:S01]  /*5490*/  FMUL.FTZ R94, R94, R115 ;  /* 0x000000735e5e7220 */ /* 0x002fe20000410000 */
[----:B------:R-:W-:Y:S01]  /*54a0*/  FMUL.FTZ R113, R74, R21 ;  /* 0x000000154a717220 */ /* 0x000fe20000410000 */
[----:B------:R-:W-:Y:S01]  /*54b0*/  FFMA.FTZ R81, R96, R124, R129 ;  /* 0x0000007c60517223 */ /* 0x000fe20000010081 */
[----:B------:R-:W-:Y:S01]  /*54c0*/  FMUL.FTZ R97, R45, R25 ;  /* 0x000000192d617220 */ /* 0x000fe20000410000 */
[----:B0-----:R-:W-:Y:S01]  /*54d0*/  FMUL.FTZ R93, R93, R114 ;  /* 0x000000725d5d7220 */ /* 0x001fe20000410000 */
[----:B------:R-:W-:Y:S01]  /*54e0*/  FMUL.FTZ R100, R74, R20 ;  /* 0x000000144a647220 */ /* 0x000fe20000410000 */
[----:B------:R-:W-:Y:S01]  /*54f0*/  FFMA.FTZ R81, R123, R81, R94 ;  /* 0x000000517b517223 */ /* 0x000fe2000001005e */
[----:B------:R-:W0:Y:S01]  /*5500*/  MUFU.EX2 R113, R113 ;  /* 0x0000007100717308 */ /* 0x000e220000000800 */
[----:B------:R-:W-:Y:S01]  /*5510*/  FMUL.FTZ R91, R44, R24 ;  /* 0x000000182c5b7220 */ /* 0x000fe20000410000 */
[----:B------:R-:W-:Y:S01]  /*5520*/  FMUL.FTZ R128, R97, R112 ;  /* 0x0000007061807220 */ /* 0x000fe20000410000 */
[----:B------:R-:W-:Y:S01]  /*5530*/  FFMA.FTZ R81, R122, R81, R93 ;  /* 0x000000517a517223 */ /* 0x000fe2000001005d */
[C---:B------:R-:W-:Y:S01]  /*5540*/  FMUL.FTZ R99, R74.reuse, R19 ;  /* 0x000000134a637220 */ /* 0x040fe20000410000 */
[----:B------:R-:W-:Y:S01]  /*5550*/  FMUL.FTZ R79, R39, R23 ;  /* 0x00000017274f7220 */ /* 0x000fe20000410000 */
[----:B------:R-:W-:Y:S01]  /*5560*/  FMUL.FTZ R91, R91, R111 ;  /* 0x0000006f5b5b7220 */ /* 0x000fe20000410000 */
[----:B------:R-:W-:Y:S01]  /*5570*/  FFMA.FTZ R81, R121, R81, R128 ;  /* 0x0000005179517223 */ /* 0x000fe20000010080 */
[----:B------:R-:W1:Y:S01]  /*5580*/  MUFU.EX2 R100, R100 ;  /* 0x0000006400647308 */ /* 0x000e620000000800 */
[----:B------:R-:W-:Y:S01]  /*5590*/  FMUL.FTZ R95, R74, R17 ;  /* 0x000000114a5f7220 */ /* 0x000fe20000410000 */
[----:B------:R-:W-:Y:S01]  /*55a0*/  FMUL.FTZ R79, R79, R110 ;  /* 0x0000006e4f4f7220 */ /* 0x000fe20000410000 */
[----:B------:R-:W-:Y:S01]  /*55b0*/  FFMA.FTZ R81, R120, R81, R91 ;  /* 0x0000005178517223 */ /* 0x000fe2000001005b */
[----:B------:R-:W-:Y:S01]  /*55c0*/  FMUL.FTZ R78, R38, R22 ;  /* 0x00000016264e7220 */ /* 0x000fe20000410000 */
[----:B------:R-:W-:-:S03]  /*55d0*/  FMUL.FTZ R92, R74, R13 ;  /* 0x0000000d4a5c7220 */ /* 0x000fc60000410000 */
[----:B------:R-:W5:Y:S01]  /*55e0*/  MUFU.EX2 R99, R99 ;  /* 0x0000006300637308 */ /* 0x000f620000000800 */
[----:B------:R-:W-:Y:S01]  /*55f0*/  FMUL.FTZ R76, R37, R21 ;  /* 0x00000015254c7220 */ /* 0x000fe20000410000 */
[----:B---3--:R-:W-:Y:S01]  /*5600*/  FFMA.FTZ R81, R119, R81, R79 ;  /* 0x0000005177517223 */ /* 0x008fe2000001004f */
[----:B------:R-:W-:Y:S01]  /*5610*/  FMUL.FTZ R127, R78, R109 ;  /* 0x0000006d4e7f7220 */ /* 0x000fe20000410000 */
[----:B------:R-:W-:-:S04]  /*5620*/  FMUL.FTZ R90, R74, R9 ;  /* 0x000000094a5a7220 */ /* 0x000fc80000410000 */
[----:B------:R-:W3:Y:S01]  /*5630*/  MUFU.EX2 R95, R95 ;  /* 0x0000005f005f7308 */ /* 0x000ee20000000800 */
[----:B------:R-:W-:Y:S01]  /*5640*/  FMUL.FTZ R76, R76, R108 ;  /* 0x0000006c4c4c7220 */ /* 0x000fe20000410000 */
[----:B--2---:R-:W-:Y:S01]  /*5650*/  FFMA.FTZ R81, R116, R81, R127 ;  /* 0x0000005174517223 */ /* 0x004fe2000001007f */
[----:B------:R-:W-:Y:S01]  /*5660*/  FMUL.FTZ R75, R36, R20 ;  /* 0x00000014244b7220 */ /* 0x000fe20000410000 */
[----:B------:R-:W-:-:S04]  /*5670*/  FMUL.FTZ R77, R74, R5 ;  /* 0x000000054a4d7220 */ /* 0x000fc80000410000 */
[----:B------:R-:W2:Y:S01]  /*5680*/  MUFU.EX2 R92, R92 ;  /* 0x0000005c005c7308 */ /* 0x000ea20000000800 */
[----:B------:R-:W-:Y:S01]  /*5690*/  FMUL.FTZ R75, R75, R107 ;  /* 0x0000006b4b4b7220 */ /* 0x000fe20000410000 */
[----:B0-----:R-:W-:Y:S01]  /*56a0*/  FFMA.FTZ R81, R113, R81, R76 ;  /* 0x0000005171517223 */ /* 0x001fe2000001004c */
[----:B------:R-:W-:Y:S01]  /*56b0*/  FMUL.FTZ R73, R35, R19 ;  /* 0x0000001323497220 */ /* 0x000fe20000410000 */
[----:B------:R-:W-:-:S04]  /*56c0*/  FMUL.FTZ R74, R74, R0 ;  /* 0x000000004a4a7220 */ /* 0x000fc80000410000 */
[----:B------:R-:W0:Y:S01]  /*56d0*/  MUFU.EX2 R90, R90 ;  /* 0x0000005a005a7308 */ /* 0x000e220000000800 */
[----:B-1----:R-:W-:Y:S01]  /*56e0*/  FFMA.FTZ R81, R100, R81, R75 ;  /* 0x0000005164517223 */ /* 0x002fe2000001004b */
[----:B------:R-:W-:Y:S01]  /*56f0*/  FMUL.FTZ R72, R34, R17 ;  /* 0x0000001122487220 */ /* 0x000fe20000410000 */
[----:B------:R-:W-:-:S05]  /*5700*/  FMUL.FTZ R126, R73, R106 ;  /* 0x0000006a497e7220 */ /* 0x000fca0000410000 */
[----:B------:R-:W1:Y:S01]  /*5710*/  MUFU.EX2 R77, R77 ;  /* 0x0000004d004d7308 */ /* 0x000e620000000800 */
[----:B------:R-:W-:Y:S01]  /*5720*/  FMUL.FTZ R71, R33, R13 ;  /* 0x0000000d21477220 */ /* 0x000fe20000410000 */
[----:B------:R-:W-:Y:S01]  /*5730*/  FMUL.FTZ R72, R72, R105 ;  /* 0x0000006948487220 */ /* 0x000fe20000410000 */
[----:B-----5:R-:W-:Y:S01]  /*5740*/  FFMA.FTZ R81, R99, R81, R126 ;  /* 0x0000005163517223 */ /* 0x020fe2000001007e */
[----:B------:R-:W-:-:S04]  /*5750*/  FMUL.FTZ R42, R32, R9 ;  /* 0x00000009202a7220 */ /* 0x000fc80000410000 */
[----:B------:R-:W1:Y:S01]  /*5760*/  MUFU.EX2 R74, R74 ;  /* 0x0000004a004a7308 */ /* 0x000e620000000800 */
[----:B------:R-:W-:Y:S01]  /*5770*/  FMUL.FTZ R71, R71, R104 ;  /* 0x0000006847477220 */ /* 0x000fe20000410000 */
[----:B---3--:R-:W-:Y:S01]  /*5780*/  FFMA.FTZ R81, R95, R81, R72 ;  /* 0x000000515f517223 */ /* 0x008fe20000010048 */
[----:B------:R-:W-:Y:S01]  /*5790*/  FMUL.FTZ R70, R31, R5 ;  /* 0x000000051f467220 */ /* 0x000fe20000410000 */
[----:B------:R-:W-:Y:S01]  /*57a0*/  FMUL.FTZ R125, R42, R103 ;  /* 0x000000672a7d7220 */ /* 0x000fe20000410000 */
[----:B------:R-:W-:Y:S01]  /*57b0*/  BSSY B0, `(.L_x_1051) ;  /* 0x0000025000007945 */ /* 0x000fe20003800000 */
[----:B--2---:R-:W-:Y:S01]  /*57c0*/  FFMA.FTZ R81, R92, R81, R71 ;  /* 0x000000515c517223 */ /* 0x004fe20000010047 */
[----:B------:R-:W-:-:S03]  /*57d0*/  FMUL.FTZ R70, R70, R102 ;  /* 0x0000006646467220 */ /* 0x000fc60000410000 */
[----:B0-----:R-:W-:Y:S01]  /*57e0*/  FFMA.FTZ R81, R90, R81, R125 ;  /* 0x000000515a517223 */ /* 0x001fe2000001007d */
[----:B----4-:R-:W-:Y:S01]  /*57f0*/  R2UR UR58, R40 ;  /* 0x00000000283a72ca */ /* 0x010fe200000e0000 */
[----:B------:R-:W-:-:S04]  /*5800*/  FMUL.FTZ R40, R130, R124 ;  /* 0x0000007c82287220 */ /* 0x000fc80000410000 */
[----:B------:R-:W-:-:S04]  /*5810*/  FMUL.FTZ R43, R123, R40 ;  /* 0x000000287b2b7220 */ /* 0x000fc80000410000 */
[----:B------:R-:W-:-:S04]  /*5820*/  FMUL.FTZ R40, R122, R43 ;  /* 0x0000002b7a287220 */ /* 0x000fc80000410000 */
[----:B------:R-:W-:-:S04]  /*5830*/  FMUL.FTZ R41, R121, R40 ;  /* 0x0000002879297220 */ /* 0x000fc80000410000 */
[----:B------:R-:W-:-:S04]  /*5840*/  FMUL.FTZ R40, R120, R41 ;  /* 0x0000002978287220 */ /* 0x000fc80000410000 */
[----:B------:R-:W-:-:S04]  /*5850*/  FMUL.FTZ R41, R119, R40 ;  /* 0x0000002877297220 */ /* 0x000fc80000410000 */
[----:B------:R-:W-:Y:S01]  /*5860*/  FMUL.FTZ R80, R116, R41 ;  /* 0x0000002974507220 */ /* 0x000fe20000410000 */
[----:B------:R-:W-:Y:S01]  /*5870*/  @P0 LEA R41, R67, R66, 0x2 ;  /* 0x0000004243290211 */ /* 0x000fe200078e10ff */
[----:B------:R-:W-:Y:S02]  /*5880*/  BAR.SYNC.DEFER_BLOCKING 0x0 ;  /* 0x0000000000007b1d */ /* 0x000fe40000010000 */
[----:B------:R-:W-:-:S04]  /*5890*/  FMUL.FTZ R80, R113, R80 ;  /* 0x0000005071507220 */ /* 0x000fc80000410000 */
[----:B------:R-:W-:Y:S01]  /*58a0*/  FMUL.FTZ R80, R100, R80 ;  /* 0x0000005064507220 */ /* 0x000fe20000410000 */
[----:B------:R-:W0:Y:S03]  /*58b0*/  @P0 LDS R41, [R41+0x5464] ;  /* 0x0054640029290984 */ /* 0x000e260000000800 */
[----:B------:R-:W-:-:S04]  /*58c0*/  FMUL.FTZ R80, R99, R80 ;  /* 0x0000005063507220 */ /* 0x000fc80000410000 */
[----:B------:R-:W-:-:S04]  /*58d0*/  FMUL.FTZ R80, R95, R80 ;  /* 0x000000505f507220 */ /* 0x000fc80000410000 */
[----:B------:R-:W-:Y:S01]  /*58e0*/  FMUL.FTZ R80, R92, R80 ;  /* 0x000000505c507220 */ /* 0x000fe20000410000 */
[----:B------:R-:W-:-:S03]  /*58f0*/  FMUL.FTZ R43, R30, R0 ;  /* 0x000000001e2b7220 */ /* 0x000fc60000410000 */
[----:B------:R-:W-:Y:S01]  /*5900*/  FMUL.FTZ R80, R90, R80 ;  /* 0x000000505a507220 */ /* 0x000fe20000410000 */
[----:B------:R-:W-:-:S03]  /*5910*/  FMUL.FTZ R43, R43, R101 ;  /* 0x000000652b2b7220 */ /* 0x000fc60000410000 */
[----:B-1----:R-:W-:Y:S01]  /*5920*/  FMUL.FTZ R80, R77, R80 ;  /* 0x000000504d507220 */ /* 0x002fe20000410000 */
[----:B------:R-:W-:Y:S06]  /*5930*/  @P0 BRA `(.L_x_1052) ;  /* 0x0000000000300947 */ /* 0x000fec0003800000 */
[----:B------:R-:W-:Y:S01]  /*5940*/  UISETP.NE.AND UP0, UPT, UR51, UR53, UPT ;  /* 0x000000353300728c */ /* 0x000fe2000bf05270 */
[----:B0-----:R-:W-:-:S05]  /*5950*/  MOV R41, 0x3f800000 ;  /* 0x3f80000000297802 */ /* 0x001fca0000000f00 */
        /* <DEDUP_REMOVED lines=9> */
[----:B------:R1:W2:Y:S02]  /*59f0*/  LDS R41, [R40+0x4c60] ;  /* 0x004c600028297984 */ /* 0x0002a40000000800 */
.L_x_1052:
[----:B------:R-:W-:Y:S05]  /*5a00*/  BSYNC B0 ;  /* 0x0000000000007941 */ /* 0x000fea0003800000 */
.L_x_1051:
[----:B-1----:R-:W-:Y:S01]  /*5a10*/  LEA.HI R40, R67, R67, RZ, 0x1e ;  /* 0x0000004343287211 */ /* 0x002fe200078ff0ff */
[----:B------:R-:W-:Y:S01]  /*5a20*/  FFMA.FTZ R81, R77, R81, R70 ;  /* 0x000000514d517223 */ /* 0x000fe20000010046 */
[----:B------:R-:W-:Y:S01]  /*5a30*/  FMUL.FTZ R80, R74, R80 ;  /* 0x000000504a507220 */ /* 0x000fe20000410000 */
[----:B------:R-:W-:Y:S01]  /*5a40*/  LOP3.LUT P0, RZ, R67, 0x1f, RZ, 0xc0, !PT ;  /* 0x0000001f43ff7812 */ /* 0x000fe2000780c0ff */
[----:B------:R-:W-:Y:S01]  /*5a50*/  HFMA2.MMA R83, -RZ, RZ, 0, 4.76837158203125e-07 ;  /* 0x00000008ff537435 */ /* 0x000fe200000001ff */
[----:B------:R-:W-:Y:S02]  /*5a60*/  IMAD R40, R40, 0x8, R66 ;  /* 0x0000000828287824 */ /* 0x000fe400078e0242 */
[----:B------:R-:W-:-:S05]  /*5a70*/  FFMA.FTZ R81, R74, R81, R43 ;  /* 0x000000514a517223 */ /* 0x000fca000001002b */
[----:B------:R1:W-:Y:S02]  /*5a80*/  STS.64 [R40+0x4250], R80 ;  /* 0x0042505028007388 */ /* 0x0003e40000000a00 */
[----:B-1----:R-:W-:Y:S02]  /*5a90*/  MOV R80, UR51 ;  /* 0x0000003300507c02 */ /* 0x002fe40008000f00 */
[----:B------:R-:W-:Y:S02]  /*5aa0*/  MOV R81, UR51 ;  /* 0x0000003300517c02 */ /* 0x000fe40008000f00 */
[----:B------:R-:W-:-:S13]  /*5ab0*/  ISETP.LT.OR P2, PT, R80, 0x2, P0 ;  /* 0x000000025000780c */ /* 0x000fda0000741670 */
[----:B------:R-:W1:Y:S01]  /*5ac0*/  @!P2 LDC R80, c[0x0][0x21c] ;  /* 0x00008700ff50ab82 */ /* 0x000e620000000800 */
[----:B------:R-:W-:-:S05]  /*5ad0*/  @!P2 IADD3 R81, R81, -0x2, RZ ;  /* 0xfffffffe5151a810 */ /* 0x000fca0007ffe0ff */
[----:B-1----:R-:W-:Y:S01]  /*5ae0*/  @!P2 IMAD R80, R81, R80, UR7 ;  /* 0x000000075150ae24 */ /* 0x002fe2000f8e0250 */
[----:B------:R-:W-:-:S03]  /*5af0*/  MOV R81, RZ ;  /* 0x000000ff00517202 */ /* 0x000fc60000000f00 */
[----:B------:R-:W-:Y:S01]  /*5b00*/  @!P2 IMAD.WIDE R82, R80, R83, UR22 ;  /* 0x000000165052ae25 */ /* 0x000fe2000f8e0253 */
[----:B------:R-:W-:-:S10]  /*5b10*/  HFMA2.MMA R80, -RZ, RZ, 1.875, 0 ;  /* 0x3f800000ff507435 */ /* 0x000fd400000001ff */
[----:B------:R1:W5:Y:S01]  /*5b20*/  @!P2 LDG.E.64 R80, desc[UR20][R82.64] ;  /* 0x000000145250a981 */ /* 0x000362000c1e1b00 */
[----:B------:R-:W-:Y:S01]  /*5b30*/  BAR.SYNC.DEFER_BLOCKING 0x0 ;  /* 0x0000000000007b1d */ /* 0x000fe20000010000 */
[----:B------:R-:W-:-:S13]  /*5b40*/  ISETP.GT.U32.AND P2, PT, R67, 0x1f, PT ;  /* 0x0000001f4300780c */ /* 0x000fda0003f44070 */
[----:B-1----:R-:W-:Y:S05]  /*5b50*/  @P2 BRA `(.L_x_1053) ;  /* 0x0000000000f42947 */ /* 0x002fea0003800000 */
[----:B------:R-:W-:Y:S01]  /*5b60*/  IMAD R131, R67, 0x28, R66 ;  /* 0x0000002843837824 */ /* 0x000fe200078e0242 */
[----:B------:R-:W1:Y:S01]  /*5b70*/  S2R R137, SR_LANEID ;  /* 0x0000000000897919 */ /* 0x000e620000000000 */
[----:B------:R-:W-:-:S03]  /*5b80*/  UMOV UR46, 0xffffffff ;  /* 0xffffffff002e7882 */ /* 0x000fc60000000000 */
[----:B------:R-:W-:Y:S04]  /*5b90*/  LDS.64 R82, [R131+0x4250] ;  /* 0x0042500083527984 */ /* 0x000fe80000000a00 */
[----:B------:R-:W3:Y:S04]  /*5ba0*/  LDS.64 R84, [R131+0x4258] ;  /* 0x0042580083547984 */ /* 0x000ee80000000a00 */
[----:B------:R-:W4:Y:S04]  /*5bb0*/  LDS.64 R86, [R131+0x4260] ;  /* 0x0042600083567984 */ /* 0x000f280000000a00 */
[----:B------:R-:W0:Y:S01]  /*5bc0*/  LDS.64 R88, [R131+0x4268] ;  /* 0x0042680083587984 */ /* 0x000e220000000a00 */
[----:B---3--:R-:W-:-:S04]  /*5bd0*/  FFMA.FTZ R132, R83, R84, R85 ;  /* 0x0000005453847223 */ /* 0x008fc80000010055 */
[----:B----4-:R-:W-:-:S04]  /*5be0*/  FFMA.FTZ R132, R86, R132, R87 ;  /* 0x0000008456847223 */ /* 0x010fc80000010057 */
[----:B0-----:R-:W-:Y:S01]  /*5bf0*/  FFMA.FTZ R133, R88, R132, R89 ;  /* 0x0000008458857223 */ /* 0x001fe20000010059 */
        /* <DEDUP_REMOVED lines=25> */
[----:B------:R0:W3:Y:S02]  /*5d90*/  SHFL.UP PT, R134, R132, 0x10, RZ ;  /* 0x0600000084867989 */ /* 0x0000e400000e00ff */
.L_x_1117:
[----:B------:R-:W-:Y:S01]  /*5da0*/  ISETP.GE.AND P3, PT, R137, 0x10, PT ;  /* 0x000000108900780c */ /* 0x000fe20003f66270 */
[----:B------:R-:W-:-:S12]  /*5db0*/  UMOV UR46, 0xffffffff ;  /* 0xffffffff002e7882 */ /* 0x000fd80000000000 */
[C---:B01----:R-:W-:Y:S01]  /*5dc0*/  @P3 FFMA.FTZ R133, R132.reuse, R88, R133 ;  /* 0x0000005884853223 */ /* 0x043fe20000010085 */
[----:B---3--:R-:W-:Y:S01]  /*5dd0*/  @P3 FMUL.FTZ R132, R132, R134 ;  /* 0x0000008684843220 */ /* 0x008fe20000410000 */
[----:B------:R-:W-:Y:S06]  /*5de0*/  BRA.DIV UR46, `(.L_x_1055) ;  /* 0x0000005a2ef47947 */ /* 0x000fec000b800000 */
.L_x_1120:
[----:B------:R-:W-:-:S03]  /*5df0*/  UMOV UR46, 0xffffffff ;  /* 0xffffffff002e7882 */ /* 0x000fc60000000000 */
[----:B------:R-:W-:Y:S05]  /*5e00*/  BRA.DIV UR46, `(.L_x_1056) ;  /* 0x0000005e2e147947 */ /* 0x000fea000b800000 */
.L_x_1123:
[----:B------:R-:W-:-:S03]  /*5e10*/  UMOV UR46, 0xffffffff ;  /* 0xffffffff002e7882 */ /* 0x000fc60000000000 */
[----:B------:R-:W-:Y:S05]  /*5e20*/  BRA.DIV UR46, `(.L_x_1057) ;  /* 0x0000005e2e347947 */ /* 0x000fea000b800000 */
[----:B------:R-:W0:Y:S04]  /*5e30*/  SHFL.UP PT, R132, R132, 0x1, RZ ;  /* 0x0420000084847989 */ /* 0x000e2800000e00ff */
[----:B------:R-:W1:Y:S04]  /*5e40*/  SHFL.UP PT, R133, R133, 0x1, RZ ;  /* 0x0420000085857989 */ /* 0x000e6800000e00ff */
[----:B-----5:R-:W3:Y:S04]  /*5e50*/  SHFL.IDX PT, R80, R80, RZ, 0x1f ;  /* 0x00001fff50507589 */ /* 0x020ee800000e0000 */
[----:B------:R-:W4:Y:S02]  /*5e60*/  SHFL.IDX PT, R81, R81, RZ, 0x1f ;  /* 0x00001fff51517589 */ /* 0x000f2400000e0000 */
.L_x_1129:
[C---:B01--4-:R-:W-:Y:S01]  /*5e70*/  @P1 FFMA.FTZ R81, R132.reuse, R81, R133 ;  /* 0x0000005184511223 */ /* 0x053fe20000010085 */
        /* <DEDUP_REMOVED lines=11> */
.L_x_1053:
[----:B------:R-:W-:Y:S05]  /*5f30*/  WARPSYNC.ALL ;  /* 0x0000000000007948 */ /* 0x000fea0003800000 */
[----:B-1----:R-:W3:Y:S04]  /*5f40*/  LDL R86, [R1+0x4] ;  /* 0x0000040001567983 */ /* 0x002ee80000100800 */
[----:B------:R-:W4:Y:S04]  /*5f50*/  LDL R85, [R1+0x8] ;  /* 0x0000080001557983 */ /* 0x000f280000100800 */
[----:B------:R-:W4:Y:S04]  /*5f60*/  LDL R83, [R1] ;  /* 0x0000000001537983 */ /* 0x000f280000100800 */
[----:B------:R-:W4:Y:S04]  /*5f70*/  LDL R135, [R1+0xc] ;  /* 0x00000c0001877983 */ /* 0x000f280000100800 */
[----:B------:R-:W4:Y:S04]  /*5f80*/  LDL R134, [R1+0x10] ;  /* 0x0000100001867983 */ /* 0x000f280000100800 */
[----:B------:R-:W4:Y:S04]  /*5f90*/  LDL R133, [R1+0x14] ;  /* 0x0000140001857983 */ /* 0x000f280000100800 */
[----:B------:R-:W4:Y:S01]  /*5fa0*/  LDL R132, [R1+0x18] ;  /* 0x0000180001847983 */ /* 0x000f220000100800 */
[----:B-----5:R-:W-:-:S03]  /*5fb0*/  MOV R80, UR53 ;  /* 0x0000003500507c02 */ /* 0x020fc60008000f00 */
[----:B------:R-:W4:Y:S01]  /*5fc0*/  LDL R131, [R1+0x1c] ;  /* 0x00001c0001837983 */ /* 0x000f220000100800 */
[----:B------:R-:W-:-:S03]  /*5fd0*/  ISETP.LE.OR P0, PT, R80, UR51, P0 ;  /* 0x0000003350007c0c */ /* 0x000fc60008703670 */
[----:B------:R-:W4:Y:S04]  /*5fe0*/  LDL R89, [R1+0x20] ;  /* 0x0000200001597983 */ /* 0x000f280000100800 */
[----:B------:R-:W4:Y:S01]  /*5ff0*/  LDL R88, [R1+0x24] ;  /* 0x0000240001587983 */ /* 0x000f220000100800 */
[----:B------:R-:W-:Y:S01]  /*6000*/  HFMA2.MMA R81, -RZ, RZ, 0, 0 ;  /* 0x00000000ff517435 */ /* 0x000fe200000001ff */
[----:B------:R-:W-:Y:S02]  /*6010*/  MOV R82, UR7 ;  /* 0x0000000700527c02 */ /* 0x000fe40008000f00 */
[----:B------:R-:W4:Y:S01]  /*6020*/  LDL R87, [R1+0x28] ;  /* 0x0000280001577983 */ /* 0x000f220000100800 */
[----:B------:R-:W-:Y:S01]  /*6030*/  MOV R80, 0x3f800000 ;  /* 0x3f80000000507802 */ /* 0x000fe20000000f00 */
[----:B0-2---:R-:W-:Y:S01]  /*6040*/  FMUL.FTZ R84, R74, R41 ;  /* 0x000000294a547220 */ /* 0x005fe20000410000 */
[----:B------:R-:W-:Y:S01]  /*6050*/  @!P0 LEA R82, R82, R66, 0x3 ;  /* 0x0000004252528211 */ /* 0x000fe200078e18ff */
[----:B------:R-:W-:Y:S06]  /*6060*/  BAR.SYNC.DEFER_BLOCKING 0x0 ;  /* 0x0000000000007b1d */ /* 0x000fec0000010000 */
[----:B------:R0:W-:Y:S02]  /*6070*/  @!P0 LDS.64 R80, [R82+0x5660] ;  /* 0x0056600052508984 */ /* 0x0001e40000000a00 */
[----:B0-----:R-:W-:-:S02]  /*6080*/  FMUL.FTZ R82, R77, R84 ;  /* 0x000000544d527220 */ /* 0x001fc40000410000 */
[----:B------:R-:W2:Y:S01]  /*6090*/  LDL R84, [R1+0x34] ;  /* 0x0000340001547983 */ /* 0x000ea20000100800 */
[----:B---3--:R-:W-:-:S03]  /*60a0*/  FMUL.FTZ R143, R86, UR58 ;  /* 0x0000003a568f7c20 */ /* 0x008fc60008410000 */
[----:B------:R-:W3:Y:S01]  /*60b0*/  LDL R86, [R1+0x2c] ;  /* 0x00002c0001567983 */ /* 0x000ee20000100800 */
[----:B----4-:R-:W-:-:S03]  /*60c0*/  FMUL.FTZ R142, R85, UR58 ;  /* 0x0000003a558e7c20 */ /* 0x010fc60008410000 */
[----:B------:R-:W4:Y:S01]  /*60d0*/  LDL R85, [R1+0x30] ;  /* 0x0000300001557983 */ /* 0x000f220000100800 */
[----:B------:R-:W-:Y:S01]  /*60e0*/  FMUL.FTZ R146, R160, UR58 ;  /* 0x0000003aa0927c20 */ /* 0x000fe20008410000 */
[----:B------:R-:W-:Y:S01]  /*60f0*/  FMUL.FTZ R145, R159, UR58 ;  /* 0x0000003a9f917c20 */ /* 0x000fe20008410000 */
[----:B------:R-:W-:-:S03]  /*6100*/  FMUL.FTZ R144, R83, UR58 ;  /* 0x0000003a53907c20 */ /* 0x000fc60008410000 */
[----:B------:R-:W-:-:S04]  /*6110*/  FFMA.FTZ R83, R74, R145, R146 ;  /* 0x000000914a537223 */ /* 0x000fc80000010092 */
[----:B------:R-:W-:Y:S01]  /*6120*/  FFMA.FTZ R83, R77, R83, R144 ;  /* 0x000000534d537223 */ /* 0x000fe20000010090 */
[----:B------:R-:W-:-:S03]  /*6130*/  FMUL.FTZ R82, R90, R82 ;  /* 0x000000525a527220 */ /* 0x000fc60000410000 */
[----:B------:R-:W-:Y:S01]  /*6140*/  FFMA.FTZ R83, R90, R83, R143 ;  /* 0x000000535a537223 */ /* 0x000fe2000001008f */
[C---:B------:R-:W-:Y:S01]  /*6150*/  FMUL.FTZ R82, R92.reuse, R82 ;  /* 0x000000525c527220 */ /* 0x040fe20000410000 */
[----:B------:R-:W-:Y:S02]  /*6160*/  FMUL.FTZ R141, R135, UR58 ;  /* 0x0000003a878d7c20 */ /* 0x000fe40008410000 */
[----:B------:R-:W-:Y:S01]  /*6170*/  FFMA.FTZ R83, R92, R83, R142 ;  /* 0x000000535c537223 */ /* 0x000fe2000001008e */
[C---:B------:R-:W-:Y:S01]  /*6180*/  FMUL.FTZ R82, R95.reuse, R82 ;  /* 0x000000525f527220 */ /* 0x040fe20000410000 */
[----:B------:R-:W-:Y:S02]  /*6190*/  FMUL.FTZ R140, R134, UR58 ;  /* 0x0000003a868c7c20 */ /* 0x000fe40008410000 */
[----:B------:R-:W-:Y:S01]  /*61a0*/  FFMA.FTZ R83, R95, R83, R141 ;  /* 0x000000535f537223 */ /* 0x000fe2000001008d */
[----:B------:R-:W-:Y:S01]  /*61b0*/  FMUL.FTZ R82, R99, R82 ;  /* 0x0000005263527220 */ /* 0x000fe20000410000 */
[----:B------:R-:W-:-:S02]  /*61c0*/  FMUL.FTZ R139, R133, UR58 ;  /* 0x0000003a858b7c20 */ /* 0x000fc40008410000 */
[----:B------:R-:W-:Y:S01]  /*61d0*/  FFMA.FTZ R83, R99, R83, R140 ;  /* 0x0000005363537223 */ /* 0x000fe2000001008c */
[----:B------:R-:W-:Y:S01]  /*61e0*/  FMUL.FTZ R82, R100, R82 ;  /* 0x0000005264527220 */ /* 0x000fe20000410000 */
[----:B------:R-:W-:Y:S02]  /*61f0*/  FMUL.FTZ R138, R132, UR58 ;  /* 0x0000003a848a7c20 */ /* 0x000fe40008410000 */
[----:B------:R-:W-:Y:S01]  /*6200*/  FFMA.FTZ R83, R100, R83, R139 ;  /* 0x0000005364537223 */ /* 0x000fe2000001008b */
[----:B------:R-:W-:Y:S01]  /*6210*/  FMUL.FTZ R82, R113, R82 ;  /* 0x0000005271527220 */ /* 0x000fe20000410000 */
[----:B------:R-:W-:Y:S02]  /*6220*/  FMUL.FTZ R137, R131, UR58 ;  /* 0x0000003a83897c20 */ /* 0x000fe40008410000 */
[----:B------:R-:W-:Y:S01]  /*6230*/  FFMA.FTZ R83, R113, R83, R138 ;  /* 0x0000005371537223 */ /* 0x000fe2000001008a */
[----:B------:R-:W-:Y:S01]  /*6240*/  FMUL.FTZ R82, R116, R82 ;  /* 0x0000005274527220 */ /* 0x000fe20000410000 */
[----:B------:R-:W-:-:S02]  /*6250*/  FMUL.FTZ R136, R89, UR58 ;  /* 0x0000003a59887c20 */ /* 0x000fc40008410000 */
[----:B------:R-:W-:Y:S01]  /*6260*/  FFMA.FTZ R83, R116, R83, R137 ;  /* 0x0000005374537223 */ /* 0x000fe20000010089 */
[C---:B------:R-:W-:Y:S01]  /*6270*/  FMUL.FTZ R82, R119.reuse, R82 ;  /* 0x0000005277527220 */ /* 0x040fe20000410000 */
[----:B------:R-:W-:Y:S02]  /*6280*/  FMUL.FTZ R135, R88, UR58 ;  /* 0x0000003a58877c20 */ /* 0x000fe40008410000 */
[----:B------:R-:W-:Y:S01]  /*6290*/  FFMA.FTZ R83, R119, R83, R136 ;  /* 0x0000005377537223 */ /* 0x000fe20000010088 */
[C---:B------:R-:W-:Y:S01]  /*62a0*/  FMUL.FTZ R82, R120.reuse, R82 ;  /* 0x0000005278527220 */ /* 0x040fe20000410000 */
[----:B------:R-:W-:Y:S02]  /*62b0*/  FMUL.FTZ R134, R87, UR58 ;  /* 0x0000003a57867c20 */ /* 0x000fe40008410000 */
[----:B------:R-:W-:Y:S01]  /*62c0*/  FFMA.FTZ R83, R120, R83, R135 ;  /* 0x0000005378537223 */ /* 0x000fe20000010087 */
[----:B------:R-:W-:-:S03]  /*62d0*/  FMUL.FTZ R82, R121, R82 ;  /* 0x0000005279527220 */ /* 0x000fc60000410000 */
[----:B------:R-:W-:Y:S01]  /*62e0*/  FFMA.FTZ R83, R121, R83, R134 ;  /* 0x0000005379537223 */ /* 0x000fe20000010086 */
[----:B------:R-:W-:-:S04]  /*62f0*/  FMUL.FTZ R82, R122, R82 ;  /* 0x000000527a527220 */ /* 0x000fc80000410000 */
[----:B------:R-:W-:-:S04]  /*6300*/  FMUL.FTZ R82, R123, R82 ;  /* 0x000000527b527220 */ /* 0x000fc80000410000 */
[----:B------:R-:W-:Y:S01]  /*6310*/  FMUL.FTZ R82, R124, R82 ;  /* 0x000000527c527220 */ /* 0x000fe20000410000 */
[----:B--2---:R-:W-:Y:S01]  /*6320*/  FMUL.FTZ R131, R84, UR58 ;  /* 0x0000003a54837c20 */ /* 0x004fe20008410000 */
[----:B---3--:R-:W-:-:S04]  /*6330*/  FMUL.FTZ R133, R86, UR58 ;  /* 0x0000003a56857c20 */ /* 0x008fc80008410000 */
[----:B------:R-:W-:Y:S01]  /*6340*/  FFMA.FTZ R83, R122, R83, R133 ;  /* 0x000000537a537223 */ /* 0x000fe20000010085 */
[----:B----4-:R-:W-:-:S04]  /*6350*/  FMUL.FTZ R132, R85, UR58 ;  /* 0x0000003a55847c20 */ /* 0x010fc80008410000 */
[----:B------:R-:W-:-:S04]  /*6360*/  FFMA.FTZ R83, R123, R83, R132 ;  /* 0x000000537b537223 */ /* 0x000fc80000010084 */
        /* <DEDUP_REMOVED lines=67> */
.L_x_1146:
        /* <DEDUP_REMOVED lines=15> */
.L_x_1058:
[----:B------:R-:W-:Y:S05]  /*6890*/  WARPSYNC.ALL ;  /* 0x0000000000007948 */ /* 0x000fea0003800000 */
[----:B0-----:R-:W2:Y:S04]  /*68a0*/  LDL R86, [R1+0x34] ;  /* 0x0000340001567983 */ /* 0x001ea80000100800 */
[----:B------:R-:W3:Y:S01]  /*68b0*/  LDL R85, [R1+0x30] ;  /* 0x0000300001557983 */ /* 0x000ee20000100800 */
[----:B------:R-:W-:Y:S06]  /*68c0*/  BAR.SYNC.DEFER_BLOCKING 0x0 ;  /* 0x0000000000007b1d */ /* 0x000fec0000010000 */
[----:B------:R-:W4:Y:S04]  /*68d0*/  LDL R84, [R1+0x2c] ;  /* 0x00002c0001547983 */ /* 0x000f280000100800 */
[----:B------:R-:W5:Y:S04]  /*68e0*/  LDL R83, [R1+0x28] ;  /* 0x0000280001537983 */ /* 0x000f680000100800 */
[----:B------:R-:W5:Y:S04]  /*68f0*/  LDL R148, [R1+0x24] ;  /* 0x0000240001947983 */ /* 0x000f680000100800 */
[----:B------:R-:W5:Y:S04]  /*6900*/  LDL R147, [R1+0x20] ;  /* 0x0000200001937983 */ /* 0x000f680000100800 */
[----:B------:R-:W0:Y:S04]  /*6910*/  LDS R40, [R40+0x4764] ;  /* 0x0047640028287984 */ /* 0x000e280000000800 */
[----:B------:R-:W5:Y:S04]  /*6920*/  LDL R89, [R1+0x1c] ;  /* 0x00001c0001597983 */ /* 0x000f680000100800 */
[----:B------:R-:W5:Y:S04]  /*6930*/  LDL R88, [R1+0x18] ;  /* 0x0000180001587983 */ /* 0x000f680000100800 */
[----:B------:R-:W5:Y:S01]  /*6940*/  LDL R82, [R1+0x14] ;  /* 0x0000140001527983 */ /* 0x000f620000100800 */
[----:B------:R-:W-:-:S03]  /*6950*/  FADD.FTZ R96, -R96, R130 ;  /* 0x0000008260607221 */ /* 0x000fc60000010100 */
[----:B------:R-:W5:Y:S01]  /*6960*/  LDL R87, [R1+0x10] ;  /* 0x0000100001577983 */ /* 0x000f620000100800 */
[----:B0-----:R-:W-:-:S04]  /*6970*/  FFMA.FTZ R145, R40, R41, R145 ;  /* 0x0000002928917223 */ /* 0x001fc80000010091 */
[----:B------:R-:W-:Y:S01]  /*6980*/  FFMA.FTZ R146, R74, R145, R146 ;  /* 0x000000914a927223 */ /* 0x000fe20000010092 */
[----:B------:R-:W-:Y:S01]  /*6990*/  FMUL.FTZ R74, R118, R98 ;  /* 0x00000062764a7220 */ /* 0x000fe20000410000 */
[----:B------:R-:W-:Y:S01]  /*69a0*/  FMUL.FTZ R97, R112, R97 ;  /* 0x0000006170617220 */ /* 0x000fe20000410000 */
[----:B------:R-:W-:Y:S01]  /*69b0*/  FADD.FTZ R91, -R91, R150 ;  /* 0x000000965b5b7221 */ /* 0x000fe20000010100 */
[----:B------:R-:W-:Y:S01]  /*69c0*/  FADD.FTZ R76, -R76, R151 ;  /* 0x000000974c4c7221 */ /* 0x000fe20000010100 */
[----:B------:R-:W-:Y:S01]  /*69d0*/  FMUL.FTZ R73, R106, R73 ;  /* 0x000000496a497220 */ /* 0x000fe20000410000 */
[----:B------:R-:W-:Y:S01]  /*69e0*/  FFMA.FTZ R144, R77, R146, R144 ;  /* 0x000000924d907223 */ /* 0x000fe20000010090 */
[-C--:B--2---:R-:W-:Y:S01]  /*69f0*/  FFMA.FTZ R40, R86, R130.reuse, RZ ;  /* 0x0000008256287223 */ /* 0x084fe200000100ff */
[----:B------:R-:W-:Y:S01]  /*6a00*/  FFMA.FTZ R130, R124, R130, R74 ;  /* 0x000000827c827223 */ /* 0x000fe2000001004a */
[----:B------:R-:W2:Y:S03]  /*6a10*/  LDL R86, [R1+0xc] ;  /* 0x00000c0001567983 */ /* 0x000ea60000100800 */
[----:B---3--:R-:W-:-:S02]  /*6a20*/  FFMA.FTZ R40, R85, R130, R40 ;  /* 0x0000008255287223 */ /* 0x008fc40000010028 */
[----:B------:R-:W3:Y:S01]  /*6a30*/  LDL R85, [R1+0x8] ;  /* 0x0000080001557983 */ /* 0x000ee20000100800 */
[----:B------:R-:W-:Y:S01]  /*6a40*/  FADD.FTZ R77, -R72, R152 ;  /* 0x00000098484d7221 */ /* 0x000fe20000010100 */
[----:B------:R-:W-:Y:S01]  /*6a50*/  FFMA.FTZ R143, R90, R144, R143 ;  /* 0x000000905a8f7223 */ /* 0x000fe2000001008f */
[----:B------:R-:W-:Y:S01]  /*6a60*/  FADD.FTZ R94, -R94, R129 ;  /* 0x000000815e5e7221 */ /* 0x000fe20000010100 */
[----:B----4-:R-:W-:Y:S02]  /*6a70*/  FFMA.FTZ R40, R84, R129, R40 ;  /* 0x0000008154287223 */ /* 0x010fe40000010028 */
[----:B------:R-:W4:Y:S01]  /*6a80*/  LDL R84, [R1+0x4] ;  /* 0x0000040001547983 */ /* 0x000f220000100800 */
[----:B------:R-:W-:Y:S01]  /*6a90*/  FFMA.FTZ R92, R92, R143, R142 ;  /* 0x0000008f5c5c7223 */ /* 0x000fe2000001008e */
[-C--:B-----5:R-:W-:Y:S01]  /*6aa0*/  FFMA.FTZ R41, R83, R149.reuse, R40 ;  /* 0x0000009553297223 */ /* 0x0a0fe20000010028 */
[----:B------:R-:W-:Y:S01]  /*6ab0*/  FFMA.FTZ R40, R121, R149, R97 ;  /* 0x0000009579287223 */ /* 0x000fe20000010061 */
[----:B------:R-:W5:Y:S01]  /*6ac0*/  LDL R83, [R1] ;  /* 0x0000000001537983 */ /* 0x000f620000100800 */
[----:B------:R-:W-:Y:S01]  /*6ad0*/  FFMA.FTZ R95, R95, R92, R141 ;  /* 0x0000005c5f5f7223 */ /* 0x000fe2000001008d */
[----:B------:R-:W-:Y:S01]  /*6ae0*/  ISETP.NE.AND P0, PT, R67, RZ, PT ;  /* 0x000000ff4300720c */ /* 0x000fe20003f05270 */
[----:B------:R-:W-:Y:S01]  /*6af0*/  FFMA.FTZ R41, R148, R40, R41 ;  /* 0x0000002894297223 */ /* 0x000fe20000010029 */
[----:B------:R-:W-:Y:S01]  /*6b00*/  FMUL.FTZ R101, R101, R145 ;  /* 0x0000009165657220 */ /* 0x000fe20000410000 */
[----:B------:R-:W-:Y:S01]  /*6b10*/  FFMA.FTZ R140, R99, R95, R140 ;  /* 0x0000005f638c7223 */ /* 0x000fe2000001008c */
[----:B------:R-:W-:Y:S01]  /*6b20*/  FMUL.FTZ R42, R103, R42 ;  /* 0x0000002a672a7220 */ /* 0x000fe20000410000 */
[----:B------:R-:W-:Y:S01]  /*6b30*/  FFMA.FTZ R150, R147, R150, R41 ;  /* 0x0000009693967223 */ /* 0x000fe20000010029 */
[----:B------:R-:W-:Y:S01]  /*6b40*/  FMUL.FTZ R41, R109, R78 ;  /* 0x0000004e6d297220 */ /* 0x000fe20000410000 */
[----:B------:R-:W-:Y:S01]  /*6b50*/  FADD.FTZ R74, -R74, R130 ;  /* 0x000000824a4a7221 */ /* 0x000fe20000010100 */
[----:B------:R-:W-:Y:S01]  /*6b60*/  FADD.FTZ R93, -R93, R149 ;  /* 0x000000955d5d7221 */ /* 0x000fe20000010100 */
[----:B------:R-:W-:Y:S01]  /*6b70*/  FADD.FTZ R79, -R79, R128 ;  /* 0x000000804f4f7221 */ /* 0x000fe20000010100 */
[-C--:B------:R-:W-:Y:S01]  /*6b80*/  FFMA.FTZ R78, R116, R128.reuse, R41 ;  /* 0x00000080744e7223 */ /* 0x080fe20000010029 */
[----:B------:R-:W-:-:S04]  /*6b90*/  FFMA.FTZ R150, R89, R128, R150 ;  /* 0x0000008059967223 */ /* 0x000fc80000010096 */
[----:B------:R-:W-:-:S04]  /*6ba0*/  FFMA.FTZ R150, R88, R78, R150 ;  /* 0x0000004e58967223 */ /* 0x000fc80000010096 */
[----:B------:R-:W-:Y:S01]  /*6bb0*/  FFMA.FTZ R151, R82, R151, R150 ;  /* 0x0000009752977223 */ /* 0x000fe20000010096 */
[----:B------:R-:W-:-:S03]  /*6bc0*/  FFMA.FTZ R82, R99, R127, R73 ;  /* 0x0000007f63527223 */ /* 0x000fc60000010049 */
[----:B------:R-:W-:Y:S01]  /*6bd0*/  FFMA.FTZ R151, R87, R127, R151 ;  /* 0x0000007f57977223 */ /* 0x000fe20000010097 */
[----:B------:R-:W-:Y:S01]  /*6be0*/  FFMA.FTZ R100, R100, R140, R139 ;  /* 0x0000008c64647223 */ /* 0x000fe2000001008b */
[----:B------:R-:W5:Y:S01]  /*6bf0*/  LDL.LU R87, [R1+0x38] ;  /* 0x0000380001577983 */ /* 0x000f620000300800 */
[----:B------:R-:W-:Y:S01]  /*6c00*/  FADD.FTZ R127, -R75, R127 ;  /* 0x0000007f4b7f7221 */ /* 0x000fe20000010100 */
[----:B------:R-:W-:Y:S01]  /*6c10*/  FADD.FTZ R75, -R97, R40 ;  /* 0x00000028614b7221 */ /* 0x000fe20000010100 */
[----:B--2---:R-:W-:-:S04]  /*6c20*/  FFMA.FTZ R151, R86, R82, R151 ;  /* 0x0000005256977223 */ /* 0x004fc80000010097 */
[----:B---3--:R-:W-:Y:S02]  /*6c30*/  FFMA.FTZ R152, R85, R152, R151 ;  /* 0x0000009855987223 */ /* 0x008fe40000010097 */
[----:B------:R-:W2:Y:S04]  /*6c40*/  LDL.LU R85, [R1+0x3c] ;  /* 0x00003c0001557983 */ /* 0x000ea80000300800 */
[----:B------:R-:W3:Y:S01]  /*6c50*/  LDL.LU R86, [R1+0x40] ;  /* 0x0000400001567983 */ /* 0x000ee20000300800 */
[----:B------:R-:W-:Y:S01]  /*6c60*/  FFMA.FTZ R113, R113, R100, R138 ;  /* 0x0000006471717223 */ /* 0x000fe2000001008a */
[----:B------:R-:W-:-:S03]  /*6c70*/  MOV R40, UR7 ;  /* 0x0000000700287c02 */ /* 0x000fc60008000f00 */
[----:B------:R-:W-:Y:S02]  /*6c80*/  FFMA.FTZ R116, R116, R113, R137 ;  /* 0x0000007174747223 */ /* 0x000fe40000010089 */
[----:B------:R-:W-:Y:S02]  /*6c90*/  @!P0 IMAD R40, R40, 0x8, R66 ;  /* 0x0000000828288824 */ /* 0x000fe400078e0242 */
[----:B------:R-:W-:-:S04]  /*6ca0*/  FFMA.FTZ R119, R119, R116, R136 ;  /* 0x0000007477777223 */ /* 0x000fc80000010088 */
[----:B------:R-:W-:Y:S01]  /*6cb0*/  FFMA.FTZ R120, R120, R119, R135 ;  /* 0x0000007778787223 */ /* 0x000fe20000010087 */
[----:B------:R0:W-:Y:S03]  /*6cc0*/  @!P0 STS.64 [R40+0x5660], R80 ;  /* 0x0056605028008388 */ /* 0x0001e60000000a00 */
[----:B------:R-:W-:Y:S01]  /*6cd0*/  FFMA.FTZ R121, R121, R120, R134 ;  /* 0x0000007879797223 */ /* 0x000fe20000010086 */
[----:B----4-:R-:W-:Y:S01]  /*6ce0*/  FFMA.FTZ R152, R84, R126, R152 ;  /* 0x0000007e54987223 */ /* 0x010fe20000010098 */
[----:B------:R-:W-:Y:S01]  /*6cf0*/  FADD.FTZ R78, -R41, R78 ;  /* 0x0000004e294e7221 */ /* 0x000fe20000010100 */
[----:B------:R-:W-:Y:S01]  /*6d00*/  FADD.FTZ R88, -R43, R154 ;  /* 0x0000009a2b587221 */ /* 0x000fe20000010100 */
[----:B------:R-:W-:Y:S01]  /*6d10*/  FFMA.FTZ R122, R122, R121, R133 ;  /* 0x000000797a7a7223 */ /* 0x000fe20000010085 */
[----:B0-----:R-:W-:Y:S01]  /*6d20*/  FMUL.FTZ R81, R102, R146 ;  /* 0x0000009266517220 */ /* 0x001fe20000410000 */
[----:B------:R-:W-:Y:S01]  /*6d30*/  FMUL.FTZ R40, R145, UR47 ;  /* 0x0000002f91287c20 */ /* 0x000fe20008410000 */
[----:B------:R-:W-:Y:S01]  /*6d40*/  FADD.FTZ R84, -R70, R125 ;  /* 0x0000007d46547221 */ /* 0x000fe20000010100 */
[----:B------:R-:W-:Y:S01]  /*6d50*/  FMUL.FTZ R41, R146, UR47 ;  /* 0x0000002f92297c20 */ /* 0x000fe20008410000 */
[----:B------:R-:W-:Y:S01]  /*6d60*/  FFMA.FTZ R123, R123, R122, R132 ;  /* 0x0000007a7b7b7223 */ /* 0x000fe20000010084 */
[----:B------:R-:W-:Y:S01]  /*6d70*/  FMUL.FTZ R40, R40, R88 ;  /* 0x0000005828287220 */ /* 0x000fe20000410000 */
[----:B-----5:R-:W-:Y:S01]  /*6d80*/  FFMA.FTZ R87, R101, R0, R87 ;  /* 0x0000000065577223 */ /* 0x020fe20000010057 */
[----:B------:R-:W-:Y:S01]  /*6d90*/  FFMA.FTZ R72, R90, R126, R42 ;  /* 0x0000007e5a487223 */ /* 0x000fe2000001002a */
[----:B------:R-:W-:-:S03]  /*6da0*/  FMUL.FTZ R41, R41, R84 ;  /* 0x0000005429297220 */ /* 0x000fc60000410000 */
[----:B------:R0:W-:Y:S01]  /*6db0*/  STL [R1+0x38], R87 ;  /* 0x0000385701007387 */ /* 0x0001e20000100800 */
[----:B------:R-:W-:Y:S01]  /*6dc0*/  FFMA.FTZ R124, R124, R123, R131 ;  /* 0x0000007b7c7c7223 */ /* 0x000fe20000010083 */
[----:B------:R-:W-:Y:S01]  /*6dd0*/  FFMA.FTZ R40, R30, R101, R40 ;  /* 0x000000651e287223 */ /* 0x000fe20000010028 */
[----:B------:R-:W-:Y:S01]  /*6de0*/  FFMA.FTZ R83, R83, R72, R152 ;  /* 0x0000004853537223 */ /* 0x000fe20000010098 */
[----:B------:R-:W-:Y:S01]  /*6df0*/  SHF.L.U32 R80, R67, 0x4, RZ ;  /* 0x0000000443507819 */ /* 0x000fe200000006ff */
[----:B------:R-:W-:Y:S01]  /*6e00*/  FADD.FTZ R72, -R42, R72 ;  /* 0x000000482a487221 */ /* 0x000fe20000010100 */
[----:B------:R-:W-:Y:S01]  /*6e10*/  FMUL.FTZ R70, R124, R29 ;  /* 0x0000001d7c467220 */ /* 0x000fe20000410000 */
[----:B------:R-:W-:Y:S01]  /*6e20*/  FADD.FTZ R158, R40, R158 ;  /* 0x0000009e289e7221 */ /* 0x000fe20000010000 */
[C---:B------:R-:W-:Y:S01]  /*6e30*/  IADD3 R40, R80.reuse, 0x1, RZ ;  /* 0x0000000150287810 */ /* 0x040fe20007ffe0ff */
[----:B------:R-:W-:Y:S01]  /*6e40*/  FADD.FTZ R82, -R73, R82 ;  /* 0x0000005249527221 */ /* 0x000fe20000010100 */
[----:B------:R-:W-:Y:S01]  /*6e50*/  FMUL.FTZ R43, R123, R28 ;  /* 0x0000001c7b2b7220 */ /* 0x000fe20000410000 */
[----:B------:R-:W-:-:S02]  /*6e60*/  LEA.HI.SX32 R73, R80, R80, 0x1b ;  /* 0x0000005050497211 */ /* 0x000fc400078fdaff */
[----:B------:R-:W-:Y:S01]  /*6e70*/  LEA.HI.SX32 R40, R40, R80, 0x1b ;  /* 0x0000005028287211 */ /* 0x000fe200078fdaff */
[----:B0-----:R-:W-:Y:S01]  /*6e80*/  FMUL.FTZ R87, R122, R27 ;  /* 0x0000001b7a577220 */ /* 0x001fe20000410000 */
[----:B------:R-:W-:Y:S02]  /*6e90*/  IADD3 R89, R80, 0x3, RZ ;  /* 0x0000000350597810 */ /* 0x000fe40007ffe0ff */
[-C--:B------:R-:W-:Y:S02]  /*6ea0*/  LEA R73, R73, R66.reuse, 0x2 ;  /* 0x0000004249497211 */ /* 0x080fe400078e10ff */
[----:B------:R-:W-:Y:S01]  /*6eb0*/  LEA R40, R40, R66, 0x2 ;  /* 0x0000004228287211 */ /* 0x000fe200078e10ff */
[----:B------:R-:W-:Y:S01]  /*6ec0*/  FMUL.FTZ R42, R121, R26 ;  /* 0x0000001a792a7220 */ /* 0x000fe20000410000 */
[----:B------:R-:W-:Y:S01]  /*6ed0*/  LEA.HI.SX32 R89, R89, R80, 0x1b ;  /* 0x0000005059597211 */ /* 0x000fe200078fdaff */
[----:B------:R-:W-:Y:S02]  /*6ee0*/  FMUL.FTZ R97, R119, R24 ;  /* 0x0000001877617220 */ /* 0x000fe40000410000 */
[----:B------:R-:W-:Y:S01]  /*6ef0*/  FMUL.FTZ R90, R46, R42 ;  /* 0x0000002a2e5a7220 */ /* 0x000fe20000410000 */
[----:B------:R-:W-:Y:S01]  /*6f00*/  LEA R89, R89, R66, 0x2 ;  /* 0x0000004259597211 */ /* 0x000fe200078e10ff */
[----:B------:R-:W-:Y:S01]  /*6f10*/  USHF.R.S32.HI UR46, URZ, 0x1f, UR12 ;  /* 0x0000001f3f2e7899 */ /* 0x000fe2000801140c */
[----:B------:R-:W-:Y:S01]  /*6f20*/  FADD.FTZ R71, -R71, R126 ;  /* 0x0000007e47477221 */ /* 0x000fe20000010100 */
[----:B------:R-:W-:Y:S01]  /*6f30*/  ULEA UR58, UR51, 0xfffff800, 0xb ;  /* 0xfffff800333a7891 */ /* 0x000fe2000f8e583f */
[----:B------:R-:W-:Y:S01]  /*6f40*/  FMUL.FTZ R145, R145, R0 ;  /* 0x0000000091917220 */ /* 0x000fe20000410000 */
[----:B------:R-:W-:-:S03]  /*6f50*/  FMUL.FTZ R146, R146, R5 ;  /* 0x0000000592927220 */ /* 0x000fc60000410000 */
[-C--:B------:R-:W-:Y:S01]  /*6f60*/  FMUL.FTZ R88, R88, R145.reuse ;  /* 0x0000009158587220 */ /* 0x080fe20000410000 */
[----:B------:R-:W-:Y:S01]  /*6f70*/  FMUL.FTZ R145, R30, R145 ;  /* 0x000000911e917220 */ /* 0x000fe20000410000 */
[----:B------:R-:W-:Y:S01]  /*6f80*/  FFMA.FTZ R83, R160, R125, R83 ;  /* 0x0000007da0537223 */ /* 0x000fe20000010053 */
[----:B------:R-:W-:Y:S01]  /*6f90*/  FMUL.FTZ R154, R159, R154 ;  /* 0x0000009a9f9a7220 */ /* 0x000fe20000410000 */
[----:B------:R-:W-:Y:S01]  /*6fa0*/  BSSY B0, `(.L_x_1060) ;  /* 0x000007a000007945 */ /* 0x000fe20003800000 */
[----:B------:R-:W-:Y:S01]  /*6fb0*/  FMUL.FTZ R105, R105, R92 ;  /* 0x0000005c69697220 */ /* 0x000fe20000410000 */
[----:B------:R-:W-:Y:S01]  /*6fc0*/  FMUL.FTZ R106, R106, R95 ;  /* 0x0000005f6a6a7220 */ /* 0x000fe20000410000 */
[----:B------:R-:W-:Y:S01]  /*6fd0*/  FMUL.FTZ R107, R107, R140 ;  /* 0x0000008c6b6b7220 */ /* 0x000fe20000410000 */
[----:B------:R-:W-:Y:S01]  /*6fe0*/  FMUL.FTZ R108, R108, R100 ;  /* 0x000000646c6c7220 */ /* 0x000fe20000410000 */
[----:B------:R-:W-:Y:S01]  /*6ff0*/  FADD.FTZ R83, R83, R154 ;  /* 0x0000009a53537221 */ /* 0x000fe20000010000 */
[----:B------:R-:W-:Y:S01]  /*7000*/  FMUL.FTZ R104, R104, R143 ;  /* 0x0000008f68687220 */ /* 0x000fe20000410000 */
[----:B------:R-:W-:Y:S01]  /*7010*/  FMUL.FTZ R101, R116, UR47 ;  /* 0x0000002f74657c20 */ /* 0x000fe20008410000 */
[----:B------:R-:W-:Y:S01]  /*7020*/  FMUL.FTZ R102, R119, UR47 ;  /* 0x0000002f77667c20 */ /* 0x000fe20008410000 */
[----:B------:R-:W-:Y:S01]  /*7030*/  FMUL.FTZ R125, R121, UR47 ;  /* 0x0000002f797d7c20 */ /* 0x000fe20008410000 */
[----:B--2---:R-:W-:-:S05]  /*7040*/  FFMA.FTZ R85, R81, R5, R85 ;  /* 0x0000000551557223 */ /* 0x004fca0000010055 */
[----:B------:R0:W-:Y:S01]  /*7050*/  STL [R1+0x3c], R85 ;  /* 0x00003c5501007387 */ /* 0x0001e20000100800 */
[----:B------:R-:W-:Y:S01]  /*7060*/  FFMA.FTZ R81, R31, R81, R41 ;  /* 0x000000511f517223 */ /* 0x000fe20000010029 */
[----:B------:R-:W-:Y:S01]  /*7070*/  FMUL.FTZ R41, R144, UR47 ;  /* 0x0000002f90297c20 */ /* 0x000fe20008410000 */
[----:B0-----:R-:W-:-:S04]  /*7080*/  FMUL.FTZ R85, R103, R144 ;  /* 0x0000009067557220 */ /* 0x001fc80000410000 */
[----:B---3--:R-:W-:Y:S01]  /*7090*/  FFMA.FTZ R86, R85, R9, R86 ;  /* 0x0000000955567223 */ /* 0x008fe20000010056 */
[----:B------:R-:W-:-:S04]  /*70a0*/  FMUL.FTZ R41, R41, R72 ;  /* 0x0000004829297220 */ /* 0x000fc80000410000 */
[----:B------:R0:W-:Y:S01]  /*70b0*/  STL [R1+0x40], R86 ;  /* 0x0000405601007387 */ /* 0x0001e20000100800 */
[----:B------:R-:W-:Y:S01]  /*70c0*/  FFMA.FTZ R85, R32, R85, R41 ;  /* 0x0000005520557223 */ /* 0x000fe20000010029 */
[----:B------:R-:W-:Y:S01]  /*70d0*/  IADD3 R41, R80, 0x2, RZ ;  /* 0x0000000250297810 */ /* 0x000fe20007ffe0ff */
[-C--:B0-----:R-:W-:Y:S01]  /*70e0*/  FFMA.FTZ R86, R96, R70.reuse, RZ ;  /* 0x0000004660567223 */ /* 0x081fe200000100ff */
[----:B------:R-:W-:-:S03]  /*70f0*/  FMUL.FTZ R70, R49, R70 ;  /* 0x0000004631467220 */ /* 0x000fc60000410000 */
[-C--:B------:R-:W-:Y:S01]  /*7100*/  FFMA.FTZ R86, R74, R43.reuse, R86 ;  /* 0x0000002b4a567223 */ /* 0x080fe20000010056 */
[----:B------:R-:W-:Y:S01]  /*7110*/  FMUL.FTZ R43, R48, R43 ;  /* 0x0000002b302b7220 */ /* 0x000fe20000410000 */
[----:B------:R-:W-:Y:S02]  /*7120*/  LEA.HI.SX32 R41, R41, R80, 0x1b ;  /* 0x0000005029297211 */ /* 0x000fe400078fdaff */
[-C--:B------:R-:W-:Y:S01]  /*7130*/  FFMA.FTZ R86, R94, R87.reuse, R86 ;  /* 0x000000575e567223 */ /* 0x080fe20000010056 */
[----:B------:R-:W-:Y:S01]  /*7140*/  STS [R73+0x2110], R70 ;  /* 0x0021104649007388 */ /* 0x000fe20000000800 */
[----:B------:R-:W-:Y:S01]  /*7150*/  LEA R41, R41, R66, 0x2 ;  /* 0x0000004229297211 */ /* 0x000fe200078e10ff */
[----:B------:R-:W-:Y:S01]  /*7160*/  FMUL.FTZ R87, R47, R87 ;  /* 0x000000572f577220 */ /* 0x000fe20000410000 */
[----:B------:R-:W-:Y:S01]  /*7170*/  FFMA.FTZ R86, R93, R42, R86 ;  /* 0x0000002a5d567223 */ /* 0x000fe20000010056 */
[----:B------:R0:W-:Y:S04]  /*7180*/  STS [R40+0x2114], R43 ;  /* 0x0021142b28007388 */ /* 0x0001e80000000800 */
[----:B------:R1:W-:Y:S01]  /*7190*/  STS [R41+0x2118], R87 ;  /* 0x0021185729007388 */ /* 0x0003e20000000800 */
[----:B0-----:R-:W-:-:S03]  /*71a0*/  FMUL.FTZ R40, R120, R25 ;  /* 0x0000001978287220 */ /* 0x001fc60000410000 */
[----:B------:R0:W-:Y:S01]  /*71b0*/  STS [R89+0x211c], R90 ;  /* 0x00211c5a59007388 */ /* 0x0001e20000000800 */
[-C--:B------:R-:W-:Y:S01]  /*71c0*/  FFMA.FTZ R86, R75, R40.reuse, R86 ;  /* 0x000000284b567223 */ /* 0x080fe20000010056 */
[-C--:B-1----:R-:W-:Y:S01]  /*71d0*/  FMUL.FTZ R41, R44, R97.reuse ;  /* 0x000000612c297220 */ /* 0x082fe20000410000 */
[----:B------:R-:W-:Y:S02]  /*71e0*/  FMUL.FTZ R40, R45, R40 ;  /* 0x000000282d287220 */ /* 0x000fe40000410000 */
[----:B------:R-:W-:Y:S01]  /*71f0*/  FFMA.FTZ R97, R91, R97, R86 ;  /* 0x000000615b617223 */ /* 0x000fe20000010056 */
[----:B0-----:R-:W-:Y:S01]  /*7200*/  FMUL.FTZ R90, R116, R23 ;  /* 0x00000017745a7220 */ /* 0x001fe20000410000 */
[----:B------:R-:W-:Y:S01]  /*7210*/  FMUL.FTZ R70, R113, R22 ;  /* 0x0000001671467220 */ /* 0x000fe20000410000 */
[----:B------:R-:W-:Y:S02]  /*7220*/  FMUL.FTZ R86, R95, R19 ;  /* 0x000000135f567220 */ /* 0x000fe40000410000 */
[-C--:B------:R-:W-:Y:S01]  /*7230*/  FMUL.FTZ R42, R39, R90.reuse ;  /* 0x0000005a272a7220 */ /* 0x080fe20000410000 */
[----:B------:R-:W-:Y:S01]  /*7240*/  FFMA.FTZ R90, R79, R90, R97 ;  /* 0x0000005a4f5a7223 */ /* 0x000fe20000010061 */
[----:B------:R-:W-:Y:S01]  /*7250*/  STS [R73+0x2120], R40 ;  /* 0x0021202849007388 */ /* 0x000fe20000000800 */
[----:B------:R-:W-:Y:S01]  /*7260*/  FMUL.FTZ R87, R100, R21 ;  /* 0x0000001564577220 */ /* 0x000fe20000410000 */
[----:B------:R-:W-:-:S02]  /*7270*/  FMUL.FTZ R98, R35, R86 ;  /* 0x0000005623627220 */ /* 0x000fc40000410000 */
[----:B------:R0:W-:Y:S01]  /*7280*/  STS [R73+0x2124], R41 ;  /* 0x0021242949007388 */ /* 0x0001e20000000800 */
[----:B------:R-:W-:-:S03]  /*7290*/  FFMA.FTZ R90, R78, R70, R90 ;  /* 0x000000464e5a7223 */ /* 0x000fc6000001005a */
[----:B------:R1:W-:Y:S01]  /*72a0*/  STS [R73+0x2128], R42 ;  /* 0x0021282a49007388 */ /* 0x0003e20000000800 */
[-C--:B------:R-:W-:Y:S01]  /*72b0*/  FFMA.FTZ R90, R76, R87.reuse, R90 ;  /* 0x000000574c5a7223 */ /* 0x080fe2000001005a */
[----:B0-----:R-:W0:Y:S02]  /*72c0*/  LDC.64 R40, c[0x0][0x348] ;  /* 0x0000d200ff287b82 */ /* 0x001e240000000a00 */
[----:B------:R2:W-:Y:S01]  /*72d0*/  STS [R73+0x2138], R98 ;  /* 0x0021386249007388 */ /* 0x0005e20000000800 */
[----:B------:R-:W-:Y:S01]  /*72e0*/  FMUL.FTZ R43, R38, R70 ;  /* 0x00000046262b7220 */ /* 0x000fe20000410000 */
[----:B-1----:R-:W-:Y:S01]  /*72f0*/  FMUL.FTZ R42, R140, R20 ;  /* 0x000000148c2a7220 */ /* 0x002fe20000410000 */
[----:B------:R-:W-:-:S03]  /*7300*/  FMUL.FTZ R89, R37, R87 ;  /* 0x0000005725597220 */ /* 0x000fc60000410000 */
[----:B------:R-:W-:Y:S01]  /*7310*/  FFMA.FTZ R90, R127, R42, R90 ;  /* 0x0000002a7f5a7223 */ /* 0x000fe2000001005a */
[----:B--2---:R-:W-:Y:S01]  /*7320*/  FMUL.FTZ R98, R144, R9 ;  /* 0x0000000990627220 */ /* 0x004fe20000410000 */
[----:B------:R1:W-:Y:S01]  /*7330*/  STS [R73+0x212c], R43 ;  /* 0x00212c2b49007388 */ /* 0x0003e20000000800 */
[----:B------:R-:W-:Y:S02]  /*7340*/  FMUL.FTZ R70, R143, R13 ;  /* 0x0000000d8f467220 */ /* 0x000fe40000410000 */
[----:B------:R-:W-:Y:S01]  /*7350*/  FMUL.FTZ R87, R32, R98 ;  /* 0x0000006220577220 */ /* 0x000fe20000410000 */
[----:B------:R-:W-:Y:S01]  /*7360*/  FFMA.FTZ R90, R82, R86, R90 ;  /* 0x00000056525a7223 */ /* 0x000fe2000001005a */
[----:B------:R-:W-:Y:S01]  /*7370*/  FMUL.FTZ R97, R36, R42 ;  /* 0x0000002a24617220 */ /* 0x000fe20000410000 */
[----:B------:R-:W-:Y:S01]  /*7380*/  FMUL.FTZ R42, R33, R70 ;  /* 0x00000046212a7220 */ /* 0x000fe20000410000 */
[----:B-1----:R-:W-:Y:S01]  /*7390*/  FMUL.FTZ R43, R92, R17 ;  /* 0x000000115c2b7220 */ /* 0x002fe20000410000 */
[----:B------:R1:W-:Y:S03]  /*73a0*/  STS [R73+0x2144], R87 ;  /* 0x0021445749007388 */ /* 0x0003e60000000800 */
[-C--:B------:R-:W-:Y:S01]  /*73b0*/  FMUL.FTZ R99, R34, R43.reuse ;  /* 0x0000002b22637220 */ /* 0x080fe20000410000 */
[----:B------:R2:W-:Y:S01]  /*73c0*/  STS [R73+0x2140], R42 ;  /* 0x0021402a49007388 */ /* 0x0005e20000000800 */
[----:B-1----:R-:W-:Y:S01]  /*73d0*/  FFMA.FTZ R87, R77, R43, R90 ;  /* 0x0000002b4d577223 */ /* 0x002fe2000001005a */
[----:B------:R-:W-:Y:S01]  /*73e0*/  HFMA2.MMA R43, -RZ, RZ, 0, 0 ;  /* 0x00000000ff2b7435 */ /* 0x000fe200000001ff */
[----:B0-----:R-:W-:Y:S01]  /*73f0*/  IMAD R86, R40, UR46, RZ ;  /* 0x0000002e28567c24 */ /* 0x001fe2000f8e02ff */
[----:B--2---:R-:W-:Y:S01]  /*7400*/  MOV R42, R67 ;  /* 0x00000043002a7202 */ /* 0x004fe20000000f00 */
[----:B------:R-:W-:-:S02]  /*7410*/  USHF.R.S32.HI UR46, URZ, 0x1f, UR14 ;  /* 0x0000001f3f2e7899 */ /* 0x000fc4000801140e */
[----:B------:R-:W-:-:S03]  /*7420*/  IMAD R41, R41, UR12, R86 ;  /* 0x0000000c29297c24 */ /* 0x000fc6000f8e0256 */
[----:B------:R-:W-:Y:S01]  /*7430*/  IMAD.WIDE.U32 R42, R40, UR12, R42 ;  /* 0x0000000c282a7c25 */ /* 0x000fe2000f8e002a */
[----:B------:R-:W-:Y:S01]  /*7440*/  MOV R40, UR44 ;  /* 0x0000002c00287c02 */ /* 0x000fe20008000f00 */
[----:B------:R-:W-:Y:S02]  /*7450*/  UIMAD UR46, UR46, UR44, URZ ;  /* 0x0000002c2e2e72a4 */ /* 0x000fe4000f8e023f */
[----:B------:R-:W-:Y:S01]  /*7460*/  FMUL.FTZ R86, R143, UR47 ;  /* 0x0000002f8f567c20 */ /* 0x000fe20008410000 */
[----:B------:R-:W-:Y:S01]  /*7470*/  IADD3 R43, R43, R41, RZ ;  /* 0x000000292b2b7210 */ /* 0x000fe20007ffe0ff */
[----:B------:R-:W-:Y:S02]  /*7480*/  FFMA.FTZ R87, R71, R70, R87 ;  /* 0x0000004647577223 */ /* 0x000fe40000010057 */
[----:B------:R-:W-:Y:S01]  /*7490*/  FMUL.FTZ R86, R86, R71 ;  /* 0x0000004756567220 */ /* 0x000fe20000410000 */
[----:B------:R-:W-:Y:S02]  /*74a0*/  UIMAD UR46, UR14, UR45, UR46 ;  /* 0x0000002d0e2e72a4 */ /* 0x000fe4000f8e022e */
[----:B------:R-:W-:-:S04]  /*74b0*/  IMAD.WIDE.U32 R70, R40, UR14, R42 ;  /* 0x0000000e28467c25 */ /* 0x000fc8000f8e002a */
[----:B------:R-:W-:Y:S01]  /*74c0*/  FFMA.FTZ R98, R72, R98, R87 ;  /* 0x0000006248627223 */ /* 0x000fe20000010057 */
[----:B------:R-:W-:Y:S02]  /*74d0*/  IADD3 R41, R71, UR46, RZ ;  /* 0x0000002e47297c10 */ /* 0x000fe4000fffe0ff */
[C---:B------:R-:W-:Y:S02]  /*74e0*/  LEA R42, P2, R70.reuse, UR30, 0x2 ;  /* 0x0000001e462a7c11 */ /* 0x040fe4000f8410ff */
[----:B------:R-:W-:Y:S01]  /*74f0*/  MOV R71, UR58 ;  /* 0x0000003a00477c02 */ /* 0x000fe20008000f00 */
[----:B------:R-:W-:Y:S01]  /*7500*/  IMAD.U32 R87, RZ, RZ, UR55 ;  /* 0x00000037ff577e24 */ /* 0x000fe2000f8e00ff */
[C---:B------:R-:W-:Y:S02]  /*7510*/  IADD3 R40, P1, R70.reuse, UR58, RZ ;  /* 0x0000003a46287c10 */ /* 0x040fe4000ff3e0ff */
[----:B------:R-:W-:Y:S02]  /*7520*/  LEA.HI.X R43, R70, UR31, R41, 0x2, P2 ;  /* 0x0000001f462b7c11 */ /* 0x000fe400090f1429 */
[----:B------:R-:W-:-:S02]  /*7530*/  LEA.HI.X.SX32 R41, R71, R41, 0x1, P1 ;  /* 0x0000002947297211 */ /* 0x000fc400008f0eff */
[----:B------:R-:W0:Y:S01]  /*7540*/  LDC.64 R70, c[0x0][0x360] ;  /* 0x0000d800ff467b82 */ /* 0x000e220000000a00 */
[----:B------:R-:W-:-:S04]  /*7550*/  IADD3 R87, R87, -UR58, -R67 ;  /* 0x8000003a57577c10 */ /* 0x000fc8000fffe843 */
[----:B------:R-:W-:Y:S01]  /*7560*/  ISETP.GE.AND P1, PT, R87, 0x1, PT ;  /* 0x000000015700780c */ /* 0x000fe20003f26270 */
[----:B------:R1:W-:Y:S01]  /*7570*/  STS [R73+0x2130], R89 ;  /* 0x0021305949007388 */ /* 0x0003e20000000800 */
[----:B------:R-:W-:-:S03]  /*7580*/  UIMAD UR46, UR6, -0x800, UR13 ;  /* 0xfffff800062e78a4 */ /* 0x000fc6000f8e020d */
[----:B------:R-:W-:Y:S01]  /*7590*/  STS [R73+0x2134], R97 ;  /* 0x0021346149007388 */ /* 0x000fe20000000800 */
[----:B-1----:R-:W-:-:S03]  /*75a0*/  FMUL.FTZ R89, R31, R146 ;  /* 0x000000921f597220 */ /* 0x002fc60000410000 */
[----:B------:R1:W-:Y:S01]  /*75b0*/  STS [R73+0x213c], R99 ;  /* 0x00213c6349007388 */ /* 0x0003e20000000800 */
[----:B------:R-:W-:-:S03]  /*75c0*/  USHF.R.S32.HI UR58, URZ, 0x1f, UR46 ;  /* 0x0000001f3f3a7899 */ /* 0x000fc6000801142e */
[----:B------:R2:W-:Y:S04]  /*75d0*/  STS [R73+0x2148], R89 ;  /* 0x0021485949007388 */ /* 0x0005e80000000800 */
[----:B------:R3:W-:Y:S01]  /*75e0*/  STS [R73+0x214c], R145 ;  /* 0x00214c9149007388 */ /* 0x0007e20000000800 */
[----:B------:R-:W-:Y:S01]  /*75f0*/  FMUL.FTZ R92, R92, UR47 ;  /* 0x0000002f5c5c7c20 */ /* 0x000fe20008410000 */
[----:B------:R-:W-:Y:S01]  /*7600*/  FMUL.FTZ R95, R95, UR47 ;  /* 0x0000002f5f5f7c20 */ /* 0x000fe20008410000 */
[----:B------:R-:W-:Y:S01]  /*7610*/  FMUL.FTZ R140, R140, UR47 ;  /* 0x0000002f8c8c7c20 */ /* 0x000fe20008410000 */
[----:B------:R-:W-:Y:S01]  /*7620*/  FMUL.FTZ R100, R100, UR47 ;  /* 0x0000002f64647c20 */ /* 0x000fe20008410000 */
[----:B-1----:R-:W-:Y:S01]  /*7630*/  FMUL.FTZ R99, R113, UR47 ;  /* 0x0000002f71637c20 */ /* 0x002fe20008410000 */
[----:B------:R-:W-:Y:S01]  /*7640*/  FMUL.FTZ R103, R120, UR47 ;  /* 0x0000002f78677c20 */ /* 0x000fe20008410000 */
[----:B--2---:R-:W-:Y:S01]  /*7650*/  FMUL.FTZ R89, R122, UR47 ;  /* 0x0000002f7a597c20 */ /* 0x004fe20008410000 */
[----:B------:R-:W-:Y:S01]  /*7660*/  FMUL.FTZ R90, R123, UR47 ;  /* 0x0000002f7b5a7c20 */ /* 0x000fe20008410000 */
[----:B------:R-:W-:Y:S01]  /*7670*/  FMUL.FTZ R97, R124, UR47 ;  /* 0x0000002f7c617c20 */ /* 0x000fe20008410000 */
[----:B------:R-:W-:Y:S06]  /*7680*/  BAR.SYNC.DEFER_BLOCKING 0x0 ;  /* 0x0000000000007b1d */ /* 0x000fec0000010000 */
[----:B---3--:R-:W-:Y:S05]  /*7690*/  @!P1 BRA `(.L_x_1061) ;  /* 0x0000000000289947 */ /* 0x008fea0003800000 */
        /* <DEDUP_REMOVED lines=10> */
.L_x_1061:
[----:B------:R-:W-:Y:S05]  /*7740*/  BSYNC B0 ;  /* 0x0000000000007941 */ /* 0x000fea0003800000 */
.L_x_1060:
[----:B------:R-:W-:Y:S01]  /*7750*/  FFMA.FTZ R84, R84, R146, R98 ;  /* 0x0000009254547223 */ /* 0x000fe20000010062 */
[----:B------:R-:W-:Y:S01]  /*7760*/  IADD3 R98, R67, 0x80, RZ ;  /* 0x0000008043627810 */ /* 0x000fe20007ffe0ff */
[----:B------:R-:W-:Y:S01]  /*7770*/  USHF.L.U64.HI UR47, UR8, 0x2, UR9 ;  /* 0x00000002082f7899 */ /* 0x000fe20008010209 */
[----:B-1----:R-:W-:Y:S01]  /*7780*/  MOV R40, UR46 ;  /* 0x0000002e00287c02 */ /* 0x002fe20008000f00 */
[----:B------:R-:W-:Y:S01]  /*7790*/  USHF.L.U32 UR56, UR8, 0x2, URZ ;  /* 0x0000000208387899 */ /* 0x000fe2000800063f */
[----:B------:R-:W-:Y:S01]  /*77a0*/  LEA.HI.SX32 R98, R98, R67, 0x1b ;  /* 0x0000004362627211 */ /* 0x000fe200078fdaff */
[----:B------:R-:W-:Y:S01]  /*77b0*/  BSSY B0, `(.L_x_1062) ;  /* 0x000001a000007945 */ /* 0x000fe20003800000 */
[----:B------:R-:W-:Y:S01]  /*77c0*/  MOV R41, UR46 ;  /* 0x0000002e00297c02 */ /* 0x000fe20008000f00 */
[----:B0-----:R-:W-:Y:S01]  /*77d0*/  IMAD R73, R70, UR47, RZ ;  /* 0x0000002f46497c24 */ /* 0x001fe2000f8e02ff */
[----:B------:R-:W-:Y:S01]  /*77e0*/  LEA R98, R98, R66, 0x2 ;  /* 0x0000004262627211 */ /* 0x000fe200078e10ff */
[----:B------:R-:W-:Y:S01]  /*77f0*/  FADD.FTZ R88, R84, R88 ;  /* 0x0000005854587221 */ /* 0x000fe20000010000 */
[----:B------:R-:W-:Y:S01]  /*7800*/  MOV R72, UR58 ;  /* 0x0000003a00487c02 */ /* 0x000fe20008000f00 */
[----:B------:R-:W-:Y:S01]  /*7810*/  IMAD R73, R71, UR56, R73 ;  /* 0x0000003847497c24 */ /* 0x000fe2000f8e0249 */
[----:B------:R-:W-:-:S02]  /*7820*/  LEA R40, P1, R40, R42, 0x2 ;  /* 0x0000002a28287211 */ /* 0x000fc400078210ff */
[----:B------:R-:W0:Y:S01]  /*7830*/  LDS R98, [R98+0x2310] ;  /* 0x0023100062627984 */ /* 0x000e220000000800 */
[----:B------:R-:W-:Y:S02]  /*7840*/  IADD3 R126, R67, 0x180, RZ ;  /* 0x00000180437e7810 */ /* 0x000fe40007ffe0ff */
[----:B------:R-:W-:Y:S02]  /*7850*/  LEA.HI.X R41, R41, R43, R72, 0x2, P1 ;  /* 0x0000002b29297211 */ /* 0x000fe400008f1448 */
[----:B------:R-:W-:Y:S02]  /*7860*/  ISETP.GE.AND P1, PT, R87, 0x81, PT ;  /* 0x000000815700780c */ /* 0x000fe40003f26270 */
[----:B------:R-:W-:Y:S01]  /*7870*/  IADD3 R72, R67, 0x100, RZ ;  /* 0x0000010043487810 */ /* 0x000fe20007ffe0ff */
[----:B------:R-:W-:Y:S01]  /*7880*/  IMAD.WIDE.U32 R40, R70, UR56, R40 ;  /* 0x0000003846287c25 */ /* 0x000fe2000f8e0028 */
[----:B------:R-:W-:Y:S02]  /*7890*/  ISETP.GE.AND P2, PT, R87, 0x101, PT ;  /* 0x000001015700780c */ /* 0x000fe40003f46270 */
[----:B------:R-:W-:-:S02]  /*78a0*/  LEA.HI.SX32 R71, R72, R67, 0x1b ;  /* 0x0000004348477211 */ /* 0x000fc400078fdaff */
[----:B------:R-:W-:Y:S02]  /*78b0*/  ISETP.GE.AND P3, PT, R87, 0x181, PT ;  /* 0x000001815700780c */ /* 0x000fe40003f66270 */
[----:B------:R-:W-:Y:S02]  /*78c0*/  LEA.HI.SX32 R72, R126, R67, 0x1b ;  /* 0x000000437e487211 */ /* 0x000fe400078fdaff */
[----:B------:R-:W-:Y:S02]  /*78d0*/  LEA R71, R71, R66, 0x2 ;  /* 0x0000004247477211 */ /* 0x000fe400078e10ff */
[----:B------:R-:W-:Y:S01]  /*78e0*/  IADD3 R84, R73, R41, RZ ;  /* 0x0000002949547210 */ /* 0x000fe20007ffe0ff */
[----:B------:R-:W-:Y:S06]  /*78f0*/  @!P1 BRA `(.L_x_1063) ;  /* 0x0000000000149947 */ /* 0x000fec0003800000 */
[----:B------:R-:W-:-:S05]  /*7900*/  MOV R126, UR46 ;  /* 0x0000002e007e7c02 */ /* 0x000fca0008000f00 */
[----:B------:R-:W-:-:S04]  /*7910*/  IMAD.WIDE R42, R126, 0x4, R42 ;  /* 0x000000047e2a7825 */ /* 0x000fc800078e022a */
[----:B------:R-:W-:-:S04]  /*7920*/  IMAD.WIDE.U32 R42, R70, UR56, R42 ;  /* 0x00000038462a7c25 */ /* 0x000fc8000f8e002a */
[----:B------:R-:W-:-:S05]  /*7930*/  IMAD.IADD R43, R43, 0x1, R73 ;  /* 0x000000012b2b7824 */ /* 0x000fca00078e0249 */
[----:B0-----:R1:W-:Y:S02]  /*7940*/  REDG.E.ADD.F32.FTZ.RN.STRONG.GPU desc[UR20][R42.64+-0x1e00], R98 ;  /* 0xffe200622a0079a6 */ /* 0x0013e4000c10f394 */
.L_x_1063:
[----:B------:R-:W-:Y:S05]  /*7950*/  BSYNC B0 ;  /* 0x0000000000007941 */ /* 0x000fea0003800000 */
.L_x_1062:
[----:B------:R-:W2:Y:S01]  /*7960*/  LDS R71, [R71+0x2510] ;  /* 0x0025100047477984 */ /* 0x000ea20000000800 */
[----:B------:R-:W-:Y:S01]  /*7970*/  BSSY B0, `(.L_x_1064) ;  /* 0x0000005000007945 */ /* 0x000fe20003800000 */
[----:B------:R-:W-:Y:S02]  /*7980*/  MOV R41, R84 ;  /* 0x0000005400297202 */ /* 0x000fe40000000f00 */
[----:B------:R-:W-:Y:S01]  /*7990*/  LEA R72, R72, R66, 0x2 ;  /* 0x0000004248487211 */ /* 0x000fe200078e10ff */
[----:B------:R-:W-:Y:S06]  /*79a0*/  @!P2 BRA `(.L_x_1065) ;  /* 0x000000000004a947 */ /* 0x000fec0003800000 */
[----:B--2---:R3:W-:Y:S02]  /*79b0*/  REDG.E.ADD.F32.FTZ.RN.STRONG.GPU desc[UR20][R40.64+-0x1c00], R71 ;  /* 0xffe40047280079a6 */ /* 0x0047e4000c10f394 */
.L_x_1065:
[----:B------:R-:W-:Y:S05]  /*79c0*/  BSYNC B0 ;  /* 0x0000000000007941 */ /* 0x000fea0003800000 */
.L_x_1064:
[----:B------:R-:W4:Y:S01]  /*79d0*/  LDS R72, [R72+0x2710] ;  /* 0x0027100048487984 */ /* 0x000f220000000800 */
[----:B------:R-:W-:Y:S01]  /*79e0*/  BSSY B0, `(.L_x_1066) ;  /* 0x0000004000007945 */ /* 0x000fe20003800000 */
[----:B-1----:R-:W-:-:S03]  /*79f0*/  IADD3 R42, R67, 0x280, RZ ;  /* 0x00000280432a7810 */ /* 0x002fc60007ffe0ff */
[----:B------:R-:W-:Y:S05]  /*7a00*/  @!P3 BRA `(.L_x_1067) ;  /* 0x000000000004b947 */ /* 0x000fea0003800000 */
[----:B----4-:R1:W-:Y:S02]  /*7a10*/  REDG.E.ADD.F32.FTZ.RN.STRONG.GPU desc[UR20][R40.64+-0x1a00], R72 ;  /* 0xffe60048280079a6 */ /* 0x0103e4000c10f394 */
.L_x_1067:
[----:B------:R-:W-:Y:S05]  /*7a20*/  BSYNC B0 ;  /* 0x0000000000007941 */ /* 0x000fea0003800000 */
.L_x_1066:
[----:B------:R-:W-:Y:S01]  /*7a30*/  IADD3 R43, R67, 0x200, RZ ;  /* 0x00000200432b7810 */ /* 0x000fe20007ffe0ff */
[----:B------:R-:W-:Y:S01]  /*7a40*/  BSSY B0, `(.L_x_1068) ;  /* 0x0000011000007945 */ /* 0x000fe20003800000 */
[----:B------:R-:W-:Y:S02]  /*7a50*/  ISETP.GE.AND P6, PT, R87, 0x201, PT ;  /* 0x000002015700780c */ /* 0x000fe40003fc6270 */
[-C--:B------:R-:W-:Y:S02]  /*7a60*/  LEA.HI.SX32 R70, R43, R67.reuse, 0x1b ;  /* 0x000000432b467211 */ /* 0x080fe400078fdaff */
[----:B------:R-:W-:Y:S02]  /*7a70*/  IADD3 R43, R67, 0x300, RZ ;  /* 0x00000300432b7810 */ /* 0x000fe40007ffe0ff */
[----:B------:R-:W-:Y:S02]  /*7a80*/  LEA R70, R70, R66, 0x2 ;  /* 0x0000004246467211 */ /* 0x000fe400078e10ff */
[----:B------:R-:W-:-:S02]  /*7a90*/  LEA.HI.SX32 R42, R42, R67, 0x1b ;  /* 0x000000432a2a7211 */ /* 0x000fc400078fdaff */
[----:B--23--:R-:W-:Y:S02]  /*7aa0*/  IADD3 R71, R67, 0x380, RZ ;  /* 0x0000038043477810 */ /* 0x00cfe40007ffe0ff */
[----:B------:R-:W2:Y:S01]  /*7ab0*/  LDS R70, [R70+0x2910] ;  /* 0x0029100046467984 */ /* 0x000ea20000000800 */
        /* <DEDUP_REMOVED lines=8> */
[----:B--2---:R3:W-:Y:S02]  /*7b40*/  REDG.E.ADD.F32.FTZ.RN.STRONG.GPU desc[UR20][R40.64+-0x1800], R70 ;  /* 0xffe80046280079a6 */ /* 0x0047e4000c10f394 */
.L_x_1069:
[----:B------:R-:W-:Y:S05]  /*7b50*/  BSYNC B0 ;  /* 0x0000000000007941 */ /* 0x000fea0003800000 */
.L_x_1068:
[----:B------:R-:W0:Y:S01]  /*7b60*/  LDS R42, [R42+0x2b10] ;  /* 0x002b10002a2a7984 */ /* 0x000e220000000800 */
[----:B------:R-:W-:Y:S01]  /*7b70*/  BSSY B0, `(.L_x_1070) ;  /* 0x0000006000007945 */ /* 0x000fe20003800000 */
[----:B-1--4-:R-:W-:Y:S02]  /*7b80*/  IADD3 R72, R67, 0x400, RZ ;  /* 0x0000040043487810 */ /* 0x012fe40007ffe0ff */
[----:B--23--:R-:W-:Y:S02]  /*7b90*/  LEA.HI.SX32 R70, R71, R67, 0x1b ;  /* 0x0000004347467211 */ /* 0x00cfe400078fdaff */
[----:B------:R-:W-:Y:S01]  /*7ba0*/  LEA R43, R43, R66, 0x2 ;  /* 0x000000422b2b7211 */ /* 0x000fe200078e10ff */
[----:B------:R-:W-:Y:S06]  /*7bb0*/  @!P1 BRA `(.L_x_1071) ;  /* 0x0000000000049947 */ /* 0x000fec0003800000 */
[----:B0-----:R1:W-:Y:S02]  /*7bc0*/  REDG.E.ADD.F32.FTZ.RN.STRONG.GPU desc[UR20][R40.64+-0x1600], R42 ;  /* 0xffea002a280079a6 */ /* 0x0013e4000c10f394 */
.L_x_1071:
[----:B------:R-:W-:Y:S05]  /*7bd0*/  BSYNC B0 ;  /* 0x0000000000007941 */ /* 0x000fea0003800000 */
.L_x_1070:
[----:B------:R-:W2:Y:S01]  /*7be0*/  LDS R43, [R43+0x2d10] ;  /* 0x002d10002b2b7984 */ /* 0x000ea20000000800 */
[----:B------:R-:W-:Y:S01]  /*7bf0*/  BSSY B0, `(.L_x_1072) ;  /* 0x0000006000007945 */ /* 0x000fe20003800000 */
[----:B------:R-:W-:Y:S02]  /*7c00*/  IADD3 R71, R67, 0x480, RZ ;  /* 0x0000048043477810 */ /* 0x000fe40007ffe0ff */
[----:B01----:R-:W-:Y:S02]  /*7c10*/  LEA.HI.SX32 R42, R72, R67, 0x1b ;  /* 0x00000043482a7211 */ /* 0x003fe400078fdaff */
[----:B------:R-:W-:Y:S01]  /*7c20*/  LEA R70, R70, R66, 0x2 ;  /* 0x0000004246467211 */ /* 0x000fe200078e10ff */
[----:B------:R-:W-:Y:S06]  /*7c30*/  @!P2 BRA `(.L_x_1073) ;  /* 0x000000000004a947 */ /* 0x000fec0003800000 */
[----:B--2---:R0:W-:Y:S02]  /*7c40*/  REDG.E.ADD.F32.FTZ.RN.STRONG.GPU desc[UR20][R40.64+-0x1400], R43 ;  /* 0xffec002b280079a6 */ /* 0x0041e4000c10f394 */
.L_x_1073:
[----:B------:R-:W-:Y:S05]  /*7c50*/  BSYNC B0 ;  /* 0x0000000000007941 */ /* 0x000fea0003800000 */
.L_x_1072:
[----:B------:R-:W1:Y:S01]  /*7c60*/  LDS R70, [R70+0x2f10] ;  /* 0x002f100046467984 */ /* 0x000e620000000800 */
[----:B------:R-:W-:Y:S01]  /*7c70*/  BSSY B0, `(.L_x_1074) ;  /* 0x0000005000007945 */ /* 0x000fe20003800000 */
[----:B0-2---:R-:W-:Y:S02]  /*7c80*/  LEA.HI.SX32 R43, R71, R67, 0x1b ;  /* 0x00000043472b7211 */ /* 0x005fe400078fdaff */
[----:B------:R-:W-:Y:S01]  /*7c90*/  LEA R42, R42, R66, 0x2 ;  /* 0x000000422a2a7211 */ /* 0x000fe200078e10ff */
[----:B------:R-:W-:Y:S06]  /*7ca0*/  @!P3 BRA `(.L_x_1075) ;  /* 0x000000000004b947 */ /* 0x000fec0003800000 */
[----:B-1----:R0:W-:Y:S02]  /*7cb0*/  REDG.E.ADD.F32.FTZ.RN.STRONG.GPU desc[UR20][R40.64+-0x1200], R70 ;  /* 0xffee0046280079a6 */ /* 0x0021e4000c10f394 */
.L_x_1075:
[----:B------:R-:W-:Y:S05]  /*7cc0*/  BSYNC B0 ;  /* 0x0000000000007941 */ /* 0x000fea0003800000 */
.L_x_1074:
[----:B------:R-:W2:Y:S01]  /*7cd0*/  LDS R42, [R42+0x3110] ;  /* 0x003110002a2a7984 */ /* 0x000ea20000000800 */
[----:B------:R-:W-:Y:S01]  /*7ce0*/  BSSY B0, `(.L_x_1076) ;  /* 0x0000004000007945 */ /* 0x000fe20003800000 */
[----:B------:R-:W-:-:S03]  /*7cf0*/  IMAD R43, R43, 0x4, R66 ;  /* 0x000000042b2b7824 */ /* 0x000fc600078e0242 */
[----:B------:R-:W-:Y:S05]  /*7d00*/  @!P4 BRA `(.L_x_1077) ;  /* 0x000000000004c947 */ /* 0x000fea0003800000 */
[----:B--2---:R3:W-:Y:S02]  /*7d10*/  REDG.E.ADD.F32.FTZ.RN.STRONG.GPU desc[UR20][R40.64+-0x1000], R42 ;  /* 0xfff0002a280079a6 */ /* 0x0047e4000c10f394 */
.L_x_1077:
[----:B------:R-:W-:Y:S05]  /*7d20*/  BSYNC B0 ;  /* 0x0000000000007941 */ /* 0x000fea0003800000 */
.L_x_1076:
[----:B------:R-:W4:Y:S01]  /*7d30*/  LDS R43, [R43+0x3310] ;  /* 0x003310002b2b7984 */ /* 0x000f220000000800 */
[----:B------:R-:W-:Y:S01]  /*7d40*/  BSSY B0, `(.L_x_1078) ;  /* 0x0000005000007945 */ /* 0x000fe20003800000 */
[C---:B--23--:R-:W-:Y:S02]  /*7d50*/  IADD3 R42, R67.reuse, 0x500, RZ ;  /* 0x00000500432a7810 */ /* 0x04cfe40007ffe0ff */
[----:B01----:R-:W-:Y:S01]  /*7d60*/  IADD3 R70, R67, 0x580, RZ ;  /* 0x0000058043467810 */ /* 0x003fe20007ffe0ff */
[----:B------:R-:W-:Y:S06]  /*7d70*/  @!P5 BRA `(.L_x_1079) ;  /* 0x000000000004d947 */ /* 0x000fec0003800000 */
[----:B----4-:R0:W-:Y:S02]  /*7d80*/  REDG.E.ADD.F32.FTZ.RN.STRONG.GPU desc[UR20][R40.64+-0xe00], R43 ;  /* 0xfff2002b280079a6 */ /* 0x0101e4000c10f394 */
.L_x_1079:
[----:B------:R-:W-:Y:S05]  /*7d90*/  BSYNC B0 ;  /* 0x0000000000007941 */ /* 0x000fea0003800000 */
.L_x_1078:
[-C--:B0---4-:R-:W-:Y:S01]  /*7da0*/  LEA.HI.SX32 R43, R42, R67.reuse, 0x1b ;  /* 0x000000432a2b7211 */ /* 0x091fe200078fdaff */
[----:B------:R-:W-:Y:S01]  /*7db0*/  BSSY B0, `(.L_x_1080) ;  /* 0x0000010000007945 */ /* 0x000fe20003800000 */
[----:B------:R-:W-:Y:S02]  /*7dc0*/  ISETP.GE.AND P6, PT, R87, 0x501, PT ;  /* 0x000005015700780c */ /* 0x000fe40003fc6270 */
[----:B------:R-:W-:Y:S02]  /*7dd0*/  LEA R43, R43, R66, 0x2 ;  /* 0x000000422b2b7211 */ /* 0x000fe400078e10ff */
[C---:B------:R-:W-:Y:S02]  /*7de0*/  IADD3 R71, R67.reuse, 0x600, RZ ;  /* 0x0000060043477810 */ /* 0x040fe40007ffe0ff */
        /* <DEDUP_REMOVED lines=12> */
.L_x_1081:
[----:B------:R-:W-:Y:S05]  /*7eb0*/  BSYNC B0 ;  /* 0x0000000000007941 */ /* 0x000fea0003800000 */
.L_x_1080:
[----:B------:R-:W2:Y:S01]  /*7ec0*/  LDS R70, [R70+0x3710] ;  /* 0x0037100046467984 */ /* 0x000ea20000000800 */
[----:B------:R-:W-:Y:S01]  /*7ed0*/  BSSY B0, `(.L_x_1082) ;  /* 0x0000006000007945 */ /* 0x000fe20003800000 */
[----:B------:R-:W-:Y:S02]  /*7ee0*/  IADD3 R72, R67, 0x700, RZ ;  /* 0x0000070043487810 */ /* 0x000fe40007ffe0ff */
[----:B01----:R-:W-:Y:S02]  /*7ef0*/  LEA.HI.SX32 R43, R73, R67, 0x1b ;  /* 0x00000043492b7211 */ /* 0x003fe400078fdaff */
[----:B------:R-:W-:Y:S01]  /*7f00*/  LEA R42, R42, R66, 0x2 ;  /* 0x000000422a2a7211 */ /* 0x000fe200078e10ff */
[----:B------:R-:W-:Y:S06]  /*7f10*/  @!P1 BRA `(.L_x_1083) ;  /* 0x0000000000049947 */ /* 0x000fec0003800000 */
[----:B--2---:R0:W-:Y:S02]  /*7f20*/  REDG.E.ADD.F32.FTZ.RN.STRONG.GPU desc[UR20][R40.64+-0xa00], R70 ;  /* 0xfff60046280079a6 */ /* 0x0041e4000c10f394 */
.L_x_1083:
[----:B------:R-:W-:Y:S05]  /*7f30*/  BSYNC B0 ;  /* 0x0000000000007941 */ /* 0x000fea0003800000 */
.L_x_1082:
[----:B------:R-:W1:Y:S01]  /*7f40*/  LDS R42, [R42+0x3910] ;  /* 0x003910002a2a7984 */ /* 0x000e620000000800 */
[----:B------:R-:W-:Y:S01]  /*7f50*/  BSSY B0, `(.L_x_1084) ;  /* 0x0000006000007945 */ /* 0x000fe20003800000 */
[----:B------:R-:W-:Y:S02]  /*7f60*/  IADD3 R71, R67, 0x780, RZ ;  /* 0x0000078043477810 */ /* 0x000fe40007ffe0ff */
[----:B0-2---:R-:W-:Y:S02]  /*7f70*/  LEA.HI.SX32 R70, R72, R67, 0x1b ;  /* 0x0000004348467211 */ /* 0x005fe400078fdaff */
[----:B------:R-:W-:Y:S01]  /*7f80*/  LEA R43, R43, R66, 0x2 ;  /* 0x000000422b2b7211 */ /* 0x000fe200078e10ff */
[----:B------:R-:W-:Y:S06]  /*7f90*/  @!P2 BRA `(.L_x_1085) ;  /* 0x000000000004a947 */ /* 0x000fec0003800000 */
[----:B-1----:R0:W-:Y:S02]  /*7fa0*/  REDG.E.ADD.F32.FTZ.RN.STRONG.GPU desc[UR20][R40.64+-0x800], R42 ;  /* 0xfff8002a280079a6 */ /* 0x0021e4000c10f394 */
.L_x_1085:
[----:B------:R-:W-:Y:S05]  /*7fb0*/  BSYNC B0 ;  /* 0x0000000000007941 */ /* 0x000fea0003800000 */
.L_x_1084:
[----:B------:R-:W2:Y:S01]  /*7fc0*/  LDS R43, [R43+0x3b10] ;  /* 0x003b10002b2b7984 */ /* 0x000ea20000000800 */
[----:B------:R-:W-:Y:S01]  /*7fd0*/  BSSY B0, `(.L_x_1086) ;  /* 0x0000005000007945 */ /* 0x000fe20003800000 */
[----:B01----:R-:W-:Y:S02]  /*7fe0*/  LEA.HI.SX32 R42, R71, R67, 0x1b ;  /* 0x00000043472a7211 */ /* 0x003fe400078fdaff */
[----:B------:R-:W-:Y:S01]  /*7ff0*/  LEA R70, R70, R66, 0x2 ;  /* 0x0000004246467211 */ /* 0x000fe200078e10ff */
[----:B------:R-:W-:Y:S06]  /*8000*/  @!P3 BRA `(.L_x_1087) ;  /* 0x000000000004b947 */ /* 0x000fec0003800000 */
[----:B--2---:R0:W-:Y:S02]  /*8010*/  REDG.E.ADD.F32.FTZ.RN.STRONG.GPU desc[UR20][R40.64+-0x600], R43 ;  /* 0xfffa002b280079a6 */ /* 0x0041e4000c10f394 */
.L_x_1087:
[----:B------:R-:W-:Y:S05]  /*8020*/  BSYNC B0 ;  /* 0x0000000000007941 */ /* 0x000fea0003800000 */
.L_x_1086:
[----:B------:R-:W1:Y:S01]  /*8030*/  LDS R70, [R70+0x3d10] ;  /* 0x003d100046467984 */ /* 0x000e620000000800 */
[----:B------:R-:W-:Y:S01]  /*8040*/  BSSY B0, `(.L_x_1088) ;  /* 0x0000004000007945 */ /* 0x000fe20003800000 */
[----:B------:R-:W-:-:S03]  /*8050*/  LEA R42, R42, R66, 0x2 ;  /* 0x000000422a2a7211 */ /* 0x000fc600078e10ff */
[----:B------:R-:W-:Y:S05]  /*8060*/  @!P4 BRA `(.L_x_1089) ;  /* 0x000000000004c947 */ /* 0x000fea0003800000 */
[----:B-1----:R3:W-:Y:S02]  /*8070*/  REDG.E.ADD.F32.FTZ.RN.STRONG.GPU desc[UR20][R40.64+-0x400], R70 ;  /* 0xfffc0046280079a6 */ /* 0x0027e4000c10f394 */
.L_x_1089:
[----:B------:R-:W-:Y:S05]  /*8080*/  BSYNC B0 ;  /* 0x0000000000007941 */ /* 0x000fea0003800000 */
.L_x_1088:
[----:B------:R-:W4:Y:S01]  /*8090*/  LDS R42, [R42+0x3f10] ;  /* 0x003f10002a2a7984 */ /* 0x000f220000000800 */
[----:B------:R-:W-:Y:S04]  /*80a0*/  BSSY B0, `(.L_x_1090) ;  /* 0x0000003000007945 */ /* 0x000fe80003800000 */
[----:B------:R-:W-:Y:S05]  /*80b0*/  @!P5 BRA `(.L_x_1091) ;  /* 0x000000000004d947 */ /* 0x000fea0003800000 */
[----:B----4-:R4:W-:Y:S02]  /*80c0*/  REDG.E.ADD.F32.FTZ.RN.STRONG.GPU desc[UR20][R40.64+-0x200], R42 ;  /* 0xfffe002a280079a6 */ /* 0x0109e4000c10f394 */
.L_x_1091:
[----:B------:R-:W-:Y:S05]  /*80d0*/  BSYNC B0 ;  /* 0x0000000000007941 */ /* 0x000fea0003800000 */
.L_x_1090:
[----:B-1-3--:R-:W3:Y:S04]  /*80e0*/  LDL.LU R70, [R1+0x44] ;  /* 0x0000440001467983 */ /* 0x00aee80000300800 */
[----:B------:R-:W5:Y:S04]  /*80f0*/  LDL.LU R72, [R1+0x48] ;  /* 0x0000480001487983 */ /* 0x000f680000300800 */
[----:B------:R-:W5:Y:S04]  /*8100*/  LDL.LU R71, [R1+0x4c] ;  /* 0x00004c0001477983 */ /* 0x000f680000300800 */
[----:B0-2---:R-:W2:Y:S04]  /*8110*/  LDL.LU R43, [R1+0x50] ;  /* 0x00005000012b7983 */ /* 0x005ea80000300800 */
[----:B----4-:R-:W4:Y:S01]  /*8120*/  LDL.LU R42, [R1+0x54] ;  /* 0x00005400012a7983 */ /* 0x010f220000300800 */
[----:B------:R-:W-:Y:S01]  /*8130*/  FADD.FTZ R157, R81, R157 ;  /* 0x0000009d519d7221 */ /* 0x000fe20000010000 */
[----:B------:R-:W-:Y:S01]  /*8140*/  FMUL.FTZ R92, R92, R77 ;  /* 0x0000004d5c5c7220 */ /* 0x000fe20000410000 */
[----:B------:R-:W0:Y:S01]  /*8150*/  S2R R84, SR_LANEID ;  /* 0x0000000000547919 */ /* 0x000e220000000000 */
        /* <DEDUP_REMOVED lines=20> */
[----:B------:R-:W-:-:S03]  /*82a0*/  ISETP.GT.AND P1, PT, R84, 0x17, PT ;  /* 0x000000175400780c */ /* 0x000fc60003f24270 */
[----:B------:R-:W1:Y:S01]  /*82b0*/  SHFL.DOWN PT, R41, R83, 0x8, 0x1f ;  /* 0x09001f0053297f89 */ /* 0x000e6200000e0000 */
[----:B---3--:R-:W-:Y:S01]  /*82c0*/  FFMA.FTZ R70, R104, R13, R70 ;  /* 0x0000000d68467223 */ /* 0x008fe20000010046 */
[----:B-----5:R-:W-:-:S04]  /*82d0*/  FFMA.FTZ R72, R105, R17, R72 ;  /* 0x0000001169487223 */ /* 0x020fc80000010048 */
[----:B------:R3:W-:Y:S04]  /*82e0*/  STL [R1+0x44], R70 ;  /* 0x0000444601007387 */ /* 0x0007e80000100800 */
[----:B---3--:R-:W3:Y:S01]  /*82f0*/  LDL.LU R70, [R1+0x58] ;  /* 0x0000580001467983 */ /* 0x008ee20000300800 */
[----:B------:R-:W-:Y:S01]  /*8300*/  FMUL.FTZ R95, R95, R82 ;  /* 0x000000525f5f7220 */ /* 0x000fe20000410000 */
[----:B------:R-:W-:Y:S01]  /*8310*/  FFMA.FTZ R86, R33, R104, R86 ;  /* 0x0000006821567223 */ /* 0x000fe20000010056 */
[----:B------:R-:W-:Y:S01]  /*8320*/  FADD.FTZ R156, R85, R156 ;  /* 0x0000009c559c7221 */ /* 0x000fe20000010000 */
[----:B------:R5:W-:Y:S04]  /*8330*/  STL [R1+0x48], R72 ;  /* 0x0000484801007387 */ /* 0x000be80000100800 */
[----:B-----5:R-:W5:Y:S01]  /*8340*/  LDL.LU R72, [R1+0x5c] ;  /* 0x00005c0001487983 */ /* 0x020f620000300800 */
[----:B------:R-:W-:Y:S01]  /*8350*/  FFMA.FTZ R71, R106, R19, R71 ;  /* 0x000000136a477223 */ /* 0x000fe20000010047 */
[----:B--2---:R-:W-:Y:S01]  /*8360*/  FFMA.FTZ R43, R107, R20, R43 ;  /* 0x000000146b2b7223 */ /* 0x004fe2000001002b */
[----:B----4-:R-:W-:Y:S01]  /*8370*/  FFMA.FTZ R42, R108, R21, R42 ;  /* 0x000000156c2a7223 */ /* 0x010fe2000001002a */
[----:B------:R-:W-:Y:S01]  /*8380*/  FMUL.FTZ R111, R111, R119 ;  /* 0x000000776f6f7220 */ /* 0x000fe20000410000 */
[----:B------:R-:W-:Y:S01]  /*8390*/  FMUL.FTZ R112, R112, R120 ;  /* 0x0000007870707220 */ /* 0x000fe20000410000 */
[----:B------:R2:W-:Y:S01]  /*83a0*/  STL [R1+0x4c], R71 ;  /* 0x00004c4701007387 */ /* 0x0005e20000100800 */
        /* <DEDUP_REMOVED lines=9> */
[----:B--2---:R-:W2:Y:S01]  /*8440*/  LDL.LU R71, [R1+0x60] ;  /* 0x0000600001477983 */ /* 0x004ea20000300800 */
[----:B------:R-:W-:Y:S01]  /*8450*/  FFMA.FTZ R92, R34, R105, R92 ;  /* 0x00000069225c7223 */ /* 0x000fe2000001005c */
[----:B---3--:R-:W-:-:S02]  /*8460*/  FFMA.FTZ R70, R109, R22, R70 ;  /* 0x000000166d467223 */ /* 0x008fc40000010046 */
[----:B------:R-:W-:Y:S01]  /*8470*/  STL [R1+0x50], R43 ;  /* 0x0000502b01007387 */ /* 0x000fe20000100800 */
[----:B0-----:R-:W-:Y:S01]  /*8480*/  @!P1 FADD.FTZ R88, R88, R40 ;  /* 0x0000002858589221 */ /* 0x001fe20000010000 */
[----:B-1----:R-:W-:Y:S01]  /*8490*/  @!P1 FADD.FTZ R83, R83, R41 ;  /* 0x0000002953539221 */ /* 0x002fe20000010000 */
[----:B------:R-:W-:Y:S01]  /*84a0*/  ISETP.NE.AND P2, PT, R84, RZ, PT ;  /* 0x000000ff5400720c */ /* 0x000fe20003f45270 */
[----:B------:R-:W3:Y:S01]  /*84b0*/  LDL.LU R81, [R1+0x64] ;  /* 0x0000640001517983 */ /* 0x000ee20000300800 */
[----:B------:R-:W-:Y:S01]  /*84c0*/  FFMA.FTZ R95, R35, R106, R95 ;  /* 0x0000006a235f7223 */ /* 0x000fe2000001005f */
[----:B------:R-:W-:Y:S01]  /*84d0*/  BSSY B0, `(.L_x_1092) ;  /* 0x0000050000007945 */ /* 0x000fe20003800000 */
[----:B------:R-:W-:Y:S01]  /*84e0*/  FADD.FTZ R18, R86, R18 ;  /* 0x0000001256127221 */ /* 0x000fe20000010000 */
[----:B------:R-:W4:Y:S04]  /*84f0*/  LDL R78, [R1+0xbc] ;  /* 0x0000bc00014e7983 */ /* 0x000f280000100800 */
[----:B------:R-:W4:Y:S01]  /*8500*/  LDL.LU R77, [R1+0x68] ;  /* 0x00006800014d7983 */ /* 0x000f220000300800 */
[----:B-----5:R-:W-:-:S03]  /*8510*/  FFMA.FTZ R72, R110, R23, R72 ;  /* 0x000000176e487223 */ /* 0x020fc60000010048 */
[----:B------:R-:W-:Y:S04]  /*8520*/  STL [R1+0x54], R42 ;  /* 0x0000542a01007387 */ /* 0x000fe80000100800 */
[----:B------:R-:W5:Y:S04]  /*8530*/  LDL.LU R76, [R1+0x6c] ;  /* 0x00006c00014c7983 */ /* 0x000f680000300800 */
[----:B------:R-:W-:Y:S04]  /*8540*/  STL [R1+0x58], R70 ;  /* 0x0000584601007387 */ /* 0x000fe80000100800 */
[----:B------:R-:W5:Y:S04]  /*8550*/  LDL.LU R73, [R1+0x70] ;  /* 0x0000700001497983 */ /* 0x000f680000300800 */
[----:B------:R0:W-:Y:S04]  /*8560*/  STL [R1+0x5c], R72 ;  /* 0x00005c4801007387 */ /* 0x0001e80000100800 */
[----:B0-----:R-:W5:Y:S04]  /*8570*/  LDL.LU R72, [R1+0x74] ;  /* 0x0000740001487983 */ /* 0x001f680000300800 */
[----:B------:R-:W0:Y:S04]  /*8580*/  SHFL.DOWN PT, R41, R88, 0x10, 0x1f ;  /* 0x0a001f0058297f89 */ /* 0x000e2800000e0000 */
[----:B------:R-:W1:Y:S01]  /*8590*/  SHFL.DOWN PT, R40, R83, 0x10, 0x1f ;  /* 0x0a001f0053287f89 */ /* 0x000e6200000e0000 */
[----:B--2---:R-:W-:Y:S01]  /*85a0*/  FFMA.FTZ R71, R111, R24, R71 ;  /* 0x000000186f477223 */ /* 0x004fe20000010047 */
[----:B------:R-:W-:-:S04]  /*85b0*/  ISETP.GT.AND P1, PT, R84, 0xf, PT ;  /* 0x0000000f5400780c */ /* 0x000fc80003f24270 */
[----:B------:R2:W-:Y:S01]  /*85c0*/  STL [R1+0x60], R71 ;  /* 0x0000604701007387 */ /* 0x0005e20000100800 */
[----:B------:R-:W-:Y:S01]  /*85d0*/  FFMA.FTZ R43, R37, R108, R100 ;  /* 0x0000006c252b7223 */ /* 0x000fe20000010064 */
[----:B------:R-:W-:Y:S01]  /*85e0*/  FFMA.FTZ R70, R38, R109, R99 ;  /* 0x0000006d26467223 */ /* 0x000fe20000010063 */
[----:B------:R-:W-:Y:S02]  /*85f0*/  FMUL.FTZ R42, R101, R79 ;  /* 0x0000004f652a7220 */ /* 0x000fe40000410000 */
[----:B------:R-:W-:Y:S01]  /*8600*/  FADD.FTZ R12, R43, R12 ;  /* 0x0000000c2b0c7221 */ /* 0x000fe20000010000 */
[----:B------:R-:W-:Y:S01]  /*8610*/  FADD.FTZ R11, R70, R11 ;  /* 0x0000000b460b7221 */ /* 0x000fe20000010000 */
[----:B------:R-:W-:Y:S01]  /*8620*/  FFMA.FTZ R43, R39, R110, R42 ;  /* 0x0000006e272b7223 */ /* 0x000fe2000001002a */
[----:B------:R-:W-:Y:S01]  /*8630*/  FMUL.FTZ R42, R103, R75 ;  /* 0x0000004b672a7220 */ /* 0x000fe20000410000 */
[----:B0-----:R-:W-:Y:S01]  /*8640*/  @!P1 FADD.FTZ R88, R88, R41 ;  /* 0x0000002958589221 */ /* 0x001fe20000010000 */
[----:B-1----:R-:W-:-:S04]  /*8650*/  @!P1 FADD.FTZ R83, R83, R40 ;  /* 0x0000002853539221 */ /* 0x002fc80000010000 */
[----:B------:R-:W-:Y:S01]  /*8660*/  MOV R70, R88 ;  /* 0x0000005800467202 */ /* 0x000fe20000000f00 */
[----:B------:R-:W-:Y:S01]  /*8670*/  FMUL.FTZ R41, R90, R74 ;  /* 0x0000004a5a297220 */ /* 0x000fe20000410000 */
[----:B--2---:R-:W-:Y:S02]  /*8680*/  IMAD.MOV.U32 R71, RZ, RZ, R83 ;  /* 0x000000ffff477224 */ /* 0x004fe400078e0053 */
        /* <DEDUP_REMOVED lines=17> */
[----:B---3--:R-:W-:Y:S01]  /*87a0*/  FFMA.FTZ R81, R112, R25, R81 ;  /* 0x0000001970517223 */ /* 0x008fe20000010051 */
[----:B----4-:R-:W-:-:S04]  /*87b0*/  FFMA.FTZ R77, R121, R26, R77 ;  /* 0x0000001a794d7223 */ /* 0x010fc8000001004d */
[----:B------:R0:W-:Y:S01]  /*87c0*/  STL [R1+0x64], R81 ;  /* 0x0000645101007387 */ /* 0x0001e20000100800 */
[----:B-----5:R-:W-:-:S03]  /*87d0*/  FFMA.FTZ R76, R122, R27, R76 ;  /* 0x0000001b7a4c7223 */ /* 0x020fc6000001004c */
[----:B------:R0:W-:Y:S01]  /*87e0*/  STL [R1+0x68], R77 ;  /* 0x0000684d01007387 */ /* 0x0001e20000100800 */
[----:B------:R-:W-:-:S03]  /*87f0*/  FFMA.FTZ R73, R123, R28, R73 ;  /* 0x0000001c7b497223 */ /* 0x000fc60000010049 */
[----:B------:R0:W-:Y:S04]  /*8800*/  STL [R1+0x6c], R76 ;  /* 0x00006c4c01007387 */ /* 0x0001e80000100800 */
[----:B------:R0:W-:Y:S01]  /*8810*/  STL [R1+0x70], R73 ;  /* 0x0000704901007387 */ /* 0x0001e20000100800 */
[----:B------:R-:W-:-:S05]  /*8820*/  FFMA.FTZ R72, R124, R29, R72 ;  /* 0x0000001d7c487223 */ /* 0x000fca0000010048 */
[----:B------:R0:W-:Y:S04]  /*8830*/  STL [R1+0x74], R72 ;  /* 0x0000744801007387 */ /* 0x0001e80000100800 */
[----:B------:R0:W-:Y:S01]  /*8840*/  @!P2 STS.64 [R78+0x4218], R70 ;  /* 0x004218464e00a388 */ /* 0x0001e20000000a00 */
        /* <DEDUP_REMOVED lines=24> */
.L_x_1093:
[----:B------:R-:W-:Y:S05]  /*89d0*/  BSYNC B0 ;  /* 0x0000000000007941 */ /* 0x000fea0003800000 */
.L_x_1092:
[----:B------:R-:W-:Y:S02]  /*89e0*/  UIADD3 UR7, UR7, 0x1, URZ ;  /* 0x0000000107077890 */ /* 0x000fe4000fffe03f */
[----:B------:R-:W-:Y:S02]  /*89f0*/  UIADD3 UR8, UP1, UR8, 0x1, URZ ;  /* 0x0000000108087890 */ /* 0x000fe4000ff3e03f */
[----:B------:R-:W-:Y:S02]  /*8a00*/  UISETP.GE.AND UP0, UPT, UR7, UR54, UPT ;  /* 0x000000360700728c */ /* 0x000fe4000bf06270 */
[----:B------:R-:W-:-:S04]  /*8a10*/  UIADD3.X UR9, URZ, UR9, URZ, UP1, !UPT ;  /* 0x000000093f097290 */ /* 0x000fc80008ffe43f */
[----:B------:R-:W-:-:S13]  /*8a20*/  PLOP3.LUT P0, PT, PT, PT, UP0, 0x80, 0x0 ;  /* 0x000000000000781c */ /* 0x000fda0003f0f008 */
[----:B------:R-:W-:Y:S05]  /*8a30*/  @!P0 BRA `(.L_x_1094) ;  /* 0xffffffbc00dc8947 */ /* 0x000fea000383ffff */
.L_x_1050:
[----:B01----:R-:W2:Y:S01]  /*8a40*/  LDL.LU R71, [R1+0x38] ;  /* 0x0000380001477983 */ /* 0x003ea20000300800 */
        /* <DEDUP_REMOVED lines=12> */
[----:B------:R-:W-:Y:S02]  /*8b10*/  MOV R17, RZ ;  /* 0x000000ff00117202 */ /* 0x000fe40000000f00 */
[----:B------:R-:W-:Y:S02]  /*8b20*/  CS2R R24, SRZ ;  /* 0x0000000000187805 */ /* 0x000fe4000001ff00 */
[----:B------:R-:W-:Y:S01]  /*8b30*/  CS2R R26, SRZ ;  /* 0x00000000001a7805 */ /* 0x000fe2000001ff00 */
[----:B------:R-:W4:Y:S01]  /*8b40*/  LDL.LU R85, [R1+0x48] ;  /* 0x0000480001557983 */ /* 0x000f220000300800 */
[----:B------:R-:W-:Y:S01]  /*8b50*/  HFMA2.MMA R30, -RZ, RZ, 0, 0 ;  /* 0x00000000ff1e7435 */ /* 0x000fe200000001ff */
[----:B------:R-:W-:Y:S01]  /*8b60*/  CS2R R28, SRZ ;  /* 0x00000000001c7805 */ /* 0x000fe2000001ff00 */
[----:B------:R-:W-:Y:S01]  /*8b70*/  BAR.SYNC.DEFER_BLOCKING 0x0 ;  /* 0x0000000000007b1d */ /* 0x000fe20000010000 */
[----:B------:R-:W-:-:S07]  /*8b80*/  LOP3.LUT R80, R80, 0xfffffe00, RZ, 0xc0, !PT ;  /* 0xfffffe0050507812 */ /* 0x000fce00078ec0ff */
[----:B------:R-:W0:Y:S01]  /*8b90*/  S2UR UR8, SR_CgaCtaId ;  /* 0x00000000000879c3 */ /* 0x000e220000008800 */
[----:B------:R-:W-:Y:S01]  /*8ba0*/  UMOV UR7, 0x400 ;  /* 0x0000040000077882 */ /* 0x000fe20000000000 */
[----:B------:R-:W5:Y:S01]  /*8bb0*/  LDL.LU R87, [R1+0x4c] ;  /* 0x00004c0001577983 */ /* 0x000f620000300800 */
[----:B------:R-:W-:Y:S01]  /*8bc0*/  USHF.R.S32.HI UR29, URZ, 0x1f, UR12 ;  /* 0x0000001f3f1d7899 */ /* 0x000fe2000801140c */
[----:B------:R-:W-:Y:S02]  /*8bd0*/  ULDC.64 UR30, c[0x0][0x388] ;  /* 0x0000e200001e7ab9 */ /* 0x000fe40000000a00 */
[----:B------:R-:W2:Y:S01]  /*8be0*/  LDL.LU R89, [R1+0x50] ;  /* 0x0000500001597983 */ /* 0x000ea20000300800 */
[----:B------:R-:W-:-:S03]  /*8bf0*/  ULDC.64 UR32, c[0x0][0x3a8] ;  /* 0x0000ea0000207ab9 */ /* 0x000fc60000000a00 */
[----:B------:R-:W4:Y:S04]  /*8c00*/  LDL.LU R91, [R1+0x54] ;  /* 0x00005400015b7983 */ /* 0x000f280000300800 */
[----:B------:R-:W5:Y:S04]  /*8c10*/  LDL.LU R93, [R1+0x58] ;  /* 0x00005800015d7983 */ /* 0x000f680000300800 */
[----:B------:R-:W2:Y:S04]  /*8c20*/  LDL.LU R77, [R1+0x5c] ;  /* 0x00005c00014d7983 */ /* 0x000ea80000300800 */
[----:B------:R-:W2:Y:S04]  /*8c30*/  LDL.LU R75, [R1+0x60] ;  /* 0x00006000014b7983 */ /* 0x000ea80000300800 */
[----:B------:R-:W2:Y:S04]  /*8c40*/  LDL.LU R73, [R1+0x64] ;  /* 0x0000640001497983 */ /* 0x000ea80000300800 */
[----:B---3--:R-:W3:Y:S04]  /*8c50*/  LDL.LU R43, [R1+0x68] ;  /* 0x00006800012b7983 */ /* 0x008ee80000300800 */
[----:B------:R-:W3:Y:S04]  /*8c60*/  LDL.LU R42, [R1+0x6c] ;  /* 0x00006c00012a7983 */ /* 0x000ee80000300800 */
[----:B------:R-:W3:Y:S04]  /*8c70*/  LDL.LU R41, [R1+0x70] ;  /* 0x0000700001297983 */ /* 0x000ee80000300800 */
[----:B------:R-:W3:Y:S04]  /*8c80*/  LDL.LU R40, [R1+0x74] ;  /* 0x0000740001287983 */ /* 0x000ee80000300800 */
[----:B------:R1:W4:Y:S01]  /*8c90*/  LDL.LU R31, [R1+0xc0] ;  /* 0x0000c000011f7983 */ /* 0x0003220000300800 */
[----:B------:R-:W-:Y:S01]  /*8ca0*/  UIADD3 UR55, -UR9, UR55, URZ ;  /* 0x0000003709377290 */ /* 0x000fe2000fffe13f */
[----:B------:R-:W-:-:S02]  /*8cb0*/  IMAD.WIDE R20, R68, 0x4, R20 ;  /* 0x0000000444147825 */ /* 0x000fc400078e0214 */
[----:B------:R-:W3:Y:S03]  /*8cc0*/  LDL R100, [R1+0xb4] ;  /* 0x0000b40001647983 */ /* 0x000ee60000100800 */
[----:B------:R-:W-:Y:S01]  /*8cd0*/  ISETP.GE.AND P2, PT, R68, UR55, PT ;  /* 0x0000003744007c0c */ /* 0x000fe2000bf46270 */
[----:B------:R-:W3:Y:S01]  /*8ce0*/  LDL R99, [R1+0xb0] ;  /* 0x0000b00001637983 */ /* 0x000ee20000100800 */
[----:B------:R-:W-:Y:S02]  /*8cf0*/  ISETP.GE.AND P1, PT, R65, UR55, PT ;  /* 0x0000003741007c0c */ /* 0x000fe4000bf26270 */
[----:B------:R-:W-:Y:S01]  /*8d00*/  ISETP.GE.AND P0, PT, R64, UR55, PT ;  /* 0x0000003740007c0c */ /* 0x000fe2000bf06270 */
[----:B------:R-:W3:Y:S01]  /*8d10*/  LDL R98, [R1+0xac] ;  /* 0x0000ac0001627983 */ /* 0x000ee20000100800 */
[----:B------:R-:W-:Y:S02]  /*8d20*/  ISETP.GE.AND P4, PT, R63, UR55, PT ;  /* 0x000000373f007c0c */ /* 0x000fe4000bf86270 */
[----:B------:R-:W-:Y:S01]  /*8d30*/  ISETP.GE.AND P6, PT, R62, UR55, PT ;  /* 0x000000373e007c0c */ /* 0x000fe2000bfc6270 */
[----:B------:R-:W3:Y:S01]  /*8d40*/  LDL R96, [R1+0xa8] ;  /* 0x0000a80001607983 */ /* 0x000ee20000100800 */
[----:B------:R-:W-:-:S02]  /*8d50*/  ISETP.GE.AND P5, PT, R61, UR55, PT ;  /* 0x000000373d007c0c */ /* 0x000fc4000bfa6270 */
[----:B------:R-:W-:Y:S01]  /*8d60*/  ISETP.GE.AND P3, PT, R60, UR55, PT ;  /* 0x000000373c007c0c */ /* 0x000fe2000bf66270 */
[----:B------:R-:W3:Y:S04]  /*8d70*/  LDL R94, [R1+0xa4] ;  /* 0x0000a400015e7983 */ /* 0x000ee80000100800 */
        /* <DEDUP_REMOVED lines=14> */
[----:B------:R-:W3:Y:S04]  /*8e60*/  LDL R92, [R1+0xa0] ;  /* 0x0000a000015c7983 */ /* 0x000ee80000100800 */
[----:B------:R-:W3:Y:S04]  /*8e70*/  LDL R90, [R1+0x9c] ;  /* 0x00009c00015a7983 */ /* 0x000ee80000100800 */
[----:B------:R-:W3:Y:S04]  /*8e80*/  LDL R88, [R1+0x98] ;  /* 0x0000980001587983 */ /* 0x000ee80000100800 */
[----:B------:R-:W3:Y:S04]  /*8e90*/  LDL R86, [R1+0x94] ;  /* 0x0000940001567983 */ /* 0x000ee80000100800 */
[----:B------:R-:W3:Y:S04]  /*8ea0*/  LDL R84, [R1+0x90] ;  /* 0x0000900001547983 */ /* 0x000ee80000100800 */
[----:B------:R-:W3:Y:S04]  /*8eb0*/  @!P0 LDG.E R25, desc[UR20][R20.64+0x480] ;  /* 0x0004801414198981 */ /* 0x000ee8000c1e1900 */
        /* <DEDUP_REMOVED lines=9> */
[----:B------:R-:W3:Y:S04]  /*8f50*/  LDL R70, [R1+0x78] ;  /* 0x0000780001467983 */ /* 0x000ee80000100800 */
[----:B------:R-:W3:Y:S04]  /*8f60*/  @!P1 LDG.E R30, desc[UR20][R20.64+0x780] ;  /* 0x00078014141e9981 */ /* 0x000ee8000c1e1900 */
[----:B----4-:R-:W4:Y:S01]  /*8f70*/  @!P2 LDG.E R31, desc[UR20][R20.64] ;  /* 0x00000014141fa981 */ /* 0x010f22000c1e1900 */
[----:B------:R-:W-:-:S13]  /*8f80*/  ISETP.GE.AND P2, PT, R59, UR55, PT ;  /* 0x000000373b007c0c */ /* 0x000fda000bf46270 */
[----:B------:R-:W4:Y:S01]  /*8f90*/  @!P2 LDG.E R23, desc[UR20][R20.64+0x380] ;  /* 0x000380141417a981 */ /* 0x000f22000c1e1900 */
[----:B------:R-:W-:-:S13]  /*8fa0*/  ISETP.GE.AND P2, PT, R52, UR55, PT ;  /* 0x0000003734007c0c */ /* 0x000fda000bf46270 */
[----:B------:R-:W4:Y:S01]  /*8fb0*/  @!P2 LDG.E R28, desc[UR20][R20.64+0x700] ;  /* 0x00070014141ca981 */ /* 0x000f22000c1e1900 */
[----:B-----5:R-:W-:Y:S01]  /*8fc0*/  MOV R95, R93 ;  /* 0x0000005d005f7202 */ /* 0x020fe20000000f00 */
[----:B------:R-:W-:Y:S01]  /*8fd0*/  IMAD.MOV.U32 R93, RZ, RZ, R91 ;  /* 0x000000ffff5d7224 */ /* 0x000fe200078e005b */
[----:B--2---:R-:W-:Y:S02]  /*8fe0*/  MOV R91, R89 ;  /* 0x00000059005b7202 */ /* 0x004fe40000000f00 */
[----:B------:R-:W-:Y:S02]  /*8ff0*/  MOV R89, R87 ;  /* 0x0000005700597202 */ /* 0x000fe40000000f00 */
[----:B------:R-:W-:Y:S02]  /*9000*/  MOV R87, R85 ;  /* 0x0000005500577202 */ /* 0x000fe40000000f00 */
[----:B------:R-:W-:Y:S02]  /*9010*/  MOV R85, R83 ;  /* 0x0000005300557202 */ /* 0x000fe40000000f00 */
[----:B------:R-:W-:-:S02]  /*9020*/  MOV R83, R81 ;  /* 0x0000005100537202 */ /* 0x000fc40000000f00 */
[----:B------:R-:W-:Y:S02]  /*9030*/  MOV R81, R79 ;  /* 0x0000004f00517202 */ /* 0x000fe40000000f00 */
[----:B------:R-:W-:Y:S02]  /*9040*/  MOV R79, R71 ;  /* 0x00000047004f7202 */ /* 0x000fe40000000f00 */
[----:B------:R-:W2:Y:S01]  /*9050*/  S2R R71, SR_LANEID ;  /* 0x0000000000477919 */ /* 0x000ea20000000000 */
[----:B------:R-:W-:Y:S01]  /*9060*/  MOV R101, R75 ;  /* 0x0000004b00657202 */ /* 0x000fe20000000f00 */
[----:B---3--:R-:W-:Y:S01]  /*9070*/  IMAD.MOV.U32 R105, RZ, RZ, R41 ;  /* 0x000000ffff697224 */ /* 0x008fe200078e0029 */
[----:B------:R-:W-:Y:S02]  /*9080*/  MOV R102, R73 ;  /* 0x0000004900667202 */ /* 0x000fe40000000f00 */
[----:B--2---:R-:W-:-:S04]  /*9090*/  LEA R71, R71, R80, 0x4 ;  /* 0x0000005047477211 */ /* 0x004fc800078e20ff */
[----:B------:R-:W-:-:S04]  /*90a0*/  IADD3 R36, R71, 0xa, RZ ;  /* 0x0000000a47247810 */ /* 0x000fc80007ffe0ff */
[-C--:B------:R-:W-:Y:S02]  /*90b0*/  LEA.HI.SX32 R41, R36, R71.reuse, 0x1b ;  /* 0x0000004724297211 */ /* 0x080fe400078fdaff */
[C---:B------:R-:W-:Y:S02]  /*90c0*/  IADD3 R34, R71.reuse, 0x8, RZ ;  /* 0x0000000847227810 */ /* 0x040fe40007ffe0ff */
[C---:B------:R-:W-:Y:S02]  /*90d0*/  IADD3 R32, R71.reuse, 0x7, RZ ;  /* 0x0000000747207810 */ /* 0x040fe40007ffe0ff */
[----:B------:R-:W-:Y:S02]  /*90e0*/  MOV R106, R40 ;  /* 0x00000028006a7202 */ /* 0x000fe40000000f00 */
[----:B------:R-:W-:Y:S02]  /*90f0*/  LEA.HI.SX32 R37, R34, R71, 0x1b ;  /* 0x0000004722257211 */ /* 0x000fe400078fdaff */
[----:B------:R-:W-:Y:S01]  /*9100*/  MOV R104, R42 ;  /* 0x0000002a00687202 */ /* 0x000fe20000000f00 */
[----:B------:R-:W-:Y:S01]  /*9110*/  VIADD R42, R71, 0xd ;  /* 0x0000000d472a7836 */ /* 0x000fe20000000000 */
[----:B------:R-:W-:-:S02]  /*9120*/  MOV R97, R77 ;  /* 0x0000004d00617202 */ /* 0x000fc40000000f00 */
[----:B------:R-:W-:Y:S01]  /*9130*/  MOV R103, R43 ;  /* 0x0000002b00677202 */ /* 0x000fe20000000f00 */
[----:B----4-:R-:W-:Y:S04]  /*9140*/  STS [R100], R31 ;  /* 0x0000001f64007388 */ /* 0x010fe80000000800 */
        /* <DEDUP_REMOVED lines=16> */
[----:B------:R-:W2:Y:S04]  /*9250*/  LDS R5, [R50+0x8] ;  /* 0x0000080032057984 */ /* 0x000ea80000000800 */
[----:B------:R-:W3:Y:S04]  /*9260*/  LDS R0, [R50+0x4] ;  /* 0x0000040032007984 */ /* 0x000ee80000000800 */
[----:B------:R-:W4:Y:S04]  /*9270*/  LDS R9, [R50+0xc] ;  /* 0x00000c0032097984 */ /* 0x000f280000000800 */
[----:B------:R-:W5:Y:S04]  /*9280*/  LDS R13, [R50+0x10] ;  /* 0x00001000320d7984 */ /* 0x000f680000000800 */
[----:B------:R-:W-:Y:S04]  /*9290*/  LDS R17, [R50+0x24] ;  /* 0x0000240032117984 */ /* 0x000fe80000000800 */
[----:B------:R-:W-:Y:S01]  /*92a0*/  LDS R19, [R50+0x28] ;  /* 0x0000280032137984 */ /* 0x000fe20000000800 */
[----:B--2---:R-:W-:-:S03]  /*92b0*/  FADD.FTZ R21, R5, UR5 ;  /* 0x0000000505157e21 */ /* 0x004fc60008010000 */
[----:B------:R-:W2:Y:S02]  /*92c0*/  LDS R5, [R50+0x18] ;  /* 0x0000180032057984 */ /* 0x000ea40000000800 */
[----:B------:R-:W-:Y:S01]  /*92d0*/  FSETP.GTU.FTZ.AND P6, PT, R21, 20, PT ;  /* 0x41a000001500780b */ /* 0x000fe20003fdc000 */
[----:B---3--:R-:W-:Y:S01]  /*92e0*/  FADD.FTZ R20, R0, UR5 ;  /* 0x0000000500147e21 */ /* 0x008fe20008010000 */
[----:B----4-:R-:W-:Y:S01]  /*92f0*/  FADD.FTZ R22, R9, UR5 ;  /* 0x0000000509167e21 */ /* 0x010fe20008010000 */
[----:B------:R-:W3:Y:S03]  /*9300*/  LDS R0, [R50+0x14] ;  /* 0x0000140032007984 */ /* 0x000ee60000000800 */
[----:B------:R-:W-:Y:S02]  /*9310*/  FSETP.GTU.FTZ.AND P1, PT, R20, 20, PT ;  /* 0x41a000001400780b */ /* 0x000fe40003f3c000 */
[----:B------:R-:W-:Y:S01]  /*9320*/  FSETP.GTU.FTZ.AND P5, PT, R22, 20, PT ;  /* 0x41a000001600780b */ /* 0x000fe20003fbc000 */
[----:B-----5:R-:W-:Y:S01]  /*9330*/  FADD.FTZ R23, R13, UR5 ;  /* 0x000000050d177e21 */ /* 0x020fe20008010000 */
[----:B------:R-:W4:Y:S03]  /*9340*/  LDS R9, [R50+0x1c] ;  /* 0x00001c0032097984 */ /* 0x000f260000000800 */
[----:B------:R-:W-:Y:S01]  /*9350*/  @!P6 FMUL.FTZ R21, R21, -1.4426950216293334961 ;  /* 0xbfb8aa3b1515e820 */ /* 0x000fe20000410000 */
[----:B------:R-:W5:Y:S05]  /*9360*/  LDS R13, [R50+0x20] ;  /* 0x00002000320d7984 */ /* 0x000f6a0000000800 */
[----:B------:R-:W0:Y:S01]  /*9370*/  @!P6 MUFU.EX2 R21, R21 ;  /* 0x000000150015e308 */ /* 0x000e220000000800 */
[----:B------:R-:W-:Y:S01]  /*9380*/  @!P1 FMUL.FTZ R20, R20, -1.4426950216293334961 ;  /* 0xbfb8aa3b14149820 */ /* 0x000fe20000410000 */
[----:B------:R-:W-:-:S06]  /*9390*/  @!P5 FMUL.FTZ R22, R22, -1.4426950216293334961 ;  /* 0xbfb8aa3b1616d820 */ /* 0x000fcc0000410000 */
[----:B------:R-:W1:Y:S08]  /*93a0*/  @!P1 MUFU.EX2 R20, R20 ;  /* 0x0000001400149308 */ /* 0x000e700000000800 */
[----:B------:R-:W3:Y:S01]  /*93b0*/  @!P5 MUFU.EX2 R22, R22 ;  /* 0x000000160016d308 */ /* 0x000ee20000000800 */
[----:B0-----:R-:W-:Y:S01]  /*93c0*/  @!P6 FADD.FTZ R21, R21, 1 ;  /* 0x3f8000001515e421 */ /* 0x001fe20000010000 */
[----:B------:R-:W-:-:S06]  /*93d0*/  FSETP.GTU.FTZ.AND P0, PT, R23, 20, PT ;  /* 0x41a000001700780b */ /* 0x000fcc0003f1c000 */
[----:B------:R-:W0:Y:S01]  /*93e0*/  @!P6 MUFU.RCP R21, R21 ;  /* 0x000000150015e308 */ /* 0x000e220000001000 */
[----:B-1----:R-:W-:Y:S01]  /*93f0*/  @!P1 FADD.FTZ R20, R20, 1 ;  /* 0x3f80000014149421 */ /* 0x002fe20000010000 */
[----:B--2---:R-:W-:Y:S01]  /*9400*/  FADD.FTZ R5, R5, UR5 ;  /* 0x0000000505057e21 */ /* 0x004fe20008010000 */
[----:B------:R-:W-:-:S05]  /*9410*/  FADD.FTZ R17, R17, UR5 ;  /* 0x0000000511117e21 */ /* 0x000fca0008010000 */
[----:B------:R-:W1:Y:S01]  /*9420*/  @!P1 MUFU.RCP R20, R20 ;  /* 0x0000001400149308 */ /* 0x000e620000001000 */
[----:B---3--:R-:W-:Y:S01]  /*9430*/  @!P5 FADD.FTZ R22, R22, 1 ;  /* 0x3f8000001616d421 */ /* 0x008fe20000010000 */
[----:B------:R-:W-:Y:S01]  /*9440*/  FSETP.GTU.FTZ.AND P3, PT, R5, 20, PT ;  /* 0x41a000000500780b */ /* 0x000fe20003f7c000 */
[----:B------:R-:W-:-:S05]  /*9450*/  @!P0 FMUL.FTZ R23, R23, -1.4426950216293334961 ;  /* 0xbfb8aa3b17178820 */ /* 0x000fca0000410000 */
[----:B------:R-:W2:Y:S01]  /*9460*/  @!P5 MUFU.RCP R25, R22 ;  /* 0x000000160019d308 */ /* 0x000ea20000001000 */
[----:B0-----:R-:W-:Y:S01]  /*9470*/  @!P6 FMUL.FTZ R4, R4, R21 ;  /* 0x000000150404e220 */ /* 0x001fe20000410000 */
[----:B------:R-:W-:Y:S01]  /*9480*/  FSETP.GTU.FTZ.AND P6, PT, R17, 20, PT ;  /* 0x41a000001100780b */ /* 0x000fe20003fdc000 */
[----:B------:R-:W-:-:S05]  /*9490*/  FADD.FTZ R0, R0, UR5 ;  /* 0x0000000500007e21 */ /* 0x000fca0008010000 */
[----:B------:R-:W0:Y:S01]  /*94a0*/  @!P0 MUFU.EX2 R23, R23 ;  /* 0x0000001700178308 */ /* 0x000e220000000800 */
[----:B------:R-:W-:Y:S01]  /*94b0*/  @!P3 FMUL.FTZ R5, R5, -1.4426950216293334961 ;  /* 0xbfb8aa3b0505b820 */ /* 0x000fe20000410000 */
[----:B-1----:R-:W-:Y:S01]  /*94c0*/  @!P1 FMUL.FTZ R3, R3, R20 ;  /* 0x0000001403039220 */ /* 0x002fe20000410000 */
[----:B------:R-:W-:Y:S01]  /*94d0*/  FADD.FTZ R20, R19, UR5 ;  /* 0x0000000513147e21 */ /* 0x000fe20008010000 */
[----:B------:R-:W-:-:S03]  /*94e0*/  FSETP.GTU.FTZ.AND P4, PT, R0, 20, PT ;  /* 0x41a000000000780b */ /* 0x000fc60003f9c000 */
[----:B------:R-:W-:Y:S01]  /*94f0*/  @!P6 FMUL.FTZ R17, R17, -1.4426950216293334961 ;  /* 0xbfb8aa3b1111e820 */ /* 0x000fe20000410000 */
[----:B------:R-:W1:Y:S01]  /*9500*/  @!P3 MUFU.EX2 R5, R5 ;  /* 0x000000050005b308 */ /* 0x000e620000000800 */
[----:B--2---:R-:W-:Y:S01]  /*9510*/  @!P5 FMUL.FTZ R6, R6, R25 ;  /* 0x000000190606d220 */ /* 0x004fe20000410000 */
[----:B------:R-:W-:-:S06]  /*9520*/  FSETP.GTU.FTZ.AND P5, PT, R20, 20, PT ;  /* 0x41a000001400780b */ /* 0x000fcc0003fbc000 */
[----:B------:R-:W2:Y:S01]  /*9530*/  @!P6 MUFU.EX2 R19, R17 ;  /* 0x000000110013e308 */ /* 0x000ea20000000800 */
[----:B0-----:R-:W-:Y:S01]  /*9540*/  @!P0 FADD.FTZ R23, R23, 1 ;  /* 0x3f80000017178421 */ /* 0x001fe20000010000 */
[----:B------:R-:W-:Y:S01]  /*9550*/  @!P4 FMUL.FTZ R0, R0, -1.4426950216293334961 ;  /* 0xbfb8aa3b0000c820 */ /* 0x000fe20000410000 */
[----:B------:R-:W-:-:S04]  /*9560*/  IADD3 R24, R71, 0x2, RZ ;  /* 0x0000000247187810 */ /* 0x000fc80007ffe0ff */
[----:B------:R-:W-:Y:S01]  /*9570*/  @!P5 FMUL.FTZ R20, R20, -1.4426950216293334961 ;  /* 0xbfb8aa3b1414d820 */ /* 0x000fe20000410000 */
[----:B------:R0:W-:Y:S01]  /*9580*/  @!P0 MUFU.RCP R46, R23 ;  /* 0x00000017002e8308 */ /* 0x0001e20000001000 */
[----:B-1----:R-:W-:Y:S01]  /*9590*/  @!P3 FADD.FTZ R5, R5, 1 ;  /* 0x3f8000000505b421 */ /* 0x002fe20000010000 */
[----:B------:R-:W-:Y:S01]  /*95a0*/  LEA.HI.SX32 R25, R24, R71, 0x1b ;  /* 0x0000004718197211 */ /* 0x000fe200078fdaff */
[----:B----4-:R-:W-:Y:S01]  /*95b0*/  FADD.FTZ R9, R9, UR5 ;  /* 0x0000000509097e21 */ /* 0x010fe20008010000 */
[----:B0-----:R-:W-:-:S04]  /*95c0*/  IADD3 R23, R71, 0xe, RZ ;  /* 0x0000000e47177810 */ /* 0x001fc80007ffe0ff */
[----:B------:R-:W0:Y:S01]  /*95d0*/  @!P4 MUFU.EX2 R0, R0 ;  /* 0x000000000000c308 */ /* 0x000e220000000800 */
[----:B-----5:R-:W-:Y:S01]  /*95e0*/  FADD.FTZ R13, R13, UR5 ;  /* 0x000000050d0d7e21 */ /* 0x020fe20008010000 */
[----:B------:R-:W-:Y:S01]  /*95f0*/  LEA.HI.SX32 R49, R23, R71, 0x1b ;  /* 0x0000004717317211 */ /* 0x000fe200078fdaff */
[----:B--2---:R-:W-:-:S05]  /*9600*/  @!P6 FADD.FTZ R23, R19, 1 ;  /* 0x3f8000001317e421 */ /* 0x004fca0000010000 */
[----:B------:R-:W1:Y:S01]  /*9610*/  @!P5 MUFU.EX2 R22, R20 ;  /* 0x000000140016d308 */ /* 0x000e620000000800 */
[----:B------:R-:W-:Y:S02]  /*9620*/  FSETP.GTU.FTZ.AND P2, PT, R9, 20, PT ;  /* 0x41a000000900780b */ /* 0x000fe40003f5c000 */
[----:B------:R-:W-:-:S05]  /*9630*/  FSETP.GTU.FTZ.AND P1, PT, R13, 20, PT ;  /* 0x41a000000d00780b */ /* 0x000fca0003f3c000 */
[----:B------:R2:W-:Y:S02]  /*9640*/  @!P3 MUFU.RCP R75, R5 ;  /* 0x00000005004bb308 */ /* 0x0005e40000001000 */
[----:B--2---:R-:W-:-:S06]  /*9650*/  LEA R5, R25, R66, 0x2 ;  /* 0x0000004219057211 */ /* 0x004fcc00078e10ff */
[----:B------:R-:W2:Y:S01]  /*9660*/  @!P6 MUFU.RCP R25, R23 ;  /* 0x000000170019e308 */ /* 0x000ea20000001000 */
[C---:B------:R-:W-:Y:S01]  /*9670*/  IADD3 R21, R71.reuse, 0x1, RZ ;  /* 0x0000000147157810 */ /* 0x040fe20007ffe0ff */
[----:B0-----:R-:W-:Y:S01]  /*9680*/  @!P4 FADD.FTZ R0, R0, 1 ;  /* 0x3f8000000000c421 */ /* 0x001fe20000010000 */
[----:B------:R-:W-:Y:S01]  /*9690*/  IADD3 R20, R71, 0x9, RZ ;  /* 0x0000000947147810 */ /* 0x000fe20007ffe0ff */
[----:B-1----:R-:W-:Y:S01]  /*96a0*/  @!P5 FADD.FTZ R24, R22, 1 ;  /* 0x3f8000001618d421 */ /* 0x002fe20000010000 */
[-C--:B------:R-:W-:Y:S01]  /*96b0*/  LEA.HI.SX32 R21, R21, R71.reuse, 0x1b ;  /* 0x0000004715157211 */ /* 0x080fe200078fdaff */
[----:B------:R-:W-:Y:S01]  /*96c0*/  @!P2 FMUL.FTZ R9, R9, -1.4426950216293334961 ;  /* 0xbfb8aa3b0909a820 */ /* 0x000fe20000410000 */
[----:B------:R-:W-:Y:S01]  /*96d0*/  @!P1 FMUL.FTZ R13, R13, -1.4426950216293334961 ;  /* 0xbfb8aa3b0d0d9820 */ /* 0x000fe20000410000 */
[----:B------:R0:W-:Y:S01]  /*96e0*/  @!P4 MUFU.RCP R73, R0 ;  /* 0x000000000049c308 */ /* 0x0001e20000001000 */
[----:B------:R-:W-:Y:S01]  /*96f0*/  LEA.HI.SX32 R39, R20, R71, 0x1b ;  /* 0x0000004714277211 */ /* 0x000fe200078fdaff */
[----:B------:R-:W-:Y:S04]  /*9700*/  LDS R22, [R50+0x34] ;  /* 0x0000340032167984 */ /* 0x000fe80000000800 */
[----:B------:R-:W1:Y:S02]  /*9710*/  LDS R20, [R50+0x2c] ;  /* 0x00002c0032147984 */ /* 0x000e640000000800 */
[----:B------:R3:W-:Y:S01]  /*9720*/  @!P5 MUFU.RCP R36, R24 ;  /* 0x000000180024d308 */ /* 0x0007e20000001000 */
[----:B0-----:R-:W-:Y:S01]  /*9730*/  LEA R0, R21, R66, 0x2 ;  /* 0x0000004215007211 */ /* 0x001fe200078e10ff */
[----:B--2---:R-:W-:Y:S01]  /*9740*/  @!P6 FMUL.FTZ R14, R14, R25 ;  /* 0x000000190e0ee220 */ /* 0x004fe20000410000 */
[----:B------:R-:W0:Y:S04]  /*9750*/  LDS R21, [R50+0x30] ;  /* 0x0000300032157984 */ /* 0x000e280000000800 */
[----:B------:R-:W2:Y:S01]  /*9760*/  LDS R23, [R50+0x38] ;  /* 0x0000380032177984 */ /* 0x000ea20000000800 */
[----:B------:R-:W4:Y:S03]  /*9770*/  @!P2 MUFU.EX2 R9, R9 ;  /* 0x000000090009a308 */ /* 0x000f260000000800 */
[----:B---3--:R-:W3:Y:S04]  /*9780*/  LDS R24, [R50+0x3c] ;  /* 0x00003c0032187984 */ /* 0x008ee80000000800 */
[----:B------:R-:W5:Y:S01]  /*9790*/  LDS R25, [R50] ;  /* 0x0000000032197984 */ /* 0x000f620000000800 */
[----:B------:R-:W1:Y:S01]  /*97a0*/  @!P1 MUFU.EX2 R13, R13 ;  /* 0x0000000d000d9308 */ /* 0x000e620000000800 */
[----:B------:R-:W-:Y:S01]  /*97b0*/  BAR.SYNC.DEFER_BLOCKING 0x0 ;  /* 0x0000000000007b1d */ /* 0x000fe20000010000 */
[----:B------:R-:W-:-:S02]  /*97c0*/  IADD3 R26, R71, 0x3, RZ ;  /* 0x00000003471a7810 */ /* 0x000fc40007ffe0ff */
[C---:B------:R-:W-:Y:S02]  /*97d0*/  IADD3 R17, R71.reuse, 0x6, RZ ;  /* 0x0000000647117810 */ /* 0x040fe40007ffe0ff */
[----:B------:R-:W-:Y:S01]  /*97e0*/  IADD3 R28, R71, 0x4, RZ ;  /* 0x00000004471c7810 */ /* 0x000fe20007ffe0ff */
[----:B----4-:R-:W-:Y:S01]  /*97f0*/  @!P2 FADD.FTZ R9, R9, 1 ;  /* 0x3f8000000909a421 */ /* 0x010fe20000010000 */
[----:B------:R-:W-:Y:S02]  /*9800*/  IADD3 R30, R71, 0x5, RZ ;  /* 0x00000005471e7810 */ /* 0x000fe40007ffe0ff */
[-C--:B------:R-:W-:Y:S02]  /*9810*/  LEA.HI.SX32 R27, R26, R71.reuse, 0x1b ;  /* 0x000000471a1b7211 */ /* 0x080fe400078fdaff */
[-C--:B------:R-:W-:Y:S02]  /*9820*/  LEA.HI.SX32 R33, R17, R71.reuse, 0x1b ;  /* 0x0000004711217211 */ /* 0x080fe400078fdaff */
[-C--:B------:R-:W-:Y:S01]  /*9830*/  LEA.HI.SX32 R29, R28, R71.reuse, 0x1b ;  /* 0x000000471c1d7211 */ /* 0x080fe200078fdaff */
[----:B-1----:R-:W-:Y:S01]  /*9840*/  @!P1 FADD.FTZ R17, R13, 1 ;  /* 0x3f8000000d119421 */ /* 0x002fe20000010000 */
[----:B------:R-:W-:Y:S01]  /*9850*/  LEA.HI.SX32 R31, R30, R71, 0x1b ;  /* 0x000000471e1f7211 */ /* 0x000fe200078fdaff */
[----:B------:R1:W-:Y:S01]  /*9860*/  @!P2 MUFU.RCP R34, R9 ;  /* 0x000000090022a308 */ /* 0x0003e20000001000 */
[----:B------:R-:W-:-:S02]  /*9870*/  IADD3 R38, R71, 0xb, RZ ;  /* 0x0000000b47267810 */ /* 0x000fc40007ffe0ff */
[----:B------:R-:W-:Y:S02]  /*9880*/  IADD3 R40, R71, 0xc, RZ ;  /* 0x0000000c47287810 */ /* 0x000fe40007ffe0ff */
[-C--:B------:R-:W-:Y:S02]  /*9890*/  LEA.HI.SX32 R35, R32, R71.reuse, 0x1b ;  /* 0x0000004720237211 */ /* 0x080fe400078fdaff */
[-C--:B------:R-:W-:Y:S01]  /*98a0*/  LEA R26, R29, R66.reuse, 0x2 ;  /* 0x000000421d1a7211 */ /* 0x080fe200078e10ff */
[----:B------:R4:W0:Y:S01]  /*98b0*/  @!P1 MUFU.RCP R77, R17 ;  /* 0x00000011004d9308 */ /* 0x0008220000001000 */
[-C--:B-1----:R-:W-:Y:S01]  /*98c0*/  LEA R9, R27, R66.reuse, 0x2 ;  /* 0x000000421b097211 */ /* 0x082fe200078e10ff */
[----:B------:R-:W-:Y:S01]  /*98d0*/  STS [R50], R106 ;  /* 0x0000006a32007388 */ /* 0x000fe20000000800 */
[----:B------:R-:W-:Y:S02]  /*98e0*/  LEA R13, R31, R66, 0x2 ;  /* 0x000000421f0d7211 */ /* 0x000fe400078e10ff */
[----:B------:R-:W-:Y:S01]  /*98f0*/  IADD3 R44, R71, 0xf, RZ ;  /* 0x0000000f472c7810 */ /* 0x000fe20007ffe0ff */
[----:B------:R-:W-:Y:S01]  /*9900*/  STS [R0+0x4], R105 ;  /* 0x0000046900007388 */ /* 0x000fe20000000800 */
[----:B------:R-:W-:-:S02]  /*9910*/  LEA.HI.SX32 R43, R38, R71, 0x1b ;  /* 0x00000047262b7211 */ /* 0x000fc400078fdaff */
[-C--:B----4-:R-:W-:Y:S01]  /*9920*/  LEA R17, R33, R66.reuse, 0x2 ;  /* 0x0000004221117211 */ /* 0x090fe200078e10ff */
[----:B------:R-:W-:Y:S01]  /*9930*/  STS [R5+0x8], R104 ;  /* 0x0000086805007388 */ /* 0x000fe20000000800 */
[-C--:B------:R-:W-:Y:S02]  /*9940*/  LEA.HI.SX32 R45, R40, R71.reuse, 0x1b ;  /* 0x00000047282d7211 */ /* 0x080fe400078fdaff */
[-C--:B------:R-:W-:Y:S01]  /*9950*/  LEA R28, R35, R66.reuse, 0x2 ;  /* 0x00000042231c7211 */ /* 0x080fe200078e10ff */
[----:B------:R-:W-:Y:S01]  /*9960*/  STS [R9+0xc], R103 ;  /* 0x00000c6709007388 */ /* 0x000fe20000000800 */
[-C--:B------:R-:W-:Y:S02]  /*9970*/  LEA R19, R37, R66.reuse, 0x2 ;  /* 0x0000004225137211 */ /* 0x080fe400078e10ff */
[----:B------:R-:W-:Y:S01]  /*9980*/  LEA.HI.SX32 R47, R42, R71, 0x1b ;  /* 0x000000472a2f7211 */ /* 0x000fe200078fdaff */
[----:B------:R-:W-:Y:S01]  /*9990*/  STS [R26+0x10], R102 ;  /* 0x000010661a007388 */ /* 0x000fe20000000800 */
[----:B------:R-:W-:-:S02]  /*99a0*/  LEA R27, R39, R66, 0x2 ;  /* 0x00000042271b7211 */ /* 0x000fc400078e10ff */
[-C--:B------:R-:W-:Y:S01]  /*99b0*/  LEA R30, R41, R66.reuse, 0x2 ;  /* 0x00000042291e7211 */ /* 0x080fe200078e10ff */
[----:B------:R-:W-:Y:S01]  /*99c0*/  STS [R13+0x14], R101 ;  /* 0x000014650d007388 */ /* 0x000fe20000000800 */
[----:B------:R-:W-:Y:S01]  /*99d0*/  ISETP.NE.AND P6, PT, R67, RZ, PT ;  /* 0x000000ff4300720c */ /* 0x000fe20003fc5270 */
[----:B------:R-:W-:Y:S01]  /*99e0*/  IMAD R31, R45, 0x4, R66 ;  /* 0x000000042d1f7824 */ /* 0x000fe200078e0242 */
[----:B------:R-:W-:Y:S01]  /*99f0*/  LEA.HI.SX32 R71, R44, R71, 0x1b ;  /* 0x000000472c477211 */ /* 0x000fe200078fdaff */
[----:B------:R1:W-:Y:S01]  /*9a00*/  STS [R17+0x18], R97 ;  /* 0x0000186111007388 */ /* 0x0003e20000000800 */
[-C--:B------:R-:W-:Y:S01]  /*9a10*/  LEA R29, R43, R66.reuse, 0x2 ;  /* 0x000000422b1d7211 */ /* 0x080fe200078e10ff */
[----:B------:R-:W-:Y:S01]  /*9a20*/  ULEA UR7, UR8, UR7, 0x18 ;  /* 0x0000000708077291 */ /* 0x000fe2000f8ec03f */
[-C--:B------:R-:W-:Y:S01]  /*9a30*/  LEA R35, R47, R66.reuse, 0x2 ;  /* 0x000000422f237211 */ /* 0x080fe200078e10ff */
[----:B------:R-:W-:Y:S01]  /*9a40*/  STS [R28+0x1c], R95 ;  /* 0x00001c5f1c007388 */ /* 0x000fe20000000800 */
[----:B------:R-:W-:-:S03]  /*9a50*/  LEA R32, R49, R66, 0x2 ;  /* 0x0000004231207211 */ /* 0x000fc600078e10ff */
[----:B------:R-:W-:Y:S01]  /*9a60*/  STS [R19+0x20], R93 ;  /* 0x0000205d13007388 */ /* 0x000fe20000000800 */
[----:B------:R-:W-:-:S03]  /*9a70*/  LEA R37, R71, R66, 0x2 ;  /* 0x0000004247257211 */ /* 0x000fc600078e10ff */
[----:B------:R-:W-:Y:S01]  /*9a80*/  STS [R27+0x24], R91 ;  /* 0x0000245b1b007388 */ /* 0x000fe20000000800 */
[----:B-1----:R-:W-:-:S03]  /*9a90*/  MOV R97, UR55 ;  /* 0x0000003700617c02 */ /* 0x002fc60008000f00 */
[----:B------:R-:W-:Y:S04]  /*9aa0*/  STS [R30+0x28], R89 ;  /* 0x000028591e007388 */ /* 0x000fe80000000800 */
[----:B------:R-:W-:Y:S04]  /*9ab0*/  STS [R29+0x2c], R87 ;  /* 0x00002c571d007388 */ /* 0x000fe80000000800 */
[----:B------:R-:W-:Y:S01]  /*9ac0*/  STS [R31+0x30], R85 ;  /* 0x000030551f007388 */ /* 0x000fe20000000800 */
[----:B------:R-:W-:-:S03]  /*9ad0*/  @!P4 FMUL.FTZ R8, R8, R73 ;  /* 0x000000490808c220 */ /* 0x000fc60000410000 */
[----:B------:R-:W-:Y:S01]  /*9ae0*/  STS [R35+0x34], R83 ;  /* 0x0000345323007388 */ /* 0x000fe20000000800 */
[----:B------:R-:W-:Y:S01]  /*9af0*/  @!P3 FMUL.FTZ R10, R10, R75 ;  /* 0x0000004b0a0ab220 */ /* 0x000fe20000410000 */
[----:B0-----:R-:W-:Y:S02]  /*9b00*/  @!P1 FMUL.FTZ R12, R12, R77 ;  /* 0x0000004d0c0c9220 */ /* 0x001fe40000410000 */
[----:B------:R-:W-:Y:S04]  /*9b10*/  STS [R32+0x38], R81 ;  /* 0x0000385120007388 */ /* 0x000fe80000000800 */
[----:B------:R-:W-:Y:S01]  /*9b20*/  STS [R37+0x3c], R79 ;  /* 0x00003c4f25007388 */ /* 0x000fe20000000800 */
[----:B------:R-:W-:-:S03]  /*9b30*/  NOP ;  /* 0x0000000000007918 */ /* 0x000fc60000000000 */
[----:B------:R-:W-:Y:S01]  /*9b40*/  LDS R39, [R100] ;  /* 0x0000000064277984 */ /* 0x000fe20000000800 */
[----:B------:R-:W-:-:S03]  /*9b50*/  FADD.FTZ R20, R20, UR5 ;  /* 0x0000000514147e21 */ /* 0x000fc60008010000 */
        /* <DEDUP_REMOVED lines=16> */
[----:B------:R-:W-:Y:S01]  /*9c60*/  @!P0 FMUL.FTZ R7, R7, R46 ;  /* 0x0000002e07078220 */ /* 0x000fe20000410000 */
[----:B------:R-:W-:Y:S01]  /*9c70*/  FADD.FTZ R21, R21, UR5 ;  /* 0x0000000515157e21 */ /* 0x000fe20008010000 */
[----:B------:R-:W-:-:S04]  /*9c80*/  FSETP.GTU.FTZ.AND P0, PT, R20, 20, PT ;  /* 0x41a000001400780b */ /* 0x000fc80003f1c000 */
[----:B------:R-:W-:Y:S01]  /*9c90*/  FSETP.GTU.FTZ.AND P1, PT, R21, 20, PT ;  /* 0x41a000001500780b */ /* 0x000fe20003f3c000 */
[----:B------:R-:W-:Y:S01]  /*9ca0*/  @!P5 FMUL.FTZ R15, R15, R36 ;  /* 0x000000240f0fd220 */ /* 0x000fe20000410000 */
[----:B------:R-:W-:Y:S01]  /*9cb0*/  FADD.FTZ R36, R22, UR5 ;  /* 0x0000000516247e21 */ /* 0x000fe20008010000 */
[----:B------:R-:W-:Y:S01]  /*9cc0*/  MOV R40, UR9 ;  /* 0x0000000900287c02 */ /* 0x000fe20008000f00 */
[----:B--2---:R-:W-:Y:S01]  /*9cd0*/  FADD.FTZ R38, R23, UR5 ;  /* 0x0000000517267e21 */ /* 0x004fe20008010000 */
[----:B------:R-:W-:Y:S02]  /*9ce0*/  SHF.R.S32.HI R33, RZ, 0x1f, R68 ;  /* 0x0000001fff217819 */ /* 0x000fe40000011444 */
[----:B------:R-:W-:Y:S02]  /*9cf0*/  MOV R66, UR7 ;  /* 0x0000000700427c02 */ /* 0x000fe40008000f00 */
[----:B------:R-:W-:Y:S01]  /*9d00*/  @!P0 FMUL.FTZ R22, R20, -1.4426950216293334961 ;  /* 0xbfb8aa3b14168820 */ /* 0x000fe20000410000 */
[----:B------:R-:W-:Y:S01]  /*9d10*/  IADD3 R20, P4, R68, UR9, RZ ;  /* 0x0000000944147c10 */ /* 0x000fe2000ff9e0ff */
[----:B------:R-:W-:-:S02]  /*9d20*/  @!P2 FMUL.FTZ R11, R11, R34 ;  /* 0x000000220b0ba220 */ /* 0x000fc40000410000 */
[----:B------:R-:W-:Y:S01]  /*9d30*/  @!P1 FMUL.FTZ R34, R21, -1.4426950216293334961 ;  /* 0xbfb8aa3b15229820 */ /* 0x000fe20000410000 */
[----:B------:R-:W-:Y:S01]  /*9d40*/  LEA.HI.X.SX32 R21, R40, R33, 0x1, P4 ;  /* 0x0000002128157211 */ /* 0x000fe200020f0eff */
[----:B------:R-:W-:Y:S01]  /*9d50*/  BAR.SYNC.DEFER_BLOCKING 0x0 ;  /* 0x0000000000007b1d */ /* 0x000fe20000010000 */
[----:B------:R-:W-:Y:S02]  /*9d60*/  FSETP.GTU.FTZ.AND P2, PT, R36, 20, PT ;  /* 0x41a000002400780b */ /* 0x000fe40003f5c000 */
[----:B------:R-:W-:-:S03]  /*9d70*/  FSETP.GTU.FTZ.AND P3, PT, R38, 20, PT ;  /* 0x41a000002600780b */ /* 0x000fc60003f7c000 */
[----:B------:R0:W1:Y:S01]  /*9d80*/  @!P0 MUFU.EX2 R23, R22 ;  /* 0x0000001600178308 */ /* 0x0000620000000800 */
[----:B------:R-:W2:Y:S07]  /*9d90*/  LDS R40, [R66+0x2100] ;  /* 0x0021000042287984 */ /* 0x000eae0000000800 */
[----:B0-----:R-:W-:Y:S02]  /*9da0*/  @!P2 FMUL.FTZ R22, R36, -1.4426950216293334961 ;  /* 0xbfb8aa3b2416a820 */ /* 0x001fe40000410000 */
[----:B------:R-:W-:Y:S01]  /*9db0*/  @!P3 FMUL.FTZ R36, R38, -1.4426950216293334961 ;  /* 0xbfb8aa3b2624b820 */ /* 0x000fe20000410000 */
[----:B---3--:R-:W-:Y:S01]  /*9dc0*/  FADD.FTZ R44, R24, UR5 ;  /* 0x00000005182c7e21 */ /* 0x008fe20008010000 */
[----:B-----5:R-:W-:Y:S01]  /*9dd0*/  FADD.FTZ R42, R25, UR5 ;  /* 0x00000005192a7e21 */ /* 0x020fe20008010000 */
[----:B------:R-:W0:Y:S03]  /*9de0*/  @!P1 MUFU.EX2 R24, R34 ;  /* 0x0000002200189308 */ /* 0x000e260000000800 */
[----:B------:R-:W-:-:S05]  /*9df0*/  FSETP.GTU.FTZ.AND P4, PT, R44, 20, PT ;  /* 0x41a000002c00780b */ /* 0x000fca0003f9c000 */
[----:B------:R-:W3:Y:S01]  /*9e00*/  @!P3 MUFU.EX2 R36, R36 ;  /* 0x000000240024b308 */ /* 0x000ee20000000800 */
[----:B------:R-:W-:-:S07]  /*9e10*/  FSETP.GTU.FTZ.AND P5, PT, R42, 20, PT ;  /* 0x41a000002a00780b */ /* 0x000fce0003fbc000 */
[----:B------:R4:W5:Y:S01]  /*9e20*/  @!P2 MUFU.EX2 R25, R22 ;  /* 0x000000160019a308 */ /* 0x0009620000000800 */
[----:B------:R-:W-:Y:S01]  /*9e30*/  @!P4 FMUL.FTZ R38, R44, -1.4426950216293334961 ;  /* 0xbfb8aa3b2c26c820 */ /* 0x000fe20000410000 */
[----:B-1----:R-:W-:Y:S01]  /*9e40*/  @!P0 FADD.FTZ R23, R23, 1 ;  /* 0x3f80000017178421 */ /* 0x002fe20000010000 */
[----:B0-----:R-:W-:Y:S01]  /*9e50*/  @!P1 FADD.FTZ R24, R24, 1 ;  /* 0x3f80000018189421 */ /* 0x001fe20000010000 */
[----:B---3--:R-:W-:Y:S02]  /*9e60*/  @!P3 FADD.FTZ R36, R36, 1 ;  /* 0x3f8000002424b421 */ /* 0x008fe40000010000 */
[----:B----4-:R-:W-:Y:S02]  /*9e70*/  @!P5 FMUL.FTZ R22, R42, -1.4426950216293334961 ;  /* 0xbfb8aa3b2a16d820 */ /* 0x010fe40000410000 */
[----:B------:R-:W0:Y:S01]  /*9e80*/  @!P4 MUFU.EX2 R38, R38 ;  /* 0x000000260026c308 */ /* 0x000e220000000800 */
[----:B------:R-:W-:Y:S01]  /*9e90*/  UIMAD UR7, UR29, UR30, URZ ;  /* 0x0000001e1d0772a4 */ /* 0x000fe2000f8e023f */
[----:B-----5:R-:W-:Y:S01]  /*9ea0*/  @!P2 FADD.FTZ R25, R25, 1 ;  /* 0x3f8000001919a421 */ /* 0x020fe20000010000 */
[----:B--2---:R-:W-:-:S05]  /*9eb0*/  ISETP.GE.AND P6, PT, R68, R40, PT ;  /* 0x000000284400720c */ /* 0x004fca0003fc6270 */
[----:B------:R1:W2:Y:S01]  /*9ec0*/  @!P5 MUFU.EX2 R34, R22 ;  /* 0x000000160022d308 */ /* 0x0002a20000000800 */
[----:B------:R-:W-:Y:S02]  /*9ed0*/  UIMAD.WIDE.U32 UR8, UR12, UR30, URZ ;  /* 0x0000001e0c0872a5 */ /* 0x000fe4000f8e003f */
[----:B------:R-:W-:-:S05]  /*9ee0*/  UIMAD UR29, UR29, UR32, URZ ;  /* 0x000000201d1d72a4 */ /* 0x000fca000f8e023f */
[----:B------:R1:W3:Y:S01]  /*9ef0*/  @!P0 MUFU.RCP R91, R23 ;  /* 0x00000017005b8308 */ /* 0x0002e20000001000 */
[----:B------:R-:W-:-:S07]  /*9f00*/  UIMAD UR28, UR12, UR31, UR7 ;  /* 0x0000001f0c1c72a4 */ /* 0x000fce000f8e0207 */
[----:B------:R1:W4:Y:S08]  /*9f10*/  @!P1 MUFU.RCP R93, R24 ;  /* 0x00000018005d9308 */ /* 0x0003300000001000 */
[----:B------:R1:W0:Y:S08]  /*9f20*/  @!P2 MUFU.RCP R95, R25 ;  /* 0x00000019005fa308 */ /* 0x0002300000001000 */
[----:B------:R-:W0:Y:S01]  /*9f30*/  @!P3 MUFU.RCP R36, R36 ;  /* 0x000000240024b308 */ /* 0x000e220000001000 */
[----:B------:R-:W-:Y:S01]  /*9f40*/  UIMAD UR7, UR12, UR33, UR29 ;  /* 0x000000210c0772a4 */ /* 0x000fe2000f8e021d */
[----:B------:R-:W-:Y:S01]  /*9f50*/  BSSY B0, `(.L_x_1095) ;  /* 0x0000010000007945 */ /* 0x000fe20003800000 */
[----:B------:R-:W-:-:S03]  /*9f60*/  UIADD3 UR31, UR9, UR28, URZ ;  /* 0x0000001c091f7290 */ /* 0x000fc6000fffe03f */
[----:B-1234-:R-:W-:Y:S09]  /*9f70*/  @P6 BRA `(.L_x_1096) ;  /* 0x0000000000346947 */ /* 0x01eff20003800000 */
        /* <DEDUP_REMOVED lines=13> */
.L_x_1096:
[----:B------:R-:W-:Y:S05]  /*a050*/  BSYNC B0 ;  /* 0x0000000000007941 */ /* 0x000fea0003800000 */
.L_x_1095:
[----:B------:R-:W2:Y:S01]  /*a060*/  LDL.LU R42, [R1+0xc4] ;  /* 0x0000c400012a7983 */ /* 0x000ea20000300800 */
[----:B------:R-:W-:Y:S01]  /*a070*/  ULDC.64 UR28, c[0x0][0x390] ;  /* 0x0000e400001c7ab9 */ /* 0x000fe20000000a00 */
[----:B------:R-:W-:Y:S01]  /*a080*/  UMOV UR9, UR31 ;  /* 0x0000001f00097c82 */ /* 0x000fe20008000000 */
[----:B------:R-:W-:Y:S01]  /*a090*/  UIMAD UR33, UR11, UR28, URZ ;  /* 0x0000001c0b2172a4 */ /* 0x000fe2000f8e023f */
[----:B0-----:R-:W-:Y:S01]  /*a0a0*/  @!P4 FADD.FTZ R38, R38, 1 ;  /* 0x3f8000002626c421 */ /* 0x001fe20000010000 */
[----:B------:R-:W-:Y:S01]  /*a0b0*/  UIMAD UR30, UR6, -0x800, UR13 ;  /* 0xfffff800061e78a4 */ /* 0x000fe2000f8e020d */
[----:B------:R-:W-:Y:S01]  /*a0c0*/  @!P0 FMUL.FTZ R16, R16, R91 ;  /* 0x0000005b10108220 */ /* 0x000fe20000410000 */
[----:B------:R-:W-:Y:S01]  /*a0d0*/  UIMAD.WIDE.U32 UR8, UR10, UR28, UR8 ;  /* 0x0000001c0a0872a5 */ /* 0x000fe2000f8e0008 */
[----:B------:R-:W-:Y:S01]  /*a0e0*/  @!P5 FADD.FTZ R34, R34, 1 ;  /* 0x3f8000002222d421 */ /* 0x000fe20000010000 */
[----:B------:R-:W-:Y:S01]  /*a0f0*/  UIMAD UR29, UR10, UR29, UR33 ;  /* 0x0000001d0a1d72a4 */ /* 0x000fe2000f8e0221 */
[----:B-1----:R0:W1:Y:S01]  /*a100*/  @!P4 MUFU.RCP R39, R38 ;  /* 0x000000260027c308 */ /* 0x0020620000001000 */
[----:B------:R-:W-:Y:S01]  /*a110*/  USHF.R.S32.HI UR33, URZ, 0x1f, UR30 ;  /* 0x0000001f3f217899 */ /* 0x000fe2000801141e */
[----:B------:R-:W-:Y:S01]  /*a120*/  @!P1 FMUL.FTZ R18, R18, R93 ;  /* 0x0000005d12129220 */ /* 0x000fe20000410000 */
[----:B------:R-:W-:Y:S01]  /*a130*/  UIADD3 UR28, UP0, UR30, UR8, URZ ;  /* 0x000000081e1c7290 */ /* 0x000fe2000ff1e03f */
[----:B------:R-:W-:Y:S01]  /*a140*/  @!P2 FMUL.FTZ R156, R156, R95 ;  /* 0x0000005f9c9ca220 */ /* 0x000fe20000410000 */
[----:B------:R-:W-:Y:S01]  /*a150*/  ULDC.64 UR34, c[0x0][0x3e0] ;  /* 0x0000f80000227ab9 */ /* 0x000fe20000000a00 */
[----:B------:R-:W-:Y:S01]  /*a160*/  ISETP.GE.AND P2, PT, R64, R40, PT ;  /* 0x000000284000720c */ /* 0x000fe20003f46270 */
[----:B------:R-:W-:Y:S01]  /*a170*/  UIADD3.X UR8, UR33, UR29, UR9, UP0, !UPT ;  /* 0x0000001d21087290 */ /* 0x000fe200087fe409 */
[C---:B------:R-:W-:Y:S01]  /*a180*/  LEA R22, P0, R68.reuse, UR34, 0x2 ;  /* 0x0000002244167c11 */ /* 0x040fe2000f8010ff */
[----:B------:R-:W3:Y:S01]  /*a190*/  @!P5 MUFU.RCP R25, R34 ;  /* 0x000000220019d308 */ /* 0x000ee20000001000 */
[----:B------:R-:W-:Y:S01]  /*a1a0*/  MOV R24, UR28 ;  /* 0x0000001c00187c02 */ /* 0x000fe20008000f00 */
[----:B------:R-:W-:Y:S01]  /*a1b0*/  @!P3 FMUL.FTZ R157, R157, R36 ;  /* 0x000000249d9db220 */ /* 0x000fe20000410000 */
[----:B------:R-:W-:Y:S01]  /*a1c0*/  LEA.HI.X R23, R68, UR35, R33, 0x2, P0 ;  /* 0x0000002344177c11 */ /* 0x000fe200080f1421 */
[----:B------:R-:W-:Y:S01]  /*a1d0*/  BSSY B0, `(.L_x_1097) ;  /* 0x000006f000007945 */ /* 0x000fe20003800000 */
[----:B------:R-:W-:-:S02]  /*a1e0*/  LEA R22, P1, R24, R22, 0x2 ;  /* 0x0000001618167211 */ /* 0x000fc400078210ff */
[----:B0-----:R-:W-:Y:S01]  /*a1f0*/  MOV R38, UR8 ;  /* 0x0000000800267c02 */ /* 0x001fe20008000f00 */
[----:B-1----:R-:W-:Y:S01]  /*a200*/  @!P4 FMUL.FTZ R158, R158, R39 ;  /* 0x000000279e9ec220 */ /* 0x002fe20000410000 */
[-C--:B------:R-:W-:Y:S01]  /*a210*/  ISETP.GE.AND P0, PT, R63, R40.reuse, PT ;  /* 0x000000283f00720c */ /* 0x080fe20003f06270 */
[----:B------:R-:W-:Y:S01]  /*a220*/  UIMAD.WIDE.U32 UR8, UR12, UR32, URZ ;  /* 0x000000200c0872a5 */ /* 0x000fe2000f8e003f */
[----:B------:R-:W-:Y:S02]  /*a230*/  LEA.HI.X R23, R24, R23, R38, 0x2, P1 ;  /* 0x0000001718177211 */ /* 0x000fe400008f1426 */
[-C--:B------:R-:W-:Y:S01]  /*a240*/  ISETP.GE.AND P1, PT, R62, R40.reuse, PT ;  /* 0x000000283e00720c */ /* 0x080fe20003f26270 */
[----:B------:R-:W-:Y:S01]  /*a250*/  UIADD3 UR31, UR9, UR7, URZ ;  /* 0x00000007091f7290 */ /* 0x000fe2000fffe03f */
[-C--:B------:R-:W-:Y:S01]  /*a260*/  ISETP.GE.AND P4, PT, R59, R40.reuse, PT ;  /* 0x000000283b00720c */ /* 0x080fe20003f86270 */
[----:B------:R-:W-:Y:S01]  /*a270*/  @!P2 STG.E desc[UR20][R22.64+-0x1f00], R43 ;  /* 0xffe1002b1600a986 */ /* 0x000fe2000c101914 */
[----:B---3--:R-:W-:Y:S01]  /*a280*/  @!P5 FMUL.FTZ R2, R2, R25 ;  /* 0x000000190202d220 */ /* 0x008fe20000410000 */
[----:B------:R-:W-:-:S02]  /*a290*/  ISETP.GE.AND P2, PT, R61, R40, PT ;  /* 0x000000283d00720c */ /* 0x000fc40003f46270 */
[-C--:B------:R-:W-:Y:S02]  /*a2a0*/  ISETP.GE.AND P5, PT, R60, R40.reuse, PT ;  /* 0x000000283c00720c */ /* 0x080fe40003fa6270 */
[----:B------:R-:W-:Y:S01]  /*a2b0*/  @!P0 STG.E desc[UR20][R22.64+-0x1e80], R45 ;  /* 0xffe1802d16008986 */ /* 0x000fe2000c101914 */
        /* <DEDUP_REMOVED lines=36> */
[----:B------:R-:W-:Y:S04]  /*a500*/  STS [R31+0x30], R18 ;  /* 0x000030121f007388 */ /* 0x000fe80000000800 */
        /* <DEDUP_REMOVED lines=19> */
[----:B--2---:R-:W-:-:S04]  /*a640*/  FADD.FTZ R24, R2, R42 ;  /* 0x0000002a02187221 */ /* 0x004fc80000010000 */
[----:B------:R-:W-:-:S04]  /*a650*/  FADD.FTZ R25, R24, R3 ;  /* 0x0000000318197221 */ /* 0x000fc80000010000 */
[----:B------:R-:W-:-:S04]  /*a660*/  FADD.FTZ R25, R25, R4 ;  /* 0x0000000419197221 */ /* 0x000fc80000010000 */
[----:B------:R-:W-:-:S04]  /*a670*/  FADD.FTZ R24, R25, R6 ;  /* 0x0000000619187221 */ /* 0x000fc80000010000 */
[----:B------:R-:W-:Y:S02]  /*a680*/  FADD.FTZ R25, R24, R7 ;  /* 0x0000000718197221 */ /* 0x000fe40000010000 */
[----:B------:R-:W-:Y:S02]  /*a690*/  LDS R7, [R100] ;  /* 0x0000000064077984 */ /* 0x000fe40000000800 */
[----:B------:R-:W-:Y:S02]  /*a6a0*/  FADD.FTZ R25, R25, R8 ;  /* 0x0000000819197221 */ /* 0x000fe40000010000 */
[----:B------:R-:W-:Y:S02]  /*a6b0*/  @!P6 STS [R66+0x2100], R97 ;  /* 0x002100614200e388 */ /* 0x000fe40000000800 */
[----:B0-----:R-:W-:Y:S01]  /*a6c0*/  FADD.FTZ R10, R25, R10 ;  /* 0x0000000a190a7221 */ /* 0x001fe20000010000 */
[----:B------:R-:W-:Y:S03]  /*a6d0*/  BAR.SYNC.DEFER_BLOCKING 0x0 ;  /* 0x0000000000007b1d */ /* 0x000fe60000010000 */
[----:B-1----:R-:W-:-:S04]  /*a6e0*/  FADD.FTZ R11, R10, R11 ;  /* 0x0000000b0a0b7221 */ /* 0x002fc80000010000 */
[----:B------:R-:W-:-:S04]  /*a6f0*/  FADD.FTZ R11, R11, R12 ;  /* 0x0000000c0b0b7221 */ /* 0x000fc80000010000 */
[----:B---3--:R-:W-:-:S04]  /*a700*/  FADD.FTZ R14, R11, R14 ;  /* 0x0000000e0b0e7221 */ /* 0x008fc80000010000 */
[----:B----4-:R-:W-:-:S04]  /*a710*/  FADD.FTZ R15, R14, R15 ;  /* 0x0000000f0e0f7221 */ /* 0x010fc80000010000 */
[----:B------:R-:W-:-:S04]  /*a720*/  FADD.FTZ R15, R15, R16 ;  /* 0x000000100f0f7221 */ /* 0x000fc80000010000 */
[----:B------:R-:W-:Y:S01]  /*a730*/  FADD.FTZ R15, R15, R18 ;  /* 0x000000120f0f7221 */ /* 0x000fe20000010000 */
[----:B------:R-:W0:Y:S03]  /*a740*/  LDS R0, [R66+0x2100] ;  /* 0x0021000042007984 */ /* 0x000e260000000800 */
[----:B-----5:R-:W-:-:S04]  /*a750*/  FADD.FTZ R156, R15, R156 ;  /* 0x0000009c0f9c7221 */ /* 0x020fc80000010000 */
        /* <DEDUP_REMOVED lines=22> */
.L_x_1098:
[----:B------:R-:W-:Y:S05]  /*a8c0*/  BSYNC B0 ;  /* 0x0000000000007941 */ /* 0x000fea0003800000 */
.L_x_1097:
[----:B------:R-:W-:Y:S01]  /*a8d0*/  ULDC.64 UR28, c[0x0][0x3b0] ;  /* 0x0000ec00001c7ab9 */ /* 0x000fe20000000a00 */
[----:B------:R-:W-:Y:S01]  /*a8e0*/  UMOV UR9, UR31 ;  /* 0x0000001f00097c82 */ /* 0x000fe20008000000 */
[-C--:B------:R-:W-:Y:S01]  /*a8f0*/  ISETP.GE.AND P3, PT, R65, R0.reuse, PT ;  /* 0x000000004100720c */ /* 0x080fe20003f66270 */
[----:B------:R-:W-:Y:S01]  /*a900*/  UIMAD.WIDE.U32 UR8, UR10, UR28, UR8 ;  /* 0x0000001c0a0872a5 */ /* 0x000fe2000f8e0008 */
[-C--:B------:R-:W-:Y:S01]  /*a910*/  ISETP.GE.AND P4, PT, R64, R0.reuse, PT ;  /* 0x000000004000720c */ /* 0x080fe20003f86270 */
[----:B------:R-:W-:Y:S01]  /*a920*/  UIMAD UR28, UR11, UR28, URZ ;  /* 0x0000001c0b1c72a4 */ /* 0x000fe2000f8e023f */
[-C--:B------:R-:W-:Y:S01]  /*a930*/  ISETP.GE.AND P5, PT, R63, R0.reuse, PT ;  /* 0x000000003f00720c */ /* 0x080fe20003fa6270 */
[----:B------:R-:W-:Y:S01]  /*a940*/  UIADD3 UR30, UP0, UR30, UR8, URZ ;  /* 0x000000081e1e7290 */ /* 0x000fe2000ff1e03f */
[-C--:B------:R-:W-:Y:S01]  /*a950*/  ISETP.GE.AND P6, PT, R62, R0.reuse, PT ;  /* 0x000000003e00720c */ /* 0x080fe20003fc6270 */
[----:B------:R-:W-:Y:S01]  /*a960*/  UIMAD UR8, UR10, UR29, UR28 ;  /* 0x0000001d0a0872a4 */ /* 0x000fe2000f8e021c */
[-C--:B------:R-:W-:Y:S01]  /*a970*/  ISETP.GE.AND P1, PT, R60, R0.reuse, PT ;  /* 0x000000003c00720c */ /* 0x080fe20003f26270 */
[----:B------:R-:W-:Y:S01]  /*a980*/  UIADD3 UR49, UP1, UR49, -0x2000, URZ ;  /* 0xffffe00031317890 */ /* 0x000fe2000ff3e03f */
[----:B------:R-:W-:Y:S01]  /*a990*/  ISETP.GE.AND P2, PT, R59, R0, PT ;  /* 0x000000003b00720c */ /* 0x000fe20003f46270 */
[----:B------:R-:W-:Y:S01]  /*a9a0*/  ULDC.64 UR28, c[0x0][0x3f0] ;  /* 0x0000fc00001c7ab9 */ /* 0x000fe20000000a00 */
[----:B------:R-:W-:Y:S01]  /*a9b0*/  UIADD3.X UR8, UR33, UR8, UR9, UP0, !UPT ;  /* 0x0000000821087290 */ /* 0x000fe200087fe409 */
[C---:B------:R-:W-:Y:S01]  /*a9c0*/  LEA R2, P0, R68.reuse, UR28, 0x2 ;  /* 0x0000001c44027c11 */ /* 0x040fe2000f8010ff */
[----:B------:R-:W-:Y:S01]  /*a9d0*/  UISETP.GT.AND UP0, UPT, UR51, 0x1, UPT ;  /* 0x000000013300788c */ /* 0x000fe2000bf04270 */
[----:B0-----:R-:W-:Y:S01]  /*a9e0*/  MOV R4, UR30 ;  /* 0x0000001e00047c02 */ /* 0x001fe20008000f00 */
[----:B------:R-:W-:Y:S01]  /*a9f0*/  UIADD3 UR17, UP2, UR17, -0x2000, URZ ;  /* 0xffffe00011117890 */ /* 0x000fe2000ff5e03f */
[----:B------:R-:W-:Y:S01]  /*aa00*/  LEA.HI.X R3, R68, UR29, R33, 0x2, P0 ;  /* 0x0000001d44037c11 */ /* 0x000fe200080f1421 */
[----:B------:R-:W-:Y:S01]  /*aa10*/  UIADD3 UR15, UP3, UR15, -0x2000, URZ ;  /* 0xffffe0000f0f7890 */ /* 0x000fe2000ff7e03f */
[----:B------:R-:W-:Y:S01]  /*aa20*/  LEA R2, P0, R4, R2, 0x2 ;  /* 0x0000000204027211 */ /* 0x000fe200078010ff */
[----:B------:R-:W-:Y:S01]  /*aa30*/  UIADD3 UR19, UP4, UR19, -0x2000, URZ ;  /* 0xffffe00013137890 */ /* 0x000fe2000ff9e03f */
[----:B------:R-:W-:Y:S01]  /*aa40*/  MOV R5, UR8 ;  /* 0x0000000800057c02 */ /* 0x000fe20008000f00 */
[----:B------:R-:W-:-:S02]  /*aa50*/  UIADD3 UR6, UR6, 0x1, URZ ;  /* 0x0000000106067890 */ /* 0x000fc4000fffe03f */
[----:B------:R-:W-:Y:S01]  /*aa60*/  UIADD3.X UR50, UR50, -0x1, URZ, UP1, !UPT ;  /* 0xffffffff32327890 */ /* 0x000fe20008ffe43f */
        /* <DEDUP_REMOVED lines=30> */
.L_x_1017:
        /* <DEDUP_REMOVED lines=41> */
.L_x_1101:
[----:B------:R-:W-:Y:S05]  /*aee0*/  BSYNC B0 ;  /* 0x0000000000007941 */ /* 0x000fea0003800000 */
.L_x_1100:
        /* <DEDUP_REMOVED lines=44> */
.L_x_1103:
[----:B------:R-:W2:Y:S02]  /*b1b0*/  S2R R11, SR_TID.X ;  /* 0x00000000000b7919 */ /* 0x000ea40000002100 */
.L_x_1104:
[----:B------:R-:W-:Y:S05]  /*b1c0*/  BSYNC B0 ;  /* 0x0000000000007941 */ /* 0x000fea0003800000 */
.L_x_1102:
[----:B------:R-:W-:Y:S02]  /*b1d0*/  ULDC UR22, c[0x0][0x21c] ;  /* 0x0000870000167ab9 */ /* 0x000fe40000000800 */
[----:B--2---:R-:W-:-:S13]  /*b1e0*/  ISETP.GE.AND P0, PT, R11, UR22, PT ;  /* 0x000000160b007c0c */ /* 0x004fda000bf06270 */
[----:B------:R-:W-:Y:S05]  /*b1f0*/  @P0 EXIT ;  /* 0x000000000000094d */ /* 0x000fea0003800000 */
[----:B------:R-:W2:Y:S01]  /*b200*/  S2UR UR12, SR_CgaCtaId ;  /* 0x00000000000c79c3 */ /* 0x000ea20000008800 */
[----:B------:R-:W-:Y:S01]  /*b210*/  ULDC.64 UR6, c[0x0][0x378] ;  /* 0x0000de0000067ab9 */ /* 0x000fe20000000a00 */
[----:B------:R-:W-:Y:S01]  /*b220*/  ULDC.64 UR8, c[0x0][0x338] ;  /* 0x0000ce0000087ab9 */ /* 0x000fe20000000a00 */
[----:B------:R-:W-:Y:S01]  /*b230*/  UIMAD UR4, UR11, UR6, URZ ;  /* 0x000000060b0472a4 */ /* 0x000fe2000f8e023f */
[----:B------:R-:W-:Y:S01]  /*b240*/  BSSY B0, `(.L_x_1105) ;  /* 0x000002c000007945 */ /* 0x000fe20003800000 */
[----:B------:R-:W-:Y:S02]  /*b250*/  UIMAD UR11, UR11, UR8, URZ ;  /* 0x000000080b0b72a4 */ /* 0x000fe4000f8e023f */
[----:B------:R-:W-:Y:S02]  /*b260*/  UIMAD.WIDE.U32 UR14, UR10, UR6, URZ ;  /* 0x000000060a0e72a5 */ /* 0x000fe4000f8e003f */
[----:B------:R-:W-:Y:S02]  /*b270*/  UIMAD UR7, UR10, UR7, UR4 ;  /* 0x000000070a0772a4 */ /* 0x000fe4000f8e0204 */
[----:B------:R-:W-:-:S02]  /*b280*/  UIMAD.WIDE.U32 UR4, UR10, UR8, URZ ;  /* 0x000000080a0472a5 */ /* 0x000fc4000f8e003f */
[----:B------:R-:W-:Y:S01]  /*b290*/  UIMAD UR6, UR10, UR9, UR11 ;  /* 0x000000090a0672a4 */ /* 0x000fe2000f8e020b */
[----:B------:R-:W-:Y:S01]  /*b2a0*/  UMOV UR8, 0x400 ;  /* 0x0000040000087882 */ /* 0x000fe20000000000 */
[----:B------:R-:W-:Y:S02]  /*b2b0*/  UIADD3 UR7, UR15, UR7, URZ ;  /* 0x000000070f077290 */ /* 0x000fe4000fffe03f */
[----:B------:R-:W-:Y:S01]  /*b2c0*/  UIADD3 UR6, UR5, UR6, URZ ;  /* 0x0000000605067290 */ /* 0x000fe2000fffe03f */
[----:B------:R-:W-:Y:S01]  /*b2d0*/  ULDC UR9, c[0x0][0x0] ;  /* 0x0000000000097ab9 */ /* 0x000fe20000000800 */
[----:B------:R-:W-:Y:S01]  /*b2e0*/  ULDC.64 UR10, c[0x0][0x340] ;  /* 0x0000d000000a7ab9 */ /* 0x000fe20000000a00 */
[----:B------:R-:W-:Y:S01]  /*b2f0*/  ULDC.64 UR16, c[0x0][0x380] ;  /* 0x0000e00000107ab9 */ /* 0x000fe20000000a00 */
[----:B------:R-:W-:Y:S01]  /*b300*/  ULDC.64 UR18, c[0x0][0x3d0] ;  /* 0x0000f40000127ab9 */ /* 0x000fe20000000a00 */
[----:B--2---:R-:W-:-:S03]  /*b310*/  ULEA UR8, UR12, UR8, 0x18 ;  /* 0x000000080c087291 */ /* 0x004fc6000f8ec03f */
[----:B------:R-:W-:-:S09]  /*b320*/  ULDC.64 UR12, c[0x0][0x3c0] ;  /* 0x0000f000000c7ab9 */ /* 0x000fd20000000a00 */
.L_x_1106:
        /* <DEDUP_REMOVED lines=30> */
.L_x_1105:
[----:B------:R-:W-:Y:S05]  /*b510*/  EXIT ;  /* 0x000000000000794d */ /* 0x000fea0003800000 */
.L_x_1054:
[----:B------:R-:W-:Y:S01]  /*b520*/  HFMA2.MMA R89, -RZ, RZ, 0, 5.9604644775390625e-08 ;  /* 0x00000001ff597435 */ /* 0x000fe200000001ff */
[----:B------:R-:W-:Y:S01]  /*b530*/  MOV R135, R132 ;  /* 0x0000008400877202 */ /* 0x000fe20000000f00 */
[----:B------:R-:W-:Y:S01]  /*b540*/  IMAD.MOV.U32 R148, RZ, RZ, -0x1 ;  /* 0xffffffffff947424 */ /* 0x000fe200078e00ff */
[----:B------:R-:W-:-:S08]  /*b550*/  MOV R88, RZ ;  /* 0x000000ff00587202 */ /* 0x000fd00000000f00 */
[----:B--2--5:R-:W-:Y:S05]  /*b560*/  WARPSYNC.COLLECTIVE R148, `(.L_x_1107) ;  /* 0x0000000094087348 */ /* 0x024fea0003c00000 */
[----:B------:R0:W1:Y:S02]  /*b570*/  SHFL.UP P3, R136, R135, R89, R88 ;  /* 0x0400005987887389 */ /* 0x0000640000060058 */
[----:B012--5:R-:W-:Y:S01]  /*b580*/  ENDCOLLECTIVE ;  /* 0x000000000000791b */ /* 0x027fe20003800000 */
.L_x_1107:
[----:B------:R-:W-:Y:S02]  /*b590*/  MOV R135, R133 ;  /* 0x0000008500877202 */ /* 0x000fe40000000f00 */
[----:B------:R-:W-:-:S07]  /*b5a0*/  MOV R134, R136 ;  /* 0x0000008800867202 */ /* 0x000fce0000000f00 */
[----:B------:R-:W-:Y:S05]  /*b5b0*/  WARPSYNC.COLLECTIVE R148, `(.L_x_1108) ;  /* 0x0000000094087348 */ /* 0x000fea0003c00000 */
[----:B------:R0:W1:Y:S02]  /*b5c0*/  SHFL.UP P3, R136, R135, R89, R88 ;  /* 0x0400005987887389 */ /* 0x0000640000060058 */
[----:B01----:R-:W-:Y:S01]  /*b5d0*/  ENDCOLLECTIVE ;  /* 0x000000000000791b */ /* 0x003fe20003800000 */
.L_x_1108:
        /* <DEDUP_REMOVED lines=10> */
.L_x_1109:
[----:B------:R-:W-:Y:S02]  /*b680*/  MOV R135, R133 ;  /* 0x0000008500877202 */ /* 0x000fe40000000f00 */
[----:B------:R-:W-:-:S07]  /*b690*/  MOV R134, R136 ;  /* 0x0000008800867202 */ /* 0x000fce0000000f00 */
[----:B------:R-:W-:Y:S05]  /*b6a0*/  WARPSYNC.COLLECTIVE R148, `(.L_x_1110) ;  /* 0x0000000094087348 */ /* 0x000fea0003c00000 */
[----:B------:R0:W1:Y:S02]  /*b6b0*/  SHFL.UP P3, R136, R135, R89, R88 ;  /* 0x0400005987887389 */ /* 0x0000640000060058 */
[----:B01----:R-:W-:Y:S01]  /*b6c0*/  ENDCOLLECTIVE ;  /* 0x000000000000791b */ /* 0x003fe20003800000 */
.L_x_1110:
        /* <DEDUP_REMOVED lines=10> */
.L_x_1111:
[----:B------:R-:W-:Y:S01]  /*b770*/  IMAD.MOV.U32 R135, RZ, RZ, R133 ;  /* 0x000000ffff877224 */ /* 0x000fe200078e0085 */
[----:B------:R-:W-:-:S07]  /*b780*/  MOV R134, R136 ;  /* 0x0000008800867202 */ /* 0x000fce0000000f00 */
[----:B------:R-:W-:Y:S05]  /*b790*/  WARPSYNC.COLLECTIVE R148, `(.L_x_1112) ;  /* 0x0000000094087348 */ /* 0x000fea0003c00000 */
[----:B------:R0:W1:Y:S02]  /*b7a0*/  SHFL.UP P3, R136, R135, R89, R88 ;  /* 0x0400005987887389 */ /* 0x0000640000060058 */
[----:B01----:R-:W-:Y:S01]  /*b7b0*/  ENDCOLLECTIVE ;  /* 0x000000000000791b */ /* 0x003fe20003800000 */
.L_x_1112:
        /* <DEDUP_REMOVED lines=10> */
.L_x_1113:
[----:B------:R-:W-:Y:S02]  /*b860*/  MOV R135, R133 ;  /* 0x0000008500877202 */ /* 0x000fe40000000f00 */
[----:B------:R-:W-:-:S07]  /*b870*/  MOV R134, R136 ;  /* 0x0000008800867202 */ /* 0x000fce0000000f00 */
[----:B------:R-:W-:Y:S05]  /*b880*/  WARPSYNC.COLLECTIVE R148, `(.L_x_1114) ;  /* 0x0000000094087348 */ /* 0x000fea0003c00000 */
[----:B------:R0:W1:Y:S02]  /*b890*/  SHFL.UP P3, R136, R135, R89, R88 ;  /* 0x0400005987887389 */ /* 0x0000640000060058 */
[----:B01----:R-:W-:Y:S01]  /*b8a0*/  ENDCOLLECTIVE ;  /* 0x000000000000791b */ /* 0x003fe20003800000 */
.L_x_1114:
        /* <DEDUP_REMOVED lines=10> */
.L_x_1115:
[----:B------:R-:W-:Y:S02]  /*b950*/  MOV R135, R133 ;  /* 0x0000008500877202 */ /* 0x000fe40000000f00 */
[----:B------:R-:W-:-:S07]  /*b960*/  MOV R134, R136 ;  /* 0x0000008800867202 */ /* 0x000fce0000000f00 */
[----:B------:R-:W-:Y:S05]  /*b970*/  WARPSYNC.COLLECTIVE R148, `(.L_x_1116) ;  /* 0x0000000094087348 */ /* 0x000fea0003c00000 */
[----:B------:R0:W1:Y:S02]  /*b980*/  SHFL.UP P3, R136, R135, R89, R88 ;  /* 0x0400005987887389 */ /* 0x0000640000060058 */
[----:B01----:R-:W-:Y:S01]  /*b990*/  ENDCOLLECTIVE ;  /* 0x000000000000791b */ /* 0x003fe20003800000 */
.L_x_1116:
[----:B------:R-:W-:Y:S01]  /*b9a0*/  MOV R88, R136 ;  /* 0x0000008800587202 */ /* 0x000fe20000000f00 */
[----:B------:R-:W-:Y:S06]  /*b9b0*/  BRA `(.L_x_1117) ;  /* 0xffffffa000f87947 */ /* 0x000fec000383ffff */
.L_x_1055:
[----:B------:R-:W-:Y:S01]  /*b9c0*/  HFMA2.MMA R89, -RZ, RZ, 0, 1.847743988037109375e-06 ;  /* 0x0000001fff597435 */ /* 0x000fe200000001ff */
[----:B------:R-:W-:Y:S01]  /*b9d0*/  BSSY B0, `(.L_x_1118) ;  /* 0x0000007000007945 */ /* 0x000fe20003800000 */
[----:B------:R-:W-:Y:S01]  /*b9e0*/  IMAD.MOV.U32 R147, RZ, RZ, R132 ;  /* 0x000000ffff937224 */ /* 0x000fe200078e0084 */
[----:B------:R-:W-:Y:S02]  /*b9f0*/  MOV R88, 0x1f ;  /* 0x0000001f00587802 */ /* 0x000fe40000000f00 */
[----:B------:R-:W-:-:S07]  /*ba00*/  MOV R148, 0xffffffff ;  /* 0xffffffff00947802 */ /* 0x000fce0000000f00 */
[----:B--2--5:R-:W-:Y:S05]  /*ba10*/  WARPSYNC.COLLECTIVE R148, `(.L_x_1119) ;  /* 0x0000000094087348 */ /* 0x024fea0003c00000 */
[----:B------:R0:W1:Y:S02]  /*ba20*/  SHFL.IDX P3, R153, R147, R89, R88 ;  /* 0x0000005993997389 */ /* 0x0000640000060058 */
[----:B012--5:R-:W-:Y:S01]  /*ba30*/  ENDCOLLECTIVE ;  /* 0x000000000000791b */ /* 0x027fe20003800000 */
.L_x_1119:
[----:B------:R-:W-:Y:S05]  /*ba40*/  BSYNC B0 ;  /* 0x0000000000007941 */ /* 0x000fea0003800000 */
.L_x_1118:
[----:B------:R-:W-:Y:S05]  /*ba50*/  BRA `(.L_x_1120) ;  /* 0xffffffa000e47947 */ /* 0x000fea000383ffff */
.L_x_1056:
[----:B------:R-:W-:Y:S01]  /*ba60*/  HFMA2.MMA R89, -RZ, RZ, 0, 1.847743988037109375e-06 ;  /* 0x0000001fff597435 */ /* 0x000fe200000001ff */
[----:B------:R-:W-:Y:S01]  /*ba70*/  BSSY B0, `(.L_x_1121) ;  /* 0x0000007000007945 */ /* 0x000fe20003800000 */
[----:B------:R-:W-:Y:S02]  /*ba80*/  MOV R147, R133 ;  /* 0x0000008500937202 */ /* 0x000fe40000000f00 */
[----:B------:R-:W-:Y:S02]  /*ba90*/  MOV R88, 0x1f ;  /* 0x0000001f00587802 */ /* 0x000fe40000000f00 */
[----:B------:R-:W-:-:S07]  /*baa0*/  MOV R148, 0xffffffff ;  /* 0xffffffff00947802 */ /* 0x000fce0000000f00 */
[----:B--2--5:R-:W-:Y:S05]  /*bab0*/  WARPSYNC.COLLECTIVE R148, `(.L_x_1122) ;  /* 0x0000000094087348 */ /* 0x024fea0003c00000 */
[----:B------:R0:W1:Y:S02]  /*bac0*/  SHFL.IDX P3, R153, R147, R89, R88 ;  /* 0x0000005993997389 */ /* 0x0000640000060058 */
[----:B012--5:R-:W-:Y:S01]  /*bad0*/  ENDCOLLECTIVE ;  /* 0x000000000000791b */ /* 0x027fe20003800000 */
.L_x_1122:
[----:B------:R-:W-:Y:S05]  /*bae0*/  BSYNC B0 ;  /* 0x0000000000007941 */ /* 0x000fea0003800000 */
.L_x_1121:
[----:B------:R-:W-:Y:S05]  /*baf0*/  BRA `(.L_x_1123) ;  /* 0xffffffa000c47947 */ /* 0x000fea000383ffff */
.L_x_1057:
[----:B------:R-:W-:Y:S01]  /*bb00*/  HFMA2.MMA R89, -RZ, RZ, 0, 5.9604644775390625e-08 ;  /* 0x00000001ff597435 */ /* 0x000fe200000001ff */
[----:B------:R-:W-:Y:S01]  /*bb10*/  BSSY B0, `(.L_x_1124) ;  /* 0x0000007000007945 */ /* 0x000fe20003800000 */
[----:B------:R-:W-:Y:S02]  /*bb20*/  MOV R135, R132 ;  /* 0x0000008400877202 */ /* 0x000fe40000000f00 */
[----:B------:R-:W-:Y:S02]  /*bb30*/  MOV R88, RZ ;  /* 0x000000ff00587202 */ /* 0x000fe40000000f00 */
[----:B------:R-:W-:-:S07]  /*bb40*/  MOV R148, 0xffffffff ;  /* 0xffffffff00947802 */ /* 0x000fce0000000f00 */
[----:B--2--5:R-:W-:Y:S05]  /*bb50*/  WARPSYNC.COLLECTIVE R148, `(.L_x_1125) ;  /* 0x0000000094087348 */ /* 0x024fea0003c00000 */
[----:B------:R0:W1:Y:S02]  /*bb60*/  SHFL.UP P3, R136, R135, R89, R88 ;  /* 0x0400005987887389 */ /* 0x0000640000060058 */
[----:B012--5:R-:W-:Y:S01]  /*bb70*/  ENDCOLLECTIVE ;  /* 0x000000000000791b */ /* 0x027fe20003800000 */
.L_x_1125:
[----:B------:R-:W-:Y:S05]  /*bb80*/  BSYNC B0 ;  /* 0x0000000000007941 */ /* 0x000fea0003800000 */
.L_x_1124:
        /* <DEDUP_REMOVED lines=9> */
.L_x_1126:
[----:B------:R-:W-:Y:S01]  /*bc20*/  HFMA2.MMA R89, -RZ, RZ, 0, 0 ;  /* 0x00000000ff597435 */ /* 0x000fe200000001ff */
[----:B------:R-:W-:-:S10]  /*bc30*/  MOV R88, 0x1f ;  /* 0x0000001f00587802 */ /* 0x000fd40000000f00 */
[----:B------:R-:W-:Y:S05]  /*bc40*/  WARPSYNC.COLLECTIVE R148, `(.L_x_1127) ;  /* 0x0000000094087348 */ /* 0x000fea0003c00000 */
[----:B------:R0:W1:Y:S02]  /*bc50*/  SHFL.IDX P3, R153, R147, R89, R88 ;  /* 0x0000005993997389 */ /* 0x0000640000060058 */
[----:B01----:R-:W-:Y:S01]  /*bc60*/  ENDCOLLECTIVE ;  /* 0x000000000000791b */ /* 0x003fe20003800000 */
.L_x_1127:
[----:B------:R-:W-:Y:S02]  /*bc70*/  MOV R133, R136 ;  /* 0x0000008800857202 */ /* 0x000fe40000000f00 */
[----:B------:R-:W-:Y:S02]  /*bc80*/  MOV R147, R81 ;  /* 0x0000005100937202 */ /* 0x000fe40000000f00 */
[----:B------:R-:W-:-:S07]  /*bc90*/  MOV R80, R153 ;  /* 0x0000009900507202 */ /* 0x000fce0000000f00 */
[----:B------:R-:W-:Y:S05]  /*bca0*/  WARPSYNC.COLLECTIVE R148, `(.L_x_1128) ;  /* 0x0000000094087348 */ /* 0x000fea0003c00000 */
[----:B------:R0:W1:Y:S02]  /*bcb0*/  SHFL.IDX P3, R153, R147, R89, R88 ;  /* 0x0000005993997389 */ /* 0x0000640000060058 */
[----:B01----:R-:W-:Y:S01]  /*bcc0*/  ENDCOLLECTIVE ;  /* 0x000000000000791b */ /* 0x003fe20003800000 */
.L_x_1128:
[----:B------:R-:W-:Y:S01]  /*bcd0*/  MOV R81, R153 ;  /* 0x0000009900517202 */ /* 0x000fe20000000f00 */
[----:B------:R-:W-:Y:S06]  /*bce0*/  BRA `(.L_x_1129) ;  /* 0xffffffa000607947 */ /* 0x000fec000383ffff */
.L_x_1059:
[----:B------:R-:W-:Y:S01]  /*bcf0*/  HFMA2.MMA R153, -RZ, RZ, 0, 5.9604644775390625e-08 ;  /* 0x00000001ff997435 */ /* 0x000fe200000001ff */
[----:B------:R-:W-:Y:S02]  /*bd00*/  MOV R163, R161 ;  /* 0x000000a100a37202 */ /* 0x000fe40000000f00 */
[----:B------:R-:W-:Y:S02]  /*bd10*/  MOV R88, 0x1f ;  /* 0x0000001f00587802 */ /* 0x000fe40000000f00 */
[----:B------:R-:W-:-:S07]  /*bd20*/  MOV R148, 0xffffffff ;  /* 0xffffffff00947802 */ /* 0x000fce0000000f00 */
[----:B------:R-:W-:Y:S05]  /*bd30*/  WARPSYNC.COLLECTIVE R148, `(.L_x_1130) ;  /* 0x0000000094087348 */ /* 0x000fea0003c00000 */
[----:B------:R0:W1:Y:S02]  /*bd40*/  SHFL.DOWN P6, R147, R163, R153, R88 ;  /* 0x08000099a3937389 */ /* 0x00006400000c0058 */
[----:B01----:R-:W-:Y:S01]  /*bd50*/  ENDCOLLECTIVE ;  /* 0x000000000000791b */ /* 0x003fe20003800000 */
.L_x_1130:
[----:B------:R-:W-:Y:S01]  /*bd60*/  MOV R163, R162 ;  /* 0x000000a200a37202 */ /* 0x000fe20000000f00 */
[----:B------:R-:W-:-:S07]  /*bd70*/  IMAD.MOV.U32 R89, RZ, RZ, R147 ;  /* 0x000000ffff597224 */ /* 0x000fce00078e0093 */
[----:B------:R-:W-:Y:S05]  /*bd80*/  WARPSYNC.COLLECTIVE R148, `(.L_x_1131) ;  /* 0x0000000094087348 */ /* 0x000fea0003c00000 */
[----:B------:R0:W1:Y:S02]  /*bd90*/  SHFL.DOWN P6, R147, R163, R153, R88 ;  /* 0x08000099a3937389 */ /* 0x00006400000c0058 */
[----:B01----:R-:W-:Y:S01]  /*bda0*/  ENDCOLLECTIVE ;  /* 0x000000000000791b */ /* 0x003fe20003800000 */
.L_x_1131:
        /* <DEDUP_REMOVED lines=9> */
.L_x_1132:
[----:B------:R-:W-:Y:S02]  /*be40*/  MOV R163, R162 ;  /* 0x000000a200a37202 */ /* 0x000fe40000000f00 */
[----:B------:R-:W-:-:S07]  /*be50*/  MOV R89, R147 ;  /* 0x0000009300597202 */ /* 0x000fce0000000f00 */
[----:B------:R-:W-:Y:S05]  /*be60*/  WARPSYNC.COLLECTIVE R148, `(.L_x_1133) ;  /* 0x0000000094087348 */ /* 0x000fea0003c00000 */
[----:B------:R0:W1:Y:S02]  /*be70*/  SHFL.DOWN P6, R147, R163, R153, R88 ;  /* 0x08000099a3937389 */ /* 0x00006400000c0058 */
[----:B01----:R-:W-:Y:S01]  /*be80*/  ENDCOLLECTIVE ;  /* 0x000000000000791b */ /* 0x003fe20003800000 */
.L_x_1133:
        /* <DEDUP_REMOVED lines=9> */
.L_x_1134:
[----:B------:R-:W-:Y:S02]  /*bf20*/  MOV R163, R162 ;  /* 0x000000a200a37202 */ /* 0x000fe40000000f00 */
[----:B------:R-:W-:-:S07]  /*bf30*/  MOV R89, R147 ;  /* 0x0000009300597202 */ /* 0x000fce0000000f00 */
[----:B------:R-:W-:Y:S05]  /*bf40*/  WARPSYNC.COLLECTIVE R148, `(.L_x_1135) ;  /* 0x0000000094087348 */ /* 0x000fea0003c00000 */
[----:B------:R0:W1:Y:S02]  /*bf50*/  SHFL.DOWN P6, R147, R163, R153, R88 ;  /* 0x08000099a3937389 */ /* 0x00006400000c0058 */
[----:B01----:R-:W-:Y:S01]  /*bf60*/  ENDCOLLECTIVE ;  /* 0x000000000000791b */ /* 0x003fe20003800000 */
.L_x_1135:
        /* <DEDUP_REMOVED lines=9> */
.L_x_1136:
[----:B------:R-:W-:Y:S02]  /*c000*/  MOV R163, R162 ;  /* 0x000000a200a37202 */ /* 0x000fe40000000f00 */
[----:B------:R-:W-:-:S07]  /*c010*/  MOV R89, R147 ;  /* 0x0000009300597202 */ /* 0x000fce0000000f00 */
[----:B------:R-:W-:Y:S05]  /*c020*/  WARPSYNC.COLLECTIVE R148, `(.L_x_1137) ;  /* 0x0000000094087348 */ /* 0x000fea0003c00000 */
[----:B------:R0:W1:Y:S02]  /*c030*/  SHFL.DOWN P6, R147, R163, R153, R88 ;  /* 0x08000099a3937389 */ /* 0x00006400000c0058 */
[----:B01----:R-:W-:Y:S01]  /*c040*/  ENDCOLLECTIVE ;  /* 0x000000000000791b */ /* 0x003fe20003800000 */
.L_x_1137:
        /* <DEDUP_REMOVED lines=9> */
.L_x_1138:
[----:B------:R-:W-:Y:S02]  /*c0e0*/  MOV R163, R162 ;  /* 0x000000a200a37202 */ /* 0x000fe40000000f00 */
[----:B------:R-:W-:-:S07]  /*c0f0*/  MOV R89, R147 ;  /* 0x0000009300597202 */ /* 0x000fce0000000f00 */
[----:B------:R-:W-:Y:S05]  /*c100*/  WARPSYNC.COLLECTIVE R148, `(.L_x_1139) ;  /* 0x0000000094087348 */ /* 0x000fea0003c00000 */
[----:B------:R0:W1:Y:S02]  /*c110*/  SHFL.DOWN P6, R147, R163, R153, R88 ;  /* 0x08000099a3937389 */ /* 0x00006400000c0058 */
[----:B01----:R-:W-:Y:S01]  /*c120*/  ENDCOLLECTIVE ;  /* 0x000000000000791b */ /* 0x003fe20003800000 */
.L_x_1139:
[----:B------:R-:W-:-:S05]  /*c130*/  MOV R88, R147 ;  /* 0x0000009300587202 */ /* 0x000fca0000000f00 */
[C---:B------:R-:W-:Y:S01]  /*c140*/  @!P0 FFMA.FTZ R162, R161.reuse, R88, R162 ;  /* 0x00000058a1a28223 */ /* 0x040fe200000100a2 */
[----:B------:R-:W-:Y:S01]  /*c150*/  @!P0 FMUL.FTZ R161, R161, R89 ;  /* 0x00000059a1a18220 */ /* 0x000fe20000410000 */
[----:B------:R-:W-:Y:S01]  /*c160*/  HFMA2.MMA R88, -RZ, RZ, 0, 1.847743988037109375e-06 ;  /* 0x0000001fff587435 */ /* 0x000fe200000001ff */
[----:B------:R-:W-:-:S03]  /*c170*/  IMAD.MOV.U32 R89, RZ, RZ, RZ ;  /* 0x000000ffff597224 */ /* 0x000fc600078e00ff */
[-C--:B------:R-:W-:Y:S02]  /*c180*/  MOV R147, R161.reuse ;  /* 0x000000a100937202 */ /* 0x080fe40000000f00 */
[----:B------:R-:W-:-:S07]  /*c190*/  MOV R163, R161 ;  /* 0x000000a100a37202 */ /* 0x000fce0000000f00 */
[----:B------:R-:W-:Y:S05]  /*c1a0*/  WARPSYNC.COLLECTIVE R148, `(.L_x_1140) ;  /* 0x0000000094087348 */ /* 0x000fea0003c00000 */
[----:B------:R0:W1:Y:S02]  /*c1b0*/  SHFL.IDX P3, R153, R147, R89, R88 ;  /* 0x0000005993997389 */ /* 0x0000640000060058 */
[----:B01----:R-:W-:Y:S01]  /*c1c0*/  ENDCOLLECTIVE ;  /* 0x000000000000791b */ /* 0x003fe20003800000 */
.L_x_1140:
[----:B------:R-:W-:Y:S02]  /*c1d0*/  MOV R147, R162 ;  /* 0x000000a200937202 */ /* 0x000fe40000000f00 */
[----:B------:R-:W-:-:S07]  /*c1e0*/  MOV R164, R153 ;  /* 0x0000009900a47202 */ /* 0x000fce0000000f00 */
[----:B------:R-:W-:Y:S05]  /*c1f0*/  WARPSYNC.COLLECTIVE R148, `(.L_x_1141) ;  /* 0x0000000094087348 */ /* 0x000fea0003c00000 */
[----:B------:R0:W1:Y:S02]  /*c200*/  SHFL.IDX P3, R153, R147, R89, R88 ;  /* 0x0000005993997389 */ /* 0x0000640000060058 */
[----:B01----:R-:W-:Y:S01]  /*c210*/  ENDCOLLECTIVE ;  /* 0x000000000000791b */ /* 0x003fe20003800000 */
.L_x_1141:
[----:B------:R-:W-:Y:S01]  /*c220*/  MOV R165, R153 ;  /* 0x0000009900a57202 */ /* 0x000fe20000000f00 */
[----:B------:R-:W-:-:S11]  /*c230*/  HFMA2.MMA R153, -RZ, RZ, 0, 5.9604644775390625e-08 ;  /* 0x00000001ff997435 */ /* 0x000fd600000001ff */
[----:B------:R-:W-:Y:S05]  /*c240*/  WARPSYNC.COLLECTIVE R148, `(.L_x_1142) ;  /* 0x0000000094087348 */ /* 0x000fea0003c00000 */
[----:B------:R0:W1:Y:S02]  /*c250*/  SHFL.DOWN P6, R147, R163, R153, R88 ;  /* 0x08000099a3937389 */ /* 0x00006400000c0058 */
[----:B01----:R-:W-:Y:S01]  /*c260*/  ENDCOLLECTIVE ;  /* 0x000000000000791b */ /* 0x003fe20003800000 */
.L_x_1142:
[----:B------:R-:W-:Y:S02]  /*c270*/  MOV R163, R162 ;  /* 0x000000a200a37202 */ /* 0x000fe40000000f00 */
[----:B------:R-:W-:-:S07]  /*c280*/  MOV R161, R147 ;  /* 0x0000009300a17202 */ /* 0x000fce0000000f00 */
[----:B------:R-:W-:Y:S05]  /*c290*/  WARPSYNC.COLLECTIVE R148, `(.L_x_1143) ;  /* 0x0000000094087348 */ /* 0x000fea0003c00000 */
[----:B------:R0:W1:Y:S02]  /*c2a0*/  SHFL.DOWN P6, R147, R163, R153, R88 ;  /* 0x08000099a3937389 */ /* 0x00006400000c0058 */
[----:B01----:R-:W-:Y:S01]  /*c2b0*/  ENDCOLLECTIVE ;  /* 0x000000000000791b */ /* 0x003fe20003800000 */
.L_x_1143:
[----:B------:R-:W-:Y:S02]  /*c2c0*/  MOV R162, R147 ;  /* 0x0000009300a27202 */ /* 0x000fe40000000f00 */
[----:B------:R-:W-:-:S07]  /*c2d0*/  MOV R147, R80 ;  /* 0x0000005000937202 */ /* 0x000fce0000000f00 */
[----:B------:R-:W-:Y:S05]  /*c2e0*/  WARPSYNC.COLLECTIVE R148, `(.L_x_1144) ;  /* 0x0000000094087348 */ /* 0x000fea0003c00000 */
[----:B------:R0:W1:Y:S02]  /*c2f0*/  SHFL.IDX P3, R153, R147, R89, R88 ;  /* 0x0000005993997389 */ /* 0x0000640000060058 */
[----:B01----:R-:W-:Y:S01]  /*c300*/  ENDCOLLECTIVE ;  /* 0x000000000000791b */ /* 0x003fe20003800000 */
.L_x_1144:
[----:B------:R-:W-:Y:S02]  /*c310*/  MOV R147, R81 ;  /* 0x0000005100937202 */ /* 0x000fe40000000f00 */
[----:B------:R-:W-:-:S07]  /*c320*/  MOV R163, R153 ;  /* 0x0000009900a37202 */ /* 0x000fce0000000f00 */
[----:B------:R-:W-:Y:S05]  /*c330*/  WARPSYNC.COLLECTIVE R148, `(.L_x_1145) ;  /* 0x0000000094087348 */ /* 0x000fea0003c00000 */
[----:B------:R0:W1:Y:S02]  /*c340*/  SHFL.IDX P3, R153, R147, R89, R88 ;  /* 0x0000005993997389 */ /* 0x0000640000060058 */
[----:B01----:R-:W-:Y:S01]  /*c350*/  ENDCOLLECTIVE ;  /* 0x000000000000791b */ /* 0x003fe20003800000 */
.L_x_1145:
[----:B------:R-:W-:Y:S01]  /*c360*/  MOV R89, R153 ;  /* 0x0000009900597202 */ /* 0x000fe20000000f00 */
[----:B------:R-:W-:Y:S06]  /*c370*/  BRA `(.L_x_1146) ;  /* 0xffffffa400087947 */ /* 0x000fec000383ffff */
.L_x_1147:
        /* <DEDUP_REMOVED lines=16> */
.L_x_10922:


//--------------------- .text._Z25selective_scan_bwd_kernelI32Selective_Scan_bwd_kernel_traitsILi128ELi16ELb0ELb1ELb0ELb1ELb1EffEEv12SSMParamsBwd --------------------------
	.section	.text._Z25selective_scan_bwd_kernelI32Selective_Scan_bwd_kernel_traitsILi128ELi16ELb0ELb1ELb0ELb1ELb1EffEEv12SSMParamsBwd,"ax",@progbits
	.align	128
        .global         _Z25selective_scan_bwd_kernelI32Selective_Scan_bwd_kernel_traitsILi128ELi16ELb0ELb1ELb0ELb1ELb1EffEEv12SSMParamsBwd
        .type           _Z25selective_scan_bwd_kernelI32Selective_Scan_bwd_kernel_traitsILi128ELi16ELb0ELb1ELb0ELb1ELb1EffEEv12SSMParamsBwd,@function
        .size           _Z25selective_scan_bwd_kernelI32Selective_Scan_bwd_kernel_traitsILi128ELi16ELb0ELb1ELb0ELb1ELb1EffEEv12SSMParamsBwd,(.L_x_10923 - _Z25selective_scan_bwd_kernelI32Selective_Scan_bwd_kernel_traitsILi128ELi16ELb0ELb1ELb0ELb1ELb1EffEEv12SSMParamsBwd)
        .other          _Z25selective_scan_bwd_kernelI32Selective_Scan_bwd_kernel_traitsILi128ELi16ELb0ELb1ELb0ELb1ELb1EffEEv12SSMParamsBwd,@"STO_CUDA_ENTRY STV_DEFAULT"
_Z25selective_scan_bwd_kernelI32Selective_Scan_bwd_kernel_traitsILi128ELi16ELb0ELb1ELb0ELb1ELb1EffEEv12SSMParamsBwd:
.text._Z25selective_scan_bwd_kernelI32Selective_Scan_bwd_kernel_traitsILi128ELi16ELb0ELb1ELb0ELb1ELb1EffEEv12SSMParamsBwd:
        /* <DEDUP_REMOVED lines=12> */
[----:B------:R-:W-:Y:S01]  /*00c0*/  ULDC.64 UR22, c[0x0][0x280] ;  /* 0x0000a00000167ab9 */ /* 0x000fe20000000a00 */
[----:B------:R-:W-:Y:S01]  /*00d0*/  PLOP3.LUT P1, PT, PT, PT, UP1, 0x80, 0x0 ;  /* 0x000000000000781c */ /* 0x000fe20003f2f018 */
[----:B------:R-:W-:Y:S01]  /*00e0*/  ULDC.64 UR28, c[0x0][0x3d8] ;  /* 0x0000f600001c7ab9 */ /* 0x000fe20000000a00 */
[----:B------:R-:W-:Y:S01]  /*00f0*/  UMOV UR26, URZ ;  /* 0x0000003f001a7c82 */ /* 0x000fe20008000000 */
[----:B------:R-:W-:Y:S01]  /*0100*/  ULDC.64 UR36, c[0x0][0x3f8] ;  /* 0x0000fe0000247ab9 */ /* 0x000fe20000000a00 */
        /* <DEDUP_REMOVED lines=13> */
[----:B------:R0:W2:Y:S04]  /*01e0*/  @P0 LDG.E R3, desc[UR24][R2.64] ;  /* 0x0000001802030981 */ /* 0x0000a8000c1e1900 */
[----:B------:R-:W3:Y:S01]  /*01f0*/  @P1 LDG.E R4, desc[UR24][R4.64] ;  /* 0x0000001804041981 */ /* 0x000ee2000c1e1900 */
[----:B------:R-:W-:Y:S01]  /*0200*/  MOV R0, UR32 ;  /* 0x0000002000007c02 */ /* 0x000fe20008000f00 */
[----:B------:R-:W1:Y:S01]  /*0210*/  S2UR UR8, SR_CTAID.X ;  /* 0x00000000000879c3 */ /* 0x000e620000002500 */
[----:B------:R-:W-:Y:S01]  /*0220*/  UISETP.NE.U32.AND UP0, UPT, UR4, URZ, UPT ;  /* 0x0000003f0400728c */ /* 0x000fe2000bf05070 */
[----:B------:R4:W-:Y:S01]  /*0230*/  STL [R1+0xc0], RZ ;  /* 0x0000c0ff01007387 */ /* 0x0009e20000100800 */
[----:B------:R-:W-:Y:S01]  /*0240*/  IABS R0, R0 ;  /* 0x0000000000007213 */ /* 0x000fe20000000000 */
[----:B------:R-:W-:-:S02]  /*0250*/  UISETP.NE.U32.AND UP1, UPT, UR28, URZ, UPT ;  /* 0x0000003f1c00728c */ /* 0x000fc4000bf25070 */
[----:B------:R-:W-:Y:S01]  /*0260*/  UISETP.NE.AND.EX UP0, UPT, UR5, URZ, UPT, UP0 ;  /* 0x0000003f0500728c */ /* 0x000fe2000bf05300 */
[----:B------:R-:W-:Y:S01]  /*0270*/  R2UR UR34, R0 ;  /* 0x00000000002272ca */ /* 0x000fe200000e0000 */
[----:B------:R-:W-:Y:S01]  /*0280*/  UISETP.NE.AND.EX UP1, UPT, UR29, URZ, UPT, UP1 ;  /* 0x0000003f1d00728c */ /* 0x000fe2000bf25310 */
[----:B------:R4:W-:Y:S01]  /*0290*/  STL [R1+0xbc], RZ ;  /* 0x0000bcff01007387 */ /* 0x0009e20000100800 */
[----:B------:R-:W-:Y:S01]  /*02a0*/  UISETP.NE.U32.AND UP2, UPT, UR36, URZ, UPT ;  /* 0x0000003f2400728c */ /* 0x000fe2000bf45070 */
[----:B------:R-:W-:-:S06]  /*02b0*/  UMOV UR27, URZ ;  /* 0x0000003f001b7c82 */ /* 0x000fcc0008000000 */
[----:B------:R-:W-:Y:S02]  /*02c0*/  @UP0 ULDC.64 UR48, c[0x0][0x310] ;  /* 0x0000c40000300ab9 */ /* 0x000fe40000000a00 */
[----:B------:R-:W-:Y:S01]  /*02d0*/  @UP1 ULEA UR26, UP3, UR7, UR28, 0x2 ;  /* 0x0000001c071a1291 */ /* 0x000fe2000f86103f */
[----:B------:R-:W5:Y:S02]  /*02e0*/  I2F.RP R0, UR34 ;  /* 0x0000002200007d06 */ /* 0x000f640008209400 */
[----:B------:R-:W-:Y:S01]  /*02f0*/  UMOV UR28, URZ ;  /* 0x0000003f001c7c82 */ /* 0x000fe20008000000 */
[----:B------:R-:W-:Y:S02]  /*0300*/  @UP1 ULEA.HI.X UR27, UR7, UR29, UR20, 0x2, UP3 ;  /* 0x0000001d071b1291 */ /* 0x000fe400098f1414 */
[----:B-1----:R-:W-:Y:S02]  /*0310*/  USHF.R.S32.HI UR9, URZ, 0x1f, UR8 ;  /* 0x0000001f3f097899 */ /* 0x002fe40008011408 */
[----:B------:R-:W-:-:S02]  /*0320*/  UIMAD.WIDE.U32 UR16, UR8, UR22, URZ ;  /* 0x00000016081072a5 */ /* 0x000fc4000f8e003f */
[----:B------:R-:W-:Y:S02]  /*0330*/  UIMAD UR4, UR9, UR22, URZ ;  /* 0x00000016090472a4 */ /* 0x000fe4000f8e023f */
[----:B------:R-:W-:Y:S02]  /*0340*/  UIMAD UR21, UR9, UR10, URZ ;  /* 0x0000000a091572a4 */ /* 0x000fe4000f8e023f */
[----:B------:R-:W-:Y:S01]  /*0350*/  UIMAD UR23, UR8, UR23, UR4 ;  /* 0x00000017081772a4 */ /* 0x000fe2000f8e0204 */
[----:B-----5:R-:W0:Y:S02]  /*0360*/  MUFU.RCP R0, R0 ;  /* 0x0000000000007308 */ /* 0x020e240000001000 */
[----:B------:R-:W-:Y:S01]  /*0370*/  UMOV UR4, URZ ;  /* 0x0000003f00047c82 */ /* 0x000fe20008000000 */
[----:B------:R-:W-:Y:S02]  /*0380*/  UIMAD UR22, UR9, UR12, URZ ;  /* 0x0000000c091672a4 */ /* 0x000fe4000f8e023f */
[----:B------:R-:W-:-:S02]  /*0390*/  UISETP.NE.AND.EX UP1, UPT, UR37, URZ, UPT, UP2 ;  /* 0x0000003f2500728c */ /* 0x000fc4000bf25320 */
[----:B------:R-:W-:Y:S02]  /*03a0*/  UIMAD UR6, UR9, UR18, URZ ;  /* 0x00000012090672a4 */ /* 0x000fe4000f8e023f */
[----:B------:R-:W-:Y:S02]  /*03b0*/  UIMAD.WIDE.U32 UR14, UR8, UR10, URZ ;  /* 0x0000000a080e72a5 */ /* 0x000fe4000f8e003f */
[----:B------:R-:W-:Y:S02]  /*03c0*/  UIMAD UR21, UR8, UR11, UR21 ;  /* 0x0000000b081572a4 */ /* 0x000fe4000f8e0215 */
[----:B------:R-:W-:Y:S02]  /*03d0*/  UIMAD.WIDE.U32 UR10, UR8, UR12, URZ ;  /* 0x0000000c080a72a5 */ /* 0x000fe4000f8e003f */
[----:B------:R-:W-:Y:S02]  /*03e0*/  UIMAD UR22, UR8, UR13, UR22 ;  /* 0x0000000d081672a4 */ /* 0x000fe4000f8e0216 */
[----:B------:R-:W-:Y:S01]  /*03f0*/  UIMAD.WIDE.U32 UR12, UR8, UR18, URZ ;  /* 0x00000012080c72a5 */ /* 0x000fe2000f8e003f */
[----:B0-----:R-:W-:Y:S01]  /*0400*/  IADD3 R2, R0, 0xffffffe, RZ ;  /* 0x0ffffffe00027810 */ /* 0x001fe20007ffe0ff */
[----:B------:R-:W-:Y:S01]  /*0410*/  UIMAD UR6, UR8, UR19, UR6 ;  /* 0x00000013080672a4 */ /* 0x000fe2000f8e0206 */
[----:B------:R-:W-:Y:S01]  /*0420*/  IABS R0, UR7 ;  /* 0x0000000700007c13 */ /* 0x000fe20008000000 */
[----:B------:R-:W-:Y:S01]  /*0430*/  @UP1 ULEA UR28, UP2, UR7, UR36, 0x2 ;  /* 0x00000024071c1291 */ /* 0x000fe2000f84103f */
[----:B------:R-:W-:-:S02]  /*0440*/  ULDC.64 UR18, c[0x0][0x288] ;  /* 0x0000a20000127ab9 */ /* 0x000fc40000000a00 */
[----:B------:R-:W0:Y:S01]  /*0450*/  F2I.FTZ.U32.TRUNC.NTZ R2, R2 ;  /* 0x0000000200027305 */ /* 0x000e22000021f000 */
[----:B------:R-:W-:Y:S01]  /*0460*/  R2UR UR35, R0 ;  /* 0x00000000002372ca */ /* 0x000fe200000e0000 */
[----:B------:R-:W-:Y:S01]  /*0470*/  UIMAD UR33, UR20, UR18, URZ ;  /* 0x00000012142172a4 */ /* 0x000fe2000f8e023f */
[----:B------:R-:W-:Y:S01]  /*0480*/  UMOV UR29, URZ ;  /* 0x0000003f001d7c82 */ /* 0x000fe20008000000 */
[----:B------:R-:W-:Y:S02]  /*0490*/  @UP1 ULEA.HI.X UR29, UR7, UR37, UR20, 0x2, UP2 ;  /* 0x00000025071d1291 */ /* 0x000fe400090f1414 */
[----:B------:R-:W-:Y:S02]  /*04a0*/  UIMAD UR33, UR7, UR19, UR33 ;  /* 0x00000013072172a4 */ /* 0x000fe4000f8e0221 */
[----:B------:R-:W-:Y:S02]  /*04b0*/  UIADD3 UR15, UR15, UR21, URZ ;  /* 0x000000150f0f7290 */ /* 0x000fe4000fffe03f */
[----:B------:R-:W-:-:S02]  /*04c0*/  UIADD3 UR11, UR11, UR22, URZ ;  /* 0x000000160b0b7290 */ /* 0x000fc4000fffe03f */
[----:B------:R-:W-:Y:S01]  /*04d0*/  UISETP.NE.AND UP1, UPT, UR32, URZ, UPT ;  /* 0x0000003f2000728c */ /* 0x000fe2000bf25270 */
[----:B0-----:R-:W-:Y:S01]  /*04e0*/  R2UR UR5, R2 ;  /* 0x00000000020572ca */ /* 0x001fe200000e0000 */
[----:B------:R-:W-:-:S12]  /*04f0*/  UIADD3 UR13, UR13, UR6, URZ ;  /* 0x000000060d0d7290 */ /* 0x000fd8000fffe03f */
        /* <DEDUP_REMOVED lines=19> */
[----:B------:R-:W-:-:S03]  /*0630*/  ULEA UR22, UR20, 0xfffff800, 0xb ;  /* 0xfffff80014167891 */ /* 0x000fc6000f8e583f */
[----:B------:R-:W-:Y:S02]  /*0640*/  @!UP4 UIADD3 UR30, UR30, -UR34, URZ ;  /* 0x800000221e1ec290 */ /* 0x000fe4000fffe03f */
[----:B------:R-:W-:Y:S02]  /*0650*/  ULOP3.LUT UR14, UR7, UR32, URZ, 0x3c, !UPT ;  /* 0x00000020070e7292 */ /* 0x000fe4000f8e3c3f */
[----:B------:R-:W-:Y:S02]  /*0660*/  UISETP.GE.U32.AND UP3, UPT, UR30, UR34, UPT ;  /* 0x000000221e00728c */ /* 0x000fe4000bf66070 */
[----:B------:R-:W-:Y:S02]  /*0670*/  USHF.R.S32.HI UR21, URZ, 0x1f, UR22 ;  /* 0x0000001f3f157899 */ /* 0x000fe40008011416 */
[----:B------:R-:W-:Y:S02]  /*0680*/  UIADD3 UR15, UP5, UR22, UR4, URZ ;  /* 0x00000004160f7290 */ /* 0x000fe4000ffbe03f */
[----:B------:R-:W-:-:S02]  /*0690*/  UIMAD.WIDE.U32 UR16, UR7, UR16, UR10 ;  /* 0x00000010071072a5 */ /* 0x000fc4000f8e000a */
[----:B------:R-:W-:Y:S01]  /*06a0*/  @!UP4 UIADD3 UR23, UR23, 0x1, URZ ;  /* 0x000000011717c890 */ /* 0x000fe2000fffe03f */
[----:B------:R-:W-:Y:S01]  /*06b0*/  ULDC.64 UR10, c[0x0][0x2f0] ;  /* 0x0000bc00000a7ab9 */ /* 0x000fe20000000a00 */
[----:B------:R-:W-:Y:S02]  /*06c0*/  UISETP.GE.AND UP2, UPT, UR14, URZ, UPT ;  /* 0x0000003f0e00728c */ /* 0x000fe4000bf46270 */
[----:B------:R-:W-:Y:S02]  /*06d0*/  UIADD3.X UR5, UR21, UR5, UR33, UP5, !UPT ;  /* 0x0000000515057290 */ /* 0x000fe4000affe421 */
[----:B------:R-:W-:Y:S02]  /*06e0*/  ULEA UR14, UP4, UR15, UR10, 0x2 ;  /* 0x0000000a0f0e7291 */ /* 0x000fe4000f88103f */
[----:B------:R-:W-:Y:S02]  /*06f0*/  @UP3 UIADD3 UR23, UR23, 0x1, URZ ;  /* 0x0000000117173890 */ /* 0x000fe4000fffe03f */
[----:B------:R-:W-:-:S02]  /*0700*/  UIADD3 UR4, UP3, UR22, UR18, URZ ;  /* 0x0000001216047290 */ /* 0x000fc4000ff7e03f */
[----:B------:R-:W-:Y:S02]  /*0710*/  ULEA.HI.X UR15, UR15, UR11, UR5, 0x2, UP4 ;  /* 0x0000000b0f0f7291 */ /* 0x000fe4000a0f1405 */
[----:B------:R-:W-:Y:S01]  /*0720*/  UIADD3.X UR19, UR21, UR19, UR31, UP3, !UPT ;  /* 0x0000001315137290 */ /* 0x000fe20009ffe41f */
[----:B------:R-:W-:Y:S02]  /*0730*/  ULDC.64 UR10, c[0x0][0x2f8] ;  /* 0x0000be00000a7ab9 */ /* 0x000fe40000000a00 */
        /* <DEDUP_REMOVED lines=16> */
[----:B------:R-:W-:-:S02]  /*0840*/  UIMAD UR31, UR10, UR33, UR4 ;  /* 0x000000210a1f72a4 */ /* 0x000fc4000f8e0204 */
[----:B------:R-:W-:Y:S02]  /*0850*/  @UP0 UIMAD UR23, UR23, UR20, URZ ;  /* 0x00000014171702a4 */ /* 0x000fe4000f8e023f */
[----:B------:R-:W-:Y:S01]  /*0860*/  UIMAD.WIDE.U32 UR16, UR10, UR32, UR12 ;  /* 0x000000200a1072a5 */ /* 0x000fe2000f8e000c */
[----:B------:R-:W-:Y:S02]  /*0870*/  UMOV UR4, URZ ;  /* 0x0000003f00047c82 */ /* 0x000fe40008000000 */
[----:B------:R-:W-:Y:S01]  /*0880*/  @UP0 ULDC UR32, c[0x0][0x21c] ;  /* 0x0000870000200ab9 */ /* 0x000fe20000000800 */
[----:B------:R-:W-:Y:S02]  /*0890*/  UIADD3 UR16, UP2, UR22, UR16, URZ ;  /* 0x0000001016107290 */ /* 0x000fe4000ff5e03f */
[----:B------:R-:W-:Y:S02]  /*08a0*/  @UP0 UIMAD UR23, UR23, UR32, URZ ;  /* 0x00000020171702a4 */ /* 0x000fe4000f8e023f */
[----:B------:R-:W-:-:S02]  /*08b0*/  UIADD3 UR31, UR17, UR31, URZ ;  /* 0x0000001f111f7290 */ /* 0x000fc4000fffe03f */
[----:B------:R-:W-:Y:S01]  /*08c0*/  @UP0 UIMAD.WIDE UR48, UR23, 0x8, UR48 ;  /* 0x00000008173008a5 */ /* 0x000fe2000f8e0230 */
[----:B------:R-:W-:Y:S01]  /*08d0*/  ULDC.64 UR12, c[0x0][0x2d8] ;  /* 0x0000b600000c7ab9 */ /* 0x000fe20000000a00 */
[----:B------:R-:W-:Y:S02]  /*08e0*/  UIADD3.X UR21, UR21, UR31, URZ, UP2, !UPT ;  /* 0x0000001f15157290 */ /* 0x000fe400097fe43f */
[----:B------:R-:W-:Y:S01]  /*08f0*/  ULEA UR22, UP3, UR16, UR12, 0x2 ;  /* 0x0000000c10167291 */ /* 0x000fe2000f86103f */
[----:B------:R-:W-:Y:S02]  /*0900*/  UMOV UR5, URZ ;  /* 0x0000003f00057c82 */ /* 0x000fe40008000000 */
[----:B------:R-:W-:Y:S01]  /*0910*/  @!UP0 UMOV UR48, URZ ;  /* 0x0000003f00308c82 */ /* 0x000fe20008000000 */
[----:B------:R-:W-:Y:S01]  /*0920*/  ULEA.HI.X UR21, UR16, UR13, UR21, 0x2, UP3 ;  /* 0x0000000d10157291 */ /* 0x000fe200098f1415 */
[----:B------:R-:W-:Y:S01]  /*0930*/  @!UP0 UMOV UR49, URZ ;  /* 0x0000003f00318c82 */ /* 0x000fe20008000000 */
[----:B--2---:R-:W-:-:S02]  /*0940*/  @P0 R2UR UR4, R3 ;  /* 0x00000000030402ca */ /* 0x004fc400000e0000 */
[----:B------:R-:W-:Y:S02]  /*0950*/  PLOP3.LUT P0, PT, PT, PT, UP1, 0x80, 0x0 ;  /* 0x000000000000781c */ /* 0x000fe40003f0f018 */
[----:B---3--:R-:W-:-:S11]  /*0960*/  @P1 R2UR UR5, R4 ;  /* 0x00000000040512ca */ /* 0x008fd600000e0000 */
[----:B----4-:R-:W-:Y:S05]  /*0970*/  @!P0 BRA `(.L_x_1148) ;  /* 0x000000c800c08947 */ /* 0x010fea0003800000 */
[----:B------:R-:W0:Y:S01]  /*0980*/  S2R R64, SR_TID.X ;  /* 0x0000000000407919 */ /* 0x000e220000002100 */
[----:B------:R-:W1:Y:S01]  /*0990*/  S2UR UR20, SR_CgaCtaId ;  /* 0x00000000001479c3 */ /* 0x000e620000008800 */
[----:B------:R-:W-:Y:S01]  /*09a0*/  UMOV UR32, 0x400 ;  /* 0x0000040000207882 */ /* 0x000fe20000000000 */
[----:B------:R-:W-:Y:S01]  /*09b0*/  UMOV UR12, UR14 ;  /* 0x0000000e000c7c82 */ /* 0x000fe20008000000 */
[----:B------:R-:W-:Y:S01]  /*09c0*/  STL [R1+0xbc], RZ ;  /* 0x0000bcff01007387 */ /* 0x000fe20000100800 */
[----:B------:R-:W-:Y:S01]  /*09d0*/  UMOV UR13, UR15 ;  /* 0x0000000f000d7c82 */ /* 0x000fe20008000000 */
[----:B------:R-:W-:Y:S01]  /*09e0*/  UMOV UR14, UR18 ;  /* 0x00000012000e7c82 */ /* 0x000fe20008000000 */
[----:B------:R-:W-:Y:S01]  /*09f0*/  UMOV UR15, UR19 ;  /* 0x00000013000f7c82 */ /* 0x000fe20008000000 */
[----:B------:R-:W-:Y:S01]  /*0a00*/  STL [R1+0xc0], RZ ;  /* 0x0000c0ff01007387 */ /* 0x000fe20000100800 */
[----:B------:R-:W-:Y:S01]  /*0a10*/  UMOV UR16, UR6 ;  /* 0x0000000600107c82 */ /* 0x000fe20008000000 */
[----:B------:R-:W-:Y:S01]  /*0a20*/  UMOV UR17, UR30 ;  /* 0x0000001e00117c82 */ /* 0x000fe20008000000 */
[----:B------:R-:W-:Y:S01]  /*0a30*/  UMOV UR18, UR22 ;  /* 0x0000001600127c82 */ /* 0x000fe20008000000 */
[----:B------:R-:W-:Y:S01]  /*0a40*/  UMOV UR19, UR21 ;  /* 0x0000001500137c82 */ /* 0x000fe20008000000 */
[----:B------:R-:W-:Y:S01]  /*0a50*/  UMOV UR6, URZ ;  /* 0x0000003f00067c82 */ /* 0x000fe20008000000 */
[----:B-1----:R-:W-:Y:S01]  /*0a60*/  ULEA UR32, UR20, UR32, 0x18 ;  /* 0x0000002014207291 */ /* 0x002fe2000f8ec03f */
[----:B0-----:R-:W-:-:S02]  /*0a70*/  SHF.R.S32.HI R3, RZ, 0x1f, R64 ;  /* 0x0000001fff037819 */ /* 0x001fc40000011440 */
[----:B------:R-:W-:Y:S02]  /*0a80*/  SHF.L.U32 R0, R64, 0x4, RZ ;  /* 0x0000000440007819 */ /* 0x000fe400000006ff */
[----:B------:R-:W-:Y:S02]  /*0a90*/  LEA.HI R2, R3, R64, RZ, 0x5 ;  /* 0x0000004003027211 */ /* 0x000fe400078f28ff */
[----:B------:R-:W-:Y:S02]  /*0aa0*/  LOP3.LUT R3, R0, 0xfffffe00, RZ, 0xc0, !PT ;  /* 0xfffffe0000037812 */ /* 0x000fe400078ec0ff */
[----:B------:R-:W-:Y:S02]  /*0ab0*/  SHF.R.S32.HI R2, RZ, 0x5, R2 ;  /* 0x00000005ff027819 */ /* 0x000fe40000011402 */
[----:B------:R-:W-:Y:S02]  /*0ac0*/  LOP3.LUT R3, R3, 0x1f, R64, 0xf8, !PT ;  /* 0x0000001f03037812 */ /* 0x000fe400078ef840 */
[----:B------:R-:W-:-:S02]  /*0ad0*/  LEA R2, R2, UR32, 0x3 ;  /* 0x0000002002027c11 */ /* 0x000fc4000f8e18ff */
[C---:B------:R-:W-:Y:S02]  /*0ae0*/  LOP3.LUT R0, R3.reuse, 0x20, RZ, 0xfc, !PT ;  /* 0x0000002003007812 */ /* 0x040fe400078efcff */
[C---:B------:R-:W-:Y:S01]  /*0af0*/  LOP3.LUT R4, R3.reuse, 0x40, RZ, 0xfc, !PT ;  /* 0x0000004003047812 */ /* 0x040fe200078efcff */
[----:B------:R0:W-:Y:S01]  /*0b00*/  STL [R1+0xac], R2 ;  /* 0x0000ac0201007387 */ /* 0x0001e20000100800 */
[C---:B------:R-:W-:Y:S02]  /*0b10*/  LOP3.LUT R0, R3.reuse, 0x80, RZ, 0xfc, !PT ;  /* 0x0000008003007812 */ /* 0x040fe400078efcff */
[----:B0-----:R-:W-:-:S07]  /*0b20*/  LOP3.LUT R2, R3, 0x60, RZ, 0xfc, !PT ;  /* 0x0000006003027812 */ /* 0x001fce00078efcff */
.L_x_1235:
        /* <DEDUP_REMOVED lines=8> */
[----:B------:R-:W-:Y:S01]  /*0bb0*/  IMAD.MOV.U32 R0, RZ, RZ, RZ ;  /* 0x000000ffff007224 */ /* 0x000fe200078e00ff */
[----:B------:R-:W-:Y:S01]  /*0bc0*/  LOP3.LUT R121, R121, 0x1f, R64, 0xf8, !PT ;  /* 0x0000001f79797812 */ /* 0x000fe200078ef840 */
[----:B------:R-:W-:Y:S01]  /*0bd0*/  UIADD3 UR22, -UR21, UR42, URZ ;  /* 0x0000002a15167290 */ /* 0x000fe2000fffe13f */
[----:B------:R-:W-:-:S02]  /*0be0*/  SHF.L.U32 R137, R64, 0x4, RZ ;  /* 0x0000000440897819 */ /* 0x000fc400000006ff */
[----:B------:R-:W-:Y:S02]  /*0bf0*/  CS2R R4, SRZ ;  /* 0x0000000000047805 */ /* 0x000fe4000001ff00 */
[C---:B------:R-:W-:Y:S02]  /*0c00*/  SHF.L.U32 R136, R64.reuse, 0x4, RZ ;  /* 0x0000000440887819 */ /* 0x040fe400000006ff */
[----:B------:R-:W-:Y:S02]  /*0c10*/  CS2R R6, SRZ ;  /* 0x0000000000067805 */ /* 0x000fe4000001ff00 */
[----:B------:R-:W-:Y:S02]  /*0c20*/  SHF.L.U32 R135, R64, 0x4, RZ ;  /* 0x0000000440877819 */ /* 0x000fe400000006ff */
[----:B------:R-:W-:Y:S02]  /*0c30*/  CS2R R8, SRZ ;  /* 0x0000000000087805 */ /* 0x000fe4000001ff00 */
[----:B------:R-:W-:-:S02]  /*0c40*/  LOP3.LUT R66, R67, 0x1f, R64, 0xf8, !PT ;  /* 0x0000001f43427812 */ /* 0x000fc400078ef840 */
[----:B------:R-:W-:Y:S02]  /*0c50*/  CS2R R10, SRZ ;  /* 0x00000000000a7805 */ /* 0x000fe4000001ff00 */
[----:B------:R-:W-:Y:S02]  /*0c60*/  LOP3.LUT R121, R121, 0x20, RZ, 0xfc, !PT ;  /* 0x0000002079797812 */ /* 0x000fe400078efcff */
[----:B------:R-:W-:Y:S02]  /*0c70*/  CS2R R12, SRZ ;  /* 0x00000000000c7805 */ /* 0x000fe4000001ff00 */
[----:B------:R-:W-:Y:S02]  /*0c80*/  LOP3.LUT R137, R137, 0xfffffe00, RZ, 0xc0, !PT ;  /* 0xfffffe0089897812 */ /* 0x000fe400078ec0ff */
[----:B------:R-:W-:Y:S02]  /*0c90*/  LOP3.LUT R136, R136, 0xfffffe00, RZ, 0xc0, !PT ;  /* 0xfffffe0088887812 */ /* 0x000fe400078ec0ff */
[----:B------:R-:W-:-:S02]  /*0ca0*/  LOP3.LUT R135, R135, 0xfffffe00, RZ, 0xc0, !PT ;  /* 0xfffffe0087877812 */ /* 0x000fc400078ec0ff */
[----:B------:R-:W-:Y:S02]  /*0cb0*/  ISETP.GE.AND P2, PT, R66, UR22, PT ;  /* 0x0000001642007c0c */ /* 0x000fe4000bf46270 */
[--C-:B------:R-:W-:Y:S02]  /*0cc0*/  LOP3.LUT R137, R137, 0x1f, R64.reuse, 0xf8, !PT ;  /* 0x0000001f89897812 */ /* 0x100fe400078ef840 */
[----:B------:R-:W-:Y:S02]  /*0cd0*/  ISETP.GE.AND P1, PT, R121, UR22, PT ;  /* 0x0000001679007c0c */ /* 0x000fe4000bf26270 */
[--C-:B------:R-:W-:Y:S02]  /*0ce0*/  LOP3.LUT R136, R136, 0x1f, R64.reuse, 0xf8, !PT ;  /* 0x0000001f88887812 */ /* 0x100fe400078ef840 */
[----:B------:R-:W-:Y:S02]  /*0cf0*/  LOP3.LUT R135, R135, 0x1f, R64, 0xf8, !PT ;  /* 0x0000001f87877812 */ /* 0x000fe400078ef840 */
[----:B------:R-:W-:-:S02]  /*0d00*/  SHF.R.S32.HI R67, RZ, 0x1f, R66 ;  /* 0x0000001fff437819 */ /* 0x000fc40000011442 */
[----:B------:R-:W-:Y:S02]  /*0d10*/  LEA R2, P3, R66, UR12, 0x2 ;  /* 0x0000000c42027c11 */ /* 0x000fe4000f8610ff */
[----:B------:R-:W-:Y:S02]  /*0d20*/  LOP3.LUT R137, R137, 0x40, RZ, 0xfc, !PT ;  /* 0x0000004089897812 */ /* 0x000fe400078efcff */
[----:B------:R-:W-:Y:S02]  /*0d30*/  LOP3.LUT R136, R136, 0x60, RZ, 0xfc, !PT ;  /* 0x0000006088887812 */ /* 0x000fe400078efcff */
[----:B------:R-:W-:Y:S02]  /*0d40*/  LOP3.LUT R135, R135, 0x80, RZ, 0xfc, !PT ;  /* 0x0000008087877812 */ /* 0x000fe400078efcff */
[C---:B------:R-:W-:Y:S02]  /*0d50*/  LOP3.LUT R134, R66.reuse, 0xa0, RZ, 0xfc, !PT ;  /* 0x000000a042867812 */ /* 0x040fe400078efcff */
[C---:B------:R-:W-:Y:S01]  /*0d60*/  LEA.HI.X R3, R66.reuse, UR13, R67, 0x2, P3 ;  /* 0x0000000d42037c11 */ /* 0x040fe200098f1443 */
[----:B------:R-:W-:Y:S01]  /*0d70*/  BAR.SYNC.DEFER_BLOCKING 0x0 ;  /* 0x0000000000007b1d */ /* 0x000fe20000010000 */
[----:B------:R-:W-:-:S02]  /*0d80*/  LOP3.LUT R133, R66, 0xc0, RZ, 0xfc, !PT ;  /* 0x000000c042857812 */ /* 0x000fc400078efcff */
[----:B------:R-:W-:Y:S02]  /*0d90*/  ISETP.GE.AND P0, PT, R137, UR22, PT ;  /* 0x0000001689007c0c */ /* 0x000fe4000bf06270 */
[----:B------:R-:W-:Y:S02]  /*0da0*/  LOP3.LUT R132, R66, 0xe0, RZ, 0xfc, !PT ;  /* 0x000000e042847812 */ /* 0x000fe400078efcff */
[----:B------:R-:W-:Y:S02]  /*0db0*/  ISETP.GE.AND P4, PT, R136, UR22, PT ;  /* 0x0000001688007c0c */ /* 0x000fe4000bf86270 */
[----:B------:R-:W-:Y:S02]  /*0dc0*/  CS2R R14, SRZ ;  /* 0x00000000000e7805 */ /* 0x000fe4000001ff00 */
[----:B------:R-:W-:Y:S01]  /*0dd0*/  LOP3.LUT R131, R66, 0x100, RZ, 0xfc, !PT ;  /* 0x0000010042837812 */ /* 0x000fe200078efcff */
[----:B------:R-:W-:Y:S01]  /*0de0*/  HFMA2.MMA R18, -RZ, RZ, 0, 0 ;  /* 0x00000000ff127435 */ /* 0x000fe200000001ff */
[----:B------:R-:W-:-:S02]  /*0df0*/  ISETP.GE.AND P6, PT, R135, UR22, PT ;  /* 0x0000001687007c0c */ /* 0x000fc4000bfc6270 */
[----:B------:R-:W-:Y:S02]  /*0e00*/  CS2R R16, SRZ ;  /* 0x0000000000107805 */ /* 0x000fe4000001ff00 */
[----:B------:R-:W-:Y:S01]  /*0e10*/  ISETP.GE.AND P5, PT, R134, UR22, PT ;  /* 0x0000001686007c0c */ /* 0x000fe2000bfa6270 */
[----:B------:R-:W0:Y:S01]  /*0e20*/  S2R R23, SR_LANEID ;  /* 0x0000000000177919 */ /* 0x000e220000000000 */
[----:B------:R-:W-:Y:S02]  /*0e30*/  ISETP.GE.AND P3, PT, R133, UR22, PT ;  /* 0x0000001685007c0c */ /* 0x000fe4000bf66270 */
[C---:B------:R-:W-:Y:S01]  /*0e40*/  LOP3.LUT R130, R66.reuse, 0x120, RZ, 0xfc, !PT ;  /* 0x0000012042827812 */ /* 0x040fe200078efcff */
[----:B------:R-:W-:Y:S01]  /*0e50*/  STL [R1+0x7c], R134 ;  /* 0x00007c8601007387 */ /* 0x000fe20000100800 */
[C---:B------:R-:W-:Y:S02]  /*0e60*/  LOP3.LUT R129, R66.reuse, 0x140, RZ, 0xfc, !PT ;  /* 0x0000014042817812 */ /* 0x040fe400078efcff */
[C---:B------:R-:W-:Y:S01]  /*0e70*/  LOP3.LUT R128, R66.reuse, 0x160, RZ, 0xfc, !PT ;  /* 0x0000016042807812 */ /* 0x040fe200078efcff */
[----:B------:R-:W-:Y:S01]  /*0e80*/  STL [R1+0x88], R133 ;  /* 0x0000888501007387 */ /* 0x000fe20000100800 */
[----:B------:R-:W-:-:S02]  /*0e90*/  LOP3.LUT R127, R66, 0x180, RZ, 0xfc, !PT ;  /* 0x00000180427f7812 */ /* 0x000fc400078efcff */
[----:B------:R-:W-:Y:S01]  /*0ea0*/  LOP3.LUT R125, R66, 0x1a0, RZ, 0xfc, !PT ;  /* 0x000001a0427d7812 */ /* 0x000fe200078efcff */
[----:B------:R-:W2:Y:S01]  /*0eb0*/  @!P2 LDG.E R0, desc[UR24][R2.64] ;  /* 0x000000180200a981 */ /* 0x000ea2000c1e1900 */
[----:B------:R-:W-:Y:S02]  /*0ec0*/  ISETP.GE.AND P2, PT, R132, UR22, PT ;  /* 0x0000001684007c0c */ /* 0x000fe4000bf46270 */
[C---:B------:R-:W-:Y:S01]  /*0ed0*/  LOP3.LUT R123, R66.reuse, 0x1c0, RZ, 0xfc, !PT ;  /* 0x000001c0427b7812 */ /* 0x040fe200078efcff */
[----:B------:R-:W3:Y:S01]  /*0ee0*/  @!P1 LDG.E R5, desc[UR24][R2.64+0x80] ;  /* 0x0000801802059981 */ /* 0x000ee2000c1e1900 */
[----:B------:R-:W-:Y:S02]  /*0ef0*/  ISETP.GE.AND P1, PT, R131, UR22, PT ;  /* 0x0000001683007c0c */ /* 0x000fe4000bf26270 */
[----:B------:R-:W-:Y:S01]  /*0f00*/  LOP3.LUT R119, R66, 0x1e0, RZ, 0xfc, !PT ;  /* 0x000001e042777812 */ /* 0x000fe200078efcff */
[----:B------:R-:W4:Y:S01]  /*0f10*/  @!P0 LDG.E R4, desc[UR24][R2.64+0x100] ;  /* 0x0001001802048981 */ /* 0x000f22000c1e1900 */
[----:B------:R-:W-:-:S03]  /*0f20*/  ISETP.GE.AND P0, PT, R130, UR22, PT ;  /* 0x0000001682007c0c */ /* 0x000fc6000bf06270 */
        /* <DEDUP_REMOVED lines=19> */
[----:B------:R-:W-:-:S03]  /*1060*/  SHF.L.U32 R80, R64, 0x4, RZ ;  /* 0x0000000440507819 */ /* 0x000fc600000006ff */
[----:B------:R-:W-:Y:S01]  /*1070*/  STL [R1+0x84], R132 ;  /* 0x0000848401007387 */ /* 0x000fe20000100800 */
[----:B------:R-:W-:Y:S02]  /*1080*/  LOP3.LUT R21, R80, 0xfffffe00, RZ, 0xc0, !PT ;  /* 0xfffffe0050157812 */ /* 0x000fe400078ec0ff */
[----:B------:R-:W-:Y:S01]  /*1090*/  ISETP.GE.AND P2, PT, R137, UR22, PT ;  /* 0x0000001689007c0c */ /* 0x000fe2000bf46270 */
[----:B------:R-:W-:Y:S01]  /*10a0*/  STL [R1+0x80], R131 ;  /* 0x0000808301007387 */ /* 0x000fe20000100800 */
[----:B0-----:R-:W-:Y:S02]  /*10b0*/  IADD3 R19, R21, R23, RZ ;  /* 0x0000001715137210 */ /* 0x001fe40007ffe0ff */
[----:B------:R-:W-:Y:S01]  /*10c0*/  ISETP.GE.AND P3, PT, R136, UR22, PT ;  /* 0x0000001688007c0c */ /* 0x000fe2000bf66270 */
[----:B------:R-:W-:Y:S01]  /*10d0*/  STL [R1+0x8c], R130 ;  /* 0x00008c8201007387 */ /* 0x000fe20000100800 */
[C---:B------:R-:W-:Y:S01]  /*10e0*/  IADD3 R22, R19.reuse, 0x20, RZ ;  /* 0x0000002013167810 */ /* 0x040fe20007ffe0ff */
[C---:B------:R-:W-:Y:S01]  /*10f0*/  VIADD R24, R19.reuse, 0x40 ;  /* 0x0000004013187836 */ /* 0x040fe20000000000 */
[C---:B------:R-:W-:Y:S01]  /*1100*/  IADD3 R26, R19.reuse, 0x60, RZ ;  /* 0x00000060131a7810 */ /* 0x040fe20007ffe0ff */
[C---:B------:R-:W-:Y:S01]  /*1110*/  VIADD R40, R19.reuse, 0x160 ;  /* 0x0000016013287836 */ /* 0x040fe20000000000 */
[C---:B------:R-:W-:Y:S01]  /*1120*/  LEA.HI.SX32 R20, R19.reuse, R19, 0x1b ;  /* 0x0000001313147211 */ /* 0x040fe200078fdaff */
[----:B------:R-:W-:Y:S01]  /*1130*/  STL [R1+0x94], R129 ;  /* 0x0000948101007387 */ /* 0x000fe20000100800 */
[----:B------:R-:W-:-:S02]  /*1140*/  IADD3 R28, R19, 0x80, RZ ;  /* 0x00000080131c7810 */ /* 0x000fc40007ffe0ff */
[C---:B------:R-:W-:Y:S01]  /*1150*/  IADD3 R30, R19.reuse, 0xa0, RZ ;  /* 0x000000a0131e7810 */ /* 0x040fe20007ffe0ff */
[----:B------:R-:W-:Y:S01]  /*1160*/  STL [R1+0xa8], R128 ;  /* 0x0000a88001007387 */ /* 0x000fe20000100800 */
[-C--:B------:R-:W-:Y:S02]  /*1170*/  LEA.HI.SX32 R22, R22, R19.reuse, 0x1b ;  /* 0x0000001316167211 */ /* 0x080fe400078fdaff */
[C---:B------:R-:W-:Y:S01]  /*1180*/  IADD3 R32, R19.reuse, 0xc0, RZ ;  /* 0x000000c013207810 */ /* 0x040fe20007ffe0ff */
[----:B------:R-:W-:Y:S01]  /*1190*/  STL [R1+0xa4], R127 ;  /* 0x0000a47f01007387 */ /* 0x000fe20000100800 */
[-C--:B------:R-:W-:Y:S02]  /*11a0*/  LEA.HI.SX32 R24, R24, R19.reuse, 0x1b ;  /* 0x0000001318187211 */ /* 0x080fe400078fdaff */
[----:B-1----:R-:W-:Y:S01]  /*11b0*/  IADD3 R2, R19, 0xe0, RZ ;  /* 0x000000e013027810 */ /* 0x002fe20007ffe0ff */
[----:B------:R-:W-:Y:S01]  /*11c0*/  STL [R1+0x98], R125 ;  /* 0x0000987d01007387 */ /* 0x000fe20000100800 */
[----:B------:R-:W-:-:S02]  /*11d0*/  LEA.HI.SX32 R26, R26, R19, 0x1b ;  /* 0x000000131a1a7211 */ /* 0x000fc400078fdaff */
[C---:B------:R-:W-:Y:S01]  /*11e0*/  IADD3 R34, R19.reuse, 0x100, RZ ;  /* 0x0000010013227810 */ /* 0x040fe20007ffe0ff */
[----:B------:R-:W-:Y:S01]  /*11f0*/  STL [R1+0xa0], R123 ;  /* 0x0000a07b01007387 */ /* 0x000fe20000100800 */
[----:B------:R-:W-:Y:S02]  /*1200*/  LEA R162, R20, UR32, 0x2 ;  /* 0x0000002014a27c11 */ /* 0x000fe4000f8e10ff */
[-C--:B------:R-:W-:Y:S02]  /*1210*/  LEA.HI.SX32 R28, R28, R19.reuse, 0x1b ;  /* 0x000000131c1c7211 */ /* 0x080fe400078fdaff */
[----:B------:R-:W-:Y:S02]  /*1220*/  IADD3 R36, R19, 0x120, RZ ;  /* 0x0000012013247810 */ /* 0x000fe40007ffe0ff */
[----:B------:R-:W-:Y:S02]  /*1230*/  LEA.HI.SX32 R30, R30, R19, 0x1b ;  /* 0x000000131e1e7211 */ /* 0x000fe400078fdaff */
[----:B------:R-:W-:-:S02]  /*1240*/  LEA R161, R22, UR32, 0x2 ;  /* 0x0000002016a17c11 */ /* 0x000fc4000f8e10ff */
[C---:B------:R-:W-:Y:S02]  /*1250*/  IADD3 R38, R19.reuse, 0x140, RZ ;  /* 0x0000014013267810 */ /* 0x040fe40007ffe0ff */
[-C--:B------:R-:W-:Y:S02]  /*1260*/  LEA.HI.SX32 R32, R32, R19.reuse, 0x1b ;  /* 0x0000001320207211 */ /* 0x080fe400078fdaff */
[----:B------:R-:W-:Y:S02]  /*1270*/  LEA R160, R24, UR32, 0x2 ;  /* 0x0000002018a07c11 */ /* 0x000fe4000f8e10ff */
        /* <DEDUP_REMOVED lines=34> */
[----:B------:R-:W-:Y:S01]  /*14a0*/  ISETP.GE.AND P6, PT, R134, UR22, PT ;  /* 0x0000001686007c0c */ /* 0x000fe2000bfc6270 */
[----:B------:R-:W-:Y:S01]  /*14b0*/  HFMA2.MMA R19, -RZ, RZ, 0, 0 ;  /* 0x00000000ff137435 */ /* 0x000fe200000001ff */
[----:B------:R-:W-:Y:S01]  /*14c0*/  IMAD.MOV.U32 R20, RZ, RZ, RZ ;  /* 0x000000ffff147224 */ /* 0x000fe200078e00ff */
        /* <DEDUP_REMOVED lines=33> */
[----:B0-----:R-:W-:-:S02]  /*16e0*/  LEA R4, P1, R66, UR14, 0x2 ;  /* 0x0000000e42047c11 */ /* 0x001fc4000f8210ff */
[----:B------:R-:W-:Y:S02]  /*16f0*/  MOV R0, RZ ;  /* 0x000000ff00007202 */ /* 0x000fe40000000f00 */
[----:B------:R-:W-:Y:S01]  /*1700*/  LEA.HI.X R5, R66, UR15, R67, 0x2, P1 ;  /* 0x0000000f42057c11 */ /* 0x000fe200088f1443 */
[----:B------:R-:W-:Y:S01]  /*1710*/  BAR.SYNC.DEFER_BLOCKING 0x0 ;  /* 0x0000000000007b1d */ /* 0x000fe20000010000 */
[----:B-1----:R-:W-:Y:S02]  /*1720*/  CS2R R12, SRZ ;  /* 0x00000000000c7805 */ /* 0x002fe4000001ff00 */
[----:B------:R-:W-:-:S03]  /*1730*/  ISETP.GE.AND P1, PT, R121, UR22, PT ;  /* 0x0000001679007c0c */ /* 0x000fc6000bf26270 */
[----:B------:R-:W5:Y:S01]  /*1740*/  @!P0 LDG.E R0, desc[UR24][R4.64] ;  /* 0x0000001804008981 */ /* 0x000f62000c1e1900 */
        /* <DEDUP_REMOVED lines=18> */
[----:B--2---:R-:W-:Y:S01]  /*1870*/  CS2R R14, SRZ ;  /* 0x00000000000e7805 */ /* 0x004fe2000001ff00 */
[----:B------:R-:W2:Y:S01]  /*1880*/  @!P6 LDG.E R11, desc[UR24][R4.64+0x280] ;  /* 0x00028018040be981 */ /* 0x000ea2000c1e1900 */
[----:B------:R-:W-:-:S02]  /*1890*/  ISETP.GE.AND P6, PT, R119, UR22, PT ;  /* 0x0000001677007c0c */ /* 0x000fc4000bfc6270 */
[----:B---3--:R-:W-:Y:S02]  /*18a0*/  CS2R R16, SRZ ;  /* 0x0000000000107805 */ /* 0x008fe4000001ff00 */
[----:B----4-:R-:W-:Y:S01]  /*18b0*/  MOV R18, RZ ;  /* 0x000000ff00127202 */ /* 0x010fe20000000f00 */
[----:B------:R-:W3:Y:S04]  /*18c0*/  @!P1 LDG.E R14, desc[UR24][R4.64+0x500] ;  /* 0x00050018040e9981 */ /* 0x000ee8000c1e1900 */
[----:B------:R-:W4:Y:S04]  /*18d0*/  @!P0 LDG.E R15, desc[UR24][R4.64+0x480] ;  /* 0x00048018040f8981 */ /* 0x000f28000c1e1900 */
        /* <DEDUP_REMOVED lines=10> */
[----:B-----5:R0:W-:Y:S04]  /*1980*/  STS [R162], R0 ;  /* 0x00000000a2007388 */ /* 0x0201e80000000800 */
[----:B------:R-:W-:Y:S04]  /*1990*/  STS [R161+0x80], R7 ;  /* 0x00008007a1007388 */ /* 0x000fe80000000800 */
[----:B------:R1:W-:Y:S04]  /*19a0*/  STS [R160+0x100], R6 ;  /* 0x00010006a0007388 */ /* 0x0003e80000000800 */
[----:B------:R-:W-:Y:S04]  /*19b0*/  STS [R159+0x180], R9 ;  /* 0x000180099f007388 */ /* 0x000fe80000000800 */
[----:B------:R5:W-:Y:S04]  /*19c0*/  STS [R156+0x200], R8 ;  /* 0x000200089c007388 */ /* 0x000be80000000800 */
[----:B--2---:R-:W-:Y:S04]  /*19d0*/  STS [R155+0x280], R11 ;  /* 0x0002800b9b007388 */ /* 0x004fe80000000800 */
[----:B------:R2:W-:Y:S04]  /*19e0*/  STS [R154+0x300], R10 ;  /* 0x0003000a9a007388 */ /* 0x0005e80000000800 */
[----:B------:R-:W-:Y:S04]  /*19f0*/  STS [R153+0x380], R13 ;  /* 0x0003800d99007388 */ /* 0x000fe80000000800 */
[----:B------:R2:W-:Y:S04]  /*1a00*/  STS [R152+0x400], R12 ;  /* 0x0004000c98007388 */ /* 0x0005e80000000800 */
[----:B----4-:R-:W-:Y:S04]  /*1a10*/  STS [R151+0x480], R15 ;  /* 0x0004800f97007388 */ /* 0x010fe80000000800 */
[----:B---3--:R3:W-:Y:S04]  /*1a20*/  STS [R150+0x500], R14 ;  /* 0x0005000e96007388 */ /* 0x0087e80000000800 */
[----:B------:R-:W-:Y:S04]  /*1a30*/  STS [R149+0x580], R17 ;  /* 0x0005801195007388 */ /* 0x000fe80000000800 */
        /* <DEDUP_REMOVED lines=24> */
[----:B------:R-:W4:Y:S01]  /*1bc0*/  @!P0 LDG.E R0, desc[UR24][R2.64] ;  /* 0x0000001802008981 */ /* 0x000f22000c1e1900 */
[----:B------:R-:W-:-:S03]  /*1bd0*/  ISETP.GE.AND P0, PT, R121, UR22, PT ;  /* 0x0000001679007c0c */ /* 0x000fc6000bf06270 */
[----:B------:R-:W4:Y:S01]  /*1be0*/  @!P1 LDG.E R4, desc[UR24][R2.64+0x100] ;  /* 0x0001001802049981 */ /* 0x000f22000c1e1900 */
[----:B------:R-:W-:-:S09]  /*1bf0*/  ISETP.GE.AND P1, PT, R135, UR22, PT ;  /* 0x0000001687007c0c */ /* 0x000fd2000bf26270 */
        /* <DEDUP_REMOVED lines=13> */
[----:B------:R-:W-:Y:S02]  /*1cd0*/  ISETP.NE.AND P1, PT, R21, RZ, PT ;  /* 0x000000ff1500720c */ /* 0x000fe40003f25270 */
[----:B------:R-:W-:-:S07]  /*1ce0*/  CS2R R12, SRZ ;  /* 0x00000000000c7805 */ /* 0x000fce000001ff00 */
[----:B------:R-:W2:Y:S01]  /*1cf0*/  @!P0 LDG.E R11, desc[UR24][R2.64+0x380] ;  /* 0x00038018020b8981 */ /* 0x000ea2000c1e1900 */
[----:B------:R-:W-:Y:S02]  /*1d00*/  ISETP.NE.AND P0, PT, R22, RZ, PT ;  /* 0x000000ff1600720c */ /* 0x000fe40003f05270 */
[----:B---3--:R-:W-:Y:S02]  /*1d10*/  CS2R R14, SRZ ;  /* 0x00000000000e7805 */ /* 0x008fe4000001ff00 */
[----:B----4-:R-:W-:Y:S02]  /*1d20*/  CS2R R16, SRZ ;  /* 0x0000000000107805 */ /* 0x010fe4000001ff00 */
[----:B------:R-:W-:Y:S01]  /*1d30*/  MOV R18, RZ ;  /* 0x000000ff00127202 */ /* 0x000fe20000000f00 */
[----:B------:R-:W3:Y:S04]  /*1d40*/  @!P1 LDG.E R12, desc[UR24][R2.64+0x500] ;  /* 0x00050018020c9981 */ /* 0x000ee8000c1e1900 */
[----:B------:R-:W4:Y:S04]  /*1d50*/  @!P2 LDG.E R15, desc[UR24][R2.64+0x580] ;  /* 0x00058018020fa981 */ /* 0x000f28000c1e1900 */
[----:B------:R-:W4:Y:S04]  /*1d60*/  @!P3 LDG.E R14, desc[UR24][R2.64+0x600] ;  /* 0x00060018020eb981 */ /* 0x000f28000c1e1900 */
[----:B------:R-:W3:Y:S04]  /*1d70*/  @!P0 LDG.E R13, desc[UR24][R2.64+0x480] ;  /* 0x00048018020d8981 */ /* 0x000ee8000c1e1900 */
[----:B------:R-:W4:Y:S04]  /*1d80*/  @!P4 LDG.E R17, desc[UR24][R2.64+0x680] ;  /* 0x000680180211c981 */ /* 0x000f28000c1e1900 */
[----:B------:R-:W4:Y:S04]  /*1d90*/  @!P5 LDG.E R16, desc[UR24][R2.64+0x700] ;  /* 0x000700180210d981 */ /* 0x000f28000c1e1900 */
[----:B------:R-:W4:Y:S04]  /*1da0*/  @!P6 LDG.E R18, desc[UR24][R2.64+0x780] ;  /* 0x000780180212e981 */ /* 0x000f28000c1e1900 */
        /* <DEDUP_REMOVED lines=35> */
[----:B-----5:R0:W-:Y:S04]  /*1fe0*/  STS [R159+0x180], R7 ;  /* 0x000180079f007388 */ /* 0x0201e80000000800 */
        /* <DEDUP_REMOVED lines=9> */
[----:B------:R0:W-:Y:S04]  /*2080*/  STS [R147+0x680], R17 ;  /* 0x0006801193007388 */ /* 0x0001e80000000800 */
[----:B------:R0:W-:Y:S04]  /*2090*/  STS [R146+0x700], R16 ;  /* 0x0007001092007388 */ /* 0x0001e80000000800 */
[----:B------:R0:W-:Y:S01]  /*20a0*/  STS [R143+0x780], R18 ;  /* 0x000780128f007388 */ /* 0x0001e20000000800 */
[----:B------:R-:W-:Y:S01]  /*20b0*/  NOP ;  /* 0x0000000000007918 */ /* 0x000fe20000000000 */
[----:B------:R-:W-:Y:S05]  /*20c0*/  @P5 BRA `(.L_x_1150) ;  /* 0x00000000007c5947 */ /* 0x000fea0003800000 */
        /* <DEDUP_REMOVED lines=31> */
.L_x_1150:
[----:B------:R-:W-:Y:S05]  /*22c0*/  BSYNC B0 ;  /* 0x0000000000007941 */ /* 0x000fea0003800000 */
.L_x_1149:
[----:B------:R-:W-:Y:S01]  /*22d0*/  BSSY B0, `(.L_x_1151) ;  /* 0x0000023000007945 */ /* 0x000fe20003800000 */
[----:B------:R-:W-:Y:S01]  /*22e0*/  FSETP.GTU.FTZ.AND P5, PT, R36, 20, PT ;  /* 0x41a000002400780b */ /* 0x000fe20003fbc000 */
[----:B------:R-:W-:Y:S02]  /*22f0*/  FADD.FTZ R35, R35, UR5 ;  /* 0x0000000523237e21 */ /* 0x000fe40008010000 */
[----:B------:R-:W-:Y:S10]  /*2300*/  @P4 BRA `(.L_x_1152) ;  /* 0x00000000007c4947 */ /* 0x000ff40003800000 */
[----:B------:R-:W-:Y:S01]  /*2310*/  FMUL.FTZ R45, R45, 1.4426950216293334961 ;  /* 0x3fb8aa3b2d2d7820 */ /* 0x000fe20000410000 */
[----:B0-----:R-:W-:Y:S01]  /*2320*/  IMAD.MOV.U32 R4, RZ, RZ, 0x3e800000 ;  /* 0x3e800000ff047424 */ /* 0x001fe200078e00ff */
        /* <DEDUP_REMOVED lines=29> */
.L_x_1152:
[----:B------:R-:W-:Y:S05]  /*2500*/  BSYNC B0 ;  /* 0x0000000000007941 */ /* 0x000fea0003800000 */
.L_x_1151:
[----:B------:R-:W-:Y:S01]  /*2510*/  BSSY B0, `(.L_x_1153) ;  /* 0x0000023000007945 */ /* 0x000fe20003800000 */
[----:B------:R-:W-:Y:S01]  /*2520*/  FSETP.GTU.FTZ.AND P4, PT, R35, 20, PT ;  /* 0x41a000002300780b */ /* 0x000fe20003f9c000 */
[----:B------:R-:W-:Y:S02]  /*2530*/  FADD.FTZ R34, R34, UR5 ;  /* 0x0000000522227e21 */ /* 0x000fe40008010000 */
[----:B------:R-:W-:Y:S10]  /*2540*/  @P3 BRA `(.L_x_1154) ;  /* 0x00000000007c3947 */ /* 0x000ff40003800000 */
[----:B------:R-:W-:Y:S01]  /*2550*/  FMUL.FTZ R44, R44, 1.4426950216293334961 ;  /* 0x3fb8aa3b2c2c7820 */ /* 0x000fe20000410000 */
[----:B0-----:R-:W-:Y:S01]  /*2560*/  MOV R4, 0x3e800000 ;  /* 0x3e80000000047802 */ /* 0x001fe20000000f00 */
        /* <DEDUP_REMOVED lines=29> */
.L_x_1154:
[----:B------:R-:W-:Y:S05]  /*2740*/  BSYNC B0 ;  /* 0x0000000000007941 */ /* 0x000fea0003800000 */
.L_x_1153:
        /* <DEDUP_REMOVED lines=35> */
.L_x_1156:
[----:B------:R-:W-:Y:S05]  /*2980*/  BSYNC B0 ;  /* 0x0000000000007941 */ /* 0x000fea0003800000 */
.L_x_1155:
        /* <DEDUP_REMOVED lines=35> */
.L_x_1158:
[----:B------:R-:W-:Y:S05]  /*2bc0*/  BSYNC B0 ;  /* 0x0000000000007941 */ /* 0x000fea0003800000 */
.L_x_1157:
        /* <DEDUP_REMOVED lines=35> */
.L_x_1160:
[----:B------:R-:W-:Y:S05]  /*2e00*/  BSYNC B0 ;  /* 0x0000000000007941 */ /* 0x000fea0003800000 */
.L_x_1159:
        /* <DEDUP_REMOVED lines=35> */
.L_x_1162:
[----:B------:R-:W-:Y:S05]  /*3040*/  BSYNC B0 ;  /* 0x0000000000007941 */ /* 0x000fea0003800000 */
.L_x_1161:
        /* <DEDUP_REMOVED lines=35> */
.L_x_1164:
[----:B------:R-:W-:Y:S05]  /*3280*/  BSYNC B0 ;  /* 0x0000000000007941 */ /* 0x000fea0003800000 */
.L_x_1163:
        /* <DEDUP_REMOVED lines=35> */
.L_x_1166:
[----:B------:R-:W-:Y:S05]  /*34c0*/  BSYNC B0 ;  /* 0x0000000000007941 */ /* 0x000fea0003800000 */
.L_x_1165:
        /* <DEDUP_REMOVED lines=35> */
.L_x_1168:
[----:B------:R-:W-:Y:S05]  /*3700*/  BSYNC B0 ;  /* 0x0000000000007941 */ /* 0x000fea0003800000 */
.L_x_1167:
[----:B------:R-:W-:Y:S01]  /*3710*/  USHF.R.S32.HI UR23, URZ, 0x1f, UR21 ;  /* 0x0000001f3f177899 */ /* 0x000fe20008011415 */
[----:B------:R-:W-:Y:S01]  /*3720*/  BSSY B0, `(.L_x_1169) ;  /* 0x0000024000007945 */ /* 0x000fe20003800000 */
[----:B------:R-:W-:Y:S02]  /*3730*/  FSETP.GTU.FTZ.AND P2, PT, R27, 20, PT ;  /* 0x41a000001b00780b */ /* 0x000fe40003f5c000 */
[----:B0-----:R-:W-:Y:S02]  /*3740*/  MOV R4, UR21 ;  /* 0x0000001500047c02 */ /* 0x001fe40008000f00 */
[----:B------:R-:W-:Y:S01]  /*3750*/  MOV R2, UR21 ;  /* 0x0000001500027c02 */ /* 0x000fe20008000f00 */
[----:B------:R-:W-:Y:S08]  /*3760*/  @P1 BRA `(.L_x_1170) ;  /* 0x00000000007c1947 */ /* 0x000ff00003800000 */
[----:B------:R-:W-:Y:S01]  /*3770*/  FMUL.FTZ R32, R32, 1.4426950216293334961 ;  /* 0x3fb8aa3b20207820 */ /* 0x000fe20000410000 */
[----:B------:R-:W-:Y:S01]  /*3780*/  MOV R8, 0x3e800000 ;  /* 0x3e80000000087802 */ /* 0x000fe20000000f00 */
        /* <DEDUP_REMOVED lines=29> */
.L_x_1170:
[----:B------:R-:W-:Y:S05]  /*3960*/  BSYNC B0 ;  /* 0x0000000000007941 */ /* 0x000fea0003800000 */
.L_x_1169:
        /* <DEDUP_REMOVED lines=33> */
.L_x_1172:
[----:B------:R-:W-:Y:S05]  /*3b80*/  BSYNC B0 ;  /* 0x0000000000007941 */ /* 0x000fea0003800000 */
.L_x_1171:
[----:B------:R-:W-:Y:S04]  /*3b90*/  BSSY B0, `(.L_x_1173) ;  /* 0x0000021000007945 */ /* 0x000fe80003800000 */
[----:B------:R-:W-:Y:S05]  /*3ba0*/  @P5 BRA `(.L_x_1174) ;  /* 0x00000000007c5947 */ /* 0x000fea0003800000 */
        /* <DEDUP_REMOVED lines=31> */
.L_x_1174:
[----:B------:R-:W-:Y:S05]  /*3da0*/  BSYNC B0 ;  /* 0x0000000000007941 */ /* 0x000fea0003800000 */
.L_x_1173:
        /* <DEDUP_REMOVED lines=33> */
.L_x_1176:
[----:B------:R-:W-:Y:S05]  /*3fc0*/  BSYNC B0 ;  /* 0x0000000000007941 */ /* 0x000fea0003800000 */
.L_x_1175:
[----:B------:R-:W-:Y:S04]  /*3fd0*/  BSSY B0, `(.L_x_1177) ;  /* 0x0000021000007945 */ /* 0x000fe80003800000 */
[----:B------:R-:W-:Y:S05]  /*3fe0*/  @P3 BRA `(.L_x_1178) ;  /* 0x00000000007c3947 */ /* 0x000fea0003800000 */
        /* <DEDUP_REMOVED lines=31> */
.L_x_1178:
[----:B------:R-:W-:Y:S05]  /*41e0*/  BSYNC B0 ;  /* 0x0000000000007941 */ /* 0x000fea0003800000 */
.L_x_1177:
        /* <DEDUP_REMOVED lines=33> */
.L_x_1180:
[----:B------:R-:W-:Y:S05]  /*4400*/  BSYNC B0 ;  /* 0x0000000000007941 */ /* 0x000fea0003800000 */
.L_x_1179:
[----:B------:R-:W-:Y:S01]  /*4410*/  ULDC.64 UR34, c[0x0][0x2a0] ;  /* 0x0000a80000227ab9 */ /* 0x000fe20000000a00 */
[----:B------:R-:W-:Y:S01]  /*4420*/  MOV R5, UR23 ;  /* 0x0000001700057c02 */ /* 0x000fe20008000f00 */
[----:B------:R-:W-:Y:S02]  /*4430*/  UIMAD UR30, UR9, UR34, URZ ;  /* 0x00000022091e72a4 */ /* 0x000fe4000f8e023f */
[----:B------:R-:W-:Y:S01]  /*4440*/  MOV R7, UR34 ;  /* 0x0000002200077c02 */ /* 0x000fe20008000f00 */
[----:B------:R-:W-:Y:S01]  /*4450*/  UIMAD.WIDE.U32 UR32, UR8, UR34, URZ ;  /* 0x00000022082072a5 */ /* 0x000fe2000f8e003f */
[----:B------:R-:W-:Y:S01]  /*4460*/  MOV R3, UR23 ;  /* 0x0000001700037c02 */ /* 0x000fe20008000f00 */
[----:B------:R-:W-:Y:S01]  /*4470*/  UIMAD UR34, UR8, UR35, UR30 ;  /* 0x00000023082272a4 */ /* 0x000fe2000f8e021e */
[----:B------:R-:W-:Y:S01]  /*4480*/  LDS R158, [R63] ;  /* 0x000000003f9e7984 */ /* 0x000fe20000000800 */
[----:B------:R-:W-:Y:S01]  /*4490*/  @!P0 IMAD.WIDE.U32 R4, R7, UR8, R4 ;  /* 0x0000000807048c25 */ /* 0x000fe2000f8e0004 */
[----:B------:R-:W-:Y:S01]  /*44a0*/  ULDC.64 UR30, c[0x0][0x2b0] ;  /* 0x0000ac00001e7ab9 */ /* 0x000fe20000000a00 */
[----:B------:R-:W-:Y:S01]  /*44b0*/  ULDC.64 UR36, c[0x0][0x2a8] ;  /* 0x0000aa0000247ab9 */ /* 0x000fe20000000a00 */
[----:B------:R-:W-:-:S02]  /*44c0*/  UIMAD UR35, UR9, UR30, URZ ;  /* 0x0000001e092372a4 */ /* 0x000fc4000f8e023f */
[----:B------:R-:W-:Y:S01]  /*44d0*/  IMAD.U32 R7, RZ, RZ, UR30 ;  /* 0x0000001eff077e24 */ /* 0x000fe2000f8e00ff */
[----:B------:R-:W-:Y:S01]  /*44e0*/  USHF.R.S32.HI UR44, URZ, 0x1f, UR7 ;  /* 0x0000001f3f2c7899 */ /* 0x000fe20008011407 */
[----:B------:R-:W-:Y:S01]  /*44f0*/  @!P0 IADD3 R5, R5, UR34, RZ ;  /* 0x0000002205058c10 */ /* 0x000fe2000fffe0ff */
[----:B------:R-:W-:Y:S01]  /*4500*/  UIMAD UR39, UR8, UR31, UR35 ;  /* 0x0000001f082772a4 */ /* 0x000fe2000f8e0223 */
[----:B------:R-:W-:Y:S01]  /*4510*/  MOV R9, UR36 ;  /* 0x0000002400097c02 */ /* 0x000fe20008000f00 */
[----:B------:R-:W-:Y:S01]  /*4520*/  @!P0 IMAD.WIDE.U32 R6, R7, UR8, R2 ;  /* 0x0000000807068c25 */ /* 0x000fe2000f8e0002 */
[----:B------:R-:W-:Y:S01]  /*4530*/  UIADD3 UR33, UR33, UR34, URZ ;  /* 0x0000002221217290 */ /* 0x000fe2000fffe03f */
[----:B------:R-:W-:Y:S01]  /*4540*/  LDS R157, [R63+0x4] ;  /* 0x000004003f9d7984 */ /* 0x000fe20000000800 */
[----:B------:R-:W-:Y:S01]  /*4550*/  UIMAD UR38, UR44, UR36, URZ ;  /* 0x000000242c2672a4 */ /* 0x000fe2000f8e023f */
[----:B------:R-:W-:Y:S01]  /*4560*/  @!P0 IMAD.WIDE.U32 R2, R9, UR7, R4 ;  /* 0x0000000709028c25 */ /* 0x000fe2000f8e0004 */
[----:B------:R-:W-:Y:S01]  /*4570*/  ULDC.64 UR34, c[0x0][0x2b8] ;  /* 0x0000ae0000227ab9 */ /* 0x000fe20000000a00 */
[----:B------:R-:W-:Y:S01]  /*4580*/  @!P0 IADD3 R7, R7, UR39, RZ ;  /* 0x0000002707078c10 */ /* 0x000fe2000fffe0ff */
[----:B------:R-:W-:Y:S01]  /*4590*/  UIADD3 UR45, UR6, -UR45, URZ ;  /* 0x8000002d062d7290 */ /* 0x000fe2000fffe03f */
[----:B------:R-:W-:Y:S01]  /*45a0*/  MOV R5, UR34 ;  /* 0x0000002200057c02 */ /* 0x000fe20008000f00 */
[----:B------:R-:W-:Y:S01]  /*45b0*/  UIMAD.WIDE.U32 UR30, UR8, UR30, URZ ;  /* 0x0000001e081e72a5 */ /* 0x000fe2000f8e003f */
[----:B------:R-:W-:Y:S01]  /*45c0*/  LDS R142, [R63+0x8] ;  /* 0x000008003f8e7984 */ /* 0x000fe20000000800 */
[----:B------:R-:W-:-:S02]  /*45d0*/  UIMAD UR38, UR7, UR37, UR38 ;  /* 0x00000025072672a4 */ /* 0x000fc4000f8e0226 */
[----:B------:R-:W-:Y:S01]  /*45e0*/  UIMAD.WIDE.U32 UR36, UR7, UR36, UR32 ;  /* 0x00000024072472a5 */ /* 0x000fe2000f8e0020 */
[C---:B------:R-:W-:Y:S01]  /*45f0*/  @!P0 IADD3 R11, P1, R66.reuse, R2, RZ ;  /* 0x00000002420b8210 */ /* 0x040fe20007f3e0ff */
[----:B------:R-:W-:Y:S01]  /*4600*/  UIMAD UR32, UR44, UR34, URZ ;  /* 0x000000222c2072a4 */ /* 0x000fe2000f8e023f */
[----:B------:R-:W-:Y:S01]  /*4610*/  @!P0 IMAD.WIDE.U32 R4, R5, UR7, R6 ;  /* 0x0000000705048c25 */ /* 0x000fe2000f8e0006 */
[----:B------:R-:W-:Y:S01]  /*4620*/  UIADD3 UR31, UR31, UR39, URZ ;  /* 0x000000271f1f7290 */ /* 0x000fe2000fffe03f */
[C---:B------:R-:W-:Y:S01]  /*4630*/  @!P0 IADD3.X R12, R67.reuse, UR38, R3, P1, !PT ;  /* 0x00000026430c8c10 */ /* 0x040fe20008ffe403 */
[----:B------:R-:W-:Y:S01]  /*4640*/  UIMAD UR39, UR7, UR35, UR32 ;  /* 0x00000023072772a4 */ /* 0x000fe2000f8e0220 */
[----:B------:R-:W-:Y:S01]  /*4650*/  LDS R141, [R63+0xc] ;  /* 0x00000c003f8d7984 */ /* 0x000fe20000000800 */
[----:B------:R-:W-:Y:S01]  /*4660*/  @!P0 IADD3 R7, P1, R66, R4, RZ ;  /* 0x0000000442078210 */ /* 0x000fe20007f3e0ff */
[----:B------:R-:W-:Y:S02]  /*4670*/  UIMAD.WIDE.U32 UR34, UR7, UR34, UR30 ;  /* 0x00000022072272a5 */ /* 0x000fe4000f8e001e */
[----:B------:R-:W-:Y:S01]  /*4680*/  UIMAD UR45, UR45, -0x800, URZ ;  /* 0xfffff8002d2d78a4 */ /* 0x000fe2000f8e023f */
[----:B------:R-:W-:Y:S01]  /*4690*/  LDS R140, [R63+0x10] ;  /* 0x000010003f8c7984 */ /* 0x000fe20000000800 */
[----:B------:R-:W-:Y:S01]  /*46a0*/  ULDC.64 UR30, c[0x0][0x318] ;  /* 0x0000c600001e7ab9 */ /* 0x000fe20000000a00 */
[----:B------:R-:W-:-:S02]  /*46b0*/  @!P0 IADD3.X R10, R67, UR39, R5, P1, !PT ;  /* 0x00000027430a8c10 */ /* 0x000fc40008ffe405 */
[----:B------:R-:W-:Y:S01]  /*46c0*/  LDS R139, [R63+0x14] ;  /* 0x000014003f8b7984 */ /* 0x000fe20000000800 */
[----:B------:R-:W-:-:S03]  /*46d0*/  LEA R6, P1, R66, UR30, 0x2 ;  /* 0x0000001e42067c11 */ /* 0x000fc6000f8210ff */
[----:B------:R-:W-:Y:S01]  /*46e0*/  LDS R138, [R63+0x18] ;  /* 0x000018003f8a7984 */ /* 0x000fe20000000800 */
[----:B------:R-:W-:-:S03]  /*46f0*/  USHF.R.S32.HI UR46, URZ, 0x1f, UR45 ;  /* 0x0000001f3f2e7899 */ /* 0x000fc6000801142d */
[----:B------:R-:W-:Y:S01]  /*4700*/  LDS R25, [R63+0x1c] ;  /* 0x00001c003f197984 */ /* 0x000fe20000000800 */
[----:B------:R-:W-:-:S03]  /*4710*/  UIADD3 UR41, UP0, UR45, UR36, URZ ;  /* 0x000000242d297290 */ /* 0x000fc6000ff1e03f */
        /* <DEDUP_REMOVED lines=8> */
[----:B------:R-:W-:Y:S01]  /*47a0*/  UIADD3 UR40, UP1, UR45, UR34, URZ ;  /* 0x000000222d287290 */ /* 0x000fe2000ff3e03f */
[C---:B------:R-:W-:Y:S01]  /*47b0*/  LEA.HI.X R9, R66.reuse, UR31, R67, 0x2, P1 ;  /* 0x0000001f42097c11 */ /* 0x040fe200088f1443 */
[----:B------:R-:W-:Y:S01]  /*47c0*/  ULDC.64 UR32, c[0x0][0x308] ;  /* 0x0000c20000207ab9 */ /* 0x000fe20000000a00 */
[----:B------:R-:W-:Y:S01]  /*47d0*/  UIADD3.X UR36, UR46, UR38, UR37, UP0, !UPT ;  /* 0x000000262e247290 */ /* 0x000fe200087fe425 */
[----:B------:R-:W-:Y:S01]  /*47e0*/  @!P0 LEA R2, P1, R11, UR30, 0x2 ;  /* 0x0000001e0b028c11 */ /* 0x000fe2000f8210ff */
[----:B------:R-:W-:Y:S01]  /*47f0*/  UIADD3.X UR34, UR46, UR39, UR35, UP1, !UPT ;  /* 0x000000272e227290 */ /* 0x000fe20008ffe423 */
[----:B------:R-:W-:Y:S01]  /*4800*/  LEA R8, P2, R66, UR32, 0x2 ;  /* 0x0000002042087c11 */ /* 0x000fe2000f8410ff */
[----:B------:R-:W2:Y:S01]  /*4810*/  LDL.LU R117, [R1+0x90] ;  /* 0x0000900001757983 */ /* 0x000ea20000300800 */
[----:B------:R-:W-:-:S02]  /*4820*/  MOV R13, UR41 ;  /* 0x00000029000d7c02 */ /* 0x000fc40008000f00 */
[----:B------:R-:W-:Y:S02]  /*4830*/  MOV R15, UR40 ;  /* 0x00000028000f7c02 */ /* 0x000fe40008000f00 */
[----:B------:R-:W-:Y:S02]  /*4840*/  @!P0 LEA.HI.X R3, R11, UR31, R12, 0x2, P1 ;  /* 0x0000001f0b038c11 */ /* 0x000fe400088f140c */
[----:B------:R-:W-:Y:S02]  /*4850*/  LEA.HI.X R0, R66, UR33, R67, 0x2, P2 ;  /* 0x0000002142007c11 */ /* 0x000fe400090f1443 */
[----:B------:R-:W-:Y:S02]  /*4860*/  @!P0 LEA R4, P3, R7, UR32, 0x2 ;  /* 0x0000002007048c11 */ /* 0x000fe4000f8610ff */
[----:B------:R-:W-:Y:S02]  /*4870*/  ISETP.GE.AND P1, PT, R135, UR22, PT ;  /* 0x0000001687007c0c */ /* 0x000fe4000bf26270 */
[----:B------:R-:W-:-:S02]  /*4880*/  LEA R6, P2, R13, R6, 0x2 ;  /* 0x000000060d067211 */ /* 0x000fc400078410ff */
[----:B------:R-:W-:Y:S02]  /*4890*/  MOV R14, UR36 ;  /* 0x00000024000e7c02 */ /* 0x000fe40008000f00 */
[----:B------:R-:W-:Y:S02]  /*48a0*/  LEA R8, P4, R15, R8, 0x2 ;  /* 0x000000080f087211 */ /* 0x000fe400078810ff */
[----:B------:R-:W-:Y:S02]  /*48b0*/  MOV R16, UR34 ;  /* 0x0000002200107c02 */ /* 0x000fe40008000f00 */
[----:B------:R-:W-:Y:S02]  /*48c0*/  @!P0 LEA.HI.X R5, R7, UR33, R10, 0x2, P3 ;  /* 0x0000002107058c11 */ /* 0x000fe400098f140a */
[----:B------:R-:W-:Y:S02]  /*48d0*/  CS2R R40, SRZ ;  /* 0x0000000000287805 */ /* 0x000fe4000001ff00 */
[----:B------:R-:W-:-:S02]  /*48e0*/  LEA.HI.X R7, R13, R9, R14, 0x2, P2 ;  /* 0x000000090d077211 */ /* 0x000fc400010f140e */
[----:B------:R-:W-:Y:S01]  /*48f0*/  CS2R R10, SRZ ;  /* 0x00000000000a7805 */ /* 0x000fe2000001ff00 */
[----:B------:R-:W-:Y:S01]  /*4900*/  BAR.SYNC.DEFER_BLOCKING 0x0 ;  /* 0x0000000000007b1d */ /* 0x000fe20000010000 */
[----:B------:R-:W-:Y:S02]  /*4910*/  LEA.HI.X R9, R15, R0, R16, 0x2, P4 ;  /* 0x000000000f097211 */ /* 0x000fe400020f1410 */
[----:B------:R-:W-:-:S06]  /*4920*/  CS2R R14, SRZ ;  /* 0x00000000000e7805 */ /* 0x000fcc000001ff00 */
[----:B------:R-:W3:Y:S01]  /*4930*/  @!P1 LDG.E R14, desc[UR24][R6.64+-0x1e00] ;  /* 0xffe20018060e9981 */ /* 0x000ee2000c1e1900 */
[----:B------:R-:W-:Y:S02]  /*4940*/  ISETP.GE.AND P1, PT, R132, UR22, PT ;  /* 0x0000001684007c0c */ /* 0x000fe4000bf26270 */
[----:B------:R-:W-:Y:S02]  /*4950*/  ISETP.GE.AND P2, PT, R137, UR22, PT ;  /* 0x0000001689007c0c */ /* 0x000fe4000bf46270 */
[----:B------:R-:W-:Y:S02]  /*4960*/  ISETP.GE.AND P3, PT, R136, UR22, PT ;  /* 0x0000001688007c0c */ /* 0x000fe4000bf66270 */
[----:B------:R-:W-:Y:S02]  /*4970*/  ISETP.GE.AND P5, PT, R133, UR22, PT ;  /* 0x0000001685007c0c */ /* 0x000fe4000bfa6270 */
[----:B------:R-:W-:Y:S02]  /*4980*/  ISETP.GE.AND P6, PT, R134, UR22, PT ;  /* 0x0000001686007c0c */ /* 0x000fe4000bfc6270 */
[----:B------:R-:W-:-:S02]  /*4990*/  CS2R R12, SRZ ;  /* 0x00000000000c7805 */ /* 0x000fc4000001ff00 */
[----:B------:R-:W-:Y:S01]  /*49a0*/  MOV R26, RZ ;  /* 0x000000ff001a7202 */ /* 0x000fe20000000f00 */
[----:B------:R0:W4:Y:S01]  /*49b0*/  @!P0 LDG.E R10, desc[UR24][R2.64] ;  /* 0x00000018020a8981 */ /* 0x000122000c1e1900 */
[----:B------:R-:W-:Y:S01]  /*49c0*/  ISETP.GE.AND P4, PT, R121, UR22, PT ;  /* 0x0000001679007c0c */ /* 0x000fe2000bf86270 */
[----:B------:R-:W-:Y:S01]  /*49d0*/  HFMA2.MMA R0, -RZ, RZ, 0, 0 ;  /* 0x00000000ff007435 */ /* 0x000fe200000001ff */
[----:B------:R-:W-:Y:S01]  /*49e0*/  IMAD.MOV.U32 R16, RZ, RZ, RZ ;  /* 0x000000ffff107224 */ /* 0x000fe200078e00ff */
[----:B------:R-:W5:Y:S01]  /*49f0*/  @!P1 LDG.E R15, desc[UR24][R6.64+-0x1c80] ;  /* 0xffe38018060f9981 */ /* 0x000f62000c1e1900 */
[----:B------:R-:W-:Y:S01]  /*4a00*/  ISETP.GE.AND P1, PT, R131, UR22, PT ;  /* 0x0000001683007c0c */ /* 0x000fe2000bf26270 */
[----:B------:R-:W-:Y:S01]  /*4a10*/  HFMA2.MMA R71, -RZ, RZ, 0, 0 ;  /* 0x00000000ff477435 */ /* 0x000fe200000001ff */
[----:B------:R-:W-:Y:S01]  /*4a20*/  CS2R R42, SRZ ;  /* 0x00000000002a7805 */ /* 0x000fe2000001ff00 */
        /* <DEDUP_REMOVED lines=22> */
[----:B------:R-:W-:Y:S02]  /*4b90*/  ISETP.GE.AND P1, PT, R121, UR22, PT ;  /* 0x0000001679007c0c */ /* 0x000fe4000bf26270 */
        /* <DEDUP_REMOVED lines=19> */
[----:B------:R-:W-:Y:S04]  /*4cd0*/  LDS R110, [R63] ;  /* 0x000000003f6e7984 */ /* 0x000fe80000000800 */
[----:B------:R-:W5:Y:S04]  /*4ce0*/  LDS R108, [R63+0x4] ;  /* 0x000004003f6c7984 */ /* 0x000f680000000800 */
        /* <DEDUP_REMOVED lines=8> */
[----:B------:R-:W-:Y:S04]  /*4d70*/  LDS R76, [R63+0x28] ;  /* 0x000028003f4c7984 */ /* 0x000fe80000000800 */
[----:B------:R-:W5:Y:S04]  /*4d80*/  LDS R75, [R63+0x2c] ;  /* 0x00002c003f4b7984 */ /* 0x000f680000000800 */
[----:B------:R-:W5:Y:S04]  /*4d90*/  LDS R74, [R63+0x30] ;  /* 0x000030003f4a7984 */ /* 0x000f680000000800 */
[----:B------:R-:W5:Y:S04]  /*4da0*/  LDS R73, [R63+0x34] ;  /* 0x000034003f497984 */ /* 0x000f680000000800 */
[----:B------:R-:W5:Y:S04]  /*4db0*/  LDS R72, [R63+0x38] ;  /* 0x000038003f487984 */ /* 0x000f680000000800 */
        /* <DEDUP_REMOVED lines=9> */
[----:B------:R-:W-:Y:S01]  /*4e50*/  MOV R16, RZ ;  /* 0x000000ff00107202 */ /* 0x000fe20000000f00 */
[----:B---3--:R-:W-:Y:S01]  /*4e60*/  HFMA2.MMA R26, -RZ, RZ, 0, 0 ;  /* 0x00000000ff1a7435 */ /* 0x008fe200000001ff */
[----:B----4-:R-:W-:Y:S01]  /*4e70*/  CS2R R40, SRZ ;  /* 0x0000000000287805 */ /* 0x010fe2000001ff00 */
        /* <DEDUP_REMOVED lines=22> */
[----:B-----5:R-:W-:-:S04]  /*4fe0*/  FMUL.FTZ R2, R108, -1.4426950216293334961 ;  /* 0xbfb8aa3b6c027820 */ /* 0x020fc80000410000 */
[----:B------:R-:W5:Y:S01]  /*4ff0*/  MUFU.EX2 R43, R2 ;  /* 0x00000002002b7308 */ /* 0x000f620000000800 */
[----:B0-----:R-:W-:Y:S01]  /*5000*/  FMUL.FTZ R4, R68, -1.4426950216293334961 ;  /* 0xbfb8aa3b44047820 */ /* 0x001fe20000410000 */
[----:B------:R-:W-:Y:S01]  /*5010*/  FMUL.FTZ R3, R65, -1.4426950216293334961 ;  /* 0xbfb8aa3b41037820 */ /* 0x000fe20000410000 */
[----:B------:R-:W-:-:S05]  /*5020*/  FMUL.FTZ R0, R110, -1.4426950216293334961 ;  /* 0xbfb8aa3b6e007820 */ /* 0x000fca0000410000 */
[----:B------:R-:W0:Y:S01]  /*5030*/  MUFU.EX2 R89, R4 ;  /* 0x0000000400597308 */ /* 0x000e220000000800 */
[----:B------:R-:W-:Y:S01]  /*5040*/  FMUL.FTZ R5, R69, -1.4426950216293334961 ;  /* 0xbfb8aa3b45057820 */ /* 0x000fe20000410000 */
[----:B-----5:R-:W-:-:S06]  /*5050*/  FADD.FTZ R43, R43, 1 ;  /* 0x3f8000002b2b7421 */ /* 0x020fcc0000010000 */
[----:B------:R-:W5:Y:S08]  /*5060*/  MUFU.EX2 R88, R3 ;  /* 0x0000000300587308 */ /* 0x000f700000000800 */
[----:B------:R0:W5:Y:S01]  /*5070*/  MUFU.EX2 R42, R0 ;  /* 0x00000000002a7308 */ /* 0x0001620000000800 */
[----:B-1----:R-:W-:-:S07]  /*5080*/  FMUL.FTZ R8, R70, -1.4426950216293334961 ;  /* 0xbfb8aa3b46087820 */ /* 0x002fce0000410000 */
[----:B------:R-:W-:Y:S01]  /*5090*/  MUFU.RCP R114, R43 ;  /* 0x0000002b00727308 */ /* 0x000fe20000001000 */
[----:B0-----:R-:W-:Y:S01]  /*50a0*/  FMUL.FTZ R0, R81, -1.4426950216293334961 ;  /* 0xbfb8aa3b51007820 */ /* 0x001fe20000410000 */
[----:B------:R-:W-:Y:S01]  /*50b0*/  FMUL.FTZ R2, R79, -1.4426950216293334961 ;  /* 0xbfb8aa3b4f027820 */ /* 0x000fe20000410000 */
[----:B------:R-:W-:-:S05]  /*50c0*/  FADD.FTZ R89, R89, 1 ;  /* 0x3f80000059597421 */ /* 0x000fca0000010000 */
[----:B------:R0:W1:Y:S01]  /*50d0*/  MUFU.EX2 R90, R5 ;  /* 0x00000005005a7308 */ /* 0x0000620000000800 */
[----:B------:R-:W-:Y:S01]  /*50e0*/  FMUL.FTZ R6, R77, -1.4426950216293334961 ;  /* 0xbfb8aa3b4d067820 */ /* 0x000fe20000410000 */
[----:B------:R-:W-:Y:S01]  /*50f0*/  FMUL.FTZ R7, R78, -1.4426950216293334961 ;  /* 0xbfb8aa3b4e077820 */ /* 0x000fe20000410000 */
[----:B0-----:R-:W-:-:S05]  /*5100*/  FMUL.FTZ R5, R75, -1.4426950216293334961 ;  /* 0xbfb8aa3b4b057820 */ /* 0x001fca0000410000 */
[----:B------:R-:W0:Y:S01]  /*5110*/  MUFU.EX2 R9, R8 ;  /* 0x0000000800097308 */ /* 0x000e220000000800 */
[----:B-----5:R-:W-:Y:S01]  /*5120*/  FADD.FTZ R88, R88, 1 ;  /* 0x3f80000058587421 */ /* 0x020fe20000010000 */
[----:B------:R-:W-:-:S06]  /*5130*/  FADD.FTZ R42, R42, 1 ;  /* 0x3f8000002a2a7421 */ /* 0x000fcc0000010000 */
[----:B------:R-:W5:Y:S01]  /*5140*/  MUFU.EX2 R91, R0 ;  /* 0x00000000005b7308 */ /* 0x000f620000000800 */
[----:B------:R-:W-:-:S07]  /*5150*/  FMUL.FTZ R4, R76, -1.4426950216293334961 ;  /* 0xbfb8aa3b4c047820 */ /* 0x000fce0000410000 */
[----:B------:R-:W5:Y:S08]  /*5160*/  MUFU.EX2 R5, R5 ;  /* 0x0000000500057308 */ /* 0x000f700000000800 */
[----:B------:R0:W5:Y:S08]  /*5170*/  MUFU.EX2 R92, R2 ;  /* 0x00000002005c7308 */ /* 0x0001700000000800 */
[----:B------:R-:W5:Y:S01]  /*5180*/  MUFU.RCP R112, R89 ;  /* 0x0000005900707308 */ /* 0x000f620000001000 */
[----:B-1----:R-:W-:-:S07]  /*5190*/  FADD.FTZ R90, R90, 1 ;  /* 0x3f8000005a5a7421 */ /* 0x002fce0000010000 */
[----:B------:R-:W1:Y:S08]  /*51a0*/  MUFU.EX2 R6, R6 ;  /* 0x0000000600067308 */ /* 0x000e700000000800 */
[----:B------:R-:W1:Y:S08]  /*51b0*/  MUFU.EX2 R7, R7 ;  /* 0x0000000700077308 */ /* 0x000e700000000800 */
[----:B------:R-:W1:Y:S01]  /*51c0*/  MUFU.RCP R113, R88 ;  /* 0x0000005800717308 */ /* 0x000e620000001000 */
[----:B0-----:R-:W-:-:S07]  /*51d0*/  FADD.FTZ R9, R9, 1 ;  /* 0x3f80000009097421 */ /* 0x001fce0000010000 */
[----:B------:R0:W1:Y:S08]  /*51e0*/  MUFU.RCP R115, R42 ;  /* 0x0000002a00737308 */ /* 0x0000700000001000 */
[----:B------:R-:W1:Y:S08]  /*51f0*/  MUFU.EX2 R4, R4 ;  /* 0x0000000400047308 */ /* 0x000e700000000800 */
[----:B------:R-:W1:Y:S01]  /*5200*/  MUFU.RCP R111, R90 ;  /* 0x0000005a006f7308 */ /* 0x000e620000001000 */
[----:B------:R-:W-:-:S07]  /*5210*/  FMUL.FTZ R3, R74, -1.4426950216293334961 ;  /* 0xbfb8aa3b4a037820 */ /* 0x000fce0000410000 */
[----:B------:R-:W1:Y:S01]  /*5220*/  MUFU.RCP R109, R9 ;  /* 0x00000009006d7308 */ /* 0x000e620000001000 */
[----:B------:R-:W-:Y:S01]  /*5230*/  FMUL.FTZ R2, R73, -1.4426950216293334961 ;  /* 0xbfb8aa3b49027820 */ /* 0x000fe20000410000 */
[----:B------:R-:W-:-:S06]  /*5240*/  FMUL.FTZ R0, R72, -1.4426950216293334961 ;  /* 0xbfb8aa3b48007820 */ /* 0x000fcc0000410000 */
[----:B------:R-:W-:Y:S08]  /*5250*/  MUFU.EX2 R3, R3 ;  /* 0x0000000300037308 */ /* 0x000ff00000000800 */
[----:B------:R-:W-:Y:S01]  /*5260*/  MUFU.EX2 R2, R2 ;  /* 0x0000000200027308 */ /* 0x000fe20000000800 */
        /* <DEDUP_REMOVED lines=15> */
[----:B------:R-:W-:Y:S01]  /*5360*/  STS [R143+0x780], R86 ;  /* 0x000780568f007388 */ /* 0x000fe20000000800 */
[----:B------:R-:W-:-:S03]  /*5370*/  NOP ;  /* 0x0000000000007918 */ /* 0x000fc60000000000 */
[----:B------:R-:W3:Y:S04]  /*5380*/  LDS R41, [R63+0x8] ;  /* 0x000008003f297984 */ /* 0x000ee80000000800 */
[----:B------:R-:W4:Y:S04]  /*5390*/  LDS R43, [R63] ;  /* 0x000000003f2b7984 */ /* 0x000f280000000800 */
[----:B------:R-:W4:Y:S04]  /*53a0*/  LDS R16, [R63+0x10] ;  /* 0x000010003f107984 */ /* 0x000f280000000800 */
[----:B------:R-:W4:Y:S04]  /*53b0*/  LDS R15, [R63+0x14] ;  /* 0x000014003f0f7984 */ /* 0x000f280000000800 */
[----:B------:R-:W4:Y:S04]  /*53c0*/  LDS R13, [R63+0x1c] ;  /* 0x00001c003f0d7984 */ /* 0x000f280000000800 */
[----:B0-----:R-:W0:Y:S01]  /*53d0*/  LDS R42, [R63+0x4] ;  /* 0x000004003f2a7984 */ /* 0x001e220000000800 */
[----:B-----5:R-:W-:Y:S01]  /*53e0*/  FADD.FTZ R82, R91, 1 ;  /* 0x3f8000005b527421 */ /* 0x020fe20000010000 */
[----:B------:R-:W-:Y:S01]  /*53f0*/  FADD.FTZ R91, R5, 1 ;  /* 0x3f800000055b7421 */ /* 0x000fe20000010000 */
[----:B------:R-:W-:Y:S01]  /*5400*/  FADD.FTZ R83, R92, 1 ;  /* 0x3f8000005c537421 */ /* 0x000fe20000010000 */
[----:B------:R-:W5:Y:S01]  /*5410*/  LDS R40, [R63+0xc] ;  /* 0x00000c003f287984 */ /* 0x000f620000000800 */
[----:B------:R-:W-:Y:S01]  /*5420*/  FADD.FTZ R5, -R112, 1 ;  /* 0x3f80000070057421 */ /* 0x000fe20000010100 */
[----:B-1----:R-:W-:-:S02]  /*5430*/  FADD.FTZ R85, R6, 1 ;  /* 0x3f80000006557421 */ /* 0x002fc40000010000 */
[----:B------:R-:W1:Y:S01]  /*5440*/  LDS R12, [R63+0x20] ;  /* 0x000020003f0c7984 */ /* 0x000e620000000800 */
[----:B--2---:R-:W-:Y:S01]  /*5450*/  FADD.FTZ R84, R7, 1 ;  /* 0x3f80000007547421 */ /* 0x004fe20000010000 */
[----:B------:R-:W-:Y:S01]  /*5460*/  FADD.FTZ R6, -R113, 1 ;  /* 0x3f80000071067421 */ /* 0x000fe20000010100 */
[----:B------:R-:W-:Y:S01]  /*5470*/  FFMA.FTZ R94, R68, R5, 1 ;  /* 0x3f800000445e7423 */ /* 0x000fe20000010005 */
[----:B------:R-:W2:Y:S01]  /*5480*/  MUFU.RCP R83, R83 ;  /* 0x0000005300537308 */ /* 0x000ea20000001000 */
[----:B------:R-:W1:Y:S01]  /*5490*/  LDS R5, [R63+0x2c] ;  /* 0x00002c003f057984 */ /* 0x000e620000000800 */
[----:B------:R-:W-:Y:S01]  /*54a0*/  FADD.FTZ R7, -R115, 1 ;  /* 0x3f80000073077421 */ /* 0x000fe20000010100 */
[----:B------:R-:W-:Y:S02]  /*54b0*/  FFMA.FTZ R11, R65, R6, 1 ;  /* 0x3f800000410b7423 */ /* 0x000fe40000010006 */
[----:B------:R-:W1:Y:S01]  /*54c0*/  LDS R14, [R63+0x18] ;  /* 0x000018003f0e7984 */ /* 0x000e620000000800 */
[----:B---3--:R-:W-:-:S02]  /*54d0*/  FMUL.FTZ R10, R142, R41 ;  /* 0x000000298e0a7220 */ /* 0x008fc40000410000 */
[----:B------:R-:W3:Y:S01]  /*54e0*/  MUFU.RCP R84, R84 ;  /* 0x0000005400547308 */ /* 0x000ee20000001000 */
[----:B------:R-:W-:Y:S01]  /*54f0*/  FADD.FTZ R86, R4, 1 ;  /* 0x3f80000004567421 */ /* 0x000fe20000010000 */
[----:B----4-:R-:W-:Y:S01]  /*5500*/  FMUL.FTZ R6, R158, R43 ;  /* 0x0000002b9e067220 */ /* 0x010fe20000410000 */
[----:B------:R-:W-:Y:S01]  /*5510*/  FMUL.FTZ R92, R113, R10 ;  /* 0x0000000a715c7220 */ /* 0x000fe20000410000 */
[----:B------:R-:W-:Y:S01]  /*5520*/  FFMA.FTZ R7, R110, R7, 1 ;  /* 0x3f8000006e077423 */ /* 0x000fe20000010007 */
[----:B------:R-:W-:Y:S01]  /*5530*/  FADD.FTZ R4, -R111, 1 ;  /* 0x3f8000006f047421 */ /* 0x000fe20000010100 */
[----:B------:R-:W-:Y:S02]  /*5540*/  FMUL.FTZ R6, R115, R6 ;  /* 0x0000000673067220 */ /* 0x000fe40000410000 */
[----:B------:R-:W4:Y:S01]  /*5550*/  MUFU.RCP R82, R82 ;  /* 0x0000005200527308 */ /* 0x000f220000001000 */
[----:B------:R-:W-:Y:S01]  /*5560*/  FMUL.FTZ R92, R92, R11 ;  /* 0x0000000b5c5c7220 */ /* 0x000fe20000410000 */
[----:B------:R-:W-:Y:S01]  /*5570*/  FFMA.FTZ R11, R69, R4, 1 ;  /* 0x3f800000450b7423 */ /* 0x000fe20000010004 */
[----:B------:R-:W-:Y:S01]  /*5580*/  FMUL.FTZ R10, R6, R7 ;  /* 0x00000007060a7220 */ /* 0x000fe20000410000 */
[----:B------:R-:W-:Y:S01]  /*5590*/  FADD.FTZ R87, -R109, 1 ;  /* 0x3f8000006d577421 */ /* 0x000fe20000010100 */
[----:B------:R-:W-:Y:S01]  /*55a0*/  FMUL.FTZ R4, R140, R16 ;  /* 0x000000108c047220 */ /* 0x000fe20000410000 */
[----:B------:R-:W-:Y:S01]  /*55b0*/  FMUL.FTZ R88, R139, R15 ;  /* 0x0000000f8b587220 */ /* 0x000fe20000410000 */
[----:B------:R-:W1:Y:S01]  /*55c0*/  LDS R7, [R63+0x24] ;  /* 0x000024003f077984 */ /* 0x000e620000000800 */
[----:B------:R-:W5:Y:S01]  /*55d0*/  MUFU.EX2 R0, R0 ;  /* 0x0000000000007308 */ /* 0x000f620000000800 */
[----:B------:R-:W-:Y:S01]  /*55e0*/  FMUL.FTZ R4, R111, R4 ;  /* 0x000000046f047220 */ /* 0x000fe20000410000 */
[----:B------:R-:W-:Y:S01]  /*55f0*/  FFMA.FTZ R89, R70, R87, 1 ;  /* 0x3f80000046597423 */ /* 0x000fe20000010057 */
[----:B------:R-:W1:Y:S01]  /*5600*/  LDS R6, [R63+0x28] ;  /* 0x000028003f067984 */ /* 0x000e620000000800 */
[----:B------:R-:W-:Y:S01]  /*5610*/  FMUL.FTZ R88, R109, R88 ;  /* 0x000000586d587220 */ /* 0x000fe20000410000 */
[----:B--2---:R-:W-:Y:S01]  /*5620*/  FADD.FTZ R90, -R83, 1 ;  /* 0x3f800000535a7421 */ /* 0x004fe20000010100 */
[----:B------:R-:W-:Y:S01]  /*5630*/  FADD.FTZ R9, -R114, 1 ;  /* 0x3f80000072097421 */ /* 0x000fe20000010100 */
[----:B------:R-:W-:Y:S01]  /*5640*/  FMUL.FTZ R96, R4, R11 ;  /* 0x0000000b04607220 */ /* 0x000fe20000410000 */
[----:B------:R-:W-:Y:S01]  /*5650*/  FMUL.FTZ R98, R88, R89 ;  /* 0x0000005958627220 */ /* 0x000fe20000410000 */
[----:B------:R-:W-:Y:S01]  /*5660*/  FADD.FTZ R88, R3, 1 ;  /* 0x3f80000003587421 */ /* 0x000fe20000010000 */
[----:B------:R-:W2:Y:S01]  /*5670*/  LDS R4, [R63+0x30] ;  /* 0x000030003f047984 */ /* 0x000ea20000000800 */
[----:B---3--:R-:W-:Y:S01]  /*5680*/  FADD.FTZ R3, -R84, 1 ;  /* 0x3f80000054037421 */ /* 0x008fe20000010100 */
[----:B------:R-:W-:Y:S01]  /*5690*/  FFMA.FTZ R11, R79, R90, 1 ;  /* 0x3f8000004f0b7423 */ /* 0x000fe2000001005a */
[----:B------:R-:W-:Y:S01]  /*56a0*/  FMUL.FTZ R90, R25, R13 ;  /* 0x0000000d195a7220 */ /* 0x000fe20000410000 */
[----:B------:R-:W-:Y:S01]  /*56b0*/  FFMA.FTZ R26, R108, R9, 1 ;  /* 0x3f8000006c1a7423 */ /* 0x000fe20000010009 */
[----:B------:R3:W1:Y:S01]  /*56c0*/  MUFU.RCP R87, R91 ;  /* 0x0000005b00577308 */ /* 0x0006620000001000 */
[----:B0-----:R-:W-:Y:S01]  /*56d0*/  FMUL.FTZ R9, R157, R42 ;  /* 0x0000002a9d097220 */ /* 0x001fe20000410000 */
[----:B------:R-:W-:Y:S01]  /*56e0*/  FADD.FTZ R93, R2, 1 ;  /* 0x3f800000025d7421 */ /* 0x000fe20000010000 */
[----:B------:R-:W-:Y:S01]  /*56f0*/  FMUL.FTZ R8, R71, -1.4426950216293334961 ;  /* 0xbfb8aa3b47087820 */ /* 0x000fe20000410000 */
[----:B----4-:R-:W-:Y:S01]  /*5700*/  FADD.FTZ R2, -R82, 1 ;  /* 0x3f80000052027421 */ /* 0x010fe20000010100 */
[----:B------:R-:W-:Y:S01]  /*5710*/  FMUL.FTZ R90, R83, R90 ;  /* 0x0000005a535a7220 */ /* 0x000fe20000410000 */
[----:B------:R-:W-:Y:S01]  /*5720*/  FMUL.FTZ R9, R114, R9 ;  /* 0x0000000972097220 */ /* 0x000fe20000410000 */
[----:B---3--:R-:W-:-:S02]  /*5730*/  FFMA.FTZ R91, R78, R3, 1 ;  /* 0x3f8000004e5b7423 */ /* 0x008fc40000010003 */
[----:B------:R-:W0:Y:S01]  /*5740*/  LDS R3, [R63+0x34] ;  /* 0x000034003f037984 */ /* 0x000e220000000800 */
[----:B------:R-:W3:Y:S01]  /*5750*/  MUFU.RCP R85, R85 ;  /* 0x0000005500557308 */ /* 0x000ee20000001000 */
[----:B------:R-:W-:Y:S01]  /*5760*/  FMUL.FTZ R102, R90, R11 ;  /* 0x0000000b5a667220 */ /* 0x000fe20000410000 */
[----:B------:R-:W-:Y:S01]  /*5770*/  FFMA.FTZ R100, R81, R2, 1 ;  /* 0x3f80000051647423 */ /* 0x000fe20000010002 */
[----:B-----5:R-:W-:Y:S01]  /*5780*/  FADD.FTZ R90, R0, 1 ;  /* 0x3f800000005a7421 */ /* 0x020fe20000010000 */
[----:B------:R-:W-:Y:S01]  /*5790*/  FMUL.FTZ R26, R9, R26 ;  /* 0x0000001a091a7220 */ /* 0x000fe20000410000 */
[----:B------:R-:W-:Y:S01]  /*57a0*/  LDS R2, [R63+0x38] ;  /* 0x000038003f027984 */ /* 0x000fe20000000800 */
[----:B------:R-:W-:Y:S02]  /*57b0*/  FMUL.FTZ R9, R141, R40 ;  /* 0x000000288d097220 */ /* 0x000fe40000410000 */
[----:B------:R-:W4:Y:S01]  /*57c0*/  MUFU.EX2 R8, R8 ;  /* 0x0000000800087308 */ /* 0x000f220000000800 */
[----:B------:R-:W5:Y:S01]  /*57d0*/  LDS R0, [R63+0x3c] ;  /* 0x00003c003f007984 */ /* 0x000f620000000800 */
[----:B-1----:R-:W-:Y:S01]  /*57e0*/  FMUL.FTZ R89, R24, R12 ;  /* 0x0000000c18597220 */ /* 0x002fe20000410000 */
[----:B------:R-:W-:-:S05]  /*57f0*/  FMUL.FTZ R9, R112, R9 ;  /* 0x0000000970097220 */ /* 0x000fca0000410000 */
[----:B------:R-:W1:Y:S01]  /*5800*/  MUFU.RCP R86, R86 ;  /* 0x0000005600567308 */ /* 0x000e620000001000 */
[----:B------:R-:W-:Y:S01]  /*5810*/  FMUL.FTZ R104, R84, R89 ;  /* 0x0000005954687220 */ /* 0x000fe20000410000 */
[----:B------:R-:W-:Y:S01]  /*5820*/  FADD.FTZ R120, -R87, 1 ;  /* 0x3f80000057787421 */ /* 0x000fe20000010100 */
[----:B------:R-:W-:Y:S01]  /*5830*/  FMUL.FTZ R118, R21, R5 ;  /* 0x0000000515767220 */ /* 0x000fe20000410000 */
[----:B------:R-:W-:Y:S01]  /*5840*/  FMUL.FTZ R94, R9, R94 ;  /* 0x0000005e095e7220 */ /* 0x000fe20000410000 */
[----:B------:R-:W-:Y:S01]  /*5850*/  FMUL.FTZ R9, R138, R14 ;  /* 0x0000000e8a097220 */ /* 0x000fe20000410000 */
[----:B------:R-:W-:Y:S01]  /*5860*/  FMUL.FTZ R104, R104, R91 ;  /* 0x0000005b68687220 */ /* 0x000fe20000410000 */
[----:B------:R-:W-:Y:S01]  /*5870*/  FFMA.FTZ R91, R75, R120, 1 ;  /* 0x3f8000004b5b7423 */ /* 0x000fe20000010078 */
[----:B------:R-:W-:Y:S01]  /*5880*/  FMUL.FTZ R118, R87, R118 ;  /* 0x0000007657767220 */ /* 0x000fe20000410000 */
[----:B------:R-:W0:Y:S01]  /*5890*/  MUFU.RCP R89, R93 ;  /* 0x0000005d00597308 */ /* 0x000e220000001000 */
[----:B------:R-:W-:Y:S01]  /*58a0*/  FMUL.FTZ R9, R82, R9 ;  /* 0x0000000952097220 */ /* 0x000fe20000410000 */
[----:B---3--:R-:W-:Y:S01]  /*58b0*/  FADD.FTZ R106, -R85, 1 ;  /* 0x3f800000556a7421 */ /* 0x008fe20000010100 */
[----:B------:R-:W-:Y:S01]  /*58c0*/  FMUL.FTZ R118, R118, R91 ;  /* 0x0000005b76767220 */ /* 0x000fe20000410000 */
[----:B----4-:R-:W-:-:S04]  /*58d0*/  FADD.FTZ R91, R8, 1 ;  /* 0x3f800000085b7421 */ /* 0x010fc80000010000 */
[----:B------:R-:W3:Y:S01]  /*58e0*/  MUFU.RCP R88, R88 ;  /* 0x0000005800587308 */ /* 0x000ee20000001000 */
[----:B-1----:R-:W-:Y:S01]  /*58f0*/  FADD.FTZ R11, -R86, 1 ;  /* 0x3f800000560b7421 */ /* 0x002fe20000010100 */
[----:B------:R-:W-:Y:S01]  /*5900*/  FMUL.FTZ R100, R9, R100 ;  /* 0x0000006409647220 */ /* 0x000fe20000410000 */
[----:B------:R-:W-:Y:S01]  /*5910*/  FFMA.FTZ R9, R77, R106, 1 ;  /* 0x3f8000004d097423 */ /* 0x000fe2000001006a */
[----:B------:R-:W-:Y:S01]  /*5920*/  FMUL.FTZ R106, R23, R7 ;  /* 0x00000007176a7220 */ /* 0x000fe20000410000 */
[----:B------:R-:W-:Y:S01]  /*5930*/  FFMA.FTZ R116, R76, R11, 1 ;  /* 0x3f8000004c747423 */ /* 0x000fe2000001000b */
[----:B------:R-:W-:Y:S01]  /*5940*/  FMUL.FTZ R11, R22, R6 ;  /* 0x00000006160b7220 */ /* 0x000fe20000410000 */
[----:B------:R-:W1:Y:S01]  /*5950*/  S2UR UR31, SR_CgaCtaId ;  /* 0x00000000001f79c3 */ /* 0x000e620000008800 */
[----:B------:R-:W4:Y:S01]  /*5960*/  MUFU.RCP R90, R90 ;  /* 0x0000005a005a7308 */ /* 0x000f220000001000 */
[----:B------:R-:W-:Y:S01]  /*5970*/  FMUL.FTZ R106, R85, R106 ;  /* 0x0000006a556a7220 */ /* 0x000fe20000410000 */
[----:B------:R-:W-:-:S05]  /*5980*/  FMUL.FTZ R11, R86, R11 ;  /* 0x0000000b560b7220 */ /* 0x000fca0000410000 */
[----:B------:R-:W-:Y:S06]  /*5990*/  BAR.SYNC.DEFER_BLOCKING 0x0 ;  /* 0x0000000000007b1d */ /* 0x000fec0000010000 */
[----:B------:R-:W1:Y:S01]  /*59a0*/  MUFU.RCP R91, R91 ;  /* 0x0000005b005b7308 */ /* 0x000e620000001000 */
[----:B------:R-:W-:Y:S01]  /*59b0*/  FMUL.FTZ R106, R106, R9 ;  /* 0x000000096a6a7220 */ /* 0x000fe20000410000 */
[----:B--2---:R-:W-:Y:S01]  /*59c0*/  FMUL.FTZ R9, R20, R4 ;  /* 0x0000000414097220 */ /* 0x004fe20000410000 */
[----:B------:R-:W-:Y:S01]  /*59d0*/  FMUL.FTZ R116, R11, R116 ;  /* 0x000000740b747220 */ /* 0x000fe20000410000 */
[----:B0-----:R-:W-:Y:S01]  /*59e0*/  FADD.FTZ R120, -R89, 1 ;  /* 0x3f80000059787421 */ /* 0x001fe20000010100 */
[C---:B---3--:R-:W-:Y:S01]  /*59f0*/  FADD.FTZ R11, -R88.reuse, 1 ;  /* 0x3f800000580b7421 */ /* 0x048fe20000010100 */
[----:B------:R-:W-:-:S02]  /*5a00*/  FMUL.FTZ R8, R88, R9 ;  /* 0x0000000958087220 */ /* 0x000fc40000410000 */
[----:B------:R-:W-:Y:S01]  /*5a10*/  FFMA.FTZ R9, R73, R120, 1 ;  /* 0x3f80000049097423 */ /* 0x000fe20000010078 */
[----:B------:R-:W-:Y:S01]  /*5a20*/  FFMA.FTZ R11, R74, R11, 1 ;  /* 0x3f8000004a0b7423 */ /* 0x000fe2000001000b */
[----:B------:R-:W-:Y:S01]  /*5a30*/  FMUL.FTZ R120, R19, R3 ;  /* 0x0000000313787220 */ /* 0x000fe20000410000 */
[----:B----4-:R-:W-:Y:S01]  /*5a40*/  FADD.FTZ R93, -R90, 1 ;  /* 0x3f8000005a5d7421 */ /* 0x010fe20000010100 */
[----:B-----5:R-:W-:Y:S01]  /*5a50*/  FMUL.FTZ R124, R17, R0 ;  /* 0x00000000117c7220 */ /* 0x020fe20000410000 */
[----:B------:R-:W-:Y:S01]  /*5a60*/  FMUL.FTZ R8, R8, R11 ;  /* 0x0000000b08087220 */ /* 0x000fe20000410000 */
[----:B------:R-:W-:Y:S01]  /*5a70*/  FMUL.FTZ R120, R89, R120 ;  /* 0x0000007859787220 */ /* 0x000fe20000410000 */
[----:B------:R-:W-:Y:S01]  /*5a80*/  FMUL.FTZ R11, R18, R2 ;  /* 0x00000002120b7220 */ /* 0x000fe20000410000 */
[----:B-1----:R-:W-:Y:S02]  /*5a90*/  FADD.FTZ R126, -R91, 1 ;  /* 0x3f8000005b7e7421 */ /* 0x002fe40000010100 */
[----:B------:R-:W-:Y:S01]  /*5aa0*/  FMUL.FTZ R120, R120, R9 ;  /* 0x0000000978787220 */ /* 0x000fe20000410000 */
[----:B------:R-:W-:Y:S01]  /*5ab0*/  ISETP.NE.AND P6, PT, R64, RZ, PT ;  /* 0x000000ff4000720c */ /* 0x000fe20003fc5270 */
[----:B------:R-:W-:Y:S01]  /*5ac0*/  FFMA.FTZ R122, R72, R93, 1 ;  /* 0x3f800000487a7423 */ /* 0x000fe2000001005d */
[----:B------:R-:W-:Y:S01]  /*5ad0*/  FMUL.FTZ R11, R90, R11 ;  /* 0x0000000b5a0b7220 */ /* 0x000fe20000410000 */
[----:B------:R-:W-:Y:S01]  /*5ae0*/  FFMA.FTZ R9, R71, R126, 1 ;  /* 0x3f80000047097423 */ /* 0x000fe2000001007e */
[----:B------:R-:W-:Y:S01]  /*5af0*/  FMUL.FTZ R124, R91, R124 ;  /* 0x0000007c5b7c7220 */ /* 0x000fe20000410000 */
[----:B------:R-:W-:Y:S01]  /*5b00*/  UMOV UR30, 0x400 ;  /* 0x00000400001e7882 */ /* 0x000fe20000000000 */
[----:B------:R-:W-:Y:S01]  /*5b10*/  FMUL.FTZ R122, R11, R122 ;  /* 0x0000007a0b7a7220 */ /* 0x000fe20000410000 */
[----:B------:R-:W-:Y:S01]  /*5b20*/  ULEA UR30, UR31, UR30, 0x18 ;  /* 0x0000001e1f1e7291 */ /* 0x000fe2000f8ec03f */
        /* <DEDUP_REMOVED lines=66> */
.L_x_1182:
[----:B------:R-:W-:Y:S05]  /*5f50*/  BSYNC B0 ;  /* 0x0000000000007941 */ /* 0x000fea0003800000 */
.L_x_1181:
        /* <DEDUP_REMOVED lines=157> */
.L_x_1185:
[----:B------:R-:W-:Y:S05]  /*6930*/  BSYNC B0 ;  /* 0x0000000000007941 */ /* 0x000fea0003800000 */
.L_x_1184:
[----:B------:R-:W-:Y:S01]  /*6940*/  ULDC.64 UR32, c[0x0][0x2c8] ;  /* 0x0000b20000207ab9 */ /* 0x000fe20000000a00 */
[----:B------:R-:W-:Y:S01]  /*6950*/  UMOV UR37, UR38 ;  /* 0x0000002600257c82 */ /* 0x000fe20008000000 */
[----:B------:R-:W-:Y:S01]  /*6960*/  LEA R2, P0, R66, UR30, 0x2 ;  /* 0x0000001e42027c11 */ /* 0x000fe2000f8010ff */
        /* <DEDUP_REMOVED lines=10> */
[----:B------:R-:W-:Y:S01]  /*6a10*/  IMAD.U32 R3, RZ, RZ, UR34 ;  /* 0x00000022ff037e24 */ /* 0x000fe2000f8e00ff */
[----:B------:R-:W-:-:S04]  /*6a20*/  ISETP.GE.AND P5, PT, R129, R85, PT ;  /* 0x000000558100720c */ /* 0x000fc80003fa6270 */
        /* <DEDUP_REMOVED lines=28> */
.L_x_1183:
[----:B------:R-:W2:Y:S01]  /*6bf0*/  LDL.LU R0, [R1+0xc0] ;  /* 0x0000c00001007983 */ /* 0x000ea20000300800 */
[----:B-1----:R-:W1:Y:S01]  /*6c00*/  LDC R2, c[0x0][0x21c] ;  /* 0x00008700ff027b82 */ /* 0x002e620000000800 */
[----:B------:R-:W-:Y:S01]  /*6c10*/  FMUL.FTZ R4, R157, UR4 ;  /* 0x000000049d047c20 */ /* 0x000fe20008410000 */
[----:B------:R-:W-:Y:S01]  /*6c20*/  HFMA2.MMA R16, -RZ, RZ, 0, 0 ;  /* 0x00000000ff107435 */ /* 0x000fe200000001ff */
[----:B------:R-:W-:Y:S01]  /*6c30*/  FMUL.FTZ R160, R17, UR4 ;  /* 0x0000000411a07c20 */ /* 0x000fe20008410000 */
[----:B------:R-:W-:Y:S02]  /*6c40*/  CS2R R14, SRZ ;  /* 0x00000000000e7805 */ /* 0x000fe4000001ff00 */
[----:B------:R-:W-:Y:S02]  /*6c50*/  CS2R R12, SRZ ;  /* 0x00000000000c7805 */ /* 0x000fe4000001ff00 */
[----:B------:R-:W-:Y:S02]  /*6c60*/  CS2R R10, SRZ ;  /* 0x00000000000a7805 */ /* 0x000fe4000001ff00 */
[----:B0-----:R-:W-:-:S02]  /*6c70*/  CS2R R8, SRZ ;  /* 0x0000000000087805 */ /* 0x001fc4000001ff00 */
[----:B------:R-:W-:Y:S01]  /*6c80*/  CS2R R6, SRZ ;  /* 0x0000000000067805 */ /* 0x000fe2000001ff00 */
[----:B------:R-:W-:Y:S01]  /*6c90*/  BAR.SYNC.DEFER_BLOCKING 0x0 ;  /* 0x0000000000007b1d */ /* 0x000fe20000010000 */
[----:B-1----:R-:W-:Y:S01]  /*6ca0*/  ISETP.GE.AND P0, PT, R2, 0x1, PT ;  /* 0x000000010200780c */ /* 0x002fe20003f06270 */
[----:B------:R-:W-:Y:S01]  /*6cb0*/  FMUL.FTZ R2, R142, UR4 ;  /* 0x000000048e027c20 */ /* 0x000fe20008410000 */
[----:B--2---:R-:W-:-:S04]  /*6cc0*/  FFMA.FTZ R0, R62, R158, R0 ;  /* 0x0000009e3e007223 */ /* 0x004fc80000010000 */
        /* <DEDUP_REMOVED lines=35> */
[----:B------:R2:W-:Y:S01]  /*6f00*/  STL [R1], R2 ;  /* 0x0000000201007387 */ /* 0x0005e20000100800 */
[----:B0-----:R-:W-:-:S03]  /*6f10*/  FFMA.FTZ R3, R53, R23, R0 ;  /* 0x0000001735037223 */ /* 0x001fc60000010000 */
[----:B------:R0:W-:Y:S01]  /*6f20*/  STL [R1+0xb8], RZ ;  /* 0x0000b8ff01007387 */ /* 0x0001e20000100800 */
[----:B------:R-:W-:Y:S01]  /*6f30*/  FFMA.FTZ R0, R52, R22, R3 ;  /* 0x0000001634007223 */ /* 0x000fe20000010003 */
[----:B-1----:R-:W-:-:S03]  /*6f40*/  CS2R R4, SRZ ;  /* 0x0000000000047805 */ /* 0x002fc6000001ff00 */
[----:B------:R-:W-:-:S04]  /*6f50*/  FFMA.FTZ R3, R51, R21, R0 ;  /* 0x0000001533037223 */ /* 0x000fc80000010000 */
[----:B------:R-:W-:-:S04]  /*6f60*/  FFMA.FTZ R0, R50, R20, R3 ;  /* 0x0000001432007223 */ /* 0x000fc80000010003 */
[----:B------:R-:W-:Y:S01]  /*6f70*/  FFMA.FTZ R3, R49, R19, R0 ;  /* 0x0000001331037223 */ /* 0x000fe20000010000 */
[----:B------:R-:W-:-:S03]  /*6f80*/  MOV R0, RZ ;  /* 0x000000ff00007202 */ /* 0x000fc60000000f00 */
[----:B------:R-:W-:Y:S01]  /*6f90*/  FFMA.FTZ R40, R48, R18, R3 ;  /* 0x0000001230287223 */ /* 0x000fe20000010003 */
[----:B--2---:R-:W-:-:S03]  /*6fa0*/  CS2R R2, SRZ ;  /* 0x0000000000027805 */ /* 0x004fc6000001ff00 */
[----:B------:R-:W-:-:S05]  /*6fb0*/  FFMA.FTZ R40, R47, R17, R40 ;  /* 0x000000112f287223 */ /* 0x000fca0000010028 */
[----:B------:R0:W-:Y:S01]  /*6fc0*/  STL [R1+0xc0], R40 ;  /* 0x0000c02801007387 */ /* 0x0001e20000100800 */
[----:B------:R-:W-:Y:S05]  /*6fd0*/  @!P0 BRA `(.L_x_1186) ;  /* 0x0000004000548947 */ /* 0x000fea0003800000 */
[----:B------:R-:W-:Y:S01]  /*6fe0*/  ISETP.GE.AND P0, PT, R66, UR22, PT ;  /* 0x0000001642007c0c */ /* 0x000fe2000bf06270 */
[----:B------:R-:W-:Y:S01]  /*6ff0*/  ULDC.64 UR30, c[0x0][0x230] ;  /* 0x00008c00001e7ab9 */ /* 0x000fe20000000a00 */
[----:B------:R-:W-:Y:S01]  /*7000*/  MOV R41, R117 ;  /* 0x0000007500297202 */ /* 0x000fe20000000f00 */
[----:B------:R-:W-:Y:S01]  /*7010*/  UIMAD UR32, UR44, UR30, URZ ;  /* 0x0000001e2c2072a4 */ /* 0x000fe2000f8e023f */
[----:B------:R-:W-:Y:S01]  /*7020*/  MOV R16, RZ ;  /* 0x000000ff00107202 */ /* 0x000fe20000000f00 */
[----:B------:R-:W-:Y:S01]  /*7030*/  UIMAD.WIDE.U32 UR50, UR7, UR30, URZ ;  /* 0x0000001e073272a5 */ /* 0x000fe2000f8e003f */
[----:B------:R-:W-:Y:S01]  /*7040*/  LOP3.LUT R41, R41, 0xfffffffe, RZ, 0xc0, !PT ;  /* 0xfffffffe29297812 */ /* 0x000fe200078ec0ff */
[----:B------:R-:W-:Y:S01]  /*7050*/  UIMAD UR31, UR7, UR31, UR32 ;  /* 0x0000001f071f72a4 */ /* 0x000fe2000f8e0220 */
[----:B------:R-:W-:Y:S02]  /*7060*/  CS2R R14, SRZ ;  /* 0x00000000000e7805 */ /* 0x000fe4000001ff00 */
[----:B------:R-:W-:-:S02]  /*7070*/  CS2R R12, SRZ ;  /* 0x00000000000c7805 */ /* 0x000fc4000001ff00 */
[----:B------:R-:W-:Y:S02]  /*7080*/  CS2R R10, SRZ ;  /* 0x00000000000a7805 */ /* 0x000fe4000001ff00 */
[----:B------:R-:W-:Y:S02]  /*7090*/  CS2R R8, SRZ ;  /* 0x0000000000087805 */ /* 0x000fe4000001ff00 */
[----:B------:R-:W-:Y:S02]  /*70a0*/  CS2R R6, SRZ ;  /* 0x0000000000067805 */ /* 0x000fe4000001ff00 */
[----:B------:R-:W-:Y:S02]  /*70b0*/  @P0 LOP3.LUT R41, R41, 0x1, RZ, 0xfc, !PT ;  /* 0x0000000129290812 */ /* 0x000fe400078efcff */
[----:B------:R-:W-:Y:S02]  /*70c0*/  CS2R R4, SRZ ;  /* 0x0000000000047805 */ /* 0x000fe4000001ff00 */
[----:B------:R-:W-:-:S02]  /*70d0*/  CS2R R2, SRZ ;  /* 0x0000000000027805 */ /* 0x000fc4000001ff00 */
[----:B------:R-:W-:Y:S01]  /*70e0*/  MOV R0, RZ ;  /* 0x000000ff00007202 */ /* 0x000fe20000000f00 */
[----:B------:R-:W-:Y:S01]  /*70f0*/  UIADD3 UR57, UR51, UR31, URZ ;  /* 0x0000001f33397290 */ /* 0x000fe2000fffe03f */
[----:B------:R1:W-:Y:S01]  /*7100*/  STL [R1+0x90], R41 ;  /* 0x0000902901007387 */ /* 0x0003e20000100800 */
[----:B------:R-:W-:Y:S01]  /*7110*/  UMOV UR47, URZ ;  /* 0x0000003f002f7c82 */ /* 0x000fe20008000000 */
[----:B------:R-:W-:Y:S01]  /*7120*/  UMOV UR52, URZ ;  /* 0x0000003f00347c82 */ /* 0x000fe20008000000 */
[----:B------:R-:W-:Y:S01]  /*7130*/  UMOV UR53, URZ ;  /* 0x0000003f00357c82 */ /* 0x000fe20008000000 */
[----:B------:R-:W-:Y:S01]  /*7140*/  ULDC UR54, c[0x0][0x224] ;  /* 0x0000890000367ab9 */ /* 0x000fe20000000800 */
[----:B------:R-:W-:Y:S01]  /*7150*/  ULDC UR55, c[0x0][0x21c] ;  /* 0x0000870000377ab9 */ /* 0x000fe20000000800 */
[----:B------:R-:W-:Y:S01]  /*7160*/  ULDC UR58, c[0x0][0x218] ;  /* 0x00008600003a7ab9 */ /* 0x000fe20000000800 */
[----:B------:R-:W-:Y:S01]  /*7170*/  ULDC.64 UR30, c[0x0][0x3c8] ;  /* 0x0000f200001e7ab9 */ /* 0x000fe20000000a00 */
[----:B------:R-:W-:Y:S01]  /*7180*/  ULDC.64 UR32, c[0x0][0x238] ;  /* 0x00008e0000207ab9 */ /* 0x000fe20000000a00 */
[----:B------:R-:W-:Y:S01]  /*7190*/  ULDC.64 UR34, c[0x0][0x2d0] ;  /* 0x0000b40000227ab9 */ /* 0x000fe20000000a00 */
[----:B------:R-:W-:Y:S01]  /*71a0*/  ULDC.64 UR36, c[0x0][0x250] ;  /* 0x0000940000247ab9 */ /* 0x000fe20000000a00 */
[----:B------:R-:W-:Y:S01]  /*71b0*/  ULDC.64 UR38, c[0x0][0x2e0] ;  /* 0x0000b80000267ab9 */ /* 0x000fe20000000a00 */
[----:B-1----:R-:W-:-:S05]  /*71c0*/  ULDC.64 UR40, c[0x0][0x270] ;  /* 0x00009c0000287ab9 */ /* 0x002fca0000000a00 */
.L_x_1230:
[----:B0-----:R-:W2:Y:S04]  /*71d0*/  LDL R40, [R1+0x90] ;  /* 0x0000900001287983 */ /* 0x001ea80000100800 */
[----:B-1----:R-:W3:Y:S04]  /*71e0*/  LDL R68, [R1+0x7c] ;  /* 0x00007c0001447983 */ /* 0x002ee80000100800 */
[----:B------:R-:W4:Y:S04]  /*71f0*/  LDL R73, [R1+0x84] ;  /* 0x0000840001497983 */ /* 0x000f280000100800 */
[----:B------:R-:W4:Y:S01]  /*7200*/  LDL R65, [R1+0x94] ;  /* 0x0000940001417983 */ /* 0x000f220000100800 */
[----:B------:R-:W-:Y:S01]  /*7210*/  USHF.R.S32.HI UR56, URZ, 0x1f, UR47 ;  /* 0x0000001f3f387899 */ /* 0x000fe2000801142f */
[----:B------:R-:W-:-:S02]  /*7220*/  SHF.L.U32 R69, R64, 0x4, RZ ;  /* 0x0000000440457819 */ /* 0x000fc400000006ff */
[----:B------:R-:W4:Y:S01]  /*7230*/  LDL R70, [R1+0x88] ;  /* 0x0000880001467983 */ /* 0x000f220000100800 */
[----:B------:R-:W-:Y:S02]  /*7240*/  UIMAD UR42, UR56, UR36, URZ ;  /* 0x00000024382a72a4 */ /* 0x000fe4000f8e023f */
[----:B------:R-:W-:Y:S02]  /*7250*/  MOV R43, UR36 ;  /* 0x00000024002b7c02 */ /* 0x000fe40008000f00 */
[----:B------:R-:W-:Y:S01]  /*7260*/  LOP3.LUT R69, R69, 0xfffffe00, RZ, 0xc0, !PT ;  /* 0xfffffe0045457812 */ /* 0x000fe200078ec0ff */
[----:B------:R-:W-:Y:S01]  /*7270*/  UIMAD UR42, UR47, UR37, UR42 ;  /* 0x000000252f2a72a4 */ /* 0x000fe2000f8e022a */
[----:B------:R-:W4:Y:S01]  /*7280*/  LDL R74, [R1+0x80] ;  /* 0x00008000014a7983 */ /* 0x000f220000100800 */
[----:B------:R-:W-:Y:S01]  /*7290*/  IMAD.WIDE.U32 R42, R43, UR47, R66 ;  /* 0x0000002f2b2a7c25 */ /* 0x000fe2000f8e0042 */
[----:B------:R-:W-:Y:S02]  /*72a0*/  LOP3.LUT R69, R69, 0x1f, R64, 0xf8, !PT ;  /* 0x0000001f45457812 */ /* 0x000fe400078ef840 */
[----:B------:R-:W4:Y:S01]  /*72b0*/  LDL R72, [R1+0x8c] ;  /* 0x00008c0001487983 */ /* 0x000f220000100800 */
[----:B------:R-:W-:Y:S01]  /*72c0*/  VIADD R41, R43, UR42 ;  /* 0x0000002a2b297c36 */ /* 0x000fe20008000000 */
[----:B------:R-:W-:-:S02]  /*72d0*/  LOP3.LUT R69, R69, 0x40, RZ, 0xfc, !PT ;  /* 0x0000004045457812 */ /* 0x000fc400078efcff */
[----:B------:R-:W4:Y:S02]  /*72e0*/  LDL R43, [R1+0xa8] ;  /* 0x0000a800012b7983 */ /* 0x000f240000100800 */
[----:B------:R-:W-:Y:S02]  /*72f0*/  ISETP.GE.AND P1, PT, R69, UR22, PT ;  /* 0x0000001645007c0c */ /* 0x000fe4000bf26270 */
[C---:B------:R-:W-:Y:S01]  /*7300*/  SHF.L.U32 R69, R64.reuse, 0x4, RZ ;  /* 0x0000000440457819 */ /* 0x040fe200000006ff */
[----:B------:R-:W4:Y:S03]  /*7310*/  LDL R78, [R1+0x98] ;  /* 0x00009800014e7983 */ /* 0x000f260000100800 */
[----:B------:R-:W-:Y:S01]  /*7320*/  LOP3.LUT R69, R69, 0xfffffe00, RZ, 0xc0, !PT ;  /* 0xfffffe0045457812 */ /* 0x000fe200078ec0ff */
[----:B------:R-:W4:Y:S03]  /*7330*/  LDL R76, [R1+0xa0] ;  /* 0x0000a000014c7983 */ /* 0x000f260000100800 */
[----:B------:R-:W-:Y:S01]  /*7340*/  LOP3.LUT R69, R69, 0x1f, R64, 0xf8, !PT ;  /* 0x0000001f45457812 */ /* 0x000fe200078ef840 */
[----:B------:R-:W4:Y:S03]  /*7350*/  LDL R83, [R1+0x9c] ;  /* 0x00009c0001537983 */ /* 0x000f260000100800 */
[----:B------:R-:W-:Y:S01]  /*7360*/  LOP3.LUT R69, R69, 0x60, RZ, 0xfc, !PT ;  /* 0x0000006045457812 */ /* 0x000fe200078efcff */
[----:B------:R-:W4:Y:S04]  /*7370*/  LDL R96, [R1+0x78] ;  /* 0x0000780001607983 */ /* 0x000f280000100800 */
[----:B------:R-:W4:Y:S01]  /*7380*/  LDL R82, [R1+0x74] ;  /* 0x0000740001527983 */ /* 0x000f220000100800 */
[----:B------:R-:W-:Y:S01]  /*7390*/  SHF.L.U32 R71, R64, 0x4, RZ ;  /* 0x0000000440477819 */ /* 0x000fe200000006ff */
[----:B------:R-:W-:Y:S01]  /*73a0*/  UMOV UR43, UR57 ;  /* 0x00000039002b7c82 */ /* 0x000fe20008000000 */
[----:B------:R-:W-:Y:S01]  /*73b0*/  MOV R77, RZ ;  /* 0x000000ff004d7202 */ /* 0x000fe20000000f00 */
[----:B------:R-:W4:Y:S04]  /*73c0*/  LDL R95, [R1+0x70] ;  /* 0x00007000015f7983 */ /* 0x000f280000100800 */
[----:B------:R-:W4:Y:S01]  /*73d0*/  LDL R94, [R1+0x6c] ;  /* 0x00006c00015e7983 */ /* 0x000f220000100800 */
[----:B------:R-:W-:-:S03]  /*73e0*/  CS2R R80, SRZ ;  /* 0x0000000000507805 */ /* 0x000fc6000001ff00 */
        /* <DEDUP_REMOVED lines=10> */
[----:B--2---:R-:W-:-:S02]  /*7490*/  LOP3.LUT P5, RZ, R40, 0x1, RZ, 0xc0, !PT ;  /* 0x0000000128ff7812 */ /* 0x004fc400078ac0ff */
[----:B------:R-:W-:-:S04]  /*74a0*/  SHF.L.U32 R40, R64, 0x4, RZ ;  /* 0x0000000440287819 */ /* 0x000fc800000006ff */
[----:B------:R-:W-:-:S04]  /*74b0*/  LOP3.LUT R40, R40, 0xfffffe00, RZ, 0xc0, !PT ;  /* 0xfffffe0028287812 */ /* 0x000fc800078ec0ff */
[----:B------:R-:W-:-:S04]  /*74c0*/  LOP3.LUT R40, R40, 0x1f, R64, 0xf8, !PT ;  /* 0x0000001f28287812 */ /* 0x000fc800078ef840 */
[----:B------:R-:W-:-:S04]  /*74d0*/  LOP3.LUT R40, R40, 0x20, RZ, 0xfc, !PT ;  /* 0x0000002028287812 */ /* 0x000fc800078efcff */
[----:B------:R-:W-:Y:S02]  /*74e0*/  ISETP.GE.AND P0, PT, R40, UR22, PT ;  /* 0x0000001628007c0c */ /* 0x000fe4000bf06270 */
[----:B------:R-:W-:-:S04]  /*74f0*/  LEA R40, P2, R42, UR18, 0x2 ;  /* 0x000000122a287c11 */ /* 0x000fc8000f8410ff */
[----:B------:R-:W-:Y:S02]  /*7500*/  LEA.HI.X R41, R42, UR19, R41, 0x2, P2 ;  /* 0x000000132a297c11 */ /* 0x000fe400090f1429 */
[----:B------:R-:W2:Y:S01]  /*7510*/  LDL R42, [R1+0xa4] ;  /* 0x0000a400012a7983 */ /* 0x000ea20000100800 */
[----:B------:R-:W-:Y:S02]  /*7520*/  ISETP.GE.AND P2, PT, R69, UR22, PT ;  /* 0x0000001645007c0c */ /* 0x000fe4000bf46270 */
[----:B---3--:R-:W-:Y:S02]  /*7530*/  ISETP.GE.AND P4, PT, R68, UR22, PT ;  /* 0x0000001644007c0c */ /* 0x008fe4000bf86270 */
[----:B------:R-:W-:-:S06]  /*7540*/  CS2R R68, SRZ ;  /* 0x0000000000447805 */ /* 0x000fcc000001ff00 */
[----:B------:R-:W3:Y:S01]  /*7550*/  @!P1 LDG.E R68, desc[UR24][R40.64+0x100] ;  /* 0x0001001828449981 */ /* 0x000ee2000c1e1900 */
[----:B----4-:R-:W-:Y:S01]  /*7560*/  ISETP.GE.AND P1, PT, R73, UR22, PT ;  /* 0x0000001649007c0c */ /* 0x010fe2000bf26270 */
[----:B------:R-:W-:Y:S02]  /*7570*/  HFMA2.MMA R73, -RZ, RZ, 0, 0 ;  /* 0x00000000ff497435 */ /* 0x000fe400000001ff */
[----:B------:R-:W4:Y:S08]  /*7580*/  @!P0 LDG.E R69, desc[UR24][R40.64+0x80] ;  /* 0x0000801828458981 */ /* 0x000f30000c1e1900 */
[----:B------:R-:W3:Y:S01]  /*7590*/  @!P4 LDG.E R73, desc[UR24][R40.64+0x280] ;  /* 0x000280182849c981 */ /* 0x000ee2000c1e1900 */
[----:B------:R-:W-:Y:S01]  /*75a0*/  ISETP.GE.AND P4, PT, R65, UR22, PT ;  /* 0x0000001641007c0c */ /* 0x000fe2000bf86270 */
[----:B------:R-:W-:-:S10]  /*75b0*/  HFMA2.MMA R65, -RZ, RZ, 0, 0 ;  /* 0x00000000ff417435 */ /* 0x000fd400000001ff */
[----:B------:R-:W4:Y:S01]  /*75c0*/  @!P5 LDG.E R65, desc[UR24][R40.64] ;  /* 0x000000182841d981 */ /* 0x000f22000c1e1900 */
[----:B------:R-:W-:-:S04]  /*75d0*/  LOP3.LUT R71, R71, 0xfffffe00, RZ, 0xc0, !PT ;  /* 0xfffffe0047477812 */ /* 0x000fc800078ec0ff */
[----:B------:R-:W-:-:S04]  /*75e0*/  LOP3.LUT R71, R71, 0x1f, R64, 0xf8, !PT ;  /* 0x0000001f47477812 */ /* 0x000fc800078ef840 */
[----:B------:R-:W-:-:S04]  /*75f0*/  LOP3.LUT R71, R71, 0x80, RZ, 0xfc, !PT ;  /* 0x0000008047477812 */ /* 0x000fc800078efcff */
[----:B------:R-:W-:Y:S01]  /*7600*/  ISETP.GE.AND P3, PT, R71, UR22, PT ;  /* 0x0000001647007c0c */ /* 0x000fe2000bf66270 */
[----:B------:R-:W-:Y:S01]  /*7610*/  UIMAD UR59, UR56, UR32, URZ ;  /* 0x00000020383b72a4 */ /* 0x000fe2000f8e023f */
[----:B------:R-:W-:Y:S02]  /*7620*/  ISETP.GE.AND P0, PT, R70, UR22, PT ;  /* 0x0000001646007c0c */ /* 0x000fe4000bf06270 */
[----:B------:R-:W-:Y:S01]  /*7630*/  CS2R R70, SRZ ;  /* 0x0000000000467805 */ /* 0x000fe2000001ff00 */
[----:B------:R-:W-:Y:S01]  /*7640*/  UMOV UR42, UR50 ;  /* 0x00000032002a7c82 */ /* 0x000fe20008000000 */
[----:B------:R-:W-:Y:S02]  /*7650*/  UIMAD UR60, UR47, UR33, UR59 ;  /* 0x000000212f3c72a4 */ /* 0x000fe4000f8e023b */
[----:B------:R-:W-:Y:S02]  /*7660*/  UIMAD.WIDE.U32 UR42, UR47, UR32, UR42 ;  /* 0x000000202f2a72a5 */ /* 0x000fe4000f8e002a */
[----:B------:R-:W3:Y:S01]  /*7670*/  @!P2 LDG.E R71, desc[UR24][R40.64+0x180] ;  /* 0x000180182847a981 */ /* 0x000ee2000c1e1900 */
[----:B------:R-:W-:Y:S01]  /*7680*/  ISETP.GE.AND P2, PT, R74, UR22, PT ;  /* 0x000000164a007c0c */ /* 0x000fe2000bf46270 */
[----:B------:R-:W-:Y:S01]  /*7690*/  ULEA UR59, UP0, UR42, UR34, 0x2 ;  /* 0x000000222a3b7291 */ /* 0x000fe2000f80103f */
[----:B------:R-:W-:Y:S01]  /*76a0*/  CS2R R74, SRZ ;  /* 0x00000000004a7805 */ /* 0x000fe2000001ff00 */
[----:B------:R-:W3:Y:S01]  /*76b0*/  @!P3 LDG.E R70, desc[UR24][R40.64+0x200] ;  /* 0x000200182846b981 */ /* 0x000ee2000c1e1900 */
[----:B------:R-:W-:Y:S01]  /*76c0*/  UIADD3 UR43, UR43, UR60, URZ ;  /* 0x0000003c2b2b7290 */ /* 0x000fe2000fffe03f */
[----:B------:R-:W-:-:S02]  /*76d0*/  ISETP.GE.AND P3, PT, R72, UR22, PT ;  /* 0x0000001648007c0c */ /* 0x000fc4000bf66270 */
[----:B------:R-:W-:Y:S01]  /*76e0*/  MOV R72, RZ ;  /* 0x000000ff00487202 */ /* 0x000fe20000000f00 */
[----:B------:R-:W-:Y:S01]  /*76f0*/  ULEA.HI.X UR42, UR42, UR35, UR43, 0x2, UP0 ;  /* 0x000000232a2a7291 */ /* 0x000fe200080f142b */
[----:B------:R-:W3:Y:S04]  /*7700*/  @!P1 LDG.E R75, desc[UR24][R40.64+0x380] ;  /* 0x00038018284b9981 */ /* 0x000ee8000c1e1900 */
[----:B------:R-:W3:Y:S01]  /*7710*/  @!P0 LDG.E R72, desc[UR24][R40.64+0x300] ;  /* 0x0003001828488981 */ /* 0x000ee2000c1e1900 */
[----:B------:R-:W-:Y:S02]  /*7720*/  ISETP.GE.AND P0, PT, R43, UR22, PT ;  /* 0x000000162b007c0c */ /* 0x000fe4000bf06270 */
[----:B------:R-:W-:Y:S01]  /*7730*/  MOV R43, UR42 ;  /* 0x0000002a002b7c02 */ /* 0x000fe20008000f00 */
[----:B------:R-:W3:Y:S01]  /*7740*/  @!P2 LDG.E R74, desc[UR24][R40.64+0x400] ;  /* 0x00040018284aa981 */ /* 0x000ee2000c1e1900 */
[----:B------:R-:W-:-:S02]  /*7750*/  ISETP.GE.AND P2, PT, R78, UR22, PT ;  /* 0x000000164e007c0c */ /* 0x000fc4000bf46270 */
[----:B------:R-:W-:Y:S01]  /*7760*/  CS2R R78, SRZ ;  /* 0x00000000004e7805 */ /* 0x000fe2000001ff00 */
[----:B------:R-:W-:Y:S01]  /*7770*/  ULDC.64 UR42, c[0x0][0x268] ;  /* 0x00009a00002a7ab9 */ /* 0x000fe20000000a00 */
[----:B------:R-:W3:Y:S01]  /*7780*/  @!P3 LDG.E R77, desc[UR24][R40.64+0x480] ;  /* 0x00048018284db981 */ /* 0x000ee2000c1e1900 */
[----:B------:R-:W-:Y:S01]  /*7790*/  ISETP.GE.AND P3, PT, R76, UR22, PT ;  /* 0x000000164c007c0c */ /* 0x000fe2000bf66270 */
[----:B------:R-:W-:-:S03]  /*77a0*/  HFMA2.MMA R76, -RZ, RZ, 0, 0 ;  /* 0x00000000ff4c7435 */ /* 0x000fc600000001ff */
[----:B------:R-:W3:Y:S01]  /*77b0*/  @!P0 LDG.E R79, desc[UR24][R40.64+0x580] ;  /* 0x00058018284f8981 */ /* 0x000ee2000c1e1900 */
[----:B------:R-:W-:-:S03]  /*77c0*/  ISETP.GE.AND P0, PT, R83, UR22, PT ;  /* 0x0000001653007c0c */ /* 0x000fc6000bf06270 */
[----:B------:R-:W3:Y:S04]  /*77d0*/  @!P2 LDG.E R81, desc[UR24][R40.64+0x680] ;  /* 0x000680182851a981 */ /* 0x000ee8000c1e1900 */
[----:B------:R-:W3:Y:S04]  /*77e0*/  @!P4 LDG.E R76, desc[UR24][R40.64+0x500] ;  /* 0x00050018284cc981 */ /* 0x000ee8000c1e1900 */
[----:B------:R-:W3:Y:S04]  /*77f0*/  LDL R83, [R1+0x40] ;  /* 0x0000400001537983 */ /* 0x000ee80000100800 */
[----:B------:R-:W3:Y:S01]  /*7800*/  @!P3 LDG.E R80, desc[UR24][R40.64+0x700] ;  /* 0x000700182850b981 */ /* 0x000ee2000c1e1900 */
[----:B--2---:R-:W-:-:S02]  /*7810*/  ISETP.GE.AND P1, PT, R42, UR22, PT ;  /* 0x000000162a007c0c */ /* 0x004fc4000bf26270 */
[----:B------:R-:W-:-:S06]  /*7820*/  MOV R42, UR59 ;  /* 0x0000003b002a7c02 */ /* 0x000fcc0008000f00 */
[----:B------:R0:W2:Y:S05]  /*7830*/  LDG.E R42, desc[UR24][R42.64] ;  /* 0x000000182a2a7981 */ /* 0x0000aa000c1e1900 */
[----:B------:R-:W2:Y:S01]  /*7840*/  @!P1 LDG.E R78, desc[UR24][R40.64+0x600] ;  /* 0x00060018284e9981 */ /* 0x000ea2000c1e1900 */
[----:B0-----:R-:W-:-:S06]  /*7850*/  IMAD.MOV.U32 R43, RZ, RZ, RZ ;  /* 0x000000ffff2b7224 */ /* 0x001fcc00078e00ff */
[----:B------:R0:W2:Y:S04]  /*7860*/  @!P0 LDG.E R43, desc[UR24][R40.64+0x780] ;  /* 0x00078018282b8981 */ /* 0x0000a8000c1e1900 */
[----:B----4-:R-:W-:Y:S04]  /*7870*/  STS [R96], R65 ;  /* 0x0000004160007388 */ /* 0x010fe80000000800 */
[----:B------:R1:W-:Y:S04]  /*7880*/  STS [R82+0x80], R69 ;  /* 0x0000804552007388 */ /* 0x0003e80000000800 */
[----:B-1----:R-:W4:Y:S01]  /*7890*/  LDL R82, [R1+0x3c] ;  /* 0x00003c0001527983 */ /* 0x002f220000100800 */
        /* <DEDUP_REMOVED lines=9> */
[----:B------:R-:W-:Y:S02]  /*7930*/  ULEA.HI.X UR60, UR60, UR39, UR59, 0x2, UP0 ;  /* 0x000000273c3c7291 */ /* 0x000fe400080f143b */
[----:B------:R-:W-:-:S04]  /*7940*/  UIADD3 UR42, UR20, -0x1, URZ ;  /* 0xffffffff142a7890 */ /* 0x000fc8000fffe03f */
[----:B------:R-:W-:-:S04]  /*7950*/  ULEA.HI UR61, UR42, UR42, URZ, 0x1 ;  /* 0x0000002a2a3d7291 */ /* 0x000fc8000f8f083f */
[----:B------:R-:W-:Y:S01]  /*7960*/  ULOP3.LUT UR61, UR61, 0xfffffe, URZ, 0xc0, !UPT ;  /* 0x00fffffe3d3d7892 */ /* 0x000fe2000f8ec03f */
[----:B---3--:R1:W-:Y:S03]  /*7970*/  STS [R95+0x100], R68 ;  /* 0x000100445f007388 */ /* 0x0083e60000000800 */
[----:B------:R-:W-:Y:S01]  /*7980*/  UIADD3 UR42, UR42, -UR61, URZ ;  /* 0x8000003d2a2a7290 */ /* 0x000fe2000fffe03f */
[----:B------:R3:W-:Y:S01]  /*7990*/  STS [R94+0x180], R71 ;  /* 0x000180475e007388 */ /* 0x0007e20000000800 */
[C---:B------:R-:W-:Y:S02]  /*79a0*/  ISETP.NE.AND P1, PT, R64.reuse, RZ, PT ;  /* 0x000000ff4000720c */ /* 0x040fe40003f25270 */
[----:B------:R-:W-:Y:S01]  /*79b0*/  ULEA UR42, UR42, UR47, 0x8 ;  /* 0x0000002f2a2a7291 */ /* 0x000fe2000f8e403f */
[----:B------:R3:W-:Y:S01]  /*79c0*/  STS [R93+0x200], R70 ;  /* 0x000200465d007388 */ /* 0x0007e20000000800 */
[----:B------:R-:W-:-:S03]  /*79d0*/  IADD3 R65, R64, 0x200, RZ ;  /* 0x0000020040417810 */ /* 0x000fc60007ffe0ff */
[----:B------:R3:W-:Y:S01]  /*79e0*/  STS [R92+0x280], R73 ;  /* 0x000280495c007388 */ /* 0x0007e20000000800 */
[----:B------:R-:W-:-:S03]  /*79f0*/  SEL R65, R65, UR42, P1 ;  /* 0x0000002a41417c07 */ /* 0x000fc60008800000 */
[----:B------:R3:W-:Y:S04]  /*7a00*/  STS [R91+0x300], R72 ;  /* 0x000300485b007388 */ /* 0x0007e80000000800 */
[----:B------:R3:W-:Y:S04]  /*7a10*/  STS [R90+0x380], R75 ;  /* 0x0003804b5a007388 */ /* 0x0007e80000000800 */
[----:B------:R3:W-:Y:S04]  /*7a20*/  STS [R89+0x400], R74 ;  /* 0x0004004a59007388 */ /* 0x0007e80000000800 */
[----:B------:R3:W-:Y:S01]  /*7a30*/  STS [R88+0x480], R77 ;  /* 0x0004804d58007388 */ /* 0x0007e20000000800 */
[----:B0-----:R-:W-:-:S03]  /*7a40*/  MOV R40, UR43 ;  /* 0x0000002b00287c02 */ /* 0x001fc60008000f00 */
[----:B------:R3:W-:Y:S01]  /*7a50*/  STS [R87+0x500], R76 ;  /* 0x0005004c57007388 */ /* 0x0007e20000000800 */
[----:B------:R-:W-:-:S03]  /*7a60*/  MOV R41, UR60 ;  /* 0x0000003c00297c02 */ /* 0x000fc60008000f00 */
[----:B------:R3:W-:Y:S01]  /*7a70*/  STS [R86+0x580], R79 ;  /* 0x0005804f56007388 */ /* 0x0007e20000000800 */
[----:B-1----:R-:W-:Y:S02]  /*7a80*/  LEA R68, R65, R26, 0x2 ;  /* 0x0000001a41447211 */ /* 0x002fe400078e10ff */
[----:B------:R-:W-:-:S13]  /*7a90*/  ISETP.NE.AND P0, PT, R64, 0x7f, PT ;  /* 0x0000007f4000780c */ /* 0x000fda0003f05270 */
[----:B------:R-:W-:Y:S01]  /*7aa0*/  @P0 LEA R105, R64, R26, 0x2 ;  /* 0x0000001a40690211 */ /* 0x000fe200078e10ff */
[----:B------:R-:W-:Y:S01]  /*7ab0*/  BSSY B0, `(.L_x_1187) ;  /* 0x000002b000007945 */ /* 0x000fe20003800000 */
[----:B--2---:R-:W-:-:S13]  /*7ac0*/  R2UR UR59, R42 ;  /* 0x000000002a3b72ca */ /* 0x004fda00000e0000 */
[----:B------:R-:W-:-:S05]  /*7ad0*/  MOV R42, UR59 ;  /* 0x0000003b002a7c02 */ /* 0x000fca0008000f00 */
[----:B------:R-:W-:-:S04]  /*7ae0*/  FMUL.FTZ R42, R42, 1.4426950216293334961 ;  /* 0x3fb8aa3b2a2a7820 */ /* 0x000fc80000410000 */
[----:B------:R-:W-:-:S06]  /*7af0*/  FMUL.FTZ R143, R42, R46 ;  /* 0x0000002e2a8f7220 */ /* 0x000fcc0000410000 */
[----:B------:R-:W0:Y:S01]  /*7b00*/  MUFU.EX2 R143, R143 ;  /* 0x0000008f008f7308 */ /* 0x000e220000000800 */
[----:B------:R3:W-:Y:S04]  /*7b10*/  STS [R85+0x600], R78 ;  /* 0x0006004e55007388 */ /* 0x0007e80000000800 */
[----:B------:R3:W-:Y:S04]  /*7b20*/  STS [R84+0x680], R81 ;  /* 0x0006805154007388 */ /* 0x0007e80000000800 */
[----:B------:R3:W-:Y:S04]  /*7b30*/  STS [R83+0x700], R80 ;  /* 0x0007005053007388 */ /* 0x0007e80000000800 */
[----:B----4-:R3:W-:Y:S01]  /*7b40*/  STS [R82+0x780], R43 ;  /* 0x0007802b52007388 */ /* 0x0107e20000000800 */
[----:B------:R-:W-:-:S03]  /*7b50*/  NOP ;  /* 0x0000000000007918 */ /* 0x000fc60000000000 */
[----:B------:R3:W1:Y:S04]  /*7b60*/  LDS R121, [R63+0x4] ;  /* 0x000004003f797984 */ /* 0x0006680000000800 */
[----:B------:R3:W2:Y:S04]  /*7b70*/  LDS R120, [R63+0x8] ;  /* 0x000008003f787984 */ /* 0x0006a80000000800 */
[----:B------:R3:W4:Y:S04]  /*7b80*/  LDS R119, [R63+0xc] ;  /* 0x00000c003f777984 */ /* 0x0007280000000800 */
[----:B------:R3:W0:Y:S04]  /*7b90*/  LDS R118, [R63+0x10] ;  /* 0x000010003f767984 */ /* 0x0006280000000800 */
        /* <DEDUP_REMOVED lines=11> */
[----:B------:R3:W1:Y:S04]  /*7c50*/  LDS R106, [R63] ;  /* 0x000000003f6a7984 */ /* 0x0006680000000800 */
[----:B------:R3:W5:Y:S04]  /*7c60*/  LDG.E R137, desc[UR24][R40.64] ;  /* 0x0000001828897981 */ /* 0x000768000c1e1900 */
[----:B0-----:R3:W-:Y:S01]  /*7c70*/  STS [R68+0x4c60], R143 ;  /* 0x004c608f44007388 */ /* 0x0017e20000000800 */
[----:B------:R-:W-:Y:S06]  /*7c80*/  BAR.SYNC.DEFER_BLOCKING 0x0 ;  /* 0x0000000000007b1d */ /* 0x000fec0000010000 */
[----:B------:R-:W0:Y:S01]  /*7c90*/  @P0 LDS R105, [R105+0x5464] ;  /* 0x0054640069690984 */ /* 0x000e220000000800 */
[----:B--2-4-:R-:W-:Y:S05]  /*7ca0*/  @P0 BRA `(.L_x_1188) ;  /* 0x00000000002c0947 */ /* 0x014fea0003800000 */
[----:B---3--:R-:W2:Y:S01]  /*7cb0*/  LDC R40, c[0x0][0x224] ;  /* 0x00008900ff287b82 */ /* 0x008ea20000000800 */
[----:B0-----:R-:W-:Y:S02]  /*7cc0*/  MOV R105, 0x3f800000 ;  /* 0x3f80000000697802 */ /* 0x001fe40000000f00 */
[----:B--2---:R-:W-:-:S13]  /*7cd0*/  ISETP.NE.AND P0, PT, R40, UR20, PT ;  /* 0x0000001428007c0c */ /* 0x004fda000bf05270 */
[----:B------:R-:W-:Y:S05]  /*7ce0*/  @!P0 BRA `(.L_x_1188) ;  /* 0x00000000001c8947 */ /* 0x000fea0003800000 */
[----:B------:R-:W-:-:S04]  /*7cf0*/  IADD3 R41, R40, -UR6, RZ ;  /* 0x8000000628297c10 */ /* 0x000fc8000fffe0ff */
[----:B------:R-:W-:-:S04]  /*7d00*/  LEA.HI R40, R41, R41, RZ, 0x1 ;  /* 0x0000002929287211 */ /* 0x000fc800078f08ff */
[----:B------:R-:W-:-:S04]  /*7d10*/  LOP3.LUT R40, R40, 0xfffffe, RZ, 0xc0, !PT ;  /* 0x00fffffe28287812 */ /* 0x000fc800078ec0ff */
[----:B------:R-:W-:-:S04]  /*7d20*/  IADD3 R40, -R40, R41, RZ ;  /* 0x0000002928287210 */ /* 0x000fc80007ffe1ff */
[----:B------:R-:W-:-:S05]  /*7d30*/  LEA R41, R40, UR47, 0x8 ;  /* 0x0000002f28297c11 */ /* 0x000fca000f8e40ff */
[----:B------:R-:W-:-:S05]  /*7d40*/  IMAD R41, R41, 0x4, R26 ;  /* 0x0000000429297824 */ /* 0x000fca00078e021a */
[----:B------:R2:W4:Y:S02]  /*7d50*/  LDS R105, [R41+0x4c60] ;  /* 0x004c600029697984 */ /* 0x0005240000000800 */
.L_x_1188:
[----:B------:R-:W-:Y:S05]  /*7d60*/  BSYNC B0 ;  /* 0x0000000000007941 */ /* 0x000fea0003800000 */
.L_x_1187:
[C---:B------:R-:W-:Y:S01]  /*7d70*/  FMUL.FTZ R104, R42.reuse, R45 ;  /* 0x0000002d2a687220 */ /* 0x040fe20000410000 */
[C---:B------:R-:W-:Y:S01]  /*7d80*/  FMUL.FTZ R103, R42.reuse, R44 ;  /* 0x0000002c2a677220 */ /* 0x040fe20000410000 */
[----:B------:R-:W-:Y:S01]  /*7d90*/  FMUL.FTZ R102, R42, R39 ;  /* 0x000000272a667220 */ /* 0x000fe20000410000 */
[----:B------:R-:W-:Y:S01]  /*7da0*/  UISETP.GE.AND UP0, UPT, UR20, 0x2, UPT ;  /* 0x000000021400788c */ /* 0x000fe2000bf06270 */
[----:B------:R-:W-:Y:S01]  /*7db0*/  LOP3.LUT R163, R64, 0x1f, RZ, 0xc0, !PT ;  /* 0x0000001f40a37812 */ /* 0x000fe200078ec0ff */
[----:B---3--:R-:W-:Y:S01]  /*7dc0*/  HFMA2.MMA R81, -RZ, RZ, 0, 0 ;  /* 0x00000000ff517435 */ /* 0x008fe200000001ff */
[----:B------:R-:W3:Y:S01]  /*7dd0*/  MUFU.EX2 R104, R104 ;  /* 0x0000006800687308 */ /* 0x000ee20000000800 */
[----:B------:R-:W-:Y:S01]  /*7de0*/  FMUL.FTZ R101, R42, R38 ;  /* 0x000000262a657220 */ /* 0x000fe20000410000 */
[----:B------:R-:W-:Y:S01]  /*7df0*/  FMUL.FTZ R94, R62, R46 ;  /* 0x0000002e3e5e7220 */ /* 0x000fe20000410000 */
[----:B------:R-:W-:Y:S01]  /*7e00*/  FMUL.FTZ R146, R61, R45 ;  /* 0x0000002d3d927220 */ /* 0x000fe20000410000 */
[----:B------:R-:W-:Y:S01]  /*7e10*/  FMUL.FTZ R100, R42, R37 ;  /* 0x000000252a647220 */ /* 0x000fe20000410000 */
[----:B------:R-:W-:Y:S01]  /*7e20*/  FMUL.FTZ R92, R60, R44 ;  /* 0x0000002c3c5c7220 */ /* 0x000fe20000410000 */
[----:B------:R-:W-:-:S02]  /*7e30*/  MOV R40, UR20 ;  /* 0x0000001400287c02 */ /* 0x000fc40008000f00 */
[----:B------:R-:W2:Y:S01]  /*7e40*/  MUFU.EX2 R103, R103 ;  /* 0x0000006700677308 */ /* 0x000ea20000000800 */
[----:B-1----:R-:W-:Y:S01]  /*7e50*/  FMUL.FTZ R95, R121, R146 ;  /* 0x00000092795f7220 */ /* 0x002fe20000410000 */
[----:B------:R-:W-:Y:S01]  /*7e60*/  FMUL.FTZ R94, R94, R106 ;  /* 0x0000006a5e5e7220 */ /* 0x000fe20000410000 */
[----:B------:R-:W-:Y:S02]  /*7e70*/  PLOP3.LUT P0, PT, PT, PT, UP0, 0x80, 0x0 ;  /* 0x000000000000781c */ /* 0x000fe40003f0f008 */
[----:B------:R-:W-:Y:S02]  /*7e80*/  MOV R43, 0x8 ;  /* 0x00000008002b7802 */ /* 0x000fe40000000f00 */
[----:B------:R-:W-:Y:S01]  /*7e90*/  MOV R80, 0x3f800000 ;  /* 0x3f80000000507802 */ /* 0x000fe20000000f00 */
[----:B------:R-:W1:Y:S01]  /*7ea0*/  MUFU.EX2 R102, R102 ;  /* 0x0000006600667308 */ /* 0x000e620000000800 */
[----:B------:R-:W-:Y:S01]  /*7eb0*/  FMUL.FTZ R99, R42, R36 ;  /* 0x000000242a637220 */ /* 0x000fe20000410000 */
[----:B------:R-:W-:Y:S01]  /*7ec0*/  FMUL.FTZ R91, R59, R39 ;  /* 0x000000273b5b7220 */ /* 0x000fe20000410000 */
[----:B---3--:R-:W-:-:S05]  /*7ed0*/  FMUL.FTZ R82, R143, R104 ;  /* 0x000000688f527220 */ /* 0x008fca0000410000 */
[----:B------:R-:W3:Y:S01]  /*7ee0*/  MUFU.EX2 R101, R101 ;  /* 0x0000006500657308 */ /* 0x000ee20000000800 */
[----:B------:R-:W-:Y:S01]  /*7ef0*/  FMUL.FTZ R92, R92, R120 ;  /* 0x000000785c5c7220 */ /* 0x000fe20000410000 */
[----:B------:R-:W-:Y:S01]  /*7f00*/  FFMA.FTZ R83, R94, R104, R95 ;  /* 0x000000685e537223 */ /* 0x000fe2000001005f */
[----:B------:R-:W-:Y:S01]  /*7f10*/  ISETP.NE.OR P0, PT, R163, RZ, !P0 ;  /* 0x000000ffa300720c */ /* 0x000fe20004705670 */
[----:B------:R-:W-:-:S04]  /*7f20*/  FMUL.FTZ R98, R42, R35 ;  /* 0x000000232a627220 */ /* 0x000fc80000410000 */
[----:B------:R-:W0:Y:S01]  /*7f30*/  MUFU.EX2 R100, R100 ;  /* 0x0000006400647308 */ /* 0x000e220000000800 */
[----:B------:R-:W-:Y:S01]  /*7f40*/  FMUL.FTZ R148, R58, R38 ;  /* 0x000000263a947220 */ /* 0x000fe20000410000 */
[----:B--2---:R-:W-:Y:S01]  /*7f50*/  FMUL.FTZ R82, R103, R82 ;  /* 0x0000005267527220 */ /* 0x004fe20000410000 */
[----:B------:R-:W-:Y:S01]  /*7f60*/  FMUL.FTZ R91, R91, R119 ;  /* 0x000000775b5b7220 */ /* 0x000fe20000410000 */
[----:B------:R-:W-:Y:S01]  /*7f70*/  FFMA.FTZ R83, R103, R83, R92 ;  /* 0x0000005367537223 */ /* 0x000fe2000001005c */
[----:B------:R-:W-:-:S03]  /*7f80*/  FMUL.FTZ R97, R42, R34 ;  /* 0x000000222a617220 */ /* 0x000fc60000410000 */
[----:B------:R-:W2:Y:S01]  /*7f90*/  MUFU.EX2 R99, R99 ;  /* 0x0000006300637308 */ /* 0x000ea20000000800 */
[----:B------:R-:W-:Y:S01]  /*7fa0*/  FMUL.FTZ R78, R57, R37 ;  /* 0x00000025394e7220 */ /* 0x000fe20000410000 */
[----:B-1----:R-:W-:Y:S01]  /*7fb0*/  FMUL.FTZ R82, R102, R82 ;  /* 0x0000005266527220 */ /* 0x002fe20000410000 */
[----:B------:R-:W-:Y:S01]  /*7fc0*/  FMUL.FTZ R79, R118, R148 ;  /* 0x00000094764f7220 */ /* 0x000fe20000410000 */
[----:B------:R-:W-:Y:S01]  /*7fd0*/  FFMA.FTZ R83, R102, R83, R91 ;  /* 0x0000005366537223 */ /* 0x000fe2000001005b */
[----:B------:R-:W-:Y:S01]  /*7fe0*/  FMUL.FTZ R96, R42, R33 ;  /* 0x000000212a607220 */ /* 0x000fe20000410000 */
[----:B------:R-:W-:Y:S01]  /*7ff0*/  FMUL.FTZ R76, R56, R36 ;  /* 0x00000024384c7220 */ /* 0x000fe20000410000 */
[----:B------:R-:W-:Y:S01]  /*8000*/  FMUL.FTZ R93, R42, R32 ;  /* 0x000000202a5d7220 */ /* 0x000fe20000410000 */
[----:B------:R-:W1:Y:S01]  /*8010*/  MUFU.EX2 R98, R98 ;  /* 0x0000006200627308 */ /* 0x000e620000000800 */
[C---:B---3--:R-:W-:Y:S01]  /*8020*/  FMUL.FTZ R82, R101.reuse, R82 ;  /* 0x0000005265527220 */ /* 0x048fe20000410000 */
[----:B------:R-:W-:Y:S01]  /*8030*/  FMUL.FTZ R78, R78, R117 ;  /* 0x000000754e4e7220 */ /* 0x000fe20000410000 */
[----:B------:R-:W-:Y:S01]  /*8040*/  FFMA.FTZ R83, R101, R83, R79 ;  /* 0x0000005365537223 */ /* 0x000fe2000001004f */
[----:B------:R-:W3:Y:S01]  /*8050*/  @!P0 LDC R41, c[0x0][0x21c] ;  /* 0x00008700ff298b82 */ /* 0x000ee20000000800 */
[----:B------:R-:W-:Y:S01]  /*8060*/  FMUL.FTZ R147, R55, R35 ;  /* 0x0000002337937220 */ /* 0x000fe20000410000 */
[----:B------:R-:W-:Y:S01]  /*8070*/  FMUL.FTZ R90, R42, R31 ;  /* 0x0000001f2a5a7220 */ /* 0x000fe20000410000 */
[----:B------:R-:W-:Y:S01]  /*8080*/  FMUL.FTZ R73, R54, R34 ;  /* 0x0000002236497220 */ /* 0x000fe20000410000 */
[----:B------:R-:W4:Y:S01]  /*8090*/  MUFU.EX2 R97, R97 ;  /* 0x0000006100617308 */ /* 0x000f220000000800 */
[----:B0-----:R-:W-:Y:S01]  /*80a0*/  FMUL.FTZ R82, R100, R82 ;  /* 0x0000005264527220 */ /* 0x001fe20000410000 */
[----:B------:R-:W-:Y:S01]  /*80b0*/  FMUL.FTZ R76, R76, R116 ;  /* 0x000000744c4c7220 */ /* 0x000fe20000410000 */
[----:B------:R-:W-:Y:S01]  /*80c0*/  FFMA.FTZ R83, R100, R83, R78 ;  /* 0x0000005364537223 */ /* 0x000fe2000001004e */
[C---:B------:R-:W-:Y:S01]  /*80d0*/  FMUL.FTZ R77, R42.reuse, R30 ;  /* 0x0000001e2a4d7220 */ /* 0x040fe20000410000 */
[----:B------:R-:W-:Y:S01]  /*80e0*/  FMUL.FTZ R72, R53, R33 ;  /* 0x0000002135487220 */ /* 0x000fe20000410000 */
[----:B------:R-:W-:Y:S01]  /*80f0*/  FMUL.FTZ R74, R42, R29 ;  /* 0x0000001d2a4a7220 */ /* 0x000fe20000410000 */
[----:B------:R-:W-:Y:S01]  /*8100*/  FMUL.FTZ R145, R52, R32 ;  /* 0x0000002034917220 */ /* 0x000fe20000410000 */
[----:B------:R-:W0:Y:S01]  /*8110*/  MUFU.EX2 R96, R96 ;  /* 0x0000006000607308 */ /* 0x000e220000000800 */
[----:B--2---:R-:W-:Y:S01]  /*8120*/  FMUL.FTZ R82, R99, R82 ;  /* 0x0000005263527220 */ /* 0x004fe20000410000 */
[----:B------:R-:W-:Y:S01]  /*8130*/  FMUL.FTZ R75, R115, R147 ;  /* 0x00000093734b7220 */ /* 0x000fe20000410000 */
[----:B------:R-:W-:Y:S01]  /*8140*/  FFMA.FTZ R83, R99, R83, R76 ;  /* 0x0000005363537223 */ /* 0x000fe2000001004c */
[----:B------:R-:W-:Y:S01]  /*8150*/  FMUL.FTZ R71, R42, R28 ;  /* 0x0000001c2a477220 */ /* 0x000fe20000410000 */
[----:B------:R-:W-:Y:S01]  /*8160*/  FMUL.FTZ R69, R51, R31 ;  /* 0x0000001f33457220 */ /* 0x000fe20000410000 */
[----:B------:R-:W-:-:S02]  /*8170*/  @!P0 IADD3 R40, R40, -0x2, RZ ;  /* 0xfffffffe28288810 */ /* 0x000fc40007ffe0ff */
[----:B------:R-:W2:Y:S01]  /*8180*/  MUFU.EX2 R93, R93 ;  /* 0x0000005d005d7308 */ /* 0x000ea20000000800 */
[C---:B-1----:R-:W-:Y:S01]  /*8190*/  FMUL.FTZ R82, R98.reuse, R82 ;  /* 0x0000005262527220 */ /* 0x042fe20000410000 */
[----:B------:R-:W-:Y:S01]  /*81a0*/  FMUL.FTZ R73, R73, R114 ;  /* 0x0000007249497220 */ /* 0x000fe20000410000 */
[----:B------:R-:W-:-:S05]  /*81b0*/  FFMA.FTZ R83, R98, R83, R75 ;  /* 0x0000005362537223 */ /* 0x000fca000001004b */
[----:B------:R-:W1:Y:S01]  /*81c0*/  MUFU.EX2 R90, R90 ;  /* 0x0000005a005a7308 */ /* 0x000e620000000800 */
[C---:B----4-:R-:W-:Y:S01]  /*81d0*/  FMUL.FTZ R82, R97.reuse, R82 ;  /* 0x0000005261527220 */ /* 0x050fe20000410000 */
[----:B------:R-:W-:Y:S01]  /*81e0*/  FMUL.FTZ R72, R72, R113 ;  /* 0x0000007148487220 */ /* 0x000fe20000410000 */
[----:B------:R-:W-:-:S05]  /*81f0*/  FFMA.FTZ R83, R97, R83, R73 ;  /* 0x0000005361537223 */ /* 0x000fca0000010049 */
[----:B------:R-:W4:Y:S01]  /*8200*/  MUFU.EX2 R77, R77 ;  /* 0x0000004d004d7308 */ /* 0x000f220000000800 */
[----:B0-----:R-:W-:Y:S01]  /*8210*/  FMUL.FTZ R82, R96, R82 ;  /* 0x0000005260527220 */ /* 0x001fe20000410000 */
[----:B------:R-:W-:Y:S01]  /*8220*/  FMUL.FTZ R70, R112, R145 ;  /* 0x0000009170467220 */ /* 0x000fe20000410000 */
[----:B------:R-:W-:Y:S01]  /*8230*/  FFMA.FTZ R83, R96, R83, R72 ;  /* 0x0000005360537223 */ /* 0x000fe20000010048 */
[----:B------:R-:W-:-:S04]  /*8240*/  FMUL.FTZ R68, R42, R27 ;  /* 0x0000001b2a447220 */ /* 0x000fc80000410000 */
[----:B------:R-:W0:Y:S01]  /*8250*/  MUFU.EX2 R74, R74 ;  /* 0x0000004a004a7308 */ /* 0x000e220000000800 */
[----:B------:R-:W-:Y:S01]  /*8260*/  FMUL.FTZ R65, R50, R30 ;  /* 0x0000001e32417220 */ /* 0x000fe20000410000 */
[----:B--2---:R-:W-:Y:S01]  /*8270*/  FMUL.FTZ R82, R93, R82 ;  /* 0x000000525d527220 */ /* 0x004fe20000410000 */
[----:B------:R-:W-:Y:S01]  /*8280*/  FMUL.FTZ R69, R69, R111 ;  /* 0x0000006f45457220 */ /* 0x000fe20000410000 */
[----:B------:R-:W-:Y:S01]  /*8290*/  FFMA.FTZ R83, R93, R83, R70 ;  /* 0x000000535d537223 */ /* 0x000fe20000010046 */
[----:B---3--:R-:W-:-:S03]  /*82a0*/  @!P0 IMAD R40, R40, R41, UR47 ;  /* 0x0000002f28288e24 */ /* 0x008fc6000f8e0229 */
[----:B------:R-:W2:Y:S01]  /*82b0*/  MUFU.EX2 R71, R71 ;  /* 0x0000004700477308 */ /* 0x000ea20000000800 */
[----:B------:R-:W-:Y:S01]  /*82c0*/  FMUL.FTZ R144, R49, R29 ;  /* 0x0000001d31907220 */ /* 0x000fe20000410000 */
[C---:B-1----:R-:W-:Y:S01]  /*82d0*/  FMUL.FTZ R82, R90.reuse, R82 ;  /* 0x000000525a527220 */ /* 0x042fe20000410000 */
[----:B------:R-:W-:Y:S01]  /*82e0*/  FMUL.FTZ R65, R65, R110 ;  /* 0x0000006e41417220 */ /* 0x000fe20000410000 */
[----:B------:R-:W-:Y:S01]  /*82f0*/  FFMA.FTZ R83, R90, R83, R69 ;  /* 0x000000535a537223 */ /* 0x000fe20000010045 */
[----:B------:R-:W-:-:S03]  /*8300*/  @!P0 IMAD.WIDE R40, R40, R43, UR48 ;  /* 0x0000003028288e25 */ /* 0x000fc6000f8e022b */
[----:B------:R-:W1:Y:S01]  /*8310*/  MUFU.EX2 R68, R68 ;  /* 0x0000004400447308 */ /* 0x000e620000000800 */
[----:B------:R-:W-:Y:S01]  /*8320*/  FMUL.FTZ R42, R48, R28 ;  /* 0x0000001c302a7220 */ /* 0x000fe20000410000 */
[----:B----4-:R-:W-:Y:S01]  /*8330*/  FMUL.FTZ R82, R77, R82 ;  /* 0x000000524d527220 */ /* 0x010fe20000410000 */
[----:B------:R-:W-:Y:S01]  /*8340*/  FMUL.FTZ R43, R109, R144 ;  /* 0x000000906d2b7220 */ /* 0x000fe20000410000 */
[----:B------:R-:W-:Y:S01]  /*8350*/  FFMA.FTZ R83, R77, R83, R65 ;  /* 0x000000534d537223 */ /* 0x000fe20000010041 */
[----:B------:R3:W5:Y:S01]  /*8360*/  @!P0 LDG.E.64 R80, desc[UR24][R40.64] ;  /* 0x0000001828508981 */ /* 0x000762000c1e1b00 */
[----:B0-----:R-:W-:Y:S01]  /*8370*/  FMUL.FTZ R82, R74, R82 ;  /* 0x000000524a527220 */ /* 0x001fe20000410000 */
[----:B------:R-:W-:Y:S01]  /*8380*/  FMUL.FTZ R42, R42, R108 ;  /* 0x0000006c2a2a7220 */ /* 0x000fe20000410000 */
[----:B------:R-:W-:Y:S01]  /*8390*/  FFMA.FTZ R83, R74, R83, R43 ;  /* 0x000000534a537223 */ /* 0x000fe2000001002b */
[----:B------:R-:W-:Y:S01]  /*83a0*/  ISETP.GT.U32.AND P2, PT, R64, 0x1f, PT ;  /* 0x0000001f4000780c */ /* 0x000fe20003f44070 */
[C---:B--2---:R-:W-:Y:S01]  /*83b0*/  FMUL.FTZ R82, R71.reuse, R82 ;  /* 0x0000005247527220 */ /* 0x044fe20000410000 */
[----:B-----5:R-:W-:Y:S01]  /*83c0*/  FMUL.FTZ R122, R158, R137 ;  /* 0x000000899e7a7220 */ /* 0x020fe20000410000 */
[----:B------:R-:W-:Y:S01]  /*83d0*/  FFMA.FTZ R83, R71, R83, R42 ;  /* 0x0000005347537223 */ /* 0x000fe2000001002a */
[-C--:B------:R-:W-:Y:S01]  /*83e0*/  FMUL.FTZ R123, R157, R137.reuse ;  /* 0x000000899d7b7220 */ /* 0x080fe20000410000 */
[----:B------:R-:W-:Y:S01]  /*83f0*/  FMUL.FTZ R124, R142, R137 ;  /* 0x000000898e7c7220 */ /* 0x000fe20000410000 */
[----:B---3--:R-:W-:Y:S01]  /*8400*/  FMUL.FTZ R41, R47, R27 ;  /* 0x0000001b2f297220 */ /* 0x008fe20000410000 */
[----:B------:R-:W-:Y:S01]  /*8410*/  LEA.HI R40, R64, R64, RZ, 0x1e ;  /* 0x0000004040287211 */ /* 0x000fe200078ff0ff */
[----:B-1----:R-:W-:Y:S01]  /*8420*/  FMUL.FTZ R82, R68, R82 ;  /* 0x0000005244527220 */ /* 0x002fe20000410000 */
[----:B------:R-:W-:Y:S01]  /*8430*/  FMUL.FTZ R125, R141, R137 ;  /* 0x000000898d7d7220 */ /* 0x000fe20000410000 */
[----:B------:R-:W-:Y:S01]  /*8440*/  FMUL.FTZ R41, R41, R107 ;  /* 0x0000006b29297220 */ /* 0x000fe20000410000 */
[----:B------:R-:W-:Y:S01]  /*8450*/  LEA R40, R40, R26, 0x3 ;  /* 0x0000001a28287211 */ /* 0x000fe200078e18ff */
[-C--:B------:R-:W-:Y:S01]  /*8460*/  FMUL.FTZ R126, R140, R137.reuse ;  /* 0x000000898c7e7220 */ /* 0x080fe20000410000 */
[----:B------:R-:W-:Y:S01]  /*8470*/  FMUL.FTZ R127, R139, R137 ;  /* 0x000000898b7f7220 */ /* 0x000fe20000410000 */
[----:B------:R-:W-:Y:S01]  /*8480*/  FFMA.FTZ R83, R68, R83, R41 ;  /* 0x0000005344537223 */ /* 0x000fe20000010029 */
[-C--:B------:R-:W-:Y:S01]  /*8490*/  FMUL.FTZ R128, R138, R137.reuse ;  /* 0x000000898a807220 */ /* 0x080fe20000410000 */
[-C--:B------:R-:W-:Y:S01]  /*84a0*/  FMUL.FTZ R129, R25, R137.reuse ;  /* 0x0000008919817220 */ /* 0x080fe20000410000 */
[-C--:B------:R-:W-:Y:S01]  /*84b0*/  FMUL.FTZ R130, R24, R137.reuse ;  /* 0x0000008918827220 */ /* 0x080fe20000410000 */
[-C--:B------:R-:W-:Y:S01]  /*84c0*/  FMUL.FTZ R131, R23, R137.reuse ;  /* 0x0000008917837220 */ /* 0x080fe20000410000 */
[----:B------:R0:W-:Y:S01]  /*84d0*/  STS.64 [R40+0x4250], R82 ;  /* 0x0042505228007388 */ /* 0x0001e20000000a00 */
[-C--:B------:R-:W-:Y:S01]  /*84e0*/  FMUL.FTZ R132, R22, R137.reuse ;  /* 0x0000008916847220 */ /* 0x080fe20000410000 */
[-C--:B------:R-:W-:Y:S01]  /*84f0*/  FMUL.FTZ R133, R21, R137.reuse ;  /* 0x0000008915857220 */ /* 0x080fe20000410000 */
[-C--:B------:R-:W-:Y:S01]  /*8500*/  FMUL.FTZ R134, R20, R137.reuse ;  /* 0x0000008914867220 */ /* 0x080fe20000410000 */
[-C--:B------:R-:W-:Y:S01]  /*8510*/  FMUL.FTZ R135, R19, R137.reuse ;  /* 0x0000008913877220 */ /* 0x080fe20000410000 */
[-C--:B------:R-:W-:Y:S01]  /*8520*/  FMUL.FTZ R136, R18, R137.reuse ;  /* 0x0000008912887220 */ /* 0x080fe20000410000 */
[----:B------:R-:W-:Y:S01]  /*8530*/  FMUL.FTZ R137, R17, R137 ;  /* 0x0000008911897220 */ /* 0x000fe20000410000 */
[----:B------:R-:W-:Y:S06]  /*8540*/  BAR.SYNC.DEFER_BLOCKING 0x0 ;  /* 0x0000000000007b1d */ /* 0x000fec0000010000 */
[----:B0-----:R-:W-:Y:S05]  /*8550*/  @P2 BRA `(.L_x_1189) ;  /* 0x0000000000f42947 */ /* 0x001fea0003800000 */
[----:B------:R-:W-:Y:S01]  /*8560*/  IMAD R149, R64, 0x28, R26 ;  /* 0x0000002840957824 */ /* 0x000fe200078e021a */
[----:B------:R-:W0:Y:S01]  /*8570*/  S2R R156, SR_LANEID ;  /* 0x00000000009c7919 */ /* 0x000e220000000000 */
[----:B------:R-:W-:-:S03]  /*8580*/  UMOV UR42, 0xffffffff ;  /* 0xffffffff002a7882 */ /* 0x000fc60000000000 */
[----:B------:R-:W-:Y:S04]  /*8590*/  LDS.64 R82, [R149+0x4250] ;  /* 0x0042500095527984 */ /* 0x000fe80000000a00 */
[----:B------:R-:W1:Y:S04]  /*85a0*/  LDS.64 R84, [R149+0x4258] ;  /* 0x0042580095547984 */ /* 0x000e680000000a00 */
[----:B------:R-:W2:Y:S04]  /*85b0*/  LDS.64 R86, [R149+0x4260] ;  /* 0x0042600095567984 */ /* 0x000ea80000000a00 */
[----:B------:R-:W3:Y:S01]  /*85c0*/  LDS.64 R88, [R149+0x4268] ;  /* 0x0042680095587984 */ /* 0x000ee20000000a00 */
[----:B-1----:R-:W-:-:S04]  /*85d0*/  FFMA.FTZ R150, R83, R84, R85 ;  /* 0x0000005453967223 */ /* 0x002fc80000010055 */
[----:B--2---:R-:W-:-:S04]  /*85e0*/  FFMA.FTZ R150, R86, R150, R87 ;  /* 0x0000009656967223 */ /* 0x004fc80000010057 */
[----:B---3--:R-:W-:Y:S01]  /*85f0*/  FFMA.FTZ R151, R88, R150, R89 ;  /* 0x0000009658977223 */ /* 0x008fe20000010059 */
[----:B------:R-:W-:-:S04]  /*8600*/  FMUL.FTZ R89, R82, R84 ;  /* 0x0000005452597220 */ /* 0x000fc80000410000 */
[----:B------:R-:W-:-:S04]  /*8610*/  FMUL.FTZ R89, R86, R89 ;  /* 0x0000005956597220 */ /* 0x000fc80000410000 */
[----:B------:R-:W-:Y:S01]  /*8620*/  FMUL.FTZ R150, R88, R89 ;  /* 0x0000005958967220 */ /* 0x000fe20000410000 */
[----:B0-----:R-:W-:Y:S06]  /*8630*/  BRA.DIV UR42, `(.L_x_1190) ;  /* 0x000000562ac87947 */ /* 0x001fec000b800000 */
        /* <DEDUP_REMOVED lines=22> */
.L_x_1253:
[----:B------:R-:W-:Y:S01]  /*87a0*/  ISETP.GE.AND P0, PT, R156, 0x10, PT ;  /* 0x000000109c00780c */ /* 0x000fe20003f06270 */
[----:B------:R-:W-:-:S12]  /*87b0*/  UMOV UR42, 0xffffffff ;  /* 0xffffffff002a7882 */ /* 0x000fd80000000000 */
[C---:B01----:R-:W-:Y:S01]  /*87c0*/  @P0 FFMA.FTZ R151, R150.reuse, R88, R151 ;  /* 0x0000005896970223 */ /* 0x043fe20000010097 */
[----:B--2---:R-:W-:Y:S01]  /*87d0*/  @P0 FMUL.FTZ R150, R150, R154 ;  /* 0x0000009a96960220 */ /* 0x004fe20000410000 */
[----:B------:R-:W-:Y:S06]  /*87e0*/  BRA.DIV UR42, `(.L_x_1191) ;  /* 0x0000005a2a847947 */ /* 0x000fec000b800000 */
.L_x_1256:
[----:B------:R-:W-:-:S03]  /*87f0*/  UMOV UR42, 0xffffffff ;  /* 0xffffffff002a7882 */ /* 0x000fc60000000000 */
[----:B------:R-:W-:Y:S05]  /*8800*/  BRA.DIV UR42, `(.L_x_1192) ;  /* 0x0000005a2aa47947 */ /* 0x000fea000b800000 */
.L_x_1259:
[----:B------:R-:W-:-:S03]  /*8810*/  UMOV UR42, 0xffffffff ;  /* 0xffffffff002a7882 */ /* 0x000fc60000000000 */
[----:B------:R-:W-:Y:S05]  /*8820*/  BRA.DIV UR42, `(.L_x_1193) ;  /* 0x0000005a2ac47947 */ /* 0x000fea000b800000 */
[----:B------:R-:W0:Y:S04]  /*8830*/  SHFL.UP PT, R150, R150, 0x1, RZ ;  /* 0x0420000096967989 */ /* 0x000e2800000e00ff */
[----:B------:R-:W1:Y:S04]  /*8840*/  SHFL.UP PT, R151, R151, 0x1, RZ ;  /* 0x0420000097977989 */ /* 0x000e6800000e00ff */
[----:B------:R-:W2:Y:S04]  /*8850*/  SHFL.IDX PT, R80, R80, RZ, 0x1f ;  /* 0x00001fff50507589 */ /* 0x000ea800000e0000 */
[----:B------:R-:W3:Y:S02]  /*8860*/  SHFL.IDX PT, R81, R81, RZ, 0x1f ;  /* 0x00001fff51517589 */ /* 0x000ee400000e0000 */
.L_x_1265:
        /* <DEDUP_REMOVED lines=12> */
.L_x_1189:
[----:B------:R-:W-:Y:S05]  /*8930*/  WARPSYNC.ALL ;  /* 0x0000000000007948 */ /* 0x000fea0003800000 */
[----:B0-----:R-:W-:Y:S01]  /*8940*/  FMUL.FTZ R84, R144, R109 ;  /* 0x0000006d90547220 */ /* 0x001fe20000410000 */
[----:B------:R-:W-:Y:S01]  /*8950*/  FMUL.FTZ R85, R145, R112 ;  /* 0x0000007091557220 */ /* 0x000fe20000410000 */
[----:B------:R-:W-:Y:S01]  /*8960*/  FMUL.FTZ R86, R147, R115 ;  /* 0x0000007393567220 */ /* 0x000fe20000410000 */
[----:B------:R-:W-:Y:S01]  /*8970*/  FMUL.FTZ R148, R148, R118 ;  /* 0x0000007694947220 */ /* 0x000fe20000410000 */
[----:B------:R-:W-:Y:S01]  /*8980*/  FMUL.FTZ R146, R146, R121 ;  /* 0x0000007992927220 */ /* 0x000fe20000410000 */
[----:B------:R-:W-:Y:S01]  /*8990*/  UISETP.GE.AND UP0, UPT, UR20, UR54, UPT ;  /* 0x000000361400728c */ /* 0x000fe2000bf06270 */
[----:B------:R-:W-:Y:S01]  /*89a0*/  BAR.SYNC.DEFER_BLOCKING 0x0 ;  /* 0x0000000000007b1d */ /* 0x000fe20000010000 */
[----:B------:R-:W-:Y:S01]  /*89b0*/  HFMA2.MMA R81, -RZ, RZ, 0, 0 ;  /* 0x00000000ff517435 */ /* 0x000fe200000001ff */
[----:B------:R-:W-:Y:S01]  /*89c0*/  MOV R82, UR47 ;  /* 0x0000002f00527c02 */ /* 0x000fe20008000f00 */
[----:B------:R-:W-:-:S02]  /*89d0*/  IMAD.MOV.U32 R80, RZ, RZ, 0x3f800000 ;  /* 0x3f800000ff507424 */ /* 0x000fc400078e00ff */
[----:B------:R-:W-:Y:S01]  /*89e0*/  FFMA.FTZ R83, R68, R137, R136 ;  /* 0x0000008944537223 */ /* 0x000fe20000010088 */
[----:B------:R-:W-:-:S03]  /*89f0*/  PLOP3.LUT P0, PT, PT, PT, UP0, 0x80, 0x0 ;  /* 0x000000000000781c */ /* 0x000fc60003f0f008 */
[----:B------:R-:W-:Y:S01]  /*8a00*/  FFMA.FTZ R83, R71, R83, R135 ;  /* 0x0000005347537223 */ /* 0x000fe20000010087 */
[----:B------:R-:W-:-:S03]  /*8a10*/  ISETP.NE.OR P0, PT, R163, RZ, P0 ;  /* 0x000000ffa300720c */ /* 0x000fc60000705670 */
[----:B------:R-:W-:-:S04]  /*8a20*/  FFMA.FTZ R83, R74, R83, R134 ;  /* 0x000000534a537223 */ /* 0x000fc80000010086 */
[----:B------:R-:W-:-:S04]  /*8a30*/  FFMA.FTZ R83, R77, R83, R133 ;  /* 0x000000534d537223 */ /* 0x000fc80000010085 */
[----:B------:R-:W-:Y:S02]  /*8a40*/  FFMA.FTZ R83, R90, R83, R132 ;  /* 0x000000535a537223 */ /* 0x000fe40000010084 */
[----:B------:R-:W-:Y:S02]  /*8a50*/  @!P0 LEA R82, R82, R26, 0x3 ;  /* 0x0000001a52528211 */ /* 0x000fe400078e18ff */
[----:B------:R-:W-:-:S03]  /*8a60*/  FFMA.FTZ R83, R93, R83, R131 ;  /* 0x000000535d537223 */ /* 0x000fc60000010083 */
[----:B------:R0:W-:Y:S01]  /*8a70*/  @!P0 LDS.64 R80, [R82+0x5660] ;  /* 0x0056600052508984 */ /* 0x0001e20000000a00 */
        /* <DEDUP_REMOVED lines=18> */
[----:B------:R-:W-:-:S04]  /*8ba0*/  FMUL.FTZ R82, R99, R82 ;  /* 0x0000005263527220 */ /* 0x000fc80000410000 */
[----:B------:R-:W-:-:S04]  /*8bb0*/  FMUL.FTZ R82, R100, R82 ;  /* 0x0000005264527220 */ /* 0x000fc80000410000 */
[----:B------:R-:W-:-:S04]  /*8bc0*/  FMUL.FTZ R82, R101, R82 ;  /* 0x0000005265527220 */ /* 0x000fc80000410000 */
[----:B------:R-:W-:-:S04]  /*8bd0*/  FMUL.FTZ R82, R102, R82 ;  /* 0x0000005266527220 */ /* 0x000fc80000410000 */
[----:B------:R-:W-:-:S04]  /*8be0*/  FMUL.FTZ R82, R103, R82 ;  /* 0x0000005267527220 */ /* 0x000fc80000410000 */
[----:B------:R-:W-:-:S05]  /*8bf0*/  FMUL.FTZ R82, R104, R82 ;  /* 0x0000005268527220 */ /* 0x000fca0000410000 */
        /* <DEDUP_REMOVED lines=65> */
.L_x_1282:
        /* <DEDUP_REMOVED lines=15> */
.L_x_1194:
[----:B------:R-:W-:Y:S05]  /*9100*/  WARPSYNC.ALL ;  /* 0x0000000000007948 */ /* 0x000fea0003800000 */
[----:B0-----:R-:W2:Y:S01]  /*9110*/  LDL.LU R85, [R1] ;  /* 0x0000000001557983 */ /* 0x001ea20000300800 */
[----:B------:R-:W-:Y:S01]  /*9120*/  FFMA.FTZ R82, R158, R143, RZ ;  /* 0x0000008f9e527223 */ /* 0x000fe200000100ff */
[----:B------:R-:W-:Y:S01]  /*9130*/  FFMA.FTZ R83, R98, R147, R75 ;  /* 0x0000009362537223 */ /* 0x000fe2000001004b */
[----:B------:R-:W-:Y:S01]  /*9140*/  ISETP.NE.AND P6, PT, R64, RZ, PT ;  /* 0x000000ff4000720c */ /* 0x000fe20003fc5270 */
[----:B------:R-:W-:Y:S01]  /*9150*/  BAR.SYNC.DEFER_BLOCKING 0x0 ;  /* 0x0000000000007b1d */ /* 0x000fe20000010000 */
        /* <DEDUP_REMOVED lines=9> */
[----:B------:R-:W-:Y:S01]  /*91f0*/  BSSY B0, `(.L_x_1196) ;  /* 0x00000c0000007945 */ /* 0x000fe20003800000 */
[----:B------:R-:W-:-:S04]  /*9200*/  UIMAD UR60, UR11, UR42, URZ ;  /* 0x0000002a0b3c72a4 */ /* 0x000fc8000f8e023f */
[----:B------:R-:W-:Y:S01]  /*9210*/  UIMAD UR43, UR10, UR43, UR60 ;  /* 0x0000002b0a2b72a4 */ /* 0x000fe2000f8e023c */
[----:B------:R-:W0:Y:S02]  /*9220*/  LDS R40, [R40+0x4764] ;  /* 0x0047640028287984 */ /* 0x000e240000000800 */
[----:B0-----:R-:W-:Y:S01]  /*9230*/  FFMA.FTZ R105, R40, R105, R137 ;  /* 0x0000006928697223 */ /* 0x001fe20000010089 */
[----:B------:R-:W-:-:S03]  /*9240*/  FFMA.FTZ R40, R104, R143, R95 ;  /* 0x0000008f68287223 */ /* 0x000fc6000001005f */
[-C--:B------:R-:W-:Y:S01]  /*9250*/  FFMA.FTZ R68, R68, R105.reuse, R136 ;  /* 0x0000006944447223 */ /* 0x080fe20000010088 */
[----:B------:R-:W-:Y:S01]  /*9260*/  FFMA.FTZ R82, R157, R40, R82 ;  /* 0x000000289d527223 */ /* 0x000fe20000010052 */
[----:B------:R-:W-:Y:S01]  /*9270*/  FADD.FTZ R95, -R95, R40 ;  /* 0x000000285f5f7221 */ /* 0x000fe20000010100 */
[----:B------:R-:W-:Y:S01]  /*9280*/  FMUL.FTZ R107, R107, R105 ;  /* 0x000000696b6b7220 */ /* 0x000fe20000410000 */
[----:B------:R-:W-:Y:S01]  /*9290*/  FFMA.FTZ R71, R71, R68, R135 ;  /* 0x0000004447477223 */ /* 0x000fe20000010087 */
[----:B------:R-:W-:Y:S02]  /*92a0*/  FFMA.FTZ R82, R142, R144, R82 ;  /* 0x000000908e527223 */ /* 0x000fe40000010052 */
[----:B------:R-:W-:Y:S01]  /*92b0*/  FFMA.FTZ R160, R107, R27, R160 ;  /* 0x0000001b6ba07223 */ /* 0x000fe200000100a0 */
[C---:B------:R-:W-:Y:S01]  /*92c0*/  FFMA.FTZ R134, R74.reuse, R71, R134 ;  /* 0x000000474a867223 */ /* 0x040fe20000010086 */
[----:B------:R-:W-:Y:S01]  /*92d0*/  FFMA.FTZ R74, R74, R151, R43 ;  /* 0x000000974a4a7223 */ /* 0x000fe2000001002b */
[----:B------:R-:W-:-:S02]  /*92e0*/  FMUL.FTZ R109, R109, R71 ;  /* 0x000000476d6d7220 */ /* 0x000fc40000410000 */
[-C--:B------:R-:W-:Y:S01]  /*92f0*/  FFMA.FTZ R133, R77, R134.reuse, R133 ;  /* 0x000000864d857223 */ /* 0x080fe20000010085 */
[-C--:B------:R-:W-:Y:S01]  /*9300*/  FFMA.FTZ R77, R141, R145.reuse, R82 ;  /* 0x000000918d4d7223 */ /* 0x080fe20000010052 */
[----:B------:R-:W-:Y:S01]  /*9310*/  FFMA.FTZ R82, R101, R145, R79 ;  /* 0x0000009165527223 */ /* 0x000fe2000001004f */
[----:B------:R-:W-:Y:S01]  /*9320*/  FADD.FTZ R84, -R43, R74 ;  /* 0x0000004a2b547221 */ /* 0x000fe20000010100 */
[----:B------:R-:W-:Y:S01]  /*9330*/  FFMA.FTZ R90, R90, R133, R132 ;  /* 0x000000855a5a7223 */ /* 0x000fe20000010084 */
[----:B------:R-:W-:Y:S01]  /*9340*/  FMUL.FTZ R110, R110, R134 ;  /* 0x000000866e6e7220 */ /* 0x000fe20000410000 */
[----:B------:R-:W-:Y:S01]  /*9350*/  FFMA.FTZ R77, R140, R82, R77 ;  /* 0x000000528c4d7223 */ /* 0x000fe2000001004d */
[----:B------:R-:W-:Y:S01]  /*9360*/  FADD.FTZ R79, -R79, R82 ;  /* 0x000000524f4f7221 */ /* 0x000fe20000010100 */
[C---:B------:R-:W-:Y:S01]  /*9370*/  FFMA.FTZ R131, R93.reuse, R90, R131 ;  /* 0x0000005a5d837223 */ /* 0x040fe20000010083 */
[----:B------:R-:W-:Y:S01]  /*9380*/  FFMA.FTZ R93, R93, R149, R70 ;  /* 0x000000955d5d7223 */ /* 0x000fe20000010046 */
[----:B------:R-:W-:Y:S01]  /*9390*/  FFMA.FTZ R77, R139, R146, R77 ;  /* 0x000000928b4d7223 */ /* 0x000fe2000001004d */
[----:B------:R-:W-:Y:S01]  /*93a0*/  FMUL.FTZ R111, R111, R133 ;  /* 0x000000856f6f7220 */ /* 0x000fe20000410000 */
[----:B------:R-:W-:Y:S01]  /*93b0*/  FFMA.FTZ R96, R96, R131, R130 ;  /* 0x0000008360607223 */ /* 0x000fe20000010082 */
[----:B------:R-:W-:Y:S01]  /*93c0*/  FMUL.FTZ R112, R112, R90 ;  /* 0x0000005a70707220 */ /* 0x000fe20000410000 */
[----:B------:R-:W-:Y:S01]  /*93d0*/  FFMA.FTZ R77, R138, R147, R77 ;  /* 0x000000938a4d7223 */ /* 0x000fe2000001004d */
[----:B------:R-:W-:Y:S01]  /*93e0*/  FMUL.FTZ R113, R113, R131 ;  /* 0x0000008371717220 */ /* 0x000fe20000410000 */
[-C--:B------:R-:W-:Y:S01]  /*93f0*/  FFMA.FTZ R97, R97, R96.reuse, R129 ;  /* 0x0000006061617223 */ /* 0x080fe20000010081 */
[----:B------:R-:W-:Y:S01]  /*9400*/  FMUL.FTZ R114, R114, R96 ;  /* 0x0000006072727220 */ /* 0x000fe20000410000 */
[----:B------:R-:W-:Y:S01]  /*9410*/  FFMA.FTZ R77, R25, R83, R77 ;  /* 0x00000053194d7223 */ /* 0x000fe2000001004d */
[----:B------:R-:W-:Y:S01]  /*9420*/  FADD.FTZ R83, -R41, R153 ;  /* 0x0000009929537221 */ /* 0x000fe20000010100 */
[----:B------:R-:W-:Y:S01]  /*9430*/  FFMA.FTZ R98, R98, R97, R128 ;  /* 0x0000006162627223 */ /* 0x000fe20000010080 */
[C---:B------:R-:W-:Y:S01]  /*9440*/  FMUL.FTZ R41, R105.reuse, UR59 ;  /* 0x0000003b69297c20 */ /* 0x040fe20008410000 */
[----:B------:R-:W-:Y:S01]  /*9450*/  FFMA.FTZ R77, R24, R148, R77 ;  /* 0x00000094184d7223 */ /* 0x000fe2000001004d */
[----:B------:R-:W-:Y:S01]  /*9460*/  FMUL.FTZ R105, R105, R27 ;  /* 0x0000001b69697220 */ /* 0x000fe20000410000 */
[----:B------:R-:W-:Y:S01]  /*9470*/  FFMA.FTZ R99, R99, R98, R127 ;  /* 0x0000006263637223 */ /* 0x000fe2000001007f */
[----:B------:R-:W-:Y:S01]  /*9480*/  FMUL.FTZ R41, R41, R83 ;  /* 0x0000005329297220 */ /* 0x000fe20000410000 */
[----:B------:R-:W-:Y:S01]  /*9490*/  FFMA.FTZ R77, R23, R149, R77 ;  /* 0x00000095174d7223 */ /* 0x000fe2000001004d */
[----:B------:R-:W-:Y:S01]  /*94a0*/  FMUL.FTZ R83, R83, R105 ;  /* 0x0000006953537220 */ /* 0x000fe20000410000 */
[----:B------:R-:W-:Y:S01]  /*94b0*/  FFMA.FTZ R100, R100, R99, R126 ;  /* 0x0000006364647223 */ /* 0x000fe2000001007e */
[----:B------:R-:W-:Y:S01]  /*94c0*/  FFMA.FTZ R41, R47, R107, R41 ;  /* 0x0000006b2f297223 */ /* 0x000fe20000010029 */
[----:B------:R-:W-:Y:S01]  /*94d0*/  FFMA.FTZ R40, R22, R93, R77 ;  /* 0x0000005d16287223 */ /* 0x000fe2000001004d */
[----:B------:R-:W-:Y:S01]  /*94e0*/  FADD.FTZ R77, -R69, R150 ;  /* 0x00000096454d7221 */ /* 0x000fe20000010100 */
[----:B------:R-:W-:Y:S01]  /*94f0*/  FFMA.FTZ R101, R101, R100, R125 ;  /* 0x0000006465657223 */ /* 0x000fe2000001007d */
[----:B------:R-:W-:Y:S01]  /*9500*/  FADD.FTZ R69, -R65, R151 ;  /* 0x0000009741457221 */ /* 0x000fe20000010100 */
[----:B------:R-:W-:Y:S01]  /*9510*/  FFMA.FTZ R150, R21, R150, R40 ;  /* 0x0000009615967223 */ /* 0x000fe20000010028 */
[----:B------:R-:W-:Y:S01]  /*9520*/  MOV R40, UR47 ;  /* 0x0000002f00287c02 */ /* 0x000fe20008000f00 */
[----:B------:R-:W-:Y:S01]  /*9530*/  FFMA.FTZ R102, R102, R101, R124 ;  /* 0x0000006566667223 */ /* 0x000fe2000001007c */
[----:B------:R-:W-:Y:S01]  /*9540*/  FADD.FTZ R65, -R70, R93 ;  /* 0x0000005d46417221 */ /* 0x000fe20000010100 */
[----:B------:R-:W-:Y:S01]  /*9550*/  FADD.FTZ R70, -R42, R152 ;  /* 0x000000982a467221 */ /* 0x000fe20000010100 */
[----:B------:R-:W-:Y:S01]  /*9560*/  @!P6 LEA R40, R40, R26, 0x3 ;  /* 0x0000001a2828e211 */ /* 0x000fe200078e18ff */
[----:B------:R-:W-:Y:S01]  /*9570*/  FFMA.FTZ R103, R103, R102, R123 ;  /* 0x0000006667677223 */ /* 0x000fe2000001007b */
[----:B------:R-:W-:Y:S01]  /*9580*/  FADD.FTZ R16, R41, R16 ;  /* 0x0000001029107221 */ /* 0x000fe20000010000 */
[----:B------:R-:W-:Y:S01]  /*9590*/  FMUL.FTZ R87, R102, R44 ;  /* 0x0000002c66577220 */ /* 0x000fe20000410000 */
[----:B------:R-:W-:Y:S01]  /*95a0*/  FMUL.FTZ R42, R101, R39 ;  /* 0x00000027652a7220 */ /* 0x000fe20000410000 */
[----:B------:R0:W-:Y:S01]  /*95b0*/  @!P6 STS.64 [R40+0x5660], R80 ;  /* 0x005660502800e388 */ /* 0x0001e20000000a00 */
[----:B------:R-:W-:Y:S01]  /*95c0*/  FFMA.FTZ R104, R104, R103, R122 ;  /* 0x0000006768687223 */ /* 0x000fe2000001007a */
[----:B------:R-:W-:Y:S01]  /*95d0*/  FMUL.FTZ R82, R103, R45 ;  /* 0x0000002d67527220 */ /* 0x000fe20000410000 */
[----:B------:R-:W-:Y:S01]  /*95e0*/  FMUL.FTZ R89, R59, R42 ;  /* 0x0000002a3b597220 */ /* 0x000fe20000410000 */
[----:B------:R-:W-:Y:S01]  /*95f0*/  FMUL.FTZ R105, R47, R105 ;  /* 0x000000692f697220 */ /* 0x000fe20000410000 */
[----:B------:R-:W-:Y:S01]  /*9600*/  FFMA.FTZ R150, R20, R151, R150 ;  /* 0x0000009714967223 */ /* 0x000fe20000010096 */
[----:B------:R-:W-:Y:S01]  /*9610*/  FMUL.FTZ R153, R17, R153 ;  /* 0x0000009911997220 */ /* 0x000fe20000410000 */
[----:B------:R-:W-:-:S02]  /*9620*/  FMUL.FTZ R122, R101, UR59 ;  /* 0x0000003b657a7c20 */ /* 0x000fc40008410000 */
[----:B------:R-:W-:Y:S01]  /*9630*/  FFMA.FTZ R150, R19, R74, R150 ;  /* 0x0000004a13967223 */ /* 0x000fe20000010096 */
[----:B0-----:R-:W-:Y:S01]  /*9640*/  FMUL.FTZ R81, R108, R68 ;  /* 0x000000446c517220 */ /* 0x001fe20000410000 */
[----:B------:R-:W-:Y:S01]  /*9650*/  FMUL.FTZ R40, R68, UR59 ;  /* 0x0000003b44287c20 */ /* 0x000fe20008410000 */
[----:B------:R-:W-:Y:S01]  /*9660*/  SHF.L.U32 R80, R64, 0x4, RZ ;  /* 0x0000000440507819 */ /* 0x000fe200000006ff */
[----:B------:R-:W-:Y:S02]  /*9670*/  FFMA.FTZ R150, R18, R152, R150 ;  /* 0x0000009812967223 */ /* 0x000fe40000010096 */
[----:B------:R-:W-:Y:S01]  /*9680*/  FMUL.FTZ R40, R40, R70 ;  /* 0x0000004628287220 */ /* 0x000fe20000410000 */
[----:B------:R-:W-:Y:S01]  /*9690*/  IADD3 R41, R80, 0x2, RZ ;  /* 0x0000000250297810 */ /* 0x000fe20007ffe0ff */
[----:B------:R-:W-:Y:S01]  /*96a0*/  FADD.FTZ R74, R150, R153 ;  /* 0x00000099964a7221 */ /* 0x000fe20000010000 */
[-C--:B------:R-:W-:Y:S02]  /*96b0*/  LEA.HI.SX32 R43, R80, R80.reuse, 0x1b ;  /* 0x00000050502b7211 */ /* 0x080fe400078fdaff */
[----:B------:R-:W-:-:S02]  /*96c0*/  LEA.HI.SX32 R41, R41, R80, 0x1b ;  /* 0x0000005029297211 */ /* 0x000fc400078fdaff */
[----:B------:R-:W-:Y:S02]  /*96d0*/  LEA R43, R43, R26, 0x2 ;  /* 0x0000001a2b2b7211 */ /* 0x000fe400078e10ff */
[----:B------:R-:W-:Y:S01]  /*96e0*/  IADD3 R88, R80, 0x3, RZ ;  /* 0x0000000350587810 */ /* 0x000fe20007ffe0ff */
[----:B------:R-:W-:-:S03]  /*96f0*/  IMAD R41, R41, 0x4, R26 ;  /* 0x0000000429297824 */ /* 0x000fc600078e021a */
[----:B------:R-:W-:-:S04]  /*9700*/  LEA.HI.SX32 R88, R88, R80, 0x1b ;  /* 0x0000005058587211 */ /* 0x000fc800078fdaff */
[----:B------:R-:W-:Y:S01]  /*9710*/  LEA R88, R88, R26, 0x2 ;  /* 0x0000001a58587211 */ /* 0x000fe200078e10ff */
[----:B--2---:R-:W-:Y:S01]  /*9720*/  FFMA.FTZ R85, R81, R28, R85 ;  /* 0x0000001c51557223 */ /* 0x004fe20000010055 */
[----:B------:R-:W-:Y:S01]  /*9730*/  FFMA.FTZ R81, R48, R81, R40 ;  /* 0x0000005130517223 */ /* 0x000fe20000010028 */
[----:B------:R-:W-:-:S03]  /*9740*/  IADD3 R40, R80, 0x1, RZ ;  /* 0x0000000150287810 */ /* 0x000fc60007ffe0ff */
[----:B------:R0:W-:Y:S01]  /*9750*/  STL [R1], R85 ;  /* 0x0000005501007387 */ /* 0x0001e20000100800 */
[----:B------:R-:W-:-:S04]  /*9760*/  LEA.HI.SX32 R40, R40, R80, 0x1b ;  /* 0x0000005028287211 */ /* 0x000fc800078fdaff */
[----:B------:R-:W-:Y:S01]  /*9770*/  LEA R40, R40, R26, 0x2 ;  /* 0x0000001a28287211 */ /* 0x000fe200078e10ff */
[----:B0-----:R-:W-:-:S04]  /*9780*/  FMUL.FTZ R85, R104, R46 ;  /* 0x0000002e68557220 */ /* 0x001fc80000410000 */
[-C--:B------:R-:W-:Y:S01]  /*9790*/  FFMA.FTZ R86, R94, R85.reuse, RZ ;  /* 0x000000555e567223 */ /* 0x080fe200000100ff */
[----:B------:R-:W-:-:S03]  /*97a0*/  FMUL.FTZ R85, R62, R85 ;  /* 0x000000553e557220 */ /* 0x000fc60000410000 */
[-C--:B------:R-:W-:Y:S01]  /*97b0*/  FFMA.FTZ R86, R95, R82.reuse, R86 ;  /* 0x000000525f567223 */ /* 0x080fe20000010056 */
[----:B------:R-:W-:Y:S01]  /*97c0*/  FMUL.FTZ R82, R61, R82 ;  /* 0x000000523d527220 */ /* 0x000fe20000410000 */
[----:B------:R0:W-:Y:S02]  /*97d0*/  STS [R43+0x2110], R85 ;  /* 0x002110552b007388 */ /* 0x0001e40000000800 */
[-C--:B------:R-:W-:Y:S01]  /*97e0*/  FFMA.FTZ R86, R92, R87.reuse, R86 ;  /* 0x000000575c567223 */ /* 0x080fe20000010056 */
[----:B------:R-:W-:Y:S01]  /*97f0*/  FMUL.FTZ R87, R60, R87 ;  /* 0x000000573c577220 */ /* 0x000fe20000410000 */
[----:B------:R1:W-:Y:S04]  /*9800*/  STS [R40+0x2114], R82 ;  /* 0x0021145228007388 */ /* 0x0003e80000000800 */
[----:B------:R2:W-:Y:S01]  /*9810*/  STS [R41+0x2118], R87 ;  /* 0x0021185729007388 */ /* 0x0005e20000000800 */
[----:B0-----:R-:W-:-:S03]  /*9820*/  FMUL.FTZ R85, R97, R35 ;  /* 0x0000002361557220 */ /* 0x001fc60000410000 */
[----:B------:R0:W-:Y:S01]  /*9830*/  STS [R88+0x211c], R89 ;  /* 0x00211c5958007388 */ /* 0x0001e20000000800 */
[----:B-1----:R-:W-:-:S03]  /*9840*/  FMUL.FTZ R40, R99, R37 ;  /* 0x0000002563287220 */ /* 0x002fc60000410000 */
[----:B------:R1:W-:Y:S01]  /*9850*/  STS [R43+0x214c], R105 ;  /* 0x00214c692b007388 */ /* 0x0003e20000000800 */
[----:B--2---:R-:W-:Y:S01]  /*9860*/  FFMA.FTZ R41, R91, R42, R86 ;  /* 0x0000002a5b297223 */ /* 0x004fe20000010056 */
[----:B------:R-:W-:Y:S01]  /*9870*/  FMUL.FTZ R42, R100, R38 ;  /* 0x00000026642a7220 */ /* 0x000fe20000410000 */
[----:B------:R-:W-:Y:S01]  /*9880*/  FMUL.FTZ R86, R98, R36 ;  /* 0x0000002462567220 */ /* 0x000fe20000410000 */
[----:B------:R-:W-:Y:S01]  /*9890*/  FMUL.FTZ R82, R57, R40 ;  /* 0x0000002839527220 */ /* 0x000fe20000410000 */
[----:B0-----:R-:W-:Y:S01]  /*98a0*/  FMUL.FTZ R88, R55, R85 ;  /* 0x0000005537587220 */ /* 0x001fe20000410000 */
[-C--:B------:R-:W-:Y:S01]  /*98b0*/  FFMA.FTZ R41, R79, R42.reuse, R41 ;  /* 0x0000002a4f297223 */ /* 0x080fe20000010029 */
[----:B------:R-:W-:Y:S01]  /*98c0*/  FMUL.FTZ R42, R58, R42 ;  /* 0x0000002a3a2a7220 */ /* 0x000fe20000410000 */
[----:B------:R-:W-:Y:S01]  /*98d0*/  FMUL.FTZ R87, R56, R86 ;  /* 0x0000005638577220 */ /* 0x000fe20000410000 */
[----:B------:R0:W-:Y:S01]  /*98e0*/  STS [R43+0x2124], R82 ;  /* 0x002124522b007388 */ /* 0x0001e20000000800 */
[----:B------:R-:W-:Y:S01]  /*98f0*/  FFMA.FTZ R41, R78, R40, R41 ;  /* 0x000000284e297223 */ /* 0x000fe20000010029 */
[----:B-1----:R-:W-:-:S02]  /*9900*/  FMUL.FTZ R105, R98, UR59 ;  /* 0x0000003b62697c20 */ /* 0x002fc40008410000 */
[----:B------:R1:W-:Y:S01]  /*9910*/  STS [R43+0x212c], R88 ;  /* 0x00212c582b007388 */ /* 0x0003e20000000800 */
[----:B------:R-:W-:Y:S02]  /*9920*/  FFMA.FTZ R86, R76, R86, R41 ;  /* 0x000000564c567223 */ /* 0x000fe40000010029 */
[----:B------:R-:W2:Y:S01]  /*9930*/  LDC.64 R40, c[0x0][0x348] ;  /* 0x0000d200ff287b82 */ /* 0x000ea20000000a00 */
[----:B------:R3:W-:Y:S01]  /*9940*/  STS [R43+0x2120], R42 ;  /* 0x0021202a2b007388 */ /* 0x0007e20000000800 */
[----:B------:R-:W-:Y:S01]  /*9950*/  FFMA.FTZ R86, R75, R85, R86 ;  /* 0x000000554b567223 */ /* 0x000fe20000010056 */
[----:B0-----:R-:W-:Y:S01]  /*9960*/  FMUL.FTZ R82, R133, R31 ;  /* 0x0000001f85527220 */ /* 0x001fe20000410000 */
[----:B------:R-:W-:Y:S01]  /*9970*/  FMUL.FTZ R85, R71, R29 ;  /* 0x0000001d47557220 */ /* 0x000fe20000410000 */
[----:B------:R0:W-:Y:S01]  /*9980*/  STS [R43+0x2128], R87 ;  /* 0x002128572b007388 */ /* 0x0001e20000000800 */
[----:B------:R-:W-:Y:S01]  /*9990*/  FMUL.FTZ R133, R133, UR59 ;  /* 0x0000003b85857c20 */ /* 0x000fe20008410000 */
[C---:B-1----:R-:W-:Y:S01]  /*99a0*/  FMUL.FTZ R88, R96.reuse, R34 ;  /* 0x0000002260587220 */ /* 0x042fe20000410000 */
[----:B------:R-:W-:Y:S01]  /*99b0*/  FMUL.FTZ R108, R51, R82 ;  /* 0x00000052336c7220 */ /* 0x000fe20000410000 */
[----:B------:R-:W-:Y:S01]  /*99c0*/  FMUL.FTZ R96, R96, UR59 ;  /* 0x0000003b60607c20 */ /* 0x000fe20008410000 */
[----:B---3--:R-:W-:Y:S01]  /*99d0*/  FMUL.FTZ R42, R131, R33 ;  /* 0x00000021832a7220 */ /* 0x008fe20000410000 */
[-C--:B------:R-:W-:Y:S01]  /*99e0*/  FMUL.FTZ R89, R54, R88.reuse ;  /* 0x0000005836597220 */ /* 0x080fe20000410000 */
[----:B------:R-:W-:Y:S01]  /*99f0*/  FFMA.FTZ R88, R73, R88, R86 ;  /* 0x0000005849587223 */ /* 0x000fe20000010056 */
[----:B------:R-:W-:Y:S01]  /*9a00*/  FMUL.FTZ R86, R134, R30 ;  /* 0x0000001e86567220 */ /* 0x000fe20000410000 */
[----:B0-----:R-:W-:Y:S01]  /*9a10*/  FMUL.FTZ R87, R90, R32 ;  /* 0x000000205a577220 */ /* 0x001fe20000410000 */
[-C--:B------:R-:W-:Y:S01]  /*9a20*/  FMUL.FTZ R93, R53, R42.reuse ;  /* 0x0000002a355d7220 */ /* 0x080fe20000410000 */
[----:B------:R0:W-:Y:S01]  /*9a30*/  STS [R43+0x2130], R89 ;  /* 0x002130592b007388 */ /* 0x0001e20000000800 */
[----:B------:R-:W-:Y:S01]  /*9a40*/  FFMA.FTZ R88, R72, R42, R88 ;  /* 0x0000002a48587223 */ /* 0x000fe20000010058 */
[-C--:B------:R-:W-:Y:S01]  /*9a50*/  FMUL.FTZ R107, R52, R87.reuse ;  /* 0x00000057346b7220 */ /* 0x080fe20000410000 */
[----:B------:R-:W-:Y:S01]  /*9a60*/  MOV R42, R64 ;  /* 0x00000040002a7202 */ /* 0x000fe20000000f00 */
[----:B------:R1:W-:Y:S01]  /*9a70*/  STS [R43+0x2134], R93 ;  /* 0x0021345d2b007388 */ /* 0x0003e20000000800 */
[----:B------:R-:W-:Y:S01]  /*9a80*/  FFMA.FTZ R88, R65, R87, R88 ;  /* 0x0000005741587223 */ /* 0x000fe20000010058 */
[----:B------:R-:W-:Y:S01]  /*9a90*/  FMUL.FTZ R134, R134, UR59 ;  /* 0x0000003b86867c20 */ /* 0x000fe20008410000 */
[----:B------:R-:W-:Y:S01]  /*9aa0*/  FMUL.FTZ R90, R90, UR59 ;  /* 0x0000003b5a5a7c20 */ /* 0x000fe20008410000 */
[----:B------:R3:W-:Y:S01]  /*9ab0*/  STS [R43+0x2138], R107 ;  /* 0x0021386b2b007388 */ /* 0x0007e20000000800 */
[----:B------:R-:W-:Y:S01]  /*9ac0*/  FFMA.FTZ R88, R77, R82, R88 ;  /* 0x000000524d587223 */ /* 0x000fe20000010058 */
[----:B0-----:R-:W-:Y:S01]  /*9ad0*/  FMUL.FTZ R89, R68, R28 ;  /* 0x0000001c44597220 */ /* 0x001fe20000410000 */
[-C--:B------:R-:W-:Y:S01]  /*9ae0*/  FMUL.FTZ R68, R50, R86.reuse ;  /* 0x0000005632447220 */ /* 0x080fe20000410000 */
[----:B------:R0:W-:Y:S01]  /*9af0*/  STS [R43+0x213c], R108 ;  /* 0x00213c6c2b007388 */ /* 0x0001e20000000800 */
[----:B------:R-:W-:Y:S01]  /*9b00*/  FMUL.FTZ R82, R134, R69 ;  /* 0x0000004586527220 */ /* 0x000fe20000410000 */
[----:B-1----:R-:W-:Y:S01]  /*9b10*/  FMUL.FTZ R93, R49, R85 ;  /* 0x00000055315d7220 */ /* 0x002fe20000410000 */
[----:B------:R-:W-:Y:S01]  /*9b20*/  FFMA.FTZ R86, R69, R86, R88 ;  /* 0x0000005645567223 */ /* 0x000fe20000010058 */
[----:B------:R2:W-:Y:S01]  /*9b30*/  STS [R43+0x2140], R68 ;  /* 0x002140442b007388 */ /* 0x0005e20000000800 */
[----:B------:R-:W-:Y:S01]  /*9b40*/  FMUL.FTZ R88, R71, UR59 ;  /* 0x0000003b47587c20 */ /* 0x000fe20008410000 */
[----:B---3--:R-:W-:Y:S01]  /*9b50*/  FMUL.FTZ R107, R48, R89 ;  /* 0x00000059306b7220 */ /* 0x008fe20000410000 */
[----:B------:R-:W-:Y:S01]  /*9b60*/  FFMA.FTZ R86, R84, R85, R86 ;  /* 0x0000005554567223 */ /* 0x000fe20000010056 */
[----:B------:R1:W-:Y:S01]  /*9b70*/  STS [R43+0x2144], R93 ;  /* 0x0021445d2b007388 */ /* 0x0003e20000000800 */
[----:B------:R-:W-:Y:S01]  /*9b80*/  FMUL.FTZ R88, R88, R84 ;  /* 0x0000005458587220 */ /* 0x000fe20000410000 */
[----:B------:R-:W-:Y:S01]  /*9b90*/  FMUL.FTZ R131, R131, UR59 ;  /* 0x0000003b83837c20 */ /* 0x000fe20008410000 */
[----:B------:R-:W-:Y:S01]  /*9ba0*/  FFMA.FTZ R89, R70, R89, R86 ;  /* 0x0000005946597223 */ /* 0x000fe20000010056 */
[----:B------:R3:W-:Y:S01]  /*9bb0*/  STS [R43+0x2148], R107 ;  /* 0x0021486b2b007388 */ /* 0x0007e20000000800 */
[----:B0-----:R-:W-:Y:S01]  /*9bc0*/  FMUL.FTZ R108, R100, UR59 ;  /* 0x0000003b646c7c20 */ /* 0x001fe20008410000 */
[----:B--2---:R-:W-:-:S02]  /*9bd0*/  IMAD R68, R40, UR9, RZ ;  /* 0x0000000928447c24 */ /* 0x004fc4000f8e02ff */
[----:B------:R-:W-:Y:S01]  /*9be0*/  FMUL.FTZ R85, R102, UR59 ;  /* 0x0000003b66557c20 */ /* 0x000fe20008410000 */
[----:B------:R-:W-:Y:S01]  /*9bf0*/  FMUL.FTZ R86, R103, UR59 ;  /* 0x0000003b67567c20 */ /* 0x000fe20008410000 */
[----:B------:R-:W-:Y:S01]  /*9c00*/  FMUL.FTZ R87, R104, UR59 ;  /* 0x0000003b68577c20 */ /* 0x000fe20008410000 */
[----:B------:R-:W-:Y:S01]  /*9c10*/  IMAD R41, R41, UR8, R68 ;  /* 0x0000000829297c24 */ /* 0x000fe2000f8e0244 */
[----:B------:R-:W-:Y:S01]  /*9c20*/  MOV R68, UR42 ;  /* 0x0000002a00447c02 */ /* 0x000fe20008000f00 */
[----:B------:R-:W-:Y:S01]  /*9c30*/  UMOV UR42, UR58 ;  /* 0x0000003a002a7c82 */ /* 0x000fe20008000000 */
[----:B-1----:R-:W-:Y:S01]  /*9c40*/  FMUL.FTZ R93, R97, UR59 ;  /* 0x0000003b615d7c20 */ /* 0x002fe20008410000 */
[----:B---3--:R-:W-:Y:S01]  /*9c50*/  HFMA2.MMA R43, -RZ, RZ, 0, 0 ;  /* 0x00000000ff2b7435 */ /* 0x008fe200000001ff */
[----:B------:R-:W-:Y:S01]  /*9c60*/  MOV R84, UR42 ;  /* 0x0000002a00547c02 */ /* 0x000fe20008000f00 */
[----:B------:R-:W-:-:S03]  /*9c70*/  FMUL.FTZ R107, R99, UR59 ;  /* 0x0000003b636b7c20 */ /* 0x000fc60008410000 */
[----:B------:R-:W-:-:S03]  /*9c80*/  IADD3 R84, R84, -UR21, -R64 ;  /* 0x8000001554547c10 */ /* 0x000fc6000fffe840 */
[----:B------:R-:W-:-:S05]  /*9c90*/  IMAD.WIDE.U32 R42, R40, UR8, R42 ;  /* 0x00000008282a7c25 */ /* 0x000fca000f8e002a */
[----:B------:R-:W-:-:S03]  /*9ca0*/  IADD3 R43, R43, R41, RZ ;  /* 0x000000292b2b7210 */ /* 0x000fc60007ffe0ff */
[----:B------:R-:W-:-:S05]  /*9cb0*/  IMAD.WIDE.U32 R68, R68, UR10, R42 ;  /* 0x0000000a44447c25 */ /* 0x000fca000f8e002a */
[----:B------:R-:W-:Y:S01]  /*9cc0*/  IADD3 R41, R69, UR43, RZ ;  /* 0x0000002b45297c10 */ /* 0x000fe2000fffe0ff */
[----:B------:R-:W-:Y:S01]  /*9cd0*/  BAR.SYNC.DEFER_BLOCKING 0x0 ;  /* 0x0000000000007b1d */ /* 0x000fe20000010000 */
[C---:B------:R-:W-:Y:S02]  /*9ce0*/  LEA R42, P0, R68.reuse, UR30, 0x2 ;  /* 0x0000001e442a7c11 */ /* 0x040fe4000f8010ff */
[C---:B------:R-:W-:Y:S02]  /*9cf0*/  IADD3 R40, P1, R68.reuse, UR21, RZ ;  /* 0x0000001544287c10 */ /* 0x040fe4000ff3e0ff */
[----:B------:R-:W-:-:S03]  /*9d00*/  LEA.HI.X R43, R68, UR31, R41, 0x2, P0 ;  /* 0x0000001f442b7c11 */ /* 0x000fc600080f1429 */
[----:B------:R-:W0:Y:S01]  /*9d10*/  LDC.64 R68, c[0x0][0x360] ;  /* 0x0000d800ff447b82 */ /* 0x000e220000000a00 */
[----:B------:R-:W-:Y:S02]  /*9d20*/  ISETP.GE.AND P0, PT, R84, 0x1, PT ;  /* 0x000000015400780c */ /* 0x000fe40003f06270 */
[----:B------:R-:W-:-:S11]  /*9d30*/  IADD3.X R41, R41, UR23, RZ, P1, !PT ;  /* 0x0000001729297c10 */ /* 0x000fd60008ffe4ff */
[----:B------:R-:W-:Y:S05]  /*9d40*/  @!P0 BRA `(.L_x_1197) ;  /* 0x0000000000288947 */ /* 0x000fea0003800000 */
        /* <DEDUP_REMOVED lines=10> */
.L_x_1197:
[----:B------:R-:W-:Y:S05]  /*9df0*/  BSYNC B0 ;  /* 0x0000000000007941 */ /* 0x000fea0003800000 */
.L_x_1196:
[----:B-1----:R-:W2:Y:S01]  /*9e00*/  LDL.LU R71, [R1+0x4] ;  /* 0x0000040001477983 */ /* 0x002ea20000300800 */
[----:B------:R-:W-:Y:S01]  /*9e10*/  FADD.FTZ R83, R89, R83 ;  /* 0x0000005359537221 */ /* 0x000fe20000010000 */
[----:B------:R-:W-:Y:S01]  /*9e20*/  IADD3 R89, R64, 0x80, RZ ;  /* 0x0000008040597810 */ /* 0x000fe20007ffe0ff */
[----:B------:R-:W-:Y:S01]  /*9e30*/  IMAD.U32 R40, RZ, RZ, UR45 ;  /* 0x0000002dff287e24 */ /* 0x000fe2000f8e00ff */
[----:B------:R-:W-:Y:S01]  /*9e40*/  USHF.L.U64.HI UR43, UR52, 0x2, UR53 ;  /* 0x00000002342b7899 */ /* 0x000fe20008010235 */
[----:B------:R-:W-:Y:S01]  /*9e50*/  MOV R41, UR45 ;  /* 0x0000002d00297c02 */ /* 0x000fe20008000f00 */
[----:B------:R-:W-:Y:S01]  /*9e60*/  USHF.L.U32 UR56, UR52, 0x2, URZ ;  /* 0x0000000234387899 */ /* 0x000fe2000800063f */
[----:B------:R-:W-:Y:S01]  /*9e70*/  LEA.HI.SX32 R89, R89, R64, 0x1b ;  /* 0x0000004059597211 */ /* 0x000fe200078fdaff */
[----:B------:R-:W-:Y:S01]  /*9e80*/  FFMA.FTZ R88, R49, R109, R88 ;  /* 0x0000006d31587223 */ /* 0x000fe20000010058 */
[----:B------:R-:W-:Y:S01]  /*9e90*/  MOV R70, UR46 ;  /* 0x0000002e00467c02 */ /* 0x000fe20008000f00 */
[----:B------:R-:W-:Y:S01]  /*9ea0*/  BSSY B0, `(.L_x_1198) ;  /* 0x000001b000007945 */ /* 0x000fe20003800000 */
[----:B------:R-:W-:-:S02]  /*9eb0*/  LEA R89, R89, R26, 0x2 ;  /* 0x0000001a59597211 */ /* 0x000fc400078e10ff */
[----:B------:R-:W-:Y:S02]  /*9ec0*/  LEA R40, P0, R40, R42, 0x2 ;  /* 0x0000002a28287211 */ /* 0x000fe400078010ff */
[----:B------:R-:W-:Y:S02]  /*9ed0*/  ISETP.GE.AND P1, PT, R84, 0x101, PT ;  /* 0x000001015400780c */ /* 0x000fe40003f26270 */
[----:B------:R-:W1:Y:S01]  /*9ee0*/  LDS R89, [R89+0x2310] ;  /* 0x0023100059597984 */ /* 0x000e620000000800 */
[----:B------:R-:W-:Y:S01]  /*9ef0*/  LEA.HI.X R41, R41, R43, R70, 0x2, P0 ;  /* 0x0000002b29297211 */ /* 0x000fe200000f1446 */
[----:B0-----:R-:W-:Y:S01]  /*9f00*/  IMAD R70, R68, UR43, RZ ;  /* 0x0000002b44467c24 */ /* 0x001fe2000f8e02ff */
[----:B------:R-:W-:Y:S01]  /*9f10*/  UIADD3 UR43, UR6, -UR54, URZ ;  /* 0x80000036062b7290 */ /* 0x000fe2000fffe03f */
[----:B------:R-:W-:Y:S02]  /*9f20*/  ISETP.GE.AND P0, PT, R84, 0x81, PT ;  /* 0x000000815400780c */ /* 0x000fe40003f06270 */
[----:B------:R-:W-:Y:S01]  /*9f30*/  IMAD R69, R69, UR56, R70 ;  /* 0x0000003845457c24 */ /* 0x000fe2000f8e0246 */
[----:B------:R-:W-:Y:S01]  /*9f40*/  UIMAD UR43, UR43, -0x800, URZ ;  /* 0xfffff8002b2b78a4 */ /* 0x000fe2000f8e023f */
[----:B------:R-:W-:Y:S01]  /*9f50*/  IMAD.WIDE.U32 R40, R68, UR56, R40 ;  /* 0x0000003844287c25 */ /* 0x000fe2000f8e0028 */
[----:B------:R-:W-:-:S04]  /*9f60*/  ISETP.GE.AND P2, PT, R84, 0x181, PT ;  /* 0x000001815400780c */ /* 0x000fc80003f46270 */
[----:B------:R-:W-:Y:S01]  /*9f70*/  IADD3 R41, R69, R41, RZ ;  /* 0x0000002945297210 */ /* 0x000fe20007ffe0ff */
[----:B--2---:R-:W-:Y:S01]  /*9f80*/  FFMA.FTZ R71, R109, R29, R71 ;  /* 0x0000001d6d477223 */ /* 0x004fe20000010047 */
[----:B------:R-:W-:-:S04]  /*9f90*/  IADD3 R109, R64, 0x180, RZ ;  /* 0x00000180406d7810 */ /* 0x000fc80007ffe0ff */
[----:B------:R0:W-:Y:S02]  /*9fa0*/  STL [R1+0x4], R71 ;  /* 0x0000044701007387 */ /* 0x0001e40000100800 */
[----:B0-----:R-:W-:-:S04]  /*9fb0*/  IADD3 R71, R64, 0x100, RZ ;  /* 0x0000010040477810 */ /* 0x001fc80007ffe0ff */
[----:B------:R-:W-:Y:S02]  /*9fc0*/  LEA.HI.SX32 R70, R71, R64, 0x1b ;  /* 0x0000004047467211 */ /* 0x000fe400078fdaff */
[----:B------:R-:W-:Y:S02]  /*9fd0*/  MOV R71, UR43 ;  /* 0x0000002b00477c02 */ /* 0x000fe40008000f00 */
[----:B------:R-:W-:-:S03]  /*9fe0*/  LEA R70, R70, R26, 0x2 ;  /* 0x0000001a46467211 */ /* 0x000fc600078e10ff */
[----:B------:R-:W-:Y:S01]  /*9ff0*/  IMAD.WIDE R42, R71, 0x4, R42 ;  /* 0x00000004472a7825 */ /* 0x000fe200078e022a */
[----:B------:R-:W-:Y:S01]  /*a000*/  LEA.HI.SX32 R71, R109, R64, 0x1b ;  /* 0x000000406d477211 */ /* 0x000fe200078fdaff */
[----:B-1----:R-:W-:Y:S06]  /*a010*/  @!P0 BRA `(.L_x_1199) ;  /* 0x00000000000c8947 */ /* 0x002fec0003800000 */
[----:B------:R-:W-:-:S04]  /*a020*/  IMAD.WIDE.U32 R42, R68, UR56, R42 ;  /* 0x00000038442a7c25 */ /* 0x000fc8000f8e002a */
[----:B------:R-:W-:-:S05]  /*a030*/  IMAD.IADD R43, R43, 0x1, R69 ;  /* 0x000000012b2b7824 */ /* 0x000fca00078e0245 */
[----:B------:R0:W-:Y:S02]  /*a040*/  REDG.E.ADD.F32.FTZ.RN.STRONG.GPU desc[UR24][R42.64+-0x1e00], R89 ;  /* 0xffe200592a0079a6 */ /* 0x0001e4000c10f398 */
.L_x_1199:
[----:B------:R-:W-:Y:S05]  /*a050*/  BSYNC B0 ;  /* 0x0000000000007941 */ /* 0x000fea0003800000 */
.L_x_1198:
[----:B------:R-:W1:Y:S01]  /*a060*/  LDS R70, [R70+0x2510] ;  /* 0x0025100046467984 */ /* 0x000e620000000800 */
[----:B------:R-:W-:Y:S01]  /*a070*/  BSSY B0, `(.L_x_1200) ;  /* 0x0000004000007945 */ /* 0x000fe20003800000 */
[----:B------:R-:W-:-:S03]  /*a080*/  LEA R71, R71, R26, 0x2 ;  /* 0x0000001a47477211 */ /* 0x000fc600078e10ff */
[----:B------:R-:W-:Y:S05]  /*a090*/  @!P1 BRA `(.L_x_1201) ;  /* 0x0000000000049947 */ /* 0x000fea0003800000 */
[----:B-1----:R2:W-:Y:S02]  /*a0a0*/  REDG.E.ADD.F32.FTZ.RN.STRONG.GPU desc[UR24][R40.64+-0x1c00], R70 ;  /* 0xffe40046280079a6 */ /* 0x0025e4000c10f398 */
.L_x_1201:
[----:B------:R-:W-:Y:S05]  /*a0b0*/  BSYNC B0 ;  /* 0x0000000000007941 */ /* 0x000fea0003800000 */
.L_x_1200:
[----:B------:R-:W3:Y:S01]  /*a0c0*/  LDS R71, [R71+0x2710] ;  /* 0x0027100047477984 */ /* 0x000ee20000000800 */
[----:B------:R-:W-:Y:S01]  /*a0d0*/  BSSY B0, `(.L_x_1202) ;  /* 0x0000004000007945 */ /* 0x000fe20003800000 */
[----:B0-----:R-:W-:-:S03]  /*a0e0*/  IADD3 R42, R64, 0x280, RZ ;  /* 0x00000280402a7810 */ /* 0x001fc60007ffe0ff */
[----:B------:R-:W-:Y:S05]  /*a0f0*/  @!P2 BRA `(.L_x_1203) ;  /* 0x000000000004a947 */ /* 0x000fea0003800000 */
[----:B---3--:R0:W-:Y:S02]  /*a100*/  REDG.E.ADD.F32.FTZ.RN.STRONG.GPU desc[UR24][R40.64+-0x1a00], R71 ;  /* 0xffe60047280079a6 */ /* 0x0081e4000c10f398 */
.L_x_1203:
[----:B------:R-:W-:Y:S05]  /*a110*/  BSYNC B0 ;  /* 0x0000000000007941 */ /* 0x000fea0003800000 */
.L_x_1202:
[----:B------:R-:W-:Y:S01]  /*a120*/  IADD3 R43, R64, 0x200, RZ ;  /* 0x00000200402b7810 */ /* 0x000fe20007ffe0ff */
[----:B------:R-:W-:Y:S01]  /*a130*/  BSSY B0, `(.L_x_1204) ;  /* 0x0000011000007945 */ /* 0x000fe20003800000 */
[----:B------:R-:W-:Y:S02]  /*a140*/  ISETP.GE.AND P5, PT, R84, 0x201, PT ;  /* 0x000002015400780c */ /* 0x000fe40003fa6270 */
[----:B------:R-:W-:Y:S02]  /*a150*/  LEA.HI.SX32 R68, R43, R64, 0x1b ;  /* 0x000000402b447211 */ /* 0x000fe400078fdaff */
[----:B------:R-:W-:Y:S02]  /*a160*/  IADD3 R43, R64, 0x300, RZ ;  /* 0x00000300402b7810 */ /* 0x000fe40007ffe0ff */
[----:B------:R-:W-:Y:S02]  /*a170*/  LEA R68, R68, R26, 0x2 ;  /* 0x0000001a44447211 */ /* 0x000fe400078e10ff */
[----:B------:R-:W-:-:S02]  /*a180*/  LEA.HI.SX32 R42, R42, R64, 0x1b ;  /* 0x000000402a2a7211 */ /* 0x000fc400078fdaff */
[----:B------:R-:W-:Y:S02]  /*a190*/  IADD3 R69, R64, 0x380, RZ ;  /* 0x0000038040457810 */ /* 0x000fe40007ffe0ff */
[----:B------:R-:W4:Y:S01]  /*a1a0*/  LDS R68, [R68+0x2910] ;  /* 0x0029100044447984 */ /* 0x000f220000000800 */
        /* <DEDUP_REMOVED lines=8> */
[----:B----4-:R4:W-:Y:S02]  /*a230*/  REDG.E.ADD.F32.FTZ.RN.STRONG.GPU desc[UR24][R40.64+-0x1800], R68 ;  /* 0xffe80044280079a6 */ /* 0x0109e4000c10f398 */
.L_x_1205:
[----:B------:R-:W-:Y:S05]  /*a240*/  BSYNC B0 ;  /* 0x0000000000007941 */ /* 0x000fea0003800000 */
.L_x_1204:
[----:B------:R-:W0:Y:S01]  /*a250*/  LDS R42, [R42+0x2b10] ;  /* 0x002b10002a2a7984 */ /* 0x000e220000000800 */
[----:B------:R-:W-:Y:S01]  /*a260*/  BSSY B0, `(.L_x_1206) ;  /* 0x0000006000007945 */ /* 0x000fe20003800000 */
[----:B-12---:R-:W-:Y:S02]  /*a270*/  IADD3 R70, R64, 0x400, RZ ;  /* 0x0000040040467810 */ /* 0x006fe40007ffe0ff */
[----:B----4-:R-:W-:Y:S02]  /*a280*/  LEA.HI.SX32 R68, R69, R64, 0x1b ;  /* 0x0000004045447211 */ /* 0x010fe400078fdaff */
[----:B------:R-:W-:Y:S01]  /*a290*/  LEA R43, R43, R26, 0x2 ;  /* 0x0000001a2b2b7211 */ /* 0x000fe200078e10ff */
[----:B------:R-:W-:Y:S06]  /*a2a0*/  @!P0 BRA `(.L_x_1207) ;  /* 0x0000000000048947 */ /* 0x000fec0003800000 */
[----:B0-----:R1:W-:Y:S02]  /*a2b0*/  REDG.E.ADD.F32.FTZ.RN.STRONG.GPU desc[UR24][R40.64+-0x1600], R42 ;  /* 0xffea002a280079a6 */ /* 0x0013e4000c10f398 */
.L_x_1207:
[----:B------:R-:W-:Y:S05]  /*a2c0*/  BSYNC B0 ;  /* 0x0000000000007941 */ /* 0x000fea0003800000 */
.L_x_1206:
[----:B------:R-:W2:Y:S01]  /*a2d0*/  LDS R43, [R43+0x2d10] ;  /* 0x002d10002b2b7984 */ /* 0x000ea20000000800 */
[----:B------:R-:W-:Y:S01]  /*a2e0*/  BSSY B0, `(.L_x_1208) ;  /* 0x0000006000007945 */ /* 0x000fe20003800000 */
[----:B------:R-:W-:Y:S01]  /*a2f0*/  VIADD R69, R64, 0x480 ;  /* 0x0000048040457836 */ /* 0x000fe20000000000 */
[----:B01----:R-:W-:Y:S02]  /*a300*/  LEA.HI.SX32 R42, R70, R64, 0x1b ;  /* 0x00000040462a7211 */ /* 0x003fe400078fdaff */
[----:B------:R-:W-:Y:S01]  /*a310*/  LEA R68, R68, R26, 0x2 ;  /* 0x0000001a44447211 */ /* 0x000fe200078e10ff */
[----:B------:R-:W-:Y:S06]  /*a320*/  @!P1 BRA `(.L_x_1209) ;  /* 0x0000000000049947 */ /* 0x000fec0003800000 */
[----:B--2---:R0:W-:Y:S02]  /*a330*/  REDG.E.ADD.F32.FTZ.RN.STRONG.GPU desc[UR24][R40.64+-0x1400], R43 ;  /* 0xffec002b280079a6 */ /* 0x0041e4000c10f398 */
.L_x_1209:
[----:B------:R-:W-:Y:S05]  /*a340*/  BSYNC B0 ;  /* 0x0000000000007941 */ /* 0x000fea0003800000 */
.L_x_1208:
[----:B------:R-:W1:Y:S01]  /*a350*/  LDS R68, [R68+0x2f10] ;  /* 0x002f100044447984 */ /* 0x000e620000000800 */
[----:B------:R-:W-:Y:S01]  /*a360*/  BSSY B0, `(.L_x_1210) ;  /* 0x0000005000007945 */ /* 0x000fe20003800000 */
[----:B0-2---:R-:W-:Y:S02]  /*a370*/  LEA.HI.SX32 R43, R69, R64, 0x1b ;  /* 0x00000040452b7211 */ /* 0x005fe400078fdaff */
[----:B------:R-:W-:Y:S01]  /*a380*/  LEA R42, R42, R26, 0x2 ;  /* 0x0000001a2a2a7211 */ /* 0x000fe200078e10ff */
[----:B------:R-:W-:Y:S06]  /*a390*/  @!P2 BRA `(.L_x_1211) ;  /* 0x000000000004a947 */ /* 0x000fec0003800000 */
[----:B-1----:R0:W-:Y:S02]  /*a3a0*/  REDG.E.ADD.F32.FTZ.RN.STRONG.GPU desc[UR24][R40.64+-0x1200], R68 ;  /* 0xffee0044280079a6 */ /* 0x0021e4000c10f398 */
.L_x_1211:
[----:B------:R-:W-:Y:S05]  /*a3b0*/  BSYNC B0 ;  /* 0x0000000000007941 */ /* 0x000fea0003800000 */
.L_x_1210:
[----:B------:R-:W2:Y:S01]  /*a3c0*/  LDS R42, [R42+0x3110] ;  /* 0x003110002a2a7984 */ /* 0x000ea20000000800 */
[----:B------:R-:W-:Y:S01]  /*a3d0*/  BSSY B0, `(.L_x_1212) ;  /* 0x0000004000007945 */ /* 0x000fe20003800000 */
[----:B------:R-:W-:-:S03]  /*a3e0*/  LEA R43, R43, R26, 0x2 ;  /* 0x0000001a2b2b7211 */ /* 0x000fc600078e10ff */
[----:B------:R-:W-:Y:S05]  /*a3f0*/  @!P3 BRA `(.L_x_1213) ;  /* 0x000000000004b947 */ /* 0x000fea0003800000 */
[----:B--2---:R4:W-:Y:S02]  /*a400*/  REDG.E.ADD.F32.FTZ.RN.STRONG.GPU desc[UR24][R40.64+-0x1000], R42 ;  /* 0xfff0002a280079a6 */ /* 0x0049e4000c10f398 */
.L_x_1213:
[----:B------:R-:W-:Y:S05]  /*a410*/  BSYNC B0 ;  /* 0x0000000000007941 */ /* 0x000fea0003800000 */
.L_x_1212:
[----:B------:R-:W3:Y:S01]  /*a420*/  LDS R43, [R43+0x3310] ;  /* 0x003310002b2b7984 */ /* 0x000ee20000000800 */
[----:B------:R-:W-:Y:S01]  /*a430*/  BSSY B0, `(.L_x_1214) ;  /* 0x0000005000007945 */ /* 0x000fe20003800000 */
[C---:B--2-4-:R-:W-:Y:S02]  /*a440*/  IADD3 R42, R64.reuse, 0x500, RZ ;  /* 0x00000500402a7810 */ /* 0x054fe40007ffe0ff */
[----:B01----:R-:W-:Y:S01]  /*a450*/  IADD3 R68, R64, 0x580, RZ ;  /* 0x0000058040447810 */ /* 0x003fe20007ffe0ff */
[----:B------:R-:W-:Y:S06]  /*a460*/  @!P4 BRA `(.L_x_1215) ;  /* 0x000000000004c947 */ /* 0x000fec0003800000 */
[----:B---3--:R0:W-:Y:S02]  /*a470*/  REDG.E.ADD.F32.FTZ.RN.STRONG.GPU desc[UR24][R40.64+-0xe00], R43 ;  /* 0xfff2002b280079a6 */ /* 0x0081e4000c10f398 */
.L_x_1215:
[----:B------:R-:W-:Y:S05]  /*a480*/  BSYNC B0 ;  /* 0x0000000000007941 */ /* 0x000fea0003800000 */
.L_x_1214:
[----:B0--3--:R-:W-:Y:S01]  /*a490*/  LEA.HI.SX32 R43, R42, R64, 0x1b ;  /* 0x000000402a2b7211 */ /* 0x009fe200078fdaff */
        /* <DEDUP_REMOVED lines=16> */
.L_x_1217:
[----:B------:R-:W-:Y:S05]  /*a5a0*/  BSYNC B0 ;  /* 0x0000000000007941 */ /* 0x000fea0003800000 */
.L_x_1216:
[----:B------:R-:W2:Y:S01]  /*a5b0*/  LDS R68, [R68+0x3710] ;  /* 0x0037100044447984 */ /* 0x000ea20000000800 */
[----:B------:R-:W-:Y:S01]  /*a5c0*/  BSSY B0, `(.L_x_1218) ;  /* 0x0000006000007945 */ /* 0x000fe20003800000 */
[----:B------:R-:W-:Y:S01]  /*a5d0*/  VIADD R70, R64, 0x700 ;  /* 0x0000070040467836 */ /* 0x000fe20000000000 */
[----:B01----:R-:W-:Y:S02]  /*a5e0*/  LEA.HI.SX32 R43, R71, R64, 0x1b ;  /* 0x00000040472b7211 */ /* 0x003fe400078fdaff */
[----:B------:R-:W-:Y:S01]  /*a5f0*/  LEA R42, R42, R26, 0x2 ;  /* 0x0000001a2a2a7211 */ /* 0x000fe200078e10ff */
[----:B------:R-:W-:Y:S06]  /*a600*/  @!P0 BRA `(.L_x_1219) ;  /* 0x0000000000048947 */ /* 0x000fec0003800000 */
[----:B--2---:R0:W-:Y:S02]  /*a610*/  REDG.E.ADD.F32.FTZ.RN.STRONG.GPU desc[UR24][R40.64+-0xa00], R68 ;  /* 0xfff60044280079a6 */ /* 0x0041e4000c10f398 */
.L_x_1219:
[----:B------:R-:W-:Y:S05]  /*a620*/  BSYNC B0 ;  /* 0x0000000000007941 */ /* 0x000fea0003800000 */
.L_x_1218:
[----:B------:R-:W1:Y:S01]  /*a630*/  LDS R42, [R42+0x3910] ;  /* 0x003910002a2a7984 */ /* 0x000e620000000800 */
[----:B------:R-:W-:Y:S01]  /*a640*/  BSSY B0, `(.L_x_1220) ;  /* 0x0000006000007945 */ /* 0x000fe20003800000 */
[----:B------:R-:W-:Y:S02]  /*a650*/  IADD3 R69, R64, 0x780, RZ ;  /* 0x0000078040457810 */ /* 0x000fe40007ffe0ff */
[----:B0-2---:R-:W-:Y:S02]  /*a660*/  LEA.HI.SX32 R68, R70, R64, 0x1b ;  /* 0x0000004046447211 */ /* 0x005fe400078fdaff */
[----:B------:R-:W-:Y:S01]  /*a670*/  LEA R43, R43, R26, 0x2 ;  /* 0x0000001a2b2b7211 */ /* 0x000fe200078e10ff */
[----:B------:R-:W-:Y:S06]  /*a680*/  @!P1 BRA `(.L_x_1221) ;  /* 0x0000000000049947 */ /* 0x000fec0003800000 */
[----:B-1----:R0:W-:Y:S02]  /*a690*/  REDG.E.ADD.F32.FTZ.RN.STRONG.GPU desc[UR24][R40.64+-0x800], R42 ;  /* 0xfff8002a280079a6 */ /* 0x0021e4000c10f398 */
.L_x_1221:
[----:B------:R-:W-:Y:S05]  /*a6a0*/  BSYNC B0 ;  /* 0x0000000000007941 */ /* 0x000fea0003800000 */
.L_x_1220:
[----:B------:R-:W2:Y:S01]  /*a6b0*/  LDS R43, [R43+0x3b10] ;  /* 0x003b10002b2b7984 */ /* 0x000ea20000000800 */
[----:B------:R-:W-:Y:S01]  /*a6c0*/  BSSY B0, `(.L_x_1222) ;  /* 0x0000005000007945 */ /* 0x000fe20003800000 */
[----:B01----:R-:W-:Y:S02]  /*a6d0*/  LEA.HI.SX32 R42, R69, R64, 0x1b ;  /* 0x00000040452a7211 */ /* 0x003fe400078fdaff */
[----:B------:R-:W-:Y:S01]  /*a6e0*/  LEA R68, R68, R26, 0x2 ;  /* 0x0000001a44447211 */ /* 0x000fe200078e10ff */
[----:B------:R-:W-:Y:S06]  /*a6f0*/  @!P2 BRA `(.L_x_1223) ;  /* 0x000000000004a947 */ /* 0x000fec0003800000 */
[----:B--2---:R0:W-:Y:S02]  /*a700*/  REDG.E.ADD.F32.FTZ.RN.STRONG.GPU desc[UR24][R40.64+-0x600], R43 ;  /* 0xfffa002b280079a6 */ /* 0x0041e4000c10f398 */
.L_x_1223:
[----:B------:R-:W-:Y:S05]  /*a710*/  BSYNC B0 ;  /* 0x0000000000007941 */ /* 0x000fea0003800000 */
.L_x_1222:
[----:B------:R-:W1:Y:S01]  /*a720*/  LDS R68, [R68+0x3d10] ;  /* 0x003d100044447984 */ /* 0x000e620000000800 */
[----:B------:R-:W-:Y:S01]  /*a730*/  BSSY B0, `(.L_x_1224) ;  /* 0x0000004000007945 */ /* 0x000fe20003800000 */
[----:B------:R-:W-:-:S03]  /*a740*/  LEA R42, R42, R26, 0x2 ;  /* 0x0000001a2a2a7211 */ /* 0x000fc600078e10ff */
[----:B------:R-:W-:Y:S05]  /*a750*/  @!P3 BRA `(.L_x_1225) ;  /* 0x000000000004b947 */ /* 0x000fea0003800000 */
[----:B-1----:R3:W-:Y:S02]  /*a760*/  REDG.E.ADD.F32.FTZ.RN.STRONG.GPU desc[UR24][R40.64+-0x400], R68 ;  /* 0xfffc0044280079a6 */ /* 0x0027e4000c10f398 */
.L_x_1225:
[----:B------:R-:W-:Y:S05]  /*a770*/  BSYNC B0 ;  /* 0x0000000000007941 */ /* 0x000fea0003800000 */
.L_x_1224:
[----:B------:R-:W4:Y:S01]  /*a780*/  LDS R42, [R42+0x3f10] ;  /* 0x003f10002a2a7984 */ /* 0x000f220000000800 */
[----:B------:R-:W-:Y:S04]  /*a790*/  BSSY B0, `(.L_x_1226) ;  /* 0x0000003000007945 */ /* 0x000fe80003800000 */
[----:B------:R-:W-:Y:S05]  /*a7a0*/  @!P4 BRA `(.L_x_1227) ;  /* 0x000000000004c947 */ /* 0x000fea0003800000 */
[----:B----4-:R4:W-:Y:S02]  /*a7b0*/  REDG.E.ADD.F32.FTZ.RN.STRONG.GPU desc[UR24][R40.64+-0x200], R42 ;  /* 0xfffe002a280079a6 */ /* 0x0109e4000c10f398 */
.L_x_1227:
[----:B------:R-:W-:Y:S05]  /*a7c0*/  BSYNC B0 ;  /* 0x0000000000007941 */ /* 0x000fea0003800000 */
.L_x_1226:
[----:B------:R-:W5:Y:S04]  /*a7d0*/  LDL.LU R70, [R1+0x8] ;  /* 0x0000080001467983 */ /* 0x000f680000300800 */
[----:B------:R-:W5:Y:S04]  /*a7e0*/  LDL.LU R69, [R1+0xc] ;  /* 0x00000c0001457983 */ /* 0x000f680000300800 */
[----:B-1-3--:R-:W3:Y:S04]  /*a7f0*/  LDL.LU R68, [R1+0x10] ;  /* 0x0000100001447983 */ /* 0x00aee80000300800 */
[----:B0-2---:R-:W2:Y:S04]  /*a800*/  LDL.LU R43, [R1+0x14] ;  /* 0x00001400012b7983 */ /* 0x005ea80000300800 */
[----:B----4-:R-:W4:Y:S01]  /*a810*/  LDL.LU R42, [R1+0x18] ;  /* 0x00001800012a7983 */ /* 0x010f220000300800 */
[----:B------:R-:W-:Y:S01]  /*a820*/  FADD.FTZ R15, R81, R15 ;  /* 0x0000000f510f7221 */ /* 0x000fe20000010000 */
[----:B------:R-:W-:-:S02]  /*a830*/  FMUL.FTZ R133, R133, R77 ;  /* 0x0000004d85857220 */ /* 0x000fc40000410000 */
[----:B------:R-:W4:Y:S01]  /*a840*/  LDL.LU R84, [R1+0x1c] ;  /* 0x00001c0001547983 */ /* 0x000f220000300800 */
[----:B------:R-:W-:Y:S01]  /*a850*/  FFMA.FTZ R82, R50, R110, R82 ;  /* 0x0000006e32527223 */ /* 0x000fe20000010052 */
[----:B------:R-:W-:Y:S01]  /*a860*/  FMUL.FTZ R97, R115, R97 ;  /* 0x0000006173617220 */ /* 0x000fe20000410000 */
[----:B------:R-:W-:Y:S01]  /*a870*/  FMUL.FTZ R73, R96, R73 ;  /* 0x0000004960497220 */ /* 0x000fe20000410000 */
[----:B------:R-:W0:Y:S01]  /*a880*/  S2R R71, SR_LANEID ;  /* 0x0000000000477919 */ /* 0x000e220000000000 */
[----:B------:R-:W-:Y:S01]  /*a890*/  FADD.FTZ R13, R82, R13 ;  /* 0x0000000d520d7221 */ /* 0x000fe20000010000 */
        /* <DEDUP_REMOVED lines=19> */
[----:B-----5:R-:W-:Y:S01]  /*a9d0*/  FFMA.FTZ R70, R110, R30, R70 ;  /* 0x0000001e6e467223 */ /* 0x020fe20000010046 */
[----:B------:R-:W-:-:S04]  /*a9e0*/  FFMA.FTZ R69, R111, R31, R69 ;  /* 0x0000001f6f457223 */ /* 0x000fc80000010045 */
[----:B------:R5:W-:Y:S01]  /*a9f0*/  STL [R1+0x8], R70 ;  /* 0x0000084601007387 */ /* 0x000be20000100800 */
[----:B---3--:R-:W-:Y:S01]  /*aa00*/  FFMA.FTZ R68, R112, R32, R68 ;  /* 0x0000002070447223 */ /* 0x008fe20000010044 */
[----:B--2---:R-:W-:Y:S02]  /*aa10*/  FFMA.FTZ R43, R113, R33, R43 ;  /* 0x00000021712b7223 */ /* 0x004fe4000001002b */
[----:B-----5:R-:W2:Y:S01]  /*aa20*/  LDL.LU R70, [R1+0x20] ;  /* 0x0000200001467983 */ /* 0x020ea20000300800 */
[----:B----4-:R-:W-:-:S03]  /*aa30*/  FFMA.FTZ R42, R114, R34, R42 ;  /* 0x00000022722a7223 */ /* 0x010fc6000001002a */
[----:B------:R3:W-:Y:S01]  /*aa40*/  STL [R1+0xc], R69 ;  /* 0x00000c4501007387 */ /* 0x0007e20000100800 */
[----:B------:R-:W-:Y:S01]  /*aa50*/  FFMA.FTZ R84, R97, R35, R84 ;  /* 0x0000002361547223 */ /* 0x000fe20000010054 */
[----:B------:R-:W-:Y:S02]  /*aa60*/  FFMA.FTZ R114, R54, R114, R73 ;  /* 0x0000007236727223 */ /* 0x000fe40000010049 */
[----:B---3--:R-:W3:Y:S04]  /*aa70*/  LDL.LU R69, [R1+0x24] ;  /* 0x0000240001457983 */ /* 0x008ee80000300800 */
[----:B------:R4:W-:Y:S04]  /*aa80*/  STL [R1+0x10], R68 ;  /* 0x0000104401007387 */ /* 0x0009e80000100800 */
[----:B------:R5:W-:Y:S04]  /*aa90*/  STL [R1+0x14], R43 ;  /* 0x0000142b01007387 */ /* 0x000be80000100800 */
[----:B------:R-:W3:Y:S01]  /*aaa0*/  LDL.LU R82, [R1+0x28] ;  /* 0x0000280001527983 */ /* 0x000ee20000300800 */
[----:B----4-:R-:W-:-:S03]  /*aab0*/  FMUL.FTZ R68, R93, R75 ;  /* 0x0000004b5d447220 */ /* 0x010fc60000410000 */
[----:B------:R-:W4:Y:S04]  /*aac0*/  LDL R81, [R1+0xac] ;  /* 0x0000ac0001517983 */ /* 0x000f280000100800 */
[----:B------:R-:W4:Y:S04]  /*aad0*/  LDL.LU R77, [R1+0x2c] ;  /* 0x00002c00014d7983 */ /* 0x000f280000300800 */
[----:B------:R5:W-:Y:S04]  /*aae0*/  STL [R1+0x18], R42 ;  /* 0x0000182a01007387 */ /* 0x000be80000100800 */
[----:B------:R-:W4:Y:S04]  /*aaf0*/  LDL.LU R75, [R1+0x30] ;  /* 0x00003000014b7983 */ /* 0x000f280000300800 */
[----:B------:R-:W-:Y:S04]  /*ab00*/  STL [R1+0x1c], R84 ;  /* 0x00001c5401007387 */ /* 0x000fe80000100800 */
[----:B------:R-:W4:Y:S04]  /*ab10*/  LDL.LU R73, [R1+0x34] ;  /* 0x0000340001497983 */ /* 0x000f280000300800 */
[----:B------:R-:W4:Y:S01]  /*ab20*/  LDL.LU R72, [R1+0x38] ;  /* 0x0000380001487983 */ /* 0x000f220000300800 */
[----:B0-----:R-:W-:Y:S01]  /*ab30*/  @!P0 FADD.FTZ R83, R83, R40 ;  /* 0x0000002853538221 */ /* 0x001fe20000010000 */
[----:B-1----:R-:W-:-:S04]  /*ab40*/  @!P0 FADD.FTZ R74, R74, R41 ;  /* 0x000000294a4a8221 */ /* 0x002fc80000010000 */
[----:B------:R-:W0:Y:S04]  /*ab50*/  SHFL.DOWN PT, R40, R83, 0x10, 0x1f ;  /* 0x0a001f0053287f89 */ /* 0x000e2800000e0000 */
[----:B------:R-:W1:Y:S01]  /*ab60*/  SHFL.DOWN PT, R41, R74, 0x10, 0x1f ;  /* 0x0a001f004a297f89 */ /* 0x000e6200000e0000 */
[----:B------:R-:W-:Y:S01]  /*ab70*/  ISETP.GT.AND P0, PT, R71, 0xf, PT ;  /* 0x0000000f4700780c */ /* 0x000fe20003f04270 */
[----:B-----5:R-:W-:Y:S01]  /*ab80*/  FMUL.FTZ R43, R116, R98 ;  /* 0x00000062742b7220 */ /* 0x020fe20000410000 */
[----:B------:R-:W-:Y:S01]  /*ab90*/  FMUL.FTZ R105, R105, R76 ;  /* 0x0000004c69697220 */ /* 0x000fe20000410000 */
[----:B------:R-:W-:Y:S01]  /*aba0*/  FMUL.FTZ R90, R90, R65 ;  /* 0x000000415a5a7220 */ /* 0x000fe20000410000 */
[----:B------:R-:W-:Y:S01]  /*abb0*/  FMUL.FTZ R42, R117, R99 ;  /* 0x00000063752a7220 */ /* 0x000fe20000410000 */
[----:B------:R-:W-:Y:S01]  /*abc0*/  FFMA.FTZ R97, R55, R97, R68 ;  /* 0x0000006137617223 */ /* 0x000fe20000010044 */
[----:B------:R-:W-:Y:S01]  /*abd0*/  FMUL.FTZ R65, R118, R100 ;  /* 0x0000006476417220 */ /* 0x000fe20000410000 */
[----:B------:R-:W-:-:S06]  /*abe0*/  FFMA.FTZ R68, R56, R43, R105 ;  /* 0x0000002b38447223 */ /* 0x000fcc0000010069 */
[----:B0-----:R-:W-:Y:S01]  /*abf0*/  @!P0 FADD.FTZ R83, R83, R40 ;  /* 0x0000002853538221 */ /* 0x001fe20000010000 */
[----:B------:R-:W-:Y:S01]  /*ac00*/  FMUL.FTZ R40, R121, R103 ;  /* 0x0000006779287220 */ /* 0x000fe20000410000 */
[----:B-1----:R-:W-:Y:S01]  /*ac10*/  @!P0 FADD.FTZ R74, R74, R41 ;  /* 0x000000294a4a8221 */ /* 0x002fe20000010000 */
[----:B------:R-:W-:Y:S01]  /*ac20*/  FMUL.FTZ R41, R106, R104 ;  /* 0x000000686a297220 */ /* 0x000fe20000410000 */
[----:B------:R-:W-:Y:S01]  /*ac30*/  ISETP.NE.AND P1, PT, R71, RZ, PT ;  /* 0x000000ff4700720c */ /* 0x000fe20003f25270 */
[----:B------:R-:W-:Y:S01]  /*ac40*/  FMUL.FTZ R78, R107, R78 ;  /* 0x0000004e6b4e7220 */ /* 0x000fe20000410000 */
[----:B------:R-:W-:Y:S01]  /*ac50*/  FMUL.FTZ R79, R108, R79 ;  /* 0x0000004f6c4f7220 */ /* 0x000fe20000410000 */
[----:B------:R-:W-:Y:S02]  /*ac60*/  FADD.FTZ R7, R68, R7 ;  /* 0x0000000744077221 */ /* 0x000fe40000010000 */
[----:B------:R-:W-:Y:S01]  /*ac70*/  FFMA.FTZ R71, R57, R42, R78 ;  /* 0x0000002a39477223 */ /* 0x000fe2000001004e */
[----:B------:R-:W-:Y:S01]  /*ac80*/  MOV R68, R83 ;  /* 0x0000005300447202 */ /* 0x000fe20000000f00 */
        /* <DEDUP_REMOVED lines=17> */
[----:B--2---:R-:W-:Y:S01]  /*ada0*/  FFMA.FTZ R70, R43, R36, R70 ;  /* 0x000000242b467223 */ /* 0x004fe20000010046 */
[----:B------:R-:W-:-:S04]  /*adb0*/  FMUL.FTZ R43, R120, R102 ;  /* 0x00000066782b7220 */ /* 0x000fc80000410000 */
[----:B------:R0:W-:Y:S02]  /*adc0*/  STL [R1+0x20], R70 ;  /* 0x0000204601007387 */ /* 0x0001e40000100800 */
[----:B0-----:R-:W-:Y:S01]  /*add0*/  FMUL.FTZ R70, R119, R101 ;  /* 0x0000006577467220 */ /* 0x001fe20000410000 */
[----:B---3--:R-:W-:-:S05]  /*ade0*/  FFMA.FTZ R69, R42, R37, R69 ;  /* 0x000000252a457223 */ /* 0x008fca0000010045 */
[----:B------:R0:W-:Y:S01]  /*adf0*/  STL [R1+0x24], R69 ;  /* 0x0000244501007387 */ /* 0x0001e20000100800 */
[----:B------:R-:W-:Y:S01]  /*ae00*/  FFMA.FTZ R82, R65, R38, R82 ;  /* 0x0000002641527223 */ /* 0x000fe20000010052 */
[----:B----4-:R-:W-:-:S04]  /*ae10*/  FFMA.FTZ R77, R70, R39, R77 ;  /* 0x00000027464d7223 */ /* 0x010fc8000001004d */
[----:B------:R1:W-:Y:S01]  /*ae20*/  STL [R1+0x28], R82 ;  /* 0x0000285201007387 */ /* 0x0003e20000100800 */
[----:B------:R-:W-:-:S03]  /*ae30*/  FFMA.FTZ R75, R43, R44, R75 ;  /* 0x0000002c2b4b7223 */ /* 0x000fc6000001004b */
[----:B------:R1:W-:Y:S01]  /*ae40*/  STL [R1+0x2c], R77 ;  /* 0x00002c4d01007387 */ /* 0x0003e20000100800 */
[----:B------:R-:W-:-:S03]  /*ae50*/  FFMA.FTZ R73, R40, R45, R73 ;  /* 0x0000002d28497223 */ /* 0x000fc60000010049 */
[----:B------:R1:W-:Y:S01]  /*ae60*/  STL [R1+0x30], R75 ;  /* 0x0000304b01007387 */ /* 0x0003e20000100800 */
[----:B------:R-:W-:-:S03]  /*ae70*/  FFMA.FTZ R72, R41, R46, R72 ;  /* 0x0000002e29487223 */ /* 0x000fc60000010048 */
[----:B------:R1:W-:Y:S04]  /*ae80*/  STL [R1+0x34], R73 ;  /* 0x0000344901007387 */ /* 0x0003e80000100800 */
[----:B------:R1:W-:Y:S01]  /*ae90*/  STL [R1+0x38], R72 ;  /* 0x0000384801007387 */ /* 0x0003e20000100800 */
[----:B------:R-:W-:Y:S01]  /*aea0*/  FFMA.FTZ R42, R58, R65, R79 ;  /* 0x000000413a2a7223 */ /* 0x000fe2000001004f */
[----:B0-----:R-:W-:Y:S01]  /*aeb0*/  MOV R69, R74 ;  /* 0x0000004a00457202 */ /* 0x001fe20000000f00 */
[----:B------:R-:W-:Y:S02]  /*aec0*/  FFMA.FTZ R65, R59, R70, R122 ;  /* 0x000000463b417223 */ /* 0x000fe4000001007a */
[----:B------:R-:W-:Y:S01]  /*aed0*/  FADD.FTZ R5, R42, R5 ;  /* 0x000000052a057221 */ /* 0x000fe20000010000 */
[----:B------:R-:W-:Y:S01]  /*aee0*/  FFMA.FTZ R42, R60, R43, R85 ;  /* 0x0000002b3c2a7223 */ /* 0x000fe20000010055 */
[----:B------:R1:W-:Y:S01]  /*aef0*/  @!P1 STS.64 [R81+0x4218], R68 ;  /* 0x0042184451009388 */ /* 0x0003e20000000a00 */
[----:B------:R-:W-:Y:S01]  /*af00*/  FFMA.FTZ R43, R61, R40, R86 ;  /* 0x000000283d2b7223 */ /* 0x000fe20000010056 */
[----:B------:R-:W-:Y:S01]  /*af10*/  FADD.FTZ R4, R65, R4 ;  /* 0x0000000441047221 */ /* 0x000fe20000010000 */
[----:B------:R-:W-:-:S02]  /*af20*/  FADD.FTZ R3, R42, R3 ;  /* 0x000000032a037221 */ /* 0x000fc40000010000 */
[----:B------:R-:W-:Y:S01]  /*af30*/  FADD.FTZ R2, R43, R2 ;  /* 0x000000022b027221 */ /* 0x000fe20000010000 */
[----:B------:R-:W-:Y:S06]  /*af40*/  BAR.SYNC.DEFER_BLOCKING 0x0 ;  /* 0x0000000000007b1d */ /* 0x000fec0000010000 */
[----:B------:R-:W-:Y:S05]  /*af50*/  @P6 BRA `(.L_x_1229) ;  /* 0x0000000000586947 */ /* 0x000fea0003800000 */
[----:B------:R-:W0:Y:S01]  /*af60*/  S2UR UR56, SR_CgaCtaId ;  /* 0x00000000003879c3 */ /* 0x000e220000008800 */
[----:B------:R-:W-:Y:S01]  /*af70*/  UMOV UR43, 0x400 ;  /* 0x00000400002b7882 */ /* 0x000fe20000000000 */
[----:B------:R-:W-:Y:S01]  /*af80*/  UISETP.NE.AND UP0, UPT, UR20, UR54, UPT ;  /* 0x000000361400728c */ /* 0x000fe2000bf05270 */
[----:B-1----:R-:W-:-:S05]  /*af90*/  MOV R73, UR47 ;  /* 0x0000002f00497c02 */ /* 0x002fca0008000f00 */
[----:B------:R-:W-:Y:S01]  /*afa0*/  PLOP3.LUT P0, PT, PT, PT, UP0, 0x80, 0x0 ;  /* 0x000000000000781c */ /* 0x000fe20003f0f008 */
[----:B0-----:R-:W-:-:S06]  /*afb0*/  ULEA UR43, UR56, UR43, 0x18 ;  /* 0x0000002b382b7291 */ /* 0x001fcc000f8ec03f */
[----:B------:R-:W-:-:S05]  /*afc0*/  MOV R26, UR43 ;  /* 0x0000002b001a7c02 */ /* 0x000fca0008000f00 */
[----:B------:R-:W0:Y:S01]  /*afd0*/  LDS.128 R40, [R26+0x4220] ;  /* 0x004220001a287984 */ /* 0x000e220000000c00 */
[----:B------:R-:W-:-:S03]  /*afe0*/  IMAD R73, R73, 0x4, R26 ;  /* 0x0000000449497824 */ /* 0x000fc600078e021a */
        /* <DEDUP_REMOVED lines=13> */
.L_x_1229:
[----:B------:R-:W-:Y:S05]  /*b0c0*/  BSYNC B0 ;  /* 0x0000000000007941 */ /* 0x000fea0003800000 */
.L_x_1228:
[----:B------:R-:W-:Y:S02]  /*b0d0*/  UIADD3 UR47, UR47, 0x1, URZ ;  /* 0x000000012f2f7890 */ /* 0x000fe4000fffe03f */
[----:B------:R-:W-:Y:S02]  /*b0e0*/  UIADD3 UR52, UP1, UR52, 0x1, URZ ;  /* 0x0000000134347890 */ /* 0x000fe4000ff3e03f */
[----:B------:R-:W-:Y:S02]  /*b0f0*/  UISETP.GE.AND UP0, UPT, UR47, UR55, UPT ;  /* 0x000000372f00728c */ /* 0x000fe4000bf06270 */
[----:B------:R-:W-:-:S04]  /*b100*/  UIADD3.X UR53, URZ, UR53, URZ, UP1, !UPT ;  /* 0x000000353f357290 */ /* 0x000fc80008ffe43f */
[----:B------:R-:W-:-:S13]  /*b110*/  PLOP3.LUT P0, PT, PT, PT, UP0, 0x80, 0x0 ;  /* 0x000000000000781c */ /* 0x000fda0003f0f008 */
[----:B------:R-:W-:Y:S05]  /*b120*/  @!P0 BRA `(.L_x_1230) ;  /* 0xffffffc000288947 */ /* 0x000fea000383ffff */
.L_x_1186:
[----:B01----:R-:W2:Y:S01]  /*b130*/  LDL.LU R73, [R1] ;  /* 0x0000000001497983 */ /* 0x003ea20000300800 */
[C---:B------:R-:W-:Y:S02]  /*b140*/  SHF.L.U32 R76, R64.reuse, 0x4, RZ ;  /* 0x00000004404c7819 */ /* 0x040fe400000006ff */
[C---:B------:R-:W-:Y:S01]  /*b150*/  SHF.L.U32 R74, R64.reuse, 0x4, RZ ;  /* 0x00000004404a7819 */ /* 0x040fe200000006ff */
[----:B------:R-:W3:Y:S01]  /*b160*/  LDL.LU R81, [R1+0x4] ;  /* 0x0000040001517983 */ /* 0x000ee20000300800 */
[C---:B------:R-:W-:Y:S02]  /*b170*/  SHF.L.U32 R72, R64.reuse, 0x4, RZ ;  /* 0x0000000440487819 */ /* 0x040fe400000006ff */
[C---:B------:R-:W-:Y:S01]  /*b180*/  SHF.L.U32 R17, R64.reuse, 0x4, RZ ;  /* 0x0000000440117819 */ /* 0x040fe200000006ff */
[----:B------:R-:W4:Y:S01]  /*b190*/  LDL.LU R83, [R1+0x8] ;  /* 0x0000080001537983 */ /* 0x000f220000300800 */
[----:B------:R-:W-:Y:S01]  /*b1a0*/  UIADD3 UR42, -UR21, UR42, URZ ;  /* 0x0000002a152a7290 */ /* 0x000fe2000fffe13f */
[----:B------:R-:W-:-:S02]  /*b1b0*/  SHF.L.U32 R70, R64, 0x4, RZ ;  /* 0x0000000440467819 */ /* 0x000fc400000006ff */
[----:B------:R-:W-:Y:S01]  /*b1c0*/  CS2R R34, SRZ ;  /* 0x0000000000227805 */ /* 0x000fe2000001ff00 */
[----:B------:R-:W2:Y:S01]  /*b1d0*/  LDL.LU R85, [R1+0xc] ;  /* 0x00000c0001557983 */ /* 0x000ea20000300800 */
[----:B------:R-:W-:Y:S02]  /*b1e0*/  MOV R33, RZ ;  /* 0x000000ff00217202 */ /* 0x000fe40000000f00 */
[----:B------:R-:W-:Y:S02]  /*b1f0*/  CS2R R36, SRZ ;  /* 0x0000000000247805 */ /* 0x000fe4000001ff00 */
[----:B------:R-:W-:Y:S01]  /*b200*/  CS2R R38, SRZ ;  /* 0x0000000000267805 */ /* 0x000fe2000001ff00 */
[----:B------:R-:W3:Y:S01]  /*b210*/  LDL.LU R87, [R1+0x10] ;  /* 0x0000100001577983 */ /* 0x000ee20000300800 */
[----:B------:R-:W-:Y:S02]  /*b220*/  CS2R R40, SRZ ;  /* 0x0000000000287805 */ /* 0x000fe4000001ff00 */
[----:B------:R-:W-:-:S02]  /*b230*/  CS2R R42, SRZ ;  /* 0x00000000002a7805 */ /* 0x000fc4000001ff00 */
[----:B------:R-:W-:Y:S01]  /*b240*/  CS2R R44, SRZ ;  /* 0x00000000002c7805 */ /* 0x000fe2000001ff00 */
[----:B------:R-:W4:Y:S01]  /*b250*/  LDL.LU R89, [R1+0x14] ;  /* 0x0000140001597983 */ /* 0x000f220000300800 */
[----:B------:R-:W-:Y:S01]  /*b260*/  CS2R R46, SRZ ;  /* 0x00000000002e7805 */ /* 0x000fe2000001ff00 */
[----:B------:R-:W-:Y:S01]  /*b270*/  BAR.SYNC.DEFER_BLOCKING 0x0 ;  /* 0x0000000000007b1d */ /* 0x000fe20000010000 */
[----:B------:R-:W-:Y:S02]  /*b280*/  LOP3.LUT R80, R80, 0xfffffe00, RZ, 0xc0, !PT ;  /* 0xfffffe0050507812 */ /* 0x000fe400078ec0ff */
[----:B------:R-:W-:-:S03]  /*b290*/  ISETP.NE.AND P6, PT, R64, RZ, PT ;  /* 0x000000ff4000720c */ /* 0x000fc60003fc5270 */
[----:B------:R-:W-:Y:S01]  /*b2a0*/  UMOV UR32, 0x400 ;  /* 0x0000040000207882 */ /* 0x000fe20000000000 */
[----:B------:R-:W-:Y:S01]  /*b2b0*/  ULDC.64 UR30, c[0x0][0x388] ;  /* 0x0000e200001e7ab9 */ /* 0x000fe20000000a00 */
[----:B------:R-:W2:Y:S01]  /*b2c0*/  LDL.LU R90, [R1+0x18] ;  /* 0x00001800015a7983 */ /* 0x000ea20000300800 */
[----:B------:R-:W-:-:S03]  /*b2d0*/  ULDC.64 UR34, c[0x0][0x3a8] ;  /* 0x0000ea0000227ab9 */ /* 0x000fc60000000a00 */
        /* <DEDUP_REMOVED lines=8> */
[----:B------:R0:W2:Y:S01]  /*b360*/  LDL.LU R48, [R1+0xb8] ;  /* 0x0000b80001307983 */ /* 0x0000a20000300800 */
[----:B------:R-:W-:-:S02]  /*b370*/  LOP3.LUT R76, R76, 0xfffffe00, RZ, 0xc0, !PT ;  /* 0xfffffe004c4c7812 */ /* 0x000fc400078ec0ff */
[----:B------:R-:W-:Y:S01]  /*b380*/  LOP3.LUT R74, R74, 0xfffffe00, RZ, 0xc0, !PT ;  /* 0xfffffe004a4a7812 */ /* 0x000fe200078ec0ff */
[----:B------:R-:W4:Y:S01]  /*b390*/  LDL R102, [R1+0x78] ;  /* 0x0000780001667983 */ /* 0x000f220000100800 */
[----:B------:R-:W-:Y:S02]  /*b3a0*/  LOP3.LUT R72, R72, 0xfffffe00, RZ, 0xc0, !PT ;  /* 0xfffffe0048487812 */ /* 0x000fe400078ec0ff */
[----:B------:R-:W-:Y:S01]  /*b3b0*/  LOP3.LUT R17, R17, 0xfffffe00, RZ, 0xc0, !PT ;  /* 0xfffffe0011117812 */ /* 0x000fe200078ec0ff */
[----:B------:R-:W4:Y:S01]  /*b3c0*/  LDL R101, [R1+0x74] ;  /* 0x0000740001657983 */ /* 0x000f220000100800 */
[--C-:B------:R-:W-:Y:S02]  /*b3d0*/  LOP3.LUT R76, R76, 0x1f, R64.reuse, 0xf8, !PT ;  /* 0x0000001f4c4c7812 */ /* 0x100fe400078ef840 */
[--C-:B------:R-:W-:Y:S01]  /*b3e0*/  LOP3.LUT R74, R74, 0x1f, R64.reuse, 0xf8, !PT ;  /* 0x0000001f4a4a7812 */ /* 0x100fe200078ef840 */
[----:B------:R-:W4:Y:S01]  /*b3f0*/  LDL R100, [R1+0x70] ;  /* 0x0000700001647983 */ /* 0x000f220000100800 */
[----:B------:R-:W-:-:S02]  /*b400*/  LOP3.LUT R72, R72, 0x1f, R64, 0xf8, !PT ;  /* 0x0000001f48487812 */ /* 0x000fc400078ef840 */
[----:B------:R-:W-:Y:S01]  /*b410*/  LOP3.LUT R31, R17, 0x1f, R64, 0xf8, !PT ;  /* 0x0000001f111f7812 */ /* 0x000fe200078ef840 */
[----:B------:R-:W4:Y:S01]  /*b420*/  LDL R99, [R1+0x6c] ;  /* 0x00006c0001637983 */ /* 0x000f220000100800 */
[----:B------:R-:W-:Y:S02]  /*b430*/  LOP3.LUT R76, R76, 0x20, RZ, 0xfc, !PT ;  /* 0x000000204c4c7812 */ /* 0x000fe400078efcff */
[----:B------:R-:W-:Y:S01]  /*b440*/  LOP3.LUT R74, R74, 0x40, RZ, 0xfc, !PT ;  /* 0x000000404a4a7812 */ /* 0x000fe200078efcff */
[----:B------:R-:W4:Y:S01]  /*b450*/  LDL R98, [R1+0x68] ;  /* 0x0000680001627983 */ /* 0x000f220000100800 */
[----:B------:R-:W-:Y:S02]  /*b460*/  LOP3.LUT R72, R72, 0x60, RZ, 0xfc, !PT ;  /* 0x0000006048487812 */ /* 0x000fe400078efcff */
[----:B------:R-:W-:Y:S01]  /*b470*/  LOP3.LUT R70, R70, 0xfffffe00, RZ, 0xc0, !PT ;  /* 0xfffffe0046467812 */ /* 0x000fe200078ec0ff */
[----:B------:R-:W4:Y:S01]  /*b480*/  LDL R97, [R1+0x64] ;  /* 0x0000640001617983 */ /* 0x000f220000100800 */
[----:B------:R-:W-:-:S02]  /*b490*/  ISETP.GE.AND P1, PT, R31, UR42, PT ;  /* 0x0000002a1f007c0c */ /* 0x000fc4000bf26270 */
[----:B------:R-:W-:Y:S01]  /*b4a0*/  ISETP.GE.AND P2, PT, R76, UR42, PT ;  /* 0x0000002a4c007c0c */ /* 0x000fe2000bf46270 */
[----:B------:R-:W4:Y:S01]  /*b4b0*/  LDL R96, [R1+0x60] ;  /* 0x0000600001607983 */ /* 0x000f220000100800 */
[----:B------:R-:W-:Y:S02]  /*b4c0*/  ISETP.GE.AND P3, PT, R74, UR42, PT ;  /* 0x0000002a4a007c0c */ /* 0x000fe4000bf66270 */
[----:B------:R-:W-:Y:S01]  /*b4d0*/  ISETP.GE.AND P4, PT, R72, UR42, PT ;  /* 0x0000002a48007c0c */ /* 0x000fe2000bf86270 */
[----:B------:R-:W4:Y:S01]  /*b4e0*/  LDL R95, [R1+0x5c] ;  /* 0x00005c00015f7983 */ /* 0x000f220000100800 */
[----:B------:R-:W-:Y:S02]  /*b4f0*/  LOP3.LUT R70, R70, 0x1f, R64, 0xf8, !PT ;  /* 0x0000001f46467812 */ /* 0x000fe400078ef840 */
[----:B------:R-:W-:Y:S01]  /*b500*/  SHF.R.S32.HI R32, RZ, 0x1f, R31 ;  /* 0x0000001fff207819 */ /* 0x000fe2000001141f */
[----:B------:R-:W4:Y:S01]  /*b510*/  LDL R94, [R1+0x58] ;  /* 0x00005800015e7983 */ /* 0x000f220000100800 */
[----:B------:R-:W-:-:S02]  /*b520*/  LEA R18, P0, R31, UR14, 0x2 ;  /* 0x0000000e1f127c11 */ /* 0x000fc4000f8010ff */
[----:B------:R-:W-:Y:S01]  /*b530*/  LOP3.LUT R70, R70, 0x80, RZ, 0xfc, !PT ;  /* 0x0000008046467812 */ /* 0x000fe200078efcff */
[----:B------:R-:W4:Y:S01]  /*b540*/  LDL R93, [R1+0x54] ;  /* 0x00005400015d7983 */ /* 0x000f220000100800 */
[C---:B------:R-:W-:Y:S02]  /*b550*/  LEA.HI.X R19, R31.reuse, UR15, R32, 0x2, P0 ;  /* 0x0000000f1f137c11 */ /* 0x040fe400080f1420 */
[C---:B------:R-:W-:Y:S01]  /*b560*/  LOP3.LUT R17, R31.reuse, 0xa0, RZ, 0xfc, !PT ;  /* 0x000000a01f117812 */ /* 0x040fe200078efcff */
[----:B------:R-:W4:Y:S01]  /*b570*/  LDL R92, [R1+0x50] ;  /* 0x00005000015c7983 */ /* 0x000f220000100800 */
[C---:B------:R-:W-:Y:S02]  /*b580*/  LOP3.LUT R20, R31.reuse, 0xc0, RZ, 0xfc, !PT ;  /* 0x000000c01f147812 */ /* 0x040fe400078efcff */
[----:B------:R-:W-:Y:S01]  /*b590*/  LOP3.LUT R21, R31, 0xe0, RZ, 0xfc, !PT ;  /* 0x000000e01f157812 */ /* 0x000fe200078efcff */
[----:B------:R-:W4:Y:S01]  /*b5a0*/  @!P2 LDG.E R34, desc[UR24][R18.64+0x80] ;  /* 0x000080181222a981 */ /* 0x000f22000c1e1900 */
[----:B------:R-:W-:-:S02]  /*b5b0*/  ISETP.GE.AND P5, PT, R70, UR42, PT ;  /* 0x0000002a46007c0c */ /* 0x000fc4000bfa6270 */
[C---:B------:R-:W-:Y:S01]  /*b5c0*/  LOP3.LUT R22, R31.reuse, 0x100, RZ, 0xfc, !PT ;  /* 0x000001001f167812 */ /* 0x040fe200078efcff */
[----:B------:R-:W4:Y:S01]  /*b5d0*/  @!P3 LDG.E R33, desc[UR24][R18.64+0x100] ;  /* 0x000100181221b981 */ /* 0x000f22000c1e1900 */
[----:B------:R-:W-:Y:S02]  /*b5e0*/  LOP3.LUT R23, R31, 0x120, RZ, 0xfc, !PT ;  /* 0x000001201f177812 */ /* 0x000fe400078efcff */
[----:B------:R-:W-:Y:S01]  /*b5f0*/  ISETP.GE.AND P0, PT, R17, UR42, PT ;  /* 0x0000002a11007c0c */ /* 0x000fe2000bf06270 */
[----:B------:R-:W4:Y:S01]  /*b600*/  @!P4 LDG.E R36, desc[UR24][R18.64+0x180] ;  /* 0x000180181224c981 */ /* 0x000f22000c1e1900 */
[----:B------:R-:W-:Y:S02]  /*b610*/  ISETP.GE.AND P2, PT, R21, UR42, PT ;  /* 0x0000002a15007c0c */ /* 0x000fe4000bf46270 */
[----:B------:R-:W-:Y:S01]  /*b620*/  ISETP.GE.AND P3, PT, R22, UR42, PT ;  /* 0x0000002a16007c0c */ /* 0x000fe2000bf66270 */
[----:B------:R-:W4:Y:S01]  /*b630*/  LDL R88, [R1+0x4c] ;  /* 0x00004c0001587983 */ /* 0x000f220000100800 */
[----:B------:R-:W-:-:S02]  /*b640*/  ISETP.GE.AND P4, PT, R23, UR42, PT ;  /* 0x0000002a17007c0c */ /* 0x000fc4000bf86270 */
[C---:B------:R-:W-:Y:S01]  /*b650*/  LOP3.LUT R24, R31.reuse, 0x140, RZ, 0xfc, !PT ;  /* 0x000001401f187812 */ /* 0x040fe200078efcff */
[----:B------:R-:W4:Y:S01]  /*b660*/  @!P5 LDG.E R35, desc[UR24][R18.64+0x200] ;  /* 0x000200181223d981 */ /* 0x000f22000c1e1900 */
[C---:B------:R-:W-:Y:S02]  /*b670*/  LOP3.LUT R25, R31.reuse, 0x160, RZ, 0xfc, !PT ;  /* 0x000001601f197812 */ /* 0x040fe400078efcff */
[C---:B------:R-:W-:Y:S01]  /*b680*/  LOP3.LUT R27, R31.reuse, 0x180, RZ, 0xfc, !PT ;  /* 0x000001801f1b7812 */ /* 0x040fe200078efcff */
[----:B------:R-:W4:Y:S01]  /*b690*/  @!P0 LDG.E R38, desc[UR24][R18.64+0x280] ;  /* 0x0002801812268981 */ /* 0x000f22000c1e1900 */
[C---:B------:R-:W-:Y:S02]  /*b6a0*/  LOP3.LUT R28, R31.reuse, 0x1a0, RZ, 0xfc, !PT ;  /* 0x000001a01f1c7812 */ /* 0x040fe400078efcff */
[----:B------:R-:W-:Y:S01]  /*b6b0*/  LOP3.LUT R29, R31, 0x1c0, RZ, 0xfc, !PT ;  /* 0x000001c01f1d7812 */ /* 0x000fe200078efcff */
[----:B------:R-:W4:Y:S01]  /*b6c0*/  @!P2 LDG.E R40, desc[UR24][R18.64+0x380] ;  /* 0x000380181228a981 */ /* 0x000f22000c1e1900 */
[----:B------:R-:W-:-:S02]  /*b6d0*/  ISETP.GE.AND P5, PT, R24, UR42, PT ;  /* 0x0000002a18007c0c */ /* 0x000fc4000bfa6270 */
[----:B------:R-:W-:Y:S01]  /*b6e0*/  LOP3.LUT R30, R31, 0x1e0, RZ, 0xfc, !PT ;  /* 0x000001e01f1e7812 */ /* 0x000fe200078efcff */
[----:B------:R-:W4:Y:S01]  /*b6f0*/  @!P3 LDG.E R39, desc[UR24][R18.64+0x400] ;  /* 0x000400181227b981 */ /* 0x000f22000c1e1900 */
[----:B------:R-:W-:Y:S02]  /*b700*/  ISETP.GE.AND P0, PT, R25, UR42, PT ;  /* 0x0000002a19007c0c */ /* 0x000fe4000bf06270 */
[----:B------:R-:W-:Y:S01]  /*b710*/  ISETP.GE.AND P2, PT, R28, UR42, PT ;  /* 0x0000002a1c007c0c */ /* 0x000fe2000bf46270 */
[----:B------:R-:W4:Y:S01]  /*b720*/  @!P4 LDG.E R42, desc[UR24][R18.64+0x480] ;  /* 0x00048018122ac981 */ /* 0x000f22000c1e1900 */
[----:B------:R-:W-:Y:S02]  /*b730*/  ISETP.GE.AND P3, PT, R29, UR42, PT ;  /* 0x0000002a1d007c0c */ /* 0x000fe4000bf66270 */
[----:B------:R-:W-:Y:S01]  /*b740*/  ISETP.GE.AND P4, PT, R30, UR42, PT ;  /* 0x0000002a1e007c0c */ /* 0x000fe2000bf86270 */
[----:B------:R-:W4:Y:S04]  /*b750*/  LDL R86, [R1+0x48] ;  /* 0x0000480001567983 */ /* 0x000f280000100800 */
[----:B------:R-:W4:Y:S04]  /*b760*/  @!P5 LDG.E R41, desc[UR24][R18.64+0x500] ;  /* 0x000500181229d981 */ /* 0x000f28000c1e1900 */
[----:B------:R-:W4:Y:S04]  /*b770*/  @!P0 LDG.E R44, desc[UR24][R18.64+0x580] ;  /* 0x00058018122c8981 */ /* 0x000f28000c1e1900 */
[----:B------:R-:W4:Y:S04]  /*b780*/  LDL R84, [R1+0x44] ;  /* 0x0000440001547983 */ /* 0x000f280000100800 */
[----:B------:R-:W4:Y:S04]  /*b790*/  @!P2 LDG.E R46, desc[UR24][R18.64+0x680] ;  /* 0x00068018122ea981 */ /* 0x000f28000c1e1900 */
[----:B------:R-:W4:Y:S04]  /*b7a0*/  LDL R82, [R1+0x40] ;  /* 0x0000400001527983 */ /* 0x000f280000100800 */
[----:B------:R-:W4:Y:S04]  /*b7b0*/  @!P3 LDG.E R45, desc[UR24][R18.64+0x700] ;  /* 0x00070018122db981 */ /* 0x000f28000c1e1900 */
[----:B------:R-:W4:Y:S04]  /*b7c0*/  LDL R78, [R1+0x3c] ;  /* 0x00003c00014e7983 */ /* 0x000f280000100800 */
[----:B------:R-:W4:Y:S04]  /*b7d0*/  @!P4 LDG.E R47, desc[UR24][R18.64+0x780] ;  /* 0x00078018122fc981 */ /* 0x000f28000c1e1900 */
[----:B--2---:R-:W2:Y:S01]  /*b7e0*/  @!P1 LDG.E R48, desc[UR24][R18.64] ;  /* 0x0000001812309981 */ /* 0x004ea2000c1e1900 */
[----:B------:R-:W-:-:S13]  /*b7f0*/  ISETP.GE.AND P1, PT, R20, UR42, PT ;  /* 0x0000002a14007c0c */ /* 0x000fda000bf26270 */
[----:B------:R-:W2:Y:S01]  /*b800*/  @!P1 LDG.E R37, desc[UR24][R18.64+0x300] ;  /* 0x0003001812259981 */ /* 0x000ea2000c1e1900 */
[----:B------:R-:W-:-:S13]  /*b810*/  ISETP.GE.AND P1, PT, R27, UR42, PT ;  /* 0x0000002a1b007c0c */ /* 0x000fda000bf26270 */
[----:B------:R-:W2:Y:S01]  /*b820*/  @!P1 LDG.E R43, desc[UR24][R18.64+0x600] ;  /* 0x00060018122b9981 */ /* 0x000ea2000c1e1900 */
[----:B---3--:R-:W-:Y:S02]  /*b830*/  MOV R103, R91 ;  /* 0x0000005b00677202 */ /* 0x008fe40000000f00 */
[----:B------:R-:W-:Y:S02]  /*b840*/  MOV R91, R90 ;  /* 0x0000005a005b7202 */ /* 0x000fe40000000f00 */
[----:B----4-:R-:W-:Y:S01]  /*b850*/  MOV R90, R89 ;  /* 0x00000059005a7202 */ /* 0x010fe20000000f00 */
[----:B------:R-:W-:Y:S01]  /*b860*/  IMAD.MOV.U32 R89, RZ, RZ, R87 ;  /* 0x000000ffff597224 */ /* 0x000fe200078e0057 */
[----:B------:R-:W-:Y:S02]  /*b870*/  MOV R87, R85 ;  /* 0x0000005500577202 */ /* 0x000fe40000000f00 */
[----:B------:R-:W-:Y:S02]  /*b880*/  MOV R85, R83 ;  /* 0x0000005300557202 */ /* 0x000fe40000000f00 */
[----:B------:R-:W-:-:S02]  /*b890*/  MOV R83, R81 ;  /* 0x0000005100537202 */ /* 0x000fc40000000f00 */
[----:B------:R-:W-:Y:S02]  /*b8a0*/  MOV R81, R73 ;  /* 0x0000004900517202 */ /* 0x000fe40000000f00 */
[----:B------:R-:W1:Y:S01]  /*b8b0*/  S2R R73, SR_LANEID ;  /* 0x0000000000497919 */ /* 0x000e620000000000 */
[----:B------:R-:W-:Y:S01]  /*b8c0*/  MOV R107, R71 ;  /* 0x00000047006b7202 */ /* 0x000fe20000000f00 */
[----:B------:R-:W-:Y:S01]  /*b8d0*/  IMAD.MOV.U32 R108, RZ, RZ, R69 ;  /* 0x000000ffff6c7224 */ /* 0x000fe200078e0045 */
[----:B------:R-:W-:Y:S02]  /*b8e0*/  MOV R110, R65 ;  /* 0x00000041006e7202 */ /* 0x000fe40000000f00 */
[----:B------:R-:W-:Y:S02]  /*b8f0*/  MOV R109, R68 ;  /* 0x00000044006d7202 */ /* 0x000fe40000000f00 */
[----:B------:R-:W-:Y:S02]  /*b900*/  MOV R104, R79 ;  /* 0x0000004f00687202 */ /* 0x000fe40000000f00 */
[----:B------:R-:W-:-:S02]  /*b910*/  MOV R106, R75 ;  /* 0x0000004b006a7202 */ /* 0x000fc40000000f00 */
[----:B------:R-:W-:Y:S02]  /*b920*/  MOV R105, R77 ;  /* 0x0000004d00697202 */ /* 0x000fe40000000f00 */
[----:B-1----:R-:W-:-:S04]  /*b930*/  LEA R73, R73, R80, 0x4 ;  /* 0x0000005049497211 */ /* 0x002fc800078e20ff */
[C---:B------:R-:W-:Y:S01]  /*b940*/  IADD3 R52, R73.reuse, 0x9, RZ ;  /* 0x0000000949347810 */ /* 0x040fe20007ffe0ff */
[C---:B------:R-:W-:Y:S01]  /*b950*/  VIADD R50, R73.reuse, 0x8 ;  /* 0x0000000849327836 */ /* 0x040fe20000000000 */
[C---:B------:R-:W-:Y:S02]  /*b960*/  IADD3 R54, R73.reuse, 0xa, RZ ;  /* 0x0000000a49367810 */ /* 0x040fe40007ffe0ff */
[C---:B------:R-:W-:Y:S02]  /*b970*/  IADD3 R56, R73.reuse, 0xb, RZ ;  /* 0x0000000b49387810 */ /* 0x040fe40007ffe0ff */
[C---:B------:R-:W-:Y:S02]  /*b980*/  IADD3 R58, R73.reuse, 0xc, RZ ;  /* 0x0000000c493a7810 */ /* 0x040fe40007ffe0ff */
[C---:B------:R-:W-:Y:S02]  /*b990*/  IADD3 R60, R73.reuse, 0xd, RZ ;  /* 0x0000000d493c7810 */ /* 0x040fe40007ffe0ff */
[----:B------:R-:W-:-:S02]  /*b9a0*/  IADD3 R62, R73, 0xe, RZ ;  /* 0x0000000e493e7810 */ /* 0x000fc40007ffe0ff */
[----:B------:R-:W-:Y:S02]  /*b9b0*/  IADD3 R66, R73, 0xf, RZ ;  /* 0x0000000f49427810 */ /* 0x000fe40007ffe0ff */
[-C--:B------:R-:W-:Y:S02]  /*b9c0*/  LEA.HI.SX32 R57, R50, R73.reuse, 0x1b ;  /* 0x0000004932397211 */ /* 0x080fe400078fdaff */
[-C--:B------:R-:W-:Y:S02]  /*b9d0*/  LEA.HI.SX32 R59, R52, R73.reuse, 0x1b ;  /* 0x00000049343b7211 */ /* 0x080fe400078fdaff */
[-C--:B------:R-:W-:Y:S02]  /*b9e0*/  LEA.HI.SX32 R61, R54, R73.reuse, 0x1b ;  /* 0x00000049363d7211 */ /* 0x080fe400078fdaff */
[-C--:B------:R-:W-:Y:S02]  /*b9f0*/  LEA.HI.SX32 R65, R56, R73.reuse, 0x1b ;  /* 0x0000004938417211 */ /* 0x080fe400078fdaff */
[----:B------:R-:W-:-:S02]  /*ba00*/  LEA.HI.SX32 R67, R58, R73, 0x1b ;  /* 0x000000493a437211 */ /* 0x000fc400078fdaff */
[-C--:B------:R-:W-:Y:S02]  /*ba10*/  LEA.HI.SX32 R69, R60, R73.reuse, 0x1b ;  /* 0x000000493c457211 */ /* 0x080fe400078fdaff */
[----:B------:R-:W-:Y:S01]  /*ba20*/  LEA.HI.SX32 R71, R62, R73, 0x1b ;  /* 0x000000493e477211 */ /* 0x000fe200078fdaff */
        /* <DEDUP_REMOVED lines=24> */
[----:B------:R-:W-:Y:S01]  /*bbb0*/  LDS R50, [R63] ;  /* 0x000000003f327984 */ /* 0x000fe20000000800 */
[----:B--2---:R-:W-:Y:S01]  /*bbc0*/  FADD.FTZ R18, R18, UR5 ;  /* 0x0000000512127e21 */ /* 0x004fe20008010000 */
[----:B---3--:R-:W-:-:S04]  /*bbd0*/  FADD.FTZ R19, R19, UR5 ;  /* 0x0000000513137e21 */ /* 0x008fc80008010000 */
[----:B------:R-:W-:Y:S01]  /*bbe0*/  FSETP.GTU.FTZ.AND P4, PT, R18, 20, PT ;  /* 0x41a000001200780b */ /* 0x000fe20003f9c000 */
[----:B----4-:R-:W-:Y:S01]  /*bbf0*/  FADD.FTZ R34, R34, UR5 ;  /* 0x0000000522227e21 */ /* 0x010fe20008010000 */
[----:B------:R-:W-:Y:S01]  /*bc00*/  FSETP.GTU.FTZ.AND P5, PT, R19, 20, PT ;  /* 0x41a000001300780b */ /* 0x000fe20003fbc000 */
[----:B0-----:R-:W-:-:S03]  /*bc10*/  FADD.FTZ R38, R33, UR5 ;  /* 0x0000000521267e21 */ /* 0x001fc60008010000 */
[----:B------:R-:W-:Y:S01]  /*bc20*/  FSETP.GTU.FTZ.AND P2, PT, R34, 20, PT ;  /* 0x41a000002200780b */ /* 0x000fe20003f5c000 */
[----:B------:R-:W-:Y:S01]  /*bc30*/  FADD.FTZ R35, R35, UR5 ;  /* 0x0000000523237e21 */ /* 0x000fe20008010000 */
[----:B------:R-:W-:-:S05]  /*bc40*/  FSETP.GTU.FTZ.AND P1, PT, R38, 20, PT ;  /* 0x41a000002600780b */ /* 0x000fca0003f3c000 */
[----:B------:R-:W-:Y:S02]  /*bc50*/  @!P4 FMUL.FTZ R33, R18, -1.4426950216293334961 ;  /* 0xbfb8aa3b1221c820 */ /* 0x000fe40000410000 */
[----:B------:R-:W0:Y:S01]  /*bc60*/  LDS R18, [R63+0x18] ;  /* 0x000018003f127984 */ /* 0x000e220000000800 */
[----:B------:R-:W-:Y:S01]  /*bc70*/  FSETP.GTU.FTZ.AND P0, PT, R35, 20, PT ;  /* 0x41a000002300780b */ /* 0x000fe20003f1c000 */
[----:B------:R1:W2:Y:S01]  /*bc80*/  @!P4 MUFU.EX2 R36, R33 ;  /* 0x000000210024c308 */ /* 0x0002a20000000800 */
[----:B------:R-:W-:Y:S02]  /*bc90*/  @!P5 FMUL.FTZ R37, R19, -1.4426950216293334961 ;  /* 0xbfb8aa3b1325d820 */ /* 0x000fe40000410000 */
[----:B------:R-:W3:Y:S01]  /*bca0*/  LDS R19, [R63+0x1c] ;  /* 0x00001c003f137984 */ /* 0x000ee20000000800 */
[----:B------:R-:W-:-:S03]  /*bcb0*/  @!P2 FMUL.FTZ R39, R34, -1.4426950216293334961 ;  /* 0xbfb8aa3b2227a820 */ /* 0x000fc60000410000 */
[----:B------:R-:W-:Y:S01]  /*bcc0*/  LDS R34, [R63+0x24] ;  /* 0x000024003f227984 */ /* 0x000fe20000000800 */
[----:B------:R-:W-:-:S03]  /*bcd0*/  @!P1 FMUL.FTZ R38, R38, -1.4426950216293334961 ;  /* 0xbfb8aa3b26269820 */ /* 0x000fc60000410000 */
[----:B-1----:R-:W1:Y:S01]  /*bce0*/  LDS R33, [R63+0x20] ;  /* 0x000020003f217984 */ /* 0x002e620000000800 */
[----:B------:R-:W-:Y:S01]  /*bcf0*/  @!P0 FMUL.FTZ R40, R35, -1.4426950216293334961 ;  /* 0xbfb8aa3b23288820 */ /* 0x000fe20000410000 */
[----:B------:R-:W4:Y:S02]  /*bd00*/  @!P5 MUFU.EX2 R37, R37 ;  /* 0x000000250025d308 */ /* 0x000f240000000800 */
[----:B------:R-:W1:Y:S06]  /*bd10*/  LDS R35, [R63+0x28] ;  /* 0x000028003f237984 */ /* 0x000e6c0000000800 */
[----:B------:R-:W0:Y:S08]  /*bd20*/  @!P1 MUFU.EX2 R38, R38 ;  /* 0x0000002600269308 */ /* 0x000e300000000800 */
[----:B------:R-:W3:Y:S01]  /*bd30*/  @!P2 MUFU.EX2 R39, R39 ;  /* 0x000000270027a308 */ /* 0x000ee20000000800 */
[----:B--2---:R-:W-:Y:S01]  /*bd40*/  @!P4 FADD.FTZ R36, R36, 1 ;  /* 0x3f8000002424c421 */ /* 0x004fe20000010000 */
[----:B----4-:R-:W-:Y:S01]  /*bd50*/  @!P5 FADD.FTZ R37, R37, 1 ;  /* 0x3f8000002525d421 */ /* 0x010fe20000010000 */
[----:B0-----:R-:W-:-:S05]  /*bd60*/  @!P1 FADD.FTZ R38, R38, 1 ;  /* 0x3f80000026269421 */ /* 0x001fca0000010000 */
[----:B------:R-:W0:Y:S08]  /*bd70*/  @!P4 MUFU.RCP R41, R36 ;  /* 0x000000240029c308 */ /* 0x000e300000001000 */
[----:B------:R2:W4:Y:S01]  /*bd80*/  @!P5 MUFU.RCP R42, R37 ;  /* 0x00000025002ad308 */ /* 0x0005220000001000 */
[----:B---3--:R-:W-:-:S07]  /*bd90*/  @!P2 FADD.FTZ R39, R39, 1 ;  /* 0x3f8000002727a421 */ /* 0x008fce0000010000 */
[----:B------:R-:W3:Y:S01]  /*bda0*/  @!P1 MUFU.RCP R43, R38 ;  /* 0x00000026002b9308 */ /* 0x000ee20000001000 */
[----:B------:R-:W-:-:S07]  /*bdb0*/  FADD.FTZ R18, R18, UR5 ;  /* 0x0000000512127e21 */ /* 0x000fce0008010000 */
[----:B------:R-:W3:Y:S01]  /*bdc0*/  @!P2 MUFU.RCP R36, R39 ;  /* 0x000000270024a308 */ /* 0x000ee20000001000 */
[----:B------:R-:W-:Y:S01]  /*bdd0*/  FADD.FTZ R19, R19, UR5 ;  /* 0x0000000513137e21 */ /* 0x000fe20008010000 */
[----:B-1----:R-:W-:Y:S01]  /*bde0*/  FADD.FTZ R33, R33, UR5 ;  /* 0x0000000521217e21 */ /* 0x002fe20008010000 */
[----:B--2---:R-:W-:Y:S01]  /*bdf0*/  FADD.FTZ R37, R34, UR5 ;  /* 0x0000000522257e21 */ /* 0x004fe20008010000 */
[----:B------:R-:W-:Y:S01]  /*be00*/  FSETP.GTU.FTZ.AND P3, PT, R18, 20, PT ;  /* 0x41a000001200780b */ /* 0x000fe20003f7c000 */
[----:B0-----:R-:W-:Y:S01]  /*be10*/  @!P4 FMUL.FTZ R2, R2, R41 ;  /* 0x000000290202c220 */ /* 0x001fe20000410000 */
[----:B----4-:R-:W-:Y:S01]  /*be20*/  @!P5 FMUL.FTZ R3, R3, R42 ;  /* 0x0000002a0303d220 */ /* 0x010fe20000410000 */
[----:B------:R-:W-:Y:S01]  /*be30*/  FSETP.GTU.FTZ.AND P4, PT, R19, 20, PT ;  /* 0x41a000001300780b */ /* 0x000fe20003f9c000 */
[----:B------:R-:W-:Y:S01]  /*be40*/  FADD.FTZ R41, R35, UR5 ;  /* 0x0000000523297e21 */ /* 0x000fe20008010000 */
[----:B------:R-:W-:Y:S01]  /*be50*/  FSETP.GTU.FTZ.AND P5, PT, R33, 20, PT ;  /* 0x41a000002100780b */ /* 0x000fe20003fbc000 */
[----:B---3--:R-:W-:Y:S01]  /*be60*/  @!P1 FMUL.FTZ R4, R4, R43 ;  /* 0x0000002b04049220 */ /* 0x008fe20000410000 */
[----:B------:R-:W-:Y:S01]  /*be70*/  FSETP.GTU.FTZ.AND P1, PT, R37, 20, PT ;  /* 0x41a000002500780b */ /* 0x000fe20003f3c000 */
[----:B------:R-:W-:Y:S01]  /*be80*/  @!P2 FMUL.FTZ R5, R5, R36 ;  /* 0x000000240505a220 */ /* 0x000fe20000410000 */
[----:B------:R-:W-:-:S04]  /*be90*/  FSETP.GTU.FTZ.AND P2, PT, R41, 20, PT ;  /* 0x41a000002900780b */ /* 0x000fc80003f5c000 */
[----:B------:R-:W-:-:S03]  /*bea0*/  @!P3 FMUL.FTZ R18, R18, -1.4426950216293334961 ;  /* 0xbfb8aa3b1212b820 */ /* 0x000fc60000410000 */
[----:B------:R-:W-:Y:S02]  /*beb0*/  @!P4 FMUL.FTZ R19, R19, -1.4426950216293334961 ;  /* 0xbfb8aa3b1313c820 */ /* 0x000fe40000410000 */
[----:B------:R-:W-:Y:S02]  /*bec0*/  @!P5 FMUL.FTZ R33, R33, -1.4426950216293334961 ;  /* 0xbfb8aa3b2121d820 */ /* 0x000fe40000410000 */
[----:B------:R-:W-:Y:S01]  /*bed0*/  @!P1 FMUL.FTZ R35, R37, -1.4426950216293334961 ;  /* 0xbfb8aa3b25239820 */ /* 0x000fe20000410000 */
[----:B------:R-:W0:Y:S01]  /*bee0*/  @!P3 MUFU.EX2 R18, R18 ;  /* 0x000000120012b308 */ /* 0x000e220000000800 */
[----:B------:R-:W-:-:S07]  /*bef0*/  @!P2 FMUL.FTZ R37, R41, -1.4426950216293334961 ;  /* 0xbfb8aa3b2925a820 */ /* 0x000fce0000410000 */
[----:B------:R0:W1:Y:S08]  /*bf00*/  @!P5 MUFU.EX2 R34, R33 ;  /* 0x000000210022d308 */ /* 0x0000700000000800 */
[----:B------:R-:W2:Y:S08]  /*bf10*/  @!P0 MUFU.EX2 R40, R40 ;  /* 0x0000002800288308 */ /* 0x000eb00000000800 */
[----:B------:R-:W3:Y:S08]  /*bf20*/  @!P4 MUFU.EX2 R19, R19 ;  /* 0x000000130013c308 */ /* 0x000ef00000000800 */
[----:B------:R-:W4:Y:S01]  /*bf30*/  @!P1 MUFU.EX2 R36, R35 ;  /* 0x0000002300249308 */ /* 0x000f220000000800 */
[----:B------:R-:W-:-:S07]  /*bf40*/  IADD3 R39, R73, 0x2, RZ ;  /* 0x0000000249277810 */ /* 0x000fce0007ffe0ff */
[----:B------:R2:W4:Y:S01]  /*bf50*/  @!P2 MUFU.EX2 R41, R37 ;  /* 0x000000250029a308 */ /* 0x0005220000000800 */
[C---:B------:R-:W-:Y:S02]  /*bf60*/  IADD3 R38, R73.reuse, 0x1, RZ ;  /* 0x0000000149267810 */ /* 0x040fe40007ffe0ff */
[C---:B------:R-:W-:Y:S02]  /*bf70*/  IADD3 R42, R73.reuse, 0x3, RZ ;  /* 0x00000003492a7810 */ /* 0x040fe40007ffe0ff */
[C---:B------:R-:W-:Y:S02]  /*bf80*/  IADD3 R46, R73.reuse, 0x6, RZ ;  /* 0x00000006492e7810 */ /* 0x040fe40007ffe0ff */
[----:B------:R-:W-:Y:S01]  /*bf90*/  IADD3 R48, R73, 0x7, RZ ;  /* 0x0000000749307810 */ /* 0x000fe20007ffe0ff */
[----:B0-----:R-:W-:Y:S01]  /*bfa0*/  @!P3 FADD.FTZ R33, R18, 1 ;  /* 0x3f8000001221b421 */ /* 0x001fe20000010000 */
[-C--:B------:R-:W-:Y:S01]  /*bfb0*/  LEA.HI.SX32 R43, R39, R73.reuse, 0x1b ;  /* 0x00000049272b7211 */ /* 0x080fe200078fdaff */
[----:B-1----:R-:W-:Y:S01]  /*bfc0*/  @!P5 FADD.FTZ R39, R34, 1 ;  /* 0x3f8000002227d421 */ /* 0x002fe20000010000 */
[-C--:B--2---:R-:W-:Y:S01]  /*bfd0*/  LEA.HI.SX32 R37, R38, R73.reuse, 0x1b ;  /* 0x0000004926257211 */ /* 0x084fe200078fdaff */
[----:B------:R-:W-:Y:S01]  /*bfe0*/  @!P0 FADD.FTZ R40, R40, 1 ;  /* 0x3f80000028288421 */ /* 0x000fe20000010000 */
[-C--:B------:R-:W-:Y:S01]  /*bff0*/  LEA.HI.SX32 R47, R42, R73.reuse, 0x1b ;  /* 0x000000492a2f7211 */ /* 0x080fe200078fdaff */
[----:B---3--:R-:W-:Y:S01]  /*c000*/  @!P4 FADD.FTZ R35, R19, 1 ;  /* 0x3f8000001323c421 */ /* 0x008fe20000010000 */
[-C--:B------:R-:W-:Y:S01]  /*c010*/  LEA.HI.SX32 R51, R45, R73.reuse, 0x1b ;  /* 0x000000492d337211 */ /* 0x080fe200078fdaff */
[----:B----4-:R-:W-:Y:S01]  /*c020*/  @!P1 FADD.FTZ R45, R36, 1 ;  /* 0x3f800000242d9421 */ /* 0x010fe20000010000 */
[----:B------:R-:W-:-:S02]  /*c030*/  LEA.HI.SX32 R49, R44, R73, 0x1b ;  /* 0x000000492c317211 */ /* 0x000fc400078fdaff */
[-C--:B------:R-:W-:Y:S02]  /*c040*/  LEA.HI.SX32 R53, R46, R73.reuse, 0x1b ;  /* 0x000000492e357211 */ /* 0x080fe400078fdaff */
[-C--:B------:R-:W-:Y:S01]  /*c050*/  LEA.HI.SX32 R55, R48, R73.reuse, 0x1b ;  /* 0x0000004930377211 */ /* 0x080fe200078fdaff */
[----:B------:R0:W-:Y:S01]  /*c060*/  @!P3 MUFU.RCP R68, R33 ;  /* 0x000000210044b308 */ /* 0x0001e20000001000 */
[----:B------:R-:W-:Y:S01]  /*c070*/  LEA.HI.SX32 R73, R66, R73, 0x1b ;  /* 0x0000004942497211 */ /* 0x000fe200078fdaff */
[----:B------:R-:W-:Y:S01]  /*c080*/  LDS R18, [R63+0x2c] ;  /* 0x00002c003f127984 */ /* 0x000fe20000000800 */
[-C--:B------:R-:W-:Y:S02]  /*c090*/  LEA R36, R43, R26.reuse, 0x2 ;  /* 0x0000001a2b247211 */ /* 0x080fe400078e10ff */
[-C--:B------:R-:W-:Y:S01]  /*c0a0*/  LEA R38, R49, R26.reuse, 0x2 ;  /* 0x0000001a31267211 */ /* 0x080fe200078e10ff */
[----:B------:R-:W-:Y:S02]  /*c0b0*/  LDS R19, [R63+0x30] ;  /* 0x000030003f137984 */ /* 0x000fe40000000800 */
[----:B------:R1:W-:Y:S01]  /*c0c0*/  @!P5 MUFU.RCP R52, R39 ;  /* 0x000000270034d308 */ /* 0x0003e20000001000 */
[-C--:B0-----:R-:W-:Y:S01]  /*c0d0*/  LEA R33, R37, R26.reuse, 0x2 ;  /* 0x0000001a25217211 */ /* 0x081fe200078e10ff */
[--C-:B------:R-:W-:Y:S01]  /*c0e0*/  IMAD R37, R47, 0x4, R26.reuse ;  /* 0x000000042f257824 */ /* 0x100fe200078e021a */
[-C--:B------:R-:W-:Y:S01]  /*c0f0*/  LEA R42, R57, R26.reuse, 0x2 ;  /* 0x0000001a392a7211 */ /* 0x080fe200078e10ff */
[----:B------:R-:W-:Y:S01]  /*c100*/  IMAD R47, R69, 0x4, R26 ;  /* 0x00000004452f7824 */ /* 0x000fe200078e021a */
[-C--:B------:R-:W-:Y:S01]  /*c110*/  LEA R43, R59, R26.reuse, 0x2 ;  /* 0x0000001a3b2b7211 */ /* 0x080fe200078e10ff */
[----:B------:R-:W-:Y:S01]  /*c120*/  LDS R34, [R63+0x34] ;  /* 0x000034003f227984 */ /* 0x000fe20000000800 */
[-C--:B------:R-:W-:Y:S01]  /*c130*/  LEA R44, R61, R26.reuse, 0x2 ;  /* 0x0000001a3d2c7211 */ /* 0x080fe200078e10ff */
[----:B------:R0:W-:Y:S01]  /*c140*/  @!P0 MUFU.RCP R75, R40 ;  /* 0x00000028004b8308 */ /* 0x0001e20000001000 */
[-C--:B-1----:R-:W-:Y:S01]  /*c150*/  LEA R39, R51, R26.reuse, 0x2 ;  /* 0x0000001a33277211 */ /* 0x082fe200078e10ff */
[----:B------:R-:W-:Y:S01]  /*c160*/  @!P2 FADD.FTZ R51, R41, 1 ;  /* 0x3f8000002933a421 */ /* 0x000fe20000010000 */
[----:B------:R-:W-:-:S02]  /*c170*/  LEA R41, R55, R26, 0x2 ;  /* 0x0000001a37297211 */ /* 0x000fc400078e10ff */
[-C--:B------:R-:W-:Y:S02]  /*c180*/  LEA R46, R67, R26.reuse, 0x2 ;  /* 0x0000001a432e7211 */ /* 0x080fe400078e10ff */
[-C--:B------:R-:W-:Y:S01]  /*c190*/  LEA R48, R71, R26.reuse, 0x2 ;  /* 0x0000001a47307211 */ /* 0x080fe200078e10ff */
[----:B------:R1:W2:Y:S01]  /*c1a0*/  @!P1 MUFU.RCP R79, R45 ;  /* 0x0000002d004f9308 */ /* 0x0002a20000001000 */
[-C--:B0-----:R-:W-:Y:S02]  /*c1b0*/  LEA R40, R53, R26.reuse, 0x2 ;  /* 0x0000001a35287211 */ /* 0x081fe400078e10ff */
[----:B------:R-:W-:-:S05]  /*c1c0*/  LEA R49, R73, R26, 0x2 ;  /* 0x0000001a49317211 */ /* 0x000fca00078e10ff */
[----:B------:R0:W3:Y:S01]  /*c1d0*/  @!P4 MUFU.RCP R77, R35 ;  /* 0x00000023004dc308 */ /* 0x0000e20000001000 */
[----:B-1----:R-:W-:Y:S02]  /*c1e0*/  LEA R45, R65, R26, 0x2 ;  /* 0x0000001a412d7211 */ /* 0x002fe400078e10ff */
[----:B------:R-:W-:Y:S04]  /*c1f0*/  LDS R26, [R63+0x3c] ;  /* 0x00003c003f1a7984 */ /* 0x000fe80000000800 */
[----:B0-----:R-:W0:Y:S01]  /*c200*/  LDS R35, [R63+0x38] ;  /* 0x000038003f237984 */ /* 0x001e220000000800 */
[----:B------:R-:W-:Y:S06]  /*c210*/  BAR.SYNC.DEFER_BLOCKING 0x0 ;  /* 0x0000000000007b1d */ /* 0x000fec0000010000 */
        /* <DEDUP_REMOVED lines=10> */
[----:B-1----:R1:W5:Y:S01]  /*c2c0*/  LDL.64 R90, [R1+0xb0] ;  /* 0x0000b000015a7983 */ /* 0x0023620000100a00 */
[----:B------:R-:W4:Y:S01]  /*c2d0*/  S2UR UR21, SR_CgaCtaId ;  /* 0x00000000001579c3 */ /* 0x000f220000008800 */
[----:B------:R3:W1:Y:S01]  /*c2e0*/  @!P2 MUFU.RCP R54, R51 ;  /* 0x000000330036a308 */ /* 0x0006620000001000 */
[----:B0-----:R-:W-:Y:S01]  /*c2f0*/  FADD.FTZ R53, R35, UR5 ;  /* 0x0000000523357e21 */ /* 0x001fe20008010000 */
[----:B--2---:R-:W-:Y:S01]  /*c300*/  @!P1 FMUL.FTZ R10, R10, R79 ;  /* 0x0000004f0a0a9220 */ /* 0x004fe20000410000 */
[----:B------:R-:W-:Y:S01]  /*c310*/  @!P3 FMUL.FTZ R7, R7, R68 ;  /* 0x000000440707b220 */ /* 0x000fe20000410000 */
[----:B---3--:R-:W-:-:S02]  /*c320*/  FADD.FTZ R51, R19, UR5 ;  /* 0x0000000513337e21 */ /* 0x008fc40008010000 */
[----:B------:R-:W-:-:S03]  /*c330*/  FSETP.GTU.FTZ.AND P3, PT, R53, 20, PT ;  /* 0x41a000003500780b */ /* 0x000fc60003f7c000 */
[----:B------:R-:W-:Y:S01]  /*c340*/  FSETP.GTU.FTZ.AND P1, PT, R51, 20, PT ;  /* 0x41a000003300780b */ /* 0x000fe20003f3c000 */
[----:B------:R-:W-:Y:S01]  /*c350*/  STS [R44+0x28], R89 ;  /* 0x000028592c007388 */ /* 0x000fe20000000800 */
[----:B------:R-:W-:Y:S01]  /*c360*/  @!P5 FMUL.FTZ R9, R9, R52 ;  /* 0x000000340909d220 */ /* 0x000fe20000410000 */
[----:B------:R-:W-:Y:S02]  /*c370*/  FADD.FTZ R52, R34, UR5 ;  /* 0x0000000522347e21 */ /* 0x000fe40008010000 */
[----:B------:R-:W-:Y:S01]  /*c380*/  STS [R45+0x2c], R87 ;  /* 0x00002c572d007388 */ /* 0x000fe20000000800 */
[----:B----4-:R-:W-:-:S03]  /*c390*/  ULEA UR32, UR21, UR32, 0x18 ;  /* 0x0000002015207291 */ /* 0x010fc6000f8ec03f */
[----:B------:R-:W-:Y:S01]  /*c3a0*/  STS [R46+0x30], R85 ;  /* 0x000030552e007388 */ /* 0x000fe20000000800 */
[----:B------:R-:W-:-:S03]  /*c3b0*/  MOV R56, UR42 ;  /* 0x0000002a00387c02 */ /* 0x000fc60008000f00 */
[----:B------:R-:W-:Y:S01]  /*c3c0*/  @!P1 FMUL.FTZ R34, R51, -1.4426950216293334961 ;  /* 0xbfb8aa3b33229820 */ /* 0x000fe20000410000 */
[----:B------:R-:W-:Y:S01]  /*c3d0*/  STS [R47+0x34], R83 ;  /* 0x000034532f007388 */ /* 0x000fe20000000800 */
[----:B------:R-:W-:Y:S01]  /*c3e0*/  FADD.FTZ R51, R26, UR5 ;  /* 0x000000051a337e21 */ /* 0x000fe20008010000 */
[----:B------:R-:W-:Y:S02]  /*c3f0*/  @!P0 FMUL.FTZ R6, R6, R75 ;  /* 0x0000004b06068220 */ /* 0x000fe40000410000 */
[----:B------:R-:W-:Y:S01]  /*c400*/  STS [R48+0x38], R81 ;  /* 0x0000385130007388 */ /* 0x000fe20000000800 */
[----:B------:R-:W-:Y:S01]  /*c410*/  @!P4 FMUL.FTZ R8, R8, R77 ;  /* 0x0000004d0808c220 */ /* 0x000fe20000410000 */
[----:B------:R-:W-:Y:S02]  /*c420*/  @!P3 FMUL.FTZ R26, R53, -1.4426950216293334961 ;  /* 0xbfb8aa3b351ab820 */ /* 0x000fe40000410000 */
        /* <DEDUP_REMOVED lines=20> */
[----:B------:R-:W-:Y:S01]  /*c570*/  FSETP.GTU.FTZ.AND P0, PT, R18, 20, PT ;  /* 0x41a000001200780b */ /* 0x000fe20003f1c000 */
[----:B-1----:R-:W-:Y:S01]  /*c580*/  @!P2 FMUL.FTZ R11, R11, R54 ;  /* 0x000000360b0ba220 */ /* 0x002fe20000410000 */
[----:B------:R-:W-:-:S11]  /*c590*/  FSETP.GTU.FTZ.AND P2, PT, R52, 20, PT ;  /* 0x41a000003400780b */ /* 0x000fd60003f5c000 */
[----:B------:R-:W-:-:S04]  /*c5a0*/  @!P0 FMUL.FTZ R18, R18, -1.4426950216293334961 ;  /* 0xbfb8aa3b12128820 */ /* 0x000fc80000410000 */
[----:B------:R0:W-:Y:S02]  /*c5b0*/  @!P0 MUFU.EX2 R19, R18 ;  /* 0x0000001200138308 */ /* 0x0001e40000000800 */
[----:B0-----:R-:W-:Y:S01]  /*c5c0*/  @!P2 FMUL.FTZ R18, R52, -1.4426950216293334961 ;  /* 0xbfb8aa3b3412a820 */ /* 0x001fe20000410000 */
[----:B------:R-:W-:Y:S01]  /*c5d0*/  BAR.SYNC.DEFER_BLOCKING 0x0 ;  /* 0x0000000000007b1d */ /* 0x000fe20000010000 */
[----:B------:R-:W-:Y:S01]  /*c5e0*/  FADD.FTZ R54, R50, UR5 ;  /* 0x0000000532367e21 */ /* 0x000fe20008010000 */
[----:B------:R-:W-:-:S04]  /*c5f0*/  FSETP.GTU.FTZ.AND P4, PT, R51, 20, PT ;  /* 0x41a000003300780b */ /* 0x000fc80003f9c000 */
[----:B------:R-:W0:Y:S01]  /*c600*/  LDS R52, [UR32+0x2100] ;  /* 0x00210020ff347984 */ /* 0x000e220008000800 */
[----:B------:R-:W1:Y:S01]  /*c610*/  @!P3 MUFU.EX2 R50, R26 ;  /* 0x0000001a0032b308 */ /* 0x000e620000000800 */
[----:B------:R-:W-:-:S07]  /*c620*/  FSETP.GTU.FTZ.AND P5, PT, R54, 20, PT ;  /* 0x41a000003600780b */ /* 0x000fce0003fbc000 */
[----:B------:R-:W2:Y:S08]  /*c630*/  @!P1 MUFU.EX2 R34, R34 ;  /* 0x0000002200229308 */ /* 0x000eb00000000800 */
[----:B------:R3:W4:Y:S01]  /*c640*/  @!P2 MUFU.EX2 R35, R18 ;  /* 0x000000120023a308 */ /* 0x0007220000000800 */
[----:B------:R-:W-:Y:S01]  /*c650*/  @!P4 FMUL.FTZ R51, R51, -1.4426950216293334961 ;  /* 0xbfb8aa3b3333c820 */ /* 0x000fe20000410000 */
[----:B-1----:R-:W-:Y:S01]  /*c660*/  @!P3 FADD.FTZ R50, R50, 1 ;  /* 0x3f8000003232b421 */ /* 0x002fe20000010000 */
[----:B------:R-:W-:-:S05]  /*c670*/  @!P0 FADD.FTZ R19, R19, 1 ;  /* 0x3f80000013138421 */ /* 0x000fca0000010000 */
[----:B------:R-:W1:Y:S01]  /*c680*/  @!P4 MUFU.EX2 R51, R51 ;  /* 0x000000330033c308 */ /* 0x000e620000000800 */
[----:B---3--:R-:W-:Y:S01]  /*c690*/  @!P5 FMUL.FTZ R18, R54, -1.4426950216293334961 ;  /* 0xbfb8aa3b3612d820 */ /* 0x008fe20000410000 */
[----:B--2---:R-:W-:Y:S01]  /*c6a0*/  @!P1 FADD.FTZ R34, R34, 1 ;  /* 0x3f80000022229421 */ /* 0x004fe20000010000 */
[----:B------:R-:W-:Y:S01]  /*c6b0*/  UIMAD UR33, UR9, UR30, URZ ;  /* 0x0000001e092172a4 */ /* 0x000fe2000f8e023f */
[----:B----4-:R-:W-:-:S04]  /*c6c0*/  @!P2 FADD.FTZ R35, R35, 1 ;  /* 0x3f8000002323a421 */ /* 0x010fc80000010000 */
[----:B------:R2:W3:Y:S01]  /*c6d0*/  @!P5 MUFU.EX2 R26, R18 ;  /* 0x00000012001ad308 */ /* 0x0004e20000000800 */
[----:B0-----:R-:W-:-:S07]  /*c6e0*/  ISETP.GE.AND P6, PT, R31, R52, PT ;  /* 0x000000341f00720c */ /* 0x001fce0003fc6270 */
[----:B------:R2:W0:Y:S01]  /*c6f0*/  @!P0 MUFU.RCP R87, R19 ;  /* 0x0000001300578308 */ /* 0x0004220000001000 */
[----:B------:R-:W-:Y:S02]  /*c700*/  UIMAD.WIDE.U32 UR22, UR8, UR30, URZ ;  /* 0x0000001e081672a5 */ /* 0x000fe4000f8e003f */
[----:B------:R-:W-:-:S05]  /*c710*/  UIMAD UR36, UR9, UR34, URZ ;  /* 0x00000022092472a4 */ /* 0x000fca000f8e023f */
[----:B------:R2:W4:Y:S01]  /*c720*/  @!P1 MUFU.RCP R54, R34 ;  /* 0x0000002200369308 */ /* 0x0005220000001000 */
[----:B------:R-:W-:-:S07]  /*c730*/  UIMAD UR31, UR8, UR31, UR33 ;  /* 0x0000001f081f72a4 */ /* 0x000fce000f8e0221 */
[----:B------:R2:W0:Y:S08]  /*c740*/  @!P2 MUFU.RCP R89, R35 ;  /* 0x000000230059a308 */ /* 0x0004300000001000 */
[----:B------:R-:W0:Y:S01]  /*c750*/  @!P3 MUFU.RCP R50, R50 ;  /* 0x000000320032b308 */ /* 0x000e220000001000 */
[----:B------:R-:W-:Y:S01]  /*c760*/  USHF.R.S32.HI UR21, URZ, 0x1f, UR7 ;  /* 0x0000001f3f157899 */ /* 0x000fe20008011407 */
[----:B------:R-:W-:Y:S01]  /*c770*/  BSSY B0, `(.L_x_1231) ;  /* 0x0000014000007945 */ /* 0x000fe20003800000 */
[----:B------:R-:W-:-:S02]  /*c780*/  UIMAD UR35, UR8, UR35, UR36 ;  /* 0x00000023082372a4 */ /* 0x000fc4000f8e0224 */
[----:B------:R-:W-:Y:S01]  /*c790*/  UIADD3 UR33, UR23, UR31, URZ ;  /* 0x0000001f17217290 */ /* 0x000fe2000fffe03f */
[----:B-1----:R-:W-:Y:S01]  /*c7a0*/  @!P4 FADD.FTZ R51, R51, 1 ;  /* 0x3f8000003333c421 */ /* 0x002fe20000010000 */
[----:B--234-:R-:W-:Y:S10]  /*c7b0*/  @P6 BRA `(.L_x_1232) ;  /* 0x00000000003c6947 */ /* 0x01cff40003800000 */
        /* <DEDUP_REMOVED lines=15> */
.L_x_1232:
[----:B------:R-:W-:Y:S05]  /*c8b0*/  BSYNC B0 ;  /* 0x0000000000007941 */ /* 0x000fea0003800000 */
.L_x_1231:
[----:B------:R-:W2:Y:S01]  /*c8c0*/  LDL.LU R58, [R1+0xbc] ;  /* 0x0000bc00013a7983 */ /* 0x000ea20000300800 */
[----:B------:R-:W-:Y:S01]  /*c8d0*/  ULDC.64 UR30, c[0x0][0x390] ;  /* 0x0000e400001e7ab9 */ /* 0x000fe20000000a00 */
[----:B------:R-:W-:Y:S01]  /*c8e0*/  UMOV UR23, UR33 ;  /* 0x0000002100177c82 */ /* 0x000fe20008000000 */
[----:B------:R-:W-:Y:S01]  /*c8f0*/  UIMAD UR36, UR21, UR30, URZ ;  /* 0x0000001e152472a4 */ /* 0x000fe2000f8e023f */
[----:B0-----:R-:W-:Y:S01]  /*c900*/  @!P0 FMUL.FTZ R12, R12, R87 ;  /* 0x000000570c0c8220 */ /* 0x001fe20000410000 */
[----:B------:R-:W-:Y:S01]  /*c910*/  UIMAD.WIDE.U32 UR22, UR7, UR30, UR22 ;  /* 0x0000001e071672a5 */ /* 0x000fe2000f8e0016 */
[----:B------:R-:W-:Y:S01]  /*c920*/  @!P5 FADD.FTZ R26, R26, 1 ;  /* 0x3f8000001a1ad421 */ /* 0x000fe20000010000 */
[----:B------:R-:W-:Y:S01]  /*c930*/  UIMAD UR36, UR7, UR31, UR36 ;  /* 0x0000001f072472a4 */ /* 0x000fe2000f8e0224 */
[----:B------:R-:W-:Y:S01]  /*c940*/  @!P1 FMUL.FTZ R13, R13, R54 ;  /* 0x000000360d0d9220 */ /* 0x000fe20000410000 */
[----:B------:R-:W-:Y:S01]  /*c950*/  UIADD3 UR33, UP0, UR45, UR22, URZ ;  /* 0x000000162d217290 */ /* 0x000fe2000ff1e03f */
[----:B------:R-:W0:Y:S01]  /*c960*/  @!P4 MUFU.RCP R51, R51 ;  /* 0x000000330033c308 */ /* 0x000e220000001000 */
[----:B------:R-:W-:Y:S01]  /*c970*/  ULDC.64 UR30, c[0x0][0x3e0] ;  /* 0x0000f800001e7ab9 */ /* 0x000fe20000000a00 */
[----:B------:R-:W-:Y:S01]  /*c980*/  @!P2 FMUL.FTZ R14, R14, R89 ;  /* 0x000000590e0ea220 */ /* 0x000fe20000410000 */
[----:B------:R-:W-:Y:S01]  /*c990*/  UIADD3.X UR22, UR46, UR36, UR23, UP0, !UPT ;  /* 0x000000242e167290 */ /* 0x000fe200087fe417 */
[----:B------:R-:W-:Y:S01]  /*c9a0*/  LEA R18, P0, R31, UR30, 0x2 ;  /* 0x0000001e1f127c11 */ /* 0x000fe2000f8010ff */
[----:B-1----:R-:W-:Y:S01]  /*c9b0*/  IMAD.U32 R34, RZ, RZ, UR33 ;  /* 0x00000021ff227e24 */ /* 0x002fe2000f8e00ff */
[----:B------:R-:W-:Y:S01]  /*c9c0*/  ISETP.GE.AND P2, PT, R74, R52, PT ;  /* 0x000000344a00720c */ /* 0x000fe20003f46270 */
[----:B------:R-:W-:Y:S01]  /*c9d0*/  @!P3 FMUL.FTZ R15, R15, R50 ;  /* 0x000000320f0fb220 */ /* 0x000fe20000410000 */
[----:B------:R-:W-:Y:S01]  /*c9e0*/  LEA.HI.X R19, R31, UR31, R32, 0x2, P0 ;  /* 0x0000001f1f137c11 */ /* 0x000fe200080f1420 */
[----:B------:R-:W1:Y:S01]  /*c9f0*/  @!P5 MUFU.RCP R35, R26 ;  /* 0x0000001a0023d308 */ /* 0x000e620000001000 */
[----:B------:R-:W-:Y:S01]  /*ca00*/  LEA R18, P1, R34, R18, 0x2 ;  /* 0x0000001222127211 */ /* 0x000fe200078210ff */
[----:B------:R-:W-:Y:S01]  /*ca10*/  UIMAD.WIDE.U32 UR30, UR8, UR34, URZ ;  /* 0x00000022081e72a5 */ /* 0x000fe2000f8e003f */
[----:B------:R-:W-:Y:S01]  /*ca20*/  MOV R53, UR22 ;  /* 0x0000001600357c02 */ /* 0x000fe20008000f00 */
[----:B------:R-:W-:Y:S01]  /*ca30*/  BSSY B0, `(.L_x_1233) ;  /* 0x000006c000007945 */ /* 0x000fe20003800000 */
[-C--:B------:R-:W-:Y:S01]  /*ca40*/  ISETP.GE.AND P0, PT, R72, R52.reuse, PT ;  /* 0x000000344800720c */ /* 0x080fe20003f06270 */
[----:B------:R-:W-:Y:S01]  /*ca50*/  UIADD3 UR33, UR31, UR35, URZ ;  /* 0x000000231f217290 */ /* 0x000fe2000fffe03f */
[----:B------:R-:W-:Y:S01]  /*ca60*/  LEA.HI.X R19, R34, R19, R53, 0x2, P1 ;  /* 0x0000001322137211 */ /* 0x000fe200008f1435 */
[----:B0-----:R-:W-:Y:S01]  /*ca70*/  @!P4 FMUL.FTZ R16, R16, R51 ;  /* 0x000000331010c220 */ /* 0x001fe20000410000 */
[----:B------:R-:W-:-:S02]  /*ca80*/  ISETP.GE.AND P1, PT, R70, R52, PT ;  /* 0x000000344600720c */ /* 0x000fc40003f26270 */
[-C--:B------:R-:W-:Y:S01]  /*ca90*/  ISETP.GE.AND P4, PT, R21, R52.reuse, PT ;  /* 0x000000341500720c */ /* 0x080fe20003f86270 */
[----:B------:R-:W-:Y:S01]  /*caa0*/  @!P2 STG.E desc[UR24][R18.64+-0x1f00], R57 ;  /* 0xffe100391200a986 */ /* 0x000fe2000c101918 */
[-C--:B------:R-:W-:Y:S02]  /*cab0*/  ISETP.GE.AND P2, PT, R17, R52.reuse, PT ;  /* 0x000000341100720c */ /* 0x080fe40003f46270 */
[-C--:B------:R-:W-:Y:S01]  /*cac0*/  ISETP.GE.AND P3, PT, R22, R52.reuse, PT ;  /* 0x000000341600720c */ /* 0x080fe20003f66270 */
[----:B-1----:R-:W-:Y:S02]  /*cad0*/  @!P5 FMUL.FTZ R0, R0, R35 ;  /* 0x000000230000d220 */ /* 0x002fe40000410000 */
[----:B------:R-:W-:Y:S01]  /*cae0*/  @!P0 STG.E desc[UR24][R18.64+-0x1e80], R59 ;  /* 0xffe1803b12008986 */ /* 0x000fe2000c101918 */
        /* <DEDUP_REMOVED lines=58> */
[----:B--2---:R-:W-:Y:S01]  /*ce90*/  FADD.FTZ R35, R0, R58 ;  /* 0x0000003a00237221 */ /* 0x004fe20000010000 */
[----:B------:R-:W-:Y:S03]  /*cea0*/  BAR.SYNC.DEFER_BLOCKING 0x0 ;  /* 0x0000000000007b1d */ /* 0x000fe60000010000 */
[----:B------:R-:W-:-:S04]  /*ceb0*/  FADD.FTZ R26, R35, R2 ;  /* 0x00000002231a7221 */ /* 0x000fc80000010000 */
[----:B------:R-:W-:-:S04]  /*cec0*/  FADD.FTZ R35, R26, R3 ;  /* 0x000000031a237221 */ /* 0x000fc80000010000 */
[----:B------:R-:W-:-:S04]  /*ced0*/  FADD.FTZ R26, R35, R4 ;  /* 0x00000004231a7221 */ /* 0x000fc80000010000 */
[----:B------:R-:W-:-:S04]  /*cee0*/  FADD.FTZ R35, R26, R5 ;  /* 0x000000051a237221 */ /* 0x000fc80000010000 */
[----:B0-----:R-:W-:-:S04]  /*cef0*/  FADD.FTZ R6, R35, R6 ;  /* 0x0000000623067221 */ /* 0x001fc80000010000 */
[----:B-1----:R-:W-:Y:S01]  /*cf00*/  FADD.FTZ R7, R6, R7 ;  /* 0x0000000706077221 */ /* 0x002fe20000010000 */
[----:B------:R-:W0:Y:S03]  /*cf10*/  LDS R0, [UR32+0x2100] ;  /* 0x00210020ff007984 */ /* 0x000e260008000800 */
[----:B---3--:R-:W-:-:S04]  /*cf20*/  FADD.FTZ R8, R7, R8 ;  /* 0x0000000807087221 */ /* 0x008fc80000010000 */
[----:B----4-:R-:W-:-:S04]  /*cf30*/  FADD.FTZ R9, R8, R9 ;  /* 0x0000000908097221 */ /* 0x010fc80000010000 */
[----:B------:R-:W-:-:S04]  /*cf40*/  FADD.FTZ R10, R9, R10 ;  /* 0x0000000a090a7221 */ /* 0x000fc80000010000 */
[----:B------:R-:W-:-:S04]  /*cf50*/  FADD.FTZ R11, R10, R11 ;  /* 0x0000000b0a0b7221 */ /* 0x000fc80000010000 */
        /* <DEDUP_REMOVED lines=25> */
.L_x_1234:
[----:B------:R-:W-:Y:S05]  /*d0f0*/  BSYNC B0 ;  /* 0x0000000000007941 */ /* 0x000fea0003800000 */
.L_x_1233:
        /* <DEDUP_REMOVED lines=11> */
[----:B------:R-:W-:Y:S01]  /*d1b0*/  ISETP.GE.AND P1, PT, R20, R0, PT ;  /* 0x000000001400720c */ /* 0x000fe20003f26270 */
        /* <DEDUP_REMOVED lines=44> */
.L_x_1148:
        /* <DEDUP_REMOVED lines=41> */
.L_x_1237:
[----:B------:R-:W-:Y:S05]  /*d710*/  BSYNC B0 ;  /* 0x0000000000007941 */ /* 0x000fea0003800000 */
.L_x_1236:
        /* <DEDUP_REMOVED lines=44> */
.L_x_1239:
[----:B------:R-:W2:Y:S02]  /*d9e0*/  S2R R11, SR_TID.X ;  /* 0x00000000000b7919 */ /* 0x000ea40000002100 */
.L_x_1240:
[----:B------:R-:W-:Y:S05]  /*d9f0*/  BSYNC B0 ;  /* 0x0000000000007941 */ /* 0x000fea0003800000 */
.L_x_1238:
        /* <DEDUP_REMOVED lines=12> */
[----:B------:R-:W-:Y:S02]  /*dac0*/  UIMAD UR8, UR7, UR11, UR8 ;  /* 0x0000000b070872a4 */ /* 0x000fe4000f8e0208 */
[----:B------:R-:W-:Y:S01]  /*dad0*/  UIMAD.WIDE.U32 UR4, UR7, UR10, URZ ;  /* 0x0000000a070472a5 */ /* 0x000fe2000f8e003f */
[----:B------:R-:W-:Y:S02]  /*dae0*/  ULDC.64 UR14, c[0x0][0x3c0] ;  /* 0x0000f000000e7ab9 */ /* 0x000fe40000000a00 */
[----:B------:R-:W-:Y:S01]  /*daf0*/  UMOV UR7, 0x400 ;  /* 0x0000040000077882 */ /* 0x000fe20000000000 */
[----:B------:R-:W-:Y:S01]  /*db00*/  ULDC.64 UR10, c[0x0][0x340] ;  /* 0x0000d000000a7ab9 */ /* 0x000fe20000000a00 */
[----:B------:R-:W-:Y:S01]  /*db10*/  ULDC.64 UR16, c[0x0][0x380] ;  /* 0x0000e00000107ab9 */ /* 0x000fe20000000a00 */
[----:B------:R-:W-:Y:S01]  /*db20*/  ULDC.64 UR18, c[0x0][0x3d0] ;  /* 0x0000f40000127ab9 */ /* 0x000fe20000000a00 */
[----:B--2---:R-:W-:Y:S02]  /*db30*/  ULEA UR9, UR9, UR7, 0x18 ;  /* 0x0000000709097291 */ /* 0x004fe4000f8ec03f */
[----:B------:R-:W-:-:S02]  /*db40*/  UIADD3 UR7, UR13, UR6, URZ ;  /* 0x000000060d077290 */ /* 0x000fc4000fffe03f */
[----:B------:R-:W-:-:S03]  /*db50*/  UIADD3 UR6, UR5, UR8, URZ ;  /* 0x0000000805067290 */ /* 0x000fc6000fffe03f */
[----:B------:R-:W-:-:S09]  /*db60*/  ULDC UR8, c[0x0][0x0] ;  /* 0x0000000000087ab9 */ /* 0x000fd20000000800 */
.L_x_1242:
        /* <DEDUP_REMOVED lines=30> */
.L_x_1241:
[----:B------:R-:W-:Y:S05]  /*dd50*/  EXIT ;  /* 0x000000000000794d */ /* 0x000fea0003800000 */
.L_x_1190:
[----:B------:R-:W-:Y:S01]  /*dd60*/  HFMA2.MMA R152, -RZ, RZ, 0, 5.9604644775390625e-08 ;  /* 0x00000001ff987435 */ /* 0x000fe200000001ff */
[----:B------:R-:W-:Y:S01]  /*dd70*/  MOV R153, R150 ;  /* 0x0000009600997202 */ /* 0x000fe20000000f00 */
[----:B------:R-:W-:Y:S01]  /*dd80*/  IMAD.MOV.U32 R89, RZ, RZ, RZ ;  /* 0x000000ffff597224 */ /* 0x000fe200078e00ff */
[----:B------:R-:W-:-:S08]  /*dd90*/  MOV R88, 0xffffffff ;  /* 0xffffffff00587802 */ /* 0x000fd00000000f00 */
[----:B------:R-:W-:Y:S05]  /*dda0*/  WARPSYNC.COLLECTIVE R88, `(.L_x_1243) ;  /* 0x0000000058087348 */ /* 0x000fea0003c00000 */
[----:B------:R0:W1:Y:S02]  /*ddb0*/  SHFL.UP P0, R155, R153, R152, R89 ;  /* 0x04000098999b7389 */ /* 0x0000640000000059 */
[----:B01----:R-:W-:Y:S01]  /*ddc0*/  ENDCOLLECTIVE ;  /* 0x000000000000791b */ /* 0x003fe20003800000 */
.L_x_1243:
[----:B------:R-:W-:Y:S02]  /*ddd0*/  MOV R153, R151 ;  /* 0x0000009700997202 */ /* 0x000fe40000000f00 */
[----:B------:R-:W-:-:S07]  /*dde0*/  MOV R154, R155 ;  /* 0x0000009b009a7202 */ /* 0x000fce0000000f00 */
[----:B------:R-:W-:Y:S05]  /*ddf0*/  WARPSYNC.COLLECTIVE R88, `(.L_x_1244) ;  /* 0x0000000058087348 */ /* 0x000fea0003c00000 */
[----:B------:R0:W1:Y:S02]  /*de00*/  SHFL.UP P0, R155, R153, R152, R89 ;  /* 0x04000098999b7389 */ /* 0x0000640000000059 */
[----:B01----:R-:W-:Y:S01]  /*de10*/  ENDCOLLECTIVE ;  /* 0x000000000000791b */ /* 0x003fe20003800000 */
.L_x_1244:
        /* <DEDUP_REMOVED lines=10> */
.L_x_1245:
[----:B------:R-:W-:Y:S02]  /*dec0*/  MOV R153, R151 ;  /* 0x0000009700997202 */ /* 0x000fe40000000f00 */
[----:B------:R-:W-:-:S07]  /*ded0*/  MOV R154, R155 ;  /* 0x0000009b009a7202 */ /* 0x000fce0000000f00 */
[----:B------:R-:W-:Y:S05]  /*dee0*/  WARPSYNC.COLLECTIVE R88, `(.L_x_1246) ;  /* 0x0000000058087348 */ /* 0x000fea0003c00000 */
[----:B------:R0:W1:Y:S02]  /*def0*/  SHFL.UP P0, R155, R153, R152, R89 ;  /* 0x04000098999b7389 */ /* 0x0000640000000059 */
[----:B01----:R-:W-:Y:S01]  /*df00*/  ENDCOLLECTIVE ;  /* 0x000000000000791b */ /* 0x003fe20003800000 */
.L_x_1246:
        /* <DEDUP_REMOVED lines=10> */
.L_x_1247:
[----:B------:R-:W-:Y:S02]  /*dfb0*/  MOV R153, R151 ;  /* 0x0000009700997202 */ /* 0x000fe40000000f00 */
[----:B------:R-:W-:-:S07]  /*dfc0*/  MOV R154, R155 ;  /* 0x0000009b009a7202 */ /* 0x000fce0000000f00 */
[----:B------:R-:W-:Y:S05]  /*dfd0*/  WARPSYNC.COLLECTIVE R88, `(.L_x_1248) ;  /* 0x0000000058087348 */ /* 0x000fea0003c00000 */
[----:B------:R0:W1:Y:S02]  /*dfe0*/  SHFL.UP P0, R155, R153, R152, R89 ;  /* 0x04000098999b7389 */ /* 0x0000640000000059 */
[----:B01----:R-:W-:Y:S01]  /*dff0*/  ENDCOLLECTIVE ;  /* 0x000000000000791b */ /* 0x003fe20003800000 */
.L_x_1248:
        /* <DEDUP_REMOVED lines=10> */
.L_x_1249:
[----:B------:R-:W-:Y:S01]  /*e0a0*/  MOV R153, R151 ;  /* 0x0000009700997202 */ /* 0x000fe20000000f00 */
[----:B------:R-:W-:-:S07]  /*e0b0*/  IMAD.MOV.U32 R154, RZ, RZ, R155 ;  /* 0x000000ffff9a7224 */ /* 0x000fce00078e009b */
[----:B------:R-:W-:Y:S05]  /*e0c0*/  WARPSYNC.COLLECTIVE R88, `(.L_x_1250) ;  /* 0x0000000058087348 */ /* 0x000fea0003c00000 */
[----:B------:R0:W1:Y:S02]  /*e0d0*/  SHFL.UP P0, R155, R153, R152, R89 ;  /* 0x04000098999b7389 */ /* 0x0000640000000059 */
[----:B01----:R-:W-:Y:S01]  /*e0e0*/  ENDCOLLECTIVE ;  /* 0x000000000000791b */ /* 0x003fe20003800000 */
.L_x_1250:
        /* <DEDUP_REMOVED lines=10> */
.L_x_1251:
[----:B------:R-:W-:Y:S02]  /*e190*/  MOV R153, R151 ;  /* 0x0000009700997202 */ /* 0x000fe40000000f00 */
[----:B------:R-:W-:-:S07]  /*e1a0*/  MOV R154, R155 ;  /* 0x0000009b009a7202 */ /* 0x000fce0000000f00 */
[----:B------:R-:W-:Y:S05]  /*e1b0*/  WARPSYNC.COLLECTIVE R88, `(.L_x_1252) ;  /* 0x0000000058087348 */ /* 0x000fea0003c00000 */
[----:B------:R0:W1:Y:S02]  /*e1c0*/  SHFL.UP P0, R155, R153, R152, R89 ;  /* 0x04000098999b7389 */ /* 0x0000640000000059 */
[----:B01----:R-:W-:Y:S01]  /*e1d0*/  ENDCOLLECTIVE ;  /* 0x000000000000791b */ /* 0x003fe20003800000 */
.L_x_1252:
[----:B------:R-:W-:Y:S01]  /*e1e0*/  MOV R88, R155 ;  /* 0x0000009b00587202 */ /* 0x000fe20000000f00 */
[----:B------:R-:W-:Y:S06]  /*e1f0*/  BRA `(.L_x_1253) ;  /* 0xffffffa400687947 */ /* 0x000fec000383ffff */
.L_x_1191:
        /* <DEDUP_REMOVED lines=8> */
.L_x_1255:
[----:B------:R-:W-:Y:S05]  /*e280*/  BSYNC B0 ;  /* 0x0000000000007941 */ /* 0x000fea0003800000 */
.L_x_1254:
[----:B------:R-:W-:Y:S05]  /*e290*/  BRA `(.L_x_1256) ;  /* 0xffffffa400547947 */ /* 0x000fea000383ffff */
.L_x_1192:
        /* <DEDUP_REMOVED lines=8> */
.L_x_1258:
[----:B------:R-:W-:Y:S05]  /*e320*/  BSYNC B0 ;  /* 0x0000000000007941 */ /* 0x000fea0003800000 */
.L_x_1257:
[----:B------:R-:W-:Y:S05]  /*e330*/  BRA `(.L_x_1259) ;  /* 0xffffffa400347947 */ /* 0x000fea000383ffff */
.L_x_1193:
        /* <DEDUP_REMOVED lines=8> */
.L_x_1261:
[----:B------:R-:W-:Y:S05]  /*e3c0*/  BSYNC B0 ;  /* 0x0000000000007941 */ /* 0x000fea0003800000 */
.L_x_1260:
        /* <DEDUP_REMOVED lines=9> */
.L_x_1262:
[----:B------:R-:W-:Y:S02]  /*e460*/  MOV R89, R80 ;  /* 0x0000005000597202 */ /* 0x000fe40000000f00 */
[----:B------:R-:W-:Y:S01]  /*e470*/  MOV R151, R155 ;  /* 0x0000009b00977202 */ /* 0x000fe20000000f00 */
[----:B------:R-:W-:-:S11]  /*e480*/  HFMA2.MMA R155, -RZ, RZ, 0, 0 ;  /* 0x00000000ff9b7435 */ /* 0x000fd600000001ff */
[----:B------:R-:W-:Y:S05]  /*e490*/  WARPSYNC.COLLECTIVE R88, `(.L_x_1263) ;  /* 0x0000000058087348 */ /* 0x000fea0003c00000 */
[----:B------:R0:W1:Y:S02]  /*e4a0*/  SHFL.IDX P3, R159, R89, R155, R156 ;  /* 0x0000009b599f7389 */ /* 0x000064000006009c */
[----:B01----:R-:W-:Y:S01]  /*e4b0*/  ENDCOLLECTIVE ;  /* 0x000000000000791b */ /* 0x003fe20003800000 */
.L_x_1263:
[----:B------:R-:W-:Y:S01]  /*e4c0*/  MOV R89, R81 ;  /* 0x0000005100597202 */ /* 0x000fe20000000f00 */
[----:B------:R-:W-:-:S07]  /*e4d0*/  IMAD.MOV.U32 R80, RZ, RZ, R159 ;  /* 0x000000ffff507224 */ /* 0x000fce00078e009f */
[----:B------:R-:W-:Y:S05]  /*e4e0*/  WARPSYNC.COLLECTIVE R88, `(.L_x_1264) ;  /* 0x0000000058087348 */ /* 0x000fea0003c00000 */
[----:B------:R0:W1:Y:S02]  /*e4f0*/  SHFL.IDX P3, R159, R89, R155, R156 ;  /* 0x0000009b599f7389 */ /* 0x000064000006009c */
[----:B01----:R-:W-:Y:S01]  /*e500*/  ENDCOLLECTIVE ;  /* 0x000000000000791b */ /* 0x003fe20003800000 */
.L_x_1264:
[----:B------:R-:W-:Y:S01]  /*e510*/  MOV R81, R159 ;  /* 0x0000009f00517202 */ /* 0x000fe20000000f00 */
[----:B------:R-:W-:Y:S06]  /*e520*/  BRA `(.L_x_1265) ;  /* 0xffffffa000d07947 */ /* 0x000fec000383ffff */
.L_x_1195:
[----:B------:R-:W-:Y:S01]  /*e530*/  HFMA2.MMA R159, -RZ, RZ, 0, 5.9604644775390625e-08 ;  /* 0x00000001ff9f7435 */ /* 0x000fe200000001ff */
[----:B------:R-:W-:Y:S02]  /*e540*/  MOV R163, R161 ;  /* 0x000000a100a37202 */ /* 0x000fe40000000f00 */
[----:B------:R-:W-:Y:S02]  /*e550*/  MOV R156, 0x1f ;  /* 0x0000001f009c7802 */ /* 0x000fe40000000f00 */
[----:B------:R-:W-:-:S07]  /*e560*/  MOV R88, 0xffffffff ;  /* 0xffffffff00587802 */ /* 0x000fce0000000f00 */
[----:B------:R-:W-:Y:S05]  /*e570*/  WARPSYNC.COLLECTIVE R88, `(.L_x_1266) ;  /* 0x0000000058087348 */ /* 0x000fea0003c00000 */
[----:B------:R0:W1:Y:S02]  /*e580*/  SHFL.DOWN P6, R155, R163, R159, R156 ;  /* 0x0800009fa39b7389 */ /* 0x00006400000c009c */
[----:B01----:R-:W-:Y:S01]  /*e590*/  ENDCOLLECTIVE ;  /* 0x000000000000791b */ /* 0x003fe20003800000 */
.L_x_1266:
[----:B------:R-:W-:Y:S02]  /*e5a0*/  MOV R163, R162 ;  /* 0x000000a200a37202 */ /* 0x000fe40000000f00 */
[----:B------:R-:W-:-:S07]  /*e5b0*/  MOV R89, R155 ;  /* 0x0000009b00597202 */ /* 0x000fce0000000f00 */
[----:B------:R-:W-:Y:S05]  /*e5c0*/  WARPSYNC.COLLECTIVE R88, `(.L_x_1267) ;  /* 0x0000000058087348 */ /* 0x000fea0003c00000 */
[----:B------:R0:W1:Y:S02]  /*e5d0*/  SHFL.DOWN P6, R155, R163, R159, R156 ;  /* 0x0800009fa39b7389 */ /* 0x00006400000c009c */
[----:B01----:R-:W-:Y:S01]  /*e5e0*/  ENDCOLLECTIVE ;  /* 0x000000000000791b */ /* 0x003fe20003800000 */
.L_x_1267:
[----:B------:R-:W-:Y:S01]  /*e5f0*/  HFMA2.MMA R159, -RZ, RZ, 0, 1.1920928955078125e-07 ;  /* 0x00000002ff9f7435 */ /* 0x000fe200000001ff */
[----:B------:R-:W-:-:S05]  /*e600*/  MOV R88, R155 ;  /* 0x0000009b00587202 */ /* 0x000fca0000000f00 */
[C---:B------:R-:W-:Y:S01]  /*e610*/  @P5 FFMA.FTZ R162, R161.reuse, R88, R162 ;  /* 0x00000058a1a25223 */ /* 0x040fe200000100a2 */
[----:B------:R-:W-:Y:S01]  /*e620*/  @P5 FMUL.FTZ R161, R161, R89 ;  /* 0x00000059a1a15220 */ /* 0x000fe20000410000 */
[----:B------:R-:W-:-:S03]  /*e630*/  MOV R88, 0xffffffff ;  /* 0xffffffff00587802 */ /* 0x000fc60000000f00 */
[----:B------:R-:W-:-:S07]  /*e640*/  IMAD.MOV.U32 R163, RZ, RZ, R161 ;  /* 0x000000ffffa37224 */ /* 0x000fce00078e00a1 */
[----:B------:R-:W-:Y:S05]  /*e650*/  WARPSYNC.COLLECTIVE R88, `(.L_x_1268) ;  /* 0x0000000058087348 */ /* 0x000fea0003c00000 */
[----:B------:R0:W1:Y:S02]  /*e660*/  SHFL.DOWN P6, R155, R163, R159, R156 ;  /* 0x0800009fa39b7389 */ /* 0x00006400000c009c */
[----:B01----:R-:W-:Y:S01]  /*e670*/  ENDCOLLECTIVE ;  /* 0x000000000000791b */ /* 0x003fe20003800000 */
.L_x_1268:
[----:B------:R-:W-:Y:S02]  /*e680*/  MOV R163, R162 ;  /* 0x000000a200a37202 */ /* 0x000fe40000000f00 */
[----:B------:R-:W-:-:S07]  /*e690*/  MOV R89, R155 ;  /* 0x0000009b00597202 */ /* 0x000fce0000000f00 */
[----:B------:R-:W-:Y:S05]  /*e6a0*/  WARPSYNC.COLLECTIVE R88, `(.L_x_1269) ;  /* 0x0000000058087348 */ /* 0x000fea0003c00000 */
[----:B------:R0:W1:Y:S02]  /*e6b0*/  SHFL.DOWN P6, R155, R163, R159, R156 ;  /* 0x0800009fa39b7389 */ /* 0x00006400000c009c */
[----:B01----:R-:W-:Y:S01]  /*e6c0*/  ENDCOLLECTIVE ;  /* 0x000000000000791b */ /* 0x003fe20003800000 */
.L_x_1269:
        /* <DEDUP_REMOVED lines=9> */
.L_x_1270:
[----:B------:R-:W-:Y:S01]  /*e760*/  IMAD.MOV.U32 R163, RZ, RZ, R162 ;  /* 0x000000ffffa37224 */ /* 0x000fe200078e00a2 */
[----:B------:R-:W-:-:S07]  /*e770*/  MOV R89, R155 ;  /* 0x0000009b00597202 */ /* 0x000fce0000000f00 */
[----:B------:R-:W-:Y:S05]  /*e780*/  WARPSYNC.COLLECTIVE R88, `(.L_x_1271) ;  /* 0x0000000058087348 */ /* 0x000fea0003c00000 */
[----:B------:R0:W1:Y:S02]  /*e790*/  SHFL.DOWN P6, R155, R163, R159, R156 ;  /* 0x0800009fa39b7389 */ /* 0x00006400000c009c */
[----:B01----:R-:W-:Y:S01]  /*e7a0*/  ENDCOLLECTIVE ;  /* 0x000000000000791b */ /* 0x003fe20003800000 */
.L_x_1271:
        /* <DEDUP_REMOVED lines=9> */
.L_x_1272:
[----:B------:R-:W-:Y:S02]  /*e840*/  MOV R163, R162 ;  /* 0x000000a200a37202 */ /* 0x000fe40000000f00 */
[----:B------:R-:W-:-:S07]  /*e850*/  MOV R89, R155 ;  /* 0x0000009b00597202 */ /* 0x000fce0000000f00 */
[----:B------:R-:W-:Y:S05]  /*e860*/  WARPSYNC.COLLECTIVE R88, `(.L_x_1273) ;  /* 0x0000000058087348 */ /* 0x000fea0003c00000 */
[----:B------:R0:W1:Y:S02]  /*e870*/  SHFL.DOWN P6, R155, R163, R159, R156 ;  /* 0x0800009fa39b7389 */ /* 0x00006400000c009c */
[----:B01----:R-:W-:Y:S01]  /*e880*/  ENDCOLLECTIVE ;  /* 0x000000000000791b */ /* 0x003fe20003800000 */
.L_x_1273:
[----:B------:R-:W-:Y:S01]  /*e890*/  HFMA2.MMA R159, -RZ, RZ, 0, 9.5367431640625e-07 ;  /* 0x00000010ff9f7435 */ /* 0x000fe200000001ff */
        /* <DEDUP_REMOVED lines=8> */
.L_x_1274:
[----:B------:R-:W-:Y:S02]  /*e920*/  MOV R163, R162 ;  /* 0x000000a200a37202 */ /* 0x000fe40000000f00 */
[----:B------:R-:W-:-:S07]  /*e930*/  MOV R89, R155 ;  /* 0x0000009b00597202 */ /* 0x000fce0000000f00 */
[----:B------:R-:W-:Y:S05]  /*e940*/  WARPSYNC.COLLECTIVE R88, `(.L_x_1275) ;  /* 0x0000000058087348 */ /* 0x000fea0003c00000 */
[----:B------:R0:W1:Y:S02]  /*e950*/  SHFL.DOWN P6, R155, R163, R159, R156 ;  /* 0x0800009fa39b7389 */ /* 0x00006400000c009c */
[----:B01----:R-:W-:Y:S01]  /*e960*/  ENDCOLLECTIVE ;  /* 0x000000000000791b */ /* 0x003fe20003800000 */
.L_x_1275:
[----:B------:R-:W-:Y:S01]  /*e970*/  MOV R88, R155 ;  /* 0x0000009b00587202 */ /* 0x000fe20000000f00 */
[----:B------:R-:W-:-:S04]  /*e980*/  HFMA2.MMA R155, -RZ, RZ, 0, 0 ;  /* 0x00000000ff9b7435 */ /* 0x000fc800000001ff */
        /* <DEDUP_REMOVED lines=8> */
.L_x_1276:
[----:B------:R-:W-:Y:S02]  /*ea10*/  MOV R89, R162 ;  /* 0x000000a200597202 */ /* 0x000fe40000000f00 */
[----:B------:R-:W-:-:S07]  /*ea20*/  MOV R164, R159 ;  /* 0x0000009f00a47202 */ /* 0x000fce0000000f00 */
[----:B------:R-:W-:Y:S05]  /*ea30*/  WARPSYNC.COLLECTIVE R88, `(.L_x_1277) ;  /* 0x0000000058087348 */ /* 0x000fea0003c00000 */
[----:B------:R0:W1:Y:S02]  /*ea40*/  SHFL.IDX P3, R159, R89, R155, R156 ;  /* 0x0000009b599f7389 */ /* 0x000064000006009c */
[----:B01----:R-:W-:Y:S01]  /*ea50*/  ENDCOLLECTIVE ;  /* 0x000000000000791b */ /* 0x003fe20003800000 */
.L_x_1277:
[----:B------:R-:W-:Y:S02]  /*ea60*/  MOV R89, R80 ;  /* 0x0000005000597202 */ /* 0x000fe40000000f00 */
[----:B------:R-:W-:Y:S01]  /*ea70*/  MOV R165, R159 ;  /* 0x0000009f00a57202 */ /* 0x000fe20000000f00 */
[----:B------:R-:W-:-:S11]  /*ea80*/  HFMA2.MMA R159, -RZ, RZ, 0, 5.9604644775390625e-08 ;  /* 0x00000001ff9f7435 */ /* 0x000fd600000001ff */
[----:B------:R-:W-:Y:S05]  /*ea90*/  WARPSYNC.COLLECTIVE R88, `(.L_x_1278) ;  /* 0x0000000058087348 */ /* 0x000fea0003c00000 */
[----:B------:R0:W1:Y:S02]  /*eaa0*/  SHFL.DOWN P6, R155, R163, R159, R156 ;  /* 0x0800009fa39b7389 */ /* 0x00006400000c009c */
[----:B01----:R-:W-:Y:S01]  /*eab0*/  ENDCOLLECTIVE ;  /* 0x000000000000791b */ /* 0x003fe20003800000 */
.L_x_1278:
[----:B------:R-:W-:Y:S02]  /*eac0*/  MOV R163, R162 ;  /* 0x000000a200a37202 */ /* 0x000fe40000000f00 */
[----:B------:R-:W-:-:S07]  /*ead0*/  MOV R161, R155 ;  /* 0x0000009b00a17202 */ /* 0x000fce0000000f00 */
[----:B------:R-:W-:Y:S05]  /*eae0*/  WARPSYNC.COLLECTIVE R88, `(.L_x_1279) ;  /* 0x0000000058087348 */ /* 0x000fea0003c00000 */
[----:B------:R0:W1:Y:S02]  /*eaf0*/  SHFL.DOWN P6, R155, R163, R159, R156 ;  /* 0x0800009fa39b7389 */ /* 0x00006400000c009c */
[----:B01----:R-:W-:Y:S01]  /*eb00*/  ENDCOLLECTIVE ;  /* 0x000000000000791b */ /* 0x003fe20003800000 */
.L_x_1279:
[----:B------:R-:W-:Y:S01]  /*eb10*/  MOV R162, R155 ;  /* 0x0000009b00a27202 */ /* 0x000fe20000000f00 */
[----:B------:R-:W-:-:S11]  /*eb20*/  HFMA2.MMA R155, -RZ, RZ, 0, 0 ;  /* 0x00000000ff9b7435 */ /* 0x000fd600000001ff */
[----:B------:R-:W-:Y:S05]  /*eb30*/  WARPSYNC.COLLECTIVE R88, `(.L_x_1280) ;  /* 0x0000000058087348 */ /* 0x000fea0003c00000 */
[----:B------:R0:W1:Y:S02]  /*eb40*/  SHFL.IDX P3, R159, R89, R155, R156 ;  /* 0x0000009b599f7389 */ /* 0x000064000006009c */
[----:B01----:R-:W-:Y:S01]  /*eb50*/  ENDCOLLECTIVE ;  /* 0x000000000000791b */ /* 0x003fe20003800000 */
.L_x_1280:
[----:B------:R-:W-:Y:S02]  /*eb60*/  MOV R89, R81 ;  /* 0x0000005100597202 */ /* 0x000fe40000000f00 */
[----:B------:R-:W-:-:S07]  /*eb70*/  MOV R163, R159 ;  /* 0x0000009f00a37202 */ /* 0x000fce0000000f00 */
[----:B------:R-:W-:Y:S05]  /*eb80*/  WARPSYNC.COLLECTIVE R88, `(.L_x_1281) ;  /* 0x0000000058087348 */ /* 0x000fea0003c00000 */
[----:B------:R0:W1:Y:S02]  /*eb90*/  SHFL.IDX P3, R159, R89, R155, R156 ;  /* 0x0000009b599f7389 */ /* 0x000064000006009c */
[----:B01----:R-:W-:Y:S01]  /*eba0*/  ENDCOLLECTIVE ;  /* 0x000000000000791b */ /* 0x003fe20003800000 */
.L_x_1281:
[----:B------:R-:W-:Y:S01]  /*ebb0*/  MOV R89, R159 ;  /* 0x0000009f00597202 */ /* 0x000fe20000000f00 */
[----:B------:R-:W-:Y:S06]  /*ebc0*/  BRA `(.L_x_1282) ;  /* 0xffffffa400107947 */ /* 0x000fec000383ffff */
.L_x_1283:
        /* <DEDUP_REMOVED lines=11> */
.L_x_10923:


//--------------------- .text._Z25selective_scan_bwd_kernelI32Selective_Scan_bwd_kernel_traitsILi128ELi16ELb0ELb1ELb1ELb0ELb0EffEEv12SSMParamsBwd --------------------------
	.section	.text._Z25selective_scan_bwd_kernelI32Selective_Scan_bwd_kernel_traitsILi128ELi16ELb0ELb1ELb1ELb0ELb0EffEEv12SSMParamsBwd,"ax",@progbits
	.align	128
        .global         _Z25selective_scan_bwd_kernelI32Selective_Scan_bwd_kernel_traitsILi128ELi16ELb0ELb1ELb1ELb0ELb0EffEEv12SSMParamsBwd
        .type           _Z25selective_scan_bwd_kernelI32Selective_Scan_bwd_kernel_traitsILi128ELi16ELb0ELb1ELb1ELb0ELb0EffEEv12SSMParamsBwd,@function
        .size           _Z25selective_scan_bwd_kernelI32Selective_Scan_bwd_kernel_traitsILi128ELi16ELb0ELb1ELb1ELb0ELb0EffEEv12SSMParamsBwd,(.L_x_10924 - _Z25selective_scan_bwd_kernelI32Selective_Scan_bwd_kernel_traitsILi128ELi16ELb0ELb1ELb1ELb0ELb0EffEEv12SSMParamsBwd)
        .other          _Z25selective_scan_bwd_kernelI32Selective_Scan_bwd_kernel_traitsILi128ELi16ELb0ELb1ELb1ELb0ELb0EffEEv12SSMParamsBwd,@"STO_CUDA_ENTRY STV_DEFAULT"
_Z25selective_scan_bwd_kernelI32Selective_Scan_bwd_kernel_traitsILi128ELi16ELb0ELb1ELb1ELb0ELb0EffEEv12SSMParamsBwd:
.text._Z25selective_scan_bwd_kernelI32Selective_Scan_bwd_kernel_traitsILi128ELi16ELb0ELb1ELb1ELb0ELb0EffEEv12SSMParamsBwd:
        /* <DEDUP_REMOVED lines=16> */
[----:B------:R-:W-:Y:S01]  /*0100*/  UMOV UR12, URZ ;  /* 0x0000003f000c7c82 */ /* 0x000fe20008000000 */
        /* <DEDUP_REMOVED lines=13> */
[----:B------:R-:W-:Y:S01]  /*01e0*/  IMAD.U32 R3, RZ, RZ, UR5 ;  /* 0x00000005ff037e24 */ /* 0x000fe2000f8e00ff */
[----:B------:R-:W-:Y:S01]  /*01f0*/  ULDC.64 UR4, c[0x0][0x310] ;  /* 0x0000c40000047ab9 */ /* 0x000fe20000000a00 */
[----:B------:R-:W-:Y:S01]  /*0200*/  ULDC.64 UR48, c[0x0][0x2d8] ;  /* 0x0000b60000307ab9 */ /* 0x000fe20000000a00 */
[----:B------:R-:W-:-:S02]  /*0210*/  MOV R5, UR7 ;  /* 0x0000000700057c02 */ /* 0x000fc40008000f00 */
[----:B------:R-:W2:Y:S01]  /*0220*/  @P0 LDG.E R2, desc[UR16][R2.64] ;  /* 0x0000001002020981 */ /* 0x000ea2000c1e1900 */
[----:B------:R-:W-:Y:S01]  /*0230*/  IMAD.U32 R0, RZ, RZ, UR30 ;  /* 0x0000001eff007e24 */ /* 0x000fe2000f8e00ff */
[----:B0-----:R-:W-:Y:S02]  /*0240*/  USHF.R.S32.HI UR38, URZ, 0x1f, UR37 ;  /* 0x0000001f3f267899 */ /* 0x001fe40008011425 */
[----:B------:R-:W3:Y:S01]  /*0250*/  @P1 LDG.E R4, desc[UR16][R4.64] ;  /* 0x0000001004041981 */ /* 0x000ee2000c1e1900 */
[----:B------:R-:W-:Y:S01]  /*0260*/  UISETP.NE.U32.AND UP0, UPT, UR4, URZ, UPT ;  /* 0x0000003f0400728c */ /* 0x000fe2000bf05070 */
[----:B------:R-:W-:Y:S01]  /*0270*/  IABS R0, R0 ;  /* 0x0000000000007213 */ /* 0x000fe20000000000 */
[----:B------:R-:W-:Y:S01]  /*0280*/  UIMAD UR4, UR38, UR22, URZ ;  /* 0x00000016260472a4 */ /* 0x000fe2000f8e023f */
[----:B------:R0:W-:Y:S01]  /*0290*/  STL [R1+0x118], RZ ;  /* 0x000118ff01007387 */ /* 0x0001e20000100800 */
[----:B------:R-:W-:Y:S01]  /*02a0*/  UISETP.NE.U32.AND UP1, UPT, UR26, URZ, UPT ;  /* 0x0000003f1a00728c */ /* 0x000fe2000bf25070 */
[----:B------:R-:W-:Y:S01]  /*02b0*/  R2UR UR31, R0 ;  /* 0x00000000001f72ca */ /* 0x000fe200000e0000 */
[----:B------:R-:W-:Y:S01]  /*02c0*/  UISETP.NE.AND.EX UP0, UPT, UR5, URZ, UPT, UP0 ;  /* 0x0000003f0500728c */ /* 0x000fe2000bf05300 */
[----:B------:R0:W-:Y:S01]  /*02d0*/  STL [R1+0x114], RZ ;  /* 0x000114ff01007387 */ /* 0x0001e20000100800 */
[----:B------:R-:W-:-:S02]  /*02e0*/  UIMAD UR23, UR37, UR23, UR4 ;  /* 0x00000017251772a4 */ /* 0x000fc4000f8e0204 */
[----:B------:R-:W-:Y:S01]  /*02f0*/  UISETP.NE.AND.EX UP1, UPT, UR27, URZ, UPT, UP1 ;  /* 0x0000003f1b00728c */ /* 0x000fe2000bf25310 */
[----:B------:R-:W-:Y:S01]  /*0300*/  ULDC.64 UR4, c[0x0][0x290] ;  /* 0x0000a40000047ab9 */ /* 0x000fe20000000a00 */
[----:B------:R-:W-:Y:S02]  /*0310*/  UISETP.NE.U32.AND UP2, UPT, UR40, URZ, UPT ;  /* 0x0000003f2800728c */ /* 0x000fe4000bf45070 */
[----:B------:R-:W-:Y:S01]  /*0320*/  UIMAD UR28, UR38, UR4, URZ ;  /* 0x00000004261c72a4 */ /* 0x000fe2000f8e023f */
[----:B------:R-:W-:-:S03]  /*0330*/  ULDC.64 UR6, c[0x0][0x328] ;  /* 0x0000ca0000067ab9 */ /* 0x000fc60000000a00 */
[----:B------:R-:W1:Y:S01]  /*0340*/  I2F.RP R0, UR31 ;  /* 0x0000001f00007d06 */ /* 0x000e620008209400 */
[----:B------:R-:W-:Y:S02]  /*0350*/  UIMAD UR28, UR37, UR5, UR28 ;  /* 0x00000005251c72a4 */ /* 0x000fe4000f8e021c */
[----:B------:R-:W-:Y:S02]  /*0360*/  @UP1 ULEA UR12, UP3, UR36, UR26, 0x2 ;  /* 0x0000001a240c1291 */ /* 0x000fe4000f86103f */
[----:B------:R-:W-:Y:S02]  /*0370*/  UIMAD.WIDE.U32 UR24, UR37, UR22, URZ ;  /* 0x00000016251872a5 */ /* 0x000fe4000f8e003f */
[----:B------:R-:W-:Y:S02]  /*0380*/  @UP1 ULEA.HI.X UR13, UR36, UR27, UR15, 0x2, UP3 ;  /* 0x0000001b240d1291 */ /* 0x000fe400098f140f */
[----:B------:R-:W-:Y:S02]  /*0390*/  UISETP.NE.AND.EX UP1, UPT, UR41, URZ, UPT, UP2 ;  /* 0x0000003f2900728c */ /* 0x000fe4000bf25320 */
[----:B------:R-:W-:-:S02]  /*03a0*/  UIMAD UR29, UR38, UR6, URZ ;  /* 0x00000006261d72a4 */ /* 0x000fc4000f8e023f */
[----:B------:R-:W-:Y:S01]  /*03b0*/  UIMAD UR22, UR38, UR8, URZ ;  /* 0x00000008261672a4 */ /* 0x000fe2000f8e023f */
[----:B-1----:R-:W1:Y:S01]  /*03c0*/  MUFU.RCP R0, R0 ;  /* 0x0000000000007308 */ /* 0x002e620000001000 */
[----:B------:R-:W-:Y:S02]  /*03d0*/  UIMAD.WIDE.U32 UR18, UR37, UR6, URZ ;  /* 0x00000006251272a5 */ /* 0x000fe4000f8e003f */
[----:B------:R-:W-:Y:S02]  /*03e0*/  UIMAD UR29, UR37, UR7, UR29 ;  /* 0x00000007251d72a4 */ /* 0x000fe4000f8e021d */
[----:B------:R-:W-:Y:S02]  /*03f0*/  UIMAD.WIDE.U32 UR6, UR37, UR8, URZ ;  /* 0x00000008250672a5 */ /* 0x000fe4000f8e003f */
[----:B------:R-:W-:Y:S02]  /*0400*/  UIMAD UR22, UR37, UR9, UR22 ;  /* 0x00000009251672a4 */ /* 0x000fe4000f8e0216 */
[----:B------:R-:W-:-:S02]  /*0410*/  UIMAD.WIDE.U32 UR20, UR37, UR4, URZ ;  /* 0x00000004251472a5 */ /* 0x000fc4000f8e003f */
[----:B------:R-:W-:Y:S02]  /*0420*/  UIMAD UR14, UR38, UR10, URZ ;  /* 0x0000000a260e72a4 */ /* 0x000fe4000f8e023f */
[----:B------:R-:W-:Y:S01]  /*0430*/  UIMAD.WIDE.U32 UR8, UR37, UR10, URZ ;  /* 0x0000000a250872a5 */ /* 0x000fe2000f8e003f */
[----:B------:R-:W-:Y:S02]  /*0440*/  UMOV UR4, URZ ;  /* 0x0000003f00047c82 */ /* 0x000fe40008000000 */
[----:B------:R-:W-:Y:S01]  /*0450*/  UMOV UR10, URZ ;  /* 0x0000003f000a7c82 */ /* 0x000fe20008000000 */
[----:B-1----:R-:W-:Y:S01]  /*0460*/  IADD3 R0, R0, 0xffffffe, RZ ;  /* 0x0ffffffe00007810 */ /* 0x002fe20007ffe0ff */
[----:B------:R-:W-:Y:S02]  /*0470*/  @UP1 ULEA UR10, UP2, UR36, UR40, 0x2 ;  /* 0x00000028240a1291 */ /* 0x000fe4000f84103f */
[----:B------:R-:W-:Y:S01]  /*0480*/  UIMAD UR14, UR37, UR11, UR14 ;  /* 0x0000000b250e72a4 */ /* 0x000fe2000f8e020e */
[----:B------:R-:W-:-:S02]  /*0490*/  ULDC.64 UR26, c[0x0][0x288] ;  /* 0x0000a200001a7ab9 */ /* 0x000fc40000000a00 */
[----:B------:R-:W1:Y:S01]  /*04a0*/  F2I.FTZ.U32.TRUNC.NTZ R0, R0 ;  /* 0x0000000000007305 */ /* 0x000e62000021f000 */
[----:B------:R-:W-:Y:S01]  /*04b0*/  UMOV UR11, URZ ;  /* 0x0000003f000b7c82 */ /* 0x000fe20008000000 */
[----:B------:R-:W-:Y:S02]  /*04c0*/  @UP1 ULEA.HI.X UR11, UR36, UR41, UR15, 0x2, UP2 ;  /* 0x00000029240b1291 */ /* 0x000fe400090f140f */
[----:B------:R-:W-:Y:S02]  /*04d0*/  UIMAD UR34, UR15, UR26, URZ ;  /* 0x0000001a0f2272a4 */ /* 0x000fe4000f8e023f */
[----:B------:R-:W-:Y:S02]  /*04e0*/  UIADD3 UR21, UR21, UR28, URZ ;  /* 0x0000001c15157290 */ /* 0x000fe4000fffe03f */
[----:B------:R-:W-:Y:S02]  /*04f0*/  UISETP.NE.AND UP1, UPT, UR30, URZ, UPT ;  /* 0x0000003f1e00728c */ /* 0x000fe4000bf25270 */
[----:B------:R-:W-:-:S02]  /*0500*/  UIADD3 UR19, UR19, UR29, URZ ;  /* 0x0000001d13137290 */ /* 0x000fc4000fffe03f */
[----:B------:R-:W-:Y:S02]  /*0510*/  UIADD3 UR7, UR7, UR22, URZ ;  /* 0x0000001607077290 */ /* 0x000fe4000fffe03f */
[----:B------:R-:W-:Y:S01]  /*0520*/  UIADD3 UR9, UR9, UR14, URZ ;  /* 0x0000000e09097290 */ /* 0x000fe2000fffe03f */
[----:B-1----:R-:W-:Y:S02]  /*0530*/  R2UR UR5, R0 ;  /* 0x00000000000572ca */ /* 0x002fe400000e0000 */
[----:B------:R-:W-:-:S04]  /*0540*/  IABS R0, UR36 ;  /* 0x0000002400007c13 */ /* 0x000fc80008000000 */
[----:B------:R-:W-:-:S07]  /*0550*/  R2UR UR35, R0 ;  /* 0x00000000002372ca */ /* 0x000fce00000e0000 */
        /* <DEDUP_REMOVED lines=25> */
[----:B------:R-:W-:Y:S02]  /*06f0*/  UISETP.GE.AND UP2, UPT, UR21, URZ, UPT ;  /* 0x0000003f1500728c */ /* 0x000fe4000bf46270 */
[----:B------:R-:W-:-:S02]  /*0700*/  USHF.R.S32.HI UR21, URZ, 0x1f, UR20 ;  /* 0x0000001f3f157899 */ /* 0x000fc40008011414 */
[----:B------:R-:W-:Y:S02]  /*0710*/  UIADD3 UR4, UP5, UR20, UR4, URZ ;  /* 0x0000000414047290 */ /* 0x000fe4000ffbe03f */
[----:B------:R-:W-:Y:S02]  /*0720*/  @!UP4 UIADD3 UR40, UR40, 0x1, URZ ;  /* 0x000000012828c890 */ /* 0x000fe4000fffe03f */
[----:B------:R-:W-:Y:S02]  /*0730*/  UIADD3.X UR23, UR21, UR5, UR23, UP5, !UPT ;  /* 0x0000000515177290 */ /* 0x000fe4000affe417 */
[----:B------:R-:W-:Y:S02]  /*0740*/  ULEA UR42, UP4, UR4, UR42, 0x2 ;  /* 0x0000002a042a7291 */ /* 0x000fe4000f88103f */
[----:B------:R-:W-:Y:S02]  /*0750*/  @UP3 UIADD3 UR40, UR40, 0x1, URZ ;  /* 0x0000000128283890 */ /* 0x000fe4000fffe03f */
[----:B------:R-:W-:-:S02]  /*0760*/  UIADD3 UR45, UP3, UR20, UR24, URZ ;  /* 0x00000018142d7290 */ /* 0x000fc4000ff7e03f */
[----:B------:R-:W-:Y:S02]  /*0770*/  ULEA.HI.X UR43, UR4, UR43, UR23, 0x2, UP4 ;  /* 0x0000002b042b7291 */ /* 0x000fe4000a0f1417 */
[----:B------:R-:W-:Y:S01]  /*0780*/  @!UP2 UIADD3 UR40, -UR40, URZ, URZ ;  /* 0x0000003f2828a290 */ /* 0x000fe2000fffe13f */
[----:B------:R-:W-:Y:S01]  /*0790*/  ULDC.64 UR4, c[0x0][0x2f8] ;  /* 0x0000be0000047ab9 */ /* 0x000fe20000000a00 */
[----:B------:R-:W-:Y:S02]  /*07a0*/  UIADD3.X UR24, UR21, UR25, UR33, UP3, !UPT ;  /* 0x0000001915187290 */ /* 0x000fe40009ffe421 */
[----:B------:R-:W-:Y:S02]  /*07b0*/  @!UP1 ULOP3.LUT UR40, URZ, UR30, URZ, 0x33, !UPT ;  /* 0x0000001e3f289292 */ /* 0x000fe4000f8e333f */
[----:B------:R-:W-:Y:S02]  /*07c0*/  ULEA UR44, UP3, UR45, UR4, 0x2 ;  /* 0x000000042d2c7291 */ /* 0x000fe4000f86103f */
[----:B------:R-:W-:-:S02]  /*07d0*/  USHF.R.S32.HI UR41, URZ, 0x1f, UR40 ;  /* 0x0000001f3f297899 */ /* 0x000fc40008011428 */
[----:B------:R-:W-:Y:S02]  /*07e0*/  ULEA.HI.X UR45, UR45, UR5, UR24, 0x2, UP3 ;  /* 0x000000052d2d7291 */ /* 0x000fe400098f1418 */
[----:B------:R-:W-:Y:S01]  /*07f0*/  UIMAD.WIDE.U32 UR18, UR36, UR26, UR18 ;  /* 0x0000001a241272a5 */ /* 0x000fe2000f8e0012 */
[----:B------:R-:W-:Y:S02]  /*0800*/  ULDC.64 UR4, c[0x0][0x258] ;  /* 0x0000960000047ab9 */ /* 0x000fe40000000a00 */
[----:B------:R-:W-:Y:S02]  /*0810*/  UIMAD UR22, UR41, UR4, URZ ;  /* 0x00000004291672a4 */ /* 0x000fe4000f8e023f */
[----:B------:R-:W-:Y:S02]  /*0820*/  UIADD3 UR18, UP2, UR20, UR18, URZ ;  /* 0x0000001214127290 */ /* 0x000fe4000ff5e03f */
[----:B------:R-:W-:Y:S02]  /*0830*/  UIMAD.WIDE.U32 UR6, UR40, UR4, UR6 ;  /* 0x00000004280672a5 */ /* 0x000fe4000f8e0006 */
[----:B------:R-:W-:-:S02]  /*0840*/  UIMAD UR22, UR40, UR5, UR22 ;  /* 0x00000005281672a4 */ /* 0x000fc4000f8e0216 */
[----:B------:R-:W-:Y:S01]  /*0850*/  UIADD3.X UR19, UR21, UR19, UR27, UP2, !UPT ;  /* 0x0000001315137290 */ /* 0x000fe200097fe41b */
[----:B------:R-:W-:Y:S01]  /*0860*/  ULDC.64 UR4, c[0x0][0x278] ;  /* 0x00009e0000047ab9 */ /* 0x000fe20000000a00 */
[----:B------:R-:W-:Y:S02]  /*0870*/  ULEA UR46, UP1, UR18, UR46, 0x2 ;  /* 0x0000002e122e7291 */ /* 0x000fe4000f82103f */
[----:B------:R-:W-:Y:S02]  /*0880*/  UIMAD UR14, UR41, UR4, URZ ;  /* 0x00000004290e72a4 */ /* 0x000fe4000f8e023f */
[----:B------:R-:W-:Y:S02]  /*0890*/  ULEA.HI.X UR47, UR18, UR47, UR19, 0x2, UP1 ;  /* 0x0000002f122f7291 */ /* 0x000fe400088f1413 */
[----:B------:R-:W-:Y:S02]  /*08a0*/  UIADD3 UR6, UP1, UR20, UR6, URZ ;  /* 0x0000000614067290 */ /* 0x000fe4000ff3e03f */
[----:B------:R-:W-:-:S02]  /*08b0*/  UIADD3 UR7, UR7, UR22, URZ ;  /* 0x0000001607077290 */ /* 0x000fc4000fffe03f */
[----:B------:R-:W-:Y:S02]  /*08c0*/  UIMAD UR18, UR40, UR5, UR14 ;  /* 0x00000005281272a4 */ /* 0x000fe4000f8e020e */
[----:B------:R-:W-:Y:S01]  /*08d0*/  ULEA UR48, UP2, UR6, UR48, 0x2 ;  /* 0x0000003006307291 */ /* 0x000fe2000f84103f */
[----:B------:R-:W-:Y:S01]  /*08e0*/  @UP0 ULDC UR14, c[0x0][0x214] ;  /* 0x00008500000e0ab9 */ /* 0x000fe20000000800 */
[----:B------:R-:W-:Y:S02]  /*08f0*/  UIADD3.X UR7, UR21, UR7, URZ, UP1, !UPT ;  /* 0x0000000715077290 */ /* 0x000fe40008ffe43f */
[----:B------:R-:W-:Y:S02]  /*0900*/  UIMAD.WIDE.U32 UR8, UR40, UR4, UR8 ;  /* 0x00000004280872a5 */ /* 0x000fe4000f8e0008 */
[----:B------:R-:W-:Y:S02]  /*0910*/  @UP0 UIMAD UR14, UR37, UR14, UR36 ;  /* 0x0000000e250e02a4 */ /* 0x000fe4000f8e0224 */
[----:B------:R-:W-:-:S02]  /*0920*/  UISETP.GE.AND UP1, UPT, UR15, 0x1, UPT ;  /* 0x000000010f00788c */ /* 0x000fc4000bf26270 */
[----:B------:R-:W-:Y:S02]  /*0930*/  ULEA.HI.X UR49, UR6, UR49, UR7, 0x2, UP2 ;  /* 0x0000003106317291 */ /* 0x000fe400090f1407 */
[----:B------:R-:W-:Y:S02]  /*0940*/  UIADD3 UR20, UP2, UR20, UR8, URZ ;  /* 0x0000000814147290 */ /* 0x000fe4000ff5e03f */
[----:B------:R-:W-:Y:S01]  /*0950*/  @UP0 UIMAD UR14, UR14, UR15, URZ ;  /* 0x0000000f0e0e02a4 */ /* 0x000fe2000f8e023f */
[----:B------:R-:W-:Y:S01]  /*0960*/  UMOV UR4, URZ ;  /* 0x0000003f00047c82 */ /* 0x000fe20008000000 */
[----:B------:R-:W-:Y:S01]  /*0970*/  ULDC.64 UR6, c[0x0][0x2e0] ;  /* 0x0000b80000067ab9 */ /* 0x000fe20000000a00 */
[----:B------:R-:W-:Y:S01]  /*0980*/  @UP0 ULDC UR19, c[0x0][0x21c] ;  /* 0x0000870000130ab9 */ /* 0x000fe20000000800 */
[----:B------:R-:W-:Y:S02]  /*0990*/  ULEA UR50, UP3, UR20, UR6, 0x2 ;  /* 0x0000000614327291 */ /* 0x000fe4000f86103f */
[----:B------:R-:W-:-:S02]  /*09a0*/  @UP0 UIMAD UR6, UR14, UR19, URZ ;  /* 0x000000130e0602a4 */ /* 0x000fc4000f8e023f */
[----:B------:R-:W-:Y:S01]  /*09b0*/  UIADD3 UR18, UR9, UR18, URZ ;  /* 0x0000001209127290 */ /* 0x000fe2000fffe03f */
[----:B------:R-:W-:Y:S01]  /*09c0*/  @UP0 ULDC.64 UR14, c[0x0][0x310] ;  /* 0x0000c400000e0ab9 */ /* 0x000fe20000000a00 */
[----:B------:R-:W-:Y:S01]  /*09d0*/  UMOV UR5, URZ ;  /* 0x0000003f00057c82 */ /* 0x000fe20008000000 */
[----:B------:R-:W-:Y:S02]  /*09e0*/  @UP0 UIMAD.WIDE UR14, UR6, 0x8, UR14 ;  /* 0x00000008060e08a5 */ /* 0x000fe4000f8e020e */
[----:B------:R-:W-:-:S04]  /*09f0*/  UIADD3.X UR51, UR21, UR18, URZ, UP2, !UPT ;  /* 0x0000001215337290 */ /* 0x000fc800097fe43f */
        /* <DEDUP_REMOVED lines=12> */
[----:B-1----:R-:W-:-:S06]  /*0ac0*/  ULEA UR6, UR7, UR6, 0x18 ;  /* 0x0000000607067291 */ /* 0x002fcc000f8ec03f */
[----:B------:R-:W-:Y:S01]  /*0ad0*/  MOV R46, UR6 ;  /* 0x00000006002e7c02 */ /* 0x000fe20008000f00 */
[----:B------:R-:W-:Y:S01]  /*0ae0*/  UMOV UR6, URZ ;  /* 0x0000003f00067c82 */ /* 0x000fe20008000000 */
[----:B0-----:R-:W-:-:S04]  /*0af0*/  SHF.R.S32.HI R0, RZ, 0x1f, R47 ;  /* 0x0000001fff007819 */ /* 0x001fc8000001142f */
[----:B------:R-:W-:-:S04]  /*0b00*/  LEA.HI R0, R0, R47, RZ, 0x5 ;  /* 0x0000002f00007211 */ /* 0x000fc800078f28ff */
[----:B------:R-:W-:-:S05]  /*0b10*/  SHF.R.S32.HI R3, RZ, 0x5, R0 ;  /* 0x00000005ff037819 */ /* 0x000fca0000011400 */
[----:B------:R-:W-:-:S05]  /*0b20*/  IMAD R0, R3, 0x4, R46 ;  /* 0x0000000403007824 */ /* 0x000fca00078e022e */
[----:B------:R2:W-:Y:S02]  /*0b30*/  STL [R1+0x110], R0 ;  /* 0x0001100001007387 */ /* 0x0005e40000100800 */
.L_x_1335:
[----:B------:R-:W-:Y:S01]  /*0b40*/  ULDC UR52, c[0x0][0x224] ;  /* 0x0000890000347ab9 */ /* 0x000fe20000000800 */
[----:B------:R-:W-:Y:S01]  /*0b50*/  SHF.L.U32 R67, R47, 0x4, RZ ;  /* 0x000000042f437819 */ /* 0x000fe200000006ff */
[----:B------:R-:W-:Y:S01]  /*0b60*/  UIADD3 UR52, -UR6, UR52, URZ ;  /* 0x0000003406347290 */ /* 0x000fe2000fffe13f */
[----:B------:R-:W-:Y:S01]  /*0b70*/  MOV R2, UR42 ;  /* 0x0000002a00027c02 */ /* 0x000fe20008000f00 */
[----:B------:R-:W-:Y:S01]  /*0b80*/  ULDC UR60, c[0x0][0x218] ;  /* 0x00008600003c7ab9 */ /* 0x000fe20000000800 */
[----:B------:R-:W-:Y:S01]  /*0b90*/  LOP3.LUT R45, R67, 0xfffffe00, RZ, 0xc0, !PT ;  /* 0xfffffe00432d7812 */ /* 0x000fe200078ec0ff */
[----:B------:R-:W-:Y:S01]  /*0ba0*/  ULEA UR53, UR52, 0xfffff800, 0xb ;  /* 0xfffff80034357891 */ /* 0x000fe2000f8e583f */
[----:B------:R-:W-:Y:S01]  /*0bb0*/  IMAD.U32 R3, RZ, RZ, UR43 ;  /* 0x0000002bff037e24 */ /* 0x000fe2000f8e00ff */
[----:B------:R-:W-:Y:S02]  /*0bc0*/  CS2R R4, SRZ ;  /* 0x0000000000047805 */ /* 0x000fe4000001ff00 */
[----:B--2---:R-:W-:Y:S01]  /*0bd0*/  LOP3.LUT R0, R45, 0x1f, R47, 0xf8, !PT ;  /* 0x0000001f2d007812 */ /* 0x004fe200078ef82f */
        /* <DEDUP_REMOVED lines=11> */
[----:B------:R-:W-:Y:S02]  /*0c90*/  ISETP.GE.AND P0, PT, R43, UR60, PT ;  /* 0x0000003c2b007c0c */ /* 0x000fe4000bf06270 */
[----:B------:R-:W-:Y:S02]  /*0ca0*/  CS2R R48, SRZ ;  /* 0x0000000000307805 */ /* 0x000fe4000001ff00 */
[C---:B------:R-:W-:Y:S02]  /*0cb0*/  LOP3.LUT R42, R0.reuse, 0x60, RZ, 0xfc, !PT ;  /* 0x00000060002a7812 */ /* 0x040fe400078efcff */
[----:B------:R-:W-:Y:S02]  /*0cc0*/  CS2R R50, SRZ ;  /* 0x0000000000327805 */ /* 0x000fe4000001ff00 */
[----:B------:R-:W-:-:S02]  /*0cd0*/  LOP3.LUT R41, R0, 0x80, RZ, 0xfc, !PT ;  /* 0x0000008000297812 */ /* 0x000fc400078efcff */
[----:B------:R-:W-:Y:S02]  /*0ce0*/  CS2R R52, SRZ ;  /* 0x0000000000347805 */ /* 0x000fe4000001ff00 */
[C---:B------:R-:W-:Y:S01]  /*0cf0*/  LOP3.LUT R40, R0.reuse, 0xa0, RZ, 0xfc, !PT ;  /* 0x000000a000287812 */ /* 0x040fe200078efcff */
[----:B------:R-:W0:Y:S01]  /*0d00*/  S2R R54, SR_LANEID ;  /* 0x0000000000367919 */ /* 0x000e220000000000 */
[C---:B------:R-:W-:Y:S01]  /*0d10*/  LOP3.LUT R39, R0.reuse, 0xc0, RZ, 0xfc, !PT ;  /* 0x000000c000277812 */ /* 0x040fe200078efcff */
[----:B------:R-:W-:Y:S01]  /*0d20*/  ULDC UR7, c[0x0][0x21c] ;  /* 0x0000870000077ab9 */ /* 0x000fe20000000800 */
[----:B------:R-:W-:Y:S02]  /*0d30*/  LOP3.LUT R38, R0, 0xe0, RZ, 0xfc, !PT ;  /* 0x000000e000267812 */ /* 0x000fe400078efcff */
[----:B------:R-:W-:Y:S02]  /*0d40*/  ISETP.GE.AND P4, PT, R42, UR60, PT ;  /* 0x0000003c2a007c0c */ /* 0x000fe4000bf86270 */
[----:B------:R-:W-:-:S02]  /*0d50*/  LOP3.LUT R37, R0, 0x100, RZ, 0xfc, !PT ;  /* 0x0000010000257812 */ /* 0x000fc400078efcff */
[----:B------:R-:W-:Y:S02]  /*0d60*/  ISETP.GE.AND P6, PT, R41, UR60, PT ;  /* 0x0000003c29007c0c */ /* 0x000fe4000bfc6270 */
[----:B------:R-:W-:Y:S02]  /*0d70*/  LOP3.LUT R36, R0, 0x120, RZ, 0xfc, !PT ;  /* 0x0000012000247812 */ /* 0x000fe400078efcff */
[----:B------:R-:W-:Y:S01]  /*0d80*/  ISETP.GE.AND P5, PT, R40, UR60, PT ;  /* 0x0000003c28007c0c */ /* 0x000fe2000bfa6270 */
[----:B------:R-:W2:Y:S01]  /*0d90*/  @!P2 LDG.E R4, desc[UR16][R2.64] ;  /* 0x000000100204a981 */ /* 0x000ea2000c1e1900 */
[----:B------:R-:W-:Y:S02]  /*0da0*/  ISETP.GE.AND P3, PT, R39, UR60, PT ;  /* 0x0000003c27007c0c */ /* 0x000fe4000bf66270 */
[----:B------:R-:W-:Y:S01]  /*0db0*/  ISETP.GE.AND P2, PT, R38, UR60, PT ;  /* 0x0000003c26007c0c */ /* 0x000fe2000bf46270 */
[----:B------:R-:W3:Y:S01]  /*0dc0*/  @!P1 LDG.E R5, desc[UR16][R2.64+0x80] ;  /* 0x0000801002059981 */ /* 0x000ee2000c1e1900 */
[----:B------:R-:W-:-:S02]  /*0dd0*/  ISETP.GE.AND P1, PT, R37, UR60, PT ;  /* 0x0000003c25007c0c */ /* 0x000fc4000bf26270 */
[----:B------:R-:W-:Y:S01]  /*0de0*/  LOP3.LUT R35, R0, 0x140, RZ, 0xfc, !PT ;  /* 0x0000014000237812 */ /* 0x000fe200078efcff */
[----:B------:R-:W4:Y:S01]  /*0df0*/  @!P0 LDG.E R6, desc[UR16][R2.64+0x100] ;  /* 0x0001001002068981 */ /* 0x000f22000c1e1900 */
[----:B------:R-:W-:Y:S02]  /*0e00*/  ISETP.GE.AND P0, PT, R36, UR60, PT ;  /* 0x0000003c24007c0c */ /* 0x000fe4000bf06270 */
        /* <DEDUP_REMOVED lines=8> */
[----:B------:R-:W-:Y:S02]  /*0e90*/  LOP3.LUT R30, R0, 0x1e0, RZ, 0xfc, !PT ;  /* 0x000001e0001e7812 */ /* 0x000fe400078efcff */
        /* <DEDUP_REMOVED lines=16> */
[C---:B------:R-:W-:Y:S01]  /*0fa0*/  IADD3 R15, R14.reuse, 0x20, RZ ;  /* 0x000000200e0f7810 */ /* 0x040fe20007ffe0ff */
[C---:B------:R-:W-:Y:S01]  /*0fb0*/  VIADD R17, R14.reuse, 0x40 ;  /* 0x000000400e117836 */ /* 0x040fe20000000000 */
[C---:B------:R-:W-:Y:S01]  /*0fc0*/  IADD3 R19, R14.reuse, 0x60, RZ ;  /* 0x000000600e137810 */ /* 0x040fe20007ffe0ff */
[C---:B------:R-:W-:Y:S01]  /*0fd0*/  VIADD R23, R14.reuse, 0xa0 ;  /* 0x000000a00e177836 */ /* 0x040fe20000000000 */
[C---:B------:R-:W-:Y:S02]  /*0fe0*/  IADD3 R21, R14.reuse, 0x80, RZ ;  /* 0x000000800e157810 */ /* 0x040fe40007ffe0ff */
[CC--:B------:R-:W-:Y:S02]  /*0ff0*/  LEA.HI.SX32 R29, R14.reuse, R14.reuse, 0x1b ;  /* 0x0000000e0e1d7211 */ /* 0x0c0fe400078fdaff */
[----:B------:R-:W-:Y:S02]  /*1000*/  LEA.HI.SX32 R15, R15, R14, 0x1b ;  /* 0x0000000e0f0f7211 */ /* 0x000fe400078fdaff */
[C---:B------:R-:W-:Y:S01]  /*1010*/  IADD3 R27, R14.reuse, 0xe0, RZ ;  /* 0x000000e00e1b7810 */ /* 0x040fe20007ffe0ff */
[C---:B------:R-:W-:Y:S01]  /*1020*/  VIADD R57, R14.reuse, 0x100 ;  /* 0x000001000e397836 */ /* 0x040fe20000000000 */
[----:B------:R-:W-:-:S02]  /*1030*/  IADD3 R25, R14, 0xc0, RZ ;  /* 0x000000c00e197810 */ /* 0x000fc40007ffe0ff */
[-C--:B------:R-:W-:Y:S02]  /*1040*/  LEA.HI.SX32 R17, R17, R14.reuse, 0x1b ;  /* 0x0000000e11117211 */ /* 0x080fe400078fdaff */
[-C--:B------:R-:W-:Y:S02]  /*1050*/  LEA.HI.SX32 R19, R19, R14.reuse, 0x1b ;  /* 0x0000000e13137211 */ /* 0x080fe400078fdaff */
[----:B------:R-:W-:Y:S01]  /*1060*/  LEA.HI.SX32 R21, R21, R14, 0x1b ;  /* 0x0000000e15157211 */ /* 0x000fe200078fdaff */
[----:B------:R-:W-:Y:S01]  /*1070*/  IMAD R28, R15, 0x4, R46 ;  /* 0x000000040f1c7824 */ /* 0x000fe200078e022e */
[----:B------:R-:W-:Y:S02]  /*1080*/  LEA R29, R29, R46, 0x2 ;  /* 0x0000002e1d1d7211 */ /* 0x000fe400078e10ff */
[----:B------:R-:W-:Y:S02]  /*1090*/  IADD3 R59, R14, 0x120, RZ ;  /* 0x000001200e3b7810 */ /* 0x000fe40007ffe0ff */
[----:B------:R-:W-:-:S02]  /*10a0*/  LEA.HI.SX32 R23, R23, R14, 0x1b ;  /* 0x0000000e17177211 */ /* 0x000fc400078fdaff */
[-C--:B------:R-:W-:Y:S02]  /*10b0*/  LEA.HI.SX32 R55, R27, R14.reuse, 0x1b ;  /* 0x0000000e1b377211 */ /* 0x080fe400078fdaff */
[----:B-1----:R-:W-:Y:S02]  /*10c0*/  LEA.HI.SX32 R3, R25, R14, 0x1b ;  /* 0x0000000e19037211 */ /* 0x002fe400078fdaff */
[-C--:B------:R-:W-:Y:S01]  /*10d0*/  LEA R27, R17, R46.reuse, 0x2 ;  /* 0x0000002e111b7211 */ /* 0x080fe200078e10ff */
[----:B------:R-:W-:Y:S01]  /*10e0*/  IMAD R25, R21, 0x4, R46 ;  /* 0x0000000415197824 */ /* 0x000fe200078e022e */
[----:B------:R-:W-:Y:S02]  /*10f0*/  LEA R26, R19, R46, 0x2 ;  /* 0x0000002e131a7211 */ /* 0x000fe400078e10ff */
[-C--:B------:R-:W-:Y:S02]  /*1100*/  LEA.HI.SX32 R57, R57, R14.reuse, 0x1b ;  /* 0x0000000e39397211 */ /* 0x080fe400078fdaff */
[----:B------:R-:W-:-:S02]  /*1110*/  LEA.HI.SX32 R59, R59, R14, 0x1b ;  /* 0x0000000e3b3b7211 */ /* 0x000fc400078fdaff */
[-C--:B------:R-:W-:Y:S01]  /*1120*/  LEA R24, R23, R46.reuse, 0x2 ;  /* 0x0000002e17187211 */ /* 0x080fe200078e10ff */
[----:B------:R-:W-:Y:S01]  /*1130*/  IMAD R22, R55, 0x4, R46 ;  /* 0x0000000437167824 */ /* 0x000fe200078e022e */
[-C--:B------:R-:W-:Y:S01]  /*1140*/  LEA R23, R3, R46.reuse, 0x2 ;  /* 0x0000002e03177211 */ /* 0x080fe200078e10ff */
[C---:B------:R-:W-:Y:S01]  /*1150*/  VIADD R63, R14.reuse, 0x160 ;  /* 0x000001600e3f7836 */ /* 0x040fe20000000000 */
[C---:B------:R-:W-:Y:S02]  /*1160*/  IADD3 R61, R14.reuse, 0x140, RZ ;  /* 0x000001400e3d7810 */ /* 0x040fe40007ffe0ff */
[-C--:B------:R-:W-:Y:S02]  /*1170*/  LEA R21, R57, R46.reuse, 0x2 ;  /* 0x0000002e39157211 */ /* 0x080fe400078e10ff */
[----:B------:R-:W-:Y:S01]  /*1180*/  LEA R20, R59, R46, 0x2 ;  /* 0x0000002e3b147211 */ /* 0x000fe200078e10ff */
[C---:B------:R-:W-:Y:S01]  /*1190*/  VIADD R69, R14.reuse, 0x1c0 ;  /* 0x000001c00e457836 */ /* 0x040fe20000000000 */
[----:B------:R-:W-:-:S02]  /*11a0*/  IADD3 R65, R14, 0x180, RZ ;  /* 0x000001800e417810 */ /* 0x000fc40007ffe0ff */
[C---:B------:R-:W-:Y:S02]  /*11b0*/  IADD3 R67, R14.reuse, 0x1a0, RZ ;  /* 0x000001a00e437810 */ /* 0x040fe40007ffe0ff */
[-C--:B------:R-:W-:Y:S02]  /*11c0*/  LEA.HI.SX32 R61, R61, R14.reuse, 0x1b ;  /* 0x0000000e3d3d7211 */ /* 0x080fe400078fdaff */
[----:B------:R-:W-:Y:S02]  /*11d0*/  IADD3 R71, R14, 0x1e0, RZ ;  /* 0x000001e00e477810 */ /* 0x000fe40007ffe0ff */
[-C--:B------:R-:W-:Y:S02]  /*11e0*/  LEA.HI.SX32 R63, R63, R14.reuse, 0x1b ;  /* 0x0000000e3f3f7211 */ /* 0x080fe400078fdaff */
[-C--:B------:R-:W-:Y:S02]  /*11f0*/  LEA.HI.SX32 R65, R65, R14.reuse, 0x1b ;  /* 0x0000000e41417211 */ /* 0x080fe400078fdaff */
[-C--:B------:R-:W-:Y:S01]  /*1200*/  LEA.HI.SX32 R67, R67, R14.reuse, 0x1b ;  /* 0x0000000e43437211 */ /* 0x080fe200078fdaff */
[----:B------:R-:W-:Y:S01]  /*1210*/  IMAD R19, R61, 0x4, R46 ;  /* 0x000000043d137824 */ /* 0x000fe200078e022e */
[----:B------:R-:W-:-:S02]  /*1220*/  LEA.HI.SX32 R69, R69, R14, 0x1b ;  /* 0x0000000e45457211 */ /* 0x000fc400078fdaff */
[----:B------:R-:W-:Y:S02]  /*1230*/  LEA.HI.SX32 R71, R71, R14, 0x1b ;  /* 0x0000000e47477211 */ /* 0x000fe400078fdaff */
[-C--:B------:R-:W-:Y:S01]  /*1240*/  LEA R18, R63, R46.reuse, 0x2 ;  /* 0x0000002e3f127211 */ /* 0x080fe200078e10ff */
[----:B------:R-:W-:Y:S01]  /*1250*/  IMAD R16, R67, 0x4, R46 ;  /* 0x0000000443107824 */ /* 0x000fe200078e022e */
[-C--:B------:R-:W-:Y:S02]  /*1260*/  LEA R17, R65, R46.reuse, 0x2 ;  /* 0x0000002e41117211 */ /* 0x080fe400078e10ff */
[-C--:B------:R-:W-:Y:S02]  /*1270*/  LEA R15, R69, R46.reuse, 0x2 ;  /* 0x0000002e450f7211 */ /* 0x080fe400078e10ff */
[----:B------:R-:W-:Y:S02]  /*1280*/  LEA R14, R71, R46, 0x2 ;  /* 0x0000002e470e7211 */ /* 0x000fe400078e10ff */
[----:B------:R-:W-:-:S02]  /*1290*/  ISETP.GE.AND P2, PT, R0, UR60, PT ;  /* 0x0000003c00007c0c */ /* 0x000fc4000bf46270 */
[----:B------:R-:W-:Y:S01]  /*12a0*/  ISETP.GE.AND P1, PT, R44, UR60, PT ;  /* 0x0000003c2c007c0c */ /* 0x000fe2000bf26270 */
[----:B------:R-:W-:Y:S01]  /*12b0*/  IMAD.U32 R2, RZ, RZ, UR44 ;  /* 0x0000002cff027e24 */ /* 0x000fe2000f8e00ff */
[----:B------:R-:W-:Y:S02]  /*12c0*/  MOV R3, UR45 ;  /* 0x0000002d00037c02 */ /* 0x000fe40008000f00 */
[----:B------:R-:W-:Y:S01]  /*12d0*/  ISETP.GE.AND P0, PT, R43, UR60, PT ;  /* 0x0000003c2b007c0c */ /* 0x000fe2000bf06270 */
[----:B------:R-:W-:Y:S01]  /*12e0*/  IMAD.WIDE R2, R0, 0x4, R2 ;  /* 0x0000000400027825 */ /* 0x000fe200078e0202 */
[----:B------:R-:W-:Y:S02]  /*12f0*/  ISETP.GE.AND P4, PT, R42, UR60, PT ;  /* 0x0000003c2a007c0c */ /* 0x000fe4000bf86270 */
[----:B------:R-:W-:Y:S02]  /*1300*/  ISETP.GE.AND P6, PT, R41, UR60, PT ;  /* 0x0000003c29007c0c */ /* 0x000fe4000bfc6270 */
[----:B------:R-:W-:-:S02]  /*1310*/  ISETP.GE.AND P5, PT, R40, UR60, PT ;  /* 0x0000003c28007c0c */ /* 0x000fc4000bfa6270 */
[----:B------:R-:W-:Y:S02]  /*1320*/  ISETP.GE.AND P3, PT, R39, UR60, PT ;  /* 0x0000003c27007c0c */ /* 0x000fe4000bf66270 */
[----:B------:R-:W-:Y:S01]  /*1330*/  CS2R R56, SRZ ;  /* 0x0000000000387805 */ /* 0x000fe2000001ff00 */
        /* <DEDUP_REMOVED lines=9> */
[----:B------:R0:W-:Y:S02]  /*13d0*/  STS [R20+0x480], R13 ;  /* 0x0004800d14007388 */ /* 0x0001e40000000800 */
[----:B0-----:R-:W-:-:S02]  /*13e0*/  IMAD R13, R54, 0x10, R45 ;  /* 0x00000010360d7824 */ /* 0x001fc400078e022d */
[----:B------:R-:W-:Y:S03]  /*13f0*/  STS [R19+0x500], R48 ;  /* 0x0005003013007388 */ /* 0x000fe60000000800 */
[----:B------:R-:W-:Y:S01]  /*1400*/  LEA.HI.SX32 R5, R13, R13, 0x1b ;  /* 0x0000000d0d057211 */ /* 0x000fe200078fdaff */
[----:B------:R0:W-:Y:S03]  /*1410*/  STS [R18+0x580], R49 ;  /* 0x0005803112007388 */ /* 0x0001e60000000800 */
[----:B------:R-:W-:Y:S01]  /*1420*/  LEA R12, R5, R46, 0x2 ;  /* 0x0000002e050c7211 */ /* 0x000fe200078e10ff */
[----:B------:R-:W-:Y:S04]  /*1430*/  STS [R17+0x600], R50 ;  /* 0x0006003211007388 */ /* 0x000fe80000000800 */
        /* <DEDUP_REMOVED lines=22> */
[----:B------:R-:W-:-:S02]  /*15a0*/  CS2R R6, SRZ ;  /* 0x0000000000067805 */ /* 0x000fc4000001ff00 */
[----:B------:R-:W-:Y:S02]  /*15b0*/  CS2R R8, SRZ ;  /* 0x0000000000087805 */ /* 0x000fe4000001ff00 */
[----:B0-----:R-:W-:Y:S02]  /*15c0*/  CS2R R48, SRZ ;  /* 0x0000000000307805 */ /* 0x001fe4000001ff00 */
[----:B-1----:R-:W-:Y:S02]  /*15d0*/  CS2R R50, SRZ ;  /* 0x0000000000327805 */ /* 0x002fe4000001ff00 */
[----:B--2---:R-:W-:Y:S01]  /*15e0*/  CS2R R52, SRZ ;  /* 0x0000000000347805 */ /* 0x004fe2000001ff00 */
        /* <DEDUP_REMOVED lines=19> */
[----:B------:R-:W-:Y:S01]  /*1720*/  MOV R5, RZ ;  /* 0x000000ff00057202 */ /* 0x000fe20000000f00 */
[----:B------:R-:W5:Y:S04]  /*1730*/  @!P0 LDG.E R53, desc[UR16][R2.64+0x480] ;  /* 0x0004801002358981 */ /* 0x000f68000c1e1900 */
[----:B------:R-:W5:Y:S04]  /*1740*/  @!P4 LDG.E R52, desc[UR16][R2.64+0x500] ;  /* 0x000500100234c981 */ /* 0x000f68000c1e1900 */
[----:B------:R-:W5:Y:S04]  /*1750*/  @!P6 LDG.E R55, desc[UR16][R2.64+0x580] ;  /* 0x000580100237e981 */ /* 0x000f68000c1e1900 */
[----:B------:R-:W5:Y:S04]  /*1760*/  @!P5 LDG.E R54, desc[UR16][R2.64+0x600] ;  /* 0x000600100236d981 */ /* 0x000f68000c1e1900 */
[----:B------:R-:W5:Y:S04]  /*1770*/  @!P3 LDG.E R5, desc[UR16][R2.64+0x680] ;  /* 0x000680100205b981 */ /* 0x000f68000c1e1900 */
[----:B------:R-:W5:Y:S04]  /*1780*/  @!P2 LDG.E R56, desc[UR16][R2.64+0x700] ;  /* 0x000700100238a981 */ /* 0x000f68000c1e1900 */
[----:B------:R-:W5:Y:S01]  /*1790*/  @!P1 LDG.E R57, desc[UR16][R2.64+0x780] ;  /* 0x0007801002399981 */ /* 0x000f62000c1e1900 */
[----:B------:R-:W-:-:S02]  /*17a0*/  ISETP.GE.AND P2, PT, R0, UR60, PT ;  /* 0x0000003c00007c0c */ /* 0x000fc4000bf46270 */
[----:B------:R-:W-:Y:S01]  /*17b0*/  ISETP.GE.AND P1, PT, R44, UR60, PT ;  /* 0x0000003c2c007c0c */ /* 0x000fe2000bf26270 */
        /* <DEDUP_REMOVED lines=44> */
[----:B------:R-:W-:Y:S01]  /*1a80*/  MOV R3, UR47 ;  /* 0x0000002f00037c02 */ /* 0x000fe20008000f00 */
[----:B------:R-:W-:Y:S01]  /*1a90*/  IMAD.U32 R2, RZ, RZ, UR46 ;  /* 0x0000002eff027e24 */ /* 0x000fe2000f8e00ff */
[----:B------:R-:W-:Y:S01]  /*1aa0*/  CS2R R4, SRZ ;  /* 0x0000000000047805 */ /* 0x000fe2000001ff00 */
[----:B0-----:R-:W-:Y:S04]  /*1ab0*/  STL [R1+0x98], R52 ;  /* 0x0000983401007387 */ /* 0x001fe80000100800 */
[----:B------:R-:W0:Y:S01]  /*1ac0*/  LDS R52, [R12+0x3c] ;  /* 0x00003c000c347984 */ /* 0x000e220000000800 */
[----:B------:R-:W-:Y:S01]  /*1ad0*/  CS2R R6, SRZ ;  /* 0x0000000000067805 */ /* 0x000fe2000001ff00 */
[----:B------:R-:W-:Y:S01]  /*1ae0*/  IMAD.WIDE R2, R0, 0x4, R2 ;  /* 0x0000000400027825 */ /* 0x000fe200078e0202 */
[----:B------:R-:W-:Y:S01]  /*1af0*/  BAR.SYNC.DEFER_BLOCKING 0x0 ;  /* 0x0000000000007b1d */ /* 0x000fe20000010000 */
[----:B------:R-:W-:-:S02]  /*1b00*/  ISETP.GE.AND P0, PT, R43, UR60, PT ;  /* 0x0000003c2b007c0c */ /* 0x000fc4000bf06270 */
[----:B------:R-:W-:Y:S02]  /*1b10*/  ISETP.GE.AND P4, PT, R42, UR60, PT ;  /* 0x0000003c2a007c0c */ /* 0x000fe4000bf86270 */
[----:B------:R-:W-:Y:S02]  /*1b20*/  ISETP.GE.AND P6, PT, R41, UR60, PT ;  /* 0x0000003c29007c0c */ /* 0x000fe4000bfc6270 */
[----:B------:R-:W-:Y:S02]  /*1b30*/  ISETP.GE.AND P5, PT, R40, UR60, PT ;  /* 0x0000003c28007c0c */ /* 0x000fe4000bfa6270 */
[----:B------:R-:W-:Y:S02]  /*1b40*/  ISETP.GE.AND P3, PT, R39, UR60, PT ;  /* 0x0000003c27007c0c */ /* 0x000fe4000bf66270 */
[----:B------:R-:W-:Y:S02]  /*1b50*/  CS2R R8, SRZ ;  /* 0x0000000000087805 */ /* 0x000fe4000001ff00 */
[----:B------:R-:W-:-:S02]  /*1b60*/  CS2R R48, SRZ ;  /* 0x0000000000307805 */ /* 0x000fc4000001ff00 */
[----:B------:R-:W-:Y:S01]  /*1b70*/  CS2R R50, SRZ ;  /* 0x0000000000327805 */ /* 0x000fe2000001ff00 */
        /* <DEDUP_REMOVED lines=14> */
[----:B-1----:R1:W-:Y:S04]  /*1c60*/  STL [R1+0x94], R54 ;  /* 0x0000943601007387 */ /* 0x0023e80000100800 */
[----:B------:R-:W5:Y:S01]  /*1c70*/  @!P2 LDG.E R5, desc[UR16][R2.64+0x380] ;  /* 0x000380100205a981 */ /* 0x000f62000c1e1900 */
[----:B------:R-:W-:-:S03]  /*1c80*/  ISETP.GE.AND P2, PT, R31, UR60, PT ;  /* 0x0000003c1f007c0c */ /* 0x000fc6000bf46270 */
[----:B------:R-:W5:Y:S04]  /*1c90*/  LDL.LU R69, [R1+0x118] ;  /* 0x0001180001457983 */ /* 0x000f680000300800 */
[----:B------:R-:W5:Y:S01]  /*1ca0*/  @!P1 LDG.E R50, desc[UR16][R2.64+0x400] ;  /* 0x0004001002329981 */ /* 0x000f62000c1e1900 */
[----:B------:R-:W-:-:S03]  /*1cb0*/  ISETP.GE.AND P1, PT, R30, UR60, PT ;  /* 0x0000003c1e007c0c */ /* 0x000fc6000bf26270 */
[----:B--2---:R-:W-:Y:S01]  /*1cc0*/  STL [R1+0x90], R53 ;  /* 0x0000903501007387 */ /* 0x004fe20000100800 */
[----:B-1----:R-:W-:-:S03]  /*1cd0*/  CS2R R54, SRZ ;  /* 0x0000000000367805 */ /* 0x002fc6000001ff00 */
[----:B0-----:R0:W-:Y:S01]  /*1ce0*/  STL [R1+0x8c], R52 ;  /* 0x00008c3401007387 */ /* 0x0011e20000100800 */
[----:B------:R-:W-:-:S03]  /*1cf0*/  CS2R R56, SRZ ;  /* 0x0000000000387805 */ /* 0x000fc6000001ff00 */
[----:B------:R-:W2:Y:S04]  /*1d00*/  @!P0 LDG.E R51, desc[UR16][R2.64+0x480] ;  /* 0x0004801002338981 */ /* 0x000ea8000c1e1900 */
[----:B------:R-:W2:Y:S01]  /*1d10*/  @!P5 LDG.E R54, desc[UR16][R2.64+0x600] ;  /* 0x000600100236d981 */ /* 0x000ea2000c1e1900 */
[----:B0-----:R-:W-:-:S03]  /*1d20*/  CS2R R52, SRZ ;  /* 0x0000000000347805 */ /* 0x001fc6000001ff00 */
[----:B------:R-:W2:Y:S04]  /*1d30*/  @!P3 LDG.E R55, desc[UR16][R2.64+0x680] ;  /* 0x000680100237b981 */ /* 0x000ea8000c1e1900 */
[----:B------:R-:W2:Y:S04]  /*1d40*/  @!P4 LDG.E R52, desc[UR16][R2.64+0x500] ;  /* 0x000500100234c981 */ /* 0x000ea8000c1e1900 */
[----:B------:R-:W2:Y:S04]  /*1d50*/  @!P6 LDG.E R53, desc[UR16][R2.64+0x580] ;  /* 0x000580100235e981 */ /* 0x000ea8000c1e1900 */
[----:B------:R-:W2:Y:S04]  /*1d60*/  @!P2 LDG.E R56, desc[UR16][R2.64+0x700] ;  /* 0x000700100238a981 */ /* 0x000ea8000c1e1900 */
[----:B------:R-:W2:Y:S01]  /*1d70*/  @!P1 LDG.E R57, desc[UR16][R2.64+0x780] ;  /* 0x0007801002399981 */ /* 0x000ea2000c1e1900 */
[----:B------:R-:W-:-:S03]  /*1d80*/  ISETP.LT.AND P0, PT, RZ, UR7, PT ;  /* 0x00000007ff007c0c */ /* 0x000fc6000bf01270 */
[----:B---3--:R-:W-:Y:S04]  /*1d90*/  STS [R29], R4 ;  /* 0x000000041d007388 */ /* 0x008fe80000000800 */
        /* <DEDUP_REMOVED lines=29> */
[----:B0-----:R-:W-:-:S03]  /*1f70*/  FFMA.FTZ R3, R153, R68, R69 ;  /* 0x0000004499037223 */ /* 0x001fc60000010045 */
[----:B------:R-:W0:Y:S04]  /*1f80*/  LDS R6, [R12+0x34] ;  /* 0x000034000c067984 */ /* 0x000e280000000800 */
[----:B------:R-:W0:Y:S04]  /*1f90*/  LDS R5, [R12+0x38] ;  /* 0x000038000c057984 */ /* 0x000e280000000800 */
[----:B------:R-:W0:Y:S01]  /*1fa0*/  LDS R4, [R12+0x3c] ;  /* 0x00003c000c047984 */ /* 0x000e220000000800 */
[----:B-1----:R-:W-:-:S04]  /*1fb0*/  FFMA.FTZ R2, R152, R67, R3 ;  /* 0x0000004398027223 */ /* 0x002fc80000010003 */
[----:B--2---:R-:W-:-:S04]  /*1fc0*/  FFMA.FTZ R3, R151, R66, R2 ;  /* 0x0000004297037223 */ /* 0x004fc80000010002 */
[----:B---3--:R-:W-:-:S04]  /*1fd0*/  FFMA.FTZ R2, R150, R65, R3 ;  /* 0x0000004196027223 */ /* 0x008fc80000010003 */
[----:B----4-:R-:W-:-:S04]  /*1fe0*/  FFMA.FTZ R3, R149, R64, R2 ;  /* 0x0000004095037223 */ /* 0x010fc80000010002 */
[----:B-----5:R-:W-:Y:S01]  /*1ff0*/  FFMA.FTZ R2, R148, R63, R3 ;  /* 0x0000003f94027223 */ /* 0x020fe20000010003 */
[----:B------:R-:W-:Y:S03]  /*2000*/  STL [R1+0x88], R68 ;  /* 0x0000884401007387 */ /* 0x000fe60000100800 */
[----:B------:R-:W-:Y:S01]  /*2010*/  FFMA.FTZ R3, R147, R62, R2 ;  /* 0x0000003e93037223 */ /* 0x000fe20000010002 */
[----:B------:R-:W-:Y:S04]  /*2020*/  STL [R1+0x84], R67 ;  /* 0x0000844301007387 */ /* 0x000fe80000100800 */
[----:B------:R-:W-:Y:S01]  /*2030*/  STL [R1+0x80], R66 ;  /* 0x0000804201007387 */ /* 0x000fe20000100800 */
[----:B------:R-:W-:-:S03]  /*2040*/  FFMA.FTZ R2, R146, R61, R3 ;  /* 0x0000003d92027223 */ /* 0x000fc60000010003 */
[----:B------:R-:W-:Y:S04]  /*2050*/  STL [R1+0x7c], R65 ;  /* 0x00007c4101007387 */ /* 0x000fe80000100800 */
[----:B------:R-:W-:Y:S01]  /*2060*/  STL [R1+0x78], R64 ;  /* 0x0000784001007387 */ /* 0x000fe20000100800 */
[----:B------:R-:W-:-:S03]  /*2070*/  FFMA.FTZ R3, R145, R60, R2 ;  /* 0x0000003c91037223 */ /* 0x000fc60000010002 */
[----:B------:R-:W-:Y:S04]  /*2080*/  STL [R1+0x74], R63 ;  /* 0x0000743f01007387 */ /* 0x000fe80000100800 */
[----:B------:R-:W-:Y:S04]  /*2090*/  STL [R1+0x70], R62 ;  /* 0x0000703e01007387 */ /* 0x000fe80000100800 */
[----:B------:R-:W-:Y:S01]  /*20a0*/  STL [R1+0x6c], R61 ;  /* 0x00006c3d01007387 */ /* 0x000fe20000100800 */
[----:B------:R-:W-:-:S03]  /*20b0*/  FMUL.FTZ R48, R68, UR4 ;  /* 0x0000000444307c20 */ /* 0x000fc60008410000 */
[----:B------:R-:W-:Y:S01]  /*20c0*/  STL [R1+0x68], R60 ;  /* 0x0000683c01007387 */ /* 0x000fe20000100800 */
[----:B------:R-:W-:-:S03]  /*20d0*/  FFMA.FTZ R2, R144, R59, R3 ;  /* 0x0000003b90027223 */ /* 0x000fc60000010003 */
[----:B------:R-:W-:Y:S01]  /*20e0*/  STL [R1+0x64], R59 ;  /* 0x0000643b01007387 */ /* 0x000fe20000100800 */
[----:B------:R-:W-:-:S03]  /*20f0*/  FMUL.FTZ R9, R67, UR4 ;  /* 0x0000000443097c20 */ /* 0x000fc60008410000 */
[----:B------:R-:W-:Y:S04]  /*2100*/  STL [R1+0x60], R58 ;  /* 0x0000603a01007387 */ /* 0x000fe80000100800 */
[----:B------:R-:W-:Y:S04]  /*2110*/  STL [R1+0x5c], R8 ;  /* 0x00005c0801007387 */ /* 0x000fe80000100800 */
[----:B------:R-:W-:Y:S01]  /*2120*/  STL [R1+0x58], R7 ;  /* 0x0000580701007387 */ /* 0x000fe20000100800 */
[----:B------:R-:W-:-:S03]  /*2130*/  FFMA.FTZ R3, R143, R58, R2 ;  /* 0x0000003a8f037223 */ /* 0x000fc60000010002 */
[----:B0-----:R-:W-:Y:S01]  /*2140*/  STL [R1+0x54], R6 ;  /* 0x0000540601007387 */ /* 0x001fe20000100800 */
[----:B------:R-:W-:-:S03]  /*2150*/  FMUL.FTZ R2, R66, UR4 ;  /* 0x0000000442027c20 */ /* 0x000fc60008410000 */
[----:B------:R-:W-:Y:S04]  /*2160*/  STL [R1+0x50], R5 ;  /* 0x0000500501007387 */ /* 0x000fe80000100800 */
[----:B------:R-:W-:Y:S04]  /*2170*/  STL [R1+0x4c], R4 ;  /* 0x00004c0401007387 */ /* 0x000fe80000100800 */
[----:B------:R-:W-:Y:S04]  /*2180*/  STL [R1+0x108], R48 ;  /* 0x0001083001007387 */ /* 0x000fe80000100800 */
[----:B------:R0:W-:Y:S04]  /*2190*/  STL [R1+0x104], R9 ;  /* 0x0001040901007387 */ /* 0x0001e80000100800 */
[----:B------:R1:W-:Y:S01]  /*21a0*/  STL [R1+0x100], R2 ;  /* 0x0001000201007387 */ /* 0x0003e20000100800 */
[----:B0-----:R-:W-:Y:S01]  /*21b0*/  FMUL.FTZ R9, R65, UR4 ;  /* 0x0000000441097c20 */ /* 0x001fe20008410000 */
[----:B------:R-:W-:Y:S01]  /*21c0*/  FMUL.FTZ R48, R64, UR4 ;  /* 0x0000000440307c20 */ /* 0x000fe20008410000 */
[----:B-1----:R-:W-:-:S03]  /*21d0*/  FFMA.FTZ R2, R142, R8, R3 ;  /* 0x000000088e027223 */ /* 0x002fc60000010003 */
[----:B------:R0:W-:Y:S01]  /*21e0*/  STL [R1+0xfc], R9 ;  /* 0x0000fc0901007387 */ /* 0x0001e20000100800 */
[----:B------:R-:W-:-:S03]  /*21f0*/  FMUL.FTZ R3, R62, UR4 ;  /* 0x000000043e037c20 */ /* 0x000fc60008410000 */
[----:B------:R1:W-:Y:S01]  /*2200*/  STL [R1+0xf8], R48 ;  /* 0x0000f83001007387 */ /* 0x0003e20000100800 */
[----:B0-----:R-:W-:Y:S01]  /*2210*/  FMUL.FTZ R9, R63, UR4 ;  /* 0x000000043f097c20 */ /* 0x001fe20008410000 */
[----:B-1----:R-:W-:-:S04]  /*2220*/  FMUL.FTZ R48, R61, UR4 ;  /* 0x000000043d307c20 */ /* 0x002fc80008410000 */
[----:B------:R-:W-:Y:S04]  /*2230*/  STL [R1+0xf4], R9 ;  /* 0x0000f40901007387 */ /* 0x000fe80000100800 */
[----:B------:R0:W-:Y:S01]  /*2240*/  STL [R1+0xf0], R3 ;  /* 0x0000f00301007387 */ /* 0x0001e20000100800 */
[----:B------:R-:W-:-:S03]  /*2250*/  FFMA.FTZ R2, R141, R7, R2 ;  /* 0x000000078d027223 */ /* 0x000fc60000010002 */
[----:B------:R-:W-:Y:S01]  /*2260*/  STL [R1+0xec], R48 ;  /* 0x0000ec3001007387 */ /* 0x000fe20000100800 */
[----:B0-----:R-:W-:Y:S01]  /*2270*/  FMUL.FTZ R3, R60, UR4 ;  /* 0x000000043c037c20 */ /* 0x001fe20008410000 */
[----:B------:R-:W-:Y:S01]  /*2280*/  FMUL.FTZ R9, R59, UR4 ;  /* 0x000000043b097c20 */ /* 0x000fe20008410000 */
[----:B------:R-:W-:-:S03]  /*2290*/  FFMA.FTZ R2, R139, R6, R2 ;  /* 0x000000068b027223 */ /* 0x000fc60000010002 */
[----:B------:R0:W-:Y:S01]  /*22a0*/  STL [R1+0xe8], R3 ;  /* 0x0000e80301007387 */ /* 0x0001e20000100800 */
[----:B------:R-:W-:Y:S01]  /*22b0*/  FMUL.FTZ R8, R8, UR4 ;  /* 0x0000000408087c20 */ /* 0x000fe20008410000 */
[----:B------:R-:W-:Y:S02]  /*22c0*/  FMUL.FTZ R7, R7, UR4 ;  /* 0x0000000407077c20 */ /* 0x000fe40008410000 */
[----:B------:R-:W-:Y:S01]  /*22d0*/  STL [R1+0xe4], R9 ;  /* 0x0000e40901007387 */ /* 0x000fe20000100800 */
[----:B0-----:R-:W-:-:S05]  /*22e0*/  FMUL.FTZ R3, R58, UR4 ;  /* 0x000000043a037c20 */ /* 0x001fca0008410000 */
[----:B------:R0:W-:Y:S04]  /*22f0*/  STL [R1+0xe0], R3 ;  /* 0x0000e00301007387 */ /* 0x0001e80000100800 */
[----:B------:R-:W-:Y:S01]  /*2300*/  STL [R1+0xdc], R8 ;  /* 0x0000dc0801007387 */ /* 0x000fe20000100800 */
[----:B0-----:R-:W-:Y:S01]  /*2310*/  FFMA.FTZ R3, R11, R5, R2 ;  /* 0x000000050b037223 */ /* 0x001fe20000010002 */
[----:B------:R-:W-:Y:S02]  /*2320*/  FMUL.FTZ R2, R6, UR4 ;  /* 0x0000000406027c20 */ /* 0x000fe40008410000 */
[----:B------:R-:W-:Y:S01]  /*2330*/  STL [R1+0xd8], R7 ;  /* 0x0000d80701007387 */ /* 0x000fe20000100800 */
[----:B------:R-:W-:Y:S01]  /*2340*/  FMUL.FTZ R6, R5, UR4 ;  /* 0x0000000405067c20 */ /* 0x000fe20008410000 */
[----:B------:R-:W-:-:S02]  /*2350*/  FMUL.FTZ R5, R4, UR4 ;  /* 0x0000000404057c20 */ /* 0x000fc40008410000 */
[----:B------:R0:W-:Y:S04]  /*2360*/  STL [R1+0xd4], R2 ;  /* 0x0000d40201007387 */ /* 0x0001e80000100800 */
[----:B------:R1:W-:Y:S01]  /*2370*/  STL [R1+0xd0], R6 ;  /* 0x0000d00601007387 */ /* 0x0003e20000100800 */
[----:B0-----:R-:W-:-:S05]  /*2380*/  FFMA.FTZ R2, R10, R4, R3 ;  /* 0x000000040a027223 */ /* 0x001fca0000010003 */
[----:B------:R1:W-:Y:S04]  /*2390*/  STL [R1+0x118], R2 ;  /* 0x0001180201007387 */ /* 0x0003e80000100800 */
[----:B------:R1:W-:Y:S01]  /*23a0*/  STL [R1+0xcc], R5 ;  /* 0x0000cc0501007387 */ /* 0x0003e20000100800 */
[----:B------:R-:W-:Y:S06]  /*23b0*/  BAR.SYNC.DEFER_BLOCKING 0x0 ;  /* 0x0000000000007b1d */ /* 0x000fec0000010000 */
[----:B------:R-:W-:Y:S05]  /*23c0*/  @P0 BRA `(.L_x_1285) ;  /* 0x0000000000440947 */ /* 0x000fea0003800000 */
[----:B------:R0:W-:Y:S04]  /*23d0*/  STL [R1+0x48], RZ ;  /* 0x000048ff01007387 */ /* 0x0001e80000100800 */
        /* <DEDUP_REMOVED lines=14> */
[----:B------:R0:W-:Y:S01]  /*24c0*/  STL [R1+0xc], RZ ;  /* 0x00000cff01007387 */ /* 0x0001e20000100800 */
[----:B------:R-:W-:Y:S05]  /*24d0*/  BRA `(.L_x_1286) ;  /* 0x00000050008c7947 */ /* 0x000fea0003800000 */
.L_x_1285:
[----:B------:R-:W-:Y:S01]  /*24e0*/  ISETP.GE.AND P0, PT, R0, UR60, PT ;  /* 0x0000003c00007c0c */ /* 0x000fe2000bf06270 */
[----:B------:R-:W-:Y:S01]  /*24f0*/  USHF.R.S32.HI UR7, URZ, 0x1f, UR36 ;  /* 0x0000001f3f077899 */ /* 0x000fe20008011424 */
[----:B------:R-:W-:Y:S02]  /*2500*/  ULDC.64 UR8, c[0x0][0x230] ;  /* 0x00008c0000087ab9 */ /* 0x000fe40000000a00 */
[----:B------:R-:W-:Y:S01]  /*2510*/  P2R R0, PR, RZ, 0x1 ;  /* 0x00000001ff007803 */ /* 0x000fe20000000000 */
[----:B------:R-:W-:Y:S02]  /*2520*/  UIMAD UR7, UR7, UR8, URZ ;  /* 0x00000008070772a4 */ /* 0x000fe4000f8e023f */
[----:B------:R-:W-:Y:S02]  /*2530*/  UIMAD.WIDE.U32 UR18, UR36, UR8, URZ ;  /* 0x00000008241272a5 */ /* 0x000fe4000f8e003f */
[----:B------:R0:W-:Y:S01]  /*2540*/  STL [R1+0x10c], R0 ;  /* 0x00010c0001007387 */ /* 0x0001e20000100800 */
[----:B------:R-:W-:Y:S01]  /*2550*/  UIMAD UR58, UR36, UR9, UR7 ;  /* 0x00000009243a72a4 */ /* 0x000fe2000f8e0207 */
[----:B------:R-:W-:-:S02]  /*2560*/  UMOV UR8, URZ ;  /* 0x0000003f00087c82 */ /* 0x000fc40008000000 */
[----:B------:R0:W-:Y:S01]  /*2570*/  STL [R1+0x48], RZ ;  /* 0x000048ff01007387 */ /* 0x0001e20000100800 */
[----:B------:R-:W-:Y:S01]  /*2580*/  UMOV UR7, URZ ;  /* 0x0000003f00077c82 */ /* 0x000fe20008000000 */
[----:B------:R-:W-:Y:S01]  /*2590*/  UMOV UR9, URZ ;  /* 0x0000003f00097c82 */ /* 0x000fe20008000000 */
[----:B------:R-:W-:Y:S01]  /*25a0*/  UMOV UR54, UR60 ;  /* 0x0000003c00367c82 */ /* 0x000fe20008000000 */
[----:B------:R0:W-:Y:S01]  /*25b0*/  STL [R1+0x44], RZ ;  /* 0x000044ff01007387 */ /* 0x0001e20000100800 */
[----:B------:R-:W-:Y:S01]  /*25c0*/  ULDC UR55, c[0x0][0x224] ;  /* 0x0000890000377ab9 */ /* 0x000fe20000000800 */
[----:B------:R-:W-:Y:S01]  /*25d0*/  ULDC UR56, c[0x0][0x21c] ;  /* 0x0000870000387ab9 */ /* 0x000fe20000000800 */
[----:B------:R-:W-:Y:S01]  /*25e0*/  ULDC UR57, c[0x0][0x218] ;  /* 0x0000860000397ab9 */ /* 0x000fe20000000800 */
[----:B------:R0:W-:Y:S01]  /*25f0*/  STL [R1+0x40], RZ ;  /* 0x000040ff01007387 */ /* 0x0001e20000100800 */
[----:B------:R-:W-:Y:S01]  /*2600*/  UIADD3 UR58, UR19, UR58, URZ ;  /* 0x0000003a133a7290 */ /* 0x000fe2000fffe03f */
[----:B------:R-:W-:-:S02]  /*2610*/  ULDC.64 UR20, c[0x0][0x3c8] ;  /* 0x0000f20000147ab9 */ /* 0x000fc40000000a00 */
[----:B------:R0:W-:Y:S01]  /*2620*/  STL [R1+0x3c], RZ ;  /* 0x00003cff01007387 */ /* 0x0001e20000100800 */
[----:B------:R-:W-:Y:S01]  /*2630*/  ULDC.64 UR22, c[0x0][0x3d0] ;  /* 0x0000f40000167ab9 */ /* 0x000fe20000000a00 */
[----:B------:R-:W-:Y:S01]  /*2640*/  ULDC.64 UR24, c[0x0][0x238] ;  /* 0x00008e0000187ab9 */ /* 0x000fe20000000a00 */
[----:B------:R-:W-:Y:S01]  /*2650*/  ULDC.64 UR26, c[0x0][0x2d0] ;  /* 0x0000b400001a7ab9 */ /* 0x000fe20000000a00 */
[----:B------:R0:W-:Y:S01]  /*2660*/  STL [R1+0x38], RZ ;  /* 0x000038ff01007387 */ /* 0x0001e20000100800 */
[----:B------:R-:W-:Y:S01]  /*2670*/  ULDC.64 UR28, c[0x0][0x250] ;  /* 0x00009400001c7ab9 */ /* 0x000fe20000000a00 */
[----:B------:R-:W-:Y:S01]  /*2680*/  ULDC.64 UR30, c[0x0][0x270] ;  /* 0x00009c00001e7ab9 */ /* 0x000fe20000000a00 */
[----:B------:R-:W-:Y:S01]  /*2690*/  ULDC.64 UR32, c[0x0][0x350] ;  /* 0x0000d40000207ab9 */ /* 0x000fe20000000a00 */
        /* <DEDUP_REMOVED lines=10> */
[----:B------:R0:W-:Y:S02]  /*2740*/  STL [R1+0xc], RZ ;  /* 0x00000cff01007387 */ /* 0x0001e40000100800 */
.L_x_1330:
[----:B0-----:R-:W2:Y:S01]  /*2750*/  LDL R0, [R1+0x10c] ;  /* 0x00010c0001007983 */ /* 0x001ea20000100800 */
[----:B------:R-:W-:Y:S01]  /*2760*/  USHF.R.S32.HI UR59, URZ, 0x1f, UR7 ;  /* 0x0000001f3f3b7899 */ /* 0x000fe20008011407 */
[----:B-1----:R-:W-:Y:S02]  /*2770*/  LOP3.LUT R2, R45, 0x1f, R47, 0xf8, !PT ;  /* 0x0000001f2d027812 */ /* 0x002fe400078ef82f */
[----:B------:R-:W-:Y:S01]  /*2780*/  MOV R7, UR28 ;  /* 0x0000001c00077c02 */ /* 0x000fe20008000f00 */
[----:B------:R-:W-:Y:S01]  /*2790*/  UIMAD UR34, UR59, UR28, URZ ;  /* 0x0000001c3b2272a4 */ /* 0x000fe2000f8e023f */
[--C-:B------:R-:W-:Y:S01]  /*27a0*/  SHF.R.S32.HI R3, RZ, 0x1f, R2.reuse ;  /* 0x0000001fff037819 */ /* 0x100fe20000011402 */
[----:B------:R-:W3:Y:S01]  /*27b0*/  LDL R80, [R1+0xc8] ;  /* 0x0000c80001507983 */ /* 0x000ee20000100800 */
[C---:B------:R-:W-:Y:S01]  /*27c0*/  LOP3.LUT R44, R2.reuse, 0x20, RZ, 0xfc, !PT ;  /* 0x00000020022c7812 */ /* 0x040fe200078efcff */
[----:B------:R-:W-:Y:S01]  /*27d0*/  UIMAD UR34, UR7, UR29, UR34 ;  /* 0x0000001d072272a4 */ /* 0x000fe2000f8e0222 */
[C---:B------:R-:W-:Y:S01]  /*27e0*/  LOP3.LUT R43, R2.reuse, 0x40, RZ, 0xfc, !PT ;  /* 0x00000040022b7812 */ /* 0x040fe200078efcff */
[----:B------:R-:W-:Y:S01]  /*27f0*/  IMAD.WIDE.U32 R6, R7, UR7, R2 ;  /* 0x0000000707067c25 */ /* 0x000fe2000f8e0002 */
[----:B------:R-:W-:Y:S01]  /*2800*/  LOP3.LUT R42, R2, 0x60, RZ, 0xfc, !PT ;  /* 0x00000060022a7812 */ /* 0x000fe200078efcff */
[----:B------:R-:W4:Y:S01]  /*2810*/  LDL R72, [R1+0xc4] ;  /* 0x0000c40001487983 */ /* 0x000f220000100800 */
[----:B------:R-:W-:-:S02]  /*2820*/  ISETP.GE.AND P3, PT, R44, UR54, PT ;  /* 0x000000362c007c0c */ /* 0x000fc4000bf66270 */
[----:B------:R-:W-:Y:S01]  /*2830*/  ISETP.GE.AND P2, PT, R43, UR54, PT ;  /* 0x000000362b007c0c */ /* 0x000fe2000bf46270 */
[----:B------:R-:W-:Y:S01]  /*2840*/  VIADD R5, R7, UR34 ;  /* 0x0000002207057c36 */ /* 0x000fe20008000000 */
[----:B------:R-:W-:Y:S01]  /*2850*/  ISETP.GE.AND P1, PT, R42, UR54, PT ;  /* 0x000000362a007c0c */ /* 0x000fe2000bf26270 */
[----:B------:R-:W5:Y:S01]  /*2860*/  LDL R64, [R1+0xc0] ;  /* 0x0000c00001407983 */ /* 0x000f620000100800 */
[----:B------:R-:W-:Y:S02]  /*2870*/  LEA R4, P0, R6, UR48, 0x2 ;  /* 0x0000003006047c11 */ /* 0x000fe4000f8010ff */
[----:B------:R-:W-:Y:S02]  /*2880*/  CS2R R48, SRZ ;  /* 0x0000000000307805 */ /* 0x000fe4000001ff00 */
[----:B------:R-:W-:Y:S01]  /*2890*/  MOV R13, RZ ;  /* 0x000000ff000d7202 */ /* 0x000fe20000000f00 */
[----:B------:R-:W5:Y:S01]  /*28a0*/  LDL R70, [R1+0xbc] ;  /* 0x0000bc0001467983 */ /* 0x000f620000100800 */
[----:B------:R-:W-:-:S02]  /*28b0*/  LOP3.LUT R41, R2, 0x80, RZ, 0xfc, !PT ;  /* 0x0000008002297812 */ /* 0x000fc400078efcff */
[----:B------:R-:W-:Y:S01]  /*28c0*/  LEA.HI.X R5, R6, UR49, R5, 0x2, P0 ;  /* 0x0000003106057c11 */ /* 0x000fe200080f1405 */
[----:B------:R-:W5:Y:S01]  /*28d0*/  LDL R81, [R1+0xb8] ;  /* 0x0000b80001517983 */ /* 0x000f620000100800 */
[C---:B------:R-:W-:Y:S02]  /*28e0*/  LOP3.LUT R40, R2.reuse, 0xa0, RZ, 0xfc, !PT ;  /* 0x000000a002287812 */ /* 0x040fe400078efcff */
[C---:B------:R-:W-:Y:S01]  /*28f0*/  LOP3.LUT R39, R2.reuse, 0xc0, RZ, 0xfc, !PT ;  /* 0x000000c002277812 */ /* 0x040fe200078efcff */
[----:B------:R-:W3:Y:S01]  /*2900*/  @!P3 LDG.E R13, desc[UR16][R4.64+0x80] ;  /* 0x00008010040db981 */ /* 0x000ee2000c1e1900 */
[C---:B------:R-:W-:Y:S02]  /*2910*/  LOP3.LUT R38, R2.reuse, 0xe0, RZ, 0xfc, !PT ;  /* 0x000000e002267812 */ /* 0x040fe400078efcff */
[----:B------:R-:W-:Y:S01]  /*2920*/  LOP3.LUT R37, R2, 0x100, RZ, 0xfc, !PT ;  /* 0x0000010002257812 */ /* 0x000fe200078efcff */
[----:B------:R-:W4:Y:S01]  /*2930*/  @!P2 LDG.E R48, desc[UR16][R4.64+0x100] ;  /* 0x000100100430a981 */ /* 0x000f22000c1e1900 */
[----:B------:R-:W-:-:S02]  /*2940*/  ISETP.GE.AND P0, PT, R41, UR54, PT ;  /* 0x0000003629007c0c */ /* 0x000fc4000bf06270 */
[----:B------:R-:W-:Y:S01]  /*2950*/  LOP3.LUT R36, R2, 0x120, RZ, 0xfc, !PT ;  /* 0x0000012002247812 */ /* 0x000fe200078efcff */
[----:B------:R-:W5:Y:S01]  /*2960*/  @!P1 LDG.E R49, desc[UR16][R4.64+0x180] ;  /* 0x0001801004319981 */ /* 0x000f62000c1e1900 */
[----:B------:R-:W-:Y:S02]  /*2970*/  ISETP.GE.AND P5, PT, R40, UR54, PT ;  /* 0x0000003628007c0c */ /* 0x000fe4000bfa6270 */
[----:B------:R-:W-:Y:S01]  /*2980*/  ISETP.GE.AND P4, PT, R39, UR54, PT ;  /* 0x0000003627007c0c */ /* 0x000fe2000bf86270 */
[----:B------:R-:W5:Y:S01]  /*2990*/  LDL R84, [R1+0xb4] ;  /* 0x0000b40001547983 */ /* 0x000f620000100800 */
[----:B------:R-:W-:Y:S02]  /*29a0*/  ISETP.GE.AND P3, PT, R38, UR54, PT ;  /* 0x0000003626007c0c */ /* 0x000fe4000bf66270 */
[----:B------:R-:W-:Y:S01]  /*29b0*/  ISETP.GE.AND P2, PT, R37, UR54, PT ;  /* 0x0000003625007c0c */ /* 0x000fe2000bf46270 */
[----:B------:R-:W5:Y:S01]  /*29c0*/  LDL R66, [R1+0x8c] ;  /* 0x00008c0001427983 */ /* 0x000f620000100800 */
[----:B------:R-:W-:-:S02]  /*29d0*/  ISETP.GE.AND P1, PT, R36, UR54, PT ;  /* 0x0000003624007c0c */ /* 0x000fc4000bf26270 */
[----:B------:R-:W-:Y:S02]  /*29e0*/  CS2R R50, SRZ ;  /* 0x0000000000327805 */ /* 0x000fe4000001ff00 */
[----:B------:R-:W-:Y:S02]  /*29f0*/  CS2R R54, SRZ ;  /* 0x0000000000367805 */ /* 0x000fe4000001ff00 */
[----:B------:R-:W-:Y:S02]  /*2a00*/  CS2R R52, SRZ ;  /* 0x0000000000347805 */ /* 0x000fe4000001ff00 */
[C---:B------:R-:W-:Y:S02]  /*2a10*/  LOP3.LUT R35, R2.reuse, 0x140, RZ, 0xfc, !PT ;  /* 0x0000014002237812 */ /* 0x040fe400078efcff */
[----:B------:R-:W-:Y:S02]  /*2a20*/  CS2R R56, SRZ ;  /* 0x0000000000387805 */ /* 0x000fe4000001ff00 */
[C---:B------:R-:W-:Y:S01]  /*2a30*/  LOP3.LUT R34, R2.reuse, 0x160, RZ, 0xfc, !PT ;  /* 0x0000016002227812 */ /* 0x040fe200078efcff */
[----:B------:R-:W5:Y:S01]  /*2a40*/  @!P0 LDG.E R50, desc[UR16][R4.64+0x200] ;  /* 0x0002001004328981 */ /* 0x000f62000c1e1900 */
        /* <DEDUP_REMOVED lines=12> */
[----:B------:R-:W-:-:S03]  /*2b10*/  ISETP.GE.AND P2, PT, R31, UR54, PT ;  /* 0x000000361f007c0c */ /* 0x000fc6000bf46270 */
[----:B------:R-:W5:Y:S01]  /*2b20*/  @!P1 LDG.E R55, desc[UR16][R4.64+0x480] ;  /* 0x0004801004379981 */ /* 0x000f62000c1e1900 */
[----:B------:R-:W-:Y:S02]  /*2b30*/  ISETP.GE.AND P1, PT, R30, UR54, PT ;  /* 0x000000361e007c0c */ /* 0x000fe4000bf26270 */
[----:B------:R-:W-:Y:S02]  /*2b40*/  CS2R R58, SRZ ;  /* 0x00000000003a7805 */ /* 0x000fe4000001ff00 */
[----:B------:R-:W-:Y:S02]  /*2b50*/  CS2R R60, SRZ ;  /* 0x00000000003c7805 */ /* 0x000fe4000001ff00 */
[----:B------:R-:W-:Y:S01]  /*2b60*/  CS2R R62, SRZ ;  /* 0x00000000003e7805 */ /* 0x000fe2000001ff00 */
[----:B------:R-:W-:Y:S01]  /*2b70*/  IMAD.MOV.U32 R65, RZ, RZ, RZ ;  /* 0x000000ffff417224 */ /* 0x000fe200078e00ff */
[----:B------:R-:W5:Y:S04]  /*2b80*/  @!P0 LDG.E R58, desc[UR16][R4.64+0x500] ;  /* 0x00050010043a8981 */ /* 0x000f68000c1e1900 */
[----:B------:R-:W5:Y:S04]  /*2b90*/  @!P5 LDG.E R59, desc[UR16][R4.64+0x580] ;  /* 0x00058010043bd981 */ /* 0x000f68000c1e1900 */
[----:B------:R-:W5:Y:S04]  /*2ba0*/  @!P4 LDG.E R60, desc[UR16][R4.64+0x600] ;  /* 0x00060010043cc981 */ /* 0x000f68000c1e1900 */
[----:B------:R-:W5:Y:S04]  /*2bb0*/  @!P3 LDG.E R63, desc[UR16][R4.64+0x680] ;  /* 0x00068010043fb981 */ /* 0x000f68000c1e1900 */
[----:B------:R-:W5:Y:S04]  /*2bc0*/  @!P2 LDG.E R62, desc[UR16][R4.64+0x700] ;  /* 0x00070010043ea981 */ /* 0x000f68000c1e1900 */
[----:B------:R-:W5:Y:S01]  /*2bd0*/  @!P1 LDG.E R65, desc[UR16][R4.64+0x780] ;  /* 0x0007801004419981 */ /* 0x000f62000c1e1900 */
[----:B--2---:R-:W-:Y:S01]  /*2be0*/  ISETP.NE.AND P6, PT, R0, RZ, PT ;  /* 0x000000ff0000720c */ /* 0x004fe20003fc5270 */
[----:B------:R-:W-:-:S12]  /*2bf0*/  HFMA2.MMA R0, -RZ, RZ, 0, 0 ;  /* 0x00000000ff007435 */ /* 0x000fd800000001ff */
[----:B------:R0:W2:Y:S01]  /*2c00*/  @!P6 LDG.E R0, desc[UR16][R4.64] ;  /* 0x000000100400e981 */ /* 0x0000a2000c1e1900 */
[----:B------:R-:W-:Y:S01]  /*2c10*/  UIMAD UR60, UR59, UR24, URZ ;  /* 0x000000183b3c72a4 */ /* 0x000fe2000f8e023f */
[----:B------:R-:W-:Y:S01]  /*2c20*/  UMOV UR34, UR18 ;  /* 0x0000001200227c82 */ /* 0x000fe20008000000 */
[----:B------:R-:W-:Y:S02]  /*2c30*/  UMOV UR35, UR58 ;  /* 0x0000003a00237c82 */ /* 0x000fe40008000000 */
[----:B------:R-:W-:Y:S02]  /*2c40*/  UIMAD UR60, UR7, UR25, UR60 ;  /* 0x00000019073c72a4 */ /* 0x000fe4000f8e023c */
[----:B------:R-:W-:-:S04]  /*2c50*/  UIMAD.WIDE.U32 UR34, UR7, UR24, UR34 ;  /* 0x00000018072272a5 */ /* 0x000fc8000f8e0022 */
[----:B------:R-:W-:Y:S02]  /*2c60*/  ULEA UR61, UP0, UR34, UR26, 0x2 ;  /* 0x0000001a223d7291 */ /* 0x000fe4000f80103f */
[----:B------:R-:W-:Y:S01]  /*2c70*/  UIADD3 UR35, UR35, UR60, URZ ;  /* 0x0000003c23237290 */ /* 0x000fe2000fffe03f */
[----:B------:R-:W-:Y:S01]  /*2c80*/  MOV R7, UR30 ;  /* 0x0000001e00077c02 */ /* 0x000fe20008000f00 */
[----:B0-----:R-:W-:Y:S01]  /*2c90*/  IMAD.MOV.U32 R5, RZ, RZ, R3 ;  /* 0x000000ffff057224 */ /* 0x001fe200078e0003 */
[----:B------:R-:W-:Y:S01]  /*2ca0*/  MOV R4, R2 ;  /* 0x0000000200047202 */ /* 0x000fe20000000f00 */
[----:B------:R-:W-:Y:S02]  /*2cb0*/  ULEA.HI.X UR34, UR34, UR27, UR35, 0x2, UP0 ;  /* 0x0000001b22227291 */ /* 0x000fe400080f1423 */
[----:B------:R-:W-:Y:S02]  /*2cc0*/  UIMAD UR35, UR59, UR30, URZ ;  /* 0x0000001e3b2372a4 */ /* 0x000fe4000f8e023f */
[----:B------:R-:W-:-:S02]  /*2cd0*/  IMAD.WIDE.U32 R4, R7, UR7, R4 ;  /* 0x0000000707047c25 */ /* 0x000fc4000f8e0004 */
[----:B------:R-:W-:Y:S02]  /*2ce0*/  UIMAD UR35, UR7, UR31, UR35 ;  /* 0x0000001f072372a4 */ /* 0x000fe4000f8e0223 */
[----:B------:R-:W-:Y:S01]  /*2cf0*/  UIADD3 UR60, -UR53, UR57, URZ ;  /* 0x00000039353c7290 */ /* 0x000fe2000fffe13f */
[----:B------:R-:W-:-:S03]  /*2d00*/  LEA R8, P0, R4, UR50, 0x2 ;  /* 0x0000003204087c11 */ /* 0x000fc6000f8010ff */
[----:B------:R-:W-:Y:S02]  /*2d10*/  IADD3 R3, R5, UR35, RZ ;  /* 0x0000002305037c10 */ /* 0x000fe4000fffe0ff */
[----:B------:R-:W-:Y:S02]  /*2d20*/  ISETP.GE.AND P3, PT, R2, UR60, PT ;  /* 0x0000003c02007c0c */ /* 0x000fe4000bf66270 */
[----:B------:R-:W-:Y:S02]  /*2d30*/  ISETP.GE.AND P4, PT, R44, UR60, PT ;  /* 0x0000003c2c007c0c */ /* 0x000fe4000bf86270 */
[----:B------:R-:W-:Y:S02]  /*2d40*/  LEA.HI.X R9, R4, UR51, R3, 0x2, P0 ;  /* 0x0000003304097c11 */ /* 0x000fe400080f1403 */
[----:B------:R-:W-:Y:S02]  /*2d50*/  ISETP.GE.AND P5, PT, R43, UR60, PT ;  /* 0x0000003c2b007c0c */ /* 0x000fe4000bfa6270 */
[----:B------:R-:W-:-:S02]  /*2d60*/  ISETP.GE.AND P0, PT, R42, UR60, PT ;  /* 0x0000003c2a007c0c */ /* 0x000fc4000bf06270 */
[----:B------:R-:W-:Y:S02]  /*2d70*/  MOV R6, UR61 ;  /* 0x0000003d00067c02 */ /* 0x000fe40008000f00 */
[----:B------:R-:W-:Y:S02]  /*2d80*/  MOV R7, UR34 ;  /* 0x0000002200077c02 */ /* 0x000fe40008000f00 */
[----:B------:R-:W-:-:S03]  /*2d90*/  ISETP.GE.AND P1, PT, R41, UR60, PT ;  /* 0x0000003c29007c0c */ /* 0x000fc6000bf26270 */
[----:B------:R0:W5:Y:S01]  /*2da0*/  LDG.E R6, desc[UR16][R6.64] ;  /* 0x0000001006067981 */ /* 0x000162000c1e1900 */
[----:B------:R-:W-:Y:S01]  /*2db0*/  ISETP.GE.AND P2, PT, R40, UR60, PT ;  /* 0x0000003c28007c0c */ /* 0x000fe2000bf46270 */
[----:B0-----:R-:W-:Y:S02]  /*2dc0*/  HFMA2.MMA R7, -RZ, RZ, 0, 0 ;  /* 0x00000000ff077435 */ /* 0x001fe400000001ff */
[----:B--2---:R-:W-:Y:S04]  /*2dd0*/  STS [R29], R0 ;  /* 0x000000001d007388 */ /* 0x004fe80000000800 */
[----:B---3--:R-:W-:Y:S04]  /*2de0*/  STS [R28+0x80], R13 ;  /* 0x0000800d1c007388 */ /* 0x008fe80000000800 */
[----:B----4-:R-:W-:Y:S04]  /*2df0*/  STS [R27+0x100], R48 ;  /* 0x000100301b007388 */ /* 0x010fe80000000800 */
[----:B-----5:R-:W-:Y:S04]  /*2e00*/  STS [R26+0x180], R49 ;  /* 0x000180311a007388 */ /* 0x020fe80000000800 */
[----:B------:R-:W-:Y:S04]  /*2e10*/  STS [R25+0x200], R50 ;  /* 0x0002003219007388 */ /* 0x000fe80000000800 */
[----:B------:R0:W-:Y:S04]  /*2e20*/  STS [R24+0x280], R51 ;  /* 0x0002803318007388 */ /* 0x0001e80000000800 */
[----:B------:R-:W-:Y:S04]  /*2e30*/  STS [R23+0x300], R54 ;  /* 0x0003003617007388 */ /* 0x000fe80000000800 */
[----:B------:R-:W-:Y:S04]  /*2e40*/  STS [R22+0x380], R53 ;  /* 0x0003803516007388 */ /* 0x000fe80000000800 */
[----:B------:R-:W-:Y:S04]  /*2e50*/  STS [R21+0x400], R56 ;  /* 0x0004003815007388 */ /* 0x000fe80000000800 */
[----:B------:R-:W-:Y:S01]  /*2e60*/  STS [R20+0x480], R55 ;  /* 0x0004803714007388 */ /* 0x000fe20000000800 */
[----:B0-----:R-:W-:-:S03]  /*2e70*/  CS2R R50, SRZ ;  /* 0x0000000000327805 */ /* 0x001fc6000001ff00 */
[----:B------:R0:W-:Y:S04]  /*2e80*/  STS [R19+0x500], R58 ;  /* 0x0005003a13007388 */ /* 0x0001e80000000800 */
[----:B------:R-:W-:Y:S04]  /*2e90*/  STS [R18+0x580], R59 ;  /* 0x0005803b12007388 */ /* 0x000fe80000000800 */
[----:B------:R-:W-:Y:S04]  /*2ea0*/  STS [R17+0x600], R60 ;  /* 0x0006003c11007388 */ /* 0x000fe80000000800 */
[----:B------:R1:W-:Y:S04]  /*2eb0*/  STS [R16+0x680], R63 ;  /* 0x0006803f10007388 */ /* 0x0003e80000000800 */
[----:B------:R-:W-:Y:S04]  /*2ec0*/  STS [R15+0x700], R62 ;  /* 0x0007003e0f007388 */ /* 0x000fe80000000800 */
[----:B------:R2:W-:Y:S01]  /*2ed0*/  STS [R14+0x780], R65 ;  /* 0x000780410e007388 */ /* 0x0005e20000000800 */
[----:B------:R-:W-:-:S03]  /*2ee0*/  NOP ;  /* 0x0000000000007918 */ /* 0x000fc60000000000 */
[----:B------:R-:W3:Y:S01]  /*2ef0*/  @!P3 LDG.E R52, desc[UR16][R8.64] ;  /* 0x000000100834b981 */ /* 0x000ee2000c1e1900 */
[----:B------:R-:W-:-:S03]  /*2f00*/  IMAD.MOV.U32 R48, RZ, RZ, RZ ;  /* 0x000000ffff307224 */ /* 0x000fc600078e00ff */
[----:B------:R-:W4:Y:S04]  /*2f10*/  @!P4 LDG.E R61, desc[UR16][R8.64+0x80] ;  /* 0x00008010083dc981 */ /* 0x000f28000c1e1900 */
[----:B------:R-:W5:Y:S04]  /*2f20*/  @!P5 LDG.E R50, desc[UR16][R8.64+0x100] ;  /* 0x000100100832d981 */ /* 0x000f68000c1e1900 */
[----:B------:R-:W5:Y:S04]  /*2f30*/  @!P0 LDG.E R57, desc[UR16][R8.64+0x180] ;  /* 0x0001801008398981 */ /* 0x000f68000c1e1900 */
[----:B------:R-:W5:Y:S01]  /*2f40*/  @!P1 LDG.E R48, desc[UR16][R8.64+0x200] ;  /* 0x0002001008309981 */ /* 0x000f62000c1e1900 */
[----:B------:R-:W-:Y:S01]  /*2f50*/  ISETP.GE.AND P3, PT, R39, UR60, PT ;  /* 0x0000003c27007c0c */ /* 0x000fe2000bf66270 */
[----:B0-----:R-:W-:Y:S01]  /*2f60*/  HFMA2.MMA R19, -RZ, RZ, 0, 0 ;  /* 0x00000000ff137435 */ /* 0x001fe200000001ff */
[----:B------:R-:W-:-:S02]  /*2f70*/  ISETP.GE.AND P4, PT, R38, UR60, PT ;  /* 0x0000003c26007c0c */ /* 0x000fc4000bf86270 */
[----:B-1----:R-:W-:Y:S01]  /*2f80*/  MOV R16, RZ ;  /* 0x000000ff00107202 */ /* 0x002fe20000000f00 */
[----:B--2---:R-:W-:Y:S01]  /*2f90*/  IMAD.MOV.U32 R14, RZ, RZ, RZ ;  /* 0x000000ffff0e7224 */ /* 0x004fe200078e00ff */
[----:B------:R-:W-:Y:S01]  /*2fa0*/  ISETP.GE.AND P5, PT, R37, UR60, PT ;  /* 0x0000003c25007c0c */ /* 0x000fe2000bfa6270 */
[----:B------:R-:W0:Y:S01]  /*2fb0*/  S2R R89, SR_LANEID ;  /* 0x0000000000597919 */ /* 0x000e220000000000 */
[----:B------:R-:W-:Y:S02]  /*2fc0*/  ISETP.GE.AND P0, PT, R36, UR60, PT ;  /* 0x0000003c24007c0c */ /* 0x000fe4000bf06270 */
[----:B------:R-:W-:Y:S01]  /*2fd0*/  MOV R53, RZ ;  /* 0x000000ff00357202 */ /* 0x000fe20000000f00 */
[----:B------:R-:W2:Y:S04]  /*2fe0*/  @!P2 LDG.E R19, desc[UR16][R8.64+0x280] ;  /* 0x000280100813a981 */ /* 0x000ea8000c1e1900 */
[----:B------:R-:W2:Y:S04]  /*2ff0*/  @!P3 LDG.E R16, desc[UR16][R8.64+0x300] ;  /* 0x000300100810b981 */ /* 0x000ea8000c1e1900 */
[----:B------:R-:W2:Y:S04]  /*3000*/  @!P4 LDG.E R7, desc[UR16][R8.64+0x380] ;  /* 0x000380100807c981 */ /* 0x000ea8000c1e1900 */
[----:B------:R-:W2:Y:S04]  /*3010*/  @!P5 LDG.E R14, desc[UR16][R8.64+0x400] ;  /* 0x00040010080ed981 */ /* 0x000ea8000c1e1900 */
[----:B------:R-:W2:Y:S01]  /*3020*/  @!P0 LDG.E R53, desc[UR16][R8.64+0x480] ;  /* 0x0004801008358981 */ /* 0x000ea2000c1e1900 */
[----:B------:R-:W-:-:S03]  /*3030*/  ISETP.GE.AND P1, PT, R35, UR60, PT ;  /* 0x0000003c23007c0c */ /* 0x000fc6000bf26270 */
[----:B------:R-:W1:Y:S01]  /*3040*/  LDS R79, [R12] ;  /* 0x000000000c4f7984 */ /* 0x000e620000000800 */
[----:B------:R-:W-:-:S03]  /*3050*/  ISETP.GE.AND P2, PT, R34, UR60, PT ;  /* 0x0000003c22007c0c */ /* 0x000fc6000bf46270 */
[----:B------:R-:W1:Y:S04]  /*3060*/  LDS R78, [R12+0x4] ;  /* 0x000004000c4e7984 */ /* 0x000e680000000800 */
[----:B------:R-:W1:Y:S01]  /*3070*/  LDS R68, [R12+0x8] ;  /* 0x000008000c447984 */ /* 0x000e620000000800 */
[----:B------:R-:W-:Y:S01]  /*3080*/  HFMA2.MMA R4, -RZ, RZ, 0, 0 ;  /* 0x00000000ff047435 */ /* 0x000fe200000001ff */
[----:B------:R-:W-:Y:S02]  /*3090*/  ISETP.GE.AND P3, PT, R33, UR60, PT ;  /* 0x0000003c21007c0c */ /* 0x000fe4000bf66270 */
[----:B------:R-:W-:Y:S02]  /*30a0*/  ISETP.GE.AND P0, PT, R32, UR60, PT ;  /* 0x0000003c20007c0c */ /* 0x000fe4000bf06270 */
[----:B------:R-:W-:Y:S01]  /*30b0*/  CS2R R2, SRZ ;  /* 0x0000000000027805 */ /* 0x000fe2000001ff00 */
[----:B------:R-:W2:Y:S01]  /*30c0*/  @!P2 LDG.E R51, desc[UR16][R8.64+0x580] ;  /* 0x000580100833a981 */ /* 0x000ea2000c1e1900 */
[----:B------:R-:W-:-:S02]  /*30d0*/  ISETP.GE.AND P2, PT, R30, UR60, PT ;  /* 0x0000003c1e007c0c */ /* 0x000fc4000bf46270 */
[----:B------:R-:W-:Y:S01]  /*30e0*/  MOV R13, RZ ;  /* 0x000000ff000d7202 */ /* 0x000fe20000000f00 */
[----:B------:R-:W-:Y:S01]  /*30f0*/  IMAD.MOV.U32 R0, RZ, RZ, RZ ;  /* 0x000000ffff007224 */ /* 0x000fe200078e00ff */
[----:B------:R-:W2:Y:S01]  /*3100*/  @!P1 LDG.E R4, desc[UR16][R8.64+0x500] ;  /* 0x0005001008049981 */ /* 0x000ea2000c1e1900 */
[----:B------:R-:W-:Y:S02]  /*3110*/  ISETP.GE.AND P1, PT, R31, UR60, PT ;  /* 0x0000003c1f007c0c */ /* 0x000fe4000bf26270 */
[----:B0-----:R-:W-:Y:S01]  /*3120*/  IADD3 R18, R45, R89, RZ ;  /* 0x000000592d127210 */ /* 0x001fe20007ffe0ff */
[----:B------:R-:W2:Y:S03]  /*3130*/  @!P3 LDG.E R2, desc[UR16][R8.64+0x600] ;  /* 0x000600100802b981 */ /* 0x000ea6000c1e1900 */
[C---:B------:R-:W-:Y:S01]  /*3140*/  IADD3 R23, R18.reuse, 0xe0, RZ ;  /* 0x000000e012177810 */ /* 0x040fe20007ffe0ff */
[----:B------:R-:W2:Y:S01]  /*3150*/  @!P0 LDG.E R13, desc[UR16][R8.64+0x680] ;  /* 0x00068010080d8981 */ /* 0x000ea2000c1e1900 */
[C---:B------:R-:W-:Y:S01]  /*3160*/  VIADD R73, R18.reuse, 0x20 ;  /* 0x0000002012497836 */ /* 0x040fe20000000000 */
[----:B------:R-:W-:-:S02]  /*3170*/  IADD3 R25, R18, 0xc0, RZ ;  /* 0x000000c012197810 */ /* 0x000fc40007ffe0ff */
[C---:B------:R-:W-:Y:S01]  /*3180*/  IADD3 R65, R18.reuse, 0x60, RZ ;  /* 0x0000006012417810 */ /* 0x040fe20007ffe0ff */
[----:B------:R-:W2:Y:S01]  /*3190*/  @!P2 LDG.E R3, desc[UR16][R8.64+0x780] ;  /* 0x000780100803a981 */ /* 0x000ea2000c1e1900 */
[C---:B------:R-:W-:Y:S01]  /*31a0*/  IADD3 R71, R18.reuse, 0x40, RZ ;  /* 0x0000004012477810 */ /* 0x040fe20007ffe0ff */
[C---:B------:R-:W-:Y:S01]  /*31b0*/  VIADD R27, R18.reuse, 0xa0 ;  /* 0x000000a0121b7836 */ /* 0x040fe20000000000 */
[C---:B------:R-:W-:Y:S01]  /*31c0*/  IADD3 R29, R18.reuse, 0x80, RZ ;  /* 0x00000080121d7810 */ /* 0x040fe20007ffe0ff */
[----:B------:R0:W2:Y:S01]  /*31d0*/  @!P1 LDG.E R0, desc[UR16][R8.64+0x700] ;  /* 0x0007001008009981 */ /* 0x0000a2000c1e1900 */
[-C--:B------:R-:W-:Y:S02]  /*31e0*/  LEA.HI.SX32 R75, R18, R18.reuse, 0x1b ;  /* 0x00000012124b7211 */ /* 0x080fe400078fdaff */
[-C--:B------:R-:W-:Y:S01]  /*31f0*/  LEA.HI.SX32 R73, R73, R18.reuse, 0x1b ;  /* 0x0000001249497211 */ /* 0x080fe200078fdaff */
[----:B------:R-:W-:Y:S01]  /*3200*/  LDS R115, [R12+0x3c] ;  /* 0x00003c000c737984 */ /* 0x000fe20000000800 */
[----:B------:R-:W-:-:S02]  /*3210*/  LEA.HI.SX32 R69, R65, R18, 0x1b ;  /* 0x0000001241457211 */ /* 0x000fc400078fdaff */
[-C--:B------:R-:W-:Y:S01]  /*3220*/  LEA.HI.SX32 R71, R71, R18.reuse, 0x1b ;  /* 0x0000001247477211 */ /* 0x080fe200078fdaff */
[----:B------:R-:W2:Y:S01]  /*3230*/  LDS R159, [R12+0xc] ;  /* 0x00000c000c9f7984 */ /* 0x000ea20000000800 */
[-C--:B0-----:R-:W-:Y:S02]  /*3240*/  LEA.HI.SX32 R9, R23, R18.reuse, 0x1b ;  /* 0x0000001217097211 */ /* 0x081fe400078fdaff */
[-C--:B------:R-:W-:Y:S01]  /*3250*/  LEA.HI.SX32 R23, R25, R18.reuse, 0x1b ;  /* 0x0000001219177211 */ /* 0x080fe200078fdaff */
[----:B------:R-:W-:Y:S01]  /*3260*/  LDS R158, [R12+0x10] ;  /* 0x000010000c9e7984 */ /* 0x000fe20000000800 */
[----:B------:R-:W-:Y:S02]  /*3270*/  LEA.HI.SX32 R25, R29, R18, 0x1b ;  /* 0x000000121d197211 */ /* 0x000fe400078fdaff */
[----:B------:R-:W-:Y:S01]  /*3280*/  LEA R29, R75, R46, 0x2 ;  /* 0x0000002e4b1d7211 */ /* 0x000fe200078e10ff */
[----:B------:R-:W0:Y:S01]  /*3290*/  LDS R157, [R12+0x14] ;  /* 0x000014000c9d7984 */ /* 0x000e220000000800 */
[----:B------:R-:W-:-:S02]  /*32a0*/  LEA.HI.SX32 R67, R27, R18, 0x1b ;  /* 0x000000121b437211 */ /* 0x000fc400078fdaff */
[-C--:B------:R-:W-:Y:S01]  /*32b0*/  LEA R28, R73, R46.reuse, 0x2 ;  /* 0x0000002e491c7211 */ /* 0x080fe200078e10ff */
[----:B------:R-:W-:Y:S01]  /*32c0*/  IMAD R26, R69, 0x4, R46 ;  /* 0x00000004451a7824 */ /* 0x000fe200078e022e */
[----:B------:R-:W-:Y:S01]  /*32d0*/  LEA R27, R71, R46, 0x2 ;  /* 0x0000002e471b7211 */ /* 0x000fe200078e10ff */
[----:B------:R-:W-:Y:S01]  /*32e0*/  LDS R83, [R12+0x18] ;  /* 0x000018000c537984 */ /* 0x000fe20000000800 */
[----:B------:R-:W-:-:S03]  /*32f0*/  IADD3 R55, R18, 0x160, RZ ;  /* 0x0000016012377810 */ /* 0x000fc60007ffe0ff */
[----:B------:R-:W0:Y:S01]  /*3300*/  LDS R82, [R12+0x1c] ;  /* 0x00001c000c527984 */ /* 0x000e220000000800 */
[----:B------:R-:W-:-:S03]  /*3310*/  VIADD R49, R18, 0x1a0 ;  /* 0x000001a012317836 */ /* 0x000fc60000000000 */
[----:B------:R-:W0:Y:S01]  /*3320*/  LDS R76, [R12+0x20] ;  /* 0x000020000c4c7984 */ /* 0x000e220000000800 */
[----:B------:R-:W-:-:S03]  /*3330*/  VIADD R63, R18, 0x120 ;  /* 0x00000120123f7836 */ /* 0x000fc60000000000 */
[----:B------:R-:W0:Y:S04]  /*3340*/  LDS R77, [R12+0x24] ;  /* 0x000024000c4d7984 */ /* 0x000e280000000800 */
[----:B------:R-:W0:Y:S04]  /*3350*/  LDS R65, [R12+0x28] ;  /* 0x000028000c417984 */ /* 0x000e280000000800 */
[----:B------:R-:W0:Y:S04]  /*3360*/  LDS R54, [R12+0x2c] ;  /* 0x00002c000c367984 */ /* 0x000e280000000800 */
[----:B------:R-:W0:Y:S04]  /*3370*/  LDS R94, [R12+0x30] ;  /* 0x000030000c5e7984 */ /* 0x000e280000000800 */
[----:B------:R-:W0:Y:S04]  /*3380*/  LDS R107, [R12+0x34] ;  /* 0x000034000c6b7984 */ /* 0x000e280000000800 */
[----:B------:R-:W0:Y:S01]  /*3390*/  LDS R114, [R12+0x38] ;  /* 0x000038000c727984 */ /* 0x000e220000000800 */
[----:B------:R-:W-:-:S03]  /*33a0*/  IADD3 R5, R18, 0x1e0, RZ ;  /* 0x000001e012057810 */ /* 0x000fc60007ffe0ff */
[----:B-1----:R-:W-:Y:S01]  /*33b0*/  STL [R1+0x8], R79 ;  /* 0x0000084f01007387 */ /* 0x002fe20000100800 */
[C---:B------:R-:W-:Y:S02]  /*33c0*/  IADD3 R15, R18.reuse, 0x1c0, RZ ;  /* 0x000001c0120f7810 */ /* 0x040fe40007ffe0ff */
[C---:B------:R-:W-:Y:S01]  /*33d0*/  IADD3 R17, R18.reuse, 0x180, RZ ;  /* 0x0000018012117810 */ /* 0x040fe20007ffe0ff */
[----:B------:R-:W-:Y:S01]  /*33e0*/  STL [R1+0x4], R78 ;  /* 0x0000044e01007387 */ /* 0x000fe20000100800 */
[C---:B------:R-:W-:Y:S02]  /*33f0*/  IADD3 R59, R18.reuse, 0x140, RZ ;  /* 0x00000140123b7810 */ /* 0x040fe40007ffe0ff */
[----:B------:R-:W-:Y:S01]  /*3400*/  IADD3 R21, R18, 0x100, RZ ;  /* 0x0000010012157810 */ /* 0x000fe20007ffe0ff */
[----:B------:R-:W-:Y:S01]  /*3410*/  STL [R1], R68 ;  /* 0x0000004401007387 */ /* 0x000fe20000100800 */
[----:B------:R-:W-:Y:S02]  /*3420*/  LEA.HI.SX32 R55, R55, R18, 0x1b ;  /* 0x0000001237377211 */ /* 0x000fe400078fdaff */
[----:B------:R-:W-:Y:S01]  /*3430*/  LEA R25, R25, R46, 0x2 ;  /* 0x0000002e19197211 */ /* 0x000fe200078e10ff */
[----:B------:R-:W2:Y:S01]  /*3440*/  LDL R56, [R1+0xa8] ;  /* 0x0000a80001387983 */ /* 0x000ea20000100800 */
[----:B------:R-:W-:-:S02]  /*3450*/  LEA.HI.SX32 R5, R5, R18, 0x1b ;  /* 0x0000001205057211 */ /* 0x000fc400078fdaff */
[-C--:B------:R-:W-:Y:S01]  /*3460*/  LEA.HI.SX32 R15, R15, R18.reuse, 0x1b ;  /* 0x000000120f0f7211 */ /* 0x080fe200078fdaff */
[----:B------:R-:W2:Y:S01]  /*3470*/  LDL R58, [R1+0xac] ;  /* 0x0000ac00013a7983 */ /* 0x000ea20000100800 */
[-C--:B------:R-:W-:Y:S02]  /*3480*/  LEA.HI.SX32 R49, R49, R18.reuse, 0x1b ;  /* 0x0000001231317211 */ /* 0x080fe400078fdaff */
[-C--:B------:R-:W-:Y:S02]  /*3490*/  LEA.HI.SX32 R17, R17, R18.reuse, 0x1b ;  /* 0x0000001211117211 */ /* 0x080fe400078fdaff */
[-C--:B------:R-:W-:Y:S02]  /*34a0*/  LEA.HI.SX32 R59, R59, R18.reuse, 0x1b ;  /* 0x000000123b3b7211 */ /* 0x080fe400078fdaff */
[-C--:B------:R-:W-:Y:S02]  /*34b0*/  LEA.HI.SX32 R63, R63, R18.reuse, 0x1b ;  /* 0x000000123f3f7211 */ /* 0x080fe400078fdaff */
[----:B------:R-:W-:-:S02]  /*34c0*/  LEA.HI.SX32 R21, R21, R18, 0x1b ;  /* 0x0000001215157211 */ /* 0x000fc400078fdaff */
[-C--:B------:R-:W-:Y:S02]  /*34d0*/  LEA R18, R55, R46.reuse, 0x2 ;  /* 0x0000002e37127211 */ /* 0x080fe400078e10ff */
[----:B------:R-:W2:Y:S01]  /*34e0*/  LDL R55, [R1+0xa4] ;  /* 0x0000a40001377983 */ /* 0x000ea20000100800 */
[-C--:B------:R-:W-:Y:S02]  /*34f0*/  LEA R24, R67, R46.reuse, 0x2 ;  /* 0x0000002e43187211 */ /* 0x080fe400078e10ff */
[-C--:B------:R-:W-:Y:S02]  /*3500*/  LEA R23, R23, R46.reuse, 0x2 ;  /* 0x0000002e17177211 */ /* 0x080fe400078e10ff */
[-C--:B------:R-:W-:Y:S02]  /*3510*/  LEA R22, R9, R46.reuse, 0x2 ;  /* 0x0000002e09167211 */ /* 0x080fe400078e10ff */
[-C--:B------:R-:W-:Y:S02]  /*3520*/  LEA R21, R21, R46.reuse, 0x2 ;  /* 0x0000002e15157211 */ /* 0x080fe400078e10ff */
[----:B------:R-:W-:Y:S01]  /*3530*/  LEA R20, R63, R46, 0x2 ;  /* 0x0000002e3f147211 */ /* 0x000fe200078e10ff */
[----:B---3--:R-:W-:Y:S04]  /*3540*/  STS [R29+0x2100], R52 ;  /* 0x002100341d007388 */ /* 0x008fe80000000800 */
[----:B----4-:R-:W-:Y:S04]  /*3550*/  STS [R28+0x2180], R61 ;  /* 0x0021803d1c007388 */ /* 0x010fe80000000800 */
[----:B-----5:R1:W-:Y:S04]  /*3560*/  STS [R27+0x2200], R50 ;  /* 0x002200321b007388 */ /* 0x0203e80000000800 */
[----:B------:R3:W-:Y:S04]  /*3570*/  STS [R26+0x2280], R57 ;  /* 0x002280391a007388 */ /* 0x0007e80000000800 */
[----:B------:R4:W-:Y:S04]  /*3580*/  STS [R25+0x2300], R48 ;  /* 0x0023003019007388 */ /* 0x0009e80000000800 */
[----:B-1----:R-:W5:Y:S04]  /*3590*/  LDL R50, [R1+0xa0] ;  /* 0x0000a00001327983 */ /* 0x002f680000100800 */
[----:B---3--:R-:W3:Y:S04]  /*35a0*/  LDL R57, [R1+0xb0] ;  /* 0x0000b00001397983 */ /* 0x008ee80000100800 */
[----:B----4-:R-:W4:Y:S04]  /*35b0*/  LDL R48, [R1+0x9c] ;  /* 0x00009c0001307983 */ /* 0x010f280000100800 */
[----:B--2---:R-:W-:Y:S04]  /*35c0*/  STS [R24+0x2380], R19 ;  /* 0x0023801318007388 */ /* 0x004fe80000000800 */
[----:B------:R-:W-:Y:S04]  /*35d0*/  STS [R23+0x2400], R16 ;  /* 0x0024001017007388 */ /* 0x000fe80000000800 */
[----:B------:R-:W2:Y:S04]  /*35e0*/  LDL R61, [R1+0x98] ;  /* 0x00009800013d7983 */ /* 0x000ea80000100800 */
[----:B------:R-:W-:Y:S04]  /*35f0*/  STS [R22+0x2480], R7 ;  /* 0x0024800716007388 */ /* 0x000fe80000000800 */
[----:B------:R-:W-:Y:S04]  /*3600*/  STS [R21+0x2500], R14 ;  /* 0x0025000e15007388 */ /* 0x000fe80000000800 */
[----:B------:R1:W-:Y:S04]  /*3610*/  STS [R20+0x2580], R53 ;  /* 0x0025803514007388 */ /* 0x0003e80000000800 */
[----:B------:R-:W2:Y:S04]  /*3620*/  LDL R52, [R1+0x90] ;  /* 0x0000900001347983 */ /* 0x000ea80000100800 */
[----:B-1----:R-:W2:Y:S01]  /*3630*/  LDL R53, [R1+0x94] ;  /* 0x0000940001357983 */ /* 0x002ea20000100800 */
[----:B------:R-:W-:Y:S01]  /*3640*/  R2UR UR61, R6 ;  /* 0x00000000063d72ca */ /* 0x000fe200000e0000 */
[----:B------:R-:W-:Y:S01]  /*3650*/  UIADD3 UR34, UR52, -0x1, URZ ;  /* 0xffffffff34227890 */ /* 0x000fe2000fffe03f */
[----:B------:R-:W-:-:S03]  /*3660*/  FADD.FTZ R9, R80, UR5 ;  /* 0x0000000550097e21 */ /* 0x000fc60008010000 */
[----:B------:R-:W-:-:S08]  /*3670*/  ULEA.HI UR35, UR34, UR34, URZ, 0x1 ;  /* 0x0000002222237291 */ /* 0x000fd0000f8f083f */
[----:B------:R-:W-:Y:S01]  /*3680*/  IMAD.U32 R119, RZ, RZ, UR61 ;  /* 0x0000003dff777e24 */ /* 0x000fe2000f8e00ff */
[----:B------:R-:W-:-:S03]  /*3690*/  ULOP3.LUT UR35, UR35, 0xfffffe, URZ, 0xc0, !UPT ;  /* 0x00fffffe23237892 */ /* 0x000fc6000f8ec03f */
[----:B------:R-:W-:Y:S01]  /*36a0*/  FMUL.FTZ R119, R119, 1.4426950216293334961 ;  /* 0x3fb8aa3b77777820 */ /* 0x000fe20000410000 */
[----:B------:R-:W-:Y:S01]  /*36b0*/  IMAD R19, R59, 0x4, R46 ;  /* 0x000000043b137824 */ /* 0x000fe200078e022e */
[-C--:B------:R-:W-:Y:S02]  /*36c0*/  LEA R17, R17, R46.reuse, 0x2 ;  /* 0x0000002e11117211 */ /* 0x080fe400078e10ff */
[----:B------:R-:W-:Y:S01]  /*36d0*/  FMUL.FTZ R138, R119, R9 ;  /* 0x00000009778a7220 */ /* 0x000fe20000410000 */
[----:B------:R-:W-:Y:S01]  /*36e0*/  LEA R16, R49, R46, 0x2 ;  /* 0x0000002e31107211 */ /* 0x000fe200078e10ff */
[----:B------:R-:W-:Y:S01]  /*36f0*/  UIADD3 UR34, UR34, -UR35, URZ ;  /* 0x8000002322227290 */ /* 0x000fe2000fffe03f */
[----:B------:R-:W-:Y:S01]  /*3700*/  FADD.FTZ R8, R72, UR5 ;  /* 0x0000000548087e21 */ /* 0x000fe20008010000 */
[----:B------:R-:W-:Y:S02]  /*3710*/  STS [R19+0x2600], R4 ;  /* 0x0026000413007388 */ /* 0x000fe40000000800 */
[----:B------:R-:W1:Y:S01]  /*3720*/  MUFU.EX2 R138, R138 ;  /* 0x0000008a008a7308 */ /* 0x000e620000000800 */
[----:B------:R-:W-:Y:S01]  /*3730*/  ULEA UR34, UR34, UR7, 0x8 ;  /* 0x0000000722227291 */ /* 0x000fe2000f8e403f */
[----:B------:R-:W-:Y:S01]  /*3740*/  STS [R18+0x2680], R51 ;  /* 0x0026803312007388 */ /* 0x000fe20000000800 */
[----:B------:R-:W-:Y:S01]  /*3750*/  FMUL.FTZ R73, R119, R8 ;  /* 0x0000000877497220 */ /* 0x000fe20000410000 */
[----:B------:R-:W-:-:S02]  /*3760*/  FADD.FTZ R7, R64, UR5 ;  /* 0x0000000540077e21 */ /* 0x000fc40008010000 */
[----:B------:R-:W-:Y:S01]  /*3770*/  STS [R17+0x2700], R2 ;  /* 0x0027000211007388 */ /* 0x000fe20000000800 */
[C---:B------:R-:W-:Y:S02]  /*3780*/  ISETP.NE.AND P1, PT, R47.reuse, RZ, PT ;  /* 0x000000ff2f00720c */ /* 0x040fe40003f25270 */
[----:B------:R-:W-:Y:S01]  /*3790*/  IADD3 R74, R47, 0x200, RZ ;  /* 0x000002002f4a7810 */ /* 0x000fe20007ffe0ff */
[----:B------:R0:W-:Y:S01]  /*37a0*/  STS [R16+0x2780], R13 ;  /* 0x0027800d10007388 */ /* 0x0001e20000000800 */
[----:B------:R-:W-:Y:S02]  /*37b0*/  IMAD R15, R15, 0x4, R46 ;  /* 0x000000040f0f7824 */ /* 0x000fe400078e022e */
[----:B------:R-:W-:Y:S01]  /*37c0*/  FMUL.FTZ R75, R119, R7 ;  /* 0x00000007774b7220 */ /* 0x000fe20000410000 */
[----:B------:R-:W-:Y:S01]  /*37d0*/  FADD.FTZ R6, R70, UR5 ;  /* 0x0000000546067e21 */ /* 0x000fe20008010000 */
[----:B------:R-:W-:Y:S02]  /*37e0*/  SEL R49, R74, UR34, P1 ;  /* 0x000000224a317c07 */ /* 0x000fe40008800000 */
[----:B0-----:R-:W-:Y:S01]  /*37f0*/  LEA R13, R89, R45, 0x4 ;  /* 0x0000002d590d7211 */ /* 0x001fe200078e20ff */
[----:B------:R-:W0:Y:S01]  /*3800*/  MUFU.EX2 R73, R73 ;  /* 0x0000004900497308 */ /* 0x000e220000000800 */
[----:B------:R-:W-:-:S02]  /*3810*/  LEA R14, R5, R46, 0x2 ;  /* 0x0000002e050e7211 */ /* 0x000fc400078e10ff */
[----:B------:R-:W-:Y:S01]  /*3820*/  LEA.HI.SX32 R51, R13, R13, 0x1b ;  /* 0x0000000d0d337211 */ /* 0x000fe200078fdaff */
[----:B------:R1:W-:Y:S01]  /*3830*/  STS [R15+0x2800], R0 ;  /* 0x002800000f007388 */ /* 0x0003e20000000800 */
[----:B------:R-:W-:Y:S01]  /*3840*/  FMUL.FTZ R93, R119, R6 ;  /* 0x00000006775d7220 */ /* 0x000fe20000410000 */
[----:B------:R-:W-:Y:S01]  /*3850*/  FADD.FTZ R5, R81, UR5 ;  /* 0x0000000551057e21 */ /* 0x000fe20008010000 */
[----:B------:R-:W-:Y:S01]  /*3860*/  LEA R12, R51, R46, 0x2 ;  /* 0x0000002e330c7211 */ /* 0x000fe200078e10ff */
[----:B------:R-:W0:Y:S01]  /*3870*/  MUFU.EX2 R75, R75 ;  /* 0x0000004b004b7308 */ /* 0x000e220000000800 */
[----:B------:R-:W-:Y:S01]  /*3880*/  STS [R14+0x2880], R3 ;  /* 0x002880030e007388 */ /* 0x000fe20000000800 */
[----:B------:R-:W-:Y:S01]  /*3890*/  FMUL.FTZ R97, R119, R5 ;  /* 0x0000000577617220 */ /* 0x000fe20000410000 */
[----:B------:R-:W-:Y:S01]  /*38a0*/  FADD.FTZ R4, R84, UR5 ;  /* 0x0000000554047e21 */ /* 0x000fe20008010000 */
[----:B------:R-:W-:Y:S01]  /*38b0*/  NOP ;  /* 0x0000000000007918 */ /* 0x000fe20000000000 */
[----:B-1----:R-:W-:Y:S01]  /*38c0*/  IMAD R0, R49, 0x4, R46 ;  /* 0x0000000431007824 */ /* 0x002fe200078e022e */
[----:B------:R-:W1:Y:S02]  /*38d0*/  LDS R74, [R12+0x2100] ;  /* 0x002100000c4a7984 */ /* 0x000e640000000800 */
[----:B------:R-:W0:Y:S01]  /*38e0*/  MUFU.EX2 R93, R93 ;  /* 0x0000005d005d7308 */ /* 0x000e220000000800 */
[----:B------:R-:W-:Y:S01]  /*38f0*/  FADD.FTZ R72, R72, UR5 ;  /* 0x0000000548487e21 */ /* 0x000fe20008010000 */
[----:B------:R-:W0:Y:S01]  /*3900*/  LDS R90, [R12+0x2104] ;  /* 0x002104000c5a7984 */ /* 0x000e220000000800 */
[----:B------:R-:W-:-:S03]  /*3910*/  FMUL.FTZ R106, R119, R4 ;  /* 0x00000004776a7220 */ /* 0x000fc60000410000 */
        /* <DEDUP_REMOVED lines=13> */
[----:B------:R-:W1:Y:S01]  /*39f0*/  LDS R130, [R12+0x213c] ;  /* 0x00213c000c827984 */ /* 0x000e620000000800 */
[----:B------:R-:W-:-:S03]  /*3a00*/  FADD.FTZ R63, R56, UR5 ;  /* 0x00000005383f7e21 */ /* 0x000fc60008010000 */
[----:B------:R0:W-:Y:S01]  /*3a10*/  STS [R0+0x8e50], R138 ;  /* 0x008e508a00007388 */ /* 0x0001e20000000800 */
[----:B------:R-:W-:Y:S01]  /*3a20*/  FADD.FTZ R101, R56, UR5 ;  /* 0x0000000538657e21 */ /* 0x000fe20008010000 */
[----:B------:R-:W5:Y:S01]  /*3a30*/  MUFU.EX2 R97, R97 ;  /* 0x0000006100617308 */ /* 0x000f620000000800 */
[----:B------:R-:W-:Y:S01]  /*3a40*/  FADD.FTZ R56, R70, UR5 ;  /* 0x0000000546387e21 */ /* 0x000fe20008010000 */
[----:B------:R-:W-:Y:S01]  /*3a50*/  FADD.FTZ R70, R64, UR5 ;  /* 0x0000000540467e21 */ /* 0x000fe20008010000 */
[----:B------:R-:W-:Y:S01]  /*3a60*/  FMUL.FTZ R72, R152, R72 ;  /* 0x0000004898487220 */ /* 0x000fe20000410000 */
[----:B0-----:R-:W-:Y:S01]  /*3a70*/  FADD.FTZ R0, R80, UR5 ;  /* 0x0000000550007e21 */ /* 0x001fe20008010000 */
[----:B------:R-:W-:Y:S01]  /*3a80*/  ISETP.NE.AND P0, PT, R47, 0x7f, PT ;  /* 0x0000007f2f00780c */ /* 0x000fe20003f05270 */
[----:B------:R-:W-:Y:S02]  /*3a90*/  FADD.FTZ R2, R58, UR5 ;  /* 0x000000053a027e21 */ /* 0x000fe40008010000 */
[----:B------:R-:W-:Y:S01]  /*3aa0*/  FMUL.FTZ R0, R153, R0 ;  /* 0x0000000099007220 */ /* 0x000fe20000410000 */
[C---:B------:R-:W-:Y:S01]  /*3ab0*/  FADD.FTZ R62, R55.reuse, UR5 ;  /* 0x00000005373e7e21 */ /* 0x040fe20008010000 */
[----:B------:R-:W-:Y:S01]  /*3ac0*/  FADD.FTZ R102, R55, UR5 ;  /* 0x0000000537667e21 */ /* 0x000fe20008010000 */
[----:B------:R-:W0:Y:S01]  /*3ad0*/  MUFU.EX2 R106, R106 ;  /* 0x0000006a006a7308 */ /* 0x000e220000000800 */
[----:B------:R-:W-:Y:S01]  /*3ae0*/  FMUL.FTZ R70, R151, R70 ;  /* 0x0000004697467220 */ /* 0x000fe20000410000 */
[----:B------:R-:W-:Y:S01]  /*3af0*/  FMUL.FTZ R0, R79, R0 ;  /* 0x000000004f007220 */ /* 0x000fe20000410000 */
[----:B------:R-:W-:Y:S01]  /*3b00*/  FMUL.FTZ R72, R78, R72 ;  /* 0x000000484e487220 */ /* 0x000fe20000410000 */
[C---:B------:R-:W-:Y:S01]  /*3b10*/  FMUL.FTZ R112, R119.reuse, R2 ;  /* 0x0000000277707220 */ /* 0x040fe20000410000 */
[----:B------:R-:W-:Y:S01]  /*3b20*/  FMUL.FTZ R56, R150, R56 ;  /* 0x0000003896387220 */ /* 0x000fe20000410000 */
[----:B------:R-:W-:Y:S01]  /*3b30*/  FMUL.FTZ R70, R68, R70 ;  /* 0x0000004644467220 */ /* 0x000fe20000410000 */
[----:B------:R-:W-:Y:S01]  /*3b40*/  FFMA.FTZ R49, R0, R73, R72 ;  /* 0x0000004900317223 */ /* 0x000fe20000010048 */
[----:B------:R-:W-:Y:S01]  /*3b50*/  FMUL.FTZ R85, R119, R101 ;  /* 0x0000006577557220 */ /* 0x000fe20000410000 */
[----:B------:R-:W-:Y:S01]  /*3b60*/  FADD.FTZ R60, R58, UR5 ;  /* 0x000000053a3c7e21 */ /* 0x000fe20008010000 */
[----:B------:R-:W-:Y:S01]  /*3b70*/  MUFU.EX2 R112, R112 ;  /* 0x0000007000707308 */ /* 0x000fe20000000800 */
[----:B------:R-:W-:Y:S01]  /*3b80*/  FADD.FTZ R58, R84, UR5 ;  /* 0x00000005543a7e21 */ /* 0x000fe20008010000 */
[----:B------:R-:W-:Y:S01]  /*3b90*/  FMUL.FTZ R56, R159, R56 ;  /* 0x000000389f387220 */ /* 0x000fe20000410000 */
[----:B------:R-:W-:Y:S01]  /*3ba0*/  FFMA.FTZ R49, R75, R49, R70 ;  /* 0x000000314b317223 */ /* 0x000fe20000010046 */
[----:B------:R-:W-:Y:S01]  /*3bb0*/  FMUL.FTZ R125, R119, R102 ;  /* 0x00000066777d7220 */ /* 0x000fe20000410000 */
[----:B------:R-:W-:Y:S01]  /*3bc0*/  @P0 LEA R118, R47, R46, 0x2 ;  /* 0x0000002e2f760211 */ /* 0x000fe200078e10ff */
[----:B------:R-:W-:Y:S01]  /*3bd0*/  BAR.SYNC.DEFER_BLOCKING 0x0 ;  /* 0x0000000000007b1d */ /* 0x000fe20000010000 */
[----:B------:R-:W-:Y:S01]  /*3be0*/  FMUL.FTZ R58, R148, R58 ;  /* 0x0000003a943a7220 */ /* 0x000fe20000410000 */
[----:B------:R-:W-:-:S04]  /*3bf0*/  FFMA.FTZ R49, R93, R49, R56 ;  /* 0x000000315d317223 */ /* 0x000fc80000010038 */
[----:B------:R-:W-:Y:S01]  /*3c00*/  MUFU.EX2 R85, R85 ;  /* 0x0000005500557308 */ /* 0x000fe20000000800 */
[----:B------:R-:W-:Y:S01]  /*3c10*/  FMUL.FTZ R58, R157, R58 ;  /* 0x0000003a9d3a7220 */ /* 0x000fe20000410000 */
[----:B------:R-:W-:-:S06]  /*3c20*/  FMUL.FTZ R60, R146, R60 ;  /* 0x0000003c923c7220 */ /* 0x000fcc0000410000 */
[----:B------:R-:W-:Y:S01]  /*3c30*/  MUFU.EX2 R125, R125 ;  /* 0x0000007d007d7308 */ /* 0x000fe20000000800 */
[----:B------:R-:W-:Y:S01]  /*3c40*/  FMUL.FTZ R63, R145, R63 ;  /* 0x0000003f913f7220 */ /* 0x000fe20000410000 */
[----:B------:R-:W-:Y:S01]  /*3c50*/  FMUL.FTZ R60, R82, R60 ;  /* 0x0000003c523c7220 */ /* 0x000fe20000410000 */
[----:B------:R-:W0:Y:S01]  /*3c60*/  @P0 LDS R118, [R118+0x9654] ;  /* 0x0096540076760984 */ /* 0x000e220000000800 */
[----:B------:R-:W-:Y:S01]  /*3c70*/  FMUL.FTZ R62, R144, R62 ;  /* 0x0000003e903e7220 */ /* 0x000fe20000410000 */
[----:B------:R-:W-:Y:S01]  /*3c80*/  FMUL.FTZ R63, R76, R63 ;  /* 0x0000003f4c3f7220 */ /* 0x000fe20000410000 */
[C---:B------:R-:W-:Y:S02]  /*3c90*/  FADD.FTZ R110, R66.reuse, UR5 ;  /* 0x00000005426e7e21 */ /* 0x040fe40008010000 */
[----:B------:R-:W-:Y:S01]  /*3ca0*/  FMUL.FTZ R62, R77, R62 ;  /* 0x0000003e4d3e7220 */ /* 0x000fe20000410000 */
[----:B------:R-:W-:Y:S01]  /*3cb0*/  FADD.FTZ R109, R66, UR5 ;  /* 0x00000005426d7e21 */ /* 0x000fe20008010000 */
[----:B------:R-:W-:Y:S03]  /*3cc0*/  BSSY B0, `(.L_x_1287) ;  /* 0x0000051000007945 */ /* 0x000fe60003800000 */
[----:B------:R-:W-:-:S04]  /*3cd0*/  FMUL.FTZ R109, R10, R109 ;  /* 0x0000006d0a6d7220 */ /* 0x000fc80000410000 */
[----:B------:R-:W-:Y:S01]  /*3ce0*/  FMUL.FTZ R109, R115, R109 ;  /* 0x0000006d736d7220 */ /* 0x000fe20000410000 */
[----:B---3--:R-:W-:-:S04]  /*3cf0*/  FADD.FTZ R3, R57, UR5 ;  /* 0x0000000539037e21 */ /* 0x008fc80008010000 */
[----:B------:R-:W-:Y:S01]  /*3d00*/  FMUL.FTZ R113, R119, R3 ;  /* 0x0000000377717220 */ /* 0x000fe20000410000 */
[C---:B----4-:R-:W-:Y:S01]  /*3d10*/  FADD.FTZ R71, R48.reuse, UR5 ;  /* 0x0000000530477e21 */ /* 0x050fe20008010000 */
[----:B------:R-:W-:Y:S01]  /*3d20*/  FADD.FTZ R55, R48, UR5 ;  /* 0x0000000530377e21 */ /* 0x000fe20008010000 */
[----:B------:R-:W-:Y:S01]  /*3d30*/  FMUL.FTZ R48, R138, R73 ;  /* 0x000000498a307220 */ /* 0x000fe20000410000 */
[----:B------:R-:W-:Y:S01]  /*3d40*/  FADD.FTZ R59, R57, UR5 ;  /* 0x00000005393b7e21 */ /* 0x000fe20008010000 */
[----:B------:R-:W-:Y:S01]  /*3d50*/  FADD.FTZ R57, R81, UR5 ;  /* 0x0000000551397e21 */ /* 0x000fe20008010000 */
[----:B------:R-:W3:Y:S01]  /*3d60*/  MUFU.EX2 R113, R113 ;  /* 0x0000007100717308 */ /* 0x000ee20000000800 */
[----:B------:R-:W-:Y:S01]  /*3d70*/  FMUL.FTZ R48, R75, R48 ;  /* 0x000000304b307220 */ /* 0x000fe20000410000 */
[----:B-----5:R-:W-:Y:S01]  /*3d80*/  FADD.FTZ R64, R50, UR5 ;  /* 0x0000000532407e21 */ /* 0x020fe20008010000 */
[----:B------:R-:W-:Y:S02]  /*3d90*/  FMUL.FTZ R57, R149, R57 ;  /* 0x0000003995397220 */ /* 0x000fe40000410000 */
[----:B------:R-:W-:Y:S01]  /*3da0*/  FMUL.FTZ R48, R93, R48 ;  /* 0x000000305d307220 */ /* 0x000fe20000410000 */
[----:B------:R-:W-:Y:S01]  /*3db0*/  FMUL.FTZ R124, R119, R64 ;  /* 0x00000040777c7220 */ /* 0x000fe20000410000 */
[----:B------:R-:W-:-:S02]  /*3dc0*/  FMUL.FTZ R57, R158, R57 ;  /* 0x000000399e397220 */ /* 0x000fc40000410000 */
[----:B------:R-:W-:Y:S01]  /*3dd0*/  FMUL.FTZ R48, R97, R48 ;  /* 0x0000003061307220 */ /* 0x000fe20000410000 */
[----:B------:R-:W-:Y:S01]  /*3de0*/  FMUL.FTZ R59, R147, R59 ;  /* 0x0000003b933b7220 */ /* 0x000fe20000410000 */
[----:B------:R-:W-:Y:S01]  /*3df0*/  FFMA.FTZ R49, R97, R49, R57 ;  /* 0x0000003161317223 */ /* 0x000fe20000010039 */
[----:B------:R-:W-:Y:S01]  /*3e00*/  FMUL.FTZ R123, R119, R55 ;  /* 0x00000037777b7220 */ /* 0x000fe20000410000 */
[C---:B0-----:R-:W-:Y:S01]  /*3e10*/  FMUL.FTZ R48, R106.reuse, R48 ;  /* 0x000000306a307220 */ /* 0x041fe20000410000 */
[----:B--2---:R-:W-:Y:S01]  /*3e20*/  FADD.FTZ R92, R61, UR5 ;  /* 0x000000053d5c7e21 */ /* 0x004fe20008010000 */
[----:B------:R-:W0:Y:S01]  /*3e30*/  MUFU.EX2 R124, R124 ;  /* 0x0000007c007c7308 */ /* 0x000e220000000800 */
[----:B------:R-:W-:Y:S01]  /*3e40*/  FMUL.FTZ R59, R83, R59 ;  /* 0x0000003b533b7220 */ /* 0x000fe20000410000 */
[----:B---3--:R-:W-:Y:S01]  /*3e50*/  FMUL.FTZ R48, R113, R48 ;  /* 0x0000003071307220 */ /* 0x008fe20000410000 */
[----:B------:R-:W-:Y:S01]  /*3e60*/  FFMA.FTZ R49, R106, R49, R58 ;  /* 0x000000316a317223 */ /* 0x000fe2000001003a */
[----:B------:R-:W-:-:S02]  /*3e70*/  FMUL.FTZ R122, R119, R92 ;  /* 0x0000005c777a7220 */ /* 0x000fc40000410000 */
[----:B------:R-:W-:Y:S01]  /*3e80*/  FMUL.FTZ R48, R112, R48 ;  /* 0x0000003070307220 */ /* 0x000fe20000410000 */
[----:B------:R-:W-:Y:S01]  /*3e90*/  FFMA.FTZ R49, R113, R49, R59 ;  /* 0x0000003171317223 */ /* 0x000fe2000001003b */
[----:B------:R-:W2:Y:S01]  /*3ea0*/  MUFU.EX2 R123, R123 ;  /* 0x0000007b007b7308 */ /* 0x000ea20000000800 */
[----:B------:R-:W-:Y:S01]  /*3eb0*/  FADD.FTZ R111, R52, UR5 ;  /* 0x00000005346f7e21 */ /* 0x000fe20008010000 */
[----:B------:R-:W-:Y:S01]  /*3ec0*/  FADD.FTZ R96, R53, UR5 ;  /* 0x0000000535607e21 */ /* 0x000fe20008010000 */
[----:B------:R-:W-:-:S03]  /*3ed0*/  FADD.FTZ R91, R61, UR5 ;  /* 0x000000053d5b7e21 */ /* 0x000fc60008010000 */
[----:B------:R-:W-:Y:S02]  /*3ee0*/  FMUL.FTZ R121, R119, R96 ;  /* 0x0000006077797220 */ /* 0x000fe40000410000 */
[----:B------:R-:W3:Y:S01]  /*3ef0*/  MUFU.EX2 R122, R122 ;  /* 0x0000007a007a7308 */ /* 0x000ee20000000800 */
[----:B------:R-:W-:Y:S01]  /*3f00*/  FMUL.FTZ R48, R85, R48 ;  /* 0x0000003055307220 */ /* 0x000fe20000410000 */
[----:B------:R-:W-:Y:S01]  /*3f10*/  FADD.FTZ R61, R50, UR5 ;  /* 0x00000005323d7e21 */ /* 0x000fe20008010000 */
[----:B------:R-:W-:Y:S01]  /*3f20*/  FFMA.FTZ R49, R112, R49, R60 ;  /* 0x0000003170317223 */ /* 0x000fe2000001003c */
[----:B------:R-:W-:Y:S01]  /*3f30*/  FMUL.FTZ R120, R119, R111 ;  /* 0x0000006f77787220 */ /* 0x000fe20000410000 */
[----:B------:R-:W-:Y:S01]  /*3f40*/  FMUL.FTZ R48, R125, R48 ;  /* 0x000000307d307220 */ /* 0x000fe20000410000 */
[----:B------:R-:W-:Y:S01]  /*3f50*/  FMUL.FTZ R61, R143, R61 ;  /* 0x0000003d8f3d7220 */ /* 0x000fe20000410000 */
[----:B------:R-:W-:Y:S01]  /*3f60*/  FFMA.FTZ R49, R85, R49, R63 ;  /* 0x0000003155317223 */ /* 0x000fe2000001003f */
[----:B------:R-:W4:Y:S01]  /*3f70*/  MUFU.EX2 R121, R121 ;  /* 0x0000007900797308 */ /* 0x000f220000000800 */
[----:B------:R-:W-:Y:S01]  /*3f80*/  FMUL.FTZ R119, R119, R110 ;  /* 0x0000006e77777220 */ /* 0x000fe20000410000 */
[----:B------:R-:W-:Y:S01]  /*3f90*/  FMUL.FTZ R71, R142, R71 ;  /* 0x000000478e477220 */ /* 0x000fe20000410000 */
[----:B0-----:R-:W-:Y:S01]  /*3fa0*/  FMUL.FTZ R48, R124, R48 ;  /* 0x000000307c307220 */ /* 0x001fe20000410000 */
[----:B------:R-:W-:Y:S01]  /*3fb0*/  FMUL.FTZ R61, R65, R61 ;  /* 0x0000003d413d7220 */ /* 0x000fe20000410000 */
[----:B------:R-:W-:-:S03]  /*3fc0*/  FFMA.FTZ R49, R125, R49, R62 ;  /* 0x000000317d317223 */ /* 0x000fc6000001003e */
[----:B------:R-:W0:Y:S01]  /*3fd0*/  MUFU.EX2 R120, R120 ;  /* 0x0000007800787308 */ /* 0x000e220000000800 */
[----:B------:R-:W-:Y:S01]  /*3fe0*/  FADD.FTZ R95, R53, UR5 ;  /* 0x00000005355f7e21 */ /* 0x000fe20008010000 */
[----:B------:R-:W-:Y:S01]  /*3ff0*/  FMUL.FTZ R91, R141, R91 ;  /* 0x0000005b8d5b7220 */ /* 0x000fe20000410000 */
[----:B--2---:R-:W-:Y:S01]  /*4000*/  FMUL.FTZ R48, R123, R48 ;  /* 0x000000307b307220 */ /* 0x004fe20000410000 */
[----:B------:R-:W-:Y:S01]  /*4010*/  FMUL.FTZ R71, R54, R71 ;  /* 0x0000004736477220 */ /* 0x000fe20000410000 */
[----:B------:R-:W-:-:S03]  /*4020*/  FFMA.FTZ R49, R124, R49, R61 ;  /* 0x000000317c317223 */ /* 0x000fc6000001003d */
[----:B------:R-:W2:Y:S01]  /*4030*/  MUFU.EX2 R119, R119 ;  /* 0x0000007700777308 */ /* 0x000ea20000000800 */
[----:B------:R-:W-:Y:S01]  /*4040*/  FADD.FTZ R108, R52, UR5 ;  /* 0x00000005346c7e21 */ /* 0x000fe20008010000 */
[----:B------:R-:W-:Y:S01]  /*4050*/  FMUL.FTZ R95, R139, R95 ;  /* 0x0000005f8b5f7220 */ /* 0x000fe20000410000 */
[----:B---3--:R-:W-:Y:S01]  /*4060*/  FMUL.FTZ R48, R122, R48 ;  /* 0x000000307a307220 */ /* 0x008fe20000410000 */
[----:B------:R-:W-:Y:S01]  /*4070*/  FMUL.FTZ R91, R94, R91 ;  /* 0x0000005b5e5b7220 */ /* 0x000fe20000410000 */
[----:B------:R-:W-:Y:S01]  /*4080*/  FFMA.FTZ R49, R123, R49, R71 ;  /* 0x000000317b317223 */ /* 0x000fe20000010047 */
[----:B------:R-:W-:Y:S01]  /*4090*/  FMUL.FTZ R108, R11, R108 ;  /* 0x0000006c0b6c7220 */ /* 0x000fe20000410000 */
[----:B----4-:R-:W-:Y:S01]  /*40a0*/  FMUL.FTZ R48, R121, R48 ;  /* 0x0000003079307220 */ /* 0x010fe20000410000 */
[----:B------:R-:W-:Y:S01]  /*40b0*/  FMUL.FTZ R95, R107, R95 ;  /* 0x0000005f6b5f7220 */ /* 0x000fe20000410000 */
[----:B------:R-:W-:Y:S01]  /*40c0*/  FFMA.FTZ R49, R122, R49, R91 ;  /* 0x000000317a317223 */ /* 0x000fe2000001005b */
[----:B------:R-:W-:Y:S01]  /*40d0*/  FMUL.FTZ R108, R114, R108 ;  /* 0x0000006c726c7220 */ /* 0x000fe20000410000 */
[----:B0-----:R-:W-:-:S02]  /*40e0*/  FMUL.FTZ R48, R120, R48 ;  /* 0x0000003078307220 */ /* 0x001fc40000410000 */
[----:B------:R-:W-:Y:S01]  /*40f0*/  FFMA.FTZ R49, R121, R49, R95 ;  /* 0x0000003179317223 */ /* 0x000fe2000001005f */
[----:B-1----:R-:W-:Y:S06]  /*4100*/  @P0 BRA `(.L_x_1288) ;  /* 0x0000000000300947 */ /* 0x002fec0003800000 */
        /* <DEDUP_REMOVED lines=9> */
[----:B------:R-:W-:-:S05]  /*41a0*/  IMAD.U32 R50, RZ, RZ, UR35 ;  /* 0x00000023ff327e24 */ /* 0x000fca000f8e00ff */
[----:B------:R-:W-:-:S05]  /*41b0*/  LEA R50, R50, R46, 0x2 ;  /* 0x0000002e32327211 */ /* 0x000fca00078e10ff */
[----:B------:R0:W1:Y:S02]  /*41c0*/  LDS R118, [R50+0x8e50] ;  /* 0x008e500032767984 */ /* 0x0000640000000800 */
.L_x_1288:
[----:B------:R-:W-:Y:S05]  /*41d0*/  BSYNC B0 ;  /* 0x0000000000007941 */ /* 0x000fea0003800000 */
.L_x_1287:
        /* <DEDUP_REMOVED lines=16> */
[----:B------:R-:W-:Y:S01]  /*42e0*/  LEA.HI R84, R47, R47, RZ, 0x1e ;  /* 0x0000002f2f547211 */ /* 0x000fe200078ff0ff */
[----:B------:R-:W-:Y:S01]  /*42f0*/  FFMA.FTZ R49, R120, R49, R108 ;  /* 0x0000003178317223 */ /* 0x000fe2000001006c */
[----:B--2---:R-:W-:Y:S01]  /*4300*/  FMUL.FTZ R48, R119, R48 ;  /* 0x0000003077307220 */ /* 0x004fe20000410000 */
[----:B------:R-:W-:Y:S01]  /*4310*/  LOP3.LUT P0, RZ, R47, 0x1f, RZ, 0xc0, !PT ;  /* 0x0000001f2fff7812 */ /* 0x000fe2000780c0ff */
[----:B------:R-:W-:Y:S01]  /*4320*/  HFMA2.MMA R51, -RZ, RZ, 0, 4.76837158203125e-07 ;  /* 0x00000008ff337435 */ /* 0x000fe200000001ff */
[----:B------:R-:W-:Y:S01]  /*4330*/  LEA R84, R84, R46, 0x3 ;  /* 0x0000002e54547211 */ /* 0x000fe200078e18ff */
[----:B------:R-:W-:-:S05]  /*4340*/  FFMA.FTZ R49, R119, R49, R109 ;  /* 0x0000003177317223 */ /* 0x000fca000001006d */
[----:B------:R2:W-:Y:S02]  /*4350*/  STS.64 [R84+0x8440], R48 ;  /* 0x0084403054007388 */ /* 0x0005e40000000a00 */
[----:B--2---:R-:W-:Y:S01]  /*4360*/  MOV R48, UR52 ;  /* 0x0000003400307c02 */ /* 0x004fe20008000f00 */
[----:B------:R-:W-:-:S03]  /*4370*/  IMAD.U32 R49, RZ, RZ, UR52 ;  /* 0x00000034ff317e24 */ /* 0x000fc6000f8e00ff */
[----:B------:R-:W-:-:S13]  /*4380*/  ISETP.LT.OR P2, PT, R48, 0x2, P0 ;  /* 0x000000023000780c */ /* 0x000fda0000741670 */
[----:B------:R-:W2:Y:S01]  /*4390*/  @!P2 LDC R48, c[0x0][0x21c] ;  /* 0x00008700ff30ab82 */ /* 0x000ea20000000800 */
[----:B------:R-:W-:-:S05]  /*43a0*/  @!P2 IADD3 R49, R49, -0x2, RZ ;  /* 0xfffffffe3131a810 */ /* 0x000fca0007ffe0ff */
[----:B--2---:R-:W-:Y:S01]  /*43b0*/  @!P2 IMAD R48, R49, R48, UR7 ;  /* 0x000000073130ae24 */ /* 0x004fe2000f8e0230 */
[----:B------:R-:W-:-:S03]  /*43c0*/  MOV R49, RZ ;  /* 0x000000ff00317202 */ /* 0x000fc60000000f00 */
[----:B0-----:R-:W-:-:S04]  /*43d0*/  @!P2 IMAD.WIDE R50, R48, R51, UR14 ;  /* 0x0000000e3032ae25 */ /* 0x001fc8000f8e0233 */
[----:B------:R-:W-:-:S06]  /*43e0*/  IMAD.MOV.U32 R48, RZ, RZ, 0x3f800000 ;  /* 0x3f800000ff307424 */ /* 0x000fcc00078e00ff */
[----:B------:R0:W5:Y:S01]  /*43f0*/  @!P2 LDG.E.64 R48, desc[UR16][R50.64] ;  /* 0x000000103230a981 */ /* 0x000162000c1e1b00 */
[----:B------:R-:W-:Y:S01]  /*4400*/  ISETP.GT.U32.AND P2, PT, R47, 0x1f, PT ;  /* 0x0000001f2f00780c */ /* 0x000fe20003f44070 */
[----:B---3--:R-:W-:Y:S01]  /*4410*/  FMUL.FTZ R74, R100, R74 ;  /* 0x0000004a644a7220 */ /* 0x008fe20000410000 */
[----:B----4-:R-:W-:Y:S01]  /*4420*/  FMUL.FTZ R90, R99, R90 ;  /* 0x0000005a635a7220 */ /* 0x010fe20000410000 */
        /* <DEDUP_REMOVED lines=15> */
[----:B0-----:R-:W-:Y:S05]  /*4520*/  @P2 BRA `(.L_x_1289) ;  /* 0x0000000000f02947 */ /* 0x001fea0003800000 */
[----:B------:R-:W-:Y:S01]  /*4530*/  IMAD R78, R47, 0x28, R46 ;  /* 0x000000282f4e7824 */ /* 0x000fe200078e022e */
[----:B------:R-:W-:-:S04]  /*4540*/  UMOV UR34, 0xffffffff ;  /* 0xffffffff00227882 */ /* 0x000fc80000000000 */
[----:B------:R-:W-:Y:S04]  /*4550*/  LDS.64 R50, [R78+0x8440] ;  /* 0x008440004e327984 */ /* 0x000fe80000000a00 */
        /* <DEDUP_REMOVED lines=32> */
.L_x_1352:
[----:B------:R-:W-:Y:S01]  /*4760*/  ISETP.GE.AND P3, PT, R89, 0x10, PT ;  /* 0x000000105900780c */ /* 0x000fe20003f66270 */
[----:B------:R-:W-:-:S12]  /*4770*/  UMOV UR34, 0xffffffff ;  /* 0xffffffff00227882 */ /* 0x000fd80000000000 */
[C---:B0-2---:R-:W-:Y:S01]  /*4780*/  @P3 FFMA.FTZ R80, R79.reuse, R68, R80 ;  /* 0x000000444f503223 */ /* 0x045fe20000010050 */
[----:B---3--:R-:W-:Y:S01]  /*4790*/  @P3 FMUL.FTZ R79, R79, R87 ;  /* 0x000000574f4f3220 */ /* 0x008fe20000410000 */
[----:B------:R-:W-:Y:S06]  /*47a0*/  BRA.DIV UR34, `(.L_x_1291) ;  /* 0x0000005222247947 */ /* 0x000fec000b800000 */
.L_x_1355:
[----:B------:R-:W-:-:S03]  /*47b0*/  UMOV UR34, 0xffffffff ;  /* 0xffffffff00227882 */ /* 0x000fc60000000000 */
[----:B------:R-:W-:Y:S05]  /*47c0*/  BRA.DIV UR34, `(.L_x_1292) ;  /* 0x0000005222447947 */ /* 0x000fea000b800000 */
.L_x_1358:
[----:B------:R-:W-:-:S03]  /*47d0*/  UMOV UR34, 0xffffffff ;  /* 0xffffffff00227882 */ /* 0x000fc60000000000 */
[----:B------:R-:W-:Y:S05]  /*47e0*/  BRA.DIV UR34, `(.L_x_1293) ;  /* 0x0000005222647947 */ /* 0x000fea000b800000 */
[----:B------:R-:W0:Y:S04]  /*47f0*/  SHFL.UP PT, R79, R79, 0x1, RZ ;  /* 0x042000004f4f7989 */ /* 0x000e2800000e00ff */
[----:B------:R-:W2:Y:S04]  /*4800*/  SHFL.UP PT, R80, R80, 0x1, RZ ;  /* 0x0420000050507989 */ /* 0x000ea800000e00ff */
[----:B-----5:R-:W3:Y:S04]  /*4810*/  SHFL.IDX PT, R48, R48, RZ, 0x1f ;  /* 0x00001fff30307589 */ /* 0x020ee800000e0000 */
[----:B------:R-:W4:Y:S02]  /*4820*/  SHFL.IDX PT, R49, R49, RZ, 0x1f ;  /* 0x00001fff31317589 */ /* 0x000f2400000e0000 */
.L_x_1364:
        /* <DEDUP_REMOVED lines=12> */
.L_x_1289:
[----:B------:R-:W-:Y:S05]  /*48f0*/  WARPSYNC.ALL ;  /* 0x0000000000007948 */ /* 0x000fea0003800000 */
[----:B------:R-:W-:Y:S01]  /*4900*/  BAR.SYNC.DEFER_BLOCKING 0x0 ;  /* 0x0000000000007b1d */ /* 0x000fe20000010000 */
[C---:B-1----:R-:W-:Y:S01]  /*4910*/  FMUL.FTZ R51, R119.reuse, R118 ;  /* 0x0000007677337220 */ /* 0x042fe20000410000 */
[----:B0----5:R-:W-:Y:S01]  /*4920*/  FFMA.FTZ R49, R119, R130, R131 ;  /* 0x0000008277317223 */ /* 0x021fe20000010083 */
[----:B------:R-:W-:Y:S02]  /*4930*/  MOV R50, UR55 ;  /* 0x0000003700327c02 */ /* 0x000fe40008000f00 */
[C---:B------:R-:W-:Y:S01]  /*4940*/  FMUL.FTZ R51, R120.reuse, R51 ;  /* 0x0000003378337220 */ /* 0x040fe20000410000 */
[----:B------:R-:W-:Y:S01]  /*4950*/  FFMA.FTZ R49, R120, R49, R132 ;  /* 0x0000003178317223 */ /* 0x000fe20000010084 */
[----:B------:R-:W-:-:S02]  /*4960*/  ISETP.LE.OR P0, PT, R50, UR52, P0 ;  /* 0x0000003432007c0c */ /* 0x000fc40008703670 */
[C---:B------:R-:W-:Y:S01]  /*4970*/  FMUL.FTZ R51, R121.reuse, R51 ;  /* 0x0000003379337220 */ /* 0x040fe20000410000 */
[----:B------:R-:W-:Y:S01]  /*4980*/  FFMA.FTZ R49, R121, R49, R133 ;  /* 0x0000003179317223 */ /* 0x000fe20000010085 */
[----:B------:R-:W-:Y:S02]  /*4990*/  MOV R52, UR7 ;  /* 0x0000000700347c02 */ /* 0x000fe40008000f00 */
[C---:B------:R-:W-:Y:S01]  /*49a0*/  FMUL.FTZ R51, R122.reuse, R51 ;  /* 0x000000337a337220 */ /* 0x040fe20000410000 */
[----:B------:R-:W-:-:S03]  /*49b0*/  FFMA.FTZ R49, R122, R49, R134 ;  /* 0x000000317a317223 */ /* 0x000fc60000010086 */
[C---:B------:R-:W-:Y:S01]  /*49c0*/  FMUL.FTZ R51, R123.reuse, R51 ;  /* 0x000000337b337220 */ /* 0x040fe20000410000 */
[----:B------:R-:W-:Y:S02]  /*49d0*/  FFMA.FTZ R49, R123, R49, R135 ;  /* 0x000000317b317223 */ /* 0x000fe40000010087 */
[----:B------:R-:W-:Y:S01]  /*49e0*/  @!P0 LEA R52, R52, R46, 0x3 ;  /* 0x0000002e34348211 */ /* 0x000fe200078e18ff */
[C---:B------:R-:W-:Y:S01]  /*49f0*/  FMUL.FTZ R51, R124.reuse, R51 ;  /* 0x000000337c337220 */ /* 0x040fe20000410000 */
[----:B------:R-:W-:Y:S01]  /*4a00*/  FFMA.FTZ R49, R124, R49, R136 ;  /* 0x000000317c317223 */ /* 0x000fe20000010088 */
[----:B------:R-:W0:Y:S02]  /*4a10*/  LDS R48, [R84+0x8444] ;  /* 0x0084440054307984 */ /* 0x000e240000000800 */
        /* <DEDUP_REMOVED lines=16> */
[----:B------:R-:W-:Y:S02]  /*4b20*/  IMAD.MOV.U32 R49, RZ, RZ, RZ ;  /* 0x000000ffff317224 */ /* 0x000fe400078e00ff */
[C---:B------:R-:W-:Y:S01]  /*4b30*/  FMUL.FTZ R50, R73.reuse, R50 ;  /* 0x0000003249327220 */ /* 0x040fe20000410000 */
[----:B------:R-:W-:Y:S01]  /*4b40*/  FFMA.FTZ R51, R73, R51, R74 ;  /* 0x0000003349337223 */ /* 0x000fe2000001004a */
[----:B0-----:R-:W-:Y:S01]  /*4b50*/  FFMA.FTZ R138, R138, R48, R0 ;  /* 0x000000308a8a7223 */ /* 0x001fe20000010000 */
[----:B------:R-:W-:-:S03]  /*4b60*/  HFMA2.MMA R48, -RZ, RZ, 1.875, 0 ;  /* 0x3f800000ff307435 */ /* 0x000fc600000001ff */
[----:B------:R-:W-:-:S04]  /*4b70*/  FFMA.FTZ R140, R73, R138, R72 ;  /* 0x0000008a498c7223 */ /* 0x000fc80000010048 */
        /* <DEDUP_REMOVED lines=64> */
.L_x_1381:
        /* <DEDUP_REMOVED lines=15> */
.L_x_1294:
[----:B------:R-:W-:Y:S05]  /*5070*/  WARPSYNC.ALL ;  /* 0x0000000000007948 */ /* 0x000fea0003800000 */
[----:B0-----:R-:W2:Y:S01]  /*5080*/  LDL.LU R52, [R1+0xcc] ;  /* 0x0000cc0001347983 */ /* 0x001ea20000300800 */
[----:B------:R-:W-:Y:S01]  /*5090*/  BAR.SYNC.DEFER_BLOCKING 0x0 ;  /* 0x0000000000007b1d */ /* 0x000fe20000010000 */
[----:B------:R-:W-:Y:S02]  /*50a0*/  ISETP.NE.AND P0, PT, R47, RZ, PT ;  /* 0x000000ff2f00720c */ /* 0x000fe40003f05270 */
[----:B------:R-:W-:Y:S01]  /*50b0*/  MOV R50, UR7 ;  /* 0x0000000700327c02 */ /* 0x000fe20008000f00 */
[----:B------:R-:W-:Y:S01]  /*50c0*/  FADD.FTZ R109, -R109, R87 ;  /* 0x000000576d6d7221 */ /* 0x000fe20000010100 */
[----:B------:R-:W-:Y:S01]  /*50d0*/  FADD.FTZ R108, -R108, R86 ;  /* 0x000000566c6c7221 */ /* 0x000fe20000010100 */
[----:B------:R-:W-:Y:S01]  /*50e0*/  FADD.FTZ R95, -R95, R79 ;  /* 0x0000004f5f5f7221 */ /* 0x000fe20000010100 */
[----:B------:R-:W-:Y:S01]  /*50f0*/  FADD.FTZ R91, -R91, R78 ;  /* 0x0000004e5b5b7221 */ /* 0x000fe20000010100 */
[----:B------:R-:W3:Y:S01]  /*5100*/  LDL.LU R69, [R1+0xd0] ;  /* 0x0000d00001457983 */ /* 0x000ee20000300800 */
[----:B------:R-:W-:Y:S01]  /*5110*/  IADD3 R156, R47, 0x200, RZ ;  /* 0x000002002f9c7810 */ /* 0x000fe20007ffe0ff */
[----:B------:R-:W-:Y:S01]  /*5120*/  FADD.FTZ R0, -R0, R138 ;  /* 0x0000008a00007221 */ /* 0x000fe20000010100 */
[----:B------:R-:W-:Y:S01]  /*5130*/  FADD.FTZ R56, -R56, R104 ;  /* 0x0000006838387221 */ /* 0x000fe20000010100 */
[----:B------:R-:W4:Y:S01]  /*5140*/  LDL.LU R68, [R1+0x48] ;  /* 0x0000480001447983 */ /* 0x000f220000300800 */
[----:B------:R-:W-:Y:S01]  /*5150*/  FADD.FTZ R57, -R57, R105 ;  /* 0x0000006939397221 */ /* 0x000fe20000010100 */
[----:B------:R-:W-:Y:S01]  /*5160*/  FADD.FTZ R71, -R71, R89 ;  /* 0x0000005947477221 */ /* 0x000fe20000010100 */
[----:B------:R-:W-:Y:S01]  /*5170*/  FADD.FTZ R58, -R58, R80 ;  /* 0x000000503a3a7221 */ /* 0x000fe20000010100 */
[----:B------:R-:W5:Y:S01]  /*5180*/  LDL.LU R53, [R1+0xd4] ;  /* 0x0000d40001357983 */ /* 0x000f620000300800 */
[----:B------:R-:W-:Y:S01]  /*5190*/  FADD.FTZ R59, -R59, R81 ;  /* 0x000000513b3b7221 */ /* 0x000fe20000010100 */
[----:B------:R-:W-:Y:S01]  /*51a0*/  FADD.FTZ R60, -R60, R98 ;  /* 0x000000623c3c7221 */ /* 0x000fe20000010100 */
[----:B------:R-:W-:Y:S01]  /*51b0*/  ULDC.64 UR34, c[0x0][0x370] ;  /* 0x0000dc0000227ab9 */ /* 0x000fe20000000a00 */
[----:B------:R-:W0:Y:S01]  /*51c0*/  LDS R66, [R84+0x8954] ;  /* 0x0089540054427984 */ /* 0x000e220000000800 */
[----:B------:R-:W-:-:S03]  /*51d0*/  @!P0 IMAD R50, R50, 0x8, R46 ;  /* 0x0000000832328824 */ /* 0x000fc600078e022e */
[----:B------:R-:W5:Y:S04]  /*51e0*/  LDL.LU R51, [R1+0xd8] ;  /* 0x0000d80001337983 */ /* 0x000f680000300800 */
[----:B------:R1:W-:Y:S04]  /*51f0*/  @!P0 STS.64 [R50+0x9850], R48 ;  /* 0x0098503032008388 */ /* 0x0003e80000000a00 */
[----:B------:R-:W5:Y:S01]  /*5200*/  LDL.LU R67, [R1+0x44] ;  /* 0x0000440001437983 */ /* 0x000f620000300800 */
[----:B0-----:R-:W-:-:S04]  /*5210*/  FFMA.FTZ R66, R66, R118, R130 ;  /* 0x0000007642427223 */ /* 0x001fc80000010082 */
[-C--:B-1----:R-:W-:Y:S01]  /*5220*/  FMUL.FTZ R49, R115, R66.reuse ;  /* 0x0000004273317220 */ /* 0x082fe20000410000 */
[C---:B------:R-:W-:Y:S01]  /*5230*/  FMUL.FTZ R48, R66.reuse, UR61 ;  /* 0x0000003d42307c20 */ /* 0x040fe20008410000 */
[----:B------:R-:W-:Y:S01]  /*5240*/  FFMA.FTZ R119, R119, R66, R131 ;  /* 0x0000004277777223 */ /* 0x000fe20000010083 */
[----:B------:R-:W5:Y:S01]  /*5250*/  LDL.LU R115, [R1+0x40] ;  /* 0x0000400001737983 */ /* 0x000f620000300800 */
[----:B------:R-:W-:Y:S01]  /*5260*/  FMUL.FTZ R66, R66, R110 ;  /* 0x0000006e42427220 */ /* 0x000fe20000410000 */
[----:B------:R-:W-:Y:S01]  /*5270*/  FMUL.FTZ R48, R48, R109 ;  /* 0x0000006d30307220 */ /* 0x000fe20000410000 */
[----:B------:R-:W-:-:S04]  /*5280*/  FFMA.FTZ R120, R120, R119, R132 ;  /* 0x0000007778787223 */ /* 0x000fc80000010084 */
[-C--:B------:R-:W-:Y:S01]  /*5290*/  FMUL.FTZ R107, R107, R120.reuse ;  /* 0x000000786b6b7220 */ /* 0x080fe20000410000 */
[----:B------:R-:W-:-:S04]  /*52a0*/  FFMA.FTZ R121, R121, R120, R133 ;  /* 0x0000007879797223 */ /* 0x000fc80000010085 */
[----:B------:R-:W-:-:S04]  /*52b0*/  FFMA.FTZ R122, R122, R121, R134 ;  /* 0x000000797a7a7223 */ /* 0x000fc80000010086 */
[----:B------:R-:W-:-:S04]  /*52c0*/  FFMA.FTZ R123, R123, R122, R135 ;  /* 0x0000007a7b7b7223 */ /* 0x000fc80000010087 */
[----:B------:R-:W-:-:S04]  /*52d0*/  FFMA.FTZ R124, R124, R123, R136 ;  /* 0x0000007b7c7c7223 */ /* 0x000fc80000010088 */
[----:B------:R-:W-:-:S04]  /*52e0*/  FFMA.FTZ R84, R125, R124, R137 ;  /* 0x0000007c7d547223 */ /* 0x000fc80000010089 */
[----:B------:R-:W-:Y:S01]  /*52f0*/  FFMA.FTZ R85, R85, R84, R129 ;  /* 0x0000005455557223 */ /* 0x000fe20000010081 */
[----:B--2---:R-:W-:Y:S01]  /*5300*/  FFMA.FTZ R52, R49, R110, R52 ;  /* 0x0000006e31347223 */ /* 0x004fe20000010034 */
[----:B------:R-:W-:-:S04]  /*5310*/  FFMA.FTZ R49, R10, R49, R48 ;  /* 0x000000310a317223 */ /* 0x000fc80000010030 */
[----:B------:R0:W-:Y:S02]  /*5320*/  STL [R1+0xcc], R52 ;  /* 0x0000cc3401007387 */ /* 0x0001e40000100800 */
[----:B0-----:R-:W-:Y:S01]  /*5330*/  FMUL.FTZ R52, R114, R119 ;  /* 0x0000007772347220 */ /* 0x001fe20000410000 */
[----:B----4-:R-:W-:-:S03]  /*5340*/  FADD.FTZ R68, R49, R68 ;  /* 0x0000004431447221 */ /* 0x010fc60000010000 */
[----:B---3--:R-:W-:-:S05]  /*5350*/  FFMA.FTZ R69, R52, R111, R69 ;  /* 0x0000006f34457223 */ /* 0x008fca0000010045 */
[----:B------:R0:W-:Y:S04]  /*5360*/  STL [R1+0xd0], R69 ;  /* 0x0000d04501007387 */ /* 0x0001e80000100800 */
[----:B------:R1:W-:Y:S04]  /*5370*/  STL [R1+0x48], R68 ;  /* 0x0000484401007387 */ /* 0x0003e80000100800 */
[----:B0-----:R-:W2:Y:S01]  /*5380*/  LDL.LU R69, [R1+0xdc] ;  /* 0x0000dc0001457983 */ /* 0x001ea20000300800 */
[----:B-----5:R-:W-:Y:S01]  /*5390*/  FFMA.FTZ R53, R107, R96, R53 ;  /* 0x000000606b357223 */ /* 0x020fe20000010035 */
[----:B-1----:R-:W-:-:S04]  /*53a0*/  FMUL.FTZ R68, R94, R121 ;  /* 0x000000795e447220 */ /* 0x002fc80000410000 */
[----:B------:R-:W-:Y:S04]  /*53b0*/  STL [R1+0xd4], R53 ;  /* 0x0000d43501007387 */ /* 0x000fe80000100800 */
[----:B------:R-:W3:Y:S01]  /*53c0*/  LDL.LU R94, [R1+0x3c] ;  /* 0x00003c00015e7983 */ /* 0x000ee20000300800 */
[----:B------:R-:W-:Y:S01]  /*53d0*/  FMUL.FTZ R48, R119, UR61 ;  /* 0x0000003d77307c20 */ /* 0x000fe20008410000 */
[----:B------:R-:W-:Y:S01]  /*53e0*/  FFMA.FTZ R112, R112, R85, R127 ;  /* 0x0000005570707223 */ /* 0x000fe2000001007f */
[----:B------:R-:W-:Y:S02]  /*53f0*/  FMUL.FTZ R96, R120, R96 ;  /* 0x0000006078607220 */ /* 0x000fe40000410000 */
[----:B------:R-:W-:Y:S01]  /*5400*/  FMUL.FTZ R48, R48, R108 ;  /* 0x0000006c30307220 */ /* 0x000fe20000410000 */
[----:B------:R-:W-:-:S03]  /*5410*/  FMUL.FTZ R120, R120, UR61 ;  /* 0x0000003d78787c20 */ /* 0x000fc60008410000 */
[----:B------:R-:W-:Y:S01]  /*5420*/  FFMA.FTZ R52, R11, R52, R48 ;  /* 0x000000340b347223 */ /* 0x000fe20000010030 */
[----:B------:R-:W-:Y:S01]  /*5430*/  FFMA.FTZ R48, R113, R112, R128 ;  /* 0x0000007071307223 */ /* 0x000fe20000010080 */
[----:B------:R-:W-:Y:S01]  /*5440*/  FMUL.FTZ R120, R120, R95 ;  /* 0x0000005f78787220 */ /* 0x000fe20000410000 */
[----:B------:R-:W-:Y:S02]  /*5450*/  FFMA.FTZ R51, R68, R92, R51 ;  /* 0x0000005c44337223 */ /* 0x000fe40000010033 */
[----:B------:R-:W-:Y:S01]  /*5460*/  FFMA.FTZ R49, R106, R48, R126 ;  /* 0x000000306a317223 */ /* 0x000fe2000001007e */
[----:B------:R-:W-:Y:S01]  /*5470*/  FFMA.FTZ R120, R139, R107, R120 ;  /* 0x0000006b8b787223 */ /* 0x000fe20000010078 */
[----:B------:R-:W-:Y:S01]  /*5480*/  FMUL.FTZ R114, R54, R122 ;  /* 0x0000007a36727220 */ /* 0x000fe20000410000 */
[----:B------:R-:W-:Y:S01]  /*5490*/  FADD.FTZ R67, R52, R67 ;  /* 0x0000004334437221 */ /* 0x000fe20000010000 */
[----:B------:R-:W-:Y:S01]  /*54a0*/  FFMA.FTZ R50, R97, R49, R117 ;  /* 0x0000003161327223 */ /* 0x000fe20000010075 */
[----:B------:R0:W-:Y:S04]  /*54b0*/  STL [R1+0xd8], R51 ;  /* 0x0000d83301007387 */ /* 0x0001e80000100800 */
[----:B------:R1:W-:Y:S01]  /*54c0*/  STL [R1+0x44], R67 ;  /* 0x0000444301007387 */ /* 0x0003e20000100800 */
[----:B0-----:R-:W-:Y:S01]  /*54d0*/  FFMA.FTZ R51, R93, R50, R116 ;  /* 0x000000325d337223 */ /* 0x001fe20000010074 */
[----:B------:R-:W-:-:S03]  /*54e0*/  FADD.FTZ R115, R120, R115 ;  /* 0x0000007378737221 */ /* 0x000fc60000010000 */
[----:B------:R-:W-:Y:S02]  /*54f0*/  FFMA.FTZ R52, R75, R51, R90 ;  /* 0x000000334b347223 */ /* 0x000fe4000001005a */
[----:B------:R0:W-:Y:S01]  /*5500*/  STL [R1+0x40], R115 ;  /* 0x0000407301007387 */ /* 0x0001e20000100800 */
[----:B------:R-:W-:-:S04]  /*5510*/  FMUL.FTZ R53, R121, UR61 ;  /* 0x0000003d79357c20 */ /* 0x000fc80008410000 */
[----:B------:R-:W-:-:S04]  /*5520*/  FMUL.FTZ R53, R53, R91 ;  /* 0x0000005b35357220 */ /* 0x000fc80000410000 */
[----:B------:R-:W-:Y:S01]  /*5530*/  FFMA.FTZ R68, R141, R68, R53 ;  /* 0x000000448d447223 */ /* 0x000fe20000010035 */
[----:B--2---:R-:W-:-:S05]  /*5540*/  FFMA.FTZ R69, R114, R55, R69 ;  /* 0x0000003772457223 */ /* 0x004fca0000010045 */
[----:B------:R2:W-:Y:S04]  /*5550*/  STL [R1+0xdc], R69 ;  /* 0x0000dc4501007387 */ /* 0x0005e80000100800 */
[----:B------:R-:W4:Y:S01]  /*5560*/  LDL.LU R75, [R1+0xe0] ;  /* 0x0000e000014b7983 */ /* 0x000f220000300800 */
[----:B---3--:R-:W-:-:S05]  /*5570*/  FADD.FTZ R94, R68, R94 ;  /* 0x0000005e445e7221 */ /* 0x008fca0000010000 */
[----:B------:R-:W-:Y:S04]  /*5580*/  STL [R1+0x3c], R94 ;  /* 0x00003c5e01007387 */ /* 0x000fe80000100800 */
[----:B------:R-:W3:Y:S04]  /*5590*/  LDL R155, [R1+0x88] ;  /* 0x00008800019b7983 */ /* 0x000ee80000100800 */
[----:B------:R-:W5:Y:S01]  /*55a0*/  LDL R154, [R1+0x84] ;  /* 0x00008400019a7983 */ /* 0x000f620000100800 */
[----:B------:R-:W-:Y:S01]  /*55b0*/  FMUL.FTZ R126, R65, R123 ;  /* 0x0000007b417e7220 */ /* 0x000fe20000410000 */
[----:B------:R-:W-:Y:S01]  /*55c0*/  LEA.HI.SX32 R97, R156, R47, 0x1b ;  /* 0x0000002f9c617211 */ /* 0x000fe200078fdaff */
[----:B------:R-:W-:Y:S01]  /*55d0*/  FADD.FTZ R54, -R72, R140 ;  /* 0x0000008c48367221 */ /* 0x000fe20000010100 */
[----:B-1----:R-:W-:Y:S01]  /*55e0*/  SHF.L.U32 R67, R47, 0x4, RZ ;  /* 0x000000042f437819 */ /* 0x002fe200000006ff */
[----:B------:R-:W-:-:S03]  /*55f0*/  FFMA.FTZ R53, R73, R52, R74 ;  /* 0x0000003449357223 */ /* 0x000fc6000001004a */
[C---:B------:R-:W-:Y:S01]  /*5600*/  IADD3 R106, R67.reuse, 0x1, RZ ;  /* 0x00000001436a7810 */ /* 0x040fe20007ffe0ff */
[C---:B------:R-:W-:Y:S01]  /*5610*/  VIADD R116, R67.reuse, 0x3 ;  /* 0x0000000343747836 */ /* 0x040fe20000000000 */
[----:B0-----:R-:W-:Y:S01]  /*5620*/  IADD3 R115, R67, 0x2, RZ ;  /* 0x0000000243737810 */ /* 0x001fe20007ffe0ff */
[----:B------:R-:W-:Y:S01]  /*5630*/  FMUL.FTZ R119, R119, R111 ;  /* 0x0000006f77777220 */ /* 0x000fe20000410000 */
[-C--:B------:R-:W-:Y:S02]  /*5640*/  LEA.HI.SX32 R106, R106, R67.reuse, 0x1b ;  /* 0x000000436a6a7211 */ /* 0x080fe400078fdaff */
[-C--:B------:R-:W-:Y:S02]  /*5650*/  LEA.HI.SX32 R115, R115, R67.reuse, 0x1b ;  /* 0x0000004373737211 */ /* 0x080fe400078fdaff */
[-C--:B------:R-:W-:Y:S02]  /*5660*/  LEA.HI.SX32 R116, R116, R67.reuse, 0x1b ;  /* 0x0000004374747211 */ /* 0x080fe400078fdaff */
[----:B------:R-:W-:Y:S01]  /*5670*/  LEA.HI.SX32 R111, R67, R67, 0x1b ;  /* 0x00000043436f7211 */ /* 0x000fe200078fdaff */
[----:B------:R-:W-:Y:S01]  /*5680*/  FMUL.FTZ R67, R122, R55 ;  /* 0x000000377a437220 */ /* 0x000fe20000410000 */
[----:B------:R-:W-:Y:S01]  /*5690*/  FMUL.FTZ R55, R53, R9 ;  /* 0x0000000935377220 */ /* 0x000fe20000410000 */
[----:B--2---:R-:W-:Y:S01]  /*56a0*/  FMUL.FTZ R69, R52, R8 ;  /* 0x0000000834457220 */ /* 0x004fe20000410000 */
[----:B------:R-:W-:-:S02]  /*56b0*/  LEA R111, R111, R46, 0x2 ;  /* 0x0000002e6f6f7211 */ /* 0x000fc400078e10ff */
[-C--:B------:R-:W-:Y:S01]  /*56c0*/  FFMA.FTZ R73, R0, R55.reuse, RZ ;  /* 0x0000003700497223 */ /* 0x080fe200000100ff */
[----:B------:R-:W-:Y:S01]  /*56d0*/  FMUL.FTZ R55, R153, R55 ;  /* 0x0000003799377220 */ /* 0x000fe20000410000 */
[----:B------:R-:W-:Y:S01]  /*56e0*/  FMUL.FTZ R72, R152, R69 ;  /* 0x0000004598487220 */ /* 0x000fe20000410000 */
[----:B------:R-:W-:Y:S01]  /*56f0*/  FMUL.FTZ R68, R51, R7 ;  /* 0x0000000733447220 */ /* 0x000fe20000410000 */
[----:B------:R-:W-:Y:S02]  /*5700*/  FFMA.FTZ R69, R54, R69, R73 ;  /* 0x0000004536457223 */ /* 0x000fe40000010049 */
[----:B------:R0:W-:Y:S01]  /*5710*/  STS [R111+0x4200], R55 ;  /* 0x004200376f007388 */ /* 0x0001e20000000800 */
[----:B------:R-:W-:Y:S01]  /*5720*/  LEA R106, R106, R46, 0x2 ;  /* 0x0000002e6a6a7211 */ /* 0x000fe200078e10ff */
[----:B0-----:R-:W-:Y:S01]  /*5730*/  FADD.FTZ R55, -R70, R103 ;  /* 0x0000006746377221 */ /* 0x001fe20000010100 */
[----:B------:R-:W-:-:S03]  /*5740*/  FMUL.FTZ R70, R50, R6 ;  /* 0x0000000632467220 */ /* 0x000fc60000410000 */
[----:B------:R-:W-:Y:S01]  /*5750*/  FFMA.FTZ R69, R55, R68, R69 ;  /* 0x0000004437457223 */ /* 0x000fe20000010045 */
[----:B------:R0:W-:Y:S01]  /*5760*/  STS [R106+0x4204], R72 ;  /* 0x004204486a007388 */ /* 0x0001e20000000800 */
[----:B----4-:R-:W-:-:S05]  /*5770*/  FFMA.FTZ R75, R126, R64, R75 ;  /* 0x000000407e4b7223 */ /* 0x010fca000001004b */
[----:B------:R-:W-:Y:S04]  /*5780*/  STL [R1+0xe0], R75 ;  /* 0x0000e04b01007387 */ /* 0x000fe80000100800 */
[----:B------:R-:W2:Y:S04]  /*5790*/  LDL R160, [R1+0x80] ;  /* 0x0000800001a07983 */ /* 0x000ea80000100800 */
[----:B------:R-:W4:Y:S04]  /*57a0*/  LDL R156, [R1+0x7c] ;  /* 0x00007c00019c7983 */ /* 0x000f280000100800 */
[----:B------:R-:W4:Y:S04]  /*57b0*/  LDL.LU R131, [R1+0xe4] ;  /* 0x0000e40001837983 */ /* 0x000f280000300800 */
[----:B------:R-:W4:Y:S04]  /*57c0*/  LDL.LU R129, [R1+0x38] ;  /* 0x0000380001817983 */ /* 0x000f280000300800 */
[----:B------:R-:W4:Y:S01]  /*57d0*/  LDL.LU R128, [R1+0xe8] ;  /* 0x0000e80001807983 */ /* 0x000f220000300800 */
[----:B---3--:R-:W-:-:S03]  /*57e0*/  FMUL.FTZ R138, R155, R138 ;  /* 0x0000008a9b8a7220 */ /* 0x008fc60000410000 */
[----:B------:R-:W3:Y:S01]  /*57f0*/  LDL R155, [R1+0x70] ;  /* 0x00007000019b7983 */ /* 0x000ee20000100800 */
[----:B-----5:R-:W-:-:S03]  /*5800*/  FMUL.FTZ R140, R154, R140 ;  /* 0x0000008c9a8c7220 */ /* 0x020fc60000410000 */
[----:B------:R-:W5:Y:S01]  /*5810*/  LDL R154, [R1+0x6c] ;  /* 0x00006c00019a7983 */ /* 0x000f620000100800 */
[----:B0-----:R-:W-:Y:S01]  /*5820*/  FMUL.FTZ R72, R49, R5 ;  /* 0x0000000531487220 */ /* 0x001fe20000410000 */
[----:B------:R-:W-:Y:S01]  /*5830*/  FFMA.FTZ R73, R56, R70, R69 ;  /* 0x0000004638497223 */ /* 0x000fe20000010045 */
[----:B------:R-:W-:Y:S01]  /*5840*/  FMUL.FTZ R74, R122, UR61 ;  /* 0x0000003d7a4a7c20 */ /* 0x000fe20008410000 */
[----:B------:R-:W-:Y:S01]  /*5850*/  LEA R115, R115, R46, 0x2 ;  /* 0x0000002e73737211 */ /* 0x000fe200078e10ff */
[----:B------:R-:W-:Y:S01]  /*5860*/  FMUL.FTZ R68, R151, R68 ;  /* 0x0000004497447220 */ /* 0x000fe20000410000 */
[----:B------:R-:W-:Y:S01]  /*5870*/  FMUL.FTZ R69, R48, R4 ;  /* 0x0000000430457220 */ /* 0x000fe20000410000 */
[----:B------:R-:W-:Y:S01]  /*5880*/  FFMA.FTZ R73, R57, R72, R73 ;  /* 0x0000004839497223 */ /* 0x000fe20000010049 */
[----:B------:R-:W-:Y:S01]  /*5890*/  FMUL.FTZ R74, R74, R71 ;  /* 0x000000474a4a7220 */ /* 0x000fe20000410000 */
[----:B------:R-:W-:Y:S01]  /*58a0*/  FADD.FTZ R113, -R63, R99 ;  /* 0x000000633f717221 */ /* 0x000fe20000010100 */
[----:B------:R0:W-:Y:S01]  /*58b0*/  STS [R115+0x4208], R68 ;  /* 0x0042084473007388 */ /* 0x0001e20000000800 */
[----:B------:R-:W-:Y:S01]  /*58c0*/  FMUL.FTZ R63, R112, R3 ;  /* 0x00000003703f7220 */ /* 0x000fe20000410000 */
[----:B------:R-:W-:Y:S01]  /*58d0*/  FFMA.FTZ R114, R142, R114, R74 ;  /* 0x000000728e727223 */ /* 0x000fe2000001004a */
[----:B------:R-:W-:Y:S01]  /*58e0*/  FMUL.FTZ R74, R148, R69 ;  /* 0x00000045944a7220 */ /* 0x000fe20000410000 */
[----:B------:R-:W-:Y:S01]  /*58f0*/  FADD.FTZ R117, -R62, R100 ;  /* 0x000000643e757221 */ /* 0x000fe20000010100 */
[----:B------:R-:W-:Y:S01]  /*5900*/  FMUL.FTZ R62, R85, R2 ;  /* 0x00000002553e7220 */ /* 0x000fe20000410000 */
[----:B------:R-:W-:Y:S01]  /*5910*/  FMUL.FTZ R65, R124, R102 ;  /* 0x000000667c417220 */ /* 0x000fe20000410000 */
[----:B------:R-:W-:-:S02]  /*5920*/  IMAD R116, R116, 0x4, R46 ;  /* 0x0000000474747824 */ /* 0x000fc400078e022e */
[----:B------:R-:W-:Y:S01]  /*5930*/  FMUL.FTZ R64, R123, R64 ;  /* 0x000000407b407220 */ /* 0x000fe20000410000 */
[----:B------:R-:W-:Y:S01]  /*5940*/  FMUL.FTZ R121, R121, R92 ;  /* 0x0000005c79797220 */ /* 0x000fe20000410000 */
[----:B0-----:R-:W-:Y:S01]  /*5950*/  FFMA.FTZ R68, R58, R69, R73 ;  /* 0x000000453a447223 */ /* 0x001fe20000010049 */
[----:B------:R-:W-:Y:S01]  /*5960*/  FMUL.FTZ R127, R123, UR61 ;  /* 0x0000003d7b7f7c20 */ /* 0x000fe20008410000 */
[----:B------:R-:W5:Y:S02]  /*5970*/  LDL R165, [R1+0x74] ;  /* 0x0000740001a57983 */ /* 0x000f640000100800 */
[----:B------:R-:W-:Y:S01]  /*5980*/  FFMA.FTZ R69, R59, R63, R68 ;  /* 0x0000003f3b457223 */ /* 0x000fe20000010044 */
[----:B------:R-:W-:Y:S01]  /*5990*/  FADD.FTZ R68, -R61, R88 ;  /* 0x000000583d447221 */ /* 0x000fe20000010100 */
[----:B------:R-:W-:Y:S01]  /*59a0*/  FMUL.FTZ R61, R84, R101 ;  /* 0x00000065543d7220 */ /* 0x000fe20000410000 */
[----:B------:R-:W5:Y:S01]  /*59b0*/  LDL R164, [R1+0x68] ;  /* 0x0000680001a47983 */ /* 0x000f620000100800 */
[----:B------:R-:W-:Y:S01]  /*59c0*/  FFMA.FTZ R69, R60, R62, R69 ;  /* 0x0000003e3c457223 */ /* 0x000fe20000010045 */
[----:B------:R-:W-:-:S02]  /*59d0*/  IADD3 R94, R47, 0x280, RZ ;  /* 0x000002802f5e7810 */ /* 0x000fc40007ffe0ff */
[----:B------:R-:W5:Y:S01]  /*59e0*/  LDL R162, [R1+0x60] ;  /* 0x0000600001a27983 */ /* 0x000f620000100800 */
[----:B------:R-:W-:Y:S01]  /*59f0*/  FFMA.FTZ R69, R113, R61, R69 ;  /* 0x0000003d71457223 */ /* 0x000fe20000010045 */
[----:B------:R-:W-:Y:S01]  /*5a00*/  FMUL.FTZ R70, R150, R70 ;  /* 0x0000004696467220 */ /* 0x000fe20000410000 */
[----:B------:R-:W-:Y:S01]  /*5a10*/  FMUL.FTZ R62, R146, R62 ;  /* 0x0000003e923e7220 */ /* 0x000fe20000410000 */
[----:B------:R-:W-:Y:S01]  /*5a20*/  IADD3 R93, R47, 0x300, RZ ;  /* 0x000003002f5d7810 */ /* 0x000fe20007ffe0ff */
[----:B------:R-:W-:Y:S01]  /*5a30*/  FFMA.FTZ R69, R117, R65, R69 ;  /* 0x0000004175457223 */ /* 0x000fe20000010045 */
[----:B------:R-:W-:Y:S01]  /*5a40*/  IADD3 R90, R47, 0x480, RZ ;  /* 0x000004802f5a7810 */ /* 0x000fe20007ffe0ff */
[----:B------:R-:W-:Y:S02]  /*5a50*/  STS [R116+0x420c], R70 ;  /* 0x00420c4674007388 */ /* 0x000fe40000000800 */
[----:B------:R-:W-:Y:S01]  /*5a60*/  FFMA.FTZ R69, R68, R64, R69 ;  /* 0x0000004044457223 */ /* 0x000fe20000010045 */
[----:B------:R-:W-:Y:S01]  /*5a70*/  FMUL.FTZ R61, R145, R61 ;  /* 0x0000003d913d7220 */ /* 0x000fe20000410000 */
[----:B------:R0:W-:Y:S02]  /*5a80*/  STS [R111+0x421c], R62 ;  /* 0x00421c3e6f007388 */ /* 0x0001e40000000800 */
[----:B------:R-:W-:Y:S01]  /*5a90*/  FFMA.FTZ R69, R71, R67, R69 ;  /* 0x0000004347457223 */ /* 0x000fe20000010045 */
[----:B------:R-:W-:Y:S01]  /*5aa0*/  FMUL.FTZ R123, R109, R66 ;  /* 0x000000426d7b7220 */ /* 0x000fe20000410000 */
[----:B------:R1:W-:Y:S01]  /*5ab0*/  STS [R111+0x4220], R61 ;  /* 0x0042203d6f007388 */ /* 0x0003e20000000800 */
[----:B------:R-:W-:-:S02]  /*5ac0*/  IADD3 R75, R47, 0x500, RZ ;  /* 0x000005002f4b7810 */ /* 0x000fc40007ffe0ff */
[----:B------:R-:W-:Y:S01]  /*5ad0*/  LEA.HI.SX32 R110, R47, R47, 0x1b ;  /* 0x0000002f2f6e7211 */ /* 0x000fe200078fdaff */
[----:B------:R-:W-:Y:S01]  /*5ae0*/  IMAD R97, R97, 0x4, R46 ;  /* 0x0000000461617824 */ /* 0x000fe200078e022e */
[----:B------:R-:W5:Y:S01]  /*5af0*/  LDL R161, [R1+0x5c] ;  /* 0x00005c0001a17983 */ /* 0x000f620000100800 */
[----:B0-----:R-:W-:Y:S01]  /*5b00*/  FMUL.FTZ R62, R142, R67 ;  /* 0x000000438e3e7220 */ /* 0x001fe20000410000 */
[----:B------:R-:W-:Y:S01]  /*5b10*/  FFMA.FTZ R69, R91, R121, R69 ;  /* 0x000000795b457223 */ /* 0x000fe20000010045 */
[----:B------:R-:W-:Y:S01]  /*5b20*/  FMUL.FTZ R72, R149, R72 ;  /* 0x0000004895487220 */ /* 0x000fe20000410000 */
[----:B------:R-:W-:Y:S01]  /*5b30*/  FMUL.FTZ R63, R147, R63 ;  /* 0x0000003f933f7220 */ /* 0x000fe20000410000 */
[----:B------:R-:W-:Y:S01]  /*5b40*/  FMUL.FTZ R65, R144, R65 ;  /* 0x0000004190417220 */ /* 0x000fe20000410000 */
[----:B------:R0:W-:Y:S01]  /*5b50*/  STS [R111+0x422c], R62 ;  /* 0x00422c3e6f007388 */ /* 0x0001e20000000800 */
[----:B------:R-:W-:Y:S01]  /*5b60*/  FMUL.FTZ R64, R143, R64 ;  /* 0x000000408f407220 */ /* 0x000fe20000410000 */
[----:B------:R-:W-:Y:S01]  /*5b70*/  FMUL.FTZ R121, R141, R121 ;  /* 0x000000798d797220 */ /* 0x000fe20000410000 */
[----:B-1----:R-:W-:Y:S01]  /*5b80*/  FMUL.FTZ R61, R139, R96 ;  /* 0x000000608b3d7220 */ /* 0x002fe20000410000 */
[----:B------:R-:W-:Y:S01]  /*5b90*/  FMUL.FTZ R66, R10, R66 ;  /* 0x000000420a427220 */ /* 0x000fe20000410000 */
[----:B------:R-:W-:Y:S04]  /*5ba0*/  STS [R111+0x4210], R72 ;  /* 0x004210486f007388 */ /* 0x000fe80000000800 */
[----:B------:R-:W5:Y:S01]  /*5bb0*/  LDL R130, [R1+0x78] ;  /* 0x0000780001827983 */ /* 0x000f620000100800 */
[----:B0-----:R-:W-:-:S03]  /*5bc0*/  FMUL.FTZ R62, R11, R119 ;  /* 0x000000770b3e7220 */ /* 0x001fc60000410000 */
        /* <DEDUP_REMOVED lines=8> */
[----:B------:R-:W-:Y:S01]  /*5c50*/  BAR.SYNC.DEFER_BLOCKING 0x0 ;  /* 0x0000000000007b1d */ /* 0x000fe20000010000 */
[----:B------:R-:W-:Y:S01]  /*5c60*/  FFMA.FTZ R69, R95, R96, R69 ;  /* 0x000000605f457223 */ /* 0x000fe20000010045 */
[----:B------:R-:W-:-:S02]  /*5c70*/  VIADD R95, R47, 0x180 ;  /* 0x000001802f5f7836 */ /* 0x000fc40000000000 */
[C---:B------:R-:W-:Y:S02]  /*5c80*/  VIADD R91, R47.reuse, 0x400 ;  /* 0x000004002f5b7836 */ /* 0x040fe40000000000 */
[----:B------:R-:W-:Y:S01]  /*5c90*/  FFMA.FTZ R125, R108, R119, R69 ;  /* 0x000000776c7d7223 */ /* 0x000fe20000010045 */
[C---:B------:R-:W-:Y:S01]  /*5ca0*/  VIADD R73, R47.reuse, 0x600 ;  /* 0x000006002f497836 */ /* 0x040fe20000000000 */
[C---:B------:R-:W-:Y:S01]  /*5cb0*/  IADD3 R108, R47.reuse, 0x80, RZ ;  /* 0x000000802f6c7810 */ /* 0x040fe20007ffe0ff */
[----:B------:R-:W5:Y:S01]  /*5cc0*/  LDL R163, [R1+0x64] ;  /* 0x0000640001a37983 */ /* 0x000f620000100800 */
[C---:B------:R-:W-:Y:S02]  /*5cd0*/  IADD3 R96, R47.reuse, 0x100, RZ ;  /* 0x000001002f607810 */ /* 0x040fe40007ffe0ff */
[C---:B------:R-:W-:Y:S02]  /*5ce0*/  IADD3 R92, R47.reuse, 0x380, RZ ;  /* 0x000003802f5c7810 */ /* 0x040fe40007ffe0ff */
[----:B0-----:R-:W-:-:S02]  /*5cf0*/  IADD3 R74, R47, 0x580, RZ ;  /* 0x000005802f4a7810 */ /* 0x001fc40007ffe0ff */
[C---:B------:R-:W-:Y:S02]  /*5d00*/  IADD3 R72, R47.reuse, 0x680, RZ ;  /* 0x000006802f487810 */ /* 0x040fe40007ffe0ff */
[C---:B------:R-:W-:Y:S02]  /*5d10*/  IADD3 R71, R47.reuse, 0x700, RZ ;  /* 0x000007002f477810 */ /* 0x040fe40007ffe0ff */
[----:B------:R-:W-:Y:S02]  /*5d20*/  IADD3 R70, R47, 0x780, RZ ;  /* 0x000007802f467810 */ /* 0x000fe40007ffe0ff */
[-C--:B------:R-:W-:Y:S02]  /*5d30*/  LEA.HI.SX32 R95, R95, R47.reuse, 0x1b ;  /* 0x0000002f5f5f7211 */ /* 0x080fe400078fdaff */
[-C--:B------:R-:W-:Y:S01]  /*5d40*/  LEA.HI.SX32 R91, R91, R47.reuse, 0x1b ;  /* 0x0000002f5b5b7211 */ /* 0x080fe200078fdaff */
[----:B------:R-:W-:Y:S01]  /*5d50*/  FMUL.FTZ R127, R127, R68 ;  /* 0x000000447f7f7220 */ /* 0x000fe20000410000 */
[-C--:B------:R-:W-:Y:S01]  /*5d60*/  LEA.HI.SX32 R73, R73, R47.reuse, 0x1b ;  /* 0x0000002f49497211 */ /* 0x080fe200078fdaff */
[----:B------:R-:W0:Y:S01]  /*5d70*/  LDS R120, [R97+0x4a00] ;  /* 0x004a000061787984 */ /* 0x000e220000000800 */
[----:B------:R-:W-:-:S02]  /*5d80*/  LEA.HI.SX32 R108, R108, R47, 0x1b ;  /* 0x0000002f6c6c7211 */ /* 0x000fc400078fdaff */
[-C--:B------:R-:W-:Y:S02]  /*5d90*/  LEA.HI.SX32 R96, R96, R47.reuse, 0x1b ;  /* 0x0000002f60607211 */ /* 0x080fe400078fdaff */
[-C--:B------:R-:W-:Y:S02]  /*5da0*/  LEA.HI.SX32 R94, R94, R47.reuse, 0x1b ;  /* 0x0000002f5e5e7211 */ /* 0x080fe400078fdaff */
[-C--:B------:R-:W-:Y:S02]  /*5db0*/  LEA.HI.SX32 R93, R93, R47.reuse, 0x1b ;  /* 0x0000002f5d5d7211 */ /* 0x080fe400078fdaff */
[-C--:B------:R-:W-:Y:S02]  /*5dc0*/  LEA.HI.SX32 R92, R92, R47.reuse, 0x1b ;  /* 0x0000002f5c5c7211 */ /* 0x080fe400078fdaff */
[-C--:B------:R-:W-:Y:S02]  /*5dd0*/  LEA.HI.SX32 R90, R90, R47.reuse, 0x1b ;  /* 0x0000002f5a5a7211 */ /* 0x080fe400078fdaff */
[----:B------:R-:W-:-:S02]  /*5de0*/  LEA.HI.SX32 R75, R75, R47, 0x1b ;  /* 0x0000002f4b4b7211 */ /* 0x000fc400078fdaff */
[-C--:B------:R-:W-:Y:S02]  /*5df0*/  LEA.HI.SX32 R74, R74, R47.reuse, 0x1b ;  /* 0x0000002f4a4a7211 */ /* 0x080fe400078fdaff */
[-C--:B------:R-:W-:Y:S02]  /*5e00*/  LEA.HI.SX32 R72, R72, R47.reuse, 0x1b ;  /* 0x0000002f48487211 */ /* 0x080fe400078fdaff */
[-C--:B------:R-:W-:Y:S02]  /*5e10*/  LEA.HI.SX32 R71, R71, R47.reuse, 0x1b ;  /* 0x0000002f47477211 */ /* 0x080fe400078fdaff */
[----:B------:R-:W-:Y:S01]  /*5e20*/  LEA.HI.SX32 R70, R70, R47, 0x1b ;  /* 0x0000002f46467211 */ /* 0x000fe200078fdaff */
[--C-:B------:R-:W-:Y:S01]  /*5e30*/  IMAD R95, R95, 0x4, R46.reuse ;  /* 0x000000045f5f7824 */ /* 0x100fe200078e022e */
[-C--:B------:R-:W-:Y:S01]  /*5e40*/  LEA R110, R110, R46.reuse, 0x2 ;  /* 0x0000002e6e6e7211 */ /* 0x080fe200078e10ff */
[--C-:B------:R-:W-:Y:S01]  /*5e50*/  IMAD R91, R91, 0x4, R46.reuse ;  /* 0x000000045b5b7824 */ /* 0x100fe200078e022e */
[-C--:B------:R-:W-:Y:S01]  /*5e60*/  LEA R108, R108, R46.reuse, 0x2 ;  /* 0x0000002e6c6c7211 */ /* 0x080fe200078e10ff */
[----:B------:R-:W-:Y:S01]  /*5e70*/  IMAD R73, R73, 0x4, R46 ;  /* 0x0000000449497824 */ /* 0x000fe200078e022e */
[-C--:B------:R-:W-:Y:S01]  /*5e80*/  LEA R96, R96, R46.reuse, 0x2 ;  /* 0x0000002e60607211 */ /* 0x080fe200078e10ff */
[----:B------:R-:W1:Y:S01]  /*5e90*/  LDS R109, [R110+0x4200] ;  /* 0x004200006e6d7984 */ /* 0x000e620000000800 */
[----:B------:R-:W-:-:S02]  /*5ea0*/  LEA R94, R94, R46, 0x2 ;  /* 0x0000002e5e5e7211 */ /* 0x000fc400078e10ff */
[-C--:B------:R-:W-:Y:S01]  /*5eb0*/  LEA R93, R93, R46.reuse, 0x2 ;  /* 0x0000002e5d5d7211 */ /* 0x080fe200078e10ff */
[----:B------:R-:W0:Y:S01]  /*5ec0*/  LDS R107, [R108+0x4400] ;  /* 0x004400006c6b7984 */ /* 0x000e220000000800 */
[-C--:B------:R-:W-:Y:S02]  /*5ed0*/  LEA R92, R92, R46.reuse, 0x2 ;  /* 0x0000002e5c5c7211 */ /* 0x080fe400078e10ff */
[-C--:B------:R-:W-:Y:S01]  /*5ee0*/  LEA R90, R90, R46.reuse, 0x2 ;  /* 0x0000002e5a5a7211 */ /* 0x080fe200078e10ff */
[----:B------:R-:W0:Y:S01]  /*5ef0*/  LDS R122, [R96+0x4600] ;  /* 0x00460000607a7984 */ /* 0x000e220000000800 */
[-C--:B------:R-:W-:Y:S02]  /*5f00*/  LEA R75, R75, R46.reuse, 0x2 ;  /* 0x0000002e4b4b7211 */ /* 0x080fe400078e10ff */
[-C--:B------:R-:W-:Y:S01]  /*5f10*/  LEA R74, R74, R46.reuse, 0x2 ;  /* 0x0000002e4a4a7211 */ /* 0x080fe200078e10ff */
[----:B------:R-:W0:Y:S01]  /*5f20*/  LDS R121, [R95+0x4800] ;  /* 0x004800005f797984 */ /* 0x000e220000000800 */
[----:B------:R-:W-:-:S02]  /*5f30*/  LEA R72, R72, R46, 0x2 ;  /* 0x0000002e48487211 */ /* 0x000fc400078e10ff */
[-C--:B------:R-:W-:Y:S01]  /*5f40*/  LEA R71, R71, R46.reuse, 0x2 ;  /* 0x0000002e47477211 */ /* 0x080fe200078e10ff */
[----:B------:R-:W0:Y:S01]  /*5f50*/  LDS R119, [R94+0x4c00] ;  /* 0x004c00005e777984 */ /* 0x000e220000000800 */
[----:B------:R-:W-:-:S03]  /*5f60*/  LEA R70, R70, R46, 0x2 ;  /* 0x0000002e46467211 */ /* 0x000fc600078e10ff */
        /* <DEDUP_REMOVED lines=10> */
[----:B------:R-:W-:Y:S04]  /*6010*/  STS [R111+0x6300], R138 ;  /* 0x0063008a6f007388 */ /* 0x000fe80000000800 */
[----:B------:R1:W-:Y:S02]  /*6020*/  STS [R106+0x6304], R140 ;  /* 0x0063048c6a007388 */ /* 0x0003e40000000800 */
[----:B-1----:R-:W-:Y:S01]  /*6030*/  FMUL.FTZ R106, R76, R84 ;  /* 0x000000544c6a7220 */ /* 0x002fe20000410000 */
[----:B--2---:R-:W-:-:S02]  /*6040*/  FMUL.FTZ R103, R160, R103 ;  /* 0x00000067a0677220 */ /* 0x004fc40000410000 */
[----:B------:R-:W2:Y:S01]  /*6050*/  LDL R160, [R1+0x58] ;  /* 0x0000580001a07983 */ /* 0x000ea20000100800 */
[----:B----4-:R-:W-:-:S03]  /*6060*/  FMUL.FTZ R104, R156, R104 ;  /* 0x000000689c687220 */ /* 0x010fc60000410000 */
[----:B------:R1:W-:Y:S04]  /*6070*/  STS [R115+0x6308], R103 ;  /* 0x0063086773007388 */ /* 0x0003e80000000800 */
[----:B------:R-:W4:Y:S01]  /*6080*/  LDL R156, [R1+0x54] ;  /* 0x00005400019c7983 */ /* 0x000f220000100800 */
[----:B-1----:R-:W-:Y:S01]  /*6090*/  FMUL.FTZ R103, R77, R124 ;  /* 0x0000007c4d677220 */ /* 0x002fe20000410000 */
[----:B------:R-:W-:Y:S01]  /*60a0*/  FADD.FTZ R129, R114, R129 ;  /* 0x0000008172817221 */ /* 0x000fe20000010000 */
[----:B------:R-:W-:Y:S01]  /*60b0*/  FFMA.FTZ R128, R106, R101, R128 ;  /* 0x000000656a807223 */ /* 0x000fe20000010080 */
[----:B------:R-:W1:Y:S01]  /*60c0*/  LDC.64 R76, c[0x0][0x348] ;  /* 0x0000d200ff4c7b82 */ /* 0x000e620000000a00 */
[----:B------:R-:W-:Y:S01]  /*60d0*/  FFMA.FTZ R131, R103, R102, R131 ;  /* 0x0000006667837223 */ /* 0x000fe20000010083 */
[----:B---3--:R-:W-:-:S04]  /*60e0*/  FMUL.FTZ R81, R155, R81 ;  /* 0x000000519b517220 */ /* 0x008fc80000410000 */
[----:B------:R-:W-:Y:S04]  /*60f0*/  STL [R1+0xe4], R131 ;  /* 0x0000e48301007387 */ /* 0x000fe80000100800 */
[----:B------:R-:W-:Y:S04]  /*6100*/  STL [R1+0x38], R129 ;  /* 0x0000388101007387 */ /* 0x000fe80000100800 */
[----:B------:R-:W-:Y:S01]  /*6110*/  STL [R1+0xe8], R128 ;  /* 0x0000e88001007387 */ /* 0x000fe20000100800 */
[----:B-----5:R-:W-:-:S03]  /*6120*/  FMUL.FTZ R98, R154, R98 ;  /* 0x000000629a627220 */ /* 0x020fc60000410000 */
[----:B------:R-:W3:Y:S04]  /*6130*/  LDL R155, [R1+0x50] ;  /* 0x00005000019b7983 */ /* 0x000ee80000100800 */
[----:B------:R-:W5:Y:S01]  /*6140*/  LDL R154, [R1+0x4c] ;  /* 0x00004c00019a7983 */ /* 0x000f620000100800 */
[----:B------:R-:W-:-:S03]  /*6150*/  FMUL.FTZ R80, R165, R80 ;  /* 0x00000050a5507220 */ /* 0x000fc60000410000 */
[----:B------:R-:W-:Y:S01]  /*6160*/  STS [R116+0x630c], R104 ;  /* 0x00630c6874007388 */ /* 0x000fe20000000800 */
[----:B------:R-:W-:-:S03]  /*6170*/  FMUL.FTZ R99, R164, R99 ;  /* 0x00000063a4637220 */ /* 0x000fc60000410000 */
[----:B------:R-:W-:Y:S04]  /*6180*/  STS [R111+0x6314], R80 ;  /* 0x006314506f007388 */ /* 0x000fe80000000800 */
[----:B------:R0:W-:Y:S01]  /*6190*/  STS [R111+0x6318], R81 ;  /* 0x006318516f007388 */ /* 0x0001e20000000800 */
[----:B------:R-:W-:-:S03]  /*61a0*/  FMUL.FTZ R88, R162, R88 ;  /* 0x00000058a2587220 */ /* 0x000fc60000410000 */
[----:B------:R1:W-:Y:S04]  /*61b0*/  STS [R111+0x6320], R99 ;  /* 0x006320636f007388 */ /* 0x0003e80000000800 */
[----:B------:R1:W-:Y:S01]  /*61c0*/  STS [R111+0x631c], R98 ;  /* 0x00631c626f007388 */ /* 0x0003e20000000800 */
[----:B0-----:R-:W0:Y:S01]  /*61d0*/  LDC.64 R80, c[0x0][0x368] ;  /* 0x0000da00ff507b82 */ /* 0x001e220000000a00 */
[----:B-1----:R-:W-:Y:S02]  /*61e0*/  HFMA2.MMA R99, -RZ, RZ, 0, 0 ;  /* 0x00000000ff637435 */ /* 0x002fe400000001ff */
[----:B------:R1:W-:Y:S01]  /*61f0*/  STS [R111+0x6328], R88 ;  /* 0x006328586f007388 */ /* 0x0003e20000000800 */
[----:B------:R-:W-:-:S04]  /*6200*/  IMAD R98, R76, UR38, RZ ;  /* 0x000000264c627c24 */ /* 0x000fc8000f8e02ff */
[----:B-1----:R-:W-:Y:S02]  /*6210*/  IMAD R88, R77, UR37, R98 ;  /* 0x000000254d587c24 */ /* 0x002fe4000f8e0262 */
[----:B------:R-:W-:-:S04]  /*6220*/  IMAD.MOV.U32 R98, RZ, RZ, R47 ;  /* 0x000000ffff627224 */ /* 0x000fc800078e002f */
[----:B------:R-:W-:-:S04]  /*6230*/  IMAD.WIDE.U32 R76, R76, UR37, R98 ;  /* 0x000000254c4c7c25 */ /* 0x000fc8000f8e0062 */
[----:B------:R-:W-:Y:S01]  /*6240*/  FMUL.FTZ R89, R161, R89 ;  /* 0x00000059a1597220 */ /* 0x000fe20000410000 */
[----:B------:R-:W-:Y:S02]  /*6250*/  IADD3 R77, R77, R88, RZ ;  /* 0x000000584d4d7210 */ /* 0x000fe40007ffe0ff */
[----:B------:R-:W-:Y:S01]  /*6260*/  MOV R88, UR34 ;  /* 0x0000002200587c02 */ /* 0x000fe20008000f00 */
[----:B------:R-:W-:Y:S01]  /*6270*/  UIMAD UR34, UR41, UR34, URZ ;  /* 0x00000022292272a4 */ /* 0x000fe2000f8e023f */
[----:B------:R0:W-:Y:S03]  /*6280*/  STS [R111+0x632c], R89 ;  /* 0x00632c596f007388 */ /* 0x0001e60000000800 */
[----:B------:R-:W-:Y:S02]  /*6290*/  UIMAD UR35, UR40, UR35, UR34 ;  /* 0x00000023282372a4 */ /* 0x000fe4000f8e0222 */
[----:B------:R-:W-:Y:S01]  /*62a0*/  UIMAD UR34, UR41, UR32, URZ ;  /* 0x00000020292272a4 */ /* 0x000fe2000f8e023f */
[----:B0-----:R-:W-:-:S03]  /*62b0*/  IMAD R89, R80, UR38, RZ ;  /* 0x0000002650597c24 */ /* 0x001fc6000f8e02ff */
[----:B------:R-:W-:Y:S01]  /*62c0*/  UIMAD UR34, UR40, UR33, UR34 ;  /* 0x00000021282272a4 */ /* 0x000fe2000f8e0222 */
[----:B------:R-:W-:Y:S01]  /*62d0*/  FMUL.FTZ R105, R130, R105 ;  /* 0x0000006982697220 */ /* 0x000fe20000410000 */
[----:B------:R-:W-:Y:S01]  /*62e0*/  FFMA.FTZ R102, R143, R126, R127 ;  /* 0x0000007e8f667223 */ /* 0x000fe2000001007f */
[----:B------:R-:W-:Y:S02]  /*62f0*/  IMAD R81, R81, UR37, R89 ;  /* 0x0000002551517c24 */ /* 0x000fe4000f8e0259 */
[----:B------:R-:W-:Y:S01]  /*6300*/  FMUL.FTZ R101, R85, UR61 ;  /* 0x0000003d55657c20 */ /* 0x000fe20008410000 */
[----:B------:R0:W-:Y:S02]  /*6310*/  STS [R111+0x6310], R105 ;  /* 0x006310696f007388 */ /* 0x0001e40000000800 */
[----:B0-----:R-:W-:Y:S01]  /*6320*/  FMUL.FTZ R105, R83, R112 ;  /* 0x0000007053697220 */ /* 0x001fe20000410000 */
[----:B------:R-:W-:-:S05]  /*6330*/  FMUL.FTZ R100, R163, R100 ;  /* 0x00000064a3647220 */ /* 0x000fca0000410000 */
[----:B------:R0:W-:Y:S02]  /*6340*/  STS [R111+0x6324], R100 ;  /* 0x006324646f007388 */ /* 0x0001e40000000800 */
[----:B0-----:R-:W-:Y:S02]  /*6350*/  FMUL.FTZ R100, R82, R85 ;  /* 0x0000005552647220 */ /* 0x001fe40000410000 */
[----:B------:R-:W0:Y:S01]  /*6360*/  LDC.64 R82, c[0x0][0x360] ;  /* 0x0000d800ff527b82 */ /* 0x000e220000000a00 */
[----:B------:R-:W-:Y:S01]  /*6370*/  FMUL.FTZ R104, R124, UR61 ;  /* 0x0000003d7c687c20 */ /* 0x000fe20008410000 */
[----:B------:R-:W-:Y:S01]  /*6380*/  BSSY B0, `(.L_x_1296) ;  /* 0x0000034000007945 */ /* 0x000fe20003800000 */
[----:B------:R-:W-:Y:S01]  /*6390*/  FMUL.FTZ R112, R112, UR61 ;  /* 0x0000003d70707c20 */ /* 0x000fe20008410000 */
[----:B------:R-:W-:Y:S01]  /*63a0*/  FMUL.FTZ R114, R50, UR61 ;  /* 0x0000003d32727c20 */ /* 0x000fe20008410000 */
[----:B------:R-:W-:Y:S01]  /*63b0*/  FMUL.FTZ R104, R104, R117 ;  /* 0x0000007568687220 */ /* 0x000fe20000410000 */
[----:B------:R-:W-:Y:S01]  /*63c0*/  FMUL.FTZ R115, R51, UR61 ;  /* 0x0000003d33737c20 */ /* 0x000fe20008410000 */
[----:B------:R-:W-:Y:S01]  /*63d0*/  FMUL.FTZ R116, R52, UR61 ;  /* 0x0000003d34747c20 */ /* 0x000fe20008410000 */
[----:B------:R-:W-:Y:S01]  /*63e0*/  FMUL.FTZ R117, R53, UR61 ;  /* 0x0000003d35757c20 */ /* 0x000fe20008410000 */
[----:B--2---:R-:W-:Y:S01]  /*63f0*/  FMUL.FTZ R78, R160, R78 ;  /* 0x0000004ea04e7220 */ /* 0x004fe20000410000 */
[----:B----4-:R-:W-:-:S04]  /*6400*/  FMUL.FTZ R79, R156, R79 ;  /* 0x0000004f9c4f7220 */ /* 0x010fc80000410000 */
[----:B------:R-:W-:Y:S04]  /*6410*/  STS [R111+0x6330], R78 ;  /* 0x0063304e6f007388 */ /* 0x000fe80000000800 */
[----:B------:R1:W-:Y:S02]  /*6420*/  STS [R111+0x6334], R79 ;  /* 0x0063344f6f007388 */ /* 0x0003e40000000800 */
[----:B-1----:R-:W-:-:S04]  /*6430*/  IMAD.WIDE.U32 R78, R80, UR37, R98 ;  /* 0x00000025504e7c25 */ /* 0x002fc8000f8e0062 */
[----:B------:R-:W-:-:S04]  /*6440*/  IMAD.U32 R80, RZ, RZ, UR32 ;  /* 0x00000020ff507e24 */ /* 0x000fc8000f8e00ff */
[----:B------:R-:W-:Y:S01]  /*6450*/  IMAD.WIDE.U32 R76, R80, UR40, R76 ;  /* 0x00000028504c7c25 */ /* 0x000fe2000f8e004c */
[----:B------:R-:W-:-:S03]  /*6460*/  MOV R98, UR53 ;  /* 0x0000003500627c02 */ /* 0x000fc60008000f00 */
[----:B---3--:R-:W-:Y:S01]  /*6470*/  FMUL.FTZ R86, R155, R86 ;  /* 0x000000569b567220 */ /* 0x008fe20000410000 */
[----:B------:R-:W-:Y:S01]  /*6480*/  IADD3 R126, R77, UR34, RZ ;  /* 0x000000224d7e7c10 */ /* 0x000fe2000fffe0ff */
[----:B------:R-:W-:Y:S01]  /*6490*/  USHF.R.S32.HI UR34, URZ, 0x1f, UR53 ;  /* 0x0000001f3f227899 */ /* 0x000fe20008011435 */
[----:B------:R-:W-:Y:S01]  /*64a0*/  FMUL.FTZ R99, R84, UR61 ;  /* 0x0000003d54637c20 */ /* 0x000fe20008410000 */
[----:B-----5:R-:W-:Y:S01]  /*64b0*/  FMUL.FTZ R87, R154, R87 ;  /* 0x000000579a577220 */ /* 0x020fe20000410000 */
[----:B------:R1:W-:Y:S01]  /*64c0*/  STS [R111+0x6338], R86 ;  /* 0x006338566f007388 */ /* 0x0003e20000000800 */
[----:B------:R-:W2:Y:S01]  /*64d0*/  LDC.64 R84, c[0x0][0x380] ;  /* 0x0000e000ff547b82 */ /* 0x000ea20000000a00 */
[----:B------:R-:W-:Y:S02]  /*64e0*/  IADD3 R98, -R98, UR57, -R47 ;  /* 0x0000003962627c10 */ /* 0x000fe4000fffe92f */
[----:B------:R-:W-:Y:S01]  /*64f0*/  IADD3 R79, R79, R81, RZ ;  /* 0x000000514f4f7210 */ /* 0x000fe20007ffe0ff */
[----:B------:R3:W-:Y:S04]  /*6500*/  STS [R111+0x633c], R87 ;  /* 0x00633c576f007388 */ /* 0x0007e80000000800 */
[----:B------:R-:W-:Y:S01]  /*6510*/  BAR.SYNC.DEFER_BLOCKING 0x0 ;  /* 0x0000000000007b1d */ /* 0x000fe20000010000 */
[----:B-1----:R-:W-:Y:S01]  /*6520*/  IADD3 R86, P1, R76, UR53, RZ ;  /* 0x000000354c567c10 */ /* 0x002fe2000ff3e0ff */
[----:B------:R-:W-:-:S03]  /*6530*/  IMAD.WIDE.U32 R78, R88, UR40, R78 ;  /* 0x00000028584e7c25 */ /* 0x000fc6000f8e004e */
[----:B---3--:R-:W-:Y:S02]  /*6540*/  IADD3.X R87, R126, UR34, RZ, P1, !PT ;  /* 0x000000227e577c10 */ /* 0x008fe40008ffe4ff */
[----:B------:R-:W-:Y:S01]  /*6550*/  ISETP.GE.AND P1, PT, R98, 0x1, PT ;  /* 0x000000016200780c */ /* 0x000fe20003f26270 */
[----:B------:R-:W-:Y:S01]  /*6560*/  VIADD R124, R79, UR35 ;  /* 0x000000234f7c7c36 */ /* 0x000fe20008000000 */
[----:B------:R-:W-:Y:S01]  /*6570*/  IADD3 R80, P2, R78, UR53, RZ ;  /* 0x000000354e507c10 */ /* 0x000fe2000ff5e0ff */
[----:B------:R-:W-:-:S03]  /*6580*/  FMUL.FTZ R99, R99, R113 ;  /* 0x0000007163637220 */ /* 0x000fc60000410000 */
[----:B------:R-:W-:Y:S01]  /*6590*/  IADD3.X R81, R124, UR34, RZ, P2, !PT ;  /* 0x000000227c517c10 */ /* 0x000fe200097fe4ff */
[----:B------:R-:W-:Y:S01]  /*65a0*/  FMUL.FTZ R111, R48, UR61 ;  /* 0x0000003d306f7c20 */ /* 0x000fe20008410000 */
[----:B------:R-:W-:-:S05]  /*65b0*/  FMUL.FTZ R113, R49, UR61 ;  /* 0x0000003d31717c20 */ /* 0x000fca0008410000 */
[----:B0-----:R-:W-:Y:S05]  /*65c0*/  @!P1 BRA `(.L_x_1297) ;  /* 0x00000000003c9947 */ /* 0x001fea0003800000 */
[----:B------:R-:W0:Y:S01]  /*65d0*/  LDS R110, [R110+0x6300] ;  /* 0x006300006e6e7984 */ /* 0x000e220000000800 */
[C---:B------:R-:W-:Y:S02]  /*65e0*/  IMAD R88, R82.reuse, UR59, RZ ;  /* 0x0000003b52587c24 */ /* 0x040fe4000f8e02ff */
[----:B------:R-:W-:-:S04]  /*65f0*/  IMAD.WIDE.U32 R86, R82, UR7, R86 ;  /* 0x0000000752567c25 */ /* 0x000fc8000f8e0056 */
[----:B------:R-:W-:-:S05]  /*6600*/  IMAD R88, R83, UR7, R88 ;  /* 0x0000000753587c24 */ /* 0x000fca000f8e0258 */
[----:B------:R-:W-:Y:S02]  /*6610*/  IADD3 R87, R87, R88, RZ ;  /* 0x0000005857577210 */ /* 0x000fe40007ffe0ff */
[----:B------:R-:W-:-:S04]  /*6620*/  LEA R88, P1, R86, UR20, 0x2 ;  /* 0x0000001456587c11 */ /* 0x000fc8000f8210ff */
[----:B------:R-:W-:Y:S01]  /*6630*/  LEA.HI.X R89, R86, UR21, R87, 0x2, P1 ;  /* 0x0000001556597c11 */ /* 0x000fe200088f1457 */
[C---:B--2---:R-:W-:Y:S02]  /*6640*/  IMAD R86, R84.reuse, UR59, RZ ;  /* 0x0000003b54567c24 */ /* 0x044fe4000f8e02ff */
[----:B------:R-:W-:Y:S02]  /*6650*/  IMAD.WIDE.U32 R80, R84, UR7, R80 ;  /* 0x0000000754507c25 */ /* 0x000fe4000f8e0050 */
[----:B------:R1:W-:Y:S02]  /*6660*/  REDG.E.ADD.F32.FTZ.RN.STRONG.GPU desc[UR16][R88.64], R109 ;  /* 0x0000006d580079a6 */ /* 0x0003e4000c10f390 */
[----:B------:R-:W-:-:S05]  /*6670*/  IMAD R86, R85, UR7, R86 ;  /* 0x0000000755567c24 */ /* 0x000fca000f8e0256 */
[----:B------:R-:W-:Y:S02]  /*6680*/  IADD3 R81, R81, R86, RZ ;  /* 0x0000005651517210 */ /* 0x000fe40007ffe0ff */
[----:B------:R-:W-:-:S04]  /*6690*/  LEA R86, P1, R80, UR22, 0x2 ;  /* 0x0000001650567c11 */ /* 0x000fc8000f8210ff */
[----:B------:R-:W-:-:S05]  /*66a0*/  LEA.HI.X R87, R80, UR23, R81, 0x2, P1 ;  /* 0x0000001750577c11 */ /* 0x000fca00088f1451 */
[----:B0-----:R1:W-:Y:S04]  /*66b0*/  REDG.E.ADD.F32.FTZ.RN.STRONG.GPU desc[UR16][R86.64], R110 ;  /* 0x0000006e560079a6 */ /* 0x0013e8000c10f390 */
.L_x_1297:
[----:B------:R-:W-:Y:S05]  /*66c0*/  BSYNC B0 ;  /* 0x0000000000007941 */ /* 0x000fea0003800000 */
.L_x_1296:
[----:B------:R-:W0:Y:S01]  /*66d0*/  LDS R108, [R108+0x6500] ;  /* 0x006500006c6c7984 */ /* 0x000e220000000800 */
[C---:B------:R-:W-:Y:S01]  /*66e0*/  LEA R80, P1, R76.reuse, UR20, 0x2 ;  /* 0x000000144c507c11 */ /* 0x040fe2000f8210ff */
[----:B------:R-:W-:Y:S01]  /*66f0*/  USHF.L.U64.HI UR59, UR8, 0x2, UR9 ;  /* 0x00000002083b7899 */ /* 0x000fe20008010209 */
[----:B------:R-:W-:Y:S01]  /*6700*/  BSSY B0, `(.L_x_1298) ;  /* 0x0000017000007945 */ /* 0x000fe20003800000 */
[----:B------:R-:W-:Y:S01]  /*6710*/  USHF.L.U32 UR35, UR8, 0x2, URZ ;  /* 0x0000000208237899 */ /* 0x000fe2000800063f */
[----:B------:R-:W-:Y:S01]  /*6720*/  LEA.HI.X R81, R76, UR21, R126, 0x2, P1 ;  /* 0x000000154c517c11 */ /* 0x000fe200088f147e */
[----:B------:R-:W-:Y:S01]  /*6730*/  UIMAD UR34, UR6, -0x800, UR39 ;  /* 0xfffff800062278a4 */ /* 0x000fe2000f8e0227 */
[----:B------:R-:W-:-:S03]  /*6740*/  LEA R76, P1, R78, UR22, 0x2 ;  /* 0x000000164e4c7c11 */ /* 0x000fc6000f8210ff */
[----:B------:R-:W-:Y:S01]  /*6750*/  USHF.R.S32.HI UR61, URZ, 0x1f, UR34 ;  /* 0x0000001f3f3d7899 */ /* 0x000fe20008011422 */
[----:B------:R-:W-:Y:S01]  /*6760*/  LEA.HI.X R77, R78, UR23, R124, 0x2, P1 ;  /* 0x000000174e4d7c11 */ /* 0x000fe200088f147c */
[----:B------:R-:W-:Y:S01]  /*6770*/  IMAD R78, R82, UR59, RZ ;  /* 0x0000003b524e7c24 */ /* 0x000fe2000f8e02ff */
[----:B------:R-:W-:-:S03]  /*6780*/  ISETP.GE.AND P1, PT, R98, 0x81, PT ;  /* 0x000000816200780c */ /* 0x000fc60003f26270 */
[----:B------:R-:W-:Y:S02]  /*6790*/  IMAD R83, R83, UR35, R78 ;  /* 0x0000002353537c24 */ /* 0x000fe4000f8e024e */
[----:B--2---:R-:W-:-:S04]  /*67a0*/  IMAD R78, R84, UR59, RZ ;  /* 0x0000003b544e7c24 */ /* 0x004fc8000f8e02ff */
[----:B------:R-:W-:-:S04]  /*67b0*/  IMAD R85, R85, UR35, R78 ;  /* 0x0000002355557c24 */ /* 0x000fc8000f8e024e */
[----:B------:R-:W-:Y:S05]  /*67c0*/  @!P1 BRA `(.L_x_1299) ;  /* 0x0000000000289947 */ /* 0x000fea0003800000 */
[----:B------:R-:W-:-:S05]  /*67d0*/  MOV R78, UR34 ;  /* 0x00000022004e7c02 */ /* 0x000fca0008000f00 */
[----:B------:R-:W-:-:S04]  /*67e0*/  IMAD.WIDE R78, R78, 0x4, R80 ;  /* 0x000000044e4e7825 */ /* 0x000fc800078e0250 */
[----:B------:R-:W-:-:S04]  /*67f0*/  IMAD.WIDE.U32 R78, R82, UR35, R78 ;  /* 0x00000023524e7c25 */ /* 0x000fc8000f8e004e */
[----:B------:R-:W-:-:S05]  /*6800*/  IMAD.IADD R79, R79, 0x1, R83 ;  /* 0x000000014f4f7824 */ /* 0x000fca00078e0253 */
[----:B------:R2:W-:Y:S02]  /*6810*/  REDG.E.ADD.F32.FTZ.RN.STRONG.GPU desc[UR16][R78.64+-0x1e00], R107 ;  /* 0xffe2006b4e0079a6 */ /* 0x0005e4000c10f390 */
[----:B--2---:R-:W-:-:S05]  /*6820*/  MOV R78, UR34 ;  /* 0x00000022004e7c02 */ /* 0x004fca0008000f00 */
[----:B------:R-:W-:-:S04]  /*6830*/  IMAD.WIDE R78, R78, 0x4, R76 ;  /* 0x000000044e4e7825 */ /* 0x000fc800078e024c */
[----:B------:R-:W-:-:S05]  /*6840*/  IMAD.WIDE.U32 R78, R84, UR35, R78 ;  /* 0x00000023544e7c25 */ /* 0x000fca000f8e004e */
[----:B------:R-:W-:-:S05]  /*6850*/  IADD3 R79, R79, R85, RZ ;  /* 0x000000554f4f7210 */ /* 0x000fca0007ffe0ff */
[----:B0-----:R2:W-:Y:S02]  /*6860*/  REDG.E.ADD.F32.FTZ.RN.STRONG.GPU desc[UR16][R78.64+-0x1e00], R108 ;  /* 0xffe2006c4e0079a6 */ /* 0x0015e4000c10f390 */
.L_x_1299:
[----:B------:R-:W-:Y:S05]  /*6870*/  BSYNC B0 ;  /* 0x0000000000007941 */ /* 0x000fea0003800000 */
.L_x_1298:
[----:B------:R-:W3:Y:S01]  /*6880*/  LDS R96, [R96+0x6700] ;  /* 0x0067000060607984 */ /* 0x000ee20000000800 */
[----:B------:R-:W-:Y:S01]  /*6890*/  USHF.L.U32 UR59, UR34, 0x2, URZ ;  /* 0x00000002223b7899 */ /* 0x000fe2000800063f */
[----:B------:R-:W-:Y:S01]  /*68a0*/  BSSY B0, `(.L_x_1300) ;  /* 0x0000010000007945 */ /* 0x000fe20003800000 */
[----:B------:R-:W-:Y:S01]  /*68b0*/  USHF.L.U64.HI UR34, UR34, 0x2, UR61 ;  /* 0x0000000222227899 */ /* 0x000fe2000801023d */
[----:B------:R-:W-:-:S03]  /*68c0*/  FADD.FTZ R123, R125, R123 ;  /* 0x0000007b7d7b7221 */ /* 0x000fc60000010000 */
[----:B--2---:R-:W-:Y:S02]  /*68d0*/  IADD3 R78, P1, R80, UR59, RZ ;  /* 0x0000003b504e7c10 */ /* 0x004fe4000ff3e0ff */
[----:B------:R-:W-:Y:S02]  /*68e0*/  IADD3 R76, P2, R76, UR59, RZ ;  /* 0x0000003b4c4c7c10 */ /* 0x000fe4000ff5e0ff */
[----:B------:R-:W-:Y:S02]  /*68f0*/  IADD3.X R79, R81, UR34, RZ, P1, !PT ;  /* 0x00000022514f7c10 */ /* 0x000fe40008ffe4ff */
[----:B------:R-:W-:Y:S02]  /*6900*/  ISETP.GE.AND P1, PT, R98, 0x101, PT ;  /* 0x000001016200780c */ /* 0x000fe40003f26270 */
[----:B------:R-:W-:Y:S01]  /*6910*/  IADD3.X R77, R77, UR34, RZ, P2, !PT ;  /* 0x000000224d4d7c10 */ /* 0x000fe200097fe4ff */
[----:B------:R-:W-:Y:S01]  /*6920*/  IMAD.WIDE.U32 R78, R82, UR35, R78 ;  /* 0x00000023524e7c25 */ /* 0x000fe2000f8e004e */
[----:B------:R-:W-:-:S03]  /*6930*/  ISETP.GE.AND P2, PT, R98, 0x181, PT ;  /* 0x000001816200780c */ /* 0x000fc60003f46270 */
[----:B------:R-:W-:Y:S01]  /*6940*/  IMAD.WIDE.U32 R76, R84, UR35, R76 ;  /* 0x00000023544c7c25 */ /* 0x000fe2000f8e004c */
[----:B------:R-:W-:-:S03]  /*6950*/  IADD3 R79, R83, R79, RZ ;  /* 0x0000004f534f7210 */ /* 0x000fc60007ffe0ff */
[----:B------:R-:W-:Y:S02]  /*6960*/  IMAD.IADD R77, R85, 0x1, R77 ;  /* 0x00000001554d7824 */ /* 0x000fe400078e024d */
[----:B------:R-:W-:Y:S05]  /*6970*/  @!P1 BRA `(.L_x_1301) ;  /* 0x0000000000089947 */ /* 0x000fea0003800000 */
[----:B------:R2:W-:Y:S04]  /*6980*/  REDG.E.ADD.F32.FTZ.RN.STRONG.GPU desc[UR16][R78.64+-0x1c00], R122 ;  /* 0xffe4007a4e0079a6 */ /* 0x0005e8000c10f390 */
[----:B---3--:R2:W-:Y:S02]  /*6990*/  REDG.E.ADD.F32.FTZ.RN.STRONG.GPU desc[UR16][R76.64+-0x1c00], R96 ;  /* 0xffe400604c0079a6 */ /* 0x0085e4000c10f390 */
.L_x_1301:
[----:B------:R-:W-:Y:S05]  /*69a0*/  BSYNC B0 ;  /* 0x0000000000007941 */ /* 0x000fea0003800000 */
.L_x_1300:
[----:B------:R-:W4:Y:S01]  /*69b0*/  LDS R95, [R95+0x6900] ;  /* 0x006900005f5f7984 */ /* 0x000f220000000800 */
[----:B------:R-:W-:Y:S04]  /*69c0*/  BSSY B0, `(.L_x_1302) ;  /* 0x0000004000007945 */ /* 0x000fe80003800000 */
[----:B------:R-:W-:Y:S05]  /*69d0*/  @!P2 BRA `(.L_x_1303) ;  /* 0x000000000008a947 */ /* 0x000fea0003800000 */
[----:B------:R0:W-:Y:S04]  /*69e0*/  REDG.E.ADD.F32.FTZ.RN.STRONG.GPU desc[UR16][R78.64+-0x1a00], R121 ;  /* 0xffe600794e0079a6 */ /* 0x0001e8000c10f390 */
[----:B----4-:R4:W-:Y:S02]  /*69f0*/  REDG.E.ADD.F32.FTZ.RN.STRONG.GPU desc[UR16][R76.64+-0x1a00], R95 ;  /* 0xffe6005f4c0079a6 */ /* 0x0109e4000c10f390 */
.L_x_1303:
[----:B------:R-:W-:Y:S05]  /*6a00*/  BSYNC B0 ;  /* 0x0000000000007941 */ /* 0x000fea0003800000 */
.L_x_1302:
[----:B------:R-:W0:Y:S01]  /*6a10*/  LDS R97, [R97+0x6b00] ;  /* 0x006b000061617984 */ /* 0x000e220000000800 */
[C---:B------:R-:W-:Y:S01]  /*6a20*/  ISETP.GE.AND P6, PT, R98.reuse, 0x201, PT ;  /* 0x000002016200780c */ /* 0x040fe20003fc6270 */
[----:B------:R-:W-:Y:S01]  /*6a30*/  BSSY B0, `(.L_x_1304) ;  /* 0x0000009000007945 */ /* 0x000fe20003800000 */
[C---:B------:R-:W-:Y:S02]  /*6a40*/  ISETP.GE.AND P1, PT, R98.reuse, 0x281, PT ;  /* 0x000002816200780c */ /* 0x040fe40003f26270 */
[C---:B------:R-:W-:Y:S02]  /*6a50*/  ISETP.GE.AND P2, PT, R98.reuse, 0x301, PT ;  /* 0x000003016200780c */ /* 0x040fe40003f46270 */
[C---:B------:R-:W-:Y:S02]  /*6a60*/  ISETP.GE.AND P3, PT, R98.reuse, 0x381, PT ;  /* 0x000003816200780c */ /* 0x040fe40003f66270 */
[C---:B------:R-:W-:Y:S02]  /*6a70*/  ISETP.GE.AND P4, PT, R98.reuse, 0x401, PT ;  /* 0x000004016200780c */ /* 0x040fe40003f86270 */
[----:B------:R-:W-:-:S03]  /*6a80*/  ISETP.GE.AND P5, PT, R98, 0x481, PT ;  /* 0x000004816200780c */ /* 0x000fc60003fa6270 */
[----:B------:R-:W-:Y:S10]  /*6a90*/  @!P6 BRA `(.L_x_1305) ;  /* 0x000000000008e947 */ /* 0x000ff40003800000 */
[----:B------:R1:W-:Y:S04]  /*6aa0*/  REDG.E.ADD.F32.FTZ.RN.STRONG.GPU desc[UR16][R78.64+-0x1800], R120 ;  /* 0xffe800784e0079a6 */ /* 0x0003e8000c10f390 */
[----:B0-----:R1:W-:Y:S02]  /*6ab0*/  REDG.E.ADD.F32.FTZ.RN.STRONG.GPU desc[UR16][R76.64+-0x1800], R97 ;  /* 0xffe800614c0079a6 */ /* 0x0013e4000c10f390 */
.L_x_1305:
[----:B------:R-:W-:Y:S05]  /*6ac0*/  BSYNC B0 ;  /* 0x0000000000007941 */ /* 0x000fea0003800000 */
.L_x_1304:
[----:B------:R-:W0:Y:S01]  /*6ad0*/  LDS R94, [R94+0x6d00] ;  /* 0x006d00005e5e7984 */ /* 0x000e220000000800 */
[----:B------:R-:W-:Y:S04]  /*6ae0*/  BSSY B0, `(.L_x_1306) ;  /* 0x0000004000007945 */ /* 0x000fe80003800000 */
[----:B------:R-:W-:Y:S05]  /*6af0*/  @!P1 BRA `(.L_x_1307) ;  /* 0x0000000000089947 */ /* 0x000fea0003800000 */
[----:B------:R1:W-:Y:S04]  /*6b00*/  REDG.E.ADD.F32.FTZ.RN.STRONG.GPU desc[UR16][R78.64+-0x1600], R119 ;  /* 0xffea00774e0079a6 */ /* 0x0003e8000c10f390 */
[----:B0-----:R1:W-:Y:S02]  /*6b10*/  REDG.E.ADD.F32.FTZ.RN.STRONG.GPU desc[UR16][R76.64+-0x1600], R94 ;  /* 0xffea005e4c0079a6 */ /* 0x0013e4000c10f390 */
.L_x_1307:
[----:B------:R-:W-:Y:S05]  /*6b20*/  BSYNC B0 ;  /* 0x0000000000007941 */ /* 0x000fea0003800000 */
.L_x_1306:
[----:B------:R-:W0:Y:S01]  /*6b30*/  LDS R93, [R93+0x6f00] ;  /* 0x006f00005d5d7984 */ /* 0x000e220000000800 */
[----:B------:R-:W-:Y:S04]  /*6b40*/  BSSY B0, `(.L_x_1308) ;  /* 0x0000004000007945 */ /* 0x000fe80003800000 */
[----:B------:R-:W-:Y:S05]  /*6b50*/  @!P2 BRA `(.L_x_1309) ;  /* 0x000000000008a947 */ /* 0x000fea0003800000 */
[----:B------:R1:W-:Y:S04]  /*6b60*/  REDG.E.ADD.F32.FTZ.RN.STRONG.GPU desc[UR16][R78.64+-0x1400], R118 ;  /* 0xffec00764e0079a6 */ /* 0x0003e8000c10f390 */
[----:B0-----:R1:W-:Y:S02]  /*6b70*/  REDG.E.ADD.F32.FTZ.RN.STRONG.GPU desc[UR16][R76.64+-0x1400], R93 ;  /* 0xffec005d4c0079a6 */ /* 0x0013e4000c10f390 */
.L_x_1309:
[----:B------:R-:W-:Y:S05]  /*6b80*/  BSYNC B0 ;  /* 0x0000000000007941 */ /* 0x000fea0003800000 */
.L_x_1308:
[----:B------:R-:W0:Y:S01]  /*6b90*/  LDS R92, [R92+0x7100] ;  /* 0x007100005c5c7984 */ /* 0x000e220000000800 */
[----:B------:R-:W-:Y:S04]  /*6ba0*/  BSSY B0, `(.L_x_1310) ;  /* 0x0000004000007945 */ /* 0x000fe80003800000 */
[----:B------:R-:W-:Y:S05]  /*6bb0*/  @!P3 BRA `(.L_x_1311) ;  /* 0x000000000008b947 */ /* 0x000fea0003800000 */
[----:B------:R1:W-:Y:S04]  /*6bc0*/  REDG.E.ADD.F32.FTZ.RN.STRONG.GPU desc[UR16][R78.64+-0x1200], R69 ;  /* 0xffee00454e0079a6 */ /* 0x0003e8000c10f390 */
[----:B0-----:R1:W-:Y:S02]  /*6bd0*/  REDG.E.ADD.F32.FTZ.RN.STRONG.GPU desc[UR16][R76.64+-0x1200], R92 ;  /* 0xffee005c4c0079a6 */ /* 0x0013e4000c10f390 */
.L_x_1311:
[----:B------:R-:W-:Y:S05]  /*6be0*/  BSYNC B0 ;  /* 0x0000000000007941 */ /* 0x000fea0003800000 */
.L_x_1310:
[----:B------:R-:W0:Y:S01]  /*6bf0*/  LDS R91, [R91+0x7300] ;  /* 0x007300005b5b7984 */ /* 0x000e220000000800 */
[----:B------:R-:W-:Y:S04]  /*6c00*/  BSSY B0, `(.L_x_1312) ;  /* 0x0000004000007945 */ /* 0x000fe80003800000 */
[----:B------:R-:W-:Y:S05]  /*6c10*/  @!P4 BRA `(.L_x_1313) ;  /* 0x000000000008c947 */ /* 0x000fea0003800000 */
[----:B------:R1:W-:Y:S04]  /*6c20*/  REDG.E.ADD.F32.FTZ.RN.STRONG.GPU desc[UR16][R78.64+-0x1000], R68 ;  /* 0xfff000444e0079a6 */ /* 0x0003e8000c10f390 */
[----:B0-----:R1:W-:Y:S02]  /*6c30*/  REDG.E.ADD.F32.FTZ.RN.STRONG.GPU desc[UR16][R76.64+-0x1000], R91 ;  /* 0xfff0005b4c0079a6 */ /* 0x0013e4000c10f390 */
.L_x_1313:
[----:B------:R-:W-:Y:S05]  /*6c40*/  BSYNC B0 ;  /* 0x0000000000007941 */ /* 0x000fea0003800000 */
.L_x_1312:
[----:B------:R-:W0:Y:S01]  /*6c50*/  LDS R90, [R90+0x7500] ;  /* 0x007500005a5a7984 */ /* 0x000e220000000800 */
[----:B------:R-:W-:Y:S04]  /*6c60*/  BSSY B0, `(.L_x_1314) ;  /* 0x0000004000007945 */ /* 0x000fe80003800000 */
[----:B------:R-:W-:Y:S05]  /*6c70*/  @!P5 BRA `(.L_x_1315) ;  /* 0x000000000008d947 */ /* 0x000fea0003800000 */
[----:B------:R1:W-:Y:S04]  /*6c80*/  REDG.E.ADD.F32.FTZ.RN.STRONG.GPU desc[UR16][R78.64+-0xe00], R67 ;  /* 0xfff200434e0079a6 */ /* 0x0003e8000c10f390 */
[----:B0-----:R1:W-:Y:S02]  /*6c90*/  REDG.E.ADD.F32.FTZ.RN.STRONG.GPU desc[UR16][R76.64+-0xe00], R90 ;  /* 0xfff2005a4c0079a6 */ /* 0x0013e4000c10f390 */
.L_x_1315:
[----:B------:R-:W-:Y:S05]  /*6ca0*/  BSYNC B0 ;  /* 0x0000000000007941 */ /* 0x000fea0003800000 */
.L_x_1314:
        /* <DEDUP_REMOVED lines=11> */
.L_x_1317:
[----:B------:R-:W-:Y:S05]  /*6d60*/  BSYNC B0 ;  /* 0x0000000000007941 */ /* 0x000fea0003800000 */
.L_x_1316:
[----:B------:R-:W0:Y:S01]  /*6d70*/  LDS R74, [R74+0x7900] ;  /* 0x007900004a4a7984 */ /* 0x000e220000000800 */
[----:B------:R-:W-:Y:S04]  /*6d80*/  BSSY B0, `(.L_x_1318) ;  /* 0x0000004000007945 */ /* 0x000fe80003800000 */
[----:B------:R-:W-:Y:S05]  /*6d90*/  @!P1 BRA `(.L_x_1319) ;  /* 0x0000000000089947 */ /* 0x000fea0003800000 */
[----:B------:R1:W-:Y:S04]  /*6da0*/  REDG.E.ADD.F32.FTZ.RN.STRONG.GPU desc[UR16][R78.64+-0xa00], R65 ;  /* 0xfff600414e0079a6 */ /* 0x0003e8000c10f390 */
[----:B0-----:R1:W-:Y:S02]  /*6db0*/  REDG.E.ADD.F32.FTZ.RN.STRONG.GPU desc[UR16][R76.64+-0xa00], R74 ;  /* 0xfff6004a4c0079a6 */ /* 0x0013e4000c10f390 */
.L_x_1319:
[----:B------:R-:W-:Y:S05]  /*6dc0*/  BSYNC B0 ;  /* 0x0000000000007941 */ /* 0x000fea0003800000 */
.L_x_1318:
[----:B------:R-:W0:Y:S01]  /*6dd0*/  LDS R73, [R73+0x7b00] ;  /* 0x007b000049497984 */ /* 0x000e220000000800 */
[----:B------:R-:W-:Y:S04]  /*6de0*/  BSSY B0, `(.L_x_1320) ;  /* 0x0000004000007945 */ /* 0x000fe80003800000 */
[----:B------:R-:W-:Y:S05]  /*6df0*/  @!P2 BRA `(.L_x_1321) ;  /* 0x000000000008a947 */ /* 0x000fea0003800000 */
[----:B------:R1:W-:Y:S04]  /*6e00*/  REDG.E.ADD.F32.FTZ.RN.STRONG.GPU desc[UR16][R78.64+-0x800], R64 ;  /* 0xfff800404e0079a6 */ /* 0x0003e8000c10f390 */
[----:B0-----:R1:W-:Y:S02]  /*6e10*/  REDG.E.ADD.F32.FTZ.RN.STRONG.GPU desc[UR16][R76.64+-0x800], R73 ;  /* 0xfff800494c0079a6 */ /* 0x0013e4000c10f390 */
.L_x_1321:
[----:B------:R-:W-:Y:S05]  /*6e20*/  BSYNC B0 ;  /* 0x0000000000007941 */ /* 0x000fea0003800000 */
.L_x_1320:
[----:B------:R-:W0:Y:S01]  /*6e30*/  LDS R72, [R72+0x7d00] ;  /* 0x007d000048487984 */ /* 0x000e220000000800 */
[----:B------:R-:W-:Y:S04]  /*6e40*/  BSSY B0, `(.L_x_1322) ;  /* 0x0000004000007945 */ /* 0x000fe80003800000 */
[----:B------:R-:W-:Y:S05]  /*6e50*/  @!P3 BRA `(.L_x_1323) ;  /* 0x000000000008b947 */ /* 0x000fea0003800000 */
[----:B------:R1:W-:Y:S04]  /*6e60*/  REDG.E.ADD.F32.FTZ.RN.STRONG.GPU desc[UR16][R78.64+-0x600], R63 ;  /* 0xfffa003f4e0079a6 */ /* 0x0003e8000c10f390 */
[----:B0-----:R1:W-:Y:S02]  /*6e70*/  REDG.E.ADD.F32.FTZ.RN.STRONG.GPU desc[UR16][R76.64+-0x600], R72 ;  /* 0xfffa00484c0079a6 */ /* 0x0013e4000c10f390 */
.L_x_1323:
[----:B------:R-:W-:Y:S05]  /*6e80*/  BSYNC B0 ;  /* 0x0000000000007941 */ /* 0x000fea0003800000 */
.L_x_1322:
[----:B------:R-:W0:Y:S01]  /*6e90*/  LDS R71, [R71+0x7f00] ;  /* 0x007f000047477984 */ /* 0x000e220000000800 */
[----:B------:R-:W-:Y:S04]  /*6ea0*/  BSSY B0, `(.L_x_1324) ;  /* 0x0000004000007945 */ /* 0x000fe80003800000 */
[----:B------:R-:W-:Y:S05]  /*6eb0*/  @!P4 BRA `(.L_x_1325) ;  /* 0x000000000008c947 */ /* 0x000fea0003800000 */
[----:B------:R1:W-:Y:S04]  /*6ec0*/  REDG.E.ADD.F32.FTZ.RN.STRONG.GPU desc[UR16][R78.64+-0x400], R62 ;  /* 0xfffc003e4e0079a6 */ /* 0x0003e8000c10f390 */
[----:B0-----:R1:W-:Y:S02]  /*6ed0*/  REDG.E.ADD.F32.FTZ.RN.STRONG.GPU desc[UR16][R76.64+-0x400], R71 ;  /* 0xfffc00474c0079a6 */ /* 0x0013e4000c10f390 */
.L_x_1325:
[----:B------:R-:W-:Y:S05]  /*6ee0*/  BSYNC B0 ;  /* 0x0000000000007941 */ /* 0x000fea0003800000 */
.L_x_1324:
[----:B------:R-:W0:Y:S01]  /*6ef0*/  LDS R70, [R70+0x8100] ;  /* 0x0081000046467984 */ /* 0x000e220000000800 */
[----:B------:R-:W-:Y:S04]  /*6f00*/  BSSY B0, `(.L_x_1326) ;  /* 0x0000004000007945 */ /* 0x000fe80003800000 */
[----:B------:R-:W-:Y:S05]  /*6f10*/  @!P5 BRA `(.L_x_1327) ;  /* 0x000000000008d947 */ /* 0x000fea0003800000 */
[----:B------:R1:W-:Y:S04]  /*6f20*/  REDG.E.ADD.F32.FTZ.RN.STRONG.GPU desc[UR16][R78.64+-0x200], R61 ;  /* 0xfffe003d4e0079a6 */ /* 0x0003e8000c10f390 */
[----:B0-----:R1:W-:Y:S02]  /*6f30*/  REDG.E.ADD.F32.FTZ.RN.STRONG.GPU desc[UR16][R76.64+-0x200], R70 ;  /* 0xfffe00464c0079a6 */ /* 0x0013e4000c10f390 */
.L_x_1327:
[----:B------:R-:W-:Y:S05]  /*6f40*/  BSYNC B0 ;  /* 0x0000000000007941 */ /* 0x000fea0003800000 */
.L_x_1326:
[----:B-1----:R-:W5:Y:S04]  /*6f50*/  LDL.LU R67, [R1+0x34] ;  /* 0x0000340001437983 */ /* 0x002f680000300800 */
[----:B------:R-:W2:Y:S04]  /*6f60*/  LDL.LU R66, [R1+0xec] ;  /* 0x0000ec0001427983 */ /* 0x000ea80000300800 */
[----:B------:R-:W3:Y:S04]  /*6f70*/  LDL.LU R65, [R1+0x30] ;  /* 0x0000300001417983 */ /* 0x000ee80000300800 */
[----:B------:R-:W4:Y:S04]  /*6f80*/  LDL.LU R64, [R1+0xf0] ;  /* 0x0000f00001407983 */ /* 0x000f280000300800 */
[----:B------:R-:W4:Y:S04]  /*6f90*/  LDL.LU R63, [R1+0x2c] ;  /* 0x00002c00013f7983 */ /* 0x000f280000300800 */
[----:B0-----:R-:W4:Y:S01]  /*6fa0*/  LDL.LU R75, [R1+0xf4] ;  /* 0x0000f400014b7983 */ /* 0x001f220000300800 */
[----:B------:R-:W-:-:S03]  /*6fb0*/  FFMA.FTZ R104, R144, R103, R104 ;  /* 0x0000006790687223 */ /* 0x000fc60000010068 */
[----:B------:R-:W4:Y:S04]  /*6fc0*/  LDL.LU R74, [R1+0x28] ;  /* 0x00002800014a7983 */ /* 0x000f280000300800 */
[----:B------:R-:W4:Y:S01]  /*6fd0*/  LDL.LU R73, [R1+0xf8] ;  /* 0x0000f80001497983 */ /* 0x000f220000300800 */
[----:B------:R-:W-:Y:S01]  /*6fe0*/  FFMA.FTZ R99, R145, R106, R99 ;  /* 0x0000006a91637223 */ /* 0x000fe20000010063 */
[----:B------:R-:W-:Y:S01]  /*6ff0*/  FMUL.FTZ R157, R157, R48 ;  /* 0x000000309d9d7220 */ /* 0x000fe20000410000 */
[----:B------:R-:W-:Y:S01]  /*7000*/  FMUL.FTZ R101, R101, R60 ;  /* 0x0000003c65657220 */ /* 0x000fe20000410000 */
[----:B------:R-:W-:Y:S01]  /*7010*/  FMUL.FTZ R112, R112, R59 ;  /* 0x0000003b70707220 */ /* 0x000fe20000410000 */
[----:B------:R-:W-:Y:S01]  /*7020*/  FMUL.FTZ R111, R111, R58 ;  /* 0x0000003a6f6f7220 */ /* 0x000fe20000410000 */
[----:B------:R-:W-:Y:S01]  /*7030*/  FMUL.FTZ R158, R158, R49 ;  /* 0x000000319e9e7220 */ /* 0x000fe20000410000 */
[----:B------:R-:W0:Y:S02]  /*7040*/  SHFL.DOWN P1, R61, R123, 0x1, 0x1f ;  /* 0x08201f007b3d7f89 */ /* 0x000e240000020000 */
[----:B0-----:R-:W-:-:S05]  /*7050*/  @P1 FADD R61, R123, R61 ;  /* 0x0000003d7b3d1221 */ /* 0x001fca0000000000 */
[----:B------:R-:W0:Y:S02]  /*7060*/  SHFL.DOWN P1, R62, R61, 0x2, 0x1f ;  /* 0x08401f003d3e7f89 */ /* 0x000e240000020000 */
[----:B0-----:R-:W-:-:S05]  /*7070*/  @P1 FADD R62, R61, R62 ;  /* 0x0000003e3d3e1221 */ /* 0x001fca0000000000 */
[----:B------:R-:W0:Y:S02]  /*7080*/  SHFL.DOWN P1, R61, R62, 0x4, 0x1f ;  /* 0x08801f003e3d7f89 */ /* 0x000e240000020000 */
[----:B0-----:R-:W-:-:S05]  /*7090*/  @P1 FADD R61, R62, R61 ;  /* 0x0000003d3e3d1221 */ /* 0x001fca0000000000 */
[----:B------:R-:W0:Y:S01]  /*70a0*/  SHFL.DOWN P1, R62, R61, 0x8, 0x1f ;  /* 0x09001f003d3e7f89 */ /* 0x000e220000020000 */
[----:B-----5:R-:W-:Y:S01]  /*70b0*/  FADD.FTZ R67, R102, R67 ;  /* 0x0000004366437221 */ /* 0x020fe20000010000 */
[----:B--2---:R-:W-:-:S04]  /*70c0*/  FFMA.FTZ R66, R100, R2, R66 ;  /* 0x0000000264427223 */ /* 0x004fc80000010042 */
[----:B------:R1:W-:Y:S01]  /*70d0*/  STL [R1+0x34], R67 ;  /* 0x0000344301007387 */ /* 0x0003e20000100800 */
[----:B---3--:R-:W-:-:S03]  /*70e0*/  FADD.FTZ R65, R104, R65 ;  /* 0x0000004168417221 */ /* 0x008fc60000010000 */
[----:B------:R-:W2:Y:S01]  /*70f0*/  LDL.LU R72, [R1+0x24] ;  /* 0x0000240001487983 */ /* 0x000ea20000300800 */
[----:B----4-:R-:W-:-:S03]  /*7100*/  FFMA.FTZ R64, R105, R3, R64 ;  /* 0x0000000369407223 */ /* 0x010fc60000010040 */
[----:B------:R-:W3:Y:S01]  /*7110*/  LDL.LU R71, [R1] ;  /* 0x0000000001477983 */ /* 0x000ee20000300800 */
[----:B------:R-:W-:-:S03]  /*7120*/  FADD.FTZ R63, R99, R63 ;  /* 0x0000003f633f7221 */ /* 0x000fc60000010000 */
[----:B------:R4:W-:Y:S01]  /*7130*/  STL [R1+0xec], R66 ;  /* 0x0000ec4201007387 */ /* 0x0009e20000100800 */
[----:B------:R-:W-:-:S03]  /*7140*/  FFMA.FTZ R75, R157, R4, R75 ;  /* 0x000000049d4b7223 */ /* 0x000fc6000001004b */
[----:B------:R-:W5:Y:S01]  /*7150*/  LDL.LU R70, [R1+0xfc] ;  /* 0x0000fc0001467983 */ /* 0x000f620000300800 */
[----:B------:R-:W-:Y:S01]  /*7160*/  FFMA.FTZ R101, R146, R100, R101 ;  /* 0x0000006492657223 */ /* 0x000fe20000010065 */
[----:B------:R-:W-:Y:S01]  /*7170*/  FFMA.FTZ R112, R147, R105, R112 ;  /* 0x0000006993707223 */ /* 0x000fe20000010070 */
[----:B------:R-:W-:Y:S01]  /*7180*/  FMUL.FTZ R159, R159, R50 ;  /* 0x000000329f9f7220 */ /* 0x000fe20000410000 */
[----:B------:R4:W-:Y:S01]  /*7190*/  STL [R1+0x30], R65 ;  /* 0x0000304101007387 */ /* 0x0009e20000100800 */
[----:B0-----:R-:W-:-:S03]  /*71a0*/  @P1 FADD R62, R61, R62 ;  /* 0x0000003e3d3e1221 */ /* 0x001fc60000000000 */
[----:B------:R-:W5:Y:S04]  /*71b0*/  LDL.LU R69, [R1+0x20] ;  /* 0x0000200001457983 */ /* 0x000f680000300800 */
[----:B------:R-:W5:Y:S04]  /*71c0*/  LDL R68, [R1+0x110] ;  /* 0x0001100001447983 */ /* 0x000f680000100800 */
[----:B-1----:R-:W5:Y:S04]  /*71d0*/  LDL.LU R67, [R1+0x4] ;  /* 0x0000040001437983 */ /* 0x002f680000300800 */
[----:B------:R0:W-:Y:S04]  /*71e0*/  STL [R1+0xf0], R64 ;  /* 0x0000f04001007387 */ /* 0x0001e80000100800 */
[----:B----4-:R-:W4:Y:S04]  /*71f0*/  LDL.LU R66, [R1+0x100] ;  /* 0x0001000001427983 */ /* 0x010f280000300800 */
[----:B------:R-:W4:Y:S04]  /*7200*/  LDL.LU R65, [R1+0x1c] ;  /* 0x00001c0001417983 */ /* 0x000f280000300800 */
[----:B0-----:R-:W4:Y:S04]  /*7210*/  LDL.LU R64, [R1+0x8] ;  /* 0x0000080001407983 */ /* 0x001f280000300800 */
[----:B------:R0:W-:Y:S01]  /*7220*/  STL [R1+0x2c], R63 ;  /* 0x00002c3f01007387 */ /* 0x0001e20000100800 */
[----:B------:R-:W-:Y:S01]  /*7230*/  FMUL.FTZ R2, R113, R57 ;  /* 0x0000003971027220 */ /* 0x000fe20000410000 */
[----:B------:R-:W-:Y:S01]  /*7240*/  FFMA.FTZ R73, R158, R5, R73 ;  /* 0x000000059e497223 */ /* 0x000fe20000010049 */
[----:B------:R-:W-:Y:S01]  /*7250*/  FADD.FTZ R74, R101, R74 ;  /* 0x0000004a654a7221 */ /* 0x000fe20000010000 */
[----:B------:R-:W-:Y:S01]  /*7260*/  FFMA.FTZ R111, R148, R157, R111 ;  /* 0x0000009d946f7223 */ /* 0x000fe2000001006f */
[----:B------:R-:W-:Y:S01]  /*7270*/  FMUL.FTZ R0, R117, R0 ;  /* 0x0000000075007220 */ /* 0x000fe20000410000 */
[----:B------:R-:W1:Y:S04]  /*7280*/  SHFL.DOWN P1, R61, R62, 0x10, 0x1f ;  /* 0x0a001f003e3d7f89 */ /* 0x000e680000020000 */
[----:B0-----:R-:W4:Y:S04]  /*7290*/  LDL.LU R63, [R1+0x104] ;  /* 0x00010400013f7983 */ /* 0x001f280000300800 */
[----:B------:R0:W-:Y:S04]  /*72a0*/  STL [R1+0xf4], R75 ;  /* 0x0000f44b01007387 */ /* 0x0001e80000100800 */
[----:B------:R-:W4:Y:S04]  /*72b0*/  LDL.LU R60, [R1+0x18] ;  /* 0x00001800013c7983 */ /* 0x000f280000300800 */
[----:B------:R-:W4:Y:S04]  /*72c0*/  LDL.LU R59, [R1+0x108] ;  /* 0x00010800013b7983 */ /* 0x000f280000300800 */
[----:B------:R-:W4:Y:S04]  /*72d0*/  LDL.LU R58, [R1+0x14] ;  /* 0x00001400013a7983 */ /* 0x000f280000300800 */
[----:B------:R-:W4:Y:S04]  /*72e0*/  LDL.LU R49, [R1+0x10] ;  /* 0x0000100001317983 */ /* 0x000f280000300800 */
[----:B------:R-:W4:Y:S01]  /*72f0*/  LDL.LU R48, [R1+0xc] ;  /* 0x00000c0001307983 */ /* 0x000f220000300800 */
[----:B0-----:R-:W0:Y:S01]  /*7300*/  S2R R75, SR_LANEID ;  /* 0x00000000004b7919 */ /* 0x001e220000000000 */
[----:B------:R-:W-:Y:S01]  /*7310*/  FFMA.FTZ R2, R149, R158, R2 ;  /* 0x0000009e95027223 */ /* 0x000fe20000010002 */
[----:B------:R-:W-:Y:S01]  /*7320*/  FMUL.FTZ R5, R114, R56 ;  /* 0x0000003872057220 */ /* 0x000fe20000410000 */
[----:B------:R0:W-:Y:S04]  /*7330*/  STL [R1+0x28], R74 ;  /* 0x0000284a01007387 */ /* 0x0001e80000100800 */
[----:B------:R0:W-:Y:S01]  /*7340*/  STL [R1+0xf8], R73 ;  /* 0x0000f84901007387 */ /* 0x0001e20000100800 */
[----:B-1----:R-:W-:Y:S01]  /*7350*/  @P1 FADD R61, R62, R61 ;  /* 0x0000003d3e3d1221 */ /* 0x002fe20000000000 */
[----:B------:R-:W-:Y:S01]  /*7360*/  BSSY B0, `(.L_x_1328) ;  /* 0x0000034000007945 */ /* 0x000fe20003800000 */
[----:B0-----:R-:W-:Y:S01]  /*7370*/  ISETP.NE.AND P2, PT, R75, RZ, PT ;  /* 0x000000ff4b00720c */ /* 0x001fe20003f45270 */
[----:B--2---:R-:W-:Y:S01]  /*7380*/  FADD.FTZ R72, R112, R72 ;  /* 0x0000004870487221 */ /* 0x004fe20000010000 */
[----:B---3--:R-:W-:-:S04]  /*7390*/  FMUL.FTZ R4, R71, R51 ;  /* 0x0000003347047220 */ /* 0x008fc80000410000 */
[----:B------:R0:W-:Y:S01]  /*73a0*/  STL [R1+0x24], R72 ;  /* 0x0000244801007387 */ /* 0x0001e20000100800 */
[----:B-----5:R-:W-:Y:S01]  /*73b0*/  FFMA.FTZ R70, R159, R6, R70 ;  /* 0x000000069f467223 */ /* 0x020fe20000010046 */
[----:B------:R-:W-:Y:S01]  /*73c0*/  FMUL.FTZ R6, R115, R55 ;  /* 0x0000003773067220 */ /* 0x000fe20000410000 */
[----:B------:R-:W-:Y:S01]  /*73d0*/  FFMA.FTZ R159, R150, R159, R5 ;  /* 0x0000009f969f7223 */ /* 0x000fe20000010005 */
[----:B------:R-:W-:Y:S02]  /*73e0*/  FMUL.FTZ R5, R116, R54 ;  /* 0x0000003674057220 */ /* 0x000fe40000410000 */
[----:B------:R-:W-:Y:S01]  /*73f0*/  FFMA.FTZ R6, R151, R4, R6 ;  /* 0x0000000497067223 */ /* 0x000fe20000010006 */
[----:B------:R-:W-:Y:S01]  /*7400*/  FADD.FTZ R69, R111, R69 ;  /* 0x000000456f457221 */ /* 0x000fe20000010000 */
[----:B------:R0:W-:Y:S01]  /*7410*/  STL [R1+0xfc], R70 ;  /* 0x0000fc4601007387 */ /* 0x0001e20000100800 */
[----:B------:R-:W-:-:S03]  /*7420*/  FMUL.FTZ R3, R67, R52 ;  /* 0x0000003443037220 */ /* 0x000fc60000410000 */
[----:B------:R0:W-:Y:S01]  /*7430*/  STL [R1+0x20], R69 ;  /* 0x0000204501007387 */ /* 0x0001e20000100800 */
[----:B------:R-:W-:Y:S01]  /*7440*/  FFMA.FTZ R5, R152, R3, R5 ;  /* 0x0000000398057223 */ /* 0x000fe20000010005 */
[----:B----4-:R-:W-:Y:S01]  /*7450*/  FFMA.FTZ R66, R4, R7, R66 ;  /* 0x0000000704427223 */ /* 0x010fe20000010042 */
[----:B------:R-:W-:Y:S01]  /*7460*/  FADD.FTZ R65, R2, R65 ;  /* 0x0000004102417221 */ /* 0x000fe20000010000 */
[----:B------:R-:W-:-:S04]  /*7470*/  FMUL.FTZ R2, R64, R53 ;  /* 0x0000003540027220 */ /* 0x000fc80000410000 */
[----:B------:R-:W-:Y:S01]  /*7480*/  FFMA.FTZ R0, R153, R2, R0 ;  /* 0x0000000299007223 */ /* 0x000fe20000010000 */
[----:B------:R0:W-:Y:S04]  /*7490*/  STL [R1+0x100], R66 ;  /* 0x0001004201007387 */ /* 0x0001e80000100800 */
[----:B------:R0:W-:Y:S01]  /*74a0*/  STL [R1+0x1c], R65 ;  /* 0x00001c4101007387 */ /* 0x0001e20000100800 */
[----:B------:R-:W-:Y:S01]  /*74b0*/  FFMA.FTZ R63, R3, R8, R63 ;  /* 0x00000008033f7223 */ /* 0x000fe2000001003f */
[----:B------:R-:W-:-:S04]  /*74c0*/  FADD.FTZ R60, R159, R60 ;  /* 0x0000003c9f3c7221 */ /* 0x000fc80000010000 */
[----:B------:R0:W-:Y:S01]  /*74d0*/  STL [R1+0x104], R63 ;  /* 0x0001043f01007387 */ /* 0x0001e20000100800 */
[----:B------:R-:W-:-:S03]  /*74e0*/  FFMA.FTZ R59, R2, R9, R59 ;  /* 0x00000009023b7223 */ /* 0x000fc6000001003b */
[----:B------:R0:W-:Y:S01]  /*74f0*/  STL [R1+0x18], R60 ;  /* 0x0000183c01007387 */ /* 0x0001e20000100800 */
[----:B------:R-:W-:-:S03]  /*7500*/  FADD.FTZ R58, R6, R58 ;  /* 0x0000003a063a7221 */ /* 0x000fc60000010000 */
[----:B------:R0:W-:Y:S01]  /*7510*/  STL [R1+0x108], R59 ;  /* 0x0001083b01007387 */ /* 0x0001e20000100800 */
[----:B------:R-:W-:Y:S01]  /*7520*/  FADD.FTZ R49, R5, R49 ;  /* 0x0000003105317221 */ /* 0x000fe20000010000 */
[----:B------:R-:W-:-:S05]  /*7530*/  FADD.FTZ R48, R0, R48 ;  /* 0x0000003000307221 */ /* 0x000fca0000010000 */
[----:B------:R0:W-:Y:S04]  /*7540*/  STL [R1+0xc], R48 ;  /* 0x00000c3001007387 */ /* 0x0001e80000100800 */
[----:B------:R0:W-:Y:S04]  /*7550*/  STL [R1+0x14], R58 ;  /* 0x0000143a01007387 */ /* 0x0001e80000100800 */
[----:B------:R0:W-:Y:S04]  /*7560*/  STL [R1+0x10], R49 ;  /* 0x0000103101007387 */ /* 0x0001e80000100800 */
[----:B------:R0:W-:Y:S01]  /*7570*/  @!P2 STS [R68+0x8404], R61 ;  /* 0x0084043d4400a388 */ /* 0x0001e20000000800 */
        /* <DEDUP_REMOVED lines=10> */
[----:B------:R-:W1:Y:S04]  /*7620*/  LDS.64 R2, [R46+0x8408] ;  /* 0x008408002e027984 */ /* 0x000e680000000a00 */
[----:B------:R-:W0:Y:S04]  /*7630*/  LDS R5, [R46+0x8410] ;  /* 0x008410002e057984 */ /* 0x000e280000000800 */
[----:B------:R-:W2:Y:S01]  /*7640*/  @P0 LDS R0, [R4+0xa050] ;  /* 0x00a0500004000984 */ /* 0x000ea20000000800 */
[----:B-1----:R-:W-:-:S04]  /*7650*/  FADD.FTZ R2, R61, R2 ;  /* 0x000000023d027221 */ /* 0x002fc80000010000 */
[----:B------:R-:W-:-:S04]  /*7660*/  FADD.FTZ R2, R3, R2 ;  /* 0x0000000203027221 */ /* 0x000fc80000010000 */
[----:B0-----:R-:W-:-:S04]  /*7670*/  FADD.FTZ R61, R2, R5 ;  /* 0x00000005023d7221 */ /* 0x001fc80000010000 */
[----:B--2---:R-:W-:-:S05]  /*7680*/  @P0 FADD.FTZ R61, R61, R0 ;  /* 0x000000003d3d0221 */ /* 0x004fca0000010000 */
[----:B------:R1:W-:Y:S02]  /*7690*/  STS [R4+0xa050], R61 ;  /* 0x00a0503d04007388 */ /* 0x0003e40000000800 */
.L_x_1329:
[----:B------:R-:W-:Y:S05]  /*76a0*/  BSYNC B0 ;  /* 0x0000000000007941 */ /* 0x000fea0003800000 */
.L_x_1328:
[----:B------:R-:W-:Y:S02]  /*76b0*/  UIADD3 UR7, UR7, 0x1, URZ ;  /* 0x0000000107077890 */ /* 0x000fe4000fffe03f */
[----:B------:R-:W-:Y:S02]  /*76c0*/  UIADD3 UR8, UP1, UR8, 0x1, URZ ;  /* 0x0000000108087890 */ /* 0x000fe4000ff3e03f */
[----:B------:R-:W-:Y:S02]  /*76d0*/  UISETP.GE.AND UP0, UPT, UR7, UR56, UPT ;  /* 0x000000380700728c */ /* 0x000fe4000bf06270 */
[----:B------:R-:W-:-:S04]  /*76e0*/  UIADD3.X UR9, URZ, UR9, URZ, UP1, !UPT ;  /* 0x000000093f097290 */ /* 0x000fc80008ffe43f */
[----:B------:R-:W-:-:S13]  /*76f0*/  PLOP3.LUT P0, PT, PT, PT, UP0, 0x80, 0x0 ;  /* 0x000000000000781c */ /* 0x000fda0003f0f008 */
[----:B------:R-:W-:Y:S05]  /*7700*/  @!P0 BRA `(.L_x_1330) ;  /* 0xffffffb000108947 */ /* 0x000fea000383ffff */
.L_x_1286:
[----:B------:R-:W2:Y:S01]  /*7710*/  LDL.LU R54, [R1+0x108] ;  /* 0x0001080001367983 */ /* 0x000ea20000300800 */
[----:B------:R-:W3:Y:S08]  /*7720*/  S2UR UR8, SR_CgaCtaId ;  /* 0x00000000000879c3 */ /* 0x000ef00000008800 */
[----:B------:R-:W-:Y:S01]  /*7730*/  BAR.SYNC.DEFER_BLOCKING 0x0 ;  /* 0x0000000000007b1d */ /* 0x000fe20000010000 */
[----:B------:R-:W-:-:S05]  /*7740*/  ISETP.NE.AND P0, PT, R47, RZ, PT ;  /* 0x000000ff2f00720c */ /* 0x000fca0003f05270 */
[----:B------:R-:W-:Y:S01]  /*7750*/  UMOV UR7, 0x400 ;  /* 0x0000040000077882 */ /* 0x000fe20000000000 */
[----:B------:R-:W-:Y:S01]  /*7760*/  ULDC.64 UR20, c[0x0][0x3a8] ;  /* 0x0000ea0000147ab9 */ /* 0x000fe20000000a00 */
[----:B------:R-:W4:Y:S04]  /*7770*/  LDL.LU R53, [R1+0x104] ;  /* 0x0001040001357983 */ /* 0x000f280000300800 */
[----:B------:R-:W5:Y:S04]  /*7780*/  LDL.LU R52, [R1+0x100] ;  /* 0x0001000001347983 */ /* 0x000f680000300800 */
[----:B------:R-:W5:Y:S04]  /*7790*/  LDL.LU R51, [R1+0xfc] ;  /* 0x0000fc0001337983 */ /* 0x000f680000300800 */
[----:B------:R-:W5:Y:S04]  /*77a0*/  LDL.LU R50, [R1+0xf8] ;  /* 0x0000f80001327983 */ /* 0x000f680000300800 */
[----:B0-----:R-:W5:Y:S04]  /*77b0*/  LDL.LU R49, [R1+0xf4] ;  /* 0x0000f40001317983 */ /* 0x001f680000300800 */
[----:B------:R-:W5:Y:S04]  /*77c0*/  LDL.LU R48, [R1+0xf0] ;  /* 0x0000f00001307983 */ /* 0x000f680000300800 */
[----:B------:R-:W5:Y:S04]  /*77d0*/  LDL.LU R9, [R1+0xec] ;  /* 0x0000ec0001097983 */ /* 0x000f680000300800 */
[----:B------:R-:W5:Y:S04]  /*77e0*/  LDL.LU R8, [R1+0xe8] ;  /* 0x0000e80001087983 */ /* 0x000f680000300800 */
[----:B------:R-:W5:Y:S04]  /*77f0*/  LDL.LU R7, [R1+0xe4] ;  /* 0x0000e40001077983 */ /* 0x000f680000300800 */
[----:B-1----:R-:W5:Y:S04]  /*7800*/  LDL.LU R6, [R1+0xe0] ;  /* 0x0000e00001067983 */ /* 0x002f680000300800 */
[----:B------:R-:W5:Y:S04]  /*7810*/  LDL.LU R5, [R1+0xdc] ;  /* 0x0000dc0001057983 */ /* 0x000f680000300800 */
[----:B------:R-:W5:Y:S04]  /*7820*/  LDL.LU R4, [R1+0xd8] ;  /* 0x0000d80001047983 */ /* 0x000f680000300800 */
[----:B------:R-:W5:Y:S04]  /*7830*/  LDL.LU R3, [R1+0xd4] ;  /* 0x0000d40001037983 */ /* 0x000f680000300800 */
[----:B------:R-:W5:Y:S04]  /*7840*/  LDL.LU R2, [R1+0xd0] ;  /* 0x0000d00001027983 */ /* 0x000f680000300800 */
[----:B------:R-:W5:Y:S01]  /*7850*/  LDL.LU R0, [R1+0xcc] ;  /* 0x0000cc0001007983 */ /* 0x000f620000300800 */
[----:B---3--:R-:W-:Y:S01]  /*7860*/  ULEA UR7, UR8, UR7, 0x18 ;  /* 0x0000000708077291 */ /* 0x008fe2000f8ec03f */
[----:B------:R-:W-:Y:S01]  /*7870*/  LOP3.LUT R45, R45, 0x1f, R47, 0xf8, !PT ;  /* 0x0000001f2d2d7812 */ /* 0x000fe200078ef82f */
[----:B------:R-:W-:Y:S01]  /*7880*/  UIMAD UR23, UR38, UR20, URZ ;  /* 0x00000014261772a4 */ /* 0x000fe2000f8e023f */
[----:B------:R-:W-:Y:S01]  /*7890*/  BSSY B0, `(.L_x_1331) ;  /* 0x0000042000007945 */ /* 0x000fe20003800000 */
[----:B------:R-:W-:Y:S01]  /*78a0*/  ULDC.64 UR8, c[0x0][0x388] ;  /* 0x0000e20000087ab9 */ /* 0x000fe20000000a00 */
[----:B------:R-:W-:Y:S01]  /*78b0*/  UIMAD UR24, UR6, -0x800, UR39 ;  /* 0xfffff800061878a4 */ /* 0x000fe2000f8e0227 */
[----:B------:R-:W-:Y:S01]  /*78c0*/  MOV R46, UR7 ;  /* 0x00000007002e7c02 */ /* 0x000fe20008000f00 */
[----:B------:R-:W-:-:S02]  /*78d0*/  UIMAD UR22, UR38, UR8, URZ ;  /* 0x00000008261672a4 */ /* 0x000fc4000f8e023f */
[----:B------:R-:W-:Y:S02]  /*78e0*/  UIMAD.WIDE.U32 UR18, UR37, UR8, URZ ;  /* 0x00000008251272a5 */ /* 0x000fe4000f8e003f */
[----:B------:R-:W-:Y:S02]  /*78f0*/  UIMAD UR9, UR37, UR9, UR22 ;  /* 0x00000009250972a4 */ /* 0x000fe4000f8e0216 */
[----:B------:R-:W-:Y:S02]  /*7900*/  UIMAD UR21, UR37, UR21, UR23 ;  /* 0x00000015251572a4 */ /* 0x000fe4000f8e0217 */
[----:B------:R-:W-:Y:S01]  /*7910*/  UIADD3 UR25, UR19, UR9, URZ ;  /* 0x0000000913197290 */ /* 0x000fe2000fffe03f */
[----:B--2---:R-:W-:Y:S04]  /*7920*/  STS [R12], R54 ;  /* 0x000000360c007388 */ /* 0x004fe80000000800 */
        /* <DEDUP_REMOVED lines=14> */
[----:B------:R1:W-:Y:S01]  /*7a10*/  STS [R12+0x3c], R0 ;  /* 0x00003c000c007388 */ /* 0x0003e20000000800 */
[----:B------:R-:W-:-:S03]  /*7a20*/  NOP ;  /* 0x0000000000007918 */ /* 0x000fc60000000000 */
[----:B------:R-:W-:Y:S01]  /*7a30*/  LDS R9, [R29] ;  /* 0x000000001d097984 */ /* 0x000fe20000000800 */
[----:B0-----:R-:W-:Y:S01]  /*7a40*/  MOV R3, UR53 ;  /* 0x0000003500037c02 */ /* 0x001fe20008000f00 */
[----:B-1----:R-:W-:Y:S02]  /*7a50*/  IMAD.U32 R0, RZ, RZ, UR60 ;  /* 0x0000003cff007e24 */ /* 0x002fe4000f8e00ff */
[----:B------:R-:W-:Y:S01]  /*7a60*/  LDS R11, [R28+0x80] ;  /* 0x000080001c0b7984 */ /* 0x000fe20000000800 */
[----:B------:R-:W-:-:S03]  /*7a70*/  IADD3 R2, P2, R45, UR53, RZ ;  /* 0x000000352d027c10 */ /* 0x000fc6000ff5e0ff */
        /* <DEDUP_REMOVED lines=14> */
[----:B------:R0:W-:Y:S01]  /*7b60*/  @!P0 STS [UR7+0x2100], R0 ;  /* 0x00210000ff008988 */ /* 0x0001e20008000807 */
[----:B------:R-:W-:Y:S01]  /*7b70*/  USHF.R.S32.HI UR7, URZ, 0x1f, UR36 ;  /* 0x0000001f3f077899 */ /* 0x000fe20008011424 */
[----:B------:R-:W-:Y:S01]  /*7b80*/  BAR.SYNC.DEFER_BLOCKING 0x0 ;  /* 0x0000000000007b1d */ /* 0x000fe20000010000 */
[----:B0-----:R-:W-:-:S04]  /*7b90*/  SHF.R.S32.HI R0, RZ, 0x1f, R45 ;  /* 0x0000001fff007819 */ /* 0x001fc8000001142d */
[----:B------:R-:W-:Y:S01]  /*7ba0*/  LEA.HI.X.SX32 R3, R3, R0, 0x1, P2 ;  /* 0x0000000003037211 */ /* 0x000fe200010f0eff */
[----:B------:R-:W0:Y:S02]  /*7bb0*/  LDS R8, [R46+0x2100] ;  /* 0x002100002e087984 */ /* 0x000e240000000800 */
        /* <DEDUP_REMOVED lines=15> */
.L_x_1332:
[----:B------:R-:W-:Y:S05]  /*7cb0*/  BSYNC B0 ;  /* 0x0000000000007941 */ /* 0x000fea0003800000 */
.L_x_1331:
[----:B------:R-:W2:Y:S01]  /*7cc0*/  LDL.LU R87, [R1+0x20] ;  /* 0x0000200001577983 */ /* 0x000ea20000300800 */
[----:B------:R-:W-:-:S03]  /*7cd0*/  ULDC.64 UR8, c[0x0][0x390] ;  /* 0x0000e40000087ab9 */ /* 0x000fc60000000a00 */
        /* <DEDUP_REMOVED lines=8> */
[----:B------:R-:W3:Y:S04]  /*7d60*/  LDL.LU R80, [R1+0x24] ;  /* 0x0000240001507983 */ /* 0x000ee80000300800 */
[----:B------:R-:W2:Y:S04]  /*7d70*/  LDL.LU R83, [R1+0x30] ;  /* 0x0000300001537983 */ /* 0x000ea80000300800 */
[----:B------:R-:W2:Y:S04]  /*7d80*/  LDL.LU R82, [R1+0x34] ;  /* 0x0000340001527983 */ /* 0x000ea80000300800 */
[----:B------:R-:W4:Y:S01]  /*7d90*/  LDL.LU R84, [R1+0x114] ;  /* 0x0001140001547983 */ /* 0x000f220000300800 */
        /* <DEDUP_REMOVED lines=10> */
[----:B------:R-:W-:Y:S01]  /*7e40*/  USHF.R.S32.HI UR22, URZ, 0x1f, UR24 ;  /* 0x0000001f3f167899 */ /* 0x000fe20008011418 */
[----:B------:R-:W-:Y:S01]  /*7e50*/  LEA R4, P1, R45, UR8, 0x2 ;  /* 0x000000082d047c11 */ /* 0x000fe2000f8210ff */
[----:B------:R-:W-:Y:S01]  /*7e60*/  VIADD R48, R13, 0x4 ;  /* 0x000000040d307836 */ /* 0x000fe20000000000 */
[----:B0-----:R-:W-:Y:S01]  /*7e70*/  MOV R6, UR25 ;  /* 0x0000001900067c02 */ /* 0x001fe20008000f00 */
[----:B------:R-:W-:Y:S01]  /*7e80*/  UIADD3.X UR18, UR22, UR23, UR19, UP0, !UPT ;  /* 0x0000001716127290 */ /* 0x000fe200087fe413 */
[----:B------:R-:W-:Y:S01]  /*7e90*/  LEA.HI.X R5, R45, UR9, R0, 0x2, P1 ;  /* 0x000000092d057c11 */ /* 0x000fe200088f1400 */
[----:B------:R-:W-:Y:S01]  /*7ea0*/  VIADD R56, R13, 0x8 ;  /* 0x000000080d387836 */ /* 0x000fe20000000000 */
[----:B------:R-:W-:Y:S01]  /*7eb0*/  ISETP.GE.AND P1, PT, R43, R8, PT ;  /* 0x000000082b00720c */ /* 0x000fe20003f26270 */
[C---:B------:R-:W-:Y:S01]  /*7ec0*/  VIADD R64, R13.reuse, 0xc ;  /* 0x0000000c0d407836 */ /* 0x040fe20000000000 */
[----:B------:R-:W-:Y:S01]  /*7ed0*/  LEA R4, P4, R6, R4, 0x2 ;  /* 0x0000000406047211 */ /* 0x000fe200078810ff */
[----:B------:R-:W-:Y:S01]  /*7ee0*/  IMAD.U32 R7, RZ, RZ, UR18 ;  /* 0x00000012ff077e24 */ /* 0x000fe2000f8e00ff */
[----:B------:R-:W-:-:S02]  /*7ef0*/  IADD3 R10, R13, 0x3, RZ ;  /* 0x000000030d0a7810 */ /* 0x000fc40007ffe0ff */
[----:B------:R-:W-:Y:S02]  /*7f00*/  IADD3 R50, R13, 0x5, RZ ;  /* 0x000000050d327810 */ /* 0x000fe40007ffe0ff */
[----:B------:R-:W-:Y:S02]  /*7f10*/  LEA.HI.X R5, R6, R5, R7, 0x2, P4 ;  /* 0x0000000506057211 */ /* 0x000fe400020f1407 */
[-C--:B------:R-:W-:Y:S02]  /*7f20*/  ISETP.GE.AND P4, PT, R37, R8.reuse, PT ;  /* 0x000000082500720c */ /* 0x080fe40003f86270 */
[----:B------:R-:W-:Y:S01]  /*7f30*/  IADD3 R6, R13, 0x1, RZ ;  /* 0x000000010d067810 */ /* 0x000fe20007ffe0ff */
[----:B------:R0:W-:Y:S01]  /*7f40*/  @!P1 STG.E desc[UR16][R4.64+-0x1f00], R49 ;  /* 0xffe1003104009986 */ /* 0x0001e2000c101910 */
[-C--:B------:R-:W-:Y:S02]  /*7f50*/  ISETP.GE.AND P1, PT, R40, R8.reuse, PT ;  /* 0x000000082800720c */ /* 0x080fe40003f26270 */
[----:B------:R-:W-:Y:S01]  /*7f60*/  LEA.HI.SX32 R7, R6, R13, 0x1b ;  /* 0x0000000d06077211 */ /* 0x000fe200078fdaff */
[----:B------:R1:W-:Y:S01]  /*7f70*/  @!P2 STG.E desc[UR16][R4.64+-0x1e80], R51 ;  /* 0xffe180330400a986 */ /* 0x0003e2000c101910 */
[----:B------:R-:W-:-:S02]  /*7f80*/  ISETP.GE.AND P2, PT, R39, R8, PT ;  /* 0x000000082700720c */ /* 0x000fc40003f46270 */
[C---:B------:R-:W-:Y:S01]  /*7f90*/  IADD3 R52, R13.reuse, 0x6, RZ ;  /* 0x000000060d347810 */ /* 0x040fe20007ffe0ff */
[----:B------:R1:W-:Y:S01]  /*7fa0*/  @!P3 STG.E desc[UR16][R4.64+-0x1e00], R53 ;  /* 0xffe200350400b986 */ /* 0x0003e2000c101910 */
[-C--:B------:R-:W-:Y:S02]  /*7fb0*/  ISETP.GE.AND P3, PT, R38, R8.reuse, PT ;  /* 0x000000082600720c */ /* 0x080fe40003f66270 */
[----:B------:R-:W-:Y:S01]  /*7fc0*/  IADD3 R54, R13, 0x7, RZ ;  /* 0x000000070d367810 */ /* 0x000fe20007ffe0ff */
[----:B------:R-:W-:Y:S01]  /*7fd0*/  @!P4 STG.E desc[UR16][R4.64+-0x1c00], R61 ;  /* 0xffe4003d0400c986 */ /* 0x000fe2000c101910 */
[-C--:B------:R-:W-:Y:S02]  /*7fe0*/  ISETP.GE.AND P4, PT, R32, R8.reuse, PT ;  /* 0x000000082000720c */ /* 0x080fe40003f86270 */
[----:B0-----:R-:W-:Y:S01]  /*7ff0*/  LEA.HI.SX32 R49, R10, R13, 0x1b ;  /* 0x0000000d0a317211 */ /* 0x001fe200078fdaff */
[----:B------:R0:W-:Y:S01]  /*8000*/  @!P1 STG.E desc[UR16][R4.64+-0x1d80], R55 ;  /* 0xffe2803704009986 */ /* 0x0001e2000c101910 */
[----:B------:R-:W-:-:S02]  /*8010*/  ISETP.GE.AND P1, PT, R44, R8, PT ;  /* 0x000000082c00720c */ /* 0x000fc40003f26270 */
[----:B------:R-:W-:Y:S01]  /*8020*/  IADD3 R58, R13, 0x9, RZ ;  /* 0x000000090d3a7810 */ /* 0x000fe20007ffe0ff */
[----:B------:R0:W-:Y:S01]  /*8030*/  @!P2 STG.E desc[UR16][R4.64+-0x1d00], R57 ;  /* 0xffe300390400a986 */ /* 0x0001e2000c101910 */
[-C--:B------:R-:W-:Y:S02]  /*8040*/  ISETP.GE.AND P2, PT, R34, R8.reuse, PT ;  /* 0x000000082200720c */ /* 0x080fe40003f46270 */
[-C--:B-1----:R-:W-:Y:S01]  /*8050*/  LEA.HI.SX32 R51, R48, R13.reuse, 0x1b ;  /* 0x0000000d30337211 */ /* 0x082fe200078fdaff */
[----:B------:R1:W-:Y:S01]  /*8060*/  @!P3 STG.E desc[UR16][R4.64+-0x1c80], R59 ;  /* 0xffe3803b0400b986 */ /* 0x0003e2000c101910 */
[-C--:B------:R-:W-:Y:S02]  /*8070*/  ISETP.GE.AND P3, PT, R33, R8.reuse, PT ;  /* 0x000000082100720c */ /* 0x080fe40003f66270 */
[----:B------:R-:W-:Y:S01]  /*8080*/  LEA.HI.SX32 R53, R50, R13, 0x1b ;  /* 0x0000000d32357211 */ /* 0x000fe200078fdaff */
[----:B------:R1:W-:Y:S01]  /*8090*/  @!P5 STG.E desc[UR16][R4.64+-0x1b80], R63 ;  /* 0xffe4803f0400d986 */ /* 0x0003e2000c101910 */
[----:B------:R-:W-:-:S02]  /*80a0*/  ISETP.GE.AND P5, PT, R31, R8, PT ;  /* 0x000000081f00720c */ /* 0x000fc40003fa6270 */
[----:B------:R-:W-:Y:S01]  /*80b0*/  LEA R7, R7, R46, 0x2 ;  /* 0x0000002e07077211 */ /* 0x000fe200078e10ff */
[----:B------:R1:W-:Y:S01]  /*80c0*/  @!P6 STG.E desc[UR16][R4.64+-0x1b00], R65 ;  /* 0xffe500410400e986 */ /* 0x0003e2000c101910 */
[----:B------:R-:W-:Y:S02]  /*80d0*/  ISETP.GE.AND P6, PT, R30, R8, PT ;  /* 0x000000081e00720c */ /* 0x000fe40003fc6270 */
[C---:B------:R-:W-:Y:S01]  /*80e0*/  IADD3 R8, R13.reuse, 0x2, RZ ;  /* 0x000000020d087810 */ /* 0x040fe20007ffe0ff */
[----:B------:R-:W-:Y:S01]  /*80f0*/  @!P2 STG.E desc[UR16][R4.64+-0x1a80], R67 ;  /* 0xffe580430400a986 */ /* 0x000fe2000c101910 */
[----:B------:R-:W-:Y:S02]  /*8100*/  IADD3 R60, R13, 0xa, RZ ;  /* 0x0000000a0d3c7810 */ /* 0x000fe40007ffe0ff */
[-C--:B------:R-:W-:Y:S01]  /*8110*/  LEA.HI.SX32 R9, R8, R13.reuse, 0x1b ;  /* 0x0000000d08097211 */ /* 0x080fe200078fdaff */
[----:B------:R-:W-:Y:S01]  /*8120*/  @!P3 STG.E desc[UR16][R4.64+-0x1a00], R69 ;  /* 0xffe600450400b986 */ /* 0x000fe2000c101910 */
[----:B0-----:R-:W-:-:S02]  /*8130*/  LEA.HI.SX32 R55, R52, R13, 0x1b ;  /* 0x0000000d34377211 */ /* 0x001fc400078fdaff */
[C---:B------:R-:W-:Y:S01]  /*8140*/  IADD3 R62, R13.reuse, 0xb, RZ ;  /* 0x0000000b0d3e7810 */ /* 0x040fe20007ffe0ff */
[----:B------:R-:W-:Y:S01]  /*8150*/  @!P4 STG.E desc[UR16][R4.64+-0x1980], R71 ;  /* 0xffe680470400c986 */ /* 0x000fe2000c101910 */
[-C--:B------:R-:W-:Y:S02]  /*8160*/  LEA.HI.SX32 R57, R54, R13.reuse, 0x1b ;  /* 0x0000000d36397211 */ /* 0x080fe400078fdaff */
[C---:B------:R-:W-:Y:S01]  /*8170*/  IADD3 R66, R13.reuse, 0xd, RZ ;  /* 0x0000000d0d427810 */ /* 0x040fe20007ffe0ff */
[----:B------:R-:W-:Y:S01]  /*8180*/  @!P5 STG.E desc[UR16][R4.64+-0x1900], R73 ;  /* 0xffe700490400d986 */ /* 0x000fe2000c101910 */
[C---:B------:R-:W-:Y:S02]  /*8190*/  IADD3 R68, R13.reuse, 0xe, RZ ;  /* 0x0000000e0d447810 */ /* 0x040fe40007ffe0ff */
[----:B------:R-:W-:Y:S01]  /*81a0*/  IADD3 R70, R13, 0xf, RZ ;  /* 0x0000000f0d467810 */ /* 0x000fe20007ffe0ff */
[----:B------:R-:W-:Y:S01]  /*81b0*/  @!P1 STG.E desc[UR16][R4.64+-0x1f80], R11 ;  /* 0xffe0800b04009986 */ /* 0x000fe2000c101910 */
[----:B------:R-:W-:-:S02]  /*81c0*/  LEA.HI.SX32 R77, R64, R13, 0x1b ;  /* 0x0000000d404d7211 */ /* 0x000fc400078fdaff */
[----:B-----5:R-:W-:Y:S01]  /*81d0*/  MOV R85, R76 ;  /* 0x0000004c00557202 */ /* 0x020fe20000000f00 */
[----:B------:R-:W-:Y:S01]  /*81e0*/  @!P6 STG.E desc[UR16][R4.64+-0x1880], R75 ;  /* 0xffe7804b0400e986 */ /* 0x000fe2000c101910 */
[----:B---3--:R-:W-:Y:S01]  /*81f0*/  IMAD.MOV.U32 R86, RZ, RZ, R80 ;  /* 0x000000ffff567224 */ /* 0x008fe200078e0050 */
[----:B------:R-:W-:Y:S01]  /*8200*/  BAR.SYNC.DEFER_BLOCKING 0x0 ;  /* 0x0000000000007b1d */ /* 0x000fe20000010000 */
[----:B------:R-:W-:Y:S02]  /*8210*/  IMAD.MOV.U32 R80, RZ, RZ, R72 ;  /* 0x000000ffff507224 */ /* 0x000fe400078e0048 */
[----:B----4-:R-:W-:Y:S01]  /*8220*/  FADD.FTZ R6, R74, R84 ;  /* 0x000000544a067221 */ /* 0x010fe20000010000 */
[----:B--2---:R-:W-:Y:S02]  /*8230*/  MOV R84, R78 ;  /* 0x0000004e00547202 */ /* 0x004fe40000000f00 */
[----:B------:R-:W2:Y:S01]  /*8240*/  LDL.LU R78, [R1+0x3c] ;  /* 0x00003c00014e7983 */ /* 0x000ea20000300800 */
[----:B------:R-:W-:-:S02]  /*8250*/  LEA R9, R9, R46, 0x2 ;  /* 0x0000002e09097211 */ /* 0x000fc400078e10ff */
[-C--:B------:R-:W-:Y:S01]  /*8260*/  LEA R49, R49, R46.reuse, 0x2 ;  /* 0x0000002e31317211 */ /* 0x080fe200078e10ff */
[----:B------:R-:W3:Y:S01]  /*8270*/  LDL.LU R76, [R1+0x40] ;  /* 0x00004000014c7983 */ /* 0x000ee20000300800 */
[-C--:B-1----:R-:W-:Y:S01]  /*8280*/  LEA.HI.SX32 R59, R56, R13.reuse, 0x1b ;  /* 0x0000000d383b7211 */ /* 0x082fe200078fdaff */
[----:B------:R-:W-:Y:S01]  /*8290*/  IMAD R53, R53, 0x4, R46 ;  /* 0x0000000435357824 */ /* 0x000fe200078e022e */
[-C--:B------:R-:W-:Y:S01]  /*82a0*/  LEA.HI.SX32 R61, R58, R13.reuse, 0x1b ;  /* 0x0000000d3a3d7211 */ /* 0x080fe200078fdaff */
[----:B------:R-:W-:Y:S01]  /*82b0*/  FADD.FTZ R6, R6, R91 ;  /* 0x0000005b06067221 */ /* 0x000fe20000010000 */
[-C--:B------:R-:W-:Y:S01]  /*82c0*/  LEA R51, R51, R46.reuse, 0x2 ;  /* 0x0000002e33337211 */ /* 0x080fe200078e10ff */
[----:B------:R0:W-:Y:S01]  /*82d0*/  STS [R12], R74 ;  /* 0x0000004a0c007388 */ /* 0x0001e20000000800 */
[----:B------:R-:W-:Y:S02]  /*82e0*/  LEA.HI.SX32 R63, R60, R13, 0x1b ;  /* 0x0000000d3c3f7211 */ /* 0x000fe400078fdaff */
[----:B------:R-:W-:-:S02]  /*82f0*/  LEA R55, R55, R46, 0x2 ;  /* 0x0000002e37377211 */ /* 0x000fc400078e10ff */
[-C--:B------:R-:W-:Y:S02]  /*8300*/  LEA.HI.SX32 R65, R62, R13.reuse, 0x1b ;  /* 0x0000000d3e417211 */ /* 0x080fe400078fdaff */
[----:B------:R-:W-:Y:S02]  /*8310*/  LEA R57, R57, R46, 0x2 ;  /* 0x0000002e39397211 */ /* 0x000fe400078e10ff */
[-C--:B------:R-:W-:Y:S01]  /*8320*/  LEA.HI.SX32 R79, R66, R13.reuse, 0x1b ;  /* 0x0000000d424f7211 */ /* 0x080fe200078fdaff */
[----:B0-----:R-:W4:Y:S01]  /*8330*/  LDL.LU R74, [R1+0x44] ;  /* 0x00004400014a7983 */ /* 0x001f220000300800 */
[----:B------:R-:W-:-:S03]  /*8340*/  LEA.HI.SX32 R81, R68, R13, 0x1b ;  /* 0x0000000d44517211 */ /* 0x000fc600078fdaff */
[----:B------:R-:W-:Y:S01]  /*8350*/  STS [R7+0x4], R91 ;  /* 0x0000045b07007388 */ /* 0x000fe20000000800 */
[-C--:B------:R-:W-:Y:S01]  /*8360*/  LEA R59, R59, R46.reuse, 0x2 ;  /* 0x0000002e3b3b7211 */ /* 0x080fe200078e10ff */
[----:B------:R-:W-:Y:S01]  /*8370*/  IMAD R61, R61, 0x4, R46 ;  /* 0x000000043d3d7824 */ /* 0x000fe200078e022e */
[----:B------:R-:W-:Y:S01]  /*8380*/  LEA R63, R63, R46, 0x2 ;  /* 0x0000002e3f3f7211 */ /* 0x000fe200078e10ff */
[----:B------:R-:W5:Y:S01]  /*8390*/  LDL.LU R72, [R1+0x48] ;  /* 0x0000480001487983 */ /* 0x000f620000300800 */
[----:B------:R-:W-:-:S03]  /*83a0*/  LEA.HI.SX32 R13, R70, R13, 0x1b ;  /* 0x0000000d460d7211 */ /* 0x000fc600078fdaff */
[----:B------:R-:W-:Y:S01]  /*83b0*/  STS [R9+0x8], R90 ;  /* 0x0000085a09007388 */ /* 0x000fe20000000800 */
[----:B------:R-:W-:-:S03]  /*83c0*/  LEA R65, R65, R46, 0x2 ;  /* 0x0000002e41417211 */ /* 0x000fc600078e10ff */
[----:B------:R-:W-:Y:S01]  /*83d0*/  STS [R49+0xc], R89 ;  /* 0x00000c5931007388 */ /* 0x000fe20000000800 */
[----:B------:R-:W-:-:S03]  /*83e0*/  LEA R77, R77, R46, 0x2 ;  /* 0x0000002e4d4d7211 */ /* 0x000fc600078e10ff */
[----:B------:R-:W-:Y:S01]  /*83f0*/  STS [R51+0x10], R88 ;  /* 0x0000105833007388 */ /* 0x000fe20000000800 */
[----:B------:R-:W-:-:S03]  /*8400*/  IMAD R79, R79, 0x4, R46 ;  /* 0x000000044f4f7824 */ /* 0x000fc600078e022e */
[----:B------:R-:W-:Y:S01]  /*8410*/  STS [R53+0x14], R87 ;  /* 0x0000145735007388 */ /* 0x000fe20000000800 */
[----:B------:R-:W-:-:S03]  /*8420*/  LEA R81, R81, R46, 0x2 ;  /* 0x0000002e51517211 */ /* 0x000fc600078e10ff */
[----:B------:R-:W-:Y:S01]  /*8430*/  STS [R55+0x18], R86 ;  /* 0x0000185637007388 */ /* 0x000fe20000000800 */
[----:B------:R-:W-:-:S03]  /*8440*/  LEA R13, R13, R46, 0x2 ;  /* 0x0000002e0d0d7211 */ /* 0x000fc600078e10ff */
[----:B------:R-:W-:Y:S04]  /*8450*/  STS [R57+0x1c], R85 ;  /* 0x00001c5539007388 */ /* 0x000fe80000000800 */
[----:B------:R-:W-:Y:S04]  /*8460*/  STS [R59+0x20], R84 ;  /* 0x000020543b007388 */ /* 0x000fe80000000800 */
[----:B------:R-:W-:Y:S01]  /*8470*/  STS [R61+0x24], R83 ;  /* 0x000024533d007388 */ /* 0x000fe20000000800 */
[----:B------:R-:W-:-:S03]  /*8480*/  MOV R5, UR60 ;  /* 0x0000003c00057c02 */ /* 0x000fc60008000f00 */
[----:B------:R-:W-:Y:S04]  /*8490*/  STS [R63+0x28], R82 ;  /* 0x000028523f007388 */ /* 0x000fe80000000800 */
[----:B------:R-:W-:Y:S01]  /*84a0*/  STS [R65+0x2c], R80 ;  /* 0x00002c5041007388 */ /* 0x000fe20000000800 */
[----:B------:R-:W-:-:S04]  /*84b0*/  FADD.FTZ R6, R6, R90 ;  /* 0x0000005a06067221 */ /* 0x000fc80000010000 */
        /* <DEDUP_REMOVED lines=8> */
[----:B------:R-:W-:Y:S01]  /*8540*/  FADD.FTZ R6, R6, R80 ;  /* 0x0000005006067221 */ /* 0x000fe20000010000 */
[----:B------:R-:W-:Y:S01]  /*8550*/  UIMAD.WIDE.U32 UR8, UR37, UR20, URZ ;  /* 0x00000014250872a5 */ /* 0x000fe2000f8e003f */
[----:B------:R-:W-:Y:S03]  /*8560*/  BSSY B0, `(.L_x_1333) ;  /* 0x0000030000007945 */ /* 0x000fe60003800000 */
[----:B------:R-:W-:Y:S01]  /*8570*/  UIADD3 UR23, UR9, UR21, URZ ;  /* 0x0000001509177290 */ /* 0x000fe2000fffe03f */
[----:B--2---:R-:W-:Y:S04]  /*8580*/  STS [R77+0x30], R78 ;  /* 0x0000304e4d007388 */ /* 0x004fe80000000800 */
[----:B---3--:R-:W-:Y:S04]  /*8590*/  STS [R79+0x34], R76 ;  /* 0x0000344c4f007388 */ /* 0x008fe80000000800 */
[----:B----4-:R-:W-:Y:S04]  /*85a0*/  STS [R81+0x38], R74 ;  /* 0x0000384a51007388 */ /* 0x010fe80000000800 */
[----:B-----5:R-:W-:Y:S01]  /*85b0*/  STS [R13+0x3c], R72 ;  /* 0x00003c480d007388 */ /* 0x020fe20000000800 */
        /* <DEDUP_REMOVED lines=19> */
[----:B------:R-:W-:-:S05]  /*86f0*/  FADD.FTZ R6, R6, R78 ;  /* 0x0000004e06067221 */ /* 0x000fca0000010000 */
[----:B------:R-:W0:Y:S01]  /*8700*/  LDS R8, [R46+0x2100] ;  /* 0x002100002e087984 */ /* 0x000e220000000800 */
        /* <DEDUP_REMOVED lines=21> */
.L_x_1334:
[----:B------:R-:W-:Y:S05]  /*8860*/  BSYNC B0 ;  /* 0x0000000000007941 */ /* 0x000fea0003800000 */
.L_x_1333:
        /* <DEDUP_REMOVED lines=14> */
[----:B------:R-:W-:Y:S01]  /*8950*/  IMAD.U32 R3, RZ, RZ, UR24 ;  /* 0x00000018ff037e24 */ /* 0x000fe2000f8e00ff */
[----:B------:R-:W-:Y:S01]  /*8960*/  ISETP.GE.AND P2, PT, R38, R8, PT ;  /* 0x000000082600720c */ /* 0x000fe20003f46270 */
[----:B------:R-:W-:Y:S01]  /*8970*/  UISETP.GT.AND UP0, UPT, UR52, 0x1, UPT ;  /* 0x000000013400788c */ /* 0x000fe2000bf04270 */
[----:B------:R-:W-:Y:S01]  /*8980*/  LEA.HI.X R0, R45, UR19, R0, 0x2, P0 ;  /* 0x000000132d007c11 */ /* 0x000fe200080f1400 */
[----:B------:R-:W-:Y:S01]  /*8990*/  UIADD3 UR48, UP1, UR48, -0x2000, URZ ;  /* 0xffffe00030307890 */ /* 0x000fe2000ff3e03f */
[----:B------:R-:W-:Y:S01]  /*89a0*/  LEA R2, P0, R3, R2, 0x2 ;  /* 0x0000000203027211 */ /* 0x000fe200078010ff */
[----:B------:R-:W-:Y:S01]  /*89b0*/  UIADD3 UR50, UP2, UR50, -0x2000, URZ ;  /* 0xffffe00032327890 */ /* 0x000fe2000ff5e03f */
[----:B0-----:R-:W-:Y:S01]  /*89c0*/  MOV R4, UR8 ;  /* 0x0000000800047c02 */ /* 0x001fe20008000f00 */
[----:B------:R-:W-:-:S02]  /*89d0*/  UIADD3 UR42, UP3, UR42, -0x2000, URZ ;  /* 0xffffe0002a2a7890 */ /* 0x000fc4000ff7e03f */
[----:B------:R-:W-:Y:S01]  /*89e0*/  UIADD3 UR46, UP4, UR46, -0x2000, URZ ;  /* 0xffffe0002e2e7890 */ /* 0x000fe2000ff9e03f */
[----:B------:R-:W-:Y:S01]  /*89f0*/  LEA.HI.X R3, R3, R0, R4, 0x2, P0 ;  /* 0x0000000003037211 */ /* 0x000fe200000f1404 */
[----:B------:R-:W-:Y:S01]  /*8a00*/  UIADD3 UR44, UP5, UR44, -0x2000, URZ ;  /* 0xffffe0002c2c7890 */ /* 0x000fe2000ffbe03f */
[-C--:B------:R-:W-:Y:S01]  /*8a10*/  ISETP.GE.AND P0, PT, R40, R8.reuse, PT ;  /* 0x000000082800720c */ /* 0x080fe20003f06270 */
[----:B------:R-:W-:Y:S02]  /*8a20*/  UIADD3 UR6, UR6, 0x1, URZ ;  /* 0x0000000106067890 */ /* 0x000fe4000fffe03f */
[----:B------:R0:W-:Y:S01]  /*8a30*/  @!P3 STG.E desc[UR16][R2.64], R7 ;  /* 0x000000070200b986 */ /* 0x0001e2000c101910 */
[-C--:B------:R-:W-:Y:S01]  /*8a40*/  ISETP.GE.AND P3, PT, R37, R8.reuse, PT ;  /* 0x000000082500720c */ /* 0x080fe20003f66270 */
[----:B------:R-:W-:Y:S02]  /*8a50*/  UIADD3.X UR49, UR49, -0x1, URZ, UP1, !UPT ;  /* 0xffffffff31317890 */ /* 0x000fe40008ffe43f */
[----:B------:R0:W-:Y:S01]  /*8a60*/  @!P4 STG.E desc[UR16][R2.64+0x80], R27 ;  /* 0x0000801b0200c986 */ /* 0x0001e2000c101910 */
        /* <DEDUP_REMOVED lines=26> */
.L_x_1284:
        /* <DEDUP_REMOVED lines=11> */
[----:B------:R-:W-:-:S04]  /*8cc0*/  @!P1 LEA.HI R9, R9, R4, RZ, 0x5 ;  /* 0x0000000409099211 */ /* 0x000fc800078f28ff */
[----:B------:R-:W-:Y:S01]  /*8cd0*/  @!P1 SHF.R.S32.HI R9, RZ, 0x5, R9 ;  /* 0x00000005ff099819 */ /* 0x000fe20000011409 */
[----:B--2---:R-:W0:Y:S02]  /*8ce0*/  SHFL.DOWN P0, R0, R2, 0x1, 0x1f ;  /* 0x08201f0002007f89 */ /* 0x004e240000000000 */
[----:B0-----:R-:W-:-:S05]  /*8cf0*/  @P0 FADD R0, R0, R2 ;  /* 0x0000000200000221 */ /* 0x001fca0000000000 */
[----:B------:R-:W0:Y:S02]  /*8d00*/  SHFL.DOWN P0, R3, R0, 0x2, 0x1f ;  /* 0x08401f0000037f89 */ /* 0x000e240000000000 */
[----:B0-----:R-:W-:Y:S01]  /*8d10*/  @P0 FADD R3, R0, R3 ;  /* 0x0000000300030221 */ /* 0x001fe20000000000 */
[----:B------:R-:W-:-:S04]  /*8d20*/  @!P1 MOV R0, 0x400 ;  /* 0x0000040000009802 */ /* 0x000fc80000000f00 */
[----:B------:R-:W0:Y:S01]  /*8d30*/  SHFL.DOWN P0, R2, R3, 0x4, 0x1f ;  /* 0x08801f0003027f89 */ /* 0x000e220000000000 */
[----:B-1----:R-:W-:-:S04]  /*8d40*/  @!P1 LEA R0, R11, R0, 0x18 ;  /* 0x000000000b009211 */ /* 0x002fc800078ec0ff */
        /* <DEDUP_REMOVED lines=21> */
.L_x_1337:
[----:B------:R-:W-:Y:S05]  /*8ea0*/  BSYNC B0 ;  /* 0x0000000000007941 */ /* 0x000fea0003800000 */
.L_x_1336:
[----:B------:R-:W-:Y:S01]  /*8eb0*/  ULDC.64 UR4, c[0x0][0x3f8] ;  /* 0x0000fe0000047ab9 */ /* 0x000fe20000000a00 */
[----:B------:R-:W-:Y:S01]  /*8ec0*/  BSSY B0, `(.L_x_1338) ;  /* 0x000002c000007945 */ /* 0x000fe20003800000 */
[----:B------:R-:W-:-:S04]  /*8ed0*/  ISETP.NE.U32.AND P0, PT, RZ, UR4, PT ;  /* 0x00000004ff007c0c */ /* 0x000fc8000bf05070 */
[----:B------:R-:W-:-:S13]  /*8ee0*/  ISETP.NE.AND.EX P0, PT, RZ, UR5, PT, P0 ;  /* 0x00000005ff007c0c */ /* 0x000fda000bf05300 */
[----:B------:R-:W-:Y:S05]  /*8ef0*/  @!P0 BRA `(.L_x_1339) ;  /* 0x00000000009c8947 */ /* 0x000fea0003800000 */
[----:B-1----:R-:W2:Y:S01]  /*8f00*/  LDL.LU R2, [R1+0x114] ;  /* 0x0001140001027983 */ /* 0x002ea20000300800 */
[----:B------:R-:W1:Y:S01]  /*8f10*/  S2R R4, SR_LANEID ;  /* 0x0000000000047919 */ /* 0x000e620000000000 */
[----:B0-----:R-:W0:Y:S01]  /*8f20*/  S2R R7, SR_TID.X ;  /* 0x0000000000077919 */ /* 0x001e220000002100 */
[----:B------:R-:W-:Y:S01]  /*8f30*/  BAR.SYNC.DEFER_BLOCKING 0x0 ;  /* 0x0000000000007b1d */ /* 0x000fe20000010000 */
[----:B-1----:R-:W-:-:S13]  /*8f40*/  ISETP.NE.AND P1, PT, R4, RZ, PT ;  /* 0x000000ff0400720c */ /* 0x002fda0003f25270 */
[----:B------:R-:W1:Y:S01]  /*8f50*/  @!P1 S2R R11, SR_CgaCtaId ;  /* 0x00000000000b9919 */ /* 0x000e620000008800 */
[----:B------:R-:W-:-:S04]  /*8f60*/  @!P1 MOV R4, 0x400 ;  /* 0x0000040000049802 */ /* 0x000fc80000000f00 */
[----:B-1----:R-:W-:Y:S01]  /*8f70*/  @!P1 LEA R11, R11, R4, 0x18 ;  /* 0x000000040b0b9211 */ /* 0x002fe200078ec0ff */
[----:B--2---:R-:W1:Y:S02]  /*8f80*/  SHFL.DOWN P0, R0, R2, 0x1, 0x1f ;  /* 0x08201f0002007f89 */ /* 0x004e640000000000 */
[----:B-1----:R-:W-:-:S05]  /*8f90*/  @P0 FADD R0, R0, R2 ;  /* 0x0000000200000221 */ /* 0x002fca0000000000 */
[----:B------:R-:W1:Y:S02]  /*8fa0*/  SHFL.DOWN P0, R3, R0, 0x2, 0x1f ;  /* 0x08401f0000037f89 */ /* 0x000e640000000000 */
[----:B-1----:R-:W-:Y:S01]  /*8fb0*/  @P0 FADD R3, R0, R3 ;  /* 0x0000000300030221 */ /* 0x002fe20000000000 */
[----:B0-----:R-:W-:-:S04]  /*8fc0*/  @!P1 SHF.R.S32.HI R0, RZ, 0x1f, R7 ;  /* 0x0000001fff009819 */ /* 0x001fc80000011407 */
        /* <DEDUP_REMOVED lines=14> */
[----:B-1----:R-:W-:-:S04]  /*90b0*/  @!P0 MOV R0, 0x400 ;  /* 0x0000040000008802 */ /* 0x002fc80000000f00 */
        /* <DEDUP_REMOVED lines=11> */
.L_x_1339:
[----:B01----:R-:W0:Y:S02]  /*9170*/  S2R R7, SR_TID.X ;  /* 0x0000000000077919 */ /* 0x003e240000002100 */
.L_x_1340:
[----:B------:R-:W-:Y:S05]  /*9180*/  BSYNC B0 ;  /* 0x0000000000007941 */ /* 0x000fea0003800000 */
.L_x_1338:
[----:B------:R-:W-:Y:S02]  /*9190*/  ULDC UR14, c[0x0][0x21c] ;  /* 0x00008700000e7ab9 */ /* 0x000fe40000000800 */
[----:B0-----:R-:W-:-:S13]  /*91a0*/  ISETP.GE.AND P0, PT, R7, UR14, PT ;  /* 0x0000000e07007c0c */ /* 0x001fda000bf06270 */
[----:B------:R-:W-:Y:S05]  /*91b0*/  @P0 EXIT ;  /* 0x000000000000094d */ /* 0x000fea0003800000 */
[----:B------:R-:W0:Y:S01]  /*91c0*/  S2UR UR10, SR_CgaCtaId ;  /* 0x00000000000a79c3 */ /* 0x000e220000008800 */
[----:B------:R-:W-:Y:S01]  /*91d0*/  USHF.R.S32.HI UR6, URZ, 0x1f, UR36 ;  /* 0x0000001f3f067899 */ /* 0x000fe20008011424 */
[----:B------:R-:W-:Y:S01]  /*91e0*/  ULDC.64 UR8, c[0x0][0x338] ;  /* 0x0000ce0000087ab9 */ /* 0x000fe20000000a00 */
[----:B------:R-:W-:Y:S02]  /*91f0*/  UMOV UR7, 0x400 ;  /* 0x0000040000077882 */ /* 0x000fe40000000000 */
[----:B------:R-:W-:Y:S02]  /*9200*/  UIMAD UR6, UR6, UR8, URZ ;  /* 0x00000008060672a4 */ /* 0x000fe4000f8e023f */
[----:B------:R-:W-:Y:S02]  /*9210*/  UIMAD.WIDE.U32 UR4, UR36, UR8, URZ ;  /* 0x00000008240472a5 */ /* 0x000fe4000f8e003f */
[----:B------:R-:W-:Y:S01]  /*9220*/  UIMAD UR6, UR36, UR9, UR6 ;  /* 0x00000009240672a4 */ /* 0x000fe2000f8e0206 */
[----:B------:R-:W-:Y:S01]  /*9230*/  ULDC UR8, c[0x0][0x0] ;  /* 0x0000000000087ab9 */ /* 0x000fe20000000800 */
[----:B------:R-:W-:-:S02]  /*9240*/  ULDC.64 UR12, c[0x0][0x3c0] ;  /* 0x0000f000000c7ab9 */ /* 0x000fc40000000a00 */
[----:B------:R-:W-:Y:S02]  /*9250*/  UIADD3 UR6, UR5, UR6, URZ ;  /* 0x0000000605067290 */ /* 0x000fe4000fffe03f */
[----:B0-----:R-:W-:-:S03]  /*9260*/  ULEA UR7, UR10, UR7, 0x18 ;  /* 0x000000070a077291 */ /* 0x001fc6000f8ec03f */
[----:B------:R-:W-:-:S09]  /*9270*/  ULDC.64 UR10, c[0x0][0x340] ;  /* 0x0000d000000a7ab9 */ /* 0x000fd20000000a00 */
.L_x_1341:
[C---:B-1----:R-:W-:Y:S02]  /*9280*/  LEA R0, R7.reuse, UR7, 0x2 ;  /* 0x0000000707007c11 */ /* 0x042fe4000f8e10ff */
[----:B--2---:R-:W-:Y:S02]  /*9290*/  SHF.R.S32.HI R2, RZ, 0x1f, R7 ;  /* 0x0000001fff027819 */ /* 0x004fe40000011407 */
[----:B0-----:R-:W-:Y:S01]  /*92a0*/  MOV R4, UR4 ;  /* 0x0000000400047c02 */ /* 0x001fe20008000f00 */
[----:B------:R-:W0:Y:S01]  /*92b0*/  LDS R9, [R0+0xa050] ;  /* 0x00a0500000097984 */ /* 0x000e220000000800 */
[----:B------:R-:W-:Y:S01]  /*92c0*/  MOV R3, UR6 ;  /* 0x0000000600037c02 */ /* 0x000fe20008000f00 */
[----:B------:R-:W-:Y:S01]  /*92d0*/  IMAD R6, R2, UR10, RZ ;  /* 0x0000000a02067c24 */ /* 0x000fe2000f8e02ff */
[----:B------:R-:W-:Y:S01]  /*92e0*/  MOV R5, UR5 ;  /* 0x0000000500057c02 */ /* 0x000fe20008000f00 */
[----:B------:R-:W-:Y:S02]  /*92f0*/  IMAD.MOV.U32 R2, RZ, RZ, R4 ;  /* 0x000000ffff027224 */ /* 0x000fe400078e0004 */
[----:B------:R-:W-:-:S02]  /*9300*/  IMAD R5, R7, UR11, R6 ;  /* 0x0000000b07057c24 */ /* 0x000fc4000f8e0206 */
[C---:B------:R-:W-:Y:S01]  /*9310*/  IMAD.WIDE.U32 R2, R7.reuse, UR10, R2 ;  /* 0x0000000a07027c25 */ /* 0x040fe2000f8e0002 */
[----:B------:R-:W-:-:S04]  /*9320*/  IADD3 R7, R7, UR8, RZ ;  /* 0x0000000807077c10 */ /* 0x000fc8000fffe0ff */
[----:B------:R-:W-:Y:S02]  /*9330*/  IADD3 R3, R3, R5, RZ ;  /* 0x0000000503037210 */ /* 0x000fe40007ffe0ff */
[----:B------:R-:W-:-:S04]  /*9340*/  LEA R4, P0, R2, UR12, 0x2 ;  /* 0x0000000c02047c11 */ /* 0x000fc8000f8010ff */
[----:B------:R-:W-:Y:S02]  /*9350*/  LEA.HI.X R5, R2, UR13, R3, 0x2, P0 ;  /* 0x0000000d02057c11 */ /* 0x000fe400080f1403 */
[----:B------:R-:W-:-:S03]  /*9360*/  ISETP.GE.AND P0, PT, R7, UR14, PT ;  /* 0x0000000e07007c0c */ /* 0x000fc6000bf06270 */
[----:B0-----:R0:W-:Y:S10]  /*9370*/  REDG.E.ADD.F32.FTZ.RN.STRONG.GPU desc[UR16][R4.64], R9 ;  /* 0x00000009040079a6 */ /* 0x0011f4000c10f390 */
[----:B------:R-:W-:Y:S05]  /*9380*/  @!P0 BRA `(.L_x_1341) ;  /* 0xfffffffc00bc8947 */ /* 0x000fea000383ffff */
[----:B------:R-:W-:Y:S05]  /*9390*/  EXIT ;  /* 0x000000000000794d */ /* 0x000fea0003800000 */
.L_x_1290:
[----:B------:R-:W-:Y:S01]  /*93a0*/  HFMA2.MMA R69, -RZ, RZ, 0, 0 ;  /* 0x00000000ff457435 */ /* 0x000fe200000001ff */
[----:B------:R-:W-:Y:S01]  /*93b0*/  MOV R86, R79 ;  /* 0x0000004f00567202 */ /* 0x000fe20000000f00 */
[----:B------:R-:W-:Y:S01]  /*93c0*/  IMAD.MOV.U32 R81, RZ, RZ, 0x1 ;  /* 0x00000001ff517424 */ /* 0x000fe200078e00ff */
[----:B------:R-:W-:-:S08]  /*93d0*/  MOV R68, 0xffffffff ;  /* 0xffffffff00447802 */ /* 0x000fd00000000f00 */
[----:B-1---5:R-:W-:Y:S05]  /*93e0*/  WARPSYNC.COLLECTIVE R68, `(.L_x_1342) ;  /* 0x0000000044087348 */ /* 0x022fea0003c00000 */
[----:B------:R0:W2:Y:S02]  /*93f0*/  SHFL.UP P3, R88, R86, R81, R69 ;  /* 0x0400005156587389 */ /* 0x0000a40000060045 */
[----:B012--5:R-:W-:Y:S01]  /*9400*/  ENDCOLLECTIVE ;  /* 0x000000000000791b */ /* 0x027fe20003800000 */
.L_x_1342:
[----:B------:R-:W-:Y:S01]  /*9410*/  IMAD.MOV.U32 R86, RZ, RZ, R80 ;  /* 0x000000ffff567224 */ /* 0x000fe200078e0050 */
[----:B------:R-:W-:-:S07]  /*9420*/  MOV R87, R88 ;  /* 0x0000005800577202 */ /* 0x000fce0000000f00 */
[----:B------:R-:W-:Y:S05]  /*9430*/  WARPSYNC.COLLECTIVE R68, `(.L_x_1343) ;  /* 0x0000000044087348 */ /* 0x000fea0003c00000 */
[----:B------:R0:W1:Y:S02]  /*9440*/  SHFL.UP P3, R88, R86, R81, R69 ;  /* 0x0400005156587389 */ /* 0x0000640000060045 */
[----:B01----:R-:W-:Y:S01]  /*9450*/  ENDCOLLECTIVE ;  /* 0x000000000000791b */ /* 0x003fe20003800000 */
.L_x_1343:
        /* <DEDUP_REMOVED lines=10> */
.L_x_1344:
[----:B------:R-:W-:Y:S02]  /*9500*/  MOV R86, R80 ;  /* 0x0000005000567202 */ /* 0x000fe40000000f00 */
[----:B------:R-:W-:-:S07]  /*9510*/  MOV R87, R88 ;  /* 0x0000005800577202 */ /* 0x000fce0000000f00 */
[----:B------:R-:W-:Y:S05]  /*9520*/  WARPSYNC.COLLECTIVE R68, `(.L_x_1345) ;  /* 0x0000000044087348 */ /* 0x000fea0003c00000 */
[----:B------:R0:W1:Y:S02]  /*9530*/  SHFL.UP P3, R88, R86, R81, R69 ;  /* 0x0400005156587389 */ /* 0x0000640000060045 */
[----:B01----:R-:W-:Y:S01]  /*9540*/  ENDCOLLECTIVE ;  /* 0x000000000000791b */ /* 0x003fe20003800000 */
.L_x_1345:
[----:B------:R-:W-:Y:S01]  /*9550*/  HFMA2.MMA R81, -RZ, RZ, 0, 2.384185791015625e-07 ;  /* 0x00000004ff517435 */ /* 0x000fe200000001ff */
        /* <DEDUP_REMOVED lines=9> */
.L_x_1346:
[----:B------:R-:W-:Y:S01]  /*95f0*/  IMAD.MOV.U32 R86, RZ, RZ, R80 ;  /* 0x000000ffff567224 */ /* 0x000fe200078e0050 */
[----:B------:R-:W-:-:S07]  /*9600*/  MOV R87, R88 ;  /* 0x0000005800577202 */ /* 0x000fce0000000f00 */
[----:B------:R-:W-:Y:S05]  /*9610*/  WARPSYNC.COLLECTIVE R68, `(.L_x_1347) ;  /* 0x0000000044087348 */ /* 0x000fea0003c00000 */
[----:B------:R0:W1:Y:S02]  /*9620*/  SHFL.UP P3, R88, R86, R81, R69 ;  /* 0x0400005156587389 */ /* 0x0000640000060045 */
[----:B01----:R-:W-:Y:S01]  /*9630*/  ENDCOLLECTIVE ;  /* 0x000000000000791b */ /* 0x003fe20003800000 */
.L_x_1347:
        /* <DEDUP_REMOVED lines=10> */
.L_x_1348:
[----:B------:R-:W-:Y:S02]  /*96e0*/  MOV R86, R80 ;  /* 0x0000005000567202 */ /* 0x000fe40000000f00 */
[----:B------:R-:W-:-:S07]  /*96f0*/  MOV R87, R88 ;  /* 0x0000005800577202 */ /* 0x000fce0000000f00 */
[----:B------:R-:W-:Y:S05]  /*9700*/  WARPSYNC.COLLECTIVE R68, `(.L_x_1349) ;  /* 0x0000000044087348 */ /* 0x000fea0003c00000 */
[----:B------:R0:W1:Y:S02]  /*9710*/  SHFL.UP P3, R88, R86, R81, R69 ;  /* 0x0400005156587389 */ /* 0x0000640000060045 */
[----:B01----:R-:W-:Y:S01]  /*9720*/  ENDCOLLECTIVE ;  /* 0x000000000000791b */ /* 0x003fe20003800000 */
.L_x_1349:
        /* <DEDUP_REMOVED lines=10> */
.L_x_1350:
[----:B------:R-:W-:Y:S01]  /*97d0*/  IMAD.MOV.U32 R86, RZ, RZ, R80 ;  /* 0x000000ffff567224 */ /* 0x000fe200078e0050 */
[----:B------:R-:W-:-:S07]  /*97e0*/  MOV R87, R88 ;  /* 0x0000005800577202 */ /* 0x000fce0000000f00 */
[----:B------:R-:W-:Y:S05]  /*97f0*/  WARPSYNC.COLLECTIVE R68, `(.L_x_1351) ;  /* 0x0000000044087348 */ /* 0x000fea0003c00000 */
[----:B------:R0:W1:Y:S02]  /*9800*/  SHFL.UP P3, R88, R86, R81, R69 ;  /* 0x0400005156587389 */ /* 0x0000640000060045 */
[----:B01----:R-:W-:Y:S01]  /*9810*/  ENDCOLLECTIVE ;  /* 0x000000000000791b */ /* 0x003fe20003800000 */
.L_x_1351:
[----:B------:R-:W-:Y:S01]  /*9820*/  MOV R68, R88 ;  /* 0x0000005800447202 */ /* 0x000fe20000000f00 */
[----:B------:R-:W-:Y:S06]  /*9830*/  BRA `(.L_x_1352) ;  /* 0xffffffac00c87947 */ /* 0x000fec000383ffff */
.L_x_1291:
        /* <DEDUP_REMOVED lines=8> */
.L_x_1354:
[----:B------:R-:W-:Y:S05]  /*98c0*/  BSYNC B0 ;  /* 0x0000000000007941 */ /* 0x000fea0003800000 */
.L_x_1353:
[----:B------:R-:W-:Y:S05]  /*98d0*/  BRA `(.L_x_1355) ;  /* 0xffffffac00b47947 */ /* 0x000fea000383ffff */
.L_x_1292:
        /* <DEDUP_REMOVED lines=8> */
.L_x_1357:
[----:B------:R-:W-:Y:S05]  /*9960*/  BSYNC B0 ;  /* 0x0000000000007941 */ /* 0x000fea0003800000 */
.L_x_1356:
[----:B------:R-:W-:Y:S05]  /*9970*/  BRA `(.L_x_1358) ;  /* 0xffffffac00947947 */ /* 0x000fea000383ffff */
.L_x_1293:
[----:B------:R-:W-:Y:S01]  /*9980*/  HFMA2.MMA R81, -RZ, RZ, 0, 5.9604644775390625e-08 ;  /* 0x00000001ff517435 */ /* 0x000fe200000001ff */
[----:B------:R-:W-:Y:S01]  /*9990*/  BSSY B0, `(.L_x_1359) ;  /* 0x0000007000007945 */ /* 0x000fe20003800000 */
[----:B------:R-:W-:Y:S01]  /*99a0*/  MOV R86, R79 ;  /* 0x0000004f00567202 */ /* 0x000fe20000000f00 */
[----:B------:R-:W-:Y:S01]  /*99b0*/  IMAD.MOV.U32 R69, RZ, RZ, RZ ;  /* 0x000000ffff457224 */ /* 0x000fe200078e00ff */
[----:B------:R-:W-:-:S07]  /*99c0*/  MOV R68, 0xffffffff ;  /* 0xffffffff00447802 */ /* 0x000fce0000000f00 */
[----:B-1---5:R-:W-:Y:S05]  /*99d0*/  WARPSYNC.COLLECTIVE R68, `(.L_x_1360) ;  /* 0x0000000044087348 */ /* 0x022fea0003c00000 */
[----:B------:R0:W2:Y:S02]  /*99e0*/  SHFL.UP P3, R88, R86, R81, R69 ;  /* 0x0400005156587389 */ /* 0x0000a40000060045 */
[----:B012--5:R-:W-:Y:S01]  /*99f0*/  ENDCOLLECTIVE ;  /* 0x000000000000791b */ /* 0x027fe20003800000 */
.L_x_1360:
[----:B------:R-:W-:Y:S05]  /*9a00*/  BSYNC B0 ;  /* 0x0000000000007941 */ /* 0x000fea0003800000 */
.L_x_1359:
[----:B------:R-:W-:Y:S01]  /*9a10*/  HFMA2.MMA R69, -RZ, RZ, 0, 0 ;  /* 0x00000000ff457435 */ /* 0x000fe200000001ff */
[----:B------:R-:W-:Y:S01]  /*9a20*/  MOV R86, R80 ;  /* 0x0000005000567202 */ /* 0x000fe20000000f00 */
[----:B------:R-:W-:Y:S01]  /*9a30*/  IMAD.MOV.U32 R81, RZ, RZ, 0x1 ;  /* 0x00000001ff517424 */ /* 0x000fe200078e00ff */
[----:B------:R-:W-:Y:S01]  /*9a40*/  MOV R68, 0xffffffff ;  /* 0xffffffff00447802 */ /* 0x000fe20000000f00 */
[----:B------:R-:W-:Y:S01]  /*9a50*/  HFMA2.MMA R155, -RZ, RZ, 0, 0 ;  /* 0x00000000ff9b7435 */ /* 0x000fe200000001ff */
[----:B------:R-:W-:Y:S02]  /*9a60*/  MOV R79, R88 ;  /* 0x00000058004f7202 */ /* 0x000fe40000000f00 */
[----:B------:R-:W-:-:S08]  /*9a70*/  MOV R156, 0x1f ;  /* 0x0000001f009c7802 */ /* 0x000fd00000000f00 */
[----:B------:R-:W-:Y:S05]  /*9a80*/  WARPSYNC.COLLECTIVE R68, `(.L_x_1361) ;  /* 0x0000000044087348 */ /* 0x000fea0003c00000 */
[----:B------:R0:W1:Y:S02]  /*9a90*/  SHFL.UP P3, R88, R86, R81, R69 ;  /* 0x0400005156587389 */ /* 0x0000640000060045 */
[----:B01----:R-:W-:Y:S01]  /*9aa0*/  ENDCOLLECTIVE ;  /* 0x000000000000791b */ /* 0x003fe20003800000 */
.L_x_1361:
[----:B------:R-:W-:-:S07]  /*9ab0*/  IMAD.MOV.U32 R69, RZ, RZ, R48 ;  /* 0x000000ffff457224 */ /* 0x000fce00078e0030 */
[----:B------:R-:W-:Y:S05]  /*9ac0*/  WARPSYNC.COLLECTIVE R68, `(.L_x_1362) ;  /* 0x0000000044087348 */ /* 0x000fea0003c00000 */
[----:B------:R0:W1:Y:S02]  /*9ad0*/  SHFL.IDX P3, R160, R69, R155, R156 ;  /* 0x0000009b45a07389 */ /* 0x000064000006009c */
[----:B01----:R-:W-:Y:S01]  /*9ae0*/  ENDCOLLECTIVE ;  /* 0x000000000000791b */ /* 0x003fe20003800000 */
.L_x_1362:
[----:B------:R-:W-:Y:S01]  /*9af0*/  MOV R80, R88 ;  /* 0x0000005800507202 */ /* 0x000fe20000000f00 */
[----:B------:R-:W-:Y:S01]  /*9b00*/  IMAD.MOV.U32 R69, RZ, RZ, R49 ;  /* 0x000000ffff457224 */ /* 0x000fe200078e0031 */
[----:B------:R-:W-:-:S07]  /*9b10*/  MOV R48, R160 ;  /* 0x000000a000307202 */ /* 0x000fce0000000f00 */
[----:B------:R-:W-:Y:S05]  /*9b20*/  WARPSYNC.COLLECTIVE R68, `(.L_x_1363) ;  /* 0x0000000044087348 */ /* 0x000fea0003c00000 */
[----:B------:R0:W1:Y:S02]  /*9b30*/  SHFL.IDX P3, R160, R69, R155, R156 ;  /* 0x0000009b45a07389 */ /* 0x000064000006009c */
[----:B01----:R-:W-:Y:S01]  /*9b40*/  ENDCOLLECTIVE ;  /* 0x000000000000791b */ /* 0x003fe20003800000 */
.L_x_1363:
[----:B------:R-:W-:Y:S01]  /*9b50*/  MOV R49, R160 ;  /* 0x000000a000317202 */ /* 0x000fe20000000f00 */
[----:B------:R-:W-:Y:S06]  /*9b60*/  BRA `(.L_x_1364) ;  /* 0xffffffac00307947 */ /* 0x000fec000383ffff */
.L_x_1295:
[----:B------:R-:W-:Y:S01]  /*9b70*/  HFMA2.MMA R160, -RZ, RZ, 0, 5.9604644775390625e-08 ;  /* 0x00000001ffa07435 */ /* 0x000fe200000001ff */
[----:B------:R-:W-:Y:S01]  /*9b80*/  MOV R163, R161 ;  /* 0x000000a100a37202 */ /* 0x000fe20000000f00 */
[----:B------:R-:W-:Y:S01]  /*9b90*/  IMAD.MOV.U32 R155, RZ, RZ, 0x1f ;  /* 0x0000001fff9b7424 */ /* 0x000fe200078e00ff */
[----:B------:R-:W-:-:S08]  /*9ba0*/  MOV R68, 0xffffffff ;  /* 0xffffffff00447802 */ /* 0x000fd00000000f00 */
[----:B------:R-:W-:Y:S05]  /*9bb0*/  WARPSYNC.COLLECTIVE R68, `(.L_x_1365) ;  /* 0x0000000044087348 */ /* 0x000fea0003c00000 */
[----:B------:R0:W1:Y:S02]  /*9bc0*/  SHFL.DOWN P6, R156, R163, R160, R155 ;  /* 0x080000a0a39c7389 */ /* 0x00006400000c009b */
[----:B01----:R-:W-:Y:S01]  /*9bd0*/  ENDCOLLECTIVE ;  /* 0x000000000000791b */ /* 0x003fe20003800000 */
.L_x_1365:
[----:B------:R-:W-:Y:S02]  /*9be0*/  MOV R163, R162 ;  /* 0x000000a200a37202 */ /* 0x000fe40000000f00 */
[----:B------:R-:W-:-:S07]  /*9bf0*/  MOV R69, R156 ;  /* 0x0000009c00457202 */ /* 0x000fce0000000f00 */
[----:B------:R-:W-:Y:S05]  /*9c00*/  WARPSYNC.COLLECTIVE R68, `(.L_x_1366) ;  /* 0x0000000044087348 */ /* 0x000fea0003c00000 */
[----:B------:R0:W1:Y:S02]  /*9c10*/  SHFL.DOWN P6, R156, R163, R160, R155 ;  /* 0x080000a0a39c7389 */ /* 0x00006400000c009b */
[----:B01----:R-:W-:Y:S01]  /*9c20*/  ENDCOLLECTIVE ;  /* 0x000000000000791b */ /* 0x003fe20003800000 */
.L_x_1366:
        /* <DEDUP_REMOVED lines=9> */
.L_x_1367:
[----:B------:R-:W-:Y:S01]  /*9cc0*/  MOV R163, R162 ;  /* 0x000000a200a37202 */ /* 0x000fe20000000f00 */
[----:B------:R-:W-:-:S07]  /*9cd0*/  IMAD.MOV.U32 R69, RZ, RZ, R156 ;  /* 0x000000ffff457224 */ /* 0x000fce00078e009c */
[----:B------:R-:W-:Y:S05]  /*9ce0*/  WARPSYNC.COLLECTIVE R68, `(.L_x_1368) ;  /* 0x0000000044087348 */ /* 0x000fea0003c00000 */
[----:B------:R0:W1:Y:S02]  /*9cf0*/  SHFL.DOWN P6, R156, R163, R160, R155 ;  /* 0x080000a0a39c7389 */ /* 0x00006400000c009b */
[----:B01----:R-:W-:Y:S01]  /*9d00*/  ENDCOLLECTIVE ;  /* 0x000000000000791b */ /* 0x003fe20003800000 */
.L_x_1368:
        /* <DEDUP_REMOVED lines=9> */
.L_x_1369:
[----:B------:R-:W-:Y:S02]  /*9da0*/  MOV R163, R162 ;  /* 0x000000a200a37202 */ /* 0x000fe40000000f00 */
[----:B------:R-:W-:-:S07]  /*9db0*/  MOV R69, R156 ;  /* 0x0000009c00457202 */ /* 0x000fce0000000f00 */
[----:B------:R-:W-:Y:S05]  /*9dc0*/  WARPSYNC.COLLECTIVE R68, `(.L_x_1370) ;  /* 0x0000000044087348 */ /* 0x000fea0003c00000 */
[----:B------:R0:W1:Y:S02]  /*9dd0*/  SHFL.DOWN P6, R156, R163, R160, R155 ;  /* 0x080000a0a39c7389 */ /* 0x00006400000c009b */
[----:B01----:R-:W-:Y:S01]  /*9de0*/  ENDCOLLECTIVE ;  /* 0x000000000000791b */ /* 0x003fe20003800000 */
.L_x_1370:
        /* <DEDUP_REMOVED lines=9> */
.L_x_1371:
[----:B------:R-:W-:Y:S01]  /*9e80*/  MOV R163, R162 ;  /* 0x000000a200a37202 */ /* 0x000fe20000000f00 */
[----:B------:R-:W-:-:S07]  /*9e90*/  IMAD.MOV.U32 R69, RZ, RZ, R156 ;  /* 0x000000ffff457224 */ /* 0x000fce00078e009c */
[----:B------:R-:W-:Y:S05]  /*9ea0*/  WARPSYNC.COLLECTIVE R68, `(.L_x_1372) ;  /* 0x0000000044087348 */ /* 0x000fea0003c00000 */
[----:B------:R0:W1:Y:S02]  /*9eb0*/  SHFL.DOWN P6, R156, R163, R160, R155 ;  /* 0x080000a0a39c7389 */ /* 0x00006400000c009b */
[----:B01----:R-:W-:Y:S01]  /*9ec0*/  ENDCOLLECTIVE ;  /* 0x000000000000791b */ /* 0x003fe20003800000 */
.L_x_1372:
        /* <DEDUP_REMOVED lines=9> */
.L_x_1373:
[----:B------:R-:W-:Y:S02]  /*9f60*/  MOV R163, R162 ;  /* 0x000000a200a37202 */ /* 0x000fe40000000f00 */
[----:B------:R-:W-:-:S07]  /*9f70*/  MOV R69, R156 ;  /* 0x0000009c00457202 */ /* 0x000fce0000000f00 */
[----:B------:R-:W-:Y:S05]  /*9f80*/  WARPSYNC.COLLECTIVE R68, `(.L_x_1374) ;  /* 0x0000000044087348 */ /* 0x000fea0003c00000 */
[----:B------:R0:W1:Y:S02]  /*9f90*/  SHFL.DOWN P6, R156, R163, R160, R155 ;  /* 0x080000a0a39c7389 */ /* 0x00006400000c009b */
[----:B01----:R-:W-:Y:S01]  /*9fa0*/  ENDCOLLECTIVE ;  /* 0x000000000000791b */ /* 0x003fe20003800000 */
.L_x_1374:
[----:B------:R-:W-:Y:S01]  /*9fb0*/  HFMA2.MMA R155, -RZ, RZ, 0, 0 ;  /* 0x00000000ff9b7435 */ /* 0x000fe200000001ff */
[----:B------:R-:W-:Y:S01]  /*9fc0*/  IMAD.MOV.U32 R68, RZ, RZ, R156 ;  /* 0x000000ffff447224 */ /* 0x000fe200078e009c */
[----:B------:R-:W-:-:S03]  /*9fd0*/  MOV R156, 0x1f ;  /* 0x0000001f009c7802 */ /* 0x000fc60000000f00 */
[C---:B------:R-:W-:Y:S01]  /*9fe0*/  @!P0 FFMA.FTZ R162, R161.reuse, R68, R162 ;  /* 0x00000044a1a28223 */ /* 0x040fe200000100a2 */
[----:B------:R-:W-:Y:S01]  /*9ff0*/  @!P0 FMUL.FTZ R161, R161, R69 ;  /* 0x00000045a1a18220 */ /* 0x000fe20000410000 */
[----:B------:R-:W-:-:S03]  /*a000*/  IMAD.MOV.U32 R68, RZ, RZ, -0x1 ;  /* 0xffffffffff447424 */ /* 0x000fc600078e00ff */
[----:B------:R-:W-:Y:S01]  /*a010*/  IMAD.MOV.U32 R163, RZ, RZ, R161 ;  /* 0x000000ffffa37224 */ /* 0x000fe200078e00a1 */
[----:B------:R-:W-:-:S07]  /*a020*/  MOV R69, R161 ;  /* 0x000000a100457202 */ /* 0x000fce0000000f00 */
[----:B------:R-:W-:Y:S05]  /*a030*/  WARPSYNC.COLLECTIVE R68, `(.L_x_1375) ;  /* 0x0000000044087348 */ /* 0x000fea0003c00000 */
[----:B------:R0:W1:Y:S02]  /*a040*/  SHFL.IDX P3, R160, R69, R155, R156 ;  /* 0x0000009b45a07389 */ /* 0x000064000006009c */
[----:B01----:R-:W-:Y:S01]  /*a050*/  ENDCOLLECTIVE ;  /* 0x000000000000791b */ /* 0x003fe20003800000 */
.L_x_1375:
[----:B------:R-:W-:Y:S02]  /*a060*/  MOV R69, R162 ;  /* 0x000000a200457202 */ /* 0x000fe40000000f00 */
[----:B------:R-:W-:-:S07]  /*a070*/  MOV R164, R160 ;  /* 0x000000a000a47202 */ /* 0x000fce0000000f00 */
[----:B------:R-:W-:Y:S05]  /*a080*/  WARPSYNC.COLLECTIVE R68, `(.L_x_1376) ;  /* 0x0000000044087348 */ /* 0x000fea0003c00000 */
[----:B------:R0:W1:Y:S02]  /*a090*/  SHFL.IDX P3, R160, R69, R155, R156 ;  /* 0x0000009b45a07389 */ /* 0x000064000006009c */
[----:B01----:R-:W-:Y:S01]  /*a0a0*/  ENDCOLLECTIVE ;  /* 0x000000000000791b */ /* 0x003fe20003800000 */
.L_x_1376:
[----:B------:R-:W-:Y:S02]  /*a0b0*/  MOV R155, 0x1f ;  /* 0x0000001f009b7802 */ /* 0x000fe40000000f00 */
[----:B------:R-:W-:Y:S02]  /*a0c0*/  MOV R69, R48 ;  /* 0x0000003000457202 */ /* 0x000fe40000000f00 */
[----:B------:R-:W-:Y:S01]  /*a0d0*/  MOV R165, R160 ;  /* 0x000000a000a57202 */ /* 0x000fe20000000f00 */
[----:B------:R-:W-:-:S11]  /*a0e0*/  HFMA2.MMA R160, -RZ, RZ, 0, 5.9604644775390625e-08 ;  /* 0x00000001ffa07435 */ /* 0x000fd600000001ff */
[----:B------:R-:W-:Y:S05]  /*a0f0*/  WARPSYNC.COLLECTIVE R68, `(.L_x_1377) ;  /* 0x0000000044087348 */ /* 0x000fea0003c00000 */
[----:B------:R0:W1:Y:S02]  /*a100*/  SHFL.DOWN P6, R156, R163, R160, R155 ;  /* 0x080000a0a39c7389 */ /* 0x00006400000c009b */
[----:B01----:R-:W-:Y:S01]  /*a110*/  ENDCOLLECTIVE ;  /* 0x000000000000791b */ /* 0x003fe20003800000 */
.L_x_1377:
[----:B------:R-:W-:Y:S01]  /*a120*/  IMAD.MOV.U32 R163, RZ, RZ, R162 ;  /* 0x000000ffffa37224 */ /* 0x000fe200078e00a2 */
[----:B------:R-:W-:-:S07]  /*a130*/  MOV R161, R156 ;  /* 0x0000009c00a17202 */ /* 0x000fce0000000f00 */
[----:B------:R-:W-:Y:S05]  /*a140*/  WARPSYNC.COLLECTIVE R68, `(.L_x_1378) ;  /* 0x0000000044087348 */ /* 0x000fea0003c00000 */
[----:B------:R0:W1:Y:S02]  /*a150*/  SHFL.DOWN P6, R156, R163, R160, R155 ;  /* 0x080000a0a39c7389 */ /* 0x00006400000c009b */
[----:B01----:R-:W-:Y:S01]  /*a160*/  ENDCOLLECTIVE ;  /* 0x000000000000791b */ /* 0x003fe20003800000 */
.L_x_1378:
[----:B------:R-:W-:Y:S01]  /*a170*/  HFMA2.MMA R155, -RZ, RZ, 0, 0 ;  /* 0x00000000ff9b7435 */ /* 0x000fe200000001ff */
[----:B------:R-:W-:Y:S01]  /*a180*/  MOV R162, R156 ;  /* 0x0000009c00a27202 */ /* 0x000fe20000000f00 */
[----:B------:R-:W-:-:S09]  /*a190*/  IMAD.MOV.U32 R156, RZ, RZ, 0x1f ;  /* 0x0000001fff9c7424 */ /* 0x000fd200078e00ff */
[----:B------:R-:W-:Y:S05]  /*a1a0*/  WARPSYNC.COLLECTIVE R68, `(.L_x_1379) ;  /* 0x0000000044087348 */ /* 0x000fea0003c00000 */
[----:B------:R0:W1:Y:S02]  /*a1b0*/  SHFL.IDX P3, R160, R69, R155, R156 ;  /* 0x0000009b45a07389 */ /* 0x000064000006009c */
[----:B01----:R-:W-:Y:S01]  /*a1c0*/  ENDCOLLECTIVE ;  /* 0x000000000000791b */ /* 0x003fe20003800000 */
.L_x_1379:
[----:B------:R-:W-:Y:S02]  /*a1d0*/  MOV R69, R49 ;  /* 0x0000003100457202 */ /* 0x000fe40000000f00 */
[----:B------:R-:W-:-:S07]  /*a1e0*/  MOV R163, R160 ;  /* 0x000000a000a37202 */ /* 0x000fce0000000f00 */
[----:B------:R-:W-:Y:S05]  /*a1f0*/  WARPSYNC.COLLECTIVE R68, `(.L_x_1380) ;  /* 0x0000000044087348 */ /* 0x000fea0003c00000 */
[----:B------:R0:W1:Y:S02]  /*a200*/  SHFL.IDX P3, R160, R69, R155, R156 ;  /* 0x0000009b45a07389 */ /* 0x000064000006009c */
[----:B01----:R-:W-:Y:S01]  /*a210*/  ENDCOLLECTIVE ;  /* 0x000000000000791b */ /* 0x003fe20003800000 */
.L_x_1380:
[----:B------:R-:W-:Y:S01]  /*a220*/  MOV R69, R160 ;  /* 0x000000a000457202 */ /* 0x000fe20000000f00 */
[----:B------:R-:W-:Y:S06]  /*a230*/  BRA `(.L_x_1381) ;  /* 0xffffffac00507947 */ /* 0x000fec000383ffff */
.L_x_1382:
        /* <DEDUP_REMOVED lines=12> */
.L_x_10924:


//--------------------- .text._Z25selective_scan_bwd_kernelI32Selective_Scan_bwd_kernel_traitsILi128ELi16ELb0ELb1ELb1ELb0ELb1EffEEv12SSMParamsBwd --------------------------
	.section	.text._Z25selective_scan_bwd_kernelI32Selective_Scan_bwd_kernel_traitsILi128ELi16ELb0ELb1ELb1ELb0ELb1EffEEv12SSMParamsBwd,"ax",@progbits
	.align	128
        .global         _Z25selective_scan_bwd_kernelI32Selective_Scan_bwd_kernel_traitsILi128ELi16ELb0ELb1ELb1ELb0ELb1EffEEv12SSMParamsBwd
        .type           _Z25selective_scan_bwd_kernelI32Selective_Scan_bwd_kernel_traitsILi128ELi16ELb0ELb1ELb1ELb0ELb1EffEEv12SSMParamsBwd,@function
        .size           _Z25selective_scan_bwd_kernelI32Selective_Scan_bwd_kernel_traitsILi128ELi16ELb0ELb1ELb1ELb0ELb1EffEEv12SSMParamsBwd,(.L_x_10925 - _Z25selective_scan_bwd_kernelI32Selective_Scan_bwd_kernel_traitsILi128ELi16ELb0ELb1ELb1ELb0ELb1EffEEv12SSMParamsBwd)
        .other          _Z25selective_scan_bwd_kernelI32Selective_Scan_bwd_kernel_traitsILi128ELi16ELb0ELb1ELb1ELb0ELb1EffEEv12SSMParamsBwd,@"STO_CUDA_ENTRY STV_DEFAULT"
_Z25selective_scan_bwd_kernelI32Selective_Scan_bwd_kernel_traitsILi128ELi16ELb0ELb1ELb1ELb0ELb1EffEEv12SSMParamsBwd:
.text._Z25selective_scan_bwd_kernelI32Selective_Scan_bwd_kernel_traitsILi128ELi16ELb0ELb1ELb1ELb0ELb1EffEEv12SSMParamsBwd:
        /* <DEDUP_REMOVED lines=23> */
[----:B------:R-:W-:Y:S01]  /*0170*/  @UP1 ULEA.HI.X UR7, UR12, UR7, UR59, 0x2, UP3 ;  /* 0x000000070c071291 */ /* 0x000fe200098f143b */
[----:B------:R-:W-:Y:S01]  /*0180*/  MOV R2, UR4 ;  /* 0x0000000400027c02 */ /* 0x000fe20008000f00 */
[----:B------:R-:W-:Y:S02]  /*0190*/  IMAD.U32 R4, RZ, RZ, UR6 ;  /* 0x00000006ff047e24 */ /* 0x000fe4000f8e00ff */
[----:B------:R-:W-:Y:S01]  /*01a0*/  MOV R3, UR5 ;  /* 0x0000000500037c02 */ /* 0x000fe20008000f00 */
[----:B------:R-:W-:Y:S01]  /*01b0*/  ULDC.64 UR4, c[0x0][0x310] ;  /* 0x0000c40000047ab9 */ /* 0x000fe20000000a00 */
[----:B------:R-:W-:-:S02]  /*01c0*/  MOV R5, UR7 ;  /* 0x0000000700057c02 */ /* 0x000fc40008000f00 */
[----:B------:R-:W-:Y:S01]  /*01d0*/  MOV R0, UR33 ;  /* 0x0000002100007c02 */ /* 0x000fe20008000f00 */
[----:B------:R-:W2:Y:S01]  /*01e0*/  @P0 LDG.E R2, desc[UR24][R2.64] ;  /* 0x0000001802020981 */ /* 0x000ea2000c1e1900 */
[----:B0-----:R-:W-:Y:S01]  /*01f0*/  USHF.R.S32.HI UR14, URZ, 0x1f, UR13 ;  /* 0x0000001f3f0e7899 */ /* 0x001fe2000801140d */
[----:B------:R-:W-:Y:S02]  /*0200*/  ULDC.64 UR6, c[0x0][0x280] ;  /* 0x0000a00000067ab9 */ /* 0x000fe40000000a00 */
[----:B------:R0:W3:Y:S01]  /*0210*/  @P1 LDG.E R4, desc[UR24][R4.64] ;  /* 0x0000001804041981 */ /* 0x0000e2000c1e1900 */
[----:B------:R-:W-:Y:S01]  /*0220*/  IABS R0, R0 ;  /* 0x0000000000007213 */ /* 0x000fe20000000000 */
[----:B------:R-:W-:Y:S02]  /*0230*/  UISETP.NE.U32.AND UP0, UPT, UR4, URZ, UPT ;  /* 0x0000003f0400728c */ /* 0x000fe4000bf05070 */
[----:B------:R-:W-:Y:S01]  /*0240*/  UIMAD UR4, UR14, UR6, URZ ;  /* 0x000000060e0472a4 */ /* 0x000fe2000f8e023f */
[----:B------:R-:W-:Y:S01]  /*0250*/  R2UR UR36, R0 ;  /* 0x00000000002472ca */ /* 0x000fe200000e0000 */
[----:B------:R-:W-:Y:S01]  /*0260*/  UISETP.NE.AND.EX UP0, UPT, UR5, URZ, UPT, UP0 ;  /* 0x0000003f0500728c */ /* 0x000fe2000bf05300 */
[----:B------:R1:W-:Y:S01]  /*0270*/  STL [R1+0x12c], RZ ;  /* 0x00012cff01007387 */ /* 0x0003e20000100800 */
[----:B------:R-:W-:-:S02]  /*0280*/  UIMAD UR15, UR13, UR7, UR4 ;  /* 0x000000070d0f72a4 */ /* 0x000fc4000f8e0204 */
[----:B------:R-:W-:Y:S01]  /*0290*/  UISETP.NE.U32.AND UP1, UPT, UR28, URZ, UPT ;  /* 0x0000003f1c00728c */ /* 0x000fe2000bf25070 */
[----:B------:R1:W-:Y:S01]  /*02a0*/  STL [R1+0x128], RZ ;  /* 0x000128ff01007387 */ /* 0x0003e20000100800 */
[----:B------:R-:W-:Y:S01]  /*02b0*/  ULDC.64 UR4, c[0x0][0x328] ;  /* 0x0000ca0000047ab9 */ /* 0x000fe20000000a00 */
[----:B------:R-:W-:Y:S02]  /*02c0*/  UIMAD UR17, UR14, UR8, URZ ;  /* 0x000000080e1172a4 */ /* 0x000fe4000f8e023f */
[----:B------:R-:W-:Y:S02]  /*02d0*/  UIMAD UR32, UR14, UR4, URZ ;  /* 0x000000040e2072a4 */ /* 0x000fe4000f8e023f */
[----:B------:R-:W-:Y:S01]  /*02e0*/  UISETP.NE.AND.EX UP1, UPT, UR29, URZ, UPT, UP1 ;  /* 0x0000003f1d00728c */ /* 0x000fe2000bf25310 */
[----:B------:R-:W4:Y:S01]  /*02f0*/  I2F.RP R0, UR36 ;  /* 0x0000002400007d06 */ /* 0x000f220008209400 */
[----:B------:R-:W-:Y:S02]  /*0300*/  UIMAD UR32, UR13, UR5, UR32 ;  /* 0x000000050d2072a4 */ /* 0x000fe4000f8e0220 */
[----:B------:R-:W-:-:S02]  /*0310*/  UIMAD.WIDE.U32 UR10, UR13, UR8, URZ ;  /* 0x000000080d0a72a5 */ /* 0x000fc4000f8e003f */
[----:B------:R-:W-:Y:S01]  /*0320*/  UIMAD.WIDE.U32 UR20, UR13, UR4, URZ ;  /* 0x000000040d1472a5 */ /* 0x000fe2000f8e003f */
[----:B------:R-:W-:Y:S01]  /*0330*/  UMOV UR8, URZ ;  /* 0x0000003f00087c82 */ /* 0x000fe20008000000 */
[----:B------:R-:W-:-:S03]  /*0340*/  UIMAD.WIDE.U32 UR22, UR13, UR30, URZ ;  /* 0x0000001e0d1672a5 */ /* 0x000fc6000f8e003f */
[----:B------:R-:W-:Y:S01]  /*0350*/  @UP1 ULEA UR8, UP3, UR12, UR28, 0x2 ;  /* 0x0000001c0c081291 */ /* 0x000fe2000f86103f */
[----:B------:R-:W-:Y:S01]  /*0360*/  UMOV UR4, URZ ;  /* 0x0000003f00047c82 */ /* 0x000fe20008000000 */
[----:B------:R-:W-:Y:S01]  /*0370*/  UIMAD UR30, UR14, UR30, URZ ;  /* 0x0000001e0e1e72a4 */ /* 0x000fe2000f8e023f */
[----:B----4-:R-:W4:Y:S01]  /*0380*/  MUFU.RCP R0, R0 ;  /* 0x0000000000007308 */ /* 0x010f220000001000 */
[----:B------:R-:W-:Y:S02]  /*0390*/  UIMAD UR17, UR13, UR9, UR17 ;  /* 0x000000090d1172a4 */ /* 0x000fe4000f8e0211 */
[----:B------:R-:W-:Y:S01]  /*03a0*/  UIMAD UR30, UR13, UR31, UR30 ;  /* 0x0000001f0d1e72a4 */ /* 0x000fe2000f8e021e */
[----:B------:R-:W-:Y:S01]  /*03b0*/  UMOV UR9, URZ ;  /* 0x0000003f00097c82 */ /* 0x000fe20008000000 */
[----:B------:R-:W-:Y:S02]  /*03c0*/  @UP1 ULEA.HI.X UR9, UR12, UR29, UR59, 0x2, UP3 ;  /* 0x0000001d0c091291 */ /* 0x000fe400098f143b */
[----:B------:R-:W-:Y:S01]  /*03d0*/  UIMAD.WIDE.U32 UR26, UR13, UR6, URZ ;  /* 0x000000060d1a72a5 */ /* 0x000fe2000f8e003f */
[----:B------:R-:W-:Y:S01]  /*03e0*/  ULDC.64 UR28, c[0x0][0x288] ;  /* 0x0000a200001c7ab9 */ /* 0x000fe20000000a00 */
[----:B------:R-:W-:-:S02]  /*03f0*/  UISETP.NE.U32.AND UP2, UPT, UR40, URZ, UPT ;  /* 0x0000003f2800728c */ /* 0x000fc4000bf45070 */
[----:B0-----:R-:W-:Y:S01]  /*0400*/  MOV R5, UR9 ;  /* 0x0000000900057c02 */ /* 0x001fe20008000f00 */
[----:B------:R-:W-:Y:S02]  /*0410*/  UIMAD UR31, UR59, UR28, URZ ;  /* 0x0000001c3b1f72a4 */ /* 0x000fe4000f8e023f */
[----:B------:R-:W-:Y:S01]  /*0420*/  UISETP.NE.AND.EX UP1, UPT, UR41, URZ, UPT, UP2 ;  /* 0x0000003f2900728c */ /* 0x000fe2000bf25320 */
[----:B----4-:R-:W-:Y:S01]  /*0430*/  IADD3 R0, R0, 0xffffffe, RZ ;  /* 0x0ffffffe00007810 */ /* 0x010fe20007ffe0ff */
[----:B------:R-:W-:Y:S01]  /*0440*/  ULDC.64 UR6, c[0x0][0x240] ;  /* 0x0000900000067ab9 */ /* 0x000fe20000000a00 */
[----:B------:R-:W-:Y:S02]  /*0450*/  UIADD3 UR23, UR23, UR30, URZ ;  /* 0x0000001e17177290 */ /* 0x000fe4000fffe03f */
[----:B------:R-:W-:Y:S02]  /*0460*/  UIMAD UR16, UR14, UR6, URZ ;  /* 0x000000060e1072a4 */ /* 0x000fe4000f8e023f */
[----:B------:R-:W0:Y:S01]  /*0470*/  F2I.FTZ.U32.TRUNC.NTZ R0, R0 ;  /* 0x0000000000007305 */ /* 0x000e22000021f000 */
[----:B------:R-:W-:-:S02]  /*0480*/  UIADD3 UR21, UR21, UR32, URZ ;  /* 0x0000002015157290 */ /* 0x000fc4000fffe03f */
[----:B------:R-:W-:Y:S02]  /*0490*/  UIMAD UR16, UR13, UR7, UR16 ;  /* 0x000000070d1072a4 */ /* 0x000fe4000f8e0210 */
[----:B------:R-:W-:Y:S01]  /*04a0*/  ULOP3.LUT UR30, UR12, UR33, URZ, 0x3c, !UPT ;  /* 0x000000210c1e7292 */ /* 0x000fe2000f8e3c3f */
[----:B------:R-:W-:Y:S01]  /*04b0*/  UMOV UR7, URZ ;  /* 0x0000003f00077c82 */ /* 0x000fe20008000000 */
[----:B------:R-:W-:Y:S02]  /*04c0*/  @UP1 ULEA UR7, UP2, UR12, UR40, 0x2 ;  /* 0x000000280c071291 */ /* 0x000fe4000f84103f */
[----:B------:R-:W-:Y:S02]  /*04d0*/  UIMAD.WIDE.U32 UR18, UR13, UR6, URZ ;  /* 0x000000060d1272a5 */ /* 0x000fe4000f8e003f */
[----:B------:R-:W-:Y:S01]  /*04e0*/  UIADD3 UR11, UR11, UR17, URZ ;  /* 0x000000110b0b7290 */ /* 0x000fe2000fffe03f */
[----:B------:R-:W-:Y:S01]  /*04f0*/  UMOV UR6, URZ ;  /* 0x0000003f00067c82 */ /* 0x000fe20008000000 */
[----:B0-----:R-:W-:Y:S01]  /*0500*/  R2UR UR5, R0 ;  /* 0x00000000000572ca */ /* 0x001fe200000e0000 */
[----:B------:R-:W-:-:S02]  /*0510*/  @UP1 ULEA.HI.X UR6, UR12, UR41, UR59, 0x2, UP2 ;  /* 0x000000290c061291 */ /* 0x000fc400090f143b */
[----:B------:R-:W-:Y:S01]  /*0520*/  IABS R0, UR12 ;  /* 0x0000000c00007c13 */ /* 0x000fe20008000000 */
[----:B------:R-:W-:Y:S02]  /*0530*/  UISETP.GE.AND UP2, UPT, UR30, URZ, UPT ;  /* 0x0000003f1e00728c */ /* 0x000fe4000bf46270 */
[----:B------:R-:W-:Y:S01]  /*0540*/  UISETP.NE.AND UP1, UPT, UR33, URZ, UPT ;  /* 0x0000003f2100728c */ /* 0x000fe2000bf25270 */
[----:B------:R-:W-:Y:S01]  /*0550*/  R2UR UR38, R0 ;  /* 0x00000000002672ca */ /* 0x000fe200000e0000 */
[----:B------:R-:W-:Y:S02]  /*0560*/  UIADD3 UR19, UR19, UR16, URZ ;  /* 0x0000001013137290 */ /* 0x000fe4000fffe03f */
[----:B------:R-:W-:-:S03]  /*0570*/  ULOP3.LUT UR7, UR7, UR6, URZ, 0x3c, !UPT ;  /* 0x0000000607077292 */ /* 0x000fc6000f8e3c3f */
[----:B------:R-:W-:Y:S02]  /*0580*/  UIADD3 UR34, URZ, -UR5, URZ ;  /* 0x800000053f227290 */ /* 0x000fe4000fffe03f */
[----:B------:R-:W-:Y:S02]  /*0590*/  ULOP3.LUT UR6, UR7, UR6, URZ, 0x3c, !UPT ;  /* 0x0000000607067292 */ /* 0x000fe4000f8e3c3f */
[----:B------:R-:W-:Y:S02]  /*05a0*/  UIMAD UR34, UR34, UR36, URZ ;  /* 0x00000024222272a4 */ /* 0x000fe4000f8e023f */
[----:B------:R-:W-:Y:S02]  /*05b0*/  ULOP3.LUT UR7, UR7, UR6, URZ, 0x3c, !UPT ;  /* 0x0000000607077292 */ /* 0x000fe4000f8e3c3f */
[----:B------:R-:W-:Y:S02]  /*05c0*/  UIMAD.WIDE.U32 UR34, UR5, UR34, UR4 ;  /* 0x00000022052272a5 */ /* 0x000fe4000f8e0004 */
[----:B------:R-:W-:-:S02]  /*05d0*/  UIADD3 UR5, UR27, UR15, URZ ;  /* 0x0000000f1b057290 */ /* 0x000fc4000fffe03f */
[----:B------:R-:W-:Y:S01]  /*05e0*/  UIMAD.WIDE.U32 UR34, UR35, UR38, URZ ;  /* 0x00000026232272a5 */ /* 0x000fe2000f8e003f */
[----:B------:R-:W-:Y:S01]  /*05f0*/  MOV R3, UR7 ;  /* 0x0000000700037c02 */ /* 0x000fe20008000f00 */
[----:B------:R-:W-:Y:S01]  /*0600*/  UIMAD UR15, UR12, UR29, UR31 ;  /* 0x0000001d0c0f72a4 */ /* 0x000fe2000f8e021f */
[----:B------:R-:W-:Y:S01]  /*0610*/  UMOV UR4, UR26 ;  /* 0x0000001a00047c82 */ /* 0x000fe20008000000 */
[----:B------:R-:W-:Y:S01]  /*0620*/  ULDC.64 UR26, c[0x0][0x298] ;  /* 0x0000a600001a7ab9 */ /* 0x000fe20000000a00 */
[----:B------:R-:W-:Y:S02]  /*0630*/  UIMAD.WIDE.U32 UR4, UR12, UR28, UR4 ;  /* 0x0000001c0c0472a5 */ /* 0x000fe4000f8e0004 */
[----:B------:R-:W-:Y:S01]  /*0640*/  UMOV UR31, UR35 ;  /* 0x00000023001f7c82 */ /* 0x000fe20008000000 */
[----:B------:R-:W-:Y:S02]  /*0650*/  UIMAD UR35, UR59, UR26, URZ ;  /* 0x0000001a3b2372a4 */ /* 0x000fe4000f8e023f */
[----:B------:R-:W-:Y:S01]  /*0660*/  UIADD3 UR34, -UR31, URZ, URZ ;  /* 0x0000003f1f227290 */ /* 0x000fe2000fffe13f */
[----:B------:R-:W-:Y:S01]  /*0670*/  ULDC.64 UR28, c[0x0][0x330] ;  /* 0x0000cc00001c7ab9 */ /* 0x000fe20000000a00 */
[----:B------:R-:W-:-:S02]  /*0680*/  UIMAD UR35, UR12, UR27, UR35 ;  /* 0x0000001b0c2372a4 */ /* 0x000fc4000f8e0223 */
[----:B------:R-:W-:Y:S02]  /*0690*/  UIMAD UR34, UR36, UR34, UR38 ;  /* 0x00000022242272a4 */ /* 0x000fe4000f8e0226 */
[----:B------:R-:W-:Y:S02]  /*06a0*/  UIMAD UR37, UR59, UR28, URZ ;  /* 0x0000001c3b2572a4 */ /* 0x000fe4000f8e023f */
[----:B------:R-:W-:Y:S02]  /*06b0*/  UISETP.GT.U32.AND UP4, UPT, UR36, UR34, UPT ;  /* 0x000000222400728c */ /* 0x000fe4000bf84070 */
[----:B------:R-:W-:Y:S02]  /*06c0*/  UIMAD.WIDE.U32 UR26, UR12, UR26, UR22 ;  /* 0x0000001a0c1a72a5 */ /* 0x000fe4000f8e0016 */
[----:B------:R-:W-:Y:S02]  /*06d0*/  UIMAD.WIDE.U32 UR22, UR12, UR28, UR20 ;  /* 0x0000001c0c1672a5 */ /* 0x000fe4000f8e0014 */
[----:B------:R-:W-:Y:S01]  /*06e0*/  UIMAD UR37, UR12, UR29, UR37 ;  /* 0x0000001d0c2572a4 */ /* 0x000fe2000f8e0225 */
[----:B------:R-:W-:Y:S01]  /*06f0*/  ULDC UR28, c[0x0][0x224] ;  /* 0x00008900001c7ab9 */ /* 0x000fe20000000800 */
[----:B------:R-:W-:Y:S01]  /*0700*/  ULDC.64 UR20, c[0x0][0x2f0] ;  /* 0x0000bc0000147ab9 */ /* 0x000fe20000000a00 */
[----:B------:R-:W-:-:S02]  /*0710*/  ULEA UR29, UR28, 0xfffff800, 0xb ;  /* 0xfffff8001c1d7891 */ /* 0x000fc4000f8e583f */
[----:B------:R-:W-:Y:S02]  /*0720*/  @!UP4 UIADD3 UR34, UR34, -UR36, URZ ;  /* 0x800000242222c290 */ /* 0x000fe4000fffe03f */
[----:B------:R-:W-:Y:S02]  /*0730*/  USHF.R.S32.HI UR30, URZ, 0x1f, UR29 ;  /* 0x0000001f3f1e7899 */ /* 0x000fe4000801141d */
[----:B------:R-:W-:Y:S02]  /*0740*/  UISETP.GE.U32.AND UP3, UPT, UR34, UR36, UPT ;  /* 0x000000242200728c */ /* 0x000fe4000bf66070 */
[----:B------:R-:W-:Y:S02]  /*0750*/  UIADD3 UR32, UP5, UR29, UR4, URZ ;  /* 0x000000041d207290 */ /* 0x000fe4000ffbe03f */
[----:B------:R-:W-:Y:S02]  /*0760*/  @!UP4 UIADD3 UR31, UR31, 0x1, URZ ;  /* 0x000000011f1fc890 */ /* 0x000fe4000fffe03f */
[----:B------:R-:W-:-:S02]  /*0770*/  UIADD3.X UR15, UR30, UR5, UR15, UP5, !UPT ;  /* 0x000000051e0f7290 */ /* 0x000fc4000affe40f */
[----:B------:R-:W-:Y:S01]  /*0780*/  ULEA UR20, UP4, UR32, UR20, 0x2 ;  /* 0x0000001420147291 */ /* 0x000fe2000f88103f */
[----:B------:R-:W-:Y:S02]  /*0790*/  ULDC.64 UR38, c[0x0][0x2f8] ;  /* 0x0000be0000267ab9 */ /* 0x000fe40000000a00 */
[----:B------:R-:W-:Y:S02]  /*07a0*/  @UP3 UIADD3 UR31, UR31, 0x1, URZ ;  /* 0x000000011f1f3890 */ /* 0x000fe4000fffe03f */
[----:B------:R-:W-:Y:S02]  /*07b0*/  UIADD3 UR4, UP3, UR29, UR26, URZ ;  /* 0x0000001a1d047290 */ /* 0x000fe4000ff7e03f */
[----:B------:R-:W-:Y:S02]  /*07c0*/  ULEA.HI.X UR21, UR32, UR21, UR15, 0x2, UP4 ;  /* 0x0000001520157291 */ /* 0x000fe4000a0f140f */
[----:B------:R-:W-:Y:S01]  /*07d0*/  UIADD3.X UR27, UR30, UR27, UR35, UP3, !UPT ;  /* 0x0000001b1e1b7290 */ /* 0x000fe20009ffe423 */
        /* <DEDUP_REMOVED lines=10> */
[----:B------:R-:W-:Y:S02]  /*0880*/  ULDC.64 UR22, c[0x0][0x258] ;  /* 0x0000960000167ab9 */ /* 0x000fe40000000a00 */
[----:B------:R-:W-:Y:S02]  /*0890*/  UIMAD UR4, UR16, UR22, URZ ;  /* 0x00000016100472a4 */ /* 0x000fe4000f8e023f */
[----:B------:R-:W-:Y:S02]  /*08a0*/  UIMAD.WIDE.U32 UR18, UR15, UR22, UR18 ;  /* 0x000000160f1272a5 */ /* 0x000fe4000f8e0012 */
[----:B------:R-:W-:Y:S02]  /*08b0*/  UIMAD UR23, UR15, UR23, UR4 ;  /* 0x000000170f1772a4 */ /* 0x000fe4000f8e0204 */
[----:B------:R-:W-:Y:S02]  /*08c0*/  ULEA.HI.X UR31, UR31, UR5, UR32, 0x2, UP1 ;  /* 0x000000051f1f7291 */ /* 0x000fe400088f1420 */
[----:B------:R-:W-:Y:S01]  /*08d0*/  UIADD3 UR17, UP1, UR29, UR18, URZ ;  /* 0x000000121d117290 */ /* 0x000fe2000ff3e03f */
[----:B------:R-:W-:Y:S01]  /*08e0*/  ULDC.64 UR4, c[0x0][0x278] ;  /* 0x00009e0000047ab9 */ /* 0x000fe20000000a00 */
[----:B------:R-:W-:-:S02]  /*08f0*/  UIADD3 UR22, UR19, UR23, URZ ;  /* 0x0000001713167290 */ /* 0x000fc4000fffe03f */
[----:B------:R-:W-:Y:S02]  /*0900*/  UIMAD UR23, UR16, UR4, URZ ;  /* 0x00000004101772a4 */ /* 0x000fe4000f8e023f */
[----:B------:R-:W-:Y:S02]  /*0910*/  ULEA UR44, UP2, UR17, UR44, 0x2 ;  /* 0x0000002c112c7291 */ /* 0x000fe4000f84103f */
[----:B------:R-:W-:Y:S02]  /*0920*/  UIADD3.X UR22, UR30, UR22, URZ, UP1, !UPT ;  /* 0x000000161e167290 */ /* 0x000fe40008ffe43f */
[----:B------:R-:W-:Y:S02]  /*0930*/  UIMAD.WIDE.U32 UR18, UR15, UR4, UR10 ;  /* 0x000000040f1272a5 */ /* 0x000fe4000f8e000a */
[----:B------:R-:W-:Y:S01]  /*0940*/  UIMAD UR23, UR15, UR5, UR23 ;  /* 0x000000050f1772a4 */ /* 0x000fe2000f8e0217 */
[----:B------:R-:W-:Y:S02]  /*0950*/  UMOV UR4, URZ ;  /* 0x0000003f00047c82 */ /* 0x000fe40008000000 */
[----:B------:R-:W-:Y:S01]  /*0960*/  UMOV UR5, URZ ;  /* 0x0000003f00057c82 */ /* 0x000fe20008000000 */
[----:B------:R-:W-:-:S02]  /*0970*/  ULEA.HI.X UR45, UR17, UR45, UR22, 0x2, UP2 ;  /* 0x0000002d112d7291 */ /* 0x000fc400090f1416 */
[----:B------:R-:W-:Y:S01]  /*0980*/  UISETP.GE.AND UP1, UPT, UR28, 0x1, UPT ;  /* 0x000000011c00788c */ /* 0x000fe2000bf26270 */
[----:B------:R-:W-:Y:S01]  /*0990*/  @UP0 ULDC UR17, c[0x0][0x214] ;  /* 0x0000850000110ab9 */ /* 0x000fe20000000800 */
[----:B------:R-:W-:Y:S02]  /*09a0*/  UIADD3 UR23, UR19, UR23, URZ ;  /* 0x0000001713177290 */ /* 0x000fe4000fffe03f */
[----:B------:R-:W-:Y:S02]  /*09b0*/  @UP0 UIMAD UR17, UR13, UR17, UR12 ;  /* 0x000000110d1102a4 */ /* 0x000fe4000f8e020c */
[----:B------:R-:W-:Y:S02]  /*09c0*/  UIADD3 UR29, UP2, UR29, UR18, URZ ;  /* 0x000000121d1d7290 */ /* 0x000fe4000ff5e03f */
[----:B------:R-:W-:Y:S01]  /*09d0*/  @UP0 UIMAD UR17, UR17, UR28, URZ ;  /* 0x0000001c111102a4 */ /* 0x000fe2000f8e023f */
[----:B------:R-:W-:Y:S01]  /*09e0*/  @UP0 ULDC UR22, c[0x0][0x21c] ;  /* 0x0000870000160ab9 */ /* 0x000fe20000000800 */
[----:B------:R-:W-:-:S02]  /*09f0*/  UIADD3.X UR47, UR30, UR23, URZ, UP2, !UPT ;  /* 0x000000171e2f7290 */ /* 0x000fc400097fe43f */
[----:B------:R-:W-:Y:S01]  /*0a00*/  @UP0 UIMAD UR17, UR17, UR22, URZ ;  /* 0x00000016111102a4 */ /* 0x000fe2000f8e023f */
[----:B------:R-:W-:Y:S02]  /*0a10*/  ULDC.64 UR10, c[0x0][0x2e0] ;  /* 0x0000b800000a7ab9 */ /* 0x000fe40000000a00 */
[----:B------:R-:W-:Y:S01]  /*0a20*/  @UP0 ULDC.64 UR22, c[0x0][0x310] ;  /* 0x0000c40000160ab9 */ /* 0x000fe20000000a00 */
[----:B------:R-:W-:Y:S02]  /*0a30*/  ULEA UR46, UP3, UR29, UR10, 0x2 ;  /* 0x0000000a1d2e7291 */ /* 0x000fe4000f86103f */
[----:B------:R-:W-:Y:S02]  /*0a40*/  @UP0 UIMAD.WIDE UR22, UR17, 0x8, UR22 ;  /* 0x00000008111608a5 */ /* 0x000fe4000f8e0216 */
[----:B------:R-:W-:-:S05]  /*0a50*/  ULEA.HI.X UR47, UR29, UR11, UR47, 0x2, UP3 ;  /* 0x0000000b1d2f7291 */ /* 0x000fca00098f142f */
[----:B------:R-:W-:Y:S01]  /*0a60*/  @!UP0 UMOV UR22, URZ ;  /* 0x0000003f00168c82 */ /* 0x000fe20008000000 */
[----:B------:R-:W-:Y:S01]  /*0a70*/  @!UP0 UMOV UR23, URZ ;  /* 0x0000003f00178c82 */ /* 0x000fe20008000000 */
[----:B--2---:R-:W-:Y:S02]  /*0a80*/  @P0 R2UR UR4, R2 ;  /* 0x00000000020402ca */ /* 0x004fe400000e0000 */
[----:B------:R-:W-:Y:S02]  /*0a90*/  MOV R2, UR6 ;  /* 0x0000000600027c02 */ /* 0x000fe40008000f00 */
[----:B---3--:R-:W-:Y:S01]  /*0aa0*/  @P1 R2UR UR5, R4 ;  /* 0x00000000040512ca */ /* 0x008fe200000e0000 */
[----:B------:R-:W-:Y:S01]  /*0ab0*/  IMAD.U32 R4, RZ, RZ, UR8 ;  /* 0x00000008ff047e24 */ /* 0x000fe2000f8e00ff */
[----:B------:R-:W-:Y:S01]  /*0ac0*/  PLOP3.LUT P0, PT, PT, PT, UP1, 0x80, 0x0 ;  /* 0x000000000000781c */ /* 0x000fe20003f0f018 */
[----:B------:R1:W-:Y:S04]  /*0ad0*/  STL.64 [R1+0x130], R2 ;  /* 0x0001300201007387 */ /* 0x0003e80000100a00 */
[----:B------:R1:W-:Y:S08]  /*0ae0*/  STL.64 [R1+0x138], R4 ;  /* 0x0001380401007387 */ /* 0x0003f00000100a00 */
[----:B------:R-:W-:Y:S05]  /*0af0*/  @!P0 BRA `(.L_x_1383) ;  /* 0x000000a400e48947 */ /* 0x000fea0003800000 */
[----:B------:R-:W1:Y:S01]  /*0b00*/  S2R R35, SR_TID.X ;  /* 0x0000000000237919 */ /* 0x000e620000002100 */
[----:B------:R-:W0:Y:S01]  /*0b10*/  S2UR UR6, SR_CgaCtaId ;  /* 0x00000000000679c3 */ /* 0x000e220000008800 */
        /* <DEDUP_REMOVED lines=8> */
[----:B0-----:R-:W-:-:S03]  /*0ba0*/  ULEA UR7, UR6, UR7, 0x18 ;  /* 0x0000000706077291 */ /* 0x001fc6000f8ec03f */
[----:B------:R-:W-:Y:S01]  /*0bb0*/  UMOV UR6, URZ ;  /* 0x0000003f00067c82 */ /* 0x000fe20008000000 */
[----:B-1----:R-:W-:Y:S01]  /*0bc0*/  SHF.R.S32.HI R2, RZ, 0x1f, R35 ;  /* 0x0000001fff027819 */ /* 0x002fe20000011423 */
        /* <DEDUP_REMOVED lines=9> */
[----:B------:R-:W-:Y:S02]  /*0c60*/  SHF.R.S32.HI R77, RZ, 0x1f, R76 ;  /* 0x0000001fff4d7819 */ /* 0x000fe4000001144c */
[C---:B------:R-:W-:Y:S01]  /*0c70*/  LOP3.LUT R158, R76.reuse, 0x20, RZ, 0xfc, !PT ;  /* 0x000000204c9e7812 */ /* 0x040fe200078efcff */
[----:B------:R1:W-:Y:S01]  /*0c80*/  STL [R1+0x10], R2 ;  /* 0x0000100201007387 */ /* 0x0003e20000100800 */
[C---:B------:R-:W-:Y:S02]  /*0c90*/  LOP3.LUT R153, R76.reuse, 0x40, RZ, 0xfc, !PT ;  /* 0x000000404c997812 */ /* 0x040fe400078efcff */
[C---:B------:R-:W-:Y:S02]  /*0ca0*/  LOP3.LUT R148, R76.reuse, 0x60, RZ, 0xfc, !PT ;  /* 0x000000604c947812 */ /* 0x040fe400078efcff */
[----:B------:R-:W-:-:S02]  /*0cb0*/  LOP3.LUT R147, R76, 0x80, RZ, 0xfc, !PT ;  /* 0x000000804c937812 */ /* 0x000fc400078efcff */
[C---:B0-----:R-:W-:Y:S02]  /*0cc0*/  LOP3.LUT R0, R76.reuse, 0x180, RZ, 0xfc, !PT ;  /* 0x000001804c007812 */ /* 0x041fe400078efcff */
[C---:B------:R-:W-:Y:S02]  /*0cd0*/  LOP3.LUT R152, R76.reuse, 0xa0, RZ, 0xfc, !PT ;  /* 0x000000a04c987812 */ /* 0x040fe400078efcff */
[C---:B-1----:R-:W-:Y:S01]  /*0ce0*/  LOP3.LUT R2, R76.reuse, 0x1c0, RZ, 0xfc, !PT ;  /* 0x000001c04c027812 */ /* 0x042fe200078efcff */
[----:B------:R0:W-:Y:S01]  /*0cf0*/  STL [R1+0xc], R0 ;  /* 0x00000c0001007387 */ /* 0x0001e20000100800 */
[C---:B------:R-:W-:Y:S02]  /*0d00*/  LOP3.LUT R151, R76.reuse, 0xc0, RZ, 0xfc, !PT ;  /* 0x000000c04c977812 */ /* 0x040fe400078efcff */
[C---:B------:R-:W-:Y:S01]  /*0d10*/  LOP3.LUT R150, R76.reuse, 0xe0, RZ, 0xfc, !PT ;  /* 0x000000e04c967812 */ /* 0x040fe200078efcff */
[----:B------:R1:W-:Y:S01]  /*0d20*/  STL [R1+0x8], R3 ;  /* 0x0000080301007387 */ /* 0x0003e20000100800 */
[----:B------:R-:W-:-:S02]  /*0d30*/  LOP3.LUT R149, R76, 0x100, RZ, 0xfc, !PT ;  /* 0x000001004c957812 */ /* 0x000fc400078efcff */
[C---:B------:R-:W-:Y:S01]  /*0d40*/  LOP3.LUT R157, R76.reuse, 0x120, RZ, 0xfc, !PT ;  /* 0x000001204c9d7812 */ /* 0x040fe200078efcff */
[----:B------:R1:W-:Y:S01]  /*0d50*/  STL [R1+0x4], R2 ;  /* 0x0000040201007387 */ /* 0x0003e20000100800 */
[C---:B------:R-:W-:Y:S02]  /*0d60*/  LOP3.LUT R159, R76.reuse, 0x140, RZ, 0xfc, !PT ;  /* 0x000001404c9f7812 */ /* 0x040fe400078efcff */
[----:B0-----:R-:W-:-:S05]  /*0d70*/  LOP3.LUT R0, R76, 0x1e0, RZ, 0xfc, !PT ;  /* 0x000001e04c007812 */ /* 0x001fca00078efcff */
[----:B------:R1:W-:Y:S02]  /*0d80*/  STL [R1], R0 ;  /* 0x0000000001007387 */ /* 0x0003e40000100800 */
.L_x_1438:
[----:B------:R-:W2:Y:S01]  /*0d90*/  LDL R135, [R1+0x10] ;  /* 0x0000100001877983 */ /* 0x000ea20000100800 */
[----:B------:R-:W-:Y:S01]  /*0da0*/  ULDC UR30, c[0x0][0x224] ;  /* 0x00008900001e7ab9 */ /* 0x000fe20000000800 */
[----:B------:R-:W-:Y:S02]  /*0db0*/  ULDC UR57, c[0x0][0x218] ;  /* 0x0000860000397ab9 */ /* 0x000fe40000000800 */
[----:B------:R-:W3:Y:S04]  /*0dc0*/  LDL R134, [R1+0xc] ;  /* 0x00000c0001867983 */ /* 0x000ee80000100800 */
[----:B------:R-:W4:Y:S04]  /*0dd0*/  LDL R133, [R1+0x8] ;  /* 0x0000080001857983 */ /* 0x000f280000100800 */
[----:B-----5:R-:W5:Y:S04]  /*0de0*/  LDL R132, [R1+0x4] ;  /* 0x0000040001847983 */ /* 0x020f680000100800 */
[----:B------:R-:W5:Y:S01]  /*0df0*/  LDL R130, [R1] ;  /* 0x0000000001827983 */ /* 0x000f620000100800 */
[----:B------:R-:W-:Y:S01]  /*0e00*/  UIADD3 UR48, -UR6, UR30, URZ ;  /* 0x0000001e06307290 */ /* 0x000fe2000fffe13f */
[----:B-1----:R-:W-:Y:S01]  /*0e10*/  HFMA2.MMA R0, -RZ, RZ, 0, 0 ;  /* 0x00000000ff007435 */ /* 0x002fe200000001ff */
[----:B------:R-:W-:-:S02]  /*0e20*/  LEA R2, P3, R76, UR17, 0x2 ;  /* 0x000000114c027c11 */ /* 0x000fc4000f8610ff */
[----:B------:R-:W-:Y:S01]  /*0e30*/  CS2R R4, SRZ ;  /* 0x0000000000047805 */ /* 0x000fe2000001ff00 */
[----:B------:R-:W-:Y:S01]  /*0e40*/  ULEA UR49, UR48, 0xfffff800, 0xb ;  /* 0xfffff80030317891 */ /* 0x000fe2000f8e583f */
[----:B------:R-:W-:Y:S02]  /*0e50*/  CS2R R6, SRZ ;  /* 0x0000000000067805 */ /* 0x000fe4000001ff00 */
[----:B------:R-:W-:Y:S02]  /*0e60*/  LEA.HI.X R3, R76, UR18, R77, 0x2, P3 ;  /* 0x000000124c037c11 */ /* 0x000fe400098f144d */
[----:B------:R-:W-:Y:S01]  /*0e70*/  CS2R R8, SRZ ;  /* 0x0000000000087805 */ /* 0x000fe2000001ff00 */
[----:B------:R-:W-:Y:S01]  /*0e80*/  UIADD3 UR57, -UR49, UR57, URZ ;  /* 0x0000003931397290 */ /* 0x000fe2000fffe13f */
[----:B------:R-:W-:Y:S02]  /*0e90*/  CS2R R10, SRZ ;  /* 0x00000000000a7805 */ /* 0x000fe4000001ff00 */
[----:B------:R-:W-:-:S02]  /*0ea0*/  CS2R R12, SRZ ;  /* 0x00000000000c7805 */ /* 0x000fc4000001ff00 */
[----:B------:R-:W-:Y:S02]  /*0eb0*/  CS2R R14, SRZ ;  /* 0x00000000000e7805 */ /* 0x000fe4000001ff00 */
[----:B------:R-:W-:Y:S02]  /*0ec0*/  CS2R R16, SRZ ;  /* 0x0000000000107805 */ /* 0x000fe4000001ff00 */
[----:B------:R-:W-:Y:S02]  /*0ed0*/  CS2R R38, SRZ ;  /* 0x0000000000267805 */ /* 0x000fe4000001ff00 */
[----:B------:R-:W-:Y:S01]  /*0ee0*/  ISETP.GE.AND P2, PT, R76, UR57, PT ;  /* 0x000000394c007c0c */ /* 0x000fe2000bf46270 */
[----:B------:R-:W-:Y:S01]  /*0ef0*/  BAR.SYNC.DEFER_BLOCKING 0x0 ;  /* 0x0000000000007b1d */ /* 0x000fe20000010000 */
[----:B------:R-:W-:Y:S02]  /*0f00*/  ISETP.GE.AND P1, PT, R158, UR57, PT ;  /* 0x000000399e007c0c */ /* 0x000fe4000bf26270 */
[----:B------:R-:W-:-:S02]  /*0f10*/  ISETP.GE.AND P0, PT, R153, UR57, PT ;  /* 0x0000003999007c0c */ /* 0x000fc4000bf06270 */
[----:B------:R-:W-:Y:S01]  /*0f20*/  ISETP.GE.AND P4, PT, R148, UR57, PT ;  /* 0x0000003994007c0c */ /* 0x000fe2000bf86270 */
[----:B------:R-:W0:Y:S01]  /*0f30*/  S2R R42, SR_LANEID ;  /* 0x00000000002a7919 */ /* 0x000e220000000000 */
[----:B------:R-:W-:Y:S02]  /*0f40*/  ISETP.GE.AND P6, PT, R147, UR57, PT ;  /* 0x0000003993007c0c */ /* 0x000fe4000bfc6270 */
[----:B------:R-:W-:Y:S01]  /*0f50*/  SHF.L.U32 R65, R35, 0x4, RZ ;  /* 0x0000000423417819 */ /* 0x000fe200000006ff */
[----:B------:R-:W-:Y:S01]  /*0f60*/  IMAD.MOV.U32 R53, RZ, RZ, RZ ;  /* 0x000000ffff357224 */ /* 0x000fe200078e00ff */
[----:B------:R-:W-:Y:S02]  /*0f70*/  ISETP.GE.AND P5, PT, R152, UR57, PT ;  /* 0x0000003998007c0c */ /* 0x000fe4000bfa6270 */
[----:B------:R-:W-:Y:S02]  /*0f80*/  CS2R R54, SRZ ;  /* 0x0000000000367805 */ /* 0x000fe4000001ff00 */
[----:B------:R-:W-:Y:S01]  /*0f90*/  ISETP.GE.AND P3, PT, R151, UR57, PT ;  /* 0x0000003997007c0c */ /* 0x000fe2000bf66270 */
[----:B------:R-:W-:Y:S01]  /*0fa0*/  HFMA2.MMA R57, -RZ, RZ, 0, 0 ;  /* 0x00000000ff397435 */ /* 0x000fe200000001ff */
[----:B------:R-:W-:Y:S01]  /*0fb0*/  IMAD.MOV.U32 R59, RZ, RZ, RZ ;  /* 0x000000ffff3b7224 */ /* 0x000fe200078e00ff */
[----:B------:R-:W-:Y:S01]  /*0fc0*/  ULDC.64 UR8, c[0x0][0x2a0] ;  /* 0x0000a80000087ab9 */ /* 0x000fe20000000a00 */
[----:B------:R-:W-:Y:S01]  /*0fd0*/  ULDC.64 UR10, c[0x0][0x2b0] ;  /* 0x0000ac00000a7ab9 */ /* 0x000fe20000000a00 */
        /* <DEDUP_REMOVED lines=14> */
[----:B------:R-:W5:Y:S01]  /*10c0*/  @!P4 LDG.E R12, desc[UR24][R2.64+0x500] ;  /* 0x00050018020cc981 */ /* 0x000f62000c1e1900 */
[----:B--2---:R-:W-:-:S02]  /*10d0*/  ISETP.GE.AND P6, PT, R135, UR57, PT ;  /* 0x0000003987007c0c */ /* 0x004fc4000bfc6270 */
[----:B---3--:R-:W-:Y:S02]  /*10e0*/  ISETP.GE.AND P5, PT, R134, UR57, PT ;  /* 0x0000003986007c0c */ /* 0x008fe4000bfa6270 */
[----:B----4-:R-:W-:Y:S02]  /*10f0*/  ISETP.GE.AND P3, PT, R133, UR57, PT ;  /* 0x0000003985007c0c */ /* 0x010fe4000bf66270 */
[----:B-----5:R-:W-:-:S07]  /*1100*/  ISETP.GE.AND P2, PT, R132, UR57, PT ;  /* 0x0000003984007c0c */ /* 0x020fce000bf46270 */
[----:B------:R-:W2:Y:S01]  /*1110*/  @!P6 LDG.E R15, desc[UR24][R2.64+0x580] ;  /* 0x00058018020fe981 */ /* 0x000ea2000c1e1900 */
[----:B------:R-:W-:-:S03]  /*1120*/  ISETP.GE.AND P1, PT, R130, UR57, PT ;  /* 0x0000003982007c0c */ /* 0x000fc6000bf26270 */
[----:B------:R-:W3:Y:S04]  /*1130*/  @!P5 LDG.E R14, desc[UR24][R2.64+0x600] ;  /* 0x00060018020ed981 */ /* 0x000ee8000c1e1900 */
[----:B------:R-:W4:Y:S04]  /*1140*/  @!P3 LDG.E R17, desc[UR24][R2.64+0x680] ;  /* 0x000680180211b981 */ /* 0x000f28000c1e1900 */
[----:B------:R-:W5:Y:S04]  /*1150*/  @!P2 LDG.E R16, desc[UR24][R2.64+0x700] ;  /* 0x000700180210a981 */ /* 0x000f68000c1e1900 */
[----:B------:R1:W5:Y:S01]  /*1160*/  @!P1 LDG.E R39, desc[UR24][R2.64+0x780] ;  /* 0x0007801802279981 */ /* 0x000362000c1e1900 */
[----:B------:R-:W-:-:S04]  /*1170*/  LOP3.LUT R34, R65, 0xfffffe00, RZ, 0xc0, !PT ;  /* 0xfffffe0041227812 */ /* 0x000fc800078ec0ff */
[----:B0-----:R-:W-:-:S05]  /*1180*/  IADD3 R18, R34, R42, RZ ;  /* 0x0000002a22127210 */ /* 0x001fca0007ffe0ff */
[C---:B------:R-:W-:Y:S01]  /*1190*/  VIADD R19, R18.reuse, 0x20 ;  /* 0x0000002012137836 */ /* 0x040fe20000000000 */
[C---:B------:R-:W-:Y:S01]  /*11a0*/  IADD3 R21, R18.reuse, 0x40, RZ ;  /* 0x0000004012157810 */ /* 0x040fe20007ffe0ff */
[C---:B------:R-:W-:Y:S01]  /*11b0*/  VIADD R27, R18.reuse, 0xa0 ;  /* 0x000000a0121b7836 */ /* 0x040fe20000000000 */
[C---:B------:R-:W-:Y:S02]  /*11c0*/  IADD3 R23, R18.reuse, 0x60, RZ ;  /* 0x0000006012177810 */ /* 0x040fe40007ffe0ff */
[CC--:B------:R-:W-:Y:S02]  /*11d0*/  LEA.HI.SX32 R33, R18.reuse, R18.reuse, 0x1b ;  /* 0x0000001212217211 */ /* 0x0c0fe400078fdaff */
[C---:B------:R-:W-:Y:S02]  /*11e0*/  IADD3 R25, R18.reuse, 0x80, RZ ;  /* 0x0000008012197810 */ /* 0x040fe40007ffe0ff */
[----:B------:R-:W-:Y:S02]  /*11f0*/  IADD3 R31, R18, 0x100, RZ ;  /* 0x00000100121f7810 */ /* 0x000fe40007ffe0ff */
[----:B------:R-:W-:-:S02]  /*1200*/  LEA.HI.SX32 R19, R19, R18, 0x1b ;  /* 0x0000001213137211 */ /* 0x000fc400078fdaff */
[C---:B------:R-:W-:Y:S02]  /*1210*/  IADD3 R29, R18.reuse, 0xc0, RZ ;  /* 0x000000c0121d7810 */ /* 0x040fe40007ffe0ff */
[-C--:B------:R-:W-:Y:S01]  /*1220*/  LEA.HI.SX32 R21, R21, R18.reuse, 0x1b ;  /* 0x0000001215157211 */ /* 0x080fe200078fdaff */
[C---:B------:R-:W-:Y:S01]  /*1230*/  VIADD R37, R18.reuse, 0x120 ;  /* 0x0000012012257836 */ /* 0x040fe20000000000 */
[----:B-1----:R-:W-:Y:S02]  /*1240*/  IADD3 R3, R18, 0xe0, RZ ;  /* 0x000000e012037810 */ /* 0x002fe40007ffe0ff */
[-C--:B------:R-:W-:Y:S02]  /*1250*/  LEA.HI.SX32 R23, R23, R18.reuse, 0x1b ;  /* 0x0000001217177211 */ /* 0x080fe400078fdaff */
[----:B------:R-:W-:Y:S02]  /*1260*/  LEA R33, R33, UR7, 0x2 ;  /* 0x0000000721217c11 */ /* 0x000fe4000f8e10ff */
[----:B------:R-:W-:-:S02]  /*1270*/  LEA.HI.SX32 R25, R25, R18, 0x1b ;  /* 0x0000001219197211 */ /* 0x000fc400078fdaff */
[-C--:B------:R-:W-:Y:S02]  /*1280*/  LEA.HI.SX32 R27, R27, R18.reuse, 0x1b ;  /* 0x000000121b1b7211 */ /* 0x080fe400078fdaff */
[-C--:B------:R-:W-:Y:S02]  /*1290*/  LEA.HI.SX32 R20, R31, R18.reuse, 0x1b ;  /* 0x000000121f147211 */ /* 0x080fe400078fdaff */
[----:B------:R-:W-:Y:S02]  /*12a0*/  LEA R32, R19, UR7, 0x2 ;  /* 0x0000000713207c11 */ /* 0x000fe4000f8e10ff */
[C---:B------:R-:W-:Y:S02]  /*12b0*/  IADD3 R41, R18.reuse, 0x140, RZ ;  /* 0x0000014012297810 */ /* 0x040fe40007ffe0ff */
[----:B------:R-:W-:Y:S02]  /*12c0*/  LEA.HI.SX32 R2, R29, R18, 0x1b ;  /* 0x000000121d027211 */ /* 0x000fe400078fdaff */
[----:B------:R-:W-:Y:S01]  /*12d0*/  LEA R31, R21, UR7, 0x2 ;  /* 0x00000007151f7c11 */ /* 0x000fe2000f8e10ff */
[C---:B------:R-:W-:Y:S01]  /*12e0*/  VIADD R47, R18.reuse, 0x1a0 ;  /* 0x000001a0122f7836 */ /* 0x040fe20000000000 */
[----:B------:R-:W-:-:S02]  /*12f0*/  IADD3 R43, R18, 0x160, RZ ;  /* 0x00000160122b7810 */ /* 0x000fc40007ffe0ff */
[-C--:B------:R-:W-:Y:S02]  /*1300*/  LEA.HI.SX32 R3, R3, R18.reuse, 0x1b ;  /* 0x0000001203037211 */ /* 0x080fe400078fdaff */
[----:B------:R-:W-:Y:S01]  /*1310*/  LEA R30, R23, UR7, 0x2 ;  /* 0x00000007171e7c11 */ /* 0x000fe2000f8e10ff */
[----:B------:R0:W-:Y:S01]  /*1320*/  STS [R33], R0 ;  /* 0x0000000021007388 */ /* 0x0001e20000000800 */
[----:B------:R-:W-:Y:S02]  /*1330*/  IADD3 R45, R18, 0x180, RZ ;  /* 0x00000180122d7810 */ /* 0x000fe40007ffe0ff */
[----:B------:R-:W-:Y:S01]  /*1340*/  LEA R29, R25, UR7, 0x2 ;  /* 0x00000007191d7c11 */ /* 0x000fe2000f8e10ff */
[----:B------:R-:W-:Y:S01]  /*1350*/  STS [R32+0x80], R5 ;  /* 0x0000800520007388 */ /* 0x000fe20000000800 */
[-C--:B------:R-:W-:Y:S02]  /*1360*/  LEA.HI.SX32 R37, R37, R18.reuse, 0x1b ;  /* 0x0000001225257211 */ /* 0x080fe400078fdaff */
[----:B------:R-:W-:Y:S01]  /*1370*/  LEA R28, R27, UR7, 0x2 ;  /* 0x000000071b1c7c11 */ /* 0x000fe2000f8e10ff */
[----:B------:R-:W-:Y:S01]  /*1380*/  STS [R31+0x100], R4 ;  /* 0x000100041f007388 */ /* 0x000fe20000000800 */
[----:B------:R-:W-:-:S02]  /*1390*/  LEA.HI.SX32 R41, R41, R18, 0x1b ;  /* 0x0000001229297211 */ /* 0x000fc400078fdaff */
[----:B------:R-:W-:Y:S01]  /*13a0*/  LEA R27, R2, UR7, 0x2 ;  /* 0x00000007021b7c11 */ /* 0x000fe2000f8e10ff */
[----:B------:R-:W-:Y:S01]  /*13b0*/  STS [R30+0x180], R7 ;  /* 0x000180071e007388 */ /* 0x000fe20000000800 */
[-C--:B------:R-:W-:Y:S02]  /*13c0*/  LEA.HI.SX32 R43, R43, R18.reuse, 0x1b ;  /* 0x000000122b2b7211 */ /* 0x080fe400078fdaff */
[----:B------:R-:W-:Y:S01]  /*13d0*/  LEA R26, R3, UR7, 0x2 ;  /* 0x00000007031a7c11 */ /* 0x000fe2000f8e10ff */
[----:B------:R-:W-:Y:S01]  /*13e0*/  STS [R29+0x200], R6 ;  /* 0x000200061d007388 */ /* 0x000fe20000000800 */
[----:B------:R-:W-:Y:S02]  /*13f0*/  LEA.HI.SX32 R45, R45, R18, 0x1b ;  /* 0x000000122d2d7211 */ /* 0x000fe400078fdaff */
[----:B------:R-:W-:Y:S01]  /*1400*/  LEA R25, R20, UR7, 0x2 ;  /* 0x0000000714197c11 */ /* 0x000fe2000f8e10ff */
[----:B------:R-:W-:Y:S01]  /*1410*/  STS [R28+0x280], R9 ;  /* 0x000280091c007388 */ /* 0x000fe20000000800 */
[----:B------:R-:W-:-:S02]  /*1420*/  IADD3 R49, R18, 0x1c0, RZ ;  /* 0x000001c012317810 */ /* 0x000fc40007ffe0ff */
[-C--:B------:R-:W-:Y:S02]  /*1430*/  LEA.HI.SX32 R47, R47, R18.reuse, 0x1b ;  /* 0x000000122f2f7211 */ /* 0x080fe400078fdaff */
[----:B------:R-:W-:Y:S01]  /*1440*/  LEA R24, R37, UR7, 0x2 ;  /* 0x0000000725187c11 */ /* 0x000fe2000f8e10ff */
[----:B------:R-:W-:Y:S01]  /*1450*/  STS [R27+0x300], R8 ;  /* 0x000300081b007388 */ /* 0x000fe20000000800 */
[----:B------:R-:W-:Y:S02]  /*1460*/  LEA R23, R41, UR7, 0x2 ;  /* 0x0000000729177c11 */ /* 0x000fe4000f8e10ff */
[----:B------:R-:W-:Y:S01]  /*1470*/  LEA R22, R43, UR7, 0x2 ;  /* 0x000000072b167c11 */ /* 0x000fe2000f8e10ff */
[----:B------:R-:W-:Y:S01]  /*1480*/  STS [R26+0x380], R11 ;  /* 0x0003800b1a007388 */ /* 0x000fe20000000800 */
[----:B------:R-:W-:Y:S02]  /*1490*/  LEA R21, R45, UR7, 0x2 ;  /* 0x000000072d157c11 */ /* 0x000fe4000f8e10ff */
[----:B------:R-:W-:Y:S01]  /*14a0*/  LEA.HI.SX32 R49, R49, R18, 0x1b ;  /* 0x0000001231317211 */ /* 0x000fe200078fdaff */
[----:B------:R-:W-:Y:S01]  /*14b0*/  STS [R25+0x400], R10 ;  /* 0x0004000a19007388 */ /* 0x000fe20000000800 */
[----:B------:R-:W-:-:S03]  /*14c0*/  LEA R20, R47, UR7, 0x2 ;  /* 0x000000072f147c11 */ /* 0x000fc6000f8e10ff */
[----:B------:R-:W-:Y:S01]  /*14d0*/  STS [R24+0x480], R13 ;  /* 0x0004800d18007388 */ /* 0x000fe20000000800 */
[----:B------:R-:W-:-:S03]  /*14e0*/  IADD3 R51, R18, 0x1e0, RZ ;  /* 0x000001e012337810 */ /* 0x000fc60007ffe0ff */
[----:B------:R-:W-:Y:S01]  /*14f0*/  STS [R23+0x500], R12 ;  /* 0x0005000c17007388 */ /* 0x000fe20000000800 */
[----:B------:R-:W-:Y:S02]  /*1500*/  LEA R19, R49, UR7, 0x2 ;  /* 0x0000000731137c11 */ /* 0x000fe4000f8e10ff */
[----:B------:R-:W-:-:S04]  /*1510*/  LEA.HI.SX32 R18, R51, R18, 0x1b ;  /* 0x0000001233127211 */ /* 0x000fc800078fdaff */
[----:B------:R-:W-:Y:S02]  /*1520*/  LEA R18, R18, UR7, 0x2 ;  /* 0x0000000712127c11 */ /* 0x000fe4000f8e10ff */
[----:B------:R-:W-:Y:S02]  /*1530*/  ISETP.GE.AND P2, PT, R76, UR57, PT ;  /* 0x000000394c007c0c */ /* 0x000fe4000bf46270 */
[----:B------:R-:W-:Y:S02]  /*1540*/  ISETP.GE.AND P1, PT, R158, UR57, PT ;  /* 0x000000399e007c0c */ /* 0x000fe4000bf26270 */
[----:B------:R-:W-:Y:S02]  /*1550*/  LEA R36, P0, R76, UR19, 0x2 ;  /* 0x000000134c247c11 */ /* 0x000fe4000f8010ff */
[----:B------:R-:W-:Y:S02]  /*1560*/  CS2R R40, SRZ ;  /* 0x0000000000287805 */ /* 0x000fe4000001ff00 */
[----:B0-----:R-:W-:-:S02]  /*1570*/  MOV R0, RZ ;  /* 0x000000ff00007202 */ /* 0x001fc40000000f00 */
[----:B------:R-:W-:Y:S02]  /*1580*/  LEA.HI.X R37, R76, UR20, R77, 0x2, P0 ;  /* 0x000000144c257c11 */ /* 0x000fe400080f144d */
[----:B------:R-:W-:Y:S02]  /*1590*/  ISETP.GE.AND P0, PT, R153, UR57, PT ;  /* 0x0000003999007c0c */ /* 0x000fe4000bf06270 */
[----:B------:R-:W-:Y:S02]  /*15a0*/  ISETP.GE.AND P4, PT, R148, UR57, PT ;  /* 0x0000003994007c0c */ /* 0x000fe4000bf86270 */
[----:B------:R-:W-:Y:S02]  /*15b0*/  ISETP.GE.AND P6, PT, R147, UR57, PT ;  /* 0x0000003993007c0c */ /* 0x000fe4000bfc6270 */
[----:B------:R-:W-:Y:S02]  /*15c0*/  ISETP.GE.AND P5, PT, R152, UR57, PT ;  /* 0x0000003998007c0c */ /* 0x000fe4000bfa6270 */
[----:B------:R-:W-:Y:S01]  /*15d0*/  ISETP.GE.AND P3, PT, R151, UR57, PT ;  /* 0x0000003997007c0c */ /* 0x000fe2000bf66270 */
[----:B------:R-:W-:Y:S01]  /*15e0*/  IMAD.MOV.U32 R2, RZ, RZ, RZ ;  /* 0x000000ffff027224 */ /* 0x000fe200078e00ff */
[----:B------:R-:W-:-:S02]  /*15f0*/  CS2R R44, SRZ ;  /* 0x00000000002c7805 */ /* 0x000fc4000001ff00 */
[----:B------:R-:W-:Y:S02]  /*1600*/  CS2R R46, SRZ ;  /* 0x00000000002e7805 */ /* 0x000fe4000001ff00 */
[----:B------:R-:W-:Y:S02]  /*1610*/  CS2R R48, SRZ ;  /* 0x0000000000307805 */ /* 0x000fe4000001ff00 */
[----:B------:R-:W-:Y:S01]  /*1620*/  MOV R51, RZ ;  /* 0x000000ff00337202 */ /* 0x000fe20000000f00 */
[----:B--2---:R-:W-:Y:S04]  /*1630*/  STS [R22+0x580], R15 ;  /* 0x0005800f16007388 */ /* 0x004fe80000000800 */
[----:B---3--:R-:W-:Y:S04]  /*1640*/  STS [R21+0x600], R14 ;  /* 0x0006000e15007388 */ /* 0x008fe80000000800 */
[----:B----4-:R0:W-:Y:S04]  /*1650*/  STS [R20+0x680], R17 ;  /* 0x0006801114007388 */ /* 0x0101e80000000800 */
[----:B-----5:R1:W-:Y:S01]  /*1660*/  STS [R19+0x700], R16 ;  /* 0x0007001013007388 */ /* 0x0203e20000000800 */
[----:B0-----:R-:W-:-:S04]  /*1670*/  LEA R17, R42, R34, 0x4 ;  /* 0x000000222a117211 */ /* 0x001fc800078e20ff */
[----:B-1----:R-:W-:Y:S01]  /*1680*/  LEA.HI.SX32 R16, R17, R17, 0x1b ;  /* 0x0000001111107211 */ /* 0x002fe200078fdaff */
[----:B------:R0:W-:Y:S03]  /*1690*/  STS [R18+0x780], R39 ;  /* 0x0007802712007388 */ /* 0x0001e60000000800 */
[----:B------:R-:W-:Y:S01]  /*16a0*/  LEA R16, R16, UR7, 0x2 ;  /* 0x0000000710107c11 */ /* 0x000fe2000f8e10ff */
[----:B------:R-:W-:-:S04]  /*16b0*/  NOP ;  /* 0x0000000000007918 */ /* 0x000fc80000000000 */
        /* <DEDUP_REMOVED lines=17> */
[----:B------:R-:W-:Y:S01]  /*17d0*/  CS2R R42, SRZ ;  /* 0x00000000002a7805 */ /* 0x000fe2000001ff00 */
[----:B0-----:R-:W-:-:S04]  /*17e0*/  HFMA2.MMA R39, -RZ, RZ, 0, 0 ;  /* 0x00000000ff277435 */ /* 0x001fc800000001ff */
        /* <DEDUP_REMOVED lines=71> */
[----:B------:R-:W-:Y:S01]  /*1c60*/  HFMA2.MMA R0, -RZ, RZ, 0, 0 ;  /* 0x00000000ff007435 */ /* 0x000fe200000001ff */
[----:B------:R-:W-:-:S02]  /*1c70*/  LEA R36, P0, R76, UR58, 0x2 ;  /* 0x0000003a4c247c11 */ /* 0x000fc4000f8010ff */
[----:B------:R-:W-:Y:S01]  /*1c80*/  CS2R R44, SRZ ;  /* 0x00000000002c7805 */ /* 0x000fe2000001ff00 */
[----:B0-----:R-:W-:Y:S04]  /*1c90*/  STL [R1+0xa0], R38 ;  /* 0x0000a02601007387 */ /* 0x001fe80000100800 */
[----:B------:R-:W0:Y:S01]  /*1ca0*/  LDS R38, [R16+0x3c] ;  /* 0x00003c0010267984 */ /* 0x000e220000000800 */
[----:B------:R-:W-:Y:S01]  /*1cb0*/  LEA.HI.X R37, R76, UR21, R77, 0x2, P0 ;  /* 0x000000154c257c11 */ /* 0x000fe200080f144d */
[----:B------:R-:W-:Y:S01]  /*1cc0*/  BAR.SYNC.DEFER_BLOCKING 0x0 ;  /* 0x0000000000007b1d */ /* 0x000fe20000010000 */
[----:B------:R-:W-:Y:S02]  /*1cd0*/  ISETP.GE.AND P0, PT, R153, UR57, PT ;  /* 0x0000003999007c0c */ /* 0x000fe4000bf06270 */
[----:B------:R-:W-:-:S02]  /*1ce0*/  ISETP.GE.AND P4, PT, R148, UR57, PT ;  /* 0x0000003994007c0c */ /* 0x000fc4000bf86270 */
[----:B------:R-:W-:Y:S02]  /*1cf0*/  ISETP.GE.AND P6, PT, R147, UR57, PT ;  /* 0x0000003993007c0c */ /* 0x000fe4000bfc6270 */
[----:B------:R-:W-:Y:S02]  /*1d00*/  ISETP.GE.AND P5, PT, R152, UR57, PT ;  /* 0x0000003998007c0c */ /* 0x000fe4000bfa6270 */
[----:B------:R-:W-:Y:S02]  /*1d10*/  ISETP.GE.AND P3, PT, R151, UR57, PT ;  /* 0x0000003997007c0c */ /* 0x000fe4000bf66270 */
[----:B------:R-:W-:Y:S02]  /*1d20*/  CS2R R46, SRZ ;  /* 0x00000000002e7805 */ /* 0x000fe4000001ff00 */
[----:B------:R-:W-:Y:S02]  /*1d30*/  MOV R2, RZ ;  /* 0x000000ff00027202 */ /* 0x000fe40000000f00 */
        /* <DEDUP_REMOVED lines=30> */
[----:B-1----:R-:W-:Y:S01]  /*1f20*/  STL [R1+0x9c], R40 ;  /* 0x00009c2801007387 */ /* 0x002fe20000100800 */
[----:B------:R-:W-:-:S03]  /*1f30*/  UIMAD UR7, UR14, UR8, URZ ;  /* 0x000000080e0772a4 */ /* 0x000fc6000f8e023f */
[----:B------:R-:W5:Y:S01]  /*1f40*/  LDL.LU R122, [R1+0x114] ;  /* 0x00011400017a7983 */ /* 0x000f620000300800 */
[----:B------:R-:W-:-:S03]  /*1f50*/  MOV R41, UR8 ;  /* 0x0000000800297c02 */ /* 0x000fc60008000f00 */
[----:B--2---:R1:W-:Y:S04]  /*1f60*/  STL [R1+0x98], R39 ;  /* 0x0000982701007387 */ /* 0x0043e80000100800 */
[----:B0-----:R0:W-:Y:S01]  /*1f70*/  STL [R1+0x94], R38 ;  /* 0x0000942601007387 */ /* 0x0011e20000100800 */
[----:B------:R-:W-:Y:S01]  /*1f80*/  UIMAD.WIDE.U32 UR28, UR13, UR8, URZ ;  /* 0x000000080d1c72a5 */ /* 0x000fe2000f8e003f */
[----:B-1----:R-:W-:Y:S02]  /*1f90*/  MOV R39, UR50 ;  /* 0x0000003200277c02 */ /* 0x002fe40008000f00 */
[----:B0-----:R-:W-:Y:S01]  /*1fa0*/  MOV R38, UR49 ;  /* 0x0000003100267c02 */ /* 0x001fe20008000f00 */
[----:B------:R-:W-:Y:S02]  /*1fb0*/  UIMAD UR7, UR13, UR9, UR7 ;  /* 0x000000090d0772a4 */ /* 0x000fe4000f8e0207 */
[----:B------:R-:W-:Y:S01]  /*1fc0*/  UIMAD UR26, UR14, UR10, URZ ;  /* 0x0000000a0e1a72a4 */ /* 0x000fe2000f8e023f */
[----:B------:R-:W-:Y:S01]  /*1fd0*/  ULDC.64 UR8, c[0x0][0x2a8] ;  /* 0x0000aa0000087ab9 */ /* 0x000fe20000000a00 */
[----:B------:R-:W-:Y:S01]  /*1fe0*/  @!P0 IMAD.WIDE.U32 R36, R41, UR13, R38 ;  /* 0x0000000d29248c25 */ /* 0x000fe2000f8e0026 */
[----:B------:R-:W-:-:S03]  /*1ff0*/  UIMAD UR31, UR59, UR8, URZ ;  /* 0x000000083b1f72a4 */ /* 0x000fc6000f8e023f */
[----:B------:R-:W-:Y:S01]  /*2000*/  IMAD.U32 R41, RZ, RZ, UR10 ;  /* 0x0000000aff297e24 */ /* 0x000fe2000f8e00ff */
[----:B------:R-:W-:Y:S02]  /*2010*/  UIADD3 UR29, UR29, UR7, URZ ;  /* 0x000000071d1d7290 */ /* 0x000fe4000fffe03f */
[----:B------:R-:W-:Y:S01]  /*2020*/  @!P0 IADD3 R37, R37, UR7, RZ ;  /* 0x0000000725258c10 */ /* 0x000fe2000fffe0ff */
[----:B------:R-:W-:Y:S02]  /*2030*/  UIMAD UR32, UR13, UR11, UR26 ;  /* 0x0000000b0d2072a4 */ /* 0x000fe4000f8e021a */
[----:B------:R-:W-:Y:S01]  /*2040*/  @!P0 IMAD.WIDE.U32 R38, R41, UR13, R38 ;  /* 0x0000000d29268c25 */ /* 0x000fe2000f8e0026 */
[----:B------:R-:W-:Y:S01]  /*2050*/  UIMAD.WIDE.U32 UR10, UR13, UR10, URZ ;  /* 0x0000000a0d0a72a5 */ /* 0x000fe2000f8e003f */
[----:B------:R-:W-:Y:S01]  /*2060*/  MOV R41, UR8 ;  /* 0x0000000800297c02 */ /* 0x000fe20008000f00 */
[----:B------:R-:W-:Y:S01]  /*2070*/  ULDC.64 UR26, c[0x0][0x2b8] ;  /* 0x0000ae00001a7ab9 */ /* 0x000fe20000000a00 */
[----:B------:R-:W-:-:S02]  /*2080*/  UIMAD UR7, UR12, UR9, UR31 ;  /* 0x000000090c0772a4 */ /* 0x000fc4000f8e021f */
[----:B------:R-:W-:Y:S02]  /*2090*/  UIMAD.WIDE.U32 UR8, UR12, UR8, UR28 ;  /* 0x000000080c0872a5 */ /* 0x000fe4000f8e001c */
[----:B------:R-:W-:Y:S01]  /*20a0*/  UIMAD UR28, UR59, UR26, URZ ;  /* 0x0000001a3b1c72a4 */ /* 0x000fe2000f8e023f */
[----:B------:R-:W-:Y:S01]  /*20b0*/  @!P0 IADD3 R39, R39, UR32, RZ ;  /* 0x0000002027278c10 */ /* 0x000fe2000fffe0ff */
[----:B------:R-:W-:Y:S01]  /*20c0*/  UIADD3 UR11, UR11, UR32, URZ ;  /* 0x000000200b0b7290 */ /* 0x000fe2000fffe03f */
[----:B------:R-:W-:Y:S01]  /*20d0*/  IMAD.U32 R43, RZ, RZ, UR26 ;  /* 0x0000001aff2b7e24 */ /* 0x000fe2000f8e00ff */
[----:B------:R-:W-:Y:S01]  /*20e0*/  UIADD3 UR30, UR6, -UR30, URZ ;  /* 0x8000001e061e7290 */ /* 0x000fe2000fffe03f */
[----:B------:R-:W-:Y:S01]  /*20f0*/  @!P0 IMAD.WIDE.U32 R36, R41, UR12, R36 ;  /* 0x0000000c29248c25 */ /* 0x000fe2000f8e0024 */
[----:B------:R-:W-:Y:S02]  /*2100*/  UIMAD UR32, UR12, UR27, UR28 ;  /* 0x0000001b0c2072a4 */ /* 0x000fe4000f8e021c */
[----:B------:R-:W-:-:S02]  /*2110*/  UIMAD.WIDE.U32 UR26, UR12, UR26, UR10 ;  /* 0x0000001a0c1a72a5 */ /* 0x000fc4000f8e000a */
[----:B------:R-:W-:Y:S01]  /*2120*/  @!P0 IMAD.WIDE.U32 R38, R43, UR12, R38 ;  /* 0x0000000c2b268c25 */ /* 0x000fe2000f8e0026 */
[----:B------:R-:W-:Y:S01]  /*2130*/  UIMAD UR11, UR30, -0x800, URZ ;  /* 0xfffff8001e0b78a4 */ /* 0x000fe2000f8e023f */
[C---:B------:R-:W-:Y:S01]  /*2140*/  @!P0 IADD3 R41, P1, R76.reuse, R36, RZ ;  /* 0x000000244c298210 */ /* 0x040fe20007f3e0ff */
[----:B------:R-:W-:Y:S01]  /*2150*/  ULDC.64 UR28, c[0x0][0x318] ;  /* 0x0000c600001c7ab9 */ /* 0x000fe20000000a00 */
[----:B------:R-:W-:Y:S01]  /*2160*/  ULDC.64 UR30, c[0x0][0x308] ;  /* 0x0000c200001e7ab9 */ /* 0x000fe20000000a00 */
[----:B------:R-:W-:Y:S01]  /*2170*/  UIADD3 UR33, UP0, UR11, UR8, URZ ;  /* 0x000000080b217290 */ /* 0x000fe2000ff1e03f */
[C---:B------:R-:W-:Y:S01]  /*2180*/  @!P0 IADD3 R43, P2, R76.reuse, R38, RZ ;  /* 0x000000264c2b8210 */ /* 0x040fe20007f5e0ff */
[----:B------:R-:W-:Y:S02]  /*2190*/  USHF.R.S32.HI UR10, URZ, 0x1f, UR11 ;  /* 0x0000001f3f0a7899 */ /* 0x000fe4000801140b */
[----:B------:R-:W-:Y:S01]  /*21a0*/  UIADD3 UR8, UP1, UR11, UR26, URZ ;  /* 0x0000001a0b087290 */ /* 0x000fe2000ff3e03f */
[C---:B------:R-:W-:Y:S01]  /*21b0*/  @!P0 IADD3.X R58, R77.reuse, UR7, R37, P1, !PT ;  /* 0x000000074d3a8c10 */ /* 0x040fe20008ffe425 */
[----:B------:R-:W-:Y:S01]  /*21c0*/  UIADD3.X UR7, UR10, UR7, UR9, UP0, !UPT ;  /* 0x000000070a077290 */ /* 0x000fe200087fe409 */
[----:B------:R-:W-:Y:S01]  /*21d0*/  @!P0 IADD3.X R56, R77, UR32, R39, P2, !PT ;  /* 0x000000204d388c10 */ /* 0x000fe200097fe427 */
[----:B------:R-:W-:Y:S01]  /*21e0*/  UIADD3.X UR26, UR10, UR32, UR27, UP1, !UPT ;  /* 0x000000200a1a7290 */ /* 0x000fe20008ffe41b */
[----:B------:R-:W-:-:S02]  /*21f0*/  LEA R36, P1, R76, UR28, 0x2 ;  /* 0x0000001c4c247c11 */ /* 0x000fc4000f8210ff */
[C---:B------:R-:W-:Y:S02]  /*2200*/  LEA R38, P2, R76.reuse, UR30, 0x2 ;  /* 0x0000001e4c267c11 */ /* 0x040fe4000f8410ff */
[----:B------:R-:W-:Y:S02]  /*2210*/  MOV R60, UR33 ;  /* 0x00000021003c7c02 */ /* 0x000fe40008000f00 */
[----:B------:R-:W-:Y:S01]  /*2220*/  MOV R62, UR8 ;  /* 0x00000008003e7c02 */ /* 0x000fe20008000f00 */
[----:B------:R-:W-:Y:S01]  /*2230*/  IMAD.U32 R63, RZ, RZ, UR26 ;  /* 0x0000001aff3f7e24 */ /* 0x000fe2000f8e00ff */
[C-C-:B------:R-:W-:Y:S02]  /*2240*/  LEA.HI.X R37, R76.reuse, UR29, R77.reuse, 0x2, P1 ;  /* 0x0000001d4c257c11 */ /* 0x140fe400088f144d */
[----:B------:R-:W-:Y:S02]  /*2250*/  LEA.HI.X R39, R76, UR31, R77, 0x2, P2 ;  /* 0x0000001f4c277c11 */ /* 0x000fe400090f144d */
[----:B------:R-:W-:-:S02]  /*2260*/  MOV R61, UR7 ;  /* 0x00000007003d7c02 */ /* 0x000fc40008000f00 */
[----:B------:R-:W-:Y:S02]  /*2270*/  @!P0 LEA R42, P3, R43, UR30, 0x2 ;  /* 0x0000001e2b2a8c11 */ /* 0x000fe4000f8610ff */
[----:B------:R-:W-:Y:S02]  /*2280*/  ISETP.GE.AND P5, PT, R152, UR57, PT ;  /* 0x0000003998007c0c */ /* 0x000fe4000bfa6270 */
[----:B------:R-:W-:Y:S02]  /*2290*/  ISETP.GE.AND P6, PT, R151, UR57, PT ;  /* 0x0000003997007c0c */ /* 0x000fe4000bfc6270 */
[----:B------:R-:W-:Y:S01]  /*22a0*/  MOV R75, RZ ;  /* 0x000000ff004b7202 */ /* 0x000fe20000000f00 */
[----:B------:R-:W-:Y:S01]  /*22b0*/  IMAD.MOV.U32 R79, RZ, RZ, RZ ;  /* 0x000000ffff4f7224 */ /* 0x000fe200078e00ff */
[----:B------:R-:W-:Y:S01]  /*22c0*/  LEA R36, P2, R60, R36, 0x2 ;  /* 0x000000243c247211 */ /* 0x000fe200078410ff */
[----:B---3--:R-:W-:Y:S01]  /*22d0*/  STS [R33], R0 ;  /* 0x0000000021007388 */ /* 0x008fe20000000800 */
[----:B------:R-:W-:-:S02]  /*22e0*/  LEA R38, P4, R62, R38, 0x2 ;  /* 0x000000263e267211 */ /* 0x000fc400078810ff */
[----:B------:R-:W-:Y:S02]  /*22f0*/  CS2R R88, SRZ ;  /* 0x0000000000587805 */ /* 0x000fe4000001ff00 */
[----:B------:R-:W-:Y:S01]  /*2300*/  CS2R R90, SRZ ;  /* 0x00000000005a7805 */ /* 0x000fe2000001ff00 */
[----:B----4-:R-:W-:Y:S01]  /*2310*/  STS [R32+0x80], R45 ;  /* 0x0000802d20007388 */ /* 0x010fe20000000800 */
[----:B------:R-:W-:Y:S01]  /*2320*/  IMAD.MOV.U32 R92, RZ, RZ, RZ ;  /* 0x000000ffff5c7224 */ /* 0x000fe200078e00ff */
[----:B------:R-:W0:Y:S01]  /*2330*/  S2UR UR8, SR_CgaCtaId ;  /* 0x00000000000879c3 */ /* 0x000e220000008800 */
[----:B------:R-:W-:Y:S01]  /*2340*/  ULDC.64 UR26, c[0x0][0x398] ;  /* 0x0000e600001a7ab9 */ /* 0x000fe20000000a00 */
[----:B-----5:R1:W-:Y:S04]  /*2350*/  STS [R31+0x100], R2 ;  /* 0x000100021f007388 */ /* 0x0203e80000000800 */
[----:B------:R-:W-:Y:S04]  /*2360*/  STS [R30+0x180], R47 ;  /* 0x0001802f1e007388 */ /* 0x000fe80000000800 */
[----:B------:R-:W-:Y:S04]  /*2370*/  STS [R29+0x200], R44 ;  /* 0x0002002c1d007388 */ /* 0x000fe80000000800 */
[----:B------:R-:W-:Y:S04]  /*2380*/  STS [R28+0x280], R49 ;  /* 0x000280311c007388 */ /* 0x000fe80000000800 */
[----:B------:R-:W-:Y:S04]  /*2390*/  STS [R27+0x300], R46 ;  /* 0x0003002e1b007388 */ /* 0x000fe80000000800 */
[----:B------:R-:W-:Y:S04]  /*23a0*/  STS [R26+0x380], R51 ;  /* 0x000380331a007388 */ /* 0x000fe80000000800 */
[----:B------:R-:W-:Y:S01]  /*23b0*/  STS [R25+0x400], R48 ;  /* 0x0004003019007388 */ /* 0x000fe20000000800 */
[----:B------:R-:W-:-:S03]  /*23c0*/  @!P0 LEA R40, P1, R41, UR28, 0x2 ;  /* 0x0000001c29288c11 */ /* 0x000fc6000f8210ff */
[----:B------:R-:W-:Y:S04]  /*23d0*/  STS [R24+0x480], R55 ;  /* 0x0004803718007388 */ /* 0x000fe80000000800 */
[----:B------:R2:W-:Y:S04]  /*23e0*/  STS [R23+0x500], R50 ;  /* 0x0005003217007388 */ /* 0x0005e80000000800 */
[----:B------:R-:W-:Y:S04]  /*23f0*/  STS [R22+0x580], R53 ;  /* 0x0005803516007388 */ /* 0x000fe80000000800 */
[----:B------:R3:W-:Y:S01]  /*2400*/  STS [R21+0x600], R52 ;  /* 0x0006003415007388 */ /* 0x0007e20000000800 */
[----:B------:R-:W-:-:S03]  /*2410*/  LEA.HI.X R37, R60, R37, R61, 0x2, P2 ;  /* 0x000000253c257211 */ /* 0x000fc600010f143d */
[----:B------:R-:W-:Y:S01]  /*2420*/  STS [R20+0x680], R57 ;  /* 0x0006803914007388 */ /* 0x000fe20000000800 */
[----:B------:R-:W-:-:S03]  /*2430*/  LEA.HI.X R39, R62, R39, R63, 0x2, P4 ;  /* 0x000000273e277211 */ /* 0x000fc600020f143f */
[----:B------:R4:W-:Y:S01]  /*2440*/  STS [R19+0x700], R54 ;  /* 0x0007003613007388 */ /* 0x0009e20000000800 */
[----:B------:R-:W-:Y:S02]  /*2450*/  @!P0 LEA.HI.X R41, R41, UR29, R58, 0x2, P1 ;  /* 0x0000001d29298c11 */ /* 0x000fe400088f143a */
[----:B------:R-:W-:Y:S01]  /*2460*/  @!P0 LEA.HI.X R43, R43, UR31, R56, 0x2, P3 ;  /* 0x0000001f2b2b8c11 */ /* 0x000fe200098f1438 */
        /* <DEDUP_REMOVED lines=18> */
[----:B------:R-:W-:Y:S01]  /*2590*/  ISETP.GE.AND P1, PT, R153, UR57, PT ;  /* 0x0000003999007c0c */ /* 0x000fe2000bf26270 */
[----:B-1----:R-:W-:Y:S01]  /*25a0*/  HFMA2.MMA R2, -RZ, RZ, 0, 0 ;  /* 0x00000000ff027435 */ /* 0x002fe200000001ff */
[----:B------:R-:W-:Y:S01]  /*25b0*/  BAR.SYNC.DEFER_BLOCKING 0x0 ;  /* 0x0000000000007b1d */ /* 0x000fe20000010000 */
[----:B--2---:R-:W-:-:S02]  /*25c0*/  CS2R R50, SRZ ;  /* 0x0000000000327805 */ /* 0x004fc4000001ff00 */
[----:B------:R-:W-:-:S08]  /*25d0*/  CS2R R48, SRZ ;  /* 0x0000000000307805 */ /* 0x000fd0000001ff00 */
[----:B------:R-:W2:Y:S01]  /*25e0*/  @!P1 LDG.E R2, desc[UR24][R36.64+-0x1f00] ;  /* 0xffe1001824029981 */ /* 0x000ea2000c1e1900 */
[----:B------:R-:W-:Y:S02]  /*25f0*/  ISETP.GE.AND P1, PT, R150, UR57, PT ;  /* 0x0000003996007c0c */ /* 0x000fe4000bf26270 */
[----:B------:R-:W-:Y:S02]  /*2600*/  ISETP.GE.AND P2, PT, R147, UR57, PT ;  /* 0x0000003993007c0c */ /* 0x000fe4000bf46270 */
[----:B---3--:R-:W-:Y:S02]  /*2610*/  CS2R R52, SRZ ;  /* 0x0000000000347805 */ /* 0x008fe4000001ff00 */
[----:B------:R-:W-:Y:S02]  /*2620*/  ISETP.GE.AND P3, PT, R158, UR57, PT ;  /* 0x000000399e007c0c */ /* 0x000fe4000bf66270 */
[----:B------:R-:W-:Y:S02]  /*2630*/  CS2R R44, SRZ ;  /* 0x00000000002c7805 */ /* 0x000fe4000001ff00 */
[----:B------:R-:W-:-:S02]  /*2640*/  ISETP.GE.AND P4, PT, R148, UR57, PT ;  /* 0x0000003994007c0c */ /* 0x000fc4000bf86270 */
[----:B------:R-:W-:Y:S02]  /*2650*/  CS2R R46, SRZ ;  /* 0x00000000002e7805 */ /* 0x000fe4000001ff00 */
[----:B------:R-:W-:Y:S01]  /*2660*/  MOV R0, RZ ;  /* 0x000000ff00007202 */ /* 0x000fe20000000f00 */
[----:B------:R-:W3:Y:S04]  /*2670*/  @!P5 LDG.E R49, desc[UR24][R36.64+-0x1d80] ;  /* 0xffe280182431d981 */ /* 0x000ee8000c1e1900 */
[----:B------:R-:W5:Y:S01]  /*2680*/  @!P1 LDG.E R51, desc[UR24][R36.64+-0x1c80] ;  /* 0xffe3801824339981 */ /* 0x000f62000c1e1900 */
[----:B------:R-:W-:-:S03]  /*2690*/  ISETP.GE.AND P1, PT, R149, UR57, PT ;  /* 0x0000003995007c0c */ /* 0x000fc6000bf26270 */
[----:B------:R-:W3:Y:S04]  /*26a0*/  @!P2 LDG.E R44, desc[UR24][R36.64+-0x1e00] ;  /* 0xffe20018242ca981 */ /* 0x000ee8000c1e1900 */
[----:B------:R-:W2:Y:S04]  /*26b0*/  @!P3 LDG.E R45, desc[UR24][R36.64+-0x1f80] ;  /* 0xffe08018242db981 */ /* 0x000ea8000c1e1900 */
[----:B------:R-:W5:Y:S04]  /*26c0*/  @!P4 LDG.E R47, desc[UR24][R36.64+-0x1e80] ;  /* 0xffe18018242fc981 */ /* 0x000f68000c1e1900 */
[----:B------:R-:W3:Y:S01]  /*26d0*/  @!P1 LDG.E R48, desc[UR24][R36.64+-0x1c00] ;  /* 0xffe4001824309981 */ /* 0x000ee2000c1e1900 */
[----:B------:R-:W-:-:S02]  /*26e0*/  ISETP.GE.AND P1, PT, R157, UR57, PT ;  /* 0x000000399d007c0c */ /* 0x000fc4000bf26270 */
[----:B------:R-:W-:Y:S01]  /*26f0*/  ISETP.GE.AND P2, PT, R135, UR57, PT ;  /* 0x0000003987007c0c */ /* 0x000fe2000bf46270 */
[----:B------:R1:W2:Y:S01]  /*2700*/  @!P0 LDG.E R0, desc[UR24][R40.64] ;  /* 0x0000001828008981 */ /* 0x0002a2000c1e1900 */
[----:B------:R-:W-:Y:S02]  /*2710*/  ISETP.GE.AND P3, PT, R134, UR57, PT ;  /* 0x0000003986007c0c */ /* 0x000fe4000bf66270 */
[----:B------:R-:W-:Y:S01]  /*2720*/  ISETP.GE.AND P4, PT, R133, UR57, PT ;  /* 0x0000003985007c0c */ /* 0x000fe2000bf86270 */
[----:B------:R-:W3:Y:S01]  /*2730*/  @!P6 LDG.E R46, desc[UR24][R36.64+-0x1d00] ;  /* 0xffe30018242ee981 */ /* 0x000ee2000c1e1900 */
[----:B------:R-:W-:-:S05]  /*2740*/  ISETP.GE.AND P5, PT, R132, UR57, PT ;  /* 0x0000003984007c0c */ /* 0x000fca000bfa6270 */
[----:B------:R-:W3:Y:S01]  /*2750*/  @!P1 LDG.E R53, desc[UR24][R36.64+-0x1b80] ;  /* 0xffe4801824359981 */ /* 0x000ee2000c1e1900 */
[----:B------:R-:W-:Y:S02]  /*2760*/  ISETP.GE.AND P1, PT, R159, UR57, PT ;  /* 0x000000399f007c0c */ /* 0x000fe4000bf26270 */
[----:B------:R-:W-:Y:S02]  /*2770*/  ISETP.GE.AND P6, PT, R130, UR57, PT ;  /* 0x0000003982007c0c */ /* 0x000fe4000bfc6270 */
[----:B-1----:R-:W-:Y:S01]  /*2780*/  CS2R R40, SRZ ;  /* 0x0000000000287805 */ /* 0x002fe2000001ff00 */
[----:B------:R-:W3:Y:S04]  /*2790*/  @!P3 LDG.E R50, desc[UR24][R36.64+-0x1a00] ;  /* 0xffe600182432b981 */ /* 0x000ee8000c1e1900 */
[----:B------:R-:W3:Y:S04]  /*27a0*/  @!P4 LDG.E R75, desc[UR24][R36.64+-0x1980] ;  /* 0xffe68018244bc981 */ /* 0x000ee8000c1e1900 */
[----:B------:R-:W3:Y:S04]  /*27b0*/  @!P2 LDG.E R41, desc[UR24][R36.64+-0x1a80] ;  /* 0xffe580182429a981 */ /* 0x000ee8000c1e1900 */
[----:B------:R-:W3:Y:S04]  /*27c0*/  @!P1 LDG.E R40, desc[UR24][R36.64+-0x1b00] ;  /* 0xffe5001824289981 */ /* 0x000ee8000c1e1900 */
[----:B------:R-:W3:Y:S04]  /*27d0*/  @!P5 LDG.E R52, desc[UR24][R36.64+-0x1900] ;  /* 0xffe700182434d981 */ /* 0x000ee8000c1e1900 */
[----:B------:R-:W3:Y:S01]  /*27e0*/  @!P6 LDG.E R79, desc[UR24][R36.64+-0x1880] ;  /* 0xffe78018244fe981 */ /* 0x000ee2000c1e1900 */
[----:B----4-:R-:W-:Y:S01]  /*27f0*/  HFMA2.MMA R54, -RZ, RZ, 0, 0 ;  /* 0x00000000ff367435 */ /* 0x010fe200000001ff */
[----:B------:R-:W-:-:S02]  /*2800*/  P2R R87, PR, RZ, 0x2 ;  /* 0x00000002ff577803 */ /* 0x000fc40000000000 */
[----:B------:R-:W-:Y:S01]  /*2810*/  ISETP.GE.AND P1, PT, R153, UR57, PT ;  /* 0x0000003999007c0c */ /* 0x000fe2000bf26270 */
[----:B--2---:R-:W-:Y:S04]  /*2820*/  STS [R33], R0 ;  /* 0x0000000021007388 */ /* 0x004fe80000000800 */
[----:B------:R1:W-:Y:S04]  /*2830*/  STS [R32+0x80], R45 ;  /* 0x0000802d20007388 */ /* 0x0003e80000000800 */
[----:B------:R-:W-:Y:S04]  /*2840*/  STS [R31+0x100], R2 ;  /* 0x000100021f007388 */ /* 0x000fe80000000800 */
[----:B-----5:R-:W-:Y:S04]  /*2850*/  STS [R30+0x180], R47 ;  /* 0x0001802f1e007388 */ /* 0x020fe80000000800 */
[----:B---3--:R-:W-:Y:S04]  /*2860*/  STS [R29+0x200], R44 ;  /* 0x0002002c1d007388 */ /* 0x008fe80000000800 */
        /* <DEDUP_REMOVED lines=12> */
[----:B------:R-:W0:Y:S04]  /*2930*/  LDS R115, [R16] ;  /* 0x0000000010737984 */ /* 0x000e280000000800 */
[----:B------:R-:W0:Y:S04]  /*2940*/  LDS R113, [R16+0x4] ;  /* 0x0000040010717984 */ /* 0x000e280000000800 */
[----:B------:R-:W0:Y:S04]  /*2950*/  LDS R71, [R16+0x8] ;  /* 0x0000080010477984 */ /* 0x000e280000000800 */
[----:B------:R-:W-:Y:S04]  /*2960*/  LDS R72, [R16+0xc] ;  /* 0x00000c0010487984 */ /* 0x000fe80000000800 */
[----:B------:R-:W0:Y:S04]  /*2970*/  LDS R73, [R16+0x10] ;  /* 0x0000100010497984 */ /* 0x000e280000000800 */
[----:B------:R-:W0:Y:S04]  /*2980*/  LDS R74, [R16+0x14] ;  /* 0x00001400104a7984 */ /* 0x000e280000000800 */
[----:B------:R-:W-:Y:S04]  /*2990*/  LDS R75, [R16+0x18] ;  /* 0x00001800104b7984 */ /* 0x000fe80000000800 */
[----:B------:R-:W0:Y:S04]  /*29a0*/  LDS R86, [R16+0x1c] ;  /* 0x00001c0010567984 */ /* 0x000e280000000800 */
[----:B------:R-:W0:Y:S04]  /*29b0*/  LDS R85, [R16+0x20] ;  /* 0x0000200010557984 */ /* 0x000e280000000800 */
[----:B------:R-:W0:Y:S04]  /*29c0*/  LDS R84, [R16+0x24] ;  /* 0x0000240010547984 */ /* 0x000e280000000800 */
[----:B------:R-:W0:Y:S04]  /*29d0*/  LDS R83, [R16+0x28] ;  /* 0x0000280010537984 */ /* 0x000e280000000800 */
[----:B------:R-:W0:Y:S04]  /*29e0*/  LDS R82, [R16+0x2c] ;  /* 0x00002c0010527984 */ /* 0x000e280000000800 */
[----:B------:R-:W-:Y:S04]  /*29f0*/  LDS R81, [R16+0x30] ;  /* 0x0000300010517984 */ /* 0x000fe80000000800 */
[----:B------:R-:W-:Y:S04]  /*2a00*/  LDS R80, [R16+0x34] ;  /* 0x0000340010507984 */ /* 0x000fe80000000800 */
[----:B------:R-:W-:Y:S04]  /*2a10*/  LDS R79, [R16+0x38] ;  /* 0x00003800104f7984 */ /* 0x000fe80000000800 */
[----:B------:R-:W-:Y:S01]  /*2a20*/  LDS R78, [R16+0x3c] ;  /* 0x00003c00104e7984 */ /* 0x000fe20000000800 */
[----:B------:R-:W-:Y:S01]  /*2a30*/  BAR.SYNC.DEFER_BLOCKING 0x0 ;  /* 0x0000000000007b1d */ /* 0x000fe20000010000 */
[----:B-1----:R-:W-:-:S02]  /*2a40*/  MOV R45, RZ ;  /* 0x000000ff002d7202 */ /* 0x002fc40000000f00 */
[----:B--2---:R-:W-:-:S03]  /*2a50*/  CS2R R46, SRZ ;  /* 0x00000000002e7805 */ /* 0x004fc6000001ff00 */
[----:B------:R1:W2:Y:S01]  /*2a60*/  @!P0 LDG.E R54, desc[UR24][R42.64] ;  /* 0x000000182a368981 */ /* 0x0002a2000c1e1900 */
[----:B------:R-:W-:-:S03]  /*2a70*/  ISETP.GE.AND P0, PT, R158, UR57, PT ;  /* 0x000000399e007c0c */ /* 0x000fc6000bf06270 */
[----:B------:R-:W2:Y:S01]  /*2a80*/  @!P1 LDG.E R46, desc[UR24][R38.64+-0x1f00] ;  /* 0xffe10018262e9981 */ /* 0x000ea2000c1e1900 */
[----:B------:R-:W-:Y:S02]  /*2a90*/  ISETP.GE.AND P1, PT, R147, UR57, PT ;  /* 0x0000003993007c0c */ /* 0x000fe4000bf26270 */
[----:B---3--:R-:W-:Y:S02]  /*2aa0*/  CS2R R48, SRZ ;  /* 0x0000000000307805 */ /* 0x008fe4000001ff00 */
[----:B----4-:R-:W-:Y:S02]  /*2ab0*/  CS2R R50, SRZ ;  /* 0x0000000000327805 */ /* 0x010fe4000001ff00 */
[----:B-----5:R-:W-:Y:S01]  /*2ac0*/  CS2R R52, SRZ ;  /* 0x0000000000347805 */ /* 0x020fe2000001ff00 */
[----:B------:R-:W3:Y:S04]  /*2ad0*/  @!P3 LDG.E R90, desc[UR24][R38.64+-0x1a00] ;  /* 0xffe60018265ab981 */ /* 0x000ee8000c1e1900 */
[----:B------:R-:W4:Y:S04]  /*2ae0*/  @!P4 LDG.E R89, desc[UR24][R38.64+-0x1980] ;  /* 0xffe680182659c981 */ /* 0x000f28000c1e1900 */
[----:B------:R-:W5:Y:S01]  /*2af0*/  @!P0 LDG.E R45, desc[UR24][R38.64+-0x1f80] ;  /* 0xffe08018262d8981 */ /* 0x000f62000c1e1900 */
[----:B------:R-:W-:-:S03]  /*2b00*/  ISETP.GE.AND P0, PT, R148, UR57, PT ;  /* 0x0000003994007c0c */ /* 0x000fc6000bf06270 */
[----:B------:R-:W3:Y:S01]  /*2b10*/  @!P1 LDG.E R48, desc[UR24][R38.64+-0x1e00] ;  /* 0xffe2001826309981 */ /* 0x000ee2000c1e1900 */
[----:B------:R-:W-:-:S03]  /*2b20*/  ISETP.GE.AND P1, PT, R151, UR57, PT ;  /* 0x0000003997007c0c */ /* 0x000fc6000bf26270 */
[----:B------:R-:W4:Y:S04]  /*2b30*/  @!P5 LDG.E R92, desc[UR24][R38.64+-0x1900] ;  /* 0xffe70018265cd981 */ /* 0x000f28000c1e1900 */
[----:B------:R-:W4:Y:S04]  /*2b40*/  @!P6 LDG.E R91, desc[UR24][R38.64+-0x1880] ;  /* 0xffe78018265be981 */ /* 0x000f28000c1e1900 */
[----:B------:R-:W3:Y:S01]  /*2b50*/  @!P0 LDG.E R47, desc[UR24][R38.64+-0x1e80] ;  /* 0xffe18018262f8981 */ /* 0x000ee2000c1e1900 */
[----:B------:R-:W-:-:S03]  /*2b60*/  ISETP.GE.AND P0, PT, R152, UR57, PT ;  /* 0x0000003998007c0c */ /* 0x000fc6000bf06270 */
[----:B------:R-:W4:Y:S01]  /*2b70*/  @!P1 LDG.E R50, desc[UR24][R38.64+-0x1d00] ;  /* 0xffe3001826329981 */ /* 0x000f22000c1e1900 */
[----:B------:R-:W-:-:S09]  /*2b80*/  ISETP.GE.AND P1, PT, R149, UR57, PT ;  /* 0x0000003995007c0c */ /* 0x000fd2000bf26270 */
[----:B------:R-:W4:Y:S01]  /*2b90*/  @!P0 LDG.E R49, desc[UR24][R38.64+-0x1d80] ;  /* 0xffe2801826318981 */ /* 0x000f22000c1e1900 */
[----:B------:R-:W-:-:S03]  /*2ba0*/  ISETP.GE.AND P0, PT, R150, UR57, PT ;  /* 0x0000003996007c0c */ /* 0x000fc6000bf06270 */
[----:B------:R-:W4:Y:S01]  /*2bb0*/  @!P1 LDG.E R52, desc[UR24][R38.64+-0x1c00] ;  /* 0xffe4001826349981 */ /* 0x000f22000c1e1900 */
[----:B------:R-:W-:Y:S01]  /*2bc0*/  ISETP.NE.AND P1, PT, R87, RZ, PT ;  /* 0x000000ff5700720c */ /* 0x000fe20003f25270 */
[----:B------:R-:W-:-:S08]  /*2bd0*/  HFMA2.MMA R87, -RZ, RZ, 0, 0 ;  /* 0x00000000ff577435 */ /* 0x000fd000000001ff */
[----:B------:R-:W4:Y:S01]  /*2be0*/  @!P0 LDG.E R51, desc[UR24][R38.64+-0x1c80] ;  /* 0xffe3801826338981 */ /* 0x000f22000c1e1900 */
[----:B------:R-:W-:-:S03]  /*2bf0*/  ISETP.GE.AND P0, PT, R157, UR57, PT ;  /* 0x000000399d007c0c */ /* 0x000fc6000bf06270 */
[----:B------:R-:W4:Y:S04]  /*2c00*/  @!P1 LDG.E R88, desc[UR24][R38.64+-0x1b00] ;  /* 0xffe5001826589981 */ /* 0x000f28000c1e1900 */
[----:B------:R-:W4:Y:S06]  /*2c10*/  @!P2 LDG.E R87, desc[UR24][R38.64+-0x1a80] ;  /* 0xffe580182657a981 */ /* 0x000f2c000c1e1900 */
[----:B------:R1:W4:Y:S01]  /*2c20*/  @!P0 LDG.E R53, desc[UR24][R38.64+-0x1b80] ;  /* 0xffe4801826358981 */ /* 0x000322000c1e1900 */
[----:B0-----:R-:W-:Y:S01]  /*2c30*/  FMUL.FTZ R0, R115, -1.4426950216293334961 ;  /* 0xbfb8aa3b73007820 */ /* 0x001fe20000410000 */
[----:B------:R-:W-:-:S03]  /*2c40*/  FMUL.FTZ R2, R113, -1.4426950216293334961 ;  /* 0xbfb8aa3b71027820 */ /* 0x000fc60000410000 */
[----:B------:R-:W0:Y:S01]  /*2c50*/  MUFU.EX2 R93, R0 ;  /* 0x00000000005d7308 */ /* 0x000e220000000800 */
[----:B------:R-:W-:-:S07]  /*2c60*/  FMUL.FTZ R36, R71, -1.4426950216293334961 ;  /* 0xbfb8aa3b47247820 */ /* 0x000fce0000410000 */
[----:B------:R-:W0:Y:S01]  /*2c70*/  MUFU.EX2 R94, R2 ;  /* 0x00000002005e7308 */ /* 0x000e220000000800 */
[----:B-1----:R-:W-:Y:S01]  /*2c80*/  FMUL.FTZ R42, R73, -1.4426950216293334961 ;  /* 0xbfb8aa3b492a7820 */ /* 0x002fe20000410000 */
[----:B------:R-:W-:Y:S01]  /*2c90*/  FMUL.FTZ R44, R74, -1.4426950216293334961 ;  /* 0xbfb8aa3b4a2c7820 */ /* 0x000fe20000410000 */
[----:B------:R-:W-:-:S05]  /*2ca0*/  FMUL.FTZ R41, R86, -1.4426950216293334961 ;  /* 0xbfb8aa3b56297820 */ /* 0x000fca0000410000 */
[----:B------:R-:W1:Y:S01]  /*2cb0*/  MUFU.EX2 R95, R36 ;  /* 0x00000024005f7308 */ /* 0x000e620000000800 */
[----:B------:R-:W-:Y:S01]  /*2cc0*/  FMUL.FTZ R40, R85, -1.4426950216293334961 ;  /* 0xbfb8aa3b55287820 */ /* 0x000fe20000410000 */
[----:B0-----:R-:W-:Y:S01]  /*2cd0*/  FADD.FTZ R93, R93, 1 ;  /* 0x3f8000005d5d7421 */ /* 0x001fe20000010000 */
[----:B------:R-:W-:Y:S01]  /*2ce0*/  FMUL.FTZ R37, R72, -1.4426950216293334961 ;  /* 0xbfb8aa3b48257820 */ /* 0x000fe20000410000 */
[----:B------:R-:W-:-:S04]  /*2cf0*/  FMUL.FTZ R43, R75, -1.4426950216293334961 ;  /* 0xbfb8aa3b4b2b7820 */ /* 0x000fc80000410000 */
[----:B------:R-:W0:Y:S01]  /*2d00*/  MUFU.EX2 R97, R42 ;  /* 0x0000002a00617308 */ /* 0x000e220000000800 */
[----:B------:R-:W-:-:S07]  /*2d10*/  FADD.FTZ R94, R94, 1 ;  /* 0x3f8000005e5e7421 */ /* 0x000fce0000010000 */
[----:B------:R-:W0:Y:S01]  /*2d20*/  MUFU.EX2 R44, R44 ;  /* 0x0000002c002c7308 */ /* 0x000e220000000800 */
[----:B-1----:R-:W-:-:S07]  /*2d30*/  FADD.FTZ R95, R95, 1 ;  /* 0x3f8000005f5f7421 */ /* 0x002fce0000010000 */
[----:B------:R-:W-:Y:S08]  /*2d40*/  MUFU.EX2 R41, R41 ;  /* 0x0000002900297308 */ /* 0x000ff00000000800 */
[----:B------:R-:W1:Y:S08]  /*2d50*/  MUFU.RCP R120, R93 ;  /* 0x0000005d00787308 */ /* 0x000e700000001000 */
[----:B------:R-:W-:Y:S08]  /*2d60*/  MUFU.EX2 R40, R40 ;  /* 0x0000002800287308 */ /* 0x000ff00000000800 */
[----:B------:R-:W1:Y:S08]  /*2d70*/  MUFU.EX2 R96, R37 ;  /* 0x0000002500607308 */ /* 0x000e700000000800 */
[----:B------:R-:W-:Y:S01]  /*2d80*/  MUFU.RCP R119, R94 ;  /* 0x0000005e00777308 */ /* 0x000fe20000001000 */
[----:B------:R-:W-:-:S07]  /*2d90*/  FMUL.FTZ R39, R84, -1.4426950216293334961 ;  /* 0xbfb8aa3b54277820 */ /* 0x000fce0000410000 */
[----:B------:R-:W1:Y:S01]  /*2da0*/  MUFU.EX2 R43, R43 ;  /* 0x0000002b002b7308 */ /* 0x000e620000000800 */
[----:B0-----:R-:W-:-:S07]  /*2db0*/  FADD.FTZ R97, R97, 1 ;  /* 0x3f80000061617421 */ /* 0x001fce0000010000 */
[----:B------:R-:W-:Y:S01]  /*2dc0*/  MUFU.RCP R118, R95 ;  /* 0x0000005f00767308 */ /* 0x000fe20000001000 */
[----:B------:R-:W-:Y:S01]  /*2dd0*/  FADD.FTZ R114, R44, 1 ;  /* 0x3f8000002c727421 */ /* 0x000fe20000010000 */
[----:B-1----:R-:W-:Y:S01]  /*2de0*/  FADD.FTZ R44, -R120, 1 ;  /* 0x3f800000782c7421 */ /* 0x002fe20000010100 */
[----:B------:R-:W-:-:S05]  /*2df0*/  FADD.FTZ R96, R96, 1 ;  /* 0x3f80000060607421 */ /* 0x000fca0000010000 */
[----:B------:R-:W0:Y:S01]  /*2e00*/  MUFU.EX2 R39, R39 ;  /* 0x0000002700277308 */ /* 0x000e220000000800 */
[----:B------:R-:W-:Y:S01]  /*2e10*/  FFMA.FTZ R44, R115, R44, 1 ;  /* 0x3f800000732c7423 */ /* 0x000fe2000001002c */
[----:B------:R-:W-:-:S06]  /*2e20*/  FADD.FTZ R112, R43, 1 ;  /* 0x3f8000002b707421 */ /* 0x000fcc0000010000 */
[----:B------:R1:W1:Y:S01]  /*2e30*/  MUFU.RCP R116, R97 ;  /* 0x0000006100747308 */ /* 0x0002620000001000 */
[----:B------:R-:W-:-:S07]  /*2e40*/  FMUL.FTZ R38, R83, -1.4426950216293334961 ;  /* 0xbfb8aa3b53267820 */ /* 0x000fce0000410000 */
[----:B------:R-:W1:Y:S01]  /*2e50*/  MUFU.RCP R117, R96 ;  /* 0x0000006000757308 */ /* 0x000e620000001000 */
[----:B------:R-:W-:-:S07]  /*2e60*/  FMUL.FTZ R37, R82, -1.4426950216293334961 ;  /* 0xbfb8aa3b52257820 */ /* 0x000fce0000410000 */
[----:B------:R-:W1:Y:S08]  /*2e70*/  MUFU.RCP R114, R114 ;  /* 0x0000007200727308 */ /* 0x000e700000001000 */
[----:B------:R-:W1:Y:S08]  /*2e80*/  MUFU.EX2 R38, R38 ;  /* 0x0000002600267308 */ /* 0x000e700000000800 */
[----:B------:R-:W1:Y:S01]  /*2e90*/  MUFU.EX2 R37, R37 ;  /* 0x0000002500257308 */ /* 0x000e620000000800 */
[----:B--2---:R-:W-:Y:S04]  /*2ea0*/  STS [R33], R54 ;  /* 0x0000003621007388 */ /* 0x004fe80000000800 */
[----:B-----5:R-:W-:Y:S04]  /*2eb0*/  STS [R32+0x80], R45 ;  /* 0x0000802d20007388 */ /* 0x020fe80000000800 */
[----:B------:R-:W-:Y:S04]  /*2ec0*/  STS [R31+0x100], R46 ;  /* 0x0001002e1f007388 */ /* 0x000fe80000000800 */
[----:B---3--:R-:W-:Y:S04]  /*2ed0*/  STS [R30+0x180], R47 ;  /* 0x0001802f1e007388 */ /* 0x008fe80000000800 */
[----:B------:R-:W-:Y:S04]  /*2ee0*/  STS [R29+0x200], R48 ;  /* 0x000200301d007388 */ /* 0x000fe80000000800 */
[----:B----4-:R-:W-:Y:S04]  /*2ef0*/  STS [R28+0x280], R49 ;  /* 0x000280311c007388 */ /* 0x010fe80000000800 */
        /* <DEDUP_REMOVED lines=9> */
[----:B------:R-:W-:Y:S01]  /*2f90*/  STS [R18+0x780], R91 ;  /* 0x0007805b12007388 */ /* 0x000fe20000000800 */
[----:B------:R-:W-:-:S03]  /*2fa0*/  NOP ;  /* 0x0000000000007918 */ /* 0x000fc60000000000 */
[----:B------:R-:W3:Y:S04]  /*2fb0*/  LDS R54, [R16] ;  /* 0x0000000010367984 */ /* 0x000ee80000000800 */
[----:B------:R-:W4:Y:S04]  /*2fc0*/  LDS R53, [R16+0x4] ;  /* 0x0000040010357984 */ /* 0x000f280000000800 */
[----:B------:R-:W5:Y:S04]  /*2fd0*/  LDS R52, [R16+0x8] ;  /* 0x0000080010347984 */ /* 0x000f680000000800 */
[----:B------:R-:W1:Y:S04]  /*2fe0*/  LDS R50, [R16+0x10] ;  /* 0x0000100010327984 */ /* 0x000e680000000800 */
[----:B------:R-:W1:Y:S04]  /*2ff0*/  LDS R51, [R16+0xc] ;  /* 0x00000c0010337984 */ /* 0x000e680000000800 */
[----:B------:R-:W1:Y:S01]  /*3000*/  LDS R49, [R16+0x14] ;  /* 0x0000140010317984 */ /* 0x000e620000000800 */
[----:B--2---:R-:W-:Y:S01]  /*3010*/  FADD.FTZ R87, R41, 1 ;  /* 0x3f80000029577421 */ /* 0x004fe20000010000 */
[----:B------:R-:W-:Y:S01]  /*3020*/  FADD.FTZ R88, R40, 1 ;  /* 0x3f80000028587421 */ /* 0x000fe20000010000 */
[----:B------:R-:W-:Y:S01]  /*3030*/  FADD.FTZ R40, -R119, 1 ;  /* 0x3f80000077287421 */ /* 0x000fe20000010100 */
[----:B------:R-:W2:Y:S03]  /*3040*/  LDS R46, [R16+0x20] ;  /* 0x00002000102e7984 */ /* 0x000ea60000000800 */
[----:B------:R-:W-:Y:S01]  /*3050*/  FFMA.FTZ R45, R113, R40, 1 ;  /* 0x3f800000712d7423 */ /* 0x000fe20000010028 */
[----:B------:R-:W2:Y:S01]  /*3060*/  LDS R48, [R16+0x18] ;  /* 0x0000180010307984 */ /* 0x000ea20000000800 */
[----:B0-----:R-:W-:-:S03]  /*3070*/  FADD.FTZ R92, R39, 1 ;  /* 0x3f800000275c7421 */ /* 0x001fc60000010000 */
[----:B------:R-:W0:Y:S01]  /*3080*/  LDS R47, [R16+0x1c] ;  /* 0x00001c00102f7984 */ /* 0x000e220000000800 */
[----:B---3--:R-:W-:-:S04]  /*3090*/  FMUL.FTZ R41, R70, R54 ;  /* 0x0000003646297220 */ /* 0x008fc80000410000 */
[----:B------:R-:W-:Y:S01]  /*30a0*/  FMUL.FTZ R41, R120, R41 ;  /* 0x0000002978297220 */ /* 0x000fe20000410000 */
[----:B----4-:R-:W-:-:S03]  /*30b0*/  FMUL.FTZ R40, R69, R53 ;  /* 0x0000003545287220 */ /* 0x010fc60000410000 */
[----:B------:R-:W-:Y:S01]  /*30c0*/  FMUL.FTZ R43, R41, R44 ;  /* 0x0000002c292b7220 */ /* 0x000fe20000410000 */
[----:B------:R-:W-:Y:S01]  /*30d0*/  FADD.FTZ R44, -R118, 1 ;  /* 0x3f800000762c7421 */ /* 0x000fe20000010100 */
[----:B-----5:R-:W-:Y:S01]  /*30e0*/  FMUL.FTZ R41, R68, R52 ;  /* 0x0000003444297220 */ /* 0x020fe20000410000 */
[----:B------:R-:W-:Y:S02]  /*30f0*/  FMUL.FTZ R40, R119, R40 ;  /* 0x0000002877287220 */ /* 0x000fe40000410000 */
[----:B------:R-:W-:Y:S01]  /*3100*/  FFMA.FTZ R44, R71, R44, 1 ;  /* 0x3f800000472c7423 */ /* 0x000fe2000001002c */
[----:B------:R-:W-:Y:S01]  /*3110*/  FMUL.FTZ R41, R118, R41 ;  /* 0x0000002976297220 */ /* 0x000fe20000410000 */
[----:B------:R-:W-:Y:S01]  /*3120*/  FMUL.FTZ R45, R40, R45 ;  /* 0x0000002d282d7220 */ /* 0x000fe20000410000 */
[----:B-1----:R-:W-:Y:S01]  /*3130*/  FMUL.FTZ R39, R66, R50 ;  /* 0x0000003242277220 */ /* 0x002fe20000410000 */
[----:B------:R-:W1:Y:S01]  /*3140*/  LDS R40, [R16+0x28] ;  /* 0x0000280010287984 */ /* 0x000e620000000800 */
[----:B------:R-:W-:Y:S01]  /*3150*/  FMUL.FTZ R97, R41, R44 ;  /* 0x0000002c29617220 */ /* 0x000fe20000410000 */
[C---:B------:R-:W-:Y:S01]  /*3160*/  FADD.FTZ R44, -R116.reuse, 1 ;  /* 0x3f800000742c7421 */ /* 0x040fe20000010100 */
[----:B------:R-:W3:Y:S01]  /*3170*/  MUFU.RCP R112, R112 ;  /* 0x0000007000707308 */ /* 0x000ee20000001000 */
[----:B------:R-:W-:Y:S01]  /*3180*/  FMUL.FTZ R39, R116, R39 ;  /* 0x0000002774277220 */ /* 0x000fe20000410000 */
[----:B------:R-:W-:Y:S01]  /*3190*/  FADD.FTZ R89, -R117, 1 ;  /* 0x3f80000075597421 */ /* 0x000fe20000010100 */
[----:B------:R-:W-:Y:S01]  /*31a0*/  FFMA.FTZ R44, R73, R44, 1 ;  /* 0x3f800000492c7423 */ /* 0x000fe2000001002c */
[----:B------:R-:W-:Y:S01]  /*31b0*/  FMUL.FTZ R90, R67, R51 ;  /* 0x00000033435a7220 */ /* 0x000fe20000410000 */
[----:B------:R-:W4:Y:S03]  /*31c0*/  LDS R41, [R16+0x24] ;  /* 0x0000240010297984 */ /* 0x000f260000000800 */
[----:B------:R-:W5:Y:S01]  /*31d0*/  MUFU.RCP R87, R87 ;  /* 0x0000005700577308 */ /* 0x000f620000001000 */
[----:B------:R-:W-:Y:S01]  /*31e0*/  FMUL.FTZ R101, R39, R44 ;  /* 0x0000002c27657220 */ /* 0x000fe20000410000 */
[----:B------:R-:W-:Y:S01]  /*31f0*/  FFMA.FTZ R89, R72, R89, 1 ;  /* 0x3f80000048597423 */ /* 0x000fe20000010059 */
[----:B------:R-:W-:Y:S01]  /*3200*/  FMUL.FTZ R90, R117, R90 ;  /* 0x0000005a755a7220 */ /* 0x000fe20000410000 */
[----:B------:R-:W4:Y:S01]  /*3210*/  LDS R39, [R16+0x2c] ;  /* 0x00002c0010277984 */ /* 0x000f220000000800 */
[----:B------:R-:W-:Y:S01]  /*3220*/  FMUL.FTZ R36, R81, -1.4426950216293334961 ;  /* 0xbfb8aa3b51247820 */ /* 0x000fe20000410000 */
[----:B------:R-:W-:Y:S01]  /*3230*/  FMUL.FTZ R0, R80, -1.4426950216293334961 ;  /* 0xbfb8aa3b50007820 */ /* 0x000fe20000410000 */
[----:B------:R-:W-:Y:S01]  /*3240*/  FADD.FTZ R93, -R114, 1 ;  /* 0x3f800000725d7421 */ /* 0x000fe20000010100 */
[----:B------:R-:W-:Y:S01]  /*3250*/  FMUL.FTZ R91, R65, R49 ;  /* 0x00000031415b7220 */ /* 0x000fe20000410000 */
[----:B------:R-:W2:Y:S01]  /*3260*/  MUFU.RCP R88, R88 ;  /* 0x0000005800587308 */ /* 0x000ea20000001000 */
[----:B------:R-:W-:Y:S01]  /*3270*/  FMUL.FTZ R99, R90, R89 ;  /* 0x000000595a637220 */ /* 0x000fe20000410000 */
[----:B------:R-:W-:Y:S01]  /*3280*/  FADD.FTZ R90, R38, 1 ;  /* 0x3f800000265a7421 */ /* 0x000fe20000010000 */
[----:B------:R-:W-:Y:S01]  /*3290*/  FFMA.FTZ R38, R74, R93, 1 ;  /* 0x3f8000004a267423 */ /* 0x000fe2000001005d */
[----:B------:R-:W-:Y:S01]  /*32a0*/  FMUL.FTZ R91, R114, R91 ;  /* 0x0000005b725b7220 */ /* 0x000fe20000410000 */
[----:B------:R-:W-:-:S03]  /*32b0*/  FADD.FTZ R96, R37, 1 ;  /* 0x3f80000025607421 */ /* 0x000fc60000010000 */
[----:B------:R-:W-:Y:S01]  /*32c0*/  MUFU.EX2 R36, R36 ;  /* 0x0000002400247308 */ /* 0x000fe20000000800 */
[----:B------:R-:W-:Y:S01]  /*32d0*/  FMUL.FTZ R103, R91, R38 ;  /* 0x000000265b677220 */ /* 0x000fe20000410000 */
[----:B---3--:R-:W-:Y:S01]  /*32e0*/  FADD.FTZ R38, -R112, 1 ;  /* 0x3f80000070267421 */ /* 0x008fe20000010100 */
[----:B-----5:R-:W-:-:S05]  /*32f0*/  FADD.FTZ R37, -R87, 1 ;  /* 0x3f80000057257421 */ /* 0x020fca0000010100 */
[----:B------:R-:W3:Y:S01]  /*3300*/  MUFU.EX2 R0, R0 ;  /* 0x0000000000007308 */ /* 0x000ee20000000800 */
[----:B------:R-:W-:Y:S01]  /*3310*/  FMUL.FTZ R2, R79, -1.4426950216293334961 ;  /* 0xbfb8aa3b4f027820 */ /* 0x000fe20000410000 */
[----:B------:R-:W-:Y:S01]  /*3320*/  FFMA.FTZ R44, R75, R38, 1 ;  /* 0x3f8000004b2c7423 */ /* 0x000fe20000010026 */
[----:B------:R-:W-:Y:S01]  /*3330*/  FFMA.FTZ R107, R86, R37, 1 ;  /* 0x3f800000566b7423 */ /* 0x000fe20000010025 */
[----:B------:R-:W5:Y:S04]  /*3340*/  LDS R38, [R16+0x30] ;  /* 0x0000300010267984 */ /* 0x000f680000000800 */
[----:B------:R-:W1:Y:S01]  /*3350*/  MUFU.RCP R90, R90 ;  /* 0x0000005a005a7308 */ /* 0x000e620000001000 */
[----:B------:R-:W5:Y:S01]  /*3360*/  LDS R37, [R16+0x34] ;  /* 0x0000340010257984 */ /* 0x000f620000000800 */
[----:B--2---:R-:W-:Y:S01]  /*3370*/  FADD.FTZ R94, -R88, 1 ;  /* 0x3f800000585e7421 */ /* 0x004fe20000010100 */
[----:B------:R-:W-:-:S05]  /*3380*/  FMUL.FTZ R95, R62, R46 ;  /* 0x0000002e3e5f7220 */ /* 0x000fca0000410000 */
[----:B------:R0:W2:Y:S01]  /*3390*/  MUFU.RCP R89, R92 ;  /* 0x0000005c00597308 */ /* 0x0000a20000001000 */
[----:B------:R-:W-:Y:S01]  /*33a0*/  FMUL.FTZ R42, R78, -1.4426950216293334961 ;  /* 0xbfb8aa3b4e2a7820 */ /* 0x000fe20000410000 */
[----:B------:R-:W-:Y:S01]  /*33b0*/  FMUL.FTZ R93, R64, R48 ;  /* 0x00000030405d7220 */ /* 0x000fe20000410000 */
[----:B------:R-:W-:Y:S01]  /*33c0*/  FFMA.FTZ R94, R85, R94, 1 ;  /* 0x3f800000555e7423 */ /* 0x000fe2000001005e */
[----:B------:R-:W-:Y:S01]  /*33d0*/  FMUL.FTZ R95, R88, R95 ;  /* 0x0000005f585f7220 */ /* 0x000fe20000410000 */
[----:B---3--:R-:W-:Y:S02]  /*33e0*/  FADD.FTZ R98, R0, 1 ;  /* 0x3f80000000627421 */ /* 0x008fe40000010000 */
[----:B------:R-:W-:Y:S01]  /*33f0*/  LDS R0, [R16+0x3c] ;  /* 0x00003c0010007984 */ /* 0x000fe20000000800 */
[----:B------:R-:W3:Y:S01]  /*3400*/  MUFU.EX2 R2, R2 ;  /* 0x0000000200027308 */ /* 0x000ee20000000800 */
[----:B------:R-:W-:-:S07]  /*3410*/  FMUL.FTZ R93, R112, R93 ;  /* 0x0000005d705d7220 */ /* 0x000fce0000410000 */
[----:B------:R4:W5:Y:S01]  /*3420*/  MUFU.RCP R91, R96 ;  /* 0x00000060005b7308 */ /* 0x0009620000001000 */
[----:B------:R-:W-:Y:S01]  /*3430*/  FMUL.FTZ R109, R95, R94 ;  /* 0x0000005e5f6d7220 */ /* 0x000fe20000410000 */
[----:B0-----:R-:W-:Y:S01]  /*3440*/  FMUL.FTZ R92, R63, R47 ;  /* 0x0000002f3f5c7220 */ /* 0x001fe20000410000 */
[----:B-1----:R-:W-:Y:S01]  /*3450*/  FADD.FTZ R94, -R90, 1 ;  /* 0x3f8000005a5e7421 */ /* 0x002fe20000010100 */
[----:B------:R-:W-:Y:S01]  /*3460*/  FMUL.FTZ R95, R60, R40 ;  /* 0x000000283c5f7220 */ /* 0x000fe20000410000 */
[----:B----4-:R-:W-:Y:S02]  /*3470*/  FADD.FTZ R96, R36, 1 ;  /* 0x3f80000024607421 */ /* 0x010fe40000010000 */
[----:B------:R-:W0:Y:S01]  /*3480*/  LDS R36, [R16+0x38] ;  /* 0x0000380010247984 */ /* 0x000e220000000800 */
[----:B------:R-:W1:Y:S01]  /*3490*/  MUFU.EX2 R42, R42 ;  /* 0x0000002a002a7308 */ /* 0x000e620000000800 */
[----:B------:R-:W-:Y:S01]  /*34a0*/  FMUL.FTZ R105, R93, R44 ;  /* 0x0000002c5d697220 */ /* 0x000fe20000410000 */
[----:B------:R-:W-:Y:S01]  /*34b0*/  FMUL.FTZ R92, R87, R92 ;  /* 0x0000005c575c7220 */ /* 0x000fe20000410000 */
[----:B--2---:R-:W-:Y:S01]  /*34c0*/  FADD.FTZ R93, -R89, 1 ;  /* 0x3f800000595d7421 */ /* 0x004fe20000010100 */
[----:B------:R-:W-:Y:S01]  /*34d0*/  FFMA.FTZ R94, R83, R94, 1 ;  /* 0x3f800000535e7423 */ /* 0x000fe2000001005e */
[----:B------:R-:W-:Y:S01]  /*34e0*/  FMUL.FTZ R95, R90, R95 ;  /* 0x0000005f5a5f7220 */ /* 0x000fe20000410000 */
[----:B------:R-:W-:Y:S01]  /*34f0*/  FMUL.FTZ R44, R61, R41 ;  /* 0x000000293d2c7220 */ /* 0x000fe20000410000 */
[----:B------:R-:W-:Y:S01]  /*3500*/  FMUL.FTZ R107, R92, R107 ;  /* 0x0000006b5c6b7220 */ /* 0x000fe20000410000 */
[----:B------:R-:W-:Y:S01]  /*3510*/  FFMA.FTZ R111, R84, R93, 1 ;  /* 0x3f800000546f7423 */ /* 0x000fe2000001005d */
[----:B------:R-:W-:Y:S01]  /*3520*/  FMUL.FTZ R121, R95, R94 ;  /* 0x0000005e5f797220 */ /* 0x000fe20000410000 */
[----:B---3--:R-:W-:Y:S01]  /*3530*/  FADD.FTZ R94, R2, 1 ;  /* 0x3f800000025e7421 */ /* 0x008fe20000010000 */
[----:B-----5:R-:W-:Y:S01]  /*3540*/  FADD.FTZ R95, -R91, 1 ;  /* 0x3f8000005b5f7421 */ /* 0x020fe20000010100 */
[----:B------:R-:W2:Y:S01]  /*3550*/  MUFU.RCP R92, R96 ;  /* 0x00000060005c7308 */ /* 0x000ea20000001000 */
[----:B------:R-:W-:Y:S01]  /*3560*/  FMUL.FTZ R44, R89, R44 ;  /* 0x0000002c592c7220 */ /* 0x000fe20000410000 */
[----:B------:R-:W-:Y:S01]  /*3570*/  FMUL.FTZ R2, R59, R39 ;  /* 0x000000273b027220 */ /* 0x000fe20000410000 */
[----:B------:R-:W-:Y:S01]  /*3580*/  FFMA.FTZ R95, R82, R95, 1 ;  /* 0x3f800000525f7423 */ /* 0x000fe2000001005f */
[----:B------:R-:W-:Y:S01]  /*3590*/  BAR.SYNC.DEFER_BLOCKING 0x0 ;  /* 0x0000000000007b1d */ /* 0x000fe20000010000 */
[----:B------:R-:W-:Y:S01]  /*35a0*/  FMUL.FTZ R111, R44, R111 ;  /* 0x0000006f2c6f7220 */ /* 0x000fe20000410000 */
[----:B------:R-:W-:-:S04]  /*35b0*/  FMUL.FTZ R2, R91, R2 ;  /* 0x000000025b027220 */ /* 0x000fc80000410000 */
[----:B------:R-:W3:Y:S01]  /*35c0*/  MUFU.RCP R93, R98 ;  /* 0x00000062005d7308 */ /* 0x000ee20000001000 */
[----:B-1----:R-:W-:Y:S01]  /*35d0*/  FADD.FTZ R44, R42, 1 ;  /* 0x3f8000002a2c7421 */ /* 0x002fe20000010000 */
[----:B------:R-:W-:-:S06]  /*35e0*/  FMUL.FTZ R123, R2, R95 ;  /* 0x0000005f027b7220 */ /* 0x000fcc0000410000 */
[----:B------:R-:W1:Y:S08]  /*35f0*/  MUFU.RCP R94, R94 ;  /* 0x0000005e005e7308 */ /* 0x000e700000001000 */
[----:B------:R-:W4:Y:S01]  /*3600*/  MUFU.RCP R95, R44 ;  /* 0x0000002c005f7308 */ /* 0x000f220000001000 */
[----:B--2---:R-:W-:Y:S01]  /*3610*/  FADD.FTZ R42, -R92, 1 ;  /* 0x3f8000005c2a7421 */ /* 0x004fe20000010100 */
[----:B---3--:R-:W-:Y:S01]  /*3620*/  FADD.FTZ R127, -R93, 1 ;  /* 0x3f8000005d7f7421 */ /* 0x008fe20000010100 */
[----:B------:R-:W-:Y:S01]  /*3630*/  FMUL.FTZ R125, R58, R38 ;  /* 0x000000263a7d7220 */ /* 0x000fe20000410000 */
[----:B------:R-:W-:Y:S01]  /*3640*/  FMUL.FTZ R2, R57, R37 ;  /* 0x0000002539027220 */ /* 0x000fe20000410000 */
[----:B------:R-:W-:Y:S01]  /*3650*/  FFMA.FTZ R42, R81, R42, 1 ;  /* 0x3f800000512a7423 */ /* 0x000fe2000001002a */
[----:B------:R-:W-:Y:S01]  /*3660*/  FFMA.FTZ R127, R80, R127, 1 ;  /* 0x3f800000507f7423 */ /* 0x000fe2000001007f */
[----:B------:R-:W-:Y:S01]  /*3670*/  FMUL.FTZ R125, R92, R125 ;  /* 0x0000007d5c7d7220 */ /* 0x000fe20000410000 */
[----:B------:R-:W-:Y:S01]  /*3680*/  FMUL.FTZ R2, R93, R2 ;  /* 0x000000025d027220 */ /* 0x000fe20000410000 */
[----:B0-----:R-:W-:-:S02]  /*3690*/  FMUL.FTZ R129, R56, R36 ;  /* 0x0000002438817220 */ /* 0x001fc40000410000 */
[----:B------:R-:W-:Y:S01]  /*36a0*/  FMUL.FTZ R125, R125, R42 ;  /* 0x0000002a7d7d7220 */ /* 0x000fe20000410000 */
[----:B------:R-:W-:Y:S01]  /*36b0*/  FMUL.FTZ R127, R2, R127 ;  /* 0x0000007f027f7220 */ /* 0x000fe20000410000 */
[C---:B-1----:R-:W-:Y:S01]  /*36c0*/  FADD.FTZ R2, -R94.reuse, 1 ;  /* 0x3f8000005e027421 */ /* 0x042fe20000010100 */
[----:B------:R-:W-:Y:S01]  /*36d0*/  FMUL.FTZ R42, R55, R0 ;  /* 0x00000000372a7220 */ /* 0x000fe20000410000 */
[----:B----4-:R-:W-:Y:S01]  /*36e0*/  FADD.FTZ R131, -R95, 1 ;  /* 0x3f8000005f837421 */ /* 0x010fe20000010100 */
        /* <DEDUP_REMOVED lines=65> */
[----:B------:R-:W-:Y:S01]  /*3b00*/  UIMAD UR30, UR12, UR29, UR28 ;  /* 0x0000001d0c1e72a4 */ /* 0x000fe2000f8e021c */
[----:B------:R-:W-:Y:S02]  /*3b10*/  VIADD R43, R43, UR27 ;  /* 0x0000001b2b2b7c36 */ /* 0x000fe40008000000 */
[----:B------:R-:W-:Y:S01]  /*3b20*/  ULDC.64 UR28, c[0x0][0x3e8] ;  /* 0x0000fa00001c7ab9 */ /* 0x000fe20000000a00 */
[----:B------:R-:W-:-:S05]  /*3b30*/  IMAD.WIDE.U32 R42, R44, UR12, R42 ;  /* 0x0000000c2c2a7c25 */ /* 0x000fca000f8e002a */
[----:B------:R-:W-:Y:S02]  /*3b40*/  IADD3 R43, R43, UR30, RZ ;  /* 0x0000001e2b2b7c10 */ /* 0x000fe4000fffe0ff */
[----:B------:R-:W-:-:S04]  /*3b50*/  LEA R44, P0, R42, UR28, 0x2 ;  /* 0x0000001c2a2c7c11 */ /* 0x000fc8000f8010ff */
[----:B------:R-:W-:-:S05]  /*3b60*/  LEA.HI.X R45, R42, UR29, R43, 0x2, P0 ;  /* 0x0000001d2a2d7c11 */ /* 0x000fca00080f142b */
[----:B------:R0:W-:Y:S04]  /*3b70*/  STG.E desc[UR24][R44.64], R121 ;  /* 0x000000792c007986 */ /* 0x0001e8000c101918 */
.L_x_1385:
[----:B------:R-:W-:Y:S05]  /*3b80*/  BSYNC B0 ;  /* 0x0000000000007941 */ /* 0x000fea0003800000 */
.L_x_1384:
        /* <DEDUP_REMOVED lines=17> */
[----:B0-----:R-:W-:Y:S01]  /*3ca0*/  LEA.HI.X R44, R76, UR27, R77, 0x2, P0 ;  /* 0x0000001b4c2c7c11 */ /* 0x001fe200080f144d */
[----:B------:R-:W-:Y:S01]  /*3cb0*/  IMAD.U32 R45, RZ, RZ, UR8 ;  /* 0x00000008ff2d7e24 */ /* 0x000fe2000f8e00ff */
[----:B------:R-:W-:Y:S01]  /*3cc0*/  LEA R42, P1, R43, R42, 0x2 ;  /* 0x0000002a2b2a7211 */ /* 0x000fe200078210ff */
[----:B------:R-:W-:Y:S01]  /*3cd0*/  FMUL.FTZ R74, R74, R114 ;  /* 0x000000724a4a7220 */ /* 0x000fe20000410000 */
[-C--:B------:R-:W-:Y:S01]  /*3ce0*/  ISETP.GE.AND P0, PT, R153, R111.reuse, PT ;  /* 0x0000006f9900720c */ /* 0x080fe20003f06270 */
        /* <DEDUP_REMOVED lines=50> */
[----:B------:R-:W-:-:S02]  /*4010*/  ULDC.64 UR8, c[0x0][0x320] ;  /* 0x0000c80000087ab9 */ /* 0x000fc40000000a00 */
        /* <DEDUP_REMOVED lines=45> */
[----:B------:R0:W-:Y:S03]  /*42f0*/  STS [R16+0x10], R73 ;  /* 0x0000104910007388 */ /* 0x0001e60000000800 */
[----:B------:R-:W-:Y:S01]  /*4300*/  UIADD3 UR7, UR27, UR29, URZ ;  /* 0x0000001d1b077290 */ /* 0x000fe2000fffe03f */
[----:B------:R-:W-:Y:S04]  /*4310*/  STS [R16], R43 ;  /* 0x0000002b10007388 */ /* 0x000fe80000000800 */
[----:B------:R-:W-:Y:S01]  /*4320*/  STS [R16+0x4], R45 ;  /* 0x0000042d10007388 */ /* 0x000fe20000000800 */
[----:B0-----:R-:W-:-:S03]  /*4330*/  MOV R73, UR57 ;  /* 0x0000003900497c02 */ /* 0x001fc60008000f00 */
        /* <DEDUP_REMOVED lines=49> */
.L_x_1388:
[----:B------:R-:W-:Y:S05]  /*4650*/  BSYNC B0 ;  /* 0x0000000000007941 */ /* 0x000fea0003800000 */
.L_x_1387:
        /* <DEDUP_REMOVED lines=13> */
[----:B0-----:R-:W-:Y:S01]  /*4730*/  IMAD.U32 R38, RZ, RZ, UR7 ;  /* 0x00000007ff267e24 */ /* 0x001fe2000f8e00ff */
[----:B------:R-:W-:-:S04]  /*4740*/  ISETP.GE.AND P5, PT, R159, R0, PT ;  /* 0x000000009f00720c */ /* 0x000fc80003fa6270 */
        /* <DEDUP_REMOVED lines=28> */
.L_x_1386:
[----:B------:R-:W2:Y:S01]  /*4910*/  LDL.LU R0, [R1+0x12c] ;  /* 0x00012c0001007983 */ /* 0x000ea20000300800 */
[----:B-1----:R-:W1:Y:S01]  /*4920*/  LDC R36, c[0x0][0x21c] ;  /* 0x00008700ff247b82 */ /* 0x002e620000000800 */
[----:B------:R-:W-:-:S05]  /*4930*/  FMUL.FTZ R38, R70, UR4 ;  /* 0x0000000446267c20 */ /* 0x000fca0008410000 */
[----:B------:R3:W-:Y:S02]  /*4940*/  STL [R1+0x100], R38 ;  /* 0x0001002601007387 */ /* 0x0007e40000100800 */
[----:B---3--:R-:W-:Y:S01]  /*4950*/  FMUL.FTZ R38, R128, UR4 ;  /* 0x0000000480267c20 */ /* 0x008fe20008410000 */
[----:B------:R-:W-:Y:S01]  /*4960*/  BAR.SYNC.DEFER_BLOCKING 0x0 ;  /* 0x0000000000007b1d */ /* 0x000fe20000010000 */
[----:B-1----:R-:W-:Y:S01]  /*4970*/  ISETP.GE.AND P0, PT, R36, 0x1, PT ;  /* 0x000000012400780c */ /* 0x002fe20003f06270 */
[----:B------:R-:W-:-:S05]  /*4980*/  FMUL.FTZ R36, R129, UR4 ;  /* 0x0000000481247c20 */ /* 0x000fca0008410000 */
[----:B------:R1:W-:Y:S02]  /*4990*/  STL [R1+0xfc], R36 ;  /* 0x0000fc2401007387 */ /* 0x0003e40000100800 */
[----:B-1----:R-:W-:Y:S01]  /*49a0*/  FMUL.FTZ R36, R66, UR4 ;  /* 0x0000000442247c20 */ /* 0x002fe20008410000 */
        /* <DEDUP_REMOVED lines=10> */
[----:B-1----:R-:W-:Y:S01]  /*4a50*/  FFMA.FTZ R0, R12, R64, R37 ;  /* 0x000000400c007223 */ /* 0x002fe20000010025 */
[----:B------:R-:W-:Y:S01]  /*4a60*/  FMUL.FTZ R37, R127, UR4 ;  /* 0x000000047f257c20 */ /* 0x000fe20008410000 */
[----:B--2---:R-:W-:-:S04]  /*4a70*/  FMUL.FTZ R38, R64, UR4 ;  /* 0x0000000440267c20 */ /* 0x004fc80008410000 */
[----:B------:R1:W-:Y:S01]  /*4a80*/  STL [R1+0xec], R37 ;  /* 0x0000ec2501007387 */ /* 0x0003e20000100800 */
[----:B---3--:R-:W-:-:S03]  /*4a90*/  FMUL.FTZ R36, R126, UR4 ;  /* 0x000000047e247c20 */ /* 0x008fc60008410000 */
        /* <DEDUP_REMOVED lines=13> */
[----:B---3--:R-:W-:-:S05]  /*4b70*/  FMUL.FTZ R36, R58, UR4 ;  /* 0x000000043a247c20 */ /* 0x008fca0008410000 */
[----:B------:R2:W-:Y:S01]  /*4b80*/  STL [R1+0xd0], R36 ;  /* 0x0000d02401007387 */ /* 0x0005e20000100800 */
[----:B-1----:R-:W-:Y:S01]  /*4b90*/  FFMA.FTZ R37, R9, R125, R0 ;  /* 0x0000007d09257223 */ /* 0x002fe20000010000 */
[----:B------:R-:W-:Y:S02]  /*4ba0*/  FMUL.FTZ R0, R121, UR4 ;  /* 0x0000000479007c20 */ /* 0x000fe40008410000 */
[----:B------:R-:W-:Y:S01]  /*4bb0*/  STL [R1+0xcc], R38 ;  /* 0x0000cc2601007387 */ /* 0x000fe20000100800 */
[----:B--2---:R-:W-:-:S05]  /*4bc0*/  FMUL.FTZ R36, R56, UR4 ;  /* 0x0000000438247c20 */ /* 0x004fca0008410000 */
[----:B------:R-:W-:Y:S04]  /*4bd0*/  STL [R1+0xc8], R36 ;  /* 0x0000c82401007387 */ /* 0x000fe80000100800 */
[----:B------:R-:W-:Y:S04]  /*4be0*/  STL [R1+0x14], RZ ;  /* 0x000014ff01007387 */ /* 0x000fe80000100800 */
[----:B------:R1:W-:Y:S04]  /*4bf0*/  STL [R1+0xc4], R0 ;  /* 0x0000c40001007387 */ /* 0x0003e80000100800 */
[----:B------:R2:W-:Y:S04]  /*4c00*/  STL [R1+0x50], RZ ;  /* 0x000050ff01007387 */ /* 0x0005e80000100800 */
[----:B------:R2:W-:Y:S01]  /*4c10*/  STL [R1+0x4c], RZ ;  /* 0x00004cff01007387 */ /* 0x0005e20000100800 */
[----:B-1----:R-:W-:-:S03]  /*4c20*/  FFMA.FTZ R0, R8, R60, R37 ;  /* 0x0000003c08007223 */ /* 0x002fc60000010025 */
[----:B------:R2:W-:Y:S01]  /*4c30*/  STL [R1+0x48], RZ ;  /* 0x000048ff01007387 */ /* 0x0005e20000100800 */
[----:B------:R-:W-:-:S03]  /*4c40*/  FFMA.FTZ R37, R7, R124, R0 ;  /* 0x0000007c07257223 */ /* 0x000fc60000010000 */
        /* <DEDUP_REMOVED lines=16> */
[----:B------:R2:W-:Y:S01]  /*4d50*/  STL [R1+0x12c], R0 ;  /* 0x00012c0001007387 */ /* 0x0005e20000100800 */
[----:B------:R-:W-:Y:S05]  /*4d60*/  @!P0 BRA `(.L_x_1389) ;  /* 0x0000005000048947 */ /* 0x000fea0003800000 */
[----:B------:R-:W-:Y:S01]  /*4d70*/  ISETP.GE.AND P0, PT, R76, UR57, PT ;  /* 0x000000394c007c0c */ /* 0x000fe2000bf06270 */
[----:B------:R1:W-:Y:S01]  /*4d80*/  STL [R1+0x14], RZ ;  /* 0x000014ff01007387 */ /* 0x0003e20000100800 */
[----:B------:R-:W-:Y:S01]  /*4d90*/  MOV R38, R122 ;  /* 0x0000007a00267202 */ /* 0x000fe20000000f00 */
[----:B------:R-:W-:Y:S01]  /*4da0*/  ULDC.64 UR8, c[0x0][0x230] ;  /* 0x00008c0000087ab9 */ /* 0x000fe20000000a00 */
[----:B------:R-:W-:Y:S01]  /*4db0*/  UMOV UR7, URZ ;  /* 0x0000003f00077c82 */ /* 0x000fe20008000000 */
[----:B------:R-:W-:Y:S01]  /*4dc0*/  UIMAD UR28, UR59, UR8, URZ ;  /* 0x000000083b1c72a4 */ /* 0x000fe2000f8e023f */
[----:B------:R-:W-:Y:S01]  /*4dd0*/  LOP3.LUT R38, R38, 0xfffffffe, RZ, 0xc0, !PT ;  /* 0xfffffffe26267812 */ /* 0x000fe200078ec0ff */
[----:B------:R-:W-:Y:S02]  /*4de0*/  UIMAD.WIDE.U32 UR26, UR12, UR8, URZ ;  /* 0x000000080c1a72a5 */ /* 0x000fe4000f8e003f */
[----:B------:R-:W-:Y:S01]  /*4df0*/  UIMAD UR28, UR12, UR9, UR28 ;  /* 0x000000090c1c72a4 */ /* 0x000fe2000f8e021c */
[----:B------:R-:W-:-:S02]  /*4e00*/  UMOV UR8, URZ ;  /* 0x0000003f00087c82 */ /* 0x000fc40008000000 */
[----:B------:R-:W-:Y:S01]  /*4e10*/  UMOV UR9, URZ ;  /* 0x0000003f00097c82 */ /* 0x000fe20008000000 */
[----:B------:R-:W-:Y:S01]  /*4e20*/  @P0 LOP3.LUT R38, R38, 0x1, RZ, 0xfc, !PT ;  /* 0x0000000126260812 */ /* 0x000fe200078efcff */
[----:B------:R-:W-:Y:S01]  /*4e30*/  UIADD3 UR55, UR27, UR28, URZ ;  /* 0x0000001c1b377290 */ /* 0x000fe2000fffe03f */
[----:B------:R-:W-:Y:S01]  /*4e40*/  UMOV UR51, UR57 ;  /* 0x0000003900337c82 */ /* 0x000fe20008000000 */
[----:B------:R-:W-:Y:S02]  /*4e50*/  ULDC UR52, c[0x0][0x224] ;  /* 0x0000890000347ab9 */ /* 0x000fe40000000800 */
[----:B------:R1:W-:Y:S01]  /*4e60*/  STL [R1+0x114], R38 ;  /* 0x0001142601007387 */ /* 0x0003e20000100800 */
[----:B------:R-:W-:Y:S01]  /*4e70*/  ULDC UR53, c[0x0][0x21c] ;  /* 0x0000870000357ab9 */ /* 0x000fe20000000800 */
[----:B------:R-:W-:Y:S01]  /*4e80*/  ULDC UR54, c[0x0][0x218] ;  /* 0x0000860000367ab9 */ /* 0x000fe20000000800 */
[----:B------:R-:W-:Y:S01]  /*4e90*/  ULDC.64 UR28, c[0x0][0x3c8] ;  /* 0x0000f200001c7ab9 */ /* 0x000fe20000000a00 */
[----:B------:R-:W-:Y:S01]  /*4ea0*/  ULDC.64 UR30, c[0x0][0x3d0] ;  /* 0x0000f400001e7ab9 */ /* 0x000fe20000000a00 */
[----:B------:R-:W-:Y:S01]  /*4eb0*/  ULDC.64 UR32, c[0x0][0x238] ;  /* 0x00008e0000207ab9 */ /* 0x000fe20000000a00 */
[----:B------:R-:W-:Y:S01]  /*4ec0*/  ULDC.64 UR34, c[0x0][0x2d0] ;  /* 0x0000b40000227ab9 */ /* 0x000fe20000000a00 */
[----:B------:R-:W-:Y:S01]  /*4ed0*/  ULDC.64 UR36, c[0x0][0x250] ;  /* 0x0000940000247ab9 */ /* 0x000fe20000000a00 */
[----:B------:R-:W-:-:S05]  /*4ee0*/  ULDC.64 UR38, c[0x0][0x270] ;  /* 0x00009c0000267ab9 */ /* 0x000fca0000000a00 */
.L_x_1433:
[----:B--2---:R-:W2:Y:S04]  /*4ef0*/  LDL R0, [R1+0x114] ;  /* 0x0001140001007983 */ /* 0x004ea80000100800 */
[----:B0-----:R-:W3:Y:S04]  /*4f00*/  LDL R62, [R1+0x10] ;  /* 0x00001000013e7983 */ /* 0x001ee80000100800 */
[----:B------:R-:W4:Y:S04]  /*4f10*/  LDL R61, [R1+0xc] ;  /* 0x00000c00013d7983 */ /* 0x000f280000100800 */
[----:B------:R-:W5:Y:S04]  /*4f20*/  LDL R60, [R1+0x8] ;  /* 0x00000800013c7983 */ /* 0x000f680000100800 */
[----:B------:R-:W5:Y:S04]  /*4f30*/  LDL R58, [R1+0x4] ;  /* 0x00000400013a7983 */ /* 0x000f680000100800 */
[----:B------:R-:W5:Y:S01]  /*4f40*/  LDL R56, [R1] ;  /* 0x0000000001387983 */ /* 0x000f620000100800 */
[----:B------:R-:W-:Y:S01]  /*4f50*/  USHF.R.S32.HI UR56, URZ, 0x1f, UR7 ;  /* 0x0000001f3f387899 */ /* 0x000fe20008011407 */
[----:B------:R-:W-:Y:S01]  /*4f60*/  UMOV UR40, UR26 ;  /* 0x0000001a00287c82 */ /* 0x000fe20008000000 */
[----:B------:R-:W-:-:S02]  /*4f70*/  UMOV UR41, UR55 ;  /* 0x0000003700297c82 */ /* 0x000fc40008000000 */
[----:B------:R-:W-:Y:S01]  /*4f80*/  UIMAD UR42, UR56, UR32, URZ ;  /* 0x00000020382a72a4 */ /* 0x000fe2000f8e023f */
[----:B------:R-:W-:Y:S01]  /*4f90*/  MOV R37, UR36 ;  /* 0x0000002400257c02 */ /* 0x000fe20008000f00 */
[----:B------:R-:W-:Y:S01]  /*4fa0*/  UIMAD.WIDE.U32 UR40, UR7, UR32, UR40 ;  /* 0x00000020072872a5 */ /* 0x000fe2000f8e0028 */
[----:B------:R-:W-:Y:S01]  /*4fb0*/  ISETP.GE.AND P0, PT, R158, UR51, PT ;  /* 0x000000339e007c0c */ /* 0x000fe2000bf06270 */
[----:B------:R-:W-:Y:S01]  /*4fc0*/  UIMAD UR42, UR7, UR33, UR42 ;  /* 0x00000021072a72a4 */ /* 0x000fe2000f8e022a */
[----:B------:R-:W-:Y:S02]  /*4fd0*/  ISETP.GE.AND P1, PT, R153, UR51, PT ;  /* 0x0000003399007c0c */ /* 0x000fe4000bf26270 */
[----:B------:R-:W-:Y:S01]  /*4fe0*/  ISETP.GE.AND P2, PT, R148, UR51, PT ;  /* 0x0000003394007c0c */ /* 0x000fe2000bf46270 */
[----:B------:R-:W-:Y:S01]  /*4ff0*/  UIADD3 UR41, UR41, UR42, URZ ;  /* 0x0000002a29297290 */ /* 0x000fe2000fffe03f */
[----:B------:R-:W-:Y:S01]  /*5000*/  ISETP.GE.AND P4, PT, R152, UR51, PT ;  /* 0x0000003398007c0c */ /* 0x000fe2000bf86270 */
[----:B------:R-:W-:Y:S01]  /*5010*/  ULEA UR42, UP0, UR40, UR34, 0x2 ;  /* 0x00000022282a7291 */ /* 0x000fe2000f80103f */
[----:B------:R-:W-:-:S02]  /*5020*/  CS2R R42, SRZ ;  /* 0x00000000002a7805 */ /* 0x000fc4000001ff00 */
[----:B------:R-:W-:Y:S02]  /*5030*/  CS2R R44, SRZ ;  /* 0x00000000002c7805 */ /* 0x000fe4000001ff00 */
[----:B------:R-:W-:Y:S01]  /*5040*/  CS2R R46, SRZ ;  /* 0x00000000002e7805 */ /* 0x000fe2000001ff00 */
[----:B------:R-:W-:Y:S01]  /*5050*/  ULEA.HI.X UR41, UR40, UR35, UR41, 0x2, UP0 ;  /* 0x0000002328297291 */ /* 0x000fe200080f1429 */
[----:B------:R-:W-:Y:S01]  /*5060*/  CS2R R48, SRZ ;  /* 0x0000000000307805 */ /* 0x000fe2000001ff00 */
[----:B------:R-:W-:Y:S01]  /*5070*/  UIMAD UR40, UR56, UR36, URZ ;  /* 0x00000024382872a4 */ /* 0x000fe2000f8e023f */
[----:B------:R-:W-:Y:S01]  /*5080*/  IMAD.WIDE.U32 R36, R37, UR7, R76 ;  /* 0x0000000725247c25 */ /* 0x000fe2000f8e004c */
[----:B------:R-:W-:Y:S01]  /*5090*/  CS2R R50, SRZ ;  /* 0x0000000000327805 */ /* 0x000fe2000001ff00 */
[----:B-1----:R-:W-:Y:S01]  /*50a0*/  HFMA2.MMA R57, -RZ, RZ, 0, 0 ;  /* 0x00000000ff397435 */ /* 0x002fe200000001ff */
[----:B------:R-:W-:Y:S01]  /*50b0*/  UIMAD UR40, UR7, UR37, UR40 ;  /* 0x00000025072872a4 */ /* 0x000fe2000f8e0228 */
[----:B------:R-:W-:-:S02]  /*50c0*/  CS2R R52, SRZ ;  /* 0x0000000000347805 */ /* 0x000fc4000001ff00 */
[----:B-1----:R-:W-:Y:S02]  /*50d0*/  LEA R38, P3, R36, UR44, 0x2 ;  /* 0x0000002c24267c11 */ /* 0x002fe4000f8610ff */
[----:B------:R-:W-:Y:S01]  /*50e0*/  CS2R R54, SRZ ;  /* 0x0000000000367805 */ /* 0x000fe2000001ff00 */
[----:B------:R-:W-:Y:S01]  /*50f0*/  UIADD3 UR57, -UR49, UR54, URZ ;  /* 0x0000003631397290 */ /* 0x000fe2000fffe13f */
[----:B------:R-:W-:Y:S01]  /*5100*/  IMAD.MOV.U32 R59, RZ, RZ, RZ ;  /* 0x000000ffff3b7224 */ /* 0x000fe200078e00ff */
[----:B------:R-:W5:Y:S01]  /*5110*/  LDL R64, [R1+0x110] ;  /* 0x0001100001407983 */ /* 0x000f620000100800 */
[----:B------:R-:W-:-:S03]  /*5120*/  VIADD R17, R37, UR40 ;  /* 0x0000002825117c36 */ /* 0x000fc60008000000 */
[----:B------:R-:W5:Y:S02]  /*5130*/  LDL R66, [R1+0x108] ;  /* 0x0001080001427983 */ /* 0x000f640000100800 */
[----:B------:R-:W-:Y:S01]  /*5140*/  LEA.HI.X R39, R36, UR45, R17, 0x2, P3 ;  /* 0x0000002d24277c11 */ /* 0x000fe200098f1411 */
[----:B------:R-:W-:Y:S01]  /*5150*/  HFMA2.MMA R17, -RZ, RZ, 0, 0 ;  /* 0x00000000ff117435 */ /* 0x000fe200000001ff */
        /* <DEDUP_REMOVED lines=15> */
[----:B------:R-:W5:Y:S01]  /*5250*/  @!P4 LDG.E R50, desc[UR24][R38.64+0x500] ;  /* 0x000500182632c981 */ /* 0x000f62000c1e1900 */
[----:B--2---:R-:W-:-:S02]  /*5260*/  LOP3.LUT P5, RZ, R0, 0x1, RZ, 0xc0, !PT ;  /* 0x0000000100ff7812 */ /* 0x004fc400078ac0ff */
[----:B------:R-:W-:Y:S02]  /*5270*/  MOV R0, RZ ;  /* 0x000000ff00007202 */ /* 0x000fe40000000f00 */
[----:B---3--:R-:W-:Y:S02]  /*5280*/  ISETP.GE.AND P0, PT, R62, UR51, PT ;  /* 0x000000333e007c0c */ /* 0x008fe4000bf06270 */
[----:B----4-:R-:W-:Y:S02]  /*5290*/  ISETP.GE.AND P1, PT, R61, UR51, PT ;  /* 0x000000333d007c0c */ /* 0x010fe4000bf26270 */
[----:B-----5:R-:W-:-:S05]  /*52a0*/  ISETP.GE.AND P2, PT, R60, UR51, PT ;  /* 0x000000333c007c0c */ /* 0x020fca000bf46270 */
[----:B------:R-:W2:Y:S01]  /*52b0*/  @!P5 LDG.E R0, desc[UR24][R38.64] ;  /* 0x000000182600d981 */ /* 0x000ea2000c1e1900 */
[----:B------:R-:W-:-:S03]  /*52c0*/  ISETP.GE.AND P3, PT, R58, UR51, PT ;  /* 0x000000333a007c0c */ /* 0x000fc6000bf66270 */
[----:B------:R-:W3:Y:S01]  /*52d0*/  @!P0 LDG.E R51, desc[UR24][R38.64+0x580] ;  /* 0x0005801826338981 */ /* 0x000ee2000c1e1900 */
[----:B------:R-:W-:-:S03]  /*52e0*/  ISETP.GE.AND P4, PT, R56, UR51, PT ;  /* 0x0000003338007c0c */ /* 0x000fc6000bf86270 */
[----:B------:R-:W4:Y:S04]  /*52f0*/  @!P1 LDG.E R52, desc[UR24][R38.64+0x600] ;  /* 0x0006001826349981 */ /* 0x000f28000c1e1900 */
[----:B------:R-:W5:Y:S04]  /*5300*/  @!P2 LDG.E R53, desc[UR24][R38.64+0x680] ;  /* 0x000680182635a981 */ /* 0x000f68000c1e1900 */
[----:B------:R-:W5:Y:S04]  /*5310*/  @!P3 LDG.E R54, desc[UR24][R38.64+0x700] ;  /* 0x000700182636b981 */ /* 0x000f68000c1e1900 */
[----:B------:R0:W5:Y:S01]  /*5320*/  @!P4 LDG.E R57, desc[UR24][R38.64+0x780] ;  /* 0x000780182639c981 */ /* 0x000162000c1e1900 */
[----:B------:R-:W-:-:S02]  /*5330*/  UIMAD UR40, UR56, UR38, URZ ;  /* 0x00000026382872a4 */ /* 0x000fc4000f8e023f */
[----:B------:R-:W-:Y:S01]  /*5340*/  IMAD.U32 R37, RZ, RZ, UR38 ;  /* 0x00000026ff257e24 */ /* 0x000fe2000f8e00ff */
[----:B------:R-:W-:Y:S01]  /*5350*/  ISETP.GE.AND P3, PT, R76, UR57, PT ;  /* 0x000000394c007c0c */ /* 0x000fe2000bf66270 */
[----:B------:R-:W-:Y:S02]  /*5360*/  UIMAD UR40, UR7, UR39, UR40 ;  /* 0x00000027072872a4 */ /* 0x000fe4000f8e0228 */
[----:B------:R-:W-:Y:S01]  /*5370*/  IMAD.WIDE.U32 R36, R37, UR7, R76 ;  /* 0x0000000725247c25 */ /* 0x000fe2000f8e004c */
[----:B------:R-:W-:Y:S02]  /*5380*/  ISETP.GE.AND P1, PT, R158, UR57, PT ;  /* 0x000000399e007c0c */ /* 0x000fe4000bf26270 */
[----:B------:R-:W-:Y:S02]  /*5390*/  MOV R40, UR42 ;  /* 0x0000002a00287c02 */ /* 0x000fe40008000f00 */
[----:B0-----:R-:W-:Y:S02]  /*53a0*/  LEA R38, P0, R36, UR46, 0x2 ;  /* 0x0000002e24267c11 */ /* 0x001fe4000f8010ff */
[----:B------:R-:W-:-:S02]  /*53b0*/  IADD3 R37, R37, UR40, RZ ;  /* 0x0000002825257c10 */ /* 0x000fc4000fffe0ff */
[----:B------:R-:W-:Y:S02]  /*53c0*/  MOV R41, UR41 ;  /* 0x0000002900297c02 */ /* 0x000fe40008000f00 */
[----:B------:R-:W-:Y:S02]  /*53d0*/  LEA.HI.X R39, R36, UR47, R37, 0x2, P0 ;  /* 0x0000002f24277c11 */ /* 0x000fe400080f1425 */
[----:B------:R-:W-:Y:S01]  /*53e0*/  ISETP.GE.AND P0, PT, R153, UR57, PT ;  /* 0x0000003999007c0c */ /* 0x000fe2000bf06270 */
[----:B------:R0:W5:Y:S01]  /*53f0*/  LDG.E R36, desc[UR24][R40.64] ;  /* 0x0000001828247981 */ /* 0x000162000c1e1900 */
[----:B------:R-:W-:Y:S02]  /*5400*/  ISETP.GE.AND P2, PT, R148, UR57, PT ;  /* 0x0000003994007c0c */ /* 0x000fe4000bf46270 */
[----:B------:R-:W-:Y:S01]  /*5410*/  ISETP.GE.AND P4, PT, R147, UR57, PT ;  /* 0x0000003993007c0c */ /* 0x000fe2000bf86270 */
[----:B--2---:R-:W-:Y:S04]  /*5420*/  STS [R33], R0 ;  /* 0x0000000021007388 */ /* 0x004fe80000000800 */
        /* <DEDUP_REMOVED lines=8> */
[----:B------:R-:W-:Y:S01]  /*54b0*/  STS [R24+0x480], R49 ;  /* 0x0004803118007388 */ /* 0x000fe20000000800 */
[----:B-1----:R-:W-:-:S03]  /*54c0*/  CS2R R46, SRZ ;  /* 0x00000000002e7805 */ /* 0x002fc6000001ff00 */
[----:B------:R-:W-:Y:S04]  /*54d0*/  STS [R23+0x500], R50 ;  /* 0x0005003217007388 */ /* 0x000fe80000000800 */
[----:B---3--:R1:W-:Y:S04]  /*54e0*/  STS [R22+0x580], R51 ;  /* 0x0005803316007388 */ /* 0x0083e80000000800 */
[----:B----4-:R-:W-:Y:S04]  /*54f0*/  STS [R21+0x600], R52 ;  /* 0x0006003415007388 */ /* 0x010fe80000000800 */
[----:B-----5:R-:W-:Y:S04]  /*5500*/  STS [R20+0x680], R53 ;  /* 0x0006803514007388 */ /* 0x020fe80000000800 */
[----:B------:R-:W-:Y:S04]  /*5510*/  STS [R19+0x700], R54 ;  /* 0x0007003613007388 */ /* 0x000fe80000000800 */
[----:B------:R2:W-:Y:S01]  /*5520*/  STS [R18+0x780], R57 ;  /* 0x0007803912007388 */ /* 0x0005e20000000800 */
[----:B------:R-:W-:-:S03]  /*5530*/  NOP ;  /* 0x0000000000007918 */ /* 0x000fc60000000000 */
[----:B------:R-:W3:Y:S01]  /*5540*/  @!P3 LDG.E R46, desc[UR24][R38.64] ;  /* 0x00000018262eb981 */ /* 0x000ee2000c1e1900 */
[----:B------:R-:W-:Y:S01]  /*5550*/  ISETP.GE.AND P3, PT, R152, UR57, PT ;  /* 0x0000003998007c0c */ /* 0x000fe2000bf66270 */
[----:B-1----:R-:W-:Y:S02]  /*5560*/  HFMA2.MMA R22, -RZ, RZ, 0, 0 ;  /* 0x00000000ff167435 */ /* 0x002fe400000001ff */
[----:B------:R-:W4:Y:S01]  /*5570*/  @!P1 LDG.E R59, desc[UR24][R38.64+0x80] ;  /* 0x00008018263b9981 */ /* 0x000f22000c1e1900 */
[----:B------:R-:W-:Y:S02]  /*5580*/  ISETP.GE.AND P1, PT, R151, UR57, PT ;  /* 0x0000003997007c0c */ /* 0x000fe4000bf26270 */
[----:B------:R-:W-:Y:S01]  /*5590*/  MOV R44, RZ ;  /* 0x000000ff002c7202 */ /* 0x000fe20000000f00 */
[----:B--2---:R-:W-:Y:S01]  /*55a0*/  IMAD.MOV.U32 R18, RZ, RZ, RZ ;  /* 0x000000ffff127224 */ /* 0x004fe200078e00ff */
[----:B------:R-:W-:Y:S01]  /*55b0*/  MOV R49, RZ ;  /* 0x000000ff00317202 */ /* 0x000fe20000000f00 */
[----:B------:R-:W2:Y:S01]  /*55c0*/  @!P2 LDG.E R55, desc[UR24][R38.64+0x180] ;  /* 0x000180182637a981 */ /* 0x000ea2000c1e1900 */
[----:B------:R-:W-:-:S03]  /*55d0*/  ISETP.GE.AND P2, PT, R149, UR57, PT ;  /* 0x0000003995007c0c */ /* 0x000fc6000bf46270 */
[----:B------:R-:W5:Y:S01]  /*55e0*/  @!P0 LDG.E R44, desc[UR24][R38.64+0x100] ;  /* 0x00010018262c8981 */ /* 0x000f62000c1e1900 */
[----:B------:R-:W-:Y:S01]  /*55f0*/  ISETP.GE.AND P0, PT, R150, UR57, PT ;  /* 0x0000003996007c0c */ /* 0x000fe2000bf06270 */
[----:B------:R-:W-:Y:S02]  /*5600*/  HFMA2.MMA R51, -RZ, RZ, 0, 0 ;  /* 0x00000000ff337435 */ /* 0x000fe400000001ff */
[----:B------:R-:W2:Y:S01]  /*5610*/  @!P4 LDG.E R22, desc[UR24][R38.64+0x200] ;  /* 0x000200182616c981 */ /* 0x000ea2000c1e1900 */
[----:B------:R-:W-:-:S03]  /*5620*/  ISETP.GE.AND P4, PT, R157, UR57, PT ;  /* 0x000000399d007c0c */ /* 0x000fc6000bf86270 */
[----:B------:R-:W2:Y:S01]  /*5630*/  @!P3 LDG.E R49, desc[UR24][R38.64+0x280] ;  /* 0x000280182631b981 */ /* 0x000ea2000c1e1900 */
[----:B------:R-:W-:-:S03]  /*5640*/  ISETP.GE.AND P3, PT, R159, UR57, PT ;  /* 0x000000399f007c0c */ /* 0x000fc6000bf66270 */
[----:B------:R-:W2:Y:S01]  /*5650*/  @!P1 LDG.E R18, desc[UR24][R38.64+0x300] ;  /* 0x0003001826129981 */ /* 0x000ea2000c1e1900 */
[----:B------:R-:W-:Y:S02]  /*5660*/  ISETP.GE.AND P1, PT, R62, UR57, PT ;  /* 0x000000393e007c0c */ /* 0x000fe4000bf26270 */
[----:B------:R-:W-:Y:S02]  /*5670*/  MOV R20, RZ ;  /* 0x000000ff00147202 */ /* 0x000fe40000000f00 */
[----:B------:R-:W-:Y:S01]  /*5680*/  CS2R R42, SRZ ;  /* 0x00000000002a7805 */ /* 0x000fe2000001ff00 */
[----:B------:R-:W2:Y:S04]  /*5690*/  @!P0 LDG.E R51, desc[UR24][R38.64+0x380] ;  /* 0x0003801826338981 */ /* 0x000ea8000c1e1900 */
[----:B------:R-:W2:Y:S04]  /*56a0*/  @!P2 LDG.E R20, desc[UR24][R38.64+0x400] ;  /* 0x000400182614a981 */ /* 0x000ea8000c1e1900 */
[----:B------:R-:W2:Y:S04]  /*56b0*/  @!P4 LDG.E R47, desc[UR24][R38.64+0x480] ;  /* 0x00048018262fc981 */ /* 0x000ea8000c1e1900 */
[----:B------:R-:W2:Y:S04]  /*56c0*/  @!P3 LDG.E R42, desc[UR24][R38.64+0x500] ;  /* 0x00050018262ab981 */ /* 0x000ea8000c1e1900 */
[----:B------:R-:W2:Y:S01]  /*56d0*/  @!P1 LDG.E R43, desc[UR24][R38.64+0x580] ;  /* 0x00058018262b9981 */ /* 0x000ea2000c1e1900 */
[----:B------:R-:W1:Y:S01]  /*56e0*/  S2R R101, SR_LANEID ;  /* 0x0000000000657919 */ /* 0x000e620000000000 */
[----:B------:R-:W-:-:S02]  /*56f0*/  ISETP.GE.AND P2, PT, R61, UR57, PT ;  /* 0x000000393d007c0c */ /* 0x000fc4000bf46270 */
[----:B------:R-:W-:Y:S01]  /*5700*/  ISETP.GE.AND P0, PT, R60, UR57, PT ;  /* 0x000000393c007c0c */ /* 0x000fe2000bf06270 */
[----:B------:R-:W-:Y:S01]  /*5710*/  HFMA2.MMA R17, -RZ, RZ, 0, 0 ;  /* 0x00000000ff117435 */ /* 0x000fe200000001ff */
[----:B------:R-:W-:Y:S02]  /*5720*/  ISETP.GE.AND P3, PT, R58, UR57, PT ;  /* 0x000000393a007c0c */ /* 0x000fe4000bf66270 */
[----:B0-----:R-:W-:Y:S02]  /*5730*/  CS2R R40, SRZ ;  /* 0x0000000000287805 */ /* 0x001fe4000001ff00 */
[----:B------:R-:W-:Y:S01]  /*5740*/  ISETP.GE.AND P4, PT, R56, UR57, PT ;  /* 0x0000003938007c0c */ /* 0x000fe2000bf86270 */
[----:B------:R-:W-:Y:S01]  /*5750*/  IMAD.MOV.U32 R0, RZ, RZ, RZ ;  /* 0x000000ffff007224 */ /* 0x000fe200078e00ff */
[----:B------:R-:W-:Y:S01]  /*5760*/  UIADD3 UR40, UR48, -0x1, URZ ;  /* 0xffffffff30287890 */ /* 0x000fe2000fffe03f */
[----:B------:R-:W2:Y:S04]  /*5770*/  LDL R50, [R1+0x10c] ;  /* 0x00010c0001327983 */ /* 0x000ea80000100800 */
[----:B------:R-:W2:Y:S04]  /*5780*/  @!P2 LDG.E R40, desc[UR24][R38.64+0x600] ;  /* 0x000600182628a981 */ /* 0x000ea8000c1e1900 */
[----:B------:R-:W2:Y:S04]  /*5790*/  @!P0 LDG.E R17, desc[UR24][R38.64+0x680] ;  /* 0x0006801826118981 */ /* 0x000ea8000c1e1900 */
[----:B------:R-:W2:Y:S04]  /*57a0*/  @!P3 LDG.E R0, desc[UR24][R38.64+0x700] ;  /* 0x000700182600b981 */ /* 0x000ea8000c1e1900 */
[----:B------:R0:W2:Y:S04]  /*57b0*/  @!P4 LDG.E R41, desc[UR24][R38.64+0x780] ;  /* 0x000780182629c981 */ /* 0x0000a8000c1e1900 */
[----:B------:R-:W-:Y:S01]  /*57c0*/  LDS R116, [R16+0x3c] ;  /* 0x00003c0010747984 */ /* 0x000fe20000000800 */
[----:B-1----:R-:W-:-:S03]  /*57d0*/  IADD3 R24, R34, R101, RZ ;  /* 0x0000006522187210 */ /* 0x002fc60007ffe0ff */
[----:B------:R-:W1:Y:S01]  /*57e0*/  LDS R146, [R16] ;  /* 0x0000000010927984 */ /* 0x000e620000000800 */
[C---:B------:R-:W-:Y:S01]  /*57f0*/  IADD3 R19, R24.reuse, 0x1e0, RZ ;  /* 0x000001e018137810 */ /* 0x040fe20007ffe0ff */
[C---:B------:R-:W-:Y:S01]  /*5800*/  VIADD R67, R24.reuse, 0x20 ;  /* 0x0000002018437836 */ /* 0x040fe20000000000 */
[C---:B------:R-:W-:Y:S01]  /*5810*/  IADD3 R21, R24.reuse, 0x1c0, RZ ;  /* 0x000001c018157810 */ /* 0x040fe20007ffe0ff */
[----:B------:R-:W1:Y:S01]  /*5820*/  LDS R145, [R16+0x4] ;  /* 0x0000040010917984 */ /* 0x000e620000000800 */
[C---:B------:R-:W-:Y:S02]  /*5830*/  IADD3 R23, R24.reuse, 0x180, RZ ;  /* 0x0000018018177810 */ /* 0x040fe40007ffe0ff */
[C---:B------:R-:W-:Y:S01]  /*5840*/  IADD3 R25, R24.reuse, 0x140, RZ ;  /* 0x0000014018197810 */ /* 0x040fe20007ffe0ff */
[----:B------:R-:W-:Y:S01]  /*5850*/  LDS R144, [R16+0x8] ;  /* 0x0000080010907984 */ /* 0x000fe20000000800 */
[C---:B------:R-:W-:Y:S02]  /*5860*/  IADD3 R27, R24.reuse, 0x100, RZ ;  /* 0x00000100181b7810 */ /* 0x040fe40007ffe0ff */
[C---:B------:R-:W-:Y:S01]  /*5870*/  IADD3 R33, R24.reuse, 0x60, RZ ;  /* 0x0000006018217810 */ /* 0x040fe20007ffe0ff */
[----:B------:R-:W1:Y:S01]  /*5880*/  LDS R143, [R16+0xc] ;  /* 0x00000c00108f7984 */ /* 0x000e620000000800 */
[----:B------:R-:W-:-:S02]  /*5890*/  IADD3 R65, R24, 0x40, RZ ;  /* 0x0000004018417810 */ /* 0x000fc40007ffe0ff */
[-C--:B0-----:R-:W-:Y:S01]  /*58a0*/  LEA.HI.SX32 R39, R19, R24.reuse, 0x1b ;  /* 0x0000001813277211 */ /* 0x081fe200078fdaff */
[C---:B------:R-:W-:Y:S01]  /*58b0*/  VIADD R63, R24.reuse, 0xa0 ;  /* 0x000000a0183f7836 */ /* 0x040fe20000000000 */
[C---:B------:R-:W-:Y:S01]  /*58c0*/  IADD3 R29, R24.reuse, 0xc0, RZ ;  /* 0x000000c0181d7810 */ /* 0x040fe20007ffe0ff */
[----:B------:R-:W0:Y:S01]  /*58d0*/  LDS R142, [R16+0x10] ;  /* 0x00001000108e7984 */ /* 0x000e220000000800 */
[-C--:B------:R-:W-:Y:S02]  /*58e0*/  LEA.HI.SX32 R19, R21, R24.reuse, 0x1b ;  /* 0x0000001815137211 */ /* 0x080fe400078fdaff */
[C---:B------:R-:W-:Y:S01]  /*58f0*/  IADD3 R31, R24.reuse, 0x80, RZ ;  /* 0x00000080181f7810 */ /* 0x040fe20007ffe0ff */
[----:B------:R-:W0:Y:S01]  /*5900*/  LDS R141, [R16+0x14] ;  /* 0x00001400108d7984 */ /* 0x000e220000000800 */
[-C--:B------:R-:W-:Y:S02]  /*5910*/  LEA.HI.SX32 R69, R24, R24.reuse, 0x1b ;  /* 0x0000001818457211 */ /* 0x080fe400078fdaff */
[-C--:B------:R-:W-:Y:S01]  /*5920*/  LEA.HI.SX32 R21, R23, R24.reuse, 0x1b ;  /* 0x0000001817157211 */ /* 0x080fe200078fdaff */
[----:B------:R-:W0:Y:S01]  /*5930*/  LDS R85, [R16+0x18] ;  /* 0x0000180010557984 */ /* 0x000e220000000800 */
[----:B------:R-:W-:-:S02]  /*5940*/  LEA.HI.SX32 R23, R25, R24, 0x1b ;  /* 0x0000001819177211 */ /* 0x000fc400078fdaff */
[-C--:B------:R-:W-:Y:S01]  /*5950*/  LEA.HI.SX32 R67, R67, R24.reuse, 0x1b ;  /* 0x0000001843437211 */ /* 0x080fe200078fdaff */
[----:B------:R-:W-:Y:S01]  /*5960*/  ULEA.HI UR41, UR40, UR40, URZ, 0x1 ;  /* 0x0000002828297291 */ /* 0x000fe2000f8f083f */
[C---:B------:R-:W-:Y:S01]  /*5970*/  IADD3 R57, R24.reuse, 0xe0, RZ ;  /* 0x000000e018397810 */ /* 0x040fe20007ffe0ff */
[----:B------:R-:W0:Y:S01]  /*5980*/  LDS R84, [R16+0x1c] ;  /* 0x00001c0010547984 */ /* 0x000e220000000800 */
[-C--:B------:R-:W-:Y:S02]  /*5990*/  LEA.HI.SX32 R25, R27, R24.reuse, 0x1b ;  /* 0x000000181b197211 */ /* 0x080fe400078fdaff */
[-C--:B------:R-:W-:Y:S01]  /*59a0*/  LEA.HI.SX32 R61, R33, R24.reuse, 0x1b ;  /* 0x00000018213d7211 */ /* 0x080fe200078fdaff */
[----:B------:R-:W0:Y:S01]  /*59b0*/  LDS R108, [R16+0x20] ;  /* 0x00002000106c7984 */ /* 0x000e220000000800 */
[-C--:B------:R-:W-:Y:S01]  /*59c0*/  LEA.HI.SX32 R65, R65, R24.reuse, 0x1b ;  /* 0x0000001841417211 */ /* 0x080fe200078fdaff */
[----:B------:R-:W-:Y:S01]  /*59d0*/  VIADD R53, R24, 0x120 ;  /* 0x0000012018357836 */ /* 0x000fe20000000000 */
[-C--:B------:R-:W-:Y:S01]  /*59e0*/  LEA.HI.SX32 R27, R29, R24.reuse, 0x1b ;  /* 0x000000181d1b7211 */ /* 0x080fe200078fdaff */
[----:B------:R-:W0:Y:S01]  /*59f0*/  LDS R107, [R16+0x24] ;  /* 0x00002400106b7984 */ /* 0x000e220000000800 */
[----:B------:R-:W-:-:S02]  /*5a00*/  LEA.HI.SX32 R29, R31, R24, 0x1b ;  /* 0x000000181f1d7211 */ /* 0x000fc400078fdaff */
[----:B------:R-:W-:Y:S01]  /*5a10*/  LEA R33, R69, R2, 0x2 ;  /* 0x0000000245217211 */ /* 0x000fe200078e10ff */
[----:B------:R-:W0:Y:S01]  /*5a20*/  LDS R68, [R16+0x2c] ;  /* 0x00002c0010447984 */ /* 0x000e220000000800 */
[----:B------:R-:W-:Y:S02]  /*5a30*/  LEA.HI.SX32 R63, R63, R24, 0x1b ;  /* 0x000000183f3f7211 */ /* 0x000fe400078fdaff */
[----:B------:R-:W-:Y:S01]  /*5a40*/  LEA R32, R67, R2, 0x2 ;  /* 0x0000000243207211 */ /* 0x000fe200078e10ff */
[C---:B------:R-:W-:Y:S01]  /*5a50*/  VIADD R45, R24.reuse, 0x1a0 ;  /* 0x000001a0182d7836 */ /* 0x040fe20000000000 */
[----:B------:R-:W-:Y:S01]  /*5a60*/  LEA.HI.SX32 R57, R57, R24, 0x1b ;  /* 0x0000001839397211 */ /* 0x000fe200078fdaff */
[----:B------:R-:W-:Y:S01]  /*5a70*/  ULOP3.LUT UR41, UR41, 0xfffffe, URZ, 0xc0, !UPT ;  /* 0x00fffffe29297892 */ /* 0x000fe2000f8ec03f */
[-C--:B------:R-:W-:Y:S01]  /*5a80*/  LEA R31, R65, R2.reuse, 0x2 ;  /* 0x00000002411f7211 */ /* 0x080fe200078e10ff */
[----:B------:R-:W-:Y:S01]  /*5a90*/  IMAD R30, R61, 0x4, R2 ;  /* 0x000000043d1e7824 */ /* 0x000fe200078e0202 */
[----:B------:R-:W-:Y:S01]  /*5aa0*/  IADD3 R37, R24, 0x160, RZ ;  /* 0x0000016018257810 */ /* 0x000fe20007ffe0ff */
[----:B------:R-:W0:Y:S01]  /*5ab0*/  LDS R61, [R16+0x28] ;  /* 0x00002800103d7984 */ /* 0x000e220000000800 */
[----:B------:R-:W-:-:S02]  /*5ac0*/  LEA R29, R29, R2, 0x2 ;  /* 0x000000021d1d7211 */ /* 0x000fc400078e10ff */
[----:B------:R-:W-:Y:S01]  /*5ad0*/  LEA.HI.SX32 R53, R53, R24, 0x1b ;  /* 0x0000001835357211 */ /* 0x000fe200078fdaff */
[----:B------:R-:W0:Y:S01]  /*5ae0*/  LDS R92, [R16+0x30] ;  /* 0x00003000105c7984 */ /* 0x000e220000000800 */
[----:B------:R-:W-:-:S03]  /*5af0*/  LEA R28, R63, R2, 0x2 ;  /* 0x000000023f1c7211 */ /* 0x000fc600078e10ff */
[----:B------:R-:W0:Y:S01]  /*5b00*/  LDS R98, [R16+0x34] ;  /* 0x0000340010627984 */ /* 0x000e220000000800 */
[----:B------:R-:W-:-:S03]  /*5b10*/  LEA R27, R27, R2, 0x2 ;  /* 0x000000021b1b7211 */ /* 0x000fc600078e10ff */
[----:B------:R-:W0:Y:S01]  /*5b20*/  LDS R113, [R16+0x38] ;  /* 0x0000380010717984 */ /* 0x000e220000000800 */
[-C--:B------:R-:W-:Y:S01]  /*5b30*/  LEA.HI.SX32 R37, R37, R24.reuse, 0x1b ;  /* 0x0000001825257211 */ /* 0x080fe200078fdaff */
[----:B------:R-:W-:Y:S01]  /*5b40*/  UIADD3 UR40, UR40, -UR41, URZ ;  /* 0x8000002928287290 */ /* 0x000fe2000fffe03f */
[--C-:B------:R-:W-:Y:S01]  /*5b50*/  IMAD R26, R57, 0x4, R2.reuse ;  /* 0x00000004391a7824 */ /* 0x100fe200078e0202 */
[----:B------:R-:W2:Y:S01]  /*5b60*/  LDL R52, [R1+0x104] ;  /* 0x0001040001347983 */ /* 0x000ea20000100800 */
[----:B------:R-:W-:Y:S02]  /*5b70*/  LEA.HI.SX32 R45, R45, R24, 0x1b ;  /* 0x000000182d2d7211 */ /* 0x000fe400078fdaff */
[-C--:B------:R-:W-:Y:S01]  /*5b80*/  LEA R25, R25, R2.reuse, 0x2 ;  /* 0x0000000219197211 */ /* 0x080fe200078e10ff */
[----:B------:R-:W2:Y:S01]  /*5b90*/  LDL R62, [R1+0xc0] ;  /* 0x0000c000013e7983 */ /* 0x000ea20000100800 */
[----:B------:R-:W-:Y:S01]  /*5ba0*/  LEA R24, R53, R2, 0x2 ;  /* 0x0000000235187211 */ /* 0x000fe200078e10ff */
[----:B------:R-:W-:Y:S01]  /*5bb0*/  IMAD R23, R23, 0x4, R2 ;  /* 0x0000000417177824 */ /* 0x000fe200078e0202 */
[----:B------:R-:W-:Y:S01]  /*5bc0*/  ULEA UR40, UR40, UR7, 0x8 ;  /* 0x0000000728287291 */ /* 0x000fe2000f8e403f */
[C---:B------:R-:W-:Y:S01]  /*5bd0*/  IADD3 R54, R35.reuse, 0x200, RZ ;  /* 0x0000020023367810 */ /* 0x040fe20007ffe0ff */
[----:B------:R-:W2:Y:S01]  /*5be0*/  LDL R53, [R1+0xbc] ;  /* 0x0000bc0001357983 */ /* 0x000ea20000100800 */
[----:B------:R-:W-:-:S03]  /*5bf0*/  ISETP.NE.AND P1, PT, R35, RZ, PT ;  /* 0x000000ff2300720c */ /* 0x000fc60003f25270 */
[----:B------:R-:W2:Y:S04]  /*5c00*/  LDL R60, [R1+0xb0] ;  /* 0x0000b000013c7983 */ /* 0x000ea80000100800 */
[----:B------:R-:W2:Y:S04]  /*5c10*/  LDL R48, [R1+0x94] ;  /* 0x0000940001307983 */ /* 0x000ea80000100800 */
[----:B---3--:R3:W-:Y:S04]  /*5c20*/  STS [R33+0x2100], R46 ;  /* 0x0021002e21007388 */ /* 0x0087e80000000800 */
[----:B----4-:R-:W-:Y:S04]  /*5c30*/  STS [R32+0x2180], R59 ;  /* 0x0021803b20007388 */ /* 0x010fe80000000800 */
[----:B---3--:R-:W3:Y:S04]  /*5c40*/  LDL R46, [R1+0x98] ;  /* 0x00009800012e7983 */ /* 0x008ee80000100800 */
[----:B-----5:R-:W-:Y:S04]  /*5c50*/  STS [R31+0x2200], R44 ;  /* 0x0022002c1f007388 */ /* 0x020fe80000000800 */
[----:B--2---:R-:W-:Y:S04]  /*5c60*/  STS [R30+0x2280], R55 ;  /* 0x002280371e007388 */ /* 0x004fe80000000800 */
[----:B------:R2:W-:Y:S04]  /*5c70*/  STS [R29+0x2300], R22 ;  /* 0x002300161d007388 */ /* 0x0005e80000000800 */
[----:B------:R-:W-:Y:S04]  /*5c80*/  STS [R28+0x2380], R49 ;  /* 0x002380311c007388 */ /* 0x000fe80000000800 */
[----:B------:R-:W-:Y:S01]  /*5c90*/  STS [R27+0x2400], R18 ;  /* 0x002400121b007388 */ /* 0x000fe20000000800 */
[----:B--2---:R-:W-:-:S03]  /*5ca0*/  LEA R22, R37, R2, 0x2 ;  /* 0x0000000225167211 */ /* 0x004fc600078e10ff */
[----:B------:R-:W-:Y:S04]  /*5cb0*/  STS [R26+0x2480], R51 ;  /* 0x002480331a007388 */ /* 0x000fe80000000800 */
[----:B------:R-:W-:Y:S04]  /*5cc0*/  STS [R25+0x2500], R20 ;  /* 0x0025001419007388 */ /* 0x000fe80000000800 */
[----:B------:R-:W-:Y:S04]  /*5cd0*/  STS [R24+0x2580], R47 ;  /* 0x0025802f18007388 */ /* 0x000fe80000000800 */
[----:B------:R-:W-:Y:S04]  /*5ce0*/  STS [R23+0x2600], R42 ;  /* 0x0026002a17007388 */ /* 0x000fe80000000800 */
[----:B------:R2:W-:Y:S04]  /*5cf0*/  STS [R22+0x2680], R43 ;  /* 0x0026802b16007388 */ /* 0x0005e80000000800 */
[----:B------:R-:W4:Y:S04]  /*5d00*/  LDL R55, [R1+0xb4] ;  /* 0x0000b40001377983 */ /* 0x000f280000100800 */
[----:B------:R-:W5:Y:S01]  /*5d10*/  LDL R44, [R1+0xa4] ;  /* 0x0000a400012c7983 */ /* 0x000f620000100800 */
[----:B--2---:R-:W-:-:S03]  /*5d20*/  SEL R43, R54, UR40, P1 ;  /* 0x00000028362b7c07 */ /* 0x004fc60008800000 */
[----:B------:R-:W2:Y:S01]  /*5d30*/  LDL R54, [R1+0xb8] ;  /* 0x0000b80001367983 */ /* 0x000ea20000100800 */
[----:B------:R-:W-:-:S03]  /*5d40*/  LEA R20, R45, R2, 0x2 ;  /* 0x000000022d147211 */ /* 0x000fc600078e10ff */
[----:B------:R-:W5:Y:S04]  /*5d50*/  LDL R51, [R1+0xac] ;  /* 0x0000ac0001337983 */ /* 0x000f680000100800 */
[----:B------:R-:W5:Y:S04]  /*5d60*/  LDL R49, [R1+0xa8] ;  /* 0x0000a80001317983 */ /* 0x000f680000100800 */
[----:B------:R-:W5:Y:S04]  /*5d70*/  LDL R45, [R1+0xa0] ;  /* 0x0000a000012d7983 */ /* 0x000f680000100800 */
[----:B------:R-:W5:Y:S01]  /*5d80*/  LDL R47, [R1+0x9c] ;  /* 0x00009c00012f7983 */ /* 0x000f620000100800 */
[----:B------:R-:W-:Y:S01]  /*5d90*/  R2UR UR60, R36 ;  /* 0x00000000243c72ca */ /* 0x000fe200000e0000 */
[----:B------:R-:W-:Y:S01]  /*5da0*/  FADD.FTZ R36, R64, UR5 ;  /* 0x0000000540247e21 */ /* 0x000fe20008010000 */
[----:B------:R-:W-:-:S11]  /*5db0*/  LEA R21, R21, R2, 0x2 ;  /* 0x0000000215157211 */ /* 0x000fd600078e10ff */
[----:B------:R-:W-:-:S05]  /*5dc0*/  MOV R120, UR60 ;  /* 0x0000003c00787c02 */ /* 0x000fca0008000f00 */
[----:B------:R-:W-:-:S04]  /*5dd0*/  FMUL.FTZ R120, R120, 1.4426950216293334961 ;  /* 0x3fb8aa3b78787820 */ /* 0x000fc80000410000 */
[----:B------:R-:W-:Y:S01]  /*5de0*/  FMUL.FTZ R137, R120, R36 ;  /* 0x0000002478897220 */ /* 0x000fe20000410000 */
[----:B------:R-:W-:Y:S01]  /*5df0*/  IMAD R19, R19, 0x4, R2 ;  /* 0x0000000413137824 */ /* 0x000fe200078e0202 */
[----:B------:R-:W-:Y:S01]  /*5e00*/  STS [R21+0x2700], R40 ;  /* 0x0027002815007388 */ /* 0x000fe20000000800 */
[----:B------:R-:W-:-:S03]  /*5e10*/  LEA R18, R39, R2, 0x2 ;  /* 0x0000000227127211 */ /* 0x000fc600078e10ff */
[----:B------:R-:W1:Y:S01]  /*5e20*/  MUFU.EX2 R137, R137 ;  /* 0x0000008900897308 */ /* 0x000e620000000800 */
[----:B------:R0:W-:Y:S04]  /*5e30*/  STS [R20+0x2780], R17 ;  /* 0x0027801114007388 */ /* 0x0001e80000000800 */
[----:B------:R1:W-:Y:S01]  /*5e40*/  STS [R19+0x2800], R0 ;  /* 0x0028000013007388 */ /* 0x0003e20000000800 */
[----:B0-----:R-:W-:-:S03]  /*5e50*/  LEA R17, R101, R34, 0x4 ;  /* 0x0000002265117211 */ /* 0x001fc600078e20ff */
[----:B------:R0:W-:Y:S01]  /*5e60*/  STS [R18+0x2880], R41 ;  /* 0x0028802912007388 */ /* 0x0001e20000000800 */
[----:B-1----:R-:W-:Y:S01]  /*5e70*/  IMAD R0, R43, 0x4, R2 ;  /* 0x000000042b007824 */ /* 0x002fe200078e0202 */
[----:B0-----:R-:W-:-:S04]  /*5e80*/  LEA.HI.SX32 R41, R17, R17, 0x1b ;  /* 0x0000001111297211 */ /* 0x001fc800078fdaff */
[----:B------:R-:W-:Y:S01]  /*5e90*/  LEA R16, R41, R2, 0x2 ;  /* 0x0000000229107211 */ /* 0x000fe200078e10ff */
[----:B------:R-:W-:-:S04]  /*5ea0*/  NOP ;  /* 0x0000000000007918 */ /* 0x000fc80000000000 */
[----:B------:R-:W0:Y:S04]  /*5eb0*/  LDS R70, [R16+0x2100] ;  /* 0x0021000010467984 */ /* 0x000e280000000800 */
        /* <DEDUP_REMOVED lines=15> */
[----:B------:R1:W-:Y:S01]  /*5fb0*/  STS [R0+0x8e50], R137 ;  /* 0x008e508900007388 */ /* 0x0003e20000000800 */
[----:B------:R-:W-:Y:S01]  /*5fc0*/  FADD.FTZ R37, R50, UR5 ;  /* 0x0000000532257e21 */ /* 0x000fe20008010000 */
[----:B------:R-:W-:Y:S01]  /*5fd0*/  ISETP.NE.AND P0, PT, R35, 0x7f, PT ;  /* 0x0000007f2300780c */ /* 0x000fe20003f05270 */
[----:B------:R-:W-:-:S02]  /*5fe0*/  FADD.FTZ R38, R66, UR5 ;  /* 0x0000000542267e21 */ /* 0x000fc40008010000 */
[----:B------:R-:W-:Y:S01]  /*5ff0*/  FMUL.FTZ R69, R120, R37 ;  /* 0x0000002578457220 */ /* 0x000fe20000410000 */
[----:B------:R-:W-:Y:S01]  /*6000*/  FADD.FTZ R39, R52, UR5 ;  /* 0x0000000534277e21 */ /* 0x000fe20008010000 */
[----:B------:R-:W-:Y:S01]  /*6010*/  FMUL.FTZ R71, R120, R38 ;  /* 0x0000002678477220 */ /* 0x000fe20000410000 */
[----:B------:R-:W-:-:S03]  /*6020*/  FADD.FTZ R40, R62, UR5 ;  /* 0x000000053e287e21 */ /* 0x000fc60008010000 */
[----:B------:R-:W5:Y:S01]  /*6030*/  MUFU.EX2 R69, R69 ;  /* 0x0000004500457308 */ /* 0x000f620000000800 */
[----:B------:R-:W-:-:S03]  /*6040*/  FMUL.FTZ R75, R120, R39 ;  /* 0x00000027784b7220 */ /* 0x000fc60000410000 */
[----:B------:R-:W-:Y:S01]  /*6050*/  @P0 LEA R122, R35, R2, 0x2 ;  /* 0x00000002237a0211 */ /* 0x000fe200078e10ff */
[----:B------:R-:W-:Y:S01]  /*6060*/  BAR.SYNC.DEFER_BLOCKING 0x0 ;  /* 0x0000000000007b1d */ /* 0x000fe20000010000 */
[----:B------:R-:W-:Y:S01]  /*6070*/  FMUL.FTZ R96, R120, R40 ;  /* 0x0000002878607220 */ /* 0x000fe20000410000 */
[----:B------:R-:W-:-:S04]  /*6080*/  FADD.FTZ R41, R53, UR5 ;  /* 0x0000000535297e21 */ /* 0x000fc80008010000 */
[----:B------:R-:W0:Y:S01]  /*6090*/  MUFU.EX2 R71, R71 ;  /* 0x0000004700477308 */ /* 0x000e220000000800 */
[----:B------:R-:W-:-:S07]  /*60a0*/  FMUL.FTZ R97, R120, R41 ;  /* 0x0000002978617220 */ /* 0x000fce0000410000 */
[----:B------:R-:W0:Y:S01]  /*60b0*/  MUFU.EX2 R75, R75 ;  /* 0x0000004b004b7308 */ /* 0x000e220000000800 */
[----:B------:R-:W-:Y:S01]  /*60c0*/  FADD.FTZ R50, R50, UR5 ;  /* 0x0000000532327e21 */ /* 0x000fe20008010000 */
[----:B-1----:R-:W-:Y:S01]  /*60d0*/  FADD.FTZ R0, R64, UR5 ;  /* 0x0000000540007e21 */ /* 0x002fe20008010000 */
[----:B------:R-:W1:Y:S05]  /*60e0*/  @P0 LDS R122, [R122+0x9654] ;  /* 0x009654007a7a0984 */ /* 0x000e6a0000000800 */
[----:B------:R-:W0:Y:S01]  /*60f0*/  MUFU.EX2 R96, R96 ;  /* 0x0000006000607308 */ /* 0x000e220000000800 */
[----:B------:R-:W-:Y:S01]  /*6100*/  FADD.FTZ R81, R60, UR5 ;  /* 0x000000053c517e21 */ /* 0x000fe20008010000 */
[----:B------:R-:W-:Y:S01]  /*6110*/  FMUL.FTZ R50, R139, R50 ;  /* 0x000000328b327220 */ /* 0x000fe20000410000 */
[----:B------:R-:W-:-:S05]  /*6120*/  FMUL.FTZ R0, R140, R0 ;  /* 0x000000008c007220 */ /* 0x000fca0000410000 */
[----:B------:R-:W1:Y:S01]  /*6130*/  MUFU.EX2 R97, R97 ;  /* 0x0000006100617308 */ /* 0x000e620000000800 */
[----:B------:R-:W-:Y:S01]  /*6140*/  FADD.FTZ R59, R60, UR5 ;  /* 0x000000053c3b7e21 */ /* 0x000fe20008010000 */
[----:B------:R-:W-:Y:S01]  /*6150*/  FMUL.FTZ R87, R120, R81 ;  /* 0x0000005178577220 */ /* 0x000fe20000410000 */
[----:B------:R-:W-:Y:S01]  /*6160*/  FADD.FTZ R52, R52, UR5 ;  /* 0x0000000534347e21 */ /* 0x000fe20008010000 */
[----:B------:R-:W-:Y:S01]  /*6170*/  FMUL.FTZ R0, R146, R0 ;  /* 0x0000000092007220 */ /* 0x000fe20000410000 */
[----:B------:R-:W-:Y:S02]  /*6180*/  FMUL.FTZ R50, R145, R50 ;  /* 0x0000003291327220 */ /* 0x000fe40000410000 */
[----:B------:R-:W-:Y:S01]  /*6190*/  FMUL.FTZ R52, R15, R52 ;  /* 0x000000340f347220 */ /* 0x000fe20000410000 */
[----:B------:R-:W-:Y:S03]  /*61a0*/  MUFU.EX2 R87, R87 ;  /* 0x0000005700577308 */ /* 0x000fe60000000800 */
[----:B------:R-:W-:Y:S01]  /*61b0*/  FMUL.FTZ R52, R143, R52 ;  /* 0x000000348f347220 */ /* 0x000fe20000410000 */
[----:B------:R-:W-:Y:S01]  /*61c0*/  FADD.FTZ R90, R48, UR5 ;  /* 0x00000005305a7e21 */ /* 0x000fe20008010000 */
[----:B------:R-:W-:Y:S01]  /*61d0*/  BSSY B0, `(.L_x_1390) ;  /* 0x000004c000007945 */ /* 0x000fe20003800000 */
[----:B------:R-:W-:-:S02]  /*61e0*/  FMUL.FTZ R59, R10, R59 ;  /* 0x0000003b0a3b7220 */ /* 0x000fc40000410000 */
[----:B------:R-:W-:Y:S01]  /*61f0*/  FMUL.FTZ R90, R3, R90 ;  /* 0x0000005a035a7220 */ /* 0x000fe20000410000 */
[C---:B---3--:R-:W-:Y:S01]  /*6200*/  FADD.FTZ R99, R46.reuse, UR5 ;  /* 0x000000052e637e21 */ /* 0x048fe20008010000 */
[----:B------:R-:W-:-:S03]  /*6210*/  FADD.FTZ R100, R46, UR5 ;  /* 0x000000052e647e21 */ /* 0x000fc60008010000 */
[----:B------:R-:W-:Y:S01]  /*6220*/  FMUL.FTZ R99, R4, R99 ;  /* 0x0000006304637220 */ /* 0x000fe20000410000 */
[C---:B----4-:R-:W-:Y:S01]  /*6230*/  FADD.FTZ R56, R55.reuse, UR5 ;  /* 0x0000000537387e21 */ /* 0x050fe20008010000 */
[----:B------:R-:W-:Y:S01]  /*6240*/  FADD.FTZ R43, R55, UR5 ;  /* 0x00000005372b7e21 */ /* 0x000fe20008010000 */
[C---:B--2---:R-:W-:Y:S01]  /*6250*/  FADD.FTZ R42, R54.reuse, UR5 ;  /* 0x00000005362a7e21 */ /* 0x044fe20008010000 */
[----:B------:R-:W-:Y:S01]  /*6260*/  FADD.FTZ R55, R54, UR5 ;  /* 0x0000000536377e21 */ /* 0x000fe20008010000 */
[----:B------:R-:W-:Y:S01]  /*6270*/  FADD.FTZ R54, R53, UR5 ;  /* 0x0000000535367e21 */ /* 0x000fe20008010000 */
[----:B------:R-:W-:Y:S01]  /*6280*/  FADD.FTZ R53, R62, UR5 ;  /* 0x000000053e357e21 */ /* 0x000fe20008010000 */
[----:B------:R-:W-:Y:S01]  /*6290*/  FMUL.FTZ R112, R120, R42 ;  /* 0x0000002a78707220 */ /* 0x000fe20000410000 */
[C---:B-----5:R-:W-:Y:S01]  /*62a0*/  FADD.FTZ R63, R44.reuse, UR5 ;  /* 0x000000052c3f7e21 */ /* 0x060fe20008010000 */
[----:B------:R-:W-:Y:S01]  /*62b0*/  FADD.FTZ R62, R44, UR5 ;  /* 0x000000052c3e7e21 */ /* 0x000fe20008010000 */
[----:B------:R-:W-:Y:S01]  /*62c0*/  FMUL.FTZ R44, R137, R69 ;  /* 0x00000045892c7220 */ /* 0x000fe20000410000 */
[----:B------:R-:W-:Y:S01]  /*62d0*/  FMUL.FTZ R115, R120, R43 ;  /* 0x0000002b78737220 */ /* 0x000fe20000410000 */
[C---:B------:R-:W-:Y:S01]  /*62e0*/  FADD.FTZ R58, R51.reuse, UR5 ;  /* 0x00000005333a7e21 */ /* 0x040fe20008010000 */
[----:B------:R-:W2:Y:S01]  /*62f0*/  MUFU.EX2 R112, R112 ;  /* 0x0000007000707308 */ /* 0x000ea20000000800 */
[----:B------:R-:W-:Y:S01]  /*6300*/  FADD.FTZ R80, R51, UR5 ;  /* 0x0000000533507e21 */ /* 0x000fe20008010000 */
[----:B0-----:R-:W-:Y:S01]  /*6310*/  FMUL.FTZ R44, R71, R44 ;  /* 0x0000002c472c7220 */ /* 0x001fe20000410000 */
[----:B------:R-:W-:Y:S01]  /*6320*/  FADD.FTZ R51, R66, UR5 ;  /* 0x0000000542337e21 */ /* 0x000fe20008010000 */
[----:B------:R-:W-:Y:S01]  /*6330*/  FADD.FTZ R60, R49, UR5 ;  /* 0x00000005313c7e21 */ /* 0x000fe20008010000 */
[----:B------:R-:W-:Y:S01]  /*6340*/  FADD.FTZ R74, R45, UR5 ;  /* 0x000000052d4a7e21 */ /* 0x000fe20008010000 */
[----:B------:R-:W-:Y:S01]  /*6350*/  FADD.FTZ R95, R47, UR5 ;  /* 0x000000052f5f7e21 */ /* 0x000fe20008010000 */
[----:B------:R-:W-:Y:S01]  /*6360*/  FMUL.FTZ R44, R75, R44 ;  /* 0x0000002c4b2c7220 */ /* 0x000fe20000410000 */
[----:B------:R-:W0:Y:S01]  /*6370*/  MUFU.EX2 R115, R115 ;  /* 0x0000007300737308 */ /* 0x000e220000000800 */
[----:B------:R-:W-:Y:S01]  /*6380*/  FMUL.FTZ R51, R138, R51 ;  /* 0x000000338a337220 */ /* 0x000fe20000410000 */
[C---:B------:R-:W-:Y:S01]  /*6390*/  FMUL.FTZ R86, R120.reuse, R80 ;  /* 0x0000005078567220 */ /* 0x040fe20000410000 */
[C---:B------:R-:W-:Y:S01]  /*63a0*/  FMUL.FTZ R126, R120.reuse, R60 ;  /* 0x0000003c787e7220 */ /* 0x040fe20000410000 */
[C---:B------:R-:W-:Y:S01]  /*63b0*/  FMUL.FTZ R125, R120.reuse, R62 ;  /* 0x0000003e787d7220 */ /* 0x040fe20000410000 */
[C---:B------:R-:W-:Y:S01]  /*63c0*/  FMUL.FTZ R124, R120.reuse, R74 ;  /* 0x0000004a787c7220 */ /* 0x040fe20000410000 */
[----:B------:R-:W-:Y:S01]  /*63d0*/  FMUL.FTZ R123, R120, R95 ;  /* 0x0000005f787b7220 */ /* 0x000fe20000410000 */
[----:B------:R-:W-:Y:S01]  /*63e0*/  FADD.FTZ R73, R45, UR5 ;  /* 0x000000052d497e21 */ /* 0x000fe20008010000 */
[----:B------:R-:W-:Y:S01]  /*63f0*/  FMUL.FTZ R44, R96, R44 ;  /* 0x0000002c602c7220 */ /* 0x000fe20000410000 */
[----:B------:R-:W-:Y:S01]  /*6400*/  FMUL.FTZ R51, R144, R51 ;  /* 0x0000003390337220 */ /* 0x000fe20000410000 */
[----:B------:R-:W-:Y:S01]  /*6410*/  FFMA.FTZ R45, R0, R69, R50 ;  /* 0x00000045002d7223 */ /* 0x000fe20000010032 */
[----:B------:R-:W3:Y:S01]  /*6420*/  MUFU.EX2 R86, R86 ;  /* 0x0000005600567308 */ /* 0x000ee20000000800 */
[----:B------:R-:W-:Y:S01]  /*6430*/  FMUL.FTZ R53, R14, R53 ;  /* 0x000000350e357220 */ /* 0x000fe20000410000 */
[----:B-1----:R-:W-:Y:S01]  /*6440*/  FMUL.FTZ R44, R97, R44 ;  /* 0x0000002c612c7220 */ /* 0x002fe20000410000 */
[----:B------:R-:W-:Y:S01]  /*6450*/  FFMA.FTZ R45, R71, R45, R51 ;  /* 0x0000002d472d7223 */ /* 0x000fe20000010033 */
[----:B------:R-:W-:-:S04]  /*6460*/  FMUL.FTZ R54, R13, R54 ;  /* 0x000000360d367220 */ /* 0x000fc80000410000 */
[----:B------:R-:W1:Y:S01]  /*6470*/  MUFU.EX2 R126, R126 ;  /* 0x0000007e007e7308 */ /* 0x000e620000000800 */
[----:B--2---:R-:W-:Y:S01]  /*6480*/  FMUL.FTZ R44, R112, R44 ;  /* 0x0000002c702c7220 */ /* 0x004fe20000410000 */
[----:B------:R-:W-:Y:S01]  /*6490*/  FMUL.FTZ R53, R142, R53 ;  /* 0x000000358e357220 */ /* 0x000fe20000410000 */
[----:B------:R-:W-:-:S05]  /*64a0*/  FFMA.FTZ R45, R75, R45, R52 ;  /* 0x0000002d4b2d7223 */ /* 0x000fca0000010034 */
[----:B------:R-:W2:Y:S08]  /*64b0*/  MUFU.EX2 R125, R125 ;  /* 0x0000007d007d7308 */ /* 0x000eb00000000800 */
[----:B------:R-:W4:Y:S08]  /*64c0*/  MUFU.EX2 R124, R124 ;  /* 0x0000007c007c7308 */ /* 0x000f300000000800 */
[----:B------:R-:W1:Y:S01]  /*64d0*/  MUFU.EX2 R123, R123 ;  /* 0x0000007b007b7308 */ /* 0x000e620000000800 */
[----:B------:R-:W-:Y:S01]  /*64e0*/  FADD.FTZ R94, R47, UR5 ;  /* 0x000000052f5e7e21 */ /* 0x000fe20008010000 */
[----:B------:R-:W-:Y:S01]  /*64f0*/  FADD.FTZ R57, R49, UR5 ;  /* 0x0000000531397e21 */ /* 0x000fe20008010000 */
[----:B------:R-:W-:Y:S01]  /*6500*/  FMUL.FTZ R55, R12, R55 ;  /* 0x000000370c377220 */ /* 0x000fe20000410000 */
[----:B0-----:R-:W-:Y:S01]  /*6510*/  FMUL.FTZ R44, R115, R44 ;  /* 0x0000002c732c7220 */ /* 0x001fe20000410000 */
        /* <DEDUP_REMOVED lines=11> */
[----:B--234-:R-:W-:Y:S06]  /*65d0*/  @P0 BRA `(.L_x_1391) ;  /* 0x00000000002c0947 */ /* 0x01cfec0003800000 */
[----:B------:R-:W0:Y:S01]  /*65e0*/  LDC R46, c[0x0][0x224] ;  /* 0x00008900ff2e7b82 */ /* 0x000e220000000800 */
        /* <DEDUP_REMOVED lines=9> */
[----:B------:R0:W2:Y:S02]  /*6680*/  LDS R122, [R47+0x8e50] ;  /* 0x008e50002f7a7984 */ /* 0x0000a40000000800 */
.L_x_1391:
[----:B------:R-:W-:Y:S05]  /*6690*/  BSYNC B0 ;  /* 0x0000000000007941 */ /* 0x000fea0003800000 */
.L_x_1390:
[----:B------:R-:W-:Y:S01]  /*66a0*/  FADD.FTZ R114, R48, UR5 ;  /* 0x0000000530727e21 */ /* 0x000fe20008010000 */
[----:B------:R-:W3:Y:S01]  /*66b0*/  LDL R104, [R1+0x90] ;  /* 0x0000900001687983 */ /* 0x000ee20000100800 */
[----:B------:R-:W-:Y:S01]  /*66c0*/  FMUL.FTZ R56, R84, R56 ;  /* 0x0000003854387220 */ /* 0x000fe20000410000 */
[----:B------:R-:W-:Y:S01]  /*66d0*/  FFMA.FTZ R45, R112, R45, R55 ;  /* 0x0000002d702d7223 */ /* 0x000fe20000010037 */
[----:B------:R-:W-:Y:S01]  /*66e0*/  FMUL.FTZ R59, R108, R59 ;  /* 0x0000003b6c3b7220 */ /* 0x000fe20000410000 */
[----:B------:R-:W4:Y:S01]  /*66f0*/  LDL R103, [R1+0x8c] ;  /* 0x00008c0001677983 */ /* 0x000f220000100800 */
[----:B------:R-:W-:Y:S01]  /*6700*/  FMUL.FTZ R58, R107, R58 ;  /* 0x0000003a6b3a7220 */ /* 0x000fe20000410000 */
[----:B------:R-:W-:Y:S01]  /*6710*/  FFMA.FTZ R45, R115, R45, R56 ;  /* 0x0000002d732d7223 */ /* 0x000fe20000010038 */
[----:B------:R-:W-:Y:S01]  /*6720*/  FMUL.FTZ R121, R120, R100 ;  /* 0x0000006478797220 */ /* 0x000fe20000410000 */
[----:B------:R-:W2:Y:S01]  /*6730*/  LDL R102, [R1+0x88] ;  /* 0x0000880001667983 */ /* 0x000ea20000100800 */
[----:B------:R-:W-:-:S03]  /*6740*/  FMUL.FTZ R44, R86, R44 ;  /* 0x0000002c562c7220 */ /* 0x000fc60000410000 */
        /* <DEDUP_REMOVED lines=13> */
[----:B------:R-:W-:Y:S01]  /*6820*/  FFMA.FTZ R45, R87, R45, R59 ;  /* 0x0000002d572d7223 */ /* 0x000fe2000001003b */
[----:B------:R-:W-:Y:S01]  /*6830*/  FMUL.FTZ R57, R61, R57 ;  /* 0x000000393d397220 */ /* 0x000fe20000410000 */
[----:B------:R-:W-:Y:S01]  /*6840*/  FMUL.FTZ R120, R120, R114 ;  /* 0x0000007278787220 */ /* 0x000fe20000410000 */
[----:B------:R-:W0:Y:S01]  /*6850*/  MUFU.EX2 R121, R121 ;  /* 0x0000007900797308 */ /* 0x000e220000000800 */
[----:B------:R-:W-:Y:S01]  /*6860*/  FFMA.FTZ R45, R86, R45, R58 ;  /* 0x0000002d562d7223 */ /* 0x000fe2000001003a */
[----:B-1----:R-:W-:Y:S01]  /*6870*/  FMUL.FTZ R44, R126, R44 ;  /* 0x0000002c7e2c7220 */ /* 0x002fe20000410000 */
[----:B------:R-:W-:-:S02]  /*6880*/  FMUL.FTZ R63, R68, R63 ;  /* 0x0000003f443f7220 */ /* 0x000fc40000410000 */
[----:B------:R-:W-:Y:S01]  /*6890*/  FFMA.FTZ R45, R126, R45, R57 ;  /* 0x0000002d7e2d7223 */ /* 0x000fe20000010039 */
[----:B------:R-:W-:Y:S01]  /*68a0*/  UISETP.GE.AND UP0, UPT, UR48, 0x2, UPT ;  /* 0x000000023000788c */ /* 0x000fe2000bf06270 */
[C---:B------:R-:W-:Y:S01]  /*68b0*/  FMUL.FTZ R44, R125.reuse, R44 ;  /* 0x0000002c7d2c7220 */ /* 0x040fe20000410000 */
[----:B------:R-:W1:Y:S01]  /*68c0*/  MUFU.EX2 R120, R120 ;  /* 0x0000007800787308 */ /* 0x000e620000000800 */
[----:B------:R-:W-:Y:S01]  /*68d0*/  FMUL.FTZ R73, R92, R73 ;  /* 0x000000495c497220 */ /* 0x000fe20000410000 */
[----:B------:R-:W-:Y:S01]  /*68e0*/  FFMA.FTZ R45, R125, R45, R63 ;  /* 0x0000002d7d2d7223 */ /* 0x000fe2000001003f */
[----:B------:R-:W-:Y:S01]  /*68f0*/  FMUL.FTZ R44, R124, R44 ;  /* 0x0000002c7c2c7220 */ /* 0x000fe20000410000 */
[----:B------:R-:W-:Y:S01]  /*6900*/  FMUL.FTZ R94, R98, R94 ;  /* 0x0000005e625e7220 */ /* 0x000fe20000410000 */
[----:B------:R-:W-:Y:S01]  /*6910*/  PLOP3.LUT P0, PT, PT, PT, UP0, 0x80, 0x0 ;  /* 0x000000000000781c */ /* 0x000fe20003f0f008 */
[----:B------:R-:W-:Y:S01]  /*6920*/  FFMA.FTZ R45, R124, R45, R73 ;  /* 0x0000002d7c2d7223 */ /* 0x000fe20000010049 */
[----:B------:R-:W-:Y:S01]  /*6930*/  LOP3.LUT R163, R35, 0x1f, RZ, 0xc0, !PT ;  /* 0x0000001f23a37812 */ /* 0x000fe200078ec0ff */
[----:B------:R-:W-:Y:S01]  /*6940*/  FMUL.FTZ R44, R123, R44 ;  /* 0x0000002c7b2c7220 */ /* 0x000fe20000410000 */
[----:B------:R-:W-:Y:S01]  /*6950*/  FMUL.FTZ R99, R113, R99 ;  /* 0x0000006371637220 */ /* 0x000fe20000410000 */
[----:B------:R-:W-:Y:S01]  /*6960*/  FFMA.FTZ R45, R123, R45, R94 ;  /* 0x0000002d7b2d7223 */ /* 0x000fe2000001005e */
[----:B------:R-:W-:Y:S01]  /*6970*/  ISETP.NE.OR P0, PT, R163, RZ, !P0 ;  /* 0x000000ffa300720c */ /* 0x000fe20004705670 */
[----:B------:R-:W-:Y:S01]  /*6980*/  FMUL.FTZ R90, R116, R90 ;  /* 0x0000005a745a7220 */ /* 0x000fe20000410000 */
[----:B0-----:R-:W-:Y:S01]  /*6990*/  FMUL.FTZ R44, R121, R44 ;  /* 0x0000002c792c7220 */ /* 0x001fe20000410000 */
[----:B------:R-:W-:Y:S01]  /*69a0*/  LEA.HI R110, R35, R35, RZ, 0x1e ;  /* 0x00000023236e7211 */ /* 0x000fe200078ff0ff */
[----:B------:R-:W-:-:S02]  /*69b0*/  FFMA.FTZ R45, R121, R45, R99 ;  /* 0x0000002d792d7223 */ /* 0x000fc40000010063 */
[----:B-1----:R-:W-:Y:S01]  /*69c0*/  FMUL.FTZ R44, R120, R44 ;  /* 0x0000002c782c7220 */ /* 0x002fe20000410000 */
[----:B------:R-:W-:Y:S01]  /*69d0*/  LEA R110, R110, R2, 0x3 ;  /* 0x000000026e6e7211 */ /* 0x000fe200078e18ff */
[----:B------:R-:W-:-:S05]  /*69e0*/  FFMA.FTZ R45, R120, R45, R90 ;  /* 0x0000002d782d7223 */ /* 0x000fca000001005a */
[----:B------:R0:W-:Y:S02]  /*69f0*/  STS.64 [R110+0x8440], R44 ;  /* 0x0084402c6e007388 */ /* 0x0001e40000000a00 */
[----:B0-----:R-:W0:Y:S01]  /*6a00*/  @!P0 LDC R44, c[0x0][0x21c] ;  /* 0x00008700ff2c8b82 */ /* 0x001e220000000800 */
[----:B------:R-:W-:Y:S01]  /*6a10*/  IMAD.U32 R45, RZ, RZ, UR48 ;  /* 0x00000030ff2d7e24 */ /* 0x000fe2000f8e00ff */
[----:B------:R-:W-:-:S04]  /*6a20*/  MOV R46, 0x8 ;  /* 0x00000008002e7802 */ /* 0x000fc80000000f00 */
[----:B------:R-:W-:Y:S02]  /*6a30*/  @!P0 IADD3 R45, R45, -0x2, RZ ;  /* 0xfffffffe2d2d8810 */ /* 0x000fe40007ffe0ff */
[----:B------:R-:W-:-:S03]  /*6a40*/  ISETP.GT.U32.AND P2, PT, R35, 0x1f, PT ;  /* 0x0000001f2300780c */ /* 0x000fc60003f44070 */
[----:B0-----:R-:W-:Y:S01]  /*6a50*/  @!P0 IMAD R44, R45, R44, UR7 ;  /* 0x000000072d2c8e24 */ /* 0x001fe2000f8e022c */
[----:B------:R-:W-:-:S03]  /*6a60*/  HFMA2.MMA R45, -RZ, RZ, 0, 0 ;  /* 0x00000000ff2d7435 */ /* 0x000fc600000001ff */
[----:B------:R-:W-:-:S04]  /*6a70*/  @!P0 IMAD.WIDE R46, R44, R46, UR22 ;  /* 0x000000162c2e8e25 */ /* 0x000fc8000f8e022e */
[----:B------:R-:W-:-:S06]  /*6a80*/  IMAD.MOV.U32 R44, RZ, RZ, 0x3f800000 ;  /* 0x3f800000ff2c7424 */ /* 0x000fcc00078e00ff */
[----:B------:R0:W5:Y:S01]  /*6a90*/  @!P0 LDG.E.64 R44, desc[UR24][R46.64] ;  /* 0x000000182e2c8981 */ /* 0x000162000c1e1b00 */
[----:B---3--:R-:W-:Y:S01]  /*6aa0*/  FMUL.FTZ R70, R104, R70 ;  /* 0x0000004668467220 */ /* 0x008fe20000410000 */
[----:B----4-:R-:W-:Y:S01]  /*6ab0*/  FMUL.FTZ R72, R103, R72 ;  /* 0x0000004867487220 */ /* 0x010fe20000410000 */
[----:B--2---:R-:W-:Y:S01]  /*6ac0*/  FMUL.FTZ R93, R102, R93 ;  /* 0x0000005d665d7220 */ /* 0x004fe20000410000 */
        /* <DEDUP_REMOVED lines=50> */
.L_x_1455:
[----:B------:R-:W-:Y:S01]  /*6df0*/  ISETP.GE.AND P0, PT, R101, 0x10, PT ;  /* 0x000000106500780c */ /* 0x000fe20003f06270 */
[----:B------:R-:W-:-:S12]  /*6e00*/  UMOV UR40, 0xffffffff ;  /* 0xffffffff00287882 */ /* 0x000fd80000000000 */
[C---:B01----:R-:W-:Y:S01]  /*6e10*/  @P0 FFMA.FTZ R82, R79.reuse, R66, R82 ;  /* 0x000000424f520223 */ /* 0x043fe20000010052 */
[----:B--2---:R-:W-:Y:S01]  /*6e20*/  @P0 FMUL.FTZ R79, R79, R89 ;  /* 0x000000594f4f0220 */ /* 0x004fe20000410000 */
[----:B------:R-:W-:Y:S06]  /*6e30*/  BRA.DIV UR40, `(.L_x_1394) ;  /* 0x0000005228347947 */ /* 0x000fec000b800000 */
.L_x_1458:
[----:B------:R-:W-:-:S03]  /*6e40*/  UMOV UR40, 0xffffffff ;  /* 0xffffffff00287882 */ /* 0x000fc60000000000 */
[----:B------:R-:W-:Y:S05]  /*6e50*/  BRA.DIV UR40, `(.L_x_1395) ;  /* 0x0000005228547947 */ /* 0x000fea000b800000 */
.L_x_1461:
[----:B------:R-:W-:-:S03]  /*6e60*/  UMOV UR40, 0xffffffff ;  /* 0xffffffff00287882 */ /* 0x000fc60000000000 */
[----:B------:R-:W-:Y:S05]  /*6e70*/  BRA.DIV UR40, `(.L_x_1396) ;  /* 0x0000005228747947 */ /* 0x000fea000b800000 */
[----:B------:R-:W0:Y:S04]  /*6e80*/  SHFL.UP PT, R79, R79, 0x1, RZ ;  /* 0x042000004f4f7989 */ /* 0x000e2800000e00ff */
[----:B------:R-:W1:Y:S04]  /*6e90*/  SHFL.UP PT, R82, R82, 0x1, RZ ;  /* 0x0420000052527989 */ /* 0x000e6800000e00ff */
[----:B-----5:R-:W2:Y:S04]  /*6ea0*/  SHFL.IDX PT, R44, R44, RZ, 0x1f ;  /* 0x00001fff2c2c7589 */ /* 0x020ea800000e0000 */
[----:B------:R-:W3:Y:S02]  /*6eb0*/  SHFL.IDX PT, R45, R45, RZ, 0x1f ;  /* 0x00001fff2d2d7589 */ /* 0x000ee400000e0000 */
.L_x_1467:
        /* <DEDUP_REMOVED lines=12> */
.L_x_1392:
[----:B------:R-:W-:Y:S05]  /*6f80*/  WARPSYNC.ALL ;  /* 0x0000000000007948 */ /* 0x000fea0003800000 */
[----:B------:R-:W-:Y:S01]  /*6f90*/  BAR.SYNC.DEFER_BLOCKING 0x0 ;  /* 0x0000000000007b1d */ /* 0x000fe20000010000 */
[C---:B------:R-:W-:Y:S01]  /*6fa0*/  FMUL.FTZ R46, R120.reuse, R122 ;  /* 0x0000007a782e7220 */ /* 0x040fe20000410000 */
[----:B------:R-:W-:Y:S01]  /*6fb0*/  FFMA.FTZ R47, R120, R136, R135 ;  /* 0x00000088782f7223 */ /* 0x000fe20000010087 */
[----:B------:R-:W-:Y:S01]  /*6fc0*/  UISETP.GE.AND UP0, UPT, UR48, UR52, UPT ;  /* 0x000000343000728c */ /* 0x000fe2000bf06270 */
[----:B0----5:R-:W-:Y:S01]  /*6fd0*/  HFMA2.MMA R45, -RZ, RZ, 0, 0 ;  /* 0x00000000ff2d7435 */ /* 0x021fe200000001ff */
        /* <DEDUP_REMOVED lines=99> */
.L_x_1484:
        /* <DEDUP_REMOVED lines=15> */
.L_x_1397:
        /* <DEDUP_REMOVED lines=10> */
[----:B------:R-:W-:Y:S01]  /*77a0*/  FADD.FTZ R50, -R50, R78 ;  /* 0x0000004e32327221 */ /* 0x000fe20000010100 */
        /* <DEDUP_REMOVED lines=9> */
[----:B------:R-:W-:Y:S01]  /*7840*/  FADD.FTZ R57, -R57, R106 ;  /* 0x0000006a39397221 */ /* 0x000fe20000010100 */
[----:B------:R-:W-:Y:S01]  /*7850*/  VIADD R155, R35, 0x200 ;  /* 0x00000200239b7836 */ /* 0x000fe20000000000 */
[----:B------:R-:W-:Y:S01]  /*7860*/  ULDC.64 UR40, c[0x0][0x350] ;  /* 0x0000d40000287ab9 */ /* 0x000fe20000000a00 */
[----:B------:R-:W0:Y:S01]  /*7870*/  LDS R110, [R110+0x8954] ;  /* 0x008954006e6e7984 */ /* 0x000e220000000800 */
[----:B------:R-:W-:-:S03]  /*7880*/  @!P6 LEA R46, R46, R2, 0x3 ;  /* 0x000000022e2ee211 */ /* 0x000fc600078e18ff */
[----:B------:R-:W5:Y:S04]  /*7890*/  LDL.LU R47, [R1+0xd0] ;  /* 0x0000d000012f7983 */ /* 0x000f680000300800 */
[----:B------:R1:W-:Y:S04]  /*78a0*/  @!P6 STS.64 [R46+0x9850], R44 ;  /* 0x0098502c2e00e388 */ /* 0x0003e80000000a00 */
[----:B------:R-:W5:Y:S04]  /*78b0*/  LDL.LU R65, [R1+0x50] ;  /* 0x0000500001417983 */ /* 0x000f680000300800 */
[----:B------:R-:W5:Y:S01]  /*78c0*/  LDL.LU R67, [R1+0x4c] ;  /* 0x00004c0001437983 */ /* 0x000f620000300800 */
[----:B0-----:R-:W-:-:S04]  /*78d0*/  FFMA.FTZ R122, R110, R122, R136 ;  /* 0x0000007a6e7a7223 */ /* 0x001fc80000010088 */
[-C--:B-1----:R-:W-:Y:S01]  /*78e0*/  FMUL.FTZ R45, R116, R122.reuse ;  /* 0x0000007a742d7220 */ /* 0x082fe20000410000 */
[----:B------:R-:W-:Y:S01]  /*78f0*/  FFMA.FTZ R135, R120, R122, R135 ;  /* 0x0000007a78877223 */ /* 0x000fe20000010087 */
[----:B------:R-:W-:Y:S01]  /*7900*/  FADD.FTZ R120, -R90, R89 ;  /* 0x000000595a787221 */ /* 0x000fe20000010100 */
[C---:B------:R-:W-:Y:S01]  /*7910*/  FMUL.FTZ R44, R122.reuse, UR60 ;  /* 0x0000003c7a2c7c20 */ /* 0x040fe20008410000 */
[----:B------:R-:W-:Y:S01]  /*7920*/  FMUL.FTZ R116, R122, R114 ;  /* 0x000000727a747220 */ /* 0x000fe20000410000 */
[----:B------:R-:W-:Y:S02]  /*7930*/  FFMA.FTZ R121, R121, R135, R134 ;  /* 0x0000008779797223 */ /* 0x000fe40000010086 */
[----:B------:R-:W-:Y:S02]  /*7940*/  FMUL.FTZ R44, R44, R120 ;  /* 0x000000782c2c7220 */ /* 0x000fe40000410000 */
        /* <DEDUP_REMOVED lines=18> */
[----:B------:R0:W-:Y:S04]  /*7a70*/  STL [R1+0xcc], R49 ;  /* 0x0000cc3101007387 */ /* 0x0001e80000100800 */
[----:B------:R-:W3:Y:S01]  /*7a80*/  LDL.LU R92, [R1+0x48] ;  /* 0x00004800015c7983 */ /* 0x000ee20000300800 */
[----:B------:R-:W-:Y:S01]  /*7a90*/  FMUL.FTZ R44, R135, UR60 ;  /* 0x0000003c872c7c20 */ /* 0x000fe20008410000 */
[----:B------:R-:W-:-:S03]  /*7aa0*/  FFMA.FTZ R90, R115, R87, R127 ;  /* 0x00000057735a7223 */ /* 0x000fc6000001007f */
[----:B------:R-:W-:Y:S01]  /*7ab0*/  FMUL.FTZ R44, R44, R99 ;  /* 0x000000632c2c7220 */ /* 0x000fe20000410000 */
[----:B------:R-:W-:-:S03]  /*7ac0*/  FMUL.FTZ R95, R121, R95 ;  /* 0x0000005f795f7220 */ /* 0x000fc60000410000 */
[----:B------:R-:W-:Y:S01]  /*7ad0*/  FFMA.FTZ R48, R4, R48, R44 ;  /* 0x0000003004307223 */ /* 0x000fe2000001002c */
[----:B------:R-:W-:Y:S01]  /*7ae0*/  FFMA.FTZ R44, R112, R90, R119 ;  /* 0x0000005a702c7223 */ /* 0x000fe20000010077 */
[----:B------:R-:W-:Y:S01]  /*7af0*/  FMUL.FTZ R121, R121, UR60 ;  /* 0x0000003c79797c20 */ /* 0x000fe20008410000 */
[----:B------:R-:W-:Y:S02]  /*7b00*/  FFMA.FTZ R47, R64, R74, R47 ;  /* 0x0000004a402f7223 */ /* 0x000fe4000001002f */
[----:B------:R-:W-:Y:S01]  /*7b10*/  FFMA.FTZ R45, R97, R44, R118 ;  /* 0x0000002c612d7223 */ /* 0x000fe20000010076 */
[----:B------:R-:W-:-:S03]  /*7b20*/  FMUL.FTZ R121, R121, R94 ;  /* 0x0000005e79797220 */ /* 0x000fc60000410000 */
[----:B------:R-:W-:Y:S01]  /*7b30*/  FFMA.FTZ R46, R96, R45, R117 ;  /* 0x0000002d602e7223 */ /* 0x000fe20000010075 */
[----:B------:R-:W-:Y:S01]  /*7b40*/  FFMA.FTZ R121, R5, R98, R121 ;  /* 0x0000006205797223 */ /* 0x000fe20000010079 */
[----:B0-----:R-:W-:Y:S01]  /*7b50*/  FMUL.FTZ R49, R133, UR60 ;  /* 0x0000003c85317c20 */ /* 0x001fe20008410000 */
[----:B------:R0:W-:Y:S01]  /*7b60*/  STL [R1+0xd0], R47 ;  /* 0x0000d02f01007387 */ /* 0x0001e20000100800 */
[----:B------:R-:W-:Y:S01]  /*7b70*/  FMUL.FTZ R68, R68, R124 ;  /* 0x0000007c44447220 */ /* 0x000fe20000410000 */
[----:B------:R-:W-:Y:S01]  /*7b80*/  FADD.FTZ R65, R48, R65 ;  /* 0x0000004130417221 */ /* 0x000fe20000010000 */
[----:B------:R-:W-:Y:S01]  /*7b90*/  FADD.FTZ R67, R121, R67 ;  /* 0x0000004379437221 */ /* 0x000fe20000010000 */
[----:B------:R-:W-:Y:S01]  /*7ba0*/  FMUL.FTZ R49, R49, R73 ;  /* 0x0000004931317220 */ /* 0x000fe20000410000 */
[----:B0-----:R-:W-:Y:S02]  /*7bb0*/  FFMA.FTZ R47, R75, R46, R93 ;  /* 0x0000002e4b2f7223 */ /* 0x001fe4000001005d */
[----:B------:R0:W-:Y:S02]  /*7bc0*/  STL [R1+0x50], R65 ;  /* 0x0000504101007387 */ /* 0x0001e40000100800 */
[----:B------:R-:W-:Y:S01]  /*7bd0*/  FFMA.FTZ R48, R71, R47, R72 ;  /* 0x0000002f47307223 */ /* 0x000fe20000010048 */
[----:B------:R-:W-:Y:S01]  /*7be0*/  FFMA.FTZ R64, R6, R64, R49 ;  /* 0x0000004006407223 */ /* 0x000fe20000010031 */
[----:B------:R-:W-:Y:S02]  /*7bf0*/  STL [R1+0x4c], R67 ;  /* 0x00004c4301007387 */ /* 0x000fe40000100800 */
[----:B------:R-:W-:Y:S01]  /*7c00*/  FFMA.FTZ R49, R69, R48, R70 ;  /* 0x0000003045317223 */ /* 0x000fe20000010046 */
[----:B--2---:R-:W-:-:S05]  /*7c10*/  FFMA.FTZ R66, R68, R62, R66 ;  /* 0x0000003e44427223 */ /* 0x004fca0000010042 */
[----:B------:R1:W-:Y:S04]  /*7c20*/  STL [R1+0xd4], R66 ;  /* 0x0000d44201007387 */ /* 0x0003e80000100800 */
[----:B------:R-:W2:Y:S01]  /*7c30*/  LDL.LU R70, [R1+0xd8] ;  /* 0x0000d80001467983 */ /* 0x000ea20000300800 */
[----:B---3--:R-:W-:-:S05]  /*7c40*/  FADD.FTZ R92, R64, R92 ;  /* 0x0000005c405c7221 */ /* 0x008fca0000010000 */
[----:B------:R-:W-:Y:S04]  /*7c50*/  STL [R1+0x48], R92 ;  /* 0x0000485c01007387 */ /* 0x000fe80000100800 */
[----:B------:R-:W3:Y:S01]  /*7c60*/  LDL R154, [R1+0x90] ;  /* 0x00009000019a7983 */ /* 0x000ee20000100800 */
[----:B0-----:R-:W-:Y:S02]  /*7c70*/  IMAD.SHL.U32 R65, R35, 0x10, RZ ;  /* 0x0000001023417824 */ /* 0x001fe400078e00ff */
[----:B-1----:R-:W-:-:S03]  /*7c80*/  FMUL.FTZ R66, R49, R36 ;  /* 0x0000002431427220 */ /* 0x002fc60000410000 */
[C---:B------:R-:W-:Y:S02]  /*7c90*/  IADD3 R117, R65.reuse, 0x1, RZ ;  /* 0x0000000141757810 */ /* 0x040fe40007ffe0ff */
[C---:B------:R-:W-:Y:S02]  /*7ca0*/  IADD3 R128, R65.reuse, 0x2, RZ ;  /* 0x0000000241807810 */ /* 0x040fe40007ffe0ff */
[C---:B------:R-:W-:Y:S02]  /*7cb0*/  IADD3 R127, R65.reuse, 0x3, RZ ;  /* 0x00000003417f7810 */ /* 0x040fe40007ffe0ff */
[-C--:B------:R-:W-:Y:S02]  /*7cc0*/  LEA.HI.SX32 R119, R65, R65.reuse, 0x1b ;  /* 0x0000004141777211 */ /* 0x080fe400078fdaff */
[-C--:B------:R-:W-:Y:S02]  /*7cd0*/  LEA.HI.SX32 R117, R117, R65.reuse, 0x1b ;  /* 0x0000004175757211 */ /* 0x080fe400078fdaff */
[----:B------:R-:W-:-:S02]  /*7ce0*/  LEA.HI.SX32 R128, R128, R65, 0x1b ;  /* 0x0000004180807211 */ /* 0x000fc400078fdaff */
[----:B------:R-:W-:Y:S01]  /*7cf0*/  LEA.HI.SX32 R127, R127, R65, 0x1b ;  /* 0x000000417f7f7211 */ /* 0x000fe200078fdaff */
[----:B------:R-:W-:Y:S01]  /*7d00*/  FMUL.FTZ R65, R48, R37 ;  /* 0x0000002530417220 */ /* 0x000fe20000410000 */
[-C--:B------:R-:W-:Y:S01]  /*7d10*/  FFMA.FTZ R69, R0, R66.reuse, RZ ;  /* 0x0000004200457223 */ /* 0x080fe200000100ff */
[----:B------:R-:W-:Y:S02]  /*7d20*/  IMAD R119, R119, 0x4, R2 ;  /* 0x0000000477777824 */ /* 0x000fe400078e0202 */
[----:B------:R-:W-:Y:S01]  /*7d30*/  FMUL.FTZ R66, R140, R66 ;  /* 0x000000428c427220 */ /* 0x000fe20000410000 */
[----:B------:R-:W-:Y:S01]  /*7d40*/  FMUL.FTZ R122, R124, UR60 ;  /* 0x0000003c7c7a7c20 */ /* 0x000fe20008410000 */
[-C--:B------:R-:W-:Y:S01]  /*7d50*/  FMUL.FTZ R67, R139, R65.reuse ;  /* 0x000000418b437220 */ /* 0x080fe20000410000 */
[----:B------:R-:W-:Y:S01]  /*7d60*/  FFMA.FTZ R65, R50, R65, R69 ;  /* 0x0000004132417223 */ /* 0x000fe20000010045 */
[----:B------:R-:W-:Y:S01]  /*7d70*/  FMUL.FTZ R64, R47, R38 ;  /* 0x000000262f407220 */ /* 0x000fe20000410000 */
[----:B------:R-:W-:Y:S01]  /*7d80*/  LEA R117, R117, R2, 0x2 ;  /* 0x0000000275757211 */ /* 0x000fe200078e10ff */
[----:B------:R-:W-:Y:S01]  /*7d90*/  FMUL.FTZ R122, R122, R63 ;  /* 0x0000003f7a7a7220 */ /* 0x000fe20000410000 */
[----:B------:R0:W-:Y:S01]  /*7da0*/  STS [R119+0x4200], R66 ;  /* 0x0042004277007388 */ /* 0x0001e20000000800 */
[----:B------:R-:W-:-:S02]  /*7db0*/  FFMA.FTZ R65, R51, R64, R65 ;  /* 0x0000004033417223 */ /* 0x000fc40000010041 */
[----:B------:R-:W-:Y:S01]  /*7dc0*/  FFMA.FTZ R122, R7, R68, R122 ;  /* 0x00000044077a7223 */ /* 0x000fe2000001007a */
[----:B------:R1:W-:Y:S01]  /*7dd0*/  STS [R117+0x4204], R67 ;  /* 0x0042044375007388 */ /* 0x0003e20000000800 */
[----:B0-----:R-:W-:Y:S01]  /*7de0*/  FMUL.FTZ R66, R46, R39 ;  /* 0x000000272e427220 */ /* 0x001fe20000410000 */
[----:B------:R-:W-:Y:S01]  /*7df0*/  LEA R128, R128, R2, 0x2 ;  /* 0x0000000280807211 */ /* 0x000fe200078e10ff */
[----:B------:R-:W-:Y:S01]  /*7e00*/  FMUL.FTZ R64, R138, R64 ;  /* 0x000000408a407220 */ /* 0x000fe20000410000 */
[----:B-1----:R-:W-:Y:S01]  /*7e10*/  FMUL.FTZ R67, R45, R40 ;  /* 0x000000282d437220 */ /* 0x002fe20000410000 */
[----:B------:R-:W-:Y:S01]  /*7e20*/  FFMA.FTZ R68, R52, R66, R65 ;  /* 0x0000004234447223 */ /* 0x000fe20000010041 */
[----:B------:R-:W-:-:S03]  /*7e30*/  FMUL.FTZ R65, R44, R41 ;  /* 0x000000292c417220 */ /* 0x000fc60000410000 */
[----:B------:R-:W-:Y:S01]  /*7e40*/  FFMA.FTZ R68, R53, R67, R68 ;  /* 0x0000004335447223 */ /* 0x000fe20000010044 */
[----:B------:R0:W-:Y:S01]  /*7e50*/  STS [R128+0x4208], R64 ;  /* 0x0042084080007388 */ /* 0x0001e20000000800 */
[----:B------:R-:W-:Y:S01]  /*7e60*/  FADD.FTZ R112, -R58, R105 ;  /* 0x000000693a707221 */ /* 0x000fe20000010100 */
[----:B------:R-:W-:Y:S01]  /*7e70*/  FMUL.FTZ R58, R90, R42 ;  /* 0x0000002a5a3a7220 */ /* 0x000fe20000410000 */
[----:B------:R-:W-:Y:S01]  /*7e80*/  FADD.FTZ R121, -R59, R104 ;  /* 0x000000683b797221 */ /* 0x000fe20000010100 */
[----:B------:R-:W-:Y:S01]  /*7e90*/  FMUL.FTZ R126, R61, R125 ;  /* 0x0000007d3d7e7220 */ /* 0x000fe20000410000 */
[----:B------:R-:W-:Y:S01]  /*7ea0*/  FMUL.FTZ R59, R87, R43 ;  /* 0x0000002b573b7220 */ /* 0x000fe20000410000 */
[----:B0-----:R-:W-:Y:S01]  /*7eb0*/  FFMA.FTZ R64, R54, R65, R68 ;  /* 0x0000004136407223 */ /* 0x001fe20000010044 */
[----:B------:R-:W-:-:S03]  /*7ec0*/  FMUL.FTZ R61, R125, R60 ;  /* 0x0000003c7d3d7220 */ /* 0x000fc60000410000 */
[----:B------:R-:W-:Y:S01]  /*7ed0*/  FFMA.FTZ R64, R55, R58, R64 ;  /* 0x0000003a37407223 */ /* 0x000fe20000010040 */
[----:B------:R-:W-:-:S03]  /*7ee0*/  FMUL.FTZ R69, R13, R65 ;  /* 0x000000410d457220 */ /* 0x000fc60000410000 */
[-C--:B------:R-:W-:Y:S01]  /*7ef0*/  FFMA.FTZ R64, R56, R59.reuse, R64 ;  /* 0x0000003b38407223 */ /* 0x080fe20000010040 */
[----:B------:R-:W-:Y:S01]  /*7f00*/  FMUL.FTZ R65, R11, R59 ;  /* 0x0000003b0b417220 */ /* 0x000fe20000410000 */
[----:B------:R-:W-:Y:S01]  /*7f10*/  FMUL.FTZ R59, R110, R80 ;  /* 0x000000506e3b7220 */ /* 0x000fe20000410000 */
[----:B------:R-:W-:Y:S01]  /*7f20*/  FMUL.FTZ R125, R125, UR60 ;  /* 0x0000003c7d7d7c20 */ /* 0x000fe20008410000 */
[----:B------:R-:W-:Y:S01]  /*7f30*/  FMUL.FTZ R62, R124, R62 ;  /* 0x0000003e7c3e7220 */ /* 0x000fe20000410000 */
[----:B------:R-:W-:Y:S01]  /*7f40*/  LEA R127, R127, R2, 0x2 ;  /* 0x000000027f7f7211 */ /* 0x000fe200078e10ff */
[----:B------:R-:W-:Y:S01]  /*7f50*/  FMUL.FTZ R66, R15, R66 ;  /* 0x000000420f427220 */ /* 0x000fe20000410000 */
[----:B------:R-:W-:Y:S01]  /*7f60*/  FMUL.FTZ R125, R125, R57 ;  /* 0x000000397d7d7220 */ /* 0x000fe20000410000 */
[----:B------:R-:W-:-:S03]  /*7f70*/  FMUL.FTZ R133, R133, R74 ;  /* 0x0000004a85857220 */ /* 0x000fc60000410000 */
[----:B------:R-:W-:Y:S01]  /*7f80*/  STS [R127+0x420c], R66 ;  /* 0x00420c427f007388 */ /* 0x000fe20000000800 */
[----:B--2---:R-:W-:Y:S01]  /*7f90*/  FFMA.FTZ R70, R126, R60, R70 ;  /* 0x0000003c7e467223 */ /* 0x004fe20000010046 */
[----:B------:R-:W-:-:S04]  /*7fa0*/  FMUL.FTZ R60, R86, R81 ;  /* 0x00000051563c7220 */ /* 0x000fc80000410000 */
[----:B------:R-:W-:-:S04]  /*7fb0*/  FFMA.FTZ R64, R121, R60, R64 ;  /* 0x0000003c79407223 */ /* 0x000fc80000010040 */
[----:B------:R-:W-:-:S04]  /*7fc0*/  FFMA.FTZ R64, R112, R59, R64 ;  /* 0x0000003b70407223 */ /* 0x000fc80000010040 */
[----:B------:R-:W-:Y:S01]  /*7fd0*/  FFMA.FTZ R64, R57, R61, R64 ;  /* 0x0000003d39407223 */ /* 0x000fe20000010040 */
[----:B------:R-:W-:-:S05]  /*7fe0*/  FMUL.FTZ R57, R7, R62 ;  /* 0x0000003e07397220 */ /* 0x000fca0000410000 */
[----:B------:R0:W-:Y:S04]  /*7ff0*/  STS [R119+0x422c], R57 ;  /* 0x00422c3977007388 */ /* 0x0001e80000000800 */
[----:B------:R-:W-:Y:S04]  /*8000*/  STL [R1+0xd8], R70 ;  /* 0x0000d84601007387 */ /* 0x000fe80000100800 */
[----:B------:R-:W2:Y:S01]  /*8010*/  LDL R156, [R1+0x8c] ;  /* 0x00008c00019c7983 */ /* 0x000ea20000100800 */
[----:B0-----:R-:W-:-:S05]  /*8020*/  FMUL.FTZ R57, R6, R133 ;  /* 0x0000008506397220 */ /* 0x001fca0000410000 */
[----:B------:R0:W-:Y:S01]  /*8030*/  STS [R119+0x4230], R57 ;  /* 0x0042303977007388 */ /* 0x0001e20000000800 */
[----:B---3--:R-:W-:-:S03]  /*8040*/  FMUL.FTZ R137, R154, R137 ;  /* 0x000000899a897220 */ /* 0x008fc60000410000 */
[----:B------:R-:W3:Y:S01]  /*8050*/  LDL R154, [R1+0x84] ;  /* 0x00008400019a7983 */ /* 0x000ee20000100800 */
[----:B0-----:R-:W-:-:S03]  /*8060*/  LEA.HI.SX32 R57, R155, R35, 0x1b ;  /* 0x000000239b397211 */ /* 0x001fc600078fdaff */
[----:B------:R-:W4:Y:S01]  /*8070*/  LDL R155, [R1+0x88] ;  /* 0x00008800019b7983 */ /* 0x000f220000100800 */
[----:B------:R-:W-:Y:S01]  /*8080*/  FMUL.FTZ R58, R12, R58 ;  /* 0x0000003a0c3a7220 */ /* 0x000fe20000410000 */
[----:B------:R-:W-:Y:S01]  /*8090*/  FMUL.FTZ R60, R10, R60 ;  /* 0x0000003c0a3c7220 */ /* 0x000fe20000410000 */
[----:B------:R-:W-:Y:S01]  /*80a0*/  FMUL.FTZ R59, R9, R59 ;  /* 0x0000003b093b7220 */ /* 0x000fe20000410000 */
[----:B------:R-:W-:Y:S01]  /*80b0*/  FMUL.FTZ R123, R135, R100 ;  /* 0x00000064877b7220 */ /* 0x000fe20000410000 */
[----:B------:R-:W-:Y:S01]  /*80c0*/  FMUL.FTZ R67, R14, R67 ;  /* 0x000000430e437220 */ /* 0x000fe20000410000 */
[----:B------:R0:W-:Y:S01]  /*80d0*/  STS [R119+0x4218], R58 ;  /* 0x0042183a77007388 */ /* 0x0001e20000000800 */
[----:B------:R-:W-:-:S03]  /*80e0*/  FMUL.FTZ R61, R8, R61 ;  /* 0x0000003d083d7220 */ /* 0x000fc60000410000 */
[----:B------:R1:W-:Y:S01]  /*80f0*/  STS [R119+0x4220], R60 ;  /* 0x0042203c77007388 */ /* 0x0003e20000000800 */
[----:B------:R-:W-:-:S03]  /*8100*/  FFMA.FTZ R64, R63, R62, R64 ;  /* 0x0000003e3f407223 */ /* 0x000fc60000010040 */
[----:B------:R5:W-:Y:S01]  /*8110*/  STS [R119+0x4224], R59 ;  /* 0x0042243b77007388 */ /* 0x000be20000000800 */
[----:B0-----:R-:W-:Y:S01]  /*8120*/  FMUL.FTZ R58, R5, R95 ;  /* 0x0000005f053a7220 */ /* 0x001fe20000410000 */
[----:B-1----:R-:W-:Y:S01]  /*8130*/  FMUL.FTZ R60, R3, R116 ;  /* 0x00000074033c7220 */ /* 0x002fe20000410000 */
[----:B-----5:R-:W-:Y:S01]  /*8140*/  FMUL.FTZ R59, R4, R123 ;  /* 0x0000007b043b7220 */ /* 0x020fe20000410000 */
[----:B------:R-:W-:Y:S01]  /*8150*/  STS [R119+0x4210], R67 ;  /* 0x0042104377007388 */ /* 0x000fe20000000800 */
[----:B------:R-:W-:-:S03]  /*8160*/  FFMA.FTZ R64, R73, R133, R64 ;  /* 0x0000008549407223 */ /* 0x000fc60000010040 */
[----:B------:R-:W-:Y:S04]  /*8170*/  STS [R119+0x4214], R69 ;  /* 0x0042144577007388 */ /* 0x000fe80000000800 */
[----:B------:R-:W-:Y:S04]  /*8180*/  STS [R119+0x421c], R65 ;  /* 0x00421c4177007388 */ /* 0x000fe80000000800 */
[----:B------:R-:W-:Y:S04]  /*8190*/  STS [R119+0x4228], R61 ;  /* 0x0042283d77007388 */ /* 0x000fe80000000800 */
[----:B------:R-:W-:Y:S04]  /*81a0*/  STS [R119+0x4234], R58 ;  /* 0x0042343a77007388 */ /* 0x000fe80000000800 */
[----:B------:R-:W-:Y:S04]  /*81b0*/  STS [R119+0x4238], R59 ;  /* 0x0042383b77007388 */ /* 0x000fe80000000800 */
[----:B------:R0:W-:Y:S01]  /*81c0*/  STS [R119+0x423c], R60 ;  /* 0x00423c3c77007388 */ /* 0x0001e20000000800 */
[----:B------:R-:W-:Y:S01]  /*81d0*/  FFMA.FTZ R64, R94, R95, R64 ;  /* 0x0000005f5e407223 */ /* 0x000fe20000010040 */
[----:B------:R-:W-:-:S03]  /*81e0*/  VIADD R68, R35, 0x680 ;  /* 0x0000068023447836 */ /* 0x000fc60000000000 */
[----:B------:R-:W-:Y:S01]  /*81f0*/  FFMA.FTZ R123, R99, R123, R64 ;  /* 0x0000007b637b7223 */ /* 0x000fe20000010040 */
[C---:B------:R-:W-:Y:S01]  /*8200*/  VIADD R64, R35.reuse, 0x480 ;  /* 0x0000048023407836 */ /* 0x040fe20000000000 */
[C---:B------:R-:W-:Y:S01]  /*8210*/  IADD3 R114, R35.reuse, 0x80, RZ ;  /* 0x0000008023727810 */ /* 0x040fe20007ffe0ff */
[C---:B0-----:R-:W-:Y:S01]  /*8220*/  VIADD R60, R35.reuse, 0x280 ;  /* 0x00000280233c7836 */ /* 0x041fe20000000000 */
[C---:B------:R-:W-:Y:S02]  /*8230*/  IADD3 R58, R35.reuse, 0x100, RZ ;  /* 0x00000100233a7810 */ /* 0x040fe40007ffe0ff */
[C---:B------:R-:W-:Y:S02]  /*8240*/  IADD3 R59, R35.reuse, 0x180, RZ ;  /* 0x00000180233b7810 */ /* 0x040fe40007ffe0ff */
[C---:B------:R-:W-:Y:S02]  /*8250*/  IADD3 R61, R35.reuse, 0x300, RZ ;  /* 0x00000300233d7810 */ /* 0x040fe40007ffe0ff */
[----:B------:R-:W-:-:S02]  /*8260*/  IADD3 R62, R35, 0x380, RZ ;  /* 0x00000380233e7810 */ /* 0x000fc40007ffe0ff */
[C---:B------:R-:W-:Y:S02]  /*8270*/  IADD3 R63, R35.reuse, 0x400, RZ ;  /* 0x00000400233f7810 */ /* 0x040fe40007ffe0ff */
[C---:B------:R-:W-:Y:S02]  /*8280*/  IADD3 R65, R35.reuse, 0x500, RZ ;  /* 0x0000050023417810 */ /* 0x040fe40007ffe0ff */
[C---:B------:R-:W-:Y:S02]  /*8290*/  IADD3 R66, R35.reuse, 0x580, RZ ;  /* 0x0000058023427810 */ /* 0x040fe40007ffe0ff */
[C---:B------:R-:W-:Y:S02]  /*82a0*/  IADD3 R67, R35.reuse, 0x600, RZ ;  /* 0x0000060023437810 */ /* 0x040fe40007ffe0ff */
[C---:B------:R-:W-:Y:S02]  /*82b0*/  IADD3 R69, R35.reuse, 0x700, RZ ;  /* 0x0000070023457810 */ /* 0x040fe40007ffe0ff */
[----:B------:R-:W-:-:S02]  /*82c0*/  IADD3 R70, R35, 0x780, RZ ;  /* 0x0000078023467810 */ /* 0x000fc40007ffe0ff */
        /* <DEDUP_REMOVED lines=14> */
[----:B------:R-:W-:Y:S01]  /*83b0*/  LEA.HI.SX32 R70, R70, R35, 0x1b ;  /* 0x0000002346467211 */ /* 0x000fe200078fdaff */
[--C-:B------:R-:W-:Y:S01]  /*83c0*/  IMAD R118, R118, 0x4, R2.reuse ;  /* 0x0000000476767824 */ /* 0x100fe200078e0202 */
[----:B------:R-:W-:Y:S01]  /*83d0*/  BAR.SYNC.DEFER_BLOCKING 0x0 ;  /* 0x0000000000007b1d */ /* 0x000fe20000010000 */
[-C--:B------:R-:W-:Y:S01]  /*83e0*/  LEA R57, R57, R2.reuse, 0x2 ;  /* 0x0000000239397211 */ /* 0x080fe200078e10ff */
[--C-:B------:R-:W-:Y:S01]  /*83f0*/  IMAD R60, R60, 0x4, R2.reuse ;  /* 0x000000043c3c7824 */ /* 0x100fe200078e0202 */
[-C--:B------:R-:W-:Y:S01]  /*8400*/  LEA R114, R114, R2.reuse, 0x2 ;  /* 0x0000000272727211 */ /* 0x080fe200078e10ff */
[--C-:B------:R-:W-:Y:S01]  /*8410*/  IMAD R64, R64, 0x4, R2.reuse ;  /* 0x0000000440407824 */ /* 0x100fe200078e0202 */
[-C--:B------:R-:W-:Y:S01]  /*8420*/  LEA R58, R58, R2.reuse, 0x2 ;  /* 0x000000023a3a7211 */ /* 0x080fe200078e10ff */
[----:B------:R-:W-:Y:S01]  /*8430*/  IMAD R68, R68, 0x4, R2 ;  /* 0x0000000444447824 */ /* 0x000fe200078e0202 */
[----:B------:R-:W-:-:S02]  /*8440*/  LEA R59, R59, R2, 0x2 ;  /* 0x000000023b3b7211 */ /* 0x000fc400078e10ff */
[-C--:B------:R-:W-:Y:S02]  /*8450*/  LEA R61, R61, R2.reuse, 0x2 ;  /* 0x000000023d3d7211 */ /* 0x080fe400078e10ff */
[-C--:B------:R-:W-:Y:S02]  /*8460*/  LEA R62, R62, R2.reuse, 0x2 ;  /* 0x000000023e3e7211 */ /* 0x080fe400078e10ff */
[-C--:B------:R-:W-:Y:S02]  /*8470*/  LEA R63, R63, R2.reuse, 0x2 ;  /* 0x000000023f3f7211 */ /* 0x080fe400078e10ff */
[-C--:B------:R-:W-:Y:S02]  /*8480*/  LEA R65, R65, R2.reuse, 0x2 ;  /* 0x0000000241417211 */ /* 0x080fe400078e10ff */
[-C--:B------:R-:W-:Y:S02]  /*8490*/  LEA R66, R66, R2.reuse, 0x2 ;  /* 0x0000000242427211 */ /* 0x080fe400078e10ff */
[----:B------:R-:W-:-:S02]  /*84a0*/  LEA R67, R67, R2, 0x2 ;  /* 0x0000000243437211 */ /* 0x000fc400078e10ff */
[-C--:B------:R-:W-:Y:S02]  /*84b0*/  LEA R69, R69, R2.reuse, 0x2 ;  /* 0x0000000245457211 */ /* 0x080fe400078e10ff */
[----:B------:R-:W-:Y:S01]  /*84c0*/  LEA R70, R70, R2, 0x2 ;  /* 0x0000000246467211 */ /* 0x000fe200078e10ff */
        /* <DEDUP_REMOVED lines=17> */
[----:B-----5:R-:W5:Y:S04]  /*85e0*/  LDL.LU R137, [R1+0xdc] ;  /* 0x0000dc0001897983 */ /* 0x020f680000300800 */
        /* <DEDUP_REMOVED lines=11> */
[----:B--2---:R-:W-:-:S03]  /*86a0*/  FMUL.FTZ R78, R156, R78 ;  /* 0x0000004e9c4e7220 */ /* 0x004fc60000410000 */
[----:B------:R-:W2:Y:S01]  /*86b0*/  LDL R156, [R1+0x5c] ;  /* 0x00005c00019c7983 */ /* 0x000ea20000100800 */
[----:B---3--:R-:W-:-:S03]  /*86c0*/  FMUL.FTZ R111, R154, R111 ;  /* 0x0000006f9a6f7220 */ /* 0x008fc60000410000 */
[----:B------:R-:W3:Y:S01]  /*86d0*/  LDL R154, [R1+0x54] ;  /* 0x00005400019a7983 */ /* 0x000ee20000100800 */
[----:B----4-:R-:W-:-:S03]  /*86e0*/  FMUL.FTZ R79, R155, R79 ;  /* 0x0000004f9b4f7220 */ /* 0x010fc60000410000 */
[----:B------:R-:W4:Y:S04]  /*86f0*/  LDL R155, [R1+0x58] ;  /* 0x00005800019b7983 */ /* 0x000f280000100800 */
[----:B------:R-:W-:Y:S04]  /*8700*/  STS [R117+0x6304], R78 ;  /* 0x0063044e75007388 */ /* 0x000fe80000000800 */
[----:B------:R1:W-:Y:S01]  /*8710*/  STS [R128+0x6308], R79 ;  /* 0x0063084f80007388 */ /* 0x0003e20000000800 */
[----:B------:R-:W-:Y:S01]  /*8720*/  FMUL.FTZ R107, R107, R110 ;  /* 0x0000006e6b6b7220 */ /* 0x000fe20000410000 */
[----:B-1----:R-:W1:Y:S01]  /*8730*/  LDC.64 R78, c[0x0][0x348] ;  /* 0x0000d200ff4e7b82 */ /* 0x002e620000000a00 */
[----:B------:R-:W-:Y:S01]  /*8740*/  FMUL.FTZ R108, R108, R86 ;  /* 0x000000566c6c7220 */ /* 0x000fe20000410000 */
[----:B------:R-:W-:Y:S01]  /*8750*/  HFMA2.MMA R131, -RZ, RZ, 0, 0 ;  /* 0x00000000ff837435 */ /* 0x000fe200000001ff */
[----:B------:R1:W-:Y:S01]  /*8760*/  STS [R127+0x630c], R111 ;  /* 0x00630c6f7f007388 */ /* 0x0003e20000000800 */
[----:B------:R-:W-:Y:S01]  /*8770*/  MOV R130, R35 ;  /* 0x0000002300827202 */ /* 0x000fe20000000f00 */
[----:B------:R-:W-:-:S02]  /*8780*/  UIMAD UR42, UR16, UR40, URZ ;  /* 0x00000028102a72a4 */ /* 0x000fc4000f8e023f */
[----:B------:R-:W-:Y:S02]  /*8790*/  MOV R129, UR40 ;  /* 0x0000002800817c02 */ /* 0x000fe40008000f00 */
[----:B------:R-:W-:-:S03]  /*87a0*/  UIMAD UR41, UR15, UR41, UR42 ;  /* 0x000000290f2972a4 */ /* 0x000fc6000f8e022a */
[----:B------:R-:W-:Y:S01]  /*87b0*/  ULDC.64 UR42, c[0x0][0x370] ;  /* 0x0000dc00002a7ab9 */ /* 0x000fe20000000a00 */
[----:B-1----:R-:W-:-:S04]  /*87c0*/  IMAD R111, R78, UR14, RZ ;  /* 0x0000000e4e6f7c24 */ /* 0x002fc8000f8e02ff */
[----:B------:R-:W-:Y:S02]  /*87d0*/  IMAD R111, R79, UR13, R111 ;  /* 0x0000000d4f6f7c24 */ /* 0x000fe4000f8e026f */
[----:B------:R-:W-:-:S05]  /*87e0*/  IMAD.WIDE.U32 R78, R78, UR13, R130 ;  /* 0x0000000d4e4e7c25 */ /* 0x000fca000f8e0082 */
[----:B------:R-:W-:-:S03]  /*87f0*/  IADD3 R79, R79, R111, RZ ;  /* 0x0000006f4f4f7210 */ /* 0x000fc60007ffe0ff */
[----:B------:R-:W-:-:S05]  /*8800*/  IMAD.WIDE.U32 R78, R129, UR15, R78 ;  /* 0x0000000f814e7c25 */ /* 0x000fca000f8e004e */
[----:B------:R-:W-:Y:S01]  /*8810*/  IADD3 R117, R79, UR41, RZ ;  /* 0x000000294f757c10 */ /* 0x000fe2000fffe0ff */
[----:B------:R-:W-:Y:S02]  /*8820*/  UIMAD UR61, UR16, UR42, URZ ;  /* 0x0000002a103d72a4 */ /* 0x000fe4000f8e023f */
[----:B------:R-:W-:Y:S02]  /*8830*/  IMAD.U32 R124, RZ, RZ, UR42 ;  /* 0x0000002aff7c7e24 */ /* 0x000fe4000f8e00ff */
[----:B------:R-:W-:Y:S01]  /*8840*/  UIMAD UR43, UR15, UR43, UR61 ;  /* 0x0000002b0f2b72a4 */ /* 0x000fe2000f8e023d */
[----:B------:R-:W-:Y:S01]  /*8850*/  FMUL.FTZ R110, R110, UR60 ;  /* 0x0000003c6e6e7c20 */ /* 0x000fe20008410000 */
[----:B------:R-:W-:Y:S01]  /*8860*/  BSSY B0, `(.L_x_1399) ;  /* 0x0000050000007945 */ /* 0x000fe20003800000 */
[----:B------:R-:W-:Y:S01]  /*8870*/  FMUL.FTZ R111, R120, R116 ;  /* 0x00000074786f7220 */ /* 0x000fe20000410000 */
[----:B------:R-:W-:Y:S01]  /*8880*/  FMUL.FTZ R116, R45, UR60 ;  /* 0x0000003c2d747c20 */ /* 0x000fe20008410000 */
[----:B------:R-:W-:Y:S01]  /*8890*/  FMUL.FTZ R112, R110, R112 ;  /* 0x000000706e707220 */ /* 0x000fe20000410000 */
[----:B------:R-:W-:Y:S01]  /*88a0*/  FFMA.FTZ R110, R8, R126, R125 ;  /* 0x0000007e086e7223 */ /* 0x000fe2000001007d */
[----:B------:R-:W-:Y:S01]  /*88b0*/  FMUL.FTZ R120, R47, UR60 ;  /* 0x0000003c2f787c20 */ /* 0x000fe20008410000 */
[----:B-----5:R-:W-:Y:S01]  /*88c0*/  FFMA.FTZ R137, R107, R80, R137 ;  /* 0x000000506b897223 */ /* 0x020fe20000010089 */
[----:B------:R-:W-:-:S02]  /*88d0*/  FFMA.FTZ R133, R108, R81, R133 ;  /* 0x000000516c857223 */ /* 0x000fc40000010085 */
[----:B------:R-:W1:Y:S01]  /*88e0*/  LDC.64 R80, c[0x0][0x368] ;  /* 0x0000da00ff507b82 */ /* 0x000e620000000a00 */
[----:B------:R-:W-:Y:S01]  /*88f0*/  FMUL.FTZ R103, R165, R103 ;  /* 0x00000067a5677220 */ /* 0x000fe20000410000 */
[----:B------:R-:W-:Y:S01]  /*8900*/  FADD.FTZ R135, R122, R135 ;  /* 0x000000877a877221 */ /* 0x000fe20000010000 */
[----:B------:R-:W-:-:S03]  /*8910*/  FMUL.FTZ R101, R160, R101 ;  /* 0x00000065a0657220 */ /* 0x000fc60000410000 */
[----:B------:R1:W-:Y:S01]  /*8920*/  STS [R119+0x631c], R103 ;  /* 0x00631c6777007388 */ /* 0x0003e20000000800 */
[----:B------:R-:W-:-:S03]  /*8930*/  FMUL.FTZ R104, R164, R104 ;  /* 0x00000068a4687220 */ /* 0x000fc60000410000 */
[----:B------:R5:W-:Y:S01]  /*8940*/  STS [R119+0x6330], R101 ;  /* 0x0063306577007388 */ /* 0x000be20000000800 */
[----:B------:R-:W-:-:S03]  /*8950*/  FMUL.FTZ R105, R163, R105 ;  /* 0x00000069a3697220 */ /* 0x000fc60000410000 */
[----:B------:R-:W-:Y:S01]  /*8960*/  STL [R1+0xdc], R137 ;  /* 0x0000dc8901007387 */ /* 0x000fe20000100800 */
[----:B------:R-:W-:-:S03]  /*8970*/  FMUL.FTZ R82, R134, R82 ;  /* 0x0000005286527220 */ /* 0x000fc60000410000 */
[----:B------:R0:W-:Y:S01]  /*8980*/  STS [R119+0x6320], R104 ;  /* 0x0063206877007388 */ /* 0x0001e20000000800 */
[----:B------:R-:W-:Y:S01]  /*8990*/  FMUL.FTZ R83, R136, R83 ;  /* 0x0000005388537220 */ /* 0x000fe20000410000 */
[----:B-1----:R-:W-:Y:S01]  /*89a0*/  IMAD R103, R80, UR14, RZ ;  /* 0x0000000e50677c24 */ /* 0x002fe2000f8e02ff */
[----:B-----5:R-:W-:Y:S01]  /*89b0*/  MOV R101, UR49 ;  /* 0x0000003100657c02 */ /* 0x020fe20008000f00 */
[----:B------:R1:W-:Y:S02]  /*89c0*/  STS [R119+0x6324], R105 ;  /* 0x0063246977007388 */ /* 0x0003e40000000800 */
[----:B------:R-:W-:Y:S02]  /*89d0*/  IMAD R81, R81, UR13, R103 ;  /* 0x0000000d51517c24 */ /* 0x000fe4000f8e0267 */
[----:B------:R-:W-:Y:S01]  /*89e0*/  FMUL.FTZ R103, R84, R87 ;  /* 0x0000005754677220 */ /* 0x000fe20000410000 */
[----:B------:R-:W-:Y:S01]  /*89f0*/  STL [R1+0x44], R135 ;  /* 0x0000448701007387 */ /* 0x000fe20000100800 */
[----:B0-----:R-:W-:Y:S01]  /*8a00*/  FMUL.FTZ R104, R87, UR60 ;  /* 0x0000003c57687c20 */ /* 0x001fe20008410000 */
[----:B------:R-:W-:-:S02]  /*8a10*/  IADD3 R101, -R101, UR54, -R35 ;  /* 0x0000003665657c10 */ /* 0x000fc4000fffe923 */
[----:B------:R-:W-:Y:S01]  /*8a20*/  STL [R1+0xe0], R133 ;  /* 0x0000e08501007387 */ /* 0x000fe20000100800 */
[----:B-1----:R-:W-:-:S03]  /*8a30*/  FMUL.FTZ R105, R85, R90 ;  /* 0x0000005a55697220 */ /* 0x002fc60000410000 */
[----:B------:R-:W-:Y:S01]  /*8a40*/  STS [R119+0x6314], R82 ;  /* 0x0063145277007388 */ /* 0x000fe20000000800 */
[----:B------:R-:W0:Y:S03]  /*8a50*/  LDC.64 R84, c[0x0][0x360] ;  /* 0x0000d800ff547b82 */ /* 0x000e260000000a00 */
[----:B------:R1:W-:Y:S02]  /*8a60*/  STS [R119+0x6318], R83 ;  /* 0x0063185377007388 */ /* 0x0003e40000000800 */
[----:B-1----:R-:W-:-:S04]  /*8a70*/  IMAD.WIDE.U32 R82, R80, UR13, R130 ;  /* 0x0000000d50527c25 */ /* 0x002fc8000f8e0082 */
[----:B--2---:R-:W-:-:S05]  /*8a80*/  FMUL.FTZ R102, R156, R102 ;  /* 0x000000669c667220 */ /* 0x004fca0000410000 */
[----:B------:R1:W-:Y:S01]  /*8a90*/  STS [R119+0x6334], R102 ;  /* 0x0063346677007388 */ /* 0x0003e20000000800 */
[----:B---3--:R-:W-:Y:S01]  /*8aa0*/  FMUL.FTZ R89, R154, R89 ;  /* 0x000000599a597220 */ /* 0x008fe20000410000 */
[----:B----4-:R-:W-:Y:S01]  /*8ab0*/  FMUL.FTZ R88, R155, R88 ;  /* 0x000000589b587220 */ /* 0x010fe20000410000 */
[----:B-1----:R-:W-:Y:S02]  /*8ac0*/  FMUL.FTZ R102, R86, UR60 ;  /* 0x0000003c56667c20 */ /* 0x002fe40008410000 */
[----:B------:R-:W1:Y:S02]  /*8ad0*/  LDC.64 R86, c[0x0][0x380] ;  /* 0x0000e000ff567b82 */ /* 0x000e640000000a00 */
[----:B------:R2:W-:Y:S01]  /*8ae0*/  STS [R119+0x6338], R88 ;  /* 0x0063385877007388 */ /* 0x0005e20000000800 */
[----:B------:R-:W-:-:S03]  /*8af0*/  MOV R80, R82 ;  /* 0x0000005200507202 */ /* 0x000fc60000000f00 */
[----:B------:R3:W-:Y:S01]  /*8b00*/  STS [R119+0x633c], R89 ;  /* 0x00633c5977007388 */ /* 0x0007e20000000800 */
[----:B--2---:R-:W-:Y:S01]  /*8b10*/  IADD3 R88, P0, R78, UR49, RZ ;  /* 0x000000314e587c10 */ /* 0x004fe2000ff1e0ff */
[----:B------:R-:W-:-:S03]  /*8b20*/  IMAD.IADD R81, R83, 0x1, R81 ;  /* 0x0000000153517824 */ /* 0x000fc600078e0251 */
[----:B---3--:R-:W-:Y:S02]  /*8b30*/  IADD3.X R89, R117, UR50, RZ, P0, !PT ;  /* 0x0000003275597c10 */ /* 0x008fe400087fe4ff */
[----:B------:R-:W-:Y:S01]  /*8b40*/  ISETP.GE.AND P0, PT, R101, 0x1, PT ;  /* 0x000000016500780c */ /* 0x000fe20003f06270 */
[----:B------:R-:W-:Y:S01]  /*8b50*/  FMUL.FTZ R109, R132, R109 ;  /* 0x0000006d846d7220 */ /* 0x000fe20000410000 */
[----:B------:R-:W-:Y:S01]  /*8b60*/  FMUL.FTZ R106, R162, R106 ;  /* 0x0000006aa26a7220 */ /* 0x000fe20000410000 */
[----:B------:R-:W-:Y:S01]  /*8b70*/  FMUL.FTZ R91, R161, R91 ;  /* 0x0000005ba15b7220 */ /* 0x000fe20000410000 */
[----:B------:R-:W-:Y:S02]  /*8b80*/  IMAD.WIDE.U32 R80, R124, UR15, R80 ;  /* 0x0000000f7c507c25 */ /* 0x000fe4000f8e0050 */
[----:B------:R2:W-:Y:S03]  /*8b90*/  STS [R119+0x6310], R109 ;  /* 0x0063106d77007388 */ /* 0x0005e60000000800 */
[----:B------:R-:W-:Y:S01]  /*8ba0*/  IADD3 R124, R81, UR43, RZ ;  /* 0x0000002b517c7c10 */ /* 0x000fe2000fffe0ff */
[----:B------:R3:W-:Y:S01]  /*8bb0*/  STS [R119+0x6328], R106 ;  /* 0x0063286a77007388 */ /* 0x0007e20000000800 */
[----:B------:R-:W-:-:S03]  /*8bc0*/  IADD3 R82, P1, R80, UR49, RZ ;  /* 0x0000003150527c10 */ /* 0x000fc6000ff3e0ff */
[----:B------:R4:W-:Y:S01]  /*8bd0*/  STS [R119+0x632c], R91 ;  /* 0x00632c5b77007388 */ /* 0x0009e20000000800 */
[----:B------:R-:W-:Y:S01]  /*8be0*/  FMUL.FTZ R102, R102, R121 ;  /* 0x0000007966667220 */ /* 0x000fe20000410000 */
[----:B------:R-:W-:Y:S01]  /*8bf0*/  IADD3.X R83, R124, UR50, RZ, P1, !PT ;  /* 0x000000327c537c10 */ /* 0x000fe20008ffe4ff */
[----:B--2---:R-:W-:Y:S01]  /*8c00*/  FMUL.FTZ R109, R44, UR60 ;  /* 0x0000003c2c6d7c20 */ /* 0x004fe20008410000 */
[----:B------:R-:W-:Y:S01]  /*8c10*/  FMUL.FTZ R121, R48, UR60 ;  /* 0x0000003c30797c20 */ /* 0x000fe20008410000 */
[----:B------:R-:W-:Y:S01]  /*8c20*/  FMUL.FTZ R122, R49, UR60 ;  /* 0x0000003c317a7c20 */ /* 0x000fe20008410000 */
[----:B---3--:R-:W-:Y:S01]  /*8c30*/  FMUL.FTZ R106, R90, UR60 ;  /* 0x0000003c5a6a7c20 */ /* 0x008fe20008410000 */
[----:B----4-:R-:W-:Y:S01]  /*8c40*/  FMUL.FTZ R119, R46, UR60 ;  /* 0x0000003c2e777c20 */ /* 0x010fe20008410000 */
[----:B------:R-:W-:Y:S06]  /*8c50*/  BAR.SYNC.DEFER_BLOCKING 0x0 ;  /* 0x0000000000007b1d */ /* 0x000fec0000010000 */
        /* <DEDUP_REMOVED lines=8> */
[C---:B-1----:R-:W-:Y:S02]  /*8ce0*/  IMAD R88, R86.reuse, UR56, RZ ;  /* 0x0000003856587c24 */ /* 0x042fe4000f8e02ff */
[----:B------:R-:W-:Y:S02]  /*8cf0*/  IMAD.WIDE.U32 R82, R86, UR7, R82 ;  /* 0x0000000756527c25 */ /* 0x000fe4000f8e0052 */
[----:B------:R2:W-:Y:S02]  /*8d00*/  REDG.E.ADD.F32.FTZ.RN.STRONG.GPU desc[UR24][R90.64], R115 ;  /* 0x000000735a0079a6 */ /* 0x0005e4000c10f398 */
[----:B------:R-:W-:-:S04]  /*8d10*/  IMAD R88, R87, UR7, R88 ;  /* 0x0000000757587c24 */ /* 0x000fc8000f8e0258 */
[----:B------:R-:W-:Y:S01]  /*8d20*/  IMAD.IADD R83, R83, 0x1, R88 ;  /* 0x0000000153537824 */ /* 0x000fe200078e0258 */
[----:B------:R-:W-:-:S04]  /*8d30*/  LEA R88, P0, R82, UR30, 0x2 ;  /* 0x0000001e52587c11 */ /* 0x000fc8000f8010ff */
[----:B------:R-:W-:-:S05]  /*8d40*/  LEA.HI.X R89, R82, UR31, R83, 0x2, P0 ;  /* 0x0000001f52597c11 */ /* 0x000fca00080f1453 */
[----:B0-----:R2:W-:Y:S04]  /*8d50*/  REDG.E.ADD.F32.FTZ.RN.STRONG.GPU desc[UR24][R88.64], R118 ;  /* 0x00000076580079a6 */ /* 0x0015e8000c10f398 */
.L_x_1400:
[----:B------:R-:W-:Y:S05]  /*8d60*/  BSYNC B0 ;  /* 0x0000000000007941 */ /* 0x000fea0003800000 */
.L_x_1399:
[----:B------:R-:W0:Y:S01]  /*8d70*/  LDS R114, [R114+0x6500] ;  /* 0x0065000072727984 */ /* 0x000e220000000800 */
[C---:B------:R-:W-:Y:S01]  /*8d80*/  LEA R82, P0, R78.reuse, UR28, 0x2 ;  /* 0x0000001c4e527c11 */ /* 0x040fe2000f8010ff */
[----:B------:R-:W-:Y:S01]  /*8d90*/  USHF.L.U64.HI UR42, UR8, 0x2, UR9 ;  /* 0x00000002082a7899 */ /* 0x000fe20008010209 */
[----:B------:R-:W-:Y:S01]  /*8da0*/  BSSY B0, `(.L_x_1401) ;  /* 0x0000017000007945 */ /* 0x000fe20003800000 */
[----:B------:R-:W-:Y:S01]  /*8db0*/  USHF.L.U32 UR41, UR8, 0x2, URZ ;  /* 0x0000000208297899 */ /* 0x000fe2000800063f */
[----:B------:R-:W-:Y:S01]  /*8dc0*/  LEA.HI.X R83, R78, UR29, R117, 0x2, P0 ;  /* 0x0000001d4e537c11 */ /* 0x000fe200080f1475 */
[----:B------:R-:W-:Y:S01]  /*8dd0*/  UIADD3 UR40, UR6, -UR52, URZ ;  /* 0x8000003406287290 */ /* 0x000fe2000fffe03f */
[----:B------:R-:W-:-:S03]  /*8de0*/  LEA R78, P0, R80, UR30, 0x2 ;  /* 0x0000001e504e7c11 */ /* 0x000fc6000f8010ff */
[----:B------:R-:W-:Y:S01]  /*8df0*/  UIMAD UR40, UR40, -0x800, URZ ;  /* 0xfffff800282878a4 */ /* 0x000fe2000f8e023f */
[----:B------:R-:W-:Y:S01]  /*8e00*/  LEA.HI.X R79, R80, UR31, R124, 0x2, P0 ;  /* 0x0000001f504f7c11 */ /* 0x000fe200080f147c */
[----:B------:R-:W-:Y:S01]  /*8e10*/  IMAD R80, R84, UR42, RZ ;  /* 0x0000002a54507c24 */ /* 0x000fe2000f8e02ff */
[----:B------:R-:W-:-:S03]  /*8e20*/  ISETP.GE.AND P0, PT, R101, 0x81, PT ;  /* 0x000000816500780c */ /* 0x000fc60003f06270 */
[----:B------:R-:W-:Y:S01]  /*8e30*/  IMAD R85, R85, UR41, R80 ;  /* 0x0000002955557c24 */ /* 0x000fe2000f8e0250 */
[----:B--2---:R-:W-:Y:S01]  /*8e40*/  MOV R88, UR40 ;  /* 0x0000002800587c02 */ /* 0x004fe20008000f00 */
[----:B-1----:R-:W-:-:S04]  /*8e50*/  IMAD R80, R86, UR42, RZ ;  /* 0x0000002a56507c24 */ /* 0x002fc8000f8e02ff */
[----:B------:R-:W-:Y:S01]  /*8e60*/  IMAD R87, R87, UR41, R80 ;  /* 0x0000002957577c24 */ /* 0x000fe2000f8e0250 */
[----:B------:R-:W-:Y:S01]  /*8e70*/  MOV R80, UR40 ;  /* 0x0000002800507c02 */ /* 0x000fe20008000f00 */
[----:B------:R-:W-:-:S04]  /*8e80*/  IMAD.WIDE R88, R88, 0x4, R82 ;  /* 0x0000000458587825 */ /* 0x000fc800078e0252 */
[----:B------:R-:W-:Y:S01]  /*8e90*/  IMAD.WIDE R80, R80, 0x4, R78 ;  /* 0x0000000450507825 */ /* 0x000fe200078e024e */
[----:B------:R-:W-:Y:S06]  /*8ea0*/  @!P0 BRA `(.L_x_1402) ;  /* 0x0000000000188947 */ /* 0x000fec0003800000 */
[----:B------:R-:W-:-:S04]  /*8eb0*/  IMAD.WIDE.U32 R88, R84, UR41, R88 ;  /* 0x0000002954587c25 */ /* 0x000fc8000f8e0058 */
[----:B------:R-:W-:Y:S01]  /*8ec0*/  IMAD.WIDE.U32 R80, R86, UR41, R80 ;  /* 0x0000002956507c25 */ /* 0x000fe2000f8e0050 */
[----:B------:R-:W-:-:S04]  /*8ed0*/  IADD3 R89, R89, R85, RZ ;  /* 0x0000005559597210 */ /* 0x000fc80007ffe0ff */
[----:B------:R-:W-:Y:S01]  /*8ee0*/  IADD3 R81, R81, R87, RZ ;  /* 0x0000005751517210 */ /* 0x000fe20007ffe0ff */
[----:B------:R1:W-:Y:S04]  /*8ef0*/  REDG.E.ADD.F32.FTZ.RN.STRONG.GPU desc[UR24][R88.64+-0x1e00], R113 ;  /* 0xffe20071580079a6 */ /* 0x0003e8000c10f398 */
[----:B0-----:R1:W-:Y:S02]  /*8f00*/  REDG.E.ADD.F32.FTZ.RN.STRONG.GPU desc[UR24][R80.64+-0x1e00], R114 ;  /* 0xffe20072500079a6 */ /* 0x0013e4000c10f398 */
.L_x_1402:
[----:B------:R-:W-:Y:S05]  /*8f10*/  BSYNC B0 ;  /* 0x0000000000007941 */ /* 0x000fea0003800000 */
.L_x_1401:
[----:B------:R-:W2:Y:S01]  /*8f20*/  LDS R58, [R58+0x6700] ;  /* 0x006700003a3a7984 */ /* 0x000ea20000000800 */
[----:B------:R-:W-:Y:S01]  /*8f30*/  USHF.L.U32 UR40, UR11, 0x2, URZ ;  /* 0x000000020b287899 */ /* 0x000fe2000800063f */
[----:B------:R-:W-:Y:S01]  /*8f40*/  BSSY B0, `(.L_x_1403) ;  /* 0x0000010000007945 */ /* 0x000fe20003800000 */
[----:B------:R-:W-:Y:S01]  /*8f50*/  USHF.L.U64.HI UR42, UR11, 0x2, UR10 ;  /* 0x000000020b2a7899 */ /* 0x000fe2000801020a */
[----:B------:R-:W-:-:S03]  /*8f60*/  FADD.FTZ R111, R123, R111 ;  /* 0x0000006f7b6f7221 */ /* 0x000fc60000010000 */
[----:B-1----:R-:W-:Y:S02]  /*8f70*/  IADD3 R80, P0, R82, UR40, RZ ;  /* 0x0000002852507c10 */ /* 0x002fe4000ff1e0ff */
[----:B------:R-:W-:Y:S02]  /*8f80*/  IADD3 R78, P1, R78, UR40, RZ ;  /* 0x000000284e4e7c10 */ /* 0x000fe4000ff3e0ff */
[----:B------:R-:W-:Y:S02]  /*8f90*/  IADD3.X R81, R83, UR42, RZ, P0, !PT ;  /* 0x0000002a53517c10 */ /* 0x000fe400087fe4ff */
[----:B------:R-:W-:Y:S02]  /*8fa0*/  ISETP.GE.AND P0, PT, R101, 0x101, PT ;  /* 0x000001016500780c */ /* 0x000fe40003f06270 */
[----:B------:R-:W-:Y:S01]  /*8fb0*/  IADD3.X R79, R79, UR42, RZ, P1, !PT ;  /* 0x0000002a4f4f7c10 */ /* 0x000fe20008ffe4ff */
[----:B------:R-:W-:Y:S01]  /*8fc0*/  IMAD.WIDE.U32 R80, R84, UR41, R80 ;  /* 0x0000002954507c25 */ /* 0x000fe2000f8e0050 */
[----:B------:R-:W-:-:S03]  /*8fd0*/  ISETP.GE.AND P1, PT, R101, 0x181, PT ;  /* 0x000001816500780c */ /* 0x000fc60003f26270 */
[----:B------:R-:W-:-:S04]  /*8fe0*/  IMAD.WIDE.U32 R78, R86, UR41, R78 ;  /* 0x00000029564e7c25 */ /* 0x000fc8000f8e004e */
[----:B------:R-:W-:Y:S01]  /*8ff0*/  IMAD.IADD R81, R85, 0x1, R81 ;  /* 0x0000000155517824 */ /* 0x000fe200078e0251 */
[----:B------:R-:W-:Y:S01]  /*9000*/  IADD3 R79, R87, R79, RZ ;  /* 0x0000004f574f7210 */ /* 0x000fe20007ffe0ff */
[----:B------:R-:W-:Y:S06]  /*9010*/  @!P0 BRA `(.L_x_1404) ;  /* 0x0000000000088947 */ /* 0x000fec0003800000 */
[----:B------:R1:W-:Y:S04]  /*9020*/  REDG.E.ADD.F32.FTZ.RN.STRONG.GPU desc[UR24][R80.64+-0x1c00], R71 ;  /* 0xffe40047500079a6 */ /* 0x0003e8000c10f398 */
[----:B--2---:R1:W-:Y:S02]  /*9030*/  REDG.E.ADD.F32.FTZ.RN.STRONG.GPU desc[UR24][R78.64+-0x1c00], R58 ;  /* 0xffe4003a4e0079a6 */ /* 0x0043e4000c10f398 */
.L_x_1404:
[----:B------:R-:W-:Y:S05]  /*9040*/  BSYNC B0 ;  /* 0x0000000000007941 */ /* 0x000fea0003800000 */
.L_x_1403:
[----:B------:R-:W3:Y:S01]  /*9050*/  LDS R59, [R59+0x6900] ;  /* 0x006900003b3b7984 */ /* 0x000ee20000000800 */
[----:B------:R-:W-:Y:S04]  /*9060*/  BSSY B0, `(.L_x_1405) ;  /* 0x0000004000007945 */ /* 0x000fe80003800000 */
[----:B------:R-:W-:Y:S05]  /*9070*/  @!P1 BRA `(.L_x_1406) ;  /* 0x0000000000089947 */ /* 0x000fea0003800000 */
[----:B------:R4:W-:Y:S04]  /*9080*/  REDG.E.ADD.F32.FTZ.RN.STRONG.GPU desc[UR24][R80.64+-0x1a00], R72 ;  /* 0xffe60048500079a6 */ /* 0x0009e8000c10f398 */
[----:B---3--:R4:W-:Y:S02]  /*9090*/  REDG.E.ADD.F32.FTZ.RN.STRONG.GPU desc[UR24][R78.64+-0x1a00], R59 ;  /* 0xffe6003b4e0079a6 */ /* 0x0089e4000c10f398 */
.L_x_1406:
[----:B------:R-:W-:Y:S05]  /*90a0*/  BSYNC B0 ;  /* 0x0000000000007941 */ /* 0x000fea0003800000 */
.L_x_1405:
        /* <DEDUP_REMOVED lines=11> */
.L_x_1408:
[----:B------:R-:W-:Y:S05]  /*9160*/  BSYNC B0 ;  /* 0x0000000000007941 */ /* 0x000fea0003800000 */
.L_x_1407:
[----:B------:R-:W0:Y:S01]  /*9170*/  LDS R60, [R60+0x6d00] ;  /* 0x006d00003c3c7984 */ /* 0x000e220000000800 */
[----:B------:R-:W-:Y:S04]  /*9180*/  BSSY B0, `(.L_x_1409) ;  /* 0x0000004000007945 */ /* 0x000fe80003800000 */
[----:B------:R-:W-:Y:S05]  /*9190*/  @!P0 BRA `(.L_x_1410) ;  /* 0x0000000000088947 */ /* 0x000fea0003800000 */
[----:B------:R1:W-:Y:S04]  /*91a0*/  REDG.E.ADD.F32.FTZ.RN.STRONG.GPU desc[UR24][R80.64+-0x1600], R74 ;  /* 0xffea004a500079a6 */ /* 0x0003e8000c10f398 */
[----:B0-----:R1:W-:Y:S02]  /*91b0*/  REDG.E.ADD.F32.FTZ.RN.STRONG.GPU desc[UR24][R78.64+-0x1600], R60 ;  /* 0xffea003c4e0079a6 */ /* 0x0013e4000c10f398 */
.L_x_1410:
[----:B------:R-:W-:Y:S05]  /*91c0*/  BSYNC B0 ;  /* 0x0000000000007941 */ /* 0x000fea0003800000 */
.L_x_1409:
[----:B------:R-:W0:Y:S01]  /*91d0*/  LDS R61, [R61+0x6f00] ;  /* 0x006f00003d3d7984 */ /* 0x000e220000000800 */
[----:B------:R-:W-:Y:S04]  /*91e0*/  BSSY B0, `(.L_x_1411) ;  /* 0x0000004000007945 */ /* 0x000fe80003800000 */
[----:B------:R-:W-:Y:S05]  /*91f0*/  @!P1 BRA `(.L_x_1412) ;  /* 0x0000000000089947 */ /* 0x000fea0003800000 */
[----:B------:R1:W-:Y:S04]  /*9200*/  REDG.E.ADD.F32.FTZ.RN.STRONG.GPU desc[UR24][R80.64+-0x1400], R75 ;  /* 0xffec004b500079a6 */ /* 0x0003e8000c10f398 */
[----:B0-----:R1:W-:Y:S02]  /*9210*/  REDG.E.ADD.F32.FTZ.RN.STRONG.GPU desc[UR24][R78.64+-0x1400], R61 ;  /* 0xffec003d4e0079a6 */ /* 0x0013e4000c10f398 */
.L_x_1412:
[----:B------:R-:W-:Y:S05]  /*9220*/  BSYNC B0 ;  /* 0x0000000000007941 */ /* 0x000fea0003800000 */
.L_x_1411:
[----:B------:R-:W0:Y:S01]  /*9230*/  LDS R62, [R62+0x7100] ;  /* 0x007100003e3e7984 */ /* 0x000e220000000800 */
[----:B------:R-:W-:Y:S04]  /*9240*/  BSSY B0, `(.L_x_1413) ;  /* 0x0000004000007945 */ /* 0x000fe80003800000 */
[----:B------:R-:W-:Y:S05]  /*9250*/  @!P2 BRA `(.L_x_1414) ;  /* 0x000000000008a947 */ /* 0x000fea0003800000 */
[----:B------:R1:W-:Y:S04]  /*9260*/  REDG.E.ADD.F32.FTZ.RN.STRONG.GPU desc[UR24][R80.64+-0x1200], R92 ;  /* 0xffee005c500079a6 */ /* 0x0003e8000c10f398 */
[----:B0-----:R1:W-:Y:S02]  /*9270*/  REDG.E.ADD.F32.FTZ.RN.STRONG.GPU desc[UR24][R78.64+-0x1200], R62 ;  /* 0xffee003e4e0079a6 */ /* 0x0013e4000c10f398 */
.L_x_1414:
[----:B------:R-:W-:Y:S05]  /*9280*/  BSYNC B0 ;  /* 0x0000000000007941 */ /* 0x000fea0003800000 */
.L_x_1413:
[----:B------:R-:W0:Y:S01]  /*9290*/  LDS R63, [R63+0x7300] ;  /* 0x007300003f3f7984 */ /* 0x000e220000000800 */
[----:B------:R-:W-:Y:S04]  /*92a0*/  BSSY B0, `(.L_x_1415) ;  /* 0x0000004000007945 */ /* 0x000fe80003800000 */
[----:B------:R-:W-:Y:S05]  /*92b0*/  @!P3 BRA `(.L_x_1416) ;  /* 0x000000000008b947 */ /* 0x000fea0003800000 */
[----:B------:R1:W-:Y:S04]  /*92c0*/  REDG.E.ADD.F32.FTZ.RN.STRONG.GPU desc[UR24][R80.64+-0x1000], R93 ;  /* 0xfff0005d500079a6 */ /* 0x0003e8000c10f398 */
[----:B0-----:R1:W-:Y:S02]  /*92d0*/  REDG.E.ADD.F32.FTZ.RN.STRONG.GPU desc[UR24][R78.64+-0x1000], R63 ;  /* 0xfff0003f4e0079a6 */ /* 0x0013e4000c10f398 */
.L_x_1416:
[----:B------:R-:W-:Y:S05]  /*92e0*/  BSYNC B0 ;  /* 0x0000000000007941 */ /* 0x000fea0003800000 */
.L_x_1415:
[----:B------:R-:W0:Y:S01]  /*92f0*/  LDS R64, [R64+0x7500] ;  /* 0x0075000040407984 */ /* 0x000e220000000800 */
[----:B------:R-:W-:Y:S04]  /*9300*/  BSSY B0, `(.L_x_1417) ;  /* 0x0000004000007945 */ /* 0x000fe80003800000 */
[----:B------:R-:W-:Y:S05]  /*9310*/  @!P4 BRA `(.L_x_1418) ;  /* 0x000000000008c947 */ /* 0x000fea0003800000 */
[----:B------:R1:W-:Y:S04]  /*9320*/  REDG.E.ADD.F32.FTZ.RN.STRONG.GPU desc[UR24][R80.64+-0xe00], R94 ;  /* 0xfff2005e500079a6 */ /* 0x0003e8000c10f398 */
[----:B0-----:R1:W-:Y:S02]  /*9330*/  REDG.E.ADD.F32.FTZ.RN.STRONG.GPU desc[UR24][R78.64+-0xe00], R64 ;  /* 0xfff200404e0079a6 */ /* 0x0013e4000c10f398 */
.L_x_1418:
[----:B------:R-:W-:Y:S05]  /*9340*/  BSYNC B0 ;  /* 0x0000000000007941 */ /* 0x000fea0003800000 */
.L_x_1417:
        /* <DEDUP_REMOVED lines=11> */
.L_x_1420:
[----:B------:R-:W-:Y:S05]  /*9400*/  BSYNC B0 ;  /* 0x0000000000007941 */ /* 0x000fea0003800000 */
.L_x_1419:
[----:B------:R-:W0:Y:S01]  /*9410*/  LDS R66, [R66+0x7900] ;  /* 0x0079000042427984 */ /* 0x000e220000000800 */
[----:B------:R-:W-:Y:S04]  /*9420*/  BSSY B0, `(.L_x_1421) ;  /* 0x0000004000007945 */ /* 0x000fe80003800000 */
[----:B------:R-:W-:Y:S05]  /*9430*/  @!P0 BRA `(.L_x_1422) ;  /* 0x0000000000088947 */ /* 0x000fea0003800000 */
[----:B------:R1:W-:Y:S04]  /*9440*/  REDG.E.ADD.F32.FTZ.RN.STRONG.GPU desc[UR24][R80.64+-0xa00], R96 ;  /* 0xfff60060500079a6 */ /* 0x0003e8000c10f398 */
[----:B0-----:R1:W-:Y:S02]  /*9450*/  REDG.E.ADD.F32.FTZ.RN.STRONG.GPU desc[UR24][R78.64+-0xa00], R66 ;  /* 0xfff600424e0079a6 */ /* 0x0013e4000c10f398 */
.L_x_1422:
[----:B------:R-:W-:Y:S05]  /*9460*/  BSYNC B0 ;  /* 0x0000000000007941 */ /* 0x000fea0003800000 */
.L_x_1421:
[----:B------:R-:W0:Y:S01]  /*9470*/  LDS R67, [R67+0x7b00] ;  /* 0x007b000043437984 */ /* 0x000e220000000800 */
[----:B------:R-:W-:Y:S04]  /*9480*/  BSSY B0, `(.L_x_1423) ;  /* 0x0000004000007945 */ /* 0x000fe80003800000 */
[----:B------:R-:W-:Y:S05]  /*9490*/  @!P1 BRA `(.L_x_1424) ;  /* 0x0000000000089947 */ /* 0x000fea0003800000 */
[----:B------:R1:W-:Y:S04]  /*94a0*/  REDG.E.ADD.F32.FTZ.RN.STRONG.GPU desc[UR24][R80.64+-0x800], R97 ;  /* 0xfff80061500079a6 */ /* 0x0003e8000c10f398 */
[----:B0-----:R1:W-:Y:S02]  /*94b0*/  REDG.E.ADD.F32.FTZ.RN.STRONG.GPU desc[UR24][R78.64+-0x800], R67 ;  /* 0xfff800434e0079a6 */ /* 0x0013e4000c10f398 */
.L_x_1424:
[----:B------:R-:W-:Y:S05]  /*94c0*/  BSYNC B0 ;  /* 0x0000000000007941 */ /* 0x000fea0003800000 */
.L_x_1423:
[----:B------:R-:W0:Y:S01]  /*94d0*/  LDS R68, [R68+0x7d00] ;  /* 0x007d000044447984 */ /* 0x000e220000000800 */
[----:B------:R-:W-:Y:S04]  /*94e0*/  BSSY B0, `(.L_x_1425) ;  /* 0x0000004000007945 */ /* 0x000fe80003800000 */
[----:B------:R-:W-:Y:S05]  /*94f0*/  @!P2 BRA `(.L_x_1426) ;  /* 0x000000000008a947 */ /* 0x000fea0003800000 */
[----:B------:R1:W-:Y:S04]  /*9500*/  REDG.E.ADD.F32.FTZ.RN.STRONG.GPU desc[UR24][R80.64+-0x600], R98 ;  /* 0xfffa0062500079a6 */ /* 0x0003e8000c10f398 */
[----:B0-----:R1:W-:Y:S02]  /*9510*/  REDG.E.ADD.F32.FTZ.RN.STRONG.GPU desc[UR24][R78.64+-0x600], R68 ;  /* 0xfffa00444e0079a6 */ /* 0x0013e4000c10f398 */
.L_x_1426:
[----:B------:R-:W-:Y:S05]  /*9520*/  BSYNC B0 ;  /* 0x0000000000007941 */ /* 0x000fea0003800000 */
.L_x_1425:
[----:B------:R-:W0:Y:S01]  /*9530*/  LDS R69, [R69+0x7f00] ;  /* 0x007f000045457984 */ /* 0x000e220000000800 */
[----:B------:R-:W-:Y:S04]  /*9540*/  BSSY B0, `(.L_x_1427) ;  /* 0x0000004000007945 */ /* 0x000fe80003800000 */
[----:B------:R-:W-:Y:S05]  /*9550*/  @!P3 BRA `(.L_x_1428) ;  /* 0x000000000008b947 */ /* 0x000fea0003800000 */
[----:B------:R1:W-:Y:S04]  /*9560*/  REDG.E.ADD.F32.FTZ.RN.STRONG.GPU desc[UR24][R80.64+-0x400], R99 ;  /* 0xfffc0063500079a6 */ /* 0x0003e8000c10f398 */
[----:B0-----:R1:W-:Y:S02]  /*9570*/  REDG.E.ADD.F32.FTZ.RN.STRONG.GPU desc[UR24][R78.64+-0x400], R69 ;  /* 0xfffc00454e0079a6 */ /* 0x0013e4000c10f398 */
.L_x_1428:
[----:B------:R-:W-:Y:S05]  /*9580*/  BSYNC B0 ;  /* 0x0000000000007941 */ /* 0x000fea0003800000 */
.L_x_1427:
[----:B------:R-:W0:Y:S01]  /*9590*/  LDS R70, [R70+0x8100] ;  /* 0x0081000046467984 */ /* 0x000e220000000800 */
[----:B------:R-:W-:Y:S04]  /*95a0*/  BSSY B0, `(.L_x_1429) ;  /* 0x0000004000007945 */ /* 0x000fe80003800000 */
[----:B------:R-:W-:Y:S05]  /*95b0*/  @!P4 BRA `(.L_x_1430) ;  /* 0x000000000008c947 */ /* 0x000fea0003800000 */
[----:B------:R1:W-:Y:S04]  /*95c0*/  REDG.E.ADD.F32.FTZ.RN.STRONG.GPU desc[UR24][R80.64+-0x200], R100 ;  /* 0xfffe0064500079a6 */ /* 0x0003e8000c10f398 */
[----:B0-----:R1:W-:Y:S02]  /*95d0*/  REDG.E.ADD.F32.FTZ.RN.STRONG.GPU desc[UR24][R78.64+-0x200], R70 ;  /* 0xfffe00464e0079a6 */ /* 0x0013e4000c10f398 */
.L_x_1430:
[----:B------:R-:W-:Y:S05]  /*95e0*/  BSYNC B0 ;  /* 0x0000000000007941 */ /* 0x000fea0003800000 */
.L_x_1429:
[----:B01----:R-:W5:Y:S04]  /*95f0*/  LDL.LU R63, [R1+0x40] ;  /* 0x00004000013f7983 */ /* 0x003f680000300800 */
[----:B------:R-:W5:Y:S04]  /*9600*/  LDL.LU R62, [R1+0xe4] ;  /* 0x0000e400013e7983 */ /* 0x000f680000300800 */
[----:B------:R-:W5:Y:S04]  /*9610*/  LDL.LU R61, [R1+0x3c] ;  /* 0x00003c00013d7983 */ /* 0x000f680000300800 */
[----:B------:R-:W5:Y:S04]  /*9620*/  LDL.LU R60, [R1+0xe8] ;  /* 0x0000e800013c7983 */ /* 0x000f680000300800 */
[----:B---34-:R-:W3:Y:S04]  /*9630*/  LDL.LU R59, [R1+0x38] ;  /* 0x00003800013b7983 */ /* 0x018ee80000300800 */
[----:B------:R-:W4:Y:S01]  /*9640*/  LDL.LU R68, [R1+0xec] ;  /* 0x0000ec0001447983 */ /* 0x000f220000300800 */
[----:B------:R-:W-:-:S03]  /*9650*/  FFMA.FTZ R112, R9, R107, R112 ;  /* 0x0000006b09707223 */ /* 0x000fc60000010070 */
[----:B------:R-:W4:Y:S01]  /*9660*/  LDL.LU R67, [R1+0x34] ;  /* 0x0000340001437983 */ /* 0x000f220000300800 */
[----:B------:R-:W-:-:S03]  /*9670*/  FFMA.FTZ R102, R10, R108, R102 ;  /* 0x0000006c0a667223 */ /* 0x000fc60000010066 */
[----:B------:R-:W4:Y:S04]  /*9680*/  LDL.LU R66, [R1+0xf0] ;  /* 0x0000f00001427983 */ /* 0x000f280000300800 */
[----:B------:R-:W4:Y:S04]  /*9690*/  LDL.LU R65, [R1+0x30] ;  /* 0x0000300001417983 */ /* 0x000f280000300800 */
[----:B------:R-:W4:Y:S01]  /*96a0*/  LDL.LU R64, [R1+0xf4] ;  /* 0x0000f40001407983 */ /* 0x000f220000300800 */
[----:B------:R-:W-:Y:S01]  /*96b0*/  FMUL.FTZ R44, R141, R44 ;  /* 0x0000002c8d2c7220 */ /* 0x000fe20000410000 */
[----:B------:R-:W-:Y:S01]  /*96c0*/  FMUL.FTZ R104, R104, R56 ;  /* 0x0000003868687220 */ /* 0x000fe20000410000 */
[----:B------:R-:W-:Y:S01]  /*96d0*/  FMUL.FTZ R106, R106, R55 ;  /* 0x000000376a6a7220 */ /* 0x000fe20000410000 */
[----:B------:R-:W0:Y:S02]  /*96e0*/  SHFL.DOWN P0, R57, R111, 0x1, 0x1f ;  /* 0x08201f006f397f89 */ /* 0x000e240000000000 */
[----:B0-----:R-:W-:-:S05]  /*96f0*/  @P0 FADD R57, R111, R57 ;  /* 0x000000396f390221 */ /* 0x001fca0000000000 */
[----:B--2---:R-:W0:Y:S02]  /*9700*/  SHFL.DOWN P0, R58, R57, 0x2, 0x1f ;  /* 0x08401f00393a7f89 */ /* 0x004e240000000000 */
[----:B0-----:R-:W-:-:S05]  /*9710*/  @P0 FADD R58, R57, R58 ;  /* 0x0000003a393a0221 */ /* 0x001fca0000000000 */
[----:B------:R-:W0:Y:S02]  /*9720*/  SHFL.DOWN P0, R57, R58, 0x4, 0x1f ;  /* 0x08801f003a397f89 */ /* 0x000e240000000000 */
[----:B0-----:R-:W-:-:S05]  /*9730*/  @P0 FADD R57, R58, R57 ;  /* 0x000000393a390221 */ /* 0x001fca0000000000 */
[----:B------:R-:W0:Y:S01]  /*9740*/  SHFL.DOWN P0, R58, R57, 0x8, 0x1f ;  /* 0x09001f00393a7f89 */ /* 0x000e220000000000 */
[----:B-----5:R-:W-:Y:S01]  /*9750*/  FADD.FTZ R63, R110, R63 ;  /* 0x0000003f6e3f7221 */ /* 0x020fe20000010000 */
[----:B------:R-:W-:-:S04]  /*9760*/  FFMA.FTZ R62, R103, R43, R62 ;  /* 0x0000002b673e7223 */ /* 0x000fc8000001003e */
[----:B------:R1:W-:Y:S01]  /*9770*/  STL [R1+0x40], R63 ;  /* 0x0000403f01007387 */ /* 0x0003e20000100800 */
[----:B------:R-:W-:-:S03]  /*9780*/  FADD.FTZ R61, R112, R61 ;  /* 0x0000003d703d7221 */ /* 0x000fc60000010000 */
[----:B------:R2:W-:Y:S01]  /*9790*/  STL [R1+0xe4], R62 ;  /* 0x0000e43e01007387 */ /* 0x0005e20000100800 */
[----:B------:R-:W-:Y:S01]  /*97a0*/  FFMA.FTZ R60, R105, R42, R60 ;  /* 0x0000002a693c7223 */ /* 0x000fe2000001003c */
[----:B---3--:R-:W-:Y:S02]  /*97b0*/  FADD.FTZ R59, R102, R59 ;  /* 0x0000003b663b7221 */ /* 0x008fe40000010000 */
[----:B-1----:R-:W3:Y:S01]  /*97c0*/  LDL.LU R63, [R1+0x2c] ;  /* 0x00002c00013f7983 */ /* 0x002ee20000300800 */
[----:B----4-:R-:W-:-:S03]  /*97d0*/  FFMA.FTZ R68, R44, R41, R68 ;  /* 0x000000292c447223 */ /* 0x010fc60000010044 */
[----:B--2---:R-:W2:Y:S01]  /*97e0*/  LDL R62, [R1+0x118] ;  /* 0x00011800013e7983 */ /* 0x004ea20000100800 */
[----:B------:R-:W-:Y:S01]  /*97f0*/  FFMA.FTZ R104, R11, R103, R104 ;  /* 0x000000670b687223 */ /* 0x000fe20000010068 */
[----:B------:R-:W-:Y:S01]  /*9800*/  FMUL.FTZ R54, R109, R54 ;  /* 0x000000366d367220 */ /* 0x000fe20000410000 */
[----:B------:R-:W-:Y:S01]  /*9810*/  FMUL.FTZ R45, R142, R45 ;  /* 0x0000002d8e2d7220 */ /* 0x000fe20000410000 */
[----:B------:R1:W-:Y:S01]  /*9820*/  STL [R1+0x3c], R61 ;  /* 0x00003c3d01007387 */ /* 0x0003e20000100800 */
[----:B------:R-:W-:Y:S01]  /*9830*/  FMUL.FTZ R48, R145, R48 ;  /* 0x0000003091307220 */ /* 0x000fe20000410000 */
[----:B------:R-:W-:Y:S01]  /*9840*/  FFMA.FTZ R106, R12, R105, R106 ;  /* 0x000000690c6a7223 */ /* 0x000fe2000001006a */
[----:B------:R-:W-:Y:S01]  /*9850*/  FMUL.FTZ R53, R116, R53 ;  /* 0x0000003574357220 */ /* 0x000fe20000410000 */
[----:B0-----:R-:W-:Y:S01]  /*9860*/  @P0 FADD R58, R57, R58 ;  /* 0x0000003a393a0221 */ /* 0x001fe20000000000 */
[----:B-1----:R-:W4:Y:S04]  /*9870*/  LDL.LU R61, [R1+0xf8] ;  /* 0x0000f800013d7983 */ /* 0x002f280000300800 */
[----:B------:R0:W-:Y:S01]  /*9880*/  STL [R1+0xe8], R60 ;  /* 0x0000e83c01007387 */ /* 0x0001e20000100800 */
[----:B------:R-:W-:Y:S01]  /*9890*/  FMUL.FTZ R46, R143, R46 ;  /* 0x0000002e8f2e7220 */ /* 0x000fe20000410000 */
[----:B------:R-:W-:Y:S01]  /*98a0*/  FADD.FTZ R67, R104, R67 ;  /* 0x0000004368437221 */ /* 0x000fe20000010000 */
[----:B------:R-:W-:Y:S01]  /*98b0*/  FFMA.FTZ R54, R13, R44, R54 ;  /* 0x0000002c0d367223 */ /* 0x000fe20000010036 */
[----:B------:R-:W-:Y:S01]  /*98c0*/  FMUL.FTZ R52, R119, R52 ;  /* 0x0000003477347220 */ /* 0x000fe20000410000 */
[----:B------:R-:W-:Y:S01]  /*98d0*/  FFMA.FTZ R66, R45, R40, R66 ;  /* 0x000000282d427223 */ /* 0x000fe20000010042 */
[----:B------:R-:W-:Y:S01]  /*98e0*/  FMUL.FTZ R47, R144, R47 ;  /* 0x0000002f902f7220 */ /* 0x000fe20000410000 */
[----:B------:R-:W-:Y:S01]  /*98f0*/  FADD.FTZ R65, R106, R65 ;  /* 0x000000416a417221 */ /* 0x000fe20000010000 */
[----:B------:R-:W-:Y:S01]  /*9900*/  FFMA.FTZ R53, R14, R45, R53 ;  /* 0x0000002d0e357223 */ /* 0x000fe20000010035 */
[----:B------:R-:W-:Y:S01]  /*9910*/  FMUL.FTZ R49, R146, R49 ;  /* 0x0000003192317220 */ /* 0x000fe20000410000 */
[----:B0-----:R-:W5:Y:S04]  /*9920*/  LDL.LU R60, [R1+0x28] ;  /* 0x00002800013c7983 */ /* 0x001f680000300800 */
[----:B------:R0:W-:Y:S01]  /*9930*/  STL [R1+0x38], R59 ;  /* 0x0000383b01007387 */ /* 0x0001e20000100800 */
[----:B------:R-:W-:Y:S01]  /*9940*/  FMUL.FTZ R51, R120, R51 ;  /* 0x0000003378337220 */ /* 0x000fe20000410000 */
[----:B------:R-:W-:-:S02]  /*9950*/  FMUL.FTZ R50, R121, R50 ;  /* 0x0000003279327220 */ /* 0x000fc40000410000 */
[----:B------:R-:W1:Y:S04]  /*9960*/  SHFL.DOWN P0, R57, R58, 0x10, 0x1f ;  /* 0x0a001f003a397f89 */ /* 0x000e680000000000 */
[----:B0-----:R-:W2:Y:S04]  /*9970*/  LDL.LU R59, [R1+0xfc] ;  /* 0x0000fc00013b7983 */ /* 0x001ea80000300800 */
[----:B------:R0:W-:Y:S04]  /*9980*/  STL [R1+0xec], R68 ;  /* 0x0000ec4401007387 */ /* 0x0001e80000100800 */
[----:B------:R-:W2:Y:S04]  /*9990*/  LDL.LU R56, [R1+0x24] ;  /* 0x0000240001387983 */ /* 0x000ea80000300800 */
[----:B------:R-:W2:Y:S04]  /*99a0*/  LDL.LU R55, [R1+0x100] ;  /* 0x0001000001377983 */ /* 0x000ea80000300800 */
[----:B------:R-:W2:Y:S04]  /*99b0*/  LDL.LU R43, [R1+0x20] ;  /* 0x00002000012b7983 */ /* 0x000ea80000300800 */
[----:B------:R-:W2:Y:S04]  /*99c0*/  LDL.LU R42, [R1+0x1c] ;  /* 0x00001c00012a7983 */ /* 0x000ea80000300800 */
[----:B------:R-:W2:Y:S01]  /*99d0*/  LDL.LU R41, [R1+0x18] ;  /* 0x0000180001297983 */ /* 0x000ea20000300800 */
[----:B0-----:R-:W0:Y:S01]  /*99e0*/  S2R R68, SR_LANEID ;  /* 0x0000000000447919 */ /* 0x001e220000000000 */
[----:B------:R-:W-:Y:S01]  /*99f0*/  FFMA.FTZ R64, R46, R39, R64 ;  /* 0x000000272e407223 */ /* 0x000fe20000010040 */
[----:B------:R-:W-:Y:S01]  /*9a00*/  FFMA.FTZ R52, R15, R46, R52 ;  /* 0x0000002e0f347223 */ /* 0x000fe20000010034 */
[----:B------:R0:W-:Y:S01]  /*9a10*/  STL [R1+0x34], R67 ;  /* 0x0000344301007387 */ /* 0x0001e20000100800 */
[----:B------:R-:W-:Y:S01]  /*9a20*/  FFMA.FTZ R51, R138, R47, R51 ;  /* 0x0000002f8a337223 */ /* 0x000fe20000010033 */
[----:B------:R-:W-:-:S02]  /*9a30*/  FFMA.FTZ R50, R139, R48, R50 ;  /* 0x000000308b327223 */ /* 0x000fc40000010032 */
[----:B------:R0:W-:Y:S04]  /*9a40*/  STL [R1+0xf0], R66 ;  /* 0x0000f04201007387 */ /* 0x0001e80000100800 */
[----:B------:R0:W-:Y:S04]  /*9a50*/  STL [R1+0x30], R65 ;  /* 0x0000304101007387 */ /* 0x0001e80000100800 */
[----:B------:R0:W-:Y:S01]  /*9a60*/  STL [R1+0xf4], R64 ;  /* 0x0000f44001007387 */ /* 0x0001e20000100800 */
[----:B-1----:R-:W-:Y:S01]  /*9a70*/  @P0 FADD R57, R58, R57 ;  /* 0x000000393a390221 */ /* 0x002fe20000000000 */
[----:B------:R-:W-:Y:S01]  /*9a80*/  BSSY B0, `(.L_x_1431) ;  /* 0x0000029000007945 */ /* 0x000fe20003800000 */
[----:B0-----:R-:W-:Y:S01]  /*9a90*/  ISETP.NE.AND P1, PT, R68, RZ, PT ;  /* 0x000000ff4400720c */ /* 0x001fe20003f25270 */
[----:B---3--:R-:W-:-:S05]  /*9aa0*/  FADD.FTZ R63, R54, R63 ;  /* 0x0000003f363f7221 */ /* 0x008fca0000010000 */
[----:B------:R0:W-:Y:S01]  /*9ab0*/  STL [R1+0x2c], R63 ;  /* 0x00002c3f01007387 */ /* 0x0001e20000100800 */
[----:B----4-:R-:W-:-:S05]  /*9ac0*/  FFMA.FTZ R61, R47, R38, R61 ;  /* 0x000000262f3d7223 */ /* 0x010fca000001003d */
[----:B------:R0:W-:Y:S01]  /*9ad0*/  STL [R1+0xf8], R61 ;  /* 0x0000f83d01007387 */ /* 0x0001e20000100800 */
[----:B-----5:R-:W-:Y:S01]  /*9ae0*/  FADD.FTZ R60, R53, R60 ;  /* 0x0000003c353c7221 */ /* 0x020fe20000010000 */
[----:B--2---:R-:W-:Y:S01]  /*9af0*/  FFMA.FTZ R59, R48, R37, R59 ;  /* 0x00000025303b7223 */ /* 0x004fe2000001003b */
[----:B------:R-:W-:-:S04]  /*9b00*/  FMUL.FTZ R37, R122, R0 ;  /* 0x000000007a257220 */ /* 0x000fc80000410000 */
[----:B------:R-:W-:Y:S01]  /*9b10*/  FFMA.FTZ R37, R140, R49, R37 ;  /* 0x000000318c257223 */ /* 0x000fe20000010025 */
[----:B------:R-:W-:Y:S01]  /*9b20*/  FADD.FTZ R56, R52, R56 ;  /* 0x0000003834387221 */ /* 0x000fe20000010000 */
[----:B------:R0:W-:Y:S01]  /*9b30*/  STL [R1+0x28], R60 ;  /* 0x0000283c01007387 */ /* 0x0001e20000100800 */
[----:B------:R-:W-:-:S03]  /*9b40*/  FFMA.FTZ R55, R49, R36, R55 ;  /* 0x0000002431377223 */ /* 0x000fc60000010037 */
[----:B------:R0:W-:Y:S01]  /*9b50*/  STL [R1+0xfc], R59 ;  /* 0x0000fc3b01007387 */ /* 0x0001e20000100800 */
[----:B------:R-:W-:-:S03]  /*9b60*/  FADD.FTZ R43, R51, R43 ;  /* 0x0000002b332b7221 */ /* 0x000fc60000010000 */
[----:B------:R0:W-:Y:S01]  /*9b70*/  STL [R1+0x24], R56 ;  /* 0x0000243801007387 */ /* 0x0001e20000100800 */
[----:B------:R-:W-:Y:S01]  /*9b80*/  FADD.FTZ R42, R50, R42 ;  /* 0x0000002a322a7221 */ /* 0x000fe20000010000 */
[----:B------:R-:W-:Y:S02]  /*9b90*/  FADD.FTZ R41, R37, R41 ;  /* 0x0000002925297221 */ /* 0x000fe40000010000 */
[----:B------:R0:W-:Y:S04]  /*9ba0*/  STL [R1+0x100], R55 ;  /* 0x0001003701007387 */ /* 0x0001e80000100800 */
        /* <DEDUP_REMOVED lines=22> */
.L_x_1432:
[----:B------:R-:W-:Y:S05]  /*9d10*/  BSYNC B0 ;  /* 0x0000000000007941 */ /* 0x000fea0003800000 */
.L_x_1431:
[----:B------:R-:W-:Y:S02]  /*9d20*/  UIADD3 UR7, UR7, 0x1, URZ ;  /* 0x0000000107077890 */ /* 0x000fe4000fffe03f */
[----:B------:R-:W-:Y:S02]  /*9d30*/  UIADD3 UR8, UP1, UR8, 0x1, URZ ;  /* 0x0000000108087890 */ /* 0x000fe4000ff3e03f */
[----:B------:R-:W-:Y:S02]  /*9d40*/  UISETP.GE.AND UP0, UPT, UR7, UR53, UPT ;  /* 0x000000350700728c */ /* 0x000fe4000bf06270 */
[----:B------:R-:W-:-:S04]  /*9d50*/  UIADD3.X UR9, URZ, UR9, URZ, UP1, !UPT ;  /* 0x000000093f097290 */ /* 0x000fc80008ffe43f */
[----:B------:R-:W-:-:S13]  /*9d60*/  PLOP3.LUT P0, PT, PT, PT, UP0, 0x80, 0x0 ;  /* 0x000000000000781c */ /* 0x000fda0003f0f008 */
[----:B------:R-:W-:Y:S05]  /*9d70*/  @!P0 BRA `(.L_x_1433) ;  /* 0xffffffb0005c8947 */ /* 0x000fea000383ffff */
.L_x_1389:
[----:B------:R-:W3:Y:S01]  /*9d80*/  LDL.LU R50, [R1+0x100] ;  /* 0x0001000001327983 */ /* 0x000ee20000300800 */
[----:B------:R-:W4:Y:S08]  /*9d90*/  S2UR UR8, SR_CgaCtaId ;  /* 0x00000000000879c3 */ /* 0x000f300000008800 */
[----:B------:R-:W-:Y:S01]  /*9da0*/  BAR.SYNC.DEFER_BLOCKING 0x0 ;  /* 0x0000000000007b1d */ /* 0x000fe20000010000 */
[----:B------:R-:W-:-:S05]  /*9db0*/  ISETP.NE.AND P6, PT, R35, RZ, PT ;  /* 0x000000ff2300720c */ /* 0x000fca0003fc5270 */
[----:B------:R-:W-:Y:S01]  /*9dc0*/  UMOV UR7, 0x400 ;  /* 0x0000040000077882 */ /* 0x000fe20000000000 */
[----:B------:R-:W-:Y:S01]  /*9dd0*/  IMAD.U32 R2, RZ, RZ, UR57 ;  /* 0x00000039ff027e24 */ /* 0x000fe2000f8e00ff */
[----:B------:R-:W3:Y:S01]  /*9de0*/  LDL.LU R49, [R1+0xfc] ;  /* 0x0000fc0001317983 */ /* 0x000ee20000300800 */
[----:B------:R-:W-:-:S03]  /*9df0*/  ULDC.64 UR28, c[0x0][0x388] ;  /* 0x0000e200001c7ab9 */ /* 0x000fc60000000a00 */
[----:B------:R-:W3:Y:S04]  /*9e00*/  LDL.LU R48, [R1+0xf8] ;  /* 0x0000f80001307983 */ /* 0x000ee80000300800 */
[----:B------:R-:W3:Y:S04]  /*9e10*/  LDL.LU R47, [R1+0xf4] ;  /* 0x0000f400012f7983 */ /* 0x000ee80000300800 */
[----:B------:R-:W3:Y:S04]  /*9e20*/  LDL.LU R46, [R1+0xf0] ;  /* 0x0000f000012e7983 */ /* 0x000ee80000300800 */
[----:B------:R-:W3:Y:S04]  /*9e30*/  LDL.LU R45, [R1+0xec] ;  /* 0x0000ec00012d7983 */ /* 0x000ee80000300800 */
[----:B------:R-:W3:Y:S04]  /*9e40*/  LDL.LU R44, [R1+0xe8] ;  /* 0x0000e800012c7983 */ /* 0x000ee80000300800 */
[----:B0-----:R-:W3:Y:S04]  /*9e50*/  LDL.LU R43, [R1+0xe4] ;  /* 0x0000e400012b7983 */ /* 0x001ee80000300800 */
[----:B------:R-:W3:Y:S04]  /*9e60*/  LDL.LU R42, [R1+0xe0] ;  /* 0x0000e000012a7983 */ /* 0x000ee80000300800 */
[----:B------:R-:W3:Y:S04]  /*9e70*/  LDL.LU R41, [R1+0xdc] ;  /* 0x0000dc0001297983 */ /* 0x000ee80000300800 */
[----:B------:R-:W3:Y:S04]  /*9e80*/  LDL.LU R40, [R1+0xd8] ;  /* 0x0000d80001287983 */ /* 0x000ee80000300800 */
[----:B------:R-:W3:Y:S04]  /*9e90*/  LDL.LU R39, [R1+0xd4] ;  /* 0x0000d40001277983 */ /* 0x000ee80000300800 */
[----:B-1----:R-:W3:Y:S04]  /*9ea0*/  LDL.LU R38, [R1+0xd0] ;  /* 0x0000d00001267983 */ /* 0x002ee80000300800 */
[----:B------:R-:W3:Y:S04]  /*9eb0*/  LDL.LU R37, [R1+0xcc] ;  /* 0x0000cc0001257983 */ /* 0x000ee80000300800 */
[----:B------:R-:W3:Y:S04]  /*9ec0*/  LDL.LU R36, [R1+0xc8] ;  /* 0x0000c80001247983 */ /* 0x000ee80000300800 */
[----:B--2---:R-:W2:Y:S04]  /*9ed0*/  LDL.LU R0, [R1+0xc4] ;  /* 0x0000c40001007983 */ /* 0x004ea80000300800 */
[----:B------:R0:W5:Y:S01]  /*9ee0*/  LDL.64 R60, [R1+0x120] ;  /* 0x00012000013c7983 */ /* 0x0001620000100a00 */
[----:B----4-:R-:W-:-:S02]  /*9ef0*/  ULEA UR7, UR8, UR7, 0x18 ;  /* 0x0000000708077291 */ /* 0x010fc4000f8ec03f */
[----:B------:R-:W-:Y:S01]  /*9f00*/  UIMAD UR30, UR14, UR28, URZ ;  /* 0x0000001c0e1e72a4 */ /* 0x000fe2000f8e023f */
[----:B------:R-:W-:Y:S01]  /*9f10*/  ULDC.64 UR8, c[0x0][0x3a8] ;  /* 0x0000ea0000087ab9 */ /* 0x000fe20000000a00 */
[----:B------:R-:W-:Y:S02]  /*9f20*/  UIMAD.WIDE.U32 UR26, UR13, UR28, URZ ;  /* 0x0000001c0d1a72a5 */ /* 0x000fe4000f8e003f */
[----:B------:R-:W-:Y:S02]  /*9f30*/  UIMAD UR31, UR14, UR8, URZ ;  /* 0x000000080e1f72a4 */ /* 0x000fe4000f8e023f */
[----:B------:R-:W-:Y:S01]  /*9f40*/  UIMAD UR29, UR13, UR29, UR30 ;  /* 0x0000001d0d1d72a4 */ /* 0x000fe2000f8e021e */
[----:B------:R-:W-:Y:S01]  /*9f50*/  BSSY B0, `(.L_x_1434) ;  /* 0x0000038000007945 */ /* 0x000fe20003800000 */
[----:B------:R-:W-:Y:S02]  /*9f60*/  UIMAD UR9, UR13, UR9, UR31 ;  /* 0x000000090d0972a4 */ /* 0x000fe4000f8e021f */
[----:B------:R-:W-:Y:S01]  /*9f70*/  UIADD3 UR32, UR27, UR29, URZ ;  /* 0x0000001d1b207290 */ /* 0x000fe2000fffe03f */
        /* <DEDUP_REMOVED lines=15> */
[----:B--2---:R-:W-:Y:S01]  /*a070*/  STS [R16+0x3c], R0 ;  /* 0x00003c0010007388 */ /* 0x004fe20000000800 */
        /* <DEDUP_REMOVED lines=37> */
.L_x_1435:
[----:B------:R-:W-:Y:S05]  /*a2d0*/  BSYNC B0 ;  /* 0x0000000000007941 */ /* 0x000fea0003800000 */
.L_x_1434:
[----:B------:R-:W2:Y:S01]  /*a2e0*/  LDL.LU R72, [R1+0x2c] ;  /* 0x00002c0001487983 */ /* 0x000ea20000300800 */
[----:B------:R-:W-:Y:S01]  /*a2f0*/  ULDC.64 UR30, c[0x0][0x390] ;  /* 0x0000e400001e7ab9 */ /* 0x000fe20000000a00 */
[----:B------:R-:W-:Y:S02]  /*a300*/  ULDC.64 UR28, c[0x0][0x3e0] ;  /* 0x0000f800001c7ab9 */ /* 0x000fe40000000a00 */
[----:B0-----:R-:W3:Y:S04]  /*a310*/  LDL.LU R7, [R1+0x28] ;  /* 0x0000280001077983 */ /* 0x001ee80000300800 */
[----:B------:R-:W4:Y:S04]  /*a320*/  LDL.LU R73, [R1+0x24] ;  /* 0x0000240001497983 */ /* 0x000f280000300800 */
[----:B------:R-:W2:Y:S04]  /*a330*/  LDL.LU R74, [R1+0x20] ;  /* 0x00002000014a7983 */ /* 0x000ea80000300800 */
[----:B------:R-:W3:Y:S04]  /*a340*/  LDL.LU R75, [R1+0x1c] ;  /* 0x00001c00014b7983 */ /* 0x000ee80000300800 */
[----:B------:R-:W4:Y:S04]  /*a350*/  LDL.LU R62, [R1+0x18] ;  /* 0x00001800013e7983 */ /* 0x000f280000300800 */
[----:B------:R-:W2:Y:S04]  /*a360*/  LDL.LU R63, [R1+0x34] ;  /* 0x00003400013f7983 */ /* 0x000ea80000300800 */
[----:B------:R-:W3:Y:S04]  /*a370*/  LDL.LU R64, [R1+0x38] ;  /* 0x0000380001407983 */ /* 0x000ee80000300800 */
        /* <DEDUP_REMOVED lines=8> */
[----:B------:R-:W4:Y:S01]  /*a400*/  LDL R52, [R1] ;  /* 0x0000000001347983 */ /* 0x000f220000100800 */
        /* <DEDUP_REMOVED lines=9> */
[-C--:B------:R-:W-:Y:S01]  /*a4a0*/  ISETP.GE.AND P2, PT, R147, R0.reuse, PT ;  /* 0x000000009300720c */ /* 0x080fe20003f46270 */
[----:B------:R-:W-:Y:S01]  /*a4b0*/  VIADD R6, R17, 0x2 ;  /* 0x0000000211067836 */ /* 0x000fe20000000000 */
[-C--:B------:R-:W-:Y:S01]  /*a4c0*/  ISETP.GE.AND P4, PT, R157, R0.reuse, PT ;  /* 0x000000009d00720c */ /* 0x080fe20003f86270 */
[----:B------:R-:W-:Y:S01]  /*a4d0*/  UIADD3.X UR26, UR10, UR26, UR27, UP0, !UPT ;  /* 0x0000001a0a1a7290 */ /* 0x000fe200087fe41b */
[----:B------:R-:W-:Y:S01]  /*a4e0*/  MOV R4, UR32 ;  /* 0x0000002000047c02 */ /* 0x000fe20008000f00 */
[----:B------:R-:W-:Y:S01]  /*a4f0*/  VIADD R34, R17, 0x7 ;  /* 0x0000000711227836 */ /* 0x000fe20000000000 */
[----:B------:R-:W-:Y:S01]  /*a500*/  ISETP.GE.AND P5, PT, R159, R0, PT ;  /* 0x000000009f00720c */ /* 0x000fe20003fa6270 */
[----:B------:R-:W-:Y:S01]  /*a510*/  VIADD R44, R17, 0xc ;  /* 0x0000000c112c7836 */ /* 0x000fe20000000000 */
[----:B------:R-:W-:-:S02]  /*a520*/  LEA R2, P3, R4, R2, 0x2 ;  /* 0x0000000204027211 */ /* 0x000fc400078610ff */
[----:B------:R-:W-:Y:S02]  /*a530*/  MOV R5, UR26 ;  /* 0x0000001a00057c02 */ /* 0x000fe40008000f00 */
[----:B------:R-:W-:Y:S02]  /*a540*/  IADD3 R8, R17, 0x3, RZ ;  /* 0x0000000311087810 */ /* 0x000fe40007ffe0ff */
[----:B------:R-:W-:Y:S02]  /*a550*/  LEA.HI.X R3, R4, R3, R5, 0x2, P3 ;  /* 0x0000000304037211 */ /* 0x000fe400018f1405 */
[-C--:B------:R-:W-:Y:S02]  /*a560*/  ISETP.GE.AND P3, PT, R149, R0.reuse, PT ;  /* 0x000000009500720c */ /* 0x080fe40003f66270 */
[----:B------:R-:W-:Y:S01]  /*a570*/  IADD3 R10, R17, 0x4, RZ ;  /* 0x00000004110a7810 */ /* 0x000fe20007ffe0ff */
[----:B------:R-:W-:Y:S01]  /*a580*/  @!P0 STG.E desc[UR24][R2.64+-0x1f00], R11 ;  /* 0xffe1000b02008986 */ /* 0x000fe2000c101918 */
[----:B------:R-:W-:-:S02]  /*a590*/  ISETP.GE.AND P0, PT, R152, R0, PT ;  /* 0x000000009800720c */ /* 0x000fc40003f06270 */
[----:B------:R-:W-:Y:S01]  /*a5a0*/  IADD3 R12, R17, 0x5, RZ ;  /* 0x00000005110c7810 */ /* 0x000fe20007ffe0ff */
[----:B------:R-:W-:Y:S01]  /*a5b0*/  @!P1 STG.E desc[UR24][R2.64+-0x1e80], R13 ;  /* 0xffe1800d02009986 */ /* 0x000fe2000c101918 */
[-C--:B------:R-:W-:Y:S02]  /*a5c0*/  ISETP.GE.AND P1, PT, R151, R0.reuse, PT ;  /* 0x000000009700720c */ /* 0x080fe40003f26270 */
[----:B------:R-:W-:Y:S01]  /*a5d0*/  IADD3 R14, R17, 0x6, RZ ;  /* 0x00000006110e7810 */ /* 0x000fe20007ffe0ff */
[----:B------:R-:W-:Y:S01]  /*a5e0*/  @!P2 STG.E desc[UR24][R2.64+-0x1e00], R15 ;  /* 0xffe2000f0200a986 */ /* 0x000fe2000c101918 */
[----:B------:R-:W-:Y:S02]  /*a5f0*/  ISETP.GE.AND P2, PT, R150, R0, PT ;  /* 0x000000009600720c */ /* 0x000fe40003f46270 */
[-C--:B------:R-:W-:Y:S01]  /*a600*/  LEA.HI.SX32 R6, R6, R17.reuse, 0x1b ;  /* 0x0000001106067211 */ /* 0x080fe200078fdaff */
[----:B------:R-:W-:Y:S01]  /*a610*/  @!P3 STG.E desc[UR24][R2.64+-0x1c00], R43 ;  /* 0xffe4002b0200b986 */ /* 0x000fe2000c101918 */
[----:B------:R-:W-:-:S02]  /*a620*/  LEA.HI.SX32 R8, R8, R17, 0x1b ;  /* 0x0000001108087211 */ /* 0x000fc400078fdaff */
[C---:B------:R-:W-:Y:S01]  /*a630*/  IADD3 R36, R17.reuse, 0x8, RZ ;  /* 0x0000000811247810 */ /* 0x040fe20007ffe0ff */
[----:B------:R-:W-:Y:S01]  /*a640*/  @!P0 STG.E desc[UR24][R2.64+-0x1d80], R37 ;  /* 0xffe2802502008986 */ /* 0x000fe2000c101918 */
[----:B------:R-:W-:Y:S02]  /*a650*/  ISETP.GE.AND P0, PT, R158, R0, PT ;  /* 0x000000009e00720c */ /* 0x000fe40003f06270 */
[-C--:B------:R-:W-:Y:S01]  /*a660*/  LEA.HI.SX32 R10, R10, R17.reuse, 0x1b ;  /* 0x000000110a0a7211 */ /* 0x080fe200078fdaff */
[----:B------:R-:W-:Y:S01]  /*a670*/  @!P1 STG.E desc[UR24][R2.64+-0x1d00], R39 ;  /* 0xffe3002702009986 */ /* 0x000fe2000c101918 */
[C---:B------:R-:W-:Y:S02]  /*a680*/  IADD3 R38, R17.reuse, 0x9, RZ ;  /* 0x0000000911267810 */ /* 0x040fe40007ffe0ff */
[----:B------:R-:W-:Y:S01]  /*a690*/  LEA.HI.SX32 R12, R12, R17, 0x1b ;  /* 0x000000110c0c7211 */ /* 0x000fe200078fdaff */
[----:B------:R-:W-:Y:S01]  /*a6a0*/  @!P2 STG.E desc[UR24][R2.64+-0x1c80], R41 ;  /* 0xffe380290200a986 */ /* 0x000fe2000c101918 */
[----:B------:R-:W-:-:S02]  /*a6b0*/  IADD3 R40, R17, 0xa, RZ ;  /* 0x0000000a11287810 */ /* 0x000fc40007ffe0ff */
[-C--:B------:R-:W-:Y:S01]  /*a6c0*/  LEA.HI.SX32 R14, R14, R17.reuse, 0x1b ;  /* 0x000000110e0e7211 */ /* 0x080fe200078fdaff */
[----:B------:R-:W-:Y:S01]  /*a6d0*/  @!P4 STG.E desc[UR24][R2.64+-0x1b80], R45 ;  /* 0xffe4802d0200c986 */ /* 0x000fe2000c101918 */
[C---:B------:R-:W-:Y:S02]  /*a6e0*/  IADD3 R42, R17.reuse, 0xb, RZ ;  /* 0x0000000b112a7810 */ /* 0x040fe40007ffe0ff */
[----:B------:R-:W-:Y:S01]  /*a6f0*/  LEA.HI.SX32 R34, R34, R17, 0x1b ;  /* 0x0000001122227211 */ /* 0x000fe200078fdaff */
[----:B------:R-:W-:Y:S01]  /*a700*/  @!P5 STG.E desc[UR24][R2.64+-0x1b00], R47 ;  /* 0xffe5002f0200d986 */ /* 0x000fe2000c101918 */
[C---:B------:R-:W-:Y:S02]  /*a710*/  IADD3 R46, R17.reuse, 0xd, RZ ;  /* 0x0000000d112e7810 */ /* 0x040fe40007ffe0ff */
[C---:B------:R-:W-:Y:S01]  /*a720*/  IADD3 R48, R17.reuse, 0xe, RZ ;  /* 0x0000000e11307810 */ /* 0x040fe20007ffe0ff */
[----:B------:R-:W-:Y:S01]  /*a730*/  @!P0 STG.E desc[UR24][R2.64+-0x1f80], R9 ;  /* 0xffe0800902008986 */ /* 0x000fe2000c101918 */
[----:B------:R-:W-:-:S02]  /*a740*/  IADD3 R50, R17, 0xf, RZ ;  /* 0x0000000f11327810 */ /* 0x000fc40007ffe0ff */
[----:B------:R-:W-:Y:S02]  /*a750*/  LEA.HI.SX32 R44, R44, R17, 0x1b ;  /* 0x000000112c2c7211 */ /* 0x000fe400078fdaff */
[----:B--2---:R-:W-:Y:S02]  /*a760*/  MOV R70, R63 ;  /* 0x0000003f00467202 */ /* 0x004fe40000000f00 */
[----:B---3--:R-:W-:Y:S01]  /*a770*/  MOV R69, R64 ;  /* 0x0000004000457202 */ /* 0x008fe20000000f00 */
[----:B----4-:R-:W-:Y:S01]  /*a780*/  IMAD.MOV.U32 R71, RZ, RZ, R65 ;  /* 0x000000ffff477224 */ /* 0x010fe200078e0041 */
[-C--:B------:R-:W-:Y:S02]  /*a790*/  ISETP.GE.AND P3, PT, R56, R0.reuse, PT ;  /* 0x000000003800720c */ /* 0x080fe40003f66270 */
[-C--:B------:R-:W-:Y:S02]  /*a7a0*/  ISETP.GE.AND P1, PT, R59, R0.reuse, PT ;  /* 0x000000003b00720c */ /* 0x080fe40003f26270 */
[----:B------:R-:W-:-:S02]  /*a7b0*/  ISETP.GE.AND P2, PT, R58, R0, PT ;  /* 0x000000003a00720c */ /* 0x000fc40003f46270 */
[-C--:B------:R-:W-:Y:S02]  /*a7c0*/  ISETP.GE.AND P4, PT, R54, R0.reuse, PT ;  /* 0x000000003600720c */ /* 0x080fe40003f86270 */
[----:B------:R-:W-:Y:S02]  /*a7d0*/  ISETP.GE.AND P5, PT, R52, R0, PT ;  /* 0x000000003400720c */ /* 0x000fe40003fa6270 */
[----:B------:R-:W-:Y:S02]  /*a7e0*/  IADD3 R0, R17, 0x1, RZ ;  /* 0x0000000111007810 */ /* 0x000fe40007ffe0ff */
[----:B------:R-:W-:Y:S01]  /*a7f0*/  LEA R6, R6, UR7, 0x2 ;  /* 0x0000000706067c11 */ /* 0x000fe2000f8e10ff */
[----:B------:R-:W-:Y:S01]  /*a800*/  @!P3 STG.E desc[UR24][R2.64+-0x1980], R53 ;  /* 0xffe680350200b986 */ /* 0x000fe2000c101918 */
[-C--:B------:R-:W-:Y:S01]  /*a810*/  LEA.HI.SX32 R4, R0, R17.reuse, 0x1b ;  /* 0x0000001100047211 */ /* 0x080fe200078fdaff */
[----:B------:R-:W-:Y:S01]  /*a820*/  FADD.FTZ R0, R62, R68 ;  /* 0x000000443e007221 */ /* 0x000fe20000010000 */
[----:B------:R-:W-:Y:S01]  /*a830*/  MOV R68, R66 ;  /* 0x0000004200447202 */ /* 0x000fe20000000f00 */
[----:B------:R-:W-:Y:S01]  /*a840*/  @!P1 STG.E desc[UR24][R2.64+-0x1a80], R49 ;  /* 0xffe5803102009986 */ /* 0x000fe2000c101918 */
[----:B------:R-:W-:Y:S01]  /*a850*/  LEA R4, R4, UR7, 0x2 ;  /* 0x0000000704047c11 */ /* 0x000fe2000f8e10ff */
[----:B------:R-:W-:Y:S01]  /*a860*/  FADD.FTZ R0, R0, R75 ;  /* 0x0000004b00007221 */ /* 0x000fe20000010000 */
[----:B------:R-:W-:Y:S01]  /*a870*/  LEA R8, R8, UR7, 0x2 ;  /* 0x0000000708087c11 */ /* 0x000fe2000f8e10ff */
[----:B------:R-:W-:Y:S01]  /*a880*/  @!P2 STG.E desc[UR24][R2.64+-0x1a00], R51 ;  /* 0xffe600330200a986 */ /* 0x000fe2000c101918 */
[----:B------:R-:W-:-:S02]  /*a890*/  LEA.HI.SX32 R36, R36, R17, 0x1b ;  /* 0x0000001124247211 */ /* 0x000fc400078fdaff */
[----:B------:R-:W-:Y:S01]  /*a8a0*/  LEA R10, R10, UR7, 0x2 ;  /* 0x000000070a0a7c11 */ /* 0x000fe2000f8e10ff */
[----:B------:R-:W-:Y:S01]  /*a8b0*/  @!P4 STG.E desc[UR24][R2.64+-0x1900], R55 ;  /* 0xffe700370200c986 */ /* 0x000fe2000c101918 */
[-C--:B------:R-:W-:Y:S02]  /*a8c0*/  LEA.HI.SX32 R38, R38, R17.reuse, 0x1b ;  /* 0x0000001126267211 */ /* 0x080fe400078fdaff */
[----:B------:R-:W-:Y:S01]  /*a8d0*/  LEA R12, R12, UR7, 0x2 ;  /* 0x000000070c0c7c11 */ /* 0x000fe2000f8e10ff */
[----:B------:R-:W-:Y:S01]  /*a8e0*/  @!P5 STG.E desc[UR24][R2.64+-0x1880], R57 ;  /* 0xffe780390200d986 */ /* 0x000fe2000c101918 */
[-C--:B------:R-:W-:Y:S02]  /*a8f0*/  LEA.HI.SX32 R40, R40, R17.reuse, 0x1b ;  /* 0x0000001128287211 */ /* 0x080fe400078fdaff */
[----:B------:R-:W-:Y:S01]  /*a900*/  LEA R14, R14, UR7, 0x2 ;  /* 0x000000070e0e7c11 */ /* 0x000fe2000f8e10ff */
[----:B------:R-:W-:Y:S01]  /*a910*/  BAR.SYNC.DEFER_BLOCKING 0x0 ;  /* 0x0000000000007b1d */ /* 0x000fe20000010000 */
[----:B------:R-:W-:-:S02]  /*a920*/  LEA.HI.SX32 R42, R42, R17, 0x1b ;  /* 0x000000112a2a7211 */ /* 0x000fc400078fdaff */
[----:B------:R-:W-:Y:S02]  /*a930*/  LEA R34, R34, UR7, 0x2 ;  /* 0x0000000722227c11 */ /* 0x000fe4000f8e10ff */
[-C--:B------:R-:W-:Y:S02]  /*a940*/  LEA.HI.SX32 R46, R46, R17.reuse, 0x1b ;  /* 0x000000112e2e7211 */ /* 0x080fe400078fdaff */
[-C--:B------:R-:W-:Y:S01]  /*a950*/  LEA.HI.SX32 R48, R48, R17.reuse, 0x1b ;  /* 0x0000001130307211 */ /* 0x080fe200078fdaff */
[----:B------:R-:W2:Y:S01]  /*a960*/  LDL.LU R66, [R1+0x44] ;  /* 0x0000440001427983 */ /* 0x000ea20000300800 */
[----:B------:R-:W-:-:S03]  /*a970*/  LEA.HI.SX32 R50, R50, R17, 0x1b ;  /* 0x0000001132327211 */ /* 0x000fc600078fdaff */
[----:B------:R-:W3:Y:S04]  /*a980*/  LDL.LU R65, [R1+0x48] ;  /* 0x0000480001417983 */ /* 0x000ee80000300800 */
[----:B------:R-:W4:Y:S04]  /*a990*/  LDL.LU R64, [R1+0x4c] ;  /* 0x00004c0001407983 */ /* 0x000f280000300800 */
[----:B------:R-:W4:Y:S04]  /*a9a0*/  LDL.LU R63, [R1+0x50] ;  /* 0x00005000013f7983 */ /* 0x000f280000300800 */
[----:B------:R0:W-:Y:S04]  /*a9b0*/  STS [R16], R62 ;  /* 0x0000003e10007388 */ /* 0x0001e80000000800 */
[----:B0-----:R-:W4:Y:S01]  /*a9c0*/  LDL.LU R62, [R1+0x14] ;  /* 0x00001400013e7983 */ /* 0x001f220000300800 */
[----:B------:R-:W-:-:S03]  /*a9d0*/  LEA R36, R36, UR7, 0x2 ;  /* 0x0000000724247c11 */ /* 0x000fc6000f8e10ff */
[----:B------:R-:W-:Y:S01]  /*a9e0*/  STS [R4+0x4], R75 ;  /* 0x0000044b04007388 */ /* 0x000fe20000000800 */
[----:B------:R-:W-:-:S03]  /*a9f0*/  LEA R38, R38, UR7, 0x2 ;  /* 0x0000000726267c11 */ /* 0x000fc6000f8e10ff */
[----:B------:R-:W-:Y:S01]  /*aa00*/  STS [R6+0x8], R74 ;  /* 0x0000084a06007388 */ /* 0x000fe20000000800 */
[----:B------:R-:W-:-:S03]  /*aa10*/  LEA R40, R40, UR7, 0x2 ;  /* 0x0000000728287c11 */ /* 0x000fc6000f8e10ff */
[----:B------:R0:W-:Y:S01]  /*aa20*/  STS [R8+0xc], R73 ;  /* 0x00000c4908007388 */ /* 0x0001e20000000800 */
[----:B------:R-:W-:-:S03]  /*aa30*/  LEA R42, R42, UR7, 0x2 ;  /* 0x000000072a2a7c11 */ /* 0x000fc6000f8e10ff */
[----:B------:R-:W-:Y:S01]  /*aa40*/  STS [R10+0x10], R7 ;  /* 0x000010070a007388 */ /* 0x000fe20000000800 */
[----:B------:R-:W-:-:S03]  /*aa50*/  LEA R44, R44, UR7, 0x2 ;  /* 0x000000072c2c7c11 */ /* 0x000fc6000f8e10ff */
[----:B------:R-:W-:Y:S01]  /*aa60*/  STS [R12+0x14], R72 ;  /* 0x000014480c007388 */ /* 0x000fe20000000800 */
[----:B------:R-:W-:Y:S01]  /*aa70*/  FADD.FTZ R0, R0, R74 ;  /* 0x0000004a00007221 */ /* 0x000fe20000010000 */
[----:B------:R-:W-:Y:S02]  /*aa80*/  LEA R46, R46, UR7, 0x2 ;  /* 0x000000072e2e7c11 */ /* 0x000fe4000f8e10ff */
[----:B------:R-:W-:Y:S01]  /*aa90*/  STS [R14+0x18], R71 ;  /* 0x000018470e007388 */ /* 0x000fe20000000800 */
[----:B------:R-:W-:-:S03]  /*aaa0*/  LEA R48, R48, UR7, 0x2 ;  /* 0x0000000730307c11 */ /* 0x000fc6000f8e10ff */
[----:B------:R-:W-:Y:S01]  /*aab0*/  STS [R34+0x1c], R70 ;  /* 0x00001c4622007388 */ /* 0x000fe20000000800 */
[----:B------:R-:W-:-:S03]  /*aac0*/  LEA R50, R50, UR7, 0x2 ;  /* 0x0000000732327c11 */ /* 0x000fc6000f8e10ff */
[----:B------:R-:W-:Y:S01]  /*aad0*/  STS [R36+0x20], R69 ;  /* 0x0000204524007388 */ /* 0x000fe20000000800 */
[----:B------:R-:W-:-:S03]  /*aae0*/  FADD.FTZ R0, R0, R73 ;  /* 0x0000004900007221 */ /* 0x000fc60000010000 */
[----:B------:R-:W-:Y:S01]  /*aaf0*/  STS [R38+0x24], R68 ;  /* 0x0000244426007388 */ /* 0x000fe20000000800 */
[----:B------:R-:W-:-:S03]  /*ab00*/  MOV R2, UR57 ;  /* 0x0000003900027c02 */ /* 0x000fc60008000f00 */
[----:B------:R-:W-:Y:S01]  /*ab10*/  STS [R40+0x28], R67 ;  /* 0x0000284328007388 */ /* 0x000fe20000000800 */
        /* <DEDUP_REMOVED lines=8> */
[----:B0-----:R-:W-:Y:S01]  /*aba0*/  IADD3 R8, P1, R76, -0x7e0, RZ ;  /* 0xfffff8204c087810 */ /* 0x001fe20007f3e0ff */
[----:B------:R-:W-:Y:S02]  /*abb0*/  BSSY B0, `(.L_x_1436) ;  /* 0x0000033000007945 */ /* 0x000fe40003800000 */
[----:B------:R-:W-:Y:S01]  /*abc0*/  UIADD3 UR30, UR27, UR9, URZ ;  /* 0x000000091b1e7290 */ /* 0x000fe2000fffe03f */
[----:B------:R-:W-:Y:S01]  /*abd0*/  IADD3.X R41, R77, -0x1, RZ, P1, !PT ;  /* 0xffffffff4d297810 */ /* 0x000fe20000ffe4ff */
[----:B--2---:R-:W-:Y:S04]  /*abe0*/  STS [R42+0x2c], R66 ;  /* 0x00002c422a007388 */ /* 0x004fe80000000800 */
[----:B---3--:R-:W-:Y:S04]  /*abf0*/  STS [R44+0x30], R65 ;  /* 0x000030412c007388 */ /* 0x008fe80000000800 */
[----:B----4-:R-:W-:Y:S04]  /*ac00*/  STS [R46+0x34], R64 ;  /* 0x000034402e007388 */ /* 0x010fe80000000800 */
        /* <DEDUP_REMOVED lines=22> */
[----:B------:R-:W-:Y:S01]  /*ad70*/  FADD.FTZ R0, R0, R65 ;  /* 0x0000004100007221 */ /* 0x000fe20000010000 */
[----:B------:R-:W0:Y:S03]  /*ad80*/  LDS R6, [UR7+0x2100] ;  /* 0x00210007ff067984 */ /* 0x000e260008000800 */
[----:B------:R-:W-:-:S04]  /*ad90*/  FADD.FTZ R0, R0, R64 ;  /* 0x0000004000007221 */ /* 0x000fc80000010000 */
[----:B------:R-:W-:-:S04]  /*ada0*/  FADD.FTZ R0, R0, R63 ;  /* 0x0000003f00007221 */ /* 0x000fc80000010000 */
[----:B------:R-:W-:-:S05]  /*adb0*/  FADD.FTZ R0, R0, R62 ;  /* 0x0000003e00007221 */ /* 0x000fca0000010000 */
[----:B------:R1:W-:Y:S01]  /*adc0*/  STL [R1+0x128], R0 ;  /* 0x0001280001007387 */ /* 0x0003e20000100800 */
[----:B0-----:R-:W-:-:S13]  /*add0*/  ISETP.GE.AND P0, PT, R76, R6, PT ;  /* 0x000000064c00720c */ /* 0x001fda0003f06270 */
        /* <DEDUP_REMOVED lines=16> */
.L_x_1437:
[----:B------:R-:W-:Y:S05]  /*aee0*/  BSYNC B0 ;  /* 0x0000000000007941 */ /* 0x000fea0003800000 */
.L_x_1436:
        /* <DEDUP_REMOVED lines=10> */
[----:B------:R-:W-:Y:S01]  /*af90*/  ISETP.GE.AND P6, PT, R150, R6, PT ;  /* 0x000000069600720c */ /* 0x000fe20003fc6270 */
[----:B------:R-:W-:Y:S01]  /*afa0*/  UIADD3 UR44, UP1, UR44, -0x2000, URZ ;  /* 0xffffe0002c2c7890 */ /* 0x000fe2000ff3e03f */
[----:B------:R-:W-:Y:S01]  /*afb0*/  ULDC.64 UR8, c[0x0][0x3f0] ;  /* 0x0000fc0000087ab9 */ /* 0x000fe20000000a00 */
[----:B------:R-:W-:Y:S01]  /*afc0*/  UIADD3.X UR10, UR10, UR26, UR27, UP0, !UPT ;  /* 0x0000001a0a0a7290 */ /* 0x000fe200087fe41b */
[----:B------:R-:W-:Y:S01]  /*afd0*/  LEA R2, P0, R8, UR8, 0x2 ;  /* 0x0000000808027c11 */ /* 0x000fe2000f8010ff */
[----:B------:R-:W-:Y:S01]  /*afe0*/  IMAD.U32 R3, RZ, RZ, UR11 ;  /* 0x0000000bff037e24 */ /* 0x000fe2000f8e00ff */
[----:B------:R-:W-:-:S02]  /*aff0*/  UISETP.GT.AND UP0, UPT, UR48, 0x1, UPT ;  /* 0x000000013000788c */ /* 0x000fc4000bf04270 */
[----:B------:R-:W-:Y:S01]  /*b000*/  LEA.HI.X R0, R8, UR9, R41, 0x2, P0 ;  /* 0x0000000908007c11 */ /* 0x000fe200080f1429 */
[----:B------:R-:W-:Y:S01]  /*b010*/  UIADD3 UR46, UP2, UR46, -0x2000, URZ ;  /* 0xffffe0002e2e7890 */ /* 0x000fe2000ff5e03f */
[----:B------:R-:W-:Y:S01]  /*b020*/  ISETP.GE.AND P0, PT, R158, R6, PT ;  /* 0x000000069e00720c */ /* 0x000fe20003f06270 */
[----:B------:R-:W-:Y:S01]  /*b030*/  UIADD3 UR17, UP3, UR17, -0x2000, URZ ;  /* 0xffffe00011117890 */ /* 0x000fe2000ff7e03f */
[C---:B------:R-:W-:Y:S01]  /*b040*/  LEA R2, P2, R3.reuse, R2, 0x2 ;  /* 0x0000000203027211 */ /* 0x040fe200078410ff */
[----:B------:R-:W-:Y:S01]  /*b050*/  UIADD3 UR19, UP4, UR19, -0x2000, URZ ;  /* 0xffffe00013137890 */ /* 0x000fe2000ff9e03f */
[----:B0-----:R-:W-:Y:S01]  /*b060*/  MOV R4, UR10 ;  /* 0x0000000a00047c02 */ /* 0x001fe20008000f00 */
[----:B------:R-:W-:Y:S02]  /*b070*/  UIADD3 UR58, UP5, UR58, -0x2000, URZ ;  /* 0xffffe0003a3a7890 */ /* 0x000fe4000ffbe03f */
        /* <DEDUP_REMOVED lines=33> */
.L_x_1383:
[----:B------:R-:W-:Y:S02]  /*b290*/  ULDC.64 UR4, c[0x0][0x3d8] ;  /* 0x0000f60000047ab9 */ /* 0x000fe40000000a00 */
[----:B------:R-:W-:-:S04]  /*b2a0*/  ISETP.NE.U32.AND P0, PT, RZ, UR4, PT ;  /* 0x00000004ff007c0c */ /* 0x000fc8000bf05070 */
[----:B------:R-:W-:-:S13]  /*b2b0*/  ISETP.NE.AND.EX P0, PT, RZ, UR5, PT, P0 ;  /* 0x00000005ff007c0c */ /* 0x000fda000bf05300 */
[----:B------:R-:W-:Y:S05]  /*b2c0*/  @!P0 BRA `(.L_x_1439) ;  /* 0x0000000000a48947 */ /* 0x000fea0003800000 */
[----:B-1----:R-:W2:Y:S01]  /*b2d0*/  LDL.LU R2, [R1+0x12c] ;  /* 0x00012c0001027983 */ /* 0x002ea20000300800 */
        /* <DEDUP_REMOVED lines=25> */
[----:B------:R-:W2:Y:S01]  /*b470*/  LDL.LU.64 R12, [R1+0x138] ;  /* 0x00013800010c7983 */ /* 0x000ea20000300a00 */
[----:B0-----:R-:W-:Y:S01]  /*b480*/  @!P0 MOV R0, 0x400 ;  /* 0x0000040000008802 */ /* 0x001fe20000000f00 */
[----:B------:R-:W0:Y:S03]  /*b490*/  @!P0 S2R R3, SR_CgaCtaId ;  /* 0x0000000000038919 */ /* 0x000e260000008800 */
[----:B0-----:R-:W-:-:S05]  /*b4a0*/  @!P0 LEA R4, R3, R0, 0x18 ;  /* 0x0000000003048211 */ /* 0x001fca00078ec0ff */
[----:B------:R-:W0:Y:S04]  /*b4b0*/  @!P0 LDS.64 R2, [R4+0x8408] ;  /* 0x0084080004028984 */ /* 0x000e280000000a00 */
[----:B------:R-:W1:Y:S01]  /*b4c0*/  @!P0 LDS R5, [R4+0x8410] ;  /* 0x0084100004058984 */ /* 0x000e620000000800 */
[----:B0-----:R-:W-:-:S04]  /*b4d0*/  @!P0 FADD.FTZ R2, R7, R2 ;  /* 0x0000000207028221 */ /* 0x001fc80000010000 */
[----:B------:R-:W-:-:S04]  /*b4e0*/  @!P0 FADD.FTZ R0, R3, R2 ;  /* 0x0000000203008221 */ /* 0x000fc80000010000 */
[----:B-1----:R-:W-:Y:S01]  /*b4f0*/  @!P0 FADD.FTZ R7, R0, R5 ;  /* 0x0000000500078221 */ /* 0x002fe20000010000 */
[----:B--2---:R-:W-:Y:S02]  /*b500*/  R2UR UR4, R12 ;  /* 0x000000000c0472ca */ /* 0x004fe400000e0000 */
[----:B------:R-:W-:-:S11]  /*b510*/  R2UR UR5, R13 ;  /* 0x000000000d0572ca */ /* 0x000fd600000e0000 */
[----:B------:R-:W-:Y:S02]  /*b520*/  MOV R2, UR4 ;  /* 0x0000000400027c02 */ /* 0x000fe40008000f00 */
[----:B------:R-:W-:-:S05]  /*b530*/  MOV R3, UR5 ;  /* 0x0000000500037c02 */ /* 0x000fca0008000f00 */
[----:B------:R1:W-:Y:S02]  /*b540*/  REDG.E.ADD.F32.FTZ.RN.STRONG.GPU desc[UR24][R2.64], R7 ;  /* 0x00000007020079a6 */ /* 0x0003e4000c10f398 */
.L_x_1440:
[----:B------:R-:W-:Y:S05]  /*b550*/  BSYNC B0 ;  /* 0x0000000000007941 */ /* 0x000fea0003800000 */
.L_x_1439:
        /* <DEDUP_REMOVED lines=31> */
[----:B------:R-:W2:Y:S01]  /*b750*/  LDL.64 R12, [R1+0x130] ;  /* 0x00013000010c7983 */ /* 0x000ea20000100a00 */
[----:B-1----:R-:W-:Y:S01]  /*b760*/  @!P0 MOV R0, 0x400 ;  /* 0x0000040000008802 */ /* 0x002fe20000000f00 */
        /* <DEDUP_REMOVED lines=11> */
[----:B------:R2:W-:Y:S01]  /*b820*/  REDG.E.ADD.F32.FTZ.RN.STRONG.GPU desc[UR24][R2.64], R9 ;  /* 0x00000009020079a6 */ /* 0x0005e2000c10f398 */
[----:B------:R-:W-:Y:S01]  /*b830*/  HFMA2.MMA R7, -RZ, RZ, 0, 0 ;  /* 0x00000000ff077435 */ /* 0x000fe200000001ff */
[----:B------:R-:W-:Y:S10]  /*b840*/  BRA `(.L_x_1443) ;  /* 0x0000000000047947 */ /* 0x000ff40003800000 */
.L_x_1442:
[----:B01----:R-:W0:Y:S02]  /*b850*/  S2R R7, SR_TID.X ;  /* 0x0000000000077919 */ /* 0x003e240000002100 */
.L_x_1443:
[----:B------:R-:W-:Y:S05]  /*b860*/  BSYNC B0 ;  /* 0x0000000000007941 */ /* 0x000fea0003800000 */
.L_x_1441:
[----:B------:R-:W-:Y:S02]  /*b870*/  ULDC UR9, c[0x0][0x21c] ;  /* 0x0000870000097ab9 */ /* 0x000fe40000000800 */
[----:B0-----:R-:W-:-:S13]  /*b880*/  ISETP.GE.AND P0, PT, R7, UR9, PT ;  /* 0x0000000907007c0c */ /* 0x001fda000bf06270 */
[----:B------:R-:W-:Y:S05]  /*b890*/  @P0 EXIT ;  /* 0x000000000000094d */ /* 0x000fea0003800000 */
[----:B------:R-:W0:Y:S01]  /*b8a0*/  S2UR UR8, SR_CgaCtaId ;  /* 0x00000000000879c3 */ /* 0x000e220000008800 */
[----:B------:R-:W-:Y:S01]  /*b8b0*/  ULDC.64 UR6, c[0x0][0x338] ;  /* 0x0000ce0000067ab9 */ /* 0x000fe20000000a00 */
[----:B------:R-:W-:Y:S01]  /*b8c0*/  ULDC.64 UR10, c[0x0][0x340] ;  /* 0x0000d000000a7ab9 */ /* 0x000fe20000000a00 */
[----:B------:R-:W-:Y:S02]  /*b8d0*/  UIMAD UR59, UR59, UR6, URZ ;  /* 0x000000063b3b72a4 */ /* 0x000fe4000f8e023f */
[----:B------:R-:W-:Y:S02]  /*b8e0*/  UIMAD.WIDE.U32 UR4, UR12, UR6, URZ ;  /* 0x000000060c0472a5 */ /* 0x000fe4000f8e003f */
[----:B------:R-:W-:-:S03]  /*b8f0*/  UIMAD UR6, UR12, UR7, UR59 ;  /* 0x000000070c0672a4 */ /* 0x000fc6000f8e023b */
[----:B------:R-:W-:Y:S01]  /*b900*/  UMOV UR7, 0x400 ;  /* 0x0000040000077882 */ /* 0x000fe20000000000 */
[----:B------:R-:W-:Y:S01]  /*b910*/  UIADD3 UR6, UR5, UR6, URZ ;  /* 0x0000000605067290 */ /* 0x000fe2000fffe03f */
[----:B------:R-:W-:Y:S01]  /*b920*/  ULDC.64 UR12, c[0x0][0x3c0] ;  /* 0x0000f000000c7ab9 */ /* 0x000fe20000000a00 */
[----:B0-----:R-:W-:-:S03]  /*b930*/  ULEA UR7, UR8, UR7, 0x18 ;  /* 0x0000000708077291 */ /* 0x001fc6000f8ec03f */
[----:B------:R-:W-:-:S09]  /*b940*/  ULDC UR8, c[0x0][0x0] ;  /* 0x0000000000087ab9 */ /* 0x000fd20000000800 */
.L_x_1444:
[----:B-1----:R-:W-:Y:S01]  /*b950*/  LEA R0, R7, UR7, 0x2 ;  /* 0x0000000707007c11 */ /* 0x002fe2000f8e10ff */
[----:B0-----:R-:W-:Y:S01]  /*b960*/  IMAD.U32 R4, RZ, RZ, UR4 ;  /* 0x00000004ff047e24 */ /* 0x001fe2000f8e00ff */
[----:B--2---:R-:W-:Y:S02]  /*b970*/  SHF.R.S32.HI R2, RZ, 0x1f, R7 ;  /* 0x0000001fff027819 */ /* 0x004fe40000011407 */
[----:B------:R-:W-:Y:S01]  /*b980*/  MOV R3, UR6 ;  /* 0x0000000600037c02 */ /* 0x000fe20008000f00 */
[----:B------:R-:W0:Y:S01]  /*b990*/  LDS R9, [R0+0xa050] ;  /* 0x00a0500000097984 */ /* 0x000e220000000800 */
[----:B------:R-:W-:Y:S01]  /*b9a0*/  MOV R5, UR5 ;  /* 0x0000000500057c02 */ /* 0x000fe20008000f00 */
[----:B------:R-:W-:Y:S01]  /*b9b0*/  IMAD R6, R2, UR10, RZ ;  /* 0x0000000a02067c24 */ /* 0x000fe2000f8e02ff */
[----:B------:R-:W-:-:S03]  /*b9c0*/  MOV R2, R4 ;  /* 0x0000000400027202 */ /* 0x000fc60000000f00 */
[C---:B------:R-:W-:Y:S02]  /*b9d0*/  IMAD R5, R7.reuse, UR11, R6 ;  /* 0x0000000b07057c24 */ /* 0x040fe4000f8e0206 */
        /* <DEDUP_REMOVED lines=9> */
.L_x_1393:
[----:B------:R-:W-:Y:S01]  /*ba70*/  HFMA2.MMA R83, -RZ, RZ, 0, 5.9604644775390625e-08 ;  /* 0x00000001ff537435 */ /* 0x000fe200000001ff */
[----:B------:R-:W-:Y:S01]  /*ba80*/  IMAD.MOV.U32 R88, RZ, RZ, R79 ;  /* 0x000000ffff587224 */ /* 0x000fe200078e004f */
[----:B------:R-:W-:Y:S02]  /*ba90*/  MOV R67, RZ ;  /* 0x000000ff00437202 */ /* 0x000fe40000000f00 */
[----:B------:R-:W-:-:S07]  /*baa0*/  MOV R66, 0xffffffff ;  /* 0xffffffff00427802 */ /* 0x000fce0000000f00 */
[----:B-----5:R-:W-:Y:S05]  /*bab0*/  WARPSYNC.COLLECTIVE R66, `(.L_x_1445) ;  /* 0x0000000042087348 */ /* 0x020fea0003c00000 */
[----:B------:R0:W1:Y:S02]  /*bac0*/  SHFL.UP P0, R91, R88, R83, R67 ;  /* 0x04000053585b7389 */ /* 0x0000640000000043 */
[----:B01---5:R-:W-:Y:S01]  /*bad0*/  ENDCOLLECTIVE ;  /* 0x000000000000791b */ /* 0x023fe20003800000 */
.L_x_1445:
[----:B------:R-:W-:Y:S01]  /*bae0*/  IMAD.MOV.U32 R88, RZ, RZ, R82 ;  /* 0x000000ffff587224 */ /* 0x000fe200078e0052 */
[----:B------:R-:W-:-:S07]  /*baf0*/  MOV R89, R91 ;  /* 0x0000005b00597202 */ /* 0x000fce0000000f00 */
[----:B------:R-:W-:Y:S05]  /*bb00*/  WARPSYNC.COLLECTIVE R66, `(.L_x_1446) ;  /* 0x0000000042087348 */ /* 0x000fea0003c00000 */
[----:B------:R0:W1:Y:S02]  /*bb10*/  SHFL.UP P0, R91, R88, R83, R67 ;  /* 0x04000053585b7389 */ /* 0x0000640000000043 */
[----:B01----:R-:W-:Y:S01]  /*bb20*/  ENDCOLLECTIVE ;  /* 0x000000000000791b */ /* 0x003fe20003800000 */
.L_x_1446:
        /* <DEDUP_REMOVED lines=10> */
.L_x_1447:
[----:B------:R-:W-:Y:S01]  /*bbd0*/  MOV R88, R82 ;  /* 0x0000005200587202 */ /* 0x000fe20000000f00 */
[----:B------:R-:W-:-:S07]  /*bbe0*/  IMAD.MOV.U32 R89, RZ, RZ, R91 ;  /* 0x000000ffff597224 */ /* 0x000fce00078e005b */
[----:B------:R-:W-:Y:S05]  /*bbf0*/  WARPSYNC.COLLECTIVE R66, `(.L_x_1448) ;  /* 0x0000000042087348 */ /* 0x000fea0003c00000 */
[----:B------:R0:W1:Y:S02]  /*bc00*/  SHFL.UP P0, R91, R88, R83, R67 ;  /* 0x04000053585b7389 */ /* 0x0000640000000043 */
[----:B01----:R-:W-:Y:S01]  /*bc10*/  ENDCOLLECTIVE ;  /* 0x000000000000791b */ /* 0x003fe20003800000 */
.L_x_1448:
[----:B------:R-:W-:Y:S01]  /*bc20*/  HFMA2.MMA R83, -RZ, RZ, 0, 2.384185791015625e-07 ;  /* 0x00000004ff537435 */ /* 0x000fe200000001ff */
        /* <DEDUP_REMOVED lines=9> */
.L_x_1449:
[----:B------:R-:W-:Y:S02]  /*bcc0*/  MOV R88, R82 ;  /* 0x0000005200587202 */ /* 0x000fe40000000f00 */
[----:B------:R-:W-:-:S07]  /*bcd0*/  MOV R89, R91 ;  /* 0x0000005b00597202 */ /* 0x000fce0000000f00 */
[----:B------:R-:W-:Y:S05]  /*bce0*/  WARPSYNC.COLLECTIVE R66, `(.L_x_1450) ;  /* 0x0000000042087348 */ /* 0x000fea0003c00000 */
[----:B------:R0:W1:Y:S02]  /*bcf0*/  SHFL.UP P0, R91, R88, R83, R67 ;  /* 0x04000053585b7389 */ /* 0x0000640000000043 */
[----:B01----:R-:W-:Y:S01]  /*bd00*/  ENDCOLLECTIVE ;  /* 0x000000000000791b */ /* 0x003fe20003800000 */
.L_x_1450:
        /* <DEDUP_REMOVED lines=10> */
.L_x_1451:
[----:B------:R-:W-:Y:S02]  /*bdb0*/  MOV R88, R82 ;  /* 0x0000005200587202 */ /* 0x000fe40000000f00 */
[----:B------:R-:W-:-:S07]  /*bdc0*/  MOV R89, R91 ;  /* 0x0000005b00597202 */ /* 0x000fce0000000f00 */
[----:B------:R-:W-:Y:S05]  /*bdd0*/  WARPSYNC.COLLECTIVE R66, `(.L_x_1452) ;  /* 0x0000000042087348 */ /* 0x000fea0003c00000 */
[----:B------:R0:W1:Y:S02]  /*bde0*/  SHFL.UP P0, R91, R88, R83, R67 ;  /* 0x04000053585b7389 */ /* 0x0000640000000043 */
[----:B01----:R-:W-:Y:S01]  /*bdf0*/  ENDCOLLECTIVE ;  /* 0x000000000000791b */ /* 0x003fe20003800000 */
.L_x_1452:
        /* <DEDUP_REMOVED lines=10> */
.L_x_1453:
[----:B------:R-:W-:Y:S02]  /*bea0*/  MOV R88, R82 ;  /* 0x0000005200587202 */ /* 0x000fe40000000f00 */
[----:B------:R-:W-:-:S07]  /*beb0*/  MOV R89, R91 ;  /* 0x0000005b00597202 */ /* 0x000fce0000000f00 */
[----:B------:R-:W-:Y:S05]  /*bec0*/  WARPSYNC.COLLECTIVE R66, `(.L_x_1454) ;  /* 0x0000000042087348 */ /* 0x000fea0003c00000 */
[----:B------:R0:W1:Y:S02]  /*bed0*/  SHFL.UP P0, R91, R88, R83, R67 ;  /* 0x04000053585b7389 */ /* 0x0000640000000043 */
[----:B01----:R-:W-:Y:S01]  /*bee0*/  ENDCOLLECTIVE ;  /* 0x000000000000791b */ /* 0x003fe20003800000 */
.L_x_1454:
[----:B------:R-:W-:Y:S01]  /*bef0*/  IMAD.MOV.U32 R66, RZ, RZ, R91 ;  /* 0x000000ffff427224 */ /* 0x000fe200078e005b */
[----:B------:R-:W-:Y:S06]  /*bf00*/  BRA `(.L_x_1455) ;  /* 0xffffffac00b87947 */ /* 0x000fec000383ffff */
.L_x_1394:
[----:B------:R-:W-:Y:S01]  /*bf10*/  HFMA2.MMA R155, -RZ, RZ, 0, 1.847743988037109375e-06 ;  /* 0x0000001fff9b7435 */ /* 0x000fe200000001ff */
[----:B------:R-:W-:Y:S01]  /*bf20*/  BSSY B0, `(.L_x_1456) ;  /* 0x0000007000007945 */ /* 0x000fe20003800000 */
[----:B------:R-:W-:Y:S02]  /*bf30*/  MOV R67, R79 ;  /* 0x0000004f00437202 */ /* 0x000fe40000000f00 */
[----:B------:R-:W-:Y:S02]  /*bf40*/  MOV R156, 0x1f ;  /* 0x0000001f009c7802 */ /* 0x000fe40000000f00 */
[----:B------:R-:W-:-:S07]  /*bf50*/  MOV R66, 0xffffffff ;  /* 0xffffffff00427802 */ /* 0x000fce0000000f00 */
[----:B-----5:R-:W-:Y:S05]  /*bf60*/  WARPSYNC.COLLECTIVE R66, `(.L_x_1457) ;  /* 0x0000000042087348 */ /* 0x020fea0003c00000 */
[----:B------:R0:W1:Y:S02]  /*bf70*/  SHFL.IDX P3, R160, R67, R155, R156 ;  /* 0x0000009b43a07389 */ /* 0x000064000006009c */
[----:B01---5:R-:W-:Y:S01]  /*bf80*/  ENDCOLLECTIVE ;  /* 0x000000000000791b */ /* 0x023fe20003800000 */
.L_x_1457:
[----:B------:R-:W-:Y:S05]  /*bf90*/  BSYNC B0 ;  /* 0x0000000000007941 */ /* 0x000fea0003800000 */
.L_x_1456:
[----:B------:R-:W-:Y:S05]  /*bfa0*/  BRA `(.L_x_1458) ;  /* 0xffffffac00a47947 */ /* 0x000fea000383ffff */
.L_x_1395:
[----:B------:R-:W-:Y:S01]  /*bfb0*/  HFMA2.MMA R155, -RZ, RZ, 0, 1.847743988037109375e-06 ;  /* 0x0000001fff9b7435 */ /* 0x000fe200000001ff */
[----:B------:R-:W-:Y:S01]  /*bfc0*/  BSSY B0, `(.L_x_1459) ;  /* 0x0000007000007945 */ /* 0x000fe20003800000 */
[----:B------:R-:W-:Y:S01]  /*bfd0*/  IMAD.MOV.U32 R67, RZ, RZ, R82 ;  /* 0x000000ffff437224 */ /* 0x000fe200078e0052 */
[----:B------:R-:W-:Y:S02]  /*bfe0*/  MOV R156, 0x1f ;  /* 0x0000001f009c7802 */ /* 0x000fe40000000f00 */
[----:B------:R-:W-:-:S07]  /*bff0*/  MOV R66, 0xffffffff ;  /* 0xffffffff00427802 */ /* 0x000fce0000000f00 */
[----:B-----5:R-:W-:Y:S05]  /*c000*/  WARPSYNC.COLLECTIVE R66, `(.L_x_1460) ;  /* 0x0000000042087348 */ /* 0x020fea0003c00000 */
[----:B------:R0:W1:Y:S02]  /*c010*/  SHFL.IDX P3, R160, R67, R155, R156 ;  /* 0x0000009b43a07389 */ /* 0x000064000006009c */
[----:B01---5:R-:W-:Y:S01]  /*c020*/  ENDCOLLECTIVE ;  /* 0x000000000000791b */ /* 0x023fe20003800000 */
.L_x_1460:
[----:B------:R-:W-:Y:S05]  /*c030*/  BSYNC B0 ;  /* 0x0000000000007941 */ /* 0x000fea0003800000 */
.L_x_1459:
[----:B------:R-:W-:Y:S05]  /*c040*/  BRA `(.L_x_1461) ;  /* 0xffffffac00847947 */ /* 0x000fea000383ffff */
.L_x_1396:
[----:B------:R-:W-:Y:S01]  /*c050*/  HFMA2.MMA R67, -RZ, RZ, 0, 0 ;  /* 0x00000000ff437435 */ /* 0x000fe200000001ff */
[----:B------:R-:W-:Y:S01]  /*c060*/  BSSY B0, `(.L_x_1462) ;  /* 0x0000007000007945 */ /* 0x000fe20003800000 */
[----:B------:R-:W-:Y:S01]  /*c070*/  MOV R88, R79 ;  /* 0x0000004f00587202 */ /* 0x000fe20000000f00 */
[----:B------:R-:W-:Y:S01]  /*c080*/  IMAD.MOV.U32 R83, RZ, RZ, 0x1 ;  /* 0x00000001ff537424 */ /* 0x000fe200078e00ff */
[----:B------:R-:W-:-:S07]  /*c090*/  MOV R66, 0xffffffff ;  /* 0xffffffff00427802 */ /* 0x000fce0000000f00 */
[----:B-----5:R-:W-:Y:S05]  /*c0a0*/  WARPSYNC.COLLECTIVE R66, `(.L_x_1463) ;  /* 0x0000000042087348 */ /* 0x020fea0003c00000 */
[----:B------:R0:W1:Y:S02]  /*c0b0*/  SHFL.UP P0, R91, R88, R83, R67 ;  /* 0x04000053585b7389 */ /* 0x0000640000000043 */
[----:B01---5:R-:W-:Y:S01]  /*c0c0*/  ENDCOLLECTIVE ;  /* 0x000000000000791b */ /* 0x023fe20003800000 */
.L_x_1463:
[----:B------:R-:W-:Y:S05]  /*c0d0*/  BSYNC B0 ;  /* 0x0000000000007941 */ /* 0x000fea0003800000 */
.L_x_1462:
[----:B------:R-:W-:Y:S01]  /*c0e0*/  HFMA2.MMA R67, -RZ, RZ, 0, 0 ;  /* 0x00000000ff437435 */ /* 0x000fe200000001ff */
[----:B------:R-:W-:Y:S01]  /*c0f0*/  MOV R88, R82 ;  /* 0x0000005200587202 */ /* 0x000fe20000000f00 */
[----:B------:R-:W-:Y:S01]  /*c100*/  IMAD.MOV.U32 R83, RZ, RZ, 0x1 ;  /* 0x00000001ff537424 */ /* 0x000fe200078e00ff */
[----:B------:R-:W-:Y:S01]  /*c110*/  MOV R66, 0xffffffff ;  /* 0xffffffff00427802 */ /* 0x000fe20000000f00 */
[----:B------:R-:W-:Y:S01]  /*c120*/  HFMA2.MMA R156, -RZ, RZ, 0, 1.847743988037109375e-06 ;  /* 0x0000001fff9c7435 */ /* 0x000fe200000001ff */
[----:B------:R-:W-:Y:S01]  /*c130*/  MOV R79, R91 ;  /* 0x0000005b004f7202 */ /* 0x000fe20000000f00 */
[----:B------:R-:W-:-:S09]  /*c140*/  IMAD.MOV.U32 R155, RZ, RZ, RZ ;  /* 0x000000ffff9b7224 */ /* 0x000fd200078e00ff */
[----:B------:R-:W-:Y:S05]  /*c150*/  WARPSYNC.COLLECTIVE R66, `(.L_x_1464) ;  /* 0x0000000042087348 */ /* 0x000fea0003c00000 */
[----:B------:R0:W1:Y:S02]  /*c160*/  SHFL.UP P0, R91, R88, R83, R67 ;  /* 0x04000053585b7389 */ /* 0x0000640000000043 */
[----:B01----:R-:W-:Y:S01]  /*c170*/  ENDCOLLECTIVE ;  /* 0x000000000000791b */ /* 0x003fe20003800000 */
.L_x_1464:
[----:B------:R-:W-:-:S07]  /*c180*/  MOV R67, R44 ;  /* 0x0000002c00437202 */ /* 0x000fce0000000f00 */
[----:B------:R-:W-:Y:S05]  /*c190*/  WARPSYNC.COLLECTIVE R66, `(.L_x_1465) ;  /* 0x0000000042087348 */ /* 0x000fea0003c00000 */
[----:B------:R0:W1:Y:S02]  /*c1a0*/  SHFL.IDX P3, R160, R67, R155, R156 ;  /* 0x0000009b43a07389 */ /* 0x000064000006009c */
[----:B01----:R-:W-:Y:S01]  /*c1b0*/  ENDCOLLECTIVE ;  /* 0x000000000000791b */ /* 0x003fe20003800000 */
.L_x_1465:
[----:B------:R-:W-:Y:S02]  /*c1c0*/  MOV R82, R91 ;  /* 0x0000005b00527202 */ /* 0x000fe40000000f00 */
[----:B------:R-:W-:Y:S02]  /*c1d0*/  MOV R67, R45 ;  /* 0x0000002d00437202 */ /* 0x000fe40000000f00 */
[----:B------:R-:W-:-:S07]  /*c1e0*/  MOV R44, R160 ;  /* 0x000000a0002c7202 */ /* 0x000fce0000000f00 */
[----:B------:R-:W-:Y:S05]  /*c1f0*/  WARPSYNC.COLLECTIVE R66, `(.L_x_1466) ;  /* 0x0000000042087348 */ /* 0x000fea0003c00000 */
[----:B------:R0:W1:Y:S02]  /*c200*/  SHFL.IDX P3, R160, R67, R155, R156 ;  /* 0x0000009b43a07389 */ /* 0x000064000006009c */
[----:B01----:R-:W-:Y:S01]  /*c210*/  ENDCOLLECTIVE ;  /* 0x000000000000791b */ /* 0x003fe20003800000 */
.L_x_1466:
[----:B------:R-:W-:Y:S01]  /*c220*/  MOV R45, R160 ;  /* 0x000000a0002d7202 */ /* 0x000fe20000000f00 */
[----:B------:R-:W-:Y:S06]  /*c230*/  BRA `(.L_x_1467) ;  /* 0xffffffac00207947 */ /* 0x000fec000383ffff */
.L_x_1398:
[----:B------:R-:W-:Y:S01]  /*c240*/  HFMA2.MMA R160, -RZ, RZ, 0, 5.9604644775390625e-08 ;  /* 0x00000001ffa07435 */ /* 0x000fe200000001ff */
[----:B------:R-:W-:Y:S01]  /*c250*/  IMAD.MOV.U32 R163, RZ, RZ, R161 ;  /* 0x000000ffffa37224 */ /* 0x000fe200078e00a1 */
[----:B------:R-:W-:Y:S02]  /*c260*/  MOV R155, 0x1f ;  /* 0x0000001f009b7802 */ /* 0x000fe40000000f00 */
[----:B------:R-:W-:-:S07]  /*c270*/  MOV R66, 0xffffffff ;  /* 0xffffffff00427802 */ /* 0x000fce0000000f00 */
[----:B------:R-:W-:Y:S05]  /*c280*/  WARPSYNC.COLLECTIVE R66, `(.L_x_1468) ;  /* 0x0000000042087348 */ /* 0x000fea0003c00000 */
[----:B------:R0:W1:Y:S02]  /*c290*/  SHFL.DOWN P6, R156, R163, R160, R155 ;  /* 0x080000a0a39c7389 */ /* 0x00006400000c009b */
[----:B01----:R-:W-:Y:S01]  /*c2a0*/  ENDCOLLECTIVE ;  /* 0x000000000000791b */ /* 0x003fe20003800000 */
.L_x_1468:
[----:B------:R-:W-:Y:S01]  /*c2b0*/  IMAD.MOV.U32 R163, RZ, RZ, R162 ;  /* 0x000000ffffa37224 */ /* 0x000fe200078e00a2 */
[----:B------:R-:W-:-:S07]  /*c2c0*/  MOV R67, R156 ;  /* 0x0000009c00437202 */ /* 0x000fce0000000f00 */
[----:B------:R-:W-:Y:S05]  /*c2d0*/  WARPSYNC.COLLECTIVE R66, `(.L_x_1469) ;  /* 0x0000000042087348 */ /* 0x000fea0003c00000 */
[----:B------:R0:W1:Y:S02]  /*c2e0*/  SHFL.DOWN P6, R156, R163, R160, R155 ;  /* 0x080000a0a39c7389 */ /* 0x00006400000c009b */
[----:B01----:R-:W-:Y:S01]  /*c2f0*/  ENDCOLLECTIVE ;  /* 0x000000000000791b */ /* 0x003fe20003800000 */
.L_x_1469:
        /* <DEDUP_REMOVED lines=9> */
.L_x_1470:
[----:B------:R-:W-:Y:S01]  /*c390*/  MOV R163, R162 ;  /* 0x000000a200a37202 */ /* 0x000fe20000000f00 */
[----:B------:R-:W-:-:S07]  /*c3a0*/  IMAD.MOV.U32 R67, RZ, RZ, R156 ;  /* 0x000000ffff437224 */ /* 0x000fce00078e009c */
[----:B------:R-:W-:Y:S05]  /*c3b0*/  WARPSYNC.COLLECTIVE R66, `(.L_x_1471) ;  /* 0x0000000042087348 */ /* 0x000fea0003c00000 */
[----:B------:R0:W1:Y:S02]  /*c3c0*/  SHFL.DOWN P6, R156, R163, R160, R155 ;  /* 0x080000a0a39c7389 */ /* 0x00006400000c009b */
[----:B01----:R-:W-:Y:S01]  /*c3d0*/  ENDCOLLECTIVE ;  /* 0x000000000000791b */ /* 0x003fe20003800000 */
.L_x_1471:
        /* <DEDUP_REMOVED lines=9> */
.L_x_1472:
[----:B------:R-:W-:Y:S02]  /*c470*/  MOV R163, R162 ;  /* 0x000000a200a37202 */ /* 0x000fe40000000f00 */
[----:B------:R-:W-:-:S07]  /*c480*/  MOV R67, R156 ;  /* 0x0000009c00437202 */ /* 0x000fce0000000f00 */
[----:B------:R-:W-:Y:S05]  /*c490*/  WARPSYNC.COLLECTIVE R66, `(.L_x_1473) ;  /* 0x0000000042087348 */ /* 0x000fea0003c00000 */
[----:B------:R0:W1:Y:S02]  /*c4a0*/  SHFL.DOWN P6, R156, R163, R160, R155 ;  /* 0x080000a0a39c7389 */ /* 0x00006400000c009b */
[----:B01----:R-:W-:Y:S01]  /*c4b0*/  ENDCOLLECTIVE ;  /* 0x000000000000791b */ /* 0x003fe20003800000 */
.L_x_1473:
        /* <DEDUP_REMOVED lines=9> */
.L_x_1474:
[----:B------:R-:W-:Y:S02]  /*c550*/  MOV R163, R162 ;  /* 0x000000a200a37202 */ /* 0x000fe40000000f00 */
[----:B------:R-:W-:-:S07]  /*c560*/  MOV R67, R156 ;  /* 0x0000009c00437202 */ /* 0x000fce0000000f00 */
[----:B------:R-:W-:Y:S05]  /*c570*/  WARPSYNC.COLLECTIVE R66, `(.L_x_1475) ;  /* 0x0000000042087348 */ /* 0x000fea0003c00000 */
[----:B------:R0:W1:Y:S02]  /*c580*/  SHFL.DOWN P6, R156, R163, R160, R155 ;  /* 0x080000a0a39c7389 */ /* 0x00006400000c009b */
[----:B01----:R-:W-:Y:S01]  /*c590*/  ENDCOLLECTIVE ;  /* 0x000000000000791b */ /* 0x003fe20003800000 */
.L_x_1475:
[----:B------:R-:W-:Y:S01]  /*c5a0*/  HFMA2.MMA R160, -RZ, RZ, 0, 9.5367431640625e-07 ;  /* 0x00000010ffa07435 */ /* 0x000fe200000001ff */
        /* <DEDUP_REMOVED lines=8> */
.L_x_1476:
[----:B------:R-:W-:Y:S02]  /*c630*/  MOV R163, R162 ;  /* 0x000000a200a37202 */ /* 0x000fe40000000f00 */
[----:B------:R-:W-:-:S07]  /*c640*/  MOV R67, R156 ;  /* 0x0000009c00437202 */ /* 0x000fce0000000f00 */
[----:B------:R-:W-:Y:S05]  /*c650*/  WARPSYNC.COLLECTIVE R66, `(.L_x_1477) ;  /* 0x0000000042087348 */ /* 0x000fea0003c00000 */
[----:B------:R0:W1:Y:S02]  /*c660*/  SHFL.DOWN P6, R156, R163, R160, R155 ;  /* 0x080000a0a39c7389 */ /* 0x00006400000c009b */
[----:B01----:R-:W-:Y:S01]  /*c670*/  ENDCOLLECTIVE ;  /* 0x000000000000791b */ /* 0x003fe20003800000 */
.L_x_1477:
[----:B------:R-:W-:Y:S01]  /*c680*/  HFMA2.MMA R155, -RZ, RZ, 0, 0 ;  /* 0x00000000ff9b7435 */ /* 0x000fe200000001ff */
[----:B------:R-:W-:Y:S01]  /*c690*/  IMAD.MOV.U32 R66, RZ, RZ, R156 ;  /* 0x000000ffff427224 */ /* 0x000fe200078e009c */
        /* <DEDUP_REMOVED lines=9> */
.L_x_1478:
[----:B------:R-:W-:Y:S01]  /*c730*/  MOV R67, R162 ;  /* 0x000000a200437202 */ /* 0x000fe20000000f00 */
[----:B------:R-:W-:-:S07]  /*c740*/  IMAD.MOV.U32 R164, RZ, RZ, R160 ;  /* 0x000000ffffa47224 */ /* 0x000fce00078e00a0 */
[----:B------:R-:W-:Y:S05]  /*c750*/  WARPSYNC.COLLECTIVE R66, `(.L_x_1479) ;  /* 0x0000000042087348 */ /* 0x000fea0003c00000 */
[----:B------:R0:W1:Y:S02]  /*c760*/  SHFL.IDX P3, R160, R67, R155, R156 ;  /* 0x0000009b43a07389 */ /* 0x000064000006009c */
[----:B01----:R-:W-:Y:S01]  /*c770*/  ENDCOLLECTIVE ;  /* 0x000000000000791b */ /* 0x003fe20003800000 */
.L_x_1479:
[----:B------:R-:W-:Y:S01]  /*c780*/  IMAD.MOV.U32 R155, RZ, RZ, 0x1f ;  /* 0x0000001fff9b7424 */ /* 0x000fe200078e00ff */
[----:B------:R-:W-:Y:S02]  /*c790*/  MOV R67, R44 ;  /* 0x0000002c00437202 */ /* 0x000fe40000000f00 */
[----:B------:R-:W-:Y:S01]  /*c7a0*/  MOV R165, R160 ;  /* 0x000000a000a57202 */ /* 0x000fe20000000f00 */
[----:B------:R-:W-:-:S11]  /*c7b0*/  HFMA2.MMA R160, -RZ, RZ, 0, 5.9604644775390625e-08 ;  /* 0x00000001ffa07435 */ /* 0x000fd600000001ff */
[----:B------:R-:W-:Y:S05]  /*c7c0*/  WARPSYNC.COLLECTIVE R66, `(.L_x_1480) ;  /* 0x0000000042087348 */ /* 0x000fea0003c00000 */
[----:B------:R0:W1:Y:S02]  /*c7d0*/  SHFL.DOWN P6, R156, R163, R160, R155 ;  /* 0x080000a0a39c7389 */ /* 0x00006400000c009b */
[----:B01----:R-:W-:Y:S01]  /*c7e0*/  ENDCOLLECTIVE ;  /* 0x000000000000791b */ /* 0x003fe20003800000 */
.L_x_1480:
[----:B------:R-:W-:Y:S02]  /*c7f0*/  MOV R163, R162 ;  /* 0x000000a200a37202 */ /* 0x000fe40000000f00 */
[----:B------:R-:W-:-:S07]  /*c800*/  MOV R161, R156 ;  /* 0x0000009c00a17202 */ /* 0x000fce0000000f00 */
[----:B------:R-:W-:Y:S05]  /*c810*/  WARPSYNC.COLLECTIVE R66, `(.L_x_1481) ;  /* 0x0000000042087348 */ /* 0x000fea0003c00000 */
[----:B------:R0:W1:Y:S02]  /*c820*/  SHFL.DOWN P6, R156, R163, R160, R155 ;  /* 0x080000a0a39c7389 */ /* 0x00006400000c009b */
[----:B01----:R-:W-:Y:S01]  /*c830*/  ENDCOLLECTIVE ;  /* 0x000000000000791b */ /* 0x003fe20003800000 */
.L_x_1481:
[----:B------:R-:W-:Y:S01]  /*c840*/  IMAD.MOV.U32 R155, RZ, RZ, RZ ;  /* 0x000000ffff9b7224 */ /* 0x000fe200078e00ff */
[----:B------:R-:W-:Y:S01]  /*c850*/  MOV R162, R156 ;  /* 0x0000009c00a27202 */ /* 0x000fe20000000f00 */
[----:B------:R-:W-:-:S11]  /*c860*/  HFMA2.MMA R156, -RZ, RZ, 0, 1.847743988037109375e-06 ;  /* 0x0000001fff9c7435 */ /* 0x000fd600000001ff */
[----:B------:R-:W-:Y:S05]  /*c870*/  WARPSYNC.COLLECTIVE R66, `(.L_x_1482) ;  /* 0x0000000042087348 */ /* 0x000fea0003c00000 */
[----:B------:R0:W1:Y:S02]  /*c880*/  SHFL.IDX P3, R160, R67, R155, R156 ;  /* 0x0000009b43a07389 */ /* 0x000064000006009c */
[----:B01----:R-:W-:Y:S01]  /*c890*/  ENDCOLLECTIVE ;  /* 0x000000000000791b */ /* 0x003fe20003800000 */
.L_x_1482:
[----:B------:R-:W-:Y:S02]  /*c8a0*/  MOV R67, R45 ;  /* 0x0000002d00437202 */ /* 0x000fe40000000f00 */
[----:B------:R-:W-:-:S07]  /*c8b0*/  MOV R163, R160 ;  /* 0x000000a000a37202 */ /* 0x000fce0000000f00 */
[----:B------:R-:W-:Y:S05]  /*c8c0*/  WARPSYNC.COLLECTIVE R66, `(.L_x_1483) ;  /* 0x0000000042087348 */ /* 0x000fea0003c00000 */
[----:B------:R0:W1:Y:S02]  /*c8d0*/  SHFL.IDX P3, R160, R67, R155, R156 ;  /* 0x0000009b43a07389 */ /* 0x000064000006009c */
[----:B01----:R-:W-:Y:S01]  /*c8e0*/  ENDCOLLECTIVE ;  /* 0x000000000000791b */ /* 0x003fe20003800000 */
.L_x_1483:
[----:B------:R-:W-:Y:S01]  /*c8f0*/  MOV R67, R160 ;  /* 0x000000a000437202 */ /* 0x000fe20000000f00 */
[----:B------:R-:W-:Y:S06]  /*c900*/  BRA `(.L_x_1484) ;  /* 0xffffffac00407947 */ /* 0x000fec000383ffff */
.L_x_1485:
        /* <DEDUP_REMOVED lines=15> */
.L_x_10925:


//--------------------- .text._Z25selective_scan_bwd_kernelI32Selective_Scan_bwd_kernel_traitsILi128ELi16ELb0ELb1ELb1ELb1ELb0EffEEv12SSMParamsBwd --------------------------
	.section	.text._Z25selective_scan_bwd_kernelI32Selective_Scan_bwd_kernel_traitsILi128ELi16ELb0ELb1ELb1ELb1ELb0EffEEv12SSMParamsBwd,"ax",@progbits
	.align	128
        .global         _Z25selective_scan_bwd_kernelI32Selective_Scan_bwd_kernel_traitsILi128ELi16ELb0ELb1ELb1ELb1ELb0EffEEv12SSMParamsBwd
        .type           _Z25selective_scan_bwd_kernelI32Selective_Scan_bwd_kernel_traitsILi128ELi16ELb0ELb1ELb1ELb1ELb0EffEEv12SSMParamsBwd,@function
        .size           _Z25selective_scan_bwd_kernelI32Selective_Scan_bwd_kernel_traitsILi128ELi16ELb0ELb1ELb1ELb1ELb0EffEEv12SSMParamsBwd,(.L_x_10926 - _Z25selective_scan_bwd_kernelI32Selective_Scan_bwd_kernel_traitsILi128ELi16ELb0ELb1ELb1ELb1ELb0EffEEv12SSMParamsBwd)
        .other          _Z25selective_scan_bwd_kernelI32Selective_Scan_bwd_kernel_traitsILi128ELi16ELb0ELb1ELb1ELb1ELb0EffEEv12SSMParamsBwd,@"STO_CUDA_ENTRY STV_DEFAULT"
_Z25selective_scan_bwd_kernelI32Selective_Scan_bwd_kernel_traitsILi128ELi16ELb0ELb1ELb1ELb1ELb0EffEEv12SSMParamsBwd:
.text._Z25selective_scan_bwd_kernelI32Selective_Scan_bwd_kernel_traitsILi128ELi16ELb0ELb1ELb1ELb1ELb0EffEEv12SSMParamsBwd:
        /* <DEDUP_REMOVED lines=30> */
[----:B------:R-:W-:Y:S01]  /*01e0*/  MOV R3, UR5 ;  /* 0x0000000500037c02 */ /* 0x000fe20008000f00 */
[----:B------:R-:W-:Y:S01]  /*01f0*/  ULDC.64 UR4, c[0x0][0x310] ;  /* 0x0000c40000047ab9 */ /* 0x000fe20000000a00 */
[----:B------:R-:W-:Y:S01]  /*0200*/  ULDC.64 UR48, c[0x0][0x2d8] ;  /* 0x0000b60000307ab9 */ /* 0x000fe20000000a00 */
[----:B------:R-:W-:-:S02]  /*0210*/  MOV R5, UR7 ;  /* 0x0000000700057c02 */ /* 0x000fc40008000f00 */
[----:B------:R-:W2:Y:S01]  /*0220*/  @P0 LDG.E R2, desc[UR16][R2.64] ;  /* 0x0000001002020981 */ /* 0x000ea2000c1e1900 */
[----:B------:R-:W-:Y:S01]  /*0230*/  MOV R0, UR30 ;  /* 0x0000001e00007c02 */ /* 0x000fe20008000f00 */
[----:B0-----:R-:W-:Y:S02]  /*0240*/  USHF.R.S32.HI UR38, URZ, 0x1f, UR37 ;  /* 0x0000001f3f267899 */ /* 0x001fe40008011425 */
[----:B------:R-:W3:Y:S01]  /*0250*/  @P1 LDG.E R4, desc[UR16][R4.64] ;  /* 0x0000001004041981 */ /* 0x000ee2000c1e1900 */
[----:B------:R-:W-:Y:S01]  /*0260*/  IABS R0, R0 ;  /* 0x0000000000007213 */ /* 0x000fe20000000000 */
[----:B------:R-:W-:Y:S02]  /*0270*/  UISETP.NE.U32.AND UP0, UPT, UR4, URZ, UPT ;  /* 0x0000003f0400728c */ /* 0x000fe4000bf05070 */
[----:B------:R-:W-:Y:S01]  /*0280*/  UIMAD UR4, UR38, UR22, URZ ;  /* 0x00000016260472a4 */ /* 0x000fe2000f8e023f */
[----:B------:R-:W-:Y:S01]  /*0290*/  R2UR UR31, R0 ;  /* 0x00000000001f72ca */ /* 0x000fe200000e0000 */
[----:B------:R-:W-:Y:S01]  /*02a0*/  UISETP.NE.U32.AND UP1, UPT, UR26, URZ, UPT ;  /* 0x0000003f1a00728c */ /* 0x000fe2000bf25070 */
[----:B------:R0:W-:Y:S01]  /*02b0*/  STL [R1+0xc8], RZ ;  /* 0x0000c8ff01007387 */ /* 0x0001e20000100800 */
[----:B------:R-:W-:-:S02]  /*02c0*/  UISETP.NE.AND.EX UP0, UPT, UR5, URZ, UPT, UP0 ;  /* 0x0000003f0500728c */ /* 0x000fc4000bf05300 */
[----:B------:R-:W-:Y:S01]  /*02d0*/  UIMAD UR23, UR37, UR23, UR4 ;  /* 0x00000017251772a4 */ /* 0x000fe2000f8e0204 */
[----:B------:R0:W-:Y:S01]  /*02e0*/  STL [R1+0xc4], RZ ;  /* 0x0000c4ff01007387 */ /* 0x0001e20000100800 */
[----:B------:R-:W-:Y:S01]  /*02f0*/  UISETP.NE.AND.EX UP1, UPT, UR27, URZ, UPT, UP1 ;  /* 0x0000003f1b00728c */ /* 0x000fe2000bf25310 */
[----:B------:R-:W-:Y:S01]  /*0300*/  ULDC.64 UR4, c[0x0][0x290] ;  /* 0x0000a40000047ab9 */ /* 0x000fe20000000a00 */
[----:B------:R-:W-:Y:S02]  /*0310*/  UISETP.NE.U32.AND UP2, UPT, UR40, URZ, UPT ;  /* 0x0000003f2800728c */ /* 0x000fe4000bf45070 */
[----:B------:R-:W-:Y:S02]  /*0320*/  UIMAD UR28, UR38, UR4, URZ ;  /* 0x00000004261c72a4 */ /* 0x000fe4000f8e023f */
[----:B------:R-:W1:Y:S01]  /*0330*/  I2F.RP R0, UR31 ;  /* 0x0000001f00007d06 */ /* 0x000e620008209400 */
[----:B------:R-:W-:Y:S01]  /*0340*/  ULDC.64 UR6, c[0x0][0x328] ;  /* 0x0000ca0000067ab9 */ /* 0x000fe20000000a00 */
[----:B------:R-:W-:-:S02]  /*0350*/  UIMAD.WIDE.U32 UR24, UR37, UR22, URZ ;  /* 0x00000016251872a5 */ /* 0x000fc4000f8e003f */
[----:B------:R-:W-:Y:S02]  /*0360*/  UIMAD UR28, UR37, UR5, UR28 ;  /* 0x00000005251c72a4 */ /* 0x000fe4000f8e021c */
[----:B------:R-:W-:Y:S02]  /*0370*/  @UP1 ULEA UR12, UP3, UR36, UR26, 0x2 ;  /* 0x0000001a240c1291 */ /* 0x000fe4000f86103f */
[----:B------:R-:W-:Y:S02]  /*0380*/  UIMAD UR29, UR38, UR6, URZ ;  /* 0x00000006261d72a4 */ /* 0x000fe4000f8e023f */
[----:B------:R-:W-:Y:S02]  /*0390*/  @UP1 ULEA.HI.X UR13, UR36, UR27, UR15, 0x2, UP3 ;  /* 0x0000001b240d1291 */ /* 0x000fe400098f140f */
[----:B------:R-:W-:Y:S02]  /*03a0*/  UISETP.NE.AND.EX UP1, UPT, UR41, URZ, UPT, UP2 ;  /* 0x0000003f2900728c */ /* 0x000fe4000bf25320 */
[----:B------:R-:W-:Y:S01]  /*03b0*/  UIMAD UR22, UR38, UR8, URZ ;  /* 0x00000008261672a4 */ /* 0x000fe2000f8e023f */
[----:B-1----:R-:W1:Y:S01]  /*03c0*/  MUFU.RCP R0, R0 ;  /* 0x0000000000007308 */ /* 0x002e620000001000 */
[----:B------:R-:W-:-:S02]  /*03d0*/  UIMAD.WIDE.U32 UR18, UR37, UR6, URZ ;  /* 0x00000006251272a5 */ /* 0x000fc4000f8e003f */
[----:B------:R-:W-:Y:S02]  /*03e0*/  UIMAD UR29, UR37, UR7, UR29 ;  /* 0x00000007251d72a4 */ /* 0x000fe4000f8e021d */
[----:B------:R-:W-:Y:S02]  /*03f0*/  UIMAD.WIDE.U32 UR6, UR37, UR8, URZ ;  /* 0x00000008250672a5 */ /* 0x000fe4000f8e003f */
[----:B------:R-:W-:Y:S02]  /*0400*/  UIMAD UR22, UR37, UR9, UR22 ;  /* 0x00000009251672a4 */ /* 0x000fe4000f8e0216 */
[----:B------:R-:W-:Y:S02]  /*0410*/  UIMAD.WIDE.U32 UR20, UR37, UR4, URZ ;  /* 0x00000004251472a5 */ /* 0x000fe4000f8e003f */
[----:B------:R-:W-:Y:S02]  /*0420*/  UIMAD UR14, UR38, UR10, URZ ;  /* 0x0000000a260e72a4 */ /* 0x000fe4000f8e023f */
[----:B------:R-:W-:Y:S01]  /*0430*/  UIMAD.WIDE.U32 UR8, UR37, UR10, URZ ;  /* 0x0000000a250872a5 */ /* 0x000fe2000f8e003f */
[----:B------:R-:W-:-:S02]  /*0440*/  UMOV UR4, URZ ;  /* 0x0000003f00047c82 */ /* 0x000fc40008000000 */
[----:B------:R-:W-:Y:S01]  /*0450*/  UMOV UR10, URZ ;  /* 0x0000003f000a7c82 */ /* 0x000fe20008000000 */
[----:B-1----:R-:W-:Y:S01]  /*0460*/  VIADD R0, R0, 0xffffffe ;  /* 0x0ffffffe00007836 */ /* 0x002fe20000000000 */
[----:B------:R-:W-:Y:S02]  /*0470*/  @UP1 ULEA UR10, UP2, UR36, UR40, 0x2 ;  /* 0x00000028240a1291 */ /* 0x000fe4000f84103f */
[----:B------:R-:W-:Y:S01]  /*0480*/  UIMAD UR14, UR37, UR11, UR14 ;  /* 0x0000000b250e72a4 */ /* 0x000fe2000f8e020e */
[----:B------:R-:W-:Y:S02]  /*0490*/  ULDC.64 UR26, c[0x0][0x288] ;  /* 0x0000a200001a7ab9 */ /* 0x000fe40000000a00 */
[----:B------:R-:W1:Y:S01]  /*04a0*/  F2I.FTZ.U32.TRUNC.NTZ R0, R0 ;  /* 0x0000000000007305 */ /* 0x000e62000021f000 */
[----:B------:R-:W-:Y:S01]  /*04b0*/  UMOV UR11, URZ ;  /* 0x0000003f000b7c82 */ /* 0x000fe20008000000 */
[----:B------:R-:W-:Y:S02]  /*04c0*/  @UP1 ULEA.HI.X UR11, UR36, UR41, UR15, 0x2, UP2 ;  /* 0x00000029240b1291 */ /* 0x000fe400090f140f */
[----:B------:R-:W-:-:S02]  /*04d0*/  UIMAD UR34, UR15, UR26, URZ ;  /* 0x0000001a0f2272a4 */ /* 0x000fc4000f8e023f */
[----:B------:R-:W-:Y:S02]  /*04e0*/  UIADD3 UR21, UR21, UR28, URZ ;  /* 0x0000001c15157290 */ /* 0x000fe4000fffe03f */
[----:B------:R-:W-:Y:S02]  /*04f0*/  UISETP.NE.AND UP1, UPT, UR30, URZ, UPT ;  /* 0x0000003f1e00728c */ /* 0x000fe4000bf25270 */
[----:B------:R-:W-:Y:S02]  /*0500*/  UIADD3 UR19, UR19, UR29, URZ ;  /* 0x0000001d13137290 */ /* 0x000fe4000fffe03f */
        /* <DEDUP_REMOVED lines=99> */
.L_x_1568:
[----:B------:R-:W-:Y:S01]  /*0b40*/  ULDC UR52, c[0x0][0x224] ;  /* 0x0000890000347ab9 */ /* 0x000fe20000000800 */
[----:B------:R-:W-:Y:S01]  /*0b50*/  SHF.L.U32 R81, R73, 0x4, RZ ;  /* 0x0000000449517819 */ /* 0x000fe200000006ff */
[----:B------:R-:W-:Y:S01]  /*0b60*/  UIADD3 UR52, -UR6, UR52, URZ ;  /* 0x0000003406347290 */ /* 0x000fe2000fffe13f */
[----:B------:R-:W-:Y:S01]  /*0b70*/  MOV R2, UR42 ;  /* 0x0000002a00027c02 */ /* 0x000fe20008000f00 */
[----:B------:R-:W-:Y:S01]  /*0b80*/  ULDC UR60, c[0x0][0x218] ;  /* 0x00008600003c7ab9 */ /* 0x000fe20000000800 */
[----:B------:R-:W-:Y:S01]  /*0b90*/  LOP3.LUT R71, R81, 0xfffffe00, RZ, 0xc0, !PT ;  /* 0xfffffe0051477812 */ /* 0x000fe200078ec0ff */
[----:B------:R-:W-:Y:S01]  /*0ba0*/  ULEA UR53, UR52, 0xfffff800, 0xb ;  /* 0xfffff80034357891 */ /* 0x000fe2000f8e583f */
[----:B------:R-:W-:Y:S02]  /*0bb0*/  MOV R3, UR43 ;  /* 0x0000002b00037c02 */ /* 0x000fe40008000f00 */
        /* <DEDUP_REMOVED lines=64> */
[C---:B------:R-:W-:Y:S02]  /*0fc0*/  LEA.HI.SX32 R55, R20.reuse, R20, 0x1b ;  /* 0x0000001414377211 */ /* 0x040fe400078fdaff */
[C---:B------:R-:W-:Y:S02]  /*0fd0*/  IADD3 R27, R20.reuse, 0x80, RZ ;  /* 0x00000080141b7810 */ /* 0x040fe40007ffe0ff */
[C---:B------:R-:W-:Y:S02]  /*0fe0*/  IADD3 R29, R20.reuse, 0xa0, RZ ;  /* 0x000000a0141d7810 */ /* 0x040fe40007ffe0ff */
[----:B------:R-:W-:-:S02]  /*0ff0*/  IADD3 R31, R20, 0xc0, RZ ;  /* 0x000000c0141f7810 */ /* 0x000fc40007ffe0ff */
[-C--:B------:R-:W-:Y:S01]  /*1000*/  LEA.HI.SX32 R21, R21, R20.reuse, 0x1b ;  /* 0x0000001415157211 */ /* 0x080fe200078fdaff */
[C---:B------:R-:W-:Y:S01]  /*1010*/  VIADD R35, R20.reuse, 0x100 ;  /* 0x0000010014237836 */ /* 0x040fe20000000000 */
[-C--:B------:R-:W-:Y:S02]  /*1020*/  LEA.HI.SX32 R23, R23, R20.reuse, 0x1b ;  /* 0x0000001417177211 */ /* 0x080fe400078fdaff */
[C---:B------:R-:W-:Y:S02]  /*1030*/  IADD3 R33, R20.reuse, 0xe0, RZ ;  /* 0x000000e014217810 */ /* 0x040fe40007ffe0ff */
[----:B------:R-:W-:Y:S02]  /*1040*/  LEA.HI.SX32 R25, R25, R20, 0x1b ;  /* 0x0000001419197211 */ /* 0x000fe400078fdaff */
[----:B------:R-:W-:Y:S02]  /*1050*/  IADD3 R39, R20, 0x160, RZ ;  /* 0x0000016014277810 */ /* 0x000fe40007ffe0ff */
[----:B------:R-:W-:-:S02]  /*1060*/  LEA R55, R55, R72, 0x2 ;  /* 0x0000004837377211 */ /* 0x000fc400078e10ff */
[-C--:B------:R-:W-:Y:S01]  /*1070*/  LEA.HI.SX32 R27, R27, R20.reuse, 0x1b ;  /* 0x000000141b1b7211 */ /* 0x080fe200078fdaff */
[C---:B------:R-:W-:Y:S01]  /*1080*/  VIADD R47, R20.reuse, 0x1e0 ;  /* 0x000001e0142f7836 */ /* 0x040fe20000000000 */
[C---:B0-----:R-:W-:Y:S02]  /*1090*/  IADD3 R3, R20.reuse, 0x120, RZ ;  /* 0x0000012014037810 */ /* 0x041fe40007ffe0ff */
[-C--:B------:R-:W-:Y:S02]  /*10a0*/  LEA.HI.SX32 R29, R29, R20.reuse, 0x1b ;  /* 0x000000141d1d7211 */ /* 0x080fe400078fdaff */
[----:B------:R-:W-:Y:S02]  /*10b0*/  LEA.HI.SX32 R31, R31, R20, 0x1b ;  /* 0x000000141f1f7211 */ /* 0x000fe400078fdaff */
[----:B------:R-:W-:Y:S02]  /*10c0*/  LEA R54, R21, R72, 0x2 ;  /* 0x0000004815367211 */ /* 0x000fe400078e10ff */
[----:B------:R-:W-:-:S02]  /*10d0*/  IADD3 R37, R20, 0x140, RZ ;  /* 0x0000014014257810 */ /* 0x000fc40007ffe0ff */
[----:B------:R-:W-:Y:S02]  /*10e0*/  LEA R53, R23, R72, 0x2 ;  /* 0x0000004817357211 */ /* 0x000fe400078e10ff */
[----:B------:R-:W-:Y:S02]  /*10f0*/  LEA.HI.SX32 R33, R33, R20, 0x1b ;  /* 0x0000001421217211 */ /* 0x000fe400078fdaff */
[----:B------:R-:W-:Y:S02]  /*1100*/  LEA R52, R25, R72, 0x2 ;  /* 0x0000004819347211 */ /* 0x000fe400078e10ff */
[C---:B------:R-:W-:Y:S02]  /*1110*/  IADD3 R41, R20.reuse, 0x180, RZ ;  /* 0x0000018014297810 */ /* 0x040fe40007ffe0ff */
[----:B------:R-:W-:Y:S02]  /*1120*/  IADD3 R43, R20, 0x1a0, RZ ;  /* 0x000001a0142b7810 */ /* 0x000fe40007ffe0ff */
[----:B------:R-:W-:-:S02]  /*1130*/  LEA.HI.SX32 R35, R35, R20, 0x1b ;  /* 0x0000001423237211 */ /* 0x000fc400078fdaff */
[----:B------:R-:W-:Y:S02]  /*1140*/  LEA.HI.SX32 R39, R39, R20, 0x1b ;  /* 0x0000001427277211 */ /* 0x000fe400078fdaff */
[----:B------:R-:W-:Y:S01]  /*1150*/  LEA R51, R27, R72, 0x2 ;  /* 0x000000481b337211 */ /* 0x000fe200078e10ff */
[----:B------:R-:W-:Y:S01]  /*1160*/  IMAD R49, R31, 0x4, R72 ;  /* 0x000000041f317824 */ /* 0x000fe200078e0248 */
[----:B------:R-:W-:Y:S02]  /*1170*/  IADD3 R45, R20, 0x1c0, RZ ;  /* 0x000001c0142d7810 */ /* 0x000fe40007ffe0ff */
[----:B------:R-:W-:Y:S02]  /*1180*/  LEA.HI.SX32 R3, R3, R20, 0x1b ;  /* 0x0000001403037211 */ /* 0x000fe400078fdaff */
[----:B------:R-:W-:Y:S02]  /*1190*/  LEA R50, R29, R72, 0x2 ;  /* 0x000000481d327211 */ /* 0x000fe400078e10ff */
[----:B------:R-:W-:-:S02]  /*11a0*/  LEA.HI.SX32 R37, R37, R20, 0x1b ;  /* 0x0000001425257211 */ /* 0x000fc400078fdaff */
[----:B------:R-:W-:Y:S02]  /*11b0*/  LEA.HI.SX32 R79, R47, R20, 0x1b ;  /* 0x000000142f4f7211 */ /* 0x000fe400078fdaff */
[----:B------:R-:W-:Y:S02]  /*11c0*/  LEA R48, R33, R72, 0x2 ;  /* 0x0000004821307211 */ /* 0x000fe400078e10ff */
[-C--:B------:R-:W-:Y:S02]  /*11d0*/  LEA.HI.SX32 R41, R41, R20.reuse, 0x1b ;  /* 0x0000001429297211 */ /* 0x080fe400078fdaff */
[----:B------:R-:W-:Y:S02]  /*11e0*/  LEA.HI.SX32 R75, R43, R20, 0x1b ;  /* 0x000000142b4b7211 */ /* 0x000fe400078fdaff */
[-C--:B------:R-:W-:Y:S02]  /*11f0*/  LEA R47, R35, R72.reuse, 0x2 ;  /* 0x00000048232f7211 */ /* 0x080fe400078e10ff */
[----:B------:R-:W-:-:S02]  /*1200*/  LEA R44, R39, R72, 0x2 ;  /* 0x00000048272c7211 */ /* 0x000fc400078e10ff */
[----:B------:R-:W-:Y:S02]  /*1210*/  LEA.HI.SX32 R77, R45, R20, 0x1b ;  /* 0x000000142d4d7211 */ /* 0x000fe400078fdaff */
[-C--:B------:R-:W-:Y:S02]  /*1220*/  LEA R46, R3, R72.reuse, 0x2 ;  /* 0x00000048032e7211 */ /* 0x080fe400078e10ff */
[----:B------:R-:W-:Y:S02]  /*1230*/  LEA R39, R22, R71, 0x4 ;  /* 0x0000004716277211 */ /* 0x000fe400078e20ff */
[-C--:B------:R-:W-:Y:S01]  /*1240*/  LEA R45, R37, R72.reuse, 0x2 ;  /* 0x00000048252d7211 */ /* 0x080fe200078e10ff */
[----:B------:R-:W-:Y:S01]  /*1250*/  IMAD R42, R75, 0x4, R72 ;  /* 0x000000044b2a7824 */ /* 0x000fe200078e0248 */
[-C--:B------:R-:W-:Y:S02]  /*1260*/  LEA R43, R41, R72.reuse, 0x2 ;  /* 0x00000048292b7211 */ /* 0x080fe400078e10ff */
[----:B------:R-:W-:-:S02]  /*1270*/  LEA R41, R77, R72, 0x2 ;  /* 0x000000484d297211 */ /* 0x000fc400078e10ff */
        /* <DEDUP_REMOVED lines=16> */
[----:B------:R-:W-:Y:S01]  /*1380*/  STS [R51+0x200], R8 ;  /* 0x0002000833007388 */ /* 0x000fe20000000800 */
[----:B0-----:R-:W-:-:S03]  /*1390*/  LEA.HI.SX32 R5, R39, R39, 0x1b ;  /* 0x0000002727057211 */ /* 0x001fc600078fdaff */
[----:B------:R-:W-:Y:S04]  /*13a0*/  STS [R50+0x280], R9 ;  /* 0x0002800932007388 */ /* 0x000fe80000000800 */
[----:B------:R-:W-:Y:S04]  /*13b0*/  STS [R49+0x300], R10 ;  /* 0x0003000a31007388 */ /* 0x000fe80000000800 */
[----:B------:R0:W-:Y:S04]  /*13c0*/  STS [R48+0x380], R11 ;  /* 0x0003800b30007388 */ /* 0x0001e80000000800 */
[----:B------:R-:W-:Y:S01]  /*13d0*/  STS [R47+0x400], R12 ;  /* 0x0004000c2f007388 */ /* 0x000fe20000000800 */
[----:B------:R-:W-:-:S03]  /*13e0*/  LEA R38, R5, R72, 0x2 ;  /* 0x0000004805267211 */ /* 0x000fc600078e10ff */
[----:B------:R1:W-:Y:S04]  /*13f0*/  STS [R46+0x480], R13 ;  /* 0x0004800d2e007388 */ /* 0x0003e80000000800 */
[----:B------:R-:W-:Y:S04]  /*1400*/  STS [R45+0x500], R14 ;  /* 0x0005000e2d007388 */ /* 0x000fe80000000800 */
[----:B------:R2:W-:Y:S04]  /*1410*/  STS [R44+0x580], R15 ;  /* 0x0005800f2c007388 */ /* 0x0005e80000000800 */
        /* <DEDUP_REMOVED lines=47> */
[----:B----4-:R-:W-:Y:S01]  /*1710*/  CS2R R18, SRZ ;  /* 0x0000000000127805 */ /* 0x010fe2000001ff00 */
        /* <DEDUP_REMOVED lines=13> */
[----:B------:R-:W-:Y:S02]  /*17f0*/  ISETP.GE.AND P1, PT, R69, UR60, PT ;  /* 0x0000003c45007c0c */ /* 0x000fe4000bf26270 */
[----:B------:R-:W-:Y:S02]  /*1800*/  CS2R R76, SRZ ;  /* 0x00000000004c7805 */ /* 0x000fe4000001ff00 */
[----:B------:R-:W-:Y:S01]  /*1810*/  CS2R R78, SRZ ;  /* 0x00000000004e7805 */ /* 0x000fe2000001ff00 */
[----:B------:R-:W-:Y:S01]  /*1820*/  IMAD.MOV.U32 R81, RZ, RZ, RZ ;  /* 0x000000ffff517224 */ /* 0x000fe200078e00ff */
        /* <DEDUP_REMOVED lines=17> */
[----:B------:R-:W3:Y:S04]  /*1940*/  LDS R28, [R38] ;  /* 0x00000000261c7984 */ /* 0x000ee80000000800 */
        /* <DEDUP_REMOVED lines=16> */
[----:B0-----:R-:W-:-:S02]  /*1a50*/  MOV R4, RZ ;  /* 0x000000ff00047202 */ /* 0x001fc40000000f00 */
[----:B-1----:R-:W-:-:S04]  /*1a60*/  CS2R R6, SRZ ;  /* 0x0000000000067805 */ /* 0x002fc8000001ff00 */
[----:B------:R-:W4:Y:S01]  /*1a70*/  @!P0 LDG.E R4, desc[UR16][R2.64] ;  /* 0x0000001002048981 */ /* 0x000f22000c1e1900 */
[----:B------:R-:W-:-:S03]  /*1a80*/  ISETP.GE.AND P0, PT, R70, UR60, PT ;  /* 0x0000003c46007c0c */ /* 0x000fc6000bf06270 */
[----:B------:R-:W4:Y:S01]  /*1a90*/  @!P1 LDG.E R6, desc[UR16][R2.64+0x100] ;  /* 0x0001001002069981 */ /* 0x000f22000c1e1900 */
[----:B------:R-:W-:Y:S02]  /*1aa0*/  ISETP.GE.AND P1, PT, R67, UR60, PT ;  /* 0x0000003c43007c0c */ /* 0x000fe4000bf26270 */
[----:B-----5:R-:W-:Y:S02]  /*1ab0*/  CS2R R8, SRZ ;  /* 0x0000000000087805 */ /* 0x020fe4000001ff00 */
[----:B------:R-:W-:Y:S01]  /*1ac0*/  CS2R R10, SRZ ;  /* 0x00000000000a7805 */ /* 0x000fe2000001ff00 */
[----:B------:R-:W-:Y:S01]  /*1ad0*/  HFMA2.MMA R12, -RZ, RZ, 0, 0 ;  /* 0x00000000ff0c7435 */ /* 0x000fe200000001ff */
[----:B--2---:R-:W-:Y:S01]  /*1ae0*/  MOV R21, RZ ;  /* 0x000000ff00157202 */ /* 0x004fe20000000f00 */
[----:B------:R-:W2:Y:S04]  /*1af0*/  @!P2 LDG.E R77, desc[UR16][R2.64+0x580] ;  /* 0x00058010024da981 */ /* 0x000ea8000c1e1900 */
[----:B------:R-:W5:Y:S01]  /*1b00*/  @!P0 LDG.E R7, desc[UR16][R2.64+0x80] ;  /* 0x0000801002078981 */ /* 0x000f62000c1e1900 */
[----:B------:R-:W-:-:S03]  /*1b10*/  ISETP.GE.AND P0, PT, R68, UR60, PT ;  /* 0x0000003c44007c0c */ /* 0x000fc6000bf06270 */
[----:B------:R-:W2:Y:S01]  /*1b20*/  @!P1 LDG.E R8, desc[UR16][R2.64+0x200] ;  /* 0x0002001002089981 */ /* 0x000ea2000c1e1900 */
[----:B------:R-:W-:-:S03]  /*1b30*/  ISETP.GE.AND P1, PT, R65, UR60, PT ;  /* 0x0000003c41007c0c */ /* 0x000fc6000bf26270 */
[----:B------:R-:W2:Y:S04]  /*1b40*/  @!P3 LDG.E R76, desc[UR16][R2.64+0x600] ;  /* 0x00060010024cb981 */ /* 0x000ea8000c1e1900 */
[----:B------:R-:W2:Y:S04]  /*1b50*/  @!P4 LDG.E R79, desc[UR16][R2.64+0x680] ;  /* 0x00068010024fc981 */ /* 0x000ea8000c1e1900 */
[----:B------:R-:W2:Y:S01]  /*1b60*/  @!P0 LDG.E R9, desc[UR16][R2.64+0x180] ;  /* 0x0001801002098981 */ /* 0x000ea2000c1e1900 */
        /* <DEDUP_REMOVED lines=8> */
[----:B------:R-:W-:-:S09]  /*1bf0*/  ISETP.NE.AND P1, PT, R74, RZ, PT ;  /* 0x000000ff4a00720c */ /* 0x000fd20003f25270 */
[----:B------:R-:W2:Y:S01]  /*1c00*/  @!P0 LDG.E R21, desc[UR16][R2.64+0x380] ;  /* 0x0003801002158981 */ /* 0x000ea2000c1e1900 */
[----:B------:R-:W-:Y:S02]  /*1c10*/  ISETP.NE.AND P0, PT, R75, RZ, PT ;  /* 0x000000ff4b00720c */ /* 0x000fe40003f05270 */
[----:B------:R-:W-:-:S06]  /*1c20*/  CS2R R74, SRZ ;  /* 0x00000000004a7805 */ /* 0x000fcc000001ff00 */
[----:B------:R-:W2:Y:S05]  /*1c30*/  @!P1 LDG.E R74, desc[UR16][R2.64+0x500] ;  /* 0x00050010024a9981 */ /* 0x000eaa000c1e1900 */
[----:B------:R0:W2:Y:S01]  /*1c40*/  @!P0 LDG.E R75, desc[UR16][R2.64+0x480] ;  /* 0x00048010024b8981 */ /* 0x0000a2000c1e1900 */
[----:B---3--:R-:W-:Y:S01]  /*1c50*/  FADD.FTZ R28, R28, UR5 ;  /* 0x000000051c1c7e21 */ /* 0x008fe20008010000 */
[----:B0-----:R-:W0:Y:S04]  /*1c60*/  LDC R2, c[0x0][0x21c] ;  /* 0x00008700ff027b82 */ /* 0x001e280000000800 */
[----:B------:R-:W-:Y:S01]  /*1c70*/  FSETP.GTU.FTZ.AND P4, PT, R28, 20, PT ;  /* 0x41a000001c00780b */ /* 0x000fe20003f9c000 */
[----:B----4-:R-:W-:Y:S01]  /*1c80*/  FADD.FTZ R27, R27, UR5 ;  /* 0x000000051b1b7e21 */ /* 0x010fe20008010000 */
        /* <DEDUP_REMOVED lines=11> */
[----:B0-----:R-:W-:Y:S01]  /*1d40*/  ISETP.GE.AND P5, PT, R2, 0x1, PT ;  /* 0x000000010200780c */ /* 0x001fe20003fa6270 */
[----:B------:R-:W-:Y:S04]  /*1d50*/  STS [R55], R4 ;  /* 0x0000000437007388 */ /* 0x000fe80000000800 */
[----:B-----5:R-:W-:Y:S04]  /*1d60*/  STS [R54+0x80], R7 ;  /* 0x0000800736007388 */ /* 0x020fe80000000800 */
        /* <DEDUP_REMOVED lines=79> */
.L_x_1488:
[----:B------:R-:W-:Y:S05]  /*2260*/  BSYNC B0 ;  /* 0x0000000000007941 */ /* 0x000fea0003800000 */
.L_x_1487:
[----:B------:R-:W-:Y:S01]  /*2270*/  BSSY B0, `(.L_x_1489) ;  /* 0x0000023000007945 */ /* 0x000fe20003800000 */
[----:B------:R-:W-:Y:S01]  /*2280*/  FSETP.GTU.FTZ.AND P4, PT, R22, 20, PT ;  /* 0x41a000001600780b */ /* 0x000fe20003f9c000 */
[----:B------:R-:W-:Y:S02]  /*2290*/  FADD.FTZ R21, R5, UR5 ;  /* 0x0000000505157e21 */ /* 0x000fe40008010000 */
[----:B------:R-:W-:Y:S10]  /*22a0*/  @P3 BRA `(.L_x_1490) ;  /* 0x00000000007c3947 */ /* 0x000ff40003800000 */
[----:B------:R-:W-:Y:S01]  /*22b0*/  FMUL.FTZ R27, R27, 1.4426950216293334961 ;  /* 0x3fb8aa3b1b1b7820 */ /* 0x000fe20000410000 */
[----:B------:R-:W-:Y:S01]  /*22c0*/  IMAD.MOV.U32 R7, RZ, RZ, 0x3e800000 ;  /* 0x3e800000ff077424 */ /* 0x000fe200078e00ff */
[----:B------:R-:W-:Y:S02]  /*22d0*/  HFMA2.MMA R6, -RZ, RZ, 1.3056640625, -1.8671875 ;  /* 0x3d39bf78ff067435 */ /* 0x000fe400000001ff */
        /* <DEDUP_REMOVED lines=28> */
.L_x_1490:
[----:B------:R-:W-:Y:S05]  /*24a0*/  BSYNC B0 ;  /* 0x0000000000007941 */ /* 0x000fea0003800000 */
.L_x_1489:
[----:B------:R-:W-:Y:S01]  /*24b0*/  BSSY B0, `(.L_x_1491) ;  /* 0x0000023000007945 */ /* 0x000fe20003800000 */
[----:B------:R-:W-:Y:S01]  /*24c0*/  FSETP.GTU.FTZ.AND P3, PT, R21, 20, PT ;  /* 0x41a000001500780b */ /* 0x000fe20003f7c000 */
[----:B------:R-:W-:Y:S02]  /*24d0*/  FADD.FTZ R20, R20, UR5 ;  /* 0x0000000514147e21 */ /* 0x000fe40008010000 */
[----:B------:R-:W-:Y:S10]  /*24e0*/  @P2 BRA `(.L_x_1492) ;  /* 0x00000000007c2947 */ /* 0x000ff40003800000 */
[----:B------:R-:W-:Y:S01]  /*24f0*/  FMUL.FTZ R26, R26, 1.4426950216293334961 ;  /* 0x3fb8aa3b1a1a7820 */ /* 0x000fe20000410000 */
[----:B------:R-:W-:Y:S01]  /*2500*/  MOV R7, 0x3e800000 ;  /* 0x3e80000000077802 */ /* 0x000fe20000000f00 */
        /* <DEDUP_REMOVED lines=29> */
.L_x_1492:
[----:B------:R-:W-:Y:S05]  /*26e0*/  BSYNC B0 ;  /* 0x0000000000007941 */ /* 0x000fea0003800000 */
.L_x_1491:
        /* <DEDUP_REMOVED lines=35> */
.L_x_1494:
[----:B------:R-:W-:Y:S05]  /*2920*/  BSYNC B0 ;  /* 0x0000000000007941 */ /* 0x000fea0003800000 */
.L_x_1493:
[----:B------:R1:W-:Y:S01]  /*2930*/  STL [R1+0xc0], RZ ;  /* 0x0000c0ff01007387 */ /* 0x0003e20000100800 */
[----:B------:R-:W-:Y:S01]  /*2940*/  BSSY B0, `(.L_x_1495) ;  /* 0x0000023000007945 */ /* 0x000fe20003800000 */
[----:B------:R-:W-:Y:S01]  /*2950*/  FSETP.GTU.FTZ.AND P1, PT, R19, 20, PT ;  /* 0x41a000001300780b */ /* 0x000fe20003f3c000 */
[----:B------:R-:W-:Y:S02]  /*2960*/  FADD.FTZ R18, R18, UR5 ;  /* 0x0000000512127e21 */ /* 0x000fe40008010000 */
[----:B------:R-:W-:Y:S10]  /*2970*/  @P0 BRA `(.L_x_1496) ;  /* 0x00000000007c0947 */ /* 0x000ff40003800000 */
[----:B------:R-:W-:Y:S01]  /*2980*/  FMUL.FTZ R24, R24, 1.4426950216293334961 ;  /* 0x3fb8aa3b18187820 */ /* 0x000fe20000410000 */
[----:B------:R-:W-:Y:S01]  /*2990*/  HFMA2.MMA R7, -RZ, RZ, 1.625, 0 ;  /* 0x3e800000ff077435 */ /* 0x000fe200000001ff */
[----:B------:R-:W-:Y:S02]  /*29a0*/  MOV R6, 0x3d39bf78 ;  /* 0x3d39bf7800067802 */ /* 0x000fe40000000f00 */
[----:B------:R-:W2:Y:S02]  /*29b0*/  MUFU.EX2 R5, R24 ;  /* 0x0000001800057308 */ /* 0x000ea40000000800 */
[C---:B--2---:R-:W-:Y:S01]  /*29c0*/  FADD.FTZ.RZ R2, R5.reuse, 1 ;  /* 0x3f80000005027421 */ /* 0x044fe2000001c000 */
        /* <DEDUP_REMOVED lines=26> */
.L_x_1496:
[----:B------:R-:W-:Y:S05]  /*2b70*/  BSYNC B0 ;  /* 0x0000000000007941 */ /* 0x000fea0003800000 */
.L_x_1495:
[----:B------:R-:W2:Y:S01]  /*2b80*/  LDL.LU R2, [R1+0xc8] ;  /* 0x0000c80001027983 */ /* 0x000ea20000300800 */
[----:B------:R-:W-:Y:S01]  /*2b90*/  BSSY B0, `(.L_x_1497) ;  /* 0x0000028000007945 */ /* 0x000fe20003800000 */
[----:B------:R-:W-:Y:S01]  /*2ba0*/  FSETP.GTU.FTZ.AND P0, PT, R18, 20, PT ;  /* 0x41a000001200780b */ /* 0x000fe20003f1c000 */
[----:B------:R-:W-:Y:S01]  /*2bb0*/  FADD.FTZ R17, R17, UR5 ;  /* 0x0000000511117e21 */ /* 0x000fe20008010000 */
[----:B------:R3:W-:Y:S04]  /*2bc0*/  STL [R1+0x34], RZ ;  /* 0x000034ff01007387 */ /* 0x0007e80000100800 */
[----:B------:R3:W-:Y:S04]  /*2bd0*/  STL [R1+0x30], RZ ;  /* 0x000030ff01007387 */ /* 0x0007e80000100800 */
[----:B------:R3:W-:Y:S04]  /*2be0*/  STL [R1+0x2c], RZ ;  /* 0x00002cff01007387 */ /* 0x0007e80000100800 */
[----:B------:R3:W-:Y:S01]  /*2bf0*/  STL [R1+0x28], RZ ;  /* 0x000028ff01007387 */ /* 0x0007e20000100800 */
[----:B--2---:R-:W-:Y:S01]  /*2c00*/  FFMA.FTZ R6, R37, R96, R2 ;  /* 0x0000006025067223 */ /* 0x004fe20000010002 */
[----:B---3--:R-:W-:Y:S06]  /*2c10*/  @P6 BRA `(.L_x_1498) ;  /* 0x00000000007c6947 */ /* 0x008fec0003800000 */
        /* <DEDUP_REMOVED lines=31> */
.L_x_1498:
[----:B------:R-:W-:Y:S05]  /*2e10*/  BSYNC B0 ;  /* 0x0000000000007941 */ /* 0x000fea0003800000 */
.L_x_1497:
[----:B------:R2:W-:Y:S01]  /*2e20*/  STL [R1+0x24], RZ ;  /* 0x000024ff01007387 */ /* 0x0005e20000100800 */
[----:B------:R-:W-:Y:S01]  /*2e30*/  FFMA.FTZ R6, R153, R95, R6 ;  /* 0x0000005f99067223 */ /* 0x000fe20000010006 */
[----:B------:R-:W-:Y:S01]  /*2e40*/  BSSY B0, `(.L_x_1499) ;  /* 0x0000026000007945 */ /* 0x000fe20003800000 */
[----:B------:R-:W-:Y:S01]  /*2e50*/  FSETP.GTU.FTZ.AND P6, PT, R17, 20, PT ;  /* 0x41a000001100780b */ /* 0x000fe20003fdc000 */
[----:B------:R2:W-:Y:S01]  /*2e60*/  STL [R1+0x20], RZ ;  /* 0x000020ff01007387 */ /* 0x0005e20000100800 */
[----:B------:R-:W-:Y:S01]  /*2e70*/  FADD.FTZ R16, R16, UR5 ;  /* 0x0000000510107e21 */ /* 0x000fe20008010000 */
[----:B------:R-:W-:Y:S02]  /*2e80*/  FFMA.FTZ R5, R145, R94, R6 ;  /* 0x0000005e91057223 */ /* 0x000fe40000010006 */
[----:B------:R2:W-:Y:S01]  /*2e90*/  STL [R1+0x1c], RZ ;  /* 0x00001cff01007387 */ /* 0x0005e20000100800 */
[----:B------:R-:W-:Y:S07]  /*2ea0*/  @P4 BRA `(.L_x_1500) ;  /* 0x00000000007c4947 */ /* 0x000fee0003800000 */
[----:B------:R-:W-:Y:S01]  /*2eb0*/  FMUL.FTZ R22, R22, 1.4426950216293334961 ;  /* 0x3fb8aa3b16167820 */ /* 0x000fe20000410000 */
[----:B------:R-:W-:Y:S01]  /*2ec0*/  HFMA2.MMA R9, -RZ, RZ, 1.625, 0 ;  /* 0x3e800000ff097435 */ /* 0x000fe200000001ff */
[----:B------:R-:W-:Y:S02]  /*2ed0*/  MOV R6, 0x3d39bf78 ;  /* 0x3d39bf7800067802 */ /* 0x000fe40000000f00 */
[----:B------:R-:W3:Y:S02]  /*2ee0*/  MUFU.EX2 R7, R22 ;  /* 0x0000001600077308 */ /* 0x000ee40000000800 */
[C---:B---3--:R-:W-:Y:S01]  /*2ef0*/  FADD.FTZ.RZ R2, R7.reuse, 1 ;  /* 0x3f80000007027421 */ /* 0x048fe2000001c000 */
        /* <DEDUP_REMOVED lines=26> */
.L_x_1500:
[----:B------:R-:W-:Y:S05]  /*30a0*/  BSYNC B0 ;  /* 0x0000000000007941 */ /* 0x000fea0003800000 */
.L_x_1499:
        /* <DEDUP_REMOVED lines=12> */
[----:B------:R-:W4:Y:S02]  /*3170*/  MUFU.EX2 R7, R21 ;  /* 0x0000001500077308 */ /* 0x000f240000000800 */
[C---:B----4-:R-:W-:Y:S01]  /*3180*/  FADD.FTZ.RZ R2, R7.reuse, 1 ;  /* 0x3f80000007027421 */ /* 0x050fe2000001c000 */
        /* <DEDUP_REMOVED lines=26> */
.L_x_1502:
[----:B------:R-:W-:Y:S05]  /*3330*/  BSYNC B0 ;  /* 0x0000000000007941 */ /* 0x000fea0003800000 */
.L_x_1501:
        /* <DEDUP_REMOVED lines=10> */
[----:B------:R-:W-:Y:S01]  /*33e0*/  IMAD.MOV.U32 R7, RZ, RZ, 0x3e800000 ;  /* 0x3e800000ff077424 */ /* 0x000fe200078e00ff */
[----:B------:R-:W-:Y:S02]  /*33f0*/  HFMA2.MMA R8, -RZ, RZ, 1.3056640625, -1.8671875 ;  /* 0x3d39bf78ff087435 */ /* 0x000fe400000001ff */
[----:B------:R-:W5:Y:S02]  /*3400*/  MUFU.EX2 R5, R20 ;  /* 0x0000001400057308 */ /* 0x000f640000000800 */
[C---:B-----5:R-:W-:Y:S01]  /*3410*/  FADD.FTZ.RZ R2, R5.reuse, 1 ;  /* 0x3f80000005027421 */ /* 0x060fe2000001c000 */
        /* <DEDUP_REMOVED lines=26> */
.L_x_1504:
[----:B------:R-:W-:Y:S05]  /*35c0*/  BSYNC B0 ;  /* 0x0000000000007941 */ /* 0x000fea0003800000 */
.L_x_1503:
[----:B------:R0:W-:Y:S01]  /*35d0*/  STL [R1], RZ ;  /* 0x000000ff01007387 */ /* 0x0001e20000100800 */
[----:B------:R-:W-:Y:S01]  /*35e0*/  FFMA.FTZ R3, R149, R89, R6 ;  /* 0x0000005995037223 */ /* 0x000fe20000010006 */
[----:B------:R-:W-:Y:S01]  /*35f0*/  BSSY B0, `(.L_x_1505) ;  /* 0x0000026000007945 */ /* 0x000fe20003800000 */
[----:B------:R-:W-:Y:S01]  /*3600*/  HFMA2.MMA R159, -RZ, RZ, 0, 0 ;  /* 0x00000000ff9f7435 */ /* 0x000fe200000001ff */
[----:B------:R-:W-:Y:S01]  /*3610*/  FSETP.GTU.FTZ.AND P2, PT, R14, 20, PT ;  /* 0x41a000000e00780b */ /* 0x000fe20003f5c000 */
[----:B------:R-:W-:Y:S01]  /*3620*/  FADD.FTZ R13, R13, UR5 ;  /* 0x000000050d0d7e21 */ /* 0x000fe20008010000 */
[----:B------:R-:W-:Y:S01]  /*3630*/  MOV R160, RZ ;  /* 0x000000ff00a07202 */ /* 0x000fe20000000f00 */
[----:B------:R-:W-:Y:S01]  /*3640*/  FFMA.FTZ R6, R34, R88, R3 ;  /* 0x0000005822067223 */ /* 0x000fe20000010003 */
[----:B0-----:R-:W-:Y:S09]  /*3650*/  @P1 BRA `(.L_x_1506) ;  /* 0x00000000007c1947 */ /* 0x001ff20003800000 */
        /* <DEDUP_REMOVED lines=31> */
.L_x_1506:
[----:B------:R-:W-:Y:S05]  /*3850*/  BSYNC B0 ;  /* 0x0000000000007941 */ /* 0x000fea0003800000 */
.L_x_1505:
[----:B------:R-:W-:Y:S01]  /*3860*/  FMUL.FTZ R2, R96, UR4 ;  /* 0x0000000460027c20 */ /* 0x000fe20008410000 */
[----:B------:R-:W-:Y:S01]  /*3870*/  FMUL.FTZ R5, R95, UR4 ;  /* 0x000000045f057c20 */ /* 0x000fe20008410000 */
[----:B------:R-:W-:Y:S01]  /*3880*/  FMUL.FTZ R4, R94, UR4 ;  /* 0x000000045e047c20 */ /* 0x000fe20008410000 */
[----:B------:R-:W-:Y:S01]  /*3890*/  FFMA.FTZ R3, R33, R87, R6 ;  /* 0x0000005721037223 */ /* 0x000fe20000010006 */
[----:B------:R-:W-:Y:S01]  /*38a0*/  BSSY B0, `(.L_x_1507) ;  /* 0x0000028000007945 */ /* 0x000fe20003800000 */
[----:B------:R0:W-:Y:S01]  /*38b0*/  STL [R1+0xb4], R2 ;  /* 0x0000b40201007387 */ /* 0x0001e20000100800 */
[----:B------:R-:W-:Y:S01]  /*38c0*/  FSETP.GTU.FTZ.AND P1, PT, R13, 20, PT ;  /* 0x41a000000d00780b */ /* 0x000fe20003f3c000 */
[----:B------:R-:W-:Y:S02]  /*38d0*/  FFMA.FTZ R3, R148, R86, R3 ;  /* 0x0000005694037223 */ /* 0x000fe40000010003 */
[----:B------:R1:W-:Y:S04]  /*38e0*/  STL [R1+0xb0], R5 ;  /* 0x0000b00501007387 */ /* 0x0003e80000100800 */
[----:B------:R1:W-:Y:S01]  /*38f0*/  STL [R1+0xac], R4 ;  /* 0x0000ac0401007387 */ /* 0x0003e20000100800 */
[----:B0-----:R-:W-:-:S05]  /*3900*/  FMUL.FTZ R2, R93, UR4 ;  /* 0x000000045d027c20 */ /* 0x001fca0008410000 */
[----:B------:R1:W-:Y:S01]  /*3910*/  STL [R1+0xa8], R2 ;  /* 0x0000a80201007387 */ /* 0x0003e20000100800 */
[----:B------:R-:W-:Y:S05]  /*3920*/  @P0 BRA `(.L_x_1508) ;  /* 0x00000000007c0947 */ /* 0x000fea0003800000 */
[----:B------:R-:W-:Y:S01]  /*3930*/  FMUL.FTZ R18, R18, 1.4426950216293334961 ;  /* 0x3fb8aa3b12127820 */ /* 0x000fe20000410000 */
[----:B------:R-:W-:Y:S01]  /*3940*/  HFMA2.MMA R6, -RZ, RZ, 1.625, 0 ;  /* 0x3e800000ff067435 */ /* 0x000fe200000001ff */
        /* <DEDUP_REMOVED lines=29> */
.L_x_1508:
[----:B------:R-:W-:Y:S05]  /*3b20*/  BSYNC B0 ;  /* 0x0000000000007941 */ /* 0x000fea0003800000 */
.L_x_1507:
[----:B------:R-:W-:Y:S04]  /*3b30*/  BSSY B0, `(.L_x_1509) ;  /* 0x0000021000007945 */ /* 0x000fe80003800000 */
[----:B------:R-:W-:Y:S05]  /*3b40*/  @P6 BRA `(.L_x_1510) ;  /* 0x00000000007c6947 */ /* 0x000fea0003800000 */
[----:B------:R-:W-:Y:S01]  /*3b50*/  FMUL.FTZ R17, R17, 1.4426950216293334961 ;  /* 0x3fb8aa3b11117820 */ /* 0x000fe20000410000 */
[----:B------:R-:W-:Y:S01]  /*3b60*/  MOV R6, 0x3e800000 ;  /* 0x3e80000000067802 */ /* 0x000fe20000000f00 */
        /* <DEDUP_REMOVED lines=29> */
.L_x_1510:
[----:B------:R-:W-:Y:S05]  /*3d40*/  BSYNC B0 ;  /* 0x0000000000007941 */ /* 0x000fea0003800000 */
.L_x_1509:
[----:B------:R-:W-:Y:S04]  /*3d50*/  BSSY B0, `(.L_x_1511) ;  /* 0x0000021000007945 */ /* 0x000fe80003800000 */
[----:B------:R-:W-:Y:S05]  /*3d60*/  @P4 BRA `(.L_x_1512) ;  /* 0x00000000007c4947 */ /* 0x000fea0003800000 */
[----:B------:R-:W-:Y:S01]  /*3d70*/  FMUL.FTZ R16, R16, 1.4426950216293334961 ;  /* 0x3fb8aa3b10107820 */ /* 0x000fe20000410000 */
[----:B------:R-:W-:Y:S01]  /*3d80*/  MOV R6, 0x3e800000 ;  /* 0x3e80000000067802 */ /* 0x000fe20000000f00 */
[----:B------:R-:W-:Y:S02]  /*3d90*/  HFMA2.MMA R9, -RZ, RZ, 1.3056640625, -1.8671875 ;  /* 0x3d39bf78ff097435 */ /* 0x000fe400000001ff */
        /* <DEDUP_REMOVED lines=28> */
.L_x_1512:
[----:B------:R-:W-:Y:S05]  /*3f60*/  BSYNC B0 ;  /* 0x0000000000007941 */ /* 0x000fea0003800000 */
.L_x_1511:
        /* <DEDUP_REMOVED lines=33> */
.L_x_1514:
[----:B------:R-:W-:Y:S05]  /*4180*/  BSYNC B0 ;  /* 0x0000000000007941 */ /* 0x000fea0003800000 */
.L_x_1513:
        /* <DEDUP_REMOVED lines=30> */
[----:B------:R-:W-:-:S04]  /*4370*/  @P0 IMAD.MOV.U32 R2, RZ, RZ, 0x7f800000 ;  /* 0x7f800000ff020424 */ /* 0x000fc800078e00ff */
[----:B------:R-:W-:-:S05]  /*4380*/  @P0 FFMA.FTZ R14, R7, R2, +INF ;  /* 0x7f800000070e0423 */ /* 0x000fca0000010002 */
[----:B------:R-:W-:-:S07]  /*4390*/  FSEL R14, R14, -RZ, P2 ;  /* 0x800000ff0e0e7208 */ /* 0x000fce0001000000 */
.L_x_1516:
[----:B------:R-:W-:Y:S05]  /*43a0*/  BSYNC B0 ;  /* 0x0000000000007941 */ /* 0x000fea0003800000 */
.L_x_1515:
        /* <DEDUP_REMOVED lines=33> */
.L_x_1518:
[----:B------:R-:W-:Y:S05]  /*45c0*/  BSYNC B0 ;  /* 0x0000000000007941 */ /* 0x000fea0003800000 */
.L_x_1517:
[----:B-1----:R-:W-:Y:S01]  /*45d0*/  FFMA.FTZ R2, R32, R85, R3 ;  /* 0x0000005520027223 */ /* 0x002fe20000010003 */
[----:B------:R-:W-:Y:S01]  /*45e0*/  FMUL.FTZ R3, R92, UR4 ;  /* 0x000000045c037c20 */ /* 0x000fe20008410000 */
[----:B------:R-:W-:Y:S01]  /*45f0*/  FMUL.FTZ R5, R91, UR4 ;  /* 0x000000045b057c20 */ /* 0x000fe20008410000 */
        /* <DEDUP_REMOVED lines=9> */
[----:B-----5:R-:W-:Y:S02]  /*4690*/  FMUL.FTZ R4, R87, UR4 ;  /* 0x0000000457047c20 */ /* 0x020fe40008410000 */
[----:B------:R0:W-:Y:S04]  /*46a0*/  STL [R1+0x98], R5 ;  /* 0x0000980501007387 */ /* 0x0001e80000100800 */
[----:B------:R1:W-:Y:S04]  /*46b0*/  STL [R1+0x94], R2 ;  /* 0x0000940201007387 */ /* 0x0003e80000100800 */
[----:B------:R5:W-:Y:S01]  /*46c0*/  STL [R1+0x90], R4 ;  /* 0x0000900401007387 */ /* 0x000be20000100800 */
[----:B0-----:R-:W-:Y:S01]  /*46d0*/  FMUL.FTZ R5, R85, UR4 ;  /* 0x0000000455057c20 */ /* 0x001fe20008410000 */
[----:B-1----:R-:W-:Y:S01]  /*46e0*/  FMUL.FTZ R2, R86, UR4 ;  /* 0x0000000456027c20 */ /* 0x002fe20008410000 */
[----:B-----5:R-:W-:-:S04]  /*46f0*/  FMUL.FTZ R4, R84, UR4 ;  /* 0x0000000454047c20 */ /* 0x020fc80008410000 */
        /* <DEDUP_REMOVED lines=18> */
[----:B------:R-:W-:Y:S01]  /*4820*/  UIMAD UR7, UR7, UR8, URZ ;  /* 0x00000008070772a4 */ /* 0x000fe2000f8e023f */
[----:B------:R-:W-:Y:S01]  /*4830*/  IMAD.MOV.U32 R159, RZ, RZ, RZ ;  /* 0x000000ffff9f7224 */ /* 0x000fe200078e00ff */
        /* <DEDUP_REMOVED lines=31> */
[----:B------:R1:W-:Y:S02]  /*4a30*/  STL [R1], RZ ;  /* 0x000000ff01007387 */ /* 0x0003e40000100800 */
.L_x_1563:
[----:B-1----:R-:W5:Y:S01]  /*4a40*/  LDL R0, [R1+0xb8] ;  /* 0x0000b80001007983 */ /* 0x002f620000100800 */
[----:B------:R-:W-:Y:S01]  /*4a50*/  USHF.R.S32.HI UR54, URZ, 0x1f, UR7 ;  /* 0x0000001f3f367899 */ /* 0x000fe20008011407 */
[----:B0-----:R-:W-:Y:S02]  /*4a60*/  LOP3.LUT R2, R71, 0x1f, R73, 0xf8, !PT ;  /* 0x0000001f47027812 */ /* 0x001fe400078ef849 */
[----:B------:R-:W-:Y:S02]  /*4a70*/  CS2R R8, SRZ ;  /* 0x0000000000087805 */ /* 0x000fe4000001ff00 */
[----:B------:R-:W-:Y:S01]  /*4a80*/  MOV R7, UR28 ;  /* 0x0000001c00077c02 */ /* 0x000fe20008000f00 */
[----:B------:R-:W-:Y:S01]  /*4a90*/  UIMAD UR34, UR54, UR28, URZ ;  /* 0x0000001c362272a4 */ /* 0x000fe2000f8e023f */
[----:B------:R-:W-:Y:S02]  /*4aa0*/  SHF.R.S32.HI R3, RZ, 0x1f, R2 ;  /* 0x0000001fff037819 */ /* 0x000fe40000011402 */
[----:B------:R-:W-:-:S02]  /*4ab0*/  CS2R R10, SRZ ;  /* 0x00000000000a7805 */ /* 0x000fc4000001ff00 */
[C---:B------:R-:W-:Y:S01]  /*4ac0*/  LOP3.LUT R70, R2.reuse, 0x20, RZ, 0xfc, !PT ;  /* 0x0000002002467812 */ /* 0x040fe200078efcff */
[----:B------:R-:W-:Y:S01]  /*4ad0*/  UIMAD UR34, UR7, UR29, UR34 ;  /* 0x0000001d072272a4 */ /* 0x000fe2000f8e0222 */
[C---:B------:R-:W-:Y:S01]  /*4ae0*/  LOP3.LUT R69, R2.reuse, 0x40, RZ, 0xfc, !PT ;  /* 0x0000004002457812 */ /* 0x040fe200078efcff */
[----:B------:R-:W-:Y:S01]  /*4af0*/  IMAD.WIDE.U32 R6, R7, UR7, R2 ;  /* 0x0000000707067c25 */ /* 0x000fe2000f8e0002 */
[----:B------:R-:W-:Y:S02]  /*4b00*/  LOP3.LUT R68, R2, 0x60, RZ, 0xfc, !PT ;  /* 0x0000006002447812 */ /* 0x000fe400078efcff */
[----:B------:R-:W-:Y:S02]  /*4b10*/  CS2R R74, SRZ ;  /* 0x00000000004a7805 */ /* 0x000fe4000001ff00 */
[----:B------:R-:W-:Y:S02]  /*4b20*/  ISETP.GE.AND P3, PT, R70, UR55, PT ;  /* 0x0000003746007c0c */ /* 0x000fe4000bf66270 */
[----:B------:R-:W-:-:S02]  /*4b30*/  CS2R R76, SRZ ;  /* 0x00000000004c7805 */ /* 0x000fc4000001ff00 */
[----:B------:R-:W-:Y:S02]  /*4b40*/  ISETP.GE.AND P2, PT, R69, UR55, PT ;  /* 0x0000003745007c0c */ /* 0x000fe4000bf46270 */
[----:B------:R-:W-:Y:S02]  /*4b50*/  ISETP.GE.AND P1, PT, R68, UR55, PT ;  /* 0x0000003744007c0c */ /* 0x000fe4000bf26270 */
[----:B------:R-:W-:Y:S02]  /*4b60*/  IADD3 R5, R7, UR34, RZ ;  /* 0x0000002207057c10 */ /* 0x000fe4000fffe0ff */
[----:B------:R-:W-:Y:S02]  /*4b70*/  LEA R4, P0, R6, UR48, 0x2 ;  /* 0x0000003006047c11 */ /* 0x000fe4000f8010ff */
[----:B------:R-:W-:Y:S02]  /*4b80*/  LOP3.LUT R67, R2, 0x80, RZ, 0xfc, !PT ;  /* 0x0000008002437812 */ /* 0x000fe400078efcff */
[----:B------:R-:W-:-:S02]  /*4b90*/  LEA.HI.X R5, R6, UR49, R5, 0x2, P0 ;  /* 0x0000003106057c11 */ /* 0x000fc400080f1405 */
[C---:B------:R-:W-:Y:S02]  /*4ba0*/  LOP3.LUT R66, R2.reuse, 0xa0, RZ, 0xfc, !PT ;  /* 0x000000a002427812 */ /* 0x040fe400078efcff */
[C---:B------:R-:W-:Y:S01]  /*4bb0*/  LOP3.LUT R65, R2.reuse, 0xc0, RZ, 0xfc, !PT ;  /* 0x000000c002417812 */ /* 0x040fe200078efcff */
[----:B------:R-:W2:Y:S01]  /*4bc0*/  @!P3 LDG.E R9, desc[UR16][R4.64+0x80] ;  /* 0x000080100409b981 */ /* 0x000ea2000c1e1900 */
[C---:B------:R-:W-:Y:S02]  /*4bd0*/  LOP3.LUT R64, R2.reuse, 0xe0, RZ, 0xfc, !PT ;  /* 0x000000e002407812 */ /* 0x040fe400078efcff */
[C---:B------:R-:W-:Y:S01]  /*4be0*/  LOP3.LUT R63, R2.reuse, 0x100, RZ, 0xfc, !PT ;  /* 0x00000100023f7812 */ /* 0x040fe200078efcff */
[----:B------:R-:W3:Y:S01]  /*4bf0*/  @!P2 LDG.E R8, desc[UR16][R4.64+0x100] ;  /* 0x000100100408a981 */ /* 0x000ee2000c1e1900 */
[----:B------:R-:W-:Y:S02]  /*4c00*/  ISETP.GE.AND P0, PT, R67, UR55, PT ;  /* 0x0000003743007c0c */ /* 0x000fe4000bf06270 */
[----:B------:R-:W-:Y:S01]  /*4c10*/  LOP3.LUT R62, R2, 0x120, RZ, 0xfc, !PT ;  /* 0x00000120023e7812 */ /* 0x000fe200078efcff */
[----:B------:R-:W4:Y:S01]  /*4c20*/  @!P1 LDG.E R11, desc[UR16][R4.64+0x180] ;  /* 0x00018010040b9981 */ /* 0x000f22000c1e1900 */
[----:B------:R-:W-:-:S02]  /*4c30*/  ISETP.GE.AND P5, PT, R66, UR55, PT ;  /* 0x0000003742007c0c */ /* 0x000fc4000bfa6270 */
[----:B------:R-:W-:Y:S02]  /*4c40*/  ISETP.GE.AND P4, PT, R65, UR55, PT ;  /* 0x0000003741007c0c */ /* 0x000fe4000bf86270 */
[----:B------:R-:W-:Y:S02]  /*4c50*/  ISETP.GE.AND P3, PT, R64, UR55, PT ;  /* 0x0000003740007c0c */ /* 0x000fe4000bf66270 */
[----:B------:R-:W-:Y:S02]  /*4c60*/  ISETP.GE.AND P2, PT, R63, UR55, PT ;  /* 0x000000373f007c0c */ /* 0x000fe4000bf46270 */
[----:B------:R-:W-:Y:S01]  /*4c70*/  ISETP.GE.AND P1, PT, R62, UR55, PT ;  /* 0x000000373e007c0c */ /* 0x000fe2000bf26270 */
[----:B------:R-:W4:Y:S01]  /*4c80*/  @!P0 LDG.E R10, desc[UR16][R4.64+0x200] ;  /* 0x00020010040a8981 */ /* 0x000f22000c1e1900 */
[----:B------:R-:W-:Y:S02]  /*4c90*/  MOV R39, RZ ;  /* 0x000000ff00277202 */ /* 0x000fe40000000f00 */
[----:B------:R-:W-:-:S02]  /*4ca0*/  MOV R12, RZ ;  /* 0x000000ff000c7202 */ /* 0x000fc40000000f00 */
[C---:B------:R-:W-:Y:S02]  /*4cb0*/  LOP3.LUT R61, R2.reuse, 0x140, RZ, 0xfc, !PT ;  /* 0x00000140023d7812 */ /* 0x040fe400078efcff */
[C---:B------:R-:W-:Y:S01]  /*4cc0*/  LOP3.LUT R60, R2.reuse, 0x160, RZ, 0xfc, !PT ;  /* 0x00000160023c7812 */ /* 0x040fe200078efcff */
[----:B------:R-:W4:Y:S01]  /*4cd0*/  @!P5 LDG.E R39, desc[UR16][R4.64+0x280] ;  /* 0x000280100427d981 */ /* 0x000f22000c1e1900 */
[C---:B------:R-:W-:Y:S02]  /*4ce0*/  LOP3.LUT R59, R2.reuse, 0x180, RZ, 0xfc, !PT ;  /* 0x00000180023b7812 */ /* 0x040fe400078efcff */
[C---:B------:R-:W-:Y:S01]  /*4cf0*/  LOP3.LUT R58, R2.reuse, 0x1a0, RZ, 0xfc, !PT ;  /* 0x000001a0023a7812 */ /* 0x040fe200078efcff */
[----:B------:R-:W4:Y:S01]  /*4d00*/  @!P4 LDG.E R12, desc[UR16][R4.64+0x300] ;  /* 0x00030010040cc981 */ /* 0x000f22000c1e1900 */
[C---:B------:R-:W-:Y:S02]  /*4d10*/  LOP3.LUT R57, R2.reuse, 0x1c0, RZ, 0xfc, !PT ;  /* 0x000001c002397812 */ /* 0x040fe400078efcff */
[----:B------:R-:W-:Y:S01]  /*4d20*/  ISETP.GE.AND P0, PT, R61, UR55, PT ;  /* 0x000000373d007c0c */ /* 0x000fe2000bf06270 */
[----:B------:R-:W4:Y:S01]  /*4d30*/  @!P3 LDG.E R75, desc[UR16][R4.64+0x380] ;  /* 0x00038010044bb981 */ /* 0x000f22000c1e1900 */
[----:B------:R-:W-:-:S02]  /*4d40*/  LOP3.LUT R56, R2, 0x1e0, RZ, 0xfc, !PT ;  /* 0x000001e002387812 */ /* 0x000fc400078efcff */
[----:B------:R-:W-:Y:S01]  /*4d50*/  ISETP.GE.AND P5, PT, R60, UR55, PT ;  /* 0x000000373c007c0c */ /* 0x000fe2000bfa6270 */
[----:B------:R-:W4:Y:S01]  /*4d60*/  @!P2 LDG.E R74, desc[UR16][R4.64+0x400] ;  /* 0x00040010044aa981 */ /* 0x000f22000c1e1900 */
[----:B------:R-:W-:Y:S02]  /*4d70*/  ISETP.GE.AND P4, PT, R59, UR55, PT ;  /* 0x000000373b007c0c */ /* 0x000fe4000bf86270 */
[----:B------:R-:W-:Y:S01]  /*4d80*/  ISETP.GE.AND P3, PT, R58, UR55, PT ;  /* 0x000000373a007c0c */ /* 0x000fe2000bf66270 */
[----:B------:R-:W4:Y:S01]  /*4d90*/  @!P1 LDG.E R77, desc[UR16][R4.64+0x480] ;  /* 0x00048010044d9981 */ /* 0x000f22000c1e1900 */
[----:B------:R-:W-:Y:S02]  /*4da0*/  ISETP.GE.AND P2, PT, R57, UR55, PT ;  /* 0x0000003739007c0c */ /* 0x000fe4000bf46270 */
[----:B------:R-:W-:Y:S02]  /*4db0*/  ISETP.GE.AND P1, PT, R56, UR55, PT ;  /* 0x0000003738007c0c */ /* 0x000fe4000bf26270 */
[----:B------:R-:W-:-:S02]  /*4dc0*/  CS2R R80, SRZ ;  /* 0x0000000000507805 */ /* 0x000fc4000001ff00 */
[----:B------:R-:W-:Y:S02]  /*4dd0*/  CS2R R78, SRZ ;  /* 0x00000000004e7805 */ /* 0x000fe4000001ff00 */
[----:B------:R-:W-:Y:S02]  /*4de0*/  CS2R R82, SRZ ;  /* 0x0000000000527805 */ /* 0x000fe4000001ff00 */
[----:B------:R-:W-:Y:S01]  /*4df0*/  CS2R R84, SRZ ;  /* 0x0000000000547805 */ /* 0x000fe2000001ff00 */
[----:B------:R-:W4:Y:S04]  /*4e00*/  @!P0 LDG.E R80, desc[UR16][R4.64+0x500] ;  /* 0x0005001004508981 */ /* 0x000f28000c1e1900 */
[----:B------:R-:W4:Y:S04]  /*4e10*/  @!P5 LDG.E R79, desc[UR16][R4.64+0x580] ;  /* 0x00058010044fd981 */ /* 0x000f28000c1e1900 */
[----:B------:R-:W4:Y:S04]  /*4e20*/  @!P4 LDG.E R82, desc[UR16][R4.64+0x600] ;  /* 0x000600100452c981 */ /* 0x000f28000c1e1900 */
[----:B------:R-:W4:Y:S04]  /*4e30*/  @!P3 LDG.E R81, desc[UR16][R4.64+0x680] ;  /* 0x000680100451b981 */ /* 0x000f28000c1e1900 */
[----:B------:R-:W4:Y:S04]  /*4e40*/  @!P2 LDG.E R84, desc[UR16][R4.64+0x700] ;  /* 0x000700100454a981 */ /* 0x000f28000c1e1900 */
[----:B------:R-:W4:Y:S01]  /*4e50*/  @!P1 LDG.E R83, desc[UR16][R4.64+0x780] ;  /* 0x0007801004539981 */ /* 0x000f22000c1e1900 */
[----:B-----5:R-:W-:-:S02]  /*4e60*/  ISETP.NE.AND P6, PT, R0, RZ, PT ;  /* 0x000000ff0000720c */ /* 0x020fc40003fc5270 */
[----:B------:R-:W-:-:S11]  /*4e70*/  MOV R0, RZ ;  /* 0x000000ff00007202 */ /* 0x000fd60000000f00 */
[----:B------:R0:W5:Y:S01]  /*4e80*/  @!P6 LDG.E R0, desc[UR16][R4.64] ;  /* 0x000000100400e981 */ /* 0x000162000c1e1900 */
[----:B------:R-:W-:Y:S01]  /*4e90*/  UIMAD UR60, UR54, UR24, URZ ;  /* 0x00000018363c72a4 */ /* 0x000fe2000f8e023f */
[----:B------:R-:W-:Y:S01]  /*4ea0*/  UMOV UR34, UR18 ;  /* 0x0000001200227c82 */ /* 0x000fe20008000000 */
[----:B------:R-:W-:Y:S02]  /*4eb0*/  UMOV UR35, UR59 ;  /* 0x0000003b00237c82 */ /* 0x000fe40008000000 */
[----:B------:R-:W-:Y:S02]  /*4ec0*/  UIMAD UR61, UR7, UR25, UR60 ;  /* 0x00000019073d72a4 */ /* 0x000fe4000f8e023c */
[----:B------:R-:W-:-:S04]  /*4ed0*/  UIMAD.WIDE.U32 UR34, UR7, UR24, UR34 ;  /* 0x00000018072272a5 */ /* 0x000fc8000f8e0022 */
[----:B------:R-:W-:Y:S02]  /*4ee0*/  ULEA UR60, UP0, UR34, UR26, 0x2 ;  /* 0x0000001a223c7291 */ /* 0x000fe4000f80103f */
[----:B------:R-:W-:-:S04]  /*4ef0*/  UIADD3 UR35, UR35, UR61, URZ ;  /* 0x0000003d23237290 */ /* 0x000fc8000fffe03f */
[----:B------:R-:W-:Y:S01]  /*4f00*/  ULEA.HI.X UR34, UR34, UR27, UR35, 0x2, UP0 ;  /* 0x0000001b22227291 */ /* 0x000fe200080f1423 */
[----:B0-----:R-:W-:Y:S01]  /*4f10*/  MOV R4, UR60 ;  /* 0x0000003c00047c02 */ /* 0x001fe20008000f00 */
[----:B------:R-:W-:Y:S01]  /*4f20*/  UIADD3 UR60, -UR53, UR58, URZ ;  /* 0x0000003a353c7290 */ /* 0x000fe2000fffe13f */
[----:B------:R-:W-:-:S03]  /*4f30*/  MOV R7, UR30 ;  /* 0x0000001e00077c02 */ /* 0x000fc60008000f00 */
[----:B------:R-:W-:Y:S01]  /*4f40*/  IMAD.U32 R5, RZ, RZ, UR34 ;  /* 0x00000022ff057e24 */ /* 0x000fe2000f8e00ff */
[----:B------:R-:W-:Y:S01]  /*4f50*/  UIMAD UR34, UR54, UR30, URZ ;  /* 0x0000001e362272a4 */ /* 0x000fe2000f8e023f */
[----:B------:R-:W-:-:S03]  /*4f60*/  ISETP.GE.AND P3, PT, R2, UR60, PT ;  /* 0x0000003c02007c0c */ /* 0x000fc6000bf66270 */
[----:B------:R0:W4:Y:S01]  /*4f70*/  LDG.E R86, desc[UR16][R4.64] ;  /* 0x0000001004567981 */ /* 0x000122000c1e1900 */
[----:B------:R-:W-:Y:S01]  /*4f80*/  UIMAD UR34, UR7, UR31, UR34 ;  /* 0x0000001f072272a4 */ /* 0x000fe2000f8e0222 */
[----:B------:R-:W-:Y:S01]  /*4f90*/  ISETP.GE.AND P1, PT, R70, UR60, PT ;  /* 0x0000003c46007c0c */ /* 0x000fe2000bf26270 */
[----:B0-----:R-:W-:-:S05]  /*4fa0*/  IMAD.WIDE.U32 R4, R7, UR7, R2 ;  /* 0x0000000707047c25 */ /* 0x001fca000f8e0002 */
[----:B------:R-:W-:Y:S02]  /*4fb0*/  IADD3 R3, R5, UR34, RZ ;  /* 0x0000002205037c10 */ /* 0x000fe4000fffe0ff */
[C---:B------:R-:W-:Y:S02]  /*4fc0*/  LEA R6, P0, R4.reuse, UR50, 0x2 ;  /* 0x0000003204067c11 */ /* 0x040fe4000f8010ff */
[----:B------:R-:W-:Y:S02]  /*4fd0*/  MOV R91, RZ ;  /* 0x000000ff005b7202 */ /* 0x000fe40000000f00 */
[----:B------:R-:W-:Y:S02]  /*4fe0*/  LEA.HI.X R7, R4, UR51, R3, 0x2, P0 ;  /* 0x0000003304077c11 */ /* 0x000fe400080f1403 */
[----:B------:R-:W-:Y:S02]  /*4ff0*/  ISETP.GE.AND P2, PT, R69, UR60, PT ;  /* 0x0000003c45007c0c */ /* 0x000fe4000bf46270 */
[----:B------:R-:W-:-:S02]  /*5000*/  ISETP.GE.AND P0, PT, R68, UR60, PT ;  /* 0x0000003c44007c0c */ /* 0x000fc4000bf06270 */
[----:B------:R-:W-:Y:S02]  /*5010*/  ISETP.GE.AND P5, PT, R67, UR60, PT ;  /* 0x0000003c43007c0c */ /* 0x000fe4000bfa6270 */
[----:B------:R-:W-:Y:S02]  /*5020*/  MOV R87, RZ ;  /* 0x000000ff00577202 */ /* 0x000fe40000000f00 */
[----:B------:R-:W-:Y:S01]  /*5030*/  ISETP.GE.AND P4, PT, R66, UR60, PT ;  /* 0x0000003c42007c0c */ /* 0x000fe2000bf86270 */
[----:B------:R-:W-:Y:S01]  /*5040*/  IMAD.MOV.U32 R4, RZ, RZ, RZ ;  /* 0x000000ffff047224 */ /* 0x000fe200078e00ff */
[----:B------:R-:W-:Y:S01]  /*5050*/  CS2R R2, SRZ ;  /* 0x0000000000027805 */ /* 0x000fe2000001ff00 */
[----:B-----5:R-:W-:Y:S04]  /*5060*/  STS [R55], R0 ;  /* 0x0000000037007388 */ /* 0x020fe80000000800 */
[----:B--2---:R-:W-:Y:S04]  /*5070*/  STS [R54+0x80], R9 ;  /* 0x0000800936007388 */ /* 0x004fe80000000800 */
[----:B---3--:R-:W-:Y:S04]  /*5080*/  STS [R53+0x100], R8 ;  /* 0x0001000835007388 */ /* 0x008fe80000000800 */
[----:B----4-:R-:W-:Y:S04]  /*5090*/  STS [R52+0x180], R11 ;  /* 0x0001800b34007388 */ /* 0x010fe80000000800 */
        /* <DEDUP_REMOVED lines=13> */
[----:B------:R-:W3:Y:S01]  /*5170*/  @!P3 LDG.E R78, desc[UR16][R6.64] ;  /* 0x00000010064eb981 */ /* 0x000ee2000c1e1900 */
[----:B------:R-:W-:-:S03]  /*5180*/  ISETP.GE.AND P3, PT, R65, UR60, PT ;  /* 0x0000003c41007c0c */ /* 0x000fc6000bf66270 */
[----:B------:R-:W4:Y:S01]  /*5190*/  @!P1 LDG.E R91, desc[UR16][R6.64+0x80] ;  /* 0x00008010065b9981 */ /* 0x000f22000c1e1900 */
[----:B------:R-:W-:Y:S02]  /*51a0*/  ISETP.GE.AND P1, PT, R64, UR60, PT ;  /* 0x0000003c40007c0c */ /* 0x000fe4000bf26270 */
[----:B0-----:R-:W-:Y:S02]  /*51b0*/  CS2R R74, SRZ ;  /* 0x00000000004a7805 */ /* 0x001fe4000001ff00 */
[----:B-1----:R-:W-:Y:S01]  /*51c0*/  MOV R42, RZ ;  /* 0x000000ff002a7202 */ /* 0x002fe20000000f00 */
[----:B------:R-:W5:Y:S01]  /*51d0*/  @!P2 LDG.E R76, desc[UR16][R6.64+0x100] ;  /* 0x00010010064ca981 */ /* 0x000f62000c1e1900 */
[----:B------:R-:W-:Y:S02]  /*51e0*/  MOV R81, RZ ;  /* 0x000000ff00517202 */ /* 0x000fe40000000f00 */
[----:B------:R-:W-:Y:S01]  /*51f0*/  ISETP.GE.AND P2, PT, R63, UR60, PT ;  /* 0x0000003c3f007c0c */ /* 0x000fe2000bf46270 */
        /* <DEDUP_REMOVED lines=8> */
[----:B------:R-:W-:Y:S01]  /*5280*/  MOV R79, RZ ;  /* 0x000000ff004f7202 */ /* 0x000fe20000000f00 */
[----:B------:R-:W5:Y:S01]  /*5290*/  @!P4 LDG.E R85, desc[UR16][R6.64+0x280] ;  /* 0x000280100655c981 */ /* 0x000f62000c1e1900 */
[----:B------:R-:W-:Y:S02]  /*52a0*/  ISETP.GE.AND P4, PT, R58, UR60, PT ;  /* 0x0000003c3a007c0c */ /* 0x000fe4000bf86270 */
[----:B--2---:R-:W-:Y:S01]  /*52b0*/  MOV R40, RZ ;  /* 0x000000ff00287202 */ /* 0x004fe20000000f00 */
[----:B------:R-:W2:Y:S01]  /*52c0*/  @!P2 LDG.E R4, desc[UR16][R6.64+0x400] ;  /* 0x000400100604a981 */ /* 0x000ea2000c1e1900 */
[----:B------:R-:W-:Y:S02]  /*52d0*/  MOV R39, RZ ;  /* 0x000000ff00277202 */ /* 0x000fe40000000f00 */
[----:B------:R-:W-:Y:S01]  /*52e0*/  MOV R0, RZ ;  /* 0x000000ff00007202 */ /* 0x000fe20000000f00 */
[----:B------:R-:W2:Y:S01]  /*52f0*/  @!P0 LDG.E R79, desc[UR16][R6.64+0x480] ;  /* 0x00048010064f8981 */ /* 0x000ea2000c1e1900 */
[----:B------:R-:W-:-:S02]  /*5300*/  ISETP.GE.AND P0, PT, R57, UR60, PT ;  /* 0x0000003c39007c0c */ /* 0x000fc4000bf06270 */
[----:B------:R-:W-:Y:S01]  /*5310*/  ISETP.GE.AND P2, PT, R56, UR60, PT ;  /* 0x0000003c38007c0c */ /* 0x000fe2000bf46270 */
[----:B------:R-:W2:Y:S04]  /*5320*/  @!P5 LDG.E R40, desc[UR16][R6.64+0x500] ;  /* 0x000500100628d981 */ /* 0x000ea8000c1e1900 */
[----:B------:R-:W2:Y:S04]  /*5330*/  @!P3 LDG.E R39, desc[UR16][R6.64+0x580] ;  /* 0x000580100627b981 */ /* 0x000ea8000c1e1900 */
[----:B------:R-:W2:Y:S04]  /*5340*/  @!P1 LDG.E R0, desc[UR16][R6.64+0x600] ;  /* 0x0006001006009981 */ /* 0x000ea8000c1e1900 */
[----:B------:R-:W2:Y:S04]  /*5350*/  @!P4 LDG.E R75, desc[UR16][R6.64+0x680] ;  /* 0x00068010064bc981 */ /* 0x000ea8000c1e1900 */
[----:B------:R-:W2:Y:S04]  /*5360*/  @!P0 LDG.E R2, desc[UR16][R6.64+0x700] ;  /* 0x0007001006028981 */ /* 0x000ea8000c1e1900 */
[----:B------:R0:W2:Y:S01]  /*5370*/  @!P2 LDG.E R3, desc[UR16][R6.64+0x780] ;  /* 0x000780100603a981 */ /* 0x0000a2000c1e1900 */
[----:B------:R-:W1:Y:S01]  /*5380*/  S2R R154, SR_LANEID ;  /* 0x00000000009a7919 */ /* 0x000e620000000000 */
[----:B------:R-:W-:Y:S01]  /*5390*/  R2UR UR61, R86 ;  /* 0x00000000563d72ca */ /* 0x000fe200000e0000 */
[----:B------:R-:W-:Y:S01]  /*53a0*/  UIADD3 UR34, UR52, -0x1, URZ ;  /* 0xffffffff34227890 */ /* 0x000fe2000fffe03f */
[----:B------:R-:W0:Y:S03]  /*53b0*/  LDS R158, [R38] ;  /* 0x00000000269e7984 */ /* 0x000e260000000800 */
[----:B------:R-:W-:Y:S01]  /*53c0*/  ULEA.HI UR35, UR34, UR34, URZ, 0x1 ;  /* 0x0000002222237291 */ /* 0x000fe2000f8f083f */
[----:B------:R-:W-:Y:S04]  /*53d0*/  LDS R117, [R38+0x3c] ;  /* 0x00003c0026757984 */ /* 0x000fe80000000800 */
[----:B------:R-:W-:Y:S03]  /*53e0*/  LDS R157, [R38+0x8] ;  /* 0x00000800269d7984 */ /* 0x000fe60000000800 */
[----:B------:R-:W-:Y:S01]  /*53f0*/  IMAD.U32 R92, RZ, RZ, UR61 ;  /* 0x0000003dff5c7e24 */ /* 0x000fe2000f8e00ff */
[----:B------:R-:W-:Y:S04]  /*5400*/  LDS R156, [R38+0xc] ;  /* 0x00000c00269c7984 */ /* 0x000fe80000000800 */
[----:B------:R-:W-:Y:S04]  /*5410*/  LDS R10, [R38+0x10] ;  /* 0x00001000260a7984 */ /* 0x000fe80000000800 */
[----:B------:R-:W-:Y:S04]  /*5420*/  LDS R116, [R38+0x1c] ;  /* 0x00001c0026747984 */ /* 0x000fe80000000800 */
[----:B------:R-:W-:Y:S01]  /*5430*/  LDS R115, [R38+0x20] ;  /* 0x0000200026737984 */ /* 0x000fe20000000800 */
[----:B-1----:R-:W-:-:S03]  /*5440*/  IADD3 R8, R71, R154, RZ ;  /* 0x0000009a47087210 */ /* 0x002fc60007ffe0ff */
[----:B------:R-:W-:Y:S01]  /*5450*/  LDS R114, [R38+0x24] ;  /* 0x0000240026727984 */ /* 0x000fe20000000800 */
[----:B------:R-:W-:-:S03]  /*5460*/  IADD3 R9, R8, 0x120, RZ ;  /* 0x0000012008097810 */ /* 0x000fc60007ffe0ff */
[----:B------:R-:W-:Y:S01]  /*5470*/  LDS R113, [R38+0x28] ;  /* 0x0000280026717984 */ /* 0x000fe20000000800 */
[C---:B------:R-:W-:Y:S02]  /*5480*/  IADD3 R55, R8.reuse, 0x20, RZ ;  /* 0x0000002008377810 */ /* 0x040fe40007ffe0ff */
[C---:B------:R-:W-:Y:S01]  /*5490*/  IADD3 R11, R8.reuse, 0x60, RZ ;  /* 0x00000060080b7810 */ /* 0x040fe20007ffe0ff */
[----:B------:R-:W-:Y:S01]  /*54a0*/  LDS R112, [R38+0x2c] ;  /* 0x00002c0026707984 */ /* 0x000fe20000000800 */
[C---:B------:R-:W-:Y:S02]  /*54b0*/  IADD3 R53, R8.reuse, 0x40, RZ ;  /* 0x0000004008357810 */ /* 0x040fe40007ffe0ff */
[C---:B------:R-:W-:Y:S01]  /*54c0*/  IADD3 R51, R8.reuse, 0x80, RZ ;  /* 0x0000008008337810 */ /* 0x040fe20007ffe0ff */
[----:B------:R-:W-:Y:S01]  /*54d0*/  LDS R111, [R38+0x30] ;  /* 0x00003000266f7984 */ /* 0x000fe20000000800 */
[CC--:B------:R-:W-:Y:S02]  /*54e0*/  LEA.HI.SX32 R97, R8.reuse, R8.reuse, 0x1b ;  /* 0x0000000808617211 */ /* 0x0c0fe400078fdaff */
[-C--:B0-----:R-:W-:Y:S01]  /*54f0*/  LEA.HI.SX32 R7, R9, R8.reuse, 0x1b ;  /* 0x0000000809077211 */ /* 0x081fe200078fdaff */
[C---:B------:R-:W-:Y:S01]  /*5500*/  VIADD R41, R8.reuse, 0x1c0 ;  /* 0x000001c008297836 */ /* 0x040fe20000000000 */
[C---:B------:R-:W-:Y:S01]  /*5510*/  IADD3 R49, R8.reuse, 0xc0, RZ ;  /* 0x000000c008317810 */ /* 0x040fe20007ffe0ff */
[C---:B------:R-:W-:Y:S01]  /*5520*/  VIADD R89, R8.reuse, 0xe0 ;  /* 0x000000e008597836 */ /* 0x040fe20000000000 */
[----:B------:R-:W-:Y:S01]  /*5530*/  IADD3 R93, R8, 0xa0, RZ ;  /* 0x000000a0085d7810 */ /* 0x000fe20007ffe0ff */
[----:B------:R-:W-:Y:S01]  /*5540*/  LDS R110, [R38+0x34] ;  /* 0x00003400266e7984 */ /* 0x000fe20000000800 */
[----:B------:R-:W-:-:S02]  /*5550*/  LEA.HI.SX32 R9, R55, R8, 0x1b ;  /* 0x0000000837097211 */ /* 0x000fc400078fdaff */
[----:B------:R-:W-:Y:S01]  /*5560*/  LEA.HI.SX32 R53, R53, R8, 0x1b ;  /* 0x0000000835357211 */ /* 0x000fe200078fdaff */
[----:B------:R-:W-:Y:S01]  /*5570*/  LDS R109, [R38+0x38] ;  /* 0x00003800266d7984 */ /* 0x000fe20000000800 */
[C---:B------:R-:W-:Y:S02]  /*5580*/  IADD3 R5, R8.reuse, 0x1e0, RZ ;  /* 0x000001e008057810 */ /* 0x040fe40007ffe0ff */
[C---:B------:R-:W-:Y:S02]  /*5590*/  IADD3 R77, R8.reuse, 0x1a0, RZ ;  /* 0x000001a0084d7810 */ /* 0x040fe40007ffe0ff */
[C---:B------:R-:W-:Y:S02]  /*55a0*/  IADD3 R43, R8.reuse, 0x180, RZ ;  /* 0x00000180082b7810 */ /* 0x040fe40007ffe0ff */
[C---:B------:R-:W-:Y:S02]  /*55b0*/  IADD3 R83, R8.reuse, 0x160, RZ ;  /* 0x0000016008537810 */ /* 0x040fe40007ffe0ff */
[----:B------:R-:W-:-:S02]  /*55c0*/  IADD3 R45, R8, 0x140, RZ ;  /* 0x00000140082d7810 */ /* 0x000fc40007ffe0ff */
[----:B------:R-:W-:Y:S02]  /*55d0*/  IADD3 R47, R8, 0x100, RZ ;  /* 0x00000100082f7810 */ /* 0x000fe40007ffe0ff */
[-C--:B------:R-:W-:Y:S02]  /*55e0*/  LEA.HI.SX32 R95, R11, R8.reuse, 0x1b ;  /* 0x000000080b5f7211 */ /* 0x080fe400078fdaff */
[----:B------:R-:W-:Y:S01]  /*55f0*/  LEA.HI.SX32 R51, R51, R8, 0x1b ;  /* 0x0000000833337211 */ /* 0x000fe200078fdaff */
[----:B------:R-:W0:Y:S01]  /*5600*/  LDS R11, [R38+0x4] ;  /* 0x00000400260b7984 */ /* 0x000e220000000800 */
[----:B------:R-:W-:Y:S02]  /*5610*/  LEA R55, R97, R72, 0x2 ;  /* 0x0000004861377211 */ /* 0x000fe400078e10ff */
[-C--:B------:R-:W-:Y:S02]  /*5620*/  LEA.HI.SX32 R49, R49, R8.reuse, 0x1b ;  /* 0x0000000831317211 */ /* 0x080fe400078fdaff */
[----:B------:R-:W-:-:S02]  /*5630*/  LEA.HI.SX32 R93, R93, R8, 0x1b ;  /* 0x000000085d5d7211 */ /* 0x000fc400078fdaff */
[-C--:B------:R-:W-:Y:S02]  /*5640*/  LEA R54, R9, R72.reuse, 0x2 ;  /* 0x0000004809367211 */ /* 0x080fe400078e10ff */
[----:B------:R-:W-:Y:S01]  /*5650*/  LEA R53, R53, R72, 0x2 ;  /* 0x0000004835357211 */ /* 0x000fe200078e10ff */
[----:B------:R-:W-:Y:S01]  /*5660*/  FMUL.FTZ R92, R92, 1.4426950216293334961 ;  /* 0x3fb8aa3b5c5c7820 */ /* 0x000fe20000410000 */
[-C--:B------:R-:W-:Y:S01]  /*5670*/  LEA.HI.SX32 R5, R5, R8.reuse, 0x1b ;  /* 0x0000000805057211 */ /* 0x080fe200078fdaff */
[----:B------:R-:W1:Y:S01]  /*5680*/  LDS R9, [R38+0x14] ;  /* 0x0000140026097984 */ /* 0x000e620000000800 */
[-C--:B------:R-:W-:Y:S02]  /*5690*/  LEA.HI.SX32 R41, R41, R8.reuse, 0x1b ;  /* 0x0000000829297211 */ /* 0x080fe400078fdaff */
[-C--:B------:R-:W-:Y:S02]  /*56a0*/  LEA.HI.SX32 R77, R77, R8.reuse, 0x1b ;  /* 0x000000084d4d7211 */ /* 0x080fe400078fdaff */
[----:B------:R-:W-:-:S02]  /*56b0*/  LEA.HI.SX32 R43, R43, R8, 0x1b ;  /* 0x000000082b2b7211 */ /* 0x000fc400078fdaff */
[-C--:B------:R-:W-:Y:S02]  /*56c0*/  LEA.HI.SX32 R83, R83, R8.reuse, 0x1b ;  /* 0x0000000853537211 */ /* 0x080fe400078fdaff */
[-C--:B------:R-:W-:Y:S02]  /*56d0*/  LEA.HI.SX32 R45, R45, R8.reuse, 0x1b ;  /* 0x000000082d2d7211 */ /* 0x080fe400078fdaff */
[-C--:B------:R-:W-:Y:S02]  /*56e0*/  LEA.HI.SX32 R47, R47, R8.reuse, 0x1b ;  /* 0x000000082f2f7211 */ /* 0x080fe400078fdaff */
[----:B------:R-:W-:Y:S02]  /*56f0*/  LEA.HI.SX32 R89, R89, R8, 0x1b ;  /* 0x0000000859597211 */ /* 0x000fe400078fdaff */
[-C--:B------:R-:W-:Y:S01]  /*5700*/  LEA R52, R95, R72.reuse, 0x2 ;  /* 0x000000485f347211 */ /* 0x080fe200078e10ff */
[----:B------:R-:W1:Y:S01]  /*5710*/  LDS R8, [R38+0x18] ;  /* 0x0000180026087984 */ /* 0x000e620000000800 */
[-C--:B------:R-:W-:Y:S01]  /*5720*/  LEA R51, R51, R72.reuse, 0x2 ;  /* 0x0000004833337211 */ /* 0x080fe200078e10ff */
[----:B------:R-:W-:Y:S01]  /*5730*/  IMAD R49, R49, 0x4, R72 ;  /* 0x0000000431317824 */ /* 0x000fe200078e0248 */
[----:B------:R-:W-:Y:S01]  /*5740*/  LEA R50, R93, R72, 0x2 ;  /* 0x000000485d327211 */ /* 0x000fe200078e10ff */
[----:B------:R-:W-:Y:S01]  /*5750*/  FMUL.FTZ R147, R92, R28 ;  /* 0x0000001c5c937220 */ /* 0x000fe20000410000 */
[-C--:B------:R-:W-:Y:S01]  /*5760*/  LEA R48, R89, R72.reuse, 0x2 ;  /* 0x0000004859307211 */ /* 0x080fe200078e10ff */
[----:B------:R-:W-:Y:S01]  /*5770*/  ULOP3.LUT UR35, UR35, 0xfffffe, URZ, 0xc0, !UPT ;  /* 0x00fffffe23237892 */ /* 0x000fe2000f8ec03f */
[----:B------:R-:W-:-:S02]  /*5780*/  LEA R47, R47, R72, 0x2 ;  /* 0x000000482f2f7211 */ /* 0x000fc400078e10ff */
[-C--:B------:R-:W-:Y:S02]  /*5790*/  LEA R46, R7, R72.reuse, 0x2 ;  /* 0x00000048072e7211 */ /* 0x080fe400078e10ff */
[-C--:B------:R-:W-:Y:S01]  /*57a0*/  LEA R45, R45, R72.reuse, 0x2 ;  /* 0x000000482d2d7211 */ /* 0x080fe200078e10ff */
[----:B------:R-:W-:Y:S01]  /*57b0*/  UIADD3 UR34, UR34, -UR35, URZ ;  /* 0x8000002322227290 */ /* 0x000fe2000fffe03f */
[-C--:B------:R-:W-:Y:S01]  /*57c0*/  LEA R44, R83, R72.reuse, 0x2 ;  /* 0x00000048532c7211 */ /* 0x080fe200078e10ff */
[----:B------:R-:W1:Y:S01]  /*57d0*/  MUFU.EX2 R147, R147 ;  /* 0x0000009300937308 */ /* 0x000e620000000800 */
[----:B------:R-:W-:Y:S01]  /*57e0*/  LEA R43, R43, R72, 0x2 ;  /* 0x000000482b2b7211 */ /* 0x000fe200078e10ff */
[----:B------:R-:W-:Y:S01]  /*57f0*/  ULEA UR34, UR34, UR7, 0x8 ;  /* 0x0000000722227291 */ /* 0x000fe2000f8e403f */
[C---:B------:R-:W-:Y:S01]  /*5800*/  FMUL.FTZ R12, R92.reuse, R27 ;  /* 0x0000001b5c0c7220 */ /* 0x040fe20000410000 */
[C---:B------:R-:W-:Y:S02]  /*5810*/  ISETP.NE.AND P1, PT, R73.reuse, RZ, PT ;  /* 0x000000ff4900720c */ /* 0x040fe40003f25270 */
[----:B------:R-:W-:Y:S01]  /*5820*/  IADD3 R88, R73, 0x200, RZ ;  /* 0x0000020049587810 */ /* 0x000fe20007ffe0ff */
[C---:B------:R-:W-:Y:S01]  /*5830*/  FMUL.FTZ R108, R92.reuse, R26 ;  /* 0x0000001a5c6c7220 */ /* 0x040fe20000410000 */
[----:B------:R-:W-:Y:S01]  /*5840*/  LEA R41, R41, R72, 0x2 ;  /* 0x0000004829297211 */ /* 0x000fe200078e10ff */
[----:B------:R-:W1:Y:S01]  /*5850*/  MUFU.EX2 R12, R12 ;  /* 0x0000000c000c7308 */ /* 0x000e620000000800 */
[C---:B------:R-:W-:Y:S01]  /*5860*/  FMUL.FTZ R107, R92.reuse, R25 ;  /* 0x000000195c6b7220 */ /* 0x040fe20000410000 */
[----:B------:R-:W-:-:S06]  /*5870*/  FMUL.FTZ R6, R92, R24 ;  /* 0x000000185c067220 */ /* 0x000fcc0000410000 */
[----:B------:R-:W1:Y:S01]  /*5880*/  MUFU.EX2 R108, R108 ;  /* 0x0000006c006c7308 */ /* 0x000e620000000800 */
[----:B------:R-:W-:Y:S01]  /*5890*/  FMUL.FTZ R106, R92, R23 ;  /* 0x000000175c6a7220 */ /* 0x000fe20000410000 */
[----:B------:R-:W-:Y:S01]  /*58a0*/  FMUL.FTZ R97, R37, R28 ;  /* 0x0000001c25617220 */ /* 0x000fe20000410000 */
[----:B------:R-:W-:-:S05]  /*58b0*/  FMUL.FTZ R99, R153, R27 ;  /* 0x0000001b99637220 */ /* 0x000fca0000410000 */
[----:B------:R-:W1:Y:S01]  /*58c0*/  MUFU.EX2 R107, R107 ;  /* 0x0000006b006b7308 */ /* 0x000e620000000800 */
[----:B------:R-:W-:Y:S01]  /*58d0*/  FMUL.FTZ R105, R92, R22 ;  /* 0x000000165c697220 */ /* 0x000fe20000410000 */
[----:B------:R-:W-:Y:S01]  /*58e0*/  ISETP.NE.AND P0, PT, R73, 0x7f, PT ;  /* 0x0000007f4900780c */ /* 0x000fe20003f05270 */
[----:B------:R-:W-:-:S05]  /*58f0*/  FMUL.FTZ R97, R158, R97 ;  /* 0x000000619e617220 */ /* 0x000fca0000410000 */
[----:B------:R1:W2:Y:S01]  /*5900*/  MUFU.EX2 R7, R6 ;  /* 0x0000000600077308 */ /* 0x0002a20000000800 */
[----:B0-----:R-:W-:Y:S01]  /*5910*/  FMUL.FTZ R138, R11, R99 ;  /* 0x000000630b8a7220 */ /* 0x001fe20000410000 */
[----:B------:R-:W-:-:S06]  /*5920*/  FMUL.FTZ R104, R92, R21 ;  /* 0x000000155c687220 */ /* 0x000fcc0000410000 */
[----:B------:R-:W0:Y:S01]  /*5930*/  MUFU.EX2 R106, R106 ;  /* 0x0000006a006a7308 */ /* 0x000e220000000800 */
[----:B------:R-:W-:Y:S01]  /*5940*/  FMUL.FTZ R103, R92, R20 ;  /* 0x000000145c677220 */ /* 0x000fe20000410000 */
[----:B-1----:R-:W-:-:S06]  /*5950*/  FMUL.FTZ R6, R150, R24 ;  /* 0x0000001896067220 */ /* 0x002fcc0000410000 */
[----:B------:R-:W1:Y:S01]  /*5960*/  MUFU.EX2 R105, R105 ;  /* 0x0000006900697308 */ /* 0x000e620000000800 */
[----:B------:R-:W-:Y:S01]  /*5970*/  FMUL.FTZ R102, R92, R19 ;  /* 0x000000135c667220 */ /* 0x000fe20000410000 */
[----:B------:R-:W-:-:S06]  /*5980*/  FMUL.FTZ R137, R10, R6 ;  /* 0x000000060a897220 */ /* 0x000fcc0000410000 */
[----:B------:R-:W1:Y:S01]  /*5990*/  MUFU.EX2 R104, R104 ;  /* 0x0000006800687308 */ /* 0x000e620000000800 */
[C---:B------:R-:W-:Y:S01]  /*59a0*/  FMUL.FTZ R101, R92.reuse, R18 ;  /* 0x000000125c657220 */ /* 0x040fe20000410000 */
[----:B------:R-:W-:-:S06]  /*59b0*/  FMUL.FTZ R98, R92, R17 ;  /* 0x000000115c627220 */ /* 0x000fcc0000410000 */
[----:B------:R-:W1:Y:S01]  /*59c0*/  MUFU.EX2 R103, R103 ;  /* 0x0000006700677308 */ /* 0x000e620000000800 */
[----:B------:R-:W-:Y:S01]  /*59d0*/  FMUL.FTZ R100, R149, R21 ;  /* 0x0000001595647220 */ /* 0x000fe20000410000 */
[----:B---3--:R-:W-:Y:S04]  /*59e0*/  STS [R55+0x2100], R78 ;  /* 0x0021004e37007388 */ /* 0x008fe80000000800 */
[----:B----4-:R-:W-:Y:S04]  /*59f0*/  STS [R54+0x2180], R91 ;  /* 0x0021805b36007388 */ /* 0x010fe80000000800 */
[----:B-----5:R-:W-:Y:S04]  /*5a00*/  STS [R53+0x2200], R76 ;  /* 0x0022004c35007388 */ /* 0x020fe80000000800 */
[----:B------:R-:W-:Y:S04]  /*5a10*/  STS [R52+0x2280], R87 ;  /* 0x0022805734007388 */ /* 0x000fe80000000800 */
[----:B------:R-:W-:Y:S04]  /*5a20*/  STS [R51+0x2300], R74 ;  /* 0x0023004a33007388 */ /* 0x000fe80000000800 */
[----:B------:R-:W-:Y:S04]  /*5a30*/  STS [R50+0x2380], R85 ;  /* 0x0023805532007388 */ /* 0x000fe80000000800 */
[----:B------:R3:W-:Y:S04]  /*5a40*/  STS [R49+0x2400], R42 ;  /* 0x0024002a31007388 */ /* 0x0007e80000000800 */
[----:B------:R-:W-:Y:S04]  /*5a50*/  STS [R48+0x2480], R81 ;  /* 0x0024805130007388 */ /* 0x000fe80000000800 */
[----:B--2---:R-:W-:Y:S01]  /*5a60*/  STS [R47+0x2500], R4 ;  /* 0x002500042f007388 */ /* 0x004fe20000000800 */
[----:B---3--:R-:W-:-:S03]  /*5a70*/  IMAD R42, R77, 0x4, R72 ;  /* 0x000000044d2a7824 */ /* 0x008fc600078e0248 */
[----:B------:R-:W-:Y:S04]  /*5a80*/  STS [R46+0x2580], R79 ;  /* 0x0025804f2e007388 */ /* 0x000fe80000000800 */
[----:B------:R2:W-:Y:S04]  /*5a90*/  STS [R45+0x2600], R40 ;  /* 0x002600282d007388 */ /* 0x0005e80000000800 */
[----:B------:R3:W-:Y:S04]  /*5aa0*/  STS [R44+0x2680], R39 ;  /* 0x002680272c007388 */ /* 0x0007e80000000800 */
[----:B------:R4:W-:Y:S01]  /*5ab0*/  STS [R43+0x2700], R0 ;  /* 0x002700002b007388 */ /* 0x0009e20000000800 */
[----:B--2---:R-:W-:-:S02]  /*5ac0*/  LEA R40, R5, R72, 0x2 ;  /* 0x0000004805287211 */ /* 0x004fc400078e10ff */
[----:B---3--:R-:W-:Y:S01]  /*5ad0*/  LEA R39, R154, R71, 0x4 ;  /* 0x000000479a277211 */ /* 0x008fe200078e20ff */
[----:B------:R2:W-:Y:S01]  /*5ae0*/  STS [R42+0x2780], R75 ;  /* 0x0027804b2a007388 */ /* 0x0005e20000000800 */
[----:B------:R-:W-:-:S03]  /*5af0*/  SEL R5, R88, UR34, P1 ;  /* 0x0000002258057c07 */ /* 0x000fc60008800000 */
[----:B------:R-:W-:Y:S01]  /*5b00*/  STS [R41+0x2800], R2 ;  /* 0x0028000229007388 */ /* 0x000fe20000000800 */
[-C--:B----4-:R-:W-:Y:S02]  /*5b10*/  LEA R0, R5, R72.reuse, 0x2 ;  /* 0x0000004805007211 */ /* 0x090fe400078e10ff */
[----:B--2---:R-:W-:Y:S01]  /*5b20*/  LEA.HI.SX32 R75, R39, R39, 0x1b ;  /* 0x00000027274b7211 */ /* 0x004fe200078fdaff */
[----:B------:R2:W-:Y:S03]  /*5b30*/  STS [R40+0x2880], R3 ;  /* 0x0028800328007388 */ /* 0x0005e60000000800 */
[----:B------:R-:W-:Y:S01]  /*5b40*/  LEA R38, R75, R72, 0x2 ;  /* 0x000000484b267211 */ /* 0x000fe200078e10ff */
[----:B------:R-:W-:-:S04]  /*5b50*/  NOP ;  /* 0x0000000000007918 */ /* 0x000fc80000000000 */
        /* <DEDUP_REMOVED lines=11> */
[----:B------:R3:W1:Y:S04]  /*5c10*/  LDS R122, [R38+0x212c] ;  /* 0x00212c00267a7984 */ /* 0x0006680000000800 */
[----:B------:R3:W3:Y:S04]  /*5c20*/  LDS R121, [R38+0x2130] ;  /* 0x0021300026797984 */ /* 0x0006e80000000800 */
[----:B------:R0:W3:Y:S04]  /*5c30*/  LDS R120, [R38+0x2134] ;  /* 0x0021340026787984 */ /* 0x0000e80000000800 */
[----:B------:R0:W3:Y:S04]  /*5c40*/  LDS R119, [R38+0x2138] ;  /* 0x0021380026777984 */ /* 0x0000e80000000800 */
[----:B------:R0:W3:Y:S04]  /*5c50*/  LDS R118, [R38+0x213c] ;  /* 0x00213c0026767984 */ /* 0x0000e80000000800 */
[----:B------:R0:W-:Y:S01]  /*5c60*/  STS [R0+0x8e50], R147 ;  /* 0x008e509300007388 */ /* 0x0001e20000000800 */
[----:B------:R-:W-:Y:S01]  /*5c70*/  FMUL.FTZ R5, R145, R26 ;  /* 0x0000001a91057220 */ /* 0x000fe20000410000 */
[-C--:B------:R-:W-:Y:S01]  /*5c80*/  FMUL.FTZ R78, R147, R12.reuse ;  /* 0x0000000c934e7220 */ /* 0x080fe20000410000 */
[----:B------:R-:W-:Y:S01]  /*5c90*/  FMUL.FTZ R4, R144, R25 ;  /* 0x0000001990047220 */ /* 0x000fe20000410000 */
[----:B------:R-:W-:Y:S01]  /*5ca0*/  FFMA.FTZ R79, R97, R12, R138 ;  /* 0x0000000c614f7223 */ /* 0x000fe2000001008a */
[----:B------:R-:W-:Y:S01]  /*5cb0*/  FMUL.FTZ R5, R157, R5 ;  /* 0x000000059d057220 */ /* 0x000fe20000410000 */
[----:B------:R-:W-:Y:S01]  /*5cc0*/  FMUL.FTZ R78, R108, R78 ;  /* 0x0000004e6c4e7220 */ /* 0x000fe20000410000 */
[----:B------:R-:W-:-:S02]  /*5cd0*/  FMUL.FTZ R4, R156, R4 ;  /* 0x000000049c047220 */ /* 0x000fc40000410000 */
[----:B------:R-:W-:Y:S01]  /*5ce0*/  FFMA.FTZ R79, R108, R79, R5 ;  /* 0x0000004f6c4f7223 */ /* 0x000fe20000010005 */
[----:B------:R-:W-:Y:S01]  /*5cf0*/  FMUL.FTZ R78, R107, R78 ;  /* 0x0000004e6b4e7220 */ /* 0x000fe20000410000 */
[----:B------:R-:W-:Y:S01]  /*5d00*/  @P0 IMAD R74, R73, 0x4, R72 ;  /* 0x00000004494a0824 */ /* 0x000fe200078e0248 */
[----:B------:R-:W-:Y:S01]  /*5d10*/  BAR.SYNC.DEFER_BLOCKING 0x0 ;  /* 0x0000000000007b1d */ /* 0x000fe20000010000 */
[----:B--2---:R-:W-:Y:S01]  /*5d20*/  FMUL.FTZ R3, R36, R23 ;  /* 0x0000001724037220 */ /* 0x004fe20000410000 */
[----:B------:R-:W-:Y:S01]  /*5d30*/  FMUL.FTZ R78, R7, R78 ;  /* 0x0000004e074e7220 */ /* 0x000fe20000410000 */
[----:B------:R-:W-:Y:S01]  /*5d40*/  FFMA.FTZ R79, R107, R79, R4 ;  /* 0x0000004f6b4f7223 */ /* 0x000fe20000010004 */
[----:B------:R-:W-:Y:S01]  /*5d50*/  FMUL.FTZ R2, R35, R22 ;  /* 0x0000001623027220 */ /* 0x000fe20000410000 */
[----:B------:R-:W-:Y:S01]  /*5d60*/  FMUL.FTZ R3, R9, R3 ;  /* 0x0000000309037220 */ /* 0x000fe20000410000 */
[----:B------:R-:W2:Y:S01]  /*5d70*/  MUFU.EX2 R102, R102 ;  /* 0x0000006600667308 */ /* 0x000ea20000000800 */
[----:B0-----:R-:W-:Y:S01]  /*5d80*/  FMUL.FTZ R78, R106, R78 ;  /* 0x0000004e6a4e7220 */ /* 0x001fe20000410000 */
[----:B------:R-:W-:Y:S01]  /*5d90*/  FFMA.FTZ R79, R7, R79, R137 ;  /* 0x0000004f074f7223 */ /* 0x000fe20000010089 */
[----:B------:R-:W-:Y:S01]  /*5da0*/  FMUL.FTZ R2, R8, R2 ;  /* 0x0000000208027220 */ /* 0x000fe20000410000 */
[----:B------:R-:W-:Y:S01]  /*5db0*/  FMUL.FTZ R96, R92, R16 ;  /* 0x000000105c607220 */ /* 0x000fe20000410000 */
[----:B-1----:R-:W-:Y:S01]  /*5dc0*/  FMUL.FTZ R78, R105, R78 ;  /* 0x0000004e694e7220 */ /* 0x002fe20000410000 */
[----:B------:R-:W-:-:S02]  /*5dd0*/  FFMA.FTZ R79, R106, R79, R3 ;  /* 0x0000004f6a4f7223 */ /* 0x000fc40000010003 */
[----:B------:R-:W0:Y:S01]  /*5de0*/  MUFU.EX2 R101, R101 ;  /* 0x0000006500657308 */ /* 0x000e220000000800 */
[----:B------:R-:W-:Y:S01]  /*5df0*/  FMUL.FTZ R78, R104, R78 ;  /* 0x0000004e684e7220 */ /* 0x000fe20000410000 */
[----:B------:R-:W-:Y:S01]  /*5e00*/  FFMA.FTZ R79, R105, R79, R2 ;  /* 0x0000004f694f7223 */ /* 0x000fe20000010002 */
[----:B------:R-:W1:Y:S05]  /*5e10*/  @P0 LDS R74, [R74+0x9654] ;  /* 0x009654004a4a0984 */ /* 0x000e6a0000000800 */
[----:B------:R-:W5:Y:S01]  /*5e20*/  MUFU.EX2 R98, R98 ;  /* 0x0000006200627308 */ /* 0x000f620000000800 */
[----:B------:R-:W-:Y:S01]  /*5e30*/  FMUL.FTZ R93, R34, R20 ;  /* 0x00000014225d7220 */ /* 0x000fe20000410000 */
[----:B------:R-:W-:Y:S01]  /*5e40*/  FMUL.FTZ R136, R116, R100 ;  /* 0x0000006474887220 */ /* 0x000fe20000410000 */
[----:B------:R-:W-:Y:S01]  /*5e50*/  FMUL.FTZ R95, R92, R15 ;  /* 0x0000000f5c5f7220 */ /* 0x000fe20000410000 */
[----:B------:R-:W-:Y:S01]  /*5e60*/  FMUL.FTZ R78, R103, R78 ;  /* 0x0000004e674e7220 */ /* 0x000fe20000410000 */
[----:B------:R-:W-:Y:S01]  /*5e70*/  FMUL.FTZ R93, R115, R93 ;  /* 0x0000005d735d7220 */ /* 0x000fe20000410000 */
[----:B------:R-:W-:Y:S01]  /*5e80*/  FFMA.FTZ R79, R104, R79, R136 ;  /* 0x0000004f684f7223 */ /* 0x000fe20000010088 */
[----:B------:R-:W-:Y:S01]  /*5e90*/  FMUL.FTZ R91, R33, R19 ;  /* 0x00000013215b7220 */ /* 0x000fe20000410000 */
[----:B------:R-:W4:Y:S01]  /*5ea0*/  MUFU.EX2 R96, R96 ;  /* 0x0000006000607308 */ /* 0x000f220000000800 */
[----:B------:R-:W-:Y:S01]  /*5eb0*/  FMUL.FTZ R94, R92, R14 ;  /* 0x0000000e5c5e7220 */ /* 0x000fe20000410000 */
[----:B--2---:R-:W-:Y:S01]  /*5ec0*/  FMUL.FTZ R78, R102, R78 ;  /* 0x0000004e664e7220 */ /* 0x004fe20000410000 */
[----:B------:R-:W-:Y:S01]  /*5ed0*/  FMUL.FTZ R91, R114, R91 ;  /* 0x0000005b725b7220 */ /* 0x000fe20000410000 */
[----:B------:R-:W-:Y:S01]  /*5ee0*/  FFMA.FTZ R79, R103, R79, R93 ;  /* 0x0000004f674f7223 */ /* 0x000fe2000001005d */
[----:B------:R-:W-:-:S03]  /*5ef0*/  FMUL.FTZ R90, R148, R18 ;  /* 0x00000012945a7220 */ /* 0x000fc60000410000 */
[----:B------:R-:W2:Y:S01]  /*5f00*/  MUFU.EX2 R95, R95 ;  /* 0x0000005f005f7308 */ /* 0x000ea20000000800 */
[----:B------:R-:W-:Y:S01]  /*5f10*/  FMUL.FTZ R92, R92, R13 ;  /* 0x0000000d5c5c7220 */ /* 0x000fe20000410000 */
[----:B0-----:R-:W-:Y:S01]  /*5f20*/  FMUL.FTZ R78, R101, R78 ;  /* 0x0000004e654e7220 */ /* 0x001fe20000410000 */
[----:B------:R-:W-:Y:S01]  /*5f30*/  FFMA.FTZ R79, R102, R79, R91 ;  /* 0x0000004f664f7223 */ /* 0x000fe2000001005b */
[----:B------:R-:W-:Y:S01]  /*5f40*/  FMUL.FTZ R89, R32, R17 ;  /* 0x0000001120597220 */ /* 0x000fe20000410000 */
[----:B------:R-:W-:-:S03]  /*5f50*/  FMUL.FTZ R135, R113, R90 ;  /* 0x0000005a71877220 */ /* 0x000fc60000410000 */
[----:B------:R-:W0:Y:S01]  /*5f60*/  MUFU.EX2 R94, R94 ;  /* 0x0000005e005e7308 */ /* 0x000e220000000800 */
[----:B-----5:R-:W-:Y:S01]  /*5f70*/  FMUL.FTZ R78, R98, R78 ;  /* 0x0000004e624e7220 */ /* 0x020fe20000410000 */
[----:B------:R-:W-:Y:S01]  /*5f80*/  FMUL.FTZ R89, R112, R89 ;  /* 0x0000005970597220 */ /* 0x000fe20000410000 */
[----:B------:R-:W-:Y:S01]  /*5f90*/  FFMA.FTZ R79, R101, R79, R135 ;  /* 0x0000004f654f7223 */ /* 0x000fe20000010087 */
[----:B------:R-:W-:-:S04]  /*5fa0*/  FMUL.FTZ R88, R31, R16 ;  /* 0x000000101f587220 */ /* 0x000fc80000410000 */
[----:B------:R-:W1:Y:S01]  /*5fb0*/  MUFU.EX2 R92, R92 ;  /* 0x0000005c005c7308 */ /* 0x000e620000000800 */
[----:B----4-:R-:W-:Y:S01]  /*5fc0*/  FMUL.FTZ R78, R96, R78 ;  /* 0x0000004e604e7220 */ /* 0x010fe20000410000 */
[----:B------:R-:W-:Y:S01]  /*5fd0*/  FMUL.FTZ R88, R111, R88 ;  /* 0x000000586f587220 */ /* 0x000fe20000410000 */
[----:B------:R-:W-:Y:S01]  /*5fe0*/  FFMA.FTZ R79, R98, R79, R89 ;  /* 0x0000004f624f7223 */ /* 0x000fe20000010059 */
[----:B------:R-:W-:Y:S01]  /*5ff0*/  FMUL.FTZ R76, R146, R15 ;  /* 0x0000000f924c7220 */ /* 0x000fe20000410000 */
[----:B--2---:R-:W-:Y:S01]  /*6000*/  FMUL.FTZ R78, R95, R78 ;  /* 0x0000004e5f4e7220 */ /* 0x004fe20000410000 */
[----:B------:R-:W-:Y:S01]  /*6010*/  FMUL.FTZ R77, R29, R13 ;  /* 0x0000000d1d4d7220 */ /* 0x000fe20000410000 */
[----:B------:R-:W-:Y:S01]  /*6020*/  FFMA.FTZ R79, R96, R79, R88 ;  /* 0x0000004f604f7223 */ /* 0x000fe20000010058 */
[----:B------:R-:W-:Y:S01]  /*6030*/  FMUL.FTZ R75, R30, R14 ;  /* 0x0000000e1e4b7220 */ /* 0x000fe20000410000 */
[----:B------:R-:W-:Y:S01]  /*6040*/  FMUL.FTZ R134, R110, R76 ;  /* 0x0000004c6e867220 */ /* 0x000fe20000410000 */
[----:B------:R-:W-:Y:S01]  /*6050*/  BSSY B0, `(.L_x_1520) ;  /* 0x0000012000007945 */ /* 0x000fe20003800000 */
[----:B0-----:R-:W-:Y:S01]  /*6060*/  FMUL.FTZ R78, R94, R78 ;  /* 0x0000004e5e4e7220 */ /* 0x001fe20000410000 */
[----:B------:R-:W-:Y:S01]  /*6070*/  FMUL.FTZ R77, R117, R77 ;  /* 0x0000004d754d7220 */ /* 0x000fe20000410000 */
[----:B------:R-:W-:Y:S01]  /*6080*/  FMUL.FTZ R75, R109, R75 ;  /* 0x0000004b6d4b7220 */ /* 0x000fe20000410000 */
[----:B------:R-:W-:Y:S01]  /*6090*/  FFMA.FTZ R79, R95, R79, R134 ;  /* 0x0000004f5f4f7223 */ /* 0x000fe20000010086 */
[----:B---3--:R-:W-:Y:S06]  /*60a0*/  @P0 BRA `(.L_x_1521) ;  /* 0x0000000000300947 */ /* 0x008fec0003800000 */
[----:B------:R-:W-:Y:S01]  /*60b0*/  UISETP.NE.AND UP0, UPT, UR52, UR56, UPT ;  /* 0x000000383400728c */ /* 0x000fe2000bf05270 */
[----:B-1----:R-:W-:-:S05]  /*60c0*/  MOV R74, 0x3f800000 ;  /* 0x3f800000004a7802 */ /* 0x002fca0000000f00 */
        /* <DEDUP_REMOVED lines=10> */
.L_x_1521:
[----:B------:R-:W-:Y:S05]  /*6170*/  BSYNC B0 ;  /* 0x0000000000007941 */ /* 0x000fea0003800000 */
.L_x_1520:
[----:B------:R-:W3:Y:S04]  /*6180*/  LDL R162, [R1+0x74] ;  /* 0x0000740001a27983 */ /* 0x000ee80000100800 */
[----:B------:R-:W4:Y:S04]  /*6190*/  LDL R161, [R1+0x70] ;  /* 0x0000700001a17983 */ /* 0x000f280000100800 */
        /* <DEDUP_REMOVED lines=14> */
[C---:B0-----:R-:W-:Y:S01]  /*6280*/  LEA.HI R0, R73.reuse, R73, RZ, 0x1e ;  /* 0x0000004949007211 */ /* 0x041fe200078ff0ff */
[----:B------:R-:W-:Y:S01]  /*6290*/  FFMA.FTZ R79, R94, R79, R75 ;  /* 0x0000004f5e4f7223 */ /* 0x000fe2000001004b */
[----:B-1----:R-:W-:Y:S01]  /*62a0*/  FMUL.FTZ R78, R92, R78 ;  /* 0x0000004e5c4e7220 */ /* 0x002fe20000410000 */
[----:B------:R-:W-:Y:S01]  /*62b0*/  LOP3.LUT P0, RZ, R73, 0x1f, RZ, 0xc0, !PT ;  /* 0x0000001f49ff7812 */ /* 0x000fe2000780c0ff */
[----:B------:R-:W-:Y:S01]  /*62c0*/  HFMA2.MMA R81, -RZ, RZ, 0, 4.76837158203125e-07 ;  /* 0x00000008ff517435 */ /* 0x000fe200000001ff */
[----:B------:R-:W-:Y:S01]  /*62d0*/  LEA R0, R0, R72, 0x3 ;  /* 0x0000004800007211 */ /* 0x000fe200078e18ff */
[----:B------:R-:W-:-:S05]  /*62e0*/  FFMA.FTZ R79, R92, R79, R77 ;  /* 0x0000004f5c4f7223 */ /* 0x000fca000001004d */
[----:B------:R0:W-:Y:S02]  /*62f0*/  STS.64 [R0+0x8440], R78 ;  /* 0x0084404e00007388 */ /* 0x0001e40000000a00 */
[----:B0-----:R-:W-:Y:S02]  /*6300*/  MOV R78, UR52 ;  /* 0x00000034004e7c02 */ /* 0x001fe40008000f00 */
[----:B------:R-:W-:Y:S02]  /*6310*/  MOV R79, UR52 ;  /* 0x00000034004f7c02 */ /* 0x000fe40008000f00 */
[----:B------:R-:W-:-:S13]  /*6320*/  ISETP.LT.OR P2, PT, R78, 0x2, P0 ;  /* 0x000000024e00780c */ /* 0x000fda0000741670 */
[----:B------:R-:W0:Y:S01]  /*6330*/  @!P2 LDC R78, c[0x0][0x21c] ;  /* 0x00008700ff4eab82 */ /* 0x000e220000000800 */
[----:B------:R-:W-:-:S04]  /*6340*/  @!P2 VIADD R79, R79, 0xfffffffe ;  /* 0xfffffffe4f4fa836 */ /* 0x000fc80000000000 */
[----:B0-----:R-:W-:Y:S01]  /*6350*/  @!P2 IMAD R78, R79, R78, UR7 ;  /* 0x000000074f4eae24 */ /* 0x001fe2000f8e024e */
[----:B------:R-:W-:-:S03]  /*6360*/  MOV R79, RZ ;  /* 0x000000ff004f7202 */ /* 0x000fc60000000f00 */
[----:B------:R-:W-:Y:S01]  /*6370*/  @!P2 IMAD.WIDE R80, R78, R81, UR14 ;  /* 0x0000000e4e50ae25 */ /* 0x000fe2000f8e0251 */
[----:B------:R-:W-:-:S10]  /*6380*/  HFMA2.MMA R78, -RZ, RZ, 1.875, 0 ;  /* 0x3f800000ff4e7435 */ /* 0x000fd400000001ff */
[----:B------:R0:W5:Y:S01]  /*6390*/  @!P2 LDG.E.64 R78, desc[UR16][R80.64] ;  /* 0x00000010504ea981 */ /* 0x000162000c1e1b00 */
[----:B------:R-:W-:Y:S01]  /*63a0*/  ISETP.GT.U32.AND P2, PT, R73, 0x1f, PT ;  /* 0x0000001f4900780c */ /* 0x000fe20003f44070 */
        /* <DEDUP_REMOVED lines=53> */
.L_x_1585:
[----:B------:R-:W-:Y:S01]  /*6700*/  ISETP.GE.AND P3, PT, R154, 0x10, PT ;  /* 0x000000109a00780c */ /* 0x000fe20003f66270 */
[----:B------:R-:W-:-:S12]  /*6710*/  UMOV UR34, 0xffffffff ;  /* 0xffffffff00227882 */ /* 0x000fd80000000000 */
[C---:B01----:R-:W-:Y:S01]  /*6720*/  @P3 FFMA.FTZ R141, R140.reuse, R86, R141 ;  /* 0x000000568c8d3223 */ /* 0x043fe2000001008d */
[----:B--2---:R-:W-:Y:S01]  /*6730*/  @P3 FMUL.FTZ R140, R140, R151 ;  /* 0x000000978c8c3220 */ /* 0x004fe20000410000 */
[----:B------:R-:W-:Y:S06]  /*6740*/  BRA.DIV UR34, `(.L_x_1524) ;  /* 0x0000005e22b07947 */ /* 0x000fec000b800000 */
.L_x_1588:
[----:B------:R-:W-:-:S03]  /*6750*/  UMOV UR34, 0xffffffff ;  /* 0xffffffff00227882 */ /* 0x000fc60000000000 */
[----:B------:R-:W-:Y:S05]  /*6760*/  BRA.DIV UR34, `(.L_x_1525) ;  /* 0x0000005e22d07947 */ /* 0x000fea000b800000 */
.L_x_1591:
[----:B------:R-:W-:-:S03]  /*6770*/  UMOV UR34, 0xffffffff ;  /* 0xffffffff00227882 */ /* 0x000fc60000000000 */
[----:B------:R-:W-:Y:S05]  /*6780*/  BRA.DIV UR34, `(.L_x_1526) ;  /* 0x0000005e22f07947 */ /* 0x000fea000b800000 */
[----:B------:R-:W0:Y:S04]  /*6790*/  SHFL.UP PT, R140, R140, 0x1, RZ ;  /* 0x042000008c8c7989 */ /* 0x000e2800000e00ff */
[----:B------:R-:W1:Y:S04]  /*67a0*/  SHFL.UP PT, R141, R141, 0x1, RZ ;  /* 0x042000008d8d7989 */ /* 0x000e6800000e00ff */
[----:B-----5:R-:W2:Y:S04]  /*67b0*/  SHFL.IDX PT, R78, R78, RZ, 0x1f ;  /* 0x00001fff4e4e7589 */ /* 0x020ea800000e0000 */
[----:B------:R-:W3:Y:S02]  /*67c0*/  SHFL.IDX PT, R79, R79, RZ, 0x1f ;  /* 0x00001fff4f4f7589 */ /* 0x000ee400000e0000 */
.L_x_1597:
        /* <DEDUP_REMOVED lines=12> */
.L_x_1522:
[----:B------:R-:W-:Y:S05]  /*6890*/  WARPSYNC.ALL ;  /* 0x0000000000007948 */ /* 0x000fea0003800000 */
[----:B------:R-:W-:Y:S01]  /*68a0*/  BAR.SYNC.DEFER_BLOCKING 0x0 ;  /* 0x0000000000007b1d */ /* 0x000fe20000010000 */
[----:B0----5:R-:W-:Y:S01]  /*68b0*/  MOV R78, UR56 ;  /* 0x00000038004e7c02 */ /* 0x021fe20008000f00 */
[----:B------:R-:W-:Y:S01]  /*68c0*/  IMAD.MOV.U32 R79, RZ, RZ, RZ ;  /* 0x000000ffff4f7224 */ /* 0x000fe200078e00ff */
[----:B------:R-:W-:Y:S01]  /*68d0*/  MOV R80, UR7 ;  /* 0x0000000700507c02 */ /* 0x000fe20008000f00 */
[----:B------:R-:W-:Y:S01]  /*68e0*/  FFMA.FTZ R81, R92, R118, R119 ;  /* 0x000000765c517223 */ /* 0x000fe20000010077 */
[----:B------:R-:W-:Y:S01]  /*68f0*/  ISETP.LE.OR P0, PT, R78, UR52, P0 ;  /* 0x000000344e007c0c */ /* 0x000fe20008703670 */
[----:B------:R-:W-:-:S02]  /*6900*/  HFMA2.MMA R78, -RZ, RZ, 1.875, 0 ;  /* 0x3f800000ff4e7435 */ /* 0x000fc400000001ff */
        /* <DEDUP_REMOVED lines=97> */
.L_x_1614:
        /* <DEDUP_REMOVED lines=15> */
.L_x_1527:
[----:B------:R-:W-:Y:S05]  /*7010*/  WARPSYNC.ALL ;  /* 0x0000000000007948 */ /* 0x000fea0003800000 */
[----:B0-----:R-:W2:Y:S01]  /*7020*/  LDL.LU R83, [R1+0x78] ;  /* 0x0000780001537983 */ /* 0x001ea20000300800 */
[----:B------:R-:W-:Y:S01]  /*7030*/  BAR.SYNC.DEFER_BLOCKING 0x0 ;  /* 0x0000000000007b1d */ /* 0x000fe20000010000 */
[----:B------:R-:W-:Y:S01]  /*7040*/  ISETP.NE.AND P0, PT, R73, RZ, PT ;  /* 0x000000ff4900720c */ /* 0x000fe20003f05270 */
[----:B------:R-:W-:Y:S01]  /*7050*/  FADD.FTZ R77, -R77, R134 ;  /* 0x000000864d4d7221 */ /* 0x000fe20000010100 */
[----:B------:R-:W-:Y:S01]  /*7060*/  FADD.FTZ R75, -R75, R135 ;  /* 0x000000874b4b7221 */ /* 0x000fe20000010100 */
[----:B------:R-:W-:Y:S01]  /*7070*/  FMUL.FTZ R76, R110, R76 ;  /* 0x0000004c6e4c7220 */ /* 0x000fe20000410000 */
[----:B------:R-:W-:Y:S01]  /*7080*/  FADD.FTZ R88, -R88, R136 ;  /* 0x0000008858587221 */ /* 0x000fe20000010100 */
[----:B------:R-:W-:Y:S01]  /*7090*/  FADD.FTZ R89, -R89, R137 ;  /* 0x0000008959597221 */ /* 0x000fe20000010100 */
[----:B------:R-:W-:Y:S01]  /*70a0*/  FADD.FTZ R91, -R91, R138 ;  /* 0x0000008a5b5b7221 */ /* 0x000fe20000010100 */
[----:B------:R-:W3:Y:S01]  /*70b0*/  LDL.LU R81, [R1+0x7c] ;  /* 0x00007c0001517983 */ /* 0x000ee20000300800 */
[----:B------:R-:W-:Y:S01]  /*70c0*/  FADD.FTZ R93, -R93, R139 ;  /* 0x0000008b5d5d7221 */ /* 0x000fe20000010100 */
[----:B------:R-:W-:Y:S01]  /*70d0*/  FMUL.FTZ R99, R11, R99 ;  /* 0x000000630b637220 */ /* 0x000fe20000410000 */
[----:B------:R-:W-:Y:S01]  /*70e0*/  IADD3 R152, R73, 0x200, RZ ;  /* 0x0000020049987810 */ /* 0x000fe20007ffe0ff */
[----:B------:R-:W4:Y:S01]  /*70f0*/  LDL.LU R82, [R1+0x34] ;  /* 0x0000340001527983 */ /* 0x000f220000300800 */
[----:B------:R-:W-:-:S03]  /*7100*/  ULDC.64 UR34, c[0x0][0x370] ;  /* 0x0000dc0000227ab9 */ /* 0x000fc60000000a00 */
[----:B------:R-:W5:Y:S04]  /*7110*/  LDL.LU R86, [R1+0x80] ;  /* 0x0000800001567983 */ /* 0x000f680000300800 */
[----:B------:R-:W5:Y:S04]  /*7120*/  LDL.LU R80, [R1+0x30] ;  /* 0x0000300001507983 */ /* 0x000f680000300800 */
[----:B------:R-:W0:Y:S04]  /*7130*/  LDS R0, [R0+0x8954] ;  /* 0x0089540000007984 */ /* 0x000e280000000800 */
[----:B------:R-:W5:Y:S01]  /*7140*/  LDL.LU R85, [R1+0x84] ;  /* 0x0000840001557983 */ /* 0x000f620000300800 */
[----:B0-----:R-:W-:Y:S01]  /*7150*/  FFMA.FTZ R74, R0, R74, R118 ;  /* 0x0000004a004a7223 */ /* 0x001fe20000010076 */
[----:B------:R-:W-:-:S03]  /*7160*/  MOV R0, UR7 ;  /* 0x0000000700007c02 */ /* 0x000fc60008000f00 */
[----:B------:R-:W-:Y:S01]  /*7170*/  FFMA.FTZ R92, R92, R74, R119 ;  /* 0x0000004a5c5c7223 */ /* 0x000fe20000010077 */
[----:B------:R-:W-:-:S03]  /*7180*/  @!P0 LEA R0, R0, R72, 0x3 ;  /* 0x0000004800008211 */ /* 0x000fc600078e18ff */
[----:B------:R-:W-:Y:S02]  /*7190*/  FFMA.FTZ R94, R94, R92, R120 ;  /* 0x0000005c5e5e7223 */ /* 0x000fe40000010078 */
[----:B------:R0:W-:Y:S02]  /*71a0*/  @!P0 STS.64 [R0+0x9850], R78 ;  /* 0x0098504e00008388 */ /* 0x0001e40000000a00 */
[-C--:B------:R-:W-:Y:S01]  /*71b0*/  FMUL.FTZ R110, R110, R94.reuse ;  /* 0x0000005e6e6e7220 */ /* 0x080fe20000410000 */
[----:B------:R-:W-:Y:S01]  /*71c0*/  FFMA.FTZ R121, R95, R94, R121 ;  /* 0x0000005e5f797223 */ /* 0x000fe20000010079 */
[----:B0-----:R-:W-:Y:S01]  /*71d0*/  FMUL.FTZ R0, R117, R74 ;  /* 0x0000004a75007220 */ /* 0x001fe20000410000 */
[----:B------:R-:W-:Y:S01]  /*71e0*/  FMUL.FTZ R78, R74, UR61 ;  /* 0x0000003d4a4e7c20 */ /* 0x000fe20008410000 */
[----:B------:R-:W-:-:S03]  /*71f0*/  FMUL.FTZ R79, R109, R92 ;  /* 0x0000005c6d4f7220 */ /* 0x000fc60000410000 */
[----:B------:R-:W-:Y:S01]  /*7200*/  FMUL.FTZ R78, R78, R77 ;  /* 0x0000004d4e4e7220 */ /* 0x000fe20000410000 */
[----:B--2---:R-:W-:-:S03]  /*7210*/  FFMA.FTZ R83, R0, R13, R83 ;  /* 0x0000000d00537223 */ /* 0x004fc60000010053 */
[----:B------:R-:W-:Y:S02]  /*7220*/  FFMA.FTZ R0, R29, R0, R78 ;  /* 0x000000001d007223 */ /* 0x000fe4000001004e */
[----:B------:R0:W-:Y:S01]  /*7230*/  STL [R1+0x78], R83 ;  /* 0x0000785301007387 */ /* 0x0001e20000100800 */
[----:B---3--:R-:W-:-:S03]  /*7240*/  FFMA.FTZ R81, R79, R14, R81 ;  /* 0x0000000e4f517223 */ /* 0x008fc60000010051 */
[----:B0-----:R-:W2:Y:S01]  /*7250*/  LDL.LU R83, [R1+0x2c] ;  /* 0x00002c0001537983 */ /* 0x001ea20000300800 */
[----:B----4-:R-:W-:Y:S01]  /*7260*/  FADD.FTZ R82, R0, R82 ;  /* 0x0000005200527221 */ /* 0x010fe20000010000 */
[----:B------:R-:W-:Y:S01]  /*7270*/  FMUL.FTZ R78, R92, UR61 ;  /* 0x0000003d5c4e7c20 */ /* 0x000fe20008410000 */
[----:B------:R-:W-:Y:S01]  /*7280*/  FMUL.FTZ R111, R111, R121 ;  /* 0x000000796f6f7220 */ /* 0x000fe20000410000 */
[----:B------:R0:W-:Y:S01]  /*7290*/  STL [R1+0x7c], R81 ;  /* 0x00007c5101007387 */ /* 0x0001e20000100800 */
[----:B-----5:R-:W-:Y:S01]  /*72a0*/  FFMA.FTZ R86, R110, R15, R86 ;  /* 0x0000000f6e567223 */ /* 0x020fe20000010056 */
[----:B------:R-:W-:Y:S01]  /*72b0*/  FMUL.FTZ R78, R78, R75 ;  /* 0x0000004b4e4e7220 */ /* 0x000fe20000410000 */
[----:B------:R-:W-:Y:S01]  /*72c0*/  FFMA.FTZ R96, R96, R121, R122 ;  /* 0x0000007960607223 */ /* 0x000fe2000001007a */
[----:B0-----:R-:W3:Y:S02]  /*72d0*/  LDL.LU R81, [R1+0x88] ;  /* 0x0000880001517983 */ /* 0x001ee40000300800 */
[----:B------:R-:W-:-:S02]  /*72e0*/  FFMA.FTZ R79, R30, R79, R78 ;  /* 0x0000004f1e4f7223 */ /* 0x000fc4000001004e */
[----:B------:R0:W-:Y:S04]  /*72f0*/  STL [R1+0x34], R82 ;  /* 0x0000345201007387 */ /* 0x0001e80000100800 */
[----:B0-----:R-:W4:Y:S01]  /*7300*/  LDL.LU R82, [R1+0x28] ;  /* 0x0000280001527983 */ /* 0x001f220000300800 */
[----:B------:R-:W-:Y:S01]  /*7310*/  FFMA.FTZ R78, R95, R136, R76 ;  /* 0x000000885f4e7223 */ /* 0x000fe2000001004c */
[----:B------:R-:W-:Y:S01]  /*7320*/  FMUL.FTZ R0, R94, UR61 ;  /* 0x0000003d5e007c20 */ /* 0x000fe20008410000 */
[----:B------:R-:W-:Y:S01]  /*7330*/  FADD.FTZ R80, R79, R80 ;  /* 0x000000504f507221 */ /* 0x000fe20000010000 */
[----:B------:R-:W5:Y:S01]  /*7340*/  LDL.LU R87, [R1+0x8c] ;  /* 0x00008c0001577983 */ /* 0x000f620000300800 */
[----:B------:R-:W-:Y:S01]  /*7350*/  FADD.FTZ R84, -R76, R78 ;  /* 0x0000004e4c547221 */ /* 0x000fe20000010100 */
[----:B------:R-:W-:Y:S01]  /*7360*/  FFMA.FTZ R85, R111, R16, R85 ;  /* 0x000000106f557223 */ /* 0x000fe20000010055 */
[-C--:B------:R-:W-:Y:S01]  /*7370*/  FMUL.FTZ R112, R112, R96.reuse ;  /* 0x0000006070707220 */ /* 0x080fe20000410000 */
[----:B------:R-:W-:Y:S01]  /*7380*/  FFMA.FTZ R98, R98, R96, R123 ;  /* 0x0000006062627223 */ /* 0x000fe2000001007b */
[----:B------:R-:W-:Y:S01]  /*7390*/  FMUL.FTZ R0, R0, R84 ;  /* 0x0000005400007220 */ /* 0x000fe20000410000 */
[----:B------:R-:W-:Y:S03]  /*73a0*/  STL [R1+0x80], R86 ;  /* 0x0000805601007387 */ /* 0x000fe60000100800 */
[----:B------:R-:W-:Y:S01]  /*73b0*/  FFMA.FTZ R0, R146, R110, R0 ;  /* 0x0000006e92007223 */ /* 0x000fe20000010000 */
[----:B------:R0:W-:Y:S01]  /*73c0*/  STL [R1+0x30], R80 ;  /* 0x0000305001007387 */ /* 0x0001e20000100800 */
[----:B------:R-:W-:-:S04]  /*73d0*/  FMUL.FTZ R76, R121, UR61 ;  /* 0x0000003d794c7c20 */ /* 0x000fc80008410000 */
[----:B------:R-:W-:Y:S01]  /*73e0*/  FMUL.FTZ R76, R76, R88 ;  /* 0x000000584c4c7220 */ /* 0x000fe20000410000 */
[----:B0-----:R-:W5:Y:S04]  /*73f0*/  LDL.LU R80, [R1+0x24] ;  /* 0x0000240001507983 */ /* 0x001f680000300800 */
[----:B------:R0:W-:Y:S01]  /*7400*/  STL [R1+0x84], R85 ;  /* 0x0000845501007387 */ /* 0x0001e20000100800 */
[----:B------:R-:W-:-:S03]  /*7410*/  FFMA.FTZ R76, R31, R111, R76 ;  /* 0x0000006f1f4c7223 */ /* 0x000fc6000001004c */
[----:B0-----:R-:W5:Y:S01]  /*7420*/  LDL.LU R85, [R1+0x90] ;  /* 0x0000900001557983 */ /* 0x001f620000300800 */
[----:B--2---:R-:W-:-:S05]  /*7430*/  FADD.FTZ R83, R0, R83 ;  /* 0x0000005300537221 */ /* 0x004fca0000010000 */
[----:B------:R0:W-:Y:S04]  /*7440*/  STL [R1+0x2c], R83 ;  /* 0x00002c5301007387 */ /* 0x0001e80000100800 */
[----:B0-----:R-:W2:Y:S01]  /*7450*/  LDL.LU R83, [R1+0x20] ;  /* 0x0000200001537983 */ /* 0x001ea20000300800 */
[----:B---3--:R-:W-:-:S05]  /*7460*/  FFMA.FTZ R81, R112, R17, R81 ;  /* 0x0000001170517223 */ /* 0x008fca0000010051 */
[----:B------:R0:W-:Y:S01]  /*7470*/  STL [R1+0x88], R81 ;  /* 0x0000885101007387 */ /* 0x0001e20000100800 */
[----:B----4-:R-:W-:-:S03]  /*7480*/  FADD.FTZ R82, R76, R82 ;  /* 0x000000524c527221 */ /* 0x010fc60000010000 */
[----:B0-----:R-:W3:Y:S04]  /*7490*/  LDL.LU R81, [R1+0x94] ;  /* 0x0000940001517983 */ /* 0x001ee80000300800 */
[----:B------:R0:W-:Y:S04]  /*74a0*/  STL [R1+0x28], R82 ;  /* 0x0000285201007387 */ /* 0x0001e80000100800 */
[----:B0-----:R-:W4:Y:S01]  /*74b0*/  LDL.LU R82, [R1+0x1c] ;  /* 0x00001c0001527983 */ /* 0x001f220000300800 */
[----:B------:R-:W-:Y:S01]  /*74c0*/  FMUL.FTZ R86, R113, R90 ;  /* 0x0000005a71567220 */ /* 0x000fe20000410000 */
[----:B------:R-:W-:-:S03]  /*74d0*/  FMUL.FTZ R0, R96, UR61 ;  /* 0x0000003d60007c20 */ /* 0x000fc60008410000 */
[----:B------:R-:W-:Y:S01]  /*74e0*/  FFMA.FTZ R76, R101, R138, R86 ;  /* 0x0000008a654c7223 */ /* 0x000fe20000010056 */
[----:B------:R-:W-:Y:S01]  /*74f0*/  FMUL.FTZ R0, R0, R89 ;  /* 0x0000005900007220 */ /* 0x000fe20000410000 */
[----:B------:R-:W-:Y:S01]  /*7500*/  FMUL.FTZ R113, R113, R98 ;  /* 0x0000006271717220 */ /* 0x000fe20000410000 */
[----:B------:R-:W-:Y:S01]  /*7510*/  FMUL.FTZ R79, R98, UR61 ;  /* 0x0000003d624f7c20 */ /* 0x000fe20008410000 */
[----:B------:R-:W-:Y:S01]  /*7520*/  FADD.FTZ R86, -R86, R76 ;  /* 0x0000004c56567221 */ /* 0x000fe20000010100 */
[----:B------:R-:W-:Y:S01]  /*7530*/  FFMA.FTZ R0, R32, R112, R0 ;  /* 0x0000007020007223 */ /* 0x000fe20000010000 */
[----:B------:R-:W-:Y:S01]  /*7540*/  FFMA.FTZ R124, R101, R98, R124 ;  /* 0x00000062657c7223 */ /* 0x000fe2000001007c */
[----:B-----5:R-:W-:Y:S01]  /*7550*/  FFMA.FTZ R87, R113, R18, R87 ;  /* 0x0000001271577223 */ /* 0x020fe20000010057 */
[----:B------:R-:W-:Y:S01]  /*7560*/  FMUL.FTZ R79, R79, R86 ;  /* 0x000000564f4f7220 */ /* 0x000fe20000410000 */
[----:B------:R-:W-:Y:S01]  /*7570*/  FADD.FTZ R80, R0, R80 ;  /* 0x0000005000507221 */ /* 0x000fe20000010000 */
[----:B------:R-:W-:-:S02]  /*7580*/  FMUL.FTZ R0, R114, R124 ;  /* 0x0000007c72007220 */ /* 0x000fc40000410000 */
[----:B------:R-:W-:Y:S01]  /*7590*/  FFMA.FTZ R79, R148, R113, R79 ;  /* 0x00000071944f7223 */ /* 0x000fe2000001004f */
[----:B------:R-:W-:Y:S04]  /*75a0*/  STL [R1+0x8c], R87 ;  /* 0x00008c5701007387 */ /* 0x000fe80000100800 */
[----:B------:R-:W5:Y:S01]  /*75b0*/  LDL.LU R90, [R1+0x98] ;  /* 0x00009800015a7983 */ /* 0x000f620000300800 */
[----:B------:R-:W-:-:S03]  /*75c0*/  FFMA.FTZ R85, R0, R19, R85 ;  /* 0x0000001300557223 */ /* 0x000fc60000010055 */
[----:B------:R0:W-:Y:S01]  /*75d0*/  STL [R1+0x24], R80 ;  /* 0x0000245001007387 */ /* 0x0001e20000100800 */
[----:B------:R-:W-:-:S03]  /*75e0*/  FFMA.FTZ R102, R102, R124, R125 ;  /* 0x0000007c66667223 */ /* 0x000fc6000001007d */
[----:B------:R-:W-:Y:S01]  /*75f0*/  STL [R1+0x90], R85 ;  /* 0x0000905501007387 */ /* 0x000fe20000100800 */
[----:B0-----:R-:W-:-:S04]  /*7600*/  FMUL.FTZ R80, R124, UR61 ;  /* 0x0000003d7c507c20 */ /* 0x001fc80008410000 */
[----:B------:R-:W-:-:S04]  /*7610*/  FMUL.FTZ R80, R80, R91 ;  /* 0x0000005b50507220 */ /* 0x000fc80000410000 */
[----:B------:R-:W-:Y:S01]  /*7620*/  FFMA.FTZ R0, R33, R0, R80 ;  /* 0x0000000021007223 */ /* 0x000fe20000010050 */
[----:B--2---:R-:W-:-:S05]  /*7630*/  FADD.FTZ R83, R79, R83 ;  /* 0x000000534f537221 */ /* 0x004fca0000010000 */
[----:B------:R0:W-:Y:S02]  /*7640*/  STL [R1+0x20], R83 ;  /* 0x0000205301007387 */ /* 0x0001e40000100800 */
[----:B0-----:R-:W-:-:S04]  /*7650*/  FMUL.FTZ R83, R115, R102 ;  /* 0x0000006673537220 */ /* 0x001fc80000410000 */
[----:B---3--:R-:W-:-:S05]  /*7660*/  FFMA.FTZ R81, R83, R20, R81 ;  /* 0x0000001453517223 */ /* 0x008fca0000010051 */
[----:B------:R0:W-:Y:S01]  /*7670*/  STL [R1+0x94], R81 ;  /* 0x0000945101007387 */ /* 0x0001e20000100800 */
[----:B----4-:R-:W-:-:S05]  /*7680*/  FADD.FTZ R82, R0, R82 ;  /* 0x0000005200527221 */ /* 0x010fca0000010000 */
[----:B------:R1:W-:Y:S04]  /*7690*/  STL [R1+0x1c], R82 ;  /* 0x00001c5201007387 */ /* 0x0003e80000100800 */
[----:B------:R-:W2:Y:S01]  /*76a0*/  LDL R151, [R1+0x74] ;  /* 0x0000740001977983 */ /* 0x000ea20000100800 */
[----:B------:R-:W-:-:S04]  /*76b0*/  FFMA.FTZ R103, R103, R102, R126 ;  /* 0x0000006667677223 */ /* 0x000fc8000001007e */
[----:B------:R-:W-:-:S04]  /*76c0*/  FFMA.FTZ R127, R104, R103, R127 ;  /* 0x00000067687f7223 */ /* 0x000fc8000001007f */
[----:B------:R-:W-:-:S04]  /*76d0*/  FFMA.FTZ R128, R105, R127, R128 ;  /* 0x0000007f69807223 */ /* 0x000fc80000010080 */
[----:B------:R-:W-:-:S04]  /*76e0*/  FFMA.FTZ R129, R106, R128, R129 ;  /* 0x000000806a817223 */ /* 0x000fc80000010081 */
[----:B------:R-:W-:Y:S01]  /*76f0*/  FFMA.FTZ R130, R7, R129, R130 ;  /* 0x0000008107827223 */ /* 0x000fe20000010082 */
[----:B------:R-:W-:-:S03]  /*7700*/  FMUL.FTZ R80, R102, UR61 ;  /* 0x0000003d66507c20 */ /* 0x000fc60008410000 */
[----:B------:R-:W-:Y:S01]  /*7710*/  FFMA.FTZ R107, R107, R130, R131 ;  /* 0x000000826b6b7223 */ /* 0x000fe20000010083 */
[----:B------:R-:W-:-:S03]  /*7720*/  FMUL.FTZ R95, R116, R100 ;  /* 0x00000064745f7220 */ /* 0x000fc60000410000 */
[----:B------:R-:W-:Y:S01]  /*7730*/  FFMA.FTZ R108, R108, R107, R132 ;  /* 0x0000006b6c6c7223 */ /* 0x000fe20000010084 */
[----:B------:R-:W-:Y:S01]  /*7740*/  FMUL.FTZ R80, R80, R93 ;  /* 0x0000005d50507220 */ /* 0x000fe20000410000 */
[----:B------:R-:W-:Y:S01]  /*7750*/  FFMA.FTZ R79, R104, R140, R95 ;  /* 0x0000008c684f7223 */ /* 0x000fe2000001005f */
[----:B0-----:R-:W-:Y:S01]  /*7760*/  SHF.L.U32 R81, R73, 0x4, RZ ;  /* 0x0000000449517819 */ /* 0x001fe200000006ff */
[----:B------:R-:W-:Y:S01]  /*7770*/  FFMA.FTZ R133, R12, R108, R133 ;  /* 0x0000006c0c857223 */ /* 0x000fe20000010085 */
[----:B------:R-:W-:Y:S01]  /*7780*/  FFMA.FTZ R83, R34, R83, R80 ;  /* 0x0000005322537223 */ /* 0x000fe20000010050 */
[----:B------:R-:W-:Y:S01]  /*7790*/  FADD.FTZ R95, -R95, R79 ;  /* 0x0000004f5f5f7221 */ /* 0x000fe20000010100 */
[----:B------:R-:W-:Y:S01]  /*77a0*/  FMUL.FTZ R0, R103, UR61 ;  /* 0x0000003d67007c20 */ /* 0x000fe20008410000 */
[----:B------:R-:W-:Y:S01]  /*77b0*/  LEA.HI.SX32 R80, R81, R81, 0x1b ;  /* 0x0000005151507211 */ /* 0x000fe200078fdaff */
[----:B------:R-:W-:Y:S01]  /*77c0*/  FMUL.FTZ R87, R133, R28 ;  /* 0x0000001c85577220 */ /* 0x000fe20000410000 */
[----:B-1----:R-:W-:Y:S01]  /*77d0*/  FMUL.FTZ R82, R116, R103 ;  /* 0x0000006774527220 */ /* 0x002fe20000410000 */
[----:B------:R-:W-:Y:S01]  /*77e0*/  FMUL.FTZ R85, R0, R95 ;  /* 0x0000005f00557220 */ /* 0x000fe20000410000 */
[----:B------:R-:W-:Y:S01]  /*77f0*/  LEA R80, R80, R72, 0x2 ;  /* 0x0000004850507211 */ /* 0x000fe200078e10ff */
[----:B------:R-:W-:Y:S01]  /*7800*/  FMUL.FTZ R0, R37, R87 ;  /* 0x0000005725007220 */ /* 0x000fe20000410000 */
[----:B-----5:R-:W-:-:S04]  /*7810*/  FFMA.FTZ R90, R82, R21, R90 ;  /* 0x00000015525a7223 */ /* 0x020fc8000001005a */
[----:B------:R0:W-:Y:S04]  /*7820*/  STS [R80+0x4200], R0 ;  /* 0x0042000050007388 */ /* 0x0001e80000000800 */
[----:B------:R1:W-:Y:S01]  /*7830*/  STL [R1+0x98], R90 ;  /* 0x0000985a01007387 */ /* 0x0003e20000100800 */
[----:B------:R-:W-:Y:S01]  /*7840*/  FFMA.FTZ R82, R149, R82, R85 ;  /* 0x0000005295527223 */ /* 0x000fe20000010055 */
[----:B0-----:R-:W-:Y:S01]  /*7850*/  FADD.FTZ R0, -R97, R147 ;  /* 0x0000009361007221 */ /* 0x001fe20000010100 */
[----:B-1----:R-:W-:Y:S01]  /*7860*/  FFMA.FTZ R90, R12, R147, R99 ;  /* 0x000000930c5a7223 */ /* 0x002fe20000010063 */
[----:B------:R-:W-:Y:S02]  /*7870*/  VIADD R85, R81, 0x1 ;  /* 0x0000000151557836 */ /* 0x000fe40000000000 */
[----:B------:R-:W-:Y:S01]  /*7880*/  FADD.FTZ R12, -R5, R143 ;  /* 0x0000008f050c7221 */ /* 0x000fe20000010100 */
[----:B------:R-:W-:Y:S01]  /*7890*/  FFMA.FTZ R101, R0, R87, RZ ;  /* 0x0000005700657223 */ /* 0x000fe200000100ff */
[----:B------:R-:W-:Y:S01]  /*78a0*/  FADD.FTZ R5, -R99, R90 ;  /* 0x0000005a63057221 */ /* 0x000fe20000010100 */
[----:B------:R-:W-:Y:S01]  /*78b0*/  FMUL.FTZ R99, R108, R27 ;  /* 0x0000001b6c637220 */ /* 0x000fe20000410000 */
[----:B------:R-:W-:-:S02]  /*78c0*/  LEA.HI.SX32 R85, R85, R81, 0x1b ;  /* 0x0000005155557211 */ /* 0x000fc400078fdaff */
[----:B------:R-:W-:Y:S01]  /*78d0*/  IADD3 R106, R81, 0x3, RZ ;  /* 0x00000003516a7810 */ /* 0x000fe20007ffe0ff */
[----:B------:R-:W-:Y:S01]  /*78e0*/  FADD.FTZ R116, -R3, R141 ;  /* 0x0000008d03747221 */ /* 0x000fe20000010100 */
[----:B------:R-:W-:Y:S01]  /*78f0*/  FMUL.FTZ R117, R8, R127 ;  /* 0x0000007f08757220 */ /* 0x000fe20000410000 */
[----:B------:R-:W-:Y:S01]  /*7900*/  FMUL.FTZ R103, R103, R21 ;  /* 0x0000001567677220 */ /* 0x000fe20000410000 */
[----:B------:R-:W-:Y:S01]  /*7910*/  FMUL.FTZ R102, R102, R20 ;  /* 0x0000001466667220 */ /* 0x000fe20000410000 */
[----:B------:R-:W-:Y:S01]  /*7920*/  FMUL.FTZ R124, R124, R19 ;  /* 0x000000137c7c7220 */ /* 0x000fe20000410000 */
[----:B------:R-:W-:Y:S01]  /*7930*/  FMUL.FTZ R98, R98, R18 ;  /* 0x0000001262627220 */ /* 0x000fe20000410000 */
[----:B------:R-:W-:Y:S01]  /*7940*/  FMUL.FTZ R96, R96, R17 ;  /* 0x0000001160607220 */ /* 0x000fe20000410000 */
[----:B------:R-:W3:Y:S01]  /*7950*/  LDL R154, [R1+0x68] ;  /* 0x00006800019a7983 */ /* 0x000ee20000100800 */
[----:B------:R-:W-:Y:S01]  /*7960*/  FMUL.FTZ R121, R121, R16 ;  /* 0x0000001079797220 */ /* 0x000fe20000410000 */
[----:B------:R-:W-:-:S02]  /*7970*/  FMUL.FTZ R94, R94, R15 ;  /* 0x0000000f5e5e7220 */ /* 0x000fc40000410000 */
[----:B------:R-:W4:Y:S01]  /*7980*/  LDL R155, [R1+0x6c] ;  /* 0x00006c00019b7983 */ /* 0x000f220000100800 */
[----:B--2---:R-:W-:-:S03]  /*7990*/  FMUL.FTZ R147, R151, R147 ;  /* 0x0000009397937220 */ /* 0x004fc60000410000 */
[----:B------:R-:W2:Y:S01]  /*79a0*/  LDL R151, [R1+0x70] ;  /* 0x0000700001977983 */ /* 0x000ea20000100800 */
[----:B------:R-:W-:Y:S01]  /*79b0*/  IADD3 R97, R81, 0x2, RZ ;  /* 0x0000000251617810 */ /* 0x000fe20007ffe0ff */
[-C--:B------:R-:W-:Y:S01]  /*79c0*/  FFMA.FTZ R101, R5, R99.reuse, R101 ;  /* 0x0000006305657223 */ /* 0x080fe20000010065 */
[----:B------:R-:W-:Y:S01]  /*79d0*/  LEA R85, R85, R72, 0x2 ;  /* 0x0000004855557211 */ /* 0x000fe200078e10ff */
[----:B------:R-:W-:Y:S01]  /*79e0*/  FMUL.FTZ R99, R153, R99 ;  /* 0x0000006399637220 */ /* 0x000fe20000410000 */
[----:B------:R-:W-:-:S04]  /*79f0*/  LEA.HI.SX32 R97, R97, R81, 0x1b ;  /* 0x0000005161617211 */ /* 0x000fc800078fdaff */
[----:B------:R-:W-:Y:S01]  /*7a00*/  LEA R87, R97, R72, 0x2 ;  /* 0x0000004861577211 */ /* 0x000fe200078e10ff */
[----:B------:R0:W-:Y:S01]  /*7a10*/  STS [R85+0x4204], R99 ;  /* 0x0042046355007388 */ /* 0x0001e20000000800 */
[----:B------:R-:W-:Y:S01]  /*7a20*/  FMUL.FTZ R97, R107, R26 ;  /* 0x0000001a6b617220 */ /* 0x000fe20000410000 */
[----:B------:R-:W-:Y:S01]  /*7a30*/  LEA.HI.SX32 R106, R106, R81, 0x1b ;  /* 0x000000516a6a7211 */ /* 0x000fe200078fdaff */
[----:B------:R-:W-:Y:S02]  /*7a40*/  FMUL.FTZ R81, R130, R25 ;  /* 0x0000001982517220 */ /* 0x000fe40000410000 */
[-C--:B------:R-:W-:Y:S01]  /*7a50*/  FMUL.FTZ R100, R145, R97.reuse ;  /* 0x0000006191647220 */ /* 0x080fe20000410000 */
[----:B0-----:R-:W-:Y:S01]  /*7a60*/  FMUL.FTZ R99, R10, R6 ;  /* 0x000000060a637220 */ /* 0x001fe20000410000 */
[----:B------:R-:W-:Y:S01]  /*7a70*/  FFMA.FTZ R97, R12, R97, R101 ;  /* 0x000000610c617223 */ /* 0x000fe20000010065 */
[----:B------:R-:W-:Y:S02]  /*7a80*/  FADD.FTZ R6, -R4, R142 ;  /* 0x0000008e04067221 */ /* 0x000fe40000010100 */
[----:B------:R-:W-:Y:S01]  /*7a90*/  FFMA.FTZ R105, R7, R142, R99 ;  /* 0x0000008e07697223 */ /* 0x000fe20000010063 */
[----:B------:R-:W-:Y:S01]  /*7aa0*/  FMUL.FTZ R7, R129, R24 ;  /* 0x0000001881077220 */ /* 0x000fe20000410000 */
[----:B------:R-:W-:-:S02]  /*7ab0*/  LEA R106, R106, R72, 0x2 ;  /* 0x000000486a6a7211 */ /* 0x000fc400078e10ff */
[----:B------:R-:W-:Y:S01]  /*7ac0*/  FADD.FTZ R4, -R99, R105 ;  /* 0x0000006963047221 */ /* 0x000fe20000010100 */
[-C--:B------:R-:W-:Y:S01]  /*7ad0*/  FFMA.FTZ R99, R6, R81.reuse, R97 ;  /* 0x0000005106637223 */ /* 0x080fe20000010061 */
[----:B------:R-:W-:Y:S01]  /*7ae0*/  FMUL.FTZ R81, R144, R81 ;  /* 0x0000005190517220 */ /* 0x000fe20000410000 */
[-C--:B------:R-:W-:Y:S01]  /*7af0*/  FMUL.FTZ R97, R150, R7.reuse ;  /* 0x0000000796617220 */ /* 0x080fe20000410000 */
[----:B------:R-:W-:Y:S01]  /*7b00*/  FADD.FTZ R3, -R2, R140 ;  /* 0x0000008c02037221 */ /* 0x000fe20000010100 */
[----:B------:R-:W-:Y:S01]  /*7b10*/  FFMA.FTZ R7, R4, R7, R99 ;  /* 0x0000000704077223 */ /* 0x000fe20000010063 */
[----:B------:R-:W-:Y:S01]  /*7b20*/  FMUL.FTZ R2, R128, R23 ;  /* 0x0000001780027220 */ /* 0x000fe20000410000 */
[----:B------:R-:W-:Y:S04]  /*7b30*/  STS [R87+0x4208], R100 ;  /* 0x0042086457007388 */ /* 0x000fe80000000800 */
[----:B------:R0:W-:Y:S01]  /*7b40*/  STS [R106+0x420c], R81 ;  /* 0x00420c516a007388 */ /* 0x0001e20000000800 */
[----:B------:R-:W-:Y:S01]  /*7b50*/  FFMA.FTZ R7, R116, R2, R7 ;  /* 0x0000000274077223 */ /* 0x000fe20000010007 */
[C---:B0-----:R-:W-:Y:S01]  /*7b60*/  FMUL.FTZ R81, R127.reuse, UR61 ;  /* 0x0000003d7f517c20 */ /* 0x041fe20008410000 */
[----:B------:R-:W-:-:S04]  /*7b70*/  FMUL.FTZ R127, R127, R22 ;  /* 0x000000167f7f7220 */ /* 0x000fc80000410000 */
[----:B------:R-:W-:-:S04]  /*7b80*/  FFMA.FTZ R7, R3, R127, R7 ;  /* 0x0000007f03077223 */ /* 0x000fc80000010007 */
[----:B------:R-:W-:-:S04]  /*7b90*/  FFMA.FTZ R7, R95, R103, R7 ;  /* 0x000000675f077223 */ /* 0x000fc80000010007 */
[----:B------:R-:W-:Y:S01]  /*7ba0*/  FFMA.FTZ R7, R93, R102, R7 ;  /* 0x000000665d077223 */ /* 0x000fe20000010007 */
[----:B------:R-:W-:-:S03]  /*7bb0*/  FMUL.FTZ R2, R36, R2 ;  /* 0x0000000224027220 */ /* 0x000fc60000410000 */
[----:B------:R-:W-:-:S04]  /*7bc0*/  FFMA.FTZ R7, R91, R124, R7 ;  /* 0x0000007c5b077223 */ /* 0x000fc80000010007 */
[----:B------:R-:W-:Y:S01]  /*7bd0*/  FFMA.FTZ R7, R86, R98, R7 ;  /* 0x0000006256077223 */ /* 0x000fe20000010007 */
[----:B------:R0:W-:Y:S03]  /*7be0*/  STS [R80+0x4214], R2 ;  /* 0x0042140250007388 */ /* 0x0001e60000000800 */
[----:B------:R-:W-:-:S04]  /*7bf0*/  FFMA.FTZ R7, R89, R96, R7 ;  /* 0x0000006059077223 */ /* 0x000fc80000010007 */
[----:B------:R-:W-:Y:S01]  /*7c00*/  FFMA.FTZ R7, R88, R121, R7 ;  /* 0x0000007958077223 */ /* 0x000fe20000010007 */
[----:B0-----:R-:W-:-:S03]  /*7c10*/  FMUL.FTZ R2, R32, R96 ;  /* 0x0000006020027220 */ /* 0x001fc60000410000 */
[-C--:B------:R-:W-:Y:S02]  /*7c20*/  FFMA.FTZ R7, R84, R94.reuse, R7 ;  /* 0x0000005e54077223 */ /* 0x080fe40000010007 */
[----:B------:R-:W5:Y:S04]  /*7c30*/  LDL.LU R84, [R1+0x18] ;  /* 0x0000180001547983 */ /* 0x000f680000300800 */
[----:B------:R0:W-:Y:S04]  /*7c40*/  STS [R80+0x422c], R2 ;  /* 0x00422c0250007388 */ /* 0x0001e80000000800 */
[----:B------:R-:W5:Y:S04]  /*7c50*/  LDL R119, [R1+0x64] ;  /* 0x0000640001777983 */ /* 0x000f680000100800 */
[----:B------:R-:W5:Y:S01]  /*7c60*/  LDL R163, [R1+0x58] ;  /* 0x0000580001a37983 */ /* 0x000f620000100800 */
[----:B0-----:R-:W-:Y:S01]  /*7c70*/  FMUL.FTZ R2, R146, R94 ;  /* 0x0000005e92027220 */ /* 0x001fe20000410000 */
[----:B------:R-:W-:Y:S01]  /*7c80*/  FMUL.FTZ R74, R74, R13 ;  /* 0x0000000d4a4a7220 */ /* 0x000fe20000410000 */
[----:B------:R-:W-:Y:S01]  /*7c90*/  FMUL.FTZ R92, R92, R14 ;  /* 0x0000000e5c5c7220 */ /* 0x000fe20000410000 */
[----:B------:R-:W5:Y:S04]  /*7ca0*/  LDL R161, [R1+0x4c] ;  /* 0x00004c0001a17983 */ /* 0x000f680000100800 */
[----:B------:R0:W-:Y:S01]  /*7cb0*/  STS [R80+0x4234], R2 ;  /* 0x0042340250007388 */ /* 0x0001e20000000800 */
[----:B--2---:R-:W-:Y:S01]  /*7cc0*/  FMUL.FTZ R8, R151, R90 ;  /* 0x0000005a97087220 */ /* 0x004fe20000410000 */
[----:B0-----:R-:W-:-:S02]  /*7cd0*/  LEA.HI.SX32 R2, R152, R73, 0x1b ;  /* 0x0000004998027211 */ /* 0x001fc400078fdaff */
[----:B------:R-:W2:Y:S04]  /*7ce0*/  LDL R151, [R1+0x50] ;  /* 0x0000500001977983 */ /* 0x000ea80000100800 */
[----:B------:R-:W2:Y:S01]  /*7cf0*/  LDL R152, [R1+0x54] ;  /* 0x0000540001987983 */ /* 0x000ea20000100800 */
        /* <DEDUP_REMOVED lines=18> */
[----:B------:R1:W-:Y:S01]  /*7e20*/  STS [R80+0x423c], R74 ;  /* 0x00423c4a50007388 */ /* 0x0003e20000000800 */
[----:B---3--:R-:W-:Y:S01]  /*7e30*/  FMUL.FTZ R142, R154, R142 ;  /* 0x0000008e9a8e7220 */ /* 0x008fe20000410000 */
[----:B0-----:R-:W-:Y:S01]  /*7e40*/  FFMA.FTZ R124, R75, R92, R7 ;  /* 0x0000005c4b7c7223 */ /* 0x001fe20000010007 */
[C---:B------:R-:W-:Y:S01]  /*7e50*/  VIADD R118, R73.reuse, 0x80 ;  /* 0x0000008049767836 */ /* 0x040fe20000000000 */
[----:B------:R-:W3:Y:S01]  /*7e60*/  LDL R154, [R1+0x40] ;  /* 0x00004000019a7983 */ /* 0x000ee20000100800 */
[C---:B------:R-:W-:Y:S01]  /*7e70*/  IADD3 R88, R73.reuse, 0x380, RZ ;  /* 0x0000038049587810 */ /* 0x040fe20007ffe0ff */
[C---:B------:R-:W-:Y:S01]  /*7e80*/  VIADD R77, R73.reuse, 0x480 ;  /* 0x00000480494d7836 */ /* 0x040fe20000000000 */
[----:B------:R-:W-:Y:S01]  /*7e90*/  IADD3 R95, R73, 0x700, RZ ;  /* 0x00000700495f7810 */ /* 0x000fe20007ffe0ff */
[----:B----4-:R-:W-:Y:S01]  /*7ea0*/  FMUL.FTZ R143, R155, R143 ;  /* 0x0000008f9b8f7220 */ /* 0x010fe20000410000 */
[C---:B-1----:R-:W-:Y:S01]  /*7eb0*/  IADD3 R3, R73.reuse, 0x100, RZ ;  /* 0x0000010049037810 */ /* 0x042fe20007ffe0ff */
[----:B------:R-:W4:Y:S01]  /*7ec0*/  LDL R165, [R1+0x60] ;  /* 0x0000600001a57983 */ /* 0x000f220000100800 */
[----:B------:R-:W-:-:S02]  /*7ed0*/  IADD3 R7, R73, 0x180, RZ ;  /* 0x0000018049077810 */ /* 0x000fc40007ffe0ff */
[C---:B------:R-:W-:Y:S01]  /*7ee0*/  IADD3 R74, R73.reuse, 0x280, RZ ;  /* 0x00000280494a7810 */ /* 0x040fe20007ffe0ff */
[----:B------:R-:W4:Y:S01]  /*7ef0*/  LDL R164, [R1+0x5c] ;  /* 0x00005c0001a47983 */ /* 0x000f220000100800 */
[C---:B------:R-:W-:Y:S02]  /*7f00*/  IADD3 R75, R73.reuse, 0x300, RZ ;  /* 0x00000300494b7810 */ /* 0x040fe40007ffe0ff */
[C---:B------:R-:W-:Y:S01]  /*7f10*/  IADD3 R89, R73.reuse, 0x400, RZ ;  /* 0x0000040049597810 */ /* 0x040fe20007ffe0ff */
[----:B------:R-:W4:Y:S01]  /*7f20*/  LDL R162, [R1+0x48] ;  /* 0x0000480001a27983 */ /* 0x000f220000100800 */
[C---:B------:R-:W-:Y:S02]  /*7f30*/  IADD3 R91, R73.reuse, 0x500, RZ ;  /* 0x00000500495b7810 */ /* 0x040fe40007ffe0ff */
[C---:B------:R-:W-:Y:S02]  /*7f40*/  IADD3 R92, R73.reuse, 0x580, RZ ;  /* 0x00000580495c7810 */ /* 0x040fe40007ffe0ff */
[----:B------:R-:W-:-:S02]  /*7f50*/  IADD3 R93, R73, 0x600, RZ ;  /* 0x00000600495d7810 */ /* 0x000fc40007ffe0ff */
[C---:B------:R-:W-:Y:S02]  /*7f60*/  IADD3 R94, R73.reuse, 0x680, RZ ;  /* 0x00000680495e7810 */ /* 0x040fe40007ffe0ff */
[C---:B------:R-:W-:Y:S02]  /*7f70*/  IADD3 R96, R73.reuse, 0x780, RZ ;  /* 0x0000078049607810 */ /* 0x040fe40007ffe0ff */
[-C--:B------:R-:W-:Y:S01]  /*7f80*/  LEA.HI.SX32 R86, R73, R73.reuse, 0x1b ;  /* 0x0000004949567211 */ /* 0x080fe200078fdaff */
[----:B------:R-:W-:Y:S01]  /*7f90*/  IMAD R2, R2, 0x4, R72 ;  /* 0x0000000402027824 */ /* 0x000fe200078e0248 */
[----:B------:R-:W-:Y:S01]  /*7fa0*/  BAR.SYNC.DEFER_BLOCKING 0x0 ;  /* 0x0000000000007b1d */ /* 0x000fe20000010000 */
[-C--:B------:R-:W-:Y:S02]  /*7fb0*/  LEA.HI.SX32 R88, R88, R73.reuse, 0x1b ;  /* 0x0000004958587211 */ /* 0x080fe400078fdaff */
[-C--:B------:R-:W-:Y:S02]  /*7fc0*/  LEA.HI.SX32 R95, R95, R73.reuse, 0x1b ;  /* 0x000000495f5f7211 */ /* 0x080fe400078fdaff */
[----:B------:R-:W-:-:S02]  /*7fd0*/  LEA.HI.SX32 R118, R118, R73, 0x1b ;  /* 0x0000004976767211 */ /* 0x000fc400078fdaff */
[-C--:B------:R-:W-:Y:S01]  /*7fe0*/  LEA.HI.SX32 R3, R3, R73.reuse, 0x1b ;  /* 0x0000004903037211 */ /* 0x080fe200078fdaff */
[----:B-----5:R-:W-:Y:S01]  /*7ff0*/  FADD.FTZ R84, R83, R84 ;  /* 0x0000005453547221 */ /* 0x020fe20000010000 */
[-C--:B------:R-:W-:Y:S01]  /*8000*/  LEA.HI.SX32 R7, R7, R73.reuse, 0x1b ;  /* 0x0000004907077211 */ /* 0x080fe200078fdaff */
[----:B------:R-:W5:Y:S01]  /*8010*/  LDL R155, [R1+0x44] ;  /* 0x00004400019b7983 */ /* 0x000f620000100800 */
        /* <DEDUP_REMOVED lines=8> */
[----:B------:R-:W-:Y:S01]  /*80a0*/  LEA.HI.SX32 R96, R96, R73, 0x1b ;  /* 0x0000004960607211 */ /* 0x000fe200078fdaff */
[--C-:B------:R-:W-:Y:S01]  /*80b0*/  IMAD R88, R88, 0x4, R72.reuse ;  /* 0x0000000458587824 */ /* 0x100fe200078e0248 */
[-C--:B------:R-:W-:Y:S01]  /*80c0*/  LEA R86, R86, R72.reuse, 0x2 ;  /* 0x0000004856567211 */ /* 0x080fe200078e10ff */
[----:B------:R-:W-:Y:S01]  /*80d0*/  IMAD R95, R95, 0x4, R72 ;  /* 0x000000045f5f7824 */ /* 0x000fe200078e0248 */
[-C--:B------:R-:W-:Y:S01]  /*80e0*/  LEA R118, R118, R72.reuse, 0x2 ;  /* 0x0000004876767211 */ /* 0x080fe200078e10ff */
[----:B------:R-:W0:Y:S01]  /*80f0*/  LDS R112, [R2+0x4a00] ;  /* 0x004a000002707984 */ /* 0x000e220000000800 */
[----:B------:R-:W-:-:S02]  /*8100*/  LEA R3, R3, R72, 0x2 ;  /* 0x0000004803037211 */ /* 0x000fc400078e10ff */
[-C--:B------:R-:W-:Y:S01]  /*8110*/  LEA R7, R7, R72.reuse, 0x2 ;  /* 0x0000004807077211 */ /* 0x080fe200078e10ff */
[----:B------:R-:W1:Y:S01]  /*8120*/  LDS R125, [R86+0x4200] ;  /* 0x00420000567d7984 */ /* 0x000e620000000800 */
        /* <DEDUP_REMOVED lines=9> */
[-C--:B------:R-:W-:Y:S02]  /*81c0*/  LEA R93, R93, R72.reuse, 0x2 ;  /* 0x000000485d5d7211 */ /* 0x080fe400078e10ff */
        /* <DEDUP_REMOVED lines=14> */
[----:B------:R1:W-:Y:S04]  /*82b0*/  STS [R85+0x6304], R8 ;  /* 0x0063040855007388 */ /* 0x0003e80000000800 */
[----:B------:R-:W-:Y:S04]  /*82c0*/  STL [R1+0x18], R84 ;  /* 0x0000185401007387 */ /* 0x000fe80000100800 */
[----:B------:R0:W-:Y:S01]  /*82d0*/  STS [R87+0x6308], R143 ;  /* 0x0063088f57007388 */ /* 0x0001e20000000800 */
[----:B-1----:R-:W-:Y:S01]  /*82e0*/  FMUL.FTZ R8, R119, R105 ;  /* 0x0000006977087220 */ /* 0x002fe20000410000 */
[----:B--2---:R-:W-:-:S02]  /*82f0*/  FMUL.FTZ R138, R151, R138 ;  /* 0x0000008a978a7220 */ /* 0x004fc40000410000 */
[----:B------:R-:W2:Y:S01]  /*8300*/  LDL R151, [R1+0x38] ;  /* 0x0000380001977983 */ /* 0x000ea20000100800 */
[----:B------:R-:W-:-:S03]  /*8310*/  FMUL.FTZ R139, R152, R139 ;  /* 0x0000008b988b7220 */ /* 0x000fc60000410000 */
[----:B------:R-:W2:Y:S04]  /*8320*/  LDL R152, [R1+0x3c] ;  /* 0x00003c0001987983 */ /* 0x000ea80000100800 */
[----:B------:R-:W2:Y:S04]  /*8330*/  LDL.LU R119, [R1+0x9c] ;  /* 0x00009c0001777983 */ /* 0x000ea80000300800 */
[----:B0-----:R-:W2:Y:S01]  /*8340*/  LDL.LU R87, [R1+0x14] ;  /* 0x0000140001577983 */ /* 0x001ea20000300800 */
[----:B------:R-:W-:-:S03]  /*8350*/  FMUL.FTZ R105, R9, R128 ;  /* 0x0000008009697220 */ /* 0x000fc60000410000 */
[----:B------:R-:W-:Y:S04]  /*8360*/  STS [R106+0x630c], R142 ;  /* 0x00630c8e6a007388 */ /* 0x000fe80000000800 */
[----:B------:R0:W-:Y:S01]  /*8370*/  STS [R80+0x6310], R8 ;  /* 0x0063100850007388 */ /* 0x0001e20000000800 */
[----:B------:R-:W-:Y:S01]  /*8380*/  FMUL.FTZ R79, R163, R79 ;  /* 0x0000004fa34f7220 */ /* 0x000fe20000410000 */
[----:B0-----:R-:W0:Y:S04]  /*8390*/  LDC.64 R8, c[0x0][0x348] ;  /* 0x0000d200ff087b82 */ /* 0x001e280000000a00 */
[----:B------:R1:W-:Y:S01]  /*83a0*/  STS [R80+0x631c], R79 ;  /* 0x00631c4f50007388 */ /* 0x0003e20000000800 */
[----:B------:R-:W-:Y:S01]  /*83b0*/  HFMA2.MMA R85, -RZ, RZ, 0, 0 ;  /* 0x00000000ff557435 */ /* 0x000fe200000001ff */
[----:B-1----:R-:W-:-:S02]  /*83c0*/  FMUL.FTZ R79, R161, R76 ;  /* 0x0000004ca14f7220 */ /* 0x002fc40000410000 */
[----:B------:R-:W1:Y:S01]  /*83d0*/  LDC.64 R76, c[0x0][0x368] ;  /* 0x0000da00ff4c7b82 */ /* 0x000e620000000a00 */
[----:B------:R-:W-:Y:S02]  /*83e0*/  MOV R84, R73 ;  /* 0x0000004900547202 */ /* 0x000fe40000000f00 */
[----:B------:R0:W-:Y:S01]  /*83f0*/  STS [R80+0x6328], R79 ;  /* 0x0063284f50007388 */ /* 0x0001e20000000800 */
[----:B---3--:R-:W-:Y:S01]  /*8400*/  FMUL.FTZ R78, R154, R78 ;  /* 0x0000004e9a4e7220 */ /* 0x008fe20000410000 */
[----:B0-----:R-:W-:-:S04]  /*8410*/  IMAD R79, R8, UR38, RZ ;  /* 0x00000026084f7c24 */ /* 0x001fc8000f8e02ff */
[----:B------:R-:W-:Y:S02]  /*8420*/  IMAD R79, R9, UR37, R79 ;  /* 0x00000025094f7c24 */ /* 0x000fe4000f8e024f */
[--C-:B------:R-:W-:Y:S01]  /*8430*/  IMAD.WIDE.U32 R8, R8, UR37, R84.reuse ;  /* 0x0000002508087c25 */ /* 0x100fe2000f8e0054 */
[----:B------:R1:W-:Y:S01]  /*8440*/  STS [R80+0x6334], R78 ;  /* 0x0063344e50007388 */ /* 0x0003e20000000800 */
[----:B------:R-:W-:Y:S01]  /*8450*/  MOV R83, UR34 ;  /* 0x0000002200537c02 */ /* 0x000fe20008000f00 */
[----:B------:R-:W-:Y:S02]  /*8460*/  UIMAD UR34, UR41, UR34, URZ ;  /* 0x00000022292272a4 */ /* 0x000fe4000f8e023f */
[----:B------:R-:W-:Y:S01]  /*8470*/  IADD3 R9, R9, R79, RZ ;  /* 0x0000004f09097210 */ /* 0x000fe20007ffe0ff */
[----:B-1----:R-:W-:Y:S01]  /*8480*/  IMAD.WIDE.U32 R78, R76, UR37, R84 ;  /* 0x000000254c4e7c25 */ /* 0x002fe2000f8e0054 */
[----:B------:R-:W-:-:S03]  /*8490*/  UIMAD UR35, UR40, UR35, UR34 ;  /* 0x00000023282372a4 */ /* 0x000fc6000f8e0222 */
[----:B------:R-:W-:Y:S01]  /*84a0*/  FMUL.FTZ R106, R128, UR61 ;  /* 0x0000003d806a7c20 */ /* 0x000fe20008410000 */
[----:B------:R-:W-:Y:S01]  /*84b0*/  IMAD R76, R76, UR38, RZ ;  /* 0x000000264c4c7c24 */ /* 0x000fe2000f8e02ff */
[----:B------:R-:W-:Y:S01]  /*84c0*/  UIMAD UR34, UR41, UR32, URZ ;  /* 0x00000020292272a4 */ /* 0x000fe2000f8e023f */
[----:B----4-:R-:W-:Y:S01]  /*84d0*/  FMUL.FTZ R141, R165, R141 ;  /* 0x0000008da58d7220 */ /* 0x010fe20000410000 */
[----:B------:R-:W-:Y:S01]  /*84e0*/  FMUL.FTZ R140, R164, R140 ;  /* 0x0000008ca48c7220 */ /* 0x000fe20000410000 */
[----:B------:R-:W-:Y:S01]  /*84f0*/  IMAD R77, R77, UR37, R76 ;  /* 0x000000254d4d7c24 */ /* 0x000fe2000f8e024c */
[----:B------:R-:W-:Y:S01]  /*8500*/  MOV R76, UR32 ;  /* 0x00000020004c7c02 */ /* 0x000fe20008000f00 */
[----:B------:R-:W-:Y:S01]  /*8510*/  UIMAD UR34, UR40, UR33, UR34 ;  /* 0x00000021282272a4 */ /* 0x000fe2000f8e0222 */
[----:B------:R-:W-:Y:S01]  /*8520*/  FMUL.FTZ R137, R162, R137 ;  /* 0x00000089a2897220 */ /* 0x000fe20000410000 */
[----:B-----5:R-:W-:Y:S02]  /*8530*/  FMUL.FTZ R136, R155, R136 ;  /* 0x000000889b887220 */ /* 0x020fe40000410000 */
[----:B------:R-:W-:Y:S01]  /*8540*/  IMAD.WIDE.U32 R8, R76, UR40, R8 ;  /* 0x000000284c087c25 */ /* 0x000fe2000f8e0008 */
[----:B------:R-:W-:-:S03]  /*8550*/  MOV R76, R78 ;  /* 0x0000004e004c7202 */ /* 0x000fc60000000f00 */
[----:B------:R-:W-:Y:S01]  /*8560*/  FMUL.FTZ R106, R106, R116 ;  /* 0x000000746a6a7220 */ /* 0x000fe20000410000 */
[----:B------:R-:W-:Y:S01]  /*8570*/  STS [R80+0x6320], R139 ;  /* 0x0063208b50007388 */ /* 0x000fe20000000800 */
[----:B------:R-:W-:Y:S01]  /*8580*/  IMAD.IADD R77, R79, 0x1, R77 ;  /* 0x000000014f4d7824 */ /* 0x000fe200078e024d */
[----:B------:R-:W-:Y:S01]  /*8590*/  IADD3 R127, R9, UR34, RZ ;  /* 0x00000022097f7c10 */ /* 0x000fe2000fffe0ff */
[----:B------:R-:W-:Y:S02]  /*85a0*/  USHF.R.S32.HI UR34, URZ, 0x1f, UR53 ;  /* 0x0000001f3f227899 */ /* 0x000fe40008011435 */
[----:B------:R-:W-:Y:S01]  /*85b0*/  MOV R116, UR53 ;  /* 0x0000003500747c02 */ /* 0x000fe20008000f00 */
[----:B------:R-:W-:Y:S01]  /*85c0*/  STS [R80+0x6314], R141 ;  /* 0x0063148d50007388 */ /* 0x000fe20000000800 */
[----:B------:R-:W-:Y:S01]  /*85d0*/  IMAD.WIDE.U32 R76, R83, UR40, R76 ;  /* 0x00000028534c7c25 */ /* 0x000fe2000f8e004c */
[----:B------:R-:W0:Y:S02]  /*85e0*/  LDC.64 R84, c[0x0][0x380] ;  /* 0x0000e000ff547b82 */ /* 0x000e240000000a00 */
[----:B------:R-:W-:Y:S01]  /*85f0*/  STS [R80+0x6318], R140 ;  /* 0x0063188c50007388 */ /* 0x000fe20000000800 */
[----:B------:R-:W-:-:S03]  /*8600*/  IADD3 R116, -R116, UR58, -R73 ;  /* 0x0000003a74747c10 */ /* 0x000fc6000fffe949 */
[----:B------:R-:W-:Y:S04]  /*8610*/  STS [R80+0x6324], R138 ;  /* 0x0063248a50007388 */ /* 0x000fe80000000800 */
[----:B------:R-:W-:Y:S04]  /*8620*/  STS [R80+0x632c], R137 ;  /* 0x00632c8950007388 */ /* 0x000fe80000000800 */
[----:B------:R-:W-:Y:S01]  /*8630*/  STS [R80+0x6330], R136 ;  /* 0x0063308850007388 */ /* 0x000fe20000000800 */
[----:B------:R-:W-:Y:S02]  /*8640*/  IADD3 R126, R77, UR35, RZ ;  /* 0x000000234d7e7c10 */ /* 0x000fe4000fffe0ff */
[----:B------:R-:W-:Y:S01]  /*8650*/  IADD3 R78, P2, R76, UR53, RZ ;  /* 0x000000354c4e7c10 */ /* 0x000fe2000ff5e0ff */
[----:B------:R-:W-:Y:S01]  /*8660*/  BSSY B0, `(.L_x_1529) ;  /* 0x0000026000007945 */ /* 0x000fe20003800000 */
[----:B------:R-:W-:-:S02]  /*8670*/  FMUL.FTZ R10, R10, R129 ;  /* 0x000000810a0a7220 */ /* 0x000fc40000410000 */
[----:B------:R-:W-:Y:S01]  /*8680*/  IADD3.X R79, R126, UR34, RZ, P2, !PT ;  /* 0x000000227e4f7c10 */ /* 0x000fe200097fe4ff */
[----:B------:R-:W-:Y:S01]  /*8690*/  FMUL.FTZ R129, R129, UR61 ;  /* 0x0000003d81817c20 */ /* 0x000fe20008410000 */
[----:B------:R-:W-:Y:S01]  /*86a0*/  FMUL.FTZ R120, R107, UR61 ;  /* 0x0000003d6b787c20 */ /* 0x000fe20008410000 */
[----:B------:R-:W-:Y:S01]  /*86b0*/  FMUL.FTZ R121, R108, UR61 ;  /* 0x0000003d6c797c20 */ /* 0x000fe20008410000 */
[----:B------:R-:W-:Y:S01]  /*86c0*/  FMUL.FTZ R122, R133, UR61 ;  /* 0x0000003d857a7c20 */ /* 0x000fe20008410000 */
[----:B--2---:R-:W-:Y:S01]  /*86d0*/  FMUL.FTZ R134, R151, R134 ;  /* 0x0000008697867220 */ /* 0x004fe20000410000 */
[----:B------:R-:W-:Y:S01]  /*86e0*/  FMUL.FTZ R135, R152, R135 ;  /* 0x0000008798877220 */ /* 0x000fe20000410000 */
[----:B------:R-:W-:Y:S01]  /*86f0*/  FFMA.FTZ R119, R117, R22, R119 ;  /* 0x0000001675777223 */ /* 0x000fe20000010077 */
[----:B------:R-:W-:-:S03]  /*8700*/  FADD.FTZ R87, R82, R87 ;  /* 0x0000005752577221 */ /* 0x000fc60000010000 */
[----:B------:R-:W-:Y:S01]  /*8710*/  STS [R80+0x6338], R135 ;  /* 0x0063388750007388 */ /* 0x000fe20000000800 */
[----:B------:R-:W1:Y:S03]  /*8720*/  LDC.64 R82, c[0x0][0x360] ;  /* 0x0000d800ff527b82 */ /* 0x000e660000000a00 */
[----:B------:R2:W-:Y:S04]  /*8730*/  STS [R80+0x633c], R134 ;  /* 0x00633c8650007388 */ /* 0x0005e80000000800 */
[----:B------:R3:W-:Y:S01]  /*8740*/  STL [R1+0x9c], R119 ;  /* 0x00009c7701007387 */ /* 0x0007e20000100800 */
[----:B------:R-:W-:-:S03]  /*8750*/  FFMA.FTZ R117, R35, R117, R81 ;  /* 0x0000007523757223 */ /* 0x000fc60000010051 */
[----:B------:R4:W-:Y:S01]  /*8760*/  STL [R1+0x14], R87 ;  /* 0x0000145701007387 */ /* 0x0009e20000100800 */
[----:B------:R-:W-:Y:S01]  /*8770*/  BAR.SYNC.DEFER_BLOCKING 0x0 ;  /* 0x0000000000007b1d */ /* 0x000fe20000010000 */
[----:B--2---:R-:W-:-:S04]  /*8780*/  IADD3 R80, P1, R8, UR53, RZ ;  /* 0x0000003508507c10 */ /* 0x004fc8000ff3e0ff */
[----:B------:R-:W-:Y:S02]  /*8790*/  IADD3.X R81, R127, UR34, RZ, P1, !PT ;  /* 0x000000227f517c10 */ /* 0x000fe40008ffe4ff */
[----:B------:R-:W-:Y:S01]  /*87a0*/  ISETP.GE.AND P1, PT, R116, 0x1, PT ;  /* 0x000000017400780c */ /* 0x000fe20003f26270 */
[----:B---3--:R-:W-:-:S12]  /*87b0*/  FMUL.FTZ R119, R130, UR61 ;  /* 0x0000003d82777c20 */ /* 0x008fd80008410000 */
[----:B0---4-:R-:W-:Y:S05]  /*87c0*/  @!P1 BRA `(.L_x_1530) ;  /* 0x00000000003c9947 */ /* 0x011fea0003800000 */
[----:B------:R0:W2:Y:S01]  /*87d0*/  LDS R128, [R86+0x6300] ;  /* 0x0063000056807984 */ /* 0x0000a20000000800 */
[----:B-1----:R-:W-:-:S04]  /*87e0*/  IMAD.WIDE.U32 R80, R82, UR7, R80 ;  /* 0x0000000752507c25 */ /* 0x002fc8000f8e0050 */
[----:B0-----:R-:W-:-:S04]  /*87f0*/  IMAD R86, R82, UR54, RZ ;  /* 0x0000003652567c24 */ /* 0x001fc8000f8e02ff */
[----:B------:R-:W-:-:S05]  /*8800*/  IMAD R86, R83, UR7, R86 ;  /* 0x0000000753567c24 */ /* 0x000fca000f8e0256 */
[----:B------:R-:W-:Y:S02]  /*8810*/  IADD3 R81, R81, R86, RZ ;  /* 0x0000005651517210 */ /* 0x000fe40007ffe0ff */
[----:B------:R-:W-:-:S04]  /*8820*/  LEA R86, P1, R80, UR20, 0x2 ;  /* 0x0000001450567c11 */ /* 0x000fc8000f8210ff */
[----:B------:R-:W-:Y:S01]  /*8830*/  LEA.HI.X R87, R80, UR21, R81, 0x2, P1 ;  /* 0x0000001550577c11 */ /* 0x000fe200088f1451 */
[C---:B------:R-:W-:Y:S02]  /*8840*/  IMAD R80, R84.reuse, UR54, RZ ;  /* 0x0000003654507c24 */ /* 0x040fe4000f8e02ff */
[----:B------:R-:W-:Y:S02]  /*8850*/  IMAD.WIDE.U32 R78, R84, UR7, R78 ;  /* 0x00000007544e7c25 */ /* 0x000fe4000f8e004e */
[----:B------:R0:W-:Y:S02]  /*8860*/  REDG.E.ADD.F32.FTZ.RN.STRONG.GPU desc[UR16][R86.64], R125 ;  /* 0x0000007d560079a6 */ /* 0x0001e4000c10f390 */
[----:B------:R-:W-:-:S05]  /*8870*/  IMAD R80, R85, UR7, R80 ;  /* 0x0000000755507c24 */ /* 0x000fca000f8e0250 */
[----:B------:R-:W-:Y:S02]  /*8880*/  IADD3 R79, R79, R80, RZ ;  /* 0x000000504f4f7210 */ /* 0x000fe40007ffe0ff */
[----:B------:R-:W-:-:S04]  /*8890*/  LEA R80, P1, R78, UR22, 0x2 ;  /* 0x000000164e507c11 */ /* 0x000fc8000f8210ff */
[----:B------:R-:W-:-:S05]  /*88a0*/  LEA.HI.X R81, R78, UR23, R79, 0x2, P1 ;  /* 0x000000174e517c11 */ /* 0x000fca00088f144f */
[----:B--2---:R0:W-:Y:S04]  /*88b0*/  REDG.E.ADD.F32.FTZ.RN.STRONG.GPU desc[UR16][R80.64], R128 ;  /* 0x00000080500079a6 */ /* 0x0041e8000c10f390 */
.L_x_1530:
[----:B------:R-:W-:Y:S05]  /*88c0*/  BSYNC B0 ;  /* 0x0000000000007941 */ /* 0x000fea0003800000 */
.L_x_1529:
[----:B------:R-:W2:Y:S01]  /*88d0*/  LDS R118, [R118+0x6500] ;  /* 0x0065000076767984 */ /* 0x000ea20000000800 */
[C---:B------:R-:W-:Y:S01]  /*88e0*/  LEA R78, P1, R8.reuse, UR20, 0x2 ;  /* 0x00000014084e7c11 */ /* 0x040fe2000f8210ff */
[----:B------:R-:W-:Y:S01]  /*88f0*/  USHF.L.U64.HI UR54, UR8, 0x2, UR9 ;  /* 0x0000000208367899 */ /* 0x000fe20008010209 */
[----:B------:R-:W-:Y:S01]  /*8900*/  BSSY B0, `(.L_x_1531) ;  /* 0x0000017000007945 */ /* 0x000fe20003800000 */
[----:B------:R-:W-:Y:S01]  /*8910*/  UIMAD UR34, UR6, -0x800, UR39 ;  /* 0xfffff800062278a4 */ /* 0x000fe2000f8e0227 */
[----:B------:R-:W-:Y:S01]  /*8920*/  LEA.HI.X R79, R8, UR21, R127, 0x2, P1 ;  /* 0x00000015084f7c11 */ /* 0x000fe200088f147f */
[----:B------:R-:W-:Y:S01]  /*8930*/  USHF.L.U32 UR35, UR8, 0x2, URZ ;  /* 0x0000000208237899 */ /* 0x000fe2000800063f */
[----:B------:R-:W-:Y:S01]  /*8940*/  LEA R8, P1, R76, UR22, 0x2 ;  /* 0x000000164c087c11 */ /* 0x000fe2000f8210ff */
[----:B-1----:R-:W-:Y:S01]  /*8950*/  IMAD R77, R82, UR54, RZ ;  /* 0x00000036524d7c24 */ /* 0x002fe2000f8e02ff */
[----:B------:R-:W-:Y:S02]  /*8960*/  USHF.R.S32.HI UR61, URZ, 0x1f, UR34 ;  /* 0x0000001f3f3d7899 */ /* 0x000fe40008011422 */
[----:B------:R-:W-:Y:S01]  /*8970*/  LEA.HI.X R9, R76, UR23, R126, 0x2, P1 ;  /* 0x000000174c097c11 */ /* 0x000fe200088f147e */
[----:B------:R-:W-:Y:S01]  /*8980*/  IMAD R76, R84, UR54, RZ ;  /* 0x00000036544c7c24 */ /* 0x000fe2000f8e02ff */
[----:B------:R-:W-:Y:S01]  /*8990*/  ISETP.GE.AND P1, PT, R116, 0x81, PT ;  /* 0x000000817400780c */ /* 0x000fe20003f26270 */
[----:B------:R-:W-:-:S02]  /*89a0*/  IMAD R83, R83, UR35, R77 ;  /* 0x0000002353537c24 */ /* 0x000fc4000f8e024d */
[----:B------:R-:W-:-:S10]  /*89b0*/  IMAD R85, R85, UR35, R76 ;  /* 0x0000002355557c24 */ /* 0x000fd4000f8e024c */
[----:B------:R-:W-:Y:S05]  /*89c0*/  @!P1 BRA `(.L_x_1532) ;  /* 0x0000000000289947 */ /* 0x000fea0003800000 */
[----:B------:R-:W-:-:S04]  /*89d0*/  IMAD.U32 R76, RZ, RZ, UR34 ;  /* 0x00000022ff4c7e24 */ /* 0x000fc8000f8e00ff */
[----:B------:R-:W-:-:S04]  /*89e0*/  IMAD.WIDE R76, R76, 0x4, R78 ;  /* 0x000000044c4c7825 */ /* 0x000fc800078e024e */
[----:B------:R-:W-:-:S05]  /*89f0*/  IMAD.WIDE.U32 R76, R82, UR35, R76 ;  /* 0x00000023524c7c25 */ /* 0x000fca000f8e004c */
[----:B------:R-:W-:-:S05]  /*8a00*/  IADD3 R77, R77, R83, RZ ;  /* 0x000000534d4d7210 */ /* 0x000fca0007ffe0ff */
[----:B------:R1:W-:Y:S02]  /*8a10*/  REDG.E.ADD.F32.FTZ.RN.STRONG.GPU desc[UR16][R76.64+-0x1e00], R115 ;  /* 0xffe200734c0079a6 */ /* 0x0003e4000c10f390 */
[----:B-1----:R-:W-:-:S05]  /*8a20*/  MOV R76, UR34 ;  /* 0x00000022004c7c02 */ /* 0x002fca0008000f00 */
[----:B------:R-:W-:-:S04]  /*8a30*/  IMAD.WIDE R76, R76, 0x4, R8 ;  /* 0x000000044c4c7825 */ /* 0x000fc800078e0208 */
[----:B------:R-:W-:-:S05]  /*8a40*/  IMAD.WIDE.U32 R76, R84, UR35, R76 ;  /* 0x00000023544c7c25 */ /* 0x000fca000f8e004c */
[----:B------:R-:W-:-:S05]  /*8a50*/  IADD3 R77, R77, R85, RZ ;  /* 0x000000554d4d7210 */ /* 0x000fca0007ffe0ff */
[----:B--2---:R1:W-:Y:S02]  /*8a60*/  REDG.E.ADD.F32.FTZ.RN.STRONG.GPU desc[UR16][R76.64+-0x1e00], R118 ;  /* 0xffe200764c0079a6 */ /* 0x0043e4000c10f390 */
.L_x_1532:
[----:B------:R-:W-:Y:S05]  /*8a70*/  BSYNC B0 ;  /* 0x0000000000007941 */ /* 0x000fea0003800000 */
.L_x_1531:
[----:B------:R-:W3:Y:S01]  /*8a80*/  LDS R3, [R3+0x6700] ;  /* 0x0067000003037984 */ /* 0x000ee20000000800 */
        /* <DEDUP_REMOVED lines=11> */
[----:B------:R-:W-:Y:S01]  /*8b40*/  IMAD.WIDE.U32 R8, R84, UR35, R8 ;  /* 0x0000002354087c25 */ /* 0x000fe2000f8e0008 */
[----:B------:R-:W-:-:S04]  /*8b50*/  IADD3 R77, R83, R77, RZ ;  /* 0x0000004d534d7210 */ /* 0x000fc80007ffe0ff */
[----:B------:R-:W-:Y:S01]  /*8b60*/  IADD3 R9, R85, R9, RZ ;  /* 0x0000000955097210 */ /* 0x000fe20007ffe0ff */
[----:B------:R-:W-:Y:S06]  /*8b70*/  @!P1 BRA `(.L_x_1534) ;  /* 0x0000000000089947 */ /* 0x000fec0003800000 */
[----:B------:R1:W-:Y:S04]  /*8b80*/  REDG.E.ADD.F32.FTZ.RN.STRONG.GPU desc[UR16][R76.64+-0x1c00], R114 ;  /* 0xffe400724c0079a6 */ /* 0x0003e8000c10f390 */
[----:B---3--:R1:W-:Y:S02]  /*8b90*/  REDG.E.ADD.F32.FTZ.RN.STRONG.GPU desc[UR16][R8.64+-0x1c00], R3 ;  /* 0xffe40003080079a6 */ /* 0x0083e4000c10f390 */
.L_x_1534:
[----:B------:R-:W-:Y:S05]  /*8ba0*/  BSYNC B0 ;  /* 0x0000000000007941 */ /* 0x000fea0003800000 */
.L_x_1533:
[----:B------:R-:W4:Y:S01]  /*8bb0*/  LDS R7, [R7+0x6900] ;  /* 0x0069000007077984 */ /* 0x000f220000000800 */
[----:B------:R-:W-:Y:S04]  /*8bc0*/  BSSY B0, `(.L_x_1535) ;  /* 0x0000004000007945 */ /* 0x000fe80003800000 */
[----:B------:R-:W-:Y:S05]  /*8bd0*/  @!P2 BRA `(.L_x_1536) ;  /* 0x000000000008a947 */ /* 0x000fea0003800000 */
[----:B------:R0:W-:Y:S04]  /*8be0*/  REDG.E.ADD.F32.FTZ.RN.STRONG.GPU desc[UR16][R76.64+-0x1a00], R113 ;  /* 0xffe600714c0079a6 */ /* 0x0001e8000c10f390 */
[----:B----4-:R0:W-:Y:S02]  /*8bf0*/  REDG.E.ADD.F32.FTZ.RN.STRONG.GPU desc[UR16][R8.64+-0x1a00], R7 ;  /* 0xffe60007080079a6 */ /* 0x0101e4000c10f390 */
.L_x_1536:
[----:B------:R-:W-:Y:S05]  /*8c00*/  BSYNC B0 ;  /* 0x0000000000007941 */ /* 0x000fea0003800000 */
.L_x_1535:
        /* <DEDUP_REMOVED lines=11> */
.L_x_1538:
[----:B------:R-:W-:Y:S05]  /*8cc0*/  BSYNC B0 ;  /* 0x0000000000007941 */ /* 0x000fea0003800000 */
.L_x_1537:
[----:B------:R-:W0:Y:S01]  /*8cd0*/  LDS R74, [R74+0x6d00] ;  /* 0x006d00004a4a7984 */ /* 0x000e220000000800 */
[----:B------:R-:W-:Y:S04]  /*8ce0*/  BSSY B0, `(.L_x_1539) ;  /* 0x0000004000007945 */ /* 0x000fe80003800000 */
[----:B------:R-:W-:Y:S05]  /*8cf0*/  @!P1 BRA `(.L_x_1540) ;  /* 0x0000000000089947 */ /* 0x000fea0003800000 */
[----:B------:R1:W-:Y:S04]  /*8d00*/  REDG.E.ADD.F32.FTZ.RN.STRONG.GPU desc[UR16][R76.64+-0x1600], R111 ;  /* 0xffea006f4c0079a6 */ /* 0x0003e8000c10f390 */
[----:B0-----:R1:W-:Y:S02]  /*8d10*/  REDG.E.ADD.F32.FTZ.RN.STRONG.GPU desc[UR16][R8.64+-0x1600], R74 ;  /* 0xffea004a080079a6 */ /* 0x0013e4000c10f390 */
.L_x_1540:
[----:B------:R-:W-:Y:S05]  /*8d20*/  BSYNC B0 ;  /* 0x0000000000007941 */ /* 0x000fea0003800000 */
.L_x_1539:
[----:B------:R-:W0:Y:S01]  /*8d30*/  LDS R75, [R75+0x6f00] ;  /* 0x006f00004b4b7984 */ /* 0x000e220000000800 */
[----:B------:R-:W-:Y:S04]  /*8d40*/  BSSY B0, `(.L_x_1541) ;  /* 0x0000004000007945 */ /* 0x000fe80003800000 */
[----:B------:R-:W-:Y:S05]  /*8d50*/  @!P2 BRA `(.L_x_1542) ;  /* 0x000000000008a947 */ /* 0x000fea0003800000 */
[----:B------:R1:W-:Y:S04]  /*8d60*/  REDG.E.ADD.F32.FTZ.RN.STRONG.GPU desc[UR16][R76.64+-0x1400], R110 ;  /* 0xffec006e4c0079a6 */ /* 0x0003e8000c10f390 */
[----:B0-----:R1:W-:Y:S02]  /*8d70*/  REDG.E.ADD.F32.FTZ.RN.STRONG.GPU desc[UR16][R8.64+-0x1400], R75 ;  /* 0xffec004b080079a6 */ /* 0x0013e4000c10f390 */
.L_x_1542:
[----:B------:R-:W-:Y:S05]  /*8d80*/  BSYNC B0 ;  /* 0x0000000000007941 */ /* 0x000fea0003800000 */
.L_x_1541:
[----:B------:R-:W0:Y:S01]  /*8d90*/  LDS R88, [R88+0x7100] ;  /* 0x0071000058587984 */ /* 0x000e220000000800 */
[----:B------:R-:W-:Y:S04]  /*8da0*/  BSSY B0, `(.L_x_1543) ;  /* 0x0000004000007945 */ /* 0x000fe80003800000 */
[----:B------:R-:W-:Y:S05]  /*8db0*/  @!P3 BRA `(.L_x_1544) ;  /* 0x000000000008b947 */ /* 0x000fea0003800000 */
[----:B------:R1:W-:Y:S04]  /*8dc0*/  REDG.E.ADD.F32.FTZ.RN.STRONG.GPU desc[UR16][R76.64+-0x1200], R109 ;  /* 0xffee006d4c0079a6 */ /* 0x0003e8000c10f390 */
[----:B0-----:R1:W-:Y:S02]  /*8dd0*/  REDG.E.ADD.F32.FTZ.RN.STRONG.GPU desc[UR16][R8.64+-0x1200], R88 ;  /* 0xffee0058080079a6 */ /* 0x0013e4000c10f390 */
.L_x_1544:
[----:B------:R-:W-:Y:S05]  /*8de0*/  BSYNC B0 ;  /* 0x0000000000007941 */ /* 0x000fea0003800000 */
.L_x_1543:
[----:B------:R-:W0:Y:S01]  /*8df0*/  LDS R89, [R89+0x7300] ;  /* 0x0073000059597984 */ /* 0x000e220000000800 */
[----:B------:R-:W-:Y:S04]  /*8e00*/  BSSY B0, `(.L_x_1545) ;  /* 0x0000004000007945 */ /* 0x000fe80003800000 */
[----:B------:R-:W-:Y:S05]  /*8e10*/  @!P4 BRA `(.L_x_1546) ;  /* 0x000000000008c947 */ /* 0x000fea0003800000 */
[----:B------:R1:W-:Y:S04]  /*8e20*/  REDG.E.ADD.F32.FTZ.RN.STRONG.GPU desc[UR16][R76.64+-0x1000], R97 ;  /* 0xfff000614c0079a6 */ /* 0x0003e8000c10f390 */
[----:B0-----:R1:W-:Y:S02]  /*8e30*/  REDG.E.ADD.F32.FTZ.RN.STRONG.GPU desc[UR16][R8.64+-0x1000], R89 ;  /* 0xfff00059080079a6 */ /* 0x0013e4000c10f390 */
.L_x_1546:
[----:B------:R-:W-:Y:S05]  /*8e40*/  BSYNC B0 ;  /* 0x0000000000007941 */ /* 0x000fea0003800000 */
.L_x_1545:
[----:B-1-3--:R1:W3:Y:S01]  /*8e50*/  LDS R3, [R90+0x7500] ;  /* 0x007500005a037984 */ /* 0x00a2e20000000800 */
[----:B------:R-:W-:Y:S04]  /*8e60*/  BSSY B0, `(.L_x_1547) ;  /* 0x0000004000007945 */ /* 0x000fe80003800000 */
[----:B------:R-:W-:Y:S05]  /*8e70*/  @!P5 BRA `(.L_x_1548) ;  /* 0x000000000008d947 */ /* 0x000fea0003800000 */
[----:B------:R0:W-:Y:S04]  /*8e80*/  REDG.E.ADD.F32.FTZ.RN.STRONG.GPU desc[UR16][R76.64+-0xe00], R98 ;  /* 0xfff200624c0079a6 */ /* 0x0001e8000c10f390 */
[----:B---3--:R3:W-:Y:S02]  /*8e90*/  REDG.E.ADD.F32.FTZ.RN.STRONG.GPU desc[UR16][R8.64+-0xe00], R3 ;  /* 0xfff20003080079a6 */ /* 0x0087e4000c10f390 */
.L_x_1548:
[----:B------:R-:W-:Y:S05]  /*8ea0*/  BSYNC B0 ;  /* 0x0000000000007941 */ /* 0x000fea0003800000 */
.L_x_1547:
        /* <DEDUP_REMOVED lines=11> */
.L_x_1550:
[----:B------:R-:W-:Y:S05]  /*8f60*/  BSYNC B0 ;  /* 0x0000000000007941 */ /* 0x000fea0003800000 */
.L_x_1549:
[----:B---3--:R3:W0:Y:S01]  /*8f70*/  LDS R3, [R92+0x7900] ;  /* 0x007900005c037984 */ /* 0x0086220000000800 */
[----:B------:R-:W-:Y:S04]  /*8f80*/  BSSY B0, `(.L_x_1551) ;  /* 0x0000004000007945 */ /* 0x000fe80003800000 */
[----:B------:R-:W-:Y:S05]  /*8f90*/  @!P1 BRA `(.L_x_1552) ;  /* 0x0000000000089947 */ /* 0x000fea0003800000 */
[----:B------:R1:W-:Y:S04]  /*8fa0*/  REDG.E.ADD.F32.FTZ.RN.STRONG.GPU desc[UR16][R76.64+-0xa00], R100 ;  /* 0xfff600644c0079a6 */ /* 0x0003e8000c10f390 */
[----:B0-----:R1:W-:Y:S02]  /*8fb0*/  REDG.E.ADD.F32.FTZ.RN.STRONG.GPU desc[UR16][R8.64+-0xa00], R3 ;  /* 0xfff60003080079a6 */ /* 0x0013e4000c10f390 */
.L_x_1552:
[----:B------:R-:W-:Y:S05]  /*8fc0*/  BSYNC B0 ;  /* 0x0000000000007941 */ /* 0x000fea0003800000 */
.L_x_1551:
[----:B------:R-:W0:Y:S01]  /*8fd0*/  LDS R93, [R93+0x7b00] ;  /* 0x007b00005d5d7984 */ /* 0x000e220000000800 */
[----:B------:R-:W-:Y:S04]  /*8fe0*/  BSSY B0, `(.L_x_1553) ;  /* 0x0000004000007945 */ /* 0x000fe80003800000 */
[----:B------:R-:W-:Y:S05]  /*8ff0*/  @!P2 BRA `(.L_x_1554) ;  /* 0x000000000008a947 */ /* 0x000fea0003800000 */
[----:B------:R1:W-:Y:S04]  /*9000*/  REDG.E.ADD.F32.FTZ.RN.STRONG.GPU desc[UR16][R76.64+-0x800], R101 ;  /* 0xfff800654c0079a6 */ /* 0x0003e8000c10f390 */
[----:B0-----:R1:W-:Y:S02]  /*9010*/  REDG.E.ADD.F32.FTZ.RN.STRONG.GPU desc[UR16][R8.64+-0x800], R93 ;  /* 0xfff8005d080079a6 */ /* 0x0013e4000c10f390 */
.L_x_1554:
[----:B------:R-:W-:Y:S05]  /*9020*/  BSYNC B0 ;  /* 0x0000000000007941 */ /* 0x000fea0003800000 */
.L_x_1553:
[----:B01----:R0:W1:Y:S01]  /*9030*/  LDS R3, [R94+0x7d00] ;  /* 0x007d00005e037984 */ /* 0x0030620000000800 */
[----:B------:R-:W-:Y:S04]  /*9040*/  BSSY B0, `(.L_x_1555) ;  /* 0x0000004000007945 */ /* 0x000fe80003800000 */
[----:B------:R-:W-:Y:S05]  /*9050*/  @!P3 BRA `(.L_x_1556) ;  /* 0x000000000008b947 */ /* 0x000fea0003800000 */
[----:B------:R0:W-:Y:S04]  /*9060*/  REDG.E.ADD.F32.FTZ.RN.STRONG.GPU desc[UR16][R76.64+-0x600], R102 ;  /* 0xfffa00664c0079a6 */ /* 0x0001e8000c10f390 */
[----:B-1----:R0:W-:Y:S02]  /*9070*/  REDG.E.ADD.F32.FTZ.RN.STRONG.GPU desc[UR16][R8.64+-0x600], R3 ;  /* 0xfffa0003080079a6 */ /* 0x0021e4000c10f390 */
.L_x_1556:
[----:B------:R-:W-:Y:S05]  /*9080*/  BSYNC B0 ;  /* 0x0000000000007941 */ /* 0x000fea0003800000 */
.L_x_1555:
[----:B------:R-:W0:Y:S01]  /*9090*/  LDS R95, [R95+0x7f00] ;  /* 0x007f00005f5f7984 */ /* 0x000e220000000800 */
[----:B------:R-:W-:Y:S04]  /*90a0*/  BSSY B0, `(.L_x_1557) ;  /* 0x0000004000007945 */ /* 0x000fe80003800000 */
[----:B------:R-:W-:Y:S05]  /*90b0*/  @!P4 BRA `(.L_x_1558) ;  /* 0x000000000008c947 */ /* 0x000fea0003800000 */
[----:B------:R1:W-:Y:S04]  /*90c0*/  REDG.E.ADD.F32.FTZ.RN.STRONG.GPU desc[UR16][R76.64+-0x400], R103 ;  /* 0xfffc00674c0079a6 */ /* 0x0003e8000c10f390 */
[----:B0-----:R0:W-:Y:S02]  /*90d0*/  REDG.E.ADD.F32.FTZ.RN.STRONG.GPU desc[UR16][R8.64+-0x400], R95 ;  /* 0xfffc005f080079a6 */ /* 0x0011e4000c10f390 */
.L_x_1558:
[----:B------:R-:W-:Y:S05]  /*90e0*/  BSYNC B0 ;  /* 0x0000000000007941 */ /* 0x000fea0003800000 */
.L_x_1557:
[----:B01----:R0:W1:Y:S01]  /*90f0*/  LDS R3, [R96+0x8100] ;  /* 0x0081000060037984 */ /* 0x0030620000000800 */
[----:B------:R-:W-:Y:S04]  /*9100*/  BSSY B0, `(.L_x_1559) ;  /* 0x0000004000007945 */ /* 0x000fe80003800000 */
[----:B------:R-:W-:Y:S05]  /*9110*/  @!P5 BRA `(.L_x_1560) ;  /* 0x000000000008d947 */ /* 0x000fea0003800000 */
[----:B------:R0:W-:Y:S04]  /*9120*/  REDG.E.ADD.F32.FTZ.RN.STRONG.GPU desc[UR16][R76.64+-0x200], R104 ;  /* 0xfffe00684c0079a6 */ /* 0x0001e8000c10f390 */
[----:B-1----:R0:W-:Y:S02]  /*9130*/  REDG.E.ADD.F32.FTZ.RN.STRONG.GPU desc[UR16][R8.64+-0x200], R3 ;  /* 0xfffe0003080079a6 */ /* 0x0021e4000c10f390 */
.L_x_1560:
[----:B------:R-:W-:Y:S05]  /*9140*/  BSYNC B0 ;  /* 0x0000000000007941 */ /* 0x000fea0003800000 */
.L_x_1559:
[----:B------:R-:W5:Y:S04]  /*9150*/  LDL.LU R85, [R1+0xa0] ;  /* 0x0000a00001557983 */ /* 0x000f680000300800 */
[----:B------:R-:W2:Y:S04]  /*9160*/  LDL.LU R84, [R1+0x10] ;  /* 0x0000100001547983 */ /* 0x000ea80000300800 */
[----:B------:R-:W3:Y:S04]  /*9170*/  LDL.LU R83, [R1+0xa4] ;  /* 0x0000a40001537983 */ /* 0x000ee80000300800 */
[----:B------:R-:W3:Y:S04]  /*9180*/  LDL.LU R82, [R1+0xc] ;  /* 0x00000c0001527983 */ /* 0x000ee80000300800 */
[----:B------:R-:W3:Y:S04]  /*9190*/  LDL R81, [R1+0xbc] ;  /* 0x0000bc0001517983 */ /* 0x000ee80000100800 */
[----:B------:R-:W3:Y:S04]  /*91a0*/  LDL.LU R80, [R1+0xa8] ;  /* 0x0000a80001507983 */ /* 0x000ee80000300800 */
[----:B------:R-:W3:Y:S04]  /*91b0*/  LDL.LU R79, [R1+0x8] ;  /* 0x00000800014f7983 */ /* 0x000ee80000300800 */
[----:B------:R-:W3:Y:S04]  /*91c0*/  LDL.LU R78, [R1+0xac] ;  /* 0x0000ac00014e7983 */ /* 0x000ee80000300800 */
[----:B0-----:R-:W3:Y:S04]  /*91d0*/  LDL.LU R77, [R1+0x4] ;  /* 0x00000400014d7983 */ /* 0x001ee80000300800 */
[----:B------:R-:W3:Y:S04]  /*91e0*/  LDL.LU R76, [R1+0xb0] ;  /* 0x0000b000014c7983 */ /* 0x000ee80000300800 */
[----:B------:R-:W3:Y:S04]  /*91f0*/  LDL.LU R75, [R1+0xb4] ;  /* 0x0000b400014b7983 */ /* 0x000ee80000300800 */
[----:B------:R-:W3:Y:S01]  /*9200*/  LDL.LU R74, [R1] ;  /* 0x00000000014a7983 */ /* 0x000ee20000300800 */
[----:B------:R-:W-:Y:S01]  /*9210*/  FMUL.FTZ R129, R129, R4 ;  /* 0x0000000481817220 */ /* 0x000fe20000410000 */
[----:B------:R-:W-:Y:S01]  /*9220*/  FMUL.FTZ R130, R156, R130 ;  /* 0x000000829c827220 */ /* 0x000fe20000410000 */
[----:B------:R-:W-:Y:S01]  /*9230*/  FFMA.FTZ R106, R36, R105, R106 ;  /* 0x00000069246a7223 */ /* 0x000fe2000001006a */
[----:B------:R-:W0:Y:S01]  /*9240*/  SHFL.DOWN P1, R2, R123, 0x1, 0x1f ;  /* 0x08201f007b027f89 */ /* 0x000e220000020000 */
[----:B------:R-:W-:Y:S01]  /*9250*/  FMUL.FTZ R119, R119, R6 ;  /* 0x0000000677777220 */ /* 0x000fe20000410000 */
[----:B------:R-:W-:Y:S01]  /*9260*/  FFMA.FTZ R129, R150, R10, R129 ;  /* 0x0000000a96817223 */ /* 0x000fe20000010081 */
[----:B------:R-:W-:Y:S01]  /*9270*/  FMUL.FTZ R107, R157, R107 ;  /* 0x0000006b9d6b7220 */ /* 0x000fe20000410000 */
[----:B------:R-:W4:Y:S01]  /*9280*/  S2R R86, SR_LANEID ;  /* 0x0000000000567919 */ /* 0x000f220000000000 */
[----:B------:R-:W-:Y:S01]  /*9290*/  FMUL.FTZ R120, R120, R12 ;  /* 0x0000000c78787220 */ /* 0x000fe20000410000 */
[----:B------:R-:W-:Y:S01]  /*92a0*/  FFMA.FTZ R119, R144, R130, R119 ;  /* 0x0000008290777223 */ /* 0x000fe20000010077 */
[----:B------:R-:W-:Y:S01]  /*92b0*/  FMUL.FTZ R108, R11, R108 ;  /* 0x0000006c0b6c7220 */ /* 0x000fe20000410000 */
[----:B------:R-:W-:Y:S01]  /*92c0*/  FMUL.FTZ R133, R158, R133 ;  /* 0x000000859e857220 */ /* 0x000fe20000410000 */
[----:B------:R-:W-:Y:S01]  /*92d0*/  FFMA.FTZ R120, R145, R107, R120 ;  /* 0x0000006b91787223 */ /* 0x000fe20000010078 */
[----:B------:R-:W-:Y:S01]  /*92e0*/  FMUL.FTZ R122, R122, R0 ;  /* 0x000000007a7a7220 */ /* 0x000fe20000410000 */
[----:B------:R-:W-:Y:S03]  /*92f0*/  BSSY B0, `(.L_x_1561) ;  /* 0x0000039000007945 */ /* 0x000fe60003800000 */
[----:B------:R-:W-:-:S04]  /*9300*/  FFMA.FTZ R122, R37, R133, R122 ;  /* 0x00000085257a7223 */ /* 0x000fc8000001007a */
[----:B------:R-:W-:Y:S01]  /*9310*/  FADD.FTZ R159, R122, R159 ;  /* 0x0000009f7a9f7221 */ /* 0x000fe20000010000 */
[----:B0-----:R-:W-:-:S05]  /*9320*/  @P1 FADD R2, R123, R2 ;  /* 0x000000027b021221 */ /* 0x001fca0000000000 */
[----:B-1----:R-:W0:Y:S01]  /*9330*/  SHFL.DOWN P1, R3, R2, 0x2, 0x1f ;  /* 0x08401f0002037f89 */ /* 0x002e220000020000 */
[----:B----4-:R-:W-:Y:S01]  /*9340*/  ISETP.NE.AND P2, PT, R86, RZ, PT ;  /* 0x000000ff5600720c */ /* 0x010fe20003f45270 */
[----:B0-----:R-:W-:Y:S01]  /*9350*/  @P1 FADD R3, R2, R3 ;  /* 0x0000000302031221 */ /* 0x001fe20000000000 */
[----:B------:R-:W-:-:S04]  /*9360*/  FMUL.FTZ R2, R121, R5 ;  /* 0x0000000579027220 */ /* 0x000fc80000410000 */
[----:B------:R-:W0:Y:S02]  /*9370*/  SHFL.DOWN P1, R8, R3, 0x4, 0x1f ;  /* 0x08801f0003087f89 */ /* 0x000e240000020000 */
[----:B0-----:R-:W-:Y:S01]  /*9380*/  @P1 FADD R8, R3, R8 ;  /* 0x0000000803081221 */ /* 0x001fe20000000000 */
[----:B------:R-:W-:-:S04]  /*9390*/  FFMA.FTZ R3, R153, R108, R2 ;  /* 0x0000006c99037223 */ /* 0x000fc80000010002 */
[----:B------:R-:W0:Y:S01]  /*93a0*/  SHFL.DOWN P1, R9, R8, 0x8, 0x1f ;  /* 0x09001f0008097f89 */ /* 0x000e220000020000 */
[----:B------:R-:W-:Y:S01]  /*93b0*/  FADD.FTZ R160, R3, R160 ;  /* 0x000000a003a07221 */ /* 0x000fe20000010000 */
[----:B0-----:R-:W-:-:S05]  /*93c0*/  @P1 FADD R9, R8, R9 ;  /* 0x0000000908091221 */ /* 0x001fca0000000000 */
[----:B------:R-:W0:Y:S02]  /*93d0*/  SHFL.DOWN P1, R7, R9, 0x10, 0x1f ;  /* 0x0a001f0009077f89 */ /* 0x000e240000020000 */
[----:B0-----:R-:W-:Y:S01]  /*93e0*/  @P1 FADD R7, R9, R7 ;  /* 0x0000000709071221 */ /* 0x001fe20000000000 */
[----:B-----5:R-:W-:Y:S01]  /*93f0*/  FFMA.FTZ R85, R105, R23, R85 ;  /* 0x0000001769557223 */ /* 0x020fe20000010055 */
[----:B--2---:R-:W-:-:S04]  /*9400*/  FADD.FTZ R84, R117, R84 ;  /* 0x0000005475547221 */ /* 0x004fc80000010000 */
[----:B------:R0:W-:Y:S01]  /*9410*/  STL [R1+0xa0], R85 ;  /* 0x0000a05501007387 */ /* 0x0001e20000100800 */
[----:B---3--:R-:W-:-:S03]  /*9420*/  FFMA.FTZ R83, R10, R24, R83 ;  /* 0x000000180a537223 */ /* 0x008fc60000010053 */
[----:B------:R0:W-:Y:S01]  /*9430*/  STL [R1+0x10], R84 ;  /* 0x0000105401007387 */ /* 0x0001e20000100800 */
[----:B------:R-:W-:-:S03]  /*9440*/  FADD.FTZ R82, R106, R82 ;  /* 0x000000526a527221 */ /* 0x000fc60000010000 */
[----:B------:R0:W-:Y:S04]  /*9450*/  STL [R1+0xa4], R83 ;  /* 0x0000a45301007387 */ /* 0x0001e80000100800 */
[----:B------:R0:W-:Y:S01]  /*9460*/  STL [R1+0xc], R82 ;  /* 0x00000c5201007387 */ /* 0x0001e20000100800 */
[----:B------:R-:W-:-:S03]  /*9470*/  FFMA.FTZ R80, R130, R25, R80 ;  /* 0x0000001982507223 */ /* 0x000fc60000010050 */
[----:B------:R0:W-:Y:S01]  /*9480*/  @!P2 STS [R81+0x8404], R7 ;  /* 0x008404075100a388 */ /* 0x0001e20000000800 */
[----:B------:R-:W-:-:S03]  /*9490*/  FADD.FTZ R79, R129, R79 ;  /* 0x0000004f814f7221 */ /* 0x000fc60000010000 */
[----:B------:R0:W-:Y:S01]  /*94a0*/  STL [R1+0xa8], R80 ;  /* 0x0000a85001007387 */ /* 0x0001e20000100800 */
[----:B------:R-:W-:-:S03]  /*94b0*/  FFMA.FTZ R78, R107, R26, R78 ;  /* 0x0000001a6b4e7223 */ /* 0x000fc6000001004e */
[----:B------:R0:W-:Y:S01]  /*94c0*/  STL [R1+0x8], R79 ;  /* 0x0000084f01007387 */ /* 0x0001e20000100800 */
[----:B------:R-:W-:-:S03]  /*94d0*/  FADD.FTZ R77, R119, R77 ;  /* 0x0000004d774d7221 */ /* 0x000fc60000010000 */
[----:B------:R0:W-:Y:S01]  /*94e0*/  STL [R1+0xac], R78 ;  /* 0x0000ac4e01007387 */ /* 0x0001e20000100800 */
[----:B------:R-:W-:-:S03]  /*94f0*/  FFMA.FTZ R76, R108, R27, R76 ;  /* 0x0000001b6c4c7223 */ /* 0x000fc6000001004c */
[----:B------:R0:W-:Y:S01]  /*9500*/  STL [R1+0x4], R77 ;  /* 0x0000044d01007387 */ /* 0x0001e20000100800 */
[----:B------:R-:W-:-:S03]  /*9510*/  FFMA.FTZ R75, R133, R28, R75 ;  /* 0x0000001c854b7223 */ /* 0x000fc6000001004b */
[----:B------:R0:W-:Y:S01]  /*9520*/  STL [R1+0xb0], R76 ;  /* 0x0000b04c01007387 */ /* 0x0001e20000100800 */
[----:B------:R-:W-:-:S03]  /*9530*/  FADD.FTZ R74, R120, R74 ;  /* 0x0000004a784a7221 */ /* 0x000fc60000010000 */
[----:B------:R0:W-:Y:S04]  /*9540*/  STL [R1+0xb4], R75 ;  /* 0x0000b44b01007387 */ /* 0x0001e80000100800 */
[----:B------:R0:W-:Y:S01]  /*9550*/  STL [R1], R74 ;  /* 0x0000004a01007387 */ /* 0x0001e20000100800 */
[----:B------:R-:W-:Y:S06]  /*9560*/  BAR.SYNC.DEFER_BLOCKING 0x0 ;  /* 0x0000000000007b1d */ /* 0x000fec0000010000 */
[----:B------:R-:W-:Y:S05]  /*9570*/  @P0 BRA `(.L_x_1562) ;  /* 0x0000000000400947 */ /* 0x000fea0003800000 */
[----:B------:R-:W1:Y:S01]  /*9580*/  S2UR UR35, SR_CgaCtaId ;  /* 0x00000000002379c3 */ /* 0x000e620000008800 */
[----:B------:R-:W-:Y:S01]  /*9590*/  UMOV UR34, 0x400 ;  /* 0x0000040000227882 */ /* 0x000fe20000000000 */
[----:B------:R-:W-:Y:S01]  /*95a0*/  UISETP.NE.AND UP0, UPT, UR52, UR56, UPT ;  /* 0x000000383400728c */ /* 0x000fe2000bf05270 */
[----:B------:R-:W-:-:S05]  /*95b0*/  IMAD.U32 R5, RZ, RZ, UR7 ;  /* 0x00000007ff057e24 */ /* 0x000fca000f8e00ff */
        /* <DEDUP_REMOVED lines=12> */
.L_x_1562:
[----:B------:R-:W-:Y:S05]  /*9680*/  BSYNC B0 ;  /* 0x0000000000007941 */ /* 0x000fea0003800000 */
.L_x_1561:
[----:B------:R-:W-:Y:S02]  /*9690*/  UIADD3 UR7, UR7, 0x1, URZ ;  /* 0x0000000107077890 */ /* 0x000fe4000fffe03f */
[----:B------:R-:W-:Y:S02]  /*96a0*/  UIADD3 UR8, UP1, UR8, 0x1, URZ ;  /* 0x0000000108087890 */ /* 0x000fe4000ff3e03f */
[----:B------:R-:W-:Y:S02]  /*96b0*/  UISETP.GE.AND UP0, UPT, UR7, UR57, UPT ;  /* 0x000000390700728c */ /* 0x000fe4000bf06270 */
[----:B------:R-:W-:-:S04]  /*96c0*/  UIADD3.X UR9, URZ, UR9, URZ, UP1, !UPT ;  /* 0x000000093f097290 */ /* 0x000fc80008ffe43f */
[----:B------:R-:W-:-:S13]  /*96d0*/  PLOP3.LUT P0, PT, PT, PT, UP0, 0x80, 0x0 ;  /* 0x000000000000781c */ /* 0x000fda0003f0f008 */
[----:B------:R-:W-:Y:S05]  /*96e0*/  @!P0 BRA `(.L_x_1563) ;  /* 0xffffffb000d48947 */ /* 0x000fea000383ffff */
.L_x_1519:
[----:B0-----:R-:W5:Y:S01]  /*96f0*/  LDL.LU R75, [R1+0xb0] ;  /* 0x0000b000014b7983 */ /* 0x001f620000300800 */
[----:B------:R-:W-:Y:S02]  /*9700*/  LOP3.LUT R71, R71, 0x1f, R73, 0xf8, !PT ;  /* 0x0000001f47477812 */ /* 0x000fe400078ef849 */
[----:B------:R-:W-:Y:S01]  /*9710*/  ISETP.GE.AND P1, PT, R70, UR60, PT ;  /* 0x0000003c46007c0c */ /* 0x000fe2000bf26270 */
[----:B------:R-:W2:Y:S01]  /*9720*/  LDL.LU R76, [R1+0xac] ;  /* 0x0000ac00014c7983 */ /* 0x000ea20000300800 */
[----:B------:R-:W-:Y:S02]  /*9730*/  ISETP.GE.AND P0, PT, R69, UR60, PT ;  /* 0x0000003c45007c0c */ /* 0x000fe4000bf06270 */
[----:B------:R-:W-:Y:S01]  /*9740*/  ISETP.GE.AND P4, PT, R68, UR60, PT ;  /* 0x0000003c44007c0c */ /* 0x000fe2000bf86270 */
[----:B------:R-:W3:Y:S01]  /*9750*/  LDL.LU R77, [R1+0xa8] ;  /* 0x0000a800014d7983 */ /* 0x000ee20000300800 */
[----:B------:R-:W-:Y:S02]  /*9760*/  ISETP.GE.AND P6, PT, R67, UR60, PT ;  /* 0x0000003c43007c0c */ /* 0x000fe4000bfc6270 */
[----:B------:R-:W-:Y:S01]  /*9770*/  ISETP.GE.AND P5, PT, R66, UR60, PT ;  /* 0x0000003c42007c0c */ /* 0x000fe2000bfa6270 */
[----:B------:R-:W4:Y:S01]  /*9780*/  LDL.LU R78, [R1+0xa4] ;  /* 0x0000a400014e7983 */ /* 0x000f220000300800 */
[----:B------:R-:W-:-:S02]  /*9790*/  ISETP.GE.AND P3, PT, R65, UR60, PT ;  /* 0x0000003c41007c0c */ /* 0x000fc4000bf66270 */
[----:B------:R-:W-:Y:S01]  /*97a0*/  CS2R R14, SRZ ;  /* 0x00000000000e7805 */ /* 0x000fe2000001ff00 */
[----:B------:R-:W-:Y:S01]  /*97b0*/  HFMA2.MMA R19, -RZ, RZ, 0, 0 ;  /* 0x00000000ff137435 */ /* 0x000fe200000001ff */
[----:B------:R-:W5:Y:S01]  /*97c0*/  LDL.LU R12, [R1+0xa0] ;  /* 0x0000a000010c7983 */ /* 0x000f620000300800 */
[----:B------:R-:W-:Y:S01]  /*97d0*/  MOV R17, RZ ;  /* 0x000000ff00117202 */ /* 0x000fe20000000f00 */
[----:B------:R-:W-:Y:S01]  /*97e0*/  BAR.SYNC.DEFER_BLOCKING 0x0 ;  /* 0x0000000000007b1d */ /* 0x000fe20000010000 */
[C---:B------:R-:W-:Y:S01]  /*97f0*/  VIADD R20, R39.reuse, 0x6 ;  /* 0x0000000627147836 */ /* 0x040fe20000000000 */
[C---:B------:R-:W-:Y:S02]  /*9800*/  IADD3 R24, R39.reuse, 0x8, RZ ;  /* 0x0000000827187810 */ /* 0x040fe40007ffe0ff */
[C---:B------:R-:W-:Y:S02]  /*9810*/  IADD3 R26, R39.reuse, 0x9, RZ ;  /* 0x00000009271a7810 */ /* 0x040fe40007ffe0ff */
[----:B------:R-:W-:-:S02]  /*9820*/  IADD3 R28, R39, 0xa, RZ ;  /* 0x0000000a271c7810 */ /* 0x000fc40007ffe0ff */
[----:B------:R-:W0:Y:S01]  /*9830*/  S2UR UR8, SR_CgaCtaId ;  /* 0x00000000000879c3 */ /* 0x000e220000008800 */
[----:B------:R-:W2:Y:S01]  /*9840*/  LDL.LU R11, [R1+0x9c] ;  /* 0x00009c00010b7983 */ /* 0x000ea20000300800 */
[C---:B------:R-:W-:Y:S02]  /*9850*/  IADD3 R18, R39.reuse, 0x5, RZ ;  /* 0x0000000527127810 */ /* 0x040fe40007ffe0ff */
[C---:B------:R-:W-:Y:S01]  /*9860*/  IADD3 R22, R39.reuse, 0x7, RZ ;  /* 0x0000000727167810 */ /* 0x040fe20007ffe0ff */
[----:B------:R-:W3:Y:S01]  /*9870*/  LDL.LU R10, [R1+0x98] ;  /* 0x00009800010a7983 */ /* 0x000ee20000300800 */
[C---:B------:R-:W-:Y:S01]  /*9880*/  IADD3 R30, R39.reuse, 0xb, RZ ;  /* 0x0000000b271e7810 */ /* 0x040fe20007ffe0ff */
[C---:B------:R-:W-:Y:S01]  /*9890*/  VIADD R34, R39.reuse, 0xd ;  /* 0x0000000d27227836 */ /* 0x040fe20000000000 */
[C---:B------:R-:W-:Y:S01]  /*98a0*/  IADD3 R32, R39.reuse, 0xc, RZ ;  /* 0x0000000c27207810 */ /* 0x040fe20007ffe0ff */
[----:B------:R-:W4:Y:S01]  /*98b0*/  LDL.LU R9, [R1+0x94] ;  /* 0x0000940001097983 */ /* 0x000f220000300800 */
[----:B------:R-:W-:Y:S01]  /*98c0*/  IADD3 R36, R39, 0xf, RZ ;  /* 0x0000000f27247810 */ /* 0x000fe20007ffe0ff */
[----:B------:R-:W-:Y:S01]  /*98d0*/  UMOV UR7, 0x400 ;  /* 0x0000040000077882 */ /* 0x000fe20000000000 */
[----:B------:R-:W-:Y:S01]  /*98e0*/  ULDC.64 UR20, c[0x0][0x3a8] ;  /* 0x0000ea0000147ab9 */ /* 0x000fe20000000a00 */
[----:B------:R-:W2:Y:S04]  /*98f0*/  LDL.LU R8, [R1+0x90] ;  /* 0x0000900001087983 */ /* 0x000ea80000300800 */
[----:B------:R-:W3:Y:S04]  /*9900*/  LDL R3, [R1+0x10] ;  /* 0x0000100001037983 */ /* 0x000ee80000100800 */
[----:B------:R-:W4:Y:S04]  /*9910*/  LDL R2, [R1+0x14] ;  /* 0x0000140001027983 */ /* 0x000f280000100800 */
[----:B------:R-:W2:Y:S04]  /*9920*/  LDL R5, [R1+0x8] ;  /* 0x0000080001057983 */ /* 0x000ea80000100800 */
[----:B-1----:R-:W2:Y:S04]  /*9930*/  LDL R4, [R1+0xc] ;  /* 0x00000c0001047983 */ /* 0x002ea80000100800 */
[----:B------:R-:W2:Y:S04]  /*9940*/  LDL R7, [R1] ;  /* 0x0000000001077983 */ /* 0x000ea80000100800 */
[----:B------:R-:W2:Y:S04]  /*9950*/  LDL R6, [R1+0x4] ;  /* 0x0000040001067983 */ /* 0x000ea80000100800 */
[----:B------:R-:W2:Y:S04]  /*9960*/  LDL R0, [R1+0x18] ;  /* 0x0000180001007983 */ /* 0x000ea80000100800 */
[----:B------:R-:W2:Y:S04]  /*9970*/  LDL.LU R74, [R1+0xb4] ;  /* 0x0000b400014a7983 */ /* 0x000ea80000300800 */
[----:B------:R1:W2:Y:S01]  /*9980*/  LDL.LU R16, [R1+0xc0] ;  /* 0x0000c00001107983 */ /* 0x0002a20000300800 */
[----:B------:R-:W-:-:S02]  /*9990*/  ISETP.GE.AND P2, PT, R71, UR60, PT ;  /* 0x0000003c47007c0c */ /* 0x000fc4000bf46270 */
[----:B-----5:R-:W-:Y:S02]  /*99a0*/  MOV R79, R12 ;  /* 0x0000000c004f7202 */ /* 0x020fe40000000f00 */
[----:B---3--:R-:W-:Y:S02]  /*99b0*/  MOV R86, R3 ;  /* 0x0000000300567202 */ /* 0x008fe40000000f00 */
[----:B------:R-:W-:Y:S02]  /*99c0*/  MOV R3, UR45 ;  /* 0x0000002d00037c02 */ /* 0x000fe40008000f00 */
[----:B----4-:R-:W-:Y:S01]  /*99d0*/  MOV R84, R2 ;  /* 0x0000000200547202 */ /* 0x010fe20000000f00 */
[----:B------:R-:W-:Y:S01]  /*99e0*/  IMAD.U32 R2, RZ, RZ, UR44 ;  /* 0x0000002cff027e24 */ /* 0x000fe2000f8e00ff */
[----:B--2---:R-:W-:-:S03]  /*99f0*/  MOV R90, R5 ;  /* 0x00000005005a7202 */ /* 0x004fc60000000f00 */
[----:B------:R-:W-:Y:S01]  /*9a00*/  IMAD.WIDE R2, R71, 0x4, R2 ;  /* 0x0000000447027825 */ /* 0x000fe200078e0202 */
[----:B------:R-:W-:Y:S02]  /*9a10*/  MOV R88, R4 ;  /* 0x0000000400587202 */ /* 0x000fe40000000f00 */
[----:B------:R-:W-:Y:S02]  /*9a20*/  CS2R R4, SRZ ;  /* 0x0000000000047805 */ /* 0x000fe4000001ff00 */
[----:B------:R-:W-:Y:S01]  /*9a30*/  MOV R83, R9 ;  /* 0x0000000900537202 */ /* 0x000fe20000000f00 */
[----:B------:R-:W-:-:S03]  /*9a40*/  IMAD.MOV.U32 R87, RZ, RZ, R7 ;  /* 0x000000ffff577224 */ /* 0x000fc600078e0007 */
[----:B------:R-:W2:Y:S01]  /*9a50*/  @!P1 LDG.E R5, desc[UR16][R2.64+0x80] ;  /* 0x0000801002059981 */ /* 0x000ea2000c1e1900 */
[----:B------:R-:W-:Y:S02]  /*9a60*/  ISETP.GE.AND P1, PT, R63, UR60, PT ;  /* 0x0000003c3f007c0c */ /* 0x000fe4000bf26270 */
[----:B------:R-:W-:Y:S02]  /*9a70*/  MOV R89, R6 ;  /* 0x0000000600597202 */ /* 0x000fe40000000f00 */
[----:B------:R-:W-:Y:S01]  /*9a80*/  MOV R82, R0 ;  /* 0x0000000000527202 */ /* 0x000fe20000000f00 */
[----:B------:R-:W-:Y:S01]  /*9a90*/  HFMA2.MMA R0, -RZ, RZ, 0, 0 ;  /* 0x00000000ff007435 */ /* 0x000fe200000001ff */
[----:B------:R-:W-:Y:S02]  /*9aa0*/  CS2R R6, SRZ ;  /* 0x0000000000067805 */ /* 0x000fe4000001ff00 */
[----:B------:R-:W-:Y:S01]  /*9ab0*/  MOV R85, R8 ;  /* 0x0000000800557202 */ /* 0x000fe20000000f00 */
[----:B------:R-:W3:Y:S01]  /*9ac0*/  @!P2 LDG.E R16, desc[UR16][R2.64] ;  /* 0x000000100210a981 */ /* 0x000ee2000c1e1900 */
[----:B------:R-:W-:-:S02]  /*9ad0*/  ISETP.GE.AND P2, PT, R64, UR60, PT ;  /* 0x0000003c40007c0c */ /* 0x000fc4000bf46270 */
[----:B------:R-:W-:Y:S02]  /*9ae0*/  CS2R R8, SRZ ;  /* 0x0000000000087805 */ /* 0x000fe4000001ff00 */
[----:B------:R-:W-:Y:S01]  /*9af0*/  MOV R80, R11 ;  /* 0x0000000b00507202 */ /* 0x000fe20000000f00 */
[----:B------:R-:W4:Y:S01]  /*9b00*/  @!P0 LDG.E R0, desc[UR16][R2.64+0x100] ;  /* 0x0001001002008981 */ /* 0x000f22000c1e1900 */
[----:B------:R-:W-:Y:S02]  /*9b10*/  MOV R81, R10 ;  /* 0x0000000a00517202 */ /* 0x000fe40000000f00 */
[----:B------:R-:W-:Y:S02]  /*9b20*/  CS2R R10, SRZ ;  /* 0x00000000000a7805 */ /* 0x000fe4000001ff00 */
        /* <DEDUP_REMOVED lines=12> */
[----:B------:R-:W5:Y:S01]  /*9bf0*/  @!P1 LDG.E R8, desc[UR16][R2.64+0x400] ;  /* 0x0004001002089981 */ /* 0x000f62000c1e1900 */
[----:B------:R-:W-:-:S04]  /*9c00*/  ISETP.GE.AND P1, PT, R56, UR60, PT ;  /* 0x0000003c38007c0c */ /* 0x000fc8000bf26270 */
[----:B------:R-:W5:Y:S04]  /*9c10*/  @!P0 LDG.E R13, desc[UR16][R2.64+0x480] ;  /* 0x00048010020d8981 */ /* 0x000f68000c1e1900 */
[----:B------:R-:W5:Y:S04]  /*9c20*/  @!P4 LDG.E R10, desc[UR16][R2.64+0x500] ;  /* 0x00050010020ac981 */ /* 0x000f68000c1e1900 */
[----:B------:R-:W5:Y:S04]  /*9c30*/  @!P6 LDG.E R15, desc[UR16][R2.64+0x580] ;  /* 0x00058010020fe981 */ /* 0x000f68000c1e1900 */
[----:B------:R-:W5:Y:S04]  /*9c40*/  @!P5 LDG.E R12, desc[UR16][R2.64+0x600] ;  /* 0x00060010020cd981 */ /* 0x000f68000c1e1900 */
[----:B------:R-:W5:Y:S04]  /*9c50*/  @!P3 LDG.E R17, desc[UR16][R2.64+0x680] ;  /* 0x000680100211b981 */ /* 0x000f68000c1e1900 */
[----:B------:R-:W5:Y:S04]  /*9c60*/  @!P2 LDG.E R14, desc[UR16][R2.64+0x700] ;  /* 0x00070010020ea981 */ /* 0x000f68000c1e1900 */
[----:B------:R-:W5:Y:S01]  /*9c70*/  @!P1 LDG.E R19, desc[UR16][R2.64+0x780] ;  /* 0x0007801002139981 */ /* 0x000f62000c1e1900 */
[----:B------:R-:W-:Y:S01]  /*9c80*/  MOV R94, R87 ;  /* 0x00000057005e7202 */ /* 0x000fe20000000f00 */
[----:B------:R-:W-:Y:S01]  /*9c90*/  IMAD.MOV.U32 R87, RZ, RZ, R83 ;  /* 0x000000ffff577224 */ /* 0x000fe200078e0053 */
[----:B------:R-:W-:Y:S01]  /*9ca0*/  MOV R92, R89 ;  /* 0x00000059005c7202 */ /* 0x000fe20000000f00 */
[----:B------:R-:W5:Y:S01]  /*9cb0*/  LDL.LU R83, [R1+0x8c] ;  /* 0x00008c0001537983 */ /* 0x000f620000300800 */
[----:B------:R-:W-:-:S02]  /*9cc0*/  MOV R89, R81 ;  /* 0x0000005100597202 */ /* 0x000fc40000000f00 */
[----:B------:R-:W-:Y:S01]  /*9cd0*/  MOV R93, R79 ;  /* 0x0000004f005d7202 */ /* 0x000fe20000000f00 */
[----:B------:R-:W5:Y:S01]  /*9ce0*/  LDL.LU R81, [R1+0x88] ;  /* 0x0000880001517983 */ /* 0x000f620000300800 */
[----:B------:R-:W-:Y:S01]  /*9cf0*/  MOV R96, R77 ;  /* 0x0000004d00607202 */ /* 0x000fe20000000f00 */
[----:B------:R-:W-:Y:S01]  /*9d00*/  IMAD.MOV.U32 R98, RZ, RZ, R75 ;  /* 0x000000ffff627224 */ /* 0x000fe200078e004b */
[----:B------:R-:W-:Y:S01]  /*9d10*/  MOV R97, R76 ;  /* 0x0000004c00617202 */ /* 0x000fe20000000f00 */
[----:B------:R-:W5:Y:S01]  /*9d20*/  LDL.LU R79, [R1+0x84] ;  /* 0x00008400014f7983 */ /* 0x000f620000300800 */
[----:B------:R-:W-:-:S03]  /*9d30*/  MOV R91, R80 ;  /* 0x00000050005b7202 */ /* 0x000fc60000000f00 */
[----:B------:R-:W5:Y:S04]  /*9d40*/  LDL.LU R77, [R1+0x80] ;  /* 0x00008000014d7983 */ /* 0x000f680000300800 */
[----:B------:R-:W5:Y:S04]  /*9d50*/  LDL.LU R76, [R1+0x7c] ;  /* 0x00007c00014c7983 */ /* 0x000f680000300800 */
[----:B------:R-:W5:Y:S04]  /*9d60*/  LDL.LU R75, [R1+0x78] ;  /* 0x00007800014b7983 */ /* 0x000f680000300800 */
[----:B------:R-:W5:Y:S01]  /*9d70*/  LDL R80, [R1+0x1c] ;  /* 0x00001c0001507983 */ /* 0x000f620000100800 */
[----:B------:R-:W-:-:S03]  /*9d80*/  MOV R95, R78 ;  /* 0x0000004e005f7202 */ /* 0x000fc60000000f00 */
[----:B------:R-:W5:Y:S01]  /*9d90*/  LDL R78, [R1+0x20] ;  /* 0x00002000014e7983 */ /* 0x000f620000100800 */
[----:B------:R-:W-:Y:S02]  /*9da0*/  MOV R99, R74 ;  /* 0x0000004a00637202 */ /* 0x000fe40000000f00 */
[-C--:B------:R-:W-:Y:S02]  /*9db0*/  LEA.HI.SX32 R21, R24, R39.reuse, 0x1b ;  /* 0x0000002718157211 */ /* 0x080fe400078fdaff */
[-C--:B------:R-:W-:Y:S02]  /*9dc0*/  LEA.HI.SX32 R23, R26, R39.reuse, 0x1b ;  /* 0x000000271a177211 */ /* 0x080fe400078fdaff */
[-C--:B------:R-:W-:Y:S02]  /*9dd0*/  LEA.HI.SX32 R25, R28, R39.reuse, 0x1b ;  /* 0x000000271c197211 */ /* 0x080fe400078fdaff */
[-C--:B------:R-:W-:Y:S02]  /*9de0*/  LEA.HI.SX32 R27, R30, R39.reuse, 0x1b ;  /* 0x000000271e1b7211 */ /* 0x080fe400078fdaff */
[----:B------:R-:W-:-:S02]  /*9df0*/  LEA.HI.SX32 R29, R32, R39, 0x1b ;  /* 0x00000027201d7211 */ /* 0x000fc400078fdaff */
[----:B------:R-:W-:Y:S01]  /*9e00*/  LEA.HI.SX32 R31, R34, R39, 0x1b ;  /* 0x00000027221f7211 */ /* 0x000fe200078fdaff */
[----:B---3--:R-:W-:Y:S04]  /*9e10*/  STS [R55], R16 ;  /* 0x0000001037007388 */ /* 0x008fe80000000800 */
[----:B--2---:R-:W-:Y:S04]  /*9e20*/  STS [R54+0x80], R5 ;  /* 0x0000800536007388 */ /* 0x004fe80000000800 */
        /* <DEDUP_REMOVED lines=22> */
[----:B------:R-:W-:Y:S01]  /*9f90*/  LDS R2, [R38+0x18] ;  /* 0x0000180026027984 */ /* 0x000fe20000000800 */
[----:B---3--:R-:W-:Y:S01]  /*9fa0*/  FADD.FTZ R9, R3, UR5 ;  /* 0x0000000503097e21 */ /* 0x008fe20008010000 */
[----:B------:R-:W-:Y:S02]  /*9fb0*/  FSETP.GTU.FTZ.AND P6, PT, R8, 20, PT ;  /* 0x41a000000800780b */ /* 0x000fe40003fdc000 */
[----:B------:R-:W-:Y:S01]  /*9fc0*/  LDS R3, [R38+0x1c] ;  /* 0x00001c0026037984 */ /* 0x000fe20000000800 */
[----:B----4-:R-:W-:Y:S01]  /*9fd0*/  FADD.FTZ R7, R0, UR5 ;  /* 0x0000000500077e21 */ /* 0x010fe20008010000 */
[----:B------:R-:W-:Y:S02]  /*9fe0*/  FSETP.GTU.FTZ.AND P5, PT, R9, 20, PT ;  /* 0x41a000000900780b */ /* 0x000fe40003fbc000 */
[----:B------:R-:W2:Y:S02]  /*9ff0*/  LDS R0, [R38+0x14] ;  /* 0x0000140026007984 */ /* 0x000ea40000000800 */
[----:B------:R-:W-:-:S05]  /*a000*/  FSETP.GTU.FTZ.AND P1, PT, R7, 20, PT ;  /* 0x41a000000700780b */ /* 0x000fca0003f3c000 */
[----:B------:R-:W-:-:S04]  /*a010*/  @!P6 FMUL.FTZ R8, R8, -1.4426950216293334961 ;  /* 0xbfb8aa3b0808e820 */ /* 0x000fc80000410000 */
[----:B------:R-:W-:Y:S01]  /*a020*/  @!P5 FMUL.FTZ R9, R9, -1.4426950216293334961 ;  /* 0xbfb8aa3b0909d820 */ /* 0x000fe20000410000 */
[----:B-----5:R-:W-:Y:S01]  /*a030*/  FADD.FTZ R10, R4, UR5 ;  /* 0x00000005040a7e21 */ /* 0x020fe20008010000 */
[----:B------:R-:W3:Y:S01]  /*a040*/  @!P6 MUFU.EX2 R8, R8 ;  /* 0x000000080008e308 */ /* 0x000ee20000000800 */
[----:B------:R-:W4:Y:S01]  /*a050*/  LDS R4, [R38+0x20] ;  /* 0x0000200026047984 */ /* 0x000f220000000800 */
[----:B------:R-:W-:-:S06]  /*a060*/  @!P1 FMUL.FTZ R7, R7, -1.4426950216293334961 ;  /* 0xbfb8aa3b07079820 */ /* 0x000fcc0000410000 */
[----:B------:R-:W5:Y:S08]  /*a070*/  @!P5 MUFU.EX2 R9, R9 ;  /* 0x000000090009d308 */ /* 0x000f700000000800 */
[----:B------:R-:W0:Y:S01]  /*a080*/  @!P1 MUFU.EX2 R7, R7 ;  /* 0x0000000700079308 */ /* 0x000e220000000800 */
[----:B---3--:R-:W-:Y:S01]  /*a090*/  @!P6 FADD.FTZ R8, R8, 1 ;  /* 0x3f8000000808e421 */ /* 0x008fe20000010000 */
[----:B-----5:R-:W-:-:S06]  /*a0a0*/  @!P5 FADD.FTZ R9, R9, 1 ;  /* 0x3f8000000909d421 */ /* 0x020fcc0000010000 */
[----:B------:R-:W3:Y:S01]  /*a0b0*/  @!P6 MUFU.RCP R8, R8 ;  /* 0x000000080008e308 */ /* 0x000ee20000001000 */
[----:B0-----:R-:W-:-:S07]  /*a0c0*/  @!P1 FADD.FTZ R7, R7, 1 ;  /* 0x3f80000007079421 */ /* 0x001fce0000010000 */
[----:B------:R-:W0:Y:S08]  /*a0d0*/  @!P5 MUFU.RCP R9, R9 ;  /* 0x000000090009d308 */ /* 0x000e300000001000 */
[----:B------:R-:W5:Y:S01]  /*a0e0*/  @!P1 MUFU.RCP R7, R7 ;  /* 0x0000000700079308 */ /* 0x000f620000001000 */
[----:B---3--:R-:W-:Y:S01]  /*a0f0*/  @!P6 FMUL.FTZ R94, R94, R8 ;  /* 0x000000085e5ee220 */ /* 0x008fe20000410000 */
[----:B--2---:R-:W-:Y:S01]  /*a100*/  FADD.FTZ R0, R0, UR5 ;  /* 0x0000000500007e21 */ /* 0x004fe20008010000 */
[----:B------:R-:W-:Y:S01]  /*a110*/  FADD.FTZ R2, R2, UR5 ;  /* 0x0000000502027e21 */ /* 0x000fe20008010000 */
[----:B------:R-:W-:Y:S01]  /*a120*/  FADD.FTZ R3, R3, UR5 ;  /* 0x0000000503037e21 */ /* 0x000fe20008010000 */
[----:B----4-:R-:W-:Y:S01]  /*a130*/  FADD.FTZ R4, R4, UR5 ;  /* 0x0000000504047e21 */ /* 0x010fe20008010000 */
[----:B------:R-:W-:Y:S01]  /*a140*/  FADD.FTZ R5, R5, UR5 ;  /* 0x0000000505057e21 */ /* 0x000fe20008010000 */
[----:B------:R-:W-:Y:S01]  /*a150*/  FADD.FTZ R6, R6, UR5 ;  /* 0x0000000506067e21 */ /* 0x000fe20008010000 */
[----:B0-----:R-:W-:Y:S01]  /*a160*/  @!P5 FMUL.FTZ R92, R92, R9 ;  /* 0x000000095c5cd220 */ /* 0x001fe20000410000 */
[----:B------:R-:W-:Y:S01]  /*a170*/  @!P6 STL [R1], R94 ;  /* 0x0000005e0100e387 */ /* 0x000fe20000100800 */
[----:B------:R-:W-:-:S02]  /*a180*/  FSETP.GTU.FTZ.AND P4, PT, R0, 20, PT ;  /* 0x41a000000000780b */ /* 0x000fc40003f9c000 */
[----:B------:R-:W-:Y:S01]  /*a190*/  FSETP.GTU.FTZ.AND P3, PT, R2, 20, PT ;  /* 0x41a000000200780b */ /* 0x000fe20003f7c000 */
[----:B------:R-:W-:Y:S01]  /*a1a0*/  @!P5 STL [R1+0x4], R92 ;  /* 0x0000045c0100d387 */ /* 0x000fe20000100800 */
[----:B------:R-:W-:Y:S01]  /*a1b0*/  FSETP.GTU.FTZ.AND P2, PT, R3, 20, PT ;  /* 0x41a000000300780b */ /* 0x000fe20003f5c000 */
[----:B-----5:R-:W-:Y:S01]  /*a1c0*/  @!P1 FMUL.FTZ R160, R160, R7 ;  /* 0x00000007a0a09220 */ /* 0x020fe20000410000 */
[----:B------:R-:W-:Y:S02]  /*a1d0*/  FSETP.GTU.FTZ.AND P1, PT, R4, 20, PT ;  /* 0x41a000000400780b */ /* 0x000fe40003f3c000 */
[----:B------:R-:W-:Y:S02]  /*a1e0*/  FSETP.GTU.FTZ.AND P6, PT, R5, 20, PT ;  /* 0x41a000000500780b */ /* 0x000fe40003fdc000 */
[----:B------:R-:W-:Y:S02]  /*a1f0*/  FSETP.GTU.FTZ.AND P5, PT, R6, 20, PT ;  /* 0x41a000000600780b */ /* 0x000fe40003fbc000 */
[----:B------:R-:W-:Y:S01]  /*a200*/  FSETP.GTU.FTZ.AND P0, PT, R10, 20, PT ;  /* 0x41a000000a00780b */ /* 0x000fe20003f1c000 */
[----:B------:R-:W-:-:S02]  /*a210*/  @!P4 FMUL.FTZ R0, R0, -1.4426950216293334961 ;  /* 0xbfb8aa3b0000c820 */ /* 0x000fc40000410000 */
[----:B------:R-:W-:Y:S02]  /*a220*/  @!P3 FMUL.FTZ R2, R2, -1.4426950216293334961 ;  /* 0xbfb8aa3b0202b820 */ /* 0x000fe40000410000 */
[----:B------:R-:W-:Y:S02]  /*a230*/  @!P2 FMUL.FTZ R3, R3, -1.4426950216293334961 ;  /* 0xbfb8aa3b0303a820 */ /* 0x000fe40000410000 */
[----:B------:R-:W-:Y:S02]  /*a240*/  @!P1 FMUL.FTZ R4, R4, -1.4426950216293334961 ;  /* 0xbfb8aa3b04049820 */ /* 0x000fe40000410000 */
[----:B------:R-:W-:Y:S02]  /*a250*/  @!P6 FMUL.FTZ R5, R5, -1.4426950216293334961 ;  /* 0xbfb8aa3b0505e820 */ /* 0x000fe40000410000 */
[----:B------:R-:W-:Y:S02]  /*a260*/  @!P5 FMUL.FTZ R6, R6, -1.4426950216293334961 ;  /* 0xbfb8aa3b0606d820 */ /* 0x000fe40000410000 */
[----:B------:R-:W-:Y:S01]  /*a270*/  @!P0 FMUL.FTZ R10, R10, -1.4426950216293334961 ;  /* 0xbfb8aa3b0a0a8820 */ /* 0x000fe20000410000 */
[----:B------:R-:W0:Y:S08]  /*a280*/  @!P4 MUFU.EX2 R0, R0 ;  /* 0x000000000000c308 */ /* 0x000e300000000800 */
[----:B------:R-:W2:Y:S08]  /*a290*/  @!P3 MUFU.EX2 R2, R2 ;  /* 0x000000020002b308 */ /* 0x000eb00000000800 */
[----:B------:R-:W3:Y:S08]  /*a2a0*/  @!P2 MUFU.EX2 R3, R3 ;  /* 0x000000030003a308 */ /* 0x000ef00000000800 */
[----:B------:R-:W4:Y:S08]  /*a2b0*/  @!P1 MUFU.EX2 R4, R4 ;  /* 0x0000000400049308 */ /* 0x000f300000000800 */
[----:B------:R-:W5:Y:S08]  /*a2c0*/  @!P6 MUFU.EX2 R5, R5 ;  /* 0x000000050005e308 */ /* 0x000f700000000800 */
[----:B------:R-:W1:Y:S08]  /*a2d0*/  @!P5 MUFU.EX2 R6, R6 ;  /* 0x000000060006d308 */ /* 0x000e700000000800 */
[----:B------:R-:W1:Y:S01]  /*a2e0*/  @!P0 MUFU.EX2 R10, R10 ;  /* 0x0000000a000a8308 */ /* 0x000e620000000800 */
[----:B------:R-:W-:Y:S01]  /*a2f0*/  IADD3 R12, R39, 0x2, RZ ;  /* 0x00000002270c7810 */ /* 0x000fe20007ffe0ff */
[----:B0-----:R-:W-:Y:S01]  /*a300*/  @!P4 FADD.FTZ R0, R0, 1 ;  /* 0x3f8000000000c421 */ /* 0x001fe20000010000 */
[----:B--2---:R-:W-:Y:S01]  /*a310*/  @!P3 FADD.FTZ R2, R2, 1 ;  /* 0x3f8000000202b421 */ /* 0x004fe20000010000 */
[----:B---3--:R-:W-:Y:S01]  /*a320*/  @!P2 FADD.FTZ R3, R3, 1 ;  /* 0x3f8000000303a421 */ /* 0x008fe20000010000 */
[-C--:B------:R-:W-:Y:S01]  /*a330*/  LEA.HI.SX32 R7, R12, R39.reuse, 0x1b ;  /* 0x000000270c077211 */ /* 0x080fe200078fdaff */
[----:B----4-:R-:W-:Y:S01]  /*a340*/  @!P1 FADD.FTZ R4, R4, 1 ;  /* 0x3f80000004049421 */ /* 0x010fe20000010000 */
[----:B-----5:R-:W-:Y:S01]  /*a350*/  @!P6 FADD.FTZ R5, R5, 1 ;  /* 0x3f8000000505e421 */ /* 0x020fe20000010000 */
[----:B-1----:R-:W-:Y:S01]  /*a360*/  @!P5 FADD.FTZ R6, R6, 1 ;  /* 0x3f8000000606d421 */ /* 0x002fe20000010000 */
[----:B------:R0:W1:Y:S01]  /*a370*/  @!P4 MUFU.RCP R37, R0 ;  /* 0x000000000025c308 */ /* 0x0000620000001000 */
[----:B------:R-:W-:Y:S01]  /*a380*/  LEA.HI.SX32 R17, R20, R39, 0x1b ;  /* 0x0000002714117211 */ /* 0x000fe200078fdaff */
[----:B------:R-:W-:-:S06]  /*a390*/  @!P0 FADD.FTZ R10, R10, 1 ;  /* 0x3f8000000a0a8421 */ /* 0x000fcc0000010000 */
[----:B------:R2:W3:Y:S01]  /*a3a0*/  @!P3 MUFU.RCP R74, R2 ;  /* 0x00000002004ab308 */ /* 0x0004e20000001000 */
[----:B0-----:R-:W-:Y:S02]  /*a3b0*/  LEA R0, R7, R72, 0x2 ;  /* 0x0000004807007211 */ /* 0x001fe400078e10ff */
[----:B------:R-:W-:Y:S05]  /*a3c0*/  LDS R7, [R38] ;  /* 0x0000000026077984 */ /* 0x000fea0000000800 */
[----:B------:R0:W-:Y:S01]  /*a3d0*/  @!P2 MUFU.RCP R20, R3 ;  /* 0x000000030014a308 */ /* 0x0001e20000001000 */
[----:B--2---:R-:W-:Y:S07]  /*a3e0*/  LDS R2, [R38+0x2c] ;  /* 0x00002c0026027984 */ /* 0x004fee0000000800 */
[----:B------:R2:W-:Y:S01]  /*a3f0*/  @!P1 MUFU.RCP R24, R4 ;  /* 0x0000000400189308 */ /* 0x0005e20000001000 */
[----:B0-----:R-:W-:Y:S07]  /*a400*/  LDS R3, [R38+0x30] ;  /* 0x0000300026037984 */ /* 0x001fee0000000800 */
[----:B------:R0:W-:Y:S01]  /*a410*/  @!P6 MUFU.RCP R26, R5 ;  /* 0x00000005001ae308 */ /* 0x0001e20000001000 */
[----:B--2---:R-:W2:Y:S07]  /*a420*/  LDS R4, [R38+0x34] ;  /* 0x0000340026047984 */ /* 0x004eae0000000800 */
[----:B------:R4:W-:Y:S01]  /*a430*/  @!P5 MUFU.RCP R28, R6 ;  /* 0x00000006001cd308 */ /* 0x0009e20000001000 */
[----:B0-----:R-:W0:Y:S04]  /*a440*/  LDS R5, [R38+0x38] ;  /* 0x0000380026057984 */ /* 0x001e280000000800 */
[----:B----4-:R-:W4:Y:S03]  /*a450*/  LDS R6, [R38+0x3c] ;  /* 0x00003c0026067984 */ /* 0x010f260000000800 */
[----:B------:R5:W2:Y:S01]  /*a460*/  @!P0 MUFU.RCP R35, R10 ;  /* 0x0000000a00238308 */ /* 0x000aa20000001000 */
[----:B------:R-:W-:Y:S01]  /*a470*/  BAR.SYNC.DEFER_BLOCKING 0x0 ;  /* 0x0000000000007b1d */ /* 0x000fe20000010000 */
[----:B------:R-:W-:-:S02]  /*a480*/  IADD3 R8, R39, 0x1, RZ ;  /* 0x0000000127087810 */ /* 0x000fc40007ffe0ff */
[C---:B------:R-:W-:Y:S02]  /*a490*/  IADD3 R14, R39.reuse, 0x3, RZ ;  /* 0x00000003270e7810 */ /* 0x040fe40007ffe0ff */
[C---:B------:R-:W-:Y:S02]  /*a4a0*/  IADD3 R16, R39.reuse, 0x4, RZ ;  /* 0x0000000427107810 */ /* 0x040fe40007ffe0ff */
[----:B------:R-:W-:Y:S01]  /*a4b0*/  LEA.HI.SX32 R9, R8, R39, 0x1b ;  /* 0x0000002708097211 */ /* 0x000fe200078fdaff */
[----:B-1----:R-:W-:Y:S01]  /*a4c0*/  @!P4 FMUL.FTZ R88, R88, R37 ;  /* 0x000000255858c220 */ /* 0x002fe20000410000 */
[----:B-----5:R-:W-:Y:S02]  /*a4d0*/  IADD3 R10, R39, 0xe, RZ ;  /* 0x0000000e270a7810 */ /* 0x020fe40007ffe0ff */
[-C--:B------:R-:W-:Y:S01]  /*a4e0*/  LEA.HI.SX32 R11, R14, R39.reuse, 0x1b ;  /* 0x000000270e0b7211 */ /* 0x080fe200078fdaff */
[----:B---3--:R-:W-:Y:S01]  /*a4f0*/  @!P3 FMUL.FTZ R86, R86, R74 ;  /* 0x0000004a5656b220 */ /* 0x008fe20000410000 */
[----:B------:R-:W-:Y:S01]  /*a500*/  LEA.HI.SX32 R13, R16, R39, 0x1b ;  /* 0x00000027100d7211 */ /* 0x000fe200078fdaff */
[----:B--2---:R-:W-:Y:S01]  /*a510*/  @!P0 FMUL.FTZ R90, R90, R35 ;  /* 0x000000235a5a8220 */ /* 0x004fe20000410000 */
[-C--:B------:R-:W-:Y:S01]  /*a520*/  LEA.HI.SX32 R15, R18, R39.reuse, 0x1b ;  /* 0x00000027120f7211 */ /* 0x080fe200078fdaff */
[----:B------:R-:W-:Y:S01]  /*a530*/  @!P2 FMUL.FTZ R84, R84, R20 ;  /* 0x000000145454a220 */ /* 0x000fe20000410000 */
[----:B------:R-:W-:Y:S01]  /*a540*/  LEA R9, R9, R72, 0x2 ;  /* 0x0000004809097211 */ /* 0x000fe200078e10ff */
[----:B------:R-:W-:Y:S01]  /*a550*/  @!P1 FMUL.FTZ R82, R82, R24 ;  /* 0x0000001852529220 */ /* 0x000fe20000410000 */
[-C--:B------:R-:W-:Y:S01]  /*a560*/  LEA.HI.SX32 R19, R22, R39.reuse, 0x1b ;  /* 0x0000002716137211 */ /* 0x080fe200078fdaff */
[----:B------:R-:W-:Y:S01]  /*a570*/  @!P0 STL [R1+0x8], R90 ;  /* 0x0000085a01008387 */ /* 0x000fe20000100800 */
[----:B------:R-:W-:Y:S01]  /*a580*/  LEA.HI.SX32 R33, R10, R39, 0x1b ;  /* 0x000000270a217211 */ /* 0x000fe200078fdaff */
[----:B------:R-:W-:Y:S01]  /*a590*/  @!P6 FMUL.FTZ R80, R80, R26 ;  /* 0x0000001a5050e220 */ /* 0x000fe20000410000 */
[-C--:B------:R-:W-:Y:S01]  /*a5a0*/  LEA R8, R11, R72.reuse, 0x2 ;  /* 0x000000480b087211 */ /* 0x080fe200078e10ff */
[----:B------:R-:W-:Y:S01]  /*a5b0*/  IMAD R11, R15, 0x4, R72 ;  /* 0x000000040f0b7824 */ /* 0x000fe200078e0248 */
[-C--:B------:R-:W-:Y:S01]  /*a5c0*/  LEA R10, R13, R72.reuse, 0x2 ;  /* 0x000000480d0a7211 */ /* 0x080fe200078e10ff */
[----:B------:R-:W-:Y:S01]  /*a5d0*/  @!P4 STL [R1+0xc], R88 ;  /* 0x00000c580100c387 */ /* 0x000fe20000100800 */
[----:B------:R-:W-:-:S03]  /*a5e0*/  LEA R12, R17, R72, 0x2 ;  /* 0x00000048110c7211 */ /* 0x000fc600078e10ff */
[----:B------:R-:W-:Y:S01]  /*a5f0*/  STS [R38], R99 ;  /* 0x0000006326007388 */ /* 0x000fe20000000800 */
[----:B------:R-:W-:-:S03]  /*a600*/  LEA R13, R19, R72, 0x2 ;  /* 0x00000048130d7211 */ /* 0x000fc600078e10ff */
[----:B------:R-:W-:Y:S01]  /*a610*/  @!P3 STL [R1+0x10], R86 ;  /* 0x000010560100b387 */ /* 0x000fe20000100800 */
[----:B------:R-:W-:-:S03]  /*a620*/  LEA R14, R21, R72, 0x2 ;  /* 0x00000048150e7211 */ /* 0x000fc600078e10ff */
[----:B------:R-:W-:Y:S01]  /*a630*/  STS [R9+0x4], R98 ;  /* 0x0000046209007388 */ /* 0x000fe20000000800 */
[----:B------:R-:W-:-:S03]  /*a640*/  LEA R15, R23, R72, 0x2 ;  /* 0x00000048170f7211 */ /* 0x000fc600078e10ff */
[----:B------:R-:W-:Y:S01]  /*a650*/  @!P2 STL [R1+0x14], R84 ;  /* 0x000014540100a387 */ /* 0x000fe20000100800 */
[----:B------:R-:W-:-:S03]  /*a660*/  LEA R16, R25, R72, 0x2 ;  /* 0x0000004819107211 */ /* 0x000fc600078e10ff */
[----:B------:R-:W-:Y:S01]  /*a670*/  STS [R0+0x8], R97 ;  /* 0x0000086100007388 */ /* 0x000fe20000000800 */
[----:B------:R-:W-:-:S03]  /*a680*/  LEA.HI.SX32 R39, R36, R39, 0x1b ;  /* 0x0000002724277211 */ /* 0x000fc600078fdaff */
[----:B------:R-:W-:Y:S01]  /*a690*/  @!P1 STL [R1+0x18], R82 ;  /* 0x0000185201009387 */ /* 0x000fe20000100800 */
[----:B------:R-:W-:-:S03]  /*a6a0*/  LEA R17, R27, R72, 0x2 ;  /* 0x000000481b117211 */ /* 0x000fc600078e10ff */
[----:B------:R-:W-:Y:S01]  /*a6b0*/  STS [R8+0xc], R96 ;  /* 0x00000c6008007388 */ /* 0x000fe20000000800 */
[----:B------:R-:W-:-:S03]  /*a6c0*/  IMAD R18, R29, 0x4, R72 ;  /* 0x000000041d127824 */ /* 0x000fc600078e0248 */
[----:B------:R-:W-:Y:S01]  /*a6d0*/  @!P6 STL [R1+0x1c], R80 ;  /* 0x00001c500100e387 */ /* 0x000fe20000100800 */
[----:B------:R-:W-:-:S03]  /*a6e0*/  ISETP.NE.AND P6, PT, R73, RZ, PT ;  /* 0x000000ff4900720c */ /* 0x000fc60003fc5270 */
[----:B------:R-:W-:Y:S01]  /*a6f0*/  STS [R10+0x10], R95 ;  /* 0x0000105f0a007388 */ /* 0x000fe20000000800 */
[----:B------:R-:W-:-:S03]  /*a700*/  LEA R19, R31, R72, 0x2 ;  /* 0x000000481f137211 */ /* 0x000fc600078e10ff */
[----:B------:R1:W-:Y:S01]  /*a710*/  STS [R11+0x14], R93 ;  /* 0x0000145d0b007388 */ /* 0x0003e20000000800 */
[----:B------:R-:W-:-:S03]  /*a720*/  LEA R21, R33, R72, 0x2 ;  /* 0x0000004821157211 */ /* 0x000fc600078e10ff */
[----:B------:R-:W-:Y:S01]  /*a730*/  STS [R12+0x18], R91 ;  /* 0x0000185b0c007388 */ /* 0x000fe20000000800 */
[----:B------:R-:W-:-:S03]  /*a740*/  ULEA UR7, UR8, UR7, 0x18 ;  /* 0x0000000708077291 */ /* 0x000fc6000f8ec03f */
[----:B------:R-:W-:Y:S01]  /*a750*/  STS [R13+0x1c], R89 ;  /* 0x00001c590d007388 */ /* 0x000fe20000000800 */
[----:B------:R-:W-:Y:S02]  /*a760*/  LEA R22, R39, R72, 0x2 ;  /* 0x0000004827167211 */ /* 0x000fe400078e10ff */
[----:B------:R-:W-:Y:S01]  /*a770*/  MOV R30, UR60 ;  /* 0x0000003c001e7c02 */ /* 0x000fe20008000f00 */
[----:B------:R-:W-:Y:S01]  /*a780*/  STS [R14+0x20], R87 ;  /* 0x000020570e007388 */ /* 0x000fe20000000800 */
[----:B------:R-:W-:Y:S01]  /*a790*/  FADD.FTZ R24, R4, UR5 ;  /* 0x0000000504187e21 */ /* 0x000fe20008010000 */
[----:B0-----:R-:W-:Y:S01]  /*a7a0*/  FADD.FTZ R25, R5, UR5 ;  /* 0x0000000505197e21 */ /* 0x001fe20008010000 */
[----:B------:R-:W-:Y:S01]  /*a7b0*/  FADD.FTZ R2, R2, UR5 ;  /* 0x0000000502027e21 */ /* 0x000fe20008010000 */
[----:B------:R-:W-:Y:S01]  /*a7c0*/  STS [R15+0x24], R85 ;  /* 0x000024550f007388 */ /* 0x000fe20000000800 */
[----:B------:R-:W-:Y:S01]  /*a7d0*/  FADD.FTZ R3, R3, UR5 ;  /* 0x0000000503037e21 */ /* 0x000fe20008010000 */
[----:B------:R-:W-:Y:S01]  /*a7e0*/  FADD.FTZ R23, R7, UR5 ;  /* 0x0000000507177e21 */ /* 0x000fe20008010000 */
[----:B------:R-:W-:Y:S01]  /*a7f0*/  @!P5 FMUL.FTZ R78, R78, R28 ;  /* 0x0000001c4e4ed220 */ /* 0x000fe20000410000 */
[----:B------:R-:W-:Y:S01]  /*a800*/  STS [R16+0x28], R83 ;  /* 0x0000285310007388 */ /* 0x000fe20000000800 */
[----:B-1----:R-:W-:Y:S01]  /*a810*/  MOV R93, UR53 ;  /* 0x00000035005d7c02 */ /* 0x002fe20008000f00 */
[----:B------:R-:W-:-:S02]  /*a820*/  ULDC.64 UR8, c[0x0][0x388] ;  /* 0x0000e20000087ab9 */ /* 0x000fc40000000a00 */
        /* <DEDUP_REMOVED lines=24> */
[----:B------:R-:W-:Y:S01]  /*a9b0*/  BAR.SYNC.DEFER_BLOCKING 0x0 ;  /* 0x0000000000007b1d */ /* 0x000fe20000010000 */
[----:B------:R-:W-:-:S02]  /*a9c0*/  FSETP.GTU.FTZ.AND P2, PT, R24, 20, PT ;  /* 0x41a000001800780b */ /* 0x000fc40003f5c000 */
[----:B------:R-:W-:Y:S02]  /*a9d0*/  FSETP.GTU.FTZ.AND P3, PT, R25, 20, PT ;  /* 0x41a000001900780b */ /* 0x000fe40003f7c000 */
[----:B------:R-:W-:Y:S02]  /*a9e0*/  FSETP.GTU.FTZ.AND P0, PT, R2, 20, PT ;  /* 0x41a000000200780b */ /* 0x000fe40003f1c000 */
[----:B------:R-:W-:Y:S01]  /*a9f0*/  FSETP.GTU.FTZ.AND P1, PT, R3, 20, PT ;  /* 0x41a000000300780b */ /* 0x000fe20003f3c000 */
[----:B------:R-:W0:Y:S06]  /*aa00*/  LDS R26, [R72+0x2100] ;  /* 0x00210000481a7984 */ /* 0x000e2c0000000800 */
[----:B------:R-:W-:-:S02]  /*aa10*/  @!P2 FMUL.FTZ R7, R24, -1.4426950216293334961 ;  /* 0xbfb8aa3b1807a820 */ /* 0x000fc40000410000 */
[----:B------:R-:W-:Y:S02]  /*aa20*/  @!P3 FMUL.FTZ R24, R25, -1.4426950216293334961 ;  /* 0xbfb8aa3b1918b820 */ /* 0x000fe40000410000 */
[----:B------:R-:W-:Y:S02]  /*aa30*/  @!P0 FMUL.FTZ R4, R2, -1.4426950216293334961 ;  /* 0xbfb8aa3b02048820 */ /* 0x000fe40000410000 */
[----:B------:R-:W-:Y:S01]  /*aa40*/  @!P1 FMUL.FTZ R3, R3, -1.4426950216293334961 ;  /* 0xbfb8aa3b03039820 */ /* 0x000fe20000410000 */
[----:B----4-:R-:W-:Y:S01]  /*aa50*/  FADD.FTZ R28, R6, UR5 ;  /* 0x00000005061c7e21 */ /* 0x010fe20008010000 */
[----:B------:R1:W-:Y:S01]  /*aa60*/  @!P5 STL [R1+0x20], R78 ;  /* 0x0000204e0100d387 */ /* 0x0003e20000100800 */
[----:B------:R-:W-:Y:S01]  /*aa70*/  SHF.R.S32.HI R20, RZ, 0x1f, R71 ;  /* 0x0000001fff147819 */ /* 0x000fe20000011447 */
[----:B------:R-:W2:Y:S01]  /*aa80*/  @!P3 MUFU.EX2 R24, R24 ;  /* 0x000000180018b308 */ /* 0x000ea20000000800 */
[----:B------:R-:W-:Y:S02]  /*aa90*/  IADD3 R2, P5, R71, UR53, RZ ;  /* 0x0000003547027c10 */ /* 0x000fe4000ffbe0ff */
[----:B------:R-:W-:-:S05]  /*aaa0*/  FSETP.GTU.FTZ.AND P4, PT, R28, 20, PT ;  /* 0x41a000001c00780b */ /* 0x000fca0003f9c000 */
[----:B------:R-:W3:Y:S08]  /*aab0*/  @!P0 MUFU.EX2 R5, R4 ;  /* 0x0000000400058308 */ /* 0x000ef00000000800 */
[----:B------:R4:W5:Y:S08]  /*aac0*/  @!P1 MUFU.EX2 R6, R3 ;  /* 0x0000000300069308 */ /* 0x0009700000000800 */
[----:B------:R-:W1:Y:S01]  /*aad0*/  @!P2 MUFU.EX2 R7, R7 ;  /* 0x000000070007a308 */ /* 0x000e620000000800 */
[----:B----4-:R-:W-:-:S02]  /*aae0*/  LEA.HI.X.SX32 R3, R93, R20, 0x1, P5 ;  /* 0x000000145d037211 */ /* 0x010fc400028f0eff */
[----:B------:R-:W-:Y:S01]  /*aaf0*/  FSETP.GTU.FTZ.AND P5, PT, R23, 20, PT ;  /* 0x41a000001700780b */ /* 0x000fe20003fbc000 */
[----:B------:R-:W-:Y:S01]  /*ab00*/  @!P4 FMUL.FTZ R25, R28, -1.4426950216293334961 ;  /* 0xbfb8aa3b1c19c820 */ /* 0x000fe20000410000 */
[----:B--2---:R-:W-:Y:S01]  /*ab10*/  @!P3 FADD.FTZ R24, R24, 1 ;  /* 0x3f8000001818b421 */ /* 0x004fe20000010000 */
[----:B---3--:R-:W-:Y:S01]  /*ab20*/  @!P0 FADD.FTZ R5, R5, 1 ;  /* 0x3f80000005058421 */ /* 0x008fe20000010000 */
[----:B0-----:R-:W-:Y:S01]  /*ab30*/  ISETP.GE.AND P6, PT, R71, R26, PT ;  /* 0x0000001a4700720c */ /* 0x001fe20003fc6270 */
[----:B-----5:R-:W-:Y:S02]  /*ab40*/  @!P1 FADD.FTZ R6, R6, 1 ;  /* 0x3f80000006069421 */ /* 0x020fe40000010000 */
[----:B------:R-:W0:Y:S01]  /*ab50*/  @!P4 MUFU.EX2 R25, R25 ;  /* 0x000000190019c308 */ /* 0x000e220000000800 */
[----:B------:R-:W-:-:S05]  /*ab60*/  UIMAD UR22, UR38, UR8, URZ ;  /* 0x00000008261672a4 */ /* 0x000fca000f8e023f */
[----:B------:R-:W-:Y:S01]  /*ab70*/  @!P5 FMUL.FTZ R4, R23, -1.4426950216293334961 ;  /* 0xbfb8aa3b1704d820 */ /* 0x000fe20000410000 */
[----:B-1----:R-:W-:Y:S01]  /*ab80*/  @!P2 FADD.FTZ R7, R7, 1 ;  /* 0x3f8000000707a421 */ /* 0x002fe20000010000 */
[----:B------:R1:W2:Y:S01]  /*ab90*/  @!P0 MUFU.RCP R28, R5 ;  /* 0x00000005001c8308 */ /* 0x0002a20000001000 */
[----:B------:R-:W-:Y:S02]  /*aba0*/  UIMAD.WIDE.U32 UR18, UR37, UR8, URZ ;  /* 0x00000008251272a5 */ /* 0x000fe4000f8e003f */
[----:B------:R-:W-:-:S05]  /*abb0*/  UIMAD UR24, UR38, UR20, URZ ;  /* 0x00000014261872a4 */ /* 0x000fca000f8e023f */
[----:B------:R1:W3:Y:S01]  /*abc0*/  @!P5 MUFU.EX2 R23, R4 ;  /* 0x000000040017d308 */ /* 0x0002e20000000800 */
[----:B------:R-:W-:-:S07]  /*abd0*/  UIMAD UR9, UR37, UR9, UR22 ;  /* 0x00000009250972a4 */ /* 0x000fce000f8e0216 */
[----:B------:R1:W4:Y:S08]  /*abe0*/  @!P1 MUFU.RCP R30, R6 ;  /* 0x00000006001e9308 */ /* 0x0003300000001000 */
[----:B------:R1:W0:Y:S08]  /*abf0*/  @!P2 MUFU.RCP R32, R7 ;  /* 0x000000070020a308 */ /* 0x0002300000001000 */
[----:B------:R-:W0:Y:S01]  /*ac00*/  @!P3 MUFU.RCP R24, R24 ;  /* 0x000000180018b308 */ /* 0x000e220000001000 */
[----:B------:R-:W-:Y:S01]  /*ac10*/  USHF.R.S32.HI UR7, URZ, 0x1f, UR36 ;  /* 0x0000001f3f077899 */ /* 0x000fe20008011424 */
[----:B------:R-:W-:Y:S01]  /*ac20*/  BSSY B0, `(.L_x_1564) ;  /* 0x0000011000007945 */ /* 0x000fe20003800000 */
[----:B------:R-:W-:-:S02]  /*ac30*/  UIMAD UR24, UR37, UR21, UR24 ;  /* 0x00000015251872a4 */ /* 0x000fc4000f8e0218 */
[----:B------:R-:W-:Y:S01]  /*ac40*/  UIADD3 UR25, UR19, UR9, URZ ;  /* 0x0000000913197290 */ /* 0x000fe2000fffe03f */
[----:B-1234-:R-:W-:Y:S11]  /*ac50*/  @P6 BRA `(.L_x_1565) ;  /* 0x0000000000346947 */ /* 0x01eff60003800000 */
        /* <DEDUP_REMOVED lines=13> */
.L_x_1565:
[----:B------:R-:W-:Y:S05]  /*ad30*/  BSYNC B0 ;  /* 0x0000000000007941 */ /* 0x000fea0003800000 */
.L_x_1564:
[----:B------:R-:W2:Y:S01]  /*ad40*/  LDL.LU R93, [R1+0xc4] ;  /* 0x0000c400015d7983 */ /* 0x000ea20000300800 */
[----:B------:R-:W-:-:S03]  /*ad50*/  ULDC.64 UR8, c[0x0][0x390] ;  /* 0x0000e40000087ab9 */ /* 0x000fc60000000a00 */
[----:B------:R-:W3:Y:S04]  /*ad60*/  LDL.LU R76, [R1+0x24] ;  /* 0x00002400014c7983 */ /* 0x000ee80000300800 */
[----:B------:R-:W4:Y:S04]  /*ad70*/  LDL.LU R74, [R1+0x28] ;  /* 0x00002800014a7983 */ /* 0x000f280000300800 */
[----:B------:R-:W5:Y:S04]  /*ad80*/  LDL.LU R36, [R1+0x2c] ;  /* 0x00002c0001247983 */ /* 0x000f680000300800 */
[----:B------:R-:W2:Y:S04]  /*ad90*/  LDL.LU R34, [R1+0x30] ;  /* 0x0000300001227983 */ /* 0x000ea80000300800 */
[----:B-1----:R-:W2:Y:S01]  /*ada0*/  LDL.LU R27, [R1+0x34] ;  /* 0x00003400011b7983 */ /* 0x002ea20000300800 */
[----:B------:R-:W-:Y:S01]  /*adb0*/  UMOV UR19, UR25 ;  /* 0x0000001900137c82 */ /* 0x000fe20008000000 */
[----:B------:R-:W-:Y:S01]  /*adc0*/  UIMAD UR22, UR7, UR8, URZ ;  /* 0x00000008071672a4 */ /* 0x000fe2000f8e023f */
[----:B0-----:R-:W-:Y:S01]  /*add0*/  @!P4 FADD.FTZ R25, R25, 1 ;  /* 0x3f8000001919c421 */ /* 0x001fe20000010000 */
[----:B------:R-:W-:Y:S01]  /*ade0*/  UIMAD UR21, UR6, -0x800, UR39 ;  /* 0xfffff800061578a4 */ /* 0x000fe2000f8e0227 */
[----:B------:R-:W-:Y:S01]  /*adf0*/  @!P5 FADD.FTZ R23, R23, 1 ;  /* 0x3f8000001717d421 */ /* 0x000fe20000010000 */
[----:B------:R-:W-:Y:S01]  /*ae00*/  UIMAD.WIDE.U32 UR18, UR36, UR8, UR18 ;  /* 0x00000008241272a5 */ /* 0x000fe2000f8e0012 */
[----:B------:R-:W-:Y:S01]  /*ae10*/  ISETP.NE.AND P6, PT, R73, RZ, PT ;  /* 0x000000ff4900720c */ /* 0x000fe20003fc5270 */
[----:B------:R-:W-:Y:S01]  /*ae20*/  UIMAD UR23, UR36, UR9, UR22 ;  /* 0x00000009241772a4 */ /* 0x000fe2000f8e0216 */
[----:B------:R-:W-:Y:S01]  /*ae30*/  @!P4 MUFU.RCP R25, R25 ;  /* 0x000000190019c308 */ /* 0x000fe20000001000 */
[----:B------:R-:W-:Y:S01]  /*ae40*/  USHF.R.S32.HI UR22, URZ, 0x1f, UR21 ;  /* 0x0000001f3f167899 */ /* 0x000fe20008011415 */
[----:B------:R-:W-:Y:S01]  /*ae50*/  BSSY B0, `(.L_x_1566) ;  /* 0x000007e000007945 */ /* 0x000fe20003800000 */
[----:B------:R-:W-:Y:S01]  /*ae60*/  UIADD3 UR25, UP0, UR21, UR18, URZ ;  /* 0x0000001215197290 */ /* 0x000fe2000ff1e03f */
[----:B------:R-:W-:-:S03]  /*ae70*/  ULDC.64 UR8, c[0x0][0x3e0] ;  /* 0x0000f80000087ab9 */ /* 0x000fc60000000a00 */
[----:B------:R-:W-:Y:S01]  /*ae80*/  UIADD3.X UR18, UR22, UR23, UR19, UP0, !UPT ;  /* 0x0000001716127290 */ /* 0x000fe200087fe413 */
[----:B------:R-:W0:Y:S01]  /*ae90*/  @!P5 MUFU.RCP R6, R23 ;  /* 0x000000170006d308 */ /* 0x000e220000001000 */
[----:B------:R-:W-:Y:S01]  /*aea0*/  MOV R7, UR25 ;  /* 0x0000001900077c02 */ /* 0x000fe20008000f00 */
[----:B0-----:R-:W-:Y:S01]  /*aeb0*/  @!P5 FMUL.FTZ R159, R159, R6 ;  /* 0x000000069f9fd220 */ /* 0x001fe20000410000 */
[----:B------:R-:W-:Y:S01]  /*aec0*/  ISETP.GE.AND P5, PT, R65, R26, PT ;  /* 0x0000001a4100720c */ /* 0x000fe20003fa6270 */
[----:B---3--:R-:W-:Y:S01]  /*aed0*/  @!P0 FMUL.FTZ R76, R76, R28 ;  /* 0x0000001c4c4c8220 */ /* 0x008fe20000410000 */
[----:B------:R-:W-:Y:S01]  /*aee0*/  MOV R28, UR18 ;  /* 0x00000012001c7c02 */ /* 0x000fe20008000f00 */
[----:B----4-:R-:W-:-:S03]  /*aef0*/  @!P1 FMUL.FTZ R74, R74, R30 ;  /* 0x0000001e4a4a9220 */ /* 0x010fc60000410000 */
[----:B------:R-:W-:Y:S01]  /*af00*/  @!P0 STL [R1+0x24], R76 ;  /* 0x0000244c01008387 */ /* 0x000fe20000100800 */
[C---:B------:R-:W-:Y:S01]  /*af10*/  LEA R4, P0, R71.reuse, UR8, 0x2 ;  /* 0x0000000847047c11 */ /* 0x040fe2000f8010ff */
[----:B-----5:R-:W-:Y:S02]  /*af20*/  @!P2 FMUL.FTZ R36, R36, R32 ;  /* 0x000000202424a220 */ /* 0x020fe40000410000 */
[----:B------:R-:W-:Y:S01]  /*af30*/  @!P1 STL [R1+0x28], R74 ;  /* 0x0000284a01009387 */ /* 0x000fe20000100800 */
[----:B------:R-:W-:Y:S01]  /*af40*/  LEA.HI.X R5, R71, UR9, R20, 0x2, P0 ;  /* 0x0000000947057c11 */ /* 0x000fe200080f1414 */
[----:B------:R-:W-:Y:S01]  /*af50*/  UIMAD.WIDE.U32 UR8, UR37, UR20, URZ ;  /* 0x00000014250872a5 */ /* 0x000fe2000f8e003f */
[----:B------:R-:W-:Y:S01]  /*af60*/  LEA R4, P1, R7, R4, 0x2 ;  /* 0x0000000407047211 */ /* 0x000fe200078210ff */
[----:B------:R-:W-:Y:S01]  /*af70*/  @!P2 STL [R1+0x2c], R36 ;  /* 0x00002c240100a387 */ /* 0x000fe20000100800 */
[----:B------:R-:W-:Y:S01]  /*af80*/  ISETP.GE.AND P2, PT, R69, R26, PT ;  /* 0x0000001a4500720c */ /* 0x000fe20003f46270 */
[----:B--2---:R-:W-:Y:S01]  /*af90*/  @!P3 FMUL.FTZ R34, R34, R24 ;  /* 0x000000182222b220 */ /* 0x004fe20000410000 */
[----:B------:R-:W-:Y:S01]  /*afa0*/  LEA.HI.X R5, R7, R5, R28, 0x2, P1 ;  /* 0x0000000507057211 */ /* 0x000fe200008f141c */
[----:B------:R-:W-:Y:S01]  /*afb0*/  @!P4 FMUL.FTZ R27, R27, R25 ;  /* 0x000000191b1bc220 */ /* 0x000fe20000410000 */
[-C--:B------:R-:W-:Y:S01]  /*afc0*/  ISETP.GE.AND P0, PT, R68, R26.reuse, PT ;  /* 0x0000001a4400720c */ /* 0x080fe20003f06270 */
[----:B------:R-:W-:Y:S01]  /*afd0*/  FADD.FTZ R7, R159, R93 ;  /* 0x0000005d9f077221 */ /* 0x000fe20000010000 */
[-C--:B------:R-:W-:Y:S01]  /*afe0*/  ISETP.GE.AND P1, PT, R67, R26.reuse, PT ;  /* 0x0000001a4300720c */ /* 0x080fe20003f26270 */
[----:B------:R-:W-:Y:S01]  /*aff0*/  @!P3 STL [R1+0x30], R34 ;  /* 0x000030220100b387 */ /* 0x000fe20000100800 */
[-C--:B------:R-:W-:Y:S01]  /*b000*/  ISETP.GE.AND P3, PT, R63, R26.reuse, PT ;  /* 0x0000001a3f00720c */ /* 0x080fe20003f66270 */
[----:B------:R-:W-:Y:S01]  /*b010*/  FADD.FTZ R7, R7, R160 ;  /* 0x000000a007077221 */ /* 0x000fe20000010000 */
[----:B------:R-:W-:Y:S01]  /*b020*/  UIADD3 UR23, UR9, UR24, URZ ;  /* 0x0000001809177290 */ /* 0x000fe2000fffe03f */
[----:B------:R-:W-:Y:S01]  /*b030*/  @!P4 STL [R1+0x34], R27 ;  /* 0x0000341b0100c387 */ /* 0x000fe20000100800 */
[----:B------:R-:W-:Y:S01]  /*b040*/  ISETP.GE.AND P4, PT, R64, R26, PT ;  /* 0x0000001a4000720c */ /* 0x000fe20003f86270 */
[----:B------:R-:W-:-:S02]  /*b050*/  FADD.FTZ R7, R7, R94 ;  /* 0x0000005e07077221 */ /* 0x000fc40000010000 */
        /* <DEDUP_REMOVED lines=27> */
[----:B------:R-:W-:Y:S02]  /*b210*/  @!P2 STG.E desc[UR16][R4.64+-0x1a80], R83 ;  /* 0xffe580530400a986 */ /* 0x000fe4000c101910 */
[----:B------:R-:W-:Y:S02]  /*b220*/  FADD.FTZ R7, R7, R74 ;  /* 0x0000004a07077221 */ /* 0x000fe40000010000 */
[----:B------:R-:W-:Y:S02]  /*b230*/  @!P3 STG.E desc[UR16][R4.64+-0x1a00], R85 ;  /* 0xffe600550400b986 */ /* 0x000fe4000c101910 */
[----:B------:R-:W-:Y:S02]  /*b240*/  FADD.FTZ R7, R7, R36 ;  /* 0x0000002407077221 */ /* 0x000fe40000010000 */
[----:B------:R-:W-:Y:S02]  /*b250*/  @!P5 STG.E desc[UR16][R4.64+-0x1980], R87 ;  /* 0xffe680570400d986 */ /* 0x000fe4000c101910 */
[----:B------:R-:W-:-:S02]  /*b260*/  FADD.FTZ R7, R7, R34 ;  /* 0x0000002207077221 */ /* 0x000fc40000010000 */
[----:B------:R-:W-:Y:S04]  /*b270*/  @!P4 STG.E desc[UR16][R4.64+-0x1900], R89 ;  /* 0xffe700590400c986 */ /* 0x000fe8000c101910 */
[----:B------:R-:W-:Y:S04]  /*b280*/  @!P0 STG.E desc[UR16][R4.64+-0x1f80], R29 ;  /* 0xffe0801d04008986 */ /* 0x000fe8000c101910 */
[----:B------:R0:W-:Y:S01]  /*b290*/  @!P1 STG.E desc[UR16][R4.64+-0x1880], R91 ;  /* 0xffe7805b04009986 */ /* 0x0001e2000c101910 */
[----:B------:R-:W-:Y:S01]  /*b2a0*/  BAR.SYNC.DEFER_BLOCKING 0x0 ;  /* 0x0000000000007b1d */ /* 0x000fe20000010000 */
[----:B0-----:R-:W-:Y:S01]  /*b2b0*/  MOV R5, UR60 ;  /* 0x0000003c00057c02 */ /* 0x001fe20008000f00 */
[----:B------:R-:W-:-:S05]  /*b2c0*/  FADD.FTZ R4, R7, R27 ;  /* 0x0000001b07047221 */ /* 0x000fca0000010000 */
[----:B------:R-:W-:Y:S04]  /*b2d0*/  STL [R1+0xc4], R4 ;  /* 0x0000c40401007387 */ /* 0x000fe80000100800 */
        /* <DEDUP_REMOVED lines=36> */
[----:B0-----:R-:W-:-:S02]  /*b520*/  ISETP.GE.AND P0, PT, R71, R0, PT ;  /* 0x000000004700720c */ /* 0x001fc40003f06270 */
[----:B------:R-:W-:-:S04]  /*b530*/  IADD3 R71, P1, R71, -0x7e0, RZ ;  /* 0xfffff82047477810 */ /* 0x000fc80007f3e0ff */
[----:B------:R-:W-:-:S07]  /*b540*/  IADD3.X R20, R20, -0x1, RZ, P1, !PT ;  /* 0xffffffff14147810 */ /* 0x000fce0000ffe4ff */
        /* <DEDUP_REMOVED lines=14> */
.L_x_1567:
[----:B------:R-:W-:Y:S05]  /*b630*/  BSYNC B0 ;  /* 0x0000000000007941 */ /* 0x000fea0003800000 */
.L_x_1566:
        /* <DEDUP_REMOVED lines=58> */
.L_x_1486:
        /* <DEDUP_REMOVED lines=41> */
.L_x_1570:
[----:B------:R-:W-:Y:S05]  /*bc70*/  BSYNC B0 ;  /* 0x0000000000007941 */ /* 0x000fea0003800000 */
.L_x_1569:
        /* <DEDUP_REMOVED lines=44> */
.L_x_1572:
[----:B01----:R-:W0:Y:S02]  /*bf40*/  S2R R7, SR_TID.X ;  /* 0x0000000000077919 */ /* 0x003e240000002100 */
.L_x_1573:
[----:B------:R-:W-:Y:S05]  /*bf50*/  BSYNC B0 ;  /* 0x0000000000007941 */ /* 0x000fea0003800000 */
.L_x_1571:
        /* <DEDUP_REMOVED lines=15> */
.L_x_1574:
        /* <DEDUP_REMOVED lines=18> */
.L_x_1523:
[----:B------:R-:W-:Y:S01]  /*c170*/  HFMA2.MMA R142, -RZ, RZ, 0, 5.9604644775390625e-08 ;  /* 0x00000001ff8e7435 */ /* 0x000fe200000001ff */
[----:B------:R-:W-:Y:S01]  /*c180*/  MOV R143, R140 ;  /* 0x0000008c008f7202 */ /* 0x000fe20000000f00 */
[----:B------:R-:W-:Y:S01]  /*c190*/  IMAD.MOV.U32 R87, RZ, RZ, RZ ;  /* 0x000000ffff577224 */ /* 0x000fe200078e00ff */
[----:B------:R-:W-:-:S08]  /*c1a0*/  MOV R86, 0xffffffff ;  /* 0xffffffff00567802 */ /* 0x000fd00000000f00 */
[----:B-----5:R-:W-:Y:S05]  /*c1b0*/  WARPSYNC.COLLECTIVE R86, `(.L_x_1575) ;  /* 0x0000000056087348 */ /* 0x020fea0003c00000 */
[----:B------:R0:W1:Y:S02]  /*c1c0*/  SHFL.UP P3, R152, R143, R142, R87 ;  /* 0x0400008e8f987389 */ /* 0x0000640000060057 */
[----:B01---5:R-:W-:Y:S01]  /*c1d0*/  ENDCOLLECTIVE ;  /* 0x000000000000791b */ /* 0x023fe20003800000 */
.L_x_1575:
[----:B------:R-:W-:Y:S02]  /*c1e0*/  MOV R143, R141 ;  /* 0x0000008d008f7202 */ /* 0x000fe40000000f00 */
[----:B------:R-:W-:-:S07]  /*c1f0*/  MOV R151, R152 ;  /* 0x0000009800977202 */ /* 0x000fce0000000f00 */
[----:B------:R-:W-:Y:S05]  /*c200*/  WARPSYNC.COLLECTIVE R86, `(.L_x_1576) ;  /* 0x0000000056087348 */ /* 0x000fea0003c00000 */
[----:B------:R0:W1:Y:S02]  /*c210*/  SHFL.UP P3, R152, R143, R142, R87 ;  /* 0x0400008e8f987389 */ /* 0x0000640000060057 */
[----:B01----:R-:W-:Y:S01]  /*c220*/  ENDCOLLECTIVE ;  /* 0x000000000000791b */ /* 0x003fe20003800000 */
.L_x_1576:
        /* <DEDUP_REMOVED lines=10> */
.L_x_1577:
[----:B------:R-:W-:Y:S02]  /*c2d0*/  MOV R143, R141 ;  /* 0x0000008d008f7202 */ /* 0x000fe40000000f00 */
[----:B------:R-:W-:-:S07]  /*c2e0*/  MOV R151, R152 ;  /* 0x0000009800977202 */ /* 0x000fce0000000f00 */
[----:B------:R-:W-:Y:S05]  /*c2f0*/  WARPSYNC.COLLECTIVE R86, `(.L_x_1578) ;  /* 0x0000000056087348 */ /* 0x000fea0003c00000 */
[----:B------:R0:W1:Y:S02]  /*c300*/  SHFL.UP P3, R152, R143, R142, R87 ;  /* 0x0400008e8f987389 */ /* 0x0000640000060057 */
[----:B01----:R-:W-:Y:S01]  /*c310*/  ENDCOLLECTIVE ;  /* 0x000000000000791b */ /* 0x003fe20003800000 */
.L_x_1578:
        /* <DEDUP_REMOVED lines=10> */
.L_x_1579:
[----:B------:R-:W-:Y:S01]  /*c3c0*/  IMAD.MOV.U32 R143, RZ, RZ, R141 ;  /* 0x000000ffff8f7224 */ /* 0x000fe200078e008d */
[----:B------:R-:W-:-:S07]  /*c3d0*/  MOV R151, R152 ;  /* 0x0000009800977202 */ /* 0x000fce0000000f00 */
[----:B------:R-:W-:Y:S05]  /*c3e0*/  WARPSYNC.COLLECTIVE R86, `(.L_x_1580) ;  /* 0x0000000056087348 */ /* 0x000fea0003c00000 */
[----:B------:R0:W1:Y:S02]  /*c3f0*/  SHFL.UP P3, R152, R143, R142, R87 ;  /* 0x0400008e8f987389 */ /* 0x0000640000060057 */
[----:B01----:R-:W-:Y:S01]  /*c400*/  ENDCOLLECTIVE ;  /* 0x000000000000791b */ /* 0x003fe20003800000 */
.L_x_1580:
        /* <DEDUP_REMOVED lines=10> */
.L_x_1581:
[----:B------:R-:W-:Y:S02]  /*c4b0*/  MOV R143, R141 ;  /* 0x0000008d008f7202 */ /* 0x000fe40000000f00 */
[----:B------:R-:W-:-:S07]  /*c4c0*/  MOV R151, R152 ;  /* 0x0000009800977202 */ /* 0x000fce0000000f00 */
[----:B------:R-:W-:Y:S05]  /*c4d0*/  WARPSYNC.COLLECTIVE R86, `(.L_x_1582) ;  /* 0x0000000056087348 */ /* 0x000fea0003c00000 */
[----:B------:R0:W1:Y:S02]  /*c4e0*/  SHFL.UP P3, R152, R143, R142, R87 ;  /* 0x0400008e8f987389 */ /* 0x0000640000060057 */
[----:B01----:R-:W-:Y:S01]  /*c4f0*/  ENDCOLLECTIVE ;  /* 0x000000000000791b */ /* 0x003fe20003800000 */
.L_x_1582:
        /* <DEDUP_REMOVED lines=10> */
.L_x_1583:
[----:B------:R-:W-:Y:S02]  /*c5a0*/  MOV R143, R141 ;  /* 0x0000008d008f7202 */ /* 0x000fe40000000f00 */
[----:B------:R-:W-:-:S07]  /*c5b0*/  MOV R151, R152 ;  /* 0x0000009800977202 */ /* 0x000fce0000000f00 */
[----:B------:R-:W-:Y:S05]  /*c5c0*/  WARPSYNC.COLLECTIVE R86, `(.L_x_1584) ;  /* 0x0000000056087348 */ /* 0x000fea0003c00000 */
[----:B------:R0:W1:Y:S02]  /*c5d0*/  SHFL.UP P3, R152, R143, R142, R87 ;  /* 0x0400008e8f987389 */ /* 0x0000640000060057 */
[----:B01----:R-:W-:Y:S01]  /*c5e0*/  ENDCOLLECTIVE ;  /* 0x000000000000791b */ /* 0x003fe20003800000 */
.L_x_1584:
[----:B------:R-:W-:Y:S01]  /*c5f0*/  MOV R86, R152 ;  /* 0x0000009800567202 */ /* 0x000fe20000000f00 */
[----:B------:R-:W-:Y:S06]  /*c600*/  BRA `(.L_x_1585) ;  /* 0xffffffa0003c7947 */ /* 0x000fec000383ffff */
.L_x_1524:
[----:B------:R-:W-:Y:S01]  /*c610*/  HFMA2.MMA R151, -RZ, RZ, 0, 1.847743988037109375e-06 ;  /* 0x0000001fff977435 */ /* 0x000fe200000001ff */
[----:B------:R-:W-:Y:S01]  /*c620*/  BSSY B0, `(.L_x_1586) ;  /* 0x0000007000007945 */ /* 0x000fe20003800000 */
[----:B------:R-:W-:Y:S01]  /*c630*/  MOV R87, R140 ;  /* 0x0000008c00577202 */ /* 0x000fe20000000f00 */
[----:B------:R-:W-:Y:S01]  /*c640*/  IMAD.MOV.U32 R152, RZ, RZ, 0x1f ;  /* 0x0000001fff987424 */ /* 0x000fe200078e00ff */
[----:B------:R-:W-:-:S07]  /*c650*/  MOV R86, 0xffffffff ;  /* 0xffffffff00567802 */ /* 0x000fce0000000f00 */
[----:B-----5:R-:W-:Y:S05]  /*c660*/  WARPSYNC.COLLECTIVE R86, `(.L_x_1587) ;  /* 0x0000000056087348 */ /* 0x020fea0003c00000 */
[----:B------:R0:W1:Y:S02]  /*c670*/  SHFL.IDX P3, R154, R87, R151, R152 ;  /* 0x00000097579a7389 */ /* 0x0000640000060098 */
[----:B01---5:R-:W-:Y:S01]  /*c680*/  ENDCOLLECTIVE ;  /* 0x000000000000791b */ /* 0x023fe20003800000 */
.L_x_1587:
[----:B------:R-:W-:Y:S05]  /*c690*/  BSYNC B0 ;  /* 0x0000000000007941 */ /* 0x000fea0003800000 */
.L_x_1586:
[----:B------:R-:W-:Y:S05]  /*c6a0*/  BRA `(.L_x_1588) ;  /* 0xffffffa000287947 */ /* 0x000fea000383ffff */
.L_x_1525:
        /* <DEDUP_REMOVED lines=8> */
.L_x_1590:
[----:B------:R-:W-:Y:S05]  /*c730*/  BSYNC B0 ;  /* 0x0000000000007941 */ /* 0x000fea0003800000 */
.L_x_1589:
[----:B------:R-:W-:Y:S05]  /*c740*/  BRA `(.L_x_1591) ;  /* 0xffffffa000087947 */ /* 0x000fea000383ffff */
.L_x_1526:
[----:B------:R-:W-:Y:S01]  /*c750*/  HFMA2.MMA R142, -RZ, RZ, 0, 5.9604644775390625e-08 ;  /* 0x00000001ff8e7435 */ /* 0x000fe200000001ff */
[----:B------:R-:W-:Y:S01]  /*c760*/  BSSY B0, `(.L_x_1592) ;  /* 0x0000007000007945 */ /* 0x000fe20003800000 */
[----:B------:R-:W-:Y:S01]  /*c770*/  MOV R143, R140 ;  /* 0x0000008c008f7202 */ /* 0x000fe20000000f00 */
[----:B------:R-:W-:Y:S01]  /*c780*/  IMAD.MOV.U32 R87, RZ, RZ, RZ ;  /* 0x000000ffff577224 */ /* 0x000fe200078e00ff */
[----:B------:R-:W-:-:S07]  /*c790*/  MOV R86, 0xffffffff ;  /* 0xffffffff00567802 */ /* 0x000fce0000000f00 */
[----:B-----5:R-:W-:Y:S05]  /*c7a0*/  WARPSYNC.COLLECTIVE R86, `(.L_x_1593) ;  /* 0x0000000056087348 */ /* 0x020fea0003c00000 */
[----:B------:R0:W1:Y:S02]  /*c7b0*/  SHFL.UP P3, R152, R143, R142, R87 ;  /* 0x0400008e8f987389 */ /* 0x0000640000060057 */
[----:B01---5:R-:W-:Y:S01]  /*c7c0*/  ENDCOLLECTIVE ;  /* 0x000000000000791b */ /* 0x023fe20003800000 */
.L_x_1593:
[----:B------:R-:W-:Y:S05]  /*c7d0*/  BSYNC B0 ;  /* 0x0000000000007941 */ /* 0x000fea0003800000 */
.L_x_1592:
[----:B------:R-:W-:Y:S01]  /*c7e0*/  HFMA2.MMA R142, -RZ, RZ, 0, 5.9604644775390625e-08 ;  /* 0x00000001ff8e7435 */ /* 0x000fe200000001ff */
[----:B------:R-:W-:Y:S01]  /*c7f0*/  MOV R143, R141 ;  /* 0x0000008d008f7202 */ /* 0x000fe20000000f00 */
[----:B------:R-:W-:Y:S01]  /*c800*/  HFMA2.MMA R151, -RZ, RZ, 0, 0 ;  /* 0x00000000ff977435 */ /* 0x000fe200000001ff */
[----:B------:R-:W-:Y:S02]  /*c810*/  MOV R87, RZ ;  /* 0x000000ff00577202 */ /* 0x000fe40000000f00 */
[----:B------:R-:W-:Y:S02]  /*c820*/  MOV R86, 0xffffffff ;  /* 0xffffffff00567802 */ /* 0x000fe40000000f00 */
[----:B------:R-:W-:-:S07]  /*c830*/  MOV R140, R152 ;  /* 0x00000098008c7202 */ /* 0x000fce0000000f00 */
[----:B------:R-:W-:Y:S05]  /*c840*/  WARPSYNC.COLLECTIVE R86, `(.L_x_1594) ;  /* 0x0000000056087348 */ /* 0x000fea0003c00000 */
[----:B------:R0:W1:Y:S02]  /*c850*/  SHFL.UP P3, R152, R143, R142, R87 ;  /* 0x0400008e8f987389 */ /* 0x0000640000060057 */
[----:B01----:R-:W-:Y:S01]  /*c860*/  ENDCOLLECTIVE ;  /* 0x000000000000791b */ /* 0x003fe20003800000 */
.L_x_1594:
[----:B------:R-:W-:Y:S01]  /*c870*/  IMAD.MOV.U32 R87, RZ, RZ, R78 ;  /* 0x000000ffff577224 */ /* 0x000fe200078e004e */
[----:B------:R-:W-:Y:S02]  /*c880*/  MOV R141, R152 ;  /* 0x00000098008d7202 */ /* 0x000fe40000000f00 */
[----:B------:R-:W-:-:S07]  /*c890*/  MOV R152, 0x1f ;  /* 0x0000001f00987802 */ /* 0x000fce0000000f00 */
[----:B------:R-:W-:Y:S05]  /*c8a0*/  WARPSYNC.COLLECTIVE R86, `(.L_x_1595) ;  /* 0x0000000056087348 */ /* 0x000fea0003c00000 */
[----:B------:R0:W1:Y:S02]  /*c8b0*/  SHFL.IDX P3, R154, R87, R151, R152 ;  /* 0x00000097579a7389 */ /* 0x0000640000060098 */
[----:B01----:R-:W-:Y:S01]  /*c8c0*/  ENDCOLLECTIVE ;  /* 0x000000000000791b */ /* 0x003fe20003800000 */
.L_x_1595:
[----:B------:R-:W-:Y:S02]  /*c8d0*/  MOV R87, R79 ;  /* 0x0000004f00577202 */ /* 0x000fe40000000f00 */
[----:B------:R-:W-:-:S07]  /*c8e0*/  MOV R78, R154 ;  /* 0x0000009a004e7202 */ /* 0x000fce0000000f00 */
[----:B------:R-:W-:Y:S05]  /*c8f0*/  WARPSYNC.COLLECTIVE R86, `(.L_x_1596) ;  /* 0x0000000056087348 */ /* 0x000fea0003c00000 */
[----:B------:R0:W1:Y:S02]  /*c900*/  SHFL.IDX P3, R154, R87, R151, R152 ;  /* 0x00000097579a7389 */ /* 0x0000640000060098 */
[----:B01----:R-:W-:Y:S01]  /*c910*/  ENDCOLLECTIVE ;  /* 0x000000000000791b */ /* 0x003fe20003800000 */
.L_x_1596:
[----:B------:R-:W-:Y:S01]  /*c920*/  MOV R79, R154 ;  /* 0x0000009a004f7202 */ /* 0x000fe20000000f00 */
[----:B------:R-:W-:Y:S06]  /*c930*/  BRA `(.L_x_1597) ;  /* 0xffffff9c00a47947 */ /* 0x000fec000383ffff */
.L_x_1528:
[----:B------:R-:W-:Y:S01]  /*c940*/  HFMA2.MMA R154, -RZ, RZ, 0, 5.9604644775390625e-08 ;  /* 0x00000001ff9a7435 */ /* 0x000fe200000001ff */
[----:B------:R-:W-:Y:S01]  /*c950*/  MOV R163, R161 ;  /* 0x000000a100a37202 */ /* 0x000fe20000000f00 */
[----:B------:R-:W-:Y:S01]  /*c960*/  IMAD.MOV.U32 R151, RZ, RZ, 0x1f ;  /* 0x0000001fff977424 */ /* 0x000fe200078e00ff */
[----:B------:R-:W-:-:S08]  /*c970*/  MOV R86, 0xffffffff ;  /* 0xffffffff00567802 */ /* 0x000fd00000000f00 */
[----:B------:R-:W-:Y:S05]  /*c980*/  WARPSYNC.COLLECTIVE R86, `(.L_x_1598) ;  /* 0x0000000056087348 */ /* 0x000fea0003c00000 */
[----:B------:R0:W1:Y:S02]  /*c990*/  SHFL.DOWN P6, R152, R163, R154, R151 ;  /* 0x0800009aa3987389 */ /* 0x00006400000c0097 */
[----:B01----:R-:W-:Y:S01]  /*c9a0*/  ENDCOLLECTIVE ;  /* 0x000000000000791b */ /* 0x003fe20003800000 */
.L_x_1598:
[----:B------:R-:W-:Y:S02]  /*c9b0*/  MOV R163, R162 ;  /* 0x000000a200a37202 */ /* 0x000fe40000000f00 */
[----:B------:R-:W-:-:S07]  /*c9c0*/  MOV R87, R152 ;  /* 0x0000009800577202 */ /* 0x000fce0000000f00 */
[----:B------:R-:W-:Y:S05]  /*c9d0*/  WARPSYNC.COLLECTIVE R86, `(.L_x_1599) ;  /* 0x0000000056087348 */ /* 0x000fea0003c00000 */
[----:B------:R0:W1:Y:S02]  /*c9e0*/  SHFL.DOWN P6, R152, R163, R154, R151 ;  /* 0x0800009aa3987389 */ /* 0x00006400000c0097 */
[----:B01----:R-:W-:Y:S01]  /*c9f0*/  ENDCOLLECTIVE ;  /* 0x000000000000791b */ /* 0x003fe20003800000 */
.L_x_1599:
        /* <DEDUP_REMOVED lines=9> */
.L_x_1600:
[----:B------:R-:W-:Y:S01]  /*ca90*/  MOV R163, R162 ;  /* 0x000000a200a37202 */ /* 0x000fe20000000f00 */
[----:B------:R-:W-:-:S07]  /*caa0*/  IMAD.MOV.U32 R87, RZ, RZ, R152 ;  /* 0x000000ffff577224 */ /* 0x000fce00078e0098 */
[----:B------:R-:W-:Y:S05]  /*cab0*/  WARPSYNC.COLLECTIVE R86, `(.L_x_1601) ;  /* 0x0000000056087348 */ /* 0x000fea0003c00000 */
[----:B------:R0:W1:Y:S02]  /*cac0*/  SHFL.DOWN P6, R152, R163, R154, R151 ;  /* 0x0800009aa3987389 */ /* 0x00006400000c0097 */
[----:B01----:R-:W-:Y:S01]  /*cad0*/  ENDCOLLECTIVE ;  /* 0x000000000000791b */ /* 0x003fe20003800000 */
.L_x_1601:
        /* <DEDUP_REMOVED lines=9> */
.L_x_1602:
[----:B------:R-:W-:Y:S02]  /*cb70*/  MOV R163, R162 ;  /* 0x000000a200a37202 */ /* 0x000fe40000000f00 */
[----:B------:R-:W-:-:S07]  /*cb80*/  MOV R87, R152 ;  /* 0x0000009800577202 */ /* 0x000fce0000000f00 */
[----:B------:R-:W-:Y:S05]  /*cb90*/  WARPSYNC.COLLECTIVE R86, `(.L_x_1603) ;  /* 0x0000000056087348 */ /* 0x000fea0003c00000 */
[----:B------:R0:W1:Y:S02]  /*cba0*/  SHFL.DOWN P6, R152, R163, R154, R151 ;  /* 0x0800009aa3987389 */ /* 0x00006400000c0097 */
[----:B01----:R-:W-:Y:S01]  /*cbb0*/  ENDCOLLECTIVE ;  /* 0x000000000000791b */ /* 0x003fe20003800000 */
.L_x_1603:
        /* <DEDUP_REMOVED lines=9> */
.L_x_1604:
[----:B------:R-:W-:Y:S02]  /*cc50*/  MOV R163, R162 ;  /* 0x000000a200a37202 */ /* 0x000fe40000000f00 */
[----:B------:R-:W-:-:S07]  /*cc60*/  MOV R87, R152 ;  /* 0x0000009800577202 */ /* 0x000fce0000000f00 */
[----:B------:R-:W-:Y:S05]  /*cc70*/  WARPSYNC.COLLECTIVE R86, `(.L_x_1605) ;  /* 0x0000000056087348 */ /* 0x000fea0003c00000 */
[----:B------:R0:W1:Y:S02]  /*cc80*/  SHFL.DOWN P6, R152, R163, R154, R151 ;  /* 0x0800009aa3987389 */ /* 0x00006400000c0097 */
[----:B01----:R-:W-:Y:S01]  /*cc90*/  ENDCOLLECTIVE ;  /* 0x000000000000791b */ /* 0x003fe20003800000 */
.L_x_1605:
        /* <DEDUP_REMOVED lines=9> */
.L_x_1606:
[----:B------:R-:W-:Y:S02]  /*cd30*/  MOV R163, R162 ;  /* 0x000000a200a37202 */ /* 0x000fe40000000f00 */
[----:B------:R-:W-:-:S07]  /*cd40*/  MOV R87, R152 ;  /* 0x0000009800577202 */ /* 0x000fce0000000f00 */
[----:B------:R-:W-:Y:S05]  /*cd50*/  WARPSYNC.COLLECTIVE R86, `(.L_x_1607) ;  /* 0x0000000056087348 */ /* 0x000fea0003c00000 */
[----:B------:R0:W1:Y:S02]  /*cd60*/  SHFL.DOWN P6, R152, R163, R154, R151 ;  /* 0x0800009aa3987389 */ /* 0x00006400000c0097 */
[----:B01----:R-:W-:Y:S01]  /*cd70*/  ENDCOLLECTIVE ;  /* 0x000000000000791b */ /* 0x003fe20003800000 */
.L_x_1607:
        /* <DEDUP_REMOVED lines=11> */
.L_x_1608:
[----:B------:R-:W-:Y:S02]  /*ce30*/  MOV R87, R162 ;  /* 0x000000a200577202 */ /* 0x000fe40000000f00 */
[----:B------:R-:W-:-:S07]  /*ce40*/  MOV R164, R154 ;  /* 0x0000009a00a47202 */ /* 0x000fce0000000f00 */
[----:B------:R-:W-:Y:S05]  /*ce50*/  WARPSYNC.COLLECTIVE R86, `(.L_x_1609) ;  /* 0x0000000056087348 */ /* 0x000fea0003c00000 */
[----:B------:R0:W1:Y:S02]  /*ce60*/  SHFL.IDX P3, R154, R87, R151, R152 ;  /* 0x00000097579a7389 */ /* 0x0000640000060098 */
[----:B01----:R-:W-:Y:S01]  /*ce70*/  ENDCOLLECTIVE ;  /* 0x000000000000791b */ /* 0x003fe20003800000 */
.L_x_1609:
[----:B------:R-:W-:Y:S02]  /*ce80*/  MOV R151, 0x1f ;  /* 0x0000001f00977802 */ /* 0x000fe40000000f00 */
[----:B------:R-:W-:Y:S02]  /*ce90*/  MOV R87, R78 ;  /* 0x0000004e00577202 */ /* 0x000fe40000000f00 */
[----:B------:R-:W-:Y:S01]  /*cea0*/  MOV R165, R154 ;  /* 0x0000009a00a57202 */ /* 0x000fe20000000f00 */
[----:B------:R-:W-:-:S11]  /*ceb0*/  HFMA2.MMA R154, -RZ, RZ, 0, 5.9604644775390625e-08 ;  /* 0x00000001ff9a7435 */ /* 0x000fd600000001ff */
[----:B------:R-:W-:Y:S05]  /*cec0*/  WARPSYNC.COLLECTIVE R86, `(.L_x_1610) ;  /* 0x0000000056087348 */ /* 0x000fea0003c00000 */
[----:B------:R0:W1:Y:S02]  /*ced0*/  SHFL.DOWN P6, R152, R163, R154, R151 ;  /* 0x0800009aa3987389 */ /* 0x00006400000c0097 */
[----:B01----:R-:W-:Y:S01]  /*cee0*/  ENDCOLLECTIVE ;  /* 0x000000000000791b */ /* 0x003fe20003800000 */
.L_x_1610:
[----:B------:R-:W-:Y:S01]  /*cef0*/  IMAD.MOV.U32 R163, RZ, RZ, R162 ;  /* 0x000000ffffa37224 */ /* 0x000fe200078e00a2 */
[----:B------:R-:W-:-:S07]  /*cf00*/  MOV R161, R152 ;  /* 0x0000009800a17202 */ /* 0x000fce0000000f00 */
[----:B------:R-:W-:Y:S05]  /*cf10*/  WARPSYNC.COLLECTIVE R86, `(.L_x_1611) ;  /* 0x0000000056087348 */ /* 0x000fea0003c00000 */
[----:B------:R0:W1:Y:S02]  /*cf20*/  SHFL.DOWN P6, R152, R163, R154, R151 ;  /* 0x0800009aa3987389 */ /* 0x00006400000c0097 */
[----:B01----:R-:W-:Y:S01]  /*cf30*/  ENDCOLLECTIVE ;  /* 0x000000000000791b */ /* 0x003fe20003800000 */
.L_x_1611:
[----:B------:R-:W-:Y:S01]  /*cf40*/  HFMA2.MMA R151, -RZ, RZ, 0, 0 ;  /* 0x00000000ff977435 */ /* 0x000fe200000001ff */
[----:B------:R-:W-:Y:S02]  /*cf50*/  MOV R162, R152 ;  /* 0x0000009800a27202 */ /* 0x000fe40000000f00 */
[----:B------:R-:W-:-:S08]  /*cf60*/  MOV R152, 0x1f ;  /* 0x0000001f00987802 */ /* 0x000fd00000000f00 */
[----:B------:R-:W-:Y:S05]  /*cf70*/  WARPSYNC.COLLECTIVE R86, `(.L_x_1612) ;  /* 0x0000000056087348 */ /* 0x000fea0003c00000 */
[----:B------:R0:W1:Y:S02]  /*cf80*/  SHFL.IDX P3, R154, R87, R151, R152 ;  /* 0x00000097579a7389 */ /* 0x0000640000060098 */
[----:B01----:R-:W-:Y:S01]  /*cf90*/  ENDCOLLECTIVE ;  /* 0x000000000000791b */ /* 0x003fe20003800000 */
.L_x_1612:
[----:B------:R-:W-:Y:S02]  /*cfa0*/  MOV R87, R79 ;  /* 0x0000004f00577202 */ /* 0x000fe40000000f00 */
[----:B------:R-:W-:-:S07]  /*cfb0*/  MOV R163, R154 ;  /* 0x0000009a00a37202 */ /* 0x000fce0000000f00 */
[----:B------:R-:W-:Y:S05]  /*cfc0*/  WARPSYNC.COLLECTIVE R86, `(.L_x_1613) ;  /* 0x0000000056087348 */ /* 0x000fea0003c00000 */
[----:B------:R0:W1:Y:S02]  /*cfd0*/  SHFL.IDX P3, R154, R87, R151, R152 ;  /* 0x00000097579a7389 */ /* 0x0000640000060098 */
[----:B01----:R-:W-:Y:S01]  /*cfe0*/  ENDCOLLECTIVE ;  /* 0x000000000000791b */ /* 0x003fe20003800000 */
.L_x_1613:
[----:B------:R-:W-:Y:S01]  /*cff0*/  MOV R87, R154 ;  /* 0x0000009a00577202 */ /* 0x000fe20000000f00 */
[----:B------:R-:W-:Y:S06]  /*d000*/  BRA `(.L_x_1614) ;  /* 0xffffff9c00c47947 */ /* 0x000fec000383ffff */
.L_x_1615:
        /* <DEDUP_REMOVED lines=15> */
.L_x_10926:


//--------------------- .text._Z25selective_scan_bwd_kernelI32Selective_Scan_bwd_kernel_traitsILi128ELi16ELb0ELb1ELb1ELb1ELb1EffEEv12SSMParamsBwd --------------------------
	.section	.text._Z25selective_scan_bwd_kernelI32Selective_Scan_bwd_kernel_traitsILi128ELi16ELb0ELb1ELb1ELb1ELb1EffEEv12SSMParamsBwd,"ax",@progbits
	.align	128
        .global         _Z25selective_scan_bwd_kernelI32Selective_Scan_bwd_kernel_traitsILi128ELi16ELb0ELb1ELb1ELb1ELb1EffEEv12SSMParamsBwd
        .type           _Z25selective_scan_bwd_kernelI32Selective_Scan_bwd_kernel_traitsILi128ELi16ELb0ELb1ELb1ELb1ELb1EffEEv12SSMParamsBwd,@function
        .size           _Z25selective_scan_bwd_kernelI32Selective_Scan_bwd_kernel_traitsILi128ELi16ELb0ELb1ELb1ELb1ELb1EffEEv12SSMParamsBwd,(.L_x_10927 - _Z25selective_scan_bwd_kernelI32Selective_Scan_bwd_kernel_traitsILi128ELi16ELb0ELb1ELb1ELb1ELb1EffEEv12SSMParamsBwd)
        .other          _Z25selective_scan_bwd_kernelI32Selective_Scan_bwd_kernel_traitsILi128ELi16ELb0ELb1ELb1ELb1ELb1EffEEv12SSMParamsBwd,@"STO_CUDA_ENTRY STV_DEFAULT"
_Z25selective_scan_bwd_kernelI32Selective_Scan_bwd_kernel_traitsILi128ELi16ELb0ELb1ELb1ELb1ELb1EffEEv12SSMParamsBwd:
.text._Z25selective_scan_bwd_kernelI32Selective_Scan_bwd_kernel_traitsILi128ELi16ELb0ELb1ELb1ELb1ELb1EffEEv12SSMParamsBwd:
        /* <DEDUP_REMOVED lines=22> */
[----:B------:R-:W-:Y:S02]  /*0160*/  MOV R2, UR4 ;  /* 0x0000000400027c02 */ /* 0x000fe40008000f00 */
[----:B------:R-:W-:Y:S02]  /*0170*/  MOV R4, UR6 ;  /* 0x0000000600047c02 */ /* 0x000fe40008000f00 */
[----:B------:R-:W-:-:S02]  /*0180*/  MOV R3, UR5 ;  /* 0x0000000500037c02 */ /* 0x000fc40008000f00 */
[----:B------:R-:W-:Y:S01]  /*0190*/  MOV R0, UR32 ;  /* 0x0000002000007c02 */ /* 0x000fe20008000f00 */
[----:B0-----:R-:W-:Y:S01]  /*01a0*/  USHF.R.S32.HI UR23, URZ, 0x1f, UR44 ;  /* 0x0000001f3f177899 */ /* 0x001fe2000801142c */
[----:B------:R-:W-:Y:S01]  /*01b0*/  MOV R5, UR7 ;  /* 0x0000000700057c02 */ /* 0x000fe20008000f00 */
[----:B------:R0:W2:Y:S01]  /*01c0*/  @P0 LDG.E R2, desc[UR24][R2.64] ;  /* 0x0000001802020981 */ /* 0x0000a2000c1e1900 */
[----:B------:R-:W-:Y:S01]  /*01d0*/  IABS R0, R0 ;  /* 0x0000000000007213 */ /* 0x000fe20000000000 */
[----:B------:R-:W-:Y:S01]  /*01e0*/  ULDC.64 UR4, c[0x0][0x310] ;  /* 0x0000c40000047ab9 */ /* 0x000fe20000000a00 */
[----:B------:R-:W-:Y:S01]  /*01f0*/  ULDC.64 UR6, c[0x0][0x280] ;  /* 0x0000a00000067ab9 */ /* 0x000fe20000000a00 */
[----:B------:R1:W3:Y:S01]  /*0200*/  @P1 LDG.E R4, desc[UR24][R4.64] ;  /* 0x0000001804041981 */ /* 0x0002e2000c1e1900 */
[----:B------:R-:W-:Y:S01]  /*0210*/  R2UR UR33, R0 ;  /* 0x00000000002172ca */ /* 0x000fe200000e0000 */
[----:B------:R-:W-:Y:S02]  /*0220*/  UISETP.NE.U32.AND UP0, UPT, UR4, URZ, UPT ;  /* 0x0000003f0400728c */ /* 0x000fe4000bf05070 */
[----:B------:R-:W-:Y:S01]  /*0230*/  UIMAD UR4, UR23, UR6, URZ ;  /* 0x00000006170472a4 */ /* 0x000fe2000f8e023f */
[----:B------:R4:W-:Y:S01]  /*0240*/  STL [R1+0x110], RZ ;  /* 0x000110ff01007387 */ /* 0x0009e20000100800 */
[----:B------:R-:W-:-:S02]  /*0250*/  UISETP.NE.U32.AND UP1, UPT, UR26, URZ, UPT ;  /* 0x0000003f1a00728c */ /* 0x000fc4000bf25070 */
[----:B------:R-:W-:Y:S01]  /*0260*/  UISETP.NE.AND.EX UP0, UPT, UR5, URZ, UPT, UP0 ;  /* 0x0000003f0500728c */ /* 0x000fe2000bf05300 */
[----:B------:R4:W-:Y:S01]  /*0270*/  STL [R1+0x10c], RZ ;  /* 0x00010cff01007387 */ /* 0x0009e20000100800 */
[----:B------:R-:W-:Y:S02]  /*0280*/  UISETP.NE.AND.EX UP1, UPT, UR27, URZ, UPT, UP1 ;  /* 0x0000003f1b00728c */ /* 0x000fe4000bf25310 */
[----:B------:R-:W-:Y:S02]  /*0290*/  UIMAD UR22, UR44, UR7, UR4 ;  /* 0x000000072c1672a4 */ /* 0x000fe4000f8e0204 */
[----:B------:R-:W5:Y:S01]  /*02a0*/  I2F.RP R0, UR33 ;  /* 0x0000002100007d06 */ /* 0x000f620008209400 */
[----:B------:R-:W-:Y:S01]  /*02b0*/  ULDC.64 UR4, c[0x0][0x290] ;  /* 0x0000a40000047ab9 */ /* 0x000fe20000000a00 */
[----:B------:R-:W-:Y:S02]  /*02c0*/  UIMAD.WIDE.U32 UR12, UR44, UR8, URZ ;  /* 0x000000082c0c72a5 */ /* 0x000fe4000f8e003f */
[----:B------:R-:W-:-:S02]  /*02d0*/  UIMAD UR28, UR23, UR4, URZ ;  /* 0x00000004171c72a4 */ /* 0x000fc4000f8e023f */
[----:B------:R-:W-:Y:S02]  /*02e0*/  UIMAD.WIDE.U32 UR20, UR44, UR6, URZ ;  /* 0x000000062c1472a5 */ /* 0x000fe4000f8e003f */
[----:B------:R-:W-:Y:S02]  /*02f0*/  UIMAD UR28, UR44, UR5, UR28 ;  /* 0x000000052c1c72a4 */ /* 0x000fe4000f8e021c */
[----:B------:R-:W-:Y:S01]  /*0300*/  UIMAD UR5, UR23, UR8, URZ ;  /* 0x00000008170572a4 */ /* 0x000fe2000f8e023f */
[----:B------:R-:W-:Y:S02]  /*0310*/  ULDC.64 UR6, c[0x0][0x328] ;  /* 0x0000ca0000067ab9 */ /* 0x000fe40000000a00 */
[----:B------:R-:W-:Y:S01]  /*0320*/  UMOV UR8, URZ ;  /* 0x0000003f00087c82 */ /* 0x000fe20008000000 */
[----:B------:R-:W-:Y:S01]  /*0330*/  @UP1 ULEA UR8, UP3, UR45, UR26, 0x2 ;  /* 0x0000001a2d081291 */ /* 0x000fe2000f86103f */
[----:B-----5:R-:W5:Y:S01]  /*0340*/  MUFU.RCP R0, R0 ;  /* 0x0000000000007308 */ /* 0x020f620000001000 */
[----:B------:R-:W-:-:S02]  /*0350*/  UISETP.NE.U32.AND UP2, UPT, UR34, URZ, UPT ;  /* 0x0000003f2200728c */ /* 0x000fc4000bf45070 */
[----:B------:R-:W-:Y:S02]  /*0360*/  UIMAD UR29, UR23, UR6, URZ ;  /* 0x00000006171d72a4 */ /* 0x000fe4000f8e023f */
[----:B------:R-:W-:Y:S02]  /*0370*/  UIMAD UR5, UR44, UR9, UR5 ;  /* 0x000000092c0572a4 */ /* 0x000fe4000f8e0205 */
[----:B------:R-:W-:Y:S01]  /*0380*/  UIMAD.WIDE.U32 UR16, UR44, UR6, URZ ;  /* 0x000000062c1072a5 */ /* 0x000fe2000f8e003f */
[----:B------:R-:W-:Y:S01]  /*0390*/  UMOV UR9, URZ ;  /* 0x0000003f00097c82 */ /* 0x000fe20008000000 */
[----:B------:R-:W-:Y:S02]  /*03a0*/  @UP1 ULEA.HI.X UR9, UR45, UR27, UR58, 0x2, UP3 ;  /* 0x0000001b2d091291 */ /* 0x000fe400098f143a */
[----:B------:R-:W-:Y:S02]  /*03b0*/  UISETP.NE.AND.EX UP1, UPT, UR35, URZ, UPT, UP2 ;  /* 0x0000003f2300728c */ /* 0x000fe4000bf25320 */
[----:B------:R-:W-:Y:S01]  /*03c0*/  UIMAD UR29, UR44, UR7, UR29 ;  /* 0x000000072c1d72a4 */ /* 0x000fe2000f8e021d */
[----:B------:R-:W-:Y:S01]  /*03d0*/  UMOV UR10, URZ ;  /* 0x0000003f000a7c82 */ /* 0x000fe20008000000 */
[----:B-----5:R-:W-:Y:S01]  /*03e0*/  IADD3 R0, R0, 0xffffffe, RZ ;  /* 0x0ffffffe00007810 */ /* 0x020fe20007ffe0ff */
[----:B------:R-:W-:Y:S01]  /*03f0*/  ULDC.64 UR6, c[0x0][0x240] ;  /* 0x0000900000067ab9 */ /* 0x000fe20000000a00 */
[----:B------:R-:W-:-:S02]  /*0400*/  UIMAD.WIDE.U32 UR18, UR44, UR4, URZ ;  /* 0x000000042c1272a5 */ /* 0x000fc4000f8e003f */
[----:B------:R-:W-:Y:S02]  /*0410*/  UIMAD.WIDE.U32 UR14, UR44, UR6, URZ ;  /* 0x000000062c0e72a5 */ /* 0x000fe4000f8e003f */
[----:B------:R-:W5:Y:S01]  /*0420*/  F2I.FTZ.U32.TRUNC.NTZ R0, R0 ;  /* 0x0000000000007305 */ /* 0x000f62000021f000 */
[----:B------:R-:W-:Y:S01]  /*0430*/  UIMAD UR6, UR23, UR6, URZ ;  /* 0x00000006170672a4 */ /* 0x000fe2000f8e023f */
[----:B------:R-:W-:Y:S01]  /*0440*/  UMOV UR4, URZ ;  /* 0x0000003f00047c82 */ /* 0x000fe20008000000 */
[----:B------:R-:W-:Y:S02]  /*0450*/  ULDC.64 UR26, c[0x0][0x288] ;  /* 0x0000a200001a7ab9 */ /* 0x000fe40000000a00 */
[----:B------:R-:W-:Y:S02]  /*0460*/  UIMAD UR6, UR44, UR7, UR6 ;  /* 0x000000072c0672a4 */ /* 0x000fe4000f8e0206 */
[----:B------:R-:W-:Y:S01]  /*0470*/  UIMAD UR36, UR58, UR26, URZ ;  /* 0x0000001a3a2472a4 */ /* 0x000fe2000f8e023f */
[----:B------:R-:W-:Y:S01]  /*0480*/  UMOV UR7, URZ ;  /* 0x0000003f00077c82 */ /* 0x000fe20008000000 */
[----:B------:R-:W-:-:S02]  /*0490*/  @UP1 ULEA UR7, UP2, UR45, UR34, 0x2 ;  /* 0x000000222d071291 */ /* 0x000fc4000f84103f */
[----:B------:R-:W-:Y:S02]  /*04a0*/  UIADD3 UR17, UR17, UR29, URZ ;  /* 0x0000001d11117290 */ /* 0x000fe4000fffe03f */
[----:B------:R-:W-:Y:S01]  /*04b0*/  @UP1 ULEA.HI.X UR4, UR45, UR35, UR58, 0x2, UP2 ;  /* 0x000000232d041291 */ /* 0x000fe200090f143a */
[----:B-----5:R-:W-:Y:S01]  /*04c0*/  R2UR UR11, R0 ;  /* 0x00000000000b72ca */ /* 0x020fe200000e0000 */
[----:B------:R-:W-:Y:S01]  /*04d0*/  UIADD3 UR19, UR19, UR28, URZ ;  /* 0x0000001c13137290 */ /* 0x000fe2000fffe03f */
[----:B------:R-:W-:Y:S01]  /*04e0*/  IABS R0, UR45 ;  /* 0x0000002d00007c13 */ /* 0x000fe20008000000 */
[----:B------:R-:W-:Y:S02]  /*04f0*/  UISETP.NE.AND UP1, UPT, UR32, URZ, UPT ;  /* 0x0000003f2000728c */ /* 0x000fe4000bf25270 */
[----:B------:R-:W-:Y:S01]  /*0500*/  UIADD3 UR15, UR15, UR6, URZ ;  /* 0x000000060f0f7290 */ /* 0x000fe2000fffe03f */
[----:B------:R-:W-:Y:S01]  /*0510*/  R2UR UR37, R0 ;  /* 0x00000000002572ca */ /* 0x000fe200000e0000 */
[----:B------:R-:W-:-:S06]  /*0520*/  UIADD3 UR13, UR13, UR5, URZ ;  /* 0x000000050d0d7290 */ /* 0x000fcc000fffe03f */
        /* <DEDUP_REMOVED lines=10> */
[----:B------:R-:W-:Y:S02]  /*05d0*/  UIADD3 UR20, -UR22, URZ, URZ ;  /* 0x0000003f16147290 */ /* 0x000fe4000fffe13f */
[----:B------:R-:W-:Y:S02]  /*05e0*/  UIMAD UR35, UR58, UR26, URZ ;  /* 0x0000001a3a2372a4 */ /* 0x000fe4000f8e023f */
[----:B------:R-:W-:Y:S02]  /*05f0*/  UIMAD UR20, UR33, UR20, UR37 ;  /* 0x00000014211472a4 */ /* 0x000fe4000f8e0225 */
[----:B------:R-:W-:Y:S02]  /*0600*/  UIMAD UR35, UR45, UR27, UR35 ;  /* 0x0000001b2d2372a4 */ /* 0x000fe4000f8e0223 */
[----:B------:R-:W-:-:S02]  /*0610*/  UISETP.GT.U32.AND UP4, UPT, UR33, UR20, UPT ;  /* 0x000000142100728c */ /* 0x000fc4000bf84070 */
[----:B------:R-:W-:Y:S01]  /*0620*/  UIMAD.WIDE.U32 UR26, UR45, UR26, UR16 ;  /* 0x0000001a2d1a72a5 */ /* 0x000fe2000f8e0010 */
[----:B------:R-:W-:Y:S02]  /*0630*/  ULDC.64 UR30, c[0x0][0x298] ;  /* 0x0000a600001e7ab9 */ /* 0x000fe40000000a00 */
[----:B------:R-:W-:Y:S01]  /*0640*/  ULDC UR16, c[0x0][0x224] ;  /* 0x0000890000107ab9 */ /* 0x000fe20000000800 */
[----:B------:R-:W-:Y:S02]  /*0650*/  UIMAD UR34, UR58, UR30, URZ ;  /* 0x0000001e3a2272a4 */ /* 0x000fe4000f8e023f */
[----:B------:R-:W-:Y:S02]  /*0660*/  ULEA UR28, UR16, 0xfffff800, 0xb ;  /* 0xfffff800101c7891 */ /* 0x000fe4000f8e583f */
[----:B------:R-:W-:Y:S02]  /*0670*/  ULOP3.LUT UR17, UR45, UR32, URZ, 0x3c, !UPT ;  /* 0x000000202d117292 */ /* 0x000fe4000f8e3c3f */
[----:B------:R-:W-:-:S02]  /*0680*/  @!UP4 UIADD3 UR20, UR20, -UR33, URZ ;  /* 0x800000211414c290 */ /* 0x000fc4000fffe03f */
[----:B------:R-:W-:Y:S02]  /*0690*/  UIMAD UR34, UR45, UR31, UR34 ;  /* 0x0000001f2d2272a4 */ /* 0x000fe4000f8e0222 */
[----:B------:R-:W-:Y:S02]  /*06a0*/  UISETP.GE.U32.AND UP3, UPT, UR20, UR33, UPT ;  /* 0x000000211400728c */ /* 0x000fe4000bf66070 */
[----:B------:R-:W-:Y:S02]  /*06b0*/  USHF.R.S32.HI UR29, URZ, 0x1f, UR28 ;  /* 0x0000001f3f1d7899 */ /* 0x000fe4000801141c */
[----:B------:R-:W-:Y:S02]  /*06c0*/  UIADD3 UR10, UP5, UR28, UR10, URZ ;  /* 0x0000000a1c0a7290 */ /* 0x000fe4000ffbe03f */
[----:B------:R-:W-:Y:S02]  /*06d0*/  UIMAD.WIDE.U32 UR30, UR45, UR30, UR18 ;  /* 0x0000001e2d1e72a5 */ /* 0x000fe4000f8e0012 */
[----:B------:R-:W-:Y:S01]  /*06e0*/  @!UP4 UIADD3 UR22, UR22, 0x1, URZ ;  /* 0x000000011616c890 */ /* 0x000fe2000fffe03f */
[----:B------:R-:W-:Y:S01]  /*06f0*/  ULDC.64 UR18, c[0x0][0x2f0] ;  /* 0x0000bc0000127ab9 */ /* 0x000fe20000000a00 */
[----:B------:R-:W-:-:S02]  /*0700*/  UISETP.GE.AND UP2, UPT, UR17, URZ, UPT ;  /* 0x0000003f1100728c */ /* 0x000fc4000bf46270 */
[----:B------:R-:W-:Y:S02]  /*0710*/  UIADD3.X UR21, UR29, UR11, UR21, UP5, !UPT ;  /* 0x0000000b1d157290 */ /* 0x000fe4000affe415 */
[----:B------:R-:W-:Y:S02]  /*0720*/  ULEA UR20, UP4, UR10, UR18, 0x2 ;  /* 0x000000120a147291 */ /* 0x000fe4000f88103f */
[----:B------:R-:W-:Y:S02]  /*0730*/  @UP3 UIADD3 UR22, UR22, 0x1, URZ ;  /* 0x0000000116163890 */ /* 0x000fe4000fffe03f */
[----:B------:R-:W-:Y:S02]  /*0740*/  UIADD3 UR17, UP3, UR28, UR30, URZ ;  /* 0x0000001e1c117290 */ /* 0x000fe4000ff7e03f */
[----:B------:R-:W-:Y:S02]  /*0750*/  ULEA.HI.X UR19, UR10, UR19, UR21, 0x2, UP4 ;  /* 0x000000130a137291 */ /* 0x000fe4000a0f1415 */
[----:B------:R-:W-:Y:S01]  /*0760*/  UIADD3.X UR30, UR29, UR31, UR34, UP3, !UPT ;  /* 0x0000001f1d1e7290 */ /* 0x000fe20009ffe422 */
[----:B------:R-:W-:Y:S01]  /*0770*/  ULDC.64 UR10, c[0x0][0x2f8] ;  /* 0x0000be00000a7ab9 */ /* 0x000fe20000000a00 */
[----:B------:R-:W-:-:S02]  /*0780*/  @!UP2 UIADD3 UR22, -UR22, URZ, URZ ;  /* 0x0000003f1616a290 */ /* 0x000fc4000fffe13f */
[----:B------:R-:W-:Y:S02]  /*0790*/  ULEA UR18, UP3, UR17, UR10, 0x2 ;  /* 0x0000000a11127291 */ /* 0x000fe4000f86103f */
[----:B------:R-:W-:Y:S02]  /*07a0*/  @!UP1 ULOP3.LUT UR22, URZ, UR32, URZ, 0x33, !UPT ;  /* 0x000000203f169292 */ /* 0x000fe4000f8e333f */
[----:B------:R-:W-:Y:S02]  /*07b0*/  ULEA.HI.X UR17, UR17, UR11, UR30, 0x2, UP3 ;  /* 0x0000000b11117291 */ /* 0x000fe400098f141e */
[----:B------:R-:W-:Y:S02]  /*07c0*/  UIADD3 UR30, UP2, UR28, UR26, URZ ;  /* 0x0000001a1c1e7290 */ /* 0x000fe4000ff5e03f */
[----:B------:R-:W-:Y:S01]  /*07d0*/  USHF.R.S32.HI UR21, URZ, 0x1f, UR22 ;  /* 0x0000001f3f157899 */ /* 0x000fe20008011416 */
[----:B------:R-:W-:Y:S01]  /*07e0*/  ULDC.64 UR10, c[0x0][0x3b8] ;  /* 0x0000ee00000a7ab9 */ /* 0x000fe20000000a00 */
[----:B------:R-:W-:-:S02]  /*07f0*/  UIADD3.X UR6, UR29, UR27, UR35, UP2, !UPT ;  /* 0x0000001b1d067290 */ /* 0x000fc400097fe423 */
[----:B------:R-:W-:Y:S01]  /*0800*/  ULEA UR57, UP1, UR30, UR10, 0x2 ;  /* 0x0000000a1e397291 */ /* 0x000fe2000f82103f */
[----:B------:R-:W-:Y:S02]  /*0810*/  ULDC.64 UR26, c[0x0][0x258] ;  /* 0x00009600001a7ab9 */ /* 0x000fe40000000a00 */
[----:B------:R-:W-:Y:S02]  /*0820*/  UIMAD UR31, UR21, UR26, URZ ;  /* 0x0000001a151f72a4 */ /* 0x000fe4000f8e023f */
[----:B------:R-:W-:Y:S02]  /*0830*/  ULEA.HI.X UR10, UR30, UR11, UR6, 0x2, UP1 ;  /* 0x0000000b1e0a7291 */ /* 0x000fe400088f1406 */
[----:B------:R-:W-:Y:S02]  /*0840*/  UIMAD.WIDE.U32 UR14, UR22, UR26, UR14 ;  /* 0x0000001a160e72a5 */ /* 0x000fe4000f8e000e */
[----:B------:R-:W-:Y:S02]  /*0850*/  UIMAD UR6, UR22, UR27, UR31 ;  /* 0x0000001b160672a4 */ /* 0x000fe4000f8e021f */
[----:B------:R-:W-:-:S02]  /*0860*/  UIADD3 UR5, UP1, UR28, UR14, URZ ;  /* 0x0000000e1c057290 */ /* 0x000fc4000ff3e03f */
[----:B------:R-:W-:Y:S01]  /*0870*/  UIADD3 UR6, UR15, UR6, URZ ;  /* 0x000000060f067290 */ /* 0x000fe2000fffe03f */
[----:B------:R-:W-:Y:S01]  /*0880*/  ULDC.64 UR26, c[0x0][0x2d8] ;  /* 0x0000b600001a7ab9 */ /* 0x000fe20000000a00 */
[----:B------:R-:W-:Y:S01]  /*0890*/  ULDC.64 UR30, c[0x0][0x278] ;  /* 0x00009e00001e7ab9 */ /* 0x000fe20000000a00 */
[----:B------:R-:W-:Y:S02]  /*08a0*/  ULEA UR11, UP2, UR5, UR26, 0x2 ;  /* 0x0000001a050b7291 */ /* 0x000fe4000f84103f */
[----:B------:R-:W-:Y:S02]  /*08b0*/  UIMAD UR32, UR21, UR30, URZ ;  /* 0x0000001e152072a4 */ /* 0x000fe4000f8e023f */
[----:B------:R-:W-:Y:S01]  /*08c0*/  UIADD3.X UR6, UR29, UR6, URZ, UP1, !UPT ;  /* 0x000000061d067290 */ /* 0x000fe20008ffe43f */
[----:B------:R-:W-:Y:S01]  /*08d0*/  @UP0 ULDC UR26, c[0x0][0x214] ;  /* 0x00008500001a0ab9 */ /* 0x000fe20000000800 */
[----:B------:R-:W-:Y:S02]  /*08e0*/  UIMAD.WIDE.U32 UR14, UR22, UR30, UR12 ;  /* 0x0000001e160e72a5 */ /* 0x000fe4000f8e000c */
[----:B------:R-:W-:-:S02]  /*08f0*/  @UP0 UIMAD UR26, UR44, UR26, UR45 ;  /* 0x0000001a2c1a02a4 */ /* 0x000fc4000f8e022d */
[----:B------:R-:W-:Y:S02]  /*0900*/  UIMAD UR31, UR22, UR31, UR32 ;  /* 0x0000001f161f72a4 */ /* 0x000fe4000f8e0220 */
[----:B------:R-:W-:Y:S02]  /*0910*/  ULEA.HI.X UR30, UR5, UR27, UR6, 0x2, UP2 ;  /* 0x0000001b051e7291 */ /* 0x000fe400090f1406 */
[----:B------:R-:W-:Y:S02]  /*0920*/  UIADD3 UR14, UP2, UR28, UR14, URZ ;  /* 0x0000000e1c0e7290 */ /* 0x000fe4000ff5e03f */
[----:B------:R-:W-:Y:S01]  /*0930*/  @UP0 UIMAD UR26, UR26, UR16, URZ ;  /* 0x000000101a1a02a4 */ /* 0x000fe2000f8e023f */
[----:B------:R-:W-:Y:S01]  /*0940*/  ULDC.64 UR12, c[0x0][0x2e0] ;  /* 0x0000b800000c7ab9 */ /* 0x000fe20000000a00 */
[----:B------:R-:W-:Y:S01]  /*0950*/  @UP0 ULDC UR27, c[0x0][0x21c] ;  /* 0x00008700001b0ab9 */ /* 0x000fe20000000800 */
[----:B------:R-:W-:Y:S02]  /*0960*/  UIADD3 UR31, UR15, UR31, URZ ;  /* 0x0000001f0f1f7290 */ /* 0x000fe4000fffe03f */
[----:B------:R-:W-:-:S02]  /*0970*/  ULEA UR28, UP3, UR14, UR12, 0x2 ;  /* 0x0000000c0e1c7291 */ /* 0x000fc4000f86103f */
[----:B------:R-:W-:Y:S02]  /*0980*/  @UP0 UIMAD UR12, UR26, UR27, URZ ;  /* 0x0000001b1a0c02a4 */ /* 0x000fe4000f8e023f */
[----:B------:R-:W-:Y:S01]  /*0990*/  UIADD3.X UR29, UR29, UR31, URZ, UP2, !UPT ;  /* 0x0000001f1d1d7290 */ /* 0x000fe200097fe43f */
[----:B------:R-:W-:Y:S01]  /*09a0*/  @UP0 ULDC.64 UR26, c[0x0][0x310] ;  /* 0x0000c400001a0ab9 */ /* 0x000fe20000000a00 */
[----:B------:R-:W-:Y:S02]  /*09b0*/  UMOV UR6, URZ ;  /* 0x0000003f00067c82 */ /* 0x000fe40008000000 */
[----:B------:R-:W-:Y:S02]  /*09c0*/  ULEA.HI.X UR29, UR14, UR13, UR29, 0x2, UP3 ;  /* 0x0000000d0e1d7291 */ /* 0x000fe400098f141d */
[----:B------:R-:W-:Y:S01]  /*09d0*/  @UP0 UIMAD.WIDE UR26, UR12, 0x8, UR26 ;  /* 0x000000080c1a08a5 */ /* 0x000fe2000f8e021a */
[----:B------:R-:W-:Y:S02]  /*09e0*/  UMOV UR13, UR9 ;  /* 0x00000009000d7c82 */ /* 0x000fe40008000000 */
[----:B------:R-:W-:Y:S01]  /*09f0*/  UMOV UR12, UR8 ;  /* 0x00000008000c7c82 */ /* 0x000fe20008000000 */
[----:B------:R-:W-:Y:S01]  /*0a00*/  UMOV UR8, UR7 ;  /* 0x0000000700087c82 */ /* 0x000fe20008000000 */
[----:B------:R-:W-:Y:S01]  /*0a10*/  UMOV UR9, UR4 ;  /* 0x0000000400097c82 */ /* 0x000fe20008000000 */
[----:B------:R-:W-:Y:S01]  /*0a20*/  UMOV UR5, URZ ;  /* 0x0000003f00057c82 */ /* 0x000fe20008000000 */
[----:B0-----:R-:W-:Y:S01]  /*0a30*/  MOV R3, UR9 ;  /* 0x0000000900037c02 */ /* 0x001fe20008000f00 */
[----:B------:R-:W-:Y:S01]  /*0a40*/  UISETP.GE.AND UP1, UPT, UR16, 0x1, UPT ;  /* 0x000000011000788c */ /* 0x000fe2000bf26270 */
[----:B-1----:R-:W-:Y:S01]  /*0a50*/  MOV R5, UR13 ;  /* 0x0000000d00057c02 */ /* 0x002fe20008000f00 */
[----:B------:R-:W-:Y:S01]  /*0a60*/  @!UP0 UMOV UR26, URZ ;  /* 0x0000003f001a8c82 */ /* 0x000fe20008000000 */
[----:B------:R-:W-:Y:S01]  /*0a70*/  @!UP0 UMOV UR27, URZ ;  /* 0x0000003f001b8c82 */ /* 0x000fe20008000000 */
[----:B--2---:R-:W-:-:S02]  /*0a80*/  @P0 R2UR UR6, R2 ;  /* 0x00000000020602ca */ /* 0x004fc400000e0000 */
[----:B------:R-:W-:Y:S02]  /*0a90*/  MOV R2, UR8 ;  /* 0x0000000800027c02 */ /* 0x000fe40008000f00 */
[----:B---3--:R-:W-:Y:S01]  /*0aa0*/  @P1 R2UR UR5, R4 ;  /* 0x00000000040512ca */ /* 0x008fe200000e0000 */
[----:B------:R-:W-:Y:S01]  /*0ab0*/  IMAD.U32 R4, RZ, RZ, UR12 ;  /* 0x0000000cff047e24 */ /* 0x000fe2000f8e00ff */
[----:B------:R-:W-:Y:S01]  /*0ac0*/  PLOP3.LUT P0, PT, PT, PT, UP1, 0x80, 0x0 ;  /* 0x000000000000781c */ /* 0x000fe20003f0f018 */
[----:B------:R4:W-:Y:S04]  /*0ad0*/  STL.64 [R1+0x118], R2 ;  /* 0x0001180201007387 */ /* 0x0009e80000100a00 */
[----:B------:R4:W-:Y:S08]  /*0ae0*/  STL.64 [R1+0x120], R4 ;  /* 0x0001200401007387 */ /* 0x0009f00000100a00 */
[----:B------:R-:W-:Y:S05]  /*0af0*/  @!P0 BRA `(.L_x_1616) ;  /* 0x000000d8005c8947 */ /* 0x000fea0003800000 */
[----:B------:R-:W4:Y:S01]  /*0b00*/  S2R R55, SR_TID.X ;  /* 0x0000000000377919 */ /* 0x000f220000002100 */
        /* <DEDUP_REMOVED lines=9> */
[----:B------:R-:W1:Y:S01]  /*0ba0*/  S2R R54, SR_LANEID ;  /* 0x0000000000367919 */ /* 0x000e620000000000 */
[----:B0-----:R-:W-:-:S03]  /*0bb0*/  ULEA UR7, UR4, UR7, 0x18 ;  /* 0x0000000704077291 */ /* 0x001fc6000f8ec03f */
[----:B------:R-:W-:Y:S01]  /*0bc0*/  UMOV UR4, URZ ;  /* 0x0000003f00047c82 */ /* 0x000fe20008000000 */
[--C-:B----4-:R-:W-:Y:S02]  /*0bd0*/  SHF.R.S32.HI R2, RZ, 0x1f, R55.reuse ;  /* 0x0000001fff027819 */ /* 0x110fe40000011437 */
[----:B------:R-:W-:Y:S02]  /*0be0*/  SHF.L.U32 R0, R55, 0x4, RZ ;  /* 0x0000000437007819 */ /* 0x000fe400000006ff */
[----:B------:R-:W-:Y:S02]  /*0bf0*/  LEA.HI R2, R2, R55, RZ, 0x5 ;  /* 0x0000003702027211 */ /* 0x000fe400078f28ff */
[----:B------:R-:W-:Y:S02]  /*0c00*/  LOP3.LUT R0, R0, 0xfffffe00, RZ, 0xc0, !PT ;  /* 0xfffffe0000007812 */ /* 0x000fe400078ec0ff */
[----:B------:R-:W-:Y:S02]  /*0c10*/  SHF.R.S32.HI R2, RZ, 0x5, R2 ;  /* 0x00000005ff027819 */ /* 0x000fe40000011402 */
[----:B------:R-:W-:-:S02]  /*0c20*/  LOP3.LUT R76, R0, 0x1f, R55, 0xf8, !PT ;  /* 0x0000001f004c7812 */ /* 0x000fc400078ef837 */
[----:B------:R-:W-:Y:S02]  /*0c30*/  LEA R0, R2, UR7, 0x2 ;  /* 0x0000000702007c11 */ /* 0x000fe4000f8e10ff */
[C---:B------:R-:W-:Y:S02]  /*0c40*/  LOP3.LUT R3, R76.reuse, 0x140, RZ, 0xfc, !PT ;  /* 0x000001404c037812 */ /* 0x040fe400078efcff */
[C---:B------:R-:W-:Y:S01]  /*0c50*/  LOP3.LUT R2, R76.reuse, 0x160, RZ, 0xfc, !PT ;  /* 0x000001604c027812 */ /* 0x040fe200078efcff */
[----:B------:R0:W-:Y:S01]  /*0c60*/  STL [R1+0xfc], R0 ;  /* 0x0000fc0001007387 */ /* 0x0001e20000100800 */
[----:B------:R-:W-:Y:S02]  /*0c70*/  SHF.R.S32.HI R77, RZ, 0x1f, R76 ;  /* 0x0000001fff4d7819 */ /* 0x000fe4000001144c */
[C---:B------:R-:W-:Y:S01]  /*0c80*/  LOP3.LUT R148, R76.reuse, 0x20, RZ, 0xfc, !PT ;  /* 0x000000204c947812 */ /* 0x040fe200078efcff */
[----:B------:R2:W-:Y:S01]  /*0c90*/  STL [R1+0x20], R3 ;  /* 0x0000200301007387 */ /* 0x0005e20000100800 */
[----:B------:R-:W-:-:S02]  /*0ca0*/  LOP3.LUT R147, R76, 0x40, RZ, 0xfc, !PT ;  /* 0x000000404c937812 */ /* 0x000fc400078efcff */
[C---:B------:R-:W-:Y:S01]  /*0cb0*/  LOP3.LUT R146, R76.reuse, 0x60, RZ, 0xfc, !PT ;  /* 0x000000604c927812 */ /* 0x040fe200078efcff */
[----:B------:R3:W-:Y:S01]  /*0cc0*/  STL [R1+0x34], R2 ;  /* 0x0000340201007387 */ /* 0x0007e20000100800 */
[C---:B------:R-:W-:Y:S02]  /*0cd0*/  LOP3.LUT R145, R76.reuse, 0x80, RZ, 0xfc, !PT ;  /* 0x000000804c917812 */ /* 0x040fe400078efcff */
[C---:B0-----:R-:W-:Y:S02]  /*0ce0*/  LOP3.LUT R0, R76.reuse, 0x180, RZ, 0xfc, !PT ;  /* 0x000001804c007812 */ /* 0x041fe400078efcff */
[C---:B------:R-:W-:Y:S02]  /*0cf0*/  LOP3.LUT R144, R76.reuse, 0xa0, RZ, 0xfc, !PT ;  /* 0x000000a04c907812 */ /* 0x040fe400078efcff */
[C---:B--2---:R-:W-:Y:S01]  /*0d00*/  LOP3.LUT R3, R76.reuse, 0x1a0, RZ, 0xfc, !PT ;  /* 0x000001a04c037812 */ /* 0x044fe200078efcff */
[----:B------:R0:W-:Y:S01]  /*0d10*/  STL [R1+0x30], R0 ;  /* 0x0000300001007387 */ /* 0x0001e20000100800 */
[----:B------:R-:W-:-:S02]  /*0d20*/  LOP3.LUT R142, R76, 0xc0, RZ, 0xfc, !PT ;  /* 0x000000c04c8e7812 */ /* 0x000fc400078efcff */
[C---:B---3--:R-:W-:Y:S01]  /*0d30*/  LOP3.LUT R2, R76.reuse, 0x1c0, RZ, 0xfc, !PT ;  /* 0x000001c04c027812 */ /* 0x048fe200078efcff */
[----:B------:R2:W-:Y:S01]  /*0d40*/  STL [R1+0x2c], R3 ;  /* 0x00002c0301007387 */ /* 0x0005e20000100800 */
[C---:B------:R-:W-:Y:S02]  /*0d50*/  LOP3.LUT R141, R76.reuse, 0xe0, RZ, 0xfc, !PT ;  /* 0x000000e04c8d7812 */ /* 0x040fe400078efcff */
[C---:B------:R-:W-:Y:S01]  /*0d60*/  LOP3.LUT R140, R76.reuse, 0x100, RZ, 0xfc, !PT ;  /* 0x000001004c8c7812 */ /* 0x040fe200078efcff */
[----:B------:R2:W-:Y:S01]  /*0d70*/  STL [R1+0x28], R2 ;  /* 0x0000280201007387 */ /* 0x0005e20000100800 */
[C---:B------:R-:W-:Y:S02]  /*0d80*/  LOP3.LUT R149, R76.reuse, 0x120, RZ, 0xfc, !PT ;  /* 0x000001204c957812 */ /* 0x040fe400078efcff */
[----:B0-----:R-:W-:-:S05]  /*0d90*/  LOP3.LUT R0, R76, 0x1e0, RZ, 0xfc, !PT ;  /* 0x000001e04c007812 */ /* 0x001fca00078efcff */
[----:B-1----:R2:W-:Y:S02]  /*0da0*/  STL [R1+0x24], R0 ;  /* 0x0000240001007387 */ /* 0x0025e40000100800 */
.L_x_1703:
[----:B------:R-:W3:Y:S01]  /*0db0*/  LDL R137, [R1+0x20] ;  /* 0x0000200001897983 */ /* 0x000ee20000100800 */
[----:B------:R-:W-:Y:S01]  /*0dc0*/  ULDC UR34, c[0x0][0x224] ;  /* 0x0000890000227ab9 */ /* 0x000fe20000000800 */
[----:B------:R-:W-:Y:S02]  /*0dd0*/  ULDC UR56, c[0x0][0x218] ;  /* 0x0000860000387ab9 */ /* 0x000fe40000000800 */
[----:B------:R-:W4:Y:S04]  /*0de0*/  LDL R136, [R1+0x34] ;  /* 0x0000340001887983 */ /* 0x000f280000100800 */
[----:B-----5:R-:W5:Y:S04]  /*0df0*/  LDL R135, [R1+0x30] ;  /* 0x0000300001877983 */ /* 0x020f680000100800 */
[----:B------:R-:W5:Y:S04]  /*0e00*/  LDL R134, [R1+0x2c] ;  /* 0x00002c0001867983 */ /* 0x000f680000100800 */
[----:B------:R-:W5:Y:S04]  /*0e10*/  LDL R133, [R1+0x28] ;  /* 0x0000280001857983 */ /* 0x000f680000100800 */
[----:B------:R-:W5:Y:S01]  /*0e20*/  LDL R132, [R1+0x24] ;  /* 0x0000240001847983 */ /* 0x000f620000100800 */
[----:B------:R-:W-:Y:S01]  /*0e30*/  UIADD3 UR11, -UR4, UR34, URZ ;  /* 0x00000022040b7290 */ /* 0x000fe2000fffe13f */
[----:B--2---:R-:W-:Y:S01]  /*0e40*/  HFMA2.MMA R0, -RZ, RZ, 0, 0 ;  /* 0x00000000ff007435 */ /* 0x004fe200000001ff */
        /* <DEDUP_REMOVED lines=8> */
[----:B------:R-:W-:-:S03]  /*0ed0*/  CS2R R12, SRZ ;  /* 0x00000000000c7805 */ /* 0x000fc6000001ff00 */
[----:B------:R-:W-:Y:S01]  /*0ee0*/  ISETP.GE.AND P2, PT, R76, UR56, PT ;  /* 0x000000384c007c0c */ /* 0x000fe2000bf46270 */
[----:B------:R-:W-:Y:S01]  /*0ef0*/  BAR.SYNC.DEFER_BLOCKING 0x0 ;  /* 0x0000000000007b1d */ /* 0x000fe20000010000 */
[----:B------:R-:W-:Y:S02]  /*0f00*/  ISETP.GE.AND P1, PT, R148, UR56, PT ;  /* 0x0000003894007c0c */ /* 0x000fe4000bf26270 */
[----:B------:R-:W-:Y:S02]  /*0f10*/  ISETP.GE.AND P0, PT, R147, UR56, PT ;  /* 0x0000003893007c0c */ /* 0x000fe4000bf06270 */
[----:B------:R-:W-:Y:S02]  /*0f20*/  ISETP.GE.AND P4, PT, R146, UR56, PT ;  /* 0x0000003892007c0c */ /* 0x000fe4000bf86270 */
[----:B------:R-:W-:Y:S02]  /*0f30*/  ISETP.GE.AND P6, PT, R145, UR56, PT ;  /* 0x0000003891007c0c */ /* 0x000fe4000bfc6270 */
[----:B------:R-:W-:-:S02]  /*0f40*/  ISETP.GE.AND P5, PT, R144, UR56, PT ;  /* 0x0000003890007c0c */ /* 0x000fc4000bfa6270 */
[----:B------:R-:W-:Y:S01]  /*0f50*/  ISETP.GE.AND P3, PT, R142, UR56, PT ;  /* 0x000000388e007c0c */ /* 0x000fe2000bf66270 */
[----:B------:R-:W2:Y:S01]  /*0f60*/  @!P2 LDG.E R0, desc[UR24][R2.64] ;  /* 0x000000180200a981 */ /* 0x000ea2000c1e1900 */
        /* <DEDUP_REMOVED lines=9> */
[----:B------:R-:W2:Y:S01]  /*1000*/  @!P2 LDG.E R11, desc[UR24][R2.64+0x380] ;  /* 0x00038018020ba981 */ /* 0x000ea2000c1e1900 */
[----:B------:R-:W-:-:S02]  /*1010*/  CS2R R14, SRZ ;  /* 0x00000000000e7805 */ /* 0x000fc4000001ff00 */
[----:B------:R-:W-:Y:S01]  /*1020*/  CS2R R16, SRZ ;  /* 0x0000000000107805 */ /* 0x000fe2000001ff00 */
[----:B------:R-:W2:Y:S04]  /*1030*/  @!P1 LDG.E R10, desc[UR24][R2.64+0x400] ;  /* 0x00040018020a9981 */ /* 0x000ea8000c1e1900 */
[----:B------:R-:W2:Y:S01]  /*1040*/  @!P0 LDG.E R13, desc[UR24][R2.64+0x480] ;  /* 0x00048018020d8981 */ /* 0x000ea2000c1e1900 */
[----:B------:R-:W-:Y:S02]  /*1050*/  MOV R19, RZ ;  /* 0x000000ff00137202 */ /* 0x000fe40000000f00 */
[----:B---3--:R-:W-:Y:S02]  /*1060*/  ISETP.GE.AND P4, PT, R137, UR56, PT ;  /* 0x0000003889007c0c */ /* 0x008fe4000bf86270 */
[----:B----4-:R-:W-:-:S02]  /*1070*/  ISETP.GE.AND P6, PT, R136, UR56, PT ;  /* 0x0000003888007c0c */ /* 0x010fc4000bfc6270 */
[----:B-----5:R-:W-:Y:S02]  /*1080*/  ISETP.GE.AND P5, PT, R135, UR56, PT ;  /* 0x0000003887007c0c */ /* 0x020fe4000bfa6270 */
[----:B------:R-:W-:-:S07]  /*1090*/  ISETP.GE.AND P3, PT, R134, UR56, PT ;  /* 0x0000003886007c0c */ /* 0x000fce000bf66270 */
[----:B------:R-:W3:Y:S01]  /*10a0*/  @!P4 LDG.E R12, desc[UR24][R2.64+0x500] ;  /* 0x00050018020cc981 */ /* 0x000ee2000c1e1900 */
[----:B------:R-:W-:-:S03]  /*10b0*/  ISETP.GE.AND P2, PT, R133, UR56, PT ;  /* 0x0000003885007c0c */ /* 0x000fc6000bf46270 */
[----:B------:R-:W4:Y:S01]  /*10c0*/  @!P6 LDG.E R15, desc[UR24][R2.64+0x580] ;  /* 0x00058018020fe981 */ /* 0x000f22000c1e1900 */
[----:B------:R-:W-:-:S03]  /*10d0*/  ISETP.GE.AND P1, PT, R132, UR56, PT ;  /* 0x0000003884007c0c */ /* 0x000fc6000bf26270 */
[----:B------:R-:W5:Y:S04]  /*10e0*/  @!P5 LDG.E R14, desc[UR24][R2.64+0x600] ;  /* 0x00060018020ed981 */ /* 0x000f68000c1e1900 */
[----:B------:R-:W5:Y:S04]  /*10f0*/  @!P3 LDG.E R17, desc[UR24][R2.64+0x680] ;  /* 0x000680180211b981 */ /* 0x000f68000c1e1900 */
[----:B------:R-:W5:Y:S04]  /*1100*/  @!P2 LDG.E R16, desc[UR24][R2.64+0x700] ;  /* 0x000700180210a981 */ /* 0x000f68000c1e1900 */
[----:B------:R0:W5:Y:S01]  /*1110*/  @!P1 LDG.E R19, desc[UR24][R2.64+0x780] ;  /* 0x0007801802139981 */ /* 0x000162000c1e1900 */
[----:B------:R-:W-:-:S04]  /*1120*/  SHF.L.U32 R18, R55, 0x4, RZ ;  /* 0x0000000437127819 */ /* 0x000fc800000006ff */
[----:B------:R-:W-:-:S05]  /*1130*/  LOP3.LUT R57, R18, 0xfffffe00, RZ, 0xc0, !PT ;  /* 0xfffffe0012397812 */ /* 0x000fca00078ec0ff */
[----:B------:R-:W-:-:S05]  /*1140*/  IMAD.IADD R18, R57, 0x1, R54 ;  /* 0x0000000139127824 */ /* 0x000fca00078e0236 */
[C---:B------:R-:W-:Y:S02]  /*1150*/  IADD3 R21, R18.reuse, 0x20, RZ ;  /* 0x0000002012157810 */ /* 0x040fe40007ffe0ff */
[C---:B------:R-:W-:Y:S02]  /*1160*/  IADD3 R23, R18.reuse, 0x40, RZ ;  /* 0x0000004012177810 */ /* 0x040fe40007ffe0ff */
[C---:B------:R-:W-:Y:S02]  /*1170*/  IADD3 R25, R18.reuse, 0x60, RZ ;  /* 0x0000006012197810 */ /* 0x040fe40007ffe0ff */
[C---:B------:R-:W-:Y:S02]  /*1180*/  LEA.HI.SX32 R53, R18.reuse, R18, 0x1b ;  /* 0x0000001212357211 */ /* 0x040fe400078fdaff */
[C---:B------:R-:W-:Y:S02]  /*1190*/  IADD3 R27, R18.reuse, 0x80, RZ ;  /* 0x00000080121b7810 */ /* 0x040fe40007ffe0ff */
[----:B------:R-:W-:-:S02]  /*11a0*/  IADD3 R29, R18, 0xa0, RZ ;  /* 0x000000a0121d7810 */ /* 0x000fc40007ffe0ff */
[-C--:B------:R-:W-:Y:S01]  /*11b0*/  LEA.HI.SX32 R21, R21, R18.reuse, 0x1b ;  /* 0x0000001215157211 */ /* 0x080fe200078fdaff */
[C---:B------:R-:W-:Y:S01]  /*11c0*/  VIADD R33, R18.reuse, 0x100 ;  /* 0x0000010012217836 */ /* 0x040fe20000000000 */
[C---:B------:R-:W-:Y:S02]  /*11d0*/  IADD3 R31, R18.reuse, 0xc0, RZ ;  /* 0x000000c0121f7810 */ /* 0x040fe40007ffe0ff */
[-C--:B------:R-:W-:Y:S02]  /*11e0*/  LEA.HI.SX32 R23, R23, R18.reuse, 0x1b ;  /* 0x0000001217177211 */ /* 0x080fe400078fdaff */
[C---:B0-----:R-:W-:Y:S02]  /*11f0*/  IADD3 R3, R18.reuse, 0xe0, RZ ;  /* 0x000000e012037810 */ /* 0x041fe40007ffe0ff */
[----:B------:R-:W-:Y:S02]  /*1200*/  LEA.HI.SX32 R25, R25, R18, 0x1b ;  /* 0x0000001219197211 */ /* 0x000fe400078fdaff */
[----:B------:R-:W-:-:S02]  /*1210*/  IADD3 R35, R18, 0x120, RZ ;  /* 0x0000012012237810 */ /* 0x000fc40007ffe0ff */
[C---:B------:R-:W-:Y:S02]  /*1220*/  IADD3 R37, R18.reuse, 0x140, RZ ;  /* 0x0000014012257810 */ /* 0x040fe40007ffe0ff */
[C---:B------:R-:W-:Y:S02]  /*1230*/  IADD3 R39, R18.reuse, 0x160, RZ ;  /* 0x0000016012277810 */ /* 0x040fe40007ffe0ff */
[C---:B------:R-:W-:Y:S02]  /*1240*/  IADD3 R41, R18.reuse, 0x180, RZ ;  /* 0x0000018012297810 */ /* 0x040fe40007ffe0ff */
[C---:B------:R-:W-:Y:S02]  /*1250*/  IADD3 R43, R18.reuse, 0x1a0, RZ ;  /* 0x000001a0122b7810 */ /* 0x040fe40007ffe0ff */
[----:B------:R-:W-:Y:S02]  /*1260*/  IADD3 R45, R18, 0x1c0, RZ ;  /* 0x000001c0122d7810 */ /* 0x000fe40007ffe0ff */
[----:B------:R-:W-:-:S02]  /*1270*/  LEA R53, R53, UR7, 0x2 ;  /* 0x0000000735357c11 */ /* 0x000fc4000f8e10ff */
[-C--:B------:R-:W-:Y:S02]  /*1280*/  LEA.HI.SX32 R27, R27, R18.reuse, 0x1b ;  /* 0x000000121b1b7211 */ /* 0x080fe400078fdaff */
[----:B------:R-:W-:Y:S02]  /*1290*/  IADD3 R47, R18, 0x1e0, RZ ;  /* 0x000001e0122f7810 */ /* 0x000fe40007ffe0ff */
[-C--:B------:R-:W-:Y:S02]  /*12a0*/  LEA.HI.SX32 R29, R29, R18.reuse, 0x1b ;  /* 0x000000121d1d7211 */ /* 0x080fe400078fdaff */
[----:B------:R-:W-:Y:S02]  /*12b0*/  LEA R52, R21, UR7, 0x2 ;  /* 0x0000000715347c11 */ /* 0x000fe4000f8e10ff */
[----:B------:R-:W-:Y:S02]  /*12c0*/  LEA.HI.SX32 R31, R31, R18, 0x1b ;  /* 0x000000121f1f7211 */ /* 0x000fe400078fdaff */
[----:B------:R-:W-:-:S02]  /*12d0*/  LEA R51, R23, UR7, 0x2 ;  /* 0x0000000717337c11 */ /* 0x000fc4000f8e10ff */
[-C--:B------:R-:W-:Y:S02]  /*12e0*/  LEA.HI.SX32 R3, R3, R18.reuse, 0x1b ;  /* 0x0000001203037211 */ /* 0x080fe400078fdaff */
[----:B------:R-:W-:Y:S01]  /*12f0*/  LEA R50, R25, UR7, 0x2 ;  /* 0x0000000719327c11 */ /* 0x000fe2000f8e10ff */
[----:B--2---:R-:W-:Y:S01]  /*1300*/  STS [R53], R0 ;  /* 0x0000000035007388 */ /* 0x004fe20000000800 */
[-C--:B------:R-:W-:Y:S02]  /*1310*/  LEA.HI.SX32 R33, R33, R18.reuse, 0x1b ;  /* 0x0000001221217211 */ /* 0x080fe400078fdaff */
[-C--:B------:R-:W-:Y:S02]  /*1320*/  LEA.HI.SX32 R35, R35, R18.reuse, 0x1b ;  /* 0x0000001223237211 */ /* 0x080fe400078fdaff */
[-C--:B------:R-:W-:Y:S02]  /*1330*/  LEA.HI.SX32 R37, R37, R18.reuse, 0x1b ;  /* 0x0000001225257211 */ /* 0x080fe400078fdaff */
[----:B------:R-:W-:-:S02]  /*1340*/  LEA.HI.SX32 R39, R39, R18, 0x1b ;  /* 0x0000001227277211 */ /* 0x000fc400078fdaff */
[-C--:B------:R-:W-:Y:S02]  /*1350*/  LEA.HI.SX32 R41, R41, R18.reuse, 0x1b ;  /* 0x0000001229297211 */ /* 0x080fe400078fdaff */
[-C--:B------:R-:W-:Y:S02]  /*1360*/  LEA.HI.SX32 R40, R43, R18.reuse, 0x1b ;  /* 0x000000122b287211 */ /* 0x080fe400078fdaff */
[-C--:B------:R-:W-:Y:S02]  /*1370*/  LEA.HI.SX32 R2, R45, R18.reuse, 0x1b ;  /* 0x000000122d027211 */ /* 0x080fe400078fdaff */
[----:B------:R-:W-:Y:S01]  /*1380*/  LEA R49, R27, UR7, 0x2 ;  /* 0x000000071b317c11 */ /* 0x000fe2000f8e10ff */
[----:B------:R-:W-:Y:S01]  /*1390*/  STS [R52+0x80], R5 ;  /* 0x0000800534007388 */ /* 0x000fe20000000800 */
[----:B------:R-:W-:Y:S02]  /*13a0*/  LEA.HI.SX32 R18, R47, R18, 0x1b ;  /* 0x000000122f127211 */ /* 0x000fe400078fdaff */
[----:B------:R-:W-:Y:S01]  /*13b0*/  LEA R48, R29, UR7, 0x2 ;  /* 0x000000071d307c11 */ /* 0x000fe2000f8e10ff */
[----:B------:R-:W-:Y:S01]  /*13c0*/  STS [R51+0x100], R4 ;  /* 0x0001000433007388 */ /* 0x000fe20000000800 */
[----:B------:R-:W-:-:S02]  /*13d0*/  LEA R47, R31, UR7, 0x2 ;  /* 0x000000071f2f7c11 */ /* 0x000fc4000f8e10ff */
[----:B------:R-:W-:Y:S01]  /*13e0*/  LEA R46, R3, UR7, 0x2 ;  /* 0x00000007032e7c11 */ /* 0x000fe2000f8e10ff */
[----:B------:R-:W-:Y:S01]  /*13f0*/  STS [R50+0x180], R7 ;  /* 0x0001800732007388 */ /* 0x000fe20000000800 */
[----:B------:R-:W-:Y:S02]  /*1400*/  LEA R45, R33, UR7, 0x2 ;  /* 0x00000007212d7c11 */ /* 0x000fe4000f8e10ff */
[----:B------:R-:W-:Y:S01]  /*1410*/  LEA R44, R35, UR7, 0x2 ;  /* 0x00000007232c7c11 */ /* 0x000fe2000f8e10ff */
[----:B------:R-:W-:Y:S01]  /*1420*/  STS [R49+0x200], R6 ;  /* 0x0002000631007388 */ /* 0x000fe20000000800 */
[----:B------:R-:W-:Y:S02]  /*1430*/  LEA R43, R37, UR7, 0x2 ;  /* 0x00000007252b7c11 */ /* 0x000fe4000f8e10ff */
[----:B------:R-:W-:Y:S01]  /*1440*/  LEA R42, R39, UR7, 0x2 ;  /* 0x00000007272a7c11 */ /* 0x000fe2000f8e10ff */
[----:B------:R-:W-:Y:S01]  /*1450*/  STS [R48+0x280], R9 ;  /* 0x0002800930007388 */ /* 0x000fe20000000800 */
[----:B------:R-:W-:-:S03]  /*1460*/  LEA R41, R41, UR7, 0x2 ;  /* 0x0000000729297c11 */ /* 0x000fc6000f8e10ff */
[----:B------:R0:W-:Y:S01]  /*1470*/  STS [R47+0x300], R8 ;  /* 0x000300082f007388 */ /* 0x0001e20000000800 */
[----:B------:R-:W-:-:S03]  /*1480*/  LEA R40, R40, UR7, 0x2 ;  /* 0x0000000728287c11 */ /* 0x000fc6000f8e10ff */
[----:B------:R-:W-:Y:S01]  /*1490*/  STS [R46+0x380], R11 ;  /* 0x0003800b2e007388 */ /* 0x000fe20000000800 */
[----:B------:R-:W-:Y:S02]  /*14a0*/  LEA R39, R2, UR7, 0x2 ;  /* 0x0000000702277c11 */ /* 0x000fe4000f8e10ff */
[----:B------:R-:W-:Y:S01]  /*14b0*/  LEA R3, R54, R57, 0x4 ;  /* 0x0000003936037211 */ /* 0x000fe200078e20ff */
[----:B------:R1:W-:Y:S04]  /*14c0*/  STS [R45+0x400], R10 ;  /* 0x0004000a2d007388 */ /* 0x0003e80000000800 */
[----:B------:R2:W-:Y:S01]  /*14d0*/  STS [R44+0x480], R13 ;  /* 0x0004800d2c007388 */ /* 0x0005e20000000800 */
[----:B------:R-:W-:Y:S01]  /*14e0*/  LEA R38, R18, UR7, 0x2 ;  /* 0x0000000712267c11 */ /* 0x000fe2000f8e10ff */
[C---:B0-----:R-:W-:Y:S01]  /*14f0*/  VIADD R8, R3.reuse, 0x2 ;  /* 0x0000000203087836 */ /* 0x041fe20000000000 */
[C---:B------:R-:W-:Y:S01]  /*1500*/  IADD3 R6, R3.reuse, 0x1, RZ ;  /* 0x0000000103067810 */ /* 0x040fe20007ffe0ff */
[C---:B------:R-:W-:Y:S01]  /*1510*/  VIADD R24, R3.reuse, 0xa ;  /* 0x0000000a03187836 */ /* 0x040fe20000000000 */
[----:B------:R-:W-:-:S02]  /*1520*/  IADD3 R18, R3, 0x7, RZ ;  /* 0x0000000703127810 */ /* 0x000fc40007ffe0ff */
[C---:B-1----:R-:W-:Y:S02]  /*1530*/  IADD3 R10, R3.reuse, 0x3, RZ ;  /* 0x00000003030a7810 */ /* 0x042fe40007ffe0ff */
[C---:B------:R-:W-:Y:S02]  /*1540*/  IADD3 R20, R3.reuse, 0x8, RZ ;  /* 0x0000000803147810 */ /* 0x040fe40007ffe0ff */
[C---:B------:R-:W-:Y:S02]  /*1550*/  IADD3 R22, R3.reuse, 0x9, RZ ;  /* 0x0000000903167810 */ /* 0x040fe40007ffe0ff */
[C---:B------:R-:W-:Y:S02]  /*1560*/  IADD3 R26, R3.reuse, 0xb, RZ ;  /* 0x0000000b031a7810 */ /* 0x040fe40007ffe0ff */
[C---:B------:R-:W-:Y:S02]  /*1570*/  IADD3 R28, R3.reuse, 0xc, RZ ;  /* 0x0000000c031c7810 */ /* 0x040fe40007ffe0ff */
[----:B------:R-:W-:-:S02]  /*1580*/  IADD3 R30, R3, 0xd, RZ ;  /* 0x0000000d031e7810 */ /* 0x000fc40007ffe0ff */
[C---:B------:R-:W-:Y:S02]  /*1590*/  IADD3 R32, R3.reuse, 0xe, RZ ;  /* 0x0000000e03207810 */ /* 0x040fe40007ffe0ff */
[----:B------:R-:W-:Y:S02]  /*15a0*/  IADD3 R34, R3, 0xf, RZ ;  /* 0x0000000f03227810 */ /* 0x000fe40007ffe0ff */
        /* <DEDUP_REMOVED lines=12> */
[----:B------:R-:W-:Y:S02]  /*1670*/  LEA.HI.SX32 R37, R3, R3, 0x1b ;  /* 0x0000000303257211 */ /* 0x000fe400078fdaff */
[----:B------:R-:W-:Y:S02]  /*1680*/  LEA R163, R6, UR7, 0x2 ;  /* 0x0000000706a37c11 */ /* 0x000fe4000f8e10ff */
[----:B------:R-:W-:Y:S02]  /*1690*/  LEA R37, R37, UR7, 0x2 ;  /* 0x0000000725257c11 */ /* 0x000fe4000f8e10ff */
[----:B------:R-:W-:-:S02]  /*16a0*/  LEA R162, R8, UR7, 0x2 ;  /* 0x0000000708a27c11 */ /* 0x000fc4000f8e10ff */
[----:B------:R-:W-:Y:S02]  /*16b0*/  LEA R161, R10, UR7, 0x2 ;  /* 0x000000070aa17c11 */ /* 0x000fe4000f8e10ff */
[----:B------:R-:W-:Y:S02]  /*16c0*/  LEA R154, R18, UR7, 0x2 ;  /* 0x00000007129a7c11 */ /* 0x000fe4000f8e10ff */
[----:B------:R-:W-:Y:S02]  /*16d0*/  LEA R143, R20, UR7, 0x2 ;  /* 0x00000007148f7c11 */ /* 0x000fe4000f8e10ff */
[----:B------:R-:W-:Y:S02]  /*16e0*/  LEA R160, R22, UR7, 0x2 ;  /* 0x0000000716a07c11 */ /* 0x000fe4000f8e10ff */
[----:B------:R-:W-:Y:S02]  /*16f0*/  LEA R158, R24, UR7, 0x2 ;  /* 0x00000007189e7c11 */ /* 0x000fe4000f8e10ff */
[----:B------:R-:W-:-:S02]  /*1700*/  LEA R157, R26, UR7, 0x2 ;  /* 0x000000071a9d7c11 */ /* 0x000fc4000f8e10ff */
[----:B------:R-:W-:Y:S02]  /*1710*/  LEA R153, R28, UR7, 0x2 ;  /* 0x000000071c997c11 */ /* 0x000fe4000f8e10ff */
[----:B------:R-:W-:Y:S02]  /*1720*/  LEA R152, R30, UR7, 0x2 ;  /* 0x000000071e987c11 */ /* 0x000fe4000f8e10ff */
[----:B------:R-:W-:Y:S02]  /*1730*/  LEA R151, R32, UR7, 0x2 ;  /* 0x0000000720977c11 */ /* 0x000fe4000f8e10ff */
[----:B------:R-:W-:Y:S02]  /*1740*/  LEA R150, R34, UR7, 0x2 ;  /* 0x0000000722967c11 */ /* 0x000fe4000f8e10ff */
[----:B------:R-:W-:-:S04]  /*1750*/  LEA R4, P0, R76, UR18, 0x2 ;  /* 0x000000124c047c11 */ /* 0x000fc8000f8010ff */
[----:B------:R-:W-:Y:S02]  /*1760*/  LEA.HI.X R5, R76, UR17, R77, 0x2, P0 ;  /* 0x000000114c057c11 */ /* 0x000fe400080f144d */
[----:B------:R-:W-:Y:S01]  /*1770*/  ISETP.GE.AND P0, PT, R148, UR56, PT ;  /* 0x0000003894007c0c */ /* 0x000fe2000bf06270 */
[----:B------:R-:W-:Y:S01]  /*1780*/  HFMA2.MMA R7, -RZ, RZ, 0, 0 ;  /* 0x00000000ff077435 */ /* 0x000fe200000001ff */
[----:B--2---:R-:W-:Y:S02]  /*1790*/  MOV R13, RZ ;  /* 0x000000ff000d7202 */ /* 0x004fe40000000f00 */
[----:B------:R-:W-:Y:S01]  /*17a0*/  LEA R2, P1, R76, UR57, 0x2 ;  /* 0x000000394c027c11 */ /* 0x000fe2000f8210ff */
[----:B------:R-:W-:Y:S01]  /*17b0*/  HFMA2.MMA R62, -RZ, RZ, 0, 0 ;  /* 0x00000000ff3e7435 */ /* 0x000fe200000001ff */
[----:B------:R-:W-:Y:S02]  /*17c0*/  ISETP.GE.AND P2, PT, R147, UR56, PT ;  /* 0x0000003893007c0c */ /* 0x000fe4000bf46270 */
[----:B------:R-:W-:-:S02]  /*17d0*/  ISETP.GE.AND P3, PT, R146, UR56, PT ;  /* 0x0000003892007c0c */ /* 0x000fc4000bf66270 */
[----:B------:R-:W-:Y:S02]  /*17e0*/  ISETP.GE.AND P4, PT, R142, UR56, PT ;  /* 0x000000388e007c0c */ /* 0x000fe4000bf86270 */
[----:B------:R-:W-:Y:S01]  /*17f0*/  ISETP.GE.AND P5, PT, R145, UR56, PT ;  /* 0x0000003891007c0c */ /* 0x000fe2000bfa6270 */
[----:B------:R-:W-:Y:S01]  /*1800*/  HFMA2.MMA R60, -RZ, RZ, 0, 0 ;  /* 0x00000000ff3c7435 */ /* 0x000fe200000001ff */
[----:B------:R-:W-:Y:S01]  /*1810*/  ISETP.GE.AND P6, PT, R144, UR56, PT ;  /* 0x0000003890007c0c */ /* 0x000fe2000bfc6270 */
[----:B------:R-:W-:Y:S01]  /*1820*/  IMAD.MOV.U32 R0, RZ, RZ, RZ ;  /* 0x000000ffff007224 */ /* 0x000fe200078e00ff */
[----:B------:R-:W-:Y:S01]  /*1830*/  HFMA2.MMA R58, -RZ, RZ, 0, 0 ;  /* 0x00000000ff3a7435 */ /* 0x000fe200000001ff */
[----:B------:R-:W-:Y:S01]  /*1840*/  CS2R R56, SRZ ;  /* 0x0000000000387805 */ /* 0x000fe2000001ff00 */
[----:B---3--:R0:W-:Y:S04]  /*1850*/  STS [R43+0x500], R12 ;  /* 0x0005000c2b007388 */ /* 0x0081e80000000800 */
[----:B----4-:R-:W-:Y:S04]  /*1860*/  STS [R42+0x580], R15 ;  /* 0x0005800f2a007388 */ /* 0x010fe80000000800 */
[----:B-----5:R1:W-:Y:S01]  /*1870*/  STS [R41+0x600], R14 ;  /* 0x0006000e29007388 */ /* 0x0203e20000000800 */
[----:B0-----:R-:W-:-:S03]  /*1880*/  IADD3 R12, R3, 0x4, RZ ;  /* 0x00000004030c7810 */ /* 0x001fc60007ffe0ff */
[----:B------:R-:W-:Y:S04]  /*1890*/  STS [R40+0x680], R17 ;  /* 0x0006801128007388 */ /* 0x000fe80000000800 */
[----:B------:R0:W-:Y:S01]  /*18a0*/  STS [R39+0x700], R16 ;  /* 0x0007001027007388 */ /* 0x0001e20000000800 */
[C---:B-1----:R-:W-:Y:S02]  /*18b0*/  IADD3 R14, R3.reuse, 0x5, RZ ;  /* 0x00000005030e7810 */ /* 0x042fe40007ffe0ff */
[-C--:B------:R-:W-:Y:S02]  /*18c0*/  LEA.HI.SX32 R12, R12, R3.reuse, 0x1b ;  /* 0x000000030c0c7211 */ /* 0x080fe400078fdaff */
[----:B------:R-:W-:Y:S02]  /*18d0*/  LEA.HI.SX32 R14, R14, R3, 0x1b ;  /* 0x000000030e0e7211 */ /* 0x000fe400078fdaff */
[----:B0-----:R-:W-:-:S04]  /*18e0*/  IADD3 R16, R3, 0x6, RZ ;  /* 0x0000000603107810 */ /* 0x001fc80007ffe0ff */
[----:B------:R-:W-:Y:S02]  /*18f0*/  LEA.HI.SX32 R16, R16, R3, 0x1b ;  /* 0x0000000310107211 */ /* 0x000fe400078fdaff */
[----:B------:R-:W-:Y:S02]  /*1900*/  LEA R159, R12, UR7, 0x2 ;  /* 0x000000070c9f7c11 */ /* 0x000fe4000f8e10ff */
[----:B------:R-:W-:Y:S02]  /*1910*/  LEA R156, R14, UR7, 0x2 ;  /* 0x000000070e9c7c11 */ /* 0x000fe4000f8e10ff */
[----:B------:R-:W-:Y:S01]  /*1920*/  LEA R155, R16, UR7, 0x2 ;  /* 0x00000007109b7c11 */ /* 0x000fe2000f8e10ff */
        /* <DEDUP_REMOVED lines=19> */
[----:B------:R-:W-:-:S02]  /*1a60*/  LEA.HI.X R3, R76, UR16, R77, 0x2, P1 ;  /* 0x000000104c037c11 */ /* 0x000fc400088f144d */
[----:B------:R-:W-:-:S03]  /*1a70*/  ISETP.GE.AND P1, PT, R76, UR56, PT ;  /* 0x000000384c007c0c */ /* 0x000fc6000bf26270 */
[----:B------:R-:W2:Y:S01]  /*1a80*/  @!P0 LDG.E R7, desc[UR24][R4.64+0x80] ;  /* 0x0000801804078981 */ /* 0x000ea2000c1e1900 */
[----:B------:R-:W-:Y:S02]  /*1a90*/  ISETP.GE.AND P0, PT, R141, UR56, PT ;  /* 0x000000388d007c0c */ /* 0x000fe4000bf06270 */
[----:B------:R-:W-:-:S07]  /*1aa0*/  MOV R9, RZ ;  /* 0x000000ff00097202 */ /* 0x000fce0000000f00 */
[----:B------:R-:W3:Y:S01]  /*1ab0*/  @!P1 LDG.E R0, desc[UR24][R4.64] ;  /* 0x0000001804009981 */ /* 0x000ee2000c1e1900 */
[----:B------:R-:W-:-:S03]  /*1ac0*/  MOV R11, RZ ;  /* 0x000000ff000b7202 */ /* 0x000fc60000000f00 */
[----:B------:R-:W4:Y:S01]  /*1ad0*/  @!P2 LDG.E R56, desc[UR24][R4.64+0x100] ;  /* 0x000100180438a981 */ /* 0x000f22000c1e1900 */
[----:B------:R-:W-:-:S03]  /*1ae0*/  HFMA2.MMA R17, -RZ, RZ, 0, 0 ;  /* 0x00000000ff117435 */ /* 0x000fc600000001ff */
[----:B------:R-:W5:Y:S04]  /*1af0*/  @!P4 LDG.E R60, desc[UR24][R4.64+0x300] ;  /* 0x00030018043cc981 */ /* 0x000f68000c1e1900 */
[----:B------:R-:W5:Y:S01]  /*1b00*/  @!P0 LDG.E R13, desc[UR24][R4.64+0x380] ;  /* 0x00038018040d8981 */ /* 0x000f62000c1e1900 */
[----:B------:R-:W-:Y:S02]  /*1b10*/  ISETP.GE.AND P0, PT, R140, UR56, PT ;  /* 0x000000388c007c0c */ /* 0x000fe4000bf06270 */
[----:B------:R-:W-:Y:S01]  /*1b20*/  ISETP.GE.AND P1, PT, R137, UR56, PT ;  /* 0x0000003889007c0c */ /* 0x000fe2000bf26270 */
[----:B------:R-:W5:Y:S01]  /*1b30*/  @!P3 LDG.E R9, desc[UR24][R4.64+0x180] ;  /* 0x000180180409b981 */ /* 0x000f62000c1e1900 */
[----:B------:R-:W-:Y:S02]  /*1b40*/  ISETP.GE.AND P2, PT, R136, UR56, PT ;  /* 0x0000003888007c0c */ /* 0x000fe4000bf46270 */
[----:B------:R-:W-:Y:S01]  /*1b50*/  ISETP.GE.AND P3, PT, R135, UR56, PT ;  /* 0x0000003887007c0c */ /* 0x000fe2000bf66270 */
[----:B------:R-:W5:Y:S01]  /*1b60*/  @!P5 LDG.E R58, desc[UR24][R4.64+0x200] ;  /* 0x00020018043ad981 */ /* 0x000f62000c1e1900 */
[----:B------:R-:W-:Y:S01]  /*1b70*/  ISETP.GE.AND P4, PT, R134, UR56, PT ;  /* 0x0000003886007c0c */ /* 0x000fe2000bf86270 */
[----:B------:R-:W-:-:S02]  /*1b80*/  IMAD.MOV.U32 R15, RZ, RZ, RZ ;  /* 0x000000ffff0f7224 */ /* 0x000fc400078e00ff */
[----:B------:R-:W5:Y:S04]  /*1b90*/  @!P6 LDG.E R11, desc[UR24][R4.64+0x280] ;  /* 0x00028018040be981 */ /* 0x000f68000c1e1900 */
[----:B------:R-:W5:Y:S01]  /*1ba0*/  @!P0 LDG.E R62, desc[UR24][R4.64+0x400] ;  /* 0x00040018043e8981 */ /* 0x000f62000c1e1900 */
[----:B------:R-:W-:Y:S02]  /*1bb0*/  ISETP.GE.AND P0, PT, R149, UR56, PT ;  /* 0x0000003895007c0c */ /* 0x000fe4000bf06270 */
[----:B------:R-:W-:Y:S01]  /*1bc0*/  ISETP.GE.AND P5, PT, R133, UR56, PT ;  /* 0x0000003885007c0c */ /* 0x000fe2000bfa6270 */
[----:B0-----:R-:W-:Y:S01]  /*1bd0*/  HFMA2.MMA R19, -RZ, RZ, 0, 0 ;  /* 0x00000000ff137435 */ /* 0x001fe200000001ff */
[----:B------:R-:W-:Y:S01]  /*1be0*/  ISETP.GE.AND P6, PT, R132, UR56, PT ;  /* 0x0000003884007c0c */ /* 0x000fe2000bfc6270 */
[----:B------:R-:W5:Y:S01]  /*1bf0*/  @!P2 LDG.E R17, desc[UR24][R4.64+0x580] ;  /* 0x000580180411a981 */ /* 0x000f62000c1e1900 */
[----:B------:R-:W-:-:S02]  /*1c00*/  MOV R64, RZ ;  /* 0x000000ff00407202 */ /* 0x000fc40000000f00 */
[----:B------:R-:W-:Y:S02]  /*1c10*/  MOV R66, RZ ;  /* 0x000000ff00427202 */ /* 0x000fe40000000f00 */
[----:B------:R-:W-:Y:S02]  /*1c20*/  MOV R68, RZ ;  /* 0x000000ff00447202 */ /* 0x000fe40000000f00 */
        /* <DEDUP_REMOVED lines=8> */
[----:B------:R-:W-:Y:S02]  /*1cb0*/  P2R R59, PR, RZ, 0x2 ;  /* 0x00000002ff3b7803 */ /* 0x000fe40000000000 */
[----:B------:R-:W-:Y:S01]  /*1cc0*/  ISETP.GE.AND P1, PT, R147, UR56, PT ;  /* 0x0000003893007c0c */ /* 0x000fe2000bf26270 */
[----:B------:R-:W-:Y:S01]  /*1cd0*/  HFMA2.MMA R70, -RZ, RZ, 0, 0 ;  /* 0x00000000ff467435 */ /* 0x000fe200000001ff */
[----:B---3--:R0:W-:Y:S04]  /*1ce0*/  STS [R53], R0 ;  /* 0x0000000035007388 */ /* 0x0081e80000000800 */
[----:B--2---:R-:W-:Y:S04]  /*1cf0*/  STS [R52+0x80], R7 ;  /* 0x0000800734007388 */ /* 0x004fe80000000800 */
        /* <DEDUP_REMOVED lines=13> */
[----:B------:R4:W-:Y:S01]  /*1dd0*/  STS [R38+0x780], R57 ;  /* 0x0007803926007388 */ /* 0x0009e20000000800 */
[----:B------:R-:W-:-:S03]  /*1de0*/  NOP ;  /* 0x0000000000007918 */ /* 0x000fc60000000000 */
[----:B------:R-:W5:Y:S04]  /*1df0*/  LDS R20, [R37] ;  /* 0x0000000025147984 */ /* 0x000f680000000800 */
[----:B------:R-:W-:Y:S04]  /*1e00*/  LDS R4, [R163+0x4] ;  /* 0x00000400a3047984 */ /* 0x000fe80000000800 */
[----:B------:R-:W5:Y:S04]  /*1e10*/  LDS R18, [R162+0x8] ;  /* 0x00000800a2127984 */ /* 0x000f680000000800 */
[----:B------:R-:W-:Y:S04]  /*1e20*/  LDS R13, [R161+0xc] ;  /* 0x00000c00a10d7984 */ /* 0x000fe80000000800 */
[----:B------:R-:W5:Y:S04]  /*1e30*/  LDS R16, [R159+0x10] ;  /* 0x000010009f107984 */ /* 0x000f680000000800 */
[----:B------:R-:W5:Y:S04]  /*1e40*/  LDS R15, [R156+0x14] ;  /* 0x000014009c0f7984 */ /* 0x000f680000000800 */
[----:B------:R-:W5:Y:S04]  /*1e50*/  LDS R14, [R155+0x18] ;  /* 0x000018009b0e7984 */ /* 0x000f680000000800 */
[----:B------:R-:W3:Y:S04]  /*1e60*/  LDS R56, [R154+0x1c] ;  /* 0x00001c009a387984 */ /* 0x000ee80000000800 */
[----:B------:R-:W3:Y:S04]  /*1e70*/  LDS R12, [R143+0x20] ;  /* 0x000020008f0c7984 */ /* 0x000ee80000000800 */
[----:B------:R-:W3:Y:S04]  /*1e80*/  LDS R11, [R160+0x24] ;  /* 0x00002400a00b7984 */ /* 0x000ee80000000800 */
[----:B------:R-:W4:Y:S04]  /*1e90*/  LDS R10, [R158+0x28] ;  /* 0x000028009e0a7984 */ /* 0x000f280000000800 */
[----:B------:R-:W5:Y:S04]  /*1ea0*/  LDS R9, [R157+0x2c] ;  /* 0x00002c009d097984 */ /* 0x000f680000000800 */
[----:B------:R-:W5:Y:S04]  /*1eb0*/  LDS R8, [R153+0x30] ;  /* 0x0000300099087984 */ /* 0x000f680000000800 */
[----:B------:R-:W5:Y:S04]  /*1ec0*/  LDS R7, [R152+0x34] ;  /* 0x0000340098077984 */ /* 0x000f680000000800 */
[----:B------:R-:W5:Y:S04]  /*1ed0*/  LDS R6, [R151+0x38] ;  /* 0x0000380097067984 */ /* 0x000f680000000800 */
[----:B------:R-:W5:Y:S01]  /*1ee0*/  LDS R5, [R150+0x3c] ;  /* 0x00003c0096057984 */ /* 0x000f620000000800 */
[----:B------:R-:W-:Y:S01]  /*1ef0*/  BAR.SYNC.DEFER_BLOCKING 0x0 ;  /* 0x0000000000007b1d */ /* 0x000fe20000010000 */
[----:B0-----:R-:W-:Y:S01]  /*1f00*/  HFMA2.MMA R0, -RZ, RZ, 0, 0 ;  /* 0x00000000ff007435 */ /* 0x001fe200000001ff */
[----:B-1----:R-:W-:Y:S01]  /*1f10*/  MOV R58, RZ ;  /* 0x000000ff003a7202 */ /* 0x002fe20000000f00 */
[----:B--2---:R-:W-:Y:S01]  /*1f20*/  IMAD.MOV.U32 R17, RZ, RZ, RZ ;  /* 0x000000ffff117224 */ /* 0x004fe200078e00ff */
[----:B------:R-:W-:-:S07]  /*1f30*/  HFMA2.MMA R60, -RZ, RZ, 0, 0 ;  /* 0x00000000ff3c7435 */ /* 0x000fce00000001ff */
[----:B------:R-:W2:Y:S01]  /*1f40*/  @!P0 LDG.E R0, desc[UR24][R2.64] ;  /* 0x0000001802008981 */ /* 0x000ea2000c1e1900 */
[----:B------:R-:W-:-:S03]  /*1f50*/  ISETP.GE.AND P0, PT, R148, UR56, PT ;  /* 0x0000003894007c0c */ /* 0x000fc6000bf06270 */
[----:B------:R-:W2:Y:S01]  /*1f60*/  @!P1 LDG.E R58, desc[UR24][R2.64+0x100] ;  /* 0x00010018023a9981 */ /* 0x000ea2000c1e1900 */
[----:B------:R-:W-:Y:S02]  /*1f70*/  ISETP.GE.AND P1, PT, R145, UR56, PT ;  /* 0x0000003891007c0c */ /* 0x000fe4000bf26270 */
[----:B---3--:R-:W-:Y:S02]  /*1f80*/  MOV R19, RZ ;  /* 0x000000ff00137202 */ /* 0x008fe40000000f00 */
[----:B------:R-:W-:Y:S01]  /*1f90*/  CS2R R62, SRZ ;  /* 0x00000000003e7805 */ /* 0x000fe2000001ff00 */
[----:B----4-:R-:W-:Y:S01]  /*1fa0*/  HFMA2.MMA R57, -RZ, RZ, 0, 0 ;  /* 0x00000000ff397435 */ /* 0x010fe200000001ff */
[----:B------:R-:W-:Y:S02]  /*1fb0*/  CS2R R64, SRZ ;  /* 0x0000000000407805 */ /* 0x000fe4000001ff00 */
[----:B------:R-:W-:Y:S02]  /*1fc0*/  CS2R R66, SRZ ;  /* 0x0000000000427805 */ /* 0x000fe4000001ff00 */
[----:B------:R-:W-:Y:S01]  /*1fd0*/  MOV R68, RZ ;  /* 0x000000ff00447202 */ /* 0x000fe20000000f00 */
[----:B------:R-:W3:Y:S04]  /*1fe0*/  @!P5 LDG.E R70, desc[UR24][R2.64+0x700] ;  /* 0x000700180246d981 */ /* 0x000ee8000c1e1900 */
[----:B------:R-:W4:Y:S01]  /*1ff0*/  @!P0 LDG.E R17, desc[UR24][R2.64+0x80] ;  /* 0x0000801802118981 */ /* 0x000f22000c1e1900 */
[----:B------:R-:W-:-:S03]  /*2000*/  ISETP.GE.AND P0, PT, R146, UR56, PT ;  /* 0x0000003892007c0c */ /* 0x000fc6000bf06270 */
[----:B------:R-:W3:Y:S01]  /*2010*/  @!P1 LDG.E R60, desc[UR24][R2.64+0x200] ;  /* 0x00020018023c9981 */ /* 0x000ee2000c1e1900 */
[----:B------:R-:W-:-:S03]  /*2020*/  ISETP.GE.AND P1, PT, R142, UR56, PT ;  /* 0x000000388e007c0c */ /* 0x000fc6000bf26270 */
[----:B------:R-:W3:Y:S04]  /*2030*/  @!P2 LDG.E R63, desc[UR24][R2.64+0x580] ;  /* 0x00058018023fa981 */ /* 0x000ee8000c1e1900 */
[----:B------:R-:W3:Y:S04]  /*2040*/  @!P3 LDG.E R68, desc[UR24][R2.64+0x600] ;  /* 0x000600180244b981 */ /* 0x000ee8000c1e1900 */
[----:B------:R-:W3:Y:S01]  /*2050*/  @!P0 LDG.E R19, desc[UR24][R2.64+0x180] ;  /* 0x0001801802138981 */ /* 0x000ee2000c1e1900 */
        /* <DEDUP_REMOVED lines=8> */
[----:B------:R-:W-:Y:S02]  /*20e0*/  ISETP.NE.AND P1, PT, R59, RZ, PT ;  /* 0x000000ff3b00720c */ /* 0x000fe40003f25270 */
[----:B------:R-:W-:-:S07]  /*20f0*/  MOV R59, RZ ;  /* 0x000000ff003b7202 */ /* 0x000fce0000000f00 */
[----:B------:R-:W3:Y:S01]  /*2100*/  @!P0 LDG.E R59, desc[UR24][R2.64+0x380] ;  /* 0x00038018023b8981 */ /* 0x000ee2000c1e1900 */
[----:B------:R-:W-:Y:S01]  /*2110*/  ISETP.NE.AND P0, PT, R61, RZ, PT ;  /* 0x000000ff3d00720c */ /* 0x000fe20003f05270 */
[----:B------:R-:W-:Y:S02]  /*2120*/  HFMA2.MMA R61, -RZ, RZ, 0, 0 ;  /* 0x00000000ff3d7435 */ /* 0x000fe400000001ff */
[----:B------:R-:W3:Y:S10]  /*2130*/  @!P1 LDG.E R66, desc[UR24][R2.64+0x500] ;  /* 0x0005001802429981 */ /* 0x000ef4000c1e1900 */
[----:B------:R-:W3:Y:S04]  /*2140*/  @!P0 LDG.E R61, desc[UR24][R2.64+0x480] ;  /* 0x00048018023d8981 */ /* 0x000ee8000c1e1900 */
[----:B------:R-:W-:Y:S04]  /*2150*/  STL [R1+0x1c], R163 ;  /* 0x00001ca301007387 */ /* 0x000fe80000100800 */
[----:B------:R-:W-:Y:S04]  /*2160*/  STL [R1+0x18], R162 ;  /* 0x000018a201007387 */ /* 0x000fe80000100800 */
[----:B------:R-:W-:Y:S04]  /*2170*/  STL [R1+0x14], R161 ;  /* 0x000014a101007387 */ /* 0x000fe80000100800 */
[----:B------:R-:W-:Y:S01]  /*2180*/  STL [R1+0x10], R159 ;  /* 0x0000109f01007387 */ /* 0x000fe20000100800 */
[----:B-----5:R-:W-:-:S03]  /*2190*/  FADD.FTZ R20, R20, UR5 ;  /* 0x0000000514147e21 */ /* 0x020fc60008010000 */
[----:B------:R-:W-:Y:S04]  /*21a0*/  STL [R1+0xc], R156 ;  /* 0x00000c9c01007387 */ /* 0x000fe80000100800 */
[----:B------:R-:W-:Y:S04]  /*21b0*/  STL [R1+0x8], R155 ;  /* 0x0000089b01007387 */ /* 0x000fe80000100800 */
[----:B------:R-:W-:Y:S04]  /*21c0*/  STL [R1+0x4], R154 ;  /* 0x0000049a01007387 */ /* 0x000fe80000100800 */
[----:B------:R-:W-:Y:S01]  /*21d0*/  STL [R1], R143 ;  /* 0x0000008f01007387 */ /* 0x000fe20000100800 */
[----:B------:R-:W-:Y:S01]  /*21e0*/  FSETP.GTU.FTZ.AND P5, PT, R20, 20, PT ;  /* 0x41a000001400780b */ /* 0x000fe20003fbc000 */
        /* <DEDUP_REMOVED lines=8> */
[----:B------:R-:W-:Y:S01]  /*2270*/  FSETP.GTU.FTZ.AND P6, PT, R15, 20, PT ;  /* 0x41a000000f00780b */ /* 0x000fe20003fdc000 */
[----:B--2---:R-:W-:Y:S04]  /*2280*/  STS [R53], R0 ;  /* 0x0000000035007388 */ /* 0x004fe80000000800 */
[----:B----4-:R0:W-:Y:S04]  /*2290*/  STS [R52+0x80], R17 ;  /* 0x0000801134007388 */ /* 0x0101e80000000800 */
[----:B------:R-:W-:Y:S04]  /*22a0*/  STS [R51+0x100], R58 ;  /* 0x0001003a33007388 */ /* 0x000fe80000000800 */
[----:B---3--:R1:W-:Y:S04]  /*22b0*/  STS [R50+0x180], R19 ;  /* 0x0001801332007388 */ /* 0x0083e80000000800 */
[----:B------:R2:W-:Y:S01]  /*22c0*/  STS [R49+0x200], R60 ;  /* 0x0002003c31007388 */ /* 0x0005e20000000800 */
[----:B0-----:R-:W-:-:S03]  /*22d0*/  FADD.FTZ R17, R13, UR5 ;  /* 0x000000050d117e21 */ /* 0x001fc60008010000 */
[----:B------:R2:W-:Y:S04]  /*22e0*/  STS [R48+0x280], R57 ;  /* 0x0002803930007388 */ /* 0x0005e80000000800 */
[----:B------:R2:W-:Y:S01]  /*22f0*/  STS [R47+0x300], R62 ;  /* 0x0003003e2f007388 */ /* 0x0005e20000000800 */
[----:B-1----:R-:W-:-:S03]  /*2300*/  FADD.FTZ R19, R4, UR5 ;  /* 0x0000000504137e21 */ /* 0x002fc60008010000 */
        /* <DEDUP_REMOVED lines=9> */
[----:B------:R-:W-:-:S02]  /*23a0*/  FSETP.GTU.FTZ.AND P4, PT, R19, 20, PT ;  /* 0x41a000001300780b */ /* 0x000fc40003f9c000 */
[----:B------:R-:W-:Y:S01]  /*23b0*/  FSETP.GTU.FTZ.AND P2, PT, R17, 20, PT ;  /* 0x41a000001100780b */ /* 0x000fe20003f5c000 */
[----:B------:R-:W-:Y:S01]  /*23c0*/  NOP ;  /* 0x0000000000007918 */ /* 0x000fe20000000000 */
[----:B------:R-:W-:Y:S11]  /*23d0*/  @P5 BRA `(.L_x_1618) ;  /* 0x00000000007c5947 */ /* 0x000ff60003800000 */
[----:B------:R-:W-:Y:S01]  /*23e0*/  FMUL.FTZ R20, R20, 1.4426950216293334961 ;  /* 0x3fb8aa3b14147820 */ /* 0x000fe20000410000 */
[----:B------:R-:W-:Y:S02]  /*23f0*/  MOV R4, 0x3e800000 ;  /* 0x3e80000000047802 */ /* 0x000fe40000000f00 */
[----:B------:R-:W-:Y:S01]  /*2400*/  MOV R13, 0x3d39bf78 ;  /* 0x3d39bf78000d7802 */ /* 0x000fe20000000f00 */
[----:B--2---:R-:W0:Y:S02]  /*2410*/  MUFU.EX2 R57, R20 ;  /* 0x0000001400397308 */ /* 0x004e240000000800 */
        /* <DEDUP_REMOVED lines=27> */
.L_x_1618:
[----:B------:R-:W-:Y:S05]  /*25d0*/  BSYNC B0 ;  /* 0x0000000000007941 */ /* 0x000fea0003800000 */
.L_x_1617:
[----:B------:R-:W-:Y:S01]  /*25e0*/  BSSY B0, `(.L_x_1619) ;  /* 0x0000023000007945 */ /* 0x000fe20003800000 */
[----:B------:R-:W-:Y:S01]  /*25f0*/  FSETP.GTU.FTZ.AND P5, PT, R14, 20, PT ;  /* 0x41a000000e00780b */ /* 0x000fe20003fbc000 */
[----:B------:R-:W-:Y:S02]  /*2600*/  FADD.FTZ R13, R56, UR5 ;  /* 0x00000005380d7e21 */ /* 0x000fe40008010000 */
[----:B------:R-:W-:Y:S10]  /*2610*/  @P4 BRA `(.L_x_1620) ;  /* 0x00000000007c4947 */ /* 0x000ff40003800000 */
[----:B------:R-:W-:Y:S01]  /*2620*/  FMUL.FTZ R19, R19, 1.4426950216293334961 ;  /* 0x3fb8aa3b13137820 */ /* 0x000fe20000410000 */
[----:B------:R-:W-:Y:S01]  /*2630*/  HFMA2.MMA R4, -RZ, RZ, 1.625, 0 ;  /* 0x3e800000ff047435 */ /* 0x000fe200000001ff */
[----:B--2---:R-:W-:Y:S02]  /*2640*/  IMAD.MOV.U32 R59, RZ, RZ, 0x3d39bf78 ;  /* 0x3d39bf78ff3b7424 */ /* 0x004fe400078e00ff */
        /* <DEDUP_REMOVED lines=28> */
.L_x_1620:
[----:B------:R-:W-:Y:S05]  /*2810*/  BSYNC B0 ;  /* 0x0000000000007941 */ /* 0x000fea0003800000 */
.L_x_1619:
[----:B------:R-:W-:Y:S01]  /*2820*/  BSSY B0, `(.L_x_1621) ;  /* 0x0000023000007945 */ /* 0x000fe20003800000 */
[----:B------:R-:W-:Y:S01]  /*2830*/  FSETP.GTU.FTZ.AND P4, PT, R13, 20, PT ;  /* 0x41a000000d00780b */ /* 0x000fe20003f9c000 */
[----:B------:R-:W-:Y:S02]  /*2840*/  FADD.FTZ R12, R12, UR5 ;  /* 0x000000050c0c7e21 */ /* 0x000fe40008010000 */
[----:B------:R-:W-:Y:S10]  /*2850*/  @P3 BRA `(.L_x_1622) ;  /* 0x00000000007c3947 */ /* 0x000ff40003800000 */
[----:B------:R-:W-:Y:S01]  /*2860*/  FMUL.FTZ R18, R18, 1.4426950216293334961 ;  /* 0x3fb8aa3b12127820 */ /* 0x000fe20000410000 */
[----:B------:R-:W-:Y:S01]  /*2870*/  MOV R4, 0x3e800000 ;  /* 0x3e80000000047802 */ /* 0x000fe20000000f00 */
[----:B--2---:R-:W-:Y:S02]  /*2880*/  HFMA2.MMA R59, -RZ, RZ, 1.3056640625, -1.8671875 ;  /* 0x3d39bf78ff3b7435 */ /* 0x004fe400000001ff */
        /* <DEDUP_REMOVED lines=28> */
.L_x_1622:
[----:B------:R-:W-:Y:S05]  /*2a50*/  BSYNC B0 ;  /* 0x0000000000007941 */ /* 0x000fea0003800000 */
.L_x_1621:
[----:B------:R-:W-:Y:S01]  /*2a60*/  BSSY B0, `(.L_x_1623) ;  /* 0x0000023000007945 */ /* 0x000fe20003800000 */
[----:B------:R-:W-:Y:S01]  /*2a70*/  FSETP.GTU.FTZ.AND P3, PT, R12, 20, PT ;  /* 0x41a000000c00780b */ /* 0x000fe20003f7c000 */
[----:B------:R-:W-:Y:S02]  /*2a80*/  FADD.FTZ R11, R11, UR5 ;  /* 0x000000050b0b7e21 */ /* 0x000fe40008010000 */
[----:B------:R-:W-:Y:S10]  /*2a90*/  @P2 BRA `(.L_x_1624) ;  /* 0x00000000007c2947 */ /* 0x000ff40003800000 */
[----:B------:R-:W-:Y:S01]  /*2aa0*/  FMUL.FTZ R17, R17, 1.4426950216293334961 ;  /* 0x3fb8aa3b11117820 */ /* 0x000fe20000410000 */
[----:B------:R-:W-:Y:S01]  /*2ab0*/  IMAD.MOV.U32 R4, RZ, RZ, 0x3e800000 ;  /* 0x3e800000ff047424 */ /* 0x000fe200078e00ff */
[----:B--2---:R-:W-:Y:S02]  /*2ac0*/  MOV R59, 0x3d39bf78 ;  /* 0x3d39bf78003b7802 */ /* 0x004fe40000000f00 */
        /* <DEDUP_REMOVED lines=28> */
.L_x_1624:
[----:B------:R-:W-:Y:S05]  /*2c90*/  BSYNC B0 ;  /* 0x0000000000007941 */ /* 0x000fea0003800000 */
.L_x_1623:
[----:B------:R-:W-:Y:S01]  /*2ca0*/  BSSY B0, `(.L_x_1625) ;  /* 0x0000023000007945 */ /* 0x000fe20003800000 */
[----:B------:R-:W-:Y:S01]  /*2cb0*/  FSETP.GTU.FTZ.AND P2, PT, R11, 20, PT ;  /* 0x41a000000b00780b */ /* 0x000fe20003f5c000 */
[----:B------:R-:W-:Y:S02]  /*2cc0*/  FADD.FTZ R10, R10, UR5 ;  /* 0x000000050a0a7e21 */ /* 0x000fe40008010000 */
[----:B------:R-:W-:Y:S10]  /*2cd0*/  @P1 BRA `(.L_x_1626) ;  /* 0x00000000007c1947 */ /* 0x000ff40003800000 */
[----:B------:R-:W-:Y:S01]  /*2ce0*/  FMUL.FTZ R16, R16, 1.4426950216293334961 ;  /* 0x3fb8aa3b10107820 */ /* 0x000fe20000410000 */
[----:B------:R-:W-:Y:S01]  /*2cf0*/  HFMA2.MMA R4, -RZ, RZ, 1.625, 0 ;  /* 0x3e800000ff047435 */ /* 0x000fe200000001ff */
        /* <DEDUP_REMOVED lines=29> */
.L_x_1626:
[----:B------:R-:W-:Y:S05]  /*2ed0*/  BSYNC B0 ;  /* 0x0000000000007941 */ /* 0x000fea0003800000 */
.L_x_1625:
        /* <DEDUP_REMOVED lines=35> */
.L_x_1628:
[----:B------:R-:W-:Y:S05]  /*3110*/  BSYNC B0 ;  /* 0x0000000000007941 */ /* 0x000fea0003800000 */
.L_x_1627:
        /* <DEDUP_REMOVED lines=35> */
.L_x_1630:
[----:B------:R-:W-:Y:S05]  /*3350*/  BSYNC B0 ;  /* 0x0000000000007941 */ /* 0x000fea0003800000 */
.L_x_1629:
        /* <DEDUP_REMOVED lines=35> */
.L_x_1632:
[----:B------:R-:W-:Y:S05]  /*3590*/  BSYNC B0 ;  /* 0x0000000000007941 */ /* 0x000fea0003800000 */
.L_x_1631:
        /* <DEDUP_REMOVED lines=35> */
.L_x_1634:
[----:B------:R-:W-:Y:S05]  /*37d0*/  BSYNC B0 ;  /* 0x0000000000007941 */ /* 0x000fea0003800000 */
.L_x_1633:
[----:B------:R-:W-:Y:S01]  /*37e0*/  USHF.R.S32.HI UR46, URZ, 0x1f, UR10 ;  /* 0x0000001f3f2e7899 */ /* 0x000fe2000801140a */
        /* <DEDUP_REMOVED lines=35> */
.L_x_1636:
[----:B------:R-:W-:Y:S05]  /*3a20*/  BSYNC B0 ;  /* 0x0000000000007941 */ /* 0x000fea0003800000 */
.L_x_1635:
[----:B------:R-:W-:Y:S01]  /*3a30*/  BSSY B0, `(.L_x_1637) ;  /* 0x0000024000007945 */ /* 0x000fe20003800000 */
[----:B------:R-:W-:Y:S02]  /*3a40*/  FSETP.GTU.FTZ.AND P2, PT, R5, 20, PT ;  /* 0x41a000000500780b */ /* 0x000fe40003f5c000 */
[----:B------:R-:W-:Y:S02]  /*3a50*/  MOV R2, UR10 ;  /* 0x0000000a00027c02 */ /* 0x000fe40008000f00 */
[----:B------:R-:W-:Y:S01]  /*3a60*/  MOV R3, UR46 ;  /* 0x0000002e00037c02 */ /* 0x000fe20008000f00 */
[----:B------:R-:W-:Y:S08]  /*3a70*/  @P1 BRA `(.L_x_1638) ;  /* 0x00000000007c1947 */ /* 0x000ff00003800000 */
[----:B------:R-:W-:Y:S01]  /*3a80*/  FMUL.FTZ R10, R10, 1.4426950216293334961 ;  /* 0x3fb8aa3b0a0a7820 */ /* 0x000fe20000410000 */
[----:B--2---:R-:W-:Y:S01]  /*3a90*/  MOV R57, 0x3e800000 ;  /* 0x3e80000000397802 */ /* 0x004fe20000000f00 */
        /* <DEDUP_REMOVED lines=29> */
.L_x_1638:
[----:B------:R-:W-:Y:S05]  /*3c70*/  BSYNC B0 ;  /* 0x0000000000007941 */ /* 0x000fea0003800000 */
.L_x_1637:
[----:B------:R-:W-:Y:S04]  /*3c80*/  BSSY B0, `(.L_x_1639) ;  /* 0x0000021000007945 */ /* 0x000fe80003800000 */
[----:B------:R-:W-:Y:S05]  /*3c90*/  @P6 BRA `(.L_x_1640) ;  /* 0x00000000007c6947 */ /* 0x000fea0003800000 */
[----:B------:R-:W-:Y:S01]  /*3ca0*/  FMUL.FTZ R9, R9, 1.4426950216293334961 ;  /* 0x3fb8aa3b09097820 */ /* 0x000fe20000410000 */
[----:B--2---:R-:W-:Y:S01]  /*3cb0*/  MOV R57, 0x3e800000 ;  /* 0x3e80000000397802 */ /* 0x004fe20000000f00 */
        /* <DEDUP_REMOVED lines=29> */
.L_x_1640:
[----:B------:R-:W-:Y:S05]  /*3e90*/  BSYNC B0 ;  /* 0x0000000000007941 */ /* 0x000fea0003800000 */
.L_x_1639:
[----:B------:R-:W-:Y:S04]  /*3ea0*/  BSSY B0, `(.L_x_1641) ;  /* 0x0000021000007945 */ /* 0x000fe80003800000 */
[----:B------:R-:W-:Y:S05]  /*3eb0*/  @P5 BRA `(.L_x_1642) ;  /* 0x00000000007c5947 */ /* 0x000fea0003800000 */
        /* <DEDUP_REMOVED lines=31> */
.L_x_1642:
[----:B------:R-:W-:Y:S05]  /*40b0*/  BSYNC B0 ;  /* 0x0000000000007941 */ /* 0x000fea0003800000 */
.L_x_1641:
        /* <DEDUP_REMOVED lines=33> */
.L_x_1644:
[----:B------:R-:W-:Y:S05]  /*42d0*/  BSYNC B0 ;  /* 0x0000000000007941 */ /* 0x000fea0003800000 */
.L_x_1643:
[----:B------:R-:W-:Y:S04]  /*42e0*/  BSSY B0, `(.L_x_1645) ;  /* 0x0000021000007945 */ /* 0x000fe80003800000 */
[----:B------:R-:W-:Y:S05]  /*42f0*/  @P3 BRA `(.L_x_1646) ;  /* 0x00000000007c3947 */ /* 0x000fea0003800000 */
[----:B------:R-:W-:Y:S01]  /*4300*/  FMUL.FTZ R6, R6, 1.4426950216293334961 ;  /* 0x3fb8aa3b06067820 */ /* 0x000fe20000410000 */
[----:B--2---:R-:W-:Y:S01]  /*4310*/  MOV R57, 0x3e800000 ;  /* 0x3e80000000397802 */ /* 0x004fe20000000f00 */
        /* <DEDUP_REMOVED lines=29> */
.L_x_1646:
[----:B------:R-:W-:Y:S05]  /*44f0*/  BSYNC B0 ;  /* 0x0000000000007941 */ /* 0x000fea0003800000 */
.L_x_1645:
[----:B------:R-:W-:Y:S04]  /*4500*/  BSSY B0, `(.L_x_1647) ;  /* 0x0000021000007945 */ /* 0x000fe80003800000 */
[----:B------:R-:W-:Y:S05]  /*4510*/  @P2 BRA `(.L_x_1648) ;  /* 0x00000000007c2947 */ /* 0x000fea0003800000 */
[----:B------:R-:W-:Y:S01]  /*4520*/  FMUL.FTZ R5, R5, 1.4426950216293334961 ;  /* 0x3fb8aa3b05057820 */ /* 0x000fe20000410000 */
[----:B--2---:R-:W-:Y:S01]  /*4530*/  HFMA2.MMA R57, -RZ, RZ, 1.625, 0 ;  /* 0x3e800000ff397435 */ /* 0x004fe200000001ff */
        /* <DEDUP_REMOVED lines=29> */
.L_x_1648:
[----:B------:R-:W-:Y:S05]  /*4710*/  BSYNC B0 ;  /* 0x0000000000007941 */ /* 0x000fea0003800000 */
.L_x_1647:
[----:B------:R-:W-:Y:S01]  /*4720*/  ULDC.64 UR8, c[0x0][0x2a0] ;  /* 0x0000a80000087ab9 */ /* 0x000fe20000000a00 */
[----:B------:R-:W-:Y:S01]  /*4730*/  ULDC.64 UR28, c[0x0][0x2b0] ;  /* 0x0000ac00001c7ab9 */ /* 0x000fe20000000a00 */
[----:B--2---:R-:W-:Y:S01]  /*4740*/  MOV R59, UR8 ;  /* 0x00000008003b7c02 */ /* 0x004fe20008000f00 */
[----:B------:R-:W-:Y:S01]  /*4750*/  UIMAD UR7, UR23, UR8, URZ ;  /* 0x00000008170772a4 */ /* 0x000fe2000f8e023f */
[----:B------:R-:W-:Y:S01]  /*4760*/  MOV R56, UR10 ;  /* 0x0000000a00387c02 */ /* 0x000fe20008000f00 */
[----:B------:R-:W-:Y:S01]  /*4770*/  UIMAD UR30, UR23, UR28, URZ ;  /* 0x0000001c171e72a4 */ /* 0x000fe2000f8e023f */
[----:B------:R-:W-:Y:S01]  /*4780*/  IMAD.U32 R57, RZ, RZ, UR46 ;  /* 0x0000002eff397e24 */ /* 0x000fe2000f8e00ff */
[----:B------:R-:W-:Y:S02]  /*4790*/  UIMAD UR7, UR44, UR9, UR7 ;  /* 0x000000092c0772a4 */ /* 0x000fe4000f8e0207 */
[----:B------:R-:W-:Y:S01]  /*47a0*/  @!P0 IMAD.WIDE.U32 R2, R59, UR44, R2 ;  /* 0x0000002c3b028c25 */ /* 0x000fe2000f8e0002 */
[----:B------:R-:W-:Y:S01]  /*47b0*/  MOV R61, UR28 ;  /* 0x0000001c003d7c02 */ /* 0x000fe20008000f00 */
[----:B------:R-:W-:Y:S01]  /*47c0*/  UIMAD.WIDE.U32 UR32, UR44, UR8, URZ ;  /* 0x000000082c2072a5 */ /* 0x000fe2000f8e003f */
[----:B------:R-:W-:Y:S02]  /*47d0*/  LDS R103, [R37] ;  /* 0x0000000025677984 */ /* 0x000fe40000000800 */
[----:B------:R-:W-:Y:S01]  /*47e0*/  ULDC.64 UR8, c[0x0][0x2a8] ;  /* 0x0000aa0000087ab9 */ /* 0x000fe20000000a00 */
[----:B------:R-:W-:Y:S01]  /*47f0*/  @!P0 IADD3 R3, R3, UR7, RZ ;  /* 0x0000000703038c10 */ /* 0x000fe2000fffe0ff */
[----:B------:R-:W-:Y:S01]  /*4800*/  UIMAD UR36, UR44, UR29, UR30 ;  /* 0x0000001d2c2472a4 */ /* 0x000fe2000f8e021e */
[----:B------:R-:W-:Y:S01]  /*4810*/  MOV R59, UR8 ;  /* 0x00000008003b7c02 */ /* 0x000fe20008000f00 */
[----:B------:R-:W-:Y:S01]  /*4820*/  @!P0 IMAD.WIDE.U32 R56, R61, UR44, R56 ;  /* 0x0000002c3d388c25 */ /* 0x000fe2000f8e0038 */
[----:B------:R-:W-:Y:S01]  /*4830*/  UIMAD.WIDE.U32 UR28, UR44, UR28, URZ ;  /* 0x0000001c2c1c72a5 */ /* 0x000fe2000f8e003f */
[----:B------:R-:W-:Y:S01]  /*4840*/  LDS R102, [R163+0x4] ;  /* 0x00000400a3667984 */ /* 0x000fe20000000800 */
[----:B------:R-:W-:Y:S01]  /*4850*/  UIMAD UR35, UR58, UR8, URZ ;  /* 0x000000083a2372a4 */ /* 0x000fe2000f8e023f */
[----:B------:R-:W-:Y:S01]  /*4860*/  @!P0 IMAD.WIDE.U32 R58, R59, UR45, R2 ;  /* 0x0000002d3b3a8c25 */ /* 0x000fe2000f8e0002 */
[----:B------:R-:W-:Y:S01]  /*4870*/  ULDC.64 UR30, c[0x0][0x2b8] ;  /* 0x0000ae00001e7ab9 */ /* 0x000fe20000000a00 */
[----:B------:R-:W-:Y:S01]  /*4880*/  UIADD3 UR33, UR33, UR7, URZ ;  /* 0x0000000721217290 */ /* 0x000fe2000fffe03f */
[----:B------:R-:W-:Y:S01]  /*4890*/  @!P0 IADD3 R3, R57, UR36, RZ ;  /* 0x0000002439038c10 */ /* 0x000fe2000fffe0ff */
[----:B------:R-:W-:Y:S01]  /*48a0*/  UIADD3 UR47, UR4, -UR34, URZ ;  /* 0x80000022042f7290 */ /* 0x000fe2000fffe03f */
[----:B------:R-:W-:Y:S01]  /*48b0*/  MOV R57, UR30 ;  /* 0x0000001e00397c02 */ /* 0x000fe20008000f00 */
[----:B------:R-:W-:Y:S01]  /*48c0*/  UIADD3 UR29, UR29, UR36, URZ ;  /* 0x000000241d1d7290 */ /* 0x000fe2000fffe03f */
[----:B------:R-:W-:Y:S01]  /*48d0*/  @!P0 MOV R2, R56 ;  /* 0x0000003800028202 */ /* 0x000fe20000000f00 */
[----:B------:R-:W-:Y:S01]  /*48e0*/  UIMAD UR7, UR45, UR9, UR35 ;  /* 0x000000092d0772a4 */ /* 0x000fe2000f8e0223 */
[----:B------:R-:W-:Y:S01]  /*48f0*/  LDS R101, [R162+0x8] ;  /* 0x00000800a2657984 */ /* 0x000fe20000000800 */
[----:B------:R-:W-:Y:S01]  /*4900*/  UIMAD.WIDE.U32 UR8, UR45, UR8, UR32 ;  /* 0x000000082d0872a5 */ /* 0x000fe2000f8e0020 */
[----:B------:R-:W-:Y:S01]  /*4910*/  @!P0 IADD3 R61, P1, R76, R58, RZ ;  /* 0x0000003a4c3d8210 */ /* 0x000fe20007f3e0ff */
[----:B------:R-:W-:Y:S01]  /*4920*/  UIMAD UR32, UR58, UR30, URZ ;  /* 0x0000001e3a2072a4 */ /* 0x000fe2000f8e023f */
[----:B------:R-:W-:Y:S01]  /*4930*/  @!P0 IMAD.WIDE.U32 R2, R57, UR45, R2 ;  /* 0x0000002d39028c25 */ /* 0x000fe2000f8e0002 */
[----:B------:R-:W-:Y:S01]  /*4940*/  UIMAD UR47, UR47, -0x800, URZ ;  /* 0xfffff8002f2f78a4 */ /* 0x000fe2000f8e023f */
[----:B------:R-:W-:Y:S01]  /*4950*/  LDS R100, [R161+0xc] ;  /* 0x00000c00a1647984 */ /* 0x000fe20000000800 */
[----:B------:R-:W-:Y:S01]  /*4960*/  UIMAD.WIDE.U32 UR28, UR45, UR30, UR28 ;  /* 0x0000001e2d1c72a5 */ /* 0x000fe2000f8e001c */
[----:B------:R-:W-:Y:S01]  /*4970*/  @!P0 IADD3.X R62, R77, UR7, R59, P1, !PT ;  /* 0x000000074d3e8c10 */ /* 0x000fe20008ffe43b */
[----:B------:R-:W-:Y:S01]  /*4980*/  UIMAD UR34, UR45, UR31, UR32 ;  /* 0x0000001f2d2272a4 */ /* 0x000fe2000f8e0220 */
[----:B------:R-:W-:Y:S01]  /*4990*/  LDS R99, [R159+0x10] ;  /* 0x000010009f637984 */ /* 0x000fe20000000800 */
[----:B------:R-:W-:-:S02]  /*49a0*/  USHF.R.S32.HI UR48, URZ, 0x1f, UR47 ;  /* 0x0000001f3f307899 */ /* 0x000fc4000801142f */
[----:B------:R-:W-:Y:S01]  /*49b0*/  UIADD3 UR35, UP0, UR47, UR8, URZ ;  /* 0x000000082f237290 */ /* 0x000fe2000ff1e03f */
[C---:B------:R-:W-:Y:S01]  /*49c0*/  @!P0 IADD3 R4, P1, R76.reuse, R2, RZ ;  /* 0x000000024c048210 */ /* 0x040fe20007f3e0ff */
[----:B------:R-:W-:Y:S01]  /*49d0*/  UIADD3 UR8, UP1, UR47, UR28, URZ ;  /* 0x0000001c2f087290 */ /* 0x000fe2000ff3e03f */
[----:B------:R-:W-:Y:S01]  /*49e0*/  LDS R98, [R156+0x14] ;  /* 0x000014009c627984 */ /* 0x000fe20000000800 */
[----:B------:R-:W-:Y:S01]  /*49f0*/  ULDC.64 UR32, c[0x0][0x308] ;  /* 0x0000c20000207ab9 */ /* 0x000fe20000000a00 */
[----:B------:R-:W-:Y:S01]  /*4a00*/  UIADD3.X UR7, UR48, UR7, UR9, UP0, !UPT ;  /* 0x0000000730077290 */ /* 0x000fe200087fe409 */
[----:B------:R-:W-:Y:S01]  /*4a10*/  @!P0 IADD3.X R3, R77, UR34, R3, P1, !PT ;  /* 0x000000224d038c10 */ /* 0x000fe20008ffe403 */
[----:B------:R-:W-:Y:S01]  /*4a20*/  ULDC.64 UR30, c[0x0][0x318] ;  /* 0x0000c600001e7ab9 */ /* 0x000fe20000000a00 */
[----:B------:R-:W-:Y:S01]  /*4a30*/  UIADD3.X UR28, UR48, UR34, UR29, UP1, !UPT ;  /* 0x00000022301c7290 */ /* 0x000fe20008ffe41d */
[C---:B------:R-:W-:Y:S01]  /*4a40*/  LEA R56, P2, R76.reuse, UR32, 0x2 ;  /* 0x000000204c387c11 */ /* 0x040fe2000f8410ff */
[----:B------:R-:W-:Y:S01]  /*4a50*/  LDS R97, [R155+0x18] ;  /* 0x000018009b617984 */ /* 0x000fe20000000800 */
[----:B------:R-:W-:-:S02]  /*4a60*/  LEA R2, P1, R76, UR30, 0x2 ;  /* 0x0000001e4c027c11 */ /* 0x000fc4000f8210ff */
[----:B------:R-:W-:Y:S01]  /*4a70*/  MOV R63, UR35 ;  /* 0x00000023003f7c02 */ /* 0x000fe20008000f00 */
[----:B------:R-:W-:Y:S01]  /*4a80*/  LDS R96, [R154+0x1c] ;  /* 0x00001c009a607984 */ /* 0x000fe20000000800 */
[----:B------:R-:W-:Y:S01]  /*4a90*/  MOV R65, UR8 ;  /* 0x0000000800417c02 */ /* 0x000fe20008000f00 */
[----:B------:R-:W-:Y:S01]  /*4aa0*/  IMAD.U32 R64, RZ, RZ, UR7 ;  /* 0x00000007ff407e24 */ /* 0x000fe2000f8e00ff */
[--C-:B------:R-:W-:Y:S01]  /*4ab0*/  LEA.HI.X R0, R76, UR33, R77.reuse, 0x2, P2 ;  /* 0x000000214c007c11 */ /* 0x100fe200090f144d */
[----:B------:R-:W-:Y:S01]  /*4ac0*/  LDS R89, [R143+0x20] ;  /* 0x000020008f597984 */ /* 0x000fe20000000800 */
[----:B------:R-:W-:Y:S02]  /*4ad0*/  @!P0 LEA R58, P3, R4, UR32, 0x2 ;  /* 0x00000020043a8c11 */ /* 0x000fe4000f8610ff */
[----:B------:R-:W-:Y:S01]  /*4ae0*/  LEA.HI.X R57, R76, UR31, R77, 0x2, P1 ;  /* 0x0000001f4c397c11 */ /* 0x000fe200088f144d */
[----:B------:R-:W-:Y:S01]  /*4af0*/  LDS R67, [R160+0x24] ;  /* 0x00002400a0437984 */ /* 0x000fe20000000800 */
[----:B------:R-:W-:-:S02]  /*4b00*/  LEA R2, P2, R63, R2, 0x2 ;  /* 0x000000023f027211 */ /* 0x000fc400078410ff */
[----:B------:R-:W-:Y:S01]  /*4b10*/  MOV R66, UR28 ;  /* 0x0000001c00427c02 */ /* 0x000fe20008000f00 */
[----:B------:R-:W2:Y:S01]  /*4b20*/  LDL.LU R129, [R1+0xf8] ;  /* 0x0000f80001817983 */ /* 0x000ea20000300800 */
[----:B------:R-:W-:Y:S02]  /*4b30*/  @!P0 LEA R60, P1, R61, UR30, 0x2 ;  /* 0x0000001e3d3c8c11 */ /* 0x000fe4000f8210ff */
[----:B------:R-:W-:Y:S02]  /*4b40*/  LEA R56, P4, R65, R56, 0x2 ;  /* 0x0000003841387211 */ /* 0x000fe400078810ff */
[----:B------:R-:W-:Y:S02]  /*4b50*/  CS2R R70, SRZ ;  /* 0x0000000000467805 */ /* 0x000fe4000001ff00 */
[----:B------:R-:W-:Y:S02]  /*4b60*/  @!P0 LEA.HI.X R59, R4, UR33, R3, 0x2, P3 ;  /* 0x00000021043b8c11 */ /* 0x000fe400098f1403 */
[----:B------:R-:W-:-:S02]  /*4b70*/  CS2R R74, SRZ ;  /* 0x00000000004a7805 */ /* 0x000fc4000001ff00 */
[----:B------:R-:W-:Y:S01]  /*4b80*/  LEA.HI.X R3, R63, R57, R64, 0x2, P2 ;  /* 0x000000393f037211 */ /* 0x000fe200010f1440 */
[----:B------:R-:W-:Y:S01]  /*4b90*/  HFMA2.MMA R4, -RZ, RZ, 0, 0 ;  /* 0x00000000ff047435 */ /* 0x000fe200000001ff */
[----:B------:R-:W-:Y:S01]  /*4ba0*/  @!P0 LEA.HI.X R61, R61, UR31, R62, 0x2, P1 ;  /* 0x0000001f3d3d8c11 */ /* 0x000fe200088f143e */
[----:B------:R-:W-:Y:S01]  /*4bb0*/  LDS R64, [R153+0x30] ;  /* 0x0000300099407984 */ /* 0x000fe20000000800 */
[----:B------:R-:W-:Y:S02]  /*4bc0*/  LEA.HI.X R57, R65, R0, R66, 0x2, P4 ;  /* 0x0000000041397211 */ /* 0x000fe400020f1442 */
[----:B------:R-:W-:Y:S01]  /*4bd0*/  ISETP.GE.AND P5, PT, R142, UR56, PT ;  /* 0x000000388e007c0c */ /* 0x000fe2000bfa6270 */
[----:B------:R-:W-:Y:S01]  /*4be0*/  LDS R66, [R158+0x28] ;  /* 0x000028009e427984 */ /* 0x000fe20000000800 */
[----:B------:R-:W-:Y:S02]  /*4bf0*/  ISETP.GE.AND P6, PT, R144, UR56, PT ;  /* 0x0000003890007c0c */ /* 0x000fe4000bfc6270 */
[----:B------:R-:W-:-:S02]  /*4c00*/  CS2R R78, SRZ ;  /* 0x00000000004e7805 */ /* 0x000fc4000001ff00 */
[----:B------:R-:W-:Y:S01]  /*4c10*/  CS2R R68, SRZ ;  /* 0x0000000000447805 */ /* 0x000fe2000001ff00 */
[----:B------:R-:W-:Y:S01]  /*4c20*/  LDS R65, [R157+0x2c] ;  /* 0x00002c009d417984 */ /* 0x000fe20000000800 */
[----:B------:R-:W-:Y:S01]  /*4c30*/  CS2R R72, SRZ ;  /* 0x0000000000487805 */ /* 0x000fe2000001ff00 */
[----:B------:R-:W-:Y:S01]  /*4c40*/  HFMA2.MMA R84, -RZ, RZ, 0, 0 ;  /* 0x00000000ff547435 */ /* 0x000fe200000001ff */
[----:B------:R-:W-:Y:S01]  /*4c50*/  MOV R81, RZ ;  /* 0x000000ff00517202 */ /* 0x000fe20000000f00 */
[----:B------:R-:W-:Y:S01]  /*4c60*/  LDS R63, [R152+0x34] ;  /* 0x00003400983f7984 */ /* 0x000fe20000000800 */
[----:B------:R-:W-:Y:S02]  /*4c70*/  MOV R83, RZ ;  /* 0x000000ff00537202 */ /* 0x000fe40000000f00 */
[----:B------:R-:W-:Y:S01]  /*4c80*/  CS2R R108, SRZ ;  /* 0x00000000006c7805 */ /* 0x000fe2000001ff00 */
[----:B------:R-:W-:Y:S01]  /*4c90*/  HFMA2.MMA R88, -RZ, RZ, 0, 0 ;  /* 0x00000000ff587435 */ /* 0x000fe200000001ff */
[----:B------:R-:W-:Y:S01]  /*4ca0*/  LDS R62, [R151+0x38] ;  /* 0x00003800973e7984 */ /* 0x000fe20000000800 */
[----:B------:R-:W-:-:S02]  /*4cb0*/  CS2R R110, SRZ ;  /* 0x00000000006e7805 */ /* 0x000fc4000001ff00 */
[----:B------:R-:W-:Y:S01]  /*4cc0*/  MOV R107, RZ ;  /* 0x000000ff006b7202 */ /* 0x000fe20000000f00 */
[----:B------:R-:W-:Y:S01]  /*4cd0*/  IMAD.MOV.U32 R113, RZ, RZ, RZ ;  /* 0x000000ffff717224 */ /* 0x000fe200078e00ff */
[----:B------:R-:W-:Y:S01]  /*4ce0*/  LDS R0, [R150+0x3c] ;  /* 0x00003c0096007984 */ /* 0x000fe20000000800 */
[----:B------:R-:W-:Y:S01]  /*4cf0*/  CS2R R86, SRZ ;  /* 0x0000000000567805 */ /* 0x000fe2000001ff00 */
[----:B------:R-:W0:Y:S01]  /*4d00*/  S2UR UR8, SR_CgaCtaId ;  /* 0x00000000000879c3 */ /* 0x000e220000008800 */
[----:B------:R-:W-:-:S07]  /*4d10*/  UMOV UR7, 0x400 ;  /* 0x0000040000077882 */ /* 0x000fce0000000000 */
[----:B------:R-:W-:Y:S01]  /*4d20*/  BAR.SYNC.DEFER_BLOCKING 0x0 ;  /* 0x0000000000007b1d */ /* 0x000fe20000010000 */
[----:B------:R-:W-:-:S05]  /*4d30*/  ISETP.GE.AND P1, PT, R145, UR56, PT ;  /* 0x0000003891007c0c */ /* 0x000fca000bf26270 */
[----:B------:R-:W-:-:S08]  /*4d40*/  ULDC.64 UR28, c[0x0][0x398] ;  /* 0x0000e600001c7ab9 */ /* 0x000fd00000000a00 */
[----:B------:R-:W3:Y:S01]  /*4d50*/  @!P1 LDG.E R70, desc[UR24][R2.64+-0x1e00] ;  /* 0xffe2001802469981 */ /* 0x000ee2000c1e1900 */
[----:B------:R-:W-:Y:S02]  /*4d60*/  ISETP.GE.AND P1, PT, R141, UR56, PT ;  /* 0x000000388d007c0c */ /* 0x000fe4000bf26270 */
[----:B------:R-:W-:Y:S01]  /*4d70*/  ISETP.GE.AND P2, PT, R147, UR56, PT ;  /* 0x0000003893007c0c */ /* 0x000fe2000bf46270 */
[----:B------:R1:W4:Y:S01]  /*4d80*/  @!P0 LDG.E R4, desc[UR24][R60.64] ;  /* 0x000000183c048981 */ /* 0x000322000c1e1900 */
[----:B------:R-:W-:Y:S02]  /*4d90*/  ISETP.GE.AND P3, PT, R146, UR56, PT ;  /* 0x0000003892007c0c */ /* 0x000fe4000bf66270 */
[----:B------:R-:W-:Y:S01]  /*4da0*/  ISETP.GE.AND P4, PT, R148, UR56, PT ;  /* 0x0000003894007c0c */ /* 0x000fe2000bf86270 */
[----:B------:R-:W5:Y:S04]  /*4db0*/  @!P5 LDG.E R72, desc[UR24][R2.64+-0x1d00] ;  /* 0xffe300180248d981 */ /* 0x000f68000c1e1900 */
[----:B------:R-:W2:Y:S04]  /*4dc0*/  @!P6 LDG.E R73, desc[UR24][R2.64+-0x1d80] ;  /* 0xffe280180249e981 */ /* 0x000ea8000c1e1900 */
[----:B------:R-:W5:Y:S01]  /*4dd0*/  @!P1 LDG.E R75, desc[UR24][R2.64+-0x1c80] ;  /* 0xffe38018024b9981 */ /* 0x000f62000c1e1900 */
[----:B------:R-:W-:-:S02]  /*4de0*/  ISETP.GE.AND P1, PT, R140, UR56, PT ;  /* 0x000000388c007c0c */ /* 0x000fc4000bf26270 */
[----:B-1----:R-:W-:Y:S01]  /*4df0*/  CS2R R60, SRZ ;  /* 0x00000000003c7805 */ /* 0x002fe2000001ff00 */
[----:B------:R-:W3:Y:S04]  /*4e00*/  @!P2 LDG.E R68, desc[UR24][R2.64+-0x1f00] ;  /* 0xffe100180244a981 */ /* 0x000ee8000c1e1900 */
[----:B------:R-:W2:Y:S04]  /*4e10*/  @!P3 LDG.E R71, desc[UR24][R2.64+-0x1e80] ;  /* 0xffe180180247b981 */ /* 0x000ea8000c1e1900 */
[----:B------:R-:W5:Y:S04]  /*4e20*/  @!P4 LDG.E R69, desc[UR24][R2.64+-0x1f80] ;  /* 0xffe080180245c981 */ /* 0x000f68000c1e1900 */
[----:B------:R-:W2:Y:S01]  /*4e30*/  @!P1 LDG.E R74, desc[UR24][R2.64+-0x1c00] ;  /* 0xffe40018024a9981 */ /* 0x000ea2000c1e1900 */
[----:B------:R-:W-:-:S02]  /*4e40*/  ISETP.GE.AND P1, PT, R149, UR56, PT ;  /* 0x0000003895007c0c */ /* 0x000fc4000bf26270 */
[----:B------:R-:W-:Y:S02]  /*4e50*/  ISETP.GE.AND P2, PT, R136, UR56, PT ;  /* 0x0000003888007c0c */ /* 0x000fe4000bf46270 */
[----:B------:R-:W-:Y:S02]  /*4e60*/  ISETP.GE.AND P3, PT, R135, UR56, PT ;  /* 0x0000003887007c0c */ /* 0x000fe4000bf66270 */
[----:B------:R-:W-:Y:S02]  /*4e70*/  ISETP.GE.AND P4, PT, R134, UR56, PT ;  /* 0x0000003886007c0c */ /* 0x000fe4000bf86270 */
[----:B------:R-:W-:-:S05]  /*4e80*/  ISETP.GE.AND P5, PT, R133, UR56, PT ;  /* 0x0000003885007c0c */ /* 0x000fca000bfa6270 */
[----:B------:R-:W2:Y:S01]  /*4e90*/  @!P1 LDG.E R79, desc[UR24][R2.64+-0x1b80] ;  /* 0xffe48018024f9981 */ /* 0x000ea2000c1e1900 */
[----:B------:R-:W-:Y:S02]  /*4ea0*/  ISETP.GE.AND P1, PT, R137, UR56, PT ;  /* 0x0000003889007c0c */ /* 0x000fe4000bf26270 */
[----:B------:R-:W-:Y:S01]  /*4eb0*/  ISETP.GE.AND P6, PT, R132, UR56, PT ;  /* 0x0000003884007c0c */ /* 0x000fe2000bfc6270 */
[----:B------:R-:W2:Y:S04]  /*4ec0*/  @!P2 LDG.E R61, desc[UR24][R2.64+-0x1a80] ;  /* 0xffe58018023da981 */ /* 0x000ea8000c1e1900 */
[----:B------:R-:W2:Y:S04]  /*4ed0*/  @!P3 LDG.E R78, desc[UR24][R2.64+-0x1a00] ;  /* 0xffe60018024eb981 */ /* 0x000ea8000c1e1900 */
[----:B------:R-:W2:Y:S04]  /*4ee0*/  @!P4 LDG.E R81, desc[UR24][R2.64+-0x1980] ;  /* 0xffe680180251c981 */ /* 0x000ea8000c1e1900 */
[----:B------:R-:W2:Y:S04]  /*4ef0*/  @!P1 LDG.E R60, desc[UR24][R2.64+-0x1b00] ;  /* 0xffe50018023c9981 */ /* 0x000ea8000c1e1900 */
[----:B------:R-:W2:Y:S04]  /*4f00*/  @!P5 LDG.E R84, desc[UR24][R2.64+-0x1900] ;  /* 0xffe700180254d981 */ /* 0x000ea8000c1e1900 */
[----:B------:R1:W2:Y:S01]  /*4f10*/  @!P6 LDG.E R83, desc[UR24][R2.64+-0x1880] ;  /* 0xffe780180253e981 */ /* 0x0002a2000c1e1900 */
[----:B------:R-:W-:-:S02]  /*4f20*/  P2R R85, PR, RZ, 0x2 ;  /* 0x00000002ff557803 */ /* 0x000fc40000000000 */
[----:B-1----:R-:W-:Y:S02]  /*4f30*/  CS2R R2, SRZ ;  /* 0x0000000000027805 */ /* 0x002fe4000001ff00 */
[----:B------:R-:W-:Y:S01]  /*4f40*/  ISETP.GE.AND P1, PT, R148, UR56, PT ;  /* 0x0000003894007c0c */ /* 0x000fe2000bf26270 */
[----:B----4-:R-:W-:Y:S04]  /*4f50*/  STS [R53], R4 ;  /* 0x0000000435007388 */ /* 0x010fe80000000800 */
[----:B-----5:R-:W-:Y:S04]  /*4f60*/  STS [R52+0x80], R69 ;  /* 0x0000804534007388 */ /* 0x020fe80000000800 */
        /* <DEDUP_REMOVED lines=19> */
[----:B------:R-:W0:Y:S04]  /*50a0*/  LDS R72, [R159+0x10] ;  /* 0x000010009f487984 */ /* 0x000e280000000800 */
[----:B------:R-:W-:Y:S04]  /*50b0*/  LDS R71, [R156+0x14] ;  /* 0x000014009c477984 */ /* 0x000fe80000000800 */
[----:B------:R-:W0:Y:S04]  /*50c0*/  LDS R69, [R155+0x18] ;  /* 0x000018009b457984 */ /* 0x000e280000000800 */
[----:B------:R-:W-:Y:S04]  /*50d0*/  LDS R90, [R154+0x1c] ;  /* 0x00001c009a5a7984 */ /* 0x000fe80000000800 */
[----:B------:R-:W-:Y:S04]  /*50e0*/  LDS R91, [R143+0x20] ;  /* 0x000020008f5b7984 */ /* 0x000fe80000000800 */
[----:B------:R-:W-:Y:S04]  /*50f0*/  LDS R92, [R160+0x24] ;  /* 0x00002400a05c7984 */ /* 0x000fe80000000800 */
[----:B------:R-:W-:Y:S04]  /*5100*/  LDS R93, [R158+0x28] ;  /* 0x000028009e5d7984 */ /* 0x000fe80000000800 */
[----:B------:R-:W0:Y:S04]  /*5110*/  LDS R94, [R157+0x2c] ;  /* 0x00002c009d5e7984 */ /* 0x000e280000000800 */
[----:B------:R-:W-:Y:S04]  /*5120*/  LDS R95, [R153+0x30] ;  /* 0x00003000995f7984 */ /* 0x000fe80000000800 */
[----:B------:R-:W-:Y:S04]  /*5130*/  LDS R106, [R152+0x34] ;  /* 0x00003400986a7984 */ /* 0x000fe80000000800 */
[----:B------:R-:W-:Y:S04]  /*5140*/  LDS R105, [R151+0x38] ;  /* 0x0000380097697984 */ /* 0x000fe80000000800 */
[----:B------:R-:W-:Y:S01]  /*5150*/  LDS R104, [R150+0x3c] ;  /* 0x00003c0096687984 */ /* 0x000fe20000000800 */
[----:B------:R-:W-:Y:S06]  /*5160*/  BAR.SYNC.DEFER_BLOCKING 0x0 ;  /* 0x0000000000007b1d */ /* 0x000fec0000010000 */
[----:B------:R2:W5:Y:S01]  /*5170*/  @!P0 LDG.E R2, desc[UR24][R58.64] ;  /* 0x000000183a028981 */ /* 0x000562000c1e1900 */
[----:B------:R-:W-:-:S03]  /*5180*/  ISETP.GE.AND P0, PT, R146, UR56, PT ;  /* 0x0000003892007c0c */ /* 0x000fc6000bf06270 */
[----:B------:R-:W5:Y:S01]  /*5190*/  @!P1 LDG.E R3, desc[UR24][R56.64+-0x1f80] ;  /* 0xffe0801838039981 */ /* 0x000f62000c1e1900 */
[----:B------:R-:W-:Y:S01]  /*51a0*/  ISETP.GE.AND P1, PT, R147, UR56, PT ;  /* 0x0000003893007c0c */ /* 0x000fe2000bf26270 */
[----:B-1----:R-:W-:Y:S01]  /*51b0*/  HFMA2.MMA R83, -RZ, RZ, 0, 0 ;  /* 0x00000000ff537435 */ /* 0x002fe200000001ff */
[----:B------:R-:W-:Y:S01]  /*51c0*/  MOV R4, RZ ;  /* 0x000000ff00047202 */ /* 0x000fe20000000f00 */
[----:B------:R-:W5:Y:S04]  /*51d0*/  @!P2 LDG.E R87, desc[UR24][R56.64+-0x1a80] ;  /* 0xffe580183857a981 */ /* 0x000f68000c1e1900 */
[----:B------:R-:W5:Y:S04]  /*51e0*/  @!P3 LDG.E R86, desc[UR24][R56.64+-0x1a00] ;  /* 0xffe600183856b981 */ /* 0x000f68000c1e1900 */
[----:B------:R-:W5:Y:S01]  /*51f0*/  @!P0 LDG.E R109, desc[UR24][R56.64+-0x1e80] ;  /* 0xffe18018386d8981 */ /* 0x000f62000c1e1900 */
[----:B------:R-:W-:-:S03]  /*5200*/  ISETP.GE.AND P0, PT, R144, UR56, PT ;  /* 0x0000003890007c0c */ /* 0x000fc6000bf06270 */
[----:B------:R-:W5:Y:S01]  /*5210*/  @!P1 LDG.E R88, desc[UR24][R56.64+-0x1f00] ;  /* 0xffe1001838589981 */ /* 0x000f62000c1e1900 */
[----:B------:R-:W-:Y:S01]  /*5220*/  ISETP.GE.AND P1, PT, R145, UR56, PT ;  /* 0x0000003891007c0c */ /* 0x000fe2000bf26270 */
[----:B--2---:R-:W-:Y:S02]  /*5230*/  HFMA2.MMA R58, -RZ, RZ, 0, 0 ;  /* 0x00000000ff3a7435 */ /* 0x004fe400000001ff */
[----:B------:R-:W2:Y:S06]  /*5240*/  @!P4 LDG.E R83, desc[UR24][R56.64+-0x1980] ;  /* 0xffe680183853c981 */ /* 0x000eac000c1e1900 */
[----:B------:R-:W2:Y:S01]  /*5250*/  @!P0 LDG.E R111, desc[UR24][R56.64+-0x1d80] ;  /* 0xffe28018386f8981 */ /* 0x000ea2000c1e1900 */
        /* <DEDUP_REMOVED lines=8> */
[----:B------:R-:W-:Y:S02]  /*52e0*/  ISETP.GE.AND P0, PT, R140, UR56, PT ;  /* 0x000000388c007c0c */ /* 0x000fe4000bf06270 */
[----:B------:R-:W-:Y:S01]  /*52f0*/  CS2R R84, SRZ ;  /* 0x0000000000547805 */ /* 0x000fe2000001ff00 */
[----:B------:R-:W2:Y:S05]  /*5300*/  @!P1 LDG.E R4, desc[UR24][R56.64+-0x1b00] ;  /* 0xffe5001838049981 */ /* 0x000eaa000c1e1900 */
[----:B------:R-:W2:Y:S04]  /*5310*/  @!P5 LDG.E R84, desc[UR24][R56.64+-0x1900] ;  /* 0xffe700183854d981 */ /* 0x000ea8000c1e1900 */
[----:B------:R-:W2:Y:S04]  /*5320*/  @!P6 LDG.E R85, desc[UR24][R56.64+-0x1880] ;  /* 0xffe780183855e981 */ /* 0x000ea8000c1e1900 */
[----:B------:R1:W2:Y:S01]  /*5330*/  @!P0 LDG.E R110, desc[UR24][R56.64+-0x1c00] ;  /* 0xffe40018386e8981 */ /* 0x0002a2000c1e1900 */
[----:B------:R-:W-:Y:S01]  /*5340*/  FMUL.FTZ R81, R82, -1.4426950216293334961 ;  /* 0xbfb8aa3b52517820 */ /* 0x000fe20000410000 */
[----:B---3--:R-:W-:-:S05]  /*5350*/  FMUL.FTZ R78, R80, -1.4426950216293334961 ;  /* 0xbfb8aa3b504e7820 */ /* 0x008fca0000410000 */
[----:B------:R-:W3:Y:S01]  /*5360*/  MUFU.EX2 R81, R81 ;  /* 0x0000005100517308 */ /* 0x000ee20000000800 */
[----:B----4-:R-:W-:Y:S01]  /*5370*/  FMUL.FTZ R75, R79, -1.4426950216293334961 ;  /* 0xbfb8aa3b4f4b7820 */ /* 0x010fe20000410000 */
[----:B-----5:R-:W-:Y:S01]  /*5380*/  FMUL.FTZ R73, R74, -1.4426950216293334961 ;  /* 0xbfb8aa3b4a497820 */ /* 0x020fe20000410000 */
[----:B0-----:R-:W-:-:S05]  /*5390*/  FMUL.FTZ R70, R72, -1.4426950216293334961 ;  /* 0xbfb8aa3b48467820 */ /* 0x001fca0000410000 */
[----:B------:R-:W-:Y:S08]  /*53a0*/  MUFU.EX2 R78, R78 ;  /* 0x0000004e004e7308 */ /* 0x000ff00000000800 */
[----:B------:R-:W-:Y:S01]  /*53b0*/  MUFU.EX2 R75, R75 ;  /* 0x0000004b004b7308 */ /* 0x000fe20000000800 */
[----:B---3--:R-:W-:-:S07]  /*53c0*/  FADD.FTZ R81, R81, 1 ;  /* 0x3f80000051517421 */ /* 0x008fce0000010000 */
[----:B------:R-:W0:Y:S08]  /*53d0*/  MUFU.EX2 R73, R73 ;  /* 0x0000004900497308 */ /* 0x000e300000000800 */
[----:B------:R-:W-:Y:S08]  /*53e0*/  MUFU.EX2 R70, R70 ;  /* 0x0000004600467308 */ /* 0x000ff00000000800 */
[----:B------:R-:W-:Y:S01]  /*53f0*/  MUFU.RCP R81, R81 ;  /* 0x0000005100517308 */ /* 0x000fe20000001000 */
[----:B------:R-:W-:Y:S01]  /*5400*/  FMUL.FTZ R61, R69, -1.4426950216293334961 ;  /* 0xbfb8aa3b453d7820 */ /* 0x000fe20000410000 */
[----:B------:R-:W-:Y:S01]  /*5410*/  FMUL.FTZ R68, R71, -1.4426950216293334961 ;  /* 0xbfb8aa3b47447820 */ /* 0x000fe20000410000 */
[----:B0-----:R-:W-:-:S05]  /*5420*/  FADD.FTZ R73, R73, 1 ;  /* 0x3f80000049497421 */ /* 0x001fca0000010000 */
[----:B------:R-:W-:Y:S08]  /*5430*/  MUFU.EX2 R61, R61 ;  /* 0x0000003d003d7308 */ /* 0x000ff00000000800 */
[----:B------:R-:W0:Y:S01]  /*5440*/  MUFU.EX2 R68, R68 ;  /* 0x0000004400447308 */ /* 0x000e220000000800 */
[----:B------:R-:W-:Y:S01]  /*5450*/  FMUL.FTZ R112, R94, -1.4426950216293334961 ;  /* 0xbfb8aa3b5e707820 */ /* 0x000fe20000410000 */
[----:B------:R-:W-:-:S06]  /*5460*/  FMUL.FTZ R60, R90, -1.4426950216293334961 ;  /* 0xbfb8aa3b5a3c7820 */ /* 0x000fcc0000410000 */
[----:B------:R-:W-:Y:S01]  /*5470*/  MUFU.RCP R73, R73 ;  /* 0x0000004900497308 */ /* 0x000fe20000001000 */
[----:B------:R-:W-:-:S07]  /*5480*/  FMUL.FTZ R59, R91, -1.4426950216293334961 ;  /* 0xbfb8aa3b5b3b7820 */ /* 0x000fce0000410000 */
[----:B------:R-:W3:Y:S01]  /*5490*/  MUFU.EX2 R60, R60 ;  /* 0x0000003c003c7308 */ /* 0x000ee20000000800 */
[----:B0-----:R-:W-:Y:S01]  /*54a0*/  FADD.FTZ R68, R68, 1 ;  /* 0x3f80000044447421 */ /* 0x001fe20000010000 */
[----:B-1----:R-:W-:-:S06]  /*54b0*/  FMUL.FTZ R57, R92, -1.4426950216293334961 ;  /* 0xbfb8aa3b5c397820 */ /* 0x002fcc0000410000 */
[----:B------:R-:W0:Y:S08]  /*54c0*/  MUFU.EX2 R59, R59 ;  /* 0x0000003b003b7308 */ /* 0x000e300000000800 */
[----:B------:R-:W-:Y:S01]  /*54d0*/  MUFU.RCP R68, R68 ;  /* 0x0000004400447308 */ /* 0x000fe20000001000 */
[----:B---3--:R-:W-:-:S07]  /*54e0*/  FADD.FTZ R128, R60, 1 ;  /* 0x3f8000003c807421 */ /* 0x008fce0000010000 */
[----:B------:R-:W1:Y:S01]  /*54f0*/  MUFU.EX2 R57, R57 ;  /* 0x0000003900397308 */ /* 0x000e620000000800 */
[----:B0-----:R-:W-:Y:S01]  /*5500*/  FADD.FTZ R127, R59, 1 ;  /* 0x3f8000003b7f7421 */ /* 0x001fe20000010000 */
[----:B------:R-:W-:-:S06]  /*5510*/  FMUL.FTZ R56, R93, -1.4426950216293334961 ;  /* 0xbfb8aa3b5d387820 */ /* 0x000fcc0000410000 */
[----:B------:R-:W-:Y:S01]  /*5520*/  MUFU.RCP R128, R128 ;  /* 0x0000008000807308 */ /* 0x000fe20000001000 */
[----:B-1----:R-:W-:-:S07]  /*5530*/  FADD.FTZ R57, R57, 1 ;  /* 0x3f80000039397421 */ /* 0x002fce0000010000 */
[----:B------:R-:W-:Y:S01]  /*5540*/  MUFU.EX2 R56, R56 ;  /* 0x0000003800387308 */ /* 0x000fe20000000800 */
[----:B------:R-:W-:Y:S04]  /*5550*/  STS [R53], R2 ;  /* 0x0000000235007388 */ /* 0x000fe80000000800 */
        /* <DEDUP_REMOVED lines=15> */
[----:B------:R-:W-:-:S03]  /*5650*/  NOP ;  /* 0x0000000000007918 */ /* 0x000fc60000000000 */
[----:B------:R-:W1:Y:S04]  /*5660*/  LDS R88, [R37] ;  /* 0x0000000025587984 */ /* 0x000e680000000800 */
[----:B------:R-:W-:Y:S04]  /*5670*/  LDS R86, [R162+0x8] ;  /* 0x00000800a2567984 */ /* 0x000fe80000000800 */
[----:B------:R-:W2:Y:S04]  /*5680*/  LDS R87, [R163+0x4] ;  /* 0x00000400a3577984 */ /* 0x000ea80000000800 */
[----:B------:R-:W3:Y:S01]  /*5690*/  LDS R85, [R161+0xc] ;  /* 0x00000c00a1557984 */ /* 0x000ee20000000800 */
[----:B0-----:R-:W-:Y:S01]  /*56a0*/  FADD.FTZ R83, R78, 1 ;  /* 0x3f8000004e537421 */ /* 0x001fe20000010000 */
[----:B------:R-:W-:Y:S01]  /*56b0*/  FADD.FTZ R78, R75, 1 ;  /* 0x3f8000004b4e7421 */ /* 0x000fe20000010000 */
[----:B------:R-:W-:Y:S01]  /*56c0*/  FADD.FTZ R107, R70, 1 ;  /* 0x3f800000466b7421 */ /* 0x000fe20000010000 */
[----:B------:R-:W0:Y:S01]  /*56d0*/  LDS R84, [R159+0x10] ;  /* 0x000010009f547984 */ /* 0x000e220000000800 */
[----:B------:R4:W5:Y:S01]  /*56e0*/  MUFU.RCP R109, R83 ;  /* 0x00000053006d7308 */ /* 0x0009620000001000 */
[----:B------:R-:W-:-:S07]  /*56f0*/  FADD.FTZ R75, -R81, 1 ;  /* 0x3f800000514b7421 */ /* 0x000fce0000010100 */
[----:B------:R-:W5:Y:S01]  /*5700*/  MUFU.RCP R78, R78 ;  /* 0x0000004e004e7308 */ /* 0x000f620000001000 */
[----:B----4-:R-:W4:Y:S01]  /*5710*/  LDS R83, [R156+0x14] ;  /* 0x000014009c537984 */ /* 0x010f220000000800 */
[C---:B------:R-:W-:Y:S01]  /*5720*/  FFMA.FTZ R75, R82.reuse, R75, 1 ;  /* 0x3f800000524b7423 */ /* 0x040fe2000001004b */
[----:B------:R-:W-:Y:S01]  /*5730*/  FMUL.FTZ R82, R82, R81 ;  /* 0x0000005152527220 */ /* 0x000fe20000410000 */
[----:B-1----:R-:W-:-:S04]  /*5740*/  FMUL.FTZ R70, R103, R88 ;  /* 0x0000005867467220 */ /* 0x002fc80000410000 */
[----:B------:R-:W-:Y:S02]  /*5750*/  FMUL.FTZ R70, R81, R70 ;  /* 0x0000004651467220 */ /* 0x000fe40000410000 */
[----:B------:R-:W1:Y:S02]  /*5760*/  LDS R81, [R155+0x18] ;  /* 0x000018009b517984 */ /* 0x000e640000000800 */
[----:B------:R-:W-:Y:S01]  /*5770*/  FMUL.FTZ R108, R70, R75 ;  /* 0x0000004b466c7220 */ /* 0x000fe20000410000 */
[----:B-----5:R-:W-:Y:S01]  /*5780*/  FADD.FTZ R75, -R109, 1 ;  /* 0x3f8000006d4b7421 */ /* 0x020fe20000010100 */
[----:B------:R5:W-:Y:S01]  /*5790*/  MUFU.EX2 R3, R112 ;  /* 0x0000007000037308 */ /* 0x000be20000000800 */
[----:B------:R-:W-:Y:S01]  /*57a0*/  FADD.FTZ R110, -R78, 1 ;  /* 0x3f8000004e6e7421 */ /* 0x000fe20000010100 */
[----:B------:R-:W-:Y:S01]  /*57b0*/  FADD.FTZ R113, R61, 1 ;  /* 0x3f8000003d717421 */ /* 0x000fe20000010000 */
[----:B--2---:R-:W-:Y:S02]  /*57c0*/  FMUL.FTZ R70, R102, R87 ;  /* 0x0000005766467220 */ /* 0x004fe40000410000 */
[----:B------:R-:W-:Y:S01]  /*57d0*/  FFMA.FTZ R61, R79, R110, 1 ;  /* 0x3f8000004f3d7423 */ /* 0x000fe2000001006e */
[----:B-----5:R-:W-:Y:S01]  /*57e0*/  FFMA.FTZ R112, R80, R75, 1 ;  /* 0x3f80000050707423 */ /* 0x020fe2000001004b */
[----:B------:R-:W-:Y:S01]  /*57f0*/  FMUL.FTZ R75, R101, R86 ;  /* 0x00000056654b7220 */ /* 0x000fe20000410000 */
[----:B------:R-:W-:Y:S01]  /*5800*/  FMUL.FTZ R79, R79, R78 ;  /* 0x0000004e4f4f7220 */ /* 0x000fe20000410000 */
[----:B------:R-:W2:Y:S02]  /*5810*/  MUFU.RCP R107, R107 ;  /* 0x0000006b006b7308 */ /* 0x000ea40000001000 */
[----:B------:R-:W-:-:S02]  /*5820*/  FMUL.FTZ R120, R78, R75 ;  /* 0x0000004b4e787220 */ /* 0x000fc40000410000 */
[----:B------:R-:W5:Y:S01]  /*5830*/  LDS R78, [R154+0x1c] ;  /* 0x00001c009a4e7984 */ /* 0x000f620000000800 */
[----:B------:R-:W-:Y:S01]  /*5840*/  FMUL.FTZ R80, R80, R109 ;  /* 0x0000006d50507220 */ /* 0x000fe20000410000 */
[----:B------:R-:W-:Y:S01]  /*5850*/  FMUL.FTZ R109, R109, R70 ;  /* 0x000000466d6d7220 */ /* 0x000fe20000410000 */
[C---:B------:R-:W-:Y:S01]  /*5860*/  FADD.FTZ R111, -R73.reuse, 1 ;  /* 0x3f800000496f7421 */ /* 0x040fe20000010100 */
[----:B---3--:R-:W-:Y:S01]  /*5870*/  FMUL.FTZ R70, R100, R85 ;  /* 0x0000005564467220 */ /* 0x008fe20000410000 */
[----:B------:R-:W3:Y:S01]  /*5880*/  MUFU.RCP R110, R113 ;  /* 0x00000071006e7308 */ /* 0x000ee20000001000 */
[----:B------:R-:W-:Y:S01]  /*5890*/  LDS R75, [R143+0x20] ;  /* 0x000020008f4b7984 */ /* 0x000fe20000000800 */
[C---:B------:R-:W-:Y:S01]  /*58a0*/  FFMA.FTZ R111, R74.reuse, R111, 1 ;  /* 0x3f8000004a6f7423 */ /* 0x040fe2000001006f */
[----:B------:R-:W-:Y:S01]  /*58b0*/  FMUL.FTZ R74, R74, R73 ;  /* 0x000000494a4a7220 */ /* 0x000fe20000410000 */
[----:B------:R-:W-:Y:S02]  /*58c0*/  FMUL.FTZ R70, R73, R70 ;  /* 0x0000004649467220 */ /* 0x000fe40000410000 */
[----:B------:R-:W5:Y:S01]  /*58d0*/  LDS R73, [R160+0x24] ;  /* 0x00002400a0497984 */ /* 0x000f620000000800 */
[----:B--2---:R-:W-:Y:S01]  /*58e0*/  FADD.FTZ R59, -R107, 1 ;  /* 0x3f8000006b3b7421 */ /* 0x004fe20000010100 */
[----:B------:R-:W-:Y:S01]  /*58f0*/  FMUL.FTZ R119, R70, R111 ;  /* 0x0000006f46777220 */ /* 0x000fe20000410000 */
[----:B0-----:R-:W-:Y:S01]  /*5900*/  FMUL.FTZ R60, R99, R84 ;  /* 0x00000054633c7220 */ /* 0x001fe20000410000 */
[----:B------:R-:W-:Y:S01]  /*5910*/  FADD.FTZ R70, -R68, 1 ;  /* 0x3f80000044467421 */ /* 0x000fe20000010100 */
[----:B------:R-:W-:Y:S01]  /*5920*/  FFMA.FTZ R118, R72, R59, 1 ;  /* 0x3f80000048767423 */ /* 0x000fe2000001003b */
[----:B----4-:R-:W-:Y:S01]  /*5930*/  FMUL.FTZ R59, R98, R83 ;  /* 0x00000053623b7220 */ /* 0x010fe20000410000 */
[----:B------:R-:W-:Y:S01]  /*5940*/  FMUL.FTZ R72, R72, R107 ;  /* 0x0000006b48487220 */ /* 0x000fe20000410000 */
[----:B------:R-:W-:Y:S01]  /*5950*/  FMUL.FTZ R107, R107, R60 ;  /* 0x0000003c6b6b7220 */ /* 0x000fe20000410000 */
[C---:B------:R-:W-:Y:S01]  /*5960*/  FFMA.FTZ R60, R71.reuse, R70, 1 ;  /* 0x3f800000473c7423 */ /* 0x040fe20000010046 */
[----:B------:R-:W-:Y:S01]  /*5970*/  FMUL.FTZ R120, R120, R61 ;  /* 0x0000003d78787220 */ /* 0x000fe20000410000 */
[----:B------:R-:W-:Y:S01]  /*5980*/  FMUL.FTZ R71, R71, R68 ;  /* 0x0000004447477220 */ /* 0x000fe20000410000 */
[----:B------:R-:W-:Y:S01]  /*5990*/  FMUL.FTZ R59, R68, R59 ;  /* 0x0000003b443b7220 */ /* 0x000fe20000410000 */
[C---:B---3--:R-:W-:Y:S01]  /*59a0*/  FADD.FTZ R68, -R110.reuse, 1 ;  /* 0x3f8000006e447421 */ /* 0x048fe20000010100 */
[----:B-1----:R-:W-:Y:S01]  /*59b0*/  FMUL.FTZ R61, R97, R81 ;  /* 0x00000051613d7220 */ /* 0x002fe20000410000 */
[----:B------:R-:W0:Y:S01]  /*59c0*/  LDS R70, [R158+0x28] ;  /* 0x000028009e467984 */ /* 0x000e220000000800 */
[----:B------:R-:W1:Y:S01]  /*59d0*/  MUFU.RCP R57, R57 ;  /* 0x0000003900397308 */ /* 0x000e620000001000 */
[----:B------:R-:W-:Y:S01]  /*59e0*/  FFMA.FTZ R68, R69, R68, 1 ;  /* 0x3f80000045447423 */ /* 0x000fe20000010044 */
[----:B------:R-:W-:Y:S01]  /*59f0*/  FMUL.FTZ R61, R110, R61 ;  /* 0x0000003d6e3d7220 */ /* 0x000fe20000410000 */
[----:B------:R-:W-:-:S03]  /*5a00*/  FMUL.FTZ R2, R95, -1.4426950216293334961 ;  /* 0xbfb8aa3b5f027820 */ /* 0x000fc60000410000 */
[----:B------:R-:W-:Y:S01]  /*5a10*/  FMUL.FTZ R116, R61, R68 ;  /* 0x000000443d747220 */ /* 0x000fe20000410000 */
[----:B------:R-:W-:Y:S01]  /*5a20*/  FADD.FTZ R61, -R128, 1 ;  /* 0x3f800000803d7421 */ /* 0x000fe20000010100 */
[----:B------:R-:W-:Y:S01]  /*5a30*/  LDS R68, [R157+0x2c] ;  /* 0x00002c009d447984 */ /* 0x000fe20000000800 */
[----:B------:R-:W-:Y:S01]  /*5a40*/  FMUL.FTZ R117, R59, R60 ;  /* 0x0000003c3b757220 */ /* 0x000fe20000410000 */
[----:B------:R-:W2:Y:S01]  /*5a50*/  MUFU.EX2 R2, R2 ;  /* 0x0000000200027308 */ /* 0x000ea20000000800 */
[----:B------:R-:W-:Y:S01]  /*5a60*/  FFMA.FTZ R60, R90, R61, 1 ;  /* 0x3f8000005a3c7423 */ /* 0x000fe2000001003d */
[----:B-----5:R-:W-:Y:S01]  /*5a70*/  FMUL.FTZ R59, R96, R78 ;  /* 0x0000004e603b7220 */ /* 0x020fe20000410000 */
[----:B------:R-:W3:Y:S01]  /*5a80*/  LDS R61, [R153+0x30] ;  /* 0x00003000993d7984 */ /* 0x000ee20000000800 */
[----:B------:R-:W-:Y:S01]  /*5a90*/  FMUL.FTZ R58, R106, -1.4426950216293334961 ;  /* 0xbfb8aa3b6a3a7820 */ /* 0x000fe20000410000 */
[----:B------:R-:W-:Y:S01]  /*5aa0*/  FADD.FTZ R56, R56, 1 ;  /* 0x3f80000038387421 */ /* 0x000fe20000010000 */
[----:B------:R-:W-:-:S02]  /*5ab0*/  FMUL.FTZ R59, R128, R59 ;  /* 0x0000003b803b7220 */ /* 0x000fc40000410000 */
[----:B------:R-:W4:Y:S02]  /*5ac0*/  MUFU.RCP R127, R127 ;  /* 0x0000007f007f7308 */ /* 0x000f240000001000 */
[----:B------:R-:W-:Y:S01]  /*5ad0*/  FMUL.FTZ R115, R59, R60 ;  /* 0x0000003c3b737220 */ /* 0x000fe20000410000 */
[----:B-1----:R-:W-:Y:S01]  /*5ae0*/  FADD.FTZ R59, -R57, 1 ;  /* 0x3f800000393b7421 */ /* 0x002fe20000010100 */
[----:B------:R-:W-:-:S04]  /*5af0*/  FMUL.FTZ R60, R67, R73 ;  /* 0x00000049433c7220 */ /* 0x000fc80000410000 */
[----:B------:R-:W1:Y:S01]  /*5b00*/  MUFU.EX2 R58, R58 ;  /* 0x0000003a003a7308 */ /* 0x000e620000000800 */
[----:B------:R-:W-:Y:S01]  /*5b10*/  FMUL.FTZ R4, R105, -1.4426950216293334961 ;  /* 0xbfb8aa3b69047820 */ /* 0x000fe20000410000 */
[----:B------:R-:W-:Y:S01]  /*5b20*/  FFMA.FTZ R59, R92, R59, 1 ;  /* 0x3f8000005c3b7423 */ /* 0x000fe2000001003b */
[----:B------:R-:W-:Y:S01]  /*5b30*/  FMUL.FTZ R60, R57, R60 ;  /* 0x0000003c393c7220 */ /* 0x000fe20000410000 */
[----:B------:R-:W-:-:S04]  /*5b40*/  FADD.FTZ R3, R3, 1 ;  /* 0x3f80000003037421 */ /* 0x000fc80000010000 */
[----:B------:R-:W5:Y:S01]  /*5b50*/  MUFU.RCP R56, R56 ;  /* 0x0000003800387308 */ /* 0x000f620000001000 */
[----:B------:R-:W-:Y:S01]  /*5b60*/  FMUL.FTZ R109, R109, R112 ;  /* 0x000000706d6d7220 */ /* 0x000fe20000410000 */
[----:B------:R-:W-:Y:S01]  /*5b70*/  FMUL.FTZ R69, R69, R110 ;  /* 0x0000006e45457220 */ /* 0x000fe20000410000 */
[----:B--2---:R-:W-:Y:S01]  /*5b80*/  FADD.FTZ R2, R2, 1 ;  /* 0x3f80000002027421 */ /* 0x004fe20000010000 */
[----:B------:R-:W-:Y:S01]  /*5b90*/  FMUL.FTZ R113, R60, R59 ;  /* 0x0000003b3c717220 */ /* 0x000fe20000410000 */
[----:B----4-:R-:W-:Y:S01]  /*5ba0*/  FADD.FTZ R112, -R127, 1 ;  /* 0x3f8000007f707421 */ /* 0x010fe20000010100 */
[----:B------:R-:W-:Y:S01]  /*5bb0*/  FMUL.FTZ R110, R89, R75 ;  /* 0x0000004b596e7220 */ /* 0x000fe20000410000 */
[----:B------:R-:W2:Y:S01]  /*5bc0*/  LDS R60, [R152+0x34] ;  /* 0x00003400983c7984 */ /* 0x000ea20000000800 */
[----:B------:R-:W4:Y:S03]  /*5bd0*/  MUFU.EX2 R4, R4 ;  /* 0x0000000400047308 */ /* 0x000f260000000800 */
[----:B------:R-:W2:Y:S01]  /*5be0*/  LDS R59, [R151+0x38] ;  /* 0x00003800973b7984 */ /* 0x000ea20000000800 */
[----:B------:R-:W-:Y:S01]  /*5bf0*/  FMUL.FTZ R118, R107, R118 ;  /* 0x000000766b767220 */ /* 0x000fe20000410000 */
[----:B------:R-:W-:-:S03]  /*5c00*/  FFMA.FTZ R111, R91, R112, 1 ;  /* 0x3f8000005b6f7423 */ /* 0x000fc60000010070 */
[----:B------:R-:W3:Y:S01]  /*5c10*/  MUFU.RCP R3, R3 ;  /* 0x0000000300037308 */ /* 0x000ee20000001000 */
[----:B------:R-:W-:Y:S01]  /*5c20*/  FMUL.FTZ R110, R127, R110 ;  /* 0x0000006e7f6e7220 */ /* 0x000fe20000410000 */
[----:B------:R-:W-:Y:S01]  /*5c30*/  FMUL.FTZ R107, R104, -1.4426950216293334961 ;  /* 0xbfb8aa3b686b7820 */ /* 0x000fe20000410000 */
[----:B-1----:R-:W-:Y:S02]  /*5c40*/  FADD.FTZ R125, R58, 1 ;  /* 0x3f8000003a7d7421 */ /* 0x002fe40000010000 */
[----:B------:R-:W-:-:S03]  /*5c50*/  FMUL.FTZ R114, R110, R111 ;  /* 0x0000006f6e727220 */ /* 0x000fc60000410000 */
[----:B------:R-:W1:Y:S01]  /*5c60*/  MUFU.RCP R2, R2 ;  /* 0x0000000200027308 */ /* 0x000e620000001000 */
[----:B-----5:R-:W-:Y:S01]  /*5c70*/  FADD.FTZ R110, -R56, 1 ;  /* 0x3f800000386e7421 */ /* 0x020fe20000010100 */
[----:B0-----:R-:W-:Y:S01]  /*5c80*/  FMUL.FTZ R111, R66, R70 ;  /* 0x00000046426f7220 */ /* 0x001fe20000410000 */
[----:B------:R-:W0:Y:S02]  /*5c90*/  LDS R58, [R150+0x3c] ;  /* 0x00003c00963a7984 */ /* 0x000e240000000800 */
[----:B------:R-:W-:Y:S01]  /*5ca0*/  FFMA.FTZ R110, R93, R110, 1 ;  /* 0x3f8000005d6e7423 */ /* 0x000fe2000001006e */
[----:B------:R-:W-:Y:S01]  /*5cb0*/  FMUL.FTZ R111, R56, R111 ;  /* 0x0000006f386f7220 */ /* 0x000fe20000410000 */
[----:B----4-:R-:W-:Y:S01]  /*5cc0*/  FADD.FTZ R124, R4, 1 ;  /* 0x3f800000047c7421 */ /* 0x010fe20000010000 */
[----:B------:R-:W4:Y:S01]  /*5cd0*/  MUFU.EX2 R107, R107 ;  /* 0x0000006b006b7308 */ /* 0x000f220000000800 */
[----:B---3--:R-:W-:Y:S01]  /*5ce0*/  FMUL.FTZ R121, R64, R61 ;  /* 0x0000003d40797220 */ /* 0x008fe20000410000 */
[----:B------:R-:W-:Y:S01]  /*5cf0*/  FMUL.FTZ R112, R111, R110 ;  /* 0x0000006e6f707220 */ /* 0x000fe20000410000 */
[----:B------:R-:W-:Y:S01]  /*5d00*/  FADD.FTZ R111, -R3, 1 ;  /* 0x3f800000036f7421 */ /* 0x000fe20000010100 */
[----:B------:R-:W-:Y:S01]  /*5d10*/  FMUL.FTZ R110, R65, R68 ;  /* 0x00000044416e7220 */ /* 0x000fe20000410000 */
[----:B------:R-:W-:Y:S02]  /*5d20*/  BAR.SYNC.DEFER_BLOCKING 0x0 ;  /* 0x0000000000007b1d */ /* 0x000fe40000010000 */
[----:B------:R-:W-:Y:S01]  /*5d30*/  FFMA.FTZ R111, R94, R111, 1 ;  /* 0x3f8000005e6f7423 */ /* 0x000fe2000001006f */
[----:B------:R-:W-:Y:S01]  /*5d40*/  FMUL.FTZ R110, R3, R110 ;  /* 0x0000006e036e7220 */ /* 0x000fe20000410000 */
[----:B-1----:R-:W-:-:S02]  /*5d50*/  FADD.FTZ R4, -R2, 1 ;  /* 0x3f80000002047421 */ /* 0x002fc40000010100 */
[----:B------:R-:W1:Y:S01]  /*5d60*/  MUFU.RCP R125, R125 ;  /* 0x0000007d007d7308 */ /* 0x000e620000001000 */
[----:B------:R-:W-:Y:S01]  /*5d70*/  FMUL.FTZ R111, R110, R111 ;  /* 0x0000006f6e6f7220 */ /* 0x000fe20000410000 */
[----:B------:R-:W-:Y:S01]  /*5d80*/  FFMA.FTZ R123, R95, R4, 1 ;  /* 0x3f8000005f7b7423 */ /* 0x000fe20000010004 */
[----:B------:R-:W-:-:S05]  /*5d90*/  FMUL.FTZ R110, R2, R121 ;  /* 0x00000079026e7220 */ /* 0x000fca0000410000 */
[----:B------:R-:W3:Y:S01]  /*5da0*/  MUFU.RCP R124, R124 ;  /* 0x0000007c007c7308 */ /* 0x000ee20000001000 */
[----:B----4-:R-:W-:Y:S01]  /*5db0*/  FADD.FTZ R126, R107, 1 ;  /* 0x3f8000006b7e7421 */ /* 0x010fe20000010000 */
[----:B------:R-:W-:-:S06]  /*5dc0*/  FMUL.FTZ R110, R110, R123 ;  /* 0x0000007b6e6e7220 */ /* 0x000fcc0000410000 */
[----:B------:R-:W4:Y:S01]  /*5dd0*/  MUFU.RCP R123, R126 ;  /* 0x0000007e007b7308 */ /* 0x000f220000001000 */
[----:B-1----:R-:W-:Y:S01]  /*5de0*/  FADD.FTZ R121, -R125, 1 ;  /* 0x3f8000007d797421 */ /* 0x002fe20000010100 */
[----:B--2---:R-:W-:Y:S01]  /*5df0*/  FMUL.FTZ R107, R63, R60 ;  /* 0x0000003c3f6b7220 */ /* 0x004fe20000410000 */
[----:B------:R-:W-:Y:S02]  /*5e00*/  FMUL.FTZ R122, R62, R59 ;  /* 0x0000003b3e7a7220 */ /* 0x000fe40000410000 */
[----:B------:R-:W-:Y:S01]  /*5e10*/  FFMA.FTZ R121, R106, R121, 1 ;  /* 0x3f8000006a797423 */ /* 0x000fe20000010079 */
[C---:B---3--:R-:W-:Y:S01]  /*5e20*/  FADD.FTZ R4, -R124.reuse, 1 ;  /* 0x3f8000007c047421 */ /* 0x048fe20000010100 */
[----:B------:R-:W-:Y:S01]  /*5e30*/  FMUL.FTZ R107, R125, R107 ;  /* 0x0000006b7d6b7220 */ /* 0x000fe20000410000 */
[----:B------:R-:W-:Y:S02]  /*5e40*/  FMUL.FTZ R122, R124, R122 ;  /* 0x0000007a7c7a7220 */ /* 0x000fe40000410000 */
[----:B------:R-:W-:Y:S01]  /*5e50*/  FFMA.FTZ R4, R105, R4, 1 ;  /* 0x3f80000069047423 */ /* 0x000fe20000010004 */
[----:B------:R-:W-:Y:S01]  /*5e60*/  STS [R37], R108 ;  /* 0x0000006c25007388 */ /* 0x000fe20000000800 */
[----:B------:R-:W-:Y:S01]  /*5e70*/  FMUL.FTZ R121, R107, R121 ;  /* 0x000000796b797220 */ /* 0x000fe20000410000 */
[----:B0-----:R-:W-:Y:S01]  /*5e80*/  FMUL.FTZ R107, R0, R58 ;  /* 0x0000003a006b7220 */ /* 0x001fe20000410000 */
[----:B------:R-:W-:Y:S01]  /*5e90*/  FMUL.FTZ R122, R122, R4 ;  /* 0x000000047a7a7220 */ /* 0x000fe20000410000 */
[----:B------:R-:W-:Y:S01]  /*5ea0*/  STS [R163+0x4], R109 ;  /* 0x0000046da3007388 */ /* 0x000fe20000000800 */
[----:B----4-:R-:W-:-:S03]  /*5eb0*/  FADD.FTZ R4, -R123, 1 ;  /* 0x3f8000007b047421 */ /* 0x010fc60000010100 */
[----:B------:R-:W-:Y:S01]  /*5ec0*/  STS [R162+0x8], R120 ;  /* 0x00000878a2007388 */ /* 0x000fe20000000800 */
[----:B------:R-:W-:-:S03]  /*5ed0*/  ISETP.NE.AND P6, PT, R55, RZ, PT ;  /* 0x000000ff3700720c */ /* 0x000fc60003fc5270 */
[----:B------:R-:W-:Y:S01]  /*5ee0*/  STS [R161+0xc], R119 ;  /* 0x00000c77a1007388 */ /* 0x000fe20000000800 */
[----:B------:R-:W-:Y:S01]  /*5ef0*/  FFMA.FTZ R4, R104, R4, 1 ;  /* 0x3f80000068047423 */ /* 0x000fe20000010004 */
[----:B------:R-:W-:Y:S02]  /*5f00*/  FMUL.FTZ R107, R123, R107 ;  /* 0x0000006b7b6b7220 */ /* 0x000fe40000410000 */
[----:B------:R-:W-:Y:S04]  /*5f10*/  STS [R159+0x10], R118 ;  /* 0x000010769f007388 */ /* 0x000fe80000000800 */
[----:B------:R-:W-:Y:S01]  /*5f20*/  STS [R156+0x14], R117 ;  /* 0x000014759c007388 */ /* 0x000fe20000000800 */
[----:B------:R-:W-:-:S03]  /*5f30*/  ULEA UR7, UR8, UR7, 0x18 ;  /* 0x0000000708077291 */ /* 0x000fc6000f8ec03f */
[----:B------:R-:W-:Y:S01]  /*5f40*/  STS [R155+0x18], R116 ;  /* 0x000018749b007388 */ /* 0x000fe20000000800 */
[----:B------:R-:W-:-:S03]  /*5f50*/  FMUL.FTZ R107, R107, R4 ;  /* 0x000000046b6b7220 */ /* 0x000fc60000410000 */
[----:B------:R-:W-:Y:S04]  /*5f60*/  STS [R154+0x1c], R115 ;  /* 0x00001c739a007388 */ /* 0x000fe80000000800 */
[----:B------:R-:W-:Y:S04]  /*5f70*/  STS [R143+0x20], R114 ;  /* 0x000020728f007388 */ /* 0x000fe80000000800 */
[----:B------:R-:W-:Y:S01]  /*5f80*/  STS [R160+0x24], R113 ;  /* 0x00002471a0007388 */ /* 0x000fe20000000800 */
[----:B------:R-:W-:-:S03]  /*5f90*/  MOV R4, UR56 ;  /* 0x0000003800047c02 */ /* 0x000fc60008000f00 */
        /* <DEDUP_REMOVED lines=23> */
[----:B------:R0:W-:Y:S02]  /*6110*/  @!P6 STS [UR7+0x2100], R4 ;  /* 0x00210004ff00e988 */ /* 0x0001e40008000807 */
[----:B0-----:R-:W-:Y:S01]  /*6120*/  MOV R4, UR7 ;  /* 0x0000000700047c02 */ /* 0x001fe20008000f00 */
        /* <DEDUP_REMOVED lines=13> */
[----:B------:R-:W-:Y:S01]  /*6200*/  FMUL.FTZ R90, R90, R128 ;  /* 0x000000805a5a7220 */ /* 0x000fe20000410000 */
[----:B------:R-:W-:Y:S01]  /*6210*/  FMUL.FTZ R91, R91, R127 ;  /* 0x0000007f5b5b7220 */ /* 0x000fe20000410000 */
[----:B0-----:R-:W-:Y:S01]  /*6220*/  ISETP.GE.AND P0, PT, R76, R107, PT ;  /* 0x0000006b4c00720c */ /* 0x001fe20003f06270 */
[----:B------:R-:W-:Y:S01]  /*6230*/  FMUL.FTZ R92, R92, R57 ;  /* 0x000000395c5c7220 */ /* 0x000fe20000410000 */
[----:B------:R-:W-:Y:S01]  /*6240*/  FMUL.FTZ R93, R93, R56 ;  /* 0x000000385d5d7220 */ /* 0x000fe20000410000 */
[----:B------:R-:W-:Y:S01]  /*6250*/  FMUL.FTZ R94, R94, R3 ;  /* 0x000000035e5e7220 */ /* 0x000fe20000410000 */
[----:B------:R-:W-:-:S09]  /*6260*/  FMUL.FTZ R95, R95, R2 ;  /* 0x000000025f5f7220 */ /* 0x000fd20000410000 */
[----:B-1----:R-:W-:Y:S05]  /*6270*/  @P0 BRA `(.L_x_1650) ;  /* 0x0000000000340947 */ /* 0x002fea0003800000 */
[----:B------:R-:W0:Y:S01]  /*6280*/  S2R R2, SR_CTAID.X ;  /* 0x0000000000027919 */ /* 0x000e220000002500 */
[----:B------:R-:W-:Y:S02]  /*6290*/  ULDC.64 UR30, c[0x0][0x3a0] ;  /* 0x0000e800001e7ab9 */ /* 0x000fe40000000a00 */
[----:B------:R-:W-:Y:S01]  /*62a0*/  MOV R56, UR30 ;  /* 0x0000001e00387c02 */ /* 0x000fe20008000f00 */
        /* <DEDUP_REMOVED lines=10> */
.L_x_1650:
[----:B------:R-:W-:Y:S05]  /*6350*/  BSYNC B0 ;  /* 0x0000000000007941 */ /* 0x000fea0003800000 */
.L_x_1649:
        /* <DEDUP_REMOVED lines=12> */
[----:B------:R-:W-:Y:S01]  /*6420*/  LEA R2, P1, R76, UR28, 0x2 ;  /* 0x0000001c4c027c11 */ /* 0x000fe2000f8210ff */
[----:B------:R-:W-:Y:S01]  /*6430*/  UIADD3.X UR8, UR48, UR30, UR9, UP0, !UPT ;  /* 0x0000001e30087290 */ /* 0x000fe200087fe409 */
[----:B------:R-:W-:Y:S01]  /*6440*/  MOV R3, UR7 ;  /* 0x0000000700037c02 */ /* 0x000fe20008000f00 */
[----:B------:R-:W-:Y:S01]  /*6450*/  FMUL.FTZ R102, R102, R80 ;  /* 0x0000005066667220 */ /* 0x000fe20000410000 */
[----:B0-----:R-:W-:Y:S01]  /*6460*/  LEA.HI.X R56, R76, UR29, R77, 0x2, P1 ;  /* 0x0000001d4c387c11 */ /* 0x001fe200088f144d */
[----:B------:R-:W-:Y:S01]  /*6470*/  FMUL.FTZ R101, R101, R79 ;  /* 0x0000004f65657220 */ /* 0x000fe20000410000 */
[----:B------:R-:W-:Y:S01]  /*6480*/  ISETP.GE.AND P1, PT, R145, R107, PT ;  /* 0x0000006b9100720c */ /* 0x000fe20003f26270 */
[----:B------:R-:W-:Y:S01]  /*6490*/  IMAD.U32 R57, RZ, RZ, UR8 ;  /* 0x00000008ff397e24 */ /* 0x000fe2000f8e00ff */
[----:B------:R-:W-:Y:S01]  /*64a0*/  LEA R2, P3, R3, R2, 0x2 ;  /* 0x0000000203027211 */ /* 0x000fe200078610ff */
[----:B------:R-:W-:Y:S01]  /*64b0*/  FMUL.FTZ R100, R100, R74 ;  /* 0x0000004a64647220 */ /* 0x000fe20000410000 */
[----:B------:R-:W-:Y:S01]  /*64c0*/  FMUL.FTZ R99, R99, R72 ;  /* 0x0000004863637220 */ /* 0x000fe20000410000 */
[----:B------:R0:W-:Y:S01]  /*64d0*/  STL [R1+0xb4], R103 ;  /* 0x0000b46701007387 */ /* 0x0001e20000100800 */
[----:B------:R-:W-:Y:S01]  /*64e0*/  LEA.HI.X R3, R3, R56, R57, 0x2, P3 ;  /* 0x0000003803037211 */ /* 0x000fe200018f1439 */
[----:B------:R-:W-:Y:S01]  /*64f0*/  FMUL.FTZ R98, R98, R71 ;  /* 0x0000004762627220 */ /* 0x000fe20000410000 */
[----:B------:R-:W-:Y:S01]  /*6500*/  ISETP.GE.AND P3, PT, R141, R107, PT ;  /* 0x0000006b8d00720c */ /* 0x000fe20003f66270 */
        /* <DEDUP_REMOVED lines=26> */
[----:B------:R-:W-:-:S02]  /*66b0*/  ULDC.64 UR8, c[0x0][0x320] ;  /* 0x0000c80000087ab9 */ /* 0x000fc40000000a00 */
[----:B------:R0:W-:Y:S01]  /*66c0*/  @!P4 STG.E desc[UR24][R2.64+-0x1c00], R115 ;  /* 0xffe400730200c986 */ /* 0x0001e2000c101918 */
[----:B------:R-:W-:-:S03]  /*66d0*/  ISETP.GE.AND P4, PT, R135, R107, PT ;  /* 0x0000006b8700720c */ /* 0x000fc60003f86270 */
[----:B------:R0:W-:Y:S01]  /*66e0*/  @!P5 STG.E desc[UR24][R2.64+-0x1b80], R114 ;  /* 0xffe480720200d986 */ /* 0x0001e2000c101918 */
[----:B------:R-:W-:-:S03]  /*66f0*/  ISETP.GE.AND P5, PT, R134, R107, PT ;  /* 0x0000006b8600720c */ /* 0x000fc60003fa6270 */
[----:B------:R0:W-:Y:S01]  /*6700*/  @!P1 STG.E desc[UR24][R2.64+-0x1b00], R113 ;  /* 0xffe5007102009986 */ /* 0x0001e2000c101918 */
[----:B------:R-:W-:-:S03]  /*6710*/  ISETP.GE.AND P1, PT, R133, R107, PT ;  /* 0x0000006b8500720c */ /* 0x000fc60003f26270 */
        /* <DEDUP_REMOVED lines=99> */
.L_x_1653:
[----:B------:R-:W-:Y:S05]  /*6d50*/  BSYNC B0 ;  /* 0x0000000000007941 */ /* 0x000fea0003800000 */
.L_x_1652:
        /* <DEDUP_REMOVED lines=13> */
[----:B------:R-:W-:Y:S02]  /*6e30*/  MOV R3, UR7 ;  /* 0x0000000700037c02 */ /* 0x000fe40008000f00 */
[----:B------:R-:W-:Y:S02]  /*6e40*/  ISETP.GE.AND P5, PT, R137, R93, PT ;  /* 0x0000005d8900720c */ /* 0x000fe40003fa6270 */
[----:B------:R-:W-:Y:S01]  /*6e50*/  LEA R2, P3, R3, R2, 0x2 ;  /* 0x0000000203027211 */ /* 0x000fe200078610ff */
[----:B0-----:R-:W-:-:S05]  /*6e60*/  IMAD.U32 R56, RZ, RZ, UR28 ;  /* 0x0000001cff387e24 */ /* 0x001fca000f8e00ff */
        /* <DEDUP_REMOVED lines=26> */
.L_x_1651:
[----:B------:R-:W2:Y:S01]  /*7010*/  LDL.LU R0, [R1+0x110] ;  /* 0x0001100001007983 */ /* 0x000ea20000300800 */
[----:B01----:R-:W0:Y:S01]  /*7020*/  LDC R2, c[0x0][0x21c] ;  /* 0x00008700ff027b82 */ /* 0x003e220000000800 */
[----:B------:R-:W-:-:S07]  /*7030*/  FMUL.FTZ R56, R102, UR6 ;  /* 0x0000000666387c20 */ /* 0x000fce0008410000 */
[----:B------:R-:W-:Y:S01]  /*7040*/  BAR.SYNC.DEFER_BLOCKING 0x0 ;  /* 0x0000000000007b1d */ /* 0x000fe20000010000 */
[----:B0-----:R-:W-:Y:S01]  /*7050*/  ISETP.GE.AND P0, PT, R2, 0x1, PT ;  /* 0x000000010200780c */ /* 0x001fe20003f06270 */
        /* <DEDUP_REMOVED lines=36> */
[----:B------:R-:W-:Y:S04]  /*72a0*/  STL [R1+0xc0], R56 ;  /* 0x0000c03801007387 */ /* 0x000fe80000100800 */
[----:B------:R-:W-:Y:S01]  /*72b0*/  STL [R1+0xbc], R2 ;  /* 0x0000bc0201007387 */ /* 0x000fe20000100800 */
[----:B0-----:R-:W-:Y:S01]  /*72c0*/  FFMA.FTZ R3, R27, R130, R0 ;  /* 0x000000821b037223 */ /* 0x001fe20000010000 */
[----:B------:R-:W-:Y:S02]  /*72d0*/  FMUL.FTZ R0, R126, UR6 ;  /* 0x000000067e007c20 */ /* 0x000fe40008410000 */
[----:B------:R-:W-:Y:S04]  /*72e0*/  STL [R1+0x108], RZ ;  /* 0x000108ff01007387 */ /* 0x000fe80000100800 */
[----:B------:R0:W-:Y:S04]  /*72f0*/  STL [R1+0xb8], R0 ;  /* 0x0000b80001007387 */ /* 0x0001e80000100800 */
[----:B------:R1:W-:Y:S04]  /*7300*/  STL [R1+0x74], RZ ;  /* 0x000074ff01007387 */ /* 0x0003e80000100800 */
[----:B------:R1:W-:Y:S01]  /*7310*/  STL [R1+0x70], RZ ;  /* 0x000070ff01007387 */ /* 0x0003e20000100800 */
[----:B0-----:R-:W-:-:S03]  /*7320*/  FFMA.FTZ R0, R26, R66, R3 ;  /* 0x000000421a007223 */ /* 0x001fc60000010003 */
        /* <DEDUP_REMOVED lines=24> */
[----:B------:R-:W-:Y:S01]  /*74b0*/  UIADD3 UR53, UR11, -0x1, URZ ;  /* 0xffffffff0b357890 */ /* 0x000fe2000fffe03f */
[----:B------:R-:W-:Y:S02]  /*74c0*/  ULDC.64 UR8, c[0x0][0x230] ;  /* 0x00008c0000087ab9 */ /* 0x000fe40000000a00 */
[----:B------:R-:W-:Y:S01]  /*74d0*/  LOP3.LUT R56, R56, 0xfffffffe, RZ, 0xc0, !PT ;  /* 0xfffffffe38387812 */ /* 0x000fe200078ec0ff */
[----:B------:R-:W-:Y:S02]  /*74e0*/  ULEA.HI UR30, UR53, UR53, URZ, 0x1 ;  /* 0x00000035351e7291 */ /* 0x000fe4000f8f083f */
[----:B------:R-:W-:Y:S02]  /*74f0*/  UIMAD UR7, UR58, UR8, URZ ;  /* 0x000000083a0772a4 */ /* 0x000fe4000f8e023f */
[----:B------:R-:W-:-:S02]  /*7500*/  ULOP3.LUT UR30, UR30, 0xfffffe, URZ, 0xc0, !UPT ;  /* 0x00fffffe1e1e7892 */ /* 0x000fc4000f8ec03f */
[----:B------:R-:W-:Y:S01]  /*7510*/  @P0 LOP3.LUT R56, R56, 0x1, RZ, 0xfc, !PT ;  /* 0x0000000138380812 */ /* 0x000fe200078efcff */
[----:B------:R-:W-:Y:S02]  /*7520*/  UIMAD.WIDE.U32 UR28, UR45, UR8, URZ ;  /* 0x000000082d1c72a5 */ /* 0x000fe4000f8e003f */
[----:B------:R-:W-:Y:S02]  /*7530*/  UIMAD UR54, UR45, UR9, UR7 ;  /* 0x000000092d3672a4 */ /* 0x000fe4000f8e0207 */
[----:B------:R0:W-:Y:S01]  /*7540*/  STL [R1+0xf8], R56 ;  /* 0x0000f83801007387 */ /* 0x0001e20000100800 */
[----:B------:R-:W-:Y:S01]  /*7550*/  UIADD3 UR53, UR53, -UR30, URZ ;  /* 0x8000001e35357290 */ /* 0x000fe2000fffe03f */
[----:B------:R-:W-:Y:S02]  /*7560*/  UMOV UR7, URZ ;  /* 0x0000003f00077c82 */ /* 0x000fe40008000000 */
        /* <DEDUP_REMOVED lines=16> */
[----:B------:R-:W-:-:S03]  /*7670*/  ULDC.64 UR38, c[0x0][0x250] ;  /* 0x0000940000267ab9 */ /* 0x000fc60000000a00 */
        /* <DEDUP_REMOVED lines=10> */
.L_x_1698:
[----:B-1----:R-:W2:Y:S04]  /*7720*/  LDL R0, [R1+0xf8] ;  /* 0x0000f80001007983 */ /* 0x002ea80000100800 */
[----:B0-----:R-:W3:Y:S04]  /*7730*/  LDL R82, [R1+0x20] ;  /* 0x0000200001527983 */ /* 0x001ee80000100800 */
[----:B------:R-:W4:Y:S04]  /*7740*/  LDL R81, [R1+0x34] ;  /* 0x0000340001517983 */ /* 0x000f280000100800 */
[----:B------:R-:W5:Y:S04]  /*7750*/  LDL R80, [R1+0x30] ;  /* 0x0000300001507983 */ /* 0x000f680000100800 */
[----:B------:R-:W4:Y:S04]  /*7760*/  LDL R79, [R1+0x2c] ;  /* 0x00002c00014f7983 */ /* 0x000f280000100800 */
[----:B------:R-:W4:Y:S04]  /*7770*/  LDL R78, [R1+0x28] ;  /* 0x00002800014e7983 */ /* 0x000f280000100800 */
[----:B------:R-:W4:Y:S01]  /*7780*/  LDL R75, [R1+0x24] ;  /* 0x00002400014b7983 */ /* 0x000f220000100800 */
[----:B------:R-:W-:Y:S01]  /*7790*/  USHF.R.S32.HI UR55, URZ, 0x1f, UR7 ;  /* 0x0000001f3f377899 */ /* 0x000fe20008011407 */
[----:B------:R-:W-:-:S02]  /*77a0*/  MOV R3, UR38 ;  /* 0x0000002600037c02 */ /* 0x000fc40008000f00 */
[----:B------:R-:W-:Y:S01]  /*77b0*/  ISETP.GE.AND P0, PT, R148, UR49, PT ;  /* 0x0000003194007c0c */ /* 0x000fe2000bf06270 */
[----:B------:R-:W-:Y:S01]  /*77c0*/  UIMAD UR40, UR55, UR38, URZ ;  /* 0x00000026372872a4 */ /* 0x000fe2000f8e023f */
[----:B------:R-:W-:Y:S01]  /*77d0*/  ISETP.GE.AND P1, PT, R147, UR49, PT ;  /* 0x0000003193007c0c */ /* 0x000fe2000bf26270 */
[----:B------:R-:W-:Y:S01]  /*77e0*/  IMAD.WIDE.U32 R2, R3, UR7, R76 ;  /* 0x0000000703027c25 */ /* 0x000fe2000f8e004c */
[----:B------:R-:W-:Y:S01]  /*77f0*/  ISETP.GE.AND P2, PT, R146, UR49, PT ;  /* 0x0000003192007c0c */ /* 0x000fe2000bf46270 */
[----:B------:R-:W-:Y:S01]  /*7800*/  UIMAD UR40, UR7, UR39, UR40 ;  /* 0x00000027072872a4 */ /* 0x000fe2000f8e0228 */
[----:B------:R-:W-:Y:S02]  /*7810*/  ISETP.GE.AND P4, PT, R144, UR49, PT ;  /* 0x0000003190007c0c */ /* 0x000fe4000bf86270 */
[----:B------:R-:W-:Y:S02]  /*7820*/  CS2R R60, SRZ ;  /* 0x00000000003c7805 */ /* 0x000fe4000001ff00 */
[----:B0-----:R-:W-:-:S02]  /*7830*/  LEA R56, P3, R2, UR15, 0x2 ;  /* 0x0000000f02387c11 */ /* 0x001fc4000f8610ff */
[----:B------:R-:W-:Y:S02]  /*7840*/  CS2R R62, SRZ ;  /* 0x00000000003e7805 */ /* 0x000fe4000001ff00 */
[----:B------:R-:W-:Y:S02]  /*7850*/  CS2R R64, SRZ ;  /* 0x0000000000407805 */ /* 0x000fe4000001ff00 */
[----:B------:R-:W-:Y:S02]  /*7860*/  IADD3 R3, R3, UR40, RZ ;  /* 0x0000002803037c10 */ /* 0x000fe4000fffe0ff */
[----:B------:R-:W-:Y:S02]  /*7870*/  CS2R R66, SRZ ;  /* 0x0000000000427805 */ /* 0x000fe4000001ff00 */
[----:B------:R-:W-:Y:S02]  /*7880*/  CS2R R68, SRZ ;  /* 0x0000000000447805 */ /* 0x000fe4000001ff00 */
[----:B------:R-:W-:-:S02]  /*7890*/  CS2R R70, SRZ ;  /* 0x0000000000467805 */ /* 0x000fc4000001ff00 */
[----:B------:R-:W-:Y:S02]  /*78a0*/  LEA.HI.X R57, R2, UR14, R3, 0x2, P3 ;  /* 0x0000000e02397c11 */ /* 0x000fe400098f1403 */
[----:B------:R-:W-:Y:S02]  /*78b0*/  CS2R R72, SRZ ;  /* 0x0000000000487805 */ /* 0x000fe4000001ff00 */
[----:B------:R-:W-:Y:S02]  /*78c0*/  ISETP.GE.AND P3, PT, R145, UR49, PT ;  /* 0x0000003191007c0c */ /* 0x000fe4000bf66270 */
[----:B------:R-:W-:Y:S01]  /*78d0*/  MOV R74, RZ ;  /* 0x000000ff004a7202 */ /* 0x000fe20000000f00 */
[----:B------:R-:W4:Y:S01]  /*78e0*/  @!P1 LDG.E R60, desc[UR24][R56.64+0x100] ;  /* 0x00010018383c9981 */ /* 0x000f22000c1e1900 */
[----:B------:R-:W-:-:S03]  /*78f0*/  ISETP.GE.AND P1, PT, R141, UR49, PT ;  /* 0x000000318d007c0c */ /* 0x000fc6000bf26270 */
[----:B------:R-:W4:Y:S01]  /*7900*/  @!P2 LDG.E R61, desc[UR24][R56.64+0x180] ;  /* 0x00018018383da981 */ /* 0x000f22000c1e1900 */
[----:B------:R-:W-:-:S03]  /*7910*/  ISETP.GE.AND P2, PT, R140, UR49, PT ;  /* 0x000000318c007c0c */ /* 0x000fc6000bf46270 */
[----:B------:R-:W4:Y:S04]  /*7920*/  @!P4 LDG.E R63, desc[UR24][R56.64+0x280] ;  /* 0x00028018383fc981 */ /* 0x000f28000c1e1900 */
[----:B------:R-:W4:Y:S01]  /*7930*/  @!P3 LDG.E R62, desc[UR24][R56.64+0x200] ;  /* 0x00020018383eb981 */ /* 0x000f22000c1e1900 */
[----:B------:R-:W-:-:S03]  /*7940*/  ISETP.GE.AND P3, PT, R149, UR49, PT ;  /* 0x0000003195007c0c */ /* 0x000fc6000bf66270 */
[----:B------:R-:W4:Y:S04]  /*7950*/  @!P1 LDG.E R65, desc[UR24][R56.64+0x380] ;  /* 0x0003801838419981 */ /* 0x000f28000c1e1900 */
[----:B------:R-:W4:Y:S01]  /*7960*/  @!P2 LDG.E R66, desc[UR24][R56.64+0x400] ;  /* 0x000400183842a981 */ /* 0x000f22000c1e1900 */
[----:B------:R-:W-:Y:S01]  /*7970*/  UMOV UR41, UR54 ;  /* 0x0000003600297c82 */ /* 0x000fe20008000000 */
[----:B------:R-:W-:Y:S02]  /*7980*/  UIADD3 UR56, -UR10, UR52, URZ ;  /* 0x000000340a387290 */ /* 0x000fe4000fffe13f */
[----:B------:R-:W4:Y:S04]  /*7990*/  LDL R91, [R1+0x1c] ;  /* 0x00001c00015b7983 */ /* 0x000f280000100800 */
[----:B------:R-:W4:Y:S04]  /*79a0*/  @!P3 LDG.E R67, desc[UR24][R56.64+0x480] ;  /* 0x000480183843b981 */ /* 0x000f28000c1e1900 */
[----:B------:R-:W4:Y:S04]  /*79b0*/  LDL R90, [R1+0x18] ;  /* 0x00001800015a7983 */ /* 0x000f280000100800 */
[----:B------:R-:W4:Y:S04]  /*79c0*/  LDL R88, [R1+0x14] ;  /* 0x0000140001587983 */ /* 0x000f280000100800 */
[----:B------:R-:W4:Y:S01]  /*79d0*/  LDL R86, [R1+0x10] ;  /* 0x0000100001567983 */ /* 0x000f220000100800 */
[----:B--2---:R-:W-:Y:S01]  /*79e0*/  LOP3.LUT P5, RZ, R0, 0x1, RZ, 0xc0, !PT ;  /* 0x0000000100ff7812 */ /* 0x004fe200078ac0ff */
[----:B------:R-:W-:Y:S01]  /*79f0*/  HFMA2.MMA R0, -RZ, RZ, 0, 0 ;  /* 0x00000000ff007435 */ /* 0x000fe200000001ff */
[----:B---3--:R-:W-:-:S09]  /*7a00*/  ISETP.GE.AND P4, PT, R82, UR49, PT ;  /* 0x0000003152007c0c */ /* 0x008fd2000bf86270 */
[----:B------:R-:W2:Y:S01]  /*7a10*/  @!P0 LDG.E R0, desc[UR24][R56.64+0x80] ;  /* 0x0000801838008981 */ /* 0x000ea2000c1e1900 */
[----:B------:R-:W-:Y:S02]  /*7a20*/  ISETP.GE.AND P0, PT, R142, UR49, PT ;  /* 0x000000318e007c0c */ /* 0x000fe4000bf06270 */
[----:B-----5:R-:W-:Y:S01]  /*7a30*/  ISETP.GE.AND P1, PT, R80, UR49, PT ;  /* 0x0000003150007c0c */ /* 0x020fe2000bf26270 */
[----:B------:R-:W3:Y:S01]  /*7a40*/  @!P5 LDG.E R69, desc[UR24][R56.64] ;  /* 0x000000183845d981 */ /* 0x000ee2000c1e1900 */
[----:B----4-:R-:W-:-:S03]  /*7a50*/  ISETP.GE.AND P2, PT, R79, UR49, PT ;  /* 0x000000314f007c0c */ /* 0x010fc6000bf46270 */
[----:B------:R-:W4:Y:S01]  /*7a60*/  @!P4 LDG.E R68, desc[UR24][R56.64+0x500] ;  /* 0x000500183844c981 */ /* 0x000f22000c1e1900 */
[----:B------:R-:W-:-:S05]  /*7a70*/  ISETP.GE.AND P3, PT, R78, UR49, PT ;  /* 0x000000314e007c0c */ /* 0x000fca000bf66270 */
[----:B------:R-:W5:Y:S01]  /*7a80*/  @!P0 LDG.E R64, desc[UR24][R56.64+0x300] ;  /* 0x0003001838408981 */ /* 0x000f62000c1e1900 */
[----:B------:R-:W-:Y:S02]  /*7a90*/  ISETP.GE.AND P0, PT, R81, UR49, PT ;  /* 0x0000003151007c0c */ /* 0x000fe4000bf06270 */
[----:B------:R-:W-:Y:S01]  /*7aa0*/  ISETP.GE.AND P4, PT, R75, UR49, PT ;  /* 0x000000314b007c0c */ /* 0x000fe2000bf86270 */
[----:B------:R-:W4:Y:S04]  /*7ab0*/  @!P1 LDG.E R71, desc[UR24][R56.64+0x600] ;  /* 0x0006001838479981 */ /* 0x000f28000c1e1900 */
[----:B------:R-:W4:Y:S04]  /*7ac0*/  @!P2 LDG.E R72, desc[UR24][R56.64+0x680] ;  /* 0x000680183848a981 */ /* 0x000f28000c1e1900 */
[----:B------:R-:W4:Y:S04]  /*7ad0*/  @!P3 LDG.E R73, desc[UR24][R56.64+0x700] ;  /* 0x000700183849b981 */ /* 0x000f28000c1e1900 */
[----:B------:R-:W4:Y:S04]  /*7ae0*/  @!P0 LDG.E R70, desc[UR24][R56.64+0x580] ;  /* 0x0005801838468981 */ /* 0x000f28000c1e1900 */
[----:B------:R0:W4:Y:S01]  /*7af0*/  @!P4 LDG.E R74, desc[UR24][R56.64+0x780] ;  /* 0x00078018384ac981 */ /* 0x000122000c1e1900 */
[----:B------:R-:W-:Y:S01]  /*7b00*/  UIMAD UR42, UR55, UR34, URZ ;  /* 0x00000022372a72a4 */ /* 0x000fe2000f8e023f */
[----:B------:R-:W-:-:S02]  /*7b10*/  UMOV UR40, UR28 ;  /* 0x0000001c00287c82 */ /* 0x000fc40008000000 */
[----:B------:R-:W-:Y:S02]  /*7b20*/  UIMAD.WIDE.U32 UR40, UR7, UR34, UR40 ;  /* 0x00000022072872a5 */ /* 0x000fe4000f8e0028 */
[----:B------:R-:W-:Y:S02]  /*7b30*/  UIMAD UR43, UR7, UR35, UR42 ;  /* 0x00000023072b72a4 */ /* 0x000fe4000f8e022a */
[----:B------:R-:W-:Y:S02]  /*7b40*/  ULEA UR42, UP0, UR40, UR36, 0x2 ;  /* 0x00000024282a7291 */ /* 0x000fe4000f80103f */
[----:B------:R-:W-:-:S04]  /*7b50*/  UIADD3 UR43, UR41, UR43, URZ ;  /* 0x0000002b292b7290 */ /* 0x000fc8000fffe03f */
[----:B------:R-:W-:-:S03]  /*7b60*/  ULEA.HI.X UR43, UR40, UR37, UR43, 0x2, UP0 ;  /* 0x00000025282b7291 */ /* 0x000fc600080f142b */
[----:B------:R-:W-:Y:S02]  /*7b70*/  ULDC.64 UR40, c[0x0][0x270] ;  /* 0x00009c0000287ab9 */ /* 0x000fe40000000a00 */
[----:B------:R-:W-:Y:S01]  /*7b80*/  MOV R3, UR40 ;  /* 0x0000002800037c02 */ /* 0x000fe20008000f00 */
[----:B------:R-:W-:-:S04]  /*7b90*/  UIMAD UR40, UR55, UR40, URZ ;  /* 0x00000028372872a4 */ /* 0x000fc8000f8e023f */
[----:B------:R-:W-:Y:S02]  /*7ba0*/  UIMAD UR40, UR7, UR41, UR40 ;  /* 0x00000029072872a4 */ /* 0x000fe4000f8e0228 */
[----:B------:R-:W-:-:S05]  /*7bb0*/  IMAD.WIDE.U32 R2, R3, UR7, R76 ;  /* 0x0000000703027c25 */ /* 0x000fca000f8e004c */
[----:B------:R-:W-:Y:S02]  /*7bc0*/  IADD3 R3, R3, UR40, RZ ;  /* 0x0000002803037c10 */ /* 0x000fe4000fffe0ff */
[----:B0-----:R-:W-:Y:S02]  /*7bd0*/  LEA R56, P0, R2, UR13, 0x2 ;  /* 0x0000000d02387c11 */ /* 0x001fe4000f8010ff */
[----:B------:R-:W-:Y:S02]  /*7be0*/  ISETP.GE.AND P4, PT, R76, UR56, PT ;  /* 0x000000384c007c0c */ /* 0x000fe4000bf86270 */
[----:B------:R-:W-:Y:S02]  /*7bf0*/  LEA.HI.X R57, R2, UR12, R3, 0x2, P0 ;  /* 0x0000000c02397c11 */ /* 0x000fe400080f1403 */
[----:B------:R-:W-:Y:S02]  /*7c00*/  ISETP.GE.AND P0, PT, R147, UR56, PT ;  /* 0x0000003893007c0c */ /* 0x000fe4000bf06270 */
[----:B------:R-:W-:Y:S01]  /*7c10*/  ISETP.GE.AND P1, PT, R145, UR56, PT ;  /* 0x0000003891007c0c */ /* 0x000fe2000bf26270 */
[----:B------:R-:W-:Y:S01]  /*7c20*/  IMAD.U32 R59, RZ, RZ, UR43 ;  /* 0x0000002bff3b7e24 */ /* 0x000fe2000f8e00ff */
[----:B------:R-:W-:-:S02]  /*7c30*/  MOV R58, UR42 ;  /* 0x0000002a003a7c02 */ /* 0x000fc40008000f00 */
[----:B------:R-:W-:Y:S02]  /*7c40*/  ISETP.GE.AND P3, PT, R148, UR56, PT ;  /* 0x0000003894007c0c */ /* 0x000fe4000bf66270 */
[----:B------:R-:W-:Y:S01]  /*7c50*/  ISETP.GE.AND P2, PT, R146, UR56, PT ;  /* 0x0000003892007c0c */ /* 0x000fe2000bf46270 */
[----:B------:R0:W4:Y:S02]  /*7c60*/  LDG.E R2, desc[UR24][R58.64] ;  /* 0x000000183a027981 */ /* 0x000124000c1e1900 */
[----:B0-----:R-:W-:Y:S02]  /*7c70*/  CS2R R58, SRZ ;  /* 0x00000000003a7805 */ /* 0x001fe4000001ff00 */
[----:B---3--:R-:W-:Y:S04]  /*7c80*/  STS [R53], R69 ;  /* 0x0000004535007388 */ /* 0x008fe80000000800 */
[----:B--2---:R-:W-:Y:S04]  /*7c90*/  STS [R52+0x80], R0 ;  /* 0x0000800034007388 */ /* 0x004fe80000000800 */
[----:B------:R-:W-:Y:S04]  /*7ca0*/  STS [R51+0x100], R60 ;  /* 0x0001003c33007388 */ /* 0x000fe80000000800 */
[----:B------:R-:W-:Y:S04]  /*7cb0*/  STS [R50+0x180], R61 ;  /* 0x0001803d32007388 */ /* 0x000fe80000000800 */
[----:B------:R-:W-:Y:S04]  /*7cc0*/  STS [R49+0x200], R62 ;  /* 0x0002003e31007388 */ /* 0x000fe80000000800 */
[----:B------:R0:W-:Y:S04]  /*7cd0*/  STS [R48+0x280], R63 ;  /* 0x0002803f30007388 */ /* 0x0001e80000000800 */
[----:B-----5:R-:W-:Y:S04]  /*7ce0*/  STS [R47+0x300], R64 ;  /* 0x000300402f007388 */ /* 0x020fe80000000800 */
[----:B------:R1:W-:Y:S04]  /*7cf0*/  STS [R46+0x380], R65 ;  /* 0x000380412e007388 */ /* 0x0003e80000000800 */
[----:B------:R-:W-:Y:S01]  /*7d00*/  STS [R45+0x400], R66 ;  /* 0x000400422d007388 */ /* 0x000fe20000000800 */
[----:B0-----:R-:W-:-:S03]  /*7d10*/  CS2R R48, SRZ ;  /* 0x0000000000307805 */ /* 0x001fc6000001ff00 */
[----:B------:R0:W-:Y:S01]  /*7d20*/  STS [R44+0x480], R67 ;  /* 0x000480432c007388 */ /* 0x0001e20000000800 */
[----:B-1----:R-:W-:-:S03]  /*7d30*/  CS2R R46, SRZ ;  /* 0x00000000002e7805 */ /* 0x002fc6000001ff00 */
[----:B----4-:R-:W-:Y:S04]  /*7d40*/  STS [R43+0x500], R68 ;  /* 0x000500442b007388 */ /* 0x010fe80000000800 */
[----:B------:R-:W-:Y:S01]  /*7d50*/  STS [R42+0x580], R70 ;  /* 0x000580462a007388 */ /* 0x000fe20000000800 */
[----:B0-----:R-:W-:-:S03]  /*7d60*/  CS2R R44, SRZ ;  /* 0x00000000002c7805 */ /* 0x001fc6000001ff00 */
[----:B------:R-:W-:Y:S04]  /*7d70*/  STS [R41+0x600], R71 ;  /* 0x0006004729007388 */ /* 0x000fe80000000800 */
[----:B------:R0:W-:Y:S04]  /*7d80*/  STS [R40+0x680], R72 ;  /* 0x0006804828007388 */ /* 0x0001e80000000800 */
[----:B------:R-:W-:Y:S04]  /*7d90*/  STS [R39+0x700], R73 ;  /* 0x0007004927007388 */ /* 0x000fe80000000800 */
[----:B------:R1:W-:Y:S01]  /*7da0*/  STS [R38+0x780], R74 ;  /* 0x0007804a26007388 */ /* 0x0003e20000000800 */
[----:B------:R-:W-:-:S03]  /*7db0*/  NOP ;  /* 0x0000000000007918 */ /* 0x000fc60000000000 */
[----:B------:R-:W2:Y:S01]  /*7dc0*/  @!P4 LDG.E R49, desc[UR24][R56.64] ;  /* 0x000000183831c981 */ /* 0x000ea2000c1e1900 */
[----:B------:R-:W-:-:S03]  /*7dd0*/  ISETP.GE.AND P4, PT, R144, UR56, PT ;  /* 0x0000003890007c0c */ /* 0x000fc6000bf86270 */
[----:B------:R-:W3:Y:S01]  /*7de0*/  @!P0 LDG.E R47, desc[UR24][R56.64+0x100] ;  /* 0x00010018382f8981 */ /* 0x000ee2000c1e1900 */
[----:B------:R-:W-:-:S03]  /*7df0*/  ISETP.GE.AND P0, PT, R141, UR56, PT ;  /* 0x000000388d007c0c */ /* 0x000fc6000bf06270 */
[----:B------:R-:W4:Y:S01]  /*7e00*/  @!P1 LDG.E R45, desc[UR24][R56.64+0x200] ;  /* 0x00020018382d9981 */ /* 0x000f22000c1e1900 */
[----:B------:R-:W-:Y:S02]  /*7e10*/  ISETP.GE.AND P1, PT, R149, UR56, PT ;  /* 0x0000003895007c0c */ /* 0x000fe4000bf26270 */
[----:B0-----:R-:W-:Y:S02]  /*7e20*/  CS2R R40, SRZ ;  /* 0x0000000000287805 */ /* 0x001fe4000001ff00 */
[----:B------:R-:W-:Y:S01]  /*7e30*/  CS2R R42, SRZ ;  /* 0x00000000002a7805 */ /* 0x000fe2000001ff00 */
[----:B------:R-:W5:Y:S01]  /*7e40*/  @!P3 LDG.E R46, desc[UR24][R56.64+0x80] ;  /* 0x00008018382eb981 */ /* 0x000f62000c1e1900 */
        /* <DEDUP_REMOVED lines=9> */
[----:B------:R-:W2:Y:S04]  /*7ee0*/  LDL R82, [R1+0xc] ;  /* 0x00000c0001527983 */ /* 0x000ea80000100800 */
[----:B------:R-:W3:Y:S04]  /*7ef0*/  LDL R80, [R1+0x8] ;  /* 0x0000080001507983 */ /* 0x000ee80000100800 */
[----:B------:R-:W5:Y:S04]  /*7f00*/  LDL R78, [R1+0x4] ;  /* 0x00000400014e7983 */ /* 0x000f680000100800 */
[----:B-1----:R-:W4:Y:S01]  /*7f10*/  LDL R74, [R1] ;  /* 0x00000000014a7983 */ /* 0x002f220000100800 */
[----:B------:R-:W-:-:S03]  /*7f20*/  CS2R R38, SRZ ;  /* 0x0000000000267805 */ /* 0x000fc6000001ff00 */
[----:B------:R-:W4:Y:S01]  /*7f30*/  @!P3 LDG.E R41, desc[UR24][R56.64+0x300] ;  /* 0x000300183829b981 */ /* 0x000f22000c1e1900 */
[----:B------:R-:W-:-:S03]  /*7f40*/  ISETP.GE.AND P3, PT, R81, UR56, PT ;  /* 0x0000003851007c0c */ /* 0x000fc6000bf66270 */
[----:B------:R-:W4:Y:S01]  /*7f50*/  @!P2 LDG.E R43, desc[UR24][R56.64+0x400] ;  /* 0x00040018382ba981 */ /* 0x000f22000c1e1900 */
[----:B------:R-:W-:Y:S01]  /*7f60*/  ISETP.GE.AND P2, PT, R79, UR56, PT ;  /* 0x000000384f007c0c */ /* 0x000fe2000bf46270 */
[----:B------:R-:W-:Y:S02]  /*7f70*/  HFMA2.MMA R60, -RZ, RZ, 0, 0 ;  /* 0x00000000ff3c7435 */ /* 0x000fe400000001ff */
[----:B------:R-:W4:Y:S01]  /*7f80*/  @!P4 LDG.E R39, desc[UR24][R56.64+0x500] ;  /* 0x000500183827c981 */ /* 0x000f22000c1e1900 */
[----:B------:R-:W-:Y:S02]  /*7f90*/  ISETP.GE.AND P4, PT, R75, UR56, PT ;  /* 0x000000384b007c0c */ /* 0x000fe4000bf86270 */
[----:B------:R-:W-:Y:S01]  /*7fa0*/  MOV R0, RZ ;  /* 0x000000ff00007202 */ /* 0x000fe20000000f00 */
[----:B------:R-:W4:Y:S04]  /*7fb0*/  @!P1 LDG.E R58, desc[UR24][R56.64+0x700] ;  /* 0x00070018383a9981 */ /* 0x000f28000c1e1900 */
[----:B------:R-:W4:Y:S04]  /*7fc0*/  @!P3 LDG.E R38, desc[UR24][R56.64+0x580] ;  /* 0x000580183826b981 */ /* 0x000f28000c1e1900 */
[----:B------:R-:W4:Y:S04]  /*7fd0*/  @!P0 LDG.E R60, desc[UR24][R56.64+0x600] ;  /* 0x00060018383c8981 */ /* 0x000f28000c1e1900 */
[----:B------:R-:W4:Y:S04]  /*7fe0*/  @!P2 LDG.E R59, desc[UR24][R56.64+0x680] ;  /* 0x00068018383ba981 */ /* 0x000f28000c1e1900 */
[----:B------:R0:W4:Y:S01]  /*7ff0*/  @!P4 LDG.E R0, desc[UR24][R56.64+0x780] ;  /* 0x000780183800c981 */ /* 0x000122000c1e1900 */
[----:B------:R-:W-:-:S02]  /*8000*/  SHF.L.U32 R3, R55, 0x4, RZ ;  /* 0x0000000437037819 */ /* 0x000fc400000006ff */
[----:B------:R-:W-:Y:S01]  /*8010*/  R2UR UR59, R2 ;  /* 0x00000000023b72ca */ /* 0x000fe200000e0000 */
[----:B------:R1:W1:Y:S04]  /*8020*/  LDS R139, [R37] ;  /* 0x00000000258b7984 */ /* 0x0002680000000800 */
[----:B------:R-:W1:Y:S01]  /*8030*/  LDS R138, [R90+0x8] ;  /* 0x000008005a8a7984 */ /* 0x000e620000000800 */
[----:B0-----:R-:W-:-:S03]  /*8040*/  LOP3.LUT R56, R3, 0xfffffe00, RZ, 0xc0, !PT ;  /* 0xfffffe0003387812 */ /* 0x001fc600078ec0ff */
[----:B------:R-:W0:Y:S01]  /*8050*/  LDS R2, [R88+0xc] ;  /* 0x00000c0058027984 */ /* 0x000e220000000800 */
[----:B------:R-:W-:-:S03]  /*8060*/  IADD3 R50, R56, R54, RZ ;  /* 0x0000003638327210 */ /* 0x000fc60007ffe0ff */
[----:B------:R-:W0:Y:S01]  /*8070*/  LDS R84, [R86+0x10] ;  /* 0x0000100056547984 */ /* 0x000e220000000800 */
[C---:B------:R-:W-:Y:S01]  /*8080*/  IADD3 R75, R50.reuse, 0xa0, RZ ;  /* 0x000000a0324b7810 */ /* 0x040fe20007ffe0ff */
[C---:B------:R-:W-:Y:S01]  /*8090*/  VIADD R51, R50.reuse, 0x40 ;  /* 0x0000004032337836 */ /* 0x040fe20000000000 */
[C---:B------:R-:W-:Y:S01]  /*80a0*/  IADD3 R53, R50.reuse, 0x20, RZ ;  /* 0x0000002032357810 */ /* 0x040fe20007ffe0ff */
[----:B------:R-:W0:Y:S01]  /*80b0*/  LDS R122, [R160+0x24] ;  /* 0x00002400a07a7984 */ /* 0x000e220000000800 */
[C---:B------:R-:W-:Y:S01]  /*80c0*/  IADD3 R3, R50.reuse, 0x60, RZ ;  /* 0x0000006032037810 */ /* 0x040fe20007ffe0ff */
[C---:B------:R-:W-:Y:S01]  /*80d0*/  VIADD R83, R50.reuse, 0x160 ;  /* 0x0000016032537836 */ /* 0x040fe20000000000 */
[CC--:B------:R-:W-:Y:S01]  /*80e0*/  LEA.HI.SX32 R69, R50.reuse, R50.reuse, 0x1b ;  /* 0x0000003232457211 */ /* 0x0c0fe200078fdaff */
[----:B------:R-:W0:Y:S01]  /*80f0*/  LDS R121, [R158+0x28] ;  /* 0x000028009e797984 */ /* 0x000e220000000800 */
[-C--:B------:R-:W-:Y:S02]  /*8100*/  LEA.HI.SX32 R72, R75, R50.reuse, 0x1b ;  /* 0x000000324b487211 */ /* 0x080fe400078fdaff */
[----:B------:R-:W-:Y:S01]  /*8110*/  IADD3 R61, R50, 0x1e0, RZ ;  /* 0x000001e0323d7810 */ /* 0x000fe20007ffe0ff */
[----:B------:R-:W0:Y:S01]  /*8120*/  LDS R120, [R157+0x2c] ;  /* 0x00002c009d787984 */ /* 0x000e220000000800 */
[----:B------:R-:W-:-:S02]  /*8130*/  LEA.HI.SX32 R75, R53, R50, 0x1b ;  /* 0x00000032354b7211 */ /* 0x000fc400078fdaff */
[C---:B------:R-:W-:Y:S01]  /*8140*/  IADD3 R85, R50.reuse, 0x1c0, RZ ;  /* 0x000001c032557810 */ /* 0x040fe20007ffe0ff */
[----:B------:R-:W0:Y:S01]  /*8150*/  LDS R119, [R153+0x30] ;  /* 0x0000300099777984 */ /* 0x000e220000000800 */
[C---:B------:R-:W-:Y:S02]  /*8160*/  IADD3 R87, R50.reuse, 0x1a0, RZ ;  /* 0x000001a032577810 */ /* 0x040fe40007ffe0ff */
[C---:B------:R-:W-:Y:S01]  /*8170*/  IADD3 R63, R50.reuse, 0x180, RZ ;  /* 0x00000180323f7810 */ /* 0x040fe20007ffe0ff */
[----:B------:R-:W0:Y:S01]  /*8180*/  LDS R118, [R152+0x34] ;  /* 0x0000340098767984 */ /* 0x000e220000000800 */
[C---:B------:R-:W-:Y:S02]  /*8190*/  IADD3 R65, R50.reuse, 0x140, RZ ;  /* 0x0000014032417810 */ /* 0x040fe40007ffe0ff */
[C---:B------:R-:W-:Y:S01]  /*81a0*/  IADD3 R67, R50.reuse, 0x120, RZ ;  /* 0x0000012032437810 */ /* 0x040fe20007ffe0ff */
[----:B------:R-:W0:Y:S01]  /*81b0*/  LDS R117, [R151+0x38] ;  /* 0x0000380097757984 */ /* 0x000e220000000800 */
[----:B------:R-:W-:-:S02]  /*81c0*/  IADD3 R81, R50, 0x100, RZ ;  /* 0x0000010032517810 */ /* 0x000fc40007ffe0ff */
[C---:B------:R-:W-:Y:S01]  /*81d0*/  IADD3 R79, R50.reuse, 0xe0, RZ ;  /* 0x000000e0324f7810 */ /* 0x040fe20007ffe0ff */
[----:B------:R-:W0:Y:S01]  /*81e0*/  LDS R116, [R150+0x3c] ;  /* 0x00003c0096747984 */ /* 0x000e220000000800 */
[C---:B------:R-:W-:Y:S02]  /*81f0*/  IADD3 R71, R50.reuse, 0xc0, RZ ;  /* 0x000000c032477810 */ /* 0x040fe40007ffe0ff */
[----:B------:R-:W-:Y:S02]  /*8200*/  IADD3 R73, R50, 0x80, RZ ;  /* 0x0000008032497810 */ /* 0x000fe40007ffe0ff */
[-C--:B------:R-:W-:Y:S02]  /*8210*/  LEA.HI.SX32 R3, R3, R50.reuse, 0x1b ;  /* 0x0000003203037211 */ /* 0x080fe400078fdaff */
[----:B------:R-:W-:Y:S02]  /*8220*/  LEA.HI.SX32 R51, R51, R50, 0x1b ;  /* 0x0000003233337211 */ /* 0x000fe400078fdaff */
[----:B------:R-:W-:-:S02]  /*8230*/  LEA R53, R69, R4, 0x2 ;  /* 0x0000000445357211 */ /* 0x000fc400078e10ff */
[----:B------:R-:W-:Y:S02]  /*8240*/  LEA.HI.SX32 R57, R61, R50, 0x1b ;  /* 0x000000323d397211 */ /* 0x000fe400078fdaff */
[----:B------:R-:W-:Y:S02]  /*8250*/  LEA R52, R75, R4, 0x2 ;  /* 0x000000044b347211 */ /* 0x000fe400078e10ff */
        /* <DEDUP_REMOVED lines=10> */
[-C--:B------:R-:W-:Y:S02]  /*8300*/  LEA R51, R51, R4.reuse, 0x2 ;  /* 0x0000000433337211 */ /* 0x080fe400078e10ff */
[----:B------:R-:W-:Y:S02]  /*8310*/  LEA R50, R3, R4, 0x2 ;  /* 0x0000000403327211 */ /* 0x000fe400078e10ff */
[----:B------:R-:W0:Y:S01]  /*8320*/  LDS R3, [R91+0x4] ;  /* 0x000004005b037984 */ /* 0x000e220000000800 */
[----:B------:R-:W-:-:S05]  /*8330*/  MOV R99, UR59 ;  /* 0x0000003b00637c02 */ /* 0x000fca0008000f00 */
[----:B------:R-:W-:-:S04]  /*8340*/  FMUL.FTZ R99, R99, 1.4426950216293334961 ;  /* 0x3fb8aa3b63637820 */ /* 0x000fc80000410000 */
[----:B------:R-:W-:Y:S01]  /*8350*/  FMUL.FTZ R143, R99, R20 ;  /* 0x00000014638f7220 */ /* 0x000fe20000410000 */
[----:B------:R-:W-:Y:S01]  /*8360*/  ULEA UR40, UR53, UR7, 0x8 ;  /* 0x0000000735287291 */ /* 0x000fe2000f8e403f */
[----:B-1----:R-:W-:-:S04]  /*8370*/  LEA R37, R54, R56, 0x4 ;  /* 0x0000003836257211 */ /* 0x002fc800078e20ff */
[----:B------:R-:W1:Y:S01]  /*8380*/  MUFU.EX2 R143, R143 ;  /* 0x0000008f008f7308 */ /* 0x000e620000000800 */
[C---:B------:R-:W-:Y:S02]  /*8390*/  ISETP.NE.AND P1, PT, R55.reuse, RZ, PT ;  /* 0x000000ff3700720c */ /* 0x040fe40003f25270 */
[----:B------:R-:W-:Y:S02]  /*83a0*/  IADD3 R89, R55, 0x200, RZ ;  /* 0x0000020037597810 */ /* 0x000fe40007ffe0ff */
[----:B------:R-:W-:-:S04]  /*83b0*/  LEA.HI.SX32 R37, R37, R37, 0x1b ;  /* 0x0000002525257211 */ /* 0x000fc800078fdaff */
[----:B------:R-:W-:Y:S02]  /*83c0*/  LEA R37, R37, R4, 0x2 ;  /* 0x0000000425257211 */ /* 0x000fe400078e10ff */
[----:B------:R-:W-:-:S13]  /*83d0*/  ISETP.NE.AND P0, PT, R55, 0x7f, PT ;  /* 0x0000007f3700780c */ /* 0x000fda0003f05270 */
[-C--:B------:R-:W-:Y:S01]  /*83e0*/  @P0 LEA R115, R55, R4.reuse, 0x2 ;  /* 0x0000000437730211 */ /* 0x080fe200078e10ff */
[----:B------:R-:W-:Y:S01]  /*83f0*/  BSSY B0, `(.L_x_1655) ;  /* 0x0000043000007945 */ /* 0x000fe20003800000 */
[----:B--2---:R-:W2:Y:S04]  /*8400*/  LDS R110, [R82+0x14] ;  /* 0x00001400526e7984 */ /* 0x004ea80000000800 */
[----:B---3--:R-:W3:Y:S04]  /*8410*/  LDS R66, [R80+0x18] ;  /* 0x0000180050427984 */ /* 0x008ee80000000800 */
[----:B-----5:R-:W0:Y:S04]  /*8420*/  LDS R69, [R78+0x1c] ;  /* 0x00001c004e457984 */ /* 0x020e280000000800 */
[----:B----4-:R-:W4:Y:S04]  /*8430*/  LDS R123, [R74+0x20] ;  /* 0x000020004a7b7984 */ /* 0x010f280000000800 */
[----:B------:R5:W-:Y:S04]  /*8440*/  STS [R53+0x2100], R49 ;  /* 0x0021003135007388 */ /* 0x000be80000000800 */
[----:B------:R1:W-:Y:S04]  /*8450*/  STS [R52+0x2180], R46 ;  /* 0x0021802e34007388 */ /* 0x0003e80000000800 */
[----:B------:R1:W-:Y:S01]  /*8460*/  STS [R51+0x2200], R47 ;  /* 0x0022002f33007388 */ /* 0x0003e20000000800 */
[----:B-----5:R-:W-:-:S03]  /*8470*/  LEA R49, R73, R4, 0x2 ;  /* 0x0000000449317211 */ /* 0x020fc600078e10ff */
[----:B------:R5:W-:Y:S01]  /*8480*/  STS [R50+0x2280], R48 ;  /* 0x0022803032007388 */ /* 0x000be20000000800 */
[----:B-1----:R-:W-:-:S03]  /*8490*/  IMAD R46, R70, 0x4, R4 ;  /* 0x00000004462e7824 */ /* 0x002fc600078e0204 */
[----:B------:R1:W-:Y:S01]  /*84a0*/  STS [R49+0x2300], R45 ;  /* 0x0023002d31007388 */ /* 0x0003e20000000800 */
[-C--:B------:R-:W-:Y:S02]  /*84b0*/  LEA R47, R71, R4.reuse, 0x2 ;  /* 0x00000004472f7211 */ /* 0x080fe400078e10ff */
[-C--:B-----5:R-:W-:Y:S02]  /*84c0*/  LEA R48, R72, R4.reuse, 0x2 ;  /* 0x0000000448307211 */ /* 0x0a0fe400078e10ff */
[----:B-1----:R-:W-:-:S03]  /*84d0*/  LEA R45, R68, R4, 0x2 ;  /* 0x00000004442d7211 */ /* 0x002fc600078e10ff */
[----:B------:R1:W-:Y:S04]  /*84e0*/  STS [R48+0x2380], R44 ;  /* 0x0023802c30007388 */ /* 0x0003e80000000800 */
[----:B------:R5:W-:Y:S04]  /*84f0*/  STS [R47+0x2400], R41 ;  /* 0x002400292f007388 */ /* 0x000be80000000800 */
[----:B------:R2:W-:Y:S01]  /*8500*/  STS [R46+0x2480], R42 ;  /* 0x0024802a2e007388 */ /* 0x0005e20000000800 */
[----:B-1----:R-:W-:-:S03]  /*8510*/  LEA R44, R67, R4, 0x2 ;  /* 0x00000004432c7211 */ /* 0x002fc600078e10ff */
[----:B------:R1:W-:Y:S01]  /*8520*/  STS [R45+0x2500], R43 ;  /* 0x0025002b2d007388 */ /* 0x0003e20000000800 */
[-C--:B-----5:R-:W-:Y:S02]  /*8530*/  LEA R41, R63, R4.reuse, 0x2 ;  /* 0x000000043f297211 */ /* 0x0a0fe400078e10ff */
[-C--:B--2---:R-:W-:Y:S02]  /*8540*/  LEA R42, R64, R4.reuse, 0x2 ;  /* 0x00000004402a7211 */ /* 0x084fe400078e10ff */
[-C--:B-1----:R-:W-:Y:S01]  /*8550*/  LEA R43, R65, R4.reuse, 0x2 ;  /* 0x00000004412b7211 */ /* 0x082fe200078e10ff */
[----:B------:R1:W-:Y:S04]  /*8560*/  STS [R44+0x2580], R40 ;  /* 0x002580282c007388 */ /* 0x0003e80000000800 */
[----:B------:R2:W-:Y:S04]  /*8570*/  STS [R43+0x2600], R39 ;  /* 0x002600272b007388 */ /* 0x0005e80000000800 */
[----:B------:R5:W-:Y:S01]  /*8580*/  STS [R42+0x2680], R38 ;  /* 0x002680262a007388 */ /* 0x000be20000000800 */
[----:B-1----:R-:W-:-:S02]  /*8590*/  LEA R40, R62, R4, 0x2 ;  /* 0x000000043e287211 */ /* 0x002fc400078e10ff */
[----:B--2---:R-:W-:Y:S01]  /*85a0*/  LEA R39, R61, R4, 0x2 ;  /* 0x000000043d277211 */ /* 0x004fe200078e10ff */
[----:B------:R-:W-:Y:S01]  /*85b0*/  STS [R41+0x2700], R60 ;  /* 0x0027003c29007388 */ /* 0x000fe20000000800 */
[----:B-----5:R-:W-:Y:S01]  /*85c0*/  IMAD R38, R57, 0x4, R4 ;  /* 0x0000000439267824 */ /* 0x020fe200078e0204 */
[----:B------:R-:W-:Y:S02]  /*85d0*/  SEL R57, R89, UR40, P1 ;  /* 0x0000002859397c07 */ /* 0x000fe40008800000 */
[----:B------:R-:W-:Y:S04]  /*85e0*/  STS [R40+0x2780], R59 ;  /* 0x0027803b28007388 */ /* 0x000fe80000000800 */
[----:B------:R-:W-:Y:S04]  /*85f0*/  STS [R39+0x2800], R58 ;  /* 0x0028003a27007388 */ /* 0x000fe80000000800 */
[----:B------:R1:W-:Y:S01]  /*8600*/  STS [R38+0x2880], R0 ;  /* 0x0028800026007388 */ /* 0x0003e20000000800 */
[----:B------:R-:W-:-:S03]  /*8610*/  NOP ;  /* 0x0000000000007918 */ /* 0x000fc60000000000 */
[----:B------:R2:W0:Y:S01]  /*8620*/  LDS R89, [R37+0x2100] ;  /* 0x0021000025597984 */ /* 0x0004220000000800 */
[----:B-1----:R-:W-:-:S03]  /*8630*/  LEA R0, R57, R4, 0x2 ;  /* 0x0000000439007211 */ /* 0x002fc600078e10ff */
[----:B------:R2:W1:Y:S04]  /*8640*/  LDS R92, [R91+0x2104] ;  /* 0x002104005b5c7984 */ /* 0x0004680000000800 */
        /* <DEDUP_REMOVED lines=14> */
[----:B------:R2:W-:Y:S01]  /*8730*/  STS [R0+0x8e50], R143 ;  /* 0x008e508f00007388 */ /* 0x0005e20000000800 */
[----:B------:R-:W-:Y:S06]  /*8740*/  BAR.SYNC.DEFER_BLOCKING 0x0 ;  /* 0x0000000000007b1d */ /* 0x000fec0000010000 */
[----:B------:R-:W0:Y:S01]  /*8750*/  @P0 LDS R115, [R115+0x9654] ;  /* 0x0096540073730984 */ /* 0x000e220000000800 */
[----:B-1-34-:R-:W-:Y:S05]  /*8760*/  @P0 BRA `(.L_x_1656) ;  /* 0x00000000002c0947 */ /* 0x01afea0003800000 */
[----:B--2---:R-:W1:Y:S01]  /*8770*/  LDC R0, c[0x0][0x224] ;  /* 0x00008900ff007b82 */ /* 0x004e620000000800 */
[----:B0-----:R-:W-:Y:S02]  /*8780*/  MOV R115, 0x3f800000 ;  /* 0x3f80000000737802 */ /* 0x001fe40000000f00 */
[----:B-1----:R-:W-:-:S13]  /*8790*/  ISETP.NE.AND P0, PT, R0, UR11, PT ;  /* 0x0000000b00007c0c */ /* 0x002fda000bf05270 */
[----:B------:R-:W-:Y:S05]  /*87a0*/  @!P0 BRA `(.L_x_1656) ;  /* 0x00000000001c8947 */ /* 0x000fea0003800000 */
[----:B------:R-:W-:-:S04]  /*87b0*/  IADD3 R0, R0, -UR4, RZ ;  /* 0x8000000400007c10 */ /* 0x000fc8000fffe0ff */
[----:B------:R-:W-:-:S04]  /*87c0*/  LEA.HI R56, R0, R0, RZ, 0x1 ;  /* 0x0000000000387211 */ /* 0x000fc800078f08ff */
[----:B------:R-:W-:-:S04]  /*87d0*/  LOP3.LUT R56, R56, 0xfffffe, RZ, 0xc0, !PT ;  /* 0x00fffffe38387812 */ /* 0x000fc800078ec0ff */
[----:B------:R-:W-:-:S04]  /*87e0*/  IADD3 R56, -R56, R0, RZ ;  /* 0x0000000038387210 */ /* 0x000fc80007ffe1ff */
[----:B------:R-:W-:-:S05]  /*87f0*/  LEA R56, R56, UR7, 0x8 ;  /* 0x0000000738387c11 */ /* 0x000fca000f8e40ff */
[----:B------:R-:W-:-:S05]  /*8800*/  IMAD R56, R56, 0x4, R4 ;  /* 0x0000000438387824 */ /* 0x000fca00078e0204 */
[----:B------:R1:W3:Y:S02]  /*8810*/  LDS R115, [R56+0x8e50] ;  /* 0x008e500038737984 */ /* 0x0002e40000000800 */
.L_x_1656:
[----:B------:R-:W-:Y:S05]  /*8820*/  BSYNC B0 ;  /* 0x0000000000007941 */ /* 0x000fea0003800000 */
.L_x_1655:
[----:B------:R-:W4:Y:S04]  /*8830*/  LDL R161, [R1+0xb4] ;  /* 0x0000b40001a17983 */ /* 0x000f280000100800 */
[----:B------:R-:W3:Y:S04]  /*8840*/  LDL R159, [R1+0xb0] ;  /* 0x0000b000019f7983 */ /* 0x000ee80000100800 */
[----:B------:R-:W3:Y:S04]  /*8850*/  LDL R156, [R1+0xac] ;  /* 0x0000ac00019c7983 */ /* 0x000ee80000100800 */
[----:B------:R-:W3:Y:S04]  /*8860*/  LDL R155, [R1+0xa8] ;  /* 0x0000a800019b7983 */ /* 0x000ee80000100800 */
[----:B------:R-:W3:Y:S04]  /*8870*/  LDL R154, [R1+0xa4] ;  /* 0x0000a400019a7983 */ /* 0x000ee80000100800 */
[----:B--2---:R-:W2:Y:S04]  /*8880*/  LDL R88, [R1+0xa0] ;  /* 0x0000a00001587983 */ /* 0x004ea80000100800 */
        /* <DEDUP_REMOVED lines=10> */
[----:B------:R-:W-:Y:S01]  /*8930*/  UISETP.GE.AND UP0, UPT, UR11, 0x2, UPT ;  /* 0x000000020b00788c */ /* 0x000fe2000bf06270 */
[----:B------:R-:W-:Y:S01]  /*8940*/  LOP3.LUT R163, R55, 0x1f, RZ, 0xc0, !PT ;  /* 0x0000001f37a37812 */ /* 0x000fe200078ec0ff */
[----:B------:R-:W-:Y:S01]  /*8950*/  HFMA2.MMA R59, -RZ, RZ, 0, 4.76837158203125e-07 ;  /* 0x00000008ff3b7435 */ /* 0x000fe200000001ff */
[----:B------:R-:W-:Y:S01]  /*8960*/  MOV R0, UR11 ;  /* 0x0000000b00007c02 */ /* 0x000fe20008000f00 */
[----:B-1----:R-:W-:Y:S01]  /*8970*/  HFMA2.MMA R56, -RZ, RZ, 1.875, 0 ;  /* 0x3f800000ff387435 */ /* 0x002fe200000001ff */
[----:B------:R-:W-:-:S02]  /*8980*/  MOV R57, RZ ;  /* 0x000000ff00397202 */ /* 0x000fc40000000f00 */
[----:B------:R-:W-:-:S04]  /*8990*/  PLOP3.LUT P0, PT, PT, PT, UP0, 0x80, 0x0 ;  /* 0x000000000000781c */ /* 0x000fc80003f0f008 */
[----:B------:R-:W-:Y:S01]  /*89a0*/  ISETP.NE.OR P0, PT, R163, RZ, !P0 ;  /* 0x000000ffa300720c */ /* 0x000fe20004705670 */
[----:B------:R-:W-:-:S12]  /*89b0*/  FMUL.FTZ R68, R99, R19 ;  /* 0x0000001363447220 */ /* 0x000fd80000410000 */
[----:B------:R-:W1:Y:S01]  /*89c0*/  @!P0 LDC R58, c[0x0][0x21c] ;  /* 0x00008700ff3a8b82 */ /* 0x000e620000000800 */
[C---:B------:R-:W-:Y:S01]  /*89d0*/  FMUL.FTZ R91, R99.reuse, R18 ;  /* 0x00000012635b7220 */ /* 0x040fe20000410000 */
[----:B------:R-:W0:Y:S01]  /*89e0*/  MUFU.EX2 R68, R68 ;  /* 0x0000004400447308 */ /* 0x000e220000000800 */
[----:B------:R-:W-:Y:S01]  /*89f0*/  @!P0 IADD3 R0, R0, -0x2, RZ ;  /* 0xfffffffe00008810 */ /* 0x000fe20007ffe0ff */
[C---:B------:R-:W-:Y:S01]  /*8a00*/  FMUL.FTZ R94, R99.reuse, R17 ;  /* 0x00000011635e7220 */ /* 0x040fe20000410000 */
[----:B------:R-:W-:-:S05]  /*8a10*/  FMUL.FTZ R67, R99, R16 ;  /* 0x0000001063437220 */ /* 0x000fca0000410000 */
[----:B------:R-:W0:Y:S01]  /*8a20*/  MUFU.EX2 R91, R91 ;  /* 0x0000005b005b7308 */ /* 0x000e220000000800 */
[----:B------:R-:W-:Y:S01]  /*8a30*/  FMUL.FTZ R79, R35, R19 ;  /* 0x00000013234f7220 */ /* 0x000fe20000410000 */
[----:B------:R-:W-:Y:S01]  /*8a40*/  FMUL.FTZ R114, R99, R15 ;  /* 0x0000000f63727220 */ /* 0x000fe20000410000 */
[----:B------:R-:W-:-:S05]  /*8a50*/  FMUL.FTZ R60, R34, R18 ;  /* 0x00000012223c7220 */ /* 0x000fca0000410000 */
[----:B------:R-:W0:Y:S01]  /*8a60*/  MUFU.EX2 R94, R94 ;  /* 0x0000005e005e7308 */ /* 0x000e220000000800 */
[----:B-1----:R-:W-:Y:S02]  /*8a70*/  @!P0 IMAD R58, R0, R58, UR7 ;  /* 0x00000007003a8e24 */ /* 0x002fe4000f8e023a */
[----:B------:R-:W-:-:S05]  /*8a80*/  FMUL.FTZ R0, R36, R20 ;  /* 0x0000001424007220 */ /* 0x000fca0000410000 */
[----:B------:R-:W1:Y:S01]  /*8a90*/  MUFU.EX2 R67, R67 ;  /* 0x0000004300437308 */ /* 0x000e620000000800 */
[----:B------:R-:W-:-:S04]  /*8aa0*/  @!P0 IMAD.WIDE R58, R58, R59, UR26 ;  /* 0x0000001a3a3a8e25 */ /* 0x000fc8000f8e023b */
[----:B------:R-:W-:Y:S01]  /*8ab0*/  FMUL.FTZ R0, R139, R0 ;  /* 0x000000008b007220 */ /* 0x000fe20000410000 */
[----:B0-----:R-:W-:Y:S01]  /*8ac0*/  FMUL.FTZ R61, R3, R79 ;  /* 0x0000004f033d7220 */ /* 0x001fe20000410000 */
[----:B------:R-:W-:Y:S01]  /*8ad0*/  FMUL.FTZ R113, R99, R14 ;  /* 0x0000000e63717220 */ /* 0x000fe20000410000 */
[----:B------:R-:W-:Y:S01]  /*8ae0*/  FMUL.FTZ R62, R33, R17 ;  /* 0x00000011213e7220 */ /* 0x000fe20000410000 */
[----:B------:R0:W5:Y:S01]  /*8af0*/  @!P0 LDG.E.64 R56, desc[UR24][R58.64] ;  /* 0x000000183a388981 */ /* 0x000162000c1e1b00 */
[----:B------:R-:W1:Y:S01]  /*8b00*/  MUFU.EX2 R114, R114 ;  /* 0x0000007200727308 */ /* 0x000e620000000800 */
[----:B------:R-:W-:Y:S01]  /*8b10*/  FMUL.FTZ R60, R138, R60 ;  /* 0x0000003c8a3c7220 */ /* 0x000fe20000410000 */
[C---:B------:R-:W-:Y:S01]  /*8b20*/  FMUL.FTZ R93, R99.reuse, R13 ;  /* 0x0000000d635d7220 */ /* 0x040fe20000410000 */
[----:B------:R-:W-:Y:S01]  /*8b30*/  FMUL.FTZ R78, R32, R16 ;  /* 0x00000010204e7220 */ /* 0x000fe20000410000 */
[----:B------:R-:W-:Y:S01]  /*8b40*/  FMUL.FTZ R62, R2, R62 ;  /* 0x0000003e023e7220 */ /* 0x000fe20000410000 */
[----:B------:R-:W-:Y:S01]  /*8b50*/  FMUL.FTZ R112, R99, R12 ;  /* 0x0000000c63707220 */ /* 0x000fe20000410000 */
[----:B------:R-:W-:Y:S01]  /*8b60*/  FMUL.FTZ R65, R31, R15 ;  /* 0x0000000f1f417220 */ /* 0x000fe20000410000 */
[----:B------:R-:W-:Y:S01]  /*8b70*/  FMUL.FTZ R63, R84, R78 ;  /* 0x0000004e543f7220 */ /* 0x000fe20000410000 */
[----:B------:R-:W1:Y:S01]  /*8b80*/  MUFU.EX2 R113, R113 ;  /* 0x0000007100717308 */ /* 0x000e620000000800 */
[-C--:B0-----:R-:W-:Y:S01]  /*8b90*/  FMUL.FTZ R58, R143, R68.reuse ;  /* 0x000000448f3a7220 */ /* 0x081fe20000410000 */
[----:B------:R-:W-:Y:S01]  /*8ba0*/  FFMA.FTZ R59, R0, R68, R61 ;  /* 0x00000044003b7223 */ /* 0x000fe2000001003d */
[----:B------:R-:W-:Y:S01]  /*8bb0*/  FMUL.FTZ R111, R99, R11 ;  /* 0x0000000b636f7220 */ /* 0x000fe20000410000 */
[----:B------:R-:W-:Y:S01]  /*8bc0*/  FMUL.FTZ R65, R110, R65 ;  /* 0x000000416e417220 */ /* 0x000fe20000410000 */
[C---:B------:R-:W-:Y:S01]  /*8bd0*/  FMUL.FTZ R58, R91.reuse, R58 ;  /* 0x0000003a5b3a7220 */ /* 0x040fe20000410000 */
[----:B------:R-:W-:Y:S01]  /*8be0*/  FFMA.FTZ R59, R91, R59, R60 ;  /* 0x0000003b5b3b7223 */ /* 0x000fe2000001003c */
[----:B------:R-:W-:Y:S01]  /*8bf0*/  FMUL.FTZ R64, R30, R14 ;  /* 0x0000000e1e407220 */ /* 0x000fe20000410000 */
[----:B------:R-:W0:Y:S01]  /*8c00*/  MUFU.EX2 R93, R93 ;  /* 0x0000005d005d7308 */ /* 0x000e220000000800 */
[C---:B------:R-:W-:Y:S01]  /*8c10*/  FMUL.FTZ R58, R94.reuse, R58 ;  /* 0x0000003a5e3a7220 */ /* 0x040fe20000410000 */
[----:B------:R-:W-:Y:S01]  /*8c20*/  FFMA.FTZ R59, R94, R59, R62 ;  /* 0x0000003b5e3b7223 */ /* 0x000fe2000001003e */
[----:B------:R-:W-:Y:S01]  /*8c30*/  FMUL.FTZ R109, R99, R10 ;  /* 0x0000000a636d7220 */ /* 0x000fe20000410000 */
[----:B------:R-:W-:Y:S01]  /*8c40*/  FMUL.FTZ R64, R66, R64 ;  /* 0x0000004042407220 */ /* 0x000fe20000410000 */
[C---:B-1----:R-:W-:Y:S01]  /*8c50*/  FMUL.FTZ R58, R67.reuse, R58 ;  /* 0x0000003a433a7220 */ /* 0x042fe20000410000 */
[----:B------:R-:W-:Y:S01]  /*8c60*/  FFMA.FTZ R59, R67, R59, R63 ;  /* 0x0000003b433b7223 */ /* 0x000fe2000001003f */
[----:B------:R-:W-:Y:S01]  /*8c70*/  FMUL.FTZ R80, R29, R13 ;  /* 0x0000000d1d507220 */ /* 0x000fe20000410000 */
[----:B------:R-:W1:Y:S01]  /*8c80*/  MUFU.EX2 R112, R112 ;  /* 0x0000007000707308 */ /* 0x000e620000000800 */
[C---:B------:R-:W-:Y:S01]  /*8c90*/  FMUL.FTZ R58, R114.reuse, R58 ;  /* 0x0000003a723a7220 */ /* 0x040fe20000410000 */
[----:B------:R-:W-:Y:S01]  /*8ca0*/  FFMA.FTZ R59, R114, R59, R65 ;  /* 0x0000003b723b7223 */ /* 0x000fe20000010041 */
[----:B------:R-:W-:Y:S01]  /*8cb0*/  FMUL.FTZ R108, R99, R9 ;  /* 0x00000009636c7220 */ /* 0x000fe20000410000 */
[----:B------:R-:W-:Y:S01]  /*8cc0*/  FMUL.FTZ R105, R28, R12 ;  /* 0x0000000c1c697220 */ /* 0x000fe20000410000 */
[C---:B------:R-:W-:Y:S01]  /*8cd0*/  FMUL.FTZ R58, R113.reuse, R58 ;  /* 0x0000003a713a7220 */ /* 0x040fe20000410000 */
[----:B------:R-:W-:Y:S01]  /*8ce0*/  FFMA.FTZ R59, R113, R59, R64 ;  /* 0x0000003b713b7223 */ /* 0x000fe20000010040 */
[----:B------:R-:W-:Y:S01]  /*8cf0*/  FMUL.FTZ R90, R69, R80 ;  /* 0x00000050455a7220 */ /* 0x000fe20000410000 */
[----:B------:R-:W1:Y:S01]  /*8d00*/  MUFU.EX2 R111, R111 ;  /* 0x0000006f006f7308 */ /* 0x000e620000000800 */
[----:B------:R-:W-:Y:S01]  /*8d10*/  FMUL.FTZ R107, R99, R8 ;  /* 0x00000008636b7220 */ /* 0x000fe20000410000 */
[----:B0-----:R-:W-:Y:S01]  /*8d20*/  FMUL.FTZ R58, R93, R58 ;  /* 0x0000003a5d3a7220 */ /* 0x001fe20000410000 */
[----:B------:R-:W-:Y:S01]  /*8d30*/  FMUL.FTZ R105, R123, R105 ;  /* 0x000000697b697220 */ /* 0x000fe20000410000 */
[----:B------:R-:W-:Y:S01]  /*8d40*/  FFMA.FTZ R59, R93, R59, R90 ;  /* 0x0000003b5d3b7223 */ /* 0x000fe2000001005a */
[----:B------:R-:W-:Y:S01]  /*8d50*/  FMUL.FTZ R103, R27, R11 ;  /* 0x0000000b1b677220 */ /* 0x000fe20000410000 */
[C---:B------:R-:W-:Y:S01]  /*8d60*/  FMUL.FTZ R106, R99.reuse, R7 ;  /* 0x00000007636a7220 */ /* 0x040fe20000410000 */
[----:B------:R-:W-:Y:S01]  /*8d70*/  FMUL.FTZ R81, R26, R10 ;  /* 0x0000000a1a517220 */ /* 0x000fe20000410000 */
[----:B------:R-:W0:Y:S01]  /*8d80*/  MUFU.EX2 R109, R109 ;  /* 0x0000006d006d7308 */ /* 0x000e220000000800 */
[----:B-1----:R-:W-:Y:S01]  /*8d90*/  FMUL.FTZ R58, R112, R58 ;  /* 0x0000003a703a7220 */ /* 0x002fe20000410000 */
[----:B------:R-:W-:Y:S01]  /*8da0*/  FMUL.FTZ R103, R122, R103 ;  /* 0x000000677a677220 */ /* 0x000fe20000410000 */
[----:B------:R-:W-:Y:S01]  /*8db0*/  FFMA.FTZ R59, R112, R59, R105 ;  /* 0x0000003b703b7223 */ /* 0x000fe20000010069 */
[----:B------:R-:W-:Y:S01]  /*8dc0*/  FMUL.FTZ R104, R99, R6 ;  /* 0x0000000663687220 */ /* 0x000fe20000410000 */
[----:B------:R-:W-:Y:S01]  /*8dd0*/  FMUL.FTZ R101, R25, R9 ;  /* 0x0000000919657220 */ /* 0x000fe20000410000 */
[----:B------:R-:W-:Y:S01]  /*8de0*/  FMUL.FTZ R102, R121, R81 ;  /* 0x0000005179667220 */ /* 0x000fe20000410000 */
[----:B------:R-:W-:Y:S01]  /*8df0*/  FMUL.FTZ R99, R99, R5 ;  /* 0x0000000563637220 */ /* 0x000fe20000410000 */
[----:B------:R-:W1:Y:S01]  /*8e00*/  MUFU.EX2 R108, R108 ;  /* 0x0000006c006c7308 */ /* 0x000e620000000800 */
[C---:B------:R-:W-:Y:S01]  /*8e10*/  FMUL.FTZ R58, R111.reuse, R58 ;  /* 0x0000003a6f3a7220 */ /* 0x040fe20000410000 */
[----:B------:R-:W-:Y:S01]  /*8e20*/  FFMA.FTZ R59, R111, R59, R103 ;  /* 0x0000003b6f3b7223 */ /* 0x000fe20000010067 */
[----:B------:R-:W-:Y:S01]  /*8e30*/  FMUL.FTZ R101, R120, R101 ;  /* 0x0000006578657220 */ /* 0x000fe20000410000 */
[----:B------:R-:W-:Y:S01]  /*8e40*/  FMUL.FTZ R100, R24, R8 ;  /* 0x0000000818647220 */ /* 0x000fe20000410000 */
[----:B------:R-:W-:Y:S01]  /*8e50*/  FMUL.FTZ R82, R23, R7 ;  /* 0x0000000717527220 */ /* 0x000fe20000410000 */
[----:B------:R-:W-:Y:S01]  /*8e60*/  FMUL.FTZ R97, R22, R6 ;  /* 0x0000000616617220 */ /* 0x000fe20000410000 */
[----:B------:R-:W-:Y:S01]  /*8e70*/  FMUL.FTZ R96, R21, R5 ;  /* 0x0000000515607220 */ /* 0x000fe20000410000 */
[----:B------:R-:W1:Y:S01]  /*8e80*/  MUFU.EX2 R107, R107 ;  /* 0x0000006b006b7308 */ /* 0x000e620000000800 */
[C---:B0-----:R-:W-:Y:S01]  /*8e90*/  FMUL.FTZ R58, R109.reuse, R58 ;  /* 0x0000003a6d3a7220 */ /* 0x041fe20000410000 */
[----:B------:R-:W-:Y:S01]  /*8ea0*/  FFMA.FTZ R59, R109, R59, R102 ;  /* 0x0000003b6d3b7223 */ /* 0x000fe20000010066 */
[----:B------:R-:W-:Y:S01]  /*8eb0*/  FMUL.FTZ R100, R119, R100 ;  /* 0x0000006477647220 */ /* 0x000fe20000410000 */
[----:B------:R-:W-:Y:S01]  /*8ec0*/  FMUL.FTZ R98, R118, R82 ;  /* 0x0000005276627220 */ /* 0x000fe20000410000 */
[----:B------:R-:W-:Y:S01]  /*8ed0*/  FMUL.FTZ R97, R117, R97 ;  /* 0x0000006175617220 */ /* 0x000fe20000410000 */
[C---:B------:R-:W-:Y:S01]  /*8ee0*/  ISETP.GT.U32.AND P2, PT, R55.reuse, 0x1f, PT ;  /* 0x0000001f3700780c */ /* 0x040fe20003f44070 */
[----:B------:R-:W-:Y:S01]  /*8ef0*/  FMUL.FTZ R96, R116, R96 ;  /* 0x0000006074607220 */ /* 0x000fe20000410000 */
[----:B------:R-:W0:Y:S01]  /*8f00*/  MUFU.EX2 R106, R106 ;  /* 0x0000006a006a7308 */ /* 0x000e220000000800 */
[C---:B-1----:R-:W-:Y:S01]  /*8f10*/  FMUL.FTZ R58, R108.reuse, R58 ;  /* 0x0000003a6c3a7220 */ /* 0x042fe20000410000 */
[----:B------:R-:W-:Y:S01]  /*8f20*/  FFMA.FTZ R59, R108, R59, R101 ;  /* 0x0000003b6c3b7223 */ /* 0x000fe20000010065 */
[----:B------:R-:W-:-:S04]  /*8f30*/  LEA.HI R95, R55, R55, RZ, 0x1e ;  /* 0x00000037375f7211 */ /* 0x000fc800078ff0ff */
[----:B------:R-:W-:Y:S01]  /*8f40*/  LEA R95, R95, R4, 0x3 ;  /* 0x000000045f5f7211 */ /* 0x000fe200078e18ff */
[----:B------:R-:W1:Y:S01]  /*8f50*/  MUFU.EX2 R104, R104 ;  /* 0x0000006800687308 */ /* 0x000e620000000800 */
[C---:B------:R-:W-:Y:S01]  /*8f60*/  FMUL.FTZ R58, R107.reuse, R58 ;  /* 0x0000003a6b3a7220 */ /* 0x040fe20000410000 */
[----:B------:R-:W-:-:S06]  /*8f70*/  FFMA.FTZ R59, R107, R59, R100 ;  /* 0x0000003b6b3b7223 */ /* 0x000fcc0000010064 */
[----:B------:R-:W1:Y:S01]  /*8f80*/  MUFU.EX2 R99, R99 ;  /* 0x0000006300637308 */ /* 0x000e620000000800 */
[C---:B0-----:R-:W-:Y:S01]  /*8f90*/  FMUL.FTZ R58, R106.reuse, R58 ;  /* 0x0000003a6a3a7220 */ /* 0x041fe20000410000 */
[----:B------:R-:W-:-:S03]  /*8fa0*/  FFMA.FTZ R59, R106, R59, R98 ;  /* 0x0000003b6a3b7223 */ /* 0x000fc60000010062 */
[C---:B-1----:R-:W-:Y:S01]  /*8fb0*/  FMUL.FTZ R58, R104.reuse, R58 ;  /* 0x0000003a683a7220 */ /* 0x042fe20000410000 */
[----:B------:R-:W-:-:S03]  /*8fc0*/  FFMA.FTZ R59, R104, R59, R97 ;  /* 0x0000003b683b7223 */ /* 0x000fc60000010061 */
[C---:B------:R-:W-:Y:S01]  /*8fd0*/  FMUL.FTZ R58, R99.reuse, R58 ;  /* 0x0000003a633a7220 */ /* 0x040fe20000410000 */
[----:B------:R-:W-:-:S05]  /*8fe0*/  FFMA.FTZ R59, R99, R59, R96 ;  /* 0x0000003b633b7223 */ /* 0x000fca0000010060 */
[----:B------:R0:W-:Y:S01]  /*8ff0*/  STS.64 [R95+0x8440], R58 ;  /* 0x0084403a5f007388 */ /* 0x0001e20000000a00 */
[----:B----4-:R-:W-:Y:S01]  /*9000*/  FMUL.FTZ R89, R161, R89 ;  /* 0x00000059a1597220 */ /* 0x010fe20000410000 */
[----:B---3--:R-:W-:Y:S01]  /*9010*/  FMUL.FTZ R92, R159, R92 ;  /* 0x0000005c9f5c7220 */ /* 0x008fe20000410000 */
[----:B------:R-:W-:Y:S01]  /*9020*/  FMUL.FTZ R124, R156, R124 ;  /* 0x0000007c9c7c7220 */ /* 0x000fe20000410000 */
[----:B------:R-:W-:Y:S01]  /*9030*/  FMUL.FTZ R125, R155, R125 ;  /* 0x0000007d9b7d7220 */ /* 0x000fe20000410000 */
[----:B------:R-:W-:Y:S01]  /*9040*/  FMUL.FTZ R126, R154, R126 ;  /* 0x0000007e9a7e7220 */ /* 0x000fe20000410000 */
        /* <DEDUP_REMOVED lines=48> */
.L_x_1720:
[----:B------:R-:W-:Y:S01]  /*9350*/  ISETP.GE.AND P0, PT, R54, 0x10, PT ;  /* 0x000000103600780c */ /* 0x000fe20003f06270 */
[----:B------:R-:W-:-:S12]  /*9360*/  UMOV UR40, 0xffffffff ;  /* 0xffffffff00287882 */ /* 0x000fd80000000000 */
[C---:B01----:R-:W-:Y:S01]  /*9370*/  @P0 FFMA.FTZ R86, R85.reuse, R74, R86 ;  /* 0x0000004a55560223 */ /* 0x043fe20000010056 */
[----:B--2---:R-:W-:Y:S01]  /*9380*/  @P0 FMUL.FTZ R85, R85, R154 ;  /* 0x0000009a55550220 */ /* 0x004fe20000410000 */
[----:B------:R-:W-:Y:S06]  /*9390*/  BRA.DIV UR40, `(.L_x_1659) ;  /* 0x0000005e28547947 */ /* 0x000fec000b800000 */
.L_x_1723:
[----:B------:R-:W-:-:S03]  /*93a0*/  UMOV UR40, 0xffffffff ;  /* 0xffffffff00287882 */ /* 0x000fc60000000000 */
[----:B------:R-:W-:Y:S05]  /*93b0*/  BRA.DIV UR40, `(.L_x_1660) ;  /* 0x0000005e28747947 */ /* 0x000fea000b800000 */
.L_x_1726:
[----:B------:R-:W-:-:S03]  /*93c0*/  UMOV UR40, 0xffffffff ;  /* 0xffffffff00287882 */ /* 0x000fc60000000000 */
[----:B------:R-:W-:Y:S05]  /*93d0*/  BRA.DIV UR40, `(.L_x_1661) ;  /* 0x0000005e28947947 */ /* 0x000fea000b800000 */
[----:B------:R-:W0:Y:S04]  /*93e0*/  SHFL.UP PT, R85, R85, 0x1, RZ ;  /* 0x0420000055557989 */ /* 0x000e2800000e00ff */
[----:B------:R-:W1:Y:S04]  /*93f0*/  SHFL.UP PT, R86, R86, 0x1, RZ ;  /* 0x0420000056567989 */ /* 0x000e6800000e00ff */
[----:B-----5:R-:W2:Y:S04]  /*9400*/  SHFL.IDX PT, R56, R56, RZ, 0x1f ;  /* 0x00001fff38387589 */ /* 0x020ea800000e0000 */
[----:B------:R-:W3:Y:S02]  /*9410*/  SHFL.IDX PT, R57, R57, RZ, 0x1f ;  /* 0x00001fff39397589 */ /* 0x000ee400000e0000 */
.L_x_1732:
        /* <DEDUP_REMOVED lines=12> */
.L_x_1657:
        /* <DEDUP_REMOVED lines=8> */
[----:B-----5:R-:W-:Y:S01]  /*9560*/  HFMA2.MMA R56, -RZ, RZ, 1.875, 0 ;  /* 0x3f800000ff387435 */ /* 0x020fe200000001ff */
[----:B------:R-:W-:Y:S01]  /*9570*/  MOV R58, UR7 ;  /* 0x00000007003a7c02 */ /* 0x000fe20008000f00 */
[----:B------:R-:W-:-:S02]  /*9580*/  IMAD.MOV.U32 R57, RZ, RZ, RZ ;  /* 0x000000ffff397224 */ /* 0x000fc400078e00ff */
        /* <DEDUP_REMOVED lines=99> */
.L_x_1749:
        /* <DEDUP_REMOVED lines=15> */
.L_x_1662:
[----:B------:R-:W-:Y:S05]  /*9cb0*/  WARPSYNC.ALL ;  /* 0x0000000000007948 */ /* 0x000fea0003800000 */
[----:B0-----:R-:W2:Y:S01]  /*9cc0*/  LDL.LU R71, [R1+0xb8] ;  /* 0x0000b80001477983 */ /* 0x001ea20000300800 */
[----:B------:R-:W-:-:S03]  /*9cd0*/  ULDC.64 UR40, c[0x0][0x350] ;  /* 0x0000d40000287ab9 */ /* 0x000fc60000000a00 */
[----:B------:R-:W3:Y:S04]  /*9ce0*/  LDL.LU R59, [R1+0xbc] ;  /* 0x0000bc00013b7983 */ /* 0x000ee80000300800 */
[----:B------:R-:W4:Y:S01]  /*9cf0*/  LDL.LU R73, [R1+0x74] ;  /* 0x0000740001497983 */ /* 0x000f220000300800 */
[----:B------:R-:W-:Y:S01]  /*9d00*/  BAR.SYNC.DEFER_BLOCKING 0x0 ;  /* 0x0000000000007b1d */ /* 0x000fe20000010000 */
[----:B------:R-:W-:Y:S02]  /*9d10*/  ISETP.NE.AND P6, PT, R55, RZ, PT ;  /* 0x000000ff3700720c */ /* 0x000fe40003fc5270 */
[----:B------:R-:W-:-:S03]  /*9d20*/  MOV R58, UR7 ;  /* 0x00000007003a7c02 */ /* 0x000fc60008000f00 */
[----:B------:R-:W5:Y:S04]  /*9d30*/  LDL.LU R75, [R1+0xc0] ;  /* 0x0000c000014b7983 */ /* 0x000f680000300800 */
[----:B------:R-:W5:Y:S04]  /*9d40*/  LDL.LU R74, [R1+0x70] ;  /* 0x00007000014a7983 */ /* 0x000f680000300800 */
[----:B------:R0:W1:Y:S01]  /*9d50*/  LDS R70, [R95+0x8954] ;  /* 0x008954005f467984 */ /* 0x0000620000000800 */
[----:B------:R-:W-:Y:S01]  /*9d60*/  @!P6 LEA R58, R58, R4, 0x3 ;  /* 0x000000043a3ae211 */ /* 0x000fe200078e18ff */
[----:B------:R-:W-:-:S02]  /*9d70*/  FADD.FTZ R96, -R96, R85 ;  /* 0x0000005560607221 */ /* 0x000fc40000010100 */
[----:B------:R-:W5:Y:S01]  /*9d80*/  LDL.LU R72, [R1+0xc4] ;  /* 0x0000c40001487983 */ /* 0x000f620000300800 */
[----:B------:R-:W-:Y:S01]  /*9d90*/  FADD.FTZ R97, -R97, R86 ;  /* 0x0000005661617221 */ /* 0x000fe20000010100 */
[----:B------:R-:W-:Y:S01]  /*9da0*/  FADD.FTZ R100, -R100, R88 ;  /* 0x0000005864647221 */ /* 0x000fe20000010100 */
[----:B------:R-:W-:Y:S01]  /*9db0*/  FADD.FTZ R101, -R101, R87 ;  /* 0x0000005765657221 */ /* 0x000fe20000010100 */
[----:B------:R1:W-:Y:S01]  /*9dc0*/  @!P6 STS.64 [R58+0x9850], R56 ;  /* 0x009850383a00e388 */ /* 0x0003e20000000a00 */
[----:B------:R-:W-:Y:S01]  /*9dd0*/  FADD.FTZ R103, -R103, R81 ;  /* 0x0000005167677221 */ /* 0x000fe20000010100 */
[----:B------:R-:W-:Y:S01]  /*9de0*/  FADD.FTZ R105, -R105, R80 ;  /* 0x0000005069697221 */ /* 0x000fe20000010100 */
[----:B------:R-:W-:Y:S01]  /*9df0*/  FADD.FTZ R0, -R0, R143 ;  /* 0x0000008f00007221 */ /* 0x000fe20000010100 */
[----:B------:R-:W-:Y:S01]  /*9e00*/  FADD.FTZ R60, -R60, R82 ;  /* 0x000000523c3c7221 */ /* 0x000fe20000010100 */
[----:B------:R-:W-:Y:S01]  /*9e10*/  FADD.FTZ R62, -R62, R83 ;  /* 0x000000533e3e7221 */ /* 0x000fe20000010100 */
[----:B------:R-:W-:Y:S01]  /*9e20*/  FADD.FTZ R64, -R64, R79 ;  /* 0x0000004f40407221 */ /* 0x000fe20000010100 */
[----:B------:R-:W-:Y:S01]  /*9e30*/  UIMAD UR42, UR21, UR40, URZ ;  /* 0x00000028152a72a4 */ /* 0x000fe2000f8e023f */
[----:B0-----:R-:W-:-:S03]  /*9e40*/  IADD3 R95, R55, 0x780, RZ ;  /* 0x00000780375f7810 */ /* 0x001fc60007ffe0ff */
[----:B------:R-:W-:Y:S01]  /*9e50*/  UIMAD UR41, UR22, UR41, UR42 ;  /* 0x00000029162972a4 */ /* 0x000fe2000f8e022a */
[----:B-1----:R-:W-:Y:S01]  /*9e60*/  FFMA.FTZ R70, R70, R115, R137 ;  /* 0x0000007346467223 */ /* 0x002fe20000010089 */
[----:B------:R-:W-:Y:S01]  /*9e70*/  LEA.HI.SX32 R95, R95, R55, 0x1b ;  /* 0x000000375f5f7211 */ /* 0x000fe200078fdaff */
[----:B------:R-:W-:Y:S02]  /*9e80*/  ULDC.64 UR42, c[0x0][0x370] ;  /* 0x0000dc00002a7ab9 */ /* 0x000fe40000000a00 */
[-C--:B------:R-:W-:Y:S01]  /*9e90*/  FFMA.FTZ R99, R99, R70.reuse, R136 ;  /* 0x0000004663637223 */ /* 0x080fe20000010088 */
[----:B------:R-:W-:Y:S01]  /*9ea0*/  FMUL.FTZ R56, R116, R70 ;  /* 0x0000004674387220 */ /* 0x000fe20000410000 */
[----:B------:R-:W-:Y:S01]  /*9eb0*/  FMUL.FTZ R57, R70, UR59 ;  /* 0x0000003b46397c20 */ /* 0x000fe20008410000 */
[----:B------:R-:W-:Y:S01]  /*9ec0*/  FFMA.FTZ R115, R106, R88, R98 ;  /* 0x000000586a737223 */ /* 0x000fe20000010062 */
[-C--:B------:R-:W-:Y:S01]  /*9ed0*/  FMUL.FTZ R117, R117, R99.reuse ;  /* 0x0000006375757220 */ /* 0x080fe20000410000 */
[----:B------:R-:W-:Y:S01]  /*9ee0*/  FFMA.FTZ R104, R104, R99, R135 ;  /* 0x0000006368687223 */ /* 0x000fe20000010087 */
[----:B------:R-:W-:Y:S01]  /*9ef0*/  FMUL.FTZ R57, R57, R96 ;  /* 0x0000006039397220 */ /* 0x000fe20000410000 */
[----:B------:R-:W-:Y:S01]  /*9f00*/  IMAD R95, R95, 0x4, R4 ;  /* 0x000000045f5f7824 */ /* 0x000fe200078e0204 */
[----:B------:R-:W-:Y:S01]  /*9f10*/  MOV R136, UR40 ;  /* 0x0000002800887c02 */ /* 0x000fe20008000f00 */
[----:B------:R-:W-:-:S02]  /*9f20*/  UIMAD UR60, UR21, UR42, URZ ;  /* 0x0000002a153c72a4 */ /* 0x000fc4000f8e023f */
[----:B------:R-:W-:Y:S01]  /*9f30*/  MOV R137, UR42 ;  /* 0x0000002a00897c02 */ /* 0x000fe20008000f00 */
[----:B--2---:R-:W-:Y:S01]  /*9f40*/  FFMA.FTZ R71, R56, R5, R71 ;  /* 0x0000000538477223 */ /* 0x004fe20000010047 */
[----:B---3--:R-:W-:-:S04]  /*9f50*/  FFMA.FTZ R59, R117, R6, R59 ;  /* 0x00000006753b7223 */ /* 0x008fc8000001003b */
[----:B------:R0:W-:Y:S01]  /*9f60*/  STL [R1+0xb8], R71 ;  /* 0x0000b84701007387 */ /* 0x0001e20000100800 */
[----:B------:R-:W-:Y:S01]  /*9f70*/  FFMA.FTZ R56, R21, R56, R57 ;  /* 0x0000003815387223 */ /* 0x000fe20000010039 */
[-C--:B------:R-:W-:Y:S01]  /*9f80*/  FMUL.FTZ R118, R118, R104.reuse ;  /* 0x0000006876767220 */ /* 0x080fe20000410000 */
[----:B------:R-:W-:Y:S01]  /*9f90*/  FADD.FTZ R98, -R98, R115 ;  /* 0x0000007362627221 */ /* 0x000fe20000010100 */
[----:B------:R-:W-:Y:S01]  /*9fa0*/  FFMA.FTZ R134, R106, R104, R134 ;  /* 0x000000686a867223 */ /* 0x000fe20000010086 */
[----:B------:R-:W-:Y:S01]  /*9fb0*/  FMUL.FTZ R70, R70, R5 ;  /* 0x0000000546467220 */ /* 0x000fe20000410000 */
[----:B------:R-:W-:Y:S01]  /*9fc0*/  IADD3 R116, R55, 0x80, RZ ;  /* 0x0000008037747810 */ /* 0x000fe20007ffe0ff */
[----:B------:R-:W-:Y:S01]  /*9fd0*/  UIMAD UR43, UR22, UR43, UR60 ;  /* 0x0000002b162b72a4 */ /* 0x000fe2000f8e023c */
[----:B0-----:R-:W2:Y:S01]  /*9fe0*/  LDL.LU R71, [R1+0x6c] ;  /* 0x00006c0001477983 */ /* 0x001ea20000300800 */
[----:B----4-:R-:W-:Y:S01]  /*9ff0*/  FADD.FTZ R73, R56, R73 ;  /* 0x0000004938497221 */ /* 0x010fe20000010000 */
[----:B------:R-:W-:Y:S01]  /*a000*/  FMUL.FTZ R57, R99, UR59 ;  /* 0x0000003b63397c20 */ /* 0x000fe20008410000 */
[----:B-----5:R-:W-:Y:S01]  /*a010*/  FFMA.FTZ R75, R118, R7, R75 ;  /* 0x00000007764b7223 */ /* 0x020fe2000001004b */
[----:B------:R0:W-:Y:S02]  /*a020*/  STL [R1+0xbc], R59 ;  /* 0x0000bc3b01007387 */ /* 0x0001e40000100800 */
[----:B------:R-:W-:Y:S01]  /*a030*/  FMUL.FTZ R57, R57, R97 ;  /* 0x0000006139397220 */ /* 0x000fe20000410000 */
[-C--:B------:R-:W-:Y:S01]  /*a040*/  FMUL.FTZ R119, R119, R134.reuse ;  /* 0x0000008677777220 */ /* 0x080fe20000410000 */
[----:B------:R-:W-:Y:S01]  /*a050*/  FFMA.FTZ R107, R107, R134, R133 ;  /* 0x000000866b6b7223 */ /* 0x000fe20000010085 */
[----:B0-----:R-:W3:Y:S01]  /*a060*/  LDL.LU R59, [R1+0xc8] ;  /* 0x0000c800013b7983 */ /* 0x001ee20000300800 */
[----:B------:R-:W-:-:S03]  /*a070*/  FFMA.FTZ R57, R22, R117, R57 ;  /* 0x0000007516397223 */ /* 0x000fc60000010039 */
[----:B------:R0:W-:Y:S04]  /*a080*/  STL [R1+0x74], R73 ;  /* 0x0000744901007387 */ /* 0x0001e80000100800 */
[----:B0-----:R-:W4:Y:S01]  /*a090*/  LDL.LU R73, [R1+0x68] ;  /* 0x0000680001497983 */ /* 0x001f220000300800 */
[----:B------:R-:W-:Y:S01]  /*a0a0*/  FMUL.FTZ R56, R104, UR59 ;  /* 0x0000003b68387c20 */ /* 0x000fe20008410000 */
[----:B------:R-:W-:Y:S01]  /*a0b0*/  FFMA.FTZ R72, R119, R8, R72 ;  /* 0x0000000877487223 */ /* 0x000fe20000010048 */
[-C--:B------:R-:W-:Y:S01]  /*a0c0*/  FMUL.FTZ R120, R120, R107.reuse ;  /* 0x0000006b78787220 */ /* 0x080fe20000410000 */
[----:B------:R0:W-:Y:S01]  /*a0d0*/  STL [R1+0xc0], R75 ;  /* 0x0000c04b01007387 */ /* 0x0001e20000100800 */
[----:B------:R-:W-:Y:S01]  /*a0e0*/  FADD.FTZ R74, R57, R74 ;  /* 0x0000004a394a7221 */ /* 0x000fe20000010000 */
[----:B------:R-:W-:Y:S01]  /*a0f0*/  FMUL.FTZ R56, R56, R98 ;  /* 0x0000006238387220 */ /* 0x000fe20000410000 */
[----:B------:R-:W-:Y:S01]  /*a100*/  FFMA.FTZ R108, R108, R107, R132 ;  /* 0x0000006b6c6c7223 */ /* 0x000fe20000010084 */
[----:B0-----:R-:W5:Y:S02]  /*a110*/  LDL.LU R75, [R1+0xcc] ;  /* 0x0000cc00014b7983 */ /* 0x001f640000300800 */
[----:B------:R-:W-:-:S02]  /*a120*/  FFMA.FTZ R56, R23, R118, R56 ;  /* 0x0000007617387223 */ /* 0x000fc40000010038 */
[----:B------:R-:W5:Y:S01]  /*a130*/  LDL.LU R58, [R1+0x64] ;  /* 0x00006400013a7983 */ /* 0x000f620000300800 */
[----:B------:R-:W-:-:S03]  /*a140*/  FMUL.FTZ R57, R134, UR59 ;  /* 0x0000003b86397c20 */ /* 0x000fc60008410000 */
[----:B------:R0:W-:Y:S01]  /*a150*/  STL [R1+0x70], R74 ;  /* 0x0000704a01007387 */ /* 0x0001e20000100800 */
[----:B------:R-:W-:-:S03]  /*a160*/  FMUL.FTZ R57, R57, R100 ;  /* 0x0000006439397220 */ /* 0x000fc60000410000 */
[----:B0-----:R-:W5:Y:S04]  /*a170*/  LDL.LU R74, [R1+0xd0] ;  /* 0x0000d000014a7983 */ /* 0x001f680000300800 */
[----:B------:R0:W-:Y:S01]  /*a180*/  STL [R1+0xc4], R72 ;  /* 0x0000c44801007387 */ /* 0x0001e20000100800 */
[----:B------:R-:W-:-:S03]  /*a190*/  FFMA.FTZ R57, R24, R119, R57 ;  /* 0x0000007718397223 */ /* 0x000fc60000010039 */
[----:B0-----:R-:W5:Y:S01]  /*a1a0*/  LDL.LU R72, [R1+0x60] ;  /* 0x0000600001487983 */ /* 0x001f620000300800 */
[----:B---3--:R-:W-:Y:S01]  /*a1b0*/  FFMA.FTZ R59, R120, R9, R59 ;  /* 0x00000009783b7223 */ /* 0x008fe2000001003b */
[----:B--2---:R-:W-:Y:S01]  /*a1c0*/  FADD.FTZ R71, R56, R71 ;  /* 0x0000004738477221 */ /* 0x004fe20000010000 */
[-C--:B------:R-:W-:Y:S01]  /*a1d0*/  FMUL.FTZ R121, R121, R108.reuse ;  /* 0x0000006c79797220 */ /* 0x080fe20000410000 */
[----:B------:R-:W-:-:S03]  /*a1e0*/  FFMA.FTZ R131, R109, R108, R131 ;  /* 0x0000006c6d837223 */ /* 0x000fc60000010083 */
[----:B------:R0:W-:Y:S04]  /*a1f0*/  STL [R1+0x6c], R71 ;  /* 0x00006c4701007387 */ /* 0x0001e80000100800 */
[----:B0-----:R-:W2:Y:S01]  /*a200*/  LDL.LU R71, [R1+0xd4] ;  /* 0x0000d40001477983 */ /* 0x001ea20000300800 */
[----:B----4-:R-:W-:Y:S01]  /*a210*/  FADD.FTZ R73, R57, R73 ;  /* 0x0000004939497221 */ /* 0x010fe20000010000 */
[----:B------:R-:W-:Y:S01]  /*a220*/  FMUL.FTZ R56, R107, UR59 ;  /* 0x0000003b6b387c20 */ /* 0x000fe20008410000 */
[----:B------:R-:W-:Y:S01]  /*a230*/  FFMA.FTZ R130, R111, R131, R130 ;  /* 0x000000836f827223 */ /* 0x000fe20000010082 */
[----:B------:R0:W-:Y:S02]  /*a240*/  STL [R1+0xc8], R59 ;  /* 0x0000c83b01007387 */ /* 0x0001e40000100800 */
[----:B------:R-:W-:-:S02]  /*a250*/  FMUL.FTZ R56, R56, R101 ;  /* 0x0000006538387220 */ /* 0x000fc40000410000 */
[----:B0-----:R-:W3:Y:S02]  /*a260*/  LDL.LU R59, [R1+0x5c] ;  /* 0x00005c00013b7983 */ /* 0x001ee40000300800 */
[----:B------:R-:W-:Y:S02]  /*a270*/  FFMA.FTZ R56, R25, R120, R56 ;  /* 0x0000007819387223 */ /* 0x000fe40000010038 */
[----:B------:R0:W-:Y:S04]  /*a280*/  STL [R1+0x68], R73 ;  /* 0x0000684901007387 */ /* 0x0001e80000100800 */
[----:B0-----:R-:W4:Y:S01]  /*a290*/  LDL.LU R73, [R1+0xd8] ;  /* 0x0000d80001497983 */ /* 0x001f220000300800 */
[----:B-----5:R-:W-:Y:S01]  /*a2a0*/  FFMA.FTZ R75, R121, R10, R75 ;  /* 0x0000000a794b7223 */ /* 0x020fe2000001004b */
[----:B------:R-:W-:Y:S01]  /*a2b0*/  FADD.FTZ R58, R56, R58 ;  /* 0x0000003a383a7221 */ /* 0x000fe20000010000 */
[----:B------:R-:W-:Y:S01]  /*a2c0*/  FMUL.FTZ R56, R131, UR59 ;  /* 0x0000003b83387c20 */ /* 0x000fe20008410000 */
[----:B------:R-:W-:Y:S01]  /*a2d0*/  FFMA.FTZ R117, R109, R81, R102 ;  /* 0x000000516d757223 */ /* 0x000fe20000010066 */
[-C--:B------:R-:W-:Y:S01]  /*a2e0*/  FFMA.FTZ R129, R112, R130.reuse, R129 ;  /* 0x0000008270817223 */ /* 0x080fe20000010081 */
[----:B------:R-:W-:Y:S01]  /*a2f0*/  STL [R1+0xcc], R75 ;  /* 0x0000cc4b01007387 */ /* 0x000fe20000100800 */
[----:B------:R-:W-:Y:S01]  /*a300*/  FMUL.FTZ R56, R56, R103 ;  /* 0x0000006738387220 */ /* 0x000fe20000410000 */
[----:B------:R-:W-:Y:S01]  /*a310*/  FADD.FTZ R102, -R102, R117 ;  /* 0x0000007566667221 */ /* 0x000fe20000010100 */
[----:B------:R-:W-:Y:S01]  /*a320*/  FMUL.FTZ R57, R108, UR59 ;  /* 0x0000003b6c397c20 */ /* 0x000fe20008410000 */
[----:B------:R0:W-:Y:S01]  /*a330*/  STL [R1+0x64], R58 ;  /* 0x0000643a01007387 */ /* 0x0001e20000100800 */
[----:B------:R-:W-:Y:S01]  /*a340*/  FFMA.FTZ R128, R93, R129, R128 ;  /* 0x000000815d807223 */ /* 0x000fe20000010080 */
[----:B------:R-:W-:Y:S01]  /*a350*/  FMUL.FTZ R111, R123, R130 ;  /* 0x000000827b6f7220 */ /* 0x000fe20000410000 */
[----:B------:R-:W-:Y:S01]  /*a360*/  FMUL.FTZ R57, R57, R102 ;  /* 0x0000006639397220 */ /* 0x000fe20000410000 */
[----:B------:R-:W-:Y:S01]  /*a370*/  FFMA.FTZ R118, R93, R79, R90 ;  /* 0x0000004f5d767223 */ /* 0x000fe2000001005a */
[----:B------:R-:W-:-:S02]  /*a380*/  FFMA.FTZ R127, R113, R128, R127 ;  /* 0x00000080717f7223 */ /* 0x000fc4000001007f */
[----:B------:R-:W-:Y:S01]  /*a390*/  FFMA.FTZ R57, R26, R121, R57 ;  /* 0x000000791a397223 */ /* 0x000fe20000010039 */
[----:B------:R-:W-:Y:S01]  /*a3a0*/  FADD.FTZ R90, -R90, R118 ;  /* 0x000000765a5a7221 */ /* 0x000fe20000010100 */
[----:B------:R-:W-:Y:S01]  /*a3b0*/  FFMA.FTZ R114, R114, R127, R126 ;  /* 0x0000007f72727223 */ /* 0x000fe2000001007e */
[----:B0-----:R-:W-:Y:S01]  /*a3c0*/  FMUL.FTZ R58, R122, R131 ;  /* 0x000000837a3a7220 */ /* 0x001fe20000410000 */
[----:B------:R-:W-:-:S03]  /*a3d0*/  FADD.FTZ R72, R57, R72 ;  /* 0x0000004839487221 */ /* 0x000fc60000010000 */
[----:B------:R-:W-:Y:S01]  /*a3e0*/  FFMA.FTZ R74, R58, R11, R74 ;  /* 0x0000000b3a4a7223 */ /* 0x000fe2000001004a */
[----:B------:R-:W-:Y:S01]  /*a3f0*/  FFMA.FTZ R58, R27, R58, R56 ;  /* 0x0000003a1b3a7223 */ /* 0x000fe20000010038 */
[----:B------:R-:W-:-:S03]  /*a400*/  FMUL.FTZ R56, R130, UR59 ;  /* 0x0000003b82387c20 */ /* 0x000fc60008410000 */
[----:B------:R-:W-:Y:S01]  /*a410*/  STL [R1+0xd0], R74 ;  /* 0x0000d04a01007387 */ /* 0x000fe20000100800 */
[----:B------:R-:W-:-:S03]  /*a420*/  FMUL.FTZ R56, R56, R105 ;  /* 0x0000006938387220 */ /* 0x000fc60000410000 */
[----:B------:R-:W-:Y:S01]  /*a430*/  STL [R1+0x60], R72 ;  /* 0x0000604801007387 */ /* 0x000fe20000100800 */
[----:B------:R-:W-:-:S04]  /*a440*/  FFMA.FTZ R112, R68, R143, R61 ;  /* 0x0000008f44707223 */ /* 0x000fc8000001003d */
[----:B------:R-:W-:Y:S01]  /*a450*/  FADD.FTZ R61, -R61, R112 ;  /* 0x000000703d3d7221 */ /* 0x000fe20000010100 */
[----:B------:R-:W-:Y:S01]  /*a460*/  FFMA.FTZ R119, R67, R83, R63 ;  /* 0x0000005343777223 */ /* 0x000fe2000001003f */
[----:B------:R-:W-:-:S03]  /*a470*/  FADD.FTZ R123, -R65, R78 ;  /* 0x0000004e417b7221 */ /* 0x000fc60000010100 */
[----:B------:R-:W-:Y:S01]  /*a480*/  FADD.FTZ R63, -R63, R119 ;  /* 0x000000773f3f7221 */ /* 0x000fe20000010100 */
[----:B------:R-:W-:Y:S01]  /*a490*/  FMUL.FTZ R65, R127, R15 ;  /* 0x0000000f7f417220 */ /* 0x000fe20000410000 */
[----:B------:R-:W-:Y:S01]  /*a4a0*/  FMUL.FTZ R126, R128, UR59 ;  /* 0x0000003b807e7c20 */ /* 0x000fe20008410000 */
[----:B--2---:R-:W-:Y:S01]  /*a4b0*/  FFMA.FTZ R71, R111, R12, R71 ;  /* 0x0000000c6f477223 */ /* 0x004fe20000010047 */
[----:B------:R-:W-:Y:S01]  /*a4c0*/  FFMA.FTZ R111, R28, R111, R56 ;  /* 0x0000006f1c6f7223 */ /* 0x000fe20000010038 */
[----:B------:R-:W-:-:S03]  /*a4d0*/  FFMA.FTZ R56, R67, R114, R125 ;  /* 0x0000007243387223 */ /* 0x000fc6000001007d */
[----:B------:R0:W-:Y:S01]  /*a4e0*/  STL [R1+0xd4], R71 ;  /* 0x0000d44701007387 */ /* 0x0001e20000100800 */
[----:B------:R-:W-:Y:S01]  /*a4f0*/  FFMA.FTZ R57, R94, R56, R124 ;  /* 0x000000385e397223 */ /* 0x000fe2000001007c */
[----:B---3--:R-:W-:-:S03]  /*a500*/  FADD.FTZ R59, R58, R59 ;  /* 0x0000003b3a3b7221 */ /* 0x008fc60000010000 */
[----:B------:R-:W-:Y:S01]  /*a510*/  FFMA.FTZ R58, R91, R57, R92 ;  /* 0x000000395b3a7223 */ /* 0x000fe2000001005c */
[----:B0-----:R-:W-:Y:S01]  /*a520*/  FMUL.FTZ R71, R69, R129 ;  /* 0x0000008145477220 */ /* 0x001fe20000410000 */
[----:B------:R-:W-:Y:S01]  /*a530*/  SHF.L.U32 R69, R55, 0x4, RZ ;  /* 0x0000000437457819 */ /* 0x000fe200000006ff */
[----:B------:R0:W-:Y:S03]  /*a540*/  STL [R1+0x5c], R59 ;  /* 0x00005c3b01007387 */ /* 0x0001e60000100800 */
[C---:B------:R-:W-:Y:S01]  /*a550*/  LEA.HI.SX32 R91, R69.reuse, R69, 0x1b ;  /* 0x00000045455b7211 */ /* 0x040fe200078fdaff */
[----:B------:R-:W-:Y:S01]  /*a560*/  VIADD R121, R69, 0x1 ;  /* 0x0000000145797836 */ /* 0x000fe20000000000 */
[----:B------:R-:W2:Y:S01]  /*a570*/  LDL R74, [R1+0xb4] ;  /* 0x0000b400014a7983 */ /* 0x000ea20000100800 */
[----:B----4-:R-:W-:Y:S01]  /*a580*/  FFMA.FTZ R73, R71, R13, R73 ;  /* 0x0000000d47497223 */ /* 0x010fe20000010049 */
[----:B0-----:R-:W-:-:S04]  /*a590*/  FMUL.FTZ R59, R129, UR59 ;  /* 0x0000003b813b7c20 */ /* 0x001fc80008410000 */
[----:B------:R-:W-:Y:S01]  /*a5a0*/  FMUL.FTZ R72, R59, R90 ;  /* 0x0000005a3b487220 */ /* 0x000fe20000410000 */
[----:B------:R-:W-:-:S03]  /*a5b0*/  FFMA.FTZ R59, R68, R58, R89 ;  /* 0x0000003a443b7223 */ /* 0x000fc60000010059 */
[----:B------:R-:W-:Y:S01]  /*a5c0*/  FFMA.FTZ R89, R29, R71, R72 ;  /* 0x000000471d597223 */ /* 0x000fe20000010048 */
[----:B------:R-:W-:Y:S01]  /*a5d0*/  FMUL.FTZ R71, R59, R20 ;  /* 0x000000143b477220 */ /* 0x000fe20000410000 */
[----:B------:R0:W-:Y:S01]  /*a5e0*/  STL [R1+0xd8], R73 ;  /* 0x0000d84901007387 */ /* 0x0001e20000100800 */
[----:B------:R-:W-:Y:S02]  /*a5f0*/  LEA R91, R91, R4, 0x2 ;  /* 0x000000045b5b7211 */ /* 0x000fe400078e10ff */
[----:B------:R-:W-:Y:S01]  /*a600*/  FMUL.FTZ R72, R36, R71 ;  /* 0x0000004724487220 */ /* 0x000fe20000410000 */
[----:B------:R-:W-:Y:S01]  /*a610*/  LEA.HI.SX32 R121, R121, R69, 0x1b ;  /* 0x0000004579797211 */ /* 0x000fe200078fdaff */
[----:B------:R-:W-:Y:S01]  /*a620*/  FMUL.FTZ R68, R57, R18 ;  /* 0x0000001239447220 */ /* 0x000fe20000410000 */
[C---:B------:R-:W-:Y:S02]  /*a630*/  IADD3 R120, R69.reuse, 0x2, RZ ;  /* 0x0000000245787810 */ /* 0x040fe40007ffe0ff */
[----:B------:R-:W-:Y:S01]  /*a640*/  IADD3 R124, R69, 0x3, RZ ;  /* 0x00000003457c7810 */ /* 0x000fe20007ffe0ff */
[----:B0-----:R-:W-:Y:S01]  /*a650*/  FFMA.FTZ R73, R0, R71, RZ ;  /* 0x0000004700497223 */ /* 0x001fe200000100ff */
[----:B------:R-:W-:Y:S01]  /*a660*/  FMUL.FTZ R71, R58, R19 ;  /* 0x000000133a477220 */ /* 0x000fe20000410000 */
[----:B------:R0:W-:Y:S01]  /*a670*/  STS [R91+0x4200], R72 ;  /* 0x004200485b007388 */ /* 0x0001e20000000800 */
[----:B------:R-:W-:-:S02]  /*a680*/  LEA R121, R121, R4, 0x2 ;  /* 0x0000000479797211 */ /* 0x000fc400078e10ff */
[-C--:B------:R-:W-:Y:S01]  /*a690*/  FFMA.FTZ R73, R61, R71.reuse, R73 ;  /* 0x000000473d497223 */ /* 0x080fe20000010049 */
[----:B------:R-:W-:Y:S01]  /*a6a0*/  FMUL.FTZ R71, R35, R71 ;  /* 0x0000004723477220 */ /* 0x000fe20000410000 */
[-C--:B------:R-:W-:Y:S01]  /*a6b0*/  LEA.HI.SX32 R120, R120, R69.reuse, 0x1b ;  /* 0x0000004578787211 */ /* 0x080fe200078fdaff */
[----:B------:R-:W-:Y:S01]  /*a6c0*/  FMUL.FTZ R67, R114, R16 ;  /* 0x0000001072437220 */ /* 0x000fe20000410000 */
[----:B------:R-:W-:Y:S01]  /*a6d0*/  LEA.HI.SX32 R124, R124, R69, 0x1b ;  /* 0x000000457c7c7211 */ /* 0x000fe200078fdaff */
[----:B------:R-:W-:Y:S01]  /*a6e0*/  FMUL.FTZ R69, R56, R17 ;  /* 0x0000001138457220 */ /* 0x000fe20000410000 */
[----:B------:R-:W-:Y:S01]  /*a6f0*/  FMUL.FTZ R125, R66, R128 ;  /* 0x00000080427d7220 */ /* 0x000fe20000410000 */
[-C--:B0-----:R-:W-:Y:S01]  /*a700*/  FMUL.FTZ R72, R34, R68.reuse ;  /* 0x0000004422487220 */ /* 0x081fe20000410000 */
[----:B------:R-:W-:Y:S01]  /*a710*/  FFMA.FTZ R68, R60, R68, R73 ;  /* 0x000000443c447223 */ /* 0x000fe20000010049 */
[----:B------:R0:W-:Y:S01]  /*a720*/  STS [R121+0x4204], R71 ;  /* 0x0042044779007388 */ /* 0x0001e20000000800 */
[----:B------:R-:W-:Y:S01]  /*a730*/  FMUL.FTZ R128, R128, R14 ;  /* 0x0000000e80807220 */ /* 0x000fe20000410000 */
[----:B------:R-:W-:-:S02]  /*a740*/  FMUL.FTZ R129, R129, R13 ;  /* 0x0000000d81817220 */ /* 0x000fc40000410000 */
[----:B------:R-:W3:Y:S04]  /*a750*/  LDL R159, [R1+0xb0] ;  /* 0x0000b000019f7983 */ /* 0x000ee80000100800 */
[----:B------:R-:W4:Y:S01]  /*a760*/  LDL R156, [R1+0xac] ;  /* 0x0000ac00019c7983 */ /* 0x000f220000100800 */
[-C--:B0-----:R-:W-:Y:S01]  /*a770*/  FFMA.FTZ R71, R62, R69.reuse, R68 ;  /* 0x000000453e477223 */ /* 0x081fe20000010044 */
[----:B------:R-:W-:Y:S01]  /*a780*/  FMUL.FTZ R68, R33, R69 ;  /* 0x0000004521447220 */ /* 0x000fe20000410000 */
[-C--:B------:R-:W-:Y:S01]  /*a790*/  FMUL.FTZ R69, R32, R67.reuse ;  /* 0x0000004320457220 */ /* 0x080fe20000410000 */
[----:B------:R-:W5:Y:S01]  /*a7a0*/  LDL R155, [R1+0xa8] ;  /* 0x0000a800019b7983 */ /* 0x000f620000100800 */
[----:B------:R-:W-:-:S04]  /*a7b0*/  FFMA.FTZ R67, R63, R67, R71 ;  /* 0x000000433f437223 */ /* 0x000fc80000010047 */
[----:B------:R-:W-:Y:S01]  /*a7c0*/  FFMA.FTZ R67, R123, R65, R67 ;  /* 0x000000417b437223 */ /* 0x000fe20000010043 */
[----:B------:R-:W-:-:S03]  /*a7d0*/  LEA R120, R120, R4, 0x2 ;  /* 0x0000000478787211 */ /* 0x000fc600078e10ff */
[----:B------:R-:W-:Y:S01]  /*a7e0*/  FFMA.FTZ R67, R64, R128, R67 ;  /* 0x0000008040437223 */ /* 0x000fe20000010043 */
[----:B------:R-:W-:-:S03]  /*a7f0*/  LEA R124, R124, R4, 0x2 ;  /* 0x000000047c7c7211 */ /* 0x000fc600078e10ff */
[-C--:B------:R-:W-:Y:S01]  /*a800*/  FFMA.FTZ R67, R90, R129.reuse, R67 ;  /* 0x000000815a437223 */ /* 0x080fe20000010043 */
[----:B------:R-:W-:Y:S01]  /*a810*/  FMUL.FTZ R129, R29, R129 ;  /* 0x000000811d817220 */ /* 0x000fe20000410000 */
[----:B------:R-:W-:Y:S01]  /*a820*/  FMUL.FTZ R128, R30, R128 ;  /* 0x000000801e807220 */ /* 0x000fe20000410000 */
[----:B------:R-:W-:Y:S04]  /*a830*/  STS [R120+0x4208], R72 ;  /* 0x0042084878007388 */ /* 0x000fe80000000800 */
[----:B------:R-:W-:Y:S04]  /*a840*/  STS [R124+0x420c], R68 ;  /* 0x00420c447c007388 */ /* 0x000fe80000000800 */
[----:B------:R0:W-:Y:S04]  /*a850*/  STS [R91+0x421c], R129 ;  /* 0x00421c815b007388 */ /* 0x0001e80000000800 */
[----:B------:R1:W-:Y:S04]  /*a860*/  STS [R91+0x4218], R128 ;  /* 0x004218805b007388 */ /* 0x0003e80000000800 */
[----:B0-----:R-:W5:Y:S04]  /*a870*/  LDL.LU R129, [R1+0x58] ;  /* 0x0000580001817983 */ /* 0x001f680000300800 */
[----:B-1----:R-:W5:Y:S04]  /*a880*/  LDL.LU R128, [R1+0xdc] ;  /* 0x0000dc0001807983 */ /* 0x002f680000300800 */
[----:B------:R-:W5:Y:S04]  /*a890*/  LDL R154, [R1+0x9c] ;  /* 0x00009c00019a7983 */ /* 0x000f680000100800 */
[----:B------:R-:W5:Y:S01]  /*a8a0*/  LDL R133, [R1+0xa4] ;  /* 0x0000a40001857983 */ /* 0x000f620000100800 */
[----:B------:R-:W-:Y:S01]  /*a8b0*/  FMUL.FTZ R130, R130, R12 ;  /* 0x0000000c82827220 */ /* 0x000fe20000410000 */
[----:B------:R-:W-:Y:S01]  /*a8c0*/  FMUL.FTZ R131, R131, R11 ;  /* 0x0000000b83837220 */ /* 0x000fe20000410000 */
[----:B------:R-:W-:Y:S01]  /*a8d0*/  FMUL.FTZ R108, R108, R10 ;  /* 0x0000000a6c6c7220 */ /* 0x000fe20000410000 */
[----:B------:R-:W5:Y:S01]  /*a8e0*/  LDL R135, [R1+0xa0] ;  /* 0x0000a00001877983 */ /* 0x000f620000100800 */
        /* <DEDUP_REMOVED lines=9> */
[----:B------:R0:W-:Y:S03]  /*a980*/  STS [R91+0x4214], R65 ;  /* 0x004214415b007388 */ /* 0x0001e60000000800 */
[----:B------:R-:W-:Y:S01]  /*a990*/  FFMA.FTZ R67, R101, R107, R67 ;  /* 0x0000006b65437223 */ /* 0x000fe20000010043 */
[----:B------:R1:W-:Y:S01]  /*a9a0*/  STS [R91+0x422c], R64 ;  /* 0x00422c405b007388 */ /* 0x0003e20000000800 */
[----:B------:R-:W-:Y:S01]  /*a9b0*/  FMUL.FTZ R130, R28, R130 ;  /* 0x000000821c827220 */ /* 0x000fe20000410000 */
[----:B------:R-:W-:Y:S01]  /*a9c0*/  FMUL.FTZ R131, R27, R131 ;  /* 0x000000831b837220 */ /* 0x000fe20000410000 */
[----:B------:R-:W-:Y:S01]  /*a9d0*/  FFMA.FTZ R67, R100, R134, R67 ;  /* 0x0000008664437223 */ /* 0x000fe20000010043 */
[----:B------:R-:W5:Y:S01]  /*a9e0*/  LDL R163, [R1+0x90] ;  /* 0x0000900001a37983 */ /* 0x000f620000100800 */
[----:B0-----:R-:W-:Y:S01]  /*a9f0*/  FMUL.FTZ R65, R99, R6 ;  /* 0x0000000663417220 */ /* 0x001fe20000410000 */
[----:B------:R-:W-:Y:S01]  /*aa00*/  FMUL.FTZ R108, R26, R108 ;  /* 0x0000006c1a6c7220 */ /* 0x000fe20000410000 */
[----:B------:R-:W-:Y:S01]  /*aa10*/  FMUL.FTZ R134, R24, R134 ;  /* 0x0000008618867220 */ /* 0x000fe20000410000 */
[----:B------:R-:W-:Y:S01]  /*aa20*/  FMUL.FTZ R66, R23, R104 ;  /* 0x0000006817427220 */ /* 0x000fe20000410000 */
[-C--:B-1----:R-:W-:Y:S01]  /*aa30*/  FMUL.FTZ R64, R96, R70.reuse ;  /* 0x0000004660407220 */ /* 0x082fe20000410000 */
[----:B------:R-:W-:Y:S01]  /*aa40*/  FMUL.FTZ R68, R22, R65 ;  /* 0x0000004116447220 */ /* 0x000fe20000410000 */
[----:B------:R-:W-:Y:S01]  /*aa50*/  FMUL.FTZ R70, R21, R70 ;  /* 0x0000004615467220 */ /* 0x000fe20000410000 */
[----:B------:R-:W-:Y:S04]  /*aa60*/  STS [R91+0x4210], R69 ;  /* 0x004210455b007388 */ /* 0x000fe80000000800 */
[----:B------:R-:W-:Y:S04]  /*aa70*/  STS [R91+0x4220], R130 ;  /* 0x004220825b007388 */ /* 0x000fe80000000800 */
[----:B------:R-:W-:Y:S04]  /*aa80*/  STS [R91+0x4224], R131 ;  /* 0x004224835b007388 */ /* 0x000fe80000000800 */
[----:B------:R-:W-:Y:S04]  /*aa90*/  STS [R91+0x4228], R108 ;  /* 0x0042286c5b007388 */ /* 0x000fe80000000800 */
[----:B------:R-:W-:Y:S04]  /*aaa0*/  STS [R91+0x4230], R134 ;  /* 0x004230865b007388 */ /* 0x000fe80000000800 */
[----:B------:R0:W-:Y:S04]  /*aab0*/  STS [R91+0x4234], R66 ;  /* 0x004234425b007388 */ /* 0x0001e80000000800 */
[----:B------:R1:W-:Y:S04]  /*aac0*/  STS [R91+0x4238], R68 ;  /* 0x004238445b007388 */ /* 0x0003e80000000800 */
[----:B------:R1:W-:Y:S01]  /*aad0*/  STS [R91+0x423c], R70 ;  /* 0x00423c465b007388 */ /* 0x0003e20000000800 */
[----:B------:R-:W-:Y:S01]  /*aae0*/  BAR.SYNC.DEFER_BLOCKING 0x0 ;  /* 0x0000000000007b1d */ /* 0x000fe20000010000 */
[----:B------:R-:W-:Y:S01]  /*aaf0*/  FFMA.FTZ R67, R98, R104, R67 ;  /* 0x0000006862437223 */ /* 0x000fe20000010043 */
[----:B------:R-:W-:-:S04]  /*ab00*/  IADD3 R75, R55, 0x200, RZ ;  /* 0x00000200374b7810 */ /* 0x000fc80007ffe0ff */
[----:B------:R-:W5:Y:S04]  /*ab10*/  LDL R164, [R1+0x94] ;  /* 0x0000940001a47983 */ /* 0x000f680000100800 */
[----:B------:R-:W5:Y:S01]  /*ab20*/  LDL R161, [R1+0x88] ;  /* 0x0000880001a17983 */ /* 0x000f620000100800 */
[----:B------:R-:W-:Y:S01]  /*ab30*/  FFMA.FTZ R65, R97, R65, R67 ;  /* 0x0000004161417223 */ /* 0x000fe20000010043 */
[----:B0-----:R-:W-:Y:S01]  /*ab40*/  LEA.HI.SX32 R66, R75, R55, 0x1b ;  /* 0x000000374b427211 */ /* 0x001fe200078fdaff */
[C---:B-1----:R-:W-:Y:S01]  /*ab50*/  VIADD R68, R55.reuse, 0x180 ;  /* 0x0000018037447836 */ /* 0x042fe20000000000 */
[C---:B------:R-:W-:Y:S01]  /*ab60*/  IADD3 R70, R55.reuse, 0x300, RZ ;  /* 0x0000030037467810 */ /* 0x040fe20007ffe0ff */
[C---:B------:R-:W-:Y:S01]  /*ab70*/  VIADD R93, R55.reuse, 0x680 ;  /* 0x00000680375d7836 */ /* 0x040fe20000000000 */
[C---:B------:R-:W-:Y:S01]  /*ab80*/  IADD3 R67, R55.reuse, 0x100, RZ ;  /* 0x0000010037437810 */ /* 0x040fe20007ffe0ff */
[----:B------:R-:W5:Y:S01]  /*ab90*/  LDL R165, [R1+0x98] ;  /* 0x0000980001a57983 */ /* 0x000f620000100800 */
[----:B------:R-:W-:-:S02]  /*aba0*/  IADD3 R69, R55, 0x280, RZ ;  /* 0x0000028037457810 */ /* 0x000fc40007ffe0ff */
[C---:B------:R-:W-:Y:S01]  /*abb0*/  IADD3 R71, R55.reuse, 0x380, RZ ;  /* 0x0000038037477810 */ /* 0x040fe20007ffe0ff */
[----:B------:R-:W5:Y:S01]  /*abc0*/  LDL R162, [R1+0x8c] ;  /* 0x00008c0001a27983 */ /* 0x000f620000100800 */
[C---:B------:R-:W-:Y:S02]  /*abd0*/  IADD3 R72, R55.reuse, 0x400, RZ ;  /* 0x0000040037487810 */ /* 0x040fe40007ffe0ff */
[C---:B------:R-:W-:Y:S01]  /*abe0*/  IADD3 R73, R55.reuse, 0x480, RZ ;  /* 0x0000048037497810 */ /* 0x040fe20007ffe0ff */
[----:B------:R-:W0:Y:S01]  /*abf0*/  LDS R109, [R95+0x6000] ;  /* 0x006000005f6d7984 */ /* 0x000e220000000800 */
        /* <DEDUP_REMOVED lines=15> */
[----:B------:R-:W-:Y:S01]  /*acf0*/  LEA.HI.SX32 R94, R94, R55, 0x1b ;  /* 0x000000375e5e7211 */ /* 0x000fe200078fdaff */
[----:B------:R-:W-:Y:S01]  /*ad00*/  IMAD R70, R70, 0x4, R4 ;  /* 0x0000000446467824 */ /* 0x000fe200078e0204 */
[-C--:B------:R-:W-:Y:S02]  /*ad10*/  LEA R66, R66, R4.reuse, 0x2 ;  /* 0x0000000442427211 */ /* 0x080fe400078e10ff */
[-C--:B------:R-:W-:Y:S02]  /*ad20*/  LEA R90, R90, R4.reuse, 0x2 ;  /* 0x000000045a5a7211 */ /* 0x080fe400078e10ff */
[-C--:B------:R-:W-:Y:S01]  /*ad30*/  LEA R116, R116, R4.reuse, 0x2 ;  /* 0x0000000474747211 */ /* 0x080fe200078e10ff */
[----:B------:R-:W1:Y:S01]  /*ad40*/  LDS R98, [R66+0x4a00] ;  /* 0x004a000042627984 */ /* 0x000e620000000800 */
        /* <DEDUP_REMOVED lines=13> */
[----:B------:R-:W-:Y:S01]  /*ae20*/  LEA R94, R94, R4, 0x2 ;  /* 0x000000045e5e7211 */ /* 0x000fe200078e10ff */
        /* <DEDUP_REMOVED lines=8> */
[----:B------:R-:W0:Y:S01]  /*aeb0*/  LDS R108, [R94+0x5e00] ;  /* 0x005e00005e6c7984 */ /* 0x000e220000000800 */
[----:B--2---:R-:W-:Y:S01]  /*aec0*/  FMUL.FTZ R143, R74, R143 ;  /* 0x0000008f4a8f7220 */ /* 0x004fe20000410000 */
[----:B------:R-:W-:-:S04]  /*aed0*/  IADD3 R74, R55, 0x500, RZ ;  /* 0x00000500374a7810 */ /* 0x000fc80007ffe0ff */
[----:B------:R-:W-:-:S04]  /*aee0*/  LEA.HI.SX32 R74, R74, R55, 0x1b ;  /* 0x000000374a4a7211 */ /* 0x000fc800078fdaff */
[----:B------:R-:W-:-:S05]  /*aef0*/  LEA R74, R74, R4, 0x2 ;  /* 0x000000044a4a7211 */ /* 0x000fca00078e10ff */
[----:B------:R-:W2:Y:S04]  /*af00*/  LDS R104, [R74+0x5600] ;  /* 0x005600004a687984 */ /* 0x000ea80000000800 */
[----:B------:R-:W-:Y:S01]  /*af10*/  STS [R91+0x6300], R143 ;  /* 0x0063008f5b007388 */ /* 0x000fe20000000800 */
[----:B---3--:R-:W-:-:S03]  /*af20*/  FMUL.FTZ R112, R159, R112 ;  /* 0x000000709f707220 */ /* 0x008fc60000410000 */
[----:B------:R-:W3:Y:S01]  /*af30*/  LDL R159, [R1+0x84] ;  /* 0x00008400019f7983 */ /* 0x000ee20000100800 */
[----:B----4-:R-:W-:-:S03]  /*af40*/  FMUL.FTZ R82, R156, R82 ;  /* 0x000000529c527220 */ /* 0x010fc60000410000 */
[----:B------:R-:W4:Y:S01]  /*af50*/  LDL R156, [R1+0x80] ;  /* 0x00008000019c7983 */ /* 0x000f220000100800 */
[----:B-----5:R-:W-:-:S03]  /*af60*/  FMUL.FTZ R83, R155, R83 ;  /* 0x000000539b537220 */ /* 0x020fc60000410000 */
[----:B------:R-:W-:Y:S04]  /*af70*/  STS [R121+0x6304], R112 ;  /* 0x0063047079007388 */ /* 0x000fe80000000800 */
[----:B------:R-:W-:Y:S04]  /*af80*/  STS [R120+0x6308], R82 ;  /* 0x0063085278007388 */ /* 0x000fe80000000800 */
[----:B------:R5:W-:Y:S02]  /*af90*/  STS [R124+0x630c], R83 ;  /* 0x00630c537c007388 */ /* 0x000be40000000800 */
[----:B-----5:R-:W5:Y:S01]  /*afa0*/  LDC.64 R82, c[0x0][0x348] ;  /* 0x0000d200ff527b82 */ /* 0x020f620000000a00 */
[----:B------:R-:W-:Y:S01]  /*afb0*/  FADD.FTZ R129, R111, R129 ;  /* 0x000000816f817221 */ /* 0x000fe20000010000 */
[----:B------:R-:W-:-:S04]  /*afc0*/  FFMA.FTZ R128, R125, R14, R128 ;  /* 0x0000000e7d807223 */ /* 0x000fc80000010080 */
[----:B------:R-:W-:Y:S01]  /*afd0*/  STL [R1+0x58], R129 ;  /* 0x0000588101007387 */ /* 0x000fe20000100800 */
[----:B------:R-:W-:-:S03]  /*afe0*/  FMUL.FTZ R79, R154, R79 ;  /* 0x0000004f9a4f7220 */ /* 0x000fc60000410000 */
[----:B------:R-:W2:Y:S04]  /*aff0*/  LDL R155, [R1+0x7c] ;  /* 0x00007c00019b7983 */ /* 0x000ea80000100800 */
[----:B------:R-:W-:Y:S01]  /*b000*/  STL [R1+0xdc], R128 ;  /* 0x0000dc8001007387 */ /* 0x000fe20000100800 */
[----:B------:R-:W-:-:S03]  /*b010*/  FMUL.FTZ R119, R133, R119 ;  /* 0x0000007785777220 */ /* 0x000fc60000410000 */
[----:B------:R-:W2:Y:S04]  /*b020*/  LDL R154, [R1+0x78] ;  /* 0x00007800019a7983 */ /* 0x000ea80000100800 */
[----:B------:R1:W-:Y:S04]  /*b030*/  STS [R91+0x6310], R119 ;  /* 0x006310775b007388 */ /* 0x0003e80000000800 */
[----:B-1----:R-:W2:Y:S01]  /*b040*/  LDL.LU R119, [R1+0x54] ;  /* 0x0000540001777983 */ /* 0x002ea20000300800 */
[----:B------:R-:W-:-:S03]  /*b050*/  FMUL.FTZ R78, R135, R78 ;  /* 0x0000004e874e7220 */ /* 0x000fc60000410000 */
[----:B------:R-:W-:Y:S04]  /*b060*/  STS [R91+0x6318], R79 ;  /* 0x0063184f5b007388 */ /* 0x000fe80000000800 */
[----:B------:R1:W-:Y:S01]  /*b070*/  STS [R91+0x6314], R78 ;  /* 0x0063144e5b007388 */ /* 0x0003e20000000800 */
[----:B------:R-:W-:Y:S01]  /*b080*/  FMUL.FTZ R81, R163, R81 ;  /* 0x00000051a3517220 */ /* 0x000fe20000410000 */
[----:B-1----:R-:W1:Y:S04]  /*b090*/  LDC.64 R78, c[0x0][0x368] ;  /* 0x0000da00ff4e7b82 */ /* 0x002e680000000a00 */
[----:B------:R0:W-:Y:S02]  /*b0a0*/  STS [R91+0x6324], R81 ;  /* 0x006324515b007388 */ /* 0x0001e40000000800 */
[----:B0-----:R-:W-:Y:S01]  /*b0b0*/  HFMA2.MMA R81, -RZ, RZ, 0, 0 ;  /* 0x00000000ff517435 */ /* 0x001fe200000001ff */
[----:B------:R-:W-:Y:S01]  /*b0c0*/  FMUL.FTZ R80, R164, R80 ;  /* 0x00000050a4507220 */ /* 0x000fe20000410000 */
[----:B------:R-:W-:-:S04]  /*b0d0*/  FMUL.FTZ R87, R161, R87 ;  /* 0x00000057a1577220 */ /* 0x000fc80000410000 */
[----:B------:R0:W-:Y:S04]  /*b0e0*/  STS [R91+0x6320], R80 ;  /* 0x006320505b007388 */ /* 0x0001e80000000800 */
[----:B------:R5:W-:Y:S01]  /*b0f0*/  STS [R91+0x632c], R87 ;  /* 0x00632c575b007388 */ /* 0x000be20000000800 */
[----:B0-----:R-:W-:Y:S01]  /*b100*/  MOV R80, R55 ;  /* 0x0000003700507202 */ /* 0x001fe20000000f00 */
[----:B-----5:R-:W-:-:S04]  /*b110*/  IMAD R87, R82, UR23, RZ ;  /* 0x0000001752577c24 */ /* 0x020fc8000f8e02ff */
[----:B------:R-:W-:Y:S02]  /*b120*/  IMAD R87, R83, UR44, R87 ;  /* 0x0000002c53577c24 */ /* 0x000fe4000f8e0257 */
[----:B------:R-:W-:-:S04]  /*b130*/  IMAD.WIDE.U32 R82, R82, UR44, R80 ;  /* 0x0000002c52527c25 */ /* 0x000fc8000f8e0050 */
[----:B-1----:R-:W-:-:S04]  /*b140*/  IMAD.WIDE.U32 R80, R78, UR44, R80 ;  /* 0x0000002c4e507c25 */ /* 0x002fc8000f8e0050 */
[----:B------:R-:W-:-:S05]  /*b150*/  FMUL.FTZ R117, R162, R117 ;  /* 0x00000075a2757220 */ /* 0x000fca0000410000 */
[----:B------:R0:W-:Y:S02]  /*b160*/  STS [R91+0x6328], R117 ;  /* 0x006328755b007388 */ /* 0x0001e40000000800 */
[----:B0-----:R-:W-:Y:S01]  /*b170*/  FMUL.FTZ R117, R84, R114 ;  /* 0x0000007254757220 */ /* 0x001fe20000410000 */
[----:B------:R-:W-:Y:S01]  /*b180*/  FMUL.FTZ R110, R110, R127 ;  /* 0x0000007f6e6e7220 */ /* 0x000fe20000410000 */
[----:B------:R-:W-:Y:S01]  /*b190*/  FMUL.FTZ R127, R127, UR59 ;  /* 0x0000003b7f7f7c20 */ /* 0x000fe20008410000 */
[----:B------:R-:W-:Y:S01]  /*b1a0*/  FMUL.FTZ R118, R165, R118 ;  /* 0x00000076a5767220 */ /* 0x000fe20000410000 */
[----:B------:R-:W-:Y:S02]  /*b1b0*/  BSSY B0, `(.L_x_1664) ;  /* 0x0000036000007945 */ /* 0x000fe40003800000 */
[----:B------:R-:W-:Y:S02]  /*b1c0*/  FMUL.FTZ R111, R127, R123 ;  /* 0x0000007b7f6f7220 */ /* 0x000fe40000410000 */
[----:B------:R0:W-:Y:S01]  /*b1d0*/  STS [R91+0x631c], R118 ;  /* 0x00631c765b007388 */ /* 0x0001e20000000800 */
[----:B------:R-:W-:Y:S01]  /*b1e0*/  FFMA.FTZ R112, R30, R125, R126 ;  /* 0x0000007d1e707223 */ /* 0x000fe2000001007e */
[----:B------:R-:W-:Y:S01]  /*b1f0*/  FMUL.FTZ R114, R114, UR59 ;  /* 0x0000003b72727c20 */ /* 0x000fe20008410000 */
[----:B------:R-:W-:Y:S01]  /*b200*/  FMUL.FTZ R120, R58, UR59 ;  /* 0x0000003b3a787c20 */ /* 0x000fe20008410000 */
[----:B------:R-:W-:Y:S01]  /*b210*/  FMUL.FTZ R121, R59, UR59 ;  /* 0x0000003b3b797c20 */ /* 0x000fe20008410000 */
[----:B0-----:R-:W-:Y:S01]  /*b220*/  FMUL.FTZ R118, R56, UR59 ;  /* 0x0000003b38767c20 */ /* 0x001fe20008410000 */
[----:B---3--:R-:W-:-:S05]  /*b230*/  FMUL.FTZ R88, R159, R88 ;  /* 0x000000589f587220 */ /* 0x008fca0000410000 */
[----:B------:R0:W-:Y:S01]  /*b240*/  STS [R91+0x6330], R88 ;  /* 0x006330585b007388 */ /* 0x0001e20000000800 */
[----:B----4-:R-:W-:Y:S01]  /*b250*/  FMUL.FTZ R115, R156, R115 ;  /* 0x000000739c737220 */ /* 0x010fe20000410000 */
[----:B0-----:R-:W-:Y:S01]  /*b260*/  IMAD R88, R78, UR23, RZ ;  /* 0x000000174e587c24 */ /* 0x001fe2000f8e02ff */
[----:B------:R-:W-:-:S03]  /*b270*/  MOV R78, R82 ;  /* 0x00000052004e7202 */ /* 0x000fc60000000f00 */
[----:B------:R-:W-:Y:S01]  /*b280*/  IMAD R88, R79, UR44, R88 ;  /* 0x0000002c4f587c24 */ /* 0x000fe2000f8e0258 */
[----:B------:R-:W-:Y:S01]  /*b290*/  IADD3 R79, R83, R87, RZ ;  /* 0x00000057534f7210 */ /* 0x000fe20007ffe0ff */
[----:B------:R0:W-:Y:S02]  /*b2a0*/  STS [R91+0x6334], R115 ;  /* 0x006334735b007388 */ /* 0x0001e40000000800 */
[----:B------:R-:W-:Y:S01]  /*b2b0*/  IMAD.WIDE.U32 R78, R136, UR22, R78 ;  /* 0x00000016884e7c25 */ /* 0x000fe2000f8e004e */
[----:B------:R-:W-:Y:S02]  /*b2c0*/  IADD3 R81, R81, R88, RZ ;  /* 0x0000005851517210 */ /* 0x000fe40007ffe0ff */
[----:B0-----:R-:W-:Y:S02]  /*b2d0*/  MOV R115, UR10 ;  /* 0x0000000a00737c02 */ /* 0x001fe40008000f00 */
[----:B------:R-:W-:Y:S02]  /*b2e0*/  IADD3 R124, R79, UR41, RZ ;  /* 0x000000294f7c7c10 */ /* 0x000fe4000fffe0ff */
[----:B------:R-:W-:-:S02]  /*b2f0*/  IADD3 R88, P0, R78, UR10, RZ ;  /* 0x0000000a4e587c10 */ /* 0x000fc4000ff1e0ff */
[----:B------:R-:W-:Y:S01]  /*b300*/  IADD3 R115, -R115, UR52, -R55 ;  /* 0x0000003473737c10 */ /* 0x000fe2000fffe937 */
[----:B--2---:R-:W-:Y:S01]  /*b310*/  FMUL.FTZ R86, R155, R86 ;  /* 0x000000569b567220 */ /* 0x004fe20000410000 */
[----:B------:R-:W-:-:S04]  /*b320*/  FMUL.FTZ R85, R154, R85 ;  /* 0x000000559a557220 */ /* 0x000fc80000410000 */
[----:B------:R0:W-:Y:S04]  /*b330*/  STS [R91+0x6338], R86 ;  /* 0x006338565b007388 */ /* 0x0001e80000000800 */
[----:B------:R1:W-:Y:S01]  /*b340*/  STS [R91+0x633c], R85 ;  /* 0x00633c555b007388 */ /* 0x0003e20000000800 */
[----:B0-----:R-:W0:Y:S01]  /*b350*/  LDC.64 R86, c[0x0][0x380] ;  /* 0x0000e000ff567b82 */ /* 0x001e220000000a00 */
[----:B------:R-:W-:Y:S01]  /*b360*/  FADD.FTZ R119, R89, R119 ;  /* 0x0000007759777221 */ /* 0x000fe20000010000 */
[----:B------:R-:W-:-:S06]  /*b370*/  IADD3.X R89, R124, UR46, RZ, P0, !PT ;  /* 0x0000002e7c597c10 */ /* 0x000fcc00087fe4ff */
[----:B-1----:R-:W1:Y:S08]  /*b380*/  LDC.64 R84, c[0x0][0x360] ;  /* 0x0000d800ff547b82 */ /* 0x002e700000000a00 */
[----:B------:R-:W-:Y:S01]  /*b390*/  BAR.SYNC.DEFER_BLOCKING 0x0 ;  /* 0x0000000000007b1d */ /* 0x000fe20000010000 */
[----:B------:R-:W-:Y:S01]  /*b3a0*/  ISETP.GE.AND P0, PT, R115, 0x1, PT ;  /* 0x000000017300780c */ /* 0x000fe20003f06270 */
[----:B------:R-:W-:-:S05]  /*b3b0*/  IMAD.WIDE.U32 R80, R137, UR22, R80 ;  /* 0x0000001689507c25 */ /* 0x000fca000f8e0050 */
[----:B------:R-:W-:Y:S02]  /*b3c0*/  IADD3 R123, R81, UR43, RZ ;  /* 0x0000002b517b7c10 */ /* 0x000fe4000fffe0ff */
[----:B------:R-:W-:Y:S01]  /*b3d0*/  IADD3 R82, P1, R80, UR10, RZ ;  /* 0x0000000a50527c10 */ /* 0x000fe2000ff3e0ff */
[----:B------:R2:W-:Y:S03]  /*b3e0*/  STL [R1+0x54], R119 ;  /* 0x0000547701007387 */ /* 0x0005e60000100800 */
[----:B------:R-:W-:Y:S01]  /*b3f0*/  IADD3.X R83, R123, UR46, RZ, P1, !PT ;  /* 0x0000002e7b537c10 */ /* 0x000fe20008ffe4ff */
[----:B--2---:R-:W-:Y:S01]  /*b400*/  FMUL.FTZ R119, R57, UR59 ;  /* 0x0000003b39777c20 */ /* 0x004fe20008410000 */
[----:B------:R-:W-:Y:S07]  /*b410*/  @!P0 BRA `(.L_x_1665) ;  /* 0x00000000003c8947 */ /* 0x000fee0003800000 */
[----:B------:R2:W3:Y:S01]  /*b420*/  LDS R125, [R90+0x6300] ;  /* 0x006300005a7d7984 */ /* 0x0004e20000000800 */
[----:B-1----:R-:W-:-:S04]  /*b430*/  IMAD.WIDE.U32 R88, R84, UR7, R88 ;  /* 0x0000000754587c25 */ /* 0x002fc8000f8e0058 */
[----:B--2---:R-:W-:-:S04]  /*b440*/  IMAD R90, R84, UR55, RZ ;  /* 0x00000037545a7c24 */ /* 0x004fc8000f8e02ff */
[----:B------:R-:W-:-:S04]  /*b450*/  IMAD R90, R85, UR7, R90 ;  /* 0x00000007555a7c24 */ /* 0x000fc8000f8e025a */
[----:B------:R-:W-:Y:S01]  /*b460*/  IMAD.IADD R89, R89, 0x1, R90 ;  /* 0x0000000159597824 */ /* 0x000fe200078e025a */
[----:B------:R-:W-:-:S04]  /*b470*/  LEA R90, P0, R88, UR30, 0x2 ;  /* 0x0000001e585a7c11 */ /* 0x000fc8000f8010ff */
[----:B------:R-:W-:Y:S01]  /*b480*/  LEA.HI.X R91, R88, UR31, R89, 0x2, P0 ;  /* 0x0000001f585b7c11 */ /* 0x000fe200080f1459 */
[C---:B0-----:R-:W-:Y:S02]  /*b490*/  IMAD R88, R86.reuse, UR55, RZ ;  /* 0x0000003756587c24 */ /* 0x041fe4000f8e02ff */
[----:B------:R-:W-:Y:S02]  /*b4a0*/  IMAD.WIDE.U32 R82, R86, UR7, R82 ;  /* 0x0000000756527c25 */ /* 0x000fe4000f8e0052 */
[----:B------:R2:W-:Y:S02]  /*b4b0*/  REDG.E.ADD.F32.FTZ.RN.STRONG.GPU desc[UR24][R90.64], R122 ;  /* 0x0000007a5a0079a6 */ /* 0x0005e4000c10f398 */
[----:B------:R-:W-:-:S05]  /*b4c0*/  IMAD R88, R87, UR7, R88 ;  /* 0x0000000757587c24 */ /* 0x000fca000f8e0258 */
[----:B------:R-:W-:Y:S02]  /*b4d0*/  IADD3 R83, R83, R88, RZ ;  /* 0x0000005853537210 */ /* 0x000fe40007ffe0ff */
[----:B------:R-:W-:-:S04]  /*b4e0*/  LEA R88, P0, R82, UR32, 0x2 ;  /* 0x0000002052587c11 */ /* 0x000fc8000f8010ff */
[----:B------:R-:W-:-:S05]  /*b4f0*/  LEA.HI.X R89, R82, UR33, R83, 0x2, P0 ;  /* 0x0000002152597c11 */ /* 0x000fca00080f1453 */
[----:B---3--:R2:W-:Y:S04]  /*b500*/  REDG.E.ADD.F32.FTZ.RN.STRONG.GPU desc[UR24][R88.64], R125 ;  /* 0x0000007d580079a6 */ /* 0x0085e8000c10f398 */
.L_x_1665:
[----:B------:R-:W-:Y:S05]  /*b510*/  BSYNC B0 ;  /* 0x0000000000007941 */ /* 0x000fea0003800000 */
.L_x_1664:
[----:B------:R-:W3:Y:S01]  /*b520*/  LDS R116, [R116+0x6500] ;  /* 0x0065000074747984 */ /* 0x000ee20000000800 */
        /* <DEDUP_REMOVED lines=9> */
[----:B-1----:R-:W-:Y:S01]  /*b5c0*/  IMAD R80, R84, UR42, RZ ;  /* 0x0000002a54507c24 */ /* 0x002fe2000f8e02ff */
[----:B------:R-:W-:-:S03]  /*b5d0*/  ISETP.GE.AND P0, PT, R115, 0x81, PT ;  /* 0x000000817300780c */ /* 0x000fc60003f06270 */
[----:B------:R-:W-:Y:S01]  /*b5e0*/  IMAD R85, R85, UR41, R80 ;  /* 0x0000002955557c24 */ /* 0x000fe2000f8e0250 */
[----:B--2---:R-:W-:Y:S01]  /*b5f0*/  MOV R88, UR40 ;  /* 0x0000002800587c02 */ /* 0x004fe20008000f00 */
[----:B0-----:R-:W-:-:S04]  /*b600*/  IMAD R80, R86, UR42, RZ ;  /* 0x0000002a56507c24 */ /* 0x001fc8000f8e02ff */
        /* <DEDUP_REMOVED lines=10> */
[----:B---3--:R0:W-:Y:S02]  /*b6b0*/  REDG.E.ADD.F32.FTZ.RN.STRONG.GPU desc[UR24][R80.64+-0x1e00], R116 ;  /* 0xffe20074500079a6 */ /* 0x0081e4000c10f398 */
.L_x_1667:
[----:B------:R-:W-:Y:S05]  /*b6c0*/  BSYNC B0 ;  /* 0x0000000000007941 */ /* 0x000fea0003800000 */
.L_x_1666:
[----:B------:R-:W1:Y:S01]  /*b6d0*/  LDS R67, [R67+0x6700] ;  /* 0x0067000043437984 */ /* 0x000e620000000800 */
[----:B------:R-:W-:Y:S01]  /*b6e0*/  USHF.L.U32 UR40, UR47, 0x2, URZ ;  /* 0x000000022f287899 */ /* 0x000fe2000800063f */
[----:B------:R-:W-:Y:S01]  /*b6f0*/  BSSY B0, `(.L_x_1668) ;  /* 0x0000010000007945 */ /* 0x000fe20003800000 */
[----:B------:R-:W-:Y:S01]  /*b700*/  USHF.L.U64.HI UR42, UR47, 0x2, UR48 ;  /* 0x000000022f2a7899 */ /* 0x000fe20008010230 */
[----:B------:R-:W-:-:S03]  /*b710*/  FADD.FTZ R64, R65, R64 ;  /* 0x0000004041407221 */ /* 0x000fc60000010000 */
[----:B0-----:R-:W-:Y:S02]  /*b720*/  IADD3 R80, P0, R82, UR40, RZ ;  /* 0x0000002852507c10 */ /* 0x001fe4000ff1e0ff */
        /* <DEDUP_REMOVED lines=11> */
[----:B-1----:R0:W-:Y:S02]  /*b7e0*/  REDG.E.ADD.F32.FTZ.RN.STRONG.GPU desc[UR24][R78.64+-0x1c00], R67 ;  /* 0xffe400434e0079a6 */ /* 0x0021e4000c10f398 */
.L_x_1669:
[----:B------:R-:W-:Y:S05]  /*b7f0*/  BSYNC B0 ;  /* 0x0000000000007941 */ /* 0x000fea0003800000 */
.L_x_1668:
[----:B------:R-:W2:Y:S01]  /*b800*/  LDS R68, [R68+0x6900] ;  /* 0x0069000044447984 */ /* 0x000ea20000000800 */
[----:B------:R-:W-:Y:S04]  /*b810*/  BSSY B0, `(.L_x_1670) ;  /* 0x0000004000007945 */ /* 0x000fe80003800000 */
[----:B------:R-:W-:Y:S05]  /*b820*/  @!P1 BRA `(.L_x_1671) ;  /* 0x0000000000089947 */ /* 0x000fea0003800000 */
[----:B------:R4:W-:Y:S04]  /*b830*/  REDG.E.ADD.F32.FTZ.RN.STRONG.GPU desc[UR24][R80.64+-0x1a00], R97 ;  /* 0xffe60061500079a6 */ /* 0x0009e8000c10f398 */
[----:B--2---:R4:W-:Y:S02]  /*b840*/  REDG.E.ADD.F32.FTZ.RN.STRONG.GPU desc[UR24][R78.64+-0x1a00], R68 ;  /* 0xffe600444e0079a6 */ /* 0x0049e4000c10f398 */
.L_x_1671:
[----:B------:R-:W-:Y:S05]  /*b850*/  BSYNC B0 ;  /* 0x0000000000007941 */ /* 0x000fea0003800000 */
.L_x_1670:
        /* <DEDUP_REMOVED lines=11> */
.L_x_1673:
[----:B------:R-:W-:Y:S05]  /*b910*/  BSYNC B0 ;  /* 0x0000000000007941 */ /* 0x000fea0003800000 */
.L_x_1672:
[----:B------:R-:W0:Y:S01]  /*b920*/  LDS R69, [R69+0x6d00] ;  /* 0x006d000045457984 */ /* 0x000e220000000800 */
[----:B------:R-:W-:Y:S04]  /*b930*/  BSSY B0, `(.L_x_1674) ;  /* 0x0000004000007945 */ /* 0x000fe80003800000 */
[----:B------:R-:W-:Y:S05]  /*b940*/  @!P0 BRA `(.L_x_1675) ;  /* 0x0000000000088947 */ /* 0x000fea0003800000 */
[----:B------:R1:W-:Y:S04]  /*b950*/  REDG.E.ADD.F32.FTZ.RN.STRONG.GPU desc[UR24][R80.64+-0x1600], R99 ;  /* 0xffea0063500079a6 */ /* 0x0003e8000c10f398 */
[----:B0-----:R0:W-:Y:S02]  /*b960*/  REDG.E.ADD.F32.FTZ.RN.STRONG.GPU desc[UR24][R78.64+-0x1600], R69 ;  /* 0xffea00454e0079a6 */ /* 0x0011e4000c10f398 */
.L_x_1675:
[----:B------:R-:W-:Y:S05]  /*b970*/  BSYNC B0 ;  /* 0x0000000000007941 */ /* 0x000fea0003800000 */
.L_x_1674:
[----:B------:R-:W0:Y:S01]  /*b980*/  LDS R70, [R70+0x6f00] ;  /* 0x006f000046467984 */ /* 0x000e220000000800 */
[----:B------:R-:W-:Y:S04]  /*b990*/  BSSY B0, `(.L_x_1676) ;  /* 0x0000004000007945 */ /* 0x000fe80003800000 */
[----:B------:R-:W-:Y:S05]  /*b9a0*/  @!P1 BRA `(.L_x_1677) ;  /* 0x0000000000089947 */ /* 0x000fea0003800000 */
[----:B------:R1:W-:Y:S04]  /*b9b0*/  REDG.E.ADD.F32.FTZ.RN.STRONG.GPU desc[UR24][R80.64+-0x1400], R100 ;  /* 0xffec0064500079a6 */ /* 0x0003e8000c10f398 */
[----:B0-----:R0:W-:Y:S02]  /*b9c0*/  REDG.E.ADD.F32.FTZ.RN.STRONG.GPU desc[UR24][R78.64+-0x1400], R70 ;  /* 0xffec00464e0079a6 */ /* 0x0011e4000c10f398 */
.L_x_1677:
[----:B------:R-:W-:Y:S05]  /*b9d0*/  BSYNC B0 ;  /* 0x0000000000007941 */ /* 0x000fea0003800000 */
.L_x_1676:
[----:B------:R-:W0:Y:S01]  /*b9e0*/  LDS R71, [R71+0x7100] ;  /* 0x0071000047477984 */ /* 0x000e220000000800 */
[----:B------:R-:W-:Y:S04]  /*b9f0*/  BSSY B0, `(.L_x_1678) ;  /* 0x0000004000007945 */ /* 0x000fe80003800000 */
[----:B------:R-:W-:Y:S05]  /*ba00*/  @!P2 BRA `(.L_x_1679) ;  /* 0x000000000008a947 */ /* 0x000fea0003800000 */
[----:B------:R1:W-:Y:S04]  /*ba10*/  REDG.E.ADD.F32.FTZ.RN.STRONG.GPU desc[UR24][R80.64+-0x1200], R101 ;  /* 0xffee0065500079a6 */ /* 0x0003e8000c10f398 */
[----:B0-----:R0:W-:Y:S02]  /*ba20*/  REDG.E.ADD.F32.FTZ.RN.STRONG.GPU desc[UR24][R78.64+-0x1200], R71 ;  /* 0xffee00474e0079a6 */ /* 0x0011e4000c10f398 */
.L_x_1679:
[----:B------:R-:W-:Y:S05]  /*ba30*/  BSYNC B0 ;  /* 0x0000000000007941 */ /* 0x000fea0003800000 */
.L_x_1678:
[----:B------:R-:W0:Y:S01]  /*ba40*/  LDS R72, [R72+0x7300] ;  /* 0x0073000048487984 */ /* 0x000e220000000800 */
[----:B------:R-:W-:Y:S04]  /*ba50*/  BSSY B0, `(.L_x_1680) ;  /* 0x0000004000007945 */ /* 0x000fe80003800000 */
[----:B------:R-:W-:Y:S05]  /*ba60*/  @!P3 BRA `(.L_x_1681) ;  /* 0x000000000008b947 */ /* 0x000fea0003800000 */
[----:B------:R1:W-:Y:S04]  /*ba70*/  REDG.E.ADD.F32.FTZ.RN.STRONG.GPU desc[UR24][R80.64+-0x1000], R102 ;  /* 0xfff00066500079a6 */ /* 0x0003e8000c10f398 */
[----:B0-----:R0:W-:Y:S02]  /*ba80*/  REDG.E.ADD.F32.FTZ.RN.STRONG.GPU desc[UR24][R78.64+-0x1000], R72 ;  /* 0xfff000484e0079a6 */ /* 0x0011e4000c10f398 */
.L_x_1681:
[----:B------:R-:W-:Y:S05]  /*ba90*/  BSYNC B0 ;  /* 0x0000000000007941 */ /* 0x000fea0003800000 */
.L_x_1680:
[----:B------:R-:W0:Y:S01]  /*baa0*/  LDS R73, [R73+0x7500] ;  /* 0x0075000049497984 */ /* 0x000e220000000800 */
[----:B------:R-:W-:Y:S04]  /*bab0*/  BSSY B0, `(.L_x_1682) ;  /* 0x0000004000007945 */ /* 0x000fe80003800000 */
[----:B------:R-:W-:Y:S05]  /*bac0*/  @!P4 BRA `(.L_x_1683) ;  /* 0x000000000008c947 */ /* 0x000fea0003800000 */
[----:B------:R1:W-:Y:S04]  /*bad0*/  REDG.E.ADD.F32.FTZ.RN.STRONG.GPU desc[UR24][R80.64+-0xe00], R103 ;  /* 0xfff20067500079a6 */ /* 0x0003e8000c10f398 */
[----:B0-----:R0:W-:Y:S02]  /*bae0*/  REDG.E.ADD.F32.FTZ.RN.STRONG.GPU desc[UR24][R78.64+-0xe00], R73 ;  /* 0xfff200494e0079a6 */ /* 0x0011e4000c10f398 */
.L_x_1683:
[----:B------:R-:W-:Y:S05]  /*baf0*/  BSYNC B0 ;  /* 0x0000000000007941 */ /* 0x000fea0003800000 */
.L_x_1682:
        /* <DEDUP_REMOVED lines=11> */
.L_x_1685:
[----:B------:R-:W-:Y:S05]  /*bbb0*/  BSYNC B0 ;  /* 0x0000000000007941 */ /* 0x000fea0003800000 */
.L_x_1684:
[----:B------:R-:W0:Y:S01]  /*bbc0*/  LDS R75, [R75+0x7900] ;  /* 0x007900004b4b7984 */ /* 0x000e220000000800 */
[----:B------:R-:W-:Y:S04]  /*bbd0*/  BSSY B0, `(.L_x_1686) ;  /* 0x0000004000007945 */ /* 0x000fe80003800000 */
[----:B------:R-:W-:Y:S05]  /*bbe0*/  @!P0 BRA `(.L_x_1687) ;  /* 0x0000000000088947 */ /* 0x000fea0003800000 */
[----:B------:R1:W-:Y:S04]  /*bbf0*/  REDG.E.ADD.F32.FTZ.RN.STRONG.GPU desc[UR24][R80.64+-0xa00], R105 ;  /* 0xfff60069500079a6 */ /* 0x0003e8000c10f398 */
[----:B0-----:R0:W-:Y:S02]  /*bc00*/  REDG.E.ADD.F32.FTZ.RN.STRONG.GPU desc[UR24][R78.64+-0xa00], R75 ;  /* 0xfff6004b4e0079a6 */ /* 0x0011e4000c10f398 */
.L_x_1687:
[----:B------:R-:W-:Y:S05]  /*bc10*/  BSYNC B0 ;  /* 0x0000000000007941 */ /* 0x000fea0003800000 */
.L_x_1686:
[----:B------:R-:W0:Y:S01]  /*bc20*/  LDS R92, [R92+0x7b00] ;  /* 0x007b00005c5c7984 */ /* 0x000e220000000800 */
[----:B------:R-:W-:Y:S04]  /*bc30*/  BSSY B0, `(.L_x_1688) ;  /* 0x0000004000007945 */ /* 0x000fe80003800000 */
[----:B------:R-:W-:Y:S05]  /*bc40*/  @!P1 BRA `(.L_x_1689) ;  /* 0x0000000000089947 */ /* 0x000fea0003800000 */
[----:B------:R1:W-:Y:S04]  /*bc50*/  REDG.E.ADD.F32.FTZ.RN.STRONG.GPU desc[UR24][R80.64+-0x800], R106 ;  /* 0xfff8006a500079a6 */ /* 0x0003e8000c10f398 */
[----:B0-----:R0:W-:Y:S02]  /*bc60*/  REDG.E.ADD.F32.FTZ.RN.STRONG.GPU desc[UR24][R78.64+-0x800], R92 ;  /* 0xfff8005c4e0079a6 */ /* 0x0011e4000c10f398 */
.L_x_1689:
[----:B------:R-:W-:Y:S05]  /*bc70*/  BSYNC B0 ;  /* 0x0000000000007941 */ /* 0x000fea0003800000 */
.L_x_1688:
[----:B------:R-:W0:Y:S01]  /*bc80*/  LDS R93, [R93+0x7d00] ;  /* 0x007d00005d5d7984 */ /* 0x000e220000000800 */
[----:B------:R-:W-:Y:S04]  /*bc90*/  BSSY B0, `(.L_x_1690) ;  /* 0x0000004000007945 */ /* 0x000fe80003800000 */
[----:B------:R-:W-:Y:S05]  /*bca0*/  @!P2 BRA `(.L_x_1691) ;  /* 0x000000000008a947 */ /* 0x000fea0003800000 */
[----:B------:R1:W-:Y:S04]  /*bcb0*/  REDG.E.ADD.F32.FTZ.RN.STRONG.GPU desc[UR24][R80.64+-0x600], R107 ;  /* 0xfffa006b500079a6 */ /* 0x0003e8000c10f398 */
[----:B0-----:R0:W-:Y:S02]  /*bcc0*/  REDG.E.ADD.F32.FTZ.RN.STRONG.GPU desc[UR24][R78.64+-0x600], R93 ;  /* 0xfffa005d4e0079a6 */ /* 0x0011e4000c10f398 */
.L_x_1691:
[----:B------:R-:W-:Y:S05]  /*bcd0*/  BSYNC B0 ;  /* 0x0000000000007941 */ /* 0x000fea0003800000 */
.L_x_1690:
[----:B------:R-:W0:Y:S01]  /*bce0*/  LDS R94, [R94+0x7f00] ;  /* 0x007f00005e5e7984 */ /* 0x000e220000000800 */
[----:B------:R-:W-:Y:S04]  /*bcf0*/  BSSY B0, `(.L_x_1692) ;  /* 0x0000004000007945 */ /* 0x000fe80003800000 */
[----:B------:R-:W-:Y:S05]  /*bd00*/  @!P3 BRA `(.L_x_1693) ;  /* 0x000000000008b947 */ /* 0x000fea0003800000 */
[----:B------:R1:W-:Y:S04]  /*bd10*/  REDG.E.ADD.F32.FTZ.RN.STRONG.GPU desc[UR24][R80.64+-0x400], R108 ;  /* 0xfffc006c500079a6 */ /* 0x0003e8000c10f398 */
[----:B0-----:R0:W-:Y:S02]  /*bd20*/  REDG.E.ADD.F32.FTZ.RN.STRONG.GPU desc[UR24][R78.64+-0x400], R94 ;  /* 0xfffc005e4e0079a6 */ /* 0x0011e4000c10f398 */
.L_x_1693:
[----:B------:R-:W-:Y:S05]  /*bd30*/  BSYNC B0 ;  /* 0x0000000000007941 */ /* 0x000fea0003800000 */
.L_x_1692:
[----:B------:R-:W0:Y:S01]  /*bd40*/  LDS R95, [R95+0x8100] ;  /* 0x008100005f5f7984 */ /* 0x000e220000000800 */
[----:B------:R-:W-:Y:S04]  /*bd50*/  BSSY B0, `(.L_x_1694) ;  /* 0x0000004000007945 */ /* 0x000fe80003800000 */
[----:B------:R-:W-:Y:S05]  /*bd60*/  @!P4 BRA `(.L_x_1695) ;  /* 0x000000000008c947 */ /* 0x000fea0003800000 */
[----:B------:R1:W-:Y:S04]  /*bd70*/  REDG.E.ADD.F32.FTZ.RN.STRONG.GPU desc[UR24][R80.64+-0x200], R109 ;  /* 0xfffe006d500079a6 */ /* 0x0003e8000c10f398 */
[----:B0-----:R0:W-:Y:S02]  /*bd80*/  REDG.E.ADD.F32.FTZ.RN.STRONG.GPU desc[UR24][R78.64+-0x200], R95 ;  /* 0xfffe005f4e0079a6 */ /* 0x0011e4000c10f398 */
.L_x_1695:
[----:B------:R-:W-:Y:S05]  /*bd90*/  BSYNC B0 ;  /* 0x0000000000007941 */ /* 0x000fea0003800000 */
.L_x_1694:
[----:B------:R-:W5:Y:S04]  /*bda0*/  LDL.LU R82, [R1+0xe0] ;  /* 0x0000e00001527983 */ /* 0x000f680000300800 */
[----:B01--4-:R-:W4:Y:S04]  /*bdb0*/  LDL.LU R81, [R1+0x50] ;  /* 0x0000500001517983 */ /* 0x013f280000300800 */
[----:B------:R-:W3:Y:S04]  /*bdc0*/  LDL.LU R80, [R1+0xe4] ;  /* 0x0000e40001507983 */ /* 0x000ee80000300800 */
[----:B------:R-:W3:Y:S04]  /*bdd0*/  LDL.LU R79, [R1+0x4c] ;  /* 0x00004c00014f7983 */ /* 0x000ee80000300800 */
[----:B------:R-:W3:Y:S04]  /*bde0*/  LDL R78, [R1+0xfc] ;  /* 0x0000fc00014e7983 */ /* 0x000ee80000100800 */
[----:B------:R-:W3:Y:S04]  /*bdf0*/  LDL.LU R75, [R1+0xe8] ;  /* 0x0000e800014b7983 */ /* 0x000ee80000300800 */
[----:B------:R-:W3:Y:S04]  /*be00*/  LDL.LU R74, [R1+0x48] ;  /* 0x00004800014a7983 */ /* 0x000ee80000300800 */
[----:B------:R-:W3:Y:S04]  /*be10*/  LDL.LU R73, [R1+0xec] ;  /* 0x0000ec0001497983 */ /* 0x000ee80000300800 */
[----:B------:R-:W3:Y:S04]  /*be20*/  LDL.LU R72, [R1+0x44] ;  /* 0x0000440001487983 */ /* 0x000ee80000300800 */
[----:B------:R-:W3:Y:S04]  /*be30*/  LDL.LU R71, [R1+0xf0] ;  /* 0x0000f00001477983 */ /* 0x000ee80000300800 */
[----:B------:R-:W3:Y:S04]  /*be40*/  LDL.LU R70, [R1+0xf4] ;  /* 0x0000f40001467983 */ /* 0x000ee80000300800 */
[----:B------:R-:W3:Y:S04]  /*be50*/  LDL.LU R69, [R1+0x40] ;  /* 0x0000400001457983 */ /* 0x000ee80000300800 */
[----:B--2---:R-:W2:Y:S04]  /*be60*/  LDL.LU R68, [R1+0x3c] ;  /* 0x00003c0001447983 */ /* 0x004ea80000300800 */
[----:B------:R-:W2:Y:S01]  /*be70*/  LDL.LU R67, [R1+0x38] ;  /* 0x0000380001437983 */ /* 0x000ea20000300800 */
[----:B------:R-:W-:Y:S01]  /*be80*/  FMUL.FTZ R114, R114, R63 ;  /* 0x0000003f72727220 */ /* 0x000fe20000410000 */
[----:B------:R-:W-:Y:S01]  /*be90*/  FMUL.FTZ R2, R2, R56 ;  /* 0x0000003802027220 */ /* 0x000fe20000410000 */
[----:B------:R-:W-:Y:S01]  /*bea0*/  FFMA.FTZ R111, R31, R110, R111 ;  /* 0x0000006e1f6f7223 */ /* 0x000fe2000001006f */
[----:B------:R-:W0:Y:S01]  /*beb0*/  SHFL.DOWN P0, R65, R64, 0x1, 0x1f ;  /* 0x08201f0040417f89 */ /* 0x000e220000000000 */
[----:B------:R-:W-:Y:S01]  /*bec0*/  FMUL.FTZ R118, R118, R62 ;  /* 0x0000003e76767220 */ /* 0x000fe20000410000 */
[----:B------:R-:W-:Y:S01]  /*bed0*/  FFMA.FTZ R114, R32, R117, R114 ;  /* 0x0000007520727223 */ /* 0x000fe20000010072 */
[----:B------:R-:W-:Y:S01]  /*bee0*/  FMUL.FTZ R57, R138, R57 ;  /* 0x000000398a397220 */ /* 0x000fe20000410000 */
[----:B------:R-:W-:Y:S01]  /*bef0*/  FMUL.FTZ R59, R139, R59 ;  /* 0x0000003b8b3b7220 */ /* 0x000fe20000410000 */
[----:B------:R-:W-:Y:S01]  /*bf00*/  FMUL.FTZ R121, R121, R0 ;  /* 0x0000000079797220 */ /* 0x000fe20000410000 */
[----:B------:R-:W-:Y:S01]  /*bf10*/  FMUL.FTZ R119, R119, R60 ;  /* 0x0000003c77777220 */ /* 0x000fe20000410000 */
[----:B------:R-:W-:Y:S01]  /*bf20*/  FFMA.FTZ R118, R33, R2, R118 ;  /* 0x0000000221767223 */ /* 0x000fe20000010076 */
[----:B------:R-:W-:Y:S01]  /*bf30*/  FMUL.FTZ R58, R3, R58 ;  /* 0x0000003a033a7220 */ /* 0x000fe20000410000 */
[----:B------:R-:W-:Y:S01]  /*bf40*/  FMUL.FTZ R120, R120, R61 ;  /* 0x0000003d78787220 */ /* 0x000fe20000410000 */
[----:B------:R-:W-:Y:S01]  /*bf50*/  FFMA.FTZ R121, R36, R59, R121 ;  /* 0x0000003b24797223 */ /* 0x000fe20000010079 */
[----:B------:R-:W-:Y:S01]  /*bf60*/  FFMA.FTZ R119, R34, R57, R119 ;  /* 0x0000003922777223 */ /* 0x000fe20000010077 */
[----:B------:R-:W-:Y:S01]  /*bf70*/  ISETP.NE.AND P1, PT, R54, RZ, PT ;  /* 0x000000ff3600720c */ /* 0x000fe20003f25270 */
[----:B------:R-:W-:Y:S01]  /*bf80*/  FFMA.FTZ R120, R35, R58, R120 ;  /* 0x0000003a23787223 */ /* 0x000fe20000010078 */
[----:B------:R-:W-:Y:S01]  /*bf90*/  BSSY B0, `(.L_x_1696) ;  /* 0x0000037000007945 */ /* 0x000fe20003800000 */
[----:B0-----:R-:W-:-:S05]  /*bfa0*/  @P0 FADD R65, R64, R65 ;  /* 0x0000004140410221 */ /* 0x001fca0000000000 */
[----:B------:R-:W0:Y:S02]  /*bfb0*/  SHFL.DOWN P0, R64, R65, 0x2, 0x1f ;  /* 0x08401f0041407f89 */ /* 0x000e240000000000 */
[----:B0-----:R-:W-:-:S05]  /*bfc0*/  @P0 FADD R64, R65, R64 ;  /* 0x0000004041400221 */ /* 0x001fca0000000000 */
[----:B------:R-:W0:Y:S02]  /*bfd0*/  SHFL.DOWN P0, R65, R64, 0x4, 0x1f ;  /* 0x08801f0040417f89 */ /* 0x000e240000000000 */
[----:B0-----:R-:W-:-:S05]  /*bfe0*/  @P0 FADD R65, R64, R65 ;  /* 0x0000004140410221 */ /* 0x001fca0000000000 */
[----:B------:R-:W0:Y:S02]  /*bff0*/  SHFL.DOWN P0, R66, R65, 0x8, 0x1f ;  /* 0x09001f0041427f89 */ /* 0x000e240000000000 */
[----:B0-----:R-:W-:-:S05]  /*c000*/  @P0 FADD R66, R65, R66 ;  /* 0x0000004241420221 */ /* 0x001fca0000000000 */
[----:B------:R-:W0:Y:S02]  /*c010*/  SHFL.DOWN P0, R64, R66, 0x10, 0x1f ;  /* 0x0a001f0042407f89 */ /* 0x000e240000000000 */
[----:B0-----:R-:W-:Y:S01]  /*c020*/  @P0 FADD R64, R66, R64 ;  /* 0x0000004042400221 */ /* 0x001fe20000000000 */
[----:B-----5:R-:W-:Y:S01]  /*c030*/  FFMA.FTZ R82, R110, R15, R82 ;  /* 0x0000000f6e527223 */ /* 0x020fe20000010052 */
[----:B----4-:R-:W-:-:S04]  /*c040*/  FADD.FTZ R81, R112, R81 ;  /* 0x0000005170517221 */ /* 0x010fc80000010000 */
        /* <DEDUP_REMOVED lines=19> */
[----:B------:R0:W-:Y:S01]  /*c180*/  STL [R1+0xf4], R70 ;  /* 0x0000f44601007387 */ /* 0x0001e20000100800 */
[----:B--2---:R-:W-:Y:S01]  /*c190*/  FADD.FTZ R68, R120, R68 ;  /* 0x0000004478447221 */ /* 0x004fe20000010000 */
[----:B------:R-:W-:-:S05]  /*c1a0*/  FADD.FTZ R67, R121, R67 ;  /* 0x0000004379437221 */ /* 0x000fca0000010000 */
[----:B------:R0:W-:Y:S04]  /*c1b0*/  STL [R1+0x38], R67 ;  /* 0x0000384301007387 */ /* 0x0001e80000100800 */
[----:B------:R0:W-:Y:S04]  /*c1c0*/  STL [R1+0x40], R69 ;  /* 0x0000404501007387 */ /* 0x0001e80000100800 */
[----:B------:R0:W-:Y:S01]  /*c1d0*/  STL [R1+0x3c], R68 ;  /* 0x00003c4401007387 */ /* 0x0001e20000100800 */
        /* <DEDUP_REMOVED lines=18> */
.L_x_1697:
[----:B------:R-:W-:Y:S05]  /*c300*/  BSYNC B0 ;  /* 0x0000000000007941 */ /* 0x000fea0003800000 */
.L_x_1696:
[----:B------:R-:W-:Y:S02]  /*c310*/  UIADD3 UR7, UR7, 0x1, URZ ;  /* 0x0000000107077890 */ /* 0x000fe4000fffe03f */
[----:B------:R-:W-:Y:S02]  /*c320*/  UIADD3 UR8, UP1, UR8, 0x1, URZ ;  /* 0x0000000108087890 */ /* 0x000fe4000ff3e03f */
[----:B------:R-:W-:Y:S02]  /*c330*/  UISETP.GE.AND UP0, UPT, UR7, UR51, UPT ;  /* 0x000000330700728c */ /* 0x000fe4000bf06270 */
[----:B------:R-:W-:-:S04]  /*c340*/  UIADD3.X UR9, URZ, UR9, URZ, UP1, !UPT ;  /* 0x000000093f097290 */ /* 0x000fc80008ffe43f */
[----:B------:R-:W-:-:S13]  /*c350*/  PLOP3.LUT P0, PT, PT, PT, UP0, 0x80, 0x0 ;  /* 0x000000000000781c */ /* 0x000fda0003f0f008 */
[----:B------:R-:W-:Y:S05]  /*c360*/  @!P0 BRA `(.L_x_1698) ;  /* 0xffffffb000ec8947 */ /* 0x000fea000383ffff */
.L_x_1654:
[----:B0-----:R-:W2:Y:S01]  /*c370*/  LDL.LU R67, [R1+0xe0] ;  /* 0x0000e00001437983 */ /* 0x001ea20000300800 */
[----:B------:R-:W-:Y:S02]  /*c380*/  ISETP.GE.AND P1, PT, R76, UR56, PT ;  /* 0x000000384c007c0c */ /* 0x000fe4000bf26270 */
[----:B------:R-:W-:Y:S01]  /*c390*/  ISETP.GE.AND P2, PT, R148, UR56, PT ;  /* 0x0000003894007c0c */ /* 0x000fe2000bf46270 */
[----:B------:R-:W3:Y:S01]  /*c3a0*/  LDL.LU R68, [R1+0xdc] ;  /* 0x0000dc0001447983 */ /* 0x000ee20000300800 */
[----:B------:R-:W-:Y:S02]  /*c3b0*/  ISETP.GE.AND P3, PT, R147, UR56, PT ;  /* 0x0000003893007c0c */ /* 0x000fe4000bf66270 */
[----:B------:R-:W-:Y:S01]  /*c3c0*/  ISETP.GE.AND P4, PT, R146, UR56, PT ;  /* 0x0000003892007c0c */ /* 0x000fe2000bf86270 */
[----:B------:R-:W4:Y:S01]  /*c3d0*/  LDL R63, [R1+0x44] ;  /* 0x00004400013f7983 */ /* 0x000f220000100800 */
[----:B------:R-:W-:Y:S02]  /*c3e0*/  CS2R R4, SRZ ;  /* 0x0000000000047805 */ /* 0x000fe4000001ff00 */
[----:B------:R-:W-:-:S02]  /*c3f0*/  CS2R R6, SRZ ;  /* 0x0000000000067805 */ /* 0x000fc4000001ff00 */
[----:B------:R-:W-:Y:S01]  /*c400*/  ISETP.GE.AND P5, PT, R145, UR56, PT ;  /* 0x0000003891007c0c */ /* 0x000fe2000bfa6270 */
[----:B------:R-:W2:Y:S01]  /*c410*/  LDL R62, [R1+0x48] ;  /* 0x00004800013e7983 */ /* 0x000ea20000100800 */
[----:B------:R-:W-:Y:S02]  /*c420*/  CS2R R8, SRZ ;  /* 0x0000000000087805 */ /* 0x000fe4000001ff00 */
[----:B------:R-:W-:Y:S02]  /*c430*/  CS2R R10, SRZ ;  /* 0x00000000000a7805 */ /* 0x000fe4000001ff00 */
[----:B------:R-:W-:Y:S01]  /*c440*/  CS2R R12, SRZ ;  /* 0x00000000000c7805 */ /* 0x000fe2000001ff00 */
[----:B------:R-:W3:Y:S01]  /*c450*/  LDL R70, [R1+0x3c] ;  /* 0x00003c0001467983 */ /* 0x000ee20000100800 */
[----:B------:R-:W-:Y:S01]  /*c460*/  CS2R R14, SRZ ;  /* 0x00000000000e7805 */ /* 0x000fe2000001ff00 */
[----:B------:R-:W-:Y:S01]  /*c470*/  HFMA2.MMA R19, -RZ, RZ, 0, 0 ;  /* 0x00000000ff137435 */ /* 0x000fe200000001ff */
[----:B------:R-:W-:Y:S01]  /*c480*/  MOV R17, RZ ;  /* 0x000000ff00117202 */ /* 0x000fe20000000f00 */
[----:B-1----:R-:W3:Y:S01]  /*c490*/  LDL R61, [R1+0x4c] ;  /* 0x00004c00013d7983 */ /* 0x002ee20000100800 */
[----:B------:R-:W-:Y:S08]  /*c4a0*/  BAR.SYNC.DEFER_BLOCKING 0x0 ;  /* 0x0000000000007b1d */ /* 0x000ff00000010000 */
[----:B------:R-:W0:Y:S01]  /*c4b0*/  S2UR UR8, SR_CgaCtaId ;  /* 0x00000000000879c3 */ /* 0x000e220000008800 */
[----:B------:R-:W-:Y:S01]  /*c4c0*/  ISETP.NE.AND P6, PT, R55, RZ, PT ;  /* 0x000000ff3700720c */ /* 0x000fe20003fc5270 */
[----:B------:R-:W3:Y:S01]  /*c4d0*/  LDL R69, [R1+0x40] ;  /* 0x0000400001457983 */ /* 0x000ee20000100800 */
[----:B------:R-:W-:Y:S01]  /*c4e0*/  UMOV UR7, 0x400 ;  /* 0x0000040000077882 */ /* 0x000fe20000000000 */
[----:B------:R-:W-:-:S02]  /*c4f0*/  ULDC.64 UR30, c[0x0][0x388] ;  /* 0x0000e200001e7ab9 */ /* 0x000fc40000000a00 */
[----:B------:R-:W3:Y:S04]  /*c500*/  LDL R60, [R1+0x50] ;  /* 0x00005000013c7983 */ /* 0x000ee80000100800 */
[----:B------:R-:W3:Y:S04]  /*c510*/  LDL R58, [R1+0x54] ;  /* 0x00005400013a7983 */ /* 0x000ee80000100800 */
[----:B------:R-:W3:Y:S04]  /*c520*/  LDL R56, [R1+0x1c] ;  /* 0x00001c0001387983 */ /* 0x000ee80000100800 */
[----:B------:R-:W3:Y:S04]  /*c530*/  LDL R2, [R1+0x14] ;  /* 0x0000140001027983 */ /* 0x000ee80000100800 */
[----:B------:R-:W3:Y:S04]  /*c540*/  LDL R0, [R1+0x10] ;  /* 0x0000100001007983 */ /* 0x000ee80000100800 */
[----:B------:R-:W3:Y:S04]  /*c550*/  LDL R3, [R1+0x18] ;  /* 0x0000180001037983 */ /* 0x000ee80000100800 */
[----:B------:R-:W3:Y:S04]  /*c560*/  LDL.LU R57, [R1+0xf4] ;  /* 0x0000f40001397983 */ /* 0x000ee80000300800 */
[----:B------:R-:W3:Y:S04]  /*c570*/  LDL.LU R59, [R1+0xf0] ;  /* 0x0000f000013b7983 */ /* 0x000ee80000300800 */
[----:B------:R-:W3:Y:S04]  /*c580*/  LDL.LU R64, [R1+0xec] ;  /* 0x0000ec0001407983 */ /* 0x000ee80000300800 */
[----:B------:R-:W3:Y:S04]  /*c590*/  LDL.LU R65, [R1+0xe8] ;  /* 0x0000e80001417983 */ /* 0x000ee80000300800 */
[----:B------:R-:W3:Y:S04]  /*c5a0*/  LDL.LU R66, [R1+0xe4] ;  /* 0x0000e40001427983 */ /* 0x000ee80000300800 */
[----:B------:R1:W3:Y:S01]  /*c5b0*/  LDL.LU R16, [R1+0x108] ;  /* 0x0001080001107983 */ /* 0x0002e20000300800 */
[----:B----4-:R-:W-:-:S03]  /*c5c0*/  MOV R74, R63 ;  /* 0x0000003f004a7202 */ /* 0x010fc60000000f00 */
[----:B------:R-:W4:Y:S01]  /*c5d0*/  LDL R63, [R1+0x20] ;  /* 0x00002000013f7983 */ /* 0x000f220000100800 */
[----:B--2---:R-:W-:-:S03]  /*c5e0*/  MOV R75, R62 ;  /* 0x0000003e004b7202 */ /* 0x004fc60000000f00 */
[----:B------:R-:W2:Y:S01]  /*c5f0*/  LDL R62, [R1+0x34] ;  /* 0x00003400013e7983 */ /* 0x000ea20000100800 */
[----:B---3--:R-:W-:Y:S02]  /*c600*/  MOV R72, R70 ;  /* 0x0000004600487202 */ /* 0x008fe40000000f00 */
[----:B------:R-:W-:Y:S02]  /*c610*/  MOV R71, R61 ;  /* 0x0000003d00477202 */ /* 0x000fe40000000f00 */
[----:B------:R-:W3:Y:S01]  /*c620*/  LDL R61, [R1+0x30] ;  /* 0x00003000013d7983 */ /* 0x000ee20000100800 */
[----:B------:R-:W-:Y:S02]  /*c630*/  MOV R73, R69 ;  /* 0x0000004500497202 */ /* 0x000fe40000000f00 */
[----:B------:R-:W-:Y:S02]  /*c640*/  MOV R70, R60 ;  /* 0x0000003c00467202 */ /* 0x000fe40000000f00 */
[----:B------:R-:W3:Y:S01]  /*c650*/  LDL R60, [R1+0x2c] ;  /* 0x00002c00013c7983 */ /* 0x000ee20000100800 */
[----:B------:R-:W-:-:S03]  /*c660*/  MOV R69, R58 ;  /* 0x0000003a00457202 */ /* 0x000fc60000000f00 */
[----:B------:R-:W3:Y:S01]  /*c670*/  LDL R58, [R1+0x28] ;  /* 0x00002800013a7983 */ /* 0x000ee20000100800 */
[----:B------:R-:W-:-:S03]  /*c680*/  IMAD.MOV.U32 R78, RZ, RZ, R56 ;  /* 0x000000ffff4e7224 */ /* 0x000fc600078e0038 */
[----:B------:R-:W3:Y:S01]  /*c690*/  LDL R56, [R1+0x24] ;  /* 0x0000240001387983 */ /* 0x000ee20000100800 */
[----:B------:R-:W-:Y:S02]  /*c6a0*/  MOV R81, R2 ;  /* 0x0000000200517202 */ /* 0x000fe40000000f00 */
[C---:B------:R-:W-:Y:S01]  /*c6b0*/  LEA R2, P0, R76.reuse, UR18, 0x2 ;  /* 0x000000124c027c11 */ /* 0x040fe2000f8010ff */
[----:B------:R-:W3:Y:S01]  /*c6c0*/  LDL.LU R90, [R1+0xd8] ;  /* 0x0000d800015a7983 */ /* 0x000ee20000300800 */
[----:B------:R-:W-:Y:S01]  /*c6d0*/  MOV R79, R0 ;  /* 0x00000000004f7202 */ /* 0x000fe20000000f00 */
[----:B------:R-:W-:Y:S02]  /*c6e0*/  HFMA2.MMA R0, -RZ, RZ, 0, 0 ;  /* 0x00000000ff007435 */ /* 0x000fe400000001ff */
[----:B------:R-:W3:Y:S01]  /*c6f0*/  LDL.LU R89, [R1+0xd4] ;  /* 0x0000d40001597983 */ /* 0x000ee20000300800 */
[----:B------:R-:W-:Y:S02]  /*c700*/  MOV R80, R3 ;  /* 0x0000000300507202 */ /* 0x000fe40000000f00 */
[----:B------:R-:W-:Y:S01]  /*c710*/  LEA.HI.X R3, R76, UR17, R77, 0x2, P0 ;  /* 0x000000114c037c11 */ /* 0x000fe200080f144d */
[----:B------:R-:W3:Y:S01]  /*c720*/  LDL.LU R88, [R1+0xd0] ;  /* 0x0000d00001587983 */ /* 0x000ee20000300800 */
[----:B------:R-:W-:-:S03]  /*c730*/  ISETP.GE.AND P0, PT, R144, UR56, PT ;  /* 0x0000003890007c0c */ /* 0x000fc6000bf06270 */
[----:B------:R-:W3:Y:S01]  /*c740*/  @!P2 LDG.E R5, desc[UR24][R2.64+0x80] ;  /* 0x000080180205a981 */ /* 0x000ee2000c1e1900 */
[----:B------:R-:W-:-:S03]  /*c750*/  ISETP.GE.AND P2, PT, R141, UR56, PT ;  /* 0x000000388d007c0c */ /* 0x000fc6000bf46270 */
        /* <DEDUP_REMOVED lines=8> */
[----:B------:R-:W3:Y:S04]  /*c7e0*/  @!P2 LDG.E R11, desc[UR24][R2.64+0x380] ;  /* 0x00038018020ba981 */ /* 0x000ee8000c1e1900 */
[----:B------:R-:W3:Y:S04]  /*c7f0*/  @!P3 LDG.E R8, desc[UR24][R2.64+0x400] ;  /* 0x000400180208b981 */ /* 0x000ee8000c1e1900 */
[----:B------:R-:W3:Y:S04]  /*c800*/  @!P4 LDG.E R13, desc[UR24][R2.64+0x480] ;  /* 0x00048018020dc981 */ /* 0x000ee8000c1e1900 */
[----:B------:R-:W3:Y:S01]  /*c810*/  @!P1 LDG.E R6, desc[UR24][R2.64+0x300] ;  /* 0x0003001802069981 */ /* 0x000ee2000c1e1900 */
[----:B------:R-:W-:-:S03]  /*c820*/  MOV R94, R65 ;  /* 0x00000041005e7202 */ /* 0x000fc60000000f00 */
[----:B------:R-:W3:Y:S01]  /*c830*/  LDL.LU R87, [R1+0xcc] ;  /* 0x0000cc0001577983 */ /* 0x000ee20000300800 */
[----:B------:R-:W-:Y:S01]  /*c840*/  MOV R95, R64 ;  /* 0x00000040005f7202 */ /* 0x000fe20000000f00 */
[----:B------:R-:W-:Y:S02]  /*c850*/  IMAD.MOV.U32 R96, RZ, RZ, R59 ;  /* 0x000000ffff607224 */ /* 0x000fe400078e003b */
[----:B------:R-:W3:Y:S01]  /*c860*/  LDL.LU R86, [R1+0xc8] ;  /* 0x0000c80001567983 */ /* 0x000ee20000300800 */
[----:B------:R-:W-:-:S03]  /*c870*/  MOV R83, R80 ;  /* 0x0000005000537202 */ /* 0x000fc60000000f00 */
[----:B------:R-:W3:Y:S01]  /*c880*/  LDL.LU R65, [R1+0xc4] ;  /* 0x0000c40001417983 */ /* 0x000ee20000300800 */
[----:B------:R-:W-:Y:S01]  /*c890*/  MOV R85, R78 ;  /* 0x0000004e00557202 */ /* 0x000fe20000000f00 */
[----:B------:R-:W-:Y:S01]  /*c8a0*/  IMAD.MOV.U32 R78, RZ, RZ, R75 ;  /* 0x000000ffff4e7224 */ /* 0x000fe200078e004b */
[----:B------:R-:W-:Y:S01]  /*c8b0*/  MOV R97, R57 ;  /* 0x0000003900617202 */ /* 0x000fe20000000f00 */
[----:B------:R-:W3:Y:S01]  /*c8c0*/  LDL.LU R64, [R1+0xc0] ;  /* 0x0000c00001407983 */ /* 0x000ee20000300800 */
[----:B------:R-:W-:Y:S02]  /*c8d0*/  MOV R80, R74 ;  /* 0x0000004a00507202 */ /* 0x000fe40000000f00 */
[----:B------:R-:W-:Y:S01]  /*c8e0*/  MOV R82, R73 ;  /* 0x0000004900527202 */ /* 0x000fe20000000f00 */
[----:B------:R-:W3:Y:S04]  /*c8f0*/  LDL.LU R59, [R1+0xbc] ;  /* 0x0000bc00013b7983 */ /* 0x000ee80000300800 */
[----:B------:R-:W3:Y:S04]  /*c900*/  LDL.LU R57, [R1+0xb8] ;  /* 0x0000b80001397983 */ /* 0x000ee80000300800 */
[----:B------:R-:W3:Y:S04]  /*c910*/  LDL R75, [R1+0xc] ;  /* 0x00000c00014b7983 */ /* 0x000ee80000100800 */
[----:B------:R-:W3:Y:S04]  /*c920*/  LDL R74, [R1+0x8] ;  /* 0x00000800014a7983 */ /* 0x000ee80000100800 */
[----:B------:R-:W3:Y:S01]  /*c930*/  LDL R73, [R1+0x4] ;  /* 0x0000040001497983 */ /* 0x000ee20000100800 */
[----:B------:R-:W-:-:S03]  /*c940*/  MOV R84, R72 ;  /* 0x0000004800547202 */ /* 0x000fc60000000f00 */
[----:B------:R-:W3:Y:S01]  /*c950*/  LDL R72, [R1] ;  /* 0x0000000001487983 */ /* 0x000ee20000100800 */
[----:B----4-:R-:W-:Y:S02]  /*c960*/  ISETP.GE.AND P5, PT, R63, UR56, PT ;  /* 0x000000383f007c0c */ /* 0x010fe4000bfa6270 */
[----:B--2---:R-:W-:Y:S02]  /*c970*/  ISETP.GE.AND P0, PT, R62, UR56, PT ;  /* 0x000000383e007c0c */ /* 0x004fe4000bf06270 */
[----:B---3--:R-:W-:-:S09]  /*c980*/  ISETP.GE.AND P1, PT, R61, UR56, PT ;  /* 0x000000383d007c0c */ /* 0x008fd2000bf26270 */
[----:B------:R-:W2:Y:S04]  /*c990*/  @!P5 LDG.E R10, desc[UR24][R2.64+0x500] ;  /* 0x00050018020ad981 */ /* 0x000ea8000c1e1900 */
[----:B------:R-:W3:Y:S04]  /*c9a0*/  @!P0 LDG.E R15, desc[UR24][R2.64+0x580] ;  /* 0x00058018020f8981 */ /* 0x000ee8000c1e1900 */
[----:B------:R-:W4:Y:S01]  /*c9b0*/  @!P1 LDG.E R12, desc[UR24][R2.64+0x600] ;  /* 0x00060018020c9981 */ /* 0x000f22000c1e1900 */
[----:B------:R-:W-:Y:S02]  /*c9c0*/  ISETP.GE.AND P2, PT, R60, UR56, PT ;  /* 0x000000383c007c0c */ /* 0x000fe4000bf46270 */
[----:B------:R-:W-:-:S02]  /*c9d0*/  ISETP.GE.AND P3, PT, R58, UR56, PT ;  /* 0x000000383a007c0c */ /* 0x000fc4000bf66270 */
[----:B------:R-:W-:-:S09]  /*c9e0*/  ISETP.GE.AND P4, PT, R56, UR56, PT ;  /* 0x0000003838007c0c */ /* 0x000fd2000bf86270 */
[----:B------:R-:W4:Y:S04]  /*c9f0*/  @!P2 LDG.E R17, desc[UR24][R2.64+0x680] ;  /* 0x000680180211a981 */ /* 0x000f28000c1e1900 */
[----:B------:R-:W4:Y:S04]  /*ca00*/  @!P3 LDG.E R14, desc[UR24][R2.64+0x700] ;  /* 0x00070018020eb981 */ /* 0x000f28000c1e1900 */
[----:B------:R-:W4:Y:S01]  /*ca10*/  @!P4 LDG.E R19, desc[UR24][R2.64+0x780] ;  /* 0x000780180213c981 */ /* 0x000f22000c1e1900 */
[----:B------:R-:W-:Y:S02]  /*ca20*/  MOV R91, R68 ;  /* 0x00000044005b7202 */ /* 0x000fe40000000f00 */
[----:B------:R-:W-:Y:S01]  /*ca30*/  MOV R92, R67 ;  /* 0x00000043005c7202 */ /* 0x000fe20000000f00 */
[----:B------:R-:W4:Y:S01]  /*ca40*/  LDL R68, [R1+0x58] ;  /* 0x0000580001447983 */ /* 0x000f220000100800 */
[----:B------:R-:W-:-:S03]  /*ca50*/  MOV R93, R66 ;  /* 0x00000042005d7202 */ /* 0x000fc60000000f00 */
[----:B------:R-:W4:Y:S04]  /*ca60*/  LDL R67, [R1+0x5c] ;  /* 0x00005c0001437983 */ /* 0x000f280000100800 */
[----:B------:R-:W4:Y:S04]  /*ca70*/  LDL R66, [R1+0x60] ;  /* 0x0000600001427983 */ /* 0x000f280000100800 */
        /* <DEDUP_REMOVED lines=10> */
[----:B--2---:R-:W-:Y:S04]  /*cb20*/  STS [R43+0x500], R10 ;  /* 0x0005000a2b007388 */ /* 0x004fe80000000800 */
[----:B---3--:R-:W-:Y:S04]  /*cb30*/  STS [R42+0x580], R15 ;  /* 0x0005800f2a007388 */ /* 0x008fe80000000800 */
[----:B----4-:R-:W-:Y:S04]  /*cb40*/  STS [R41+0x600], R12 ;  /* 0x0006000c29007388 */ /* 0x010fe80000000800 */
[----:B------:R-:W-:Y:S04]  /*cb50*/  STS [R40+0x680], R17 ;  /* 0x0006801128007388 */ /* 0x000fe80000000800 */
[----:B------:R-:W-:Y:S04]  /*cb60*/  STS [R39+0x700], R14 ;  /* 0x0007000e27007388 */ /* 0x000fe80000000800 */
[----:B------:R-:W-:Y:S01]  /*cb70*/  STS [R38+0x780], R19 ;  /* 0x0007801326007388 */ /* 0x000fe20000000800 */
[----:B------:R-:W-:-:S03]  /*cb80*/  NOP ;  /* 0x0000000000007918 */ /* 0x000fc60000000000 */
[----:B------:R-:W2:Y:S04]  /*cb90*/  LDS R0, [R85+0x4] ;  /* 0x0000040055007984 */ /* 0x000ea80000000800 */
[----:B------:R-:W3:Y:S04]  /*cba0*/  LDS R2, [R83+0x8] ;  /* 0x0000080053027984 */ /* 0x000ee80000000800 */
[----:B------:R-:W4:Y:S04]  /*cbb0*/  LDS R4, [R79+0x10] ;  /* 0x000010004f047984 */ /* 0x000f280000000800 */
[----:B------:R-:W0:Y:S01]  /*cbc0*/  LDS R3, [R81+0xc] ;  /* 0x00000c0051037984 */ /* 0x000e220000000800 */
[----:B--2---:R-:W-:-:S03]  /*cbd0*/  FADD.FTZ R5, R0, UR5 ;  /* 0x0000000500057e21 */ /* 0x004fc60008010000 */
[----:B------:R-:W2:Y:S01]  /*cbe0*/  LDS R0, [R75+0x14] ;  /* 0x000014004b007984 */ /* 0x000ea20000000800 */
[----:B---3--:R-:W-:Y:S01]  /*cbf0*/  FADD.FTZ R8, R2, UR5 ;  /* 0x0000000502087e21 */ /* 0x008fe20008010000 */
[----:B------:R-:W-:Y:S02]  /*cc00*/  FSETP.GTU.FTZ.AND P4, PT, R5, 20, PT ;  /* 0x41a000000500780b */ /* 0x000fe40003f9c000 */
[----:B------:R-:W3:Y:S01]  /*cc10*/  LDS R2, [R74+0x18] ;  /* 0x000018004a027984 */ /* 0x000ee20000000800 */
[----:B----4-:R-:W-:Y:S01]  /*cc20*/  FADD.FTZ R4, R4, UR5 ;  /* 0x0000000504047e21 */ /* 0x010fe20008010000 */
[----:B------:R-:W-:Y:S01]  /*cc30*/  FSETP.GTU.FTZ.AND P5, PT, R8, 20, PT ;  /* 0x41a000000800780b */ /* 0x000fe20003fbc000 */
[----:B0-----:R-:W-:-:S03]  /*cc40*/  FADD.FTZ R9, R3, UR5 ;  /* 0x0000000503097e21 */ /* 0x001fc60008010000 */
[----:B------:R-:W-:Y:S01]  /*cc50*/  FSETP.GTU.FTZ.AND P1, PT, R4, 20, PT ;  /* 0x41a000000400780b */ /* 0x000fe20003f3c000 */
[----:B------:R-:W0:Y:S01]  /*cc60*/  LDS R3, [R73+0x1c] ;  /* 0x00001c0049037984 */ /* 0x000e220000000800 */
[----:B------:R-:W-:-:S03]  /*cc70*/  FSETP.GTU.FTZ.AND P0, PT, R9, 20, PT ;  /* 0x41a000000900780b */ /* 0x000fc60003f1c000 */
[----:B------:R-:W-:-:S04]  /*cc80*/  @!P4 FMUL.FTZ R5, R5, -1.4426950216293334961 ;  /* 0xbfb8aa3b0505c820 */ /* 0x000fc80000410000 */
[----:B------:R4:W1:Y:S01]  /*cc90*/  @!P4 MUFU.EX2 R6, R5 ;  /* 0x000000050006c308 */ /* 0x0008620000000800 */
[----:B------:R-:W-:-:S03]  /*cca0*/  @!P5 FMUL.FTZ R8, R8, -1.4426950216293334961 ;  /* 0xbfb8aa3b0808d820 */ /* 0x000fc60000410000 */
[----:B------:R-:W-:Y:S02]  /*ccb0*/  @!P1 FMUL.FTZ R10, R4, -1.4426950216293334961 ;  /* 0xbfb8aa3b040a9820 */ /* 0x000fe40000410000 */
[----:B------:R-:W0:Y:S02]  /*ccc0*/  LDS R4, [R72+0x20] ;  /* 0x0000200048047984 */ /* 0x000e240000000800 */
[----:B------:R-:W2:Y:S01]  /*ccd0*/  @!P5 MUFU.EX2 R8, R8 ;  /* 0x000000080008d308 */ /* 0x000ea20000000800 */
[----:B------:R-:W-:Y:S01]  /*cce0*/  @!P0 FMUL.FTZ R9, R9, -1.4426950216293334961 ;  /* 0xbfb8aa3b09098820 */ /* 0x000fe20000410000 */
[----:B----4-:R-:W4:Y:S06]  /*ccf0*/  LDS R5, [R160+0x24] ;  /* 0x00002400a0057984 */ /* 0x010f2c0000000800 */
[----:B------:R-:W3:Y:S01]  /*cd00*/  @!P0 MUFU.EX2 R9, R9 ;  /* 0x0000000900098308 */ /* 0x000ee20000000800 */
[----:B-1----:R-:W-:-:S02]  /*cd10*/  @!P4 FADD.FTZ R7, R6, 1 ;  /* 0x3f8000000607c421 */ /* 0x002fc40000010000 */
[----:B------:R-:W1:Y:S05]  /*cd20*/  LDS R6, [R158+0x28] ;  /* 0x000028009e067984 */ /* 0x000e6a0000000800 */
[----:B------:R-:W0:Y:S01]  /*cd30*/  @!P1 MUFU.EX2 R10, R10 ;  /* 0x0000000a000a9308 */ /* 0x000e220000000800 */
[----:B--2---:R-:W-:-:S07]  /*cd40*/  @!P5 FADD.FTZ R8, R8, 1 ;  /* 0x3f8000000808d421 */ /* 0x004fce0000010000 */
[----:B------:R-:W2:Y:S01]  /*cd50*/  @!P4 MUFU.RCP R7, R7 ;  /* 0x000000070007c308 */ /* 0x000ea20000001000 */
[----:B---3--:R-:W-:-:S07]  /*cd60*/  @!P0 FADD.FTZ R9, R9, 1 ;  /* 0x3f80000009098421 */ /* 0x008fce0000010000 */
[----:B------:R-:W3:Y:S01]  /*cd70*/  @!P5 MUFU.RCP R8, R8 ;  /* 0x000000080008d308 */ /* 0x000ee20000001000 */
[----:B0-----:R-:W-:Y:S01]  /*cd80*/  @!P1 FADD.FTZ R10, R10, 1 ;  /* 0x3f8000000a0a9421 */ /* 0x001fe20000010000 */
[----:B------:R-:W-:Y:S01]  /*cd90*/  FADD.FTZ R0, R0, UR5 ;  /* 0x0000000500007e21 */ /* 0x000fe20008010000 */
[----:B------:R-:W-:Y:S01]  /*cda0*/  FADD.FTZ R2, R2, UR5 ;  /* 0x0000000502027e21 */ /* 0x000fe20008010000 */
[----:B------:R-:W-:-:S04]  /*cdb0*/  FADD.FTZ R3, R3, UR5 ;  /* 0x0000000503037e21 */ /* 0x000fc80008010000 */
[----:B------:R-:W0:Y:S01]  /*cdc0*/  @!P0 MUFU.RCP R9, R9 ;  /* 0x0000000900098308 */ /* 0x000e220000001000 */
[----:B--2---:R-:W-:-:S07]  /*cdd0*/  @!P4 FMUL.FTZ R84, R84, R7 ;  /* 0x000000075454c220 */ /* 0x004fce0000410000 */
[----:B------:R-:W2:Y:S01]  /*cde0*/  @!P1 MUFU.RCP R10, R10 ;  /* 0x0000000a000a9308 */ /* 0x000ea20000001000 */
[----:B------:R-:W-:Y:S01]  /*cdf0*/  @!P4 STL [R1+0x3c], R84 ;  /* 0x00003c540100c387 */ /* 0x000fe20000100800 */
[----:B---3--:R-:W-:Y:S01]  /*ce00*/  @!P5 FMUL.FTZ R82, R82, R8 ;  /* 0x000000085252d220 */ /* 0x008fe20000410000 */
[----:B------:R-:W-:Y:S01]  /*ce10*/  FSETP.GTU.FTZ.AND P2, PT, R0, 20, PT ;  /* 0x41a000000000780b */ /* 0x000fe20003f5c000 */
[----:B------:R-:W-:Y:S01]  /*ce20*/  FADD.FTZ R4, R4, UR5 ;  /* 0x0000000504047e21 */ /* 0x000fe20008010000 */
[----:B------:R-:W-:Y:S02]  /*ce30*/  FSETP.GTU.FTZ.AND P3, PT, R2, 20, PT ;  /* 0x41a000000200780b */ /* 0x000fe40003f7c000 */
[----:B------:R-:W-:Y:S01]  /*ce40*/  FSETP.GTU.FTZ.AND P4, PT, R3, 20, PT ;  /* 0x41a000000300780b */ /* 0x000fe20003f9c000 */
[----:B------:R-:W-:Y:S01]  /*ce50*/  @!P5 STL [R1+0x40], R82 ;  /* 0x000040520100d387 */ /* 0x000fe20000100800 */
[----:B------:R-:W-:Y:S01]  /*ce60*/  FSETP.GTU.FTZ.AND P5, PT, R4, 20, PT ;  /* 0x41a000000400780b */ /* 0x000fe20003fbc000 */
[----:B0-----:R-:W-:Y:S01]  /*ce70*/  @!P0 FMUL.FTZ R80, R80, R9 ;  /* 0x0000000950508220 */ /* 0x001fe20000410000 */
[----:B----4-:R-:W-:Y:S01]  /*ce80*/  FADD.FTZ R8, R5, UR5 ;  /* 0x0000000505087e21 */ /* 0x010fe20008010000 */
[----:B-1----:R-:W-:Y:S01]  /*ce90*/  FADD.FTZ R9, R6, UR5 ;  /* 0x0000000506097e21 */ /* 0x002fe20008010000 */
[----:B--2---:R-:W-:-:S03]  /*cea0*/  @!P1 FMUL.FTZ R78, R78, R10 ;  /* 0x0000000a4e4e9220 */ /* 0x004fc60000410000 */
[----:B------:R-:W-:Y:S02]  /*ceb0*/  @!P2 FMUL.FTZ R0, R0, -1.4426950216293334961 ;  /* 0xbfb8aa3b0000a820 */ /* 0x000fe40000410000 */
[----:B------:R-:W-:Y:S02]  /*cec0*/  @!P3 FMUL.FTZ R2, R2, -1.4426950216293334961 ;  /* 0xbfb8aa3b0202b820 */ /* 0x000fe40000410000 */
[----:B------:R-:W-:Y:S01]  /*ced0*/  @!P4 FMUL.FTZ R5, R3, -1.4426950216293334961 ;  /* 0xbfb8aa3b0305c820 */ /* 0x000fe20000410000 */
[----:B------:R-:W-:Y:S01]  /*cee0*/  @!P0 STL [R1+0x44], R80 ;  /* 0x0000445001008387 */ /* 0x000fe20000100800 */
[----:B------:R-:W-:-:S03]  /*cef0*/  FSETP.GTU.FTZ.AND P0, PT, R8, 20, PT ;  /* 0x41a000000800780b */ /* 0x000fc60003f1c000 */
[----:B------:R-:W-:Y:S01]  /*cf00*/  @!P1 STL [R1+0x48], R78 ;  /* 0x0000484e01009387 */ /* 0x000fe20000100800 */
[C---:B------:R-:W-:Y:S01]  /*cf10*/  FSETP.GTU.FTZ.AND P1, PT, R9.reuse, 20, PT ;  /* 0x41a000000900780b */ /* 0x040fe20003f3c000 */
[----:B------:R-:W-:Y:S01]  /*cf20*/  @!P5 FMUL.FTZ R6, R4, -1.4426950216293334961 ;  /* 0xbfb8aa3b0406d820 */ /* 0x000fe20000410000 */
[----:B------:R-:W0:Y:S08]  /*cf30*/  @!P2 MUFU.EX2 R0, R0 ;  /* 0x000000000000a308 */ /* 0x000e300000000800 */
[----:B------:R-:W1:Y:S08]  /*cf40*/  @!P3 MUFU.EX2 R2, R2 ;  /* 0x000000020002b308 */ /* 0x000e700000000800 */
[----:B------:R-:W2:Y:S01]  /*cf50*/  @!P4 MUFU.EX2 R5, R5 ;  /* 0x000000050005c308 */ /* 0x000ea20000000800 */
[----:B------:R-:W-:Y:S01]  /*cf60*/  @!P0 FMUL.FTZ R8, R8, -1.4426950216293334961 ;  /* 0xbfb8aa3b08088820 */ /* 0x000fe20000410000 */
[----:B------:R-:W-:-:S06]  /*cf70*/  @!P1 FMUL.FTZ R9, R9, -1.4426950216293334961 ;  /* 0xbfb8aa3b09099820 */ /* 0x000fcc0000410000 */
[----:B------:R-:W3:Y:S01]  /*cf80*/  @!P5 MUFU.EX2 R6, R6 ;  /* 0x000000060006d308 */ /* 0x000ee20000000800 */
[----:B0-----:R-:W-:Y:S01]  /*cf90*/  @!P2 FADD.FTZ R3, R0, 1 ;  /* 0x3f8000000003a421 */ /* 0x001fe20000010000 */
[----:B-1----:R-:W-:Y:S01]  /*cfa0*/  @!P3 FADD.FTZ R4, R2, 1 ;  /* 0x3f8000000204b421 */ /* 0x002fe20000010000 */
[----:B------:R-:W-:Y:S04]  /*cfb0*/  LDS R0, [R157+0x2c] ;  /* 0x00002c009d007984 */ /* 0x000fe80000000800 */
[----:B------:R-:W0:Y:S01]  /*cfc0*/  LDS R2, [R153+0x30] ;  /* 0x0000300099027984 */ /* 0x000e220000000800 */
[----:B------:R-:W1:Y:S01]  /*cfd0*/  @!P0 MUFU.EX2 R8, R8 ;  /* 0x0000000800088308 */ /* 0x000e620000000800 */
[----:B--2---:R-:W-:-:S07]  /*cfe0*/  @!P4 FADD.FTZ R5, R5, 1 ;  /* 0x3f8000000505c421 */ /* 0x004fce0000010000 */
[----:B------:R-:W2:Y:S01]  /*cff0*/  @!P1 MUFU.EX2 R9, R9 ;  /* 0x0000000900099308 */ /* 0x000ea20000000800 */
[----:B---3--:R-:W-:Y:S02]  /*d000*/  @!P5 FADD.FTZ R7, R6, 1 ;  /* 0x3f8000000607d421 */ /* 0x008fe40000010000 */
[----:B------:R-:W-:Y:S05]  /*d010*/  LDS R6, [R37] ;  /* 0x0000000025067984 */ /* 0x000fea0000000800 */
[----:B------:R3:W4:Y:S08]  /*d020*/  @!P2 MUFU.RCP R10, R3 ;  /* 0x00000003000aa308 */ /* 0x0007300000001000 */
[----:B------:R1:W0:Y:S01]  /*d030*/  @!P3 MUFU.RCP R11, R4 ;  /* 0x00000004000bb308 */ /* 0x0002220000001000 */
[----:B---3--:R-:W3:Y:S07]  /*d040*/  LDS R3, [R152+0x34] ;  /* 0x0000340098037984 */ /* 0x008eee0000000800 */
[----:B------:R2:W0:Y:S01]  /*d050*/  @!P4 MUFU.RCP R12, R5 ;  /* 0x00000005000cc308 */ /* 0x0004220000001000 */
[----:B-1----:R-:W1:Y:S04]  /*d060*/  LDS R4, [R151+0x38] ;  /* 0x0000380097047984 */ /* 0x002e680000000800 */
[----:B--2---:R-:W2:Y:S01]  /*d070*/  LDS R5, [R150+0x3c] ;  /* 0x00003c0096057984 */ /* 0x004ea20000000800 */
[----:B------:R-:W-:Y:S01]  /*d080*/  BAR.SYNC.DEFER_BLOCKING 0x0 ;  /* 0x0000000000007b1d */ /* 0x000fe20000010000 */
[----:B------:R-:W-:Y:S01]  /*d090*/  @!P0 FADD.FTZ R8, R8, 1 ;  /* 0x3f80000008088421 */ /* 0x000fe20000010000 */
[----:B------:R-:W-:-:S04]  /*d0a0*/  @!P1 FADD.FTZ R9, R9, 1 ;  /* 0x3f80000009099421 */ /* 0x000fc80000010000 */
[----:B------:R-:W3:Y:S08]  /*d0b0*/  @!P5 MUFU.RCP R7, R7 ;  /* 0x000000070007d308 */ /* 0x000ef00000001000 */
[----:B------:R-:W1:Y:S08]  /*d0c0*/  @!P0 MUFU.RCP R8, R8 ;  /* 0x0000000800088308 */ /* 0x000e700000001000 */
[----:B------:R-:W2:Y:S01]  /*d0d0*/  @!P1 MUFU.RCP R9, R9 ;  /* 0x0000000900099308 */ /* 0x000ea20000001000 */
[----:B------:R-:W-:Y:S01]  /*d0e0*/  STS [R37], R97 ;  /* 0x0000006125007388 */ /* 0x000fe20000000800 */
[----:B----4-:R-:W-:-:S03]  /*d0f0*/  @!P2 FMUL.FTZ R71, R71, R10 ;  /* 0x0000000a4747a220 */ /* 0x010fc60000410000 */
[----:B------:R-:W-:Y:S01]  /*d100*/  STS [R85+0x4], R96 ;  /* 0x0000046055007388 */ /* 0x000fe20000000800 */
[----:B0-----:R-:W-:-:S03]  /*d110*/  @!P3 FMUL.FTZ R70, R70, R11 ;  /* 0x0000000b4646b220 */ /* 0x001fc60000410000 */
[----:B------:R-:W-:Y:S01]  /*d120*/  STS [R83+0x8], R95 ;  /* 0x0000085f53007388 */ /* 0x000fe20000000800 */
[----:B------:R-:W-:-:S03]  /*d130*/  @!P4 FMUL.FTZ R69, R69, R12 ;  /* 0x0000000c4545c220 */ /* 0x000fc60000410000 */
[----:B------:R-:W-:Y:S01]  /*d140*/  STS [R81+0xc], R94 ;  /* 0x00000c5e51007388 */ /* 0x000fe20000000800 */
[----:B---3--:R-:W-:-:S03]  /*d150*/  @!P5 FMUL.FTZ R68, R68, R7 ;  /* 0x000000074444d220 */ /* 0x008fc60000410000 */
[----:B------:R-:W-:Y:S01]  /*d160*/  STS [R79+0x10], R93 ;  /* 0x0000105d4f007388 */ /* 0x000fe20000000800 */
[----:B-1----:R-:W-:-:S03]  /*d170*/  @!P0 FMUL.FTZ R67, R67, R8 ;  /* 0x0000000843438220 */ /* 0x002fc60000410000 */
[----:B------:R-:W-:Y:S01]  /*d180*/  STS [R75+0x14], R92 ;  /* 0x0000145c4b007388 */ /* 0x000fe20000000800 */
[----:B--2---:R-:W-:-:S03]  /*d190*/  @!P1 FMUL.FTZ R66, R66, R9 ;  /* 0x0000000942429220 */ /* 0x004fc60000410000 */
[----:B------:R-:W-:Y:S04]  /*d1a0*/  STS [R74+0x18], R91 ;  /* 0x0000185b4a007388 */ /* 0x000fe80000000800 */
[----:B------:R-:W-:Y:S04]  /*d1b0*/  STS [R73+0x1c], R90 ;  /* 0x00001c5a49007388 */ /* 0x000fe80000000800 */
[----:B------:R-:W-:Y:S04]  /*d1c0*/  @!P2 STL [R1+0x4c], R71 ;  /* 0x00004c470100a387 */ /* 0x000fe80000100800 */
        /* <DEDUP_REMOVED lines=10> */
[----:B------:R0:W-:Y:S04]  /*d270*/  STS [R152+0x34], R64 ;  /* 0x0000344098007388 */ /* 0x0001e80000000800 */
[----:B0-----:R0:W5:Y:S01]  /*d280*/  LDL.64 R64, [R1+0x100] ;  /* 0x0001000001407983 */ /* 0x0011620000100a00 */
[----:B------:R-:W-:Y:S01]  /*d290*/  FADD.FTZ R7, R2, UR5 ;  /* 0x0000000502077e21 */ /* 0x000fe20008010000 */
[----:B------:R-:W-:-:S04]  /*d2a0*/  FADD.FTZ R9, R3, UR5 ;  /* 0x0000000503097e21 */ /* 0x000fc80008010000 */
[----:B------:R-:W-:Y:S02]  /*d2b0*/  FSETP.GTU.FTZ.AND P1, PT, R7, 20, PT ;  /* 0x41a000000700780b */ /* 0x000fe40003f3c000 */
[----:B------:R-:W-:Y:S01]  /*d2c0*/  FSETP.GTU.FTZ.AND P2, PT, R9, 20, PT ;  /* 0x41a000000900780b */ /* 0x000fe20003f5c000 */
[----:B------:R-:W-:Y:S01]  /*d2d0*/  ULEA UR7, UR8, UR7, 0x18 ;  /* 0x0000000708077291 */ /* 0x000fe2000f8ec03f */
[----:B------:R-:W-:Y:S01]  /*d2e0*/  MOV R14, UR56 ;  /* 0x00000038000e7c02 */ /* 0x000fe20008000f00 */
[----:B------:R-:W-:Y:S01]  /*d2f0*/  STS [R151+0x38], R59 ;  /* 0x0000383b97007388 */ /* 0x000fe20000000800 */
[----:B------:R-:W-:Y:S01]  /*d300*/  FADD.FTZ R10, R4, UR5 ;  /* 0x00000005040a7e21 */ /* 0x000fe20008010000 */
[----:B------:R-:W-:Y:S01]  /*d310*/  FADD.FTZ R0, R0, UR5 ;  /* 0x0000000500007e21 */ /* 0x000fe20008010000 */
[----:B------:R-:W-:Y:S01]  /*d320*/  FADD.FTZ R12, R5, UR5 ;  /* 0x00000005050c7e21 */ /* 0x000fe20008010000 */
[----:B------:R-:W-:Y:S01]  /*d330*/  STS [R150+0x3c], R57 ;  /* 0x00003c3996007388 */ /* 0x000fe20000000800 */
[----:B------:R-:W-:-:S03]  /*d340*/  NOP ;  /* 0x0000000000007918 */ /* 0x000fc60000000000 */
[----:B------:R-:W-:Y:S02]  /*d350*/  @!P1 FMUL.FTZ R3, R7, -1.4426950216293334961 ;  /* 0xbfb8aa3b07039820 */ /* 0x000fe40000410000 */
[----:B------:R-:W-:Y:S01]  /*d360*/  @!P2 FMUL.FTZ R4, R9, -1.4426950216293334961 ;  /* 0xbfb8aa3b0904a820 */ /* 0x000fe20000410000 */
[----:B------:R-:W-:Y:S01]  /*d370*/  LDS R7, [R53] ;  /* 0x0000000035077984 */ /* 0x000fe20000000800 */
[----:B------:R-:W-:Y:S01]  /*d380*/  FADD.FTZ R8, R6, UR5 ;  /* 0x0000000506087e21 */ /* 0x000fe20008010000 */
[----:B------:R-:W-:Y:S02]  /*d390*/  UIMAD UR10, UR23, UR30, URZ ;  /* 0x0000001e170a72a4 */ /* 0x000fe4000f8e023f */
[----:B------:R-:W-:Y:S01]  /*d3a0*/  LDS R9, [R52+0x80] ;  /* 0x0000800034097984 */ /* 0x000fe20000000800 */
[----:B------:R-:W-:-:S03]  /*d3b0*/  ULDC.64 UR8, c[0x0][0x3a8] ;  /* 0x0000ea0000087ab9 */ /* 0x000fc60000000a00 */
        /* <DEDUP_REMOVED lines=16> */
[----:B------:R-:W-:-:S02]  /*d4c0*/  FSETP.GTU.FTZ.AND P3, PT, R10, 20, PT ;  /* 0x41a000000a00780b */ /* 0x000fc40003f7c000 */
[----:B------:R-:W-:Y:S02]  /*d4d0*/  FSETP.GTU.FTZ.AND P0, PT, R0, 20, PT ;  /* 0x41a000000000780b */ /* 0x000fe40003f1c000 */
[----:B------:R-:W-:Y:S01]  /*d4e0*/  FSETP.GTU.FTZ.AND P4, PT, R12, 20, PT ;  /* 0x41a000000c00780b */ /* 0x000fe20003f9c000 */
[----:B------:R-:W1:Y:S08]  /*d4f0*/  LDS R59, [UR7+0x2100] ;  /* 0x00210007ff3b7984 */ /* 0x000e700008000800 */
[----:B------:R-:W-:-:S02]  /*d500*/  @!P3 FMUL.FTZ R5, R10, -1.4426950216293334961 ;  /* 0xbfb8aa3b0a05b820 */ /* 0x000fc40000410000 */
[----:B------:R-:W-:Y:S01]  /*d510*/  @!P0 FMUL.FTZ R0, R0, -1.4426950216293334961 ;  /* 0xbfb8aa3b00008820 */ /* 0x000fe20000410000 */
[----:B------:R-:W-:Y:S01]  /*d520*/  @!P1 MUFU.EX2 R3, R3 ;  /* 0x0000000300039308 */ /* 0x000fe20000000800 */
[----:B------:R-:W-:-:S07]  /*d530*/  FSETP.GTU.FTZ.AND P5, PT, R8, 20, PT ;  /* 0x41a000000800780b */ /* 0x000fce0003fbc000 */
[----:B------:R2:W3:Y:S08]  /*d540*/  @!P0 MUFU.EX2 R2, R0 ;  /* 0x0000000000028308 */ /* 0x0004f00000000800 */
[----:B------:R-:W4:Y:S08]  /*d550*/  @!P2 MUFU.EX2 R4, R4 ;  /* 0x000000040004a308 */ /* 0x000f300000000800 */
[----:B------:R-:W0:Y:S01]  /*d560*/  @!P3 MUFU.EX2 R5, R5 ;  /* 0x000000050005b308 */ /* 0x000e220000000800 */
[----:B------:R-:W-:Y:S01]  /*d570*/  @!P4 FMUL.FTZ R6, R12, -1.4426950216293334961 ;  /* 0xbfb8aa3b0c06c820 */ /* 0x000fe20000410000 */
[----:B--2---:R-:W-:Y:S01]  /*d580*/  @!P5 FMUL.FTZ R0, R8, -1.4426950216293334961 ;  /* 0xbfb8aa3b0800d820 */ /* 0x004fe20000410000 */
[----:B---3--:R-:W-:Y:S01]  /*d590*/  @!P0 FADD.FTZ R2, R2, 1 ;  /* 0x3f80000002028421 */ /* 0x008fe20000010000 */
[----:B------:R-:W-:-:S04]  /*d5a0*/  @!P1 FADD.FTZ R3, R3, 1 ;  /* 0x3f80000003039421 */ /* 0x000fc80000010000 */
[----:B------:R-:W2:Y:S01]  /*d5b0*/  @!P4 MUFU.EX2 R6, R6 ;  /* 0x000000060006c308 */ /* 0x000ea20000000800 */
[----:B----4-:R-:W-:Y:S01]  /*d5c0*/  @!P2 FADD.FTZ R4, R4, 1 ;  /* 0x3f8000000404a421 */ /* 0x010fe20000010000 */
[----:B-1----:R-:W-:Y:S01]  /*d5d0*/  ISETP.GE.AND P6, PT, R76, R59, PT ;  /* 0x0000003b4c00720c */ /* 0x002fe20003fc6270 */
[----:B0-----:R-:W-:-:S05]  /*d5e0*/  @!P3 FADD.FTZ R5, R5, 1 ;  /* 0x3f8000000505b421 */ /* 0x001fca0000010000 */
[----:B------:R-:W0:Y:S01]  /*d5f0*/  @!P5 MUFU.EX2 R0, R0 ;  /* 0x000000000000d308 */ /* 0x000e220000000800 */
[----:B------:R-:W-:Y:S02]  /*d600*/  UIMAD.WIDE.U32 UR28, UR44, UR30, URZ ;  /* 0x0000001e2c1c72a5 */ /* 0x000fe4000f8e003f */
[----:B------:R-:W-:-:S05]  /*d610*/  UIMAD UR32, UR23, UR8, URZ ;  /* 0x00000008172072a4 */ /* 0x000fca000f8e023f */
[----:B------:R1:W3:Y:S01]  /*d620*/  @!P0 MUFU.RCP R8, R2 ;  /* 0x0000000200088308 */ /* 0x0002e20000001000 */
[----:B------:R-:W-:-:S07]  /*d630*/  UIMAD UR31, UR44, UR31, UR10 ;  /* 0x0000001f2c1f72a4 */ /* 0x000fce000f8e020a */
[----:B------:R1:W4:Y:S08]  /*d640*/  @!P1 MUFU.RCP R10, R3 ;  /* 0x00000003000a9308 */ /* 0x0003300000001000 */
[----:B------:R1:W0:Y:S08]  /*d650*/  @!P2 MUFU.RCP R12, R4 ;  /* 0x00000004000ca308 */ /* 0x0002300000001000 */
[----:B------:R1:W0:Y:S01]  /*d660*/  @!P3 MUFU.RCP R14, R5 ;  /* 0x00000005000eb308 */ /* 0x0002220000001000 */
[----:B------:R-:W-:Y:S01]  /*d670*/  UIMAD UR9, UR44, UR9, UR32 ;  /* 0x000000092c0972a4 */ /* 0x000fe2000f8e0220 */
[----:B------:R-:W-:Y:S01]  /*d680*/  BSSY B0, `(.L_x_1699) ;  /* 0x0000013000007945 */ /* 0x000fe20003800000 */
[----:B------:R-:W-:Y:S01]  /*d690*/  UIADD3 UR10, UR29, UR31, URZ ;  /* 0x0000001f1d0a7290 */ /* 0x000fe2000fffe03f */
[----:B--2---:R-:W-:-:S02]  /*d6a0*/  @!P4 FADD.FTZ R6, R6, 1 ;  /* 0x3f8000000606c421 */ /* 0x004fc40000010000 */
[----:B---34-:R-:W-:Y:S09]  /*d6b0*/  @P6 BRA `(.L_x_1700) ;  /* 0x00000000003c6947 */ /* 0x018ff20003800000 */
[----:B-1----:R-:W-:Y:S01]  /*d6c0*/  MOV R5, UR30 ;  /* 0x0000001e00057c02 */ /* 0x002fe20008000f00 */
        /* <DEDUP_REMOVED lines=14> */
.L_x_1700:
[----:B------:R-:W-:Y:S05]  /*d7b0*/  BSYNC B0 ;  /* 0x0000000000007941 */ /* 0x000fea0003800000 */
.L_x_1699:
[----:B--2---:R-:W2:Y:S01]  /*d7c0*/  LDL.LU R7, [R1+0x38] ;  /* 0x0000380001077983 */ /* 0x004ea20000300800 */
[----:B------:R-:W-:-:S03]  /*d7d0*/  ULDC.64 UR30, c[0x0][0x390] ;  /* 0x0000e400001e7ab9 */ /* 0x000fc60000000a00 */
[----:B------:R-:W3:Y:S04]  /*d7e0*/  LDL.LU R26, [R1+0x10c] ;  /* 0x00010c00011a7983 */ /* 0x000ee80000300800 */
[----:B------:R-:W4:Y:S04]  /*d7f0*/  LDL.LU R24, [R1+0x64] ;  /* 0x0000640001187983 */ /* 0x000f280000300800 */
[----:B------:R-:W4:Y:S04]  /*d800*/  LDL.LU R22, [R1+0x68] ;  /* 0x0000680001167983 */ /* 0x000f280000300800 */
[----:B------:R-:W4:Y:S04]  /*d810*/  LDL.LU R20, [R1+0x6c] ;  /* 0x00006c0001147983 */ /* 0x000f280000300800 */
[----:B------:R-:W4:Y:S04]  /*d820*/  LDL.LU R18, [R1+0x70] ;  /* 0x0000700001127983 */ /* 0x000f280000300800 */
[----:B------:R-:W4:Y:S01]  /*d830*/  LDL.LU R16, [R1+0x74] ;  /* 0x0000740001107983 */ /* 0x000f220000300800 */
[----:B------:R-:W-:Y:S01]  /*d840*/  UMOV UR29, UR10 ;  /* 0x0000000a001d7c82 */ /* 0x000fe20008000000 */
[----:B------:R-:W-:Y:S01]  /*d850*/  UIMAD UR32, UR58, UR30, URZ ;  /* 0x0000001e3a2072a4 */ /* 0x000fe2000f8e023f */
[----:B0-----:R-:W-:Y:S01]  /*d860*/  @!P5 FADD.FTZ R0, R0, 1 ;  /* 0x3f8000000000d421 */ /* 0x001fe20000010000 */
[----:B------:R-:W-:Y:S01]  /*d870*/  UIMAD.WIDE.U32 UR28, UR45, UR30, UR28 ;  /* 0x0000001e2d1c72a5 */ /* 0x000fe2000f8e001c */
[----:B------:R-:W-:Y:S01]  /*d880*/  @!P4 MUFU.RCP R6, R6 ;  /* 0x000000060006c308 */ /* 0x000fe20000001000 */
[----:B------:R-:W-:Y:S01]  /*d890*/  UIMAD UR32, UR45, UR31, UR32 ;  /* 0x0000001f2d2072a4 */ /* 0x000fe2000f8e0220 */
[----:B------:R-:W-:Y:S01]  /*d8a0*/  ISETP.NE.AND P6, PT, R55, RZ, PT ;  /* 0x000000ff3700720c */ /* 0x000fe20003fc5270 */
[----:B------:R-:W-:Y:S01]  /*d8b0*/  UIADD3 UR10, UP0, UR47, UR28, URZ ;  /* 0x0000001c2f0a7290 */ /* 0x000fe2000ff1e03f */
[----:B------:R-:W-:Y:S01]  /*d8c0*/  BSSY B0, `(.L_x_1701) ;  /* 0x0000080000007945 */ /* 0x000fe20003800000 */
[----:B------:R-:W-:-:S02]  /*d8d0*/  ULDC.64 UR30, c[0x0][0x3e0] ;  /* 0x0000f800001e7ab9 */ /* 0x000fc40000000a00 */
[----:B------:R-:W-:Y:S01]  /*d8e0*/  UIADD3.X UR28, UR48, UR32, UR29, UP0, !UPT ;  /* 0x00000020301c7290 */ /* 0x000fe200087fe41d */
[----:B------:R-:W2:Y:S01]  /*d8f0*/  @!P5 MUFU.RCP R0, R0 ;  /* 0x000000000000d308 */ /* 0x000ea20000001000 */
[----:B-1----:R-:W-:-:S04]  /*d900*/  IMAD.U32 R4, RZ, RZ, UR10 ;  /* 0x0000000aff047e24 */ /* 0x002fc8000f8e00ff */
[----:B------:R-:W-:Y:S01]  /*d910*/  MOV R5, UR28 ;  /* 0x0000001c00057c02 */ /* 0x000fe20008000f00 */
[----:B------:R-:W-:-:S04]  /*d920*/  UIMAD.WIDE.U32 UR28, UR44, UR8, URZ ;  /* 0x000000082c1c72a5 */ /* 0x000fc8000f8e003f */
[----:B------:R-:W-:Y:S01]  /*d930*/  UIADD3 UR10, UR29, UR9, URZ ;  /* 0x000000091d0a7290 */ /* 0x000fe2000fffe03f */
[----:B--2---:R-:W-:-:S04]  /*d940*/  @!P5 FMUL.FTZ R7, R7, R0 ;  /* 0x000000000707d220 */ /* 0x004fc80000410000 */
[----:B---3--:R-:W-:Y:S01]  /*d950*/  FADD.FTZ R0, R7, R26 ;  /* 0x0000001a07007221 */ /* 0x008fe20000010000 */
[----:B----4-:R-:W-:-:S03]  /*d960*/  @!P0 FMUL.FTZ R24, R24, R8 ;  /* 0x0000000818188220 */ /* 0x010fc60000410000 */
[----:B------:R-:W-:Y:S01]  /*d970*/  FADD.FTZ R0, R0, R84 ;  /* 0x0000005400007221 */ /* 0x000fe20000010000 */
[----:B------:R-:W-:Y:S01]  /*d980*/  @!P1 FMUL.FTZ R22, R22, R10 ;  /* 0x0000000a16169220 */ /* 0x000fe20000410000 */
[----:B------:R-:W-:Y:S01]  /*d990*/  @!P0 STL [R1+0x64], R24 ;  /* 0x0000641801008387 */ /* 0x000fe20000100800 */
[----:B------:R-:W-:Y:S01]  /*d9a0*/  LEA R2, P0, R76, UR30, 0x2 ;  /* 0x0000001e4c027c11 */ /* 0x000fe2000f8010ff */
[----:B------:R-:W-:Y:S01]  /*d9b0*/  FADD.FTZ R0, R0, R82 ;  /* 0x0000005200007221 */ /* 0x000fe20000010000 */
[----:B------:R-:W-:Y:S01]  /*d9c0*/  @!P2 FMUL.FTZ R20, R20, R12 ;  /* 0x0000000c1414a220 */ /* 0x000fe20000410000 */
[----:B------:R-:W-:Y:S01]  /*d9d0*/  @!P1 STL [R1+0x68], R22 ;  /* 0x0000681601009387 */ /* 0x000fe20000100800 */
[----:B------:R-:W-:Y:S01]  /*d9e0*/  LEA.HI.X R3, R76, UR31, R77, 0x2, P0 ;  /* 0x0000001f4c037c11 */ /* 0x000fe200080f144d */
[----:B------:R-:W-:Y:S01]  /*d9f0*/  FADD.FTZ R0, R0, R80 ;  /* 0x0000005000007221 */ /* 0x000fe20000010000 */
[----:B------:R-:W-:Y:S01]  /*da00*/  LEA R2, P1, R4, R2, 0x2 ;  /* 0x0000000204027211 */ /* 0x000fe200078210ff */
[----:B------:R-:W-:Y:S01]  /*da10*/  @!P2 STL [R1+0x6c], R20 ;  /* 0x00006c140100a387 */ /* 0x000fe20000100800 */
[----:B------:R-:W-:Y:S01]  /*da20*/  ISETP.GE.AND P2, PT, R147, R59, PT ;  /* 0x0000003b9300720c */ /* 0x000fe20003f46270 */
[----:B------:R-:W-:Y:S01]  /*da30*/  @!P3 FMUL.FTZ R18, R18, R14 ;  /* 0x0000000e1212b220 */ /* 0x000fe20000410000 */
[----:B------:R-:W-:Y:S01]  /*da40*/  LEA.HI.X R3, R4, R3, R5, 0x2, P1 ;  /* 0x0000000304037211 */ /* 0x000fe200008f1405 */
[----:B------:R-:W-:Y:S01]  /*da50*/  @!P4 FMUL.FTZ R16, R16, R6 ;  /* 0x000000061010c220 */ /* 0x000fe20000410000 */
[-C--:B------:R-:W-:Y:S01]  /*da60*/  ISETP.GE.AND P0, PT, R146, R59.reuse, PT ;  /* 0x0000003b9200720c */ /* 0x080fe20003f06270 */
[----:B------:R-:W-:Y:S01]  /*da70*/  FADD.FTZ R0, R0, R78 ;  /* 0x0000004e00007221 */ /* 0x000fe20000010000 */
[-C--:B------:R-:W-:Y:S01]  /*da80*/  ISETP.GE.AND P1, PT, R145, R59.reuse, PT ;  /* 0x0000003b9100720c */ /* 0x080fe20003f26270 */
[----:B------:R-:W-:Y:S01]  /*da90*/  @!P3 STL [R1+0x70], R18 ;  /* 0x000070120100b387 */ /* 0x000fe20000100800 */
[----:B------:R-:W-:Y:S01]  /*daa0*/  ISETP.GE.AND P3, PT, R140, R59, PT ;  /* 0x0000003b8c00720c */ /* 0x000fe20003f66270 */
[----:B------:R-:W-:-:S02]  /*dab0*/  FADD.FTZ R0, R0, R71 ;  /* 0x0000004700007221 */ /* 0x000fc40000010000 */
[----:B------:R-:W-:Y:S01]  /*dac0*/  @!P4 STL [R1+0x74], R16 ;  /* 0x000074100100c387 */ /* 0x000fe20000100800 */
[-C--:B------:R-:W-:Y:S01]  /*dad0*/  ISETP.GE.AND P4, PT, R141, R59.reuse, PT ;  /* 0x0000003b8d00720c */ /* 0x080fe20003f86270 */
[----:B------:R-:W-:Y:S02]  /*dae0*/  FADD.FTZ R0, R0, R70 ;  /* 0x0000004600007221 */ /* 0x000fe40000010000 */
[----:B------:R-:W-:Y:S01]  /*daf0*/  @!P2 STG.E desc[UR24][R2.64+-0x1f00], R11 ;  /* 0xffe1000b0200a986 */ /* 0x000fe2000c101918 */
[-C--:B------:R-:W-:Y:S01]  /*db00*/  ISETP.GE.AND P2, PT, R144, R59.reuse, PT ;  /* 0x0000003b9000720c */ /* 0x080fe20003f46270 */
[----:B------:R-:W-:Y:S02]  /*db10*/  FADD.FTZ R0, R0, R69 ;  /* 0x0000004500007221 */ /* 0x000fe40000010000 */
        /* <DEDUP_REMOVED lines=21> */
[----:B------:R0:W-:Y:S01]  /*dc70*/  @!P0 STG.E desc[UR24][R2.64+-0x1b80], R25 ;  /* 0xffe4801902008986 */ /* 0x0001e2000c101918 */
[-C--:B------:R-:W-:Y:S01]  /*dc80*/  ISETP.GE.AND P0, PT, R148, R59.reuse, PT ;  /* 0x0000003b9400720c */ /* 0x080fe20003f06270 */
[----:B------:R-:W-:Y:S02]  /*dc90*/  FADD.FTZ R0, R0, R16 ;  /* 0x0000001000007221 */ /* 0x000fe40000010000 */
[----:B------:R-:W-:Y:S01]  /*dca0*/  @!P1 STG.E desc[UR24][R2.64+-0x1b00], R27 ;  /* 0xffe5001b02009986 */ /* 0x000fe2000c101918 */
        /* <DEDUP_REMOVED lines=8> */
[----:B------:R-:W-:-:S04]  /*dd30*/  IADD3 R6, P1, R76, -0x7e0, RZ ;  /* 0xfffff8204c067810 */ /* 0x000fc80007f3e0ff */
[----:B0-----:R-:W-:Y:S02]  /*dd40*/  IADD3.X R25, R77, -0x1, RZ, P1, !PT ;  /* 0xffffffff4d197810 */ /* 0x001fe40000ffe4ff */
[----:B-1----:R-:W-:Y:S01]  /*dd50*/  MOV R2, UR56 ;  /* 0x0000003800027c02 */ /* 0x002fe20008000f00 */
        /* <DEDUP_REMOVED lines=54> */
.L_x_1702:
[----:B------:R-:W-:Y:S05]  /*e0c0*/  BSYNC B0 ;  /* 0x0000000000007941 */ /* 0x000fea0003800000 */
.L_x_1701:
        /* <DEDUP_REMOVED lines=19> */
[-C--:B------:R-:W-:Y:S01]  /*e200*/  ISETP.GE.AND P0, PT, R148, R23.reuse, PT ;  /* 0x000000179400720c */ /* 0x080fe20003f06270 */
        /* <DEDUP_REMOVED lines=38> */
.L_x_1616:
[----:B------:R-:W-:Y:S02]  /*e470*/  ULDC.64 UR4, c[0x0][0x3d8] ;  /* 0x0000f60000047ab9 */ /* 0x000fe40000000a00 */
[----:B------:R-:W-:-:S04]  /*e480*/  ISETP.NE.U32.AND P0, PT, RZ, UR4, PT ;  /* 0x00000004ff007c0c */ /* 0x000fc8000bf05070 */
[----:B------:R-:W-:-:S13]  /*e490*/  ISETP.NE.AND.EX P0, PT, RZ, UR5, PT, P0 ;  /* 0x00000005ff007c0c */ /* 0x000fda000bf05300 */
[----:B------:R-:W-:Y:S05]  /*e4a0*/  @!P0 BRA `(.L_x_1704) ;  /* 0x0000000000a48947 */ /* 0x000fea0003800000 */
[----:B----4-:R-:W2:Y:S01]  /*e4b0*/  LDL.LU R2, [R1+0x110] ;  /* 0x0001100001027983 */ /* 0x010ea20000300800 */
        /* <DEDUP_REMOVED lines=39> */
.L_x_1705:
[----:B------:R-:W-:Y:S05]  /*e730*/  BSYNC B0 ;  /* 0x0000000000007941 */ /* 0x000fea0003800000 */
.L_x_1704:
[----:B------:R-:W-:Y:S01]  /*e740*/  ULDC.64 UR4, c[0x0][0x3f8] ;  /* 0x0000fe0000047ab9 */ /* 0x000fe20000000a00 */
[----:B------:R-:W-:Y:S01]  /*e750*/  BSSY B0, `(.L_x_1706) ;  /* 0x000002f000007945 */ /* 0x000fe20003800000 */
[----:B------:R-:W-:-:S04]  /*e760*/  ISETP.NE.U32.AND P0, PT, RZ, UR4, PT ;  /* 0x00000004ff007c0c */ /* 0x000fc8000bf05070 */
[----:B------:R-:W-:-:S13]  /*e770*/  ISETP.NE.AND.EX P0, PT, RZ, UR5, PT, P0 ;  /* 0x00000005ff007c0c */ /* 0x000fda000bf05300 */
[----:B------:R-:W-:Y:S05]  /*e780*/  @!P0 BRA `(.L_x_1707) ;  /* 0x0000000000a88947 */ /* 0x000fea0003800000 */
[----:B-1--4-:R-:W2:Y:S01]  /*e790*/  LDL.LU R2, [R1+0x10c] ;  /* 0x00010c0001027983 */ /* 0x012ea20000300800 */
        /* <DEDUP_REMOVED lines=41> */
.L_x_1707:
[----:B01----:R-:W0:Y:S02]  /*ea30*/  S2R R7, SR_TID.X ;  /* 0x0000000000077919 */ /* 0x003e240000002100 */
.L_x_1708:
[----:B------:R-:W-:Y:S05]  /*ea40*/  BSYNC B0 ;  /* 0x0000000000007941 */ /* 0x000fea0003800000 */
.L_x_1706:
        /* <DEDUP_REMOVED lines=8> */
[----:B------:R-:W-:Y:S01]  /*ead0*/  UIMAD UR6, UR45, UR7, UR58 ;  /* 0x000000072d0672a4 */ /* 0x000fe2000f8e023a */
[----:B------:R-:W-:Y:S02]  /*eae0*/  ULDC.64 UR12, c[0x0][0x3c0] ;  /* 0x0000f000000c7ab9 */ /* 0x000fe40000000a00 */
[----:B------:R-:W-:Y:S01]  /*eaf0*/  UMOV UR7, 0x400 ;  /* 0x0000040000077882 */ /* 0x000fe20000000000 */
[----:B------:R-:W-:-:S02]  /*eb00*/  UIADD3 UR6, UR5, UR6, URZ ;  /* 0x0000000605067290 */ /* 0x000fc4000fffe03f */
[----:B0-----:R-:W-:-:S03]  /*eb10*/  ULEA UR7, UR8, UR7, 0x18 ;  /* 0x0000000708077291 */ /* 0x001fc6000f8ec03f */
[----:B------:R-:W-:-:S09]  /*eb20*/  ULDC UR8, c[0x0][0x0] ;  /* 0x0000000000087ab9 */ /* 0x000fd20000000800 */
.L_x_1709:
[----:B-1----:R-:W-:Y:S01]  /*eb30*/  LEA R0, R7, UR7, 0x2 ;  /* 0x0000000707007c11 */ /* 0x002fe2000f8e10ff */
[----:B--2-4-:R-:W-:Y:S01]  /*eb40*/  IMAD.U32 R3, RZ, RZ, UR6 ;  /* 0x00000006ff037e24 */ /* 0x014fe2000f8e00ff */
[----:B------:R-:W-:Y:S02]  /*eb50*/  SHF.R.S32.HI R2, RZ, 0x1f, R7 ;  /* 0x0000001fff027819 */ /* 0x000fe40000011407 */
[----:B0-----:R-:W-:Y:S01]  /*eb60*/  MOV R4, UR4 ;  /* 0x0000000400047c02 */ /* 0x001fe20008000f00 */
        /* <DEDUP_REMOVED lines=14> */
.L_x_1658:
[----:B------:R-:W-:Y:S01]  /*ec50*/  HFMA2.MMA R87, -RZ, RZ, 0, 5.9604644775390625e-08 ;  /* 0x00000001ff577435 */ /* 0x000fe200000001ff */
[----:B------:R-:W-:Y:S01]  /*ec60*/  MOV R88, R85 ;  /* 0x0000005500587202 */ /* 0x000fe20000000f00 */
[----:B------:R-:W-:Y:S01]  /*ec70*/  IMAD.MOV.U32 R74, RZ, RZ, -0x1 ;  /* 0xffffffffff4a7424 */ /* 0x000fe200078e00ff */
[----:B------:R-:W-:-:S08]  /*ec80*/  MOV R75, RZ ;  /* 0x000000ff004b7202 */ /* 0x000fd00000000f00 */
[----:B-----5:R-:W-:Y:S05]  /*ec90*/  WARPSYNC.COLLECTIVE R74, `(.L_x_1710) ;  /* 0x000000004a087348 */ /* 0x020fea0003c00000 */
[----:B------:R0:W1:Y:S02]  /*eca0*/  SHFL.UP P0, R155, R88, R87, R75 ;  /* 0x04000057589b7389 */ /* 0x000064000000004b */
[----:B01---5:R-:W-:Y:S01]  /*ecb0*/  ENDCOLLECTIVE ;  /* 0x000000000000791b */ /* 0x023fe20003800000 */
.L_x_1710:
[----:B------:R-:W-:Y:S02]  /*ecc0*/  MOV R88, R86 ;  /* 0x0000005600587202 */ /* 0x000fe40000000f00 */
[----:B------:R-:W-:-:S07]  /*ecd0*/  MOV R154, R155 ;  /* 0x0000009b009a7202 */ /* 0x000fce0000000f00 */
[----:B------:R-:W-:Y:S05]  /*ece0*/  WARPSYNC.COLLECTIVE R74, `(.L_x_1711) ;  /* 0x000000004a087348 */ /* 0x000fea0003c00000 */
[----:B------:R0:W1:Y:S02]  /*ecf0*/  SHFL.UP P0, R155, R88, R87, R75 ;  /* 0x04000057589b7389 */ /* 0x000064000000004b */
[----:B01----:R-:W-:Y:S01]  /*ed00*/  ENDCOLLECTIVE ;  /* 0x000000000000791b */ /* 0x003fe20003800000 */
.L_x_1711:
        /* <DEDUP_REMOVED lines=10> */
.L_x_1712:
[----:B------:R-:W-:Y:S02]  /*edb0*/  MOV R88, R86 ;  /* 0x0000005600587202 */ /* 0x000fe40000000f00 */
[----:B------:R-:W-:-:S07]  /*edc0*/  MOV R154, R155 ;  /* 0x0000009b009a7202 */ /* 0x000fce0000000f00 */
[----:B------:R-:W-:Y:S05]  /*edd0*/  WARPSYNC.COLLECTIVE R74, `(.L_x_1713) ;  /* 0x000000004a087348 */ /* 0x000fea0003c00000 */
[----:B------:R0:W1:Y:S02]  /*ede0*/  SHFL.UP P0, R155, R88, R87, R75 ;  /* 0x04000057589b7389 */ /* 0x000064000000004b */
[----:B01----:R-:W-:Y:S01]  /*edf0*/  ENDCOLLECTIVE ;  /* 0x000000000000791b */ /* 0x003fe20003800000 */
.L_x_1713:
        /* <DEDUP_REMOVED lines=10> */
.L_x_1714:
[----:B------:R-:W-:Y:S02]  /*eea0*/  MOV R88, R86 ;  /* 0x0000005600587202 */ /* 0x000fe40000000f00 */
[----:B------:R-:W-:-:S07]  /*eeb0*/  MOV R154, R155 ;  /* 0x0000009b009a7202 */ /* 0x000fce0000000f00 */
[----:B------:R-:W-:Y:S05]  /*eec0*/  WARPSYNC.COLLECTIVE R74, `(.L_x_1715) ;  /* 0x000000004a087348 */ /* 0x000fea0003c00000 */
[----:B------:R0:W1:Y:S02]  /*eed0*/  SHFL.UP P0, R155, R88, R87, R75 ;  /* 0x04000057589b7389 */ /* 0x000064000000004b */
[----:B01----:R-:W-:Y:S01]  /*eee0*/  ENDCOLLECTIVE ;  /* 0x000000000000791b */ /* 0x003fe20003800000 */
.L_x_1715:
        /* <DEDUP_REMOVED lines=10> */
.L_x_1716:
[----:B------:R-:W-:Y:S02]  /*ef90*/  MOV R88, R86 ;  /* 0x0000005600587202 */ /* 0x000fe40000000f00 */
[----:B------:R-:W-:-:S07]  /*efa0*/  MOV R154, R155 ;  /* 0x0000009b009a7202 */ /* 0x000fce0000000f00 */
[----:B------:R-:W-:Y:S05]  /*efb0*/  WARPSYNC.COLLECTIVE R74, `(.L_x_1717) ;  /* 0x000000004a087348 */ /* 0x000fea0003c00000 */
[----:B------:R0:W1:Y:S02]  /*efc0*/  SHFL.UP P0, R155, R88, R87, R75 ;  /* 0x04000057589b7389 */ /* 0x000064000000004b */
[----:B01----:R-:W-:Y:S01]  /*efd0*/  ENDCOLLECTIVE ;  /* 0x000000000000791b */ /* 0x003fe20003800000 */
.L_x_1717:
        /* <DEDUP_REMOVED lines=10> */
.L_x_1718:
[----:B------:R-:W-:Y:S02]  /*f080*/  MOV R88, R86 ;  /* 0x0000005600587202 */ /* 0x000fe40000000f00 */
[----:B------:R-:W-:-:S07]  /*f090*/  MOV R154, R155 ;  /* 0x0000009b009a7202 */ /* 0x000fce0000000f00 */
[----:B------:R-:W-:Y:S05]  /*f0a0*/  WARPSYNC.COLLECTIVE R74, `(.L_x_1719) ;  /* 0x000000004a087348 */ /* 0x000fea0003c00000 */
[----:B------:R0:W1:Y:S02]  /*f0b0*/  SHFL.UP P0, R155, R88, R87, R75 ;  /* 0x04000057589b7389 */ /* 0x000064000000004b */
[----:B01----:R-:W-:Y:S01]  /*f0c0*/  ENDCOLLECTIVE ;  /* 0x000000000000791b */ /* 0x003fe20003800000 */
.L_x_1719:
[----:B------:R-:W-:Y:S01]  /*f0d0*/  IMAD.MOV.U32 R74, RZ, RZ, R155 ;  /* 0x000000ffff4a7224 */ /* 0x000fe200078e009b */
[----:B------:R-:W-:Y:S06]  /*f0e0*/  BRA `(.L_x_1720) ;  /* 0xffffffa000987947 */ /* 0x000fec000383ffff */
.L_x_1659:
        /* <DEDUP_REMOVED lines=8> */
.L_x_1722:
[----:B------:R-:W-:Y:S05]  /*f170*/  BSYNC B0 ;  /* 0x0000000000007941 */ /* 0x000fea0003800000 */
.L_x_1721:
[----:B------:R-:W-:Y:S05]  /*f180*/  BRA `(.L_x_1723) ;  /* 0xffffffa000847947 */ /* 0x000fea000383ffff */
.L_x_1660:
        /* <DEDUP_REMOVED lines=8> */
.L_x_1725:
[----:B------:R-:W-:Y:S05]  /*f210*/  BSYNC B0 ;  /* 0x0000000000007941 */ /* 0x000fea0003800000 */
.L_x_1724:
[----:B------:R-:W-:Y:S05]  /*f220*/  BRA `(.L_x_1726) ;  /* 0xffffffa000647947 */ /* 0x000fea000383ffff */
.L_x_1661:
[----:B------:R-:W-:Y:S01]  /*f230*/  HFMA2.MMA R87, -RZ, RZ, 0, 5.9604644775390625e-08 ;  /* 0x00000001ff577435 */ /* 0x000fe200000001ff */
[----:B------:R-:W-:Y:S01]  /*f240*/  BSSY B0, `(.L_x_1727) ;  /* 0x0000007000007945 */ /* 0x000fe20003800000 */
[----:B------:R-:W-:Y:S01]  /*f250*/  IMAD.MOV.U32 R88, RZ, RZ, R85 ;  /* 0x000000ffff587224 */ /* 0x000fe200078e0055 */
[----:B------:R-:W-:Y:S02]  /*f260*/  MOV R75, RZ ;  /* 0x000000ff004b7202 */ /* 0x000fe40000000f00 */
[----:B------:R-:W-:-:S07]  /*f270*/  MOV R74, 0xffffffff ;  /* 0xffffffff004a7802 */ /* 0x000fce0000000f00 */
[----:B-----5:R-:W-:Y:S05]  /*f280*/  WARPSYNC.COLLECTIVE R74, `(.L_x_1728) ;  /* 0x000000004a087348 */ /* 0x020fea0003c00000 */
[----:B------:R0:W1:Y:S02]  /*f290*/  SHFL.UP P0, R155, R88, R87, R75 ;  /* 0x04000057589b7389 */ /* 0x000064000000004b */
[----:B01---5:R-:W-:Y:S01]  /*f2a0*/  ENDCOLLECTIVE ;  /* 0x000000000000791b */ /* 0x023fe20003800000 */
.L_x_1728:
[----:B------:R-:W-:Y:S05]  /*f2b0*/  BSYNC B0 ;  /* 0x0000000000007941 */ /* 0x000fea0003800000 */
.L_x_1727:
        /* <DEDUP_REMOVED lines=9> */
.L_x_1729:
[----:B------:R-:W-:Y:S01]  /*f350*/  MOV R75, R56 ;  /* 0x00000038004b7202 */ /* 0x000fe20000000f00 */
[----:B------:R-:W-:Y:S01]  /*f360*/  IMAD.MOV.U32 R86, RZ, RZ, R155 ;  /* 0x000000ffff567224 */ /* 0x000fe200078e009b */
[----:B------:R-:W-:-:S11]  /*f370*/  HFMA2.MMA R155, -RZ, RZ, 0, 0 ;  /* 0x00000000ff9b7435 */ /* 0x000fd600000001ff */
[----:B------:R-:W-:Y:S05]  /*f380*/  WARPSYNC.COLLECTIVE R74, `(.L_x_1730) ;  /* 0x000000004a087348 */ /* 0x000fea0003c00000 */
[----:B------:R0:W1:Y:S02]  /*f390*/  SHFL.IDX P3, R159, R75, R155, R156 ;  /* 0x0000009b4b9f7389 */ /* 0x000064000006009c */
[----:B01----:R-:W-:Y:S01]  /*f3a0*/  ENDCOLLECTIVE ;  /* 0x000000000000791b */ /* 0x003fe20003800000 */
.L_x_1730:
[----:B------:R-:W-:Y:S02]  /*f3b0*/  MOV R75, R57 ;  /* 0x00000039004b7202 */ /* 0x000fe40000000f00 */
[----:B------:R-:W-:-:S07]  /*f3c0*/  MOV R56, R159 ;  /* 0x0000009f00387202 */ /* 0x000fce0000000f00 */
[----:B------:R-:W-:Y:S05]  /*f3d0*/  WARPSYNC.COLLECTIVE R74, `(.L_x_1731) ;  /* 0x000000004a087348 */ /* 0x000fea0003c00000 */
[----:B------:R0:W1:Y:S02]  /*f3e0*/  SHFL.IDX P3, R159, R75, R155, R156 ;  /* 0x0000009b4b9f7389 */ /* 0x000064000006009c */
[----:B01----:R-:W-:Y:S01]  /*f3f0*/  ENDCOLLECTIVE ;  /* 0x000000000000791b */ /* 0x003fe20003800000 */
.L_x_1731:
[----:B------:R-:W-:Y:S01]  /*f400*/  MOV R57, R159 ;  /* 0x0000009f00397202 */ /* 0x000fe20000000f00 */
[----:B------:R-:W-:Y:S06]  /*f410*/  BRA `(.L_x_1732) ;  /* 0xffffffa000007947 */ /* 0x000fec000383ffff */
.L_x_1663:
[----:B------:R-:W-:Y:S01]  /*f420*/  HFMA2.MMA R159, -RZ, RZ, 0, 5.9604644775390625e-08 ;  /* 0x00000001ff9f7435 */ /* 0x000fe200000001ff */
[----:B------:R-:W-:Y:S01]  /*f430*/  MOV R163, R161 ;  /* 0x000000a100a37202 */ /* 0x000fe20000000f00 */
[----:B------:R-:W-:Y:S01]  /*f440*/  IMAD.MOV.U32 R156, RZ, RZ, 0x1f ;  /* 0x0000001fff9c7424 */ /* 0x000fe200078e00ff */
[----:B------:R-:W-:-:S08]  /*f450*/  MOV R74, 0xffffffff ;  /* 0xffffffff004a7802 */ /* 0x000fd00000000f00 */
[----:B------:R-:W-:Y:S05]  /*f460*/  WARPSYNC.COLLECTIVE R74, `(.L_x_1733) ;  /* 0x000000004a087348 */ /* 0x000fea0003c00000 */
[----:B------:R0:W1:Y:S02]  /*f470*/  SHFL.DOWN P6, R155, R163, R159, R156 ;  /* 0x0800009fa39b7389 */ /* 0x00006400000c009c */
[----:B01----:R-:W-:Y:S01]  /*f480*/  ENDCOLLECTIVE ;  /* 0x000000000000791b */ /* 0x003fe20003800000 */
.L_x_1733:
[----:B------:R-:W-:Y:S02]  /*f490*/  MOV R163, R162 ;  /* 0x000000a200a37202 */ /* 0x000fe40000000f00 */
[----:B------:R-:W-:-:S07]  /*f4a0*/  MOV R75, R155 ;  /* 0x0000009b004b7202 */ /* 0x000fce0000000f00 */
[----:B------:R-:W-:Y:S05]  /*f4b0*/  WARPSYNC.COLLECTIVE R74, `(.L_x_1734) ;  /* 0x000000004a087348 */ /* 0x000fea0003c00000 */
[----:B------:R0:W1:Y:S02]  /*f4c0*/  SHFL.DOWN P6, R155, R163, R159, R156 ;  /* 0x0800009fa39b7389 */ /* 0x00006400000c009c */
[----:B01----:R-:W-:Y:S01]  /*f4d0*/  ENDCOLLECTIVE ;  /* 0x000000000000791b */ /* 0x003fe20003800000 */
.L_x_1734:
        /* <DEDUP_REMOVED lines=9> */
.L_x_1735:
[----:B------:R-:W-:Y:S01]  /*f570*/  IMAD.MOV.U32 R163, RZ, RZ, R162 ;  /* 0x000000ffffa37224 */ /* 0x000fe200078e00a2 */
[----:B------:R-:W-:-:S07]  /*f580*/  MOV R75, R155 ;  /* 0x0000009b004b7202 */ /* 0x000fce0000000f00 */
[----:B------:R-:W-:Y:S05]  /*f590*/  WARPSYNC.COLLECTIVE R74, `(.L_x_1736) ;  /* 0x000000004a087348 */ /* 0x000fea0003c00000 */
[----:B------:R0:W1:Y:S02]  /*f5a0*/  SHFL.DOWN P6, R155, R163, R159, R156 ;  /* 0x0800009fa39b7389 */ /* 0x00006400000c009c */
[----:B01----:R-:W-:Y:S01]  /*f5b0*/  ENDCOLLECTIVE ;  /* 0x000000000000791b */ /* 0x003fe20003800000 */
.L_x_1736:
        /* <DEDUP_REMOVED lines=9> */
.L_x_1737:
[----:B------:R-:W-:Y:S02]  /*f650*/  MOV R163, R162 ;  /* 0x000000a200a37202 */ /* 0x000fe40000000f00 */
[----:B------:R-:W-:-:S07]  /*f660*/  MOV R75, R155 ;  /* 0x0000009b004b7202 */ /* 0x000fce0000000f00 */
[----:B------:R-:W-:Y:S05]  /*f670*/  WARPSYNC.COLLECTIVE R74, `(.L_x_1738) ;  /* 0x000000004a087348 */ /* 0x000fea0003c00000 */
[----:B------:R0:W1:Y:S02]  /*f680*/  SHFL.DOWN P6, R155, R163, R159, R156 ;  /* 0x0800009fa39b7389 */ /* 0x00006400000c009c */
[----:B01----:R-:W-:Y:S01]  /*f690*/  ENDCOLLECTIVE ;  /* 0x000000000000791b */ /* 0x003fe20003800000 */
.L_x_1738:
        /* <DEDUP_REMOVED lines=9> */
.L_x_1739:
[----:B------:R-:W-:Y:S02]  /*f730*/  MOV R163, R162 ;  /* 0x000000a200a37202 */ /* 0x000fe40000000f00 */
[----:B------:R-:W-:-:S07]  /*f740*/  MOV R75, R155 ;  /* 0x0000009b004b7202 */ /* 0x000fce0000000f00 */
[----:B------:R-:W-:Y:S05]  /*f750*/  WARPSYNC.COLLECTIVE R74, `(.L_x_1740) ;  /* 0x000000004a087348 */ /* 0x000fea0003c00000 */
[----:B------:R0:W1:Y:S02]  /*f760*/  SHFL.DOWN P6, R155, R163, R159, R156 ;  /* 0x0800009fa39b7389 */ /* 0x00006400000c009c */
[----:B01----:R-:W-:Y:S01]  /*f770*/  ENDCOLLECTIVE ;  /* 0x000000000000791b */ /* 0x003fe20003800000 */
.L_x_1740:
        /* <DEDUP_REMOVED lines=9> */
.L_x_1741:
[----:B------:R-:W-:Y:S01]  /*f810*/  IMAD.MOV.U32 R163, RZ, RZ, R162 ;  /* 0x000000ffffa37224 */ /* 0x000fe200078e00a2 */
[----:B------:R-:W-:-:S07]  /*f820*/  MOV R75, R155 ;  /* 0x0000009b004b7202 */ /* 0x000fce0000000f00 */
[----:B------:R-:W-:Y:S05]  /*f830*/  WARPSYNC.COLLECTIVE R74, `(.L_x_1742) ;  /* 0x000000004a087348 */ /* 0x000fea0003c00000 */
[----:B------:R0:W1:Y:S02]  /*f840*/  SHFL.DOWN P6, R155, R163, R159, R156 ;  /* 0x0800009fa39b7389 */ /* 0x00006400000c009c */
[----:B01----:R-:W-:Y:S01]  /*f850*/  ENDCOLLECTIVE ;  /* 0x000000000000791b */ /* 0x003fe20003800000 */
.L_x_1742:
[----:B------:R-:W-:Y:S01]  /*f860*/  MOV R74, R155 ;  /* 0x0000009b004a7202 */ /* 0x000fe20000000f00 */
[----:B------:R-:W-:-:S04]  /*f870*/  HFMA2.MMA R155, -RZ, RZ, 0, 0 ;  /* 0x00000000ff9b7435 */ /* 0x000fc800000001ff */
        /* <DEDUP_REMOVED lines=8> */
.L_x_1743:
[----:B------:R-:W-:Y:S02]  /*f900*/  MOV R75, R162 ;  /* 0x000000a2004b7202 */ /* 0x000fe40000000f00 */
[----:B------:R-:W-:-:S07]  /*f910*/  MOV R164, R159 ;  /* 0x0000009f00a47202 */ /* 0x000fce0000000f00 */
[----:B------:R-:W-:Y:S05]  /*f920*/  WARPSYNC.COLLECTIVE R74, `(.L_x_1744) ;  /* 0x000000004a087348 */ /* 0x000fea0003c00000 */
[----:B------:R0:W1:Y:S02]  /*f930*/  SHFL.IDX P3, R159, R75, R155, R156 ;  /* 0x0000009b4b9f7389 */ /* 0x000064000006009c */
[----:B01----:R-:W-:Y:S01]  /*f940*/  ENDCOLLECTIVE ;  /* 0x000000000000791b */ /* 0x003fe20003800000 */
.L_x_1744:
[----:B------:R-:W-:Y:S02]  /*f950*/  MOV R75, R56 ;  /* 0x00000038004b7202 */ /* 0x000fe40000000f00 */
[----:B------:R-:W-:Y:S01]  /*f960*/  MOV R165, R159 ;  /* 0x0000009f00a57202 */ /* 0x000fe20000000f00 */
[----:B------:R-:W-:-:S07]  /*f970*/  IMAD.MOV.U32 R159, RZ, RZ, 0x1 ;  /* 0x00000001ff9f7424 */ /* 0x000fce00078e00ff */
[----:B------:R-:W-:Y:S05]  /*f980*/  WARPSYNC.COLLECTIVE R74, `(.L_x_1745) ;  /* 0x000000004a087348 */ /* 0x000fea0003c00000 */
[----:B------:R0:W1:Y:S02]  /*f990*/  SHFL.DOWN P6, R155, R163, R159, R156 ;  /* 0x0800009fa39b7389 */ /* 0x00006400000c009c */
[----:B01----:R-:W-:Y:S01]  /*f9a0*/  ENDCOLLECTIVE ;  /* 0x000000000000791b */ /* 0x003fe20003800000 */
.L_x_1745:
[----:B------:R-:W-:Y:S02]  /*f9b0*/  MOV R163, R162 ;  /* 0x000000a200a37202 */ /* 0x000fe40000000f00 */
[----:B------:R-:W-:-:S07]  /*f9c0*/  MOV R161, R155 ;  /* 0x0000009b00a17202 */ /* 0x000fce0000000f00 */
[----:B------:R-:W-:Y:S05]  /*f9d0*/  WARPSYNC.COLLECTIVE R74, `(.L_x_1746) ;  /* 0x000000004a087348 */ /* 0x000fea0003c00000 */
[----:B------:R0:W1:Y:S02]  /*f9e0*/  SHFL.DOWN P6, R155, R163, R159, R156 ;  /* 0x0800009fa39b7389 */ /* 0x00006400000c009c */
[----:B01----:R-:W-:Y:S01]  /*f9f0*/  ENDCOLLECTIVE ;  /* 0x000000000000791b */ /* 0x003fe20003800000 */
.L_x_1746:
[----:B------:R-:W-:Y:S01]  /*fa00*/  MOV R162, R155 ;  /* 0x0000009b00a27202 */ /* 0x000fe20000000f00 */
[----:B------:R-:W-:-:S11]  /*fa10*/  HFMA2.MMA R155, -RZ, RZ, 0, 0 ;  /* 0x00000000ff9b7435 */ /* 0x000fd600000001ff */
[----:B------:R-:W-:Y:S05]  /*fa20*/  WARPSYNC.COLLECTIVE R74, `(.L_x_1747) ;  /* 0x000000004a087348 */ /* 0x000fea0003c00000 */
[----:B------:R0:W1:Y:S02]  /*fa30*/  SHFL.IDX P3, R159, R75, R155, R156 ;  /* 0x0000009b4b9f7389 */ /* 0x000064000006009c */
[----:B01----:R-:W-:Y:S01]  /*fa40*/  ENDCOLLECTIVE ;  /* 0x000000000000791b */ /* 0x003fe20003800000 */
.L_x_1747:
[----:B------:R-:W-:Y:S02]  /*fa50*/  MOV R75, R57 ;  /* 0x00000039004b7202 */ /* 0x000fe40000000f00 */
[----:B------:R-:W-:-:S07]  /*fa60*/  MOV R163, R159 ;  /* 0x0000009f00a37202 */ /* 0x000fce0000000f00 */
[----:B------:R-:W-:Y:S05]  /*fa70*/  WARPSYNC.COLLECTIVE R74, `(.L_x_1748) ;  /* 0x000000004a087348 */ /* 0x000fea0003c00000 */
[----:B------:R0:W1:Y:S02]  /*fa80*/  SHFL.IDX P3, R159, R75, R155, R156 ;  /* 0x0000009b4b9f7389 */ /* 0x000064000006009c */
[----:B01----:R-:W-:Y:S01]  /*fa90*/  ENDCOLLECTIVE ;  /* 0x000000000000791b */ /* 0x003fe20003800000 */
.L_x_1748:
[----:B------:R-:W-:Y:S01]  /*faa0*/  MOV R75, R159 ;  /* 0x0000009f004b7202 */ /* 0x000fe20000000f00 */
[----:B------:R-:W-:Y:S06]  /*fab0*/  BRA `(.L_x_1749) ;  /* 0xffffffa000407947 */ /* 0x000fec000383ffff */
.L_x_1750:
        /* <DEDUP_REMOVED lines=12> */
.L_x_10927:


//--------------------- .text._Z25selective_scan_bwd_kernelI32Selective_Scan_bwd_kernel_traitsILi128ELi16ELb1ELb0ELb0ELb0ELb0EffEEv12SSMParamsBwd --------------------------
	.section	.text._Z25selective_scan_bwd_kernelI32Selective_Scan_bwd_kernel_traitsILi128ELi16ELb1ELb0ELb0ELb0ELb0EffEEv12SSMParamsBwd,"ax",@progbits
	.align	128
        .global         _Z25selective_scan_bwd_kernelI32Selective_Scan_bwd_kernel_traitsILi128ELi16ELb1ELb0ELb0ELb0ELb0EffEEv12SSMParamsBwd
        .type           _Z25selective_scan_bwd_kernelI32Selective_Scan_bwd_kernel_traitsILi128ELi16ELb1ELb0ELb0ELb0ELb0EffEEv12SSMParamsBwd,@function
        .size           _Z25selective_scan_bwd_kernelI32Selective_Scan_bwd_kernel_traitsILi128ELi16ELb1ELb0ELb0ELb0ELb0EffEEv12SSMParamsBwd,(.L_x_10928 - _Z25selective_scan_bwd_kernelI32Selective_Scan_bwd_kernel_traitsILi128ELi16ELb1ELb0ELb0ELb0ELb0EffEEv12SSMParamsBwd)
        .other          _Z25selective_scan_bwd_kernelI32Selective_Scan_bwd_kernel_traitsILi128ELi16ELb1ELb0ELb0ELb0ELb0EffEEv12SSMParamsBwd,@"STO_CUDA_ENTRY STV_DEFAULT"
_Z25selective_scan_bwd_kernelI32Selective_Scan_bwd_kernel_traitsILi128ELi16ELb1ELb0ELb0ELb0ELb0EffEEv12SSMParamsBwd:
.text._Z25selective_scan_bwd_kernelI32Selective_Scan_bwd_kernel_traitsILi128ELi16ELb1ELb0ELb0ELb0ELb0EffEEv12SSMParamsBwd:
        /* <DEDUP_REMOVED lines=17> */
[----:B------:R-:W-:Y:S01]  /*0110*/  ULDC UR30, c[0x0][0x224] ;  /* 0x00008900001e7ab9 */ /* 0x000fe20000000800 */
        /* <DEDUP_REMOVED lines=18> */
[----:B------:R-:W-:Y:S01]  /*0240*/  UIMAD.WIDE.U32 UR12, UR25, UR6, URZ ;  /* 0x00000006190c72a5 */ /* 0x000fe2000f8e003f */
[----:B------:R0:W-:Y:S01]  /*0250*/  STL [R1+0x5c], RZ ;  /* 0x00005cff01007387 */ /* 0x0001e20000100800 */
[----:B------:R-:W-:Y:S02]  /*0260*/  UIMAD UR11, UR25, UR7, UR5 ;  /* 0x00000007190b72a4 */ /* 0x000fe4000f8e0205 */
[----:B------:R-:W-:Y:S01]  /*0270*/  UISETP.NE.AND.EX UP1, UPT, UR21, URZ, UPT, UP1 ;  /* 0x0000003f1500728c */ /* 0x000fe2000bf25310 */
[----:B------:R-:W-:Y:S01]  /*0280*/  ULDC.64 UR6, c[0x0][0x290] ;  /* 0x0000a40000067ab9 */ /* 0x000fe20000000a00 */
[----:B------:R-:W-:-:S02]  /*0290*/  UISETP.NE.AND.EX UP2, UPT, UR29, URZ, UPT, UP2 ;  /* 0x0000003f1d00728c */ /* 0x000fc4000bf45320 */
[----:B------:R-:W-:Y:S02]  /*02a0*/  UIMAD.WIDE.U32 UR16, UR25, UR6, URZ ;  /* 0x00000006191072a5 */ /* 0x000fe4000f8e003f */
[----:B------:R-:W-:Y:S02]  /*02b0*/  UIMAD UR5, UR4, UR6, URZ ;  /* 0x00000006040572a4 */ /* 0x000fe4000f8e023f */
[----:B------:R-:W-:Y:S02]  /*02c0*/  UIMAD UR6, UR4, UR22, URZ ;  /* 0x00000016040672a4 */ /* 0x000fe4000f8e023f */
[----:B------:R-:W-:Y:S02]  /*02d0*/  UISETP.NE.U32.AND UP0, UPT, UR8, URZ, UPT ;  /* 0x0000003f0800728c */ /* 0x000fe4000bf05070 */
[----:B------:R-:W-:Y:S01]  /*02e0*/  UIMAD UR23, UR25, UR23, UR6 ;  /* 0x00000017191772a4 */ /* 0x000fe2000f8e0206 */
[----:B------:R-:W-:Y:S01]  /*02f0*/  UMOV UR8, URZ ;  /* 0x0000003f00087c82 */ /* 0x000fe20008000000 */
[----:B------:R-:W-:Y:S01]  /*0300*/  @UP1 ULEA UR8, UP3, UR14, UR20, 0x2 ;  /* 0x000000140e081291 */ /* 0x000fe2000f86103f */
[----:B------:R-:W-:Y:S01]  /*0310*/  UMOV UR6, URZ ;  /* 0x0000003f00067c82 */ /* 0x000fe20008000000 */
[----:B------:R-:W-:-:S02]  /*0320*/  @UP2 ULEA UR6, UP4, UR14, UR28, 0x2 ;  /* 0x0000001c0e062291 */ /* 0x000fc4000f88103f */
[----:B------:R-:W-:Y:S02]  /*0330*/  UISETP.NE.AND.EX UP0, UPT, UR9, URZ, UPT, UP0 ;  /* 0x0000003f0900728c */ /* 0x000fe4000bf05300 */
[----:B------:R-:W-:Y:S01]  /*0340*/  UIMAD UR18, UR25, UR7, UR5 ;  /* 0x00000007191272a4 */ /* 0x000fe2000f8e0205 */
[----:B------:R-:W-:Y:S01]  /*0350*/  UMOV UR9, URZ ;  /* 0x0000003f00097c82 */ /* 0x000fe20008000000 */
[----:B------:R-:W-:Y:S01]  /*0360*/  @UP1 ULEA.HI.X UR9, UR14, UR21, UR10, 0x2, UP3 ;  /* 0x000000150e091291 */ /* 0x000fe200098f140a */
[----:B------:R-:W-:Y:S01]  /*0370*/  UMOV UR7, URZ ;  /* 0x0000003f00077c82 */ /* 0x000fe20008000000 */
[----:B------:R-:W-:Y:S01]  /*0380*/  @UP2 ULEA.HI.X UR7, UR14, UR29, UR10, 0x2, UP4 ;  /* 0x0000001d0e072291 */ /* 0x000fe2000a0f140a */
[----:B------:R-:W-:Y:S02]  /*0390*/  ULDC.64 UR20, c[0x0][0x288] ;  /* 0x0000a20000147ab9 */ /* 0x000fe40000000a00 */
[----:B------:R-:W-:Y:S01]  /*03a0*/  ULDC.64 UR28, c[0x0][0x298] ;  /* 0x0000a600001c7ab9 */ /* 0x000fe20000000a00 */
[----:B------:R-:W-:-:S02]  /*03b0*/  UIMAD UR15, UR10, UR20, URZ ;  /* 0x000000140a0f72a4 */ /* 0x000fc4000f8e023f */
[----:B------:R-:W-:Y:S02]  /*03c0*/  UIADD3 UR13, UR13, UR11, URZ ;  /* 0x0000000b0d0d7290 */ /* 0x000fe4000fffe03f */
[----:B------:R-:W-:Y:S02]  /*03d0*/  UIMAD UR11, UR10, UR28, URZ ;  /* 0x0000001c0a0b72a4 */ /* 0x000fe4000f8e023f */
[----:B------:R-:W-:Y:S02]  /*03e0*/  UIADD3 UR17, UR17, UR18, URZ ;  /* 0x0000001211117290 */ /* 0x000fe4000fffe03f */
[----:B------:R-:W-:Y:S02]  /*03f0*/  UIMAD UR19, UR14, UR21, UR15 ;  /* 0x000000150e1372a4 */ /* 0x000fe4000f8e020f */
[----:B------:R-:W-:Y:S02]  /*0400*/  UIMAD UR21, UR14, UR29, UR11 ;  /* 0x0000001d0e1572a4 */ /* 0x000fe4000f8e020b */
[----:B------:R-:W-:-:S02]  /*0410*/  UIMAD.WIDE.U32 UR16, UR14, UR28, UR16 ;  /* 0x0000001c0e1072a5 */ /* 0x000fc4000f8e0010 */
[----:B------:R-:W-:Y:S01]  /*0420*/  UIMAD.WIDE.U32 UR12, UR14, UR20, UR12 ;  /* 0x000000140e0c72a5 */ /* 0x000fe2000f8e000c */
[----:B------:R-:W-:Y:S01]  /*0430*/  ULDC.64 UR28, c[0x0][0x330] ;  /* 0x0000cc00001c7ab9 */ /* 0x000fe20000000a00 */
[----:B------:R-:W-:Y:S02]  /*0440*/  ULEA UR15, UR30, 0xfffff800, 0xb ;  /* 0xfffff8001e0f7891 */ /* 0x000fe4000f8e583f */
[----:B------:R-:W-:Y:S02]  /*0450*/  UIMAD UR20, UR10, UR28, URZ ;  /* 0x0000001c0a1472a4 */ /* 0x000fe4000f8e023f */
[----:B------:R-:W-:Y:S02]  /*0460*/  UIMAD.WIDE.U32 UR4, UR25, UR22, URZ ;  /* 0x00000016190472a5 */ /* 0x000fe4000f8e003f */
[----:B------:R-:W-:Y:S02]  /*0470*/  UIMAD UR24, UR14, UR29, UR20 ;  /* 0x0000001d0e1872a4 */ /* 0x000fe4000f8e0214 */
[----:B------:R-:W-:-:S02]  /*0480*/  USHF.R.S32.HI UR18, URZ, 0x1f, UR15 ;  /* 0x0000001f3f127899 */ /* 0x000fc4000801140f */
[----:B------:R-:W-:Y:S02]  /*0490*/  UIADD3 UR20, UP1, UR15, UR12, URZ ;  /* 0x0000000c0f147290 */ /* 0x000fe4000ff3e03f */
[----:B------:R-:W-:Y:S01]  /*04a0*/  UIADD3 UR22, UP2, UR15, UR16, URZ ;  /* 0x000000100f167290 */ /* 0x000fe2000ff5e03f */
[----:B------:R-:W-:Y:S01]  /*04b0*/  ULDC.64 UR10, c[0x0][0x2f8] ;  /* 0x0000be00000a7ab9 */ /* 0x000fe20000000a00 */
[----:B------:R-:W-:Y:S02]  /*04c0*/  UIADD3 UR5, UR5, UR23, URZ ;  /* 0x0000001705057290 */ /* 0x000fe4000fffe03f */
[----:B------:R-:W-:Y:S02]  /*04d0*/  UIADD3.X UR19, UR18, UR13, UR19, UP1, !UPT ;  /* 0x0000000d12137290 */ /* 0x000fe40008ffe413 */
[----:B------:R-:W-:Y:S02]  /*04e0*/  UIADD3.X UR16, UR18, UR17, UR21, UP2, !UPT ;  /* 0x0000001112107290 */ /* 0x000fe400097fe415 */
[----:B------:R-:W-:-:S02]  /*04f0*/  ULEA UR17, UP1, UR20, UR32, 0x2 ;  /* 0x0000002014117291 */ /* 0x000fc4000f82103f */
[----:B------:R-:W-:Y:S02]  /*0500*/  ULEA UR21, UP2, UR22, UR10, 0x2 ;  /* 0x0000000a16157291 */ /* 0x000fe4000f84103f */
[----:B------:R-:W-:Y:S01]  /*0510*/  UIMAD.WIDE.U32 UR12, UR14, UR28, UR4 ;  /* 0x0000001c0e0c72a5 */ /* 0x000fe2000f8e0004 */
[----:B------:R-:W-:Y:S01]  /*0520*/  @UP0 ULDC UR10, c[0x0][0x214] ;  /* 0x00008500000a0ab9 */ /* 0x000fe20000000800 */
[----:B------:R-:W-:Y:S02]  /*0530*/  ULEA.HI.X UR20, UR20, UR33, UR19, 0x2, UP1 ;  /* 0x0000002114147291 */ /* 0x000fe400088f1413 */
[----:B------:R-:W-:Y:S02]  /*0540*/  @UP0 UIMAD UR10, UR25, UR10, UR14 ;  /* 0x0000000a190a02a4 */ /* 0x000fe4000f8e020e */
[----:B------:R-:W-:Y:S02]  /*0550*/  UISETP.GE.AND UP1, UPT, UR30, 0x1, UPT ;  /* 0x000000011e00788c */ /* 0x000fe4000bf26270 */
[----:B------:R-:W-:-:S02]  /*0560*/  @UP0 UIMAD UR10, UR10, UR30, URZ ;  /* 0x0000001e0a0a02a4 */ /* 0x000fc4000f8e023f */
[----:B------:R-:W-:Y:S01]  /*0570*/  ULEA.HI.X UR22, UR22, UR11, UR16, 0x2, UP2 ;  /* 0x0000000b16167291 */ /* 0x000fe200090f1410 */
[----:B------:R-:W-:Y:S01]  /*0580*/  UMOV UR4, URZ ;  /* 0x0000003f00047c82 */ /* 0x000fe20008000000 */
[----:B------:R-:W-:Y:S01]  /*0590*/  UIADD3 UR15, UP2, UR15, UR12, URZ ;  /* 0x0000000c0f0f7290 */ /* 0x000fe2000ff5e03f */
[----:B------:R-:W-:Y:S02]  /*05a0*/  ULDC.64 UR28, c[0x0][0x3b8] ;  /* 0x0000ee00001c7ab9 */ /* 0x000fe40000000a00 */
[----:B------:R-:W-:Y:S01]  /*05b0*/  @UP0 ULDC UR12, c[0x0][0x21c] ;  /* 0x00008700000c0ab9 */ /* 0x000fe20000000800 */
[----:B------:R-:W-:Y:S02]  /*05c0*/  UIADD3.X UR24, UR18, UR13, UR24, UP2, !UPT ;  /* 0x0000000d12187290 */ /* 0x000fe400097fe418 */
[----:B------:R-:W-:Y:S02]  /*05d0*/  @UP0 UIMAD UR12, UR10, UR12, URZ ;  /* 0x0000000c0a0c02a4 */ /* 0x000fe4000f8e023f */
[----:B------:R-:W-:Y:S01]  /*05e0*/  ULEA UR23, UP2, UR15, UR28, 0x2 ;  /* 0x0000001c0f177291 */ /* 0x000fe2000f84103f */
[----:B------:R-:W-:Y:S01]  /*05f0*/  @UP0 ULDC.64 UR10, c[0x0][0x310] ;  /* 0x0000c400000a0ab9 */ /* 0x000fe20000000a00 */
[----:B------:R-:W-:Y:S01]  /*0600*/  UMOV UR5, URZ ;  /* 0x0000003f00057c82 */ /* 0x000fe20008000000 */
[----:B------:R-:W-:-:S02]  /*0610*/  @UP0 UIMAD.WIDE UR10, UR12, 0x8, UR10 ;  /* 0x000000080c0a08a5 */ /* 0x000fc4000f8e020a */
[----:B------:R-:W-:Y:S01]  /*0620*/  ULEA.HI.X UR24, UR15, UR29, UR24, 0x2, UP2 ;  /* 0x0000001d0f187291 */ /* 0x000fe200090f1418 */
[----:B------:R-:W-:Y:S01]  /*0630*/  UMOV UR12, UR6 ;  /* 0x00000006000c7c82 */ /* 0x000fe20008000000 */
[----:B------:R-:W-:-:S03]  /*0640*/  UMOV UR13, UR7 ;  /* 0x00000007000d7c82 */ /* 0x000fc60008000000 */
        /* <DEDUP_REMOVED lines=9> */
[----:B------:R-:W-:Y:S01]  /*06e0*/  ULDC UR7, c[0x0][0x224] ;  /* 0x0000890000077ab9 */ /* 0x000fe20000000800 */
[----:B------:R2:W-:Y:S01]  /*06f0*/  STL [R1+0x5c], RZ ;  /* 0x00005cff01007387 */ /* 0x0005e20000100800 */
[----:B------:R-:W-:-:S03]  /*0700*/  UMOV UR15, UR17 ;  /* 0x00000011000f7c82 */ /* 0x000fc60008000000 */
[----:B------:R2:W-:Y:S01]  /*0710*/  STL [R1+0x60], RZ ;  /* 0x000060ff01007387 */ /* 0x0005e20000100800 */
[----:B-1----:R-:W-:-:S06]  /*0720*/  ULEA UR6, UR16, UR6, 0x18 ;  /* 0x0000000610067291 */ /* 0x002fcc000f8ec03f */
[----:B------:R-:W-:Y:S02]  /*0730*/  MOV R132, UR6 ;  /* 0x0000000600847c02 */ /* 0x000fe40008000f00 */
[----:B0-----:R-:W-:Y:S02]  /*0740*/  SHF.R.S32.HI R0, RZ, 0x1f, R2 ;  /* 0x0000001fff007819 */ /* 0x001fe40000011402 */
[CC--:B------:R-:W-:Y:S01]  /*0750*/  LEA.HI R131, R2.reuse, R2.reuse, RZ, 0x1e ;  /* 0x0000000202837211 */ /* 0x0c0fe200078ff0ff */
[----:B------:R-:W-:Y:S01]  /*0760*/  IMAD R130, R2, 0x28, R132 ;  /* 0x0000002802827824 */ /* 0x000fe200078e0284 */
[----:B------:R-:W-:Y:S02]  /*0770*/  LEA.HI R0, R0, R2, RZ, 0x5 ;  /* 0x0000000200007211 */ /* 0x000fe400078f28ff */
[----:B------:R-:W-:Y:S02]  /*0780*/  LEA R131, R131, R132, 0x3 ;  /* 0x0000008483837211 */ /* 0x000fe400078e18ff */
[----:B------:R-:W-:-:S04]  /*0790*/  SHF.R.S32.HI R3, RZ, 0x5, R0 ;  /* 0x00000005ff037819 */ /* 0x000fc80000011400 */
[----:B------:R-:W-:-:S05]  /*07a0*/  LEA R0, R3, R132, 0x3 ;  /* 0x0000008403007211 */ /* 0x000fca00078e18ff */
[----:B------:R2:W-:Y:S02]  /*07b0*/  STL [R1+0x58], R0 ;  /* 0x0000580001007387 */ /* 0x0005e40000100800 */
.L_x_1765:
[----:B------:R-:W2:Y:S01]  /*07c0*/  S2R R24, SR_TID.X ;  /* 0x0000000000187919 */ /* 0x000ea20000002100 */
[----:B0-----:R-:W-:Y:S02]  /*07d0*/  MOV R2, UR15 ;  /* 0x0000000f00027c02 */ /* 0x001fe40008000f00 */
[----:B------:R-:W-:Y:S01]  /*07e0*/  MOV R3, UR20 ;  /* 0x0000001400037c02 */ /* 0x000fe20008000f00 */
[----:B------:R-:W-:Y:S01]  /*07f0*/  BAR.SYNC.DEFER_BLOCKING 0x0 ;  /* 0x0000000000007b1d */ /* 0x000fe20000010000 */
[----:B--2---:R-:W-:-:S04]  /*0800*/  SHF.L.U32 R0, R24, 0x2, RZ ;  /* 0x0000000218007819 */ /* 0x004fc800000006ff */
[----:B------:R-:W-:-:S04]  /*0810*/  LOP3.LUT R0, R0, 0xffffff80, RZ, 0xc0, !PT ;  /* 0xffffff8000007812 */ /* 0x000fc800078ec0ff */
[----:B------:R-:W-:-:S05]  /*0820*/  LOP3.LUT R7, R0, 0x1f, R24, 0xf8, !PT ;  /* 0x0000001f00077812 */ /* 0x000fca00078ef818 */
[----:B------:R-:W-:-:S05]  /*0830*/  IMAD.WIDE R2, R7, 0x10, R2 ;  /* 0x0000001007027825 */ /* 0x000fca00078e0202 */
[----:B------:R-:W2:Y:S04]  /*0840*/  LDG.E.128 R8, desc[UR26][R2.64] ;  /* 0x0000001a02087981 */ /* 0x000ea8000c1e1d00 */
[----:B------:R-:W3:Y:S04]  /*0850*/  LDG.E.128 R12, desc[UR26][R2.64+0x200] ;  /* 0x0002001a020c7981 */ /* 0x000ee8000c1e1d00 */
[----:B------:R-:W4:Y:S04]  /*0860*/  LDG.E.128 R16, desc[UR26][R2.64+0x400] ;  /* 0x0004001a02107981 */ /* 0x000f28000c1e1d00 */
[----:B------:R-:W5:Y:S01]  /*0870*/  LDG.E.128 R20, desc[UR26][R2.64+0x600] ;  /* 0x0006001a02147981 */ /* 0x000f62000c1e1d00 */
[----:B------:R-:W0:Y:S01]  /*0880*/  S2R R26, SR_LANEID ;  /* 0x00000000001a7919 */ /* 0x000e220000000000 */
[----:B------:R-:W-:-:S02]  /*0890*/  MOV R4, UR21 ;  /* 0x0000001500047c02 */ /* 0x000fc40008000f00 */
[----:B0-----:R-:W-:-:S04]  /*08a0*/  IADD3 R25, R0, R26, RZ ;  /* 0x0000001a00197210 */ /* 0x001fc80007ffe0ff */
[----:B------:R-:W-:Y:S01]  /*08b0*/  LEA R6, R25, R132, 0x4 ;  /* 0x0000008419067211 */ /* 0x000fe200078e20ff */
[----:B------:R-:W-:-:S05]  /*08c0*/  IMAD R25, R26, 0x3, R25 ;  /* 0x000000031a197824 */ /* 0x000fca00078e0219 */
[----:B------:R-:W-:Y:S02]  /*08d0*/  LEA R25, R25, R132, 0x4 ;  /* 0x0000008419197211 */ /* 0x000fe400078e20ff */
[----:B------:R-:W-:-:S03]  /*08e0*/  MOV R5, UR22 ;  /* 0x0000001600057c02 */ /* 0x000fc60008000f00 */
[----:B------:R-:W-:Y:S01]  /*08f0*/  IMAD.WIDE R4, R7, 0x10, R4 ;  /* 0x0000001007047825 */ /* 0x000fe200078e0204 */
[----:B--2---:R0:W-:Y:S04]  /*0900*/  STS.128 [R6], R8 ;  /* 0x0000000806007388 */ /* 0x0041e80000000c00 */
[----:B---3--:R1:W-:Y:S04]  /*0910*/  STS.128 [R6+0x200], R12 ;  /* 0x0002000c06007388 */ /* 0x0083e80000000c00 */
[----:B----4-:R2:W-:Y:S04]  /*0920*/  STS.128 [R6+0x400], R16 ;  /* 0x0004001006007388 */ /* 0x0105e80000000c00 */
[----:B-----5:R3:W-:Y:S01]  /*0930*/  STS.128 [R6+0x600], R20 ;  /* 0x0006001406007388 */ /* 0x0207e20000000c00 */
[----:B------:R-:W-:-:S03]  /*0940*/  NOP ;  /* 0x0000000000007918 */ /* 0x000fc60000000000 */
[----:B------:R-:W-:Y:S04]  /*0950*/  LDS.128 R100, [R25] ;  /* 0x0000000019647984 */ /* 0x000fe80000000c00 */
[----:B------:R-:W-:Y:S04]  /*0960*/  LDS.128 R96, [R25+0x10] ;  /* 0x0000100019607984 */ /* 0x000fe80000000c00 */
[----:B------:R-:W-:Y:S04]  /*0970*/  LDS.128 R92, [R25+0x20] ;  /* 0x00002000195c7984 */ /* 0x000fe80000000c00 */
[----:B------:R-:W-:Y:S01]  /*0980*/  LDS.128 R88, [R25+0x30] ;  /* 0x0000300019587984 */ /* 0x000fe20000000c00 */
[----:B------:R-:W-:Y:S06]  /*0990*/  BAR.SYNC.DEFER_BLOCKING 0x0 ;  /* 0x0000000000007b1d */ /* 0x000fec0000010000 */
[----:B0-----:R-:W4:Y:S04]  /*09a0*/  LDG.E.128 R8, desc[UR26][R4.64] ;  /* 0x0000001a04087981 */ /* 0x001f28000c1e1d00 */
[----:B-1----:R-:W5:Y:S04]  /*09b0*/  LDG.E.128 R12, desc[UR26][R4.64+0x200] ;  /* 0x0002001a040c7981 */ /* 0x002f68000c1e1d00 */
[----:B--2---:R-:W2:Y:S04]  /*09c0*/  LDG.E.128 R16, desc[UR26][R4.64+0x400] ;  /* 0x0004001a04107981 */ /* 0x004ea8000c1e1d00 */
[----:B---3--:R-:W3:Y:S01]  /*09d0*/  LDG.E.128 R20, desc[UR26][R4.64+0x600] ;  /* 0x0006001a04147981 */ /* 0x008ee2000c1e1d00 */
[----:B------:R-:W-:-:S02]  /*09e0*/  MOV R2, UR23 ;  /* 0x0000001700027c02 */ /* 0x000fc40008000f00 */
[----:B------:R-:W-:-:S03]  /*09f0*/  MOV R3, UR24 ;  /* 0x0000001800037c02 */ /* 0x000fc60008000f00 */
[----:B------:R-:W-:Y:S01]  /*0a00*/  IMAD.WIDE R2, R7, 0x10, R2 ;  /* 0x0000001007027825 */ /* 0x000fe200078e0202 */
[----:B------:R-:W-:Y:S04]  /*0a10*/  STL [R1+0x30], R6 ;  /* 0x0000300601007387 */ /* 0x000fe80000100800 */
[----:B------:R-:W3:Y:S04]  /*0a20*/  LDL.LU R0, [R1+0x60] ;  /* 0x0000600001007983 */ /* 0x000ee80000300800 */
[----:B----4-:R-:W-:Y:S04]  /*0a30*/  STS.128 [R6], R8 ;  /* 0x0000000806007388 */ /* 0x010fe80000000c00 */
[----:B-----5:R-:W-:Y:S04]  /*0a40*/  STS.128 [R6+0x200], R12 ;  /* 0x0002000c06007388 */ /* 0x020fe80000000c00 */
[----:B--2---:R-:W-:Y:S04]  /*0a50*/  STS.128 [R6+0x400], R16 ;  /* 0x0004001006007388 */ /* 0x004fe80000000c00 */
[----:B---3--:R0:W-:Y:S01]  /*0a60*/  STS.128 [R6+0x600], R20 ;  /* 0x0006001406007388 */ /* 0x0081e20000000c00 */
[----:B------:R-:W-:-:S03]  /*0a70*/  NOP ;  /* 0x0000000000007918 */ /* 0x000fc60000000000 */
[----:B------:R-:W-:Y:S04]  /*0a80*/  LDS.128 R84, [R25] ;  /* 0x0000000019547984 */ /* 0x000fe80000000c00 */
[----:B------:R-:W-:Y:S04]  /*0a90*/  LDS.128 R80, [R25+0x10] ;  /* 0x0000100019507984 */ /* 0x000fe80000000c00 */
[----:B------:R-:W-:Y:S01]  /*0aa0*/  LDS.128 R76, [R25+0x20] ;  /* 0x00002000194c7984 */ /* 0x000fe20000000c00 */
[----:B0-----:R-:W0:Y:S03]  /*0ab0*/  LDC R20, c[0x0][0x21c] ;  /* 0x00008700ff147b82 */ /* 0x001e260000000800 */
[----:B------:R-:W-:Y:S05]  /*0ac0*/  LDS.128 R72, [R25+0x30] ;  /* 0x0000300019487984 */ /* 0x000fea0000000c00 */
[----:B------:R-:W-:Y:S06]  /*0ad0*/  BAR.SYNC.DEFER_BLOCKING 0x0 ;  /* 0x0000000000007b1d */ /* 0x000fec0000010000 */
[----:B------:R-:W2:Y:S04]  /*0ae0*/  LDG.E.128 R28, desc[UR26][R2.64] ;  /* 0x0000001a021c7981 */ /* 0x000ea8000c1e1d00 */
[----:B------:R-:W3:Y:S04]  /*0af0*/  LDG.E.128 R8, desc[UR26][R2.64+0x200] ;  /* 0x0002001a02087981 */ /* 0x000ee8000c1e1d00 */
[----:B------:R-:W4:Y:S04]  /*0b00*/  LDG.E.128 R12, desc[UR26][R2.64+0x400] ;  /* 0x0004001a020c7981 */ /* 0x000f28000c1e1d00 */
[----:B------:R-:W5:Y:S01]  /*0b10*/  LDG.E.128 R16, desc[UR26][R2.64+0x600] ;  /* 0x0006001a02107981 */ /* 0x000f62000c1e1d00 */
[----:B0-----:R-:W-:-:S02]  /*0b20*/  ISETP.GE.AND P0, PT, R20, 0x1, PT ;  /* 0x000000011400780c */ /* 0x001fc40003f06270 */
        /* <DEDUP_REMOVED lines=8> */
[----:B--2---:R-:W-:Y:S04]  /*0bb0*/  STS.128 [R6], R28 ;  /* 0x0000001c06007388 */ /* 0x004fe80000000c00 */
[----:B---3--:R-:W-:Y:S04]  /*0bc0*/  STS.128 [R6+0x200], R8 ;  /* 0x0002000806007388 */ /* 0x008fe80000000c00 */
[----:B----4-:R-:W-:Y:S04]  /*0bd0*/  STS.128 [R6+0x400], R12 ;  /* 0x0004000c06007388 */ /* 0x010fe80000000c00 */
[----:B-----5:R-:W-:Y:S01]  /*0be0*/  STS.128 [R6+0x600], R16 ;  /* 0x0006001006007388 */ /* 0x020fe20000000c00 */
[----:B------:R-:W-:-:S03]  /*0bf0*/  NOP ;  /* 0x0000000000007918 */ /* 0x000fc60000000000 */
[----:B------:R-:W0:Y:S04]  /*0c00*/  LDS.128 R4, [R25] ;  /* 0x0000000019047984 */ /* 0x000e280000000c00 */
[----:B------:R-:W1:Y:S04]  /*0c10*/  LDS.128 R68, [R25+0x10] ;  /* 0x0000100019447984 */ /* 0x000e680000000c00 */
[----:B------:R-:W2:Y:S04]  /*0c20*/  LDS.128 R64, [R25+0x20] ;  /* 0x0000200019407984 */ /* 0x000ea80000000c00 */
[----:B------:R-:W3:Y:S01]  /*0c30*/  LDS.128 R60, [R25+0x30] ;  /* 0x00003000193c7984 */ /* 0x000ee20000000c00 */
[----:B0-----:R-:W-:-:S04]  /*0c40*/  FFMA.FTZ R0, R100, R4, R0 ;  /* 0x0000000464007223 */ /* 0x001fc80000010000 */
[----:B------:R-:W-:-:S04]  /*0c50*/  FFMA.FTZ R3, R101, R5, R0 ;  /* 0x0000000565037223 */ /* 0x000fc80000010000 */
[----:B------:R-:W-:-:S04]  /*0c60*/  FFMA.FTZ R0, R102, R6, R3 ;  /* 0x0000000666007223 */ /* 0x000fc80000010003 */
[----:B------:R-:W-:-:S04]  /*0c70*/  FFMA.FTZ R3, R103, R7, R0 ;  /* 0x0000000767037223 */ /* 0x000fc80000010000 */
[----:B-1----:R-:W-:-:S04]  /*0c80*/  FFMA.FTZ R0, R96, R68, R3 ;  /* 0x0000004460007223 */ /* 0x002fc80000010003 */
[----:B------:R-:W-:-:S04]  /*0c90*/  FFMA.FTZ R3, R97, R69, R0 ;  /* 0x0000004561037223 */ /* 0x000fc80000010000 */
[----:B------:R-:W-:-:S04]  /*0ca0*/  FFMA.FTZ R0, R98, R70, R3 ;  /* 0x0000004662007223 */ /* 0x000fc80000010003 */
[----:B------:R-:W-:-:S04]  /*0cb0*/  FFMA.FTZ R3, R99, R71, R0 ;  /* 0x0000004763037223 */ /* 0x000fc80000010000 */
[----:B--2---:R-:W-:-:S04]  /*0cc0*/  FFMA.FTZ R0, R92, R64, R3 ;  /* 0x000000405c007223 */ /* 0x004fc80000010003 */
[----:B------:R-:W-:-:S04]  /*0cd0*/  FFMA.FTZ R3, R93, R65, R0 ;  /* 0x000000415d037223 */ /* 0x000fc80000010000 */
[----:B------:R-:W-:-:S04]  /*0ce0*/  FFMA.FTZ R0, R94, R66, R3 ;  /* 0x000000425e007223 */ /* 0x000fc80000010003 */
[----:B------:R-:W-:-:S04]  /*0cf0*/  FFMA.FTZ R3, R95, R67, R0 ;  /* 0x000000435f037223 */ /* 0x000fc80000010000 */
[----:B---3--:R-:W-:-:S04]  /*0d00*/  FFMA.FTZ R0, R88, R60, R3 ;  /* 0x0000003c58007223 */ /* 0x008fc80000010003 */
[----:B------:R-:W-:-:S04]  /*0d10*/  FFMA.FTZ R3, R89, R61, R0 ;  /* 0x0000003d59037223 */ /* 0x000fc80000010000 */
[----:B------:R-:W-:-:S04]  /*0d20*/  FFMA.FTZ R0, R90, R62, R3 ;  /* 0x0000003e5a007223 */ /* 0x000fc80000010003 */
[----:B------:R-:W-:-:S05]  /*0d30*/  FFMA.FTZ R0, R91, R63, R0 ;  /* 0x0000003f5b007223 */ /* 0x000fca0000010000 */
[----:B------:R0:W-:Y:S01]  /*0d40*/  STL [R1+0x60], R0 ;  /* 0x0000600001007387 */ /* 0x0001e20000100800 */
        /* <DEDUP_REMOVED lines=18> */
[----:B------:R-:W-:Y:S01]  /*0e70*/  ULDC UR6, c[0x0][0x224] ;  /* 0x0000890000067ab9 */ /* 0x000fe20000000800 */
[----:B------:R-:W-:Y:S01]  /*0e80*/  LOP3.LUT P1, RZ, R24, 0x1f, RZ, 0xc0, !PT ;  /* 0x0000001f18ff7812 */ /* 0x000fe2000782c0ff */
[----:B------:R-:W-:Y:S01]  /*0e90*/  FADD.FTZ R8, R87, UR5 ;  /* 0x0000000557087e21 */ /* 0x000fe20008010000 */
[----:B------:R-:W-:Y:S01]  /*0ea0*/  MOV R2, UR7 ;  /* 0x0000000700027c02 */ /* 0x000fe20008000f00 */
[----:B------:R-:W-:Y:S01]  /*0eb0*/  FADD.FTZ R10, R81, UR5 ;  /* 0x00000005510a7e21 */ /* 0x000fe20008010000 */
[----:B------:R-:W-:Y:S01]  /*0ec0*/  MOV R0, UR6 ;  /* 0x0000000600007c02 */ /* 0x000fe20008000f00 */
[----:B------:R-:W-:Y:S01]  /*0ed0*/  FMUL.FTZ R8, R103, R8 ;  /* 0x0000000867087220 */ /* 0x000fe20000410000 */
[----:B------:R-:W-:Y:S01]  /*0ee0*/  ISETP.GT.AND P0, PT, R2, 0x1, !P1 ;  /* 0x000000010200780c */ /* 0x000fe20004f04270 */
[----:B------:R-:W-:Y:S01]  /*0ef0*/  FADD.FTZ R2, R85, UR5 ;  /* 0x0000000555027e21 */ /* 0x000fe20008010000 */
[----:B------:R-:W-:Y:S01]  /*0f00*/  ISETP.GT.AND P1, PT, R0, UR7, !P1 ;  /* 0x0000000700007c0c */ /* 0x000fe2000cf24270 */
[----:B------:R-:W-:Y:S01]  /*0f10*/  FADD.FTZ R3, R80, UR5 ;  /* 0x0000000550037e21 */ /* 0x000fe20008010000 */
[----:B------:R-:W-:Y:S01]  /*0f20*/  FADD.FTZ R12, R83, UR5 ;  /* 0x00000005530c7e21 */ /* 0x000fe20008010000 */
[----:B------:R-:W-:Y:S01]  /*0f30*/  FMUL.FTZ R2, R101, R2 ;  /* 0x0000000265027220 */ /* 0x000fe20000410000 */
[----:B------:R-:W-:Y:S01]  /*0f40*/  P2R R0, PR, RZ, 0x2 ;  /* 0x00000002ff007803 */ /* 0x000fe20000000000 */
[----:B------:R-:W-:Y:S01]  /*0f50*/  FADD.FTZ R14, R77, UR5 ;  /* 0x000000054d0e7e21 */ /* 0x000fe20008010000 */
[----:B------:R-:W-:Y:S01]  /*0f60*/  FMUL.FTZ R128, R96, R3 ;  /* 0x0000000360807220 */ /* 0x000fe20000410000 */
[----:B------:R-:W-:Y:S01]  /*0f70*/  FMUL.FTZ R3, R99, R12 ;  /* 0x0000000c63037220 */ /* 0x000fe20000410000 */
[----:B------:R-:W-:Y:S01]  /*0f80*/  FADD.FTZ R16, R79, UR5 ;  /* 0x000000054f107e21 */ /* 0x000fe20008010000 */
[----:B------:R0:W-:Y:S01]  /*0f90*/  STL [R1+0x54], R0 ;  /* 0x0000540001007387 */ /* 0x0001e20000100800 */
[----:B------:R-:W-:Y:S01]  /*0fa0*/  FADD.FTZ R18, R73, UR5 ;  /* 0x0000000549127e21 */ /* 0x000fe20008010000 */
[----:B------:R-:W-:Y:S01]  /*0fb0*/  FADD.FTZ R157, R84, UR5 ;  /* 0x00000005549d7e21 */ /* 0x000fe20008010000 */
[----:B------:R-:W-:Y:S01]  /*0fc0*/  FADD.FTZ R129, R86, UR5 ;  /* 0x0000000556817e21 */ /* 0x000fe20008010000 */
[----:B------:R1:W-:Y:S01]  /*0fd0*/  STL [R1+0x50], R2 ;  /* 0x0000500201007387 */ /* 0x0003e20000100800 */
[----:B------:R-:W-:Y:S01]  /*0fe0*/  FADD.FTZ R117, R82, UR5 ;  /* 0x0000000552757e21 */ /* 0x000fe20008010000 */
[----:B------:R-:W-:Y:S01]  /*0ff0*/  FADD.FTZ R9, R76, UR5 ;  /* 0x000000054c097e21 */ /* 0x000fe20008010000 */
[----:B------:R-:W-:Y:S01]  /*1000*/  FADD.FTZ R115, R78, UR5 ;  /* 0x000000054e737e21 */ /* 0x000fe20008010000 */
[----:B------:R-:W-:Y:S01]  /*1010*/  STL [R1+0x4c], R8 ;  /* 0x00004c0801007387 */ /* 0x000fe20000100800 */
[----:B------:R-:W-:Y:S01]  /*1020*/  FADD.FTZ R11, R72, UR5 ;  /* 0x00000005480b7e21 */ /* 0x000fe20008010000 */
[----:B0-----:R-:W-:Y:S01]  /*1030*/  FADD.FTZ R0, R75, UR5 ;  /* 0x000000054b007e21 */ /* 0x001fe20008010000 */
[----:B------:R-:W-:Y:S01]  /*1040*/  FADD.FTZ R113, R74, UR5 ;  /* 0x000000054a717e21 */ /* 0x000fe20008010000 */
[----:B------:R-:W-:-:S02]  /*1050*/  CS2R R58, SRZ ;  /* 0x00000000003a7805 */ /* 0x000fc4000001ff00 */
[----:B------:R-:W-:Y:S01]  /*1060*/  CS2R R56, SRZ ;  /* 0x0000000000387805 */ /* 0x000fe2000001ff00 */
[----:B-1----:R-:W-:Y:S01]  /*1070*/  FMUL.FTZ R2, R97, R10 ;  /* 0x0000000a61027220 */ /* 0x002fe20000410000 */
[----:B------:R-:W-:Y:S01]  /*1080*/  FMUL.FTZ R0, R91, R0 ;  /* 0x000000005b007220 */ /* 0x000fe20000410000 */
[----:B------:R-:W-:Y:S02]  /*1090*/  CS2R R54, SRZ ;  /* 0x0000000000367805 */ /* 0x000fe4000001ff00 */
[----:B------:R-:W-:Y:S02]  /*10a0*/  CS2R R52, SRZ ;  /* 0x0000000000347805 */ /* 0x000fe4000001ff00 */
[----:B------:R-:W-:Y:S01]  /*10b0*/  CS2R R50, SRZ ;  /* 0x0000000000327805 */ /* 0x000fe2000001ff00 */
[----:B------:R0:W-:Y:S01]  /*10c0*/  STL [R1+0x48], R2 ;  /* 0x0000480201007387 */ /* 0x0001e20000100800 */
[----:B------:R-:W-:Y:S02]  /*10d0*/  CS2R R48, SRZ ;  /* 0x0000000000307805 */ /* 0x000fe4000001ff00 */
[----:B------:R-:W-:-:S02]  /*10e0*/  CS2R R46, SRZ ;  /* 0x00000000002e7805 */ /* 0x000fc4000001ff00 */
[----:B------:R-:W-:Y:S01]  /*10f0*/  CS2R R44, SRZ ;  /* 0x00000000002c7805 */ /* 0x000fe2000001ff00 */
[----:B------:R1:W-:Y:S01]  /*1100*/  STL [R1+0x44], R3 ;  /* 0x0000440301007387 */ /* 0x0003e20000100800 */
        /* <DEDUP_REMOVED lines=8> */
[----:B------:R-:W-:Y:S01]  /*1190*/  UMOV UR6, URZ ;  /* 0x0000003f00067c82 */ /* 0x000fe20008000000 */
[----:B-1----:R-:W-:Y:S01]  /*11a0*/  FMUL.FTZ R3, R95, R16 ;  /* 0x000000105f037220 */ /* 0x002fe20000410000 */
[----:B------:R0:W-:Y:S01]  /*11b0*/  STL [R1+0x40], R2 ;  /* 0x0000400201007387 */ /* 0x0001e20000100800 */
[----:B------:R-:W-:Y:S01]  /*11c0*/  ULDC UR46, c[0x0][0x224] ;  /* 0x00008900002e7ab9 */ /* 0x000fe20000000800 */
[----:B------:R-:W-:Y:S01]  /*11d0*/  ULDC UR47, c[0x0][0x21c] ;  /* 0x00008700002f7ab9 */ /* 0x000fe20000000800 */
[----:B------:R-:W-:Y:S01]  /*11e0*/  ULDC.64 UR28, c[0x0][0x2e0] ;  /* 0x0000b800001c7ab9 */ /* 0x000fe20000000a00 */
[----:B------:R1:W-:Y:S01]  /*11f0*/  STL [R1+0x3c], R3 ;  /* 0x00003c0301007387 */ /* 0x0003e20000100800 */
[----:B------:R-:W-:Y:S01]  /*1200*/  ULDC.64 UR30, c[0x0][0x270] ;  /* 0x00009c00001e7ab9 */ /* 0x000fe20000000a00 */
[----:B------:R-:W-:Y:S01]  /*1210*/  ULDC.64 UR32, c[0x0][0x268] ;  /* 0x00009a0000207ab9 */ /* 0x000fe20000000a00 */
[----:B------:R-:W-:Y:S01]  /*1220*/  ULDC.64 UR34, c[0x0][0x2d8] ;  /* 0x0000b60000227ab9 */ /* 0x000fe20000000a00 */
[----:B------:R-:W-:Y:S01]  /*1230*/  ULDC.64 UR36, c[0x0][0x250] ;  /* 0x0000940000247ab9 */ /* 0x000fe20000000a00 */
[----:B------:R-:W-:Y:S01]  /*1240*/  ULDC.64 UR38, c[0x0][0x248] ;  /* 0x0000920000267ab9 */ /* 0x000fe20000000a00 */
[----:B0-----:R-:W-:Y:S01]  /*1250*/  FMUL.FTZ R2, R89, R18 ;  /* 0x0000001259027220 */ /* 0x001fe20000410000 */
[----:B------:R-:W-:Y:S01]  /*1260*/  ULDC.64 UR40, c[0x0][0x2d0] ;  /* 0x0000b40000287ab9 */ /* 0x000fe20000000a00 */
[----:B------:R-:W-:Y:S01]  /*1270*/  ULDC.64 UR42, c[0x0][0x238] ;  /* 0x00008e00002a7ab9 */ /* 0x000fe20000000a00 */
[----:B------:R-:W-:-:S02]  /*1280*/  ULDC.64 UR44, c[0x0][0x230] ;  /* 0x00008c00002c7ab9 */ /* 0x000fc40000000a00 */
[----:B------:R1:W-:Y:S04]  /*1290*/  STL [R1+0x38], R2 ;  /* 0x0000380201007387 */ /* 0x0003e80000100800 */
[----:B------:R1:W-:Y:S02]  /*12a0*/  STL [R1+0x34], R0 ;  /* 0x0000340001007387 */ /* 0x0003e40000100800 */
.L_x_1764:
[----:B------:R-:W-:Y:S01]  /*12b0*/  USHF.R.S32.HI UR48, URZ, 0x1f, UR14 ;  /* 0x0000001f3f307899 */ /* 0x000fe2000801140e */
[----:B------:R-:W2:Y:S01]  /*12c0*/  LDL R16, [R1+0x50] ;  /* 0x0000500001107983 */ /* 0x000ea20000100800 */
[----:B------:R-:W-:Y:S01]  /*12d0*/  UIMAD.WIDE.U32 UR16, UR14, UR44, URZ ;  /* 0x0000002c0e1072a5 */ /* 0x000fe2000f8e003f */
[----:B0-----:R-:W0:Y:S01]  /*12e0*/  @P0 LDC R15, c[0x0][0x21c] ;  /* 0x00008700ff0f0b82 */ /* 0x001e220000000800 */
[----:B------:R-:W-:Y:S01]  /*12f0*/  UIMAD UR18, UR48, UR44, URZ ;  /* 0x0000002c301272a4 */ /* 0x000fe2000f8e023f */
[----:B------:R-:W3:Y:S01]  /*1300*/  LDL R14, [R1+0x4c] ;  /* 0x00004c00010e7983 */ /* 0x000ee20000100800 */
[----:B------:R-:W-:Y:S02]  /*1310*/  USHF.R.S32.HI UR49, URZ, 0x1f, UR6 ;  /* 0x0000001f3f317899 */ /* 0x000fe40008011406 */
[----:B------:R-:W-:Y:S01]  /*1320*/  UIMAD UR18, UR14, UR45, UR18 ;  /* 0x0000002d0e1272a4 */ /* 0x000fe2000f8e0212 */
[----:B------:R-:W4:Y:S03]  /*1330*/  LDL R122, [R1+0x48] ;  /* 0x00004800017a7983 */ /* 0x000f260000100800 */
[----:B------:R-:W-:Y:S01]  /*1340*/  UIADD3 UR17, UR17, UR18, URZ ;  /* 0x0000001211117290 */ /* 0x000fe2000fffe03f */
[----:B------:R-:W0:Y:S01]  /*1350*/  S2R R165, SR_TID.X ;  /* 0x0000000000a57919 */ /* 0x000e220000002100 */
[----:B------:R-:W-:-:S02]  /*1360*/  UIMAD UR18, UR49, UR42, URZ ;  /* 0x0000002a311272a4 */ /* 0x000fc4000f8e023f */
[----:B------:R-:W-:Y:S01]  /*1370*/  UIMAD.WIDE.U32 UR16, UR6, UR42, UR16 ;  /* 0x0000002a061072a5 */ /* 0x000fe2000f8e0010 */
[----:B------:R-:W4:Y:S01]  /*1380*/  LDL R120, [R1+0x44] ;  /* 0x0000440001787983 */ /* 0x000f220000100800 */
[----:B------:R-:W-:Y:S02]  /*1390*/  UIMAD UR18, UR6, UR43, UR18 ;  /* 0x0000002b061272a4 */ /* 0x000fe4000f8e0212 */
[----:B------:R-:W-:Y:S01]  /*13a0*/  UIADD3 UR51, UR7, -0x1, URZ ;  /* 0xffffffff07337890 */ /* 0x000fe2000fffe03f */
[----:B------:R-:W-:Y:S01]  /*13b0*/  FADD.FTZ R112, R84, UR5 ;  /* 0x0000000554707e21 */ /* 0x000fe20008010000 */
[----:B------:R-:W-:Y:S01]  /*13c0*/  UIADD3 UR17, UR17, UR18, URZ ;  /* 0x0000001211117290 */ /* 0x000fe2000fffe03f */
[----:B------:R-:W-:Y:S01]  /*13d0*/  FADD.FTZ R110, R85, UR5 ;  /* 0x00000005556e7e21 */ /* 0x000fe20008010000 */
[----:B------:R-:W-:Y:S01]  /*13e0*/  ULEA UR18, UP0, UR16, UR40, 0x2 ;  /* 0x0000002810127291 */ /* 0x000fe2000f80103f */
[----:B------:R-:W-:Y:S01]  /*13f0*/  FADD.FTZ R108, R86, UR5 ;  /* 0x00000005566c7e21 */ /* 0x000fe20008010000 */
[----:B------:R-:W-:Y:S01]  /*1400*/  HFMA2.MMA R17, -RZ, RZ, 0, 1.52587890625e-05 ;  /* 0x00000100ff117435 */ /* 0x000fe200000001ff */
[----:B------:R-:W-:Y:S01]  /*1410*/  FADD.FTZ R106, R87, UR5 ;  /* 0x00000005576a7e21 */ /* 0x000fe20008010000 */
[----:B------:R-:W-:Y:S01]  /*1420*/  ULEA.HI.X UR16, UR16, UR41, UR17, 0x2, UP0 ;  /* 0x0000002910107291 */ /* 0x000fe200080f1411 */
[----:B------:R-:W-:Y:S01]  /*1430*/  FADD.FTZ R104, R80, UR5 ;  /* 0x0000000550687e21 */ /* 0x000fe20008010000 */
[----:B-1----:R-:W-:Y:S01]  /*1440*/  MOV R2, UR18 ;  /* 0x0000001200027c02 */ /* 0x002fe20008000f00 */
[----:B------:R-:W-:Y:S01]  /*1450*/  FADD.FTZ R26, R81, UR5 ;  /* 0x00000005511a7e21 */ /* 0x000fe20008010000 */
[----:B------:R-:W4:Y:S02]  /*1460*/  LDL R125, [R1+0x40] ;  /* 0x00004000017d7983 */ /* 0x000f240000100800 */
[----:B------:R-:W-:-:S02]  /*1470*/  MOV R3, UR16 ;  /* 0x0000001000037c02 */ /* 0x000fc40008000f00 */
[----:B------:R-:W4:Y:S04]  /*1480*/  LDL R124, [R1+0x3c] ;  /* 0x00003c00017c7983 */ /* 0x000f280000100800 */
[----:B------:R-:W2:Y:S01]  /*1490*/  LDG.E R2, desc[UR26][R2.64] ;  /* 0x0000001a02027981 */ /* 0x000ea2000c1e1900 */
[----:B------:R-:W-:Y:S02]  /*14a0*/  ULEA.HI UR52, UR51, UR51, URZ, 0x1 ;  /* 0x0000003333347291 */ /* 0x000fe4000f8f083f */
[----:B------:R-:W-:Y:S01]  /*14b0*/  UIMAD UR54, UR49, UR36, URZ ;  /* 0x00000024313672a4 */ /* 0x000fe2000f8e023f */
[----:B------:R-:W4:Y:S01]  /*14c0*/  LDL R123, [R1+0x38] ;  /* 0x00003800017b7983 */ /* 0x000f220000100800 */
[----:B------:R-:W-:Y:S01]  /*14d0*/  UIMAD UR50, UR49, UR30, URZ ;  /* 0x0000001e313272a4 */ /* 0x000fe2000f8e023f */
[C---:B0-----:R-:W-:Y:S01]  /*14e0*/  ISETP.NE.AND P1, PT, R165.reuse, RZ, PT ;  /* 0x000000ffa500720c */ /* 0x041fe20003f25270 */
[----:B------:R-:W-:Y:S01]  /*14f0*/  ULOP3.LUT UR49, UR52, 0xfffffe, URZ, 0xc0, !UPT ;  /* 0x00fffffe34317892 */ /* 0x000fe2000f8ec03f */
[----:B------:R-:W-:Y:S01]  /*1500*/  IADD3 R9, R165, 0x200, RZ ;  /* 0x00000200a5097810 */ /* 0x000fe20007ffe0ff */
[----:B------:R-:W-:-:S02]  /*1510*/  UIMAD UR53, UR48, UR38, URZ ;  /* 0x00000026303572a4 */ /* 0x000fc4000f8e023f */
[----:B------:R-:W-:Y:S02]  /*1520*/  UIADD3 UR49, UR51, -UR49, URZ ;  /* 0x8000003133317290 */ /* 0x000fe4000fffe03f */
[----:B------:R-:W-:Y:S02]  /*1530*/  UIMAD UR55, UR48, UR32, URZ ;  /* 0x00000020303772a4 */ /* 0x000fe4000f8e023f */
[----:B------:R-:W-:Y:S02]  /*1540*/  UIMAD.WIDE.U32 UR18, UR14, UR38, URZ ;  /* 0x000000260e1272a5 */ /* 0x000fe4000f8e003f */
[----:B------:R-:W-:Y:S01]  /*1550*/  MOV R0, UR49 ;  /* 0x0000003100007c02 */ /* 0x000fe20008000f00 */
[----:B------:R-:W-:Y:S02]  /*1560*/  UIMAD.WIDE.U32 UR16, UR14, UR32, URZ ;  /* 0x000000200e1072a5 */ /* 0x000fe4000f8e003f */
[----:B------:R-:W-:Y:S02]  /*1570*/  UIMAD UR53, UR14, UR39, UR53 ;  /* 0x000000270e3572a4 */ /* 0x000fe4000f8e0235 */
[----:B------:R-:W-:Y:S01]  /*1580*/  UIMAD UR55, UR14, UR33, UR55 ;  /* 0x000000210e3772a4 */ /* 0x000fe2000f8e0237 */
[----:B------:R-:W-:Y:S01]  /*1590*/  @!P1 IMAD R9, R0, R17, UR6 ;  /* 0x0000000600099e24 */ /* 0x000fe2000f8e0211 */
[----:B------:R-:W-:-:S02]  /*15a0*/  UIADD3 UR19, UR19, UR53, URZ ;  /* 0x0000003513137290 */ /* 0x000fc4000fffe03f */
[----:B------:R-:W-:Y:S02]  /*15b0*/  UIADD3 UR17, UR17, UR55, URZ ;  /* 0x0000003711117290 */ /* 0x000fe4000fffe03f */
[----:B------:R-:W-:Y:S02]  /*15c0*/  UIMAD UR48, UR6, UR37, UR54 ;  /* 0x00000025063072a4 */ /* 0x000fe4000f8e0236 */
[----:B------:R-:W-:Y:S02]  /*15d0*/  UIMAD UR50, UR6, UR31, UR50 ;  /* 0x0000001f063272a4 */ /* 0x000fe4000f8e0232 */
[----:B------:R-:W-:Y:S02]  /*15e0*/  UIMAD.WIDE.U32 UR18, UR6, UR36, UR18 ;  /* 0x00000024061272a5 */ /* 0x000fe4000f8e0012 */
[----:B------:R-:W-:Y:S02]  /*15f0*/  UIMAD.WIDE.U32 UR16, UR6, UR30, UR16 ;  /* 0x0000001e061072a5 */ /* 0x000fe4000f8e0010 */
[----:B------:R-:W-:-:S02]  /*1600*/  UIADD3 UR48, UR19, UR48, URZ ;  /* 0x0000003013307290 */ /* 0x000fc4000fffe03f */
[----:B------:R-:W-:Y:S02]  /*1610*/  UIADD3 UR50, UR17, UR50, URZ ;  /* 0x0000003211327290 */ /* 0x000fe4000fffe03f */
[----:B------:R-:W-:Y:S02]  /*1620*/  ULEA UR19, UP0, UR18, UR34, 0x2 ;  /* 0x0000002212137291 */ /* 0x000fe4000f80103f */
[----:B------:R-:W-:Y:S02]  /*1630*/  ULEA UR17, UP1, UR16, UR28, 0x2 ;  /* 0x0000001c10117291 */ /* 0x000fe4000f82103f */
[----:B------:R-:W-:Y:S02]  /*1640*/  ULEA.HI.X UR18, UR18, UR35, UR48, 0x2, UP0 ;  /* 0x0000002312127291 */ /* 0x000fe400080f1430 */
[----:B------:R-:W-:Y:S01]  /*1650*/  ULEA.HI.X UR16, UR16, UR29, UR50, 0x2, UP1 ;  /* 0x0000001d10107291 */ /* 0x000fe200088f1432 */
[----:B------:R-:W-:Y:S02]  /*1660*/  MOV R10, UR19 ;  /* 0x00000013000a7c02 */ /* 0x000fe40008000f00 */
[----:B------:R-:W-:-:S02]  /*1670*/  MOV R12, UR17 ;  /* 0x00000011000c7c02 */ /* 0x000fc40008000f00 */
[----:B------:R-:W-:Y:S02]  /*1680*/  MOV R11, UR18 ;  /* 0x00000012000b7c02 */ /* 0x000fe40008000f00 */
[----:B------:R-:W-:-:S03]  /*1690*/  MOV R13, UR16 ;  /* 0x00000010000d7c02 */ /* 0x000fc60008000f00 */
[----:B------:R0:W4:Y:S04]  /*16a0*/  LDG.E R0, desc[UR26][R10.64] ;  /* 0x0000001a0a007981 */ /* 0x000128000c1e1900 */
[----:B------:R-:W4:Y:S01]  /*16b0*/  LDG.E R121, desc[UR26][R12.64] ;  /* 0x0000001a0c797981 */ /* 0x000f22000c1e1900 */
[----:B--2---:R-:W-:Y:S02]  /*16c0*/  R2UR UR52, R2 ;  /* 0x00000000023472ca */ /* 0x004fe400000e0000 */
[----:B------:R-:W-:-:S04]  /*16d0*/  MOV R2, UR7 ;  /* 0x0000000700027c02 */ /* 0x000fc80008000f00 */
[----:B------:R-:W-:-:S07]  /*16e0*/  @P0 IADD3 R2, R2, -0x2, RZ ;  /* 0xfffffffe02020810 */ /* 0x000fce0007ffe0ff */
[----:B------:R-:W-:-:S05]  /*16f0*/  MOV R3, UR52 ;  /* 0x0000003400037c02 */ /* 0x000fca0008000f00 */
[----:B------:R-:W-:-:S04]  /*1700*/  FMUL.FTZ R3, R3, 1.4426950216293334961 ;  /* 0x3fb8aa3b03037820 */ /* 0x000fc80000410000 */
[-C--:B------:R-:W-:Y:S01]  /*1710*/  FMUL.FTZ R133, R112, R3.reuse ;  /* 0x0000000370857220 */ /* 0x080fe20000410000 */
[-C--:B------:R-:W-:Y:S01]  /*1720*/  FMUL.FTZ R107, R110, R3.reuse ;  /* 0x000000036e6b7220 */ /* 0x080fe20000410000 */
[-C--:B------:R-:W-:Y:S01]  /*1730*/  FMUL.FTZ R105, R108, R3.reuse ;  /* 0x000000036c697220 */ /* 0x080fe20000410000 */
[----:B------:R-:W-:-:S03]  /*1740*/  FMUL.FTZ R27, R106, R3 ;  /* 0x000000036a1b7220 */ /* 0x000fc60000410000 */
[----:B------:R-:W1:Y:S01]  /*1750*/  MUFU.EX2 R133, R133 ;  /* 0x0000008500857308 */ /* 0x000e620000000800 */
[----:B------:R-:W-:-:S07]  /*1760*/  FMUL.FTZ R25, R104, R3 ;  /* 0x0000000368197220 */ /* 0x000fce0000410000 */
[----:B------:R-:W2:Y:S01]  /*1770*/  MUFU.EX2 R107, R107 ;  /* 0x0000006b006b7308 */ /* 0x000ea20000000800 */
[----:B------:R-:W-:Y:S02]  /*1780*/  @P0 IMAD R8, R2, R15, UR6 ;  /* 0x0000000602080e24 */ /* 0x000fe4000f8e020f */
[----:B------:R-:W-:-:S05]  /*1790*/  FMUL.FTZ R23, R26, R3 ;  /* 0x000000031a177220 */ /* 0x000fca0000410000 */
[----:B------:R-:W0:Y:S01]  /*17a0*/  MUFU.EX2 R105, R105 ;  /* 0x0000006900697308 */ /* 0x000e220000000800 */
[----:B------:R-:W-:-:S07]  /*17b0*/  LEA R2, R9, R132, 0x2 ;  /* 0x0000008409027211 */ /* 0x000fce00078e10ff */
[----:B------:R-:W3:Y:S01]  /*17c0*/  MUFU.EX2 R27, R27 ;  /* 0x0000001b001b7308 */ /* 0x000ee20000000800 */
[----:B-1----:R2:W-:Y:S07]  /*17d0*/  STS [R2+0x2b60], R133 ;  /* 0x002b608502007388 */ /* 0x0025ee0000000800 */
[----:B------:R-:W1:Y:S01]  /*17e0*/  MUFU.EX2 R25, R25 ;  /* 0x0000001900197308 */ /* 0x000e620000000800 */
[----:B--2---:R-:W-:-:S07]  /*17f0*/  FFMA.FTZ R2, R157, R107, R16 ;  /* 0x0000006b9d027223 */ /* 0x004fce0000010010 */
[----:B------:R-:W4:Y:S01]  /*1800*/  MUFU.EX2 R23, R23 ;  /* 0x0000001700177308 */ /* 0x000f220000000800 */
[----:B0-----:R-:W-:-:S04]  /*1810*/  FFMA.FTZ R2, R105, R2, R129 ;  /* 0x0000000269027223 */ /* 0x001fc80000010081 */
[----:B---3--:R-:W-:-:S04]  /*1820*/  FFMA.FTZ R2, R27, R2, R14 ;  /* 0x000000021b027223 */ /* 0x008fc8000001000e */
[----:B-1----:R-:W-:-:S04]  /*1830*/  FFMA.FTZ R2, R25, R2, R128 ;  /* 0x0000000219027223 */ /* 0x002fc80000010080 */
[----:B----4-:R-:W-:Y:S02]  /*1840*/  FFMA.FTZ R2, R23, R2, R122 ;  /* 0x0000000217027223 */ /* 0x010fe4000001007a */
[----:B------:R-:W2:Y:S01]  /*1850*/  LDL R122, [R1+0x34] ;  /* 0x00003400017a7983 */ /* 0x000ea20000100800 */
[----:B------:R-:W-:Y:S01]  /*1860*/  MOV R17, 0x8 ;  /* 0x0000000800117802 */ /* 0x000fe20000000f00 */
[----:B------:R-:W-:Y:S01]  /*1870*/  HFMA2.MMA R119, -RZ, RZ, 0, 0 ;  /* 0x00000000ff777435 */ /* 0x000fe200000001ff */
[----:B------:R-:W-:Y:S01]  /*1880*/  MOV R118, 0x3f800000 ;  /* 0x3f80000000767802 */ /* 0x000fe20000000f00 */
[----:B------:R-:W-:Y:S02]  /*1890*/  FADD.FTZ R10, R82, UR5 ;  /* 0x00000005520a7e21 */ /* 0x000fe40008010000 */
[----:B------:R-:W-:Y:S01]  /*18a0*/  @P0 IMAD.WIDE R8, R8, R17, UR10 ;  /* 0x0000000a08080e25 */ /* 0x000fe2000f8e0211 */
[----:B------:R-:W-:Y:S03]  /*18b0*/  BAR.SYNC.DEFER_BLOCKING 0x0 ;  /* 0x0000000000007b1d */ /* 0x000fe60000010000 */
[----:B------:R-:W-:Y:S01]  /*18c0*/  FMUL.FTZ R111, R10, R3 ;  /* 0x000000030a6f7220 */ /* 0x000fe20000410000 */
[----:B------:R-:W-:Y:S01]  /*18d0*/  FADD.FTZ R24, R83, UR5 ;  /* 0x0000000553187e21 */ /* 0x000fe20008010000 */
[----:B------:R-:W-:-:S03]  /*18e0*/  FADD.FTZ R10, R76, UR5 ;  /* 0x000000054c0a7e21 */ /* 0x000fc60008010000 */
[-C--:B------:R-:W-:Y:S01]  /*18f0*/  FMUL.FTZ R21, R24, R3.reuse ;  /* 0x0000000318157220 */ /* 0x080fe20000410000 */
[----:B------:R-:W0:Y:S01]  /*1900*/  MUFU.EX2 R111, R111 ;  /* 0x0000006f006f7308 */ /* 0x000e220000000800 */
[----:B------:R-:W-:Y:S01]  /*1910*/  FMUL.FTZ R109, R10, R3 ;  /* 0x000000030a6d7220 */ /* 0x000fe20000410000 */
[----:B------:R-:W-:-:S04]  /*1920*/  FADD.FTZ R22, R77, UR5 ;  /* 0x000000054d167e21 */ /* 0x000fc80008010000 */
[----:B------:R-:W-:Y:S02]  /*1930*/  FMUL.FTZ R19, R22, R3 ;  /* 0x0000000316137220 */ /* 0x000fe40000410000 */
[----:B------:R-:W1:Y:S01]  /*1940*/  MUFU.EX2 R21, R21 ;  /* 0x0000001500157308 */ /* 0x000e620000000800 */
[----:B------:R3:W5:Y:S02]  /*1950*/  @P0 LDG.E.64 R118, desc[UR26][R8.64] ;  /* 0x0000001a08760981 */ /* 0x000764000c1e1b00 */
[----:B---3--:R-:W-:-:S04]  /*1960*/  FMUL.FTZ R8, R133, R107 ;  /* 0x0000006b85087220 */ /* 0x008fc80000410000 */
[----:B------:R-:W-:Y:S01]  /*1970*/  FMUL.FTZ R8, R105, R8 ;  /* 0x0000000869087220 */ /* 0x000fe20000410000 */
[----:B------:R-:W3:Y:S03]  /*1980*/  MUFU.EX2 R109, R109 ;  /* 0x0000006d006d7308 */ /* 0x000ee60000000800 */
[----:B------:R-:W-:-:S04]  /*1990*/  FMUL.FTZ R8, R27, R8 ;  /* 0x000000081b087220 */ /* 0x000fc80000410000 */
[----:B------:R-:W-:Y:S01]  /*19a0*/  FMUL.FTZ R8, R25, R8 ;  /* 0x0000000819087220 */ /* 0x000fe20000410000 */
[----:B------:R-:W4:Y:S03]  /*19b0*/  MUFU.EX2 R19, R19 ;  /* 0x0000001300137308 */ /* 0x000f260000000800 */
[----:B------:R-:W-:Y:S01]  /*19c0*/  FMUL.FTZ R8, R23, R8 ;  /* 0x0000000817087220 */ /* 0x000fe20000410000 */
[----:B------:R-:W-:-:S03]  /*19d0*/  ISETP.NE.AND P2, PT, R165, 0x7f, PT ;  /* 0x0000007fa500780c */ /* 0x000fc60003f45270 */
[C---:B0-----:R-:W-:Y:S01]  /*19e0*/  FMUL.FTZ R8, R111.reuse, R8 ;  /* 0x000000086f087220 */ /* 0x041fe20000410000 */
[----:B------:R-:W-:-:S03]  /*19f0*/  FFMA.FTZ R2, R111, R2, R117 ;  /* 0x000000026f027223 */ /* 0x000fc60000010075 */
[----:B-1----:R-:W-:Y:S01]  /*1a00*/  FMUL.FTZ R8, R21, R8 ;  /* 0x0000000815087220 */ /* 0x002fe20000410000 */
[----:B------:R-:W-:Y:S01]  /*1a10*/  FADD.FTZ R20, R78, UR5 ;  /* 0x000000054e147e21 */ /* 0x000fe20008010000 */
[----:B------:R-:W-:Y:S01]  /*1a20*/  FADD.FTZ R18, R79, UR5 ;  /* 0x000000054f127e21 */ /* 0x000fe20008010000 */
[----:B------:R-:W-:Y:S01]  /*1a30*/  FADD.FTZ R16, R72, UR5 ;  /* 0x0000000548107e21 */ /* 0x000fe20008010000 */
[----:B---3--:R-:W-:Y:S01]  /*1a40*/  FMUL.FTZ R8, R109, R8 ;  /* 0x000000086d087220 */ /* 0x008fe20000410000 */
[----:B------:R-:W-:Y:S01]  /*1a50*/  FADD.FTZ R14, R73, UR5 ;  /* 0x00000005490e7e21 */ /* 0x000fe20008010000 */
[----:B------:R-:W-:Y:S01]  /*1a60*/  FADD.FTZ R12, R74, UR5 ;  /* 0x000000054a0c7e21 */ /* 0x000fe20008010000 */
[----:B------:R-:W-:Y:S01]  /*1a70*/  FADD.FTZ R10, R75, UR5 ;  /* 0x000000054b0a7e21 */ /* 0x000fe20008010000 */
[----:B------:R-:W-:Y:S01]  /*1a80*/  FFMA.FTZ R2, R21, R2, R120 ;  /* 0x0000000215027223 */ /* 0x000fe20000010078 */
[----:B----4-:R-:W-:Y:S01]  /*1a90*/  FMUL.FTZ R120, R19, R8 ;  /* 0x0000000813787220 */ /* 0x010fe20000410000 */
[-C--:B------:R-:W-:Y:S01]  /*1aa0*/  FMUL.FTZ R17, R20, R3.reuse ;  /* 0x0000000314117220 */ /* 0x080fe20000410000 */
[-C--:B------:R-:W-:Y:S01]  /*1ab0*/  FMUL.FTZ R15, R18, R3.reuse ;  /* 0x00000003120f7220 */ /* 0x080fe20000410000 */
[-C--:B------:R-:W-:Y:S01]  /*1ac0*/  FMUL.FTZ R13, R16, R3.reuse ;  /* 0x00000003100d7220 */ /* 0x080fe20000410000 */
[-C--:B------:R-:W-:Y:S01]  /*1ad0*/  FMUL.FTZ R11, R14, R3.reuse ;  /* 0x000000030e0b7220 */ /* 0x080fe20000410000 */
[-C--:B------:R-:W-:Y:S01]  /*1ae0*/  FMUL.FTZ R9, R12, R3.reuse ;  /* 0x000000030c097220 */ /* 0x080fe20000410000 */
[----:B------:R-:W-:Y:S01]  /*1af0*/  FMUL.FTZ R8, R10, R3 ;  /* 0x000000030a087220 */ /* 0x000fe20000410000 */
[----:B------:R-:W-:Y:S01]  /*1b00*/  @P2 LEA R3, R165, R132, 0x2 ;  /* 0x00000084a5032211 */ /* 0x000fe200078e10ff */
[----:B------:R-:W0:Y:S05]  /*1b10*/  MUFU.EX2 R17, R17 ;  /* 0x0000001100117308 */ /* 0x000e2a0000000800 */
[----:B------:R-:W1:Y:S03]  /*1b20*/  @P2 LDS R3, [R3+0x3364] ;  /* 0x0033640003032984 */ /* 0x000e660000000800 */
[----:B------:R-:W3:Y:S01]  /*1b30*/  MUFU.EX2 R15, R15 ;  /* 0x0000000f000f7308 */ /* 0x000ee20000000800 */
[----:B------:R-:W-:-:S07]  /*1b40*/  FFMA.FTZ R2, R109, R2, R116 ;  /* 0x000000026d027223 */ /* 0x000fce0000010074 */
[----:B------:R-:W4:Y:S01]  /*1b50*/  MUFU.EX2 R13, R13 ;  /* 0x0000000d000d7308 */ /* 0x000f220000000800 */
[----:B------:R-:W-:Y:S01]  /*1b60*/  FFMA.FTZ R2, R19, R2, R125 ;  /* 0x0000000213027223 */ /* 0x000fe2000001007d */
[----:B0-----:R-:W-:-:S06]  /*1b70*/  FMUL.FTZ R120, R17, R120 ;  /* 0x0000007811787220 */ /* 0x001fcc0000410000 */
[----:B------:R-:W0:Y:S01]  /*1b80*/  MUFU.EX2 R11, R11 ;  /* 0x0000000b000b7308 */ /* 0x000e220000000800 */
[----:B------:R-:W-:Y:S01]  /*1b90*/  FFMA.FTZ R2, R17, R2, R115 ;  /* 0x0000000211027223 */ /* 0x000fe20000010073 */
[----:B---3--:R-:W-:-:S06]  /*1ba0*/  FMUL.FTZ R120, R15, R120 ;  /* 0x000000780f787220 */ /* 0x008fcc0000410000 */
[----:B------:R-:W3:Y:S01]  /*1bb0*/  MUFU.EX2 R9, R9 ;  /* 0x0000000900097308 */ /* 0x000ee20000000800 */
[----:B------:R-:W-:Y:S01]  /*1bc0*/  FFMA.FTZ R2, R15, R2, R124 ;  /* 0x000000020f027223 */ /* 0x000fe2000001007c */
[----:B----4-:R-:W-:-:S06]  /*1bd0*/  FMUL.FTZ R120, R13, R120 ;  /* 0x000000780d787220 */ /* 0x010fcc0000410000 */
[----:B------:R-:W4:Y:S01]  /*1be0*/  MUFU.EX2 R8, R8 ;  /* 0x0000000800087308 */ /* 0x000f220000000800 */
[----:B------:R-:W-:Y:S01]  /*1bf0*/  FFMA.FTZ R2, R13, R2, R114 ;  /* 0x000000020d027223 */ /* 0x000fe20000010072 */
[----:B0-----:R-:W-:-:S03]  /*1c00*/  FMUL.FTZ R120, R11, R120 ;  /* 0x000000780b787220 */ /* 0x001fc60000410000 */
[----:B------:R-:W-:Y:S01]  /*1c10*/  FFMA.FTZ R2, R11, R2, R123 ;  /* 0x000000020b027223 */ /* 0x000fe2000001007b */
[----:B------:R-:W-:Y:S01]  /*1c20*/  BSSY B0, `(.L_x_1753) ;  /* 0x0000011000007945 */ /* 0x000fe20003800000 */
[C---:B---3--:R-:W-:Y:S02]  /*1c30*/  FMUL.FTZ R123, R9.reuse, R120 ;  /* 0x00000078097b7220 */ /* 0x048fe40000410000 */
[----:B------:R-:W-:Y:S01]  /*1c40*/  FFMA.FTZ R125, R9, R2, R113 ;  /* 0x00000002097d7223 */ /* 0x000fe20000010071 */
[----:B------:R-:W-:Y:S01]  /*1c50*/  FMUL.FTZ R0, R0, R121 ;  /* 0x0000007900007220 */ /* 0x000fe20000410000 */
[C---:B----4-:R-:W-:Y:S02]  /*1c60*/  FMUL.FTZ R120, R8.reuse, R123 ;  /* 0x0000007b08787220 */ /* 0x050fe40000410000 */
[----:B--2---:R-:W-:Y:S01]  /*1c70*/  FFMA.FTZ R121, R8, R125, R122 ;  /* 0x0000007d08797223 */ /* 0x004fe2000001007a */
[----:B-1----:R-:W-:Y:S06]  /*1c80*/  @P2 BRA `(.L_x_1754) ;  /* 0x0000000000282947 */ /* 0x002fec0003800000 */
[----:B------:R-:W-:Y:S01]  /*1c90*/  UISETP.NE.AND UP0, UPT, UR7, UR46, UPT ;  /* 0x0000002e0700728c */ /* 0x000fe2000bf05270 */
[----:B------:R-:W-:-:S05]  /*1ca0*/  MOV R3, 0x3f800000 ;  /* 0x3f80000000037802 */ /* 0x000fca0000000f00 */
[----:B------:R-:W-:-:S05]  /*1cb0*/  PLOP3.LUT P2, PT, PT, PT, UP0, 0x80, 0x0 ;  /* 0x000000000000781c */ /* 0x000fca0003f4f008 */
[----:B------:R-:W-:-:S04]  /*1cc0*/  @UP0 ULEA.HI UR16, UR7, UR7, URZ, 0x1 ;  /* 0x0000000707100291 */ /* 0x000fc8000f8f083f */
[----:B------:R-:W-:-:S04]  /*1cd0*/  @UP0 ULOP3.LUT UR16, UR16, 0xfffffe, URZ, 0xc0, !UPT ;  /* 0x00fffffe10100892 */ /* 0x000fc8000f8ec03f */
[----:B------:R-:W-:-:S04]  /*1ce0*/  @UP0 UIADD3 UR16, -UR16, UR7, URZ ;  /* 0x0000000710100290 */ /* 0x000fc8000fffe13f */
[----:B------:R-:W-:-:S06]  /*1cf0*/  @UP0 ULEA UR16, UR16, UR6, 0x8 ;  /* 0x0000000610100291 */ /* 0x000fcc000f8e403f */
[----:B------:R-:W-:-:S04]  /*1d00*/  MOV R123, UR16 ;  /* 0x00000010007b7c02 */ /* 0x000fc80008000f00 */
[----:B------:R-:W-:-:S05]  /*1d10*/  @P2 LEA R2, R123, R132, 0x2 ;  /* 0x000000847b022211 */ /* 0x000fca00078e10ff */
[----:B------:R0:W1:Y:S02]  /*1d20*/  @P2 LDS R3, [R2+0x2b60] ;  /* 0x002b600002032984 */ /* 0x0000640000000800 */
.L_x_1754:
[----:B------:R-:W-:Y:S05]  /*1d30*/  BSYNC B0 ;  /* 0x0000000000007941 */ /* 0x000fea0003800000 */
.L_x_1753:
[-C--:B------:R-:W-:Y:S01]  /*1d40*/  FMUL.FTZ R140, R4, R0.reuse ;  /* 0x00000000048c7220 */ /* 0x080fe20000410000 */
[-C--:B------:R-:W-:Y:S01]  /*1d50*/  FMUL.FTZ R141, R5, R0.reuse ;  /* 0x00000000058d7220 */ /* 0x080fe20000410000 */
[-C--:B------:R-:W-:Y:S01]  /*1d60*/  FMUL.FTZ R142, R6, R0.reuse ;  /* 0x00000000068e7220 */ /* 0x080fe20000410000 */
[-C--:B------:R-:W-:Y:S01]  /*1d70*/  FMUL.FTZ R143, R7, R0.reuse ;  /* 0x00000000078f7220 */ /* 0x080fe20000410000 */
[-C--:B------:R-:W-:Y:S01]  /*1d80*/  FMUL.FTZ R144, R68, R0.reuse ;  /* 0x0000000044907220 */ /* 0x080fe20000410000 */
[----:B------:R2:W-:Y:S01]  /*1d90*/  STL [R1+0x24], R140 ;  /* 0x0000248c01007387 */ /* 0x0005e20000100800 */
[-C--:B------:R-:W-:Y:S01]  /*1da0*/  FMUL.FTZ R145, R69, R0.reuse ;  /* 0x0000000045917220 */ /* 0x080fe20000410000 */
[-C--:B------:R-:W-:Y:S01]  /*1db0*/  FMUL.FTZ R146, R70, R0.reuse ;  /* 0x0000000046927220 */ /* 0x080fe20000410000 */
[-C--:B------:R-:W-:Y:S01]  /*1dc0*/  FMUL.FTZ R147, R71, R0.reuse ;  /* 0x0000000047937220 */ /* 0x080fe20000410000 */
[----:B------:R2:W-:Y:S01]  /*1dd0*/  STL [R1+0x20], R141 ;  /* 0x0000208d01007387 */ /* 0x0005e20000100800 */
[-C--:B------:R-:W-:Y:S01]  /*1de0*/  FMUL.FTZ R148, R64, R0.reuse ;  /* 0x0000000040947220 */ /* 0x080fe20000410000 */
[-C--:B------:R-:W-:Y:S01]  /*1df0*/  FMUL.FTZ R149, R65, R0.reuse ;  /* 0x0000000041957220 */ /* 0x080fe20000410000 */
[----:B------:R-:W-:Y:S01]  /*1e00*/  ISETP.GT.U32.AND P2, PT, R165, 0x1f, PT ;  /* 0x0000001fa500780c */ /* 0x000fe20003f44070 */
[----:B------:R2:W-:Y:S01]  /*1e10*/  STL [R1+0x1c], R142 ;  /* 0x00001c8e01007387 */ /* 0x0005e20000100800 */
[-C--:B------:R-:W-:Y:S01]  /*1e20*/  FMUL.FTZ R162, R66, R0.reuse ;  /* 0x0000000042a27220 */ /* 0x080fe20000410000 */
[-C--:B------:R-:W-:Y:S01]  /*1e30*/  FMUL.FTZ R161, R67, R0.reuse ;  /* 0x0000000043a17220 */ /* 0x080fe20000410000 */
[-C--:B------:R-:W-:Y:S01]  /*1e40*/  FMUL.FTZ R159, R60, R0.reuse ;  /* 0x000000003c9f7220 */ /* 0x080fe20000410000 */
[----:B------:R2:W-:Y:S01]  /*1e50*/  STL [R1+0x18], R143 ;  /* 0x0000188f01007387 */ /* 0x0005e20000100800 */
[-C--:B------:R-:W-:Y:S01]  /*1e60*/  FMUL.FTZ R158, R61, R0.reuse ;  /* 0x000000003d9e7220 */ /* 0x080fe20000410000 */
[-C--:B0-----:R-:W-:Y:S01]  /*1e70*/  FMUL.FTZ R2, R62, R0.reuse ;  /* 0x000000003e027220 */ /* 0x081fe20000410000 */
[----:B------:R-:W-:Y:S01]  /*1e80*/  FMUL.FTZ R0, R63, R0 ;  /* 0x000000003f007220 */ /* 0x000fe20000410000 */
[----:B------:R2:W-:Y:S04]  /*1e90*/  STL [R1+0x14], R144 ;  /* 0x0000149001007387 */ /* 0x0005e80000100800 */
[----:B------:R2:W-:Y:S04]  /*1ea0*/  STL [R1+0x10], R145 ;  /* 0x0000109101007387 */ /* 0x0005e80000100800 */
[----:B------:R2:W-:Y:S04]  /*1eb0*/  STL [R1+0xc], R146 ;  /* 0x00000c9201007387 */ /* 0x0005e80000100800 */
[----:B------:R2:W-:Y:S04]  /*1ec0*/  STL [R1+0x8], R147 ;  /* 0x0000089301007387 */ /* 0x0005e80000100800 */
[----:B------:R2:W-:Y:S04]  /*1ed0*/  STL [R1+0x4], R148 ;  /* 0x0000049401007387 */ /* 0x0005e80000100800 */
[----:B------:R2:W-:Y:S04]  /*1ee0*/  STL [R1], R149 ;  /* 0x0000009501007387 */ /* 0x0005e80000100800 */
[----:B------:R2:W-:Y:S01]  /*1ef0*/  STS.64 [R131+0x2150], R120 ;  /* 0x0021507883007388 */ /* 0x0005e20000000a00 */
[----:B------:R-:W-:Y:S06]  /*1f00*/  BAR.SYNC.DEFER_BLOCKING 0x0 ;  /* 0x0000000000007b1d */ /* 0x000fec0000010000 */
[----:B------:R-:W-:Y:S05]  /*1f10*/  @P2 BRA `(.L_x_1755) ;  /* 0x0000000000f02947 */ /* 0x000fea0003800000 */
[----:B--2---:R-:W-:Y:S01]  /*1f20*/  LDS.64 R120, [R130+0x2150] ;  /* 0x0021500082787984 */ /* 0x004fe20000000a00 */
[----:B------:R-:W-:-:S03]  /*1f30*/  UMOV UR16, 0xffffffff ;  /* 0xffffffff00107882 */ /* 0x000fc60000000000 */
[----:B------:R-:W0:Y:S04]  /*1f40*/  LDS.64 R122, [R130+0x2158] ;  /* 0x00215800827a7984 */ /* 0x000e280000000a00 */
[----:B------:R-:W2:Y:S04]  /*1f50*/  LDS.64 R124, [R130+0x2160] ;  /* 0x00216000827c7984 */ /* 0x000ea80000000a00 */
[----:B------:R-:W3:Y:S01]  /*1f60*/  LDS.64 R126, [R130+0x2168] ;  /* 0x00216800827e7984 */ /* 0x000ee20000000a00 */
[----:B------:R-:W4:Y:S01]  /*1f70*/  S2R R150, SR_LANEID ;  /* 0x0000000000967919 */ /* 0x000f220000000000 */
[----:B0-----:R-:W-:-:S04]  /*1f80*/  FFMA.FTZ R134, R121, R122, R123 ;  /* 0x0000007a79867223 */ /* 0x001fc8000001007b */
[----:B--2---:R-:W-:-:S04]  /*1f90*/  FFMA.FTZ R134, R124, R134, R125 ;  /* 0x000000867c867223 */ /* 0x004fc8000001007d */
[----:B---3--:R-:W-:Y:S01]  /*1fa0*/  FFMA.FTZ R135, R126, R134, R127 ;  /* 0x000000867e877223 */ /* 0x008fe2000001007f */
[----:B------:R-:W-:-:S04]  /*1fb0*/  FMUL.FTZ R127, R120, R122 ;  /* 0x0000007a787f7220 */ /* 0x000fc80000410000 */
[----:B------:R-:W-:-:S04]  /*1fc0*/  FMUL.FTZ R127, R124, R127 ;  /* 0x0000007f7c7f7220 */ /* 0x000fc80000410000 */
[----:B------:R-:W-:Y:S01]  /*1fd0*/  FMUL.FTZ R134, R126, R127 ;  /* 0x0000007f7e867220 */ /* 0x000fe20000410000 */
[----:B----4-:R-:W-:Y:S06]  /*1fe0*/  BRA.DIV UR16, `(.L_x_1756) ;  /* 0x0000002e103c7947 */ /* 0x010fec000b800000 */
        /* <DEDUP_REMOVED lines=22> */
.L_x_1783:
[----:B------:R-:W-:Y:S01]  /*2150*/  ISETP.GE.AND P3, PT, R150, 0x10, PT ;  /* 0x000000109600780c */ /* 0x000fe20003f66270 */
[----:B------:R-:W-:-:S12]  /*2160*/  UMOV UR16, 0xffffffff ;  /* 0xffffffff00107882 */ /* 0x000fd80000000000 */
[C---:B0-2---:R-:W-:Y:S01]  /*2170*/  @P3 FFMA.FTZ R135, R134.reuse, R139, R135 ;  /* 0x0000008b86873223 */ /* 0x045fe20000010087 */
[----:B---3--:R-:W-:Y:S01]  /*2180*/  @P3 FMUL.FTZ R134, R134, R138 ;  /* 0x0000008a86863220 */ /* 0x008fe20000410000 */
[----:B------:R-:W-:Y:S06]  /*2190*/  BRA.DIV UR16, `(.L_x_1757) ;  /* 0x0000002e10d47947 */ /* 0x000fec000b800000 */
.L_x_1786:
[----:B------:R-:W-:-:S03]  /*21a0*/  UMOV UR16, 0xffffffff ;  /* 0xffffffff00107882 */ /* 0x000fc60000000000 */
[----:B------:R-:W-:Y:S05]  /*21b0*/  BRA.DIV UR16, `(.L_x_1758) ;  /* 0x0000002e10f47947 */ /* 0x000fea000b800000 */
.L_x_1789:
[----:B------:R-:W-:-:S03]  /*21c0*/  UMOV UR16, 0xffffffff ;  /* 0xffffffff00107882 */ /* 0x000fc60000000000 */
[----:B------:R-:W-:Y:S05]  /*21d0*/  BRA.DIV UR16, `(.L_x_1759) ;  /* 0x0000003210147947 */ /* 0x000fea000b800000 */
[----:B------:R-:W0:Y:S04]  /*21e0*/  SHFL.UP PT, R134, R134, 0x1, RZ ;  /* 0x0420000086867989 */ /* 0x000e2800000e00ff */
[----:B------:R-:W2:Y:S04]  /*21f0*/  SHFL.UP PT, R135, R135, 0x1, RZ ;  /* 0x0420000087877989 */ /* 0x000ea800000e00ff */
[----:B-----5:R-:W3:Y:S04]  /*2200*/  SHFL.IDX PT, R118, R118, RZ, 0x1f ;  /* 0x00001fff76767589 */ /* 0x020ee800000e0000 */
[----:B------:R-:W4:Y:S02]  /*2210*/  SHFL.IDX PT, R119, R119, RZ, 0x1f ;  /* 0x00001fff77777589 */ /* 0x000f2400000e0000 */
.L_x_1795:
[C---:B0-2-4-:R-:W-:Y:S01]  /*2220*/  @P1 FFMA.FTZ R119, R134.reuse, R119, R135 ;  /* 0x0000007786771223 */ /* 0x055fe20000010087 */
[----:B---3--:R-:W-:-:S03]  /*2230*/  @P1 FMUL.FTZ R118, R134, R118 ;  /* 0x0000007686761220 */ /* 0x008fc60000410000 */
[C---:B------:R-:W-:Y:S01]  /*2240*/  FFMA.FTZ R121, R120.reuse, R119, R121 ;  /* 0x0000007778797223 */ /* 0x040fe20000010079 */
[----:B------:R-:W-:Y:S01]  /*2250*/  FMUL.FTZ R120, R120, R118 ;  /* 0x0000007678787220 */ /* 0x000fe20000410000 */
[----:B------:R0:W-:Y:S02]  /*2260*/  STS.64 [R130+0x2150], R118 ;  /* 0x0021507682007388 */ /* 0x0001e40000000a00 */
[C---:B------:R-:W-:Y:S01]  /*2270*/  FFMA.FTZ R123, R122.reuse, R121, R123 ;  /* 0x000000797a7b7223 */ /* 0x040fe2000001007b */
[----:B------:R-:W-:Y:S01]  /*2280*/  FMUL.FTZ R122, R122, R120 ;  /* 0x000000787a7a7220 */ /* 0x000fe20000410000 */
[----:B------:R0:W-:Y:S02]  /*2290*/  STS.64 [R130+0x2158], R120 ;  /* 0x0021587882007388 */ /* 0x0001e40000000a00 */
[C---:B------:R-:W-:Y:S01]  /*22a0*/  FFMA.FTZ R125, R124.reuse, R123, R125 ;  /* 0x0000007b7c7d7223 */ /* 0x040fe2000001007d */
[----:B------:R-:W-:Y:S01]  /*22b0*/  FMUL.FTZ R124, R124, R122 ;  /* 0x0000007a7c7c7220 */ /* 0x000fe20000410000 */
[----:B------:R0:W-:Y:S04]  /*22c0*/  STS.64 [R130+0x2160], R122 ;  /* 0x0021607a82007388 */ /* 0x0001e80000000a00 */
[----:B------:R0:W-:Y:S02]  /*22d0*/  STS.64 [R130+0x2168], R124 ;  /* 0x0021687c82007388 */ /* 0x0001e40000000a00 */
.L_x_1755:
[----:B0----5:R-:W3:Y:S01]  /*22e0*/  LDL R118, [R1+0x54] ;  /* 0x0000540001767983 */ /* 0x021ee20000100800 */
[----:B------:R-:W-:Y:S05]  /*22f0*/  WARPSYNC.ALL ;  /* 0x0000000000007948 */ /* 0x000fea0003800000 */
[C---:B------:R-:W-:Y:S01]  /*2300*/  FFMA.FTZ R119, R8.reuse, R0, R2 ;  /* 0x0000000008777223 */ /* 0x040fe20000010002 */
[----:B-12---:R-:W-:Y:S01]  /*2310*/  FMUL.FTZ R120, R8, R3 ;  /* 0x0000000308787220 */ /* 0x006fe20000410000 */
[----:B------:R-:W-:Y:S01]  /*2320*/  FMUL.FTZ R135, R101, R110 ;  /* 0x0000006e65877220 */ /* 0x000fe20000410000 */
[----:B------:R-:W-:Y:S01]  /*2330*/  FMUL.FTZ R134, R103, R106 ;  /* 0x0000006a67867220 */ /* 0x000fe20000410000 */
[C---:B------:R-:W-:Y:S01]  /*2340*/  FFMA.FTZ R122, R9.reuse, R119, R158 ;  /* 0x00000077097a7223 */ /* 0x040fe2000001009e */
[----:B------:R-:W-:Y:S01]  /*2350*/  FMUL.FTZ R120, R9, R120 ;  /* 0x0000007809787220 */ /* 0x000fe20000410000 */
[----:B------:R-:W-:Y:S01]  /*2360*/  MOV R121, UR6 ;  /* 0x0000000600797c02 */ /* 0x000fe20008000f00 */
[----:B------:R-:W-:Y:S01]  /*2370*/  FMUL.FTZ R139, R97, R26 ;  /* 0x0000001a618b7220 */ /* 0x000fe20000410000 */
[C---:B------:R-:W-:Y:S01]  /*2380*/  FFMA.FTZ R122, R11.reuse, R122, R159 ;  /* 0x0000007a0b7a7223 */ /* 0x040fe2000001009f */
[----:B------:R-:W-:Y:S01]  /*2390*/  FMUL.FTZ R120, R11, R120 ;  /* 0x000000780b787220 */ /* 0x000fe20000410000 */
[----:B------:R-:W-:Y:S01]  /*23a0*/  HFMA2.MMA R119, -RZ, RZ, 0, 0 ;  /* 0x00000000ff777435 */ /* 0x000fe200000001ff */
[----:B------:R-:W-:Y:S01]  /*23b0*/  FMUL.FTZ R151, R89, R14 ;  /* 0x0000000e59977220 */ /* 0x000fe20000410000 */
[C---:B------:R-:W-:Y:S01]  /*23c0*/  FFMA.FTZ R122, R13.reuse, R122, R161 ;  /* 0x0000007a0d7a7223 */ /* 0x040fe200000100a1 */
[----:B------:R-:W-:-:S03]  /*23d0*/  FMUL.FTZ R120, R13, R120 ;  /* 0x000000780d787220 */ /* 0x000fc60000410000 */
[C---:B------:R-:W-:Y:S01]  /*23e0*/  FFMA.FTZ R122, R15.reuse, R122, R162 ;  /* 0x0000007a0f7a7223 */ /* 0x040fe200000100a2 */
[----:B------:R-:W-:-:S03]  /*23f0*/  FMUL.FTZ R120, R15, R120 ;  /* 0x000000780f787220 */ /* 0x000fc60000410000 */
[C---:B------:R-:W-:Y:S01]  /*2400*/  FFMA.FTZ R122, R17.reuse, R122, R149 ;  /* 0x0000007a117a7223 */ /* 0x040fe20000010095 */
[----:B------:R-:W-:-:S03]  /*2410*/  FMUL.FTZ R120, R17, R120 ;  /* 0x0000007811787220 */ /* 0x000fc60000410000 */
[C---:B------:R-:W-:Y:S01]  /*2420*/  FFMA.FTZ R122, R19.reuse, R122, R148 ;  /* 0x0000007a137a7223 */ /* 0x040fe20000010094 */
[----:B------:R-:W-:Y:S01]  /*2430*/  FMUL.FTZ R120, R19, R120 ;  /* 0x0000007813787220 */ /* 0x000fe20000410000 */
[----:B------:R-:W-:Y:S02]  /*2440*/  FMUL.FTZ R148, R95, R18 ;  /* 0x000000125f947220 */ /* 0x000fe40000410000 */
        /* <DEDUP_REMOVED lines=11> */
[----:B------:R-:W-:Y:S01]  /*2500*/  FFMA.FTZ R122, R27, R122, R142 ;  /* 0x0000007a1b7a7223 */ /* 0x000fe2000001008e */
[----:B------:R-:W-:Y:S01]  /*2510*/  FMUL.FTZ R142, R99, R24 ;  /* 0x00000018638e7220 */ /* 0x000fe20000410000 */
[----:B------:R-:W-:Y:S02]  /*2520*/  FMUL.FTZ R120, R27, R120 ;  /* 0x000000781b787220 */ /* 0x000fe40000410000 */
[C---:B------:R-:W-:Y:S02]  /*2530*/  FFMA.FTZ R124, R105.reuse, R122, R141 ;  /* 0x0000007a697c7223 */ /* 0x040fe4000001008d */
[----:B------:R-:W-:-:S04]  /*2540*/  FMUL.FTZ R120, R105, R120 ;  /* 0x0000007869787220 */ /* 0x000fc80000410000 */
[----:B------:R-:W-:Y:S01]  /*2550*/  FMUL.FTZ R120, R107, R120 ;  /* 0x000000786b787220 */ /* 0x000fe20000410000 */
[----:B------:R-:W-:Y:S01]  /*2560*/  BAR.SYNC.DEFER_BLOCKING 0x0 ;  /* 0x0000000000007b1d */ /* 0x000fe20000010000 */
[----:B---3--:R-:W-:-:S05]  /*2570*/  ISETP.NE.AND P1, PT, R118, RZ, PT ;  /* 0x000000ff7600720c */ /* 0x008fca0003f25270 */
[----:B------:R-:W0:Y:S08]  /*2580*/  LDS R118, [R131+0x2154] ;  /* 0x0021540083767984 */ /* 0x000e300000000800 */
[----:B------:R-:W-:Y:S01]  /*2590*/  @P1 LEA R122, R121, R132, 0x3 ;  /* 0x00000084797a1211 */ /* 0x000fe200078e18ff */
[----:B------:R-:W-:Y:S01]  /*25a0*/  FFMA.FTZ R121, R107, R124, R140 ;  /* 0x0000007c6b797223 */ /* 0x000fe2000001008c */
[----:B0-----:R-:W-:Y:S01]  /*25b0*/  FFMA.FTZ R133, R133, R118, R157 ;  /* 0x0000007685857223 */ /* 0x001fe2000001009d */
[----:B------:R-:W-:-:S03]  /*25c0*/  MOV R118, 0x3f800000 ;  /* 0x3f80000000767802 */ /* 0x000fc60000000f00 */
[----:B------:R-:W-:-:S03]  /*25d0*/  FFMA.FTZ R136, R107, R133, R135 ;  /* 0x000000856b887223 */ /* 0x000fc60000010087 */
[----:B------:R0:W1:Y:S01]  /*25e0*/  @P1 LDS.64 R118, [R122+0x3560] ;  /* 0x003560007a761984 */ /* 0x0000620000000a00 */
        /* <DEDUP_REMOVED lines=17> */
[----:B------:R-:W-:Y:S01]  /*2700*/  LDS.64 R122, [R130+0x2678] ;  /* 0x00267800827a7984 */ /* 0x000fe20000000a00 */
        /* <DEDUP_REMOVED lines=8> */
[----:B------:R-:W-:Y:S02]  /*2790*/  ISETP.NE.AND P5, PT, R120, 0x1f, PT ;  /* 0x0000001f7800780c */ /* 0x000fe40003fa5270 */
[----:B------:R-:W0:Y:S02]  /*27a0*/  LDS.64 R120, [R130+0x2670] ;  /* 0x0026700082787984 */ /* 0x000e240000000a00 */
[C---:B0-----:R-:W-:Y:S01]  /*27b0*/  FFMA.FTZ R164, R120.reuse, R123, R121 ;  /* 0x0000007b78a47223 */ /* 0x041fe20000010079 */
[----:B------:R-:W-:-:S03]  /*27c0*/  FMUL.FTZ R163, R120, R122 ;  /* 0x0000007a78a37220 */ /* 0x000fc60000410000 */
[C---:B------:R-:W-:Y:S01]  /*27d0*/  FFMA.FTZ R164, R124.reuse, R164, R125 ;  /* 0x000000a47ca47223 */ /* 0x040fe2000001007d */
[----:B------:R-:W-:-:S03]  /*27e0*/  FMUL.FTZ R163, R124, R163 ;  /* 0x000000a37ca37220 */ /* 0x000fc60000410000 */
[C---:B------:R-:W-:Y:S01]  /*27f0*/  FFMA.FTZ R164, R126.reuse, R164, R127 ;  /* 0x000000a47ea47223 */ /* 0x040fe2000001007f */
[----:B------:R-:W-:Y:S01]  /*2800*/  FMUL.FTZ R163, R126, R163 ;  /* 0x000000a37ea37220 */ /* 0x000fe20000410000 */
[----:B------:R-:W-:Y:S06]  /*2810*/  BRA.DIV UR16, `(.L_x_1761) ;  /* 0x0000002e10007947 */ /* 0x000fec000b800000 */
[----:B------:R-:W0:Y:S04]  /*2820*/  SHFL.DOWN PT, R126, R164, 0x1, 0x1f ;  /* 0x08201f00a47e7f89 */ /* 0x000e2800000e0000 */
[----:B------:R-:W1:Y:S01]  /*2830*/  SHFL.DOWN PT, R165, R163, 0x1, 0x1f ;  /* 0x08201f00a3a57f89 */ /* 0x000e6200000e0000 */
        /* <DEDUP_REMOVED lines=18> */
[----:B------:R-:W0:Y:S04]  /*2960*/  SHFL.IDX PT, R127, R164, RZ, 0x1f ;  /* 0x00001fffa47f7589 */ /* 0x000e2800000e0000 */
[----:B------:R-:W1:Y:S04]  /*2970*/  SHFL.DOWN PT, R126, R164, 0x1, 0x1f ;  /* 0x08201f00a47e7f89 */ /* 0x000e6800000e0000 */
[----:B------:R2:W3:Y:S04]  /*2980*/  SHFL.IDX PT, R165, R163, RZ, 0x1f ;  /* 0x00001fffa3a57589 */ /* 0x0004e800000e0000 */
[----:B------:R-:W4:Y:S04]  /*2990*/  SHFL.DOWN PT, R163, R163, 0x1, 0x1f ;  /* 0x08201f00a3a37f89 */ /* 0x000f2800000e0000 */
[----:B------:R2:W2:Y:S04]  /*29a0*/  SHFL.IDX PT, R164, R118, RZ, 0x1f ;  /* 0x00001fff76a47589 */ /* 0x0004a800000e0000 */
[----:B0-----:R0:W-:Y:S04]  /*29b0*/  STL [R1+0x2c], R127 ;  /* 0x00002c7f01007387 */ /* 0x0011e80000100800 */
[----:B-1----:R0:W-:Y:S04]  /*29c0*/  STL [R1+0x28], R126 ;  /* 0x0000287e01007387 */ /* 0x0021e80000100800 */
[----:B---3--:R0:W1:Y:S02]  /*29d0*/  SHFL.IDX PT, R127, R119, RZ, 0x1f ;  /* 0x00001fff777f7589 */ /* 0x00806400000e0000 */
.L_x_1812:
[----:B0-----:R-:W3:Y:S04]  /*29e0*/  LDL.LU R126, [R1+0x2c] ;  /* 0x00002c00017e7983 */ /* 0x001ee80000300800 */
[----:B------:R-:W1:Y:S01]  /*29f0*/  LDL.LU R155, [R1+0x28] ;  /* 0x00002800019b7983 */ /* 0x000e620000300800 */
[-C--:B--2---:R-:W-:Y:S01]  /*2a00*/  FMUL.FTZ R118, R118, R165.reuse ;  /* 0x000000a576767220 */ /* 0x084fe20000410000 */
[----:B------:R-:W0:Y:S02]  /*2a10*/  S2R R156, SR_TID.X ;  /* 0x00000000009c7919 */ /* 0x000e240000002100 */
[----:B0-----:R-:W-:Y:S01]  /*2a20*/  ISETP.NE.AND P1, PT, R156, 0x1f, PT ;  /* 0x0000001f9c00780c */ /* 0x001fe20003f25270 */
[----:B---3--:R-:W-:Y:S01]  /*2a30*/  FFMA.FTZ R119, R119, R165, R126 ;  /* 0x000000a577777223 */ /* 0x008fe2000001007e */
[----:B------:R-:W-:-:S11]  /*2a40*/  MOV R126, R164 ;  /* 0x000000a4007e7202 */ /* 0x000fd60000000f00 */
[C---:B-1--4-:R-:W-:Y:S01]  /*2a50*/  @P1 FFMA.FTZ R127, R163.reuse, R127, R155 ;  /* 0x0000007fa37f1223 */ /* 0x052fe2000001009b */
[----:B------:R-:W-:-:S03]  /*2a60*/  @P1 FMUL.FTZ R126, R163, R126 ;  /* 0x0000007ea37e1220 */ /* 0x000fc60000410000 */
        /* <DEDUP_REMOVED lines=10> */
.L_x_1760:
[----:B------:R-:W2:Y:S04]  /*2b10*/  LDL.LU R160, [R1] ;  /* 0x0000000001a07983 */ /* 0x000ea80000300800 */
[----:B------:R-:W3:Y:S04]  /*2b20*/  LDL.LU R156, [R1+0x4] ;  /* 0x00000400019c7983 */ /* 0x000ee80000300800 */
[----:B------:R-:W4:Y:S04]  /*2b30*/  LDL.LU R155, [R1+0x8] ;  /* 0x00000800019b7983 */ /* 0x000f280000300800 */
[----:B0-----:R-:W5:Y:S04]  /*2b40*/  LDL.LU R127, [R1+0xc] ;  /* 0x00000c00017f7983 */ /* 0x001f680000300800 */
[----:B------:R-:W5:Y:S04]  /*2b50*/  LDL.LU R126, [R1+0x10] ;  /* 0x00001000017e7983 */ /* 0x000f680000300800 */
[----:B------:R-:W5:Y:S04]  /*2b60*/  LDL.LU R125, [R1+0x14] ;  /* 0x00001400017d7983 */ /* 0x000f680000300800 */
[----:B------:R-:W5:Y:S04]  /*2b70*/  LDL.LU R122, [R1+0x18] ;  /* 0x00001800017a7983 */ /* 0x000f680000300800 */
[----:B------:R-:W5:Y:S04]  /*2b80*/  LDL.LU R124, [R1+0x1c] ;  /* 0x00001c00017c7983 */ /* 0x000f680000300800 */
[----:B------:R-:W5:Y:S04]  /*2b90*/  LDL.LU R123, [R1+0x20] ;  /* 0x00002000017b7983 */ /* 0x000f680000300800 */
[----:B------:R-:W5:Y:S01]  /*2ba0*/  LDL.LU R121, [R1+0x24] ;  /* 0x0000240001797983 */ /* 0x000f620000300800 */
[----:B------:R-:W-:Y:S05]  /*2bb0*/  WARPSYNC.ALL ;  /* 0x0000000000007948 */ /* 0x000fea0003800000 */
[----:B------:R-:W-:Y:S01]  /*2bc0*/  BAR.SYNC.DEFER_BLOCKING 0x0 ;  /* 0x0000000000007b1d */ /* 0x000fe20000010000 */
[----:B------:R-:W-:Y:S01]  /*2bd0*/  FADD.FTZ R134, R138, -R134 ;  /* 0x800000868a867221 */ /* 0x000fe20000010000 */
[----:B------:R-:W-:Y:S01]  /*2be0*/  FADD.FTZ R135, R136, -R135 ;  /* 0x8000008788877221 */ /* 0x000fe20000010000 */
[----:B------:R-:W-:Y:S01]  /*2bf0*/  FADD.FTZ R139, R141, -R139 ;  /* 0x8000008b8d8b7221 */ /* 0x000fe20000010000 */
[----:B------:R-:W-:Y:S01]  /*2c00*/  FADD.FTZ R142, R144, -R142 ;  /* 0x8000008e908e7221 */ /* 0x000fe20000010000 */
[----:B------:R-:W-:Y:S01]  /*2c10*/  FADD.FTZ R145, R147, -R145 ;  /* 0x8000009193917221 */ /* 0x000fe20000010000 */
[----:B------:R-:W-:Y:S01]  /*2c20*/  FADD.FTZ R148, R150, -R148 ;  /* 0x8000009496947221 */ /* 0x000fe20000010000 */
[----:B------:R-:W-:Y:S01]  /*2c30*/  FADD.FTZ R151, R153, -R151 ;  /* 0x8000009799977221 */ /* 0x000fe20000010000 */
[----:B------:R-:W0:Y:S02]  /*2c40*/  LDS R120, [R131+0x2664] ;  /* 0x0026640083787984 */ /* 0x000e240000000800 */
[----:B0-----:R-:W-:Y:S01]  /*2c50*/  FFMA.FTZ R120, R120, R3, R0 ;  /* 0x0000000378787223 */ /* 0x001fe20000010000 */
[----:B------:R-:W-:-:S03]  /*2c60*/  FFMA.FTZ R0, R4, R133, RZ ;  /* 0x0000008504007223 */ /* 0x000fc600000100ff */
[----:B------:R-:W-:Y:S01]  /*2c70*/  FFMA.FTZ R2, R8, R120, R2 ;  /* 0x0000007808027223 */ /* 0x000fe20000010002 */
[----:B------:R-:W-:-:S03]  /*2c80*/  FFMA.FTZ R0, R5, R136, R0 ;  /* 0x0000008805007223 */ /* 0x000fc60000010000 */
[----:B------:R-:W-:Y:S01]  /*2c90*/  FFMA.FTZ R9, R9, R2, R158 ;  /* 0x0000000209097223 */ /* 0x000fe2000001009e */
[----:B------:R-:W-:Y:S01]  /*2ca0*/  FFMA.FTZ R0, R6, R137, R0 ;  /* 0x0000008906007223 */ /* 0x000fe20000010000 */
[----:B------:R-:W-:Y:S02]  /*2cb0*/  FADD.FTZ R137, -R129, R137 ;  /* 0x0000008981897221 */ /* 0x000fe40000010100 */
[-C--:B------:R-:W-:Y:S01]  /*2cc0*/  FFMA.FTZ R11, R11, R9.reuse, R159 ;  /* 0x000000090b0b7223 */ /* 0x080fe2000001009f */
[----:B------:R-:W-:Y:S01]  /*2cd0*/  FFMA.FTZ R0, R7, R138, R0 ;  /* 0x0000008a07007223 */ /* 0x000fe20000010000 */
[----:B------:R-:W-:Y:S01]  /*2ce0*/  FMUL.FTZ R14, R14, R9 ;  /* 0x000000090e0e7220 */ /* 0x000fe20000410000 */
[----:B------:R-:W5:Y:S01]  /*2cf0*/  LDL R138, [R1+0x58] ;  /* 0x00005800018a7983 */ /* 0x000f620000100800 */
[----:B------:R-:W-:Y:S01]  /*2d00*/  FFMA.FTZ R13, R13, R11, R161 ;  /* 0x0000000b0d0d7223 */ /* 0x000fe200000100a1 */
[----:B------:R-:W-:Y:S01]  /*2d10*/  FFMA.FTZ R0, R68, R140, R0 ;  /* 0x0000008c44007223 */ /* 0x000fe20000010000 */
[----:B------:R-:W-:-:S02]  /*2d20*/  FADD.FTZ R140, -R128, R140 ;  /* 0x0000008c808c7221 */ /* 0x000fc40000010100 */
[----:B------:R-:W-:Y:S01]  /*2d30*/  FFMA.FTZ R15, R15, R13, R162 ;  /* 0x0000000d0f0f7223 */ /* 0x000fe200000100a2 */
[----:B------:R-:W-:Y:S01]  /*2d40*/  FFMA.FTZ R0, R69, R141, R0 ;  /* 0x0000008d45007223 */ /* 0x000fe20000010000 */
[----:B------:R-:W-:Y:S02]  /*2d50*/  FMUL.FTZ R18, R18, R13 ;  /* 0x0000000d12127220 */ /* 0x000fe40000410000 */
[----:B------:R-:W-:Y:S01]  /*2d60*/  FMUL.FTZ R20, R20, R15 ;  /* 0x0000000f14147220 */ /* 0x000fe20000410000 */
[----:B------:R-:W-:Y:S01]  /*2d70*/  FFMA.FTZ R0, R70, R143, R0 ;  /* 0x0000008f46007223 */ /* 0x000fe20000010000 */
[----:B------:R-:W-:-:S03]  /*2d80*/  FADD.FTZ R143, -R117, R143 ;  /* 0x0000008f758f7221 */ /* 0x000fc60000010100 */
[----:B------:R-:W-:Y:S01]  /*2d90*/  FFMA.FTZ R3, R71, R144, R0 ;  /* 0x0000009047037223 */ /* 0x000fe20000010000 */
[----:B--2---:R-:W-:-:S04]  /*2da0*/  FFMA.FTZ R17, R17, R15, R160 ;  /* 0x0000000f11117223 */ /* 0x004fc800000100a0 */
[-C--:B---3--:R-:W-:Y:S01]  /*2db0*/  FFMA.FTZ R19, R19, R17.reuse, R156 ;  /* 0x0000001113137223 */ /* 0x088fe2000001009c */
[----:B------:R-:W-:Y:S01]  /*2dc0*/  FMUL.FTZ R22, R22, R17 ;  /* 0x0000001116167220 */ /* 0x000fe20000410000 */
[----:B------:R-:W0:Y:S02]  /*2dd0*/  S2R R156, SR_TID.X ;  /* 0x00000000009c7919 */ /* 0x000e240000002100 */
[----:B----4-:R-:W-:Y:S02]  /*2de0*/  FFMA.FTZ R109, R109, R19, R155 ;  /* 0x000000136d6d7223 */ /* 0x010fe4000001009b */
[----:B------:R-:W1:Y:S02]  /*2df0*/  S2R R155, SR_LANEID ;  /* 0x00000000009b7919 */ /* 0x000e640000000000 */
[-C--:B-----5:R-:W-:Y:S01]  /*2e00*/  FFMA.FTZ R21, R21, R109.reuse, R127 ;  /* 0x0000006d15157223 */ /* 0x0a0fe2000001007f */
[----:B------:R-:W-:-:S03]  /*2e10*/  FMUL.FTZ R24, R24, R109 ;  /* 0x0000006d18187220 */ /* 0x000fc60000410000 */
[----:B------:R-:W-:Y:S01]  /*2e20*/  FFMA.FTZ R111, R111, R21, R126 ;  /* 0x000000156f6f7223 */ /* 0x000fe2000001007e */
[----:B------:R-:W-:-:S03]  /*2e30*/  FADD.FTZ R126, R82, UR5 ;  /* 0x00000005527e7e21 */ /* 0x000fc60008010000 */
[-C--:B------:R-:W-:Y:S01]  /*2e40*/  FFMA.FTZ R23, R23, R111.reuse, R125 ;  /* 0x0000006f17177223 */ /* 0x080fe2000001007d */
[----:B------:R-:W-:-:S03]  /*2e50*/  FMUL.FTZ R26, R26, R111 ;  /* 0x0000006f1a1a7220 */ /* 0x000fc60000410000 */
[----:B------:R-:W-:Y:S01]  /*2e60*/  FFMA.FTZ R0, R25, R23, R122 ;  /* 0x0000001719007223 */ /* 0x000fe2000001007a */
[----:B------:R-:W-:Y:S01]  /*2e70*/  FFMA.FTZ R122, R64, R146, R3 ;  /* 0x00000092407a7223 */ /* 0x000fe20000010003 */
[----:B------:R-:W-:Y:S02]  /*2e80*/  FADD.FTZ R146, -R116, R146 ;  /* 0x0000009274927221 */ /* 0x000fe40000010100 */
[-C--:B------:R-:W-:Y:S01]  /*2e90*/  FFMA.FTZ R27, R27, R0.reuse, R124 ;  /* 0x000000001b1b7223 */ /* 0x080fe2000001007c */
[----:B------:R-:W-:Y:S01]  /*2ea0*/  FFMA.FTZ R3, R65, R147, R122 ;  /* 0x0000009341037223 */ /* 0x000fe2000001007a */
[----:B------:R-:W-:Y:S02]  /*2eb0*/  FMUL.FTZ R106, R106, R0 ;  /* 0x000000006a6a7220 */ /* 0x000fe40000410000 */
[----:B------:R-:W-:Y:S01]  /*2ec0*/  FFMA.FTZ R122, R105, R27, R123 ;  /* 0x0000001b697a7223 */ /* 0x000fe2000001007b */
[----:B------:R-:W-:Y:S01]  /*2ed0*/  FFMA.FTZ R124, R66, R149, R3 ;  /* 0x00000095427c7223 */ /* 0x000fe20000010003 */
[----:B------:R-:W-:Y:S01]  /*2ee0*/  FMUL.FTZ R108, R108, R27 ;  /* 0x0000001b6c6c7220 */ /* 0x000fe20000410000 */
[----:B------:R-:W-:Y:S01]  /*2ef0*/  FADD.FTZ R149, -R115, R149 ;  /* 0x0000009573957221 */ /* 0x000fe20000010100 */
[----:B------:R-:W-:Y:S01]  /*2f00*/  FFMA.FTZ R107, R107, R122, R121 ;  /* 0x0000007a6b6b7223 */ /* 0x000fe20000010079 */
[----:B------:R-:W-:Y:S01]  /*2f10*/  FFMA.FTZ R25, R67, R150, R124 ;  /* 0x0000009643197223 */ /* 0x000fe2000001007c */
[----:B------:R-:W-:Y:S01]  /*2f20*/  FADD.FTZ R124, -R157, R133 ;  /* 0x000000859d7c7221 */ /* 0x000fe20000010100 */
[----:B------:R-:W-:Y:S01]  /*2f30*/  FMUL.FTZ R110, R110, R122 ;  /* 0x0000007a6e6e7220 */ /* 0x000fe20000410000 */
[----:B------:R-:W-:Y:S01]  /*2f40*/  FMUL.FTZ R3, R112, R107 ;  /* 0x0000006b70037220 */ /* 0x000fe20000410000 */
[----:B------:R-:W-:Y:S01]  /*2f50*/  FFMA.FTZ R112, R60, R152, R25 ;  /* 0x000000983c707223 */ /* 0x000fe20000010019 */
[----:B------:R-:W-:Y:S01]  /*2f60*/  FMUL.FTZ R25, R91, R10 ;  /* 0x0000000a5b197220 */ /* 0x000fe20000410000 */
[----:B-1----:R-:W-:Y:S01]  /*2f70*/  ISETP.GT.AND P2, PT, R155, 0x1e, PT ;  /* 0x0000001e9b00780c */ /* 0x002fe20003f44270 */
[----:B------:R-:W-:Y:S01]  /*2f80*/  FFMA.FTZ R105, R3, R124, RZ ;  /* 0x0000007c03697223 */ /* 0x000fe200000100ff */
[----:B------:R-:W-:Y:S01]  /*2f90*/  FFMA.FTZ R121, R61, R153, R112 ;  /* 0x000000993d797223 */ /* 0x000fe20000010070 */
[-C--:B------:R-:W-:Y:S01]  /*2fa0*/  FFMA.FTZ R8, R8, R154.reuse, R25 ;  /* 0x0000009a08087223 */ /* 0x080fe20000010019 */
[----:B------:R-:W-:Y:S01]  /*2fb0*/  FADD.FTZ R152, -R114, R152 ;  /* 0x0000009872987221 */ /* 0x000fe20000010100 */
[----:B------:R-:W-:Y:S01]  /*2fc0*/  FFMA.FTZ R105, R110, R135, R105 ;  /* 0x000000876e697223 */ /* 0x000fe20000010069 */
[----:B------:R-:W-:Y:S01]  /*2fd0*/  FFMA.FTZ R112, R62, R154, R121 ;  /* 0x0000009a3e707223 */ /* 0x000fe20000010079 */
[----:B------:R-:W-:Y:S01]  /*2fe0*/  FMUL.FTZ R121, R104, R23 ;  /* 0x0000001768797220 */ /* 0x000fe20000410000 */
[----:B------:R-:W-:Y:S01]  /*2ff0*/  FADD.FTZ R154, -R113, R154 ;  /* 0x0000009a719a7221 */ /* 0x000fe20000010100 */
[----:B------:R-:W-:Y:S01]  /*3000*/  FFMA.FTZ R123, R108, R137, R105 ;  /* 0x000000896c7b7223 */ /* 0x000fe20000010069 */
[----:B------:R-:W-:Y:S01]  /*3010*/  FFMA.FTZ R105, R63, R8, R112 ;  /* 0x000000083f697223 */ /* 0x000fe20000010070 */
[----:B------:R-:W-:Y:S01]  /*3020*/  FADD.FTZ R25, R8, -R25 ;  /* 0x8000001908197221 */ /* 0x000fe20000010000 */
[----:B------:R-:W-:Y:S01]  /*3030*/  FMUL.FTZ R10, R10, R120 ;  /* 0x000000780a0a7220 */ /* 0x000fe20000410000 */
[----:B------:R-:W-:Y:S01]  /*3040*/  FFMA.FTZ R112, R106, R134, R123 ;  /* 0x000000866a707223 */ /* 0x000fe2000001007b */
[C---:B------:R-:W-:Y:S01]  /*3050*/  ISETP.GT.AND P3, PT, R155.reuse, 0x1d, PT ;  /* 0x0000001d9b00780c */ /* 0x040fe20003f64270 */
[----:B------:R-:W1:Y:S01]  /*3060*/  SHFL.DOWN PT, R104, R105, 0x1, 0x1f ;  /* 0x08201f0069687f89 */ /* 0x000e6200000e0000 */
[----:B------:R-:W-:Y:S01]  /*3070*/  ISETP.GT.AND P1, PT, R155, 0x1b, PT ;  /* 0x0000001b9b00780c */ /* 0x000fe20003f24270 */
[----:B------:R-:W-:Y:S01]  /*3080*/  FFMA.FTZ R123, R121, R140, R112 ;  /* 0x0000008c797b7223 */ /* 0x000fe20000010070 */
[----:B------:R-:W-:Y:S01]  /*3090*/  FMUL.FTZ R112, R126, R21 ;  /* 0x000000157e707220 */ /* 0x000fe20000410000 */
[----:B------:R-:W-:Y:S01]  /*30a0*/  FADD.FTZ R126, R76, UR5 ;  /* 0x000000054c7e7e21 */ /* 0x000fe20008010000 */
[----:B0-----:R-:W-:Y:S01]  /*30b0*/  ISETP.NE.AND P4, PT, R156, RZ, PT ;  /* 0x000000ff9c00720c */ /* 0x001fe20003f85270 */
[----:B------:R-:W-:-:S04]  /*30c0*/  FFMA.FTZ R123, R26, R139, R123 ;  /* 0x0000008b1a7b7223 */ /* 0x000fc8000001007b */
[----:B------:R-:W-:Y:S01]  /*30d0*/  FFMA.FTZ R125, R112, R143, R123 ;  /* 0x0000008f707d7223 */ /* 0x000fe2000001007b */
[----:B------:R-:W-:-:S03]  /*30e0*/  FMUL.FTZ R123, R126, R19 ;  /* 0x000000137e7b7220 */ /* 0x000fc60000410000 */
[----:B------:R-:W-:-:S04]  /*30f0*/  FFMA.FTZ R126, R24, R142, R125 ;  /* 0x0000008e187e7223 */ /* 0x000fc8000001007d */
[----:B------:R-:W-:-:S04]  /*3100*/  FFMA.FTZ R125, R123, R146, R126 ;  /* 0x000000927b7d7223 */ /* 0x000fc8000001007e */
[----:B------:R-:W-:Y:S01]  /*3110*/  FFMA.FTZ R125, R22, R145, R125 ;  /* 0x00000091167d7223 */ /* 0x000fe2000001007d */
[----:B-1----:R-:W-:-:S03]  /*3120*/  @!P2 FADD.FTZ R105, R105, R104 ;  /* 0x000000686969a221 */ /* 0x002fc60000010000 */
[----:B------:R-:W-:Y:S01]  /*3130*/  FFMA.FTZ R127, R20, R149, R125 ;  /* 0x00000095147f7223 */ /* 0x000fe2000001007d */
[----:B------:R-:W-:Y:S02]  /*3140*/  FMUL.FTZ R125, R16, R11 ;  /* 0x0000000b107d7220 */ /* 0x000fe40000410000 */
[----:B------:R-:W0:Y:S01]  /*3150*/  SHFL.DOWN PT, R16, R105, 0x2, 0x1f ;  /* 0x08401f0069107f89 */ /* 0x000e2200000e0000 */
[----:B------:R-:W-:Y:S01]  /*3160*/  FFMA.FTZ R104, R18, R148, R127 ;  /* 0x0000009412687223 */ /* 0x000fe2000001007f */
[----:B------:R-:W-:-:S03]  /*3170*/  FMUL.FTZ R127, R12, R2 ;  /* 0x000000020c7f7220 */ /* 0x000fc60000410000 */
[----:B------:R-:W-:-:S04]  /*3180*/  FFMA.FTZ R133, R125, R152, R104 ;  /* 0x000000987d857223 */ /* 0x000fc80000010068 */
[----:B------:R-:W-:-:S04]  /*3190*/  FFMA.FTZ R12, R14, R151, R133 ;  /* 0x000000970e0c7223 */ /* 0x000fc80000010085 */
        /* <DEDUP_REMOVED lines=8> */
[----:B0-----:R-:W-:-:S05]  /*3220*/  @!P1 FADD.FTZ R105, R105, R12 ;  /* 0x0000000c69699221 */ /* 0x001fca0000010000 */
[----:B------:R-:W0:Y:S01]  /*3230*/  SHFL.DOWN PT, R12, R105, 0x8, 0x1f ;  /* 0x09001f00690c7f89 */ /* 0x000e2200000e0000 */
[----:B-1----:R-:W-:-:S05]  /*3240*/  @!P3 FADD.FTZ R8, R8, R133 ;  /* 0x000000850808b221 */ /* 0x002fca0000010000 */
[----:B------:R-:W1:Y:S01]  /*3250*/  SHFL.DOWN PT, R133, R8, 0x4, 0x1f ;  /* 0x08801f0008857f89 */ /* 0x000e6200000e0000 */
[----:B0-----:R-:W-:-:S05]  /*3260*/  @!P2 FADD.FTZ R105, R105, R12 ;  /* 0x0000000c6969a221 */ /* 0x001fca0000010000 */
[----:B------:R-:W0:Y:S01]  /*3270*/  SHFL.DOWN PT, R16, R105, 0x10, 0x1f ;  /* 0x0a001f0069107f89 */ /* 0x000e2200000e0000 */
[----:B------:R-:W-:Y:S01]  /*3280*/  ISETP.GT.AND P3, PT, R155, 0xf, PT ;  /* 0x0000000f9b00780c */ /* 0x000fe20003f64270 */
[----:B------:R-:W-:Y:S01]  /*3290*/  FMUL.FTZ R12, R120, UR52 ;  /* 0x00000034780c7c20 */ /* 0x000fe20008410000 */
[----:B------:R-:W-:Y:S01]  /*32a0*/  MOV R141, UR6 ;  /* 0x00000006008d7c02 */ /* 0x000fe20008000f00 */
[----:B-1----:R-:W-:-:S05]  /*32b0*/  @!P1 FADD.FTZ R8, R8, R133 ;  /* 0x0000008508089221 */ /* 0x002fca0000010000 */
[----:B------:R-:W1:Y:S01]  /*32c0*/  SHFL.DOWN PT, R133, R8, 0x8, 0x1f ;  /* 0x09001f0008857f89 */ /* 0x000e6200000e0000 */
[----:B------:R-:W-:-:S04]  /*32d0*/  @!P4 LEA R104, R141, R132, 0x3 ;  /* 0x000000848d68c211 */ /* 0x000fc800078e18ff */
[----:B0-----:R-:W-:Y:S01]  /*32e0*/  @!P3 FADD.FTZ R105, R105, R16 ;  /* 0x000000106969b221 */ /* 0x001fe20000010000 */
[----:B------:R-:W-:Y:S01]  /*32f0*/  FMUL.FTZ R141, R2, UR52 ;  /* 0x00000034028d7c20 */ /* 0x000fe20008410000 */
[----:B------:R-:W-:Y:S01]  /*3300*/  FMUL.FTZ R16, R12, R25 ;  /* 0x000000190c107220 */ /* 0x000fe20000410000 */
[----:B------:R-:W-:Y:S02]  /*3310*/  FMUL.FTZ R12, R9, UR52 ;  /* 0x00000034090c7c20 */ /* 0x000fe40008410000 */
[----:B------:R-:W-:Y:S02]  /*3320*/  FMUL.FTZ R25, R141, R154 ;  /* 0x0000009a8d197220 */ /* 0x000fe40000410000 */
[----:B------:R-:W-:Y:S02]  /*3330*/  FMUL.FTZ R12, R12, R151 ;  /* 0x000000970c0c7220 */ /* 0x000fe40000410000 */
[----:B------:R-:W-:Y:S02]  /*3340*/  FFMA.FTZ R25, R90, R2, R25 ;  /* 0x000000025a197223 */ /* 0x000fe40000010019 */
[----:B------:R-:W-:Y:S01]  /*3350*/  FFMA.FTZ R2, R89, R9, R12 ;  /* 0x0000000959027223 */ /* 0x000fe2000001000c */
[----:B------:R-:W-:Y:S01]  /*3360*/  FMUL.FTZ R9, R19, UR52 ;  /* 0x0000003413097c20 */ /* 0x000fe20008410000 */
[----:B------:R0:W-:Y:S01]  /*3370*/  @!P4 STS.64 [R104+0x3560], R118 ;  /* 0x003560766800c388 */ /* 0x0001e20000000a00 */
[----:B-1----:R-:W-:-:S02]  /*3380*/  @!P2 FADD.FTZ R8, R8, R133 ;  /* 0x000000850808a221 */ /* 0x002fc40000010000 */
[----:B0-----:R-:W-:-:S03]  /*3390*/  FMUL.FTZ R119, R9, R146 ;  /* 0x0000009209777220 */ /* 0x001fc60000410000 */
[----:B------:R-:W0:Y:S01]  /*33a0*/  SHFL.DOWN PT, R9, R8, 0x10, 0x1f ;  /* 0x0a001f0008097f89 */ /* 0x000e2200000e0000 */
[----:B------:R-:W-:Y:S01]  /*33b0*/  FMUL.FTZ R141, R13, UR52 ;  /* 0x000000340d8d7c20 */ /* 0x000fe20008410000 */
[----:B------:R-:W-:Y:S01]  /*33c0*/  FMUL.FTZ R12, R15, UR52 ;  /* 0x000000340f0c7c20 */ /* 0x000fe20008410000 */
[----:B------:R-:W-:Y:S02]  /*33d0*/  FMUL.FTZ R104, R111, UR52 ;  /* 0x000000346f687c20 */ /* 0x000fe40008410000 */
[----:B------:R-:W-:Y:S01]  /*33e0*/  FMUL.FTZ R148, R141, R148 ;  /* 0x000000948d947220 */ /* 0x000fe20000410000 */
[----:B------:R-:W-:Y:S01]  /*33f0*/  FMUL.FTZ R149, R12, R149 ;  /* 0x000000950c957220 */ /* 0x000fe20000410000 */
[----:B------:R-:W-:Y:S01]  /*3400*/  FMUL.FTZ R104, R104, R139 ;  /* 0x0000008b68687220 */ /* 0x000fe20000410000 */
[----:B------:R-:W-:Y:S01]  /*3410*/  FFMA.FTZ R120, R91, R120, R16 ;  /* 0x000000785b787223 */ /* 0x000fe20000010010 */
[----:B------:R-:W-:Y:S01]  /*3420*/  FFMA.FTZ R12, R95, R13, R148 ;  /* 0x0000000d5f0c7223 */ /* 0x000fe20000010094 */
[----:B------:R-:W-:Y:S01]  /*3430*/  FMUL.FTZ R13, R109, UR52 ;  /* 0x000000346d0d7c20 */ /* 0x000fe20008410000 */
[----:B------:R-:W-:Y:S01]  /*3440*/  FMUL.FTZ R16, R17, UR52 ;  /* 0x0000003411107c20 */ /* 0x000fe20008410000 */
[----:B------:R-:W-:Y:S01]  /*3450*/  FFMA.FTZ R136, R97, R111, R104 ;  /* 0x0000006f61887223 */ /* 0x000fe20000010068 */
[----:B------:R-:W-:Y:S01]  /*3460*/  FMUL.FTZ R104, R122, UR52 ;  /* 0x000000347a687c20 */ /* 0x000fe20008410000 */
[----:B------:R-:W-:Y:S01]  /*3470*/  FMUL.FTZ R142, R13, R142 ;  /* 0x0000008e0d8e7220 */ /* 0x000fe20000410000 */
[----:B------:R-:W-:Y:S01]  /*3480*/  FMUL.FTZ R16, R16, R145 ;  /* 0x0000009110107220 */ /* 0x000fe20000410000 */
[----:B------:R-:W-:Y:S01]  /*3490*/  FMUL.FTZ R13, R0, UR52 ;  /* 0x00000034000d7c20 */ /* 0x000fe20008410000 */
[----:B------:R-:W-:Y:S01]  /*34a0*/  ISETP.NE.AND P1, PT, R155, RZ, PT ;  /* 0x000000ff9b00720c */ /* 0x000fe20003f25270 */
[----:B------:R-:W-:Y:S01]  /*34b0*/  FMUL.FTZ R104, R104, R135 ;  /* 0x0000008768687220 */ /* 0x000fe20000410000 */
[----:B------:R-:W-:Y:S01]  /*34c0*/  FFMA.FTZ R16, R93, R17, R16 ;  /* 0x000000115d107223 */ /* 0x000fe20000010010 */
[----:B------:R-:W-:Y:S01]  /*34d0*/  FMUL.FTZ R134, R13, R134 ;  /* 0x000000860d867220 */ /* 0x000fe20000410000 */
[----:B------:R-:W-:Y:S01]  /*34e0*/  FMUL.FTZ R147, R11, UR52 ;  /* 0x000000340b937c20 */ /* 0x000fe20008410000 */
[----:B------:R-:W-:Y:S01]  /*34f0*/  FMUL.FTZ R118, R21, UR52 ;  /* 0x0000003415767c20 */ /* 0x000fe20008410000 */
[----:B0-----:R-:W-:Y:S01]  /*3500*/  @!P3 FADD.FTZ R8, R8, R9 ;  /* 0x000000090808b221 */ /* 0x001fe20000010000 */
[----:B------:R-:W-:Y:S01]  /*3510*/  FMUL.FTZ R17, R23, UR52 ;  /* 0x0000003417117c20 */ /* 0x000fe20008410000 */
[----:B------:R-:W-:Y:S01]  /*3520*/  FMUL.FTZ R126, R27, UR52 ;  /* 0x000000341b7e7c20 */ /* 0x000fe20008410000 */
[----:B------:R-:W-:Y:S01]  /*3530*/  FMUL.FTZ R13, R107, UR52 ;  /* 0x000000346b0d7c20 */ /* 0x000fe20008410000 */
[----:B------:R-:W-:Y:S01]  /*3540*/  FFMA.FTZ R122, R101, R122, R104 ;  /* 0x0000007a657a7223 */ /* 0x000fe20000010068 */
        /* <DEDUP_REMOVED lines=49> */
[----:B------:R-:W-:Y:S06]  /*3860*/  BAR.SYNC.DEFER_BLOCKING 0x0 ;  /* 0x0000000000007b1d */ /* 0x000fec0000010000 */
[----:B0-----:R-:W-:Y:S05]  /*3870*/  @P4 BRA `(.L_x_1763) ;  /* 0x0000000000584947 */ /* 0x001fea0003800000 */
        /* <DEDUP_REMOVED lines=22> */
.L_x_1763:
[----:B------:R-:W-:Y:S05]  /*39e0*/  BSYNC B0 ;  /* 0x0000000000007941 */ /* 0x000fea0003800000 */
.L_x_1762:
[----:B------:R-:W-:-:S04]  /*39f0*/  UIADD3 UR6, UR6, 0x1, URZ ;  /* 0x0000000106067890 */ /* 0x000fc8000fffe03f */
[----:B------:R-:W-:-:S06]  /*3a00*/  UISETP.GE.AND UP0, UPT, UR6, UR47, UPT ;  /* 0x0000002f0600728c */ /* 0x000fcc000bf06270 */
[----:B------:R-:W-:-:S13]  /*3a10*/  PLOP3.LUT P1, PT, PT, PT, UP0, 0x80, 0x0 ;  /* 0x000000000000781c */ /* 0x000fda0003f2f008 */
[----:B------:R-:W-:Y:S05]  /*3a20*/  @!P1 BRA `(.L_x_1764) ;  /* 0xffffffd800209947 */ /* 0x000fea000383ffff */
.L_x_1752:
[----:B------:R-:W2:Y:S01]  /*3a30*/  LDL.LU R24, [R1+0x30] ;  /* 0x0000300001187983 */ /* 0x000ea20000300800 */
[----:B------:R-:W1:Y:S01]  /*3a40*/  S2R R25, SR_TID.X ;  /* 0x0000000000197919 */ /* 0x000e620000002100 */
[----:B------:R-:W3:Y:S01]  /*3a50*/  S2R R2, SR_LANEID ;  /* 0x0000000000027919 */ /* 0x000ee20000000000 */
[----:B------:R-:W-:Y:S02]  /*3a60*/  UIADD3 UR6, UR7, -0x1, URZ ;  /* 0xffffffff07067890 */ /* 0x000fe4000fffe03f */
[----:B------:R-:W-:Y:S01]  /*3a70*/  USHF.R.S32.HI UR32, URZ, 0x1f, UR25 ;  /* 0x0000001f3f207899 */ /* 0x000fe20008011419 */
[----:B------:R-:W4:Y:S01]  /*3a80*/  LDL.LU R5, [R1+0x5c] ;  /* 0x00005c0001057983 */ /* 0x000f220000300800 */
[----:B------:R-:W-:Y:S01]  /*3a90*/  ULDC.64 UR30, c[0x0][0x388] ;  /* 0x0000e200001e7ab9 */ /* 0x000fe20000000a00 */
[----:B------:R-:W-:Y:S01]  /*3aa0*/  BAR.SYNC.DEFER_BLOCKING 0x0 ;  /* 0x0000000000007b1d */ /* 0x000fe20000010000 */
[----:B------:R-:W-:Y:S01]  /*3ab0*/  USHF.L.U32 UR16, UR6, 0xb, URZ ;  /* 0x0000000b06107899 */ /* 0x000fe2000800063f */
[----:B-1----:R-:W-:-:S04]  /*3ac0*/  SHF.L.U32 R0, R25, 0x2, RZ ;  /* 0x0000000219007819 */ /* 0x002fc800000006ff */
[----:B------:R-:W-:-:S04]  /*3ad0*/  LOP3.LUT R0, R0, 0xffffff80, RZ, 0xc0, !PT ;  /* 0xffffff8000007812 */ /* 0x000fc800078ec0ff */
[----:B---3--:R-:W-:-:S04]  /*3ae0*/  LEA R3, R2, R0, 0x2 ;  /* 0x0000000002037211 */ /* 0x008fc800078e10ff */
[----:B------:R-:W-:Y:S01]  /*3af0*/  LEA R4, R3, R132, 0x4 ;  /* 0x0000008403047211 */ /* 0x000fe200078e20ff */
[----:B------:R-:W-:-:S04]  /*3b00*/  UIMAD UR18, UR32, UR30, URZ ;  /* 0x0000001e201272a4 */ /* 0x000fc8000f8e023f */
[----:B------:R-:W-:Y:S04]  /*3b10*/  STS.128 [R4], R40 ;  /* 0x0000002804007388 */ /* 0x000fe80000000c00 */
[----:B------:R-:W-:Y:S04]  /*3b20*/  STS.128 [R4+0x10], R36 ;  /* 0x0000102404007388 */ /* 0x000fe80000000c00 */
[----:B------:R-:W-:Y:S04]  /*3b30*/  STS.128 [R4+0x20], R32 ;  /* 0x0000202004007388 */ /* 0x000fe80000000c00 */
[----:B------:R-:W-:Y:S01]  /*3b40*/  STS.128 [R4+0x30], R28 ;  /* 0x0000301c04007388 */ /* 0x000fe20000000c00 */
[----:B------:R-:W-:Y:S01]  /*3b50*/  NOP ;  /* 0x0000000000007918 */ /* 0x000fe20000000000 */
[----:B------:R-:W-:-:S02]  /*3b60*/  USHF.R.S32.HI UR17, URZ, 0x1f, UR16 ;  /* 0x0000001f3f117899 */ /* 0x000fc40008011410 */
[----:B------:R-:W-:Y:S02]  /*3b70*/  UIMAD UR28, UR25, UR31, UR18 ;  /* 0x0000001f191c72a4 */ /* 0x000fe4000f8e0212 */
[----:B------:R-:W-:Y:S02]  /*3b80*/  UIMAD.WIDE.U32 UR18, UR25, UR30, UR16 ;  /* 0x0000001e191272a5 */ /* 0x000fe4000f8e0010 */
[----:B------:R-:W-:Y:S01]  /*3b90*/  USHF.R.S32.HI UR33, URZ, 0x1f, UR14 ;  /* 0x0000001f3f217899 */ /* 0x000fe2000801140e */
[----:B------:R-:W-:Y:S01]  /*3ba0*/  ULDC.64 UR30, c[0x0][0x390] ;  /* 0x0000e400001e7ab9 */ /* 0x000fe20000000a00 */
[----:B------:R-:W-:Y:S02]  /*3bb0*/  UIADD3 UR19, UR19, UR28, URZ ;  /* 0x0000001c13137290 */ /* 0x000fe4000fffe03f */
[----:B------:R-:W-:Y:S02]  /*3bc0*/  UIMAD UR28, UR33, UR30, URZ ;  /* 0x0000001e211c72a4 */ /* 0x000fe4000f8e023f */
[----:B------:R-:W-:-:S02]  /*3bd0*/  UIMAD.WIDE.U32 UR18, UR14, UR30, UR18 ;  /* 0x0000001e0e1272a5 */ /* 0x000fc4000f8e0012 */
[----:B------:R-:W-:-:S03]  /*3be0*/  UIMAD UR28, UR14, UR31, UR28 ;  /* 0x0000001f0e1c72a4 */ /* 0x000fc6000f8e021c */
[----:B------:R-:W-:Y:S01]  /*3bf0*/  ULDC.64 UR30, c[0x0][0x3e0] ;  /* 0x0000f800001e7ab9 */ /* 0x000fe20000000a00 */
[----:B------:R-:W-:Y:S02]  /*3c00*/  UIADD3 UR28, UR19, UR28, URZ ;  /* 0x0000001c131c7290 */ /* 0x000fe4000fffe03f */
[----:B------:R-:W-:-:S04]  /*3c10*/  ULEA UR19, UP0, UR18, UR30, 0x2 ;  /* 0x0000001e12137291 */ /* 0x000fc8000f80103f */
[----:B------:R-:W-:Y:S01]  /*3c20*/  ULEA.HI.X UR18, UR18, UR31, UR28, 0x2, UP0 ;  /* 0x0000001f12127291 */ /* 0x000fe200080f141c */
[----:B------:R-:W-:Y:S02]  /*3c30*/  LOP3.LUT R7, R0, 0x1f, R25, 0xf8, !PT ;  /* 0x0000001f00077812 */ /* 0x000fe400078ef819 */
[----:B------:R-:W-:Y:S01]  /*3c40*/  MOV R2, UR19 ;  /* 0x0000001300027c02 */ /* 0x000fe20008000f00 */
[----:B------:R-:W-:Y:S02]  /*3c50*/  ULDC.64 UR28, c[0x0][0x3a8] ;  /* 0x0000ea00001c7ab9 */ /* 0x000fe40000000a00 */
[----:B------:R-:W-:-:S03]  /*3c60*/  MOV R3, UR18 ;  /* 0x0000001200037c02 */ /* 0x000fc60008000f00 */
[----:B------:R-:W-:Y:S01]  /*3c70*/  IMAD.WIDE R2, R7, 0x10, R2 ;  /* 0x0000001007027825 */ /* 0x000fe200078e0202 */
[----:B------:R-:W-:Y:S02]  /*3c80*/  UIMAD UR18, UR32, UR28, URZ ;  /* 0x0000001c201272a4 */ /* 0x000fe4000f8e023f */
[----:B------:R-:W-:Y:S02]  /*3c90*/  UIMAD.WIDE.U32 UR16, UR25, UR28, UR16 ;  /* 0x0000001c191072a5 */ /* 0x000fe4000f8e0010 */
[----:B------:R-:W-:-:S03]  /*3ca0*/  UIMAD UR18, UR25, UR29, UR18 ;  /* 0x0000001d191272a4 */ /* 0x000fc6000f8e0212 */
[----:B------:R-:W-:Y:S01]  /*3cb0*/  ULDC.64 UR28, c[0x0][0x3b0] ;  /* 0x0000ec00001c7ab9 */ /* 0x000fe20000000a00 */
[----:B------:R-:W-:Y:S02]  /*3cc0*/  UIADD3 UR17, UR17, UR18, URZ ;  /* 0x0000001211117290 */ /* 0x000fe4000fffe03f */
[----:B------:R-:W-:Y:S02]  /*3cd0*/  UIMAD UR18, UR33, UR28, URZ ;  /* 0x0000001c211272a4 */ /* 0x000fe4000f8e023f */
[----:B------:R-:W-:Y:S02]  /*3ce0*/  UIMAD.WIDE.U32 UR16, UR14, UR28, UR16 ;  /* 0x0000001c0e1072a5 */ /* 0x000fe4000f8e0010 */
[----:B------:R-:W-:-:S03]  /*3cf0*/  UIMAD UR18, UR14, UR29, UR18 ;  /* 0x0000001d0e1272a4 */ /* 0x000fc6000f8e0212 */
[----:B------:R-:W-:Y:S01]  /*3d00*/  ULDC.64 UR28, c[0x0][0x3f0] ;  /* 0x0000fc00001c7ab9 */ /* 0x000fe20000000a00 */
[----:B------:R-:W-:Y:S02]  /*3d10*/  UIADD3 UR18, UR17, UR18, URZ ;  /* 0x0000001211127290 */ /* 0x000fe4000fffe03f */
[----:B------:R-:W-:-:S04]  /*3d20*/  ULEA UR17, UP0, UR16, UR28, 0x2 ;  /* 0x0000001c10117291 */ /* 0x000fc8000f80103f */
[----:B------:R-:W-:Y:S02]  /*3d30*/  ULEA.HI.X UR16, UR16, UR29, UR18, 0x2, UP0 ;  /* 0x0000001d10107291 */ /* 0x000fe400080f1412 */
[----:B------:R-:W-:-:S06]  /*3d40*/  UISETP.GT.AND UP0, UPT, UR7, 0x1, UPT ;  /* 0x000000010700788c */ /* 0x000fcc000bf04270 */
[----:B------:R-:W-:Y:S01]  /*3d50*/  PLOP3.LUT P0, PT, PT, PT, UP0, 0x80, 0x0 ;  /* 0x000000000000781c */ /* 0x000fe20003f0f008 */
[----:B------:R-:W-:Y:S02]  /*3d60*/  UIADD3 UR23, UP1, UR23, -0x2000, URZ ;  /* 0xffffe00017177890 */ /* 0x000fe4000ff3e03f */
[----:B------:R-:W-:Y:S02]  /*3d70*/  UIADD3 UR21, UP2, UR21, -0x2000, URZ ;  /* 0xffffe00015157890 */ /* 0x000fe4000ff5e03f */
[----:B------:R-:W-:Y:S02]  /*3d80*/  UIADD3 UR15, UP3, UR15, -0x2000, URZ ;  /* 0xffffe0000f0f7890 */ /* 0x000fe4000ff7e03f */
[----:B------:R-:W-:Y:S02]  /*3d90*/  UIADD3.X UR24, UR24, -0x1, URZ, UP1, !UPT ;  /* 0xffffffff18187890 */ /* 0x000fe40008ffe43f */
[----:B------:R-:W-:Y:S02]  /*3da0*/  UIADD3.X UR22, UR22, -0x1, URZ, UP2, !UPT ;  /* 0xffffffff16167890 */ /* 0x000fe400097fe43f */
[----:B------:R-:W-:Y:S01]  /*3db0*/  UIADD3.X UR20, UR20, -0x1, URZ, UP3, !UPT ;  /* 0xffffffff14147890 */ /* 0x000fe20009ffe43f */
[----:B------:R-:W-:Y:S01]  /*3dc0*/  UMOV UR7, UR6 ;  /* 0x0000000600077c82 */ /* 0x000fe20008000000 */
[----:B--2---:R-:W1:Y:S04]  /*3dd0*/  LDS.128 R8, [R24] ;  /* 0x0000000018087984 */ /* 0x004e680000000c00 */
[----:B0-----:R-:W0:Y:S04]  /*3de0*/  LDS.128 R12, [R24+0x200] ;  /* 0x00020000180c7984 */ /* 0x001e280000000c00 */
[----:B------:R-:W2:Y:S04]  /*3df0*/  LDS.128 R16, [R24+0x400] ;  /* 0x0004000018107984 */ /* 0x000ea80000000c00 */
[----:B------:R-:W3:Y:S01]  /*3e00*/  LDS.128 R20, [R24+0x600] ;  /* 0x0006000018147984 */ /* 0x000ee20000000c00 */
[----:B----4-:R-:W-:-:S04]  /*3e10*/  FADD.FTZ R0, R5, R44 ;  /* 0x0000002c05007221 */ /* 0x010fc80000010000 */
[----:B------:R-:W-:Y:S01]  /*3e20*/  FADD.FTZ R5, R0, R45 ;  /* 0x0000002d00057221 */ /* 0x000fe20000010000 */
[----:B-1----:R-:W-:Y:S04]  /*3e30*/  STG.E.128 desc[UR26][R2.64], R8 ;  /* 0x0000000802007986 */ /* 0x002fe8000c101d1a */
[----:B0-----:R-:W-:Y:S04]  /*3e40*/  STG.E.128 desc[UR26][R2.64+0x200], R12 ;  /* 0x0002000c02007986 */ /* 0x001fe8000c101d1a */
[----:B--2---:R-:W-:Y:S04]  /*3e50*/  STG.E.128 desc[UR26][R2.64+0x400], R16 ;  /* 0x0004001002007986 */ /* 0x004fe8000c101d1a */
[----:B---3--:R-:W-:Y:S01]  /*3e60*/  STG.E.128 desc[UR26][R2.64+0x600], R20 ;  /* 0x0006001402007986 */ /* 0x008fe2000c101d1a */
[----:B------:R-:W-:Y:S01]  /*3e70*/  BAR.SYNC.DEFER_BLOCKING 0x0 ;  /* 0x0000000000007b1d */ /* 0x000fe20000010000 */
[----:B------:R-:W-:-:S05]  /*3e80*/  FADD.FTZ R0, R5, R46 ;  /* 0x0000002e05007221 */ /* 0x000fca0000010000 */
[----:B------:R0:W-:Y:S04]  /*3e90*/  STS.128 [R4], R44 ;  /* 0x0000002c04007388 */ /* 0x0001e80000000c00 */
[----:B------:R1:W-:Y:S01]  /*3ea0*/  STS.128 [R4+0x10], R48 ;  /* 0x0000103004007388 */ /* 0x0003e20000000c00 */
[----:B0-----:R-:W-:-:S04]  /*3eb0*/  FADD.FTZ R47, R0, R47 ;  /* 0x0000002f002f7221 */ /* 0x001fc80000010000 */
[----:B-1----:R-:W-:Y:S01]  /*3ec0*/  FADD.FTZ R48, R47, R48 ;  /* 0x000000302f307221 */ /* 0x002fe20000010000 */
[----:B------:R0:W-:Y:S03]  /*3ed0*/  STS.128 [R4+0x20], R52 ;  /* 0x0000203404007388 */ /* 0x0001e60000000c00 */
[----:B------:R-:W-:Y:S01]  /*3ee0*/  FADD.FTZ R49, R48, R49 ;  /* 0x0000003130317221 */ /* 0x000fe20000010000 */
[----:B------:R1:W-:Y:S01]  /*3ef0*/  STS.128 [R4+0x30], R56 ;  /* 0x0000303804007388 */ /* 0x0003e20000000c00 */
[----:B------:R-:W-:Y:S02]  /*3f00*/  NOP ;  /* 0x0000000000007918 */ /* 0x000fe40000000000 */
[----:B------:R-:W-:Y:S01]  /*3f10*/  FADD.FTZ R50, R49, R50 ;  /* 0x0000003231327221 */ /* 0x000fe20000010000 */
[----:B------:R-:W2:Y:S04]  /*3f20*/  LDS.128 R8, [R24] ;  /* 0x0000000018087984 */ /* 0x000ea80000000c00 */
[----:B------:R-:W3:Y:S01]  /*3f30*/  LDS.128 R12, [R24+0x200] ;  /* 0x00020000180c7984 */ /* 0x000ee20000000c00 */
[----:B------:R-:W-:-:S03]  /*3f40*/  FADD.FTZ R51, R50, R51 ;  /* 0x0000003332337221 */ /* 0x000fc60000010000 */
[----:B------:R-:W4:Y:S04]  /*3f50*/  LDS.128 R16, [R24+0x400] ;  /* 0x0004000018107984 */ /* 0x000f280000000c00 */
[----:B------:R-:W5:Y:S01]  /*3f60*/  LDS.128 R20, [R24+0x600] ;  /* 0x0006000018147984 */ /* 0x000f620000000c00 */
[----:B0-----:R-:W-:-:S04]  /*3f70*/  FADD.FTZ R52, R51, R52 ;  /* 0x0000003433347221 */ /* 0x001fc80000010000 */
[----:B------:R-:W-:-:S04]  /*3f80*/  FADD.FTZ R53, R52, R53 ;  /* 0x0000003534357221 */ /* 0x000fc80000010000 */
[----:B------:R-:W-:-:S04]  /*3f90*/  FADD.FTZ R54, R53, R54 ;  /* 0x0000003635367221 */ /* 0x000fc80000010000 */
[----:B------:R-:W-:-:S04]  /*3fa0*/  FADD.FTZ R55, R54, R55 ;  /* 0x0000003736377221 */ /* 0x000fc80000010000 */
[----:B-1----:R-:W-:Y:S01]  /*3fb0*/  FADD.FTZ R56, R55, R56 ;  /* 0x0000003837387221 */ /* 0x002fe20000010000 */
[----:B------:R-:W-:-:S03]  /*3fc0*/  MOV R2, UR17 ;  /* 0x0000001100027c02 */ /* 0x000fc60008000f00 */
[----:B------:R-:W-:Y:S01]  /*3fd0*/  FADD.FTZ R57, R56, R57 ;  /* 0x0000003938397221 */ /* 0x000fe20000010000 */
[----:B------:R-:W-:-:S03]  /*3fe0*/  MOV R3, UR16 ;  /* 0x0000001000037c02 */ /* 0x000fc60008000f00 */
[----:B------:R-:W-:Y:S01]  /*3ff0*/  FADD.FTZ R58, R57, R58 ;  /* 0x0000003a393a7221 */ /* 0x000fe20000010000 */
[----:B------:R-:W-:-:S04]  /*4000*/  IMAD.WIDE R2, R7, 0x10, R2 ;  /* 0x0000001007027825 */ /* 0x000fc800078e0202 */
[----:B------:R-:W-:Y:S01]  /*4010*/  FADD.FTZ R0, R58, R59 ;  /* 0x0000003b3a007221 */ /* 0x000fe20000010000 */
[----:B--2---:R0:W-:Y:S04]  /*4020*/  STG.E.128 desc[UR26][R2.64], R8 ;  /* 0x0000000802007986 */ /* 0x0041e8000c101d1a */
[----:B---3--:R0:W-:Y:S04]  /*4030*/  STG.E.128 desc[UR26][R2.64+0x200], R12 ;  /* 0x0002000c02007986 */ /* 0x0081e8000c101d1a */
[----:B----4-:R0:W-:Y:S04]  /*4040*/  STG.E.128 desc[UR26][R2.64+0x400], R16 ;  /* 0x0004001002007986 */ /* 0x0101e8000c101d1a */
[----:B-----5:R0:W-:Y:S04]  /*4050*/  STG.E.128 desc[UR26][R2.64+0x600], R20 ;  /* 0x0006001402007986 */ /* 0x0201e8000c101d1a */
[----:B------:R0:W-:Y:S01]  /*4060*/  STL [R1+0x5c], R0 ;  /* 0x00005c0001007387 */ /* 0x0001e20000100800 */
[----:B------:R-:W-:Y:S05]  /*4070*/  @P0 BRA `(.L_x_1765) ;  /* 0xffffffc400d00947 */ /* 0x000fea000383ffff */
.L_x_1751:
[----:B------:R-:W-:Y:S02]  /*4080*/  ULDC.64 UR4, c[0x0][0x3d8] ;  /* 0x0000f60000047ab9 */ /* 0x000fe40000000a00 */
[----:B------:R-:W-:-:S04]  /*4090*/  ISETP.NE.U32.AND P0, PT, RZ, UR4, PT ;  /* 0x00000004ff007c0c */ /* 0x000fc8000bf05070 */
[----:B------:R-:W-:-:S13]  /*40a0*/  ISETP.NE.AND.EX P0, PT, RZ, UR5, PT, P0 ;  /* 0x00000005ff007c0c */ /* 0x000fda000bf05300 */
[----:B------:R-:W-:Y:S05]  /*40b0*/  @!P0 BRA `(.L_x_1766) ;  /* 0x0000000000988947 */ /* 0x000fea0003800000 */
[----:B0-----:R-:W2:Y:S01]  /*40c0*/  LDL.LU R2, [R1+0x60] ;  /* 0x0000600001027983 */ /* 0x001ea20000300800 */
        /* <DEDUP_REMOVED lines=36> */
.L_x_1767:
[----:B------:R-:W-:Y:S05]  /*4310*/  BSYNC B0 ;  /* 0x0000000000007941 */ /* 0x000fea0003800000 */
.L_x_1766:
[----:B------:R-:W-:Y:S01]  /*4320*/  ULDC.64 UR4, c[0x0][0x3f8] ;  /* 0x0000fe0000047ab9 */ /* 0x000fe20000000a00 */
[----:B------:R-:W-:Y:S01]  /*4330*/  BSSY B0, `(.L_x_1768) ;  /* 0x000002c000007945 */ /* 0x000fe20003800000 */
[----:B------:R-:W-:-:S04]  /*4340*/  ISETP.NE.U32.AND P0, PT, RZ, UR4, PT ;  /* 0x00000004ff007c0c */ /* 0x000fc8000bf05070 */
[----:B------:R-:W-:-:S13]  /*4350*/  ISETP.NE.AND.EX P0, PT, RZ, UR5, PT, P0 ;  /* 0x00000005ff007c0c */ /* 0x000fda000bf05300 */
[----:B------:R-:W-:Y:S05]  /*4360*/  @!P0 BRA `(.L_x_1769) ;  /* 0x00000000009c8947 */ /* 0x000fea0003800000 */
[----:B01----:R-:W2:Y:S01]  /*4370*/  LDL.LU R2, [R1+0x5c] ;  /* 0x00005c0001027983 */ /* 0x003ea20000300800 */
[----:B------:R-:W0:Y:S01]  /*4380*/  S2R R4, SR_LANEID ;  /* 0x0000000000047919 */ /* 0x000e220000000000 */
[----:B------:R-:W1:Y:S01]  /*4390*/  S2R R13, SR_TID.X ;  /* 0x00000000000d7919 */ /* 0x000e620000002100 */
[----:B------:R-:W-:Y:S01]  /*43a0*/  BAR.SYNC.DEFER_BLOCKING 0x0 ;  /* 0x0000000000007b1d */ /* 0x000fe20000010000 */
[----:B0-----:R-:W-:-:S13]  /*43b0*/  ISETP.NE.AND P1, PT, R4, RZ, PT ;  /* 0x000000ff0400720c */ /* 0x001fda0003f25270 */
[----:B------:R-:W0:Y:S01]  /*43c0*/  @!P1 S2R R9, SR_CgaCtaId ;  /* 0x0000000000099919 */ /* 0x000e220000008800 */
[----:B------:R-:W-:-:S04]  /*43d0*/  @!P1 MOV R4, 0x400 ;  /* 0x0000040000049802 */ /* 0x000fc80000000f00 */
[----:B0-----:R-:W-:Y:S01]  /*43e0*/  @!P1 LEA R9, R9, R4, 0x18 ;  /* 0x0000000409099211 */ /* 0x001fe200078ec0ff */
[----:B--2---:R-:W0:Y:S02]  /*43f0*/  SHFL.DOWN P0, R0, R2, 0x1, 0x1f ;  /* 0x08201f0002007f89 */ /* 0x004e240000000000 */
[----:B0-----:R-:W-:-:S05]  /*4400*/  @P0 FADD R0, R0, R2 ;  /* 0x0000000200000221 */ /* 0x001fca0000000000 */
[----:B------:R-:W0:Y:S02]  /*4410*/  SHFL.DOWN P0, R3, R0, 0x2, 0x1f ;  /* 0x08401f0000037f89 */ /* 0x000e240000000000 */
[----:B0-----:R-:W-:Y:S01]  /*4420*/  @P0 FADD R3, R0, R3 ;  /* 0x0000000300030221 */ /* 0x001fe20000000000 */
[----:B-1----:R-:W-:-:S04]  /*4430*/  @!P1 SHF.R.S32.HI R0, RZ, 0x1f, R13 ;  /* 0x0000001fff009819 */ /* 0x002fc8000001140d */
        /* <DEDUP_REMOVED lines=14> */
[----:B--2---:R-:W-:-:S04]  /*4520*/  @!P0 MOV R0, 0x400 ;  /* 0x0000040000008802 */ /* 0x004fc80000000f00 */
        /* <DEDUP_REMOVED lines=11> */
.L_x_1769:
[----:B0-----:R-:W0:Y:S02]  /*45e0*/  S2R R13, SR_TID.X ;  /* 0x00000000000d7919 */ /* 0x001e240000002100 */
.L_x_1770:
[----:B------:R-:W-:Y:S05]  /*45f0*/  BSYNC B0 ;  /* 0x0000000000007941 */ /* 0x000fea0003800000 */
.L_x_1768:
[----:B------:R-:W-:Y:S02]  /*4600*/  ULDC UR19, c[0x0][0x21c] ;  /* 0x0000870000137ab9 */ /* 0x000fe40000000800 */
[----:B0-----:R-:W-:-:S13]  /*4610*/  ISETP.GE.AND P0, PT, R13, UR19, PT ;  /* 0x000000130d007c0c */ /* 0x001fda000bf06270 */
[----:B------:R-:W-:Y:S05]  /*4620*/  @P0 EXIT ;  /* 0x000000000000094d */ /* 0x000fea0003800000 */
[----:B------:R-:W-:Y:S01]  /*4630*/  USHF.R.S32.HI UR15, URZ, 0x1f, UR14 ;  /* 0x0000001f3f0f7899 */ /* 0x000fe2000801140e */
[----:B------:R-:W0:Y:S01]  /*4640*/  S2UR UR18, SR_CgaCtaId ;  /* 0x00000000001279c3 */ /* 0x000e220000008800 */
        /* <DEDUP_REMOVED lines=9> */
[----:B------:R-:W-:Y:S02]  /*46e0*/  UIMAD.WIDE.U32 UR20, UR14, UR10, URZ ;  /* 0x0000000a0e1472a5 */ /* 0x000fe4000f8e003f */
        /* <DEDUP_REMOVED lines=8> */
[----:B------:R-:W-:Y:S02]  /*4770*/  UIMAD UR13, UR14, UR9, UR8 ;  /* 0x000000090e0d72a4 */ /* 0x000fe4000f8e0208 */
[----:B------:R-:W-:Y:S02]  /*4780*/  UIMAD.WIDE.U32 UR8, UR14, UR16, URZ ;  /* 0x000000100e0872a5 */ /* 0x000fe4000f8e003f */
[----:B------:R-:W-:Y:S01]  /*4790*/  UIMAD UR15, UR14, UR17, UR15 ;  /* 0x000000110e0f72a4 */ /* 0x000fe2000f8e020f */
[----:B------:R-:W-:Y:S02]  /*47a0*/  ULDC UR30, c[0x0][0x0] ;  /* 0x00000000001e7ab9 */ /* 0x000fe40000000800 */
[----:B------:R-:W-:Y:S01]  /*47b0*/  UMOV UR14, 0x400 ;  /* 0x00000400000e7882 */ /* 0x000fe20000000000 */
[----:B------:R-:W-:Y:S01]  /*47c0*/  ULDC.64 UR28, c[0x0][0x2e0] ;  /* 0x0000b800001c7ab9 */ /* 0x000fe20000000a00 */
[----:B------:R-:W-:Y:S01]  /*47d0*/  ULDC.64 UR24, c[0x0][0x270] ;  /* 0x00009c0000187ab9 */ /* 0x000fe20000000a00 */
[----:B------:R-:W-:Y:S01]  /*47e0*/  ULDC.64 UR16, c[0x0][0x2d8] ;  /* 0x0000b60000107ab9 */ /* 0x000fe20000000a00 */
[----:B0-----:R-:W-:-:S02]  /*47f0*/  ULEA UR14, UR18, UR14, 0x18 ;  /* 0x0000000e120e7291 */ /* 0x001fc4000f8ec03f */
[----:B------:R-:W-:Y:S02]  /*4800*/  UIADD3 UR12, UR5, UR12, URZ ;  /* 0x0000000c050c7290 */ /* 0x000fe4000fffe03f */
        /* <DEDUP_REMOVED lines=11> */
.L_x_1772:
[----:B--2---:R-:W-:Y:S02]  /*48c0*/  LEA R0, R13, UR14, 0x2 ;  /* 0x0000000e0d007c11 */ /* 0x004fe4000f8e10ff */
[----:B------:R-:W-:Y:S02]  /*48d0*/  SHF.R.S32.HI R14, RZ, 0x1f, R13 ;  /* 0x0000001fff0e7819 */ /* 0x000fe4000001140d */
[----:B0-----:R-:W-:Y:S01]  /*48e0*/  MOV R4, UR6 ;  /* 0x0000000600047c02 */ /* 0x001fe20008000f00 */
[----:B------:R-:W0:Y:S01]  /*48f0*/  LDS R15, [R0+0x3d60] ;  /* 0x003d6000000f7984 */ /* 0x000e220000000800 */
[----:B------:R-:W-:Y:S02]  /*4900*/  MOV R8, UR8 ;  /* 0x0000000800087c02 */ /* 0x000fe40008000f00 */
[----:B-1-3--:R-:W-:Y:S01]  /*4910*/  MOV R3, UR10 ;  /* 0x0000000a00037c02 */ /* 0x00afe20008000f00 */
        /* <DEDUP_REMOVED lines=42> */
[----:B------:R-:W2:Y:S01]  /*4bc0*/  LDG.E R8, desc[UR26][R8.64] ;  /* 0x0000001a08087981 */ /* 0x000ea2000c1e1900 */
        /* <DEDUP_REMOVED lines=12> */
[----:B--2---:R-:W-:-:S05]  /*4c90*/  FMUL.FTZ R17, R17, R8 ;  /* 0x0000000811117220 */ /* 0x004fca0000410000 */
[----:B------:R0:W-:Y:S07]  /*4ca0*/  REDG.E.ADD.F32.FTZ.RN.STRONG.GPU desc[UR26][R6.64], R17 ;  /* 0x00000011060079a6 */ /* 0x0001ee000c10f39a */
[----:B------:R-:W-:Y:S05]  /*4cb0*/  @!P0 BRA `(.L_x_1772) ;  /* 0xfffffffc00008947 */ /* 0x000fea000383ffff */
[----:B------:R-:W-:Y:S05]  /*4cc0*/  BSYNC B0 ;  /* 0x0000000000007941 */ /* 0x000fea0003800000 */
.L_x_1771:
[----:B------:R-:W-:Y:S05]  /*4cd0*/  EXIT ;  /* 0x000000000000794d */ /* 0x000fea0003800000 */
.L_x_1756:
[----:B------:R-:W-:Y:S01]  /*4ce0*/  HFMA2.MMA R136, -RZ, RZ, 0, 5.9604644775390625e-08 ;  /* 0x00000001ff887435 */ /* 0x000fe200000001ff */
[----:B------:R-:W-:Y:S02]  /*4cf0*/  MOV R137, R134 ;  /* 0x0000008600897202 */ /* 0x000fe40000000f00 */
[----:B------:R-:W-:Y:S02]  /*4d00*/  MOV R127, RZ ;  /* 0x000000ff007f7202 */ /* 0x000fe40000000f00 */
[----:B------:R-:W-:-:S07]  /*4d10*/  MOV R126, 0xffffffff ;  /* 0xffffffff007e7802 */ /* 0x000fce0000000f00 */
[----:B-1---5:R-:W-:Y:S05]  /*4d20*/  WARPSYNC.COLLECTIVE R126, `(.L_x_1773) ;  /* 0x000000007e087348 */ /* 0x022fea0003c00000 */
[----:B------:R0:W2:Y:S02]  /*4d30*/  SHFL.UP P3, R139, R137, R136, R127 ;  /* 0x04000088898b7389 */ /* 0x0000a4000006007f */
[----:B012--5:R-:W-:Y:S01]  /*4d40*/  ENDCOLLECTIVE ;  /* 0x000000000000791b */ /* 0x027fe20003800000 */
.L_x_1773:
[----:B------:R-:W-:Y:S02]  /*4d50*/  MOV R137, R135 ;  /* 0x0000008700897202 */ /* 0x000fe40000000f00 */
[----:B------:R-:W-:-:S07]  /*4d60*/  MOV R138, R139 ;  /* 0x0000008b008a7202 */ /* 0x000fce0000000f00 */
[----:B------:R-:W-:Y:S05]  /*4d70*/  WARPSYNC.COLLECTIVE R126, `(.L_x_1774) ;  /* 0x000000007e087348 */ /* 0x000fea0003c00000 */
[----:B------:R0:W1:Y:S02]  /*4d80*/  SHFL.UP P3, R139, R137, R136, R127 ;  /* 0x04000088898b7389 */ /* 0x000064000006007f */
[----:B01----:R-:W-:Y:S01]  /*4d90*/  ENDCOLLECTIVE ;  /* 0x000000000000791b */ /* 0x003fe20003800000 */
.L_x_1774:
[----:B------:R-:W-:Y:S01]  /*4da0*/  HFMA2.MMA R136, -RZ, RZ, 0, 1.1920928955078125e-07 ;  /* 0x00000002ff887435 */ /* 0x000fe200000001ff */
[----:B------:R-:W-:-:S13]  /*4db0*/  ISETP.GE.AND P3, PT, R150, 0x1, PT ;  /* 0x000000019600780c */ /* 0x000fda0003f66270 */
[C---:B------:R-:W-:Y:S01]  /*4dc0*/  @P3 FFMA.FTZ R135, R134.reuse, R139, R135 ;  /* 0x0000008b86873223 */ /* 0x040fe20000010087 */
[----:B------:R-:W-:-:S05]  /*4dd0*/  @P3 FMUL.FTZ R134, R134, R138 ;  /* 0x0000008a86863220 */ /* 0x000fca0000410000 */
[----:B------:R-:W-:-:S07]  /*4de0*/  MOV R137, R134 ;  /* 0x0000008600897202 */ /* 0x000fce0000000f00 */
[----:B------:R-:W-:Y:S05]  /*4df0*/  WARPSYNC.COLLECTIVE R126, `(.L_x_1775) ;  /* 0x000000007e087348 */ /* 0x000fea0003c00000 */
[----:B------:R0:W1:Y:S02]  /*4e00*/  SHFL.UP P3, R139, R137, R136, R127 ;  /* 0x04000088898b7389 */ /* 0x000064000006007f */
[----:B01----:R-:W-:Y:S01]  /*4e10*/  ENDCOLLECTIVE ;  /* 0x000000000000791b */ /* 0x003fe20003800000 */
.L_x_1775:
[----:B------:R-:W-:Y:S02]  /*4e20*/  MOV R137, R135 ;  /* 0x0000008700897202 */ /* 0x000fe40000000f00 */
[----:B------:R-:W-:-:S07]  /*4e30*/  MOV R138, R139 ;  /* 0x0000008b008a7202 */ /* 0x000fce0000000f00 */
[----:B------:R-:W-:Y:S05]  /*4e40*/  WARPSYNC.COLLECTIVE R126, `(.L_x_1776) ;  /* 0x000000007e087348 */ /* 0x000fea0003c00000 */
[----:B------:R0:W1:Y:S02]  /*4e50*/  SHFL.UP P3, R139, R137, R136, R127 ;  /* 0x04000088898b7389 */ /* 0x000064000006007f */
[----:B01----:R-:W-:Y:S01]  /*4e60*/  ENDCOLLECTIVE ;  /* 0x000000000000791b */ /* 0x003fe20003800000 */
.L_x_1776:
[----:B------:R-:W-:Y:S01]  /*4e70*/  HFMA2.MMA R136, -RZ, RZ, 0, 2.384185791015625e-07 ;  /* 0x00000004ff887435 */ /* 0x000fe200000001ff */
[----:B------:R-:W-:-:S13]  /*4e80*/  ISETP.GE.AND P3, PT, R150, 0x2, PT ;  /* 0x000000029600780c */ /* 0x000fda0003f66270 */
[C---:B------:R-:W-:Y:S01]  /*4e90*/  @P3 FFMA.FTZ R135, R134.reuse, R139, R135 ;  /* 0x0000008b86873223 */ /* 0x040fe20000010087 */
[----:B------:R-:W-:-:S05]  /*4ea0*/  @P3 FMUL.FTZ R134, R134, R138 ;  /* 0x0000008a86863220 */ /* 0x000fca0000410000 */
[----:B------:R-:W-:-:S07]  /*4eb0*/  MOV R137, R134 ;  /* 0x0000008600897202 */ /* 0x000fce0000000f00 */
[----:B------:R-:W-:Y:S05]  /*4ec0*/  WARPSYNC.COLLECTIVE R126, `(.L_x_1777) ;  /* 0x000000007e087348 */ /* 0x000fea0003c00000 */
[----:B------:R0:W1:Y:S02]  /*4ed0*/  SHFL.UP P3, R139, R137, R136, R127 ;  /* 0x04000088898b7389 */ /* 0x000064000006007f */
[----:B01----:R-:W-:Y:S01]  /*4ee0*/  ENDCOLLECTIVE ;  /* 0x000000000000791b */ /* 0x003fe20003800000 */
.L_x_1777:
[----:B------:R-:W-:Y:S02]  /*4ef0*/  MOV R137, R135 ;  /* 0x0000008700897202 */ /* 0x000fe40000000f00 */
[----:B------:R-:W-:-:S07]  /*4f00*/  MOV R138, R139 ;  /* 0x0000008b008a7202 */ /* 0x000fce0000000f00 */
[----:B------:R-:W-:Y:S05]  /*4f10*/  WARPSYNC.COLLECTIVE R126, `(.L_x_1778) ;  /* 0x000000007e087348 */ /* 0x000fea0003c00000 */
[----:B------:R0:W1:Y:S02]  /*4f20*/  SHFL.UP P3, R139, R137, R136, R127 ;  /* 0x04000088898b7389 */ /* 0x000064000006007f */
[----:B01----:R-:W-:Y:S01]  /*4f30*/  ENDCOLLECTIVE ;  /* 0x000000000000791b */ /* 0x003fe20003800000 */
.L_x_1778:
[----:B------:R-:W-:Y:S01]  /*4f40*/  HFMA2.MMA R136, -RZ, RZ, 0, 4.76837158203125e-07 ;  /* 0x00000008ff887435 */ /* 0x000fe200000001ff */
[----:B------:R-:W-:-:S13]  /*4f50*/  ISETP.GE.AND P3, PT, R150, 0x4, PT ;  /* 0x000000049600780c */ /* 0x000fda0003f66270 */
[C---:B------:R-:W-:Y:S01]  /*4f60*/  @P3 FFMA.FTZ R135, R134.reuse, R139, R135 ;  /* 0x0000008b86873223 */ /* 0x040fe20000010087 */
[----:B------:R-:W-:-:S05]  /*4f70*/  @P3 FMUL.FTZ R134, R134, R138 ;  /* 0x0000008a86863220 */ /* 0x000fca0000410000 */
[----:B------:R-:W-:-:S07]  /*4f80*/  MOV R137, R134 ;  /* 0x0000008600897202 */ /* 0x000fce0000000f00 */
[----:B------:R-:W-:Y:S05]  /*4f90*/  WARPSYNC.COLLECTIVE R126, `(.L_x_1779) ;  /* 0x000000007e087348 */ /* 0x000fea0003c00000 */
[----:B------:R0:W1:Y:S02]  /*4fa0*/  SHFL.UP P3, R139, R137, R136, R127 ;  /* 0x04000088898b7389 */ /* 0x000064000006007f */
[----:B01----:R-:W-:Y:S01]  /*4fb0*/  ENDCOLLECTIVE ;  /* 0x000000000000791b */ /* 0x003fe20003800000 */
.L_x_1779:
[----:B------:R-:W-:Y:S02]  /*4fc0*/  MOV R137, R135 ;  /* 0x0000008700897202 */ /* 0x000fe40000000f00 */
[----:B------:R-:W-:-:S07]  /*4fd0*/  MOV R138, R139 ;  /* 0x0000008b008a7202 */ /* 0x000fce0000000f00 */
[----:B------:R-:W-:Y:S05]  /*4fe0*/  WARPSYNC.COLLECTIVE R126, `(.L_x_1780) ;  /* 0x000000007e087348 */ /* 0x000fea0003c00000 */
[----:B------:R0:W1:Y:S02]  /*4ff0*/  SHFL.UP P3, R139, R137, R136, R127 ;  /* 0x04000088898b7389 */ /* 0x000064000006007f */
[----:B01----:R-:W-:Y:S01]  /*5000*/  ENDCOLLECTIVE ;  /* 0x000000000000791b */ /* 0x003fe20003800000 */
.L_x_1780:
[----:B------:R-:W-:Y:S01]  /*5010*/  HFMA2.MMA R136, -RZ, RZ, 0, 9.5367431640625e-07 ;  /* 0x00000010ff887435 */ /* 0x000fe200000001ff */
[----:B------:R-:W-:-:S13]  /*5020*/  ISETP.GE.AND P3, PT, R150, 0x8, PT ;  /* 0x000000089600780c */ /* 0x000fda0003f66270 */
[C---:B------:R-:W-:Y:S01]  /*5030*/  @P3 FFMA.FTZ R135, R134.reuse, R139, R135 ;  /* 0x0000008b86873223 */ /* 0x040fe20000010087 */
[----:B------:R-:W-:-:S05]  /*5040*/  @P3 FMUL.FTZ R134, R134, R138 ;  /* 0x0000008a86863220 */ /* 0x000fca0000410000 */
[----:B------:R-:W-:-:S07]  /*5050*/  MOV R137, R134 ;  /* 0x0000008600897202 */ /* 0x000fce0000000f00 */
[----:B------:R-:W-:Y:S05]  /*5060*/  WARPSYNC.COLLECTIVE R126, `(.L_x_1781) ;  /* 0x000000007e087348 */ /* 0x000fea0003c00000 */
[----:B------:R0:W1:Y:S02]  /*5070*/  SHFL.UP P3, R139, R137, R136, R127 ;  /* 0x04000088898b7389 */ /* 0x000064000006007f */
[----:B01----:R-:W-:Y:S01]  /*5080*/  ENDCOLLECTIVE ;  /* 0x000000000000791b */ /* 0x003fe20003800000 */
.L_x_1781:
[----:B------:R-:W-:Y:S02]  /*5090*/  MOV R137, R135 ;  /* 0x0000008700897202 */ /* 0x000fe40000000f00 */
[----:B------:R-:W-:-:S07]  /*50a0*/  MOV R138, R139 ;  /* 0x0000008b008a7202 */ /* 0x000fce0000000f00 */
[----:B------:R-:W-:Y:S05]  /*50b0*/  WARPSYNC.COLLECTIVE R126, `(.L_x_1782) ;  /* 0x000000007e087348 */ /* 0x000fea0003c00000 */
[----:B------:R0:W1:Y:S02]  /*50c0*/  SHFL.UP P3, R139, R137, R136, R127 ;  /* 0x04000088898b7389 */ /* 0x000064000006007f */
[----:B01----:R-:W-:Y:S01]  /*50d0*/  ENDCOLLECTIVE ;  /* 0x000000000000791b */ /* 0x003fe20003800000 */
.L_x_1782:
[----:B------:R-:W-:Y:S05]  /*50e0*/  BRA `(.L_x_1783) ;  /* 0xffffffd000187947 */ /* 0x000fea000383ffff */
.L_x_1757:
        /* <DEDUP_REMOVED lines=8> */
.L_x_1785:
[----:B------:R-:W-:Y:S05]  /*5170*/  BSYNC B0 ;  /* 0x0000000000007941 */ /* 0x000fea0003800000 */
.L_x_1784:
[----:B------:R-:W-:Y:S05]  /*5180*/  BRA `(.L_x_1786) ;  /* 0xffffffd000047947 */ /* 0x000fea000383ffff */
.L_x_1758:
        /* <DEDUP_REMOVED lines=8> */
.L_x_1788:
[----:B------:R-:W-:Y:S05]  /*5210*/  BSYNC B0 ;  /* 0x0000000000007941 */ /* 0x000fea0003800000 */
.L_x_1787:
[----:B------:R-:W-:Y:S05]  /*5220*/  BRA `(.L_x_1789) ;  /* 0xffffffcc00e47947 */ /* 0x000fea000383ffff */
.L_x_1759:
        /* <DEDUP_REMOVED lines=8> */
.L_x_1791:
[----:B------:R-:W-:Y:S05]  /*52b0*/  BSYNC B0 ;  /* 0x0000000000007941 */ /* 0x000fea0003800000 */
.L_x_1790:
        /* <DEDUP_REMOVED lines=10> */
.L_x_1792:
[----:B------:R-:W-:-:S07]  /*5360*/  MOV R127, R118 ;  /* 0x00000076007f7202 */ /* 0x000fce0000000f00 */
[----:B------:R-:W-:Y:S05]  /*5370*/  WARPSYNC.COLLECTIVE R126, `(.L_x_1793) ;  /* 0x000000007e087348 */ /* 0x000fea0003c00000 */
[----:B------:R0:W1:Y:S02]  /*5380*/  SHFL.IDX P3, R160, R127, R155, R156 ;  /* 0x0000009b7fa07389 */ /* 0x000064000006009c */
[----:B01----:R-:W-:Y:S01]  /*5390*/  ENDCOLLECTIVE ;  /* 0x000000000000791b */ /* 0x003fe20003800000 */
.L_x_1793:
[----:B------:R-:W-:Y:S02]  /*53a0*/  MOV R135, R139 ;  /* 0x0000008b00877202 */ /* 0x000fe40000000f00 */
[----:B------:R-:W-:Y:S02]  /*53b0*/  MOV R127, R119 ;  /* 0x00000077007f7202 */ /* 0x000fe40000000f00 */
[----:B------:R-:W-:-:S07]  /*53c0*/  MOV R118, R160 ;  /* 0x000000a000767202 */ /* 0x000fce0000000f00 */
[----:B------:R-:W-:Y:S05]  /*53d0*/  WARPSYNC.COLLECTIVE R126, `(.L_x_1794) ;  /* 0x000000007e087348 */ /* 0x000fea0003c00000 */
[----:B------:R0:W1:Y:S02]  /*53e0*/  SHFL.IDX P3, R160, R127, R155, R156 ;  /* 0x0000009b7fa07389 */ /* 0x000064000006009c */
[----:B01----:R-:W-:Y:S01]  /*53f0*/  ENDCOLLECTIVE ;  /* 0x000000000000791b */ /* 0x003fe20003800000 */
.L_x_1794:
[----:B------:R-:W-:Y:S01]  /*5400*/  MOV R119, R160 ;  /* 0x000000a000777202 */ /* 0x000fe20000000f00 */
[----:B------:R-:W-:Y:S06]  /*5410*/  BRA `(.L_x_1795) ;  /* 0xffffffcc00807947 */ /* 0x000fec000383ffff */
.L_x_1761:
[----:B------:R-:W-:Y:S01]  /*5420*/  HFMA2.MMA R155, -RZ, RZ, 0, 5.9604644775390625e-08 ;  /* 0x00000001ff9b7435 */ /* 0x000fe200000001ff */
[----:B------:R-:W-:Y:S02]  /*5430*/  MOV R160, R163 ;  /* 0x000000a300a07202 */ /* 0x000fe40000000f00 */
[----:B------:R-:W-:Y:S02]  /*5440*/  MOV R156, 0x1f ;  /* 0x0000001f009c7802 */ /* 0x000fe40000000f00 */
[----:B------:R-:W-:-:S07]  /*5450*/  MOV R126, 0xffffffff ;  /* 0xffffffff007e7802 */ /* 0x000fce0000000f00 */
[----:B------:R-:W-:Y:S05]  /*5460*/  WARPSYNC.COLLECTIVE R126, `(.L_x_1796) ;  /* 0x000000007e087348 */ /* 0x000fea0003c00000 */
[----:B------:R0:W1:Y:S02]  /*5470*/  SHFL.DOWN P6, R127, R160, R155, R156 ;  /* 0x0800009ba07f7389 */ /* 0x00006400000c009c */
[----:B01----:R-:W-:Y:S01]  /*5480*/  ENDCOLLECTIVE ;  /* 0x000000000000791b */ /* 0x003fe20003800000 */
.L_x_1796:
[----:B------:R-:W-:Y:S02]  /*5490*/  MOV R160, R164 ;  /* 0x000000a400a07202 */ /* 0x000fe40000000f00 */
[----:B------:R-:W-:-:S07]  /*54a0*/  MOV R165, R127 ;  /* 0x0000007f00a57202 */ /* 0x000fce0000000f00 */
[----:B------:R-:W-:Y:S05]  /*54b0*/  WARPSYNC.COLLECTIVE R126, `(.L_x_1797) ;  /* 0x000000007e087348 */ /* 0x000fea0003c00000 */
[----:B------:R0:W1:Y:S02]  /*54c0*/  SHFL.DOWN P6, R127, R160, R155, R156 ;  /* 0x0800009ba07f7389 */ /* 0x00006400000c009c */
[----:B01----:R-:W-:Y:S01]  /*54d0*/  ENDCOLLECTIVE ;  /* 0x000000000000791b */ /* 0x003fe20003800000 */
.L_x_1797:
        /* <DEDUP_REMOVED lines=9> */
.L_x_1798:
[----:B------:R-:W-:Y:S02]  /*5570*/  MOV R160, R164 ;  /* 0x000000a400a07202 */ /* 0x000fe40000000f00 */
[----:B------:R-:W-:-:S07]  /*5580*/  MOV R165, R127 ;  /* 0x0000007f00a57202 */ /* 0x000fce0000000f00 */
[----:B------:R-:W-:Y:S05]  /*5590*/  WARPSYNC.COLLECTIVE R126, `(.L_x_1799) ;  /* 0x000000007e087348 */ /* 0x000fea0003c00000 */
[----:B------:R0:W1:Y:S02]  /*55a0*/  SHFL.DOWN P6, R127, R160, R155, R156 ;  /* 0x0800009ba07f7389 */ /* 0x00006400000c009c */
[----:B01----:R-:W-:Y:S01]  /*55b0*/  ENDCOLLECTIVE ;  /* 0x000000000000791b */ /* 0x003fe20003800000 */
.L_x_1799:
        /* <DEDUP_REMOVED lines=9> */
.L_x_1800:
[----:B------:R-:W-:Y:S02]  /*5650*/  MOV R160, R164 ;  /* 0x000000a400a07202 */ /* 0x000fe40000000f00 */
[----:B------:R-:W-:-:S07]  /*5660*/  MOV R165, R127 ;  /* 0x0000007f00a57202 */ /* 0x000fce0000000f00 */
[----:B------:R-:W-:Y:S05]  /*5670*/  WARPSYNC.COLLECTIVE R126, `(.L_x_1801) ;  /* 0x000000007e087348 */ /* 0x000fea0003c00000 */
[----:B------:R0:W1:Y:S02]  /*5680*/  SHFL.DOWN P6, R127, R160, R155, R156 ;  /* 0x0800009ba07f7389 */ /* 0x00006400000c009c */
[----:B01----:R-:W-:Y:S01]  /*5690*/  ENDCOLLECTIVE ;  /* 0x000000000000791b */ /* 0x003fe20003800000 */
.L_x_1801:
        /* <DEDUP_REMOVED lines=9> */
.L_x_1802:
[----:B------:R-:W-:Y:S02]  /*5730*/  MOV R160, R164 ;  /* 0x000000a400a07202 */ /* 0x000fe40000000f00 */
[----:B------:R-:W-:-:S07]  /*5740*/  MOV R165, R127 ;  /* 0x0000007f00a57202 */ /* 0x000fce0000000f00 */
[----:B------:R-:W-:Y:S05]  /*5750*/  WARPSYNC.COLLECTIVE R126, `(.L_x_1803) ;  /* 0x000000007e087348 */ /* 0x000fea0003c00000 */
[----:B------:R0:W1:Y:S02]  /*5760*/  SHFL.DOWN P6, R127, R160, R155, R156 ;  /* 0x0800009ba07f7389 */ /* 0x00006400000c009c */
[----:B01----:R-:W-:Y:S01]  /*5770*/  ENDCOLLECTIVE ;  /* 0x000000000000791b */ /* 0x003fe20003800000 */
.L_x_1803:
        /* <DEDUP_REMOVED lines=9> */
.L_x_1804:
[----:B------:R-:W-:Y:S02]  /*5810*/  MOV R160, R164 ;  /* 0x000000a400a07202 */ /* 0x000fe40000000f00 */
[----:B------:R-:W-:-:S07]  /*5820*/  MOV R165, R127 ;  /* 0x0000007f00a57202 */ /* 0x000fce0000000f00 */
[----:B------:R-:W-:Y:S05]  /*5830*/  WARPSYNC.COLLECTIVE R126, `(.L_x_1805) ;  /* 0x000000007e087348 */ /* 0x000fea0003c00000 */
[----:B------:R0:W1:Y:S02]  /*5840*/  SHFL.DOWN P6, R127, R160, R155, R156 ;  /* 0x0800009ba07f7389 */ /* 0x00006400000c009c */
[----:B01----:R-:W-:Y:S01]  /*5850*/  ENDCOLLECTIVE ;  /* 0x000000000000791b */ /* 0x003fe20003800000 */
.L_x_1805:
[----:B------:R-:W-:Y:S01]  /*5860*/  HFMA2.MMA R155, -RZ, RZ, 0, 0 ;  /* 0x00000000ff9b7435 */ /* 0x000fe200000001ff */
[----:B------:R-:W-:-:S05]  /*5870*/  MOV R126, R127 ;  /* 0x0000007f007e7202 */ /* 0x000fca0000000f00 */
[C---:B------:R-:W-:Y:S01]  /*5880*/  @!P1 FFMA.FTZ R164, R163.reuse, R126, R164 ;  /* 0x0000007ea3a49223 */ /* 0x040fe200000100a4 */
[----:B------:R-:W-:Y:S01]  /*5890*/  @!P1 FMUL.FTZ R163, R163, R165 ;  /* 0x000000a5a3a39220 */ /* 0x000fe20000410000 */
[----:B------:R-:W-:-:S04]  /*58a0*/  MOV R126, 0xffffffff ;  /* 0xffffffff007e7802 */ /* 0x000fc80000000f00 */
[----:B------:R-:W-:-:S07]  /*58b0*/  MOV R127, R163 ;  /* 0x000000a3007f7202 */ /* 0x000fce0000000f00 */
[----:B------:R-:W-:Y:S05]  /*58c0*/  WARPSYNC.COLLECTIVE R126, `(.L_x_1806) ;  /* 0x000000007e087348 */ /* 0x000fea0003c00000 */
[----:B------:R0:W1:Y:S02]  /*58d0*/  SHFL.IDX P3, R160, R127, R155, R156 ;  /* 0x0000009b7fa07389 */ /* 0x000064000006009c */
[----:B01----:R-:W-:Y:S01]  /*58e0*/  ENDCOLLECTIVE ;  /* 0x000000000000791b */ /* 0x003fe20003800000 */
.L_x_1806:
[----:B------:R-:W-:Y:S02]  /*58f0*/  MOV R127, R164 ;  /* 0x000000a4007f7202 */ /* 0x000fe40000000f00 */
[----:B------:R-:W-:-:S07]  /*5900*/  MOV R165, R160 ;  /* 0x000000a000a57202 */ /* 0x000fce0000000f00 */
[----:B------:R-:W-:Y:S05]  /*5910*/  WARPSYNC.COLLECTIVE R126, `(.L_x_1807) ;  /* 0x000000007e087348 */ /* 0x000fea0003c00000 */
[----:B------:R0:W1:Y:S02]  /*5920*/  SHFL.IDX P3, R160, R127, R155, R156 ;  /* 0x0000009b7fa07389 */ /* 0x000064000006009c */
[----:B01----:R-:W-:Y:S01]  /*5930*/  ENDCOLLECTIVE ;  /* 0x000000000000791b */ /* 0x003fe20003800000 */
.L_x_1807:
[----:B------:R-:W-:Y:S01]  /*5940*/  HFMA2.MMA R155, -RZ, RZ, 0, 5.9604644775390625e-08 ;  /* 0x00000001ff9b7435 */ /* 0x000fe200000001ff */
[----:B------:R0:W-:Y:S02]  /*5950*/  STL [R1+0x2c], R160 ;  /* 0x00002ca001007387 */ /* 0x0001e40000100800 */
[----:B0-----:R-:W-:-:S08]  /*5960*/  MOV R160, R163 ;  /* 0x000000a300a07202 */ /* 0x001fd00000000f00 */
[----:B------:R-:W-:Y:S05]  /*5970*/  WARPSYNC.COLLECTIVE R126, `(.L_x_1808) ;  /* 0x000000007e087348 */ /* 0x000fea0003c00000 */
[----:B------:R0:W1:Y:S02]  /*5980*/  SHFL.DOWN P6, R127, R160, R155, R156 ;  /* 0x0800009ba07f7389 */ /* 0x00006400000c009c */
[----:B01----:R-:W-:Y:S01]  /*5990*/  ENDCOLLECTIVE ;  /* 0x000000000000791b */ /* 0x003fe20003800000 */
.L_x_1808:
[----:B------:R-:W-:Y:S02]  /*59a0*/  MOV R160, R164 ;  /* 0x000000a400a07202 */ /* 0x000fe40000000f00 */
[----:B------:R-:W-:-:S07]  /*59b0*/  MOV R163, R127 ;  /* 0x0000007f00a37202 */ /* 0x000fce0000000f00 */
[----:B------:R-:W-:Y:S05]  /*59c0*/  WARPSYNC.COLLECTIVE R126, `(.L_x_1809) ;  /* 0x000000007e087348 */ /* 0x000fea0003c00000 */
[----:B------:R0:W1:Y:S02]  /*59d0*/  SHFL.DOWN P6, R127, R160, R155, R156 ;  /* 0x0800009ba07f7389 */ /* 0x00006400000c009c */
[----:B01----:R-:W-:Y:S01]  /*59e0*/  ENDCOLLECTIVE ;  /* 0x000000000000791b */ /* 0x003fe20003800000 */
.L_x_1809:
[----:B------:R-:W-:Y:S01]  /*59f0*/  HFMA2.MMA R155, -RZ, RZ, 0, 0 ;  /* 0x00000000ff9b7435 */ /* 0x000fe200000001ff */
[----:B------:R0:W-:Y:S02]  /*5a00*/  STL [R1+0x28], R127 ;  /* 0x0000287f01007387 */ /* 0x0001e40000100800 */
[----:B0-----:R-:W-:-:S08]  /*5a10*/  MOV R127, R118 ;  /* 0x00000076007f7202 */ /* 0x001fd00000000f00 */
[----:B------:R-:W-:Y:S05]  /*5a20*/  WARPSYNC.COLLECTIVE R126, `(.L_x_1810) ;  /* 0x000000007e087348 */ /* 0x000fea0003c00000 */
[----:B------:R0:W1:Y:S02]  /*5a30*/  SHFL.IDX P3, R160, R127, R155, R156 ;  /* 0x0000009b7fa07389 */ /* 0x000064000006009c */
[----:B01----:R-:W-:Y:S01]  /*5a40*/  ENDCOLLECTIVE ;  /* 0x000000000000791b */ /* 0x003fe20003800000 */
.L_x_1810:
[----:B------:R-:W-:Y:S02]  /*5a50*/  MOV R127, R119 ;  /* 0x00000077007f7202 */ /* 0x000fe40000000f00 */
[----:B------:R-:W-:-:S07]  /*5a60*/  MOV R164, R160 ;  /* 0x000000a000a47202 */ /* 0x000fce0000000f00 */
[----:B------:R-:W-:Y:S05]  /*5a70*/  WARPSYNC.COLLECTIVE R126, `(.L_x_1811) ;  /* 0x000000007e087348 */ /* 0x000fea0003c00000 */
[----:B------:R0:W1:Y:S02]  /*5a80*/  SHFL.IDX P3, R160, R127, R155, R156 ;  /* 0x0000009b7fa07389 */ /* 0x000064000006009c */
[----:B01----:R-:W-:Y:S01]  /*5a90*/  ENDCOLLECTIVE ;  /* 0x000000000000791b */ /* 0x003fe20003800000 */
.L_x_1811:
[----:B------:R-:W-:Y:S01]  /*5aa0*/  MOV R127, R160 ;  /* 0x000000a0007f7202 */ /* 0x000fe20000000f00 */
[----:B------:R-:W-:Y:S06]  /*5ab0*/  BRA `(.L_x_1812) ;  /* 0xffffffcc00c87947 */ /* 0x000fec000383ffff */
.L_x_1813:
        /* <DEDUP_REMOVED lines=12> */
.L_x_10928:


//--------------------- .text._Z25selective_scan_bwd_kernelI32Selective_Scan_bwd_kernel_traitsILi128ELi16ELb1ELb0ELb0ELb0ELb1EffEEv12SSMParamsBwd --------------------------
	.section	.text._Z25selective_scan_bwd_kernelI32Selective_Scan_bwd_kernel_traitsILi128ELi16ELb1ELb0ELb0ELb0ELb1EffEEv12SSMParamsBwd,"ax",@progbits
	.align	128
        .global         _Z25selective_scan_bwd_kernelI32Selective_Scan_bwd_kernel_traitsILi128ELi16ELb1ELb0ELb0ELb0ELb1EffEEv12SSMParamsBwd
        .type           _Z25selective_scan_bwd_kernelI32Selective_Scan_bwd_kernel_traitsILi128ELi16ELb1ELb0ELb0ELb0ELb1EffEEv12SSMParamsBwd,@function
        .size           _Z25selective_scan_bwd_kernelI32Selective_Scan_bwd_kernel_traitsILi128ELi16ELb1ELb0ELb0ELb0ELb1EffEEv12SSMParamsBwd,(.L_x_10929 - _Z25selective_scan_bwd_kernelI32Selective_Scan_bwd_kernel_traitsILi128ELi16ELb1ELb0ELb0ELb0ELb1EffEEv12SSMParamsBwd)
        .other          _Z25selective_scan_bwd_kernelI32Selective_Scan_bwd_kernel_traitsILi128ELi16ELb1ELb0ELb0ELb0ELb1EffEEv12SSMParamsBwd,@"STO_CUDA_ENTRY STV_DEFAULT"
_Z25selective_scan_bwd_kernelI32Selective_Scan_bwd_kernel_traitsILi128ELi16ELb1ELb0ELb0ELb0ELb1EffEEv12SSMParamsBwd:
.text._Z25selective_scan_bwd_kernelI32Selective_Scan_bwd_kernel_traitsILi128ELi16ELb1ELb0ELb0ELb0ELb1EffEEv12SSMParamsBwd:
        /* <DEDUP_REMOVED lines=113> */
[----:B-1----:R-:W-:-:S03]  /*0710*/  ULEA UR6, UR7, UR6, 0x18 ;  /* 0x0000000607067291 */ /* 0x002fc6000f8ec03f */
[----:B------:R-:W-:-:S03]  /*0720*/  ULDC UR7, c[0x0][0x224] ;  /* 0x0000890000077ab9 */ /* 0x000fc60000000800 */
[----:B------:R-:W-:Y:S02]  /*0730*/  MOV R98, UR6 ;  /* 0x0000000600627c02 */ /* 0x000fe40008000f00 */
[----:B0-----:R-:W-:-:S04]  /*0740*/  SHF.R.S32.HI R0, RZ, 0x1f, R2 ;  /* 0x0000001fff007819 */ /* 0x001fc80000011402 */
[----:B------:R-:W-:-:S04]  /*0750*/  LEA.HI R0, R0, R2, RZ, 0x5 ;  /* 0x0000000200007211 */ /* 0x000fc800078f28ff */
[----:B------:R-:W-:-:S04]  /*0760*/  SHF.R.S32.HI R3, RZ, 0x5, R0 ;  /* 0x00000005ff037819 */ /* 0x000fc80000011400 */
[----:B------:R-:W-:-:S05]  /*0770*/  LEA R0, R3, R98, 0x3 ;  /* 0x0000006203007211 */ /* 0x000fca00078e18ff */
[----:B------:R2:W-:Y:S02]  /*0780*/  STL [R1], R0 ;  /* 0x0000000001007387 */ /* 0x0005e40000100800 */
.L_x_1829:
[----:B--2---:R-:W0:Y:S01]  /*0790*/  S2R R0, SR_TID.X ;  /* 0x0000000000007919 */ /* 0x004e220000002100 */
[----:B------:R-:W-:Y:S02]  /*07a0*/  MOV R4, UR15 ;  /* 0x0000000f00047c02 */ /* 0x000fe40008000f00 */
[----:B------:R-:W-:Y:S01]  /*07b0*/  MOV R5, UR20 ;  /* 0x0000001400057c02 */ /* 0x000fe20008000f00 */
[----:B------:R-:W-:Y:S06]  /*07c0*/  BAR.SYNC.DEFER_BLOCKING 0x0 ;  /* 0x0000000000007b1d */ /* 0x000fec0000010000 */
[----:B------:R-:W1:Y:S01]  /*07d0*/  S2R R115, SR_LANEID ;  /* 0x0000000000737919 */ /* 0x000e620000000000 */
[----:B------:R-:W-:-:S02]  /*07e0*/  MOV R6, UR21 ;  /* 0x0000001500067c02 */ /* 0x000fc40008000f00 */
[----:B------:R-:W-:Y:S01]  /*07f0*/  MOV R7, UR22 ;  /* 0x0000001600077c02 */ /* 0x000fe20008000f00 */
[----:B------:R-:W-:Y:S02]  /*0800*/  USHF.R.S32.HI UR6, URZ, 0x1f, UR45 ;  /* 0x0000001f3f067899 */ /* 0x000fe4000801142d */
[----:B------:R-:W-:Y:S01]  /*0810*/  ULEA UR16, UR7, 0xfffff800, 0xb ;  /* 0xfffff80007107891 */ /* 0x000fe2000f8e583f */
[----:B------:R-:W-:Y:S01]  /*0820*/  ULDC.64 UR28, c[0x0][0x2a0] ;  /* 0x0000a800001c7ab9 */ /* 0x000fe20000000a00 */
[----:B0-----:R-:W-:-:S04]  /*0830*/  SHF.L.U32 R2, R0, 0x2, RZ ;  /* 0x0000000200027819 */ /* 0x001fc800000006ff */
[----:B------:R-:W-:-:S04]  /*0840*/  LOP3.LUT R42, R2, 0xffffff80, RZ, 0xc0, !PT ;  /* 0xffffff80022a7812 */ /* 0x000fc800078ec0ff */
[----:B------:R-:W-:-:S05]  /*0850*/  LOP3.LUT R2, R42, 0x1f, R0, 0xf8, !PT ;  /* 0x0000001f2a027812 */ /* 0x000fca00078ef800 */
[----:B------:R-:W-:-:S05]  /*0860*/  IMAD.WIDE R4, R2, 0x10, R4 ;  /* 0x0000001002047825 */ /* 0x000fca00078e0204 */
[----:B------:R-:W2:Y:S04]  /*0870*/  LDG.E.128 R8, desc[UR24][R4.64] ;  /* 0x0000001804087981 */ /* 0x000ea8000c1e1d00 */
[----:B------:R-:W3:Y:S04]  /*0880*/  LDG.E.128 R12, desc[UR24][R4.64+0x200] ;  /* 0x00020018040c7981 */ /* 0x000ee8000c1e1d00 */
[----:B------:R-:W4:Y:S04]  /*0890*/  LDG.E.128 R16, desc[UR24][R4.64+0x400] ;  /* 0x0004001804107981 */ /* 0x000f28000c1e1d00 */
[----:B------:R-:W5:Y:S01]  /*08a0*/  LDG.E.128 R20, desc[UR24][R4.64+0x600] ;  /* 0x0006001804147981 */ /* 0x000f62000c1e1d00 */
[----:B-1----:R-:W-:Y:S01]  /*08b0*/  IADD3 R25, R42, R115, RZ ;  /* 0x000000732a197210 */ /* 0x002fe20007ffe0ff */
[----:B------:R-:W-:-:S03]  /*08c0*/  IMAD.WIDE R6, R2, 0x10, R6 ;  /* 0x0000001002067825 */ /* 0x000fc600078e0206 */
[----:B------:R-:W-:Y:S01]  /*08d0*/  LEA R3, R25, R98, 0x4 ;  /* 0x0000006219037211 */ /* 0x000fe200078e20ff */
[----:B------:R-:W-:-:S05]  /*08e0*/  IMAD R41, R115, 0x3, R25 ;  /* 0x0000000373297824 */ /* 0x000fca00078e0219 */
[----:B------:R-:W-:Y:S01]  /*08f0*/  LEA R41, R41, R98, 0x4 ;  /* 0x0000006229297211 */ /* 0x000fe200078e20ff */
[----:B--2---:R-:W-:Y:S04]  /*0900*/  STS.128 [R3], R8 ;  /* 0x0000000803007388 */ /* 0x004fe80000000c00 */
[----:B---3--:R-:W-:Y:S04]  /*0910*/  STS.128 [R3+0x200], R12 ;  /* 0x0002000c03007388 */ /* 0x008fe80000000c00 */
[----:B----4-:R-:W-:Y:S04]  /*0920*/  STS.128 [R3+0x400], R16 ;  /* 0x0004001003007388 */ /* 0x010fe80000000c00 */
[----:B-----5:R0:W-:Y:S01]  /*0930*/  STS.128 [R3+0x600], R20 ;  /* 0x0006001403007388 */ /* 0x0201e20000000c00 */
[----:B------:R-:W-:-:S03]  /*0940*/  NOP ;  /* 0x0000000000007918 */ /* 0x000fc60000000000 */
[----:B------:R-:W-:Y:S04]  /*0950*/  LDS.128 R72, [R41] ;  /* 0x0000000029487984 */ /* 0x000fe80000000c00 */
[----:B------:R-:W-:Y:S04]  /*0960*/  LDS.128 R68, [R41+0x10] ;  /* 0x0000100029447984 */ /* 0x000fe80000000c00 */
[----:B------:R-:W-:Y:S04]  /*0970*/  LDS.128 R64, [R41+0x20] ;  /* 0x0000200029407984 */ /* 0x000fe80000000c00 */
[----:B------:R-:W-:Y:S01]  /*0980*/  LDS.128 R60, [R41+0x30] ;  /* 0x00003000293c7984 */ /* 0x000fe20000000c00 */
[----:B------:R-:W-:Y:S06]  /*0990*/  BAR.SYNC.DEFER_BLOCKING 0x0 ;  /* 0x0000000000007b1d */ /* 0x000fec0000010000 */
[----:B------:R-:W2:Y:S04]  /*09a0*/  LDG.E.128 R24, desc[UR24][R6.64] ;  /* 0x0000001806187981 */ /* 0x000ea8000c1e1d00 */
[----:B------:R-:W3:Y:S04]  /*09b0*/  LDG.E.128 R28, desc[UR24][R6.64+0x200] ;  /* 0x00020018061c7981 */ /* 0x000ee8000c1e1d00 */
[----:B------:R-:W4:Y:S04]  /*09c0*/  LDG.E.128 R32, desc[UR24][R6.64+0x400] ;  /* 0x0004001806207981 */ /* 0x000f28000c1e1d00 */
[----:B------:R-:W5:Y:S01]  /*09d0*/  LDG.E.128 R36, desc[UR24][R6.64+0x600] ;  /* 0x0006001806247981 */ /* 0x000f62000c1e1d00 */
[----:B0-----:R-:W-:-:S02]  /*09e0*/  MOV R20, UR23 ;  /* 0x0000001700147c02 */ /* 0x001fc40008000f00 */
[----:B------:R-:W-:-:S03]  /*09f0*/  MOV R21, UR44 ;  /* 0x0000002c00157c02 */ /* 0x000fc60008000f00 */
[----:B------:R-:W-:Y:S01]  /*0a00*/  IMAD.WIDE R20, R2, 0x10, R20 ;  /* 0x0000001002147825 */ /* 0x000fe200078e0214 */
[----:B--2---:R-:W-:Y:S04]  /*0a10*/  STS.128 [R3], R24 ;  /* 0x0000001803007388 */ /* 0x004fe80000000c00 */
        /* <DEDUP_REMOVED lines=9> */
[----:B------:R-:W3:Y:S04]  /*0ab0*/  LDG.E.128 R44, desc[UR24][R20.64] ;  /* 0x00000018142c7981 */ /* 0x000ee8000c1e1d00 */
[----:B0-----:R-:W4:Y:S04]  /*0ac0*/  LDG.E.128 R28, desc[UR24][R20.64+0x200] ;  /* 0x00020018141c7981 */ /* 0x001f28000c1e1d00 */
[----:B-1----:R-:W5:Y:S04]  /*0ad0*/  LDG.E.128 R32, desc[UR24][R20.64+0x400] ;  /* 0x0004001814207981 */ /* 0x002f68000c1e1d00 */
[----:B--2---:R0:W2:Y:S01]  /*0ae0*/  LDG.E.128 R36, desc[UR24][R20.64+0x600] ;  /* 0x0006001814247981 */ /* 0x0040a2000c1e1d00 */
[----:B------:R-:W-:-:S02]  /*0af0*/  UIMAD UR18, UR6, UR28, URZ ;  /* 0x0000001c061272a4 */ /* 0x000fc4000f8e023f */
[----:B------:R-:W-:Y:S02]  /*0b00*/  USHF.R.S32.HI UR17, URZ, 0x1f, UR16 ;  /* 0x0000001f3f117899 */ /* 0x000fe40008011410 */
[----:B------:R-:W-:Y:S02]  /*0b10*/  UIMAD UR26, UR45, UR29, UR18 ;  /* 0x0000001d2d1a72a4 */ /* 0x000fe4000f8e0212 */
[----:B------:R-:W-:Y:S02]  /*0b20*/  UIMAD.WIDE.U32 UR18, UR45, UR28, UR16 ;  /* 0x0000001c2d1272a5 */ /* 0x000fe4000f8e0010 */
[----:B------:R-:W-:Y:S01]  /*0b30*/  USHF.R.S32.HI UR46, URZ, 0x1f, UR14 ;  /* 0x0000001f3f2e7899 */ /* 0x000fe2000801140e */
[----:B------:R-:W-:Y:S01]  /*0b40*/  ULDC.64 UR28, c[0x0][0x2a8] ;  /* 0x0000aa00001c7ab9 */ /* 0x000fe20000000a00 */
[----:B------:R-:W-:Y:S02]  /*0b50*/  UIADD3 UR19, UR19, UR26, URZ ;  /* 0x0000001a13137290 */ /* 0x000fe4000fffe03f */
[----:B------:R-:W-:-:S02]  /*0b60*/  UIMAD UR26, UR46, UR28, URZ ;  /* 0x0000001c2e1a72a4 */ /* 0x000fc4000f8e023f */
[----:B------:R-:W-:Y:S02]  /*0b70*/  UIMAD.WIDE.U32 UR18, UR14, UR28, UR18 ;  /* 0x0000001c0e1272a5 */ /* 0x000fe4000f8e0012 */
[----:B------:R-:W-:-:S03]  /*0b80*/  UIMAD UR26, UR14, UR29, UR26 ;  /* 0x0000001d0e1a72a4 */ /* 0x000fc6000f8e021a */
[----:B------:R-:W-:Y:S01]  /*0b90*/  ULDC.64 UR28, c[0x0][0x318] ;  /* 0x0000c600001c7ab9 */ /* 0x000fe20000000a00 */
[----:B------:R-:W-:Y:S02]  /*0ba0*/  UIADD3 UR26, UR19, UR26, URZ ;  /* 0x0000001a131a7290 */ /* 0x000fe4000fffe03f */
[----:B------:R-:W-:-:S04]  /*0bb0*/  ULEA UR19, UP0, UR18, UR28, 0x2 ;  /* 0x0000001c12137291 */ /* 0x000fc8000f80103f */
[----:B------:R-:W-:Y:S02]  /*0bc0*/  ULEA.HI.X UR18, UR18, UR29, UR26, 0x2, UP0 ;  /* 0x0000001d12127291 */ /* 0x000fe400080f141a */
[----:B0-----:R-:W-:Y:S01]  /*0bd0*/  MOV R20, UR19 ;  /* 0x0000001300147c02 */ /* 0x001fe20008000f00 */
[----:B------:R-:W-:-:S03]  /*0be0*/  ULDC.64 UR28, c[0x0][0x2b0] ;  /* 0x0000ac00001c7ab9 */ /* 0x000fc60000000a00 */
[----:B------:R-:W-:-:S03]  /*0bf0*/  MOV R21, UR18 ;  /* 0x0000001200157c02 */ /* 0x000fc60008000f00 */
[----:B------:R-:W-:Y:S01]  /*0c00*/  IMAD.WIDE R20, R2, 0x10, R20 ;  /* 0x0000001002147825 */ /* 0x000fe200078e0214 */
[----:B---3--:R0:W-:Y:S04]  /*0c10*/  STS.128 [R3], R44 ;  /* 0x0000002c03007388 */ /* 0x0081e80000000c00 */
[----:B----4-:R1:W-:Y:S04]  /*0c20*/  STS.128 [R3+0x200], R28 ;  /* 0x0002001c03007388 */ /* 0x0103e80000000c00 */
[----:B-----5:R3:W-:Y:S04]  /*0c30*/  STS.128 [R3+0x400], R32 ;  /* 0x0004002003007388 */ /* 0x0207e80000000c00 */
[----:B--2---:R-:W-:Y:S01]  /*0c40*/  STS.128 [R3+0x600], R36 ;  /* 0x0006002403007388 */ /* 0x004fe20000000c00 */
[----:B------:R-:W-:-:S03]  /*0c50*/  NOP ;  /* 0x0000000000007918 */ /* 0x000fc60000000000 */
[----:B------:R-:W-:Y:S04]  /*0c60*/  LDS.128 R24, [R41] ;  /* 0x0000000029187984 */ /* 0x000fe80000000c00 */
[----:B------:R-:W-:Y:S04]  /*0c70*/  LDS.128 R84, [R41+0x10] ;  /* 0x0000100029547984 */ /* 0x000fe80000000c00 */
[----:B------:R-:W-:Y:S04]  /*0c80*/  LDS.128 R76, [R41+0x20] ;  /* 0x00002000294c7984 */ /* 0x000fe80000000c00 */
[----:B------:R-:W-:Y:S01]  /*0c90*/  LDS.128 R52, [R41+0x30] ;  /* 0x0000300029347984 */ /* 0x000fe20000000c00 */
[----:B------:R-:W-:Y:S06]  /*0ca0*/  BAR.SYNC.DEFER_BLOCKING 0x0 ;  /* 0x0000000000007b1d */ /* 0x000fec0000010000 */
[----:B0-----:R-:W2:Y:S04]  /*0cb0*/  LDG.E.128 R44, desc[UR24][R20.64] ;  /* 0x00000018142c7981 */ /* 0x001ea8000c1e1d00 */
[----:B-1----:R-:W4:Y:S04]  /*0cc0*/  LDG.E.128 R28, desc[UR24][R20.64+0x200] ;  /* 0x00020018141c7981 */ /* 0x002f28000c1e1d00 */
[----:B------:R-:W5:Y:S04]  /*0cd0*/  LDG.E.128 R88, desc[UR24][R20.64+0x400] ;  /* 0x0004001814587981 */ /* 0x000f68000c1e1d00 */
[----:B------:R-:W5:Y:S01]  /*0ce0*/  LDG.E.128 R92, desc[UR24][R20.64+0x600] ;  /* 0x00060018145c7981 */ /* 0x000f62000c1e1d00 */
[----:B------:R-:W-:-:S04]  /*0cf0*/  UIMAD UR18, UR6, UR28, URZ ;  /* 0x0000001c061272a4 */ /* 0x000fc8000f8e023f */
[----:B------:R-:W-:Y:S02]  /*0d00*/  UIMAD UR26, UR45, UR29, UR18 ;  /* 0x0000001d2d1a72a4 */ /* 0x000fe4000f8e0212 */
[----:B------:R-:W-:-:S03]  /*0d10*/  UIMAD.WIDE.U32 UR18, UR45, UR28, UR16 ;  /* 0x0000001c2d1272a5 */ /* 0x000fc6000f8e0010 */
        /* <DEDUP_REMOVED lines=9> */
[----:B---3--:R-:W-:Y:S01]  /*0db0*/  MOV R32, UR19 ;  /* 0x0000001300207c02 */ /* 0x008fe20008000f00 */
[----:B------:R-:W-:-:S03]  /*0dc0*/  ULDC.64 UR28, c[0x0][0x398] ;  /* 0x0000e600001c7ab9 */ /* 0x000fc60000000a00 */
[----:B------:R-:W-:-:S03]  /*0dd0*/  MOV R33, UR18 ;  /* 0x0000001200217c02 */ /* 0x000fc60008000f00 */
[----:B------:R-:W-:Y:S01]  /*0de0*/  IMAD.WIDE R32, R2, 0x10, R32 ;  /* 0x0000001002207825 */ /* 0x000fe200078e0220 */
[----:B--2---:R0:W-:Y:S04]  /*0df0*/  STS.128 [R3], R44 ;  /* 0x0000002c03007388 */ /* 0x0041e80000000c00 */
[----:B----4-:R1:W-:Y:S04]  /*0e00*/  STS.128 [R3+0x200], R28 ;  /* 0x0002001c03007388 */ /* 0x0103e80000000c00 */
[----:B-----5:R2:W-:Y:S04]  /*0e10*/  STS.128 [R3+0x400], R88 ;  /* 0x0004005803007388 */ /* 0x0205e80000000c00 */
[----:B------:R-:W-:Y:S01]  /*0e20*/  STS.128 [R3+0x600], R92 ;  /* 0x0006005c03007388 */ /* 0x000fe20000000c00 */
[----:B------:R-:W-:-:S03]  /*0e30*/  NOP ;  /* 0x0000000000007918 */ /* 0x000fc60000000000 */
[----:B------:R-:W3:Y:S04]  /*0e40*/  LDS.128 R36, [R41] ;  /* 0x0000000029247984 */ /* 0x000ee80000000c00 */
[----:B------:R-:W-:Y:S04]  /*0e50*/  LDS.128 R20, [R41+0x10] ;  /* 0x0000100029147984 */ /* 0x000fe80000000c00 */
[----:B------:R-:W4:Y:S04]  /*0e60*/  LDS.128 R80, [R41+0x20] ;  /* 0x0000200029507984 */ /* 0x000f280000000c00 */
[----:B------:R-:W5:Y:S01]  /*0e70*/  LDS.128 R56, [R41+0x30] ;  /* 0x0000300029387984 */ /* 0x000f620000000c00 */
[----:B------:R-:W-:Y:S06]  /*0e80*/  BAR.SYNC.DEFER_BLOCKING 0x0 ;  /* 0x0000000000007b1d */ /* 0x000fec0000010000 */
[----:B0-----:R-:W5:Y:S04]  /*0e90*/  LDG.E.128 R44, desc[UR24][R32.64] ;  /* 0x00000018202c7981 */ /* 0x001f68000c1e1d00 */
[----:B------:R-:W5:Y:S04]  /*0ea0*/  LDG.E.128 R48, desc[UR24][R32.64+0x200] ;  /* 0x0002001820307981 */ /* 0x000f68000c1e1d00 */
[----:B-1----:R-:W5:Y:S04]  /*0eb0*/  LDG.E.128 R28, desc[UR24][R32.64+0x400] ;  /* 0x00040018201c7981 */ /* 0x002f68000c1e1d00 */
[----:B--2---:R0:W2:Y:S01]  /*0ec0*/  LDG.E.128 R88, desc[UR24][R32.64+0x600] ;  /* 0x0006001820587981 */ /* 0x0040a2000c1e1d00 */
[----:B---3--:R-:W-:Y:S01]  /*0ed0*/  FMUL.FTZ R34, R37, -1.4426950216293334961 ;  /* 0xbfb8aa3b25227820 */ /* 0x008fe20000410000 */
[----:B------:R-:W-:Y:S01]  /*0ee0*/  FMUL.FTZ R35, R38, -1.4426950216293334961 ;  /* 0xbfb8aa3b26237820 */ /* 0x000fe20000410000 */
[----:B------:R-:W-:Y:S01]  /*0ef0*/  FMUL.FTZ R0, R36, -1.4426950216293334961 ;  /* 0xbfb8aa3b24007820 */ /* 0x000fe20000410000 */
[----:B------:R-:W-:Y:S01]  /*0f00*/  FMUL.FTZ R40, R39, -1.4426950216293334961 ;  /* 0xbfb8aa3b27287820 */ /* 0x000fe20000410000 */
[----:B----4-:R-:W-:Y:S01]  /*0f10*/  FMUL.FTZ R96, R82, -1.4426950216293334961 ;  /* 0xbfb8aa3b52607820 */ /* 0x010fe20000410000 */
[----:B------:R-:W-:Y:S01]  /*0f20*/  FMUL.FTZ R95, R81, -1.4426950216293334961 ;  /* 0xbfb8aa3b515f7820 */ /* 0x000fe20000410000 */
[----:B------:R-:W-:Y:S01]  /*0f30*/  MUFU.EX2 R34, R34 ;  /* 0x0000002200227308 */ /* 0x000fe20000000800 */
[----:B------:R-:W-:Y:S01]  /*0f40*/  FMUL.FTZ R43, R20, -1.4426950216293334961 ;  /* 0xbfb8aa3b142b7820 */ /* 0x000fe20000410000 */
[----:B------:R-:W-:Y:S01]  /*0f50*/  FMUL.FTZ R92, R23, -1.4426950216293334961 ;  /* 0xbfb8aa3b175c7820 */ /* 0x000fe20000410000 */
[----:B0-----:R-:W-:Y:S01]  /*0f60*/  FMUL.FTZ R32, R21, -1.4426950216293334961 ;  /* 0xbfb8aa3b15207820 */ /* 0x001fe20000410000 */
[----:B------:R-:W-:Y:S01]  /*0f70*/  FMUL.FTZ R33, R22, -1.4426950216293334961 ;  /* 0xbfb8aa3b16217820 */ /* 0x000fe20000410000 */
[----:B------:R-:W-:Y:S01]  /*0f80*/  FMUL.FTZ R93, R80, -1.4426950216293334961 ;  /* 0xbfb8aa3b505d7820 */ /* 0x000fe20000410000 */
[----:B------:R-:W-:-:S02]  /*0f90*/  FMUL.FTZ R94, R83, -1.4426950216293334961 ;  /* 0xbfb8aa3b535e7820 */ /* 0x000fc40000410000 */
[----:B------:R-:W0:Y:S08]  /*0fa0*/  MUFU.EX2 R35, R35 ;  /* 0x0000002300237308 */ /* 0x000e300000000800 */
[----:B------:R-:W1:Y:S08]  /*0fb0*/  MUFU.EX2 R0, R0 ;  /* 0x0000000000007308 */ /* 0x000e700000000800 */
[----:B------:R5:W3:Y:S01]  /*0fc0*/  MUFU.EX2 R97, R40 ;  /* 0x0000002800617308 */ /* 0x000ae20000000800 */
[----:B0-----:R-:W-:-:S07]  /*0fd0*/  FADD.FTZ R111, R35, 1 ;  /* 0x3f800000236f7421 */ /* 0x001fce0000010000 */
[----:B------:R0:W4:Y:S01]  /*0fe0*/  MUFU.EX2 R105, R96 ;  /* 0x0000006000697308 */ /* 0x0001220000000800 */
[----:B-1----:R-:W-:Y:S01]  /*0ff0*/  FADD.FTZ R0, R0, 1 ;  /* 0x3f80000000007421 */ /* 0x002fe20000010000 */
[----:B-----5:R-:W-:-:S06]  /*1000*/  FMUL.FTZ R40, R57, -1.4426950216293334961 ;  /* 0xbfb8aa3b39287820 */ /* 0x020fcc0000410000 */
[----:B------:R-:W1:Y:S01]  /*1010*/  MUFU.EX2 R100, R32 ;  /* 0x0000002000647308 */ /* 0x000e620000000800 */
[----:B0-----:R-:W-:Y:S01]  /*1020*/  FADD.FTZ R96, R34, 1 ;  /* 0x3f80000022607421 */ /* 0x001fe20000010000 */
[----:B---3--:R-:W-:-:S06]  /*1030*/  FADD.FTZ R97, R97, 1 ;  /* 0x3f80000061617421 */ /* 0x008fcc0000010000 */
[----:B------:R-:W0:Y:S01]  /*1040*/  MUFU.EX2 R101, R33 ;  /* 0x0000002100657308 */ /* 0x000e220000000800 */
[----:B----4-:R-:W-:-:S07]  /*1050*/  FADD.FTZ R109, R105, 1 ;  /* 0x3f800000696d7421 */ /* 0x010fce0000010000 */
[----:B------:R3:W4:Y:S01]  /*1060*/  MUFU.EX2 R99, R43 ;  /* 0x0000002b00637308 */ /* 0x0007220000000800 */
[----:B-1----:R-:W-:-:S07]  /*1070*/  FADD.FTZ R100, R100, 1 ;  /* 0x3f80000064647421 */ /* 0x002fce0000010000 */
[----:B------:R-:W1:Y:S01]  /*1080*/  MUFU.EX2 R104, R95 ;  /* 0x0000005f00687308 */ /* 0x000e620000000800 */
[----:B0-----:R-:W-:Y:S01]  /*1090*/  FADD.FTZ R101, R101, 1 ;  /* 0x3f80000065657421 */ /* 0x001fe20000010000 */
[----:B---3--:R-:W-:-:S06]  /*10a0*/  FMUL.FTZ R43, R56, -1.4426950216293334961 ;  /* 0xbfb8aa3b382b7820 */ /* 0x008fcc0000410000 */
[----:B------:R-:W0:Y:S01]  /*10b0*/  MUFU.RCP R95, R0 ;  /* 0x00000000005f7308 */ /* 0x000e220000001000 */
[----:B----4-:R-:W-:-:S07]  /*10c0*/  FADD.FTZ R99, R99, 1 ;  /* 0x3f80000063637421 */ /* 0x010fce0000010000 */
[----:B------:R-:W-:Y:S01]  /*10d0*/  MUFU.RCP R110, R97 ;  /* 0x00000061006e7308 */ /* 0x000fe20000001000 */
[----:B-1----:R-:W-:-:S07]  /*10e0*/  FADD.FTZ R108, R104, 1 ;  /* 0x3f800000686c7421 */ /* 0x002fce0000010000 */
[----:B------:R0:W-:Y:S08]  /*10f0*/  MUFU.RCP R113, R99 ;  /* 0x0000006300717308 */ /* 0x0001f00000001000 */
[----:B------:R1:W3:Y:S01]  /*1100*/  MUFU.EX2 R102, R92 ;  /* 0x0000005c00667308 */ /* 0x0002e20000000800 */
[----:B0-----:R-:W-:-:S07]  /*1110*/  FMUL.FTZ R99, R36, R95 ;  /* 0x0000005f24637220 */ /* 0x001fce0000410000 */
[----:B------:R0:W4:Y:S01]  /*1120*/  MUFU.EX2 R103, R93 ;  /* 0x0000005d00677308 */ /* 0x0001220000000800 */
[----:B-1----:R-:W-:-:S07]  /*1130*/  FMUL.FTZ R92, R59, -1.4426950216293334961 ;  /* 0xbfb8aa3b3b5c7820 */ /* 0x002fce0000410000 */
[----:B------:R-:W1:Y:S01]  /*1140*/  MUFU.RCP R96, R96 ;  /* 0x0000006000607308 */ /* 0x000e620000001000 */
[----:B---3--:R-:W-:Y:S01]  /*1150*/  FADD.FTZ R102, R102, 1 ;  /* 0x3f80000066667421 */ /* 0x008fe20000010000 */
[----:B0-----:R-:W-:-:S06]  /*1160*/  FMUL.FTZ R93, R58, -1.4426950216293334961 ;  /* 0xbfb8aa3b3a5d7820 */ /* 0x001fcc0000410000 */
[----:B------:R-:W-:Y:S01]  /*1170*/  MUFU.RCP R111, R111 ;  /* 0x0000006f006f7308 */ /* 0x000fe20000001000 */
[----:B----4-:R-:W-:-:S07]  /*1180*/  FADD.FTZ R103, R103, 1 ;  /* 0x3f80000067677421 */ /* 0x010fce0000010000 */
[----:B------:R0:W3:Y:S01]  /*1190*/  MUFU.RCP R114, R100 ;  /* 0x0000006400727308 */ /* 0x0000e20000001000 */
[----:B-1----:R-:W-:-:S07]  /*11a0*/  FADD.FTZ R0, -R96, 1 ;  /* 0x3f80000060007421 */ /* 0x002fce0000010100 */
[----:B------:R1:W-:Y:S01]  /*11b0*/  MUFU.RCP R107, R103 ;  /* 0x00000067006b7308 */ /* 0x0003e20000001000 */
[----:B0-----:R-:W-:-:S04]  /*11c0*/  FMUL.FTZ R100, R37, R96 ;  /* 0x0000006025647220 */ /* 0x001fc80000410000 */
[----:B------:R-:W-:-:S03]  /*11d0*/  FMUL.FTZ R158, R25, R100 ;  /* 0x00000064199e7220 */ /* 0x000fc60000410000 */
[----:B------:R-:W-:Y:S01]  /*11e0*/  MUFU.EX2 R43, R43 ;  /* 0x0000002b002b7308 */ /* 0x000fe20000000800 */
[----:B-1----:R-:W-:Y:S01]  /*11f0*/  FMUL.FTZ R103, R20, R113 ;  /* 0x0000007114677220 */ /* 0x002fe20000410000 */
[----:B---3--:R-:W-:-:S06]  /*1200*/  FMUL.FTZ R104, R21, R114 ;  /* 0x0000007215687220 */ /* 0x008fcc0000410000 */
[----:B------:R-:W0:Y:S08]  /*1210*/  MUFU.EX2 R94, R94 ;  /* 0x0000005e005e7308 */ /* 0x000e300000000800 */
[----:B------:R-:W-:Y:S08]  /*1220*/  MUFU.EX2 R40, R40 ;  /* 0x0000002800287308 */ /* 0x000ff00000000800 */
[----:B------:R-:W-:Y:S01]  /*1230*/  MUFU.EX2 R93, R93 ;  /* 0x0000005d005d7308 */ /* 0x000fe20000000800 */
[----:B0-----:R-:W-:-:S07]  /*1240*/  FADD.FTZ R94, R94, 1 ;  /* 0x3f8000005e5e7421 */ /* 0x001fce0000010000 */
[----:B------:R-:W-:Y:S08]  /*1250*/  MUFU.EX2 R92, R92 ;  /* 0x0000005c005c7308 */ /* 0x000ff00000000800 */
[----:B------:R-:W-:Y:S01]  /*1260*/  MUFU.RCP R108, R108 ;  /* 0x0000006c006c7308 */ /* 0x000fe20000001000 */
[----:B------:R0:W-:Y:S07]  /*1270*/  STS.128 [R3], R44 ;  /* 0x0000002c03007388 */ /* 0x0001ee0000000c00 */
[----:B------:R-:W-:Y:S01]  /*1280*/  MUFU.RCP R109, R109 ;  /* 0x0000006d006d7308 */ /* 0x000fe20000001000 */
[----:B------:R1:W-:Y:S04]  /*1290*/  STS.128 [R3+0x200], R48 ;  /* 0x0002003003007388 */ /* 0x0003e80000000c00 */
[----:B------:R-:W-:Y:S03]  /*12a0*/  STS.128 [R3+0x400], R28 ;  /* 0x0004001c03007388 */ /* 0x000fe60000000c00 */
[----:B------:R-:W-:Y:S01]  /*12b0*/  MUFU.RCP R112, R94 ;  /* 0x0000005e00707308 */ /* 0x000fe20000001000 */
[----:B--2---:R2:W-:Y:S01]  /*12c0*/  STS.128 [R3+0x600], R88 ;  /* 0x0006005803007388 */ /* 0x0045e20000000c00 */
[----:B------:R-:W-:-:S03]  /*12d0*/  NOP ;  /* 0x0000000000007918 */ /* 0x000fc60000000000 */
[----:B------:R-:W3:Y:S01]  /*12e0*/  LDS.128 R32, [R41] ;  /* 0x0000000029207984 */ /* 0x000ee20000000c00 */
[----:B0-----:R-:W-:Y:S02]  /*12f0*/  FADD.FTZ R45, -R95, 1 ;  /* 0x3f8000005f2d7421 */ /* 0x001fe40000010100 */
[----:B-1----:R0:W1:Y:S01]  /*1300*/  MUFU.RCP R51, R101 ;  /* 0x0000006500337308 */ /* 0x0020620000001000 */
[----:B------:R-:W-:Y:S01]  /*1310*/  FADD.FTZ R49, -R113, 1 ;  /* 0x3f80000071317421 */ /* 0x000fe20000010100 */
[----:B------:R-:W4:Y:S01]  /*1320*/  LDS.128 R28, [R41+0x10] ;  /* 0x00001000291c7984 */ /* 0x000f220000000c00 */
[----:B------:R-:W-:Y:S01]  /*1330*/  FFMA.FTZ R45, R36, R45, 1 ;  /* 0x3f800000242d7423 */ /* 0x000fe2000001002d */
[----:B------:R-:W-:Y:S01]  /*1340*/  FADD.FTZ R36, -R110, 1 ;  /* 0x3f8000006e247421 */ /* 0x000fe20000010100 */
[----:B------:R-:W-:Y:S01]  /*1350*/  FADD.FTZ R47, -R111, 1 ;  /* 0x3f8000006f2f7421 */ /* 0x000fe20000010100 */
[----:B------:R-:W-:Y:S01]  /*1360*/  FFMA.FTZ R48, R20, R49, 1 ;  /* 0x3f80000014307423 */ /* 0x000fe20000010031 */
[----:B------:R-:W-:Y:S01]  /*1370*/  FFMA.FTZ R44, R37, R0, 1 ;  /* 0x3f800000252c7423 */ /* 0x000fe20000010000 */
[----:B------:R-:W-:Y:S01]  /*1380*/  FFMA.FTZ R46, R39, R36, 1 ;  /* 0x3f800000272e7423 */ /* 0x000fe20000010024 */
[----:B--2---:R2:W5:Y:S01]  /*1390*/  MUFU.RCP R90, R102 ;  /* 0x00000066005a7308 */ /* 0x0045620000001000 */
[C---:B0-----:R-:W-:Y:S01]  /*13a0*/  FMUL.FTZ R101, R38.reuse, R111 ;  /* 0x0000006f26657220 */ /* 0x041fe20000410000 */
[----:B------:R-:W-:Y:S01]  /*13b0*/  FFMA.FTZ R47, R38, R47, 1 ;  /* 0x3f800000262f7423 */ /* 0x000fe2000001002f */
[----:B------:R-:W-:Y:S01]  /*13c0*/  FADD.FTZ R20, -R114, 1 ;  /* 0x3f80000072147421 */ /* 0x000fe20000010100 */
[----:B------:R-:W-:Y:S01]  /*13d0*/  FMUL.FTZ R0, R24, R99 ;  /* 0x0000006318007220 */ /* 0x000fe20000410000 */
[----:B------:R-:W-:-:S02]  /*13e0*/  FMUL.FTZ R157, R26, R101 ;  /* 0x000000651a9d7220 */ /* 0x000fc40000410000 */
[----:B------:R-:W-:Y:S01]  /*13f0*/  FFMA.FTZ R50, R21, R20, 1 ;  /* 0x3f80000015327423 */ /* 0x000fe20000010014 */
[----:B-1----:R-:W-:Y:S01]  /*1400*/  FADD.FTZ R49, -R51, 1 ;  /* 0x3f80000033317421 */ /* 0x002fe20000010100 */
[----:B--2---:R-:W-:Y:S01]  /*1410*/  FMUL.FTZ R102, R39, R110 ;  /* 0x0000006e27667220 */ /* 0x004fe20000410000 */
[C---:B------:R-:W-:Y:S02]  /*1420*/  FMUL.FTZ R105, R22.reuse, R51 ;  /* 0x0000003316697220 */ /* 0x040fe40000410000 */
[----:B------:R-:W-:Y:S01]  /*1430*/  FFMA.FTZ R49, R22, R49, 1 ;  /* 0x3f80000016317423 */ /* 0x000fe20000010031 */
[----:B------:R-:W-:Y:S01]  /*1440*/  FMUL.FTZ R97, R27, R102 ;  /* 0x000000661b617220 */ /* 0x000fe20000410000 */
[----:B-----5:R-:W-:Y:S01]  /*1450*/  FADD.FTZ R88, -R90, 1 ;  /* 0x3f8000005a587421 */ /* 0x020fe20000010100 */
[----:B------:R-:W-:-:S03]  /*1460*/  FMUL.FTZ R106, R23, R90 ;  /* 0x0000005a176a7220 */ /* 0x000fc60000410000 */
[----:B------:R-:W-:Y:S01]  /*1470*/  FFMA.FTZ R116, R23, R88, 1 ;  /* 0x3f80000017747423 */ /* 0x000fe20000010058 */
[----:B---3--:R-:W-:Y:S01]  /*1480*/  FMUL.FTZ R36, R24, R32 ;  /* 0x0000002018247220 */ /* 0x008fe20000410000 */
[----:B------:R-:W-:Y:S01]  /*1490*/  FMUL.FTZ R37, R25, R33 ;  /* 0x0000002119257220 */ /* 0x000fe20000410000 */
[----:B------:R-:W-:Y:S01]  /*14a0*/  FMUL.FTZ R38, R26, R34 ;  /* 0x000000221a267220 */ /* 0x000fe20000410000 */
[----:B------:R-:W-:Y:S01]  /*14b0*/  FMUL.FTZ R39, R27, R35 ;  /* 0x000000231b277220 */ /* 0x000fe20000410000 */
[----:B------:R-:W-:Y:S01]  /*14c0*/  FMUL.FTZ R36, R95, R36 ;  /* 0x000000245f247220 */ /* 0x000fe20000410000 */
[----:B------:R-:W0:Y:S01]  /*14d0*/  LDS.128 R24, [R41+0x20] ;  /* 0x0000200029187984 */ /* 0x000e220000000c00 */
[----:B----4-:R-:W-:Y:S01]  /*14e0*/  FMUL.FTZ R20, R84, R28 ;  /* 0x0000001c54147220 */ /* 0x010fe20000410000 */
[----:B------:R-:W-:Y:S01]  /*14f0*/  FMUL.FTZ R38, R111, R38 ;  /* 0x000000266f267220 */ /* 0x000fe20000410000 */
[----:B------:R-:W-:Y:S01]  /*1500*/  FMUL.FTZ R36, R36, R45 ;  /* 0x0000002d24247220 */ /* 0x000fe20000410000 */
[----:B------:R-:W-:Y:S01]  /*1510*/  LEA R45, R115, R42, 0x2 ;  /* 0x0000002a732d7211 */ /* 0x000fe200078e10ff */
[----:B------:R-:W-:Y:S01]  /*1520*/  FMUL.FTZ R113, R113, R20 ;  /* 0x0000001471717220 */ /* 0x000fe20000410000 */
[----:B------:R-:W2:Y:S01]  /*1530*/  LDL.LU R115, [R1+0x8] ;  /* 0x0000080001737983 */ /* 0x000ea20000300800 */
[----:B------:R-:W-:Y:S01]  /*1540*/  FADD.FTZ R111, R43, 1 ;  /* 0x3f8000002b6f7421 */ /* 0x000fe20000010000 */
[----:B------:R-:W-:Y:S01]  /*1550*/  FMUL.FTZ R43, R85, R29 ;  /* 0x0000001d552b7220 */ /* 0x000fe20000410000 */
[----:B------:R-:W-:Y:S01]  /*1560*/  FMUL.FTZ R89, R87, R31 ;  /* 0x0000001f57597220 */ /* 0x000fe20000410000 */
[----:B------:R1:W3:Y:S01]  /*1570*/  LDS.128 R20, [R41+0x30] ;  /* 0x0000300029147984 */ /* 0x0002e20000000c00 */
[----:B------:R-:W-:Y:S01]  /*1580*/  FMUL.FTZ R37, R96, R37 ;  /* 0x0000002560257220 */ /* 0x000fe20000410000 */
[----:B------:R-:W-:Y:S01]  /*1590*/  FMUL.FTZ R43, R114, R43 ;  /* 0x0000002b722b7220 */ /* 0x000fe20000410000 */
[----:B------:R-:W4:Y:S01]  /*15a0*/  MUFU.RCP R111, R111 ;  /* 0x0000006f006f7308 */ /* 0x000f220000001000 */
[----:B------:R-:W-:Y:S01]  /*15b0*/  FADD.FTZ R114, R40, 1 ;  /* 0x3f80000028727421 */ /* 0x000fe20000010000 */
[----:B------:R-:W-:Y:S01]  /*15c0*/  FMUL.FTZ R89, R90, R89 ;  /* 0x000000595a597220 */ /* 0x000fe20000410000 */
[----:B------:R-:W-:Y:S01]  /*15d0*/  FADD.FTZ R93, R93, 1 ;  /* 0x3f8000005d5d7421 */ /* 0x000fe20000010000 */
[----:B------:R-:W-:Y:S01]  /*15e0*/  FADD.FTZ R92, R92, 1 ;  /* 0x3f8000005c5c7421 */ /* 0x000fe20000010000 */
[----:B------:R-:W-:Y:S01]  /*15f0*/  FMUL.FTZ R39, R110, R39 ;  /* 0x000000276e277220 */ /* 0x000fe20000410000 */
[----:B------:R-:W-:Y:S01]  /*1600*/  FMUL.FTZ R37, R37, R44 ;  /* 0x0000002c25257220 */ /* 0x000fe20000410000 */
[----:B-1----:R-:W-:Y:S01]  /*1610*/  FMUL.FTZ R41, R43, R50 ;  /* 0x000000322b297220 */ /* 0x002fe20000410000 */
[----:B------:R-:W-:Y:S01]  /*1620*/  LEA R110, R45, R98, 0x4 ;  /* 0x000000622d6e7211 */ /* 0x000fe200078e20ff */
[----:B------:R-:W-:Y:S01]  /*1630*/  FMUL.FTZ R40, R113, R48 ;  /* 0x0000003071287220 */ /* 0x000fe20000410000 */
[----:B------:R-:W-:Y:S01]  /*1640*/  FMUL.FTZ R43, R89, R116 ;  /* 0x00000074592b7220 */ /* 0x000fe20000410000 */
[----:B------:R-:W-:Y:S01]  /*1650*/  FADD.FTZ R45, -R107, 1 ;  /* 0x3f8000006b2d7421 */ /* 0x000fe20000010100 */
[----:B------:R-:W1:Y:S01]  /*1660*/  MUFU.RCP R114, R114 ;  /* 0x0000007200727308 */ /* 0x000e620000001000 */
[----:B------:R-:W-:Y:S01]  /*1670*/  FMUL.FTZ R38, R38, R47 ;  /* 0x0000002f26267220 */ /* 0x000fe20000410000 */
[----:B------:R-:W-:Y:S01]  /*1680*/  FMUL.FTZ R39, R39, R46 ;  /* 0x0000002e27277220 */ /* 0x000fe20000410000 */
[----:B------:R-:W-:Y:S01]  /*1690*/  BAR.SYNC.DEFER_BLOCKING 0x0 ;  /* 0x0000000000007b1d */ /* 0x000fe20000010000 */
[----:B------:R-:W-:Y:S01]  /*16a0*/  FMUL.FTZ R88, R86, R30 ;  /* 0x0000001e56587220 */ /* 0x000fe20000410000 */
[----:B------:R-:W-:-:S04]  /*16b0*/  FFMA.FTZ R45, R80, R45, 1 ;  /* 0x3f800000502d7423 */ /* 0x000fc8000001002d */
[----:B------:R-:W5:Y:S01]  /*16c0*/  MUFU.RCP R113, R93 ;  /* 0x0000005d00717308 */ /* 0x000f620000001000 */
[----:B------:R-:W-:Y:S01]  /*16d0*/  FMUL.FTZ R88, R51, R88 ;  /* 0x0000005833587220 */ /* 0x000fe20000410000 */
[----:B0-----:R-:W-:-:S06]  /*16e0*/  FMUL.FTZ R44, R76, R24 ;  /* 0x000000184c2c7220 */ /* 0x001fcc0000410000 */
[----:B------:R-:W0:Y:S01]  /*16f0*/  MUFU.RCP R116, R92 ;  /* 0x0000005c00747308 */ /* 0x000e220000001000 */
[----:B------:R-:W-:Y:S01]  /*1700*/  FMUL.FTZ R44, R107, R44 ;  /* 0x0000002c6b2c7220 */ /* 0x000fe20000410000 */
[----:B------:R-:W-:Y:S01]  /*1710*/  FADD.FTZ R46, -R112, 1 ;  /* 0x3f800000702e7421 */ /* 0x000fe20000010100 */
[----:B----4-:R-:W-:Y:S02]  /*1720*/  FADD.FTZ R47, -R111, 1 ;  /* 0x3f8000006f2f7421 */ /* 0x010fe40000010100 */
[----:B------:R-:W-:Y:S01]  /*1730*/  FMUL.FTZ R48, R44, R45 ;  /* 0x0000002d2c307220 */ /* 0x000fe20000410000 */
[----:B------:R-:W-:Y:S01]  /*1740*/  FADD.FTZ R44, -R108, 1 ;  /* 0x3f8000006c2c7421 */ /* 0x000fe20000010100 */
[----:B------:R-:W-:Y:S01]  /*1750*/  FADD.FTZ R45, -R109, 1 ;  /* 0x3f8000006d2d7421 */ /* 0x000fe20000010100 */
[----:B------:R4:W-:Y:S01]  /*1760*/  STS.128 [R110], R36 ;  /* 0x000000246e007388 */ /* 0x0009e20000000c00 */
[----:B------:R-:W-:Y:S01]  /*1770*/  FMUL.FTZ R42, R88, R49 ;  /* 0x00000031582a7220 */ /* 0x000fe20000410000 */
[----:B------:R-:W-:Y:S01]  /*1780*/  FFMA.FTZ R44, R81, R44, 1 ;  /* 0x3f800000512c7423 */ /* 0x000fe2000001002c */
[----:B------:R-:W-:Y:S01]  /*1790*/  FFMA.FTZ R45, R82, R45, 1 ;  /* 0x3f800000522d7423 */ /* 0x000fe2000001002d */
[----:B------:R-:W-:Y:S01]  /*17a0*/  FFMA.FTZ R46, R83, R46, 1 ;  /* 0x3f800000532e7423 */ /* 0x000fe2000001002e */
[----:B------:R-:W-:Y:S01]  /*17b0*/  FFMA.FTZ R47, R56, R47, 1 ;  /* 0x3f800000382f7423 */ /* 0x000fe2000001002f */
[----:B------:R0:W-:Y:S01]  /*17c0*/  STS.128 [R110+0x10], R40 ;  /* 0x000010286e007388 */ /* 0x0001e20000000c00 */
[----:B----4-:R-:W-:Y:S01]  /*17d0*/  FMUL.FTZ R37, R77, R25 ;  /* 0x000000194d257220 */ /* 0x010fe20000410000 */
[----:B------:R-:W-:Y:S01]  /*17e0*/  FMUL.FTZ R36, R78, R26 ;  /* 0x0000001a4e247220 */ /* 0x000fe20000410000 */
[----:B------:R-:W-:Y:S01]  /*17f0*/  FMUL.FTZ R39, R79, R27 ;  /* 0x0000001b4f277220 */ /* 0x000fe20000410000 */
[----:B---3--:R-:W-:Y:S01]  /*1800*/  FMUL.FTZ R38, R52, R20 ;  /* 0x0000001434267220 */ /* 0x008fe20000410000 */
        /* <DEDUP_REMOVED lines=8> */
[----:B-1----:R-:W-:Y:S01]  /*1890*/  FADD.FTZ R36, -R114, 1 ;  /* 0x3f80000072247421 */ /* 0x002fe20000010100 */
[----:B-----5:R-:W-:Y:S01]  /*18a0*/  FADD.FTZ R39, -R113, 1 ;  /* 0x3f80000071277421 */ /* 0x020fe20000010100 */
[----:B0-----:R-:W-:Y:S01]  /*18b0*/  FADD.FTZ R40, -R116, 1 ;  /* 0x3f80000074287421 */ /* 0x001fe20000010100 */
[----:B------:R-:W-:Y:S01]  /*18c0*/  FMUL.FTZ R37, R53, R21 ;  /* 0x0000001535257220 */ /* 0x000fe20000410000 */
[----:B------:R-:W-:Y:S01]  /*18d0*/  FMUL.FTZ R38, R54, R22 ;  /* 0x0000001636267220 */ /* 0x000fe20000410000 */
[----:B------:R-:W-:Y:S01]  /*18e0*/  FMUL.FTZ R41, R55, R23 ;  /* 0x0000001737297220 */ /* 0x000fe20000410000 */
[----:B------:R-:W-:Y:S01]  /*18f0*/  FFMA.FTZ R36, R57, R36, 1 ;  /* 0x3f80000039247423 */ /* 0x000fe20000010024 */
[----:B------:R-:W-:Y:S01]  /*1900*/  FFMA.FTZ R39, R58, R39, 1 ;  /* 0x3f8000003a277423 */ /* 0x000fe20000010027 */
[----:B------:R-:W-:Y:S01]  /*1910*/  FMUL.FTZ R37, R114, R37 ;  /* 0x0000002572257220 */ /* 0x000fe20000410000 */
[----:B------:R-:W-:Y:S01]  /*1920*/  FMUL.FTZ R38, R113, R38 ;  /* 0x0000002671267220 */ /* 0x000fe20000410000 */
[----:B------:R-:W-:Y:S01]  /*1930*/  FFMA.FTZ R40, R59, R40, 1 ;  /* 0x3f8000003b287423 */ /* 0x000fe20000010028 */
[----:B------:R-:W-:Y:S01]  /*1940*/  FMUL.FTZ R41, R116, R41 ;  /* 0x0000002974297220 */ /* 0x000fe20000410000 */
[----:B------:R-:W-:Y:S01]  /*1950*/  FMUL.FTZ R89, R37, R36 ;  /* 0x0000002425597220 */ /* 0x000fe20000410000 */
[----:B------:R-:W-:-:S02]  /*1960*/  FMUL.FTZ R90, R38, R39 ;  /* 0x00000027265a7220 */ /* 0x000fc40000410000 */
[----:B------:R-:W-:Y:S01]  /*1970*/  FMUL.FTZ R91, R41, R40 ;  /* 0x00000028295b7220 */ /* 0x000fe20000410000 */
[----:B------:R-:W-:Y:S04]  /*1980*/  STS.128 [R110+0x20], R48 ;  /* 0x000020306e007388 */ /* 0x000fe80000000c00 */
[----:B------:R-:W-:Y:S01]  /*1990*/  STS.128 [R110+0x30], R88 ;  /* 0x000030586e007388 */ /* 0x000fe20000000c00 */
[----:B------:R-:W-:-:S03]  /*19a0*/  NOP ;  /* 0x0000000000007918 */ /* 0x000fc60000000000 */
[----:B------:R-:W0:Y:S01]  /*19b0*/  LDS.128 R36, [R3] ;  /* 0x0000000003247984 */ /* 0x000e220000000c00 */
[----:B------:R-:W-:-:S03]  /*19c0*/  UIMAD UR18, UR6, UR28, URZ ;  /* 0x0000001c061272a4 */ /* 0x000fc6000f8e023f */
[----:B------:R-:W1:Y:S04]  /*19d0*/  LDS.128 R40, [R3+0x200] ;  /* 0x0002000003287984 */ /* 0x000e680000000c00 */
[----:B------:R-:W3:Y:S04]  /*19e0*/  LDS.128 R44, [R3+0x400] ;  /* 0x00040000032c7984 */ /* 0x000ee80000000c00 */
[----:B------:R-:W4:Y:S01]  /*19f0*/  LDS.128 R48, [R3+0x600] ;  /* 0x0006000003307984 */ /* 0x000f220000000c00 */
        /* <DEDUP_REMOVED lines=10> */
[----:B------:R-:W-:Y:S01]  /*1aa0*/  ULEA.HI.X UR27, UR18, UR29, UR27, 0x2, UP0 ;  /* 0x0000001d121b7291 */ /* 0x000fe200080f141b */
[----:B------:R-:W-:Y:S01]  /*1ab0*/  FMUL.FTZ R111, R56, R111 ;  /* 0x0000006f386f7220 */ /* 0x000fe20000410000 */
[----:B------:R-:W-:Y:S01]  /*1ac0*/  FMUL.FTZ R114, R57, R114 ;  /* 0x0000007239727220 */ /* 0x000fe20000410000 */
[----:B------:R-:W-:Y:S01]  /*1ad0*/  MOV R56, UR26 ;  /* 0x0000001a00387c02 */ /* 0x000fe20008000f00 */
[----:B------:R-:W-:Y:S01]  /*1ae0*/  FMUL.FTZ R107, R80, R107 ;  /* 0x0000006b506b7220 */ /* 0x000fe20000410000 */
[----:B------:R-:W-:Y:S01]  /*1af0*/  ULDC.64 UR18, c[0x0][0x320] ;  /* 0x0000c80000127ab9 */ /* 0x000fe20000000a00 */
[----:B------:R-:W-:-:S03]  /*1b00*/  MOV R57, UR27 ;  /* 0x0000001b00397c02 */ /* 0x000fc60008000f00 */
[----:B------:R-:W-:-:S04]  /*1b10*/  IMAD.WIDE R56, R2, 0x10, R56 ;  /* 0x0000001002387825 */ /* 0x000fc800078e0238 */
[----:B------:R-:W-:Y:S01]  /*1b20*/  FMUL.FTZ R92, R76, R107 ;  /* 0x0000006b4c5c7220 */ /* 0x000fe20000410000 */
[----:B------:R-:W-:Y:S01]  /*1b30*/  ISETP.NE.U32.AND P0, PT, RZ, UR18, PT ;  /* 0x00000012ff007c0c */ /* 0x000fe2000bf05070 */
[----:B------:R-:W2:Y:S01]  /*1b40*/  LDC R76, c[0x0][0x21c] ;  /* 0x00008700ff4c7b82 */ /* 0x000ea20000000800 */
[----:B0-----:R0:W-:Y:S04]  /*1b50*/  STG.E.128 desc[UR24][R56.64], R36 ;  /* 0x0000002438007986 */ /* 0x0011e8000c101d18 */
[----:B-1----:R0:W-:Y:S04]  /*1b60*/  STG.E.128 desc[UR24][R56.64+0x200], R40 ;  /* 0x0002002838007986 */ /* 0x0021e8000c101d18 */
[----:B---3--:R0:W-:Y:S04]  /*1b70*/  STG.E.128 desc[UR24][R56.64+0x400], R44 ;  /* 0x0004002c38007986 */ /* 0x0081e8000c101d18 */
[----:B----4-:R0:W-:Y:S01]  /*1b80*/  STG.E.128 desc[UR24][R56.64+0x600], R48 ;  /* 0x0006003038007986 */ /* 0x0101e2000c101d18 */
[----:B------:R-:W-:Y:S01]  /*1b90*/  ISETP.NE.AND.EX P0, PT, RZ, UR19, PT, P0 ;  /* 0x00000013ff007c0c */ /* 0x000fe2000bf05300 */
        /* <DEDUP_REMOVED lines=16> */
[----:B--2---:R-:W-:-:S04]  /*1ca0*/  FFMA.FTZ R58, R72, R0, R115 ;  /* 0x00000000483a7223 */ /* 0x004fc80000010073 */
[----:B------:R-:W-:-:S04]  /*1cb0*/  FFMA.FTZ R59, R73, R158, R58 ;  /* 0x0000009e493b7223 */ /* 0x000fc8000001003a */
[----:B------:R-:W-:-:S04]  /*1cc0*/  FFMA.FTZ R52, R74, R157, R59 ;  /* 0x0000009d4a347223 */ /* 0x000fc8000001003b */
[----:B------:R-:W-:Y:S01]  /*1cd0*/  FFMA.FTZ R53, R75, R97, R52 ;  /* 0x000000614b357223 */ /* 0x000fe20000010034 */
[----:B0-----:R-:W-:Y:S06]  /*1ce0*/  @!P0 BRA `(.L_x_1815) ;  /* 0x0000000000b48947 */ /* 0x001fec0003800000 */
        /* <DEDUP_REMOVED lines=17> */
[----:B------:R-:W-:-:S02]  /*1e00*/  ULDC.64 UR26, c[0x0][0x2c0] ;  /* 0x0000b000001a7ab9 */ /* 0x000fc40000000a00 */
[----:B------:R-:W-:Y:S02]  /*1e10*/  UIMAD UR6, UR6, UR26, URZ ;  /* 0x0000001a060672a4 */ /* 0x000fe4000f8e023f */
[----:B------:R-:W-:Y:S02]  /*1e20*/  UIMAD.WIDE.U32 UR16, UR45, UR26, UR16 ;  /* 0x0000001a2d1072a5 */ /* 0x000fe4000f8e0010 */
[----:B------:R-:W-:Y:S01]  /*1e30*/  UIMAD UR6, UR45, UR27, UR6 ;  /* 0x0000001b2d0672a4 */ /* 0x000fe2000f8e0206 */
[----:B------:R-:W-:Y:S02]  /*1e40*/  STS.128 [R110], R32 ;  /* 0x000000206e007388 */ /* 0x000fe40000000c00 */
[----:B------:R-:W-:Y:S01]  /*1e50*/  ULDC.64 UR26, c[0x0][0x2c8] ;  /* 0x0000b200001a7ab9 */ /* 0x000fe20000000a00 */
[----:B------:R-:W-:Y:S01]  /*1e60*/  UIADD3 UR17, UR17, UR6, URZ ;  /* 0x0000000611117290 */ /* 0x000fe2000fffe03f */
[----:B------:R-:W-:Y:S01]  /*1e70*/  STS.128 [R110+0x10], R28 ;  /* 0x0000101c6e007388 */ /* 0x000fe20000000c00 */
[----:B------:R-:W-:-:S02]  /*1e80*/  UIMAD UR6, UR46, UR26, URZ ;  /* 0x0000001a2e0672a4 */ /* 0x000fc4000f8e023f */
[----:B------:R-:W-:Y:S01]  /*1e90*/  UIMAD.WIDE.U32 UR16, UR14, UR26, UR16 ;  /* 0x0000001a0e1072a5 */ /* 0x000fe2000f8e0010 */
[----:B------:R-:W-:Y:S01]  /*1ea0*/  STS.128 [R110+0x20], R24 ;  /* 0x000020186e007388 */ /* 0x000fe20000000c00 */
[----:B------:R-:W-:Y:S02]  /*1eb0*/  UIMAD UR6, UR14, UR27, UR6 ;  /* 0x0000001b0e0672a4 */ /* 0x000fe4000f8e0206 */
[----:B------:R-:W-:Y:S01]  /*1ec0*/  ULEA UR18, UP0, UR16, UR18, 0x2 ;  /* 0x0000001210127291 */ /* 0x000fe2000f80103f */
[----:B------:R0:W-:Y:S01]  /*1ed0*/  STS.128 [R110+0x30], R20 ;  /* 0x000030146e007388 */ /* 0x0001e20000000c00 */
[----:B------:R-:W-:-:S03]  /*1ee0*/  NOP ;  /* 0x0000000000007918 */ /* 0x000fc60000000000 */
[----:B------:R-:W1:Y:S01]  /*1ef0*/  LDS.128 R36, [R3] ;  /* 0x0000000003247984 */ /* 0x000e620000000c00 */
[----:B------:R-:W-:-:S03]  /*1f00*/  UIADD3 UR6, UR17, UR6, URZ ;  /* 0x0000000611067290 */ /* 0x000fc6000fffe03f */
[----:B------:R-:W2:Y:S01]  /*1f10*/  LDS.128 R40, [R3+0x200] ;  /* 0x0002000003287984 */ /* 0x000ea20000000c00 */
[----:B------:R-:W-:-:S03]  /*1f20*/  ULEA.HI.X UR16, UR16, UR19, UR6, 0x2, UP0 ;  /* 0x0000001310107291 */ /* 0x000fc600080f1406 */
[----:B------:R-:W3:Y:S01]  /*1f30*/  LDS.128 R32, [R3+0x400] ;  /* 0x0004000003207984 */ /* 0x000ee20000000c00 */
[----:B0-----:R-:W-:Y:S02]  /*1f40*/  MOV R20, UR18 ;  /* 0x0000001200147c02 */ /* 0x001fe40008000f00 */
[----:B------:R-:W-:Y:S01]  /*1f50*/  MOV R21, UR16 ;  /* 0x0000001000157c02 */ /* 0x000fe20008000f00 */
[----:B------:R0:W4:Y:S02]  /*1f60*/  LDS.128 R44, [R3+0x600] ;  /* 0x00060000032c7984 */ /* 0x0001240000000c00 */
[----:B0-----:R-:W-:-:S05]  /*1f70*/  IMAD.WIDE R2, R2, 0x10, R20 ;  /* 0x0000001002027825 */ /* 0x001fca00078e0214 */
[----:B-1----:R0:W-:Y:S04]  /*1f80*/  STG.E.128 desc[UR24][R2.64], R36 ;  /* 0x0000002402007986 */ /* 0x0021e8000c101d18 */
[----:B--2---:R0:W-:Y:S04]  /*1f90*/  STG.E.128 desc[UR24][R2.64+0x200], R40 ;  /* 0x0002002802007986 */ /* 0x0041e8000c101d18 */
[----:B---3--:R0:W-:Y:S04]  /*1fa0*/  STG.E.128 desc[UR24][R2.64+0x400], R32 ;  /* 0x0004002002007986 */ /* 0x0081e8000c101d18 */
[----:B----4-:R0:W-:Y:S02]  /*1fb0*/  STG.E.128 desc[UR24][R2.64+0x600], R44 ;  /* 0x0006002c02007986 */ /* 0x0101e4000c101d18 */
.L_x_1815:
[----:B0-----:R-:W-:Y:S01]  /*1fc0*/  FFMA.FTZ R2, R68, R96, R53 ;  /* 0x0000006044027223 */ /* 0x001fe20000010035 */
[----:B------:R-:W-:Y:S01]  /*1fd0*/  ISETP.GE.AND P0, PT, R76, 0x1, PT ;  /* 0x000000014c00780c */ /* 0x000fe20003f06270 */
[----:B------:R-:W-:Y:S01]  /*1fe0*/  BAR.SYNC.DEFER_BLOCKING 0x0 ;  /* 0x0000000000007b1d */ /* 0x000fe20000010000 */
[----:B------:R-:W-:Y:S01]  /*1ff0*/  CS2R R56, SRZ ;  /* 0x0000000000387805 */ /* 0x000fe2000001ff00 */
[----:B------:R-:W-:Y:S01]  /*2000*/  FFMA.FTZ R3, R69, R95, R2 ;  /* 0x0000005f45037223 */ /* 0x000fe20000010002 */
[----:B------:R-:W-:Y:S02]  /*2010*/  CS2R R54, SRZ ;  /* 0x0000000000367805 */ /* 0x000fe4000001ff00 */
[----:B------:R-:W-:Y:S02]  /*2020*/  CS2R R52, SRZ ;  /* 0x0000000000347805 */ /* 0x000fe4000001ff00 */
[----:B------:R-:W-:Y:S01]  /*2030*/  CS2R R50, SRZ ;  /* 0x0000000000327805 */ /* 0x000fe2000001ff00 */
[----:B------:R-:W-:Y:S01]  /*2040*/  FFMA.FTZ R2, R70, R94, R3 ;  /* 0x0000005e46027223 */ /* 0x000fe20000010003 */
[----:B------:R-:W-:-:S02]  /*2050*/  CS2R R48, SRZ ;  /* 0x0000000000307805 */ /* 0x000fc4000001ff00 */
[----:B------:R-:W-:Y:S02]  /*2060*/  CS2R R46, SRZ ;  /* 0x00000000002e7805 */ /* 0x000fe4000001ff00 */
[----:B------:R-:W-:Y:S01]  /*2070*/  CS2R R44, SRZ ;  /* 0x00000000002c7805 */ /* 0x000fe2000001ff00 */
[----:B------:R-:W-:Y:S01]  /*2080*/  FFMA.FTZ R3, R71, R93, R2 ;  /* 0x0000005d47037223 */ /* 0x000fe20000010002 */
[----:B------:R-:W-:Y:S01]  /*2090*/  CS2R R58, SRZ ;  /* 0x00000000003a7805 */ /* 0x000fe2000001ff00 */
        /* <DEDUP_REMOVED lines=20> */
[----:B------:R-:W-:-:S02]  /*21e0*/  FMUL.FTZ R31, R85, UR5 ;  /* 0x00000005551f7c20 */ /* 0x000fc40008410000 */
        /* <DEDUP_REMOVED lines=21> */
[----:B------:R-:W-:Y:S01]  /*2340*/  HFMA2.MMA R57, -RZ, RZ, 0, 0 ;  /* 0x00000000ff397435 */ /* 0x000fe200000001ff */
        /* <DEDUP_REMOVED lines=28> */
.L_x_1828:
        /* <DEDUP_REMOVED lines=13> */
[----:B0-----:R0:W2:Y:S01]  /*25e0*/  LDG.E R76, desc[UR24][R76.64] ;  /* 0x000000184c4c7981 */ /* 0x0010a2000c1e1900 */
[----:B------:R-:W-:Y:S01]  /*25f0*/  UIMAD UR52, UR46, UR36, URZ ;  /* 0x000000242e3472a4 */ /* 0x000fe2000f8e023f */
[----:B------:R-:W-:Y:S01]  /*2600*/  MOV R103, 0x100 ;  /* 0x0000010000677802 */ /* 0x000fe20000000f00 */
[----:B------:R-:W-:Y:S01]  /*2610*/  UIMAD UR53, UR46, UR30, URZ ;  /* 0x0000001e2e3572a4 */ /* 0x000fe2000f8e023f */
[----:B-1----:R-:W1:Y:S01]  /*2620*/  S2R R161, SR_TID.X ;  /* 0x0000000000a17919 */ /* 0x002e620000002100 */
[----:B------:R-:W-:Y:S02]  /*2630*/  UIADD3 UR51, UR7, -0x1, URZ ;  /* 0xffffffff07337890 */ /* 0x000fe4000fffe03f */
[----:B------:R-:W-:Y:S01]  /*2640*/  MOV R102, UR7 ;  /* 0x0000000700667c02 */ /* 0x000fe20008000f00 */
[----:B------:R-:W-:Y:S02]  /*2650*/  UIMAD.WIDE.U32 UR18, UR14, UR36, URZ ;  /* 0x000000240e1272a5 */ /* 0x000fe4000f8e003f */
[----:B------:R-:W-:Y:S01]  /*2660*/  UIMAD.WIDE.U32 UR16, UR14, UR30, URZ ;  /* 0x0000001e0e1072a5 */ /* 0x000fe2000f8e003f */
[----:B0-----:R-:W-:Y:S01]  /*2670*/  MOV R77, UR7 ;  /* 0x00000007004d7c02 */ /* 0x001fe20008000f00 */
[----:B------:R-:W-:-:S02]  /*2680*/  UIMAD UR52, UR14, UR37, UR52 ;  /* 0x000000250e3472a4 */ /* 0x000fc4000f8e0234 */
[----:B------:R-:W-:Y:S02]  /*2690*/  UIMAD UR55, UR14, UR31, UR53 ;  /* 0x0000001f0e3772a4 */ /* 0x000fe4000f8e0235 */
[----:B------:R-:W-:Y:S02]  /*26a0*/  ULEA.HI UR50, UR51, UR51, URZ, 0x1 ;  /* 0x0000003333327291 */ /* 0x000fe4000f8f083f */
[----:B------:R-:W-:Y:S02]  /*26b0*/  UIMAD UR54, UR49, UR34, URZ ;  /* 0x00000022313672a4 */ /* 0x000fe4000f8e023f */
[----:B------:R-:W-:Y:S02]  /*26c0*/  UIMAD UR56, UR49, UR28, URZ ;  /* 0x0000001c313872a4 */ /* 0x000fe4000f8e023f */
[----:B------:R-:W-:Y:S02]  /*26d0*/  UIADD3 UR19, UR19, UR52, URZ ;  /* 0x0000003413137290 */ /* 0x000fe4000fffe03f */
[----:B------:R-:W-:-:S02]  /*26e0*/  UIADD3 UR17, UR17, UR55, URZ ;  /* 0x0000003711117290 */ /* 0x000fc4000fffe03f */
[----:B------:R-:W-:Y:S02]  /*26f0*/  ULOP3.LUT UR53, UR50, 0xfffffe, URZ, 0xc0, !UPT ;  /* 0x00fffffe32357892 */ /* 0x000fe4000f8ec03f */
[----:B------:R-:W-:Y:S02]  /*2700*/  UIMAD UR49, UR6, UR35, UR54 ;  /* 0x00000023063172a4 */ /* 0x000fe4000f8e0236 */
[----:B------:R-:W-:Y:S02]  /*2710*/  UIMAD UR50, UR6, UR29, UR56 ;  /* 0x0000001d063272a4 */ /* 0x000fe4000f8e0238 */
[----:B------:R-:W-:Y:S02]  /*2720*/  UIMAD.WIDE.U32 UR18, UR6, UR34, UR18 ;  /* 0x00000022061272a5 */ /* 0x000fe4000f8e0012 */
[----:B------:R-:W-:Y:S02]  /*2730*/  UIMAD.WIDE.U32 UR16, UR6, UR28, UR16 ;  /* 0x0000001c061072a5 */ /* 0x000fe4000f8e0010 */
[----:B------:R-:W-:Y:S01]  /*2740*/  UIADD3 UR49, UR19, UR49, URZ ;  /* 0x0000003113317290 */ /* 0x000fe2000fffe03f */
[C---:B-1----:R-:W-:Y:S01]  /*2750*/  LOP3.LUT P0, RZ, R161.reuse, 0x1f, RZ, 0xc0, !PT ;  /* 0x0000001fa1ff7812 */ /* 0x042fe2000780c0ff */
[----:B------:R-:W-:Y:S01]  /*2760*/  UIADD3 UR50, UR17, UR50, URZ ;  /* 0x0000003211327290 */ /* 0x000fe2000fffe03f */
[----:B------:R-:W-:Y:S01]  /*2770*/  ISETP.NE.AND P1, PT, R161, RZ, PT ;  /* 0x000000ffa100720c */ /* 0x000fe20003f25270 */
[----:B------:R-:W-:Y:S01]  /*2780*/  ULEA UR19, UP0, UR18, UR32, 0x2 ;  /* 0x0000002012137291 */ /* 0x000fe2000f80103f */
[----:B------:R-:W-:Y:S01]  /*2790*/  ISETP.LT.OR P2, PT, R77, 0x2, P0 ;  /* 0x000000024d00780c */ /* 0x000fe20000741670 */
[----:B------:R-:W-:Y:S01]  /*27a0*/  ULEA UR17, UP1, UR16, UR26, 0x2 ;  /* 0x0000001a10117291 */ /* 0x000fe2000f82103f */
[----:B------:R-:W-:Y:S01]  /*27b0*/  IADD3 R79, R161, 0x200, RZ ;  /* 0x00000200a14f7810 */ /* 0x000fe20007ffe0ff */
[----:B------:R-:W-:-:S02]  /*27c0*/  ULEA.HI.X UR18, UR18, UR33, UR49, 0x2, UP0 ;  /* 0x0000002112127291 */ /* 0x000fc400080f1431 */
[----:B------:R-:W-:Y:S01]  /*27d0*/  ULEA.HI.X UR16, UR16, UR27, UR50, 0x2, UP1 ;  /* 0x0000001b10107291 */ /* 0x000fe200088f1432 */
[----:B------:R-:W-:Y:S01]  /*27e0*/  MOV R100, UR19 ;  /* 0x0000001300647c02 */ /* 0x000fe20008000f00 */
[----:B------:R-:W-:Y:S02]  /*27f0*/  UIADD3 UR51, UR51, -UR53, URZ ;  /* 0x8000003533337290 */ /* 0x000fe4000fffe03f */
[----:B------:R-:W-:Y:S02]  /*2800*/  MOV R101, UR18 ;  /* 0x0000001200657c02 */ /* 0x000fe40008000f00 */
[----:B------:R-:W-:Y:S02]  /*2810*/  MOV R77, UR16 ;  /* 0x00000010004d7c02 */ /* 0x000fe40008000f00 */
[----:B------:R-:W0:Y:S01]  /*2820*/  @!P2 LDC R99, c[0x0][0x21c] ;  /* 0x00008700ff63ab82 */ /* 0x000e220000000800 */
[----:B------:R-:W3:Y:S01]  /*2830*/  LDG.E R104, desc[UR24][R100.64] ;  /* 0x0000001864687981 */ /* 0x000ee2000c1e1900 */
[----:B------:R-:W-:-:S05]  /*2840*/  MOV R78, UR51 ;  /* 0x00000033004e7c02 */ /* 0x000fca0008000f00 */
[----:B------:R-:W-:Y:S01]  /*2850*/  @!P1 IMAD R79, R78, R103, UR6 ;  /* 0x000000064e4f9e24 */ /* 0x000fe2000f8e0267 */
[----:B------:R-:W-:-:S05]  /*2860*/  @!P2 IADD3 R78, R102, -0x2, RZ ;  /* 0xfffffffe664ea810 */ /* 0x000fca0007ffe0ff */
[----:B0-----:R-:W-:Y:S01]  /*2870*/  @!P2 IMAD R78, R78, R99, UR6 ;  /* 0x000000064e4eae24 */ /* 0x001fe2000f8e0263 */
[----:B------:R-:W-:Y:S02]  /*2880*/  LEA R99, R79, R98, 0x2 ;  /* 0x000000624f637211 */ /* 0x000fe400078e10ff */
[----:B--2---:R-:W-:Y:S02]  /*2890*/  R2UR UR52, R76 ;  /* 0x000000004c3472ca */ /* 0x004fe400000e0000 */
[----:B------:R-:W-:-:S05]  /*28a0*/  MOV R76, UR17 ;  /* 0x00000011004c7c02 */ /* 0x000fca0008000f00 */
[----:B------:R0:W3:Y:S06]  /*28b0*/  LDG.E R107, desc[UR24][R76.64] ;  /* 0x000000184c6b7981 */ /* 0x0000ec000c1e1900 */
[----:B------:R-:W-:-:S05]  /*28c0*/  MOV R105, UR52 ;  /* 0x0000003400697c02 */ /* 0x000fca0008000f00 */
[----:B------:R-:W-:-:S04]  /*28d0*/  FMUL.FTZ R105, R105, 1.4426950216293334961 ;  /* 0x3fb8aa3b69697820 */ /* 0x000fc80000410000 */
[----:B------:R-:W-:-:S06]  /*28e0*/  FMUL.FTZ R138, R84, R105 ;  /* 0x00000069548a7220 */ /* 0x000fcc0000410000 */
[----:B------:R-:W1:Y:S01]  /*28f0*/  MUFU.EX2 R138, R138 ;  /* 0x0000008a008a7308 */ /* 0x000e620000000800 */
[-C--:B------:R-:W-:Y:S01]  /*2900*/  FMUL.FTZ R121, R83, R105.reuse ;  /* 0x0000006953797220 */ /* 0x080fe20000410000 */
[-C--:B------:R-:W-:Y:S01]  /*2910*/  FMUL.FTZ R120, R82, R105.reuse ;  /* 0x0000006952787220 */ /* 0x080fe20000410000 */
[----:B------:R-:W-:-:S05]  /*2920*/  FMUL.FTZ R119, R81, R105 ;  /* 0x0000006951777220 */ /* 0x000fca0000410000 */
[----:B------:R-:W0:Y:S01]  /*2930*/  MUFU.EX2 R121, R121 ;  /* 0x0000007900797308 */ /* 0x000e220000000800 */
[----:B-1----:R1:W-:Y:S07]  /*2940*/  STS [R99+0x2b60], R138 ;  /* 0x002b608a63007388 */ /* 0x0023ee0000000800 */
[----:B------:R-:W2:Y:S01]  /*2950*/  MUFU.EX2 R120, R120 ;  /* 0x0000007800787308 */ /* 0x000ea20000000800 */
[-C--:B------:R-:W-:Y:S01]  /*2960*/  FMUL.FTZ R118, R80, R105.reuse ;  /* 0x0000006950767220 */ /* 0x080fe20000410000 */
[----:B------:R-:W-:Y:S01]  /*2970*/  MOV R109, 0x8 ;  /* 0x00000008006d7802 */ /* 0x000fe20000000f00 */
[----:B------:R-:W-:-:S05]  /*2980*/  FMUL.FTZ R117, R27, R105 ;  /* 0x000000691b757220 */ /* 0x000fca0000410000 */
[----:B------:R-:W4:Y:S01]  /*2990*/  MUFU.EX2 R119, R119 ;  /* 0x0000007700777308 */ /* 0x000f220000000800 */
[----:B------:R-:W-:Y:S01]  /*29a0*/  MOV R103, RZ ;  /* 0x000000ff00677202 */ /* 0x000fe20000000f00 */
[----:B------:R-:W-:Y:S01]  /*29b0*/  FMUL.FTZ R116, R26, R105 ;  /* 0x000000691a747220 */ /* 0x000fe20000410000 */
[----:B------:R-:W-:Y:S01]  /*29c0*/  MOV R102, 0x3f800000 ;  /* 0x3f80000000667802 */ /* 0x000fe20000000f00 */
[----:B------:R-:W-:Y:S01]  /*29d0*/  @!P2 IMAD.WIDE R78, R78, R109, UR10 ;  /* 0x0000000a4e4eae25 */ /* 0x000fe2000f8e026d */
[----:B------:R-:W-:Y:S03]  /*29e0*/  BAR.SYNC.DEFER_BLOCKING 0x0 ;  /* 0x0000000000007b1d */ /* 0x000fe60000010000 */
[----:B0-----:R-:W-:-:S03]  /*29f0*/  FMUL.FTZ R77, R138, R121 ;  /* 0x000000798a4d7220 */ /* 0x001fc60000410000 */
[----:B------:R-:W0:Y:S01]  /*2a00*/  MUFU.EX2 R118, R118 ;  /* 0x0000007600767308 */ /* 0x000e220000000800 */
[-C--:B------:R-:W-:Y:S01]  /*2a10*/  FMUL.FTZ R115, R25, R105.reuse ;  /* 0x0000006919737220 */ /* 0x080fe20000410000 */
[----:B------:R-:W1:Y:S06]  /*2a20*/  S2R R108, SR_TID.X ;  /* 0x00000000006c7919 */ /* 0x000e6c0000002100 */
[----:B------:R-:W0:Y:S01]  /*2a30*/  MUFU.EX2 R117, R117 ;  /* 0x0000007500757308 */ /* 0x000e220000000800 */
[-C--:B------:R-:W-:Y:S01]  /*2a40*/  FMUL.FTZ R114, R24, R105.reuse ;  /* 0x0000006918727220 */ /* 0x080fe20000410000 */
[----:B------:R-:W-:-:S06]  /*2a50*/  FMUL.FTZ R113, R23, R105 ;  /* 0x0000006917717220 */ /* 0x000fcc0000410000 */
[----:B------:R-:W1:Y:S01]  /*2a60*/  MUFU.EX2 R116, R116 ;  /* 0x0000007400747308 */ /* 0x000e620000000800 */
[----:B------:R2:W5:Y:S07]  /*2a70*/  @!P2 LDG.E.64 R102, desc[UR24][R78.64] ;  /* 0x000000184e66a981 */ /* 0x00056e000c1e1b00 */
[----:B------:R-:W1:Y:S01]  /*2a80*/  MUFU.EX2 R115, R115 ;  /* 0x0000007300737308 */ /* 0x000e620000000800 */
[----:B--2---:R-:W-:-:S04]  /*2a90*/  FMUL.FTZ R78, R120, R77 ;  /* 0x0000004d784e7220 */ /* 0x004fc80000410000 */
[----:B----4-:R-:W-:-:S03]  /*2aa0*/  FMUL.FTZ R77, R119, R78 ;  /* 0x0000004e774d7220 */ /* 0x010fc60000410000 */
[----:B------:R-:W2:Y:S01]  /*2ab0*/  MUFU.EX2 R114, R114 ;  /* 0x0000007200727308 */ /* 0x000ea20000000800 */
[----:B------:R-:W-:Y:S01]  /*2ac0*/  FMUL.FTZ R112, R22, R105 ;  /* 0x0000006916707220 */ /* 0x000fe20000410000 */
[----:B0-----:R-:W-:-:S04]  /*2ad0*/  FMUL.FTZ R78, R118, R77 ;  /* 0x0000004d764e7220 */ /* 0x001fc80000410000 */
[----:B------:R-:W-:Y:S02]  /*2ae0*/  FMUL.FTZ R77, R117, R78 ;  /* 0x0000004e754d7220 */ /* 0x000fe40000410000 */
[----:B------:R-:W0:Y:S02]  /*2af0*/  MUFU.EX2 R113, R113 ;  /* 0x0000007100717308 */ /* 0x000e240000000800 */
[----:B-1----:R-:W-:Y:S01]  /*2b00*/  FMUL.FTZ R78, R116, R77 ;  /* 0x0000004d744e7220 */ /* 0x002fe20000410000 */
[----:B------:R-:W-:-:S05]  /*2b10*/  FFMA.FTZ R76, R17, R121, R16 ;  /* 0x00000079114c7223 */ /* 0x000fca0000010010 */
[----:B------:R-:W1:Y:S01]  /*2b20*/  MUFU.EX2 R112, R112 ;  /* 0x0000007000707308 */ /* 0x000e620000000800 */
[----:B------:R-:W-:Y:S01]  /*2b30*/  FMUL.FTZ R77, R115, R78 ;  /* 0x0000004e734d7220 */ /* 0x000fe20000410000 */
[----:B------:R-:W-:Y:S01]  /*2b40*/  ISETP.NE.AND P2, PT, R161, 0x7f, PT ;  /* 0x0000007fa100780c */ /* 0x000fe20003f45270 */
[----:B------:R-:W-:Y:S02]  /*2b50*/  FFMA.FTZ R76, R120, R76, R15 ;  /* 0x0000004c784c7223 */ /* 0x000fe4000001000f */
[----:B--2---:R-:W-:Y:S02]  /*2b60*/  FMUL.FTZ R78, R114, R77 ;  /* 0x0000004d724e7220 */ /* 0x004fe40000410000 */
[----:B------:R-:W-:Y:S01]  /*2b70*/  FFMA.FTZ R76, R119, R76, R14 ;  /* 0x0000004c774c7223 */ /* 0x000fe2000001000e */
[----:B------:R-:W-:Y:S01]  /*2b80*/  SHF.L.U32 R108, R108, 0x2, RZ ;  /* 0x000000026c6c7819 */ /* 0x000fe200000006ff */
[----:B0-----:R-:W-:Y:S02]  /*2b90*/  FMUL.FTZ R77, R113, R78 ;  /* 0x0000004e714d7220 */ /* 0x001fe40000410000 */
[----:B------:R-:W-:Y:S01]  /*2ba0*/  FFMA.FTZ R76, R118, R76, R13 ;  /* 0x0000004c764c7223 */ /* 0x000fe2000001000d */
[----:B------:R-:W-:Y:S01]  /*2bb0*/  FMUL.FTZ R101, R21, R105 ;  /* 0x0000006915657220 */ /* 0x000fe20000410000 */
[----:B-1----:R-:W-:-:S02]  /*2bc0*/  FMUL.FTZ R106, R112, R77 ;  /* 0x0000004d706a7220 */ /* 0x002fc40000410000 */
[----:B------:R-:W-:Y:S01]  /*2bd0*/  @P2 IADD3 R77, R98, R108, RZ ;  /* 0x0000006c624d2210 */ /* 0x000fe20007ffe0ff */
[----:B------:R-:W-:Y:S01]  /*2be0*/  FFMA.FTZ R76, R117, R76, R12 ;  /* 0x0000004c754c7223 */ /* 0x000fe2000001000c */
[-C--:B------:R-:W-:Y:S01]  /*2bf0*/  FMUL.FTZ R100, R20, R105.reuse ;  /* 0x0000006914647220 */ /* 0x080fe20000410000 */
[----:B------:R-:W0:Y:S02]  /*2c00*/  MUFU.EX2 R101, R101 ;  /* 0x0000006500657308 */ /* 0x000e240000000800 */
[----:B------:R-:W-:Y:S01]  /*2c10*/  FFMA.FTZ R76, R116, R76, R11 ;  /* 0x0000004c744c7223 */ /* 0x000fe2000001000b */
[----:B------:R-:W1:Y:S01]  /*2c20*/  @P2 LDS R77, [R77+0x3364] ;  /* 0x003364004d4d2984 */ /* 0x000e620000000800 */
[-C--:B------:R-:W-:Y:S02]  /*2c30*/  FMUL.FTZ R99, R19, R105.reuse ;  /* 0x0000006913637220 */ /* 0x080fe40000410000 */
[----:B------:R-:W-:Y:S02]  /*2c40*/  FFMA.FTZ R76, R115, R76, R10 ;  /* 0x0000004c734c7223 */ /* 0x000fe4000001000a */
[----:B------:R-:W2:Y:S01]  /*2c50*/  MUFU.EX2 R100, R100 ;  /* 0x0000006400647308 */ /* 0x000ea20000000800 */
[-C--:B------:R-:W-:Y:S01]  /*2c60*/  FMUL.FTZ R79, R18, R105.reuse ;  /* 0x00000069124f7220 */ /* 0x080fe20000410000 */
[----:B------:R-:W-:Y:S01]  /*2c70*/  FFMA.FTZ R76, R114, R76, R9 ;  /* 0x0000004c724c7223 */ /* 0x000fe20000010009 */
[----:B------:R-:W-:-:S03]  /*2c80*/  FMUL.FTZ R78, R159, R105 ;  /* 0x000000699f4e7220 */ /* 0x000fc60000410000 */
[----:B------:R-:W-:Y:S02]  /*2c90*/  FFMA.FTZ R76, R113, R76, R8 ;  /* 0x0000004c714c7223 */ /* 0x000fe40000010008 */
[----:B------:R-:W4:Y:S02]  /*2ca0*/  MUFU.EX2 R99, R99 ;  /* 0x0000006300637308 */ /* 0x000f240000000800 */
[----:B------:R-:W-:Y:S01]  /*2cb0*/  FFMA.FTZ R76, R112, R76, R7 ;  /* 0x0000004c704c7223 */ /* 0x000fe20000010007 */
[----:B0-----:R-:W-:-:S05]  /*2cc0*/  FMUL.FTZ R105, R101, R106 ;  /* 0x0000006a65697220 */ /* 0x001fca0000410000 */
[----:B------:R-:W0:Y:S01]  /*2cd0*/  MUFU.EX2 R79, R79 ;  /* 0x0000004f004f7308 */ /* 0x000e220000000800 */
[----:B------:R-:W-:Y:S01]  /*2ce0*/  FFMA.FTZ R76, R101, R76, R6 ;  /* 0x0000004c654c7223 */ /* 0x000fe20000010006 */
[----:B--2---:R-:W-:-:S06]  /*2cf0*/  FMUL.FTZ R106, R100, R105 ;  /* 0x00000069646a7220 */ /* 0x004fcc0000410000 */
[----:B------:R-:W2:Y:S01]  /*2d00*/  MUFU.EX2 R78, R78 ;  /* 0x0000004e004e7308 */ /* 0x000ea20000000800 */
[----:B------:R-:W-:Y:S01]  /*2d10*/  FFMA.FTZ R76, R100, R76, R5 ;  /* 0x0000004c644c7223 */ /* 0x000fe20000010005 */
[----:B----4-:R-:W-:-:S03]  /*2d20*/  FMUL.FTZ R106, R99, R106 ;  /* 0x0000006a636a7220 */ /* 0x010fc60000410000 */
[----:B------:R-:W-:Y:S01]  /*2d30*/  FFMA.FTZ R76, R99, R76, R4 ;  /* 0x0000004c634c7223 */ /* 0x000fe20000010004 */
[----:B------:R-:W-:Y:S01]  /*2d40*/  LEA.HI R111, R161, R161, RZ, 0x1e ;  /* 0x000000a1a16f7211 */ /* 0x000fe200078ff0ff */
[----:B------:R-:W-:Y:S01]  /*2d50*/  BSSY B0, `(.L_x_1817) ;  /* 0x0000012000007945 */ /* 0x000fe20003800000 */
[C---:B0-----:R-:W-:Y:S01]  /*2d60*/  FMUL.FTZ R105, R79.reuse, R106 ;  /* 0x0000006a4f697220 */ /* 0x041fe20000410000 */
[----:B------:R-:W-:Y:S01]  /*2d70*/  FFMA.FTZ R109, R79, R76, R3 ;  /* 0x0000004c4f6d7223 */ /* 0x000fe20000010003 */
[----:B------:R-:W-:Y:S01]  /*2d80*/  LEA R76, R111, R98, 0x3 ;  /* 0x000000626f4c7211 */ /* 0x000fe200078e18ff */
[----:B---3--:R-:W-:Y:S01]  /*2d90*/  FMUL.FTZ R107, R104, R107 ;  /* 0x0000006b686b7220 */ /* 0x008fe20000410000 */
[C---:B--2---:R-:W-:Y:S01]  /*2da0*/  FMUL.FTZ R104, R78.reuse, R105 ;  /* 0x000000694e687220 */ /* 0x044fe20000410000 */
[----:B------:R-:W-:Y:S01]  /*2db0*/  FFMA.FTZ R105, R78, R109, R2 ;  /* 0x0000006d4e697223 */ /* 0x000fe20000010002 */
        /* <DEDUP_REMOVED lines=11> */
.L_x_1818:
[----:B------:R-:W-:Y:S05]  /*2e70*/  BSYNC B0 ;  /* 0x0000000000007941 */ /* 0x000fea0003800000 */
.L_x_1817:
        /* <DEDUP_REMOVED lines=27> */
[-C--:B0-----:R-:W-:Y:S01]  /*3030*/  FFMA.FTZ R140, R105, R106.reuse, R107 ;  /* 0x0000006a698c7223 */ /* 0x081fe2000001006b */
[----:B------:R-:W-:-:S03]  /*3040*/  FMUL.FTZ R141, R104, R106 ;  /* 0x0000006a688d7220 */ /* 0x000fc60000410000 */
[C---:B---3--:R-:W-:Y:S01]  /*3050*/  FFMA.FTZ R140, R108.reuse, R140, R109 ;  /* 0x0000008c6c8c7223 */ /* 0x048fe2000001006d */
[----:B------:R-:W-:-:S03]  /*3060*/  FMUL.FTZ R141, R108, R141 ;  /* 0x0000008d6c8d7220 */ /* 0x000fc60000410000 */
[C---:B----4-:R-:W-:Y:S01]  /*3070*/  FFMA.FTZ R140, R110.reuse, R140, R111 ;  /* 0x0000008c6e8c7223 */ /* 0x050fe2000001006f */
        /* <DEDUP_REMOVED lines=24> */
.L_x_1847:
[----:B------:R-:W-:Y:S01]  /*3200*/  ISETP.GE.AND P3, PT, R146, 0x10, PT ;  /* 0x000000109200780c */ /* 0x000fe20003f66270 */
[----:B------:R-:W-:-:S12]  /*3210*/  UMOV UR16, 0xffffffff ;  /* 0xffffffff00107882 */ /* 0x000fd80000000000 */
[C---:B0-2---:R-:W-:Y:S01]  /*3220*/  @P3 FFMA.FTZ R140, R141.reuse, R111, R140 ;  /* 0x0000006f8d8c3223 */ /* 0x045fe2000001008c */
[----:B---3--:R-:W-:Y:S01]  /*3230*/  @P3 FMUL.FTZ R141, R141, R142 ;  /* 0x0000008e8d8d3220 */ /* 0x008fe20000410000 */
[----:B------:R-:W-:Y:S06]  /*3240*/  BRA.DIV UR16, `(.L_x_1821) ;  /* 0x0000002e10787947 */ /* 0x000fec000b800000 */
.L_x_1850:
[----:B------:R-:W-:-:S03]  /*3250*/  UMOV UR16, 0xffffffff ;  /* 0xffffffff00107882 */ /* 0x000fc60000000000 */
[----:B------:R-:W-:Y:S05]  /*3260*/  BRA.DIV UR16, `(.L_x_1822) ;  /* 0x0000002e10987947 */ /* 0x000fea000b800000 */
.L_x_1853:
[----:B------:R-:W-:-:S03]  /*3270*/  UMOV UR16, 0xffffffff ;  /* 0xffffffff00107882 */ /* 0x000fc60000000000 */
[----:B------:R-:W-:Y:S05]  /*3280*/  BRA.DIV UR16, `(.L_x_1823) ;  /* 0x0000002e10b87947 */ /* 0x000fea000b800000 */
[----:B------:R-:W0:Y:S04]  /*3290*/  SHFL.UP PT, R141, R141, 0x1, RZ ;  /* 0x042000008d8d7989 */ /* 0x000e2800000e00ff */
[----:B------:R-:W2:Y:S04]  /*32a0*/  SHFL.UP PT, R140, R140, 0x1, RZ ;  /* 0x042000008c8c7989 */ /* 0x000ea800000e00ff */
[----:B-----5:R-:W3:Y:S04]  /*32b0*/  SHFL.IDX PT, R102, R102, RZ, 0x1f ;  /* 0x00001fff66667589 */ /* 0x020ee800000e0000 */
[----:B------:R-:W4:Y:S02]  /*32c0*/  SHFL.IDX PT, R103, R103, RZ, 0x1f ;  /* 0x00001fff67677589 */ /* 0x000f2400000e0000 */
.L_x_1859:
        /* <DEDUP_REMOVED lines=12> */
.L_x_1819:
[----:B------:R-:W-:Y:S05]  /*3390*/  WARPSYNC.ALL ;  /* 0x0000000000007948 */ /* 0x000fea0003800000 */
[----:B------:R-:W-:Y:S01]  /*33a0*/  BAR.SYNC.DEFER_BLOCKING 0x0 ;  /* 0x0000000000007b1d */ /* 0x000fe20000010000 */
[C---:B-12---:R-:W-:Y:S01]  /*33b0*/  FMUL.FTZ R104, R78.reuse, R77 ;  /* 0x0000004d4e687220 */ /* 0x046fe20000410000 */
[----:B-----5:R-:W-:Y:S01]  /*33c0*/  FFMA.FTZ R103, R78, R122, R123 ;  /* 0x0000007a4e677223 */ /* 0x020fe2000001007b */
[----:B------:R-:W-:Y:S02]  /*33d0*/  MOV R109, UR6 ;  /* 0x00000006006d7c02 */ /* 0x000fe40008000f00 */
[C---:B------:R-:W-:Y:S01]  /*33e0*/  FMUL.FTZ R104, R79.reuse, R104 ;  /* 0x000000684f687220 */ /* 0x040fe20000410000 */
[----:B0-----:R-:W-:-:S03]  /*33f0*/  FFMA.FTZ R106, R79, R103, R124 ;  /* 0x000000674f6a7223 */ /* 0x001fc6000001007c */
[C---:B------:R-:W-:Y:S01]  /*3400*/  FMUL.FTZ R103, R99.reuse, R104 ;  /* 0x0000006863677220 */ /* 0x040fe20000410000 */
[----:B------:R-:W-:-:S03]  /*3410*/  FFMA.FTZ R105, R99, R106, R125 ;  /* 0x0000006a63697223 */ /* 0x000fc6000001007d */
[C---:B------:R-:W-:Y:S01]  /*3420*/  FMUL.FTZ R104, R100.reuse, R103 ;  /* 0x0000006764687220 */ /* 0x040fe20000410000 */
[----:B------:R-:W-:-:S03]  /*3430*/  FFMA.FTZ R106, R100, R105, R126 ;  /* 0x00000069646a7223 */ /* 0x000fc6000001007e */
[C---:B------:R-:W-:Y:S01]  /*3440*/  FMUL.FTZ R103, R101.reuse, R104 ;  /* 0x0000006865677220 */ /* 0x040fe20000410000 */
[----:B------:R-:W-:Y:S01]  /*3450*/  FFMA.FTZ R105, R101, R106, R127 ;  /* 0x0000006a65697223 */ /* 0x000fe2000001007f */
[----:B------:R-:W-:-:S03]  /*3460*/  MOV R106, UR47 ;  /* 0x0000002f006a7c02 */ /* 0x000fc60008000f00 */
[----:B------:R-:W-:Y:S01]  /*3470*/  FFMA.FTZ R104, R112, R105, R128 ;  /* 0x0000006970687223 */ /* 0x000fe20000010080 */
[----:B------:R-:W-:Y:S01]  /*3480*/  ISETP.LE.OR P0, PT, R106, UR7, P0 ;  /* 0x000000076a007c0c */ /* 0x000fe20008703670 */
[----:B------:R-:W0:Y:S02]  /*3490*/  LDS R102, [R76+0x2154] ;  /* 0x002154004c667984 */ /* 0x000e240000000800 */
[----:B------:R-:W-:-:S04]  /*34a0*/  FFMA.FTZ R105, R113, R104, R129 ;  /* 0x0000006871697223 */ /* 0x000fc80000010081 */
[----:B------:R-:W-:-:S04]  /*34b0*/  FFMA.FTZ R104, R114, R105, R130 ;  /* 0x0000006972687223 */ /* 0x000fc80000010082 */
[----:B------:R-:W-:Y:S02]  /*34c0*/  FFMA.FTZ R107, R115, R104, R131 ;  /* 0x00000068736b7223 */ /* 0x000fe40000010083 */
[----:B------:R-:W-:Y:S02]  /*34d0*/  @!P0 LEA R106, R109, R98, 0x3 ;  /* 0x000000626d6a8211 */ /* 0x000fe400078e18ff */
        /* <DEDUP_REMOVED lines=10> */
[----:B------:R-:W-:Y:S01]  /*3580*/  FMUL.FTZ R102, R114, R103 ;  /* 0x0000006772667220 */ /* 0x000fe20000410000 */
[----:B------:R-:W-:Y:S02]  /*3590*/  HFMA2.MMA R103, -RZ, RZ, 0, 0 ;  /* 0x00000000ff677435 */ /* 0x000fe400000001ff */
[----:B------:R-:W-:Y:S01]  /*35a0*/  FFMA.FTZ R141, R119, R140, R14 ;  /* 0x0000008c778d7223 */ /* 0x000fe2000001000e */
[----:B------:R-:W-:Y:S01]  /*35b0*/  FMUL.FTZ R105, R115, R102 ;  /* 0x0000006673697220 */ /* 0x000fe20000410000 */
[----:B------:R-:W-:Y:S02]  /*35c0*/  MOV R102, 0x3f800000 ;  /* 0x3f80000000667802 */ /* 0x000fe40000000f00 */
[----:B------:R-:W-:Y:S01]  /*35d0*/  FFMA.FTZ R142, R118, R141, R13 ;  /* 0x0000008d768e7223 */ /* 0x000fe2000001000d */
[----:B------:R-:W-:-:S03]  /*35e0*/  FMUL.FTZ R104, R116, R105 ;  /* 0x0000006974687220 */ /* 0x000fc60000410000 */
[C---:B------:R-:W-:Y:S01]  /*35f0*/  FFMA.FTZ R143, R117.reuse, R142, R12 ;  /* 0x0000008e758f7223 */ /* 0x040fe2000001000c */
[----:B------:R-:W-:Y:S01]  /*3600*/  FMUL.FTZ R105, R117, R104 ;  /* 0x0000006875697220 */ /* 0x000fe20000410000 */
[----:B------:R0:W1:Y:S02]  /*3610*/  @!P0 LDS.64 R102, [R106+0x3560] ;  /* 0x003560006a668984 */ /* 0x0000640000000a00 */
[----:B------:R-:W-:Y:S01]  /*3620*/  FFMA.FTZ R144, R116, R143, R11 ;  /* 0x0000008f74907223 */ /* 0x000fe2000001000b */
[----:B------:R-:W-:-:S03]  /*3630*/  FMUL.FTZ R104, R118, R105 ;  /* 0x0000006976687220 */ /* 0x000fc60000410000 */
[----:B------:R-:W-:Y:S01]  /*3640*/  FFMA.FTZ R145, R115, R144, R10 ;  /* 0x0000009073917223 */ /* 0x000fe2000001000a */
[----:B------:R-:W-:-:S03]  /*3650*/  FMUL.FTZ R105, R119, R104 ;  /* 0x0000006877697220 */ /* 0x000fc60000410000 */
[----:B------:R-:W-:Y:S01]  /*3660*/  FFMA.FTZ R146, R114, R145, R9 ;  /* 0x0000009172927223 */ /* 0x000fe20000010009 */
[----:B------:R-:W-:Y:S01]  /*3670*/  FMUL.FTZ R104, R120, R105 ;  /* 0x0000006978687220 */ /* 0x000fe20000410000 */
[----:B------:R-:W-:Y:S02]  /*3680*/  FFMA.FTZ R105, R121, R108, R137 ;  /* 0x0000006c79697223 */ /* 0x000fe40000010089 */
[----:B------:R-:W-:Y:S01]  /*3690*/  FFMA.FTZ R147, R113, R146, R8 ;  /* 0x0000009271937223 */ /* 0x000fe20000010008 */
[----:B------:R-:W-:-:S03]  /*36a0*/  FMUL.FTZ R104, R121, R104 ;  /* 0x0000006879687220 */ /* 0x000fc60000410000 */
[----:B------:R-:W-:Y:S02]  /*36b0*/  FFMA.FTZ R148, R112, R147, R7 ;  /* 0x0000009370947223 */ /* 0x000fe40000010007 */
[----:B------:R0:W-:Y:S02]  /*36c0*/  STS.64 [R76+0x2660], R104 ;  /* 0x002660684c007388 */ /* 0x0001e40000000a00 */
        /* <DEDUP_REMOVED lines=53> */
.L_x_1876:
        /* <DEDUP_REMOVED lines=15> */
.L_x_1824:
[----:B------:R-:W-:Y:S05]  /*3b10*/  WARPSYNC.ALL ;  /* 0x0000000000007948 */ /* 0x000fea0003800000 */
[----:B------:R-:W-:Y:S06]  /*3b20*/  BAR.SYNC.DEFER_BLOCKING 0x0 ;  /* 0x0000000000007b1d */ /* 0x000fec0000010000 */
[----:B0-----:R-:W0:Y:S01]  /*3b30*/  S2R R154, SR_LANEID ;  /* 0x00000000009a7919 */ /* 0x001e220000000000 */
[----:B------:R-:W1:Y:S01]  /*3b40*/  S2R R155, SR_TID.X ;  /* 0x00000000009b7919 */ /* 0x000e620000002100 */
[----:B------:R-:W2:Y:S01]  /*3b50*/  LDS R105, [R76+0x2664] ;  /* 0x002664004c697984 */ /* 0x000ea20000000800 */
[----:B0-----:R-:W-:-:S02]  /*3b60*/  ISETP.GT.AND P0, PT, R154, 0x1e, PT ;  /* 0x0000001e9a00780c */ /* 0x001fc40003f04270 */
[----:B------:R-:W-:Y:S02]  /*3b70*/  ISETP.GT.AND P1, PT, R154, 0x1d, PT ;  /* 0x0000001d9a00780c */ /* 0x000fe40003f24270 */
[----:B-1----:R-:W-:Y:S01]  /*3b80*/  ISETP.NE.AND P2, PT, R155, RZ, PT ;  /* 0x000000ff9b00720c */ /* 0x002fe20003f45270 */
[----:B--2---:R-:W-:Y:S01]  /*3b90*/  FFMA.FTZ R122, R105, R77, R122 ;  /* 0x0000004d697a7223 */ /* 0x004fe2000001007a */
[----:B------:R-:W-:Y:S01]  /*3ba0*/  FFMA.FTZ R77, R0, R138, RZ ;  /* 0x0000008a004d7223 */ /* 0x000fe200000100ff */
[----:B------:R-:W-:Y:S02]  /*3bb0*/  FADD.FTZ R138, -R17, R138 ;  /* 0x0000008a118a7221 */ /* 0x000fe40000010100 */
[----:B------:R-:W-:Y:S01]  /*3bc0*/  FFMA.FTZ R123, R78, R122, R123 ;  /* 0x0000007a4e7b7223 */ /* 0x000fe2000001007b */
[----:B------:R-:W-:Y:S01]  /*3bd0*/  FFMA.FTZ R78, R158, R139, R77 ;  /* 0x0000008b9e4e7223 */ /* 0x000fe2000001004d */
[----:B------:R-:W-:Y:S02]  /*3be0*/  FADD.FTZ R139, -R16, R139 ;  /* 0x0000008b108b7221 */ /* 0x000fe40000010100 */
[----:B------:R-:W-:Y:S01]  /*3bf0*/  FFMA.FTZ R124, R79, R123, R124 ;  /* 0x0000007b4f7c7223 */ /* 0x000fe2000001007c */
[----:B------:R-:W-:Y:S01]  /*3c00*/  FFMA.FTZ R78, R157, R140, R78 ;  /* 0x0000008c9d4e7223 */ /* 0x000fe2000001004e */
[----:B------:R-:W-:-:S02]  /*3c10*/  FADD.FTZ R140, -R15, R140 ;  /* 0x0000008c0f8c7221 */ /* 0x000fc40000010100 */
[----:B------:R-:W-:Y:S01]  /*3c20*/  FFMA.FTZ R99, R99, R124, R125 ;  /* 0x0000007c63637223 */ /* 0x000fe2000001007d */
[----:B------:R-:W-:Y:S01]  /*3c30*/  FFMA.FTZ R77, R97, R141, R78 ;  /* 0x0000008d614d7223 */ /* 0x000fe2000001004e */
        /* <DEDUP_REMOVED lines=12> */
[----:B------:R-:W-:Y:S01]  /*3d00*/  FADD.FTZ R145, -R10, R145 ;  /* 0x000000910a917221 */ /* 0x000fe20000010100 */
[----:B------:R-:W-:Y:S01]  /*3d10*/  FMUL.FTZ R129, R18, R123 ;  /* 0x0000007b12817220 */ /* 0x000fe20000410000 */
        /* <DEDUP_REMOVED lines=15> */
[----:B------:R-:W-:Y:S02]  /*3e10*/  FFMA.FTZ R119, R119, R118, R135 ;  /* 0x0000007677777223 */ /* 0x000fe40000010087 */
[----:B------:R-:W2:Y:S02]  /*3e20*/  LDL R135, [R1] ;  /* 0x0000000001877983 */ /* 0x000ea40000100800 */
[-C--:B------:R-:W-:Y:S01]  /*3e30*/  FFMA.FTZ R120, R120, R119.reuse, R136 ;  /* 0x0000007778787223 */ /* 0x080fe20000010088 */
[----:B------:R-:W-:-:S03]  /*3e40*/  FMUL.FTZ R79, R82, R119 ;  /* 0x00000077524f7220 */ /* 0x000fc60000410000 */
[-C--:B------:R-:W-:Y:S01]  /*3e50*/  FFMA.FTZ R121, R121, R120.reuse, R137 ;  /* 0x0000007879797223 */ /* 0x080fe20000010089 */
[----:B------:R-:W-:-:S03]  /*3e60*/  FMUL.FTZ R76, R83, R120 ;  /* 0x00000078534c7220 */ /* 0x000fc60000410000 */
[----:B------:R-:W-:-:S04]  /*3e70*/  FMUL.FTZ R77, R84, R121 ;  /* 0x00000079544d7220 */ /* 0x000fc80000410000 */
[----:B------:R-:W-:-:S04]  /*3e80*/  FFMA.FTZ R105, R77, R138, RZ ;  /* 0x0000008a4d697223 */ /* 0x000fc800000100ff */
[----:B------:R-:W-:Y:S01]  /*3e90*/  FFMA.FTZ R104, R76, R139, R105 ;  /* 0x0000008b4c687223 */ /* 0x000fe20000010069 */
[----:B------:R-:W-:Y:S01]  /*3ea0*/  FFMA.FTZ R105, R87, R151, R78 ;  /* 0x0000009757697223 */ /* 0x000fe2000001004e */
[----:B------:R-:W-:Y:S01]  /*3eb0*/  FMUL.FTZ R78, R81, R118 ;  /* 0x00000076514e7220 */ /* 0x000fe20000410000 */
[----:B------:R-:W-:Y:S01]  /*3ec0*/  FADD.FTZ R151, -R4, R151 ;  /* 0x0000009704977221 */ /* 0x000fe20000010100 */
[----:B------:R-:W-:Y:S01]  /*3ed0*/  FFMA.FTZ R107, R79, R140, R104 ;  /* 0x0000008c4f6b7223 */ /* 0x000fe20000010068 */
[----:B------:R-:W-:Y:S01]  /*3ee0*/  FFMA.FTZ R106, R86, R152, R105 ;  /* 0x00000098566a7223 */ /* 0x000fe20000010069 */
        /* <DEDUP_REMOVED lines=8> */
[----:B------:R-:W0:Y:S01]  /*3f70*/  SHFL.DOWN PT, R127, R106, 0x1, 0x1f ;  /* 0x08201f006a7f7f89 */ /* 0x000e2200000e0000 */
[----:B------:R-:W-:Y:S01]  /*3f80*/  FADD.FTZ R153, -R2, R153 ;  /* 0x0000009902997221 */ /* 0x000fe20000010100 */
[----:B------:R-:W-:Y:S01]  /*3f90*/  FFMA.FTZ R110, R104, R143, R109 ;  /* 0x0000008f686e7223 */ /* 0x000fe2000001006d */
[----:B------:R-:W-:-:S03]  /*3fa0*/  FMUL.FTZ R109, R24, R113 ;  /* 0x00000071186d7220 */ /* 0x000fc60000410000 */
[----:B------:R-:W-:Y:S01]  /*3fb0*/  FFMA.FTZ R111, R107, R144, R110 ;  /* 0x000000906b6f7223 */ /* 0x000fe2000001006e */
[----:B------:R-:W-:-:S03]  /*3fc0*/  FMUL.FTZ R110, R23, R112 ;  /* 0x00000070176e7220 */ /* 0x000fc60000410000 */
[----:B------:R-:W-:Y:S01]  /*3fd0*/  FFMA.FTZ R126, R108, R145, R111 ;  /* 0x000000916c7e7223 */ /* 0x000fe2000001006f */
[----:B------:R-:W-:-:S03]  /*3fe0*/  FMUL.FTZ R111, R22, R101 ;  /* 0x00000065166f7220 */ /* 0x000fc60000410000 */
[----:B------:R-:W-:-:S04]  /*3ff0*/  FFMA.FTZ R125, R109, R146, R126 ;  /* 0x000000926d7d7223 */ /* 0x000fc8000001007e */
[----:B------:R-:W-:-:S04]  /*4000*/  FFMA.FTZ R126, R110, R147, R125 ;  /* 0x000000936e7e7223 */ /* 0x000fc8000001007d */
[----:B------:R-:W-:Y:S01]  /*4010*/  FFMA.FTZ R125, R111, R148, R126 ;  /* 0x000000946f7d7223 */ /* 0x000fe2000001007e */
[----:B------:R-:W-:Y:S01]  /*4020*/  FMUL.FTZ R126, R21, R100 ;  /* 0x00000064157e7220 */ /* 0x000fe20000410000 */
[----:B0-----:R-:W-:-:S03]  /*4030*/  @!P0 FADD.FTZ R106, R106, R127 ;  /* 0x0000007f6a6a8221 */ /* 0x001fc60000010000 */
[----:B------:R-:W-:Y:S01]  /*4040*/  FFMA.FTZ R128, R126, R149, R125 ;  /* 0x000000957e807223 */ /* 0x000fe2000001007d */
[----:B------:R-:W-:Y:S01]  /*4050*/  FMUL.FTZ R125, R20, R99 ;  /* 0x00000063147d7220 */ /* 0x000fe20000410000 */
[----:B------:R-:W0:Y:S03]  /*4060*/  SHFL.DOWN PT, R131, R106, 0x2, 0x1f ;  /* 0x08401f006a837f89 */ /* 0x000e2600000e0000 */
[----:B------:R-:W-:Y:S01]  /*4070*/  FFMA.FTZ R127, R125, R150, R128 ;  /* 0x000000967d7f7223 */ /* 0x000fe20000010080 */
[----:B------:R-:W-:-:S04]  /*4080*/  FMUL.FTZ R128, R19, R124 ;  /* 0x0000007c13807220 */ /* 0x000fc80000410000 */
[----:B------:R-:W-:-:S04]  /*4090*/  FFMA.FTZ R130, R128, R151, R127 ;  /* 0x0000009780827223 */ /* 0x000fc8000001007f */
[----:B------:R-:W-:Y:S01]  /*40a0*/  FFMA.FTZ R127, R129, R152, R130 ;  /* 0x00000098817f7223 */ /* 0x000fe20000010082 */
[----:B------:R-:W-:-:S04]  /*40b0*/  FMUL.FTZ R130, R159, R122 ;  /* 0x0000007a9f827220 */ /* 0x000fc80000410000 */
[----:B------:R-:W-:-:S05]  /*40c0*/  FFMA.FTZ R127, R130, R153, R127 ;  /* 0x00000099827f7223 */ /* 0x000fca000001007f */
[----:B------:R-:W1:Y:S01]  /*40d0*/  SHFL.DOWN PT, R132, R127, 0x1, 0x1f ;  /* 0x08201f007f847f89 */ /* 0x000e6200000e0000 */
[----:B0-----:R-:W-:-:S05]  /*40e0*/  @!P1 FADD.FTZ R106, R106, R131 ;  /* 0x000000836a6a9221 */ /* 0x001fca0000010000 */
[----:B------:R-:W-:Y:S01]  /*40f0*/  SHFL.DOWN PT, R131, R106, 0x4, 0x1f ;  /* 0x08801f006a837f89 */ /* 0x000fe200000e0000 */
[----:B-1----:R-:W-:-:S05]  /*4100*/  @!P0 FADD.FTZ R127, R127, R132 ;  /* 0x000000847f7f8221 */ /* 0x002fca0000010000 */
[----:B------:R-:W0:Y:S01]  /*4110*/  SHFL.DOWN PT, R132, R127, 0x2, 0x1f ;  /* 0x08401f007f847f89 */ /* 0x000e2200000e0000 */
[----:B------:R-:W-:Y:S01]  /*4120*/  ISETP.GT.AND P0, PT, R154, 0x1b, PT ;  /* 0x0000001b9a00780c */ /* 0x000fe20003f04270 */
[----:B0-----:R-:W-:-:S05]  /*4130*/  @!P1 FADD.FTZ R127, R127, R132 ;  /* 0x000000847f7f9221 */ /* 0x001fca0000010000 */
[----:B------:R-:W0:Y:S01]  /*4140*/  SHFL.DOWN PT, R134, R127, 0x4, 0x1f ;  /* 0x08801f007f867f89 */ /* 0x000e2200000e0000 */
[----:B------:R-:W-:-:S06]  /*4150*/  FMUL.FTZ R132, R122, UR52 ;  /* 0x000000347a847c20 */ /* 0x000fcc0008410000 */
[----:B------:R-:W-:Y:S01]  /*4160*/  @!P0 FADD.FTZ R106, R106, R131 ;  /* 0x000000836a6a8221 */ /* 0x000fe20000010000 */
[----:B------:R-:W-:-:S04]  /*4170*/  FMUL.FTZ R132, R132, R153 ;  /* 0x0000009984847220 */ /* 0x000fc80000410000 */
[----:B------:R-:W1:Y:S01]  /*4180*/  SHFL.DOWN PT, R131, R106, 0x8, 0x1f ;  /* 0x09001f006a837f89 */ /* 0x000e6200000e0000 */
[----:B------:R-:W-:Y:S01]  /*4190*/  FFMA.FTZ R122, R63, R122, R132 ;  /* 0x0000007a3f7a7223 */ /* 0x000fe20000010084 */
[----:B------:R-:W-:-:S04]  /*41a0*/  MOV R133, UR6 ;  /* 0x0000000600857c02 */ /* 0x000fc80008000f00 */
[----:B------:R-:W-:Y:S01]  /*41b0*/  @!P2 LEA R133, R133, R98, 0x3 ;  /* 0x000000628585a211 */ /* 0x000fe200078e18ff */
[----:B0-----:R-:W-:-:S05]  /*41c0*/  @!P0 FADD.FTZ R127, R127, R134 ;  /* 0x000000867f7f8221 */ /* 0x001fca0000010000 */
[----:B------:R-:W0:Y:S01]  /*41d0*/  SHFL.DOWN PT, R132, R127, 0x8, 0x1f ;  /* 0x09001f007f847f89 */ /* 0x000e2200000e0000 */
[----:B------:R-:W-:-:S03]  /*41e0*/  ISETP.GT.AND P1, PT, R154, 0x17, PT ;  /* 0x000000179a00780c */ /* 0x000fc60003f24270 */
[----:B------:R3:W-:Y:S02]  /*41f0*/  @!P2 STS.64 [R133+0x3560], R102 ;  /* 0x003560668500a388 */ /* 0x0007e40000000a00 */
[----:B---3--:R-:W-:-:S04]  /*4200*/  FMUL.FTZ R102, R124, UR52 ;  /* 0x000000347c667c20 */ /* 0x008fc80008410000 */
[----:B------:R-:W-:-:S04]  /*4210*/  FMUL.FTZ R102, R102, R151 ;  /* 0x0000009766667220 */ /* 0x000fc80000410000 */
[----:B-1----:R-:W-:Y:S01]  /*4220*/  @!P1 FADD.FTZ R106, R106, R131 ;  /* 0x000000836a6a9221 */ /* 0x002fe20000010000 */
[----:B------:R-:W-:Y:S01]  /*4230*/  FFMA.FTZ R124, R61, R124, R102 ;  /* 0x0000007c3d7c7223 */ /* 0x000fe20000010066 */
[----:B------:R-:W-:Y:S01]  /*4240*/  FMUL.FTZ R102, R100, UR52 ;  /* 0x0000003464667c20 */ /* 0x000fe20008410000 */
[----:B0-----:R-:W-:Y:S01]  /*4250*/  @!P1 FADD.FTZ R127, R127, R132 ;  /* 0x000000847f7f9221 */ /* 0x001fe20000010000 */
[----:B------:R-:W-:Y:S02]  /*4260*/  FMUL.FTZ R103, R99, UR52 ;  /* 0x0000003463677c20 */ /* 0x000fe40008410000 */
[----:B------:R-:W-:Y:S01]  /*4270*/  FMUL.FTZ R102, R102, R149 ;  /* 0x0000009566667220 */ /* 0x000fe20000410000 */
[----:B------:R-:W0:Y:S01]  /*4280*/  SHFL.DOWN PT, R133, R106, 0x10, 0x1f ;  /* 0x0a001f006a857f89 */ /* 0x000e2200000e0000 */
[----:B------:R-:W-:Y:S01]  /*4290*/  FMUL.FTZ R131, R123, UR52 ;  /* 0x000000347b837c20 */ /* 0x000fe20008410000 */
[----:B------:R-:W-:Y:S01]  /*42a0*/  FMUL.FTZ R103, R103, R150 ;  /* 0x0000009667677220 */ /* 0x000fe20000410000 */
[----:B------:R-:W-:-:S02]  /*42b0*/  FFMA.FTZ R102, R67, R100, R102 ;  /* 0x0000006443667223 */ /* 0x000fc40000010066 */
[----:B------:R-:W1:Y:S01]  /*42c0*/  SHFL.DOWN PT, R100, R127, 0x10, 0x1f ;  /* 0x0a001f007f647f89 */ /* 0x000e6200000e0000 */
[----:B------:R-:W-:Y:S01]  /*42d0*/  FMUL.FTZ R131, R131, R152 ;  /* 0x0000009883837220 */ /* 0x000fe20000410000 */
[----:B------:R-:W-:Y:S01]  /*42e0*/  FFMA.FTZ R99, R60, R99, R103 ;  /* 0x000000633c637223 */ /* 0x000fe20000010067 */
[----:B------:R-:W-:Y:S01]  /*42f0*/  FMUL.FTZ R103, R101, UR52 ;  /* 0x0000003465677c20 */ /* 0x000fe20008410000 */
[----:B------:R-:W-:Y:S01]  /*4300*/  ISETP.GT.AND P0, PT, R154, 0xf, PT ;  /* 0x0000000f9a00780c */ /* 0x000fe20003f04270 */
[----:B------:R-:W-:Y:S01]  /*4310*/  FFMA.FTZ R123, R62, R123, R131 ;  /* 0x0000007b3e7b7223 */ /* 0x000fe20000010083 */
[----:B------:R-:W-:Y:S01]  /*4320*/  FMUL.FTZ R131, R113, UR52 ;  /* 0x0000003471837c20 */ /* 0x000fe20008410000 */
[----:B------:R-:W-:Y:S01]  /*4330*/  FMUL.FTZ R103, R103, R148 ;  /* 0x0000009467677220 */ /* 0x000fe20000410000 */
[----:B------:R-:W-:Y:S02]  /*4340*/  FMUL.FTZ R134, R112, UR52 ;  /* 0x0000003470867c20 */ /* 0x000fe40008410000 */
[----:B------:R-:W-:Y:S01]  /*4350*/  FMUL.FTZ R131, R131, R146 ;  /* 0x0000009283837220 */ /* 0x000fe20000410000 */
[----:B------:R-:W-:Y:S01]  /*4360*/  FFMA.FTZ R103, R66, R101, R103 ;  /* 0x0000006542677223 */ /* 0x000fe20000010067 */
[----:B------:R-:W-:Y:S01]  /*4370*/  FMUL.FTZ R101, R115, UR52 ;  /* 0x0000003473657c20 */ /* 0x000fe20008410000 */
[----:B------:R-:W-:Y:S01]  /*4380*/  FMUL.FTZ R134, R134, R147 ;  /* 0x0000009386867220 */ /* 0x000fe20000410000 */
[----:B------:R-:W-:Y:S01]  /*4390*/  FMUL.FTZ R132, R114, UR52 ;  /* 0x0000003472847c20 */ /* 0x000fe20008410000 */
[----:B------:R-:W-:Y:S01]  /*43a0*/  FFMA.FTZ R113, R64, R113, R131 ;  /* 0x0000007140717223 */ /* 0x000fe20000010083 */
[----:B------:R-:W-:Y:S01]  /*43b0*/  FMUL.FTZ R131, R101, R144 ;  /* 0x0000009065837220 */ /* 0x000fe20000410000 */
[----:B------:R-:W-:Y:S01]  /*43c0*/  FFMA.FTZ R112, R65, R112, R134 ;  /* 0x0000007041707223 */ /* 0x000fe20000010086 */
[----:B------:R-:W-:Y:S01]  /*43d0*/  FMUL.FTZ R101, R117, UR52 ;  /* 0x0000003475657c20 */ /* 0x000fe20008410000 */
[----:B------:R-:W-:Y:S01]  /*43e0*/  FMUL.FTZ R134, R132, R145 ;  /* 0x0000009184867220 */ /* 0x000fe20000410000 */
[----:B0-----:R-:W-:Y:S01]  /*43f0*/  @!P0 FADD.FTZ R106, R106, R133 ;  /* 0x000000856a6a8221 */ /* 0x001fe20000010000 */
[----:B------:R-:W-:Y:S01]  /*4400*/  FMUL.FTZ R132, R116, UR52 ;  /* 0x0000003474847c20 */ /* 0x000fe20008410000 */
[----:B------:R-:W-:Y:S01]  /*4410*/  FFMA.FTZ R133, R70, R115, R131 ;  /* 0x0000007346857223 */ /* 0x000fe20000010083 */
[----:B------:R-:W-:Y:S01]  /*4420*/  FMUL.FTZ R131, R101, R142 ;  /* 0x0000008e65837220 */ /* 0x000fe20000410000 */
[----:B------:R-:W-:Y:S01]  /*4430*/  FFMA.FTZ R114, R71, R114, R134 ;  /* 0x0000007247727223 */ /* 0x000fe20000010086 */
[----:B------:R-:W-:Y:S01]  /*4440*/  FMUL.FTZ R101, R121, UR52 ;  /* 0x0000003479657c20 */ /* 0x000fe20008410000 */
[----:B-1----:R-:W-:Y:S01]  /*4450*/  @!P0 FADD.FTZ R127, R127, R100 ;  /* 0x000000647f7f8221 */ /* 0x002fe20000010000 */
[----:B------:R-:W-:Y:S01]  /*4460*/  FMUL.FTZ R134, R132, R143 ;  /* 0x0000008f84867220 */ /* 0x000fe20000410000 */
[----:B------:R-:W-:Y:S01]  /*4470*/  ISETP.NE.AND P0, PT, R154, RZ, PT ;  /* 0x000000ff9a00720c */ /* 0x000fe20003f05270 */
[----:B------:R-:W-:Y:S01]  /*4480*/  FMUL.FTZ R101, R101, R138 ;  /* 0x0000008a65657220 */ /* 0x000fe20000410000 */
[----:B------:R-:W-:Y:S01]  /*4490*/  FMUL.FTZ R132, R118, UR52 ;  /* 0x0000003476847c20 */ /* 0x000fe20008410000 */
[----:B------:R-:W-:Y:S01]  /*44a0*/  FFMA.FTZ R134, R69, R116, R134 ;  /* 0x0000007445867223 */ /* 0x000fe20000010086 */
        /* <DEDUP_REMOVED lines=70> */
.L_x_1827:
[----:B------:R-:W-:Y:S05]  /*4910*/  BSYNC B0 ;  /* 0x0000000000007941 */ /* 0x000fea0003800000 */
.L_x_1826:
[----:B------:R-:W-:-:S04]  /*4920*/  UIADD3 UR6, UR6, 0x1, URZ ;  /* 0x0000000106067890 */ /* 0x000fc8000fffe03f */
[----:B------:R-:W-:-:S06]  /*4930*/  UISETP.GE.AND UP0, UPT, UR6, UR48, UPT ;  /* 0x000000300600728c */ /* 0x000fcc000bf06270 */
[----:B------:R-:W-:-:S13]  /*4940*/  PLOP3.LUT P0, PT, PT, PT, UP0, 0x80, 0x0 ;  /* 0x000000000000781c */ /* 0x000fda0003f0f008 */
[----:B------:R-:W-:Y:S05]  /*4950*/  @!P0 BRA `(.L_x_1828) ;  /* 0xffffffd800ec8947 */ /* 0x000fea000383ffff */
.L_x_1816:
[----:B------:R-:W2:Y:S01]  /*4960*/  LDL.LU R76, [R1+0x4] ;  /* 0x00000400014c7983 */ /* 0x000ea20000300800 */
[----:B------:R-:W3:Y:S01]  /*4970*/  S2R R77, SR_TID.X ;  /* 0x00000000004d7919 */ /* 0x000ee20000002100 */
[----:B------:R-:W4:Y:S01]  /*4980*/  S2R R78, SR_LANEID ;  /* 0x00000000004e7919 */ /* 0x000f220000000000 */
[----:B------:R-:W-:Y:S02]  /*4990*/  USHF.R.S32.HI UR28, URZ, 0x1f, UR45 ;  /* 0x0000001f3f1c7899 */ /* 0x000fe4000801142d */
[----:B------:R-:W-:Y:S01]  /*49a0*/  ULEA UR16, UR7, 0xfffff800, 0xb ;  /* 0xfffff80007107891 */ /* 0x000fe2000f8e583f */
[----:B------:R-:W-:Y:S01]  /*49b0*/  ULDC.64 UR18, c[0x0][0x388] ;  /* 0x0000e20000127ab9 */ /* 0x000fe20000000a00 */
[----:B------:R-:W-:Y:S01]  /*49c0*/  USHF.R.S32.HI UR29, URZ, 0x1f, UR14 ;  /* 0x0000001f3f1d7899 */ /* 0x000fe2000801140e */
[----:B------:R-:W-:Y:S01]  /*49d0*/  ULDC.64 UR26, c[0x0][0x390] ;  /* 0x0000e400001a7ab9 */ /* 0x000fe20000000a00 */
[----:B---3--:R-:W-:-:S04]  /*49e0*/  SHF.L.U32 R0, R77, 0x2, RZ ;  /* 0x000000024d007819 */ /* 0x008fc800000006ff */
[----:B------:R-:W-:-:S04]  /*49f0*/  LOP3.LUT R0, R0, 0xffffff80, RZ, 0xc0, !PT ;  /* 0xffffff8000007812 */ /* 0x000fc800078ec0ff */
[----:B----4-:R-:W-:-:S04]  /*4a00*/  LEA R3, R78, R0, 0x2 ;  /* 0x000000004e037211 */ /* 0x010fc800078e10ff */
[----:B------:R-:W-:Y:S01]  /*4a10*/  LEA R25, R3, R98, 0x4 ;  /* 0x0000006203197211 */ /* 0x000fe200078e20ff */
[----:B------:R-:W-:Y:S01]  /*4a20*/  BAR.SYNC.DEFER_BLOCKING 0x0 ;  /* 0x0000000000007b1d */ /* 0x000fe20000010000 */
[----:B------:R-:W-:-:S04]  /*4a30*/  IADD3 R3, R0, R78, RZ ;  /* 0x0000004e00037210 */ /* 0x000fc80007ffe0ff */
[----:B------:R-:W-:Y:S01]  /*4a40*/  LEA R24, R3, R98, 0x4 ;  /* 0x0000006203187211 */ /* 0x000fe200078e20ff */
[----:B------:R-:W-:Y:S02]  /*4a50*/  UIMAD UR6, UR28, UR18, URZ ;  /* 0x000000121c0672a4 */ /* 0x000fe4000f8e023f */
[----:B------:R-:W-:Y:S02]  /*4a60*/  USHF.R.S32.HI UR17, URZ, 0x1f, UR16 ;  /* 0x0000001f3f117899 */ /* 0x000fe40008011410 */
[----:B------:R-:W-:Y:S02]  /*4a70*/  UIMAD UR6, UR45, UR19, UR6 ;  /* 0x000000132d0672a4 */ /* 0x000fe4000f8e0206 */
[----:B------:R-:W-:Y:S01]  /*4a80*/  UIMAD.WIDE.U32 UR18, UR45, UR18, UR16 ;  /* 0x000000122d1272a5 */ /* 0x000fe2000f8e0010 */
[----:B------:R-:W-:Y:S04]  /*4a90*/  STS.128 [R25], R40 ;  /* 0x0000002819007388 */ /* 0x000fe80000000c00 */
[----:B------:R-:W-:Y:S04]  /*4aa0*/  STS.128 [R25+0x10], R36 ;  /* 0x0000102419007388 */ /* 0x000fe80000000c00 */
[----:B------:R-:W-:Y:S04]  /*4ab0*/  STS.128 [R25+0x20], R32 ;  /* 0x0000202019007388 */ /* 0x000fe80000000c00 */
[----:B------:R-:W-:Y:S01]  /*4ac0*/  STS.128 [R25+0x30], R28 ;  /* 0x0000301c19007388 */ /* 0x000fe20000000c00 */
[----:B------:R-:W-:-:S03]  /*4ad0*/  NOP ;  /* 0x0000000000007918 */ /* 0x000fc60000000000 */
[----:B------:R-:W3:Y:S04]  /*4ae0*/  LDS.128 R8, [R24] ;  /* 0x0000000018087984 */ /* 0x000ee80000000c00 */
[----:B------:R-:W4:Y:S04]  /*4af0*/  LDS.128 R12, [R24+0x200] ;  /* 0x00020000180c7984 */ /* 0x000f280000000c00 */
[----:B------:R-:W5:Y:S04]  /*4b00*/  LDS.128 R16, [R24+0x400] ;  /* 0x0004000018107984 */ /* 0x000f680000000c00 */
[----:B------:R-:W1:Y:S01]  /*4b10*/  LDS.128 R20, [R24+0x600] ;  /* 0x0006000018147984 */ /* 0x000e620000000c00 */
[----:B------:R-:W-:-:S02]  /*4b20*/  UIADD3 UR19, UR19, UR6, URZ ;  /* 0x0000000613137290 */ /* 0x000fc4000fffe03f */
[----:B------:R-:W-:Y:S02]  /*4b30*/  UIMAD UR6, UR29, UR26, URZ ;  /* 0x0000001a1d0672a4 */ /* 0x000fe4000f8e023f */
[----:B------:R-:W-:Y:S02]  /*4b40*/  UIMAD.WIDE.U32 UR18, UR14, UR26, UR18 ;  /* 0x0000001a0e1272a5 */ /* 0x000fe4000f8e0012 */
[----:B------:R-:W-:-:S03]  /*4b50*/  UIMAD UR6, UR14, UR27, UR6 ;  /* 0x0000001b0e0672a4 */ /* 0x000fc6000f8e0206 */
[----:B------:R-:W-:Y:S01]  /*4b60*/  ULDC.64 UR26, c[0x0][0x3e0] ;  /* 0x0000f800001a7ab9 */ /* 0x000fe20000000a00 */
[----:B------:R-:W-:Y:S02]  /*4b70*/  UIADD3 UR19, UR19, UR6, URZ ;  /* 0x0000000613137290 */ /* 0x000fe4000fffe03f */
[----:B------:R-:W-:-:S04]  /*4b80*/  ULEA UR6, UP0, UR18, UR26, 0x2 ;  /* 0x0000001a12067291 */ /* 0x000fc8000f80103f */
[----:B------:R-:W-:Y:S01]  /*4b90*/  ULEA.HI.X UR18, UR18, UR27, UR19, 0x2, UP0 ;  /* 0x0000001b12127291 */ /* 0x000fe200080f1413 */
[----:B------:R-:W-:Y:S02]  /*4ba0*/  LOP3.LUT R27, R0, 0x1f, R77, 0xf8, !PT ;  /* 0x0000001f001b7812 */ /* 0x000fe400078ef84d */
[----:B0-----:R-:W-:-:S03]  /*4bb0*/  MOV R2, UR6 ;  /* 0x0000000600027c02 */ /* 0x001fc60008000f00 */
[----:B------:R-:W-:Y:S01]  /*4bc0*/  MOV R3, UR18 ;  /* 0x0000001200037c02 */ /* 0x000fe20008000f00 */
[----:B------:R-:W-:Y:S02]  /*4bd0*/  ULDC.64 UR18, c[0x0][0x3a8] ;  /* 0x0000ea0000127ab9 */ /* 0x000fe40000000a00 */
[----:B------:R-:W-:-:S05]  /*4be0*/  IMAD.WIDE R2, R27, 0x10, R2 ;  /* 0x000000101b027825 */ /* 0x000fca00078e0202 */
[----:B---3--:R-:W-:Y:S04]  /*4bf0*/  STG.E.128 desc[UR24][R2.64], R8 ;  /* 0x0000000802007986 */ /* 0x008fe8000c101d18 */
[----:B----4-:R-:W-:Y:S04]  /*4c00*/  STG.E.128 desc[UR24][R2.64+0x200], R12 ;  /* 0x0002000c02007986 */ /* 0x010fe8000c101d18 */
[----:B-----5:R-:W-:Y:S04]  /*4c10*/  STG.E.128 desc[UR24][R2.64+0x400], R16 ;  /* 0x0004001002007986 */ /* 0x020fe8000c101d18 */
[----:B-1----:R0:W-:Y:S01]  /*4c20*/  STG.E.128 desc[UR24][R2.64+0x600], R20 ;  /* 0x0006001402007986 */ /* 0x0021e2000c101d18 */
[----:B------:R-:W-:Y:S01]  /*4c30*/  BAR.SYNC.DEFER_BLOCKING 0x0 ;  /* 0x0000000000007b1d */ /* 0x000fe20000010000 */
[----:B------:R-:W-:-:S02]  /*4c40*/  UIMAD UR6, UR28, UR18, URZ ;  /* 0x000000121c0672a4 */ /* 0x000fc4000f8e023f */
[----:B------:R-:W-:-:S03]  /*4c50*/  UIMAD.WIDE.U32 UR16, UR45, UR18, UR16 ;  /* 0x000000122d1072a5 */ /* 0x000fc6000f8e0010 */
[----:B------:R1:W-:Y:S04]  /*4c60*/  STS.128 [R25], R44 ;  /* 0x0000002c19007388 */ /* 0x0003e80000000c00 */
[----:B------:R3:W-:Y:S04]  /*4c70*/  STS.128 [R25+0x10], R48 ;  /* 0x0000103019007388 */ /* 0x0007e80000000c00 */
[----:B------:R4:W-:Y:S04]  /*4c80*/  STS.128 [R25+0x20], R52 ;  /* 0x0000203419007388 */ /* 0x0009e80000000c00 */
[----:B------:R5:W-:Y:S01]  /*4c90*/  STS.128 [R25+0x30], R56 ;  /* 0x0000303819007388 */ /* 0x000be20000000c00 */
[----:B------:R-:W-:-:S03]  /*4ca0*/  NOP ;  /* 0x0000000000007918 */ /* 0x000fc60000000000 */
[----:B------:R-:W-:Y:S04]  /*4cb0*/  LDS.128 R8, [R24+0x200] ;  /* 0x0002000018087984 */ /* 0x000fe80000000c00 */
[----:B------:R-:W-:Y:S04]  /*4cc0*/  LDS.128 R12, [R24+0x400] ;  /* 0x00040000180c7984 */ /* 0x000fe80000000c00 */
[----:B------:R-:W-:Y:S01]  /*4cd0*/  LDS.128 R16, [R24+0x600] ;  /* 0x0006000018107984 */ /* 0x000fe20000000c00 */
        /* <DEDUP_REMOVED lines=10> */
[----:B0-----:R-:W-:-:S04]  /*4d80*/  MOV R2, UR6 ;  /* 0x0000000600027c02 */ /* 0x001fc80008000f00 */
[----:B------:R-:W-:Y:S01]  /*4d90*/  MOV R3, UR16 ;  /* 0x0000001000037c02 */ /* 0x000fe20008000f00 */
[----:B------:R-:W-:Y:S02]  /*4da0*/  UISETP.GT.AND UP0, UPT, UR7, 0x1, UPT ;  /* 0x000000010700788c */ /* 0x000fe4000bf04270 */
[----:B------:R-:W-:-:S04]  /*4db0*/  IMAD.WIDE R2, R27, 0x10, R2 ;  /* 0x000000101b027825 */ /* 0x000fc800078e0202 */
[----:B--2---:R-:W-:-:S04]  /*4dc0*/  FADD.FTZ R0, R76, R44 ;  /* 0x0000002c4c007221 */ /* 0x004fc80000010000 */
[----:B------:R-:W-:-:S04]  /*4dd0*/  FADD.FTZ R5, R0, R45 ;  /* 0x0000002d00057221 */ /* 0x000fc80000010000 */
[----:B------:R-:W-:Y:S02]  /*4de0*/  FADD.FTZ R0, R5, R46 ;  /* 0x0000002e05007221 */ /* 0x000fe40000010000 */
[----:B------:R-:W0:Y:S02]  /*4df0*/  LDS.128 R4, [R24] ;  /* 0x0000000018047984 */ /* 0x000e240000000c00 */
[----:B-1----:R-:W-:-:S04]  /*4e00*/  FADD.FTZ R47, R0, R47 ;  /* 0x0000002f002f7221 */ /* 0x002fc80000010000 */
[----:B---3--:R-:W-:-:S04]  /*4e10*/  FADD.FTZ R48, R47, R48 ;  /* 0x000000302f307221 */ /* 0x008fc80000010000 */
[----:B------:R-:W-:-:S04]  /*4e20*/  FADD.FTZ R49, R48, R49 ;  /* 0x0000003130317221 */ /* 0x000fc80000010000 */
[----:B------:R-:W-:-:S04]  /*4e30*/  FADD.FTZ R50, R49, R50 ;  /* 0x0000003231327221 */ /* 0x000fc80000010000 */
[----:B------:R-:W-:-:S04]  /*4e40*/  FADD.FTZ R51, R50, R51 ;  /* 0x0000003332337221 */ /* 0x000fc80000010000 */
[----:B----4-:R-:W-:-:S04]  /*4e50*/  FADD.FTZ R52, R51, R52 ;  /* 0x0000003433347221 */ /* 0x010fc80000010000 */
[----:B------:R-:W-:-:S04]  /*4e60*/  FADD.FTZ R53, R52, R53 ;  /* 0x0000003534357221 */ /* 0x000fc80000010000 */
[----:B------:R-:W-:-:S04]  /*4e70*/  FADD.FTZ R54, R53, R54 ;  /* 0x0000003635367221 */ /* 0x000fc80000010000 */
[----:B------:R-:W-:-:S04]  /*4e80*/  FADD.FTZ R55, R54, R55 ;  /* 0x0000003736377221 */ /* 0x000fc80000010000 */
[----:B-----5:R-:W-:-:S04]  /*4e90*/  FADD.FTZ R56, R55, R56 ;  /* 0x0000003837387221 */ /* 0x020fc80000010000 */
[----:B------:R-:W-:-:S04]  /*4ea0*/  FADD.FTZ R57, R56, R57 ;  /* 0x0000003938397221 */ /* 0x000fc80000010000 */
[----:B------:R-:W-:-:S04]  /*4eb0*/  FADD.FTZ R58, R57, R58 ;  /* 0x0000003a393a7221 */ /* 0x000fc80000010000 */
[----:B------:R-:W-:Y:S01]  /*4ec0*/  FADD.FTZ R0, R58, R59 ;  /* 0x0000003b3a007221 */ /* 0x000fe20000010000 */
[----:B0-----:R0:W-:Y:S04]  /*4ed0*/  STG.E.128 desc[UR24][R2.64], R4 ;  /* 0x0000000402007986 */ /* 0x0011e8000c101d18 */
[----:B------:R0:W-:Y:S04]  /*4ee0*/  STG.E.128 desc[UR24][R2.64+0x200], R8 ;  /* 0x0002000802007986 */ /* 0x0001e8000c101d18 */
[----:B------:R0:W-:Y:S04]  /*4ef0*/  STG.E.128 desc[UR24][R2.64+0x400], R12 ;  /* 0x0004000c02007986 */ /* 0x0001e8000c101d18 */
[----:B------:R0:W-:Y:S04]  /*4f00*/  STG.E.128 desc[UR24][R2.64+0x600], R16 ;  /* 0x0006001002007986 */ /* 0x0001e8000c101d18 */
[----:B------:R0:W-:Y:S01]  /*4f10*/  STL [R1+0x4], R0 ;  /* 0x0000040001007387 */ /* 0x0001e20000100800 */
[----:B------:R-:W-:Y:S01]  /*4f20*/  PLOP3.LUT P0, PT, PT, PT, UP0, 0x80, 0x0 ;  /* 0x000000000000781c */ /* 0x000fe20003f0f008 */
[----:B------:R-:W-:-:S02]  /*4f30*/  UIADD3 UR6, UR7, -0x1, URZ ;  /* 0xffffffff07067890 */ /* 0x000fc4000fffe03f */
[----:B------:R-:W-:Y:S02]  /*4f40*/  UIADD3 UR15, UP1, UR15, -0x2000, URZ ;  /* 0xffffe0000f0f7890 */ /* 0x000fe4000ff3e03f */
[----:B------:R-:W-:Y:S02]  /*4f50*/  UIADD3 UR21, UP2, UR21, -0x2000, URZ ;  /* 0xffffe00015157890 */ /* 0x000fe4000ff5e03f */
[----:B------:R-:W-:Y:S02]  /*4f60*/  UIADD3 UR23, UP3, UR23, -0x2000, URZ ;  /* 0xffffe00017177890 */ /* 0x000fe4000ff7e03f */
[----:B------:R-:W-:Y:S02]  /*4f70*/  UIADD3.X UR20, UR20, -0x1, URZ, UP1, !UPT ;  /* 0xffffffff14147890 */ /* 0x000fe40008ffe43f */
[----:B------:R-:W-:Y:S02]  /*4f80*/  UIADD3.X UR22, UR22, -0x1, URZ, UP2, !UPT ;  /* 0xffffffff16167890 */ /* 0x000fe400097fe43f */
[----:B------:R-:W-:Y:S01]  /*4f90*/  UIADD3.X UR44, UR44, -0x1, URZ, UP3, !UPT ;  /* 0xffffffff2c2c7890 */ /* 0x000fe20009ffe43f */
[----:B------:R-:W-:Y:S01]  /*4fa0*/  UMOV UR7, UR6 ;  /* 0x0000000600077c82 */ /* 0x000fe20008000000 */
[----:B0-----:R-:W-:Y:S10]  /*4fb0*/  @P0 BRA `(.L_x_1829) ;  /* 0xffffffb400f40947 */ /* 0x001ff4000383ffff */
.L_x_1814:
        /* <DEDUP_REMOVED lines=41> */
.L_x_1831:
[----:B------:R-:W-:Y:S05]  /*5250*/  BSYNC B0 ;  /* 0x0000000000007941 */ /* 0x000fea0003800000 */
.L_x_1830:
        /* <DEDUP_REMOVED lines=44> */
.L_x_1833:
[----:B------:R-:W2:Y:S02]  /*5520*/  S2R R13, SR_TID.X ;  /* 0x00000000000d7919 */ /* 0x000ea40000002100 */
.L_x_1834:
[----:B------:R-:W-:Y:S05]  /*5530*/  BSYNC B0 ;  /* 0x0000000000007941 */ /* 0x000fea0003800000 */
.L_x_1832:
        /* <DEDUP_REMOVED lines=31> */
[----:B--2---:R-:W-:-:S02]  /*5730*/  ULEA UR14, UR18, UR14, 0x18 ;  /* 0x0000000e120e7291 */ /* 0x004fc4000f8ec03f */
        /* <DEDUP_REMOVED lines=12> */
.L_x_1836:
        /* <DEDUP_REMOVED lines=65> */
.L_x_1835:
[----:B------:R-:W-:Y:S05]  /*5c10*/  EXIT ;  /* 0x000000000000794d */ /* 0x000fea0003800000 */
.L_x_1820:
[----:B------:R-:W-:Y:S01]  /*5c20*/  HFMA2.MMA R144, -RZ, RZ, 0, 5.9604644775390625e-08 ;  /* 0x00000001ff907435 */ /* 0x000fe200000001ff */
[----:B------:R-:W-:Y:S02]  /*5c30*/  MOV R143, R141 ;  /* 0x0000008d008f7202 */ /* 0x000fe40000000f00 */
[----:B------:R-:W-:Y:S02]  /*5c40*/  MOV R145, RZ ;  /* 0x000000ff00917202 */ /* 0x000fe40000000f00 */
[----:B------:R-:W-:-:S07]  /*5c50*/  MOV R110, 0xffffffff ;  /* 0xffffffff006e7802 */ /* 0x000fce0000000f00 */
[----:B-1---5:R-:W-:Y:S05]  /*5c60*/  WARPSYNC.COLLECTIVE R110, `(.L_x_1837) ;  /* 0x000000006e087348 */ /* 0x022fea0003c00000 */
[----:B------:R0:W2:Y:S02]  /*5c70*/  SHFL.UP P3, R111, R143, R144, R145 ;  /* 0x040000908f6f7389 */ /* 0x0000a40000060091 */
[----:B012--5:R-:W-:Y:S01]  /*5c80*/  ENDCOLLECTIVE ;  /* 0x000000000000791b */ /* 0x027fe20003800000 */
.L_x_1837:
[----:B------:R-:W-:Y:S02]  /*5c90*/  MOV R143, R140 ;  /* 0x0000008c008f7202 */ /* 0x000fe40000000f00 */
[----:B------:R-:W-:-:S07]  /*5ca0*/  MOV R142, R111 ;  /* 0x0000006f008e7202 */ /* 0x000fce0000000f00 */
[----:B------:R-:W-:Y:S05]  /*5cb0*/  WARPSYNC.COLLECTIVE R110, `(.L_x_1838) ;  /* 0x000000006e087348 */ /* 0x000fea0003c00000 */
[----:B------:R0:W1:Y:S02]  /*5cc0*/  SHFL.UP P3, R111, R143, R144, R145 ;  /* 0x040000908f6f7389 */ /* 0x0000640000060091 */
[----:B01----:R-:W-:Y:S01]  /*5cd0*/  ENDCOLLECTIVE ;  /* 0x000000000000791b */ /* 0x003fe20003800000 */
.L_x_1838:
        /* <DEDUP_REMOVED lines=8> */
.L_x_1839:
[----:B------:R-:W-:Y:S02]  /*5d60*/  MOV R143, R140 ;  /* 0x0000008c008f7202 */ /* 0x000fe40000000f00 */
[----:B------:R-:W-:-:S07]  /*5d70*/  MOV R142, R111 ;  /* 0x0000006f008e7202 */ /* 0x000fce0000000f00 */
[----:B------:R-:W-:Y:S05]  /*5d80*/  WARPSYNC.COLLECTIVE R110, `(.L_x_1840) ;  /* 0x000000006e087348 */ /* 0x000fea0003c00000 */
[----:B------:R0:W1:Y:S02]  /*5d90*/  SHFL.UP P3, R111, R143, R144, R145 ;  /* 0x040000908f6f7389 */ /* 0x0000640000060091 */
[----:B01----:R-:W-:Y:S01]  /*5da0*/  ENDCOLLECTIVE ;  /* 0x000000000000791b */ /* 0x003fe20003800000 */
.L_x_1840:
        /* <DEDUP_REMOVED lines=8> */
.L_x_1841:
[----:B------:R-:W-:Y:S02]  /*5e30*/  MOV R143, R140 ;  /* 0x0000008c008f7202 */ /* 0x000fe40000000f00 */
[----:B------:R-:W-:-:S07]  /*5e40*/  MOV R142, R111 ;  /* 0x0000006f008e7202 */ /* 0x000fce0000000f00 */
[----:B------:R-:W-:Y:S05]  /*5e50*/  WARPSYNC.COLLECTIVE R110, `(.L_x_1842) ;  /* 0x000000006e087348 */ /* 0x000fea0003c00000 */
[----:B------:R0:W1:Y:S02]  /*5e60*/  SHFL.UP P3, R111, R143, R144, R145 ;  /* 0x040000908f6f7389 */ /* 0x0000640000060091 */
[----:B01----:R-:W-:Y:S01]  /*5e70*/  ENDCOLLECTIVE ;  /* 0x000000000000791b */ /* 0x003fe20003800000 */
.L_x_1842:
        /* <DEDUP_REMOVED lines=8> */
.L_x_1843:
[----:B------:R-:W-:Y:S02]  /*5f00*/  MOV R143, R140 ;  /* 0x0000008c008f7202 */ /* 0x000fe40000000f00 */
[----:B------:R-:W-:-:S07]  /*5f10*/  MOV R142, R111 ;  /* 0x0000006f008e7202 */ /* 0x000fce0000000f00 */
[----:B------:R-:W-:Y:S05]  /*5f20*/  WARPSYNC.COLLECTIVE R110, `(.L_x_1844) ;  /* 0x000000006e087348 */ /* 0x000fea0003c00000 */
[----:B------:R0:W1:Y:S02]  /*5f30*/  SHFL.UP P3, R111, R143, R144, R145 ;  /* 0x040000908f6f7389 */ /* 0x0000640000060091 */
[----:B01----:R-:W-:Y:S01]  /*5f40*/  ENDCOLLECTIVE ;  /* 0x000000000000791b */ /* 0x003fe20003800000 */
.L_x_1844:
        /* <DEDUP_REMOVED lines=8> */
.L_x_1845:
[----:B------:R-:W-:Y:S02]  /*5fd0*/  MOV R143, R140 ;  /* 0x0000008c008f7202 */ /* 0x000fe40000000f00 */
[----:B------:R-:W-:-:S07]  /*5fe0*/  MOV R142, R111 ;  /* 0x0000006f008e7202 */ /* 0x000fce0000000f00 */
[----:B------:R-:W-:Y:S05]  /*5ff0*/  WARPSYNC.COLLECTIVE R110, `(.L_x_1846) ;  /* 0x000000006e087348 */ /* 0x000fea0003c00000 */
[----:B------:R0:W1:Y:S02]  /*6000*/  SHFL.UP P3, R111, R143, R144, R145 ;  /* 0x040000908f6f7389 */ /* 0x0000640000060091 */
[----:B01----:R-:W-:Y:S01]  /*6010*/  ENDCOLLECTIVE ;  /* 0x000000000000791b */ /* 0x003fe20003800000 */
.L_x_1846:
[----:B------:R-:W-:Y:S05]  /*6020*/  BRA `(.L_x_1847) ;  /* 0xffffffd000747947 */ /* 0x000fea000383ffff */
.L_x_1821:
        /* <DEDUP_REMOVED lines=8> */
.L_x_1849:
[----:B------:R-:W-:Y:S05]  /*60b0*/  BSYNC B0 ;  /* 0x0000000000007941 */ /* 0x000fea0003800000 */
.L_x_1848:
[----:B------:R-:W-:Y:S05]  /*60c0*/  BRA `(.L_x_1850) ;  /* 0xffffffd000607947 */ /* 0x000fea000383ffff */
.L_x_1822:
        /* <DEDUP_REMOVED lines=8> */
.L_x_1852:
[----:B------:R-:W-:Y:S05]  /*6150*/  BSYNC B0 ;  /* 0x0000000000007941 */ /* 0x000fea0003800000 */
.L_x_1851:
[----:B------:R-:W-:Y:S05]  /*6160*/  BRA `(.L_x_1853) ;  /* 0xffffffd000407947 */ /* 0x000fea000383ffff */
.L_x_1823:
        /* <DEDUP_REMOVED lines=8> */
.L_x_1855:
[----:B------:R-:W-:Y:S05]  /*61f0*/  BSYNC B0 ;  /* 0x0000000000007941 */ /* 0x000fea0003800000 */
.L_x_1854:
        /* <DEDUP_REMOVED lines=10> */
.L_x_1856:
[----:B------:R-:W-:Y:S02]  /*62a0*/  MOV R140, R111 ;  /* 0x0000006f008c7202 */ /* 0x000fe40000000f00 */
[----:B------:R-:W-:-:S07]  /*62b0*/  MOV R111, R102 ;  /* 0x00000066006f7202 */ /* 0x000fce0000000f00 */
[----:B------:R-:W-:Y:S05]  /*62c0*/  WARPSYNC.COLLECTIVE R110, `(.L_x_1857) ;  /* 0x000000006e087348 */ /* 0x000fea0003c00000 */
[----:B------:R0:W1:Y:S02]  /*62d0*/  SHFL.IDX P3, R160, R111, R155, R156 ;  /* 0x0000009b6fa07389 */ /* 0x000064000006009c */
[----:B01----:R-:W-:Y:S01]  /*62e0*/  ENDCOLLECTIVE ;  /* 0x000000000000791b */ /* 0x003fe20003800000 */
.L_x_1857:
[----:B------:R-:W-:Y:S02]  /*62f0*/  MOV R111, R103 ;  /* 0x00000067006f7202 */ /* 0x000fe40000000f00 */
[----:B------:R-:W-:-:S07]  /*6300*/  MOV R102, R160 ;  /* 0x000000a000667202 */ /* 0x000fce0000000f00 */
[----:B------:R-:W-:Y:S05]  /*6310*/  WARPSYNC.COLLECTIVE R110, `(.L_x_1858) ;  /* 0x000000006e087348 */ /* 0x000fea0003c00000 */
[----:B------:R0:W1:Y:S02]  /*6320*/  SHFL.IDX P3, R160, R111, R155, R156 ;  /* 0x0000009b6fa07389 */ /* 0x000064000006009c */
[----:B01----:R-:W-:Y:S01]  /*6330*/  ENDCOLLECTIVE ;  /* 0x000000000000791b */ /* 0x003fe20003800000 */
.L_x_1858:
[----:B------:R-:W-:Y:S01]  /*6340*/  MOV R103, R160 ;  /* 0x000000a000677202 */ /* 0x000fe20000000f00 */
[----:B------:R-:W-:Y:S06]  /*6350*/  BRA `(.L_x_1859) ;  /* 0xffffffcc00dc7947 */ /* 0x000fec000383ffff */
.L_x_1825:
[----:B------:R-:W-:Y:S01]  /*6360*/  HFMA2.MMA R160, -RZ, RZ, 0, 5.9604644775390625e-08 ;  /* 0x00000001ffa07435 */ /* 0x000fe200000001ff */
[----:B------:R-:W-:Y:S02]  /*6370*/  MOV R163, R161 ;  /* 0x000000a100a37202 */ /* 0x000fe40000000f00 */
[----:B------:R-:W-:Y:S02]  /*6380*/  MOV R155, 0x1f ;  /* 0x0000001f009b7802 */ /* 0x000fe40000000f00 */
[----:B------:R-:W-:-:S07]  /*6390*/  MOV R110, 0xffffffff ;  /* 0xffffffff006e7802 */ /* 0x000fce0000000f00 */
[----:B------:R-:W-:Y:S05]  /*63a0*/  WARPSYNC.COLLECTIVE R110, `(.L_x_1860) ;  /* 0x000000006e087348 */ /* 0x000fea0003c00000 */
[----:B------:R0:W1:Y:S02]  /*63b0*/  SHFL.DOWN P6, R156, R163, R160, R155 ;  /* 0x080000a0a39c7389 */ /* 0x00006400000c009b */
[----:B01----:R-:W-:Y:S01]  /*63c0*/  ENDCOLLECTIVE ;  /* 0x000000000000791b */ /* 0x003fe20003800000 */
.L_x_1860:
[----:B------:R-:W-:Y:S02]  /*63d0*/  MOV R163, R162 ;  /* 0x000000a200a37202 */ /* 0x000fe40000000f00 */
[----:B------:R-:W-:-:S07]  /*63e0*/  MOV R111, R156 ;  /* 0x0000009c006f7202 */ /* 0x000fce0000000f00 */
[----:B------:R-:W-:Y:S05]  /*63f0*/  WARPSYNC.COLLECTIVE R110, `(.L_x_1861) ;  /* 0x000000006e087348 */ /* 0x000fea0003c00000 */
[----:B------:R0:W1:Y:S02]  /*6400*/  SHFL.DOWN P6, R156, R163, R160, R155 ;  /* 0x080000a0a39c7389 */ /* 0x00006400000c009b */
[----:B01----:R-:W-:Y:S01]  /*6410*/  ENDCOLLECTIVE ;  /* 0x000000000000791b */ /* 0x003fe20003800000 */
.L_x_1861:
[----:B------:R-:W-:Y:S01]  /*6420*/  HFMA2.MMA R160, -RZ, RZ, 0, 1.1920928955078125e-07 ;  /* 0x00000002ffa07435 */ /* 0x000fe200000001ff */
[C---:B------:R-:W-:Y:S01]  /*6430*/  @P5 FFMA.FTZ R162, R161.reuse, R156, R162 ;  /* 0x0000009ca1a25223 */ /* 0x040fe200000100a2 */
[----:B------:R-:W-:-:S05]  /*6440*/  @P5 FMUL.FTZ R161, R161, R111 ;  /* 0x0000006fa1a15220 */ /* 0x000fca0000410000 */
[----:B------:R-:W-:-:S07]  /*6450*/  MOV R163, R161 ;  /* 0x000000a100a37202 */ /* 0x000fce0000000f00 */
[----:B------:R-:W-:Y:S05]  /*6460*/  WARPSYNC.COLLECTIVE R110, `(.L_x_1862) ;  /* 0x000000006e087348 */ /* 0x000fea0003c00000 */
[----:B------:R0:W1:Y:S02]  /*6470*/  SHFL.DOWN P6, R156, R163, R160, R155 ;  /* 0x080000a0a39c7389 */ /* 0x00006400000c009b */
[----:B01----:R-:W-:Y:S01]  /*6480*/  ENDCOLLECTIVE ;  /* 0x000000000000791b */ /* 0x003fe20003800000 */
.L_x_1862:
[----:B------:R-:W-:Y:S02]  /*6490*/  MOV R163, R162 ;  /* 0x000000a200a37202 */ /* 0x000fe40000000f00 */
[----:B------:R-:W-:-:S07]  /*64a0*/  MOV R111, R156 ;  /* 0x0000009c006f7202 */ /* 0x000fce0000000f00 */
[----:B------:R-:W-:Y:S05]  /*64b0*/  WARPSYNC.COLLECTIVE R110, `(.L_x_1863) ;  /* 0x000000006e087348 */ /* 0x000fea0003c00000 */
[----:B------:R0:W1:Y:S02]  /*64c0*/  SHFL.DOWN P6, R156, R163, R160, R155 ;  /* 0x080000a0a39c7389 */ /* 0x00006400000c009b */
[----:B01----:R-:W-:Y:S01]  /*64d0*/  ENDCOLLECTIVE ;  /* 0x000000000000791b */ /* 0x003fe20003800000 */
.L_x_1863:
[----:B------:R-:W-:Y:S01]  /*64e0*/  HFMA2.MMA R160, -RZ, RZ, 0, 2.384185791015625e-07 ;  /* 0x00000004ffa07435 */ /* 0x000fe200000001ff */
[C---:B------:R-:W-:Y:S01]  /*64f0*/  @!P4 FFMA.FTZ R162, R161.reuse, R156, R162 ;  /* 0x0000009ca1a2c223 */ /* 0x040fe200000100a2 */
[----:B------:R-:W-:-:S05]  /*6500*/  @!P4 FMUL.FTZ R161, R161, R111 ;  /* 0x0000006fa1a1c220 */ /* 0x000fca0000410000 */
[----:B------:R-:W-:-:S07]  /*6510*/  MOV R163, R161 ;  /* 0x000000a100a37202 */ /* 0x000fce0000000f00 */
[----:B------:R-:W-:Y:S05]  /*6520*/  WARPSYNC.COLLECTIVE R110, `(.L_x_1864) ;  /* 0x000000006e087348 */ /* 0x000fea0003c00000 */
[----:B------:R0:W1:Y:S02]  /*6530*/  SHFL.DOWN P6, R156, R163, R160, R155 ;  /* 0x080000a0a39c7389 */ /* 0x00006400000c009b */
[----:B01----:R-:W-:Y:S01]  /*6540*/  ENDCOLLECTIVE ;  /* 0x000000000000791b */ /* 0x003fe20003800000 */
.L_x_1864:
[----:B------:R-:W-:Y:S02]  /*6550*/  MOV R163, R162 ;  /* 0x000000a200a37202 */ /* 0x000fe40000000f00 */
[----:B------:R-:W-:-:S07]  /*6560*/  MOV R111, R156 ;  /* 0x0000009c006f7202 */ /* 0x000fce0000000f00 */
[----:B------:R-:W-:Y:S05]  /*6570*/  WARPSYNC.COLLECTIVE R110, `(.L_x_1865) ;  /* 0x000000006e087348 */ /* 0x000fea0003c00000 */
[----:B------:R0:W1:Y:S02]  /*6580*/  SHFL.DOWN P6, R156, R163, R160, R155 ;  /* 0x080000a0a39c7389 */ /* 0x00006400000c009b */
[----:B01----:R-:W-:Y:S01]  /*6590*/  ENDCOLLECTIVE ;  /* 0x000000000000791b */ /* 0x003fe20003800000 */
.L_x_1865:
[----:B------:R-:W-:Y:S01]  /*65a0*/  HFMA2.MMA R160, -RZ, RZ, 0, 4.76837158203125e-07 ;  /* 0x00000008ffa07435 */ /* 0x000fe200000001ff */
[C---:B------:R-:W-:Y:S01]  /*65b0*/  @!P3 FFMA.FTZ R162, R161.reuse, R156, R162 ;  /* 0x0000009ca1a2b223 */ /* 0x040fe200000100a2 */
[----:B------:R-:W-:-:S05]  /*65c0*/  @!P3 FMUL.FTZ R161, R161, R111 ;  /* 0x0000006fa1a1b220 */ /* 0x000fca0000410000 */
[----:B------:R-:W-:-:S07]  /*65d0*/  MOV R163, R161 ;  /* 0x000000a100a37202 */ /* 0x000fce0000000f00 */
[----:B------:R-:W-:Y:S05]  /*65e0*/  WARPSYNC.COLLECTIVE R110, `(.L_x_1866) ;  /* 0x000000006e087348 */ /* 0x000fea0003c00000 */
[----:B------:R0:W1:Y:S02]  /*65f0*/  SHFL.DOWN P6, R156, R163, R160, R155 ;  /* 0x080000a0a39c7389 */ /* 0x00006400000c009b */
[----:B01----:R-:W-:Y:S01]  /*6600*/  ENDCOLLECTIVE ;  /* 0x000000000000791b */ /* 0x003fe20003800000 */
.L_x_1866:
[----:B------:R-:W-:Y:S02]  /*6610*/  MOV R163, R162 ;  /* 0x000000a200a37202 */ /* 0x000fe40000000f00 */
[----:B------:R-:W-:-:S07]  /*6620*/  MOV R111, R156 ;  /* 0x0000009c006f7202 */ /* 0x000fce0000000f00 */
[----:B------:R-:W-:Y:S05]  /*6630*/  WARPSYNC.COLLECTIVE R110, `(.L_x_1867) ;  /* 0x000000006e087348 */ /* 0x000fea0003c00000 */
[----:B------:R0:W1:Y:S02]  /*6640*/  SHFL.DOWN P6, R156, R163, R160, R155 ;  /* 0x080000a0a39c7389 */ /* 0x00006400000c009b */
[----:B01----:R-:W-:Y:S01]  /*6650*/  ENDCOLLECTIVE ;  /* 0x000000000000791b */ /* 0x003fe20003800000 */
.L_x_1867:
[----:B------:R-:W-:Y:S01]  /*6660*/  HFMA2.MMA R160, -RZ, RZ, 0, 9.5367431640625e-07 ;  /* 0x00000010ffa07435 */ /* 0x000fe200000001ff */
[C---:B------:R-:W-:Y:S01]  /*6670*/  @!P2 FFMA.FTZ R162, R161.reuse, R156, R162 ;  /* 0x0000009ca1a2a223 */ /* 0x040fe200000100a2 */
[----:B------:R-:W-:-:S05]  /*6680*/  @!P2 FMUL.FTZ R161, R161, R111 ;  /* 0x0000006fa1a1a220 */ /* 0x000fca0000410000 */
[----:B------:R-:W-:-:S07]  /*6690*/  MOV R163, R161 ;  /* 0x000000a100a37202 */ /* 0x000fce0000000f00 */
[----:B------:R-:W-:Y:S05]  /*66a0*/  WARPSYNC.COLLECTIVE R110, `(.L_x_1868) ;  /* 0x000000006e087348 */ /* 0x000fea0003c00000 */
[----:B------:R0:W1:Y:S02]  /*66b0*/  SHFL.DOWN P6, R156, R163, R160, R155 ;  /* 0x080000a0a39c7389 */ /* 0x00006400000c009b */
[----:B01----:R-:W-:Y:S01]  /*66c0*/  ENDCOLLECTIVE ;  /* 0x000000000000791b */ /* 0x003fe20003800000 */
.L_x_1868:
[----:B------:R-:W-:Y:S02]  /*66d0*/  MOV R163, R162 ;  /* 0x000000a200a37202 */ /* 0x000fe40000000f00 */
[----:B------:R-:W-:-:S07]  /*66e0*/  MOV R111, R156 ;  /* 0x0000009c006f7202 */ /* 0x000fce0000000f00 */
[----:B------:R-:W-:Y:S05]  /*66f0*/  WARPSYNC.COLLECTIVE R110, `(.L_x_1869) ;  /* 0x000000006e087348 */ /* 0x000fea0003c00000 */
[----:B------:R0:W1:Y:S02]  /*6700*/  SHFL.DOWN P6, R156, R163, R160, R155 ;  /* 0x080000a0a39c7389 */ /* 0x00006400000c009b */
[----:B01----:R-:W-:Y:S01]  /*6710*/  ENDCOLLECTIVE ;  /* 0x000000000000791b */ /* 0x003fe20003800000 */
.L_x_1869:
[----:B------:R-:W-:Y:S01]  /*6720*/  HFMA2.MMA R155, -RZ, RZ, 0, 0 ;  /* 0x00000000ff9b7435 */ /* 0x000fe200000001ff */
        /* <DEDUP_REMOVED lines=8> */
.L_x_1870:
[----:B------:R-:W-:Y:S02]  /*67b0*/  MOV R111, R162 ;  /* 0x000000a2006f7202 */ /* 0x000fe40000000f00 */
[----:B------:R-:W-:-:S07]  /*67c0*/  MOV R164, R160 ;  /* 0x000000a000a47202 */ /* 0x000fce0000000f00 */
[----:B------:R-:W-:Y:S05]  /*67d0*/  WARPSYNC.COLLECTIVE R110, `(.L_x_1871) ;  /* 0x000000006e087348 */ /* 0x000fea0003c00000 */
[----:B------:R0:W1:Y:S02]  /*67e0*/  SHFL.IDX P3, R160, R111, R155, R156 ;  /* 0x0000009b6fa07389 */ /* 0x000064000006009c */
[----:B01----:R-:W-:Y:S01]  /*67f0*/  ENDCOLLECTIVE ;  /* 0x000000000000791b */ /* 0x003fe20003800000 */
.L_x_1871:
[----:B------:R-:W-:Y:S02]  /*6800*/  MOV R155, 0x1f ;  /* 0x0000001f009b7802 */ /* 0x000fe40000000f00 */
[----:B------:R-:W-:Y:S02]  /*6810*/  MOV R111, R102 ;  /* 0x00000066006f7202 */ /* 0x000fe40000000f00 */
[----:B------:R-:W-:Y:S01]  /*6820*/  MOV R165, R160 ;  /* 0x000000a000a57202 */ /* 0x000fe20000000f00 */
[----:B------:R-:W-:-:S11]  /*6830*/  HFMA2.MMA R160, -RZ, RZ, 0, 5.9604644775390625e-08 ;  /* 0x00000001ffa07435 */ /* 0x000fd600000001ff */
[----:B------:R-:W-:Y:S05]  /*6840*/  WARPSYNC.COLLECTIVE R110, `(.L_x_1872) ;  /* 0x000000006e087348 */ /* 0x000fea0003c00000 */
[----:B------:R0:W1:Y:S02]  /*6850*/  SHFL.DOWN P6, R156, R163, R160, R155 ;  /* 0x080000a0a39c7389 */ /* 0x00006400000c009b */
[----:B01----:R-:W-:Y:S01]  /*6860*/  ENDCOLLECTIVE ;  /* 0x000000000000791b */ /* 0x003fe20003800000 */
.L_x_1872:
[----:B------:R-:W-:Y:S02]  /*6870*/  MOV R163, R162 ;  /* 0x000000a200a37202 */ /* 0x000fe40000000f00 */
[----:B------:R-:W-:-:S07]  /*6880*/  MOV R161, R156 ;  /* 0x0000009c00a17202 */ /* 0x000fce0000000f00 */
[----:B------:R-:W-:Y:S05]  /*6890*/  WARPSYNC.COLLECTIVE R110, `(.L_x_1873) ;  /* 0x000000006e087348 */ /* 0x000fea0003c00000 */
[----:B------:R0:W1:Y:S02]  /*68a0*/  SHFL.DOWN P6, R156, R163, R160, R155 ;  /* 0x080000a0a39c7389 */ /* 0x00006400000c009b */
[----:B01----:R-:W-:Y:S01]  /*68b0*/  ENDCOLLECTIVE ;  /* 0x000000000000791b */ /* 0x003fe20003800000 */
.L_x_1873:
[----:B------:R-:W-:Y:S01]  /*68c0*/  HFMA2.MMA R155, -RZ, RZ, 0, 0 ;  /* 0x00000000ff9b7435 */ /* 0x000fe200000001ff */
[----:B------:R-:W-:Y:S02]  /*68d0*/  MOV R162, R156 ;  /* 0x0000009c00a27202 */ /* 0x000fe40000000f00 */
[----:B------:R-:W-:-:S08]  /*68e0*/  MOV R156, 0x1f ;  /* 0x0000001f009c7802 */ /* 0x000fd00000000f00 */
[----:B------:R-:W-:Y:S05]  /*68f0*/  WARPSYNC.COLLECTIVE R110, `(.L_x_1874) ;  /* 0x000000006e087348 */ /* 0x000fea0003c00000 */
[----:B------:R0:W1:Y:S02]  /*6900*/  SHFL.IDX P3, R160, R111, R155, R156 ;  /* 0x0000009b6fa07389 */ /* 0x000064000006009c */
[----:B01----:R-:W-:Y:S01]  /*6910*/  ENDCOLLECTIVE ;  /* 0x000000000000791b */ /* 0x003fe20003800000 */
.L_x_1874:
[----:B------:R-:W-:Y:S02]  /*6920*/  MOV R111, R103 ;  /* 0x00000067006f7202 */ /* 0x000fe40000000f00 */
[----:B------:R-:W-:-:S07]  /*6930*/  MOV R163, R160 ;  /* 0x000000a000a37202 */ /* 0x000fce0000000f00 */
[----:B------:R-:W-:Y:S05]  /*6940*/  WARPSYNC.COLLECTIVE R110, `(.L_x_1875) ;  /* 0x000000006e087348 */ /* 0x000fea0003c00000 */
[----:B------:R0:W1:Y:S02]  /*6950*/  SHFL.IDX P3, R160, R111, R155, R156 ;  /* 0x0000009b6fa07389 */ /* 0x000064000006009c */
[----:B01----:R-:W-:Y:S01]  /*6960*/  ENDCOLLECTIVE ;  /* 0x000000000000791b */ /* 0x003fe20003800000 */
.L_x_1875:
[----:B------:R-:W-:Y:S01]  /*6970*/  MOV R111, R160 ;  /* 0x000000a0006f7202 */ /* 0x000fe20000000f00 */
[----:B------:R-:W-:Y:S06]  /*6980*/  BRA `(.L_x_1876) ;  /* 0xffffffd000247947 */ /* 0x000fec000383ffff */
.L_x_1877:
        /* <DEDUP_REMOVED lines=15> */
.L_x_10929:


//--------------------- .text._Z25selective_scan_bwd_kernelI32Selective_Scan_bwd_kernel_traitsILi128ELi16ELb1ELb0ELb0ELb1ELb0EffEEv12SSMParamsBwd --------------------------
	.section	.text._Z25selective_scan_bwd_kernelI32Selective_Scan_bwd_kernel_traitsILi128ELi16ELb1ELb0ELb0ELb1ELb0EffEEv12SSMParamsBwd,"ax",@progbits
	.align	128
        .global         _Z25selective_scan_bwd_kernelI32Selective_Scan_bwd_kernel_traitsILi128ELi16ELb1ELb0ELb0ELb1ELb0EffEEv12SSMParamsBwd
        .type           _Z25selective_scan_bwd_kernelI32Selective_Scan_bwd_kernel_traitsILi128ELi16ELb1ELb0ELb0ELb1ELb0EffEEv12SSMParamsBwd,@function
        .size           _Z25selective_scan_bwd_kernelI32Selective_Scan_bwd_kernel_traitsILi128ELi16ELb1ELb0ELb0ELb1ELb0EffEEv12SSMParamsBwd,(.L_x_10930 - _Z25selective_scan_bwd_kernelI32Selective_Scan_bwd_kernel_traitsILi128ELi16ELb1ELb0ELb0ELb1ELb0EffEEv12SSMParamsBwd)
        .other          _Z25selective_scan_bwd_kernelI32Selective_Scan_bwd_kernel_traitsILi128ELi16ELb1ELb0ELb0ELb1ELb0EffEEv12SSMParamsBwd,@"STO_CUDA_ENTRY STV_DEFAULT"
_Z25selective_scan_bwd_kernelI32Selective_Scan_bwd_kernel_traitsILi128ELi16ELb1ELb0ELb0ELb1ELb0EffEEv12SSMParamsBwd:
.text._Z25selective_scan_bwd_kernelI32Selective_Scan_bwd_kernel_traitsILi128ELi16ELb1ELb0ELb0ELb1ELb0EffEEv12SSMParamsBwd:
        /* <DEDUP_REMOVED lines=37> */
[----:B------:R0:W-:Y:S01]  /*0250*/  STL [R1], RZ ;  /* 0x000000ff01007387 */ /* 0x0001e20000100800 */
        /* <DEDUP_REMOVED lines=9> */
[----:B------:R-:W-:Y:S02]  /*02f0*/  UMOV UR8, URZ ;  /* 0x0000003f00087c82 */ /* 0x000fe40008000000 */
[----:B------:R-:W-:Y:S01]  /*0300*/  UMOV UR6, URZ ;  /* 0x0000003f00067c82 */ /* 0x000fe20008000000 */
[----:B------:R-:W-:-:S02]  /*0310*/  @UP2 ULEA UR6, UP4, UR16, UR24, 0x2 ;  /* 0x0000001810062291 */ /* 0x000fc4000f88103f */
[----:B------:R-:W-:Y:S02]  /*0320*/  UIMAD UR18, UR46, UR7, UR5 ;  /* 0x000000072e1272a4 */ /* 0x000fe4000f8e0205 */
[----:B------:R-:W-:Y:S01]  /*0330*/  @UP1 ULEA UR8, UP3, UR16, UR20, 0x2 ;  /* 0x0000001410081291 */ /* 0x000fe2000f86103f */
[----:B------:R-:W-:Y:S01]  /*0340*/  UMOV UR7, URZ ;  /* 0x0000003f00077c82 */ /* 0x000fe20008000000 */
[----:B------:R-:W-:Y:S02]  /*0350*/  UISETP.NE.AND.EX UP0, UPT, UR9, URZ, UPT, UP0 ;  /* 0x0000003f0900728c */ /* 0x000fe4000bf05300 */
[----:B------:R-:W-:Y:S01]  /*0360*/  @UP2 ULEA.HI.X UR7, UR16, UR25, UR10, 0x2, UP4 ;  /* 0x0000001910072291 */ /* 0x000fe2000a0f140a */
[----:B------:R-:W-:Y:S02]  /*0370*/  UMOV UR9, URZ ;  /* 0x0000003f00097c82 */ /* 0x000fe40008000000 */
[----:B------:R-:W-:Y:S01]  /*0380*/  ULDC.64 UR24, c[0x0][0x298] ;  /* 0x0000a60000187ab9 */ /* 0x000fe20000000a00 */
[----:B------:R-:W-:-:S02]  /*0390*/  @UP1 ULEA.HI.X UR9, UR16, UR21, UR10, 0x2, UP3 ;  /* 0x0000001510091291 */ /* 0x000fc400098f140a */
[----:B------:R-:W-:Y:S01]  /*03a0*/  UIADD3 UR13, UR13, UR11, URZ ;  /* 0x0000000b0d0d7290 */ /* 0x000fe2000fffe03f */
[----:B------:R-:W-:Y:S01]  /*03b0*/  ULDC.64 UR20, c[0x0][0x288] ;  /* 0x0000a20000147ab9 */ /* 0x000fe20000000a00 */
[----:B------:R-:W-:Y:S02]  /*03c0*/  UIMAD UR11, UR10, UR24, URZ ;  /* 0x000000180a0b72a4 */ /* 0x000fe4000f8e023f */
[----:B------:R-:W-:Y:S02]  /*03d0*/  UIMAD UR17, UR10, UR20, URZ ;  /* 0x000000140a1172a4 */ /* 0x000fe4000f8e023f */
[----:B------:R-:W-:Y:S02]  /*03e0*/  UIADD3 UR15, UR15, UR18, URZ ;  /* 0x000000120f0f7290 */ /* 0x000fe4000fffe03f */
[----:B------:R-:W-:Y:S02]  /*03f0*/  UIMAD.WIDE.U32 UR12, UR16, UR20, UR12 ;  /* 0x00000014100c72a5 */ /* 0x000fe4000f8e000c */
[----:B------:R-:W-:-:S02]  /*0400*/  UIMAD UR20, UR16, UR25, UR11 ;  /* 0x00000019101472a4 */ /* 0x000fc4000f8e020b */
[----:B------:R-:W-:Y:S01]  /*0410*/  UIMAD UR21, UR16, UR21, UR17 ;  /* 0x00000015101572a4 */ /* 0x000fe2000f8e0211 */
[----:B------:R-:W-:Y:S01]  /*0420*/  ULDC UR25, c[0x0][0x224] ;  /* 0x0000890000197ab9 */ /* 0x000fe20000000800 */
[----:B------:R-:W-:Y:S02]  /*0430*/  UIMAD UR19, UR10, UR28, URZ ;  /* 0x0000001c0a1372a4 */ /* 0x000fe4000f8e023f */
[----:B------:R-:W-:Y:S02]  /*0440*/  UIMAD.WIDE.U32 UR14, UR16, UR24, UR14 ;  /* 0x00000018100e72a5 */ /* 0x000fe4000f8e000e */
[----:B------:R-:W-:Y:S02]  /*0450*/  ULEA UR17, UR25, 0xfffff800, 0xb ;  /* 0xfffff80019117891 */ /* 0x000fe4000f8e583f */
[----:B------:R-:W-:Y:S02]  /*0460*/  UIMAD.WIDE.U32 UR4, UR46, UR22, URZ ;  /* 0x000000162e0472a5 */ /* 0x000fe4000f8e003f */
[----:B------:R-:W-:-:S02]  /*0470*/  UIMAD UR24, UR16, UR29, UR19 ;  /* 0x0000001d101872a4 */ /* 0x000fc4000f8e0213 */
[----:B------:R-:W-:Y:S02]  /*0480*/  USHF.R.S32.HI UR18, URZ, 0x1f, UR17 ;  /* 0x0000001f3f127899 */ /* 0x000fe40008011411 */
[----:B------:R-:W-:Y:S02]  /*0490*/  UIADD3 UR22, UP1, UR17, UR12, URZ ;  /* 0x0000000c11167290 */ /* 0x000fe4000ff3e03f */
[----:B------:R-:W-:Y:S01]  /*04a0*/  UIADD3 UR19, UP2, UR17, UR14, URZ ;  /* 0x0000000e11137290 */ /* 0x000fe2000ff5e03f */
[----:B------:R-:W-:Y:S01]  /*04b0*/  ULDC.64 UR10, c[0x0][0x2f8] ;  /* 0x0000be00000a7ab9 */ /* 0x000fe20000000a00 */
[----:B------:R-:W-:Y:S02]  /*04c0*/  UIADD3 UR5, UR5, UR23, URZ ;  /* 0x0000001705057290 */ /* 0x000fe4000fffe03f */
[----:B------:R-:W-:Y:S02]  /*04d0*/  UIADD3.X UR21, UR18, UR13, UR21, UP1, !UPT ;  /* 0x0000000d12157290 */ /* 0x000fe40008ffe415 */
[----:B------:R-:W-:-:S02]  /*04e0*/  UIADD3.X UR15, UR18, UR15, UR20, UP2, !UPT ;  /* 0x0000000f120f7290 */ /* 0x000fc400097fe414 */
[----:B------:R-:W-:Y:S02]  /*04f0*/  ULEA UR20, UP1, UR22, UR30, 0x2 ;  /* 0x0000001e16147291 */ /* 0x000fe4000f82103f */
[----:B------:R-:W-:Y:S02]  /*0500*/  ULEA UR14, UP2, UR19, UR10, 0x2 ;  /* 0x0000000a130e7291 */ /* 0x000fe4000f84103f */
[----:B------:R-:W-:Y:S01]  /*0510*/  UIMAD.WIDE.U32 UR12, UR16, UR28, UR4 ;  /* 0x0000001c100c72a5 */ /* 0x000fe2000f8e0004 */
[----:B------:R-:W-:Y:S01]  /*0520*/  @UP0 ULDC UR10, c[0x0][0x214] ;  /* 0x00008500000a0ab9 */ /* 0x000fe20000000800 */
[----:B------:R-:W-:Y:S02]  /*0530*/  ULEA.HI.X UR22, UR22, UR31, UR21, 0x2, UP1 ;  /* 0x0000001f16167291 */ /* 0x000fe400088f1415 */
[----:B------:R-:W-:Y:S02]  /*0540*/  @UP0 UIMAD UR10, UR46, UR10, UR16 ;  /* 0x0000000a2e0a02a4 */ /* 0x000fe4000f8e0210 */
[----:B------:R-:W-:-:S02]  /*0550*/  UISETP.GE.AND UP1, UPT, UR25, 0x1, UPT ;  /* 0x000000011900788c */ /* 0x000fc4000bf26270 */
[----:B------:R-:W-:Y:S02]  /*0560*/  @UP0 UIMAD UR10, UR10, UR25, URZ ;  /* 0x000000190a0a02a4 */ /* 0x000fe4000f8e023f */
[----:B------:R-:W-:Y:S01]  /*0570*/  ULEA.HI.X UR15, UR19, UR11, UR15, 0x2, UP2 ;  /* 0x0000000b130f7291 */ /* 0x000fe200090f140f */
[----:B------:R-:W-:Y:S01]  /*0580*/  UMOV UR4, URZ ;  /* 0x0000003f00047c82 */ /* 0x000fe20008000000 */
[----:B------:R-:W-:Y:S01]  /*0590*/  UIADD3 UR17, UP2, UR17, UR12, URZ ;  /* 0x0000000c11117290 */ /* 0x000fe2000ff5e03f */
[----:B------:R-:W-:Y:S02]  /*05a0*/  ULDC.64 UR28, c[0x0][0x3b8] ;  /* 0x0000ee00001c7ab9 */ /* 0x000fe40000000a00 */
[----:B------:R-:W-:Y:S01]  /*05b0*/  @UP0 ULDC UR12, c[0x0][0x21c] ;  /* 0x00008700000c0ab9 */ /* 0x000fe20000000800 */
[----:B------:R-:W-:Y:S02]  /*05c0*/  UIADD3.X UR24, UR18, UR13, UR24, UP2, !UPT ;  /* 0x0000000d12187290 */ /* 0x000fe400097fe418 */
[----:B------:R-:W-:-:S02]  /*05d0*/  @UP0 UIMAD UR12, UR10, UR12, URZ ;  /* 0x0000000c0a0c02a4 */ /* 0x000fc4000f8e023f */
[----:B------:R-:W-:Y:S01]  /*05e0*/  ULEA UR23, UP2, UR17, UR28, 0x2 ;  /* 0x0000001c11177291 */ /* 0x000fe2000f84103f */
[----:B------:R-:W-:Y:S01]  /*05f0*/  @UP0 ULDC.64 UR10, c[0x0][0x310] ;  /* 0x0000c400000a0ab9 */ /* 0x000fe20000000a00 */
[----:B------:R-:W-:Y:S01]  /*0600*/  UMOV UR5, URZ ;  /* 0x0000003f00057c82 */ /* 0x000fe20008000000 */
[----:B------:R-:W-:Y:S02]  /*0610*/  @UP0 UIMAD.WIDE UR10, UR12, 0x8, UR10 ;  /* 0x000000080c0a08a5 */ /* 0x000fe4000f8e020a */
        /* <DEDUP_REMOVED lines=13> */
[----:B------:R2:W-:Y:S01]  /*06f0*/  STL [R1], RZ ;  /* 0x000000ff01007387 */ /* 0x0005e20000100800 */
[----:B------:R-:W3:Y:S03]  /*0700*/  S2R R161, SR_LANEID ;  /* 0x0000000000a17919 */ /* 0x000ee60000000000 */
[----:B------:R2:W-:Y:S01]  /*0710*/  STL [R1+0x4], RZ ;  /* 0x000004ff01007387 */ /* 0x0005e20000100800 */
[----:B-1----:R-:W-:-:S03]  /*0720*/  ULEA UR6, UR7, UR6, 0x18 ;  /* 0x0000000607067291 */ /* 0x002fc6000f8ec03f */
[----:B------:R-:W-:-:S03]  /*0730*/  ULDC UR7, c[0x0][0x224] ;  /* 0x0000890000077ab9 */ /* 0x000fc60000000800 */
[----:B------:R-:W-:Y:S02]  /*0740*/  MOV R93, UR6 ;  /* 0x00000006005d7c02 */ /* 0x000fe40008000f00 */
[----:B0-----:R-:W-:-:S04]  /*0750*/  SHF.R.S32.HI R0, RZ, 0x1f, R159 ;  /* 0x0000001fff007819 */ /* 0x001fc8000001149f */
[----:B------:R-:W-:-:S04]  /*0760*/  LEA.HI R0, R0, R159, RZ, 0x5 ;  /* 0x0000009f00007211 */ /* 0x000fc800078f28ff */
[----:B------:R-:W-:-:S04]  /*0770*/  SHF.R.S32.HI R0, RZ, 0x5, R0 ;  /* 0x00000005ff007819 */ /* 0x000fc80000011400 */
[----:B--23--:R-:W-:-:S07]  /*0780*/  LEA R158, R0, R93, 0x3 ;  /* 0x0000005d009e7211 */ /* 0x00cfce00078e18ff */
.L_x_1924:
[----:B------:R-:W-:Y:S01]  /*0790*/  BAR.SYNC.DEFER_BLOCKING 0x0 ;  /* 0x0000000000007b1d */ /* 0x000fe20000010000 */
[----:B0-----:R-:W-:Y:S02]  /*07a0*/  SHF.L.U32 R0, R159, 0x2, RZ ;  /* 0x000000029f007819 */ /* 0x001fe400000006ff */
[----:B------:R-:W-:Y:S02]  /*07b0*/  MOV R2, UR17 ;  /* 0x0000001100027c02 */ /* 0x000fe40008000f00 */
[----:B------:R-:W-:Y:S02]  /*07c0*/  LOP3.LUT R0, R0, 0xffffff80, RZ, 0xc0, !PT ;  /* 0xffffff8000007812 */ /* 0x000fe400078ec0ff */
[----:B------:R-:W-:Y:S01]  /*07d0*/  MOV R3, UR22 ;  /* 0x0000001600037c02 */ /* 0x000fe20008000f00 */
[----:B------:R-:W-:Y:S01]  /*07e0*/  HFMA2.MMA R4, -RZ, RZ, 0, 9.5367431640625e-07 ;  /* 0x00000010ff047435 */ /* 0x000fe200000001ff */
[----:B------:R-:W-:Y:S01]  /*07f0*/  LOP3.LUT R7, R0, 0x1f, R159, 0xf8, !PT ;  /* 0x0000001f00077812 */ /* 0x000fe200078ef89f */
[----:B------:R-:W0:Y:S04]  /*0800*/  LDC R72, c[0x0][0x21c] ;  /* 0x00008700ff487b82 */ /* 0x000e280000000800 */
[----:B------:R-:W-:-:S05]  /*0810*/  IMAD.WIDE R2, R7, 0x10, R2 ;  /* 0x0000001007027825 */ /* 0x000fca00078e0202 */
[----:B------:R-:W2:Y:S04]  /*0820*/  LDG.E.128 R8, desc[UR26][R2.64] ;  /* 0x0000001a02087981 */ /* 0x000ea8000c1e1d00 */
[----:B------:R-:W3:Y:S04]  /*0830*/  LDG.E.128 R12, desc[UR26][R2.64+0x200] ;  /* 0x0002001a020c7981 */ /* 0x000ee8000c1e1d00 */
[----:B------:R-:W4:Y:S04]  /*0840*/  LDG.E.128 R16, desc[UR26][R2.64+0x400] ;  /* 0x0004001a02107981 */ /* 0x000f28000c1e1d00 */
[----:B------:R-:W5:Y:S01]  /*0850*/  LDG.E.128 R20, desc[UR26][R2.64+0x600] ;  /* 0x0006001a02147981 */ /* 0x000f62000c1e1d00 */
[----:B------:R-:W-:Y:S01]  /*0860*/  IADD3 R0, R0, R161, RZ ;  /* 0x000000a100007210 */ /* 0x000fe20007ffe0ff */
[----:B------:R-:W-:-:S03]  /*0870*/  IMAD.WIDE R4, R7, R4, UR14 ;  /* 0x0000000e07047e25 */ /* 0x000fc6000f8e0204 */
        /* <DEDUP_REMOVED lines=14> */
[----:B-1----:R-:W3:Y:S04]  /*0960*/  LDG.E.128 R20, desc[UR26][R4.64+0x200] ;  /* 0x0002001a04147981 */ /* 0x002ee8000c1e1d00 */
[----:B------:R-:W4:Y:S04]  /*0970*/  LDG.E.128 R32, desc[UR26][R4.64+0x400] ;  /* 0x0004001a04207981 */ /* 0x000f28000c1e1d00 */
[----:B------:R-:W5:Y:S01]  /*0980*/  LDG.E.128 R36, desc[UR26][R4.64+0x600] ;  /* 0x0006001a04247981 */ /* 0x000f62000c1e1d00 */
[----:B------:R-:W-:-:S02]  /*0990*/  MOV R2, UR23 ;  /* 0x0000001700027c02 */ /* 0x000fc40008000f00 */
[----:B------:R-:W-:-:S03]  /*09a0*/  MOV R3, UR24 ;  /* 0x0000001800037c02 */ /* 0x000fc60008000f00 */
[----:B------:R-:W-:Y:S01]  /*09b0*/  IMAD.WIDE R2, R7, 0x10, R2 ;  /* 0x0000001007027825 */ /* 0x000fe200078e0202 */
[----:B--2---:R-:W-:Y:S04]  /*09c0*/  STS.128 [R24], R28 ;  /* 0x0000001c18007388 */ /* 0x004fe80000000c00 */
[----:B---3--:R1:W-:Y:S04]  /*09d0*/  STS.128 [R24+0x200], R20 ;  /* 0x0002001418007388 */ /* 0x0083e80000000c00 */
[----:B----4-:R-:W-:Y:S04]  /*09e0*/  STS.128 [R24+0x400], R32 ;  /* 0x0004002018007388 */ /* 0x010fe80000000c00 */
[----:B-----5:R-:W-:Y:S01]  /*09f0*/  STS.128 [R24+0x600], R36 ;  /* 0x0006002418007388 */ /* 0x020fe20000000c00 */
[----:B------:R-:W-:-:S03]  /*0a00*/  NOP ;  /* 0x0000000000007918 */ /* 0x000fc60000000000 */
[----:B------:R-:W2:Y:S04]  /*0a10*/  LDS.128 R56, [R0+0x10] ;  /* 0x0000100000387984 */ /* 0x000ea80000000c00 */
[----:B------:R-:W-:Y:S04]  /*0a20*/  LDS.128 R12, [R0+0x20] ;  /* 0x00002000000c7984 */ /* 0x000fe80000000c00 */
[----:B------:R-:W-:Y:S04]  /*0a30*/  LDS.128 R8, [R0+0x30] ;  /* 0x0000300000087984 */ /* 0x000fe80000000c00 */
[----:B------:R-:W3:Y:S01]  /*0a40*/  LDS.128 R16, [R0] ;  /* 0x0000000000107984 */ /* 0x000ee20000000c00 */
[----:B------:R-:W-:Y:S06]  /*0a50*/  BAR.SYNC.DEFER_BLOCKING 0x0 ;  /* 0x0000000000007b1d */ /* 0x000fec0000010000 */
[----:B------:R-:W4:Y:S04]  /*0a60*/  LDG.E.128 R60, desc[UR26][R2.64] ;  /* 0x0000001a023c7981 */ /* 0x000f28000c1e1d00 */
[----:B------:R-:W5:Y:S04]  /*0a70*/  LDG.E.128 R64, desc[UR26][R2.64+0x200] ;  /* 0x0002001a02407981 */ /* 0x000f68000c1e1d00 */
[----:B-1----:R-:W3:Y:S04]  /*0a80*/  LDG.E.128 R20, desc[UR26][R2.64+0x400] ;  /* 0x0004001a02147981 */ /* 0x002ee8000c1e1d00 */
[----:B------:R-:W3:Y:S01]  /*0a90*/  LDG.E.128 R68, desc[UR26][R2.64+0x600] ;  /* 0x0006001a02447981 */ /* 0x000ee2000c1e1d00 */
[----:B--2---:R-:W-:Y:S01]  /*0aa0*/  FADD.FTZ R92, R56, UR5 ;  /* 0x00000005385c7e21 */ /* 0x004fe20008010000 */
[----:B------:R-:W-:Y:S01]  /*0ab0*/  FADD.FTZ R27, R57, UR5 ;  /* 0x00000005391b7e21 */ /* 0x000fe20008010000 */
[----:B------:R-:W-:Y:S01]  /*0ac0*/  FADD.FTZ R26, R58, UR5 ;  /* 0x000000053a1a7e21 */ /* 0x000fe20008010000 */
[----:B------:R-:W-:Y:S01]  /*0ad0*/  FADD.FTZ R25, R59, UR5 ;  /* 0x000000053b197e21 */ /* 0x000fe20008010000 */
[----:B------:R-:W-:Y:S01]  /*0ae0*/  BSSY B0, `(.L_x_1879) ;  /* 0x0000034000007945 */ /* 0x000fe20003800000 */
[----:B0-----:R-:W-:-:S02]  /*0af0*/  ISETP.GE.AND P5, PT, R72, 0x1, PT ;  /* 0x000000014800780c */ /* 0x001fc40003fa6270 */
[----:B------:R-:W-:Y:S02]  /*0b00*/  FSETP.GTU.FTZ.AND P0, PT, R92, 20, PT ;  /* 0x41a000005c00780b */ /* 0x000fe40003f1c000 */
[----:B------:R-:W-:Y:S02]  /*0b10*/  FSETP.GTU.FTZ.AND P6, PT, R27, 20, PT ;  /* 0x41a000001b00780b */ /* 0x000fe40003fdc000 */
[----:B------:R-:W-:Y:S02]  /*0b20*/  FSETP.GTU.FTZ.AND P4, PT, R26, 20, PT ;  /* 0x41a000001a00780b */ /* 0x000fe40003f9c000 */
[----:B------:R-:W-:Y:S01]  /*0b30*/  FSETP.GTU.FTZ.AND P3, PT, R25, 20, PT ;  /* 0x41a000001900780b */ /* 0x000fe20003f7c000 */
[----:B----4-:R-:W-:Y:S04]  /*0b40*/  STS.128 [R24], R60 ;  /* 0x0000003c18007388 */ /* 0x010fe80000000c00 */
[----:B-----5:R-:W-:Y:S04]  /*0b50*/  STS.128 [R24+0x200], R64 ;  /* 0x0002004018007388 */ /* 0x020fe80000000c00 */
[----:B---3--:R0:W-:Y:S04]  /*0b60*/  STS.128 [R24+0x400], R20 ;  /* 0x0004001418007388 */ /* 0x0081e80000000c00 */
[----:B------:R1:W-:Y:S01]  /*0b70*/  STS.128 [R24+0x600], R68 ;  /* 0x0006004418007388 */ /* 0x0003e20000000c00 */
[----:B------:R-:W-:-:S03]  /*0b80*/  NOP ;  /* 0x0000000000007918 */ /* 0x000fc60000000000 */
[----:B------:R2:W3:Y:S04]  /*0b90*/  LDS.128 R36, [R0+0x10] ;  /* 0x0000100000247984 */ /* 0x0004e80000000c00 */
[----:B------:R2:W4:Y:S01]  /*0ba0*/  LDS.128 R32, [R0+0x20] ;  /* 0x0000200000207984 */ /* 0x0005220000000c00 */
[----:B0-----:R-:W-:Y:S01]  /*0bb0*/  FADD.FTZ R23, R17, UR5 ;  /* 0x0000000511177e21 */ /* 0x001fe20008010000 */
[----:B------:R-:W-:Y:S02]  /*0bc0*/  FADD.FTZ R22, R18, UR5 ;  /* 0x0000000512167e21 */ /* 0x000fe40008010000 */
[----:B------:R2:W0:Y:S01]  /*0bd0*/  LDS.128 R28, [R0+0x30] ;  /* 0x00003000001c7984 */ /* 0x0004220000000c00 */
[----:B-1----:R-:W-:Y:S01]  /*0be0*/  FADD.FTZ R24, R16, UR5 ;  /* 0x0000000510187e21 */ /* 0x002fe20008010000 */
[----:B------:R-:W-:-:S02]  /*0bf0*/  FSETP.GTU.FTZ.AND P1, PT, R23, 20, PT ;  /* 0x41a000001700780b */ /* 0x000fc40003f3c000 */
[----:B------:R2:W1:Y:S02]  /*0c00*/  LDS.128 R4, [R0] ;  /* 0x0000000000047984 */ /* 0x0004640000000c00 */
[----:B------:R-:W-:-:S13]  /*0c10*/  FSETP.GTU.FTZ.AND P2, PT, R24, 20, PT ;  /* 0x41a000001800780b */ /* 0x000fda0003f5c000 */
[----:B--2---:R-:W-:Y:S05]  /*0c20*/  @P2 BRA `(.L_x_1880) ;  /* 0x00000000007c2947 */ /* 0x004fea0003800000 */
        /* <DEDUP_REMOVED lines=31> */
.L_x_1880:
[----:B------:R-:W-:Y:S05]  /*0e20*/  BSYNC B0 ;  /* 0x0000000000007941 */ /* 0x000fea0003800000 */
.L_x_1879:
        /* <DEDUP_REMOVED lines=35> */
.L_x_1882:
[----:B------:R-:W-:Y:S05]  /*1060*/  BSYNC B0 ;  /* 0x0000000000007941 */ /* 0x000fea0003800000 */
.L_x_1881:
        /* <DEDUP_REMOVED lines=35> */
.L_x_1884:
[----:B------:R-:W-:Y:S05]  /*12a0*/  BSYNC B0 ;  /* 0x0000000000007941 */ /* 0x000fea0003800000 */
.L_x_1883:
        /* <DEDUP_REMOVED lines=35> */
.L_x_1886:
[----:B------:R-:W-:Y:S05]  /*14e0*/  BSYNC B0 ;  /* 0x0000000000007941 */ /* 0x000fea0003800000 */
.L_x_1885:
        /* <DEDUP_REMOVED lines=35> */
.L_x_1888:
[----:B------:R-:W-:Y:S05]  /*1720*/  BSYNC B0 ;  /* 0x0000000000007941 */ /* 0x000fea0003800000 */
.L_x_1887:
[----:B------:R-:W1:Y:S01]  /*1730*/  LDL.LU R0, [R1+0x4] ;  /* 0x0000040001007983 */ /* 0x000e620000300800 */
[----:B------:R-:W-:Y:S01]  /*1740*/  BSSY B0, `(.L_x_1889) ;  /* 0x0000028000007945 */ /* 0x000fe20003800000 */
[----:B------:R-:W-:Y:S01]  /*1750*/  FADD.FTZ R17, R15, UR5 ;  /* 0x000000050f117e21 */ /* 0x000fe20008010000 */
[----:B------:R-:W-:Y:S01]  /*1760*/  FADD.FTZ R16, R8, UR5 ;  /* 0x0000000508107e21 */ /* 0x000fe20008010000 */
[----:B------:R-:W-:Y:S01]  /*1770*/  FSETP.GTU.FTZ.AND P0, PT, R18, 20, PT ;  /* 0x41a000001200780b */ /* 0x000fe20003f1c000 */
[----:B------:R-:W-:Y:S01]  /*1780*/  FADD.FTZ R15, R9, UR5 ;  /* 0x00000005090f7e21 */ /* 0x000fe20008010000 */
[----:B------:R-:W-:Y:S01]  /*1790*/  FADD.FTZ R14, R10, UR5 ;  /* 0x000000050a0e7e21 */ /* 0x000fe20008010000 */
[----:B------:R-:W-:Y:S01]  /*17a0*/  FADD.FTZ R13, R11, UR5 ;  /* 0x000000050b0d7e21 */ /* 0x000fe20008010000 */
[----:B-1----:R-:W-:Y:S01]  /*17b0*/  FFMA.FTZ R8, R52, R4, R0 ;  /* 0x0000000434087223 */ /* 0x002fe20000010000 */
[----:B------:R-:W-:Y:S08]  /*17c0*/  @P6 BRA `(.L_x_1890) ;  /* 0x00000000007c6947 */ /* 0x000ff00003800000 */
        /* <DEDUP_REMOVED lines=31> */
.L_x_1890:
[----:B------:R-:W-:Y:S05]  /*19c0*/  BSYNC B0 ;  /* 0x0000000000007941 */ /* 0x000fea0003800000 */
.L_x_1889:
[----:B------:R-:W-:Y:S01]  /*19d0*/  FFMA.FTZ R3, R53, R5, R8 ;  /* 0x0000000535037223 */ /* 0x000fe20000010008 */
[----:B------:R-:W-:Y:S01]  /*19e0*/  BSSY B0, `(.L_x_1891) ;  /* 0x0000025000007945 */ /* 0x000fe20003800000 */
[----:B------:R-:W-:Y:S02]  /*19f0*/  FSETP.GTU.FTZ.AND P6, PT, R17, 20, PT ;  /* 0x41a000001100780b */ /* 0x000fe40003fdc000 */
[----:B------:R-:W-:Y:S02]  /*1a00*/  CS2R R58, SRZ ;  /* 0x00000000003a7805 */ /* 0x000fe4000001ff00 */
[----:B------:R-:W-:Y:S01]  /*1a10*/  CS2R R56, SRZ ;  /* 0x0000000000387805 */ /* 0x000fe2000001ff00 */
[----:B------:R-:W-:Y:S01]  /*1a20*/  FFMA.FTZ R8, R54, R6, R3 ;  /* 0x0000000636087223 */ /* 0x000fe20000010003 */
[----:B------:R-:W-:Y:S07]  /*1a30*/  @P4 BRA `(.L_x_1892) ;  /* 0x00000000007c4947 */ /* 0x000fee0003800000 */
        /* <DEDUP_REMOVED lines=31> */
.L_x_1892:
[----:B------:R-:W-:Y:S05]  /*1c30*/  BSYNC B0 ;  /* 0x0000000000007941 */ /* 0x000fea0003800000 */
.L_x_1891:
[----:B------:R-:W-:Y:S01]  /*1c40*/  FFMA.FTZ R3, R55, R7, R8 ;  /* 0x0000000737037223 */ /* 0x000fe20000010008 */
[----:B------:R-:W-:Y:S01]  /*1c50*/  BSSY B0, `(.L_x_1893) ;  /* 0x0000025000007945 */ /* 0x000fe20003800000 */
[----:B------:R-:W-:Y:S02]  /*1c60*/  FSETP.GTU.FTZ.AND P4, PT, R16, 20, PT ;  /* 0x41a000001000780b */ /* 0x000fe40003f9c000 */
[----:B------:R-:W-:Y:S02]  /*1c70*/  CS2R R62, SRZ ;  /* 0x00000000003e7805 */ /* 0x000fe4000001ff00 */
[----:B------:R-:W-:Y:S01]  /*1c80*/  CS2R R60, SRZ ;  /* 0x00000000003c7805 */ /* 0x000fe2000001ff00 */
[----:B---3--:R-:W-:Y:S01]  /*1c90*/  FFMA.FTZ R8, R48, R36, R3 ;  /* 0x0000002430087223 */ /* 0x008fe20000010003 */
        /* <DEDUP_REMOVED lines=32> */
.L_x_1894:
[----:B------:R-:W-:Y:S05]  /*1ea0*/  BSYNC B0 ;  /* 0x0000000000007941 */ /* 0x000fea0003800000 */
.L_x_1893:
        /* <DEDUP_REMOVED lines=38> */
.L_x_1896:
[----:B------:R-:W-:Y:S05]  /*2110*/  BSYNC B0 ;  /* 0x0000000000007941 */ /* 0x000fea0003800000 */
.L_x_1895:
[----:B------:R-:W-:Y:S01]  /*2120*/  FFMA.FTZ R3, R51, R39, R8 ;  /* 0x0000002733037223 */ /* 0x000fe20000010008 */
[----:B------:R-:W-:Y:S01]  /*2130*/  BSSY B0, `(.L_x_1897) ;  /* 0x0000025000007945 */ /* 0x000fe20003800000 */
[----:B------:R-:W-:Y:S02]  /*2140*/  FSETP.GTU.FTZ.AND P2, PT, R14, 20, PT ;  /* 0x41a000000e00780b */ /* 0x000fe40003f5c000 */
[----:B------:R-:W-:Y:S02]  /*2150*/  CS2R R70, SRZ ;  /* 0x0000000000467805 */ /* 0x000fe4000001ff00 */
[----:B------:R-:W-:Y:S01]  /*2160*/  CS2R R68, SRZ ;  /* 0x0000000000447805 */ /* 0x000fe2000001ff00 */
[----:B----4-:R-:W-:Y:S01]  /*2170*/  FFMA.FTZ R8, R44, R32, R3 ;  /* 0x000000202c087223 */ /* 0x010fe20000010003 */
        /* <DEDUP_REMOVED lines=32> */
.L_x_1898:
[----:B------:R-:W-:Y:S05]  /*2380*/  BSYNC B0 ;  /* 0x0000000000007941 */ /* 0x000fea0003800000 */
.L_x_1897:
        /* <DEDUP_REMOVED lines=40> */
.L_x_1900:
[----:B------:R-:W-:Y:S05]  /*2610*/  BSYNC B0 ;  /* 0x0000000000007941 */ /* 0x000fea0003800000 */
.L_x_1899:
[----:B------:R-:W-:Y:S04]  /*2620*/  BSSY B0, `(.L_x_1901) ;  /* 0x0000021000007945 */ /* 0x000fe80003800000 */
[----:B------:R-:W-:Y:S05]  /*2630*/  @P6 BRA `(.L_x_1902) ;  /* 0x00000000007c6947 */ /* 0x000fea0003800000 */
        /* <DEDUP_REMOVED lines=31> */
.L_x_1902:
[----:B------:R-:W-:Y:S05]  /*2830*/  BSYNC B0 ;  /* 0x0000000000007941 */ /* 0x000fea0003800000 */
.L_x_1901:
        /* <DEDUP_REMOVED lines=33> */
.L_x_1904:
[----:B------:R-:W-:Y:S05]  /*2a50*/  BSYNC B0 ;  /* 0x0000000000007941 */ /* 0x000fea0003800000 */
.L_x_1903:
        /* <DEDUP_REMOVED lines=33> */
.L_x_1906:
[----:B------:R-:W-:Y:S05]  /*2c70*/  BSYNC B0 ;  /* 0x0000000000007941 */ /* 0x000fea0003800000 */
.L_x_1905:
        /* <DEDUP_REMOVED lines=33> */
.L_x_1908:
[----:B------:R-:W-:Y:S05]  /*2e90*/  BSYNC B0 ;  /* 0x0000000000007941 */ /* 0x000fea0003800000 */
.L_x_1907:
        /* <DEDUP_REMOVED lines=33> */
.L_x_1910:
[----:B------:R-:W-:Y:S05]  /*30b0*/  BSYNC B0 ;  /* 0x0000000000007941 */ /* 0x000fea0003800000 */
.L_x_1909:
[----:B------:R-:W-:Y:S01]  /*30c0*/  FFMA.FTZ R3, R47, R35, R0 ;  /* 0x000000232f037223 */ /* 0x000fe20000010000 */
[----:B------:R-:W-:Y:S01]  /*30d0*/  BAR.SYNC.DEFER_BLOCKING 0x0 ;  /* 0x0000000000007b1d */ /* 0x000fe20000010000 */
[----:B------:R-:W-:Y:S01]  /*30e0*/  FMUL.FTZ R76, R32, UR4 ;  /* 0x00000004204c7c20 */ /* 0x000fe20008410000 */
[----:B------:R-:W-:Y:S01]  /*30f0*/  FMUL.FTZ R77, R33, UR4 ;  /* 0x00000004214d7c20 */ /* 0x000fe20008410000 */
[----:B0-----:R-:W-:Y:S01]  /*3100*/  FFMA.FTZ R0, R40, R28, R3 ;  /* 0x0000001c28007223 */ /* 0x001fe20000010003 */
        /* <DEDUP_REMOVED lines=36> */
.L_x_1923:
        /* <DEDUP_REMOVED lines=16> */
[C---:B------:R-:W-:Y:S01]  /*3450*/  ISETP.NE.AND P1, PT, R159.reuse, RZ, PT ;  /* 0x000000ff9f00720c */ /* 0x040fe20003f25270 */
[----:B------:R-:W-:Y:S01]  /*3460*/  UIMAD UR54, UR25, UR32, URZ ;  /* 0x00000020193672a4 */ /* 0x000fe2000f8e023f */
[C---:B------:R-:W-:Y:S01]  /*3470*/  LOP3.LUT P0, RZ, R159.reuse, 0x1f, RZ, 0xc0, !PT ;  /* 0x0000001f9fff7812 */ /* 0x040fe2000780c0ff */
[----:B------:R-:W-:Y:S01]  /*3480*/  UIADD3 UR50, UR7, -0x1, URZ ;  /* 0xffffffff07327890 */ /* 0x000fe2000fffe03f */
[----:B-1----:R-:W-:Y:S01]  /*3490*/  IADD3 R94, R159, 0x200, RZ ;  /* 0x000002009f5e7810 */ /* 0x002fe20007ffe0ff */
[----:B------:R-:W-:Y:S01]  /*34a0*/  UIMAD.WIDE.U32 UR20, UR16, UR38, URZ ;  /* 0x00000026101472a5 */ /* 0x000fe2000f8e003f */
[----:B------:R-:W-:Y:S01]  /*34b0*/  MOV R91, UR7 ;  /* 0x00000007005b7c02 */ /* 0x000fe20008000f00 */
[----:B------:R-:W-:Y:S01]  /*34c0*/  UIMAD.WIDE.U32 UR18, UR16, UR32, URZ ;  /* 0x00000020101272a5 */ /* 0x000fe2000f8e003f */
[----:B0-----:R-:W-:Y:S01]  /*34d0*/  MOV R88, UR7 ;  /* 0x0000000700587c02 */ /* 0x001fe20008000f00 */
[----:B------:R-:W-:Y:S01]  /*34e0*/  UIMAD UR52, UR16, UR39, UR52 ;  /* 0x00000027103472a4 */ /* 0x000fe2000f8e0234 */
[----:B------:R-:W-:Y:S01]  /*34f0*/  MOV R89, 0x100 ;  /* 0x0000010000597802 */ /* 0x000fe20000000f00 */
[----:B------:R-:W-:Y:S01]  /*3500*/  UIMAD UR54, UR16, UR33, UR54 ;  /* 0x00000021103672a4 */ /* 0x000fe2000f8e0236 */
[----:B------:R-:W-:Y:S01]  /*3510*/  ISETP.LT.OR P2, PT, R88, 0x2, P0 ;  /* 0x000000025800780c */ /* 0x000fe20000741670 */
[----:B------:R-:W-:-:S02]  /*3520*/  ULEA.HI UR51, UR50, UR50, URZ, 0x1 ;  /* 0x0000003232337291 */ /* 0x000fc4000f8f083f */
[----:B------:R-:W-:Y:S02]  /*3530*/  UIMAD UR53, UR49, UR36, URZ ;  /* 0x00000024313572a4 */ /* 0x000fe4000f8e023f */
[----:B------:R-:W-:Y:S02]  /*3540*/  UIMAD UR55, UR49, UR30, URZ ;  /* 0x0000001e313772a4 */ /* 0x000fe4000f8e023f */
[----:B------:R-:W-:Y:S02]  /*3550*/  UIADD3 UR21, UR21, UR52, URZ ;  /* 0x0000003415157290 */ /* 0x000fe4000fffe03f */
[----:B------:R-:W-:Y:S02]  /*3560*/  UIADD3 UR19, UR19, UR54, URZ ;  /* 0x0000003613137290 */ /* 0x000fe4000fffe03f */
[----:B------:R-:W-:Y:S02]  /*3570*/  ULOP3.LUT UR25, UR51, 0xfffffe, URZ, 0xc0, !UPT ;  /* 0x00fffffe33197892 */ /* 0x000fe4000f8ec03f */
[----:B------:R-:W-:Y:S01]  /*3580*/  UIMAD UR49, UR6, UR37, UR53 ;  /* 0x00000025063172a4 */ /* 0x000fe2000f8e0235 */
[----:B------:R-:W0:Y:S01]  /*3590*/  @!P2 LDC R100, c[0x0][0x21c] ;  /* 0x00008700ff64ab82 */ /* 0x000e220000000800 */
[----:B------:R-:W-:Y:S01]  /*35a0*/  UIMAD UR51, UR6, UR31, UR55 ;  /* 0x0000001f063372a4 */ /* 0x000fe2000f8e0237 */
[----:B------:R-:W-:Y:S01]  /*35b0*/  @!P2 IADD3 R91, R91, -0x2, RZ ;  /* 0xfffffffe5b5ba810 */ /* 0x000fe20007ffe0ff */
[----:B------:R-:W-:-:S02]  /*35c0*/  UIMAD.WIDE.U32 UR20, UR6, UR36, UR20 ;  /* 0x00000024061472a5 */ /* 0x000fc4000f8e0014 */
[----:B------:R-:W-:Y:S02]  /*35d0*/  UIMAD.WIDE.U32 UR18, UR6, UR30, UR18 ;  /* 0x0000001e061272a5 */ /* 0x000fe4000f8e0012 */
[----:B------:R-:W-:Y:S02]  /*35e0*/  UIADD3 UR49, UR21, UR49, URZ ;  /* 0x0000003115317290 */ /* 0x000fe4000fffe03f */
[----:B------:R-:W-:Y:S02]  /*35f0*/  UIADD3 UR51, UR19, UR51, URZ ;  /* 0x0000003313337290 */ /* 0x000fe4000fffe03f */
[----:B------:R-:W-:Y:S02]  /*3600*/  ULEA UR21, UP0, UR20, UR34, 0x2 ;  /* 0x0000002214157291 */ /* 0x000fe4000f80103f */
[----:B------:R-:W-:Y:S02]  /*3610*/  ULEA UR19, UP1, UR18, UR28, 0x2 ;  /* 0x0000001c12137291 */ /* 0x000fe4000f82103f */
[----:B------:R-:W-:-:S02]  /*3620*/  UIADD3 UR25, UR50, -UR25, URZ ;  /* 0x8000001932197290 */ /* 0x000fc4000fffe03f */
[----:B------:R-:W-:Y:S01]  /*3630*/  ULEA.HI.X UR20, UR20, UR35, UR49, 0x2, UP0 ;  /* 0x0000002314147291 */ /* 0x000fe200080f1431 */
[----:B------:R-:W-:Y:S01]  /*3640*/  MOV R96, UR21 ;  /* 0x0000001500607c02 */ /* 0x000fe20008000f00 */
[----:B------:R-:W-:Y:S01]  /*3650*/  ULEA.HI.X UR18, UR18, UR29, UR51, 0x2, UP1 ;  /* 0x0000001d12127291 */ /* 0x000fe200088f1433 */
[----:B------:R-:W-:Y:S02]  /*3660*/  MOV R98, UR19 ;  /* 0x0000001300627c02 */ /* 0x000fe40008000f00 */
[----:B------:R-:W-:Y:S02]  /*3670*/  MOV R88, UR25 ;  /* 0x0000001900587c02 */ /* 0x000fe40008000f00 */
[----:B------:R-:W-:Y:S02]  /*3680*/  MOV R97, UR20 ;  /* 0x0000001400617c02 */ /* 0x000fe40008000f00 */
[----:B------:R-:W-:Y:S01]  /*3690*/  MOV R99, UR18 ;  /* 0x0000001200637c02 */ /* 0x000fe20008000f00 */
[----:B------:R-:W-:-:S02]  /*36a0*/  @!P1 IMAD R94, R88, R89, UR6 ;  /* 0x00000006585e9e24 */ /* 0x000fc4000f8e0259 */
[----:B------:R1:W3:Y:S04]  /*36b0*/  LDG.E R88, desc[UR26][R96.64] ;  /* 0x0000001a60587981 */ /* 0x0002e8000c1e1900 */
[----:B------:R-:W3:Y:S01]  /*36c0*/  LDG.E R89, desc[UR26][R98.64] ;  /* 0x0000001a62597981 */ /* 0x000ee2000c1e1900 */
[----:B0-----:R-:W-:Y:S01]  /*36d0*/  @!P2 IMAD R91, R91, R100, UR6 ;  /* 0x000000065b5bae24 */ /* 0x001fe2000f8e0264 */
[----:B------:R-:W-:Y:S02]  /*36e0*/  LEA R100, R94, R93, 0x2 ;  /* 0x0000005d5e647211 */ /* 0x000fe400078e10ff */
[----:B------:R-:W-:Y:S02]  /*36f0*/  MOV R102, 0x8 ;  /* 0x0000000800667802 */ /* 0x000fe40000000f00 */
[----:B------:R-:W-:-:S02]  /*3700*/  MOV R111, RZ ;  /* 0x000000ff006f7202 */ /* 0x000fc40000000f00 */
[----:B------:R-:W-:Y:S01]  /*3710*/  MOV R110, 0x3f800000 ;  /* 0x3f800000006e7802 */ /* 0x000fe20000000f00 */
[----:B------:R-:W-:-:S04]  /*3720*/  @!P2 IMAD.WIDE R94, R91, R102, UR10 ;  /* 0x0000000a5b5eae25 */ /* 0x000fc8000f8e0266 */
[----:B------:R-:W-:Y:S01]  /*3730*/  FMUL.FTZ R91, R53, R23 ;  /* 0x00000017355b7220 */ /* 0x000fe20000410000 */
[----:B-1----:R-:W-:Y:S01]  /*3740*/  FMUL.FTZ R97, R49, R27 ;  /* 0x0000001b31617220 */ /* 0x002fe20000410000 */
[----:B------:R-:W-:Y:S01]  /*3750*/  LEA.HI R106, R159, R159, RZ, 0x1e ;  /* 0x0000009f9f6a7211 */ /* 0x000fe200078ff0ff */
[----:B------:R-:W-:Y:S03]  /*3760*/  BSSY B0, `(.L_x_1912) ;  /* 0x0000059000007945 */ /* 0x000fe60003800000 */
[----:B------:R-:W-:Y:S01]  /*3770*/  LEA R106, R106, R93, 0x3 ;  /* 0x0000005d6a6a7211 */ /* 0x000fe200078e18ff */
[----:B--2---:R-:W-:-:S04]  /*3780*/  FMUL.FTZ R90, R133, 1.4426950216293334961 ;  /* 0x3fb8aa3b855a7820 */ /* 0x004fc80000410000 */
[----:B------:R-:W-:-:S06]  /*3790*/  FMUL.FTZ R139, R90, R24 ;  /* 0x000000185a8b7220 */ /* 0x000fcc0000410000 */
[----:B------:R-:W0:Y:S01]  /*37a0*/  MUFU.EX2 R139, R139 ;  /* 0x0000008b008b7308 */ /* 0x000e220000000800 */
[C---:B------:R-:W-:Y:S01]  /*37b0*/  FMUL.FTZ R132, R90.reuse, R23 ;  /* 0x000000175a847220 */ /* 0x040fe20000410000 */
[C---:B------:R-:W-:Y:S01]  /*37c0*/  FMUL.FTZ R131, R90.reuse, R22 ;  /* 0x000000165a837220 */ /* 0x040fe20000410000 */
[----:B------:R-:W-:-:S05]  /*37d0*/  FMUL.FTZ R130, R90, R21 ;  /* 0x000000155a827220 */ /* 0x000fca0000410000 */
[----:B------:R-:W1:Y:S01]  /*37e0*/  MUFU.EX2 R132, R132 ;  /* 0x0000008400847308 */ /* 0x000e620000000800 */
[----:B0-----:R0:W-:Y:S01]  /*37f0*/  STS [R100+0x2b60], R139 ;  /* 0x002b608b64007388 */ /* 0x0011e20000000800 */
[----:B------:R-:W-:Y:S06]  /*3800*/  BAR.SYNC.DEFER_BLOCKING 0x0 ;  /* 0x0000000000007b1d */ /* 0x000fec0000010000 */
[----:B------:R-:W2:Y:S01]  /*3810*/  MUFU.EX2 R131, R131 ;  /* 0x0000008300837308 */ /* 0x000ea20000000800 */
[----:B------:R-:W-:-:S07]  /*3820*/  FMUL.FTZ R129, R90, R92 ;  /* 0x0000005c5a817220 */ /* 0x000fce0000410000 */
[----:B------:R-:W4:Y:S01]  /*3830*/  MUFU.EX2 R130, R130 ;  /* 0x0000008200827308 */ /* 0x000f220000000800 */
[C---:B------:R-:W-:Y:S01]  /*3840*/  FMUL.FTZ R128, R90.reuse, R27 ;  /* 0x0000001b5a807220 */ /* 0x040fe20000410000 */
[----:B------:R-:W-:-:S06]  /*3850*/  FMUL.FTZ R127, R90, R26 ;  /* 0x0000001a5a7f7220 */ /* 0x000fcc0000410000 */
[----:B------:R-:W0:Y:S01]  /*3860*/  MUFU.EX2 R129, R129 ;  /* 0x0000008100817308 */ /* 0x000e220000000800 */
[----:B------:R1:W5:Y:S01]  /*3870*/  @!P2 LDG.E.64 R110, desc[UR26][R94.64] ;  /* 0x0000001a5e6ea981 */ /* 0x000362000c1e1b00 */
[----:B------:R-:W-:Y:S01]  /*3880*/  FMUL.FTZ R126, R90, R25 ;  /* 0x000000195a7e7220 */ /* 0x000fe20000410000 */
[----:B------:R-:W-:-:S05]  /*3890*/  ISETP.NE.AND P2, PT, R159, 0x7f, PT ;  /* 0x0000007f9f00780c */ /* 0x000fca0003f45270 */
[----:B------:R-:W3:Y:S01]  /*38a0*/  MUFU.EX2 R128, R128 ;  /* 0x0000008000807308 */ /* 0x000ee20000000800 */
[----:B-1----:R-:W-:Y:S01]  /*38b0*/  FFMA.FTZ R94, R12, R132, R91 ;  /* 0x000000840c5e7223 */ /* 0x002fe2000001005b */
[----:B------:R-:W-:-:S03]  /*38c0*/  FMUL.FTZ R95, R55, R21 ;  /* 0x00000015375f7220 */ /* 0x000fc60000410000 */
[----:B--2---:R-:W-:Y:S01]  /*38d0*/  FFMA.FTZ R91, R131, R94, R11 ;  /* 0x0000005e835b7223 */ /* 0x004fe2000001000b */
[----:B------:R-:W-:Y:S02]  /*38e0*/  FMUL.FTZ R94, R139, R132 ;  /* 0x000000848b5e7220 */ /* 0x000fe40000410000 */
[----:B------:R-:W1:Y:S01]  /*38f0*/  MUFU.EX2 R127, R127 ;  /* 0x0000007f007f7308 */ /* 0x000e620000000800 */
[----:B----4-:R-:W-:Y:S01]  /*3900*/  FFMA.FTZ R95, R130, R91, R95 ;  /* 0x0000005b825f7223 */ /* 0x010fe2000001005f */
[----:B------:R-:W-:Y:S01]  /*3910*/  FMUL.FTZ R91, R131, R94 ;  /* 0x0000005e835b7220 */ /* 0x000fe20000410000 */
[C---:B------:R-:W-:Y:S01]  /*3920*/  FMUL.FTZ R125, R90.reuse, R20 ;  /* 0x000000145a7d7220 */ /* 0x040fe20000410000 */
[----:B------:R-:W-:Y:S02]  /*3930*/  FMUL.FTZ R124, R90, R19 ;  /* 0x000000135a7c7220 */ /* 0x000fe40000410000 */
[----:B------:R-:W-:Y:S02]  /*3940*/  FMUL.FTZ R94, R130, R91 ;  /* 0x0000005b825e7220 */ /* 0x000fe40000410000 */
[----:B------:R-:W2:Y:S01]  /*3950*/  MUFU.EX2 R126, R126 ;  /* 0x0000007e007e7308 */ /* 0x000ea20000000800 */
[C---:B0-----:R-:W-:Y:S01]  /*3960*/  FFMA.FTZ R95, R129.reuse, R95, R10 ;  /* 0x0000005f815f7223 */ /* 0x041fe2000001000a */
[----:B------:R-:W-:Y:S01]  /*3970*/  FMUL.FTZ R123, R90, R18 ;  /* 0x000000125a7b7220 */ /* 0x000fe20000410000 */
[----:B------:R-:W-:Y:S01]  /*3980*/  FMUL.FTZ R91, R129, R94 ;  /* 0x0000005e815b7220 */ /* 0x000fe20000410000 */
[----:B------:R-:W-:-:S04]  /*3990*/  @P2 LEA R107, R159, R93, 0x2 ;  /* 0x0000005d9f6b2211 */ /* 0x000fc800078e10ff */
[----:B------:R-:W0:Y:S01]  /*39a0*/  MUFU.EX2 R125, R125 ;  /* 0x0000007d007d7308 */ /* 0x000e220000000800 */
[C---:B---3--:R-:W-:Y:S01]  /*39b0*/  FFMA.FTZ R96, R128.reuse, R95, R97 ;  /* 0x0000005f80607223 */ /* 0x048fe20000010061 */
[----:B------:R-:W-:Y:S01]  /*39c0*/  FMUL.FTZ R94, R128, R91 ;  /* 0x0000005b805e7220 */ /* 0x000fe20000410000 */
[----:B------:R-:W-:-:S05]  /*39d0*/  FMUL.FTZ R122, R90, R17 ;  /* 0x000000115a7a7220 */ /* 0x000fca0000410000 */
[----:B------:R-:W3:Y:S01]  /*39e0*/  MUFU.EX2 R124, R124 ;  /* 0x0000007c007c7308 */ /* 0x000ee20000000800 */
[----:B------:R-:W-:Y:S01]  /*39f0*/  FMUL.FTZ R97, R51, R25 ;  /* 0x0000001933617220 */ /* 0x000fe20000410000 */
[C---:B-1----:R-:W-:Y:S01]  /*3a00*/  FFMA.FTZ R95, R127.reuse, R96, R9 ;  /* 0x000000607f5f7223 */ /* 0x042fe20000010009 */
[----:B------:R-:W-:Y:S01]  /*3a10*/  FMUL.FTZ R91, R127, R94 ;  /* 0x0000005e7f5b7220 */ /* 0x000fe20000410000 */
[----:B------:R-:W1:Y:S01]  /*3a20*/  @P2 LDS R107, [R107+0x3364] ;  /* 0x003364006b6b2984 */ /* 0x000e620000000800 */
[----:B------:R-:W-:-:S03]  /*3a30*/  FMUL.FTZ R121, R90, R16 ;  /* 0x000000105a797220 */ /* 0x000fc60000410000 */
[----:B------:R-:W4:Y:S01]  /*3a40*/  MUFU.EX2 R123, R123 ;  /* 0x0000007b007b7308 */ /* 0x000f220000000800 */
[C---:B--2---:R-:W-:Y:S01]  /*3a50*/  FFMA.FTZ R95, R126.reuse, R95, R97 ;  /* 0x0000005f7e5f7223 */ /* 0x044fe20000010061 */
[----:B------:R-:W-:Y:S01]  /*3a60*/  FMUL.FTZ R94, R126, R91 ;  /* 0x0000005b7e5e7220 */ /* 0x000fe20000410000 */
[----:B------:R-:W-:-:S05]  /*3a70*/  FMUL.FTZ R120, R90, R15 ;  /* 0x0000000f5a787220 */ /* 0x000fca0000410000 */
[----:B------:R-:W2:Y:S01]  /*3a80*/  MUFU.EX2 R122, R122 ;  /* 0x0000007a007a7308 */ /* 0x000ea20000000800 */
[----:B------:R-:W-:Y:S01]  /*3a90*/  FMUL.FTZ R97, R45, R19 ;  /* 0x000000132d617220 */ /* 0x000fe20000410000 */
[C---:B0-----:R-:W-:Y:S01]  /*3aa0*/  FFMA.FTZ R95, R125.reuse, R95, R8 ;  /* 0x0000005f7d5f7223 */ /* 0x041fe20000010008 */
[----:B------:R-:W-:Y:S01]  /*3ab0*/  FMUL.FTZ R91, R125, R94 ;  /* 0x0000005e7d5b7220 */ /* 0x000fe20000410000 */
[----:B------:R-:W-:-:S04]  /*3ac0*/  FMUL.FTZ R109, R90, R14 ;  /* 0x0000000e5a6d7220 */ /* 0x000fc80000410000 */
[----:B------:R-:W0:Y:S01]  /*3ad0*/  MUFU.EX2 R121, R121 ;  /* 0x0000007900797308 */ /* 0x000e220000000800 */
[C---:B---3--:R-:W-:Y:S01]  /*3ae0*/  FFMA.FTZ R96, R124.reuse, R95, R97 ;  /* 0x0000005f7c607223 */ /* 0x048fe20000010061 */
[----:B------:R-:W-:Y:S01]  /*3af0*/  FMUL.FTZ R94, R124, R91 ;  /* 0x0000005b7c5e7220 */ /* 0x000fe20000410000 */
[----:B------:R-:W-:-:S05]  /*3b00*/  FMUL.FTZ R108, R90, R13 ;  /* 0x0000000d5a6c7220 */ /* 0x000fca0000410000 */
[----:B------:R-:W3:Y:S01]  /*3b10*/  MUFU.EX2 R120, R120 ;  /* 0x0000007800787308 */ /* 0x000ee20000000800 */
[----:B------:R-:W-:Y:S01]  /*3b20*/  FMUL.FTZ R97, R47, R17 ;  /* 0x000000112f617220 */ /* 0x000fe20000410000 */
[C---:B----4-:R-:W-:Y:S01]  /*3b30*/  FFMA.FTZ R95, R123.reuse, R96, R3 ;  /* 0x000000607b5f7223 */ /* 0x050fe20000010003 */
[----:B------:R-:W-:-:S05]  /*3b40*/  FMUL.FTZ R91, R123, R94 ;  /* 0x0000005e7b5b7220 */ /* 0x000fca0000410000 */
[----:B------:R-:W4:Y:S01]  /*3b50*/  MUFU.EX2 R109, R109 ;  /* 0x0000006d006d7308 */ /* 0x000f220000000800 */
[C---:B--2---:R-:W-:Y:S01]  /*3b60*/  FFMA.FTZ R95, R122.reuse, R95, R97 ;  /* 0x0000005f7a5f7223 */ /* 0x044fe20000010061 */
[----:B------:R-:W-:Y:S01]  /*3b70*/  FMUL.FTZ R90, R122, R91 ;  /* 0x0000005b7a5a7220 */ /* 0x000fe20000410000 */
[----:B------:R-:W-:-:S05]  /*3b80*/  FMUL.FTZ R97, R41, R15 ;  /* 0x0000000f29617220 */ /* 0x000fca0000410000 */
[----:B------:R-:W2:Y:S01]  /*3b90*/  MUFU.EX2 R108, R108 ;  /* 0x0000006c006c7308 */ /* 0x000ea20000000800 */
[C---:B0-----:R-:W-:Y:S01]  /*3ba0*/  FFMA.FTZ R95, R121.reuse, R95, R2 ;  /* 0x0000005f795f7223 */ /* 0x041fe20000010002 */
[----:B------:R-:W-:-:S03]  /*3bb0*/  FMUL.FTZ R91, R121, R90 ;  /* 0x0000005a795b7220 */ /* 0x000fc60000410000 */
[C---:B---3--:R-:W-:Y:S01]  /*3bc0*/  FFMA.FTZ R95, R120.reuse, R95, R97 ;  /* 0x0000005f785f7223 */ /* 0x048fe20000010061 */
[----:B------:R-:W-:Y:S01]  /*3bd0*/  FMUL.FTZ R90, R120, R91 ;  /* 0x0000005b785a7220 */ /* 0x000fe20000410000 */
[----:B------:R-:W-:Y:S02]  /*3be0*/  FMUL.FTZ R97, R43, R13 ;  /* 0x0000000d2b617220 */ /* 0x000fe40000410000 */
[C---:B----4-:R-:W-:Y:S01]  /*3bf0*/  FFMA.FTZ R95, R109.reuse, R95, R0 ;  /* 0x0000005f6d5f7223 */ /* 0x050fe20000010000 */
[----:B------:R-:W-:Y:S01]  /*3c00*/  FMUL.FTZ R91, R109, R90 ;  /* 0x0000005a6d5b7220 */ /* 0x000fe20000410000 */
[----:B------:R-:W-:Y:S02]  /*3c10*/  FMUL.FTZ R112, R88, R89 ;  /* 0x0000005958707220 */ /* 0x000fe40000410000 */
[C---:B--2---:R-:W-:Y:S01]  /*3c20*/  FFMA.FTZ R89, R108.reuse, R95, R97 ;  /* 0x0000005f6c597223 */ /* 0x044fe20000010061 */
[----:B------:R-:W-:Y:S01]  /*3c30*/  FMUL.FTZ R88, R108, R91 ;  /* 0x0000005b6c587220 */ /* 0x000fe20000410000 */
        /* <DEDUP_REMOVED lines=11> */
.L_x_1913:
[----:B------:R-:W-:Y:S05]  /*3cf0*/  BSYNC B0 ;  /* 0x0000000000007941 */ /* 0x000fea0003800000 */
.L_x_1912:
        /* <DEDUP_REMOVED lines=15> */
[-C--:B0-----:R-:W-:Y:S01]  /*3df0*/  FMUL.FTZ R90, R29, R112.reuse ;  /* 0x000000701d5a7220 */ /* 0x081fe20000410000 */
[-C--:B--2---:R-:W-:Y:S01]  /*3e00*/  FMUL.FTZ R89, R30, R112.reuse ;  /* 0x000000701e597220 */ /* 0x084fe20000410000 */
[----:B------:R-:W-:Y:S01]  /*3e10*/  FMUL.FTZ R88, R31, R112 ;  /* 0x000000701f587220 */ /* 0x000fe20000410000 */
[----:B------:R-:W-:Y:S06]  /*3e20*/  BAR.SYNC.DEFER_BLOCKING 0x0 ;  /* 0x0000000000007b1d */ /* 0x000fec0000010000 */
[----:B------:R-:W-:Y:S05]  /*3e30*/  @P2 BRA `(.L_x_1914) ;  /* 0x0000000000f02947 */ /* 0x000fea0003800000 */
[----:B------:R-:W-:Y:S01]  /*3e40*/  IMAD R134, R159, 0x28, R93 ;  /* 0x000000289f867824 */ /* 0x000fe200078e025d */
[----:B------:R-:W-:-:S04]  /*3e50*/  UMOV UR18, 0xffffffff ;  /* 0xffffffff00127882 */ /* 0x000fc80000000000 */
[----:B------:R-:W-:Y:S04]  /*3e60*/  LDS.64 R112, [R134+0x2150] ;  /* 0x0021500086707984 */ /* 0x000fe80000000a00 */
[----:B------:R-:W0:Y:S04]  /*3e70*/  LDS.64 R114, [R134+0x2158] ;  /* 0x0021580086727984 */ /* 0x000e280000000a00 */
[----:B------:R-:W2:Y:S04]  /*3e80*/  LDS.64 R116, [R134+0x2160] ;  /* 0x0021600086747984 */ /* 0x000ea80000000a00 */
[----:B------:R-:W3:Y:S01]  /*3e90*/  LDS.64 R118, [R134+0x2168] ;  /* 0x0021680086767984 */ /* 0x000ee20000000a00 */
[-C--:B0-----:R-:W-:Y:S01]  /*3ea0*/  FFMA.FTZ R136, R113, R114.reuse, R115 ;  /* 0x0000007271887223 */ /* 0x081fe20000010073 */
[----:B------:R-:W-:-:S03]  /*3eb0*/  FMUL.FTZ R135, R112, R114 ;  /* 0x0000007270877220 */ /* 0x000fc60000410000 */
[C---:B--2---:R-:W-:Y:S01]  /*3ec0*/  FFMA.FTZ R136, R116.reuse, R136, R117 ;  /* 0x0000008874887223 */ /* 0x044fe20000010075 */
[----:B------:R-:W-:-:S03]  /*3ed0*/  FMUL.FTZ R135, R116, R135 ;  /* 0x0000008774877220 */ /* 0x000fc60000410000 */
[C---:B---3--:R-:W-:Y:S01]  /*3ee0*/  FFMA.FTZ R136, R118.reuse, R136, R119 ;  /* 0x0000008876887223 */ /* 0x048fe20000010077 */
        /* <DEDUP_REMOVED lines=24> */
.L_x_1942:
[----:B------:R-:W-:Y:S01]  /*4070*/  ISETP.GE.AND P3, PT, R161, 0x10, PT ;  /* 0x00000010a100780c */ /* 0x000fe20003f66270 */
[----:B------:R-:W-:-:S12]  /*4080*/  UMOV UR18, 0xffffffff ;  /* 0xffffffff00127882 */ /* 0x000fd80000000000 */
[C---:B0-2---:R-:W-:Y:S01]  /*4090*/  @P3 FFMA.FTZ R136, R135.reuse, R119, R136 ;  /* 0x0000007787883223 */ /* 0x045fe20000010088 */
[----:B---3--:R-:W-:Y:S01]  /*40a0*/  @P3 FMUL.FTZ R135, R135, R118 ;  /* 0x0000007687873220 */ /* 0x008fe20000410000 */
[----:B------:R-:W-:Y:S06]  /*40b0*/  BRA.DIV UR18, `(.L_x_1916) ;  /* 0x0000003612987947 */ /* 0x000fec000b800000 */
.L_x_1945:
[----:B------:R-:W-:-:S03]  /*40c0*/  UMOV UR18, 0xffffffff ;  /* 0xffffffff00127882 */ /* 0x000fc60000000000 */
[----:B------:R-:W-:Y:S05]  /*40d0*/  BRA.DIV UR18, `(.L_x_1917) ;  /* 0x0000003612b87947 */ /* 0x000fea000b800000 */
.L_x_1948:
[----:B------:R-:W-:-:S03]  /*40e0*/  UMOV UR18, 0xffffffff ;  /* 0xffffffff00127882 */ /* 0x000fc60000000000 */
[----:B------:R-:W-:Y:S05]  /*40f0*/  BRA.DIV UR18, `(.L_x_1918) ;  /* 0x0000003612d87947 */ /* 0x000fea000b800000 */
[----:B------:R-:W0:Y:S04]  /*4100*/  SHFL.UP PT, R135, R135, 0x1, RZ ;  /* 0x0420000087877989 */ /* 0x000e2800000e00ff */
[----:B------:R-:W2:Y:S04]  /*4110*/  SHFL.UP PT, R136, R136, 0x1, RZ ;  /* 0x0420000088887989 */ /* 0x000ea800000e00ff */
[----:B-----5:R-:W3:Y:S04]  /*4120*/  SHFL.IDX PT, R110, R110, RZ, 0x1f ;  /* 0x00001fff6e6e7589 */ /* 0x020ee800000e0000 */
[----:B------:R-:W4:Y:S02]  /*4130*/  SHFL.IDX PT, R111, R111, RZ, 0x1f ;  /* 0x00001fff6f6f7589 */ /* 0x000f2400000e0000 */
.L_x_1954:
        /* <DEDUP_REMOVED lines=12> */
.L_x_1914:
[----:B------:R-:W-:Y:S05]  /*4200*/  WARPSYNC.ALL ;  /* 0x0000000000007948 */ /* 0x000fea0003800000 */
[----:B0-----:R-:W-:Y:S01]  /*4210*/  FMUL.FTZ R134, R41, R15 ;  /* 0x0000000f29867220 */ /* 0x001fe20000410000 */
[----:B------:R-:W-:Y:S01]  /*4220*/  FMUL.FTZ R135, R47, R17 ;  /* 0x000000112f877220 */ /* 0x000fe20000410000 */
[----:B------:R-:W-:Y:S01]  /*4230*/  FMUL.FTZ R136, R45, R19 ;  /* 0x000000132d887220 */ /* 0x000fe20000410000 */
[----:B------:R-:W-:Y:S01]  /*4240*/  FMUL.FTZ R137, R51, R25 ;  /* 0x0000001933897220 */ /* 0x000fe20000410000 */
[----:B------:R-:W-:Y:S01]  /*4250*/  FMUL.FTZ R138, R49, R27 ;  /* 0x0000001b318a7220 */ /* 0x000fe20000410000 */
[----:B------:R-:W-:Y:S01]  /*4260*/  FMUL.FTZ R115, R55, R21 ;  /* 0x0000001537737220 */ /* 0x000fe20000410000 */
[----:B------:R-:W-:Y:S01]  /*4270*/  FMUL.FTZ R117, R53, R23 ;  /* 0x0000001735757220 */ /* 0x000fe20000410000 */
[----:B------:R-:W-:Y:S01]  /*4280*/  BAR.SYNC.DEFER_BLOCKING 0x0 ;  /* 0x0000000000007b1d */ /* 0x000fe20000010000 */
[C---:B-1----:R-:W-:Y:S01]  /*4290*/  FMUL.FTZ R112, R108.reuse, R107 ;  /* 0x0000006b6c707220 */ /* 0x042fe20000410000 */
[----:B-----5:R-:W-:Y:S01]  /*42a0*/  FFMA.FTZ R111, R108, R88, R89 ;  /* 0x000000586c6f7223 */ /* 0x020fe20000010059 */
[----:B------:R-:W-:-:S02]  /*42b0*/  MOV R114, UR47 ;  /* 0x0000002f00727c02 */ /* 0x000fc40008000f00 */
[C---:B------:R-:W-:Y:S01]  /*42c0*/  FMUL.FTZ R113, R109.reuse, R112 ;  /* 0x000000706d717220 */ /* 0x040fe20000410000 */
[----:B------:R-:W-:Y:S01]  /*42d0*/  FFMA.FTZ R111, R109, R111, R90 ;  /* 0x0000006f6d6f7223 */ /* 0x000fe2000001005a */
[----:B------:R-:W-:Y:S02]  /*42e0*/  ISETP.LE.OR P0, PT, R114, UR7, P0 ;  /* 0x0000000772007c0c */ /* 0x000fe40008703670 */
        /* <DEDUP_REMOVED lines=10> */
[----:B------:R-:W0:Y:S03]  /*4390*/  LDS R110, [R106+0x2154] ;  /* 0x002154006a6e7984 */ /* 0x000e260000000800 */
[C---:B------:R-:W-:Y:S01]  /*43a0*/  FFMA.FTZ R111, R124.reuse, R111, R97 ;  /* 0x0000006f7c6f7223 */ /* 0x040fe20000010061 */
[----:B0-----:R-:W-:Y:S01]  /*43b0*/  FFMA.FTZ R139, R139, R110, R12 ;  /* 0x0000006e8b8b7223 */ /* 0x001fe2000001000c */
[----:B------:R-:W-:-:S03]  /*43c0*/  FMUL.FTZ R110, R124, R113 ;  /* 0x000000717c6e7220 */ /* 0x000fc60000410000 */
[----:B------:R-:W-:Y:S01]  /*43d0*/  FFMA.FTZ R140, R132, R139, R117 ;  /* 0x0000008b848c7223 */ /* 0x000fe20000010075 */
[C---:B------:R-:W-:Y:S01]  /*43e0*/  FMUL.FTZ R113, R125.reuse, R110 ;  /* 0x0000006e7d717220 */ /* 0x040fe20000410000 */
[----:B------:R-:W-:Y:S01]  /*43f0*/  FFMA.FTZ R110, R125, R111, R98 ;  /* 0x0000006f7d6e7223 */ /* 0x000fe20000010062 */
[----:B------:R-:W-:Y:S01]  /*4400*/  HFMA2.MMA R111, -RZ, RZ, 0, 0 ;  /* 0x00000000ff6f7435 */ /* 0x000fe200000001ff */
[----:B------:R-:W-:Y:S01]  /*4410*/  FFMA.FTZ R141, R131, R140, R11 ;  /* 0x0000008c838d7223 */ /* 0x000fe2000001000b */
[C---:B------:R-:W-:Y:S01]  /*4420*/  FMUL.FTZ R112, R126.reuse, R113 ;  /* 0x000000717e707220 */ /* 0x040fe20000410000 */
[----:B------:R-:W-:Y:S01]  /*4430*/  FFMA.FTZ R113, R126, R110, R99 ;  /* 0x0000006e7e717223 */ /* 0x000fe20000010063 */
[----:B------:R-:W-:Y:S01]  /*4440*/  MOV R110, 0x3f800000 ;  /* 0x3f800000006e7802 */ /* 0x000fe20000000f00 */
[----:B------:R-:W-:Y:S01]  /*4450*/  FFMA.FTZ R142, R130, R141, R115 ;  /* 0x0000008d828e7223 */ /* 0x000fe20000010073 */
[C---:B------:R-:W-:Y:S01]  /*4460*/  FMUL.FTZ R115, R127.reuse, R112 ;  /* 0x000000707f737220 */ /* 0x040fe20000410000 */
[----:B------:R-:W-:-:S02]  /*4470*/  FFMA.FTZ R113, R127, R113, R100 ;  /* 0x000000717f717223 */ /* 0x000fc40000010064 */
[C---:B------:R-:W-:Y:S01]  /*4480*/  FFMA.FTZ R143, R129.reuse, R142, R10 ;  /* 0x0000008e818f7223 */ /* 0x040fe2000001000a */
[C---:B------:R-:W-:Y:S01]  /*4490*/  FMUL.FTZ R112, R128.reuse, R115 ;  /* 0x0000007380707220 */ /* 0x040fe20000410000 */
[C---:B------:R-:W-:Y:S01]  /*44a0*/  FFMA.FTZ R113, R128.reuse, R113, R101 ;  /* 0x0000007180717223 */ /* 0x040fe20000010065 */
[----:B------:R0:W1:Y:S01]  /*44b0*/  @!P0 LDS.64 R110, [R114+0x3560] ;  /* 0x00356000726e8984 */ /* 0x0000620000000a00 */
[----:B------:R-:W-:Y:S01]  /*44c0*/  FFMA.FTZ R144, R128, R143, R138 ;  /* 0x0000008f80907223 */ /* 0x000fe2000001008a */
[C---:B------:R-:W-:Y:S01]  /*44d0*/  FMUL.FTZ R115, R129.reuse, R112 ;  /* 0x0000007081737220 */ /* 0x040fe20000410000 */
[----:B------:R-:W-:Y:S02]  /*44e0*/  FFMA.FTZ R113, R129, R113, R102 ;  /* 0x0000007181717223 */ /* 0x000fe40000010066 */
[----:B------:R-:W-:Y:S01]  /*44f0*/  FFMA.FTZ R145, R127, R144, R9 ;  /* 0x000000907f917223 */ /* 0x000fe20000010009 */
[C---:B------:R-:W-:Y:S01]  /*4500*/  FMUL.FTZ R112, R130.reuse, R115 ;  /* 0x0000007382707220 */ /* 0x040fe20000410000 */
[----:B------:R-:W-:-:S02]  /*4510*/  FFMA.FTZ R113, R130, R113, R103 ;  /* 0x0000007182717223 */ /* 0x000fc40000010067 */
[----:B------:R-:W-:Y:S01]  /*4520*/  FFMA.FTZ R146, R126, R145, R137 ;  /* 0x000000917e927223 */ /* 0x000fe20000010089 */
[C---:B------:R-:W-:Y:S01]  /*4530*/  FMUL.FTZ R115, R131.reuse, R112 ;  /* 0x0000007083737220 */ /* 0x040fe20000410000 */
[----:B------:R-:W-:Y:S02]  /*4540*/  FFMA.FTZ R113, R131, R113, R104 ;  /* 0x0000007183717223 */ /* 0x000fe40000010068 */
[----:B------:R-:W-:Y:S01]  /*4550*/  FFMA.FTZ R147, R125, R146, R8 ;  /* 0x000000927d937223 */ /* 0x000fe20000010008 */
[C---:B------:R-:W-:Y:S01]  /*4560*/  FMUL.FTZ R112, R132.reuse, R115 ;  /* 0x0000007384707220 */ /* 0x040fe20000410000 */
[----:B------:R-:W-:Y:S02]  /*4570*/  FFMA.FTZ R113, R132, R113, R105 ;  /* 0x0000007184717223 */ /* 0x000fe40000010069 */
[----:B------:R-:W-:-:S03]  /*4580*/  FFMA.FTZ R148, R124, R147, R136 ;  /* 0x000000937c947223 */ /* 0x000fc60000010088 */
[----:B------:R0:W-:Y:S01]  /*4590*/  STS.64 [R106+0x2660], R112 ;  /* 0x002660706a007388 */ /* 0x0001e20000000a00 */
[----:B------:R-:W-:-:S04]  /*45a0*/  FFMA.FTZ R149, R123, R148, R3 ;  /* 0x000000947b957223 */ /* 0x000fc80000010003 */
[----:B------:R-:W-:-:S04]  /*45b0*/  FFMA.FTZ R150, R122, R149, R135 ;  /* 0x000000957a967223 */ /* 0x000fc80000010087 */
[----:B------:R-:W-:-:S04]  /*45c0*/  FFMA.FTZ R151, R121, R150, R2 ;  /* 0x0000009679977223 */ /* 0x000fc80000010002 */
[----:B------:R-:W-:-:S04]  /*45d0*/  FFMA.FTZ R152, R120, R151, R134 ;  /* 0x0000009778987223 */ /* 0x000fc80000010086 */
[----:B------:R-:W-:Y:S01]  /*45e0*/  FFMA.FTZ R153, R109, R152, R0 ;  /* 0x000000986d997223 */ /* 0x000fe20000010000 */
[----:B------:R-:W-:Y:S06]  /*45f0*/  BAR.SYNC.DEFER_BLOCKING 0x0 ;  /* 0x0000000000007b1d */ /* 0x000fec0000010000 */
[----:B0-----:R-:W-:Y:S05]  /*4600*/  @P2 BRA `(.L_x_1919) ;  /* 0x0000000000f82947 */ /* 0x001fea0003800000 */
[C---:B------:R-:W-:Y:S01]  /*4610*/  IMAD R154, R159.reuse, 0x28, R93 ;  /* 0x000000289f9a7824 */ /* 0x040fe200078e025d */
[C---:B------:R-:W-:Y:S01]  /*4620*/  LOP3.LUT R155, R159.reuse, 0x1f, RZ, 0xc0, !PT ;  /* 0x0000001f9f9b7812 */ /* 0x040fe200078ec0ff */
[----:B------:R-:W-:Y:S01]  /*4630*/  UMOV UR18, 0xffffffff ;  /* 0xffffffff00127882 */ /* 0x000fe20000000000 */
[----:B------:R-:W-:Y:S02]  /*4640*/  ISETP.NE.AND P0, PT, R159, 0x1f, PT ;  /* 0x0000001f9f00780c */ /* 0x000fe40003f05270 */
[----:B------:R-:W-:Y:S01]  /*4650*/  LDS.64 R112, [R154+0x2670] ;  /* 0x002670009a707984 */ /* 0x000fe20000000a00 */
[C---:B------:R-:W-:Y:S02]  /*4660*/  ISETP.GE.U32.AND P1, PT, R155.reuse, 0x10, PT ;  /* 0x000000109b00780c */ /* 0x040fe40003f26070 */
[C---:B------:R-:W-:Y:S01]  /*4670*/  ISETP.GE.U32.AND P2, PT, R155.reuse, 0x18, PT ;  /* 0x000000189b00780c */ /* 0x040fe20003f46070 */
[----:B------:R-:W0:Y:S01]  /*4680*/  LDS.64 R114, [R154+0x2678] ;  /* 0x002678009a727984 */ /* 0x000e220000000a00 */
[----:B------:R-:W-:-:S02]  /*4690*/  ISETP.GE.U32.AND P3, PT, R155, 0x1c, PT ;  /* 0x0000001c9b00780c */ /* 0x000fc40003f66070 */
[C---:B------:R-:W-:Y:S01]  /*46a0*/  ISETP.GE.U32.AND P4, PT, R155.reuse, 0x1e, PT ;  /* 0x0000001e9b00780c */ /* 0x040fe20003f86070 */
[----:B------:R-:W2:Y:S01]  /*46b0*/  LDS.64 R116, [R154+0x2668] ;  /* 0x002668009a747984 */ /* 0x000ea20000000a00 */
[----:B------:R-:W-:-:S03]  /*46c0*/  ISETP.NE.AND P5, PT, R155, 0x1f, PT ;  /* 0x0000001f9b00780c */ /* 0x000fc60003fa5270 */
[----:B------:R-:W3:Y:S01]  /*46d0*/  LDS.64 R118, [R154+0x2660] ;  /* 0x002660009a767984 */ /* 0x000ee20000000a00 */
[C---:B0-----:R-:W-:Y:S01]  /*46e0*/  FFMA.FTZ R156, R112.reuse, R115, R113 ;  /* 0x00000073709c7223 */ /* 0x041fe20000010071 */
[----:B------:R-:W-:-:S03]  /*46f0*/  FMUL.FTZ R155, R112, R114 ;  /* 0x00000072709b7220 */ /* 0x000fc60000410000 */
[C---:B--2---:R-:W-:Y:S01]  /*4700*/  FFMA.FTZ R156, R116.reuse, R156, R117 ;  /* 0x0000009c749c7223 */ /* 0x044fe20000010075 */
[----:B------:R-:W-:-:S03]  /*4710*/  FMUL.FTZ R155, R116, R155 ;  /* 0x0000009b749b7220 */ /* 0x000fc60000410000 */
[C---:B---3--:R-:W-:Y:S01]  /*4720*/  FFMA.FTZ R162, R118.reuse, R156, R119 ;  /* 0x0000009c76a27223 */ /* 0x048fe20000010077 */
[----:B------:R-:W-:Y:S01]  /*4730*/  FMUL.FTZ R163, R118, R155 ;  /* 0x0000009b76a37220 */ /* 0x000fe20000410000 */
[----:B------:R-:W-:Y:S06]  /*4740*/  BRA.DIV UR18, `(.L_x_1920) ;  /* 0x0000003212c07947 */ /* 0x000fec000b800000 */
[----:B------:R-:W0:Y:S04]  /*4750*/  SHFL.DOWN PT, R118, R162, 0x1, 0x1f ;  /* 0x08201f00a2767f89 */ /* 0x000e2800000e0000 */
[----:B------:R-:W2:Y:S04]  /*4760*/  SHFL.DOWN PT, R155, R163, 0x1, 0x1f ;  /* 0x08201f00a39b7f89 */ /* 0x000ea800000e0000 */
[----:B-1----:R-:W-:Y:S04]  /*4770*/  SHFL.IDX PT, R164, R110, RZ, 0x1f ;  /* 0x00001fff6ea47589 */ /* 0x002fe800000e0000 */
[----:B------:R-:W-:Y:S01]  /*4780*/  SHFL.IDX PT, R160, R111, RZ, 0x1f ;  /* 0x00001fff6fa07589 */ /* 0x000fe200000e0000 */
        /* <DEDUP_REMOVED lines=21> */
[----:B0-----:R-:W4:Y:S02]  /*48e0*/  SHFL.DOWN PT, R163, R163, 0x1, 0x1f ;  /* 0x08201f00a3a37f89 */ /* 0x001f2400000e0000 */
.L_x_1971:
[----:B------:R-:W-:Y:S01]  /*48f0*/  MOV R119, R160 ;  /* 0x000000a000777202 */ /* 0x000fe20000000f00 */
[-C--:B-12---:R-:W-:Y:S01]  /*4900*/  FFMA.FTZ R111, R111, R157.reuse, R165 ;  /* 0x0000009d6f6f7223 */ /* 0x086fe200000100a5 */
[----:B------:R-:W-:Y:S01]  /*4910*/  MOV R118, R164 ;  /* 0x000000a400767202 */ /* 0x000fe20000000f00 */
[----:B------:R-:W-:Y:S02]  /*4920*/  FMUL.FTZ R110, R110, R157 ;  /* 0x0000009d6e6e7220 */ /* 0x000fe40000410000 */
[C---:B---34-:R-:W-:Y:S02]  /*4930*/  @P0 FFMA.FTZ R119, R163.reuse, R119, R162 ;  /* 0x00000077a3770223 */ /* 0x058fe400000100a2 */
[----:B------:R-:W-:Y:S02]  /*4940*/  @P0 FMUL.FTZ R118, R163, R118 ;  /* 0x00000076a3760220 */ /* 0x000fe40000410000 */
[C---:B------:R-:W-:Y:S02]  /*4950*/  FFMA.FTZ R115, R114.reuse, R119, R115 ;  /* 0x0000007772737223 */ /* 0x040fe40000010073 */
[----:B------:R-:W-:Y:S01]  /*4960*/  FMUL.FTZ R114, R114, R118 ;  /* 0x0000007672727220 */ /* 0x000fe20000410000 */
[----:B------:R0:W-:Y:S01]  /*4970*/  STS.64 [R154+0x2678], R118 ;  /* 0x002678769a007388 */ /* 0x0001e20000000a00 */
[----:B------:R-:W-:-:S02]  /*4980*/  FFMA.FTZ R113, R112, R115, R113 ;  /* 0x0000007370717223 */ /* 0x000fc40000010071 */
[----:B------:R-:W-:Y:S01]  /*4990*/  FMUL.FTZ R112, R112, R114 ;  /* 0x0000007270707220 */ /* 0x000fe20000410000 */
[----:B------:R0:W-:Y:S01]  /*49a0*/  STS.64 [R154+0x2670], R114 ;  /* 0x002670729a007388 */ /* 0x0001e20000000a00 */
[C---:B------:R-:W-:Y:S02]  /*49b0*/  FFMA.FTZ R117, R116.reuse, R113, R117 ;  /* 0x0000007174757223 */ /* 0x040fe40000010075 */
[----:B------:R-:W-:Y:S01]  /*49c0*/  FMUL.FTZ R116, R116, R112 ;  /* 0x0000007074747220 */ /* 0x000fe20000410000 */
[----:B------:R0:W-:Y:S04]  /*49d0*/  STS.64 [R154+0x2668], R112 ;  /* 0x002668709a007388 */ /* 0x0001e80000000a00 */
[----:B------:R0:W-:Y:S02]  /*49e0*/  STS.64 [R154+0x2660], R116 ;  /* 0x002660749a007388 */ /* 0x0001e40000000a00 */
.L_x_1919:
[----:B------:R-:W-:Y:S05]  /*49f0*/  WARPSYNC.ALL ;  /* 0x0000000000007948 */ /* 0x000fea0003800000 */
[----:B------:R-:W-:Y:S01]  /*4a00*/  BAR.SYNC.DEFER_BLOCKING 0x0 ;  /* 0x0000000000007b1d */ /* 0x000fe20000010000 */
[----:B0-----:R-:W-:Y:S01]  /*4a10*/  FFMA.FTZ R112, R4, R139, RZ ;  /* 0x0000008b04707223 */ /* 0x001fe200000100ff */
[----:B------:R-:W-:Y:S01]  /*4a20*/  FMUL.FTZ R117, R55, R21 ;  /* 0x0000001537757220 */ /* 0x000fe20000410000 */
[----:B------:R-:W-:Y:S01]  /*4a30*/  FADD.FTZ R137, R146, -R137 ;  /* 0x8000008992897221 */ /* 0x000fe20000010000 */
[C---:B------:R-:W-:Y:S01]  /*4a40*/  ISETP.GT.AND P0, PT, R161.reuse, 0x1e, PT ;  /* 0x0000001ea100780c */ /* 0x040fe20003f04270 */
[----:B------:R-:W-:Y:S01]  /*4a50*/  FADD.FTZ R135, R150, -R135 ;  /* 0x8000008796877221 */ /* 0x000fe20000010000 */
[----:B------:R-:W-:Y:S01]  /*4a60*/  FADD.FTZ R117, R142, -R117 ;  /* 0x800000758e757221 */ /* 0x000fe20000010000 */
[C---:B------:R-:W-:Y:S01]  /*4a70*/  ISETP.GT.AND P1, PT, R161.reuse, 0x1d, PT ;  /* 0x0000001da100780c */ /* 0x040fe20003f24270 */
[----:B------:R-:W-:Y:S01]  /*4a80*/  BSSY B0, `(.L_x_1921) ;  /* 0x00000d8000007945 */ /* 0x000fe20003800000 */
[----:B------:R-:W-:-:S02]  /*4a90*/  ISETP.GT.AND P2, PT, R161, 0x1b, PT ;  /* 0x0000001ba100780c */ /* 0x000fc40003f44270 */
[----:B------:R-:W-:Y:S01]  /*4aa0*/  ISETP.NE.AND P3, PT, R159, RZ, PT ;  /* 0x000000ff9f00720c */ /* 0x000fe20003f65270 */
[----:B------:R-:W0:Y:S02]  /*4ab0*/  LDS R113, [R106+0x2664] ;  /* 0x002664006a717984 */ /* 0x000e240000000800 */
[----:B0-----:R-:W-:-:S04]  /*4ac0*/  FFMA.FTZ R88, R113, R107, R88 ;  /* 0x0000006b71587223 */ /* 0x001fc80000010058 */
[----:B------:R-:W-:Y:S01]  /*4ad0*/  FFMA.FTZ R107, R108, R88, R89 ;  /* 0x000000586c6b7223 */ /* 0x000fe20000010059 */
[----:B------:R-:W-:-:S03]  /*4ae0*/  FFMA.FTZ R89, R5, R140, R112 ;  /* 0x0000008c05597223 */ /* 0x000fc60000010070 */
[----:B------:R-:W-:Y:S01]  /*4af0*/  FFMA.FTZ R90, R109, R107, R90 ;  /* 0x0000006b6d5a7223 */ /* 0x000fe2000001005a */
[----:B------:R-:W-:Y:S01]  /*4b00*/  FFMA.FTZ R112, R6, R141, R89 ;  /* 0x0000008d06707223 */ /* 0x000fe20000010059 */
[----:B------:R-:W-:Y:S02]  /*4b10*/  FMUL.FTZ R109, R53, R23 ;  /* 0x00000017356d7220 */ /* 0x000fe40000410000 */
[----:B------:R-:W-:Y:S01]  /*4b20*/  FFMA.FTZ R91, R120, R90, R91 ;  /* 0x0000005a785b7223 */ /* 0x000fe2000001005b */
[----:B------:R-:W-:Y:S01]  /*4b30*/  FFMA.FTZ R89, R7, R142, R112 ;  /* 0x0000008e07597223 */ /* 0x000fe20000010070 */
[----:B------:R-:W-:Y:S02]  /*4b40*/  FADD.FTZ R140, R140, -R109 ;  /* 0x8000006d8c8c7221 */ /* 0x000fe40000010000 */
[----:B------:R-:W-:Y:S01]  /*4b50*/  FFMA.FTZ R94, R121, R91, R94 ;  /* 0x0000005b795e7223 */ /* 0x000fe2000001005e */
[----:B------:R-:W-:Y:S01]  /*4b60*/  FFMA.FTZ R106, R36, R143, R89 ;  /* 0x0000008f246a7223 */ /* 0x000fe20000010059 */
[----:B------:R-:W-:Y:S01]  /*4b70*/  FADD.FTZ R121, R144, -R138 ;  /* 0x8000008a90797221 */ /* 0x000fe20000010000 */
[----:B------:R-:W-:Y:S01]  /*4b80*/  FADD.FTZ R138, -R2, R151 ;  /* 0x00000097028a7221 */ /* 0x000fe20000010100 */
[----:B------:R-:W-:Y:S01]  /*4b90*/  FFMA.FTZ R95, R122, R94, R95 ;  /* 0x0000005e7a5f7223 */ /* 0x000fe2000001005f */
[----:B------:R-:W-:Y:S01]  /*4ba0*/  FFMA.FTZ R89, R37, R144, R106 ;  /* 0x0000009025597223 */ /* 0x000fe2000001006a */
[----:B------:R-:W-:-:S02]  /*4bb0*/  MOV R144, UR6 ;  /* 0x0000000600907c02 */ /* 0x000fc40008000f00 */
[----:B------:R-:W-:Y:S01]  /*4bc0*/  FFMA.FTZ R96, R123, R95, R96 ;  /* 0x0000005f7b607223 */ /* 0x000fe20000010060 */
[----:B------:R-:W-:-:S03]  /*4bd0*/  FFMA.FTZ R106, R38, R145, R89 ;  /* 0x00000091266a7223 */ /* 0x000fc60000010059 */
[----:B------:R-:W-:Y:S01]  /*4be0*/  FFMA.FTZ R97, R124, R96, R97 ;  /* 0x000000607c617223 */ /* 0x000fe20000010061 */
[----:B------:R-:W-:-:S03]  /*4bf0*/  FFMA.FTZ R89, R39, R146, R106 ;  /* 0x0000009227597223 */ /* 0x000fc6000001006a */
[----:B------:R-:W-:Y:S01]  /*4c00*/  FFMA.FTZ R98, R125, R97, R98 ;  /* 0x000000617d627223 */ /* 0x000fe20000010062 */
[----:B------:R-:W-:-:S03]  /*4c10*/  FFMA.FTZ R106, R32, R147, R89 ;  /* 0x00000093206a7223 */ /* 0x000fc60000010059 */
[----:B------:R-:W-:Y:S01]  /*4c20*/  FFMA.FTZ R99, R126, R98, R99 ;  /* 0x000000627e637223 */ /* 0x000fe20000010063 */
[----:B------:R-:W-:Y:S01]  /*4c30*/  FFMA.FTZ R89, R33, R148, R106 ;  /* 0x0000009421597223 */ /* 0x000fe2000001006a */
[----:B------:R-:W-:Y:S01]  /*4c40*/  FADD.FTZ R106, -R12, R139 ;  /* 0x0000008b0c6a7221 */ /* 0x000fe20000010100 */
[----:B------:R-:W-:Y:S01]  /*4c50*/  FMUL.FTZ R122, R98, R25 ;  /* 0x00000019627a7220 */ /* 0x000fe20000410000 */
[----:B------:R-:W-:Y:S01]  /*4c60*/  FFMA.FTZ R100, R127, R99, R100 ;  /* 0x000000637f647223 */ /* 0x000fe20000010064 */
[----:B------:R-:W-:Y:S01]  /*4c70*/  FFMA.FTZ R112, R34, R149, R89 ;  /* 0x0000009522707223 */ /* 0x000fe20000010059 */
[----:B------:R-:W-:Y:S01]  /*4c80*/  FMUL.FTZ R127, R43, R13 ;  /* 0x0000000d2b7f7220 */ /* 0x000fe20000410000 */
[----:B------:R-:W-:Y:S01]  /*4c90*/  FADD.FTZ R139, R148, -R136 ;  /* 0x80000088948b7221 */ /* 0x000fe20000010000 */
[----:B------:R-:W-:Y:S01]  /*4ca0*/  FFMA.FTZ R101, R128, R100, R101 ;  /* 0x0000006480657223 */ /* 0x000fe20000010065 */
[----:B------:R-:W-:Y:S01]  /*4cb0*/  FMUL.FTZ R118, R100, R27 ;  /* 0x0000001b64767220 */ /* 0x000fe20000410000 */
[----:B------:R-:W-:Y:S01]  /*4cc0*/  FADD.FTZ R136, -R3, R149 ;  /* 0x0000009503887221 */ /* 0x000fe20000010100 */
[----:B------:R-:W-:Y:S01]  /*4cd0*/  FADD.FTZ R75, R122, R75 ;  /* 0x0000004b7a4b7221 */ /* 0x000fe20000010000 */
[----:B------:R-:W-:Y:S01]  /*4ce0*/  FFMA.FTZ R102, R129, R101, R102 ;  /* 0x0000006581667223 */ /* 0x000fe20000010066 */
[----:B------:R-:W-:-:S03]  /*4cf0*/  FADD.FTZ R73, R118, R73 ;  /* 0x0000004976497221 */ /* 0x000fc60000010000 */
[----:B------:R-:W-:Y:S01]  /*4d00*/  FFMA.FTZ R103, R130, R102, R103 ;  /* 0x0000006682677223 */ /* 0x000fe20000010067 */
[----:B------:R-:W-:Y:S01]  /*4d10*/  FFMA.FTZ R130, R108, R153, R127 ;  /* 0x000000996c827223 */ /* 0x000fe2000001007f */
[----:B------:R-:W-:Y:S02]  /*4d20*/  FMUL.FTZ R108, R102, R21 ;  /* 0x00000015666c7220 */ /* 0x000fe40000410000 */
[----:B------:R-:W-:Y:S01]  /*4d30*/  FFMA.FTZ R104, R131, R103, R104 ;  /* 0x0000006783687223 */ /* 0x000fe20000010068 */
[----:B------:R-:W-:Y:S01]  /*4d40*/  FMUL.FTZ R113, R103, R22 ;  /* 0x0000001667717220 */ /* 0x000fe20000410000 */
[----:B------:R-:W-:Y:S02]  /*4d50*/  FADD.FTZ R87, R108, R87 ;  /* 0x000000576c577221 */ /* 0x000fe40000010000 */
[----:B------:R-:W-:Y:S01]  /*4d60*/  FFMA.FTZ R109, R132, R104, R105 ;  /* 0x00000068846d7223 */ /* 0x000fe20000010069 */
[----:B------:R-:W-:Y:S01]  /*4d70*/  FFMA.FTZ R105, R35, R150, R112 ;  /* 0x0000009623697223 */ /* 0x000fe20000010070 */
[----:B------:R-:W-:Y:S01]  /*4d80*/  FADD.FTZ R112, -R11, R141 ;  /* 0x0000008d0b707221 */ /* 0x000fe20000010100 */
[----:B------:R-:W-:Y:S01]  /*4d90*/  FADD.FTZ R132, -R8, R147 ;  /* 0x0000009308847221 */ /* 0x000fe20000010100 */
[----:B------:R-:W-:Y:S01]  /*4da0*/  FMUL.FTZ R89, R109, R24 ;  /* 0x000000186d597220 */ /* 0x000fe20000410000 */
[----:B------:R-:W-:Y:S01]  /*4db0*/  FFMA.FTZ R116, R28, R151, R105 ;  /* 0x000000971c747223 */ /* 0x000fe20000010069 */
[----:B------:R-:W-:Y:S01]  /*4dc0*/  FMUL.FTZ R105, R104, R23 ;  /* 0x0000001768697220 */ /* 0x000fe20000410000 */
[----:B------:R-:W-:Y:S01]  /*4dd0*/  FADD.FTZ R141, R152, -R134 ;  /* 0x80000086988d7221 */ /* 0x000fe20000010000 */
[----:B------:R-:W-:Y:S01]  /*4de0*/  FFMA.FTZ R114, R89, R106, RZ ;  /* 0x0000006a59727223 */ /* 0x000fe200000100ff */
[----:B------:R-:W-:Y:S01]  /*4df0*/  FFMA.FTZ R115, R29, R152, R116 ;  /* 0x000000981d737223 */ /* 0x000fe20000010074 */
[----:B------:R-:W-:Y:S01]  /*4e00*/  FADD.FTZ R86, R113, R86 ;  /* 0x0000005671567221 */ /* 0x000fe20000010000 */
[C---:B------:R-:W-:Y:S01]  /*4e10*/  FADD.FTZ R85, R105.reuse, R85 ;  /* 0x0000005569557221 */ /* 0x040fe20000010000 */
[----:B------:R-:W-:Y:S01]  /*4e20*/  FFMA.FTZ R114, R105, R140, R114 ;  /* 0x0000008c69727223 */ /* 0x000fe20000010072 */
[----:B------:R-:W-:Y:S01]  /*4e30*/  FFMA.FTZ R116, R30, R153, R115 ;  /* 0x000000991e747223 */ /* 0x000fe20000010073 */
[----:B------:R-:W-:Y:S01]  /*4e40*/  FMUL.FTZ R115, R101, R92 ;  /* 0x0000005c65737220 */ /* 0x000fe20000410000 */
[----:B------:R-:W-:Y:S01]  /*4e50*/  FADD.FTZ R84, R89, R84 ;  /* 0x0000005459547221 */ /* 0x000fe20000010000 */
[----:B------:R-:W-:Y:S01]  /*4e60*/  FFMA.FTZ R119, R113, R112, R114 ;  /* 0x0000007071777223 */ /* 0x000fe20000010072 */
[----:B------:R-:W-:Y:S01]  /*4e70*/  FFMA.FTZ R114, R31, R130, R116 ;  /* 0x000000821f727223 */ /* 0x000fe20000010074 */
[----:B------:R-:W-:Y:S01]  /*4e80*/  FADD.FTZ R116, -R10, R143 ;  /* 0x0000008f0a747221 */ /* 0x000fe20000010100 */
[----:B------:R-:W-:Y:S01]  /*4e90*/  FADD.FTZ R72, R115, R72 ;  /* 0x0000004873487221 */ /* 0x000fe20000010000 */
[----:B------:R-:W-:Y:S01]  /*4ea0*/  FFMA.FTZ R120, R108, R117, R119 ;  /* 0x000000756c787223 */ /* 0x000fe20000010077 */
[----:B------:R-:W-:Y:S01]  /*4eb0*/  FMUL.FTZ R119, R99, R26 ;  /* 0x0000001a63777220 */ /* 0x000fe20000410000 */
[----:B------:R-:W0:Y:S02]  /*4ec0*/  SHFL.DOWN PT, R131, R114, 0x1, 0x1f ;  /* 0x08201f0072837f89 */ /* 0x000e2400000e0000 */
[----:B------:R-:W-:Y:S01]  /*4ed0*/  FFMA.FTZ R123, R115, R116, R120 ;  /* 0x00000074737b7223 */ /* 0x000fe20000010078 */
[----:B------:R-:W-:Y:S01]  /*4ee0*/  FADD.FTZ R120, -R9, R145 ;  /* 0x0000009109787221 */ /* 0x000fe20000010100 */
[----:B------:R-:W-:Y:S01]  /*4ef0*/  FADD.FTZ R145, R130, -R127 ;  /* 0x8000007f82917221 */ /* 0x000fe20000010000 */
[----:B------:R-:W-:Y:S01]  /*4f00*/  FMUL.FTZ R130, R88, R13 ;  /* 0x0000000d58827220 */ /* 0x000fe20000410000 */
[----:B------:R-:W-:Y:S01]  /*4f10*/  FFMA.FTZ R124, R118, R121, R123 ;  /* 0x00000079767c7223 */ /* 0x000fe2000001007b */
[----:B------:R-:W-:Y:S01]  /*4f20*/  FMUL.FTZ R123, R97, R20 ;  /* 0x00000014617b7220 */ /* 0x000fe20000410000 */
[C---:B------:R-:W-:Y:S01]  /*4f30*/  FADD.FTZ R74, R119.reuse, R74 ;  /* 0x0000004a774a7221 */ /* 0x040fe20000010000 */
[----:B------:R-:W-:Y:S01]  /*4f40*/  FADD.FTZ R83, R130, R83 ;  /* 0x0000005382537221 */ /* 0x000fe20000010000 */
[----:B------:R-:W-:Y:S01]  /*4f50*/  FFMA.FTZ R125, R119, R120, R124 ;  /* 0x00000078777d7223 */ /* 0x000fe2000001007c */
[----:B------:R-:W-:Y:S01]  /*4f60*/  FMUL.FTZ R124, R96, R19 ;  /* 0x00000013607c7220 */ /* 0x000fe20000410000 */
[----:B------:R-:W-:-:S02]  /*4f70*/  FADD.FTZ R76, R123, R76 ;  /* 0x0000004c7b4c7221 */ /* 0x000fc40000010000 */
[----:B------:R-:W-:Y:S01]  /*4f80*/  FFMA.FTZ R126, R122, R137, R125 ;  /* 0x000000897a7e7223 */ /* 0x000fe2000001007d */
[----:B------:R-:W-:Y:S01]  /*4f90*/  FMUL.FTZ R125, R95, R18 ;  /* 0x000000125f7d7220 */ /* 0x000fe20000410000 */
[----:B------:R-:W-:Y:S02]  /*4fa0*/  FADD.FTZ R77, R124, R77 ;  /* 0x0000004d7c4d7221 */ /* 0x000fe40000010000 */
[----:B------:R-:W-:Y:S01]  /*4fb0*/  FFMA.FTZ R129, R123, R132, R126 ;  /* 0x000000847b817223 */ /* 0x000fe2000001007e */
[----:B------:R-:W-:Y:S01]  /*4fc0*/  FMUL.FTZ R126, R94, R17 ;  /* 0x000000115e7e7220 */ /* 0x000fe20000410000 */
[----:B------:R-:W-:Y:S02]  /*4fd0*/  FADD.FTZ R78, R125, R78 ;  /* 0x0000004e7d4e7221 */ /* 0x000fe40000010000 */
[----:B------:R-:W-:Y:S01]  /*4fe0*/  FFMA.FTZ R128, R124, R139, R129 ;  /* 0x0000008b7c807223 */ /* 0x000fe20000010081 */
[----:B------:R-:W-:Y:S01]  /*4ff0*/  FMUL.FTZ R129, R91, R16 ;  /* 0x000000105b817220 */ /* 0x000fe20000410000 */
[----:B0-----:R-:W-:Y:S01]  /*5000*/  @!P0 FADD.FTZ R114, R114, R131 ;  /* 0x0000008372728221 */ /* 0x001fe20000010000 */
[----:B------:R-:W-:Y:S01]  /*5010*/  FADD.FTZ R79, R126, R79 ;  /* 0x0000004f7e4f7221 */ /* 0x000fe20000010000 */
[----:B------:R-:W-:Y:S01]  /*5020*/  FFMA.FTZ R131, R125, R136, R128 ;  /* 0x000000887d837223 */ /* 0x000fe20000010080 */
[----:B------:R-:W-:Y:S01]  /*5030*/  FMUL.FTZ R128, R90, R15 ;  /* 0x0000000f5a807220 */ /* 0x000fe20000410000 */
[----:B------:R-:W-:Y:S01]  /*5040*/  FADD.FTZ R80, R129, R80 ;  /* 0x0000005081507221 */ /* 0x000fe20000010000 */
[----:B------:R-:W0:Y:S01]  /*5050*/  SHFL.DOWN PT, R147, R114, 0x2, 0x1f ;  /* 0x08401f0072937f89 */ /* 0x000e2200000e0000 */
[----:B------:R-:W-:Y:S01]  /*5060*/  FFMA.FTZ R142, R126, R135, R131 ;  /* 0x000000877e8e7223 */ /* 0x000fe20000010083 */
[----:B------:R-:W-:Y:S01]  /*5070*/  FMUL.FTZ R131, R107, R14 ;  /* 0x0000000e6b837220 */ /* 0x000fe20000410000 */
[----:B------:R-:W-:-:S02]  /*5080*/  FADD.FTZ R81, R128, R81 ;  /* 0x0000005180517221 */ /* 0x000fc40000010000 */
[----:B------:R-:W-:Y:S01]  /*5090*/  FFMA.FTZ R143, R129, R138, R142 ;  /* 0x0000008a818f7223 */ /* 0x000fe2000001008e */
[----:B------:R-:W-:Y:S01]  /*50a0*/  FADD.FTZ R142, -R0, R153 ;  /* 0x00000099008e7221 */ /* 0x000fe20000010100 */
[----:B------:R-:W-:Y:S02]  /*50b0*/  FADD.FTZ R82, R131, R82 ;  /* 0x0000005283527221 */ /* 0x000fe40000010000 */
[----:B------:R-:W-:-:S04]  /*50c0*/  FFMA.FTZ R134, R128, R141, R143 ;  /* 0x0000008d80867223 */ /* 0x000fc8000001008f */
[----:B------:R-:W-:-:S04]  /*50d0*/  FFMA.FTZ R127, R131, R142, R134 ;  /* 0x0000008e837f7223 */ /* 0x000fc80000010086 */
[----:B------:R-:W-:-:S05]  /*50e0*/  FFMA.FTZ R127, R130, R145, R127 ;  /* 0x00000091827f7223 */ /* 0x000fca000001007f */
[----:B------:R-:W2:Y:S01]  /*50f0*/  SHFL.DOWN PT, R134, R127, 0x1, 0x1f ;  /* 0x08201f007f867f89 */ /* 0x000ea200000e0000 */
[----:B0-----:R-:W-:Y:S01]  /*5100*/  @!P1 FADD.FTZ R114, R114, R147 ;  /* 0x0000009372729221 */ /* 0x001fe20000010000 */
[----:B------:R-:W-:Y:S01]  /*5110*/  @!P3 LEA R147, R144, R93, 0x3 ;  /* 0x0000005d9093b211 */ /* 0x000fe200078e18ff */
[----:B------:R-:W-:-:S03]  /*5120*/  FMUL.FTZ R144, R133, R88 ;  /* 0x0000005885907220 */ /* 0x000fc60000410000 */
[----:B------:R-:W0:Y:S01]  /*5130*/  SHFL.DOWN PT, R143, R114, 0x4, 0x1f ;  /* 0x08801f00728f7f89 */ /* 0x000e2200000e0000 */
[----:B------:R-:W-:Y:S01]  /*5140*/  FMUL.FTZ R146, R144, R145 ;  /* 0x0000009190927220 */ /* 0x000fe20000410000 */
[----:B------:R-:W-:Y:S02]  /*5150*/  FMUL.FTZ R144, R133, R90 ;  /* 0x0000005a85907220 */ /* 0x000fe40000410000 */
[----:B-1----:R1:W-:Y:S01]  /*5160*/  @!P3 STS.64 [R147+0x3560], R110 ;  /* 0x0035606e9300b388 */ /* 0x0023e20000000a00 */
[----:B------:R-:W-:Y:S01]  /*5170*/  FFMA.FTZ R88, R43, R88, R146 ;  /* 0x000000582b587223 */ /* 0x000fe20000010092 */
[----:B------:R-:W-:Y:S01]  /*5180*/  FMUL.FTZ R144, R144, R141 ;  /* 0x0000008d90907220 */ /* 0x000fe20000410000 */
[----:B------:R-:W-:Y:S02]  /*5190*/  FMUL.FTZ R141, R133, R95 ;  /* 0x0000005f858d7220 */ /* 0x000fe40000410000 */
[----:B------:R-:W-:Y:S01]  /*51a0*/  FADD.FTZ R59, R88, R59 ;  /* 0x0000003b583b7221 */ /* 0x000fe20000010000 */
[----:B------:R-:W-:-:S04]  /*51b0*/  FFMA.FTZ R90, R41, R90, R144 ;  /* 0x0000005a295a7223 */ /* 0x000fc80000010090 */
[----:B------:R-:W-:Y:S01]  /*51c0*/  FADD.FTZ R57, R90, R57 ;  /* 0x000000395a397221 */ /* 0x000fe20000010000 */
[----:B-1----:R-:W-:Y:S01]  /*51d0*/  FMUL.FTZ R111, R141, R136 ;  /* 0x000000888d6f7220 */ /* 0x002fe20000410000 */
[----:B--2---:R-:W-:Y:S01]  /*51e0*/  @!P0 FADD.FTZ R127, R127, R134 ;  /* 0x000000867f7f8221 */ /* 0x004fe20000010000 */
[----:B------:R-:W-:Y:S02]  /*51f0*/  ISETP.GT.AND P0, PT, R161, 0x17, PT ;  /* 0x00000017a100780c */ /* 0x000fe40003f04270 */
[----:B------:R-:W-:Y:S01]  /*5200*/  FFMA.FTZ R111, R46, R95, R111 ;  /* 0x0000005f2e6f7223 */ /* 0x000fe2000001006f */
[----:B------:R-:W-:Y:S01]  /*5210*/  FMUL.FTZ R95, R133, R99 ;  /* 0x00000063855f7220 */ /* 0x000fe20000410000 */
[----:B------:R-:W1:Y:S01]  /*5220*/  SHFL.DOWN PT, R134, R127, 0x2, 0x1f ;  /* 0x08401f007f867f89 */ /* 0x000e6200000e0000 */
[----:B0-----:R-:W-:Y:S01]  /*5230*/  @!P2 FADD.FTZ R114, R114, R143 ;  /* 0x0000008f7272a221 */ /* 0x001fe20000010000 */
[----:B------:R-:W-:-:S04]  /*5240*/  FADD.FTZ R62, R111, R62 ;  /* 0x0000003e6f3e7221 */ /* 0x000fc80000010000 */
        /* <DEDUP_REMOVED lines=8> */
[----:B0-----:R-:W-:Y:S01]  /*52d0*/  @!P1 FADD.FTZ R114, R114, R143 ;  /* 0x0000008f72729221 */ /* 0x001fe20000010000 */
[----:B------:R-:W-:-:S04]  /*52e0*/  FMUL.FTZ R143, R133, R107 ;  /* 0x0000006b858f7220 */ /* 0x000fc80000410000 */
[----:B------:R-:W-:Y:S01]  /*52f0*/  FMUL.FTZ R145, R143, R142 ;  /* 0x0000008e8f917220 */ /* 0x000fe20000410000 */
[C---:B------:R-:W-:Y:S01]  /*5300*/  FMUL.FTZ R142, R133.reuse, R94 ;  /* 0x0000005e858e7220 */ /* 0x040fe20000410000 */
[C---:B------:R-:W-:Y:S02]  /*5310*/  FMUL.FTZ R143, R133.reuse, R91 ;  /* 0x0000005b858f7220 */ /* 0x040fe40000410000 */
        /* <DEDUP_REMOVED lines=12> */
[----:B------:R-:W-:Y:S01]  /*53e0*/  FFMA.FTZ R135, R44, R97, R135 ;  /* 0x000000612c877223 */ /* 0x000fe20000010087 */
[----:B-1----:R-:W-:Y:S01]  /*53f0*/  @!P0 FADD.FTZ R127, R127, R134 ;  /* 0x000000867f7f8221 */ /* 0x002fe20000010000 */
[----:B------:R-:W-:Y:S01]  /*5400*/  FMUL.FTZ R97, R95, R120 ;  /* 0x000000785f617220 */ /* 0x000fe20000410000 */
[----:B------:R-:W-:Y:S01]  /*5410*/  FFMA.FTZ R132, R51, R98, R132 ;  /* 0x0000006233847223 */ /* 0x000fe20000010084 */
[C---:B------:R-:W-:Y:S01]  /*5420*/  FMUL.FTZ R95, R133.reuse, R101 ;  /* 0x00000065855f7220 */ /* 0x040fe20000410000 */
[----:B------:R-:W-:Y:S01]  /*5430*/  FMUL.FTZ R98, R94, R121 ;  /* 0x000000795e627220 */ /* 0x000fe20000410000 */
[----:B------:R-:W0:Y:S01]  /*5440*/  SHFL.DOWN PT, R134, R127, 0x10, 0x1f ;  /* 0x0a001f007f867f89 */ /* 0x000e2200000e0000 */
[----:B------:R-:W-:Y:S01]  /*5450*/  FMUL.FTZ R94, R133, R102 ;  /* 0x00000066855e7220 */ /* 0x000fe20000410000 */
[----:B------:R-:W-:Y:S01]  /*5460*/  ISETP.NE.AND P0, PT, R161, RZ, PT ;  /* 0x000000ffa100720c */ /* 0x000fe20003f05270 */
[----:B------:R-:W-:Y:S01]  /*5470*/  FFMA.FTZ R121, R50, R99, R97 ;  /* 0x0000006332797223 */ /* 0x000fe20000010061 */
[----:B------:R-:W-:Y:S01]  /*5480*/  FMUL.FTZ R99, R95, R116 ;  /* 0x000000745f637220 */ /* 0x000fe20000410000 */
[----:B------:R-:W-:Y:S01]  /*5490*/  FMUL.FTZ R94, R94, R117 ;  /* 0x000000755e5e7220 */ /* 0x000fe20000410000 */
[C---:B------:R-:W-:Y:S01]  /*54a0*/  FMUL.FTZ R95, R133.reuse, R104 ;  /* 0x00000068855f7220 */ /* 0x040fe20000410000 */
[C---:B------:R-:W-:Y:S01]  /*54b0*/  FMUL.FTZ R97, R133.reuse, R103 ;  /* 0x0000006785617220 */ /* 0x040fe20000410000 */
[----:B------:R-:W-:Y:S01]  /*54c0*/  FMUL.FTZ R133, R133, R109 ;  /* 0x0000006d85857220 */ /* 0x000fe20000410000 */
[----:B------:R-:W-:Y:S01]  /*54d0*/  FFMA.FTZ R102, R55, R102, R94 ;  /* 0x0000006637667223 */ /* 0x000fe2000001005e */
        /* <DEDUP_REMOVED lines=14> */
[----:B0-----:R-:W-:Y:S01]  /*55c0*/  @!P1 FADD.FTZ R127, R127, R134 ;  /* 0x000000867f7f9221 */ /* 0x001fe20000010000 */
[----:B------:R-:W-:Y:S01]  /*55d0*/  FADD.FTZ R60, R135, R60 ;  /* 0x0000003c873c7221 */ /* 0x000fe20000010000 */
[----:B------:R-:W-:Y:S01]  /*55e0*/  FADD.FTZ R67, R132, R67 ;  /* 0x0000004384437221 */ /* 0x000fe20000010000 */
[----:B------:R-:W-:Y:S01]  /*55f0*/  FADD.FTZ R66, R121, R66 ;  /* 0x0000004279427221 */ /* 0x000fe20000010000 */
[----:B------:R-:W-:Y:S01]  /*5600*/  FADD.FTZ R65, R98, R65 ;  /* 0x0000004162417221 */ /* 0x000fe20000010000 */
[----:B------:R-:W-:Y:S01]  /*5610*/  MOV R94, R127 ;  /* 0x0000007f005e7202 */ /* 0x000fe20000000f00 */
[----:B------:R-:W-:Y:S01]  /*5620*/  FADD.FTZ R64, R99, R64 ;  /* 0x0000004063407221 */ /* 0x000fe20000010000 */
[----:B------:R-:W-:Y:S01]  /*5630*/  FADD.FTZ R71, R102, R71 ;  /* 0x0000004766477221 */ /* 0x000fe20000010000 */
[----:B------:R-:W-:Y:S01]  /*5640*/  FADD.FTZ R70, R97, R70 ;  /* 0x0000004661467221 */ /* 0x000fe20000010000 */
[----:B------:R-:W-:Y:S01]  /*5650*/  FADD.FTZ R69, R140, R69 ;  /* 0x000000458c457221 */ /* 0x000fe20000010000 */
[----:B------:R0:W-:Y:S01]  /*5660*/  @!P0 STS.64 [R158+0x2118], R94 ;  /* 0x0021185e9e008388 */ /* 0x0001e20000000a00 */
        /* <DEDUP_REMOVED lines=25> */
.L_x_1922:
[----:B------:R-:W-:Y:S05]  /*5800*/  BSYNC B0 ;  /* 0x0000000000007941 */ /* 0x000fea0003800000 */
.L_x_1921:
[----:B------:R-:W-:-:S04]  /*5810*/  UIADD3 UR6, UR6, 0x1, URZ ;  /* 0x0000000106067890 */ /* 0x000fc8000fffe03f */
[----:B------:R-:W-:-:S06]  /*5820*/  UISETP.GE.AND UP0, UPT, UR6, UR48, UPT ;  /* 0x000000300600728c */ /* 0x000fcc000bf06270 */
[----:B------:R-:W-:-:S13]  /*5830*/  PLOP3.LUT P0, PT, PT, PT, UP0, 0x80, 0x0 ;  /* 0x000000000000781c */ /* 0x000fda0003f0f008 */
[----:B------:R-:W-:Y:S05]  /*5840*/  @!P0 BRA `(.L_x_1923) ;  /* 0xffffffd800c08947 */ /* 0x000fea000383ffff */
.L_x_1911:
[----:B------:R-:W-:Y:S01]  /*5850*/  BAR.SYNC.DEFER_BLOCKING 0x0 ;  /* 0x0000000000007b1d */ /* 0x000fe20000010000 */
[----:B0-----:R-:W-:Y:S01]  /*5860*/  SHF.L.U32 R0, R159, 0x2, RZ ;  /* 0x000000029f007819 */ /* 0x001fe200000006ff */
[----:B------:R-:W-:-:S03]  /*5870*/  HFMA2.MMA R5, -RZ, RZ, 0, 9.5367431640625e-07 ;  /* 0x00000010ff057435 */ /* 0x000fc600000001ff */
[----:B------:R-:W-:Y:S01]  /*5880*/  LOP3.LUT R34, R0, 0xffffff80, RZ, 0xc0, !PT ;  /* 0xffffff8000227812 */ /* 0x000fe200078ec0ff */
[----:B------:R-:W2:Y:S03]  /*5890*/  LDL.LU R88, [R1] ;  /* 0x0000000001587983 */ /* 0x000ea60000300800 */
[----:B------:R-:W-:Y:S01]  /*58a0*/  LOP3.LUT R0, R34, 0x1f, R159, 0xf8, !PT ;  /* 0x0000001f22007812 */ /* 0x000fe200078ef89f */
[----:B------:R-:W-:Y:S02]  /*58b0*/  UIADD3 UR6, UR7, -0x1, URZ ;  /* 0xffffffff07067890 */ /* 0x000fe4000fffe03f */
[----:B------:R-:W-:Y:S02]  /*58c0*/  USHF.R.S32.HI UR32, URZ, 0x1f, UR46 ;  /* 0x0000001f3f207899 */ /* 0x000fe4000801142e */
[----:B------:R-:W-:Y:S01]  /*58d0*/  IMAD.WIDE R4, R0, R5, UR14 ;  /* 0x0000000e00047e25 */ /* 0x000fe2000f8e0205 */
[----:B------:R-:W-:Y:S01]  /*58e0*/  ULDC.64 UR28, c[0x0][0x388] ;  /* 0x0000e200001c7ab9 */ /* 0x000fe20000000a00 */
[----:B------:R-:W-:Y:S01]  /*58f0*/  USHF.R.S32.HI UR33, URZ, 0x1f, UR16 ;  /* 0x0000001f3f217899 */ /* 0x000fe20008011410 */
[----:B------:R-:W-:-:S02]  /*5900*/  ULDC.64 UR30, c[0x0][0x390] ;  /* 0x0000e400001e7ab9 */ /* 0x000fc40000000a00 */
[----:B------:R-:W3:Y:S04]  /*5910*/  LDG.E.128 R12, desc[UR26][R4.64] ;  /* 0x0000001a040c7981 */ /* 0x000ee8000c1e1d00 */
[----:B------:R-:W4:Y:S04]  /*5920*/  LDG.E.128 R16, desc[UR26][R4.64+0x200] ;  /* 0x0002001a04107981 */ /* 0x000f28000c1e1d00 */
[----:B------:R-:W5:Y:S04]  /*5930*/  LDG.E.128 R20, desc[UR26][R4.64+0x400] ;  /* 0x0004001a04147981 */ /* 0x000f68000c1e1d00 */
[----:B------:R-:W2:Y:S01]  /*5940*/  LDG.E.128 R24, desc[UR26][R4.64+0x600] ;  /* 0x0006001a04187981 */ /* 0x000ea2000c1e1d00 */
[----:B------:R-:W-:Y:S01]  /*5950*/  IADD3 R6, R34, R161, RZ ;  /* 0x000000a122067210 */ /* 0x000fe20007ffe0ff */
[----:B------:R-:W-:-:S02]  /*5960*/  USHF.L.U32 UR18, UR6, 0xb, URZ ;  /* 0x0000000b06127899 */ /* 0x000fc4000800063f */
[----:B------:R-:W-:Y:S01]  /*5970*/  UIMAD UR20, UR32, UR28, URZ ;  /* 0x0000001c201472a4 */ /* 0x000fe2000f8e023f */
[-C--:B------:R-:W-:Y:S01]  /*5980*/  LEA R2, R6, R93.reuse, 0x4 ;  /* 0x0000005d06027211 */ /* 0x080fe200078e20ff */
[----:B------:R-:W-:Y:S01]  /*5990*/  IMAD R6, R161, 0x3, R6 ;  /* 0x00000003a1067824 */ /* 0x000fe200078e0206 */
[----:B------:R-:W-:Y:S02]  /*59a0*/  USHF.R.S32.HI UR19, URZ, 0x1f, UR18 ;  /* 0x0000001f3f137899 */ /* 0x000fe40008011412 */
[----:B------:R-:W-:Y:S02]  /*59b0*/  UIMAD UR25, UR46, UR29, UR20 ;  /* 0x0000001d2e1972a4 */ /* 0x000fe4000f8e0214 */
[----:B------:R-:W-:Y:S01]  /*59c0*/  LEA R32, R6, R93, 0x4 ;  /* 0x0000005d06207211 */ /* 0x000fe200078e20ff */
[----:B------:R-:W-:Y:S02]  /*59d0*/  UIMAD.WIDE.U32 UR20, UR46, UR28, UR18 ;  /* 0x0000001c2e1472a5 */ /* 0x000fe4000f8e0012 */
[----:B------:R-:W-:-:S02]  /*59e0*/  UIMAD UR28, UR33, UR30, URZ ;  /* 0x0000001e211c72a4 */ /* 0x000fc4000f8e023f */
[----:B------:R-:W-:Y:S02]  /*59f0*/  UIADD3 UR21, UR21, UR25, URZ ;  /* 0x0000001915157290 */ /* 0x000fe4000fffe03f */
[----:B------:R-:W-:Y:S02]  /*5a00*/  UIMAD UR25, UR16, UR31, UR28 ;  /* 0x0000001f101972a4 */ /* 0x000fe4000f8e021c */
[----:B------:R-:W-:Y:S01]  /*5a10*/  UIMAD.WIDE.U32 UR20, UR16, UR30, UR20 ;  /* 0x0000001e101472a5 */ /* 0x000fe2000f8e0014 */
[----:B------:R-:W-:Y:S01]  /*5a20*/  ULDC.64 UR28, c[0x0][0x3e0] ;  /* 0x0000f800001c7ab9 */ /* 0x000fe20000000a00 */
[----:B------:R-:W-:Y:S02]  /*5a30*/  UIADD3 UR14, UP1, UR14, -0x2000, URZ ;  /* 0xffffe0000e0e7890 */ /* 0x000fe4000ff3e03f */
[----:B------:R-:W-:Y:S02]  /*5a40*/  UIADD3 UR25, UR21, UR25, URZ ;  /* 0x0000001915197290 */ /* 0x000fe4000fffe03f */
[----:B------:R-:W-:-:S02]  /*5a50*/  ULEA UR21, UP0, UR20, UR28, 0x2 ;  /* 0x0000001c14157291 */ /* 0x000fc4000f80103f */
[----:B------:R-:W-:Y:S02]  /*5a60*/  UIADD3 UR17, UP2, UR17, -0x2000, URZ ;  /* 0xffffe00011117890 */ /* 0x000fe4000ff5e03f */
[----:B------:R-:W-:Y:S02]  /*5a70*/  ULEA.HI.X UR20, UR20, UR29, UR25, 0x2, UP0 ;  /* 0x0000001d14147291 */ /* 0x000fe400080f1419 */
[----:B------:R-:W-:Y:S01]  /*5a80*/  UIADD3 UR23, UP3, UR23, -0x2000, URZ ;  /* 0xffffe00017177890 */ /* 0x000fe2000ff7e03f */
[----:B------:R-:W-:Y:S01]  /*5a90*/  ULDC.64 UR28, c[0x0][0x3a8] ;  /* 0x0000ea00001c7ab9 */ /* 0x000fe20000000a00 */
[----:B------:R-:W-:Y:S02]  /*5aa0*/  UIADD3.X UR15, UR15, -0x1, URZ, UP1, !UPT ;  /* 0xffffffff0f0f7890 */ /* 0x000fe40008ffe43f */
[----:B------:R-:W-:Y:S02]  /*5ab0*/  UIMAD.WIDE.U32 UR18, UR46, UR28, UR18 ;  /* 0x0000001c2e1272a5 */ /* 0x000fe4000f8e0012 */
[----:B------:R-:W-:-:S02]  /*5ac0*/  UIADD3.X UR22, UR22, -0x1, URZ, UP2, !UPT ;  /* 0xffffffff16167890 */ /* 0x000fc400097fe43f */
[----:B------:R-:W-:Y:S01]  /*5ad0*/  UIADD3.X UR24, UR24, -0x1, URZ, UP3, !UPT ;  /* 0xffffffff18187890 */ /* 0x000fe20009ffe43f */
[----:B---3--:R-:W-:Y:S04]  /*5ae0*/  STS.128 [R2], R12 ;  /* 0x0000000c02007388 */ /* 0x008fe80000000c00 */
[----:B----4-:R-:W-:Y:S04]  /*5af0*/  STS.128 [R2+0x200], R16 ;  /* 0x0002001002007388 */ /* 0x010fe80000000c00 */
[----:B-----5:R-:W-:Y:S04]  /*5b00*/  STS.128 [R2+0x400], R20 ;  /* 0x0004001402007388 */ /* 0x020fe80000000c00 */
[----:B--2---:R-:W-:Y:S01]  /*5b10*/  STS.128 [R2+0x600], R24 ;  /* 0x0006001802007388 */ /* 0x004fe20000000c00 */
[----:B------:R-:W-:-:S03]  /*5b20*/  NOP ;  /* 0x0000000000007918 */ /* 0x000fc60000000000 */
[----:B------:R-:W0:Y:S04]  /*5b30*/  LDS.128 R28, [R32+0x10] ;  /* 0x00001000201c7984 */ /* 0x000e280000000c00 */
[----:B------:R-:W2:Y:S04]  /*5b40*/  LDS.128 R8, [R32+0x20] ;  /* 0x0000200020087984 */ /* 0x000ea80000000c00 */
[----:B------:R-:W3:Y:S01]  /*5b50*/  LDS.128 R4, [R32+0x30] ;  /* 0x0000300020047984 */ /* 0x000ee20000000c00 */
[----:B0-----:R-:W-:Y:S01]  /*5b60*/  FADD.FTZ R28, R28, UR5 ;  /* 0x000000051c1c7e21 */ /* 0x001fe20008010000 */
[----:B------:R-:W-:Y:S01]  /*5b70*/  FADD.FTZ R29, R29, UR5 ;  /* 0x000000051d1d7e21 */ /* 0x000fe20008010000 */
[----:B------:R-:W-:Y:S01]  /*5b80*/  FADD.FTZ R30, R30, UR5 ;  /* 0x000000051e1e7e21 */ /* 0x000fe20008010000 */
[----:B------:R-:W-:Y:S01]  /*5b90*/  FADD.FTZ R31, R31, UR5 ;  /* 0x000000051f1f7e21 */ /* 0x000fe20008010000 */
[----:B--2---:R-:W-:Y:S01]  /*5ba0*/  FADD.FTZ R14, R8, UR5 ;  /* 0x00000005080e7e21 */ /* 0x004fe20008010000 */
[----:B------:R-:W-:Y:S01]  /*5bb0*/  FSETP.GTU.FTZ.AND P2, PT, R28, 20, PT ;  /* 0x41a000001c00780b */ /* 0x000fe20003f5c000 */
[----:B------:R-:W-:Y:S01]  /*5bc0*/  FADD.FTZ R16, R9, UR5 ;  /* 0x0000000509107e21 */ /* 0x000fe20008010000 */
[----:B------:R-:W-:Y:S01]  /*5bd0*/  FSETP.GTU.FTZ.AND P3, PT, R29, 20, PT ;  /* 0x41a000001d00780b */ /* 0x000fe20003f7c000 */
[----:B------:R-:W-:Y:S01]  /*5be0*/  FADD.FTZ R17, R10, UR5 ;  /* 0x000000050a117e21 */ /* 0x000fe20008010000 */
[----:B------:R-:W-:Y:S01]  /*5bf0*/  FSETP.GTU.FTZ.AND P4, PT, R30, 20, PT ;  /* 0x41a000001e00780b */ /* 0x000fe20003f9c000 */
[----:B------:R-:W-:Y:S01]  /*5c00*/  FADD.FTZ R11, R11, UR5 ;  /* 0x000000050b0b7e21 */ /* 0x000fe20008010000 */
[----:B------:R-:W-:Y:S01]  /*5c10*/  FSETP.GTU.FTZ.AND P5, PT, R31, 20, PT ;  /* 0x41a000001f00780b */ /* 0x000fe20003fbc000 */
[----:B---3--:R-:W-:Y:S01]  /*5c20*/  FADD.FTZ R7, R7, UR5 ;  /* 0x0000000507077e21 */ /* 0x008fe20008010000 */
[----:B------:R-:W-:-:S02]  /*5c30*/  FSETP.GTU.FTZ.AND P6, PT, R14, 20, PT ;  /* 0x41a000000e00780b */ /* 0x000fc40003fdc000 */
[----:B------:R-:W-:Y:S02]  /*5c40*/  FSETP.GTU.FTZ.AND P1, PT, R17, 20, PT ;  /* 0x41a000001100780b */ /* 0x000fe40003f3c000 */
[----:B------:R-:W-:Y:S01]  /*5c50*/  FSETP.GTU.FTZ.AND P0, PT, R16, 20, PT ;  /* 0x41a000001000780b */ /* 0x000fe20003f1c000 */
[----:B------:R-:W-:Y:S02]  /*5c60*/  @!P2 FMUL.FTZ R3, R28, -1.4426950216293334961 ;  /* 0xbfb8aa3b1c03a820 */ /* 0x000fe40000410000 */
[----:B------:R-:W-:Y:S02]  /*5c70*/  @!P3 FMUL.FTZ R8, R29, -1.4426950216293334961 ;  /* 0xbfb8aa3b1d08b820 */ /* 0x000fe40000410000 */
[----:B------:R-:W-:Y:S02]  /*5c80*/  @!P4 FMUL.FTZ R12, R30, -1.4426950216293334961 ;  /* 0xbfb8aa3b1e0cc820 */ /* 0x000fe40000410000 */
[----:B------:R-:W0:Y:S01]  /*5c90*/  @!P2 MUFU.EX2 R3, R3 ;  /* 0x000000030003a308 */ /* 0x000e220000000800 */
[----:B------:R-:W-:Y:S01]  /*5ca0*/  @!P5 FMUL.FTZ R13, R31, -1.4426950216293334961 ;  /* 0xbfb8aa3b1f0dd820 */ /* 0x000fe20000410000 */
[----:B------:R-:W-:-:S06]  /*5cb0*/  @!P6 FMUL.FTZ R14, R14, -1.4426950216293334961 ;  /* 0xbfb8aa3b0e0ee820 */ /* 0x000fcc0000410000 */
[----:B------:R-:W2:Y:S08]  /*5cc0*/  @!P3 MUFU.EX2 R8, R8 ;  /* 0x000000080008b308 */ /* 0x000eb00000000800 */
[----:B------:R-:W3:Y:S01]  /*5cd0*/  @!P4 MUFU.EX2 R12, R12 ;  /* 0x0000000c000cc308 */ /* 0x000ee20000000800 */
[----:B0-----:R-:W-:-:S07]  /*5ce0*/  @!P2 FADD.FTZ R3, R3, 1 ;  /* 0x3f8000000303a421 */ /* 0x001fce0000010000 */
[----:B------:R-:W0:Y:S01]  /*5cf0*/  @!P5 MUFU.EX2 R13, R13 ;  /* 0x0000000d000dd308 */ /* 0x000e220000000800 */
[----:B--2---:R-:W-:-:S07]  /*5d00*/  @!P3 FADD.FTZ R8, R8, 1 ;  /* 0x3f8000000808b421 */ /* 0x004fce0000010000 */
[----:B------:R2:W4:Y:S01]  /*5d10*/  @!P2 MUFU.RCP R15, R3 ;  /* 0x00000003000fa308 */ /* 0x0005220000001000 */
[----:B---3--:R-:W-:-:S07]  /*5d20*/  @!P4 FADD.FTZ R12, R12, 1 ;  /* 0x3f8000000c0cc421 */ /* 0x008fce0000010000 */
[----:B------:R-:W3:Y:S01]  /*5d30*/  @!P3 MUFU.RCP R8, R8 ;  /* 0x000000080008b308 */ /* 0x000ee20000001000 */
[----:B0-----:R-:W-:Y:S01]  /*5d40*/  @!P5 FADD.FTZ R13, R13, 1 ;  /* 0x3f8000000d0dd421 */ /* 0x001fe20000010000 */
[----:B--2---:R-:W-:-:S06]  /*5d50*/  @!P0 FMUL.FTZ R3, R16, -1.4426950216293334961 ;  /* 0xbfb8aa3b10038820 */ /* 0x004fcc0000410000 */
[----:B------:R0:W2:Y:S01]  /*5d60*/  @!P4 MUFU.RCP R9, R12 ;  /* 0x0000000c0009c308 */ /* 0x0000a20000001000 */
[----:B----4-:R-:W-:Y:S01]  /*5d70*/  @!P2 FMUL.FTZ R64, R64, R15 ;  /* 0x0000000f4040a220 */ /* 0x010fe20000410000 */
[----:B------:R-:W-:Y:S01]  /*5d80*/  FSETP.GTU.FTZ.AND P2, PT, R11, 20, PT ;  /* 0x41a000000b00780b */ /* 0x000fe20003f5c000 */
[----:B------:R-:W-:Y:S01]  /*5d90*/  FADD.FTZ R15, R4, UR5 ;  /* 0x00000005040f7e21 */ /* 0x000fe20008010000 */
[----:B------:R-:W-:-:S04]  /*5da0*/  @!P1 FMUL.FTZ R4, R17, -1.4426950216293334961 ;  /* 0xbfb8aa3b11049820 */ /* 0x000fc80000410000 */
[----:B------:R4:W5:Y:S01]  /*5db0*/  @!P5 MUFU.RCP R10, R13 ;  /* 0x0000000d000ad308 */ /* 0x0009620000001000 */
[----:B0-----:R-:W-:Y:S01]  /*5dc0*/  FADD.FTZ R12, R5, UR5 ;  /* 0x00000005050c7e21 */ /* 0x001fe20008010000 */
[----:B---3--:R-:W-:Y:S01]  /*5dd0*/  @!P3 FMUL.FTZ R65, R65, R8 ;  /* 0x000000084141b220 */ /* 0x008fe20000410000 */
[----:B------:R-:W-:-:S04]  /*5de0*/  FSETP.GTU.FTZ.AND P3, PT, R15, 20, PT ;  /* 0x41a000000f00780b */ /* 0x000fc80003f7c000 */
[----:B------:R-:W-:Y:S01]  /*5df0*/  @!P2 FMUL.FTZ R5, R11, -1.4426950216293334961 ;  /* 0xbfb8aa3b0b05a820 */ /* 0x000fe20000410000 */
[----:B------:R-:W0:Y:S01]  /*5e00*/  @!P6 MUFU.EX2 R14, R14 ;  /* 0x0000000e000ee308 */ /* 0x000e220000000800 */
[----:B--2---:R-:W-:Y:S01]  /*5e10*/  @!P4 FMUL.FTZ R66, R66, R9 ;  /* 0x000000094242c220 */ /* 0x004fe20000410000 */
[----:B----4-:R-:W-:Y:S01]  /*5e20*/  FADD.FTZ R13, R6, UR5 ;  /* 0x00000005060d7e21 */ /* 0x010fe20008010000 */
[----:B------:R-:W-:-:S05]  /*5e30*/  FSETP.GTU.FTZ.AND P4, PT, R12, 20, PT ;  /* 0x41a000000c00780b */ /* 0x000fca0003f9c000 */
[----:B------:R-:W2:Y:S01]  /*5e40*/  @!P2 MUFU.EX2 R5, R5 ;  /* 0x000000050005a308 */ /* 0x000ea20000000800 */
[----:B-----5:R-:W-:Y:S01]  /*5e50*/  @!P5 FMUL.FTZ R67, R67, R10 ;  /* 0x0000000a4343d220 */ /* 0x020fe20000410000 */
[----:B------:R-:W-:Y:S01]  /*5e60*/  @!P3 FMUL.FTZ R6, R15, -1.4426950216293334961 ;  /* 0xbfb8aa3b0f06b820 */ /* 0x000fe20000410000 */
[----:B------:R-:W3:Y:S01]  /*5e70*/  LDS.128 R8, [R32] ;  /* 0x0000000020087984 */ /* 0x000ee20000000c00 */
[----:B------:R-:W-:-:S04]  /*5e80*/  FSETP.GTU.FTZ.AND P5, PT, R13, 20, PT ;  /* 0x41a000000d00780b */ /* 0x000fc80003fbc000 */
[----:B------:R-:W4:Y:S01]  /*5e90*/  @!P1 MUFU.EX2 R4, R4 ;  /* 0x0000000400049308 */ /* 0x000f220000000800 */
[----:B0-----:R-:W-:Y:S01]  /*5ea0*/  @!P6 FADD.FTZ R14, R14, 1 ;  /* 0x3f8000000e0ee421 */ /* 0x001fe20000010000 */
[----:B------:R-:W-:-:S06]  /*5eb0*/  @!P4 FMUL.FTZ R12, R12, -1.4426950216293334961 ;  /* 0xbfb8aa3b0c0cc820 */ /* 0x000fcc0000410000 */
[----:B------:R-:W0:Y:S01]  /*5ec0*/  @!P0 MUFU.EX2 R3, R3 ;  /* 0x0000000300038308 */ /* 0x000e220000000800 */
[----:B--2---:R-:W-:Y:S01]  /*5ed0*/  @!P2 FADD.FTZ R5, R5, 1 ;  /* 0x3f8000000505a421 */ /* 0x004fe20000010000 */
[----:B------:R-:W-:-:S06]  /*5ee0*/  @!P5 FMUL.FTZ R13, R13, -1.4426950216293334961 ;  /* 0xbfb8aa3b0d0dd820 */ /* 0x000fcc0000410000 */
[----:B------:R-:W2:Y:S01]  /*5ef0*/  @!P2 MUFU.RCP R18, R5 ;  /* 0x000000050012a308 */ /* 0x000ea20000001000 */
[----:B----4-:R-:W-:-:S07]  /*5f00*/  @!P1 FADD.FTZ R4, R4, 1 ;  /* 0x3f80000004049421 */ /* 0x010fce0000010000 */
[----:B------:R-:W4:Y:S01]  /*5f10*/  @!P3 MUFU.EX2 R6, R6 ;  /* 0x000000060006b308 */ /* 0x000f220000000800 */
[----:B0-----:R-:W-:-:S07]  /*5f20*/  @!P0 FADD.FTZ R3, R3, 1 ;  /* 0x3f80000003038421 */ /* 0x001fce0000010000 */
[----:B------:R-:W0:Y:S01]  /*5f30*/  @!P6 MUFU.RCP R15, R14 ;  /* 0x0000000e000fe308 */ /* 0x000e220000001000 */
[----:B--2---:R-:W-:Y:S01]  /*5f40*/  @!P2 FMUL.FTZ R63, R63, R18 ;  /* 0x000000123f3fa220 */ /* 0x004fe20000410000 */
[----:B---3--:R-:W-:Y:S01]  /*5f50*/  FADD.FTZ R10, R10, UR5 ;  /* 0x000000050a0a7e21 */ /* 0x008fe20008010000 */
[----:B------:R-:W-:Y:S01]  /*5f60*/  FADD.FTZ R8, R8, UR5 ;  /* 0x0000000508087e21 */ /* 0x000fe20008010000 */
[----:B------:R-:W-:-:S04]  /*5f70*/  FADD.FTZ R11, R11, UR5 ;  /* 0x000000050b0b7e21 */ /* 0x000fc80008010000 */
[----:B------:R2:W3:Y:S01]  /*5f80*/  @!P1 MUFU.RCP R17, R4 ;  /* 0x0000000400119308 */ /* 0x0004e20000001000 */
[----:B------:R-:W-:Y:S01]  /*5f90*/  FSETP.GTU.FTZ.AND P2, PT, R10, 20, PT ;  /* 0x41a000000a00780b */ /* 0x000fe20003f5c000 */
[----:B----4-:R-:W-:-:S06]  /*5fa0*/  @!P3 FADD.FTZ R6, R6, 1 ;  /* 0x3f8000000606b421 */ /* 0x010fcc0000010000 */
[----:B------:R-:W4:Y:S01]  /*5fb0*/  @!P0 MUFU.RCP R16, R3 ;  /* 0x0000000300108308 */ /* 0x000f220000001000 */
[----:B0-----:R-:W-:Y:S01]  /*5fc0*/  @!P6 FMUL.FTZ R60, R60, R15 ;  /* 0x0000000f3c3ce220 */ /* 0x001fe20000410000 */
[----:B--2---:R-:W-:Y:S01]  /*5fd0*/  FADD.FTZ R4, R9, UR5 ;  /* 0x0000000509047e21 */ /* 0x004fe20008010000 */
[----:B------:R-:W-:Y:S01]  /*5fe0*/  BAR.SYNC.DEFER_BLOCKING 0x0 ;  /* 0x0000000000007b1d */ /* 0x000fe20000010000 */
[----:B------:R-:W-:Y:S02]  /*5ff0*/  FSETP.GTU.FTZ.AND P6, PT, R7, 20, PT ;  /* 0x41a000000700780b */ /* 0x000fe40003fdc000 */
[----:B------:R-:W-:-:S03]  /*6000*/  @!P2 FMUL.FTZ R5, R10, -1.4426950216293334961 ;  /* 0xbfb8aa3b0a05a820 */ /* 0x000fc60000410000 */
[----:B------:R0:W2:Y:S01]  /*6010*/  @!P3 MUFU.RCP R15, R6 ;  /* 0x00000006000fb308 */ /* 0x0000a20000001000 */
[----:B---3--:R-:W-:Y:S01]  /*6020*/  @!P1 FMUL.FTZ R62, R62, R17 ;  /* 0x000000113e3e9220 */ /* 0x008fe20000410000 */
[----:B------:R-:W-:Y:S01]  /*6030*/  FSETP.GTU.FTZ.AND P1, PT, R4, 20, PT ;  /* 0x41a000000400780b */ /* 0x000fe20003f3c000 */
[----:B----4-:R-:W-:Y:S01]  /*6040*/  @!P0 FMUL.FTZ R61, R61, R16 ;  /* 0x000000103d3d8220 */ /* 0x010fe20000410000 */
[----:B0-----:R-:W-:-:S04]  /*6050*/  LEA R6, R161, R34, 0x2 ;  /* 0x00000022a1067211 */ /* 0x001fc800078e10ff */
[----:B------:R-:W0:Y:S01]  /*6060*/  @!P2 MUFU.EX2 R5, R5 ;  /* 0x000000050005a308 */ /* 0x000e220000000800 */
[----:B------:R-:W-:Y:S01]  /*6070*/  FSETP.GTU.FTZ.AND P0, PT, R8, 20, PT ;  /* 0x41a000000800780b */ /* 0x000fe20003f1c000 */
[----:B------:R-:W-:Y:S01]  /*6080*/  @!P6 FMUL.FTZ R7, R7, -1.4426950216293334961 ;  /* 0xbfb8aa3b0707e820 */ /* 0x000fe20000410000 */
[----:B------:R-:W-:-:S04]  /*6090*/  LEA R10, R6, R93, 0x4 ;  /* 0x0000005d060a7211 */ /* 0x000fc800078e20ff */
[----:B------:R-:W-:Y:S01]  /*60a0*/  @!P1 FMUL.FTZ R4, R4, -1.4426950216293334961 ;  /* 0xbfb8aa3b04049820 */ /* 0x000fe20000410000 */
[----:B--2---:R-:W-:Y:S01]  /*60b0*/  @!P3 FMUL.FTZ R56, R56, R15 ;  /* 0x0000000f3838b220 */ /* 0x004fe20000410000 */
[----:B------:R-:W-:Y:S01]  /*60c0*/  STS.128 [R10], R84 ;  /* 0x000000540a007388 */ /* 0x000fe20000000c00 */
[----:B------:R-:W-:Y:S01]  /*60d0*/  FSETP.GTU.FTZ.AND P3, PT, R11, 20, PT ;  /* 0x41a000000b00780b */ /* 0x000fe20003f7c000 */
[----:B------:R0:W2:Y:S02]  /*60e0*/  @!P6 MUFU.EX2 R9, R7 ;  /* 0x000000070009e308 */ /* 0x0000a40000000800 */
[----:B------:R-:W-:Y:S01]  /*60f0*/  STS.128 [R10+0x10], R72 ;  /* 0x000010480a007388 */ /* 0x000fe20000000c00 */
[----:B------:R-:W-:-:S03]  /*6100*/  @!P0 FMUL.FTZ R3, R8, -1.4426950216293334961 ;  /* 0xbfb8aa3b08038820 */ /* 0x000fc60000410000 */
[----:B------:R-:W-:Y:S02]  /*6110*/  STS.128 [R10+0x20], R76 ;  /* 0x0000204c0a007388 */ /* 0x000fe40000000c00 */
[----:B------:R-:W3:Y:S01]  /*6120*/  @!P1 MUFU.EX2 R4, R4 ;  /* 0x0000000400049308 */ /* 0x000ee20000000800 */
[----:B0-----:R-:W-:Y:S01]  /*6130*/  @!P2 FADD.FTZ R7, R5, 1 ;  /* 0x3f8000000507a421 */ /* 0x001fe20000010000 */
[----:B------:R-:W-:Y:S01]  /*6140*/  STS.128 [R10+0x30], R80 ;  /* 0x000030500a007388 */ /* 0x000fe20000000c00 */
[----:B------:R-:W-:-:S03]  /*6150*/  NOP ;  /* 0x0000000000007918 */ /* 0x000fc60000000000 */
[----:B------:R-:W0:Y:S02]  /*6160*/  LDS.128 R16, [R2] ;  /* 0x0000000002107984 */ /* 0x000e240000000c00 */
[----:B------:R-:W4:Y:S01]  /*6170*/  @!P0 MUFU.EX2 R3, R3 ;  /* 0x0000000300038308 */ /* 0x000f220000000800 */
[----:B------:R-:W-:Y:S01]  /*6180*/  @!P3 FMUL.FTZ R6, R11, -1.4426950216293334961 ;  /* 0xbfb8aa3b0b06b820 */ /* 0x000fe20000410000 */
[----:B------:R-:W-:Y:S01]  /*6190*/  MOV R5, UR20 ;  /* 0x0000001400057c02 */ /* 0x000fe20008000f00 */
[----:B------:R-:W5:Y:S01]  /*61a0*/  LDS.128 R20, [R2+0x200] ;  /* 0x0002000002147984 */ /* 0x000f620000000c00 */
[----:B--2---:R-:W-:Y:S01]  /*61b0*/  @!P6 FADD.FTZ R9, R9, 1 ;  /* 0x3f8000000909e421 */ /* 0x004fe20000010000 */
[----:B------:R-:W-:Y:S02]  /*61c0*/  UIMAD UR20, UR32, UR28, URZ ;  /* 0x0000001c201472a4 */ /* 0x000fe4000f8e023f */
[----:B------:R-:W2:Y:S01]  /*61d0*/  LDS.128 R24, [R2+0x400] ;  /* 0x0004000002187984 */ /* 0x000ea20000000c00 */
[----:B------:R3:W1:Y:S01]  /*61e0*/  @!P3 MUFU.EX2 R8, R6 ;  /* 0x000000060008b308 */ /* 0x0006620000000800 */
[----:B------:R-:W-:-:S02]  /*61f0*/  UIMAD UR20, UR46, UR29, UR20 ;  /* 0x0000001d2e1472a4 */ /* 0x000fc4000f8e0214 */
[----:B------:R-:W2:Y:S01]  /*6200*/  LDS.128 R28, [R2+0x600] ;  /* 0x00060000021c7984 */ /* 0x000ea20000000c00 */
[----:B------:R-:W-:Y:S01]  /*6210*/  ULDC.64 UR28, c[0x0][0x3b0] ;  /* 0x0000ec00001c7ab9 */ /* 0x000fe20000000a00 */
[----:B------:R-:W-:Y:S02]  /*6220*/  UIADD3 UR19, UR19, UR20, URZ ;  /* 0x0000001413137290 */ /* 0x000fe4000fffe03f */
[----:B------:R-:W-:Y:S01]  /*6230*/  UIMAD UR20, UR33, UR28, URZ ;  /* 0x0000001c211472a4 */ /* 0x000fe2000f8e023f */
[----:B------:R-:W0:Y:S01]  /*6240*/  @!P4 MUFU.EX2 R12, R12 ;  /* 0x0000000c000cc308 */ /* 0x000e220000000800 */
[----:B---3--:R-:W-:Y:S01]  /*6250*/  @!P1 FADD.FTZ R6, R4, 1 ;  /* 0x3f80000004069421 */ /* 0x008fe20000010000 */
[----:B------:R-:W-:Y:S01]  /*6260*/  MOV R4, UR21 ;  /* 0x0000001500047c02 */ /* 0x000fe20008000f00 */
[----:B----4-:R-:W-:Y:S01]  /*6270*/  @!P0 FADD.FTZ R3, R3, 1 ;  /* 0x3f80000003038421 */ /* 0x010fe20000010000 */
[----:B------:R-:W-:Y:S02]  /*6280*/  UIMAD UR20, UR16, UR29, UR20 ;  /* 0x0000001d101472a4 */ /* 0x000fe4000f8e0214 */
[----:B------:R-:W-:Y:S01]  /*6290*/  UIMAD.WIDE.U32 UR18, UR16, UR28, UR18 ;  /* 0x0000001c101272a5 */ /* 0x000fe2000f8e0012 */
[----:B------:R-:W-:Y:S01]  /*62a0*/  IMAD.WIDE R4, R0, 0x10, R4 ;  /* 0x0000001000047825 */ /* 0x000fe200078e0204 */
[----:B------:R-:W3:Y:S03]  /*62b0*/  @!P5 MUFU.EX2 R13, R13 ;  /* 0x0000000d000dd308 */ /* 0x000ee60000000800 */
[----:B-1----:R-:W-:Y:S01]  /*62c0*/  @!P3 FADD.FTZ R8, R8, 1 ;  /* 0x3f8000000808b421 */ /* 0x002fe20000010000 */
[----:B------:R-:W-:Y:S01]  /*62d0*/  ULDC.64 UR28, c[0x0][0x3f0] ;  /* 0x0000fc00001c7ab9 */ /* 0x000fe20000000a00 */
[----:B------:R-:W-:-:S02]  /*62e0*/  UIADD3 UR20, UR19, UR20, URZ ;  /* 0x0000001413147290 */ /* 0x000fc4000fffe03f */
[----:B------:R-:W-:Y:S01]  /*62f0*/  ULEA UR19, UP0, UR18, UR28, 0x2 ;  /* 0x0000001c12137291 */ /* 0x000fe2000f80103f */
[----:B------:R-:W1:Y:S01]  /*6300*/  @!P0 MUFU.RCP R3, R3 ;  /* 0x0000000300038308 */ /* 0x000e620000001000 */
[----:B0-----:R-:W-:Y:S02]  /*6310*/  @!P4 FADD.FTZ R12, R12, 1 ;  /* 0x3f8000000c0cc421 */ /* 0x001fe40000010000 */
[----:B------:R-:W-:Y:S02]  /*6320*/  ULEA.HI.X UR18, UR18, UR29, UR20, 0x2, UP0 ;  /* 0x0000001d12127291 */ /* 0x000fe400080f1414 */
[----:B------:R-:W-:Y:S01]  /*6330*/  UISETP.GT.AND UP0, UPT, UR7, 0x1, UPT ;  /* 0x000000010700788c */ /* 0x000fe2000bf04270 */
[----:B------:R-:W-:Y:S02]  /*6340*/  STG.E.128 desc[UR26][R4.64], R16 ;  /* 0x0000001004007986 */ /* 0x000fe4000c101d1a */
[----:B------:R-:W0:Y:S01]  /*6350*/  @!P1 MUFU.RCP R6, R6 ;  /* 0x0000000600069308 */ /* 0x000e220000001000 */
[----:B---3--:R-:W-:Y:S01]  /*6360*/  @!P5 FADD.FTZ R13, R13, 1 ;  /* 0x3f8000000d0dd421 */ /* 0x008fe20000010000 */
[----:B------:R-:W-:Y:S01]  /*6370*/  UMOV UR7, UR6 ;  /* 0x0000000600077c82 */ /* 0x000fe20008000000 */
[----:B-----5:R-:W-:Y:S04]  /*6380*/  STG.E.128 desc[UR26][R4.64+0x200], R20 ;  /* 0x0002001404007986 */ /* 0x020fe8000c101d1a */
[----:B--2---:R-:W-:Y:S01]  /*6390*/  STG.E.128 desc[UR26][R4.64+0x400], R24 ;  /* 0x0004001804007986 */ /* 0x004fe2000c101d1a */
[----:B------:R-:W2:Y:S01]  /*63a0*/  @!P2 MUFU.RCP R7, R7 ;  /* 0x000000070007a308 */ /* 0x000ea20000001000 */
[----:B-1----:R-:W-:Y:S01]  /*63b0*/  @!P0 FMUL.FTZ R68, R68, R3 ;  /* 0x0000000344448220 */ /* 0x002fe20000410000 */
[----:B------:R-:W-:Y:S01]  /*63c0*/  PLOP3.LUT P0, PT, PT, PT, UP0, 0x80, 0x0 ;  /* 0x000000000000781c */ /* 0x000fe20003f0f008 */
[----:B------:R-:W-:Y:S01]  /*63d0*/  STG.E.128 desc[UR26][R4.64+0x600], R28 ;  /* 0x0006001c04007986 */ /* 0x000fe2000c101d1a */
[----:B------:R-:W-:Y:S01]  /*63e0*/  BAR.SYNC.DEFER_BLOCKING 0x0 ;  /* 0x0000000000007b1d */ /* 0x000fe20000010000 */
[----:B0-----:R-:W-:Y:S01]  /*63f0*/  @!P1 FMUL.FTZ R69, R69, R6 ;  /* 0x0000000645459220 */ /* 0x001fe20000410000 */
[----:B------:R-:W-:-:S04]  /*6400*/  FADD.FTZ R6, R68, R88 ;  /* 0x0000005844067221 */ /* 0x000fc80000010000 */
[----:B------:R-:W0:Y:S01]  /*6410*/  @!P3 MUFU.RCP R8, R8 ;  /* 0x000000080008b308 */ /* 0x000e220000001000 */
[----:B------:R-:W-:Y:S01]  /*6420*/  FADD.FTZ R3, R6, R69 ;  /* 0x0000004506037221 */ /* 0x000fe20000010000 */
[----:B--2---:R-:W-:-:S06]  /*6430*/  @!P2 FMUL.FTZ R70, R70, R7 ;  /* 0x000000074646a220 */ /* 0x004fcc0000410000 */
[----:B------:R-:W1:Y:S08]  /*6440*/  @!P4 MUFU.RCP R12, R12 ;  /* 0x0000000c000cc308 */ /* 0x000e700000001000 */
[----:B------:R-:W2:Y:S01]  /*6450*/  @!P5 MUFU.RCP R13, R13 ;  /* 0x0000000d000dd308 */ /* 0x000ea20000001000 */
[----:B0-----:R-:W-:Y:S01]  /*6460*/  @!P3 FMUL.FTZ R71, R71, R8 ;  /* 0x000000084747b220 */ /* 0x001fe20000410000 */
[----:B------:R-:W-:Y:S04]  /*6470*/  STS.128 [R10+0x10], R64 ;  /* 0x000010400a007388 */ /* 0x000fe80000000c00 */
[----:B------:R0:W-:Y:S02]  /*6480*/  STS.128 [R10], R68 ;  /* 0x000000440a007388 */ /* 0x0001e40000000c00 */
[----:B------:R-:W3:Y:S01]  /*6490*/  @!P6 MUFU.RCP R14, R9 ;  /* 0x00000009000ee308 */ /* 0x000ee20000001000 */
[----:B-1----:R-:W-:Y:S01]  /*64a0*/  @!P4 FMUL.FTZ R57, R57, R12 ;  /* 0x0000000c3939c220 */ /* 0x002fe20000410000 */
[----:B------:R1:W-:Y:S01]  /*64b0*/  STS.128 [R10+0x20], R60 ;  /* 0x0000203c0a007388 */ /* 0x0003e20000000c00 */
[----:B--2---:R-:W-:Y:S01]  /*64c0*/  @!P5 FMUL.FTZ R58, R58, R13 ;  /* 0x0000000d3a3ad220 */ /* 0x004fe20000410000 */
[----:B0-----:R-:W-:Y:S01]  /*64d0*/  FADD.FTZ R70, R3, R70 ;  /* 0x0000004603467221 */ /* 0x001fe20000010000 */
[----:B------:R-:W-:Y:S01]  /*64e0*/  MOV R3, UR18 ;  /* 0x0000001200037c02 */ /* 0x000fe20008000f00 */
[----:B---3--:R-:W-:-:S02]  /*64f0*/  @!P6 FMUL.FTZ R59, R59, R14 ;  /* 0x0000000e3b3be220 */ /* 0x008fc40000410000 */
[----:B------:R-:W-:-:S04]  /*6500*/  FADD.FTZ R71, R70, R71 ;  /* 0x0000004746477221 */ /* 0x000fc80000010000 */
[----:B------:R-:W-:Y:S01]  /*6510*/  FADD.FTZ R64, R71, R64 ;  /* 0x0000004047407221 */ /* 0x000fe20000010000 */
[----:B------:R-:W-:Y:S01]  /*6520*/  STS.128 [R10+0x30], R56 ;  /* 0x000030380a007388 */ /* 0x000fe20000000c00 */
[----:B------:R-:W-:Y:S02]  /*6530*/  NOP ;  /* 0x0000000000007918 */ /* 0x000fe40000000000 */
[----:B------:R-:W-:Y:S01]  /*6540*/  FADD.FTZ R65, R64, R65 ;  /* 0x0000004140417221 */ /* 0x000fe20000010000 */
[----:B------:R-:W0:Y:S03]  /*6550*/  LDS.128 R4, [R2] ;  /* 0x0000000002047984 */ /* 0x000e260000000c00 */
[----:B------:R-:W-:Y:S01]  /*6560*/  FADD.FTZ R66, R65, R66 ;  /* 0x0000004241427221 */ /* 0x000fe20000010000 */
[----:B------:R-:W2:Y:S03]  /*6570*/  LDS.128 R12, [R2+0x200] ;  /* 0x00020000020c7984 */ /* 0x000ea60000000c00 */
[----:B------:R-:W-:Y:S01]  /*6580*/  FADD.FTZ R67, R66, R67 ;  /* 0x0000004342437221 */ /* 0x000fe20000010000 */
[----:B------:R-:W3:Y:S03]  /*6590*/  LDS.128 R16, [R2+0x400] ;  /* 0x0004000002107984 */ /* 0x000ee60000000c00 */
[----:B-1----:R-:W-:Y:S01]  /*65a0*/  FADD.FTZ R60, R67, R60 ;  /* 0x0000003c433c7221 */ /* 0x002fe20000010000 */
[----:B------:R1:W4:Y:S03]  /*65b0*/  LDS.128 R20, [R2+0x600] ;  /* 0x0006000002147984 */ /* 0x0003260000000c00 */
[----:B------:R-:W-:-:S04]  /*65c0*/  FADD.FTZ R61, R60, R61 ;  /* 0x0000003d3c3d7221 */ /* 0x000fc80000010000 */
[----:B------:R-:W-:Y:S01]  /*65d0*/  FADD.FTZ R62, R61, R62 ;  /* 0x0000003e3d3e7221 */ /* 0x000fe20000010000 */
[----:B-1----:R-:W-:-:S03]  /*65e0*/  MOV R2, UR19 ;  /* 0x0000001300027c02 */ /* 0x002fc60008000f00 */
[----:B------:R-:W-:Y:S02]  /*65f0*/  FADD.FTZ R63, R62, R63 ;  /* 0x0000003f3e3f7221 */ /* 0x000fe40000010000 */
[----:B------:R-:W-:-:S04]  /*6600*/  IMAD.WIDE R2, R0, 0x10, R2 ;  /* 0x0000001000027825 */ /* 0x000fc800078e0202 */
[----:B------:R-:W-:-:S04]  /*6610*/  FADD.FTZ R56, R63, R56 ;  /* 0x000000383f387221 */ /* 0x000fc80000010000 */
[----:B------:R-:W-:-:S04]  /*6620*/  FADD.FTZ R57, R56, R57 ;  /* 0x0000003938397221 */ /* 0x000fc80000010000 */
[----:B------:R-:W-:-:S04]  /*6630*/  FADD.FTZ R58, R57, R58 ;  /* 0x0000003a393a7221 */ /* 0x000fc80000010000 */
[----:B------:R-:W-:Y:S01]  /*6640*/  FADD.FTZ R0, R58, R59 ;  /* 0x0000003b3a007221 */ /* 0x000fe20000010000 */
[----:B0-----:R0:W-:Y:S04]  /*6650*/  STG.E.128 desc[UR26][R2.64], R4 ;  /* 0x0000000402007986 */ /* 0x0011e8000c101d1a */
[----:B--2---:R0:W-:Y:S04]  /*6660*/  STG.E.128 desc[UR26][R2.64+0x200], R12 ;  /* 0x0002000c02007986 */ /* 0x0041e8000c101d1a */
[----:B---3--:R0:W-:Y:S04]  /*6670*/  STG.E.128 desc[UR26][R2.64+0x400], R16 ;  /* 0x0004001002007986 */ /* 0x0081e8000c101d1a */
[----:B----4-:R0:W-:Y:S04]  /*6680*/  STG.E.128 desc[UR26][R2.64+0x600], R20 ;  /* 0x0006001402007986 */ /* 0x0101e8000c101d1a */
[----:B------:R0:W-:Y:S01]  /*6690*/  STL [R1], R0 ;  /* 0x0000000001007387 */ /* 0x0001e20000100800 */
[----:B------:R-:W-:Y:S05]  /*66a0*/  @P0 BRA `(.L_x_1924) ;  /* 0xffffffa000380947 */ /* 0x000fea000383ffff */
.L_x_1878:
        /* <DEDUP_REMOVED lines=41> */
.L_x_1926:
[----:B------:R-:W-:Y:S05]  /*6940*/  BSYNC B0 ;  /* 0x0000000000007941 */ /* 0x000fea0003800000 */
.L_x_1925:
[----:B------:R-:W-:Y:S01]  /*6950*/  ULDC.64 UR4, c[0x0][0x3f8] ;  /* 0x0000fe0000047ab9 */ /* 0x000fe20000000a00 */
[----:B------:R-:W-:Y:S01]  /*6960*/  BSSY B0, `(.L_x_1927) ;  /* 0x000002c000007945 */ /* 0x000fe20003800000 */
[----:B------:R-:W-:-:S04]  /*6970*/  ISETP.NE.U32.AND P0, PT, RZ, UR4, PT ;  /* 0x00000004ff007c0c */ /* 0x000fc8000bf05070 */
[----:B------:R-:W-:-:S13]  /*6980*/  ISETP.NE.AND.EX P0, PT, RZ, UR5, PT, P0 ;  /* 0x00000005ff007c0c */ /* 0x000fda000bf05300 */
[----:B------:R-:W-:Y:S05]  /*6990*/  @!P0 BRA `(.L_x_1928) ;  /* 0x00000000009c8947 */ /* 0x000fea0003800000 */
[----:B01----:R-:W2:Y:S01]  /*69a0*/  LDL.LU R2, [R1] ;  /* 0x0000000001027983 */ /* 0x003ea20000300800 */
        /* <DEDUP_REMOVED lines=38> */
.L_x_1928:
[----:B0-----:R-:W0:Y:S02]  /*6c10*/  S2R R13, SR_TID.X ;  /* 0x00000000000d7919 */ /* 0x001e240000002100 */
.L_x_1929:
[----:B------:R-:W-:Y:S05]  /*6c20*/  BSYNC B0 ;  /* 0x0000000000007941 */ /* 0x000fea0003800000 */
.L_x_1927:
        /* <DEDUP_REMOVED lines=26> */
[----:B------:R-:W-:Y:S01]  /*6dd0*/  UMOV UR14, 0x400 ;  /* 0x00000400000e7882 */ /* 0x000fe20000000000 */
[----:B------:R-:W-:Y:S01]  /*6de0*/  ULDC UR30, c[0x0][0x0] ;  /* 0x00000000001e7ab9 */ /* 0x000fe20000000800 */
        /* <DEDUP_REMOVED lines=16> */
.L_x_1931:
        /* <DEDUP_REMOVED lines=65> */
.L_x_1930:
[----:B------:R-:W-:Y:S05]  /*7300*/  EXIT ;  /* 0x000000000000794d */ /* 0x000fea0003800000 */
.L_x_1915:
[----:B------:R-:W-:Y:S01]  /*7310*/  HFMA2.MMA R138, -RZ, RZ, 0, 5.9604644775390625e-08 ;  /* 0x00000001ff8a7435 */ /* 0x000fe200000001ff */
[----:B------:R-:W-:Y:S02]  /*7320*/  MOV R137, R135 ;  /* 0x0000008700897202 */ /* 0x000fe40000000f00 */
[----:B------:R-:W-:Y:S02]  /*7330*/  MOV R141, RZ ;  /* 0x000000ff008d7202 */ /* 0x000fe40000000f00 */
[----:B------:R-:W-:-:S07]  /*7340*/  MOV R156, 0xffffffff ;  /* 0xffffffff009c7802 */ /* 0x000fce0000000f00 */
[----:B-1---5:R-:W-:Y:S05]  /*7350*/  WARPSYNC.COLLECTIVE R156, `(.L_x_1932) ;  /* 0x000000009c087348 */ /* 0x022fea0003c00000 */
[----:B------:R0:W2:Y:S02]  /*7360*/  SHFL.UP P3, R119, R137, R138, R141 ;  /* 0x0400008a89777389 */ /* 0x0000a4000006008d */
[----:B012--5:R-:W-:Y:S01]  /*7370*/  ENDCOLLECTIVE ;  /* 0x000000000000791b */ /* 0x027fe20003800000 */
.L_x_1932:
[----:B------:R-:W-:Y:S02]  /*7380*/  MOV R137, R136 ;  /* 0x0000008800897202 */ /* 0x000fe40000000f00 */
[----:B------:R-:W-:-:S07]  /*7390*/  MOV R118, R119 ;  /* 0x0000007700767202 */ /* 0x000fce0000000f00 */
[----:B------:R-:W-:Y:S05]  /*73a0*/  WARPSYNC.COLLECTIVE R156, `(.L_x_1933) ;  /* 0x000000009c087348 */ /* 0x000fea0003c00000 */
[----:B------:R0:W1:Y:S02]  /*73b0*/  SHFL.UP P3, R119, R137, R138, R141 ;  /* 0x0400008a89777389 */ /* 0x000064000006008d */
[----:B01----:R-:W-:Y:S01]  /*73c0*/  ENDCOLLECTIVE ;  /* 0x000000000000791b */ /* 0x003fe20003800000 */
.L_x_1933:
        /* <DEDUP_REMOVED lines=8> */
.L_x_1934:
[----:B------:R-:W-:Y:S02]  /*7450*/  MOV R137, R136 ;  /* 0x0000008800897202 */ /* 0x000fe40000000f00 */
[----:B------:R-:W-:-:S07]  /*7460*/  MOV R118, R119 ;  /* 0x0000007700767202 */ /* 0x000fce0000000f00 */
[----:B------:R-:W-:Y:S05]  /*7470*/  WARPSYNC.COLLECTIVE R156, `(.L_x_1935) ;  /* 0x000000009c087348 */ /* 0x000fea0003c00000 */
[----:B------:R0:W1:Y:S02]  /*7480*/  SHFL.UP P3, R119, R137, R138, R141 ;  /* 0x0400008a89777389 */ /* 0x000064000006008d */
[----:B01----:R-:W-:Y:S01]  /*7490*/  ENDCOLLECTIVE ;  /* 0x000000000000791b */ /* 0x003fe20003800000 */
.L_x_1935:
        /* <DEDUP_REMOVED lines=8> */
.L_x_1936:
[----:B------:R-:W-:Y:S02]  /*7520*/  MOV R137, R136 ;  /* 0x0000008800897202 */ /* 0x000fe40000000f00 */
[----:B------:R-:W-:-:S07]  /*7530*/  MOV R118, R119 ;  /* 0x0000007700767202 */ /* 0x000fce0000000f00 */
[----:B------:R-:W-:Y:S05]  /*7540*/  WARPSYNC.COLLECTIVE R156, `(.L_x_1937) ;  /* 0x000000009c087348 */ /* 0x000fea0003c00000 */
[----:B------:R0:W1:Y:S02]  /*7550*/  SHFL.UP P3, R119, R137, R138, R141 ;  /* 0x0400008a89777389 */ /* 0x000064000006008d */
[----:B01----:R-:W-:Y:S01]  /*7560*/  ENDCOLLECTIVE ;  /* 0x000000000000791b */ /* 0x003fe20003800000 */
.L_x_1937:
        /* <DEDUP_REMOVED lines=8> */
.L_x_1938:
[----:B------:R-:W-:Y:S02]  /*75f0*/  MOV R137, R136 ;  /* 0x0000008800897202 */ /* 0x000fe40000000f00 */
[----:B------:R-:W-:-:S07]  /*7600*/  MOV R118, R119 ;  /* 0x0000007700767202 */ /* 0x000fce0000000f00 */
[----:B------:R-:W-:Y:S05]  /*7610*/  WARPSYNC.COLLECTIVE R156, `(.L_x_1939) ;  /* 0x000000009c087348 */ /* 0x000fea0003c00000 */
[----:B------:R0:W1:Y:S02]  /*7620*/  SHFL.UP P3, R119, R137, R138, R141 ;  /* 0x0400008a89777389 */ /* 0x000064000006008d */
[----:B01----:R-:W-:Y:S01]  /*7630*/  ENDCOLLECTIVE ;  /* 0x000000000000791b */ /* 0x003fe20003800000 */
.L_x_1939:
        /* <DEDUP_REMOVED lines=8> */
.L_x_1940:
[----:B------:R-:W-:Y:S02]  /*76c0*/  MOV R137, R136 ;  /* 0x0000008800897202 */ /* 0x000fe40000000f00 */
[----:B------:R-:W-:-:S07]  /*76d0*/  MOV R118, R119 ;  /* 0x0000007700767202 */ /* 0x000fce0000000f00 */
[----:B------:R-:W-:Y:S05]  /*76e0*/  WARPSYNC.COLLECTIVE R156, `(.L_x_1941) ;  /* 0x000000009c087348 */ /* 0x000fea0003c00000 */
[----:B------:R0:W1:Y:S02]  /*76f0*/  SHFL.UP P3, R119, R137, R138, R141 ;  /* 0x0400008a89777389 */ /* 0x000064000006008d */
[----:B01----:R-:W-:Y:S01]  /*7700*/  ENDCOLLECTIVE ;  /* 0x000000000000791b */ /* 0x003fe20003800000 */
.L_x_1941:
[----:B------:R-:W-:Y:S05]  /*7710*/  BRA `(.L_x_1942) ;  /* 0xffffffc800547947 */ /* 0x000fea000383ffff */
.L_x_1916:
        /* <DEDUP_REMOVED lines=8> */
.L_x_1944:
[----:B------:R-:W-:Y:S05]  /*77a0*/  BSYNC B0 ;  /* 0x0000000000007941 */ /* 0x000fea0003800000 */
.L_x_1943:
[----:B------:R-:W-:Y:S05]  /*77b0*/  BRA `(.L_x_1945) ;  /* 0xffffffc800407947 */ /* 0x000fea000383ffff */
.L_x_1917:
        /* <DEDUP_REMOVED lines=8> */
.L_x_1947:
[----:B------:R-:W-:Y:S05]  /*7840*/  BSYNC B0 ;  /* 0x0000000000007941 */ /* 0x000fea0003800000 */
.L_x_1946:
[----:B------:R-:W-:Y:S05]  /*7850*/  BRA `(.L_x_1948) ;  /* 0xffffffc800207947 */ /* 0x000fea000383ffff */
.L_x_1918:
        /* <DEDUP_REMOVED lines=8> */
.L_x_1950:
[----:B------:R-:W-:Y:S05]  /*78e0*/  BSYNC B0 ;  /* 0x0000000000007941 */ /* 0x000fea0003800000 */
.L_x_1949:
        /* <DEDUP_REMOVED lines=9> */
.L_x_1951:
[----:B------:R-:W-:Y:S02]  /*7980*/  MOV R118, 0x1f ;  /* 0x0000001f00767802 */ /* 0x000fe40000000f00 */
[----:B------:R-:W-:Y:S01]  /*7990*/  MOV R136, R119 ;  /* 0x0000007700887202 */ /* 0x000fe20000000f00 */
[----:B------:R-:W-:-:S11]  /*79a0*/  HFMA2.MMA R119, -RZ, RZ, 0, 0 ;  /* 0x00000000ff777435 */ /* 0x000fd600000001ff */
[----:B------:R-:W-:Y:S05]  /*79b0*/  WARPSYNC.COLLECTIVE R156, `(.L_x_1952) ;  /* 0x000000009c087348 */ /* 0x000fea0003c00000 */
[----:B------:R0:W1:Y:S02]  /*79c0*/  SHFL.IDX P3, R160, R155, R119, R118 ;  /* 0x000000779ba07389 */ /* 0x0000640000060076 */
[----:B01----:R-:W-:Y:S01]  /*79d0*/  ENDCOLLECTIVE ;  /* 0x000000000000791b */ /* 0x003fe20003800000 */
.L_x_1952:
[----:B------:R-:W-:Y:S02]  /*79e0*/  MOV R155, R111 ;  /* 0x0000006f009b7202 */ /* 0x000fe40000000f00 */
[----:B------:R-:W-:-:S07]  /*79f0*/  MOV R110, R160 ;  /* 0x000000a0006e7202 */ /* 0x000fce0000000f00 */
[----:B------:R-:W-:Y:S05]  /*7a00*/  WARPSYNC.COLLECTIVE R156, `(.L_x_1953) ;  /* 0x000000009c087348 */ /* 0x000fea0003c00000 */
[----:B------:R0:W1:Y:S02]  /*7a10*/  SHFL.IDX P3, R160, R155, R119, R118 ;  /* 0x000000779ba07389 */ /* 0x0000640000060076 */
[----:B01----:R-:W-:Y:S01]  /*7a20*/  ENDCOLLECTIVE ;  /* 0x000000000000791b */ /* 0x003fe20003800000 */
.L_x_1953:
[----:B------:R-:W-:Y:S01]  /*7a30*/  MOV R111, R160 ;  /* 0x000000a0006f7202 */ /* 0x000fe20000000f00 */
[----:B------:R-:W-:Y:S06]  /*7a40*/  BRA `(.L_x_1954) ;  /* 0xffffffc400bc7947 */ /* 0x000fec000383ffff */
.L_x_1920:
[----:B------:R-:W-:Y:S01]  /*7a50*/  HFMA2.MMA R160, -RZ, RZ, 0, 5.9604644775390625e-08 ;  /* 0x00000001ffa07435 */ /* 0x000fe200000001ff */
[----:B------:R-:W-:Y:S02]  /*7a60*/  MOV R164, R163 ;  /* 0x000000a300a47202 */ /* 0x000fe40000000f00 */
[----:B------:R-:W-:Y:S02]  /*7a70*/  MOV R119, 0x1f ;  /* 0x0000001f00777802 */ /* 0x000fe40000000f00 */
[----:B------:R-:W-:-:S07]  /*7a80*/  MOV R156, 0xffffffff ;  /* 0xffffffff009c7802 */ /* 0x000fce0000000f00 */
[----:B-1----:R-:W-:Y:S05]  /*7a90*/  WARPSYNC.COLLECTIVE R156, `(.L_x_1955) ;  /* 0x000000009c087348 */ /* 0x002fea0003c00000 */
[----:B------:R0:W2:Y:S02]  /*7aa0*/  SHFL.DOWN P6, R118, R164, R160, R119 ;  /* 0x080000a0a4767389 */ /* 0x0000a400000c0077 */
[----:B012---:R-:W-:Y:S01]  /*7ab0*/  ENDCOLLECTIVE ;  /* 0x000000000000791b */ /* 0x007fe20003800000 */
.L_x_1955:
[----:B------:R-:W-:Y:S02]  /*7ac0*/  MOV R164, R162 ;  /* 0x000000a200a47202 */ /* 0x000fe40000000f00 */
[----:B------:R-:W-:-:S07]  /*7ad0*/  MOV R155, R118 ;  /* 0x00000076009b7202 */ /* 0x000fce0000000f00 */
[----:B------:R-:W-:Y:S05]  /*7ae0*/  WARPSYNC.COLLECTIVE R156, `(.L_x_1956) ;  /* 0x000000009c087348 */ /* 0x000fea0003c00000 */
[----:B------:R0:W1:Y:S02]  /*7af0*/  SHFL.DOWN P6, R118, R164, R160, R119 ;  /* 0x080000a0a4767389 */ /* 0x00006400000c0077 */
[----:B01----:R-:W-:Y:S01]  /*7b00*/  ENDCOLLECTIVE ;  /* 0x000000000000791b */ /* 0x003fe20003800000 */
.L_x_1956:
[----:B------:R-:W-:Y:S01]  /*7b10*/  HFMA2.MMA R160, -RZ, RZ, 0, 1.1920928955078125e-07 ;  /* 0x00000002ffa07435 */ /* 0x000fe200000001ff */
[C---:B------:R-:W-:Y:S01]  /*7b20*/  @P5 FFMA.FTZ R162, R163.reuse, R118, R162 ;  /* 0x00000076a3a25223 */ /* 0x040fe200000100a2 */
[----:B------:R-:W-:-:S05]  /*7b30*/  @P5 FMUL.FTZ R163, R163, R155 ;  /* 0x0000009ba3a35220 */ /* 0x000fca0000410000 */
[----:B------:R-:W-:-:S07]  /*7b40*/  MOV R164, R163 ;  /* 0x000000a300a47202 */ /* 0x000fce0000000f00 */
[----:B------:R-:W-:Y:S05]  /*7b50*/  WARPSYNC.COLLECTIVE R156, `(.L_x_1957) ;  /* 0x000000009c087348 */ /* 0x000fea0003c00000 */
[----:B------:R0:W1:Y:S02]  /*7b60*/  SHFL.DOWN P6, R118, R164, R160, R119 ;  /* 0x080000a0a4767389 */ /* 0x00006400000c0077 */
[----:B01----:R-:W-:Y:S01]  /*7b70*/  ENDCOLLECTIVE ;  /* 0x000000000000791b */ /* 0x003fe20003800000 */
.L_x_1957:
[----:B------:R-:W-:Y:S02]  /*7b80*/  MOV R164, R162 ;  /* 0x000000a200a47202 */ /* 0x000fe40000000f00 */
[----:B------:R-:W-:-:S07]  /*7b90*/  MOV R155, R118 ;  /* 0x00000076009b7202 */ /* 0x000fce0000000f00 */
[----:B------:R-:W-:Y:S05]  /*7ba0*/  WARPSYNC.COLLECTIVE R156, `(.L_x_1958) ;  /* 0x000000009c087348 */ /* 0x000fea0003c00000 */
[----:B------:R0:W1:Y:S02]  /*7bb0*/  SHFL.DOWN P6, R118, R164, R160, R119 ;  /* 0x080000a0a4767389 */ /* 0x00006400000c0077 */
[----:B01----:R-:W-:Y:S01]  /*7bc0*/  ENDCOLLECTIVE ;  /* 0x000000000000791b */ /* 0x003fe20003800000 */
.L_x_1958:
[----:B------:R-:W-:Y:S01]  /*7bd0*/  HFMA2.MMA R160, -RZ, RZ, 0, 2.384185791015625e-07 ;  /* 0x00000004ffa07435 */ /* 0x000fe200000001ff */
[C---:B------:R-:W-:Y:S01]  /*7be0*/  @!P4 FFMA.FTZ R162, R163.reuse, R118, R162 ;  /* 0x00000076a3a2c223 */ /* 0x040fe200000100a2 */
[----:B------:R-:W-:-:S05]  /*7bf0*/  @!P4 FMUL.FTZ R163, R163, R155 ;  /* 0x0000009ba3a3c220 */ /* 0x000fca0000410000 */
[----:B------:R-:W-:-:S07]  /*7c00*/  MOV R164, R163 ;  /* 0x000000a300a47202 */ /* 0x000fce0000000f00 */
[----:B------:R-:W-:Y:S05]  /*7c10*/  WARPSYNC.COLLECTIVE R156, `(.L_x_1959) ;  /* 0x000000009c087348 */ /* 0x000fea0003c00000 */
[----:B------:R0:W1:Y:S02]  /*7c20*/  SHFL.DOWN P6, R118, R164, R160, R119 ;  /* 0x080000a0a4767389 */ /* 0x00006400000c0077 */
[----:B01----:R-:W-:Y:S01]  /*7c30*/  ENDCOLLECTIVE ;  /* 0x000000000000791b */ /* 0x003fe20003800000 */
.L_x_1959:
[----:B------:R-:W-:Y:S02]  /*7c40*/  MOV R164, R162 ;  /* 0x000000a200a47202 */ /* 0x000fe40000000f00 */
[----:B------:R-:W-:-:S07]  /*7c50*/  MOV R155, R118 ;  /* 0x00000076009b7202 */ /* 0x000fce0000000f00 */
[----:B------:R-:W-:Y:S05]  /*7c60*/  WARPSYNC.COLLECTIVE R156, `(.L_x_1960) ;  /* 0x000000009c087348 */ /* 0x000fea0003c00000 */
[----:B------:R0:W1:Y:S02]  /*7c70*/  SHFL.DOWN P6, R118, R164, R160, R119 ;  /* 0x080000a0a4767389 */ /* 0x00006400000c0077 */
[----:B01----:R-:W-:Y:S01]  /*7c80*/  ENDCOLLECTIVE ;  /* 0x000000000000791b */ /* 0x003fe20003800000 */
.L_x_1960:
[----:B------:R-:W-:Y:S01]  /*7c90*/  HFMA2.MMA R160, -RZ, RZ, 0, 4.76837158203125e-07 ;  /* 0x00000008ffa07435 */ /* 0x000fe200000001ff */
[C---:B------:R-:W-:Y:S01]  /*7ca0*/  @!P3 FFMA.FTZ R162, R163.reuse, R118, R162 ;  /* 0x00000076a3a2b223 */ /* 0x040fe200000100a2 */
[----:B------:R-:W-:-:S05]  /*7cb0*/  @!P3 FMUL.FTZ R163, R163, R155 ;  /* 0x0000009ba3a3b220 */ /* 0x000fca0000410000 */
[----:B------:R-:W-:-:S07]  /*7cc0*/  MOV R164, R163 ;  /* 0x000000a300a47202 */ /* 0x000fce0000000f00 */
[----:B------:R-:W-:Y:S05]  /*7cd0*/  WARPSYNC.COLLECTIVE R156, `(.L_x_1961) ;  /* 0x000000009c087348 */ /* 0x000fea0003c00000 */
[----:B------:R0:W1:Y:S02]  /*7ce0*/  SHFL.DOWN P6, R118, R164, R160, R119 ;  /* 0x080000a0a4767389 */ /* 0x00006400000c0077 */
[----:B01----:R-:W-:Y:S01]  /*7cf0*/  ENDCOLLECTIVE ;  /* 0x000000000000791b */ /* 0x003fe20003800000 */
.L_x_1961:
[----:B------:R-:W-:Y:S02]  /*7d00*/  MOV R164, R162 ;  /* 0x000000a200a47202 */ /* 0x000fe40000000f00 */
[----:B------:R-:W-:-:S07]  /*7d10*/  MOV R155, R118 ;  /* 0x00000076009b7202 */ /* 0x000fce0000000f00 */
[----:B------:R-:W-:Y:S05]  /*7d20*/  WARPSYNC.COLLECTIVE R156, `(.L_x_1962) ;  /* 0x000000009c087348 */ /* 0x000fea0003c00000 */
[----:B------:R0:W1:Y:S02]  /*7d30*/  SHFL.DOWN P6, R118, R164, R160, R119 ;  /* 0x080000a0a4767389 */ /* 0x00006400000c0077 */
[----:B01----:R-:W-:Y:S01]  /*7d40*/  ENDCOLLECTIVE ;  /* 0x000000000000791b */ /* 0x003fe20003800000 */
.L_x_1962:
[----:B------:R-:W-:Y:S01]  /*7d50*/  HFMA2.MMA R160, -RZ, RZ, 0, 9.5367431640625e-07 ;  /* 0x00000010ffa07435 */ /* 0x000fe200000001ff */
[C---:B------:R-:W-:Y:S01]  /*7d60*/  @!P2 FFMA.FTZ R162, R163.reuse, R118, R162 ;  /* 0x00000076a3a2a223 */ /* 0x040fe200000100a2 */
[----:B------:R-:W-:-:S05]  /*7d70*/  @!P2 FMUL.FTZ R163, R163, R155 ;  /* 0x0000009ba3a3a220 */ /* 0x000fca0000410000 */
[----:B------:R-:W-:-:S07]  /*7d80*/  MOV R164, R163 ;  /* 0x000000a300a47202 */ /* 0x000fce0000000f00 */
[----:B------:R-:W-:Y:S05]  /*7d90*/  WARPSYNC.COLLECTIVE R156, `(.L_x_1963) ;  /* 0x000000009c087348 */ /* 0x000fea0003c00000 */
[----:B------:R0:W1:Y:S02]  /*7da0*/  SHFL.DOWN P6, R118, R164, R160, R119 ;  /* 0x080000a0a4767389 */ /* 0x00006400000c0077 */
[----:B01----:R-:W-:Y:S01]  /*7db0*/  ENDCOLLECTIVE ;  /* 0x000000000000791b */ /* 0x003fe20003800000 */
.L_x_1963:
[----:B------:R-:W-:Y:S02]  /*7dc0*/  MOV R164, R162 ;  /* 0x000000a200a47202 */ /* 0x000fe40000000f00 */
[----:B------:R-:W-:-:S07]  /*7dd0*/  MOV R155, R118 ;  /* 0x00000076009b7202 */ /* 0x000fce0000000f00 */
[----:B------:R-:W-:Y:S05]  /*7de0*/  WARPSYNC.COLLECTIVE R156, `(.L_x_1964) ;  /* 0x000000009c087348 */ /* 0x000fea0003c00000 */
[----:B------:R0:W1:Y:S02]  /*7df0*/  SHFL.DOWN P6, R118, R164, R160, R119 ;  /* 0x080000a0a4767389 */ /* 0x00006400000c0077 */
[----:B01----:R-:W-:Y:S01]  /*7e00*/  ENDCOLLECTIVE ;  /* 0x000000000000791b */ /* 0x003fe20003800000 */
.L_x_1964:
        /* <DEDUP_REMOVED lines=9> */
.L_x_1965:
[----:B------:R-:W-:Y:S02]  /*7ea0*/  MOV R155, R162 ;  /* 0x000000a2009b7202 */ /* 0x000fe40000000f00 */
[----:B------:R-:W-:-:S07]  /*7eb0*/  MOV R157, R160 ;  /* 0x000000a0009d7202 */ /* 0x000fce0000000f00 */
[----:B------:R-:W-:Y:S05]  /*7ec0*/  WARPSYNC.COLLECTIVE R156, `(.L_x_1966) ;  /* 0x000000009c087348 */ /* 0x000fea0003c00000 */
[----:B------:R0:W1:Y:S02]  /*7ed0*/  SHFL.IDX P3, R160, R155, R119, R118 ;  /* 0x000000779ba07389 */ /* 0x0000640000060076 */
[----:B01----:R-:W-:Y:S01]  /*7ee0*/  ENDCOLLECTIVE ;  /* 0x000000000000791b */ /* 0x003fe20003800000 */
.L_x_1966:
[----:B------:R-:W-:Y:S02]  /*7ef0*/  MOV R119, 0x1f ;  /* 0x0000001f00777802 */ /* 0x000fe40000000f00 */
[----:B------:R-:W-:Y:S02]  /*7f00*/  MOV R155, R110 ;  /* 0x0000006e009b7202 */ /* 0x000fe40000000f00 */
[----:B------:R-:W-:Y:S01]  /*7f10*/  MOV R165, R160 ;  /* 0x000000a000a57202 */ /* 0x000fe20000000f00 */
[----:B------:R-:W-:-:S11]  /*7f20*/  HFMA2.MMA R160, -RZ, RZ, 0, 5.9604644775390625e-08 ;  /* 0x00000001ffa07435 */ /* 0x000fd600000001ff */
[----:B------:R-:W-:Y:S05]  /*7f30*/  WARPSYNC.COLLECTIVE R156, `(.L_x_1967) ;  /* 0x000000009c087348 */ /* 0x000fea0003c00000 */
[----:B------:R0:W1:Y:S02]  /*7f40*/  SHFL.DOWN P6, R118, R164, R160, R119 ;  /* 0x080000a0a4767389 */ /* 0x00006400000c0077 */
[----:B01----:R-:W-:Y:S01]  /*7f50*/  ENDCOLLECTIVE ;  /* 0x000000000000791b */ /* 0x003fe20003800000 */
.L_x_1967:
[----:B------:R-:W-:Y:S02]  /*7f60*/  MOV R164, R162 ;  /* 0x000000a200a47202 */ /* 0x000fe40000000f00 */
[----:B------:R-:W-:-:S07]  /*7f70*/  MOV R163, R118 ;  /* 0x0000007600a37202 */ /* 0x000fce0000000f00 */
[----:B------:R-:W-:Y:S05]  /*7f80*/  WARPSYNC.COLLECTIVE R156, `(.L_x_1968) ;  /* 0x000000009c087348 */ /* 0x000fea0003c00000 */
[----:B------:R0:W1:Y:S02]  /*7f90*/  SHFL.DOWN P6, R118, R164, R160, R119 ;  /* 0x080000a0a4767389 */ /* 0x00006400000c0077 */
[----:B01----:R-:W-:Y:S01]  /*7fa0*/  ENDCOLLECTIVE ;  /* 0x000000000000791b */ /* 0x003fe20003800000 */
.L_x_1968:
[----:B------:R-:W-:Y:S01]  /*7fb0*/  HFMA2.MMA R119, -RZ, RZ, 0, 0 ;  /* 0x00000000ff777435 */ /* 0x000fe200000001ff */
[----:B------:R-:W-:Y:S02]  /*7fc0*/  MOV R162, R118 ;  /* 0x0000007600a27202 */ /* 0x000fe40000000f00 */
[----:B------:R-:W-:-:S08]  /*7fd0*/  MOV R118, 0x1f ;  /* 0x0000001f00767802 */ /* 0x000fd00000000f00 */
[----:B------:R-:W-:Y:S05]  /*7fe0*/  WARPSYNC.COLLECTIVE R156, `(.L_x_1969) ;  /* 0x000000009c087348 */ /* 0x000fea0003c00000 */
[----:B------:R0:W1:Y:S02]  /*7ff0*/  SHFL.IDX P3, R160, R155, R119, R118 ;  /* 0x000000779ba07389 */ /* 0x0000640000060076 */
[----:B01----:R-:W-:Y:S01]  /*8000*/  ENDCOLLECTIVE ;  /* 0x000000000000791b */ /* 0x003fe20003800000 */
.L_x_1969:
[----:B------:R-:W-:Y:S02]  /*8010*/  MOV R155, R111 ;  /* 0x0000006f009b7202 */ /* 0x000fe40000000f00 */
[----:B------:R-:W-:-:S07]  /*8020*/  MOV R164, R160 ;  /* 0x000000a000a47202 */ /* 0x000fce0000000f00 */
[----:B------:R-:W-:Y:S05]  /*8030*/  WARPSYNC.COLLECTIVE R156, `(.L_x_1970) ;  /* 0x000000009c087348 */ /* 0x000fea0003c00000 */
[----:B------:R0:W1:Y:S02]  /*8040*/  SHFL.IDX P3, R160, R155, R119, R118 ;  /* 0x000000779ba07389 */ /* 0x0000640000060076 */
[----:B01----:R-:W-:Y:S01]  /*8050*/  ENDCOLLECTIVE ;  /* 0x000000000000791b */ /* 0x003fe20003800000 */
.L_x_1970:
[----:B------:R-:W-:Y:S05]  /*8060*/  BRA `(.L_x_1971) ;  /* 0xffffffc800207947 */ /* 0x000fea000383ffff */
.L_x_1972:
        /* <DEDUP_REMOVED lines=9> */
.L_x_10930:


//--------------------- .text._Z25selective_scan_bwd_kernelI32Selective_Scan_bwd_kernel_traitsILi128ELi16ELb1ELb0ELb0ELb1ELb1EffEEv12SSMParamsBwd --------------------------
	.section	.text._Z25selective_scan_bwd_kernelI32Selective_Scan_bwd_kernel_traitsILi128ELi16ELb1ELb0ELb0ELb1ELb1EffEEv12SSMParamsBwd,"ax",@progbits
	.align	128
        .global         _Z25selective_scan_bwd_kernelI32Selective_Scan_bwd_kernel_traitsILi128ELi16ELb1ELb0ELb0ELb1ELb1EffEEv12SSMParamsBwd
        .type           _Z25selective_scan_bwd_kernelI32Selective_Scan_bwd_kernel_traitsILi128ELi16ELb1ELb0ELb0ELb1ELb1EffEEv12SSMParamsBwd,@function
        .size           _Z25selective_scan_bwd_kernelI32Selective_Scan_bwd_kernel_traitsILi128ELi16ELb1ELb0ELb0ELb1ELb1EffEEv12SSMParamsBwd,(.L_x_10931 - _Z25selective_scan_bwd_kernelI32Selective_Scan_bwd_kernel_traitsILi128ELi16ELb1ELb0ELb0ELb1ELb1EffEEv12SSMParamsBwd)
        .other          _Z25selective_scan_bwd_kernelI32Selective_Scan_bwd_kernel_traitsILi128ELi16ELb1ELb0ELb0ELb1ELb1EffEEv12SSMParamsBwd,@"STO_CUDA_ENTRY STV_DEFAULT"
_Z25selective_scan_bwd_kernelI32Selective_Scan_bwd_kernel_traitsILi128ELi16ELb1ELb0ELb0ELb1ELb1EffEEv12SSMParamsBwd:
.text._Z25selective_scan_bwd_kernelI32Selective_Scan_bwd_kernel_traitsILi128ELi16ELb1ELb0ELb0ELb1ELb1EffEEv12SSMParamsBwd:
        /* <DEDUP_REMOVED lines=29> */
[----:B------:R-:W-:Y:S01]  /*01d0*/  UISETP.NE.U32.AND UP2, UPT, UR24, URZ, UPT ;  /* 0x0000003f1800728c */ /* 0x000fe2000bf45070 */
[----:B------:R-:W2:Y:S01]  /*01e0*/  @P0 LDG.E R2, desc[UR26][R2.64] ;  /* 0x0000001a02020981 */ /* 0x000ea2000c1e1900 */
[----:B0-----:R-:W-:Y:S02]  /*01f0*/  USHF.R.S32.HI UR4, URZ, 0x1f, UR47 ;  /* 0x0000001f3f047899 */ /* 0x001fe4000801142f */
[----:B------:R-:W-:Y:S01]  /*0200*/  UISETP.NE.U32.AND UP1, UPT, UR18, URZ, UPT ;  /* 0x0000003f1200728c */ /* 0x000fe2000bf25070 */
[----:B------:R-:W3:Y:S01]  /*0210*/  @P1 LDG.E R4, desc[UR26][R4.64] ;  /* 0x0000001a04041981 */ /* 0x000ee2000c1e1900 */
[----:B------:R-:W-:Y:S01]  /*0220*/  ULDC.64 UR6, c[0x0][0x280] ;  /* 0x0000a00000067ab9 */ /* 0x000fe20000000a00 */
[----:B------:R-:W-:Y:S02]  /*0230*/  UISETP.NE.AND.EX UP2, UPT, UR25, URZ, UPT, UP2 ;  /* 0x0000003f1900728c */ /* 0x000fe4000bf45320 */
[----:B------:R-:W-:Y:S01]  /*0240*/  UIMAD UR5, UR4, UR6, URZ ;  /* 0x00000006040572a4 */ /* 0x000fe2000f8e023f */
[----:B------:R0:W-:Y:S01]  /*0250*/  STL [R1+0x4], RZ ;  /* 0x000004ff01007387 */ /* 0x0001e20000100800 */
[----:B------:R-:W-:-:S02]  /*0260*/  UIMAD.WIDE.U32 UR12, UR47, UR6, URZ ;  /* 0x000000062f0c72a5 */ /* 0x000fc4000f8e003f */
[----:B------:R-:W-:Y:S01]  /*0270*/  UISETP.NE.AND.EX UP1, UPT, UR19, URZ, UPT, UP1 ;  /* 0x0000003f1300728c */ /* 0x000fe2000bf25310 */
[----:B------:R0:W-:Y:S01]  /*0280*/  STL [R1+0x8], RZ ;  /* 0x000008ff01007387 */ /* 0x0001e20000100800 */
[----:B------:R-:W-:Y:S02]  /*0290*/  UIMAD UR6, UR4, UR22, URZ ;  /* 0x00000016040672a4 */ /* 0x000fe4000f8e023f */
[----:B------:R-:W-:Y:S02]  /*02a0*/  UISETP.NE.U32.AND UP0, UPT, UR8, URZ, UPT ;  /* 0x0000003f0800728c */ /* 0x000fe4000bf05070 */
[----:B------:R-:W-:Y:S02]  /*02b0*/  UIMAD UR23, UR47, UR23, UR6 ;  /* 0x000000172f1772a4 */ /* 0x000fe4000f8e0206 */
[----:B------:R-:W-:Y:S01]  /*02c0*/  UIMAD UR11, UR47, UR7, UR5 ;  /* 0x000000072f0b72a4 */ /* 0x000fe2000f8e0205 */
[----:B------:R-:W-:Y:S01]  /*02d0*/  UMOV UR6, URZ ;  /* 0x0000003f00067c82 */ /* 0x000fe20008000000 */
[----:B------:R-:W-:Y:S01]  /*02e0*/  @UP2 ULEA UR6, UP4, UR20, UR24, 0x2 ;  /* 0x0000001814062291 */ /* 0x000fe2000f88103f */
[----:B------:R-:W-:Y:S01]  /*02f0*/  UMOV UR8, URZ ;  /* 0x0000003f00087c82 */ /* 0x000fe20008000000 */
[----:B------:R-:W-:-:S02]  /*0300*/  UIMAD UR5, UR4, UR16, URZ ;  /* 0x00000010040572a4 */ /* 0x000fc4000f8e023f */
[----:B------:R-:W-:Y:S01]  /*0310*/  @UP1 ULEA UR8, UP3, UR20, UR18, 0x2 ;  /* 0x0000001214081291 */ /* 0x000fe2000f86103f */
[----:B------:R-:W-:Y:S01]  /*0320*/  UMOV UR7, URZ ;  /* 0x0000003f00077c82 */ /* 0x000fe20008000000 */
[----:B------:R-:W-:Y:S02]  /*0330*/  UISETP.NE.AND.EX UP0, UPT, UR9, URZ, UPT, UP0 ;  /* 0x0000003f0900728c */ /* 0x000fe4000bf05300 */
[----:B------:R-:W-:Y:S01]  /*0340*/  @UP2 ULEA.HI.X UR7, UR20, UR25, UR10, 0x2, UP4 ;  /* 0x0000001914072291 */ /* 0x000fe2000a0f140a */
[----:B------:R-:W-:Y:S02]  /*0350*/  UMOV UR9, URZ ;  /* 0x0000003f00097c82 */ /* 0x000fe40008000000 */
[----:B------:R-:W-:Y:S01]  /*0360*/  ULDC.64 UR24, c[0x0][0x298] ;  /* 0x0000a60000187ab9 */ /* 0x000fe20000000a00 */
[----:B------:R-:W-:Y:S02]  /*0370*/  UIMAD.WIDE.U32 UR14, UR47, UR16, URZ ;  /* 0x000000102f0e72a5 */ /* 0x000fe4000f8e003f */
[----:B------:R-:W-:-:S02]  /*0380*/  UIMAD UR17, UR47, UR17, UR5 ;  /* 0x000000112f1172a4 */ /* 0x000fc4000f8e0205 */
[----:B------:R-:W-:Y:S02]  /*0390*/  @UP1 ULEA.HI.X UR9, UR20, UR19, UR10, 0x2, UP3 ;  /* 0x0000001314091291 */ /* 0x000fe400098f140a */
[----:B------:R-:W-:Y:S01]  /*03a0*/  UIADD3 UR13, UR13, UR11, URZ ;  /* 0x0000000b0d0d7290 */ /* 0x000fe2000fffe03f */
[----:B------:R-:W-:Y:S01]  /*03b0*/  ULDC.64 UR18, c[0x0][0x288] ;  /* 0x0000a20000127ab9 */ /* 0x000fe20000000a00 */
[----:B------:R-:W-:Y:S02]  /*03c0*/  UIMAD UR11, UR10, UR24, URZ ;  /* 0x000000180a0b72a4 */ /* 0x000fe4000f8e023f */
[----:B------:R-:W-:Y:S02]  /*03d0*/  UIMAD UR16, UR10, UR18, URZ ;  /* 0x000000120a1072a4 */ /* 0x000fe4000f8e023f */
[----:B------:R-:W-:Y:S02]  /*03e0*/  UIADD3 UR15, UR15, UR17, URZ ;  /* 0x000000110f0f7290 */ /* 0x000fe4000fffe03f */
[----:B------:R-:W-:-:S02]  /*03f0*/  UIMAD UR21, UR20, UR25, UR11 ;  /* 0x00000019141572a4 */ /* 0x000fc4000f8e020b */
[----:B------:R-:W-:Y:S01]  /*0400*/  UIMAD.WIDE.U32 UR12, UR20, UR18, UR12 ;  /* 0x00000012140c72a5 */ /* 0x000fe2000f8e000c */
[----:B------:R-:W-:Y:S01]  /*0410*/  ULDC UR25, c[0x0][0x224] ;  /* 0x0000890000197ab9 */ /* 0x000fe20000000800 */
[----:B------:R-:W-:Y:S02]  /*0420*/  UIMAD UR19, UR20, UR19, UR16 ;  /* 0x00000013141372a4 */ /* 0x000fe4000f8e0210 */
[----:B------:R-:W-:Y:S02]  /*0430*/  UIMAD UR18, UR10, UR28, URZ ;  /* 0x0000001c0a1272a4 */ /* 0x000fe4000f8e023f */
[----:B------:R-:W-:Y:S02]  /*0440*/  UIMAD.WIDE.U32 UR14, UR20, UR24, UR14 ;  /* 0x00000018140e72a5 */ /* 0x000fe4000f8e000e */
[----:B------:R-:W-:Y:S02]  /*0450*/  ULEA UR16, UR25, 0xfffff800, 0xb ;  /* 0xfffff80019107891 */ /* 0x000fe4000f8e583f */
[----:B------:R-:W-:-:S02]  /*0460*/  UIMAD.WIDE.U32 UR4, UR47, UR22, URZ ;  /* 0x000000162f0472a5 */ /* 0x000fc4000f8e003f */
[----:B------:R-:W-:Y:S02]  /*0470*/  UIMAD UR24, UR20, UR29, UR18 ;  /* 0x0000001d141872a4 */ /* 0x000fe4000f8e0212 */
[----:B------:R-:W-:Y:S02]  /*0480*/  USHF.R.S32.HI UR17, URZ, 0x1f, UR16 ;  /* 0x0000001f3f117899 */ /* 0x000fe40008011410 */
[----:B------:R-:W-:Y:S02]  /*0490*/  UIADD3 UR22, UP1, UR16, UR12, URZ ;  /* 0x0000000c10167290 */ /* 0x000fe4000ff3e03f */
[----:B------:R-:W-:Y:S01]  /*04a0*/  UIADD3 UR18, UP2, UR16, UR14, URZ ;  /* 0x0000000e10127290 */ /* 0x000fe2000ff5e03f */
[----:B------:R-:W-:Y:S01]  /*04b0*/  ULDC.64 UR10, c[0x0][0x2f8] ;  /* 0x0000be00000a7ab9 */ /* 0x000fe20000000a00 */
[----:B------:R-:W-:Y:S02]  /*04c0*/  UIADD3 UR5, UR5, UR23, URZ ;  /* 0x0000001705057290 */ /* 0x000fe4000fffe03f */
[----:B------:R-:W-:-:S02]  /*04d0*/  UIADD3.X UR19, UR17, UR13, UR19, UP1, !UPT ;  /* 0x0000000d11137290 */ /* 0x000fc40008ffe413 */
[----:B------:R-:W-:Y:S02]  /*04e0*/  UIADD3.X UR15, UR17, UR15, UR21, UP2, !UPT ;  /* 0x0000000f110f7290 */ /* 0x000fe400097fe415 */
[----:B------:R-:W-:Y:S02]  /*04f0*/  ULEA UR23, UP1, UR22, UR30, 0x2 ;  /* 0x0000001e16177291 */ /* 0x000fe4000f82103f */
[----:B------:R-:W-:Y:S02]  /*0500*/  ULEA UR14, UP2, UR18, UR10, 0x2 ;  /* 0x0000000a120e7291 */ /* 0x000fe4000f84103f */
[----:B------:R-:W-:Y:S01]  /*0510*/  UIMAD.WIDE.U32 UR12, UR20, UR28, UR4 ;  /* 0x0000001c140c72a5 */ /* 0x000fe2000f8e0004 */
[----:B------:R-:W-:Y:S01]  /*0520*/  @UP0 ULDC UR10, c[0x0][0x214] ;  /* 0x00008500000a0ab9 */ /* 0x000fe20000000800 */
[----:B------:R-:W-:Y:S02]  /*0530*/  ULEA.HI.X UR22, UR22, UR31, UR19, 0x2, UP1 ;  /* 0x0000001f16167291 */ /* 0x000fe400088f1413 */
[----:B------:R-:W-:-:S02]  /*0540*/  @UP0 UIMAD UR10, UR47, UR10, UR20 ;  /* 0x0000000a2f0a02a4 */ /* 0x000fc4000f8e0214 */
[----:B------:R-:W-:Y:S02]  /*0550*/  UISETP.GE.AND UP1, UPT, UR25, 0x1, UPT ;  /* 0x000000011900788c */ /* 0x000fe4000bf26270 */
[----:B------:R-:W-:Y:S02]  /*0560*/  @UP0 UIMAD UR10, UR10, UR25, URZ ;  /* 0x000000190a0a02a4 */ /* 0x000fe4000f8e023f */
[----:B------:R-:W-:Y:S01]  /*0570*/  ULEA.HI.X UR15, UR18, UR11, UR15, 0x2, UP2 ;  /* 0x0000000b120f7291 */ /* 0x000fe200090f140f */
[----:B------:R-:W-:Y:S01]  /*0580*/  UMOV UR5, URZ ;  /* 0x0000003f00057c82 */ /* 0x000fe20008000000 */
[----:B------:R-:W-:Y:S01]  /*0590*/  UIADD3 UR16, UP2, UR16, UR12, URZ ;  /* 0x0000000c10107290 */ /* 0x000fe2000ff5e03f */
[----:B------:R-:W-:Y:S02]  /*05a0*/  ULDC.64 UR18, c[0x0][0x3b8] ;  /* 0x0000ee0000127ab9 */ /* 0x000fe40000000a00 */
[----:B------:R-:W-:Y:S01]  /*05b0*/  @UP0 ULDC UR12, c[0x0][0x21c] ;  /* 0x00008700000c0ab9 */ /* 0x000fe20000000800 */
[----:B------:R-:W-:-:S02]  /*05c0*/  UIADD3.X UR13, UR17, UR13, UR24, UP2, !UPT ;  /* 0x0000000d110d7290 */ /* 0x000fc400097fe418 */
[----:B------:R-:W-:Y:S02]  /*05d0*/  @UP0 UIMAD UR12, UR10, UR12, URZ ;  /* 0x0000000c0a0c02a4 */ /* 0x000fe4000f8e023f */
[----:B------:R-:W-:Y:S01]  /*05e0*/  ULEA UR21, UP2, UR16, UR18, 0x2 ;  /* 0x0000001210157291 */ /* 0x000fe2000f84103f */
[----:B------:R-:W-:Y:S01]  /*05f0*/  @UP0 ULDC.64 UR10, c[0x0][0x310] ;  /* 0x0000c400000a0ab9 */ /* 0x000fe20000000a00 */
[----:B------:R-:W-:Y:S01]  /*0600*/  UMOV UR4, URZ ;  /* 0x0000003f00047c82 */ /* 0x000fe20008000000 */
[----:B------:R-:W-:Y:S02]  /*0610*/  @UP0 UIMAD.WIDE UR10, UR12, 0x8, UR10 ;  /* 0x000000080c0a08a5 */ /* 0x000fe4000f8e020a */
[----:B------:R-:W-:Y:S01]  /*0620*/  ULEA.HI.X UR16, UR16, UR19, UR13, 0x2, UP2 ;  /* 0x0000001310107291 */ /* 0x000fe200090f140d */
[----:B------:R-:W-:Y:S02]  /*0630*/  UMOV UR12, UR6 ;  /* 0x00000006000c7c82 */ /* 0x000fe40008000000 */
[----:B------:R-:W-:-:S02]  /*0640*/  UMOV UR13, UR7 ;  /* 0x00000007000d7c82 */ /* 0x000fc40008000000 */
        /* <DEDUP_REMOVED lines=10> */
[----:B------:R2:W-:Y:S04]  /*06f0*/  STL [R1+0x8], RZ ;  /* 0x000008ff01007387 */ /* 0x0005e80000100800 */
[----:B------:R2:W-:Y:S01]  /*0700*/  STL [R1+0x4], RZ ;  /* 0x000004ff01007387 */ /* 0x0005e20000100800 */
[----:B-1----:R-:W-:-:S03]  /*0710*/  ULEA UR6, UR7, UR6, 0x18 ;  /* 0x0000000607067291 */ /* 0x002fc6000f8ec03f */
[----:B------:R-:W-:-:S03]  /*0720*/  UMOV UR7, UR16 ;  /* 0x0000001000077c82 */ /* 0x000fc60008000000 */
[----:B------:R-:W-:Y:S02]  /*0730*/  MOV R92, UR6 ;  /* 0x00000006005c7c02 */ /* 0x000fe40008000f00 */
[----:B0-----:R-:W-:-:S04]  /*0740*/  SHF.R.S32.HI R0, RZ, 0x1f, R2 ;  /* 0x0000001fff007819 */ /* 0x001fc80000011402 */
[----:B------:R-:W-:-:S04]  /*0750*/  LEA.HI R0, R0, R2, RZ, 0x5 ;  /* 0x0000000200007211 */ /* 0x000fc800078f28ff */
[----:B------:R-:W-:-:S04]  /*0760*/  SHF.R.S32.HI R3, RZ, 0x5, R0 ;  /* 0x00000005ff037819 */ /* 0x000fc80000011400 */
[----:B------:R-:W-:-:S05]  /*0770*/  LEA R0, R3, R92, 0x3 ;  /* 0x0000005c03007211 */ /* 0x000fca00078e18ff */
[----:B------:R2:W-:Y:S02]  /*0780*/  STL [R1], R0 ;  /* 0x0000000001007387 */ /* 0x0005e40000100800 */
.L_x_2020:
[----:B------:R-:W2:Y:S01]  /*0790*/  S2R R2, SR_TID.X ;  /* 0x0000000000027919 */ /* 0x000ea20000002100 */
[----:B------:R-:W-:Y:S02]  /*07a0*/  MOV R4, UR23 ;  /* 0x0000001700047c02 */ /* 0x000fe40008000f00 */
        /* <DEDUP_REMOVED lines=11> */
[----:B------:R-:W-:Y:S01]  /*0860*/  HFMA2.MMA R7, -RZ, RZ, 0, 9.5367431640625e-07 ;  /* 0x00000010ff077435 */ /* 0x000fe200000001ff */
[----:B0-----:R-:W-:-:S05]  /*0870*/  IADD3 R3, R0, R112, RZ ;  /* 0x0000007000037210 */ /* 0x001fca0007ffe0ff */
[----:B------:R-:W-:Y:S01]  /*0880*/  IMAD R159, R112, 0x3, R3 ;  /* 0x00000003709f7824 */ /* 0x000fe200078e0203 */
[----:B------:R-:W-:-:S04]  /*0890*/  LEA R91, R3, R92, 0x4 ;  /* 0x0000005c035b7211 */ /* 0x000fc800078e20ff */
[----:B------:R-:W-:Y:S01]  /*08a0*/  LEA R159, R159, R92, 0x4 ;  /* 0x0000005c9f9f7211 */ /* 0x000fe200078e20ff */
[----:B------:R-:W-:Y:S01]  /*08b0*/  IMAD.WIDE R6, R2, R7, UR14 ;  /* 0x0000000e02067e25 */ /* 0x000fe2000f8e0207 */
[----:B--2---:R-:W-:Y:S04]  /*08c0*/  STS.128 [R91], R8 ;  /* 0x000000085b007388 */ /* 0x004fe80000000c00 */
[----:B---3--:R0:W-:Y:S04]  /*08d0*/  STS.128 [R91+0x200], R12 ;  /* 0x0002000c5b007388 */ /* 0x0081e80000000c00 */
[----:B----4-:R1:W-:Y:S04]  /*08e0*/  STS.128 [R91+0x400], R16 ;  /* 0x000400105b007388 */ /* 0x0103e80000000c00 */
[----:B-----5:R-:W-:Y:S01]  /*08f0*/  STS.128 [R91+0x600], R20 ;  /* 0x000600145b007388 */ /* 0x020fe20000000c00 */
[----:B------:R-:W-:-:S03]  /*0900*/  NOP ;  /* 0x0000000000007918 */ /* 0x000fc60000000000 */
[----:B------:R-:W-:Y:S04]  /*0910*/  LDS.128 R40, [R159] ;  /* 0x000000009f287984 */ /* 0x000fe80000000c00 */
[----:B------:R-:W-:Y:S04]  /*0920*/  LDS.128 R36, [R159+0x10] ;  /* 0x000010009f247984 */ /* 0x000fe80000000c00 */
[----:B------:R-:W-:Y:S04]  /*0930*/  LDS.128 R32, [R159+0x20] ;  /* 0x000020009f207984 */ /* 0x000fe80000000c00 */
[----:B------:R-:W-:Y:S01]  /*0940*/  LDS.128 R28, [R159+0x30] ;  /* 0x000030009f1c7984 */ /* 0x000fe20000000c00 */
[----:B------:R-:W-:Y:S06]  /*0950*/  BAR.SYNC.DEFER_BLOCKING 0x0 ;  /* 0x0000000000007b1d */ /* 0x000fec0000010000 */
[----:B0-----:R-:W2:Y:S04]  /*0960*/  LDG.E.128 R12, desc[UR26][R6.64] ;  /* 0x0000001a060c7981 */ /* 0x001ea8000c1e1d00 */
[----:B-1----:R-:W3:Y:S04]  /*0970*/  LDG.E.128 R16, desc[UR26][R6.64+0x200] ;  /* 0x0002001a06107981 */ /* 0x002ee8000c1e1d00 */
[----:B------:R-:W4:Y:S04]  /*0980*/  LDG.E.128 R44, desc[UR26][R6.64+0x400] ;  /* 0x0004001a062c7981 */ /* 0x000f28000c1e1d00 */
[----:B------:R-:W5:Y:S01]  /*0990*/  LDG.E.128 R48, desc[UR26][R6.64+0x600] ;  /* 0x0006001a06307981 */ /* 0x000f62000c1e1d00 */
[----:B------:R-:W-:-:S02]  /*09a0*/  MOV R8, UR21 ;  /* 0x0000001500087c02 */ /* 0x000fc40008000f00 */
[----:B------:R-:W-:-:S03]  /*09b0*/  MOV R9, UR7 ;  /* 0x0000000700097c02 */ /* 0x000fc60008000f00 */
[----:B------:R-:W-:Y:S01]  /*09c0*/  IMAD.WIDE R8, R2, 0x10, R8 ;  /* 0x0000001002087825 */ /* 0x000fe200078e0208 */
[----:B--2---:R0:W-:Y:S04]  /*09d0*/  STS.128 [R91], R12 ;  /* 0x0000000c5b007388 */ /* 0x0041e80000000c00 */
[----:B---3--:R1:W-:Y:S04]  /*09e0*/  STS.128 [R91+0x200], R16 ;  /* 0x000200105b007388 */ /* 0x0083e80000000c00 */
[----:B----4-:R2:W-:Y:S04]  /*09f0*/  STS.128 [R91+0x400], R44 ;  /* 0x0004002c5b007388 */ /* 0x0105e80000000c00 */
[----:B-----5:R3:W-:Y:S01]  /*0a00*/  STS.128 [R91+0x600], R48 ;  /* 0x000600305b007388 */ /* 0x0207e20000000c00 */
[----:B------:R-:W-:-:S03]  /*0a10*/  NOP ;  /* 0x0000000000007918 */ /* 0x000fc60000000000 */
[----:B------:R-:W4:Y:S04]  /*0a20*/  LDS.128 R84, [R159+0x10] ;  /* 0x000010009f547984 */ /* 0x000f280000000c00 */
[----:B------:R-:W-:Y:S04]  /*0a30*/  LDS.128 R24, [R159+0x20] ;  /* 0x000020009f187984 */ /* 0x000fe80000000c00 */
[----:B------:R-:W-:Y:S04]  /*0a40*/  LDS.128 R20, [R159+0x30] ;  /* 0x000030009f147984 */ /* 0x000fe80000000c00 */
[----:B------:R-:W5:Y:S01]  /*0a50*/  LDS.128 R4, [R159] ;  /* 0x000000009f047984 */ /* 0x000f620000000c00 */
[----:B------:R-:W-:Y:S06]  /*0a60*/  BAR.SYNC.DEFER_BLOCKING 0x0 ;  /* 0x0000000000007b1d */ /* 0x000fec0000010000 */
[----:B0-----:R-:W5:Y:S04]  /*0a70*/  LDG.E.128 R12, desc[UR26][R8.64] ;  /* 0x0000001a080c7981 */ /* 0x001f68000c1e1d00 */
[----:B-1----:R-:W5:Y:S04]  /*0a80*/  LDG.E.128 R16, desc[UR26][R8.64+0x200] ;  /* 0x0002001a08107981 */ /* 0x002f68000c1e1d00 */
[----:B--2---:R-:W2:Y:S04]  /*0a90*/  LDG.E.128 R44, desc[UR26][R8.64+0x400] ;  /* 0x0004001a082c7981 */ /* 0x004ea8000c1e1d00 */
[----:B---3--:R-:W3:Y:S01]  /*0aa0*/  LDG.E.128 R48, desc[UR26][R8.64+0x600] ;  /* 0x0006001a08307981 */ /* 0x008ee2000c1e1d00 */
[----:B----4-:R-:W-:Y:S01]  /*0ab0*/  FADD.FTZ R89, R85, UR4 ;  /* 0x0000000455597e21 */ /* 0x010fe20008010000 */
[----:B-----5:R-:W-:-:S05]  /*0ac0*/  FADD.FTZ R85, R4, UR4 ;  /* 0x0000000404557e21 */ /* 0x020fca0008010000 */
[----:B------:R-:W-:Y:S01]  /*0ad0*/  FSETP.GTU.FTZ.AND P4, PT, R85, 20, PT ;  /* 0x41a000005500780b */ /* 0x000fe20003f9c000 */
        /* <DEDUP_REMOVED lines=8> */
[----:B------:R-:W-:Y:S02]  /*0b60*/  FSETP.GTU.FTZ.AND P0, PT, R89, 20, PT ;  /* 0x41a000005900780b */ /* 0x000fe40003f1c000 */
[----:B------:R-:W-:-:S02]  /*0b70*/  FSETP.GTU.FTZ.AND P1, PT, R88, 20, PT ;  /* 0x41a000005800780b */ /* 0x000fc40003f3c000 */
[----:B------:R-:W-:Y:S02]  /*0b80*/  FSETP.GTU.FTZ.AND P2, PT, R87, 20, PT ;  /* 0x41a000005700780b */ /* 0x000fe40003f5c000 */
[----:B------:R-:W-:Y:S02]  /*0b90*/  FSETP.GTU.FTZ.AND P3, PT, R86, 20, PT ;  /* 0x41a000005600780b */ /* 0x000fe40003f7c000 */
[----:B------:R-:W-:Y:S01]  /*0ba0*/  FSETP.GTU.FTZ.AND P5, PT, R84, 20, PT ;  /* 0x41a000005400780b */ /* 0x000fe20003fbc000 */
[----:B------:R0:W-:Y:S04]  /*0bb0*/  STS.128 [R91], R12 ;  /* 0x0000000c5b007388 */ /* 0x0001e80000000c00 */
[----:B------:R0:W-:Y:S04]  /*0bc0*/  STS.128 [R91+0x200], R16 ;  /* 0x000200105b007388 */ /* 0x0001e80000000c00 */
[----:B--2---:R0:W-:Y:S04]  /*0bd0*/  STS.128 [R91+0x400], R44 ;  /* 0x0004002c5b007388 */ /* 0x0041e80000000c00 */
[----:B---3--:R0:W-:Y:S01]  /*0be0*/  STS.128 [R91+0x600], R48 ;  /* 0x000600305b007388 */ /* 0x0081e20000000c00 */
[----:B------:R-:W-:Y:S01]  /*0bf0*/  NOP ;  /* 0x0000000000007918 */ /* 0x000fe20000000000 */
        /* <DEDUP_REMOVED lines=32> */
.L_x_1975:
[----:B------:R-:W-:Y:S05]  /*0e00*/  BSYNC B0 ;  /* 0x0000000000007941 */ /* 0x000fea0003800000 */
.L_x_1974:
        /* <DEDUP_REMOVED lines=35> */
.L_x_1977:
[----:B------:R-:W-:Y:S05]  /*1040*/  BSYNC B0 ;  /* 0x0000000000007941 */ /* 0x000fea0003800000 */
.L_x_1976:
        /* <DEDUP_REMOVED lines=35> */
.L_x_1979:
[----:B------:R-:W-:Y:S05]  /*1280*/  BSYNC B0 ;  /* 0x0000000000007941 */ /* 0x000fea0003800000 */
.L_x_1978:
        /* <DEDUP_REMOVED lines=35> */
.L_x_1981:
[----:B------:R-:W-:Y:S05]  /*14c0*/  BSYNC B0 ;  /* 0x0000000000007941 */ /* 0x000fea0003800000 */
.L_x_1980:
        /* <DEDUP_REMOVED lines=35> */
.L_x_1983:
[----:B------:R-:W-:Y:S05]  /*1700*/  BSYNC B0 ;  /* 0x0000000000007941 */ /* 0x000fea0003800000 */
.L_x_1982:
        /* <DEDUP_REMOVED lines=35> */
.L_x_1985:
[----:B------:R-:W-:Y:S05]  /*1940*/  BSYNC B0 ;  /* 0x0000000000007941 */ /* 0x000fea0003800000 */
.L_x_1984:
        /* <DEDUP_REMOVED lines=35> */
.L_x_1987:
[----:B------:R-:W-:Y:S05]  /*1b80*/  BSYNC B0 ;  /* 0x0000000000007941 */ /* 0x000fea0003800000 */
.L_x_1986:
        /* <DEDUP_REMOVED lines=35> */
.L_x_1989:
[----:B------:R-:W-:Y:S05]  /*1dc0*/  BSYNC B0 ;  /* 0x0000000000007941 */ /* 0x000fea0003800000 */
.L_x_1988:
        /* <DEDUP_REMOVED lines=35> */
.L_x_1991:
[----:B------:R-:W-:Y:S05]  /*2000*/  BSYNC B0 ;  /* 0x0000000000007941 */ /* 0x000fea0003800000 */
.L_x_1990:
[----:B------:R-:W-:Y:S01]  /*2010*/  BSSY B0, `(.L_x_1992) ;  /* 0x0000022000007945 */ /* 0x000fe20003800000 */
[----:B------:R-:W-:-:S03]  /*2020*/  FSETP.GTU.FTZ.AND P3, PT, R23, 20, PT ;  /* 0x41a000001700780b */ /* 0x000fc60003f7c000 */
        /* <DEDUP_REMOVED lines=32> */
.L_x_1993:
[----:B------:R-:W-:Y:S05]  /*2230*/  BSYNC B0 ;  /* 0x0000000000007941 */ /* 0x000fea0003800000 */
.L_x_1992:
        /* <DEDUP_REMOVED lines=33> */
.L_x_1995:
[----:B------:R-:W-:Y:S05]  /*2450*/  BSYNC B0 ;  /* 0x0000000000007941 */ /* 0x000fea0003800000 */
.L_x_1994:
        /* <DEDUP_REMOVED lines=33> */
.L_x_1997:
[----:B------:R-:W-:Y:S05]  /*2670*/  BSYNC B0 ;  /* 0x0000000000007941 */ /* 0x000fea0003800000 */
.L_x_1996:
        /* <DEDUP_REMOVED lines=33> */
.L_x_1999:
[----:B------:R-:W-:Y:S05]  /*2890*/  BSYNC B0 ;  /* 0x0000000000007941 */ /* 0x000fea0003800000 */
.L_x_1998:
        /* <DEDUP_REMOVED lines=33> */
.L_x_2001:
[----:B------:R-:W-:Y:S05]  /*2ab0*/  BSYNC B0 ;  /* 0x0000000000007941 */ /* 0x000fea0003800000 */
.L_x_2000:
        /* <DEDUP_REMOVED lines=33> */
.L_x_2003:
[----:B------:R-:W-:Y:S05]  /*2cd0*/  BSYNC B0 ;  /* 0x0000000000007941 */ /* 0x000fea0003800000 */
.L_x_2002:
        /* <DEDUP_REMOVED lines=33> */
.L_x_2005:
[----:B------:R-:W-:Y:S05]  /*2ef0*/  BSYNC B0 ;  /* 0x0000000000007941 */ /* 0x000fea0003800000 */
.L_x_2004:
[----:B------:R-:W-:Y:S01]  /*2f00*/  USHF.R.S32.HI UR6, URZ, 0x1f, UR47 ;  /* 0x0000001f3f067899 */ /* 0x000fe2000801142f */
[----:B------:R-:W-:Y:S01]  /*2f10*/  LDS.128 R4, [R159+0x10] ;  /* 0x000010009f047984 */ /* 0x000fe20000000c00 */
[----:B------:R-:W-:Y:S01]  /*2f20*/  ULEA UR16, UR24, 0xfffff800, 0xb ;  /* 0xfffff80018107891 */ /* 0x000fe2000f8e583f */
[----:B------:R-:W-:Y:S01]  /*2f30*/  ULDC.64 UR28, c[0x0][0x2a0] ;  /* 0x0000a800001c7ab9 */ /* 0x000fe20000000a00 */
[----:B------:R-:W-:Y:S01]  /*2f40*/  USHF.R.S32.HI UR48, URZ, 0x1f, UR20 ;  /* 0x0000001f3f307899 */ /* 0x000fe20008011414 */
[----:B0-----:R-:W-:Y:S01]  /*2f50*/  LDS.128 R12, [R159+0x20] ;  /* 0x000020009f0c7984 */ /* 0x001fe20000000c00 */
[----:B------:R-:W-:Y:S02]  /*2f60*/  UIMAD UR18, UR6, UR28, URZ ;  /* 0x0000001c061272a4 */ /* 0x000fe4000f8e023f */
[----:B------:R-:W-:Y:S01]  /*2f70*/  USHF.R.S32.HI UR17, URZ, 0x1f, UR16 ;  /* 0x0000001f3f117899 */ /* 0x000fe20008011410 */
[----:B------:R-:W-:Y:S01]  /*2f80*/  LDS.128 R8, [R159+0x30] ;  /* 0x000030009f087984 */ /* 0x000fe20000000c00 */
[----:B------:R-:W-:-:S02]  /*2f90*/  UIMAD UR25, UR47, UR29, UR18 ;  /* 0x0000001d2f1972a4 */ /* 0x000fc4000f8e0212 */
[----:B------:R-:W-:Y:S01]  /*2fa0*/  UIMAD.WIDE.U32 UR18, UR47, UR28, UR16 ;  /* 0x0000001c2f1272a5 */ /* 0x000fe2000f8e0010 */
[----:B------:R-:W-:Y:S01]  /*2fb0*/  LDS.128 R48, [R159] ;  /* 0x000000009f307984 */ /* 0x000fe20000000c00 */
[----:B------:R-:W-:Y:S01]  /*2fc0*/  ULDC.64 UR30, c[0x0][0x398] ;  /* 0x0000e600001e7ab9 */ /* 0x000fe20000000a00 */
[----:B------:R-:W-:Y:S01]  /*2fd0*/  ULDC.64 UR28, c[0x0][0x2a8] ;  /* 0x0000aa00001c7ab9 */ /* 0x000fe20000000a00 */
[----:B------:R-:W-:Y:S02]  /*2fe0*/  UIADD3 UR19, UR19, UR25, URZ ;  /* 0x0000001913137290 */ /* 0x000fe4000fffe03f */
[----:B------:R-:W-:Y:S02]  /*2ff0*/  UIMAD UR25, UR48, UR28, URZ ;  /* 0x0000001c301972a4 */ /* 0x000fe4000f8e023f */
[----:B------:R-:W-:Y:S02]  /*3000*/  UIMAD.WIDE.U32 UR18, UR20, UR28, UR18 ;  /* 0x0000001c141272a5 */ /* 0x000fe4000f8e0012 */
[----:B------:R-:W-:Y:S01]  /*3010*/  UIMAD UR25, UR20, UR29, UR25 ;  /* 0x0000001d141972a4 */ /* 0x000fe2000f8e0219 */
[----:B------:R-:W-:-:S02]  /*3020*/  ULDC.64 UR32, c[0x0][0x3a0] ;  /* 0x0000e80000207ab9 */ /* 0x000fc40000000a00 */
[----:B------:R-:W-:Y:S01]  /*3030*/  ULDC.64 UR28, c[0x0][0x318] ;  /* 0x0000c600001c7ab9 */ /* 0x000fe20000000a00 */
[----:B------:R-:W-:Y:S02]  /*3040*/  UIADD3 UR25, UR19, UR25, URZ ;  /* 0x0000001913197290 */ /* 0x000fe4000fffe03f */
[----:B------:R-:W-:-:S04]  /*3050*/  ULEA UR19, UP0, UR18, UR28, 0x2 ;  /* 0x0000001c12137291 */ /* 0x000fc8000f80103f */
[----:B------:R-:W-:Y:S02]  /*3060*/  ULEA.HI.X UR18, UR18, UR29, UR25, 0x2, UP0 ;  /* 0x0000001d12127291 */ /* 0x000fe400080f1419 */
[----:B------:R-:W-:Y:S01]  /*3070*/  MOV R16, UR19 ;  /* 0x0000001300107c02 */ /* 0x000fe20008000f00 */
[----:B------:R-:W-:-:S03]  /*3080*/  ULDC.64 UR28, c[0x0][0x2b0] ;  /* 0x0000ac00001c7ab9 */ /* 0x000fc60000000a00 */
[----:B------:R-:W-:-:S03]  /*3090*/  MOV R17, UR18 ;  /* 0x0000001200117c02 */ /* 0x000fc60008000f00 */
[----:B------:R-:W-:Y:S01]  /*30a0*/  IMAD.WIDE R16, R2, 0x10, R16 ;  /* 0x0000001002107825 */ /* 0x000fe200078e0210 */
[----:B------:R-:W-:Y:S06]  /*30b0*/  BAR.SYNC.DEFER_BLOCKING 0x0 ;  /* 0x0000000000007b1d */ /* 0x000fec0000010000 */
[----:B------:R-:W2:Y:S04]  /*30c0*/  LDG.E.128 R44, desc[UR26][R16.64] ;  /* 0x0000001a102c7981 */ /* 0x000ea8000c1e1d00 */
[----:B------:R-:W3:Y:S04]  /*30d0*/  LDG.E.128 R52, desc[UR26][R16.64+0x200] ;  /* 0x0002001a10347981 */ /* 0x000ee8000c1e1d00 */
[----:B------:R-:W4:Y:S04]  /*30e0*/  LDG.E.128 R56, desc[UR26][R16.64+0x400] ;  /* 0x0004001a10387981 */ /* 0x000f28000c1e1d00 */
        /* <DEDUP_REMOVED lines=13> */
[----:B------:R-:W-:-:S04]  /*31c0*/  MOV R20, UR19 ;  /* 0x0000001300147c02 */ /* 0x000fc80008000f00 */
[----:B------:R-:W-:-:S03]  /*31d0*/  MOV R21, UR18 ;  /* 0x0000001200157c02 */ /* 0x000fc60008000f00 */
[----:B------:R-:W-:Y:S01]  /*31e0*/  IMAD.WIDE R20, R2, 0x10, R20 ;  /* 0x0000001002147825 */ /* 0x000fe200078e0214 */
[----:B--2---:R0:W-:Y:S04]  /*31f0*/  STS.128 [R91], R44 ;  /* 0x0000002c5b007388 */ /* 0x0041e80000000c00 */
[----:B---3--:R1:W-:Y:S04]  /*3200*/  STS.128 [R91+0x200], R52 ;  /* 0x000200345b007388 */ /* 0x0083e80000000c00 */
[----:B----4-:R2:W-:Y:S04]  /*3210*/  STS.128 [R91+0x400], R56 ;  /* 0x000400385b007388 */ /* 0x0105e80000000c00 */
[----:B-----5:R-:W-:Y:S01]  /*3220*/  STS.128 [R91+0x600], R72 ;  /* 0x000600485b007388 */ /* 0x020fe20000000c00 */
[----:B------:R-:W-:-:S03]  /*3230*/  NOP ;  /* 0x0000000000007918 */ /* 0x000fc60000000000 */
[----:B------:R-:W3:Y:S04]  /*3240*/  LDS.128 R64, [R159] ;  /* 0x000000009f407984 */ /* 0x000ee80000000c00 */
[----:B------:R-:W4:Y:S04]  /*3250*/  LDS.128 R60, [R159+0x10] ;  /* 0x000010009f3c7984 */ /* 0x000f280000000c00 */
[----:B------:R-:W5:Y:S04]  /*3260*/  LDS.128 R96, [R159+0x20] ;  /* 0x000020009f607984 */ /* 0x000f680000000c00 */
[----:B------:R-:W5:Y:S01]  /*3270*/  LDS.128 R68, [R159+0x30] ;  /* 0x000030009f447984 */ /* 0x000f620000000c00 */
[----:B------:R-:W-:Y:S06]  /*3280*/  BAR.SYNC.DEFER_BLOCKING 0x0 ;  /* 0x0000000000007b1d */ /* 0x000fec0000010000 */
[----:B------:R-:W5:Y:S04]  /*3290*/  LDG.E.128 R16, desc[UR26][R20.64] ;  /* 0x0000001a14107981 */ /* 0x000f68000c1e1d00 */
[----:B0-----:R-:W5:Y:S04]  /*32a0*/  LDG.E.128 R44, desc[UR26][R20.64+0x200] ;  /* 0x0002001a142c7981 */ /* 0x001f68000c1e1d00 */
[----:B-1----:R-:W5:Y:S04]  /*32b0*/  LDG.E.128 R52, desc[UR26][R20.64+0x400] ;  /* 0x0004001a14347981 */ /* 0x002f68000c1e1d00 */
[----:B--2---:R0:W2:Y:S01]  /*32c0*/  LDG.E.128 R56, desc[UR26][R20.64+0x600] ;  /* 0x0006001a14387981 */ /* 0x0040a2000c1e1d00 */
[----:B---3--:R-:W-:Y:S01]  /*32d0*/  FMUL.FTZ R3, R64, -1.4426950216293334961 ;  /* 0xbfb8aa3b40037820 */ /* 0x008fe20000410000 */
[----:B------:R-:W-:Y:S01]  /*32e0*/  FMUL.FTZ R22, R65, -1.4426950216293334961 ;  /* 0xbfb8aa3b41167820 */ /* 0x000fe20000410000 */
[----:B------:R-:W-:Y:S01]  /*32f0*/  FMUL.FTZ R72, R66, -1.4426950216293334961 ;  /* 0xbfb8aa3b42487820 */ /* 0x000fe20000410000 */
[----:B----4-:R-:W-:Y:S01]  /*3300*/  FMUL.FTZ R74, R60, -1.4426950216293334961 ;  /* 0xbfb8aa3b3c4a7820 */ /* 0x010fe20000410000 */
[----:B------:R-:W-:Y:S01]  /*3310*/  FMUL.FTZ R75, R62, -1.4426950216293334961 ;  /* 0xbfb8aa3b3e4b7820 */ /* 0x000fe20000410000 */
[----:B------:R-:W-:Y:S01]  /*3320*/  FMUL.FTZ R73, R67, -1.4426950216293334961 ;  /* 0xbfb8aa3b43497820 */ /* 0x000fe20000410000 */
[----:B------:R-:W1:Y:S01]  /*3330*/  MUFU.EX2 R3, R3 ;  /* 0x0000000300037308 */ /* 0x000e620000000800 */
[----:B------:R-:W-:Y:S01]  /*3340*/  FMUL.FTZ R79, R63, -1.4426950216293334961 ;  /* 0xbfb8aa3b3f4f7820 */ /* 0x000fe20000410000 */
[----:B-----5:R-:W-:Y:S01]  /*3350*/  FMUL.FTZ R102, R97, -1.4426950216293334961 ;  /* 0xbfb8aa3b61667820 */ /* 0x020fe20000410000 */
[----:B0-----:R-:W-:Y:S01]  /*3360*/  FMUL.FTZ R21, R61, -1.4426950216293334961 ;  /* 0xbfb8aa3b3d157820 */ /* 0x001fe20000410000 */
[----:B------:R-:W-:Y:S01]  /*3370*/  FMUL.FTZ R20, R98, -1.4426950216293334961 ;  /* 0xbfb8aa3b62147820 */ /* 0x000fe20000410000 */
[----:B------:R-:W-:-:S03]  /*3380*/  FMUL.FTZ R76, R99, -1.4426950216293334961 ;  /* 0xbfb8aa3b634c7820 */ /* 0x000fc60000410000 */
[----:B------:R-:W0:Y:S08]  /*3390*/  MUFU.EX2 R22, R22 ;  /* 0x0000001600167308 */ /* 0x000e300000000800 */
[----:B------:R3:W4:Y:S01]  /*33a0*/  MUFU.EX2 R77, R72 ;  /* 0x00000048004d7308 */ /* 0x0007220000000800 */
[----:B-1----:R-:W-:-:S07]  /*33b0*/  FADD.FTZ R3, R3, 1 ;  /* 0x3f80000003037421 */ /* 0x002fce0000010000 */
[----:B------:R1:W5:Y:S01]  /*33c0*/  MUFU.EX2 R93, R74 ;  /* 0x0000004a005d7308 */ /* 0x0003620000000800 */
[----:B0-----:R-:W-:Y:S01]  /*33d0*/  FADD.FTZ R22, R22, 1 ;  /* 0x3f80000016167421 */ /* 0x001fe20000010000 */
[----:B---3--:R-:W-:-:S06]  /*33e0*/  FMUL.FTZ R72, R96, -1.4426950216293334961 ;  /* 0xbfb8aa3b60487820 */ /* 0x008fcc0000410000 */
[----:B------:R0:W3:Y:S01]  /*33f0*/  MUFU.EX2 R95, R75 ;  /* 0x0000004b005f7308 */ /* 0x0000e20000000800 */
[----:B----4-:R-:W-:Y:S01]  /*3400*/  FADD.FTZ R77, R77, 1 ;  /* 0x3f8000004d4d7421 */ /* 0x010fe20000010000 */
[----:B-1----:R-:W-:-:S06]  /*3410*/  FMUL.FTZ R74, R69, -1.4426950216293334961 ;  /* 0xbfb8aa3b454a7820 */ /* 0x002fcc0000410000 */
[----:B------:R1:W4:Y:S01]  /*3420*/  MUFU.EX2 R78, R73 ;  /* 0x00000049004e7308 */ /* 0x0003220000000800 */
[----:B-----5:R-:W-:Y:S01]  /*3430*/  FADD.FTZ R93, R93, 1 ;  /* 0x3f8000005d5d7421 */ /* 0x020fe20000010000 */
[----:B0-----:R-:W-:-:S06]  /*3440*/  FMUL.FTZ R75, R68, -1.4426950216293334961 ;  /* 0xbfb8aa3b444b7820 */ /* 0x001fcc0000410000 */
[----:B------:R-:W0:Y:S01]  /*3450*/  MUFU.EX2 R94, R21 ;  /* 0x00000015005e7308 */ /* 0x000e220000000800 */
[----:B---3--:R-:W-:Y:S01]  /*3460*/  FADD.FTZ R95, R95, 1 ;  /* 0x3f8000005f5f7421 */ /* 0x008fe20000010000 */
[----:B-1----:R-:W-:-:S06]  /*3470*/  FMUL.FTZ R73, R70, -1.4426950216293334961 ;  /* 0xbfb8aa3b46497820 */ /* 0x002fcc0000410000 */
[----:B------:R-:W1:Y:S01]  /*3480*/  MUFU.RCP R21, R3 ;  /* 0x0000000300157308 */ /* 0x000e620000001000 */
[----:B----4-:R-:W-:-:S07]  /*3490*/  FADD.FTZ R78, R78, 1 ;  /* 0x3f8000004e4e7421 */ /* 0x010fce0000010000 */
[----:B------:R-:W3:Y:S01]  /*34a0*/  MUFU.EX2 R100, R79 ;  /* 0x0000004f00647308 */ /* 0x000ee20000000800 */
[----:B0-----:R-:W-:-:S07]  /*34b0*/  FADD.FTZ R94, R94, 1 ;  /* 0x3f8000005e5e7421 */ /* 0x001fce0000010000 */
[----:B------:R-:W-:Y:S01]  /*34c0*/  MUFU.RCP R22, R22 ;  /* 0x0000001600167308 */ /* 0x000fe20000001000 */
[----:B-1----:R-:W-:-:S07]  /*34d0*/  FADD.FTZ R3, -R21, 1 ;  /* 0x3f80000015037421 */ /* 0x002fce0000010100 */
[----:B------:R0:W-:Y:S01]  /*34e0*/  MUFU.RCP R79, R77 ;  /* 0x0000004d004f7308 */ /* 0x0001e20000001000 */
[----:B---3--:R-:W-:-:S07]  /*34f0*/  FADD.FTZ R100, R100, 1 ;  /* 0x3f80000064647421 */ /* 0x008fce0000010000 */
[----:B------:R-:W1:Y:S01]  /*3500*/  MUFU.RCP R103, R93 ;  /* 0x0000005d00677308 */ /* 0x000e620000001000 */
[C---:B0-----:R-:W-:Y:S01]  /*3510*/  FFMA.FTZ R77, R64.reuse, R3, 1 ;  /* 0x3f800000404d7423 */ /* 0x041fe20000010003 */
[----:B------:R-:W-:-:S06]  /*3520*/  FMUL.FTZ R3, R64, R21 ;  /* 0x0000001540037220 */ /* 0x000fcc0000410000 */
[----:B------:R-:W0:Y:S08]  /*3530*/  MUFU.RCP R105, R95 ;  /* 0x0000005f00697308 */ /* 0x000e300000001000 */
[----:B------:R3:W-:Y:S01]  /*3540*/  MUFU.RCP R108, R94 ;  /* 0x0000005e006c7308 */ /* 0x0007e20000001000 */
[----:B-1----:R-:W-:-:S07]  /*3550*/  FMUL.FTZ R93, R60, R103 ;  /* 0x000000673c5d7220 */ /* 0x002fce0000410000 */
[----:B------:R-:W1:Y:S01]  /*3560*/  MUFU.RCP R78, R78 ;  /* 0x0000004e004e7308 */ /* 0x000e620000001000 */
[----:B---3--:R-:W-:Y:S01]  /*3570*/  FMUL.FTZ R94, R65, R22 ;  /* 0x00000016415e7220 */ /* 0x008fe20000410000 */
[----:B0-----:R-:W-:-:S06]  /*3580*/  FMUL.FTZ R95, R62, R105 ;  /* 0x000000693e5f7220 */ /* 0x001fcc0000410000 */
[----:B------:R0:W-:Y:S08]  /*3590*/  MUFU.EX2 R101, R72 ;  /* 0x0000004800657308 */ /* 0x0001f00000000800 */
[----:B------:R1:W-:Y:S01]  /*35a0*/  MUFU.EX2 R104, R102 ;  /* 0x0000006600687308 */ /* 0x0003e20000000800 */
[----:B0-----:R-:W-:-:S07]  /*35b0*/  FMUL.FTZ R72, R71, -1.4426950216293334961 ;  /* 0xbfb8aa3b47487820 */ /* 0x001fce0000410000 */
[----:B------:R0:W-:Y:S01]  /*35c0*/  MUFU.RCP R110, R100 ;  /* 0x00000064006e7308 */ /* 0x0001e20000001000 */
[----:B-1----:R-:W-:-:S07]  /*35d0*/  FMUL.FTZ R102, R67, R78 ;  /* 0x0000004e43667220 */ /* 0x002fce0000410000 */
[----:B------:R-:W1:Y:S01]  /*35e0*/  MUFU.EX2 R20, R20 ;  /* 0x0000001400147308 */ /* 0x000e620000000800 */
[----:B0-----:R-:W-:-:S07]  /*35f0*/  FMUL.FTZ R100, R61, R108 ;  /* 0x0000006c3d647220 */ /* 0x001fce0000410000 */
[----:B------:R-:W-:Y:S08]  /*3600*/  MUFU.EX2 R76, R76 ;  /* 0x0000004c004c7308 */ /* 0x000ff00000000800 */
[----:B------:R-:W0:Y:S01]  /*3610*/  MUFU.EX2 R75, R75 ;  /* 0x0000004b004b7308 */ /* 0x000e220000000800 */
[----:B-1----:R-:W-:Y:S01]  /*3620*/  FADD.FTZ R107, R20, 1 ;  /* 0x3f800000146b7421 */ /* 0x002fe20000010000 */
[----:B------:R-:W-:-:S06]  /*3630*/  FMUL.FTZ R20, R6, R95 ;  /* 0x0000005f06147220 */ /* 0x000fcc0000410000 */
[----:B------:R-:W1:Y:S08]  /*3640*/  MUFU.EX2 R74, R74 ;  /* 0x0000004a004a7308 */ /* 0x000e700000000800 */
[----:B------:R-:W-:Y:S01]  /*3650*/  MUFU.EX2 R73, R73 ;  /* 0x0000004900497308 */ /* 0x000fe20000000800 */
[----:B0-----:R-:W-:-:S07]  /*3660*/  FADD.FTZ R75, R75, 1 ;  /* 0x3f8000004b4b7421 */ /* 0x001fce0000010000 */
[----:B------:R-:W-:Y:S01]  /*3670*/  MUFU.EX2 R72, R72 ;  /* 0x0000004800487308 */ /* 0x000fe20000000800 */
[----:B------:R0:W-:Y:S04]  /*3680*/  STS.128 [R91], R16 ;  /* 0x000000105b007388 */ /* 0x0001e80000000c00 */
[----:B------:R-:W-:Y:S04]  /*3690*/  STS.128 [R91+0x200], R44 ;  /* 0x0002002c5b007388 */ /* 0x000fe80000000c00 */
[----:B------:R-:W-:Y:S04]  /*36a0*/  STS.128 [R91+0x400], R52 ;  /* 0x000400345b007388 */ /* 0x000fe80000000c00 */
[----:B--2---:R-:W-:Y:S01]  /*36b0*/  STS.128 [R91+0x600], R56 ;  /* 0x000600385b007388 */ /* 0x004fe20000000c00 */
[----:B------:R-:W-:-:S03]  /*36c0*/  NOP ;  /* 0x0000000000007918 */ /* 0x000fc60000000000 */
[----:B------:R-:W2:Y:S01]  /*36d0*/  LDS.128 R52, [R159] ;  /* 0x000000009f347984 */ /* 0x000ea20000000c00 */
[----:B0-----:R-:W-:Y:S01]  /*36e0*/  FADD.FTZ R16, -R22, 1 ;  /* 0x3f80000016107421 */ /* 0x001fe20000010100 */
[----:B------:R-:W-:Y:S01]  /*36f0*/  FADD.FTZ R17, -R79, 1 ;  /* 0x3f8000004f117421 */ /* 0x000fe20000010100 */
[----:B------:R-:W-:Y:S01]  /*3700*/  FADD.FTZ R18, -R78, 1 ;  /* 0x3f8000004e127421 */ /* 0x000fe20000010100 */
[----:B------:R-:W0:Y:S01]  /*3710*/  LDS.128 R56, [R159+0x10] ;  /* 0x000010009f387984 */ /* 0x000e220000000c00 */
[----:B------:R-:W-:Y:S01]  /*3720*/  FFMA.FTZ R64, R65, R16, 1 ;  /* 0x3f80000041407423 */ /* 0x000fe20000010010 */
[----:B------:R-:W-:Y:S01]  /*3730*/  FFMA.FTZ R65, R66, R17, 1 ;  /* 0x3f80000042417423 */ /* 0x000fe20000010011 */
[----:B------:R-:W-:Y:S01]  /*3740*/  FADD.FTZ R17, -R103, 1 ;  /* 0x3f80000067117421 */ /* 0x000fe20000010100 */
[----:B------:R-:W-:Y:S01]  /*3750*/  FADD.FTZ R16, -R108, 1 ;  /* 0x3f8000006c107421 */ /* 0x000fe20000010100 */
[----:B------:R-:W-:Y:S01]  /*3760*/  FADD.FTZ R19, R101, 1 ;  /* 0x3f80000065137421 */ /* 0x000fe20000010000 */
[----:B------:R-:W-:Y:S01]  /*3770*/  FMUL.FTZ R101, R66, R79 ;  /* 0x0000004f42657220 */ /* 0x000fe20000410000 */
[----:B------:R-:W-:Y:S01]  /*3780*/  FFMA.FTZ R106, R60, R17, 1 ;  /* 0x3f8000003c6a7423 */ /* 0x000fe20000010011 */
[----:B------:R-:W-:Y:S01]  /*3790*/  FADD.FTZ R17, -R105, 1 ;  /* 0x3f80000069117421 */ /* 0x000fe20000010100 */
[----:B------:R-:W-:Y:S01]  /*37a0*/  FFMA.FTZ R109, R61, R16, 1 ;  /* 0x3f8000003d6d7423 */ /* 0x000fe20000010010 */
[----:B------:R-:W-:Y:S01]  /*37b0*/  FFMA.FTZ R66, R67, R18, 1 ;  /* 0x3f80000043427423 */ /* 0x000fe20000010012 */
[----:B------:R-:W-:Y:S01]  /*37c0*/  FADD.FTZ R67, R104, 1 ;  /* 0x3f80000068437421 */ /* 0x000fe20000010000 */
[----:B------:R-:W-:Y:S01]  /*37d0*/  FFMA.FTZ R111, R62, R17, 1 ;  /* 0x3f8000003e6f7423 */ /* 0x000fe20000010011 */
[----:B------:R-:W3:Y:S01]  /*37e0*/  LDS.128 R44, [R159+0x20] ;  /* 0x000020009f2c7984 */ /* 0x000ee20000000c00 */
[----:B------:R4:W5:Y:S01]  /*37f0*/  MUFU.RCP R115, R19 ;  /* 0x0000001300737308 */ /* 0x0009620000001000 */
[----:B------:R-:W-:Y:S01]  /*3800*/  FADD.FTZ R18, -R110, 1 ;  /* 0x3f8000006e127421 */ /* 0x000fe20000010100 */
[----:B------:R-:W-:-:S03]  /*3810*/  FMUL.FTZ R104, R63, R110 ;  /* 0x0000006e3f687220 */ /* 0x000fc60000410000 */
[----:B------:R-:W-:Y:S01]  /*3820*/  FFMA.FTZ R113, R63, R18, 1 ;  /* 0x3f8000003f717423 */ /* 0x000fe20000010012 */
[----:B--2---:R-:W-:Y:S01]  /*3830*/  FMUL.FTZ R17, R49, R53 ;  /* 0x0000003531117220 */ /* 0x004fe20000410000 */
[----:B------:R-:W-:Y:S01]  /*3840*/  FMUL.FTZ R16, R48, R52 ;  /* 0x0000003430107220 */ /* 0x000fe20000410000 */
[----:B----4-:R-:W-:Y:S01]  /*3850*/  FMUL.FTZ R19, R51, R55 ;  /* 0x0000003733137220 */ /* 0x010fe20000410000 */
[----:B------:R-:W-:Y:S01]  /*3860*/  FMUL.FTZ R18, R50, R54 ;  /* 0x0000003632127220 */ /* 0x000fe20000410000 */
[----:B------:R-:W-:Y:S01]  /*3870*/  FMUL.FTZ R61, R22, R17 ;  /* 0x00000011163d7220 */ /* 0x000fe20000410000 */
[C---:B------:R-:W-:Y:S01]  /*3880*/  FMUL.FTZ R22, R4.reuse, R93 ;  /* 0x0000005d04167220 */ /* 0x040fe20000410000 */
[----:B0-----:R-:W-:Y:S01]  /*3890*/  FMUL.FTZ R4, R4, R56 ;  /* 0x0000003804047220 */ /* 0x001fe20000410000 */
[----:B------:R-:W-:Y:S01]  /*38a0*/  FMUL.FTZ R60, R21, R16 ;  /* 0x00000010153c7220 */ /* 0x000fe20000410000 */
[----:B------:R-:W-:Y:S01]  /*38b0*/  FMUL.FTZ R63, R78, R19 ;  /* 0x000000134e3f7220 */ /* 0x000fe20000410000 */
[----:B------:R0:W2:Y:S01]  /*38c0*/  MUFU.RCP R16, R67 ;  /* 0x0000004300107308 */ /* 0x0000a20000001000 */
[----:B------:R-:W-:Y:S01]  /*38d0*/  FMUL.FTZ R21, R5, R100 ;  /* 0x0000006405157220 */ /* 0x000fe20000410000 */
[----:B------:R-:W-:Y:S01]  /*38e0*/  FMUL.FTZ R19, R7, R104 ;  /* 0x0000006807137220 */ /* 0x000fe20000410000 */
[----:B------:R-:W-:Y:S01]  /*38f0*/  FMUL.FTZ R5, R5, R57 ;  /* 0x0000003905057220 */ /* 0x000fe20000410000 */
[----:B------:R-:W-:Y:S01]  /*3900*/  FMUL.FTZ R6, R6, R58 ;  /* 0x0000003a06067220 */ /* 0x000fe20000410000 */
[----:B------:R-:W-:Y:S01]  /*3910*/  FMUL.FTZ R7, R7, R59 ;  /* 0x0000003b07077220 */ /* 0x000fe20000410000 */
[----:B------:R-:W-:Y:S01]  /*3920*/  FMUL.FTZ R62, R79, R18 ;  /* 0x000000124f3e7220 */ /* 0x000fe20000410000 */
[----:B------:R-:W-:Y:S01]  /*3930*/  FADD.FTZ R18, R76, 1 ;  /* 0x3f8000004c127421 */ /* 0x000fe20000010000 */
[----:B------:R-:W-:Y:S01]  /*3940*/  FMUL.FTZ R108, R108, R5 ;  /* 0x000000056c6c7220 */ /* 0x000fe20000410000 */
[----:B0-----:R-:W-:Y:S01]  /*3950*/  FMUL.FTZ R67, R103, R4 ;  /* 0x0000000467437220 */ /* 0x001fe20000410000 */
[----:B------:R-:W-:Y:S01]  /*3960*/  LEA R103, R112, R0, 0x2 ;  /* 0x0000000070677211 */ /* 0x000fe200078e10ff */
[----:B------:R-:W-:Y:S01]  /*3970*/  FMUL.FTZ R76, R105, R6 ;  /* 0x00000006694c7220 */ /* 0x000fe20000410000 */
[----:B------:R-:W4:Y:S01]  /*3980*/  LDL.LU R112, [R1+0x4] ;  /* 0x0000040001707983 */ /* 0x000f220000300800 */
[----:B------:R-:W-:Y:S01]  /*3990*/  FMUL.FTZ R110, R110, R7 ;  /* 0x000000076e6e7220 */ /* 0x000fe20000410000 */
[----:B-1----:R-:W-:Y:S01]  /*39a0*/  FADD.FTZ R74, R74, 1 ;  /* 0x3f8000004a4a7421 */ /* 0x002fe20000010000 */
[----:B------:R-:W-:Y:S01]  /*39b0*/  MUFU.RCP R17, R107 ;  /* 0x0000006b00117308 */ /* 0x000fe20000001000 */
[----:B------:R-:W0:Y:S01]  /*39c0*/  LDS.128 R4, [R159+0x30] ;  /* 0x000030009f047984 */ /* 0x000e220000000c00 */
[----:B---3--:R-:W-:Y:S01]  /*39d0*/  FMUL.FTZ R0, R12, R44 ;  /* 0x0000002c0c007220 */ /* 0x008fe20000410000 */
[----:B------:R-:W-:Y:S01]  /*39e0*/  FMUL.FTZ R61, R61, R64 ;  /* 0x000000403d3d7220 */ /* 0x000fe20000410000 */
[----:B------:R-:W-:Y:S01]  /*39f0*/  FMUL.FTZ R60, R60, R77 ;  /* 0x0000004d3c3c7220 */ /* 0x000fe20000410000 */
[----:B------:R-:W-:Y:S01]  /*3a00*/  FMUL.FTZ R62, R62, R65 ;  /* 0x000000413e3e7220 */ /* 0x000fe20000410000 */
[----:B------:R-:W-:Y:S01]  /*3a10*/  FMUL.FTZ R63, R63, R66 ;  /* 0x000000423f3f7220 */ /* 0x000fe20000410000 */
[----:B------:R-:W-:Y:S01]  /*3a20*/  LEA R103, R103, R92, 0x4 ;  /* 0x0000005c67677211 */ /* 0x000fe200078e20ff */
[----:B------:R-:W-:Y:S01]  /*3a30*/  BAR.SYNC.DEFER_BLOCKING 0x0 ;  /* 0x0000000000007b1d */ /* 0x000fe20000010000 */
[----:B-----5:R-:W-:-:S05]  /*3a40*/  FMUL.FTZ R64, R115, R0 ;  /* 0x0000000073407220 */ /* 0x020fca0000410000 */
[----:B------:R-:W1:Y:S01]  /*3a50*/  MUFU.RCP R18, R18 ;  /* 0x0000001200127308 */ /* 0x000e620000001000 */
[----:B------:R-:W-:-:S07]  /*3a60*/  FADD.FTZ R65, -R115, 1 ;  /* 0x3f80000073417421 */ /* 0x000fce0000010100 */
[----:B------:R-:W-:Y:S01]  /*3a70*/  MUFU.RCP R107, R75 ;  /* 0x0000004b006b7308 */ /* 0x000fe20000001000 */
[----:B--2---:R-:W-:-:S07]  /*3a80*/  FADD.FTZ R66, -R16, 1 ;  /* 0x3f80000010427421 */ /* 0x004fce0000010100 */
[----:B------:R-:W2:Y:S01]  /*3a90*/  MUFU.RCP R0, R74 ;  /* 0x0000004a00007308 */ /* 0x000ea20000001000 */
[----:B------:R3:W-:Y:S01]  /*3aa0*/  STS.128 [R103], R60 ;  /* 0x0000003c67007388 */ /* 0x0007e20000000c00 */
[----:B------:R-:W-:Y:S01]  /*3ab0*/  FFMA.FTZ R65, R96, R65, 1 ;  /* 0x3f80000060417423 */ /* 0x000fe20000010041 */
[----:B------:R-:W-:Y:S01]  /*3ac0*/  FADD.FTZ R73, R73, 1 ;  /* 0x3f80000049497421 */ /* 0x000fe20000010000 */
[----:B------:R-:W-:Y:S01]  /*3ad0*/  FFMA.FTZ R66, R97, R66, 1 ;  /* 0x3f80000061427423 */ /* 0x000fe20000010042 */
[----:B------:R-:W-:Y:S01]  /*3ae0*/  FADD.FTZ R77, R72, 1 ;  /* 0x3f800000484d7421 */ /* 0x000fe20000010000 */
[----:B------:R-:W-:Y:S01]  /*3af0*/  FMUL.FTZ R64, R64, R65 ;  /* 0x0000004140407220 */ /* 0x000fe20000410000 */
[----:B---3--:R-:W-:Y:S01]  /*3b00*/  FMUL.FTZ R60, R67, R106 ;  /* 0x0000006a433c7220 */ /* 0x008fe20000410000 */
[----:B------:R-:W-:Y:S01]  /*3b10*/  FMUL.FTZ R67, R13, R45 ;  /* 0x0000002d0d437220 */ /* 0x000fe20000410000 */
[----:B------:R-:W-:-:S03]  /*3b20*/  FMUL.FTZ R61, R108, R109 ;  /* 0x0000006d6c3d7220 */ /* 0x000fc60000410000 */
[----:B------:R-:W-:Y:S01]  /*3b30*/  FMUL.FTZ R67, R16, R67 ;  /* 0x0000004310437220 */ /* 0x000fe20000410000 */
[----:B------:R3:W5:Y:S03]  /*3b40*/  MUFU.RCP R109, R73 ;  /* 0x00000049006d7308 */ /* 0x0007660000001000 */
[----:B------:R-:W-:Y:S01]  /*3b50*/  FMUL.FTZ R65, R67, R66 ;  /* 0x0000004243417220 */ /* 0x000fe20000410000 */
[----:B-1----:R-:W-:Y:S01]  /*3b60*/  FADD.FTZ R66, -R18, 1 ;  /* 0x3f80000012427421 */ /* 0x002fe20000010100 */
[----:B--2---:R-:W-:-:S03]  /*3b70*/  FADD.FTZ R74, -R0, 1 ;  /* 0x3f800000004a7421 */ /* 0x004fc60000010100 */
[----:B------:R1:W2:Y:S01]  /*3b80*/  MUFU.RCP R108, R77 ;  /* 0x0000004d006c7308 */ /* 0x0002a20000001000 */
[----:B---3--:R-:W-:Y:S01]  /*3b90*/  FADD.FTZ R73, -R107, 1 ;  /* 0x3f8000006b497421 */ /* 0x008fe20000010100 */
[----:B------:R-:W-:Y:S01]  /*3ba0*/  FFMA.FTZ R72, R99, R66, 1 ;  /* 0x3f80000063487423 */ /* 0x000fe20000010042 */
[----:B------:R-:W-:Y:S01]  /*3bb0*/  FMUL.FTZ R62, R76, R111 ;  /* 0x0000006f4c3e7220 */ /* 0x000fe20000410000 */
[----:B------:R-:W-:Y:S01]  /*3bc0*/  FADD.FTZ R67, -R17, 1 ;  /* 0x3f80000011437421 */ /* 0x000fe20000010100 */
[----:B------:R-:W-:Y:S01]  /*3bd0*/  FFMA.FTZ R75, R68, R73, 1 ;  /* 0x3f800000444b7423 */ /* 0x000fe20000010049 */
[----:B------:R-:W-:Y:S01]  /*3be0*/  FMUL.FTZ R66, R14, R46 ;  /* 0x0000002e0e427220 */ /* 0x000fe20000410000 */
[----:B------:R-:W-:Y:S01]  /*3bf0*/  FFMA.FTZ R76, R69, R74, 1 ;  /* 0x3f800000454c7423 */ /* 0x000fe2000001004a */
[----:B------:R-:W-:Y:S01]  /*3c00*/  FMUL.FTZ R73, R15, R47 ;  /* 0x0000002f0f497220 */ /* 0x000fe20000410000 */
[----:B0-----:R-:W-:Y:S01]  /*3c10*/  FMUL.FTZ R74, R8, R4 ;  /* 0x00000004084a7220 */ /* 0x001fe20000410000 */
[----:B-1----:R-:W-:Y:S01]  /*3c20*/  FMUL.FTZ R77, R9, R5 ;  /* 0x00000005094d7220 */ /* 0x002fe20000410000 */
[----:B------:R-:W-:Y:S01]  /*3c30*/  FFMA.FTZ R67, R98, R67, 1 ;  /* 0x3f80000062437423 */ /* 0x000fe20000010043 */
        /* <DEDUP_REMOVED lines=8> */
[----:B-----5:R-:W-:Y:S01]  /*3cc0*/  FADD.FTZ R75, -R109, 1 ;  /* 0x3f8000006d4b7421 */ /* 0x020fe20000010100 */
[----:B------:R-:W-:Y:S01]  /*3cd0*/  FMUL.FTZ R74, R10, R6 ;  /* 0x000000060a4a7220 */ /* 0x000fe20000410000 */
[----:B--2---:R-:W-:Y:S01]  /*3ce0*/  FADD.FTZ R76, -R108, 1 ;  /* 0x3f8000006c4c7421 */ /* 0x004fe20000010100 */
[----:B------:R-:W-:Y:S01]  /*3cf0*/  FMUL.FTZ R77, R11, R7 ;  /* 0x000000070b4d7220 */ /* 0x000fe20000410000 */
[----:B------:R-:W-:Y:S01]  /*3d00*/  FFMA.FTZ R75, R70, R75, 1 ;  /* 0x3f800000464b7423 */ /* 0x000fe2000001004b */
[----:B------:R-:W-:Y:S01]  /*3d10*/  FMUL.FTZ R74, R109, R74 ;  /* 0x0000004a6d4a7220 */ /* 0x000fe20000410000 */
[----:B------:R-:W-:Y:S01]  /*3d20*/  FFMA.FTZ R76, R71, R76, 1 ;  /* 0x3f800000474c7423 */ /* 0x000fe2000001004c */
[----:B------:R-:W-:Y:S01]  /*3d30*/  FMUL.FTZ R77, R108, R77 ;  /* 0x0000004d6c4d7220 */ /* 0x000fe20000410000 */
[----:B------:R-:W-:Y:S01]  /*3d40*/  FMUL.FTZ R63, R110, R113 ;  /* 0x000000716e3f7220 */ /* 0x000fe20000410000 */
[----:B------:R-:W-:-:S02]  /*3d50*/  FMUL.FTZ R74, R74, R75 ;  /* 0x0000004b4a4a7220 */ /* 0x000fc40000410000 */
[----:B------:R-:W-:Y:S01]  /*3d60*/  FMUL.FTZ R75, R77, R76 ;  /* 0x0000004c4d4b7220 */ /* 0x000fe20000410000 */
[----:B------:R-:W-:Y:S04]  /*3d70*/  STS.128 [R103+0x20], R64 ;  /* 0x0000204067007388 */ /* 0x000fe80000000c00 */
[----:B------:R-:W-:Y:S04]  /*3d80*/  STS.128 [R103+0x10], R60 ;  /* 0x0000103c67007388 */ /* 0x000fe80000000c00 */
[----:B------:R-:W-:Y:S01]  /*3d90*/  STS.128 [R103+0x30], R72 ;  /* 0x0000304867007388 */ /* 0x000fe20000000c00 */
[----:B------:R-:W-:-:S03]  /*3da0*/  NOP ;  /* 0x0000000000007918 */ /* 0x000fc60000000000 */
[----:B------:R-:W0:Y:S01]  /*3db0*/  LDS.128 R76, [R91] ;  /* 0x000000005b4c7984 */ /* 0x000e220000000c00 */
[----:B------:R-:W-:-:S03]  /*3dc0*/  UIMAD UR18, UR6, UR30, URZ ;  /* 0x0000001e061272a4 */ /* 0x000fc6000f8e023f */
[----:B------:R-:W1:Y:S04]  /*3dd0*/  LDS.128 R72, [R91+0x200] ;  /* 0x000200005b487984 */ /* 0x000e680000000c00 */
[----:B------:R-:W2:Y:S04]  /*3de0*/  LDS.128 R64, [R91+0x400] ;  /* 0x000400005b407984 */ /* 0x000ea80000000c00 */
[----:B------:R-:W3:Y:S01]  /*3df0*/  LDS.128 R60, [R91+0x600] ;  /* 0x000600005b3c7984 */ /* 0x000ee20000000c00 */
[----:B------:R-:W-:Y:S02]  /*3e00*/  UIMAD UR25, UR47, UR31, UR18 ;  /* 0x0000001f2f1972a4 */ /* 0x000fe4000f8e0212 */
[----:B------:R-:W-:-:S02]  /*3e10*/  UIMAD.WIDE.U32 UR18, UR47, UR30, UR16 ;  /* 0x0000001e2f1272a5 */ /* 0x000fc4000f8e0010 */
[----:B------:R-:W-:Y:S02]  /*3e20*/  UIMAD UR28, UR48, UR32, URZ ;  /* 0x00000020301c72a4 */ /* 0x000fe4000f8e023f */
[----:B------:R-:W-:Y:S02]  /*3e30*/  UIADD3 UR19, UR19, UR25, URZ ;  /* 0x0000001913137290 */ /* 0x000fe4000fffe03f */
[----:B------:R-:W-:Y:S02]  /*3e40*/  UIMAD UR28, UR20, UR33, UR28 ;  /* 0x00000021141c72a4 */ /* 0x000fe4000f8e021c */
[----:B------:R-:W-:Y:S01]  /*3e50*/  UIMAD.WIDE.U32 UR18, UR20, UR32, UR18 ;  /* 0x00000020141272a5 */ /* 0x000fe2000f8e0012 */
[----:B------:R-:W-:-:S03]  /*3e60*/  ULDC.64 UR30, c[0x0][0x3e8] ;  /* 0x0000fa00001e7ab9 */ /* 0x000fc60000000a00 */
[----:B------:R-:W-:Y:S02]  /*3e70*/  UIADD3 UR28, UR19, UR28, URZ ;  /* 0x0000001c131c7290 */ /* 0x000fe4000fffe03f */
[----:B------:R-:W-:-:S04]  /*3e80*/  ULEA UR25, UP0, UR18, UR30, 0x2 ;  /* 0x0000001e12197291 */ /* 0x000fc8000f80103f */
[----:B------:R-:W-:Y:S01]  /*3e90*/  ULEA.HI.X UR28, UR18, UR31, UR28, 0x2, UP0 ;  /* 0x0000001f121c7291 */ /* 0x000fe200080f141c */
[----:B------:R-:W-:Y:S01]  /*3ea0*/  FMUL.FTZ R107, R68, R107 ;  /* 0x0000006b446b7220 */ /* 0x000fe20000410000 */
[----:B------:R-:W-:Y:S01]  /*3eb0*/  FMUL.FTZ R106, R69, R0 ;  /* 0x00000000456a7220 */ /* 0x000fe20000410000 */
[----:B------:R-:W-:Y:S01]  /*3ec0*/  MOV R68, UR25 ;  /* 0x0000001900447c02 */ /* 0x000fe20008000f00 */
[----:B------:R-:W-:Y:S02]  /*3ed0*/  ULDC.64 UR18, c[0x0][0x320] ;  /* 0x0000c80000127ab9 */ /* 0x000fe40000000a00 */
[----:B------:R-:W-:Y:S01]  /*3ee0*/  MOV R69, UR28 ;  /* 0x0000001c00457c02 */ /* 0x000fe20008000f00 */
[----:B------:R-:W-:Y:S01]  /*3ef0*/  FMUL.FTZ R109, R70, R109 ;  /* 0x0000006d466d7220 */ /* 0x000fe20000410000 */
[----:B------:R-:W-:Y:S01]  /*3f00*/  ISETP.NE.U32.AND P0, PT, RZ, UR18, PT ;  /* 0x00000012ff007c0c */ /* 0x000fe2000bf05070 */
[----:B------:R-:W4:Y:S01]  /*3f10*/  LDC R70, c[0x0][0x21c] ;  /* 0x00008700ff467b82 */ /* 0x000f220000000800 */
[----:B------:R-:W-:-:S04]  /*3f20*/  IMAD.WIDE R68, R2, 0x10, R68 ;  /* 0x0000001002447825 */ /* 0x000fc800078e0244 */
[----:B------:R-:W-:Y:S01]  /*3f30*/  FMUL.FTZ R105, R96, R115 ;  /* 0x0000007360697220 */ /* 0x000fe20000410000 */
[----:B0-----:R0:W-:Y:S04]  /*3f40*/  STG.E.128 desc[UR26][R68.64], R76 ;  /* 0x0000004c44007986 */ /* 0x0011e8000c101d1a */
[----:B-1----:R0:W-:Y:S04]  /*3f50*/  STG.E.128 desc[UR26][R68.64+0x200], R72 ;  /* 0x0002004844007986 */ /* 0x0021e8000c101d1a */
[----:B--2---:R0:W-:Y:S04]  /*3f60*/  STG.E.128 desc[UR26][R68.64+0x400], R64 ;  /* 0x0004004044007986 */ /* 0x0041e8000c101d1a */
[----:B---3--:R0:W-:Y:S01]  /*3f70*/  STG.E.128 desc[UR26][R68.64+0x600], R60 ;  /* 0x0006003c44007986 */ /* 0x0081e2000c101d1a */
[----:B------:R-:W-:Y:S01]  /*3f80*/  FMUL.FTZ R96, R97, R16 ;  /* 0x0000001061607220 */ /* 0x000fe20000410000 */
[----:B------:R-:W-:Y:S01]  /*3f90*/  FMUL.FTZ R0, R48, R3 ;  /* 0x0000000330007220 */ /* 0x000fe20000410000 */
[----:B------:R-:W-:Y:S01]  /*3fa0*/  FMUL.FTZ R97, R98, R17 ;  /* 0x0000001162617220 */ /* 0x000fe20000410000 */
        /* <DEDUP_REMOVED lines=10> */
[----:B------:R-:W-:-:S03]  /*4050*/  FMUL.FTZ R15, R15, R98 ;  /* 0x000000620f0f7220 */ /* 0x000fc60000410000 */
[----:B------:R-:W-:Y:S01]  /*4060*/  FMUL.FTZ R11, R11, R108 ;  /* 0x0000006c0b0b7220 */ /* 0x000fe20000410000 */
[----:B----4-:R-:W-:-:S04]  /*4070*/  FFMA.FTZ R12, R40, R0, R112 ;  /* 0x00000000280c7223 */ /* 0x010fc80000010070 */
[----:B------:R-:W-:Y:S01]  /*4080*/  FFMA.FTZ R9, R41, R158, R12 ;  /* 0x0000009e29097223 */ /* 0x000fe2000001000c */
[----:B------:R-:W-:Y:S01]  /*4090*/  FMUL.FTZ R12, R10, R109 ;  /* 0x0000006d0a0c7220 */ /* 0x000fe20000410000 */
[----:B------:R-:W-:Y:S02]  /*40a0*/  FMUL.FTZ R10, R51, R102 ;  /* 0x00000066330a7220 */ /* 0x000fe40000410000 */
        /* <DEDUP_REMOVED lines=33> */
[----:B------:R-:W-:Y:S01]  /*42c0*/  STS.128 [R103+0x30], R4 ;  /* 0x0000300467007388 */ /* 0x000fe20000000c00 */
[----:B------:R-:W-:-:S03]  /*42d0*/  NOP ;  /* 0x0000000000007918 */ /* 0x000fc60000000000 */
[----:B------:R-:W0:Y:S01]  /*42e0*/  LDS.128 R52, [R91] ;  /* 0x000000005b347984 */ /* 0x000e220000000c00 */
[----:B------:R-:W-:Y:S01]  /*42f0*/  UIADD3 UR6, UR17, UR6, URZ ;  /* 0x0000000611067290 */ /* 0x000fe2000fffe03f */
[----:B------:R-:W-:Y:S02]  /*4300*/  MOV R8, UR18 ;  /* 0x0000001200087c02 */ /* 0x000fe40008000f00 */
[----:B------:R-:W1:Y:S01]  /*4310*/  LDS.128 R48, [R91+0x200] ;  /* 0x000200005b307984 */ /* 0x000e620000000c00 */
[----:B------:R-:W-:-:S03]  /*4320*/  ULEA.HI.X UR16, UR16, UR19, UR6, 0x2, UP0 ;  /* 0x0000001310107291 */ /* 0x000fc600080f1406 */
[----:B------:R-:W2:Y:S03]  /*4330*/  LDS.128 R44, [R91+0x400] ;  /* 0x000400005b2c7984 */ /* 0x000ea60000000c00 */
[----:B------:R-:W-:Y:S01]  /*4340*/  MOV R9, UR16 ;  /* 0x0000001000097c02 */ /* 0x000fe20008000f00 */
[----:B------:R-:W3:Y:S02]  /*4350*/  LDS.128 R4, [R91+0x600] ;  /* 0x000600005b047984 */ /* 0x000ee40000000c00 */
[----:B------:R-:W-:-:S05]  /*4360*/  IMAD.WIDE R2, R2, 0x10, R8 ;  /* 0x0000001002027825 */ /* 0x000fca00078e0208 */
[----:B0-----:R0:W-:Y:S04]  /*4370*/  STG.E.128 desc[UR26][R2.64], R52 ;  /* 0x0000003402007986 */ /* 0x0011e8000c101d1a */
[----:B-1----:R0:W-:Y:S04]  /*4380*/  STG.E.128 desc[UR26][R2.64+0x200], R48 ;  /* 0x0002003002007986 */ /* 0x0021e8000c101d1a */
[----:B--2---:R0:W-:Y:S04]  /*4390*/  STG.E.128 desc[UR26][R2.64+0x400], R44 ;  /* 0x0004002c02007986 */ /* 0x0041e8000c101d1a */
[----:B---3--:R0:W-:Y:S02]  /*43a0*/  STG.E.128 desc[UR26][R2.64+0x600], R4 ;  /* 0x0006000402007986 */ /* 0x0081e4000c101d1a */
.L_x_2006:
        /* <DEDUP_REMOVED lines=61> */
.L_x_2019:
        /* <DEDUP_REMOVED lines=13> */
[----:B------:R-:W2:Y:S01]  /*4850*/  LDG.E R116, desc[UR26][R116.64] ;  /* 0x0000001a74747981 */ /* 0x000ea2000c1e1900 */
[----:B------:R-:W-:Y:S01]  /*4860*/  UIMAD UR52, UR48, UR38, URZ ;  /* 0x00000026303472a4 */ /* 0x000fe2000f8e023f */
[----:B------:R-:W-:Y:S01]  /*4870*/  MOV R76, UR24 ;  /* 0x00000018004c7c02 */ /* 0x000fe20008000f00 */
[----:B------:R-:W-:Y:S01]  /*4880*/  UIMAD UR54, UR48, UR32, URZ ;  /* 0x00000020303672a4 */ /* 0x000fe2000f8e023f */
[----:B0-----:R-:W0:Y:S01]  /*4890*/  S2R R161, SR_TID.X ;  /* 0x0000000000a17919 */ /* 0x001e220000002100 */
[----:B------:R-:W-:Y:S01]  /*48a0*/  UIADD3 UR51, UR24, -0x1, URZ ;  /* 0xffffffff18337890 */ /* 0x000fe2000fffe03f */
[----:B-1----:R-:W-:Y:S01]  /*48b0*/  MOV R99, 0x100 ;  /* 0x0000010000637802 */ /* 0x002fe20000000f00 */
[----:B------:R-:W-:Y:S01]  /*48c0*/  UIMAD.WIDE.U32 UR18, UR20, UR38, URZ ;  /* 0x00000026141272a5 */ /* 0x000fe2000f8e003f */
[----:B------:R-:W-:Y:S01]  /*48d0*/  MOV R96, UR24 ;  /* 0x0000001800607c02 */ /* 0x000fe20008000f00 */
[----:B------:R-:W-:Y:S02]  /*48e0*/  UIMAD.WIDE.U32 UR16, UR20, UR32, URZ ;  /* 0x00000020141072a5 */ /* 0x000fe4000f8e003f */
        /* <DEDUP_REMOVED lines=13> */
[C---:B0-----:R-:W-:Y:S01]  /*49c0*/  ISETP.NE.AND P1, PT, R161.reuse, RZ, PT ;  /* 0x000000ffa100720c */ /* 0x041fe20003f25270 */
[----:B------:R-:W-:Y:S01]  /*49d0*/  UIADD3 UR46, UR17, UR46, URZ ;  /* 0x0000002e112e7290 */ /* 0x000fe2000fffe03f */
[C---:B------:R-:W-:Y:S01]  /*49e0*/  LOP3.LUT P0, RZ, R161.reuse, 0x1f, RZ, 0xc0, !PT ;  /* 0x0000001fa1ff7812 */ /* 0x040fe2000780c0ff */
[----:B------:R-:W-:Y:S01]  /*49f0*/  ULEA UR19, UP0, UR18, UR34, 0x2 ;  /* 0x0000002212137291 */ /* 0x000fe2000f80103f */
[----:B------:R-:W-:Y:S01]  /*4a00*/  IADD3 R93, R161, 0x200, RZ ;  /* 0x00000200a15d7810 */ /* 0x000fe20007ffe0ff */
[----:B------:R-:W-:Y:S01]  /*4a10*/  ULEA UR17, UP1, UR16, UR28, 0x2 ;  /* 0x0000001c10117291 */ /* 0x000fe2000f82103f */
[----:B------:R-:W-:Y:S01]  /*4a20*/  ISETP.LT.OR P2, PT, R76, 0x2, P0 ;  /* 0x000000024c00780c */ /* 0x000fe20000741670 */
        /* <DEDUP_REMOVED lines=8> */
[----:B------:R-:W-:Y:S01]  /*4ab0*/  @!P1 IMAD R93, R76, R99, UR6 ;  /* 0x000000064c5d9e24 */ /* 0x000fe2000f8e0263 */
[----:B------:R-:W0:Y:S01]  /*4ac0*/  @!P2 LDC R97, c[0x0][0x21c] ;  /* 0x00008700ff61ab82 */ /* 0x000e220000000800 */
[----:B------:R1:W3:Y:S01]  /*4ad0*/  LDG.E R76, desc[UR26][R78.64] ;  /* 0x0000001a4e4c7981 */ /* 0x0002e2000c1e1900 */
[----:B------:R-:W-:-:S03]  /*4ae0*/  @!P2 IADD3 R96, R96, -0x2, RZ ;  /* 0xfffffffe6060a810 */ /* 0x000fc60007ffe0ff */
[----:B------:R4:W3:Y:S01]  /*4af0*/  LDG.E R105, desc[UR26][R94.64] ;  /* 0x0000001a5e697981 */ /* 0x0008e2000c1e1900 */
[----:B------:R-:W-:Y:S01]  /*4b00*/  LEA R93, R93, R92, 0x2 ;  /* 0x0000005c5d5d7211 */ /* 0x000fe200078e10ff */
[----:B-1----:R-:W-:Y:S01]  /*4b10*/  FMUL.FTZ R78, R41, R84 ;  /* 0x00000054294e7220 */ /* 0x002fe20000410000 */
[----:B------:R-:W-:Y:S01]  /*4b20*/  MOV R99, 0x8 ;  /* 0x0000000800637802 */ /* 0x000fe20000000f00 */
[----:B----4-:R-:W-:Y:S01]  /*4b30*/  FMUL.FTZ R94, R43, R82 ;  /* 0x000000522b5e7220 */ /* 0x010fe20000410000 */
[----:B------:R-:W-:Y:S02]  /*4b40*/  MOV R103, RZ ;  /* 0x000000ff00677202 */ /* 0x000fe40000000f00 */
[----:B------:R-:W-:Y:S01]  /*4b50*/  MOV R102, 0x3f800000 ;  /* 0x3f80000000667802 */ /* 0x000fe20000000f00 */
[----:B0-----:R-:W-:-:S04]  /*4b60*/  @!P2 IMAD R96, R96, R97, UR6 ;  /* 0x000000066060ae24 */ /* 0x001fc8000f8e0261 */
[----:B------:R-:W-:-:S04]  /*4b70*/  @!P2 IMAD.WIDE R96, R96, R99, UR10 ;  /* 0x0000000a6060ae25 */ /* 0x000fc8000f8e0263 */
[----:B------:R-:W-:Y:S01]  /*4b80*/  FMUL.FTZ R106, R37, R89 ;  /* 0x00000059256a7220 */ /* 0x000fe20000410000 */
[----:B------:R-:W-:Y:S01]  /*4b90*/  FMUL.FTZ R108, R35, R27 ;  /* 0x0000001b236c7220 */ /* 0x000fe20000410000 */
[----:B------:R-:W-:Y:S01]  /*4ba0*/  FMUL.FTZ R119, R31, R23 ;  /* 0x000000171f777220 */ /* 0x000fe20000410000 */
[----:B------:R-:W-:Y:S01]  /*4bb0*/  LEA.HI R111, R161, R161, RZ, 0x1e ;  /* 0x000000a1a16f7211 */ /* 0x000fe200078ff0ff */
[----:B------:R-:W-:Y:S01]  /*4bc0*/  BSSY B0, `(.L_x_2008) ;  /* 0x0000056000007945 */ /* 0x000fe20003800000 */
[----:B--2---:R-:W-:-:S04]  /*4bd0*/  FMUL.FTZ R77, R116, 1.4426950216293334961 ;  /* 0x3fb8aa3b744d7820 */ /* 0x004fc80000410000 */
[----:B------:R-:W-:-:S06]  /*4be0*/  FMUL.FTZ R140, R77, R85 ;  /* 0x000000554d8c7220 */ /* 0x000fcc0000410000 */
[----:B------:R-:W0:Y:S01]  /*4bf0*/  MUFU.EX2 R140, R140 ;  /* 0x0000008c008c7308 */ /* 0x000e220000000800 */
[C---:B------:R-:W-:Y:S01]  /*4c00*/  FMUL.FTZ R115, R77.reuse, R84 ;  /* 0x000000544d737220 */ /* 0x040fe20000410000 */
[C---:B------:R-:W-:Y:S01]  /*4c10*/  FMUL.FTZ R114, R77.reuse, R83 ;  /* 0x000000534d727220 */ /* 0x040fe20000410000 */
[----:B------:R-:W-:-:S05]  /*4c20*/  FMUL.FTZ R113, R77, R82 ;  /* 0x000000524d717220 */ /* 0x000fca0000410000 */
[----:B------:R-:W1:Y:S01]  /*4c30*/  MUFU.EX2 R115, R115 ;  /* 0x0000007300737308 */ /* 0x000e620000000800 */
[----:B------:R-:W-:-:S07]  /*4c40*/  FMUL.FTZ R112, R77, R90 ;  /* 0x0000005a4d707220 */ /* 0x000fce0000410000 */
[----:B------:R-:W2:Y:S01]  /*4c50*/  MUFU.EX2 R114, R114 ;  /* 0x0000007200727308 */ /* 0x000ea20000000800 */
[----:B0-----:R0:W-:Y:S01]  /*4c60*/  STS [R93+0x2b60], R140 ;  /* 0x002b608c5d007388 */ /* 0x0011e20000000800 */
[----:B------:R-:W-:Y:S06]  /*4c70*/  BAR.SYNC.DEFER_BLOCKING 0x0 ;  /* 0x0000000000007b1d */ /* 0x000fec0000010000 */
[----:B------:R-:W0:Y:S01]  /*4c80*/  MUFU.EX2 R113, R113 ;  /* 0x0000007100717308 */ /* 0x000e220000000800 */
[----:B------:R-:W-:Y:S01]  /*4c90*/  FMUL.FTZ R101, R77, R89 ;  /* 0x000000594d657220 */ /* 0x000fe20000410000 */
[----:B-1----:R-:W-:Y:S01]  /*4ca0*/  FFMA.FTZ R79, R9, R115, R78 ;  /* 0x00000073094f7223 */ /* 0x002fe2000001004e */
[----:B------:R-:W-:-:S05]  /*4cb0*/  FMUL.FTZ R100, R77, R88 ;  /* 0x000000584d647220 */ /* 0x000fca0000410000 */
[----:B------:R-:W1:Y:S01]  /*4cc0*/  MUFU.EX2 R112, R112 ;  /* 0x0000007000707308 */ /* 0x000e620000000800 */
[----:B--2---:R-:W-:Y:S01]  /*4cd0*/  FFMA.FTZ R78, R114, R79, R8 ;  /* 0x0000004f724e7223 */ /* 0x004fe20000010008 */
[----:B------:R-:W-:Y:S01]  /*4ce0*/  FMUL.FTZ R79, R140, R115 ;  /* 0x000000738c4f7220 */ /* 0x000fe20000410000 */
[----:B------:R-:W-:-:S05]  /*4cf0*/  FMUL.FTZ R99, R77, R87 ;  /* 0x000000574d637220 */ /* 0x000fca0000410000 */
[----:B------:R-:W2:Y:S01]  /*4d00*/  MUFU.EX2 R101, R101 ;  /* 0x0000006500657308 */ /* 0x000ea20000000800 */
[----:B0-----:R-:W-:Y:S01]  /*4d10*/  FFMA.FTZ R93, R113, R78, R94 ;  /* 0x0000004e715d7223 */ /* 0x001fe2000001005e */
[----:B------:R-:W-:Y:S01]  /*4d20*/  FMUL.FTZ R78, R114, R79 ;  /* 0x0000004f724e7220 */ /* 0x000fe20000410000 */
[----:B------:R-:W-:Y:S01]  /*4d30*/  FMUL.FTZ R98, R77, R86 ;  /* 0x000000564d627220 */ /* 0x000fe20000410000 */
[----:B------:R0:W5:Y:S04]  /*4d40*/  @!P2 LDG.E.64 R102, desc[UR26][R96.64] ;  /* 0x0000001a6066a981 */ /* 0x000168000c1e1b00 */
[----:B------:R-:W4:Y:S01]  /*4d50*/  MUFU.EX2 R100, R100 ;  /* 0x0000006400647308 */ /* 0x000f220000000800 */
[----:B------:R-:W-:Y:S01]  /*4d60*/  FMUL.FTZ R79, R113, R78 ;  /* 0x0000004e714f7220 */ /* 0x000fe20000410000 */
[----:B0-----:R-:W-:-:S06]  /*4d70*/  FMUL.FTZ R97, R77, R81 ;  /* 0x000000514d617220 */ /* 0x001fcc0000410000 */
[----:B------:R-:W0:Y:S01]  /*4d80*/  MUFU.EX2 R99, R99 ;  /* 0x0000006300637308 */ /* 0x000e220000000800 */
[----:B-1----:R-:W-:-:S07]  /*4d90*/  FMUL.FTZ R78, R112, R79 ;  /* 0x0000004f704e7220 */ /* 0x002fce0000410000 */
[----:B------:R-:W1:Y:S01]  /*4da0*/  MUFU.EX2 R98, R98 ;  /* 0x0000006200627308 */ /* 0x000e620000000800 */
[----:B--2---:R-:W-:Y:S01]  /*4db0*/  FMUL.FTZ R79, R101, R78 ;  /* 0x0000004e654f7220 */ /* 0x004fe20000410000 */
[----:B------:R-:W-:-:S06]  /*4dc0*/  ISETP.NE.AND P2, PT, R161, 0x7f, PT ;  /* 0x0000007fa100780c */ /* 0x000fcc0003f45270 */
[----:B------:R-:W2:Y:S01]  /*4dd0*/  MUFU.EX2 R97, R97 ;  /* 0x0000006100617308 */ /* 0x000ea20000000800 */
[----:B----4-:R-:W-:Y:S01]  /*4de0*/  FMUL.FTZ R78, R100, R79 ;  /* 0x0000004f644e7220 */ /* 0x010fe20000410000 */
[----:B------:R-:W-:-:S03]  /*4df0*/  FFMA.FTZ R104, R112, R93, R7 ;  /* 0x0000005d70687223 */ /* 0x000fc60000010007 */
[----:B0-----:R-:W-:Y:S01]  /*4e00*/  FMUL.FTZ R107, R99, R78 ;  /* 0x0000004e636b7220 */ /* 0x001fe20000410000 */
[----:B------:R-:W-:-:S03]  /*4e10*/  FFMA.FTZ R93, R101, R104, R106 ;  /* 0x00000068655d7223 */ /* 0x000fc6000001006a */
[----:B-1----:R-:W-:Y:S01]  /*4e20*/  FMUL.FTZ R78, R98, R107 ;  /* 0x0000006b624e7220 */ /* 0x002fe20000410000 */
[----:B------:R-:W-:Y:S01]  /*4e30*/  FFMA.FTZ R104, R100, R93, R6 ;  /* 0x0000005d64687223 */ /* 0x000fe20000010006 */
[C---:B------:R-:W-:Y:S01]  /*4e40*/  FMUL.FTZ R96, R77.reuse, R80 ;  /* 0x000000504d607220 */ /* 0x040fe20000410000 */
[C---:B------:R-:W-:Y:S01]  /*4e50*/  FMUL.FTZ R95, R77.reuse, R27 ;  /* 0x0000001b4d5f7220 */ /* 0x040fe20000410000 */
[C---:B------:R-:W-:Y:S01]  /*4e60*/  FMUL.FTZ R94, R77.reuse, R26 ;  /* 0x0000001a4d5e7220 */ /* 0x040fe20000410000 */
[C---:B------:R-:W-:Y:S01]  /*4e70*/  FMUL.FTZ R93, R77.reuse, R25 ;  /* 0x000000194d5d7220 */ /* 0x040fe20000410000 */
[----:B------:R-:W-:Y:S01]  /*4e80*/  FMUL.FTZ R79, R77, R24 ;  /* 0x000000184d4f7220 */ /* 0x000fe20000410000 */
[----:B--2---:R-:W-:Y:S01]  /*4e90*/  FMUL.FTZ R107, R97, R78 ;  /* 0x0000004e616b7220 */ /* 0x004fe20000410000 */
[----:B------:R-:W-:Y:S01]  /*4ea0*/  FMUL.FTZ R78, R77, R23 ;  /* 0x000000174d4e7220 */ /* 0x000fe20000410000 */
[----:B------:R-:W-:Y:S01]  /*4eb0*/  @P2 LEA R77, R161, R92, 0x2 ;  /* 0x0000005ca14d2211 */ /* 0x000fe200078e10ff */
[----:B------:R-:W0:Y:S01]  /*4ec0*/  MUFU.EX2 R96, R96 ;  /* 0x0000006000607308 */ /* 0x000e220000000800 */
[----:B------:R-:W-:-:S04]  /*4ed0*/  FMUL.FTZ R106, R39, R87 ;  /* 0x00000057276a7220 */ /* 0x000fc80000410000 */
[----:B------:R-:W1:Y:S01]  /*4ee0*/  @P2 LDS R77, [R77+0x3364] ;  /* 0x003364004d4d2984 */ /* 0x000e620000000800 */
[----:B------:R-:W-:Y:S02]  /*4ef0*/  FFMA.FTZ R104, R99, R104, R106 ;  /* 0x0000006863687223 */ /* 0x000fe4000001006a */
[----:B------:R-:W2:Y:S01]  /*4f00*/  MUFU.EX2 R95, R95 ;  /* 0x0000005f005f7308 */ /* 0x000ea20000000800 */
[----:B------:R-:W-:Y:S01]  /*4f10*/  FMUL.FTZ R106, R33, R81 ;  /* 0x00000051216a7220 */ /* 0x000fe20000410000 */
[----:B------:R-:W-:-:S06]  /*4f20*/  FFMA.FTZ R104, R98, R104, R5 ;  /* 0x0000006862687223 */ /* 0x000fcc0000010005 */
[----:B------:R-:W4:Y:S01]  /*4f30*/  MUFU.EX2 R94, R94 ;  /* 0x0000005e005e7308 */ /* 0x000f220000000800 */
[----:B------:R-:W-:Y:S01]  /*4f40*/  FFMA.FTZ R109, R97, R104, R106 ;  /* 0x00000068616d7223 */ /* 0x000fe2000001006a */
[----:B0-----:R-:W-:-:S06]  /*4f50*/  FMUL.FTZ R104, R96, R107 ;  /* 0x0000006b60687220 */ /* 0x001fcc0000410000 */
[----:B------:R-:W0:Y:S01]  /*4f60*/  MUFU.EX2 R93, R93 ;  /* 0x0000005d005d7308 */ /* 0x000e220000000800 */
[----:B------:R-:W-:Y:S01]  /*4f70*/  FFMA.FTZ R106, R96, R109, R4 ;  /* 0x0000006d606a7223 */ /* 0x000fe20000010004 */
[----:B--2---:R-:W-:-:S06]  /*4f80*/  FMUL.FTZ R107, R95, R104 ;  /* 0x000000685f6b7220 */ /* 0x004fcc0000410000 */
[----:B------:R-:W2:Y:S01]  /*4f90*/  MUFU.EX2 R79, R79 ;  /* 0x0000004f004f7308 */ /* 0x000ea20000000800 */
[----:B------:R-:W-:Y:S01]  /*4fa0*/  FFMA.FTZ R106, R95, R106, R108 ;  /* 0x0000006a5f6a7223 */ /* 0x000fe2000001006c */
[----:B------:R-:W-:Y:S01]  /*4fb0*/  FMUL.FTZ R108, R29, R25 ;  /* 0x000000191d6c7220 */ /* 0x000fe20000410000 */
[----:B----4-:R-:W-:-:S05]  /*4fc0*/  FMUL.FTZ R104, R94, R107 ;  /* 0x0000006b5e687220 */ /* 0x010fca0000410000 */
[----:B------:R-:W4:Y:S01]  /*4fd0*/  MUFU.EX2 R78, R78 ;  /* 0x0000004e004e7308 */ /* 0x000f220000000800 */
[----:B------:R-:W-:Y:S01]  /*4fe0*/  FFMA.FTZ R106, R94, R106, R3 ;  /* 0x0000006a5e6a7223 */ /* 0x000fe20000010003 */
[----:B0-----:R-:W-:-:S03]  /*4ff0*/  FMUL.FTZ R104, R93, R104 ;  /* 0x000000685d687220 */ /* 0x001fc60000410000 */
[----:B------:R-:W-:Y:S01]  /*5000*/  FFMA.FTZ R106, R93, R106, R108 ;  /* 0x0000006a5d6a7223 */ /* 0x000fe2000001006c */
[----:B---3--:R-:W-:-:S03]  /*5010*/  FMUL.FTZ R117, R76, R105 ;  /* 0x000000694c757220 */ /* 0x008fc60000410000 */
[C---:B--2---:R-:W-:Y:S01]  /*5020*/  FFMA.FTZ R109, R79.reuse, R106, R2 ;  /* 0x0000006a4f6d7223 */ /* 0x044fe20000010002 */
[----:B------:R-:W-:Y:S01]  /*5030*/  FMUL.FTZ R107, R79, R104 ;  /* 0x000000684f6b7220 */ /* 0x000fe20000410000 */
[----:B------:R-:W-:Y:S02]  /*5040*/  LEA R76, R111, R92, 0x3 ;  /* 0x0000005c6f4c7211 */ /* 0x000fe400078e18ff */
[C---:B----4-:R-:W-:Y:S01]  /*5050*/  FFMA.FTZ R105, R78.reuse, R109, R119 ;  /* 0x0000006d4e697223 */ /* 0x050fe20000010077 */
        /* <DEDUP_REMOVED lines=12> */
.L_x_2009:
[----:B------:R-:W-:Y:S05]  /*5120*/  BSYNC B0 ;  /* 0x0000000000007941 */ /* 0x000fea0003800000 */
.L_x_2008:
        /* <DEDUP_REMOVED lines=56> */
.L_x_2038:
[----:B------:R-:W-:Y:S01]  /*54b0*/  ISETP.GE.AND P3, PT, R141, 0x10, PT ;  /* 0x000000108d00780c */ /* 0x000fe20003f66270 */
[----:B------:R-:W-:-:S12]  /*54c0*/  UMOV UR16, 0xffffffff ;  /* 0xffffffff00107882 */ /* 0x000fd80000000000 */
[C---:B0-2---:R-:W-:Y:S01]  /*54d0*/  @P3 FFMA.FTZ R134, R135.reuse, R111, R134 ;  /* 0x0000006f87863223 */ /* 0x045fe20000010086 */
[----:B---3--:R-:W-:Y:S01]  /*54e0*/  @P3 FMUL.FTZ R135, R135, R136 ;  /* 0x0000008887873220 */ /* 0x008fe20000410000 */
[----:B------:R-:W-:Y:S06]  /*54f0*/  BRA.DIV UR16, `(.L_x_2012) ;  /* 0x0000003610947947 */ /* 0x000fec000b800000 */
.L_x_2041:
[----:B------:R-:W-:-:S03]  /*5500*/  UMOV UR16, 0xffffffff ;  /* 0xffffffff00107882 */ /* 0x000fc60000000000 */
[----:B------:R-:W-:Y:S05]  /*5510*/  BRA.DIV UR16, `(.L_x_2013) ;  /* 0x0000003610b47947 */ /* 0x000fea000b800000 */
.L_x_2044:
[----:B------:R-:W-:-:S03]  /*5520*/  UMOV UR16, 0xffffffff ;  /* 0xffffffff00107882 */ /* 0x000fc60000000000 */
[----:B------:R-:W-:Y:S05]  /*5530*/  BRA.DIV UR16, `(.L_x_2014) ;  /* 0x0000003610d47947 */ /* 0x000fea000b800000 */
[----:B------:R-:W0:Y:S04]  /*5540*/  SHFL.UP PT, R135, R135, 0x1, RZ ;  /* 0x0420000087877989 */ /* 0x000e2800000e00ff */
[----:B------:R-:W2:Y:S04]  /*5550*/  SHFL.UP PT, R134, R134, 0x1, RZ ;  /* 0x0420000086867989 */ /* 0x000ea800000e00ff */
[----:B-----5:R-:W3:Y:S04]  /*5560*/  SHFL.IDX PT, R102, R102, RZ, 0x1f ;  /* 0x00001fff66667589 */ /* 0x020ee800000e0000 */
[----:B------:R-:W4:Y:S02]  /*5570*/  SHFL.IDX PT, R103, R103, RZ, 0x1f ;  /* 0x00001fff67677589 */ /* 0x000f2400000e0000 */
.L_x_2050:
        /* <DEDUP_REMOVED lines=12> */
.L_x_2010:
[----:B------:R-:W-:Y:S05]  /*5640*/  WARPSYNC.ALL ;  /* 0x0000000000007948 */ /* 0x000fea0003800000 */
[----:B--2---:R-:W-:Y:S01]  /*5650*/  FMUL.FTZ R133, R29, R25 ;  /* 0x000000191d857220 */ /* 0x004fe20000410000 */
[----:B------:R-:W-:Y:S01]  /*5660*/  FMUL.FTZ R134, R35, R27 ;  /* 0x0000001b23867220 */ /* 0x000fe20000410000 */
[----:B------:R-:W-:Y:S01]  /*5670*/  FMUL.FTZ R135, R33, R81 ;  /* 0x0000005121877220 */ /* 0x000fe20000410000 */
[----:B------:R-:W-:Y:S01]  /*5680*/  FMUL.FTZ R136, R39, R87 ;  /* 0x0000005727887220 */ /* 0x000fe20000410000 */
[----:B------:R-:W-:Y:S01]  /*5690*/  FMUL.FTZ R137, R37, R89 ;  /* 0x0000005925897220 */ /* 0x000fe20000410000 */
[----:B------:R-:W-:Y:S01]  /*56a0*/  FMUL.FTZ R138, R43, R82 ;  /* 0x000000522b8a7220 */ /* 0x000fe20000410000 */
[----:B0-----:R-:W-:Y:S01]  /*56b0*/  FMUL.FTZ R106, R41, R84 ;  /* 0x00000054296a7220 */ /* 0x001fe20000410000 */
        /* <DEDUP_REMOVED lines=13> */
[----:B------:R-:W-:-:S03]  /*5790*/  FFMA.FTZ R102, R95, R102, R122 ;  /* 0x000000665f667223 */ /* 0x000fc6000001007a */
[C---:B------:R-:W-:Y:S01]  /*57a0*/  FMUL.FTZ R104, R96.reuse, R103 ;  /* 0x0000006760687220 */ /* 0x040fe20000410000 */
[----:B------:R-:W-:Y:S01]  /*57b0*/  FFMA.FTZ R102, R96, R102, R123 ;  /* 0x0000006660667223 */ /* 0x000fe2000001007b */
[----:B------:R-:W0:Y:S02]  /*57c0*/  LDS R139, [R76+0x2154] ;  /* 0x002154004c8b7984 */ /* 0x000e240000000800 */
[C---:B------:R-:W-:Y:S01]  /*57d0*/  FMUL.FTZ R103, R97.reuse, R104 ;  /* 0x0000006861677220 */ /* 0x040fe20000410000 */
[----:B------:R-:W-:-:S03]  /*57e0*/  FFMA.FTZ R102, R97, R102, R124 ;  /* 0x0000006661667223 */ /* 0x000fc6000001007c */
[C---:B------:R-:W-:Y:S01]  /*57f0*/  FMUL.FTZ R104, R98.reuse, R103 ;  /* 0x0000006762687220 */ /* 0x040fe20000410000 */
[----:B------:R-:W-:Y:S01]  /*5800*/  FFMA.FTZ R102, R98, R102, R125 ;  /* 0x0000006662667223 */ /* 0x000fe2000001007d */
[----:B------:R-:W-:Y:S02]  /*5810*/  HFMA2.MMA R103, -RZ, RZ, 0, 0 ;  /* 0x00000000ff677435 */ /* 0x000fe400000001ff */
[C---:B------:R-:W-:Y:S01]  /*5820*/  FMUL.FTZ R105, R99.reuse, R104 ;  /* 0x0000006863697220 */ /* 0x040fe20000410000 */
[----:B------:R-:W-:Y:S01]  /*5830*/  FFMA.FTZ R104, R99, R102, R126 ;  /* 0x0000006663687223 */ /* 0x000fe2000001007e */
[----:B------:R-:W-:Y:S02]  /*5840*/  MOV R102, 0x3f800000 ;  /* 0x3f80000000667802 */ /* 0x000fe40000000f00 */
        /* <DEDUP_REMOVED lines=12> */
[----:B0-----:R-:W-:-:S04]  /*5910*/  FFMA.FTZ R139, R140, R139, R9 ;  /* 0x0000008b8c8b7223 */ /* 0x001fc80000010009 */
[----:B------:R-:W-:Y:S01]  /*5920*/  FFMA.FTZ R140, R115, R139, R106 ;  /* 0x0000008b738c7223 */ /* 0x000fe2000001006a */
[----:B------:R-:W-:-:S03]  /*5930*/  @!P0 LEA R106, R107, R92, 0x3 ;  /* 0x0000005c6b6a8211 */ /* 0x000fc600078e18ff */
[----:B------:R-:W-:Y:S02]  /*5940*/  FFMA.FTZ R141, R114, R140, R8 ;  /* 0x0000008c728d7223 */ /* 0x000fe40000010008 */
[----:B------:R0:W1:Y:S02]  /*5950*/  @!P0 LDS.64 R102, [R106+0x3560] ;  /* 0x003560006a668984 */ /* 0x0000640000000a00 */
[----:B------:R-:W-:Y:S02]  /*5960*/  FFMA.FTZ R142, R113, R141, R138 ;  /* 0x0000008d718e7223 */ /* 0x000fe4000001008a */
[----:B------:R0:W-:Y:S02]  /*5970*/  STS.64 [R76+0x2660], R104 ;  /* 0x002660684c007388 */ /* 0x0001e40000000a00 */
        /* <DEDUP_REMOVED lines=59> */
.L_x_2067:
        /* <DEDUP_REMOVED lines=15> */
.L_x_2015:
[----:B------:R-:W-:Y:S05]  /*5e20*/  WARPSYNC.ALL ;  /* 0x0000000000007948 */ /* 0x000fea0003800000 */
[----:B------:R-:W-:Y:S01]  /*5e30*/  BAR.SYNC.DEFER_BLOCKING 0x0 ;  /* 0x0000000000007b1d */ /* 0x000fe20000010000 */
[----:B------:R-:W-:Y:S01]  /*5e40*/  FADD.FTZ R135, R148, -R135 ;  /* 0x8000008794877221 */ /* 0x000fe20000010000 */
[----:B0-----:R-:W-:Y:S01]  /*5e50*/  FADD.FTZ R108, -R8, R141 ;  /* 0x0000008d086c7221 */ /* 0x001fe20000010100 */
[----:B------:R-:W-:Y:S01]  /*5e60*/  FADD.FTZ R138, R142, -R138 ;  /* 0x8000008a8e8a7221 */ /* 0x000fe20000010000 */
[----:B------:R-:W-:Y:S02]  /*5e70*/  FADD.FTZ R137, R144, -R137 ;  /* 0x8000008990897221 */ /* 0x000fe40000010000 */
[----:B------:R-:W0:Y:S01]  /*5e80*/  S2R R154, SR_LANEID ;  /* 0x00000000009a7919 */ /* 0x000e220000000000 */
[----:B------:R-:W1:Y:S01]  /*5e90*/  S2R R155, SR_TID.X ;  /* 0x00000000009b7919 */ /* 0x000e620000002100 */
[----:B------:R-:W2:Y:S01]  /*5ea0*/  LDS R76, [R76+0x2664] ;  /* 0x002664004c4c7984 */ /* 0x000ea20000000800 */
[----:B0-----:R-:W-:-:S02]  /*5eb0*/  ISETP.GT.AND P0, PT, R154, 0x1e, PT ;  /* 0x0000001e9a00780c */ /* 0x001fc40003f04270 */
[C---:B------:R-:W-:Y:S02]  /*5ec0*/  ISETP.GT.AND P1, PT, R154.reuse, 0x1d, PT ;  /* 0x0000001d9a00780c */ /* 0x040fe40003f24270 */
[----:B------:R-:W-:Y:S02]  /*5ed0*/  ISETP.GT.AND P2, PT, R154, 0x1b, PT ;  /* 0x0000001b9a00780c */ /* 0x000fe40003f44270 */
[----:B-1----:R-:W-:Y:S01]  /*5ee0*/  ISETP.NE.AND P3, PT, R155, RZ, PT ;  /* 0x000000ff9b00720c */ /* 0x002fe20003f65270 */
[----:B--2---:R-:W-:Y:S01]  /*5ef0*/  FFMA.FTZ R117, R76, R77, R117 ;  /* 0x0000004d4c757223 */ /* 0x004fe20000010075 */
[----:B------:R-:W-:-:S03]  /*5f00*/  FFMA.FTZ R77, R0, R139, RZ ;  /* 0x0000008b004d7223 */ /* 0x000fc600000100ff */
[----:B------:R-:W-:Y:S01]  /*5f10*/  FFMA.FTZ R105, R78, R117, R118 ;  /* 0x000000754e697223 */ /* 0x000fe20000010076 */
[----:B------:R-:W-:-:S03]  /*5f20*/  FFMA.FTZ R106, R158, R140, R77 ;  /* 0x0000008c9e6a7223 */ /* 0x000fc6000001004d */
[----:B------:R-:W-:Y:S01]  /*5f30*/  FFMA.FTZ R104, R79, R105, R119 ;  /* 0x000000694f687223 */ /* 0x000fe20000010077 */
[----:B------:R-:W-:Y:S01]  /*5f40*/  FFMA.FTZ R77, R157, R141, R106 ;  /* 0x0000008d9d4d7223 */ /* 0x000fe2000001006a */
[----:B------:R-:W-:Y:S01]  /*5f50*/  FMUL.FTZ R79, R41, R84 ;  /* 0x00000054294f7220 */ /* 0x000fe20000410000 */
[----:B------:R-:W-:Y:S01]  /*5f60*/  FADD.FTZ R106, -R9, R139 ;  /* 0x0000008b096a7221 */ /* 0x000fe20000010100 */
[----:B------:R-:W-:Y:S01]  /*5f70*/  FFMA.FTZ R93, R93, R104, R120 ;  /* 0x000000685d5d7223 */ /* 0x000fe20000010078 */
[----:B------:R-:W-:Y:S01]  /*5f80*/  FFMA.FTZ R77, R10, R142, R77 ;  /* 0x0000008e0a4d7223 */ /* 0x000fe2000001004d */
[----:B------:R-:W-:Y:S01]  /*5f90*/  FADD.FTZ R140, R140, -R79 ;  /* 0x8000004f8c8c7221 */ /* 0x000fe20000010000 */
[----:B------:R-:W-:Y:S01]  /*5fa0*/  FADD.FTZ R139, R150, -R134 ;  /* 0x80000086968b7221 */ /* 0x000fe20000010000 */
[----:B------:R-:W-:Y:S01]  /*5fb0*/  FFMA.FTZ R94, R94, R93, R121 ;  /* 0x0000005d5e5e7223 */ /* 0x000fe20000010079 */
[----:B------:R-:W-:Y:S01]  /*5fc0*/  FFMA.FTZ R76, R22, R143, R77 ;  /* 0x0000008f164c7223 */ /* 0x000fe2000001004d */
[----:B------:R-:W-:Y:S01]  /*5fd0*/  FADD.FTZ R121, R146, -R136 ;  /* 0x8000008892797221 */ /* 0x000fe20000010000 */
[----:B------:R-:W-:Y:S01]  /*5fe0*/  FADD.FTZ R136, -R3, R151 ;  /* 0x0000009703887221 */ /* 0x000fe20000010100 */
[----:B------:R-:W-:Y:S01]  /*5ff0*/  FFMA.FTZ R95, R95, R94, R122 ;  /* 0x0000005e5f5f7223 */ /* 0x000fe2000001007a */
[----:B------:R-:W-:Y:S01]  /*6000*/  FFMA.FTZ R77, R21, R144, R76 ;  /* 0x00000090154d7223 */ /* 0x000fe2000001004c */
[----:B------:R-:W-:-:S02]  /*6010*/  FADD.FTZ R122, -R5, R147 ;  /* 0x00000093057a7221 */ /* 0x000fc40000010100 */
[----:B------:R-:W-:Y:S01]  /*6020*/  FFMA.FTZ R96, R96, R95, R123 ;  /* 0x0000005f60607223 */ /* 0x000fe2000001007b */
[----:B------:R-:W-:-:S03]  /*6030*/  FFMA.FTZ R76, R20, R145, R77 ;  /* 0x00000091144c7223 */ /* 0x000fc6000001004d */
[----:B------:R-:W-:Y:S01]  /*6040*/  FFMA.FTZ R97, R97, R96, R124 ;  /* 0x0000006061617223 */ /* 0x000fe2000001007c */
[----:B------:R-:W-:-:S03]  /*6050*/  FFMA.FTZ R77, R19, R146, R76 ;  /* 0x00000092134d7223 */ /* 0x000fc6000001004c */
[----:B------:R-:W-:Y:S01]  /*6060*/  FFMA.FTZ R98, R98, R97, R125 ;  /* 0x0000006162627223 */ /* 0x000fe2000001007d */
[----:B------:R-:W-:Y:S01]  /*6070*/  FFMA.FTZ R76, R18, R147, R77 ;  /* 0x00000093124c7223 */ /* 0x000fe2000001004d */
[----:B------:R-:W-:Y:S02]  /*6080*/  FMUL.FTZ R125, R31, R23 ;  /* 0x000000171f7d7220 */ /* 0x000fe40000410000 */
[----:B------:R-:W-:Y:S01]  /*6090*/  FFMA.FTZ R99, R99, R98, R126 ;  /* 0x0000006263637223 */ /* 0x000fe2000001007e */
[----:B------:R-:W-:Y:S01]  /*60a0*/  FFMA.FTZ R77, R17, R148, R76 ;  /* 0x00000094114d7223 */ /* 0x000fe2000001004c */
[----:B------:R-:W-:Y:S01]  /*60b0*/  FMUL.FTZ R118, R98, R87 ;  /* 0x0000005762767220 */ /* 0x000fe20000410000 */
[----:B------:R-:W2:Y:S01]  /*60c0*/  LDL R148, [R1] ;  /* 0x0000000001947983 */ /* 0x000ea20000100800 */
[----:B------:R-:W-:Y:S01]  /*60d0*/  FFMA.FTZ R100, R100, R99, R127 ;  /* 0x0000006364647223 */ /* 0x000fe2000001007f */
[----:B------:R-:W-:-:S03]  /*60e0*/  FFMA.FTZ R76, R16, R149, R77 ;  /* 0x00000095104c7223 */ /* 0x000fc6000001004d */
[----:B------:R-:W-:Y:S01]  /*60f0*/  FFMA.FTZ R101, R101, R100, R128 ;  /* 0x0000006465657223 */ /* 0x000fe20000010080 */
[----:B------:R-:W-:Y:S01]  /*6100*/  FFMA.FTZ R79, R15, R150, R76 ;  /* 0x000000960f4f7223 */ /* 0x000fe2000001004c */
[----:B------:R-:W-:Y:S02]  /*6110*/  FFMA.FTZ R128, R78, R153, R125 ;  /* 0x000000994e807223 */ /* 0x000fe4000001007d */
[----:B------:R-:W-:Y:S01]  /*6120*/  FFMA.FTZ R129, R112, R101, R129 ;  /* 0x0000006570817223 */ /* 0x000fe20000010081 */
[----:B------:R-:W-:-:S03]  /*6130*/  FFMA.FTZ R110, R14, R151, R79 ;  /* 0x000000970e6e7223 */ /* 0x000fc6000001004f */
[----:B------:R-:W-:Y:S01]  /*6140*/  FFMA.FTZ R113, R113, R129, R130 ;  /* 0x0000008171717223 */ /* 0x000fe20000010082 */
[----:B------:R-:W-:Y:S01]  /*6150*/  FFMA.FTZ R109, R13, R152, R110 ;  /* 0x000000980d6d7223 */ /* 0x000fe2000001006e */
[----:B------:R-:W-:Y:S02]  /*6160*/  FMUL.FTZ R78, R129, R82 ;  /* 0x00000052814e7220 */ /* 0x000fe40000410000 */
[----:B------:R-:W-:Y:S01]  /*6170*/  FFMA.FTZ R131, R114, R113, R131 ;  /* 0x0000007172837223 */ /* 0x000fe20000010083 */
[----:B------:R-:W-:Y:S01]  /*6180*/  FMUL.FTZ R79, R113, R83 ;  /* 0x00000053714f7220 */ /* 0x000fe20000410000 */
[----:B------:R-:W-:Y:S02]  /*6190*/  FFMA.FTZ R112, R12, R153, R109 ;  /* 0x000000990c707223 */ /* 0x000fe4000001006d */
[----:B------:R-:W-:Y:S01]  /*61a0*/  FFMA.FTZ R115, R115, R131, R132 ;  /* 0x0000008373737223 */ /* 0x000fe20000010084 */
[----:B------:R-:W-:Y:S01]  /*61b0*/  FMUL.FTZ R76, R131, R84 ;  /* 0x00000054834c7220 */ /* 0x000fe20000410000 */
[----:B------:R-:W-:Y:S01]  /*61c0*/  FFMA.FTZ R109, R11, R128, R112 ;  /* 0x000000800b6d7223 */ /* 0x000fe20000010070 */
[----:B------:R-:W-:Y:S01]  /*61d0*/  FMUL.FTZ R112, R100, R89 ;  /* 0x0000005964707220 */ /* 0x000fe20000410000 */
[----:B------:R-:W-:Y:S01]  /*61e0*/  FMUL.FTZ R77, R115, R85 ;  /* 0x00000055734d7220 */ /* 0x000fe20000410000 */
[----:B------:R-:W-:-:S02]  /*61f0*/  FADD.FTZ R132, -R4, R149 ;  /* 0x0000009504847221 */ /* 0x000fc40000010100 */
[----:B------:R-:W0:Y:S01]  /*6200*/  SHFL.DOWN PT, R130, R109, 0x1, 0x1f ;  /* 0x08201f006d827f89 */ /* 0x000e2200000e0000 */
[----:B------:R-:W-:-:S04]  /*6210*/  FFMA.FTZ R107, R77, R106, RZ ;  /* 0x0000006a4d6b7223 */ /* 0x000fc800000100ff */
[----:B------:R-:W-:Y:S01]  /*6220*/  FFMA.FTZ R110, R76, R140, R107 ;  /* 0x0000008c4c6e7223 */ /* 0x000fe2000001006b */
[----:B------:R-:W-:-:S03]  /*6230*/  FMUL.FTZ R107, R101, R90 ;  /* 0x0000005a656b7220 */ /* 0x000fc60000410000 */
[----:B------:R-:W-:Y:S01]  /*6240*/  FFMA.FTZ R111, R79, R108, R110 ;  /* 0x0000006c4f6f7223 */ /* 0x000fe2000001006e */
[----:B------:R-:W-:-:S03]  /*6250*/  FADD.FTZ R110, -R7, R143 ;  /* 0x0000008f076e7221 */ /* 0x000fc60000010100 */
[----:B------:R-:W-:Y:S01]  /*6260*/  FFMA.FTZ R114, R78, R138, R111 ;  /* 0x0000008a4e727223 */ /* 0x000fe2000001006f */
[----:B------:R-:W-:-:S03]  /*6270*/  FMUL.FTZ R111, R99, R88 ;  /* 0x00000058636f7220 */ /* 0x000fc60000410000 */
[----:B------:R-:W-:Y:S01]  /*6280*/  FFMA.FTZ R119, R107, R110, R114 ;  /* 0x0000006e6b777223 */ /* 0x000fe20000010072 */
[----:B------:R-:W-:Y:S01]  /*6290*/  FADD.FTZ R114, -R6, R145 ;  /* 0x0000009106727221 */ /* 0x000fe20000010100 */
[----:B------:R-:W-:Y:S01]  /*62a0*/  FADD.FTZ R145, R128, -R125 ;  /* 0x8000007d80917221 */ /* 0x000fe20000010000 */
[----:B------:R-:W-:Y:S01]  /*62b0*/  FMUL.FTZ R128, R117, R23 ;  /* 0x0000001775807220 */ /* 0x000fe20000410000 */
[----:B------:R-:W-:Y:S01]  /*62c0*/  FFMA.FTZ R120, R112, R137, R119 ;  /* 0x0000008970787223 */ /* 0x000fe20000010077 */
[----:B------:R-:W-:Y:S01]  /*62d0*/  FMUL.FTZ R119, R97, R86 ;  /* 0x0000005661777220 */ /* 0x000fe20000410000 */
[----:B0-----:R-:W-:Y:S02]  /*62e0*/  @!P0 FADD.FTZ R109, R109, R130 ;  /* 0x000000826d6d8221 */ /* 0x001fe40000010000 */
[----:B------:R-:W-:Y:S01]  /*62f0*/  FFMA.FTZ R123, R111, R114, R120 ;  /* 0x000000726f7b7223 */ /* 0x000fe20000010078 */
[----:B------:R-:W-:-:S03]  /*6300*/  FMUL.FTZ R120, R96, R81 ;  /* 0x0000005160787220 */ /* 0x000fc60000410000 */
[----:B------:R-:W-:Y:S01]  /*6310*/  FFMA.FTZ R124, R118, R121, R123 ;  /* 0x00000079767c7223 */ /* 0x000fe2000001007b */
[----:B------:R-:W-:Y:S01]  /*6320*/  FMUL.FTZ R123, R95, R80 ;  /* 0x000000505f7b7220 */ /* 0x000fe20000410000 */
[----:B------:R-:W0:Y:S02]  /*6330*/  SHFL.DOWN PT, R142, R109, 0x2, 0x1f ;  /* 0x08401f006d8e7f89 */ /* 0x000e2400000e0000 */
[----:B------:R-:W-:Y:S01]  /*6340*/  FFMA.FTZ R127, R119, R122, R124 ;  /* 0x0000007a777f7223 */ /* 0x000fe2000001007c */
[----:B------:R-:W-:-:S03]  /*6350*/  FMUL.FTZ R124, R94, R27 ;  /* 0x0000001b5e7c7220 */ /* 0x000fc60000410000 */
[----:B------:R-:W-:Y:S01]  /*6360*/  FFMA.FTZ R126, R120, R135, R127 ;  /* 0x00000087787e7223 */ /* 0x000fe2000001007f */
[----:B------:R-:W-:-:S03]  /*6370*/  FMUL.FTZ R127, R93, R26 ;  /* 0x0000001a5d7f7220 */ /* 0x000fc60000410000 */
[----:B------:R-:W-:Y:S01]  /*6380*/  FFMA.FTZ R141, R123, R132, R126 ;  /* 0x000000847b8d7223 */ /* 0x000fe2000001007e */
[----:B------:R-:W-:-:S03]  /*6390*/  FMUL.FTZ R126, R104, R25 ;  /* 0x00000019687e7220 */ /* 0x000fc60000410000 */
[----:B------:R-:W-:Y:S01]  /*63a0*/  FFMA.FTZ R130, R124, R139, R141 ;  /* 0x0000008b7c827223 */ /* 0x000fe2000001008d */
[----:B------:R-:W-:Y:S01]  /*63b0*/  FADD.FTZ R141, R152, -R133 ;  /* 0x80000085988d7221 */ /* 0x000fe20000010000 */
[----:B------:R-:W-:Y:S02]  /*63c0*/  FMUL.FTZ R133, R105, R24 ;  /* 0x0000001869857220 */ /* 0x000fe40000410000 */
[----:B------:R-:W-:Y:S01]  /*63d0*/  FFMA.FTZ R143, R127, R136, R130 ;  /* 0x000000887f8f7223 */ /* 0x000fe20000010082 */
[----:B------:R-:W-:-:S03]  /*63e0*/  FADD.FTZ R130, -R2, R153 ;  /* 0x0000009902827221 */ /* 0x000fc60000010100 */
[----:B------:R-:W-:Y:S01]  /*63f0*/  FFMA.FTZ R134, R126, R141, R143 ;  /* 0x0000008d7e867223 */ /* 0x000fe2000001008f */
[----:B0-----:R-:W-:-:S03]  /*6400*/  @!P1 FADD.FTZ R109, R109, R142 ;  /* 0x0000008e6d6d9221 */ /* 0x001fc60000010000 */
[----:B------:R-:W-:Y:S02]  /*6410*/  FFMA.FTZ R125, R133, R130, R134 ;  /* 0x00000082857d7223 */ /* 0x000fe40000010086 */
[----:B------:R-:W0:Y:S02]  /*6420*/  SHFL.DOWN PT, R142, R109, 0x4, 0x1f ;  /* 0x08801f006d8e7f89 */ /* 0x000e2400000e0000 */
[----:B------:R-:W-:-:S05]  /*6430*/  FFMA.FTZ R125, R128, R145, R125 ;  /* 0x00000091807d7223 */ /* 0x000fca000001007d */
[----:B------:R-:W1:Y:S01]  /*6440*/  SHFL.DOWN PT, R134, R125, 0x1, 0x1f ;  /* 0x08201f007d867f89 */ /* 0x000e6200000e0000 */
[----:B0-----:R-:W-:-:S05]  /*6450*/  @!P2 FADD.FTZ R109, R109, R142 ;  /* 0x0000008e6d6da221 */ /* 0x001fca0000010000 */
[----:B------:R-:W0:Y:S01]  /*6460*/  SHFL.DOWN PT, R142, R109, 0x8, 0x1f ;  /* 0x09001f006d8e7f89 */ /* 0x000e2200000e0000 */
[----:B-1----:R-:W-:Y:S01]  /*6470*/  @!P0 FADD.FTZ R125, R125, R134 ;  /* 0x000000867d7d8221 */ /* 0x002fe20000010000 */
[----:B------:R-:W-:-:S04]  /*6480*/  ISETP.GT.AND P0, PT, R154, 0x17, PT ;  /* 0x000000179a00780c */ /* 0x000fc80003f04270 */
[----:B------:R-:W1:Y:S01]  /*6490*/  SHFL.DOWN PT, R134, R125, 0x2, 0x1f ;  /* 0x08401f007d867f89 */ /* 0x000e6200000e0000 */
[----:B------:R-:W-:Y:S01]  /*64a0*/  MOV R147, UR6 ;  /* 0x0000000600937c02 */ /* 0x000fe20008000f00 */
[----:B------:R-:W-:-:S07]  /*64b0*/  FMUL.FTZ R143, R116, R105 ;  /* 0x00000069748f7220 */ /* 0x000fce0000410000 */
[----:B0-----:R-:W-:Y:S01]  /*64c0*/  @!P0 FADD.FTZ R109, R109, R142 ;  /* 0x0000008e6d6d8221 */ /* 0x001fe20000010000 */
[----:B-1----:R-:W-:-:S05]  /*64d0*/  @!P1 FADD.FTZ R125, R125, R134 ;  /* 0x000000867d7d9221 */ /* 0x002fca0000010000 */
[----:B------:R-:W0:Y:S01]  /*64e0*/  SHFL.DOWN PT, R134, R125, 0x4, 0x1f ;  /* 0x08801f007d867f89 */ /* 0x000e2200000e0000 */
[----:B------:R-:W-:Y:S01]  /*64f0*/  @!P3 LEA R147, R147, R92, 0x3 ;  /* 0x0000005c9393b211 */ /* 0x000fe200078e18ff */
[----:B------:R-:W-:Y:S01]  /*6500*/  FMUL.FTZ R142, R116, R117 ;  /* 0x00000075748e7220 */ /* 0x000fe20000410000 */
[----:B0-----:R-:W-:-:S05]  /*6510*/  @!P2 FADD.FTZ R125, R125, R134 ;  /* 0x000000867d7da221 */ /* 0x001fca0000010000 */
[----:B------:R-:W0:Y:S01]  /*6520*/  SHFL.DOWN PT, R134, R125, 0x8, 0x1f ;  /* 0x09001f007d867f89 */ /* 0x000e2200000e0000 */
[----:B------:R-:W-:-:S03]  /*6530*/  FMUL.FTZ R144, R142, R145 ;  /* 0x000000918e907220 */ /* 0x000fc60000410000 */
[----:B------:R1:W-:Y:S01]  /*6540*/  @!P3 STS.64 [R147+0x3560], R102 ;  /* 0x003560669300b388 */ /* 0x0003e20000000a00 */
[----:B------:R-:W-:Y:S01]  /*6550*/  FMUL.FTZ R143, R143, R130 ;  /* 0x000000828f8f7220 */ /* 0x000fe20000410000 */
[----:B------:R-:W-:Y:S01]  /*6560*/  FFMA.FTZ R130, R31, R117, R144 ;  /* 0x000000751f827223 */ /* 0x000fe20000010090 */
[C---:B------:R-:W-:Y:S01]  /*6570*/  FMUL.FTZ R117, R116.reuse, R93 ;  /* 0x0000005d74757220 */ /* 0x040fe20000410000 */
[----:B-1----:R-:W-:-:S04]  /*6580*/  FMUL.FTZ R102, R116, R94 ;  /* 0x0000005e74667220 */ /* 0x002fc80000410000 */
[----:B------:R-:W-:Y:S01]  /*6590*/  FMUL.FTZ R102, R102, R139 ;  /* 0x0000008b66667220 */ /* 0x000fe20000410000 */
[----:B0-----:R-:W-:-:S03]  /*65a0*/  @!P0 FADD.FTZ R125, R125, R134 ;  /* 0x000000867d7d8221 */ /* 0x001fc60000010000 */
[----:B------:R-:W-:Y:S01]  /*65b0*/  FFMA.FTZ R102, R35, R94, R102 ;  /* 0x0000005e23667223 */ /* 0x000fe20000010066 */
[----:B------:R-:W0:Y:S01]  /*65c0*/  SHFL.DOWN PT, R146, R109, 0x10, 0x1f ;  /* 0x0a001f006d927f89 */ /* 0x000e2200000e0000 */
[----:B------:R-:W-:Y:S01]  /*65d0*/  FMUL.FTZ R117, R117, R136 ;  /* 0x0000008875757220 */ /* 0x000fe20000410000 */
[----:B------:R-:W-:Y:S02]  /*65e0*/  FMUL.FTZ R103, R116, R95 ;  /* 0x0000005f74677220 */ /* 0x000fe40000410000 */
[----:B------:R-:W1:Y:S01]  /*65f0*/  SHFL.DOWN PT, R94, R125, 0x10, 0x1f ;  /* 0x0a001f007d5e7f89 */ /* 0x000e6200000e0000 */
[----:B------:R-:W-:Y:S01]  /*6600*/  FFMA.FTZ R93, R28, R93, R117 ;  /* 0x0000005d1c5d7223 */ /* 0x000fe20000010075 */
[----:B------:R-:W-:Y:S01]  /*6610*/  FMUL.FTZ R103, R103, R132 ;  /* 0x0000008467677220 */ /* 0x000fe20000410000 */
[C---:B------:R-:W-:Y:S01]  /*6620*/  FMUL.FTZ R117, R116.reuse, R97 ;  /* 0x0000006174757220 */ /* 0x040fe20000410000 */
[----:B------:R-:W-:Y:S02]  /*6630*/  FMUL.FTZ R136, R116, R96 ;  /* 0x0000006074887220 */ /* 0x000fe40000410000 */
[----:B------:R-:W-:Y:S01]  /*6640*/  FFMA.FTZ R103, R34, R95, R103 ;  /* 0x0000005f22677223 */ /* 0x000fe20000010067 */
[----:B------:R-:W-:Y:S01]  /*6650*/  FMUL.FTZ R117, R117, R122 ;  /* 0x0000007a75757220 */ /* 0x000fe20000410000 */
[----:B------:R-:W-:Y:S01]  /*6660*/  FMUL.FTZ R95, R116, R99 ;  /* 0x00000063745f7220 */ /* 0x000fe20000410000 */
[----:B------:R-:W-:Y:S01]  /*6670*/  ISETP.GT.AND P1, PT, R154, 0xf, PT ;  /* 0x0000000f9a00780c */ /* 0x000fe20003f24270 */
[----:B------:R-:W-:Y:S01]  /*6680*/  FMUL.FTZ R136, R136, R135 ;  /* 0x0000008788887220 */ /* 0x000fe20000410000 */
[----:B------:R-:W-:Y:S01]  /*6690*/  FFMA.FTZ R135, R32, R97, R117 ;  /* 0x0000006120877223 */ /* 0x000fe20000010075 */
[----:B------:R-:W-:Y:S01]  /*66a0*/  FMUL.FTZ R117, R95, R114 ;  /* 0x000000725f757220 */ /* 0x000fe20000410000 */
[C---:B------:R-:W-:Y:S01]  /*66b0*/  FMUL.FTZ R95, R116.reuse, R129 ;  /* 0x00000081745f7220 */ /* 0x040fe20000410000 */
[C---:B------:R-:W-:Y:S01]  /*66c0*/  FMUL.FTZ R122, R116.reuse, R98 ;  /* 0x00000062747a7220 */ /* 0x040fe20000410000 */
[----:B------:R-:W-:-:S02]  /*66d0*/  FMUL.FTZ R97, R116, R101 ;  /* 0x0000006574617220 */ /* 0x000fc40000410000 */
[----:B------:R-:W-:Y:S01]  /*66e0*/  FMUL.FTZ R138, R95, R138 ;  /* 0x0000008a5f8a7220 */ /* 0x000fe20000410000 */
[----:B------:R-:W-:Y:S01]  /*66f0*/  FMUL.FTZ R95, R116, R115 ;  /* 0x00000073745f7220 */ /* 0x000fe20000410000 */
[----:B------:R-:W-:Y:S01]  /*6700*/  ISETP.NE.AND P0, PT, R154, RZ, PT ;  /* 0x000000ff9a00720c */ /* 0x000fe20003f05270 */
[----:B------:R-:W-:Y:S01]  /*6710*/  FMUL.FTZ R132, R122, R121 ;  /* 0x000000797a847220 */ /* 0x000fe20000410000 */
[----:B------:R-:W-:Y:S01]  /*6720*/  FFMA.FTZ R121, R38, R99, R117 ;  /* 0x0000006326797223 */ /* 0x000fe20000010075 */
[----:B0-----:R-:W-:Y:S01]  /*6730*/  @!P1 FADD.FTZ R109, R109, R146 ;  /* 0x000000926d6d9221 */ /* 0x001fe20000010000 */
[----:B------:R-:W-:Y:S01]  /*6740*/  FMUL.FTZ R95, R95, R106 ;  /* 0x0000006a5f5f7220 */ /* 0x000fe20000410000 */
[----:B-1----:R-:W-:Y:S01]  /*6750*/  @!P1 FADD.FTZ R125, R125, R94 ;  /* 0x0000005e7d7d9221 */ /* 0x002fe20000010000 */
[----:B------:R-:W-:Y:S01]  /*6760*/  FMUL.FTZ R117, R97, R110 ;  /* 0x0000006e61757220 */ /* 0x000fe20000410000 */
[C---:B------:R-:W-:Y:S01]  /*6770*/  FMUL.FTZ R142, R116.reuse, R104 ;  /* 0x00000068748e7220 */ /* 0x040fe20000410000 */
[C---:B------:R-:W-:Y:S01]  /*6780*/  FMUL.FTZ R122, R116.reuse, R100 ;  /* 0x00000064747a7220 */ /* 0x040fe20000410000 */
[C---:B------:R-:W-:Y:S01]  /*6790*/  FMUL.FTZ R99, R116.reuse, R113 ;  /* 0x0000007174637220 */ /* 0x040fe20000410000 */
        /* <DEDUP_REMOVED lines=75> */
.L_x_2018:
[----:B------:R-:W-:Y:S05]  /*6c50*/  BSYNC B0 ;  /* 0x0000000000007941 */ /* 0x000fea0003800000 */
.L_x_2017:
[----:B------:R-:W-:-:S04]  /*6c60*/  UIADD3 UR6, UR6, 0x1, URZ ;  /* 0x0000000106067890 */ /* 0x000fc8000fffe03f */
[----:B------:R-:W-:-:S06]  /*6c70*/  UISETP.GE.AND UP0, UPT, UR6, UR50, UPT ;  /* 0x000000320600728c */ /* 0x000fcc000bf06270 */
[----:B------:R-:W-:-:S13]  /*6c80*/  PLOP3.LUT P0, PT, PT, PT, UP0, 0x80, 0x0 ;  /* 0x000000000000781c */ /* 0x000fda0003f0f008 */
[----:B------:R-:W-:Y:S05]  /*6c90*/  @!P0 BRA `(.L_x_2019) ;  /* 0xffffffd800b88947 */ /* 0x000fea000383ffff */
.L_x_2007:
[----:B------:R-:W2:Y:S01]  /*6ca0*/  S2R R76, SR_TID.X ;  /* 0x00000000004c7919 */ /* 0x000ea20000002100 */
[----:B------:R-:W-:Y:S01]  /*6cb0*/  HFMA2.MMA R3, -RZ, RZ, 0, 9.5367431640625e-07 ;  /* 0x00000010ff037435 */ /* 0x000fe200000001ff */
[----:B------:R-:W-:Y:S01]  /*6cc0*/  BAR.SYNC.DEFER_BLOCKING 0x0 ;  /* 0x0000000000007b1d */ /* 0x000fe20000010000 */
[----:B------:R-:W-:Y:S02]  /*6cd0*/  UIADD3 UR6, UR24, -0x1, URZ ;  /* 0xffffffff18067890 */ /* 0x000fe4000fffe03f */
[----:B------:R-:W-:-:S03]  /*6ce0*/  USHF.R.S32.HI UR32, URZ, 0x1f, UR47 ;  /* 0x0000001f3f207899 */ /* 0x000fc6000801142f */
[----:B------:R-:W-:Y:S01]  /*6cf0*/  ULDC.64 UR28, c[0x0][0x388] ;  /* 0x0000e200001c7ab9 */ /* 0x000fe20000000a00 */
[----:B------:R-:W3:Y:S01]  /*6d00*/  LDL.LU R29, [R1+0x8] ;  /* 0x00000800011d7983 */ /* 0x000ee20000300800 */
[----:B------:R-:W-:Y:S01]  /*6d10*/  USHF.R.S32.HI UR33, URZ, 0x1f, UR20 ;  /* 0x0000001f3f217899 */ /* 0x000fe20008011414 */
[----:B------:R-:W-:Y:S01]  /*6d20*/  ULDC.64 UR30, c[0x0][0x390] ;  /* 0x0000e400001e7ab9 */ /* 0x000fe20000000a00 */
[----:B--2---:R-:W-:-:S04]  /*6d30*/  SHF.L.U32 R0, R76, 0x2, RZ ;  /* 0x000000024c007819 */ /* 0x004fc800000006ff */
[----:B------:R-:W-:-:S04]  /*6d40*/  LOP3.LUT R28, R0, 0xffffff80, RZ, 0xc0, !PT ;  /* 0xffffff80001c7812 */ /* 0x000fc800078ec0ff */
[----:B------:R-:W-:-:S05]  /*6d50*/  LOP3.LUT R0, R28, 0x1f, R76, 0xf8, !PT ;  /* 0x0000001f1c007812 */ /* 0x000fca00078ef84c */
[----:B0-----:R-:W-:-:S05]  /*6d60*/  IMAD.WIDE R2, R0, R3, UR14 ;  /* 0x0000000e00027e25 */ /* 0x001fca000f8e0203 */
[----:B------:R-:W2:Y:S04]  /*6d70*/  LDG.E.128 R4, desc[UR26][R2.64] ;  /* 0x0000001a02047981 */ /* 0x000ea8000c1e1d00 */
[----:B------:R-:W4:Y:S04]  /*6d80*/  LDG.E.128 R12, desc[UR26][R2.64+0x200] ;  /* 0x0002001a020c7981 */ /* 0x000f28000c1e1d00 */
[----:B------:R-:W5:Y:S04]  /*6d90*/  LDG.E.128 R16, desc[UR26][R2.64+0x400] ;  /* 0x0004001a02107981 */ /* 0x000f68000c1e1d00 */
[----:B------:R-:W3:Y:S01]  /*6da0*/  LDG.E.128 R20, desc[UR26][R2.64+0x600] ;  /* 0x0006001a02147981 */ /* 0x000ee2000c1e1d00 */
[----:B------:R-:W-:Y:S01]  /*6db0*/  USHF.L.U32 UR16, UR6, 0xb, URZ ;  /* 0x0000000b06107899 */ /* 0x000fe2000800063f */
[----:B------:R-:W0:Y:S01]  /*6dc0*/  S2R R76, SR_LANEID ;  /* 0x00000000004c7919 */ /* 0x000e220000000000 */
[----:B------:R-:W-:-:S02]  /*6dd0*/  UIMAD UR18, UR32, UR28, URZ ;  /* 0x0000001c201272a4 */ /* 0x000fc4000f8e023f */
[----:B------:R-:W-:Y:S02]  /*6de0*/  USHF.R.S32.HI UR17, URZ, 0x1f, UR16 ;  /* 0x0000001f3f117899 */ /* 0x000fe40008011410 */
[----:B------:R-:W-:Y:S02]  /*6df0*/  UIMAD UR25, UR47, UR29, UR18 ;  /* 0x0000001d2f1972a4 */ /* 0x000fe4000f8e0212 */
[----:B------:R-:W-:Y:S02]  /*6e00*/  UIMAD.WIDE.U32 UR18, UR47, UR28, UR16 ;  /* 0x0000001c2f1272a5 */ /* 0x000fe4000f8e0010 */
[----:B------:R-:W-:Y:S02]  /*6e10*/  UIMAD UR28, UR33, UR30, URZ ;  /* 0x0000001e211c72a4 */ /* 0x000fe4000f8e023f */
[----:B------:R-:W-:Y:S02]  /*6e20*/  UIADD3 UR19, UR19, UR25, URZ ;  /* 0x0000001913137290 */ /* 0x000fe4000fffe03f */
[----:B------:R-:W-:-:S02]  /*6e30*/  UIMAD UR25, UR20, UR31, UR28 ;  /* 0x0000001f141972a4 */ /* 0x000fc4000f8e021c */
[----:B------:R-:W-:Y:S01]  /*6e40*/  UIMAD.WIDE.U32 UR18, UR20, UR30, UR18 ;  /* 0x0000001e141272a5 */ /* 0x000fe2000f8e0012 */
[----:B------:R-:W-:-:S03]  /*6e50*/  ULDC.64 UR28, c[0x0][0x3e0] ;  /* 0x0000f800001c7ab9 */ /* 0x000fc60000000a00 */
[----:B------:R-:W-:Y:S02]  /*6e60*/  UIADD3 UR25, UR19, UR25, URZ ;  /* 0x0000001913197290 */ /* 0x000fe4000fffe03f */
[----:B------:R-:W-:-:S04]  /*6e70*/  ULEA UR19, UP0, UR18, UR28, 0x2 ;  /* 0x0000001c12137291 */ /* 0x000fc8000f80103f */
[----:B------:R-:W-:-:S03]  /*6e80*/  ULEA.HI.X UR18, UR18, UR29, UR25, 0x2, UP0 ;  /* 0x0000001d12127291 */ /* 0x000fc600080f1419 */
[----:B------:R-:W-:Y:S01]  /*6e90*/  ULDC.64 UR28, c[0x0][0x3a8] ;  /* 0x0000ea00001c7ab9 */ /* 0x000fe20000000a00 */
[----:B--2---:R-:W-:Y:S04]  /*6ea0*/  STS.128 [R91], R4 ;  /* 0x000000045b007388 */ /* 0x004fe80000000c00 */
[----:B----4-:R-:W-:Y:S04]  /*6eb0*/  STS.128 [R91+0x200], R12 ;  /* 0x0002000c5b007388 */ /* 0x010fe80000000c00 */
[----:B-----5:R-:W-:Y:S04]  /*6ec0*/  STS.128 [R91+0x400], R16 ;  /* 0x000400105b007388 */ /* 0x020fe80000000c00 */
[----:B---3--:R-:W-:Y:S01]  /*6ed0*/  STS.128 [R91+0x600], R20 ;  /* 0x000600145b007388 */ /* 0x008fe20000000c00 */
[----:B------:R-:W-:-:S03]  /*6ee0*/  NOP ;  /* 0x0000000000007918 */ /* 0x000fc60000000000 */
[----:B------:R-:W2:Y:S04]  /*6ef0*/  LDS.128 R24, [R159+0x10] ;  /* 0x000010009f187984 */ /* 0x000ea80000000c00 */
[----:B------:R-:W3:Y:S04]  /*6f00*/  LDS.128 R8, [R159+0x20] ;  /* 0x000020009f087984 */ /* 0x000ee80000000c00 */
[----:B------:R-:W-:Y:S04]  /*6f10*/  LDS.128 R4, [R159+0x30] ;  /* 0x000030009f047984 */ /* 0x000fe80000000c00 */
[----:B------:R-:W4:Y:S01]  /*6f20*/  LDS.128 R156, [R159] ;  /* 0x000000009f9c7984 */ /* 0x000f220000000c00 */
[----:B--2---:R-:W-:Y:S01]  /*6f30*/  FADD.FTZ R24, R24, UR4 ;  /* 0x0000000418187e21 */ /* 0x004fe20008010000 */
[----:B------:R-:W-:Y:S01]  /*6f40*/  FADD.FTZ R25, R25, UR4 ;  /* 0x0000000419197e21 */ /* 0x000fe20008010000 */
[----:B------:R-:W-:Y:S01]  /*6f50*/  FADD.FTZ R26, R26, UR4 ;  /* 0x000000041a1a7e21 */ /* 0x000fe20008010000 */
[----:B------:R-:W-:Y:S01]  /*6f60*/  FADD.FTZ R27, R27, UR4 ;  /* 0x000000041b1b7e21 */ /* 0x000fe20008010000 */
[----:B---3--:R-:W-:Y:S01]  /*6f70*/  FADD.FTZ R13, R8, UR4 ;  /* 0x00000004080d7e21 */ /* 0x008fe20008010000 */
[----:B------:R-:W-:Y:S01]  /*6f80*/  FSETP.GTU.FTZ.AND P2, PT, R24, 20, PT ;  /* 0x41a000001800780b */ /* 0x000fe20003f5c000 */
[----:B------:R-:W-:Y:S01]  /*6f90*/  FADD.FTZ R16, R9, UR4 ;  /* 0x0000000409107e21 */ /* 0x000fe20008010000 */
[----:B------:R-:W-:Y:S01]  /*6fa0*/  FSETP.GTU.FTZ.AND P3, PT, R25, 20, PT ;  /* 0x41a000001900780b */ /* 0x000fe20003f7c000 */
[----:B------:R-:W-:Y:S01]  /*6fb0*/  FADD.FTZ R10, R10, UR4 ;  /* 0x000000040a0a7e21 */ /* 0x000fe20008010000 */
[----:B------:R-:W-:Y:S01]  /*6fc0*/  FSETP.GTU.FTZ.AND P4, PT, R26, 20, PT ;  /* 0x41a000001a00780b */ /* 0x000fe20003f9c000 */
[----:B------:R-:W-:Y:S01]  /*6fd0*/  FADD.FTZ R11, R11, UR4 ;  /* 0x000000040b0b7e21 */ /* 0x000fe20008010000 */
[----:B------:R-:W-:Y:S01]  /*6fe0*/  FSETP.GTU.FTZ.AND P0, PT, R16, 20, PT ;  /* 0x41a000001000780b */ /* 0x000fe20003f1c000 */
[----:B----4-:R-:W-:Y:S01]  /*6ff0*/  FADD.FTZ R156, R156, UR4 ;  /* 0x000000049c9c7e21 */ /* 0x010fe20008010000 */
[----:B------:R-:W-:Y:S01]  /*7000*/  FSETP.GTU.FTZ.AND P1, PT, R10, 20, PT ;  /* 0x41a000000a00780b */ /* 0x000fe20003f3c000 */
[----:B------:R-:W-:Y:S01]  /*7010*/  FADD.FTZ R157, R157, UR4 ;  /* 0x000000049d9d7e21 */ /* 0x000fe20008010000 */
[----:B------:R-:W-:Y:S01]  /*7020*/  FSETP.GTU.FTZ.AND P6, PT, R13, 20, PT ;  /* 0x41a000000d00780b */ /* 0x000fe20003fdc000 */
[----:B------:R-:W-:Y:S01]  /*7030*/  FADD.FTZ R7, R7, UR4 ;  /* 0x0000000407077e21 */ /* 0x000fe20008010000 */
[----:B------:R-:W-:Y:S01]  /*7040*/  FSETP.GTU.FTZ.AND P5, PT, R27, 20, PT ;  /* 0x41a000001b00780b */ /* 0x000fe20003fbc000 */
[----:B------:R-:W-:Y:S01]  /*7050*/  @!P2 FMUL.FTZ R2, R24, -1.4426950216293334961 ;  /* 0xbfb8aa3b1802a820 */ /* 0x000fe20000410000 */
[----:B------:R-:W-:Y:S01]  /*7060*/  FADD.FTZ R159, R159, UR4 ;  /* 0x000000049f9f7e21 */ /* 0x000fe20008010000 */
[----:B------:R-:W-:Y:S01]  /*7070*/  @!P3 FMUL.FTZ R3, R25, -1.4426950216293334961 ;  /* 0xbfb8aa3b1903b820 */ /* 0x000fe20000410000 */
[----:B------:R-:W-:Y:S01]  /*7080*/  FADD.FTZ R158, R158, UR4 ;  /* 0x000000049e9e7e21 */ /* 0x000fe20008010000 */
[----:B------:R-:W-:-:S02]  /*7090*/  @!P4 FMUL.FTZ R8, R26, -1.4426950216293334961 ;  /* 0xbfb8aa3b1a08c820 */ /* 0x000fc40000410000 */
[----:B------:R-:W2:Y:S04]  /*70a0*/  @!P2 MUFU.EX2 R2, R2 ;  /* 0x000000020002a308 */ /* 0x000ea80000000800 */
[----:B------:R-:W-:Y:S02]  /*70b0*/  @!P6 FMUL.FTZ R13, R13, -1.4426950216293334961 ;  /* 0xbfb8aa3b0d0de820 */ /* 0x000fe40000410000 */
[----:B------:R-:W-:Y:S01]  /*70c0*/  @!P5 FMUL.FTZ R12, R27, -1.4426950216293334961 ;  /* 0xbfb8aa3b1b0cd820 */ /* 0x000fe20000410000 */
[----:B------:R-:W-:Y:S06]  /*70d0*/  BAR.SYNC.DEFER_BLOCKING 0x0 ;  /* 0x0000000000007b1d */ /* 0x000fec0000010000 */
[----:B------:R-:W3:Y:S01]  /*70e0*/  @!P3 MUFU.EX2 R3, R3 ;  /* 0x000000030003b308 */ /* 0x000ee20000000800 */
[----:B--2---:R-:W-:-:S07]  /*70f0*/  @!P2 FADD.FTZ R2, R2, 1 ;  /* 0x3f8000000202a421 */ /* 0x004fce0000010000 */
[----:B------:R2:W4:Y:S08]  /*7100*/  @!P2 MUFU.RCP R15, R2 ;  /* 0x00000002000fa308 */ /* 0x0005300000001000 */
[----:B------:R-:W5:Y:S01]  /*7110*/  @!P4 MUFU.EX2 R8, R8 ;  /* 0x000000080008c308 */ /* 0x000f620000000800 */
[----:B---3--:R-:W-:Y:S01]  /*7120*/  @!P3 FADD.FTZ R3, R3, 1 ;  /* 0x3f8000000303b421 */ /* 0x008fe20000010000 */
[----:B--2---:R-:W-:-:S06]  /*7130*/  @!P0 FMUL.FTZ R2, R16, -1.4426950216293334961 ;  /* 0xbfb8aa3b10028820 */ /* 0x004fcc0000410000 */
[----:B------:R2:W3:Y:S01]  /*7140*/  @!P3 MUFU.RCP R14, R3 ;  /* 0x00000003000eb308 */ /* 0x0004e20000001000 */
[----:B----4-:R-:W-:Y:S01]  /*7150*/  @!P2 FMUL.FTZ R52, R52, R15 ;  /* 0x0000000f3434a220 */ /* 0x010fe20000410000 */
[----:B------:R-:W-:Y:S01]  /*7160*/  FADD.FTZ R15, R4, UR4 ;  /* 0x00000004040f7e21 */ /* 0x000fe20008010000 */
[----:B------:R-:W-:-:S05]  /*7170*/  FSETP.GTU.FTZ.AND P2, PT, R11, 20, PT ;  /* 0x41a000000b00780b */ /* 0x000fca0003f5c000 */
[----:B------:R-:W4:Y:S01]  /*7180*/  @!P0 MUFU.EX2 R2, R2 ;  /* 0x0000000200028308 */ /* 0x000f220000000800 */
[----:B-----5:R-:W-:Y:S01]  /*7190*/  @!P4 FADD.FTZ R8, R8, 1 ;  /* 0x3f8000000808c421 */ /* 0x020fe20000010000 */
[----:B--2---:R-:W-:-:S06]  /*71a0*/  @!P1 FMUL.FTZ R3, R10, -1.4426950216293334961 ;  /* 0xbfb8aa3b0a039820 */ /* 0x004fcc0000410000 */
[----:B------:R2:W5:Y:S01]  /*71b0*/  @!P4 MUFU.RCP R9, R8 ;  /* 0x000000080009c308 */ /* 0x0005620000001000 */
[----:B---3--:R-:W-:Y:S01]  /*71c0*/  @!P3 FMUL.FTZ R53, R53, R14 ;  /* 0x0000000e3535b220 */ /* 0x008fe20000410000 */
[----:B------:R-:W-:Y:S01]  /*71d0*/  FSETP.GTU.FTZ.AND P3, PT, R15, 20, PT ;  /* 0x41a000000f00780b */ /* 0x000fe20003f7c000 */
[----:B------:R-:W-:-:S05]  /*71e0*/  @!P2 FMUL.FTZ R4, R11, -1.4426950216293334961 ;  /* 0xbfb8aa3b0b04a820 */ /* 0x000fca0000410000 */
[----:B------:R-:W3:Y:S01]  /*71f0*/  @!P1 MUFU.EX2 R3, R3 ;  /* 0x0000000300039308 */ /* 0x000ee20000000800 */
[----:B--2---:R-:W-:Y:S01]  /*7200*/  FADD.FTZ R8, R5, UR4 ;  /* 0x0000000405087e21 */ /* 0x004fe20008010000 */
[----:B----4-:R-:W-:-:S05]  /*7210*/  @!P0 FADD.FTZ R2, R2, 1 ;  /* 0x3f80000002028421 */ /* 0x010fca0000010000 */
[----:B------:R-:W-:Y:S01]  /*7220*/  @!P3 FMUL.FTZ R5, R15, -1.4426950216293334961 ;  /* 0xbfb8aa3b0f05b820 */ /* 0x000fe20000410000 */
[----:B------:R-:W2:Y:S01]  /*7230*/  @!P6 MUFU.EX2 R13, R13 ;  /* 0x0000000d000de308 */ /* 0x000ea20000000800 */
[----:B-----5:R-:W-:Y:S01]  /*7240*/  @!P4 FMUL.FTZ R54, R54, R9 ;  /* 0x000000093636c220 */ /* 0x020fe20000410000 */
[----:B------:R-:W-:Y:S01]  /*7250*/  FSETP.GTU.FTZ.AND P4, PT, R8, 20, PT ;  /* 0x41a000000800780b */ /* 0x000fe20003f9c000 */
[----:B------:R-:W-:-:S05]  /*7260*/  FADD.FTZ R9, R6, UR4 ;  /* 0x0000000406097e21 */ /* 0x000fca0008010000 */
[----:B------:R-:W4:Y:S01]  /*7270*/  @!P3 MUFU.EX2 R5, R5 ;  /* 0x000000050005b308 */ /* 0x000f220000000800 */
[----:B---3--:R-:W-:-:S06]  /*7280*/  @!P1 FADD.FTZ R3, R3, 1 ;  /* 0x3f80000003039421 */ /* 0x008fcc0000010000 */
[----:B------:R-:W-:Y:S01]  /*7290*/  @!P4 FMUL.FTZ R6, R8, -1.4426950216293334961 ;  /* 0xbfb8aa3b0806c820 */ /* 0x000fe20000410000 */
[----:B------:R-:W3:Y:S01]  /*72a0*/  @!P5 MUFU.EX2 R12, R12 ;  /* 0x0000000c000cd308 */ /* 0x000ee20000000800 */
[----:B--2---:R-:W-:-:S07]  /*72b0*/  @!P6 FADD.FTZ R13, R13, 1 ;  /* 0x3f8000000d0de421 */ /* 0x004fce0000010000 */
[----:B------:R-:W2:Y:S01]  /*72c0*/  @!P2 MUFU.EX2 R4, R4 ;  /* 0x000000040004a308 */ /* 0x000ea20000000800 */
[----:B----4-:R-:W-:-:S07]  /*72d0*/  @!P3 FADD.FTZ R5, R5, 1 ;  /* 0x3f8000000505b421 */ /* 0x010fce0000010000 */
[----:B------:R-:W4:Y:S01]  /*72e0*/  @!P0 MUFU.RCP R2, R2 ;  /* 0x0000000200028308 */ /* 0x000f220000001000 */
[----:B---3--:R-:W-:-:S07]  /*72f0*/  @!P5 FADD.FTZ R12, R12, 1 ;  /* 0x3f8000000c0cd421 */ /* 0x008fce0000010000 */
[----:B------:R-:W3:Y:S01]  /*7300*/  @!P3 MUFU.RCP R5, R5 ;  /* 0x000000050005b308 */ /* 0x000ee20000001000 */
[----:B--2---:R-:W-:-:S07]  /*7310*/  @!P2 FADD.FTZ R4, R4, 1 ;  /* 0x3f8000000404a421 */ /* 0x004fce0000010000 */
[----:B------:R-:W2:Y:S01]  /*7320*/  @!P1 MUFU.RCP R3, R3 ;  /* 0x0000000300039308 */ /* 0x000ea20000001000 */
[----:B----4-:R-:W-:Y:S01]  /*7330*/  @!P0 FMUL.FTZ R49, R49, R2 ;  /* 0x0000000231318220 */ /* 0x010fe20000410000 */
[----:B------:R-:W-:-:S06]  /*7340*/  FSETP.GTU.FTZ.AND P0, PT, R156, 20, PT ;  /* 0x41a000009c00780b */ /* 0x000fcc0003f1c000 */
[----:B------:R-:W4:Y:S01]  /*7350*/  @!P6 MUFU.RCP R13, R13 ;  /* 0x0000000d000de308 */ /* 0x000f220000001000 */
[----:B---3--:R-:W-:Y:S01]  /*7360*/  @!P3 FMUL.FTZ R44, R44, R5 ;  /* 0x000000052c2cb220 */ /* 0x008fe20000410000 */
[----:B0-----:R-:W-:Y:S02]  /*7370*/  LEA R5, R76, R28, 0x2 ;  /* 0x0000001c4c057211 */ /* 0x001fe400078e10ff */
[----:B------:R-:W-:-:S04]  /*7380*/  FSETP.GTU.FTZ.AND P3, PT, R159, 20, PT ;  /* 0x41a000009f00780b */ /* 0x000fc80003f7c000 */
[----:B------:R-:W0:Y:S01]  /*7390*/  @!P5 MUFU.RCP R12, R12 ;  /* 0x0000000c000cd308 */ /* 0x000e220000001000 */
[----:B--2---:R-:W-:Y:S01]  /*73a0*/  @!P1 FMUL.FTZ R50, R50, R3 ;  /* 0x0000000332329220 */ /* 0x004fe20000410000 */
[----:B------:R-:W-:Y:S01]  /*73b0*/  FSETP.GTU.FTZ.AND P1, PT, R157, 20, PT ;  /* 0x41a000009d00780b */ /* 0x000fe20003f3c000 */
[----:B------:R-:W-:-:S05]  /*73c0*/  @!P0 FMUL.FTZ R2, R156, -1.4426950216293334961 ;  /* 0xbfb8aa3b9c028820 */ /* 0x000fca0000410000 */
[----:B------:R-:W2:Y:S01]  /*73d0*/  @!P2 MUFU.RCP R4, R4 ;  /* 0x000000040004a308 */ /* 0x000ea20000001000 */
[----:B------:R-:W-:Y:S01]  /*73e0*/  LEA R28, R5, R92, 0x4 ;  /* 0x0000005c051c7211 */ /* 0x000fe200078e20ff */
[----:B----4-:R-:W-:Y:S01]  /*73f0*/  @!P6 FMUL.FTZ R48, R48, R13 ;  /* 0x0000000d3030e220 */ /* 0x010fe20000410000 */
[----:B------:R-:W-:-:S03]  /*7400*/  FSETP.GTU.FTZ.AND P6, PT, R7, 20, PT ;  /* 0x41a000000700780b */ /* 0x000fc60003fdc000 */
[----:B------:R-:W-:Y:S01]  /*7410*/  STS.128 [R28], R60 ;  /* 0x0000003c1c007388 */ /* 0x000fe20000000c00 */
[----:B------:R-:W-:Y:S01]  /*7420*/  @!P1 FMUL.FTZ R3, R157, -1.4426950216293334961 ;  /* 0xbfb8aa3b9d039820 */ /* 0x000fe20000410000 */
[----:B------:R3:W-:Y:S01]  /*7430*/  @!P4 MUFU.EX2 R8, R6 ;  /* 0x000000060008c308 */ /* 0x0007e20000000800 */
[----:B0-----:R-:W-:Y:S01]  /*7440*/  @!P5 FMUL.FTZ R55, R55, R12 ;  /* 0x0000000c3737d220 */ /* 0x001fe20000410000 */
[----:B------:R-:W-:Y:S01]  /*7450*/  STS.128 [R28+0x10], R64 ;  /* 0x000010401c007388 */ /* 0x000fe20000000c00 */
[----:B------:R-:W-:-:S03]  /*7460*/  FSETP.GTU.FTZ.AND P5, PT, R9, 20, PT ;  /* 0x41a000000900780b */ /* 0x000fc60003fbc000 */
[----:B------:R-:W-:Y:S02]  /*7470*/  STS.128 [R28+0x20], R68 ;  /* 0x000020441c007388 */ /* 0x000fe40000000c00 */
[----:B------:R-:W0:Y:S01]  /*7480*/  @!P0 MUFU.EX2 R2, R2 ;  /* 0x0000000200028308 */ /* 0x000e220000000800 */
[----:B--2---:R-:W-:Y:S01]  /*7490*/  @!P2 FMUL.FTZ R51, R51, R4 ;  /* 0x000000043333a220 */ /* 0x004fe20000410000 */
[----:B------:R-:W-:Y:S01]  /*74a0*/  STS.128 [R28+0x30], R72 ;  /* 0x000030481c007388 */ /* 0x000fe20000000c00 */
[----:B------:R-:W-:-:S03]  /*74b0*/  NOP ;  /* 0x0000000000007918 */ /* 0x000fc60000000000 */
[----:B------:R-:W2:Y:S01]  /*74c0*/  LDS.128 R12, [R91] ;  /* 0x000000005b0c7984 */ /* 0x000ea20000000c00 */
[----:B------:R-:W-:Y:S01]  /*74d0*/  FSETP.GTU.FTZ.AND P2, PT, R158, 20, PT ;  /* 0x41a000009e00780b */ /* 0x000fe20003f5c000 */
[----:B---3--:R-:W-:Y:S01]  /*74e0*/  @!P6 FMUL.FTZ R6, R7, -1.4426950216293334961 ;  /* 0xbfb8aa3b0706e820 */ /* 0x008fe20000410000 */
[----:B------:R-:W3:Y:S01]  /*74f0*/  @!P1 MUFU.EX2 R3, R3 ;  /* 0x0000000300039308 */ /* 0x000ee20000000800 */
[----:B------:R-:W4:Y:S01]  /*7500*/  LDS.128 R16, [R91+0x200] ;  /* 0x000200005b107984 */ /* 0x000f220000000c00 */
[----:B------:R-:W-:-:S03]  /*7510*/  @!P5 FMUL.FTZ R9, R9, -1.4426950216293334961 ;  /* 0xbfb8aa3b0909d820 */ /* 0x000fc60000410000 */
[----:B------:R-:W5:Y:S03]  /*7520*/  LDS.128 R20, [R91+0x400] ;  /* 0x000400005b147984 */ /* 0x000f660000000c00 */
[----:B------:R1:W-:Y:S01]  /*7530*/  @!P6 MUFU.EX2 R7, R6 ;  /* 0x000000060007e308 */ /* 0x0003e20000000800 */
[----:B------:R-:W5:Y:S02]  /*7540*/  LDS.128 R24, [R91+0x600] ;  /* 0x000600005b187984 */ /* 0x000f640000000c00 */
[----:B------:R-:W-:Y:S01]  /*7550*/  @!P2 FMUL.FTZ R4, R158, -1.4426950216293334961 ;  /* 0xbfb8aa3b9e04a820 */ /* 0x000fe20000410000 */
[----:B0-----:R-:W-:-:S04]  /*7560*/  @!P0 FADD.FTZ R2, R2, 1 ;  /* 0x3f80000002028421 */ /* 0x001fc80000010000 */
[----:B------:R-:W-:Y:S01]  /*7570*/  @!P5 MUFU.EX2 R9, R9 ;  /* 0x000000090009d308 */ /* 0x000fe20000000800 */
[----:B-1----:R-:W-:-:S07]  /*7580*/  @!P3 FMUL.FTZ R6, R159, -1.4426950216293334961 ;  /* 0xbfb8aa3b9f06b820 */ /* 0x002fce0000410000 */
[----:B------:R3:W0:Y:S08]  /*7590*/  @!P2 MUFU.EX2 R5, R4 ;  /* 0x000000040005a308 */ /* 0x0006300000000800 */
[----:B------:R-:W1:Y:S01]  /*75a0*/  @!P3 MUFU.EX2 R6, R6 ;  /* 0x000000060006b308 */ /* 0x000e620000000800 */
[----:B---3--:R-:W-:Y:S01]  /*75b0*/  @!P1 FADD.FTZ R4, R3, 1 ;  /* 0x3f80000003049421 */ /* 0x008fe20000010000 */
[----:B------:R-:W-:-:S06]  /*75c0*/  MOV R3, UR18 ;  /* 0x0000001200037c02 */ /* 0x000fcc0008000f00 */
[----:B------:R3:W5:Y:S01]  /*75d0*/  @!P0 MUFU.RCP R11, R2 ;  /* 0x00000002000b8308 */ /* 0x0007620000001000 */
[----:B0-----:R-:W-:Y:S01]  /*75e0*/  @!P2 FADD.FTZ R5, R5, 1 ;  /* 0x3f8000000505a421 */ /* 0x001fe20000010000 */
[----:B---3--:R-:W-:Y:S01]  /*75f0*/  MOV R2, UR19 ;  /* 0x0000001300027c02 */ /* 0x008fe20008000f00 */
[----:B-1----:R-:W-:-:S04]  /*7600*/  @!P3 FADD.FTZ R6, R6, 1 ;  /* 0x3f8000000606b421 */ /* 0x002fc80000010000 */
[----:B------:R-:W-:Y:S01]  /*7610*/  IMAD.WIDE R2, R0, 0x10, R2 ;  /* 0x0000001000027825 */ /* 0x000fe200078e0202 */
[----:B------:R-:W0:Y:S04]  /*7620*/  @!P1 MUFU.RCP R4, R4 ;  /* 0x0000000400049308 */ /* 0x000e280000001000 */
[----:B--2---:R-:W-:Y:S04]  /*7630*/  STG.E.128 desc[UR26][R2.64], R12 ;  /* 0x0000000c02007986 */ /* 0x004fe8000c101d1a */
[----:B----4-:R-:W-:Y:S01]  /*7640*/  STG.E.128 desc[UR26][R2.64+0x200], R16 ;  /* 0x0002001002007986 */ /* 0x010fe2000c101d1a */
[----:B------:R-:W1:Y:S03]  /*7650*/  @!P2 MUFU.RCP R5, R5 ;  /* 0x000000050005a308 */ /* 0x000e660000001000 */
[----:B-----5:R-:W-:Y:S04]  /*7660*/  STG.E.128 desc[UR26][R2.64+0x400], R20 ;  /* 0x0004001402007986 */ /* 0x020fe8000c101d1a */
[----:B------:R2:W-:Y:S01]  /*7670*/  STG.E.128 desc[UR26][R2.64+0x600], R24 ;  /* 0x0006001802007986 */ /* 0x0005e2000c101d1a */
[----:B------:R-:W3:Y:S01]  /*7680*/  @!P3 MUFU.RCP R6, R6 ;  /* 0x000000060006b308 */ /* 0x000ee20000001000 */
[----:B------:R-:W-:Y:S01]  /*7690*/  BAR.SYNC.DEFER_BLOCKING 0x0 ;  /* 0x0000000000007b1d */ /* 0x000fe20000010000 */
[----:B------:R-:W-:Y:S01]  /*76a0*/  @!P4 FADD.FTZ R8, R8, 1 ;  /* 0x3f8000000808c421 */ /* 0x000fe20000010000 */
[----:B------:R-:W-:Y:S01]  /*76b0*/  @!P5 FADD.FTZ R9, R9, 1 ;  /* 0x3f8000000909d421 */ /* 0x000fe20000010000 */
[----:B------:R-:W-:Y:S01]  /*76c0*/  @!P0 FMUL.FTZ R56, R56, R11 ;  /* 0x0000000b38388220 */ /* 0x000fe20000410000 */
[----:B------:R-:W-:Y:S01]  /*76d0*/  @!P6 FADD.FTZ R7, R7, 1 ;  /* 0x3f8000000707e421 */ /* 0x000fe20000010000 */
[----:B0-----:R-:W-:-:S02]  /*76e0*/  @!P1 FMUL.FTZ R57, R57, R4 ;  /* 0x0000000439399220 */ /* 0x001fc40000410000 */
[----:B------:R-:W-:Y:S01]  /*76f0*/  FADD.FTZ R4, R56, R29 ;  /* 0x0000001d38047221 */ /* 0x000fe20000010000 */
[----:B------:R-:W0:Y:S01]  /*7700*/  @!P4 MUFU.RCP R8, R8 ;  /* 0x000000080008c308 */ /* 0x000e220000001000 */
[----:B-1----:R-:W-:Y:S01]  /*7710*/  @!P2 FMUL.FTZ R58, R58, R5 ;  /* 0x000000053a3aa220 */ /* 0x002fe20000410000 */
[----:B---3--:R-:W-:-:S06]  /*7720*/  @!P3 FMUL.FTZ R59, R59, R6 ;  /* 0x000000063b3bb220 */ /* 0x008fcc0000410000 */
[----:B------:R-:W1:Y:S01]  /*7730*/  @!P5 MUFU.RCP R9, R9 ;  /* 0x000000090009d308 */ /* 0x000e620000001000 */
[----:B--2---:R-:W-:-:S07]  /*7740*/  FADD.FTZ R3, R4, R57 ;  /* 0x0000003904037221 */ /* 0x004fce0000010000 */
[----:B------:R-:W2:Y:S01]  /*7750*/  @!P6 MUFU.RCP R10, R7 ;  /* 0x00000007000ae308 */ /* 0x000ea20000001000 */
[----:B------:R3:W-:Y:S01]  /*7760*/  STS.128 [R28], R56 ;  /* 0x000000381c007388 */ /* 0x0007e20000000c00 */
[----:B0-----:R-:W-:-:S03]  /*7770*/  @!P4 FMUL.FTZ R45, R45, R8 ;  /* 0x000000082d2dc220 */ /* 0x001fc60000410000 */
[----:B------:R0:W-:Y:S01]  /*7780*/  STS.128 [R28+0x10], R52 ;  /* 0x000010341c007388 */ /* 0x0001e20000000c00 */
[----:B---3--:R-:W-:-:S04]  /*7790*/  FADD.FTZ R58, R3, R58 ;  /* 0x0000003a033a7221 */ /* 0x008fc80000010000 */
[----:B------:R-:W-:Y:S01]  /*77a0*/  FADD.FTZ R59, R58, R59 ;  /* 0x0000003b3a3b7221 */ /* 0x000fe20000010000 */
[----:B-1----:R-:W-:Y:S01]  /*77b0*/  @!P5 FMUL.FTZ R46, R46, R9 ;  /* 0x000000092e2ed220 */ /* 0x002fe20000410000 */
[----:B--2---:R-:W-:Y:S02]  /*77c0*/  @!P6 FMUL.FTZ R47, R47, R10 ;  /* 0x0000000a2f2fe220 */ /* 0x004fe40000410000 */
[----:B0-----:R-:W-:Y:S01]  /*77d0*/  FADD.FTZ R52, R59, R52 ;  /* 0x000000343b347221 */ /* 0x001fe20000010000 */
[----:B------:R0:W-:Y:S03]  /*77e0*/  STS.128 [R28+0x20], R48 ;  /* 0x000020301c007388 */ /* 0x0001e60000000c00 */
[----:B------:R-:W-:Y:S01]  /*77f0*/  FADD.FTZ R53, R52, R53 ;  /* 0x0000003534357221 */ /* 0x000fe20000010000 */
[----:B------:R1:W-:Y:S01]  /*7800*/  STS.128 [R28+0x30], R44 ;  /* 0x0000302c1c007388 */ /* 0x0003e20000000c00 */
[----:B------:R-:W-:-:S02]  /*7810*/  NOP ;  /* 0x0000000000007918 */ /* 0x000fc40000000000 */
[----:B------:R-:W-:Y:S01]  /*7820*/  FADD.FTZ R54, R53, R54 ;  /* 0x0000003635367221 */ /* 0x000fe20000010000 */
[----:B------:R-:W2:Y:S01]  /*7830*/  LDS.128 R4, [R91] ;  /* 0x000000005b047984 */ /* 0x000ea20000000c00 */
[----:B------:R-:W-:-:S03]  /*7840*/  UIMAD UR18, UR32, UR28, URZ ;  /* 0x0000001c201272a4 */ /* 0x000fc6000f8e023f */
[----:B------:R-:W3:Y:S01]  /*7850*/  LDS.128 R8, [R91+0x200] ;  /* 0x000200005b087984 */ /* 0x000ee20000000c00 */
[----:B------:R-:W-:-:S03]  /*7860*/  FADD.FTZ R55, R54, R55 ;  /* 0x0000003736377221 */ /* 0x000fc60000010000 */
[----:B------:R-:W4:Y:S04]  /*7870*/  LDS.128 R12, [R91+0x400] ;  /* 0x000400005b0c7984 */ /* 0x000f280000000c00 */
[----:B------:R-:W5:Y:S01]  /*7880*/  LDS.128 R16, [R91+0x600] ;  /* 0x000600005b107984 */ /* 0x000f620000000c00 */
[----:B------:R-:W-:Y:S02]  /*7890*/  UIMAD UR18, UR47, UR29, UR18 ;  /* 0x0000001d2f1272a4 */ /* 0x000fe4000f8e0212 */
[----:B------:R-:W-:Y:S01]  /*78a0*/  UIMAD.WIDE.U32 UR16, UR47, UR28, UR16 ;  /* 0x0000001c2f1072a5 */ /* 0x000fe2000f8e0010 */
[----:B0-----:R-:W-:Y:S02]  /*78b0*/  FADD.FTZ R48, R55, R48 ;  /* 0x0000003037307221 */ /* 0x001fe40000010000 */
[----:B------:R-:W-:Y:S01]  /*78c0*/  ULDC.64 UR28, c[0x0][0x3b0] ;  /* 0x0000ec00001c7ab9 */ /* 0x000fe20000000a00 */
[----:B------:R-:W-:Y:S01]  /*78d0*/  UIADD3 UR17, UR17, UR18, URZ ;  /* 0x0000001211117290 */ /* 0x000fe2000fffe03f */
[----:B------:R-:W-:Y:S01]  /*78e0*/  FADD.FTZ R49, R48, R49 ;  /* 0x0000003130317221 */ /* 0x000fe20000010000 */
[----:B------:R-:W-:-:S02]  /*78f0*/  UIMAD UR18, UR33, UR28, URZ ;  /* 0x0000001c211272a4 */ /* 0x000fc4000f8e023f */
[----:B------:R-:W-:Y:S01]  /*7900*/  UIMAD.WIDE.U32 UR16, UR20, UR28, UR16 ;  /* 0x0000001c141072a5 */ /* 0x000fe2000f8e0010 */
[----:B------:R-:W-:Y:S01]  /*7910*/  FADD.FTZ R50, R49, R50 ;  /* 0x0000003231327221 */ /* 0x000fe20000010000 */
[----:B------:R-:W-:-:S03]  /*7920*/  UIMAD UR18, UR20, UR29, UR18 ;  /* 0x0000001d141272a4 */ /* 0x000fc6000f8e0212 */
[----:B------:R-:W-:Y:S01]  /*7930*/  ULDC.64 UR28, c[0x0][0x3f0] ;  /* 0x0000fc00001c7ab9 */ /* 0x000fe20000000a00 */
[----:B------:R-:W-:Y:S01]  /*7940*/  UIADD3 UR18, UR17, UR18, URZ ;  /* 0x0000001211127290 */ /* 0x000fe2000fffe03f */
[----:B------:R-:W-:Y:S01]  /*7950*/  FADD.FTZ R51, R50, R51 ;  /* 0x0000003332337221 */ /* 0x000fe20000010000 */
[----:B------:R-:W-:-:S03]  /*7960*/  ULEA UR17, UP0, UR16, UR28, 0x2 ;  /* 0x0000001c10117291 */ /* 0x000fc6000f80103f */
[----:B-1----:R-:W-:Y:S01]  /*7970*/  FADD.FTZ R44, R51, R44 ;  /* 0x0000002c332c7221 */ /* 0x002fe20000010000 */
[----:B------:R-:W-:-:S03]  /*7980*/  ULEA.HI.X UR16, UR16, UR29, UR18, 0x2, UP0 ;  /* 0x0000001d10107291 */ /* 0x000fc600080f1412 */
[----:B------:R-:W-:Y:S01]  /*7990*/  FADD.FTZ R45, R44, R45 ;  /* 0x0000002d2c2d7221 */ /* 0x000fe20000010000 */
[----:B------:R-:W-:Y:S02]  /*79a0*/  MOV R2, UR17 ;  /* 0x0000001100027c02 */ /* 0x000fe40008000f00 */
[----:B------:R-:W-:Y:S01]  /*79b0*/  MOV R3, UR16 ;  /* 0x0000001000037c02 */ /* 0x000fe20008000f00 */
[----:B------:R-:W-:Y:S02]  /*79c0*/  FADD.FTZ R46, R45, R46 ;  /* 0x0000002e2d2e7221 */ /* 0x000fe40000010000 */
[----:B------:R-:W-:-:S04]  /*79d0*/  IMAD.WIDE R2, R0, 0x10, R2 ;  /* 0x0000001000027825 */ /* 0x000fc800078e0202 */
[----:B------:R-:W-:Y:S01]  /*79e0*/  FADD.FTZ R0, R46, R47 ;  /* 0x0000002f2e007221 */ /* 0x000fe20000010000 */
[----:B------:R-:W-:Y:S01]  /*79f0*/  UISETP.GT.AND UP0, UPT, UR24, 0x1, UPT ;  /* 0x000000011800788c */ /* 0x000fe2000bf04270 */
[----:B--2---:R0:W-:Y:S04]  /*7a00*/  STG.E.128 desc[UR26][R2.64], R4 ;  /* 0x0000000402007986 */ /* 0x0041e8000c101d1a */
[----:B---3--:R0:W-:Y:S04]  /*7a10*/  STG.E.128 desc[UR26][R2.64+0x200], R8 ;  /* 0x0002000802007986 */ /* 0x0081e8000c101d1a */
[----:B----4-:R0:W-:Y:S04]  /*7a20*/  STG.E.128 desc[UR26][R2.64+0x400], R12 ;  /* 0x0004000c02007986 */ /* 0x0101e8000c101d1a */
[----:B-----5:R0:W-:Y:S04]  /*7a30*/  STG.E.128 desc[UR26][R2.64+0x600], R16 ;  /* 0x0006001002007986 */ /* 0x0201e8000c101d1a */
[----:B------:R0:W-:Y:S01]  /*7a40*/  STL [R1+0x8], R0 ;  /* 0x0000080001007387 */ /* 0x0001e20000100800 */
[----:B------:R-:W-:Y:S01]  /*7a50*/  PLOP3.LUT P0, PT, PT, PT, UP0, 0x80, 0x0 ;  /* 0x000000000000781c */ /* 0x000fe20003f0f008 */
[----:B------:R-:W-:-:S02]  /*7a60*/  UIADD3 UR14, UP1, UR14, -0x2000, URZ ;  /* 0xffffe0000e0e7890 */ /* 0x000fc4000ff3e03f */
[----:B------:R-:W-:Y:S02]  /*7a70*/  UIADD3 UR21, UP2, UR21, -0x2000, URZ ;  /* 0xffffe00015157890 */ /* 0x000fe4000ff5e03f */
[----:B------:R-:W-:Y:S02]  /*7a80*/  UIADD3 UR23, UP3, UR23, -0x2000, URZ ;  /* 0xffffe00017177890 */ /* 0x000fe4000ff7e03f */
[----:B------:R-:W-:Y:S02]  /*7a90*/  UIADD3.X UR15, UR15, -0x1, URZ, UP1, !UPT ;  /* 0xffffffff0f0f7890 */ /* 0x000fe40008ffe43f */
[----:B------:R-:W-:Y:S02]  /*7aa0*/  UIADD3.X UR7, UR7, -0x1, URZ, UP2, !UPT ;  /* 0xffffffff07077890 */ /* 0x000fe400097fe43f */
[----:B------:R-:W-:Y:S01]  /*7ab0*/  UIADD3.X UR22, UR22, -0x1, URZ, UP3, !UPT ;  /* 0xffffffff16167890 */ /* 0x000fe20009ffe43f */
[----:B------:R-:W-:Y:S01]  /*7ac0*/  UMOV UR24, UR6 ;  /* 0x0000000600187c82 */ /* 0x000fe20008000000 */
[----:B0-----:R-:W-:Y:S10]  /*7ad0*/  @P0 BRA `(.L_x_2020) ;  /* 0xffffff8c002c0947 */ /* 0x001ff4000383ffff */
.L_x_1973:
        /* <DEDUP_REMOVED lines=41> */
.L_x_2022:
[----:B------:R-:W-:Y:S05]  /*7d70*/  BSYNC B0 ;  /* 0x0000000000007941 */ /* 0x000fea0003800000 */
.L_x_2021:
        /* <DEDUP_REMOVED lines=44> */
.L_x_2024:
[----:B------:R-:W2:Y:S02]  /*8040*/  S2R R13, SR_TID.X ;  /* 0x00000000000d7919 */ /* 0x000ea40000002100 */
.L_x_2025:
[----:B------:R-:W-:Y:S05]  /*8050*/  BSYNC B0 ;  /* 0x0000000000007941 */ /* 0x000fea0003800000 */
.L_x_2023:
        /* <DEDUP_REMOVED lines=26> */
[----:B------:R-:W-:Y:S02]  /*8200*/  UMOV UR14, 0x400 ;  /* 0x00000400000e7882 */ /* 0x000fe40000000000 */
[----:B------:R-:W-:Y:S01]  /*8210*/  ULDC UR16, c[0x0][0x0] ;  /* 0x0000000000107ab9 */ /* 0x000fe20000000800 */
        /* <DEDUP_REMOVED lines=16> */
.L_x_2027:
        /* <DEDUP_REMOVED lines=65> */
.L_x_2026:
[----:B------:R-:W-:Y:S05]  /*8730*/  EXIT ;  /* 0x000000000000794d */ /* 0x000fea0003800000 */
.L_x_2011:
[----:B------:R-:W-:Y:S01]  /*8740*/  HFMA2.MMA R138, -RZ, RZ, 0, 5.9604644775390625e-08 ;  /* 0x00000001ff8a7435 */ /* 0x000fe200000001ff */
[----:B------:R-:W-:Y:S02]  /*8750*/  MOV R137, R135 ;  /* 0x0000008700897202 */ /* 0x000fe40000000f00 */
[----:B------:R-:W-:Y:S02]  /*8760*/  MOV R139, RZ ;  /* 0x000000ff008b7202 */ /* 0x000fe40000000f00 */
[----:B------:R-:W-:-:S07]  /*8770*/  MOV R110, 0xffffffff ;  /* 0xffffffff006e7802 */ /* 0x000fce0000000f00 */
[----:B-1---5:R-:W-:Y:S05]  /*8780*/  WARPSYNC.COLLECTIVE R110, `(.L_x_2028) ;  /* 0x000000006e087348 */ /* 0x022fea0003c00000 */
[----:B------:R0:W2:Y:S02]  /*8790*/  SHFL.UP P3, R111, R137, R138, R139 ;  /* 0x0400008a896f7389 */ /* 0x0000a4000006008b */
[----:B012--5:R-:W-:Y:S01]  /*87a0*/  ENDCOLLECTIVE ;  /* 0x000000000000791b */ /* 0x027fe20003800000 */
.L_x_2028:
[----:B------:R-:W-:Y:S02]  /*87b0*/  MOV R137, R134 ;  /* 0x0000008600897202 */ /* 0x000fe40000000f00 */
[----:B------:R-:W-:-:S07]  /*87c0*/  MOV R136, R111 ;  /* 0x0000006f00887202 */ /* 0x000fce0000000f00 */
[----:B------:R-:W-:Y:S05]  /*87d0*/  WARPSYNC.COLLECTIVE R110, `(.L_x_2029) ;  /* 0x000000006e087348 */ /* 0x000fea0003c00000 */
[----:B------:R0:W1:Y:S02]  /*87e0*/  SHFL.UP P3, R111, R137, R138, R139 ;  /* 0x0400008a896f7389 */ /* 0x000064000006008b */
[----:B01----:R-:W-:Y:S01]  /*87f0*/  ENDCOLLECTIVE ;  /* 0x000000000000791b */ /* 0x003fe20003800000 */
.L_x_2029:
        /* <DEDUP_REMOVED lines=8> */
.L_x_2030:
[----:B------:R-:W-:Y:S02]  /*8880*/  MOV R137, R134 ;  /* 0x0000008600897202 */ /* 0x000fe40000000f00 */
[----:B------:R-:W-:-:S07]  /*8890*/  MOV R136, R111 ;  /* 0x0000006f00887202 */ /* 0x000fce0000000f00 */
[----:B------:R-:W-:Y:S05]  /*88a0*/  WARPSYNC.COLLECTIVE R110, `(.L_x_2031) ;  /* 0x000000006e087348 */ /* 0x000fea0003c00000 */
[----:B------:R0:W1:Y:S02]  /*88b0*/  SHFL.UP P3, R111, R137, R138, R139 ;  /* 0x0400008a896f7389 */ /* 0x000064000006008b */
[----:B01----:R-:W-:Y:S01]  /*88c0*/  ENDCOLLECTIVE ;  /* 0x000000000000791b */ /* 0x003fe20003800000 */
.L_x_2031:
        /* <DEDUP_REMOVED lines=8> */
.L_x_2032:
[----:B------:R-:W-:Y:S02]  /*8950*/  MOV R137, R134 ;  /* 0x0000008600897202 */ /* 0x000fe40000000f00 */
[----:B------:R-:W-:-:S07]  /*8960*/  MOV R136, R111 ;  /* 0x0000006f00887202 */ /* 0x000fce0000000f00 */
[----:B------:R-:W-:Y:S05]  /*8970*/  WARPSYNC.COLLECTIVE R110, `(.L_x_2033) ;  /* 0x000000006e087348 */ /* 0x000fea0003c00000 */
[----:B------:R0:W1:Y:S02]  /*8980*/  SHFL.UP P3, R111, R137, R138, R139 ;  /* 0x0400008a896f7389 */ /* 0x000064000006008b */
[----:B01----:R-:W-:Y:S01]  /*8990*/  ENDCOLLECTIVE ;  /* 0x000000000000791b */ /* 0x003fe20003800000 */
.L_x_2033:
        /* <DEDUP_REMOVED lines=8> */
.L_x_2034:
[----:B------:R-:W-:Y:S02]  /*8a20*/  MOV R137, R134 ;  /* 0x0000008600897202 */ /* 0x000fe40000000f00 */
[----:B------:R-:W-:-:S07]  /*8a30*/  MOV R136, R111 ;  /* 0x0000006f00887202 */ /* 0x000fce0000000f00 */
[----:B------:R-:W-:Y:S05]  /*8a40*/  WARPSYNC.COLLECTIVE R110, `(.L_x_2035) ;  /* 0x000000006e087348 */ /* 0x000fea0003c00000 */
[----:B------:R0:W1:Y:S02]  /*8a50*/  SHFL.UP P3, R111, R137, R138, R139 ;  /* 0x0400008a896f7389 */ /* 0x000064000006008b */
[----:B01----:R-:W-:Y:S01]  /*8a60*/  ENDCOLLECTIVE ;  /* 0x000000000000791b */ /* 0x003fe20003800000 */
.L_x_2035:
        /* <DEDUP_REMOVED lines=8> */
.L_x_2036:
[----:B------:R-:W-:Y:S02]  /*8af0*/  MOV R137, R134 ;  /* 0x0000008600897202 */ /* 0x000fe40000000f00 */
[----:B------:R-:W-:-:S07]  /*8b00*/  MOV R136, R111 ;  /* 0x0000006f00887202 */ /* 0x000fce0000000f00 */
[----:B------:R-:W-:Y:S05]  /*8b10*/  WARPSYNC.COLLECTIVE R110, `(.L_x_2037) ;  /* 0x000000006e087348 */ /* 0x000fea0003c00000 */
[----:B------:R0:W1:Y:S02]  /*8b20*/  SHFL.UP P3, R111, R137, R138, R139 ;  /* 0x0400008a896f7389 */ /* 0x000064000006008b */
[----:B01----:R-:W-:Y:S01]  /*8b30*/  ENDCOLLECTIVE ;  /* 0x000000000000791b */ /* 0x003fe20003800000 */
.L_x_2037:
[----:B------:R-:W-:Y:S05]  /*8b40*/  BRA `(.L_x_2038) ;  /* 0xffffffc800587947 */ /* 0x000fea000383ffff */
.L_x_2012:
        /* <DEDUP_REMOVED lines=8> */
.L_x_2040:
[----:B------:R-:W-:Y:S05]  /*8bd0*/  BSYNC B0 ;  /* 0x0000000000007941 */ /* 0x000fea0003800000 */
.L_x_2039:
[----:B------:R-:W-:Y:S05]  /*8be0*/  BRA `(.L_x_2041) ;  /* 0xffffffc800447947 */ /* 0x000fea000383ffff */
.L_x_2013:
        /* <DEDUP_REMOVED lines=8> */
.L_x_2043:
[----:B------:R-:W-:Y:S05]  /*8c70*/  BSYNC B0 ;  /* 0x0000000000007941 */ /* 0x000fea0003800000 */
.L_x_2042:
[----:B------:R-:W-:Y:S05]  /*8c80*/  BRA `(.L_x_2044) ;  /* 0xffffffc800247947 */ /* 0x000fea000383ffff */
.L_x_2014:
        /* <DEDUP_REMOVED lines=8> */
.L_x_2046:
[----:B------:R-:W-:Y:S05]  /*8d10*/  BSYNC B0 ;  /* 0x0000000000007941 */ /* 0x000fea0003800000 */
.L_x_2045:
        /* <DEDUP_REMOVED lines=10> */
.L_x_2047:
[----:B------:R-:W-:Y:S02]  /*8dc0*/  MOV R134, R111 ;  /* 0x0000006f00867202 */ /* 0x000fe40000000f00 */
[----:B------:R-:W-:-:S07]  /*8dd0*/  MOV R111, R102 ;  /* 0x00000066006f7202 */ /* 0x000fce0000000f00 */
[----:B------:R-:W-:Y:S05]  /*8de0*/  WARPSYNC.COLLECTIVE R110, `(.L_x_2048) ;  /* 0x000000006e087348 */ /* 0x000fea0003c00000 */
[----:B------:R0:W1:Y:S02]  /*8df0*/  SHFL.IDX P3, R160, R111, R155, R156 ;  /* 0x0000009b6fa07389 */ /* 0x000064000006009c */
[----:B01----:R-:W-:Y:S01]  /*8e00*/  ENDCOLLECTIVE ;  /* 0x000000000000791b */ /* 0x003fe20003800000 */
.L_x_2048:
[----:B------:R-:W-:Y:S02]  /*8e10*/  MOV R111, R103 ;  /* 0x00000067006f7202 */ /* 0x000fe40000000f00 */
[----:B------:R-:W-:-:S07]  /*8e20*/  MOV R102, R160 ;  /* 0x000000a000667202 */ /* 0x000fce0000000f00 */
[----:B------:R-:W-:Y:S05]  /*8e30*/  WARPSYNC.COLLECTIVE R110, `(.L_x_2049) ;  /* 0x000000006e087348 */ /* 0x000fea0003c00000 */
[----:B------:R0:W1:Y:S02]  /*8e40*/  SHFL.IDX P3, R160, R111, R155, R156 ;  /* 0x0000009b6fa07389 */ /* 0x000064000006009c */
[----:B01----:R-:W-:Y:S01]  /*8e50*/  ENDCOLLECTIVE ;  /* 0x000000000000791b */ /* 0x003fe20003800000 */
.L_x_2049:
[----:B------:R-:W-:Y:S01]  /*8e60*/  MOV R103, R160 ;  /* 0x000000a000677202 */ /* 0x000fe20000000f00 */
[----:B------:R-:W-:Y:S06]  /*8e70*/  BRA `(.L_x_2050) ;  /* 0xffffffc400c07947 */ /* 0x000fec000383ffff */
.L_x_2016:
[----:B------:R-:W-:Y:S01]  /*8e80*/  HFMA2.MMA R160, -RZ, RZ, 0, 5.9604644775390625e-08 ;  /* 0x00000001ffa07435 */ /* 0x000fe200000001ff */
[----:B------:R-:W-:Y:S02]  /*8e90*/  MOV R163, R161 ;  /* 0x000000a100a37202 */ /* 0x000fe40000000f00 */
[----:B------:R-:W-:Y:S02]  /*8ea0*/  MOV R155, 0x1f ;  /* 0x0000001f009b7802 */ /* 0x000fe40000000f00 */
[----:B------:R-:W-:-:S07]  /*8eb0*/  MOV R110, 0xffffffff ;  /* 0xffffffff006e7802 */ /* 0x000fce0000000f00 */
[----:B------:R-:W-:Y:S05]  /*8ec0*/  WARPSYNC.COLLECTIVE R110, `(.L_x_2051) ;  /* 0x000000006e087348 */ /* 0x000fea0003c00000 */
[----:B------:R0:W1:Y:S02]  /*8ed0*/  SHFL.DOWN P6, R156, R163, R160, R155 ;  /* 0x080000a0a39c7389 */ /* 0x00006400000c009b */
[----:B01----:R-:W-:Y:S01]  /*8ee0*/  ENDCOLLECTIVE ;  /* 0x000000000000791b */ /* 0x003fe20003800000 */
.L_x_2051:
[----:B------:R-:W-:Y:S02]  /*8ef0*/  MOV R163, R162 ;  /* 0x000000a200a37202 */ /* 0x000fe40000000f00 */
[----:B------:R-:W-:-:S07]  /*8f00*/  MOV R111, R156 ;  /* 0x0000009c006f7202 */ /* 0x000fce0000000f00 */
[----:B------:R-:W-:Y:S05]  /*8f10*/  WARPSYNC.COLLECTIVE R110, `(.L_x_2052) ;  /* 0x000000006e087348 */ /* 0x000fea0003c00000 */
[----:B------:R0:W1:Y:S02]  /*8f20*/  SHFL.DOWN P6, R156, R163, R160, R155 ;  /* 0x080000a0a39c7389 */ /* 0x00006400000c009b */
[----:B01----:R-:W-:Y:S01]  /*8f30*/  ENDCOLLECTIVE ;  /* 0x000000000000791b */ /* 0x003fe20003800000 */
.L_x_2052:
[----:B------:R-:W-:Y:S01]  /*8f40*/  HFMA2.MMA R160, -RZ, RZ, 0, 1.1920928955078125e-07 ;  /* 0x00000002ffa07435 */ /* 0x000fe200000001ff */
[C---:B------:R-:W-:Y:S01]  /*8f50*/  @P5 FFMA.FTZ R162, R161.reuse, R156, R162 ;  /* 0x0000009ca1a25223 */ /* 0x040fe200000100a2 */
[----:B------:R-:W-:-:S05]  /*8f60*/  @P5 FMUL.FTZ R161, R161, R111 ;  /* 0x0000006fa1a15220 */ /* 0x000fca0000410000 */
[----:B------:R-:W-:-:S07]  /*8f70*/  MOV R163, R161 ;  /* 0x000000a100a37202 */ /* 0x000fce0000000f00 */
[----:B------:R-:W-:Y:S05]  /*8f80*/  WARPSYNC.COLLECTIVE R110, `(.L_x_2053) ;  /* 0x000000006e087348 */ /* 0x000fea0003c00000 */
[----:B------:R0:W1:Y:S02]  /*8f90*/  SHFL.DOWN P6, R156, R163, R160, R155 ;  /* 0x080000a0a39c7389 */ /* 0x00006400000c009b */
[----:B01----:R-:W-:Y:S01]  /*8fa0*/  ENDCOLLECTIVE ;  /* 0x000000000000791b */ /* 0x003fe20003800000 */
.L_x_2053:
[----:B------:R-:W-:Y:S02]  /*8fb0*/  MOV R163, R162 ;  /* 0x000000a200a37202 */ /* 0x000fe40000000f00 */
[----:B------:R-:W-:-:S07]  /*8fc0*/  MOV R111, R156 ;  /* 0x0000009c006f7202 */ /* 0x000fce0000000f00 */
[----:B------:R-:W-:Y:S05]  /*8fd0*/  WARPSYNC.COLLECTIVE R110, `(.L_x_2054) ;  /* 0x000000006e087348 */ /* 0x000fea0003c00000 */
[----:B------:R0:W1:Y:S02]  /*8fe0*/  SHFL.DOWN P6, R156, R163, R160, R155 ;  /* 0x080000a0a39c7389 */ /* 0x00006400000c009b */
[----:B01----:R-:W-:Y:S01]  /*8ff0*/  ENDCOLLECTIVE ;  /* 0x000000000000791b */ /* 0x003fe20003800000 */
.L_x_2054:
[----:B------:R-:W-:Y:S01]  /*9000*/  HFMA2.MMA R160, -RZ, RZ, 0, 2.384185791015625e-07 ;  /* 0x00000004ffa07435 */ /* 0x000fe200000001ff */
[C---:B------:R-:W-:Y:S01]  /*9010*/  @!P4 FFMA.FTZ R162, R161.reuse, R156, R162 ;  /* 0x0000009ca1a2c223 */ /* 0x040fe200000100a2 */
[----:B------:R-:W-:-:S05]  /*9020*/  @!P4 FMUL.FTZ R161, R161, R111 ;  /* 0x0000006fa1a1c220 */ /* 0x000fca0000410000 */
[----:B------:R-:W-:-:S07]  /*9030*/  MOV R163, R161 ;  /* 0x000000a100a37202 */ /* 0x000fce0000000f00 */
[----:B------:R-:W-:Y:S05]  /*9040*/  WARPSYNC.COLLECTIVE R110, `(.L_x_2055) ;  /* 0x000000006e087348 */ /* 0x000fea0003c00000 */
[----:B------:R0:W1:Y:S02]  /*9050*/  SHFL.DOWN P6, R156, R163, R160, R155 ;  /* 0x080000a0a39c7389 */ /* 0x00006400000c009b */
[----:B01----:R-:W-:Y:S01]  /*9060*/  ENDCOLLECTIVE ;  /* 0x000000000000791b */ /* 0x003fe20003800000 */
.L_x_2055:
[----:B------:R-:W-:Y:S02]  /*9070*/  MOV R163, R162 ;  /* 0x000000a200a37202 */ /* 0x000fe40000000f00 */
[----:B------:R-:W-:-:S07]  /*9080*/  MOV R111, R156 ;  /* 0x0000009c006f7202 */ /* 0x000fce0000000f00 */
[----:B------:R-:W-:Y:S05]  /*9090*/  WARPSYNC.COLLECTIVE R110, `(.L_x_2056) ;  /* 0x000000006e087348 */ /* 0x000fea0003c00000 */
[----:B------:R0:W1:Y:S02]  /*90a0*/  SHFL.DOWN P6, R156, R163, R160, R155 ;  /* 0x080000a0a39c7389 */ /* 0x00006400000c009b */
[----:B01----:R-:W-:Y:S01]  /*90b0*/  ENDCOLLECTIVE ;  /* 0x000000000000791b */ /* 0x003fe20003800000 */
.L_x_2056:
[----:B------:R-:W-:Y:S01]  /*90c0*/  HFMA2.MMA R160, -RZ, RZ, 0, 4.76837158203125e-07 ;  /* 0x00000008ffa07435 */ /* 0x000fe200000001ff */
[C---:B------:R-:W-:Y:S01]  /*90d0*/  @!P3 FFMA.FTZ R162, R161.reuse, R156, R162 ;  /* 0x0000009ca1a2b223 */ /* 0x040fe200000100a2 */
[----:B------:R-:W-:-:S05]  /*90e0*/  @!P3 FMUL.FTZ R161, R161, R111 ;  /* 0x0000006fa1a1b220 */ /* 0x000fca0000410000 */
[----:B------:R-:W-:-:S07]  /*90f0*/  MOV R163, R161 ;  /* 0x000000a100a37202 */ /* 0x000fce0000000f00 */
[----:B------:R-:W-:Y:S05]  /*9100*/  WARPSYNC.COLLECTIVE R110, `(.L_x_2057) ;  /* 0x000000006e087348 */ /* 0x000fea0003c00000 */
[----:B------:R0:W1:Y:S02]  /*9110*/  SHFL.DOWN P6, R156, R163, R160, R155 ;  /* 0x080000a0a39c7389 */ /* 0x00006400000c009b */
[----:B01----:R-:W-:Y:S01]  /*9120*/  ENDCOLLECTIVE ;  /* 0x000000000000791b */ /* 0x003fe20003800000 */
.L_x_2057:
[----:B------:R-:W-:Y:S02]  /*9130*/  MOV R163, R162 ;  /* 0x000000a200a37202 */ /* 0x000fe40000000f00 */
[----:B------:R-:W-:-:S07]  /*9140*/  MOV R111, R156 ;  /* 0x0000009c006f7202 */ /* 0x000fce0000000f00 */
[----:B------:R-:W-:Y:S05]  /*9150*/  WARPSYNC.COLLECTIVE R110, `(.L_x_2058) ;  /* 0x000000006e087348 */ /* 0x000fea0003c00000 */
[----:B------:R0:W1:Y:S02]  /*9160*/  SHFL.DOWN P6, R156, R163, R160, R155 ;  /* 0x080000a0a39c7389 */ /* 0x00006400000c009b */
[----:B01----:R-:W-:Y:S01]  /*9170*/  ENDCOLLECTIVE ;  /* 0x000000000000791b */ /* 0x003fe20003800000 */
.L_x_2058:
[----:B------:R-:W-:Y:S01]  /*9180*/  HFMA2.MMA R160, -RZ, RZ, 0, 9.5367431640625e-07 ;  /* 0x00000010ffa07435 */ /* 0x000fe200000001ff */
[C---:B------:R-:W-:Y:S01]  /*9190*/  @!P2 FFMA.FTZ R162, R161.reuse, R156, R162 ;  /* 0x0000009ca1a2a223 */ /* 0x040fe200000100a2 */
[----:B------:R-:W-:-:S05]  /*91a0*/  @!P2 FMUL.FTZ R161, R161, R111 ;  /* 0x0000006fa1a1a220 */ /* 0x000fca0000410000 */
[----:B------:R-:W-:-:S07]  /*91b0*/  MOV R163, R161 ;  /* 0x000000a100a37202 */ /* 0x000fce0000000f00 */
[----:B------:R-:W-:Y:S05]  /*91c0*/  WARPSYNC.COLLECTIVE R110, `(.L_x_2059) ;  /* 0x000000006e087348 */ /* 0x000fea0003c00000 */
[----:B------:R0:W1:Y:S02]  /*91d0*/  SHFL.DOWN P6, R156, R163, R160, R155 ;  /* 0x080000a0a39c7389 */ /* 0x00006400000c009b */
[----:B01----:R-:W-:Y:S01]  /*91e0*/  ENDCOLLECTIVE ;  /* 0x000000000000791b */ /* 0x003fe20003800000 */
.L_x_2059:
[----:B------:R-:W-:Y:S02]  /*91f0*/  MOV R163, R162 ;  /* 0x000000a200a37202 */ /* 0x000fe40000000f00 */
[----:B------:R-:W-:-:S07]  /*9200*/  MOV R111, R156 ;  /* 0x0000009c006f7202 */ /* 0x000fce0000000f00 */
[----:B------:R-:W-:Y:S05]  /*9210*/  WARPSYNC.COLLECTIVE R110, `(.L_x_2060) ;  /* 0x000000006e087348 */ /* 0x000fea0003c00000 */
[----:B------:R0:W1:Y:S02]  /*9220*/  SHFL.DOWN P6, R156, R163, R160, R155 ;  /* 0x080000a0a39c7389 */ /* 0x00006400000c009b */
[----:B01----:R-:W-:Y:S01]  /*9230*/  ENDCOLLECTIVE ;  /* 0x000000000000791b */ /* 0x003fe20003800000 */
.L_x_2060:
        /* <DEDUP_REMOVED lines=9> */
.L_x_2061:
[----:B------:R-:W-:Y:S02]  /*92d0*/  MOV R111, R162 ;  /* 0x000000a2006f7202 */ /* 0x000fe40000000f00 */
[----:B------:R-:W-:-:S07]  /*92e0*/  MOV R164, R160 ;  /* 0x000000a000a47202 */ /* 0x000fce0000000f00 */
[----:B------:R-:W-:Y:S05]  /*92f0*/  WARPSYNC.COLLECTIVE R110, `(.L_x_2062) ;  /* 0x000000006e087348 */ /* 0x000fea0003c00000 */
[----:B------:R0:W1:Y:S02]  /*9300*/  SHFL.IDX P3, R160, R111, R155, R156 ;  /* 0x0000009b6fa07389 */ /* 0x000064000006009c */
[----:B01----:R-:W-:Y:S01]  /*9310*/  ENDCOLLECTIVE ;  /* 0x000000000000791b */ /* 0x003fe20003800000 */
.L_x_2062:
[----:B------:R-:W-:Y:S02]  /*9320*/  MOV R155, 0x1f ;  /* 0x0000001f009b7802 */ /* 0x000fe40000000f00 */
[----:B------:R-:W-:Y:S02]  /*9330*/  MOV R111, R102 ;  /* 0x00000066006f7202 */ /* 0x000fe40000000f00 */
[----:B------:R-:W-:Y:S01]  /*9340*/  MOV R165, R160 ;  /* 0x000000a000a57202 */ /* 0x000fe20000000f00 */
[----:B------:R-:W-:-:S11]  /*9350*/  HFMA2.MMA R160, -RZ, RZ, 0, 5.9604644775390625e-08 ;  /* 0x00000001ffa07435 */ /* 0x000fd600000001ff */
[----:B------:R-:W-:Y:S05]  /*9360*/  WARPSYNC.COLLECTIVE R110, `(.L_x_2063) ;  /* 0x000000006e087348 */ /* 0x000fea0003c00000 */
[----:B------:R0:W1:Y:S02]  /*9370*/  SHFL.DOWN P6, R156, R163, R160, R155 ;  /* 0x080000a0a39c7389 */ /* 0x00006400000c009b */
[----:B01----:R-:W-:Y:S01]  /*9380*/  ENDCOLLECTIVE ;  /* 0x000000000000791b */ /* 0x003fe20003800000 */
.L_x_2063:
[----:B------:R-:W-:Y:S02]  /*9390*/  MOV R163, R162 ;  /* 0x000000a200a37202 */ /* 0x000fe40000000f00 */
[----:B------:R-:W-:-:S07]  /*93a0*/  MOV R161, R156 ;  /* 0x0000009c00a17202 */ /* 0x000fce0000000f00 */
[----:B------:R-:W-:Y:S05]  /*93b0*/  WARPSYNC.COLLECTIVE R110, `(.L_x_2064) ;  /* 0x000000006e087348 */ /* 0x000fea0003c00000 */
[----:B------:R0:W1:Y:S02]  /*93c0*/  SHFL.DOWN P6, R156, R163, R160, R155 ;  /* 0x080000a0a39c7389 */ /* 0x00006400000c009b */
[----:B01----:R-:W-:Y:S01]  /*93d0*/  ENDCOLLECTIVE ;  /* 0x000000000000791b */ /* 0x003fe20003800000 */
.L_x_2064:
[----:B------:R-:W-:Y:S01]  /*93e0*/  HFMA2.MMA R155, -RZ, RZ, 0, 0 ;  /* 0x00000000ff9b7435 */ /* 0x000fe200000001ff */
[----:B------:R-:W-:Y:S02]  /*93f0*/  MOV R162, R156 ;  /* 0x0000009c00a27202 */ /* 0x000fe40000000f00 */
[----:B------:R-:W-:-:S08]  /*9400*/  MOV R156, 0x1f ;  /* 0x0000001f009c7802 */ /* 0x000fd00000000f00 */
[----:B------:R-:W-:Y:S05]  /*9410*/  WARPSYNC.COLLECTIVE R110, `(.L_x_2065) ;  /* 0x000000006e087348 */ /* 0x000fea0003c00000 */
[----:B------:R0:W1:Y:S02]  /*9420*/  SHFL.IDX P3, R160, R111, R155, R156 ;  /* 0x0000009b6fa07389 */ /* 0x000064000006009c */
[----:B01----:R-:W-:Y:S01]  /*9430*/  ENDCOLLECTIVE ;  /* 0x000000000000791b */ /* 0x003fe20003800000 */
.L_x_2065:
[----:B------:R-:W-:Y:S02]  /*9440*/  MOV R111, R103 ;  /* 0x00000067006f7202 */ /* 0x000fe40000000f00 */
[----:B------:R-:W-:-:S07]  /*9450*/  MOV R163, R160 ;  /* 0x000000a000a37202 */ /* 0x000fce0000000f00 */
[----:B------:R-:W-:Y:S05]  /*9460*/  WARPSYNC.COLLECTIVE R110, `(.L_x_2066) ;  /* 0x000000006e087348 */ /* 0x000fea0003c00000 */
[----:B------:R0:W1:Y:S02]  /*9470*/  SHFL.IDX P3, R160, R111, R155, R156 ;  /* 0x0000009b6fa07389 */ /* 0x000064000006009c */
[----:B01----:R-:W-:Y:S01]  /*9480*/  ENDCOLLECTIVE ;  /* 0x000000000000791b */ /* 0x003fe20003800000 */
.L_x_2066:
[----:B------:R-:W-:Y:S01]  /*9490*/  MOV R111, R160 ;  /* 0x000000a0006f7202 */ /* 0x000fe20000000f00 */
[----:B------:R-:W-:Y:S06]  /*94a0*/  BRA `(.L_x_2067) ;  /* 0xffffffc800207947 */ /* 0x000fec000383ffff */
.L_x_2068:
        /* <DEDUP_REMOVED lines=13> */
.L_x_10931:


//--------------------- .text._Z25selective_scan_bwd_kernelI32Selective_Scan_bwd_kernel_traitsILi128ELi16ELb1ELb0ELb1ELb0ELb0EffEEv12SSMParamsBwd --------------------------
	.section	.text._Z25selective_scan_bwd_kernelI32Selective_Scan_bwd_kernel_traitsILi128ELi16ELb1ELb0ELb1ELb0ELb0EffEEv12SSMParamsBwd,"ax",@progbits
	.align	128
        .global         _Z25selective_scan_bwd_kernelI32Selective_Scan_bwd_kernel_traitsILi128ELi16ELb1ELb0ELb1ELb0ELb0EffEEv12SSMParamsBwd
        .type           _Z25selective_scan_bwd_kernelI32Selective_Scan_bwd_kernel_traitsILi128ELi16ELb1ELb0ELb1ELb0ELb0EffEEv12SSMParamsBwd,@function
        .size           _Z25selective_scan_bwd_kernelI32Selective_Scan_bwd_kernel_traitsILi128ELi16ELb1ELb0ELb1ELb0ELb0EffEEv12SSMParamsBwd,(.L_x_10932 - _Z25selective_scan_bwd_kernelI32Selective_Scan_bwd_kernel_traitsILi128ELi16ELb1ELb0ELb1ELb0ELb0EffEEv12SSMParamsBwd)
        .other          _Z25selective_scan_bwd_kernelI32Selective_Scan_bwd_kernel_traitsILi128ELi16ELb1ELb0ELb1ELb0ELb0EffEEv12SSMParamsBwd,@"STO_CUDA_ENTRY STV_DEFAULT"
_Z25selective_scan_bwd_kernelI32Selective_Scan_bwd_kernel_traitsILi128ELi16ELb1ELb0ELb1ELb0ELb0EffEEv12SSMParamsBwd:
.text._Z25selective_scan_bwd_kernelI32Selective_Scan_bwd_kernel_traitsILi128ELi16ELb1ELb0ELb1ELb0ELb0EffEEv12SSMParamsBwd:
        /* <DEDUP_REMOVED lines=75> */
[----:B------:R-:W-:Y:S02]  /*04b0*/  UIADD3 UR13, UR13, UR26, URZ ;  /* 0x0000001a0d0d7290 */ /* 0x000fe4000fffe03f */
[----:B------:R-:W-:Y:S02]  /*04c0*/  UISETP.NE.AND UP1, UPT, UR29, URZ, UPT ;  /* 0x0000003f1d00728c */ /* 0x000fe4000bf25270 */
[----:B------:R-:W-:-:S03]  /*04d0*/  UIADD3 UR7, UR7, UR14, URZ ;  /* 0x0000000e07077290 */ /* 0x000fc6000fffe03f */
[----:B------:R-:W-:Y:S01]  /*04e0*/  @UP0 ULDC UR14, c[0x0][0x214] ;  /* 0x00008500000e0ab9 */ /* 0x000fe20000000800 */
[----:B-1----:R-:W-:Y:S01]  /*04f0*/  R2UR UR5, R2 ;  /* 0x00000000020572ca */ /* 0x002fe200000e0000 */
[----:B------:R-:W-:-:S12]  /*0500*/  @UP0 UIMAD UR14, UR11, UR14, UR10 ;  /* 0x0000000e0b0e02a4 */ /* 0x000fd8000f8e020a */
        /* <DEDUP_REMOVED lines=8> */
[----:B------:R-:W-:Y:S02]  /*0590*/  UIMAD UR30, UR15, UR16, URZ ;  /* 0x000000100f1e72a4 */ /* 0x000fe4000f8e023f */
[----:B------:R-:W-:Y:S01]  /*05a0*/  UMOV UR27, UR31 ;  /* 0x0000001f001b7c82 */ /* 0x000fe20008000000 */
[----:B------:R-:W-:Y:S01]  /*05b0*/  ULDC.64 UR20, c[0x0][0x330] ;  /* 0x0000cc0000147ab9 */ /* 0x000fe20000000a00 */
[----:B------:R-:W-:-:S02]  /*05c0*/  UIADD3 UR35, -UR27, URZ, URZ ;  /* 0x0000003f1b237290 */ /* 0x000fc4000fffe13f */
[----:B------:R-:W-:Y:S02]  /*05d0*/  UIMAD UR31, UR15, UR20, URZ ;  /* 0x000000140f1f72a4 */ /* 0x000fe4000f8e023f */
[----:B------:R-:W-:Y:S02]  /*05e0*/  UIMAD UR15, UR33, UR35, UR34 ;  /* 0x00000023210f72a4 */ /* 0x000fe4000f8e0222 */
[----:B------:R-:W-:Y:S02]  /*05f0*/  UIMAD.WIDE.U32 UR8, UR10, UR20, UR8 ;  /* 0x000000140a0872a5 */ /* 0x000fe4000f8e0008 */
[----:B------:R-:W-:Y:S02]  /*0600*/  UISETP.GT.U32.AND UP4, UPT, UR33, UR15, UPT ;  /* 0x0000000f2100728c */ /* 0x000fe4000bf84070 */
[----:B------:R-:W-:Y:S01]  /*0610*/  UIMAD UR30, UR10, UR17, UR30 ;  /* 0x000000110a1e72a4 */ /* 0x000fe2000f8e021e */
[----:B------:R-:W-:Y:S01]  /*0620*/  ULDC UR20, c[0x0][0x224] ;  /* 0x0000890000147ab9 */ /* 0x000fe20000000800 */
[----:B------:R-:W-:-:S02]  /*0630*/  UIMAD.WIDE.U32 UR16, UR10, UR16, UR12 ;  /* 0x000000100a1072a5 */ /* 0x000fc4000f8e000c */
[----:B------:R-:W-:Y:S02]  /*0640*/  USHF.L.U32 UR12, UR20, 0xb, URZ ;  /* 0x0000000b140c7899 */ /* 0x000fe4000800063f */
[----:B------:R-:W-:-:S03]  /*0650*/  ULOP3.LUT UR13, UR10, UR29, URZ, 0x3c, !UPT ;  /* 0x0000001d0a0d7292 */ /* 0x000fc6000f8e3c3f */
[----:B------:R-:W-:Y:S02]  /*0660*/  @!UP4 UIADD3 UR15, UR15, -UR33, URZ ;  /* 0x800000210f0fc290 */ /* 0x000fe4000fffe03f */
[----:B------:R-:W-:Y:S02]  /*0670*/  UIADD3 UR26, UR12, -0x800, URZ ;  /* 0xfffff8000c1a7890 */ /* 0x000fe4000fffe03f */
[----:B------:R-:W-:Y:S02]  /*0680*/  UISETP.GE.U32.AND UP3, UPT, UR15, UR33, UPT ;  /* 0x000000210f00728c */ /* 0x000fe4000bf66070 */
[----:B------:R-:W-:Y:S02]  /*0690*/  @!UP4 UIADD3 UR27, UR27, 0x1, URZ ;  /* 0x000000011b1bc890 */ /* 0x000fe4000fffe03f */
[----:B------:R-:W-:Y:S02]  /*06a0*/  UISETP.GE.AND UP2, UPT, UR13, URZ, UPT ;  /* 0x0000003f0d00728c */ /* 0x000fe4000bf46270 */
[----:B------:R-:W-:-:S02]  /*06b0*/  UIMAD UR31, UR10, UR21, UR31 ;  /* 0x000000150a1f72a4 */ /* 0x000fc4000f8e021f */
[----:B------:R-:W-:Y:S02]  /*06c0*/  USHF.R.S32.HI UR21, URZ, 0x1f, UR26 ;  /* 0x0000001f3f157899 */ /* 0x000fe4000801141a */
[----:B------:R-:W-:Y:S02]  /*06d0*/  UIADD3 UR4, UP5, UR26, UR4, URZ ;  /* 0x000000041a047290 */ /* 0x000fe4000ffbe03f */
[----:B------:R-:W-:Y:S01]  /*06e0*/  @UP3 UIADD3 UR27, UR27, 0x1, URZ ;  /* 0x000000011b1b3890 */ /* 0x000fe2000fffe03f */
[----:B------:R-:W-:Y:S01]  /*06f0*/  ULDC.64 UR34, c[0x0][0x2f0] ;  /* 0x0000bc0000227ab9 */ /* 0x000fe20000000a00 */
[----:B------:R-:W-:Y:S02]  /*0700*/  UIADD3.X UR5, UR21, UR5, UR32, UP5, !UPT ;  /* 0x0000000515057290 */ /* 0x000fe4000affe420 */
[----:B------:R-:W-:Y:S02]  /*0710*/  ULEA UR15, UP4, UR4, UR34, 0x2 ;  /* 0x00000022040f7291 */ /* 0x000fe4000f88103f */
[----:B------:R-:W-:Y:S01]  /*0720*/  UIADD3 UR48, UP3, UR26, UR16, URZ ;  /* 0x000000101a307290 */ /* 0x000fe2000ff7e03f */
[----:B------:R-:W-:Y:S01]  /*0730*/  UMOV UR13, UR27 ;  /* 0x0000001b000d7c82 */ /* 0x000fe20008000000 */
[----:B------:R-:W-:Y:S01]  /*0740*/  ULEA.HI.X UR16, UR4, UR35, UR5, 0x2, UP4 ;  /* 0x0000002304107291 */ /* 0x000fe2000a0f1405 */
[----:B------:R-:W-:Y:S01]  /*0750*/  ULDC.64 UR32, c[0x0][0x2f8] ;  /* 0x0000be0000207ab9 */ /* 0x000fe20000000a00 */
[----:B------:R-:W-:-:S02]  /*0760*/  UIADD3.X UR4, UR21, UR17, UR30, UP3, !UPT ;  /* 0x0000001115047290 */ /* 0x000fc40009ffe41e */
[----:B------:R-:W-:Y:S02]  /*0770*/  @!UP2 UIADD3 UR13, -UR13, URZ, URZ ;  /* 0x0000003f0d0da290 */ /* 0x000fe4000fffe13f */
[----:B------:R-:W-:Y:S02]  /*0780*/  UIADD3 UR50, UP2, UR26, UR8, URZ ;  /* 0x000000081a327290 */ /* 0x000fe4000ff5e03f */
[----:B------:R-:W-:Y:S02]  /*0790*/  ULEA UR17, UP3, UR48, UR32, 0x2 ;  /* 0x0000002030117291 */ /* 0x000fe4000f86103f */
[----:B------:R-:W-:Y:S02]  /*07a0*/  @!UP1 ULOP3.LUT UR13, URZ, UR29, URZ, 0x33, !UPT ;  /* 0x0000001d3f0d9292 */ /* 0x000fe4000f8e333f */
[----:B------:R-:W-:Y:S02]  /*07b0*/  UIADD3.X UR8, UR21, UR9, UR31, UP2, !UPT ;  /* 0x0000000915087290 */ /* 0x000fe400097fe41f */
[----:B------:R-:W-:-:S02]  /*07c0*/  ULEA.HI.X UR48, UR48, UR33, UR4, 0x2, UP3 ;  /* 0x0000002130307291 */ /* 0x000fc400098f1404 */
[----:B------:R-:W-:Y:S01]  /*07d0*/  USHF.R.S32.HI UR9, URZ, 0x1f, UR13 ;  /* 0x0000001f3f097899 */ /* 0x000fe2000801140d */
[----:B------:R-:W-:Y:S01]  /*07e0*/  ULDC.64 UR4, c[0x0][0x3b8] ;  /* 0x0000ee0000047ab9 */ /* 0x000fe20000000a00 */
[----:B------:R-:W-:Y:S01]  /*07f0*/  ULDC.64 UR28, c[0x0][0x278] ;  /* 0x00009e00001c7ab9 */ /* 0x000fe20000000a00 */
[----:B------:R-:W-:Y:S02]  /*0800*/  ULEA UR49, UP1, UR50, UR4, 0x2 ;  /* 0x0000000432317291 */ /* 0x000fe4000f82103f */
[----:B------:R-:W-:Y:S02]  /*0810*/  UIMAD UR4, UR9, UR28, URZ ;  /* 0x0000001c090472a4 */ /* 0x000fe4000f8e023f */
[----:B------:R-:W-:Y:S02]  /*0820*/  ULEA.HI.X UR50, UR50, UR5, UR8, 0x2, UP1 ;  /* 0x0000000532327291 */ /* 0x000fe400088f1408 */
[----:B------:R-:W-:Y:S02]  /*0830*/  UIMAD.WIDE.U32 UR8, UR13, UR28, UR6 ;  /* 0x0000001c0d0872a5 */ /* 0x000fe4000f8e0006 */
[----:B------:R-:W-:-:S02]  /*0840*/  UIMAD UR27, UR13, UR29, UR4 ;  /* 0x0000001d0d1b72a4 */ /* 0x000fc4000f8e0204 */
[----:B------:R-:W-:Y:S02]  /*0850*/  UISETP.GE.AND UP1, UPT, UR20, 0x1, UPT ;  /* 0x000000011400788c */ /* 0x000fe4000bf26270 */
[----:B------:R-:W-:Y:S01]  /*0860*/  @UP0 UIMAD UR14, UR14, UR20, URZ ;  /* 0x000000140e0e02a4 */ /* 0x000fe2000f8e023f */
[----:B------:R-:W-:Y:S01]  /*0870*/  UMOV UR4, URZ ;  /* 0x0000003f00047c82 */ /* 0x000fe20008000000 */
[----:B------:R-:W-:Y:S02]  /*0880*/  UIADD3 UR26, UP2, UR26, UR8, URZ ;  /* 0x000000081a1a7290 */ /* 0x000fe4000ff5e03f */
[----:B------:R-:W-:Y:S01]  /*0890*/  UIADD3 UR27, UR9, UR27, URZ ;  /* 0x0000001b091b7290 */ /* 0x000fe2000fffe03f */
[----:B------:R-:W-:Y:S01]  /*08a0*/  @UP0 ULDC UR28, c[0x0][0x21c] ;  /* 0x00008700001c0ab9 */ /* 0x000fe20000000800 */
[----:B------:R-:W-:Y:S01]  /*08b0*/  ULDC.64 UR6, c[0x0][0x2e0] ;  /* 0x0000b80000067ab9 */ /* 0x000fe20000000a00 */
[----:B------:R-:W-:Y:S02]  /*08c0*/  @UP0 UIMAD UR14, UR14, UR28, URZ ;  /* 0x0000001c0e0e02a4 */ /* 0x000fe4000f8e023f */
[----:B------:R-:W-:-:S02]  /*08d0*/  UIADD3.X UR52, UR21, UR27, URZ, UP2, !UPT ;  /* 0x0000001b15347290 */ /* 0x000fc400097fe43f */
[----:B------:R-:W-:Y:S01]  /*08e0*/  ULEA UR51, UP3, UR26, UR6, 0x2 ;  /* 0x000000061a337291 */ /* 0x000fe2000f86103f */
[----:B------:R-:W-:Y:S01]  /*08f0*/  @UP0 ULDC.64 UR20, c[0x0][0x310] ;  /* 0x0000c40000140ab9 */ /* 0x000fe20000000a00 */
[----:B------:R-:W-:Y:S01]  /*0900*/  UMOV UR5, URZ ;  /* 0x0000003f00057c82 */ /* 0x000fe20008000000 */
[----:B------:R-:W-:Y:S02]  /*0910*/  @UP0 UIMAD.WIDE UR20, UR14, 0x8, UR20 ;  /* 0x000000080e1408a5 */ /* 0x000fe4000f8e0214 */
        /* <DEDUP_REMOVED lines=21> */
.L_x_2116:
[----:B------:R-:W-:Y:S01]  /*0a70*/  BAR.SYNC.DEFER_BLOCKING 0x0 ;  /* 0x0000000000007b1d */ /* 0x000fe20000010000 */
[----:B0-2---:R-:W-:Y:S02]  /*0a80*/  SHF.L.U32 R0, R121, 0x2, RZ ;  /* 0x0000000279007819 */ /* 0x005fe400000006ff */
[----:B------:R-:W-:Y:S02]  /*0a90*/  MOV R2, UR15 ;  /* 0x0000000f00027c02 */ /* 0x000fe40008000f00 */
[----:B------:R-:W-:Y:S01]  /*0aa0*/  LOP3.LUT R4, R0, 0xffffff80, RZ, 0xc0, !PT ;  /* 0xffffff8000047812 */ /* 0x000fe200078ec0ff */
[----:B------:R-:W-:Y:S01]  /*0ab0*/  ULDC UR7, c[0x0][0x21c] ;  /* 0x0000870000077ab9 */ /* 0x000fe20000000800 */
[----:B------:R-:W-:Y:S02]  /*0ac0*/  MOV R3, UR16 ;  /* 0x0000001000037c02 */ /* 0x000fe40008000f00 */
[----:B------:R-:W-:Y:S01]  /*0ad0*/  LOP3.LUT R6, R4, 0x1f, R121, 0xf8, !PT ;  /* 0x0000001f04067812 */ /* 0x000fe200078ef879 */
[----:B------:R-:W0:Y:S04]  /*0ae0*/  S2R R24, SR_LANEID ;  /* 0x0000000000187919 */ /* 0x000e280000000000 */
[----:B------:R-:W-:Y:S01]  /*0af0*/  IMAD.WIDE R2, R6, 0x10, R2 ;  /* 0x0000001006027825 */ /* 0x000fe200078e0202 */
[----:B------:R1:W-:Y:S01]  /*0b00*/  STL [R1+0x6c], R4 ;  /* 0x00006c0401007387 */ /* 0x0003e20000100800 */
[----:B------:R-:W-:-:S03]  /*0b10*/  MOV R5, UR48 ;  /* 0x0000003000057c02 */ /* 0x000fc60008000f00 */
[----:B------:R-:W-:Y:S04]  /*0b20*/  STL [R1+0x80], R6 ;  /* 0x0000800601007387 */ /* 0x000fe80000100800 */
[----:B------:R-:W2:Y:S04]  /*0b30*/  LDG.E.128 R8, desc[UR18][R2.64] ;  /* 0x0000001202087981 */ /* 0x000ea8000c1e1d00 */
[----:B------:R-:W3:Y:S04]  /*0b40*/  LDG.E.128 R12, desc[UR18][R2.64+0x200] ;  /* 0x00020012020c7981 */ /* 0x000ee8000c1e1d00 */
[----:B------:R-:W4:Y:S04]  /*0b50*/  LDG.E.128 R16, desc[UR18][R2.64+0x400] ;  /* 0x0004001202107981 */ /* 0x000f28000c1e1d00 */
[----:B------:R5:W4:Y:S01]  /*0b60*/  LDG.E.128 R20, desc[UR18][R2.64+0x600] ;  /* 0x0006001202147981 */ /* 0x000b22000c1e1d00 */
[----:B0-----:R-:W-:-:S02]  /*0b70*/  IADD3 R7, R4, R24, RZ ;  /* 0x0000001804077210 */ /* 0x001fc40007ffe0ff */
[----:B-1----:R-:W-:Y:S02]  /*0b80*/  MOV R4, UR17 ;  /* 0x0000001100047c02 */ /* 0x002fe40008000f00 */
[-C--:B------:R-:W-:Y:S01]  /*0b90*/  LEA R119, R7, R120.reuse, 0x4 ;  /* 0x0000007807777211 */ /* 0x080fe200078e20ff */
[----:B------:R-:W-:Y:S02]  /*0ba0*/  IMAD R7, R24, 0x3, R7 ;  /* 0x0000000318077824 */ /* 0x000fe400078e0207 */
[----:B------:R-:W-:Y:S01]  /*0bb0*/  IMAD.WIDE R4, R6, 0x10, R4 ;  /* 0x0000001006047825 */ /* 0x000fe200078e0204 */
[----:B-----5:R-:W-:Y:S01]  /*0bc0*/  MOV R2, UR49 ;  /* 0x0000003100027c02 */ /* 0x020fe20008000f00 */
[----:B------:R-:W5:Y:S01]  /*0bd0*/  LDL.LU R24, [R1+0xac] ;  /* 0x0000ac0001187983 */ /* 0x000f620000300800 */
[----:B------:R-:W-:-:S03]  /*0be0*/  LEA R0, R7, R120, 0x4 ;  /* 0x0000007807007211 */ /* 0x000fc600078e20ff */
[----:B--2---:R0:W-:Y:S04]  /*0bf0*/  STS.128 [R119], R8 ;  /* 0x0000000877007388 */ /* 0x0041e80000000c00 */
[----:B---3--:R1:W-:Y:S04]  /*0c00*/  STS.128 [R119+0x200], R12 ;  /* 0x0002000c77007388 */ /* 0x0083e80000000c00 */
[----:B----4-:R2:W-:Y:S04]  /*0c10*/  STS.128 [R119+0x400], R16 ;  /* 0x0004001077007388 */ /* 0x0105e80000000c00 */
[----:B------:R3:W-:Y:S01]  /*0c20*/  STS.128 [R119+0x600], R20 ;  /* 0x0006001477007388 */ /* 0x0007e20000000c00 */
        /* <DEDUP_REMOVED lines=10> */
[----:B------:R-:W-:-:S03]  /*0cd0*/  MOV R3, UR50 ;  /* 0x0000003200037c02 */ /* 0x000fc60008000f00 */
[----:B------:R-:W-:Y:S01]  /*0ce0*/  IMAD.WIDE R2, R6, 0x10, R2 ;  /* 0x0000001006027825 */ /* 0x000fe200078e0202 */
[----:B----4-:R0:W-:Y:S04]  /*0cf0*/  STS.128 [R119], R8 ;  /* 0x0000000877007388 */ /* 0x0101e80000000c00 */
[----:B-----5:R1:W-:Y:S04]  /*0d00*/  STS.128 [R119+0x200], R12 ;  /* 0x0002000c77007388 */ /* 0x0203e80000000c00 */
[----:B--2---:R2:W-:Y:S04]  /*0d10*/  STS.128 [R119+0x400], R16 ;  /* 0x0004001077007388 */ /* 0x0045e80000000c00 */
[----:B---3--:R3:W-:Y:S01]  /*0d20*/  STS.128 [R119+0x600], R20 ;  /* 0x0006001477007388 */ /* 0x0087e20000000c00 */
[----:B------:R-:W-:-:S03]  /*0d30*/  NOP ;  /* 0x0000000000007918 */ /* 0x000fc60000000000 */
[----:B------:R-:W4:Y:S04]  /*0d40*/  LDS.128 R4, [R0] ;  /* 0x0000000000047984 */ /* 0x000f280000000c00 */
[----:B------:R-:W-:Y:S04]  /*0d50*/  LDS.128 R92, [R0+0x10] ;  /* 0x00001000005c7984 */ /* 0x000fe80000000c00 */
[----:B------:R-:W-:Y:S04]  /*0d60*/  LDS.128 R88, [R0+0x20] ;  /* 0x0000200000587984 */ /* 0x000fe80000000c00 */
[----:B------:R-:W-:Y:S01]  /*0d70*/  LDS.128 R84, [R0+0x30] ;  /* 0x0000300000547984 */ /* 0x000fe20000000c00 */
[----:B------:R-:W-:Y:S06]  /*0d80*/  BAR.SYNC.DEFER_BLOCKING 0x0 ;  /* 0x0000000000007b1d */ /* 0x000fec0000010000 */
[----:B0-----:R-:W5:Y:S04]  /*0d90*/  LDG.E.128 R8, desc[UR18][R2.64] ;  /* 0x0000001202087981 */ /* 0x001f68000c1e1d00 */
[----:B-1----:R-:W5:Y:S04]  /*0da0*/  LDG.E.128 R12, desc[UR18][R2.64+0x200] ;  /* 0x00020012020c7981 */ /* 0x002f68000c1e1d00 */
[----:B--2---:R-:W2:Y:S04]  /*0db0*/  LDG.E.128 R16, desc[UR18][R2.64+0x400] ;  /* 0x0004001202107981 */ /* 0x004ea8000c1e1d00 */
[----:B---3--:R-:W3:Y:S04]  /*0dc0*/  LDG.E.128 R20, desc[UR18][R2.64+0x600] ;  /* 0x0006001202147981 */ /* 0x008ee8000c1e1d00 */
[----:B----4-:R-:W-:Y:S04]  /*0dd0*/  STL.64 [R1+0x70], R4 ;  /* 0x0000700401007387 */ /* 0x010fe80000100a00 */
[----:B------:R-:W-:Y:S01]  /*0de0*/  STL.64 [R1+0x78], R6 ;  /* 0x0000780601007387 */ /* 0x000fe20000100a00 */
[----:B------:R-:W-:-:S03]  /*0df0*/  ISETP.LT.AND P0, PT, RZ, UR7, PT ;  /* 0x00000007ff007c0c */ /* 0x000fc6000bf01270 */
[----:B-----5:R-:W-:Y:S04]  /*0e00*/  STS.128 [R119], R8 ;  /* 0x0000000877007388 */ /* 0x020fe80000000c00 */
[----:B------:R-:W-:Y:S04]  /*0e10*/  STS.128 [R119+0x200], R12 ;  /* 0x0002000c77007388 */ /* 0x000fe80000000c00 */
[----:B--2---:R-:W-:Y:S04]  /*0e20*/  STS.128 [R119+0x400], R16 ;  /* 0x0004001077007388 */ /* 0x004fe80000000c00 */
[----:B---3--:R-:W-:Y:S01]  /*0e30*/  STS.128 [R119+0x600], R20 ;  /* 0x0006001477007388 */ /* 0x008fe20000000c00 */
[----:B------:R-:W-:-:S03]  /*0e40*/  NOP ;  /* 0x0000000000007918 */ /* 0x000fc60000000000 */
[----:B------:R-:W0:Y:S04]  /*0e50*/  LDS.128 R4, [R0] ;  /* 0x0000000000047984 */ /* 0x000e280000000c00 */
[----:B------:R-:W1:Y:S04]  /*0e60*/  LDS.128 R80, [R0+0x10] ;  /* 0x0000100000507984 */ /* 0x000e680000000c00 */
[----:B------:R-:W2:Y:S04]  /*0e70*/  LDS.128 R76, [R0+0x20] ;  /* 0x00002000004c7984 */ /* 0x000ea80000000c00 */
[----:B------:R3:W4:Y:S01]  /*0e80*/  LDS.128 R72, [R0+0x30] ;  /* 0x0000300000487984 */ /* 0x0007220000000c00 */
        /* <DEDUP_REMOVED lines=10> */
[----:B---3--:R-:W-:-:S04]  /*0f30*/  FFMA.FTZ R0, R102, R78, R3 ;  /* 0x0000004e66007223 */ /* 0x008fc80000010003 */
[----:B------:R-:W-:-:S04]  /*0f40*/  FFMA.FTZ R3, R103, R79, R0 ;  /* 0x0000004f67037223 */ /* 0x000fc80000010000 */
[----:B----4-:R-:W-:-:S04]  /*0f50*/  FFMA.FTZ R0, R96, R72, R3 ;  /* 0x0000004860007223 */ /* 0x010fc80000010003 */
        /* <DEDUP_REMOVED lines=21> */
[----:B0-----:R-:W-:Y:S05]  /*10b0*/  @P0 BRA `(.L_x_2070) ;  /* 0x0000000000240947 */ /* 0x001fea0003800000 */
        /* <DEDUP_REMOVED lines=9> */
.L_x_2070:
[----:B------:R-:W2:Y:S04]  /*1150*/  LDL R3, [R1+0x70] ;  /* 0x0000700001037983 */ /* 0x000ea80000100800 */
[----:B------:R-:W3:Y:S04]  /*1160*/  LDL R0, [R1+0x74] ;  /* 0x0000740001007983 */ /* 0x000ee80000100800 */
[----:B------:R-:W4:Y:S04]  /*1170*/  LDL R8, [R1+0x78] ;  /* 0x0000780001087983 */ /* 0x000f280000100800 */
[----:B------:R-:W5:Y:S01]  /*1180*/  LDL R2, [R1+0x7c] ;  /* 0x00007c0001027983 */ /* 0x000f620000100800 */
        /* <DEDUP_REMOVED lines=11> */
[----:B------:R-:W-:-:S02]  /*1240*/  CS2R R54, SRZ ;  /* 0x0000000000367805 */ /* 0x000fc4000001ff00 */
[----:B------:R-:W-:Y:S02]  /*1250*/  CS2R R52, SRZ ;  /* 0x0000000000347805 */ /* 0x000fe4000001ff00 */
[----:B------:R-:W-:Y:S02]  /*1260*/  CS2R R50, SRZ ;  /* 0x0000000000327805 */ /* 0x000fe4000001ff00 */
[----:B------:R-:W-:Y:S02]  /*1270*/  CS2R R48, SRZ ;  /* 0x0000000000307805 */ /* 0x000fe4000001ff00 */
[----:B------:R-:W-:Y:S02]  /*1280*/  CS2R R46, SRZ ;  /* 0x00000000002e7805 */ /* 0x000fe4000001ff00 */
[----:B------:R-:W-:Y:S02]  /*1290*/  CS2R R44, SRZ ;  /* 0x00000000002c7805 */ /* 0x000fe4000001ff00 */
[----:B------:R-:W-:-:S02]  /*12a0*/  CS2R R42, SRZ ;  /* 0x00000000002a7805 */ /* 0x000fc4000001ff00 */
[----:B------:R-:W-:Y:S01]  /*12b0*/  CS2R R40, SRZ ;  /* 0x0000000000287805 */ /* 0x000fe2000001ff00 */
        /* <DEDUP_REMOVED lines=15> */
[----:B--2---:R-:W-:Y:S01]  /*13b0*/  FADD.FTZ R3, R3, UR5 ;  /* 0x0000000503037e21 */ /* 0x004fe20008010000 */
[----:B---3--:R-:W-:-:S03]  /*13c0*/  FADD.FTZ R0, R0, UR5 ;  /* 0x0000000500007e21 */ /* 0x008fc60008010000 */
[----:B------:R-:W-:Y:S01]  /*13d0*/  FMUL.FTZ R20, R108, R3 ;  /* 0x000000036c147220 */ /* 0x000fe20000410000 */
[----:B----4-:R-:W-:Y:S01]  /*13e0*/  FADD.FTZ R9, R8, UR5 ;  /* 0x0000000508097e21 */ /* 0x010fe20008010000 */
[----:B------:R-:W-:Y:S01]  /*13f0*/  FMUL.FTZ R3, R109, R0 ;  /* 0x000000006d037220 */ /* 0x000fe20000410000 */
[----:B------:R-:W-:Y:S02]  /*1400*/  FADD.FTZ R8, R93, UR5 ;  /* 0x000000055d087e21 */ /* 0x000fe40008010000 */
[----:B------:R-:W-:Y:S01]  /*1410*/  STL [R1+0x68], R20 ;  /* 0x0000681401007387 */ /* 0x000fe20000100800 */
[----:B-----5:R-:W-:Y:S01]  /*1420*/  FADD.FTZ R2, R2, UR5 ;  /* 0x0000000502027e21 */ /* 0x020fe20008010000 */
[----:B------:R-:W-:Y:S02]  /*1430*/  FMUL.FTZ R9, R110, R9 ;  /* 0x000000096e097220 */ /* 0x000fe40000410000 */
[----:B------:R0:W-:Y:S01]  /*1440*/  STL [R1+0xa0], R3 ;  /* 0x0000a00301007387 */ /* 0x0001e20000100800 */
[----:B------:R-:W-:Y:S01]  /*1450*/  FMUL.FTZ R0, R111, R2 ;  /* 0x000000026f007220 */ /* 0x000fe20000410000 */
[----:B------:R-:W-:-:S02]  /*1460*/  FMUL.FTZ R2, R105, R8 ;  /* 0x0000000869027220 */ /* 0x000fc40000410000 */
[----:B------:R-:W-:Y:S04]  /*1470*/  STL [R1+0x64], R9 ;  /* 0x0000640901007387 */ /* 0x000fe80000100800 */
[----:B------:R1:W-:Y:S01]  /*1480*/  STL [R1+0x9c], R0 ;  /* 0x00009c0001007387 */ /* 0x0003e20000100800 */
[----:B0-----:R-:W-:-:S05]  /*1490*/  FMUL.FTZ R3, R104, R11 ;  /* 0x0000000b68037220 */ /* 0x001fca0000410000 */
[----:B------:R0:W-:Y:S01]  /*14a0*/  STL [R1+0x60], R3 ;  /* 0x0000600301007387 */ /* 0x0001e20000100800 */
[----:B-1----:R-:W-:-:S03]  /*14b0*/  FMUL.FTZ R0, R106, R13 ;  /* 0x0000000d6a007220 */ /* 0x002fc60000410000 */
[----:B------:R1:W-:Y:S04]  /*14c0*/  STL [R1+0x98], R2 ;  /* 0x0000980201007387 */ /* 0x0003e80000100800 */
[----:B------:R2:W-:Y:S01]  /*14d0*/  STL [R1+0x5c], R0 ;  /* 0x00005c0001007387 */ /* 0x0005e20000100800 */
[----:B0-----:R-:W-:Y:S01]  /*14e0*/  FMUL.FTZ R3, R107, R10 ;  /* 0x0000000a6b037220 */ /* 0x001fe20000410000 */
[----:B-1----:R-:W-:-:S04]  /*14f0*/  FMUL.FTZ R2, R100, R15 ;  /* 0x0000000f64027220 */ /* 0x002fc80000410000 */
[----:B------:R0:W-:Y:S01]  /*1500*/  STL [R1+0x94], R3 ;  /* 0x0000940301007387 */ /* 0x0001e20000100800 */
[----:B--2---:R-:W-:-:S03]  /*1510*/  FMUL.FTZ R0, R101, R12 ;  /* 0x0000000c65007220 */ /* 0x004fc60000410000 */
        /* <DEDUP_REMOVED lines=13> */
[----:B------:R0:W-:Y:S02]  /*15f0*/  STL [R1+0x84], R0 ;  /* 0x0000840001007387 */ /* 0x0001e40000100800 */
.L_x_2115:
[----:B0-----:R-:W2:Y:S01]  /*1600*/  LDL R0, [R1+0x80] ;  /* 0x0000800001007983 */ /* 0x001ea20000100800 */
[----:B------:R-:W-:Y:S02]  /*1610*/  USHF.R.S32.HI UR57, URZ, 0x1f, UR10 ;  /* 0x0000001f3f397899 */ /* 0x000fe4000801140a */
[----:B------:R-:W-:Y:S01]  /*1620*/  USHF.R.S32.HI UR56, URZ, 0x1f, UR7 ;  /* 0x0000001f3f387899 */ /* 0x000fe20008011407 */
[----:B------:R-:W3:Y:S01]  /*1630*/  LDL R26, [R1+0x70] ;  /* 0x00007000011a7983 */ /* 0x000ee20000100800 */
[----:B------:R-:W-:Y:S02]  /*1640*/  UIMAD UR44, UR57, UR40, URZ ;  /* 0x00000028392c72a4 */ /* 0x000fe4000f8e023f */
[----:B------:R-:W-:Y:S01]  /*1650*/  UIMAD.WIDE.U32 UR46, UR10, UR40, URZ ;  /* 0x000000280a2e72a5 */ /* 0x000fe2000f8e003f */
[----:B------:R-:W4:Y:S01]  /*1660*/  LDL R114, [R1+0x74] ;  /* 0x0000740001727983 */ /* 0x000f220000100800 */
[----:B------:R-:W-:Y:S02]  /*1670*/  UIMAD UR44, UR10, UR41, UR44 ;  /* 0x000000290a2c72a4 */ /* 0x000fe4000f8e022c */
[----:B------:R-:W-:Y:S01]  /*1680*/  UIMAD UR59, UR56, UR28, URZ ;  /* 0x0000001c383b72a4 */ /* 0x000fe2000f8e023f */
[----:B------:R-:W4:Y:S01]  /*1690*/  LDL R113, [R1+0x78] ;  /* 0x0000780001717983 */ /* 0x000f220000100800 */
[----:B------:R-:W-:-:S02]  /*16a0*/  UIADD3 UR47, UR47, UR44, URZ ;  /* 0x0000002c2f2f7290 */ /* 0x000fc4000fffe03f */
[----:B------:R-:W-:Y:S01]  /*16b0*/  UIMAD.WIDE.U32 UR44, UR7, UR28, URZ ;  /* 0x0000001c072c72a5 */ /* 0x000fe2000f8e003f */
[----:B------:R-:W4:Y:S01]  /*16c0*/  LDL R112, [R1+0x7c] ;  /* 0x00007c0001707983 */ /* 0x000f220000100800 */
[----:B------:R-:W-:Y:S02]  /*16d0*/  UIMAD UR59, UR7, UR29, UR59 ;  /* 0x0000001d073b72a4 */ /* 0x000fe4000f8e023b */
[----:B------:R-:W-:Y:S02]  /*16e0*/  UIMAD UR58, UR56, UR38, URZ ;  /* 0x00000026383a72a4 */ /* 0x000fe4000f8e023f */
[----:B------:R-:W-:Y:S02]  /*16f0*/  ULEA UR60, UP1, UR44, UR51, 0x2 ;  /* 0x000000332c3c7291 */ /* 0x000fe4000f82103f */
[----:B------:R-:W-:Y:S02]  /*1700*/  UIADD3 UR59, UR45, UR59, URZ ;  /* 0x0000003b2d3b7290 */ /* 0x000fe4000fffe03f */
[----:B------:R-:W-:-:S02]  /*1710*/  UIMAD UR58, UR7, UR39, UR58 ;  /* 0x00000027073a72a4 */ /* 0x000fc4000f8e023a */
[----:B------:R-:W-:Y:S01]  /*1720*/  UIMAD.WIDE.U32 UR46, UR7, UR38, UR46 ;  /* 0x00000026072e72a5 */ /* 0x000fe2000f8e002e */
[----:B------:R-:W-:Y:S01]  /*1730*/  MOV R2, UR60 ;  /* 0x0000003c00027c02 */ /* 0x000fe20008000f00 */
[----:B------:R-:W-:Y:S02]  /*1740*/  ULEA.HI.X UR59, UR44, UR52, UR59, 0x2, UP1 ;  /* 0x000000342c3b7291 */ /* 0x000fe400088f143b */
[----:B------:R-:W-:Y:S02]  /*1750*/  UIADD3 UR58, UR47, UR58, URZ ;  /* 0x0000003a2f3a7290 */ /* 0x000fe4000fffe03f */
[----:B------:R-:W-:Y:S02]  /*1760*/  ULEA UR45, UP0, UR46, UR36, 0x2 ;  /* 0x000000242e2d7291 */ /* 0x000fe4000f80103f */
[----:B------:R-:W-:Y:S02]  /*1770*/  MOV R3, UR59 ;  /* 0x0000003b00037c02 */ /* 0x000fe40008000f00 */
[----:B------:R-:W-:-:S02]  /*1780*/  ULEA.HI.X UR58, UR46, UR37, UR58, 0x2, UP0 ;  /* 0x000000252e3a7291 */ /* 0x000fc400080f143a */
[----:B------:R-:W-:-:S04]  /*1790*/  MOV R24, UR45 ;  /* 0x0000002d00187c02 */ /* 0x000fc80008000f00 */
[----:B------:R-:W-:-:S05]  /*17a0*/  MOV R25, UR58 ;  /* 0x0000003a00197c02 */ /* 0x000fca0008000f00 */
[----:B------:R-:W3:Y:S01]  /*17b0*/  LDG.E R24, desc[UR18][R24.64] ;  /* 0x0000001218187981 */ /* 0x000ee2000c1e1900 */
[----:B--2---:R-:W-:-:S05]  /*17c0*/  IMAD.WIDE R2, R0, 0x10, R2 ;  /* 0x0000001000027825 */ /* 0x004fca00078e0202 */
[----:B------:R-:W2:Y:S04]  /*17d0*/  LDG.E.128 R8, desc[UR18][R2.64] ;  /* 0x0000001202087981 */ /* 0x000ea8000c1e1d00 */
[----:B-1----:R-:W4:Y:S04]  /*17e0*/  LDG.E.128 R12, desc[UR18][R2.64+0x200] ;  /* 0x00020012020c7981 */ /* 0x002f28000c1e1d00 */
[----:B------:R-:W4:Y:S04]  /*17f0*/  LDG.E.128 R16, desc[UR18][R2.64+0x400] ;  /* 0x0004001202107981 */ /* 0x000f28000c1e1d00 */
[----:B------:R0:W4:Y:S01]  /*1800*/  LDG.E.128 R20, desc[UR18][R2.64+0x600] ;  /* 0x0006001202147981 */ /* 0x000122000c1e1d00 */
[----:B------:R-:W-:-:S02]  /*1810*/  UIMAD UR57, UR57, UR34, URZ ;  /* 0x00000022393972a4 */ /* 0x000fc4000f8e023f */
[----:B------:R-:W-:Y:S02]  /*1820*/  UIMAD.WIDE.U32 UR44, UR10, UR34, URZ ;  /* 0x000000220a2c72a5 */ /* 0x000fe4000f8e003f */
[----:B------:R-:W-:Y:S01]  /*1830*/  UIMAD UR57, UR10, UR35, UR57 ;  /* 0x000000230a3972a4 */ /* 0x000fe2000f8e0239 */
[----:B------:R-:W1:Y:S01]  /*1840*/  S2R R155, SR_LANEID ;  /* 0x00000000009b7919 */ /* 0x000e620000000000 */
[----:B------:R-:W-:Y:S02]  /*1850*/  UIMAD UR56, UR56, UR32, URZ ;  /* 0x00000020383872a4 */ /* 0x000fe4000f8e023f */
[----:B------:R-:W-:Y:S01]  /*1860*/  UIADD3 UR45, UR45, UR57, URZ ;  /* 0x000000392d2d7290 */ /* 0x000fe2000fffe03f */
[----:B------:R-:W-:Y:S01]  /*1870*/  LOP3.LUT P0, RZ, R121, 0x1f, RZ, 0xc0, !PT ;  /* 0x0000001f79ff7812 */ /* 0x000fe2000780c0ff */
[----:B------:R-:W-:Y:S01]  /*1880*/  UIMAD UR56, UR7, UR33, UR56 ;  /* 0x00000021073872a4 */ /* 0x000fe2000f8e0238 */
[----:B------:R-:W-:Y:S01]  /*1890*/  MOV R0, UR14 ;  /* 0x0000000e00007c02 */ /* 0x000fe20008000f00 */
[----:B------:R-:W-:-:S03]  /*18a0*/  UIMAD.WIDE.U32 UR44, UR7, UR32, UR44 ;  /* 0x00000020072c72a5 */ /* 0x000fc6000f8e002c */
[----:B------:R-:W-:Y:S01]  /*18b0*/  ISETP.LT.OR P2, PT, R0, 0x2, P0 ;  /* 0x000000020000780c */ /* 0x000fe20000741670 */
[----:B------:R-:W-:Y:S02]  /*18c0*/  UIADD3 UR45, UR45, UR56, URZ ;  /* 0x000000382d2d7290 */ /* 0x000fe4000fffe03f */
[----:B------:R-:W-:-:S04]  /*18d0*/  ULEA UR46, UP0, UR44, UR30, 0x2 ;  /* 0x0000001e2c2e7291 */ /* 0x000fc8000f80103f */
[----:B------:R-:W-:Y:S02]  /*18e0*/  ULEA.HI.X UR44, UR44, UR31, UR45, 0x2, UP0 ;  /* 0x0000001f2c2c7291 */ /* 0x000fe400080f142d */
[----:B0-----:R-:W-:Y:S02]  /*18f0*/  MOV R2, UR46 ;  /* 0x0000002e00027c02 */ /* 0x001fe40008000f00 */
[----:B------:R-:W-:Y:S02]  /*1900*/  SHF.L.U32 R25, R121, 0x2, RZ ;  /* 0x0000000279197819 */ /* 0x000fe400000006ff */
[----:B------:R-:W-:Y:S01]  /*1910*/  MOV R3, UR44 ;  /* 0x0000002c00037c02 */ /* 0x000fe20008000f00 */
[----:B------:R-:W0:Y:S04]  /*1920*/  @!P2 LDC R27, c[0x0][0x21c] ;  /* 0x00008700ff1bab82 */ /* 0x000e280000000800 */
[----:B------:R3:W4:Y:S02]  /*1930*/  LDG.E R0, desc[UR18][R2.64] ;  /* 0x0000001202007981 */ /* 0x000724000c1e1900 */
[----:B---3--:R-:W-:-:S05]  /*1940*/  LOP3.LUT R3, R25, 0xffffff80, RZ, 0xc0, !PT ;  /* 0xffffff8019037812 */ /* 0x008fca00078ec0ff */
[----:B------:R1:W-:Y:S01]  /*1950*/  STL [R1+0x6c], R3 ;  /* 0x00006c0301007387 */ /* 0x0003e20000100800 */
[----:B------:R-:W-:Y:S02]  /*1960*/  R2UR UR46, R24 ;  /* 0x00000000182e72ca */ /* 0x000fe400000e0000 */
[----:B------:R-:W-:Y:S01]  /*1970*/  MOV R24, UR14 ;  /* 0x0000000e00187c02 */ /* 0x000fe20008000f00 */
[----:B------:R-:W3:Y:S01]  /*1980*/  LDL R146, [R1+0x68] ;  /* 0x0000680001927983 */ /* 0x000ee20000100800 */
[----:B-1----:R-:W-:-:S03]  /*1990*/  IADD3 R3, R3, R155, RZ ;  /* 0x0000009b03037210 */ /* 0x002fc60007ffe0ff */
[----:B------:R-:W3:Y:S01]  /*19a0*/  LDL R141, [R1+0x64] ;  /* 0x00006400018d7983 */ /* 0x000ee20000100800 */
[----:B------:R-:W-:Y:S01]  /*19b0*/  @!P2 IADD3 R24, R24, -0x2, RZ ;  /* 0xfffffffe1818a810 */ /* 0x000fe20007ffe0ff */
[----:B------:R-:W-:Y:S02]  /*19c0*/  FADD.FTZ R118, R26, UR5 ;  /* 0x000000051a767e21 */ /* 0x000fe40008010000 */
[----:B--2---:R1:W-:Y:S04]  /*19d0*/  STS.128 [R119], R8 ;  /* 0x0000000877007388 */ /* 0x0043e80000000c00 */
[----:B----4-:R2:W-:Y:S04]  /*19e0*/  STS.128 [R119+0x200], R12 ;  /* 0x0002000c77007388 */ /* 0x0105e80000000c00 */
[----:B------:R-:W-:Y:S04]  /*19f0*/  STS.128 [R119+0x400], R16 ;  /* 0x0004001077007388 */ /* 0x000fe80000000c00 */
[----:B------:R-:W-:Y:S01]  /*1a00*/  STS.128 [R119+0x600], R20 ;  /* 0x0006001477007388 */ /* 0x000fe20000000c00 */
[----:B-1----:R-:W-:Y:S01]  /*1a10*/  IMAD R9, R155, 0x3, R3 ;  /* 0x000000039b097824 */ /* 0x002fe200078e0203 */
[----:B------:R-:W-:Y:S01]  /*1a20*/  UIADD3 UR44, UR14, -0x1, URZ ;  /* 0xffffffff0e2c7890 */ /* 0x000fe2000fffe03f */
[----:B------:R-:W-:Y:S01]  /*1a30*/  ISETP.NE.AND P1, PT, R121, RZ, PT ;  /* 0x000000ff7900720c */ /* 0x000fe20003f25270 */
[----:B------:R-:W-:Y:S01]  /*1a40*/  FADD.FTZ R117, R114, UR5 ;  /* 0x0000000572757e21 */ /* 0x000fe20008010000 */
[----:B--2---:R-:W3:Y:S01]  /*1a50*/  LDL R12, [R1+0xa0] ;  /* 0x0000a000010c7983 */ /* 0x004ee20000100800 */
[----:B------:R-:W-:Y:S01]  /*1a60*/  LEA R11, R9, R120, 0x4 ;  /* 0x00000078090b7211 */ /* 0x000fe200078e20ff */
[----:B0-----:R-:W-:Y:S01]  /*1a70*/  @!P2 IMAD R8, R24, R27, UR7 ;  /* 0x000000071808ae24 */ /* 0x001fe2000f8e021b */
[----:B------:R-:W-:-:S03]  /*1a80*/  NOP ;  /* 0x0000000000007918 */ /* 0x000fc60000000000 */
[----:B------:R-:W0:Y:S04]  /*1a90*/  LDS.128 R36, [R11] ;  /* 0x000000000b247984 */ /* 0x000e280000000c00 */
[----:B------:R-:W1:Y:S04]  /*1aa0*/  LDS.128 R32, [R11+0x10] ;  /* 0x000010000b207984 */ /* 0x000e680000000c00 */
[----:B------:R-:W2:Y:S04]  /*1ab0*/  LDS.128 R28, [R11+0x20] ;  /* 0x000020000b1c7984 */ /* 0x000ea80000000c00 */
[----:B------:R4:W0:Y:S01]  /*1ac0*/  LDS.128 R24, [R11+0x30] ;  /* 0x000030000b187984 */ /* 0x0008220000000c00 */
[----:B------:R-:W-:Y:S01]  /*1ad0*/  FADD.FTZ R157, R113, UR5 ;  /* 0x00000005719d7e21 */ /* 0x000fe20008010000 */
[----:B------:R-:W-:-:S02]  /*1ae0*/  HFMA2.MMA R128, -RZ, RZ, 1.875, 0 ;  /* 0x3f800000ff807435 */ /* 0x000fc400000001ff */
[----:B------:R-:W2:Y:S04]  /*1af0*/  LDL R143, [R1+0x60] ;  /* 0x00006000018f7983 */ /* 0x000ea80000100800 */
[----:B----4-:R-:W4:Y:S01]  /*1b00*/  LDL R11, [R1+0x9c] ;  /* 0x00009c00010b7983 */ /* 0x010f220000100800 */
[----:B------:R-:W-:Y:S01]  /*1b10*/  MOV R2, UR46 ;  /* 0x0000002e00027c02 */ /* 0x000fe20008000f00 */
[----:B------:R-:W-:Y:S01]  /*1b20*/  ULEA.HI UR45, UR44, UR44, URZ, 0x1 ;  /* 0x0000002c2c2d7291 */ /* 0x000fe2000f8f083f */
[----:B------:R-:W-:Y:S01]  /*1b30*/  MOV R129, RZ ;  /* 0x000000ff00817202 */ /* 0x000fe20000000f00 */
[----:B------:R-:W2:Y:S02]  /*1b40*/  LDL R122, [R1+0x98] ;  /* 0x00009800017a7983 */ /* 0x000ea40000100800 */
[----:B------:R-:W-:Y:S01]  /*1b50*/  FMUL.FTZ R2, R2, 1.4426950216293334961 ;  /* 0x3fb8aa3b02027820 */ /* 0x000fe20000410000 */
[----:B------:R-:W-:Y:S01]  /*1b60*/  ULOP3.LUT UR45, UR45, 0xfffffe, URZ, 0xc0, !UPT ;  /* 0x00fffffe2d2d7892 */ /* 0x000fe2000f8ec03f */
[----:B------:R-:W2:Y:S02]  /*1b70*/  LDL R145, [R1+0x5c] ;  /* 0x00005c0001917983 */ /* 0x000ea40000100800 */
[----:B------:R-:W-:Y:S01]  /*1b80*/  FMUL.FTZ R139, R118, R2 ;  /* 0x00000002768b7220 */ /* 0x000fe20000410000 */
[----:B------:R-:W-:Y:S01]  /*1b90*/  UIADD3 UR45, UR44, -UR45, URZ ;  /* 0x8000002d2c2d7290 */ /* 0x000fe2000fffe03f */
[----:B------:R-:W-:Y:S01]  /*1ba0*/  IADD3 R10, R121, 0x200, RZ ;  /* 0x00000200790a7810 */ /* 0x000fe20007ffe0ff */
[----:B------:R-:W2:Y:S03]  /*1bb0*/  LDL R124, [R1+0x94] ;  /* 0x00009400017c7983 */ /* 0x000ea60000100800 */
[----:B------:R-:W1:Y:S01]  /*1bc0*/  MUFU.EX2 R139, R139 ;  /* 0x0000008b008b7308 */ /* 0x000e620000000800 */
[----:B------:R-:W-:Y:S01]  /*1bd0*/  ULEA UR45, UR45, UR7, 0x8 ;  /* 0x000000072d2d7291 */ /* 0x000fe2000f8e403f */
[----:B------:R-:W2:Y:S04]  /*1be0*/  LDL R147, [R1+0x58] ;  /* 0x0000580001937983 */ /* 0x000ea80000100800 */
[----:B------:R-:W2:Y:S01]  /*1bf0*/  LDL R123, [R1+0x90] ;  /* 0x00009000017b7983 */ /* 0x000ea20000100800 */
[----:B------:R-:W-:-:S03]  /*1c00*/  SEL R3, R10, UR45, P1 ;  /* 0x0000002d0a037c07 */ /* 0x000fc60008800000 */
[----:B------:R-:W2:Y:S01]  /*1c10*/  LDL R130, [R1+0x8c] ;  /* 0x00008c0001827983 */ /* 0x000ea20000100800 */
[----:B------:R-:W-:Y:S01]  /*1c20*/  LEA R10, R3, R120, 0x2 ;  /* 0x00000078030a7211 */ /* 0x000fe200078e10ff */
[-C--:B------:R-:W-:Y:S02]  /*1c30*/  FMUL.FTZ R115, R117, R2.reuse ;  /* 0x0000000275737220 */ /* 0x080fe40000410000 */
[----:B------:R-:W2:Y:S04]  /*1c40*/  LDL R127, [R1+0x88] ;  /* 0x00008800017f7983 */ /* 0x000ea80000100800 */
[----:B-1----:R1:W-:Y:S01]  /*1c50*/  STS [R10+0x4c60], R139 ;  /* 0x004c608b0a007388 */ /* 0x0023e20000000800 */
[----:B------:R-:W-:Y:S01]  /*1c60*/  FMUL.FTZ R113, R157, R2 ;  /* 0x000000029d717220 */ /* 0x000fe20000410000 */
[----:B------:R-:W-:Y:S01]  /*1c70*/  FADD.FTZ R114, R112, UR5 ;  /* 0x0000000570727e21 */ /* 0x000fe20008010000 */
[----:B------:R-:W3:Y:S01]  /*1c80*/  MUFU.EX2 R115, R115 ;  /* 0x0000007300737308 */ /* 0x000ee20000000800 */
[----:B------:R-:W-:-:S02]  /*1c90*/  HFMA2.MMA R13, -RZ, RZ, 0, 4.76837158203125e-07 ;  /* 0x00000008ff0d7435 */ /* 0x000fc400000001ff */
[----:B------:R-:W-:-:S05]  /*1ca0*/  FMUL.FTZ R112, R114, R2 ;  /* 0x0000000272707220 */ /* 0x000fca0000410000 */
[----:B------:R-:W0:Y:S03]  /*1cb0*/  MUFU.EX2 R113, R113 ;  /* 0x0000007100717308 */ /* 0x000e260000000800 */
[----:B------:R-:W-:Y:S01]  /*1cc0*/  @!P2 IMAD.WIDE R8, R8, R13, UR20 ;  /* 0x000000140808ae25 */ /* 0x000fe2000f8e020d */
[----:B------:R-:W-:Y:S06]  /*1cd0*/  BAR.SYNC.DEFER_BLOCKING 0x0 ;  /* 0x0000000000007b1d */ /* 0x000fec0000010000 */
[----:B------:R-:W4:Y:S01]  /*1ce0*/  MUFU.EX2 R112, R112 ;  /* 0x0000007000707308 */ /* 0x000f220000000800 */
[----:B------:R3:W5:Y:S02]  /*1cf0*/  @!P2 LDG.E.64 R128, desc[UR18][R8.64] ;  /* 0x000000120880a981 */ /* 0x000764000c1e1b00 */
[----:B---3--:R-:W-:-:S04]  /*1d00*/  FFMA.FTZ R8, R146, R115, R12 ;  /* 0x0000007392087223 */ /* 0x008fc8000001000c */
[----:B0-----:R-:W-:-:S04]  /*1d10*/  FFMA.FTZ R9, R113, R8, R141 ;  /* 0x0000000871097223 */ /* 0x001fc8000001008d */
[----:B----4-:R-:W-:Y:S01]  /*1d20*/  FFMA.FTZ R9, R112, R9, R11 ;  /* 0x0000000970097223 */ /* 0x010fe2000001000b */
[----:B------:R-:W-:-:S05]  /*1d30*/  FADD.FTZ R11, R84, UR5 ;  /* 0x00000005540b7e21 */ /* 0x000fca0008010000 */
[----:B------:R0:W-:Y:S04]  /*1d40*/  STL [R1+0x8], R11 ;  /* 0x0000080b01007387 */ /* 0x0001e80000100800 */
[----:B------:R-:W3:Y:S04]  /*1d50*/  LDL R149, [R1+0x14] ;  /* 0x0000140001957983 */ /* 0x000ee80000100800 */
[----:B------:R-:W4:Y:S04]  /*1d60*/  LDL R151, [R1+0x10] ;  /* 0x0000100001977983 */ /* 0x000f280000100800 */
[----:B------:R-:W4:Y:S04]  /*1d70*/  LDL R153, [R1+0xc] ;  /* 0x00000c0001997983 */ /* 0x000f280000100800 */
[----:B------:R-:W4:Y:S01]  /*1d80*/  LDL R126, [R1+0x84] ;  /* 0x00008400017e7983 */ /* 0x000f220000100800 */
[----:B------:R-:W-:Y:S01]  /*1d90*/  FADD.FTZ R158, R92, UR5 ;  /* 0x000000055c9e7e21 */ /* 0x000fe20008010000 */
[----:B------:R-:W-:-:S03]  /*1da0*/  FADD.FTZ R23, R93, UR5 ;  /* 0x000000055d177e21 */ /* 0x000fc60008010000 */
[-C--:B------:R-:W-:Y:S01]  /*1db0*/  FMUL.FTZ R22, R158, R2.reuse ;  /* 0x000000029e167220 */ /* 0x080fe20000410000 */
[----:B------:R-:W-:Y:S01]  /*1dc0*/  FMUL.FTZ R21, R23, R2 ;  /* 0x0000000217157220 */ /* 0x000fe20000410000 */
[----:B------:R-:W-:Y:S01]  /*1dd0*/  FADD.FTZ R159, R94, UR5 ;  /* 0x000000055e9f7e21 */ /* 0x000fe20008010000 */
[----:B------:R-:W-:-:S03]  /*1de0*/  FADD.FTZ R20, R95, UR5 ;  /* 0x000000055f147e21 */ /* 0x000fc60008010000 */
[----:B------:R-:W0:Y:S01]  /*1df0*/  MUFU.EX2 R22, R22 ;  /* 0x0000001600167308 */ /* 0x000e220000000800 */
[-C--:B------:R-:W-:Y:S01]  /*1e00*/  FMUL.FTZ R19, R159, R2.reuse ;  /* 0x000000029f137220 */ /* 0x080fe20000410000 */
[----:B------:R-:W-:Y:S01]  /*1e10*/  FADD.FTZ R3, R86, UR5 ;  /* 0x0000000556037e21 */ /* 0x000fe20008010000 */
[----:B-1----:R-:W-:Y:S01]  /*1e20*/  FMUL.FTZ R10, R139, R115 ;  /* 0x000000738b0a7220 */ /* 0x002fe20000410000 */
[-C--:B------:R-:W-:Y:S01]  /*1e30*/  FMUL.FTZ R18, R20, R2.reuse ;  /* 0x0000000214127220 */ /* 0x080fe20000410000 */
[----:B------:R-:W-:Y:S01]  /*1e40*/  FADD.FTZ R161, R88, UR5 ;  /* 0x0000000558a17e21 */ /* 0x000fe20008010000 */
[----:B------:R-:W-:Y:S02]  /*1e50*/  ISETP.NE.AND P2, PT, R121, 0x7f, PT ;  /* 0x0000007f7900780c */ /* 0x000fe40003f45270 */
[----:B------:R-:W1:Y:S01]  /*1e60*/  MUFU.EX2 R21, R21 ;  /* 0x0000001500157308 */ /* 0x000e620000000800 */
[----:B------:R-:W-:Y:S01]  /*1e70*/  FMUL.FTZ R116, R3, R2 ;  /* 0x0000000203747220 */ /* 0x000fe20000410000 */
[----:B------:R-:W-:Y:S01]  /*1e80*/  FMUL.FTZ R3, R113, R10 ;  /* 0x0000000a71037220 */ /* 0x000fe20000410000 */
[----:B------:R-:W-:Y:S01]  /*1e90*/  FMUL.FTZ R16, R161, R2 ;  /* 0x00000002a1107220 */ /* 0x000fe20000410000 */
[----:B------:R-:W-:-:S04]  /*1ea0*/  FADD.FTZ R17, R89, UR5 ;  /* 0x0000000559117e21 */ /* 0x000fc80008010000 */
[----:B------:R-:W1:Y:S01]  /*1eb0*/  MUFU.EX2 R19, R19 ;  /* 0x0000001300137308 */ /* 0x000e620000000800 */
[----:B------:R-:W-:Y:S01]  /*1ec0*/  FMUL.FTZ R3, R112, R3 ;  /* 0x0000000370037220 */ /* 0x000fe20000410000 */
[----:B------:R-:W-:Y:S01]  /*1ed0*/  FMUL.FTZ R15, R17, R2 ;  /* 0x00000002110f7220 */ /* 0x000fe20000410000 */
[----:B------:R-:W-:-:S05]  /*1ee0*/  FADD.FTZ R162, R90, UR5 ;  /* 0x000000055aa27e21 */ /* 0x000fca0008010000 */
[----:B------:R-:W1:Y:S01]  /*1ef0*/  MUFU.EX2 R18, R18 ;  /* 0x0000001200127308 */ /* 0x000e620000000800 */
[C---:B0-----:R-:W-:Y:S01]  /*1f00*/  FMUL.FTZ R8, R22.reuse, R3 ;  /* 0x0000000316087220 */ /* 0x041fe20000410000 */
[----:B--2---:R-:W-:Y:S01]  /*1f10*/  FFMA.FTZ R10, R22, R9, R143 ;  /* 0x00000009160a7223 */ /* 0x004fe2000001008f */
[----:B------:R-:W-:Y:S01]  /*1f20*/  FMUL.FTZ R13, R162, R2 ;  /* 0x00000002a20d7220 */ /* 0x000fe20000410000 */
[----:B------:R-:W-:Y:S01]  /*1f30*/  FADD.FTZ R14, R91, UR5 ;  /* 0x000000055b0e7e21 */ /* 0x000fe20008010000 */
[----:B------:R-:W-:-:S03]  /*1f40*/  R2UR UR45, R0 ;  /* 0x00000000002d72ca */ /* 0x000fc600000e0000 */
[----:B------:R-:W0:Y:S01]  /*1f50*/  MUFU.EX2 R16, R16 ;  /* 0x0000001000107308 */ /* 0x000e220000000800 */
[----:B------:R-:W-:Y:S01]  /*1f60*/  @P2 LEA R0, R121, R120, 0x2 ;  /* 0x0000007879002211 */ /* 0x000fe200078e10ff */
[C---:B-1----:R-:W-:Y:S01]  /*1f70*/  FMUL.FTZ R8, R21.reuse, R8 ;  /* 0x0000000815087220 */ /* 0x042fe20000410000 */
[----:B------:R-:W-:Y:S01]  /*1f80*/  FFMA.FTZ R122, R21, R10, R122 ;  /* 0x0000000a157a7223 */ /* 0x000fe2000001007a */
[----:B------:R-:W-:-:S04]  /*1f90*/  FMUL.FTZ R12, R14, R2 ;  /* 0x000000020e0c7220 */ /* 0x000fc80000410000 */
[----:B------:R-:W1:Y:S01]  /*1fa0*/  MUFU.EX2 R15, R15 ;  /* 0x0000000f000f7308 */ /* 0x000e620000000800 */
[----:B------:R-:W-:Y:S01]  /*1fb0*/  FMUL.FTZ R10, R11, R2 ;  /* 0x000000020b0a7220 */ /* 0x000fe20000410000 */
[C---:B------:R-:W-:Y:S01]  /*1fc0*/  FMUL.FTZ R3, R19.reuse, R8 ;  /* 0x0000000813037220 */ /* 0x040fe20000410000 */
[----:B------:R-:W-:Y:S01]  /*1fd0*/  FFMA.FTZ R9, R19, R122, R145 ;  /* 0x0000007a13097223 */ /* 0x000fe20000010091 */
[----:B------:R-:W2:Y:S01]  /*1fe0*/  @P2 LDS R0, [R0+0x5464] ;  /* 0x0054640000002984 */ /* 0x000ea20000000800 */
[----:B------:R-:W-:-:S03]  /*1ff0*/  FADD.FTZ R11, R85, UR5 ;  /* 0x00000005550b7e21 */ /* 0x000fc60008010000 */
[----:B------:R-:W1:Y:S01]  /*2000*/  MUFU.EX2 R13, R13 ;  /* 0x0000000d000d7308 */ /* 0x000e620000000800 */
[C---:B------:R-:W-:Y:S01]  /*2010*/  FMUL.FTZ R3, R18.reuse, R3 ;  /* 0x0000000312037220 */ /* 0x040fe20000410000 */
[----:B------:R-:W-:Y:S01]  /*2020*/  FFMA.FTZ R9, R18, R9, R124 ;  /* 0x0000000912097223 */ /* 0x000fe2000001007c */
[----:B------:R-:W-:-:S05]  /*2030*/  FMUL.FTZ R8, R11, R2 ;  /* 0x000000020b087220 */ /* 0x000fca0000410000 */
[----:B------:R-:W2:Y:S01]  /*2040*/  MUFU.EX2 R12, R12 ;  /* 0x0000000c000c7308 */ /* 0x000ea20000000800 */
[C---:B0-----:R-:W-:Y:S01]  /*2050*/  FMUL.FTZ R122, R16.reuse, R3 ;  /* 0x00000003107a7220 */ /* 0x041fe20000410000 */
[----:B------:R-:W-:Y:S01]  /*2060*/  FFMA.FTZ R124, R16, R9, R147 ;  /* 0x00000009107c7223 */ /* 0x000fe20000010093 */
[----:B------:R-:W-:-:S05]  /*2070*/  FADD.FTZ R9, R87, UR5 ;  /* 0x0000000557097e21 */ /* 0x000fca0008010000 */
[----:B------:R-:W0:Y:S01]  /*2080*/  MUFU.EX2 R10, R10 ;  /* 0x0000000a000a7308 */ /* 0x000e220000000800 */
[C---:B-1----:R-:W-:Y:S01]  /*2090*/  FMUL.FTZ R122, R15.reuse, R122 ;  /* 0x0000007a0f7a7220 */ /* 0x042fe20000410000 */
[----:B------:R-:W-:Y:S01]  /*20a0*/  FFMA.FTZ R124, R15, R124, R123 ;  /* 0x0000007c0f7c7223 */ /* 0x000fe2000001007b */
[----:B------:R-:W-:-:S05]  /*20b0*/  FMUL.FTZ R3, R9, R2 ;  /* 0x0000000209037220 */ /* 0x000fca0000410000 */
[----:B------:R-:W1:Y:S01]  /*20c0*/  MUFU.EX2 R8, R8 ;  /* 0x0000000800087308 */ /* 0x000e620000000800 */
[----:B------:R-:W-:-:S07]  /*20d0*/  FMUL.FTZ R123, R13, R122 ;  /* 0x0000007a0d7b7220 */ /* 0x000fce0000410000 */
[----:B------:R-:W1:Y:S01]  /*20e0*/  MUFU.EX2 R116, R116 ;  /* 0x0000007400747308 */ /* 0x000e620000000800 */
[----:B--2---:R-:W-:-:S07]  /*20f0*/  FMUL.FTZ R123, R12, R123 ;  /* 0x0000007b0c7b7220 */ /* 0x004fce0000410000 */
[----:B------:R-:W2:Y:S01]  /*2100*/  MUFU.EX2 R3, R3 ;  /* 0x0000000300037308 */ /* 0x000ea20000000800 */
[----:B0-----:R-:W-:-:S04]  /*2110*/  FMUL.FTZ R123, R10, R123 ;  /* 0x0000007b0a7b7220 */ /* 0x001fc80000410000 */
[----:B-1----:R-:W-:Y:S01]  /*2120*/  FMUL.FTZ R123, R8, R123 ;  /* 0x0000007b087b7220 */ /* 0x002fe20000410000 */
[----:B------:R-:W-:Y:S03]  /*2130*/  BSSY B0, `(.L_x_2072) ;  /* 0x0000016000007945 */ /* 0x000fe60003800000 */
[----:B------:R-:W-:-:S04]  /*2140*/  FMUL.FTZ R122, R116, R123 ;  /* 0x0000007b747a7220 */ /* 0x000fc80000410000 */
[----:B--2---:R-:W-:Y:S01]  /*2150*/  FMUL.FTZ R122, R3, R122 ;  /* 0x0000007a037a7220 */ /* 0x004fe20000410000 */
[----:B---3--:R-:W-:-:S04]  /*2160*/  FFMA.FTZ R125, R13, R124, R149 ;  /* 0x0000007c0d7d7223 */ /* 0x008fc80000010095 */
[----:B------:R-:W-:-:S04]  /*2170*/  FFMA.FTZ R125, R12, R125, R130 ;  /* 0x0000007d0c7d7223 */ /* 0x000fc80000010082 */
[----:B----4-:R-:W-:-:S04]  /*2180*/  FFMA.FTZ R125, R10, R125, R151 ;  /* 0x0000007d0a7d7223 */ /* 0x010fc80000010097 */
[----:B------:R-:W-:Y:S01]  /*2190*/  FFMA.FTZ R125, R8, R125, R127 ;  /* 0x0000007d087d7223 */ /* 0x000fe2000001007f */
[----:B------:R-:W-:-:S03]  /*21a0*/  LEA.HI R127, R121, R121, RZ, 0x1e ;  /* 0x00000079797f7211 */ /* 0x000fc600078ff0ff */
[----:B------:R-:W-:Y:S01]  /*21b0*/  FFMA.FTZ R124, R116, R125, R153 ;  /* 0x0000007d747c7223 */ /* 0x000fe20000010099 */
[----:B------:R-:W-:-:S03]  /*21c0*/  LEA R2, R127, R120, 0x3 ;  /* 0x000000787f027211 */ /* 0x000fc600078e18ff */
[----:B------:R-:W-:Y:S01]  /*21d0*/  FFMA.FTZ R123, R3, R124, R126 ;  /* 0x0000007c037b7223 */ /* 0x000fe2000001007e */
[----:B------:R-:W-:Y:S06]  /*21e0*/  @P2 BRA `(.L_x_2073) ;  /* 0x0000000000282947 */ /* 0x000fec0003800000 */
        /* <DEDUP_REMOVED lines=10> */
.L_x_2073:
[----:B------:R-:W-:Y:S05]  /*2290*/  BSYNC B0 ;  /* 0x0000000000007941 */ /* 0x000fea0003800000 */
.L_x_2072:
[----:B------:R-:W-:Y:S01]  /*22a0*/  FMUL.FTZ R125, R36, UR45 ;  /* 0x0000002d247d7c20 */ /* 0x000fe20008410000 */
[----:B------:R2:W-:Y:S01]  /*22b0*/  STS.64 [R2+0x4250], R122 ;  /* 0x0042507a02007388 */ /* 0x0005e20000000a00 */
[----:B0-----:R-:W-:Y:S01]  /*22c0*/  FMUL.FTZ R124, R37, UR45 ;  /* 0x0000002d257c7c20 */ /* 0x001fe20008410000 */
[----:B------:R-:W-:Y:S01]  /*22d0*/  FMUL.FTZ R127, R38, UR45 ;  /* 0x0000002d267f7c20 */ /* 0x000fe20008410000 */
[----:B------:R-:W-:Y:S01]  /*22e0*/  FMUL.FTZ R126, R39, UR45 ;  /* 0x0000002d277e7c20 */ /* 0x000fe20008410000 */
[----:B------:R-:W-:Y:S01]  /*22f0*/  FMUL.FTZ R140, R4, R125 ;  /* 0x0000007d048c7220 */ /* 0x000fe20000410000 */
[----:B------:R-:W-:Y:S01]  /*2300*/  FMUL.FTZ R142, R5, R124 ;  /* 0x0000007c058e7220 */ /* 0x000fe20000410000 */
[----:B------:R-:W-:Y:S01]  /*2310*/  FMUL.FTZ R125, R32, UR45 ;  /* 0x0000002d207d7c20 */ /* 0x000fe20008410000 */
[----:B------:R-:W-:Y:S01]  /*2320*/  FMUL.FTZ R124, R35, UR45 ;  /* 0x0000002d237c7c20 */ /* 0x000fe20008410000 */
[----:B------:R-:W-:Y:S01]  /*2330*/  FMUL.FTZ R144, R6, R127 ;  /* 0x0000007f06907220 */ /* 0x000fe20000410000 */
[----:B------:R-:W-:Y:S01]  /*2340*/  FMUL.FTZ R148, R7, R126 ;  /* 0x0000007e07947220 */ /* 0x000fe20000410000 */
[----:B------:R-:W-:Y:S01]  /*2350*/  FMUL.FTZ R150, R80, R125 ;  /* 0x0000007d50967220 */ /* 0x000fe20000410000 */
[----:B------:R-:W-:Y:S01]  /*2360*/  STL [R1+0x4c], R140 ;  /* 0x00004c8c01007387 */ /* 0x000fe20000100800 */
[----:B--2---:R-:W-:Y:S01]  /*2370*/  FMUL.FTZ R123, R34, UR45 ;  /* 0x0000002d227b7c20 */ /* 0x004fe20008410000 */
[----:B------:R-:W-:Y:S01]  /*2380*/  FMUL.FTZ R122, R33, UR45 ;  /* 0x0000002d217a7c20 */ /* 0x000fe20008410000 */
[----:B------:R-:W-:Y:S01]  /*2390*/  FMUL.FTZ R163, R83, R124 ;  /* 0x0000007c53a37220 */ /* 0x000fe20000410000 */
[----:B------:R-:W-:Y:S01]  /*23a0*/  STL [R1+0x48], R142 ;  /* 0x0000488e01007387 */ /* 0x000fe20000100800 */
[----:B------:R-:W-:Y:S01]  /*23b0*/  FMUL.FTZ R154, R82, R123 ;  /* 0x0000007b529a7220 */ /* 0x000fe20000410000 */
[----:B------:R-:W-:Y:S01]  /*23c0*/  FMUL.FTZ R152, R81, R122 ;  /* 0x0000007a51987220 */ /* 0x000fe20000410000 */
[----:B------:R-:W-:Y:S01]  /*23d0*/  FMUL.FTZ R123, R28, UR45 ;  /* 0x0000002d1c7b7c20 */ /* 0x000fe20008410000 */
[----:B------:R-:W-:Y:S01]  /*23e0*/  FMUL.FTZ R122, R29, UR45 ;  /* 0x0000002d1d7a7c20 */ /* 0x000fe20008410000 */
[----:B------:R-:W-:Y:S01]  /*23f0*/  FMUL.FTZ R124, R30, UR45 ;  /* 0x0000002d1e7c7c20 */ /* 0x000fe20008410000 */
[----:B------:R-:W-:Y:S01]  /*2400*/  STL [R1+0x44], R144 ;  /* 0x0000449001007387 */ /* 0x000fe20000100800 */
[----:B------:R-:W-:Y:S01]  /*2410*/  FMUL.FTZ R164, R76, R123 ;  /* 0x0000007b4ca47220 */ /* 0x000fe20000410000 */
[----:B------:R-:W-:Y:S01]  /*2420*/  FMUL.FTZ R165, R77, R122 ;  /* 0x0000007a4da57220 */ /* 0x000fe20000410000 */
[----:B------:R-:W-:Y:S01]  /*2430*/  FMUL.FTZ R123, R31, UR45 ;  /* 0x0000002d1f7b7c20 */ /* 0x000fe20008410000 */
[----:B------:R-:W-:Y:S01]  /*2440*/  STL [R1+0x40], R148 ;  /* 0x0000409401007387 */ /* 0x000fe20000100800 */
[----:B------:R-:W-:Y:S01]  /*2450*/  FMUL.FTZ R122, R24, UR45 ;  /* 0x0000002d187a7c20 */ /* 0x000fe20008410000 */
[----:B------:R-:W-:Y:S01]  /*2460*/  FMUL.FTZ R124, R78, R124 ;  /* 0x0000007c4e7c7220 */ /* 0x000fe20000410000 */
[----:B------:R-:W-:Y:S01]  /*2470*/  FMUL.FTZ R123, R79, R123 ;  /* 0x0000007b4f7b7220 */ /* 0x000fe20000410000 */
[----:B------:R-:W-:Y:S01]  /*2480*/  STL [R1+0x3c], R150 ;  /* 0x00003c9601007387 */ /* 0x000fe20000100800 */
[----:B------:R-:W-:Y:S01]  /*2490*/  FMUL.FTZ R122, R72, R122 ;  /* 0x0000007a487a7220 */ /* 0x000fe20000410000 */
[----:B------:R-:W-:Y:S01]  /*24a0*/  BAR.SYNC.DEFER_BLOCKING 0x0 ;  /* 0x0000000000007b1d */ /* 0x000fe20000010000 */
[----:B------:R-:W-:-:S05]  /*24b0*/  ISETP.GT.U32.AND P2, PT, R121, 0x1f, PT ;  /* 0x0000001f7900780c */ /* 0x000fca0003f44070 */
[----:B------:R-:W-:Y:S04]  /*24c0*/  STL [R1+0x38], R152 ;  /* 0x0000389801007387 */ /* 0x000fe80000100800 */
[----:B------:R-:W-:Y:S04]  /*24d0*/  STL [R1+0x34], R154 ;  /* 0x0000349a01007387 */ /* 0x000fe80000100800 */
[----:B------:R-:W-:Y:S04]  /*24e0*/  STL [R1+0x30], R163 ;  /* 0x000030a301007387 */ /* 0x000fe80000100800 */
[----:B------:R-:W-:Y:S04]  /*24f0*/  STL [R1+0x2c], R164 ;  /* 0x00002ca401007387 */ /* 0x000fe80000100800 */
[----:B------:R-:W-:Y:S04]  /*2500*/  STL [R1+0x28], R165 ;  /* 0x000028a501007387 */ /* 0x000fe80000100800 */
[----:B------:R0:W-:Y:S04]  /*2510*/  STL [R1+0x24], R124 ;  /* 0x0000247c01007387 */ /* 0x0001e80000100800 */
[----:B------:R2:W-:Y:S04]  /*2520*/  STL [R1+0x20], R123 ;  /* 0x0000207b01007387 */ /* 0x0005e80000100800 */
[----:B------:R3:W-:Y:S01]  /*2530*/  STL [R1+0x1c], R122 ;  /* 0x00001c7a01007387 */ /* 0x0007e20000100800 */
[----:B0-----:R-:W-:Y:S01]  /*2540*/  FMUL.FTZ R124, R25, UR45 ;  /* 0x0000002d197c7c20 */ /* 0x001fe20008410000 */
[----:B--2---:R-:W-:-:S03]  /*2550*/  FMUL.FTZ R123, R26, UR45 ;  /* 0x0000002d1a7b7c20 */ /* 0x004fc60008410000 */
[----:B------:R-:W-:Y:S01]  /*2560*/  FMUL.FTZ R124, R73, R124 ;  /* 0x0000007c497c7220 */ /* 0x000fe20000410000 */
[----:B---3--:R-:W-:Y:S01]  /*2570*/  FMUL.FTZ R122, R27, UR45 ;  /* 0x0000002d1b7a7c20 */ /* 0x008fe20008410000 */
[----:B------:R-:W-:-:S03]  /*2580*/  FMUL.FTZ R123, R74, R123 ;  /* 0x0000007b4a7b7220 */ /* 0x000fc60000410000 */
[----:B------:R0:W-:Y:S01]  /*2590*/  STL [R1+0x18], R124 ;  /* 0x0000187c01007387 */ /* 0x0001e20000100800 */
[----:B------:R-:W-:-:S05]  /*25a0*/  FMUL.FTZ R122, R75, R122 ;  /* 0x0000007a4b7a7220 */ /* 0x000fca0000410000 */
[----:B------:R0:W-:Y:S04]  /*25b0*/  STL [R1], R122 ;  /* 0x0000007a01007387 */ /* 0x0001e80000100800 */
[----:B------:R0:W-:Y:S01]  /*25c0*/  STL [R1+0x4], R123 ;  /* 0x0000047b01007387 */ /* 0x0001e20000100800 */
[----:B------:R-:W-:Y:S05]  /*25d0*/  @P2 BRA `(.L_x_2074) ;  /* 0x0000000000f02947 */ /* 0x000fea0003800000 */
        /* <DEDUP_REMOVED lines=35> */
.L_x_2134:
[----:B------:R-:W-:Y:S01]  /*2810*/  ISETP.GE.AND P3, PT, R155, 0x10, PT ;  /* 0x000000109b00780c */ /* 0x000fe20003f66270 */
[----:B------:R-:W-:-:S12]  /*2820*/  UMOV UR44, 0xffffffff ;  /* 0xffffffff002c7882 */ /* 0x000fd80000000000 */
[C---:B0-2---:R-:W-:Y:S01]  /*2830*/  @P3 FFMA.FTZ R131, R130.reuse, R132, R131 ;  /* 0x0000008482833223 */ /* 0x045fe20000010083 */
[----:B---3--:R-:W-:Y:S01]  /*2840*/  @P3 FMUL.FTZ R130, R130, R137 ;  /* 0x0000008982823220 */ /* 0x008fe20000410000 */
[----:B------:R-:W-:Y:S06]  /*2850*/  BRA.DIV UR44, `(.L_x_2076) ;  /* 0x0000003e2c847947 */ /* 0x000fec000b800000 */
.L_x_2137:
[----:B------:R-:W-:-:S03]  /*2860*/  UMOV UR44, 0xffffffff ;  /* 0xffffffff002c7882 */ /* 0x000fc60000000000 */
[----:B------:R-:W-:Y:S05]  /*2870*/  BRA.DIV UR44, `(.L_x_2077) ;  /* 0x0000003e2ca47947 */ /* 0x000fea000b800000 */
.L_x_2140:
[----:B------:R-:W-:-:S03]  /*2880*/  UMOV UR44, 0xffffffff ;  /* 0xffffffff002c7882 */ /* 0x000fc60000000000 */
[----:B------:R-:W-:Y:S05]  /*2890*/  BRA.DIV UR44, `(.L_x_2078) ;  /* 0x0000003e2cc47947 */ /* 0x000fea000b800000 */
[----:B------:R-:W0:Y:S04]  /*28a0*/  SHFL.UP PT, R130, R130, 0x1, RZ ;  /* 0x0420000082827989 */ /* 0x000e2800000e00ff */
[----:B------:R-:W2:Y:S04]  /*28b0*/  SHFL.UP PT, R131, R131, 0x1, RZ ;  /* 0x0420000083837989 */ /* 0x000ea800000e00ff */
[----:B-----5:R-:W3:Y:S04]  /*28c0*/  SHFL.IDX PT, R128, R128, RZ, 0x1f ;  /* 0x00001fff80807589 */ /* 0x020ee800000e0000 */
[----:B------:R-:W4:Y:S02]  /*28d0*/  SHFL.IDX PT, R129, R129, RZ, 0x1f ;  /* 0x00001fff81817589 */ /* 0x000f2400000e0000 */
.L_x_2146:
        /* <DEDUP_REMOVED lines=12> */
.L_x_2074:
        /* <DEDUP_REMOVED lines=8> */
[----:B------:R-:W2:Y:S04]  /*2a20*/  LDL R130, [R1+0x4] ;  /* 0x0000040001827983 */ /* 0x000ea80000100800 */
[----:B------:R-:W2:Y:S04]  /*2a30*/  LDL R127, [R1] ;  /* 0x00000000017f7983 */ /* 0x000ea80000100800 */
[----:B-----5:R-:W3:Y:S04]  /*2a40*/  LDL R129, [R1+0x18] ;  /* 0x0000180001817983 */ /* 0x020ee80000100800 */
[----:B------:R-:W4:Y:S04]  /*2a50*/  LDL R124, [R1+0x1c] ;  /* 0x00001c00017c7983 */ /* 0x000f280000100800 */
[----:B------:R-:W4:Y:S04]  /*2a60*/  LDL R128, [R1+0x20] ;  /* 0x0000200001807983 */ /* 0x000f280000100800 */
[----:B------:R-:W4:Y:S01]  /*2a70*/  LDL R125, [R1+0x24] ;  /* 0x00002400017d7983 */ /* 0x000f220000100800 */
[----:B-1----:R-:W-:-:S04]  /*2a80*/  FMUL.FTZ R126, R3, R0 ;  /* 0x00000000037e7220 */ /* 0x002fc80000410000 */
[----:B------:R-:W-:-:S04]  /*2a90*/  FMUL.FTZ R126, R116, R126 ;  /* 0x0000007e747e7220 */ /* 0x000fc80000410000 */
        /* <DEDUP_REMOVED lines=12> */
[----:B------:R-:W-:Y:S01]  /*2b60*/  FMUL.FTZ R126, R115, R126 ;  /* 0x0000007e737e7220 */ /* 0x000fe20000410000 */
[----:B------:R-:W-:Y:S01]  /*2b70*/  BAR.SYNC.DEFER_BLOCKING 0x0 ;  /* 0x0000000000007b1d */ /* 0x000fe20000010000 */
[----:B--2---:R-:W-:-:S04]  /*2b80*/  FFMA.FTZ R127, R3, R127, R130 ;  /* 0x0000007f037f7223 */ /* 0x004fc80000010082 */
[----:B---3--:R-:W-:-:S04]  /*2b90*/  FFMA.FTZ R127, R116, R127, R129 ;  /* 0x0000007f747f7223 */ /* 0x008fc80000010081 */
[----:B----4-:R-:W-:Y:S02]  /*2ba0*/  FFMA.FTZ R127, R8, R127, R124 ;  /* 0x0000007f087f7223 */ /* 0x010fe4000001007c */
[----:B------:R-:W0:Y:S02]  /*2bb0*/  LDS R124, [R2+0x4254] ;  /* 0x00425400027c7984 */ /* 0x000e240000000800 */
[----:B------:R-:W-:-:S04]  /*2bc0*/  FFMA.FTZ R127, R10, R127, R128 ;  /* 0x0000007f0a7f7223 */ /* 0x000fc80000010080 */
[----:B------:R-:W-:Y:S01]  /*2bd0*/  FFMA.FTZ R127, R12, R127, R125 ;  /* 0x0000007f0c7f7223 */ /* 0x000fe2000001007d */
[----:B------:R-:W-:-:S03]  /*2be0*/  MOV R125, UR53 ;  /* 0x00000035007d7c02 */ /* 0x000fc60008000f00 */
[----:B------:R-:W-:Y:S01]  /*2bf0*/  FFMA.FTZ R127, R13, R127, R165 ;  /* 0x0000007f0d7f7223 */ /* 0x000fe200000100a5 */
[----:B------:R-:W-:Y:S01]  /*2c00*/  ISETP.LE.OR P0, PT, R125, UR14, P0 ;  /* 0x0000000e7d007c0c */ /* 0x000fe20008703670 */
[----:B------:R-:W-:Y:S02]  /*2c10*/  HFMA2.MMA R125, -RZ, RZ, 0, 0 ;  /* 0x00000000ff7d7435 */ /* 0x000fe400000001ff */
        /* <DEDUP_REMOVED lines=8> */
[----:B------:R-:W-:Y:S02]  /*2ca0*/  MOV R124, UR7 ;  /* 0x00000007007c7c02 */ /* 0x000fe40008000f00 */
[----:B------:R-:W-:Y:S02]  /*2cb0*/  FFMA.FTZ R127, R113, R127, R142 ;  /* 0x0000007f717f7223 */ /* 0x000fe4000001008e */
[----:B------:R-:W-:Y:S02]  /*2cc0*/  @!P0 LEA R128, R124, R120, 0x3 ;  /* 0x000000787c808211 */ /* 0x000fe400078e18ff */
[C---:B------:R-:W-:Y:S01]  /*2cd0*/  FFMA.FTZ R127, R115.reuse, R127, R140 ;  /* 0x0000007f737f7223 */ /* 0x040fe2000001008c */
[----:B------:R-:W-:Y:S01]  /*2ce0*/  FFMA.FTZ R140, R115, R139, R138 ;  /* 0x0000008b738c7223 */ /* 0x000fe2000001008a */
[----:B------:R-:W-:-:S03]  /*2cf0*/  MOV R124, 0x3f800000 ;  /* 0x3f800000007c7802 */ /* 0x000fc60000000f00 */
        /* <DEDUP_REMOVED lines=65> */
.L_x_2163:
[----:B0-----:R-:W3:Y:S04]  /*3110*/  LDL.LU R132, [R1+0x54] ;  /* 0x0000540001847983 */ /* 0x001ee80000300800 */
[----:B------:R-:W1:Y:S01]  /*3120*/  LDL.LU R155, [R1+0x50] ;  /* 0x00005000019b7983 */ /* 0x000e620000300800 */
[-C--:B--2---:R-:W-:Y:S01]  /*3130*/  FMUL.FTZ R124, R124, R165.reuse ;  /* 0x000000a57c7c7220 */ /* 0x084fe20000410000 */
[----:B---3--:R-:W-:Y:S01]  /*3140*/  FFMA.FTZ R125, R125, R165, R132 ;  /* 0x000000a57d7d7223 */ /* 0x008fe20000010084 */
[----:B------:R-:W-:Y:S01]  /*3150*/  MOV R132, R164 ;  /* 0x000000a400847202 */ /* 0x000fe20000000f00 */
[----:B-1--4-:R-:W-:-:S04]  /*3160*/  @P0 FFMA.FTZ R133, R163, R133, R155 ;  /* 0x00000085a3850223 */ /* 0x012fc8000001009b */
[----:B------:R-:W-:Y:S01]  /*3170*/  @P0 FMUL.FTZ R132, R163, R132 ;  /* 0x00000084a3840220 */ /* 0x000fe20000410000 */
[----:B------:R-:W-:-:S03]  /*3180*/  FFMA.FTZ R129, R128, R133, R129 ;  /* 0x0000008580817223 */ /* 0x000fc60000010081 */
[----:B------:R-:W-:Y:S01]  /*3190*/  FMUL.FTZ R128, R128, R132 ;  /* 0x0000008480807220 */ /* 0x000fe20000410000 */
[----:B------:R0:W-:Y:S01]  /*31a0*/  STS.64 [R154+0x4778], R132 ;  /* 0x004778849a007388 */ /* 0x0001e20000000a00 */
[C---:B------:R-:W-:Y:S02]  /*31b0*/  FFMA.FTZ R127, R126.reuse, R129, R127 ;  /* 0x000000817e7f7223 */ /* 0x040fe4000001007f */
[----:B------:R-:W-:Y:S01]  /*31c0*/  FMUL.FTZ R126, R126, R128 ;  /* 0x000000807e7e7220 */ /* 0x000fe20000410000 */
[----:B------:R0:W-:Y:S01]  /*31d0*/  STS.64 [R154+0x4770], R128 ;  /* 0x004770809a007388 */ /* 0x0001e20000000a00 */
[C---:B------:R-:W-:Y:S02]  /*31e0*/  FFMA.FTZ R131, R130.reuse, R127, R131 ;  /* 0x0000007f82837223 */ /* 0x040fe40000010083 */
[----:B------:R-:W-:Y:S01]  /*31f0*/  FMUL.FTZ R130, R130, R126 ;  /* 0x0000007e82827220 */ /* 0x000fe20000410000 */
[----:B------:R0:W-:Y:S04]  /*3200*/  STS.64 [R154+0x4768], R126 ;  /* 0x0047687e9a007388 */ /* 0x0001e80000000a00 */
[----:B------:R0:W-:Y:S02]  /*3210*/  STS.64 [R154+0x4760], R130 ;  /* 0x004760829a007388 */ /* 0x0001e40000000a00 */
.L_x_2079:
[----:B------:R-:W-:Y:S05]  /*3220*/  WARPSYNC.ALL ;  /* 0x0000000000007948 */ /* 0x000fea0003800000 */
[----:B------:R-:W-:Y:S01]  /*3230*/  ISETP.NE.AND P0, PT, R121, RZ, PT ;  /* 0x000000ff7900720c */ /* 0x000fe20003f05270 */
[----:B0-----:R-:W2:Y:S04]  /*3240*/  LDL.LU R130, [R1] ;  /* 0x0000000001827983 */ /* 0x001ea80000300800 */
[----:B------:R-:W3:Y:S04]  /*3250*/  LDL.LU R129, [R1+0x4] ;  /* 0x0000040001817983 */ /* 0x000ee80000300800 */
[----:B------:R-:W4:Y:S04]  /*3260*/  LDL.LU R128, [R1+0x18] ;  /* 0x0000180001807983 */ /* 0x000f280000300800 */
[----:B------:R-:W5:Y:S01]  /*3270*/  LDL.LU R127, [R1+0x1c] ;  /* 0x00001c00017f7983 */ /* 0x000f620000300800 */
[----:B------:R-:W-:Y:S06]  /*3280*/  BAR.SYNC.DEFER_BLOCKING 0x0 ;  /* 0x0000000000007b1d */ /* 0x000fec0000010000 */
[----:B------:R-:W2:Y:S01]  /*3290*/  LDS R2, [R2+0x4764] ;  /* 0x0047640002027984 */ /* 0x000ea20000000800 */
[----:B------:R-:W-:Y:S01]  /*32a0*/  FMUL.FTZ R37, R37, R140 ;  /* 0x0000008c25257220 */ /* 0x000fe20000410000 */
[----:B--2---:R-:W-:-:S04]  /*32b0*/  FFMA.FTZ R0, R2, R0, R130 ;  /* 0x0000000002007223 */ /* 0x004fc80000010082 */
[----:B---3--:R-:W-:-:S04]  /*32c0*/  FFMA.FTZ R2, R3, R0, R129 ;  /* 0x0000000003027223 */ /* 0x008fc80000010081 */
[----:B----4-:R-:W-:-:S04]  /*32d0*/  FFMA.FTZ R116, R116, R2, R128 ;  /* 0x0000000274747223 */ /* 0x010fc80000010080 */
[----:B-----5:R-:W-:Y:S02]  /*32e0*/  FFMA.FTZ R126, R8, R116, R127 ;  /* 0x00000074087e7223 */ /* 0x020fe4000001007f */
[----:B------:R-:W2:Y:S04]  /*32f0*/  LDL.LU R127, [R1+0x20] ;  /* 0x00002000017f7983 */ /* 0x000ea80000300800 */
[----:B------:R-:W3:Y:S01]  /*3300*/  LDL.LU R130, [R1+0x24] ;  /* 0x0000240001827983 */ /* 0x000ee20000300800 */
[----:B------:R-:W-:Y:S01]  /*3310*/  MOV R8, UR7 ;  /* 0x0000000700087c02 */ /* 0x000fe20008000f00 */
[----:B------:R-:W-:Y:S01]  /*3320*/  FMUL.FTZ R38, R38, R141 ;  /* 0x0000008d26267220 */ /* 0x000fe20000410000 */
[----:B------:R-:W-:Y:S01]  /*3330*/  FMUL.FTZ R39, R39, R142 ;  /* 0x0000008e27277220 */ /* 0x000fe20000410000 */
[----:B------:R-:W4:Y:S01]  /*3340*/  LDL.LU R129, [R1+0x28] ;  /* 0x0000280001817983 */ /* 0x000f220000300800 */
[----:B------:R-:W-:Y:S01]  /*3350*/  @!P0 LEA R8, R8, R120, 0x3 ;  /* 0x0000007808088211 */ /* 0x000fe200078e18ff */
[----:B------:R-:W-:Y:S01]  /*3360*/  FMUL.FTZ R32, R32, R143 ;  /* 0x0000008f20207220 */ /* 0x000fe20000410000 */
[----:B------:R-:W-:Y:S01]  /*3370*/  FMUL.FTZ R33, R33, R144 ;  /* 0x0000009021217220 */ /* 0x000fe20000410000 */
[----:B------:R-:W5:Y:S01]  /*3380*/  LDL.LU R128, [R1+0x2c] ;  /* 0x00002c0001807983 */ /* 0x000f620000300800 */
[----:B------:R-:W-:Y:S01]  /*3390*/  FMUL.FTZ R34, R34, R145 ;  /* 0x0000009122227220 */ /* 0x000fe20000410000 */
[----:B------:R-:W-:Y:S01]  /*33a0*/  FMUL.FTZ R35, R35, R146 ;  /* 0x0000009223237220 */ /* 0x000fe20000410000 */
[----:B------:R-:W-:Y:S01]  /*33b0*/  FMUL.FTZ R28, R28, R147 ;  /* 0x000000931c1c7220 */ /* 0x000fe20000410000 */
[----:B------:R0:W-:Y:S01]  /*33c0*/  @!P0 STS.64 [R8+0x5660], R124 ;  /* 0x0056607c08008388 */ /* 0x0001e20000000a00 */
[----:B------:R-:W-:Y:S01]  /*33d0*/  FMUL.FTZ R29, R29, R148 ;  /* 0x000000941d1d7220 */ /* 0x000fe20000410000 */
[----:B------:R-:W-:Y:S01]  /*33e0*/  FMUL.FTZ R30, R30, R149 ;  /* 0x000000951e1e7220 */ /* 0x000fe20000410000 */
[----:B------:R-:W-:Y:S01]  /*33f0*/  FMUL.FTZ R31, R31, R150 ;  /* 0x000000961f1f7220 */ /* 0x000fe20000410000 */
[----:B------:R-:W-:Y:S01]  /*3400*/  FMUL.FTZ R24, R24, R151 ;  /* 0x0000009718187220 */ /* 0x000fe20000410000 */
[----:B------:R-:W-:Y:S01]  /*3410*/  FMUL.FTZ R25, R25, R152 ;  /* 0x0000009819197220 */ /* 0x000fe20000410000 */
[----:B------:R-:W-:Y:S01]  /*3420*/  FMUL.FTZ R26, R26, R153 ;  /* 0x000000991a1a7220 */ /* 0x000fe20000410000 */
[----:B0-----:R-:W-:-:S04]  /*3430*/  FMUL.FTZ R8, R36, R139 ;  /* 0x0000008b24087220 */ /* 0x001fc80000410000 */
[----:B------:R-:W-:-:S04]  /*3440*/  FFMA.FTZ R8, R4, R8, RZ ;  /* 0x0000000804087223 */ /* 0x000fc800000100ff */
        /* <DEDUP_REMOVED lines=8> */
[----:B------:R-:W-:-:S03]  /*34d0*/  FMUL.FTZ R28, R139, UR45 ;  /* 0x0000002d8b1c7c20 */ /* 0x000fc60008410000 */
[----:B------:R-:W-:Y:S01]  /*34e0*/  FFMA.FTZ R8, R77, R29, R8 ;  /* 0x0000001d4d087223 */ /* 0x000fe20000010008 */
[----:B------:R-:W-:Y:S01]  /*34f0*/  SHF.L.U32 R29, R121, 0x4, RZ ;  /* 0x00000004791d7819 */ /* 0x000fe200000006ff */
[----:B------:R-:W-:Y:S02]  /*3500*/  FMUL.FTZ R28, R4, R28 ;  /* 0x0000001c041c7220 */ /* 0x000fe40000410000 */
[----:B------:R-:W-:-:S04]  /*3510*/  FFMA.FTZ R8, R78, R30, R8 ;  /* 0x0000001e4e087223 */ /* 0x000fc80000010008 */
[----:B------:R-:W-:-:S04]  /*3520*/  FFMA.FTZ R8, R79, R31, R8 ;  /* 0x0000001f4f087223 */ /* 0x000fc80000010008 */
[----:B------:R-:W-:Y:S01]  /*3530*/  FFMA.FTZ R24, R72, R24, R8 ;  /* 0x0000001848187223 */ /* 0x000fe20000010008 */
[----:B------:R-:W-:-:S03]  /*3540*/  FMUL.FTZ R8, R99, R9 ;  /* 0x0000000963087220 */ /* 0x000fc60000410000 */
[----:B------:R-:W-:Y:S01]  /*3550*/  FFMA.FTZ R25, R73, R25, R24 ;  /* 0x0000001949197223 */ /* 0x000fe20000010018 */
[----:B------:R-:W-:Y:S01]  /*3560*/  FFMA.FTZ R3, R3, R153, R8 ;  /* 0x0000009903037223 */ /* 0x000fe20000010008 */
[----:B------:R-:W-:Y:S02]  /*3570*/  LEA.HI.SX32 R24, R29, R29, 0x1b ;  /* 0x0000001d1d187211 */ /* 0x000fe400078fdaff */
[----:B------:R-:W-:Y:S01]  /*3580*/  FFMA.FTZ R26, R74, R26, R25 ;  /* 0x0000001a4a1a7223 */ /* 0x000fe20000010019 */
[----:B------:R-:W-:Y:S01]  /*3590*/  FMUL.FTZ R27, R27, R3 ;  /* 0x000000031b1b7220 */ /* 0x000fe20000410000 */
[----:B------:R-:W-:Y:S02]  /*35a0*/  IADD3 R30, R29, 0x1, RZ ;  /* 0x000000011d1e7810 */ /* 0x000fe40007ffe0ff */
[----:B------:R-:W-:Y:S01]  /*35b0*/  LEA R24, R24, R120, 0x2 ;  /* 0x0000007818187211 */ /* 0x000fe200078e10ff */
[----:B------:R-:W-:Y:S01]  /*35c0*/  FMUL.FTZ R27, R75, R27 ;  /* 0x0000001b4b1b7220 */ /* 0x000fe20000410000 */
[----:B--2---:R-:W-:Y:S01]  /*35d0*/  FFMA.FTZ R25, R10, R126, R127 ;  /* 0x0000007e0a197223 */ /* 0x004fe2000001007f */
[----:B------:R-:W-:Y:S01]  /*35e0*/  IADD3 R31, R29, 0x2, RZ ;  /* 0x000000021d1f7810 */ /* 0x000fe20007ffe0ff */
[----:B------:R-:W2:Y:S04]  /*35f0*/  LDL.LU R127, [R1+0x30] ;  /* 0x00003000017f7983 */ /* 0x000ea80000300800 */
[----:B------:R-:W2:Y:S01]  /*3600*/  LDL.LU R131, [R1+0x34] ;  /* 0x0000340001837983 */ /* 0x000ea20000300800 */
[----:B---3--:R-:W-:-:S03]  /*3610*/  FFMA.FTZ R12, R12, R25, R130 ;  /* 0x000000190c0c7223 */ /* 0x008fc60000010082 */
[----:B------:R-:W3:Y:S01]  /*3620*/  LDL.LU R130, [R1+0x38] ;  /* 0x0000380001827983 */ /* 0x000ee20000300800 */
[----:B----4-:R-:W-:-:S03]  /*3630*/  FFMA.FTZ R13, R13, R12, R129 ;  /* 0x0000000c0d0d7223 */ /* 0x010fc60000010081 */
[----:B------:R-:W4:Y:S01]  /*3640*/  LDL.LU R129, [R1+0x3c] ;  /* 0x00003c0001817983 */ /* 0x000f220000300800 */
[----:B-----5:R-:W-:-:S03]  /*3650*/  FFMA.FTZ R15, R15, R13, R128 ;  /* 0x0000000d0f0f7223 */ /* 0x020fc60000010080 */
[----:B------:R-:W5:Y:S01]  /*3660*/  LDL.LU R128, [R1+0x40] ;  /* 0x0000400001807983 */ /* 0x000f620000300800 */
[----:B------:R-:W-:Y:S01]  /*3670*/  FADD.FTZ R10, R26, R27 ;  /* 0x0000001b1a0a7221 */ /* 0x000fe20000010000 */
[----:B------:R-:W-:Y:S01]  /*3680*/  FMUL.FTZ R27, R140, UR45 ;  /* 0x0000002d8c1b7c20 */ /* 0x000fe20008410000 */
[-C--:B------:R-:W-:Y:S01]  /*3690*/  LEA.HI.SX32 R30, R30, R29.reuse, 0x1b ;  /* 0x0000001d1e1e7211 */ /* 0x080fe200078fdaff */
[----:B------:R0:W-:Y:S01]  /*36a0*/  STS [R24+0x2110], R28 ;  /* 0x0021101c18007388 */ /* 0x0001e20000000800 */
[----:B------:R-:W-:Y:S01]  /*36b0*/  LEA.HI.SX32 R31, R31, R29, 0x1b ;  /* 0x0000001d1f1f7211 */ /* 0x000fe200078fdaff */
[----:B------:R-:W-:Y:S01]  /*36c0*/  FMUL.FTZ R27, R5, R27 ;  /* 0x0000001b051b7220 */ /* 0x000fe20000410000 */
[-C--:B------:R-:W-:Y:S02]  /*36d0*/  LEA R30, R30, R120.reuse, 0x2 ;  /* 0x000000781e1e7211 */ /* 0x080fe400078e10ff */
[----:B------:R-:W-:Y:S01]  /*36e0*/  IADD3 R32, R29, 0x3, RZ ;  /* 0x000000031d207810 */ /* 0x000fe20007ffe0ff */
[----:B0-----:R-:W-:Y:S01]  /*36f0*/  FMUL.FTZ R28, R141, UR45 ;  /* 0x0000002d8d1c7c20 */ /* 0x001fe20008410000 */
[----:B------:R-:W-:Y:S01]  /*3700*/  LEA R31, R31, R120, 0x2 ;  /* 0x000000781f1f7211 */ /* 0x000fe200078e10ff */
[----:B------:R0:W-:Y:S02]  /*3710*/  STS [R30+0x2114], R27 ;  /* 0x0021141b1e007388 */ /* 0x0001e40000000800 */
[----:B------:R-:W-:Y:S01]  /*3720*/  FMUL.FTZ R28, R6, R28 ;  /* 0x0000001c061c7220 */ /* 0x000fe20000410000 */
[----:B------:R-:W-:-:S04]  /*3730*/  LEA.HI.SX32 R29, R32, R29, 0x1b ;  /* 0x0000001d201d7211 */ /* 0x000fc800078fdaff */
[----:B------:R1:W-:Y:S01]  /*3740*/  STS [R31+0x2118], R28 ;  /* 0x0021181c1f007388 */ /* 0x0003e20000000800 */
[C---:B0-----:R-:W-:Y:S01]  /*3750*/  FADD.FTZ R27, R142.reuse, -R137 ;  /* 0x800000898e1b7221 */ /* 0x041fe20000010000 */
[----:B------:R-:W-:Y:S01]  /*3760*/  FMUL.FTZ R142, R142, UR45 ;  /* 0x0000002d8e8e7c20 */ /* 0x000fe20008410000 */
[----:B--2---:R-:W-:Y:S02]  /*3770*/  FFMA.FTZ R16, R16, R15, R127 ;  /* 0x0000000f10107223 */ /* 0x004fe4000001007f */
[----:B------:R-:W2:Y:S04]  /*3780*/  LDL.LU R127, [R1+0x44] ;  /* 0x00004400017f7983 */ /* 0x000ea80000300800 */
[----:B------:R-:W2:Y:S01]  /*3790*/  LDL.LU R133, [R1+0x48] ;  /* 0x0000480001857983 */ /* 0x000ea20000300800 */
[----:B------:R-:W-:-:S03]  /*37a0*/  FFMA.FTZ R33, R18, R16, R131 ;  /* 0x0000001012217223 */ /* 0x000fc60000010083 */
[----:B------:R-:W2:Y:S04]  /*37b0*/  LDL.LU R132, [R1+0x4c] ;  /* 0x00004c0001847983 */ /* 0x000ea80000300800 */
[----:B------:R-:W2:Y:S01]  /*37c0*/  LDL R131, [R1+0x68] ;  /* 0x0000680001837983 */ /* 0x000ea20000100800 */
[----:B---3--:R-:W-:-:S03]  /*37d0*/  FFMA.FTZ R36, R19, R33, R130 ;  /* 0x0000002113247223 */ /* 0x008fc60000010082 */
[----:B------:R-:W3:Y:S01]  /*37e0*/  LDL R130, [R1+0x64] ;  /* 0x0000640001827983 */ /* 0x000ee20000100800 */
[----:B----4-:R-:W-:-:S03]  /*37f0*/  FFMA.FTZ R21, R21, R36, R129 ;  /* 0x0000002415157223 */ /* 0x010fc60000010081 */
[----:B------:R-:W4:Y:S01]  /*3800*/  LDL R129, [R1+0x60] ;  /* 0x0000600001817983 */ /* 0x000f220000100800 */
[----:B-----5:R-:W-:-:S03]  /*3810*/  FFMA.FTZ R22, R22, R21, R128 ;  /* 0x0000001516167223 */ /* 0x020fc60000010080 */
[----:B------:R-:W5:Y:S01]  /*3820*/  LDL R128, [R1+0x5c] ;  /* 0x00005c0001807983 */ /* 0x000f620000100800 */
[----:B-1----:R-:W-:Y:S01]  /*3830*/  FADD.FTZ R28, R3, -R8 ;  /* 0x80000008031c7221 */ /* 0x002fe20000010000 */
[----:B------:R-:W-:Y:S01]  /*3840*/  FMUL.FTZ R8, R7, R142 ;  /* 0x0000008e07087220 */ /* 0x000fe20000410000 */
[----:B------:R-:W-:-:S05]  /*3850*/  LEA R31, R29, R120, 0x2 ;  /* 0x000000781d1f7211 */ /* 0x000fca00078e10ff */
[----:B------:R0:W-:Y:S01]  /*3860*/  STS [R31+0x211c], R8 ;  /* 0x00211c081f007388 */ /* 0x0001e20000000800 */
[----:B------:R-:W-:Y:S01]  /*3870*/  FMUL.FTZ R29, R9, R0 ;  /* 0x00000000091d7220 */ /* 0x000fe20000410000 */
[----:B0-----:R-:W-:-:S04]  /*3880*/  FMUL.FTZ R8, R145, UR45 ;  /* 0x0000002d91087c20 */ /* 0x001fc80008410000 */
[----:B------:R-:W-:Y:S01]  /*3890*/  FMUL.FTZ R8, R82, R8 ;  /* 0x0000000852087220 */ /* 0x000fe20000410000 */
[----:B------:R-:W-:-:S04]  /*38a0*/  FMUL.FTZ R30, R0, UR46 ;  /* 0x0000002e001e7c20 */ /* 0x000fc80008410000 */
[----:B------:R0:W-:Y:S01]  /*38b0*/  STS [R24+0x2128], R8 ;  /* 0x0021280818007388 */ /* 0x0001e20000000800 */
[----:B------:R-:W-:Y:S01]  /*38c0*/  FMUL.FTZ R30, R30, R28 ;  /* 0x0000001c1e1e7220 */ /* 0x000fe20000410000 */
[----:B0-----:R-:W0:Y:S03]  /*38d0*/  LDC.64 R8, c[0x0][0x368] ;  /* 0x0000da00ff087b82 */ /* 0x001e260000000a00 */
[----:B------:R-:W-:Y:S01]  /*38e0*/  FFMA.FTZ R30, R99, R0, R30 ;  /* 0x00000000631e7223 */ /* 0x000fe2000001001e */
[----:B------:R-:W-:Y:S01]  /*38f0*/  FMUL.FTZ R0, R147, UR45 ;  /* 0x0000002d93007c20 */ /* 0x000fe20008410000 */
[----:B------:R-:W-:Y:S01]  /*3900*/  FMUL.FTZ R18, R149, UR45 ;  /* 0x0000002d95127c20 */ /* 0x000fe20008410000 */
[----:B------:R-:W-:Y:S02]  /*3910*/  USHF.R.S32.HI UR44, URZ, 0x1f, UR11 ;  /* 0x0000001f3f2c7899 */ /* 0x000fe4000801140b */
[----:B------:R-:W-:Y:S01]  /*3920*/  FMUL.FTZ R0, R76, R0 ;  /* 0x000000004c007220 */ /* 0x000fe20000410000 */
[----:B------:R-:W-:Y:S01]  /*3930*/  FMUL.FTZ R18, R78, R18 ;  /* 0x000000124e127220 */ /* 0x000fe20000410000 */
[----:B------:R-:W-:Y:S01]  /*3940*/  HFMA2.MMA R19, -RZ, RZ, 0, 0 ;  /* 0x00000000ff137435 */ /* 0x000fe200000001ff */
[----:B------:R-:W-:-:S02]  /*3950*/  FMUL.FTZ R32, R143, UR45 ;  /* 0x0000002d8f207c20 */ /* 0x000fc40008410000 */
[----:B------:R1:W-:Y:S04]  /*3960*/  STS [R24+0x2130], R0 ;  /* 0x0021300018007388 */ /* 0x0003e80000000800 */
[----:B------:R0:W-:Y:S01]  /*3970*/  STS [R24+0x2138], R18 ;  /* 0x0021381218007388 */ /* 0x0001e20000000800 */
[----:B------:R-:W-:Y:S01]  /*3980*/  FMUL.FTZ R32, R80, R32 ;  /* 0x0000002050207220 */ /* 0x000fe20000410000 */
[----:B-1----:R-:W-:Y:S01]  /*3990*/  FMUL.FTZ R0, R151, UR45 ;  /* 0x0000002d97007c20 */ /* 0x002fe20008410000 */
[----:B0-----:R-:W-:Y:S01]  /*39a0*/  IMAD R34, R8, UR44, RZ ;  /* 0x0000002c08227c24 */ /* 0x001fe2000f8e02ff */
[----:B------:R-:W-:Y:S02]  /*39b0*/  MOV R18, R121 ;  /* 0x0000007900127202 */ /* 0x000fe40000000f00 */
[----:B------:R-:W-:Y:S01]  /*39c0*/  FMUL.FTZ R0, R72, R0 ;  /* 0x0000000048007220 */ /* 0x000fe20000410000 */
[----:B------:R-:W-:-:S02]  /*39d0*/  IMAD R9, R9, UR11, R34 ;  /* 0x0000000b09097c24 */ /* 0x000fc4000f8e0222 */
[----:B------:R-:W-:-:S04]  /*39e0*/  IMAD.WIDE.U32 R18, R8, UR11, R18 ;  /* 0x0000000b08127c25 */ /* 0x000fc8000f8e0012 */
[----:B------:R-:W-:Y:S01]  /*39f0*/  FMUL.FTZ R8, R3, UR45 ;  /* 0x0000002d03087c20 */ /* 0x000fe20008410000 */
[----:B------:R0:W-:Y:S01]  /*3a00*/  STS [R24+0x2120], R32 ;  /* 0x0021202018007388 */ /* 0x0001e20000000800 */
[----:B------:R-:W-:Y:S01]  /*3a10*/  USHF.R.S32.HI UR44, URZ, 0x1f, UR13 ;  /* 0x0000001f3f2c7899 */ /* 0x000fe2000801140d */
[----:B------:R-:W-:Y:S01]  /*3a20*/  FADD.FTZ R31, R144, -R136 ;  /* 0x80000088901f7221 */ /* 0x000fe20000010000 */
[----:B------:R-:W-:Y:S01]  /*3a30*/  FADD.FTZ R37, R148, -R134 ;  /* 0x8000008694257221 */ /* 0x000fe20000010000 */
[----:B------:R-:W-:Y:S01]  /*3a40*/  FADD.FTZ R38, R150, -R123 ;  /* 0x8000007b96267221 */ /* 0x000fe20000010000 */
[----:B------:R1:W-:Y:S01]  /*3a50*/  STS [R24+0x2140], R0 ;  /* 0x0021400018007388 */ /* 0x0003e20000000800 */
[----:B------:R-:W-:Y:S01]  /*3a60*/  FADD.FTZ R122, R152, -R122 ;  /* 0x8000007a987a7221 */ /* 0x000fe20000010000 */
[----:B------:R-:W-:Y:S01]  /*3a70*/  FMUL.FTZ R144, R144, UR45 ;  /* 0x0000002d90907c20 */ /* 0x000fe20008410000 */
[----:B------:R-:W-:Y:S01]  /*3a80*/  FMUL.FTZ R148, R148, UR45 ;  /* 0x0000002d94947c20 */ /* 0x000fe20008410000 */
[----:B------:R-:W-:Y:S01]  /*3a90*/  FMUL.FTZ R150, R150, UR45 ;  /* 0x0000002d96967c20 */ /* 0x000fe20008410000 */
[C---:B0-----:R-:W-:Y:S01]  /*3aa0*/  FADD.FTZ R32, R146.reuse, -R135 ;  /* 0x8000008792207221 */ /* 0x041fe20000010000 */
[----:B------:R-:W-:Y:S01]  /*3ab0*/  FMUL.FTZ R146, R146, UR45 ;  /* 0x0000002d92927c20 */ /* 0x000fe20008410000 */
[----:B------:R-:W-:Y:S01]  /*3ac0*/  FMUL.FTZ R152, R152, UR45 ;  /* 0x0000002d98987c20 */ /* 0x000fe20008410000 */
[----:B------:R-:W-:Y:S01]  /*3ad0*/  IADD3 R9, R19, R9, RZ ;  /* 0x0000000913097210 */ /* 0x000fe20007ffe0ff */
[----:B-1----:R-:W-:Y:S01]  /*3ae0*/  FMUL.FTZ R0, R153, UR45 ;  /* 0x0000002d99007c20 */ /* 0x002fe20008410000 */
[----:B------:R-:W-:Y:S01]  /*3af0*/  MOV R19, UR42 ;  /* 0x0000002a00137c02 */ /* 0x000fe20008000f00 */
[----:B------:R-:W-:Y:S01]  /*3b00*/  UIMAD UR44, UR44, UR42, URZ ;  /* 0x0000002a2c2c72a4 */ /* 0x000fe2000f8e023f */
[----:B------:R-:W-:Y:S01]  /*3b10*/  FMUL.FTZ R144, R81, R144 ;  /* 0x0000009051907220 */ /* 0x000fe20000410000 */
[----:B------:R-:W-:Y:S01]  /*3b20*/  FMUL.FTZ R146, R83, R146 ;  /* 0x0000009253927220 */ /* 0x000fe20000410000 */
[----:B------:R-:W-:Y:S01]  /*3b30*/  FMUL.FTZ R148, R77, R148 ;  /* 0x000000944d947220 */ /* 0x000fe20000410000 */
[----:B------:R-:W-:Y:S01]  /*3b40*/  FMUL.FTZ R150, R79, R150 ;  /* 0x000000964f967220 */ /* 0x000fe20000410000 */
[----:B------:R-:W-:Y:S01]  /*3b50*/  FMUL.FTZ R35, R73, R152 ;  /* 0x0000009849237220 */ /* 0x000fe20000410000 */
[----:B------:R-:W-:Y:S01]  /*3b60*/  FMUL.FTZ R123, R74, R0 ;  /* 0x000000004a7b7220 */ /* 0x000fe20000410000 */
[----:B------:R-:W-:-:S02]  /*3b70*/  ULEA UR45, UR14, 0xfffff800, 0xb ;  /* 0xfffff8000e2d7891 */ /* 0x000fc4000f8e583f */
[----:B------:R-:W-:Y:S01]  /*3b80*/  UIMAD UR44, UR13, UR43, UR44 ;  /* 0x0000002b0d2c72a4 */ /* 0x000fe2000f8e022c */
[----:B------:R-:W-:Y:S04]  /*3b90*/  STS [R24+0x2124], R144 ;  /* 0x0021249018007388 */ /* 0x000fe80000000800 */
[----:B------:R-:W-:Y:S01]  /*3ba0*/  STS [R24+0x212c], R146 ;  /* 0x00212c9218007388 */ /* 0x000fe20000000800 */
[----:B------:R-:W-:-:S03]  /*3bb0*/  MOV R0, UR45 ;  /* 0x0000002d00007c02 */ /* 0x000fc60008000f00 */
[----:B------:R-:W-:Y:S04]  /*3bc0*/  STS [R24+0x2134], R148 ;  /* 0x0021349418007388 */ /* 0x000fe80000000800 */
[----:B------:R-:W-:Y:S04]  /*3bd0*/  STS [R24+0x213c], R150 ;  /* 0x00213c9618007388 */ /* 0x000fe80000000800 */
[----:B------:R-:W-:Y:S04]  /*3be0*/  STS [R24+0x2144], R35 ;  /* 0x0021442318007388 */ /* 0x000fe80000000800 */
[----:B------:R-:W-:Y:S01]  /*3bf0*/  STS [R24+0x2148], R123 ;  /* 0x0021487b18007388 */ /* 0x000fe20000000800 */
[----:B------:R-:W-:Y:S01]  /*3c00*/  MOV R124, UR55 ;  /* 0x00000037007c7c02 */ /* 0x000fe20008000f00 */
[----:B------:R-:W-:-:S03]  /*3c10*/  FADD.FTZ R26, R140, -R138 ;  /* 0x8000008a8c1a7221 */ /* 0x000fc60000010000 */
[----:B------:R-:W-:Y:S01]  /*3c20*/  IADD3 R124, R124, -UR45, -R121 ;  /* 0x8000002d7c7c7c10 */ /* 0x000fe2000fffe879 */
[----:B------:R-:W-:-:S03]  /*3c30*/  FMUL.FTZ R114, R114, R22 ;  /* 0x0000001672727220 */ /* 0x000fc60000410000 */
[----:B------:R-:W-:Y:S01]  /*3c40*/  ISETP.GE.AND P0, PT, R124, 0x1, PT ;  /* 0x000000017c00780c */ /* 0x000fe20003f06270 */
[----:B------:R-:W-:Y:S01]  /*3c50*/  FMUL.FTZ R138, R158, R21 ;  /* 0x000000159e8a7220 */ /* 0x000fe20000410000 */
[----:B------:R-:W-:Y:S01]  /*3c60*/  FMUL.FTZ R23, R23, R36 ;  /* 0x0000002417177220 */ /* 0x000fe20000410000 */
[----:B------:R-:W-:Y:S01]  /*3c70*/  BSSY B0, `(.L_x_2081) ;  /* 0x0000036000007945 */ /* 0x000fe20003800000 */
[----:B------:R-:W-:Y:S01]  /*3c80*/  FMUL.FTZ R134, R15, UR46 ;  /* 0x0000002e0f867c20 */ /* 0x000fe20008410000 */
[----:B------:R-:W-:Y:S01]  /*3c90*/  FMUL.FTZ R137, R159, R33 ;  /* 0x000000219f897220 */ /* 0x000fe20000410000 */
[----:B------:R-:W-:Y:S01]  /*3ca0*/  FMUL.FTZ R136, R33, UR46 ;  /* 0x0000002e21887c20 */ /* 0x000fe20008410000 */
[----:B------:R-:W-:Y:S01]  /*3cb0*/  FMUL.FTZ R140, R36, UR46 ;  /* 0x0000002e248c7c20 */ /* 0x000fe20008410000 */
[----:B------:R-:W-:Y:S01]  /*3cc0*/  FMUL.FTZ R142, R22, UR46 ;  /* 0x0000002e168e7c20 */ /* 0x000fe20008410000 */
[----:B--2---:R-:W-:Y:S01]  /*3cd0*/  FFMA.FTZ R39, R112, R22, R127 ;  /* 0x0000001670277223 */ /* 0x004fe2000001007f */
[----:B------:R-:W-:Y:S01]  /*3ce0*/  FMUL.FTZ R127, R75, R8 ;  /* 0x000000084b7f7220 */ /* 0x000fe20000410000 */
[----:B------:R-:W-:-:S02]  /*3cf0*/  MOV R8, R18 ;  /* 0x0000001200087202 */ /* 0x000fc40000000f00 */
[----:B------:R-:W-:-:S03]  /*3d00*/  FFMA.FTZ R3, R113, R39, R133 ;  /* 0x0000002771037223 */ /* 0x000fc60000010085 */
[----:B------:R-:W-:Y:S01]  /*3d10*/  IMAD.WIDE.U32 R8, R19, UR13, R8 ;  /* 0x0000000d13087c25 */ /* 0x000fe2000f8e0008 */
[----:B------:R0:W-:Y:S01]  /*3d20*/  STS [R24+0x214c], R127 ;  /* 0x00214c7f18007388 */ /* 0x0001e20000000800 */
[----:B------:R-:W1:Y:S01]  /*3d30*/  LDC.64 R18, c[0x0][0x380] ;  /* 0x0000e000ff127b82 */ /* 0x000e620000000a00 */
[----:B------:R-:W-:Y:S01]  /*3d40*/  IADD3 R34, P1, R8, UR45, RZ ;  /* 0x0000002d08227c10 */ /* 0x000fe2000ff3e0ff */
[----:B0-----:R-:W-:Y:S01]  /*3d50*/  FFMA.FTZ R24, R115, R3, R132 ;  /* 0x0000000373187223 */ /* 0x001fe20000010084 */
[----:B------:R-:W-:Y:S01]  /*3d60*/  FADD.FTZ R115, -R131, R139 ;  /* 0x0000008b83737221 */ /* 0x000fe20000010100 */
[----:B------:R-:W-:-:S04]  /*3d70*/  IADD3 R139, R9, UR44, RZ ;  /* 0x0000002c098b7c10 */ /* 0x000fc8000fffe0ff */
[----:B------:R-:W-:Y:S01]  /*3d80*/  LEA.HI.X.SX32 R35, R0, R139, 0x1, P1 ;  /* 0x0000008b00237211 */ /* 0x000fe200008f0eff */
[----:B------:R-:W-:Y:S01]  /*3d90*/  FMUL.FTZ R0, R118, R24 ;  /* 0x0000001876007220 */ /* 0x000fe20000410000 */
[----:B------:R-:W-:-:S03]  /*3da0*/  FMUL.FTZ R132, R117, R3 ;  /* 0x0000000375847220 */ /* 0x000fc60000410000 */
[----:B------:R-:W-:Y:S01]  /*3db0*/  FFMA.FTZ R146, R0, R115, RZ ;  /* 0x0000007300927223 */ /* 0x000fe200000100ff */
[----:B---3--:R-:W-:Y:S01]  /*3dc0*/  FADD.FTZ R123, -R130, R141 ;  /* 0x0000008d827b7221 */ /* 0x008fe20000010100 */
[----:B------:R-:W-:Y:S02]  /*3dd0*/  FMUL.FTZ R135, R157, R39 ;  /* 0x000000279d877220 */ /* 0x000fe40000410000 */
[----:B------:R-:W-:-:S04]  /*3de0*/  FFMA.FTZ R146, R132, R26, R146 ;  /* 0x0000001a84927223 */ /* 0x000fc80000010092 */
[----:B------:R-:W-:Y:S01]  /*3df0*/  FFMA.FTZ R146, R135, R123, R146 ;  /* 0x0000007b87927223 */ /* 0x000fe20000010092 */
[----:B----4-:R-:W-:-:S03]  /*3e00*/  FADD.FTZ R125, -R129, R143 ;  /* 0x0000008f817d7221 */ /* 0x010fc60000010100 */
[----:B------:R-:W-:Y:S01]  /*3e10*/  FFMA.FTZ R146, R114, R27, R146 ;  /* 0x0000001b72927223 */ /* 0x000fe20000010092 */
[----:B-----5:R-:W-:-:S03]  /*3e20*/  FADD.FTZ R130, -R128, R145 ;  /* 0x0000009180827221 */ /* 0x020fc60000010100 */
[----:B------:R-:W-:Y:S01]  /*3e30*/  FFMA.FTZ R146, R138, R125, R146 ;  /* 0x0000007d8a927223 */ /* 0x000fe20000010092 */
        /* <DEDUP_REMOVED lines=10> */
[----:B------:R-:W-:Y:S01]  /*3ee0*/  FFMA.FTZ R146, R23, R31, R146 ;  /* 0x0000001f17927223 */ /* 0x000fe20000010092 */
[----:B------:R-:W-:Y:S01]  /*3ef0*/  FMUL.FTZ R145, R24, UR46 ;  /* 0x0000002e18917c20 */ /* 0x000fe20008410000 */
[----:B------:R-:W-:Y:S06]  /*3f00*/  BAR.SYNC.DEFER_BLOCKING 0x0 ;  /* 0x0000000000007b1d */ /* 0x000fec0000010000 */
[----:B-1----:R-:W-:Y:S05]  /*3f10*/  @!P0 BRA `(.L_x_2082) ;  /* 0x00000000002c8947 */ /* 0x002fea0003800000 */
[----:B------:R-:W-:Y:S02]  /*3f20*/  USHF.R.S32.HI UR44, URZ, 0x1f, UR7 ;  /* 0x0000001f3f2c7899 */ /* 0x000fe40008011407 */
[----:B------:R-:W-:-:S04]  /*3f30*/  IMAD.WIDE.U32 R34, R18, UR7, R34 ;  /* 0x0000000712227c25 */ /* 0x000fc8000f8e0022 */
[----:B------:R-:W-:-:S04]  /*3f40*/  IMAD R112, R18, UR44, RZ ;  /* 0x0000002c12707c24 */ /* 0x000fc8000f8e02ff */
        /* <DEDUP_REMOVED lines=8> */
.L_x_2082:
[----:B------:R-:W-:Y:S05]  /*3fd0*/  BSYNC B0 ;  /* 0x0000000000007941 */ /* 0x000fea0003800000 */
.L_x_2081:
[----:B0-----:R-:W2:Y:S04]  /*3fe0*/  LDL R112, [R1+0x58] ;  /* 0x0000580001707983 */ /* 0x001ea80000100800 */
[----:B------:R-:W3:Y:S04]  /*3ff0*/  LDL R154, [R1+0x14] ;  /* 0x00001400019a7983 */ /* 0x000ee80000100800 */
[----:B------:R-:W4:Y:S04]  /*4000*/  LDL R152, [R1+0x10] ;  /* 0x0000100001987983 */ /* 0x000f280000100800 */
[----:B------:R-:W5:Y:S04]  /*4010*/  LDL.LU R150, [R1+0x8] ;  /* 0x0000080001967983 */ /* 0x000f680000300800 */
[----:B------:R-:W5:Y:S01]  /*4020*/  LDL R148, [R1+0xc] ;  /* 0x00000c0001947983 */ /* 0x000f620000100800 */
[----:B------:R-:W-:Y:S01]  /*4030*/  FMUL.FTZ R20, R20, R16 ;  /* 0x0000001014147220 */ /* 0x000fe20000410000 */
[----:B------:R-:W-:Y:S01]  /*4040*/  FFMA.FTZ R146, R137, R130, R146 ;  /* 0x0000008289927223 */ /* 0x000fe20000010092 */
[----:B------:R-:W-:Y:S01]  /*4050*/  LEA R34, P0, R8, UR26, 0x2 ;  /* 0x0000001a08227c11 */ /* 0x000fe2000f8010ff */
[----:B------:R-:W-:Y:S01]  /*4060*/  FMUL.FTZ R113, R161, R15 ;  /* 0x0000000fa1717220 */ /* 0x000fe20000410000 */
[----:B------:R-:W-:Y:S01]  /*4070*/  UIMAD UR44, UR6, -0x800, UR12 ;  /* 0xfffff800062c78a4 */ /* 0x000fe2000f8e020c */
[----:B------:R-:W-:Y:S01]  /*4080*/  FFMA.FTZ R146, R20, R32, R146 ;  /* 0x0000002014927223 */ /* 0x000fe20000010092 */
[----:B------:R-:W-:Y:S01]  /*4090*/  LEA.HI.X R35, R8, UR27, R139, 0x2, P0 ;  /* 0x0000001b08237c11 */ /* 0x000fe200080f148b */
[----:B------:R-:W-:Y:S01]  /*40a0*/  FMUL.FTZ R17, R17, R13 ;  /* 0x0000000d11117220 */ /* 0x000fe20000410000 */
[----:B------:R-:W-:Y:S01]  /*40b0*/  FMUL.FTZ R162, R162, R12 ;  /* 0x0000000ca2a27220 */ /* 0x000fe20000410000 */
[----:B------:R-:W-:Y:S01]  /*40c0*/  USHF.L.U64.HI UR45, UR8, 0x2, UR9 ;  /* 0x00000002082d7899 */ /* 0x000fe20008010209 */
[----:B------:R-:W-:Y:S01]  /*40d0*/  MOV R8, UR44 ;  /* 0x0000002c00087c02 */ /* 0x000fe20008000f00 */
[----:B------:R-:W-:Y:S01]  /*40e0*/  FMUL.FTZ R14, R14, R25 ;  /* 0x000000190e0e7220 */ /* 0x000fe20000410000 */
[----:B------:R-:W-:Y:S01]  /*40f0*/  USHF.L.U32 UR44, UR8, 0x2, URZ ;  /* 0x00000002082c7899 */ /* 0x000fe2000800063f */
[----:B------:R-:W-:Y:S01]  /*4100*/  ISETP.GE.AND P0, PT, R124, 0x81, PT ;  /* 0x000000817c00780c */ /* 0x000fe20003f06270 */
[----:B------:R-:W-:Y:S01]  /*4110*/  FMUL.FTZ R11, R11, R116 ;  /* 0x000000740b0b7220 */ /* 0x000fe20000410000 */
[----:B------:R-:W-:-:S04]  /*4120*/  IMAD.WIDE R8, R8, 0x4, R34 ;  /* 0x0000000408087825 */ /* 0x000fc800078e0222 */
[----:B------:R-:W-:Y:S01]  /*4130*/  FMUL.FTZ R28, R29, R28 ;  /* 0x0000001c1d1c7220 */ /* 0x000fe20000410000 */
[----:B------:R-:W-:Y:S01]  /*4140*/  BSSY B0, `(.L_x_2083) ;  /* 0x000001f000007945 */ /* 0x000fe20003800000 */
[----:B------:R-:W-:Y:S01]  /*4150*/  FMUL.FTZ R129, R129, R122 ;  /* 0x0000007a81817220 */ /* 0x000fe20000410000 */
[C---:B------:R-:W-:Y:S02]  /*4160*/  IMAD R35, R18.reuse, UR45, RZ ;  /* 0x0000002d12237c24 */ /* 0x040fe4000f8e02ff */
[----:B------:R-:W-:-:S04]  /*4170*/  IMAD.WIDE.U32 R8, R18, UR44, R8 ;  /* 0x0000002c12087c25 */ /* 0x000fc8000f8e0008 */
[----:B------:R-:W-:-:S05]  /*4180*/  IMAD R35, R19, UR44, R35 ;  /* 0x0000002c13237c24 */ /* 0x000fca000f8e0223 */
[----:B------:R-:W-:Y:S02]  /*4190*/  IADD3 R9, R9, R35, RZ ;  /* 0x0000002309097210 */ /* 0x000fe40007ffe0ff */
[----:B------:R-:W-:Y:S01]  /*41a0*/  IADD3 R35, R121, 0x180, RZ ;  /* 0x0000018079237810 */ /* 0x000fe20007ffe0ff */
[----:B--2---:R-:W-:-:S04]  /*41b0*/  FADD.FTZ R112, -R112, R147 ;  /* 0x0000009370707221 */ /* 0x004fc80000010100 */
[----:B------:R-:W-:Y:S01]  /*41c0*/  FFMA.FTZ R139, R113, R112, R146 ;  /* 0x00000070718b7223 */ /* 0x000fe20000010092 */
[----:B---3--:R-:W-:-:S03]  /*41d0*/  FADD.FTZ R149, -R154, R149 ;  /* 0x000000959a957221 */ /* 0x008fc60000010100 */
[----:B------:R-:W-:Y:S01]  /*41e0*/  FFMA.FTZ R139, R17, R37, R139 ;  /* 0x00000025118b7223 */ /* 0x000fe2000001008b */
[----:B----4-:R-:W-:-:S03]  /*41f0*/  FADD.FTZ R151, -R152, R151 ;  /* 0x0000009798977221 */ /* 0x010fc60000010100 */
[----:B------:R-:W-:Y:S01]  /*4200*/  FFMA.FTZ R139, R162, R149, R139 ;  /* 0x00000095a28b7223 */ /* 0x000fe2000001008b */
[----:B-----5:R-:W-:-:S03]  /*4210*/  FMUL.FTZ R34, R150, R126 ;  /* 0x0000007e96227220 */ /* 0x020fc60000410000 */
[----:B------:R-:W-:Y:S01]  /*4220*/  FFMA.FTZ R146, R14, R38, R139 ;  /* 0x000000260e927223 */ /* 0x000fe2000001008b */
[----:B------:R-:W-:Y:S01]  /*4230*/  FADD.FTZ R139, R86, UR5 ;  /* 0x00000005568b7e21 */ /* 0x000fe20008010000 */
[----:B------:R-:W-:Y:S02]  /*4240*/  FADD.FTZ R153, -R148, R153 ;  /* 0x0000009994997221 */ /* 0x000fe40000010100 */
[----:B------:R-:W-:Y:S01]  /*4250*/  FFMA.FTZ R146, R34, R151, R146 ;  /* 0x0000009722927223 */ /* 0x000fe20000010092 */
[----:B------:R-:W-:Y:S01]  /*4260*/  FMUL.FTZ R19, R139, R2 ;  /* 0x000000028b137220 */ /* 0x000fe20000410000 */
[----:B------:R-:W-:Y:S01]  /*4270*/  IADD3 R139, R121, 0x80, RZ ;  /* 0x00000080798b7810 */ /* 0x000fe20007ffe0ff */
[----:B------:R-:W-:Y:S01]  /*4280*/  FMUL.FTZ R131, R131, R153 ;  /* 0x0000009983837220 */ /* 0x000fe20000410000 */
[----:B------:R-:W-:Y:S02]  /*4290*/  FFMA.FTZ R146, R11, R122, R146 ;  /* 0x0000007a0b927223 */ /* 0x000fe40000010092 */
[----:B------:R-:W-:Y:S01]  /*42a0*/  LEA.HI.SX32 R18, R139, R121, 0x1b ;  /* 0x000000798b127211 */ /* 0x000fe200078fdaff */
[----:B------:R-:W-:Y:S01]  /*42b0*/  FFMA.FTZ R131, R98, R2, R131 ;  /* 0x0000000262837223 */ /* 0x000fe20000010083 */
[----:B------:R-:W-:Y:S01]  /*42c0*/  FFMA.FTZ R146, R19, R153, R146 ;  /* 0x0000009913927223 */ /* 0x000fe20000010092 */
[----:B------:R-:W-:-:S02]  /*42d0*/  IADD3 R2, R121, 0x100, RZ ;  /* 0x0000010079027810 */ /* 0x000fc40007ffe0ff */
[----:B------:R-:W-:Y:S01]  /*42e0*/  LEA R18, R18, R120, 0x2 ;  /* 0x0000007812127211 */ /* 0x000fe200078e10ff */
[----:B------:R-:W-:-:S05]  /*42f0*/  FADD.FTZ R28, R146, R28 ;  /* 0x0000001c921c7221 */ /* 0x000fca0000010000 */
[----:B------:R-:W0:Y:S01]  /*4300*/  LDS R18, [R18+0x2310] ;  /* 0x0023100012127984 */ /* 0x000e220000000800 */
[----:B------:R-:W-:Y:S05]  /*4310*/  @!P0 BRA `(.L_x_2084) ;  /* 0x0000000000048947 */ /* 0x000fea0003800000 */
[----:B0-----:R1:W-:Y:S02]  /*4320*/  REDG.E.ADD.F32.FTZ.RN.STRONG.GPU desc[UR18][R8.64+-0x1e00], R18 ;  /* 0xffe20012080079a6 */ /* 0x0013e4000c10f392 */
.L_x_2084:
[----:B------:R-:W-:Y:S05]  /*4330*/  BSYNC B0 ;  /* 0x0000000000007941 */ /* 0x000fea0003800000 */
.L_x_2083:
[-C--:B------:R-:W-:Y:S01]  /*4340*/  LEA.HI.SX32 R2, R2, R121.reuse, 0x1b ;  /* 0x0000007902027211 */ /* 0x080fe200078fdaff */
[----:B------:R-:W-:Y:S01]  /*4350*/  BSSY B0, `(.L_x_2085) ;  /* 0x0000011000007945 */ /* 0x000fe20003800000 */
[----:B------:R-:W-:Y:S02]  /*4360*/  ISETP.GE.AND P6, PT, R124, 0x101, PT ;  /* 0x000001017c00780c */ /* 0x000fe40003fc6270 */
[----:B------:R-:W-:Y:S02]  /*4370*/  LEA R2, R2, R120, 0x2 ;  /* 0x0000007802027211 */ /* 0x000fe400078e10ff */
[----:B------:R-:W-:Y:S02]  /*4380*/  IADD3 R122, R121, 0x200, RZ ;  /* 0x00000200797a7810 */ /* 0x000fe40007ffe0ff */
[-C--:B01----:R-:W-:Y:S02]  /*4390*/  LEA.HI.SX32 R18, R35, R121.reuse, 0x1b ;  /* 0x0000007923127211 */ /* 0x083fe400078fdaff */
[----:B------:R-:W0:Y:S01]  /*43a0*/  LDS R2, [R2+0x2510] ;  /* 0x0025100002027984 */ /* 0x000e220000000800 */
[----:B------:R-:W-:-:S02]  /*43b0*/  LEA.HI.SX32 R35, R122, R121, 0x1b ;  /* 0x000000797a237211 */ /* 0x000fc400078fdaff */
[----:B------:R-:W-:Y:S02]  /*43c0*/  IADD3 R139, R121, 0x280, RZ ;  /* 0x00000280798b7810 */ /* 0x000fe40007ffe0ff */
[----:B------:R-:W-:Y:S02]  /*43d0*/  LEA R18, R18, R120, 0x2 ;  /* 0x0000007812127211 */ /* 0x000fe400078e10ff */
[C---:B------:R-:W-:Y:S02]  /*43e0*/  ISETP.GE.AND P0, PT, R124.reuse, 0x181, PT ;  /* 0x000001817c00780c */ /* 0x040fe40003f06270 */
[C---:B------:R-:W-:Y:S02]  /*43f0*/  ISETP.GE.AND P1, PT, R124.reuse, 0x201, PT ;  /* 0x000002017c00780c */ /* 0x040fe40003f26270 */
[C---:B------:R-:W-:Y:S02]  /*4400*/  ISETP.GE.AND P2, PT, R124.reuse, 0x281, PT ;  /* 0x000002817c00780c */ /* 0x040fe40003f46270 */
[----:B------:R-:W-:-:S02]  /*4410*/  ISETP.GE.AND P3, PT, R124, 0x301, PT ;  /* 0x000003017c00780c */ /* 0x000fc40003f66270 */
[C---:B------:R-:W-:Y:S02]  /*4420*/  ISETP.GE.AND P4, PT, R124.reuse, 0x381, PT ;  /* 0x000003817c00780c */ /* 0x040fe40003f86270 */
[----:B------:R-:W-:Y:S01]  /*4430*/  ISETP.GE.AND P5, PT, R124, 0x401, PT ;  /* 0x000004017c00780c */ /* 0x000fe20003fa6270 */
[----:B------:R-:W-:-:S12]  /*4440*/  @!P6 BRA `(.L_x_2086) ;  /* 0x000000000004e947 */ /* 0x000fd80003800000 */
[----:B0-----:R1:W-:Y:S02]  /*4450*/  REDG.E.ADD.F32.FTZ.RN.STRONG.GPU desc[UR18][R8.64+-0x1c00], R2 ;  /* 0xffe40002080079a6 */ /* 0x0013e4000c10f392 */
.L_x_2086:
[----:B------:R-:W-:Y:S05]  /*4460*/  BSYNC B0 ;  /* 0x0000000000007941 */ /* 0x000fea0003800000 */
.L_x_2085:
[----:B------:R-:W2:Y:S01]  /*4470*/  LDS R18, [R18+0x2710] ;  /* 0x0027100012127984 */ /* 0x000ea20000000800 */
[----:B------:R-:W-:Y:S01]  /*4480*/  BSSY B0, `(.L_x_2087) ;  /* 0x0000006000007945 */ /* 0x000fe20003800000 */
[----:B------:R-:W-:Y:S02]  /*4490*/  IADD3 R122, R121, 0x300, RZ ;  /* 0x00000300797a7810 */ /* 0x000fe40007ffe0ff */
[----:B------:R-:W-:Y:S02]  /*44a0*/  LEA R35, R35, R120, 0x2 ;  /* 0x0000007823237211 */ /* 0x000fe400078e10ff */
[----:B01----:R-:W-:Y:S01]  /*44b0*/  LEA.HI.SX32 R2, R139, R121, 0x1b ;  /* 0x000000798b027211 */ /* 0x003fe200078fdaff */
[----:B------:R-:W-:Y:S06]  /*44c0*/  @!P0 BRA `(.L_x_2088) ;  /* 0x0000000000048947 */ /* 0x000fec0003800000 */
[----:B--2---:R0:W-:Y:S02]  /*44d0*/  REDG.E.ADD.F32.FTZ.RN.STRONG.GPU desc[UR18][R8.64+-0x1a00], R18 ;  /* 0xffe60012080079a6 */ /* 0x0041e4000c10f392 */
.L_x_2088:
[----:B------:R-:W-:Y:S05]  /*44e0*/  BSYNC B0 ;  /* 0x0000000000007941 */ /* 0x000fea0003800000 */
.L_x_2087:
[----:B------:R-:W1:Y:S01]  /*44f0*/  LDS R35, [R35+0x2910] ;  /* 0x0029100023237984 */ /* 0x000e620000000800 */
[----:B------:R-:W-:Y:S01]  /*4500*/  BSSY B0, `(.L_x_2089) ;  /* 0x0000006000007945 */ /* 0x000fe20003800000 */
[----:B------:R-:W-:Y:S02]  /*4510*/  IADD3 R139, R121, 0x380, RZ ;  /* 0x00000380798b7810 */ /* 0x000fe40007ffe0ff */
[----:B0-2---:R-:W-:Y:S02]  /*4520*/  LEA.HI.SX32 R18, R122, R121, 0x1b ;  /* 0x000000797a127211 */ /* 0x005fe400078fdaff */
[----:B------:R-:W-:Y:S01]  /*4530*/  LEA R2, R2, R120, 0x2 ;  /* 0x0000007802027211 */ /* 0x000fe200078e10ff */
[----:B------:R-:W-:Y:S06]  /*4540*/  @!P1 BRA `(.L_x_2090) ;  /* 0x0000000000049947 */ /* 0x000fec0003800000 */
[----:B-1----:R0:W-:Y:S02]  /*4550*/  REDG.E.ADD.F32.FTZ.RN.STRONG.GPU desc[UR18][R8.64+-0x1800], R35 ;  /* 0xffe80023080079a6 */ /* 0x0021e4000c10f392 */
.L_x_2090:
[----:B------:R-:W-:Y:S05]  /*4560*/  BSYNC B0 ;  /* 0x0000000000007941 */ /* 0x000fea0003800000 */
.L_x_2089:
[----:B------:R-:W2:Y:S01]  /*4570*/  LDS R2, [R2+0x2b10] ;  /* 0x002b100002027984 */ /* 0x000ea20000000800 */
[----:B------:R-:W-:Y:S01]  /*4580*/  BSSY B0, `(.L_x_2091) ;  /* 0x0000006000007945 */ /* 0x000fe20003800000 */
[----:B------:R-:W-:Y:S02]  /*4590*/  IADD3 R122, R121, 0x400, RZ ;  /* 0x00000400797a7810 */ /* 0x000fe40007ffe0ff */
[----:B01----:R-:W-:Y:S02]  /*45a0*/  LEA.HI.SX32 R35, R139, R121, 0x1b ;  /* 0x000000798b237211 */ /* 0x003fe400078fdaff */
[----:B------:R-:W-:Y:S01]  /*45b0*/  LEA R18, R18, R120, 0x2 ;  /* 0x0000007812127211 */ /* 0x000fe200078e10ff */
[----:B------:R-:W-:Y:S06]  /*45c0*/  @!P2 BRA `(.L_x_2092) ;  /* 0x000000000004a947 */ /* 0x000fec0003800000 */
[----:B--2---:R0:W-:Y:S02]  /*45d0*/  REDG.E.ADD.F32.FTZ.RN.STRONG.GPU desc[UR18][R8.64+-0x1600], R2 ;  /* 0xffea0002080079a6 */ /* 0x0041e4000c10f392 */
.L_x_2092:
[----:B------:R-:W-:Y:S05]  /*45e0*/  BSYNC B0 ;  /* 0x0000000000007941 */ /* 0x000fea0003800000 */
.L_x_2091:
[----:B------:R-:W1:Y:S01]  /*45f0*/  LDS R18, [R18+0x2d10] ;  /* 0x002d100012127984 */ /* 0x000e620000000800 */
[----:B------:R-:W-:Y:S01]  /*4600*/  BSSY B0, `(.L_x_2093) ;  /* 0x0000005000007945 */ /* 0x000fe20003800000 */
[----:B0-2---:R-:W-:Y:S02]  /*4610*/  LEA.HI.SX32 R2, R122, R121, 0x1b ;  /* 0x000000797a027211 */ /* 0x005fe400078fdaff */
[----:B------:R-:W-:Y:S01]  /*4620*/  LEA R35, R35, R120, 0x2 ;  /* 0x0000007823237211 */ /* 0x000fe200078e10ff */
[----:B------:R-:W-:Y:S06]  /*4630*/  @!P3 BRA `(.L_x_2094) ;  /* 0x000000000004b947 */ /* 0x000fec0003800000 */
[----:B-1----:R0:W-:Y:S02]  /*4640*/  REDG.E.ADD.F32.FTZ.RN.STRONG.GPU desc[UR18][R8.64+-0x1400], R18 ;  /* 0xffec0012080079a6 */ /* 0x0021e4000c10f392 */
.L_x_2094:
[----:B------:R-:W-:Y:S05]  /*4650*/  BSYNC B0 ;  /* 0x0000000000007941 */ /* 0x000fea0003800000 */
.L_x_2093:
[----:B------:R-:W2:Y:S01]  /*4660*/  LDS R35, [R35+0x2f10] ;  /* 0x002f100023237984 */ /* 0x000ea20000000800 */
[----:B------:R-:W-:Y:S01]  /*4670*/  BSSY B0, `(.L_x_2095) ;  /* 0x0000004000007945 */ /* 0x000fe20003800000 */
[----:B------:R-:W-:-:S03]  /*4680*/  LEA R2, R2, R120, 0x2 ;  /* 0x0000007802027211 */ /* 0x000fc600078e10ff */
[----:B------:R-:W-:Y:S05]  /*4690*/  @!P4 BRA `(.L_x_2096) ;  /* 0x000000000004c947 */ /* 0x000fea0003800000 */
[----:B--2---:R3:W-:Y:S02]  /*46a0*/  REDG.E.ADD.F32.FTZ.RN.STRONG.GPU desc[UR18][R8.64+-0x1200], R35 ;  /* 0xffee0023080079a6 */ /* 0x0047e4000c10f392 */
.L_x_2096:
[----:B------:R-:W-:Y:S05]  /*46b0*/  BSYNC B0 ;  /* 0x0000000000007941 */ /* 0x000fea0003800000 */
.L_x_2095:
[----:B------:R-:W4:Y:S01]  /*46c0*/  LDS R2, [R2+0x3110] ;  /* 0x0031100002027984 */ /* 0x000f220000000800 */
[----:B------:R-:W-:Y:S01]  /*46d0*/  BSSY B0, `(.L_x_2097) ;  /* 0x0000005000007945 */ /* 0x000fe20003800000 */
[C---:B01----:R-:W-:Y:S02]  /*46e0*/  IADD3 R18, R121.reuse, 0x480, RZ ;  /* 0x0000048079127810 */ /* 0x043fe40007ffe0ff */
[----:B--23--:R-:W-:Y:S01]  /*46f0*/  IADD3 R35, R121, 0x500, RZ ;  /* 0x0000050079237810 */ /* 0x00cfe20007ffe0ff */
[----:B------:R-:W-:Y:S06]  /*4700*/  @!P5 BRA `(.L_x_2098) ;  /* 0x000000000004d947 */ /* 0x000fec0003800000 */
[----:B----4-:R0:W-:Y:S02]  /*4710*/  REDG.E.ADD.F32.FTZ.RN.STRONG.GPU desc[UR18][R8.64+-0x1000], R2 ;  /* 0xfff00002080079a6 */ /* 0x0101e4000c10f392 */
.L_x_2098:
[----:B------:R-:W-:Y:S05]  /*4720*/  BSYNC B0 ;  /* 0x0000000000007941 */ /* 0x000fea0003800000 */
.L_x_2097:
[-C--:B------:R-:W-:Y:S01]  /*4730*/  LEA.HI.SX32 R18, R18, R121.reuse, 0x1b ;  /* 0x0000007912127211 */ /* 0x080fe200078fdaff */
[----:B------:R-:W-:Y:S01]  /*4740*/  BSSY B0, `(.L_x_2099) ;  /* 0x0000011000007945 */ /* 0x000fe20003800000 */
[----:B------:R-:W-:Y:S02]  /*4750*/  ISETP.GE.AND P6, PT, R124, 0x481, PT ;  /* 0x000004817c00780c */ /* 0x000fe40003fc6270 */
[----:B------:R-:W-:Y:S02]  /*4760*/  LEA R18, R18, R120, 0x2 ;  /* 0x0000007812127211 */ /* 0x000fe400078e10ff */
[----:B0---4-:R-:W-:Y:S02]  /*4770*/  IADD3 R2, R121, 0x580, RZ ;  /* 0x0000058079027810 */ /* 0x011fe40007ffe0ff */
        /* <DEDUP_REMOVED lines=13> */
.L_x_2100:
[----:B------:R-:W-:Y:S05]  /*4850*/  BSYNC B0 ;  /* 0x0000000000007941 */ /* 0x000fea0003800000 */
.L_x_2099:
[----:B------:R-:W2:Y:S01]  /*4860*/  LDS R35, [R35+0x3510] ;  /* 0x0035100023237984 */ /* 0x000ea20000000800 */
[----:B------:R-:W-:Y:S01]  /*4870*/  BSSY B0, `(.L_x_2101) ;  /* 0x0000006000007945 */ /* 0x000fe20003800000 */
[----:B------:R-:W-:Y:S02]  /*4880*/  IADD3 R122, R121, 0x680, RZ ;  /* 0x00000680797a7810 */ /* 0x000fe40007ffe0ff */
[----:B01----:R-:W-:Y:S02]  /*4890*/  LEA.HI.SX32 R18, R139, R121, 0x1b ;  /* 0x000000798b127211 */ /* 0x003fe400078fdaff */
[----:B------:R-:W-:Y:S01]  /*48a0*/  LEA R2, R2, R120, 0x2 ;  /* 0x0000007802027211 */ /* 0x000fe200078e10ff */
[----:B------:R-:W-:Y:S06]  /*48b0*/  @!P0 BRA `(.L_x_2102) ;  /* 0x0000000000048947 */ /* 0x000fec0003800000 */
[----:B--2---:R0:W-:Y:S02]  /*48c0*/  REDG.E.ADD.F32.FTZ.RN.STRONG.GPU desc[UR18][R8.64+-0xc00], R35 ;  /* 0xfff40023080079a6 */ /* 0x0041e4000c10f392 */
.L_x_2102:
[----:B------:R-:W-:Y:S05]  /*48d0*/  BSYNC B0 ;  /* 0x0000000000007941 */ /* 0x000fea0003800000 */
.L_x_2101:
[----:B------:R-:W1:Y:S01]  /*48e0*/  LDS R2, [R2+0x3710] ;  /* 0x0037100002027984 */ /* 0x000e620000000800 */
[----:B------:R-:W-:Y:S01]  /*48f0*/  BSSY B0, `(.L_x_2103) ;  /* 0x0000006000007945 */ /* 0x000fe20003800000 */
[----:B------:R-:W-:Y:S02]  /*4900*/  IADD3 R124, R121, 0x700, RZ ;  /* 0x00000700797c7810 */ /* 0x000fe40007ffe0ff */
[----:B0-2---:R-:W-:Y:S02]  /*4910*/  LEA.HI.SX32 R35, R122, R121, 0x1b ;  /* 0x000000797a237211 */ /* 0x005fe400078fdaff */
[----:B------:R-:W-:Y:S01]  /*4920*/  LEA R18, R18, R120, 0x2 ;  /* 0x0000007812127211 */ /* 0x000fe200078e10ff */
[----:B------:R-:W-:Y:S06]  /*4930*/  @!P1 BRA `(.L_x_2104) ;  /* 0x0000000000049947 */ /* 0x000fec0003800000 */
[----:B-1----:R0:W-:Y:S02]  /*4940*/  REDG.E.ADD.F32.FTZ.RN.STRONG.GPU desc[UR18][R8.64+-0xa00], R2 ;  /* 0xfff60002080079a6 */ /* 0x0021e4000c10f392 */
.L_x_2104:
[----:B------:R-:W-:Y:S05]  /*4950*/  BSYNC B0 ;  /* 0x0000000000007941 */ /* 0x000fea0003800000 */
.L_x_2103:
[----:B------:R-:W2:Y:S01]  /*4960*/  LDS R18, [R18+0x3910] ;  /* 0x0039100012127984 */ /* 0x000ea20000000800 */
[----:B------:R-:W-:Y:S01]  /*4970*/  BSSY B0, `(.L_x_2105) ;  /* 0x0000006000007945 */ /* 0x000fe20003800000 */
[----:B------:R-:W-:Y:S02]  /*4980*/  IADD3 R122, R121, 0x780, RZ ;  /* 0x00000780797a7810 */ /* 0x000fe40007ffe0ff */
[----:B01----:R-:W-:Y:S02]  /*4990*/  LEA.HI.SX32 R2, R124, R121, 0x1b ;  /* 0x000000797c027211 */ /* 0x003fe400078fdaff */
[----:B------:R-:W-:Y:S01]  /*49a0*/  LEA R35, R35, R120, 0x2 ;  /* 0x0000007823237211 */ /* 0x000fe200078e10ff */
[----:B------:R-:W-:Y:S06]  /*49b0*/  @!P2 BRA `(.L_x_2106) ;  /* 0x000000000004a947 */ /* 0x000fec0003800000 */
[----:B--2---:R0:W-:Y:S02]  /*49c0*/  REDG.E.ADD.F32.FTZ.RN.STRONG.GPU desc[UR18][R8.64+-0x800], R18 ;  /* 0xfff80012080079a6 */ /* 0x0041e4000c10f392 */
.L_x_2106:
[----:B------:R-:W-:Y:S05]  /*49d0*/  BSYNC B0 ;  /* 0x0000000000007941 */ /* 0x000fea0003800000 */
.L_x_2105:
[----:B------:R-:W1:Y:S01]  /*49e0*/  LDS R35, [R35+0x3b10] ;  /* 0x003b100023237984 */ /* 0x000e620000000800 */
[----:B------:R-:W-:Y:S01]  /*49f0*/  BSSY B0, `(.L_x_2107) ;  /* 0x0000005000007945 */ /* 0x000fe20003800000 */
[----:B0-2---:R-:W-:Y:S02]  /*4a00*/  LEA.HI.SX32 R18, R122, R121, 0x1b ;  /* 0x000000797a127211 */ /* 0x005fe400078fdaff */
[----:B------:R-:W-:Y:S01]  /*4a10*/  LEA R2, R2, R120, 0x2 ;  /* 0x0000007802027211 */ /* 0x000fe200078e10ff */
[----:B------:R-:W-:Y:S06]  /*4a20*/  @!P3 BRA `(.L_x_2108) ;  /* 0x000000000004b947 */ /* 0x000fec0003800000 */
[----:B-1----:R0:W-:Y:S02]  /*4a30*/  REDG.E.ADD.F32.FTZ.RN.STRONG.GPU desc[UR18][R8.64+-0x600], R35 ;  /* 0xfffa0023080079a6 */ /* 0x0021e4000c10f392 */
.L_x_2108:
[----:B------:R-:W-:Y:S05]  /*4a40*/  BSYNC B0 ;  /* 0x0000000000007941 */ /* 0x000fea0003800000 */
.L_x_2107:
[----:B------:R-:W2:Y:S01]  /*4a50*/  LDS R2, [R2+0x3d10] ;  /* 0x003d100002027984 */ /* 0x000ea20000000800 */
[----:B------:R-:W-:Y:S01]  /*4a60*/  BSSY B0, `(.L_x_2109) ;  /* 0x0000004000007945 */ /* 0x000fe20003800000 */
[----:B------:R-:W-:-:S03]  /*4a70*/  LEA R18, R18, R120, 0x2 ;  /* 0x0000007812127211 */ /* 0x000fc600078e10ff */
[----:B------:R-:W-:Y:S05]  /*4a80*/  @!P4 BRA `(.L_x_2110) ;  /* 0x000000000004c947 */ /* 0x000fea0003800000 */
[----:B--2---:R3:W-:Y:S02]  /*4a90*/  REDG.E.ADD.F32.FTZ.RN.STRONG.GPU desc[UR18][R8.64+-0x400], R2 ;  /* 0xfffc0002080079a6 */ /* 0x0047e4000c10f392 */
.L_x_2110:
[----:B------:R-:W-:Y:S05]  /*4aa0*/  BSYNC B0 ;  /* 0x0000000000007941 */ /* 0x000fea0003800000 */
.L_x_2109:
[----:B------:R-:W4:Y:S01]  /*4ab0*/  LDS R18, [R18+0x3f10] ;  /* 0x003f100012127984 */ /* 0x000f220000000800 */
[----:B------:R-:W-:Y:S04]  /*4ac0*/  BSSY B0, `(.L_x_2111) ;  /* 0x0000003000007945 */ /* 0x000fe80003800000 */
[----:B------:R-:W-:Y:S05]  /*4ad0*/  @!P5 BRA `(.L_x_2112) ;  /* 0x000000000004d947 */ /* 0x000fea0003800000 */
[----:B----4-:R4:W-:Y:S02]  /*4ae0*/  REDG.E.ADD.F32.FTZ.RN.STRONG.GPU desc[UR18][R8.64+-0x200], R18 ;  /* 0xfffe0012080079a6 */ /* 0x0109e4000c10f392 */
.L_x_2112:
[----:B------:R-:W-:Y:S05]  /*4af0*/  BSYNC B0 ;  /* 0x0000000000007941 */ /* 0x000fea0003800000 */
.L_x_2111:
[----:B----4-:R-:W4:Y:S01]  /*4b00*/  LDL R18, [R1+0xa4] ;  /* 0x0000a40001127983 */ /* 0x010f220000100800 */
[----:B------:R-:W5:Y:S03]  /*4b10*/  S2R R122, SR_LANEID ;  /* 0x00000000007a7919 */ /* 0x000f660000000000 */
[----:B--23--:R-:W2:Y:S04]  /*4b20*/  SHFL.DOWN PT, R2, R28, 0x1, 0x1f ;  /* 0x08201f001c027f89 */ /* 0x00cea800000e0000 */
[----:B0-----:R-:W0:Y:S01]  /*4b30*/  SHFL.DOWN PT, R8, R10, 0x1, 0x1f ;  /* 0x08201f000a087f89 */ /* 0x001e2200000e0000 */
[----:B-----5:R-:W-:-:S13]  /*4b40*/  ISETP.GT.AND P0, PT, R122, 0x1e, PT ;  /* 0x0000001e7a00780c */ /* 0x020fda0003f04270 */
[----:B--2---:R-:W-:Y:S01]  /*4b50*/  @!P0 FADD.FTZ R28, R28, R2 ;  /* 0x000000021c1c8221 */ /* 0x004fe20000010000 */
[----:B0-----:R-:W-:-:S04]  /*4b60*/  @!P0 FADD.FTZ R10, R10, R8 ;  /* 0x000000080a0a8221 */ /* 0x001fc80000010000 */
[----:B------:R-:W0:Y:S04]  /*4b70*/  SHFL.DOWN PT, R2, R28, 0x2, 0x1f ;  /* 0x08401f001c027f89 */ /* 0x000e2800000e0000 */
[----:B------:R-:W2:Y:S01]  /*4b80*/  SHFL.DOWN PT, R8, R10, 0x2, 0x1f ;  /* 0x08401f000a087f89 */ /* 0x000ea200000e0000 */
[----:B------:R-:W-:-:S13]  /*4b90*/  ISETP.GT.AND P0, PT, R122, 0x1d, PT ;  /* 0x0000001d7a00780c */ /* 0x000fda0003f04270 */
[----:B0-----:R-:W-:Y:S01]  /*4ba0*/  @!P0 FADD.FTZ R28, R28, R2 ;  /* 0x000000021c1c8221 */ /* 0x001fe20000010000 */
[----:B--2---:R-:W-:-:S04]  /*4bb0*/  @!P0 FADD.FTZ R10, R10, R8 ;  /* 0x000000080a0a8221 */ /* 0x004fc80000010000 */
[----:B------:R-:W0:Y:S04]  /*4bc0*/  SHFL.DOWN PT, R2, R28, 0x4, 0x1f ;  /* 0x08801f001c027f89 */ /* 0x000e2800000e0000 */
[----:B------:R-:W2:Y:S01]  /*4bd0*/  SHFL.DOWN PT, R8, R10, 0x4, 0x1f ;  /* 0x08801f000a087f89 */ /* 0x000ea200000e0000 */
[----:B------:R-:W-:-:S13]  /*4be0*/  ISETP.GT.AND P0, PT, R122, 0x1b, PT ;  /* 0x0000001b7a00780c */ /* 0x000fda0003f04270 */
[----:B0-----:R-:W-:Y:S01]  /*4bf0*/  @!P0 FADD.FTZ R28, R28, R2 ;  /* 0x000000021c1c8221 */ /* 0x001fe20000010000 */
[----:B--2---:R-:W-:-:S04]  /*4c00*/  @!P0 FADD.FTZ R10, R10, R8 ;  /* 0x000000080a0a8221 */ /* 0x004fc80000010000 */
[----:B------:R-:W0:Y:S04]  /*4c10*/  SHFL.DOWN PT, R2, R28, 0x8, 0x1f ;  /* 0x09001f001c027f89 */ /* 0x000e2800000e0000 */
[----:B------:R-:W2:Y:S01]  /*4c20*/  SHFL.DOWN PT, R8, R10, 0x8, 0x1f ;  /* 0x09001f000a087f89 */ /* 0x000ea200000e0000 */
[----:B------:R-:W-:Y:S01]  /*4c30*/  ISETP.GT.AND P0, PT, R122, 0x17, PT ;  /* 0x000000177a00780c */ /* 0x000fe20003f04270 */
[----:B------:R-:W-:-:S04]  /*4c40*/  FMUL.FTZ R38, R127, R38 ;  /* 0x000000267f267220 */ /* 0x000fc80000410000 */
[----:B------:R-:W-:-:S08]  /*4c50*/  FFMA.FTZ R38, R103, R25, R38 ;  /* 0x0000001967267223 */ /* 0x000fd00000010026 */
[----:B0-----:R-:W-:Y:S01]  /*4c60*/  @!P0 FADD.FTZ R28, R28, R2 ;  /* 0x000000021c1c8221 */ /* 0x001fe20000010000 */
[----:B--2---:R-:W-:-:S04]  /*4c70*/  @!P0 FADD.FTZ R10, R10, R8 ;  /* 0x000000080a0a8221 */ /* 0x004fc80000010000 */
[----:B------:R-:W0:Y:S04]  /*4c80*/  SHFL.DOWN PT, R25, R28, 0x10, 0x1f ;  /* 0x0a001f001c197f89 */ /* 0x000e2800000e0000 */
[----:B-1----:R-:W1:Y:S01]  /*4c90*/  SHFL.DOWN PT, R35, R10, 0x10, 0x1f ;  /* 0x0a001f000a237f89 */ /* 0x002e6200000e0000 */
[----:B------:R-:W-:Y:S02]  /*4ca0*/  ISETP.GT.AND P0, PT, R122, 0xf, PT ;  /* 0x0000000f7a00780c */ /* 0x000fe40003f04270 */
[----:B------:R-:W-:Y:S01]  /*4cb0*/  ISETP.NE.AND P1, PT, R121, RZ, PT ;  /* 0x000000ff7900720c */ /* 0x000fe20003f25270 */
[----:B------:R-:W-:Y:S01]  /*4cc0*/  FMUL.FTZ R2, R117, R37 ;  /* 0x0000002575027220 */ /* 0x000fe20000410000 */
[----:B------:R-:W-:Y:S01]  /*4cd0*/  FADD.FTZ R59, R29, R59 ;  /* 0x0000003b1d3b7221 */ /* 0x000fe20000010000 */
[----:B------:R-:W-:Y:S01]  /*4ce0*/  FMUL.FTZ R128, R128, R151 ;  /* 0x0000009780807220 */ /* 0x000fe20000410000 */
[----:B------:R-:W-:Y:S01]  /*4cf0*/  FMUL.FTZ R149, R118, R149 ;  /* 0x0000009576957220 */ /* 0x000fe20000410000 */
[----:B------:R-:W-:Y:S01]  /*4d00*/  FFMA.FTZ R2, R101, R13, R2 ;  /* 0x0000000d65027223 */ /* 0x000fe20000010002 */
[----:B------:R-:W-:Y:S01]  /*4d10*/  FMUL.FTZ R117, R134, R112 ;  /* 0x0000007086757220 */ /* 0x000fe20000410000 */
[----:B------:R-:W-:-:S04]  /*4d20*/  FMUL.FTZ R32, R133, R32 ;  /* 0x0000002085207220 */ /* 0x000fc80000410000 */
[----:B0-----:R-:W-:Y:S01]  /*4d30*/  @!P0 FADD.FTZ R28, R28, R25 ;  /* 0x000000191c1c8221 */ /* 0x001fe20000010000 */
[----:B-1----:R-:W-:Y:S01]  /*4d40*/  @!P0 FADD.FTZ R10, R10, R35 ;  /* 0x000000230a0a8221 */ /* 0x002fe20000010000 */
[----:B------:R-:W-:Y:S01]  /*4d50*/  ISETP.NE.AND P0, PT, R122, RZ, PT ;  /* 0x000000ff7a00720c */ /* 0x000fe20003f05270 */
        /* <DEDUP_REMOVED lines=52> */
[----:B----4-:R0:W-:Y:S01]  /*50a0*/  @!P0 STS.64 [R18+0x4218], R28 ;  /* 0x0042181c12008388 */ /* 0x0101e20000000a00 */
        /* <DEDUP_REMOVED lines=24> */
.L_x_2114:
[----:B------:R-:W-:Y:S05]  /*5230*/  BSYNC B0 ;  /* 0x0000000000007941 */ /* 0x000fea0003800000 */
.L_x_2113:
[----:B------:R-:W-:Y:S02]  /*5240*/  UIADD3 UR7, UR7, 0x1, URZ ;  /* 0x0000000107077890 */ /* 0x000fe4000fffe03f */
[----:B------:R-:W-:Y:S02]  /*5250*/  UIADD3 UR8, UP1, UR8, 0x1, URZ ;  /* 0x0000000108087890 */ /* 0x000fe4000ff3e03f */
[----:B------:R-:W-:Y:S02]  /*5260*/  UISETP.GE.AND UP0, UPT, UR7, UR54, UPT ;  /* 0x000000360700728c */ /* 0x000fe4000bf06270 */
[----:B------:R-:W-:-:S04]  /*5270*/  UIADD3.X UR9, URZ, UR9, URZ, UP1, !UPT ;  /* 0x000000093f097290 */ /* 0x000fc80008ffe43f */
[----:B------:R-:W-:-:S13]  /*5280*/  PLOP3.LUT P0, PT, PT, PT, UP0, 0x80, 0x0 ;  /* 0x000000000000781c */ /* 0x000fda0003f0f008 */
[----:B------:R-:W-:Y:S05]  /*5290*/  @!P0 BRA `(.L_x_2115) ;  /* 0xffffffc000d88947 */ /* 0x000fea000383ffff */
.L_x_2071:
[----:B------:R-:W2:Y:S01]  /*52a0*/  LDL.LU R2, [R1+0x6c] ;  /* 0x00006c0001027983 */ /* 0x000ea20000300800 */
[----:B------:R-:W-:Y:S01]  /*52b0*/  UIADD3 UR7, UR14, -0x1, URZ ;  /* 0xffffffff0e077890 */ /* 0x000fe2000fffe03f */
[----:B------:R-:W2:Y:S01]  /*52c0*/  S2R R0, SR_LANEID ;  /* 0x0000000000007919 */ /* 0x000ea20000000000 */
[----:B------:R-:W-:Y:S02]  /*52d0*/  USHF.R.S32.HI UR34, URZ, 0x1f, UR11 ;  /* 0x0000001f3f227899 */ /* 0x000fe4000801140b */
[----:B------:R-:W-:Y:S01]  /*52e0*/  USHF.L.U32 UR8, UR7, 0xb, URZ ;  /* 0x0000000b07087899 */ /* 0x000fe2000800063f */
[----:B------:R-:W-:Y:S01]  /*52f0*/  ULDC.64 UR28, c[0x0][0x388] ;  /* 0x0000e200001c7ab9 */ /* 0x000fe20000000a00 */
[----:B------:R-:W-:Y:S02]  /*5300*/  USHF.R.S32.HI UR31, URZ, 0x1f, UR10 ;  /* 0x0000001f3f1f7899 */ /* 0x000fe4000801140a */
[----:B------:R-:W-:Y:S02]  /*5310*/  UIMAD UR26, UR34, UR28, URZ ;  /* 0x0000001c221a72a4 */ /* 0x000fe4000f8e023f */
[----:B------:R-:W-:-:S02]  /*5320*/  USHF.R.S32.HI UR9, URZ, 0x1f, UR8 ;  /* 0x0000001f3f097899 */ /* 0x000fc40008011408 */
[----:B------:R-:W-:Y:S02]  /*5330*/  UIMAD UR30, UR11, UR29, UR26 ;  /* 0x0000001d0b1e72a4 */ /* 0x000fe4000f8e021a */
[----:B------:R-:W-:Y:S01]  /*5340*/  UIMAD.WIDE.U32 UR28, UR11, UR28, UR8 ;  /* 0x0000001c0b1c72a5 */ /* 0x000fe2000f8e0008 */
[----:B------:R-:W-:Y:S01]  /*5350*/  ULDC.64 UR26, c[0x0][0x390] ;  /* 0x0000e400001a7ab9 */ /* 0x000fe20000000a00 */
[----:B------:R-:W-:Y:S02]  /*5360*/  ULDC.64 UR32, c[0x0][0x3e0] ;  /* 0x0000f80000207ab9 */ /* 0x000fe40000000a00 */
[----:B------:R-:W-:Y:S01]  /*5370*/  UIADD3 UR29, UR29, UR30, URZ ;  /* 0x0000001e1d1d7290 */ /* 0x000fe2000fffe03f */
[----:B------:R-:W-:Y:S01]  /*5380*/  BAR.SYNC.DEFER_BLOCKING 0x0 ;  /* 0x0000000000007b1d */ /* 0x000fe20000010000 */
[----:B--2---:R-:W-:-:S05]  /*5390*/  LEA R3, R0, R2, 0x2 ;  /* 0x0000000200037211 */ /* 0x004fca00078e10ff */
[----:B------:R-:W2:Y:S04]  /*53a0*/  LDL.LU R0, [R1+0xa8] ;  /* 0x0000a80001007983 */ /* 0x000ea80000300800 */
[----:B------:R-:W3:Y:S01]  /*53b0*/  LDL.LU R24, [R1+0x80] ;  /* 0x0000800001187983 */ /* 0x000ee20000300800 */
[----:B------:R-:W-:Y:S01]  /*53c0*/  LEA R4, R3, R120, 0x4 ;  /* 0x0000007803047211 */ /* 0x000fe200078e20ff */
[----:B------:R-:W-:Y:S02]  /*53d0*/  UIMAD UR30, UR31, UR26, URZ ;  /* 0x0000001a1f1e72a4 */ /* 0x000fe4000f8e023f */
[----:B------:R-:W-:Y:S02]  /*53e0*/  UIADD3 UR51, UP1, UR51, -0x2000, URZ ;  /* 0xffffe00033337890 */ /* 0x000fe4000ff3e03f */
[----:B------:R-:W-:Y:S01]  /*53f0*/  STS.128 [R4], R68 ;  /* 0x0000004404007388 */ /* 0x000fe20000000c00 */
[----:B------:R-:W-:-:S02]  /*5400*/  UIMAD UR30, UR10, UR27, UR30 ;  /* 0x0000001b0a1e72a4 */ /* 0x000fc4000f8e021e */
[----:B------:R-:W-:Y:S01]  /*5410*/  UIMAD.WIDE.U32 UR26, UR10, UR26, UR28 ;  /* 0x0000001a0a1a72a5 */ /* 0x000fe2000f8e001c */
[----:B------:R-:W-:Y:S01]  /*5420*/  STS.128 [R4+0x10], R64 ;  /* 0x0000104004007388 */ /* 0x000fe20000000c00 */
[----:B------:R-:W-:Y:S02]  /*5430*/  UIADD3 UR49, UP2, UR49, -0x2000, URZ ;  /* 0xffffe00031317890 */ /* 0x000fe4000ff5e03f */
[----:B------:R-:W-:Y:S01]  /*5440*/  UIADD3 UR28, UR27, UR30, URZ ;  /* 0x0000001e1b1c7290 */ /* 0x000fe2000fffe03f */
[----:B------:R-:W-:Y:S01]  /*5450*/  STS.128 [R4+0x20], R60 ;  /* 0x0000203c04007388 */ /* 0x000fe20000000c00 */
[----:B------:R-:W-:Y:S02]  /*5460*/  ULEA UR27, UP0, UR26, UR32, 0x2 ;  /* 0x000000201a1b7291 */ /* 0x000fe4000f80103f */
[----:B------:R-:W-:Y:S01]  /*5470*/  UIADD3 UR17, UP3, UR17, -0x2000, URZ ;  /* 0xffffe00011117890 */ /* 0x000fe2000ff7e03f */
[----:B------:R-:W-:Y:S01]  /*5480*/  STS.128 [R4+0x30], R56 ;  /* 0x0000303804007388 */ /* 0x000fe20000000c00 */
[----:B------:R-:W-:-:S03]  /*5490*/  NOP ;  /* 0x0000000000007918 */ /* 0x000fc60000000000 */
[----:B------:R-:W4:Y:S01]  /*54a0*/  LDS.128 R8, [R119] ;  /* 0x0000000077087984 */ /* 0x000f220000000c00 */
[----:B------:R-:W-:Y:S01]  /*54b0*/  ULEA.HI.X UR26, UR26, UR33, UR28, 0x2, UP0 ;  /* 0x000000211a1a7291 */ /* 0x000fe200080f141c */
[----:B------:R-:W-:Y:S01]  /*54c0*/  MOV R2, UR27 ;  /* 0x0000001b00027c02 */ /* 0x000fe20008000f00 */
[----:B------:R-:W-:Y:S01]  /*54d0*/  UIADD3 UR15, UP4, UR15, -0x2000, URZ ;  /* 0xffffe0000f0f7890 */ /* 0x000fe2000ff9e03f */
[----:B-1----:R-:W1:Y:S01]  /*54e0*/  LDS.128 R12, [R119+0x200] ;  /* 0x00020000770c7984 */ /* 0x002e620000000c00 */
[----:B------:R-:W-:Y:S01]  /*54f0*/  ULDC.64 UR28, c[0x0][0x3a8] ;  /* 0x0000ea00001c7ab9 */ /* 0x000fe20000000a00 */
[----:B------:R-:W-:Y:S01]  /*5500*/  UIADD3 UR6, UR6, 0x1, URZ ;  /* 0x0000000106067890 */ /* 0x000fe2000fffe03f */
[----:B------:R-:W-:Y:S01]  /*5510*/  MOV R3, UR26 ;  /* 0x0000001a00037c02 */ /* 0x000fe20008000f00 */
[----:B0-----:R-:W0:Y:S01]  /*5520*/  LDS.128 R16, [R119+0x400] ;  /* 0x0004000077107984 */ /* 0x001e220000000c00 */
[----:B------:R-:W-:Y:S02]  /*5530*/  UIMAD UR26, UR34, UR28, URZ ;  /* 0x0000001c221a72a4 */ /* 0x000fe4000f8e023f */
[----:B------:R-:W-:Y:S01]  /*5540*/  UIMAD.WIDE.U32 UR8, UR11, UR28, UR8 ;  /* 0x0000001c0b0872a5 */ /* 0x000fe2000f8e0008 */
[----:B------:R-:W5:Y:S01]  /*5550*/  LDS.128 R20, [R119+0x600] ;  /* 0x0006000077147984 */ /* 0x000f620000000c00 */
[----:B------:R-:W-:-:S02]  /*5560*/  UIMAD UR26, UR11, UR29, UR26 ;  /* 0x0000001d0b1a72a4 */ /* 0x000fc4000f8e021a */
[----:B------:R-:W-:Y:S01]  /*5570*/  UIADD3.X UR52, UR52, -0x1, URZ, UP1, !UPT ;  /* 0xffffffff34347890 */ /* 0x000fe20008ffe43f */
[----:B------:R-:W-:Y:S01]  /*5580*/  ULDC.64 UR28, c[0x0][0x3b0] ;  /* 0x0000ec00001c7ab9 */ /* 0x000fe20000000a00 */
[----:B------:R-:W-:Y:S02]  /*5590*/  UIADD3 UR9, UR9, UR26, URZ ;  /* 0x0000001a09097290 */ /* 0x000fe4000fffe03f */
[----:B------:R-:W-:Y:S02]  /*55a0*/  UIMAD UR26, UR31, UR28, URZ ;  /* 0x0000001c1f1a72a4 */ /* 0x000fe4000f8e023f */
[----:B------:R-:W-:Y:S02]  /*55b0*/  UIMAD.WIDE.U32 UR8, UR10, UR28, UR8 ;  /* 0x0000001c0a0872a5 */ /* 0x000fe4000f8e0008 */
[----:B------:R-:W-:Y:S02]  /*55c0*/  UIMAD UR26, UR10, UR29, UR26 ;  /* 0x0000001d0a1a72a4 */ /* 0x000fe4000f8e021a */
[----:B------:R-:W-:Y:S01]  /*55d0*/  UIADD3.X UR50, UR50, -0x1, URZ, UP2, !UPT ;  /* 0xffffffff32327890 */ /* 0x000fe200097fe43f */
[----:B------:R-:W-:Y:S01]  /*55e0*/  ULDC.64 UR28, c[0x0][0x3f0] ;  /* 0x0000fc00001c7ab9 */ /* 0x000fe20000000a00 */
[----:B------:R-:W-:-:S02]  /*55f0*/  UIADD3 UR26, UR9, UR26, URZ ;  /* 0x0000001a091a7290 */ /* 0x000fc4000fffe03f */
[----:B------:R-:W-:Y:S02]  /*5600*/  ULEA UR9, UP0, UR8, UR28, 0x2 ;  /* 0x0000001c08097291 */ /* 0x000fe4000f80103f */
[----:B------:R-:W-:Y:S02]  /*5610*/  UIADD3.X UR48, UR48, -0x1, URZ, UP3, !UPT ;  /* 0xffffffff30307890 */ /* 0x000fe40009ffe43f */
[----:B------:R-:W-:Y:S02]  /*5620*/  ULEA.HI.X UR8, UR8, UR29, UR26, 0x2, UP0 ;  /* 0x0000001d08087291 */ /* 0x000fe400080f141a */
[----:B------:R-:W-:Y:S02]  /*5630*/  UISETP.GT.AND UP0, UPT, UR14, 0x1, UPT ;  /* 0x000000010e00788c */ /* 0x000fe4000bf04270 */
[----:B------:R-:W-:Y:S01]  /*5640*/  UIADD3.X UR16, UR16, -0x1, URZ, UP4, !UPT ;  /* 0xffffffff10107890 */ /* 0x000fe2000a7fe43f */
[----:B------:R-:W-:-:S03]  /*5650*/  UMOV UR14, UR7 ;  /* 0x00000007000e7c82 */ /* 0x000fc60008000000 */
[----:B------:R-:W-:Y:S01]  /*5660*/  PLOP3.LUT P0, PT, PT, PT, UP0, 0x80, 0x0 ;  /* 0x000000000000781c */ /* 0x000fe20003f0f008 */
[----:B--2---:R-:W-:Y:S01]  /*5670*/  FADD.FTZ R0, R0, R40 ;  /* 0x0000002800007221 */ /* 0x004fe20000010000 */
[----:B---3--:R-:W-:-:S04]  /*5680*/  IMAD.WIDE R2, R24, 0x10, R2 ;  /* 0x0000001018027825 */ /* 0x008fc800078e0202 */
[----:B------:R-:W-:Y:S01]  /*5690*/  FADD.FTZ R5, R0, R41 ;  /* 0x0000002900057221 */ /* 0x000fe20000010000 */
[----:B----4-:R-:W-:Y:S03]  /*56a0*/  STG.E.128 desc[UR18][R2.64], R8 ;  /* 0x0000000802007986 */ /* 0x010fe6000c101d12 */
[----:B------:R-:W-:Y:S01]  /*56b0*/  FADD.FTZ R0, R5, R42 ;  /* 0x0000002a05007221 */ /* 0x000fe20000010000 */
[----:B-1----:R-:W-:Y:S04]  /*56c0*/  STG.E.128 desc[UR18][R2.64+0x200], R12 ;  /* 0x0002000c02007986 */ /* 0x002fe8000c101d12 */
[----:B0-----:R-:W-:Y:S04]  /*56d0*/  STG.E.128 desc[UR18][R2.64+0x400], R16 ;  /* 0x0004001002007986 */ /* 0x001fe8000c101d12 */
[----:B-----5:R0:W-:Y:S01]  /*56e0*/  STG.E.128 desc[UR18][R2.64+0x600], R20 ;  /* 0x0006001402007986 */ /* 0x0201e2000c101d12 */
[----:B------:R-:W-:Y:S01]  /*56f0*/  BAR.SYNC.DEFER_BLOCKING 0x0 ;  /* 0x0000000000007b1d */ /* 0x000fe20000010000 */
[----:B0-----:R-:W-:-:S02]  /*5700*/  MOV R2, UR9 ;  /* 0x0000000900027c02 */ /* 0x001fc40008000f00 */
[----:B------:R-:W-:-:S03]  /*5710*/  MOV R3, UR8 ;  /* 0x0000000800037c02 */ /* 0x000fc60008000f00 */
[----:B------:R-:W-:Y:S01]  /*5720*/  IMAD.WIDE R2, R24, 0x10, R2 ;  /* 0x0000001018027825 */ /* 0x000fe200078e0202 */
[----:B------:R0:W-:Y:S04]  /*5730*/  STS.128 [R4], R40 ;  /* 0x0000002804007388 */ /* 0x0001e80000000c00 */
[----:B------:R1:W-:Y:S04]  /*5740*/  STS.128 [R4+0x10], R44 ;  /* 0x0000102c04007388 */ /* 0x0003e80000000c00 */
[----:B------:R2:W-:Y:S04]  /*5750*/  STS.128 [R4+0x20], R48 ;  /* 0x0000203004007388 */ /* 0x0005e80000000c00 */
[----:B------:R3:W-:Y:S01]  /*5760*/  STS.128 [R4+0x30], R52 ;  /* 0x0000303404007388 */ /* 0x0007e20000000c00 */
[----:B------:R-:W-:Y:S01]  /*5770*/  NOP ;  /* 0x0000000000007918 */ /* 0x000fe20000000000 */
[----:B0-----:R-:W-:-:S02]  /*5780*/  FADD.FTZ R43, R0, R43 ;  /* 0x0000002b002b7221 */ /* 0x001fc40000010000 */
[----:B------:R-:W0:Y:S02]  /*5790*/  LDS.128 R8, [R119] ;  /* 0x0000000077087984 */ /* 0x000e240000000c00 */
[----:B-1----:R-:W-:Y:S02]  /*57a0*/  FADD.FTZ R44, R43, R44 ;  /* 0x0000002c2b2c7221 */ /* 0x002fe40000010000 */
[----:B------:R-:W1:Y:S02]  /*57b0*/  LDS.128 R12, [R119+0x200] ;  /* 0x00020000770c7984 */ /* 0x000e640000000c00 */
[----:B------:R-:W-:Y:S02]  /*57c0*/  FADD.FTZ R45, R44, R45 ;  /* 0x0000002d2c2d7221 */ /* 0x000fe40000010000 */
[----:B------:R-:W4:Y:S02]  /*57d0*/  LDS.128 R16, [R119+0x400] ;  /* 0x0004000077107984 */ /* 0x000f240000000c00 */
[----:B------:R-:W-:-:S02]  /*57e0*/  FADD.FTZ R46, R45, R46 ;  /* 0x0000002e2d2e7221 */ /* 0x000fc40000010000 */
[----:B------:R-:W5:Y:S02]  /*57f0*/  LDS.128 R20, [R119+0x600] ;  /* 0x0006000077147984 */ /* 0x000f640000000c00 */
[----:B------:R-:W-:-:S04]  /*5800*/  FADD.FTZ R47, R46, R47 ;  /* 0x0000002f2e2f7221 */ /* 0x000fc80000010000 */
[----:B--2---:R-:W-:-:S04]  /*5810*/  FADD.FTZ R48, R47, R48 ;  /* 0x000000302f307221 */ /* 0x004fc80000010000 */
[----:B------:R-:W-:-:S04]  /*5820*/  FADD.FTZ R49, R48, R49 ;  /* 0x0000003130317221 */ /* 0x000fc80000010000 */
[----:B------:R-:W-:-:S04]  /*5830*/  FADD.FTZ R50, R49, R50 ;  /* 0x0000003231327221 */ /* 0x000fc80000010000 */
[----:B------:R-:W-:-:S04]  /*5840*/  FADD.FTZ R51, R50, R51 ;  /* 0x0000003332337221 */ /* 0x000fc80000010000 */
[----:B---3--:R-:W-:-:S04]  /*5850*/  FADD.FTZ R52, R51, R52 ;  /* 0x0000003433347221 */ /* 0x008fc80000010000 */
[----:B------:R-:W-:Y:S01]  /*5860*/  FADD.FTZ R53, R52, R53 ;  /* 0x0000003534357221 */ /* 0x000fe20000010000 */
[----:B0-----:R0:W-:Y:S03]  /*5870*/  STG.E.128 desc[UR18][R2.64], R8 ;  /* 0x0000000802007986 */ /* 0x0011e6000c101d12 */
[----:B------:R-:W-:Y:S01]  /*5880*/  FADD.FTZ R54, R53, R54 ;  /* 0x0000003635367221 */ /* 0x000fe20000010000 */
[----:B-1----:R0:W-:Y:S03]  /*5890*/  STG.E.128 desc[UR18][R2.64+0x200], R12 ;  /* 0x0002000c02007986 */ /* 0x0021e6000c101d12 */
[----:B------:R-:W-:Y:S01]  /*58a0*/  FADD.FTZ R0, R54, R55 ;  /* 0x0000003736007221 */ /* 0x000fe20000010000 */
[----:B----4-:R0:W-:Y:S04]  /*58b0*/  STG.E.128 desc[UR18][R2.64+0x400], R16 ;  /* 0x0004001002007986 */ /* 0x0101e8000c101d12 */
[----:B-----5:R0:W-:Y:S04]  /*58c0*/  STG.E.128 desc[UR18][R2.64+0x600], R20 ;  /* 0x0006001402007986 */ /* 0x0201e8000c101d12 */
[----:B------:R0:W-:Y:S01]  /*58d0*/  STL [R1+0xa8], R0 ;  /* 0x0000a80001007387 */ /* 0x0001e20000100800 */
[----:B------:R-:W-:Y:S05]  /*58e0*/  @P0 BRA `(.L_x_2116) ;  /* 0xffffffb000600947 */ /* 0x000fea000383ffff */
.L_x_2069:
        /* <DEDUP_REMOVED lines=41> */
.L_x_2118:
[----:B------:R-:W-:Y:S05]  /*5b80*/  BSYNC B0 ;  /* 0x0000000000007941 */ /* 0x000fea0003800000 */
.L_x_2117:
        /* <DEDUP_REMOVED lines=44> */
.L_x_2120:
[----:B0-----:R-:W0:Y:S02]  /*5e50*/  S2R R11, SR_TID.X ;  /* 0x00000000000b7919 */ /* 0x001e240000002100 */
.L_x_2121:
[----:B------:R-:W-:Y:S05]  /*5e60*/  BSYNC B0 ;  /* 0x0000000000007941 */ /* 0x000fea0003800000 */
.L_x_2119:
[----:B------:R-:W-:Y:S02]  /*5e70*/  ULDC UR22, c[0x0][0x21c] ;  /* 0x0000870000167ab9 */ /* 0x000fe40000000800 */
[----:B0-----:R-:W-:-:S13]  /*5e80*/  ISETP.GE.AND P0, PT, R11, UR22, PT ;  /* 0x000000160b007c0c */ /* 0x001fda000bf06270 */
[----:B------:R-:W-:Y:S05]  /*5e90*/  @P0 EXIT ;  /* 0x000000000000094d */ /* 0x000fea0003800000 */
[----:B------:R-:W0:Y:S01]  /*5ea0*/  S2UR UR11, SR_CgaCtaId ;  /* 0x00000000000b79c3 */ /* 0x000e220000008800 */
        /* <DEDUP_REMOVED lines=15> */
[----:B0-----:R-:W-:Y:S01]  /*5fa0*/  ULEA UR8, UR11, UR8, 0x18 ;  /* 0x000000080b087291 */ /* 0x001fe2000f8ec03f */
[----:B------:R-:W-:-:S02]  /*5fb0*/  ULDC.64 UR16, c[0x0][0x360] ;  /* 0x0000d80000107ab9 */ /* 0x000fc40000000a00 */
[----:B------:R-:W-:Y:S01]  /*5fc0*/  ULDC.64 UR10, c[0x0][0x340] ;  /* 0x0000d000000a7ab9 */ /* 0x000fe20000000a00 */
[----:B------:R-:W-:-:S08]  /*5fd0*/  ULDC.64 UR20, c[0x0][0x3c8] ;  /* 0x0000f20000147ab9 */ /* 0x000fd00000000a00 */
.L_x_2123:
[----:B--2---:R-:W-:Y:S02]  /*5fe0*/  LEA R0, R11, UR8, 0x2 ;  /* 0x000000080b007c11 */ /* 0x004fe4000f8e10ff */
[----:B0-----:R-:W-:Y:S02]  /*5ff0*/  MOV R5, UR5 ;  /* 0x0000000500057c02 */ /* 0x001fe40008000f00 */
[----:B------:R-:W-:Y:S01]  /*6000*/  MOV R4, UR4 ;  /* 0x0000000400047c02 */ /* 0x000fe20008000f00 */
[----:B------:R-:W0:Y:S01]  /*6010*/  LDS R13, [R0+0x5e60] ;  /* 0x005e6000000d7984 */ /* 0x000e220000000800 */
[----:B------:R-:W-:Y:S02]  /*6020*/  SHF.R.S32.HI R5, RZ, 0x1f, R11 ;  /* 0x0000001fff057819 */ /* 0x000fe4000001140b */
[----:B-1-3--:R-:W-:Y:S01]  /*6030*/  MOV R3, UR6 ;  /* 0x0000000600037c02 */ /* 0x00afe20008000f00 */
[----:B------:R-:W1:Y:S01]  /*6040*/  LDS R15, [R0+0x6260] ;  /* 0x00626000000f7984 */ /* 0x000e620000000800 */
[----:B------:R-:W-:Y:S01]  /*6050*/  MOV R2, R4 ;  /* 0x0000000400027202 */ /* 0x000fe20000000f00 */
[C---:B------:R-:W-:Y:S01]  /*6060*/  IMAD R4, R5.reuse, UR10, RZ ;  /* 0x0000000a05047c24 */ /* 0x040fe2000f8e02ff */
[----:B------:R-:W-:Y:S01]  /*6070*/  MOV R8, UR12 ;  /* 0x0000000c00087c02 */ /* 0x000fe20008000f00 */
[----:B------:R-:W-:Y:S01]  /*6080*/  IMAD R10, R5, UR16, RZ ;  /* 0x00000010050a7c24 */ /* 0x000fe2000f8e02ff */
[----:B------:R-:W-:Y:S01]  /*6090*/  MOV R7, UR7 ;  /* 0x0000000700077c02 */ /* 0x000fe20008000f00 */
[----:B------:R-:W-:Y:S01]  /*60a0*/  IMAD.WIDE.U32 R2, R11, UR10, R2 ;  /* 0x0000000a0b027c25 */ /* 0x000fe2000f8e0002 */
[----:B------:R-:W-:-:S02]  /*60b0*/  MOV R6, R8 ;  /* 0x0000000800067202 */ /* 0x000fc40000000f00 */
[----:B------:R-:W-:Y:S01]  /*60c0*/  MOV R9, UR13 ;  /* 0x0000000d00097c02 */ /* 0x000fe20008000f00 */
[C---:B------:R-:W-:Y:S01]  /*60d0*/  IMAD R5, R11.reuse, UR11, R4 ;  /* 0x0000000b0b057c24 */ /* 0x040fe2000f8e0204 */
[C---:B------:R-:W-:Y:S01]  /*60e0*/  LEA R4, P0, R2.reuse, UR14, 0x2 ;  /* 0x0000000e02047c11 */ /* 0x040fe2000f8010ff */
[C---:B------:R-:W-:Y:S02]  /*60f0*/  IMAD R9, R11.reuse, UR17, R10 ;  /* 0x000000110b097c24 */ /* 0x040fe4000f8e020a */
[----:B------:R-:W-:Y:S01]  /*6100*/  IMAD.WIDE.U32 R6, R11, UR16, R6 ;  /* 0x000000100b067c25 */ /* 0x000fe2000f8e0006 */
[----:B------:R-:W-:Y:S02]  /*6110*/  IADD3 R5, R3, R5, RZ ;  /* 0x0000000503057210 */ /* 0x000fe40007ffe0ff */
[----:B------:R-:W-:Y:S02]  /*6120*/  IADD3 R11, R11, UR9, RZ ;  /* 0x000000090b0b7c10 */ /* 0x000fe4000fffe0ff */
[----:B------:R-:W-:-:S02]  /*6130*/  LEA.HI.X R5, R2, UR15, R5, 0x2, P0 ;  /* 0x0000000f02057c11 */ /* 0x000fc400080f1405 */
[----:B------:R-:W-:Y:S02]  /*6140*/  ISETP.GE.AND P0, PT, R11, UR22, PT ;  /* 0x000000160b007c0c */ /* 0x000fe4000bf06270 */
[----:B------:R-:W-:Y:S02]  /*6150*/  IADD3 R3, R7, R9, RZ ;  /* 0x0000000907037210 */ /* 0x000fe40007ffe0ff */
[----:B------:R-:W-:-:S04]  /*6160*/  LEA R8, P1, R6, UR20, 0x2 ;  /* 0x0000001406087c11 */ /* 0x000fc8000f8210ff */
[----:B------:R-:W-:Y:S01]  /*6170*/  LEA.HI.X R9, R6, UR21, R3, 0x2, P1 ;  /* 0x0000001506097c11 */ /* 0x000fe200088f1403 */
[----:B0-----:R0:W-:Y:S04]  /*6180*/  REDG.E.ADD.F32.FTZ.RN.STRONG.GPU desc[UR18][R4.64], R13 ;  /* 0x0000000d040079a6 */ /* 0x0011e8000c10f392 */
[----:B-1----:R0:W-:Y:S01]  /*6190*/  REDG.E.ADD.F32.FTZ.RN.STRONG.GPU desc[UR18][R8.64], R15 ;  /* 0x0000000f080079a6 */ /* 0x0021e2000c10f392 */
[----:B------:R-:W-:Y:S05]  /*61a0*/  @!P0 BRA `(.L_x_2123) ;  /* 0xfffffffc008c8947 */ /* 0x000fea000383ffff */
[----:B------:R-:W-:Y:S05]  /*61b0*/  BSYNC B0 ;  /* 0x0000000000007941 */ /* 0x000fea0003800000 */
.L_x_2122:
[----:B------:R-:W-:Y:S05]  /*61c0*/  EXIT ;  /* 0x000000000000794d */ /* 0x000fea0003800000 */
.L_x_2075:
[----:B------:R-:W-:Y:S01]  /*61d0*/  HFMA2.MMA R135, -RZ, RZ, 0, 5.9604644775390625e-08 ;  /* 0x00000001ff877435 */ /* 0x000fe200000001ff */
[----:B------:R-:W-:Y:S02]  /*61e0*/  MOV R136, R130 ;  /* 0x0000008200887202 */ /* 0x000fe40000000f00 */
[----:B------:R-:W-:Y:S02]  /*61f0*/  MOV R133, RZ ;  /* 0x000000ff00857202 */ /* 0x000fe40000000f00 */
[----:B------:R-:W-:-:S07]  /*6200*/  MOV R132, 0xffffffff ;  /* 0xffffffff00847802 */ /* 0x000fce0000000f00 */
[----:B-1---5:R-:W-:Y:S05]  /*6210*/  WARPSYNC.COLLECTIVE R132, `(.L_x_2124) ;  /* 0x0000000084087348 */ /* 0x022fea0003c00000 */
[----:B------:R0:W2:Y:S02]  /*6220*/  SHFL.UP P3, R138, R136, R135, R133 ;  /* 0x04000087888a7389 */ /* 0x0000a40000060085 */
[----:B012--5:R-:W-:Y:S01]  /*6230*/  ENDCOLLECTIVE ;  /* 0x000000000000791b */ /* 0x027fe20003800000 */
.L_x_2124:
[----:B------:R-:W-:Y:S02]  /*6240*/  MOV R136, R131 ;  /* 0x0000008300887202 */ /* 0x000fe40000000f00 */
[----:B------:R-:W-:-:S07]  /*6250*/  MOV R137, R138 ;  /* 0x0000008a00897202 */ /* 0x000fce0000000f00 */
[----:B------:R-:W-:Y:S05]  /*6260*/  WARPSYNC.COLLECTIVE R132, `(.L_x_2125) ;  /* 0x0000000084087348 */ /* 0x000fea0003c00000 */
[----:B------:R0:W1:Y:S02]  /*6270*/  SHFL.UP P3, R138, R136, R135, R133 ;  /* 0x04000087888a7389 */ /* 0x0000640000060085 */
[----:B01----:R-:W-:Y:S01]  /*6280*/  ENDCOLLECTIVE ;  /* 0x000000000000791b */ /* 0x003fe20003800000 */
.L_x_2125:
        /* <DEDUP_REMOVED lines=10> */
.L_x_2126:
[----:B------:R-:W-:Y:S02]  /*6330*/  MOV R136, R131 ;  /* 0x0000008300887202 */ /* 0x000fe40000000f00 */
[----:B------:R-:W-:-:S07]  /*6340*/  MOV R137, R138 ;  /* 0x0000008a00897202 */ /* 0x000fce0000000f00 */
[----:B------:R-:W-:Y:S05]  /*6350*/  WARPSYNC.COLLECTIVE R132, `(.L_x_2127) ;  /* 0x0000000084087348 */ /* 0x000fea0003c00000 */
[----:B------:R0:W1:Y:S02]  /*6360*/  SHFL.UP P3, R138, R136, R135, R133 ;  /* 0x04000087888a7389 */ /* 0x0000640000060085 */
[----:B01----:R-:W-:Y:S01]  /*6370*/  ENDCOLLECTIVE ;  /* 0x000000000000791b */ /* 0x003fe20003800000 */
.L_x_2127:
        /* <DEDUP_REMOVED lines=10> */
.L_x_2128:
[----:B------:R-:W-:Y:S02]  /*6420*/  MOV R136, R131 ;  /* 0x0000008300887202 */ /* 0x000fe40000000f00 */
[----:B------:R-:W-:-:S07]  /*6430*/  MOV R137, R138 ;  /* 0x0000008a00897202 */ /* 0x000fce0000000f00 */
[----:B------:R-:W-:Y:S05]  /*6440*/  WARPSYNC.COLLECTIVE R132, `(.L_x_2129) ;  /* 0x0000000084087348 */ /* 0x000fea0003c00000 */
[----:B------:R0:W1:Y:S02]  /*6450*/  SHFL.UP P3, R138, R136, R135, R133 ;  /* 0x04000087888a7389 */ /* 0x0000640000060085 */
[----:B01----:R-:W-:Y:S01]  /*6460*/  ENDCOLLECTIVE ;  /* 0x000000000000791b */ /* 0x003fe20003800000 */
.L_x_2129:
        /* <DEDUP_REMOVED lines=10> */
.L_x_2130:
[----:B------:R-:W-:Y:S02]  /*6510*/  MOV R136, R131 ;  /* 0x0000008300887202 */ /* 0x000fe40000000f00 */
[----:B------:R-:W-:-:S07]  /*6520*/  MOV R137, R138 ;  /* 0x0000008a00897202 */ /* 0x000fce0000000f00 */
[----:B------:R-:W-:Y:S05]  /*6530*/  WARPSYNC.COLLECTIVE R132, `(.L_x_2131) ;  /* 0x0000000084087348 */ /* 0x000fea0003c00000 */
[----:B------:R0:W1:Y:S02]  /*6540*/  SHFL.UP P3, R138, R136, R135, R133 ;  /* 0x04000087888a7389 */ /* 0x0000640000060085 */
[----:B01----:R-:W-:Y:S01]  /*6550*/  ENDCOLLECTIVE ;  /* 0x000000000000791b */ /* 0x003fe20003800000 */
.L_x_2131:
        /* <DEDUP_REMOVED lines=10> */
.L_x_2132:
[----:B------:R-:W-:Y:S02]  /*6600*/  MOV R136, R131 ;  /* 0x0000008300887202 */ /* 0x000fe40000000f00 */
[----:B------:R-:W-:-:S07]  /*6610*/  MOV R137, R138 ;  /* 0x0000008a00897202 */ /* 0x000fce0000000f00 */
[----:B------:R-:W-:Y:S05]  /*6620*/  WARPSYNC.COLLECTIVE R132, `(.L_x_2133) ;  /* 0x0000000084087348 */ /* 0x000fea0003c00000 */
[----:B------:R0:W1:Y:S02]  /*6630*/  SHFL.UP P3, R138, R136, R135, R133 ;  /* 0x04000087888a7389 */ /* 0x0000640000060085 */
[----:B01----:R-:W-:Y:S01]  /*6640*/  ENDCOLLECTIVE ;  /* 0x000000000000791b */ /* 0x003fe20003800000 */
.L_x_2133:
[----:B------:R-:W-:Y:S01]  /*6650*/  MOV R132, R138 ;  /* 0x0000008a00847202 */ /* 0x000fe20000000f00 */
[----:B------:R-:W-:Y:S06]  /*6660*/  BRA `(.L_x_2134) ;  /* 0xffffffc000687947 */ /* 0x000fec000383ffff */
.L_x_2076:
        /* <DEDUP_REMOVED lines=8> */
.L_x_2136:
[----:B------:R-:W-:Y:S05]  /*66f0*/  BSYNC B0 ;  /* 0x0000000000007941 */ /* 0x000fea0003800000 */
.L_x_2135:
[----:B------:R-:W-:Y:S05]  /*6700*/  BRA `(.L_x_2137) ;  /* 0xffffffc000547947 */ /* 0x000fea000383ffff */
.L_x_2077:
        /* <DEDUP_REMOVED lines=8> */
.L_x_2139:
[----:B------:R-:W-:Y:S05]  /*6790*/  BSYNC B0 ;  /* 0x0000000000007941 */ /* 0x000fea0003800000 */
.L_x_2138:
[----:B------:R-:W-:Y:S05]  /*67a0*/  BRA `(.L_x_2140) ;  /* 0xffffffc000347947 */ /* 0x000fea000383ffff */
.L_x_2078:
        /* <DEDUP_REMOVED lines=8> */
.L_x_2142:
[----:B------:R-:W-:Y:S05]  /*6830*/  BSYNC B0 ;  /* 0x0000000000007941 */ /* 0x000fea0003800000 */
.L_x_2141:
        /* <DEDUP_REMOVED lines=10> */
.L_x_2143:
[----:B------:R-:W-:-:S07]  /*68e0*/  MOV R133, R128 ;  /* 0x0000008000857202 */ /* 0x000fce0000000f00 */
[----:B------:R-:W-:Y:S05]  /*68f0*/  WARPSYNC.COLLECTIVE R132, `(.L_x_2144) ;  /* 0x0000000084087348 */ /* 0x000fea0003c00000 */
[----:B------:R0:W1:Y:S02]  /*6900*/  SHFL.IDX P3, R160, R133, R155, R156 ;  /* 0x0000009b85a07389 */ /* 0x000064000006009c */
[----:B01----:R-:W-:Y:S01]  /*6910*/  ENDCOLLECTIVE ;  /* 0x000000000000791b */ /* 0x003fe20003800000 */
.L_x_2144:
[----:B------:R-:W-:Y:S02]  /*6920*/  MOV R131, R138 ;  /* 0x0000008a00837202 */ /* 0x000fe40000000f00 */
[----:B------:R-:W-:Y:S02]  /*6930*/  MOV R133, R129 ;  /* 0x0000008100857202 */ /* 0x000fe40000000f00 */
[----:B------:R-:W-:-:S07]  /*6940*/  MOV R128, R160 ;  /* 0x000000a000807202 */ /* 0x000fce0000000f00 */
[----:B------:R-:W-:Y:S05]  /*6950*/  WARPSYNC.COLLECTIVE R132, `(.L_x_2145) ;  /* 0x0000000084087348 */ /* 0x000fea0003c00000 */
[----:B------:R0:W1:Y:S02]  /*6960*/  SHFL.IDX P3, R160, R133, R155, R156 ;  /* 0x0000009b85a07389 */ /* 0x000064000006009c */
[----:B01----:R-:W-:Y:S01]  /*6970*/  ENDCOLLECTIVE ;  /* 0x000000000000791b */ /* 0x003fe20003800000 */
.L_x_2145:
[----:B------:R-:W-:Y:S01]  /*6980*/  MOV R129, R160 ;  /* 0x000000a000817202 */ /* 0x000fe20000000f00 */
[----:B------:R-:W-:Y:S06]  /*6990*/  BRA `(.L_x_2146) ;  /* 0xffffffbc00d07947 */ /* 0x000fec000383ffff */
.L_x_2080:
[----:B------:R-:W-:Y:S01]  /*69a0*/  HFMA2.MMA R155, -RZ, RZ, 0, 5.9604644775390625e-08 ;  /* 0x00000001ff9b7435 */ /* 0x000fe200000001ff */
[----:B------:R-:W-:Y:S02]  /*69b0*/  MOV R160, R163 ;  /* 0x000000a300a07202 */ /* 0x000fe40000000f00 */
[----:B------:R-:W-:Y:S02]  /*69c0*/  MOV R156, 0x1f ;  /* 0x0000001f009c7802 */ /* 0x000fe40000000f00 */
[----:B------:R-:W-:-:S07]  /*69d0*/  MOV R132, 0xffffffff ;  /* 0xffffffff00847802 */ /* 0x000fce0000000f00 */
[----:B------:R-:W-:Y:S05]  /*69e0*/  WARPSYNC.COLLECTIVE R132, `(.L_x_2147) ;  /* 0x0000000084087348 */ /* 0x000fea0003c00000 */
[----:B------:R0:W1:Y:S02]  /*69f0*/  SHFL.DOWN P6, R133, R160, R155, R156 ;  /* 0x0800009ba0857389 */ /* 0x00006400000c009c */
[----:B01----:R-:W-:Y:S01]  /*6a00*/  ENDCOLLECTIVE ;  /* 0x000000000000791b */ /* 0x003fe20003800000 */
.L_x_2147:
[----:B------:R-:W-:Y:S02]  /*6a10*/  MOV R160, R164 ;  /* 0x000000a400a07202 */ /* 0x000fe40000000f00 */
[----:B------:R-:W-:-:S07]  /*6a20*/  MOV R165, R133 ;  /* 0x0000008500a57202 */ /* 0x000fce0000000f00 */
[----:B------:R-:W-:Y:S05]  /*6a30*/  WARPSYNC.COLLECTIVE R132, `(.L_x_2148) ;  /* 0x0000000084087348 */ /* 0x000fea0003c00000 */
[----:B------:R0:W1:Y:S02]  /*6a40*/  SHFL.DOWN P6, R133, R160, R155, R156 ;  /* 0x0800009ba0857389 */ /* 0x00006400000c009c */
[----:B01----:R-:W-:Y:S01]  /*6a50*/  ENDCOLLECTIVE ;  /* 0x000000000000791b */ /* 0x003fe20003800000 */
.L_x_2148:
        /* <DEDUP_REMOVED lines=9> */
.L_x_2149:
[----:B------:R-:W-:Y:S02]  /*6af0*/  MOV R160, R164 ;  /* 0x000000a400a07202 */ /* 0x000fe40000000f00 */
[----:B------:R-:W-:-:S07]  /*6b00*/  MOV R165, R133 ;  /* 0x0000008500a57202 */ /* 0x000fce0000000f00 */
[----:B------:R-:W-:Y:S05]  /*6b10*/  WARPSYNC.COLLECTIVE R132, `(.L_x_2150) ;  /* 0x0000000084087348 */ /* 0x000fea0003c00000 */
[----:B------:R0:W1:Y:S02]  /*6b20*/  SHFL.DOWN P6, R133, R160, R155, R156 ;  /* 0x0800009ba0857389 */ /* 0x00006400000c009c */
[----:B01----:R-:W-:Y:S01]  /*6b30*/  ENDCOLLECTIVE ;  /* 0x000000000000791b */ /* 0x003fe20003800000 */
.L_x_2150:
        /* <DEDUP_REMOVED lines=9> */
.L_x_2151:
[----:B------:R-:W-:Y:S02]  /*6bd0*/  MOV R160, R164 ;  /* 0x000000a400a07202 */ /* 0x000fe40000000f00 */
[----:B------:R-:W-:-:S07]  /*6be0*/  MOV R165, R133 ;  /* 0x0000008500a57202 */ /* 0x000fce0000000f00 */
[----:B------:R-:W-:Y:S05]  /*6bf0*/  WARPSYNC.COLLECTIVE R132, `(.L_x_2152) ;  /* 0x0000000084087348 */ /* 0x000fea0003c00000 */
[----:B------:R0:W1:Y:S02]  /*6c00*/  SHFL.DOWN P6, R133, R160, R155, R156 ;  /* 0x0800009ba0857389 */ /* 0x00006400000c009c */
[----:B01----:R-:W-:Y:S01]  /*6c10*/  ENDCOLLECTIVE ;  /* 0x000000000000791b */ /* 0x003fe20003800000 */
.L_x_2152:
        /* <DEDUP_REMOVED lines=9> */
.L_x_2153:
[----:B------:R-:W-:Y:S02]  /*6cb0*/  MOV R160, R164 ;  /* 0x000000a400a07202 */ /* 0x000fe40000000f00 */
[----:B------:R-:W-:-:S07]  /*6cc0*/  MOV R165, R133 ;  /* 0x0000008500a57202 */ /* 0x000fce0000000f00 */
[----:B------:R-:W-:Y:S05]  /*6cd0*/  WARPSYNC.COLLECTIVE R132, `(.L_x_2154) ;  /* 0x0000000084087348 */ /* 0x000fea0003c00000 */
[----:B------:R0:W1:Y:S02]  /*6ce0*/  SHFL.DOWN P6, R133, R160, R155, R156 ;  /* 0x0800009ba0857389 */ /* 0x00006400000c009c */
[----:B01----:R-:W-:Y:S01]  /*6cf0*/  ENDCOLLECTIVE ;  /* 0x000000000000791b */ /* 0x003fe20003800000 */
.L_x_2154:
        /* <DEDUP_REMOVED lines=9> */
.L_x_2155:
[----:B------:R-:W-:Y:S02]  /*6d90*/  MOV R160, R164 ;  /* 0x000000a400a07202 */ /* 0x000fe40000000f00 */
[----:B------:R-:W-:-:S07]  /*6da0*/  MOV R165, R133 ;  /* 0x0000008500a57202 */ /* 0x000fce0000000f00 */
[----:B------:R-:W-:Y:S05]  /*6db0*/  WARPSYNC.COLLECTIVE R132, `(.L_x_2156) ;  /* 0x0000000084087348 */ /* 0x000fea0003c00000 */
[----:B------:R0:W1:Y:S02]  /*6dc0*/  SHFL.DOWN P6, R133, R160, R155, R156 ;  /* 0x0800009ba0857389 */ /* 0x00006400000c009c */
[----:B01----:R-:W-:Y:S01]  /*6dd0*/  ENDCOLLECTIVE ;  /* 0x000000000000791b */ /* 0x003fe20003800000 */
.L_x_2156:
        /* <DEDUP_REMOVED lines=9> */
.L_x_2157:
[----:B------:R-:W-:Y:S02]  /*6e70*/  MOV R133, R164 ;  /* 0x000000a400857202 */ /* 0x000fe40000000f00 */
[----:B------:R-:W-:-:S07]  /*6e80*/  MOV R165, R160 ;  /* 0x000000a000a57202 */ /* 0x000fce0000000f00 */
[----:B------:R-:W-:Y:S05]  /*6e90*/  WARPSYNC.COLLECTIVE R132, `(.L_x_2158) ;  /* 0x0000000084087348 */ /* 0x000fea0003c00000 */
[----:B------:R0:W1:Y:S02]  /*6ea0*/  SHFL.IDX P3, R160, R133, R155, R156 ;  /* 0x0000009b85a07389 */ /* 0x000064000006009c */
[----:B01----:R-:W-:Y:S01]  /*6eb0*/  ENDCOLLECTIVE ;  /* 0x000000000000791b */ /* 0x003fe20003800000 */
.L_x_2158:
[----:B------:R-:W-:Y:S01]  /*6ec0*/  HFMA2.MMA R155, -RZ, RZ, 0, 5.9604644775390625e-08 ;  /* 0x00000001ff9b7435 */ /* 0x000fe200000001ff */
[----:B------:R0:W-:Y:S02]  /*6ed0*/  STL [R1+0x54], R160 ;  /* 0x000054a001007387 */ /* 0x0001e40000100800 */
[----:B0-----:R-:W-:-:S08]  /*6ee0*/  MOV R160, R163 ;  /* 0x000000a300a07202 */ /* 0x001fd00000000f00 */
[----:B------:R-:W-:Y:S05]  /*6ef0*/  WARPSYNC.COLLECTIVE R132, `(.L_x_2159) ;  /* 0x0000000084087348 */ /* 0x000fea0003c00000 */
[----:B------:R0:W1:Y:S02]  /*6f00*/  SHFL.DOWN P6, R133, R160, R155, R156 ;  /* 0x0800009ba0857389 */ /* 0x00006400000c009c */
[----:B01----:R-:W-:Y:S01]  /*6f10*/  ENDCOLLECTIVE ;  /* 0x000000000000791b */ /* 0x003fe20003800000 */
.L_x_2159:
[----:B------:R-:W-:Y:S02]  /*6f20*/  MOV R160, R164 ;  /* 0x000000a400a07202 */ /* 0x000fe40000000f00 */
[----:B------:R-:W-:-:S07]  /*6f30*/  MOV R163, R133 ;  /* 0x0000008500a37202 */ /* 0x000fce0000000f00 */
[----:B------:R-:W-:Y:S05]  /*6f40*/  WARPSYNC.COLLECTIVE R132, `(.L_x_2160) ;  /* 0x0000000084087348 */ /* 0x000fea0003c00000 */
[----:B------:R0:W1:Y:S02]  /*6f50*/  SHFL.DOWN P6, R133, R160, R155, R156 ;  /* 0x0800009ba0857389 */ /* 0x00006400000c009c */
[----:B01----:R-:W-:Y:S01]  /*6f60*/  ENDCOLLECTIVE ;  /* 0x000000000000791b */ /* 0x003fe20003800000 */
.L_x_2160:
[----:B------:R-:W-:Y:S01]  /*6f70*/  HFMA2.MMA R155, -RZ, RZ, 0, 0 ;  /* 0x00000000ff9b7435 */ /* 0x000fe200000001ff */
[----:B------:R0:W-:Y:S02]  /*6f80*/  STL [R1+0x50], R133 ;  /* 0x0000508501007387 */ /* 0x0001e40000100800 */
[----:B0-----:R-:W-:-:S08]  /*6f90*/  MOV R133, R124 ;  /* 0x0000007c00857202 */ /* 0x001fd00000000f00 */
[----:B------:R-:W-:Y:S05]  /*6fa0*/  WARPSYNC.COLLECTIVE R132, `(.L_x_2161) ;  /* 0x0000000084087348 */ /* 0x000fea0003c00000 */
[----:B------:R0:W1:Y:S02]  /*6fb0*/  SHFL.IDX P3, R160, R133, R155, R156 ;  /* 0x0000009b85a07389 */ /* 0x000064000006009c */
[----:B01----:R-:W-:Y:S01]  /*6fc0*/  ENDCOLLECTIVE ;  /* 0x000000000000791b */ /* 0x003fe20003800000 */
.L_x_2161:
[----:B------:R-:W-:Y:S02]  /*6fd0*/  MOV R133, R125 ;  /* 0x0000007d00857202 */ /* 0x000fe40000000f00 */
[----:B------:R-:W-:-:S07]  /*6fe0*/  MOV R164, R160 ;  /* 0x000000a000a47202 */ /* 0x000fce0000000f00 */
[----:B------:R-:W-:Y:S05]  /*6ff0*/  WARPSYNC.COLLECTIVE R132, `(.L_x_2162) ;  /* 0x0000000084087348 */ /* 0x000fea0003c00000 */
[----:B------:R0:W1:Y:S02]  /*7000*/  SHFL.IDX P3, R160, R133, R155, R156 ;  /* 0x0000009b85a07389 */ /* 0x000064000006009c */
[----:B01----:R-:W-:Y:S01]  /*7010*/  ENDCOLLECTIVE ;  /* 0x000000000000791b */ /* 0x003fe20003800000 */
.L_x_2162:
[----:B------:R-:W-:Y:S01]  /*7020*/  MOV R133, R160 ;  /* 0x000000a000857202 */ /* 0x000fe20000000f00 */
[----:B------:R-:W-:Y:S06]  /*7030*/  BRA `(.L_x_2163) ;  /* 0xffffffc000347947 */ /* 0x000fec000383ffff */
.L_x_2164:
        /* <DEDUP_REMOVED lines=12> */
.L_x_10932:


//--------------------- .text._Z25selective_scan_bwd_kernelI32Selective_Scan_bwd_kernel_traitsILi128ELi16ELb1ELb0ELb1ELb0ELb1EffEEv12SSMParamsBwd --------------------------
	.section	.text._Z25selective_scan_bwd_kernelI32Selective_Scan_bwd_kernel_traitsILi128ELi16ELb1ELb0ELb1ELb0ELb1EffEEv12SSMParamsBwd,"ax",@progbits
	.align	128
        .global         _Z25selective_scan_bwd_kernelI32Selective_Scan_bwd_kernel_traitsILi128ELi16ELb1ELb0ELb1ELb0ELb1EffEEv12SSMParamsBwd
        .type           _Z25selective_scan_bwd_kernelI32Selective_Scan_bwd_kernel_traitsILi128ELi16ELb1ELb0ELb1ELb0ELb1EffEEv12SSMParamsBwd,@function
        .size           _Z25selective_scan_bwd_kernelI32Selective_Scan_bwd_kernel_traitsILi128ELi16ELb1ELb0ELb1ELb0ELb1EffEEv12SSMParamsBwd,(.L_x_10933 - _Z25selective_scan_bwd_kernelI32Selective_Scan_bwd_kernel_traitsILi128ELi16ELb1ELb0ELb1ELb0ELb1EffEEv12SSMParamsBwd)
        .other          _Z25selective_scan_bwd_kernelI32Selective_Scan_bwd_kernel_traitsILi128ELi16ELb1ELb0ELb1ELb0ELb1EffEEv12SSMParamsBwd,@"STO_CUDA_ENTRY STV_DEFAULT"
_Z25selective_scan_bwd_kernelI32Selective_Scan_bwd_kernel_traitsILi128ELi16ELb1ELb0ELb1ELb0ELb1EffEEv12SSMParamsBwd:
.text._Z25selective_scan_bwd_kernelI32Selective_Scan_bwd_kernel_traitsILi128ELi16ELb1ELb0ELb1ELb0ELb1EffEEv12SSMParamsBwd:
        /* <DEDUP_REMOVED lines=34> */
[----:B0-----:R-:W-:Y:S01]  /*0220*/  USHF.R.S32.HI UR4, URZ, 0x1f, UR11 ;  /* 0x0000001f3f047899 */ /* 0x001fe2000801140b */
[----:B------:R-:W-:Y:S02]  /*0230*/  ULDC.64 UR6, c[0x0][0x280] ;  /* 0x0000a00000067ab9 */ /* 0x000fe40000000a00 */
[----:B------:R-:W-:Y:S01]  /*0240*/  R2UR UR33, R0 ;  /* 0x00000000002172ca */ /* 0x000fe200000e0000 */
[----:B------:R-:W-:Y:S01]  /*0250*/  UISETP.NE.AND.EX UP0, UPT, UR5, URZ, UPT, UP0 ;  /* 0x0000003f0500728c */ /* 0x000fe2000bf05300 */
[----:B------:R0:W-:Y:S01]  /*0260*/  STL [R1+0x54], RZ ;  /* 0x000054ff01007387 */ /* 0x0001e20000100800 */
[----:B------:R-:W-:-:S02]  /*0270*/  UIMAD UR5, UR4, UR6, URZ ;  /* 0x00000006040572a4 */ /* 0x000fc4000f8e023f */
[----:B------:R-:W-:Y:S01]  /*0280*/  UISETP.NE.U32.AND UP1, UPT, UR24, URZ, UPT ;  /* 0x0000003f1800728c */ /* 0x000fe2000bf25070 */
[----:B------:R0:W-:Y:S01]  /*0290*/  STL [R1+0x50], RZ ;  /* 0x000050ff01007387 */ /* 0x0001e20000100800 */
[----:B------:R-:W-:Y:S02]  /*02a0*/  UIMAD UR31, UR11, UR7, UR5 ;  /* 0x000000070b1f72a4 */ /* 0x000fe4000f8e0205 */
[----:B------:R-:W-:Y:S02]  /*02b0*/  UISETP.NE.AND.EX UP1, UPT, UR25, URZ, UPT, UP1 ;  /* 0x0000003f1900728c */ /* 0x000fe4000bf25310 */
[----:B------:R-:W-:Y:S02]  /*02c0*/  UISETP.NE.U32.AND UP2, UPT, UR36, URZ, UPT ;  /* 0x0000003f2400728c */ /* 0x000fe4000bf45070 */
[----:B------:R-:W4:Y:S01]  /*02d0*/  I2F.RP R0, UR33 ;  /* 0x0000002100007d06 */ /* 0x000f220008209400 */
[----:B------:R-:W-:Y:S01]  /*02e0*/  UIMAD.WIDE.U32 UR16, UR11, UR6, URZ ;  /* 0x000000060b1072a5 */ /* 0x000fe2000f8e003f */
[----:B------:R-:W-:-:S02]  /*02f0*/  UMOV UR21, URZ ;  /* 0x0000003f00157c82 */ /* 0x000fc40008000000 */
[----:B------:R-:W-:Y:S01]  /*0300*/  ULDC.64 UR6, c[0x0][0x328] ;  /* 0x0000ca0000067ab9 */ /* 0x000fe20000000a00 */
[----:B------:R-:W-:Y:S02]  /*0310*/  UIMAD UR26, UR4, UR8, URZ ;  /* 0x00000008041a72a4 */ /* 0x000fe4000f8e023f */
[----:B------:R-:W-:Y:S02]  /*0320*/  @UP1 ULEA UR20, UP3, UR12, UR24, 0x2 ;  /* 0x000000180c141291 */ /* 0x000fe4000f86103f */
[----:B------:R-:W-:Y:S02]  /*0330*/  UIMAD UR27, UR4, UR6, URZ ;  /* 0x00000006041b72a4 */ /* 0x000fe4000f8e023f */
[----:B------:R-:W-:Y:S02]  /*0340*/  @UP1 ULEA.HI.X UR21, UR12, UR25, UR10, 0x2, UP3 ;  /* 0x000000190c151291 */ /* 0x000fe400098f140a */
[----:B------:R-:W-:Y:S01]  /*0350*/  UISETP.NE.AND.EX UP1, UPT, UR37, URZ, UPT, UP2 ;  /* 0x0000003f2500728c */ /* 0x000fe2000bf25320 */
[----:B----4-:R-:W1:Y:S01]  /*0360*/  MUFU.RCP R0, R0 ;  /* 0x0000000000007308 */ /* 0x010e620000001000 */
[----:B------:R-:W-:Y:S01]  /*0370*/  UIMAD UR13, UR4, UR18, URZ ;  /* 0x00000012040d72a4 */ /* 0x000fe2000f8e023f */
[----:B------:R-:W-:-:S02]  /*0380*/  ULDC.64 UR24, c[0x0][0x288] ;  /* 0x0000a20000187ab9 */ /* 0x000fc40000000a00 */
[----:B------:R-:W-:Y:S01]  /*0390*/  UMOV UR4, URZ ;  /* 0x0000003f00047c82 */ /* 0x000fe20008000000 */
[----:B------:R-:W-:Y:S02]  /*03a0*/  UIMAD.WIDE.U32 UR14, UR11, UR8, URZ ;  /* 0x000000080b0e72a5 */ /* 0x000fe4000f8e003f */
[----:B------:R-:W-:Y:S02]  /*03b0*/  UIMAD UR26, UR11, UR9, UR26 ;  /* 0x000000090b1a72a4 */ /* 0x000fe4000f8e021a */
[----:B------:R-:W-:Y:S02]  /*03c0*/  UIMAD.WIDE.U32 UR8, UR11, UR6, URZ ;  /* 0x000000060b0872a5 */ /* 0x000fe4000f8e003f */
[----:B------:R-:W-:Y:S02]  /*03d0*/  UIMAD UR27, UR11, UR7, UR27 ;  /* 0x000000070b1b72a4 */ /* 0x000fe4000f8e021b */
[----:B------:R-:W-:Y:S02]  /*03e0*/  UIMAD UR32, UR10, UR24, URZ ;  /* 0x000000180a2072a4 */ /* 0x000fe4000f8e023f */
[----:B------:R-:W-:Y:S01]  /*03f0*/  UIMAD.WIDE.U32 UR6, UR11, UR18, URZ ;  /* 0x000000120b0672a5 */ /* 0x000fe2000f8e003f */
[----:B-1----:R-:W-:-:S02]  /*0400*/  IADD3 R2, R0, 0xffffffe, RZ ;  /* 0x0ffffffe00027810 */ /* 0x002fc40007ffe0ff */
[----:B------:R-:W-:Y:S01]  /*0410*/  UMOV UR18, URZ ;  /* 0x0000003f00127c82 */ /* 0x000fe20008000000 */
[----:B------:R-:W-:Y:S01]  /*0420*/  IABS R0, UR12 ;  /* 0x0000000c00007c13 */ /* 0x000fe20008000000 */
[----:B------:R-:W-:Y:S02]  /*0430*/  @UP1 ULEA UR18, UP2, UR12, UR36, 0x2 ;  /* 0x000000240c121291 */ /* 0x000fe4000f84103f */
[----:B------:R-:W-:Y:S01]  /*0440*/  UIMAD UR32, UR12, UR25, UR32 ;  /* 0x000000190c2072a4 */ /* 0x000fe2000f8e0220 */
[----:B------:R-:W1:Y:S01]  /*0450*/  F2I.FTZ.U32.TRUNC.NTZ R2, R2 ;  /* 0x0000000200027305 */ /* 0x000e62000021f000 */
[----:B------:R-:W-:Y:S01]  /*0460*/  R2UR UR34, R0 ;  /* 0x00000000002272ca */ /* 0x000fe200000e0000 */
[----:B------:R-:W-:Y:S02]  /*0470*/  UIMAD UR13, UR11, UR19, UR13 ;  /* 0x000000130b0d72a4 */ /* 0x000fe4000f8e020d */
[----:B------:R-:W-:Y:S01]  /*0480*/  UIADD3 UR15, UR15, UR26, URZ ;  /* 0x0000001a0f0f7290 */ /* 0x000fe2000fffe03f */
[----:B------:R-:W-:Y:S01]  /*0490*/  UMOV UR19, URZ ;  /* 0x0000003f00137c82 */ /* 0x000fe20008000000 */
[----:B------:R-:W-:-:S02]  /*04a0*/  @UP1 ULEA.HI.X UR19, UR12, UR37, UR10, 0x2, UP2 ;  /* 0x000000250c131291 */ /* 0x000fc400090f140a */
[----:B------:R-:W-:Y:S02]  /*04b0*/  UIADD3 UR9, UR9, UR27, URZ ;  /* 0x0000001b09097290 */ /* 0x000fe4000fffe03f */
[----:B------:R-:W-:Y:S02]  /*04c0*/  UISETP.NE.AND UP1, UPT, UR30, URZ, UPT ;  /* 0x0000003f1e00728c */ /* 0x000fe4000bf25270 */
[----:B------:R-:W-:Y:S01]  /*04d0*/  UIADD3 UR7, UR7, UR13, URZ ;  /* 0x0000000d07077290 */ /* 0x000fe2000fffe03f */
[----:B-1----:R-:W-:Y:S02]  /*04e0*/  R2UR UR5, R2 ;  /* 0x00000000020572ca */ /* 0x002fe400000e0000 */
[----:B------:R-:W-:Y:S01]  /*04f0*/  @UP0 ULDC UR13, c[0x0][0x214] ;  /* 0x00008500000d0ab9 */ /* 0x000fe20000000800 */
[----:B------:R-:W-:Y:S01]  /*0500*/  @UP0 ULDC.64 UR60, c[0x0][0x310] ;  /* 0x0000c400003c0ab9 */ /* 0x000fe20000000a00 */
        /* <DEDUP_REMOVED lines=14> */
[----:B------:R-:W-:Y:S02]  /*05f0*/  UIMAD UR28, UR12, UR17, UR28 ;  /* 0x000000110c1c72a4 */ /* 0x000fe4000f8e021c */
[----:B------:R-:W-:Y:S02]  /*0600*/  UISETP.GT.U32.AND UP4, UPT, UR33, UR10, UPT ;  /* 0x0000000a2100728c */ /* 0x000fe4000bf84070 */
[----:B------:R-:W-:Y:S02]  /*0610*/  UIMAD.WIDE.U32 UR16, UR12, UR16, UR14 ;  /* 0x000000100c1072a5 */ /* 0x000fe4000f8e000e */
[----:B------:R-:W-:-:S02]  /*0620*/  UIMAD UR31, UR12, UR25, UR31 ;  /* 0x000000190c1f72a4 */ /* 0x000fc4000f8e021f */
[----:B------:R-:W-:Y:S01]  /*0630*/  ULOP3.LUT UR14, UR12, UR30, URZ, 0x3c, !UPT ;  /* 0x0000001e0c0e7292 */ /* 0x000fe2000f8e3c3f */
[----:B------:R-:W-:Y:S01]  /*0640*/  ULDC UR25, c[0x0][0x224] ;  /* 0x0000890000197ab9 */ /* 0x000fe20000000800 */
[----:B------:R-:W-:-:S03]  /*0650*/  UIMAD.WIDE.U32 UR8, UR12, UR24, UR8 ;  /* 0x000000180c0872a5 */ /* 0x000fc6000f8e0008 */
[----:B------:R-:W-:Y:S02]  /*0660*/  @!UP4 UIADD3 UR10, UR10, -UR33, URZ ;  /* 0x800000210a0ac290 */ /* 0x000fe4000fffe03f */
[----:B------:R-:W-:Y:S02]  /*0670*/  ULEA UR26, UR25, 0xfffff800, 0xb ;  /* 0xfffff800191a7891 */ /* 0x000fe4000f8e583f */
[----:B------:R-:W-:Y:S02]  /*0680*/  UISETP.GE.U32.AND UP3, UPT, UR10, UR33, UPT ;  /* 0x000000210a00728c */ /* 0x000fe4000bf66070 */
[----:B------:R-:W-:Y:S02]  /*0690*/  @!UP4 UIADD3 UR29, UR29, 0x1, URZ ;  /* 0x000000011d1dc890 */ /* 0x000fe4000fffe03f */
[----:B------:R-:W-:Y:S02]  /*06a0*/  UISETP.GE.AND UP2, UPT, UR14, URZ, UPT ;  /* 0x0000003f0e00728c */ /* 0x000fe4000bf46270 */
[----:B------:R-:W-:-:S02]  /*06b0*/  USHF.R.S32.HI UR24, URZ, 0x1f, UR26 ;  /* 0x0000001f3f187899 */ /* 0x000fc4000801141a */
[----:B------:R-:W-:Y:S01]  /*06c0*/  UIADD3 UR15, UP5, UR26, UR4, URZ ;  /* 0x000000041a0f7290 */ /* 0x000fe2000ffbe03f */
[----:B------:R-:W-:Y:S02]  /*06d0*/  ULDC.64 UR34, c[0x0][0x2f0] ;  /* 0x0000bc0000227ab9 */ /* 0x000fe40000000a00 */
[----:B------:R-:W-:Y:S02]  /*06e0*/  @UP3 UIADD3 UR29, UR29, 0x1, URZ ;  /* 0x000000011d1d3890 */ /* 0x000fe4000fffe03f */
[----:B------:R-:W-:Y:S02]  /*06f0*/  UIADD3 UR4, UP3, UR26, UR16, URZ ;  /* 0x000000101a047290 */ /* 0x000fe4000ff7e03f */
[----:B------:R-:W-:Y:S02]  /*0700*/  UIADD3.X UR5, UR24, UR5, UR32, UP5, !UPT ;  /* 0x0000000518057290 */ /* 0x000fe4000affe420 */
[----:B------:R-:W-:Y:S01]  /*0710*/  UIADD3.X UR17, UR24, UR17, UR28, UP3, !UPT ;  /* 0x0000001118117290 */ /* 0x000fe20009ffe41c */
[----:B------:R-:W-:Y:S01]  /*0720*/  ULDC.64 UR32, c[0x0][0x2f8] ;  /* 0x0000be0000207ab9 */ /* 0x000fe20000000a00 */
[----:B------:R-:W-:-:S02]  /*0730*/  ULEA UR14, UP4, UR15, UR34, 0x2 ;  /* 0x000000220f0e7291 */ /* 0x000fc4000f88103f */
[----:B------:R-:W-:Y:S01]  /*0740*/  ULEA UR16, UP3, UR4, UR32, 0x2 ;  /* 0x0000002004107291 */ /* 0x000fe2000f86103f */
[----:B------:R-:W-:Y:S01]  /*0750*/  UMOV UR10, UR29 ;  /* 0x0000001d000a7c82 */ /* 0x000fe20008000000 */
[----:B------:R-:W-:Y:S02]  /*0760*/  ULEA.HI.X UR15, UR15, UR35, UR5, 0x2, UP4 ;  /* 0x000000230f0f7291 */ /* 0x000fe4000a0f1405 */
[----:B------:R-:W-:Y:S02]  /*0770*/  @!UP2 UIADD3 UR10, -UR10, URZ, URZ ;  /* 0x0000003f0a0aa290 */ /* 0x000fe4000fffe13f */
[----:B------:R-:W-:Y:S02]  /*0780*/  UIADD3 UR49, UP2, UR26, UR8, URZ ;  /* 0x000000081a317290 */ /* 0x000fe4000ff5e03f */
[----:B------:R-:W-:Y:S02]  /*0790*/  ULEA.HI.X UR17, UR4, UR33, UR17, 0x2, UP3 ;  /* 0x0000002104117291 */ /* 0x000fe400098f1411 */
[----:B------:R-:W-:Y:S01]  /*07a0*/  @!UP1 ULOP3.LUT UR10, URZ, UR30, URZ, 0x33, !UPT ;  /* 0x0000001e3f0a9292 */ /* 0x000fe2000f8e333f */
[----:B------:R-:W-:Y:S01]  /*07b0*/  ULDC.64 UR4, c[0x0][0x3b8] ;  /* 0x0000ee0000047ab9 */ /* 0x000fe20000000a00 */
[----:B------:R-:W-:-:S02]  /*07c0*/  UIADD3.X UR8, UR24, UR9, UR31, UP2, !UPT ;  /* 0x0000000918087290 */ /* 0x000fc400097fe41f */
[----:B------:R-:W-:Y:S02]  /*07d0*/  ULEA UR48, UP1, UR49, UR4, 0x2 ;  /* 0x0000000431307291 */ /* 0x000fe4000f82103f */
[----:B------:R-:W-:Y:S02]  /*07e0*/  USHF.R.S32.HI UR9, URZ, 0x1f, UR10 ;  /* 0x0000001f3f097899 */ /* 0x000fe4000801140a */
[----:B------:R-:W-:Y:S01]  /*07f0*/  ULEA.HI.X UR49, UR49, UR5, UR8, 0x2, UP1 ;  /* 0x0000000531317291 */ /* 0x000fe200088f1408 */
[----:B------:R-:W-:Y:S01]  /*0800*/  ULDC.64 UR28, c[0x0][0x278] ;  /* 0x00009e00001c7ab9 */ /* 0x000fe20000000a00 */
[----:B------:R-:W-:Y:S02]  /*0810*/  UISETP.GE.AND UP1, UPT, UR25, 0x1, UPT ;  /* 0x000000011900788c */ /* 0x000fe4000bf26270 */
[----:B------:R-:W-:Y:S02]  /*0820*/  UIMAD UR4, UR9, UR28, URZ ;  /* 0x0000001c090472a4 */ /* 0x000fe4000f8e023f */
[----:B------:R-:W-:-:S02]  /*0830*/  @UP0 UIMAD UR13, UR13, UR25, URZ ;  /* 0x000000190d0d02a4 */ /* 0x000fc4000f8e023f */
[----:B------:R-:W-:Y:S01]  /*0840*/  UIMAD.WIDE.U32 UR8, UR10, UR28, UR6 ;  /* 0x0000001c0a0872a5 */ /* 0x000fe2000f8e0006 */
[----:B------:R-:W-:Y:S02]  /*0850*/  UMOV UR5, URZ ;  /* 0x0000003f00057c82 */ /* 0x000fe40008000000 */
[----:B------:R-:W-:Y:S01]  /*0860*/  @UP0 ULDC UR28, c[0x0][0x21c] ;  /* 0x00008700001c0ab9 */ /* 0x000fe20000000800 */
[----:B------:R-:W-:Y:S02]  /*0870*/  UIMAD UR27, UR10, UR29, UR4 ;  /* 0x0000001d0a1b72a4 */ /* 0x000fe4000f8e0204 */
[----:B------:R-:W-:Y:S02]  /*0880*/  @UP0 UIMAD UR13, UR13, UR28, URZ ;  /* 0x0000001c0d0d02a4 */ /* 0x000fe4000f8e023f */
[----:B------:R-:W-:Y:S02]  /*0890*/  UIADD3 UR26, UP2, UR26, UR8, URZ ;  /* 0x000000081a1a7290 */ /* 0x000fe4000ff5e03f */
        /* <DEDUP_REMOVED lines=27> */
.L_x_2212:
[----:B------:R-:W-:Y:S01]  /*0a50*/  BAR.SYNC.DEFER_BLOCKING 0x0 ;  /* 0x0000000000007b1d */ /* 0x000fe20000010000 */
[----:B------:R-:W-:Y:S02]  /*0a60*/  SHF.L.U32 R61, R94, 0x2, RZ ;  /* 0x000000025e3d7819 */ /* 0x000fe400000006ff */
[----:B-1----:R-:W-:Y:S02]  /*0a70*/  MOV R2, UR14 ;  /* 0x0000000e00027c02 */ /* 0x002fe40008000f00 */
[----:B------:R-:W-:Y:S01]  /*0a80*/  LOP3.LUT R61, R61, 0xffffff80, RZ, 0xc0, !PT ;  /* 0xffffff803d3d7812 */ /* 0x000fe200078ec0ff */
[----:B------:R-:W-:Y:S01]  /*0a90*/  ULDC UR24, c[0x0][0x224] ;  /* 0x0000890000187ab9 */ /* 0x000fe20000000800 */
[----:B------:R-:W-:Y:S01]  /*0aa0*/  MOV R3, UR15 ;  /* 0x0000000f00037c02 */ /* 0x000fe20008000f00 */
[----:B------:R-:W2:Y:S01]  /*0ab0*/  S2R R117, SR_LANEID ;  /* 0x0000000000757919 */ /* 0x000ea20000000000 */
[----:B------:R-:W-:Y:S02]  /*0ac0*/  LOP3.LUT R135, R61, 0x1f, R94, 0xf8, !PT ;  /* 0x0000001f3d877812 */ /* 0x000fe400078ef85e */
[----:B------:R-:W-:-:S02]  /*0ad0*/  MOV R4, UR16 ;  /* 0x0000001000047c02 */ /* 0x000fc40008000f00 */
[----:B------:R-:W-:Y:S01]  /*0ae0*/  MOV R5, UR17 ;  /* 0x0000001100057c02 */ /* 0x000fe20008000f00 */
[----:B------:R-:W-:Y:S01]  /*0af0*/  IMAD.WIDE R2, R135, 0x10, R2 ;  /* 0x0000001087027825 */ /* 0x000fe200078e0202 */
[----:B------:R-:W-:Y:S01]  /*0b00*/  USHF.R.S32.HI UR52, URZ, 0x1f, UR12 ;  /* 0x0000001f3f347899 */ /* 0x000fe2000801140c */
[----:B------:R-:W0:Y:S01]  /*0b10*/  LDC.64 R48, c[0x0][0x318] ;  /* 0x0000c600ff307b82 */ /* 0x000e220000000a00 */
[----:B------:R-:W-:Y:S01]  /*0b20*/  ULDC.64 UR8, c[0x0][0x2a8] ;  /* 0x0000aa0000087ab9 */ /* 0x000fe20000000a00 */
[----:B------:R-:W-:Y:S01]  /*0b30*/  USHF.R.S32.HI UR30, URZ, 0x1f, UR11 ;  /* 0x0000001f3f1e7899 */ /* 0x000fe2000801140b */
[----:B------:R-:W3:Y:S01]  /*0b40*/  LDL.LU R137, [R1+0x54] ;  /* 0x0000540001897983 */ /* 0x000ee20000300800 */
[----:B------:R-:W-:-:S03]  /*0b50*/  ULDC.64 UR28, c[0x0][0x320] ;  /* 0x0000c800001c7ab9 */ /* 0x000fc60000000a00 */
[----:B------:R-:W4:Y:S01]  /*0b60*/  LDG.E.128 R8, desc[UR22][R2.64] ;  /* 0x0000001602087981 */ /* 0x000f22000c1e1d00 */
[----:B------:R-:W1:Y:S03]  /*0b70*/  LDC.64 R104, c[0x0][0x398] ;  /* 0x0000e600ff687b82 */ /* 0x000e660000000a00 */
[----:B------:R-:W5:Y:S04]  /*0b80*/  LDG.E.128 R12, desc[UR22][R2.64+0x200] ;  /* 0x00020016020c7981 */ /* 0x000f68000c1e1d00 */
[----:B------:R-:W3:Y:S01]  /*0b90*/  LDG.E.128 R16, desc[UR22][R2.64+0x400] ;  /* 0x0004001602107981 */ /* 0x000ee2000c1e1d00 */
[----:B------:R-:W1:Y:S03]  /*0ba0*/  LDC.64 R106, c[0x0][0x3e8] ;  /* 0x0000fa00ff6a7b82 */ /* 0x000e660000000a00 */
[----:B------:R-:W3:Y:S01]  /*0bb0*/  LDG.E.128 R20, desc[UR22][R2.64+0x600] ;  /* 0x0006001602147981 */ /* 0x000ee2000c1e1d00 */
[----:B------:R-:W-:Y:S01]  /*0bc0*/  IMAD.WIDE R4, R135, 0x10, R4 ;  /* 0x0000001087047825 */ /* 0x000fe200078e0204 */
[----:B--2---:R-:W-:-:S04]  /*0bd0*/  IADD3 R0, R61, R117, RZ ;  /* 0x000000753d007210 */ /* 0x004fc80007ffe0ff */
[----:B------:R-:W-:Y:S01]  /*0be0*/  LEA R92, R0, R93, 0x4 ;  /* 0x0000005d005c7211 */ /* 0x000fe200078e20ff */
[----:B------:R-:W-:-:S05]  /*0bf0*/  IMAD R0, R117, 0x3, R0 ;  /* 0x0000000375007824 */ /* 0x000fca00078e0200 */
[----:B------:R-:W-:Y:S01]  /*0c00*/  LEA R0, R0, R93, 0x4 ;  /* 0x0000005d00007211 */ /* 0x000fe200078e20ff */
[----:B----4-:R-:W-:Y:S04]  /*0c10*/  STS.128 [R92], R8 ;  /* 0x000000085c007388 */ /* 0x010fe80000000c00 */
[----:B-----5:R2:W-:Y:S04]  /*0c20*/  STS.128 [R92+0x200], R12 ;  /* 0x0002000c5c007388 */ /* 0x0205e80000000c00 */
[----:B---3--:R3:W-:Y:S04]  /*0c30*/  STS.128 [R92+0x400], R16 ;  /* 0x000400105c007388 */ /* 0x0087e80000000c00 */
[----:B------:R4:W-:Y:S01]  /*0c40*/  STS.128 [R92+0x600], R20 ;  /* 0x000600145c007388 */ /* 0x0009e20000000c00 */
[----:B------:R-:W-:-:S03]  /*0c50*/  NOP ;  /* 0x0000000000007918 */ /* 0x000fc60000000000 */
[----:B------:R-:W-:Y:S04]  /*0c60*/  LDS.128 R28, [R0] ;  /* 0x00000000001c7984 */ /* 0x000fe80000000c00 */
[----:B------:R-:W-:Y:S04]  /*0c70*/  LDS.128 R32, [R0+0x10] ;  /* 0x0000100000207984 */ /* 0x000fe80000000c00 */
[----:B------:R-:W-:Y:S04]  /*0c80*/  LDS.128 R36, [R0+0x20] ;  /* 0x0000200000247984 */ /* 0x000fe80000000c00 */
[----:B------:R-:W-:Y:S01]  /*0c90*/  LDS.128 R40, [R0+0x30] ;  /* 0x0000300000287984 */ /* 0x000fe20000000c00 */
[----:B------:R-:W-:Y:S06]  /*0ca0*/  BAR.SYNC.DEFER_BLOCKING 0x0 ;  /* 0x0000000000007b1d */ /* 0x000fec0000010000 */
[----:B--2---:R-:W2:Y:S04]  /*0cb0*/  LDG.E.128 R12, desc[UR22][R4.64] ;  /* 0x00000016040c7981 */ /* 0x004ea8000c1e1d00 */
[----:B---3--:R-:W3:Y:S04]  /*0cc0*/  LDG.E.128 R16, desc[UR22][R4.64+0x200] ;  /* 0x0002001604107981 */ /* 0x008ee8000c1e1d00 */
[----:B----4-:R-:W4:Y:S04]  /*0cd0*/  LDG.E.128 R20, desc[UR22][R4.64+0x400] ;  /* 0x0004001604147981 */ /* 0x010f28000c1e1d00 */
        /* <DEDUP_REMOVED lines=9> */
[----:B------:R-:W-:Y:S01]  /*0d70*/  LDS.128 R80, [R0] ;  /* 0x0000000000507984 */ /* 0x000fe20000000c00 */
[----:B--2---:R-:W2:Y:S03]  /*0d80*/  LDC.64 R14, c[0x0][0x2a0] ;  /* 0x0000a800ff0e7b82 */ /* 0x004ea60000000a00 */
[----:B------:R-:W-:Y:S04]  /*0d90*/  LDS.128 R8, [R0+0x10] ;  /* 0x0000100000087984 */ /* 0x000fe80000000c00 */
[----:B------:R-:W-:Y:S04]  /*0da0*/  LDS.128 R4, [R0+0x20] ;  /* 0x0000200000047984 */ /* 0x000fe80000000c00 */
[----:B------:R-:W-:Y:S01]  /*0db0*/  LDS.128 R76, [R0+0x30] ;  /* 0x00003000004c7984 */ /* 0x000fe20000000c00 */
[----:B------:R-:W-:Y:S06]  /*0dc0*/  BAR.SYNC.DEFER_BLOCKING 0x0 ;  /* 0x0000000000007b1d */ /* 0x000fec0000010000 */
[----:B------:R-:W2:Y:S04]  /*0dd0*/  LDG.E.128 R44, desc[UR22][R2.64] ;  /* 0x00000016022c7981 */ /* 0x000ea8000c1e1d00 */
[----:B---3--:R-:W3:Y:S04]  /*0de0*/  LDG.E.128 R16, desc[UR22][R2.64+0x200] ;  /* 0x0002001602107981 */ /* 0x008ee8000c1e1d00 */
[----:B----4-:R-:W4:Y:S04]  /*0df0*/  LDG.E.128 R20, desc[UR22][R2.64+0x400] ;  /* 0x0004001602147981 */ /* 0x010f28000c1e1d00 */
[----:B-----5:R5:W4:Y:S01]  /*0e00*/  LDG.E.128 R24, desc[UR22][R2.64+0x600] ;  /* 0x0006001602187981 */ /* 0x020b22000c1e1d00 */
[----:B------:R-:W-:Y:S01]  /*0e10*/  ULEA UR24, UR24, UR6, 0xb ;  /* 0x0000000618187291 */ /* 0x000fe2000f8e583f */
[----:B--2---:R-:W-:Y:S01]  /*0e20*/  IMAD R12, R14, UR30, RZ ;  /* 0x0000001e0e0c7c24 */ /* 0x004fe2000f8e02ff */
[----:B------:R-:W-:-:S02]  /*0e30*/  UIMAD UR7, UR52, UR8, URZ ;  /* 0x00000008340772a4 */ /* 0x000fc4000f8e023f */
[----:B------:R-:W-:Y:S01]  /*0e40*/  USHF.R.S32.HI UR25, URZ, 0x1f, UR24 ;  /* 0x0000001f3f197899 */ /* 0x000fe20008011418 */
[----:B------:R-:W-:Y:S01]  /*0e50*/  IMAD R13, R15, UR11, R12 ;  /* 0x0000000b0f0d7c24 */ /* 0x000fe2000f8e020c */
[----:B------:R-:W-:Y:S02]  /*0e60*/  UIMAD UR7, UR12, UR9, UR7 ;  /* 0x000000090c0772a4 */ /* 0x000fe4000f8e0207 */
[----:B------:R-:W-:-:S04]  /*0e70*/  UIMAD.WIDE.U32 UR8, UR12, UR8, UR24 ;  /* 0x000000080c0872a5 */ /* 0x000fc8000f8e0018 */
[----:B------:R-:W-:Y:S02]  /*0e80*/  UIADD3 UR7, UR9, UR7, URZ ;  /* 0x0000000709077290 */ /* 0x000fe4000fffe03f */
[----:B-----5:R-:W-:Y:S02]  /*0e90*/  MOV R3, UR9 ;  /* 0x0000000900037c02 */ /* 0x020fe40008000f00 */
[----:B------:R-:W-:Y:S01]  /*0ea0*/  MOV R2, UR8 ;  /* 0x0000000800027c02 */ /* 0x000fe20008000f00 */
[----:B------:R-:W-:Y:S01]  /*0eb0*/  ULDC.64 UR8, c[0x0][0x2b8] ;  /* 0x0000ae0000087ab9 */ /* 0x000fe20000000a00 */
[----:B------:R-:W-:-:S03]  /*0ec0*/  MOV R3, UR7 ;  /* 0x0000000700037c02 */ /* 0x000fc60008000f00 */
[----:B------:R-:W-:-:S05]  /*0ed0*/  IMAD.WIDE.U32 R2, R14, UR11, R2 ;  /* 0x0000000b0e027c25 */ /* 0x000fca000f8e0002 */
[----:B------:R-:W-:Y:S02]  /*0ee0*/  IADD3 R3, R3, R13, RZ ;  /* 0x0000000d03037210 */ /* 0x000fe40007ffe0ff */
[----:B0-----:R-:W-:-:S04]  /*0ef0*/  LEA R12, P0, R2, R48, 0x2 ;  /* 0x00000030020c7211 */ /* 0x001fc800078010ff */
[----:B------:R-:W-:-:S03]  /*0f00*/  LEA.HI.X R13, R2, R49, R3, 0x2, P0 ;  /* 0x00000031020d7211 */ /* 0x000fc600000f1403 */
[----:B------:R-:W-:Y:S01]  /*0f10*/  IMAD.WIDE R2, R135, 0x10, R12 ;  /* 0x0000001087027825 */ /* 0x000fe200078e020c */
[----:B------:R-:W-:Y:S04]  /*0f20*/  STS.128 [R92], R44 ;  /* 0x0000002c5c007388 */ /* 0x000fe80000000c00 */
[----:B---3--:R0:W-:Y:S04]  /*0f30*/  STS.128 [R92+0x200], R16 ;  /* 0x000200105c007388 */ /* 0x0081e80000000c00 */
[----:B----4-:R-:W-:Y:S04]  /*0f40*/  STS.128 [R92+0x400], R20 ;  /* 0x000400145c007388 */ /* 0x010fe80000000c00 */
[----:B------:R-:W-:Y:S01]  /*0f50*/  STS.128 [R92+0x600], R24 ;  /* 0x000600185c007388 */ /* 0x000fe20000000c00 */
[----:B------:R-:W-:-:S03]  /*0f60*/  NOP ;  /* 0x0000000000007918 */ /* 0x000fc60000000000 */
[----:B------:R-:W-:Y:S01]  /*0f70*/  LDS.128 R100, [R0] ;  /* 0x0000000000647984 */ /* 0x000fe20000000c00 */
[----:B0-----:R-:W0:Y:S03]  /*0f80*/  LDC.64 R16, c[0x0][0x2b0] ;  /* 0x0000ac00ff107b82 */ /* 0x001e260000000a00 */
[----:B------:R-:W-:Y:S04]  /*0f90*/  LDS.128 R96, [R0+0x10] ;  /* 0x0000100000607984 */ /* 0x000fe80000000c00 */
[----:B------:R-:W-:Y:S01]  /*0fa0*/  LDS.128 R88, [R0+0x20] ;  /* 0x0000200000587984 */ /* 0x000fe20000000c00 */
[----:B------:R-:W-:Y:S01]  /*0fb0*/  UIMAD UR7, UR52, UR8, URZ ;  /* 0x00000008340772a4 */ /* 0x000fe2000f8e023f */
[----:B------:R-:W2:Y:S02]  /*0fc0*/  LDC.64 R18, c[0x0][0x308] ;  /* 0x0000c200ff127b82 */ /* 0x000ea40000000a00 */
[----:B------:R-:W-:Y:S06]  /*0fd0*/  LDS.128 R84, [R0+0x30] ;  /* 0x0000300000547984 */ /* 0x000fec0000000c00 */
[----:B------:R-:W-:Y:S06]  /*0fe0*/  BAR.SYNC.DEFER_BLOCKING 0x0 ;  /* 0x0000000000007b1d */ /* 0x000fec0000010000 */
[----:B------:R-:W3:Y:S04]  /*0ff0*/  LDG.E.128 R44, desc[UR22][R2.64+-0x2000] ;  /* 0xffe00016022c7981 */ /* 0x000ee8000c1e1d00 */
[----:B------:R-:W4:Y:S04]  /*1000*/  LDG.E.128 R48, desc[UR22][R2.64+-0x1e00] ;  /* 0xffe2001602307981 */ /* 0x000f28000c1e1d00 */
[----:B------:R-:W5:Y:S04]  /*1010*/  LDG.E.128 R64, desc[UR22][R2.64+-0x1c00] ;  /* 0xffe4001602407981 */ /* 0x000f68000c1e1d00 */
[----:B------:R1:W5:Y:S01]  /*1020*/  LDG.E.128 R68, desc[UR22][R2.64+-0x1a00] ;  /* 0xffe6001602447981 */ /* 0x000362000c1e1d00 */
[----:B------:R-:W-:Y:S01]  /*1030*/  UIMAD UR7, UR12, UR9, UR7 ;  /* 0x000000090c0772a4 */ /* 0x000fe2000f8e0207 */
[----:B0-----:R-:W-:Y:S01]  /*1040*/  IMAD R14, R16, UR30, RZ ;  /* 0x0000001e100e7c24 */ /* 0x001fe2000f8e02ff */
[----:B------:R-:W-:-:S03]  /*1050*/  UIMAD.WIDE.U32 UR8, UR12, UR8, UR24 ;  /* 0x000000080c0872a5 */ /* 0x000fc6000f8e0018 */
[----:B------:R-:W-:Y:S01]  /*1060*/  IMAD R15, R17, UR11, R14 ;  /* 0x0000000b110f7c24 */ /* 0x000fe2000f8e020e */
[----:B------:R-:W-:Y:S02]  /*1070*/  UIADD3 UR7, UR9, UR7, URZ ;  /* 0x0000000709077290 */ /* 0x000fe4000fffe03f */
[----:B------:R-:W-:Y:S02]  /*1080*/  MOV R13, UR9 ;  /* 0x00000009000d7c02 */ /* 0x000fe40008000f00 */
[----:B------:R-:W-:Y:S01]  /*1090*/  MOV R12, UR8 ;  /* 0x00000008000c7c02 */ /* 0x000fe20008000f00 */
[----:B------:R-:W-:Y:S01]  /*10a0*/  ULDC.64 UR8, c[0x0][0x3a0] ;  /* 0x0000e80000087ab9 */ /* 0x000fe20000000a00 */
[----:B------:R-:W-:-:S03]  /*10b0*/  MOV R13, UR7 ;  /* 0x00000007000d7c02 */ /* 0x000fc60008000f00 */
[----:B-1----:R-:W-:-:S05]  /*10c0*/  IMAD.WIDE.U32 R2, R16, UR11, R12 ;  /* 0x0000000b10027c25 */ /* 0x002fca000f8e000c */
[----:B------:R-:W-:Y:S02]  /*10d0*/  IADD3 R3, R3, R15, RZ ;  /* 0x0000000f03037210 */ /* 0x000fe40007ffe0ff */
[----:B--2---:R-:W-:-:S04]  /*10e0*/  LEA R12, P0, R2, R18, 0x2 ;  /* 0x00000012020c7211 */ /* 0x004fc800078010ff */
[----:B------:R-:W-:-:S03]  /*10f0*/  LEA.HI.X R13, R2, R19, R3, 0x2, P0 ;  /* 0x00000013020d7211 */ /* 0x000fc600000f1403 */
[----:B------:R-:W-:Y:S01]  /*1100*/  IMAD.WIDE R2, R135, 0x10, R12 ;  /* 0x0000001087027825 */ /* 0x000fe200078e020c */
[----:B---3--:R-:W-:Y:S04]  /*1110*/  STS.128 [R92], R44 ;  /* 0x0000002c5c007388 */ /* 0x008fe80000000c00 */
[----:B----4-:R0:W-:Y:S04]  /*1120*/  STS.128 [R92+0x200], R48 ;  /* 0x000200305c007388 */ /* 0x0101e80000000c00 */
[----:B-----5:R-:W-:Y:S04]  /*1130*/  STS.128 [R92+0x400], R64 ;  /* 0x000400405c007388 */ /* 0x020fe80000000c00 */
[----:B------:R-:W-:Y:S01]  /*1140*/  STS.128 [R92+0x600], R68 ;  /* 0x000600445c007388 */ /* 0x000fe20000000c00 */
[----:B------:R-:W-:-:S03]  /*1150*/  NOP ;  /* 0x0000000000007918 */ /* 0x000fc60000000000 */
[----:B------:R-:W1:Y:S04]  /*1160*/  LDS.128 R24, [R0] ;  /* 0x0000000000187984 */ /* 0x000e680000000c00 */
[----:B------:R-:W2:Y:S04]  /*1170*/  LDS.128 R20, [R0+0x10] ;  /* 0x0000100000147984 */ /* 0x000ea80000000c00 */
[----:B------:R-:W3:Y:S04]  /*1180*/  LDS.128 R16, [R0+0x20] ;  /* 0x0000200000107984 */ /* 0x000ee80000000c00 */
[----:B------:R-:W4:Y:S01]  /*1190*/  LDS.128 R12, [R0+0x30] ;  /* 0x00003000000c7984 */ /* 0x000f220000000c00 */
[----:B------:R-:W-:Y:S06]  /*11a0*/  BAR.SYNC.DEFER_BLOCKING 0x0 ;  /* 0x0000000000007b1d */ /* 0x000fec0000010000 */
[----:B------:R-:W5:Y:S04]  /*11b0*/  LDG.E.128 R52, desc[UR22][R2.64+-0x2000] ;  /* 0xffe0001602347981 */ /* 0x000f68000c1e1d00 */
[----:B------:R-:W5:Y:S04]  /*11c0*/  LDG.E.128 R56, desc[UR22][R2.64+-0x1e00] ;  /* 0xffe2001602387981 */ /* 0x000f68000c1e1d00 */
[----:B0-----:R-:W5:Y:S04]  /*11d0*/  LDG.E.128 R48, desc[UR22][R2.64+-0x1c00] ;  /* 0xffe4001602307981 */ /* 0x001f68000c1e1d00 */
[----:B------:R0:W5:Y:S01]  /*11e0*/  LDG.E.128 R44, desc[UR22][R2.64+-0x1a00] ;  /* 0xffe60016022c7981 */ /* 0x000162000c1e1d00 */
[----:B-1----:R-:W-:Y:S01]  /*11f0*/  FMUL.FTZ R60, R24, -1.4426950216293334961 ;  /* 0xbfb8aa3b183c7820 */ /* 0x002fe20000410000 */
[----:B------:R-:W-:Y:S01]  /*1200*/  FMUL.FTZ R62, R25, -1.4426950216293334961 ;  /* 0xbfb8aa3b193e7820 */ /* 0x000fe20000410000 */
[----:B------:R-:W-:Y:S01]  /*1210*/  FMUL.FTZ R63, R26, -1.4426950216293334961 ;  /* 0xbfb8aa3b1a3f7820 */ /* 0x000fe20000410000 */
[----:B------:R-:W-:Y:S01]  /*1220*/  FMUL.FTZ R64, R27, -1.4426950216293334961 ;  /* 0xbfb8aa3b1b407820 */ /* 0x000fe20000410000 */
[----:B------:R1:W-:Y:S01]  /*1230*/  MUFU.EX2 R65, R60 ;  /* 0x0000003c00417308 */ /* 0x0003e20000000800 */
[----:B--2---:R-:W-:Y:S01]  /*1240*/  FMUL.FTZ R67, R20, -1.4426950216293334961 ;  /* 0xbfb8aa3b14437820 */ /* 0x004fe20000410000 */
[----:B------:R-:W-:Y:S01]  /*1250*/  UIMAD UR7, UR52, UR8, URZ ;  /* 0x00000008340772a4 */ /* 0x000fe2000f8e023f */
[----:B---3--:R-:W-:Y:S01]  /*1260*/  FMUL.FTZ R75, R19, -1.4426950216293334961 ;  /* 0xbfb8aa3b134b7820 */ /* 0x008fe20000410000 */
[----:B------:R-:W-:Y:S01]  /*1270*/  FMUL.FTZ R73, R17, -1.4426950216293334961 ;  /* 0xbfb8aa3b11497820 */ /* 0x000fe20000410000 */
[----:B0-----:R-:W-:Y:S01]  /*1280*/  FMUL.FTZ R3, R22, -1.4426950216293334961 ;  /* 0xbfb8aa3b16037820 */ /* 0x001fe20000410000 */
[----:B------:R-:W-:Y:S01]  /*1290*/  FMUL.FTZ R2, R21, -1.4426950216293334961 ;  /* 0xbfb8aa3b15027820 */ /* 0x000fe20000410000 */
[----:B------:R-:W-:Y:S01]  /*12a0*/  UIMAD UR7, UR12, UR9, UR7 ;  /* 0x000000090c0772a4 */ /* 0x000fe2000f8e0207 */
[----:B------:R0:W2:Y:S01]  /*12b0*/  MUFU.EX2 R66, R62 ;  /* 0x0000003e00427308 */ /* 0x0000a20000000800 */
[----:B------:R-:W-:Y:S01]  /*12c0*/  UIMAD.WIDE.U32 UR8, UR12, UR8, UR24 ;  /* 0x000000080c0872a5 */ /* 0x000fe2000f8e0018 */
[----:B-1----:R-:W-:-:S03]  /*12d0*/  FMUL.FTZ R60, R23, -1.4426950216293334961 ;  /* 0xbfb8aa3b173c7820 */ /* 0x002fc60000410000 */
[----:B------:R-:W-:-:S03]  /*12e0*/  UIADD3 UR7, UR9, UR7, URZ ;  /* 0x0000000709077290 */ /* 0x000fc6000fffe03f */
[----:B------:R4:W-:Y:S01]  /*12f0*/  MUFU.EX2 R68, R63 ;  /* 0x0000003f00447308 */ /* 0x0009e20000000800 */
[----:B0-----:R-:W-:-:S07]  /*1300*/  FMUL.FTZ R62, R16, -1.4426950216293334961 ;  /* 0xbfb8aa3b103e7820 */ /* 0x001fce0000410000 */
[----:B------:R-:W0:Y:S01]  /*1310*/  MUFU.EX2 R3, R3 ;  /* 0x0000000300037308 */ /* 0x000e220000000800 */
[----:B--2---:R-:W-:Y:S01]  /*1320*/  FADD.FTZ R66, R66, 1 ;  /* 0x3f80000042427421 */ /* 0x004fe20000010000 */
[----:B----4-:R-:W-:-:S06]  /*1330*/  FMUL.FTZ R63, R13, -1.4426950216293334961 ;  /* 0xbfb8aa3b0d3f7820 */ /* 0x010fcc0000410000 */
[----:B------:R-:W1:Y:S08]  /*1340*/  MUFU.EX2 R2, R2 ;  /* 0x0000000200027308 */ /* 0x000e700000000800 */
[----:B------:R2:W-:Y:S01]  /*1350*/  MUFU.EX2 R69, R64 ;  /* 0x0000004000457308 */ /* 0x0005e20000000800 */
[----:B0-----:R-:W-:-:S07]  /*1360*/  FADD.FTZ R3, R3, 1 ;  /* 0x3f80000003037421 */ /* 0x001fce0000010000 */
[----:B------:R0:W3:Y:S01]  /*1370*/  MUFU.EX2 R70, R67 ;  /* 0x0000004300467308 */ /* 0x0000e20000000800 */
[----:B-1----:R-:W-:Y:S01]  /*1380*/  FADD.FTZ R2, R2, 1 ;  /* 0x3f80000002027421 */ /* 0x002fe20000010000 */
[----:B--2---:R-:W-:-:S06]  /*1390*/  FMUL.FTZ R64, R12, -1.4426950216293334961 ;  /* 0xbfb8aa3b0c407820 */ /* 0x004fcc0000410000 */
[----:B------:R-:W1:Y:S01]  /*13a0*/  MUFU.RCP R66, R66 ;  /* 0x0000004200427308 */ /* 0x000e620000001000 */
[----:B0-----:R-:W-:-:S07]  /*13b0*/  FMUL.FTZ R67, R18, -1.4426950216293334961 ;  /* 0xbfb8aa3b12437820 */ /* 0x001fce0000410000 */
[----:B------:R0:W2:Y:S01]  /*13c0*/  MUFU.EX2 R74, R67 ;  /* 0x00000043004a7308 */ /* 0x0000a20000000800 */
[----:B---3--:R-:W-:-:S07]  /*13d0*/  FADD.FTZ R70, R70, 1 ;  /* 0x3f80000046467421 */ /* 0x008fce0000010000 */
[----:B------:R3:W-:Y:S01]  /*13e0*/  MUFU.RCP R123, R3 ;  /* 0x00000003007b7308 */ /* 0x0007e20000001000 */
[----:B0-----:R-:W-:Y:S01]  /*13f0*/  FADD.FTZ R67, R65, 1 ;  /* 0x3f80000041437421 */ /* 0x001fe20000010000 */
[----:B------:R-:W-:Y:S01]  /*1400*/  FADD.FTZ R65, R68, 1 ;  /* 0x3f80000044417421 */ /* 0x000fe20000010000 */
[----:B------:R-:W-:Y:S01]  /*1410*/  FADD.FTZ R68, R69, 1 ;  /* 0x3f80000045447421 */ /* 0x000fe20000010000 */
[----:B-1----:R-:W-:-:S04]  /*1420*/  FMUL.FTZ R122, R25, R66 ;  /* 0x00000042197a7220 */ /* 0x002fc80000410000 */
[----:B------:R-:W0:Y:S01]  /*1430*/  MUFU.RCP R67, R67 ;  /* 0x0000004300437308 */ /* 0x000e220000001000 */
[----:B---3--:R-:W-:Y:S01]  /*1440*/  MOV R3, UR9 ;  /* 0x0000000900037c02 */ /* 0x008fe20008000f00 */
[----:B--2---:R-:W-:Y:S01]  /*1450*/  FADD.FTZ R74, R74, 1 ;  /* 0x3f8000004a4a7421 */ /* 0x004fe20000010000 */
[----:B------:R-:W-:-:S05]  /*1460*/  MOV R3, UR7 ;  /* 0x0000000700037c02 */ /* 0x000fca0008000f00 */
[----:B------:R-:W1:Y:S08]  /*1470*/  MUFU.RCP R65, R65 ;  /* 0x0000004100417308 */ /* 0x000e700000001000 */
[----:B------:R2:W-:Y:S01]  /*1480*/  MUFU.RCP R120, R2 ;  /* 0x0000000200787308 */ /* 0x0005e20000001000 */
[----:B0-----:R-:W-:-:S07]  /*1490*/  FMUL.FTZ R121, R24, R67 ;  /* 0x0000004318797220 */ /* 0x001fce0000410000 */
[----:B------:R-:W0:Y:S01]  /*14a0*/  MUFU.RCP R68, R68 ;  /* 0x0000004400447308 */ /* 0x000e220000001000 */
[----:B--2---:R-:W-:Y:S01]  /*14b0*/  MOV R2, UR8 ;  /* 0x0000000800027c02 */ /* 0x004fe20008000f00 */
[----:B-1----:R-:W-:-:S06]  /*14c0*/  FMUL.FTZ R125, R26, R65 ;  /* 0x000000411a7d7220 */ /* 0x002fcc0000410000 */
[----:B------:R1:W2:Y:S08]  /*14d0*/  MUFU.EX2 R71, R60 ;  /* 0x0000003c00477308 */ /* 0x0002b00000000800 */
[----:B------:R3:W4:Y:S01]  /*14e0*/  MUFU.EX2 R72, R62 ;  /* 0x0000003e00487308 */ /* 0x0007220000000800 */
[----:B-1----:R-:W-:Y:S01]  /*14f0*/  FMUL.FTZ R60, R15, -1.4426950216293334961 ;  /* 0xbfb8aa3b0f3c7820 */ /* 0x002fe20000410000 */
[----:B0-----:R-:W-:-:S06]  /*1500*/  FMUL.FTZ R126, R27, R68 ;  /* 0x000000441b7e7220 */ /* 0x001fcc0000410000 */
[----:B------:R-:W-:Y:S01]  /*1510*/  MUFU.RCP R95, R70 ;  /* 0x00000046005f7308 */ /* 0x000fe20000001000 */
[----:B--2---:R-:W-:Y:S01]  /*1520*/  FADD.FTZ R71, R71, 1 ;  /* 0x3f80000047477421 */ /* 0x004fe20000010000 */
[----:B---3--:R-:W-:-:S06]  /*1530*/  FMUL.FTZ R62, R14, -1.4426950216293334961 ;  /* 0xbfb8aa3b0e3e7820 */ /* 0x008fcc0000410000 */
[----:B------:R-:W0:Y:S01]  /*1540*/  MUFU.EX2 R75, R75 ;  /* 0x0000004b004b7308 */ /* 0x000e220000000800 */
[----:B----4-:R-:W-:-:S07]  /*1550*/  FADD.FTZ R72, R72, 1 ;  /* 0x3f80000048487421 */ /* 0x010fce0000010000 */
[----:B------:R-:W1:Y:S08]  /*1560*/  MUFU.EX2 R73, R73 ;  /* 0x0000004900497308 */ /* 0x000e700000000800 */
[----:B------:R-:W2:Y:S01]  /*1570*/  MUFU.EX2 R64, R64 ;  /* 0x0000004000407308 */ /* 0x000ea20000000800 */
[----:B0-----:R-:W-:-:S07]  /*1580*/  FADD.FTZ R75, R75, 1 ;  /* 0x3f8000004b4b7421 */ /* 0x001fce0000010000 */
[----:B------:R-:W0:Y:S01]  /*1590*/  MUFU.EX2 R63, R63 ;  /* 0x0000003f003f7308 */ /* 0x000e220000000800 */
[----:B-1----:R-:W-:-:S07]  /*15a0*/  FADD.FTZ R73, R73, 1 ;  /* 0x3f80000049497421 */ /* 0x002fce0000010000 */
[----:B------:R-:W-:Y:S01]  /*15b0*/  MUFU.RCP R128, R71 ;  /* 0x0000004700807308 */ /* 0x000fe20000001000 */
[----:B--2---:R-:W-:-:S07]  /*15c0*/  FADD.FTZ R64, R64, 1 ;  /* 0x3f80000040407421 */ /* 0x004fce0000010000 */
[----:B------:R-:W1:Y:S01]  /*15d0*/  MUFU.EX2 R62, R62 ;  /* 0x0000003e003e7308 */ /* 0x000e620000000800 */
[----:B0-----:R-:W-:-:S07]  /*15e0*/  FADD.FTZ R132, R63, 1 ;  /* 0x3f8000003f847421 */ /* 0x001fce0000010000 */
[----:B------:R-:W-:Y:S08]  /*15f0*/  MUFU.RCP R127, R72 ;  /* 0x00000048007f7308 */ /* 0x000ff00000001000 */
[----:B------:R-:W0:Y:S01]  /*1600*/  MUFU.EX2 R60, R60 ;  /* 0x0000003c003c7308 */ /* 0x000e220000000800 */
[----:B-1----:R-:W-:-:S07]  /*1610*/  FADD.FTZ R62, R62, 1 ;  /* 0x3f8000003e3e7421 */ /* 0x002fce0000010000 */
[----:B------:R-:W1:Y:S08]  /*1620*/  MUFU.RCP R129, R74 ;  /* 0x0000004a00817308 */ /* 0x000e700000001000 */
[----:B------:R-:W2:Y:S01]  /*1630*/  MUFU.RCP R130, R75 ;  /* 0x0000004b00827308 */ /* 0x000ea20000001000 */
[----:B0-----:R-:W-:-:S07]  /*1640*/  FADD.FTZ R60, R60, 1 ;  /* 0x3f8000003c3c7421 */ /* 0x001fce0000010000 */
[----:B------:R-:W0:Y:S08]  /*1650*/  MUFU.RCP R124, R73 ;  /* 0x00000049007c7308 */ /* 0x000e300000001000 */
[----:B------:R-:W3:Y:S08]  /*1660*/  MUFU.RCP R131, R64 ;  /* 0x0000004000837308 */ /* 0x000ef00000001000 */
[----:B------:R-:W4:Y:S08]  /*1670*/  MUFU.RCP R133, R62 ;  /* 0x0000003e00857308 */ /* 0x000f300000001000 */
[----:B------:R-:W4:Y:S08]  /*1680*/  MUFU.RCP R132, R132 ;  /* 0x0000008400847308 */ /* 0x000f300000001000 */
[----:B------:R4:W4:Y:S01]  /*1690*/  MUFU.RCP R134, R60 ;  /* 0x0000003c00867308 */ /* 0x0009220000001000 */
[----:B-----5:R-:W-:Y:S04]  /*16a0*/  STS.128 [R92], R52 ;  /* 0x000000345c007388 */ /* 0x020fe80000000c00 */
[----:B------:R-:W-:Y:S04]  /*16b0*/  STS.128 [R92+0x200], R56 ;  /* 0x000200385c007388 */ /* 0x000fe80000000c00 */
[----:B------:R-:W-:Y:S04]  /*16c0*/  STS.128 [R92+0x400], R48 ;  /* 0x000400305c007388 */ /* 0x000fe80000000c00 */
[----:B------:R5:W-:Y:S01]  /*16d0*/  STS.128 [R92+0x600], R44 ;  /* 0x0006002c5c007388 */ /* 0x000be20000000c00 */
[----:B------:R-:W-:-:S03]  /*16e0*/  NOP ;  /* 0x0000000000007918 */ /* 0x000fc60000000000 */
[----:B------:R-:W1:Y:S04]  /*16f0*/  LDS.128 R56, [R0] ;  /* 0x0000000000387984 */ /* 0x000e680000000c00 */
[----:B------:R-:W2:Y:S04]  /*1700*/  LDS.128 R52, [R0+0x10] ;  /* 0x0000100000347984 */ /* 0x000ea80000000c00 */
[----:B------:R-:W0:Y:S01]  /*1710*/  LDS.128 R48, [R0+0x20] ;  /* 0x0000200000307984 */ /* 0x000e220000000c00 */
[----:B-----5:R-:W-:Y:S02]  /*1720*/  IMAD R44, R104, UR30, RZ ;  /* 0x0000001e682c7c24 */ /* 0x020fe4000f8e02ff */
[----:B------:R-:W-:-:S02]  /*1730*/  FADD.FTZ R46, -R68, 1 ;  /* 0x3f800000442e7421 */ /* 0x000fc40000010100 */
[----:B------:R-:W-:Y:S02]  /*1740*/  IMAD R47, R105, UR11, R44 ;  /* 0x0000000b692f7c24 */ /* 0x000fe4000f8e022c */
[----:B------:R-:W-:Y:S01]  /*1750*/  FFMA.FTZ R70, R27, R46, 1 ;  /* 0x3f8000001b467423 */ /* 0x000fe2000001002e */
[----:B------:R-:W-:-:S05]  /*1760*/  IMAD.WIDE.U32 R44, R104, UR11, R2 ;  /* 0x0000000b682c7c25 */ /* 0x000fca000f8e0002 */
[----:B------:R-:W-:Y:S01]  /*1770*/  IADD3 R3, R45, R47, RZ ;  /* 0x0000002f2d037210 */ /* 0x000fe20007ffe0ff */
[----:B------:R-:W-:Y:S01]  /*1780*/  FADD.FTZ R45, -R67, 1 ;  /* 0x3f800000432d7421 */ /* 0x000fe20000010100 */
[----:B------:R-:W-:Y:S01]  /*1790*/  LEA R2, P0, R44, R106, 0x2 ;  /* 0x0000006a2c027211 */ /* 0x000fe200078010ff */
[----:B------:R-:W-:Y:S02]  /*17a0*/  FADD.FTZ R47, -R65, 1 ;  /* 0x3f800000412f7421 */ /* 0x000fe40000010100 */
[----:B------:R-:W-:Y:S01]  /*17b0*/  FFMA.FTZ R45, R24, R45, 1 ;  /* 0x3f800000182d7423 */ /* 0x000fe2000001002d */
[----:B------:R-:W-:Y:S01]  /*17c0*/  LEA.HI.X R3, R44, R107, R3, 0x2, P0 ;  /* 0x0000006b2c037211 */ /* 0x000fe200000f1403 */
[----:B------:R-:W-:Y:S01]  /*17d0*/  FADD.FTZ R44, -R66, 1 ;  /* 0x3f800000422c7421 */ /* 0x000fe20000010100 */
[----:B------:R-:W-:-:S03]  /*17e0*/  FFMA.FTZ R47, R26, R47, 1 ;  /* 0x3f8000001a2f7423 */ /* 0x000fc6000001002f */
[----:B------:R-:W-:Y:S01]  /*17f0*/  FFMA.FTZ R44, R25, R44, 1 ;  /* 0x3f800000192c7423 */ /* 0x000fe2000001002c */
[----:B-1----:R-:W-:Y:S01]  /*1800*/  FMUL.FTZ R24, R100, R56 ;  /* 0x0000003864187220 */ /* 0x002fe20000410000 */
[----:B------:R-:W-:Y:S01]  /*1810*/  FMUL.FTZ R25, R101, R57 ;  /* 0x0000003965197220 */ /* 0x000fe20000410000 */
[----:B------:R-:W-:Y:S01]  /*1820*/  FMUL.FTZ R26, R102, R58 ;  /* 0x0000003a661a7220 */ /* 0x000fe20000410000 */
[----:B------:R-:W-:Y:S01]  /*1830*/  FMUL.FTZ R27, R103, R59 ;  /* 0x0000003b671b7220 */ /* 0x000fe20000410000 */
[----:B------:R-:W-:Y:S01]  /*1840*/  FMUL.FTZ R24, R67, R24 ;  /* 0x0000001843187220 */ /* 0x000fe20000410000 */
[----:B------:R-:W-:Y:S01]  /*1850*/  FMUL.FTZ R25, R66, R25 ;  /* 0x0000001942197220 */ /* 0x000fe20000410000 */
[----:B------:R-:W-:Y:S01]  /*1860*/  FMUL.FTZ R26, R65, R26 ;  /* 0x0000001a411a7220 */ /* 0x000fe20000410000 */
[----:B--2---:R-:W-:Y:S01]  /*1870*/  FMUL.FTZ R63, R97, R53 ;  /* 0x00000035613f7220 */ /* 0x004fe20000410000 */
[----:B------:R-:W-:Y:S01]  /*1880*/  FMUL.FTZ R104, R24, R45 ;  /* 0x0000002d18687220 */ /* 0x000fe20000410000 */
[----:B------:R-:W-:Y:S01]  /*1890*/  FMUL.FTZ R105, R25, R44 ;  /* 0x0000002c19697220 */ /* 0x000fe20000410000 */
[----:B------:R-:W-:Y:S01]  /*18a0*/  FMUL.FTZ R106, R26, R47 ;  /* 0x0000002f1a6a7220 */ /* 0x000fe20000410000 */
[C---:B------:R-:W-:Y:S01]  /*18b0*/  FADD.FTZ R25, -R95.reuse, 1 ;  /* 0x3f8000005f197421 */ /* 0x040fe20000010100 */
[----:B------:R1:W4:Y:S01]  /*18c0*/  LDS.128 R44, [R0+0x30] ;  /* 0x00003000002c7984 */ /* 0x0003220000000c00 */
[----:B------:R-:W-:Y:S01]  /*18d0*/  FMUL.FTZ R24, R96, R52 ;  /* 0x0000003460187220 */ /* 0x000fe20000410000 */
[----:B------:R-:W-:Y:S01]  /*18e0*/  FADD.FTZ R26, -R120, 1 ;  /* 0x3f800000781a7421 */ /* 0x000fe20000010100 */
[----:B------:R-:W-:Y:S01]  /*18f0*/  FFMA.FTZ R25, R20, R25, 1 ;  /* 0x3f80000014197423 */ /* 0x000fe20000010019 */
[----:B------:R-:W-:Y:S01]  /*1900*/  FMUL.FTZ R27, R68, R27 ;  /* 0x0000001b441b7220 */ /* 0x000fe20000410000 */
[----:B------:R-:W-:Y:S01]  /*1910*/  FMUL.FTZ R24, R95, R24 ;  /* 0x000000185f187220 */ /* 0x000fe20000410000 */
[----:B------:R-:W-:Y:S01]  /*1920*/  FFMA.FTZ R26, R21, R26, 1 ;  /* 0x3f800000151a7423 */ /* 0x000fe2000001001a */
[----:B------:R-:W-:Y:S01]  /*1930*/  FMUL.FTZ R63, R120, R63 ;  /* 0x0000003f783f7220 */ /* 0x000fe20000410000 */
[----:B-1----:R-:W-:Y:S01]  /*1940*/  FADD.FTZ R0, -R128, 1 ;  /* 0x3f80000080007421 */ /* 0x002fe20000010100 */
[----:B------:R-:W-:Y:S01]  /*1950*/  FMUL.FTZ R108, R24, R25 ;  /* 0x00000019186c7220 */ /* 0x000fe20000410000 */
[----:B------:R-:W-:Y:S01]  /*1960*/  FADD.FTZ R25, -R123, 1 ;  /* 0x3f8000007b197421 */ /* 0x000fe20000010100 */
[----:B------:R-:W-:Y:S01]  /*1970*/  FMUL.FTZ R107, R27, R70 ;  /* 0x000000461b6b7220 */ /* 0x000fe20000410000 */
[----:B------:R-:W-:Y:S01]  /*1980*/  FFMA.FTZ R24, R23, R0, 1 ;  /* 0x3f80000017187423 */ /* 0x000fe20000010000 */
[----:B------:R-:W-:Y:S01]  /*1990*/  FMUL.FTZ R0, R98, R54 ;  /* 0x0000003662007220 */ /* 0x000fe20000410000 */
[----:B------:R-:W-:Y:S01]  /*19a0*/  FMUL.FTZ R109, R63, R26 ;  /* 0x0000001a3f6d7220 */ /* 0x000fe20000410000 */
[----:B------:R-:W-:Y:S01]  /*19b0*/  FFMA.FTZ R25, R22, R25, 1 ;  /* 0x3f80000016197423 */ /* 0x000fe20000010019 */
[----:B------:R-:W-:Y:S01]  /*19c0*/  FMUL.FTZ R27, R99, R55 ;  /* 0x00000037631b7220 */ /* 0x000fe20000410000 */
[----:B------:R-:W-:Y:S01]  /*19d0*/  FMUL.FTZ R0, R123, R0 ;  /* 0x000000007b007220 */ /* 0x000fe20000410000 */
[C---:B------:R-:W-:Y:S01]  /*19e0*/  FADD.FTZ R63, -R127.reuse, 1 ;  /* 0x3f8000007f3f7421 */ /* 0x040fe20000010100 */
[----:B0-----:R-:W-:Y:S01]  /*19f0*/  FMUL.FTZ R26, R88, R48 ;  /* 0x00000030581a7220 */ /* 0x001fe20000410000 */
[----:B------:R-:W-:Y:S01]  /*1a00*/  FMUL.FTZ R27, R128, R27 ;  /* 0x0000001b801b7220 */ /* 0x000fe20000410000 */
[----:B------:R-:W-:Y:S01]  /*1a10*/  FMUL.FTZ R110, R0, R25 ;  /* 0x00000019006e7220 */ /* 0x000fe20000410000 */
[----:B------:R-:W-:Y:S01]  /*1a20*/  FFMA.FTZ R63, R16, R63, 1 ;  /* 0x3f800000103f7423 */ /* 0x000fe2000001003f */
[----:B------:R-:W-:Y:S01]  /*1a30*/  FMUL.FTZ R26, R127, R26 ;  /* 0x0000001a7f1a7220 */ /* 0x000fe20000410000 */
[----:B------:R-:W-:Y:S01]  /*1a40*/  FADD.FTZ R25, -R129, 1 ;  /* 0x3f80000081197421 */ /* 0x000fe20000010100 */
[----:B------:R-:W-:Y:S01]  /*1a50*/  FMUL.FTZ R111, R27, R24 ;  /* 0x000000181b6f7220 */ /* 0x000fe20000410000 */
[----:B------:R-:W-:Y:S01]  /*1a60*/  FADD.FTZ R24, -R130, 1 ;  /* 0x3f80000082187421 */ /* 0x000fe20000010100 */
[----:B------:R-:W-:Y:S01]  /*1a70*/  FMUL.FTZ R112, R26, R63 ;  /* 0x0000003f1a707220 */ /* 0x000fe20000410000 */
[----:B------:R-:W-:Y:S01]  /*1a80*/  FFMA.FTZ R27, R18, R25, 1 ;  /* 0x3f800000121b7423 */ /* 0x000fe20000010019 */
[----:B------:R-:W-:Y:S01]  /*1a90*/  FADD.FTZ R0, -R124, 1 ;  /* 0x3f8000007c007421 */ /* 0x000fe20000010100 */
[----:B---3--:R-:W-:Y:S01]  /*1aa0*/  FADD.FTZ R63, -R131, 1 ;  /* 0x3f800000833f7421 */ /* 0x008fe20000010100 */
[----:B------:R-:W-:Y:S01]  /*1ab0*/  FMUL.FTZ R25, R89, R49 ;  /* 0x0000003159197220 */ /* 0x000fe20000410000 */
[----:B------:R-:W-:Y:S01]  /*1ac0*/  BAR.SYNC.DEFER_BLOCKING 0x0 ;  /* 0x0000000000007b1d */ /* 0x000fe20000010000 */
[----:B------:R-:W-:Y:S01]  /*1ad0*/  FFMA.FTZ R26, R19, R24, 1 ;  /* 0x3f800000131a7423 */ /* 0x000fe20000010018 */
[----:B------:R-:W-:Y:S01]  /*1ae0*/  FFMA.FTZ R0, R17, R0, 1 ;  /* 0x3f80000011007423 */ /* 0x000fe20000010000 */
[----:B------:R-:W-:Y:S01]  /*1af0*/  FFMA.FTZ R65, R12, R63, 1 ;  /* 0x3f8000000c417423 */ /* 0x000fe2000001003f */
[----:B------:R-:W-:Y:S01]  /*1b00*/  FMUL.FTZ R24, R90, R50 ;  /* 0x000000325a187220 */ /* 0x000fe20000410000 */
[----:B------:R-:W-:Y:S01]  /*1b10*/  FMUL.FTZ R25, R124, R25 ;  /* 0x000000197c197220 */ /* 0x000fe20000410000 */
[----:B------:R-:W-:Y:S01]  /*1b20*/  FMUL.FTZ R63, R91, R51 ;  /* 0x000000335b3f7220 */ /* 0x000fe20000410000 */
[----:B----4-:R-:W-:Y:S01]  /*1b30*/  FMUL.FTZ R60, R84, R44 ;  /* 0x0000002c543c7220 */ /* 0x010fe20000410000 */
[----:B------:R-:W-:Y:S01]  /*1b40*/  FMUL.FTZ R24, R129, R24 ;  /* 0x0000001881187220 */ /* 0x000fe20000410000 */
[----:B------:R-:W-:Y:S01]  /*1b50*/  FMUL.FTZ R113, R25, R0 ;  /* 0x0000000019717220 */ /* 0x000fe20000410000 */
[----:B------:R-:W-:Y:S01]  /*1b60*/  FMUL.FTZ R63, R130, R63 ;  /* 0x0000003f823f7220 */ /* 0x000fe20000410000 */
[----:B------:R-:W-:Y:S01]  /*1b70*/  FMUL.FTZ R60, R131, R60 ;  /* 0x0000003c833c7220 */ /* 0x000fe20000410000 */
[----:B------:R-:W-:Y:S01]  /*1b80*/  FADD.FTZ R25, -R133, 1 ;  /* 0x3f80000085197421 */ /* 0x000fe20000010100 */
[----:B------:R-:W-:Y:S01]  /*1b90*/  FMUL.FTZ R114, R24, R27 ;  /* 0x0000001b18727220 */ /* 0x000fe20000410000 */
[----:B------:R-:W-:Y:S01]  /*1ba0*/  FMUL.FTZ R115, R63, R26 ;  /* 0x0000001a3f737220 */ /* 0x000fe20000410000 */
[----:B------:R-:W-:Y:S01]  /*1bb0*/  FMUL.FTZ R116, R60, R65 ;  /* 0x000000413c747220 */ /* 0x000fe20000410000 */
[----:B------:R-:W-:Y:S01]  /*1bc0*/  LEA R60, R117, R61, 0x2 ;  /* 0x0000003d753c7211 */ /* 0x000fe200078e10ff */
[----:B------:R-:W-:Y:S01]  /*1bd0*/  FFMA.FTZ R27, R14, R25, 1 ;  /* 0x3f8000000e1b7423 */ /* 0x000fe20000010019 */
[----:B------:R-:W-:Y:S01]  /*1be0*/  FADD.FTZ R0, -R132, 1 ;  /* 0x3f80000084007421 */ /* 0x000fe20000010100 */
[----:B------:R-:W-:Y:S01]  /*1bf0*/  FADD.FTZ R26, -R134, 1 ;  /* 0x3f800000861a7421 */ /* 0x000fe20000010100 */
[----:B------:R-:W-:Y:S01]  /*1c00*/  FMUL.FTZ R25, R85, R45 ;  /* 0x0000002d55197220 */ /* 0x000fe20000410000 */
[----:B------:R-:W-:Y:S01]  /*1c10*/  FMUL.FTZ R24, R86, R46 ;  /* 0x0000002e56187220 */ /* 0x000fe20000410000 */
[----:B------:R-:W-:Y:S01]  /*1c20*/  FMUL.FTZ R61, R87, R47 ;  /* 0x0000002f573d7220 */ /* 0x000fe20000410000 */
[----:B------:R-:W-:Y:S01]  /*1c30*/  FFMA.FTZ R0, R13, R0, 1 ;  /* 0x3f8000000d007423 */ /* 0x000fe20000010000 */
[----:B------:R-:W-:Y:S01]  /*1c40*/  FFMA.FTZ R26, R15, R26, 1 ;  /* 0x3f8000000f1a7423 */ /* 0x000fe2000001001a */
[----:B------:R-:W-:Y:S01]  /*1c50*/  FMUL.FTZ R25, R132, R25 ;  /* 0x0000001984197220 */ /* 0x000fe20000410000 */
[----:B------:R-:W-:Y:S01]  /*1c60*/  FMUL.FTZ R24, R133, R24 ;  /* 0x0000001885187220 */ /* 0x000fe20000410000 */
[----:B------:R-:W-:Y:S01]  /*1c70*/  FMUL.FTZ R61, R134, R61 ;  /* 0x0000003d863d7220 */ /* 0x000fe20000410000 */
[----:B------:R-:W-:Y:S01]  /*1c80*/  LEA R136, R60, R93, 0x4 ;  /* 0x0000005d3c887211 */ /* 0x000fe200078e20ff */
[----:B------:R-:W-:Y:S01]  /*1c90*/  FMUL.FTZ R117, R25, R0 ;  /* 0x0000000019757220 */ /* 0x000fe20000410000 */
[----:B------:R-:W-:Y:S01]  /*1ca0*/  FMUL.FTZ R118, R24, R27 ;  /* 0x0000001b18767220 */ /* 0x000fe20000410000 */
[----:B------:R-:W-:-:S02]  /*1cb0*/  FMUL.FTZ R119, R61, R26 ;  /* 0x0000001a3d777220 */ /* 0x000fc40000410000 */
[----:B------:R-:W-:Y:S04]  /*1cc0*/  STS.128 [R136], R104 ;  /* 0x0000006888007388 */ /* 0x000fe80000000c00 */
[----:B------:R-:W-:Y:S04]  /*1cd0*/  STS.128 [R136+0x10], R108 ;  /* 0x0000106c88007388 */ /* 0x000fe80000000c00 */
[----:B------:R-:W-:Y:S04]  /*1ce0*/  STS.128 [R136+0x20], R112 ;  /* 0x0000207088007388 */ /* 0x000fe80000000c00 */
[----:B------:R-:W-:Y:S01]  /*1cf0*/  STS.128 [R136+0x30], R116 ;  /* 0x0000307488007388 */ /* 0x000fe20000000c00 */
[----:B------:R-:W-:-:S03]  /*1d00*/  NOP ;  /* 0x0000000000007918 */ /* 0x000fc60000000000 */
[----:B------:R-:W0:Y:S04]  /*1d10*/  LDS.128 R60, [R92] ;  /* 0x000000005c3c7984 */ /* 0x000e280000000c00 */
[----:B------:R-:W1:Y:S04]  /*1d20*/  LDS.128 R64, [R92+0x200] ;  /* 0x000200005c407984 */ /* 0x000e680000000c00 */
[----:B------:R-:W2:Y:S04]  /*1d30*/  LDS.128 R68, [R92+0x400] ;  /* 0x000400005c447984 */ /* 0x000ea80000000c00 */
[----:B------:R-:W3:Y:S01]  /*1d40*/  LDS.128 R72, [R92+0x600] ;  /* 0x000600005c487984 */ /* 0x000ee20000000c00 */
[----:B------:R-:W-:Y:S01]  /*1d50*/  FMUL.FTZ R127, R16, R127 ;  /* 0x0000007f107f7220 */ /* 0x000fe20000410000 */
[----:B------:R-:W-:-:S04]  /*1d60*/  IMAD.WIDE R2, R135, 0x10, R2 ;  /* 0x0000001087027825 */ /* 0x000fc800078e0202 */
[----:B------:R-:W-:Y:S01]  /*1d70*/  FMUL.FTZ R95, R20, R95 ;  /* 0x0000005f145f7220 */ /* 0x000fe20000410000 */
[----:B------:R4:W-:Y:S01]  /*1d80*/  STL [R1+0x48], R136 ;  /* 0x0000488801007387 */ /* 0x0009e20000100800 */
[----:B------:R-:W-:Y:S01]  /*1d90*/  FMUL.FTZ R20, R88, R127 ;  /* 0x0000007f58147220 */ /* 0x000fe20000410000 */
[----:B------:R-:W-:Y:S01]  /*1da0*/  ISETP.NE.U32.AND P0, PT, RZ, UR28, PT ;  /* 0x0000001cff007c0c */ /* 0x000fe2000bf05070 */
[----:B------:R-:W4:Y:S01]  /*1db0*/  LDC R88, c[0x0][0x21c] ;  /* 0x00008700ff587b82 */ /* 0x000f220000000800 */
[----:B------:R-:W-:Y:S02]  /*1dc0*/  FMUL.FTZ R0, R100, R121 ;  /* 0x0000007964007220 */ /* 0x000fe40000410000 */
[----:B------:R-:W-:Y:S01]  /*1dd0*/  ISETP.NE.AND.EX P0, PT, RZ, UR29, PT, P0 ;  /* 0x0000001dff007c0c */ /* 0x000fe2000bf05300 */
[----:B------:R-:W-:Y:S01]  /*1de0*/  FMUL.FTZ R124, R17, R124 ;  /* 0x0000007c117c7220 */ /* 0x000fe20000410000 */
[----:B------:R-:W-:Y:S01]  /*1df0*/  FMUL.FTZ R131, R12, R131 ;  /* 0x000000830c837220 */ /* 0x000fe20000410000 */
[----:B------:R-:W-:Y:S01]  /*1e00*/  FMUL.FTZ R27, R101, R122 ;  /* 0x0000007a651b7220 */ /* 0x000fe20000410000 */
[----:B------:R-:W-:Y:S01]  /*1e10*/  FFMA.FTZ R12, R28, R0, R137 ;  /* 0x000000001c0c7223 */ /* 0x000fe20000010089 */
[----:B------:R-:W-:Y:S01]  /*1e20*/  FMUL.FTZ R130, R19, R130 ;  /* 0x0000008213827220 */ /* 0x000fe20000410000 */
[----:B------:R-:W-:Y:S01]  /*1e30*/  FMUL.FTZ R19, R89, R124 ;  /* 0x0000007c59137220 */ /* 0x000fe20000410000 */
[----:B0-----:R0:W-:Y:S04]  /*1e40*/  STG.E.128 desc[UR22][R2.64+-0x2000], R60 ;  /* 0xffe0003c02007986 */ /* 0x0011e8000c101d16 */
[----:B-1----:R0:W-:Y:S04]  /*1e50*/  STG.E.128 desc[UR22][R2.64+-0x1e00], R64 ;  /* 0xffe2004002007986 */ /* 0x0021e8000c101d16 */
[----:B--2---:R0:W-:Y:S04]  /*1e60*/  STG.E.128 desc[UR22][R2.64+-0x1c00], R68 ;  /* 0xffe4004402007986 */ /* 0x0041e8000c101d16 */
[----:B---3--:R0:W-:Y:S01]  /*1e70*/  STG.E.128 desc[UR22][R2.64+-0x1a00], R72 ;  /* 0xffe6004802007986 */ /* 0x0081e2000c101d16 */
        /* <DEDUP_REMOVED lines=22> */
[----:B0---4-:R-:W-:Y:S06]  /*1fe0*/  @!P0 BRA `(.L_x_2166) ;  /* 0x0000000000b88947 */ /* 0x011fec0003800000 */
        /* <DEDUP_REMOVED lines=17> */
[----:B------:R-:W0:Y:S01]  /*2100*/  LDC.64 R86, c[0x0][0x2c0] ;  /* 0x0000b000ff567b82 */ /* 0x000e220000000a00 */
[----:B------:R-:W-:-:S02]  /*2110*/  ULDC.64 UR26, c[0x0][0x2c8] ;  /* 0x0000b200001a7ab9 */ /* 0x000fc40000000a00 */
[----:B------:R-:W-:Y:S02]  /*2120*/  UIMAD UR7, UR52, UR26, URZ ;  /* 0x0000001a340772a4 */ /* 0x000fe4000f8e023f */
[----:B------:R-:W-:Y:S01]  /*2130*/  UIMAD.WIDE.U32 UR8, UR12, UR26, UR24 ;  /* 0x0000001a0c0872a5 */ /* 0x000fe2000f8e0018 */
[----:B------:R1:W-:Y:S01]  /*2140*/  STS.128 [R136], R56 ;  /* 0x0000003888007388 */ /* 0x0003e20000000c00 */
[----:B------:R-:W-:-:S03]  /*2150*/  UIMAD UR7, UR12, UR27, UR7 ;  /* 0x0000001b0c0772a4 */ /* 0x000fc6000f8e0207 */
[----:B------:R-:W-:Y:S01]  /*2160*/  STS.128 [R136+0x10], R64 ;  /* 0x0000104088007388 */ /* 0x000fe20000000c00 */
[----:B------:R-:W-:Y:S02]  /*2170*/  UIADD3 UR7, UR9, UR7, URZ ;  /* 0x0000000709077290 */ /* 0x000fe4000fffe03f */
[----:B------:R-:W-:Y:S01]  /*2180*/  MOV R3, UR9 ;  /* 0x0000000900037c02 */ /* 0x000fe20008000f00 */
[----:B------:R-:W-:Y:S01]  /*2190*/  STS.128 [R136+0x20], R68 ;  /* 0x0000204488007388 */ /* 0x000fe20000000c00 */
[----:B------:R-:W-:Y:S02]  /*21a0*/  MOV R2, UR8 ;  /* 0x0000000800027c02 */ /* 0x000fe40008000f00 */
[----:B------:R-:W-:Y:S01]  /*21b0*/  MOV R3, UR7 ;  /* 0x0000000700037c02 */ /* 0x000fe20008000f00 */
[----:B------:R-:W-:Y:S01]  /*21c0*/  STS.128 [R136+0x30], R72 ;  /* 0x0000304888007388 */ /* 0x000fe20000000c00 */
[----:B------:R-:W-:-:S03]  /*21d0*/  NOP ;  /* 0x0000000000007918 */ /* 0x000fc60000000000 */
[----:B------:R-:W2:Y:S01]  /*21e0*/  LDS.128 R60, [R92] ;  /* 0x000000005c3c7984 */ /* 0x000ea20000000c00 */
[C---:B0-----:R-:W-:Y:S02]  /*21f0*/  IMAD R12, R86.reuse, UR30, RZ ;  /* 0x0000001e560c7c24 */ /* 0x041fe4000f8e02ff */
[----:B------:R-:W-:Y:S01]  /*2200*/  IMAD.WIDE.U32 R2, R86, UR11, R2 ;  /* 0x0000000b56027c25 */ /* 0x000fe2000f8e0002 */
[----:B------:R-:W0:Y:S03]  /*2210*/  LDS.128 R52, [R92+0x200] ;  /* 0x000200005c347984 */ /* 0x000e260000000c00 */
[----:B-1----:R-:W-:Y:S01]  /*2220*/  IMAD R57, R87, UR11, R12 ;  /* 0x0000000b57397c24 */ /* 0x002fe2000f8e020c */
[----:B------:R-:W1:Y:S01]  /*2230*/  LDS.128 R48, [R92+0x400] ;  /* 0x000400005c307984 */ /* 0x000e620000000c00 */
[----:B------:R-:W-:-:S03]  /*2240*/  LEA R56, P0, R2, UR28, 0x2 ;  /* 0x0000001c02387c11 */ /* 0x000fc6000f8010ff */
[----:B------:R-:W3:Y:S01]  /*2250*/  LDS.128 R44, [R92+0x600] ;  /* 0x000600005c2c7984 */ /* 0x000ee20000000c00 */
[----:B------:R-:W-:-:S04]  /*2260*/  IADD3 R3, R3, R57, RZ ;  /* 0x0000003903037210 */ /* 0x000fc80007ffe0ff */
[----:B------:R-:W-:-:S03]  /*2270*/  LEA.HI.X R57, R2, UR29, R3, 0x2, P0 ;  /* 0x0000001d02397c11 */ /* 0x000fc600080f1403 */
[----:B------:R-:W-:-:S05]  /*2280*/  IMAD.WIDE R2, R135, 0x10, R56 ;  /* 0x0000001087027825 */ /* 0x000fca00078e0238 */
[----:B--2---:R2:W-:Y:S04]  /*2290*/  STG.E.128 desc[UR22][R2.64+-0x2000], R60 ;  /* 0xffe0003c02007986 */ /* 0x0045e8000c101d16 */
[----:B0-----:R2:W-:Y:S04]  /*22a0*/  STG.E.128 desc[UR22][R2.64+-0x1e00], R52 ;  /* 0xffe2003402007986 */ /* 0x0015e8000c101d16 */
[----:B-1----:R2:W-:Y:S04]  /*22b0*/  STG.E.128 desc[UR22][R2.64+-0x1c00], R48 ;  /* 0xffe4003002007986 */ /* 0x0025e8000c101d16 */
[----:B---3--:R2:W-:Y:S02]  /*22c0*/  STG.E.128 desc[UR22][R2.64+-0x1a00], R44 ;  /* 0xffe6002c02007986 */ /* 0x0085e4000c101d16 */
.L_x_2166:
[----:B--2---:R-:W-:Y:S01]  /*22d0*/  FFMA.FTZ R2, R32, R24, R85 ;  /* 0x0000001820027223 */ /* 0x004fe20000010055 */
        /* <DEDUP_REMOVED lines=58> */
[----:B0-----:R-:W-:Y:S01]  /*2680*/  FADD.FTZ R2, R79, UR4 ;  /* 0x000000044f027e21 */ /* 0x001fe20008010000 */
[----:B------:R-:W-:Y:S01]  /*2690*/  HFMA2.MMA R44, -RZ, RZ, 0, 0 ;  /* 0x00000000ff2c7435 */ /* 0x000fe200000001ff */
[----:B------:R0:W-:Y:S01]  /*26a0*/  STL [R1+0x30], R8 ;  /* 0x0000300801007387 */ /* 0x0001e20000100800 */
[----:B------:R-:W-:Y:S01]  /*26b0*/  FMUL.FTZ R159, R32, R8 ;  /* 0x00000008209f7220 */ /* 0x000fe20000410000 */
[----:B------:R-:W-:Y:S01]  /*26c0*/  FMUL.FTZ R158, R33, R9 ;  /* 0x00000009219e7220 */ /* 0x000fe20000410000 */
[----:B------:R-:W-:Y:S01]  /*26d0*/  FMUL.FTZ R157, R34, R10 ;  /* 0x0000000a229d7220 */ /* 0x000fe20000410000 */
[----:B------:R2:W-:Y:S01]  /*26e0*/  STL [R1+0x2c], R9 ;  /* 0x00002c0901007387 */ /* 0x0005e20000100800 */
[----:B------:R-:W-:Y:S01]  /*26f0*/  FMUL.FTZ R7, R38, R6 ;  /* 0x0000000626077220 */ /* 0x000fe20000410000 */
[----:B-1----:R-:W-:Y:S01]  /*2700*/  FMUL.FTZ R12, R28, R12 ;  /* 0x0000000c1c0c7220 */ /* 0x002fe20000410000 */
[----:B------:R-:W-:Y:S01]  /*2710*/  FMUL.FTZ R11, R29, R81 ;  /* 0x000000511d0b7220 */ /* 0x000fe20000410000 */
[----:B------:R1:W-:Y:S01]  /*2720*/  STL [R1+0x28], R10 ;  /* 0x0000280a01007387 */ /* 0x0003e20000100800 */
[----:B------:R-:W-:Y:S01]  /*2730*/  FMUL.FTZ R162, R30, R82 ;  /* 0x000000521ea27220 */ /* 0x000fe20000410000 */
[----:B0-----:R-:W-:Y:S01]  /*2740*/  FMUL.FTZ R8, R37, R5 ;  /* 0x0000000525087220 */ /* 0x001fe20000410000 */
[----:B------:R-:W-:Y:S01]  /*2750*/  FMUL.FTZ R161, R31, R83 ;  /* 0x000000531fa17220 */ /* 0x000fe20000410000 */
[----:B------:R-:W-:Y:S01]  /*2760*/  STL [R1+0x24], R85 ;  /* 0x0000245501007387 */ /* 0x000fe20000100800 */
[----:B------:R-:W-:Y:S01]  /*2770*/  UMOV UR7, URZ ;  /* 0x0000003f00077c82 */ /* 0x000fe20008000000 */
[----:B--2---:R-:W-:Y:S01]  /*2780*/  FMUL.FTZ R9, R36, R4 ;  /* 0x0000000424097220 */ /* 0x004fe20000410000 */
[----:B------:R-:W-:Y:S01]  /*2790*/  UMOV UR8, URZ ;  /* 0x0000003f00087c82 */ /* 0x000fe20008000000 */
[----:B------:R0:W-:Y:S01]  /*27a0*/  STL [R1+0x20], R4 ;  /* 0x0000200401007387 */ /* 0x0001e20000100800 */
[----:B------:R-:W-:Y:S01]  /*27b0*/  UMOV UR9, URZ ;  /* 0x0000003f00097c82 */ /* 0x000fe20008000000 */
[----:B-1----:R-:W-:Y:S01]  /*27c0*/  FMUL.FTZ R10, R35, R85 ;  /* 0x00000055230a7220 */ /* 0x002fe20000410000 */
[----:B------:R-:W-:Y:S01]  /*27d0*/  ULDC UR53, c[0x0][0x224] ;  /* 0x0000890000357ab9 */ /* 0x000fe20000000800 */
[----:B------:R1:W-:Y:S01]  /*27e0*/  STL [R1+0x1c], R5 ;  /* 0x00001c0501007387 */ /* 0x0003e20000100800 */
[----:B------:R-:W-:Y:S01]  /*27f0*/  ULDC UR54, c[0x0][0x21c] ;  /* 0x0000870000367ab9 */ /* 0x000fe20000000800 */
[----:B------:R-:W-:Y:S01]  /*2800*/  ULDC UR55, c[0x0][0x218] ;  /* 0x0000860000377ab9 */ /* 0x000fe20000000800 */
[----:B------:R-:W-:Y:S01]  /*2810*/  ULDC.64 UR26, c[0x0][0x3d0] ;  /* 0x0000f400001a7ab9 */ /* 0x000fe20000000a00 */
[----:B------:R2:W-:Y:S01]  /*2820*/  STL [R1+0x18], R6 ;  /* 0x0000180601007387 */ /* 0x0005e20000100800 */
[----:B------:R-:W-:Y:S01]  /*2830*/  ULDC.64 UR28, c[0x0][0x270] ;  /* 0x00009c00001c7ab9 */ /* 0x000fe20000000a00 */
[----:B0-----:R-:W-:Y:S01]  /*2840*/  FMUL.FTZ R4, R41, R77 ;  /* 0x0000004d29047220 */ /* 0x001fe20000410000 */
[----:B------:R-:W-:Y:S01]  /*2850*/  ULDC.64 UR30, c[0x0][0x2d8] ;  /* 0x0000b600001e7ab9 */ /* 0x000fe20000000a00 */
[----:B------:R-:W-:Y:S01]  /*2860*/  STL [R1+0x14], R84 ;  /* 0x0000145401007387 */ /* 0x000fe20000100800 */
[----:B------:R-:W-:Y:S01]  /*2870*/  ULDC.64 UR32, c[0x0][0x250] ;  /* 0x0000940000207ab9 */ /* 0x000fe20000000a00 */
[----:B-1----:R-:W-:Y:S01]  /*2880*/  FMUL.FTZ R5, R40, R76 ;  /* 0x0000004c28057220 */ /* 0x002fe20000410000 */
[----:B------:R-:W-:Y:S01]  /*2890*/  ULDC.64 UR34, c[0x0][0x248] ;  /* 0x0000920000227ab9 */ /* 0x000fe20000000a00 */
[----:B------:R-:W-:Y:S01]  /*28a0*/  STL [R1+0x10], R76 ;  /* 0x0000104c01007387 */ /* 0x000fe20000100800 */
[----:B------:R-:W-:Y:S01]  /*28b0*/  ULDC.64 UR36, c[0x0][0x2d0] ;  /* 0x0000b40000247ab9 */ /* 0x000fe20000000a00 */
[----:B--2---:R-:W-:Y:S01]  /*28c0*/  FMUL.FTZ R6, R39, R84 ;  /* 0x0000005427067220 */ /* 0x004fe20000410000 */
[----:B------:R-:W-:Y:S01]  /*28d0*/  ULDC.64 UR38, c[0x0][0x238] ;  /* 0x00008e0000267ab9 */ /* 0x000fe20000000a00 */
[----:B------:R-:W-:Y:S01]  /*28e0*/  STL [R1+0xc], R77 ;  /* 0x00000c4d01007387 */ /* 0x000fe20000100800 */
[----:B------:R-:W-:Y:S01]  /*28f0*/  ULDC.64 UR40, c[0x0][0x230] ;  /* 0x00008c0000287ab9 */ /* 0x000fe20000000a00 */
[----:B------:R-:W-:-:S02]  /*2900*/  ULDC.64 UR42, c[0x0][0x370] ;  /* 0x0000dc00002a7ab9 */ /* 0x000fc40000000a00 */
[----:B------:R0:W-:Y:S04]  /*2910*/  STL [R1+0x8], R3 ;  /* 0x0000080301007387 */ /* 0x0001e80000100800 */
[----:B------:R1:W-:Y:S01]  /*2920*/  STL [R1+0x44], R2 ;  /* 0x0000440201007387 */ /* 0x0003e20000100800 */
[----:B0-----:R-:W-:Y:S01]  /*2930*/  FMUL.FTZ R3, R42, R3 ;  /* 0x000000032a037220 */ /* 0x001fe20000410000 */
[----:B-1----:R-:W-:-:S07]  /*2940*/  FMUL.FTZ R2, R43, R2 ;  /* 0x000000022b027220 */ /* 0x002fce0000410000 */
.L_x_2211:
[----:B------:R-:W-:Y:S01]  /*2950*/  UIMAD UR44, UR52, UR40, URZ ;  /* 0x00000028342c72a4 */ /* 0x000fe2000f8e023f */
[----:B--2---:R-:W2:Y:S01]  /*2960*/  LDL R102, [R1+0x40] ;  /* 0x0000400001667983 */ /* 0x004ea20000100800 */
[----:B------:R-:W-:Y:S01]  /*2970*/  USHF.R.S32.HI UR56, URZ, 0x1f, UR7 ;  /* 0x0000001f3f387899 */ /* 0x000fe20008011407 */
[C---:B------:R-:W-:Y:S01]  /*2980*/  SHF.L.U32 R78, R94.reuse, 0x2, RZ ;  /* 0x000000025e4e7819 */ /* 0x040fe200000006ff */
[----:B------:R-:W-:Y:S01]  /*2990*/  UIMAD.WIDE.U32 UR46, UR12, UR40, URZ ;  /* 0x000000280c2e72a5 */ /* 0x000fe2000f8e003f */
[----:B------:R-:W-:Y:S01]  /*29a0*/  LOP3.LUT P0, RZ, R94, 0x1f, RZ, 0xc0, !PT ;  /* 0x0000001f5eff7812 */ /* 0x000fe2000780c0ff */
[----:B------:R-:W-:Y:S01]  /*29b0*/  UIMAD UR44, UR12, UR41, UR44 ;  /* 0x000000290c2c72a4 */ /* 0x000fe2000f8e022c */
[----:B------:R-:W-:Y:S01]  /*29c0*/  MOV R96, UR13 ;  /* 0x0000000d00607c02 */ /* 0x000fe20008000f00 */
[----:B------:R-:W-:Y:S01]  /*29d0*/  UIMAD UR58, UR56, UR38, URZ ;  /* 0x00000026383a72a4 */ /* 0x000fe2000f8e023f */
[----:B----4-:R-:W-:Y:S01]  /*29e0*/  MOV R98, UR13 ;  /* 0x0000000d00627c02 */ /* 0x010fe20008000f00 */
[----:B------:R-:W-:Y:S01]  /*29f0*/  UIADD3 UR47, UR47, UR44, URZ ;  /* 0x0000002c2f2f7290 */ /* 0x000fe2000fffe03f */
[----:B------:R-:W3:Y:S01]  /*2a00*/  LDL R104, [R1+0x3c] ;  /* 0x00003c0001687983 */ /* 0x000ee20000100800 */
[----:B------:R-:W-:Y:S01]  /*2a10*/  UIMAD UR58, UR7, UR39, UR58 ;  /* 0x00000027073a72a4 */ /* 0x000fe2000f8e023a */
[----:B------:R-:W-:Y:S01]  /*2a20*/  LOP3.LUT R78, R78, 0xffffff80, RZ, 0xc0, !PT ;  /* 0xffffff804e4e7812 */ /* 0x000fe200078ec0ff */
[----:B------:R-:W-:Y:S01]  /*2a30*/  UIMAD.WIDE.U32 UR46, UR7, UR38, UR46 ;  /* 0x00000026072e72a5 */ /* 0x000fe2000f8e002e */
[----:B------:R-:W4:Y:S01]  /*2a40*/  LDL R103, [R1+0x34] ;  /* 0x0000340001677983 */ /* 0x000f220000100800 */
[----:B------:R-:W-:Y:S01]  /*2a50*/  UIMAD UR59, UR56, UR28, URZ ;  /* 0x0000001c383b72a4 */ /* 0x000fe2000f8e023f */
[----:B------:R-:W-:Y:S01]  /*2a60*/  ISETP.LT.OR P2, PT, R96, 0x2, P0 ;  /* 0x000000026000780c */ /* 0x000fe20000741670 */
[----:B------:R-:W-:Y:S01]  /*2a70*/  UIADD3 UR47, UR47, UR58, URZ ;  /* 0x0000003a2f2f7290 */ /* 0x000fe2000fffe03f */
[----:B------:R-:W-:Y:S01]  /*2a80*/  LOP3.LUT R78, R78, 0x1f, R94, 0xf8, !PT ;  /* 0x0000001f4e4e7812 */ /* 0x000fe200078ef85e */
[----:B------:R-:W-:Y:S01]  /*2a90*/  ULEA UR58, UP0, UR46, UR36, 0x2 ;  /* 0x000000242e3a7291 */ /* 0x000fe2000f80103f */
[----:B------:R-:W4:Y:S01]  /*2aa0*/  LDL R113, [R1+0x38] ;  /* 0x0000380001717983 */ /* 0x000f220000100800 */
[----:B------:R-:W-:-:S02]  /*2ab0*/  UIMAD.WIDE.U32 UR44, UR7, UR28, URZ ;  /* 0x0000001c072c72a5 */ /* 0x000fc4000f8e003f */
[----:B------:R-:W-:Y:S01]  /*2ac0*/  ULEA.HI.X UR47, UR46, UR37, UR47, 0x2, UP0 ;  /* 0x000000252e2f7291 */ /* 0x000fe200080f142f */
[----:B------:R-:W4:Y:S01]  /*2ad0*/  LDL R112, [R1+0x30] ;  /* 0x0000300001707983 */ /* 0x000f220000100800 */
[----:B------:R-:W-:Y:S01]  /*2ae0*/  MOV R76, UR58 ;  /* 0x0000003a004c7c02 */ /* 0x000fe20008000f00 */
[----:B------:R-:W-:Y:S02]  /*2af0*/  UIMAD UR59, UR7, UR29, UR59 ;  /* 0x0000001d073b72a4 */ /* 0x000fe4000f8e023b */
[----:B------:R-:W-:Y:S01]  /*2b00*/  ULEA UR57, UP1, UR44, UR50, 0x2 ;  /* 0x000000322c397291 */ /* 0x000fe2000f82103f */
[----:B0-----:R-:W-:Y:S01]  /*2b10*/  MOV R77, UR47 ;  /* 0x0000002f004d7c02 */ /* 0x001fe20008000f00 */
[----:B------:R-:W-:Y:S01]  /*2b20*/  UIADD3 UR45, UR45, UR59, URZ ;  /* 0x0000003b2d2d7290 */ /* 0x000fe2000fffe03f */
[----:B------:R-:W0:Y:S01]  /*2b30*/  @!P2 LDC R101, c[0x0][0x21c] ;  /* 0x00008700ff65ab82 */ /* 0x000e220000000800 */
[----:B------:R-:W4:Y:S02]  /*2b40*/  LDL R109, [R1+0x2c] ;  /* 0x00002c00016d7983 */ /* 0x000f240000100800 */
[----:B------:R-:W-:-:S02]  /*2b50*/  ULEA.HI.X UR45, UR44, UR51, UR45, 0x2, UP1 ;  /* 0x000000332c2d7291 */ /* 0x000fc400088f142d */
[----:B------:R-:W-:Y:S01]  /*2b60*/  UIMAD UR56, UR56, UR32, URZ ;  /* 0x00000020383872a4 */ /* 0x000fe2000f8e023f */
[----:B------:R-:W2:Y:S01]  /*2b70*/  LDG.E R95, desc[UR22][R76.64] ;  /* 0x000000164c5f7981 */ /* 0x000ea2000c1e1900 */
[----:B------:R-:W-:Y:S01]  /*2b80*/  UIMAD UR46, UR52, UR34, URZ ;  /* 0x00000022342e72a4 */ /* 0x000fe2000f8e023f */
[----:B------:R-:W-:Y:S02]  /*2b90*/  @!P2 IADD3 R98, R98, -0x2, RZ ;  /* 0xfffffffe6262a810 */ /* 0x000fe40007ffe0ff */
[----:B------:R-:W-:Y:S01]  /*2ba0*/  MOV R89, UR45 ;  /* 0x0000002d00597c02 */ /* 0x000fe20008000f00 */
[----:B------:R-:W-:Y:S01]  /*2bb0*/  UIMAD.WIDE.U32 UR44, UR12, UR34, URZ ;  /* 0x000000220c2c72a5 */ /* 0x000fe2000f8e003f */
[----:B------:R-:W-:Y:S01]  /*2bc0*/  MOV R88, UR57 ;  /* 0x0000003900587c02 */ /* 0x000fe20008000f00 */
[----:B------:R-:W-:Y:S01]  /*2bd0*/  UIMAD UR46, UR12, UR35, UR46 ;  /* 0x000000230c2e72a4 */ /* 0x000fe2000f8e022e */
[----:B------:R-:W4:Y:S03]  /*2be0*/  LDL R108, [R1+0x24] ;  /* 0x00002400016c7983 */ /* 0x000f260000100800 */
[----:B------:R-:W-:Y:S01]  /*2bf0*/  UIADD3 UR45, UR45, UR46, URZ ;  /* 0x0000002e2d2d7290 */ /* 0x000fe2000fffe03f */
[----:B------:R-:W-:Y:S01]  /*2c00*/  IMAD.WIDE R88, R78, 0x10, R88 ;  /* 0x000000104e587825 */ /* 0x000fe200078e0258 */
[----:B------:R-:W4:Y:S02]  /*2c10*/  LDL R107, [R1+0x1c] ;  /* 0x00001c00016b7983 */ /* 0x000f240000100800 */
[----:B------:R-:W-:-:S02]  /*2c20*/  UIMAD.WIDE.U32 UR44, UR7, UR32, UR44 ;  /* 0x00000020072c72a5 */ /* 0x000fc4000f8e002c */
[----:B------:R-:W-:Y:S01]  /*2c30*/  UIMAD UR56, UR7, UR33, UR56 ;  /* 0x00000021073872a4 */ /* 0x000fe2000f8e0238 */
[----:B------:R-:W4:Y:S01]  /*2c40*/  LDG.E.128 R76, desc[UR22][R88.64] ;  /* 0x00000016584c7981 */ /* 0x000f22000c1e1d00 */
[----:B------:R-:W-:Y:S02]  /*2c50*/  ULEA UR46, UP0, UR44, UR30, 0x2 ;  /* 0x0000001e2c2e7291 */ /* 0x000fe4000f80103f */
[----:B------:R-:W-:Y:S01]  /*2c60*/  UIADD3 UR45, UR45, UR56, URZ ;  /* 0x000000382d2d7290 */ /* 0x000fe2000fffe03f */
[----:B-1----:R-:W4:Y:S03]  /*2c70*/  LDG.E.128 R80, desc[UR22][R88.64+0x200] ;  /* 0x0002001658507981 */ /* 0x002f26000c1e1d00 */
[----:B------:R-:W-:Y:S01]  /*2c80*/  MOV R96, UR46 ;  /* 0x0000002e00607c02 */ /* 0x000fe20008000f00 */
[----:B------:R-:W-:Y:S01]  /*2c90*/  ULEA.HI.X UR44, UR44, UR31, UR45, 0x2, UP0 ;  /* 0x0000001f2c2c7291 */ /* 0x000fe200080f142d */
[----:B------:R-:W4:Y:S04]  /*2ca0*/  LDG.E.128 R84, desc[UR22][R88.64+0x400] ;  /* 0x0004001658547981 */ /* 0x000f28000c1e1d00 */
[----:B------:R-:W4:Y:S01]  /*2cb0*/  LDL R106, [R1+0x18] ;  /* 0x00001800016a7983 */ /* 0x000f220000100800 */
[----:B------:R-:W-:-:S03]  /*2cc0*/  MOV R97, UR44 ;  /* 0x0000002c00617c02 */ /* 0x000fc60008000f00 */
[----:B------:R-:W4:Y:S04]  /*2cd0*/  LDL R105, [R1+0x14] ;  /* 0x0000140001697983 */ /* 0x000f280000100800 */
[----:B------:R-:W4:Y:S01]  /*2ce0*/  LDG.E.128 R88, desc[UR22][R88.64+0x600] ;  /* 0x0006001658587981 */ /* 0x000f22000c1e1d00 */
[----:B--2---:R-:W-:-:S03]  /*2cf0*/  R2UR UR46, R95 ;  /* 0x000000005f2e72ca */ /* 0x004fc600000e0000 */
[----:B------:R0:W2:Y:S10]  /*2d00*/  LDG.E R95, desc[UR22][R96.64] ;  /* 0x00000016605f7981 */ /* 0x0000b4000c1e1900 */
[----:B------:R-:W-:Y:S01]  /*2d10*/  MOV R100, UR46 ;  /* 0x0000002e00647c02 */ /* 0x000fe20008000f00 */
[----:B0-----:R-:W-:-:S02]  /*2d20*/  @!P2 IMAD R96, R98, R101, UR7 ;  /* 0x000000076260ae24 */ /* 0x001fc4000f8e0265 */
[----:B------:R-:W2:Y:S02]  /*2d30*/  LDL R101, [R1+0x20] ;  /* 0x0000200001657983 */ /* 0x000ea40000100800 */
[----:B------:R-:W-:-:S04]  /*2d40*/  FMUL.FTZ R98, R100, 1.4426950216293334961 ;  /* 0x3fb8aa3b64627820 */ /* 0x000fc80000410000 */
[-C--:B------:R-:W-:Y:S02]  /*2d50*/  FMUL.FTZ R138, R102, R98.reuse ;  /* 0x00000062668a7220 */ /* 0x080fe40000410000 */
[----:B------:R-:W2:Y:S01]  /*2d60*/  LDL R102, [R1+0x28] ;  /* 0x0000280001667983 */ /* 0x000ea20000100800 */
[----:B---3--:R-:W-:-:S03]  /*2d70*/  FMUL.FTZ R137, R104, R98 ;  /* 0x0000006268897220 */ /* 0x008fc60000410000 */
[----:B------:R-:W3:Y:S01]  /*2d80*/  LDL R104, [R1+0x10] ;  /* 0x0000100001687983 */ /* 0x000ee20000100800 */
[----:B----4-:R-:W-:-:S03]  /*2d90*/  FMUL.FTZ R135, R103, R98 ;  /* 0x0000006267877220 */ /* 0x010fc60000410000 */
[----:B------:R-:W4:Y:S01]  /*2da0*/  LDL R103, [R1+0xc] ;  /* 0x00000c0001677983 */ /* 0x000f220000100800 */
[----:B------:R-:W0:Y:S01]  /*2db0*/  S2R R146, SR_LANEID ;  /* 0x0000000000927919 */ /* 0x000e220000000000 */
[----:B------:R-:W-:Y:S01]  /*2dc0*/  UIADD3 UR44, UR13, -0x1, URZ ;  /* 0xffffffff0d2c7890 */ /* 0x000fe2000fffe03f */
[----:B------:R-:W-:-:S03]  /*2dd0*/  SHF.L.U32 R99, R94, 0x2, RZ ;  /* 0x000000025e637819 */ /* 0x000fc600000006ff */
[----:B------:R-:W-:Y:S01]  /*2de0*/  ULEA.HI UR45, UR44, UR44, URZ, 0x1 ;  /* 0x0000002c2c2d7291 */ /* 0x000fe2000f8f083f */
[----:B------:R-:W-:-:S03]  /*2df0*/  LOP3.LUT R99, R99, 0xffffff80, RZ, 0xc0, !PT ;  /* 0xffffff8063637812 */ /* 0x000fc600078ec0ff */
[----:B------:R-:W-:Y:S01]  /*2e00*/  ULOP3.LUT UR45, UR45, 0xfffffe, URZ, 0xc0, !UPT ;  /* 0x00fffffe2d2d7892 */ /* 0x000fe2000f8ec03f */
[----:B------:R-:W1:Y:S03]  /*2e10*/  MUFU.EX2 R138, R138 ;  /* 0x0000008a008a7308 */ /* 0x000e660000000800 */
[----:B------:R-:W-:Y:S01]  /*2e20*/  UIADD3 UR45, UR44, -UR45, URZ ;  /* 0x8000002d2c2d7290 */ /* 0x000fe2000fffe03f */
[----:B------:R1:W-:Y:S01]  /*2e30*/  STS.128 [R92], R76 ;  /* 0x0000004c5c007388 */ /* 0x0003e20000000c00 */
[----:B------:R-:W-:Y:S02]  /*2e40*/  ISETP.NE.AND P1, PT, R94, RZ, PT ;  /* 0x000000ff5e00720c */ /* 0x000fe40003f25270 */
[----:B------:R-:W-:Y:S01]  /*2e50*/  ULEA UR45, UR45, UR7, 0x8 ;  /* 0x000000072d2d7291 */ /* 0x000fe2000f8e403f */
[----:B------:R-:W-:Y:S01]  /*2e60*/  STS.128 [R92+0x200], R80 ;  /* 0x000200505c007388 */ /* 0x000fe20000000c00 */
[----:B0-----:R-:W-:-:S02]  /*2e70*/  IADD3 R99, R99, R146, RZ ;  /* 0x0000009263637210 */ /* 0x001fc40007ffe0ff */
[----:B-1----:R-:W-:-:S03]  /*2e80*/  IADD3 R76, R94, 0x200, RZ ;  /* 0x000002005e4c7810 */ /* 0x002fc60007ffe0ff */
[----:B------:R-:W-:Y:S01]  /*2e90*/  IMAD R78, R146, 0x3, R99 ;  /* 0x00000003924e7824 */ /* 0x000fe200078e0263 */
[----:B------:R-:W-:Y:S01]  /*2ea0*/  SEL R76, R76, UR45, P1 ;  /* 0x0000002d4c4c7c07 */ /* 0x000fe20008800000 */
[----:B------:R-:W-:Y:S03]  /*2eb0*/  STS.128 [R92+0x400], R84 ;  /* 0x000400545c007388 */ /* 0x000fe60000000c00 */
[----:B------:R-:W-:Y:S01]  /*2ec0*/  LEA R100, R78, R93, 0x4 ;  /* 0x0000005d4e647211 */ /* 0x000fe200078e20ff */
[-C--:B--2---:R-:W-:Y:S02]  /*2ed0*/  FMUL.FTZ R130, R101, R98.reuse ;  /* 0x0000006265827220 */ /* 0x084fe40000410000 */
[----:B------:R-:W2:Y:S01]  /*2ee0*/  LDL R101, [R1+0x44] ;  /* 0x0000440001657983 */ /* 0x000ea20000100800 */
[----:B------:R-:W-:-:S03]  /*2ef0*/  FMUL.FTZ R132, R102, R98 ;  /* 0x0000006266847220 */ /* 0x000fc60000410000 */
[----:B------:R-:W2:Y:S01]  /*2f00*/  LDL R102, [R1+0x8] ;  /* 0x0000080001667983 */ /* 0x000ea20000100800 */
[----:B------:R-:W-:-:S03]  /*2f10*/  LEA R99, R76, R93, 0x2 ;  /* 0x0000005d4c637211 */ /* 0x000fc600078e10ff */
[----:B------:R-:W-:Y:S01]  /*2f20*/  STS.128 [R92+0x600], R88 ;  /* 0x000600585c007388 */ /* 0x000fe20000000c00 */
[----:B------:R-:W-:-:S03]  /*2f30*/  NOP ;  /* 0x0000000000007918 */ /* 0x000fc60000000000 */
[----:B------:R-:W0:Y:S04]  /*2f40*/  LDS.128 R76, [R100] ;  /* 0x00000000644c7984 */ /* 0x000e280000000c00 */
[----:B------:R-:W1:Y:S04]  /*2f50*/  LDS.128 R80, [R100+0x10] ;  /* 0x0000100064507984 */ /* 0x000e680000000c00 */
[----:B------:R-:W0:Y:S04]  /*2f60*/  LDS.128 R84, [R100+0x20] ;  /* 0x0000200064547984 */ /* 0x000e280000000c00 */
[----:B------:R-:W0:Y:S04]  /*2f70*/  LDS.128 R88, [R100+0x30] ;  /* 0x0000300064587984 */ /* 0x000e280000000c00 */
[----:B------:R3:W-:Y:S01]  /*2f80*/  STS [R99+0x4c60], R138 ;  /* 0x004c608a63007388 */ /* 0x0007e20000000800 */
[-C--:B------:R-:W-:Y:S01]  /*2f90*/  FMUL.FTZ R136, R113, R98.reuse ;  /* 0x0000006271887220 */ /* 0x080fe20000410000 */
[----:B------:R-:W3:Y:S01]  /*2fa0*/  MUFU.EX2 R137, R137 ;  /* 0x0000008900897308 */ /* 0x000ee20000000800 */
[----:B------:R-:W-:Y:S01]  /*2fb0*/  MOV R97, 0x8 ;  /* 0x0000000800617802 */ /* 0x000fe20000000f00 */
[----:B------:R-:W-:-:S06]  /*2fc0*/  FMUL.FTZ R134, R112, R98 ;  /* 0x0000006270867220 */ /* 0x000fcc0000410000 */
[----:B------:R-:W4:Y:S01]  /*2fd0*/  MUFU.EX2 R136, R136 ;  /* 0x0000008800887308 */ /* 0x000f220000000800 */
[----:B------:R-:W-:Y:S01]  /*2fe0*/  MOV R111, RZ ;  /* 0x000000ff006f7202 */ /* 0x000fe20000000f00 */
[-C--:B------:R-:W-:Y:S01]  /*2ff0*/  FMUL.FTZ R133, R109, R98.reuse ;  /* 0x000000626d857220 */ /* 0x080fe20000410000 */
[----:B------:R-:W-:Y:S01]  /*3000*/  MOV R110, 0x3f800000 ;  /* 0x3f800000006e7802 */ /* 0x000fe20000000f00 */
[----:B------:R-:W-:Y:S01]  /*3010*/  @!P2 IMAD.WIDE R96, R96, R97, UR60 ;  /* 0x0000003c6060ae25 */ /* 0x000fe2000f8e0261 */
[----:B------:R-:W-:Y:S06]  /*3020*/  BAR.SYNC.DEFER_BLOCKING 0x0 ;  /* 0x0000000000007b1d */ /* 0x000fec0000010000 */
[----:B------:R-:W1:Y:S01]  /*3030*/  MUFU.EX2 R135, R135 ;  /* 0x0000008700877308 */ /* 0x000e620000000800 */
[----:B---3--:R-:W-:Y:S01]  /*3040*/  FMUL.FTZ R99, R138, R137 ;  /* 0x000000898a637220 */ /* 0x008fe20000410000 */
[----:B------:R-:W-:-:S06]  /*3050*/  FMUL.FTZ R131, R108, R98 ;  /* 0x000000626c837220 */ /* 0x000fcc0000410000 */
[----:B------:R-:W3:Y:S08]  /*3060*/  MUFU.EX2 R134, R134 ;  /* 0x0000008600867308 */ /* 0x000ef00000000800 */
[----:B------:R-:W0:Y:S01]  /*3070*/  MUFU.EX2 R133, R133 ;  /* 0x0000008500857308 */ /* 0x000e220000000800 */
[----:B------:R4:W5:Y:S01]  /*3080*/  @!P2 LDG.E.64 R110, desc[UR22][R96.64] ;  /* 0x00000016606ea981 */ /* 0x000962000c1e1b00 */
[----:B------:R-:W-:-:S06]  /*3090*/  ISETP.NE.AND P2, PT, R94, 0x7f, PT ;  /* 0x0000007f5e00780c */ /* 0x000fcc0003f45270 */
[----:B------:R-:W0:Y:S01]  /*30a0*/  MUFU.EX2 R132, R132 ;  /* 0x0000008400847308 */ /* 0x000e220000000800 */
[----:B----4-:R-:W-:Y:S01]  /*30b0*/  FFMA.FTZ R97, R12, R137, R11 ;  /* 0x000000890c617223 */ /* 0x010fe2000001000b */
[----:B------:R-:W-:-:S03]  /*30c0*/  FMUL.FTZ R96, R136, R99 ;  /* 0x0000006388607220 */ /* 0x000fc60000410000 */
[----:B------:R-:W-:-:S03]  /*30d0*/  FFMA.FTZ R100, R136, R97, R162 ;  /* 0x0000006188647223 */ /* 0x000fc600000100a2 */
[----:B------:R-:W4:Y:S01]  /*30e0*/  MUFU.EX2 R131, R131 ;  /* 0x0000008300837308 */ /* 0x000f220000000800 */
[----:B-1----:R-:W-:Y:S01]  /*30f0*/  FMUL.FTZ R97, R135, R96 ;  /* 0x0000006087617220 */ /* 0x002fe20000410000 */
[----:B------:R-:W-:Y:S01]  /*3100*/  FMUL.FTZ R129, R107, R98 ;  /* 0x000000626b817220 */ /* 0x000fe20000410000 */
[----:B------:R-:W-:Y:S01]  /*3110*/  FFMA.FTZ R100, R135, R100, R161 ;  /* 0x0000006487647223 */ /* 0x000fe200000100a1 */
[----:B------:R-:W-:Y:S01]  /*3120*/  FMUL.FTZ R128, R106, R98 ;  /* 0x000000626a807220 */ /* 0x000fe20000410000 */
[C---:B---3--:R-:W-:Y:S02]  /*3130*/  FMUL.FTZ R96, R134.reuse, R97 ;  /* 0x0000006186607220 */ /* 0x048fe40000410000 */
[----:B------:R-:W-:Y:S01]  /*3140*/  FFMA.FTZ R100, R134, R100, R159 ;  /* 0x0000006486647223 */ /* 0x000fe2000001009f */
[----:B------:R-:W1:Y:S01]  /*3150*/  MUFU.EX2 R130, R130 ;  /* 0x0000008200827308 */ /* 0x000e620000000800 */
[----:B------:R-:W-:Y:S01]  /*3160*/  @P2 LEA R121, R94, R93, 0x2 ;  /* 0x0000005d5e792211 */ /* 0x000fe200078e10ff */
[C---:B0-----:R-:W-:Y:S01]  /*3170*/  FMUL.FTZ R97, R133.reuse, R96 ;  /* 0x0000006085617220 */ /* 0x041fe20000410000 */
[----:B------:R-:W-:Y:S01]  /*3180*/  FFMA.FTZ R100, R133, R100, R158 ;  /* 0x0000006485647223 */ /* 0x000fe2000001009e */
[----:B------:R-:W-:-:S04]  /*3190*/  FMUL.FTZ R127, R105, R98 ;  /* 0x00000062697f7220 */ /* 0x000fc80000410000 */
[----:B------:R-:W0:Y:S01]  /*31a0*/  MUFU.EX2 R129, R129 ;  /* 0x0000008100817308 */ /* 0x000e220000000800 */
[C---:B------:R-:W-:Y:S01]  /*31b0*/  FMUL.FTZ R96, R132.reuse, R97 ;  /* 0x0000006184607220 */ /* 0x040fe20000410000 */
[----:B------:R-:W-:Y:S01]  /*31c0*/  FFMA.FTZ R100, R132, R100, R157 ;  /* 0x0000006484647223 */ /* 0x000fe2000001009d */
[----:B------:R-:W3:Y:S01]  /*31d0*/  @P2 LDS R121, [R121+0x5464] ;  /* 0x0054640079792984 */ /* 0x000ee20000000800 */
[----:B------:R-:W-:-:S04]  /*31e0*/  FMUL.FTZ R126, R104, R98 ;  /* 0x00000062687e7220 */ /* 0x000fc80000410000 */
[----:B------:R-:W0:Y:S01]  /*31f0*/  MUFU.EX2 R128, R128 ;  /* 0x0000008000807308 */ /* 0x000e220000000800 */
[C---:B----4-:R-:W-:Y:S01]  /*3200*/  FMUL.FTZ R97, R131.reuse, R96 ;  /* 0x0000006083617220 */ /* 0x050fe20000410000 */
[----:B------:R-:W-:Y:S01]  /*3210*/  FFMA.FTZ R100, R131, R100, R10 ;  /* 0x0000006483647223 */ /* 0x000fe2000001000a */
[----:B------:R-:W-:-:S05]  /*3220*/  FMUL.FTZ R125, R103, R98 ;  /* 0x00000062677d7220 */ /* 0x000fca0000410000 */
[----:B------:R-:W4:Y:S01]  /*3230*/  MUFU.EX2 R127, R127 ;  /* 0x0000007f007f7308 */ /* 0x000f220000000800 */
[C---:B-1----:R-:W-:Y:S01]  /*3240*/  FMUL.FTZ R96, R130.reuse, R97 ;  /* 0x0000006182607220 */ /* 0x042fe20000410000 */
[----:B------:R-:W-:-:S06]  /*3250*/  FFMA.FTZ R100, R130, R100, R9 ;  /* 0x0000006482647223 */ /* 0x000fcc0000010009 */
[----:B------:R-:W1:Y:S01]  /*3260*/  MUFU.EX2 R126, R126 ;  /* 0x0000007e007e7308 */ /* 0x000e620000000800 */
[C---:B0-----:R-:W-:Y:S01]  /*3270*/  FMUL.FTZ R97, R129.reuse, R96 ;  /* 0x0000006081617220 */ /* 0x041fe20000410000 */
[----:B------:R-:W-:-:S06]  /*3280*/  FFMA.FTZ R100, R129, R100, R8 ;  /* 0x0000006481647223 */ /* 0x000fcc0000010008 */
[----:B------:R-:W0:Y:S01]  /*3290*/  MUFU.EX2 R125, R125 ;  /* 0x0000007d007d7308 */ /* 0x000e220000000800 */
[C---:B------:R-:W-:Y:S01]  /*32a0*/  FMUL.FTZ R96, R128.reuse, R97 ;  /* 0x0000006180607220 */ /* 0x040fe20000410000 */
[----:B------:R-:W-:-:S03]  /*32b0*/  FFMA.FTZ R100, R128, R100, R7 ;  /* 0x0000006480647223 */ /* 0x000fc60000010007 */
[C---:B----4-:R-:W-:Y:S01]  /*32c0*/  FMUL.FTZ R97, R127.reuse, R96 ;  /* 0x000000607f617220 */ /* 0x050fe20000410000 */
[----:B------:R-:W-:-:S03]  /*32d0*/  FFMA.FTZ R100, R127, R100, R6 ;  /* 0x000000647f647223 */ /* 0x000fc60000010006 */
[C---:B-1----:R-:W-:Y:S01]  /*32e0*/  FMUL.FTZ R96, R126.reuse, R97 ;  /* 0x000000617e607220 */ /* 0x042fe20000410000 */
[----:B------:R-:W-:Y:S01]  /*32f0*/  FFMA.FTZ R100, R126, R100, R5 ;  /* 0x000000647e647223 */ /* 0x000fe20000010005 */
[----:B------:R-:W-:Y:S01]  /*3300*/  R2UR UR45, R95 ;  /* 0x000000005f2d72ca */ /* 0x000fe200000e0000 */
[----:B------:R-:W-:Y:S01]  /*3310*/  BSSY B0, `(.L_x_2168) ;  /* 0x0000018000007945 */ /* 0x000fe20003800000 */
[----:B------:R-:W-:Y:S01]  /*3320*/  LEA.HI R122, R94, R94, RZ, 0x1e ;  /* 0x0000005e5e7a7211 */ /* 0x000fe200078ff0ff */
[C---:B0-----:R-:W-:Y:S01]  /*3330*/  FMUL.FTZ R95, R125.reuse, R96 ;  /* 0x000000607d5f7220 */ /* 0x041fe20000410000 */
[----:B------:R-:W-:Y:S02]  /*3340*/  FFMA.FTZ R100, R125, R100, R4 ;  /* 0x000000647d647223 */ /* 0x000fe40000010004 */
[----:B------:R-:W-:Y:S01]  /*3350*/  LEA R122, R122, R93, 0x3 ;  /* 0x0000005d7a7a7211 */ /* 0x000fe200078e18ff */
[-C--:B--2---:R-:W-:Y:S01]  /*3360*/  FMUL.FTZ R123, R101, R98.reuse ;  /* 0x00000062657b7220 */ /* 0x084fe20000410000 */
[----:B------:R-:W-:-:S05]  /*3370*/  FMUL.FTZ R124, R102, R98 ;  /* 0x00000062667c7220 */ /* 0x000fca0000410000 */
[----:B------:R-:W-:Y:S08]  /*3380*/  MUFU.EX2 R123, R123 ;  /* 0x0000007b007b7308 */ /* 0x000ff00000000800 */
[----:B------:R-:W0:Y:S02]  /*3390*/  MUFU.EX2 R124, R124 ;  /* 0x0000007c007c7308 */ /* 0x000e240000000800 */
[C---:B0-----:R-:W-:Y:S01]  /*33a0*/  FMUL.FTZ R96, R124.reuse, R95 ;  /* 0x0000005f7c607220 */ /* 0x041fe20000410000 */
[----:B------:R-:W-:-:S03]  /*33b0*/  FFMA.FTZ R97, R124, R100, R3 ;  /* 0x000000647c617223 */ /* 0x000fc60000010003 */
[C---:B------:R-:W-:Y:S01]  /*33c0*/  FMUL.FTZ R96, R123.reuse, R96 ;  /* 0x000000607b607220 */ /* 0x040fe20000410000 */
[----:B------:R-:W-:Y:S01]  /*33d0*/  FFMA.FTZ R97, R123, R97, R2 ;  /* 0x000000617b617223 */ /* 0x000fe20000010002 */
[----:B---3--:R-:W-:Y:S06]  /*33e0*/  @P2 BRA `(.L_x_2169) ;  /* 0x0000000000282947 */ /* 0x008fec0003800000 */
        /* <DEDUP_REMOVED lines=10> */
.L_x_2169:
[----:B------:R-:W-:Y:S05]  /*3490*/  BSYNC B0 ;  /* 0x0000000000007941 */ /* 0x000fea0003800000 */
.L_x_2168:
[----:B------:R2:W-:Y:S01]  /*34a0*/  STS.64 [R122+0x4250], R96 ;  /* 0x004250607a007388 */ /* 0x0005e20000000a00 */
[----:B------:R-:W-:Y:S01]  /*34b0*/  FMUL.FTZ R101, R80, UR45 ;  /* 0x0000002d50657c20 */ /* 0x000fe20008410000 */
[----:B------:R-:W-:Y:S01]  /*34c0*/  ISETP.GT.U32.AND P2, PT, R94, 0x1f, PT ;  /* 0x0000001f5e00780c */ /* 0x000fe20003f44070 */
[----:B0-----:R-:W-:Y:S01]  /*34d0*/  FMUL.FTZ R95, R76, UR45 ;  /* 0x0000002d4c5f7c20 */ /* 0x001fe20008410000 */
        /* <DEDUP_REMOVED lines=8> */
[----:B--2---:R-:W-:Y:S01]  /*3560*/  FMUL.FTZ R96, R85, UR45 ;  /* 0x0000002d55607c20 */ /* 0x004fe20008410000 */
[----:B------:R-:W-:Y:S01]  /*3570*/  FMUL.FTZ R108, R26, R99 ;  /* 0x000000631a6c7220 */ /* 0x000fe20000410000 */
[----:B------:R-:W-:Y:S01]  /*3580*/  FMUL.FTZ R107, R25, R100 ;  /* 0x00000064196b7220 */ /* 0x000fe20000410000 */
[----:B------:R-:W-:Y:S01]  /*3590*/  FMUL.FTZ R97, R88, UR45 ;  /* 0x0000002d58617c20 */ /* 0x000fe20008410000 */
[----:B------:R-:W-:Y:S01]  /*35a0*/  FMUL.FTZ R101, R19, R96 ;  /* 0x0000006013657220 */ /* 0x000fe20000410000 */
[----:B------:R-:W-:Y:S01]  /*35b0*/  FMUL.FTZ R96, R87, UR45 ;  /* 0x0000002d57607c20 */ /* 0x000fe20008410000 */
[----:B------:R-:W-:Y:S01]  /*35c0*/  FMUL.FTZ R104, R22, R103 ;  /* 0x0000006716687220 */ /* 0x000fe20000410000 */
[----:B------:R-:W-:Y:S01]  /*35d0*/  FMUL.FTZ R100, R18, R95 ;  /* 0x0000005f12647220 */ /* 0x000fe20000410000 */
[----:B------:R-:W-:Y:S01]  /*35e0*/  FMUL.FTZ R102, R81, UR45 ;  /* 0x0000002d51667c20 */ /* 0x000fe20008410000 */
[----:B------:R-:W-:Y:S01]  /*35f0*/  FMUL.FTZ R99, R17, R96 ;  /* 0x0000006011637220 */ /* 0x000fe20000410000 */
[----:B------:R-:W-:Y:S01]  /*3600*/  FMUL.FTZ R96, R89, UR45 ;  /* 0x0000002d59607c20 */ /* 0x000fe20008410000 */
[----:B------:R-:W-:Y:S01]  /*3610*/  FMUL.FTZ R103, R21, R112 ;  /* 0x0000007015677220 */ /* 0x000fe20000410000 */
[----:B------:R-:W-:Y:S01]  /*3620*/  FMUL.FTZ R95, R90, UR45 ;  /* 0x0000002d5a5f7c20 */ /* 0x000fe20008410000 */
[----:B------:R-:W-:Y:S01]  /*3630*/  FMUL.FTZ R113, R84, UR45 ;  /* 0x0000002d54717c20 */ /* 0x000fe20008410000 */
[----:B------:R-:W-:Y:S01]  /*3640*/  FMUL.FTZ R109, R27, R98 ;  /* 0x000000621b6d7220 */ /* 0x000fe20000410000 */
[----:B------:R-:W-:Y:S01]  /*3650*/  FMUL.FTZ R112, R91, UR45 ;  /* 0x0000002d5b707c20 */ /* 0x000fe20008410000 */
[----:B------:R-:W-:Y:S01]  /*3660*/  FMUL.FTZ R98, R16, R97 ;  /* 0x0000006110627220 */ /* 0x000fe20000410000 */
[----:B------:R-:W-:Y:S01]  /*3670*/  FMUL.FTZ R97, R15, R96 ;  /* 0x000000600f617220 */ /* 0x000fe20000410000 */
[----:B------:R-:W-:Y:S01]  /*3680*/  FMUL.FTZ R105, R23, R102 ;  /* 0x0000006617697220 */ /* 0x000fe20000410000 */
[----:B------:R-:W-:Y:S01]  /*3690*/  FMUL.FTZ R96, R14, R95 ;  /* 0x0000005f0e607220 */ /* 0x000fe20000410000 */
[----:B------:R-:W-:Y:S01]  /*36a0*/  FMUL.FTZ R102, R20, R113 ;  /* 0x0000007114667220 */ /* 0x000fe20000410000 */
        /* <DEDUP_REMOVED lines=38> */
.L_x_2230:
[----:B------:R-:W-:Y:S01]  /*3910*/  ISETP.GE.AND P3, PT, R146, 0x10, PT ;  /* 0x000000109200780c */ /* 0x000fe20003f66270 */
[----:B------:R-:W-:-:S12]  /*3920*/  UMOV UR44, 0xffffffff ;  /* 0xffffffff002c7882 */ /* 0x000fd80000000000 */
[C---:B0-2---:R-:W-:Y:S01]  /*3930*/  @P3 FFMA.FTZ R141, R140.reuse, R118, R141 ;  /* 0x000000768c8d3223 */ /* 0x045fe2000001008d */
[----:B---3--:R-:W-:Y:S01]  /*3940*/  @P3 FMUL.FTZ R140, R140, R144 ;  /* 0x000000908c8c3220 */ /* 0x008fe20000410000 */
[----:B------:R-:W-:Y:S06]  /*3950*/  BRA.DIV UR44, `(.L_x_2172) ;  /* 0x0000003e2c347947 */ /* 0x000fec000b800000 */
.L_x_2233:
[----:B------:R-:W-:-:S03]  /*3960*/  UMOV UR44, 0xffffffff ;  /* 0xffffffff002c7882 */ /* 0x000fc60000000000 */
[----:B------:R-:W-:Y:S05]  /*3970*/  BRA.DIV UR44, `(.L_x_2173) ;  /* 0x0000003e2c547947 */ /* 0x000fea000b800000 */
.L_x_2236:
[----:B------:R-:W-:-:S03]  /*3980*/  UMOV UR44, 0xffffffff ;  /* 0xffffffff002c7882 */ /* 0x000fc60000000000 */
[----:B------:R-:W-:Y:S05]  /*3990*/  BRA.DIV UR44, `(.L_x_2174) ;  /* 0x0000003e2c747947 */ /* 0x000fea000b800000 */
[----:B------:R-:W0:Y:S04]  /*39a0*/  SHFL.UP PT, R140, R140, 0x1, RZ ;  /* 0x042000008c8c7989 */ /* 0x000e2800000e00ff */
[----:B------:R-:W2:Y:S04]  /*39b0*/  SHFL.UP PT, R141, R141, 0x1, RZ ;  /* 0x042000008d8d7989 */ /* 0x000ea800000e00ff */
[----:B-----5:R-:W3:Y:S04]  /*39c0*/  SHFL.IDX PT, R110, R110, RZ, 0x1f ;  /* 0x00001fff6e6e7589 */ /* 0x020ee800000e0000 */
[----:B------:R-:W4:Y:S02]  /*39d0*/  SHFL.IDX PT, R111, R111, RZ, 0x1f ;  /* 0x00001fff6f6f7589 */ /* 0x000f2400000e0000 */
.L_x_2242:
        /* <DEDUP_REMOVED lines=12> */
.L_x_2170:
[----:B------:R-:W-:Y:S05]  /*3aa0*/  WARPSYNC.ALL ;  /* 0x0000000000007948 */ /* 0x000fea0003800000 */
[----:B------:R-:W-:Y:S01]  /*3ab0*/  BAR.SYNC.DEFER_BLOCKING 0x0 ;  /* 0x0000000000007b1d */ /* 0x000fe20000010000 */
[C---:B01---5:R-:W-:Y:S01]  /*3ac0*/  FMUL.FTZ R111, R123.reuse, R121 ;  /* 0x000000797b6f7220 */ /* 0x063fe20000410000 */
[----:B------:R-:W-:Y:S01]  /*3ad0*/  FFMA.FTZ R110, R123, R95, R96 ;  /* 0x0000005f7b6e7223 */ /* 0x000fe20000010060 */
        /* <DEDUP_REMOVED lines=33> */
[----:B------:R-:W-:Y:S01]  /*3cf0*/  MOV R110, 0x3f800000 ;  /* 0x3f800000006e7802 */ /* 0x000fe20000000f00 */
[----:B0-----:R-:W-:Y:S01]  /*3d00*/  FFMA.FTZ R138, R138, R111, R12 ;  /* 0x0000006f8a8a7223 */ /* 0x001fe2000001000c */
[----:B------:R-:W-:-:S03]  /*3d10*/  HFMA2.MMA R111, -RZ, RZ, 0, 0 ;  /* 0x00000000ff6f7435 */ /* 0x000fc600000001ff */
        /* <DEDUP_REMOVED lines=59> */
[----:B------:R-:W-:Y:S04]  /*40d0*/  SHFL.DOWN PT, R118, R164, 0x1, 0x1f ;  /* 0x08201f00a4767f89 */ /* 0x000fe800000e0000 */
[----:B------:R-:W0:Y:S04]  /*40e0*/  SHFL.IDX PT, R119, R164, RZ, 0x1f ;  /* 0x00001fffa4777589 */ /* 0x000e2800000e0000 */
[----:B------:R1:W2:Y:S04]  /*40f0*/  SHFL.IDX PT, R165, R163, RZ, 0x1f ;  /* 0x00001fffa3a57589 */ /* 0x0002a800000e0000 */
[----:B------:R-:W3:Y:S04]  /*4100*/  SHFL.DOWN PT, R163, R163, 0x1, 0x1f ;  /* 0x08201f00a3a37f89 */ /* 0x000ee800000e0000 */
[----:B------:R1:W4:Y:S04]  /*4110*/  SHFL.IDX PT, R164, R110, RZ, 0x1f ;  /* 0x00001fff6ea47589 */ /* 0x00032800000e0000 */
[----:B0-----:R1:W-:Y:S04]  /*4120*/  STL [R1+0x4], R119 ;  /* 0x0000047701007387 */ /* 0x0013e80000100800 */
[----:B------:R1:W-:Y:S04]  /*4130*/  STL [R1], R118 ;  /* 0x0000007601007387 */ /* 0x0003e80000100800 */
[----:B--23--:R1:W0:Y:S02]  /*4140*/  SHFL.IDX PT, R119, R111, RZ, 0x1f ;  /* 0x00001fff6f777589 */ /* 0x00c22400000e0000 */
.L_x_2259:
[----:B-1----:R-:W2:Y:S04]  /*4150*/  LDL.LU R118, [R1+0x4] ;  /* 0x0000040001767983 */ /* 0x002ea80000300800 */
[----:B------:R-:W0:Y:S01]  /*4160*/  LDL.LU R155, [R1] ;  /* 0x00000000019b7983 */ /* 0x000e220000300800 */
[-C--:B------:R-:W-:Y:S01]  /*4170*/  FMUL.FTZ R110, R110, R165.reuse ;  /* 0x000000a56e6e7220 */ /* 0x080fe20000410000 */
[----:B--2---:R-:W-:Y:S01]  /*4180*/  FFMA.FTZ R111, R111, R165, R118 ;  /* 0x000000a56f6f7223 */ /* 0x004fe20000010076 */
[----:B----4-:R-:W-:Y:S01]  /*4190*/  MOV R118, R164 ;  /* 0x000000a400767202 */ /* 0x010fe20000000f00 */
[----:B0-----:R-:W-:-:S04]  /*41a0*/  @P0 FFMA.FTZ R119, R163, R119, R155 ;  /* 0x00000077a3770223 */ /* 0x001fc8000001009b */
        /* <DEDUP_REMOVED lines=11> */
.L_x_2175:
[----:B------:R-:W-:Y:S05]  /*4260*/  WARPSYNC.ALL ;  /* 0x0000000000007948 */ /* 0x000fea0003800000 */
[----:B------:R-:W-:Y:S01]  /*4270*/  ISETP.NE.AND P0, PT, R94, RZ, PT ;  /* 0x000000ff5e00720c */ /* 0x000fe20003f05270 */
[----:B0-----:R-:W2:Y:S01]  /*4280*/  LDL R114, [R1+0x38] ;  /* 0x0000380001727983 */ /* 0x001ea20000100800 */
[----:B------:R-:W-:Y:S01]  /*4290*/  BAR.SYNC.DEFER_BLOCKING 0x0 ;  /* 0x0000000000007b1d */ /* 0x000fe20000010000 */
[----:B------:R-:W-:-:S05]  /*42a0*/  FMUL.FTZ R76, R76, R138 ;  /* 0x0000008a4c4c7220 */ /* 0x000fca0000410000 */
[----:B------:R-:W3:Y:S04]  /*42b0*/  LDL R115, [R1+0x2c] ;  /* 0x00002c0001737983 */ /* 0x000ee80000100800 */
[----:B------:R-:W4:Y:S04]  /*42c0*/  LDL R116, [R1+0x24] ;  /* 0x0000240001747983 */ /* 0x000f280000100800 */
[----:B------:R-:W5:Y:S04]  /*42d0*/  LDL R117, [R1+0x30] ;  /* 0x0000300001757983 */ /* 0x000f680000100800 */
[----:B------:R-:W5:Y:S04]  /*42e0*/  LDL R154, [R1+0x40] ;  /* 0x00004000019a7983 */ /* 0x000f680000100800 */
[----:B------:R-:W0:Y:S01]  /*42f0*/  LDS R122, [R122+0x4764] ;  /* 0x004764007a7a7984 */ /* 0x000e220000000800 */
[----:B------:R-:W-:Y:S01]  /*4300*/  FMUL.FTZ R77, R77, R139 ;  /* 0x0000008b4d4d7220 */ /* 0x000fe20000410000 */
[----:B------:R-:W-:Y:S01]  /*4310*/  FFMA.FTZ R76, R0, R76, RZ ;  /* 0x0000004c004c7223 */ /* 0x000fe200000100ff */
[----:B------:R-:W-:Y:S01]  /*4320*/  FMUL.FTZ R78, R78, R140 ;  /* 0x0000008c4e4e7220 */ /* 0x000fe20000410000 */
[----:B------:R-:W5:Y:S02]  /*4330*/  LDL R119, [R1+0x3c] ;  /* 0x00003c0001777983 */ /* 0x000f640000100800 */
[----:B------:R-:W-:Y:S01]  /*4340*/  FFMA.FTZ R76, R27, R77, R76 ;  /* 0x0000004d1b4c7223 */ /* 0x000fe2000001004c */
[----:B------:R-:W-:Y:S01]  /*4350*/  FMUL.FTZ R79, R79, R141 ;  /* 0x0000008d4f4f7220 */ /* 0x000fe20000410000 */
[----:B------:R-:W5:Y:S02]  /*4360*/  LDL R118, [R1+0x34] ;  /* 0x0000340001767983 */ /* 0x000f640000100800 */
[----:B------:R-:W-:Y:S01]  /*4370*/  FFMA.FTZ R76, R26, R78, R76 ;  /* 0x0000004e1a4c7223 */ /* 0x000fe2000001004c */
[----:B------:R-:W-:Y:S01]  /*4380*/  FMUL.FTZ R80, R80, R142 ;  /* 0x0000008e50507220 */ /* 0x000fe20000410000 */
[----:B------:R-:W5:Y:S02]  /*4390*/  LDL R113, [R1+0x28] ;  /* 0x0000280001717983 */ /* 0x000f640000100800 */
        /* <DEDUP_REMOVED lines=10> */
[----:B------:R-:W-:-:S03]  /*4440*/  FFMA.FTZ R83, R21, R83, R82 ;  /* 0x0000005315537223 */ /* 0x000fc60000010052 */
[----:B------:R-:W-:Y:S01]  /*4450*/  FFMA.FTZ R98, R125, R97, R98 ;  /* 0x000000617d627223 */ /* 0x000fe20000010062 */
[----:B------:R-:W-:-:S03]  /*4460*/  FMUL.FTZ R84, R84, R146 ;  /* 0x0000009254547220 */ /* 0x000fc60000410000 */
        /* <DEDUP_REMOVED lines=11> */
[----:B------:R-:W-:Y:S01]  /*4520*/  FFMA.FTZ R87, R17, R87, R86 ;  /* 0x0000005711577223 */ /* 0x000fe20000010056 */
[----:B------:R-:W-:Y:S01]  /*4530*/  SHF.L.U32 R82, R94, 0x4, RZ ;  /* 0x000000045e527819 */ /* 0x000fe200000006ff */
[----:B------:R-:W-:Y:S01]  /*4540*/  FFMA.FTZ R103, R130, R102, R103 ;  /* 0x0000006682677223 */ /* 0x000fe20000010067 */
[----:B------:R-:W-:Y:S01]  /*4550*/  MOV R80, UR7 ;  /* 0x0000000700507c02 */ /* 0x000fe20008000f00 */
[----:B------:R-:W-:Y:S01]  /*4560*/  FFMA.FTZ R88, R16, R88, R87 ;  /* 0x0000005810587223 */ /* 0x000fe20000010057 */
[----:B------:R-:W-:Y:S01]  /*4570*/  FMUL.FTZ R79, R89, R151 ;  /* 0x00000097594f7220 */ /* 0x000fe20000410000 */
[----:B------:R-:W-:Y:S01]  /*4580*/  IADD3 R85, R82, 0x1, RZ ;  /* 0x0000000152557810 */ /* 0x000fe20007ffe0ff */
[----:B------:R-:W-:Y:S01]  /*4590*/  FFMA.FTZ R131, R131, R103, R104 ;  /* 0x0000006783837223 */ /* 0x000fe20000010068 */
[----:B------:R-:W-:Y:S01]  /*45a0*/  FMUL.FTZ R76, R139, UR45 ;  /* 0x0000002d8b4c7c20 */ /* 0x000fe20008410000 */
[----:B------:R-:W-:Y:S01]  /*45b0*/  @!P0 LEA R80, R80, R93, 0x3 ;  /* 0x0000005d50508211 */ /* 0x000fe200078e18ff */
[----:B------:R-:W-:Y:S01]  /*45c0*/  FMUL.FTZ R77, R90, R152 ;  /* 0x000000985a4d7220 */ /* 0x000fe20000410000 */
[----:B------:R-:W-:Y:S01]  /*45d0*/  FFMA.FTZ R79, R15, R79, R88 ;  /* 0x0000004f0f4f7223 */ /* 0x000fe20000010058 */
[----:B------:R-:W-:Y:S01]  /*45e0*/  IADD3 R87, R82, 0x2, RZ ;  /* 0x0000000252577810 */ /* 0x000fe20007ffe0ff */
[----:B------:R-:W-:Y:S01]  /*45f0*/  FFMA.FTZ R105, R132, R131, R105 ;  /* 0x0000008384697223 */ /* 0x000fe20000010069 */
[----:B------:R-:W-:Y:S01]  /*4600*/  LEA.HI.SX32 R84, R85, R82, 0x1b ;  /* 0x0000005255547211 */ /* 0x000fe200078fdaff */
[----:B------:R-:W-:Y:S01]  /*4610*/  FMUL.FTZ R83, R27, R76 ;  /* 0x0000004c1b537220 */ /* 0x000fe20000410000 */
[----:B------:R-:W-:Y:S01]  /*4620*/  IADD3 R85, R82, 0x3, RZ ;  /* 0x0000000352557810 */ /* 0x000fe20007ffe0ff */
[----:B------:R-:W-:Y:S01]  /*4630*/  FMUL.FTZ R81, R138, UR45 ;  /* 0x0000002d8a517c20 */ /* 0x000fe20008410000 */
[-C--:B------:R-:W-:Y:S01]  /*4640*/  LEA.HI.SX32 R76, R82, R82.reuse, 0x1b ;  /* 0x00000052524c7211 */ /* 0x080fe200078fdaff */
[----:B------:R0:W-:Y:S01]  /*4650*/  @!P0 STS.64 [R80+0x5660], R110 ;  /* 0x0056606e50008388 */ /* 0x0001e20000000a00 */
[----:B------:R-:W-:Y:S01]  /*4660*/  FFMA.FTZ R77, R14, R77, R79 ;  /* 0x0000004d0e4d7223 */ /* 0x000fe2000001004f */
[----:B------:R-:W-:Y:S01]  /*4670*/  LEA R86, R84, R93, 0x2 ;  /* 0x0000005d54567211 */ /* 0x000fe200078e10ff */
[----:B------:R-:W-:Y:S01]  /*4680*/  FMUL.FTZ R79, R140, UR45 ;  /* 0x0000002d8c4f7c20 */ /* 0x000fe20008410000 */
[----:B------:R-:W-:Y:S01]  /*4690*/  FFMA.FTZ R106, R133, R105, R106 ;  /* 0x00000069856a7223 */ /* 0x000fe2000001006a */
[----:B------:R-:W-:Y:S01]  /*46a0*/  FMUL.FTZ R84, R141, UR45 ;  /* 0x0000002d8d547c20 */ /* 0x000fe20008410000 */
[----:B------:R-:W-:Y:S01]  /*46b0*/  FMUL.FTZ R81, R0, R81 ;  /* 0x0000005100517220 */ /* 0x000fe20000410000 */
[----:B------:R-:W-:Y:S01]  /*46c0*/  LEA R76, R76, R93, 0x2 ;  /* 0x0000005d4c4c7211 */ /* 0x000fe200078e10ff */
[----:B------:R-:W-:Y:S01]  /*46d0*/  FMUL.FTZ R79, R26, R79 ;  /* 0x0000004f1a4f7220 */ /* 0x000fe20000410000 */
[-C--:B0-----:R-:W-:Y:S01]  /*46e0*/  LEA.HI.SX32 R80, R87, R82.reuse, 0x1b ;  /* 0x0000005257507211 */ /* 0x081fe200078fdaff */
[----:B------:R-:W-:Y:S01]  /*46f0*/  FMUL.FTZ R87, R146, UR45 ;  /* 0x0000002d92577c20 */ /* 0x000fe20008410000 */
[----:B------:R-:W-:Y:S01]  /*4700*/  LEA.HI.SX32 R82, R85, R82, 0x1b ;  /* 0x0000005255527211 */ /* 0x000fe200078fdaff */
[----:B------:R-:W-:Y:S01]  /*4710*/  FFMA.FTZ R107, R134, R106, R107 ;  /* 0x0000006a866b7223 */ /* 0x000fe2000001006b */
[-C--:B------:R-:W-:Y:S01]  /*4720*/  LEA R88, R80, R93.reuse, 0x2 ;  /* 0x0000005d50587211 */ /* 0x080fe200078e10ff */
[----:B------:R-:W-:Y:S01]  /*4730*/  FMUL.FTZ R84, R25, R84 ;  /* 0x0000005419547220 */ /* 0x000fe20000410000 */
[----:B------:R-:W-:Y:S01]  /*4740*/  LEA R89, R82, R93, 0x2 ;  /* 0x0000005d52597211 */ /* 0x000fe200078e10ff */
[----:B------:R-:W-:Y:S01]  /*4750*/  FMUL.FTZ R87, R20, R87 ;  /* 0x0000005714577220 */ /* 0x000fe20000410000 */
[----:B------:R-:W-:Y:S01]  /*4760*/  STS [R76+0x2110], R81 ;  /* 0x002110514c007388 */ /* 0x000fe20000000800 */
[----:B------:R-:W-:-:S03]  /*4770*/  FFMA.FTZ R108, R135, R107, R108 ;  /* 0x0000006b876c7223 */ /* 0x000fc6000001006c */
[----:B------:R-:W-:Y:S04]  /*4780*/  STS [R86+0x2114], R83 ;  /* 0x0021145356007388 */ /* 0x000fe80000000800 */
[----:B------:R-:W-:Y:S04]  /*4790*/  STS [R88+0x2118], R79 ;  /* 0x0021184f58007388 */ /* 0x000fe80000000800 */
[----:B------:R-:W-:Y:S04]  /*47a0*/  STS [R89+0x211c], R84 ;  /* 0x00211c5459007388 */ /* 0x000fe80000000800 */
[----:B------:R2:W-:Y:S02]  /*47b0*/  STS [R76+0x2130], R87 ;  /* 0x002130574c007388 */ /* 0x0005e40000000800 */
[----:B--2---:R-:W-:-:S02]  /*47c0*/  FMUL.FTZ R87, R114, R108 ;  /* 0x0000006c72577220 */ /* 0x004fc40000410000 */
[----:B------:R-:W2:Y:S01]  /*47d0*/  LDL R114, [R1+0x20] ;  /* 0x0000200001727983 */ /* 0x000ea20000100800 */
[----:B------:R-:W-:Y:S01]  /*47e0*/  FMUL.FTZ R78, R91, R153 ;  /* 0x000000995b4e7220 */ /* 0x000fe20000410000 */
[----:B------:R-:W-:-:S03]  /*47f0*/  FMUL.FTZ R85, R142, UR45 ;  /* 0x0000002d8e557c20 */ /* 0x000fc60008410000 */
[----:B------:R-:W-:Y:S01]  /*4800*/  FMUL.FTZ R78, R13, R78 ;  /* 0x0000004e0d4e7220 */ /* 0x000fe20000410000 */
[----:B------:R-:W-:-:S03]  /*4810*/  FMUL.FTZ R81, R24, R85 ;  /* 0x0000005518517220 */ /* 0x000fc60000410000 */
[----:B------:R-:W-:Y:S01]  /*4820*/  FADD.FTZ R85, R77, R78 ;  /* 0x0000004e4d557221 */ /* 0x000fe20000010000 */
[----:B------:R-:W-:Y:S01]  /*4830*/  FMUL.FTZ R78, R143, UR45 ;  /* 0x0000002d8f4e7c20 */ /* 0x000fe20008410000 */
[----:B------:R-:W-:Y:S01]  /*4840*/  FMUL.FTZ R91, R150, UR45 ;  /* 0x0000002d965b7c20 */ /* 0x000fe20008410000 */
[----:B------:R-:W-:Y:S02]  /*4850*/  FMUL.FTZ R80, R145, UR45 ;  /* 0x0000002d91507c20 */ /* 0x000fe40008410000 */
[----:B------:R-:W-:Y:S01]  /*4860*/  FMUL.FTZ R77, R23, R78 ;  /* 0x0000004e174d7220 */ /* 0x000fe20000410000 */
[----:B------:R-:W-:Y:S01]  /*4870*/  FMUL.FTZ R78, R147, UR45 ;  /* 0x0000002d934e7c20 */ /* 0x000fe20008410000 */
[----:B------:R-:W-:Y:S01]  /*4880*/  FMUL.FTZ R91, R16, R91 ;  /* 0x0000005b105b7220 */ /* 0x000fe20000410000 */
[----:B------:R0:W-:Y:S01]  /*4890*/  STS [R76+0x2120], R81 ;  /* 0x002120514c007388 */ /* 0x0001e20000000800 */
[----:B------:R-:W-:Y:S01]  /*48a0*/  FMUL.FTZ R79, R21, R80 ;  /* 0x00000050154f7220 */ /* 0x000fe20000410000 */
[----:B---3--:R-:W-:-:S02]  /*48b0*/  FMUL.FTZ R90, R115, R105 ;  /* 0x00000069735a7220 */ /* 0x008fc40000410000 */
[----:B------:R-:W3:Y:S01]  /*48c0*/  LDL R115, [R1+0x1c] ;  /* 0x00001c0001737983 */ /* 0x000ee20000100800 */
[----:B0-----:R-:W-:Y:S01]  /*48d0*/  FMUL.FTZ R81, R19, R78 ;  /* 0x0000004e13517220 */ /* 0x001fe20000410000 */
[----:B------:R-:W-:Y:S02]  /*48e0*/  FMUL.FTZ R78, R151, UR45 ;  /* 0x0000002d974e7c20 */ /* 0x000fe40008410000 */
[----:B------:R4:W-:Y:S04]  /*48f0*/  STS [R76+0x2140], R91 ;  /* 0x0021405b4c007388 */ /* 0x0009e80000000800 */
[----:B------:R0:W-:Y:S01]  /*4900*/  STS [R76+0x212c], R79 ;  /* 0x00212c4f4c007388 */ /* 0x0001e20000000800 */
[----:B----4-:R-:W-:-:S03]  /*4910*/  FMUL.FTZ R91, R116, R103 ;  /* 0x00000067745b7220 */ /* 0x010fc60000410000 */
[----:B------:R-:W4:Y:S01]  /*4920*/  LDL R116, [R1+0x18] ;  /* 0x0000180001747983 */ /* 0x000f220000100800 */
[----:B0-----:R-:W-:Y:S01]  /*4930*/  FMUL.FTZ R79, R15, R78 ;  /* 0x0000004e0f4f7220 */ /* 0x001fe20000410000 */
[----:B------:R-:W-:-:S04]  /*4940*/  FMUL.FTZ R104, R102, UR46 ;  /* 0x0000002e66687c20 */ /* 0x000fc80008410000 */
[----:B------:R0:W-:Y:S01]  /*4950*/  STS [R76+0x2144], R79 ;  /* 0x0021444f4c007388 */ /* 0x0001e20000000800 */
[----:B------:R-:W-:Y:S01]  /*4960*/  FMUL.FTZ R89, R148, UR45 ;  /* 0x0000002d94597c20 */ /* 0x000fe20008410000 */
[----:B0-----:R-:W-:-:S03]  /*4970*/  FADD.FTZ R79, -R9, R146 ;  /* 0x00000092094f7221 */ /* 0x001fc60000010100 */
[----:B------:R-:W-:Y:S01]  /*4980*/  FMUL.FTZ R89, R18, R89 ;  /* 0x0000005912597220 */ /* 0x000fe20000410000 */
[----:B------:R-:W-:-:S04]  /*4990*/  FMUL.FTZ R111, R104, R79 ;  /* 0x0000004f686f7220 */ /* 0x000fc80000410000 */
[----:B------:R-:W-:Y:S01]  /*49a0*/  FFMA.FTZ R104, R36, R102, R111 ;  /* 0x0000006624687223 */ /* 0x000fe2000001006f */
[----:B------:R5:W-:Y:S02]  /*49b0*/  STS [R76+0x2138], R89 ;  /* 0x002138594c007388 */ /* 0x000be40000000800 */
[----:B-----5:R-:W-:Y:S02]  /*49c0*/  FMUL.FTZ R89, R117, R106 ;  /* 0x0000006a75597220 */ /* 0x020fe40000410000 */
[----:B------:R-:W5:Y:S01]  /*49d0*/  LDL R117, [R1+0x10] ;  /* 0x0000100001757983 */ /* 0x000f620000100800 */
[----:B--2---:R-:W-:-:S03]  /*49e0*/  FMUL.FTZ R102, R114, R102 ;  /* 0x0000006672667220 */ /* 0x004fc60000410000 */
[----:B------:R-:W2:Y:S01]  /*49f0*/  LDL R114, [R1+0x14] ;  /* 0x0000140001727983 */ /* 0x000ea20000100800 */
[----:B------:R-:W-:Y:S01]  /*4a00*/  FFMA.FTZ R109, R136, R108, R109 ;  /* 0x0000006c886d7223 */ /* 0x000fe2000001006d */
[----:B------:R-:W-:Y:S02]  /*4a10*/  FMUL.FTZ R80, R149, UR45 ;  /* 0x0000002d95507c20 */ /* 0x000fe40008410000 */
[----:B------:R0:W-:Y:S01]  /*4a20*/  STS [R76+0x2124], R77 ;  /* 0x0021244d4c007388 */ /* 0x0001e20000000800 */
[----:B------:R-:W-:Y:S01]  /*4a30*/  FFMA.FTZ R120, R137, R109, R120 ;  /* 0x0000006d89787223 */ /* 0x000fe20000010078 */
[----:B------:R-:W-:-:S03]  /*4a40*/  FADD.FTZ R138, -R12, R138 ;  /* 0x0000008a0c8a7221 */ /* 0x000fc60000010100 */
[----:B------:R-:W-:Y:S01]  /*4a50*/  FMUL.FTZ R84, R154, R120 ;  /* 0x000000789a547220 */ /* 0x000fe20000410000 */
[----:B0-----:R-:W-:Y:S01]  /*4a60*/  FMUL.FTZ R77, R17, R80 ;  /* 0x00000050114d7220 */ /* 0x001fe20000410000 */
[----:B------:R-:W-:Y:S01]  /*4a70*/  FADD.FTZ R139, -R11, R139 ;  /* 0x0000008b0b8b7221 */ /* 0x000fe20000010100 */
[----:B------:R-:W-:-:S03]  /*4a80*/  FMUL.FTZ R86, R119, R109 ;  /* 0x0000006d77567220 */ /* 0x000fc60000410000 */
[----:B------:R0:W-:Y:S01]  /*4a90*/  STS [R76+0x213c], R77 ;  /* 0x00213c4d4c007388 */ /* 0x0001e20000000800 */
[----:B------:R-:W-:Y:S01]  /*4aa0*/  FADD.FTZ R140, -R162, R140 ;  /* 0x0000008ca28c7221 */ /* 0x000fe20000010100 */
[----:B------:R-:W-:Y:S01]  /*4ab0*/  FMUL.FTZ R83, R144, UR45 ;  /* 0x0000002d90537c20 */ /* 0x000fe20008410000 */
[----:B0-----:R-:W-:-:S04]  /*4ac0*/  FFMA.FTZ R77, R84, R138, RZ ;  /* 0x0000008a544d7223 */ /* 0x001fc800000100ff */
[----:B------:R-:W-:Y:S01]  /*4ad0*/  FFMA.FTZ R78, R86, R139, R77 ;  /* 0x0000008b564e7223 */ /* 0x000fe2000001004d */
[----:B------:R-:W-:Y:S01]  /*4ae0*/  FADD.FTZ R141, -R161, R141 ;  /* 0x0000008da18d7221 */ /* 0x000fe20000010100 */
[----:B------:R-:W-:Y:S02]  /*4af0*/  FMUL.FTZ R88, R118, R107 ;  /* 0x0000006b76587220 */ /* 0x000fe40000410000 */
[----:B------:R-:W-:Y:S01]  /*4b00*/  FFMA.FTZ R77, R87, R140, R78 ;  /* 0x0000008c574d7223 */ /* 0x000fe2000001004e */
[----:B------:R-:W-:Y:S01]  /*4b10*/  FMUL.FTZ R83, R22, R83 ;  /* 0x0000005316537220 */ /* 0x000fe20000410000 */
[----:B------:R-:W-:Y:S02]  /*4b20*/  FADD.FTZ R142, -R159, R142 ;  /* 0x0000008e9f8e7221 */ /* 0x000fe40000010100 */
[----:B------:R-:W-:Y:S01]  /*4b30*/  FFMA.FTZ R78, R88, R141, R77 ;  /* 0x0000008d584e7223 */ /* 0x000fe2000001004d */
[----:B------:R-:W-:Y:S01]  /*4b40*/  FADD.FTZ R143, -R158, R143 ;  /* 0x0000008f9e8f7221 */ /* 0x000fe20000010100 */
[----:B------:R0:W-:Y:S01]  /*4b50*/  STS [R76+0x2128], R83 ;  /* 0x002128534c007388 */ /* 0x0001e20000000800 */
[----:B------:R-:W-:Y:S01]  /*4b60*/  FMUL.FTZ R82, R153, UR45 ;  /* 0x0000002d99527c20 */ /* 0x000fe20008410000 */
[----:B------:R-:W-:Y:S01]  /*4b70*/  FFMA.FTZ R77, R89, R142, R78 ;  /* 0x0000008e594d7223 */ /* 0x000fe2000001004e */
[----:B------:R-:W-:Y:S01]  /*4b80*/  FMUL.FTZ R95, R113, R131 ;  /* 0x00000083715f7220 */ /* 0x000fe20000410000 */
[----:B------:R-:W-:Y:S01]  /*4b90*/  FADD.FTZ R80, -R10, R145 ;  /* 0x000000910a507221 */ /* 0x000fe20000010100 */
[----:B------:R-:W-:Y:S01]  /*4ba0*/  FMUL.FTZ R113, R13, R82 ;  /* 0x000000520d717220 */ /* 0x000fe20000410000 */
[----:B------:R-:W-:Y:S01]  /*4bb0*/  FFMA.FTZ R78, R90, R143, R77 ;  /* 0x0000008f5a4e7223 */ /* 0x000fe2000001004d */
[----:B0-----:R-:W-:Y:S01]  /*4bc0*/  FMUL.FTZ R83, R152, UR45 ;  /* 0x0000002d98537c20 */ /* 0x001fe20008410000 */
[----:B------:R-:W-:Y:S01]  /*4bd0*/  FMUL.FTZ R77, R103, UR46 ;  /* 0x0000002e674d7c20 */ /* 0x000fe20008410000 */
[----:B------:R-:W-:-:S02]  /*4be0*/  FADD.FTZ R144, -R157, R144 ;  /* 0x000000909d907221 */ /* 0x000fc40000010100 */
[----:B------:R-:W-:Y:S01]  /*4bf0*/  FMUL.FTZ R83, R14, R83 ;  /* 0x000000530e537220 */ /* 0x000fe20000410000 */
[----:B------:R-:W-:Y:S01]  /*4c00*/  STS [R76+0x2134], R81 ;  /* 0x002134514c007388 */ /* 0x000fe20000000800 */
[----:B------:R-:W-:Y:S01]  /*4c10*/  FMUL.FTZ R82, R77, R80 ;  /* 0x000000504d527220 */ /* 0x000fe20000410000 */
[----:B------:R-:W-:Y:S02]  /*4c20*/  FFMA.FTZ R78, R95, R144, R78 ;  /* 0x000000905f4e7223 */ /* 0x000fe4000001004e */
[----:B------:R0:W-:Y:S04]  /*4c30*/  STS [R76+0x2148], R83 ;  /* 0x002148534c007388 */ /* 0x0001e80000000800 */
[----:B------:R1:W-:Y:S01]  /*4c40*/  STS [R76+0x214c], R113 ;  /* 0x00214c714c007388 */ /* 0x0003e20000000800 */
[----:B------:R-:W-:Y:S01]  /*4c50*/  FMUL.FTZ R111, R101, UR46 ;  /* 0x0000002e656f7c20 */ /* 0x000fe20008410000 */
[----:B0-----:R-:W-:Y:S01]  /*4c60*/  FFMA.FTZ R83, R91, R80, R78 ;  /* 0x000000505b537223 */ /* 0x001fe2000001004e */
[----:B-1----:R-:W0:Y:S01]  /*4c70*/  LDC.64 R76, c[0x0][0x368] ;  /* 0x0000da00ff4c7b82 */ /* 0x002e220000000a00 */
[----:B------:R-:W-:-:S02]  /*4c80*/  FADD.FTZ R78, -R8, R147 ;  /* 0x00000093084e7221 */ /* 0x000fc40000010100 */
[----:B------:R-:W-:Y:S01]  /*4c90*/  FFMA.FTZ R80, R102, R79, R83 ;  /* 0x0000004f66507223 */ /* 0x000fe20000010053 */
[----:B------:R-:W-:Y:S01]  /*4ca0*/  FADD.FTZ R148, -R7, R148 ;  /* 0x0000009407947221 */ /* 0x000fe20000010100 */
[----:B------:R-:W-:Y:S01]  /*4cb0*/  FMUL.FTZ R79, R100, UR46 ;  /* 0x0000002e644f7c20 */ /* 0x000fe20008410000 */
[----:B------:R-:W-:Y:S01]  /*4cc0*/  FMUL.FTZ R110, R111, R78 ;  /* 0x0000004e6f6e7220 */ /* 0x000fe20000410000 */
[----:B------:R-:W-:Y:S02]  /*4cd0*/  FMUL.FTZ R81, R131, UR46 ;  /* 0x0000002e83517c20 */ /* 0x000fe40008410000 */
[----:B------:R-:W-:Y:S01]  /*4ce0*/  FMUL.FTZ R79, R79, R148 ;  /* 0x000000944f4f7220 */ /* 0x000fe20000410000 */
[-C--:B---3--:R-:W-:Y:S01]  /*4cf0*/  FMUL.FTZ R111, R115, R101.reuse ;  /* 0x00000065736f7220 */ /* 0x088fe20000410000 */
[----:B------:R-:W-:Y:S01]  /*4d00*/  FFMA.FTZ R110, R37, R101, R110 ;  /* 0x00000065256e7223 */ /* 0x000fe2000001006e */
[----:B------:R-:W-:Y:S01]  /*4d10*/  FMUL.FTZ R81, R81, R144 ;  /* 0x0000009051517220 */ /* 0x000fe20000410000 */
[----:B------:R-:W-:Y:S01]  /*4d20*/  FFMA.FTZ R101, R38, R100, R79 ;  /* 0x0000006426657223 */ /* 0x000fe2000001004f */
[----:B------:R-:W-:Y:S01]  /*4d30*/  USHF.R.S32.HI UR44, URZ, 0x1f, UR11 ;  /* 0x0000001f3f2c7899 */ /* 0x000fe2000801140b */
[----:B------:R-:W-:Y:S01]  /*4d40*/  HFMA2.MMA R79, -RZ, RZ, 0, 0 ;  /* 0x00000000ff4f7435 */ /* 0x000fe200000001ff */
[----:B------:R-:W-:Y:S01]  /*4d50*/  FFMA.FTZ R80, R111, R78, R80 ;  /* 0x0000004e6f507223 */ /* 0x000fe20000010050 */
[----:B----4-:R-:W-:Y:S01]  /*4d60*/  FMUL.FTZ R113, R116, R100 ;  /* 0x0000006474717220 */ /* 0x010fe20000410000 */
[----:B------:R-:W-:Y:S01]  /*4d70*/  FFMA.FTZ R131, R34, R131, R81 ;  /* 0x0000008322837223 */ /* 0x000fe20000010051 */
[----:B------:R-:W-:-:S02]  /*4d80*/  MOV R78, R94 ;  /* 0x0000005e004e7202 */ /* 0x000fc40000000f00 */
[----:B------:R-:W-:Y:S01]  /*4d90*/  FFMA.FTZ R81, R113, R148, R80 ;  /* 0x0000009471517223 */ /* 0x000fe20000010050 */
[C---:B0-----:R-:W-:Y:S02]  /*4da0*/  IMAD R80, R76.reuse, UR44, RZ ;  /* 0x0000002c4c507c24 */ /* 0x041fe4000f8e02ff */
[----:B------:R-:W-:Y:S01]  /*4db0*/  FFMA.FTZ R103, R35, R103, R82 ;  /* 0x0000006723677223 */ /* 0x000fe20000010052 */
[----:B------:R-:W-:-:S04]  /*4dc0*/  IMAD.WIDE.U32 R78, R76, UR11, R78 ;  /* 0x0000000b4c4e7c25 */ /* 0x000fc8000f8e004e */
[----:B------:R-:W-:Y:S01]  /*4dd0*/  FADD.FTZ R149, -R6, R149 ;  /* 0x0000009506957221 */ /* 0x000fe20000010100 */
[----:B------:R-:W-:Y:S01]  /*4de0*/  FMUL.FTZ R82, R99, UR46 ;  /* 0x0000002e63527c20 */ /* 0x000fe20008410000 */
[----:B------:R-:W-:Y:S02]  /*4df0*/  IMAD R77, R77, UR11, R80 ;  /* 0x0000000b4d4d7c24 */ /* 0x000fe4000f8e0250 */
[----:B------:R-:W-:Y:S01]  /*4e00*/  FMUL.FTZ R112, R105, UR46 ;  /* 0x0000002e69707c20 */ /* 0x000fe20008410000 */
[----:B------:R-:W-:Y:S01]  /*4e10*/  USHF.R.S32.HI UR44, URZ, 0x1f, UR10 ;  /* 0x0000001f3f2c7899 */ /* 0x000fe2000801140a */
[----:B------:R-:W-:Y:S01]  /*4e20*/  FMUL.FTZ R82, R82, R149 ;  /* 0x0000009552527220 */ /* 0x000fe20000410000 */
[----:B------:R-:W-:Y:S01]  /*4e30*/  FADD.FTZ R121, -R5, R150 ;  /* 0x0000009605797221 */ /* 0x000fe20000010100 */
[----:B------:R-:W-:Y:S01]  /*4e40*/  IADD3 R79, R79, R77, RZ ;  /* 0x0000004d4f4f7210 */ /* 0x000fe20007ffe0ff */
[----:B------:R-:W-:Y:S01]  /*4e50*/  FMUL.FTZ R112, R112, R143 ;  /* 0x0000008f70707220 */ /* 0x000fe20000410000 */
[----:B------:R-:W-:Y:S01]  /*4e60*/  FMUL.FTZ R76, R98, UR46 ;  /* 0x0000002e624c7c20 */ /* 0x000fe20008410000 */
[----:B------:R-:W-:-:S02]  /*4e70*/  UIMAD UR44, UR44, UR42, URZ ;  /* 0x0000002a2c2c72a4 */ /* 0x000fc4000f8e023f */
[----:B------:R-:W-:Y:S01]  /*4e80*/  MOV R77, UR42 ;  /* 0x0000002a004d7c02 */ /* 0x000fe20008000f00 */
[----:B------:R-:W-:Y:S01]  /*4e90*/  FFMA.FTZ R100, R39, R99, R82 ;  /* 0x0000006327647223 */ /* 0x000fe20000010052 */
[----:B------:R-:W-:Y:S01]  /*4ea0*/  FFMA.FTZ R112, R33, R105, R112 ;  /* 0x0000006921707223 */ /* 0x000fe20000010070 */
[----:B------:R-:W-:Y:S01]  /*4eb0*/  UIMAD UR44, UR10, UR43, UR44 ;  /* 0x0000002b0a2c72a4 */ /* 0x000fe2000f8e022c */
[----:B-----5:R-:W-:Y:S01]  /*4ec0*/  FMUL.FTZ R105, R117, R98 ;  /* 0x0000006275697220 */ /* 0x020fe20000410000 */
[----:B------:R-:W-:Y:S02]  /*4ed0*/  UIADD3 UR45, UP0, UR24, -0x800, URZ ;  /* 0xfffff800182d7890 */ /* 0x000fe4000ff1e03f */
[----:B------:R-:W-:Y:S01]  /*4ee0*/  MOV R83, UR24 ;  /* 0x0000001800537c02 */ /* 0x000fe20008000f00 */
[----:B------:R-:W-:-:S03]  /*4ef0*/  USHF.R.S32.HI UR47, URZ, 0x1f, UR24 ;  /* 0x0000001f3f2f7899 */ /* 0x000fc60008011418 */
[----:B------:R-:W-:-:S03]  /*4f00*/  PLOP3.LUT P2, PT, PT, PT, UP0, 0x80, 0x0 ;  /* 0x000000000000781c */ /* 0x000fc60003f4f008 */
[----:B------:R-:W-:Y:S01]  /*4f10*/  MOV R82, UR47 ;  /* 0x0000002f00527c02 */ /* 0x000fe20008000f00 */
[----:B------:R-:W-:Y:S01]  /*4f20*/  FMUL.FTZ R115, R106, UR46 ;  /* 0x0000002e6a737c20 */ /* 0x000fe20008410000 */
[----:B------:R-:W-:Y:S01]  /*4f30*/  FMUL.FTZ R116, R107, UR46 ;  /* 0x0000002e6b747c20 */ /* 0x000fe20008410000 */
[----:B------:R-:W-:Y:S01]  /*4f40*/  FADD.FTZ R151, -R4, R151 ;  /* 0x0000009704977221 */ /* 0x000fe20000010100 */
[----:B------:R-:W-:Y:S01]  /*4f50*/  FMUL.FTZ R124, R97, UR46 ;  /* 0x0000002e617c7c20 */ /* 0x000fe20008410000 */
[----:B------:R-:W-:Y:S01]  /*4f60*/  FMUL.FTZ R115, R115, R142 ;  /* 0x0000008e73737220 */ /* 0x000fe20000410000 */
[----:B------:R-:W-:Y:S01]  /*4f70*/  BSSY B0, `(.L_x_2177) ;  /* 0x0000026000007945 */ /* 0x000fe20003800000 */
[----:B------:R-:W-:Y:S01]  /*4f80*/  FMUL.FTZ R116, R116, R141 ;  /* 0x0000008d74747220 */ /* 0x000fe20000410000 */
[----:B------:R-:W-:Y:S01]  /*4f90*/  FMUL.FTZ R118, R122, UR46 ;  /* 0x0000002e7a767c20 */ /* 0x000fe20008410000 */
[----:B------:R-:W-:Y:S01]  /*4fa0*/  FFMA.FTZ R115, R32, R106, R115 ;  /* 0x0000006a20737223 */ /* 0x000fe20000010073 */
[----:B------:R-:W-:Y:S01]  /*4fb0*/  FMUL.FTZ R123, R96, UR46 ;  /* 0x0000002e607b7c20 */ /* 0x000fe20008410000 */
[----:B------:R-:W-:Y:S01]  /*4fc0*/  FMUL.FTZ R124, R124, R151 ;  /* 0x000000977c7c7220 */ /* 0x000fe20000410000 */
[----:B------:R-:W-:Y:S01]  /*4fd0*/  FMUL.FTZ R119, R108, UR46 ;  /* 0x0000002e6c777c20 */ /* 0x000fe20008410000 */
[----:B------:R-:W-:Y:S01]  /*4fe0*/  FMUL.FTZ R106, R109, UR46 ;  /* 0x0000002e6d6a7c20 */ /* 0x000fe20008410000 */
[----:B------:R-:W-:Y:S01]  /*4ff0*/  FMUL.FTZ R117, R120, UR46 ;  /* 0x0000002e78757c20 */ /* 0x000fe20008410000 */
[----:B--2---:R-:W-:Y:S01]  /*5000*/  FMUL.FTZ R114, R114, R99 ;  /* 0x0000006372727220 */ /* 0x004fe20000410000 */
[----:B------:R-:W-:Y:S01]  /*5010*/  FMUL.FTZ R99, R76, R121 ;  /* 0x000000794c637220 */ /* 0x000fe20000410000 */
[----:B------:R-:W-:-:S04]  /*5020*/  IMAD.WIDE.U32 R76, R77, UR10, R78 ;  /* 0x0000000a4d4c7c25 */ /* 0x000fc8000f8e004e */
[----:B------:R-:W-:Y:S01]  /*5030*/  FFMA.FTZ R80, R114, R149, R81 ;  /* 0x0000009572507223 */ /* 0x000fe20000010051 */
[----:B------:R-:W-:Y:S02]  /*5040*/  MOV R81, UR55 ;  /* 0x0000003700517c02 */ /* 0x000fe40008000f00 */
[----:B------:R-:W-:Y:S01]  /*5050*/  IADD3 R79, R77, UR44, RZ ;  /* 0x0000002c4d4f7c10 */ /* 0x000fe2000fffe0ff */
[----:B------:R-:W-:Y:S01]  /*5060*/  FFMA.FTZ R121, R105, R121, R80 ;  /* 0x0000007969797223 */ /* 0x000fe20000010050 */
[----:B------:R-:W-:Y:S01]  /*5070*/  BAR.SYNC.DEFER_BLOCKING 0x0 ;  /* 0x0000000000007b1d */ /* 0x000fe20000010000 */
[----:B------:R-:W-:Y:S01]  /*5080*/  LEA R80, P1, R76, UR26, 0x2 ;  /* 0x0000001a4c507c11 */ /* 0x000fe2000f8210ff */
[----:B------:R-:W-:Y:S01]  /*5090*/  FFMA.FTZ R99, R40, R98, R99 ;  /* 0x0000006228637223 */ /* 0x000fe20000010063 */
[C---:B------:R-:W-:Y:S02]  /*50a0*/  IADD3 R78, P0, R76.reuse, UR45, RZ ;  /* 0x0000002d4c4e7c10 */ /* 0x040fe4000ff1e0ff */
[----:B------:R-:W-:-:S02]  /*50b0*/  LEA.HI.X R77, R76, UR27, R79, 0x2, P1 ;  /* 0x0000001b4c4d7c11 */ /* 0x000fc400088f144f */
[----:B------:R-:W-:Y:S02]  /*50c0*/  LEA R76, P1, R83, R80, 0x2 ;  /* 0x00000050534c7211 */ /* 0x000fe400078210ff */
[----:B------:R-:W-:Y:S02]  /*50d0*/  IADD3 R98, R81, -UR45, -R94 ;  /* 0x8000002d51627c10 */ /* 0x000fe4000fffe85e */
[----:B------:R-:W0:Y:S01]  /*50e0*/  LDC.64 R80, c[0x0][0x380] ;  /* 0x0000e000ff507b82 */ /* 0x000e220000000a00 */
[----:B------:R-:W-:Y:S02]  /*50f0*/  IADD3.X R79, R79, -0x1, R82, P0, P2 ;  /* 0xffffffff4f4f7810 */ /* 0x000fe400007e4452 */
[----:B------:R-:W-:-:S13]  /*5100*/  ISETP.GE.AND P0, PT, R98, 0x1, PT ;  /* 0x000000016200780c */ /* 0x000fda0003f06270 */
[----:B------:R-:W-:Y:S05]  /*5110*/  @!P0 BRA `(.L_x_2178) ;  /* 0x00000000002c8947 */ /* 0x000fea0003800000 */
[----:B------:R-:W-:Y:S01]  /*5120*/  LEA.HI.SX32 R82, R94, R94, 0x1b ;  /* 0x0000005e5e527211 */ /* 0x000fe200078fdaff */
[----:B------:R-:W-:Y:S02]  /*5130*/  USHF.R.S32.HI UR44, URZ, 0x1f, UR7 ;  /* 0x0000001f3f2c7899 */ /* 0x000fe40008011407 */
[----:B0-----:R-:W-:Y:S01]  /*5140*/  IMAD.WIDE.U32 R78, R80, UR7, R78 ;  /* 0x00000007504e7c25 */ /* 0x001fe2000f8e004e */
[----:B------:R-:W-:-:S03]  /*5150*/  LEA R125, R82, R93, 0x2 ;  /* 0x0000005d527d7211 */ /* 0x000fc600078e10ff */
[----:B------:R-:W-:-:S03]  /*5160*/  IMAD R82, R80, UR44, RZ ;  /* 0x0000002c50527c24 */ /* 0x000fc6000f8e02ff */
[----:B------:R-:W0:Y:S01]  /*5170*/  LDS R125, [R125+0x2110] ;  /* 0x002110007d7d7984 */ /* 0x000e220000000800 */
[----:B------:R-:W-:Y:S01]  /*5180*/  IMAD R83, R81, UR7, R82 ;  /* 0x0000000751537c24 */ /* 0x000fe2000f8e0252 */
[----:B------:R-:W-:-:S04]  /*5190*/  LEA R82, P0, R78, UR26, 0x2 ;  /* 0x0000001a4e527c11 */ /* 0x000fc8000f8010ff */
[----:B------:R-:W-:-:S04]  /*51a0*/  IADD3 R83, R79, R83, RZ ;  /* 0x000000534f537210 */ /* 0x000fc80007ffe0ff */
[----:B------:R-:W-:-:S05]  /*51b0*/  LEA.HI.X R83, R78, UR27, R83, 0x2, P0 ;  /* 0x0000001b4e537c11 */ /* 0x000fca00080f1453 */
[----:B0-----:R1:W-:Y:S02]  /*51c0*/  REDG.E.ADD.F32.FTZ.RN.STRONG.GPU desc[UR22][R82.64], R125 ;  /* 0x0000007d520079a6 */ /* 0x0013e4000c10f396 */
.L_x_2178:
[----:B------:R-:W-:Y:S05]  /*51d0*/  BSYNC B0 ;  /* 0x0000000000007941 */ /* 0x000fea0003800000 */
.L_x_2177:
[----:B-1----:R-:W2:Y:S04]  /*51e0*/  LDL R82, [R1+0xc] ;  /* 0x00000c0001527983 */ /* 0x002ea80000100800 */
[----:B------:R-:W3:Y:S04]  /*51f0*/  LDL R83, [R1+0x8] ;  /* 0x0000080001537983 */ /* 0x000ee80000100800 */
[----:B------:R-:W4:Y:S01]  /*5200*/  LDL R125, [R1+0x44] ;  /* 0x00004400017d7983 */ /* 0x000f220000100800 */
[----:B------:R-:W-:Y:S01]  /*5210*/  USHF.L.U64.HI UR45, UR8, 0x2, UR9 ;  /* 0x00000002082d7899 */ /* 0x000fe20008010209 */
[----:B------:R-:W-:Y:S01]  /*5220*/  MOV R126, UR24 ;  /* 0x00000018007e7c02 */ /* 0x000fe20008000f00 */
[----:B------:R-:W-:Y:S01]  /*5230*/  USHF.L.U32 UR44, UR8, 0x2, URZ ;  /* 0x00000002082c7899 */ /* 0x000fe2000800063f */
[----:B------:R-:W-:Y:S01]  /*5240*/  MOV R79, UR47 ;  /* 0x0000002f004f7c02 */ /* 0x000fe20008000f00 */
[----:B------:R-:W-:Y:S01]  /*5250*/  FADD.FTZ R152, -R3, R152 ;  /* 0x0000009803987221 */ /* 0x000fe20000010100 */
[----:B------:R-:W-:Y:S01]  /*5260*/  FFMA.FTZ R78, R41, R97, R124 ;  /* 0x00000061294e7223 */ /* 0x000fe2000001007c */
[----:B------:R-:W-:Y:S01]  /*5270*/  FADD.FTZ R153, -R2, R153 ;  /* 0x0000009902997221 */ /* 0x000fe20000010100 */
[----:B------:R-:W-:Y:S01]  /*5280*/  LEA.HI.X R77, R126, R77, R79, 0x2, P1 ;  /* 0x0000004d7e4d7211 */ /* 0x000fe200008f144f */
[----:B0-----:R-:W-:-:S02]  /*5290*/  IMAD R126, R80, UR45, RZ ;  /* 0x0000002d507e7c24 */ /* 0x001fc4000f8e02ff */
[----:B------:R-:W-:Y:S01]  /*52a0*/  FMUL.FTZ R79, R123, R152 ;  /* 0x000000987b4f7220 */ /* 0x000fe20000410000 */
[----:B------:R-:W-:Y:S01]  /*52b0*/  ISETP.GE.AND P0, PT, R98, 0x81, PT ;  /* 0x000000816200780c */ /* 0x000fe20003f06270 */
[----:B------:R-:W-:Y:S01]  /*52c0*/  BSSY B0, `(.L_x_2179) ;  /* 0x0000018000007945 */ /* 0x000fe20003800000 */
[----:B------:R-:W-:-:S04]  /*52d0*/  IMAD.WIDE.U32 R76, R80, UR44, R76 ;  /* 0x0000002c504c7c25 */ /* 0x000fc8000f8e004c */
[----:B------:R-:W-:Y:S01]  /*52e0*/  FFMA.FTZ R79, R42, R96, R79 ;  /* 0x000000602a4f7223 */ /* 0x000fe2000001004f */
[----:B------:R-:W-:Y:S01]  /*52f0*/  FMUL.FTZ R80, R118, R153 ;  /* 0x0000009976507220 */ /* 0x000fe20000410000 */
[----:B------:R-:W-:Y:S01]  /*5300*/  FMUL.FTZ R119, R119, R140 ;  /* 0x0000008c77777220 */ /* 0x000fe20000410000 */
[----:B------:R-:W-:Y:S01]  /*5310*/  FMUL.FTZ R106, R106, R139 ;  /* 0x0000008b6a6a7220 */ /* 0x000fe20000410000 */
[----:B------:R-:W-:Y:S01]  /*5320*/  IADD3 R123, R94, 0x180, RZ ;  /* 0x000001805e7b7810 */ /* 0x000fe20007ffe0ff */
[----:B------:R-:W-:Y:S01]  /*5330*/  FFMA.FTZ R80, R43, R122, R80 ;  /* 0x0000007a2b507223 */ /* 0x000fe20000010050 */
[----:B--2---:R-:W-:Y:S01]  /*5340*/  FMUL.FTZ R82, R82, R97 ;  /* 0x0000006152527220 */ /* 0x004fe20000410000 */
[----:B------:R-:W-:Y:S02]  /*5350*/  IMAD R97, R81, UR44, R126 ;  /* 0x0000002c51617c24 */ /* 0x000fe4000f8e027e */
[----:B---3--:R-:W-:Y:S01]  /*5360*/  FMUL.FTZ R81, R83, R96 ;  /* 0x0000006053517220 */ /* 0x008fe20000410000 */
[----:B------:R-:W-:Y:S01]  /*5370*/  IADD3 R83, R94, 0x80, RZ ;  /* 0x000000805e537810 */ /* 0x000fe20007ffe0ff */
[----:B------:R-:W-:Y:S01]  /*5380*/  FFMA.FTZ R124, R82, R151, R121 ;  /* 0x00000097527c7223 */ /* 0x000fe20000010079 */
[----:B------:R-:W-:Y:S01]  /*5390*/  IADD3 R77, R77, R97, RZ ;  /* 0x000000614d4d7210 */ /* 0x000fe20007ffe0ff */
[----:B----4-:R-:W-:Y:S01]  /*53a0*/  FMUL.FTZ R122, R125, R122 ;  /* 0x0000007a7d7a7220 */ /* 0x010fe20000410000 */
[----:B------:R-:W-:Y:S01]  /*53b0*/  LEA.HI.SX32 R96, R83, R94, 0x1b ;  /* 0x0000005e53607211 */ /* 0x000fe200078fdaff */
[----:B------:R-:W-:Y:S01]  /*53c0*/  FFMA.FTZ R124, R81, R152, R124 ;  /* 0x00000098517c7223 */ /* 0x000fe2000001007c */
[----:B------:R-:W-:Y:S01]  /*53d0*/  IADD3 R121, R94, 0x100, RZ ;  /* 0x000001005e797810 */ /* 0x000fe20007ffe0ff */
[----:B------:R-:W-:Y:S01]  /*53e0*/  FMUL.FTZ R83, R122, R153 ;  /* 0x000000997a537220 */ /* 0x000fe20000410000 */
[----:B------:R-:W-:-:S03]  /*53f0*/  LEA R96, R96, R93, 0x2 ;  /* 0x0000005d60607211 */ /* 0x000fc600078e10ff */
[----:B------:R-:W-:Y:S02]  /*5400*/  FADD.FTZ R83, R124, R83 ;  /* 0x000000537c537221 */ /* 0x000fe40000010000 */
[----:B------:R0:W1:Y:S01]  /*5410*/  LDS R97, [R96+0x2310] ;  /* 0x0023100060617984 */ /* 0x0000620000000800 */
[----:B------:R-:W-:Y:S05]  /*5420*/  @!P0 BRA `(.L_x_2180) ;  /* 0x0000000000048947 */ /* 0x000fea0003800000 */
[----:B-1----:R2:W-:Y:S02]  /*5430*/  REDG.E.ADD.F32.FTZ.RN.STRONG.GPU desc[UR22][R76.64+-0x1e00], R97 ;  /* 0xffe200614c0079a6 */ /* 0x0025e4000c10f396 */
.L_x_2180:
[----:B------:R-:W-:Y:S05]  /*5440*/  BSYNC B0 ;  /* 0x0000000000007941 */ /* 0x000fea0003800000 */
.L_x_2179:
[-C--:B0-----:R-:W-:Y:S01]  /*5450*/  LEA.HI.SX32 R96, R121, R94.reuse, 0x1b ;  /* 0x0000005e79607211 */ /* 0x081fe200078fdaff */
[----:B------:R-:W-:Y:S01]  /*5460*/  BSSY B0, `(.L_x_2181) ;  /* 0x0000011000007945 */ /* 0x000fe20003800000 */
[----:B-12---:R-:W-:Y:S02]  /*5470*/  IADD3 R97, R94, 0x200, RZ ;  /* 0x000002005e617810 */ /* 0x006fe40007ffe0ff */
[----:B------:R-:W-:Y:S02]  /*5480*/  LEA R96, R96, R93, 0x2 ;  /* 0x0000005d60607211 */ /* 0x000fe400078e10ff */
[-C--:B------:R-:W-:Y:S02]  /*5490*/  LEA.HI.SX32 R124, R97, R94.reuse, 0x1b ;  /* 0x0000005e617c7211 */ /* 0x080fe400078fdaff */
[----:B------:R-:W-:Y:S01]  /*54a0*/  ISETP.GE.AND P6, PT, R98, 0x101, PT ;  /* 0x000001016200780c */ /* 0x000fe20003fc6270 */
[----:B------:R0:W1:Y:S01]  /*54b0*/  LDS R97, [R96+0x2510] ;  /* 0x0025100060617984 */ /* 0x0000620000000800 */
        /* <DEDUP_REMOVED lines=9> */
[----:B0-----:R-:W-:-:S12]  /*5550*/  @!P6 BRA `(.L_x_2182) ;  /* 0x000000000004e947 */ /* 0x001fd80003800000 */
[----:B-1----:R0:W-:Y:S02]  /*5560*/  REDG.E.ADD.F32.FTZ.RN.STRONG.GPU desc[UR22][R76.64+-0x1c00], R97 ;  /* 0xffe400614c0079a6 */ /* 0x0021e4000c10f396 */
.L_x_2182:
[----:B------:R-:W-:Y:S05]  /*5570*/  BSYNC B0 ;  /* 0x0000000000007941 */ /* 0x000fea0003800000 */
.L_x_2181:
[----:B01----:R0:W1:Y:S01]  /*5580*/  LDS R97, [R118+0x2710] ;  /* 0x0027100076617984 */ /* 0x0030620000000800 */
[----:B------:R-:W-:Y:S01]  /*5590*/  BSSY B0, `(.L_x_2183) ;  /* 0x0000006000007945 */ /* 0x000fe20003800000 */
[----:B------:R-:W-:Y:S02]  /*55a0*/  IADD3 R123, R94, 0x300, RZ ;  /* 0x000003005e7b7810 */ /* 0x000fe40007ffe0ff */
[----:B------:R-:W-:Y:S02]  /*55b0*/  LEA.HI.SX32 R96, R121, R94, 0x1b ;  /* 0x0000005e79607211 */ /* 0x000fe400078fdaff */
[----:B------:R-:W-:Y:S01]  /*55c0*/  LEA R124, R124, R93, 0x2 ;  /* 0x0000005d7c7c7211 */ /* 0x000fe200078e10ff */
[----:B------:R-:W-:Y:S06]  /*55d0*/  @!P0 BRA `(.L_x_2184) ;  /* 0x0000000000048947 */ /* 0x000fec0003800000 */
[----:B-1----:R2:W-:Y:S02]  /*55e0*/  REDG.E.ADD.F32.FTZ.RN.STRONG.GPU desc[UR22][R76.64+-0x1a00], R97 ;  /* 0xffe600614c0079a6 */ /* 0x0025e4000c10f396 */
.L_x_2184:
[----:B------:R-:W-:Y:S05]  /*55f0*/  BSYNC B0 ;  /* 0x0000000000007941 */ /* 0x000fea0003800000 */
.L_x_2183:
[----:B-12---:R1:W2:Y:S01]  /*5600*/  LDS R97, [R124+0x2910] ;  /* 0x002910007c617984 */ /* 0x0062a20000000800 */
[----:B------:R-:W-:Y:S01]  /*5610*/  BSSY B0, `(.L_x_2185) ;  /* 0x0000006000007945 */ /* 0x000fe20003800000 */
[----:B------:R-:W-:Y:S02]  /*5620*/  IADD3 R121, R94, 0x380, RZ ;  /* 0x000003805e797810 */ /* 0x000fe40007ffe0ff */
[----:B0-----:R-:W-:Y:S02]  /*5630*/  LEA.HI.SX32 R118, R123, R94, 0x1b ;  /* 0x0000005e7b767211 */ /* 0x001fe400078fdaff */
[----:B------:R-:W-:Y:S01]  /*5640*/  LEA R125, R96, R93, 0x2 ;  /* 0x0000005d607d7211 */ /* 0x000fe200078e10ff */
[----:B------:R-:W-:Y:S06]  /*5650*/  @!P1 BRA `(.L_x_2186) ;  /* 0x0000000000049947 */ /* 0x000fec0003800000 */
[----:B--2---:R0:W-:Y:S02]  /*5660*/  REDG.E.ADD.F32.FTZ.RN.STRONG.GPU desc[UR22][R76.64+-0x1800], R97 ;  /* 0xffe800614c0079a6 */ /* 0x0041e4000c10f396 */
.L_x_2186:
[----:B------:R-:W-:Y:S05]  /*5670*/  BSYNC B0 ;  /* 0x0000000000007941 */ /* 0x000fea0003800000 */
.L_x_2185:
[----:B0-2---:R0:W2:Y:S01]  /*5680*/  LDS R97, [R125+0x2b10] ;  /* 0x002b10007d617984 */ /* 0x0050a20000000800 */
[----:B------:R-:W-:Y:S01]  /*5690*/  BSSY B0, `(.L_x_2187) ;  /* 0x0000006000007945 */ /* 0x000fe20003800000 */
[----:B------:R-:W-:Y:S02]  /*56a0*/  LEA.HI.SX32 R96, R121, R94, 0x1b ;  /* 0x0000005e79607211 */ /* 0x000fe400078fdaff */
[----:B------:R-:W-:Y:S02]  /*56b0*/  IADD3 R123, R94, 0x400, RZ ;  /* 0x000004005e7b7810 */ /* 0x000fe40007ffe0ff */
[----:B------:R-:W-:Y:S01]  /*56c0*/  LEA R121, R118, R93, 0x2 ;  /* 0x0000005d76797211 */ /* 0x000fe200078e10ff */
[----:B------:R-:W-:Y:S06]  /*56d0*/  @!P2 BRA `(.L_x_2188) ;  /* 0x000000000004a947 */ /* 0x000fec0003800000 */
[----:B--2---:R3:W-:Y:S02]  /*56e0*/  REDG.E.ADD.F32.FTZ.RN.STRONG.GPU desc[UR22][R76.64+-0x1600], R97 ;  /* 0xffea00614c0079a6 */ /* 0x0047e4000c10f396 */
.L_x_2188:
[----:B------:R-:W-:Y:S05]  /*56f0*/  BSYNC B0 ;  /* 0x0000000000007941 */ /* 0x000fea0003800000 */
.L_x_2187:
[----:B--23--:R2:W3:Y:S01]  /*5700*/  LDS R97, [R121+0x2d10] ;  /* 0x002d100079617984 */ /* 0x00c4e20000000800 */
[----:B------:R-:W-:Y:S01]  /*5710*/  BSSY B0, `(.L_x_2189) ;  /* 0x0000005000007945 */ /* 0x000fe20003800000 */
[----:B------:R-:W-:Y:S02]  /*5720*/  LEA.HI.SX32 R118, R123, R94, 0x1b ;  /* 0x0000005e7b767211 */ /* 0x000fe400078fdaff */
[----:B------:R-:W-:Y:S01]  /*5730*/  LEA R96, R96, R93, 0x2 ;  /* 0x0000005d60607211 */ /* 0x000fe200078e10ff */
[----:B------:R-:W-:Y:S06]  /*5740*/  @!P3 BRA `(.L_x_2190) ;  /* 0x000000000004b947 */ /* 0x000fec0003800000 */
[----:B---3--:R4:W-:Y:S02]  /*5750*/  REDG.E.ADD.F32.FTZ.RN.STRONG.GPU desc[UR22][R76.64+-0x1400], R97 ;  /* 0xffec00614c0079a6 */ /* 0x0089e4000c10f396 */
.L_x_2190:
[----:B------:R-:W-:Y:S05]  /*5760*/  BSYNC B0 ;  /* 0x0000000000007941 */ /* 0x000fea0003800000 */
.L_x_2189:
[----:B---34-:R3:W4:Y:S01]  /*5770*/  LDS R97, [R96+0x2f10] ;  /* 0x002f100060617984 */ /* 0x0187220000000800 */
[----:B------:R-:W-:Y:S01]  /*5780*/  BSSY B0, `(.L_x_2191) ;  /* 0x0000004000007945 */ /* 0x000fe20003800000 */
[----:B------:R-:W-:-:S03]  /*5790*/  LEA R118, R118, R93, 0x2 ;  /* 0x0000005d76767211 */ /* 0x000fc600078e10ff */
[----:B------:R-:W-:Y:S05]  /*57a0*/  @!P4 BRA `(.L_x_2192) ;  /* 0x000000000004c947 */ /* 0x000fea0003800000 */
[----:B----4-:R4:W-:Y:S02]  /*57b0*/  REDG.E.ADD.F32.FTZ.RN.STRONG.GPU desc[UR22][R76.64+-0x1200], R97 ;  /* 0xffee00614c0079a6 */ /* 0x0109e4000c10f396 */
.L_x_2192:
[----:B------:R-:W-:Y:S05]  /*57c0*/  BSYNC B0 ;  /* 0x0000000000007941 */ /* 0x000fea0003800000 */
.L_x_2191:
[----:B----4-:R4:W0:Y:S01]  /*57d0*/  LDS R97, [R118+0x3110] ;  /* 0x0031100076617984 */ /* 0x0108220000000800 */
[----:B------:R-:W-:Y:S01]  /*57e0*/  BSSY B0, `(.L_x_2193) ;  /* 0x0000005000007945 */ /* 0x000fe20003800000 */
[C---:B--2---:R-:W-:Y:S02]  /*57f0*/  IADD3 R121, R94.reuse, 0x480, RZ ;  /* 0x000004805e797810 */ /* 0x044fe40007ffe0ff */
[----:B------:R-:W-:Y:S01]  /*5800*/  IADD3 R123, R94, 0x500, RZ ;  /* 0x000005005e7b7810 */ /* 0x000fe20007ffe0ff */
[----:B------:R-:W-:Y:S06]  /*5810*/  @!P5 BRA `(.L_x_2194) ;  /* 0x000000000004d947 */ /* 0x000fec0003800000 */
[----:B0-----:R2:W-:Y:S02]  /*5820*/  REDG.E.ADD.F32.FTZ.RN.STRONG.GPU desc[UR22][R76.64+-0x1000], R97 ;  /* 0xfff000614c0079a6 */ /* 0x0015e4000c10f396 */
.L_x_2194:
[----:B------:R-:W-:Y:S05]  /*5830*/  BSYNC B0 ;  /* 0x0000000000007941 */ /* 0x000fea0003800000 */
.L_x_2193:
[-C--:B---3--:R-:W-:Y:S01]  /*5840*/  LEA.HI.SX32 R96, R121, R94.reuse, 0x1b ;  /* 0x0000005e79607211 */ /* 0x088fe200078fdaff */
[----:B------:R-:W-:Y:S01]  /*5850*/  BSSY B0, `(.L_x_2195) ;  /* 0x0000011000007945 */ /* 0x000fe20003800000 */
[----:B0-2---:R-:W-:Y:S02]  /*5860*/  IADD3 R97, R94, 0x580, RZ ;  /* 0x000005805e617810 */ /* 0x005fe40007ffe0ff */
[----:B------:R-:W-:Y:S02]  /*5870*/  LEA R96, R96, R93, 0x2 ;  /* 0x0000005d60607211 */ /* 0x000fe400078e10ff */
[-C--:B-1----:R-:W-:Y:S02]  /*5880*/  LEA.HI.SX32 R124, R97, R94.reuse, 0x1b ;  /* 0x0000005e617c7211 */ /* 0x082fe400078fdaff */
[----:B------:R-:W-:Y:S01]  /*5890*/  ISETP.GE.AND P6, PT, R98, 0x481, PT ;  /* 0x000004816200780c */ /* 0x000fe20003fc6270 */
[----:B------:R0:W1:Y:S01]  /*58a0*/  LDS R97, [R96+0x3310] ;  /* 0x0033100060617984 */ /* 0x0000620000000800 */
[----:B----4-:R-:W-:-:S02]  /*58b0*/  LEA.HI.SX32 R118, R123, R94, 0x1b ;  /* 0x0000005e7b767211 */ /* 0x010fc400078fdaff */
        /* <DEDUP_REMOVED lines=10> */
.L_x_2196:
[----:B------:R-:W-:Y:S05]  /*5960*/  BSYNC B0 ;  /* 0x0000000000007941 */ /* 0x000fea0003800000 */
.L_x_2195:
[----:B01----:R0:W1:Y:S01]  /*5970*/  LDS R97, [R118+0x3510] ;  /* 0x0035100076617984 */ /* 0x0030620000000800 */
[----:B------:R-:W-:Y:S01]  /*5980*/  BSSY B0, `(.L_x_2197) ;  /* 0x0000006000007945 */ /* 0x000fe20003800000 */
[----:B------:R-:W-:Y:S02]  /*5990*/  IADD3 R123, R94, 0x680, RZ ;  /* 0x000006805e7b7810 */ /* 0x000fe40007ffe0ff */
[----:B------:R-:W-:Y:S02]  /*59a0*/  LEA.HI.SX32 R96, R121, R94, 0x1b ;  /* 0x0000005e79607211 */ /* 0x000fe400078fdaff */
[----:B------:R-:W-:Y:S01]  /*59b0*/  LEA R124, R124, R93, 0x2 ;  /* 0x0000005d7c7c7211 */ /* 0x000fe200078e10ff */
[----:B------:R-:W-:Y:S06]  /*59c0*/  @!P0 BRA `(.L_x_2198) ;  /* 0x0000000000048947 */ /* 0x000fec0003800000 */
[----:B-1----:R2:W-:Y:S02]  /*59d0*/  REDG.E.ADD.F32.FTZ.RN.STRONG.GPU desc[UR22][R76.64+-0xc00], R97 ;  /* 0xfff400614c0079a6 */ /* 0x0025e4000c10f396 */
.L_x_2198:
[----:B------:R-:W-:Y:S05]  /*59e0*/  BSYNC B0 ;  /* 0x0000000000007941 */ /* 0x000fea0003800000 */
.L_x_2197:
[----:B-12---:R1:W2:Y:S01]  /*59f0*/  LDS R97, [R124+0x3710] ;  /* 0x003710007c617984 */ /* 0x0062a20000000800 */
[----:B------:R-:W-:Y:S01]  /*5a00*/  BSSY B0, `(.L_x_2199) ;  /* 0x0000006000007945 */ /* 0x000fe20003800000 */
[----:B------:R-:W-:Y:S02]  /*5a10*/  IADD3 R121, R94, 0x700, RZ ;  /* 0x000007005e797810 */ /* 0x000fe40007ffe0ff */
[----:B------:R-:W-:Y:S02]  /*5a20*/  LEA.HI.SX32 R98, R123, R94, 0x1b ;  /* 0x0000005e7b627211 */ /* 0x000fe400078fdaff */
[----:B0-----:R-:W-:Y:S01]  /*5a30*/  LEA R118, R96, R93, 0x2 ;  /* 0x0000005d60767211 */ /* 0x001fe200078e10ff */
[----:B------:R-:W-:Y:S06]  /*5a40*/  @!P1 BRA `(.L_x_2200) ;  /* 0x0000000000049947 */ /* 0x000fec0003800000 */
[----:B--2---:R0:W-:Y:S02]  /*5a50*/  REDG.E.ADD.F32.FTZ.RN.STRONG.GPU desc[UR22][R76.64+-0xa00], R97 ;  /* 0xfff600614c0079a6 */ /* 0x0041e4000c10f396 */
.L_x_2200:
[----:B------:R-:W-:Y:S05]  /*5a60*/  BSYNC B0 ;  /* 0x0000000000007941 */ /* 0x000fea0003800000 */
.L_x_2199:
[----:B0-2---:R0:W2:Y:S01]  /*5a70*/  LDS R97, [R118+0x3910] ;  /* 0x0039100076617984 */ /* 0x0050a20000000800 */
[----:B------:R-:W-:Y:S01]  /*5a80*/  BSSY B0, `(.L_x_2201) ;  /* 0x0000006000007945 */ /* 0x000fe20003800000 */
[----:B------:R-:W-:Y:S02]  /*5a90*/  LEA.HI.SX32 R96, R121, R94, 0x1b ;  /* 0x0000005e79607211 */ /* 0x000fe400078fdaff */
[----:B------:R-:W-:Y:S02]  /*5aa0*/  IADD3 R123, R94, 0x780, RZ ;  /* 0x000007805e7b7810 */ /* 0x000fe40007ffe0ff */
[----:B------:R-:W-:Y:S01]  /*5ab0*/  LEA R121, R98, R93, 0x2 ;  /* 0x0000005d62797211 */ /* 0x000fe200078e10ff */
[----:B------:R-:W-:Y:S06]  /*5ac0*/  @!P2 BRA `(.L_x_2202) ;  /* 0x000000000004a947 */ /* 0x000fec0003800000 */
[----:B--2---:R3:W-:Y:S02]  /*5ad0*/  REDG.E.ADD.F32.FTZ.RN.STRONG.GPU desc[UR22][R76.64+-0x800], R97 ;  /* 0xfff800614c0079a6 */ /* 0x0047e4000c10f396 */
.L_x_2202:
[----:B------:R-:W-:Y:S05]  /*5ae0*/  BSYNC B0 ;  /* 0x0000000000007941 */ /* 0x000fea0003800000 */
.L_x_2201:
[----:B--23--:R2:W3:Y:S01]  /*5af0*/  LDS R97, [R121+0x3b10] ;  /* 0x003b100079617984 */ /* 0x00c4e20000000800 */
[----:B------:R-:W-:Y:S01]  /*5b00*/  BSSY B0, `(.L_x_2203) ;  /* 0x0000005000007945 */ /* 0x000fe20003800000 */
[----:B------:R-:W-:Y:S02]  /*5b10*/  LEA.HI.SX32 R98, R123, R94, 0x1b ;  /* 0x0000005e7b627211 */ /* 0x000fe400078fdaff */
[----:B------:R-:W-:Y:S01]  /*5b20*/  LEA R96, R96, R93, 0x2 ;  /* 0x0000005d60607211 */ /* 0x000fe200078e10ff */
[----:B------:R-:W-:Y:S06]  /*5b30*/  @!P3 BRA `(.L_x_2204) ;  /* 0x000000000004b947 */ /* 0x000fec0003800000 */
[----:B---3--:R4:W-:Y:S02]  /*5b40*/  REDG.E.ADD.F32.FTZ.RN.STRONG.GPU desc[UR22][R76.64+-0x600], R97 ;  /* 0xfffa00614c0079a6 */ /* 0x0089e4000c10f396 */
.L_x_2204:
[----:B------:R-:W-:Y:S05]  /*5b50*/  BSYNC B0 ;  /* 0x0000000000007941 */ /* 0x000fea0003800000 */
.L_x_2203:
[----:B---34-:R3:W4:Y:S01]  /*5b60*/  LDS R97, [R96+0x3d10] ;  /* 0x003d100060617984 */ /* 0x0187220000000800 */
[----:B------:R-:W-:Y:S01]  /*5b70*/  BSSY B0, `(.L_x_2205) ;  /* 0x0000004000007945 */ /* 0x000fe20003800000 */
[----:B------:R-:W-:-:S03]  /*5b80*/  LEA R98, R98, R93, 0x2 ;  /* 0x0000005d62627211 */ /* 0x000fc600078e10ff */
[----:B------:R-:W-:Y:S05]  /*5b90*/  @!P4 BRA `(.L_x_2206) ;  /* 0x000000000004c947 */ /* 0x000fea0003800000 */
[----:B----4-:R4:W-:Y:S02]  /*5ba0*/  REDG.E.ADD.F32.FTZ.RN.STRONG.GPU desc[UR22][R76.64+-0x400], R97 ;  /* 0xfffc00614c0079a6 */ /* 0x0109e4000c10f396 */
.L_x_2206:
[----:B------:R-:W-:Y:S05]  /*5bb0*/  BSYNC B0 ;  /* 0x0000000000007941 */ /* 0x000fea0003800000 */
.L_x_2205:
[----:B----4-:R4:W0:Y:S01]  /*5bc0*/  LDS R97, [R98+0x3f10] ;  /* 0x003f100062617984 */ /* 0x0108220000000800 */
[----:B------:R-:W-:Y:S04]  /*5bd0*/  BSSY B0, `(.L_x_2207) ;  /* 0x0000003000007945 */ /* 0x000fe80003800000 */
[----:B------:R-:W-:Y:S05]  /*5be0*/  @!P5 BRA `(.L_x_2208) ;  /* 0x000000000004d947 */ /* 0x000fea0003800000 */
[----:B0-----:R0:W-:Y:S02]  /*5bf0*/  REDG.E.ADD.F32.FTZ.RN.STRONG.GPU desc[UR22][R76.64+-0x200], R97 ;  /* 0xfffe00614c0079a6 */ /* 0x0011e4000c10f396 */
.L_x_2208:
[----:B------:R-:W-:Y:S05]  /*5c00*/  BSYNC B0 ;  /* 0x0000000000007941 */ /* 0x000fea0003800000 */
.L_x_2207:
[----:B0-----:R-:W5:Y:S01]  /*5c10*/  LDL R77, [R1+0x4c] ;  /* 0x00004c00014d7983 */ /* 0x001f620000100800 */
[----:B------:R-:W0:Y:S03]  /*5c20*/  S2R R97, SR_LANEID ;  /* 0x0000000000617919 */ /* 0x000e260000000000 */
[----:B------:R-:W1:Y:S04]  /*5c30*/  SHFL.DOWN PT, R76, R83, 0x1, 0x1f ;  /* 0x08201f00534c7f89 */ /* 0x000e6800000e0000 */
[----:B---3--:R-:W3:Y:S01]  /*5c40*/  SHFL.DOWN PT, R96, R85, 0x1, 0x1f ;  /* 0x08201f0055607f89 */ /* 0x008ee200000e0000 */
[----:B0-----:R-:W-:-:S13]  /*5c50*/  ISETP.GT.AND P0, PT, R97, 0x1e, PT ;  /* 0x0000001e6100780c */ /* 0x001fda0003f04270 */
[----:B-1----:R-:W-:Y:S01]  /*5c60*/  @!P0 FADD.FTZ R83, R83, R76 ;  /* 0x0000004c53538221 */ /* 0x002fe20000010000 */
[----:B---3--:R-:W-:-:S04]  /*5c70*/  @!P0 FADD.FTZ R85, R85, R96 ;  /* 0x0000006055558221 */ /* 0x008fc80000010000 */
        /* <DEDUP_REMOVED lines=17> */
[----:B------:R-:W-:Y:S02]  /*5d90*/  ISETP.GT.AND P0, PT, R97, 0xf, PT ;  /* 0x0000000f6100780c */ /* 0x000fe40003f04270 */
[----:B------:R-:W-:Y:S01]  /*5da0*/  ISETP.NE.AND P1, PT, R94, RZ, PT ;  /* 0x000000ff5e00720c */ /* 0x000fe20003f25270 */
[----:B------:R-:W-:Y:S01]  /*5db0*/  FADD.FTZ R74, R81, R74 ;  /* 0x0000004a514a7221 */ /* 0x000fe20000010000 */
[----:B------:R-:W-:Y:S01]  /*5dc0*/  FADD.FTZ R59, R80, R59 ;  /* 0x0000003b503b7221 */ /* 0x000fe20000010000 */
[----:B------:R-:W-:-:S08]  /*5dd0*/  FMUL.FTZ R117, R117, R138 ;  /* 0x0000008a75757220 */ /* 0x000fd00000410000 */
[----:B0-----:R-:W-:Y:S01]  /*5de0*/  @!P0 FADD.FTZ R83, R83, R76 ;  /* 0x0000004c53538221 */ /* 0x001fe20000010000 */
[----:B-1----:R-:W-:Y:S01]  /*5df0*/  @!P0 FADD.FTZ R85, R85, R96 ;  /* 0x0000006055558221 */ /* 0x002fe20000010000 */
[----:B------:R-:W-:-:S03]  /*5e00*/  ISETP.NE.AND P0, PT, R97, RZ, PT ;  /* 0x000000ff6100720c */ /* 0x000fc60003f05270 */
[----:B------:R-:W-:Y:S02]  /*5e10*/  MOV R80, R83 ;  /* 0x0000005300507202 */ /* 0x000fe40000000f00 */
[----:B------:R-:W-:Y:S01]  /*5e20*/  MOV R81, R85 ;  /* 0x0000005500517202 */ /* 0x000fe20000000f00 */
        /* <DEDUP_REMOVED lines=35> */
[----:B-----5:R0:W-:Y:S01]  /*6060*/  @!P0 STS.64 [R77+0x4218], R80 ;  /* 0x004218504d008388 */ /* 0x0201e20000000a00 */
        /* <DEDUP_REMOVED lines=10> */
[----:B0-----:R-:W0:Y:S04]  /*6110*/  LDS.128 R76, [R93+0x4220] ;  /* 0x004220005d4c7984 */ /* 0x001e280000000c00 */
[----:B------:R-:W1:Y:S04]  /*6120*/  LDS.64 R82, [R93+0x4230] ;  /* 0x004230005d527984 */ /* 0x000e680000000a00 */
[----:B------:R-:W3:Y:S04]  /*6130*/  @P0 LDS R86, [R87+0x6260] ;  /* 0x0062600057560984 */ /* 0x000ee80000000800 */
[----:B------:R-:W5:Y:S01]  /*6140*/  @P0 LDS R85, [R87+0x5e60] ;  /* 0x005e600057550984 */ /* 0x000f620000000800 */
[----:B0-----:R-:W-:Y:S01]  /*6150*/  FADD.FTZ R84, R81, R77 ;  /* 0x0000004d51547221 */ /* 0x001fe20000010000 */
[----:B------:R-:W-:-:S03]  /*6160*/  FADD.FTZ R77, R80, R76 ;  /* 0x0000004c504d7221 */ /* 0x000fc60000010000 */
[----:B------:R-:W-:Y:S01]  /*6170*/  FADD.FTZ R84, R79, R84 ;  /* 0x000000544f547221 */ /* 0x000fe20000010000 */
[----:B------:R-:W-:-:S03]  /*6180*/  FADD.FTZ R77, R78, R77 ;  /* 0x0000004d4e4d7221 */ /* 0x000fc60000010000 */
[----:B-1----:R-:W-:Y:S01]  /*6190*/  FADD.FTZ R81, R84, R83 ;  /* 0x0000005354517221 */ /* 0x002fe20000010000 */
[----:B------:R-:W-:-:S03]  /*61a0*/  FADD.FTZ R80, R77, R82 ;  /* 0x000000524d507221 */ /* 0x000fc60000010000 */
[----:B---3--:R-:W-:Y:S01]  /*61b0*/  @P0 FADD.FTZ R81, R81, R86 ;  /* 0x0000005651510221 */ /* 0x008fe20000010000 */
[----:B-----5:R-:W-:-:S04]  /*61c0*/  @P0 FADD.FTZ R80, R80, R85 ;  /* 0x0000005550500221 */ /* 0x020fc80000010000 */
[----:B------:R1:W-:Y:S04]  /*61d0*/  STS [R87+0x6260], R81 ;  /* 0x0062605157007388 */ /* 0x0003e80000000800 */
[----:B------:R1:W-:Y:S02]  /*61e0*/  STS [R87+0x5e60], R80 ;  /* 0x005e605057007388 */ /* 0x0003e40000000800 */
.L_x_2210:
[----:B------:R-:W-:Y:S05]  /*61f0*/  BSYNC B0 ;  /* 0x0000000000007941 */ /* 0x000fea0003800000 */
.L_x_2209:
[----:B------:R-:W-:Y:S02]  /*6200*/  UIADD3 UR7, UR7, 0x1, URZ ;  /* 0x0000000107077890 */ /* 0x000fe4000fffe03f */
[----:B------:R-:W-:Y:S02]  /*6210*/  UIADD3 UR8, UP1, UR8, 0x1, URZ ;  /* 0x0000000108087890 */ /* 0x000fe4000ff3e03f */
[----:B------:R-:W-:Y:S02]  /*6220*/  UISETP.GE.AND UP0, UPT, UR7, UR54, UPT ;  /* 0x000000360700728c */ /* 0x000fe4000bf06270 */
[----:B------:R-:W-:-:S04]  /*6230*/  UIADD3.X UR9, URZ, UR9, URZ, UP1, !UPT ;  /* 0x000000093f097290 */ /* 0x000fc80008ffe43f */
[----:B------:R-:W-:-:S13]  /*6240*/  PLOP3.LUT P0, PT, PT, PT, UP0, 0x80, 0x0 ;  /* 0x000000000000781c */ /* 0x000fda0003f0f008 */
[----:B------:R-:W-:Y:S05]  /*6250*/  @!P0 BRA `(.L_x_2211) ;  /* 0xffffffc400bc8947 */ /* 0x000fea000383ffff */
.L_x_2167:
[----:B------:R-:W3:Y:S01]  /*6260*/  LDL.LU R78, [R1+0x50] ;  /* 0x00005000014e7983 */ /* 0x000ee20000300800 */
[----:B------:R-:W5:Y:S01]  /*6270*/  LDC.64 R4, c[0x0][0x388] ;  /* 0x0000e200ff047b82 */ /* 0x000f620000000a00 */
[----:B------:R-:W-:Y:S02]  /*6280*/  USHF.R.S32.HI UR28, URZ, 0x1f, UR12 ;  /* 0x0000001f3f1c7899 */ /* 0x000fe4000801140c */
[----:B0-----:R-:W2:Y:S01]  /*6290*/  LDL.LU R77, [R1+0x48] ;  /* 0x00004800014d7983 */ /* 0x001ea20000300800 */
[----:B------:R-:W-:Y:S01]  /*62a0*/  ULDC.64 UR26, c[0x0][0x390] ;  /* 0x0000e400001a7ab9 */ /* 0x000fe20000000a00 */
[----:B------:R-:W-:Y:S01]  /*62b0*/  USHF.R.S32.HI UR25, URZ, 0x1f, UR24 ;  /* 0x0000001f3f197899 */ /* 0x000fe20008011418 */
[----:B------:R-:W-:Y:S02]  /*62c0*/  SHF.L.U32 R76, R94, 0x2, RZ ;  /* 0x000000025e4c7819 */ /* 0x000fe400000006ff */
[----:B------:R-:W-:Y:S01]  /*62d0*/  BAR.SYNC.DEFER_BLOCKING 0x0 ;  /* 0x0000000000007b1d */ /* 0x000fe20000010000 */
[----:B------:R-:W-:-:S02]  /*62e0*/  UIMAD UR7, UR28, UR26, URZ ;  /* 0x0000001a1c0772a4 */ /* 0x000fc4000f8e023f */
[----:B------:R-:W-:Y:S01]  /*62f0*/  UIMAD.WIDE.U32 UR8, UR12, UR26, UR24 ;  /* 0x0000001a0c0872a5 */ /* 0x000fe2000f8e0018 */
[----:B------:R-:W-:Y:S01]  /*6300*/  LOP3.LUT R76, R76, 0xffffff80, RZ, 0xc0, !PT ;  /* 0xffffff804c4c7812 */ /* 0x000fe200078ec0ff */
[----:B------:R-:W-:-:S03]  /*6310*/  UIMAD UR7, UR12, UR27, UR7 ;  /* 0x0000001b0c0772a4 */ /* 0x000fc6000f8e0207 */
[----:B------:R-:W0:Y:S01]  /*6320*/  LDC.64 R6, c[0x0][0x3e0] ;  /* 0x0000f800ff067b82 */ /* 0x000e220000000a00 */
[----:B------:R-:W-:Y:S01]  /*6330*/  USHF.R.S32.HI UR29, URZ, 0x1f, UR11 ;  /* 0x0000001f3f1d7899 */ /* 0x000fe2000801140b */
[----:B------:R-:W-:Y:S01]  /*6340*/  LOP3.LUT R76, R76, 0x1f, R94, 0xf8, !PT ;  /* 0x0000001f4c4c7812 */ /* 0x000fe200078ef85e */
[----:B------:R-:W-:Y:S02]  /*6350*/  UIADD3 UR7, UR9, UR7, URZ ;  /* 0x0000000709077290 */ /* 0x000fe4000fffe03f */
[----:B------:R-:W-:Y:S01]  /*6360*/  MOV R3, UR9 ;  /* 0x0000000900037c02 */ /* 0x000fe20008000f00 */
[----:B------:R-:W-:Y:S01]  /*6370*/  ULDC.64 UR26, c[0x0][0x3b0] ;  /* 0x0000ec00001a7ab9 */ /* 0x000fe20000000a00 */
[----:B------:R-:W-:Y:S01]  /*6380*/  MOV R2, UR8 ;  /* 0x0000000800027c02 */ /* 0x000fe20008000f00 */
[----:B------:R-:W-:Y:S01]  /*6390*/  UIMAD.WIDE.U32 UR8, UR12, UR26, UR24 ;  /* 0x0000001a0c0872a5 */ /* 0x000fe2000f8e0018 */
[----:B------:R-:W-:Y:S01]  /*63a0*/  MOV R3, UR7 ;  /* 0x0000000700037c02 */ /* 0x000fe20008000f00 */
[----:B------:R-:W-:Y:S01]  /*63b0*/  UIMAD UR7, UR28, UR26, URZ ;  /* 0x0000001a1c0772a4 */ /* 0x000fe2000f8e023f */
[C---:B-----5:R-:W-:Y:S01]  /*63c0*/  IMAD R0, R4.reuse, UR29, RZ ;  /* 0x0000001d04007c24 */ /* 0x060fe2000f8e02ff */
[----:B------:R-:W-:Y:S01]  /*63d0*/  UISETP.GT.AND UP0, UPT, UR13, 0x1, UPT ;  /* 0x000000010d00788c */ /* 0x000fe2000bf04270 */
[----:B------:R-:W-:Y:S01]  /*63e0*/  IMAD.WIDE.U32 R2, R4, UR11, R2 ;  /* 0x0000000b04027c25 */ /* 0x000fe2000f8e0002 */
[----:B------:R-:W-:-:S02]  /*63f0*/  UIMAD UR7, UR12, UR27, UR7 ;  /* 0x0000001b0c0772a4 */ /* 0x000fc4000f8e0207 */
[----:B------:R-:W-:Y:S01]  /*6400*/  UIADD3 UR50, UP1, UR50, -0x2000, URZ ;  /* 0xffffe00032327890 */ /* 0x000fe2000ff3e03f */
[----:B------:R-:W-:Y:S01]  /*6410*/  IMAD R5, R5, UR11, R0 ;  /* 0x0000000b05057c24 */ /* 0x000fe2000f8e0200 */
[----:B------:R-:W-:Y:S02]  /*6420*/  UIADD3 UR7, UR9, UR7, URZ ;  /* 0x0000000709077290 */ /* 0x000fe4000fffe03f */
[----:B------:R-:W-:Y:S02]  /*6430*/  UIADD3 UR14, UP2, UR14, -0x2000, URZ ;  /* 0xffffe0000e0e7890 */ /* 0x000fe4000ff5e03f */
[----:B------:R-:W-:Y:S01]  /*6440*/  IADD3 R0, R3, R5, RZ ;  /* 0x0000000503007210 */ /* 0x000fe20007ffe0ff */
[----:B------:R-:W-:Y:S01]  /*6450*/  UIADD3 UR16, UP3, UR16, -0x2000, URZ ;  /* 0xffffe00010107890 */ /* 0x000fe2000ff7e03f */
[C---:B0-----:R-:W-:Y:S01]  /*6460*/  LEA R4, P0, R2.reuse, R6, 0x2 ;  /* 0x0000000602047211 */ /* 0x041fe200078010ff */
[----:B------:R-:W-:Y:S02]  /*6470*/  UIADD3 UR48, UP4, UR48, -0x2000, URZ ;  /* 0xffffe00030307890 */ /* 0x000fe4000ff9e03f */
[----:B------:R-:W-:Y:S01]  /*6480*/  UIADD3 UR6, UR6, -0x800, URZ ;  /* 0xfffff80006067890 */ /* 0x000fe2000fffe03f */
[----:B------:R-:W-:Y:S01]  /*6490*/  LEA.HI.X R5, R2, R7, R0, 0x2, P0 ;  /* 0x0000000702057211 */ /* 0x000fe200000f1400 */
[----:B------:R-:W-:Y:S01]  /*64a0*/  UIADD3.X UR51, UR51, -0x1, URZ, UP1, !UPT ;  /* 0xffffffff33337890 */ /* 0x000fe20008ffe43f */
[----:B------:R-:W0:Y:S01]  /*64b0*/  LDC.64 R6, c[0x0][0x3f0] ;  /* 0x0000fc00ff067b82 */ /* 0x000e220000000a00 */
[----:B------:R-:W-:Y:S01]  /*64c0*/  UIADD3.X UR15, UR15, -0x1, URZ, UP2, !UPT ;  /* 0xffffffff0f0f7890 */ /* 0x000fe200097fe43f */
[----:B------:R-:W-:Y:S01]  /*64d0*/  IMAD.WIDE R2, R76, 0x10, R4 ;  /* 0x000000104c027825 */ /* 0x000fe200078e0204 */
[----:B------:R-:W-:-:S02]  /*64e0*/  UIADD3.X UR17, UR17, -0x1, URZ, UP3, !UPT ;  /* 0xffffffff11117890 */ /* 0x000fc40009ffe43f */
[----:B------:R-:W-:Y:S01]  /*64f0*/  UIADD3.X UR49, UR49, -0x1, URZ, UP4, !UPT ;  /* 0xffffffff31317890 */ /* 0x000fe2000a7fe43f */
[----:B---3--:R-:W-:Y:S01]  /*6500*/  FADD.FTZ R0, R78, R44 ;  /* 0x0000002c4e007221 */ /* 0x008fe20000010000 */
[----:B--2---:R-:W-:Y:S03]  /*6510*/  STS.128 [R77], R60 ;  /* 0x0000003c4d007388 */ /* 0x004fe60000000c00 */
[----:B------:R-:W-:Y:S01]  /*6520*/  FADD.FTZ R5, R0, R45 ;  /* 0x0000002d00057221 */ /* 0x000fe20000010000 */
[----:B------:R-:W-:Y:S03]  /*6530*/  STS.128 [R77+0x10], R64 ;  /* 0x000010404d007388 */ /* 0x000fe60000000c00 */
[----:B------:R-:W-:Y:S02]  /*6540*/  FADD.FTZ R0, R5, R46 ;  /* 0x0000002e05007221 */ /* 0x000fe40000010000 */
[----:B------:R-:W2:Y:S01]  /*6550*/  LDC.64 R4, c[0x0][0x3a8] ;  /* 0x0000ea00ff047b82 */ /* 0x000ea20000000a00 */
[----:B------:R-:W-:Y:S04]  /*6560*/  STS.128 [R77+0x20], R68 ;  /* 0x000020444d007388 */ /* 0x000fe80000000c00 */
[----:B------:R-:W-:Y:S01]  /*6570*/  STS.128 [R77+0x30], R72 ;  /* 0x000030484d007388 */ /* 0x000fe20000000c00 */
[----:B------:R-:W-:-:S03]  /*6580*/  NOP ;  /* 0x0000000000007918 */ /* 0x000fc60000000000 */
[----:B------:R-:W3:Y:S04]  /*6590*/  LDS.128 R8, [R92] ;  /* 0x000000005c087984 */ /* 0x000ee80000000c00 */
[----:B------:R-:W5:Y:S04]  /*65a0*/  LDS.128 R12, [R92+0x200] ;  /* 0x000200005c0c7984 */ /* 0x000f680000000c00 */
[----:B------:R-:W1:Y:S04]  /*65b0*/  LDS.128 R16, [R92+0x400] ;  /* 0x000400005c107984 */ /* 0x000e680000000c00 */
[----:B------:R-:W4:Y:S04]  /*65c0*/  LDS.128 R20, [R92+0x600] ;  /* 0x000600005c147984 */ /* 0x000f280000000c00 */
[----:B---3--:R-:W-:Y:S04]  /*65d0*/  STG.E.128 desc[UR22][R2.64+-0x2000], R8 ;  /* 0xffe0000802007986 */ /* 0x008fe8000c101d16 */
[----:B-----5:R-:W-:Y:S04]  /*65e0*/  STG.E.128 desc[UR22][R2.64+-0x1e00], R12 ;  /* 0xffe2000c02007986 */ /* 0x020fe8000c101d16 */
[----:B-1----:R-:W-:Y:S04]  /*65f0*/  STG.E.128 desc[UR22][R2.64+-0x1c00], R16 ;  /* 0xffe4001002007986 */ /* 0x002fe8000c101d16 */
[----:B----4-:R1:W-:Y:S01]  /*6600*/  STG.E.128 desc[UR22][R2.64+-0x1a00], R20 ;  /* 0xffe6001402007986 */ /* 0x0103e2000c101d16 */
[----:B------:R-:W-:Y:S01]  /*6610*/  BAR.SYNC.DEFER_BLOCKING 0x0 ;  /* 0x0000000000007b1d */ /* 0x000fe20000010000 */
[----:B-1----:R-:W-:-:S02]  /*6620*/  MOV R3, UR9 ;  /* 0x0000000900037c02 */ /* 0x002fc40008000f00 */
[----:B------:R-:W-:Y:S02]  /*6630*/  MOV R2, UR8 ;  /* 0x0000000800027c02 */ /* 0x000fe40008000f00 */
[----:B------:R-:W-:Y:S01]  /*6640*/  MOV R3, UR7 ;  /* 0x0000000700037c02 */ /* 0x000fe20008000f00 */
[----:B------:R-:W-:Y:S02]  /*6650*/  UIADD3 UR7, UR13, -0x1, URZ ;  /* 0xffffffff0d077890 */ /* 0x000fe4000fffe03f */
[----:B--2---:R-:W-:Y:S01]  /*6660*/  IMAD.WIDE.U32 R2, R4, UR11, R2 ;  /* 0x0000000b04027c25 */ /* 0x004fe2000f8e0002 */
[----:B------:R1:W-:Y:S04]  /*6670*/  STS.128 [R77], R44 ;  /* 0x0000002c4d007388 */ /* 0x0003e80000000c00 */
[----:B------:R-:W-:Y:S01]  /*6680*/  UMOV UR13, UR7 ;  /* 0x00000007000d7c82 */ /* 0x000fe20008000000 */
[----:B------:R2:W-:Y:S04]  /*6690*/  STS.128 [R77+0x10], R48 ;  /* 0x000010304d007388 */ /* 0x0005e80000000c00 */
[----:B------:R3:W-:Y:S04]  /*66a0*/  STS.128 [R77+0x20], R52 ;  /* 0x000020344d007388 */ /* 0x0007e80000000c00 */
[----:B------:R4:W-:Y:S01]  /*66b0*/  STS.128 [R77+0x30], R56 ;  /* 0x000030384d007388 */ /* 0x0009e20000000c00 */
[----:B------:R-:W-:Y:S01]  /*66c0*/  NOP ;  /* 0x0000000000007918 */ /* 0x000fe20000000000 */
[----:B-1----:R-:W-:-:S02]  /*66d0*/  FADD.FTZ R47, R0, R47 ;  /* 0x0000002f002f7221 */ /* 0x002fc40000010000 */
[----:B------:R-:W1:Y:S01]  /*66e0*/  LDS.128 R8, [R92] ;  /* 0x000000005c087984 */ /* 0x000e620000000c00 */
[----:B------:R-:W-:Y:S01]  /*66f0*/  IMAD R0, R4, UR29, RZ ;  /* 0x0000001d04007c24 */ /* 0x000fe2000f8e02ff */
[----:B0-----:R-:W-:Y:S01]  /*6700*/  LEA R4, P0, R2, R6, 0x2 ;  /* 0x0000000602047211 */ /* 0x001fe200078010ff */
[----:B--2---:R-:W-:Y:S01]  /*6710*/  FADD.FTZ R48, R47, R48 ;  /* 0x000000302f307221 */ /* 0x004fe20000010000 */
[----:B------:R-:W0:Y:S01]  /*6720*/  LDS.128 R12, [R92+0x200] ;  /* 0x000200005c0c7984 */ /* 0x000e220000000c00 */
[----:B------:R-:W-:Y:S02]  /*6730*/  IMAD R5, R5, UR11, R0 ;  /* 0x0000000b05057c24 */ /* 0x000fe4000f8e0200 */
[----:B------:R-:W-:Y:S01]  /*6740*/  FADD.FTZ R49, R48, R49 ;  /* 0x0000003130317221 */ /* 0x000fe20000010000 */
[----:B------:R-:W2:Y:S02]  /*6750*/  LDS.128 R16, [R92+0x400] ;  /* 0x000400005c107984 */ /* 0x000ea40000000c00 */
[----:B------:R-:W-:Y:S01]  /*6760*/  IADD3 R0, R3, R5, RZ ;  /* 0x0000000503007210 */ /* 0x000fe20007ffe0ff */
[----:B------:R-:W-:Y:S01]  /*6770*/  FADD.FTZ R50, R49, R50 ;  /* 0x0000003231327221 */ /* 0x000fe20000010000 */
[----:B------:R-:W5:Y:S02]  /*6780*/  LDS.128 R20, [R92+0x600] ;  /* 0x000600005c147984 */ /* 0x000f640000000c00 */
[----:B------:R-:W-:Y:S01]  /*6790*/  LEA.HI.X R5, R2, R7, R0, 0x2, P0 ;  /* 0x0000000702057211 */ /* 0x000fe200000f1400 */
[----:B------:R-:W-:Y:S01]  /*67a0*/  FADD.FTZ R51, R50, R51 ;  /* 0x0000003332337221 */ /* 0x000fe20000010000 */
[----:B------:R-:W-:-:S03]  /*67b0*/  PLOP3.LUT P0, PT, PT, PT, UP0, 0x80, 0x0 ;  /* 0x000000000000781c */ /* 0x000fc60003f0f008 */
[----:B---3--:R-:W-:Y:S01]  /*67c0*/  FADD.FTZ R52, R51, R52 ;  /* 0x0000003433347221 */ /* 0x008fe20000010000 */
[----:B------:R-:W-:-:S04]  /*67d0*/  IMAD.WIDE R2, R76, 0x10, R4 ;  /* 0x000000104c027825 */ /* 0x000fc800078e0204 */
[----:B------:R-:W-:-:S04]  /*67e0*/  FADD.FTZ R53, R52, R53 ;  /* 0x0000003534357221 */ /* 0x000fc80000010000 */
[----:B------:R-:W-:-:S04]  /*67f0*/  FADD.FTZ R54, R53, R54 ;  /* 0x0000003635367221 */ /* 0x000fc80000010000 */
[----:B------:R-:W-:-:S04]  /*6800*/  FADD.FTZ R55, R54, R55 ;  /* 0x0000003736377221 */ /* 0x000fc80000010000 */
[----:B----4-:R-:W-:-:S04]  /*6810*/  FADD.FTZ R56, R55, R56 ;  /* 0x0000003837387221 */ /* 0x010fc80000010000 */
[----:B------:R-:W-:Y:S01]  /*6820*/  FADD.FTZ R57, R56, R57 ;  /* 0x0000003938397221 */ /* 0x000fe20000010000 */
[----:B-1----:R1:W-:Y:S03]  /*6830*/  STG.E.128 desc[UR22][R2.64+-0x2000], R8 ;  /* 0xffe0000802007986 */ /* 0x0023e6000c101d16 */
[----:B------:R-:W-:Y:S01]  /*6840*/  FADD.FTZ R58, R57, R58 ;  /* 0x0000003a393a7221 */ /* 0x000fe20000010000 */
[----:B0-----:R1:W-:Y:S03]  /*6850*/  STG.E.128 desc[UR22][R2.64+-0x1e00], R12 ;  /* 0xffe2000c02007986 */ /* 0x0013e6000c101d16 */
[----:B------:R-:W-:Y:S01]  /*6860*/  FADD.FTZ R0, R58, R59 ;  /* 0x0000003b3a007221 */ /* 0x000fe20000010000 */
[----:B--2---:R1:W-:Y:S04]  /*6870*/  STG.E.128 desc[UR22][R2.64+-0x1c00], R16 ;  /* 0xffe4001002007986 */ /* 0x0043e8000c101d16 */
[----:B-----5:R1:W-:Y:S04]  /*6880*/  STG.E.128 desc[UR22][R2.64+-0x1a00], R20 ;  /* 0xffe6001402007986 */ /* 0x0203e8000c101d16 */
[----:B------:R1:W-:Y:S01]  /*6890*/  STL [R1+0x50], R0 ;  /* 0x0000500001007387 */ /* 0x0003e20000100800 */
[----:B------:R-:W-:Y:S05]  /*68a0*/  @P0 BRA `(.L_x_2212) ;  /* 0xffffffa000680947 */ /* 0x000fea000383ffff */
.L_x_2165:
        /* <DEDUP_REMOVED lines=41> */
.L_x_2214:
[----:B------:R-:W-:Y:S05]  /*6b40*/  BSYNC B0 ;  /* 0x0000000000007941 */ /* 0x000fea0003800000 */
.L_x_2213:
        /* <DEDUP_REMOVED lines=44> */
.L_x_2216:
[----:B-1----:R-:W1:Y:S02]  /*6e10*/  S2R R11, SR_TID.X ;  /* 0x00000000000b7919 */ /* 0x002e640000002100 */
.L_x_2217:
[----:B------:R-:W-:Y:S05]  /*6e20*/  BSYNC B0 ;  /* 0x0000000000007941 */ /* 0x000fea0003800000 */
.L_x_2215:
[----:B------:R-:W-:Y:S02]  /*6e30*/  ULDC UR20, c[0x0][0x21c] ;  /* 0x0000870000147ab9 */ /* 0x000fe40000000800 */
[----:B-1----:R-:W-:-:S13]  /*6e40*/  ISETP.GE.AND P0, PT, R11, UR20, PT ;  /* 0x000000140b007c0c */ /* 0x002fda000bf06270 */
[----:B------:R-:W-:Y:S05]  /*6e50*/  @P0 EXIT ;  /* 0x000000000000094d */ /* 0x000fea0003800000 */
[----:B------:R-:W1:Y:S01]  /*6e60*/  S2UR UR10, SR_CgaCtaId ;  /* 0x00000000000a79c3 */ /* 0x000e620000008800 */
        /* <DEDUP_REMOVED lines=15> */
[----:B-1----:R-:W-:Y:S01]  /*6f60*/  ULEA UR8, UR10, UR8, 0x18 ;  /* 0x000000080a087291 */ /* 0x002fe2000f8ec03f */
[----:B------:R-:W-:-:S02]  /*6f70*/  ULDC.64 UR16, c[0x0][0x360] ;  /* 0x0000d80000107ab9 */ /* 0x000fc40000000a00 */
[----:B------:R-:W-:Y:S01]  /*6f80*/  ULDC.64 UR10, c[0x0][0x340] ;  /* 0x0000d000000a7ab9 */ /* 0x000fe20000000a00 */
[----:B------:R-:W-:-:S08]  /*6f90*/  ULDC.64 UR18, c[0x0][0x3c8] ;  /* 0x0000f20000127ab9 */ /* 0x000fd00000000a00 */
.L_x_2219:
[----:B0-2---:R-:W-:Y:S02]  /*6fa0*/  LEA R0, R11, UR8, 0x2 ;  /* 0x000000080b007c11 */ /* 0x005fe4000f8e10ff */
[----:B----4-:R-:W-:Y:S02]  /*6fb0*/  MOV R5, UR5 ;  /* 0x0000000500057c02 */ /* 0x010fe40008000f00 */
[----:B------:R-:W-:Y:S01]  /*6fc0*/  MOV R4, UR4 ;  /* 0x0000000400047c02 */ /* 0x000fe20008000f00 */
[----:B------:R-:W0:Y:S01]  /*6fd0*/  LDS R13, [R0+0x5e60] ;  /* 0x005e6000000d7984 */ /* 0x000e220000000800 */
[----:B------:R-:W-:Y:S02]  /*6fe0*/  SHF.R.S32.HI R5, RZ, 0x1f, R11 ;  /* 0x0000001fff057819 */ /* 0x000fe4000001140b */
[----:B---3--:R-:W-:Y:S01]  /*6ff0*/  MOV R3, UR6 ;  /* 0x0000000600037c02 */ /* 0x008fe20008000f00 */
        /* <DEDUP_REMOVED lines=24> */
.L_x_2218:
[----:B------:R-:W-:Y:S05]  /*7180*/  EXIT ;  /* 0x000000000000794d */ /* 0x000fea0003800000 */
.L_x_2171:
[----:B------:R-:W-:Y:S01]  /*7190*/  HFMA2.MMA R142, -RZ, RZ, 0, 5.9604644775390625e-08 ;  /* 0x00000001ff8e7435 */ /* 0x000fe200000001ff */
[----:B------:R-:W-:Y:S02]  /*71a0*/  MOV R143, R140 ;  /* 0x0000008c008f7202 */ /* 0x000fe40000000f00 */
[----:B------:R-:W-:Y:S02]  /*71b0*/  MOV R119, RZ ;  /* 0x000000ff00777202 */ /* 0x000fe40000000f00 */
[----:B------:R-:W-:-:S07]  /*71c0*/  MOV R118, 0xffffffff ;  /* 0xffffffff00767802 */ /* 0x000fce0000000f00 */
[----:B-1---5:R-:W-:Y:S05]  /*71d0*/  WARPSYNC.COLLECTIVE R118, `(.L_x_2220) ;  /* 0x0000000076087348 */ /* 0x022fea0003c00000 */
[----:B------:R0:W2:Y:S02]  /*71e0*/  SHFL.UP P3, R145, R143, R142, R119 ;  /* 0x0400008e8f917389 */ /* 0x0000a40000060077 */
[----:B012--5:R-:W-:Y:S01]  /*71f0*/  ENDCOLLECTIVE ;  /* 0x000000000000791b */ /* 0x027fe20003800000 */
.L_x_2220:
[----:B------:R-:W-:Y:S02]  /*7200*/  MOV R143, R141 ;  /* 0x0000008d008f7202 */ /* 0x000fe40000000f00 */
[----:B------:R-:W-:-:S07]  /*7210*/  MOV R144, R145 ;  /* 0x0000009100907202 */ /* 0x000fce0000000f00 */
[----:B------:R-:W-:Y:S05]  /*7220*/  WARPSYNC.COLLECTIVE R118, `(.L_x_2221) ;  /* 0x0000000076087348 */ /* 0x000fea0003c00000 */
[----:B------:R0:W1:Y:S02]  /*7230*/  SHFL.UP P3, R145, R143, R142, R119 ;  /* 0x0400008e8f917389 */ /* 0x0000640000060077 */
[----:B01----:R-:W-:Y:S01]  /*7240*/  ENDCOLLECTIVE ;  /* 0x000000000000791b */ /* 0x003fe20003800000 */
.L_x_2221:
        /* <DEDUP_REMOVED lines=10> */
.L_x_2222:
[----:B------:R-:W-:Y:S02]  /*72f0*/  MOV R143, R141 ;  /* 0x0000008d008f7202 */ /* 0x000fe40000000f00 */
[----:B------:R-:W-:-:S07]  /*7300*/  MOV R144, R145 ;  /* 0x0000009100907202 */ /* 0x000fce0000000f00 */
[----:B------:R-:W-:Y:S05]  /*7310*/  WARPSYNC.COLLECTIVE R118, `(.L_x_2223) ;  /* 0x0000000076087348 */ /* 0x000fea0003c00000 */
[----:B------:R0:W1:Y:S02]  /*7320*/  SHFL.UP P3, R145, R143, R142, R119 ;  /* 0x0400008e8f917389 */ /* 0x0000640000060077 */
[----:B01----:R-:W-:Y:S01]  /*7330*/  ENDCOLLECTIVE ;  /* 0x000000000000791b */ /* 0x003fe20003800000 */
.L_x_2223:
        /* <DEDUP_REMOVED lines=10> */
.L_x_2224:
[----:B------:R-:W-:Y:S02]  /*73e0*/  MOV R143, R141 ;  /* 0x0000008d008f7202 */ /* 0x000fe40000000f00 */
[----:B------:R-:W-:-:S07]  /*73f0*/  MOV R144, R145 ;  /* 0x0000009100907202 */ /* 0x000fce0000000f00 */
[----:B------:R-:W-:Y:S05]  /*7400*/  WARPSYNC.COLLECTIVE R118, `(.L_x_2225) ;  /* 0x0000000076087348 */ /* 0x000fea0003c00000 */
[----:B------:R0:W1:Y:S02]  /*7410*/  SHFL.UP P3, R145, R143, R142, R119 ;  /* 0x0400008e8f917389 */ /* 0x0000640000060077 */
[----:B01----:R-:W-:Y:S01]  /*7420*/  ENDCOLLECTIVE ;  /* 0x000000000000791b */ /* 0x003fe20003800000 */
.L_x_2225:
        /* <DEDUP_REMOVED lines=10> */
.L_x_2226:
[----:B------:R-:W-:Y:S02]  /*74d0*/  MOV R143, R141 ;  /* 0x0000008d008f7202 */ /* 0x000fe40000000f00 */
[----:B------:R-:W-:-:S07]  /*74e0*/  MOV R144, R145 ;  /* 0x0000009100907202 */ /* 0x000fce0000000f00 */
[----:B------:R-:W-:Y:S05]  /*74f0*/  WARPSYNC.COLLECTIVE R118, `(.L_x_2227) ;  /* 0x0000000076087348 */ /* 0x000fea0003c00000 */
[----:B------:R0:W1:Y:S02]  /*7500*/  SHFL.UP P3, R145, R143, R142, R119 ;  /* 0x0400008e8f917389 */ /* 0x0000640000060077 */
[----:B01----:R-:W-:Y:S01]  /*7510*/  ENDCOLLECTIVE ;  /* 0x000000000000791b */ /* 0x003fe20003800000 */
.L_x_2227:
        /* <DEDUP_REMOVED lines=10> */
.L_x_2228:
[----:B------:R-:W-:Y:S02]  /*75c0*/  MOV R143, R141 ;  /* 0x0000008d008f7202 */ /* 0x000fe40000000f00 */
[----:B------:R-:W-:-:S07]  /*75d0*/  MOV R144, R145 ;  /* 0x0000009100907202 */ /* 0x000fce0000000f00 */
[----:B------:R-:W-:Y:S05]  /*75e0*/  WARPSYNC.COLLECTIVE R118, `(.L_x_2229) ;  /* 0x0000000076087348 */ /* 0x000fea0003c00000 */
[----:B------:R0:W1:Y:S02]  /*75f0*/  SHFL.UP P3, R145, R143, R142, R119 ;  /* 0x0400008e8f917389 */ /* 0x0000640000060077 */
[----:B01----:R-:W-:Y:S01]  /*7600*/  ENDCOLLECTIVE ;  /* 0x000000000000791b */ /* 0x003fe20003800000 */
.L_x_2229:
[----:B------:R-:W-:Y:S01]  /*7610*/  MOV R118, R145 ;  /* 0x0000009100767202 */ /* 0x000fe20000000f00 */
[----:B------:R-:W-:Y:S06]  /*7620*/  BRA `(.L_x_2230) ;  /* 0xffffffc000b87947 */ /* 0x000fec000383ffff */
.L_x_2172:
        /* <DEDUP_REMOVED lines=8> */
.L_x_2232:
[----:B------:R-:W-:Y:S05]  /*76b0*/  BSYNC B0 ;  /* 0x0000000000007941 */ /* 0x000fea0003800000 */
.L_x_2231:
[----:B------:R-:W-:Y:S05]  /*76c0*/  BRA `(.L_x_2233) ;  /* 0xffffffc000a47947 */ /* 0x000fea000383ffff */
.L_x_2173:
        /* <DEDUP_REMOVED lines=8> */
.L_x_2235:
[----:B------:R-:W-:Y:S05]  /*7750*/  BSYNC B0 ;  /* 0x0000000000007941 */ /* 0x000fea0003800000 */
.L_x_2234:
[----:B------:R-:W-:Y:S05]  /*7760*/  BRA `(.L_x_2236) ;  /* 0xffffffc000847947 */ /* 0x000fea000383ffff */
.L_x_2174:
        /* <DEDUP_REMOVED lines=8> */
.L_x_2238:
[----:B------:R-:W-:Y:S05]  /*77f0*/  BSYNC B0 ;  /* 0x0000000000007941 */ /* 0x000fea0003800000 */
.L_x_2237:
        /* <DEDUP_REMOVED lines=10> */
.L_x_2239:
[----:B------:R-:W-:-:S07]  /*78a0*/  MOV R119, R110 ;  /* 0x0000006e00777202 */ /* 0x000fce0000000f00 */
[----:B------:R-:W-:Y:S05]  /*78b0*/  WARPSYNC.COLLECTIVE R118, `(.L_x_2240) ;  /* 0x0000000076087348 */ /* 0x000fea0003c00000 */
[----:B------:R0:W1:Y:S02]  /*78c0*/  SHFL.IDX P3, R160, R119, R155, R156 ;  /* 0x0000009b77a07389 */ /* 0x000064000006009c */
[----:B01----:R-:W-:Y:S01]  /*78d0*/  ENDCOLLECTIVE ;  /* 0x000000000000791b */ /* 0x003fe20003800000 */
.L_x_2240:
[----:B------:R-:W-:Y:S02]  /*78e0*/  MOV R141, R145 ;  /* 0x00000091008d7202 */ /* 0x000fe40000000f00 */
[----:B------:R-:W-:Y:S02]  /*78f0*/  MOV R119, R111 ;  /* 0x0000006f00777202 */ /* 0x000fe40000000f00 */
[----:B------:R-:W-:-:S07]  /*7900*/  MOV R110, R160 ;  /* 0x000000a0006e7202 */ /* 0x000fce0000000f00 */
[----:B------:R-:W-:Y:S05]  /*7910*/  WARPSYNC.COLLECTIVE R118, `(.L_x_2241) ;  /* 0x0000000076087348 */ /* 0x000fea0003c00000 */
[----:B------:R0:W1:Y:S02]  /*7920*/  SHFL.IDX P3, R160, R119, R155, R156 ;  /* 0x0000009b77a07389 */ /* 0x000064000006009c */
[----:B01----:R-:W-:Y:S01]  /*7930*/  ENDCOLLECTIVE ;  /* 0x000000000000791b */ /* 0x003fe20003800000 */
.L_x_2241:
[----:B------:R-:W-:Y:S01]  /*7940*/  MOV R111, R160 ;  /* 0x000000a0006f7202 */ /* 0x000fe20000000f00 */
[----:B------:R-:W-:Y:S06]  /*7950*/  BRA `(.L_x_2242) ;  /* 0xffffffc000207947 */ /* 0x000fec000383ffff */
.L_x_2176:
[----:B------:R-:W-:Y:S01]  /*7960*/  HFMA2.MMA R160, -RZ, RZ, 0, 5.9604644775390625e-08 ;  /* 0x00000001ffa07435 */ /* 0x000fe200000001ff */
[----:B------:R-:W-:Y:S02]  /*7970*/  MOV R155, R163 ;  /* 0x000000a3009b7202 */ /* 0x000fe40000000f00 */
[----:B------:R-:W-:Y:S02]  /*7980*/  MOV R156, 0x1f ;  /* 0x0000001f009c7802 */ /* 0x000fe40000000f00 */
[----:B------:R-:W-:-:S07]  /*7990*/  MOV R118, 0xffffffff ;  /* 0xffffffff00767802 */ /* 0x000fce0000000f00 */
[----:B------:R-:W-:Y:S05]  /*79a0*/  WARPSYNC.COLLECTIVE R118, `(.L_x_2243) ;  /* 0x0000000076087348 */ /* 0x000fea0003c00000 */
[----:B------:R0:W1:Y:S02]  /*79b0*/  SHFL.DOWN P6, R160, R155, R160, R156 ;  /* 0x080000a09ba07389 */ /* 0x00006400000c009c */
[----:B01----:R-:W-:Y:S01]  /*79c0*/  ENDCOLLECTIVE ;  /* 0x000000000000791b */ /* 0x003fe20003800000 */
.L_x_2243:
[----:B------:R-:W-:Y:S02]  /*79d0*/  MOV R155, R164 ;  /* 0x000000a4009b7202 */ /* 0x000fe40000000f00 */
[----:B------:R-:W-:Y:S01]  /*79e0*/  MOV R119, R160 ;  /* 0x000000a000777202 */ /* 0x000fe20000000f00 */
[----:B------:R-:W-:-:S11]  /*79f0*/  HFMA2.MMA R160, -RZ, RZ, 0, 5.9604644775390625e-08 ;  /* 0x00000001ffa07435 */ /* 0x000fd600000001ff */
[----:B------:R-:W-:Y:S05]  /*7a00*/  WARPSYNC.COLLECTIVE R118, `(.L_x_2244) ;  /* 0x0000000076087348 */ /* 0x000fea0003c00000 */
[----:B------:R0:W1:Y:S02]  /*7a10*/  SHFL.DOWN P6, R160, R155, R160, R156 ;  /* 0x080000a09ba07389 */ /* 0x00006400000c009c */
[----:B01----:R-:W-:Y:S01]  /*7a20*/  ENDCOLLECTIVE ;  /* 0x000000000000791b */ /* 0x003fe20003800000 */
.L_x_2244:
[----:B------:R-:W-:Y:S01]  /*7a30*/  MOV R118, R160 ;  /* 0x000000a000767202 */ /* 0x000fe20000000f00 */
[----:B------:R-:W-:-:S04]  /*7a40*/  HFMA2.MMA R160, -RZ, RZ, 0, 1.1920928955078125e-07 ;  /* 0x00000002ffa07435 */ /* 0x000fc800000001ff */
[C---:B------:R-:W-:Y:S01]  /*7a50*/  @P5 FFMA.FTZ R164, R163.reuse, R118, R164 ;  /* 0x00000076a3a45223 */ /* 0x040fe200000100a4 */
[----:B------:R-:W-:Y:S01]  /*7a60*/  @P5 FMUL.FTZ R163, R163, R119 ;  /* 0x00000077a3a35220 */ /* 0x000fe20000410000 */
[----:B------:R-:W-:-:S04]  /*7a70*/  MOV R118, 0xffffffff ;  /* 0xffffffff00767802 */ /* 0x000fc80000000f00 */
[----:B------:R-:W-:-:S07]  /*7a80*/  MOV R155, R163 ;  /* 0x000000a3009b7202 */ /* 0x000fce0000000f00 */
[----:B------:R-:W-:Y:S05]  /*7a90*/  WARPSYNC.COLLECTIVE R118, `(.L_x_2245) ;  /* 0x0000000076087348 */ /* 0x000fea0003c00000 */
[----:B------:R0:W1:Y:S02]  /*7aa0*/  SHFL.DOWN P6, R160, R155, R160, R156 ;  /* 0x080000a09ba07389 */ /* 0x00006400000c009c */
[----:B01----:R-:W-:Y:S01]  /*7ab0*/  ENDCOLLECTIVE ;  /* 0x000000000000791b */ /* 0x003fe20003800000 */
.L_x_2245:
[----:B------:R-:W-:Y:S02]  /*7ac0*/  MOV R155, R164 ;  /* 0x000000a4009b7202 */ /* 0x000fe40000000f00 */
[----:B------:R-:W-:Y:S01]  /*7ad0*/  MOV R119, R160 ;  /* 0x000000a000777202 */ /* 0x000fe20000000f00 */
[----:B------:R-:W-:-:S11]  /*7ae0*/  HFMA2.MMA R160, -RZ, RZ, 0, 1.1920928955078125e-07 ;  /* 0x00000002ffa07435 */ /* 0x000fd600000001ff */
[----:B------:R-:W-:Y:S05]  /*7af0*/  WARPSYNC.COLLECTIVE R118, `(.L_x_2246) ;  /* 0x0000000076087348 */ /* 0x000fea0003c00000 */
[----:B------:R0:W1:Y:S02]  /*7b00*/  SHFL.DOWN P6, R160, R155, R160, R156 ;  /* 0x080000a09ba07389 */ /* 0x00006400000c009c */
[----:B01----:R-:W-:Y:S01]  /*7b10*/  ENDCOLLECTIVE ;  /* 0x000000000000791b */ /* 0x003fe20003800000 */
.L_x_2246:
[----:B------:R-:W-:Y:S01]  /*7b20*/  MOV R118, R160 ;  /* 0x000000a000767202 */ /* 0x000fe20000000f00 */
[----:B------:R-:W-:-:S04]  /*7b30*/  HFMA2.MMA R160, -RZ, RZ, 0, 2.384185791015625e-07 ;  /* 0x00000004ffa07435 */ /* 0x000fc800000001ff */
[C---:B------:R-:W-:Y:S01]  /*7b40*/  @!P4 FFMA.FTZ R164, R163.reuse, R118, R164 ;  /* 0x00000076a3a4c223 */ /* 0x040fe200000100a4 */
[----:B------:R-:W-:Y:S01]  /*7b50*/  @!P4 FMUL.FTZ R163, R163, R119 ;  /* 0x00000077a3a3c220 */ /* 0x000fe20000410000 */
[----:B------:R-:W-:-:S04]  /*7b60*/  MOV R118, 0xffffffff ;  /* 0xffffffff00767802 */ /* 0x000fc80000000f00 */
[----:B------:R-:W-:-:S07]  /*7b70*/  MOV R155, R163 ;  /* 0x000000a3009b7202 */ /* 0x000fce0000000f00 */
[----:B------:R-:W-:Y:S05]  /*7b80*/  WARPSYNC.COLLECTIVE R118, `(.L_x_2247) ;  /* 0x0000000076087348 */ /* 0x000fea0003c00000 */
[----:B------:R0:W1:Y:S02]  /*7b90*/  SHFL.DOWN P6, R160, R155, R160, R156 ;  /* 0x080000a09ba07389 */ /* 0x00006400000c009c */
[----:B01----:R-:W-:Y:S01]  /*7ba0*/  ENDCOLLECTIVE ;  /* 0x000000000000791b */ /* 0x003fe20003800000 */
.L_x_2247:
[----:B------:R-:W-:Y:S02]  /*7bb0*/  MOV R155, R164 ;  /* 0x000000a4009b7202 */ /* 0x000fe40000000f00 */
[----:B------:R-:W-:Y:S01]  /*7bc0*/  MOV R119, R160 ;  /* 0x000000a000777202 */ /* 0x000fe20000000f00 */
[----:B------:R-:W-:-:S11]  /*7bd0*/  HFMA2.MMA R160, -RZ, RZ, 0, 2.384185791015625e-07 ;  /* 0x00000004ffa07435 */ /* 0x000fd600000001ff */
[----:B------:R-:W-:Y:S05]  /*7be0*/  WARPSYNC.COLLECTIVE R118, `(.L_x_2248) ;  /* 0x0000000076087348 */ /* 0x000fea0003c00000 */
[----:B------:R0:W1:Y:S02]  /*7bf0*/  SHFL.DOWN P6, R160, R155, R160, R156 ;  /* 0x080000a09ba07389 */ /* 0x00006400000c009c */
[----:B01----:R-:W-:Y:S01]  /*7c00*/  ENDCOLLECTIVE ;  /* 0x000000000000791b */ /* 0x003fe20003800000 */
.L_x_2248:
[----:B------:R-:W-:Y:S01]  /*7c10*/  MOV R118, R160 ;  /* 0x000000a000767202 */ /* 0x000fe20000000f00 */
[----:B------:R-:W-:-:S04]  /*7c20*/  HFMA2.MMA R160, -RZ, RZ, 0, 4.76837158203125e-07 ;  /* 0x00000008ffa07435 */ /* 0x000fc800000001ff */
[C---:B------:R-:W-:Y:S01]  /*7c30*/  @!P3 FFMA.FTZ R164, R163.reuse, R118, R164 ;  /* 0x00000076a3a4b223 */ /* 0x040fe200000100a4 */
[----:B------:R-:W-:Y:S01]  /*7c40*/  @!P3 FMUL.FTZ R163, R163, R119 ;  /* 0x00000077a3a3b220 */ /* 0x000fe20000410000 */
[----:B------:R-:W-:-:S04]  /*7c50*/  MOV R118, 0xffffffff ;  /* 0xffffffff00767802 */ /* 0x000fc80000000f00 */
[----:B------:R-:W-:-:S07]  /*7c60*/  MOV R155, R163 ;  /* 0x000000a3009b7202 */ /* 0x000fce0000000f00 */
[----:B------:R-:W-:Y:S05]  /*7c70*/  WARPSYNC.COLLECTIVE R118, `(.L_x_2249) ;  /* 0x0000000076087348 */ /* 0x000fea0003c00000 */
[----:B------:R0:W1:Y:S02]  /*7c80*/  SHFL.DOWN P6, R160, R155, R160, R156 ;  /* 0x080000a09ba07389 */ /* 0x00006400000c009c */
[----:B01----:R-:W-:Y:S01]  /*7c90*/  ENDCOLLECTIVE ;  /* 0x000000000000791b */ /* 0x003fe20003800000 */
.L_x_2249:
[----:B------:R-:W-:Y:S02]  /*7ca0*/  MOV R155, R164 ;  /* 0x000000a4009b7202 */ /* 0x000fe40000000f00 */
[----:B------:R-:W-:Y:S01]  /*7cb0*/  MOV R119, R160 ;  /* 0x000000a000777202 */ /* 0x000fe20000000f00 */
[----:B------:R-:W-:-:S11]  /*7cc0*/  HFMA2.MMA R160, -RZ, RZ, 0, 4.76837158203125e-07 ;  /* 0x00000008ffa07435 */ /* 0x000fd600000001ff */
[----:B------:R-:W-:Y:S05]  /*7cd0*/  WARPSYNC.COLLECTIVE R118, `(.L_x_2250) ;  /* 0x0000000076087348 */ /* 0x000fea0003c00000 */
[----:B------:R0:W1:Y:S02]  /*7ce0*/  SHFL.DOWN P6, R160, R155, R160, R156 ;  /* 0x080000a09ba07389 */ /* 0x00006400000c009c */
[----:B01----:R-:W-:Y:S01]  /*7cf0*/  ENDCOLLECTIVE ;  /* 0x000000000000791b */ /* 0x003fe20003800000 */
.L_x_2250:
[----:B------:R-:W-:Y:S01]  /*7d00*/  MOV R118, R160 ;  /* 0x000000a000767202 */ /* 0x000fe20000000f00 */
[----:B------:R-:W-:-:S04]  /*7d10*/  HFMA2.MMA R160, -RZ, RZ, 0, 9.5367431640625e-07 ;  /* 0x00000010ffa07435 */ /* 0x000fc800000001ff */
[C---:B------:R-:W-:Y:S01]  /*7d20*/  @!P2 FFMA.FTZ R164, R163.reuse, R118, R164 ;  /* 0x00000076a3a4a223 */ /* 0x040fe200000100a4 */
[----:B------:R-:W-:Y:S01]  /*7d30*/  @!P2 FMUL.FTZ R163, R163, R119 ;  /* 0x00000077a3a3a220 */ /* 0x000fe20000410000 */
[----:B------:R-:W-:-:S04]  /*7d40*/  MOV R118, 0xffffffff ;  /* 0xffffffff00767802 */ /* 0x000fc80000000f00 */
[----:B------:R-:W-:-:S07]  /*7d50*/  MOV R155, R163 ;  /* 0x000000a3009b7202 */ /* 0x000fce0000000f00 */
[----:B------:R-:W-:Y:S05]  /*7d60*/  WARPSYNC.COLLECTIVE R118, `(.L_x_2251) ;  /* 0x0000000076087348 */ /* 0x000fea0003c00000 */
[----:B------:R0:W1:Y:S02]  /*7d70*/  SHFL.DOWN P6, R160, R155, R160, R156 ;  /* 0x080000a09ba07389 */ /* 0x00006400000c009c */
[----:B01----:R-:W-:Y:S01]  /*7d80*/  ENDCOLLECTIVE ;  /* 0x000000000000791b */ /* 0x003fe20003800000 */
.L_x_2251:
[----:B------:R-:W-:Y:S02]  /*7d90*/  MOV R155, R164 ;  /* 0x000000a4009b7202 */ /* 0x000fe40000000f00 */
[----:B------:R-:W-:Y:S01]  /*7da0*/  MOV R119, R160 ;  /* 0x000000a000777202 */ /* 0x000fe20000000f00 */
[----:B------:R-:W-:-:S11]  /*7db0*/  HFMA2.MMA R160, -RZ, RZ, 0, 9.5367431640625e-07 ;  /* 0x00000010ffa07435 */ /* 0x000fd600000001ff */
[----:B------:R-:W-:Y:S05]  /*7dc0*/  WARPSYNC.COLLECTIVE R118, `(.L_x_2252) ;  /* 0x0000000076087348 */ /* 0x000fea0003c00000 */
[----:B------:R0:W1:Y:S02]  /*7dd0*/  SHFL.DOWN P6, R160, R155, R160, R156 ;  /* 0x080000a09ba07389 */ /* 0x00006400000c009c */
[----:B01----:R-:W-:Y:S01]  /*7de0*/  ENDCOLLECTIVE ;  /* 0x000000000000791b */ /* 0x003fe20003800000 */
.L_x_2252:
        /* <DEDUP_REMOVED lines=9> */
.L_x_2253:
[----:B------:R-:W-:Y:S02]  /*7e80*/  MOV R119, R164 ;  /* 0x000000a400777202 */ /* 0x000fe40000000f00 */
[----:B------:R-:W-:-:S07]  /*7e90*/  MOV R165, R160 ;  /* 0x000000a000a57202 */ /* 0x000fce0000000f00 */
[----:B------:R-:W-:Y:S05]  /*7ea0*/  WARPSYNC.COLLECTIVE R118, `(.L_x_2254) ;  /* 0x0000000076087348 */ /* 0x000fea0003c00000 */
[----:B------:R0:W1:Y:S02]  /*7eb0*/  SHFL.IDX P3, R160, R119, R155, R156 ;  /* 0x0000009b77a07389 */ /* 0x000064000006009c */
[----:B01----:R-:W-:Y:S01]  /*7ec0*/  ENDCOLLECTIVE ;  /* 0x000000000000791b */ /* 0x003fe20003800000 */
.L_x_2254:
[----:B------:R-:W-:Y:S02]  /*7ed0*/  MOV R155, R163 ;  /* 0x000000a3009b7202 */ /* 0x000fe40000000f00 */
[----:B------:R-:W-:Y:S01]  /*7ee0*/  MOV R119, R110 ;  /* 0x0000006e00777202 */ /* 0x000fe20000000f00 */
[----:B------:R0:W-:Y:S02]  /*7ef0*/  STL [R1+0x4], R160 ;  /* 0x000004a001007387 */ /* 0x0001e40000100800 */
[----:B0-----:R-:W-:-:S11]  /*7f00*/  HFMA2.MMA R160, -RZ, RZ, 0, 5.9604644775390625e-08 ;  /* 0x00000001ffa07435 */ /* 0x001fd600000001ff */
[----:B------:R-:W-:Y:S05]  /*7f10*/  WARPSYNC.COLLECTIVE R118, `(.L_x_2255) ;  /* 0x0000000076087348 */ /* 0x000fea0003c00000 */
[----:B------:R0:W1:Y:S02]  /*7f20*/  SHFL.DOWN P6, R160, R155, R160, R156 ;  /* 0x080000a09ba07389 */ /* 0x00006400000c009c */
[----:B01----:R-:W-:Y:S01]  /*7f30*/  ENDCOLLECTIVE ;  /* 0x000000000000791b */ /* 0x003fe20003800000 */
.L_x_2255:
[----:B------:R-:W-:Y:S02]  /*7f40*/  MOV R155, R164 ;  /* 0x000000a4009b7202 */ /* 0x000fe40000000f00 */
[----:B------:R-:W-:Y:S01]  /*7f50*/  MOV R163, R160 ;  /* 0x000000a000a37202 */ /* 0x000fe20000000f00 */
[----:B------:R-:W-:-:S11]  /*7f60*/  HFMA2.MMA R160, -RZ, RZ, 0, 5.9604644775390625e-08 ;  /* 0x00000001ffa07435 */ /* 0x000fd600000001ff */
[----:B------:R-:W-:Y:S05]  /*7f70*/  WARPSYNC.COLLECTIVE R118, `(.L_x_2256) ;  /* 0x0000000076087348 */ /* 0x000fea0003c00000 */
[----:B------:R0:W1:Y:S02]  /*7f80*/  SHFL.DOWN P6, R160, R155, R160, R156 ;  /* 0x080000a09ba07389 */ /* 0x00006400000c009c */
[----:B01----:R-:W-:Y:S01]  /*7f90*/  ENDCOLLECTIVE ;  /* 0x000000000000791b */ /* 0x003fe20003800000 */
.L_x_2256:
[----:B------:R-:W-:Y:S01]  /*7fa0*/  HFMA2.MMA R155, -RZ, RZ, 0, 0 ;  /* 0x00000000ff9b7435 */ /* 0x000fe200000001ff */
[----:B------:R0:W-:Y:S10]  /*7fb0*/  STL [R1], R160 ;  /* 0x000000a001007387 */ /* 0x0001f40000100800 */
[----:B0-----:R-:W-:Y:S05]  /*7fc0*/  WARPSYNC.COLLECTIVE R118, `(.L_x_2257) ;  /* 0x0000000076087348 */ /* 0x001fea0003c00000 */
[----:B0-----:R0:W1:Y:S02]  /*7fd0*/  SHFL.IDX P3, R160, R119, R155, R156 ;  /* 0x0000009b77a07389 */ /* 0x001064000006009c */
[----:B01----:R-:W-:Y:S01]  /*7fe0*/  ENDCOLLECTIVE ;  /* 0x000000000000791b */ /* 0x003fe20003800000 */
.L_x_2257:
[----:B------:R-:W-:Y:S02]  /*7ff0*/  MOV R119, R111 ;  /* 0x0000006f00777202 */ /* 0x000fe40000000f00 */
[----:B------:R-:W-:-:S07]  /*8000*/  MOV R164, R160 ;  /* 0x000000a000a47202 */ /* 0x000fce0000000f00 */
[----:B------:R-:W-:Y:S05]  /*8010*/  WARPSYNC.COLLECTIVE R118, `(.L_x_2258) ;  /* 0x0000000076087348 */ /* 0x000fea0003c00000 */
[----:B------:R0:W1:Y:S02]  /*8020*/  SHFL.IDX P3, R160, R119, R155, R156 ;  /* 0x0000009b77a07389 */ /* 0x000064000006009c */
[----:B01----:R-:W-:Y:S01]  /*8030*/  ENDCOLLECTIVE ;  /* 0x000000000000791b */ /* 0x003fe20003800000 */
.L_x_2258:
[----:B------:R-:W-:Y:S01]  /*8040*/  MOV R119, R160 ;  /* 0x000000a000777202 */ /* 0x000fe20000000f00 */
[----:B------:R-:W-:Y:S06]  /*8050*/  BRA `(.L_x_2259) ;  /* 0xffffffc0003c7947 */ /* 0x000fec000383ffff */
.L_x_2260:
        /* <DEDUP_REMOVED lines=10> */
.L_x_10933:


//--------------------- .text._Z25selective_scan_bwd_kernelI32Selective_Scan_bwd_kernel_traitsILi128ELi16ELb1ELb0ELb1ELb1ELb0EffEEv12SSMParamsBwd --------------------------
	.section	.text._Z25selective_scan_bwd_kernelI32Selective_Scan_bwd_kernel_traitsILi128ELi16ELb1ELb0ELb1ELb1ELb0EffEEv12SSMParamsBwd,"ax",@progbits
	.align	128
        .global         _Z25selective_scan_bwd_kernelI32Selective_Scan_bwd_kernel_traitsILi128ELi16ELb1ELb0ELb1ELb1ELb0EffEEv12SSMParamsBwd
        .type           _Z25selective_scan_bwd_kernelI32Selective_Scan_bwd_kernel_traitsILi128ELi16ELb1ELb0ELb1ELb1ELb0EffEEv12SSMParamsBwd,@function
        .size           _Z25selective_scan_bwd_kernelI32Selective_Scan_bwd_kernel_traitsILi128ELi16ELb1ELb0ELb1ELb1ELb0EffEEv12SSMParamsBwd,(.L_x_10934 - _Z25selective_scan_bwd_kernelI32Selective_Scan_bwd_kernel_traitsILi128ELi16ELb1ELb0ELb1ELb1ELb0EffEEv12SSMParamsBwd)
        .other          _Z25selective_scan_bwd_kernelI32Selective_Scan_bwd_kernel_traitsILi128ELi16ELb1ELb0ELb1ELb1ELb0EffEEv12SSMParamsBwd,@"STO_CUDA_ENTRY STV_DEFAULT"
_Z25selective_scan_bwd_kernelI32Selective_Scan_bwd_kernel_traitsILi128ELi16ELb1ELb0ELb1ELb1ELb0EffEEv12SSMParamsBwd:
.text._Z25selective_scan_bwd_kernelI32Selective_Scan_bwd_kernel_traitsILi128ELi16ELb1ELb0ELb1ELb1ELb0EffEEv12SSMParamsBwd:
        /* <DEDUP_REMOVED lines=55> */
[----:B------:R-:W-:-:S02]  /*0370*/  UIMAD UR13, UR4, UR18, URZ ;  /* 0x00000012040d72a4 */ /* 0x000fc4000f8e023f */
[----:B------:R-:W-:Y:S01]  /*0380*/  UIMAD.WIDE.U32 UR14, UR11, UR8, URZ ;  /* 0x000000080b0e72a5 */ /* 0x000fe2000f8e003f */
[----:B------:R-:W-:Y:S01]  /*0390*/  UMOV UR4, URZ ;  /* 0x0000003f00047c82 */ /* 0x000fe20008000000 */
[----:B------:R-:W-:Y:S02]  /*03a0*/  UIMAD UR22, UR11, UR9, UR22 ;  /* 0x000000090b1672a4 */ /* 0x000fe4000f8e0216 */
        /* <DEDUP_REMOVED lines=17> */
[----:B------:R-:W-:-:S02]  /*04c0*/  UISETP.NE.AND UP1, UPT, UR30, URZ, UPT ;  /* 0x0000003f1e00728c */ /* 0x000fc4000bf25270 */
        /* <DEDUP_REMOVED lines=19> */
[----:B------:R-:W-:Y:S02]  /*0600*/  UIMAD UR31, UR10, UR19, UR31 ;  /* 0x000000130a1f72a4 */ /* 0x000fe4000f8e021f */
[----:B------:R-:W-:Y:S01]  /*0610*/  UIMAD.WIDE.U32 UR16, UR10, UR16, UR14 ;  /* 0x000000100a1072a5 */ /* 0x000fe2000f8e000e */
[----:B------:R-:W-:Y:S01]  /*0620*/  ULDC UR19, c[0x0][0x224] ;  /* 0x0000890000137ab9 */ /* 0x000fe20000000800 */
[----:B------:R-:W-:-:S02]  /*0630*/  ULOP3.LUT UR14, UR10, UR30, URZ, 0x3c, !UPT ;  /* 0x0000001e0a0e7292 */ /* 0x000fc4000f8e3c3f */
[----:B------:R-:W-:-:S03]  /*0640*/  ULEA UR22, UR19, 0xfffff800, 0xb ;  /* 0xfffff80013167891 */ /* 0x000fc6000f8e583f */
[----:B------:R-:W-:Y:S02]  /*0650*/  @!UP4 UIADD3 UR12, UR12, -UR33, URZ ;  /* 0x800000210c0cc290 */ /* 0x000fe4000fffe03f */
[----:B------:R-:W-:Y:S02]  /*0660*/  @!UP4 UIADD3 UR29, UR29, 0x1, URZ ;  /* 0x000000011d1dc890 */ /* 0x000fe4000fffe03f */
[----:B------:R-:W-:Y:S02]  /*0670*/  UISETP.GE.U32.AND UP3, UPT, UR12, UR33, UPT ;  /* 0x000000210c00728c */ /* 0x000fe4000bf66070 */
[----:B------:R-:W-:Y:S02]  /*0680*/  UIMAD.WIDE.U32 UR8, UR10, UR18, UR8 ;  /* 0x000000120a0872a5 */ /* 0x000fe4000f8e0008 */
        /* <DEDUP_REMOVED lines=9> */
[----:B------:R-:W-:Y:S01]  /*0720*/  UMOV UR12, UR29 ;  /* 0x0000001d000c7c82 */ /* 0x000fe20008000000 */
[----:B------:R-:W-:-:S02]  /*0730*/  ULEA UR16, UP3, UR4, UR32, 0x2 ;  /* 0x0000002004107291 */ /* 0x000fc4000f86103f */
[----:B------:R-:W-:Y:S02]  /*0740*/  ULEA UR14, UP4, UR15, UR34, 0x2 ;  /* 0x000000220f0e7291 */ /* 0x000fe4000f88103f */
[----:B------:R-:W-:Y:S02]  /*0750*/  @!UP2 UIADD3 UR12, -UR12, URZ, URZ ;  /* 0x0000003f0c0ca290 */ /* 0x000fe4000fffe13f */
[----:B------:R-:W-:Y:S02]  /*0760*/  ULEA.HI.X UR17, UR4, UR33, UR17, 0x2, UP3 ;  /* 0x0000002104117291 */ /* 0x000fe400098f1411 */
[----:B------:R-:W-:Y:S02]  /*0770*/  @!UP1 ULOP3.LUT UR12, URZ, UR30, URZ, 0x33, !UPT ;  /* 0x0000001e3f0c9292 */ /* 0x000fe4000f8e333f */
[----:B------:R-:W-:Y:S02]  /*0780*/  UIADD3 UR4, UP2, UR22, UR8, URZ ;  /* 0x0000000816047290 */ /* 0x000fe4000ff5e03f */
[----:B------:R-:W-:-:S02]  /*0790*/  ULEA.HI.X UR15, UR15, UR35, UR5, 0x2, UP4 ;  /* 0x000000230f0f7291 */ /* 0x000fc4000a0f1405 */
[----:B------:R-:W-:Y:S01]  /*07a0*/  USHF.R.S32.HI UR5, URZ, 0x1f, UR12 ;  /* 0x0000001f3f057899 */ /* 0x000fe2000801140c */
[----:B------:R-:W-:Y:S01]  /*07b0*/  ULDC.64 UR28, c[0x0][0x3b8] ;  /* 0x0000ee00001c7ab9 */ /* 0x000fe20000000a00 */
[----:B------:R-:W-:Y:S02]  /*07c0*/  UIADD3.X UR9, UR18, UR9, UR31, UP2, !UPT ;  /* 0x0000000912097290 */ /* 0x000fe400097fe41f */
[----:B------:R-:W-:Y:S01]  /*07d0*/  ULEA UR8, UP1, UR4, UR28, 0x2 ;  /* 0x0000001c04087291 */ /* 0x000fe2000f82103f */
[----:B------:R-:W-:Y:S01]  /*07e0*/  ULDC.64 UR30, c[0x0][0x278] ;  /* 0x00009e00001e7ab9 */ /* 0x000fe20000000a00 */
[----:B------:R-:W-:Y:S02]  /*07f0*/  @UP0 UIMAD UR13, UR13, UR19, URZ ;  /* 0x000000130d0d02a4 */ /* 0x000fe4000f8e023f */
[----:B------:R-:W-:Y:S02]  /*0800*/  UIMAD UR5, UR5, UR30, URZ ;  /* 0x0000001e050572a4 */ /* 0x000fe4000f8e023f */
[----:B------:R-:W-:-:S02]  /*0810*/  ULEA.HI.X UR9, UR4, UR29, UR9, 0x2, UP1 ;  /* 0x0000001d04097291 */ /* 0x000fc400088f1409 */
[----:B------:R-:W-:Y:S02]  /*0820*/  UIMAD.WIDE.U32 UR28, UR12, UR30, UR6 ;  /* 0x0000001e0c1c72a5 */ /* 0x000fe4000f8e0006 */
[----:B------:R-:W-:Y:S02]  /*0830*/  UIMAD UR23, UR12, UR31, UR5 ;  /* 0x0000001f0c1772a4 */ /* 0x000fe4000f8e0205 */
[----:B------:R-:W-:Y:S02]  /*0840*/  UISETP.GE.AND UP1, UPT, UR19, 0x1, UPT ;  /* 0x000000011300788c */ /* 0x000fe4000bf26270 */
[----:B------:R-:W-:Y:S02]  /*0850*/  UIADD3 UR22, UP2, UR22, UR28, URZ ;  /* 0x0000001c16167290 */ /* 0x000fe4000ff5e03f */
[----:B------:R-:W-:Y:S01]  /*0860*/  UIADD3 UR23, UR29, UR23, URZ ;  /* 0x000000171d177290 */ /* 0x000fe2000fffe03f */
[----:B------:R-:W-:Y:S01]  /*0870*/  ULDC.64 UR6, c[0x0][0x2e0] ;  /* 0x0000b80000067ab9 */ /* 0x000fe20000000a00 */
[----:B------:R-:W-:Y:S01]  /*0880*/  UMOV UR4, URZ ;  /* 0x0000003f00047c82 */ /* 0x000fe20008000000 */
[----:B------:R-:W-:-:S02]  /*0890*/  ULEA UR48, UP3, UR22, UR6, 0x2 ;  /* 0x0000000616307291 */ /* 0x000fc4000f86103f */
[----:B------:R-:W-:Y:S01]  /*08a0*/  UIADD3.X UR49, UR18, UR23, URZ, UP2, !UPT ;  /* 0x0000001712317290 */ /* 0x000fe200097fe43f */
[----:B------:R-:W-:Y:S01]  /*08b0*/  @UP0 ULDC UR30, c[0x0][0x21c] ;  /* 0x00008700001e0ab9 */ /* 0x000fe20000000800 */
[----:B------:R-:W-:Y:S01]  /*08c0*/  UMOV UR5, URZ ;  /* 0x0000003f00057c82 */ /* 0x000fe20008000000 */
[----:B------:R-:W-:Y:S02]  /*08d0*/  @UP0 UIMAD UR13, UR13, UR30, URZ ;  /* 0x0000001e0d0d02a4 */ /* 0x000fe4000f8e023f */
        /* <DEDUP_REMOVED lines=14> */
[----:B------:R-:W-:Y:S01]  /*09c0*/  UMOV UR18, UR8 ;  /* 0x0000000800127c82 */ /* 0x000fe20008000000 */
[----:B------:R-:W-:Y:S02]  /*09d0*/  UMOV UR19, UR9 ;  /* 0x0000000900137c82 */ /* 0x000fe40008000000 */
        /* <DEDUP_REMOVED lines=9> */
.L_x_2339:
[----:B------:R-:W-:Y:S01]  /*0a70*/  BAR.SYNC.DEFER_BLOCKING 0x0 ;  /* 0x0000000000007b1d */ /* 0x000fe20000010000 */
[----:B--2---:R-:W-:Y:S02]  /*0a80*/  SHF.L.U32 R0, R131, 0x2, RZ ;  /* 0x0000000283007819 */ /* 0x004fe400000006ff */
[----:B------:R-:W-:Y:S02]  /*0a90*/  MOV R2, UR14 ;  /* 0x0000000e00027c02 */ /* 0x000fe40008000f00 */
[----:B------:R-:W-:Y:S02]  /*0aa0*/  LOP3.LUT R0, R0, 0xffffff80, RZ, 0xc0, !PT ;  /* 0xffffff8000007812 */ /* 0x000fe400078ec0ff */
[----:B------:R-:W-:Y:S02]  /*0ab0*/  MOV R3, UR15 ;  /* 0x0000000f00037c02 */ /* 0x000fe40008000f00 */
        /* <DEDUP_REMOVED lines=8> */
[----:B0-----:R-:W-:Y:S02]  /*0b40*/  IADD3 R7, R0, R24, RZ ;  /* 0x0000001800077210 */ /* 0x001fe40007ffe0ff */
[----:B------:R-:W-:Y:S01]  /*0b50*/  MOV R5, UR17 ;  /* 0x0000001100057c02 */ /* 0x000fe20008000f00 */
[----:B------:R-:W0:Y:S01]  /*0b60*/  LDC R0, c[0x0][0x21c] ;  /* 0x00008700ff007b82 */ /* 0x000e220000000800 */
[----:B------:R-:W-:Y:S01]  /*0b70*/  LEA R129, R7, R130, 0x4 ;  /* 0x0000008207817211 */ /* 0x000fe200078e20ff */
[----:B------:R-:W-:-:S05]  /*0b80*/  IMAD R7, R24, 0x3, R7 ;  /* 0x0000000318077824 */ /* 0x000fca00078e0207 */
[----:B------:R-:W-:Y:S01]  /*0b90*/  LEA R128, R7, R130, 0x4 ;  /* 0x0000008207807211 */ /* 0x000fe200078e20ff */
[----:B------:R-:W-:Y:S01]  /*0ba0*/  IMAD.WIDE R4, R6, 0x10, R4 ;  /* 0x0000001006047825 */ /* 0x000fe200078e0204 */
        /* <DEDUP_REMOVED lines=12> */
[----:B-1----:R-:W4:Y:S04]  /*0c70*/  LDG.E.128 R20, desc[UR20][R4.64+0x400] ;  /* 0x0004001404147981 */ /* 0x002f28000c1e1d00 */
        /* <DEDUP_REMOVED lines=9> */
[----:B------:R-:W5:Y:S04]  /*0d10*/  LDS.128 R116, [R128+0x10] ;  /* 0x0000100080747984 */ /* 0x000f680000000c00 */
[----:B------:R-:W-:Y:S04]  /*0d20*/  LDS.128 R12, [R128+0x20] ;  /* 0x00002000800c7984 */ /* 0x000fe80000000c00 */
[----:B------:R-:W-:Y:S04]  /*0d30*/  LDS.128 R8, [R128+0x30] ;  /* 0x0000300080087984 */ /* 0x000fe80000000c00 */
[----:B------:R-:W0:Y:S01]  /*0d40*/  LDS.128 R16, [R128] ;  /* 0x0000000080107984 */ /* 0x000e220000000c00 */
[----:B------:R-:W-:Y:S06]  /*0d50*/  BAR.SYNC.DEFER_BLOCKING 0x0 ;  /* 0x0000000000007b1d */ /* 0x000fec0000010000 */
[----:B-1----:R-:W5:Y:S04]  /*0d60*/  LDG.E.128 R24, desc[UR20][R2.64] ;  /* 0x0000001402187981 */ /* 0x002f68000c1e1d00 */
[----:B--2---:R-:W2:Y:S04]  /*0d70*/  LDG.E.128 R28, desc[UR20][R2.64+0x200] ;  /* 0x00020014021c7981 */ /* 0x004ea8000c1e1d00 */
[----:B---3--:R-:W3:Y:S04]  /*0d80*/  LDG.E.128 R20, desc[UR20][R2.64+0x400] ;  /* 0x0004001402147981 */ /* 0x008ee8000c1e1d00 */
[----:B----4-:R-:W4:Y:S01]  /*0d90*/  LDG.E.128 R32, desc[UR20][R2.64+0x600] ;  /* 0x0006001402207981 */ /* 0x010f22000c1e1d00 */
[----:B-----5:R-:W-:Y:S01]  /*0da0*/  FADD.FTZ R37, R116, UR5 ;  /* 0x0000000574257e21 */ /* 0x020fe20008010000 */
[----:B------:R-:W-:Y:S01]  /*0db0*/  FADD.FTZ R36, R118, UR5 ;  /* 0x0000000576247e21 */ /* 0x000fe20008010000 */
[----:B0-----:R-:W-:Y:S01]  /*0dc0*/  FADD.FTZ R39, R16, UR5 ;  /* 0x0000000510277e21 */ /* 0x001fe20008010000 */
[----:B------:R-:W-:-:S02]  /*0dd0*/  FADD.FTZ R38, R18, UR5 ;  /* 0x0000000512267e21 */ /* 0x000fc40008010000 */
        /* <DEDUP_REMOVED lines=8> */
[----:B------:R-:W-:Y:S01]  /*0e60*/  BSSY B0, `(.L_x_2262) ;  /* 0x0000033000007945 */ /* 0x000fe20003800000 */
[----:B------:R-:W-:-:S02]  /*0e70*/  ISETP.GE.AND P5, PT, R0, 0x1, PT ;  /* 0x000000010000780c */ /* 0x000fc40003fa6270 */
[----:B------:R-:W-:Y:S02]  /*0e80*/  FSETP.GTU.FTZ.AND P0, PT, R37, 20, PT ;  /* 0x41a000002500780b */ /* 0x000fe40003f1c000 */
[----:B------:R-:W-:Y:S02]  /*0e90*/  FSETP.GTU.FTZ.AND P6, PT, R117, 20, PT ;  /* 0x41a000007500780b */ /* 0x000fe40003fdc000 */
[----:B------:R-:W-:Y:S02]  /*0ea0*/  FSETP.GTU.FTZ.AND P4, PT, R36, 20, PT ;  /* 0x41a000002400780b */ /* 0x000fe40003f9c000 */
[----:B------:R-:W-:Y:S02]  /*0eb0*/  FSETP.GTU.FTZ.AND P3, PT, R116, 20, PT ;  /* 0x41a000007400780b */ /* 0x000fe40003f7c000 */
[----:B------:R-:W-:Y:S01]  /*0ec0*/  FSETP.GTU.FTZ.AND P1, PT, R115, 20, PT ;  /* 0x41a000007300780b */ /* 0x000fe20003f3c000 */
[----:B------:R0:W-:Y:S04]  /*0ed0*/  STS.128 [R129], R24 ;  /* 0x0000001881007388 */ /* 0x0001e80000000c00 */
[----:B--2---:R0:W-:Y:S04]  /*0ee0*/  STS.128 [R129+0x200], R28 ;  /* 0x0002001c81007388 */ /* 0x0041e80000000c00 */
[----:B---3--:R0:W-:Y:S04]  /*0ef0*/  STS.128 [R129+0x400], R20 ;  /* 0x0004001481007388 */ /* 0x0081e80000000c00 */
[----:B----4-:R0:W-:Y:S01]  /*0f00*/  STS.128 [R129+0x600], R32 ;  /* 0x0006002081007388 */ /* 0x0101e20000000c00 */
[----:B------:R-:W-:-:S03]  /*0f10*/  NOP ;  /* 0x0000000000007918 */ /* 0x000fc60000000000 */
[----:B------:R0:W1:Y:S04]  /*0f20*/  LDS.128 R84, [R128+0x10] ;  /* 0x0000100080547984 */ /* 0x0000680000000c00 */
[----:B------:R0:W2:Y:S04]  /*0f30*/  LDS.128 R80, [R128+0x20] ;  /* 0x0000200080507984 */ /* 0x0000a80000000c00 */
[----:B------:R0:W3:Y:S04]  /*0f40*/  LDS.128 R76, [R128+0x30] ;  /* 0x00003000804c7984 */ /* 0x0000e80000000c00 */
[----:B------:R0:W4:Y:S01]  /*0f50*/  LDS.128 R4, [R128] ;  /* 0x0000000080047984 */ /* 0x0001220000000c00 */
[----:B------:R-:W-:Y:S05]  /*0f60*/  @P2 BRA `(.L_x_2263) ;  /* 0x0000000000882947 */ /* 0x000fea0003800000 */
[----:B------:R-:W-:Y:S01]  /*0f70*/  FMUL.FTZ R0, R39, 1.4426950216293334961 ;  /* 0x3fb8aa3b27007820 */ /* 0x000fe20000410000 */
[----:B------:R-:W-:Y:S01]  /*0f80*/  HFMA2.MMA R17, -RZ, RZ, 1.625, 0 ;  /* 0x3e800000ff117435 */ /* 0x000fe200000001ff */
[----:B------:R-:W-:Y:S02]  /*0f90*/  MOV R18, 0x3d39bf78 ;  /* 0x3d39bf7800127802 */ /* 0x000fe40000000f00 */
[----:B0-----:R-:W0:Y:S02]  /*0fa0*/  MUFU.EX2 R21, R0 ;  /* 0x0000000000157308 */ /* 0x001e240000000800 */
        /* <DEDUP_REMOVED lines=20> */
[----:B------:R-:W-:-:S05]  /*10f0*/  FFMA.FTZ R20, R2, 0.69314718246459960938, R3 ;  /* 0x3f31721802147823 */ /* 0x000fca0000010003 */
[----:B------:R0:W-:Y:S01]  /*1100*/  STL [R1+0x24], R20 ;  /* 0x0000241401007387 */ /* 0x0001e20000100800 */
[----:B------:R-:W-:Y:S05]  /*1110*/  @!P2 BRA `(.L_x_2263) ;  /* 0x00000000001ca947 */ /* 0x000fea0003800000 */
[----:B------:R-:W-:Y:S02]  /*1120*/  ISETP.GE.AND P2, PT, R21, -0x407fffff, PT ;  /* 0xbf8000011500780c */ /* 0x000fe40003f46270 */
[----:B------:R-:W-:-:S11]  /*1130*/  MOV R2, R20 ;  /* 0x0000001400027202 */ /* 0x000fd60000000f00 */
[----:B------:R-:W-:-:S05]  /*1140*/  @P2 MOV R0, 0x7f800000 ;  /* 0x7f80000000002802 */ /* 0x000fca0000000f00 */
[C---:B------:R-:W-:Y:S01]  /*1150*/  @P2 FFMA.FTZ R2, R21.reuse, R0, +INF ;  /* 0x7f80000015022423 */ /* 0x040fe20000010000 */
[----:B------:R-:W-:-:S04]  /*1160*/  FSETP.NEU.FTZ.AND P2, PT, R21, RZ, PT ;  /* 0x000000ff1500720b */ /* 0x000fc80003f5d000 */
[----:B------:R-:W-:-:S05]  /*1170*/  FSEL R2, R2, -RZ, P2 ;  /* 0x800000ff02027208 */ /* 0x000fca0001000000 */
[----:B------:R0:W-:Y:S04]  /*1180*/  STL [R1+0x24], R2 ;  /* 0x0000240201007387 */ /* 0x0001e80000100800 */
.L_x_2263:
[----:B------:R-:W-:Y:S05]  /*1190*/  BSYNC B0 ;  /* 0x0000000000007941 */ /* 0x000fea0003800000 */
.L_x_2262:
[----:B------:R-:W-:Y:S01]  /*11a0*/  BSSY B0, `(.L_x_2264) ;  /* 0x0000023000007945 */ /* 0x000fe20003800000 */
[----:B------:R-:W-:Y:S01]  /*11b0*/  FSETP.GTU.FTZ.AND P2, PT, R38, 20, PT ;  /* 0x41a000002600780b */ /* 0x000fe20003f5c000 */
[----:B------:R-:W-:Y:S02]  /*11c0*/  FADD.FTZ R114, R19, UR5 ;  /* 0x0000000513727e21 */ /* 0x000fe40008010000 */
[----:B------:R-:W-:Y:S10]  /*11d0*/  @P1 BRA `(.L_x_2265) ;  /* 0x00000000007c1947 */ /* 0x000ff40003800000 */
[----:B------:R-:W-:Y:S01]  /*11e0*/  FMUL.FTZ R115, R115, 1.4426950216293334961 ;  /* 0x3fb8aa3b73737820 */ /* 0x000fe20000410000 */
[----:B------:R-:W-:Y:S01]  /*11f0*/  HFMA2.MMA R16, -RZ, RZ, 1.625, 0 ;  /* 0x3e800000ff107435 */ /* 0x000fe200000001ff */
[----:B------:R-:W-:Y:S02]  /*1200*/  MOV R19, 0x3d39bf78 ;  /* 0x3d39bf7800137802 */ /* 0x000fe40000000f00 */
[----:B------:R-:W5:Y:S02]  /*1210*/  MUFU.EX2 R17, R115 ;  /* 0x0000007300117308 */ /* 0x000f640000000800 */
[C---:B-----5:R-:W-:Y:S01]  /*1220*/  FADD.FTZ.RZ R0, R17.reuse, 1 ;  /* 0x3f80000011007421 */ /* 0x060fe2000001c000 */
[----:B------:R-:W-:-:S04]  /*1230*/  ISETP.GE.U32.AND P1, PT, R17, 0x7f800000, PT ;  /* 0x7f8000001100780c */ /* 0x000fc80003f26070 */
[----:B------:R-:W-:-:S04]  /*1240*/  IADD3 R0, R0, -0x3f400000, RZ ;  /* 0xc0c0000000007810 */ /* 0x000fc80007ffe0ff */
[----:B------:R-:W-:-:S04]  /*1250*/  LOP3.LUT R0, R0, 0xff800000, RZ, 0xc0, !PT ;  /* 0xff80000000007812 */ /* 0x000fc800078ec0ff */
[----:B------:R-:W-:Y:S02]  /*1260*/  IADD3 R3, -R0, 0x40800000, RZ ;  /* 0x4080000000037810 */ /* 0x000fe40007ffe1ff */
[-C--:B0-----:R-:W-:Y:S02]  /*1270*/  IADD3 R2, R17, -R0.reuse, RZ ;  /* 0x8000000011027210 */ /* 0x081fe40007ffe0ff */
        /* <DEDUP_REMOVED lines=21> */
.L_x_2265:
[----:B------:R-:W-:Y:S05]  /*13d0*/  BSYNC B0 ;  /* 0x0000000000007941 */ /* 0x000fea0003800000 */
.L_x_2264:
[----:B------:R-:W-:Y:S01]  /*13e0*/  FADD.FTZ R18, R12, UR5 ;  /* 0x000000050c127e21 */ /* 0x000fe20008010000 */
[----:B------:R-:W-:Y:S01]  /*13f0*/  BSSY B0, `(.L_x_2266) ;  /* 0x0000026000007945 */ /* 0x000fe20003800000 */
[----:B------:R-:W-:-:S03]  /*1400*/  FSETP.GTU.FTZ.AND P1, PT, R114, 20, PT ;  /* 0x41a000007200780b */ /* 0x000fc60003f3c000 */
[----:B------:R0:W-:Y:S01]  /*1410*/  STL [R1+0x34], R18 ;  /* 0x0000341201007387 */ /* 0x0001e20000100800 */
[----:B------:R-:W-:Y:S09]  /*1420*/  @P2 BRA `(.L_x_2267) ;  /* 0x0000000000882947 */ /* 0x000ff20003800000 */
        /* <DEDUP_REMOVED lines=34> */
.L_x_2267:
[----:B------:R-:W-:Y:S05]  /*1650*/  BSYNC B0 ;  /* 0x0000000000007941 */ /* 0x000fea0003800000 */
.L_x_2266:
        /* <DEDUP_REMOVED lines=35> */
.L_x_2269:
[----:B------:R-:W-:Y:S05]  /*1890*/  BSYNC B0 ;  /* 0x0000000000007941 */ /* 0x000fea0003800000 */
.L_x_2268:
        /* <DEDUP_REMOVED lines=39> */
.L_x_2271:
[----:B------:R-:W-:Y:S05]  /*1b10*/  BSYNC B0 ;  /* 0x0000000000007941 */ /* 0x000fea0003800000 */
.L_x_2270:
[----:B------:R-:W4:Y:S01]  /*1b20*/  LDL.LU R0, [R1+0x6c] ;  /* 0x00006c0001007983 */ /* 0x000f220000300800 */
[----:B------:R-:W-:Y:S01]  /*1b30*/  FADD.FTZ R14, R8, UR5 ;  /* 0x00000005080e7e21 */ /* 0x000fe20008010000 */
[----:B------:R-:W-:Y:S01]  /*1b40*/  FADD.FTZ R13, R10, UR5 ;  /* 0x000000050a0d7e21 */ /* 0x000fe20008010000 */
[----:B------:R-:W-:Y:S01]  /*1b50*/  BSSY B0, `(.L_x_2272) ;  /* 0x0000028000007945 */ /* 0x000fe20003800000 */
[----:B------:R-:W-:Y:S01]  /*1b60*/  FSETP.GTU.FTZ.AND P0, PT, R16, 20, PT ;  /* 0x41a000001000780b */ /* 0x000fe20003f1c000 */
[----:B------:R-:W-:Y:S01]  /*1b70*/  FADD.FTZ R112, R15, UR5 ;  /* 0x000000050f707e21 */ /* 0x000fe20008010000 */
[----:B------:R0:W-:Y:S01]  /*1b80*/  STL [R1+0x2c], R14 ;  /* 0x00002c0e01007387 */ /* 0x0001e20000100800 */
[----:B------:R-:W-:Y:S01]  /*1b90*/  FADD.FTZ R111, R9, UR5 ;  /* 0x00000005096f7e21 */ /* 0x000fe20008010000 */
[----:B------:R-:W-:Y:S02]  /*1ba0*/  FADD.FTZ R110, R11, UR5 ;  /* 0x000000050b6e7e21 */ /* 0x000fe40008010000 */
[----:B------:R0:W-:Y:S01]  /*1bb0*/  STL [R1+0x28], R13 ;  /* 0x0000280d01007387 */ /* 0x0001e20000100800 */
[----:B----4-:R-:W-:Y:S01]  /*1bc0*/  FFMA.FTZ R8, R100, R4, R0 ;  /* 0x0000000464087223 */ /* 0x010fe20000010000 */
[----:B0-----:R-:W-:Y:S06]  /*1bd0*/  @P6 BRA `(.L_x_2273) ;  /* 0x00000000007c6947 */ /* 0x001fec0003800000 */
        /* <DEDUP_REMOVED lines=31> */
.L_x_2273:
[----:B------:R-:W-:Y:S05]  /*1dd0*/  BSYNC B0 ;  /* 0x0000000000007941 */ /* 0x000fea0003800000 */
.L_x_2272:
        /* <DEDUP_REMOVED lines=41> */
.L_x_2275:
[----:B------:R-:W-:Y:S05]  /*2070*/  BSYNC B0 ;  /* 0x0000000000007941 */ /* 0x000fea0003800000 */
.L_x_2274:
[----:B------:R-:W-:Y:S01]  /*2080*/  FFMA.FTZ R3, R103, R7, R10 ;  /* 0x0000000767037223 */ /* 0x000fe2000001000a */
[----:B------:R-:W-:Y:S01]  /*2090*/  BSSY B0, `(.L_x_2276) ;  /* 0x0000025000007945 */ /* 0x000fe20003800000 */
[----:B------:R-:W-:Y:S02]  /*20a0*/  FSETP.GTU.FTZ.AND P4, PT, R14, 20, PT ;  /* 0x41a000000e00780b */ /* 0x000fe40003f9c000 */
[----:B------:R-:W-:Y:S02]  /*20b0*/  CS2R R70, SRZ ;  /* 0x0000000000467805 */ /* 0x000fe4000001ff00 */
[----:B------:R-:W-:Y:S01]  /*20c0*/  CS2R R68, SRZ ;  /* 0x0000000000447805 */ /* 0x000fe2000001ff00 */
[----:B-1----:R-:W-:Y:S01]  /*20d0*/  FFMA.FTZ R8, R96, R84, R3 ;  /* 0x0000005460087223 */ /* 0x002fe20000010003 */
        /* <DEDUP_REMOVED lines=10> */
[-C--:B----4-:R-:W-:Y:S02]  /*2180*/  IADD3 R2, R9, -R0.reuse, RZ ;  /* 0x8000000009027210 */ /* 0x090fe40007ffe0ff */
        /* <DEDUP_REMOVED lines=21> */
.L_x_2277:
[----:B------:R-:W-:Y:S05]  /*22e0*/  BSYNC B0 ;  /* 0x0000000000007941 */ /* 0x000fea0003800000 */
.L_x_2276:
        /* <DEDUP_REMOVED lines=31> */
[----:B0-----:R-:W-:-:S05]  /*24e0*/  FFMA.FTZ R15, R2, 0.69314718246459960938, R3 ;  /* 0x3f317218020f7823 */ /* 0x001fca0000010003 */
        /* <DEDUP_REMOVED lines=9> */
.L_x_2279:
[----:B------:R-:W-:Y:S05]  /*2580*/  BSYNC B0 ;  /* 0x0000000000007941 */ /* 0x000fea0003800000 */
.L_x_2278:
[----:B------:R-:W-:Y:S01]  /*2590*/  FFMA.FTZ R3, R99, R87, R10 ;  /* 0x0000005763037223 */ /* 0x000fe2000001000a */
[----:B------:R-:W-:Y:S01]  /*25a0*/  BSSY B0, `(.L_x_2280) ;  /* 0x0000025000007945 */ /* 0x000fe20003800000 */
[----:B------:R-:W-:Y:S02]  /*25b0*/  FSETP.GTU.FTZ.AND P2, PT, R13, 20, PT ;  /* 0x41a000000d00780b */ /* 0x000fe40003f5c000 */
[----:B------:R-:W-:Y:S02]  /*25c0*/  CS2R R62, SRZ ;  /* 0x00000000003e7805 */ /* 0x000fe4000001ff00 */
[----:B------:R-:W-:Y:S01]  /*25d0*/  CS2R R60, SRZ ;  /* 0x00000000003c7805 */ /* 0x000fe2000001ff00 */
[----:B--2---:R-:W-:Y:S01]  /*25e0*/  FFMA.FTZ R8, R92, R80, R3 ;  /* 0x000000505c087223 */ /* 0x004fe20000010003 */
[----:B------:R-:W-:Y:S07]  /*25f0*/  @P1 BRA `(.L_x_2281) ;  /* 0x00000000007c1947 */ /* 0x000fee0003800000 */
        /* <DEDUP_REMOVED lines=9> */
[-C--:B0---4-:R-:W-:Y:S02]  /*2690*/  IADD3 R2, R9, -R0.reuse, RZ ;  /* 0x8000000009027210 */ /* 0x091fe40007ffe0ff */
        /* <DEDUP_REMOVED lines=21> */
.L_x_2281:
[----:B------:R-:W-:Y:S05]  /*27f0*/  BSYNC B0 ;  /* 0x0000000000007941 */ /* 0x000fea0003800000 */
.L_x_2280:
        /* <DEDUP_REMOVED lines=9> */
[----:B0---4-:R-:W-:Y:S01]  /*2890*/  FMUL.FTZ R2, R16, 1.4426950216293334961 ;  /* 0x3fb8aa3b10027820 */ /* 0x011fe20000410000 */
[----:B------:R-:W-:Y:S01]  /*28a0*/  HFMA2.MMA R10, -RZ, RZ, 1.625, 0 ;  /* 0x3e800000ff0a7435 */ /* 0x000fe200000001ff */
[----:B------:R-:W-:-:S04]  /*28b0*/  MOV R11, 0x3d39bf78 ;  /* 0x3d39bf78000b7802 */ /* 0x000fc80000000f00 */
        /* <DEDUP_REMOVED lines=31> */
.L_x_2283:
[----:B------:R-:W-:Y:S05]  /*2ab0*/  BSYNC B0 ;  /* 0x0000000000007941 */ /* 0x000fea0003800000 */
.L_x_2282:
[----:B------:R-:W-:Y:S04]  /*2ac0*/  BSSY B0, `(.L_x_2284) ;  /* 0x0000021000007945 */ /* 0x000fe80003800000 */
[----:B------:R-:W-:Y:S05]  /*2ad0*/  @P6 BRA `(.L_x_2285) ;  /* 0x00000000007c6947 */ /* 0x000fea0003800000 */
[----:B------:R-:W-:Y:S01]  /*2ae0*/  FMUL.FTZ R112, R112, 1.4426950216293334961 ;  /* 0x3fb8aa3b70707820 */ /* 0x000fe20000410000 */
[----:B------:R-:W-:Y:S01]  /*2af0*/  HFMA2.MMA R11, -RZ, RZ, 1.625, 0 ;  /* 0x3e800000ff0b7435 */ /* 0x000fe200000001ff */
[----:B------:R-:W-:Y:S02]  /*2b00*/  MOV R10, 0x3d39bf78 ;  /* 0x3d39bf78000a7802 */ /* 0x000fe40000000f00 */
[----:B------:R-:W0:Y:S02]  /*2b10*/  MUFU.EX2 R9, R112 ;  /* 0x0000007000097308 */ /* 0x000e240000000800 */
[C---:B0---4-:R-:W-:Y:S01]  /*2b20*/  FADD.FTZ.RZ R2, R9.reuse, 1 ;  /* 0x3f80000009027421 */ /* 0x051fe2000001c000 */
        /* <DEDUP_REMOVED lines=26> */
.L_x_2285:
[----:B------:R-:W-:Y:S05]  /*2cd0*/  BSYNC B0 ;  /* 0x0000000000007941 */ /* 0x000fea0003800000 */
.L_x_2284:
[----:B------:R-:W-:Y:S04]  /*2ce0*/  BSSY B0, `(.L_x_2286) ;  /* 0x0000024000007945 */ /* 0x000fe80003800000 */
[----:B------:R-:W-:Y:S05]  /*2cf0*/  @P4 BRA `(.L_x_2287) ;  /* 0x0000000000884947 */ /* 0x000fea0003800000 */
        /* <DEDUP_REMOVED lines=24> */
[----:B--2---:R-:W-:-:S05]  /*2e80*/  FFMA.FTZ R12, R3, 0.69314718246459960938, R8 ;  /* 0x3f317218030c7823 */ /* 0x004fca0000010008 */
[----:B------:R0:W-:Y:S01]  /*2e90*/  STL [R1+0x2c], R12 ;  /* 0x00002c0c01007387 */ /* 0x0001e20000100800 */
[----:B------:R-:W-:Y:S05]  /*2ea0*/  @!P0 BRA `(.L_x_2287) ;  /* 0x00000000001c8947 */ /* 0x000fea0003800000 */
[C---:B------:R-:W-:Y:S02]  /*2eb0*/  ISETP.GE.AND P0, PT, R2.reuse, -0x407fffff, PT ;  /* 0xbf8000010200780c */ /* 0x040fe40003f06270 */
[----:B------:R-:W-:Y:S02]  /*2ec0*/  MOV R8, R12 ;  /* 0x0000000c00087202 */ /* 0x000fe40000000f00 */
[----:B------:R-:W-:-:S09]  /*2ed0*/  FSETP.NEU.FTZ.AND P4, PT, R2, RZ, PT ;  /* 0x000000ff0200720b */ /* 0x000fd20003f9d000 */
[----:B------:R-:W-:-:S05]  /*2ee0*/  @P0 MOV R3, 0x7f800000 ;  /* 0x7f80000000030802 */ /* 0x000fca0000000f00 */
[----:B------:R-:W-:-:S05]  /*2ef0*/  @P0 FFMA.FTZ R8, R2, R3, +INF ;  /* 0x7f80000002080423 */ /* 0x000fca0000010003 */
[----:B------:R-:W-:-:S05]  /*2f00*/  FSEL R8, R8, -RZ, P4 ;  /* 0x800000ff08087208 */ /* 0x000fca0002000000 */
[----:B------:R2:W-:Y:S02]  /*2f10*/  STL [R1+0x2c], R8 ;  /* 0x00002c0801007387 */ /* 0x0005e40000100800 */
.L_x_2287:
[----:B------:R-:W-:Y:S05]  /*2f20*/  BSYNC B0 ;  /* 0x0000000000007941 */ /* 0x000fea0003800000 */
.L_x_2286:
        /* <DEDUP_REMOVED lines=10> */
[----:B--2---:R-:W-:Y:S02]  /*2fd0*/  IADD3 R8, -R2, 0x40800000, RZ ;  /* 0x4080000002087810 */ /* 0x004fe40007ffe1ff */
        /* <DEDUP_REMOVED lines=22> */
.L_x_2289:
[----:B------:R-:W-:Y:S05]  /*3140*/  BSYNC B0 ;  /* 0x0000000000007941 */ /* 0x000fea0003800000 */
.L_x_2288:
        /* <DEDUP_REMOVED lines=11> */
[-C--:B--2---:R-:W-:Y:S02]  /*3200*/  IADD3 R8, R2, -R3.reuse, RZ ;  /* 0x8000000302087210 */ /* 0x084fe40007ffe0ff */
        /* <DEDUP_REMOVED lines=24> */
.L_x_2291:
[----:B------:R-:W-:Y:S05]  /*3390*/  BSYNC B0 ;  /* 0x0000000000007941 */ /* 0x000fea0003800000 */
.L_x_2290:
        /* <DEDUP_REMOVED lines=33> */
.L_x_2293:
[----:B------:R-:W-:Y:S05]  /*35b0*/  BSYNC B0 ;  /* 0x0000000000007941 */ /* 0x000fea0003800000 */
.L_x_2292:
[----:B------:R-:W-:Y:S01]  /*35c0*/  FFMA.FTZ R3, R95, R83, R0 ;  /* 0x000000535f037223 */ /* 0x000fe20000010000 */
[----:B------:R-:W-:Y:S01]  /*35d0*/  BAR.SYNC.DEFER_BLOCKING 0x0 ;  /* 0x0000000000007b1d */ /* 0x000fe20000010000 */
[----:B------:R-:W-:Y:S01]  /*35e0*/  FMUL.FTZ R52, R80, UR4 ;  /* 0x0000000450347c20 */ /* 0x000fe20008410000 */
[----:B------:R-:W-:Y:S01]  /*35f0*/  FMUL.FTZ R53, R81, UR4 ;  /* 0x0000000451357c20 */ /* 0x000fe20008410000 */
[----:B---3--:R-:W-:Y:S01]  /*3600*/  FFMA.FTZ R0, R88, R76, R3 ;  /* 0x0000004c58007223 */ /* 0x008fe20000010003 */
        /* <DEDUP_REMOVED lines=15> */
[----:B------:R-:W5:Y:S04]  /*3700*/  LDL R14, [R1+0x24] ;  /* 0x00002400010e7983 */ /* 0x000f680000100800 */
[----:B------:R-:W5:Y:S04]  /*3710*/  LDL R13, [R1+0x40] ;  /* 0x00004000010d7983 */ /* 0x000f680000100800 */
[----:B0-2---:R-:W2:Y:S04]  /*3720*/  LDL R12, [R1+0x3c] ;  /* 0x00003c00010c7983 */ /* 0x005ea80000100800 */
[----:B------:R-:W2:Y:S04]  /*3730*/  LDL R11, [R1+0x38] ;  /* 0x00003800010b7983 */ /* 0x000ea80000100800 */
[----:B------:R-:W2:Y:S04]  /*3740*/  LDL R10, [R1+0x34] ;  /* 0x00003400010a7983 */ /* 0x000ea80000100800 */
[----:B------:R-:W2:Y:S04]  /*3750*/  LDL R9, [R1+0x30] ;  /* 0x0000300001097983 */ /* 0x000ea80000100800 */
[----:B------:R-:W2:Y:S04]  /*3760*/  LDL R8, [R1+0x2c] ;  /* 0x00002c0001087983 */ /* 0x000ea80000100800 */
[----:B----4-:R-:W4:Y:S01]  /*3770*/  LDL R2, [R1+0x28] ;  /* 0x0000280001027983 */ /* 0x010f220000100800 */
[----:B------:R-:W-:Y:S01]  /*3780*/  FMUL.FTZ R3, R101, R115 ;  /* 0x0000007365037220 */ /* 0x000fe20000410000 */
[----:B---3--:R-:W-:Y:S01]  /*3790*/  FMUL.FTZ R0, R103, R114 ;  /* 0x0000007267007220 */ /* 0x008fe20000410000 */
[----:B------:R-:W-:Y:S01]  /*37a0*/  HFMA2.MMA R75, -RZ, RZ, 0, 0 ;  /* 0x00000000ff4b7435 */ /* 0x000fe200000001ff */
[----:B------:R-:W-:Y:S01]  /*37b0*/  UMOV UR7, URZ ;  /* 0x0000003f00077c82 */ /* 0x000fe20008000000 */
[----:B------:R-:W-:Y:S01]  /*37c0*/  UMOV UR8, URZ ;  /* 0x0000003f00087c82 */ /* 0x000fe20008000000 */
[----:B------:R0:W-:Y:S01]  /*37d0*/  STL [R1+0x60], R3 ;  /* 0x0000600301007387 */ /* 0x0001e20000100800 */
[----:B------:R-:W-:Y:S01]  /*37e0*/  UMOV UR9, URZ ;  /* 0x0000003f00097c82 */ /* 0x000fe20008000000 */
[----:B------:R-:W-:Y:S01]  /*37f0*/  ULDC UR50, c[0x0][0x224] ;  /* 0x0000890000327ab9 */ /* 0x000fe20000000800 */
[----:B------:R-:W-:Y:S01]  /*3800*/  ULDC UR51, c[0x0][0x21c] ;  /* 0x0000870000337ab9 */ /* 0x000fe20000000800 */
[----:B------:R3:W-:Y:S01]  /*3810*/  STL [R1+0x5c], R0 ;  /* 0x00005c0001007387 */ /* 0x0007e20000100800 */
[----:B------:R-:W-:Y:S01]  /*3820*/  ULDC UR52, c[0x0][0x218] ;  /* 0x0000860000347ab9 */ /* 0x000fe20000000800 */
[----:B------:R-:W-:Y:S01]  /*3830*/  ULDC.64 UR28, c[0x0][0x3d0] ;  /* 0x0000f400001c7ab9 */ /* 0x000fe20000000a00 */
[----:B------:R-:W-:Y:S01]  /*3840*/  ULDC.64 UR30, c[0x0][0x270] ;  /* 0x00009c00001e7ab9 */ /* 0x000fe20000000a00 */
[----:B------:R-:W-:Y:S01]  /*3850*/  ULDC.64 UR32, c[0x0][0x2d8] ;  /* 0x0000b60000207ab9 */ /* 0x000fe20000000a00 */
[----:B------:R-:W-:Y:S01]  /*3860*/  ULDC.64 UR34, c[0x0][0x250] ;  /* 0x0000940000227ab9 */ /* 0x000fe20000000a00 */
[----:B0-----:R-:W-:Y:S01]  /*3870*/  FMUL.FTZ R3, R97, R117 ;  /* 0x0000007561037220 */ /* 0x001fe20000410000 */
[----:B------:R-:W-:Y:S01]  /*3880*/  ULDC.64 UR36, c[0x0][0x248] ;  /* 0x0000920000247ab9 */ /* 0x000fe20000000a00 */
[----:B------:R-:W-:Y:S01]  /*3890*/  ULDC.64 UR38, c[0x0][0x2d0] ;  /* 0x0000b40000267ab9 */ /* 0x000fe20000000a00 */
[----:B------:R-:W-:Y:S01]  /*38a0*/  ULDC.64 UR40, c[0x0][0x238] ;  /* 0x00008e0000287ab9 */ /* 0x000fe20000000a00 */
[----:B---3--:R-:W-:Y:S01]  /*38b0*/  FMUL.FTZ R0, R99, R116 ;  /* 0x0000007463007220 */ /* 0x008fe20000410000 */
[----:B------:R0:W-:Y:S01]  /*38c0*/  STL [R1+0x58], R3 ;  /* 0x0000580301007387 */ /* 0x0001e20000100800 */
[----:B------:R-:W-:Y:S01]  /*38d0*/  ULDC.64 UR42, c[0x0][0x230] ;  /* 0x00008c00002a7ab9 */ /* 0x000fe20000000a00 */
[----:B------:R-:W-:-:S02]  /*38e0*/  ULDC.64 UR44, c[0x0][0x370] ;  /* 0x0000dc00002c7ab9 */ /* 0x000fc40000000a00 */
[----:B------:R3:W-:Y:S01]  /*38f0*/  STL [R1+0x54], R0 ;  /* 0x0000540001007387 */ /* 0x0007e20000100800 */
[----:B0-----:R-:W-:Y:S01]  /*3900*/  FMUL.FTZ R3, R93, R113 ;  /* 0x000000715d037220 */ /* 0x001fe20000410000 */
[----:B---3--:R-:W-:-:S04]  /*3910*/  FMUL.FTZ R0, R95, R112 ;  /* 0x000000705f007220 */ /* 0x008fc80000410000 */
[----:B------:R0:W-:Y:S04]  /*3920*/  STL [R1+0x50], R3 ;  /* 0x0000500301007387 */ /* 0x0001e80000100800 */
[----:B------:R3:W-:Y:S01]  /*3930*/  STL [R1+0x4c], R0 ;  /* 0x00004c0001007387 */ /* 0x0007e20000100800 */
[----:B0-----:R-:W-:Y:S01]  /*3940*/  FMUL.FTZ R3, R89, R111 ;  /* 0x0000006f59037220 */ /* 0x001fe20000410000 */
[----:B---3--:R-:W-:-:S04]  /*3950*/  FMUL.FTZ R0, R91, R110 ;  /* 0x0000006e5b007220 */ /* 0x008fc80000410000 */
[----:B------:R0:W-:Y:S04]  /*3960*/  STL [R1+0x48], R3 ;  /* 0x0000480301007387 */ /* 0x0001e80000100800 */
[----:B------:R0:W-:Y:S01]  /*3970*/  STL [R1+0x44], R0 ;  /* 0x0000440001007387 */ /* 0x0001e20000100800 */
[----:B-----5:R-:W-:Y:S01]  /*3980*/  FMUL.FTZ R109, R100, R14 ;  /* 0x0000000e646d7220 */ /* 0x020fe20000410000 */
[----:B------:R-:W-:Y:S01]  /*3990*/  FMUL.FTZ R108, R102, R13 ;  /* 0x0000000d666c7220 */ /* 0x000fe20000410000 */
[----:B--2---:R-:W-:Y:S01]  /*39a0*/  FMUL.FTZ R107, R96, R12 ;  /* 0x0000000c606b7220 */ /* 0x004fe20000410000 */
[----:B------:R-:W-:Y:S01]  /*39b0*/  FMUL.FTZ R106, R98, R11 ;  /* 0x0000000b626a7220 */ /* 0x000fe20000410000 */
[----:B------:R-:W-:Y:S01]  /*39c0*/  FMUL.FTZ R105, R92, R10 ;  /* 0x0000000a5c697220 */ /* 0x000fe20000410000 */
[----:B------:R-:W-:Y:S01]  /*39d0*/  FMUL.FTZ R104, R94, R9 ;  /* 0x000000095e687220 */ /* 0x000fe20000410000 */
[----:B------:R-:W-:Y:S01]  /*39e0*/  FMUL.FTZ R27, R88, R8 ;  /* 0x00000008581b7220 */ /* 0x000fe20000410000 */
[----:B0---4-:R-:W-:-:S07]  /*39f0*/  FMUL.FTZ R26, R90, R2 ;  /* 0x000000025a1a7220 */ /* 0x011fce0000410000 */
.L_x_2338:
[----:B------:R-:W-:Y:S02]  /*3a00*/  USHF.R.S32.HI UR54, URZ, 0x1f, UR10 ;  /* 0x0000001f3f367899 */ /* 0x000fe4000801140a */
[----:B------:R-:W-:Y:S01]  /*3a10*/  UIMAD.WIDE.U32 UR46, UR10, UR42, URZ ;  /* 0x0000002a0a2e72a5 */ /* 0x000fe2000f8e003f */
[----:B------:R-:W-:Y:S01]  /*3a20*/  SHF.L.U32 R0, R131, 0x2, RZ ;  /* 0x0000000283007819 */ /* 0x000fe200000006ff */
[----:B------:R-:W-:Y:S01]  /*3a30*/  UIMAD UR53, UR54, UR42, URZ ;  /* 0x0000002a363572a4 */ /* 0x000fe2000f8e023f */
[----:B--2---:R-:W2:Y:S03]  /*3a40*/  LDL R30, [R1+0x24] ;  /* 0x00002400011e7983 */ /* 0x004ea60000100800 */
[----:B------:R-:W-:Y:S01]  /*3a50*/  UIMAD UR55, UR10, UR43, UR53 ;  /* 0x0000002b0a3772a4 */ /* 0x000fe2000f8e0235 */
[----:B------:R-:W3:Y:S01]  /*3a60*/  LDL R123, [R1+0x38] ;  /* 0x00003800017b7983 */ /* 0x000ee20000100800 */
[----:B------:R-:W-:-:S02]  /*3a70*/  USHF.R.S32.HI UR53, URZ, 0x1f, UR7 ;  /* 0x0000001f3f357899 */ /* 0x000fc40008011407 */
[----:B------:R-:W-:Y:S01]  /*3a80*/  UIADD3 UR47, UR47, UR55, URZ ;  /* 0x000000372f2f7290 */ /* 0x000fe2000fffe03f */
[----:B----4-:R-:W4:Y:S01]  /*3a90*/  LDL R124, [R1+0x40] ;  /* 0x00004000017c7983 */ /* 0x010f220000100800 */
[----:B------:R-:W-:Y:S02]  /*3aa0*/  UIMAD UR55, UR53, UR40, URZ ;  /* 0x00000028353772a4 */ /* 0x000fe4000f8e023f */
[----:B------:R-:W-:Y:S01]  /*3ab0*/  UIMAD.WIDE.U32 UR46, UR7, UR40, UR46 ;  /* 0x00000028072e72a5 */ /* 0x000fe2000f8e002e */
[----:B------:R-:W4:Y:S01]  /*3ac0*/  LDL R121, [R1+0x30] ;  /* 0x0000300001797983 */ /* 0x000f220000100800 */
[----:B------:R-:W-:Y:S02]  /*3ad0*/  UIMAD UR55, UR7, UR41, UR55 ;  /* 0x00000029073772a4 */ /* 0x000fe4000f8e0237 */
[----:B------:R-:W-:Y:S01]  /*3ae0*/  ULEA UR57, UP0, UR46, UR38, 0x2 ;  /* 0x000000262e397291 */ /* 0x000fe2000f80103f */
[----:B------:R-:W4:Y:S01]  /*3af0*/  LDL R122, [R1+0x34] ;  /* 0x00003400017a7983 */ /* 0x000f220000100800 */
[----:B------:R-:W-:-:S02]  /*3b00*/  UIADD3 UR55, UR47, UR55, URZ ;  /* 0x000000372f377290 */ /* 0x000fc4000fffe03f */
[----:B------:R-:W-:Y:S02]  /*3b10*/  UIMAD UR56, UR53, UR30, URZ ;  /* 0x0000001e353872a4 */ /* 0x000fe4000f8e023f */
[----:B------:R-:W-:Y:S01]  /*3b20*/  ULEA.HI.X UR55, UR46, UR39, UR55, 0x2, UP0 ;  /* 0x000000272e377291 */ /* 0x000fe200080f1437 */
[----:B------:R-:W-:Y:S01]  /*3b30*/  LOP3.LUT R0, R0, 0xffffff80, RZ, 0xc0, !PT ;  /* 0xffffff8000007812 */ /* 0x000fe200078ec0ff */
[----:B------:R-:W-:Y:S01]  /*3b40*/  UIMAD.WIDE.U32 UR46, UR7, UR30, URZ ;  /* 0x0000001e072e72a5 */ /* 0x000fe2000f8e003f */
[----:B------:R-:W-:Y:S01]  /*3b50*/  MOV R24, UR57 ;  /* 0x0000003900187c02 */ /* 0x000fe20008000f00 */
[----:B------:R-:W-:Y:S02]  /*3b60*/  UIMAD UR56, UR7, UR31, UR56 ;  /* 0x0000001f073872a4 */ /* 0x000fe4000f8e0238 */
[----:B------:R-:W-:Y:S01]  /*3b70*/  MOV R25, UR55 ;  /* 0x0000003700197c02 */ /* 0x000fe20008000f00 */
[----:B------:R-:W-:Y:S02]  /*3b80*/  ULEA UR55, UP0, UR46, UR48, 0x2 ;  /* 0x000000302e377291 */ /* 0x000fe4000f80103f */
[----:B------:R-:W-:Y:S01]  /*3b90*/  UIADD3 UR47, UR47, UR56, URZ ;  /* 0x000000382f2f7290 */ /* 0x000fe2000fffe03f */
[----:B------:R-:W-:Y:S01]  /*3ba0*/  LOP3.LUT R0, R0, 0x1f, R131, 0xf8, !PT ;  /* 0x0000001f00007812 */ /* 0x000fe200078ef883 */
[----:B------:R-:W2:Y:S02]  /*3bb0*/  LDG.E R24, desc[UR20][R24.64] ;  /* 0x0000001418187981 */ /* 0x000ea4000c1e1900 */
[----:B------:R-:W-:Y:S01]  /*3bc0*/  ULEA.HI.X UR46, UR46, UR49, UR47, 0x2, UP0 ;  /* 0x000000312e2e7291 */ /* 0x000fe200080f142f */
[----:B01----:R-:W-:-:S05]  /*3bd0*/  MOV R2, UR55 ;  /* 0x0000003700027c02 */ /* 0x003fca0008000f00 */
[----:B------:R-:W-:-:S03]  /*3be0*/  MOV R3, UR46 ;  /* 0x0000002e00037c02 */ /* 0x000fc60008000f00 */
[----:B------:R-:W-:-:S05]  /*3bf0*/  IMAD.WIDE R2, R0, 0x10, R2 ;  /* 0x0000001000027825 */ /* 0x000fca00078e0202 */
[----:B-1----:R-:W3:Y:S04]  /*3c00*/  LDG.E.128 R12, desc[UR20][R2.64] ;  /* 0x00000014020c7981 */ /* 0x002ee8000c1e1d00 */
[----:B------:R-:W4:Y:S04]  /*3c10*/  LDG.E.128 R8, desc[UR20][R2.64+0x600] ;  /* 0x0006001402087981 */ /* 0x000f28000c1e1d00 */
[----:B------:R-:W2:Y:S04]  /*3c20*/  LDG.E.128 R20, desc[UR20][R2.64+0x400] ;  /* 0x0004001402147981 */ /* 0x000ea8000c1e1d00 */
[----:B------:R-:W2:Y:S01]  /*3c30*/  LDG.E.128 R16, desc[UR20][R2.64+0x200] ;  /* 0x0002001402107981 */ /* 0x000ea2000c1e1d00 */
[----:B------:R-:W-:-:S02]  /*3c40*/  UIMAD UR54, UR54, UR36, URZ ;  /* 0x00000024363672a4 */ /* 0x000fc4000f8e023f */
[----:B------:R-:W-:Y:S02]  /*3c50*/  UIADD3 UR55, UR13, -0x1, URZ ;  /* 0xffffffff0d377890 */ /* 0x000fe4000fffe03f */
[----:B------:R-:W-:Y:S02]  /*3c60*/  UIMAD UR53, UR53, UR34, URZ ;  /* 0x00000022353572a4 */ /* 0x000fe4000f8e023f */
[----:B------:R-:W-:Y:S02]  /*3c70*/  UIMAD.WIDE.U32 UR46, UR10, UR36, URZ ;  /* 0x000000240a2e72a5 */ /* 0x000fe4000f8e003f */
[----:B------:R-:W-:Y:S02]  /*3c80*/  UIMAD UR56, UR10, UR37, UR54 ;  /* 0x000000250a3872a4 */ /* 0x000fe4000f8e0236 */
[----:B------:R-:W-:Y:S01]  /*3c90*/  ULEA.HI UR54, UR55, UR55, URZ, 0x1 ;  /* 0x0000003737367291 */ /* 0x000fe2000f8f083f */
[----:B------:R-:W-:Y:S01]  /*3ca0*/  LOP3.LUT P0, RZ, R131, 0x1f, RZ, 0xc0, !PT ;  /* 0x0000001f83ff7812 */ /* 0x000fe2000780c0ff */
[----:B------:R-:W-:Y:S01]  /*3cb0*/  UIADD3 UR47, UR47, UR56, URZ ;  /* 0x000000382f2f7290 */ /* 0x000fe2000fffe03f */
[----:B---3--:R0:W-:Y:S04]  /*3cc0*/  STS.128 [R129], R12 ;  /* 0x0000000c81007388 */ /* 0x0081e80000000c00 */
[----:B0-----:R-:W3:Y:S04]  /*3cd0*/  LDL R13, [R1+0x3c] ;  /* 0x00003c00010d7983 */ /* 0x001ee80000100800 */
[----:B------:R-:W3:Y:S04]  /*3ce0*/  LDL R15, [R1+0x60] ;  /* 0x00006000010f7983 */ /* 0x000ee80000100800 */
[----:B----4-:R0:W-:Y:S01]  /*3cf0*/  STS.128 [R129+0x600], R8 ;  /* 0x0006000881007388 */ /* 0x0101e20000000c00 */
[----:B------:R-:W-:Y:S01]  /*3d00*/  MOV R0, UR13 ;  /* 0x0000000d00007c02 */ /* 0x000fe20008000f00 */
[----:B------:R-:W-:-:S02]  /*3d10*/  ULOP3.LUT UR54, UR54, 0xfffffe, URZ, 0xc0, !UPT ;  /* 0x00fffffe36367892 */ /* 0x000fc4000f8ec03f */
[----:B------:R-:W-:Y:S01]  /*3d20*/  UIMAD UR56, UR7, UR35, UR53 ;  /* 0x00000023073872a4 */ /* 0x000fe2000f8e0235 */
[C---:B------:R-:W-:Y:S01]  /*3d30*/  ISETP.NE.AND P1, PT, R131.reuse, RZ, PT ;  /* 0x000000ff8300720c */ /* 0x040fe20003f25270 */
[----:B------:R-:W-:Y:S01]  /*3d40*/  UIMAD.WIDE.U32 UR46, UR7, UR34, UR46 ;  /* 0x00000022072e72a5 */ /* 0x000fe2000f8e002e */
[----:B--2---:R1:W-:Y:S01]  /*3d50*/  STS.128 [R129+0x400], R20 ;  /* 0x0004001481007388 */ /* 0x0043e20000000c00 */
[----:B------:R-:W-:Y:S02]  /*3d60*/  MOV R28, UR13 ;  /* 0x0000000d001c7c02 */ /* 0x000fe40008000f00 */
[----:B------:R-:W-:Y:S01]  /*3d70*/  MOV R31, 0x8 ;  /* 0x00000008001f7802 */ /* 0x000fe20000000f00 */
[----:B------:R-:W-:Y:S04]  /*3d80*/  STS.128 [R129+0x200], R16 ;  /* 0x0002001081007388 */ /* 0x000fe80000000c00 */
[----:B------:R-:W2:Y:S04]  /*3d90*/  LDL R14, [R1+0x2c] ;  /* 0x00002c00010e7983 */ /* 0x000ea80000100800 */
[----:B0-----:R-:W4:Y:S01]  /*3da0*/  LDL R10, [R1+0x5c] ;  /* 0x00005c00010a7983 */ /* 0x001f220000100800 */
[----:B------:R-:W-:Y:S01]  /*3db0*/  R2UR UR53, R24 ;  /* 0x00000000183572ca */ /* 0x000fe200000e0000 */
[----:B------:R-:W-:Y:S01]  /*3dc0*/  UIADD3 UR54, UR55, -UR54, URZ ;  /* 0x8000003637367290 */ /* 0x000fe2000fffe03f */
[----:B------:R-:W-:Y:S01]  /*3dd0*/  ISETP.LT.OR P2, PT, R0, 0x2, P0 ;  /* 0x000000020000780c */ /* 0x000fe20000741670 */
[----:B------:R-:W2:Y:S02]  /*3de0*/  LDL R11, [R1+0x50] ;  /* 0x00005000010b7983 */ /* 0x000ea40000100800 */
[----:B------:R-:W-:Y:S01]  /*3df0*/  ULEA UR54, UR54, UR7, 0x8 ;  /* 0x0000000736367291 */ /* 0x000fe2000f8e403f */
[----:B------:R-:W-:-:S05]  /*3e00*/  IADD3 R0, R131, 0x200, RZ ;  /* 0x0000020083007810 */ /* 0x000fca0007ffe0ff */
[----:B------:R-:W-:Y:S02]  /*3e10*/  MOV R25, UR54 ;  /* 0x0000003600197c02 */ /* 0x000fe40008000f00 */
[----:B------:R-:W-:Y:S02]  /*3e20*/  MOV R24, UR53 ;  /* 0x0000003500187c02 */ /* 0x000fe40008000f00 */
[----:B------:R-:W0:Y:S01]  /*3e30*/  @!P2 LDC R29, c[0x0][0x21c] ;  /* 0x00008700ff1dab82 */ /* 0x000e220000000800 */
[----:B------:R-:W-:Y:S02]  /*3e40*/  SEL R25, R25, R0, !P1 ;  /* 0x0000000019197207 */ /* 0x000fe40004800000 */
[----:B------:R-:W-:-:S04]  /*3e50*/  FMUL.FTZ R0, R24, 1.4426950216293334961 ;  /* 0x3fb8aa3b18007820 */ /* 0x000fc80000410000 */
[----:B------:R-:W-:Y:S01]  /*3e60*/  FMUL.FTZ R139, R0, R30 ;  /* 0x0000001e008b7220 */ /* 0x000fe20000410000 */
[----:B------:R-:W-:Y:S02]  /*3e70*/  UIADD3 UR47, UR47, UR56, URZ ;  /* 0x000000382f2f7290 */ /* 0x000fe4000fffe03f */
[----:B------:R-:W-:-:S03]  /*3e80*/  ULEA UR55, UP0, UR46, UR32, 0x2 ;  /* 0x000000202e377291 */ /* 0x000fc6000f80103f */
[----:B------:R-:W0:Y:S01]  /*3e90*/  MUFU.EX2 R139, R139 ;  /* 0x0000008b008b7308 */ /* 0x000e220000000800 */
[----:B------:R-:W-:Y:S01]  /*3ea0*/  ULEA.HI.X UR46, UR46, UR33, UR47, 0x2, UP0 ;  /* 0x000000212e2e7291 */ /* 0x000fe200080f142f */
[----:B-1----:R-:W-:Y:S01]  /*3eb0*/  FMUL.FTZ R20, R0, R123 ;  /* 0x0000007b00147220 */ /* 0x002fe20000410000 */
[----:B------:R-:W-:Y:S01]  /*3ec0*/  @!P2 IADD3 R24, R28, -0x2, RZ ;  /* 0xfffffffe1c18a810 */ /* 0x000fe20007ffe0ff */
[----:B------:R-:W2:Y:S01]  /*3ed0*/  LDL R123, [R1+0x54] ;  /* 0x00005400017b7983 */ /* 0x000ea20000100800 */
[----:B------:R-:W-:Y:S02]  /*3ee0*/  MOV R2, UR55 ;  /* 0x0000003700027c02 */ /* 0x000fe40008000f00 */
[----:B------:R-:W-:Y:S02]  /*3ef0*/  MOV R3, UR46 ;  /* 0x0000002e00037c02 */ /* 0x000fe40008000f00 */
[----:B------:R-:W-:Y:S01]  /*3f00*/  LEA R12, R25, R130, 0x2 ;  /* 0x00000082190c7211 */ /* 0x000fe200078e10ff */
[----:B0-----:R-:W-:-:S02]  /*3f10*/  @!P2 IMAD R24, R24, R29, UR7 ;  /* 0x000000071818ae24 */ /* 0x001fc4000f8e021d */
[----:B------:R0:W2:Y:S01]  /*3f20*/  LDG.E R120, desc[UR20][R2.64] ;  /* 0x0000001402787981 */ /* 0x0000a2000c1e1900 */
[----:B------:R-:W-:-:S03]  /*3f30*/  NOP ;  /* 0x0000000000007918 */ /* 0x000fc60000000000 */
[----:B------:R-:W1:Y:S01]  /*3f40*/  LDS.128 R40, [R128] ;  /* 0x0000000080287984 */ /* 0x000e620000000c00 */
[----:B0-----:R-:W-:-:S03]  /*3f50*/  @!P2 IMAD.WIDE R2, R24, R31, UR22 ;  /* 0x000000161802ae25 */ /* 0x001fc6000f8e021f */
[----:B------:R-:W0:Y:S04]  /*3f60*/  LDS.128 R36, [R128+0x10] ;  /* 0x0000100080247984 */ /* 0x000e280000000c00 */
[----:B------:R-:W0:Y:S04]  /*3f70*/  LDS.128 R32, [R128+0x20] ;  /* 0x0000200080207984 */ /* 0x000e280000000c00 */
[----:B------:R-:W0:Y:S01]  /*3f80*/  LDS.128 R28, [R128+0x30] ;  /* 0x00003000801c7984 */ /* 0x000e220000000c00 */
[----:B------:R-:W-:-:S03]  /*3f90*/  FMUL.FTZ R25, R0, R115 ;  /* 0x0000007300197220 */ /* 0x000fc60000410000 */
[----:B------:R1:W-:Y:S01]  /*3fa0*/  STS [R12+0x4c60], R139 ;  /* 0x004c608b0c007388 */ /* 0x0003e20000000800 */
[C---:B------:R-:W-:Y:S02]  /*3fb0*/  FMUL.FTZ R24, R0.reuse, R124 ;  /* 0x0000007c00187220 */ /* 0x040fe40000410000 */
[----:B------:R-:W3:Y:S01]  /*3fc0*/  MUFU.EX2 R25, R25 ;  /* 0x0000001900197308 */ /* 0x000ee20000000800 */
[C---:B------:R-:W-:Y:S01]  /*3fd0*/  FMUL.FTZ R23, R0.reuse, R114 ;  /* 0x0000007200177220 */ /* 0x040fe20000410000 */
[----:B------:R-:W-:Y:S02]  /*3fe0*/  MOV R119, RZ ;  /* 0x000000ff00777202 */ /* 0x000fe40000000f00 */
[----:B------:R-:W-:Y:S01]  /*3ff0*/  MOV R118, 0x3f800000 ;  /* 0x3f80000000767802 */ /* 0x000fe20000000f00 */
[----:B------:R-:W-:Y:S06]  /*4000*/  BAR.SYNC.DEFER_BLOCKING 0x0 ;  /* 0x0000000000007b1d */ /* 0x000fec0000010000 */
[----:B------:R-:W0:Y:S01]  /*4010*/  MUFU.EX2 R24, R24 ;  /* 0x0000001800187308 */ /* 0x000e220000000800 */
[----:B-1----:R-:W2:Y:S07]  /*4020*/  LDL R12, [R1+0x28] ;  /* 0x00002800010c7983 */ /* 0x002eae0000100800 */
[----:B------:R-:W4:Y:S01]  /*4030*/  MUFU.EX2 R23, R23 ;  /* 0x0000001700177308 */ /* 0x000f220000000800 */
[----:B------:R-:W-:-:S02]  /*4040*/  FMUL.FTZ R16, R0, R121 ;  /* 0x0000007900107220 */ /* 0x000fc40000410000 */
[----:B------:R-:W2:Y:S04]  /*4050*/  LDL R121, [R1+0x4c] ;  /* 0x00004c0001797983 */ /* 0x000ea80000100800 */
[----:B------:R1:W5:Y:S01]  /*4060*/  @!P2 LDG.E.64 R118, desc[UR20][R2.64] ;  /* 0x000000140276a981 */ /* 0x000362000c1e1b00 */
[----:B------:R-:W-:-:S03]  /*4070*/  FMUL.FTZ R18, R0, R122 ;  /* 0x0000007a00127220 */ /* 0x000fc60000410000 */
[----:B------:R-:W2:Y:S01]  /*4080*/  LDL R122, [R1+0x44] ;  /* 0x00004400017a7983 */ /* 0x000ea20000100800 */
[----:B---3--:R-:W-:-:S03]  /*4090*/  FMUL.FTZ R22, R0, R13 ;  /* 0x0000000d00167220 */ /* 0x008fc60000410000 */
[----:B------:R-:W3:Y:S01]  /*40a0*/  LDL R13, [R1+0x58] ;  /* 0x00005800010d7983 */ /* 0x000ee20000100800 */
[----:B-1----:R-:W-:-:S04]  /*40b0*/  FFMA.FTZ R3, R109, R25, R15 ;  /* 0x000000196d037223 */ /* 0x002fc8000001000f */
[----:B0-----:R-:W-:-:S04]  /*40c0*/  FFMA.FTZ R8, R24, R3, R108 ;  /* 0x0000000318087223 */ /* 0x001fc8000001006c */
[----:B----4-:R-:W-:Y:S02]  /*40d0*/  FFMA.FTZ R8, R23, R8, R10 ;  /* 0x0000000817087223 */ /* 0x010fe4000001000a */
[----:B------:R-:W4:Y:S01]  /*40e0*/  LDL R10, [R1+0x48] ;  /* 0x00004800010a7983 */ /* 0x000f220000100800 */
[C---:B------:R-:W-:Y:S01]  /*40f0*/  FMUL.FTZ R21, R0.reuse, R117 ;  /* 0x0000007500157220 */ /* 0x040fe20000410000 */
[----:B------:R-:W0:Y:S01]  /*4100*/  MUFU.EX2 R22, R22 ;  /* 0x0000001600167308 */ /* 0x000e220000000800 */
[----:B------:R-:W-:Y:S01]  /*4110*/  FMUL.FTZ R19, R0, R116 ;  /* 0x0000007400137220 */ /* 0x000fe20000410000 */
[----:B------:R-:W-:-:S06]  /*4120*/  FMUL.FTZ R9, R139, R25 ;  /* 0x000000198b097220 */ /* 0x000fcc0000410000 */
[----:B------:R-:W1:Y:S01]  /*4130*/  MUFU.EX2 R21, R21 ;  /* 0x0000001500157308 */ /* 0x000e620000000800 */
[----:B------:R-:W-:Y:S01]  /*4140*/  FMUL.FTZ R2, R24, R9 ;  /* 0x0000000918027220 */ /* 0x000fe20000410000 */
[----:B------:R-:W-:-:S06]  /*4150*/  FMUL.FTZ R17, R0, R113 ;  /* 0x0000007100117220 */ /* 0x000fcc0000410000 */
[----:B------:R-:W1:Y:S01]  /*4160*/  MUFU.EX2 R20, R20 ;  /* 0x0000001400147308 */ /* 0x000e620000000800 */
[----:B------:R-:W-:Y:S01]  /*4170*/  FMUL.FTZ R3, R23, R2 ;  /* 0x0000000217037220 */ /* 0x000fe20000410000 */
[----:B0-----:R-:W-:-:S06]  /*4180*/  FFMA.FTZ R8, R22, R8, R107 ;  /* 0x0000000816087223 */ /* 0x001fcc000001006b */
[----:B------:R-:W0:Y:S01]  /*4190*/  MUFU.EX2 R19, R19 ;  /* 0x0000001300137308 */ /* 0x000e220000000800 */
[----:B------:R-:W-:-:S07]  /*41a0*/  FMUL.FTZ R2, R22, R3 ;  /* 0x0000000316027220 */ /* 0x000fce0000410000 */
[----:B------:R-:W0:Y:S01]  /*41b0*/  MUFU.EX2 R18, R18 ;  /* 0x0000001200127308 */ /* 0x000e220000000800 */
[----:B-1----:R-:W-:-:S07]  /*41c0*/  FMUL.FTZ R3, R21, R2 ;  /* 0x0000000215037220 */ /* 0x002fce0000410000 */
[----:B------:R-:W1:Y:S01]  /*41d0*/  MUFU.EX2 R17, R17 ;  /* 0x0000001100117308 */ /* 0x000e620000000800 */
[----:B------:R-:W-:Y:S01]  /*41e0*/  FMUL.FTZ R2, R20, R3 ;  /* 0x0000000314027220 */ /* 0x000fe20000410000 */
[----:B------:R-:W-:-:S06]  /*41f0*/  ISETP.NE.AND P2, PT, R131, 0x7f, PT ;  /* 0x0000007f8300780c */ /* 0x000fcc0003f45270 */
[----:B------:R-:W3:Y:S01]  /*4200*/  MUFU.EX2 R16, R16 ;  /* 0x0000001000107308 */ /* 0x000ee20000000800 */
[----:B0-----:R-:W-:-:S04]  /*4210*/  FMUL.FTZ R3, R19, R2 ;  /* 0x0000000213037220 */ /* 0x001fc80000410000 */
[----:B------:R-:W-:-:S04]  /*4220*/  FMUL.FTZ R2, R18, R3 ;  /* 0x0000000312027220 */ /* 0x000fc80000410000 */
[----:B-1----:R-:W-:Y:S01]  /*4230*/  FMUL.FTZ R3, R17, R2 ;  /* 0x0000000211037220 */ /* 0x002fe20000410000 */
[C---:B------:R-:W-:Y:S01]  /*4240*/  FMUL.FTZ R15, R0.reuse, R112 ;  /* 0x00000070000f7220 */ /* 0x040fe20000410000 */
[----:B--2---:R-:W-:-:S05]  /*4250*/  FMUL.FTZ R14, R0, R14 ;  /* 0x0000000e000e7220 */ /* 0x004fca0000410000 */
[----:B------:R-:W0:Y:S08]  /*4260*/  MUFU.EX2 R15, R15 ;  /* 0x0000000f000f7308 */ /* 0x000e300000000800 */
[----:B------:R-:W1:Y:S01]  /*4270*/  MUFU.EX2 R14, R14 ;  /* 0x0000000e000e7308 */ /* 0x000e620000000800 */
[----:B------:R-:W-:-:S07]  /*4280*/  FMUL.FTZ R12, R0, R12 ;  /* 0x0000000c000c7220 */ /* 0x000fce0000410000 */
[----:B------:R-:W-:Y:S01]  /*4290*/  MUFU.EX2 R12, R12 ;  /* 0x0000000c000c7308 */ /* 0x000fe20000000800 */
[----:B------:R-:W-:Y:S01]  /*42a0*/  R2UR UR47, R120 ;  /* 0x00000000782f72ca */ /* 0x000fe200000e0000 */
[----:B------:R-:W-:Y:S01]  /*42b0*/  BSSY B0, `(.L_x_2295) ;  /* 0x0000025000007945 */ /* 0x000fe20003800000 */
[----:B---3--:R-:W-:-:S04]  /*42c0*/  FFMA.FTZ R9, R21, R8, R13 ;  /* 0x0000000815097223 */ /* 0x008fc8000001000d */
[----:B------:R-:W-:-:S04]  /*42d0*/  FFMA.FTZ R8, R20, R9, R106 ;  /* 0x0000000914087223 */ /* 0x000fc8000001006a */
[----:B------:R-:W-:-:S04]  /*42e0*/  FFMA.FTZ R8, R19, R8, R123 ;  /* 0x0000000813087223 */ /* 0x000fc8000001007b */
[----:B------:R-:W-:-:S04]  /*42f0*/  FFMA.FTZ R8, R18, R8, R105 ;  /* 0x0000000812087223 */ /* 0x000fc80000010069 */
[----:B------:R-:W-:-:S04]  /*4300*/  FFMA.FTZ R9, R17, R8, R11 ;  /* 0x0000000811097223 */ /* 0x000fc8000001000b */
[----:B------:R-:W-:Y:S01]  /*4310*/  FFMA.FTZ R2, R16, R9, R104 ;  /* 0x0000000910027223 */ /* 0x000fe20000010068 */
[----:B------:R-:W-:Y:S01]  /*4320*/  @P2 LEA R9, R131, R130, 0x2 ;  /* 0x0000008283092211 */ /* 0x000fe200078e10ff */
[----:B------:R-:W-:-:S05]  /*4330*/  FMUL.FTZ R13, R0, R111 ;  /* 0x0000006f000d7220 */ /* 0x000fca0000410000 */
[----:B------:R-:W2:Y:S01]  /*4340*/  @P2 LDS R9, [R9+0x5464] ;  /* 0x0054640009092984 */ /* 0x000ea20000000800 */
[----:B------:R-:W3:Y:S01]  /*4350*/  MUFU.EX2 R13, R13 ;  /* 0x0000000d000d7308 */ /* 0x000ee20000000800 */
[----:B------:R-:W-:Y:S01]  /*4360*/  FMUL.FTZ R11, R0, R110 ;  /* 0x0000006e000b7220 */ /* 0x000fe20000410000 */
[----:B------:R-:W-:Y:S01]  /*4370*/  FMUL.FTZ R0, R16, R3 ;  /* 0x0000000310007220 */ /* 0x000fe20000410000 */
[----:B0-----:R-:W-:-:S03]  /*4380*/  FFMA.FTZ R2, R15, R2, R121 ;  /* 0x000000020f027223 */ /* 0x001fc60000010079 */
[----:B------:R-:W-:Y:S02]  /*4390*/  FMUL.FTZ R3, R15, R0 ;  /* 0x000000000f037220 */ /* 0x000fe40000410000 */
[----:B------:R-:W0:Y:S01]  /*43a0*/  MUFU.EX2 R11, R11 ;  /* 0x0000000b000b7308 */ /* 0x000e220000000800 */
[C---:B-1----:R-:W-:Y:S01]  /*43b0*/  FFMA.FTZ R2, R14.reuse, R2, R27 ;  /* 0x000000020e027223 */ /* 0x042fe2000001001b */
[----:B------:R-:W-:Y:S01]  /*43c0*/  FMUL.FTZ R0, R14, R3 ;  /* 0x000000030e007220 */ /* 0x000fe20000410000 */
[----:B------:R-:W-:-:S03]  /*43d0*/  LEA.HI R123, R131, R131, RZ, 0x1e ;  /* 0x00000083837b7211 */ /* 0x000fc600078ff0ff */
[C---:B---3--:R-:W-:Y:S01]  /*43e0*/  FMUL.FTZ R3, R13.reuse, R0 ;  /* 0x000000000d037220 */ /* 0x048fe20000410000 */
[----:B----4-:R-:W-:-:S03]  /*43f0*/  FFMA.FTZ R121, R13, R2, R10 ;  /* 0x000000020d797223 */ /* 0x010fc6000001000a */
[C---:B------:R-:W-:Y:S01]  /*4400*/  FMUL.FTZ R2, R12.reuse, R3 ;  /* 0x000000030c027220 */ /* 0x040fe20000410000 */
[----:B------:R-:W-:Y:S01]  /*4410*/  FFMA.FTZ R0, R12, R121, R26 ;  /* 0x000000790c007223 */ /* 0x000fe2000001001a */
[----:B------:R-:W-:Y:S02]  /*4420*/  LEA R10, R123, R130, 0x3 ;  /* 0x000000827b0a7211 */ /* 0x000fe400078e18ff */
[C---:B0-----:R-:W-:Y:S01]  /*4430*/  FMUL.FTZ R2, R11.reuse, R2 ;  /* 0x000000020b027220 */ /* 0x041fe20000410000 */
[----:B------:R-:W-:Y:S01]  /*4440*/  FFMA.FTZ R3, R11, R0, R122 ;  /* 0x000000000b037223 */ /* 0x000fe2000001007a */
[----:B------:R-:W-:Y:S06]  /*4450*/  @P2 BRA `(.L_x_2296) ;  /* 0x0000000000282947 */ /* 0x000fec0003800000 */
[----:B------:R-:W-:Y:S01]  /*4460*/  UISETP.NE.AND UP0, UPT, UR13, UR50, UPT ;  /* 0x000000320d00728c */ /* 0x000fe2000bf05270 */
[----:B--2---:R-:W-:-:S05]  /*4470*/  MOV R9, 0x3f800000 ;  /* 0x3f80000000097802 */ /* 0x004fca0000000f00 */
        /* <DEDUP_REMOVED lines=8> */
.L_x_2296:
[----:B------:R-:W-:Y:S05]  /*4500*/  BSYNC B0 ;  /* 0x0000000000007941 */ /* 0x000fea0003800000 */
.L_x_2295:
[----:B------:R-:W-:Y:S01]  /*4510*/  FMUL.FTZ R121, R40, UR47 ;  /* 0x0000002f28797c20 */ /* 0x000fe20008410000 */
[----:B0-----:R-:W-:Y:S01]  /*4520*/  FMUL.FTZ R0, R41, UR47 ;  /* 0x0000002f29007c20 */ /* 0x001fe20008410000 */
[----:B------:R-:W-:Y:S01]  /*4530*/  FMUL.FTZ R123, R42, UR47 ;  /* 0x0000002f2a7b7c20 */ /* 0x000fe20008410000 */
[----:B------:R-:W-:Y:S01]  /*4540*/  FMUL.FTZ R8, R43, UR47 ;  /* 0x0000002f2b087c20 */ /* 0x000fe20008410000 */
[----:B------:R-:W-:Y:S01]  /*4550*/  FMUL.FTZ R125, R36, UR47 ;  /* 0x0000002f247d7c20 */ /* 0x000fe20008410000 */
[----:B------:R-:W-:Y:S01]  /*4560*/  FMUL.FTZ R140, R4, R121 ;  /* 0x00000079048c7220 */ /* 0x000fe20000410000 */
[----:B------:R-:W-:Y:S01]  /*4570*/  FMUL.FTZ R120, R37, UR47 ;  /* 0x0000002f25787c20 */ /* 0x000fe20008410000 */
[----:B------:R-:W-:Y:S01]  /*4580*/  FMUL.FTZ R141, R5, R0 ;  /* 0x00000000058d7220 */ /* 0x000fe20000410000 */
[----:B------:R-:W-:Y:S01]  /*4590*/  FMUL.FTZ R127, R38, UR47 ;  /* 0x0000002f267f7c20 */ /* 0x000fe20008410000 */
[----:B------:R-:W-:Y:S01]  /*45a0*/  FMUL.FTZ R142, R6, R123 ;  /* 0x0000007b068e7220 */ /* 0x000fe20000410000 */
[----:B------:R-:W-:Y:S01]  /*45b0*/  FMUL.FTZ R143, R7, R8 ;  /* 0x00000008078f7220 */ /* 0x000fe20000410000 */
[----:B------:R-:W-:Y:S01]  /*45c0*/  FMUL.FTZ R144, R84, R125 ;  /* 0x0000007d54907220 */ /* 0x000fe20000410000 */
[----:B------:R-:W-:Y:S01]  /*45d0*/  STL [R1+0x18], R140 ;  /* 0x0000188c01007387 */ /* 0x000fe20000100800 */
[----:B------:R-:W-:Y:S01]  /*45e0*/  FMUL.FTZ R145, R85, R120 ;  /* 0x0000007855917220 */ /* 0x000fe20000410000 */
[----:B------:R-:W-:Y:S01]  /*45f0*/  FMUL.FTZ R146, R86, R127 ;  /* 0x0000007f56927220 */ /* 0x000fe20000410000 */
[----:B------:R-:W-:Y:S01]  /*4600*/  ISETP.GT.U32.AND P2, PT, R131, 0x1f, PT ;  /* 0x0000001f8300780c */ /* 0x000fe20003f44070 */
[----:B------:R-:W-:Y:S01]  /*4610*/  STL [R1+0x14], R141 ;  /* 0x0000148d01007387 */ /* 0x000fe20000100800 */
        /* <DEDUP_REMOVED lines=9> */
[----:B------:R-:W-:Y:S01]  /*46b0*/  FMUL.FTZ R121, R30, UR47 ;  /* 0x0000002f1e797c20 */ /* 0x000fe20008410000 */
[----:B------:R-:W-:Y:S01]  /*46c0*/  FMUL.FTZ R120, R31, UR47 ;  /* 0x0000002f1f787c20 */ /* 0x000fe20008410000 */
[----:B------:R-:W-:Y:S01]  /*46d0*/  STL [R1+0x8], R144 ;  /* 0x0000089001007387 */ /* 0x000fe20000100800 */
[----:B------:R-:W-:Y:S01]  /*46e0*/  FMUL.FTZ R162, R87, R162 ;  /* 0x000000a257a27220 */ /* 0x000fe20000410000 */
[----:B------:R-:W-:-:S02]  /*46f0*/  FMUL.FTZ R161, R80, R161 ;  /* 0x000000a150a17220 */ /* 0x000fc40000410000 */
[----:B------:R-:W-:Y:S04]  /*4700*/  STL [R1+0x4], R145 ;  /* 0x0000049101007387 */ /* 0x000fe80000100800 */
[----:B------:R-:W-:Y:S04]  /*4710*/  STL [R1], R146 ;  /* 0x0000009201007387 */ /* 0x000fe80000100800 */
[----:B------:R0:W-:Y:S02]  /*4720*/  STS.64 [R10+0x4250], R2 ;  /* 0x004250020a007388 */ /* 0x0001e40000000a00 */
[----:B0-----:R-:W-:Y:S01]  /*4730*/  FMUL.FTZ R3, R34, UR47 ;  /* 0x0000002f22037c20 */ /* 0x001fe20008410000 */
[----:B------:R-:W-:-:S03]  /*4740*/  FMUL.FTZ R2, R33, UR47 ;  /* 0x0000002f21027c20 */ /* 0x000fc60008410000 */
        /* <DEDUP_REMOVED lines=8> */
[----:B------:R-:W0:Y:S01]  /*47d0*/  S2R R147, SR_LANEID ;  /* 0x0000000000937919 */ /* 0x000e220000000000 */
[----:B------:R-:W-:-:S03]  /*47e0*/  UMOV UR46, 0xffffffff ;  /* 0xffffffff002e7882 */ /* 0x000fc60000000000 */
[----:B------:R-:W-:Y:S04]  /*47f0*/  LDS.64 R120, [R132+0x4250] ;  /* 0x0042500084787984 */ /* 0x000fe80000000a00 */
[----:B------:R-:W3:Y:S04]  /*4800*/  LDS.64 R122, [R132+0x4258] ;  /* 0x00425800847a7984 */ /* 0x000ee80000000a00 */
[----:B------:R-:W4:Y:S04]  /*4810*/  LDS.64 R124, [R132+0x4260] ;  /* 0x00426000847c7984 */ /* 0x000f280000000a00 */
[----:B------:R-:W1:Y:S01]  /*4820*/  LDS.64 R126, [R132+0x4268] ;  /* 0x00426800847e7984 */ /* 0x000e620000000a00 */
[----:B---3--:R-:W-:-:S04]  /*4830*/  FFMA.FTZ R133, R121, R122, R123 ;  /* 0x0000007a79857223 */ /* 0x008fc8000001007b */
[----:B----4-:R-:W-:-:S04]  /*4840*/  FFMA.FTZ R133, R124, R133, R125 ;  /* 0x000000857c857223 */ /* 0x010fc8000001007d */
[----:B-1----:R-:W-:Y:S01]  /*4850*/  FFMA.FTZ R134, R126, R133, R127 ;  /* 0x000000857e867223 */ /* 0x002fe2000001007f */
        /* <DEDUP_REMOVED lines=26> */
.L_x_2357:
[----:B------:R-:W-:Y:S01]  /*4a00*/  ISETP.GE.AND P3, PT, R147, 0x10, PT ;  /* 0x000000109300780c */ /* 0x000fe20003f66270 */
[----:B------:R-:W-:-:S12]  /*4a10*/  UMOV UR46, 0xffffffff ;  /* 0xffffffff002e7882 */ /* 0x000fd80000000000 */
[C---:B01----:R-:W-:Y:S01]  /*4a20*/  @P3 FFMA.FTZ R134, R133.reuse, R126, R134 ;  /* 0x0000007e85863223 */ /* 0x043fe20000010086 */
[----:B---3--:R-:W-:Y:S01]  /*4a30*/  @P3 FMUL.FTZ R133, R133, R137 ;  /* 0x0000008985853220 */ /* 0x008fe20000410000 */
[----:B------:R-:W-:Y:S06]  /*4a40*/  BRA.DIV UR46, `(.L_x_2299) ;  /* 0x000000462e587947 */ /* 0x000fec000b800000 */
.L_x_2360:
[----:B------:R-:W-:-:S03]  /*4a50*/  UMOV UR46, 0xffffffff ;  /* 0xffffffff002e7882 */ /* 0x000fc60000000000 */
[----:B------:R-:W-:Y:S05]  /*4a60*/  BRA.DIV UR46, `(.L_x_2300) ;  /* 0x000000462e787947 */ /* 0x000fea000b800000 */
.L_x_2363:
[----:B------:R-:W-:-:S03]  /*4a70*/  UMOV UR46, 0xffffffff ;  /* 0xffffffff002e7882 */ /* 0x000fc60000000000 */
[----:B------:R-:W-:Y:S05]  /*4a80*/  BRA.DIV UR46, `(.L_x_2301) ;  /* 0x000000462e987947 */ /* 0x000fea000b800000 */
[----:B------:R-:W0:Y:S04]  /*4a90*/  SHFL.UP PT, R133, R133, 0x1, RZ ;  /* 0x0420000085857989 */ /* 0x000e2800000e00ff */
[----:B------:R-:W1:Y:S04]  /*4aa0*/  SHFL.UP PT, R134, R134, 0x1, RZ ;  /* 0x0420000086867989 */ /* 0x000e6800000e00ff */
[----:B-----5:R-:W3:Y:S04]  /*4ab0*/  SHFL.IDX PT, R118, R118, RZ, 0x1f ;  /* 0x00001fff76767589 */ /* 0x020ee800000e0000 */
[----:B------:R-:W4:Y:S02]  /*4ac0*/  SHFL.IDX PT, R119, R119, RZ, 0x1f ;  /* 0x00001fff77777589 */ /* 0x000f2400000e0000 */
.L_x_2369:
        /* <DEDUP_REMOVED lines=12> */
.L_x_2297:
        /* <DEDUP_REMOVED lines=9> */
[C---:B-----5:R-:W-:Y:S01]  /*4c20*/  FFMA.FTZ R118, R11.reuse, R0, R2 ;  /* 0x000000000b767223 */ /* 0x060fe20000010002 */
[----:B-12---:R-:W-:Y:S01]  /*4c30*/  FMUL.FTZ R119, R11, R9 ;  /* 0x000000090b777220 */ /* 0x006fe20000410000 */
[----:B------:R-:W-:-:S02]  /*4c40*/  MOV R122, UR7 ;  /* 0x00000007007a7c02 */ /* 0x000fc40008000f00 */
[C---:B------:R-:W-:Y:S01]  /*4c50*/  FFMA.FTZ R118, R12.reuse, R118, R3 ;  /* 0x000000760c767223 */ /* 0x040fe20000010003 */
[----:B------:R-:W-:-:S03]  /*4c60*/  FMUL.FTZ R120, R12, R119 ;  /* 0x000000770c787220 */ /* 0x000fc60000410000 */
        /* <DEDUP_REMOVED lines=8> */
[----:B------:R-:W0:Y:S02]  /*4cf0*/  LDS R119, [R10+0x4254] ;  /* 0x004254000a777984 */ /* 0x000e240000000800 */
[C---:B------:R-:W-:Y:S01]  /*4d00*/  FFMA.FTZ R121, R17.reuse, R118, R161 ;  /* 0x0000007611797223 */ /* 0x040fe200000100a1 */
[----:B------:R-:W-:-:S03]  /*4d10*/  FMUL.FTZ R123, R17, R120 ;  /* 0x00000078117b7220 */ /* 0x000fc60000410000 */
[C---:B------:R-:W-:Y:S01]  /*4d20*/  FFMA.FTZ R118, R18.reuse, R121, R162 ;  /* 0x0000007912767223 */ /* 0x040fe200000100a2 */
[----:B------:R-:W-:-:S03]  /*4d30*/  FMUL.FTZ R120, R18, R123 ;  /* 0x0000007b12787220 */ /* 0x000fc60000410000 */
[C---:B------:R-:W-:Y:S01]  /*4d40*/  FFMA.FTZ R121, R19.reuse, R118, R146 ;  /* 0x0000007613797223 */ /* 0x040fe20000010092 */
[----:B------:R-:W-:-:S03]  /*4d50*/  FMUL.FTZ R123, R19, R120 ;  /* 0x00000078137b7220 */ /* 0x000fc60000410000 */
[C---:B------:R-:W-:Y:S01]  /*4d60*/  FFMA.FTZ R120, R20.reuse, R121, R145 ;  /* 0x0000007914787223 */ /* 0x040fe20000010091 */
[----:B------:R-:W-:Y:S01]  /*4d70*/  MOV R121, UR13 ;  /* 0x0000000d00797c02 */ /* 0x000fe20008000f00 */
[----:B------:R-:W-:Y:S02]  /*4d80*/  FMUL.FTZ R118, R20, R123 ;  /* 0x0000007b14767220 */ /* 0x000fe40000410000 */
[----:B------:R-:W-:Y:S01]  /*4d90*/  FFMA.FTZ R120, R21, R120, R144 ;  /* 0x0000007815787223 */ /* 0x000fe20000010090 */
[----:B------:R-:W-:Y:S01]  /*4da0*/  ISETP.GE.OR P0, PT, R121, UR50, P0 ;  /* 0x0000003279007c0c */ /* 0x000fe20008706670 */
[----:B------:R-:W-:Y:S02]  /*4db0*/  FMUL.FTZ R118, R21, R118 ;  /* 0x0000007615767220 */ /* 0x000fe40000410000 */
[C---:B------:R-:W-:Y:S02]  /*4dc0*/  FFMA.FTZ R120, R22.reuse, R120, R143 ;  /* 0x0000007816787223 */ /* 0x040fe4000001008f */
[----:B------:R-:W-:-:S02]  /*4dd0*/  FMUL.FTZ R118, R22, R118 ;  /* 0x0000007616767220 */ /* 0x000fc40000410000 */
[C---:B------:R-:W-:Y:S02]  /*4de0*/  FFMA.FTZ R120, R23.reuse, R120, R142 ;  /* 0x0000007817787223 */ /* 0x040fe4000001008e */
[----:B------:R-:W-:Y:S02]  /*4df0*/  FMUL.FTZ R118, R23, R118 ;  /* 0x0000007617767220 */ /* 0x000fe40000410000 */
[C---:B------:R-:W-:Y:S02]  /*4e00*/  FFMA.FTZ R121, R24.reuse, R120, R141 ;  /* 0x0000007818797223 */ /* 0x040fe4000001008d */
[----:B------:R-:W-:Y:S01]  /*4e10*/  FMUL.FTZ R118, R24, R118 ;  /* 0x0000007618767220 */ /* 0x000fe20000410000 */
[----:B------:R-:W-:Y:S01]  /*4e20*/  @!P0 LEA R122, R122, R130, 0x3 ;  /* 0x000000827a7a8211 */ /* 0x000fe200078e18ff */
[C---:B------:R-:W-:Y:S02]  /*4e30*/  FFMA.FTZ R121, R25.reuse, R121, R140 ;  /* 0x0000007919797223 */ /* 0x040fe4000001008c */
[----:B------:R-:W-:Y:S01]  /*4e40*/  FMUL.FTZ R120, R25, R118 ;  /* 0x0000007619787220 */ /* 0x000fe20000410000 */
        /* <DEDUP_REMOVED lines=69> */
.L_x_2386:
        /* <DEDUP_REMOVED lines=17> */
.L_x_2302:
[----:B------:R-:W-:Y:S05]  /*53b0*/  WARPSYNC.ALL ;  /* 0x0000000000007948 */ /* 0x000fea0003800000 */
[----:B------:R-:W-:Y:S01]  /*53c0*/  ISETP.NE.AND P0, PT, R131, RZ, PT ;  /* 0x000000ff8300720c */ /* 0x000fe20003f05270 */
[----:B0-----:R-:W2:Y:S01]  /*53d0*/  LDL.LU R121, [R1] ;  /* 0x0000000001797983 */ /* 0x001ea20000300800 */
[----:B------:R-:W-:Y:S01]  /*53e0*/  BAR.SYNC.DEFER_BLOCKING 0x0 ;  /* 0x0000000000007b1d */ /* 0x000fe20000010000 */
[----:B------:R-:W-:Y:S01]  /*53f0*/  FMUL.FTZ R40, R40, R139 ;  /* 0x0000008b28287220 */ /* 0x000fe20000410000 */
[----:B------:R-:W-:Y:S01]  /*5400*/  FMUL.FTZ R41, R41, R140 ;  /* 0x0000008c29297220 */ /* 0x000fe20000410000 */
[----:B------:R-:W-:Y:S01]  /*5410*/  FMUL.FTZ R42, R42, R141 ;  /* 0x0000008d2a2a7220 */ /* 0x000fe20000410000 */
[----:B------:R-:W-:Y:S01]  /*5420*/  FMUL.FTZ R43, R43, R142 ;  /* 0x0000008e2b2b7220 */ /* 0x000fe20000410000 */
[----:B------:R-:W-:Y:S01]  /*5430*/  FMUL.FTZ R36, R36, R143 ;  /* 0x0000008f24247220 */ /* 0x000fe20000410000 */
[----:B------:R-:W-:Y:S01]  /*5440*/  FMUL.FTZ R37, R37, R144 ;  /* 0x0000009025257220 */ /* 0x000fe20000410000 */
[----:B------:R-:W3:Y:S04]  /*5450*/  LDL.LU R125, [R1+0x4] ;  /* 0x00000400017d7983 */ /* 0x000ee80000300800 */
[----:B------:R-:W0:Y:S01]  /*5460*/  LDS R10, [R10+0x4764] ;  /* 0x004764000a0a7984 */ /* 0x000e220000000800 */
[----:B------:R-:W-:Y:S01]  /*5470*/  FFMA.FTZ R40, R4, R40, RZ ;  /* 0x0000002804287223 */ /* 0x000fe200000100ff */
[----:B------:R-:W-:-:S02]  /*5480*/  FMUL.FTZ R38, R38, R145 ;  /* 0x0000009126267220 */ /* 0x000fc40000410000 */
[----:B------:R-:W4:Y:S01]  /*5490*/  LDL.LU R124, [R1+0x8] ;  /* 0x00000800017c7983 */ /* 0x000f220000300800 */
[----:B------:R-:W-:Y:S01]  /*54a0*/  FFMA.FTZ R40, R5, R41, R40 ;  /* 0x0000002905287223 */ /* 0x000fe20000010028 */
[----:B------:R-:W-:Y:S02]  /*54b0*/  FMUL.FTZ R39, R39, R146 ;  /* 0x0000009227277220 */ /* 0x000fe40000410000 */
[----:B------:R-:W5:Y:S01]  /*54c0*/  LDL.LU R122, [R1+0xc] ;  /* 0x00000c00017a7983 */ /* 0x000f620000300800 */
[----:B------:R-:W-:Y:S01]  /*54d0*/  FFMA.FTZ R40, R6, R42, R40 ;  /* 0x0000002a06287223 */ /* 0x000fe20000010028 */
[----:B------:R-:W-:Y:S01]  /*54e0*/  FMUL.FTZ R32, R32, R147 ;  /* 0x0000009320207220 */ /* 0x000fe20000410000 */
[----:B------:R-:W-:Y:S01]  /*54f0*/  FMUL.FTZ R33, R33, R148 ;  /* 0x0000009421217220 */ /* 0x000fe20000410000 */
[----:B------:R-:W5:Y:S01]  /*5500*/  LDL.LU R123, [R1+0x10] ;  /* 0x00001000017b7983 */ /* 0x000f620000300800 */
[----:B------:R-:W-:Y:S01]  /*5510*/  FFMA.FTZ R40, R7, R43, R40 ;  /* 0x0000002b07287223 */ /* 0x000fe20000010028 */
[----:B------:R-:W-:Y:S01]  /*5520*/  FMUL.FTZ R34, R34, R149 ;  /* 0x0000009522227220 */ /* 0x000fe20000410000 */
[----:B------:R-:W-:Y:S01]  /*5530*/  FMUL.FTZ R35, R35, R150 ;  /* 0x0000009623237220 */ /* 0x000fe20000410000 */
[----:B------:R-:W-:Y:S01]  /*5540*/  FMUL.FTZ R28, R28, R151 ;  /* 0x000000971c1c7220 */ /* 0x000fe20000410000 */
[----:B------:R-:W-:Y:S01]  /*5550*/  FFMA.FTZ R36, R84, R36, R40 ;  /* 0x0000002454247223 */ /* 0x000fe20000010028 */
[----:B------:R-:W-:Y:S01]  /*5560*/  MOV R41, UR7 ;  /* 0x0000000700297c02 */ /* 0x000fe20008000f00 */
[----:B------:R-:W-:-:S02]  /*5570*/  FADD.FTZ R138, R140, -R138 ;  /* 0x8000008a8c8a7221 */ /* 0x000fc40000010000 */
[----:B------:R-:W-:-:S04]  /*5580*/  FFMA.FTZ R36, R85, R37, R36 ;  /* 0x0000002555247223 */ /* 0x000fc80000010024 */
[----:B------:R-:W-:-:S04]  /*5590*/  FFMA.FTZ R36, R86, R38, R36 ;  /* 0x0000002656247223 */ /* 0x000fc80000010024 */
[----:B------:R-:W-:Y:S01]  /*55a0*/  FFMA.FTZ R36, R87, R39, R36 ;  /* 0x0000002757247223 */ /* 0x000fe20000010024 */
[----:B------:R-:W-:-:S03]  /*55b0*/  SHF.L.U32 R39, R131, 0x4, RZ ;  /* 0x0000000483277819 */ /* 0x000fc600000006ff */
[----:B------:R-:W-:-:S04]  /*55c0*/  FFMA.FTZ R36, R80, R32, R36 ;  /* 0x0000002050247223 */ /* 0x000fc80000010024 */
[----:B------:R-:W-:Y:S01]  /*55d0*/  FFMA.FTZ R33, R81, R33, R36 ;  /* 0x0000002151217223 */ /* 0x000fe20000010024 */
[----:B0-----:R-:W-:-:S03]  /*55e0*/  FFMA.FTZ R10, R10, R9, R0 ;  /* 0x000000090a0a7223 */ /* 0x001fc60000010000 */
[----:B------:R-:W-:Y:S01]  /*55f0*/  FFMA.FTZ R34, R82, R34, R33 ;  /* 0x0000002252227223 */ /* 0x000fe20000010021 */
[----:B------:R-:W-:Y:S01]  /*5600*/  FMUL.FTZ R33, R29, R152 ;  /* 0x000000981d217220 */ /* 0x000fe20000410000 */
[----:B------:R-:W-:Y:S01]  /*5610*/  IADD3 R0, R39, 0x1, RZ ;  /* 0x0000000127007810 */ /* 0x000fe20007ffe0ff */
[----:B------:R-:W-:Y:S01]  /*5620*/  FFMA.FTZ R2, R11, R10, R2 ;  /* 0x0000000a0b027223 */ /* 0x000fe20000010002 */
[----:B------:R-:W-:Y:S01]  /*5630*/  FFMA.FTZ R35, R83, R35, R34 ;  /* 0x0000002353237223 */ /* 0x000fe20000010022 */
[----:B------:R-:W-:Y:S01]  /*5640*/  FMUL.FTZ R9, R30, R153 ;  /* 0x000000991e097220 */ /* 0x000fe20000410000 */
[----:B------:R-:W-:Y:S01]  /*5650*/  LEA.HI.SX32 R37, R0, R39, 0x1b ;  /* 0x0000002700257211 */ /* 0x000fe200078fdaff */
[----:B------:R-:W-:Y:S01]  /*5660*/  FFMA.FTZ R3, R12, R2, R3 ;  /* 0x000000020c037223 */ /* 0x000fe20000010003 */
[----:B------:R-:W-:Y:S01]  /*5670*/  FFMA.FTZ R28, R76, R28, R35 ;  /* 0x0000001c4c1c7223 */ /* 0x000fe20000010023 */
[----:B------:R-:W-:Y:S01]  /*5680*/  FMUL.FTZ R35, R139, UR47 ;  /* 0x0000002f8b237c20 */ /* 0x000fe20008410000 */
[----:B------:R-:W-:Y:S01]  /*5690*/  FMUL.FTZ R12, R140, UR47 ;  /* 0x0000002f8c0c7c20 */ /* 0x000fe20008410000 */
[----:B------:R-:W-:Y:S01]  /*56a0*/  FFMA.FTZ R8, R13, R3, R8 ;  /* 0x000000030d087223 */ /* 0x000fe20000010008 */
[----:B------:R-:W-:Y:S01]  /*56b0*/  FFMA.FTZ R33, R77, R33, R28 ;  /* 0x000000214d217223 */ /* 0x000fe2000001001c */
[----:B------:R-:W-:Y:S01]  /*56c0*/  IADD3 R28, R39, 0x3, RZ ;  /* 0x00000003271c7810 */ /* 0x000fe20007ffe0ff */
[----:B------:R-:W-:Y:S01]  /*56d0*/  FMUL.FTZ R35, R4, R35 ;  /* 0x0000002304237220 */ /* 0x000fe20000410000 */
[----:B------:R-:W-:Y:S01]  /*56e0*/  FFMA.FTZ R14, R14, R8, R157 ;  /* 0x000000080e0e7223 */ /* 0x000fe2000001009d */
[----:B------:R-:W-:Y:S01]  /*56f0*/  @!P0 LEA R0, R41, R130, 0x3 ;  /* 0x0000008229008211 */ /* 0x000fe200078e18ff */
[----:B------:R-:W-:Y:S01]  /*5700*/  FMUL.FTZ R12, R5, R12 ;  /* 0x0000000c050c7220 */ /* 0x000fe20000410000 */
[----:B------:R-:W-:Y:S01]  /*5710*/  LEA.HI.SX32 R29, R28, R39, 0x1b ;  /* 0x000000271c1d7211 */ /* 0x000fe200078fdaff */
[----:B------:R-:W-:Y:S01]  /*5720*/  FFMA.FTZ R15, R15, R14, R158 ;  /* 0x0000000e0f0f7223 */ /* 0x000fe2000001009e */
[----:B------:R-:W-:Y:S01]  /*5730*/  LEA R37, R37, R130, 0x2 ;  /* 0x0000008225257211 */ /* 0x000fe200078e10ff */
[----:B------:R-:W-:Y:S01]  /*5740*/  @!P0 STS.64 [R0+0x5660], R118 ;  /* 0x0056607600008388 */ /* 0x000fe20000000a00 */
[----:B------:R-:W-:Y:S01]  /*5750*/  FADD.FTZ R137, R142, -R137 ;  /* 0x800000898e897221 */ /* 0x000fe20000010000 */
[----:B------:R-:W-:Y:S01]  /*5760*/  FFMA.FTZ R159, R16, R15, R159 ;  /* 0x0000000f109f7223 */ /* 0x000fe2000001009f */
[----:B------:R-:W-:Y:S01]  /*5770*/  IADD3 R16, R39, 0x2, RZ ;  /* 0x0000000227107810 */ /* 0x000fe20007ffe0ff */
[----:B------:R-:W-:-:S02]  /*5780*/  FFMA.FTZ R9, R78, R9, R33 ;  /* 0x000000094e097223 */ /* 0x000fc40000010021 */
[----:B------:R-:W-:Y:S01]  /*5790*/  FFMA.FTZ R17, R17, R159, R161 ;  /* 0x0000009f11117223 */ /* 0x000fe200000100a1 */
[-C--:B------:R-:W-:Y:S02]  /*57a0*/  LEA.HI.SX32 R13, R16, R39.reuse, 0x1b ;  /* 0x00000027100d7211 */ /* 0x080fe400078fdaff */
[----:B------:R-:W-:Y:S01]  /*57b0*/  LEA.HI.SX32 R39, R39, R39, 0x1b ;  /* 0x0000002727277211 */ /* 0x000fe200078fdaff */
[----:B------:R-:W-:-:S03]  /*57c0*/  FFMA.FTZ R162, R18, R17, R162 ;  /* 0x0000001112a27223 */ /* 0x000fc600000100a2 */
[----:B------:R-:W-:-:S05]  /*57d0*/  LEA R30, R39, R130, 0x2 ;  /* 0x00000082271e7211 */ /* 0x000fca00078e10ff */
[----:B------:R-:W-:Y:S04]  /*57e0*/  STS [R30+0x2110], R35 ;  /* 0x002110231e007388 */ /* 0x000fe80000000800 */
[----:B------:R0:W-:Y:S01]  /*57f0*/  STS [R37+0x2114], R12 ;  /* 0x0021140c25007388 */ /* 0x0001e20000000800 */
[----:B--2---:R-:W-:-:S03]  /*5800*/  FFMA.FTZ R16, R19, R162, R121 ;  /* 0x000000a213107223 */ /* 0x004fc60000010079 */
[----:B------:R-:W2:Y:S01]  /*5810*/  LDL.LU R121, [R1+0x14] ;  /* 0x0000140001797983 */ /* 0x000ea20000300800 */
[----:B0-----:R-:W-:Y:S01]  /*5820*/  LEA R37, R29, R130, 0x2 ;  /* 0x000000821d257211 */ /* 0x001fe200078e10ff */
[----:B------:R-:W-:Y:S01]  /*5830*/  FMUL.FTZ R19, R141, UR47 ;  /* 0x0000002f8d137c20 */ /* 0x000fe20008410000 */
[----:B------:R-:W-:Y:S01]  /*5840*/  FMUL.FTZ R142, R142, UR47 ;  /* 0x0000002f8e8e7c20 */ /* 0x000fe20008410000 */
[----:B---3--:R-:W-:Y:S01]  /*5850*/  FFMA.FTZ R28, R20, R16, R125 ;  /* 0x00000010141c7223 */ /* 0x008fe2000001007d */
[----:B------:R-:W-:Y:S01]  /*5860*/  FMUL.FTZ R33, R143, UR47 ;  /* 0x0000002f8f217c20 */ /* 0x000fe20008410000 */
[----:B------:R-:W3:Y:S01]  /*5870*/  LDL.LU R125, [R1+0x18] ;  /* 0x00001800017d7983 */ /* 0x000ee20000300800 */
[----:B------:R-:W-:Y:S01]  /*5880*/  FMUL.FTZ R19, R6, R19 ;  /* 0x0000001306137220 */ /* 0x000fe20000410000 */
[----:B------:R-:W-:Y:S01]  /*5890*/  LEA R0, R13, R130, 0x2 ;  /* 0x000000820d007211 */ /* 0x000fe200078e10ff */
[----:B------:R-:W-:Y:S01]  /*58a0*/  FMUL.FTZ R142, R7, R142 ;  /* 0x0000008e078e7220 */ /* 0x000fe20000410000 */
[----:B------:R-:W-:-:S03]  /*58b0*/  FMUL.FTZ R33, R84, R33 ;  /* 0x0000002154217220 */ /* 0x000fc60000410000 */
[----:B------:R-:W-:Y:S01]  /*58c0*/  STS [R0+0x2118], R19 ;  /* 0x0021181300007388 */ /* 0x000fe20000000800 */
[----:B----4-:R-:W-:-:S03]  /*58d0*/  FFMA.FTZ R29, R21, R28, R124 ;  /* 0x0000001c151d7223 */ /* 0x010fc6000001007c */
[----:B------:R-:W-:Y:S01]  /*58e0*/  STS [R37+0x211c], R142 ;  /* 0x00211c8e25007388 */ /* 0x000fe20000000800 */
[----:B-----5:R-:W-:-:S03]  /*58f0*/  FFMA.FTZ R32, R22, R29, R122 ;  /* 0x0000001d16207223 */ /* 0x020fc6000001007a */
[----:B------:R-:W4:Y:S04]  /*5900*/  LDL R124, [R1+0x24] ;  /* 0x00002400017c7983 */ /* 0x000f280000100800 */
[----:B------:R-:W5:Y:S04]  /*5910*/  LDL R122, [R1+0x40] ;  /* 0x00004000017a7983 */ /* 0x000f680000100800 */
[----:B------:R0:W-:Y:S02]  /*5920*/  STS [R30+0x2120], R33 ;  /* 0x002120211e007388 */ /* 0x0001e40000000800 */
[----:B0-----:R-:W-:-:S02]  /*5930*/  FFMA.FTZ R33, R23, R32, R123 ;  /* 0x0000002017217223 */ /* 0x001fc4000001007b */
[----:B------:R-:W4:Y:S02]  /*5940*/  LDL R123, [R1+0x3c] ;  /* 0x00003c00017b7983 */ /* 0x000f240000100800 */
[----:B--2---:R-:W-:Y:S02]  /*5950*/  FFMA.FTZ R24, R24, R33, R121 ;  /* 0x0000002118187223 */ /* 0x004fe40000010079 */
[----:B------:R-:W2:Y:S01]  /*5960*/  LDL R121, [R1+0x38] ;  /* 0x0000380001797983 */ /* 0x000ea20000100800 */
[----:B------:R-:W-:-:S04]  /*5970*/  FMUL.FTZ R35, R147, UR47 ;  /* 0x0000002f93237c20 */ /* 0x000fc80008410000 */
[----:B------:R-:W-:-:S05]  /*5980*/  FMUL.FTZ R35, R80, R35 ;  /* 0x0000002350237220 */ /* 0x000fca0000410000 */
[----:B------:R5:W-:Y:S02]  /*5990*/  STS [R30+0x2130], R35 ;  /* 0x002130231e007388 */ /* 0x000be40000000800 */
[----:B-----5:R-:W-:Y:S02]  /*59a0*/  FMUL.FTZ R35, R33, R122 ;  /* 0x0000007a21237220 */ /* 0x020fe40000410000 */
[----:B------:R-:W5:Y:S01]  /*59b0*/  LDL R122, [R1+0x34] ;  /* 0x00003400017a7983 */ /* 0x000f620000100800 */
[----:B------:R-:W-:Y:S01]  /*59c0*/  FADD.FTZ R135, R146, -R135 ;  /* 0x8000008792877221 */ /* 0x000fe20000010000 */
[----:B------:R-:W-:Y:S01]  /*59d0*/  FADD.FTZ R136, R144, -R136 ;  /* 0x8000008890887221 */ /* 0x000fe20000010000 */
[----:B------:R-:W-:Y:S01]  /*59e0*/  FMUL.FTZ R146, R146, UR47 ;  /* 0x0000002f92927c20 */ /* 0x000fe20008410000 */
[----:B------:R-:W-:Y:S01]  /*59f0*/  FMUL.FTZ R144, R144, UR47 ;  /* 0x0000002f90907c20 */ /* 0x000fe20008410000 */
[----:B---3--:R-:W-:Y:S02]  /*5a00*/  FFMA.FTZ R25, R25, R24, R125 ;  /* 0x0000001819197223 */ /* 0x008fe4000001007d */
[----:B------:R-:W-:Y:S01]  /*5a10*/  FMUL.FTZ R19, R87, R146 ;  /* 0x0000009257137220 */ /* 0x000fe20000410000 */
[----:B------:R-:W-:Y:S01]  /*5a20*/  FMUL.FTZ R13, R85, R144 ;  /* 0x00000090550d7220 */ /* 0x000fe20000410000 */
[C---:B------:R-:W-:Y:S01]  /*5a30*/  FADD.FTZ R134, R148.reuse, -R134 ;  /* 0x8000008694867221 */ /* 0x040fe20000010000 */
[----:B------:R-:W-:Y:S01]  /*5a40*/  FADD.FTZ R139, -R109, R139 ;  /* 0x0000008b6d8b7221 */ /* 0x000fe20000010100 */
[----:B----4-:R-:W-:Y:S01]  /*5a50*/  FMUL.FTZ R0, R25, R124 ;  /* 0x0000007c19007220 */ /* 0x010fe20000410000 */
[----:B------:R-:W-:Y:S01]  /*5a60*/  FMUL.FTZ R148, R148, UR47 ;  /* 0x0000002f94947c20 */ /* 0x000fe20008410000 */
[----:B------:R0:W-:Y:S01]  /*5a70*/  STS [R30+0x212c], R19 ;  /* 0x00212c131e007388 */ /* 0x0001e20000000800 */
[----:B------:R-:W-:-:S03]  /*5a80*/  FMUL.FTZ R34, R24, R115 ;  /* 0x0000007318227220 */ /* 0x000fc60000410000 */
[----:B------:R1:W-:Y:S01]  /*5a90*/  STS [R30+0x2124], R13 ;  /* 0x0021240d1e007388 */ /* 0x0003e20000000800 */
[----:B--2---:R-:W-:-:S03]  /*5aa0*/  FMUL.FTZ R38, R16, R121 ;  /* 0x0000007910267220 */ /* 0x004fc60000410000 */
[----:B------:R-:W2:Y:S01]  /*5ab0*/  LDL R121, [R1+0x30] ;  /* 0x0000300001797983 */ /* 0x000ea20000100800 */
[----:B0-----:R-:W-:Y:S01]  /*5ac0*/  FFMA.FTZ R19, R0, R139, RZ ;  /* 0x0000008b00137223 */ /* 0x001fe200000100ff */
[----:B-1----:R-:W-:Y:S01]  /*5ad0*/  FMUL.FTZ R13, R81, R148 ;  /* 0x00000094510d7220 */ /* 0x002fe20000410000 */
[----:B------:R-:W-:Y:S02]  /*5ae0*/  FADD.FTZ R141, -R108, R141 ;  /* 0x0000008d6c8d7221 */ /* 0x000fe40000010100 */
[----:B------:R-:W-:Y:S01]  /*5af0*/  FFMA.FTZ R18, R34, R138, R19 ;  /* 0x0000008a22127223 */ /* 0x000fe20000010013 */
[----:B------:R-:W-:Y:S01]  /*5b00*/  FMUL.FTZ R37, R151, UR47 ;  /* 0x0000002f97257c20 */ /* 0x000fe20008410000 */
[----:B------:R0:W-:Y:S01]  /*5b10*/  STS [R30+0x2134], R13 ;  /* 0x0021340d1e007388 */ /* 0x0001e20000000800 */
[----:B------:R-:W-:Y:S01]  /*5b20*/  FMUL.FTZ R42, R91, R110 ;  /* 0x0000006e5b2a7220 */ /* 0x000fe20000410000 */
[----:B------:R-:W-:Y:S01]  /*5b30*/  FMUL.FTZ R36, R32, R114 ;  /* 0x0000007220247220 */ /* 0x000fe20000410000 */
[----:B------:R-:W-:Y:S01]  /*5b40*/  FFMA.FTZ R19, R35, R141, R18 ;  /* 0x0000008d23137223 */ /* 0x000fe20000010012 */
[----:B------:R-:W-:Y:S01]  /*5b50*/  FMUL.FTZ R37, R76, R37 ;  /* 0x000000254c257220 */ /* 0x000fe20000410000 */
[----:B------:R-:W-:Y:S01]  /*5b60*/  FFMA.FTZ R43, R11, R153, R42 ;  /* 0x000000990b2b7223 */ /* 0x000fe2000001002a */
[----:B0-----:R-:W0:Y:S01]  /*5b70*/  LDC.64 R12, c[0x0][0x368] ;  /* 0x0000da00ff0c7b82 */ /* 0x001e220000000a00 */
[----:B------:R-:W-:Y:S01]  /*5b80*/  FADD.FTZ R143, -R107, R143 ;  /* 0x0000008f6b8f7221 */ /* 0x000fe20000010100 */
[----:B------:R-:W-:Y:S01]  /*5b90*/  FMUL.FTZ R11, R29, R123 ;  /* 0x0000007b1d0b7220 */ /* 0x000fe20000410000 */
[----:B------:R-:W-:Y:S01]  /*5ba0*/  FFMA.FTZ R18, R36, R137, R19 ;  /* 0x0000008924127223 */ /* 0x000fe20000010013 */
[----:B------:R-:W-:Y:S01]  /*5bb0*/  FMUL.FTZ R23, R149, UR47 ;  /* 0x0000002f95177c20 */ /* 0x000fe20008410000 */
[C---:B------:R-:W-:Y:S01]  /*5bc0*/  FADD.FTZ R132, R152.reuse, -R132 ;  /* 0x8000008498847221 */ /* 0x040fe20000010000 */
[----:B------:R-:W-:Y:S01]  /*5bd0*/  FMUL.FTZ R152, R152, UR47 ;  /* 0x0000002f98987c20 */ /* 0x000fe20008410000 */
[----:B------:R1:W-:Y:S01]  /*5be0*/  STS [R30+0x2140], R37 ;  /* 0x002140251e007388 */ /* 0x0003e20000000800 */
[----:B------:R-:W-:Y:S01]  /*5bf0*/  FFMA.FTZ R18, R11, R143, R18 ;  /* 0x0000008f0b127223 */ /* 0x000fe20000010012 */
[----:B------:R-:W-:Y:S01]  /*5c00*/  FMUL.FTZ R21, R145, UR47 ;  /* 0x0000002f91157c20 */ /* 0x000fe20008410000 */
[----:B------:R-:W-:Y:S01]  /*5c10*/  FMUL.FTZ R23, R82, R23 ;  /* 0x0000001752177220 */ /* 0x000fe20000410000 */
[----:B------:R-:W-:Y:S01]  /*5c20*/  FMUL.FTZ R39, R77, R152 ;  /* 0x000000984d277220 */ /* 0x000fe20000410000 */
[----:B------:R-:W-:Y:S01]  /*5c30*/  FMUL.FTZ R20, R43, UR47 ;  /* 0x0000002f2b147c20 */ /* 0x000fe20008410000 */
[----:B------:R-:W-:Y:S01]  /*5c40*/  FADD.FTZ R145, -R106, R145 ;  /* 0x000000916a917221 */ /* 0x000fe20000010100 */
[----:B-1----:R-:W-:Y:S01]  /*5c50*/  FMUL.FTZ R37, R28, R117 ;  /* 0x000000751c257220 */ /* 0x002fe20000410000 */
[----:B------:R-:W-:Y:S01]  /*5c60*/  FMUL.FTZ R21, R86, R21 ;  /* 0x0000001556157220 */ /* 0x000fe20000410000 */
[----:B------:R-:W-:-:S02]  /*5c70*/  FADD.FTZ R133, R150, -R133 ;  /* 0x8000008596857221 */ /* 0x000fc40000010000 */
[----:B------:R-:W-:Y:S01]  /*5c80*/  FFMA.FTZ R19, R37, R136, R18 ;  /* 0x0000008825137223 */ /* 0x000fe20000010012 */
[----:B------:R1:W-:Y:S01]  /*5c90*/  STS [R30+0x2138], R23 ;  /* 0x002138171e007388 */ /* 0x0003e20000000800 */
[----:B------:R-:W-:Y:S01]  /*5ca0*/  FMUL.FTZ R150, R150, UR47 ;  /* 0x0000002f96967c20 */ /* 0x000fe20008410000 */
[----:B------:R-:W-:Y:S01]  /*5cb0*/  USHF.R.S32.HI UR46, URZ, 0x1f, UR11 ;  /* 0x0000001f3f2e7899 */ /* 0x000fe2000801140b */
[----:B------:R-:W-:Y:S01]  /*5cc0*/  FFMA.FTZ R18, R38, R145, R19 ;  /* 0x0000009126127223 */ /* 0x000fe20000010013 */
[----:B------:R3:W-:Y:S01]  /*5cd0*/  STS [R30+0x2144], R39 ;  /* 0x002144271e007388 */ /* 0x0007e20000000800 */
[----:B------:R-:W-:Y:S01]  /*5ce0*/  HFMA2.MMA R19, -RZ, RZ, 0, 0 ;  /* 0x00000000ff137435 */ /* 0x000fe200000001ff */
[----:B-1----:R-:W-:Y:S01]  /*5cf0*/  FMUL.FTZ R23, R79, R20 ;  /* 0x000000144f177220 */ /* 0x002fe20000410000 */
[C---:B------:R-:W-:Y:S01]  /*5d00*/  FMUL.FTZ R20, R162.reuse, UR53 ;  /* 0x00000035a2147c20 */ /* 0x040fe20008410000 */
[----:B------:R1:W-:Y:S01]  /*5d10*/  STS [R30+0x2128], R21 ;  /* 0x002128151e007388 */ /* 0x0003e20000000800 */
[----:B---3--:R-:W-:-:S02]  /*5d20*/  FMUL.FTZ R39, R162, R116 ;  /* 0x00000074a2277220 */ /* 0x008fc40000410000 */
[-C--:B------:R-:W-:Y:S01]  /*5d30*/  FMUL.FTZ R41, R20, R135.reuse ;  /* 0x0000008714297220 */ /* 0x080fe20000410000 */
[----:B0-----:R-:W-:Y:S02]  /*5d40*/  IMAD R22, R12, UR46, RZ ;  /* 0x0000002e0c167c24 */ /* 0x001fe4000f8e02ff */
[----:B------:R-:W-:Y:S01]  /*5d50*/  FFMA.FTZ R135, R39, R135, R18 ;  /* 0x0000008727877223 */ /* 0x000fe20000010012 */
[----:B------:R-:W-:Y:S01]  /*5d60*/  MOV R18, R131 ;  /* 0x0000008300127202 */ /* 0x000fe20000000f00 */
[----:B-1----:R-:W-:Y:S01]  /*5d70*/  FMUL.FTZ R21, R83, R150 ;  /* 0x0000009653157220 */ /* 0x002fe20000410000 */
[----:B------:R-:W-:-:S04]  /*5d80*/  IMAD R13, R13, UR11, R22 ;  /* 0x0000000b0d0d7c24 */ /* 0x000fc8000f8e0216 */
[----:B------:R0:W-:Y:S01]  /*5d90*/  STS [R30+0x213c], R21 ;  /* 0x00213c151e007388 */ /* 0x0001e20000000800 */
[----:B------:R-:W-:-:S04]  /*5da0*/  IMAD.WIDE.U32 R18, R12, UR11, R18 ;  /* 0x0000000b0c127c25 */ /* 0x000fc8000f8e0012 */
[----:B------:R-:W-:Y:S01]  /*5db0*/  FMUL.FTZ R12, R16, UR53 ;  /* 0x00000035100c7c20 */ /* 0x000fe20008410000 */
[----:B------:R-:W-:Y:S01]  /*5dc0*/  USHF.R.S32.HI UR46, URZ, 0x1f, UR12 ;  /* 0x0000001f3f2e7899 */ /* 0x000fe2000801140c */
[----:B0-----:R-:W-:Y:S01]  /*5dd0*/  FMUL.FTZ R21, R153, UR47 ;  /* 0x0000002f99157c20 */ /* 0x001fe20008410000 */
[----:B------:R-:W-:-:S03]  /*5de0*/  IADD3 R13, R19, R13, RZ ;  /* 0x0000000d130d7210 */ /* 0x000fc60007ffe0ff */
[----:B------:R-:W-:Y:S01]  /*5df0*/  FMUL.FTZ R21, R78, R21 ;  /* 0x000000154e157220 */ /* 0x000fe20000410000 */
[----:B------:R-:W-:Y:S01]  /*5e00*/  FMUL.FTZ R19, R159, UR53 ;  /* 0x000000359f137c20 */ /* 0x000fe20008410000 */
[----:B------:R-:W-:Y:S01]  /*5e10*/  STS [R30+0x214c], R23 ;  /* 0x00214c171e007388 */ /* 0x000fe20000000800 */
[----:B------:R-:W-:-:S03]  /*5e20*/  UIMAD UR46, UR46, UR44, URZ ;  /* 0x0000002c2e2e72a4 */ /* 0x000fc6000f8e023f */
[----:B------:R0:W-:Y:S01]  /*5e30*/  STS [R30+0x2148], R21 ;  /* 0x002148151e007388 */ /* 0x0001e20000000800 */
[----:B------:R-:W-:Y:S01]  /*5e40*/  FADD.FTZ R20, -R105, R147 ;  /* 0x0000009369147221 */ /* 0x000fe20000010100 */
[----:B------:R-:W-:Y:S01]  /*5e50*/  FMUL.FTZ R119, R17, UR53 ;  /* 0x0000003511777c20 */ /* 0x000fe20008410000 */
[----:B------:R-:W-:Y:S01]  /*5e60*/  FMUL.FTZ R118, R19, R134 ;  /* 0x0000008613767220 */ /* 0x000fe20000410000 */
[----:B-----5:R-:W-:Y:S01]  /*5e70*/  FMUL.FTZ R40, R17, R122 ;  /* 0x0000007a11287220 */ /* 0x020fe20000410000 */
[----:B------:R-:W-:Y:S01]  /*5e80*/  UIMAD UR46, UR12, UR45, UR46 ;  /* 0x0000002d0c2e72a4 */ /* 0x000fe2000f8e022e */
[----:B0-----:R-:W-:Y:S01]  /*5e90*/  FMUL.FTZ R30, R12, R145 ;  /* 0x000000910c1e7220 */ /* 0x001fe20000410000 */
[----:B------:R-:W-:Y:S02]  /*5ea0*/  MOV R12, R18 ;  /* 0x00000012000c7202 */ /* 0x000fe40000000f00 */
[----:B------:R-:W-:Y:S01]  /*5eb0*/  MOV R21, UR44 ;  /* 0x0000002c00157c02 */ /* 0x000fe20008000f00 */
[-C--:B------:R-:W-:Y:S01]  /*5ec0*/  FMUL.FTZ R119, R119, R20.reuse ;  /* 0x0000001477777220 */ /* 0x080fe20000410000 */
[----:B------:R-:W-:Y:S01]  /*5ed0*/  ULEA UR47, UR13, 0xfffff800, 0xb ;  /* 0xfffff8000d2f7891 */ /* 0x000fe2000f8e583f */
[----:B------:R-:W-:Y:S01]  /*5ee0*/  FFMA.FTZ R118, R93, R159, R118 ;  /* 0x0000009f5d767223 */ /* 0x000fe20000010076 */
[----:B------:R-:W-:Y:S01]  /*5ef0*/  FFMA.FTZ R20, R40, R20, R135 ;  /* 0x0000001428147223 */ /* 0x000fe20000010087 */
[----:B------:R-:W-:-:S04]  /*5f00*/  IMAD.WIDE.U32 R12, R21, UR12, R12 ;  /* 0x0000000c150c7c25 */ /* 0x000fc8000f8e000c */
[----:B------:R-:W-:Y:S01]  /*5f10*/  FADD.FTZ R140, -R104, R149 ;  /* 0x00000095688c7221 */ /* 0x000fe20000010100 */
[----:B------:R-:W-:Y:S01]  /*5f20*/  FMUL.FTZ R159, R159, R113 ;  /* 0x000000719f9f7220 */ /* 0x000fe20000410000 */
[----:B------:R-:W-:Y:S01]  /*5f30*/  FMUL.FTZ R19, R15, UR53 ;  /* 0x000000350f137c20 */ /* 0x000fe20008410000 */
[----:B------:R-:W-:Y:S02]  /*5f40*/  MOV R122, UR47 ;  /* 0x0000002f007a7c02 */ /* 0x000fe40008000f00 */
[----:B------:R-:W-:Y:S01]  /*5f50*/  FFMA.FTZ R134, R159, R134, R20 ;  /* 0x000000869f867223 */ /* 0x000fe20000010014 */
[----:B------:R-:W-:Y:S01]  /*5f60*/  FMUL.FTZ R19, R19, R140 ;  /* 0x0000008c13137220 */ /* 0x000fe20000410000 */
[----:B------:R-:W-:Y:S02]  /*5f70*/  IADD3 R13, R13, UR46, RZ ;  /* 0x0000002e0d0d7c10 */ /* 0x000fe4000fffe0ff */
[C---:B------:R-:W-:Y:S02]  /*5f80*/  LEA R18, P1, R12.reuse, UR28, 0x2 ;  /* 0x0000001c0c127c11 */ /* 0x040fe4000f8210ff */
[----:B------:R-:W-:Y:S01]  /*5f90*/  IADD3 R20, P0, R12, UR47, RZ ;  /* 0x0000002f0c147c10 */ /* 0x000fe2000ff1e0ff */
[----:B------:R-:W-:Y:S01]  /*5fa0*/  FFMA.FTZ R120, R94, R15, R19 ;  /* 0x0000000f5e787223 */ /* 0x000fe20000010013 */
[----:B------:R-:W-:-:S02]  /*5fb0*/  MOV R22, UR52 ;  /* 0x0000003400167c02 */ /* 0x000fc40008000f00 */
[----:B------:R-:W-:Y:S02]  /*5fc0*/  LEA.HI.X R19, R12, UR29, R13, 0x2, P1 ;  /* 0x0000001d0c137c11 */ /* 0x000fe400088f140d */
[----:B------:R-:W-:Y:S02]  /*5fd0*/  LEA.HI.X.SX32 R21, R122, R13, 0x1, P0 ;  /* 0x0000000d7a157211 */ /* 0x000fe400000f0eff */
[----:B------:R-:W0:Y:S01]  /*5fe0*/  LDC.64 R12, c[0x0][0x380] ;  /* 0x0000e000ff0c7b82 */ /* 0x000e220000000a00 */
[----:B------:R-:W-:Y:S01]  /*5ff0*/  BSSY B0, `(.L_x_2304) ;  /* 0x000001d000007945 */ /* 0x000fe20003800000 */
        /* <DEDUP_REMOVED lines=10> */
[----:B--2---:R-:W-:Y:S01]  /*60a0*/  FMUL.FTZ R121, R15, R121 ;  /* 0x000000790f797220 */ /* 0x004fe20000410000 */
[----:B------:R-:W-:Y:S01]  /*60b0*/  IADD3 R15, R22, -UR47, -R131 ;  /* 0x8000002f160f7c10 */ /* 0x000fe2000fffe883 */
[----:B------:R-:W-:Y:S03]  /*60c0*/  BAR.SYNC.DEFER_BLOCKING 0x0 ;  /* 0x0000000000007b1d */ /* 0x000fe60000010000 */
[----:B------:R-:W-:Y:S01]  /*60d0*/  ISETP.GE.AND P0, PT, R15, 0x1, PT ;  /* 0x000000010f00780c */ /* 0x000fe20003f06270 */
[----:B------:R-:W-:Y:S01]  /*60e0*/  FFMA.FTZ R140, R121, R140, R134 ;  /* 0x0000008c798c7223 */ /* 0x000fe20000010086 */
[----:B------:R-:W-:-:S11]  /*60f0*/  FMUL.FTZ R134, R10, UR53 ;  /* 0x000000350a867c20 */ /* 0x000fd60008410000 */
[----:B0-----:R-:W-:Y:S05]  /*6100*/  @!P0 BRA `(.L_x_2305) ;  /* 0x00000000002c8947 */ /* 0x001fea0003800000 */
        /* <DEDUP_REMOVED lines=11> */
.L_x_2305:
[----:B------:R-:W-:Y:S05]  /*61c0*/  BSYNC B0 ;  /* 0x0000000000007941 */ /* 0x000fea0003800000 */
.L_x_2304:
[----:B0-----:R-:W2:Y:S04]  /*61d0*/  LDL R22, [R1+0x2c] ;  /* 0x00002c0001167983 */ /* 0x001ea80000100800 */
[----:B------:R-:W3:Y:S01]  /*61e0*/  LDL R146, [R1+0x28] ;  /* 0x0000280001927983 */ /* 0x000ee20000100800 */
[----:B------:R-:W-:Y:S01]  /*61f0*/  UIADD3 UR46, UR6, -UR50, URZ ;  /* 0x80000032062e7290 */ /* 0x000fe2000fffe03f */
[----:B------:R-:W-:Y:S01]  /*6200*/  FADD.FTZ R151, -R27, R151 ;  /* 0x000000971b977221 */ /* 0x000fe20000010100 */
[----:B------:R-:W-:Y:S01]  /*6210*/  FMUL.FTZ R20, R145, R133 ;  /* 0x0000008591147220 */ /* 0x000fe20000410000 */
[----:B------:R-:W-:Y:S01]  /*6220*/  FFMA.FTZ R119, R92, R17, R119 ;  /* 0x000000115c777223 */ /* 0x000fe20000010077 */
[----:B------:R-:W-:Y:S01]  /*6230*/  UIMAD UR46, UR46, -0x800, URZ ;  /* 0xfffff8002e2e78a4 */ /* 0x000fe2000f8e023f */
[----:B------:R-:W-:Y:S01]  /*6240*/  FMUL.FTZ R21, R144, R151 ;  /* 0x0000009790157220 */ /* 0x000fe20000410000 */
[----:B------:R-:W-:Y:S01]  /*6250*/  FFMA.FTZ R20, R95, R14, R20 ;  /* 0x0000000e5f147223 */ /* 0x000fe20000010014 */
[----:B------:R-:W-:Y:S01]  /*6260*/  FMUL.FTZ R14, R14, R112 ;  /* 0x000000700e0e7220 */ /* 0x000fe20000410000 */
[----:B------:R-:W-:Y:S01]  /*6270*/  USHF.L.U64.HI UR47, UR8, 0x2, UR9 ;  /* 0x00000002082f7899 */ /* 0x000fe20008010209 */
[----:B------:R-:W-:Y:S01]  /*6280*/  FFMA.FTZ R21, R88, R8, R21 ;  /* 0x0000000858157223 */ /* 0x000fe20000010015 */
[----:B------:R-:W-:Y:S01]  /*6290*/  MOV R17, UR46 ;  /* 0x0000002e00117c02 */ /* 0x000fe20008000f00 */
[----:B------:R-:W-:Y:S01]  /*62a0*/  FFMA.FTZ R140, R14, R133, R140 ;  /* 0x000000850e8c7223 */ /* 0x000fe2000001008c */
[----:B------:R-:W-:Y:S01]  /*62b0*/  USHF.L.U32 UR46, UR8, 0x2, URZ ;  /* 0x00000002082e7899 */ /* 0x000fe2000800063f */
[----:B------:R-:W-:Y:S01]  /*62c0*/  FADD.FTZ R42, R43, -R42 ;  /* 0x8000002a2b2a7221 */ /* 0x000fe20000010000 */
[----:B------:R-:W-:Y:S01]  /*62d0*/  IMAD R144, R12, UR47, RZ ;  /* 0x0000002f0c907c24 */ /* 0x000fe2000f8e02ff */
[----:B------:R-:W-:Y:S01]  /*62e0*/  ISETP.GE.AND P0, PT, R15, 0x81, PT ;  /* 0x000000810f00780c */ /* 0x000fe20003f06270 */
[----:B------:R-:W-:-:S04]  /*62f0*/  IMAD.WIDE R18, R17, 0x4, R18 ;  /* 0x0000000411127825 */ /* 0x000fc800078e0212 */
[----:B------:R-:W-:Y:S01]  /*6300*/  FMUL.FTZ R31, R31, R43 ;  /* 0x0000002b1f1f7220 */ /* 0x000fe20000410000 */
[----:B------:R-:W-:Y:S01]  /*6310*/  FMUL.FTZ R134, R134, R42 ;  /* 0x0000002a86867220 */ /* 0x000fe20000410000 */
[----:B------:R-:W-:Y:S01]  /*6320*/  BSSY B0, `(.L_x_2306) ;  /* 0x0000020000007945 */ /* 0x000fe20003800000 */
[----:B------:R-:W-:Y:S02]  /*6330*/  IMAD R23, R13, UR46, R144 ;  /* 0x0000002e0d177c24 */ /* 0x000fe4000f8e0290 */
[----:B------:R-:W-:Y:S01]  /*6340*/  FMUL.FTZ R31, R79, R31 ;  /* 0x0000001f4f1f7220 */ /* 0x000fe20000410000 */
[----:B------:R-:W-:-:S04]  /*6350*/  IMAD.WIDE.U32 R18, R12, UR46, R18 ;  /* 0x0000002e0c127c25 */ /* 0x000fc8000f8e0012 */
[----:B------:R-:W-:Y:S01]  /*6360*/  FFMA.FTZ R162, R99, R162, R41 ;  /* 0x000000a263a27223 */ /* 0x000fe20000010029 */
[----:B------:R-:W-:Y:S01]  /*6370*/  FMUL.FTZ R122, R122, R136 ;  /* 0x000000887a7a7220 */ /* 0x000fe20000410000 */
[----:B------:R-:W-:Y:S01]  /*6380*/  FADD.FTZ R9, R9, R31 ;  /* 0x0000001f09097221 */ /* 0x000fe20000010000 */
[----:B------:R-:W-:Y:S01]  /*6390*/  FMUL.FTZ R123, R123, R143 ;  /* 0x0000008f7b7b7220 */ /* 0x000fe20000410000 */
[----:B------:R-:W-:Y:S01]  /*63a0*/  IADD3 R19, R19, R23, RZ ;  /* 0x0000001713137210 */ /* 0x000fe20007ffe0ff */
[----:B--2---:R-:W-:Y:S01]  /*63b0*/  FMUL.FTZ R8, R8, R22 ;  /* 0x0000001608087220 */ /* 0x004fe20000410000 */
[----:B------:R-:W-:Y:S01]  /*63c0*/  FMUL.FTZ R22, R142, R132 ;  /* 0x000000848e167220 */ /* 0x000fe20000410000 */
[----:B------:R-:W-:Y:S02]  /*63d0*/  FADD.FTZ R142, -R26, R153 ;  /* 0x000000991a8e7221 */ /* 0x000fe40000010100 */
[----:B------:R-:W-:Y:S01]  /*63e0*/  FFMA.FTZ R140, R8, R151, R140 ;  /* 0x00000097088c7223 */ /* 0x000fe2000001008c */
[----:B------:R-:W-:Y:S01]  /*63f0*/  FFMA.FTZ R22, R89, R3, R22 ;  /* 0x0000000359167223 */ /* 0x000fe20000010016 */
[----:B------:R-:W-:Y:S01]  /*6400*/  FMUL.FTZ R3, R3, R111 ;  /* 0x0000006f03037220 */ /* 0x000fe20000410000 */
[----:B---3--:R-:W-:Y:S01]  /*6410*/  FMUL.FTZ R12, R2, R146 ;  /* 0x00000092020c7220 */ /* 0x008fe20000410000 */
[----:B------:R-:W-:-:S02]  /*6420*/  FMUL.FTZ R135, R135, R142 ;  /* 0x0000008e87877220 */ /* 0x000fc40000410000 */
[----:B------:R-:W-:Y:S01]  /*6430*/  FFMA.FTZ R17, R3, R132, R140 ;  /* 0x0000008403117223 */ /* 0x000fe2000001008c */
[----:B------:R-:W-:Y:S01]  /*6440*/  IADD3 R132, R131, 0x80, RZ ;  /* 0x0000008083847810 */ /* 0x000fe20007ffe0ff */
[----:B------:R-:W-:Y:S01]  /*6450*/  FFMA.FTZ R13, R90, R2, R135 ;  /* 0x000000025a0d7223 */ /* 0x000fe20000010087 */
[----:B------:R-:W-:Y:S01]  /*6460*/  FFMA.FTZ R2, R91, R10, R134 ;  /* 0x0000000a5b027223 */ /* 0x000fe20000010086 */
[----:B------:R-:W-:Y:S01]  /*6470*/  FFMA.FTZ R142, R12, R142, R17 ;  /* 0x0000008e0c8e7223 */ /* 0x000fe20000010011 */
[----:B------:R-:W-:Y:S01]  /*6480*/  LEA.HI.SX32 R17, R132, R131, 0x1b ;  /* 0x0000008384117211 */ /* 0x000fe200078fdaff */
[----:B------:R-:W-:Y:S01]  /*6490*/  FMUL.FTZ R10, R10, R110 ;  /* 0x0000006e0a0a7220 */ /* 0x000fe20000410000 */
[----:B------:R-:W-:Y:S02]  /*64a0*/  IADD3 R132, R131, 0x180, RZ ;  /* 0x0000018083847810 */ /* 0x000fe40007ffe0ff */
[----:B------:R-:W-:Y:S01]  /*64b0*/  LEA R23, R17, R130, 0x2 ;  /* 0x0000008211177211 */ /* 0x000fe200078e10ff */
[----:B------:R-:W-:Y:S01]  /*64c0*/  FMUL.FTZ R31, R10, R42 ;  /* 0x0000002a0a1f7220 */ /* 0x000fe20000410000 */
[----:B------:R-:W-:-:S03]  /*64d0*/  IADD3 R42, R131, 0x100, RZ ;  /* 0x00000100832a7810 */ /* 0x000fc60007ffe0ff */
[----:B------:R-:W-:Y:S01]  /*64e0*/  FADD.FTZ R17, R142, R31 ;  /* 0x0000001f8e117221 */ /* 0x000fe20000010000 */
[----:B------:R-:W0:Y:S01]  /*64f0*/  LDS R23, [R23+0x2310] ;  /* 0x0023100017177984 */ /* 0x000e220000000800 */
[----:B------:R-:W-:Y:S05]  /*6500*/  @!P0 BRA `(.L_x_2307) ;  /* 0x0000000000048947 */ /* 0x000fea0003800000 */
[----:B0-----:R1:W-:Y:S02]  /*6510*/  REDG.E.ADD.F32.FTZ.RN.STRONG.GPU desc[UR20][R18.64+-0x1e00], R23 ;  /* 0xffe20017120079a6 */ /* 0x0013e4000c10f394 */
.L_x_2307:
[----:B------:R-:W-:Y:S05]  /*6520*/  BSYNC B0 ;  /* 0x0000000000007941 */ /* 0x000fea0003800000 */
.L_x_2306:
[-C--:B01----:R-:W-:Y:S01]  /*6530*/  LEA.HI.SX32 R23, R42, R131.reuse, 0x1b ;  /* 0x000000832a177211 */ /* 0x083fe200078fdaff */
        /* <DEDUP_REMOVED lines=17> */
.L_x_2309:
[----:B------:R-:W-:Y:S05]  /*6650*/  BSYNC B0 ;  /* 0x0000000000007941 */ /* 0x000fea0003800000 */
.L_x_2308:
[----:B01----:R0:W1:Y:S01]  /*6660*/  LDS R23, [R43+0x2710] ;  /* 0x002710002b177984 */ /* 0x0030620000000800 */
[----:B------:R-:W-:Y:S01]  /*6670*/  BSSY B0, `(.L_x_2310) ;  /* 0x0000006000007945 */ /* 0x000fe20003800000 */
[----:B------:R-:W-:Y:S02]  /*6680*/  IADD3 R132, R131, 0x300, RZ ;  /* 0x0000030083847810 */ /* 0x000fe40007ffe0ff */
[----:B------:R-:W-:Y:S02]  /*6690*/  LEA.HI.SX32 R31, R42, R131, 0x1b ;  /* 0x000000832a1f7211 */ /* 0x000fe400078fdaff */
[----:B------:R-:W-:Y:S01]  /*66a0*/  LEA R133, R41, R130, 0x2 ;  /* 0x0000008229857211 */ /* 0x000fe200078e10ff */
[----:B------:R-:W-:Y:S06]  /*66b0*/  @!P0 BRA `(.L_x_2311) ;  /* 0x0000000000048947 */ /* 0x000fec0003800000 */
[----:B-1----:R2:W-:Y:S02]  /*66c0*/  REDG.E.ADD.F32.FTZ.RN.STRONG.GPU desc[UR20][R18.64+-0x1a00], R23 ;  /* 0xffe60017120079a6 */ /* 0x0025e4000c10f394 */
.L_x_2311:
[----:B------:R-:W-:Y:S05]  /*66d0*/  BSYNC B0 ;  /* 0x0000000000007941 */ /* 0x000fea0003800000 */
.L_x_2310:
[----:B-12---:R1:W2:Y:S01]  /*66e0*/  LDS R23, [R133+0x2910] ;  /* 0x0029100085177984 */ /* 0x0062a20000000800 */
[----:B------:R-:W-:Y:S01]  /*66f0*/  BSSY B0, `(.L_x_2312) ;  /* 0x0000006000007945 */ /* 0x000fe20003800000 */
[----:B------:R-:W-:Y:S02]  /*6700*/  IADD3 R42, R131, 0x380, RZ ;  /* 0x00000380832a7810 */ /* 0x000fe40007ffe0ff */
[----:B------:R-:W-:Y:S02]  /*6710*/  LEA.HI.SX32 R41, R132, R131, 0x1b ;  /* 0x0000008384297211 */ /* 0x000fe400078fdaff */
[----:B0-----:R-:W-:Y:S01]  /*6720*/  LEA R43, R31, R130, 0x2 ;  /* 0x000000821f2b7211 */ /* 0x001fe200078e10ff */
[----:B------:R-:W-:Y:S06]  /*6730*/  @!P1 BRA `(.L_x_2313) ;  /* 0x0000000000049947 */ /* 0x000fec0003800000 */
[----:B--2---:R0:W-:Y:S02]  /*6740*/  REDG.E.ADD.F32.FTZ.RN.STRONG.GPU desc[UR20][R18.64+-0x1800], R23 ;  /* 0xffe80017120079a6 */ /* 0x0041e4000c10f394 */
.L_x_2313:
[----:B------:R-:W-:Y:S05]  /*6750*/  BSYNC B0 ;  /* 0x0000000000007941 */ /* 0x000fea0003800000 */
.L_x_2312:
[----:B0-2---:R0:W2:Y:S01]  /*6760*/  LDS R23, [R43+0x2b10] ;  /* 0x002b10002b177984 */ /* 0x0050a20000000800 */
[----:B------:R-:W-:Y:S01]  /*6770*/  BSSY B0, `(.L_x_2314) ;  /* 0x0000006000007945 */ /* 0x000fe20003800000 */
[----:B------:R-:W-:Y:S02]  /*6780*/  LEA.HI.SX32 R31, R42, R131, 0x1b ;  /* 0x000000832a1f7211 */ /* 0x000fe400078fdaff */
[----:B------:R-:W-:Y:S02]  /*6790*/  IADD3 R132, R131, 0x400, RZ ;  /* 0x0000040083847810 */ /* 0x000fe40007ffe0ff */
[----:B------:R-:W-:Y:S01]  /*67a0*/  LEA R42, R41, R130, 0x2 ;  /* 0x00000082292a7211 */ /* 0x000fe200078e10ff */
[----:B------:R-:W-:Y:S06]  /*67b0*/  @!P2 BRA `(.L_x_2315) ;  /* 0x000000000004a947 */ /* 0x000fec0003800000 */
[----:B--2---:R3:W-:Y:S02]  /*67c0*/  REDG.E.ADD.F32.FTZ.RN.STRONG.GPU desc[UR20][R18.64+-0x1600], R23 ;  /* 0xffea0017120079a6 */ /* 0x0047e4000c10f394 */
.L_x_2315:
[----:B------:R-:W-:Y:S05]  /*67d0*/  BSYNC B0 ;  /* 0x0000000000007941 */ /* 0x000fea0003800000 */
.L_x_2314:
[----:B--23--:R2:W3:Y:S01]  /*67e0*/  LDS R23, [R42+0x2d10] ;  /* 0x002d10002a177984 */ /* 0x00c4e20000000800 */
[----:B------:R-:W-:Y:S01]  /*67f0*/  BSSY B0, `(.L_x_2316) ;  /* 0x0000005000007945 */ /* 0x000fe20003800000 */
[----:B------:R-:W-:Y:S02]  /*6800*/  LEA.HI.SX32 R41, R132, R131, 0x1b ;  /* 0x0000008384297211 */ /* 0x000fe400078fdaff */
[----:B------:R-:W-:Y:S01]  /*6810*/  LEA R31, R31, R130, 0x2 ;  /* 0x000000821f1f7211 */ /* 0x000fe200078e10ff */
[----:B------:R-:W-:Y:S06]  /*6820*/  @!P3 BRA `(.L_x_2317) ;  /* 0x000000000004b947 */ /* 0x000fec0003800000 */
[----:B---3--:R4:W-:Y:S02]  /*6830*/  REDG.E.ADD.F32.FTZ.RN.STRONG.GPU desc[UR20][R18.64+-0x1400], R23 ;  /* 0xffec0017120079a6 */ /* 0x0089e4000c10f394 */
.L_x_2317:
[----:B------:R-:W-:Y:S05]  /*6840*/  BSYNC B0 ;  /* 0x0000000000007941 */ /* 0x000fea0003800000 */
.L_x_2316:
[----:B---34-:R3:W4:Y:S01]  /*6850*/  LDS R23, [R31+0x2f10] ;  /* 0x002f10001f177984 */ /* 0x0187220000000800 */
[----:B------:R-:W-:Y:S01]  /*6860*/  BSSY B0, `(.L_x_2318) ;  /* 0x0000004000007945 */ /* 0x000fe20003800000 */
[----:B------:R-:W-:-:S03]  /*6870*/  LEA R41, R41, R130, 0x2 ;  /* 0x0000008229297211 */ /* 0x000fc600078e10ff */
[----:B------:R-:W-:Y:S05]  /*6880*/  @!P4 BRA `(.L_x_2319) ;  /* 0x000000000004c947 */ /* 0x000fea0003800000 */
[----:B----4-:R4:W-:Y:S02]  /*6890*/  REDG.E.ADD.F32.FTZ.RN.STRONG.GPU desc[UR20][R18.64+-0x1200], R23 ;  /* 0xffee0017120079a6 */ /* 0x0109e4000c10f394 */
.L_x_2319:
[----:B------:R-:W-:Y:S05]  /*68a0*/  BSYNC B0 ;  /* 0x0000000000007941 */ /* 0x000fea0003800000 */
.L_x_2318:
[----:B----4-:R4:W0:Y:S01]  /*68b0*/  LDS R23, [R41+0x3110] ;  /* 0x0031100029177984 */ /* 0x0108220000000800 */
[----:B------:R-:W-:Y:S01]  /*68c0*/  BSSY B0, `(.L_x_2320) ;  /* 0x0000005000007945 */ /* 0x000fe20003800000 */
[C---:B--2---:R-:W-:Y:S02]  /*68d0*/  IADD3 R42, R131.reuse, 0x480, RZ ;  /* 0x00000480832a7810 */ /* 0x044fe40007ffe0ff */
[----:B------:R-:W-:Y:S01]  /*68e0*/  IADD3 R132, R131, 0x500, RZ ;  /* 0x0000050083847810 */ /* 0x000fe20007ffe0ff */
[----:B------:R-:W-:Y:S06]  /*68f0*/  @!P5 BRA `(.L_x_2321) ;  /* 0x000000000004d947 */ /* 0x000fec0003800000 */
[----:B0-----:R2:W-:Y:S02]  /*6900*/  REDG.E.ADD.F32.FTZ.RN.STRONG.GPU desc[UR20][R18.64+-0x1000], R23 ;  /* 0xfff00017120079a6 */ /* 0x0015e4000c10f394 */
.L_x_2321:
[----:B------:R-:W-:Y:S05]  /*6910*/  BSYNC B0 ;  /* 0x0000000000007941 */ /* 0x000fea0003800000 */
.L_x_2320:
[-C--:B0-2---:R-:W-:Y:S01]  /*6920*/  LEA.HI.SX32 R23, R42, R131.reuse, 0x1b ;  /* 0x000000832a177211 */ /* 0x085fe200078fdaff */
[----:B------:R-:W-:Y:S01]  /*6930*/  BSSY B0, `(.L_x_2322) ;  /* 0x0000011000007945 */ /* 0x000fe20003800000 */
[----:B------:R-:W-:Y:S02]  /*6940*/  ISETP.GE.AND P6, PT, R15, 0x481, PT ;  /* 0x000004810f00780c */ /* 0x000fe40003fc6270 */
[----:B------:R-:W-:Y:S02]  /*6950*/  LEA R23, R23, R130, 0x2 ;  /* 0x0000008217177211 */ /* 0x000fe400078e10ff */
[C---:B------:R-:W-:Y:S02]  /*6960*/  IADD3 R134, R131.reuse, 0x580, RZ ;  /* 0x0000058083867810 */ /* 0x040fe40007ffe0ff */
[----:B---3--:R-:W-:Y:S02]  /*6970*/  LEA.HI.SX32 R31, R132, R131, 0x1b ;  /* 0x00000083841f7211 */ /* 0x008fe400078fdaff */
[----:B------:R-:W0:Y:S01]  /*6980*/  LDS R23, [R23+0x3310] ;  /* 0x0033100017177984 */ /* 0x000e220000000800 */
[----:B------:R-:W-:-:S02]  /*6990*/  IADD3 R42, R131, 0x600, RZ ;  /* 0x00000600832a7810 */ /* 0x000fc40007ffe0ff */
[----:B----4-:R-:W-:Y:S02]  /*69a0*/  LEA.HI.SX32 R41, R134, R131, 0x1b ;  /* 0x0000008386297211 */ /* 0x010fe400078fdaff */
        /* <DEDUP_REMOVED lines=9> */
.L_x_2323:
[----:B------:R-:W-:Y:S05]  /*6a40*/  BSYNC B0 ;  /* 0x0000000000007941 */ /* 0x000fea0003800000 */
.L_x_2322:
[----:B------:R3:W4:Y:S01]  /*6a50*/  LDS R15, [R31+0x3510] ;  /* 0x003510001f0f7984 */ /* 0x0007220000000800 */
[----:B------:R-:W-:Y:S01]  /*6a60*/  BSSY B0, `(.L_x_2324) ;  /* 0x0000006000007945 */ /* 0x000fe20003800000 */
[----:B------:R-:W-:Y:S02]  /*6a70*/  IADD3 R132, R131, 0x680, RZ ;  /* 0x0000068083847810 */ /* 0x000fe40007ffe0ff */
[----:B0-2---:R-:W-:Y:S02]  /*6a80*/  LEA.HI.SX32 R23, R42, R131, 0x1b ;  /* 0x000000832a177211 */ /* 0x005fe400078fdaff */
[----:B------:R-:W-:Y:S01]  /*6a90*/  LEA R41, R41, R130, 0x2 ;  /* 0x0000008229297211 */ /* 0x000fe200078e10ff */
[----:B------:R-:W-:Y:S06]  /*6aa0*/  @!P0 BRA `(.L_x_2325) ;  /* 0x0000000000048947 */ /* 0x000fec0003800000 */
[----:B----4-:R0:W-:Y:S02]  /*6ab0*/  REDG.E.ADD.F32.FTZ.RN.STRONG.GPU desc[UR20][R18.64+-0xc00], R15 ;  /* 0xfff4000f120079a6 */ /* 0x0101e4000c10f394 */
.L_x_2325:
[----:B------:R-:W-:Y:S05]  /*6ac0*/  BSYNC B0 ;  /* 0x0000000000007941 */ /* 0x000fea0003800000 */
.L_x_2324:
[----:B0---4-:R0:W2:Y:S01]  /*6ad0*/  LDS R15, [R41+0x3710] ;  /* 0x00371000290f7984 */ /* 0x0110a20000000800 */
[----:B------:R-:W-:Y:S01]  /*6ae0*/  BSSY B0, `(.L_x_2326) ;  /* 0x0000006000007945 */ /* 0x000fe20003800000 */
[----:B------:R-:W-:Y:S02]  /*6af0*/  IADD3 R42, R131, 0x700, RZ ;  /* 0x00000700832a7810 */ /* 0x000fe40007ffe0ff */
[----:B---3--:R-:W-:Y:S02]  /*6b00*/  LEA.HI.SX32 R31, R132, R131, 0x1b ;  /* 0x00000083841f7211 */ /* 0x008fe400078fdaff */
[----:B------:R-:W-:Y:S01]  /*6b10*/  LEA R43, R23, R130, 0x2 ;  /* 0x00000082172b7211 */ /* 0x000fe200078e10ff */
[----:B------:R-:W-:Y:S06]  /*6b20*/  @!P1 BRA `(.L_x_2327) ;  /* 0x0000000000049947 */ /* 0x000fec0003800000 */
[----:B--2---:R3:W-:Y:S02]  /*6b30*/  REDG.E.ADD.F32.FTZ.RN.STRONG.GPU desc[UR20][R18.64+-0xa00], R15 ;  /* 0xfff6000f120079a6 */ /* 0x0047e4000c10f394 */
.L_x_2327:
[----:B------:R-:W-:Y:S05]  /*6b40*/  BSYNC B0 ;  /* 0x0000000000007941 */ /* 0x000fea0003800000 */
.L_x_2326:
[----:B--23--:R2:W3:Y:S01]  /*6b50*/  LDS R15, [R43+0x3910] ;  /* 0x003910002b0f7984 */ /* 0x00c4e20000000800 */
[----:B------:R-:W-:Y:S01]  /*6b60*/  BSSY B0, `(.L_x_2328) ;  /* 0x0000006000007945 */ /* 0x000fe20003800000 */
[----:B------:R-:W-:Y:S02]  /*6b70*/  IADD3 R132, R131, 0x780, RZ ;  /* 0x0000078083847810 */ /* 0x000fe40007ffe0ff */
[----:B------:R-:W-:Y:S02]  /*6b80*/  LEA.HI.SX32 R23, R42, R131, 0x1b ;  /* 0x000000832a177211 */ /* 0x000fe400078fdaff */
[----:B0-----:R-:W-:Y:S01]  /*6b90*/  LEA R41, R31, R130, 0x2 ;  /* 0x000000821f297211 */ /* 0x001fe200078e10ff */
[----:B------:R-:W-:Y:S06]  /*6ba0*/  @!P2 BRA `(.L_x_2329) ;  /* 0x000000000004a947 */ /* 0x000fec0003800000 */
[----:B---3--:R0:W-:Y:S02]  /*6bb0*/  REDG.E.ADD.F32.FTZ.RN.STRONG.GPU desc[UR20][R18.64+-0x800], R15 ;  /* 0xfff8000f120079a6 */ /* 0x0081e4000c10f394 */
.L_x_2329:
[----:B------:R-:W-:Y:S05]  /*6bc0*/  BSYNC B0 ;  /* 0x0000000000007941 */ /* 0x000fea0003800000 */
.L_x_2328:
[----:B0--3--:R0:W3:Y:S01]  /*6bd0*/  LDS R15, [R41+0x3b10] ;  /* 0x003b1000290f7984 */ /* 0x0090e20000000800 */
[----:B------:R-:W-:Y:S01]  /*6be0*/  BSSY B0, `(.L_x_2330) ;  /* 0x0000005000007945 */ /* 0x000fe20003800000 */
[----:B------:R-:W-:Y:S02]  /*6bf0*/  LEA.HI.SX32 R31, R132, R131, 0x1b ;  /* 0x00000083841f7211 */ /* 0x000fe400078fdaff */
[----:B------:R-:W-:Y:S01]  /*6c00*/  LEA R23, R23, R130, 0x2 ;  /* 0x0000008217177211 */ /* 0x000fe200078e10ff */
[----:B------:R-:W-:Y:S06]  /*6c10*/  @!P3 BRA `(.L_x_2331) ;  /* 0x000000000004b947 */ /* 0x000fec0003800000 */
[----:B---3--:R4:W-:Y:S02]  /*6c20*/  REDG.E.ADD.F32.FTZ.RN.STRONG.GPU desc[UR20][R18.64+-0x600], R15 ;  /* 0xfffa000f120079a6 */ /* 0x0089e4000c10f394 */
.L_x_2331:
[----:B------:R-:W-:Y:S05]  /*6c30*/  BSYNC B0 ;  /* 0x0000000000007941 */ /* 0x000fea0003800000 */
.L_x_2330:
[----:B---34-:R3:W4:Y:S01]  /*6c40*/  LDS R15, [R23+0x3d10] ;  /* 0x003d1000170f7984 */ /* 0x0187220000000800 */
[----:B------:R-:W-:Y:S01]  /*6c50*/  BSSY B0, `(.L_x_2332) ;  /* 0x0000004000007945 */ /* 0x000fe20003800000 */
[----:B------:R-:W-:-:S03]  /*6c60*/  LEA R31, R31, R130, 0x2 ;  /* 0x000000821f1f7211 */ /* 0x000fc600078e10ff */
[----:B------:R-:W-:Y:S05]  /*6c70*/  @!P4 BRA `(.L_x_2333) ;  /* 0x000000000004c947 */ /* 0x000fea0003800000 */
[----:B----4-:R4:W-:Y:S02]  /*6c80*/  REDG.E.ADD.F32.FTZ.RN.STRONG.GPU desc[UR20][R18.64+-0x400], R15 ;  /* 0xfffc000f120079a6 */ /* 0x0109e4000c10f394 */
.L_x_2333:
[----:B------:R-:W-:Y:S05]  /*6c90*/  BSYNC B0 ;  /* 0x0000000000007941 */ /* 0x000fea0003800000 */
.L_x_2332:
[----:B----4-:R4:W0:Y:S01]  /*6ca0*/  LDS R15, [R31+0x3f10] ;  /* 0x003f10001f0f7984 */ /* 0x0108220000000800 */
[----:B------:R-:W-:Y:S04]  /*6cb0*/  BSSY B0, `(.L_x_2334) ;  /* 0x0000003000007945 */ /* 0x000fe80003800000 */
[----:B------:R-:W-:Y:S05]  /*6cc0*/  @!P5 BRA `(.L_x_2335) ;  /* 0x000000000004d947 */ /* 0x000fea0003800000 */
[----:B0-----:R0:W-:Y:S02]  /*6cd0*/  REDG.E.ADD.F32.FTZ.RN.STRONG.GPU desc[UR20][R18.64+-0x200], R15 ;  /* 0xfffe000f120079a6 */ /* 0x0011e4000c10f394 */
.L_x_2335:
[----:B------:R-:W-:Y:S05]  /*6ce0*/  BSYNC B0 ;  /* 0x0000000000007941 */ /* 0x000fea0003800000 */
.L_x_2334:
[----:B0-----:R-:W5:Y:S01]  /*6cf0*/  LDL R19, [R1+0x64] ;  /* 0x0000640001137983 */ /* 0x001f620000100800 */
[----:B---3--:R-:W0:Y:S03]  /*6d00*/  S2R R23, SR_LANEID ;  /* 0x0000000000177919 */ /* 0x008e260000000000 */
[----:B------:R-:W3:Y:S04]  /*6d10*/  SHFL.DOWN PT, R18, R17, 0x1, 0x1f ;  /* 0x08201f0011127f89 */ /* 0x000ee800000e0000 */
[----:B------:R-:W1:Y:S01]  /*6d20*/  SHFL.DOWN PT, R42, R9, 0x1, 0x1f ;  /* 0x08201f00092a7f89 */ /* 0x000e6200000e0000 */
[----:B0-----:R-:W-:-:S13]  /*6d30*/  ISETP.GT.AND P0, PT, R23, 0x1e, PT ;  /* 0x0000001e1700780c */ /* 0x001fda0003f04270 */
[----:B---3--:R-:W-:Y:S01]  /*6d40*/  @!P0 FADD.FTZ R17, R17, R18 ;  /* 0x0000001211118221 */ /* 0x008fe20000010000 */
        /* <DEDUP_REMOVED lines=22> */
[----:B------:R-:W-:Y:S01]  /*6eb0*/  FMUL.FTZ R124, R124, R137 ;  /* 0x000000897c7c7220 */ /* 0x000fe20000410000 */
[----:B------:R-:W-:Y:S01]  /*6ec0*/  FMUL.FTZ R125, R125, R141 ;  /* 0x0000008d7d7d7220 */ /* 0x000fe20000410000 */
[----:B------:R-:W-:Y:S01]  /*6ed0*/  FMUL.FTZ R126, R126, R138 ;  /* 0x0000008a7e7e7220 */ /* 0x000fe20000410000 */
[----:B------:R-:W-:-:S05]  /*6ee0*/  FMUL.FTZ R127, R127, R139 ;  /* 0x0000008b7f7f7220 */ /* 0x000fca0000410000 */
        /* <DEDUP_REMOVED lines=55> */
[----:B------:R-:W3:Y:S04]  /*7260*/  LDS.64 R12, [R130+0x4230] ;  /* 0x00423000820c7984 */ /* 0x000ee80000000a00 */
[----:B------:R-:W5:Y:S04]  /*7270*/  @P0 LDS R14, [R16+0x6260] ;  /* 0x00626000100e0984 */ /* 0x000f680000000800 */
[----:B------:R-:W2:Y:S01]  /*7280*/  @P0 LDS R15, [R16+0x5e60] ;  /* 0x005e6000100f0984 */ /* 0x000ea20000000800 */
[----:B-1----:R-:W-:Y:S01]  /*7290*/  FADD.FTZ R0, R3, R9 ;  /* 0x0000000903007221 */ /* 0x002fe20000010000 */
[----:B0-----:R-:W-:-:S03]  /*72a0*/  FADD.FTZ R3, R2, R8 ;  /* 0x0000000802037221 */ /* 0x001fc60000010000 */
[----:B------:R-:W-:Y:S01]  /*72b0*/  FADD.FTZ R0, R11, R0 ;  /* 0x000000000b007221 */ /* 0x000fe20000010000 */
[----:B------:R-:W-:-:S03]  /*72c0*/  FADD.FTZ R9, R10, R3 ;  /* 0x000000030a097221 */ /* 0x000fc60000010000 */
[----:B---3--:R-:W-:Y:S01]  /*72d0*/  FADD.FTZ R3, R0, R13 ;  /* 0x0000000d00037221 */ /* 0x008fe20000010000 */
[----:B------:R-:W-:-:S03]  /*72e0*/  FADD.FTZ R2, R9, R12 ;  /* 0x0000000c09027221 */ /* 0x000fc60000010000 */
[----:B-----5:R-:W-:Y:S01]  /*72f0*/  @P0 FADD.FTZ R3, R3, R14 ;  /* 0x0000000e03030221 */ /* 0x020fe20000010000 */
[----:B--2---:R-:W-:-:S04]  /*7300*/  @P0 FADD.FTZ R2, R2, R15 ;  /* 0x0000000f02020221 */ /* 0x004fc80000010000 */
[----:B------:R1:W-:Y:S04]  /*7310*/  STS [R16+0x6260], R3 ;  /* 0x0062600310007388 */ /* 0x0003e80000000800 */
[----:B------:R1:W-:Y:S02]  /*7320*/  STS [R16+0x5e60], R2 ;  /* 0x005e600210007388 */ /* 0x0003e40000000800 */
.L_x_2337:
[----:B------:R-:W-:Y:S05]  /*7330*/  BSYNC B0 ;  /* 0x0000000000007941 */ /* 0x000fea0003800000 */
.L_x_2336:
[----:B------:R-:W-:Y:S02]  /*7340*/  UIADD3 UR7, UR7, 0x1, URZ ;  /* 0x0000000107077890 */ /* 0x000fe4000fffe03f */
[----:B------:R-:W-:Y:S02]  /*7350*/  UIADD3 UR8, UP1, UR8, 0x1, URZ ;  /* 0x0000000108087890 */ /* 0x000fe4000ff3e03f */
[----:B------:R-:W-:Y:S02]  /*7360*/  UISETP.GE.AND UP0, UPT, UR7, UR51, UPT ;  /* 0x000000330700728c */ /* 0x000fe4000bf06270 */
[----:B------:R-:W-:-:S04]  /*7370*/  UIADD3.X UR9, URZ, UR9, URZ, UP1, !UPT ;  /* 0x000000093f097290 */ /* 0x000fc80008ffe43f */
[----:B------:R-:W-:-:S13]  /*7380*/  PLOP3.LUT P0, PT, PT, PT, UP0, 0x80, 0x0 ;  /* 0x000000000000781c */ /* 0x000fda0003f0f008 */
[----:B------:R-:W-:Y:S05]  /*7390*/  @!P0 BRA `(.L_x_2338) ;  /* 0xffffffc400988947 */ /* 0x000fea000383ffff */
.L_x_2294:
[----:B------:R-:W-:Y:S01]  /*73a0*/  BAR.SYNC.DEFER_BLOCKING 0x0 ;  /* 0x0000000000007b1d */ /* 0x000fe20000010000 */
[----:B------:R-:W-:Y:S02]  /*73b0*/  SHF.L.U32 R32, R131, 0x2, RZ ;  /* 0x0000000283207819 */ /* 0x000fe400000006ff */
[----:B01--4-:R-:W-:Y:S02]  /*73c0*/  MOV R2, UR16 ;  /* 0x0000001000027c02 */ /* 0x013fe40008000f00 */
[----:B------:R-:W-:Y:S02]  /*73d0*/  LOP3.LUT R32, R32, 0xffffff80, RZ, 0xc0, !PT ;  /* 0xffffff8020207812 */ /* 0x000fe400078ec0ff */
[----:B------:R-:W-:Y:S01]  /*73e0*/  MOV R3, UR17 ;  /* 0x0000001100037c02 */ /* 0x000fe20008000f00 */
[----:B------:R-:W-:Y:S01]  /*73f0*/  UIADD3 UR7, UR13, -0x1, URZ ;  /* 0xffffffff0d077890 */ /* 0x000fe2000fffe03f */
[----:B------:R-:W-:Y:S01]  /*7400*/  LOP3.LUT R32, R32, 0x1f, R131, 0xf8, !PT ;  /* 0x0000001f20207812 */ /* 0x000fe200078ef883 */
[----:B------:R-:W-:Y:S01]  /*7410*/  USHF.R.S32.HI UR34, URZ, 0x1f, UR11 ;  /* 0x0000001f3f227899 */ /* 0x000fe2000801140b */
[----:B------:R-:W-:-:S03]  /*7420*/  ULDC.64 UR32, c[0x0][0x388] ;  /* 0x0000e20000207ab9 */ /* 0x000fc60000000a00 */
[----:B------:R-:W-:-:S05]  /*7430*/  IMAD.WIDE R2, R32, 0x10, R2 ;  /* 0x0000001020027825 */ /* 0x000fca00078e0202 */
[----:B------:R-:W4:Y:S04]  /*7440*/  LDG.E.128 R4, desc[UR20][R2.64] ;  /* 0x0000001402047981 */ /* 0x000f28000c1e1d00 */
[----:B--2---:R-:W2:Y:S04]  /*7450*/  LDG.E.128 R12, desc[UR20][R2.64+0x200] ;  /* 0x00020014020c7981 */ /* 0x004ea8000c1e1d00 */
[----:B------:R-:W5:Y:S04]  /*7460*/  LDG.E.128 R16, desc[UR20][R2.64+0x400] ;  /* 0x0004001402107981 */ /* 0x000f68000c1e1d00 */
[----:B------:R-:W3:Y:S01]  /*7470*/  LDG.E.128 R20, desc[UR20][R2.64+0x600] ;  /* 0x0006001402147981 */ /* 0x000ee2000c1e1d00 */
[----:B------:R-:W-:Y:S01]  /*7480*/  USHF.L.U32 UR8, UR7, 0xb, URZ ;  /* 0x0000000b07087899 */ /* 0x000fe2000800063f */
[----:B------:R-:W0:Y:S02]  /*7490*/  S2R R28, SR_LANEID ;  /* 0x00000000001c7919 */ /* 0x000e240000000000 */
[----:B----4-:R-:W-:Y:S04]  /*74a0*/  STS.128 [R129], R4 ;  /* 0x0000000481007388 */ /* 0x010fe80000000c00 */
[----:B--2---:R-:W-:Y:S04]  /*74b0*/  STS.128 [R129+0x200], R12 ;  /* 0x0002000c81007388 */ /* 0x004fe80000000c00 */
[----:B-----5:R-:W-:Y:S04]  /*74c0*/  STS.128 [R129+0x400], R16 ;  /* 0x0004001081007388 */ /* 0x020fe80000000c00 */
[----:B---3--:R-:W-:Y:S01]  /*74d0*/  STS.128 [R129+0x600], R20 ;  /* 0x0006001481007388 */ /* 0x008fe20000000c00 */
[----:B------:R-:W-:-:S03]  /*74e0*/  NOP ;  /* 0x0000000000007918 */ /* 0x000fc60000000000 */
[----:B------:R-:W1:Y:S04]  /*74f0*/  LDS.128 R24, [R128+0x10] ;  /* 0x0000100080187984 */ /* 0x000e680000000c00 */
[----:B------:R-:W2:Y:S04]  /*7500*/  LDS.128 R8, [R128+0x20] ;  /* 0x0000200080087984 */ /* 0x000ea80000000c00 */
[----:B------:R-:W3:Y:S01]  /*7510*/  LDS.128 R4, [R128+0x30] ;  /* 0x0000300080047984 */ /* 0x000ee20000000c00 */
[----:B-1----:R-:W-:Y:S01]  /*7520*/  FADD.FTZ R24, R24, UR5 ;  /* 0x0000000518187e21 */ /* 0x002fe20008010000 */
        /* <DEDUP_REMOVED lines=10> */
[----:B------:R-:W-:-:S02]  /*75d0*/  FSETP.GTU.FTZ.AND P0, PT, R26, 20, PT ;  /* 0x41a000001a00780b */ /* 0x000fc40003f1c000 */
[----:B------:R-:W-:Y:S02]  /*75e0*/  FSETP.GTU.FTZ.AND P1, PT, R27, 20, PT ;  /* 0x41a000001b00780b */ /* 0x000fe40003f3c000 */
[----:B------:R-:W-:Y:S02]  /*75f0*/  FSETP.GTU.FTZ.AND P3, PT, R10, 20, PT ;  /* 0x41a000000a00780b */ /* 0x000fe40003f7c000 */
[----:B------:R-:W-:Y:S01]  /*7600*/  FSETP.GTU.FTZ.AND P5, PT, R16, 20, PT ;  /* 0x41a000001000780b */ /* 0x000fe20003fbc000 */
[----:B------:R-:W-:Y:S02]  /*7610*/  @!P2 FMUL.FTZ R0, R24, -1.4426950216293334961 ;  /* 0xbfb8aa3b1800a820 */ /* 0x000fe40000410000 */
[----:B------:R-:W-:-:S04]  /*7620*/  @!P4 FMUL.FTZ R3, R25, -1.4426950216293334961 ;  /* 0xbfb8aa3b1903c820 */ /* 0x000fc80000410000 */
[----:B------:R-:W1:Y:S01]  /*7630*/  @!P2 MUFU.EX2 R0, R0 ;  /* 0x000000000000a308 */ /* 0x000e620000000800 */
[----:B------:R-:W-:Y:S01]  /*7640*/  @!P0 FMUL.FTZ R12, R26, -1.4426950216293334961 ;  /* 0xbfb8aa3b1a0c8820 */ /* 0x000fe20000410000 */
[----:B------:R-:W-:-:S06]  /*7650*/  @!P1 FMUL.FTZ R13, R27, -1.4426950216293334961 ;  /* 0xbfb8aa3b1b0d9820 */ /* 0x000fcc0000410000 */
[----:B------:R-:W2:Y:S08]  /*7660*/  @!P4 MUFU.EX2 R3, R3 ;  /* 0x000000030003c308 */ /* 0x000eb00000000800 */
[----:B------:R-:W4:Y:S01]  /*7670*/  @!P0 MUFU.EX2 R12, R12 ;  /* 0x0000000c000c8308 */ /* 0x000f220000000800 */
[----:B-1----:R-:W-:-:S07]  /*7680*/  @!P2 FADD.FTZ R2, R0, 1 ;  /* 0x3f8000000002a421 */ /* 0x002fce0000010000 */
[----:B------:R-:W1:Y:S01]  /*7690*/  @!P1 MUFU.EX2 R13, R13 ;  /* 0x0000000d000d9308 */ /* 0x000e620000000800 */
[----:B--2---:R-:W-:Y:S01]  /*76a0*/  @!P4 FADD.FTZ R0, R3, 1 ;  /* 0x3f8000000300c421 */ /* 0x004fe20000010000 */
[----:B------:R-:W-:Y:S01]  /*76b0*/  @!P6 FMUL.FTZ R3, R14, -1.4426950216293334961 ;  /* 0xbfb8aa3b0e03e820 */ /* 0x000fe20000410000 */
[----:B---3--:R-:W-:-:S05]  /*76c0*/  FADD.FTZ R14, R4, UR5 ;  /* 0x00000005040e7e21 */ /* 0x008fca0008010000 */
[----:B------:R-:W2:Y:S01]  /*76d0*/  @!P6 MUFU.EX2 R3, R3 ;  /* 0x000000030003e308 */ /* 0x000ea20000000800 */
[----:B----4-:R-:W-:-:S07]  /*76e0*/  @!P0 FADD.FTZ R12, R12, 1 ;  /* 0x3f8000000c0c8421 */ /* 0x010fce0000010000 */
[----:B------:R3:W4:Y:S01]  /*76f0*/  @!P4 MUFU.RCP R8, R0 ;  /* 0x000000000008c308 */ /* 0x0007220000001000 */
[----:B-1----:R-:W-:-:S07]  /*7700*/  @!P1 FADD.FTZ R13, R13, 1 ;  /* 0x3f8000000d0d9421 */ /* 0x002fce0000010000 */
[----:B------:R1:W5:Y:S01]  /*7710*/  @!P0 MUFU.RCP R9, R12 ;  /* 0x0000000c00098308 */ /* 0x0003620000001000 */
[----:B--2---:R-:W-:Y:S01]  /*7720*/  @!P6 FADD.FTZ R3, R3, 1 ;  /* 0x3f8000000303e421 */ /* 0x004fe20000010000 */
[----:B---3--:R-:W-:Y:S01]  /*7730*/  @!P5 FMUL.FTZ R0, R16, -1.4426950216293334961 ;  /* 0xbfb8aa3b1000d820 */ /* 0x008fe20000410000 */
[----:B------:R-:W-:-:S05]  /*7740*/  FADD.FTZ R16, R6, UR5 ;  /* 0x0000000506107e21 */ /* 0x000fca0008010000 */
[----:B------:R-:W2:Y:S01]  /*7750*/  @!P6 MUFU.RCP R3, R3 ;  /* 0x000000030003e308 */ /* 0x000ea20000001000 */
[----:B----4-:R-:W-:Y:S01]  /*7760*/  @!P4 FMUL.FTZ R65, R65, R8 ;  /* 0x000000084141c220 */ /* 0x010fe20000410000 */
[----:B------:R-:W-:Y:S01]  /*7770*/  FSETP.GTU.FTZ.AND P4, PT, R14, 20, PT ;  /* 0x41a000000e00780b */ /* 0x000fe20003f9c000 */
[----:B-1----:R-:W-:-:S05]  /*7780*/  FADD.FTZ R12, R5, UR5 ;  /* 0x00000005050c7e21 */ /* 0x002fca0008010000 */
[----:B------:R1:W3:Y:S01]  /*7790*/  @!P2 MUFU.RCP R15, R2 ;  /* 0x00000002000fa308 */ /* 0x0002e20000001000 */
[----:B-----5:R-:W-:Y:S01]  /*77a0*/  @!P0 FMUL.FTZ R66, R66, R9 ;  /* 0x0000000942428220 */ /* 0x020fe20000410000 */
[----:B------:R-:W-:Y:S01]  /*77b0*/  UIMAD UR28, UR34, UR32, URZ ;  /* 0x00000020221c72a4 */ /* 0x000fe2000f8e023f */
[----:B------:R-:W-:-:S04]  /*77c0*/  FSETP.GTU.FTZ.AND P0, PT, R12, 20, PT ;  /* 0x41a000000c00780b */ /* 0x000fc80003f1c000 */
[----:B------:R-:W-:Y:S01]  /*77d0*/  @!P4 FMUL.FTZ R5, R14, -1.4426950216293334961 ;  /* 0xbfb8aa3b0e05c820 */ /* 0x000fe20000410000 */
[----:B------:R-:W4:Y:S01]  /*77e0*/  @!P5 MUFU.EX2 R0, R0 ;  /* 0x000000000000d308 */ /* 0x000f220000000800 */
[----:B--2---:R-:W-:Y:S01]  /*77f0*/  @!P6 FMUL.FTZ R68, R68, R3 ;  /* 0x000000034444e220 */ /* 0x004fe20000410000 */
[----:B-1----:R-:W-:-:S06]  /*7800*/  @!P3 FMUL.FTZ R2, R10, -1.4426950216293334961 ;  /* 0xbfb8aa3b0a02b820 */ /* 0x002fcc0000410000 */
[----:B------:R1:W2:Y:S01]  /*7810*/  @!P1 MUFU.RCP R14, R13 ;  /* 0x0000000d000e9308 */ /* 0x0002a20000001000 */
[----:B---3--:R-:W-:Y:S01]  /*7820*/  @!P2 FMUL.FTZ R64, R64, R15 ;  /* 0x0000000f4040a220 */ /* 0x008fe20000410000 */
[----:B------:R-:W-:Y:S01]  /*7830*/  FSETP.GTU.FTZ.AND P2, PT, R11, 20, PT ;  /* 0x41a000000b00780b */ /* 0x000fe20003f5c000 */
[----:B------:R-:W-:Y:S01]  /*7840*/  USHF.R.S32.HI UR9, URZ, 0x1f, UR8 ;  /* 0x0000001f3f097899 */ /* 0x000fe20008011408 */
[----:B------:R-:W-:-:S04]  /*7850*/  @!P0 FMUL.FTZ R12, R12, -1.4426950216293334961 ;  /* 0xbfb8aa3b0c0c8820 */ /* 0x000fc80000410000 */
[----:B------:R-:W3:Y:S01]  /*7860*/  @!P3 MUFU.EX2 R2, R2 ;  /* 0x000000020002b308 */ /* 0x000ee20000000800 */
[----:B-1----:R-:W-:Y:S01]  /*7870*/  FADD.FTZ R13, R7, UR5 ;  /* 0x00000005070d7e21 */ /* 0x002fe20008010000 */
[----:B----4-:R-:W-:-:S04]  /*7880*/  @!P5 FADD.FTZ R0, R0, 1 ;  /* 0x3f8000000000d421 */ /* 0x010fc80000010000 */
[----:B------:R-:W-:Y:S01]  /*7890*/  FSETP.GTU.FTZ.AND P6, PT, R13, 20, PT ;  /* 0x41a000000d00780b */ /* 0x000fe20003fdc000 */
[----:B------:R-:W-:Y:S01]  /*78a0*/  @!P2 FMUL.FTZ R4, R11, -1.4426950216293334961 ;  /* 0xbfb8aa3b0b04a820 */ /* 0x000fe20000410000 */
[----:B------:R-:W1:Y:S01]  /*78b0*/  @!P4 MUFU.EX2 R5, R5 ;  /* 0x000000050005c308 */ /* 0x000e620000000800 */
[----:B------:R-:W4:Y:S01]  /*78c0*/  LDS.128 R8, [R128] ;  /* 0x0000000080087984 */ /* 0x000f220000000c00 */
[----:B--2---:R-:W-:Y:S01]  /*78d0*/  @!P1 FMUL.FTZ R67, R67, R14 ;  /* 0x0000000e43439220 */ /* 0x004fe20000410000 */
[----:B------:R-:W-:-:S05]  /*78e0*/  FSETP.GTU.FTZ.AND P1, PT, R16, 20, PT ;  /* 0x41a000001000780b */ /* 0x000fca0003f3c000 */
[----:B------:R-:W2:Y:S01]  /*78f0*/  @!P2 MUFU.EX2 R4, R4 ;  /* 0x000000040004a308 */ /* 0x000ea20000000800 */
[----:B---3--:R-:W-:Y:S02]  /*7900*/  @!P3 FADD.FTZ R2, R2, 1 ;  /* 0x3f8000000202b421 */ /* 0x008fe40000010000 */
[----:B------:R-:W-:Y:S02]  /*7910*/  @!P6 FMUL.FTZ R3, R13, -1.4426950216293334961 ;  /* 0xbfb8aa3b0d03e820 */ /* 0x000fe40000410000 */
[----:B------:R-:W3:Y:S03]  /*7920*/  LDL.LU R13, [R1+0x68] ;  /* 0x00006800010d7983 */ /* 0x000ee60000300800 */
[----:B------:R5:W0:Y:S01]  /*7930*/  @!P3 MUFU.RCP R15, R2 ;  /* 0x00000002000fb308 */ /* 0x000a220000001000 */
[----:B-1----:R-:W-:-:S07]  /*7940*/  @!P4 FADD.FTZ R5, R5, 1 ;  /* 0x3f8000000505c421 */ /* 0x002fce0000010000 */
[----:B------:R-:W1:Y:S01]  /*7950*/  @!P4 MUFU.RCP R5, R5 ;  /* 0x000000050005c308 */ /* 0x000e620000001000 */
[----:B--2---:R-:W-:Y:S01]  /*7960*/  @!P2 FADD.FTZ R4, R4, 1 ;  /* 0x3f8000000404a421 */ /* 0x004fe20000010000 */
[----:B-----5:R-:W-:Y:S01]  /*7970*/  @!P1 FMUL.FTZ R2, R16, -1.4426950216293334961 ;  /* 0xbfb8aa3b10029820 */ /* 0x020fe20000410000 */
[----:B------:R-:W-:Y:S06]  /*7980*/  BAR.SYNC.DEFER_BLOCKING 0x0 ;  /* 0x0000000000007b1d */ /* 0x000fec0000010000 */
[----:B------:R-:W2:Y:S01]  /*7990*/  @!P2 MUFU.RCP R4, R4 ;  /* 0x000000040004a308 */ /* 0x000ea20000001000 */
[----:B0-----:R-:W-:Y:S01]  /*79a0*/  @!P3 FMUL.FTZ R70, R70, R15 ;  /* 0x0000000f4646b220 */ /* 0x001fe20000410000 */
[----:B----4-:R-:W-:-:S06]  /*79b0*/  FADD.FTZ R9, R9, UR5 ;  /* 0x0000000509097e21 */ /* 0x010fcc0008010000 */
[----:B------:R-:W0:Y:S01]  /*79c0*/  @!P5 MUFU.RCP R0, R0 ;  /* 0x000000000000d308 */ /* 0x000e220000001000 */
[----:B------:R-:W-:Y:S01]  /*79d0*/  FADD.FTZ R10, R10, UR5 ;  /* 0x000000050a0a7e21 */ /* 0x000fe20008010000 */
[----:B-1----:R-:W-:Y:S01]  /*79e0*/  @!P4 FMUL.FTZ R72, R72, R5 ;  /* 0x000000054848c220 */ /* 0x002fe20000410000 */
[----:B------:R-:W-:Y:S01]  /*79f0*/  FADD.FTZ R6, R8, UR5 ;  /* 0x0000000508067e21 */ /* 0x000fe20008010000 */
[----:B------:R-:W-:Y:S01]  /*7a00*/  FSETP.GTU.FTZ.AND P3, PT, R9, 20, PT ;  /* 0x41a000000900780b */ /* 0x000fe20003f7c000 */
[----:B------:R-:W-:Y:S01]  /*7a10*/  FADD.FTZ R11, R11, UR5 ;  /* 0x000000050b0b7e21 */ /* 0x000fe20008010000 */
[----:B--2---:R-:W-:Y:S01]  /*7a20*/  @!P2 FMUL.FTZ R71, R71, R4 ;  /* 0x000000044747a220 */ /* 0x004fe20000410000 */
[----:B------:R-:W-:Y:S01]  /*7a30*/  SHF.L.U32 R4, R131, 0x2, RZ ;  /* 0x0000000283047819 */ /* 0x000fe200000006ff */
[----:B------:R1:W-:Y:S01]  /*7a40*/  @!P1 MUFU.EX2 R7, R2 ;  /* 0x0000000200079308 */ /* 0x0003e20000000800 */
[----:B------:R-:W-:Y:S02]  /*7a50*/  FSETP.GTU.FTZ.AND P2, PT, R10, 20, PT ;  /* 0x41a000000a00780b */ /* 0x000fe40003f5c000 */
[----:B------:R-:W-:-:S02]  /*7a60*/  LOP3.LUT R4, R4, 0xffffff80, RZ, 0xc0, !PT ;  /* 0xffffff8004047812 */ /* 0x000fc400078ec0ff */
[----:B------:R-:W-:Y:S02]  /*7a70*/  FSETP.GTU.FTZ.AND P4, PT, R11, 20, PT ;  /* 0x41a000000b00780b */ /* 0x000fe40003f9c000 */
[----:B------:R-:W-:Y:S01]  /*7a80*/  LEA R5, R28, R4, 0x2 ;  /* 0x000000041c057211 */ /* 0x000fe200078e10ff */
[----:B0-----:R-:W-:Y:S01]  /*7a90*/  @!P5 FMUL.FTZ R69, R69, R0 ;  /* 0x000000004545d220 */ /* 0x001fe20000410000 */
[----:B-1----:R-:W-:Y:S01]  /*7aa0*/  @!P3 FMUL.FTZ R2, R9, -1.4426950216293334961 ;  /* 0xbfb8aa3b0902b820 */ /* 0x002fe20000410000 */
[----:B------:R-:W-:Y:S01]  /*7ab0*/  FSETP.GTU.FTZ.AND P5, PT, R6, 20, PT ;  /* 0x41a000000600780b */ /* 0x000fe20003fbc000 */
[----:B------:R0:W-:Y:S01]  /*7ac0*/  @!P6 MUFU.EX2 R8, R3 ;  /* 0x000000030008e308 */ /* 0x0001e20000000800 */
[----:B------:R-:W-:-:S05]  /*7ad0*/  LEA R9, R5, R130, 0x4 ;  /* 0x0000008205097211 */ /* 0x000fca00078e20ff */
[----:B------:R-:W-:Y:S01]  /*7ae0*/  STS.128 [R9], R44 ;  /* 0x0000002c09007388 */ /* 0x000fe20000000c00 */
[----:B------:R-:W-:Y:S01]  /*7af0*/  UIMAD UR30, UR11, UR33, UR28 ;  /* 0x000000210b1e72a4 */ /* 0x000fe2000f8e021c */
[----:B------:R-:W-:Y:S02]  /*7b00*/  @!P3 MUFU.EX2 R2, R2 ;  /* 0x000000020002b308 */ /* 0x000fe40000000800 */
[----:B------:R-:W-:Y:S01]  /*7b10*/  STS.128 [R9+0x10], R56 ;  /* 0x0000103809007388 */ /* 0x000fe20000000c00 */
[----:B------:R-:W-:Y:S01]  /*7b20*/  USHF.R.S32.HI UR35, URZ, 0x1f, UR10 ;  /* 0x0000001f3f237899 */ /* 0x000fe2000801140a */
[----:B------:R-:W-:Y:S02]  /*7b30*/  @!P5 FMUL.FTZ R0, R6, -1.4426950216293334961 ;  /* 0xbfb8aa3b0600d820 */ /* 0x000fe40000410000 */
[----:B------:R-:W-:Y:S02]  /*7b40*/  STS.128 [R9+0x20], R52 ;  /* 0x0000203409007388 */ /* 0x000fe40000000c00 */
[----:B------:R-:W-:Y:S02]  /*7b50*/  @!P0 MUFU.EX2 R12, R12 ;  /* 0x0000000c000c8308 */ /* 0x000fe40000000800 */
[----:B------:R-:W-:Y:S01]  /*7b60*/  STS.128 [R9+0x30], R48 ;  /* 0x0000303009007388 */ /* 0x000fe20000000c00 */
[----:B------:R-:W-:-:S03]  /*7b70*/  NOP ;  /* 0x0000000000007918 */ /* 0x000fc60000000000 */
[----:B------:R-:W1:Y:S01]  /*7b80*/  LDS.128 R16, [R129] ;  /* 0x0000000081107984 */ /* 0x000e620000000c00 */
[----:B0-----:R-:W-:Y:S01]  /*7b90*/  @!P2 FMUL.FTZ R3, R10, -1.4426950216293334961 ;  /* 0xbfb8aa3b0a03a820 */ /* 0x001fe20000410000 */
[----:B------:R-:W-:Y:S01]  /*7ba0*/  UIMAD.WIDE.U32 UR28, UR11, UR32, UR8 ;  /* 0x000000200b1c72a5 */ /* 0x000fe2000f8e0008 */
[----:B------:R-:W-:Y:S01]  /*7bb0*/  @!P5 MUFU.EX2 R0, R0 ;  /* 0x000000000000d308 */ /* 0x000fe20000000800 */
[----:B------:R-:W0:Y:S01]  /*7bc0*/  LDS.128 R20, [R129+0x200] ;  /* 0x0002000081147984 */ /* 0x000e220000000c00 */
[----:B------:R-:W-:-:S03]  /*7bd0*/  ULDC.64 UR32, c[0x0][0x390] ;  /* 0x0000e40000207ab9 */ /* 0x000fc60000000a00 */
[----:B------:R-:W2:Y:S04]  /*7be0*/  LDS.128 R24, [R129+0x400] ;  /* 0x0004000081187984 */ /* 0x000ea80000000c00 */
[----:B------:R-:W4:Y:S01]  /*7bf0*/  LDS.128 R28, [R129+0x600] ;  /* 0x00060000811c7984 */ /* 0x000f220000000c00 */
[----:B------:R-:W-:Y:S01]  /*7c00*/  UIMAD UR31, UR35, UR32, URZ ;  /* 0x00000020231f72a4 */ /* 0x000fe2000f8e023f */
[----:B------:R-:W5:Y:S01]  /*7c10*/  @!P2 MUFU.EX2 R3, R3 ;  /* 0x000000030003a308 */ /* 0x000f620000000800 */
[----:B------:R-:W-:Y:S01]  /*7c20*/  UIADD3 UR29, UR29, UR30, URZ ;  /* 0x0000001e1d1d7290 */ /* 0x000fe2000fffe03f */
[----:B------:R-:W-:Y:S01]  /*7c30*/  @!P4 FMUL.FTZ R4, R11, -1.4426950216293334961 ;  /* 0xbfb8aa3b0b04c820 */ /* 0x000fe20000410000 */
[----:B------:R-:W-:Y:S02]  /*7c40*/  UIMAD UR30, UR10, UR33, UR31 ;  /* 0x000000210a1e72a4 */ /* 0x000fe4000f8e021f */
[----:B------:R-:W-:-:S03]  /*7c50*/  UIMAD.WIDE.U32 UR28, UR10, UR32, UR28 ;  /* 0x000000200a1c72a5 */ /* 0x000fc6000f8e001c */
[----:B------:R-:W-:Y:S01]  /*7c60*/  ULDC.64 UR32, c[0x0][0x3e0] ;  /* 0x0000f80000207ab9 */ /* 0x000fe20000000a00 */
[----:B------:R-:W-:Y:S01]  /*7c70*/  UIADD3 UR30, UR29, UR30, URZ ;  /* 0x0000001e1d1e7290 */ /* 0x000fe2000fffe03f */
[----:B------:R5:W1:Y:S01]  /*7c80*/  @!P4 MUFU.EX2 R6, R4 ;  /* 0x000000040006c308 */ /* 0x000a620000000800 */
[----:B------:R-:W-:-:S04]  /*7c90*/  ULEA UR29, UP0, UR28, UR32, 0x2 ;  /* 0x000000201c1d7291 */ /* 0x000fc8000f80103f */
[----:B------:R-:W-:Y:S01]  /*7ca0*/  ULEA.HI.X UR28, UR28, UR33, UR30, 0x2, UP0 ;  /* 0x000000211c1c7291 */ /* 0x000fe200080f141e */
[----:B-----5:R-:W-:Y:S01]  /*7cb0*/  @!P2 FADD.FTZ R5, R3, 1 ;  /* 0x3f8000000305a421 */ /* 0x020fe20000010000 */
[----:B------:R-:W-:Y:S01]  /*7cc0*/  @!P5 FADD.FTZ R0, R0, 1 ;  /* 0x3f8000000000d421 */ /* 0x000fe20000010000 */
[----:B------:R-:W-:Y:S01]  /*7cd0*/  @!P3 FADD.FTZ R4, R2, 1 ;  /* 0x3f8000000204b421 */ /* 0x000fe20000010000 */
[----:B------:R-:W-:Y:S01]  /*7ce0*/  MOV R2, UR29 ;  /* 0x0000001d00027c02 */ /* 0x000fe20008000f00 */
[----:B------:R-:W-:Y:S01]  /*7cf0*/  @!P0 FADD.FTZ R12, R12, 1 ;  /* 0x3f8000000c0c8421 */ /* 0x000fe20000010000 */
[----:B------:R-:W-:Y:S01]  /*7d00*/  MOV R3, UR28 ;  /* 0x0000001c00037c02 */ /* 0x000fe20008000f00 */
[----:B------:R-:W5:Y:S01]  /*7d10*/  @!P5 MUFU.RCP R11, R0 ;  /* 0x00000000000bd308 */ /* 0x000f620000001000 */
[----:B------:R-:W-:Y:S01]  /*7d20*/  @!P1 FADD.FTZ R7, R7, 1 ;  /* 0x3f80000007079421 */ /* 0x000fe20000010000 */
[----:B------:R-:W-:Y:S01]  /*7d30*/  @!P6 FADD.FTZ R8, R8, 1 ;  /* 0x3f8000000808e421 */ /* 0x000fe20000010000 */
[----:B------:R-:W-:Y:S01]  /*7d40*/  ULDC.64 UR30, c[0x0][0x3a8] ;  /* 0x0000ea00001e7ab9 */ /* 0x000fe20000000a00 */
[----:B------:R-:W-:-:S04]  /*7d50*/  IMAD.WIDE R2, R32, 0x10, R2 ;  /* 0x0000001020027825 */ /* 0x000fc800078e0202 */
[----:B-1----:R-:W-:Y:S01]  /*7d60*/  @!P4 FADD.FTZ R6, R6, 1 ;  /* 0x3f8000000606c421 */ /* 0x002fe20000010000 */
[----:B------:R-:W1:Y:S01]  /*7d70*/  @!P3 MUFU.RCP R4, R4 ;  /* 0x000000040004b308 */ /* 0x000e620000001000 */
[----:B------:R-:W-:Y:S04]  /*7d80*/  STG.E.128 desc[UR20][R2.64], R16 ;  /* 0x0000001002007986 */ /* 0x000fe8000c101d14 */
[----:B0-----:R-:W-:Y:S04]  /*7d90*/  STG.E.128 desc[UR20][R2.64+0x200], R20 ;  /* 0x0002001402007986 */ /* 0x001fe8000c101d14 */
[----:B--2---:R-:W-:Y:S01]  /*7da0*/  STG.E.128 desc[UR20][R2.64+0x400], R24 ;  /* 0x0004001802007986 */ /* 0x004fe2000c101d14 */
[----:B------:R-:W0:Y:S03]  /*7db0*/  @!P2 MUFU.RCP R5, R5 ;  /* 0x000000050005a308 */ /* 0x000e260000001000 */
[----:B----4-:R2:W-:Y:S01]  /*7dc0*/  STG.E.128 desc[UR20][R2.64+0x600], R28 ;  /* 0x0006001c02007986 */ /* 0x0105e2000c101d14 */
[----:B------:R-:W-:Y:S06]  /*7dd0*/  BAR.SYNC.DEFER_BLOCKING 0x0 ;  /* 0x0000000000007b1d */ /* 0x000fec0000010000 */
[----:B------:R-:W4:Y:S01]  /*7de0*/  @!P4 MUFU.RCP R6, R6 ;  /* 0x000000060006c308 */ /* 0x000f220000001000 */
[----:B-----5:R-:W-:Y:S01]  /*7df0*/  @!P5 FMUL.FTZ R60, R60, R11 ;  /* 0x0000000b3c3cd220 */ /* 0x020fe20000410000 */
[----:B-1----:R-:W-:Y:S01]  /*7e00*/  @!P3 FMUL.FTZ R61, R61, R4 ;  /* 0x000000043d3db220 */ /* 0x002fe20000410000 */
[----:B0-----:R-:W-:-:S05]  /*7e10*/  @!P2 FMUL.FTZ R62, R62, R5 ;  /* 0x000000053e3ea220 */ /* 0x001fca0000410000 */
[----:B------:R-:W0:Y:S08]  /*7e20*/  @!P0 MUFU.RCP R12, R12 ;  /* 0x0000000c000c8308 */ /* 0x000e300000001000 */
[----:B------:R-:W1:Y:S01]  /*7e30*/  @!P1 MUFU.RCP R7, R7 ;  /* 0x0000000700079308 */ /* 0x000e620000001000 */
[----:B----4-:R-:W-:-:S07]  /*7e40*/  @!P4 FMUL.FTZ R63, R63, R6 ;  /* 0x000000063f3fc220 */ /* 0x010fce0000410000 */
[----:B------:R-:W4:Y:S01]  /*7e50*/  @!P6 MUFU.RCP R8, R8 ;  /* 0x000000080008e308 */ /* 0x000f220000001000 */
[----:B------:R5:W-:Y:S01]  /*7e60*/  STS.128 [R9], R60 ;  /* 0x0000003c09007388 */ /* 0x000be20000000c00 */
[----:B0-----:R-:W-:-:S03]  /*7e70*/  @!P0 FMUL.FTZ R73, R73, R12 ;  /* 0x0000000c49498220 */ /* 0x001fc60000410000 */
[----:B------:R0:W-:Y:S01]  /*7e80*/  STS.128 [R9+0x10], R64 ;  /* 0x0000104009007388 */ /* 0x0001e20000000c00 */
[----:B-1----:R-:W-:-:S03]  /*7e90*/  @!P1 FMUL.FTZ R74, R74, R7 ;  /* 0x000000074a4a9220 */ /* 0x002fc60000410000 */
[----:B------:R1:W-:Y:S01]  /*7ea0*/  STS.128 [R9+0x20], R68 ;  /* 0x0000204409007388 */ /* 0x0003e20000000c00 */
[----:B----4-:R-:W-:Y:S01]  /*7eb0*/  @!P6 FMUL.FTZ R75, R75, R8 ;  /* 0x000000084b4be220 */ /* 0x010fe20000410000 */
[----:B------:R-:W-:-:S04]  /*7ec0*/  UIMAD UR28, UR34, UR30, URZ ;  /* 0x0000001e221c72a4 */ /* 0x000fc8000f8e023f */
[----:B------:R4:W-:Y:S01]  /*7ed0*/  STS.128 [R9+0x30], R72 ;  /* 0x0000304809007388 */ /* 0x0009e20000000c00 */
[----:B------:R-:W-:-:S03]  /*7ee0*/  NOP ;  /* 0x0000000000007918 */ /* 0x000fc60000000000 */
[----:B------:R-:W4:Y:S04]  /*7ef0*/  LDS.128 R4, [R129] ;  /* 0x0000000081047984 */ /* 0x000f280000000c00 */
[----:B------:R-:W-:Y:S04]  /*7f00*/  LDS.128 R16, [R129+0x400] ;  /* 0x0004000081107984 */ /* 0x000fe80000000c00 */
[----:B------:R-:W-:Y:S01]  /*7f10*/  LDS.128 R20, [R129+0x600] ;  /* 0x0006000081147984 */ /* 0x000fe20000000c00 */
        /* <DEDUP_REMOVED lines=11> */
[----:B--2---:R-:W-:Y:S01]  /*7fd0*/  MOV R2, UR9 ;  /* 0x0000000900027c02 */ /* 0x004fe20008000f00 */
[----:B------:R-:W-:Y:S01]  /*7fe0*/  UISETP.GT.AND UP0, UPT, UR13, 0x1, UPT ;  /* 0x000000010d00788c */ /* 0x000fe2000bf04270 */
[----:B---3--:R-:W-:Y:S02]  /*7ff0*/  FADD.FTZ R0, R60, R13 ;  /* 0x0000000d3c007221 */ /* 0x008fe40000010000 */
[----:B------:R-:W2:Y:S02]  /*8000*/  LDS.128 R12, [R129+0x200] ;  /* 0x00020000810c7984 */ /* 0x000ea40000000c00 */
[----:B------:R-:W-:-:S04]  /*8010*/  FADD.FTZ R3, R0, R61 ;  /* 0x0000003d00037221 */ /* 0x000fc80000010000 */
[----:B-----5:R-:W-:-:S04]  /*8020*/  FADD.FTZ R62, R3, R62 ;  /* 0x0000003e033e7221 */ /* 0x020fc80000010000 */
[----:B------:R-:W-:-:S04]  /*8030*/  FADD.FTZ R63, R62, R63 ;  /* 0x0000003f3e3f7221 */ /* 0x000fc80000010000 */
[----:B0-----:R-:W-:-:S04]  /*8040*/  FADD.FTZ R64, R63, R64 ;  /* 0x000000403f407221 */ /* 0x001fc80000010000 */
[----:B------:R-:W-:-:S04]  /*8050*/  FADD.FTZ R65, R64, R65 ;  /* 0x0000004140417221 */ /* 0x000fc80000010000 */
[----:B------:R-:W-:-:S04]  /*8060*/  FADD.FTZ R66, R65, R66 ;  /* 0x0000004241427221 */ /* 0x000fc80000010000 */
[----:B------:R-:W-:-:S04]  /*8070*/  FADD.FTZ R67, R66, R67 ;  /* 0x0000004342437221 */ /* 0x000fc80000010000 */
[----:B-1----:R-:W-:-:S04]  /*8080*/  FADD.FTZ R68, R67, R68 ;  /* 0x0000004443447221 */ /* 0x002fc80000010000 */
[----:B------:R-:W-:-:S04]  /*8090*/  FADD.FTZ R69, R68, R69 ;  /* 0x0000004544457221 */ /* 0x000fc80000010000 */
[----:B------:R-:W-:-:S04]  /*80a0*/  FADD.FTZ R70, R69, R70 ;  /* 0x0000004645467221 */ /* 0x000fc80000010000 */
[----:B------:R-:W-:-:S04]  /*80b0*/  FADD.FTZ R71, R70, R71 ;  /* 0x0000004746477221 */ /* 0x000fc80000010000 */
[----:B----4-:R-:W-:Y:S01]  /*80c0*/  FADD.FTZ R72, R71, R72 ;  /* 0x0000004847487221 */ /* 0x010fe20000010000 */
[----:B------:R-:W-:-:S03]  /*80d0*/  MOV R3, UR8 ;  /* 0x0000000800037c02 */ /* 0x000fc60008000f00 */
[----:B------:R-:W-:-:S04]  /*80e0*/  FADD.FTZ R73, R72, R73 ;  /* 0x0000004948497221 */ /* 0x000fc80000010000 */
[----:B------:R-:W-:Y:S01]  /*80f0*/  FADD.FTZ R74, R73, R74 ;  /* 0x0000004a494a7221 */ /* 0x000fe20000010000 */
[----:B------:R-:W-:-:S04]  /*8100*/  IMAD.WIDE R2, R32, 0x10, R2 ;  /* 0x0000001020027825 */ /* 0x000fc800078e0202 */
[----:B------:R-:W-:Y:S01]  /*8110*/  FADD.FTZ R0, R74, R75 ;  /* 0x0000004b4a007221 */ /* 0x000fe20000010000 */
[----:B------:R0:W-:Y:S04]  /*8120*/  STG.E.128 desc[UR20][R2.64], R4 ;  /* 0x0000000402007986 */ /* 0x0001e8000c101d14 */
[----:B--2---:R0:W-:Y:S04]  /*8130*/  STG.E.128 desc[UR20][R2.64+0x200], R12 ;  /* 0x0002000c02007986 */ /* 0x0041e8000c101d14 */
[----:B------:R0:W-:Y:S04]  /*8140*/  STG.E.128 desc[UR20][R2.64+0x400], R16 ;  /* 0x0004001002007986 */ /* 0x0001e8000c101d14 */
[----:B------:R0:W-:Y:S04]  /*8150*/  STG.E.128 desc[UR20][R2.64+0x600], R20 ;  /* 0x0006001402007986 */ /* 0x0001e8000c101d14 */
[----:B------:R0:W-:Y:S01]  /*8160*/  STL [R1+0x68], R0 ;  /* 0x0000680001007387 */ /* 0x0001e20000100800 */
[----:B------:R-:W-:Y:S01]  /*8170*/  PLOP3.LUT P0, PT, PT, PT, UP0, 0x80, 0x0 ;  /* 0x000000000000781c */ /* 0x000fe20003f0f008 */
[----:B------:R-:W-:-:S02]  /*8180*/  UIADD3 UR48, UP2, UR48, -0x2000, URZ ;  /* 0xffffe00030307890 */ /* 0x000fc4000ff5e03f */
[----:B------:R-:W-:Y:S02]  /*8190*/  UIADD3 UR14, UP3, UR14, -0x2000, URZ ;  /* 0xffffe0000e0e7890 */ /* 0x000fe4000ff7e03f */
[----:B------:R-:W-:Y:S02]  /*81a0*/  UIADD3 UR18, UP4, UR18, -0x2000, URZ ;  /* 0xffffe00012127890 */ /* 0x000fe4000ff9e03f */
[----:B------:R-:W-:Y:S02]  /*81b0*/  UIADD3 UR16, UP1, UR16, -0x2000, URZ ;  /* 0xffffe00010107890 */ /* 0x000fe4000ff3e03f */
[----:B------:R-:W-:Y:S02]  /*81c0*/  UIADD3 UR6, UR6, 0x1, URZ ;  /* 0x0000000106067890 */ /* 0x000fe4000fffe03f */
[----:B------:R-:W-:Y:S02]  /*81d0*/  UIADD3.X UR49, UR49, -0x1, URZ, UP2, !UPT ;  /* 0xffffffff31317890 */ /* 0x000fe400097fe43f */
[----:B------:R-:W-:-:S02]  /*81e0*/  UIADD3.X UR15, UR15, -0x1, URZ, UP3, !UPT ;  /* 0xffffffff0f0f7890 */ /* 0x000fc40009ffe43f */
[----:B------:R-:W-:Y:S02]  /*81f0*/  UIADD3.X UR19, UR19, -0x1, URZ, UP4, !UPT ;  /* 0xffffffff13137890 */ /* 0x000fe4000a7fe43f */
[----:B------:R-:W-:Y:S01]  /*8200*/  UIADD3.X UR17, UR17, -0x1, URZ, UP1, !UPT ;  /* 0xffffffff11117890 */ /* 0x000fe20008ffe43f */
[----:B------:R-:W-:Y:S01]  /*8210*/  UMOV UR13, UR7 ;  /* 0x00000007000d7c82 */ /* 0x000fe20008000000 */
[----:B0-----:R-:W-:Y:S10]  /*8220*/  @P0 BRA `(.L_x_2339) ;  /* 0xffffff8800100947 */ /* 0x001ff4000383ffff */
.L_x_2261:
        /* <DEDUP_REMOVED lines=41> */
.L_x_2341:
[----:B------:R-:W-:Y:S05]  /*84c0*/  BSYNC B0 ;  /* 0x0000000000007941 */ /* 0x000fea0003800000 */
.L_x_2340:
        /* <DEDUP_REMOVED lines=44> */
.L_x_2343:
[----:B------:R-:W2:Y:S02]  /*8790*/  S2R R11, SR_TID.X ;  /* 0x00000000000b7919 */ /* 0x000ea40000002100 */
.L_x_2344:
[----:B------:R-:W-:Y:S05]  /*87a0*/  BSYNC B0 ;  /* 0x0000000000007941 */ /* 0x000fea0003800000 */
.L_x_2342:
        /* <DEDUP_REMOVED lines=23> */
.L_x_2346:
[----:B0--3--:R-:W-:Y:S02]  /*8920*/  LEA R0, R11, UR8, 0x2 ;  /* 0x000000080b007c11 */ /* 0x009fe4000f8e10ff */
[----:B--2---:R-:W-:Y:S02]  /*8930*/  MOV R5, UR5 ;  /* 0x0000000500057c02 */ /* 0x004fe40008000f00 */
        /* <DEDUP_REMOVED lines=28> */
.L_x_2345:
[----:B------:R-:W-:Y:S05]  /*8b00*/  EXIT ;  /* 0x000000000000794d */ /* 0x000fea0003800000 */
.L_x_2298:
[----:B------:R-:W-:Y:S01]  /*8b10*/  HFMA2.MMA R135, -RZ, RZ, 0, 5.9604644775390625e-08 ;  /* 0x00000001ff877435 */ /* 0x000fe200000001ff */
[----:B------:R-:W-:Y:S02]  /*8b20*/  MOV R136, R133 ;  /* 0x0000008500887202 */ /* 0x000fe40000000f00 */
[----:B------:R-:W-:Y:S02]  /*8b30*/  MOV R127, RZ ;  /* 0x000000ff007f7202 */ /* 0x000fe40000000f00 */
[----:B------:R-:W-:-:S07]  /*8b40*/  MOV R126, 0xffffffff ;  /* 0xffffffff007e7802 */ /* 0x000fce0000000f00 */
[----:B--2--5:R-:W-:Y:S05]  /*8b50*/  WARPSYNC.COLLECTIVE R126, `(.L_x_2347) ;  /* 0x000000007e087348 */ /* 0x024fea0003c00000 */
[----:B------:R0:W1:Y:S02]  /*8b60*/  SHFL.UP P3, R138, R136, R135, R127 ;  /* 0x04000087888a7389 */ /* 0x000064000006007f */
[----:B012--5:R-:W-:Y:S01]  /*8b70*/  ENDCOLLECTIVE ;  /* 0x000000000000791b */ /* 0x027fe20003800000 */
.L_x_2347:
[----:B------:R-:W-:Y:S02]  /*8b80*/  MOV R136, R134 ;  /* 0x0000008600887202 */ /* 0x000fe40000000f00 */
[----:B------:R-:W-:-:S07]  /*8b90*/  MOV R137, R138 ;  /* 0x0000008a00897202 */ /* 0x000fce0000000f00 */
[----:B------:R-:W-:Y:S05]  /*8ba0*/  WARPSYNC.COLLECTIVE R126, `(.L_x_2348) ;  /* 0x000000007e087348 */ /* 0x000fea0003c00000 */
[----:B------:R0:W1:Y:S02]  /*8bb0*/  SHFL.UP P3, R138, R136, R135, R127 ;  /* 0x04000087888a7389 */ /* 0x000064000006007f */
[----:B01----:R-:W-:Y:S01]  /*8bc0*/  ENDCOLLECTIVE ;  /* 0x000000000000791b */ /* 0x003fe20003800000 */
.L_x_2348:
        /* <DEDUP_REMOVED lines=10> */
.L_x_2349:
[----:B------:R-:W-:Y:S02]  /*8c70*/  MOV R136, R134 ;  /* 0x0000008600887202 */ /* 0x000fe40000000f00 */
[----:B------:R-:W-:-:S07]  /*8c80*/  MOV R137, R138 ;  /* 0x0000008a00897202 */ /* 0x000fce0000000f00 */
[----:B------:R-:W-:Y:S05]  /*8c90*/  WARPSYNC.COLLECTIVE R126, `(.L_x_2350) ;  /* 0x000000007e087348 */ /* 0x000fea0003c00000 */
[----:B------:R0:W1:Y:S02]  /*8ca0*/  SHFL.UP P3, R138, R136, R135, R127 ;  /* 0x04000087888a7389 */ /* 0x000064000006007f */
[----:B01----:R-:W-:Y:S01]  /*8cb0*/  ENDCOLLECTIVE ;  /* 0x000000000000791b */ /* 0x003fe20003800000 */
.L_x_2350:
        /* <DEDUP_REMOVED lines=10> */
.L_x_2351:
[----:B------:R-:W-:Y:S02]  /*8d60*/  MOV R136, R134 ;  /* 0x0000008600887202 */ /* 0x000fe40000000f00 */
[----:B------:R-:W-:-:S07]  /*8d70*/  MOV R137, R138 ;  /* 0x0000008a00897202 */ /* 0x000fce0000000f00 */
[----:B------:R-:W-:Y:S05]  /*8d80*/  WARPSYNC.COLLECTIVE R126, `(.L_x_2352) ;  /* 0x000000007e087348 */ /* 0x000fea0003c00000 */
[----:B------:R0:W1:Y:S02]  /*8d90*/  SHFL.UP P3, R138, R136, R135, R127 ;  /* 0x04000087888a7389 */ /* 0x000064000006007f */
[----:B01----:R-:W-:Y:S01]  /*8da0*/  ENDCOLLECTIVE ;  /* 0x000000000000791b */ /* 0x003fe20003800000 */
.L_x_2352:
        /* <DEDUP_REMOVED lines=10> */
.L_x_2353:
[----:B------:R-:W-:Y:S02]  /*8e50*/  MOV R136, R134 ;  /* 0x0000008600887202 */ /* 0x000fe40000000f00 */
[----:B------:R-:W-:-:S07]  /*8e60*/  MOV R137, R138 ;  /* 0x0000008a00897202 */ /* 0x000fce0000000f00 */
[----:B------:R-:W-:Y:S05]  /*8e70*/  WARPSYNC.COLLECTIVE R126, `(.L_x_2354) ;  /* 0x000000007e087348 */ /* 0x000fea0003c00000 */
[----:B------:R0:W1:Y:S02]  /*8e80*/  SHFL.UP P3, R138, R136, R135, R127 ;  /* 0x04000087888a7389 */ /* 0x000064000006007f */
[----:B01----:R-:W-:Y:S01]  /*8e90*/  ENDCOLLECTIVE ;  /* 0x000000000000791b */ /* 0x003fe20003800000 */
.L_x_2354:
        /* <DEDUP_REMOVED lines=10> */
.L_x_2355:
[----:B------:R-:W-:Y:S02]  /*8f40*/  MOV R136, R134 ;  /* 0x0000008600887202 */ /* 0x000fe40000000f00 */
[----:B------:R-:W-:-:S07]  /*8f50*/  MOV R137, R138 ;  /* 0x0000008a00897202 */ /* 0x000fce0000000f00 */
[----:B------:R-:W-:Y:S05]  /*8f60*/  WARPSYNC.COLLECTIVE R126, `(.L_x_2356) ;  /* 0x000000007e087348 */ /* 0x000fea0003c00000 */
[----:B------:R0:W1:Y:S02]  /*8f70*/  SHFL.UP P3, R138, R136, R135, R127 ;  /* 0x04000087888a7389 */ /* 0x000064000006007f */
[----:B01----:R-:W-:Y:S01]  /*8f80*/  ENDCOLLECTIVE ;  /* 0x000000000000791b */ /* 0x003fe20003800000 */
.L_x_2356:
[----:B------:R-:W-:Y:S01]  /*8f90*/  MOV R126, R138 ;  /* 0x0000008a007e7202 */ /* 0x000fe20000000f00 */
[----:B------:R-:W-:Y:S06]  /*8fa0*/  BRA `(.L_x_2357) ;  /* 0xffffffb800947947 */ /* 0x000fec000383ffff */
.L_x_2299:
        /* <DEDUP_REMOVED lines=8> */
.L_x_2359:
[----:B------:R-:W-:Y:S05]  /*9030*/  BSYNC B0 ;  /* 0x0000000000007941 */ /* 0x000fea0003800000 */
.L_x_2358:
[----:B------:R-:W-:Y:S05]  /*9040*/  BRA `(.L_x_2360) ;  /* 0xffffffb800807947 */ /* 0x000fea000383ffff */
.L_x_2300:
        /* <DEDUP_REMOVED lines=8> */
.L_x_2362:
[----:B------:R-:W-:Y:S05]  /*90d0*/  BSYNC B0 ;  /* 0x0000000000007941 */ /* 0x000fea0003800000 */
.L_x_2361:
[----:B------:R-:W-:Y:S05]  /*90e0*/  BRA `(.L_x_2363) ;  /* 0xffffffb800607947 */ /* 0x000fea000383ffff */
.L_x_2301:
        /* <DEDUP_REMOVED lines=8> */
.L_x_2365:
[----:B------:R-:W-:Y:S05]  /*9170*/  BSYNC B0 ;  /* 0x0000000000007941 */ /* 0x000fea0003800000 */
.L_x_2364:
        /* <DEDUP_REMOVED lines=10> */
.L_x_2366:
[----:B------:R-:W-:-:S07]  /*9220*/  MOV R127, R118 ;  /* 0x00000076007f7202 */ /* 0x000fce0000000f00 */
[----:B------:R-:W-:Y:S05]  /*9230*/  WARPSYNC.COLLECTIVE R126, `(.L_x_2367) ;  /* 0x000000007e087348 */ /* 0x000fea0003c00000 */
[----:B------:R0:W1:Y:S02]  /*9240*/  SHFL.IDX P3, R160, R127, R155, R156 ;  /* 0x0000009b7fa07389 */ /* 0x000064000006009c */
[----:B01----:R-:W-:Y:S01]  /*9250*/  ENDCOLLECTIVE ;  /* 0x000000000000791b */ /* 0x003fe20003800000 */
.L_x_2367:
[----:B------:R-:W-:Y:S02]  /*9260*/  MOV R134, R138 ;  /* 0x0000008a00867202 */ /* 0x000fe40000000f00 */
[----:B------:R-:W-:Y:S02]  /*9270*/  MOV R127, R119 ;  /* 0x00000077007f7202 */ /* 0x000fe40000000f00 */
[----:B------:R-:W-:-:S07]  /*9280*/  MOV R118, R160 ;  /* 0x000000a000767202 */ /* 0x000fce0000000f00 */
[----:B------:R-:W-:Y:S05]  /*9290*/  WARPSYNC.COLLECTIVE R126, `(.L_x_2368) ;  /* 0x000000007e087348 */ /* 0x000fea0003c00000 */
[----:B------:R0:W1:Y:S02]  /*92a0*/  SHFL.IDX P3, R160, R127, R155, R156 ;  /* 0x0000009b7fa07389 */ /* 0x000064000006009c */
[----:B01----:R-:W-:Y:S01]  /*92b0*/  ENDCOLLECTIVE ;  /* 0x000000000000791b */ /* 0x003fe20003800000 */
.L_x_2368:
[----:B------:R-:W-:Y:S01]  /*92c0*/  MOV R119, R160 ;  /* 0x000000a000777202 */ /* 0x000fe20000000f00 */
[----:B------:R-:W-:Y:S06]  /*92d0*/  BRA `(.L_x_2369) ;  /* 0xffffffb400fc7947 */ /* 0x000fec000383ffff */
.L_x_2303:
[----:B------:R-:W-:Y:S01]  /*92e0*/  HFMA2.MMA R155, -RZ, RZ, 0, 5.9604644775390625e-08 ;  /* 0x00000001ff9b7435 */ /* 0x000fe200000001ff */
[----:B------:R-:W-:Y:S02]  /*92f0*/  MOV R160, R163 ;  /* 0x000000a300a07202 */ /* 0x000fe40000000f00 */
[----:B------:R-:W-:Y:S02]  /*9300*/  MOV R156, 0x1f ;  /* 0x0000001f009c7802 */ /* 0x000fe40000000f00 */
[----:B------:R-:W-:-:S07]  /*9310*/  MOV R126, 0xffffffff ;  /* 0xffffffff007e7802 */ /* 0x000fce0000000f00 */
[----:B------:R-:W-:Y:S05]  /*9320*/  WARPSYNC.COLLECTIVE R126, `(.L_x_2370) ;  /* 0x000000007e087348 */ /* 0x000fea0003c00000 */
[----:B------:R0:W1:Y:S02]  /*9330*/  SHFL.DOWN P6, R127, R160, R155, R156 ;  /* 0x0800009ba07f7389 */ /* 0x00006400000c009c */
[----:B01----:R-:W-:Y:S01]  /*9340*/  ENDCOLLECTIVE ;  /* 0x000000000000791b */ /* 0x003fe20003800000 */
.L_x_2370:
[----:B------:R-:W-:Y:S02]  /*9350*/  MOV R160, R164 ;  /* 0x000000a400a07202 */ /* 0x000fe40000000f00 */
[----:B------:R-:W-:-:S07]  /*9360*/  MOV R165, R127 ;  /* 0x0000007f00a57202 */ /* 0x000fce0000000f00 */
[----:B------:R-:W-:Y:S05]  /*9370*/  WARPSYNC.COLLECTIVE R126, `(.L_x_2371) ;  /* 0x000000007e087348 */ /* 0x000fea0003c00000 */
[----:B------:R0:W1:Y:S02]  /*9380*/  SHFL.DOWN P6, R127, R160, R155, R156 ;  /* 0x0800009ba07f7389 */ /* 0x00006400000c009c */
[----:B01----:R-:W-:Y:S01]  /*9390*/  ENDCOLLECTIVE ;  /* 0x000000000000791b */ /* 0x003fe20003800000 */
.L_x_2371:
        /* <DEDUP_REMOVED lines=9> */
.L_x_2372:
[----:B------:R-:W-:Y:S02]  /*9430*/  MOV R160, R164 ;  /* 0x000000a400a07202 */ /* 0x000fe40000000f00 */
[----:B------:R-:W-:-:S07]  /*9440*/  MOV R165, R127 ;  /* 0x0000007f00a57202 */ /* 0x000fce0000000f00 */
[----:B------:R-:W-:Y:S05]  /*9450*/  WARPSYNC.COLLECTIVE R126, `(.L_x_2373) ;  /* 0x000000007e087348 */ /* 0x000fea0003c00000 */
[----:B------:R0:W1:Y:S02]  /*9460*/  SHFL.DOWN P6, R127, R160, R155, R156 ;  /* 0x0800009ba07f7389 */ /* 0x00006400000c009c */
[----:B01----:R-:W-:Y:S01]  /*9470*/  ENDCOLLECTIVE ;  /* 0x000000000000791b */ /* 0x003fe20003800000 */
.L_x_2373:
        /* <DEDUP_REMOVED lines=9> */
.L_x_2374:
[----:B------:R-:W-:Y:S02]  /*9510*/  MOV R160, R164 ;  /* 0x000000a400a07202 */ /* 0x000fe40000000f00 */
[----:B------:R-:W-:-:S07]  /*9520*/  MOV R165, R127 ;  /* 0x0000007f00a57202 */ /* 0x000fce0000000f00 */
[----:B------:R-:W-:Y:S05]  /*9530*/  WARPSYNC.COLLECTIVE R126, `(.L_x_2375) ;  /* 0x000000007e087348 */ /* 0x000fea0003c00000 */
[----:B------:R0:W1:Y:S02]  /*9540*/  SHFL.DOWN P6, R127, R160, R155, R156 ;  /* 0x0800009ba07f7389 */ /* 0x00006400000c009c */
[----:B01----:R-:W-:Y:S01]  /*9550*/  ENDCOLLECTIVE ;  /* 0x000000000000791b */ /* 0x003fe20003800000 */
.L_x_2375:
        /* <DEDUP_REMOVED lines=9> */
.L_x_2376:
[----:B------:R-:W-:Y:S02]  /*95f0*/  MOV R160, R164 ;  /* 0x000000a400a07202 */ /* 0x000fe40000000f00 */
[----:B------:R-:W-:-:S07]  /*9600*/  MOV R165, R127 ;  /* 0x0000007f00a57202 */ /* 0x000fce0000000f00 */
[----:B------:R-:W-:Y:S05]  /*9610*/  WARPSYNC.COLLECTIVE R126, `(.L_x_2377) ;  /* 0x000000007e087348 */ /* 0x000fea0003c00000 */
[----:B------:R0:W1:Y:S02]  /*9620*/  SHFL.DOWN P6, R127, R160, R155, R156 ;  /* 0x0800009ba07f7389 */ /* 0x00006400000c009c */
[----:B01----:R-:W-:Y:S01]  /*9630*/  ENDCOLLECTIVE ;  /* 0x000000000000791b */ /* 0x003fe20003800000 */
.L_x_2377:
        /* <DEDUP_REMOVED lines=9> */
.L_x_2378:
[----:B------:R-:W-:Y:S02]  /*96d0*/  MOV R160, R164 ;  /* 0x000000a400a07202 */ /* 0x000fe40000000f00 */
[----:B------:R-:W-:-:S07]  /*96e0*/  MOV R165, R127 ;  /* 0x0000007f00a57202 */ /* 0x000fce0000000f00 */
[----:B------:R-:W-:Y:S05]  /*96f0*/  WARPSYNC.COLLECTIVE R126, `(.L_x_2379) ;  /* 0x000000007e087348 */ /* 0x000fea0003c00000 */
[----:B------:R0:W1:Y:S02]  /*9700*/  SHFL.DOWN P6, R127, R160, R155, R156 ;  /* 0x0800009ba07f7389 */ /* 0x00006400000c009c */
[----:B01----:R-:W-:Y:S01]  /*9710*/  ENDCOLLECTIVE ;  /* 0x000000000000791b */ /* 0x003fe20003800000 */
.L_x_2379:
        /* <DEDUP_REMOVED lines=9> */
.L_x_2380:
[----:B------:R-:W-:Y:S02]  /*97b0*/  MOV R127, R164 ;  /* 0x000000a4007f7202 */ /* 0x000fe40000000f00 */
[----:B------:R-:W-:-:S07]  /*97c0*/  MOV R165, R160 ;  /* 0x000000a000a57202 */ /* 0x000fce0000000f00 */
[----:B------:R-:W-:Y:S05]  /*97d0*/  WARPSYNC.COLLECTIVE R126, `(.L_x_2381) ;  /* 0x000000007e087348 */ /* 0x000fea0003c00000 */
[----:B------:R0:W1:Y:S02]  /*97e0*/  SHFL.IDX P3, R160, R127, R155, R156 ;  /* 0x0000009b7fa07389 */ /* 0x000064000006009c */
[----:B01----:R-:W-:Y:S01]  /*97f0*/  ENDCOLLECTIVE ;  /* 0x000000000000791b */ /* 0x003fe20003800000 */
.L_x_2381:
[----:B------:R-:W-:Y:S01]  /*9800*/  HFMA2.MMA R155, -RZ, RZ, 0, 5.9604644775390625e-08 ;  /* 0x00000001ff9b7435 */ /* 0x000fe200000001ff */
[----:B------:R0:W-:Y:S02]  /*9810*/  STL [R1+0x20], R160 ;  /* 0x000020a001007387 */ /* 0x0001e40000100800 */
[----:B0-----:R-:W-:-:S08]  /*9820*/  MOV R160, R163 ;  /* 0x000000a300a07202 */ /* 0x001fd00000000f00 */
[----:B------:R-:W-:Y:S05]  /*9830*/  WARPSYNC.COLLECTIVE R126, `(.L_x_2382) ;  /* 0x000000007e087348 */ /* 0x000fea0003c00000 */
[----:B------:R0:W1:Y:S02]  /*9840*/  SHFL.DOWN P6, R127, R160, R155, R156 ;  /* 0x0800009ba07f7389 */ /* 0x00006400000c009c */
[----:B01----:R-:W-:Y:S01]  /*9850*/  ENDCOLLECTIVE ;  /* 0x000000000000791b */ /* 0x003fe20003800000 */
.L_x_2382:
[----:B------:R-:W-:Y:S02]  /*9860*/  MOV R160, R164 ;  /* 0x000000a400a07202 */ /* 0x000fe40000000f00 */
[----:B------:R-:W-:-:S07]  /*9870*/  MOV R163, R127 ;  /* 0x0000007f00a37202 */ /* 0x000fce0000000f00 */
[----:B------:R-:W-:Y:S05]  /*9880*/  WARPSYNC.COLLECTIVE R126, `(.L_x_2383) ;  /* 0x000000007e087348 */ /* 0x000fea0003c00000 */
[----:B------:R0:W1:Y:S02]  /*9890*/  SHFL.DOWN P6, R127, R160, R155, R156 ;  /* 0x0800009ba07f7389 */ /* 0x00006400000c009c */
[----:B01----:R-:W-:Y:S01]  /*98a0*/  ENDCOLLECTIVE ;  /* 0x000000000000791b */ /* 0x003fe20003800000 */
.L_x_2383:
[----:B------:R-:W-:Y:S01]  /*98b0*/  HFMA2.MMA R155, -RZ, RZ, 0, 0 ;  /* 0x00000000ff9b7435 */ /* 0x000fe200000001ff */
[----:B------:R0:W-:Y:S02]  /*98c0*/  STL [R1+0x1c], R127 ;  /* 0x00001c7f01007387 */ /* 0x0001e40000100800 */
[----:B0-----:R-:W-:-:S08]  /*98d0*/  MOV R127, R118 ;  /* 0x00000076007f7202 */ /* 0x001fd00000000f00 */
[----:B------:R-:W-:Y:S05]  /*98e0*/  WARPSYNC.COLLECTIVE R126, `(.L_x_2384) ;  /* 0x000000007e087348 */ /* 0x000fea0003c00000 */
[----:B------:R0:W1:Y:S02]  /*98f0*/  SHFL.IDX P3, R160, R127, R155, R156 ;  /* 0x0000009b7fa07389 */ /* 0x000064000006009c */
[----:B01----:R-:W-:Y:S01]  /*9900*/  ENDCOLLECTIVE ;  /* 0x000000000000791b */ /* 0x003fe20003800000 */
.L_x_2384:
[----:B------:R-:W-:Y:S02]  /*9910*/  MOV R127, R119 ;  /* 0x00000077007f7202 */ /* 0x000fe40000000f00 */
[----:B------:R-:W-:-:S07]  /*9920*/  MOV R164, R160 ;  /* 0x000000a000a47202 */ /* 0x000fce0000000f00 */
[----:B------:R-:W-:Y:S05]  /*9930*/  WARPSYNC.COLLECTIVE R126, `(.L_x_2385) ;  /* 0x000000007e087348 */ /* 0x000fea0003c00000 */
[----:B------:R0:W1:Y:S02]  /*9940*/  SHFL.IDX P3, R160, R127, R155, R156 ;  /* 0x0000009b7fa07389 */ /* 0x000064000006009c */
[----:B01----:R-:W-:Y:S01]  /*9950*/  ENDCOLLECTIVE ;  /* 0x000000000000791b */ /* 0x003fe20003800000 */
.L_x_2385:
[----:B------:R-:W-:Y:S01]  /*9960*/  MOV R127, R160 ;  /* 0x000000a0007f7202 */ /* 0x000fe20000000f00 */
[----:B------:R-:W-:Y:S06]  /*9970*/  BRA `(.L_x_2386) ;  /* 0xffffffb800487947 */ /* 0x000fec000383ffff */
.L_x_2387:
        /* <DEDUP_REMOVED lines=16> */
.L_x_10934:


//--------------------- .text._Z25selective_scan_bwd_kernelI32Selective_Scan_bwd_kernel_traitsILi128ELi16ELb1ELb0ELb1ELb1ELb1EffEEv12SSMParamsBwd --------------------------
	.section	.text._Z25selective_scan_bwd_kernelI32Selective_Scan_bwd_kernel_traitsILi128ELi16ELb1ELb0ELb1ELb1ELb1EffEEv12SSMParamsBwd,"ax",@progbits
	.align	128
        .global         _Z25selective_scan_bwd_kernelI32Selective_Scan_bwd_kernel_traitsILi128ELi16ELb1ELb0ELb1ELb1ELb1EffEEv12SSMParamsBwd
        .type           _Z25selective_scan_bwd_kernelI32Selective_Scan_bwd_kernel_traitsILi128ELi16ELb1ELb0ELb1ELb1ELb1EffEEv12SSMParamsBwd,@function
        .size           _Z25selective_scan_bwd_kernelI32Selective_Scan_bwd_kernel_traitsILi128ELi16ELb1ELb0ELb1ELb1ELb1EffEEv12SSMParamsBwd,(.L_x_10935 - _Z25selective_scan_bwd_kernelI32Selective_Scan_bwd_kernel_traitsILi128ELi16ELb1ELb0ELb1ELb1ELb1EffEEv12SSMParamsBwd)
        .other          _Z25selective_scan_bwd_kernelI32Selective_Scan_bwd_kernel_traitsILi128ELi16ELb1ELb0ELb1ELb1ELb1EffEEv12SSMParamsBwd,@"STO_CUDA_ENTRY STV_DEFAULT"
_Z25selective_scan_bwd_kernelI32Selective_Scan_bwd_kernel_traitsILi128ELi16ELb1ELb0ELb1ELb1ELb1EffEEv12SSMParamsBwd:
.text._Z25selective_scan_bwd_kernelI32Selective_Scan_bwd_kernel_traitsILi128ELi16ELb1ELb0ELb1ELb1ELb1EffEEv12SSMParamsBwd:
        /* <DEDUP_REMOVED lines=94> */
[----:B------:R-:W-:Y:S01]  /*05e0*/  UIMAD.WIDE.U32 UR8, UR10, UR16, UR8 ;  /* 0x000000100a0872a5 */ /* 0x000fe2000f8e0008 */
[----:B------:R-:W-:Y:S01]  /*05f0*/  ULDC UR19, c[0x0][0x224] ;  /* 0x0000890000137ab9 */ /* 0x000fe20000000800 */
[----:B------:R-:W-:-:S02]  /*0600*/  ULOP3.LUT UR16, UR10, UR31, URZ, 0x3c, !UPT ;  /* 0x0000001f0a107292 */ /* 0x000fc4000f8e3c3f */
[----:B------:R-:W-:Y:S02]  /*0610*/  ULEA UR22, UR19, 0xfffff800, 0xb ;  /* 0xfffff80013167891 */ /* 0x000fe4000f8e583f */
[----:B------:R-:W-:-:S03]  /*0620*/  UIMAD.WIDE.U32 UR14, UR10, UR18, UR14 ;  /* 0x000000120a0e72a5 */ /* 0x000fc6000f8e000e */
[----:B------:R-:W-:Y:S02]  /*0630*/  @!UP4 UIADD3 UR12, UR12, -UR33, URZ ;  /* 0x800000210c0cc290 */ /* 0x000fe4000fffe03f */
[----:B------:R-:W-:Y:S02]  /*0640*/  @!UP4 UIADD3 UR29, UR29, 0x1, URZ ;  /* 0x000000011d1dc890 */ /* 0x000fe4000fffe03f */
[----:B------:R-:W-:Y:S02]  /*0650*/  UISETP.GE.U32.AND UP3, UPT, UR12, UR33, UPT ;  /* 0x000000210c00728c */ /* 0x000fe4000bf66070 */
[----:B------:R-:W-:Y:S02]  /*0660*/  UISETP.GE.AND UP2, UPT, UR16, URZ, UPT ;  /* 0x0000003f1000728c */ /* 0x000fe4000bf46270 */
[----:B------:R-:W-:Y:S02]  /*0670*/  USHF.R.S32.HI UR18, URZ, 0x1f, UR22 ;  /* 0x0000001f3f127899 */ /* 0x000fe40008011416 */
[----:B------:R-:W-:Y:S01]  /*0680*/  UIADD3 UR4, UP5, UR22, UR4, URZ ;  /* 0x0000000416047290 */ /* 0x000fe2000ffbe03f */
[----:B------:R-:W-:Y:S01]  /*0690*/  ULDC.64 UR34, c[0x0][0x2f0] ;  /* 0x0000bc0000227ab9 */ /* 0x000fe20000000a00 */
[----:B------:R-:W-:-:S03]  /*06a0*/  UIMAD UR23, UR10, UR17, UR30 ;  /* 0x000000110a1772a4 */ /* 0x000fc6000f8e021e */
[----:B------:R-:W-:Y:S02]  /*06b0*/  @UP3 UIADD3 UR29, UR29, 0x1, URZ ;  /* 0x000000011d1d3890 */ /* 0x000fe4000fffe03f */
[----:B------:R-:W-:Y:S02]  /*06c0*/  UIADD3.X UR5, UR18, UR5, UR32, UP5, !UPT ;  /* 0x0000000512057290 */ /* 0x000fe4000affe420 */
[----:B------:R-:W-:Y:S02]  /*06d0*/  ULEA UR16, UP4, UR4, UR34, 0x2 ;  /* 0x0000002204107291 */ /* 0x000fe4000f88103f */
[----:B------:R-:W-:Y:S02]  /*06e0*/  UIADD3 UR17, UP3, UR22, UR14, URZ ;  /* 0x0000000e16117290 */ /* 0x000fe4000ff7e03f */
[----:B------:R-:W-:Y:S01]  /*06f0*/  ULEA.HI.X UR14, UR4, UR35, UR5, 0x2, UP4 ;  /* 0x00000023040e7291 */ /* 0x000fe2000a0f1405 */
[----:B------:R-:W-:Y:S01]  /*0700*/  UMOV UR12, UR29 ;  /* 0x0000001d000c7c82 */ /* 0x000fe20008000000 */
[----:B------:R-:W-:Y:S01]  /*0710*/  ULDC.64 UR32, c[0x0][0x2f8] ;  /* 0x0000be0000207ab9 */ /* 0x000fe20000000a00 */
[----:B------:R-:W-:-:S02]  /*0720*/  UIADD3.X UR4, UR18, UR15, UR28, UP3, !UPT ;  /* 0x0000000f12047290 */ /* 0x000fc40009ffe41c */
[----:B------:R-:W-:Y:S02]  /*0730*/  @!UP2 UIADD3 UR12, -UR12, URZ, URZ ;  /* 0x0000003f0c0ca290 */ /* 0x000fe4000fffe13f */
[----:B------:R-:W-:Y:S02]  /*0740*/  ULEA UR15, UP3, UR17, UR32, 0x2 ;  /* 0x00000020110f7291 */ /* 0x000fe4000f86103f */
[----:B------:R-:W-:Y:S02]  /*0750*/  @!UP1 ULOP3.LUT UR12, URZ, UR31, URZ, 0x33, !UPT ;  /* 0x0000001f3f0c9292 */ /* 0x000fe4000f8e333f */
[----:B------:R-:W-:Y:S02]  /*0760*/  UIADD3 UR30, UP2, UR22, UR8, URZ ;  /* 0x00000008161e7290 */ /* 0x000fe4000ff5e03f */
[----:B------:R-:W-:Y:S02]  /*0770*/  ULEA.HI.X UR17, UR17, UR33, UR4, 0x2, UP3 ;  /* 0x0000002111117291 */ /* 0x000fe400098f1404 */
[----:B------:R-:W-:Y:S01]  /*0780*/  USHF.R.S32.HI UR13, URZ, 0x1f, UR12 ;  /* 0x0000001f3f0d7899 */ /* 0x000fe2000801140c */
[----:B------:R-:W-:Y:S01]  /*0790*/  ULDC.64 UR4, c[0x0][0x3b8] ;  /* 0x0000ee0000047ab9 */ /* 0x000fe20000000a00 */
[----:B------:R-:W-:Y:S01]  /*07a0*/  UIADD3.X UR9, UR18, UR9, UR23, UP2, !UPT ;  /* 0x0000000912097290 */ /* 0x000fe200097fe417 */
[----:B------:R-:W-:Y:S01]  /*07b0*/  ULDC.64 UR32, c[0x0][0x278] ;  /* 0x00009e0000207ab9 */ /* 0x000fe20000000a00 */
[----:B------:R-:W-:-:S02]  /*07c0*/  ULEA UR8, UP1, UR30, UR4, 0x2 ;  /* 0x000000041e087291 */ /* 0x000fc4000f82103f */
[----:B------:R-:W-:Y:S02]  /*07d0*/  UIMAD UR4, UR13, UR32, URZ ;  /* 0x000000200d0472a4 */ /* 0x000fe4000f8e023f */
[----:B------:R-:W-:Y:S02]  /*07e0*/  ULEA.HI.X UR30, UR30, UR5, UR9, 0x2, UP1 ;  /* 0x000000051e1e7291 */ /* 0x000fe400088f1409 */
[----:B------:R-:W-:Y:S02]  /*07f0*/  UIMAD.WIDE.U32 UR28, UR12, UR32, UR6 ;  /* 0x000000200c1c72a5 */ /* 0x000fe4000f8e0006 */
[----:B------:R-:W-:Y:S01]  /*0800*/  UIMAD UR13, UR12, UR33, UR4 ;  /* 0x000000210c0d72a4 */ /* 0x000fe2000f8e0204 */
[----:B------:R-:W-:Y:S01]  /*0810*/  @UP0 ULDC UR9, c[0x0][0x214] ;  /* 0x0000850000090ab9 */ /* 0x000fe20000000800 */
[----:B------:R-:W-:Y:S02]  /*0820*/  UISETP.GE.AND UP1, UPT, UR19, 0x1, UPT ;  /* 0x000000011300788c */ /* 0x000fe4000bf26270 */
[----:B------:R-:W-:-:S02]  /*0830*/  @UP0 UIMAD UR9, UR11, UR9, UR10 ;  /* 0x000000090b0902a4 */ /* 0x000fc4000f8e020a */
[----:B------:R-:W-:Y:S02]  /*0840*/  UIADD3 UR22, UP2, UR22, UR28, URZ ;  /* 0x0000001c16167290 */ /* 0x000fe4000ff5e03f */
[----:B------:R-:W-:Y:S01]  /*0850*/  UIADD3 UR13, UR29, UR13, URZ ;  /* 0x0000000d1d0d7290 */ /* 0x000fe2000fffe03f */
[----:B------:R-:W-:Y:S01]  /*0860*/  ULDC.64 UR6, c[0x0][0x2e0] ;  /* 0x0000b80000067ab9 */ /* 0x000fe20000000a00 */
[----:B------:R-:W-:Y:S01]  /*0870*/  @UP0 UIMAD UR9, UR9, UR19, URZ ;  /* 0x00000013090902a4 */ /* 0x000fe2000f8e023f */
[----:B------:R-:W-:Y:S01]  /*0880*/  UMOV UR4, URZ ;  /* 0x0000003f00047c82 */ /* 0x000fe20008000000 */
[----:B------:R-:W-:Y:S02]  /*0890*/  ULEA UR19, UP3, UR22, UR6, 0x2 ;  /* 0x0000000616137291 */ /* 0x000fe4000f86103f */
[----:B------:R-:W-:Y:S01]  /*08a0*/  UIADD3.X UR48, UR18, UR13, URZ, UP2, !UPT ;  /* 0x0000000d12307290 */ /* 0x000fe200097fe43f */
        /* <DEDUP_REMOVED lines=29> */
.L_x_2467:
[----:B------:R-:W-:Y:S01]  /*0a80*/  BAR.SYNC.DEFER_BLOCKING 0x0 ;  /* 0x0000000000007b1d */ /* 0x000fe20000010000 */
[----:B0-2---:R-:W-:Y:S02]  /*0a90*/  SHF.L.U32 R0, R131, 0x2, RZ ;  /* 0x0000000283007819 */ /* 0x005fe400000006ff */
[----:B------:R-:W-:Y:S02]  /*0aa0*/  MOV R2, UR13 ;  /* 0x0000000d00027c02 */ /* 0x000fe40008000f00 */
[----:B------:R-:W-:Y:S01]  /*0ab0*/  LOP3.LUT R0, R0, 0xffffff80, RZ, 0xc0, !PT ;  /* 0xffffff8000007812 */ /* 0x000fe200078ec0ff */
[----:B------:R-:W-:Y:S01]  /*0ac0*/  ULDC UR49, c[0x0][0x224] ;  /* 0x0000890000317ab9 */ /* 0x000fe20000000800 */
        /* <DEDUP_REMOVED lines=15> */
[----:B--2---:R-:W-:Y:S04]  /*0bc0*/  STS.128 [R129], R8 ;  /* 0x0000000881007388 */ /* 0x004fe80000000c00 */
[----:B---3--:R-:W-:Y:S04]  /*0bd0*/  STS.128 [R129+0x200], R12 ;  /* 0x0002000c81007388 */ /* 0x008fe80000000c00 */
        /* <DEDUP_REMOVED lines=9> */
[----:B0-----:R-:W3:Y:S04]  /*0c70*/  LDG.E.128 R16, desc[UR20][R4.64+0x200] ;  /* 0x0002001404107981 */ /* 0x001ee8000c1e1d00 */
        /* <DEDUP_REMOVED lines=11> */
[----:B------:R-:W5:Y:S04]  /*0d30*/  LDS.128 R8, [R128+0x20] ;  /* 0x0000200080087984 */ /* 0x000f680000000c00 */
        /* <DEDUP_REMOVED lines=8> */
[----:B------:R-:W-:Y:S01]  /*0dc0*/  FADD.FTZ R37, R34, UR5 ;  /* 0x0000000522257e21 */ /* 0x000fe20008010000 */
[----:B-----5:R-:W-:Y:S01]  /*0dd0*/  FADD.FTZ R36, R8, UR5 ;  /* 0x0000000508247e21 */ /* 0x020fe20008010000 */
[----:B------:R-:W-:Y:S01]  /*0de0*/  FADD.FTZ R40, R12, UR5 ;  /* 0x000000050c287e21 */ /* 0x000fe20008010000 */
[----:B------:R-:W-:Y:S01]  /*0df0*/  FADD.FTZ R39, R14, UR5 ;  /* 0x000000050e277e21 */ /* 0x000fe20008010000 */
[----:B------:R0:W-:Y:S04]  /*0e00*/  STL [R1+0x3c], R38 ;  /* 0x00003c2601007387 */ /* 0x0001e80000100800 */
        /* <DEDUP_REMOVED lines=8> */
[----:B------:R-:W-:Y:S01]  /*0e90*/  UIADD3 UR49, -UR6, UR49, URZ ;  /* 0x0000003106317290 */ /* 0x000fe2000fffe13f */
[----:B------:R-:W-:Y:S01]  /*0ea0*/  BSSY B0, `(.L_x_2389) ;  /* 0x000002f000007945 */ /* 0x000fe20003800000 */
[----:B------:R-:W-:-:S02]  /*0eb0*/  FSETP.GTU.FTZ.AND P6, PT, R38, 20, PT ;  /* 0x41a000002600780b */ /* 0x000fc40003fdc000 */
[----:B------:R-:W-:Y:S02]  /*0ec0*/  FSETP.GTU.FTZ.AND P0, PT, R127, 20, PT ;  /* 0x41a000007f00780b */ /* 0x000fe40003f1c000 */
[----:B------:R-:W-:Y:S02]  /*0ed0*/  FSETP.GTU.FTZ.AND P1, PT, R37, 20, PT ;  /* 0x41a000002500780b */ /* 0x000fe40003f3c000 */
        /* <DEDUP_REMOVED lines=10> */
[----:B------:R-:W-:Y:S01]  /*0f80*/  HFMA2.MMA R13, -RZ, RZ, 1.625, 0 ;  /* 0x3e800000ff0d7435 */ /* 0x000fe200000001ff */
[----:B0-----:R-:W-:Y:S02]  /*0f90*/  MOV R17, 0x3d39bf78 ;  /* 0x3d39bf7800117802 */ /* 0x001fe40000000f00 */
        /* <DEDUP_REMOVED lines=31> */
.L_x_2390:
[----:B------:R-:W-:Y:S05]  /*1190*/  BSYNC B0 ;  /* 0x0000000000007941 */ /* 0x000fea0003800000 */
.L_x_2389:
[----:B------:R-:W-:Y:S01]  /*11a0*/  BSSY B0, `(.L_x_2391) ;  /* 0x0000023000007945 */ /* 0x000fe20003800000 */
[----:B------:R-:W-:Y:S01]  /*11b0*/  FSETP.GTU.FTZ.AND P4, PT, R39, 20, PT ;  /* 0x41a000002700780b */ /* 0x000fe20003f9c000 */
[----:B------:R-:W-:Y:S02]  /*11c0*/  FADD.FTZ R124, R15, UR5 ;  /* 0x000000050f7c7e21 */ /* 0x000fe40008010000 */
[----:B------:R-:W-:Y:S10]  /*11d0*/  @P5 BRA `(.L_x_2392) ;  /* 0x00000000007c5947 */ /* 0x000ff40003800000 */
        /* <DEDUP_REMOVED lines=31> */
.L_x_2392:
[----:B------:R-:W-:Y:S05]  /*13d0*/  BSYNC B0 ;  /* 0x0000000000007941 */ /* 0x000fea0003800000 */
.L_x_2391:
[----:B------:R-:W-:Y:S01]  /*13e0*/  BSSY B0, `(.L_x_2393) ;  /* 0x0000026000007945 */ /* 0x000fe20003800000 */
[----:B------:R-:W-:Y:S01]  /*13f0*/  FSETP.GTU.FTZ.AND P5, PT, R124, 20, PT ;  /* 0x41a000007c00780b */ /* 0x000fe20003fbc000 */
[----:B------:R-:W-:Y:S02]  /*1400*/  FADD.FTZ R123, R9, UR5 ;  /* 0x00000005097b7e21 */ /* 0x000fe40008010000 */
[----:B------:R-:W-:Y:S10]  /*1410*/  @P4 BRA `(.L_x_2394) ;  /* 0x0000000000884947 */ /* 0x000ff40003800000 */
[----:B------:R-:W-:Y:S01]  /*1420*/  FMUL.FTZ R2, R39, 1.4426950216293334961 ;  /* 0x3fb8aa3b27027820 */ /* 0x000fe20000410000 */
[----:B------:R-:W-:Y:S01]  /*1430*/  HFMA2.MMA R12, -RZ, RZ, 1.625, 0 ;  /* 0x3e800000ff0c7435 */ /* 0x000fe200000001ff */
[----:B------:R-:W-:-:S04]  /*1440*/  MOV R13, 0x3d39bf78 ;  /* 0x3d39bf78000d7802 */ /* 0x000fc80000000f00 */
        /* <DEDUP_REMOVED lines=31> */
.L_x_2394:
[----:B------:R-:W-:Y:S05]  /*1640*/  BSYNC B0 ;  /* 0x0000000000007941 */ /* 0x000fea0003800000 */
.L_x_2393:
        /* <DEDUP_REMOVED lines=13> */
[----:B----4-:R-:W-:Y:S02]  /*1720*/  IADD3 R8, -R2, 0x40800000, RZ ;  /* 0x4080000002087810 */ /* 0x010fe40007ffe1ff */
        /* <DEDUP_REMOVED lines=22> */
.L_x_2396:
[----:B------:R-:W-:Y:S05]  /*1890*/  BSYNC B0 ;  /* 0x0000000000007941 */ /* 0x000fea0003800000 */
.L_x_2395:
        /* <DEDUP_REMOVED lines=38> */
.L_x_2398:
[----:B------:R-:W-:Y:S05]  /*1b00*/  BSYNC B0 ;  /* 0x0000000000007941 */ /* 0x000fea0003800000 */
.L_x_2397:
[----:B------:R-:W-:Y:S01]  /*1b10*/  FADD.FTZ R10, R4, UR5 ;  /* 0x00000005040a7e21 */ /* 0x000fe20008010000 */
[----:B------:R-:W-:Y:S01]  /*1b20*/  BSSY B0, `(.L_x_2399) ;  /* 0x0000023000007945 */ /* 0x000fe20003800000 */
[----:B------:R-:W-:-:S03]  /*1b30*/  FSETP.GTU.FTZ.AND P6, PT, R122, 20, PT ;  /* 0x41a000007a00780b */ /* 0x000fc60003fdc000 */
[----:B------:R0:W-:Y:S01]  /*1b40*/  STL [R1+0x2c], R10 ;  /* 0x00002c0a01007387 */ /* 0x0001e20000100800 */
[----:B------:R-:W-:Y:S09]  /*1b50*/  @P0 BRA `(.L_x_2400) ;  /* 0x00000000007c0947 */ /* 0x000ff20003800000 */
[----:B------:R-:W-:Y:S01]  /*1b60*/  FMUL.FTZ R127, R127, 1.4426950216293334961 ;  /* 0x3fb8aa3b7f7f7820 */ /* 0x000fe20000410000 */
[----:B------:R-:W-:Y:S01]  /*1b70*/  HFMA2.MMA R11, -RZ, RZ, 1.625, 0 ;  /* 0x3e800000ff0b7435 */ /* 0x000fe200000001ff */
[----:B----4-:R-:W-:Y:S02]  /*1b80*/  MOV R8, 0x3d39bf78 ;  /* 0x3d39bf7800087802 */ /* 0x010fe40000000f00 */
[----:B------:R-:W4:Y:S02]  /*1b90*/  MUFU.EX2 R9, R127 ;  /* 0x0000007f00097308 */ /* 0x000f240000000800 */
[C---:B----4-:R-:W-:Y:S01]  /*1ba0*/  FADD.FTZ.RZ R2, R9.reuse, 1 ;  /* 0x3f80000009027421 */ /* 0x050fe2000001c000 */
        /* <DEDUP_REMOVED lines=26> */
.L_x_2400:
[----:B------:R-:W-:Y:S05]  /*1d50*/  BSYNC B0 ;  /* 0x0000000000007941 */ /* 0x000fea0003800000 */
.L_x_2399:
[----:B------:R-:W-:Y:S01]  /*1d60*/  BSSY B0, `(.L_x_2401) ;  /* 0x0000026000007945 */ /* 0x000fe20003800000 */
[----:B------:R-:W-:Y:S01]  /*1d70*/  FSETP.GTU.FTZ.AND P0, PT, R10, 20, PT ;  /* 0x41a000000a00780b */ /* 0x000fe20003f1c000 */
[----:B------:R-:W-:Y:S02]  /*1d80*/  FADD.FTZ R121, R5, UR5 ;  /* 0x0000000505797e21 */ /* 0x000fe40008010000 */
[----:B------:R-:W-:Y:S10]  /*1d90*/  @P1 BRA `(.L_x_2402) ;  /* 0x0000000000881947 */ /* 0x000ff40003800000 */
[----:B------:R-:W-:Y:S01]  /*1da0*/  FMUL.FTZ R2, R37, 1.4426950216293334961 ;  /* 0x3fb8aa3b25027820 */ /* 0x000fe20000410000 */
[----:B----4-:R-:W-:Y:S01]  /*1db0*/  HFMA2.MMA R8, -RZ, RZ, 1.625, 0 ;  /* 0x3e800000ff087435 */ /* 0x010fe200000001ff */
        /* <DEDUP_REMOVED lines=32> */
.L_x_2402:
[----:B------:R-:W-:Y:S05]  /*1fc0*/  BSYNC B0 ;  /* 0x0000000000007941 */ /* 0x000fea0003800000 */
.L_x_2401:
[----:B----4-:R-:W-:Y:S01]  /*1fd0*/  FADD.FTZ R8, R6, UR5 ;  /* 0x0000000506087e21 */ /* 0x010fe20008010000 */
        /* <DEDUP_REMOVED lines=35> */
.L_x_2404:
[----:B------:R-:W-:Y:S05]  /*2210*/  BSYNC B0 ;  /* 0x0000000000007941 */ /* 0x000fea0003800000 */
.L_x_2403:
        /* <DEDUP_REMOVED lines=38> */
.L_x_2406:
[----:B------:R-:W-:Y:S05]  /*2480*/  BSYNC B0 ;  /* 0x0000000000007941 */ /* 0x000fea0003800000 */
.L_x_2405:
[----:B------:R-:W-:Y:S01]  /*2490*/  BSSY B0, `(.L_x_2407) ;  /* 0x0000022000007945 */ /* 0x000fe20003800000 */
[----:B------:R-:W-:-:S03]  /*24a0*/  FSETP.GTU.FTZ.AND P3, PT, R120, 20, PT ;  /* 0x41a000007800780b */ /* 0x000fc60003f7c000 */
        /* <DEDUP_REMOVED lines=9> */
[----:B0-----:R-:W-:Y:S02]  /*2540*/  IADD3 R4, -R2, 0x40800000, RZ ;  /* 0x4080000002047810 */ /* 0x001fe40007ffe1ff */
        /* <DEDUP_REMOVED lines=22> */
.L_x_2408:
[----:B------:R-:W-:Y:S05]  /*26b0*/  BSYNC B0 ;  /* 0x0000000000007941 */ /* 0x000fea0003800000 */
.L_x_2407:
[----:B------:R-:W-:Y:S04]  /*26c0*/  BSSY B0, `(.L_x_2409) ;  /* 0x0000024000007945 */ /* 0x000fe80003800000 */
[----:B------:R-:W-:Y:S05]  /*26d0*/  @P5 BRA `(.L_x_2410) ;  /* 0x0000000000885947 */ /* 0x000fea0003800000 */
        /* <DEDUP_REMOVED lines=34> */
.L_x_2410:
[----:B------:R-:W-:Y:S05]  /*2900*/  BSYNC B0 ;  /* 0x0000000000007941 */ /* 0x000fea0003800000 */
.L_x_2409:
[----:B------:R-:W-:Y:S04]  /*2910*/  BSSY B0, `(.L_x_2411) ;  /* 0x0000021000007945 */ /* 0x000fe80003800000 */
[----:B------:R-:W-:Y:S05]  /*2920*/  @P6 BRA `(.L_x_2412) ;  /* 0x00000000007c6947 */ /* 0x000fea0003800000 */
        /* <DEDUP_REMOVED lines=8> */
[----:B0-2---:R-:W-:Y:S02]  /*29b0*/  IADD3 R4, -R2, 0x40800000, RZ ;  /* 0x4080000002047810 */ /* 0x005fe40007ffe1ff */
        /* <DEDUP_REMOVED lines=22> */
.L_x_2412:
[----:B------:R-:W-:Y:S05]  /*2b20*/  BSYNC B0 ;  /* 0x0000000000007941 */ /* 0x000fea0003800000 */
.L_x_2411:
        /* <DEDUP_REMOVED lines=36> */
.L_x_2414:
[----:B------:R-:W-:Y:S05]  /*2d70*/  BSYNC B0 ;  /* 0x0000000000007941 */ /* 0x000fea0003800000 */
.L_x_2413:
        /* <DEDUP_REMOVED lines=33> */
.L_x_2416:
[----:B------:R-:W-:Y:S05]  /*2f90*/  BSYNC B0 ;  /* 0x0000000000007941 */ /* 0x000fea0003800000 */
.L_x_2415:
        /* <DEDUP_REMOVED lines=26> */
[----:B----4-:R-:W-:-:S05]  /*3140*/  FFMA.FTZ R8, R3, 0.69314718246459960938, R4 ;  /* 0x3f31721803087823 */ /* 0x010fca0000010004 */
        /* <DEDUP_REMOVED lines=9> */
.L_x_2418:
[----:B------:R-:W-:Y:S05]  /*31e0*/  BSYNC B0 ;  /* 0x0000000000007941 */ /* 0x000fea0003800000 */
.L_x_2417:
        /* <DEDUP_REMOVED lines=33> */
.L_x_2420:
[----:B------:R-:W-:Y:S05]  /*3400*/  BSYNC B0 ;  /* 0x0000000000007941 */ /* 0x000fea0003800000 */
.L_x_2419:
[----:B------:R-:W-:Y:S01]  /*3410*/  USHF.R.S32.HI UR7, URZ, 0x1f, UR11 ;  /* 0x0000001f3f077899 */ /* 0x000fe2000801140b */
[----:B0-23--:R-:W-:Y:S01]  /*3420*/  LDS.128 R12, [R128+0x10] ;  /* 0x00001000800c7984 */ /* 0x00dfe20000000c00 */
[----:B------:R-:W-:Y:S01]  /*3430*/  ULEA UR8, UR49, 0xfffff800, 0xb ;  /* 0xfffff80031087891 */ /* 0x000fe2000f8e583f */
[----:B------:R-:W-:Y:S01]  /*3440*/  ULDC.64 UR32, c[0x0][0x2a0] ;  /* 0x0000a80000207ab9 */ /* 0x000fe20000000a00 */
[----:B------:R-:W-:Y:S01]  /*3450*/  USHF.R.S32.HI UR50, URZ, 0x1f, UR10 ;  /* 0x0000001f3f327899 */ /* 0x000fe2000801140a */
[----:B------:R-:W-:Y:S01]  /*3460*/  LDS.128 R36, [R128+0x20] ;  /* 0x0000200080247984 */ /* 0x000fe20000000c00 */
[----:B------:R-:W-:Y:S02]  /*3470*/  UIMAD UR28, UR7, UR32, URZ ;  /* 0x00000020071c72a4 */ /* 0x000fe4000f8e023f */
[----:B------:R-:W-:Y:S01]  /*3480*/  USHF.R.S32.HI UR9, URZ, 0x1f, UR8 ;  /* 0x0000001f3f097899 */ /* 0x000fe20008011408 */
[----:B----4-:R-:W-:Y:S01]  /*3490*/  LDS.128 R8, [R128+0x30] ;  /* 0x0000300080087984 */ /* 0x010fe20000000c00 */
        /* <DEDUP_REMOVED lines=18> */
[----:B-1----:R-:W2:Y:S04]  /*35c0*/  LDG.E.128 R16, desc[UR20][R2.64] ;  /* 0x0000001402107981 */ /* 0x002ea8000c1e1d00 */
[----:B------:R-:W3:Y:S04]  /*35d0*/  LDG.E.128 R20, desc[UR20][R2.64+0x200] ;  /* 0x0002001402147981 */ /* 0x000ee8000c1e1d00 */
[----:B------:R-:W4:Y:S04]  /*35e0*/  LDG.E.128 R24, desc[UR20][R2.64+0x400] ;  /* 0x0004001402187981 */ /* 0x000f28000c1e1d00 */
[----:B------:R0:W5:Y:S01]  /*35f0*/  LDG.E.128 R44, desc[UR20][R2.64+0x600] ;  /* 0x00060014022c7981 */ /* 0x000162000c1e1d00 */
        /* <DEDUP_REMOVED lines=14> */
[----:B--2---:R0:W-:Y:S02]  /*36e0*/  STS.128 [R129], R16 ;  /* 0x0000001081007388 */ /* 0x0041e40000000c00 */
[----:B------:R-:W-:Y:S02]  /*36f0*/  IMAD.WIDE R2, R75, 0x10, R2 ;  /* 0x000000104b027825 */ /* 0x000fe400078e0202 */
[----:B---3--:R1:W-:Y:S04]  /*3700*/  STS.128 [R129+0x200], R20 ;  /* 0x0002001481007388 */ /* 0x0083e80000000c00 */
[----:B----4-:R2:W-:Y:S04]  /*3710*/  STS.128 [R129+0x400], R24 ;  /* 0x0004001881007388 */ /* 0x0105e80000000c00 */
[----:B-----5:R3:W-:Y:S01]  /*3720*/  STS.128 [R129+0x600], R44 ;  /* 0x0006002c81007388 */ /* 0x0207e20000000c00 */
[----:B------:R-:W-:-:S03]  /*3730*/  NOP ;  /* 0x0000000000007918 */ /* 0x000fc60000000000 */
[----:B------:R-:W4:Y:S01]  /*3740*/  LDS.128 R40, [R128] ;  /* 0x0000000080287984 */ /* 0x000f220000000c00 */
[----:B------:R-:W-:Y:S01]  /*3750*/  UIMAD UR30, UR7, UR34, URZ ;  /* 0x00000022071e72a4 */ /* 0x000fe2000f8e023f */
[----:B------:R-:W-:Y:S02]  /*3760*/  ULDC.64 UR28, c[0x0][0x3a0] ;  /* 0x0000e800001c7ab9 */ /* 0x000fe40000000a00 */
[----:B------:R-:W-:Y:S04]  /*3770*/  LDS.128 R28, [R128+0x10] ;  /* 0x00001000801c7984 */ /* 0x000fe80000000c00 */
[----:B------:R-:W5:Y:S04]  /*3780*/  LDS.128 R48, [R128+0x20] ;  /* 0x0000200080307984 */ /* 0x000f680000000c00 */
[----:B------:R-:W5:Y:S01]  /*3790*/  LDS.128 R32, [R128+0x30] ;  /* 0x0000300080207984 */ /* 0x000f620000000c00 */
[----:B------:R-:W-:Y:S06]  /*37a0*/  BAR.SYNC.DEFER_BLOCKING 0x0 ;  /* 0x0000000000007b1d */ /* 0x000fec0000010000 */
[----:B0-----:R-:W5:Y:S04]  /*37b0*/  LDG.E.128 R16, desc[UR20][R2.64] ;  /* 0x0000001402107981 */ /* 0x001f68000c1e1d00 */
[----:B-1----:R-:W5:Y:S04]  /*37c0*/  LDG.E.128 R20, desc[UR20][R2.64+0x200] ;  /* 0x0002001402147981 */ /* 0x002f68000c1e1d00 */
[----:B--2---:R-:W2:Y:S04]  /*37d0*/  LDG.E.128 R24, desc[UR20][R2.64+0x400] ;  /* 0x0004001402187981 */ /* 0x004ea8000c1e1d00 */
[----:B---3--:R0:W3:Y:S01]  /*37e0*/  LDG.E.128 R44, desc[UR20][R2.64+0x600] ;  /* 0x00060014022c7981 */ /* 0x0080e2000c1e1d00 */
[----:B----4-:R-:W-:Y:S01]  /*37f0*/  FMUL.FTZ R53, R41, -1.4426950216293334961 ;  /* 0xbfb8aa3b29357820 */ /* 0x010fe20000410000 */
[----:B-----5:R-:W-:Y:S01]  /*3800*/  FMUL.FTZ R65, R49, -1.4426950216293334961 ;  /* 0xbfb8aa3b31417820 */ /* 0x020fe20000410000 */
[----:B------:R-:W-:Y:S01]  /*3810*/  FMUL.FTZ R52, R40, -1.4426950216293334961 ;  /* 0xbfb8aa3b28347820 */ /* 0x000fe20000410000 */
[----:B------:R-:W-:Y:S01]  /*3820*/  FMUL.FTZ R54, R42, -1.4426950216293334961 ;  /* 0xbfb8aa3b2a367820 */ /* 0x000fe20000410000 */
[----:B------:R1:W4:Y:S01]  /*3830*/  MUFU.EX2 R57, R53 ;  /* 0x0000003500397308 */ /* 0x0003220000000800 */
[----:B------:R-:W-:Y:S01]  /*3840*/  FMUL.FTZ R55, R43, -1.4426950216293334961 ;  /* 0xbfb8aa3b2b377820 */ /* 0x000fe20000410000 */
[----:B------:R-:W-:Y:S01]  /*3850*/  FMUL.FTZ R60, R28, -1.4426950216293334961 ;  /* 0xbfb8aa3b1c3c7820 */ /* 0x000fe20000410000 */
[----:B------:R-:W-:Y:S01]  /*3860*/  FMUL.FTZ R62, R51, -1.4426950216293334961 ;  /* 0xbfb8aa3b333e7820 */ /* 0x000fe20000410000 */
[----:B------:R-:W-:Y:S01]  /*3870*/  FMUL.FTZ R63, R50, -1.4426950216293334961 ;  /* 0xbfb8aa3b323f7820 */ /* 0x000fe20000410000 */
[----:B0-----:R-:W-:Y:S01]  /*3880*/  FMUL.FTZ R2, R29, -1.4426950216293334961 ;  /* 0xbfb8aa3b1d027820 */ /* 0x001fe20000410000 */
[----:B------:R-:W-:-:S02]  /*3890*/  FMUL.FTZ R3, R30, -1.4426950216293334961 ;  /* 0xbfb8aa3b1e037820 */ /* 0x000fc40000410000 */
[----:B------:R-:W0:Y:S01]  /*38a0*/  MUFU.EX2 R73, R65 ;  /* 0x0000004100497308 */ /* 0x000e220000000800 */
[----:B-1----:R-:W-:-:S07]  /*38b0*/  FMUL.FTZ R53, R48, -1.4426950216293334961 ;  /* 0xbfb8aa3b30357820 */ /* 0x002fce0000410000 */
[----:B------:R1:W5:Y:S01]  /*38c0*/  MUFU.EX2 R64, R53 ;  /* 0x0000003500407308 */ /* 0x0003620000000800 */
[----:B----4-:R-:W-:-:S07]  /*38d0*/  FADD.FTZ R57, R57, 1 ;  /* 0x3f80000039397421 */ /* 0x010fce0000010000 */
[----:B------:R4:W4:Y:S01]  /*38e0*/  MUFU.EX2 R56, R52 ;  /* 0x0000003400387308 */ /* 0x0009220000000800 */
[----:B0-----:R-:W-:Y:S01]  /*38f0*/  FADD.FTZ R74, R73, 1 ;  /* 0x3f800000494a7421 */ /* 0x001fe20000010000 */
[----:B-1----:R-:W-:-:S06]  /*3900*/  FMUL.FTZ R53, R34, -1.4426950216293334961 ;  /* 0xbfb8aa3b22357820 */ /* 0x002fcc0000410000 */
[----:B------:R0:W1:Y:S01]  /*3910*/  MUFU.EX2 R58, R54 ;  /* 0x00000036003a7308 */ /* 0x0000620000000800 */
[----:B-----5:R-:W-:Y:S01]  /*3920*/  FADD.FTZ R64, R64, 1 ;  /* 0x3f80000040407421 */ /* 0x020fe20000010000 */
[----:B----4-:R-:W-:-:S06]  /*3930*/  FMUL.FTZ R52, R31, -1.4426950216293334961 ;  /* 0xbfb8aa3b1f347820 */ /* 0x010fcc0000410000 */
[----:B------:R-:W-:Y:S01]  /*3940*/  MUFU.RCP R73, R64 ;  /* 0x0000004000497308 */ /* 0x000fe20000001000 */
[----:B------:R-:W-:Y:S01]  /*3950*/  FADD.FTZ R56, R56, 1 ;  /* 0x3f80000038387421 */ /* 0x000fe20000010000 */
[----:B0-----:R-:W-:-:S06]  /*3960*/  FMUL.FTZ R54, R33, -1.4426950216293334961 ;  /* 0xbfb8aa3b21367820 */ /* 0x001fcc0000410000 */
[----:B------:R0:W-:Y:S01]  /*3970*/  MUFU.RCP R64, R74 ;  /* 0x0000004a00407308 */ /* 0x0001e20000001000 */
[----:B-1----:R-:W-:-:S07]  /*3980*/  FADD.FTZ R58, R58, 1 ;  /* 0x3f8000003a3a7421 */ /* 0x002fce0000010000 */
[----:B------:R1:W4:Y:S01]  /*3990*/  MUFU.EX2 R59, R55 ;  /* 0x00000037003b7308 */ /* 0x0003220000000800 */
[----:B0-----:R-:W5:Y:S07]  /*39a0*/  LDL.LU R74, [R1+0x6c] ;  /* 0x00006c00014a7983 */ /* 0x001f6e0000300800 */
[----:B------:R-:W0:Y:S01]  /*39b0*/  MUFU.EX2 R60, R60 ;  /* 0x0000003c003c7308 */ /* 0x000e220000000800 */
[----:B-1----:R-:W-:-:S07]  /*39c0*/  FMUL.FTZ R55, R32, -1.4426950216293334961 ;  /* 0xbfb8aa3b20377820 */ /* 0x002fce0000410000 */
[----:B------:R-:W1:Y:S01]  /*39d0*/  MUFU.EX2 R2, R2 ;  /* 0x0000000200027308 */ /* 0x000e620000000800 */
[----:B----4-:R-:W-:-:S07]  /*39e0*/  FADD.FTZ R59, R59, 1 ;  /* 0x3f8000003b3b7421 */ /* 0x010fce0000010000 */
[----:B------:R-:W4:Y:S01]  /*39f0*/  MUFU.EX2 R3, R3 ;  /* 0x0000000300037308 */ /* 0x000f220000000800 */
[----:B0-----:R-:W-:-:S07]  /*3a00*/  FADD.FTZ R60, R60, 1 ;  /* 0x3f8000003c3c7421 */ /* 0x001fce0000010000 */
[----:B------:R1:W0:Y:S08]  /*3a10*/  MUFU.RCP R65, R56 ;  /* 0x0000003800417308 */ /* 0x0002300000001000 */
[----:B------:R4:W0:Y:S01]  /*3a20*/  MUFU.RCP R66, R57 ;  /* 0x0000003900427308 */ /* 0x0008220000001000 */
[----:B-1----:R-:W-:-:S07]  /*3a30*/  FADD.FTZ R56, R2, 1 ;  /* 0x3f80000002387421 */ /* 0x002fce0000010000 */
[----:B------:R1:W-:Y:S01]  /*3a40*/  MUFU.EX2 R61, R52 ;  /* 0x00000034003d7308 */ /* 0x0003e20000000800 */
[----:B----4-:R-:W-:Y:S01]  /*3a50*/  FADD.FTZ R57, R3, 1 ;  /* 0x3f80000003397421 */ /* 0x010fe20000010000 */
[----:B0-----:R-:W-:-:S06]  /*3a60*/  FADD.FTZ R3, -R65, 1 ;  /* 0x3f80000041037421 */ /* 0x001fcc0000010100 */
[----:B------:R-:W-:Y:S01]  /*3a70*/  MUFU.RCP R67, R58 ;  /* 0x0000003a00437308 */ /* 0x000fe20000001000 */
[----:B------:R-:W-:Y:S01]  /*3a80*/  FADD.FTZ R2, -R66, 1 ;  /* 0x3f80000042027421 */ /* 0x000fe20000010100 */
[----:B-1----:R-:W-:-:S06]  /*3a90*/  FMUL.FTZ R52, R35, -1.4426950216293334961 ;  /* 0xbfb8aa3b23347820 */ /* 0x002fcc0000410000 */
[----:B------:R-:W0:Y:S08]  /*3aa0*/  MUFU.RCP R68, R59 ;  /* 0x0000003b00447308 */ /* 0x000e300000001000 */
[----:B------:R-:W1:Y:S08]  /*3ab0*/  MUFU.RCP R69, R60 ;  /* 0x0000003c00457308 */ /* 0x000e700000001000 */
[----:B------:R-:W4:Y:S01]  /*3ac0*/  MUFU.RCP R70, R56 ;  /* 0x0000003800467308 */ /* 0x000f220000001000 */
[----:B0-----:R-:W-:-:S07]  /*3ad0*/  FMUL.FTZ R58, R43, R68 ;  /* 0x000000442b3a7220 */ /* 0x001fce0000410000 */
[----:B------:R1:W0:Y:S08]  /*3ae0*/  MUFU.RCP R71, R57 ;  /* 0x0000003900477308 */ /* 0x0002300000001000 */
[----:B------:R-:W0:Y:S01]  /*3af0*/  MUFU.EX2 R62, R62 ;  /* 0x0000003e003e7308 */ /* 0x000e220000000800 */
[----:B-1----:R-:W-:Y:S01]  /*3b00*/  FMUL.FTZ R57, R28, R69 ;  /* 0x000000451c397220 */ /* 0x002fe20000410000 */
[----:B----4-:R-:W-:-:S03]  /*3b10*/  FMUL.FTZ R56, R29, R70 ;  /* 0x000000461d387220 */ /* 0x010fc60000410000 */
[----:B------:R-:W-:Y:S01]  /*3b20*/  FMUL.FTZ R109, R12, R57 ;  /* 0x000000390c6d7220 */ /* 0x000fe20000410000 */
[----:B------:R-:W-:Y:S02]  /*3b30*/  FMUL.FTZ R108, R13, R56 ;  /* 0x000000380d6c7220 */ /* 0x000fe40000410000 */
[----:B------:R-:W1:Y:S01]  /*3b40*/  MUFU.EX2 R55, R55 ;  /* 0x0000003700377308 */ /* 0x000e620000000800 */
[----:B0-----:R-:W-:-:S04]  /*3b50*/  FMUL.FTZ R59, R30, R71 ;  /* 0x000000471e3b7220 */ /* 0x001fc80000410000 */
[----:B------:R-:W-:-:S03]  /*3b60*/  FMUL.FTZ R107, R14, R59 ;  /* 0x0000003b0e6b7220 */ /* 0x000fc60000410000 */
[----:B------:R-:W0:Y:S01]  /*3b70*/  MUFU.EX2 R54, R54 ;  /* 0x0000003600367308 */ /* 0x000e220000000800 */
[----:B------:R-:W-:-:S07]  /*3b80*/  FADD.FTZ R62, R62, 1 ;  /* 0x3f8000003e3e7421 */ /* 0x000fce0000010000 */
[----:B------:R-:W4:Y:S01]  /*3b90*/  MUFU.EX2 R63, R63 ;  /* 0x0000003f003f7308 */ /* 0x000f220000000800 */
[----:B-1----:R-:W-:-:S07]  /*3ba0*/  FADD.FTZ R55, R55, 1 ;  /* 0x3f80000037377421 */ /* 0x002fce0000010000 */
[----:B------:R-:W1:Y:S01]  /*3bb0*/  MUFU.EX2 R53, R53 ;  /* 0x0000003500357308 */ /* 0x000e620000000800 */
[----:B0-----:R-:W-:-:S07]  /*3bc0*/  FADD.FTZ R54, R54, 1 ;  /* 0x3f80000036367421 */ /* 0x001fce0000010000 */
[----:B------:R-:W-:Y:S01]  /*3bd0*/  MUFU.EX2 R52, R52 ;  /* 0x0000003400347308 */ /* 0x000fe20000000800 */
[----:B----4-:R-:W-:-:S07]  /*3be0*/  FADD.FTZ R63, R63, 1 ;  /* 0x3f8000003f3f7421 */ /* 0x010fce0000010000 */
[----:B------:R-:W-:Y:S01]  /*3bf0*/  MUFU.RCP R62, R62 ;  /* 0x0000003e003e7308 */ /* 0x000fe20000001000 */
[----:B-1----:R-:W-:Y:S01]  /*3c00*/  FADD.FTZ R53, R53, 1 ;  /* 0x3f80000035357421 */ /* 0x002fe20000010000 */
[----:B------:R0:W-:Y:S04]  /*3c10*/  STS.128 [R129], R16 ;  /* 0x0000001081007388 */ /* 0x0001e80000000c00 */
[----:B------:R-:W-:Y:S04]  /*3c20*/  STS.128 [R129+0x200], R20 ;  /* 0x0002001481007388 */ /* 0x000fe80000000c00 */
[----:B--2---:R-:W-:Y:S04]  /*3c30*/  STS.128 [R129+0x400], R24 ;  /* 0x0004001881007388 */ /* 0x004fe80000000c00 */
[----:B---3--:R1:W-:Y:S01]  /*3c40*/  STS.128 [R129+0x600], R44 ;  /* 0x0006002c81007388 */ /* 0x0083e20000000c00 */
[----:B------:R-:W-:-:S03]  /*3c50*/  NOP ;  /* 0x0000000000007918 */ /* 0x000fc60000000000 */
[----:B------:R-:W2:Y:S01]  /*3c60*/  LDS.128 R24, [R128+0x10] ;  /* 0x0000100080187984 */ /* 0x000ea20000000c00 */
[----:B0-----:R-:W-:Y:S01]  /*3c70*/  FADD.FTZ R18, R61, 1 ;  /* 0x3f8000003d127421 */ /* 0x001fe20000010000 */
[----:B------:R-:W-:Y:S01]  /*3c80*/  FADD.FTZ R17, -R67, 1 ;  /* 0x3f80000043117421 */ /* 0x000fe20000010100 */
[----:B------:R-:W-:Y:S01]  /*3c90*/  FADD.FTZ R16, -R68, 1 ;  /* 0x3f80000044107421 */ /* 0x000fe20000010100 */
[----:B------:R-:W0:Y:S01]  /*3ca0*/  LDS.128 R20, [R128] ;  /* 0x0000000080147984 */ /* 0x000e220000000c00 */
[----:B------:R3:W4:Y:S01]  /*3cb0*/  MUFU.RCP R72, R18 ;  /* 0x0000001200487308 */ /* 0x0007220000001000 */
[----:B------:R-:W-:Y:S01]  /*3cc0*/  FMUL.FTZ R61, R42, R67 ;  /* 0x000000432a3d7220 */ /* 0x000fe20000410000 */
[C---:B-1----:R-:W-:Y:S01]  /*3cd0*/  FFMA.FTZ R45, R40.reuse, R3, 1 ;  /* 0x3f800000282d7423 */ /* 0x042fe20000010003 */
[----:B------:R-:W-:Y:S01]  /*3ce0*/  FMUL.FTZ R3, R40, R65 ;  /* 0x0000004128037220 */ /* 0x000fe20000410000 */
[C---:B------:R-:W-:Y:S01]  /*3cf0*/  FFMA.FTZ R40, R41.reuse, R2, 1 ;  /* 0x3f80000029287423 */ /* 0x040fe20000010002 */
[----:B------:R-:W-:Y:S01]  /*3d00*/  FMUL.FTZ R2, R41, R66 ;  /* 0x0000004229027220 */ /* 0x000fe20000410000 */
[----:B------:R-:W-:Y:S01]  /*3d10*/  FFMA.FTZ R41, R42, R17, 1 ;  /* 0x3f8000002a297423 */ /* 0x000fe20000010011 */
[----:B------:R-:W-:Y:S01]  /*3d20*/  FFMA.FTZ R42, R43, R16, 1 ;  /* 0x3f8000002b2a7423 */ /* 0x000fe20000010010 */
[----:B------:R-:W-:Y:S01]  /*3d30*/  FADD.FTZ R17, -R69, 1 ;  /* 0x3f80000045117421 */ /* 0x000fe20000010100 */
[----:B------:R-:W-:Y:S01]  /*3d40*/  FADD.FTZ R16, -R70, 1 ;  /* 0x3f80000046107421 */ /* 0x000fe20000010100 */
[----:B------:R-:W-:-:S02]  /*3d50*/  FADD.FTZ R47, -R71, 1 ;  /* 0x3f800000472f7421 */ /* 0x000fc40000010100 */
[----:B------:R-:W-:Y:S01]  /*3d60*/  FFMA.FTZ R44, R28, R17, 1 ;  /* 0x3f8000001c2c7423 */ /* 0x000fe20000010011 */
[----:B------:R-:W-:Y:S01]  /*3d70*/  FFMA.FTZ R43, R29, R16, 1 ;  /* 0x3f8000001d2b7423 */ /* 0x000fe20000010010 */
[----:B------:R-:W-:Y:S01]  /*3d80*/  FFMA.FTZ R46, R30, R47, 1 ;  /* 0x3f8000001e2e7423 */ /* 0x000fe2000001002f */
[----:B---3--:R-:W1:Y:S01]  /*3d90*/  LDS.128 R16, [R128+0x20] ;  /* 0x0000200080107984 */ /* 0x008e620000000c00 */
[----:B----4-:R-:W-:-:S04]  /*3da0*/  FADD.FTZ R60, -R72, 1 ;  /* 0x3f800000483c7421 */ /* 0x010fc80000010100 */
[C---:B------:R-:W-:Y:S01]  /*3db0*/  FFMA.FTZ R47, R31.reuse, R60, 1 ;  /* 0x3f8000001f2f7423 */ /* 0x040fe2000001003c */
[----:B------:R-:W-:-:S04]  /*3dc0*/  FMUL.FTZ R60, R31, R72 ;  /* 0x000000481f3c7220 */ /* 0x000fc80000410000 */
        /* <DEDUP_REMOVED lines=10> */
[----:B------:R-:W0:Y:S01]  /*3e70*/  LDS.128 R12, [R128+0x30] ;  /* 0x00003000800c7984 */ /* 0x000e220000000c00 */
[----:B------:R-:W-:Y:S01]  /*3e80*/  FMUL.FTZ R29, R5, R21 ;  /* 0x00000015051d7220 */ /* 0x000fe20000410000 */
[----:B------:R-:W-:Y:S01]  /*3e90*/  FMUL.FTZ R30, R6, R22 ;  /* 0x00000016061e7220 */ /* 0x000fe20000410000 */
[----:B------:R-:W-:Y:S01]  /*3ea0*/  FMUL.FTZ R28, R65, R28 ;  /* 0x0000001c411c7220 */ /* 0x000fe20000410000 */
[----:B------:R-:W-:Y:S01]  /*3eb0*/  FMUL.FTZ R31, R7, R23 ;  /* 0x00000017071f7220 */ /* 0x000fe20000410000 */
[----:B------:R-:W-:Y:S01]  /*3ec0*/  FMUL.FTZ R29, R66, R29 ;  /* 0x0000001d421d7220 */ /* 0x000fe20000410000 */
[----:B------:R-:W-:Y:S01]  /*3ed0*/  FMUL.FTZ R30, R67, R30 ;  /* 0x0000001e431e7220 */ /* 0x000fe20000410000 */
[----:B------:R-:W-:Y:S01]  /*3ee0*/  FMUL.FTZ R28, R28, R45 ;  /* 0x0000002d1c1c7220 */ /* 0x000fe20000410000 */
[----:B------:R-:W-:Y:S01]  /*3ef0*/  LEA R45, R92, R0, 0x2 ;  /* 0x000000005c2d7211 */ /* 0x000fe200078e10ff */
[----:B------:R-:W-:Y:S01]  /*3f00*/  FMUL.FTZ R31, R68, R31 ;  /* 0x0000001f441f7220 */ /* 0x000fe20000410000 */
[----:B------:R-:W-:Y:S01]  /*3f10*/  FMUL.FTZ R29, R29, R40 ;  /* 0x000000281d1d7220 */ /* 0x000fe20000410000 */
[----:B------:R-:W-:Y:S01]  /*3f20*/  FMUL.FTZ R30, R30, R41 ;  /* 0x000000291e1e7220 */ /* 0x000fe20000410000 */
[----:B------:R-:W-:Y:S01]  /*3f30*/  MUFU.RCP R65, R63 ;  /* 0x0000003f00417308 */ /* 0x000fe20000001000 */
[----:B-1----:R-:W-:Y:S01]  /*3f40*/  FMUL.FTZ R0, R36, R16 ;  /* 0x0000001024007220 */ /* 0x002fe20000410000 */
[----:B------:R-:W-:Y:S01]  /*3f50*/  FMUL.FTZ R31, R31, R42 ;  /* 0x0000002a1f1f7220 */ /* 0x000fe20000410000 */
[----:B------:R-:W-:Y:S01]  /*3f60*/  LEA R68, R45, R130, 0x4 ;  /* 0x000000822d447211 */ /* 0x000fe200078e20ff */
[----:B------:R-:W-:Y:S01]  /*3f70*/  BAR.SYNC.DEFER_BLOCKING 0x0 ;  /* 0x0000000000007b1d */ /* 0x000fe20000010000 */
[----:B------:R-:W-:-:S05]  /*3f80*/  FMUL.FTZ R40, R73, R0 ;  /* 0x0000000049287220 */ /* 0x000fca0000410000 */
[----:B------:R-:W1:Y:S01]  /*3f90*/  MUFU.RCP R67, R55 ;  /* 0x0000003700437308 */ /* 0x000e620000001000 */
[----:B------:R-:W-:Y:S01]  /*3fa0*/  FADD.FTZ R41, -R73, 1 ;  /* 0x3f80000049297421 */ /* 0x000fe20000010100 */
[----:B------:R-:W-:-:S06]  /*3fb0*/  FADD.FTZ R42, -R64, 1 ;  /* 0x3f800000402a7421 */ /* 0x000fcc0000010100 */
[----:B------:R-:W2:Y:S01]  /*3fc0*/  MUFU.RCP R0, R54 ;  /* 0x0000003600007308 */ /* 0x000ea20000001000 */
[----:B------:R-:W-:Y:S01]  /*3fd0*/  FFMA.FTZ R41, R48, R41, 1 ;  /* 0x3f80000030297423 */ /* 0x000fe20000010029 */
[----:B------:R-:W-:Y:S01]  /*3fe0*/  FFMA.FTZ R42, R49, R42, 1 ;  /* 0x3f800000312a7423 */ /* 0x000fe2000001002a */
[----:B------:R-:W-:Y:S01]  /*3ff0*/  FADD.FTZ R52, R52, 1 ;  /* 0x3f80000034347421 */ /* 0x000fe20000010000 */
[----:B------:R3:W-:Y:S01]  /*4000*/  STS.128 [R68], R28 ;  /* 0x0000001c44007388 */ /* 0x0007e20000000c00 */
[----:B------:R-:W-:-:S03]  /*4010*/  FMUL.FTZ R40, R40, R41 ;  /* 0x0000002928287220 */ /* 0x000fc60000410000 */
[----:B------:R-:W-:Y:S01]  /*4020*/  MUFU.RCP R66, R52 ;  /* 0x0000003400427308 */ /* 0x000fe20000001000 */
[----:B-1----:R-:W-:Y:S01]  /*4030*/  FADD.FTZ R45, -R67, 1 ;  /* 0x3f800000432d7421 */ /* 0x002fe20000010100 */
[----:B---3--:R-:W-:Y:S01]  /*4040*/  FMUL.FTZ R29, R70, R43 ;  /* 0x0000002b461d7220 */ /* 0x008fe20000410000 */
[----:B------:R-:W-:Y:S01]  /*4050*/  FMUL.FTZ R43, R37, R17 ;  /* 0x00000011252b7220 */ /* 0x000fe20000410000 */
[----:B------:R-:W-:-:S03]  /*4060*/  FMUL.FTZ R28, R69, R44 ;  /* 0x0000002c451c7220 */ /* 0x000fc60000410000 */
[----:B------:R-:W-:Y:S01]  /*4070*/  FMUL.FTZ R43, R64, R43 ;  /* 0x0000002b402b7220 */ /* 0x000fe20000410000 */
[----:B------:R1:W3:Y:S01]  /*4080*/  MUFU.RCP R69, R53 ;  /* 0x0000003500457308 */ /* 0x0002e20000001000 */
[----:B------:R-:W-:Y:S02]  /*4090*/  FMUL.FTZ R30, R71, R46 ;  /* 0x0000002e471e7220 */ /* 0x000fe40000410000 */
[----:B------:R-:W-:Y:S01]  /*40a0*/  FMUL.FTZ R41, R43, R42 ;  /* 0x0000002a2b297220 */ /* 0x000fe20000410000 */
[----:B------:R-:W-:Y:S01]  /*40b0*/  FADD.FTZ R42, -R62, 1 ;  /* 0x3f8000003e2a7421 */ /* 0x000fe20000010100 */
[----:B--2---:R-:W-:Y:S01]  /*40c0*/  FADD.FTZ R46, -R0, 1 ;  /* 0x3f800000002e7421 */ /* 0x004fe20000010100 */
[----:B------:R-:W-:Y:S01]  /*40d0*/  FMUL.FTZ R31, R72, R47 ;  /* 0x0000002f481f7220 */ /* 0x000fe20000410000 */
[----:B------:R-:W-:Y:S01]  /*40e0*/  FMUL.FTZ R63, R48, R73 ;  /* 0x00000049303f7220 */ /* 0x000fe20000410000 */
[----:B------:R-:W-:Y:S01]  /*40f0*/  FFMA.FTZ R44, R51, R42, 1 ;  /* 0x3f800000332c7423 */ /* 0x000fe2000001002a */
        /* <DEDUP_REMOVED lines=16> */
[----:B---3--:R-:W-:Y:S01]  /*4200*/  FADD.FTZ R47, -R69, 1 ;  /* 0x3f800000452f7421 */ /* 0x008fe20000010100 */
[----:B------:R-:W-:Y:S01]  /*4210*/  FMUL.FTZ R46, R10, R14 ;  /* 0x0000000e0a2e7220 */ /* 0x000fe20000410000 */
[----:B------:R-:W-:Y:S01]  /*4220*/  FADD.FTZ R48, -R66, 1 ;  /* 0x3f80000042307421 */ /* 0x000fe20000010100 */
[----:B------:R-:W-:Y:S01]  /*4230*/  FMUL.FTZ R53, R11, R15 ;  /* 0x0000000f0b357220 */ /* 0x000fe20000410000 */
[----:B------:R-:W-:Y:S01]  /*4240*/  FFMA.FTZ R47, R34, R47, 1 ;  /* 0x3f800000222f7423 */ /* 0x000fe2000001002f */
[----:B------:R-:W-:Y:S01]  /*4250*/  FMUL.FTZ R46, R69, R46 ;  /* 0x0000002e452e7220 */ /* 0x000fe20000410000 */
[----:B------:R-:W-:Y:S01]  /*4260*/  FFMA.FTZ R48, R35, R48, 1 ;  /* 0x3f80000023307423 */ /* 0x000fe20000010030 */
[----:B------:R-:W-:-:S02]  /*4270*/  FMUL.FTZ R53, R66, R53 ;  /* 0x0000003542357220 */ /* 0x000fc40000410000 */
[----:B------:R-:W-:Y:S02]  /*4280*/  FMUL.FTZ R46, R46, R47 ;  /* 0x0000002f2e2e7220 */ /* 0x000fe40000410000 */
[----:B------:R-:W-:Y:S01]  /*4290*/  FMUL.FTZ R47, R53, R48 ;  /* 0x00000030352f7220 */ /* 0x000fe20000410000 */
        /* <DEDUP_REMOVED lines=8> */
[----:B------:R-:W-:-:S02]  /*4320*/  UIMAD UR32, UR11, UR35, UR30 ;  /* 0x000000230b2072a4 */ /* 0x000fc4000f8e021e */
[----:B------:R-:W-:Y:S02]  /*4330*/  UIMAD.WIDE.U32 UR30, UR11, UR34, UR8 ;  /* 0x000000220b1e72a5 */ /* 0x000fe4000f8e0008 */
        /* <DEDUP_REMOVED lines=14> */
[----:B------:R4:W-:Y:S01]  /*4420*/  STL [R1+0x64], R68 ;  /* 0x0000644401007387 */ /* 0x0009e20000100800 */
[----:B------:R-:W4:Y:S01]  /*4430*/  LDC R34, c[0x0][0x21c] ;  /* 0x00008700ff227b82 */ /* 0x000f220000000800 */
[----:B------:R-:W-:Y:S01]  /*4440*/  IMAD.WIDE R32, R75, 0x10, R32 ;  /* 0x000000104b207825 */ /* 0x000fe200078e0220 */
[----:B------:R-:W-:-:S04]  /*4450*/  ISETP.NE.U32.AND P0, PT, RZ, UR28, PT ;  /* 0x0000001cff007c0c */ /* 0x000fc8000bf05070 */
[----:B0-----:R0:W-:Y:S04]  /*4460*/  STG.E.128 desc[UR20][R32.64], R52 ;  /* 0x0000003420007986 */ /* 0x0011e8000c101d14 */
[----:B-1----:R0:W-:Y:S04]  /*4470*/  STG.E.128 desc[UR20][R32.64+0x200], R44 ;  /* 0x0002002c20007986 */ /* 0x0021e8000c101d14 */
[----:B--2---:R0:W-:Y:S04]  /*4480*/  STG.E.128 desc[UR20][R32.64+0x400], R40 ;  /* 0x0004002820007986 */ /* 0x0041e8000c101d14 */
[----:B---3--:R0:W-:Y:S01]  /*4490*/  STG.E.128 desc[UR20][R32.64+0x600], R28 ;  /* 0x0006001c20007986 */ /* 0x0081e2000c101d14 */
[----:B------:R-:W-:Y:S01]  /*44a0*/  FMUL.FTZ R161, R4, R3 ;  /* 0x0000000304a17220 */ /* 0x000fe20000410000 */
[----:B------:R-:W-:Y:S01]  /*44b0*/  ISETP.NE.AND.EX P0, PT, RZ, UR29, PT, P0 ;  /* 0x0000001dff007c0c */ /* 0x000fe2000bf05300 */
[----:B------:R-:W-:-:S02]  /*44c0*/  FMUL.FTZ R159, R5, R2 ;  /* 0x00000002059f7220 */ /* 0x000fc40000410000 */
[----:B-----5:R-:W-:Y:S01]  /*44d0*/  FFMA.FTZ R4, R88, R161, R74 ;  /* 0x000000a158047223 */ /* 0x020fe2000001004a */
[----:B------:R-:W-:-:S03]  /*44e0*/  FMUL.FTZ R158, R6, R61 ;  /* 0x0000003d069e7220 */ /* 0x000fc60000410000 */
[----:B------:R-:W-:Y:S01]  /*44f0*/  FFMA.FTZ R5, R89, R159, R4 ;  /* 0x0000009f59057223 */ /* 0x000fe20000010004 */
        /* <DEDUP_REMOVED lines=61> */
.L_x_2421:
[----:B------:R-:W-:Y:S01]  /*48d0*/  FFMA.FTZ R0, R84, R109, R35 ;  /* 0x0000006d54007223 */ /* 0x000fe20000010023 */
[----:B----4-:R-:W-:Y:S01]  /*48e0*/  ISETP.GE.AND P0, PT, R34, 0x1, PT ;  /* 0x000000012200780c */ /* 0x010fe20003f06270 */
[----:B------:R-:W-:Y:S01]  /*48f0*/  BAR.SYNC.DEFER_BLOCKING 0x0 ;  /* 0x0000000000007b1d */ /* 0x000fe20000010000 */
[----:B------:R-:W-:Y:S01]  /*4900*/  CS2R R74, SRZ ;  /* 0x00000000004a7805 */ /* 0x000fe2000001ff00 */
[----:B0-----:R-:W-:Y:S01]  /*4910*/  FFMA.FTZ R3, R85, R108, R0 ;  /* 0x0000006c55037223 */ /* 0x001fe20000010000 */
        /* <DEDUP_REMOVED lines=35> */
[----:B------:R-:W2:Y:S04]  /*4b50*/  LDL R10, [R1+0x24] ;  /* 0x00002400010a7983 */ /* 0x000ea80000100800 */
[----:B------:R-:W0:Y:S04]  /*4b60*/  LDL R9, [R1+0x40] ;  /* 0x0000400001097983 */ /* 0x000e280000100800 */
[----:B------:R-:W3:Y:S04]  /*4b70*/  LDL R8, [R1+0x3c] ;  /* 0x00003c0001087983 */ /* 0x000ee80000100800 */
[----:B------:R-:W4:Y:S04]  /*4b80*/  LDL R7, [R1+0x38] ;  /* 0x0000380001077983 */ /* 0x000f280000100800 */
[----:B------:R-:W5:Y:S04]  /*4b90*/  LDL R6, [R1+0x34] ;  /* 0x0000340001067983 */ /* 0x000f680000100800 */
[----:B------:R-:W4:Y:S04]  /*4ba0*/  LDL R5, [R1+0x30] ;  /* 0x0000300001057983 */ /* 0x000f280000100800 */
[----:B------:R-:W5:Y:S04]  /*4bb0*/  LDL R4, [R1+0x2c] ;  /* 0x00002c0001047983 */ /* 0x000f680000100800 */
[----:B------:R-:W5:Y:S01]  /*4bc0*/  LDL R2, [R1+0x28] ;  /* 0x0000280001027983 */ /* 0x000f620000100800 */
[----:B------:R-:W-:Y:S01]  /*4bd0*/  UIADD3 UR54, UR49, -0x1, URZ ;  /* 0xffffffff31367890 */ /* 0x000fe2000fffe03f */
[----:B------:R-:W-:Y:S01]  /*4be0*/  HFMA2.MMA R75, -RZ, RZ, 0, 0 ;  /* 0x00000000ff4b7435 */ /* 0x000fe200000001ff */
[----:B------:R-:W-:Y:S01]  /*4bf0*/  UMOV UR7, URZ ;  /* 0x0000003f00077c82 */ /* 0x000fe20008000000 */
[----:B------:R-:W-:Y:S01]  /*4c00*/  UMOV UR8, URZ ;  /* 0x0000003f00087c82 */ /* 0x000fe20008000000 */
[----:B------:R-:W-:Y:S01]  /*4c10*/  ULEA.HI UR30, UR54, UR54, URZ, 0x1 ;  /* 0x00000036361e7291 */ /* 0x000fe2000f8f083f */
[----:B------:R-:W-:Y:S01]  /*4c20*/  UMOV UR9, URZ ;  /* 0x0000003f00097c82 */ /* 0x000fe20008000000 */
[----:B------:R-:W-:-:S02]  /*4c30*/  ULDC UR51, c[0x0][0x224] ;  /* 0x0000890000337ab9 */ /* 0x000fc40000000800 */
[----:B------:R-:W-:Y:S01]  /*4c40*/  ULOP3.LUT UR34, UR30, 0xfffffe, URZ, 0xc0, !UPT ;  /* 0x00fffffe1e227892 */ /* 0x000fe2000f8ec03f */
[----:B------:R-:W-:Y:S01]  /*4c50*/  ULDC UR52, c[0x0][0x21c] ;  /* 0x0000870000347ab9 */ /* 0x000fe20000000800 */
[----:B------:R-:W-:Y:S02]  /*4c60*/  ULDC UR53, c[0x0][0x218] ;  /* 0x0000860000357ab9 */ /* 0x000fe40000000800 */
[----:B------:R-:W-:Y:S01]  /*4c70*/  UIADD3 UR54, UR54, -UR34, URZ ;  /* 0x8000002236367290 */ /* 0x000fe2000fffe03f */
        /* <DEDUP_REMOVED lines=9> */
[----:B--2---:R-:W-:Y:S01]  /*4d10*/  FMUL.FTZ R3, R88, R10 ;  /* 0x0000000a58037220 */ /* 0x004fe20000410000 */
[----:B------:R-:W-:Y:S01]  /*4d20*/  FMUL.FTZ R10, R89, R125 ;  /* 0x0000007d590a7220 */ /* 0x000fe20000410000 */
[----:B0-----:R-:W-:-:S03]  /*4d30*/  FMUL.FTZ R0, R90, R9 ;  /* 0x000000095a007220 */ /* 0x001fc60000410000 */
[----:B------:R0:W-:Y:S01]  /*4d40*/  STL [R1+0x18], R3 ;  /* 0x0000180301007387 */ /* 0x0001e20000100800 */
[----:B---3--:R-:W-:-:S03]  /*4d50*/  FMUL.FTZ R8, R84, R8 ;  /* 0x0000000854087220 */ /* 0x008fc60000410000 */
[----:B------:R-:W-:Y:S04]  /*4d60*/  STL [R1+0x60], R10 ;  /* 0x0000600a01007387 */ /* 0x000fe80000100800 */
[----:B------:R1:W-:Y:S01]  /*4d70*/  STL [R1+0x14], R0 ;  /* 0x0000140001007387 */ /* 0x0003e20000100800 */
[----:B0-----:R-:W-:-:S05]  /*4d80*/  FMUL.FTZ R3, R91, R124 ;  /* 0x0000007c5b037220 */ /* 0x001fca0000410000 */
[----:B------:R0:W-:Y:S01]  /*4d90*/  STL [R1+0x5c], R3 ;  /* 0x00005c0301007387 */ /* 0x0001e20000100800 */
[----:B----4-:R-:W-:Y:S01]  /*4da0*/  FMUL.FTZ R5, R82, R5 ;  /* 0x0000000552057220 */ /* 0x010fe20000410000 */
[----:B-1----:R-:W-:Y:S02]  /*4db0*/  FMUL.FTZ R0, R85, R127 ;  /* 0x0000007f55007220 */ /* 0x002fe40000410000 */
[----:B------:R-:W-:Y:S04]  /*4dc0*/  STL [R1+0x10], R8 ;  /* 0x0000100801007387 */ /* 0x000fe80000100800 */
[----:B------:R1:W-:Y:S01]  /*4dd0*/  STL [R1+0x58], R0 ;  /* 0x0000580001007387 */ /* 0x0003e20000100800 */
[----:B-----5:R-:W-:Y:S01]  /*4de0*/  FMUL.FTZ R162, R78, R2 ;  /* 0x000000024ea27220 */ /* 0x020fe20000410000 */
[----:B0-----:R-:W-:Y:S01]  /*4df0*/  FMUL.FTZ R3, R86, R7 ;  /* 0x0000000756037220 */ /* 0x001fe20000410000 */
[----:B------:R-:W-:-:S04]  /*4e00*/  FMUL.FTZ R7, R87, R126 ;  /* 0x0000007e57077220 */ /* 0x000fc80000410000 */
[----:B------:R0:W-:Y:S01]  /*4e10*/  STL [R1+0xc], R3 ;  /* 0x00000c0301007387 */ /* 0x0001e20000100800 */
[----:B-1----:R-:W-:-:S03]  /*4e20*/  FMUL.FTZ R0, R80, R6 ;  /* 0x0000000650007220 */ /* 0x002fc60000410000 */
[----:B------:R-:W-:Y:S04]  /*4e30*/  STL [R1+0x54], R7 ;  /* 0x0000540701007387 */ /* 0x000fe80000100800 */
[----:B------:R1:W-:Y:S01]  /*4e40*/  STL [R1+0x8], R0 ;  /* 0x0000080001007387 */ /* 0x0003e20000100800 */
[----:B0-----:R-:W-:-:S05]  /*4e50*/  FMUL.FTZ R3, R81, R123 ;  /* 0x0000007b51037220 */ /* 0x001fca0000410000 */
[----:B------:R0:W-:Y:S01]  /*4e60*/  STL [R1+0x50], R3 ;  /* 0x0000500301007387 */ /* 0x0001e20000100800 */
[----:B-1----:R-:W-:-:S03]  /*4e70*/  FMUL.FTZ R0, R83, R122 ;  /* 0x0000007a53007220 */ /* 0x002fc60000410000 */
[----:B------:R-:W-:Y:S04]  /*4e80*/  STL [R1+0x4], R5 ;  /* 0x0000040501007387 */ /* 0x000fe80000100800 */
[----:B------:R1:W-:Y:S01]  /*4e90*/  STL [R1+0x4c], R0 ;  /* 0x00004c0001007387 */ /* 0x0003e20000100800 */
[----:B0-----:R-:W-:-:S05]  /*4ea0*/  FMUL.FTZ R3, R76, R4 ;  /* 0x000000044c037220 */ /* 0x001fca0000410000 */
[----:B------:R-:W-:Y:S01]  /*4eb0*/  STL [R1], R3 ;  /* 0x0000000301007387 */ /* 0x000fe20000100800 */
[----:B-1----:R-:W-:-:S05]  /*4ec0*/  FMUL.FTZ R0, R77, R121 ;  /* 0x000000794d007220 */ /* 0x002fca0000410000 */
[----:B------:R0:W-:Y:S02]  /*4ed0*/  STL [R1+0x48], R0 ;  /* 0x0000480001007387 */ /* 0x0001e40000100800 */
[----:B0-----:R-:W-:-:S05]  /*4ee0*/  FMUL.FTZ R0, R79, R120 ;  /* 0x000000784f007220 */ /* 0x001fca0000410000 */
[----:B------:R0:W-:Y:S02]  /*4ef0*/  STL [R1+0x44], R0 ;  /* 0x0000440001007387 */ /* 0x0001e40000100800 */
.L_x_2466:
[----:B------:R-:W-:Y:S02]  /*4f00*/  UIMAD UR55, UR50, UR42, URZ ;  /* 0x0000002a323772a4 */ /* 0x000fe4000f8e023f */
[----:B------:R-:W-:Y:S01]  /*4f10*/  UIMAD.WIDE.U32 UR46, UR10, UR42, URZ ;  /* 0x0000002a0a2e72a5 */ /* 0x000fe2000f8e003f */
[----:B0-----:R-:W-:Y:S01]  /*4f20*/  SHF.L.U32 R0, R131, 0x2, RZ ;  /* 0x0000000283007819 */ /* 0x001fe200000006ff */
[----:B------:R-:W-:Y:S01]  /*4f30*/  UIMAD UR56, UR10, UR43, UR55 ;  /* 0x0000002b0a3872a4 */ /* 0x000fe2000f8e0237 */
[----:B--2---:R-:W2:Y:S01]  /*4f40*/  LDL R25, [R1+0x24] ;  /* 0x0000240001197983 */ /* 0x004ea20000100800 */
[----:B------:R-:W-:Y:S02]  /*4f50*/  USHF.R.S32.HI UR55, URZ, 0x1f, UR7 ;  /* 0x0000001f3f377899 */ /* 0x000fe40008011407 */
[----:B------:R-:W-:Y:S01]  /*4f60*/  UIADD3 UR47, UR47, UR56, URZ ;  /* 0x000000382f2f7290 */ /* 0x000fe2000fffe03f */
[----:B---3--:R-:W3:Y:S01]  /*4f70*/  LDL R24, [R1+0x40] ;  /* 0x0000400001187983 */ /* 0x008ee20000100800 */
[----:B------:R-:W-:-:S02]  /*4f80*/  UIMAD UR56, UR55, UR40, URZ ;  /* 0x00000028373872a4 */ /* 0x000fc4000f8e023f */
[----:B------:R-:W-:Y:S01]  /*4f90*/  UIMAD.WIDE.U32 UR46, UR7, UR40, UR46 ;  /* 0x00000028072e72a5 */ /* 0x000fe2000f8e002e */
[----:B------:R-:W4:Y:S01]  /*4fa0*/  LDL R22, [R1+0x3c] ;  /* 0x00003c0001167983 */ /* 0x000f220000100800 */
[----:B------:R-:W-:Y:S02]  /*4fb0*/  UIMAD UR56, UR7, UR41, UR56 ;  /* 0x00000029073872a4 */ /* 0x000fe4000f8e0238 */
[----:B------:R-:W-:Y:S01]  /*4fc0*/  ULEA UR58, UP0, UR46, UR38, 0x2 ;  /* 0x000000262e3a7291 */ /* 0x000fe2000f80103f */
[----:B------:R-:W4:Y:S01]  /*4fd0*/  LDL R140, [R1+0x18] ;  /* 0x00001800018c7983 */ /* 0x000f220000100800 */
[----:B------:R-:W-:Y:S02]  /*4fe0*/  UIADD3 UR56, UR47, UR56, URZ ;  /* 0x000000382f387290 */ /* 0x000fe4000fffe03f */
[----:B------:R-:W-:Y:S01]  /*4ff0*/  UIMAD UR57, UR55, UR30, URZ ;  /* 0x0000001e373972a4 */ /* 0x000fe2000f8e023f */
[----:B------:R-:W4:Y:S01]  /*5000*/  LDL R141, [R1+0x14] ;  /* 0x00001400018d7983 */ /* 0x000f220000100800 */
[----:B------:R-:W-:Y:S01]  /*5010*/  ULEA.HI.X UR56, UR46, UR39, UR56, 0x2, UP0 ;  /* 0x000000272e387291 */ /* 0x000fe200080f1438 */
[----:B------:R-:W-:Y:S01]  /*5020*/  LOP3.LUT R0, R0, 0xffffff80, RZ, 0xc0, !PT ;  /* 0xffffff8000007812 */ /* 0x000fe200078ec0ff */
[----:B------:R-:W-:Y:S01]  /*5030*/  UIMAD.WIDE.U32 UR46, UR7, UR30, URZ ;  /* 0x0000001e072e72a5 */ /* 0x000fe2000f8e003f */
[----:B------:R-:W-:Y:S01]  /*5040*/  MOV R2, UR58 ;  /* 0x0000003a00027c02 */ /* 0x000fe20008000f00 */
[----:B------:R-:W-:Y:S01]  /*5050*/  UIMAD UR57, UR7, UR31, UR57 ;  /* 0x0000001f073972a4 */ /* 0x000fe2000f8e0239 */
[----:B------:R-:W4:Y:S01]  /*5060*/  LDL R143, [R1+0x10] ;  /* 0x00001000018f7983 */ /* 0x000f220000100800 */
[----:B------:R-:W-:Y:S01]  /*5070*/  MOV R3, UR56 ;  /* 0x0000003800037c02 */ /* 0x000fe20008000f00 */
[----:B------:R-:W-:-:S02]  /*5080*/  ULEA UR56, UP0, UR46, UR19, 0x2 ;  /* 0x000000132e387291 */ /* 0x000fc4000f80103f */
[----:B------:R-:W-:Y:S01]  /*5090*/  UIADD3 UR47, UR47, UR57, URZ ;  /* 0x000000392f2f7290 */ /* 0x000fe2000fffe03f */
[----:B------:R-:W-:Y:S01]  /*50a0*/  LOP3.LUT R0, R0, 0x1f, R131, 0xf8, !PT ;  /* 0x0000001f00007812 */ /* 0x000fe200078ef883 */
[----:B------:R-:W2:Y:S02]  /*50b0*/  LDG.E R2, desc[UR20][R2.64] ;  /* 0x0000001402027981 */ /* 0x000ea4000c1e1900 */
[----:B------:R-:W-:Y:S01]  /*50c0*/  ULEA.HI.X UR46, UR46, UR48, UR47, 0x2, UP0 ;  /* 0x000000302e2e7291 */ /* 0x000fe200080f142f */
[----:B------:R-:W-:Y:S01]  /*50d0*/  MOV R16, UR56 ;  /* 0x0000003800107c02 */ /* 0x000fe20008000f00 */
[----:B------:R-:W4:Y:S04]  /*50e0*/  LDL R145, [R1+0xc] ;  /* 0x00000c0001917983 */ /* 0x000f280000100800 */
[----:B------:R-:W-:Y:S01]  /*50f0*/  MOV R17, UR46 ;  /* 0x0000002e00117c02 */ /* 0x000fe20008000f00 */
[----:B------:R-:W4:Y:S02]  /*5100*/  LDL R147, [R1+0x8] ;  /* 0x0000080001937983 */ /* 0x000f240000100800 */
[----:B------:R-:W-:Y:S01]  /*5110*/  IMAD.WIDE R16, R0, 0x10, R16 ;  /* 0x0000001000107825 */ /* 0x000fe200078e0210 */
[C---:B------:R-:W-:Y:S01]  /*5120*/  LOP3.LUT P0, RZ, R131.reuse, 0x1f, RZ, 0xc0, !PT ;  /* 0x0000001f83ff7812 */ /* 0x040fe2000780c0ff */
[----:B------:R-:W4:Y:S04]  /*5130*/  LDL R149, [R1+0x4] ;  /* 0x0000040001957983 */ /* 0x000f280000100800 */
[----:B------:R-:W3:Y:S04]  /*5140*/  LDG.E.128 R4, desc[UR20][R16.64] ;  /* 0x0000001410047981 */ /* 0x000ee8000c1e1d00 */
[----:B------:R-:W2:Y:S04]  /*5150*/  LDG.E.128 R8, desc[UR20][R16.64+0x200] ;  /* 0x0002001410087981 */ /* 0x000ea8000c1e1d00 */
[----:B------:R-:W4:Y:S01]  /*5160*/  LDG.E.128 R12, desc[UR20][R16.64+0x400] ;  /* 0x00040014100c7981 */ /* 0x000f22000c1e1d00 */
[----:B------:R-:W-:Y:S01]  /*5170*/  UIMAD UR56, UR50, UR36, URZ ;  /* 0x00000024323872a4 */ /* 0x000fe2000f8e023f */
[----:B------:R-:W-:-:S02]  /*5180*/  ISETP.NE.AND P1, PT, R131, RZ, PT ;  /* 0x000000ff8300720c */ /* 0x000fc40003f25270 */
[----:B------:R-:W-:Y:S01]  /*5190*/  MOV R20, UR49 ;  /* 0x0000003100147c02 */ /* 0x000fe20008000f00 */
[----:B------:R-:W4:Y:S04]  /*51a0*/  LDL R151, [R1] ;  /* 0x0000000001977983 */ /* 0x000f280000100800 */
[----:B------:R-:W4:Y:S01]  /*51b0*/  LDG.E.128 R16, desc[UR20][R16.64+0x600] ;  /* 0x0006001410107981 */ /* 0x000f22000c1e1d00 */
[----:B------:R-:W-:Y:S02]  /*51c0*/  UIMAD.WIDE.U32 UR46, UR10, UR36, URZ ;  /* 0x000000240a2e72a5 */ /* 0x000fe4000f8e003f */
[----:B------:R-:W-:Y:S02]  /*51d0*/  UIMAD UR56, UR10, UR37, UR56 ;  /* 0x000000250a3872a4 */ /* 0x000fe4000f8e0238 */
[----:B------:R-:W-:-:S02]  /*51e0*/  UIMAD UR55, UR55, UR34, URZ ;  /* 0x00000022373772a4 */ /* 0x000fc4000f8e023f */
[----:B------:R-:W-:Y:S02]  /*51f0*/  UIADD3 UR47, UR47, UR56, URZ ;  /* 0x000000382f2f7290 */ /* 0x000fe4000fffe03f */
[----:B------:R-:W-:Y:S01]  /*5200*/  UIMAD UR55, UR7, UR35, UR55 ;  /* 0x00000023073772a4 */ /* 0x000fe2000f8e0237 */
[----:B---3--:R0:W-:Y:S04]  /*5210*/  STS.128 [R129], R4 ;  /* 0x0000000481007388 */ /* 0x0081e80000000c00 */
[----:B0-----:R-:W3:Y:S01]  /*5220*/  LDL R6, [R1+0x38] ;  /* 0x0000380001067983 */ /* 0x001ee20000100800 */
[----:B------:R-:W-:-:S03]  /*5230*/  UIMAD.WIDE.U32 UR46, UR7, UR34, UR46 ;  /* 0x00000022072e72a5 */ /* 0x000fc6000f8e002e */
[----:B--2---:R0:W-:Y:S01]  /*5240*/  STS.128 [R129+0x200], R8 ;  /* 0x0002000881007388 */ /* 0x0041e20000000c00 */
[----:B------:R-:W-:Y:S01]  /*5250*/  UIADD3 UR47, UR47, UR55, URZ ;  /* 0x000000372f2f7290 */ /* 0x000fe2000fffe03f */
[----:B------:R-:W-:Y:S02]  /*5260*/  R2UR UR55, R2 ;  /* 0x00000000023772ca */ /* 0x000fe400000e0000 */
[----:B------:R-:W2:Y:S04]  /*5270*/  LDL R5, [R1+0x30] ;  /* 0x0000300001057983 */ /* 0x000ea80000100800 */
[----:B-1--4-:R1:W-:Y:S04]  /*5280*/  STS.128 [R129+0x400], R12 ;  /* 0x0004000c81007388 */ /* 0x0123e80000000c00 */
[----:B------:R-:W4:Y:S04]  /*5290*/  LDL R7, [R1+0x2c] ;  /* 0x00002c0001077983 */ /* 0x000f280000100800 */
[----:B0-----:R-:W2:Y:S04]  /*52a0*/  LDL R9, [R1+0x34] ;  /* 0x0000340001097983 */ /* 0x001ea80000100800 */
[----:B------:R-:W4:Y:S01]  /*52b0*/  LDL R8, [R1+0x60] ;  /* 0x0000600001087983 */ /* 0x000f220000100800 */
[----:B------:R-:W-:-:S03]  /*52c0*/  MOV R112, UR55 ;  /* 0x0000003700707c02 */ /* 0x000fc60008000f00 */
[----:B-1----:R-:W4:Y:S02]  /*52d0*/  LDL R12, [R1+0x5c] ;  /* 0x00005c00010c7983 */ /* 0x002f240000100800 */
[----:B------:R-:W-:Y:S01]  /*52e0*/  FMUL.FTZ R112, R112, 1.4426950216293334961 ;  /* 0x3fb8aa3b70707820 */ /* 0x000fe20000410000 */
[----:B------:R-:W-:Y:S01]  /*52f0*/  MOV R0, UR49 ;  /* 0x0000003100007c02 */ /* 0x000fe20008000f00 */
[----:B------:R-:W-:Y:S01]  /*5300*/  ULEA UR56, UR54, UR7, 0x8 ;  /* 0x0000000736387291 */ /* 0x000fe2000f8e403f */
[----:B------:R-:W-:Y:S01]  /*5310*/  STS.128 [R129+0x600], R16 ;  /* 0x0006001081007388 */ /* 0x000fe20000000c00 */
[----:B------:R-:W-:Y:S01]  /*5320*/  FMUL.FTZ R139, R112, R25 ;  /* 0x00000019708b7220 */ /* 0x000fe20000410000 */
[----:B------:R-:W-:Y:S01]  /*5330*/  ISETP.LT.OR P2, PT, R0, 0x2, P0 ;  /* 0x000000020000780c */ /* 0x000fe20000741670 */
[----:B------:R-:W-:Y:S01]  /*5340*/  ULEA UR57, UP0, UR46, UR32, 0x2 ;  /* 0x000000202e397291 */ /* 0x000fe2000f80103f */
[----:B------:R-:W4:Y:S03]  /*5350*/  LDL R11, [R1+0x54] ;  /* 0x00005400010b7983 */ /* 0x000f260000100800 */
[----:B------:R-:W0:Y:S01]  /*5360*/  MUFU.EX2 R139, R139 ;  /* 0x0000008b008b7308 */ /* 0x000e220000000800 */
[----:B------:R-:W-:Y:S01]  /*5370*/  ULEA.HI.X UR46, UR46, UR33, UR47, 0x2, UP0 ;  /* 0x000000212e2e7291 */ /* 0x000fe200080f142f */
[----:B------:R-:W-:Y:S01]  /*5380*/  IADD3 R0, R131, 0x200, RZ ;  /* 0x0000020083007810 */ /* 0x000fe20007ffe0ff */
[----:B------:R-:W4:Y:S01]  /*5390*/  LDL R10, [R1+0x28] ;  /* 0x00002800010a7983 */ /* 0x000f220000100800 */
[----:B------:R-:W-:-:S02]  /*53a0*/  MOV R21, UR56 ;  /* 0x0000003800157c02 */ /* 0x000fc40008000f00 */
[----:B------:R-:W-:Y:S02]  /*53b0*/  MOV R2, UR57 ;  /* 0x0000003900027c02 */ /* 0x000fe40008000f00 */
[----:B------:R-:W-:Y:S01]  /*53c0*/  SEL R21, R21, R0, !P1 ;  /* 0x0000000015157207 */ /* 0x000fe20004800000 */
[----:B------:R-:W1:Y:S01]  /*53d0*/  @!P2 LDC R23, c[0x0][0x21c] ;  /* 0x00008700ff17ab82 */ /* 0x000e620000000800 */
[----:B---3--:R-:W-:Y:S02]  /*53e0*/  FMUL.FTZ R92, R112, R6 ;  /* 0x00000006705c7220 */ /* 0x008fe40000410000 */
[----:B------:R-:W3:Y:S01]  /*53f0*/  LDL R6, [R1+0x58] ;  /* 0x0000580001067983 */ /* 0x000ee20000100800 */
[----:B------:R-:W-:Y:S02]  /*5400*/  MOV R3, UR46 ;  /* 0x0000002e00037c02 */ /* 0x000fe40008000f00 */
[----:B------:R-:W-:-:S03]  /*5410*/  LEA R4, R21, R130, 0x2 ;  /* 0x0000008215047211 */ /* 0x000fc600078e10ff */
[----:B------:R1:W3:Y:S01]  /*5420*/  LDG.E R0, desc[UR20][R2.64] ;  /* 0x0000001402007981 */ /* 0x0002e2000c1e1900 */
[----:B------:R-:W-:-:S03]  /*5430*/  NOP ;  /* 0x0000000000007918 */ /* 0x000fc60000000000 */
[----:B------:R-:W3:Y:S04]  /*5440*/  LDS.128 R40, [R128] ;  /* 0x0000000080287984 */ /* 0x000ee80000000c00 */
[----:B------:R-:W3:Y:S04]  /*5450*/  LDS.128 R36, [R128+0x10] ;  /* 0x0000100080247984 */ /* 0x000ee80000000c00 */
[----:B------:R-:W3:Y:S04]  /*5460*/  LDS.128 R32, [R128+0x20] ;  /* 0x0000200080207984 */ /* 0x000ee80000000c00 */
[----:B------:R-:W3:Y:S01]  /*5470*/  LDS.128 R28, [R128+0x30] ;  /* 0x00003000801c7984 */ /* 0x000ee20000000c00 */
[----:B------:R-:W-:-:S03]  /*5480*/  FMUL.FTZ R97, R112, R125 ;  /* 0x0000007d70617220 */ /* 0x000fc60000410000 */
[----:B0-----:R0:W-:Y:S01]  /*5490*/  STS [R4+0x4c60], R139 ;  /* 0x004c608b04007388 */ /* 0x0011e20000000800 */
[----:B------:R-:W-:Y:S02]  /*54a0*/  FMUL.FTZ R96, R112, R24 ;  /* 0x0000001870607220 */ /* 0x000fe40000410000 */
[----:B------:R-:W0:Y:S01]  /*54b0*/  MUFU.EX2 R97, R97 ;  /* 0x0000006100617308 */ /* 0x000e220000000800 */
[----:B------:R-:W-:Y:S01]  /*54c0*/  @!P2 IADD3 R20, R20, -0x2, RZ ;  /* 0xfffffffe1414a810 */ /* 0x000fe20007ffe0ff */
[C---:B------:R-:W-:Y:S01]  /*54d0*/  FMUL.FTZ R95, R112.reuse, R124 ;  /* 0x0000007c705f7220 */ /* 0x040fe20000410000 */
[----:B------:R-:W-:Y:S01]  /*54e0*/  MOV R25, 0x8 ;  /* 0x0000000800197802 */ /* 0x000fe20000000f00 */
[----:B------:R-:W-:-:S04]  /*54f0*/  FMUL.FTZ R94, R112, R22 ;  /* 0x00000016705e7220 */ /* 0x000fc80000410000 */
[----:B------:R-:W4:Y:S01]  /*5500*/  MUFU.EX2 R96, R96 ;  /* 0x0000006000607308 */ /* 0x000f220000000800 */
[----:B-1----:R-:W-:Y:S02]  /*5510*/  @!P2 IMAD R2, R20, R23, UR7 ;  /* 0x000000071402ae24 */ /* 0x002fe4000f8e0217 */
[C---:B--2---:R-:W-:Y:S01]  /*5520*/  FMUL.FTZ R26, R112.reuse, R9 ;  /* 0x00000009701a7220 */ /* 0x044fe20000410000 */
[----:B------:R-:W-:Y:S01]  /*5530*/  MOV R111, RZ ;  /* 0x000000ff006f7202 */ /* 0x000fe20000000f00 */
[----:B------:R-:W-:Y:S01]  /*5540*/  FMUL.FTZ R93, R112, R127 ;  /* 0x0000007f705d7220 */ /* 0x000fe20000410000 */
[----:B------:R-:W-:Y:S01]  /*5550*/  MOV R110, 0x3f800000 ;  /* 0x3f800000006e7802 */ /* 0x000fe20000000f00 */
[----:B------:R-:W2:Y:S01]  /*5560*/  LDL R9, [R1+0x50] ;  /* 0x0000500001097983 */ /* 0x000ea20000100800 */
[----:B------:R-:W1:Y:S01]  /*5570*/  MUFU.EX2 R95, R95 ;  /* 0x0000005f005f7308 */ /* 0x000e620000000800 */
[----:B------:R-:W-:Y:S01]  /*5580*/  @!P2 IMAD.WIDE R2, R2, R25, UR22 ;  /* 0x000000160202ae25 */ /* 0x000fe2000f8e0219 */
[----:B------:R-:W-:Y:S06]  /*5590*/  BAR.SYNC.DEFER_BLOCKING 0x0 ;  /* 0x0000000000007b1d */ /* 0x000fec0000010000 */
[----:B------:R-:W1:Y:S01]  /*55a0*/  MUFU.EX2 R94, R94 ;  /* 0x0000005e005e7308 */ /* 0x000e620000000800 */
[----:B------:R-:W-:Y:S01]  /*55b0*/  FMUL.FTZ R24, R112, R5 ;  /* 0x0000000570187220 */ /* 0x000fe20000410000 */
[----:B0-----:R-:W-:-:S06]  /*55c0*/  FMUL.FTZ R5, R139, R97 ;  /* 0x000000618b057220 */ /* 0x001fcc0000410000 */
[----:B------:R-:W3:Y:S01]  /*55d0*/  MUFU.EX2 R93, R93 ;  /* 0x0000005d005d7308 */ /* 0x000ee20000000800 */
[----:B----4-:R-:W-:Y:S02]  /*55e0*/  FMUL.FTZ R22, R112, R7 ;  /* 0x0000000770167220 */ /* 0x010fe40000410000 */
[----:B------:R-:W4:Y:S04]  /*55f0*/  LDL R7, [R1+0x48] ;  /* 0x0000480001077983 */ /* 0x000f280000100800 */
[----:B------:R0:W5:Y:S02]  /*5600*/  @!P2 LDG.E.64 R110, desc[UR20][R2.64] ;  /* 0x00000014026ea981 */ /* 0x000164000c1e1b00 */
[----:B0-----:R-:W-:Y:S02]  /*5610*/  FFMA.FTZ R3, R140, R97, R8 ;  /* 0x000000618c037223 */ /* 0x001fe40000010008 */
[----:B------:R-:W4:Y:S02]  /*5620*/  LDL R8, [R1+0x4c] ;  /* 0x00004c0001087983 */ /* 0x000f240000100800 */
[C---:B------:R-:W-:Y:S01]  /*5630*/  FFMA.FTZ R4, R96.reuse, R3, R141 ;  /* 0x0000000360047223 */ /* 0x040fe2000001008d */
[----:B------:R-:W-:-:S03]  /*5640*/  FMUL.FTZ R2, R96, R5 ;  /* 0x0000000560027220 */ /* 0x000fc60000410000 */
[----:B-1----:R-:W-:-:S04]  /*5650*/  FFMA.FTZ R5, R95, R4, R12 ;  /* 0x000000045f057223 */ /* 0x002fc8000001000c */
[----:B------:R-:W-:-:S04]  /*5660*/  FFMA.FTZ R4, R94, R5, R143 ;  /* 0x000000055e047223 */ /* 0x000fc8000001008f */
[----:B---3--:R-:W-:Y:S02]  /*5670*/  FFMA.FTZ R5, R93, R4, R6 ;  /* 0x000000045d057223 */ /* 0x008fe40000010006 */
[----:B------:R-:W3:Y:S01]  /*5680*/  LDL R6, [R1+0x44] ;  /* 0x0000440001067983 */ /* 0x000ee20000100800 */
[C---:B------:R-:W-:Y:S01]  /*5690*/  FMUL.FTZ R27, R112.reuse, R126 ;  /* 0x0000007e701b7220 */ /* 0x040fe20000410000 */
[----:B------:R-:W-:Y:S01]  /*56a0*/  ISETP.NE.AND P2, PT, R131, 0x7f, PT ;  /* 0x0000007f8300780c */ /* 0x000fe20003f45270 */
[----:B------:R-:W0:Y:S01]  /*56b0*/  MUFU.EX2 R92, R92 ;  /* 0x0000005c005c7308 */ /* 0x000e220000000800 */
[----:B------:R-:W-:Y:S01]  /*56c0*/  FMUL.FTZ R3, R95, R2 ;  /* 0x000000025f037220 */ /* 0x000fe20000410000 */
[----:B------:R-:W-:-:S06]  /*56d0*/  FMUL.FTZ R25, R112, R123 ;  /* 0x0000007b70197220 */ /* 0x000fcc0000410000 */
[----:B------:R-:W1:Y:S01]  /*56e0*/  MUFU.EX2 R27, R27 ;  /* 0x0000001b001b7308 */ /* 0x000e620000000800 */
[----:B------:R-:W-:-:S03]  /*56f0*/  FMUL.FTZ R2, R94, R3 ;  /* 0x000000035e027220 */ /* 0x000fc60000410000 */
[----:B------:R-:W-:-:S04]  /*5700*/  @P2 LEA R17, R131, R130, 0x2 ;  /* 0x0000008283112211 */ /* 0x000fc800078e10ff */
[----:B------:R-:W2:Y:S01]  /*5710*/  MUFU.EX2 R26, R26 ;  /* 0x0000001a001a7308 */ /* 0x000ea20000000800 */
[----:B------:R-:W-:Y:S01]  /*5720*/  FMUL.FTZ R3, R93, R2 ;  /* 0x000000025d037220 */ /* 0x000fe20000410000 */
[----:B------:R-:W-:Y:S01]  /*5730*/  FMUL.FTZ R23, R112, R122 ;  /* 0x0000007a70177220 */ /* 0x000fe20000410000 */
[C---:B0-----:R-:W-:Y:S01]  /*5740*/  FFMA.FTZ R4, R92.reuse, R5, R145 ;  /* 0x000000055c047223 */ /* 0x041fe20000010091 */
[----:B------:R-:W0:Y:S04]  /*5750*/  @P2 LDS R17, [R17+0x5464] ;  /* 0x0054640011112984 */ /* 0x000e280000000800 */
[----:B------:R-:W2:Y:S01]  /*5760*/  MUFU.EX2 R25, R25 ;  /* 0x0000001900197308 */ /* 0x000ea20000000800 */
[----:B------:R-:W-:Y:S01]  /*5770*/  FMUL.FTZ R2, R92, R3 ;  /* 0x000000035c027220 */ /* 0x000fe20000410000 */
[----:B-1----:R-:W-:-:S06]  /*5780*/  FFMA.FTZ R5, R27, R4, R11 ;  /* 0x000000041b057223 */ /* 0x002fcc000001000b */
[----:B------:R-:W1:Y:S01]  /*5790*/  MUFU.EX2 R24, R24 ;  /* 0x0000001800187308 */ /* 0x000e620000000800 */
[----:B------:R-:W-:Y:S01]  /*57a0*/  FMUL.FTZ R3, R27, R2 ;  /* 0x000000021b037220 */ /* 0x000fe20000410000 */
[----:B------:R-:W-:Y:S01]  /*57b0*/  FMUL.FTZ R21, R112, R121 ;  /* 0x0000007970157220 */ /* 0x000fe20000410000 */
[----:B--2---:R-:W-:-:S05]  /*57c0*/  FFMA.FTZ R4, R26, R5, R147 ;  /* 0x000000051a047223 */ /* 0x004fca0000010093 */
[----:B------:R-:W2:Y:S01]  /*57d0*/  MUFU.EX2 R23, R23 ;  /* 0x0000001700177308 */ /* 0x000ea20000000800 */
[----:B------:R-:W-:Y:S01]  /*57e0*/  FMUL.FTZ R2, R26, R3 ;  /* 0x000000031a027220 */ /* 0x000fe20000410000 */
[----:B------:R-:W-:Y:S01]  /*57f0*/  FMUL.FTZ R20, R112, R10 ;  /* 0x0000000a70147220 */ /* 0x000fe20000410000 */
[----:B------:R-:W-:-:S05]  /*5800*/  FFMA.FTZ R5, R25, R4, R9 ;  /* 0x0000000419057223 */ /* 0x000fca0000010009 */
[----:B------:R-:W0:Y:S01]  /*5810*/  MUFU.EX2 R22, R22 ;  /* 0x0000001600167308 */ /* 0x000e220000000800 */
[----:B------:R-:W-:Y:S01]  /*5820*/  FMUL.FTZ R3, R25, R2 ;  /* 0x0000000219037220 */ /* 0x000fe20000410000 */
[----:B------:R-:W-:Y:S01]  /*5830*/  FMUL.FTZ R19, R112, R120 ;  /* 0x0000007870137220 */ /* 0x000fe20000410000 */
[----:B-1----:R-:W-:-:S05]  /*5840*/  FFMA.FTZ R4, R24, R5, R149 ;  /* 0x0000000518047223 */ /* 0x002fca0000010095 */
[----:B------:R-:W1:Y:S01]  /*5850*/  MUFU.EX2 R21, R21 ;  /* 0x0000001500157308 */ /* 0x000e620000000800 */
[----:B------:R-:W-:-:S07]  /*5860*/  FMUL.FTZ R2, R24, R3 ;  /* 0x0000000318027220 */ /* 0x000fce0000410000 */
[----:B------:R-:W1:Y:S01]  /*5870*/  MUFU.EX2 R20, R20 ;  /* 0x0000001400147308 */ /* 0x000e620000000800 */
[----:B--2---:R-:W-:-:S07]  /*5880*/  FMUL.FTZ R3, R23, R2 ;  /* 0x0000000217037220 */ /* 0x004fce0000410000 */
[----:B------:R-:W2:Y:S01]  /*5890*/  MUFU.EX2 R19, R19 ;  /* 0x0000001300137308 */ /* 0x000ea20000000800 */
[----:B0-----:R-:W-:Y:S01]  /*58a0*/  FMUL.FTZ R2, R22, R3 ;  /* 0x0000000316027220 */ /* 0x001fe20000410000 */
[----:B----4-:R-:W-:-:S04]  /*58b0*/  FFMA.FTZ R5, R23, R4, R8 ;  /* 0x0000000417057223 */ /* 0x010fc80000010008 */
[----:B------:R-:W-:Y:S01]  /*58c0*/  FFMA.FTZ R4, R22, R5, R151 ;  /* 0x0000000516047223 */ /* 0x000fe20000010097 */
[----:B-1----:R-:W-:-:S03]  /*58d0*/  FMUL.FTZ R3, R21, R2 ;  /* 0x0000000215037220 */ /* 0x002fc60000410000 */
[----:B------:R-:W-:Y:S01]  /*58e0*/  FFMA.FTZ R5, R21, R4, R7 ;  /* 0x0000000415057223 */ /* 0x000fe20000010007 */
[----:B------:R-:W-:Y:S01]  /*58f0*/  R2UR UR46, R0 ;  /* 0x00000000002e72ca */ /* 0x000fe200000e0000 */
[C---:B------:R-:W-:Y:S01]  /*5900*/  FMUL.FTZ R2, R20.reuse, R3 ;  /* 0x0000000314027220 */ /* 0x040fe20000410000 */
[----:B------:R-:W-:Y:S01]  /*5910*/  LEA.HI R7, R131, R131, RZ, 0x1e ;  /* 0x0000008383077211 */ /* 0x000fe200078ff0ff */
[----:B------:R-:W-:Y:S01]  /*5920*/  FFMA.FTZ R0, R20, R5, R162 ;  /* 0x0000000514007223 */ /* 0x000fe200000100a2 */
[----:B------:R-:W-:Y:S01]  /*5930*/  BSSY B0, `(.L_x_2423) ;  /* 0x0000010000007945 */ /* 0x000fe20003800000 */
[----:B--2---:R-:W-:Y:S01]  /*5940*/  FMUL.FTZ R2, R19, R2 ;  /* 0x0000000213027220 */ /* 0x004fe20000410000 */
[----:B------:R-:W-:Y:S01]  /*5950*/  LEA R18, R7, R130, 0x3 ;  /* 0x0000008207127211 */ /* 0x000fe200078e18ff */
[----:B---3--:R-:W-:Y:S01]  /*5960*/  FFMA.FTZ R3, R19, R0, R6 ;  /* 0x0000000013037223 */ /* 0x008fe20000010006 */
[----:B------:R-:W-:Y:S07]  /*5970*/  @P2 BRA `(.L_x_2424) ;  /* 0x00000000002c2947 */ /* 0x000fee0003800000 */
[----:B------:R-:W0:Y:S01]  /*5980*/  LDC R0, c[0x0][0x224] ;  /* 0x00008900ff007b82 */ /* 0x000e220000000800 */
[----:B------:R-:W-:Y:S02]  /*5990*/  MOV R17, 0x3f800000 ;  /* 0x3f80000000117802 */ /* 0x000fe40000000f00 */
        /* <DEDUP_REMOVED lines=8> */
[----:B------:R0:W1:Y:S02]  /*5a20*/  LDS R17, [R5+0x4c60] ;  /* 0x004c600005117984 */ /* 0x0000640000000800 */
.L_x_2424:
[----:B------:R-:W-:Y:S05]  /*5a30*/  BSYNC B0 ;  /* 0x0000000000007941 */ /* 0x000fea0003800000 */
.L_x_2423:
[----:B------:R-:W-:Y:S01]  /*5a40*/  ISETP.GT.U32.AND P2, PT, R131, 0x1f, PT ;  /* 0x0000001f8300780c */ /* 0x000fe20003f44070 */
[----:B0-----:R-:W-:Y:S01]  /*5a50*/  FMUL.FTZ R5, R42, UR46 ;  /* 0x0000002e2a057c20 */ /* 0x001fe20008410000 */
[----:B------:R-:W-:Y:S01]  /*5a60*/  FMUL.FTZ R4, R43, UR46 ;  /* 0x0000002e2b047c20 */ /* 0x000fe20008410000 */
[----:B------:R0:W-:Y:S01]  /*5a70*/  STS.64 [R18+0x4250], R2 ;  /* 0x0042500212007388 */ /* 0x0001e20000000a00 */
[----:B------:R-:W-:Y:S01]  /*5a80*/  FMUL.FTZ R0, R41, UR46 ;  /* 0x0000002e29007c20 */ /* 0x000fe20008410000 */
        /* <DEDUP_REMOVED lines=12> */
[----:B0-----:R-:W-:Y:S01]  /*5b50*/  FMUL.FTZ R3, R29, UR46 ;  /* 0x0000002e1d037c20 */ /* 0x001fe20008410000 */
        /* <DEDUP_REMOVED lines=54> */
.L_x_2485:
[----:B------:R-:W-:Y:S01]  /*5ec0*/  ISETP.GE.AND P3, PT, R142, 0x10, PT ;  /* 0x000000108e00780c */ /* 0x000fe20003f66270 */
[----:B------:R-:W-:-:S12]  /*5ed0*/  UMOV UR47, 0xffffffff ;  /* 0xffffffff002f7882 */ /* 0x000fd80000000000 */
[C---:B0-2---:R-:W-:Y:S01]  /*5ee0*/  @P3 FFMA.FTZ R134, R133.reuse, R118, R134 ;  /* 0x0000007685863223 */ /* 0x045fe20000010086 */
[----:B---3--:R-:W-:Y:S01]  /*5ef0*/  @P3 FMUL.FTZ R133, R133, R137 ;  /* 0x0000008985853220 */ /* 0x008fe20000410000 */
[----:B------:R-:W-:Y:S06]  /*5f00*/  BRA.DIV UR47, `(.L_x_2427) ;  /* 0x000000462f447947 */ /* 0x000fec000b800000 */
.L_x_2488:
[----:B------:R-:W-:-:S03]  /*5f10*/  UMOV UR47, 0xffffffff ;  /* 0xffffffff002f7882 */ /* 0x000fc60000000000 */
[----:B------:R-:W-:Y:S05]  /*5f20*/  BRA.DIV UR47, `(.L_x_2428) ;  /* 0x000000462f647947 */ /* 0x000fea000b800000 */
.L_x_2491:
[----:B------:R-:W-:-:S03]  /*5f30*/  UMOV UR47, 0xffffffff ;  /* 0xffffffff002f7882 */ /* 0x000fc60000000000 */
[----:B------:R-:W-:Y:S05]  /*5f40*/  BRA.DIV UR47, `(.L_x_2429) ;  /* 0x000000462f847947 */ /* 0x000fea000b800000 */
[----:B------:R-:W0:Y:S04]  /*5f50*/  SHFL.UP PT, R133, R133, 0x1, RZ ;  /* 0x0420000085857989 */ /* 0x000e2800000e00ff */
[----:B------:R-:W2:Y:S04]  /*5f60*/  SHFL.UP PT, R134, R134, 0x1, RZ ;  /* 0x0420000086867989 */ /* 0x000ea800000e00ff */
[----:B-----5:R-:W3:Y:S04]  /*5f70*/  SHFL.IDX PT, R110, R110, RZ, 0x1f ;  /* 0x00001fff6e6e7589 */ /* 0x020ee800000e0000 */
[----:B------:R-:W4:Y:S02]  /*5f80*/  SHFL.IDX PT, R111, R111, RZ, 0x1f ;  /* 0x00001fff6f6f7589 */ /* 0x000f2400000e0000 */
.L_x_2497:
        /* <DEDUP_REMOVED lines=12> */
.L_x_2425:
        /* <DEDUP_REMOVED lines=14> */
[----:B------:R-:W-:Y:S02]  /*6130*/  ISETP.GE.OR P0, PT, R112, UR51, P0 ;  /* 0x0000003370007c0c */ /* 0x000fe40008706670 */
        /* <DEDUP_REMOVED lines=27> */
[----:B------:R-:W-:Y:S02]  /*62f0*/  HFMA2.MMA R111, -RZ, RZ, 0, 0 ;  /* 0x00000000ff6f7435 */ /* 0x000fe400000001ff */
[C---:B------:R-:W-:Y:S01]  /*6300*/  FMUL.FTZ R112, R97.reuse, R112 ;  /* 0x0000007061707220 */ /* 0x040fe20000410000 */
[----:B------:R-:W-:Y:S01]  /*6310*/  FFMA.FTZ R113, R97, R113, R16 ;  /* 0x0000007161717223 */ /* 0x000fe20000010010 */
[----:B0-----:R-:W-:Y:S01]  /*6320*/  FFMA.FTZ R139, R139, R110, R140 ;  /* 0x0000006e8b8b7223 */ /* 0x001fe2000001008c */
        /* <DEDUP_REMOVED lines=67> */
.L_x_2514:
        /* <DEDUP_REMOVED lines=17> */
.L_x_2430:
[----:B------:R-:W-:Y:S05]  /*6870*/  WARPSYNC.ALL ;  /* 0x0000000000007948 */ /* 0x000fea0003800000 */
[----:B------:R-:W-:Y:S01]  /*6880*/  ISETP.NE.AND P0, PT, R131, RZ, PT ;  /* 0x000000ff8300720c */ /* 0x000fe20003f05270 */
[----:B0-----:R-:W2:Y:S04]  /*6890*/  LDL R116, [R1+0x18] ;  /* 0x0000180001747983 */ /* 0x001ea80000100800 */
[----:B------:R-:W3:Y:S04]  /*68a0*/  LDL R115, [R1+0x24] ;  /* 0x0000240001737983 */ /* 0x000ee80000100800 */
[----:B------:R-:W4:Y:S04]  /*68b0*/  LDL R114, [R1+0x10] ;  /* 0x0000100001727983 */ /* 0x000f280000100800 */
[----:B------:R-:W5:Y:S01]  /*68c0*/  LDL R113, [R1+0x38] ;  /* 0x0000380001717983 */ /* 0x000f620000100800 */
[----:B------:R-:W-:Y:S06]  /*68d0*/  BAR.SYNC.DEFER_BLOCKING 0x0 ;  /* 0x0000000000007b1d */ /* 0x000fec0000010000 */
[----:B------:R-:W5:Y:S04]  /*68e0*/  LDL R154, [R1+0x14] ;  /* 0x00001400019a7983 */ /* 0x000f680000100800 */
[----:B------:R-:W5:Y:S04]  /*68f0*/  LDL R119, [R1+0x40] ;  /* 0x0000400001777983 */ /* 0x000f680000100800 */
[----:B------:R-:W5:Y:S04]  /*6900*/  LDL R118, [R1+0x3c] ;  /* 0x00003c0001767983 */ /* 0x000f680000100800 */
[----:B------:R-:W5:Y:S04]  /*6910*/  LDL R117, [R1+0xc] ;  /* 0x00000c0001757983 */ /* 0x000f680000100800 */
[----:B------:R-:W0:Y:S01]  /*6920*/  LDS R18, [R18+0x4764] ;  /* 0x0047640012127984 */ /* 0x000e220000000800 */
[----:B------:R-:W-:Y:S01]  /*6930*/  FMUL.FTZ R40, R40, R139 ;  /* 0x0000008b28287220 */ /* 0x000fe20000410000 */
[----:B------:R-:W-:-:S03]  /*6940*/  FMUL.FTZ R41, R41, R140 ;  /* 0x0000008c29297220 */ /* 0x000fc60000410000 */
[----:B------:R-:W-:Y:S01]  /*6950*/  FFMA.FTZ R40, R161, R40, RZ ;  /* 0x00000028a1287223 */ /* 0x000fe200000100ff */
[----:B------:R-:W-:-:S03]  /*6960*/  FMUL.FTZ R42, R42, R141 ;  /* 0x0000008d2a2a7220 */ /* 0x000fc60000410000 */
[----:B------:R-:W-:Y:S01]  /*6970*/  FFMA.FTZ R40, R159, R41, R40 ;  /* 0x000000299f287223 */ /* 0x000fe20000010028 */
[----:B0-----:R-:W-:-:S04]  /*6980*/  FFMA.FTZ R18, R18, R17, R0 ;  /* 0x0000001112127223 */ /* 0x001fc80000010000 */
[----:B------:R-:W-:-:S04]  /*6990*/  FFMA.FTZ R2, R19, R18, R2 ;  /* 0x0000001213027223 */ /* 0x000fc80000010002 */
[----:B------:R-:W-:-:S04]  /*69a0*/  FFMA.FTZ R3, R20, R2, R3 ;  /* 0x0000000214037223 */ /* 0x000fc80000010003 */
[----:B------:R-:W-:-:S04]  /*69b0*/  FFMA.FTZ R21, R21, R3, R4 ;  /* 0x0000000315157223 */ /* 0x000fc80000010004 */
[----:B------:R-:W-:-:S04]  /*69c0*/  FFMA.FTZ R22, R22, R21, R5 ;  /* 0x0000001516167223 */ /* 0x000fc80000010005 */
        /* <DEDUP_REMOVED lines=28> */
[----:B------:R-:W-:Y:S01]  /*6b90*/  FFMA.FTZ R32, R103, R34, R32 ;  /* 0x0000002267207223 */ /* 0x000fe20000010020 */
[----:B------:R-:W-:Y:S01]  /*6ba0*/  FMUL.FTZ R6, R139, UR46 ;  /* 0x0000002e8b067c20 */ /* 0x000fe20008410000 */
[----:B------:R-:W-:Y:S01]  /*6bb0*/  FMUL.FTZ R8, R143, UR46 ;  /* 0x0000002e8f087c20 */ /* 0x000fe20008410000 */
[----:B------:R-:W-:Y:S01]  /*6bc0*/  FMUL.FTZ R28, R28, R151 ;  /* 0x000000971c1c7220 */ /* 0x000fe20000410000 */
[----:B------:R-:W-:-:S04]  /*6bd0*/  FFMA.FTZ R32, R102, R35, R32 ;  /* 0x0000002366207223 */ /* 0x000fc80000010020 */
[----:B------:R-:W-:Y:S01]  /*6be0*/  FFMA.FTZ R17, R101, R28, R32 ;  /* 0x0000001c65117223 */ /* 0x000fe20000010020 */
[----:B--2---:R-:W-:Y:S02]  /*6bf0*/  FADD.FTZ R139, -R116, R139 ;  /* 0x0000008b748b7221 */ /* 0x004fe40000010100 */
[----:B------:R-:W2:Y:S01]  /*6c00*/  LDL R116, [R1+0x8] ;  /* 0x0000080001747983 */ /* 0x000ea20000100800 */
[----:B---3--:R-:W-:-:S03]  /*6c10*/  FMUL.FTZ R12, R16, R115 ;  /* 0x00000073100c7220 */ /* 0x008fc60000410000 */
[----:B------:R-:W3:Y:S01]  /*6c20*/  LDL R115, [R1+0x34] ;  /* 0x0000340001737983 */ /* 0x000ee20000100800 */
[----:B----4-:R-:W-:-:S03]  /*6c30*/  FADD.FTZ R143, -R114, R143 ;  /* 0x0000008f728f7221 */ /* 0x010fc60000010100 */
[----:B------:R-:W4:Y:S01]  /*6c40*/  LDL R114, [R1+0x4] ;  /* 0x0000040001727983 */ /* 0x000f220000100800 */
[----:B-----5:R-:W-:-:S03]  /*6c50*/  FMUL.FTZ R32, R27, R113 ;  /* 0x000000711b207220 */ /* 0x020fc60000410000 */
[----:B------:R-:W5:Y:S01]  /*6c60*/  LDL R113, [R1+0x30] ;  /* 0x0000300001717983 */ /* 0x000f620000100800 */
[----:B------:R-:W-:Y:S01]  /*6c70*/  FMUL.FTZ R29, R29, R152 ;  /* 0x000000981d1d7220 */ /* 0x000fe20000410000 */
[----:B------:R-:W-:Y:S01]  /*6c80*/  MOV R5, UR7 ;  /* 0x0000000700057c02 */ /* 0x000fe20008000f00 */
[----:B------:R-:W-:Y:S02]  /*6c90*/  FMUL.FTZ R30, R30, R153 ;  /* 0x000000991e1e7220 */ /* 0x000fe40000410000 */
[----:B------:R-:W-:Y:S01]  /*6ca0*/  FFMA.FTZ R0, R100, R29, R17 ;  /* 0x0000001d64007223 */ /* 0x000fe20000010011 */
[----:B------:R-:W-:Y:S02]  /*6cb0*/  SHF.L.U32 R17, R131, 0x4, RZ ;  /* 0x0000000483117819 */ /* 0x000fe400000006ff */
[----:B------:R-:W-:Y:S01]  /*6cc0*/  @!P0 LEA R4, R5, R130, 0x3 ;  /* 0x0000008205048211 */ /* 0x000fe200078e18ff */
[----:B------:R-:W-:Y:S01]  /*6cd0*/  FFMA.FTZ R0, R99, R30, R0 ;  /* 0x0000001e63007223 */ /* 0x000fe20000010000 */
[----:B------:R-:W-:-:S02]  /*6ce0*/  LEA.HI.SX32 R5, R17, R17, 0x1b ;  /* 0x0000001111057211 */ /* 0x000fc400078fdaff */
[C---:B------:R-:W-:Y:S02]  /*6cf0*/  IADD3 R28, R17.reuse, 0x2, RZ ;  /* 0x00000002111c7810 */ /* 0x040fe40007ffe0ff */
[----:B------:R-:W-:Y:S01]  /*6d00*/  IADD3 R30, R17, 0x1, RZ ;  /* 0x00000001111e7810 */ /* 0x000fe20007ffe0ff */
[----:B------:R-:W-:Y:S01]  /*6d10*/  FMUL.FTZ R29, R161, R6 ;  /* 0x00000006a11d7220 */ /* 0x000fe20000410000 */
[----:B------:R-:W-:Y:S01]  /*6d20*/  IADD3 R20, R17, 0x3, RZ ;  /* 0x0000000311147810 */ /* 0x000fe20007ffe0ff */
[----:B------:R-:W-:Y:S01]  /*6d30*/  FMUL.FTZ R33, R141, UR46 ;  /* 0x0000002e8d217c20 */ /* 0x000fe20008410000 */
[----:B------:R-:W-:Y:S02]  /*6d40*/  LEA R6, R5, R130, 0x2 ;  /* 0x0000008205067211 */ /* 0x000fe400078e10ff */
[-C--:B------:R-:W-:Y:S01]  /*6d50*/  LEA.HI.SX32 R7, R28, R17.reuse, 0x1b ;  /* 0x000000111c077211 */ /* 0x080fe200078fdaff */
[----:B------:R-:W-:Y:S01]  /*6d60*/  FMUL.FTZ R28, R140, UR46 ;  /* 0x0000002e8c1c7c20 */ /* 0x000fe20008410000 */
[-C--:B------:R-:W-:Y:S01]  /*6d70*/  LEA.HI.SX32 R5, R30, R17.reuse, 0x1b ;  /* 0x000000111e057211 */ /* 0x080fe200078fdaff */
[----:B------:R-:W-:Y:S01]  /*6d80*/  FADD.FTZ R137, R142, -R137 ;  /* 0x800000898e897221 */ /* 0x000fe20000010000 */
[----:B------:R-:W-:Y:S01]  /*6d90*/  LEA.HI.SX32 R17, R20, R17, 0x1b ;  /* 0x0000001114117211 */ /* 0x000fe200078fdaff */
[----:B------:R-:W-:Y:S01]  /*6da0*/  FMUL.FTZ R142, R142, UR46 ;  /* 0x0000002e8e8e7c20 */ /* 0x000fe20008410000 */
[----:B------:R-:W-:Y:S01]  /*6db0*/  @!P0 STS.64 [R4+0x5660], R110 ;  /* 0x0056606e04008388 */ /* 0x000fe20000000a00 */
[----:B------:R-:W-:Y:S01]  /*6dc0*/  FMUL.FTZ R20, R158, R33 ;  /* 0x000000219e147220 */ /* 0x000fe20000410000 */
[----:B------:R-:W-:Y:S01]  /*6dd0*/  FMUL.FTZ R28, R159, R28 ;  /* 0x0000001c9f1c7220 */ /* 0x000fe20000410000 */
[----:B------:R-:W-:Y:S01]  /*6de0*/  LEA R33, R5, R130, 0x2 ;  /* 0x0000008205217211 */ /* 0x000fe200078e10ff */
[----:B------:R0:W-:Y:S01]  /*6df0*/  STS [R6+0x2110], R29 ;  /* 0x0021101d06007388 */ /* 0x0001e20000000800 */
[----:B------:R-:W-:Y:S01]  /*6e00*/  FMUL.FTZ R142, R157, R142 ;  /* 0x0000008e9d8e7220 */ /* 0x000fe20000410000 */
[----:B------:R-:W-:Y:S01]  /*6e10*/  LEA R35, R17, R130, 0x2 ;  /* 0x0000008211237211 */ /* 0x000fe200078e10ff */
[----:B------:R-:W-:Y:S01]  /*6e20*/  FMUL.FTZ R5, R109, R8 ;  /* 0x000000086d057220 */ /* 0x000fe20000410000 */
[----:B------:R-:W-:Y:S01]  /*6e30*/  FMUL.FTZ R17, R146, UR46 ;  /* 0x0000002e92117c20 */ /* 0x000fe20008410000 */
[----:B------:R-:W-:Y:S01]  /*6e40*/  STS [R33+0x2114], R28 ;  /* 0x0021141c21007388 */ /* 0x000fe20000000800 */
[----:B------:R-:W-:Y:S01]  /*6e50*/  FMUL.FTZ R8, R147, UR46 ;  /* 0x0000002e93087c20 */ /* 0x000fe20008410000 */
[----:B0-----:R-:W-:Y:S01]  /*6e60*/  LEA R29, R7, R130, 0x2 ;  /* 0x00000082071d7211 */ /* 0x001fe200078e10ff */
[----:B------:R-:W-:Y:S01]  /*6e70*/  FMUL.FTZ R7, R144, UR46 ;  /* 0x0000002e90077c20 */ /* 0x000fe20008410000 */
[----:B------:R-:W-:Y:S01]  /*6e80*/  FMUL.FTZ R4, R145, UR46 ;  /* 0x0000002e91047c20 */ /* 0x000fe20008410000 */
[----:B------:R-:W-:-:S02]  /*6e90*/  FMUL.FTZ R17, R106, R17 ;  /* 0x000000116a117220 */ /* 0x000fc40000410000 */
[----:B------:R-:W-:Y:S01]  /*6ea0*/  STS [R29+0x2118], R20 ;  /* 0x002118141d007388 */ /* 0x000fe20000000800 */
[----:B------:R-:W-:Y:S01]  /*6eb0*/  FMUL.FTZ R7, R108, R7 ;  /* 0x000000076c077220 */ /* 0x000fe20000410000 */
[----:B------:R-:W-:Y:S01]  /*6ec0*/  FMUL.FTZ R9, R107, R4 ;  /* 0x000000046b097220 */ /* 0x000fe20000410000 */
[----:B------:R-:W-:Y:S01]  /*6ed0*/  FMUL.FTZ R11, R148, UR46 ;  /* 0x0000002e940b7c20 */ /* 0x000fe20008410000 */
[----:B------:R-:W-:Y:S01]  /*6ee0*/  STS [R35+0x211c], R142 ;  /* 0x00211c8e23007388 */ /* 0x000fe20000000800 */
[----:B------:R-:W-:-:S03]  /*6ef0*/  FMUL.FTZ R4, R149, UR46 ;  /* 0x0000002e95047c20 */ /* 0x000fc60008410000 */
[----:B------:R0:W-:Y:S01]  /*6f00*/  STS [R6+0x2120], R5 ;  /* 0x0021200506007388 */ /* 0x0001e20000000800 */
[----:B------:R-:W-:Y:S01]  /*6f10*/  FMUL.FTZ R30, R79, R120 ;  /* 0x000000784f1e7220 */ /* 0x000fe20000410000 */
[----:B------:R-:W-:Y:S02]  /*6f20*/  FMUL.FTZ R11, R104, R11 ;  /* 0x0000000b680b7220 */ /* 0x000fe40000410000 */
[----:B------:R1:W-:Y:S01]  /*6f30*/  STS [R6+0x2124], R7 ;  /* 0x0021240706007388 */ /* 0x0003e20000000800 */
[----:B0-----:R-:W-:-:S03]  /*6f40*/  FMUL.FTZ R5, R105, R8 ;  /* 0x0000000869057220 */ /* 0x001fc60000410000 */
[----:B------:R0:W-:Y:S01]  /*6f50*/  STS [R6+0x212c], R17 ;  /* 0x00212c1106007388 */ /* 0x0001e20000000800 */
[----:B------:R-:W-:Y:S01]  /*6f60*/  FMUL.FTZ R8, R151, UR46 ;  /* 0x0000002e97087c20 */ /* 0x000fe20008410000 */
[----:B------:R-:W-:Y:S01]  /*6f70*/  FFMA.FTZ R34, R19, R153, R30 ;  /* 0x0000009913227223 */ /* 0x000fe2000001001e */
[----:B-1----:R-:W-:Y:S01]  /*6f80*/  FMUL.FTZ R7, R103, R4 ;  /* 0x0000000467077220 */ /* 0x002fe20000410000 */
[----:B------:R1:W-:Y:S01]  /*6f90*/  STS [R6+0x2130], R5 ;  /* 0x0021300506007388 */ /* 0x0003e20000000800 */
[----:B0-----:R-:W-:-:S03]  /*6fa0*/  FMUL.FTZ R17, R152, UR46 ;  /* 0x0000002e98117c20 */ /* 0x001fc60008410000 */
[----:B------:R0:W-:Y:S01]  /*6fb0*/  STS [R6+0x2128], R9 ;  /* 0x0021280906007388 */ /* 0x0001e20000000800 */
[----:B-1----:R-:W1:Y:S03]  /*6fc0*/  LDC.64 R4, c[0x0][0x368] ;  /* 0x0000da00ff047b82 */ /* 0x002e660000000a00 */
[----:B------:R0:W-:Y:S02]  /*6fd0*/  STS [R6+0x2134], R11 ;  /* 0x0021340b06007388 */ /* 0x0001e40000000800 */
[----:B0-----:R-:W-:Y:S01]  /*6fe0*/  FMUL.FTZ R9, R101, R8 ;  /* 0x0000000865097220 */ /* 0x001fe20000410000 */
[----:B------:R-:W-:Y:S01]  /*6ff0*/  FMUL.FTZ R8, R153, UR46 ;  /* 0x0000002e99087c20 */ /* 0x000fe20008410000 */
[----:B------:R-:W-:Y:S01]  /*7000*/  FMUL.FTZ R11, R100, R17 ;  /* 0x00000011640b7220 */ /* 0x000fe20000410000 */
[----:B------:R-:W-:Y:S01]  /*7010*/  FMUL.FTZ R17, R34, UR46 ;  /* 0x0000002e22117c20 */ /* 0x000fe20008410000 */
[----:B------:R0:W-:Y:S01]  /*7020*/  STS [R6+0x2138], R7 ;  /* 0x0021380706007388 */ /* 0x0001e20000000800 */
[----:B------:R-:W-:Y:S01]  /*7030*/  FADD.FTZ R138, R140, -R138 ;  /* 0x8000008a8c8a7221 */ /* 0x000fe20000010000 */
[----:B------:R-:W-:Y:S01]  /*7040*/  FMUL.FTZ R29, R150, UR46 ;  /* 0x0000002e961d7c20 */ /* 0x000fe20008410000 */
[----:B------:R-:W-:Y:S01]  /*7050*/  FMUL.FTZ R33, R98, R17 ;  /* 0x0000001162217220 */ /* 0x000fe20000410000 */
[----:B------:R-:W-:Y:S01]  /*7060*/  FMUL.FTZ R17, R15, R125 ;  /* 0x0000007d0f117220 */ /* 0x000fe20000410000 */
[----:B------:R-:W-:Y:S01]  /*7070*/  FADD.FTZ R141, -R154, R141 ;  /* 0x0000008d9a8d7221 */ /* 0x000fe20000010100 */
[----:B0-----:R-:W-:Y:S01]  /*7080*/  FMUL.FTZ R7, R99, R8 ;  /* 0x0000000863077220 */ /* 0x001fe20000410000 */
[----:B------:R-:W-:Y:S01]  /*7090*/  FFMA.FTZ R8, R12, R139, RZ ;  /* 0x0000008b0c087223 */ /* 0x000fe200000100ff */
[----:B------:R-:W-:Y:S01]  /*70a0*/  FMUL.FTZ R29, R102, R29 ;  /* 0x0000001d661d7220 */ /* 0x000fe20000410000 */
[----:B------:R-:W-:-:S02]  /*70b0*/  FMUL.FTZ R19, R14, R119 ;  /* 0x000000770e137220 */ /* 0x000fc40000410000 */
[----:B------:R0:W-:Y:S01]  /*70c0*/  STS [R6+0x2148], R7 ;  /* 0x0021480706007388 */ /* 0x0001e20000000800 */
[----:B------:R-:W-:Y:S01]  /*70d0*/  FFMA.FTZ R8, R17, R138, R8 ;  /* 0x0000008a11087223 */ /* 0x000fe20000010008 */
[----:B------:R-:W-:Y:S02]  /*70e0*/  FMUL.FTZ R20, R13, R124 ;  /* 0x0000007c0d147220 */ /* 0x000fe40000410000 */
[----:B------:R0:W-:Y:S01]  /*70f0*/  STS [R6+0x2140], R9 ;  /* 0x0021400906007388 */ /* 0x0001e20000000800 */
[----:B------:R-:W-:Y:S01]  /*7100*/  USHF.R.S32.HI UR46, URZ, 0x1f, UR11 ;  /* 0x0000001f3f2e7899 */ /* 0x000fe2000801140b */
[----:B0-----:R-:W-:Y:S02]  /*7110*/  HFMA2.MMA R7, -RZ, RZ, 0, 0 ;  /* 0x00000000ff077435 */ /* 0x001fe400000001ff */
[----:B------:R0:W-:Y:S01]  /*7120*/  STS [R6+0x213c], R29 ;  /* 0x00213c1d06007388 */ /* 0x0001e20000000800 */
[----:B------:R-:W-:-:S03]  /*7130*/  FFMA.FTZ R9, R19, R141, R8 ;  /* 0x0000008d13097223 */ /* 0x000fc60000010008 */
[----:B------:R-:W-:Y:S01]  /*7140*/  STS [R6+0x2144], R11 ;  /* 0x0021440b06007388 */ /* 0x000fe20000000800 */
[----:B------:R-:W-:-:S03]  /*7150*/  FMUL.FTZ R28, R93, R118 ;  /* 0x000000765d1c7220 */ /* 0x000fc60000410000 */
[----:B------:R0:W-:Y:S01]  /*7160*/  STS [R6+0x214c], R33 ;  /* 0x00214c2106007388 */ /* 0x0001e20000000800 */
[----:B------:R-:W-:Y:S01]  /*7170*/  FFMA.FTZ R9, R20, R137, R9 ;  /* 0x0000008914097223 */ /* 0x000fe20000010009 */
[----:B-1----:R-:W-:Y:S02]  /*7180*/  IMAD R8, R4, UR46, RZ ;  /* 0x0000002e04087c24 */ /* 0x002fe4000f8e02ff */
[----:B------:R-:W-:Y:S01]  /*7190*/  FADD.FTZ R136, R144, -R136 ;  /* 0x8000008890887221 */ /* 0x000fe20000010000 */
[----:B0-----:R-:W-:Y:S01]  /*71a0*/  FMUL.FTZ R29, R92, R127 ;  /* 0x0000007f5c1d7220 */ /* 0x001fe20000410000 */
[----:B------:R-:W-:-:S05]  /*71b0*/  MOV R6, R131 ;  /* 0x0000008300067202 */ /* 0x000fca0000000f00 */
[----:B------:R-:W-:-:S04]  /*71c0*/  IMAD.WIDE.U32 R6, R4, UR11, R6 ;  /* 0x0000000b04067c25 */ /* 0x000fc8000f8e0006 */
[----:B------:R-:W-:Y:S01]  /*71d0*/  FFMA.FTZ R4, R28, R143, R9 ;  /* 0x0000008f1c047223 */ /* 0x000fe20000010009 */
[----:B------:R-:W-:Y:S01]  /*71e0*/  FADD.FTZ R39, -R117, R145 ;  /* 0x0000009175277221 */ /* 0x000fe20000010100 */
[----:B------:R-:W-:Y:S02]  /*71f0*/  IMAD R9, R5, UR11, R8 ;  /* 0x0000000b05097c24 */ /* 0x000fe4000f8e0208 */
[----:B------:R-:W-:Y:S01]  /*7200*/  FFMA.FTZ R5, R29, R136, R4 ;  /* 0x000000881d057223 */ /* 0x000fe20000010004 */
[----:B------:R-:W-:Y:S01]  /*7210*/  FADD.FTZ R135, R146, -R135 ;  /* 0x8000008792877221 */ /* 0x000fe20000010000 */
[----:B------:R-:W-:Y:S02]  /*7220*/  FMUL.FTZ R33, R26, R126 ;  /* 0x0000007e1a217220 */ /* 0x000fe40000410000 */
[----:B------:R-:W-:Y:S01]  /*7230*/  FFMA.FTZ R4, R32, R39, R5 ;  /* 0x0000002720047223 */ /* 0x000fe20000010005 */
[----:B------:R-:W-:Y:S01]  /*7240*/  FADD.FTZ R134, R148, -R134 ;  /* 0x8000008694867221 */ /* 0x000fe20000010000 */
[----:B------:R-:W-:Y:S01]  /*7250*/  FMUL.FTZ R5, R24, UR55 ;  /* 0x0000003718057c20 */ /* 0x000fe20008410000 */
[----:B------:R-:W-:Y:S01]  /*7260*/  USHF.R.S32.HI UR46, URZ, 0x1f, UR12 ;  /* 0x0000001f3f2e7899 */ /* 0x000fe2000801140c */
[----:B------:R-:W-:Y:S01]  /*7270*/  FFMA.FTZ R8, R33, R135, R4 ;  /* 0x0000008721087223 */ /* 0x000fe20000010004 */
[----:B------:R-:W-:Y:S01]  /*7280*/  FMUL.FTZ R4, R26, UR55 ;  /* 0x000000371a047c20 */ /* 0x000fe20008410000 */
[----:B------:R-:W-:Y:S01]  /*7290*/  FMUL.FTZ R10, R5, R134 ;  /* 0x00000086050a7220 */ /* 0x000fe20000410000 */
[----:B------:R-:W-:Y:S01]  /*72a0*/  IADD3 R7, R7, R9, RZ ;  /* 0x0000000907077210 */ /* 0x000fe20007ffe0ff */
[----:B------:R-:W-:-:S02]  /*72b0*/  UIMAD UR46, UR46, UR44, URZ ;  /* 0x0000002c2e2e72a4 */ /* 0x000fc4000f8e023f */
[----:B------:R-:W-:Y:S01]  /*72c0*/  MOV R5, UR44 ;  /* 0x0000002c00057c02 */ /* 0x000fe20008000f00 */
[----:B------:R-:W-:Y:S01]  /*72d0*/  FMUL.FTZ R135, R4, R135 ;  /* 0x0000008704877220 */ /* 0x000fe20000410000 */
[----:B------:R-:W-:Y:S01]  /*72e0*/  UIADD3 UR47, -UR6, UR51, URZ ;  /* 0x00000033062f7290 */ /* 0x000fe2000fffe13f */
[----:B------:R-:W-:Y:S01]  /*72f0*/  FMUL.FTZ R4, R23, UR55 ;  /* 0x0000003717047c20 */ /* 0x000fe20008410000 */
[----:B------:R-:W-:Y:S02]  /*7300*/  UIMAD UR46, UR12, UR45, UR46 ;  /* 0x0000002d0c2e72a4 */ /* 0x000fe4000f8e022e */
[----:B------:R-:W-:Y:S01]  /*7310*/  IMAD.WIDE.U32 R6, R5, UR12, R6 ;  /* 0x0000000c05067c25 */ /* 0x000fe2000f8e0006 */
[----:B------:R-:W-:Y:S02]  /*7320*/  ULEA UR47, UR47, 0xfffff800, 0xb ;  /* 0xfffff8002f2f7891 */ /* 0x000fe4000f8e583f */
[----:B------:R-:W-:Y:S02]  /*7330*/  ULEA UR56, UR49, 0xfffff800, 0xb ;  /* 0xfffff80031387891 */ /* 0x000fe4000f8e583f */
[----:B------:R-:W-:-:S02]  /*7340*/  IADD3 R7, R7, UR46, RZ ;  /* 0x0000002e07077c10 */ /* 0x000fc4000fffe0ff */
[----:B------:R-:W-:Y:S01]  /*7350*/  USHF.R.S32.HI UR46, URZ, 0x1f, UR56 ;  /* 0x0000001f3f2e7899 */ /* 0x000fe20008011438 */
[----:B------:R-:W-:Y:S01]  /*7360*/  FMUL.FTZ R36, R24, R123 ;  /* 0x0000007b18247220 */ /* 0x000fe20000410000 */
[----:B------:R-:W-:Y:S01]  /*7370*/  FMUL.FTZ R38, R25, UR55 ;  /* 0x0000003719267c20 */ /* 0x000fe20008410000 */
[----:B------:R-:W-:Y:S01]  /*7380*/  BSSY B0, `(.L_x_2432) ;  /* 0x0000030000007945 */ /* 0x000fe20003800000 */
[----:B------:R-:W-:Y:S01]  /*7390*/  FADD.FTZ R133, R150, -R133 ;  /* 0x8000008596857221 */ /* 0x000fe20000010000 */
[----:B------:R-:W-:Y:S01]  /*73a0*/  FADD.FTZ R132, R152, -R132 ;  /* 0x8000008498847221 */ /* 0x000fe20000010000 */
        /* <DEDUP_REMOVED lines=10> */
[----:B--2---:R-:W-:Y:S01]  /*7450*/  FADD.FTZ R147, -R116, R147 ;  /* 0x0000009374937221 */ /* 0x004fe20000010100 */
[----:B---3--:R-:W-:Y:S01]  /*7460*/  FMUL.FTZ R35, R25, R115 ;  /* 0x0000007319237220 */ /* 0x008fe20000410000 */
[----:B----4-:R-:W-:-:S03]  /*7470*/  FADD.FTZ R149, -R114, R149 ;  /* 0x0000009572957221 */ /* 0x010fc60000010100 */
[----:B------:R-:W-:Y:S01]  /*7480*/  FFMA.FTZ R111, R35, R147, R8 ;  /* 0x00000093236f7223 */ /* 0x000fe20000010008 */
[----:B------:R-:W-:Y:S01]  /*7490*/  MOV R8, UR53 ;  /* 0x0000003500087c02 */ /* 0x000fe20008000f00 */
[----:B------:R-:W-:Y:S01]  /*74a0*/  FMUL.FTZ R37, R4, R149 ;  /* 0x0000009504257220 */ /* 0x000fe20000410000 */
[----:B------:R-:W-:Y:S01]  /*74b0*/  FMUL.FTZ R4, R27, UR55 ;  /* 0x000000371b047c20 */ /* 0x000fe20008410000 */
[----:B-----5:R-:W-:Y:S02]  /*74c0*/  FMUL.FTZ R40, R23, R113 ;  /* 0x0000007117287220 */ /* 0x020fe40000410000 */
[----:B------:R-:W-:Y:S01]  /*74d0*/  FFMA.FTZ R37, R82, R23, R37 ;  /* 0x0000001752257223 */ /* 0x000fe20000010025 */
[----:B------:R-:W-:Y:S01]  /*74e0*/  FMUL.FTZ R39, R4, R39 ;  /* 0x0000002704277220 */ /* 0x000fe20000410000 */
[----:B------:R-:W-:Y:S01]  /*74f0*/  IADD3 R23, R8, -UR47, -R131 ;  /* 0x8000002f08177c10 */ /* 0x000fe2000fffe883 */
[----:B------:R-:W-:Y:S01]  /*7500*/  BAR.SYNC.DEFER_BLOCKING 0x0 ;  /* 0x0000000000007b1d */ /* 0x000fe20000010000 */
[----:B------:R-:W-:-:S02]  /*7510*/  LEA R4, P0, R6, UR28, 0x2 ;  /* 0x0000001c06047c11 */ /* 0x000fc4000f8010ff */
[C---:B------:R-:W-:Y:S02]  /*7520*/  IADD3 R8, P1, R6.reuse, UR56, RZ ;  /* 0x0000003806087c10 */ /* 0x040fe4000ff3e0ff */
[----:B------:R-:W-:Y:S02]  /*7530*/  LEA.HI.X R5, R6, UR29, R7, 0x2, P0 ;  /* 0x0000001d06057c11 */ /* 0x000fe400080f1407 */
[----:B------:R-:W-:Y:S02]  /*7540*/  IADD3.X R9, R7, UR46, RZ, P1, !PT ;  /* 0x0000002e07097c10 */ /* 0x000fe40008ffe4ff */
[----:B------:R-:W0:Y:S01]  /*7550*/  LDC.64 R6, c[0x0][0x380] ;  /* 0x0000e000ff067b82 */ /* 0x000e220000000a00 */
[----:B------:R-:W-:Y:S01]  /*7560*/  ISETP.GE.AND P0, PT, R23, 0x1, PT ;  /* 0x000000011700780c */ /* 0x000fe20003f06270 */
[----:B------:R-:W-:Y:S01]  /*7570*/  FFMA.FTZ R111, R36, R134, R111 ;  /* 0x00000086246f7223 */ /* 0x000fe2000001006f */
[----:B------:R-:W-:Y:S01]  /*7580*/  FMUL.FTZ R38, R38, R147 ;  /* 0x0000009326267220 */ /* 0x000fe20000410000 */
[----:B------:R-:W-:Y:S01]  /*7590*/  FMUL.FTZ R113, R21, UR55 ;  /* 0x0000003715717c20 */ /* 0x000fe20008410000 */
[----:B------:R-:W-:Y:S01]  /*75a0*/  FMUL.FTZ R114, R22, UR55 ;  /* 0x0000003716727c20 */ /* 0x000fe20008410000 */
[----:B------:R-:W-:-:S08]  /*75b0*/  FFMA.FTZ R111, R40, R149, R111 ;  /* 0x00000095286f7223 */ /* 0x000fd0000001006f */
[----:B------:R-:W-:Y:S05]  /*75c0*/  @!P0 BRA `(.L_x_2433) ;  /* 0x00000000002c8947 */ /* 0x000fea0003800000 */
[----:B------:R-:W-:Y:S02]  /*75d0*/  USHF.R.S32.HI UR46, URZ, 0x1f, UR7 ;  /* 0x0000001f3f2e7899 */ /* 0x000fe40008011407 */
[----:B0-----:R-:W-:-:S04]  /*75e0*/  IMAD.WIDE.U32 R8, R6, UR7, R8 ;  /* 0x0000000706087c25 */ /* 0x001fc8000f8e0008 */
        /* <DEDUP_REMOVED lines=9> */
.L_x_2433:
[----:B------:R-:W-:Y:S05]  /*7680*/  BSYNC B0 ;  /* 0x0000000000007941 */ /* 0x000fea0003800000 */
.L_x_2432:
[----:B-1----:R-:W2:Y:S04]  /*7690*/  LDL R11, [R1] ;  /* 0x00000000010b7983 */ /* 0x002ea80000100800 */
[----:B------:R-:W3:Y:S04]  /*76a0*/  LDL R10, [R1+0x2c] ;  /* 0x00002c00010a7983 */ /* 0x000ee80000100800 */
[----:B------:R-:W4:Y:S01]  /*76b0*/  LDL R115, [R1+0x28] ;  /* 0x0000280001737983 */ /* 0x000f220000100800 */
[----:B------:R-:W-:Y:S01]  /*76c0*/  UIADD3 UR46, UR6, -UR51, URZ ;  /* 0x80000033062e7290 */ /* 0x000fe2000fffe03f */
[----:B------:R-:W-:Y:S01]  /*76d0*/  FADD.FTZ R30, R34, -R30 ;  /* 0x8000001e221e7221 */ /* 0x000fe20000010000 */
[----:B------:R-:W-:Y:S01]  /*76e0*/  USHF.L.U64.HI UR47, UR8, 0x2, UR9 ;  /* 0x00000002082f7899 */ /* 0x000fe20008010209 */
[----:B------:R-:W-:Y:S01]  /*76f0*/  FMUL.FTZ R9, R31, R34 ;  /* 0x000000221f097220 */ /* 0x000fe20000410000 */
[----:B------:R-:W-:Y:S01]  /*7700*/  UIMAD UR46, UR46, -0x800, URZ ;  /* 0xfffff8002e2e78a4 */ /* 0x000fe2000f8e023f */
[----:B------:R-:W-:Y:S01]  /*7710*/  FFMA.FTZ R135, R87, R26, R135 ;  /* 0x0000001a57877223 */ /* 0x000fe20000010087 */
[----:B------:R-:W-:Y:S01]  /*7720*/  IADD3 R26, R131, 0x80, RZ ;  /* 0x00000080831a7810 */ /* 0x000fe20007ffe0ff */
[----:B------:R-:W-:Y:S01]  /*7730*/  FFMA.FTZ R38, R80, R25, R38 ;  /* 0x0000001950267223 */ /* 0x000fe20000010026 */
[----:B0-----:R-:W-:-:S02]  /*7740*/  IMAD R34, R6, UR47, RZ ;  /* 0x0000002f06227c24 */ /* 0x001fc4000f8e02ff */
[----:B------:R-:W-:Y:S01]  /*7750*/  FMUL.FTZ R9, R98, R9 ;  /* 0x0000000962097220 */ /* 0x000fe20000410000 */
[----:B------:R-:W-:Y:S01]  /*7760*/  LEA.HI.SX32 R31, R26, R131, 0x1b ;  /* 0x000000831a1f7211 */ /* 0x000fe200078fdaff */
[----:B------:R-:W-:Y:S01]  /*7770*/  FMUL.FTZ R8, R114, R133 ;  /* 0x0000008572087220 */ /* 0x000fe20000410000 */
[----:B------:R-:W-:Y:S01]  /*7780*/  FADD.FTZ R153, -R162, R153 ;  /* 0x00000099a2997221 */ /* 0x000fe20000010100 */
[----:B------:R-:W-:Y:S01]  /*7790*/  FADD.FTZ R0, R0, R9 ;  /* 0x0000000900007221 */ /* 0x000fe20000010000 */
[----:B------:R-:W-:Y:S01]  /*77a0*/  ISETP.GE.AND P0, PT, R23, 0x81, PT ;  /* 0x000000811700780c */ /* 0x000fe20003f06270 */
[----:B------:R-:W-:Y:S01]  /*77b0*/  FFMA.FTZ R8, R83, R22, R8 ;  /* 0x0000001653087223 */ /* 0x000fe20000010008 */
[----:B------:R-:W-:Y:S01]  /*77c0*/  FMUL.FTZ R22, R22, R122 ;  /* 0x0000007a16167220 */ /* 0x000fe20000410000 */
[----:B------:R-:W-:Y:S01]  /*77d0*/  BSSY B0, `(.L_x_2434) ;  /* 0x0000022000007945 */ /* 0x000fe20003800000 */
[----:B------:R-:W-:Y:S01]  /*77e0*/  FMUL.FTZ R136, R41, R136 ;  /* 0x0000008829887220 */ /* 0x000fe20000410000 */
[----:B------:R-:W-:Y:S01]  /*77f0*/  FMUL.FTZ R143, R42, R143 ;  /* 0x0000008f2a8f7220 */ /* 0x000fe20000410000 */
[----:B------:R-:W-:Y:S01]  /*7800*/  FFMA.FTZ R111, R22, R133, R111 ;  /* 0x00000085166f7223 */ /* 0x000fe2000001006f */
[----:B------:R-:W-:Y:S01]  /*7810*/  IADD3 R26, R131, 0x100, RZ ;  /* 0x00000100831a7810 */ /* 0x000fe20007ffe0ff */
[----:B--2---:R-:W-:Y:S01]  /*7820*/  FADD.FTZ R151, -R11, R151 ;  /* 0x000000970b977221 */ /* 0x004fe20000010100 */
[----:B------:R-:W-:Y:S01]  /*7830*/  MOV R11, UR46 ;  /* 0x0000002e000b7c02 */ /* 0x000fe20008000f00 */
[----:B------:R-:W-:-:S02]  /*7840*/  USHF.L.U32 UR46, UR8, 0x2, URZ ;  /* 0x00000002082e7899 */ /* 0x000fc4000800063f */
[----:B------:R-:W-:Y:S02]  /*7850*/  FMUL.FTZ R9, R113, R151 ;  /* 0x0000009771097220 */ /* 0x000fe40000410000 */
[----:B------:R-:W-:-:S04]  /*7860*/  IMAD.WIDE R4, R11, 0x4, R4 ;  /* 0x000000040b047825 */ /* 0x000fc800078e0204 */
[----:B------:R-:W-:Y:S01]  /*7870*/  FMUL.FTZ R11, R110, R153 ;  /* 0x000000996e0b7220 */ /* 0x000fe20000410000 */
[----:B------:R-:W-:Y:S01]  /*7880*/  FFMA.FTZ R9, R76, R21, R9 ;  /* 0x000000154c097223 */ /* 0x000fe20000010009 */
[----:B---3--:R-:W-:Y:S01]  /*7890*/  FMUL.FTZ R21, R21, R10 ;  /* 0x0000000a15157220 */ /* 0x008fe20000410000 */
[----:B------:R-:W-:Y:S02]  /*78a0*/  IMAD R25, R7, UR46, R34 ;  /* 0x0000002e07197c24 */ /* 0x000fe4000f8e0222 */
[----:B------:R-:W-:Y:S01]  /*78b0*/  FMUL.FTZ R10, R112, R132 ;  /* 0x00000084700a7220 */ /* 0x000fe20000410000 */
[----:B------:R-:W-:-:S04]  /*78c0*/  IMAD.WIDE.U32 R4, R6, UR46, R4 ;  /* 0x0000002e06047c25 */ /* 0x000fc8000f8e0004 */
[----:B------:R-:W-:Y:S01]  /*78d0*/  FMUL.FTZ R6, R97, R30 ;  /* 0x0000001e61067220 */ /* 0x000fe20000410000 */
[----:B------:R-:W-:Y:S01]  /*78e0*/  FFMA.FTZ R111, R21, R151, R111 ;  /* 0x00000097156f7223 */ /* 0x000fe2000001006f */
[----:B------:R-:W-:Y:S01]  /*78f0*/  FFMA.FTZ R10, R77, R3, R10 ;  /* 0x000000034d0a7223 */ /* 0x000fe2000001000a */
[----:B------:R-:W-:Y:S01]  /*7900*/  FMUL.FTZ R3, R3, R121 ;  /* 0x0000007903037220 */ /* 0x000fe20000410000 */
[----:B------:R-:W-:Y:S01]  /*7910*/  IADD3 R5, R5, R25, RZ ;  /* 0x0000001905057210 */ /* 0x000fe20007ffe0ff */
[----:B------:R-:W-:Y:S01]  /*7920*/  FFMA.FTZ R7, R78, R2, R11 ;  /* 0x000000024e077223 */ /* 0x000fe2000001000b */
[----:B------:R-:W-:Y:S01]  /*7930*/  LEA R25, R31, R130, 0x2 ;  /* 0x000000821f197211 */ /* 0x000fe200078e10ff */
[----:B----4-:R-:W-:Y:S01]  /*7940*/  FMUL.FTZ R11, R2, R115 ;  /* 0x00000073020b7220 */ /* 0x010fe20000410000 */
[----:B------:R-:W-:Y:S01]  /*7950*/  FFMA.FTZ R2, R79, R18, R6 ;  /* 0x000000124f027223 */ /* 0x000fe20000010006 */
[----:B------:R-:W-:Y:S01]  /*7960*/  FFMA.FTZ R132, R3, R132, R111 ;  /* 0x0000008403847223 */ /* 0x000fe2000001006f */
[----:B------:R-:W-:-:S02]  /*7970*/  FMUL.FTZ R18, R18, R120 ;  /* 0x0000007812127220 */ /* 0x000fc40000410000 */
[----:B------:R-:W0:Y:S01]  /*7980*/  LDS R25, [R25+0x2310] ;  /* 0x0023100019197984 */ /* 0x000e220000000800 */
[----:B------:R-:W-:Y:S01]  /*7990*/  FFMA.FTZ R132, R11, R153, R132 ;  /* 0x000000990b847223 */ /* 0x000fe20000010084 */
[----:B------:R-:W-:Y:S01]  /*79a0*/  FMUL.FTZ R97, R18, R30 ;  /* 0x0000001e12617220 */ /* 0x000fe20000410000 */
[----:B------:R-:W-:-:S03]  /*79b0*/  IADD3 R30, R131, 0x180, RZ ;  /* 0x00000180831e7810 */ /* 0x000fc60007ffe0ff */
[----:B------:R-:W-:Y:S01]  /*79c0*/  FADD.FTZ R6, R132, R97 ;  /* 0x0000006184067221 */ /* 0x000fe20000010000 */
[----:B------:R-:W-:Y:S06]  /*79d0*/  @!P0 BRA `(.L_x_2435) ;  /* 0x0000000000048947 */ /* 0x000fec0003800000 */
[----:B0-----:R1:W-:Y:S02]  /*79e0*/  REDG.E.ADD.F32.FTZ.RN.STRONG.GPU desc[UR20][R4.64+-0x1e00], R25 ;  /* 0xffe20019040079a6 */ /* 0x0013e4000c10f394 */
.L_x_2435:
[----:B------:R-:W-:Y:S05]  /*79f0*/  BSYNC B0 ;  /* 0x0000000000007941 */ /* 0x000fea0003800000 */
.L_x_2434:
[-C--:B01----:R-:W-:Y:S01]  /*7a00*/  LEA.HI.SX32 R25, R26, R131.reuse, 0x1b ;  /* 0x000000831a197211 */ /* 0x083fe200078fdaff */
[----:B------:R-:W-:Y:S01]  /*7a10*/  BSSY B0, `(.L_x_2436) ;  /* 0x0000011000007945 */ /* 0x000fe20003800000 */
[----:B------:R-:W-:Y:S02]  /*7a20*/  ISETP.GE.AND P6, PT, R23, 0x101, PT ;  /* 0x000001011700780c */ /* 0x000fe40003fc6270 */
[----:B------:R-:W-:Y:S02]  /*7a30*/  LEA R25, R25, R130, 0x2 ;  /* 0x0000008219197211 */ /* 0x000fe400078e10ff */
[----:B------:R-:W-:Y:S02]  /*7a40*/  IADD3 R34, R131, 0x200, RZ ;  /* 0x0000020083227810 */ /* 0x000fe40007ffe0ff */
[-C--:B------:R-:W-:Y:S02]  /*7a50*/  LEA.HI.SX32 R31, R30, R131.reuse, 0x1b ;  /* 0x000000831e1f7211 */ /* 0x080fe400078fdaff */
        /* <DEDUP_REMOVED lines=12> */
.L_x_2437:
[----:B------:R-:W-:Y:S05]  /*7b20*/  BSYNC B0 ;  /* 0x0000000000007941 */ /* 0x000fea0003800000 */
.L_x_2436:
[----:B01----:R0:W1:Y:S01]  /*7b30*/  LDS R25, [R34+0x2710] ;  /* 0x0027100022197984 */ /* 0x0030620000000800 */
[----:B------:R-:W-:Y:S01]  /*7b40*/  BSSY B0, `(.L_x_2438) ;  /* 0x0000006000007945 */ /* 0x000fe20003800000 */
[----:B------:R-:W-:Y:S02]  /*7b50*/  IADD3 R30, R131, 0x300, RZ ;  /* 0x00000300831e7810 */ /* 0x000fe40007ffe0ff */
[----:B------:R-:W-:Y:S02]  /*7b60*/  LEA.HI.SX32 R31, R26, R131, 0x1b ;  /* 0x000000831a1f7211 */ /* 0x000fe400078fdaff */
[----:B------:R-:W-:Y:S01]  /*7b70*/  LEA R42, R41, R130, 0x2 ;  /* 0x00000082292a7211 */ /* 0x000fe200078e10ff */
[----:B------:R-:W-:Y:S06]  /*7b80*/  @!P0 BRA `(.L_x_2439) ;  /* 0x0000000000048947 */ /* 0x000fec0003800000 */
[----:B-1----:R2:W-:Y:S02]  /*7b90*/  REDG.E.ADD.F32.FTZ.RN.STRONG.GPU desc[UR20][R4.64+-0x1a00], R25 ;  /* 0xffe60019040079a6 */ /* 0x0025e4000c10f394 */
.L_x_2439:
[----:B------:R-:W-:Y:S05]  /*7ba0*/  BSYNC B0 ;  /* 0x0000000000007941 */ /* 0x000fea0003800000 */
.L_x_2438:
[----:B-12---:R1:W2:Y:S01]  /*7bb0*/  LDS R25, [R42+0x2910] ;  /* 0x002910002a197984 */ /* 0x0062a20000000800 */
[----:B------:R-:W-:Y:S01]  /*7bc0*/  BSSY B0, `(.L_x_2440) ;  /* 0x0000006000007945 */ /* 0x000fe20003800000 */
[----:B------:R-:W-:Y:S02]  /*7bd0*/  IADD3 R26, R131, 0x380, RZ ;  /* 0x00000380831a7810 */ /* 0x000fe40007ffe0ff */
[----:B------:R-:W-:Y:S02]  /*7be0*/  LEA.HI.SX32 R41, R30, R131, 0x1b ;  /* 0x000000831e297211 */ /* 0x000fe400078fdaff */
[----:B0-----:R-:W-:Y:S01]  /*7bf0*/  LEA R34, R31, R130, 0x2 ;  /* 0x000000821f227211 */ /* 0x001fe200078e10ff */
[----:B------:R-:W-:Y:S06]  /*7c00*/  @!P1 BRA `(.L_x_2441) ;  /* 0x0000000000049947 */ /* 0x000fec0003800000 */
[----:B--2---:R0:W-:Y:S02]  /*7c10*/  REDG.E.ADD.F32.FTZ.RN.STRONG.GPU desc[UR20][R4.64+-0x1800], R25 ;  /* 0xffe80019040079a6 */ /* 0x0041e4000c10f394 */
.L_x_2441:
[----:B------:R-:W-:Y:S05]  /*7c20*/  BSYNC B0 ;  /* 0x0000000000007941 */ /* 0x000fea0003800000 */
.L_x_2440:
[----:B0-2---:R0:W2:Y:S01]  /*7c30*/  LDS R25, [R34+0x2b10] ;  /* 0x002b100022197984 */ /* 0x0050a20000000800 */
[----:B------:R-:W-:Y:S01]  /*7c40*/  BSSY B0, `(.L_x_2442) ;  /* 0x0000006000007945 */ /* 0x000fe20003800000 */
[----:B------:R-:W-:Y:S02]  /*7c50*/  LEA.HI.SX32 R31, R26, R131, 0x1b ;  /* 0x000000831a1f7211 */ /* 0x000fe400078fdaff */
[----:B------:R-:W-:Y:S02]  /*7c60*/  IADD3 R30, R131, 0x400, RZ ;  /* 0x00000400831e7810 */ /* 0x000fe40007ffe0ff */
[----:B------:R-:W-:Y:S01]  /*7c70*/  LEA R26, R41, R130, 0x2 ;  /* 0x00000082291a7211 */ /* 0x000fe200078e10ff */
[----:B------:R-:W-:Y:S06]  /*7c80*/  @!P2 BRA `(.L_x_2443) ;  /* 0x000000000004a947 */ /* 0x000fec0003800000 */
[----:B--2---:R3:W-:Y:S02]  /*7c90*/  REDG.E.ADD.F32.FTZ.RN.STRONG.GPU desc[UR20][R4.64+-0x1600], R25 ;  /* 0xffea0019040079a6 */ /* 0x0047e4000c10f394 */
.L_x_2443:
[----:B------:R-:W-:Y:S05]  /*7ca0*/  BSYNC B0 ;  /* 0x0000000000007941 */ /* 0x000fea0003800000 */
.L_x_2442:
[----:B--23--:R2:W3:Y:S01]  /*7cb0*/  LDS R25, [R26+0x2d10] ;  /* 0x002d10001a197984 */ /* 0x00c4e20000000800 */
[----:B------:R-:W-:Y:S01]  /*7cc0*/  BSSY B0, `(.L_x_2444) ;  /* 0x0000005000007945 */ /* 0x000fe20003800000 */
[----:B------:R-:W-:Y:S02]  /*7cd0*/  LEA.HI.SX32 R41, R30, R131, 0x1b ;  /* 0x000000831e297211 */ /* 0x000fe400078fdaff */
[----:B------:R-:W-:Y:S01]  /*7ce0*/  LEA R31, R31, R130, 0x2 ;  /* 0x000000821f1f7211 */ /* 0x000fe200078e10ff */
[----:B------:R-:W-:Y:S06]  /*7cf0*/  @!P3 BRA `(.L_x_2445) ;  /* 0x000000000004b947 */ /* 0x000fec0003800000 */
[----:B---3--:R4:W-:Y:S02]  /*7d00*/  REDG.E.ADD.F32.FTZ.RN.STRONG.GPU desc[UR20][R4.64+-0x1400], R25 ;  /* 0xffec0019040079a6 */ /* 0x0089e4000c10f394 */
.L_x_2445:
[----:B------:R-:W-:Y:S05]  /*7d10*/  BSYNC B0 ;  /* 0x0000000000007941 */ /* 0x000fea0003800000 */
.L_x_2444:
[----:B---34-:R3:W4:Y:S01]  /*7d20*/  LDS R25, [R31+0x2f10] ;  /* 0x002f10001f197984 */ /* 0x0187220000000800 */
[----:B------:R-:W-:Y:S01]  /*7d30*/  BSSY B0, `(.L_x_2446) ;  /* 0x0000004000007945 */ /* 0x000fe20003800000 */
[----:B------:R-:W-:-:S03]  /*7d40*/  LEA R41, R41, R130, 0x2 ;  /* 0x0000008229297211 */ /* 0x000fc600078e10ff */
[----:B------:R-:W-:Y:S05]  /*7d50*/  @!P4 BRA `(.L_x_2447) ;  /* 0x000000000004c947 */ /* 0x000fea0003800000 */
[----:B----4-:R4:W-:Y:S02]  /*7d60*/  REDG.E.ADD.F32.FTZ.RN.STRONG.GPU desc[UR20][R4.64+-0x1200], R25 ;  /* 0xffee0019040079a6 */ /* 0x0109e4000c10f394 */
.L_x_2447:
[----:B------:R-:W-:Y:S05]  /*7d70*/  BSYNC B0 ;  /* 0x0000000000007941 */ /* 0x000fea0003800000 */
.L_x_2446:
[----:B----4-:R4:W0:Y:S01]  /*7d80*/  LDS R25, [R41+0x3110] ;  /* 0x0031100029197984 */ /* 0x0108220000000800 */
[----:B------:R-:W-:Y:S01]  /*7d90*/  BSSY B0, `(.L_x_2448) ;  /* 0x0000005000007945 */ /* 0x000fe20003800000 */
[C---:B--2---:R-:W-:Y:S02]  /*7da0*/  IADD3 R26, R131.reuse, 0x480, RZ ;  /* 0x00000480831a7810 */ /* 0x044fe40007ffe0ff */
[----:B------:R-:W-:Y:S01]  /*7db0*/  IADD3 R30, R131, 0x500, RZ ;  /* 0x00000500831e7810 */ /* 0x000fe20007ffe0ff */
[----:B------:R-:W-:Y:S06]  /*7dc0*/  @!P5 BRA `(.L_x_2449) ;  /* 0x000000000004d947 */ /* 0x000fec0003800000 */
[----:B0-----:R2:W-:Y:S02]  /*7dd0*/  REDG.E.ADD.F32.FTZ.RN.STRONG.GPU desc[UR20][R4.64+-0x1000], R25 ;  /* 0xfff00019040079a6 */ /* 0x0015e4000c10f394 */
.L_x_2449:
[----:B------:R-:W-:Y:S05]  /*7de0*/  BSYNC B0 ;  /* 0x0000000000007941 */ /* 0x000fea0003800000 */
.L_x_2448:
        /* <DEDUP_REMOVED lines=18> */
.L_x_2451:
[----:B------:R-:W-:Y:S05]  /*7f10*/  BSYNC B0 ;  /* 0x0000000000007941 */ /* 0x000fea0003800000 */
.L_x_2450:
[----:B------:R3:W4:Y:S01]  /*7f20*/  LDS R23, [R31+0x3510] ;  /* 0x003510001f177984 */ /* 0x0007220000000800 */
[----:B------:R-:W-:Y:S01]  /*7f30*/  BSSY B0, `(.L_x_2452) ;  /* 0x0000006000007945 */ /* 0x000fe20003800000 */
[----:B------:R-:W-:Y:S02]  /*7f40*/  IADD3 R30, R131, 0x680, RZ ;  /* 0x00000680831e7810 */ /* 0x000fe40007ffe0ff */
[----:B0-2---:R-:W-:Y:S02]  /*7f50*/  LEA.HI.SX32 R25, R26, R131, 0x1b ;  /* 0x000000831a197211 */ /* 0x005fe400078fdaff */
[----:B------:R-:W-:Y:S01]  /*7f60*/  LEA R41, R41, R130, 0x2 ;  /* 0x0000008229297211 */ /* 0x000fe200078e10ff */
[----:B------:R-:W-:Y:S06]  /*7f70*/  @!P0 BRA `(.L_x_2453) ;  /* 0x0000000000048947 */ /* 0x000fec0003800000 */
[----:B----4-:R0:W-:Y:S02]  /*7f80*/  REDG.E.ADD.F32.FTZ.RN.STRONG.GPU desc[UR20][R4.64+-0xc00], R23 ;  /* 0xfff40017040079a6 */ /* 0x0101e4000c10f394 */
.L_x_2453:
[----:B------:R-:W-:Y:S05]  /*7f90*/  BSYNC B0 ;  /* 0x0000000000007941 */ /* 0x000fea0003800000 */
.L_x_2452:
[----:B0---4-:R0:W2:Y:S01]  /*7fa0*/  LDS R23, [R41+0x3710] ;  /* 0x0037100029177984 */ /* 0x0110a20000000800 */
[----:B------:R-:W-:Y:S01]  /*7fb0*/  BSSY B0, `(.L_x_2454) ;  /* 0x0000006000007945 */ /* 0x000fe20003800000 */
[----:B------:R-:W-:Y:S02]  /*7fc0*/  IADD3 R26, R131, 0x700, RZ ;  /* 0x00000700831a7810 */ /* 0x000fe40007ffe0ff */
[----:B---3--:R-:W-:Y:S02]  /*7fd0*/  LEA.HI.SX32 R31, R30, R131, 0x1b ;  /* 0x000000831e1f7211 */ /* 0x008fe400078fdaff */
[----:B------:R-:W-:Y:S01]  /*7fe0*/  LEA R34, R25, R130, 0x2 ;  /* 0x0000008219227211 */ /* 0x000fe200078e10ff */
[----:B------:R-:W-:Y:S06]  /*7ff0*/  @!P1 BRA `(.L_x_2455) ;  /* 0x0000000000049947 */ /* 0x000fec0003800000 */
[----:B--2---:R3:W-:Y:S02]  /*8000*/  REDG.E.ADD.F32.FTZ.RN.STRONG.GPU desc[UR20][R4.64+-0xa00], R23 ;  /* 0xfff60017040079a6 */ /* 0x0047e4000c10f394 */
.L_x_2455:
[----:B------:R-:W-:Y:S05]  /*8010*/  BSYNC B0 ;  /* 0x0000000000007941 */ /* 0x000fea0003800000 */
.L_x_2454:
[----:B--23--:R2:W3:Y:S01]  /*8020*/  LDS R23, [R34+0x3910] ;  /* 0x0039100022177984 */ /* 0x00c4e20000000800 */
[----:B------:R-:W-:Y:S01]  /*8030*/  BSSY B0, `(.L_x_2456) ;  /* 0x0000006000007945 */ /* 0x000fe20003800000 */
[----:B------:R-:W-:Y:S02]  /*8040*/  LEA.HI.SX32 R25, R26, R131, 0x1b ;  /* 0x000000831a197211 */ /* 0x000fe400078fdaff */
[----:B------:R-:W-:Y:S02]  /*8050*/  IADD3 R30, R131, 0x780, RZ ;  /* 0x00000780831e7810 */ /* 0x000fe40007ffe0ff */
[----:B------:R-:W-:Y:S01]  /*8060*/  LEA R26, R31, R130, 0x2 ;  /* 0x000000821f1a7211 */ /* 0x000fe200078e10ff */
[----:B------:R-:W-:Y:S06]  /*8070*/  @!P2 BRA `(.L_x_2457) ;  /* 0x000000000004a947 */ /* 0x000fec0003800000 */
[----:B---3--:R4:W-:Y:S02]  /*8080*/  REDG.E.ADD.F32.FTZ.RN.STRONG.GPU desc[UR20][R4.64+-0x800], R23 ;  /* 0xfff80017040079a6 */ /* 0x0089e4000c10f394 */
.L_x_2457:
[----:B------:R-:W-:Y:S05]  /*8090*/  BSYNC B0 ;  /* 0x0000000000007941 */ /* 0x000fea0003800000 */
.L_x_2456:
[----:B---34-:R3:W4:Y:S01]  /*80a0*/  LDS R23, [R26+0x3b10] ;  /* 0x003b10001a177984 */ /* 0x0187220000000800 */
[----:B------:R-:W-:Y:S01]  /*80b0*/  BSSY B0, `(.L_x_2458) ;  /* 0x0000005000007945 */ /* 0x000fe20003800000 */
[----:B------:R-:W-:Y:S02]  /*80c0*/  LEA.HI.SX32 R31, R30, R131, 0x1b ;  /* 0x000000831e1f7211 */ /* 0x000fe400078fdaff */
[----:B------:R-:W-:Y:S01]  /*80d0*/  LEA R25, R25, R130, 0x2 ;  /* 0x0000008219197211 */ /* 0x000fe200078e10ff */
[----:B------:R-:W-:Y:S06]  /*80e0*/  @!P3 BRA `(.L_x_2459) ;  /* 0x000000000004b947 */ /* 0x000fec0003800000 */
[----:B----4-:R4:W-:Y:S02]  /*80f0*/  REDG.E.ADD.F32.FTZ.RN.STRONG.GPU desc[UR20][R4.64+-0x600], R23 ;  /* 0xfffa0017040079a6 */ /* 0x0109e4000c10f394 */
.L_x_2459:
[----:B------:R-:W-:Y:S05]  /*8100*/  BSYNC B0 ;  /* 0x0000000000007941 */ /* 0x000fea0003800000 */
.L_x_2458:
[----:B----4-:R4:W0:Y:S01]  /*8110*/  LDS R23, [R25+0x3d10] ;  /* 0x003d100019177984 */ /* 0x0108220000000800 */
[----:B------:R-:W-:Y:S01]  /*8120*/  BSSY B0, `(.L_x_2460) ;  /* 0x0000004000007945 */ /* 0x000fe20003800000 */
[----:B------:R-:W-:-:S03]  /*8130*/  LEA R31, R31, R130, 0x2 ;  /* 0x000000821f1f7211 */ /* 0x000fc600078e10ff */
[----:B------:R-:W-:Y:S05]  /*8140*/  @!P4 BRA `(.L_x_2461) ;  /* 0x000000000004c947 */ /* 0x000fea0003800000 */
[----:B0-----:R0:W-:Y:S02]  /*8150*/  REDG.E.ADD.F32.FTZ.RN.STRONG.GPU desc[UR20][R4.64+-0x400], R23 ;  /* 0xfffc0017040079a6 */ /* 0x0011e4000c10f394 */
.L_x_2461:
[----:B------:R-:W-:Y:S05]  /*8160*/  BSYNC B0 ;  /* 0x0000000000007941 */ /* 0x000fea0003800000 */
.L_x_2460:
[----:B0-----:R0:W0:Y:S01]  /*8170*/  LDS R23, [R31+0x3f10] ;  /* 0x003f10001f177984 */ /* 0x0010220000000800 */
[----:B------:R-:W-:Y:S04]  /*8180*/  BSSY B0, `(.L_x_2462) ;  /* 0x0000003000007945 */ /* 0x000fe80003800000 */
[----:B------:R-:W-:Y:S05]  /*8190*/  @!P5 BRA `(.L_x_2463) ;  /* 0x000000000004d947 */ /* 0x000fea0003800000 */
[----:B0-----:R0:W-:Y:S02]  /*81a0*/  REDG.E.ADD.F32.FTZ.RN.STRONG.GPU desc[UR20][R4.64+-0x200], R23 ;  /* 0xfffe0017040079a6 */ /* 0x0011e4000c10f394 */
.L_x_2463:
[----:B------:R-:W-:Y:S05]  /*81b0*/  BSYNC B0 ;  /* 0x0000000000007941 */ /* 0x000fea0003800000 */
.L_x_2462:
[----:B----4-:R-:W4:Y:S01]  /*81c0*/  LDL R25, [R1+0x68] ;  /* 0x0000680001197983 */ /* 0x010f220000100800 */
[----:B---3--:R-:W3:Y:S03]  /*81d0*/  S2R R26, SR_LANEID ;  /* 0x00000000001a7919 */ /* 0x008ee60000000000 */
[----:B0-----:R-:W0:Y:S04]  /*81e0*/  SHFL.DOWN PT, R5, R6, 0x1, 0x1f ;  /* 0x08201f0006057f89 */ /* 0x001e2800000e0000 */
[----:B------:R-:W5:Y:S01]  /*81f0*/  SHFL.DOWN PT, R23, R0, 0x1, 0x1f ;  /* 0x08201f0000177f89 */ /* 0x000f6200000e0000 */
[----:B---3--:R-:W-:-:S13]  /*8200*/  ISETP.GT.AND P0, PT, R26, 0x1e, PT ;  /* 0x0000001e1a00780c */ /* 0x008fda0003f04270 */
[----:B0-----:R-:W-:Y:S01]  /*8210*/  @!P0 FADD.FTZ R6, R6, R5 ;  /* 0x0000000506068221 */ /* 0x001fe20000010000 */
[----:B-----5:R-:W-:-:S04]  /*8220*/  @!P0 FADD.FTZ R0, R0, R23 ;  /* 0x0000001700008221 */ /* 0x020fc80000010000 */
[----:B------:R-:W0:Y:S04]  /*8230*/  SHFL.DOWN PT, R5, R6, 0x2, 0x1f ;  /* 0x08401f0006057f89 */ /* 0x000e2800000e0000 */
[----:B------:R-:W3:Y:S01]  /*8240*/  SHFL.DOWN PT, R23, R0, 0x2, 0x1f ;  /* 0x08401f0000177f89 */ /* 0x000ee200000e0000 */
[----:B------:R-:W-:-:S13]  /*8250*/  ISETP.GT.AND P0, PT, R26, 0x1d, PT ;  /* 0x0000001d1a00780c */ /* 0x000fda0003f04270 */
[----:B0-----:R-:W-:Y:S01]  /*8260*/  @!P0 FADD.FTZ R6, R6, R5 ;  /* 0x0000000506068221 */ /* 0x001fe20000010000 */
[----:B---3--:R-:W-:-:S04]  /*8270*/  @!P0 FADD.FTZ R0, R0, R23 ;  /* 0x0000001700008221 */ /* 0x008fc80000010000 */
        /* <DEDUP_REMOVED lines=21> */
[----:B---3--:R-:W-:Y:S01]  /*83d0*/  @!P0 FADD.FTZ R0, R0, R23 ;  /* 0x0000001700008221 */ /* 0x008fe20000010000 */
        /* <DEDUP_REMOVED lines=44> */
[----:B------:R-:W3:Y:S01]  /*86a0*/  S2UR UR47, SR_CgaCtaId ;  /* 0x00000000002f79c3 */ /* 0x000ee20000008800 */
[----:B------:R-:W-:Y:S01]  /*86b0*/  UMOV UR46, 0x400 ;  /* 0x00000400002e7882 */ /* 0x000fe20000000000 */
[----:B------:R-:W-:Y:S01]  /*86c0*/  UISETP.NE.AND UP0, UPT, UR49, UR51, UPT ;  /* 0x000000333100728c */ /* 0x000fe2000bf05270 */
[----:B------:R-:W-:-:S05]  /*86d0*/  MOV R9, UR7 ;  /* 0x0000000700097c02 */ /* 0x000fca0008000f00 */
[----:B------:R-:W-:Y:S01]  /*86e0*/  PLOP3.LUT P0, PT, PT, PT, UP0, 0x80, 0x0 ;  /* 0x000000000000781c */ /* 0x000fe20003f0f008 */
[----:B---3--:R-:W-:-:S06]  /*86f0*/  ULEA UR46, UR47, UR46, 0x18 ;  /* 0x0000002e2f2e7291 */ /* 0x008fcc000f8ec03f */
[----:B------:R-:W-:-:S04]  /*8700*/  MOV R130, UR46 ;  /* 0x0000002e00827c02 */ /* 0x000fc80008000f00 */
[----:B------:R-:W-:Y:S01]  /*8710*/  LEA R12, R9, R130, 0x2 ;  /* 0x00000082090c7211 */ /* 0x000fe200078e10ff */
[----:B------:R-:W3:Y:S04]  /*8720*/  LDS.128 R4, [R130+0x4220] ;  /* 0x0042200082047984 */ /* 0x000ee80000000c00 */
[----:B------:R-:W4:Y:S04]  /*8730*/  LDS.64 R8, [R130+0x4230] ;  /* 0x0042300082087984 */ /* 0x000f280000000a00 */
[----:B------:R-:W5:Y:S04]  /*8740*/  @P0 LDS R10, [R12+0x6260] ;  /* 0x006260000c0a0984 */ /* 0x000f680000000800 */
[----:B------:R-:W1:Y:S01]  /*8750*/  @P0 LDS R11, [R12+0x5e60] ;  /* 0x005e60000c0b0984 */ /* 0x000e620000000800 */
[----:B---3--:R-:W-:Y:S01]  /*8760*/  FADD.FTZ R0, R3, R5 ;  /* 0x0000000503007221 */ /* 0x008fe20000010000 */
[----:B0-----:R-:W-:-:S03]  /*8770*/  FADD.FTZ R3, R2, R4 ;  /* 0x0000000402037221 */ /* 0x001fc60000010000 */
[----:B------:R-:W-:Y:S01]  /*8780*/  FADD.FTZ R0, R7, R0 ;  /* 0x0000000007007221 */ /* 0x000fe20000010000 */
[----:B------:R-:W-:-:S03]  /*8790*/  FADD.FTZ R5, R6, R3 ;  /* 0x0000000306057221 */ /* 0x000fc60000010000 */
[----:B----4-:R-:W-:Y:S01]  /*87a0*/  FADD.FTZ R3, R0, R9 ;  /* 0x0000000900037221 */ /* 0x010fe20000010000 */
[----:B------:R-:W-:-:S03]  /*87b0*/  FADD.FTZ R2, R5, R8 ;  /* 0x0000000805027221 */ /* 0x000fc60000010000 */
[----:B-----5:R-:W-:Y:S01]  /*87c0*/  @P0 FADD.FTZ R3, R3, R10 ;  /* 0x0000000a03030221 */ /* 0x020fe20000010000 */
[----:B-1----:R-:W-:-:S04]  /*87d0*/  @P0 FADD.FTZ R2, R2, R11 ;  /* 0x0000000b02020221 */ /* 0x002fc80000010000 */
[----:B------:R3:W-:Y:S04]  /*87e0*/  STS [R12+0x6260], R3 ;  /* 0x006260030c007388 */ /* 0x0007e80000000800 */
[----:B------:R3:W-:Y:S02]  /*87f0*/  STS [R12+0x5e60], R2 ;  /* 0x005e60020c007388 */ /* 0x0007e40000000800 */
.L_x_2465:
[----:B------:R-:W-:Y:S05]  /*8800*/  BSYNC B0 ;  /* 0x0000000000007941 */ /* 0x000fea0003800000 */
.L_x_2464:
[----:B------:R-:W-:Y:S02]  /*8810*/  UIADD3 UR7, UR7, 0x1, URZ ;  /* 0x0000000107077890 */ /* 0x000fe4000fffe03f */
[----:B------:R-:W-:Y:S02]  /*8820*/  UIADD3 UR8, UP1, UR8, 0x1, URZ ;  /* 0x0000000108087890 */ /* 0x000fe4000ff3e03f */
[----:B------:R-:W-:Y:S02]  /*8830*/  UISETP.GE.AND UP0, UPT, UR7, UR52, UPT ;  /* 0x000000340700728c */ /* 0x000fe4000bf06270 */
[----:B------:R-:W-:-:S04]  /*8840*/  UIADD3.X UR9, URZ, UR9, URZ, UP1, !UPT ;  /* 0x000000093f097290 */ /* 0x000fc80008ffe43f */
[----:B------:R-:W-:-:S13]  /*8850*/  PLOP3.LUT P0, PT, PT, PT, UP0, 0x80, 0x0 ;  /* 0x000000000000781c */ /* 0x000fda0003f0f008 */
[----:B------:R-:W-:Y:S05]  /*8860*/  @!P0 BRA `(.L_x_2466) ;  /* 0xffffffc400a48947 */ /* 0x000fea000383ffff */
.L_x_2422:
[----:B------:R-:W-:Y:S01]  /*8870*/  BAR.SYNC.DEFER_BLOCKING 0x0 ;  /* 0x0000000000007b1d */ /* 0x000fe20000010000 */
[----:B------:R-:W-:-:S04]  /*8880*/  SHF.L.U32 R28, R131, 0x2, RZ ;  /* 0x00000002831c7819 */ /* 0x000fc800000006ff */
[----:B------:R-:W-:Y:S02]  /*8890*/  LOP3.LUT R28, R28, 0xffffff80, RZ, 0xc0, !PT ;  /* 0xffffff801c1c7812 */ /* 0x000fe400078ec0ff */
[----:B0--3--:R-:W-:Y:S01]  /*88a0*/  MOV R2, UR15 ;  /* 0x0000000f00027c02 */ /* 0x009fe20008000f00 */
[----:B------:R-:W3:Y:S01]  /*88b0*/  LDL.LU R30, [R1+0x70] ;  /* 0x00007000011e7983 */ /* 0x000ee20000300800 */
[----:B------:R-:W-:Y:S02]  /*88c0*/  LOP3.LUT R28, R28, 0x1f, R131, 0xf8, !PT ;  /* 0x0000001f1c1c7812 */ /* 0x000fe400078ef883 */
[----:B------:R-:W-:Y:S01]  /*88d0*/  MOV R3, UR16 ;  /* 0x0000001000037c02 */ /* 0x000fe20008000f00 */
[----:B------:R-:W4:Y:S01]  /*88e0*/  LDL.LU R29, [R1+0x64] ;  /* 0x00006400011d7983 */ /* 0x000f220000300800 */
[----:B------:R-:W-:Y:S02]  /*88f0*/  USHF.R.S32.HI UR31, URZ, 0x1f, UR11 ;  /* 0x0000001f3f1f7899 */ /* 0x000fe4000801140b */
[----:B------:R-:W-:Y:S01]  /*8900*/  ULEA UR8, UR49, 0xfffff800, 0xb ;  /* 0xfffff80031087891 */ /* 0x000fe2000f8e583f */
[----:B------:R-:W-:Y:S01]  /*8910*/  IMAD.WIDE R2, R28, 0x10, R2 ;  /* 0x000000101c027825 */ /* 0x000fe200078e0202 */
[----:B------:R-:W-:Y:S01]  /*8920*/  ULDC.64 UR28, c[0x0][0x388] ;  /* 0x0000e200001c7ab9 */ /* 0x000fe20000000a00 */
[----:B------:R-:W-:Y:S01]  /*8930*/  USHF.R.S32.HI UR34, URZ, 0x1f, UR10 ;  /* 0x0000001f3f227899 */ /* 0x000fe2000801140a */
[----:B------:R-:W-:-:S02]  /*8940*/  ULDC.64 UR32, c[0x0][0x390] ;  /* 0x0000e40000207ab9 */ /* 0x000fc40000000a00 */
[----:B------:R-:W5:Y:S04]  /*8950*/  LDG.E.128 R4, desc[UR20][R2.64] ;  /* 0x0000001402047981 */ /* 0x000f68000c1e1d00 */
[----:B------:R-:W2:Y:S04]  /*8960*/  LDG.E.128 R12, desc[UR20][R2.64+0x200] ;  /* 0x00020014020c7981 */ /* 0x000ea8000c1e1d00 */
[----:B------:R-:W3:Y:S04]  /*8970*/  LDG.E.128 R16, desc[UR20][R2.64+0x400] ;  /* 0x0004001402107981 */ /* 0x000ee8000c1e1d00 */
[----:B------:R-:W4:Y:S01]  /*8980*/  LDG.E.128 R20, desc[UR20][R2.64+0x600] ;  /* 0x0006001402147981 */ /* 0x000f22000c1e1d00 */
[----:B------:R-:W-:-:S02]  /*8990*/  UIMAD UR7, UR31, UR28, URZ ;  /* 0x0000001c1f0772a4 */ /* 0x000fc4000f8e023f */
[----:B------:R-:W-:Y:S02]  /*89a0*/  USHF.R.S32.HI UR9, URZ, 0x1f, UR8 ;  /* 0x0000001f3f097899 */ /* 0x000fe40008011408 */
[----:B------:R-:W-:Y:S02]  /*89b0*/  UIMAD UR7, UR11, UR29, UR7 ;  /* 0x0000001d0b0772a4 */ /* 0x000fe4000f8e0207 */
[----:B------:R-:W-:Y:S02]  /*89c0*/  UIMAD.WIDE.U32 UR28, UR11, UR28, UR8 ;  /* 0x0000001c0b1c72a5 */ /* 0x000fe4000f8e0008 */
[----:B------:R-:W-:Y:S02]  /*89d0*/  UIMAD UR30, UR34, UR32, URZ ;  /* 0x00000020221e72a4 */ /* 0x000fe4000f8e023f */
[----:B------:R-:W-:Y:S02]  /*89e0*/  UIADD3 UR29, UR29, UR7, URZ ;  /* 0x000000071d1d7290 */ /* 0x000fe4000fffe03f */
[----:B------:R-:W-:-:S02]  /*89f0*/  UIMAD UR30, UR10, UR33, UR30 ;  /* 0x000000210a1e72a4 */ /* 0x000fc4000f8e021e */
[----:B------:R-:W-:Y:S02]  /*8a00*/  UIMAD.WIDE.U32 UR28, UR10, UR32, UR28 ;  /* 0x000000200a1c72a5 */ /* 0x000fe4000f8e001c */
[----:B------:R-:W-:Y:S01]  /*8a10*/  UIADD3 UR19, UP2, UR19, -0x2000, URZ ;  /* 0xffffe00013137890 */ /* 0x000fe2000ff5e03f */
[----:B------:R-:W-:Y:S01]  /*8a20*/  ULDC.64 UR32, c[0x0][0x3e0] ;  /* 0x0000f80000207ab9 */ /* 0x000fe20000000a00 */
[----:B------:R-:W-:Y:S02]  /*8a30*/  UIADD3 UR29, UR29, UR30, URZ ;  /* 0x0000001e1d1d7290 */ /* 0x000fe4000fffe03f */
[----:B------:R-:W-:Y:S02]  /*8a40*/  ULEA UR7, UP0, UR28, UR32, 0x2 ;  /* 0x000000201c077291 */ /* 0x000fe4000f80103f */
[----:B------:R-:W-:Y:S02]  /*8a50*/  UIADD3 UR17, UP3, UR17, -0x2000, URZ ;  /* 0xffffe00011117890 */ /* 0x000fe4000ff7e03f */
[----:B------:R-:W-:-:S02]  /*8a60*/  ULEA.HI.X UR28, UR28, UR33, UR29, 0x2, UP0 ;  /* 0x000000211c1c7291 */ /* 0x000fc400080f141d */
[----:B------:R-:W-:Y:S02]  /*8a70*/  UIADD3 UR13, UP4, UR13, -0x2000, URZ ;  /* 0xffffe0000d0d7890 */ /* 0x000fe4000ff9e03f */
[----:B------:R-:W-:Y:S02]  /*8a80*/  UIADD3 UR15, UP1, UR15, -0x2000, URZ ;  /* 0xffffe0000f0f7890 */ /* 0x000fe4000ff3e03f */
[----:B------:R-:W-:Y:S02]  /*8a90*/  UIADD3 UR6, UR6, 0x1, URZ ;  /* 0x0000000106067890 */ /* 0x000fe4000fffe03f */
[----:B------:R-:W-:Y:S02]  /*8aa0*/  UIADD3.X UR48, UR48, -0x1, URZ, UP2, !UPT ;  /* 0xffffffff30307890 */ /* 0x000fe400097fe43f */
[----:B------:R-:W-:Y:S02]  /*8ab0*/  UIADD3.X UR18, UR18, -0x1, URZ, UP3, !UPT ;  /* 0xffffffff12127890 */ /* 0x000fe40009ffe43f */
[----:B------:R-:W-:-:S02]  /*8ac0*/  UIADD3.X UR14, UR14, -0x1, URZ, UP4, !UPT ;  /* 0xffffffff0e0e7890 */ /* 0x000fc4000a7fe43f */
[----:B------:R-:W-:Y:S01]  /*8ad0*/  UIADD3.X UR16, UR16, -0x1, URZ, UP1, !UPT ;  /* 0xffffffff10107890 */ /* 0x000fe20008ffe43f */
[----:B-----5:R-:W-:Y:S04]  /*8ae0*/  STS.128 [R129], R4 ;  /* 0x0000000481007388 */ /* 0x020fe80000000c00 */
[----:B--2---:R-:W-:Y:S04]  /*8af0*/  STS.128 [R129+0x200], R12 ;  /* 0x0002000c81007388 */ /* 0x004fe80000000c00 */
[----:B---3--:R-:W-:Y:S04]  /*8b00*/  STS.128 [R129+0x400], R16 ;  /* 0x0004001081007388 */ /* 0x008fe80000000c00 */
[----:B----4-:R-:W-:Y:S01]  /*8b10*/  STS.128 [R129+0x600], R20 ;  /* 0x0006001481007388 */ /* 0x010fe20000000c00 */
        /* <DEDUP_REMOVED lines=17> */
[----:B------:R-:W-:Y:S01]  /*8c30*/  FSETP.GTU.FTZ.AND P6, PT, R12, 20, PT ;  /* 0x41a000000c00780b */ /* 0x000fe20003fdc000 */
[----:B------:R-:W-:Y:S01]  /*8c40*/  FADD.FTZ R5, R5, UR5 ;  /* 0x0000000505057e21 */ /* 0x000fe20008010000 */
[----:B------:R-:W-:Y:S01]  /*8c50*/  FSETP.GTU.FTZ.AND P0, PT, R9, 20, PT ;  /* 0x41a000000900780b */ /* 0x000fe20003f1c000 */
[----:B------:R-:W-:Y:S01]  /*8c60*/  FADD.FTZ R6, R6, UR5 ;  /* 0x0000000506067e21 */ /* 0x000fe20008010000 */
[----:B------:R-:W-:Y:S01]  /*8c70*/  FSETP.GTU.FTZ.AND P1, PT, R10, 20, PT ;  /* 0x41a000000a00780b */ /* 0x000fe20003f3c000 */
[----:B------:R-:W-:Y:S01]  /*8c80*/  @!P2 FMUL.FTZ R0, R24, -1.4426950216293334961 ;  /* 0xbfb8aa3b1800a820 */ /* 0x000fe20000410000 */
[----:B------:R-:W-:Y:S01]  /*8c90*/  FADD.FTZ R7, R7, UR5 ;  /* 0x0000000507077e21 */ /* 0x000fe20008010000 */
[----:B------:R-:W-:-:S02]  /*8ca0*/  @!P3 FMUL.FTZ R2, R25, -1.4426950216293334961 ;  /* 0xbfb8aa3b1902b820 */ /* 0x000fc40000410000 */
        /* <DEDUP_REMOVED lines=11> */
[----:B------:R3:W5:Y:S01]  /*8d60*/  @!P3 MUFU.RCP R14, R2 ;  /* 0x00000002000eb308 */ /* 0x0007620000001000 */
[----:B0-----:R-:W-:Y:S01]  /*8d70*/  @!P5 FADD.FTZ R8, R8, 1 ;  /* 0x3f8000000808d421 */ /* 0x001fe20000010000 */
[----:B--2---:R-:W-:-:S06]  /*8d80*/  @!P0 FMUL.FTZ R0, R9, -1.4426950216293334961 ;  /* 0xbfb8aa3b09008820 */ /* 0x004fcc0000410000 */
[----:B------:R-:W0:Y:S01]  /*8d90*/  @!P4 MUFU.RCP R3, R3 ;  /* 0x000000030003c308 */ /* 0x000e220000001000 */
[----:B----4-:R-:W-:Y:S01]  /*8da0*/  @!P2 FMUL.FTZ R64, R64, R13 ;  /* 0x0000000d4040a220 */ /* 0x010fe20000410000 */
[----:B------:R-:W-:Y:S01]  /*8db0*/  FSETP.GTU.FTZ.AND P2, PT, R11, 20, PT ;  /* 0x41a000000b00780b */ /* 0x000fe20003f5c000 */
[----:B---3--:R-:W-:-:S05]  /*8dc0*/  @!P1 FMUL.FTZ R2, R10, -1.4426950216293334961 ;  /* 0xbfb8aa3b0a029820 */ /* 0x008fca0000410000 */
[----:B------:R-:W2:Y:S01]  /*8dd0*/  @!P5 MUFU.RCP R8, R8 ;  /* 0x000000080008d308 */ /* 0x000ea20000001000 */
[----:B-----5:R-:W-:Y:S01]  /*8de0*/  @!P3 FMUL.FTZ R65, R65, R14 ;  /* 0x0000000e4141b220 */ /* 0x020fe20000410000 */
[----:B------:R-:W-:-:S06]  /*8df0*/  FSETP.GTU.FTZ.AND P3, PT, R4, 20, PT ;  /* 0x41a000000400780b */ /* 0x000fcc0003f7c000 */
[----:B------:R-:W3:Y:S01]  /*8e00*/  @!P6 MUFU.EX2 R12, R12 ;  /* 0x0000000c000ce308 */ /* 0x000ee20000000800 */
[----:B0-----:R-:W-:Y:S01]  /*8e10*/  @!P4 FMUL.FTZ R66, R66, R3 ;  /* 0x000000034242c220 */ /* 0x001fe20000410000 */
[----:B------:R-:W-:Y:S01]  /*8e20*/  @!P2 FMUL.FTZ R3, R11, -1.4426950216293334961 ;  /* 0xbfb8aa3b0b03a820 */ /* 0x000fe20000410000 */
[----:B------:R-:W-:-:S04]  /*8e30*/  FSETP.GTU.FTZ.AND P4, PT, R5, 20, PT ;  /* 0x41a000000500780b */ /* 0x000fc80003f9c000 */
[----:B------:R-:W-:Y:S01]  /*8e40*/  @!P3 FMUL.FTZ R4, R4, -1.4426950216293334961 ;  /* 0xbfb8aa3b0404b820 */ /* 0x000fe20000410000 */
[----:B------:R-:W0:Y:S01]  /*8e50*/  @!P0 MUFU.EX2 R0, R0 ;  /* 0x0000000000008308 */ /* 0x000e220000000800 */
[----:B--2---:R-:W-:Y:S01]  /*8e60*/  @!P5 FMUL.FTZ R67, R67, R8 ;  /* 0x000000084343d220 */ /* 0x004fe20000410000 */
[----:B------:R-:W-:Y:S01]  /*8e70*/  FSETP.GTU.FTZ.AND P5, PT, R6, 20, PT ;  /* 0x41a000000600780b */ /* 0x000fe20003fbc000 */
[----:B------:R-:W2:Y:S01]  /*8e80*/  LDS.128 R8, [R128] ;  /* 0x0000000080087984 */ /* 0x000ea20000000c00 */
[----:B------:R-:W-:Y:S04]  /*8e90*/  BAR.SYNC.DEFER_BLOCKING 0x0 ;  /* 0x0000000000007b1d */ /* 0x000fe80000010000 */
[----:B------:R-:W-:Y:S01]  /*8ea0*/  @!P4 FMUL.FTZ R5, R5, -1.4426950216293334961 ;  /* 0xbfb8aa3b0505c820 */ /* 0x000fe20000410000 */
[----:B---3--:R-:W-:Y:S01]  /*8eb0*/  @!P6 FADD.FTZ R12, R12, 1 ;  /* 0x3f8000000c0ce421 */ /* 0x008fe20000010000 */
[----:B------:R-:W3:Y:S05]  /*8ec0*/  @!P1 MUFU.EX2 R2, R2 ;  /* 0x0000000200029308 */ /* 0x000eea0000000800 */
[----:B------:R-:W-:Y:S01]  /*8ed0*/  @!P5 FMUL.FTZ R6, R6, -1.4426950216293334961 ;  /* 0xbfb8aa3b0606d820 */ /* 0x000fe20000410000 */
[----:B0-----:R-:W-:-:S02]  /*8ee0*/  @!P0 FADD.FTZ R0, R0, 1 ;  /* 0x3f80000000008421 */ /* 0x001fc40000010000 */
[----:B------:R-:W0:Y:S08]  /*8ef0*/  @!P2 MUFU.EX2 R3, R3 ;  /* 0x000000030003a308 */ /* 0x000e300000000800 */
[----:B------:R-:W4:Y:S01]  /*8f00*/  @!P3 MUFU.EX2 R4, R4 ;  /* 0x000000040004b308 */ /* 0x000f220000000800 */
[----:B---3--:R-:W-:Y:S01]  /*8f10*/  @!P1 FADD.FTZ R2, R2, 1 ;  /* 0x3f80000002029421 */ /* 0x008fe20000010000 */
[----:B------:R-:W-:Y:S04]  /*8f20*/  STS.128 [R29], R56 ;  /* 0x000000381d007388 */ /* 0x000fe80000000c00 */
[----:B------:R-:W-:Y:S02]  /*8f30*/  STS.128 [R29+0x10], R52 ;  /* 0x000010341d007388 */ /* 0x000fe40000000c00 */
[----:B------:R-:W3:Y:S01]  /*8f40*/  @!P6 MUFU.RCP R15, R12 ;  /* 0x0000000c000fe308 */ /* 0x000ee20000001000 */
[----:B0-----:R-:W-:Y:S01]  /*8f50*/  @!P2 FADD.FTZ R3, R3, 1 ;  /* 0x3f8000000303a421 */ /* 0x001fe20000010000 */
[----:B------:R-:W-:Y:S01]  /*8f60*/  STS.128 [R29+0x20], R48 ;  /* 0x000020301d007388 */ /* 0x000fe20000000c00 */
[----:B--2---:R-:W-:Y:S01]  /*8f70*/  FADD.FTZ R8, R8, UR5 ;  /* 0x0000000508087e21 */ /* 0x004fe20008010000 */
[----:B------:R-:W-:-:S04]  /*8f80*/  FADD.FTZ R9, R9, UR5 ;  /* 0x0000000509097e21 */ /* 0x000fc80008010000 */
[----:B------:R-:W0:Y:S01]  /*8f90*/  @!P0 MUFU.RCP R0, R0 ;  /* 0x0000000000008308 */ /* 0x000e220000001000 */
[----:B----4-:R-:W-:Y:S01]  /*8fa0*/  @!P3 FADD.FTZ R4, R4, 1 ;  /* 0x3f8000000404b421 */ /* 0x010fe20000010000 */
[----:B------:R-:W-:Y:S01]  /*8fb0*/  FADD.FTZ R10, R10, UR5 ;  /* 0x000000050a0a7e21 */ /* 0x000fe20008010000 */
[----:B------:R-:W-:Y:S01]  /*8fc0*/  FADD.FTZ R11, R11, UR5 ;  /* 0x000000050b0b7e21 */ /* 0x000fe20008010000 */
[----:B------:R-:W-:Y:S01]  /*8fd0*/  STS.128 [R29+0x30], R44 ;  /* 0x0000302c1d007388 */ /* 0x000fe20000000c00 */
[----:B------:R-:W-:Y:S01]  /*8fe0*/  NOP ;  /* 0x0000000000007918 */ /* 0x000fe20000000000 */
[----:B---3--:R-:W-:Y:S02]  /*8ff0*/  @!P6 FMUL.FTZ R68, R68, R15 ;  /* 0x0000000f4444e220 */ /* 0x008fe40000410000 */
[----:B------:R-:W2:Y:S01]  /*9000*/  @!P1 MUFU.RCP R17, R2 ;  /* 0x0000000200119308 */ /* 0x000ea20000001000 */
[----:B------:R-:W-:Y:S01]  /*9010*/  LDS.128 R20, [R129+0x400] ;  /* 0x0004000081147984 */ /* 0x000fe20000000c00 */
[----:B------:R-:W-:Y:S01]  /*9020*/  FSETP.GTU.FTZ.AND P6, PT, R7, 20, PT ;  /* 0x41a000000700780b */ /* 0x000fe20003fdc000 */
[----:B0-----:R-:W-:Y:S01]  /*9030*/  @!P0 FMUL.FTZ R69, R69, R0 ;  /* 0x0000000045458220 */ /* 0x001fe20000410000 */
[----:B------:R-:W-:Y:S01]  /*9040*/  FSETP.GTU.FTZ.AND P0, PT, R8, 20, PT ;  /* 0x41a000000800780b */ /* 0x000fe20003f1c000 */
[----:B------:R-:W-:Y:S03]  /*9050*/  LDS.128 R24, [R129+0x600] ;  /* 0x0006000081187984 */ /* 0x000fe60000000c00 */
[----:B------:R-:W0:Y:S08]  /*9060*/  @!P2 MUFU.RCP R14, R3 ;  /* 0x00000003000ea308 */ /* 0x000e300000001000 */
[----:B------:R-:W3:Y:S01]  /*9070*/  @!P3 MUFU.RCP R15, R4 ;  /* 0x00000004000fb308 */ /* 0x000ee20000001000 */
[----:B--2---:R-:W-:Y:S01]  /*9080*/  @!P1 FMUL.FTZ R70, R70, R17 ;  /* 0x0000001146469220 */ /* 0x004fe20000410000 */
[----:B------:R-:W-:Y:S01]  /*9090*/  FSETP.GTU.FTZ.AND P1, PT, R9, 20, PT ;  /* 0x41a000000900780b */ /* 0x000fe20003f3c000 */
[----:B------:R-:W-:Y:S01]  /*90a0*/  @!P0 FMUL.FTZ R0, R8, -1.4426950216293334961 ;  /* 0xbfb8aa3b08008820 */ /* 0x000fe20000410000 */
[----:B------:R-:W-:Y:S04]  /*90b0*/  LDS.128 R16, [R129+0x200] ;  /* 0x0002000081107984 */ /* 0x000fe80000000c00 */
[----:B------:R-:W2:Y:S01]  /*90c0*/  @!P4 MUFU.EX2 R5, R5 ;  /* 0x000000050005c308 */ /* 0x000ea20000000800 */
[----:B0-----:R-:W-:Y:S01]  /*90d0*/  @!P2 FMUL.FTZ R71, R71, R14 ;  /* 0x0000000e4747a220 */ /* 0x001fe20000410000 */
[----:B------:R-:W-:-:S05]  /*90e0*/  FSETP.GTU.FTZ.AND P2, PT, R10, 20, PT ;  /* 0x41a000000a00780b */ /* 0x000fca0003f5c000 */
[----:B------:R-:W-:Y:S01]  /*90f0*/  @!P1 FMUL.FTZ R2, R9, -1.4426950216293334961 ;  /* 0xbfb8aa3b09029820 */ /* 0x000fe20000410000 */
[----:B------:R0:W4:Y:S01]  /*9100*/  @!P5 MUFU.EX2 R13, R6 ;  /* 0x00000006000dd308 */ /* 0x0001220000000800 */
[----:B---3--:R-:W-:Y:S01]  /*9110*/  @!P3 FMUL.FTZ R72, R72, R15 ;  /* 0x0000000f4848b220 */ /* 0x008fe20000410000 */
[----:B------:R-:W-:-:S05]  /*9120*/  FSETP.GTU.FTZ.AND P3, PT, R11, 20, PT ;  /* 0x41a000000b00780b */ /* 0x000fca0003f7c000 */
[----:B------:R-:W-:Y:S01]  /*9130*/  @!P2 FMUL.FTZ R3, R10, -1.4426950216293334961 ;  /* 0xbfb8aa3b0a03a820 */ /* 0x000fe20000410000 */
[----:B------:R-:W-:Y:S01]  /*9140*/  @!P1 MUFU.EX2 R2, R2 ;  /* 0x0000000200029308 */ /* 0x000fe20000000800 */
[----:B0-----:R-:W-:Y:S01]  /*9150*/  @!P6 FMUL.FTZ R6, R7, -1.4426950216293334961 ;  /* 0xbfb8aa3b0706e820 */ /* 0x001fe20000410000 */
[----:B--2---:R-:W-:-:S05]  /*9160*/  @!P4 FADD.FTZ R5, R5, 1 ;  /* 0x3f8000000505c421 */ /* 0x004fca0000010000 */
[----:B------:R-:W-:Y:S01]  /*9170*/  @!P3 FMUL.FTZ R4, R11, -1.4426950216293334961 ;  /* 0xbfb8aa3b0b04b820 */ /* 0x000fe20000410000 */
[----:B------:R-:W-:Y:S01]  /*9180*/  @!P2 MUFU.EX2 R3, R3 ;  /* 0x000000030003a308 */ /* 0x000fe20000000800 */
[----:B------:R-:W0:Y:S01]  /*9190*/  LDS.128 R8, [R129] ;  /* 0x0000000081087984 */ /* 0x000e220000000c00 */
[----:B----4-:R-:W-:-:S06]  /*91a0*/  @!P5 FADD.FTZ R13, R13, 1 ;  /* 0x3f8000000d0dd421 */ /* 0x010fcc0000010000 */
[----:B------:R-:W2:Y:S08]  /*91b0*/  @!P0 MUFU.EX2 R0, R0 ;  /* 0x0000000000008308 */ /* 0x000eb00000000800 */
[----:B------:R-:W3:Y:S08]  /*91c0*/  @!P6 MUFU.EX2 R7, R6 ;  /* 0x000000060007e308 */ /* 0x000ef00000000800 */
[----:B------:R4:W5:Y:S01]  /*91d0*/  @!P3 MUFU.EX2 R6, R4 ;  /* 0x000000040006b308 */ /* 0x0009620000000800 */
[----:B--2---:R-:W-:-:S07]  /*91e0*/  @!P0 FADD.FTZ R0, R0, 1 ;  /* 0x3f80000000008421 */ /* 0x004fce0000010000 */
[----:B------:R2:W1:Y:S01]  /*91f0*/  @!P4 MUFU.RCP R12, R5 ;  /* 0x00000005000cc308 */ /* 0x0004620000001000 */
[----:B----4-:R-:W-:Y:S01]  /*9200*/  @!P1 FADD.FTZ R4, R2, 1 ;  /* 0x3f80000002049421 */ /* 0x010fe20000010000 */
[----:B------:R-:W-:Y:S01]  /*9210*/  MOV R2, UR7 ;  /* 0x0000000700027c02 */ /* 0x000fe20008000f00 */
[----:B---3--:R-:W-:-:S05]  /*9220*/  @!P6 FADD.FTZ R7, R7, 1 ;  /* 0x3f8000000707e421 */ /* 0x008fca0000010000 */
[----:B------:R-:W3:Y:S01]  /*9230*/  @!P0 MUFU.RCP R15, R0 ;  /* 0x00000000000f8308 */ /* 0x000ee20000001000 */
[----:B--2---:R-:W-:Y:S01]  /*9240*/  @!P2 FADD.FTZ R5, R3, 1 ;  /* 0x3f8000000305a421 */ /* 0x004fe20000010000 */
[----:B------:R-:W-:Y:S01]  /*9250*/  MOV R3, UR28 ;  /* 0x0000001c00037c02 */ /* 0x000fe20008000f00 */
[----:B-----5:R-:W-:Y:S01]  /*9260*/  @!P3 FADD.FTZ R6, R6, 1 ;  /* 0x3f8000000606b421 */ /* 0x020fe20000010000 */
[----:B------:R-:W-:Y:S02]  /*9270*/  ULDC.64 UR28, c[0x0][0x3a8] ;  /* 0x0000ea00001c7ab9 */ /* 0x000fe40000000a00 */
[----:B------:R-:W-:Y:S01]  /*9280*/  UIMAD UR7, UR31, UR28, URZ ;  /* 0x0000001c1f0772a4 */ /* 0x000fe2000f8e023f */
[----:B------:R-:W-:Y:S01]  /*9290*/  IMAD.WIDE R2, R28, 0x10, R2 ;  /* 0x000000101c027825 */ /* 0x000fe200078e0202 */
[----:B------:R-:W2:Y:S03]  /*92a0*/  @!P1 MUFU.RCP R4, R4 ;  /* 0x0000000400049308 */ /* 0x000ea60000001000 */
[----:B-1----:R-:W-:Y:S01]  /*92b0*/  @!P4 FMUL.FTZ R73, R73, R12 ;  /* 0x0000000c4949c220 */ /* 0x002fe20000410000 */
[----:B------:R-:W-:Y:S01]  /*92c0*/  UIMAD UR7, UR11, UR29, UR7 ;  /* 0x0000001d0b0772a4 */ /* 0x000fe2000f8e0207 */
[----:B0-----:R-:W-:Y:S01]  /*92d0*/  STG.E.128 desc[UR20][R2.64], R8 ;  /* 0x0000000802007986 */ /* 0x001fe2000c101d14 */
[----:B------:R-:W-:-:S03]  /*92e0*/  UIMAD.WIDE.U32 UR8, UR11, UR28, UR8 ;  /* 0x0000001c0b0872a5 */ /* 0x000fc6000f8e0008 */
[----:B------:R-:W-:Y:S01]  /*92f0*/  STG.E.128 desc[UR20][R2.64+0x200], R16 ;  /* 0x0002001002007986 */ /* 0x000fe2000c101d14 */
[----:B------:R-:W0:Y:S01]  /*9300*/  @!P2 MUFU.RCP R5, R5 ;  /* 0x000000050005a308 */ /* 0x000e220000001000 */
[----:B---3--:R-:W-:Y:S01]  /*9310*/  @!P0 FMUL.FTZ R60, R60, R15 ;  /* 0x0000000f3c3c8220 */ /* 0x008fe20000410000 */
[----:B------:R-:W-:Y:S01]  /*9320*/  ULDC.64 UR28, c[0x0][0x3b0] ;  /* 0x0000ec00001c7ab9 */ /* 0x000fe20000000a00 */
[----:B------:R-:W-:Y:S01]  /*9330*/  STG.E.128 desc[UR20][R2.64+0x400], R20 ;  /* 0x0004001402007986 */ /* 0x000fe2000c101d14 */
[----:B------:R-:W-:Y:S01]  /*9340*/  UIADD3 UR9, UR9, UR7, URZ ;  /* 0x0000000709097290 */ /* 0x000fe2000fffe03f */
[----:B------:R-:W-:Y:S01]  /*9350*/  FADD.FTZ R0, R60, R30 ;  /* 0x0000001e3c007221 */ /* 0x000fe20000010000 */
[----:B------:R-:W-:Y:S01]  /*9360*/  UIMAD UR7, UR34, UR28, URZ ;  /* 0x0000001c220772a4 */ /* 0x000fe2000f8e023f */
[----:B------:R1:W-:Y:S01]  /*9370*/  STG.E.128 desc[UR20][R2.64+0x600], R24 ;  /* 0x0006001802007986 */ /* 0x0003e2000c101d14 */
[----:B------:R-:W3:Y:S01]  /*9380*/  @!P3 MUFU.RCP R6, R6 ;  /* 0x000000060006b308 */ /* 0x000ee20000001000 */
[----:B--2---:R-:W-:Y:S01]  /*9390*/  @!P1 FMUL.FTZ R61, R61, R4 ;  /* 0x000000043d3d9220 */ /* 0x004fe20000410000 */
[----:B------:R-:W-:-:S02]  /*93a0*/  UIMAD UR7, UR10, UR29, UR7 ;  /* 0x0000001d0a0772a4 */ /* 0x000fc4000f8e0207 */
[----:B------:R-:W-:-:S03]  /*93b0*/  UIMAD.WIDE.U32 UR8, UR10, UR28, UR8 ;  /* 0x0000001c0a0872a5 */ /* 0x000fc6000f8e0008 */
[----:B------:R-:W-:Y:S01]  /*93c0*/  ULDC.64 UR28, c[0x0][0x3f0] ;  /* 0x0000fc00001c7ab9 */ /* 0x000fe20000000a00 */
[----:B------:R-:W2:Y:S01]  /*93d0*/  @!P5 MUFU.RCP R13, R13 ;  /* 0x0000000d000dd308 */ /* 0x000ea20000001000 */
[----:B0-----:R-:W-:Y:S01]  /*93e0*/  @!P2 FMUL.FTZ R62, R62, R5 ;  /* 0x000000053e3ea220 */ /* 0x001fe20000410000 */
[----:B------:R-:W-:Y:S02]  /*93f0*/  UIADD3 UR9, UR9, UR7, URZ ;  /* 0x0000000709097290 */ /* 0x000fe4000fffe03f */
[----:B------:R-:W-:-:S04]  /*9400*/  ULEA UR7, UP0, UR8, UR28, 0x2 ;  /* 0x0000001c08077291 */ /* 0x000fc8000f80103f */
[----:B------:R-:W0:Y:S01]  /*9410*/  @!P6 MUFU.RCP R14, R7 ;  /* 0x00000007000ee308 */ /* 0x000e220000001000 */
[----:B---3--:R-:W-:Y:S01]  /*9420*/  @!P3 FMUL.FTZ R63, R63, R6 ;  /* 0x000000063f3fb220 */ /* 0x008fe20000410000 */
[----:B------:R-:W-:Y:S01]  /*9430*/  BAR.SYNC.DEFER_BLOCKING 0x0 ;  /* 0x0000000000007b1d */ /* 0x000fe20000010000 */
[----:B-1----:R-:W-:Y:S01]  /*9440*/  FADD.FTZ R3, R0, R61 ;  /* 0x0000003d00037221 */ /* 0x002fe20000010000 */
[----:B------:R-:W-:Y:S01]  /*9450*/  ULEA.HI.X UR8, UR8, UR29, UR9, 0x2, UP0 ;  /* 0x0000001d08087291 */ /* 0x000fe200080f1409 */
[----:B------:R-:W-:Y:S01]  /*9460*/  MOV R2, UR7 ;  /* 0x0000000700027c02 */ /* 0x000fe20008000f00 */
[----:B------:R-:W-:Y:S01]  /*9470*/  UISETP.GT.AND UP0, UPT, UR49, 0x1, UPT ;  /* 0x000000013100788c */ /* 0x000fe2000bf04270 */
[----:B--2---:R-:W-:-:S05]  /*9480*/  @!P5 FMUL.FTZ R74, R74, R13 ;  /* 0x0000000d4a4ad220 */ /* 0x004fca0000410000 */
[----:B------:R-:W-:Y:S01]  /*9490*/  PLOP3.LUT P0, PT, PT, PT, UP0, 0x80, 0x0 ;  /* 0x000000000000781c */ /* 0x000fe20003f0f008 */
[----:B0-----:R-:W-:Y:S01]  /*94a0*/  @!P6 FMUL.FTZ R75, R75, R14 ;  /* 0x0000000e4b4be220 */ /* 0x001fe20000410000 */
[----:B------:R0:W-:Y:S04]  /*94b0*/  STS.128 [R29], R60 ;  /* 0x0000003c1d007388 */ /* 0x0001e80000000c00 */
[----:B------:R1:W-:Y:S04]  /*94c0*/  STS.128 [R29+0x10], R64 ;  /* 0x000010401d007388 */ /* 0x0003e80000000c00 */
[----:B------:R2:W-:Y:S04]  /*94d0*/  STS.128 [R29+0x20], R68 ;  /* 0x000020441d007388 */ /* 0x0005e80000000c00 */
[----:B------:R3:W-:Y:S01]  /*94e0*/  STS.128 [R29+0x30], R72 ;  /* 0x000030481d007388 */ /* 0x0007e20000000c00 */
[----:B------:R-:W-:Y:S01]  /*94f0*/  NOP ;  /* 0x0000000000007918 */ /* 0x000fe20000000000 */
[----:B0-----:R-:W-:-:S02]  /*9500*/  FADD.FTZ R62, R3, R62 ;  /* 0x0000003e033e7221 */ /* 0x001fc40000010000 */
[----:B------:R-:W0:Y:S01]  /*9510*/  LDS.128 R4, [R129] ;  /* 0x0000000081047984 */ /* 0x000e220000000c00 */
[----:B------:R-:W-:Y:S01]  /*9520*/  MOV R3, UR8 ;  /* 0x0000000800037c02 */ /* 0x000fe20008000f00 */
[----:B------:R-:W-:Y:S02]  /*9530*/  FADD.FTZ R63, R62, R63 ;  /* 0x0000003f3e3f7221 */ /* 0x000fe40000010000 */
[----:B------:R-:W4:Y:S01]  /*9540*/  LDS.128 R8, [R129+0x200] ;  /* 0x0002000081087984 */ /* 0x000f220000000c00 */
[----:B------:R-:W-:-:S04]  /*9550*/  IMAD.WIDE R2, R28, 0x10, R2 ;  /* 0x000000101c027825 */ /* 0x000fc800078e0202 */
[----:B-1----:R-:W-:Y:S01]  /*9560*/  FADD.FTZ R64, R63, R64 ;  /* 0x000000403f407221 */ /* 0x002fe20000010000 */
[----:B------:R-:W1:Y:S03]  /*9570*/  LDS.128 R12, [R129+0x400] ;  /* 0x00040000810c7984 */ /* 0x000e660000000c00 */
[----:B------:R-:W-:Y:S01]  /*9580*/  FADD.FTZ R65, R64, R65 ;  /* 0x0000004140417221 */ /* 0x000fe20000010000 */
[----:B------:R-:W5:Y:S03]  /*9590*/  LDS.128 R16, [R129+0x600] ;  /* 0x0006000081107984 */ /* 0x000f660000000c00 */
[----:B------:R-:W-:-:S04]  /*95a0*/  FADD.FTZ R66, R65, R66 ;  /* 0x0000004241427221 */ /* 0x000fc80000010000 */
[----:B------:R-:W-:-:S04]  /*95b0*/  FADD.FTZ R67, R66, R67 ;  /* 0x0000004342437221 */ /* 0x000fc80000010000 */
[----:B--2---:R-:W-:-:S04]  /*95c0*/  FADD.FTZ R68, R67, R68 ;  /* 0x0000004443447221 */ /* 0x004fc80000010000 */
[----:B------:R-:W-:-:S04]  /*95d0*/  FADD.FTZ R69, R68, R69 ;  /* 0x0000004544457221 */ /* 0x000fc80000010000 */
[----:B------:R-:W-:-:S04]  /*95e0*/  FADD.FTZ R70, R69, R70 ;  /* 0x0000004645467221 */ /* 0x000fc80000010000 */
[----:B------:R-:W-:-:S04]  /*95f0*/  FADD.FTZ R71, R70, R71 ;  /* 0x0000004746477221 */ /* 0x000fc80000010000 */
[----:B---3--:R-:W-:Y:S01]  /*9600*/  FADD.FTZ R72, R71, R72 ;  /* 0x0000004847487221 */ /* 0x008fe20000010000 */
[----:B0-----:R0:W-:Y:S03]  /*9610*/  STG.E.128 desc[UR20][R2.64], R4 ;  /* 0x0000000402007986 */ /* 0x0011e6000c101d14 */
[----:B------:R-:W-:Y:S01]  /*9620*/  FADD.FTZ R73, R72, R73 ;  /* 0x0000004948497221 */ /* 0x000fe20000010000 */
[----:B----4-:R0:W-:Y:S03]  /*9630*/  STG.E.128 desc[UR20][R2.64+0x200], R8 ;  /* 0x0002000802007986 */ /* 0x0101e6000c101d14 */
[----:B------:R-:W-:Y:S01]  /*9640*/  FADD.FTZ R74, R73, R74 ;  /* 0x0000004a494a7221 */ /* 0x000fe20000010000 */
[----:B-1----:R0:W-:Y:S03]  /*9650*/  STG.E.128 desc[UR20][R2.64+0x400], R12 ;  /* 0x0004000c02007986 */ /* 0x0021e6000c101d14 */
[----:B------:R-:W-:Y:S01]  /*9660*/  FADD.FTZ R0, R74, R75 ;  /* 0x0000004b4a007221 */ /* 0x000fe20000010000 */
[----:B-----5:R0:W-:Y:S04]  /*9670*/  STG.E.128 desc[UR20][R2.64+0x600], R16 ;  /* 0x0006001002007986 */ /* 0x0201e8000c101d14 */
[----:B------:R0:W-:Y:S01]  /*9680*/  STL [R1+0x70], R0 ;  /* 0x0000700001007387 */ /* 0x0001e20000100800 */
[----:B------:R-:W-:Y:S05]  /*9690*/  @P0 BRA `(.L_x_2467) ;  /* 0xffffff7000f80947 */ /* 0x000fea000383ffff */
.L_x_2388:
        /* <DEDUP_REMOVED lines=41> */
.L_x_2469:
[----:B------:R-:W-:Y:S05]  /*9930*/  BSYNC B0 ;  /* 0x0000000000007941 */ /* 0x000fea0003800000 */
.L_x_2468:
        /* <DEDUP_REMOVED lines=44> */
.L_x_2471:
[----:B0-----:R-:W0:Y:S02]  /*9c00*/  S2R R11, SR_TID.X ;  /* 0x00000000000b7919 */ /* 0x001e240000002100 */
.L_x_2472:
[----:B------:R-:W-:Y:S05]  /*9c10*/  BSYNC B0 ;  /* 0x0000000000007941 */ /* 0x000fea0003800000 */
.L_x_2470:
        /* <DEDUP_REMOVED lines=23> */
.L_x_2474:
        /* <DEDUP_REMOVED lines=30> */
.L_x_2473:
[----:B------:R-:W-:Y:S05]  /*9f70*/  EXIT ;  /* 0x000000000000794d */ /* 0x000fea0003800000 */
.L_x_2426:
[----:B------:R-:W-:Y:S01]  /*9f80*/  HFMA2.MMA R135, -RZ, RZ, 0, 5.9604644775390625e-08 ;  /* 0x00000001ff877435 */ /* 0x000fe200000001ff */
[----:B------:R-:W-:Y:S02]  /*9f90*/  MOV R136, R133 ;  /* 0x0000008500887202 */ /* 0x000fe40000000f00 */
[----:B------:R-:W-:Y:S02]  /*9fa0*/  MOV R119, RZ ;  /* 0x000000ff00777202 */ /* 0x000fe40000000f00 */
[----:B------:R-:W-:-:S07]  /*9fb0*/  MOV R118, 0xffffffff ;  /* 0xffffffff00767802 */ /* 0x000fce0000000f00 */
[----:B-1---5:R-:W-:Y:S05]  /*9fc0*/  WARPSYNC.COLLECTIVE R118, `(.L_x_2475) ;  /* 0x0000000076087348 */ /* 0x022fea0003c00000 */
[----:B------:R0:W2:Y:S02]  /*9fd0*/  SHFL.UP P3, R138, R136, R135, R119 ;  /* 0x04000087888a7389 */ /* 0x0000a40000060077 */
[----:B012--5:R-:W-:Y:S01]  /*9fe0*/  ENDCOLLECTIVE ;  /* 0x000000000000791b */ /* 0x027fe20003800000 */
.L_x_2475:
[----:B------:R-:W-:Y:S02]  /*9ff0*/  MOV R136, R134 ;  /* 0x0000008600887202 */ /* 0x000fe40000000f00 */
[----:B------:R-:W-:-:S07]  /*a000*/  MOV R137, R138 ;  /* 0x0000008a00897202 */ /* 0x000fce0000000f00 */
[----:B------:R-:W-:Y:S05]  /*a010*/  WARPSYNC.COLLECTIVE R118, `(.L_x_2476) ;  /* 0x0000000076087348 */ /* 0x000fea0003c00000 */
[----:B------:R0:W1:Y:S02]  /*a020*/  SHFL.UP P3, R138, R136, R135, R119 ;  /* 0x04000087888a7389 */ /* 0x0000640000060077 */
[----:B01----:R-:W-:Y:S01]  /*a030*/  ENDCOLLECTIVE ;  /* 0x000000000000791b */ /* 0x003fe20003800000 */
.L_x_2476:
        /* <DEDUP_REMOVED lines=10> */
.L_x_2477:
[----:B------:R-:W-:Y:S02]  /*a0e0*/  MOV R136, R134 ;  /* 0x0000008600887202 */ /* 0x000fe40000000f00 */
[----:B------:R-:W-:-:S07]  /*a0f0*/  MOV R137, R138 ;  /* 0x0000008a00897202 */ /* 0x000fce0000000f00 */
[----:B------:R-:W-:Y:S05]  /*a100*/  WARPSYNC.COLLECTIVE R118, `(.L_x_2478) ;  /* 0x0000000076087348 */ /* 0x000fea0003c00000 */
[----:B------:R0:W1:Y:S02]  /*a110*/  SHFL.UP P3, R138, R136, R135, R119 ;  /* 0x04000087888a7389 */ /* 0x0000640000060077 */
[----:B01----:R-:W-:Y:S01]  /*a120*/  ENDCOLLECTIVE ;  /* 0x000000000000791b */ /* 0x003fe20003800000 */
.L_x_2478:
        /* <DEDUP_REMOVED lines=10> */
.L_x_2479:
[----:B------:R-:W-:Y:S02]  /*a1d0*/  MOV R136, R134 ;  /* 0x0000008600887202 */ /* 0x000fe40000000f00 */
[----:B------:R-:W-:-:S07]  /*a1e0*/  MOV R137, R138 ;  /* 0x0000008a00897202 */ /* 0x000fce0000000f00 */
[----:B------:R-:W-:Y:S05]  /*a1f0*/  WARPSYNC.COLLECTIVE R118, `(.L_x_2480) ;  /* 0x0000000076087348 */ /* 0x000fea0003c00000 */
[----:B------:R0:W1:Y:S02]  /*a200*/  SHFL.UP P3, R138, R136, R135, R119 ;  /* 0x04000087888a7389 */ /* 0x0000640000060077 */
[----:B01----:R-:W-:Y:S01]  /*a210*/  ENDCOLLECTIVE ;  /* 0x000000000000791b */ /* 0x003fe20003800000 */
.L_x_2480:
        /* <DEDUP_REMOVED lines=10> */
.L_x_2481:
[----:B------:R-:W-:Y:S02]  /*a2c0*/  MOV R136, R134 ;  /* 0x0000008600887202 */ /* 0x000fe40000000f00 */
[----:B------:R-:W-:-:S07]  /*a2d0*/  MOV R137, R138 ;  /* 0x0000008a00897202 */ /* 0x000fce0000000f00 */
[----:B------:R-:W-:Y:S05]  /*a2e0*/  WARPSYNC.COLLECTIVE R118, `(.L_x_2482) ;  /* 0x0000000076087348 */ /* 0x000fea0003c00000 */
[----:B------:R0:W1:Y:S02]  /*a2f0*/  SHFL.UP P3, R138, R136, R135, R119 ;  /* 0x04000087888a7389 */ /* 0x0000640000060077 */
[----:B01----:R-:W-:Y:S01]  /*a300*/  ENDCOLLECTIVE ;  /* 0x000000000000791b */ /* 0x003fe20003800000 */
.L_x_2482:
        /* <DEDUP_REMOVED lines=10> */
.L_x_2483:
[----:B------:R-:W-:Y:S02]  /*a3b0*/  MOV R136, R134 ;  /* 0x0000008600887202 */ /* 0x000fe40000000f00 */
[----:B------:R-:W-:-:S07]  /*a3c0*/  MOV R137, R138 ;  /* 0x0000008a00897202 */ /* 0x000fce0000000f00 */
[----:B------:R-:W-:Y:S05]  /*a3d0*/  WARPSYNC.COLLECTIVE R118, `(.L_x_2484) ;  /* 0x0000000076087348 */ /* 0x000fea0003c00000 */
[----:B------:R0:W1:Y:S02]  /*a3e0*/  SHFL.UP P3, R138, R136, R135, R119 ;  /* 0x04000087888a7389 */ /* 0x0000640000060077 */
[----:B01----:R-:W-:Y:S01]  /*a3f0*/  ENDCOLLECTIVE ;  /* 0x000000000000791b */ /* 0x003fe20003800000 */
.L_x_2484:
[----:B------:R-:W-:Y:S01]  /*a400*/  MOV R118, R138 ;  /* 0x0000008a00767202 */ /* 0x000fe20000000f00 */
[----:B------:R-:W-:Y:S06]  /*a410*/  BRA `(.L_x_2485) ;  /* 0xffffffb800a87947 */ /* 0x000fec000383ffff */
.L_x_2427:
        /* <DEDUP_REMOVED lines=8> */
.L_x_2487:
[----:B------:R-:W-:Y:S05]  /*a4a0*/  BSYNC B0 ;  /* 0x0000000000007941 */ /* 0x000fea0003800000 */
.L_x_2486:
[----:B------:R-:W-:Y:S05]  /*a4b0*/  BRA `(.L_x_2488) ;  /* 0xffffffb800947947 */ /* 0x000fea000383ffff */
.L_x_2428:
        /* <DEDUP_REMOVED lines=8> */
.L_x_2490:
[----:B------:R-:W-:Y:S05]  /*a540*/  BSYNC B0 ;  /* 0x0000000000007941 */ /* 0x000fea0003800000 */
.L_x_2489:
[----:B------:R-:W-:Y:S05]  /*a550*/  BRA `(.L_x_2491) ;  /* 0xffffffb800747947 */ /* 0x000fea000383ffff */
.L_x_2429:
        /* <DEDUP_REMOVED lines=8> */
.L_x_2493:
[----:B------:R-:W-:Y:S05]  /*a5e0*/  BSYNC B0 ;  /* 0x0000000000007941 */ /* 0x000fea0003800000 */
.L_x_2492:
        /* <DEDUP_REMOVED lines=10> */
.L_x_2494:
[----:B------:R-:W-:-:S07]  /*a690*/  MOV R119, R110 ;  /* 0x0000006e00777202 */ /* 0x000fce0000000f00 */
[----:B------:R-:W-:Y:S05]  /*a6a0*/  WARPSYNC.COLLECTIVE R118, `(.L_x_2495) ;  /* 0x0000000076087348 */ /* 0x000fea0003c00000 */
[----:B------:R0:W1:Y:S02]  /*a6b0*/  SHFL.IDX P3, R160, R119, R155, R156 ;  /* 0x0000009b77a07389 */ /* 0x000064000006009c */
[----:B01----:R-:W-:Y:S01]  /*a6c0*/  ENDCOLLECTIVE ;  /* 0x000000000000791b */ /* 0x003fe20003800000 */
.L_x_2495:
[----:B------:R-:W-:Y:S02]  /*a6d0*/  MOV R134, R138 ;  /* 0x0000008a00867202 */ /* 0x000fe40000000f00 */
[----:B------:R-:W-:Y:S02]  /*a6e0*/  MOV R119, R111 ;  /* 0x0000006f00777202 */ /* 0x000fe40000000f00 */
[----:B------:R-:W-:-:S07]  /*a6f0*/  MOV R110, R160 ;  /* 0x000000a0006e7202 */ /* 0x000fce0000000f00 */
[----:B------:R-:W-:Y:S05]  /*a700*/  WARPSYNC.COLLECTIVE R118, `(.L_x_2496) ;  /* 0x0000000076087348 */ /* 0x000fea0003c00000 */
[----:B------:R0:W1:Y:S02]  /*a710*/  SHFL.IDX P3, R160, R119, R155, R156 ;  /* 0x0000009b77a07389 */ /* 0x000064000006009c */
[----:B01----:R-:W-:Y:S01]  /*a720*/  ENDCOLLECTIVE ;  /* 0x000000000000791b */ /* 0x003fe20003800000 */
.L_x_2496:
[----:B------:R-:W-:Y:S01]  /*a730*/  MOV R111, R160 ;  /* 0x000000a0006f7202 */ /* 0x000fe20000000f00 */
[----:B------:R-:W-:Y:S06]  /*a740*/  BRA `(.L_x_2497) ;  /* 0xffffffb800107947 */ /* 0x000fec000383ffff */
.L_x_2431:
[----:B------:R-:W-:Y:S01]  /*a750*/  HFMA2.MMA R155, -RZ, RZ, 0, 5.9604644775390625e-08 ;  /* 0x00000001ff9b7435 */ /* 0x000fe200000001ff */
[----:B------:R-:W-:Y:S02]  /*a760*/  MOV R160, R163 ;  /* 0x000000a300a07202 */ /* 0x000fe40000000f00 */
[----:B------:R-:W-:Y:S02]  /*a770*/  MOV R156, 0x1f ;  /* 0x0000001f009c7802 */ /* 0x000fe40000000f00 */
[----:B------:R-:W-:-:S07]  /*a780*/  MOV R118, 0xffffffff ;  /* 0xffffffff00767802 */ /* 0x000fce0000000f00 */
[----:B------:R-:W-:Y:S05]  /*a790*/  WARPSYNC.COLLECTIVE R118, `(.L_x_2498) ;  /* 0x0000000076087348 */ /* 0x000fea0003c00000 */
[----:B------:R0:W1:Y:S02]  /*a7a0*/  SHFL.DOWN P6, R119, R160, R155, R156 ;  /* 0x0800009ba0777389 */ /* 0x00006400000c009c */
[----:B01----:R-:W-:Y:S01]  /*a7b0*/  ENDCOLLECTIVE ;  /* 0x000000000000791b */ /* 0x003fe20003800000 */
.L_x_2498:
[----:B------:R-:W-:Y:S02]  /*a7c0*/  MOV R160, R164 ;  /* 0x000000a400a07202 */ /* 0x000fe40000000f00 */
[----:B------:R-:W-:-:S07]  /*a7d0*/  MOV R165, R119 ;  /* 0x0000007700a57202 */ /* 0x000fce0000000f00 */
[----:B------:R-:W-:Y:S05]  /*a7e0*/  WARPSYNC.COLLECTIVE R118, `(.L_x_2499) ;  /* 0x0000000076087348 */ /* 0x000fea0003c00000 */
[----:B------:R0:W1:Y:S02]  /*a7f0*/  SHFL.DOWN P6, R119, R160, R155, R156 ;  /* 0x0800009ba0777389 */ /* 0x00006400000c009c */
[----:B01----:R-:W-:Y:S01]  /*a800*/  ENDCOLLECTIVE ;  /* 0x000000000000791b */ /* 0x003fe20003800000 */
.L_x_2499:
        /* <DEDUP_REMOVED lines=9> */
.L_x_2500:
[----:B------:R-:W-:Y:S02]  /*a8a0*/  MOV R160, R164 ;  /* 0x000000a400a07202 */ /* 0x000fe40000000f00 */
[----:B------:R-:W-:-:S07]  /*a8b0*/  MOV R165, R119 ;  /* 0x0000007700a57202 */ /* 0x000fce0000000f00 */
[----:B------:R-:W-:Y:S05]  /*a8c0*/  WARPSYNC.COLLECTIVE R118, `(.L_x_2501) ;  /* 0x0000000076087348 */ /* 0x000fea0003c00000 */
[----:B------:R0:W1:Y:S02]  /*a8d0*/  SHFL.DOWN P6, R119, R160, R155, R156 ;  /* 0x0800009ba0777389 */ /* 0x00006400000c009c */
[----:B01----:R-:W-:Y:S01]  /*a8e0*/  ENDCOLLECTIVE ;  /* 0x000000000000791b */ /* 0x003fe20003800000 */
.L_x_2501:
        /* <DEDUP_REMOVED lines=9> */
.L_x_2502:
[----:B------:R-:W-:Y:S02]  /*a980*/  MOV R160, R164 ;  /* 0x000000a400a07202 */ /* 0x000fe40000000f00 */
[----:B------:R-:W-:-:S07]  /*a990*/  MOV R165, R119 ;  /* 0x0000007700a57202 */ /* 0x000fce0000000f00 */
[----:B------:R-:W-:Y:S05]  /*a9a0*/  WARPSYNC.COLLECTIVE R118, `(.L_x_2503) ;  /* 0x0000000076087348 */ /* 0x000fea0003c00000 */
[----:B------:R0:W1:Y:S02]  /*a9b0*/  SHFL.DOWN P6, R119, R160, R155, R156 ;  /* 0x0800009ba0777389 */ /* 0x00006400000c009c */
[----:B01----:R-:W-:Y:S01]  /*a9c0*/  ENDCOLLECTIVE ;  /* 0x000000000000791b */ /* 0x003fe20003800000 */
.L_x_2503:
        /* <DEDUP_REMOVED lines=9> */
.L_x_2504:
[----:B------:R-:W-:Y:S02]  /*aa60*/  MOV R160, R164 ;  /* 0x000000a400a07202 */ /* 0x000fe40000000f00 */
[----:B------:R-:W-:-:S07]  /*aa70*/  MOV R165, R119 ;  /* 0x0000007700a57202 */ /* 0x000fce0000000f00 */
[----:B------:R-:W-:Y:S05]  /*aa80*/  WARPSYNC.COLLECTIVE R118, `(.L_x_2505) ;  /* 0x0000000076087348 */ /* 0x000fea0003c00000 */
[----:B------:R0:W1:Y:S02]  /*aa90*/  SHFL.DOWN P6, R119, R160, R155, R156 ;  /* 0x0800009ba0777389 */ /* 0x00006400000c009c */
[----:B01----:R-:W-:Y:S01]  /*aaa0*/  ENDCOLLECTIVE ;  /* 0x000000000000791b */ /* 0x003fe20003800000 */
.L_x_2505:
        /* <DEDUP_REMOVED lines=9> */
.L_x_2506:
[----:B------:R-:W-:Y:S02]  /*ab40*/  MOV R160, R164 ;  /* 0x000000a400a07202 */ /* 0x000fe40000000f00 */
[----:B------:R-:W-:-:S07]  /*ab50*/  MOV R165, R119 ;  /* 0x0000007700a57202 */ /* 0x000fce0000000f00 */
[----:B------:R-:W-:Y:S05]  /*ab60*/  WARPSYNC.COLLECTIVE R118, `(.L_x_2507) ;  /* 0x0000000076087348 */ /* 0x000fea0003c00000 */
[----:B------:R0:W1:Y:S02]  /*ab70*/  SHFL.DOWN P6, R119, R160, R155, R156 ;  /* 0x0800009ba0777389 */ /* 0x00006400000c009c */
[----:B01----:R-:W-:Y:S01]  /*ab80*/  ENDCOLLECTIVE ;  /* 0x000000000000791b */ /* 0x003fe20003800000 */
.L_x_2507:
        /* <DEDUP_REMOVED lines=9> */
.L_x_2508:
[----:B------:R-:W-:Y:S02]  /*ac20*/  MOV R119, R164 ;  /* 0x000000a400777202 */ /* 0x000fe40000000f00 */
[----:B------:R-:W-:-:S07]  /*ac30*/  MOV R165, R160 ;  /* 0x000000a000a57202 */ /* 0x000fce0000000f00 */
[----:B------:R-:W-:Y:S05]  /*ac40*/  WARPSYNC.COLLECTIVE R118, `(.L_x_2509) ;  /* 0x0000000076087348 */ /* 0x000fea0003c00000 */
[----:B------:R0:W1:Y:S02]  /*ac50*/  SHFL.IDX P3, R160, R119, R155, R156 ;  /* 0x0000009b77a07389 */ /* 0x000064000006009c */
[----:B01----:R-:W-:Y:S01]  /*ac60*/  ENDCOLLECTIVE ;  /* 0x000000000000791b */ /* 0x003fe20003800000 */
.L_x_2509:
[----:B------:R-:W-:Y:S01]  /*ac70*/  HFMA2.MMA R155, -RZ, RZ, 0, 5.9604644775390625e-08 ;  /* 0x00000001ff9b7435 */ /* 0x000fe200000001ff */
[----:B------:R0:W-:Y:S02]  /*ac80*/  STL [R1+0x20], R160 ;  /* 0x000020a001007387 */ /* 0x0001e40000100800 */
[----:B0-----:R-:W-:-:S08]  /*ac90*/  MOV R160, R163 ;  /* 0x000000a300a07202 */ /* 0x001fd00000000f00 */
[----:B------:R-:W-:Y:S05]  /*aca0*/  WARPSYNC.COLLECTIVE R118, `(.L_x_2510) ;  /* 0x0000000076087348 */ /* 0x000fea0003c00000 */
[----:B------:R0:W1:Y:S02]  /*acb0*/  SHFL.DOWN P6, R119, R160, R155, R156 ;  /* 0x0800009ba0777389 */ /* 0x00006400000c009c */
[----:B01----:R-:W-:Y:S01]  /*acc0*/  ENDCOLLECTIVE ;  /* 0x000000000000791b */ /* 0x003fe20003800000 */
.L_x_2510:
[----:B------:R-:W-:Y:S02]  /*acd0*/  MOV R160, R164 ;  /* 0x000000a400a07202 */ /* 0x000fe40000000f00 */
[----:B------:R-:W-:-:S07]  /*ace0*/  MOV R163, R119 ;  /* 0x0000007700a37202 */ /* 0x000fce0000000f00 */
[----:B------:R-:W-:Y:S05]  /*acf0*/  WARPSYNC.COLLECTIVE R118, `(.L_x_2511) ;  /* 0x0000000076087348 */ /* 0x000fea0003c00000 */
[----:B------:R0:W1:Y:S02]  /*ad00*/  SHFL.DOWN P6, R119, R160, R155, R156 ;  /* 0x0800009ba0777389 */ /* 0x00006400000c009c */
[----:B01----:R-:W-:Y:S01]  /*ad10*/  ENDCOLLECTIVE ;  /* 0x000000000000791b */ /* 0x003fe20003800000 */
.L_x_2511:
[----:B------:R-:W-:Y:S01]  /*ad20*/  HFMA2.MMA R155, -RZ, RZ, 0, 0 ;  /* 0x00000000ff9b7435 */ /* 0x000fe200000001ff */
[----:B------:R0:W-:Y:S02]  /*ad30*/  STL [R1+0x1c], R119 ;  /* 0x00001c7701007387 */ /* 0x0001e40000100800 */
[----:B0-----:R-:W-:-:S08]  /*ad40*/  MOV R119, R110 ;  /* 0x0000006e00777202 */ /* 0x001fd00000000f00 */
[----:B------:R-:W-:Y:S05]  /*ad50*/  WARPSYNC.COLLECTIVE R118, `(.L_x_2512) ;  /* 0x0000000076087348 */ /* 0x000fea0003c00000 */
[----:B------:R0:W1:Y:S02]  /*ad60*/  SHFL.IDX P3, R160, R119, R155, R156 ;  /* 0x0000009b77a07389 */ /* 0x000064000006009c */
[----:B01----:R-:W-:Y:S01]  /*ad70*/  ENDCOLLECTIVE ;  /* 0x000000000000791b */ /* 0x003fe20003800000 */
.L_x_2512:
[----:B------:R-:W-:Y:S02]  /*ad80*/  MOV R119, R111 ;  /* 0x0000006f00777202 */ /* 0x000fe40000000f00 */
[----:B------:R-:W-:-:S07]  /*ad90*/  MOV R164, R160 ;  /* 0x000000a000a47202 */ /* 0x000fce0000000f00 */
[----:B------:R-:W-:Y:S05]  /*ada0*/  WARPSYNC.COLLECTIVE R118, `(.L_x_2513) ;  /* 0x0000000076087348 */ /* 0x000fea0003c00000 */
[----:B------:R0:W1:Y:S02]  /*adb0*/  SHFL.IDX P3, R160, R119, R155, R156 ;  /* 0x0000009b77a07389 */ /* 0x000064000006009c */
[----:B01----:R-:W-:Y:S01]  /*adc0*/  ENDCOLLECTIVE ;  /* 0x000000000000791b */ /* 0x003fe20003800000 */
.L_x_2513:
[----:B------:R-:W-:Y:S01]  /*add0*/  MOV R119, R160 ;  /* 0x000000a000777202 */ /* 0x000fe20000000f00 */
[----:B------:R-:W-:Y:S06]  /*ade0*/  BRA `(.L_x_2514) ;  /* 0xffffffb8005c7947 */ /* 0x000fec000383ffff */
.L_x_2515:
        /* <DEDUP_REMOVED lines=9> */
.L_x_10935:


//--------------------- .text._Z25selective_scan_bwd_kernelI32Selective_Scan_bwd_kernel_traitsILi128ELi16ELb1ELb1ELb0ELb0ELb0EffEEv12SSMParamsBwd --------------------------
	.section	.text._Z25selective_scan_bwd_kernelI32Selective_Scan_bwd_kernel_traitsILi128ELi16ELb1ELb1ELb0ELb0ELb0EffEEv12SSMParamsBwd,"ax",@progbits
	.align	128
        .global         _Z25selective_scan_bwd_kernelI32Selective_Scan_bwd_kernel_traitsILi128ELi16ELb1ELb1ELb0ELb0ELb0EffEEv12SSMParamsBwd
        .type           _Z25selective_scan_bwd_kernelI32Selective_Scan_bwd_kernel_traitsILi128ELi16ELb1ELb1ELb0ELb0ELb0EffEEv12SSMParamsBwd,@function
        .size           _Z25selective_scan_bwd_kernelI32Selective_Scan_bwd_kernel_traitsILi128ELi16ELb1ELb1ELb0ELb0ELb0EffEEv12SSMParamsBwd,(.L_x_10936 - _Z25selective_scan_bwd_kernelI32Selective_Scan_bwd_kernel_traitsILi128ELi16ELb1ELb1ELb0ELb0ELb0EffEEv12SSMParamsBwd)
        .other          _Z25selective_scan_bwd_kernelI32Selective_Scan_bwd_kernel_traitsILi128ELi16ELb1ELb1ELb0ELb0ELb0EffEEv12SSMParamsBwd,@"STO_CUDA_ENTRY STV_DEFAULT"
_Z25selective_scan_bwd_kernelI32Selective_Scan_bwd_kernel_traitsILi128ELi16ELb1ELb1ELb0ELb0ELb0EffEEv12SSMParamsBwd:
.text._Z25selective_scan_bwd_kernelI32Selective_Scan_bwd_kernel_traitsILi128ELi16ELb1ELb1ELb0ELb0ELb0EffEEv12SSMParamsBwd:
        /* <DEDUP_REMOVED lines=18> */
[----:B------:R-:W-:Y:S01]  /*0120*/  UMOV UR61, URZ ;  /* 0x0000003f003d7c82 */ /* 0x000fe20008000000 */
[----:B------:R-:W-:Y:S01]  /*0130*/  ULDC.64 UR32, c[0x0][0x3f8] ;  /* 0x0000fe0000207ab9 */ /* 0x000fe20000000a00 */
        /* <DEDUP_REMOVED lines=28> */
[----:B------:R-:W-:Y:S02]  /*0300*/  UIMAD.WIDE.U32 UR14, UR17, UR6, URZ ;  /* 0x00000006110e72a5 */ /* 0x000fe4000f8e003f */
[----:B------:R-:W4:Y:S01]  /*0310*/  I2F.RP R0, UR29 ;  /* 0x0000001d00007d06 */ /* 0x000f220008209400 */
[----:B------:R-:W-:Y:S01]  /*0320*/  ULDC.64 UR6, c[0x0][0x328] ;  /* 0x0000ca0000067ab9 */ /* 0x000fe20000000a00 */
[----:B------:R-:W-:-:S02]  /*0330*/  UIMAD UR9, UR4, UR10, URZ ;  /* 0x0000000a040972a4 */ /* 0x000fc4000f8e023f */
[----:B------:R-:W-:Y:S02]  /*0340*/  UIMAD UR16, UR4, UR6, URZ ;  /* 0x00000006041072a4 */ /* 0x000fe4000f8e023f */
[----:B------:R-:W-:Y:S02]  /*0350*/  UIMAD UR8, UR4, UR22, URZ ;  /* 0x00000016040872a4 */ /* 0x000fe4000f8e023f */
[----:B------:R-:W-:Y:S01]  /*0360*/  @UP1 ULEA UR60, UP3, UR19, UR24, 0x2 ;  /* 0x00000018133c1291 */ /* 0x000fe2000f86103f */
[----:B------:R-:W-:Y:S01]  /*0370*/  UMOV UR4, URZ ;  /* 0x0000003f00047c82 */ /* 0x000fe20008000000 */
[----:B------:R-:W-:Y:S02]  /*0380*/  UIMAD.WIDE.U32 UR12, UR17, UR10, URZ ;  /* 0x0000000a110c72a5 */ /* 0x000fe4000f8e003f */
[----:B------:R-:W-:Y:S01]  /*0390*/  @UP1 ULEA.HI.X UR61, UR19, UR25, UR18, 0x2, UP3 ;  /* 0x00000019133d1291 */ /* 0x000fe200098f1412 */
[----:B----4-:R-:W1:Y:S01]  /*03a0*/  MUFU.RCP R0, R0 ;  /* 0x0000000000007308 */ /* 0x010e620000001000 */
[----:B------:R-:W-:-:S02]  /*03b0*/  UIMAD UR9, UR17, UR11, UR9 ;  /* 0x0000000b110972a4 */ /* 0x000fc4000f8e0209 */
[----:B------:R-:W-:Y:S02]  /*03c0*/  UIMAD.WIDE.U32 UR10, UR17, UR6, URZ ;  /* 0x00000006110a72a5 */ /* 0x000fe4000f8e003f */
[----:B------:R-:W-:Y:S02]  /*03d0*/  UIMAD UR16, UR17, UR7, UR16 ;  /* 0x00000007111072a4 */ /* 0x000fe4000f8e0210 */
[----:B------:R-:W-:Y:S02]  /*03e0*/  UIMAD.WIDE.U32 UR6, UR17, UR22, URZ ;  /* 0x00000016110672a5 */ /* 0x000fe4000f8e003f */
[----:B------:R-:W-:Y:S02]  /*03f0*/  UIMAD UR8, UR17, UR23, UR8 ;  /* 0x00000017110872a4 */ /* 0x000fe4000f8e0208 */
[----:B------:R-:W-:Y:S01]  /*0400*/  UISETP.NE.U32.AND UP2, UPT, UR32, URZ, UPT ;  /* 0x0000003f2000728c */ /* 0x000fe2000bf45070 */
[----:B------:R-:W-:Y:S01]  /*0410*/  ULDC.64 UR22, c[0x0][0x288] ;  /* 0x0000a20000167ab9 */ /* 0x000fe20000000a00 */
[----:B------:R-:W-:-:S02]  /*0420*/  UIADD3 UR11, UR11, UR16, URZ ;  /* 0x000000100b0b7290 */ /* 0x000fc4000fffe03f */
[----:B------:R-:W-:Y:S01]  /*0430*/  UIMAD UR28, UR18, UR22, URZ ;  /* 0x00000016121c72a4 */ /* 0x000fe2000f8e023f */
[----:B-1----:R-:W-:Y:S01]  /*0440*/  IADD3 R2, R0, 0xffffffe, RZ ;  /* 0x0ffffffe00027810 */ /* 0x002fe20007ffe0ff */
[----:B------:R-:W-:Y:S01]  /*0450*/  UISETP.NE.AND.EX UP1, UPT, UR33, URZ, UPT, UP2 ;  /* 0x0000003f2100728c */ /* 0x000fe2000bf25320 */
[----:B------:R-:W-:Y:S01]  /*0460*/  IABS R0, UR19 ;  /* 0x0000001300007c13 */ /* 0x000fe20008000000 */
[----:B------:R-:W-:Y:S02]  /*0470*/  UIMAD UR30, UR19, UR23, UR28 ;  /* 0x00000017131e72a4 */ /* 0x000fe4000f8e021c */
[----:B------:R-:W-:Y:S01]  /*0480*/  UIADD3 UR13, UR13, UR9, URZ ;  /* 0x000000090d0d7290 */ /* 0x000fe2000fffe03f */
[----:B------:R-:W1:Y:S01]  /*0490*/  F2I.FTZ.U32.TRUNC.NTZ R2, R2 ;  /* 0x0000000200027305 */ /* 0x000e62000021f000 */
[----:B------:R-:W-:Y:S01]  /*04a0*/  R2UR UR31, R0 ;  /* 0x00000000001f72ca */ /* 0x000fe200000e0000 */
[----:B------:R-:W-:Y:S02]  /*04b0*/  ULOP3.LUT UR9, UR19, UR26, URZ, 0x3c, !UPT ;  /* 0x0000001a13097292 */ /* 0x000fe4000f8e3c3f */
[----:B------:R-:W-:-:S02]  /*04c0*/  UIADD3 UR7, UR7, UR8, URZ ;  /* 0x0000000807077290 */ /* 0x000fc4000fffe03f */
[----:B------:R-:W-:Y:S01]  /*04d0*/  @UP1 ULEA UR56, UP2, UR19, UR32, 0x2 ;  /* 0x0000002013381291 */ /* 0x000fe2000f84103f */
[----:B------:R-:W-:-:S03]  /*04e0*/  @UP0 ULDC UR8, c[0x0][0x214] ;  /* 0x0000850000080ab9 */ /* 0x000fc60000000800 */
[----:B------:R-:W-:Y:S02]  /*04f0*/  @UP1 ULEA.HI.X UR57, UR19, UR33, UR18, 0x2, UP2 ;  /* 0x0000002113391291 */ /* 0x000fe400090f1412 */
[----:B------:R-:W-:Y:S02]  /*0500*/  UISETP.GE.AND UP2, UPT, UR9, URZ, UPT ;  /* 0x0000003f0900728c */ /* 0x000fe4000bf46270 */
[----:B------:R-:W-:Y:S01]  /*0510*/  UISETP.NE.AND UP1, UPT, UR26, URZ, UPT ;  /* 0x0000003f1a00728c */ /* 0x000fe2000bf25270 */
        /* <DEDUP_REMOVED lines=16> */
[----:B------:R-:W-:Y:S02]  /*0620*/  UIMAD UR31, UR19, UR15, UR24 ;  /* 0x0000000f131f72a4 */ /* 0x000fe4000f8e0218 */
[----:B------:R-:W-:Y:S01]  /*0630*/  UISETP.GT.U32.AND UP4, UPT, UR29, UR28, UPT ;  /* 0x0000001c1d00728c */ /* 0x000fe2000bf84070 */
[----:B------:R-:W-:Y:S01]  /*0640*/  ULDC UR24, c[0x0][0x224] ;  /* 0x0000890000187ab9 */ /* 0x000fe20000000800 */
[----:B------:R-:W-:Y:S02]  /*0650*/  UIMAD UR32, UR19, UR23, UR25 ;  /* 0x00000017132072a4 */ /* 0x000fe4000f8e0219 */
[----:B------:R-:W-:-:S02]  /*0660*/  USHF.L.U32 UR16, UR24, 0xb, URZ ;  /* 0x0000000b18107899 */ /* 0x000fc4000800063f */
[----:B------:R-:W-:Y:S02]  /*0670*/  UIMAD.WIDE.U32 UR14, UR19, UR14, UR12 ;  /* 0x0000000e130e72a5 */ /* 0x000fe4000f8e000c */
[----:B------:R-:W-:-:S03]  /*0680*/  UIADD3 UR25, UR16, -0x800, URZ ;  /* 0xfffff80010197890 */ /* 0x000fc6000fffe03f */
[----:B------:R-:W-:Y:S02]  /*0690*/  @!UP4 UIADD3 UR28, UR28, -UR29, URZ ;  /* 0x8000001d1c1cc290 */ /* 0x000fe4000fffe03f */
[----:B------:R-:W-:Y:S02]  /*06a0*/  @!UP4 UIADD3 UR27, UR27, 0x1, URZ ;  /* 0x000000011b1bc890 */ /* 0x000fe4000fffe03f */
[----:B------:R-:W-:Y:S02]  /*06b0*/  UISETP.GE.U32.AND UP3, UPT, UR28, UR29, UPT ;  /* 0x0000001d1c00728c */ /* 0x000fe4000bf66070 */
[----:B------:R-:W-:Y:S02]  /*06c0*/  UIADD3 UR12, UP5, UR25, UR4, URZ ;  /* 0x00000004190c7290 */ /* 0x000fe4000ffbe03f */
[----:B------:R-:W-:Y:S02]  /*06d0*/  UIMAD.WIDE.U32 UR22, UR19, UR22, UR10 ;  /* 0x00000016131672a5 */ /* 0x000fe4000f8e000a */
[----:B------:R-:W-:Y:S01]  /*06e0*/  USHF.R.S32.HI UR9, URZ, 0x1f, UR25 ;  /* 0x0000001f3f097899 */ /* 0x000fe20008011419 */
[----:B------:R-:W-:Y:S01]  /*06f0*/  ULDC.64 UR10, c[0x0][0x2f0] ;  /* 0x0000bc00000a7ab9 */ /* 0x000fe20000000a00 */
[----:B------:R-:W-:-:S03]  /*0700*/  @UP0 UIMAD UR8, UR8, UR24, URZ ;  /* 0x00000018080802a4 */ /* 0x000fc6000f8e023f */
[----:B------:R-:W-:Y:S02]  /*0710*/  @UP3 UIADD3 UR27, UR27, 0x1, URZ ;  /* 0x000000011b1b3890 */ /* 0x000fe4000fffe03f */
[----:B------:R-:W-:Y:S02]  /*0720*/  ULEA UR13, UP4, UR12, UR10, 0x2 ;  /* 0x0000000a0c0d7291 */ /* 0x000fe4000f88103f */
[----:B------:R-:W-:Y:S02]  /*0730*/  UIADD3 UR10, UP3, UR25, UR14, URZ ;  /* 0x0000000e190a7290 */ /* 0x000fe4000ff7e03f */
[----:B------:R-:W-:Y:S02]  /*0740*/  UIADD3.X UR4, UR9, UR5, UR30, UP5, !UPT ;  /* 0x0000000509047290 */ /* 0x000fe4000affe41e */
[----:B------:R-:W-:Y:S02]  /*0750*/  UIADD3.X UR14, UR9, UR15, UR31, UP3, !UPT ;  /* 0x0000000f090e7290 */ /* 0x000fe40009ffe41f */
[----:B------:R-:W-:Y:S01]  /*0760*/  ULEA.HI.X UR12, UR12, UR11, UR4, 0x2, UP4 ;  /* 0x0000000b0c0c7291 */ /* 0x000fe2000a0f1404 */
[----:B------:R-:W-:-:S02]  /*0770*/  UMOV UR15, UR27 ;  /* 0x0000001b000f7c82 */ /* 0x000fc40008000000 */
[----:B------:R-:W-:Y:S01]  /*0780*/  ULDC.64 UR4, c[0x0][0x2f8] ;  /* 0x0000be0000047ab9 */ /* 0x000fe20000000a00 */
[----:B------:R-:W-:Y:S02]  /*0790*/  @!UP2 UIADD3 UR15, -UR15, URZ, URZ ;  /* 0x0000003f0f0fa290 */ /* 0x000fe4000fffe13f */
[----:B------:R-:W-:Y:S02]  /*07a0*/  UIADD3 UR46, UP2, UR25, UR22, URZ ;  /* 0x00000016192e7290 */ /* 0x000fe4000ff5e03f */
[----:B------:R-:W-:Y:S02]  /*07b0*/  @!UP1 ULOP3.LUT UR15, URZ, UR26, URZ, 0x33, !UPT ;  /* 0x0000001a3f0f9292 */ /* 0x000fe4000f8e333f */
[----:B------:R-:W-:Y:S02]  /*07c0*/  ULEA UR11, UP3, UR10, UR4, 0x2 ;  /* 0x000000040a0b7291 */ /* 0x000fe4000f86103f */
[----:B------:R-:W-:Y:S02]  /*07d0*/  UIADD3.X UR22, UR9, UR23, UR32, UP2, !UPT ;  /* 0x0000001709167290 */ /* 0x000fe400097fe420 */
[----:B------:R-:W-:-:S02]  /*07e0*/  ULEA UR52, UP1, UR46, UR52, 0x2 ;  /* 0x000000342e347291 */ /* 0x000fc4000f82103f */
[----:B------:R-:W-:Y:S01]  /*07f0*/  USHF.R.S32.HI UR4, URZ, 0x1f, UR15 ;  /* 0x0000001f3f047899 */ /* 0x000fe2000801140f */
[----:B------:R-:W-:Y:S01]  /*0800*/  ULDC.64 UR26, c[0x0][0x258] ;  /* 0x00009600001a7ab9 */ /* 0x000fe20000000a00 */
[----:B------:R-:W-:Y:S02]  /*0810*/  ULEA.HI.X UR46, UR46, UR53, UR22, 0x2, UP1 ;  /* 0x000000352e2e7291 */ /* 0x000fe400088f1416 */
[----:B------:R-:W-:Y:S02]  /*0820*/  UIMAD UR4, UR4, UR26, URZ ;  /* 0x0000001a040472a4 */ /* 0x000fe4000f8e023f */
[----:B------:R-:W-:Y:S02]  /*0830*/  UISETP.GE.AND UP1, UPT, UR24, 0x1, UPT ;  /* 0x000000011800788c */ /* 0x000fe4000bf26270 */
[----:B------:R-:W-:Y:S02]  /*0840*/  UIMAD.WIDE.U32 UR22, UR15, UR26, UR6 ;  /* 0x0000001a0f1672a5 */ /* 0x000fe4000f8e0006 */
[----:B------:R-:W-:-:S02]  /*0850*/  ULEA.HI.X UR10, UR10, UR5, UR14, 0x2, UP3 ;  /* 0x000000050a0a7291 */ /* 0x000fc400098f140e */
[----:B------:R-:W-:Y:S01]  /*0860*/  UIMAD UR14, UR15, UR27, UR4 ;  /* 0x0000001b0f0e72a4 */ /* 0x000fe2000f8e0204 */
[----:B------:R-:W-:Y:S01]  /*0870*/  UMOV UR5, URZ ;  /* 0x0000003f00057c82 */ /* 0x000fe20008000000 */
[----:B------:R-:W-:Y:S01]  /*0880*/  @UP0 ULDC UR26, c[0x0][0x21c] ;  /* 0x00008700001a0ab9 */ /* 0x000fe20000000800 */
[----:B------:R-:W-:Y:S02]  /*0890*/  UIADD3 UR25, UP2, UR25, UR22, URZ ;  /* 0x0000001619197290 */ /* 0x000fe4000ff5e03f */
[----:B------:R-:W-:Y:S02]  /*08a0*/  @UP0 UIMAD UR8, UR8, UR26, URZ ;  /* 0x0000001a080802a4 */ /* 0x000fe4000f8e023f */
[----:B------:R-:W-:Y:S01]  /*08b0*/  UIADD3 UR14, UR23, UR14, URZ ;  /* 0x0000000e170e7290 */ /* 0x000fe2000fffe03f */
[----:B------:R-:W-:Y:S02]  /*08c0*/  ULDC.64 UR6, c[0x0][0x2d8] ;  /* 0x0000b60000067ab9 */ /* 0x000fe40000000a00 */
[----:B------:R-:W-:Y:S01]  /*08d0*/  @UP0 ULDC.64 UR22, c[0x0][0x310] ;  /* 0x0000c40000160ab9 */ /* 0x000fe20000000a00 */
[----:B------:R-:W-:-:S02]  /*08e0*/  ULEA UR47, UP3, UR25, UR6, 0x2 ;  /* 0x00000006192f7291 */ /* 0x000fc4000f86103f */
        /* <DEDUP_REMOVED lines=24> */
.L_x_2563:
        /* <DEDUP_REMOVED lines=40> */
[----:B----4-:R-:W-:Y:S04]  /*0cf0*/  STS.128 [R109], R8 ;  /* 0x000000086d007388 */ /* 0x010fe80000000c00 */
[----:B-----5:R-:W-:Y:S04]  /*0d00*/  STS.128 [R109+0x200], R12 ;  /* 0x0002000c6d007388 */ /* 0x020fe80000000c00 */
[----:B--2---:R-:W-:Y:S04]  /*0d10*/  STS.128 [R109+0x400], R16 ;  /* 0x000400106d007388 */ /* 0x004fe80000000c00 */
[----:B---3--:R-:W-:Y:S01]  /*0d20*/  STS.128 [R109+0x600], R20 ;  /* 0x000600146d007388 */ /* 0x008fe20000000c00 */
[----:B------:R-:W-:-:S03]  /*0d30*/  NOP ;  /* 0x0000000000007918 */ /* 0x000fc60000000000 */
[----:B------:R-:W0:Y:S04]  /*0d40*/  LDS.128 R12, [R0] ;  /* 0x00000000000c7984 */ /* 0x000e280000000c00 */
[----:B------:R-:W1:Y:S04]  /*0d50*/  LDS.128 R8, [R0+0x10] ;  /* 0x0000100000087984 */ /* 0x000e680000000c00 */
[----:B------:R-:W2:Y:S04]  /*0d60*/  LDS.128 R4, [R0+0x20] ;  /* 0x0000200000047984 */ /* 0x000ea80000000c00 */
[----:B------:R-:W-:Y:S01]  /*0d70*/  LDS.128 R84, [R0+0x30] ;  /* 0x0000300000547984 */ /* 0x000fe20000000c00 */
[----:B------:R-:W-:Y:S06]  /*0d80*/  BAR.SYNC.DEFER_BLOCKING 0x0 ;  /* 0x0000000000007b1d */ /* 0x000fec0000010000 */
[----:B0-----:R-:W-:Y:S04]  /*0d90*/  STL.64 [R1+0x70], R12 ;  /* 0x0000700c01007387 */ /* 0x001fe80000100a00 */
[----:B------:R0:W-:Y:S04]  /*0da0*/  STL.64 [R1+0x78], R14 ;  /* 0x0000780e01007387 */ /* 0x0001e80000100a00 */
[----:B-1----:R-:W-:Y:S04]  /*0db0*/  STL.64 [R1+0x60], R8 ;  /* 0x0000600801007387 */ /* 0x002fe80000100a00 */
[----:B------:R1:W-:Y:S04]  /*0dc0*/  STL.64 [R1+0x68], R10 ;  /* 0x0000680a01007387 */ /* 0x0003e80000100a00 */
[----:B0-----:R-:W3:Y:S04]  /*0dd0*/  LDG.E.128 R12, desc[UR20][R2.64+0x200] ;  /* 0x00020014020c7981 */ /* 0x001ee8000c1e1d00 */
[----:B------:R-:W4:Y:S04]  /*0de0*/  LDG.E.128 R16, desc[UR20][R2.64+0x400] ;  /* 0x0004001402107981 */ /* 0x000f28000c1e1d00 */
[----:B-1----:R-:W5:Y:S04]  /*0df0*/  LDG.E.128 R8, desc[UR20][R2.64] ;  /* 0x0000001402087981 */ /* 0x002f68000c1e1d00 */
[----:B------:R-:W5:Y:S04]  /*0e00*/  LDG.E.128 R20, desc[UR20][R2.64+0x600] ;  /* 0x0006001402147981 */ /* 0x000f68000c1e1d00 */
[----:B--2---:R-:W-:Y:S04]  /*0e10*/  STL.64 [R1+0x50], R4 ;  /* 0x0000500401007387 */ /* 0x004fe80000100a00 */
[----:B------:R-:W-:Y:S01]  /*0e20*/  STL.64 [R1+0x58], R6 ;  /* 0x0000580601007387 */ /* 0x000fe20000100a00 */
[----:B------:R-:W-:-:S03]  /*0e30*/  ISETP.LT.AND P0, PT, RZ, UR7, PT ;  /* 0x00000007ff007c0c */ /* 0x000fc6000bf01270 */
[----:B---3--:R-:W-:Y:S04]  /*0e40*/  STS.128 [R109+0x200], R12 ;  /* 0x0002000c6d007388 */ /* 0x008fe80000000c00 */
[----:B----4-:R-:W-:Y:S04]  /*0e50*/  STS.128 [R109+0x400], R16 ;  /* 0x000400106d007388 */ /* 0x010fe80000000c00 */
[----:B-----5:R-:W-:Y:S04]  /*0e60*/  STS.128 [R109], R8 ;  /* 0x000000086d007388 */ /* 0x020fe80000000c00 */
[----:B------:R-:W-:Y:S01]  /*0e70*/  STS.128 [R109+0x600], R20 ;  /* 0x000600146d007388 */ /* 0x000fe20000000c00 */
        /* <DEDUP_REMOVED lines=49> */
.L_x_2517:
        /* <DEDUP_REMOVED lines=23> */
.L_x_2562:
[----:B------:R-:W2:Y:S01]  /*1300*/  LDL R0, [R1+0x84] ;  /* 0x0000840001007983 */ /* 0x000ea20000100800 */
[----:B------:R-:W-:Y:S02]  /*1310*/  USHF.R.S32.HI UR51, URZ, 0x1f, UR7 ;  /* 0x0000001f3f337899 */ /* 0x000fe40008011407 */
[----:B------:R-:W-:Y:S01]  /*1320*/  UIMAD UR54, UR18, UR32, URZ ;  /* 0x00000020123672a4 */ /* 0x000fe2000f8e023f */
[----:B------:R-:W3:Y:S01]  /*1330*/  LDL R10, [R1+0x70] ;  /* 0x00007000010a7983 */ /* 0x000ee20000100800 */
[----:B------:R-:W-:Y:S02]  /*1340*/  UIMAD UR58, UR51, UR26, URZ ;  /* 0x0000001a333a72a4 */ /* 0x000fe4000f8e023f */
[----:B------:R-:W-:Y:S02]  /*1350*/  UIMAD.WIDE.U32 UR44, UR19, UR32, URZ ;  /* 0x00000020132c72a5 */ /* 0x000fe4000f8e003f */
[----:B------:R-:W-:Y:S02]  /*1360*/  UIMAD UR54, UR19, UR33, UR54 ;  /* 0x00000021133672a4 */ /* 0x000fe4000f8e0236 */
[----:B------:R-:W-:-:S02]  /*1370*/  UIMAD.WIDE.U32 UR42, UR7, UR26, URZ ;  /* 0x0000001a072a72a5 */ /* 0x000fc4000f8e003f */
[----:B------:R-:W-:Y:S02]  /*1380*/  UIMAD UR58, UR7, UR27, UR58 ;  /* 0x0000001b073a72a4 */ /* 0x000fe4000f8e023a */
[----:B------:R-:W-:Y:S02]  /*1390*/  UIADD3 UR45, UR45, UR54, URZ ;  /* 0x000000362d2d7290 */ /* 0x000fe4000fffe03f */
[----:B------:R-:W-:Y:S02]  /*13a0*/  ULEA UR54, UP0, UR42, UR47, 0x2 ;  /* 0x0000002f2a367291 */ /* 0x000fe4000f80103f */
[----:B------:R-:W-:Y:S02]  /*13b0*/  UIADD3 UR43, UR43, UR58, URZ ;  /* 0x0000003a2b2b7290 */ /* 0x000fe4000fffe03f */
[----:B------:R-:W-:Y:S02]  /*13c0*/  UIMAD UR55, UR51, UR30, URZ ;  /* 0x0000001e333772a4 */ /* 0x000fe4000f8e023f */
[----:B------:R-:W-:Y:S01]  /*13d0*/  ULEA.HI.X UR43, UR42, UR48, UR43, 0x2, UP0 ;  /* 0x000000302a2b7291 */ /* 0x000fe200080f142b */
[----:B------:R-:W-:Y:S01]  /*13e0*/  MOV R2, UR54 ;  /* 0x0000003600027c02 */ /* 0x000fe20008000f00 */
[----:B------:R-:W-:-:S02]  /*13f0*/  UIMAD UR55, UR7, UR31, UR55 ;  /* 0x0000001f073772a4 */ /* 0x000fc4000f8e0237 */
[----:B------:R-:W-:Y:S02]  /*1400*/  UIMAD.WIDE.U32 UR44, UR7, UR30, UR44 ;  /* 0x0000001e072c72a5 */ /* 0x000fe4000f8e002c */
[----:B------:R-:W-:Y:S02]  /*1410*/  MOV R3, UR43 ;  /* 0x0000002b00037c02 */ /* 0x000fe40008000f00 */
[----:B------:R-:W-:Y:S02]  /*1420*/  UIADD3 UR55, UR45, UR55, URZ ;  /* 0x000000372d377290 */ /* 0x000fe4000fffe03f */
[----:B------:R-:W-:-:S04]  /*1430*/  ULEA UR42, UP0, UR44, UR28, 0x2 ;  /* 0x0000001c2c2a7291 */ /* 0x000fc8000f80103f */
[----:B------:R-:W-:Y:S02]  /*1440*/  ULEA.HI.X UR44, UR44, UR29, UR55, 0x2, UP0 ;  /* 0x0000001d2c2c7291 */ /* 0x000fe400080f1437 */
[----:B------:R-:W-:-:S04]  /*1450*/  MOV R8, UR42 ;  /* 0x0000002a00087c02 */ /* 0x000fc80008000f00 */
[----:B------:R-:W-:-:S05]  /*1460*/  MOV R9, UR44 ;  /* 0x0000002c00097c02 */ /* 0x000fca0008000f00 */
[----:B------:R-:W4:Y:S01]  /*1470*/  LDG.E R8, desc[UR20][R8.64] ;  /* 0x0000001408087981 */ /* 0x000f22000c1e1900 */
[----:B--2---:R-:W-:-:S05]  /*1480*/  IMAD.WIDE R2, R0, 0x10, R2 ;  /* 0x0000001000027825 */ /* 0x004fca00078e0202 */
[----:B------:R-:W2:Y:S04]  /*1490*/  LDG.E.128 R20, desc[UR20][R2.64+0x400] ;  /* 0x0004001402147981 */ /* 0x000ea8000c1e1d00 */
[----:B------:R-:W4:Y:S04]  /*14a0*/  LDG.E.128 R16, desc[UR20][R2.64+0x200] ;  /* 0x0002001402107981 */ /* 0x000f28000c1e1d00 */
[----:B-1----:R-:W4:Y:S01]  /*14b0*/  LDG.E.128 R12, desc[UR20][R2.64] ;  /* 0x00000014020c7981 */ /* 0x002f22000c1e1d00 */
[----:B------:R-:W-:Y:S02]  /*14c0*/  LOP3.LUT P0, RZ, R163, 0x1f, RZ, 0xc0, !PT ;  /* 0x0000001fa3ff7812 */ /* 0x000fe4000780c0ff */
[----:B------:R-:W-:Y:S01]  /*14d0*/  MOV R0, UR14 ;  /* 0x0000000e00007c02 */ /* 0x000fe20008000f00 */
[----:B0-----:R0:W4:Y:S01]  /*14e0*/  LDG.E.128 R24, desc[UR20][R2.64+0x600] ;  /* 0x0006001402187981 */ /* 0x001122000c1e1d00 */
[----:B------:R-:W-:-:S02]  /*14f0*/  UIMAD UR44, UR18, UR38, URZ ;  /* 0x00000026122c72a4 */ /* 0x000fc4000f8e023f */
[----:B------:R-:W-:Y:S01]  /*1500*/  ISETP.LT.OR P2, PT, R0, 0x2, P0 ;  /* 0x000000020000780c */ /* 0x000fe20000741670 */
[----:B------:R-:W-:Y:S02]  /*1510*/  UIMAD.WIDE.U32 UR42, UR19, UR38, URZ ;  /* 0x00000026132a72a5 */ /* 0x000fe4000f8e003f */
[----:B------:R-:W-:Y:S01]  /*1520*/  UIMAD UR44, UR19, UR39, UR44 ;  /* 0x00000027132c72a4 */ /* 0x000fe2000f8e022c */
[----:B------:R-:W-:-:S03]  /*1530*/  SHF.L.U32 R0, R163, 0x2, RZ ;  /* 0x00000002a3007819 */ /* 0x000fc600000006ff */
[----:B------:R-:W-:Y:S02]  /*1540*/  UIADD3 UR43, UR43, UR44, URZ ;  /* 0x0000002c2b2b7290 */ /* 0x000fe4000fffe03f */
[----:B------:R-:W-:Y:S01]  /*1550*/  UIMAD UR44, UR51, UR36, URZ ;  /* 0x00000024332c72a4 */ /* 0x000fe2000f8e023f */
[----:B0-----:R-:W-:Y:S01]  /*1560*/  LOP3.LUT R2, R0, 0xffffff80, RZ, 0xc0, !PT ;  /* 0xffffff8000027812 */ /* 0x001fe200078ec0ff */
[----:B------:R-:W-:Y:S02]  /*1570*/  UIMAD.WIDE.U32 UR42, UR7, UR36, UR42 ;  /* 0x00000024072a72a5 */ /* 0x000fe4000f8e002a */
[----:B------:R-:W-:Y:S01]  /*1580*/  UIMAD UR45, UR7, UR37, UR44 ;  /* 0x00000025072d72a4 */ /* 0x000fe2000f8e022c */
[----:B------:R-:W0:Y:S01]  /*1590*/  @!P2 LDC R9, c[0x0][0x21c] ;  /* 0x00008700ff09ab82 */ /* 0x000e220000000800 */
[----:B------:R-:W-:Y:S01]  /*15a0*/  STL [R1+0x80], R2 ;  /* 0x0000800201007387 */ /* 0x000fe20000100800 */
[----:B------:R-:W-:Y:S02]  /*15b0*/  ULEA UR54, UP0, UR42, UR34, 0x2 ;  /* 0x000000222a367291 */ /* 0x000fe4000f80103f */
[----:B------:R-:W-:-:S02]  /*15c0*/  UIADD3 UR45, UR43, UR45, URZ ;  /* 0x0000002d2b2d7290 */ /* 0x000fc4000fffe03f */
[----:B------:R-:W-:Y:S02]  /*15d0*/  UIADD3 UR43, UR14, -0x1, URZ ;  /* 0xffffffff0e2b7890 */ /* 0x000fe4000fffe03f */
[----:B------:R-:W-:Y:S02]  /*15e0*/  ULEA.HI.X UR45, UR42, UR35, UR45, 0x2, UP0 ;  /* 0x000000232a2d7291 */ /* 0x000fe400080f142d */
[----:B------:R-:W-:-:S04]  /*15f0*/  ULEA.HI UR42, UR43, UR43, URZ, 0x1 ;  /* 0x0000002b2b2a7291 */ /* 0x000fc8000f8f083f */
[----:B------:R-:W-:Y:S01]  /*1600*/  ULOP3.LUT UR42, UR42, 0xfffffe, URZ, 0xc0, !UPT ;  /* 0x00fffffe2a2a7892 */ /* 0x000fe2000f8ec03f */
[----:B------:R-:W-:-:S03]  /*1610*/  MOV R0, UR14 ;  /* 0x0000000e00007c02 */ /* 0x000fc60008000f00 */
[----:B------:R-:W-:Y:S01]  /*1620*/  UIADD3 UR42, UR43, -UR42, URZ ;  /* 0x8000002a2b2a7290 */ /* 0x000fe2000fffe03f */
[----:B---3--:R-:W-:Y:S01]  /*1630*/  FADD.FTZ R108, R10, UR4 ;  /* 0x000000040a6c7e21 */ /* 0x008fe20008010000 */
[----:B------:R-:W-:Y:S02]  /*1640*/  @!P2 IADD3 R0, R0, -0x2, RZ ;  /* 0xfffffffe0000a810 */ /* 0x000fe40007ffe0ff */
[----:B------:R-:W-:Y:S01]  /*1650*/  ULEA UR42, UR42, UR7, 0x8 ;  /* 0x000000072a2a7291 */ /* 0x000fe2000f8e403f */
[C---:B------:R-:W-:Y:S02]  /*1660*/  IADD3 R10, R163.reuse, 0x200, RZ ;  /* 0x00000200a30a7810 */ /* 0x040fe40007ffe0ff */
[----:B------:R-:W-:Y:S01]  /*1670*/  ISETP.NE.AND P1, PT, R163, RZ, PT ;  /* 0x000000ffa300720c */ /* 0x000fe20003f25270 */
[----:B0-----:R-:W-:-:S03]  /*1680*/  @!P2 IMAD R0, R0, R9, UR7 ;  /* 0x000000070000ae24 */ /* 0x001fc6000f8e0209 */
[----:B------:R-:W-:Y:S02]  /*1690*/  SEL R9, R10, UR42, P1 ;  /* 0x0000002a0a097c07 */ /* 0x000fe40008800000 */
[----:B------:R-:W3:Y:S04]  /*16a0*/  LDL R10, [R1+0x5c] ;  /* 0x00005c00010a7983 */ /* 0x000ee80000100800 */
[----:B--2---:R0:W-:Y:S04]  /*16b0*/  STS.128 [R109+0x400], R20 ;  /* 0x000400146d007388 */ /* 0x0041e80000000c00 */
[----:B----4-:R1:W-:Y:S04]  /*16c0*/  STS.128 [R109+0x200], R16 ;  /* 0x000200106d007388 */ /* 0x0103e80000000c00 */
[----:B0-----:R-:W2:Y:S04]  /*16d0*/  LDL R21, [R1+0x74] ;  /* 0x0000740001157983 */ /* 0x001ea80000100800 */
[----:B------:R-:W4:Y:S04]  /*16e0*/  LDL R20, [R1+0x78] ;  /* 0x0000780001147983 */ /* 0x000f280000100800 */
[----:B-1----:R-:W3:Y:S04]  /*16f0*/  LDL R19, [R1+0x7c] ;  /* 0x00007c0001137983 */ /* 0x002ee80000100800 */
[----:B------:R-:W3:Y:S04]  /*1700*/  LDL R18, [R1+0x60] ;  /* 0x0000600001127983 */ /* 0x000ee80000100800 */
[----:B------:R-:W3:Y:S04]  /*1710*/  LDL R17, [R1+0x64] ;  /* 0x0000640001117983 */ /* 0x000ee80000100800 */
[----:B------:R0:W-:Y:S04]  /*1720*/  STS.128 [R109], R12 ;  /* 0x0000000c6d007388 */ /* 0x0001e80000000c00 */
[----:B------:R-:W3:Y:S04]  /*1730*/  LDL R16, [R1+0x68] ;  /* 0x0000680001107983 */ /* 0x000ee80000100800 */
[----:B0-----:R-:W3:Y:S04]  /*1740*/  LDL R15, [R1+0x6c] ;  /* 0x00006c00010f7983 */ /* 0x001ee80000100800 */
[----:B------:R-:W3:Y:S04]  /*1750*/  LDL R14, [R1+0x50] ;  /* 0x00005000010e7983 */ /* 0x000ee80000100800 */
[----:B------:R-:W3:Y:S04]  /*1760*/  LDL R13, [R1+0x54] ;  /* 0x00005400010d7983 */ /* 0x000ee80000100800 */
[----:B------:R-:W3:Y:S01]  /*1770*/  LDL R12, [R1+0x58] ;  /* 0x00005800010c7983 */ /* 0x000ee20000100800 */
[----:B------:R-:W0:Y:S01]  /*1780*/  S2R R147, SR_LANEID ;  /* 0x0000000000937919 */ /* 0x000e220000000000 */
[----:B------:R-:W-:-:S13]  /*1790*/  R2UR UR44, R8 ;  /* 0x00000000082c72ca */ /* 0x000fda00000e0000 */
[----:B------:R-:W-:-:S05]  /*17a0*/  MOV R116, UR44 ;  /* 0x0000002c00747c02 */ /* 0x000fca0008000f00 */
[----:B------:R-:W-:-:S04]  /*17b0*/  FMUL.FTZ R116, R116, 1.4426950216293334961 ;  /* 0x3fb8aa3b74747820 */ /* 0x000fc80000410000 */
[----:B------:R-:W-:Y:S01]  /*17c0*/  FMUL.FTZ R139, R108, R116 ;  /* 0x000000746c8b7220 */ /* 0x000fe20000410000 */
[----:B0-----:R-:W-:-:S05]  /*17d0*/  IADD3 R2, R2, R147, RZ ;  /* 0x0000009302027210 */ /* 0x001fca0007ffe0ff */
[----:B------:R-:W0:Y:S01]  /*17e0*/  MUFU.EX2 R139, R139 ;  /* 0x0000008b008b7308 */ /* 0x000e220000000800 */
[----:B------:R-:W-:Y:S01]  /*17f0*/  IMAD R3, R147, 0x3, R2 ;  /* 0x0000000393037824 */ /* 0x000fe200078e0202 */
[----:B------:R-:W-:Y:S01]  /*1800*/  HFMA2.MMA R11, -RZ, RZ, 0, 4.76837158203125e-07 ;  /* 0x00000008ff0b7435 */ /* 0x000fe200000001ff */
[----:B------:R-:W-:Y:S03]  /*1810*/  STS.128 [R109+0x600], R24 ;  /* 0x000600186d007388 */ /* 0x000fe60000000c00 */
[----:B------:R-:W-:Y:S01]  /*1820*/  LEA R8, R3, R110, 0x4 ;  /* 0x0000006e03087211 */ /* 0x000fe200078e20ff */
[----:B------:R-:W-:-:S04]  /*1830*/  NOP ;  /* 0x0000000000007918 */ /* 0x000fc80000000000 */
[----:B------:R-:W1:Y:S01]  /*1840*/  LDS.128 R36, [R8] ;  /* 0x0000000008247984 */ /* 0x000e620000000c00 */
[----:B------:R-:W-:Y:S01]  /*1850*/  MOV R124, UR54 ;  /* 0x00000036007c7c02 */ /* 0x000fe20008000f00 */
[----:B------:R-:W-:Y:S01]  /*1860*/  @!P2 IMAD.WIDE R2, R0, R11, UR22 ;  /* 0x000000160002ae25 */ /* 0x000fe2000f8e020b */
[----:B------:R-:W-:Y:S01]  /*1870*/  MOV R125, UR45 ;  /* 0x0000002d007d7c02 */ /* 0x000fe20008000f00 */
[----:B------:R-:W-:Y:S01]  /*1880*/  LDS.128 R32, [R8+0x10] ;  /* 0x0000100008207984 */ /* 0x000fe20000000c00 */
[----:B------:R-:W-:-:S03]  /*1890*/  LEA R0, R9, R110, 0x2 ;  /* 0x0000006e09007211 */ /* 0x000fc600078e10ff */
[----:B------:R-:W-:Y:S04]  /*18a0*/  LDS.128 R28, [R8+0x20] ;  /* 0x00002000081c7984 */ /* 0x000fe80000000c00 */
[----:B------:R1:W1:Y:S04]  /*18b0*/  LDS.128 R24, [R8+0x30] ;  /* 0x0000300008187984 */ /* 0x0002680000000c00 */
[----:B------:R-:W5:Y:S04]  /*18c0*/  LDG.E R124, desc[UR20][R124.64] ;  /* 0x000000147c7c7981 */ /* 0x000f68000c1e1900 */
[----:B0-----:R0:W-:Y:S01]  /*18d0*/  STS [R0+0x4c60], R139 ;  /* 0x004c608b00007388 */ /* 0x0011e20000000800 */
[----:B------:R-:W-:Y:S01]  /*18e0*/  HFMA2.MMA R120, -RZ, RZ, 1.875, 0 ;  /* 0x3f800000ff787435 */ /* 0x000fe200000001ff */
[----:B------:R-:W-:Y:S01]  /*18f0*/  MOV R121, RZ ;  /* 0x000000ff00797202 */ /* 0x000fe20000000f00 */
[----:B------:R-:W-:Y:S01]  /*1900*/  BAR.SYNC.DEFER_BLOCKING 0x0 ;  /* 0x0000000000007b1d */ /* 0x000fe20000010000 */
[----:B------:R-:W-:-:S04]  /*1910*/  FADD.FTZ R9, R86, UR4 ;  /* 0x0000000456097e21 */ /* 0x000fc80008010000 */
[----:B------:R-:W-:-:S03]  /*1920*/  FMUL.FTZ R106, R9, R116 ;  /* 0x00000074096a7220 */ /* 0x000fc60000410000 */
[----:B------:R0:W5:Y:S02]  /*1930*/  @!P2 LDG.E.64 R120, desc[UR20][R2.64] ;  /* 0x000000140278a981 */ /* 0x000164000c1e1b00 */
[----:B0-----:R-:W-:-:S04]  /*1940*/  FMUL.FTZ R3, R100, R108 ;  /* 0x0000006c64037220 */ /* 0x001fc80000410000 */
[----:B-1----:R-:W-:Y:S01]  /*1950*/  FMUL.FTZ R8, R3, R36 ;  /* 0x0000002403087220 */ /* 0x002fe20000410000 */
[----:B------:R-:W-:Y:S01]  /*1960*/  ISETP.NE.AND P2, PT, R163, 0x7f, PT ;  /* 0x0000007fa300780c */ /* 0x000fe20003f45270 */
[----:B------:R-:W-:-:S12]  /*1970*/  FADD.FTZ R131, R87, UR4 ;  /* 0x0000000457837e21 */ /* 0x000fd80008010000 */
[----:B------:R-:W-:-:S06]  /*1980*/  @P2 LEA R134, R163, R110, 0x2 ;  /* 0x0000006ea3862211 */ /* 0x000fcc00078e10ff */
[----:B------:R-:W0:Y:S01]  /*1990*/  @P2 LDS R134, [R134+0x5464] ;  /* 0x0054640086862984 */ /* 0x000e220000000800 */
[----:B------:R-:W-:Y:S01]  /*19a0*/  FMUL.FTZ R131, R131, R116 ;  /* 0x0000007483837220 */ /* 0x000fe20000410000 */
[----:B------:R-:W-:-:S04]  /*19b0*/  FADD.FTZ R122, R87, UR4 ;  /* 0x00000004577a7e21 */ /* 0x000fc80008010000 */
[----:B------:R-:W-:Y:S01]  /*19c0*/  FMUL.FTZ R122, R91, R122 ;  /* 0x0000007a5b7a7220 */ /* 0x000fe20000410000 */
[----:B------:R-:W-:Y:S01]  /*19d0*/  MUFU.EX2 R106, R106 ;  /* 0x0000006a006a7308 */ /* 0x000fe20000000800 */
[----:B------:R-:W-:-:S07]  /*19e0*/  FADD.FTZ R133, R86, UR4 ;  /* 0x0000000456857e21 */ /* 0x000fce0008010000 */
[----:B------:R-:W-:Y:S01]  /*19f0*/  MUFU.EX2 R131, R131 ;  /* 0x0000008300837308 */ /* 0x000fe20000000800 */
[----:B------:R-:W-:-:S04]  /*1a00*/  FMUL.FTZ R133, R90, R133 ;  /* 0x000000855a857220 */ /* 0x000fc80000410000 */
[----:B------:R-:W-:Y:S01]  /*1a10*/  FMUL.FTZ R133, R133, R26 ;  /* 0x0000001a85857220 */ /* 0x000fe20000410000 */
[----:B------:R-:W-:Y:S01]  /*1a20*/  LEA.HI R135, R163, R163, RZ, 0x1e ;  /* 0x000000a3a3877211 */ /* 0x000fe200078ff0ff */
[----:B------:R-:W-:Y:S03]  /*1a30*/  BSSY B0, `(.L_x_2519) ;  /* 0x000006d000007945 */ /* 0x000fe60003800000 */
[----:B------:R-:W-:Y:S01]  /*1a40*/  LEA R135, R135, R110, 0x3 ;  /* 0x0000006e87877211 */ /* 0x000fe200078e18ff */
[----:B--2---:R-:W-:-:S04]  /*1a50*/  FADD.FTZ R107, R21, UR4 ;  /* 0x00000004156b7e21 */ /* 0x004fc80008010000 */
[----:B------:R-:W-:Y:S01]  /*1a60*/  FMUL.FTZ R104, R107, R116 ;  /* 0x000000746b687220 */ /* 0x000fe20000410000 */
[----:B----4-:R-:W-:Y:S01]  /*1a70*/  FADD.FTZ R105, R20, UR4 ;  /* 0x0000000414697e21 */ /* 0x010fe20008010000 */
[----:B---3--:R-:W-:-:S03]  /*1a80*/  FADD.FTZ R23, R19, UR4 ;  /* 0x0000000413177e21 */ /* 0x008fc60008010000 */
[-C--:B------:R-:W-:Y:S01]  /*1a90*/  FMUL.FTZ R22, R105, R116.reuse ;  /* 0x0000007469167220 */ /* 0x080fe20000410000 */
[----:B------:R-:W1:Y:S01]  /*1aa0*/  MUFU.EX2 R104, R104 ;  /* 0x0000006800687308 */ /* 0x000e620000000800 */
[----:B------:R-:W-:Y:S01]  /*1ab0*/  FMUL.FTZ R20, R23, R116 ;  /* 0x0000007417147220 */ /* 0x000fe20000410000 */
[----:B------:R-:W-:-:S06]  /*1ac0*/  FADD.FTZ R21, R18, UR4 ;  /* 0x0000000412157e21 */ /* 0x000fcc0008010000 */
[----:B------:R-:W2:Y:S01]  /*1ad0*/  MUFU.EX2 R22, R22 ;  /* 0x0000001600167308 */ /* 0x000ea20000000800 */
[----:B------:R-:W-:Y:S01]  /*1ae0*/  FMUL.FTZ R18, R21, R116 ;  /* 0x0000007415127220 */ /* 0x000fe20000410000 */
[----:B------:R-:W-:Y:S01]  /*1af0*/  FADD.FTZ R19, R17, UR4 ;  /* 0x0000000411137e21 */ /* 0x000fe20008010000 */
[----:B------:R-:W-:Y:S01]  /*1b00*/  FMUL.FTZ R112, R101, R107 ;  /* 0x0000006b65707220 */ /* 0x000fe20000410000 */
[----:B------:R-:W-:-:S04]  /*1b10*/  FADD.FTZ R17, R16, UR4 ;  /* 0x0000000410117e21 */ /* 0x000fc80008010000 */
[----:B------:R-:W3:Y:S01]  /*1b20*/  MUFU.EX2 R20, R20 ;  /* 0x0000001400147308 */ /* 0x000ee20000000800 */
[----:B------:R-:W-:Y:S01]  /*1b30*/  FMUL.FTZ R11, R19, R116 ;  /* 0x00000074130b7220 */ /* 0x000fe20000410000 */
[----:B------:R-:W-:Y:S01]  /*1b40*/  FMUL.FTZ R111, R102, R105 ;  /* 0x00000069666f7220 */ /* 0x000fe20000410000 */
[----:B------:R-:W-:-:S05]  /*1b50*/  FMUL.FTZ R3, R112, R37 ;  /* 0x0000002570037220 */ /* 0x000fca0000410000 */
[----:B------:R-:W4:Y:S01]  /*1b60*/  MUFU.EX2 R18, R18 ;  /* 0x0000001200127308 */ /* 0x000f220000000800 */
[----:B------:R-:W-:Y:S01]  /*1b70*/  FADD.FTZ R16, R15, UR4 ;  /* 0x000000040f107e21 */ /* 0x000fe20008010000 */
[----:B------:R-:W-:Y:S01]  /*1b80*/  FADD.FTZ R15, R14, UR4 ;  /* 0x000000040e0f7e21 */ /* 0x000fe20008010000 */
[----:B------:R-:W-:Y:S01]  /*1b90*/  FADD.FTZ R14, R13, UR4 ;  /* 0x000000040d0e7e21 */ /* 0x000fe20008010000 */
[----:B------:R-:W-:Y:S01]  /*1ba0*/  FADD.FTZ R13, R12, UR4 ;  /* 0x000000040c0d7e21 */ /* 0x000fe20008010000 */
[----:B------:R-:W-:Y:S01]  /*1bb0*/  FADD.FTZ R12, R10, UR4 ;  /* 0x000000040a0c7e21 */ /* 0x000fe20008010000 */
[----:B------:R-:W-:Y:S02]  /*1bc0*/  FMUL.FTZ R10, R17, R116 ;  /* 0x00000074110a7220 */ /* 0x000fe40000410000 */
[----:B------:R-:W0:Y:S01]  /*1bd0*/  MUFU.EX2 R11, R11 ;  /* 0x0000000b000b7308 */ /* 0x000e220000000800 */
[----:B-1----:R-:W-:Y:S01]  /*1be0*/  FMUL.FTZ R115, R139, R104 ;  /* 0x000000688b737220 */ /* 0x002fe20000410000 */
[----:B------:R-:W-:Y:S01]  /*1bf0*/  FMUL.FTZ R0, R103, R23 ;  /* 0x0000001767007220 */ /* 0x000fe20000410000 */
[----:B------:R-:W-:Y:S01]  /*1c00*/  FMUL.FTZ R162, R111, R38 ;  /* 0x000000266fa27220 */ /* 0x000fe20000410000 */
[----:B------:R-:W-:Y:S01]  /*1c10*/  FFMA.FTZ R113, R8, R104, R3 ;  /* 0x0000006808717223 */ /* 0x000fe20000010003 */
[-C--:B------:R-:W-:Y:S01]  /*1c20*/  FMUL.FTZ R9, R16, R116.reuse ;  /* 0x0000007410097220 */ /* 0x080fe20000410000 */
[----:B--2---:R-:W-:Y:S01]  /*1c30*/  FMUL.FTZ R115, R22, R115 ;  /* 0x0000007316737220 */ /* 0x004fe20000410000 */
[----:B------:R-:W-:Y:S01]  /*1c40*/  FMUL.FTZ R159, R96, R21 ;  /* 0x00000015609f7220 */ /* 0x000fe20000410000 */
[----:B------:R-:W1:Y:S01]  /*1c50*/  MUFU.EX2 R10, R10 ;  /* 0x0000000a000a7308 */ /* 0x000e620000000800 */
[----:B------:R-:W-:Y:S01]  /*1c60*/  FMUL.FTZ R161, R0, R39 ;  /* 0x0000002700a17220 */ /* 0x000fe20000410000 */
[----:B------:R-:W-:Y:S01]  /*1c70*/  FFMA.FTZ R113, R22, R113, R162 ;  /* 0x0000007116717223 */ /* 0x000fe200000100a2 */
[----:B------:R-:W-:Y:S01]  /*1c80*/  FMUL.FTZ R2, R15, R116 ;  /* 0x000000740f027220 */ /* 0x000fe20000410000 */
[C---:B---3--:R-:W-:Y:S01]  /*1c90*/  FMUL.FTZ R115, R20.reuse, R115 ;  /* 0x0000007314737220 */ /* 0x048fe20000410000 */
[----:B------:R-:W-:Y:S01]  /*1ca0*/  FMUL.FTZ R158, R97, R19 ;  /* 0x00000013619e7220 */ /* 0x000fe20000410000 */
[----:B------:R-:W-:Y:S01]  /*1cb0*/  FMUL.FTZ R159, R159, R32 ;  /* 0x000000209f9f7220 */ /* 0x000fe20000410000 */
[----:B------:R-:W-:Y:S01]  /*1cc0*/  FFMA.FTZ R114, R20, R113, R161 ;  /* 0x0000007114727223 */ /* 0x000fe200000100a1 */
[----:B------:R-:W2:Y:S01]  /*1cd0*/  MUFU.EX2 R9, R9 ;  /* 0x0000000900097308 */ /* 0x000ea20000000800 */
[----:B------:R-:W-:Y:S01]  /*1ce0*/  FMUL.FTZ R0, R14, R116 ;  /* 0x000000740e007220 */ /* 0x000fe20000410000 */
[----:B------:R-:W-:Y:S01]  /*1cf0*/  FMUL.FTZ R117, R94, R13 ;  /* 0x0000000d5e757220 */ /* 0x000fe20000410000 */
[----:B----4-:R-:W-:Y:S01]  /*1d00*/  FMUL.FTZ R118, R18, R115 ;  /* 0x0000007312767220 */ /* 0x010fe20000410000 */
[----:B------:R-:W-:Y:S01]  /*1d10*/  FMUL.FTZ R157, R98, R17 ;  /* 0x00000011629d7220 */ /* 0x000fe20000410000 */
[----:B------:R-:W-:Y:S01]  /*1d20*/  FMUL.FTZ R158, R158, R33 ;  /* 0x000000219e9e7220 */ /* 0x000fe20000410000 */
[----:B------:R-:W-:-:S02]  /*1d30*/  FFMA.FTZ R115, R18, R114, R159 ;  /* 0x0000007212737223 */ /* 0x000fc4000001009f */
[----:B------:R-:W3:Y:S01]  /*1d40*/  MUFU.EX2 R2, R2 ;  /* 0x0000000200027308 */ /* 0x000ee20000000800 */
[----:B------:R-:W-:Y:S01]  /*1d50*/  FMUL.FTZ R111, R13, R116 ;  /* 0x000000740d6f7220 */ /* 0x000fe20000410000 */
[----:B------:R-:W-:Y:S01]  /*1d60*/  FMUL.FTZ R112, R117, R30 ;  /* 0x0000001e75707220 */ /* 0x000fe20000410000 */
[----:B------:R-:W-:Y:S01]  /*1d70*/  FMUL.FTZ R138, R99, R16 ;  /* 0x00000010638a7220 */ /* 0x000fe20000410000 */
[----:B------:R-:W-:Y:S01]  /*1d80*/  FMUL.FTZ R157, R157, R34 ;  /* 0x000000229d9d7220 */ /* 0x000fe20000410000 */
[C---:B0-----:R-:W-:Y:S01]  /*1d90*/  FMUL.FTZ R117, R11.reuse, R118 ;  /* 0x000000760b757220 */ /* 0x041fe20000410000 */
[----:B------:R-:W-:Y:S02]  /*1da0*/  FFMA.FTZ R123, R11, R115, R158 ;  /* 0x000000730b7b7223 */ /* 0x000fe4000001009e */
[----:B------:R-:W0:Y:S01]  /*1db0*/  MUFU.EX2 R0, R0 ;  /* 0x0000000000007308 */ /* 0x000e220000000800 */
[----:B------:R-:W-:Y:S01]  /*1dc0*/  FMUL.FTZ R113, R12, R116 ;  /* 0x000000740c717220 */ /* 0x000fe20000410000 */
[----:B------:R-:W-:Y:S01]  /*1dd0*/  FADD.FTZ R114, R84, UR4 ;  /* 0x0000000454727e21 */ /* 0x000fe20008010000 */
[----:B------:R-:W-:Y:S01]  /*1de0*/  FMUL.FTZ R137, R92, R15 ;  /* 0x0000000f5c897220 */ /* 0x000fe20000410000 */
[----:B------:R-:W-:Y:S01]  /*1df0*/  FMUL.FTZ R138, R138, R35 ;  /* 0x000000238a8a7220 */ /* 0x000fe20000410000 */
[C---:B-1----:R-:W-:Y:S01]  /*1e00*/  FMUL.FTZ R126, R10.reuse, R117 ;  /* 0x000000750a7e7220 */ /* 0x042fe20000410000 */
[----:B------:R-:W-:-:S02]  /*1e10*/  FFMA.FTZ R123, R10, R123, R157 ;  /* 0x0000007b0a7b7223 */ /* 0x000fc4000001009d */
[----:B------:R-:W1:Y:S01]  /*1e20*/  MUFU.EX2 R111, R111 ;  /* 0x0000006f006f7308 */ /* 0x000e620000000800 */
[----:B------:R-:W-:Y:S01]  /*1e30*/  FADD.FTZ R115, R85, UR4 ;  /* 0x0000000455737e21 */ /* 0x000fe20008010000 */
[----:B------:R-:W-:Y:S01]  /*1e40*/  FMUL.FTZ R119, R114, R116 ;  /* 0x0000007472777220 */ /* 0x000fe20000410000 */
[----:B------:R-:W-:Y:S01]  /*1e50*/  FMUL.FTZ R136, R93, R14 ;  /* 0x0000000e5d887220 */ /* 0x000fe20000410000 */
[----:B------:R-:W-:Y:S01]  /*1e60*/  FMUL.FTZ R137, R137, R28 ;  /* 0x0000001c89897220 */ /* 0x000fe20000410000 */
[C---:B--2---:R-:W-:Y:S01]  /*1e70*/  FMUL.FTZ R117, R9.reuse, R126 ;  /* 0x0000007e09757220 */ /* 0x044fe20000410000 */
[----:B------:R-:W-:Y:S02]  /*1e80*/  FFMA.FTZ R123, R9, R123, R138 ;  /* 0x0000007b097b7223 */ /* 0x000fe4000001008a */
[----:B------:R-:W2:Y:S01]  /*1e90*/  MUFU.EX2 R113, R113 ;  /* 0x0000007100717308 */ /* 0x000ea20000000800 */
[----:B------:R-:W-:Y:S01]  /*1ea0*/  FMUL.FTZ R118, R115, R116 ;  /* 0x0000007473767220 */ /* 0x000fe20000410000 */
[----:B------:R-:W-:Y:S01]  /*1eb0*/  FMUL.FTZ R126, R95, R12 ;  /* 0x0000000c5f7e7220 */ /* 0x000fe20000410000 */
[----:B------:R-:W-:Y:S01]  /*1ec0*/  FMUL.FTZ R136, R136, R29 ;  /* 0x0000001d88887220 */ /* 0x000fe20000410000 */
[C---:B---3--:R-:W-:Y:S01]  /*1ed0*/  FMUL.FTZ R125, R2.reuse, R117 ;  /* 0x00000075027d7220 */ /* 0x048fe20000410000 */
[----:B------:R-:W-:-:S03]  /*1ee0*/  FFMA.FTZ R123, R2, R123, R137 ;  /* 0x0000007b027b7223 */ /* 0x000fc60000010089 */
[----:B------:R3:W4:Y:S01]  /*1ef0*/  MUFU.EX2 R116, R119 ;  /* 0x0000007700747308 */ /* 0x0007220000000800 */
[----:B------:R-:W-:Y:S01]  /*1f00*/  FMUL.FTZ R117, R126, R31 ;  /* 0x0000001f7e757220 */ /* 0x000fe20000410000 */
[C---:B0-----:R-:W-:Y:S01]  /*1f10*/  FMUL.FTZ R126, R0.reuse, R125 ;  /* 0x0000007d007e7220 */ /* 0x041fe20000410000 */
[----:B------:R-:W-:Y:S01]  /*1f20*/  FFMA.FTZ R123, R0, R123, R136 ;  /* 0x0000007b007b7223 */ /* 0x000fe20000010088 */
[----:B------:R-:W-:-:S04]  /*1f30*/  FMUL.FTZ R125, R88, R114 ;  /* 0x00000072587d7220 */ /* 0x000fc80000410000 */
[----:B------:R-:W0:Y:S01]  /*1f40*/  MUFU.EX2 R118, R118 ;  /* 0x0000007600767308 */ /* 0x000e220000000800 */
[----:B---3--:R-:W-:Y:S01]  /*1f50*/  FMUL.FTZ R119, R122, R27 ;  /* 0x0000001b7a777220 */ /* 0x008fe20000410000 */
[C---:B-1----:R-:W-:Y:S01]  /*1f60*/  FMUL.FTZ R126, R111.reuse, R126 ;  /* 0x0000007e6f7e7220 */ /* 0x042fe20000410000 */
[----:B------:R-:W-:Y:S01]  /*1f70*/  FFMA.FTZ R122, R111, R123, R112 ;  /* 0x0000007b6f7a7223 */ /* 0x000fe20000010070 */
[----:B------:R-:W-:Y:S01]  /*1f80*/  FMUL.FTZ R130, R125, R24 ;  /* 0x000000187d827220 */ /* 0x000fe20000410000 */
[----:B------:R-:W-:Y:S01]  /*1f90*/  FMUL.FTZ R132, R89, R115 ;  /* 0x0000007359847220 */ /* 0x000fe20000410000 */
[C---:B--2---:R-:W-:Y:S01]  /*1fa0*/  FMUL.FTZ R123, R113.reuse, R126 ;  /* 0x0000007e717b7220 */ /* 0x044fe20000410000 */
[----:B------:R-:W-:Y:S02]  /*1fb0*/  FFMA.FTZ R125, R113, R122, R117 ;  /* 0x0000007a717d7223 */ /* 0x000fe40000010075 */
[----:B------:R-:W-:Y:S01]  /*1fc0*/  FMUL.FTZ R132, R132, R25 ;  /* 0x0000001984847220 */ /* 0x000fe20000410000 */
[C---:B----4-:R-:W-:Y:S01]  /*1fd0*/  FMUL.FTZ R123, R116.reuse, R123 ;  /* 0x0000007b747b7220 */ /* 0x050fe20000410000 */
[----:B------:R-:W-:-:S03]  /*1fe0*/  FFMA.FTZ R125, R116, R125, R130 ;  /* 0x0000007d747d7223 */ /* 0x000fc60000010082 */
[C---:B0-----:R-:W-:Y:S01]  /*1ff0*/  FMUL.FTZ R123, R118.reuse, R123 ;  /* 0x0000007b767b7220 */ /* 0x041fe20000410000 */
[----:B------:R-:W-:-:S03]  /*2000*/  FFMA.FTZ R125, R118, R125, R132 ;  /* 0x0000007d767d7223 */ /* 0x000fc60000010084 */
[C---:B------:R-:W-:Y:S01]  /*2010*/  FMUL.FTZ R122, R106.reuse, R123 ;  /* 0x0000007b6a7a7220 */ /* 0x040fe20000410000 */
[----:B------:R-:W-:-:S03]  /*2020*/  FFMA.FTZ R126, R106, R125, R133 ;  /* 0x0000007d6a7e7223 */ /* 0x000fc60000010085 */
[C---:B------:R-:W-:Y:S01]  /*2030*/  FMUL.FTZ R122, R131.reuse, R122 ;  /* 0x0000007a837a7220 */ /* 0x040fe20000410000 */
        /* <DEDUP_REMOVED lines=12> */
.L_x_2520:
[----:B------:R-:W-:Y:S05]  /*2100*/  BSYNC B0 ;  /* 0x0000000000007941 */ /* 0x000fea0003800000 */
.L_x_2519:
[----:B------:R-:W-:Y:S01]  /*2110*/  ISETP.GT.U32.AND P2, PT, R163, 0x1f, PT ;  /* 0x0000001fa300780c */ /* 0x000fe20003f44070 */
[----:B------:R2:W-:Y:S01]  /*2120*/  STS.64 [R135+0x4250], R122 ;  /* 0x0042507a87007388 */ /* 0x0005e20000000a00 */
[----:B-----5:R-:W-:Y:S01]  /*2130*/  R2UR UR42, R124 ;  /* 0x000000007c2a72ca */ /* 0x020fe200000e0000 */
[----:B------:R-:W-:Y:S10]  /*2140*/  BAR.SYNC.DEFER_BLOCKING 0x0 ;  /* 0x0000000000007b1d */ /* 0x000ff40000010000 */
        /* <DEDUP_REMOVED lines=36> */
.L_x_2581:
[----:B------:R-:W-:Y:S01]  /*2390*/  ISETP.GE.AND P3, PT, R147, 0x10, PT ;  /* 0x000000109300780c */ /* 0x000fe20003f66270 */
[----:B------:R-:W-:-:S12]  /*23a0*/  UMOV UR43, 0xffffffff ;  /* 0xffffffff002b7882 */ /* 0x000fd80000000000 */
[C---:B0-2---:R-:W-:Y:S01]  /*23b0*/  @P3 FFMA.FTZ R142, R141.reuse, R128, R142 ;  /* 0x000000808d8e3223 */ /* 0x045fe2000001008e */
[----:B---3--:R-:W-:Y:S01]  /*23c0*/  @P3 FMUL.FTZ R141, R141, R145 ;  /* 0x000000918d8d3220 */ /* 0x008fe20000410000 */
[----:B------:R-:W-:Y:S06]  /*23d0*/  BRA.DIV UR43, `(.L_x_2523) ;  /* 0x0000003e2b707947 */ /* 0x000fec000b800000 */
.L_x_2584:
[----:B------:R-:W-:-:S03]  /*23e0*/  UMOV UR43, 0xffffffff ;  /* 0xffffffff002b7882 */ /* 0x000fc60000000000 */
[----:B------:R-:W-:Y:S05]  /*23f0*/  BRA.DIV UR43, `(.L_x_2524) ;  /* 0x0000003e2b907947 */ /* 0x000fea000b800000 */
.L_x_2587:
[----:B------:R-:W-:-:S03]  /*2400*/  UMOV UR43, 0xffffffff ;  /* 0xffffffff002b7882 */ /* 0x000fc60000000000 */
[----:B------:R-:W-:Y:S05]  /*2410*/  BRA.DIV UR43, `(.L_x_2525) ;  /* 0x0000003e2bb07947 */ /* 0x000fea000b800000 */
[----:B------:R-:W0:Y:S04]  /*2420*/  SHFL.UP PT, R141, R141, 0x1, RZ ;  /* 0x042000008d8d7989 */ /* 0x000e2800000e00ff */
[----:B------:R-:W2:Y:S04]  /*2430*/  SHFL.UP PT, R142, R142, 0x1, RZ ;  /* 0x042000008e8e7989 */ /* 0x000ea800000e00ff */
[----:B------:R-:W3:Y:S04]  /*2440*/  SHFL.IDX PT, R120, R120, RZ, 0x1f ;  /* 0x00001fff78787589 */ /* 0x000ee800000e0000 */
[----:B------:R-:W4:Y:S02]  /*2450*/  SHFL.IDX PT, R121, R121, RZ, 0x1f ;  /* 0x00001fff79797589 */ /* 0x000f2400000e0000 */
.L_x_2593:
[C---:B0-2-4-:R-:W-:Y:S01]  /*2460*/  @P1 FFMA.FTZ R121, R141.reuse, R121, R142 ;  /* 0x000000798d791223 */ /* 0x055fe2000001008e */
[----:B---3--:R-:W-:-:S05]  /*2470*/  @P1 FMUL.FTZ R120, R141, R120 ;  /* 0x000000788d781220 */ /* 0x008fca0000410000 */
[----:B------:R0:W-:Y:S02]  /*2480*/  STS.64 [R140+0x4250], R120 ;  /* 0x004250788c007388 */ /* 0x0001e40000000a00 */
[C---:B0-----:R-:W-:Y:S01]  /*2490*/  FFMA.FTZ R121, R122.reuse, R121, R123 ;  /* 0x000000797a797223 */ /* 0x041fe2000001007b */
[----:B------:R-:W-:-:S03]  /*24a0*/  FMUL.FTZ R120, R122, R120 ;  /* 0x000000787a787220 */ /* 0x000fc60000410000 */
[C---:B------:R-:W-:Y:S01]  /*24b0*/  FFMA.FTZ R123, R124.reuse, R121, R125 ;  /* 0x000000797c7b7223 */ /* 0x040fe2000001007d */
[----:B------:R-:W-:Y:S01]  /*24c0*/  FMUL.FTZ R122, R124, R120 ;  /* 0x000000787c7a7220 */ /* 0x000fe20000410000 */
[----:B------:R0:W-:Y:S04]  /*24d0*/  STS.64 [R140+0x4258], R120 ;  /* 0x004258788c007388 */ /* 0x0001e80000000a00 */
[----:B------:R2:W-:Y:S01]  /*24e0*/  STS.64 [R140+0x4260], R122 ;  /* 0x0042607a8c007388 */ /* 0x0005e20000000a00 */
[C---:B0-----:R-:W-:Y:S01]  /*24f0*/  FFMA.FTZ R121, R126.reuse, R123, R127 ;  /* 0x0000007b7e797223 */ /* 0x041fe2000001007f */
[----:B------:R-:W-:-:S05]  /*2500*/  FMUL.FTZ R120, R126, R122 ;  /* 0x0000007a7e787220 */ /* 0x000fca0000410000 */
[----:B------:R2:W-:Y:S02]  /*2510*/  STS.64 [R140+0x4268], R120 ;  /* 0x004268788c007388 */ /* 0x0005e40000000a00 */
.L_x_2521:
[----:B------:R-:W-:Y:S05]  /*2520*/  WARPSYNC.ALL ;  /* 0x0000000000007948 */ /* 0x000fea0003800000 */
[----:B------:R-:W-:Y:S01]  /*2530*/  BAR.SYNC.DEFER_BLOCKING 0x0 ;  /* 0x0000000000007b1d */ /* 0x000fe20000010000 */
[----:B--2---:R-:W-:Y:S01]  /*2540*/  FMUL.FTZ R121, R74, UR42 ;  /* 0x0000002a4a797c20 */ /* 0x004fe20008410000 */
[----:B------:R-:W-:Y:S01]  /*2550*/  FMUL.FTZ R120, R75, UR42 ;  /* 0x0000002a4b787c20 */ /* 0x000fe20008410000 */
[----:B------:R-:W-:Y:S01]  /*2560*/  FMUL.FTZ R122, R73, UR42 ;  /* 0x0000002a497a7c20 */ /* 0x000fe20008410000 */
[----:B-1----:R-:W-:Y:S01]  /*2570*/  FMUL.FTZ R123, R131, R134 ;  /* 0x00000086837b7220 */ /* 0x002fe20000410000 */
[----:B------:R-:W-:Y:S01]  /*2580*/  FMUL.FTZ R124, R79, UR42 ;  /* 0x0000002a4f7c7c20 */ /* 0x000fe20008410000 */
[----:B0-----:R-:W-:Y:S01]  /*2590*/  FMUL.FTZ R125, R78, UR42 ;  /* 0x0000002a4e7d7c20 */ /* 0x001fe20008410000 */
[----:B------:R0:W-:Y:S01]  /*25a0*/  STL [R1+0x8], R121 ;  /* 0x0000087901007387 */ /* 0x0001e20000100800 */
[----:B------:R-:W-:-:S03]  /*25b0*/  FMUL.FTZ R123, R106, R123 ;  /* 0x0000007b6a7b7220 */ /* 0x000fc60000410000 */
[----:B------:R1:W-:Y:S01]  /*25c0*/  STL [R1+0x4], R120 ;  /* 0x0000047801007387 */ /* 0x0003e20000100800 */
[----:B------:R-:W-:-:S03]  /*25d0*/  FMUL.FTZ R123, R118, R123 ;  /* 0x0000007b767b7220 */ /* 0x000fc60000410000 */
[----:B------:R2:W-:Y:S01]  /*25e0*/  STL [R1+0xc], R122 ;  /* 0x00000c7a01007387 */ /* 0x0005e20000100800 */
[----:B0-----:R-:W-:Y:S01]  /*25f0*/  FFMA.FTZ R121, R131, R120, R121 ;  /* 0x0000007883797223 */ /* 0x001fe20000010079 */
[----:B-1----:R-:W-:-:S03]  /*2600*/  FMUL.FTZ R120, R72, UR42 ;  /* 0x0000002a48787c20 */ /* 0x002fc60008410000 */
[----:B------:R-:W-:Y:S01]  /*2610*/  FFMA.FTZ R121, R106, R121, R122 ;  /* 0x000000796a797223 */ /* 0x000fe2000001007a */
[----:B--2---:R-:W-:Y:S01]  /*2620*/  FMUL.FTZ R122, R116, R123 ;  /* 0x0000007b747a7220 */ /* 0x004fe20000410000 */
[----:B------:R-:W-:Y:S02]  /*2630*/  STL [R1+0x10], R120 ;  /* 0x0000107801007387 */ /* 0x000fe40000100800 */
[----:B------:R-:W-:Y:S01]  /*2640*/  FFMA.FTZ R121, R118, R121, R120 ;  /* 0x0000007976797223 */ /* 0x000fe20000010078 */
[----:B------:R-:W-:Y:S01]  /*2650*/  FMUL.FTZ R123, R77, UR42 ;  /* 0x0000002a4d7b7c20 */ /* 0x000fe20008410000 */
[----:B------:R-:W-:Y:S01]  /*2660*/  FMUL.FTZ R122, R113, R122 ;  /* 0x0000007a717a7220 */ /* 0x000fe20000410000 */
[----:B------:R-:W0:Y:S03]  /*2670*/  LDS R120, [R135+0x4254] ;  /* 0x0042540087787984 */ /* 0x000e260000000800 */
[----:B------:R-:W-:Y:S01]  /*2680*/  FMUL.FTZ R122, R111, R122 ;  /* 0x0000007a6f7a7220 */ /* 0x000fe20000410000 */
[----:B------:R1:W-:Y:S03]  /*2690*/  STL [R1+0x14], R124 ;  /* 0x0000147c01007387 */ /* 0x0003e60000100800 */
[----:B------:R-:W-:Y:S01]  /*26a0*/  FMUL.FTZ R122, R0, R122 ;  /* 0x0000007a007a7220 */ /* 0x000fe20000410000 */
[----:B------:R2:W-:Y:S03]  /*26b0*/  STL [R1+0x1c], R125 ;  /* 0x00001c7d01007387 */ /* 0x0005e60000100800 */
[----:B------:R-:W-:Y:S01]  /*26c0*/  FMUL.FTZ R122, R2, R122 ;  /* 0x0000007a027a7220 */ /* 0x000fe20000410000 */
[----:B------:R3:W-:Y:S01]  /*26d0*/  STL [R1+0x20], R123 ;  /* 0x0000207b01007387 */ /* 0x0007e20000100800 */
[----:B-1----:R-:W-:Y:S01]  /*26e0*/  FFMA.FTZ R124, R116, R121, R124 ;  /* 0x00000079747c7223 */ /* 0x002fe2000001007c */
[----:B------:R-:W-:Y:S01]  /*26f0*/  FMUL.FTZ R121, R83, UR42 ;  /* 0x0000002a53797c20 */ /* 0x000fe20008410000 */
[----:B------:R-:W-:-:S02]  /*2700*/  FMUL.FTZ R122, R9, R122 ;  /* 0x0000007a097a7220 */ /* 0x000fc40000410000 */
[----:B------:R-:W-:Y:S01]  /*2710*/  FFMA.FTZ R124, R113, R124, R125 ;  /* 0x0000007c717c7223 */ /* 0x000fe2000001007d */
[----:B--2---:R-:W-:Y:S01]  /*2720*/  FMUL.FTZ R125, R76, UR42 ;  /* 0x0000002a4c7d7c20 */ /* 0x004fe20008410000 */
[----:B------:R-:W-:Y:S02]  /*2730*/  FMUL.FTZ R122, R10, R122 ;  /* 0x0000007a0a7a7220 */ /* 0x000fe40000410000 */
[----:B---3--:R-:W-:Y:S01]  /*2740*/  FFMA.FTZ R123, R111, R124, R123 ;  /* 0x0000007c6f7b7223 */ /* 0x008fe2000001007b */
[----:B------:R-:W-:Y:S01]  /*2750*/  FMUL.FTZ R124, R82, UR42 ;  /* 0x0000002a527c7c20 */ /* 0x000fe20008410000 */
[----:B------:R1:W-:Y:S01]  /*2760*/  STL [R1+0x24], R125 ;  /* 0x0000247d01007387 */ /* 0x0003e20000100800 */
[----:B------:R-:W-:Y:S01]  /*2770*/  FMUL.FTZ R122, R11, R122 ;  /* 0x0000007a0b7a7220 */ /* 0x000fe20000410000 */
[----:B------:R-:W-:Y:S02]  /*2780*/  FFMA.FTZ R123, R0, R123, R125 ;  /* 0x0000007b007b7223 */ /* 0x000fe4000001007d */
[----:B------:R2:W-:Y:S01]  /*2790*/  STL [R1+0x28], R121 ;  /* 0x0000287901007387 */ /* 0x0005e20000100800 */
[----:B------:R-:W-:Y:S01]  /*27a0*/  FMUL.FTZ R122, R18, R122 ;  /* 0x0000007a127a7220 */ /* 0x000fe20000410000 */
[----:B------:R-:W-:-:S02]  /*27b0*/  FFMA.FTZ R123, R2, R123, R121 ;  /* 0x0000007b027b7223 */ /* 0x000fc40000010079 */
[----:B------:R3:W-:Y:S01]  /*27c0*/  STL [R1+0x2c], R124 ;  /* 0x00002c7c01007387 */ /* 0x0007e20000100800 */
[----:B------:R-:W-:Y:S01]  /*27d0*/  FMUL.FTZ R122, R20, R122 ;  /* 0x0000007a147a7220 */ /* 0x000fe20000410000 */
[----:B------:R-:W-:Y:S01]  /*27e0*/  FFMA.FTZ R123, R9, R123, R124 ;  /* 0x0000007b097b7223 */ /* 0x000fe2000001007c */
[----:B-1----:R-:W-:Y:S02]  /*27f0*/  FMUL.FTZ R125, R7, UR42 ;  /* 0x0000002a077d7c20 */ /* 0x002fe40008410000 */
[----:B------:R-:W-:Y:S01]  /*2800*/  FMUL.FTZ R122, R22, R122 ;  /* 0x0000007a167a7220 */ /* 0x000fe20000410000 */
[----:B--2---:R-:W-:Y:S01]  /*2810*/  FMUL.FTZ R121, R81, UR42 ;  /* 0x0000002a51797c20 */ /* 0x004fe20008410000 */
[----:B0-----:R-:W-:Y:S01]  /*2820*/  FFMA.FTZ R139, R139, R120, R8 ;  /* 0x000000788b8b7223 */ /* 0x001fe20000010008 */
[----:B------:R-:W-:Y:S01]  /*2830*/  MOV R120, UR7 ;  /* 0x0000000700787c02 */ /* 0x000fe20008000f00 */
[----:B---3--:R-:W-:Y:S01]  /*2840*/  FMUL.FTZ R124, R80, UR42 ;  /* 0x0000002a507c7c20 */ /* 0x008fe20008410000 */
[----:B------:R-:W-:Y:S01]  /*2850*/  FFMA.FTZ R123, R10, R123, R121 ;  /* 0x0000007b0a7b7223 */ /* 0x000fe20000010079 */
[C---:B------:R-:W-:Y:S01]  /*2860*/  FFMA.FTZ R140, R104.reuse, R139, R3 ;  /* 0x0000008b688c7223 */ /* 0x040fe20000010003 */
[----:B------:R0:W-:Y:S01]  /*2870*/  STL [R1+0x30], R121 ;  /* 0x0000307901007387 */ /* 0x0001e20000100800 */
[----:B------:R-:W-:Y:S01]  /*2880*/  FMUL.FTZ R122, R104, R122 ;  /* 0x0000007a687a7220 */ /* 0x000fe20000410000 */
[----:B------:R-:W-:Y:S01]  /*2890*/  FFMA.FTZ R123, R11, R123, R124 ;  /* 0x0000007b0b7b7223 */ /* 0x000fe2000001007c */
[----:B------:R-:W-:Y:S01]  /*28a0*/  FFMA.FTZ R141, R22, R140, R162 ;  /* 0x0000008c168d7223 */ /* 0x000fe200000100a2 */
[----:B------:R1:W-:Y:S02]  /*28b0*/  STL [R1+0x34], R124 ;  /* 0x0000347c01007387 */ /* 0x0003e40000100800 */
[----:B------:R-:W-:Y:S01]  /*28c0*/  FFMA.FTZ R123, R18, R123, R125 ;  /* 0x0000007b127b7223 */ /* 0x000fe2000001007d */
[----:B------:R-:W-:Y:S01]  /*28d0*/  FFMA.FTZ R142, R20, R141, R161 ;  /* 0x0000008d148e7223 */ /* 0x000fe200000100a1 */
[----:B------:R-:W-:Y:S01]  /*28e0*/  STL [R1+0x38], R125 ;  /* 0x0000387d01007387 */ /* 0x000fe20000100800 */
[----:B0-----:R-:W-:-:S02]  /*28f0*/  MOV R121, UR49 ;  /* 0x0000003100797c02 */ /* 0x001fc40008000f00 */
[----:B------:R-:W-:Y:S01]  /*2900*/  FFMA.FTZ R143, R18, R142, R159 ;  /* 0x0000008e128f7223 */ /* 0x000fe2000001009f */
[----:B-1----:R-:W-:-:S03]  /*2910*/  FMUL.FTZ R124, R6, UR42 ;  /* 0x0000002a067c7c20 */ /* 0x002fc60008410000 */
[----:B------:R-:W-:Y:S01]  /*2920*/  FFMA.FTZ R144, R11, R143, R158 ;  /* 0x0000008f0b907223 */ /* 0x000fe2000001009e */
[----:B------:R-:W-:Y:S01]  /*2930*/  ISETP.LE.OR P0, PT, R121, UR14, P0 ;  /* 0x0000000e79007c0c */ /* 0x000fe20008703670 */
[----:B------:R-:W-:Y:S01]  /*2940*/  FMUL.FTZ R121, R5, UR42 ;  /* 0x0000002a05797c20 */ /* 0x000fe20008410000 */
[----:B------:R-:W-:Y:S01]  /*2950*/  FFMA.FTZ R123, R20, R123, R124 ;  /* 0x0000007b147b7223 */ /* 0x000fe2000001007c */
[----:B------:R-:W-:Y:S01]  /*2960*/  FFMA.FTZ R145, R10, R144, R157 ;  /* 0x000000900a917223 */ /* 0x000fe2000001009d */
[----:B------:R0:W-:Y:S02]  /*2970*/  STL [R1+0x3c], R124 ;  /* 0x00003c7c01007387 */ /* 0x0001e40000100800 */
[----:B------:R-:W-:Y:S01]  /*2980*/  FFMA.FTZ R123, R22, R123, R121 ;  /* 0x0000007b167b7223 */ /* 0x000fe20000010079 */
[----:B------:R-:W-:Y:S01]  /*2990*/  FFMA.FTZ R146, R9, R145, R138 ;  /* 0x0000009109927223 */ /* 0x000fe2000001008a */
[----:B------:R1:W-:Y:S03]  /*29a0*/  STL [R1+0x40], R121 ;  /* 0x0000407901007387 */ /* 0x0003e60000100800 */
[----:B------:R-:W-:-:S02]  /*29b0*/  FFMA.FTZ R147, R2, R146, R137 ;  /* 0x0000009202937223 */ /* 0x000fc40000010089 */
[----:B0-----:R-:W-:Y:S02]  /*29c0*/  @!P0 LEA R124, R120, R110, 0x3 ;  /* 0x0000006e787c8211 */ /* 0x001fe400078e18ff */
[----:B------:R-:W-:Y:S01]  /*29d0*/  FFMA.FTZ R148, R0, R147, R136 ;  /* 0x0000009300947223 */ /* 0x000fe20000010088 */
[----:B------:R-:W-:Y:S01]  /*29e0*/  MOV R120, 0x3f800000 ;  /* 0x3f80000000787802 */ /* 0x000fe20000000f00 */
[----:B-1----:R-:W-:Y:S02]  /*29f0*/  FMUL.FTZ R121, R4, UR42 ;  /* 0x0000002a04797c20 */ /* 0x002fe40008410000 */
[----:B------:R-:W-:Y:S02]  /*2a00*/  FFMA.FTZ R149, R111, R148, R112 ;  /* 0x000000946f957223 */ /* 0x000fe40000010070 */
[----:B------:R-:W-:Y:S02]  /*2a10*/  FFMA.FTZ R123, R104, R123, R121 ;  /* 0x0000007b687b7223 */ /* 0x000fe40000010079 */
[----:B------:R-:W-:Y:S01]  /*2a20*/  FFMA.FTZ R150, R113, R149, R117 ;  /* 0x0000009571967223 */ /* 0x000fe20000010075 */
[----:B------:R0:W-:Y:S03]  /*2a30*/  STL [R1+0x18], R121 ;  /* 0x0000187901007387 */ /* 0x0001e60000100800 */
[----:B------:R-:W-:-:S04]  /*2a40*/  FFMA.FTZ R151, R116, R150, R130 ;  /* 0x0000009674977223 */ /* 0x000fc80000010082 */
[----:B------:R-:W-:Y:S01]  /*2a50*/  FFMA.FTZ R152, R118, R151, R132 ;  /* 0x0000009776987223 */ /* 0x000fe20000010084 */
[----:B0-----:R-:W-:-:S03]  /*2a60*/  HFMA2.MMA R121, -RZ, RZ, 0, 0 ;  /* 0x00000000ff797435 */ /* 0x001fc600000001ff */
[----:B------:R-:W-:-:S07]  /*2a70*/  FFMA.FTZ R153, R106, R152, R133 ;  /* 0x000000986a997223 */ /* 0x000fce0000010085 */
[----:B------:R-:W0:Y:S04]  /*2a80*/  @!P0 LDS.64 R120, [R124+0x5660] ;  /* 0x005660007c788984 */ /* 0x000e280000000a00 */
[----:B------:R1:W-:Y:S02]  /*2a90*/  STS.64 [R135+0x4760], R122 ;  /* 0x0047607a87007388 */ /* 0x0003e40000000a00 */
[----:B-1----:R-:W-:-:S05]  /*2aa0*/  FFMA.FTZ R122, R131, R153, R119 ;  /* 0x00000099837a7223 */ /* 0x002fca0000010077 */
[----:B------:R1:W-:Y:S01]  /*2ab0*/  STL [R1+0x4c], R122 ;  /* 0x00004c7a01007387 */ /* 0x0003e20000100800 */
[----:B------:R-:W-:Y:S06]  /*2ac0*/  BAR.SYNC.DEFER_BLOCKING 0x0 ;  /* 0x0000000000007b1d */ /* 0x000fec0000010000 */
[----:B------:R-:W-:Y:S05]  /*2ad0*/  @P2 BRA `(.L_x_2526) ;  /* 0x00000004000c2947 */ /* 0x000fea0003800000 */
[C---:B-1----:R-:W-:Y:S01]  /*2ae0*/  LOP3.LUT R122, R163.reuse, 0x1f, RZ, 0xc0, !PT ;  /* 0x0000001fa37a7812 */ /* 0x042fe200078ec0ff */
        /* <DEDUP_REMOVED lines=11> */
[----:B------:R-:W1:Y:S02]  /*2ba0*/  LDS.64 R122, [R154+0x4770] ;  /* 0x004770009a7a7984 */ /* 0x000e640000000a00 */
[----:B-1----:R-:W-:-:S04]  /*2bb0*/  FFMA.FTZ R155, R122, R125, R123 ;  /* 0x0000007d7a9b7223 */ /* 0x002fc8000001007b */
[----:B------:R-:W-:-:S04]  /*2bc0*/  FFMA.FTZ R155, R126, R155, R127 ;  /* 0x0000009b7e9b7223 */ /* 0x000fc8000001007f */
[----:B------:R-:W-:Y:S01]  /*2bd0*/  FFMA.FTZ R164, R128, R155, R129 ;  /* 0x0000009b80a47223 */ /* 0x000fe20000010081 */
[----:B------:R-:W-:-:S04]  /*2be0*/  FMUL.FTZ R129, R122, R124 ;  /* 0x0000007c7a817220 */ /* 0x000fc80000410000 */
[----:B------:R-:W-:-:S04]  /*2bf0*/  FMUL.FTZ R129, R126, R129 ;  /* 0x000000817e817220 */ /* 0x000fc80000410000 */
[----:B------:R-:W-:Y:S01]  /*2c00*/  FMUL.FTZ R165, R128, R129 ;  /* 0x0000008180a57220 */ /* 0x000fe20000410000 */
[----:B------:R-:W-:Y:S06]  /*2c10*/  BRA.DIV UR42, `(.L_x_2527) ;  /* 0x0000003a2a2c7947 */ /* 0x000fec000b800000 */
[----:B------:R-:W1:Y:S04]  /*2c20*/  SHFL.DOWN PT, R128, R164, 0x1, 0x1f ;  /* 0x08201f00a4807f89 */ /* 0x000e6800000e0000 */
[----:B------:R-:W2:Y:S01]  /*2c30*/  SHFL.DOWN PT, R129, R165, 0x1, 0x1f ;  /* 0x08201f00a5817f89 */ /* 0x000ea200000e0000 */
[C---:B-1----:R-:W-:Y:S01]  /*2c40*/  @P5 FFMA.FTZ R164, R165.reuse, R128, R164 ;  /* 0x00000080a5a45223 */ /* 0x042fe200000100a4 */
[----:B--2---:R-:W-:-:S04]  /*2c50*/  @P5 FMUL.FTZ R165, R165, R129 ;  /* 0x00000081a5a55220 */ /* 0x004fc80000410000 */
[----:B------:R-:W1:Y:S04]  /*2c60*/  SHFL.DOWN PT, R128, R164, 0x2, 0x1f ;  /* 0x08401f00a4807f89 */ /* 0x000e6800000e0000 */
[----:B------:R-:W2:Y:S01]  /*2c70*/  SHFL.DOWN PT, R129, R165, 0x2, 0x1f ;  /* 0x08401f00a5817f89 */ /* 0x000ea200000e0000 */
[C---:B-1----:R-:W-:Y:S01]  /*2c80*/  @!P4 FFMA.FTZ R164, R165.reuse, R128, R164 ;  /* 0x00000080a5a4c223 */ /* 0x042fe200000100a4 */
[----:B--2---:R-:W-:-:S04]  /*2c90*/  @!P4 FMUL.FTZ R165, R165, R129 ;  /* 0x00000081a5a5c220 */ /* 0x004fc80000410000 */
        /* <DEDUP_REMOVED lines=12> */
[----:B------:R-:W1:Y:S04]  /*2d60*/  SHFL.IDX PT, R155, R164, RZ, 0x1f ;  /* 0x00001fffa49b7589 */ /* 0x000e6800000e0000 */
[----:B------:R-:W2:Y:S04]  /*2d70*/  SHFL.DOWN PT, R129, R164, 0x1, 0x1f ;  /* 0x08201f00a4817f89 */ /* 0x000ea800000e0000 */
[----:B------:R-:W3:Y:S04]  /*2d80*/  SHFL.IDX PT, R128, R165, RZ, 0x1f ;  /* 0x00001fffa5807589 */ /* 0x000ee800000e0000 */
[----:B------:R-:W4:Y:S04]  /*2d90*/  SHFL.DOWN PT, R165, R165, 0x1, 0x1f ;  /* 0x08201f00a5a57f89 */ /* 0x000f2800000e0000 */
[----:B0-----:R0:W0:Y:S04]  /*2da0*/  SHFL.IDX PT, R164, R120, RZ, 0x1f ;  /* 0x00001fff78a47589 */ /* 0x00102800000e0000 */
[----:B-1----:R1:W-:Y:S04]  /*2db0*/  STL [R1+0x48], R155 ;  /* 0x0000489b01007387 */ /* 0x0023e80000100800 */
[----:B--2---:R1:W-:Y:S04]  /*2dc0*/  STL [R1+0x44], R129 ;  /* 0x0000448101007387 */ /* 0x0043e80000100800 */
[----:B---3--:R1:W-:Y:S04]  /*2dd0*/  STL [R1], R128 ;  /* 0x0000008001007387 */ /* 0x0083e80000100800 */
[----:B----4-:R1:W2:Y:S02]  /*2de0*/  SHFL.IDX PT, R129, R121, RZ, 0x1f ;  /* 0x00001fff79817589 */ /* 0x0102a400000e0000 */
.L_x_2610:
[----:B------:R-:W3:Y:S04]  /*2df0*/  LDL.LU R156, [R1+0x48] ;  /* 0x00004800019c7983 */ /* 0x000ee80000300800 */
[----:B-1----:R-:W0:Y:S04]  /*2e00*/  LDL.LU R128, [R1] ;  /* 0x0000000001807983 */ /* 0x002e280000300800 */
[----:B------:R-:W2:Y:S01]  /*2e10*/  LDL.LU R155, [R1+0x44] ;  /* 0x00004400019b7983 */ /* 0x000ea20000300800 */
[-C--:B0-----:R-:W-:Y:S01]  /*2e20*/  FMUL.FTZ R120, R120, R128.reuse ;  /* 0x0000008078787220 */ /* 0x081fe20000410000 */
[----:B---3--:R-:W-:Y:S01]  /*2e30*/  FFMA.FTZ R121, R121, R128, R156 ;  /* 0x0000008079797223 */ /* 0x008fe2000001009c */
[----:B------:R-:W-:Y:S01]  /*2e40*/  MOV R128, R164 ;  /* 0x000000a400807202 */ /* 0x000fe20000000f00 */
[----:B--2---:R-:W-:-:S04]  /*2e50*/  @P0 FFMA.FTZ R129, R165, R129, R155 ;  /* 0x00000081a5810223 */ /* 0x004fc8000001009b */
        /* <DEDUP_REMOVED lines=11> */
.L_x_2526:
[----:B------:R-:W-:Y:S05]  /*2f10*/  WARPSYNC.ALL ;  /* 0x0000000000007948 */ /* 0x000fea0003800000 */
[----:B------:R-:W-:Y:S01]  /*2f20*/  ISETP.NE.AND P0, PT, R163, RZ, PT ;  /* 0x000000ffa300720c */ /* 0x000fe20003f05270 */
[----:B--2---:R-:W2:Y:S01]  /*2f30*/  LDL.LU R129, [R1+0x4] ;  /* 0x0000040001817983 */ /* 0x004ea20000300800 */
[----:B------:R-:W-:Y:S06]  /*2f40*/  BAR.SYNC.DEFER_BLOCKING 0x0 ;  /* 0x0000000000007b1d */ /* 0x000fec0000010000 */
[----:B------:R-:W3:Y:S04]  /*2f50*/  LDL.LU R123, [R1+0x8] ;  /* 0x00000800017b7983 */ /* 0x000ee80000300800 */
[----:B------:R-:W4:Y:S04]  /*2f60*/  LDL.LU R124, [R1+0xc] ;  /* 0x00000c00017c7983 */ /* 0x000f280000300800 */
[----:B------:R-:W5:Y:S04]  /*2f70*/  LDL.LU R154, [R1+0x10] ;  /* 0x00001000019a7983 */ /* 0x000f680000300800 */
[----:B------:R-:W5:Y:S04]  /*2f80*/  LDL.LU R125, [R1+0x14] ;  /* 0x00001400017d7983 */ /* 0x000f680000300800 */
[----:B-1----:R1:W2:Y:S04]  /*2f90*/  LDS R122, [R135+0x4764] ;  /* 0x00476400877a7984 */ /* 0x0022a80000000800 */
[----:B------:R-:W5:Y:S04]  /*2fa0*/  LDL.LU R126, [R1+0x1c] ;  /* 0x00001c00017e7983 */ /* 0x000f680000300800 */
[----:B------:R-:W5:Y:S04]  /*2fb0*/  LDL.LU R165, [R1+0x24] ;  /* 0x0000240001a57983 */ /* 0x000f680000300800 */
[----:B------:R-:W5:Y:S04]  /*2fc0*/  LDL.LU R128, [R1+0x28] ;  /* 0x0000280001807983 */ /* 0x000f680000300800 */
[----:B------:R-:W5:Y:S04]  /*2fd0*/  LDL.LU R127, [R1+0x2c] ;  /* 0x00002c00017f7983 */ /* 0x000f680000300800 */
[----:B------:R-:W5:Y:S04]  /*2fe0*/  LDL.LU R164, [R1+0x30] ;  /* 0x0000300001a47983 */ /* 0x000f680000300800 */
[----:B-1----:R-:W5:Y:S01]  /*2ff0*/  LDL.LU R135, [R1+0x20] ;  /* 0x0000200001877983 */ /* 0x002f620000300800 */
[----:B--2---:R-:W-:-:S03]  /*3000*/  FFMA.FTZ R122, R122, R134, R129 ;  /* 0x000000867a7a7223 */ /* 0x004fc60000010081 */
[----:B------:R-:W2:Y:S04]  /*3010*/  LDL.LU R129, [R1+0x34] ;  /* 0x0000340001817983 */ /* 0x000ea80000300800 */
[----:B------:R-:W2:Y:S04]  /*3020*/  LDL.LU R160, [R1+0x38] ;  /* 0x0000380001a07983 */ /* 0x000ea80000300800 */
[----:B------:R-:W2:Y:S01]  /*3030*/  LDL.LU R156, [R1+0x3c] ;  /* 0x00003c00019c7983 */ /* 0x000ea20000300800 */
[----:B---3--:R-:W-:-:S03]  /*3040*/  FFMA.FTZ R123, R131, R122, R123 ;  /* 0x0000007a837b7223 */ /* 0x008fc6000001007b */
[----:B------:R-:W3:Y:S01]  /*3050*/  LDL.LU R155, [R1+0x40] ;  /* 0x00004000019b7983 */ /* 0x000ee20000300800 */
[----:B----4-:R-:W-:-:S04]  /*3060*/  FFMA.FTZ R106, R106, R123, R124 ;  /* 0x0000007b6a6a7223 */ /* 0x010fc8000001007c */
[----:B-----5:R-:W-:Y:S02]  /*3070*/  FFMA.FTZ R118, R118, R106, R154 ;  /* 0x0000006a76767223 */ /* 0x020fe4000001009a */
[----:B------:R-:W4:Y:S02]  /*3080*/  LDL.LU R154, [R1+0x18] ;  /* 0x00001800019a7983 */ /* 0x000f240000300800 */
[----:B------:R-:W-:-:S04]  /*3090*/  FFMA.FTZ R116, R116, R118, R125 ;  /* 0x0000007674747223 */ /* 0x000fc8000001007d */
[----:B------:R-:W-:-:S04]  /*30a0*/  FFMA.FTZ R113, R113, R116, R126 ;  /* 0x0000007471717223 */ /* 0x000fc8000001007e */
[----:B------:R-:W-:-:S04]  /*30b0*/  FFMA.FTZ R111, R111, R113, R135 ;  /* 0x000000716f6f7223 */ /* 0x000fc80000010087 */
[----:B------:R-:W-:-:S04]  /*30c0*/  FFMA.FTZ R0, R0, R111, R165 ;  /* 0x0000006f00007223 */ /* 0x000fc800000100a5 */
[----:B------:R-:W-:-:S04]  /*30d0*/  FFMA.FTZ R2, R2, R0, R128 ;  /* 0x0000000002027223 */ /* 0x000fc80000010080 */
[----:B------:R-:W-:-:S04]  /*30e0*/  FFMA.FTZ R9, R9, R2, R127 ;  /* 0x0000000209097223 */ /* 0x000fc8000001007f */
[----:B------:R-:W-:Y:S01]  /*30f0*/  FFMA.FTZ R10, R10, R9, R164 ;  /* 0x000000090a0a7223 */ /* 0x000fe200000100a4 */
[----:B------:R-:W-:-:S04]  /*3100*/  FFMA.FTZ R124, R4, R139, RZ ;  /* 0x0000008b047c7223 */ /* 0x000fc800000100ff */
[----:B------:R-:W-:-:S04]  /*3110*/  FFMA.FTZ R124, R5, R140, R124 ;  /* 0x0000008c057c7223 */ /* 0x000fc8000001007c */
[----:B------:R-:W-:-:S04]  /*3120*/  FFMA.FTZ R125, R6, R141, R124 ;  /* 0x0000008d067d7223 */ /* 0x000fc8000001007c */
[----:B------:R-:W-:-:S04]  /*3130*/  FFMA.FTZ R126, R7, R142, R125 ;  /* 0x0000008e077e7223 */ /* 0x000fc8000001007d */
[----:B------:R-:W-:Y:S01]  /*3140*/  FFMA.FTZ R126, R80, R143, R126 ;  /* 0x0000008f507e7223 */ /* 0x000fe2000001007e */
[----:B--2---:R-:W-:-:S04]  /*3150*/  FFMA.FTZ R11, R11, R10, R129 ;  /* 0x0000000a0b0b7223 */ /* 0x004fc80000010081 */
[----:B------:R-:W-:-:S04]  /*3160*/  FFMA.FTZ R18, R18, R11, R160 ;  /* 0x0000000b12127223 */ /* 0x000fc800000100a0 */
[----:B------:R-:W-:Y:S02]  /*3170*/  FFMA.FTZ R20, R20, R18, R156 ;  /* 0x0000001214147223 */ /* 0x000fe4000001009c */
[----:B------:R-:W2:Y:S01]  /*3180*/  LDL R156, [R1+0x4c] ;  /* 0x00004c00019c7983 */ /* 0x000ea20000100800 */
[----:B------:R-:W-:-:S04]  /*3190*/  FFMA.FTZ R126, R81, R144, R126 ;  /* 0x00000090517e7223 */ /* 0x000fc8000001007e */
[----:B------:R-:W-:-:S04]  /*31a0*/  FFMA.FTZ R126, R82, R145, R126 ;  /* 0x00000091527e7223 */ /* 0x000fc8000001007e */
[----:B------:R-:W-:-:S04]  /*31b0*/  FFMA.FTZ R127, R83, R146, R126 ;  /* 0x00000092537f7223 */ /* 0x000fc8000001007e */
[----:B------:R-:W-:-:S04]  /*31c0*/  FFMA.FTZ R128, R76, R147, R127 ;  /* 0x000000934c807223 */ /* 0x000fc8000001007f */
[----:B------:R-:W-:Y:S01]  /*31d0*/  FFMA.FTZ R131, R77, R148, R128 ;  /* 0x000000944d837223 */ /* 0x000fe20000010080 */
[----:B------:R-:W-:-:S03]  /*31e0*/  FADD.FTZ R125, -R161, R142 ;  /* 0x0000008ea17d7221 */ /* 0x000fc60000010100 */
[----:B------:R-:W-:Y:S01]  /*31f0*/  FFMA.FTZ R135, R78, R149, R131 ;  /* 0x000000954e877223 */ /* 0x000fe20000010083 */
[----:B------:R-:W-:Y:S01]  /*3200*/  FADD.FTZ R142, -R132, R152 ;  /* 0x00000098848e7221 */ /* 0x000fe20000010100 */
[----:B------:R-:W-:Y:S02]  /*3210*/  SHF.L.U32 R132, R163, 0x4, RZ ;  /* 0x00000004a3847819 */ /* 0x000fe400000006ff */
[----:B------:R-:W-:Y:S01]  /*3220*/  FFMA.FTZ R135, R79, R150, R135 ;  /* 0x000000964f877223 */ /* 0x000fe20000010087 */
[----:B------:R-:W-:Y:S01]  /*3230*/  FADD.FTZ R126, -R159, R143 ;  /* 0x0000008f9f7e7221 */ /* 0x000fe20000010100 */
[----:B---3--:R-:W-:Y:S01]  /*3240*/  FFMA.FTZ R22, R22, R20, R155 ;  /* 0x0000001416167223 */ /* 0x008fe2000001009b */
[----:B------:R-:W-:Y:S01]  /*3250*/  FADD.FTZ R124, -R162, R141 ;  /* 0x0000008da27c7221 */ /* 0x000fe20000010100 */
[----:B------:R-:W-:Y:S01]  /*3260*/  FADD.FTZ R134, -R136, R148 ;  /* 0x0000009488867221 */ /* 0x000fe20000010100 */
[----:B------:R-:W-:Y:S01]  /*3270*/  MOV R143, UR7 ;  /* 0x00000007008f7c02 */ /* 0x000fe20008000f00 */
[----:B------:R-:W-:Y:S01]  /*3280*/  FADD.FTZ R8, -R8, R139 ;  /* 0x0000008b08087221 */ /* 0x000fe20000010100 */
[----:B------:R-:W-:Y:S01]  /*3290*/  FFMA.FTZ R136, R72, R151, R135 ;  /* 0x0000009748887223 */ /* 0x000fe20000010087 */
[----:B------:R-:W-:Y:S01]  /*32a0*/  FADD.FTZ R141, -R130, R151 ;  /* 0x00000097828d7221 */ /* 0x000fe20000010100 */
[----:B------:R-:W-:Y:S01]  /*32b0*/  FADD.FTZ R130, -R133, R153 ;  /* 0x0000009985827221 */ /* 0x000fe20000010100 */
[----:B------:R-:W-:Y:S01]  /*32c0*/  IADD3 R139, R132, 0x3, RZ ;  /* 0x00000003848b7810 */ /* 0x000fe20007ffe0ff */
[----:B------:R-:W-:Y:S01]  /*32d0*/  FADD.FTZ R131, -R137, R147 ;  /* 0x0000009389837221 */ /* 0x000fe20000010100 */
[----:B----4-:R-:W-:Y:S01]  /*32e0*/  FFMA.FTZ R104, R104, R22, R154 ;  /* 0x0000001668687223 */ /* 0x010fe2000001009a */
[----:B------:R-:W-:Y:S01]  /*32f0*/  IADD3 R133, R132, 0x1, RZ ;  /* 0x0000000184857810 */ /* 0x000fe20007ffe0ff */
[----:B------:R-:W-:Y:S01]  /*3300*/  FADD.FTZ R129, -R138, R146 ;  /* 0x000000928a817221 */ /* 0x000fe20000010100 */
[----:B------:R-:W-:Y:S01]  /*3310*/  IADD3 R137, R132, 0x2, RZ ;  /* 0x0000000284897810 */ /* 0x000fe20007ffe0ff */
[----:B------:R-:W-:Y:S01]  /*3320*/  FFMA.FTZ R135, R73, R152, R136 ;  /* 0x0000009849877223 */ /* 0x000fe20000010088 */
[----:B------:R-:W-:-:S02]  /*3330*/  @!P0 LEA R143, R143, R110, 0x3 ;  /* 0x0000006e8f8f8211 */ /* 0x000fc400078e18ff */
[----:B------:R-:W-:Y:S01]  /*3340*/  LEA.HI.SX32 R138, R139, R132, 0x1b ;  /* 0x000000848b8a7211 */ /* 0x000fe200078fdaff */
[----:B------:R-:W-:Y:S01]  /*3350*/  FMUL.FTZ R139, R108, R104 ;  /* 0x000000686c8b7220 */ /* 0x000fe20000410000 */
[-C--:B------:R-:W-:Y:S01]  /*3360*/  LEA.HI.SX32 R136, R133, R132.reuse, 0x1b ;  /* 0x0000008485887211 */ /* 0x080fe200078fdaff */
[----:B0-----:R0:W-:Y:S01]  /*3370*/  @!P0 STS.64 [R143+0x5660], R120 ;  /* 0x005660788f008388 */ /* 0x0011e20000000a00 */
[-C--:B------:R-:W-:Y:S02]  /*3380*/  LEA.HI.SX32 R137, R137, R132.reuse, 0x1b ;  /* 0x0000008489897211 */ /* 0x080fe400078fdaff */
[----:B------:R-:W-:Y:S01]  /*3390*/  LEA.HI.SX32 R133, R132, R132, 0x1b ;  /* 0x0000008484857211 */ /* 0x000fe200078fdaff */
[----:B------:R-:W-:Y:S01]  /*33a0*/  FFMA.FTZ R132, R74, R153, R135 ;  /* 0x000000994a847223 */ /* 0x000fe20000010087 */
[----:B------:R-:W-:Y:S01]  /*33b0*/  FMUL.FTZ R135, R24, R118 ;  /* 0x0000007618877220 */ /* 0x000fe20000410000 */
[----:B------:R-:W-:Y:S01]  /*33c0*/  FADD.FTZ R3, -R3, R140 ;  /* 0x0000008c03037221 */ /* 0x000fe20000010100 */
[----:B------:R-:W-:Y:S01]  /*33d0*/  FMUL.FTZ R24, R107, R22 ;  /* 0x000000166b187220 */ /* 0x000fe20000410000 */
[----:B------:R-:W-:Y:S01]  /*33e0*/  FADD.FTZ R128, -R157, R145 ;  /* 0x000000919d807221 */ /* 0x000fe20000010100 */
[----:B0-----:R-:W-:Y:S01]  /*33f0*/  FMUL.FTZ R121, R26, R123 ;  /* 0x0000007b1a797220 */ /* 0x001fe20000410000 */
[-C--:B------:R-:W-:Y:S01]  /*3400*/  FFMA.FTZ R26, R8, R139.reuse, RZ ;  /* 0x0000008b081a7223 */ /* 0x080fe200000100ff */
[----:B------:R-:W-:Y:S01]  /*3410*/  FMUL.FTZ R145, R100, R139 ;  /* 0x0000008b64917220 */ /* 0x000fe20000410000 */
[----:B------:R-:W-:-:S02]  /*3420*/  FMUL.FTZ R139, R105, R20 ;  /* 0x00000014698b7220 */ /* 0x000fc40000410000 */
[----:B------:R-:W-:Y:S01]  /*3430*/  FFMA.FTZ R143, R3, R24, R26 ;  /* 0x00000018038f7223 */ /* 0x000fe2000001001a */
[----:B------:R-:W-:Y:S01]  /*3440*/  FADD.FTZ R127, -R158, R144 ;  /* 0x000000909e7f7221 */ /* 0x000fe20000010100 */
[----:B------:R-:W-:Y:S02]  /*3450*/  FMUL.FTZ R26, R23, R18 ;  /* 0x00000012171a7220 */ /* 0x000fe40000410000 */
[----:B------:R-:W-:Y:S01]  /*3460*/  FFMA.FTZ R144, R124, R139, R143 ;  /* 0x0000008b7c907223 */ /* 0x000fe2000001008f */
[----:B------:R-:W-:Y:S01]  /*3470*/  LEA R140, R133, R110, 0x2 ;  /* 0x0000006e858c7211 */ /* 0x000fe200078e10ff */
[----:B------:R-:W-:Y:S01]  /*3480*/  FMUL.FTZ R133, R25, R106 ;  /* 0x0000006a19857220 */ /* 0x000fe20000410000 */
[----:B------:R-:W-:Y:S01]  /*3490*/  FMUL.FTZ R120, R27, R122 ;  /* 0x0000007a1b787220 */ /* 0x000fe20000410000 */
[----:B------:R-:W-:Y:S01]  /*34a0*/  FMUL.FTZ R25, R21, R11 ;  /* 0x0000000b15197220 */ /* 0x000fe20000410000 */
[----:B------:R-:W-:Y:S01]  /*34b0*/  FFMA.FTZ R143, R125, R26, R144 ;  /* 0x0000001a7d8f7223 */ /* 0x000fe20000010090 */
[----:B------:R-:W-:Y:S01]  /*34c0*/  FMUL.FTZ R27, R101, R24 ;  /* 0x00000018651b7220 */ /* 0x000fe20000410000 */
[----:B------:R-:W-:Y:S01]  /*34d0*/  FMUL.FTZ R24, R102, R139 ;  /* 0x0000008b66187220 */ /* 0x000fe20000410000 */
[----:B------:R-:W-:Y:S01]  /*34e0*/  FMUL.FTZ R139, R103, R26 ;  /* 0x0000001a678b7220 */ /* 0x000fe20000410000 */
[----:B------:R-:W-:Y:S01]  /*34f0*/  LEA R136, R136, R110, 0x2 ;  /* 0x0000006e88887211 */ /* 0x000fe200078e10ff */
[----:B------:R-:W-:Y:S01]  /*3500*/  FFMA.FTZ R26, R126, R25, R143 ;  /* 0x000000197e1a7223 */ /* 0x000fe2000001008f */
[----:B------:R-:W-:Y:S01]  /*3510*/  FMUL.FTZ R146, R19, R10 ;  /* 0x0000000a13927220 */ /* 0x000fe20000410000 */
[----:B------:R0:W-:Y:S01]  /*3520*/  STS [R140+0x2110], R145 ;  /* 0x002110918c007388 */ /* 0x0001e20000000800 */
[----:B------:R-:W-:-:S02]  /*3530*/  LEA R137, R137, R110, 0x2 ;  /* 0x0000006e89897211 */ /* 0x000fc400078e10ff */
[----:B------:R-:W-:Y:S01]  /*3540*/  LEA R138, R138, R110, 0x2 ;  /* 0x0000006e8a8a7211 */ /* 0x000fe200078e10ff */
[-C--:B------:R-:W-:Y:S01]  /*3550*/  FFMA.FTZ R143, R127, R146.reuse, R26 ;  /* 0x000000927f8f7223 */ /* 0x080fe2000001001a */
[----:B------:R1:W-:Y:S01]  /*3560*/  STS [R136+0x2114], R27 ;  /* 0x0021141b88007388 */ /* 0x0003e20000000800 */
[----:B0-----:R-:W-:Y:S01]  /*3570*/  FMUL.FTZ R145, R96, R25 ;  /* 0x0000001960917220 */ /* 0x001fe20000410000 */
[----:B------:R-:W-:Y:S02]  /*3580*/  FMUL.FTZ R25, R17, R9 ;  /* 0x0000000911197220 */ /* 0x000fe40000410000 */
[----:B------:R-:W-:Y:S01]  /*3590*/  STS [R137+0x2118], R24 ;  /* 0x0021181889007388 */ /* 0x000fe20000000800 */
[----:B------:R-:W-:Y:S01]  /*35a0*/  FADD.FTZ R112, -R112, R149 ;  /* 0x0000009570707221 */ /* 0x000fe20000010100 */
[----:B------:R-:W-:Y:S02]  /*35b0*/  FMUL.FTZ R149, R98, R25 ;  /* 0x0000001962957220 */ /* 0x000fe40000410000 */
[----:B------:R0:W-:Y:S01]  /*35c0*/  STS [R138+0x211c], R139 ;  /* 0x00211c8b8a007388 */ /* 0x0001e20000000800 */
[----:B-1----:R-:W-:Y:S01]  /*35d0*/  FMUL.FTZ R27, R97, R146 ;  /* 0x00000092611b7220 */ /* 0x002fe20000410000 */
[----:B------:R-:W-:Y:S01]  /*35e0*/  FMUL.FTZ R146, R13, R113 ;  /* 0x000000710d927220 */ /* 0x000fe20000410000 */
[----:B------:R-:W-:Y:S01]  /*35f0*/  FMUL.FTZ R144, R16, R2 ;  /* 0x0000000210907220 */ /* 0x000fe20000410000 */
[----:B0-----:R-:W-:-:S02]  /*3600*/  FFMA.FTZ R138, R128, R25, R143 ;  /* 0x00000019808a7223 */ /* 0x001fc4000001008f */
[----:B------:R-:W0:Y:S01]  /*3610*/  LDC.64 R24, c[0x0][0x348] ;  /* 0x0000d200ff187b82 */ /* 0x000e220000000a00 */
[----:B------:R1:W-:Y:S01]  /*3620*/  STS [R140+0x2124], R27 ;  /* 0x0021241b8c007388 */ /* 0x0003e20000000800 */
[----:B------:R-:W-:Y:S01]  /*3630*/  FMUL.FTZ R26, R14, R111 ;  /* 0x0000006f0e1a7220 */ /* 0x000fe20000410000 */
[----:B------:R-:W-:Y:S01]  /*3640*/  FMUL.FTZ R136, R15, R0 ;  /* 0x000000000f887220 */ /* 0x000fe20000410000 */
[-C--:B------:R-:W-:Y:S01]  /*3650*/  FFMA.FTZ R138, R129, R144.reuse, R138 ;  /* 0x00000090818a7223 */ /* 0x080fe2000001008a */
[----:B------:R-:W-:Y:S01]  /*3660*/  FMUL.FTZ R137, R99, R144 ;  /* 0x0000009063897220 */ /* 0x000fe20000410000 */
[----:B------:R3:W-:Y:S01]  /*3670*/  STS [R140+0x2120], R145 ;  /* 0x002120918c007388 */ /* 0x0007e20000000800 */
[----:B------:R-:W-:Y:S01]  /*3680*/  FMUL.FTZ R147, R93, R26 ;  /* 0x0000001a5d937220 */ /* 0x000fe20000410000 */
[----:B-1----:R-:W-:Y:S01]  /*3690*/  FMUL.FTZ R27, R94, R146 ;  /* 0x000000925e1b7220 */ /* 0x002fe20000410000 */
[-C--:B------:R-:W-:Y:S01]  /*36a0*/  FMUL.FTZ R139, R92, R136.reuse ;  /* 0x000000885c8b7220 */ /* 0x080fe20000410000 */
[----:B------:R-:W-:Y:S01]  /*36b0*/  FFMA.FTZ R136, R131, R136, R138 ;  /* 0x0000008883887223 */ /* 0x000fe2000001008a */
[----:B---3--:R-:W-:-:S02]  /*36c0*/  FMUL.FTZ R145, R12, R116 ;  /* 0x000000740c917220 */ /* 0x008fc40000410000 */
[----:B------:R1:W-:Y:S01]  /*36d0*/  STS [R140+0x2138], R27 ;  /* 0x0021381b8c007388 */ /* 0x0003e20000000800 */
[----:B------:R-:W-:Y:S01]  /*36e0*/  FMUL.FTZ R144, R114, R118 ;  /* 0x0000007672907220 */ /* 0x000fe20000410000 */
[----:B------:R-:W-:Y:S02]  /*36f0*/  FMUL.FTZ R143, R115, R106 ;  /* 0x0000006a738f7220 */ /* 0x000fe40000410000 */
[----:B------:R3:W-:Y:S01]  /*3700*/  STS [R140+0x212c], R137 ;  /* 0x00212c898c007388 */ /* 0x0007e20000000800 */
[----:B------:R-:W-:Y:S01]  /*3710*/  USHF.R.S32.HI UR42, URZ, 0x1f, UR17 ;  /* 0x0000001f3f2a7899 */ /* 0x000fe20008011411 */
[----:B-1----:R-:W-:Y:S02]  /*3720*/  HFMA2.MMA R27, -RZ, RZ, 0, 0 ;  /* 0x00000000ff1b7435 */ /* 0x002fe400000001ff */
[----:B------:R1:W-:Y:S01]  /*3730*/  STS [R140+0x2134], R147 ;  /* 0x002134938c007388 */ /* 0x0003e20000000800 */
[----:B---3--:R-:W-:-:S03]  /*3740*/  FMUL.FTZ R137, R95, R145 ;  /* 0x000000915f897220 */ /* 0x008fc60000410000 */
[----:B------:R3:W-:Y:S01]  /*3750*/  STS [R140+0x2130], R139 ;  /* 0x0021308b8c007388 */ /* 0x0007e20000000800 */
[----:B------:R-:W-:Y:S01]  /*3760*/  FMUL.FTZ R138, R88, R144 ;  /* 0x00000090588a7220 */ /* 0x000fe20000410000 */
[----:B-1----:R-:W-:Y:S01]  /*3770*/  FFMA.FTZ R147, R134, R26, R136 ;  /* 0x0000001a86937223 */ /* 0x002fe20000010088 */
[----:B------:R-:W-:Y:S01]  /*3780*/  MOV R26, R163 ;  /* 0x000000a3001a7202 */ /* 0x000fe20000000f00 */
[----:B------:R-:W-:Y:S01]  /*3790*/  FADD.FTZ R136, R87, UR4 ;  /* 0x0000000457887e21 */ /* 0x000fe20008010000 */
[----:B------:R1:W-:Y:S01]  /*37a0*/  STS [R140+0x213c], R137 ;  /* 0x00213c898c007388 */ /* 0x0003e20000000800 */
[----:B---3--:R-:W-:Y:S01]  /*37b0*/  FMUL.FTZ R139, R89, R143 ;  /* 0x0000008f598b7220 */ /* 0x008fe20000410000 */
[C---:B0-----:R-:W-:Y:S02]  /*37c0*/  IMAD R148, R24.reuse, UR42, RZ ;  /* 0x0000002a18947c24 */ /* 0x041fe4000f8e02ff */
[----:B------:R-:W-:-:S04]  /*37d0*/  IMAD.WIDE.U32 R26, R24, UR17, R26 ;  /* 0x00000011181a7c25 */ /* 0x000fc8000f8e001a */
[----:B------:R-:W-:Y:S01]  /*37e0*/  FMUL.FTZ R24, R136, R122 ;  /* 0x0000007a88187220 */ /* 0x000fe20000410000 */
[----:B------:R0:W-:Y:S01]  /*37f0*/  STS [R140+0x2140], R138 ;  /* 0x0021408a8c007388 */ /* 0x0001e20000000800 */
[----:B-1----:R-:W-:-:S03]  /*3800*/  FADD.FTZ R137, R86, UR4 ;  /* 0x0000000456897e21 */ /* 0x002fc60008010000 */
[----:B------:R1:W-:Y:S01]  /*3810*/  STS [R140+0x2144], R139 ;  /* 0x0021448b8c007388 */ /* 0x0003e20000000800 */
[----:B------:R-:W-:Y:S01]  /*3820*/  FADD.FTZ R117, -R117, R150 ;  /* 0x0000009675757221 */ /* 0x000fe20000010100 */
[----:B------:R-:W-:Y:S01]  /*3830*/  FFMA.FTZ R146, R112, R146, R147 ;  /* 0x0000009270927223 */ /* 0x000fe20000010093 */
[----:B0-----:R-:W-:Y:S01]  /*3840*/  FMUL.FTZ R138, R137, R123 ;  /* 0x0000007b898a7220 */ /* 0x001fe20000410000 */
[----:B------:R-:W-:Y:S02]  /*3850*/  IMAD R25, R25, UR17, R148 ;  /* 0x0000001119197c24 */ /* 0x000fe4000f8e0294 */
[----:B-1----:R-:W-:Y:S01]  /*3860*/  FMUL.FTZ R139, R122, UR44 ;  /* 0x0000002c7a8b7c20 */ /* 0x002fe20008410000 */
[----:B------:R-:W-:Y:S01]  /*3870*/  FMUL.FTZ R147, R90, R138 ;  /* 0x0000008a5a937220 */ /* 0x000fe20000410000 */
[----:B------:R-:W-:Y:S01]  /*3880*/  FFMA.FTZ R146, R117, R145, R146 ;  /* 0x0000009175927223 */ /* 0x000fe20000010092 */
[----:B------:R-:W-:Y:S01]  /*3890*/  FMUL.FTZ R118, R118, UR44 ;  /* 0x0000002c76767c20 */ /* 0x000fe20008410000 */
[----:B------:R-:W-:Y:S01]  /*38a0*/  STS [R140+0x2128], R149 ;  /* 0x002128958c007388 */ /* 0x000fe20000000800 */
[----:B------:R-:W-:Y:S01]  /*38b0*/  IADD3 R25, R27, R25, RZ ;  /* 0x000000191b197210 */ /* 0x000fe20007ffe0ff */
[----:B------:R-:W-:Y:S01]  /*38c0*/  FFMA.FTZ R27, R141, R144, R146 ;  /* 0x000000908d1b7223 */ /* 0x000fe20000010092 */
[----:B------:R-:W-:Y:S01]  /*38d0*/  ULEA UR43, UR14, 0xfffff800, 0xb ;  /* 0xfffff8000e2b7891 */ /* 0x000fe2000f8e583f */
[----:B------:R0:W-:Y:S01]  /*38e0*/  STS [R140+0x2148], R147 ;  /* 0x002148938c007388 */ /* 0x0001e20000000800 */
[----:B------:R-:W-:-:S04]  /*38f0*/  USHF.R.S32.HI UR42, URZ, 0x1f, UR15 ;  /* 0x0000001f3f2a7899 */ /* 0x000fc8000801140f */
[----:B------:R-:W-:-:S04]  /*3900*/  UIMAD UR42, UR42, UR40, URZ ;  /* 0x000000282a2a72a4 */ /* 0x000fc8000f8e023f */
[----:B------:R-:W-:Y:S01]  /*3910*/  UIMAD UR42, UR15, UR41, UR42 ;  /* 0x000000290f2a72a4 */ /* 0x000fe2000f8e022a */
[----:B------:R-:W-:Y:S01]  /*3920*/  BSSY B0, `(.L_x_2528) ;  /* 0x0000030000007945 */ /* 0x000fe20003800000 */
[----:B------:R-:W-:Y:S01]  /*3930*/  FMUL.FTZ R144, R30, R113 ;  /* 0x000000711e907220 */ /* 0x000fe20000410000 */
[----:B------:R-:W-:Y:S01]  /*3940*/  FMUL.FTZ R113, R113, UR44 ;  /* 0x0000002c71717c20 */ /* 0x000fe20008410000 */
[----:B------:R-:W-:Y:S01]  /*3950*/  FMUL.FTZ R145, R111, UR44 ;  /* 0x0000002c6f917c20 */ /* 0x000fe20008410000 */
[----:B------:R-:W-:Y:S01]  /*3960*/  FMUL.FTZ R146, R0, UR44 ;  /* 0x0000002c00927c20 */ /* 0x000fe20008410000 */
[----:B0-----:R-:W-:Y:S01]  /*3970*/  FMUL.FTZ R147, R2, UR44 ;  /* 0x0000002c02937c20 */ /* 0x001fe20008410000 */
[----:B------:R-:W-:Y:S01]  /*3980*/  FMUL.FTZ R148, R9, UR44 ;  /* 0x0000002c09947c20 */ /* 0x000fe20008410000 */
[----:B------:R-:W-:Y:S01]  /*3990*/  FMUL.FTZ R149, R10, UR44 ;  /* 0x0000002c0a957c20 */ /* 0x000fe20008410000 */
[----:B------:R-:W-:Y:S01]  /*39a0*/  FMUL.FTZ R150, R11, UR44 ;  /* 0x0000002c0b967c20 */ /* 0x000fe20008410000 */
[----:B------:R-:W-:Y:S01]  /*39b0*/  FMUL.FTZ R151, R18, UR44 ;  /* 0x0000002c12977c20 */ /* 0x000fe20008410000 */
[----:B------:R-:W-:Y:S01]  /*39c0*/  FMUL.FTZ R152, R20, UR44 ;  /* 0x0000002c14987c20 */ /* 0x000fe20008410000 */
[----:B------:R-:W-:Y:S01]  /*39d0*/  FMUL.FTZ R153, R22, UR44 ;  /* 0x0000002c16997c20 */ /* 0x000fe20008410000 */
[----:B------:R-:W-:Y:S01]  /*39e0*/  FMUL.FTZ R154, R104, UR44 ;  /* 0x0000002c689a7c20 */ /* 0x000fe20008410000 */
[----:B--2---:R-:W-:-:S04]  /*39f0*/  FADD.FTZ R119, -R119, R156 ;  /* 0x0000009c77777221 */ /* 0x004fc80000010100 */
[-C--:B------:R-:W-:Y:S01]  /*3a00*/  FMUL.FTZ R122, R119, R24.reuse ;  /* 0x00000018777a7220 */ /* 0x080fe20000410000 */
[----:B------:R-:W-:Y:S01]  /*3a10*/  FMUL.FTZ R24, R91, R24 ;  /* 0x000000185b187220 */ /* 0x000fe20000410000 */
[----:B------:R-:W-:Y:S01]  /*3a20*/  FMUL.FTZ R139, R139, R119 ;  /* 0x000000778b8b7220 */ /* 0x000fe20000410000 */
[----:B------:R-:W-:-:S03]  /*3a30*/  MOV R119, UR40 ;  /* 0x0000002800777c02 */ /* 0x000fc60008000f00 */
[----:B------:R0:W-:Y:S02]  /*3a40*/  STS [R140+0x214c], R24 ;  /* 0x00214c188c007388 */ /* 0x0001e40000000800 */
[----:B0-----:R-:W-:Y:S01]  /*3a50*/  MOV R24, R26 ;  /* 0x0000001a00187202 */ /* 0x001fe20000000f00 */
[----:B------:R-:W-:Y:S01]  /*3a60*/  FMUL.FTZ R140, R118, R141 ;  /* 0x0000008d768c7220 */ /* 0x000fe20000410000 */
[----:B------:R-:W-:Y:S01]  /*3a70*/  FMUL.FTZ R141, R106, UR44 ;  /* 0x0000002c6a8d7c20 */ /* 0x000fe20008410000 */
[----:B------:R-:W-:Y:S02]  /*3a80*/  MOV R106, UR50 ;  /* 0x00000032006a7c02 */ /* 0x000fe40008000f00 */
[----:B------:R-:W-:Y:S02]  /*3a90*/  IMAD.WIDE.U32 R24, R119, UR15, R24 ;  /* 0x0000000f77187c25 */ /* 0x000fe4000f8e0018 */
[----:B------:R-:W0:Y:S01]  /*3aa0*/  LDC.64 R118, c[0x0][0x360] ;  /* 0x0000d800ff767b82 */ /* 0x000e220000000a00 */
[----:B------:R-:W-:-:S07]  /*3ab0*/  IADD3 R106, R106, -UR43, -R163 ;  /* 0x8000002b6a6a7c10 */ /* 0x000fce000fffe8a3 */
[----:B------:R-:W-:Y:S01]  /*3ac0*/  BAR.SYNC.DEFER_BLOCKING 0x0 ;  /* 0x0000000000007b1d */ /* 0x000fe20000010000 */
[----:B------:R-:W-:Y:S01]  /*3ad0*/  ISETP.GE.AND P0, PT, R106, 0x1, PT ;  /* 0x000000016a00780c */ /* 0x000fe20003f06270 */
[----:B------:R-:W-:Y:S01]  /*3ae0*/  FMUL.FTZ R141, R141, R142 ;  /* 0x0000008e8d8d7220 */ /* 0x000fe20000410000 */
[----:B------:R-:W-:Y:S01]  /*3af0*/  FFMA.FTZ R142, R142, R143, R27 ;  /* 0x0000008f8e8e7223 */ /* 0x000fe2000001001b */
[----:B------:R-:W-:Y:S02]  /*3b00*/  MOV R27, UR43 ;  /* 0x0000002b001b7c02 */ /* 0x000fe40008000f00 */
[----:B------:R-:W-:Y:S02]  /*3b10*/  IADD3 R155, R25, UR42, RZ ;  /* 0x0000002a199b7c10 */ /* 0x000fe4000fffe0ff */
[----:B------:R-:W-:Y:S01]  /*3b20*/  IADD3 R26, P1, R24, UR43, RZ ;  /* 0x0000002b181a7c10 */ /* 0x000fe2000ff3e0ff */
[----:B------:R-:W-:Y:S01]  /*3b30*/  FMUL.FTZ R143, R123, UR44 ;  /* 0x0000002c7b8f7c20 */ /* 0x000fe20008410000 */
[----:B------:R-:W-:Y:S01]  /*3b40*/  FMUL.FTZ R123, R31, R116 ;  /* 0x000000741f7b7220 */ /* 0x000fe20000410000 */
[----:B------:R-:W-:Y:S01]  /*3b50*/  FMUL.FTZ R116, R116, UR44 ;  /* 0x0000002c74747c20 */ /* 0x000fe20008410000 */
[----:B------:R-:W-:-:S02]  /*3b60*/  LEA.HI.X.SX32 R27, R27, R155, 0x1, P1 ;  /* 0x0000009b1b1b7211 */ /* 0x000fc400008f0eff */
[----:B------:R-:W-:Y:S07]  /*3b70*/  @!P0 BRA `(.L_x_2529) ;  /* 0x0000000000288947 */ /* 0x000fee0003800000 */
        /* <DEDUP_REMOVED lines=10> */
.L_x_2529:
[----:B------:R-:W-:Y:S05]  /*3c20*/  BSYNC B0 ;  /* 0x0000000000007941 */ /* 0x000fea0003800000 */
.L_x_2528:
[----:B-1----:R-:W-:Y:S01]  /*3c30*/  IADD3 R30, R163, 0x80, RZ ;  /* 0x00000080a31e7810 */ /* 0x002fe20007ffe0ff */
[----:B------:R-:W-:Y:S01]  /*3c40*/  UIMAD UR42, UR6, -0x800, UR16 ;  /* 0xfffff800062a78a4 */ /* 0x000fe2000f8e0210 */
[----:B------:R-:W-:Y:S01]  /*3c50*/  LEA R26, P0, R24, UR24, 0x2 ;  /* 0x00000018181a7c11 */ /* 0x000fe2000f8010ff */
[----:B------:R-:W-:Y:S01]  /*3c60*/  USHF.L.U64.HI UR43, UR8, 0x2, UR9 ;  /* 0x00000002082b7899 */ /* 0x000fe20008010209 */
[----:B------:R-:W-:Y:S01]  /*3c70*/  LEA.HI.SX32 R30, R30, R163, 0x1b ;  /* 0x000000a31e1e7211 */ /* 0x000fe200078fdaff */
[----:B------:R-:W-:Y:S01]  /*3c80*/  FFMA.FTZ R142, R130, R138, R142 ;  /* 0x0000008a828e7223 */ /* 0x000fe2000001008e */
[----:B------:R-:W-:Y:S01]  /*3c90*/  LEA.HI.X R27, R24, UR25, R155, 0x2, P0 ;  /* 0x00000019181b7c11 */ /* 0x000fe200080f149b */
[----:B------:R-:W-:Y:S01]  /*3ca0*/  BSSY B0, `(.L_x_2530) ;  /* 0x0000015000007945 */ /* 0x000fe20003800000 */
[----:B------:R-:W-:Y:S01]  /*3cb0*/  LEA R30, R30, R110, 0x2 ;  /* 0x0000006e1e1e7211 */ /* 0x000fe200078e10ff */
[----:B0-----:R-:W-:Y:S01]  /*3cc0*/  IMAD R25, R118, UR43, RZ ;  /* 0x0000002b76197c24 */ /* 0x001fe2000f8e02ff */
[----:B------:R-:W-:Y:S01]  /*3cd0*/  MOV R24, UR42 ;  /* 0x0000002a00187c02 */ /* 0x000fe20008000f00 */
[----:B------:R-:W-:Y:S01]  /*3ce0*/  USHF.L.U32 UR42, UR8, 0x2, URZ ;  /* 0x00000002082a7899 */ /* 0x000fe2000800063f */
[----:B------:R-:W-:Y:S01]  /*3cf0*/  ISETP.GE.AND P0, PT, R106, 0x81, PT ;  /* 0x000000816a00780c */ /* 0x000fe20003f06270 */
[----:B------:R-:W-:Y:S01]  /*3d00*/  FMUL.FTZ R143, R143, R130 ;  /* 0x000000828f8f7220 */ /* 0x000fe20000410000 */
[----:B------:R-:W0:Y:S01]  /*3d10*/  LDS R30, [R30+0x2310] ;  /* 0x002310001e1e7984 */ /* 0x000e220000000800 */
[----:B------:R-:W-:-:S04]  /*3d20*/  IMAD.WIDE R26, R24, 0x4, R26 ;  /* 0x00000004181a7825 */ /* 0x000fc800078e021a */
[----:B------:R-:W-:Y:S01]  /*3d30*/  FMUL.FTZ R24, R75, R156 ;  /* 0x0000009c4b187220 */ /* 0x000fe20000410000 */
[----:B------:R-:W-:Y:S01]  /*3d40*/  FMUL.FTZ R116, R116, R117 ;  /* 0x0000007574747220 */ /* 0x000fe20000410000 */
[----:B------:R-:W-:Y:S01]  /*3d50*/  FMUL.FTZ R29, R29, R111 ;  /* 0x0000006f1d1d7220 */ /* 0x000fe20000410000 */
[----:B------:R-:W-:Y:S02]  /*3d60*/  IMAD R25, R119, UR42, R25 ;  /* 0x0000002a77197c24 */ /* 0x000fe4000f8e0219 */
[----:B------:R-:W-:Y:S01]  /*3d70*/  FADD.FTZ R24, R132, R24 ;  /* 0x0000001884187221 */ /* 0x000fe20000010000 */
[----:B------:R-:W-:-:S04]  /*3d80*/  IMAD.WIDE.U32 R26, R118, UR42, R26 ;  /* 0x0000002a761a7c25 */ /* 0x000fc8000f8e001a */
[----:B------:R-:W-:Y:S01]  /*3d90*/  FADD.FTZ R122, R142, R122 ;  /* 0x0000007a8e7a7221 */ /* 0x000fe20000010000 */
[----:B------:R-:W-:Y:S02]  /*3da0*/  IADD3 R31, R163, 0x100, RZ ;  /* 0x00000100a31f7810 */ /* 0x000fe40007ffe0ff */
[----:B------:R-:W-:Y:S02]  /*3db0*/  IADD3 R27, R27, R25, RZ ;  /* 0x000000191b1b7210 */ /* 0x000fe40007ffe0ff */
[----:B------:R-:W-:Y:S01]  /*3dc0*/  IADD3 R25, R163, 0x180, RZ ;  /* 0x00000180a3197810 */ /* 0x000fe20007ffe0ff */
[----:B------:R-:W-:Y:S06]  /*3dd0*/  @!P0 BRA `(.L_x_2531) ;  /* 0x0000000000048947 */ /* 0x000fec0003800000 */
[----:B0-----:R1:W-:Y:S02]  /*3de0*/  REDG.E.ADD.F32.FTZ.RN.STRONG.GPU desc[UR20][R26.64+-0x1e00], R30 ;  /* 0xffe2001e1a0079a6 */ /* 0x0013e4000c10f394 */
.L_x_2531:
[----:B------:R-:W-:Y:S05]  /*3df0*/  BSYNC B0 ;  /* 0x0000000000007941 */ /* 0x000fea0003800000 */
.L_x_2530:
[-C--:B------:R-:W-:Y:S01]  /*3e00*/  LEA.HI.SX32 R31, R31, R163.reuse, 0x1b ;  /* 0x000000a31f1f7211 */ /* 0x080fe200078fdaff */
[----:B------:R-:W-:Y:S01]  /*3e10*/  BSSY B0, `(.L_x_2532) ;  /* 0x0000011000007945 */ /* 0x000fe20003800000 */
[----:B------:R-:W-:Y:S02]  /*3e20*/  ISETP.GE.AND P6, PT, R106, 0x101, PT ;  /* 0x000001016a00780c */ /* 0x000fe40003fc6270 */
[----:B------:R-:W-:Y:S02]  /*3e30*/  LEA R31, R31, R110, 0x2 ;  /* 0x0000006e1f1f7211 */ /* 0x000fe400078e10ff */
[----:B01----:R-:W-:Y:S02]  /*3e40*/  IADD3 R30, R163, 0x200, RZ ;  /* 0x00000200a31e7810 */ /* 0x003fe40007ffe0ff */
        /* <DEDUP_REMOVED lines=13> */
.L_x_2533:
[----:B------:R-:W-:Y:S05]  /*3f20*/  BSYNC B0 ;  /* 0x0000000000007941 */ /* 0x000fea0003800000 */
.L_x_2532:
[----:B------:R-:W2:Y:S01]  /*3f30*/  LDS R25, [R25+0x2710] ;  /* 0x0027100019197984 */ /* 0x000ea20000000800 */
[----:B------:R-:W-:Y:S01]  /*3f40*/  BSSY B0, `(.L_x_2534) ;  /* 0x0000006000007945 */ /* 0x000fe20003800000 */
[----:B01----:R-:W-:Y:S02]  /*3f50*/  IADD3 R31, R163, 0x300, RZ ;  /* 0x00000300a31f7810 */ /* 0x003fe40007ffe0ff */
[----:B------:R-:W-:Y:S02]  /*3f60*/  LEA R30, R30, R110, 0x2 ;  /* 0x0000006e1e1e7211 */ /* 0x000fe400078e10ff */
[----:B------:R-:W-:Y:S01]  /*3f70*/  LEA.HI.SX32 R111, R111, R163, 0x1b ;  /* 0x000000a36f6f7211 */ /* 0x000fe200078fdaff */
[----:B------:R-:W-:Y:S06]  /*3f80*/  @!P0 BRA `(.L_x_2535) ;  /* 0x0000000000048947 */ /* 0x000fec0003800000 */
[----:B--2---:R0:W-:Y:S02]  /*3f90*/  REDG.E.ADD.F32.FTZ.RN.STRONG.GPU desc[UR20][R26.64+-0x1a00], R25 ;  /* 0xffe600191a0079a6 */ /* 0x0041e4000c10f394 */
.L_x_2535:
[----:B------:R-:W-:Y:S05]  /*3fa0*/  BSYNC B0 ;  /* 0x0000000000007941 */ /* 0x000fea0003800000 */
.L_x_2534:
[----:B------:R-:W1:Y:S01]  /*3fb0*/  LDS R30, [R30+0x2910] ;  /* 0x002910001e1e7984 */ /* 0x000e620000000800 */
[----:B------:R-:W-:Y:S01]  /*3fc0*/  BSSY B0, `(.L_x_2536) ;  /* 0x0000006000007945 */ /* 0x000fe20003800000 */
[----:B0-2---:R-:W-:Y:S02]  /*3fd0*/  IADD3 R25, R163, 0x380, RZ ;  /* 0x00000380a3197810 */ /* 0x005fe40007ffe0ff */
[----:B------:R-:W-:Y:S02]  /*3fe0*/  LEA.HI.SX32 R31, R31, R163, 0x1b ;  /* 0x000000a31f1f7211 */ /* 0x000fe400078fdaff */
[----:B------:R-:W-:Y:S01]  /*3ff0*/  LEA R111, R111, R110, 0x2 ;  /* 0x0000006e6f6f7211 */ /* 0x000fe200078e10ff */
[----:B------:R-:W-:Y:S06]  /*4000*/  @!P1 BRA `(.L_x_2537) ;  /* 0x0000000000049947 */ /* 0x000fec0003800000 */
[----:B-1----:R0:W-:Y:S02]  /*4010*/  REDG.E.ADD.F32.FTZ.RN.STRONG.GPU desc[UR20][R26.64+-0x1800], R30 ;  /* 0xffe8001e1a0079a6 */ /* 0x0021e4000c10f394 */
.L_x_2537:
[----:B------:R-:W-:Y:S05]  /*4020*/  BSYNC B0 ;  /* 0x0000000000007941 */ /* 0x000fea0003800000 */
.L_x_2536:
[----:B------:R-:W2:Y:S01]  /*4030*/  LDS R111, [R111+0x2b10] ;  /* 0x002b10006f6f7984 */ /* 0x000ea20000000800 */
[----:B------:R-:W-:Y:S01]  /*4040*/  BSSY B0, `(.L_x_2538) ;  /* 0x0000006000007945 */ /* 0x000fe20003800000 */
[----:B01----:R-:W-:Y:S02]  /*4050*/  IADD3 R30, R163, 0x400, RZ ;  /* 0x00000400a31e7810 */ /* 0x003fe40007ffe0ff */
[----:B------:R-:W-:Y:S02]  /*4060*/  LEA.HI.SX32 R25, R25, R163, 0x1b ;  /* 0x000000a319197211 */ /* 0x000fe400078fdaff */
[----:B------:R-:W-:Y:S01]  /*4070*/  LEA R31, R31, R110, 0x2 ;  /* 0x0000006e1f1f7211 */ /* 0x000fe200078e10ff */
[----:B------:R-:W-:Y:S06]  /*4080*/  @!P2 BRA `(.L_x_2539) ;  /* 0x000000000004a947 */ /* 0x000fec0003800000 */
[----:B--2---:R0:W-:Y:S02]  /*4090*/  REDG.E.ADD.F32.FTZ.RN.STRONG.GPU desc[UR20][R26.64+-0x1600], R111 ;  /* 0xffea006f1a0079a6 */ /* 0x0041e4000c10f394 */
.L_x_2539:
[----:B------:R-:W-:Y:S05]  /*40a0*/  BSYNC B0 ;  /* 0x0000000000007941 */ /* 0x000fea0003800000 */
.L_x_2538:
[----:B------:R-:W1:Y:S01]  /*40b0*/  LDS R31, [R31+0x2d10] ;  /* 0x002d10001f1f7984 */ /* 0x000e620000000800 */
[----:B------:R-:W-:Y:S01]  /*40c0*/  BSSY B0, `(.L_x_2540) ;  /* 0x0000005000007945 */ /* 0x000fe20003800000 */
[----:B------:R-:W-:Y:S02]  /*40d0*/  LEA.HI.SX32 R30, R30, R163, 0x1b ;  /* 0x000000a31e1e7211 */ /* 0x000fe400078fdaff */
[----:B------:R-:W-:Y:S01]  /*40e0*/  LEA R25, R25, R110, 0x2 ;  /* 0x0000006e19197211 */ /* 0x000fe200078e10ff */
[----:B------:R-:W-:Y:S06]  /*40f0*/  @!P3 BRA `(.L_x_2541) ;  /* 0x000000000004b947 */ /* 0x000fec0003800000 */
[----:B-1----:R3:W-:Y:S02]  /*4100*/  REDG.E.ADD.F32.FTZ.RN.STRONG.GPU desc[UR20][R26.64+-0x1400], R31 ;  /* 0xffec001f1a0079a6 */ /* 0x0027e4000c10f394 */
.L_x_2541:
[----:B------:R-:W-:Y:S05]  /*4110*/  BSYNC B0 ;  /* 0x0000000000007941 */ /* 0x000fea0003800000 */
.L_x_2540:
[----:B------:R-:W4:Y:S01]  /*4120*/  LDS R25, [R25+0x2f10] ;  /* 0x002f100019197984 */ /* 0x000f220000000800 */
[----:B------:R-:W-:Y:S01]  /*4130*/  BSSY B0, `(.L_x_2542) ;  /* 0x0000004000007945 */ /* 0x000fe20003800000 */
[----:B------:R-:W-:-:S03]  /*4140*/  LEA R30, R30, R110, 0x2 ;  /* 0x0000006e1e1e7211 */ /* 0x000fc600078e10ff */
[----:B------:R-:W-:Y:S05]  /*4150*/  @!P4 BRA `(.L_x_2543) ;  /* 0x000000000004c947 */ /* 0x000fea0003800000 */
[----:B----4-:R4:W-:Y:S02]  /*4160*/  REDG.E.ADD.F32.FTZ.RN.STRONG.GPU desc[UR20][R26.64+-0x1200], R25 ;  /* 0xffee00191a0079a6 */ /* 0x0109e4000c10f394 */
.L_x_2543:
[----:B------:R-:W-:Y:S05]  /*4170*/  BSYNC B0 ;  /* 0x0000000000007941 */ /* 0x000fea0003800000 */
.L_x_2542:
[----:B0-2---:R0:W2:Y:S01]  /*4180*/  LDS R111, [R30+0x3110] ;  /* 0x003110001e6f7984 */ /* 0x0050a20000000800 */
[----:B------:R-:W-:Y:S01]  /*4190*/  BSSY B0, `(.L_x_2544) ;  /* 0x0000005000007945 */ /* 0x000fe20003800000 */
[C---:B----4-:R-:W-:Y:S02]  /*41a0*/  IADD3 R25, R163.reuse, 0x480, RZ ;  /* 0x00000480a3197810 */ /* 0x050fe40007ffe0ff */
[----:B-1-3--:R-:W-:Y:S01]  /*41b0*/  IADD3 R31, R163, 0x500, RZ ;  /* 0x00000500a31f7810 */ /* 0x00afe20007ffe0ff */
[----:B------:R-:W-:Y:S06]  /*41c0*/  @!P5 BRA `(.L_x_2545) ;  /* 0x000000000004d947 */ /* 0x000fec0003800000 */
[----:B--2---:R1:W-:Y:S02]  /*41d0*/  REDG.E.ADD.F32.FTZ.RN.STRONG.GPU desc[UR20][R26.64+-0x1000], R111 ;  /* 0xfff0006f1a0079a6 */ /* 0x0043e4000c10f394 */
.L_x_2545:
[----:B------:R-:W-:Y:S05]  /*41e0*/  BSYNC B0 ;  /* 0x0000000000007941 */ /* 0x000fea0003800000 */
.L_x_2544:
[-C--:B------:R-:W-:Y:S01]  /*41f0*/  LEA.HI.SX32 R25, R25, R163.reuse, 0x1b ;  /* 0x000000a319197211 */ /* 0x080fe200078fdaff */
[----:B------:R-:W-:Y:S01]  /*4200*/  BSSY B0, `(.L_x_2546) ;  /* 0x0000011000007945 */ /* 0x000fe20003800000 */
[----:B------:R-:W-:Y:S02]  /*4210*/  ISETP.GE.AND P6, PT, R106, 0x481, PT ;  /* 0x000004816a00780c */ /* 0x000fe40003fc6270 */
[----:B------:R-:W-:Y:S02]  /*4220*/  LEA R25, R25, R110, 0x2 ;  /* 0x0000006e19197211 */ /* 0x000fe400078e10ff */
[----:B0-----:R-:W-:Y:S02]  /*4230*/  IADD3 R30, R163, 0x580, RZ ;  /* 0x00000580a31e7810 */ /* 0x001fe40007ffe0ff */
[----:B-12---:R-:W-:Y:S02]  /*4240*/  LEA.HI.SX32 R111, R31, R163, 0x1b ;  /* 0x000000a31f6f7211 */ /* 0x006fe400078fdaff */
        /* <DEDUP_REMOVED lines=12> */
.L_x_2547:
[----:B------:R-:W-:Y:S05]  /*4310*/  BSYNC B0 ;  /* 0x0000000000007941 */ /* 0x000fea0003800000 */
.L_x_2546:
[----:B------:R-:W2:Y:S01]  /*4320*/  LDS R111, [R111+0x3510] ;  /* 0x003510006f6f7984 */ /* 0x000ea20000000800 */
[----:B------:R-:W-:Y:S01]  /*4330*/  BSSY B0, `(.L_x_2548) ;  /* 0x0000006000007945 */ /* 0x000fe20003800000 */
[----:B------:R-:W-:Y:S02]  /*4340*/  IADD3 R106, R163, 0x680, RZ ;  /* 0x00000680a36a7810 */ /* 0x000fe40007ffe0ff */
[----:B------:R-:W-:Y:S02]  /*4350*/  LEA.HI.SX32 R31, R31, R163, 0x1b ;  /* 0x000000a31f1f7211 */ /* 0x000fe400078fdaff */
[----:B------:R-:W-:Y:S01]  /*4360*/  LEA R30, R30, R110, 0x2 ;  /* 0x0000006e1e1e7211 */ /* 0x000fe200078e10ff */
[----:B------:R-:W-:Y:S06]  /*4370*/  @!P0 BRA `(.L_x_2549) ;  /* 0x0000000000048947 */ /* 0x000fec0003800000 */
[----:B--2---:R3:W-:Y:S02]  /*4380*/  REDG.E.ADD.F32.FTZ.RN.STRONG.GPU desc[UR20][R26.64+-0xc00], R111 ;  /* 0xfff4006f1a0079a6 */ /* 0x0047e4000c10f394 */
.L_x_2549:
[----:B------:R-:W-:Y:S05]  /*4390*/  BSYNC B0 ;  /* 0x0000000000007941 */ /* 0x000fea0003800000 */
.L_x_2548:
[----:B--23--:R2:W3:Y:S01]  /*43a0*/  LDS R111, [R30+0x3710] ;  /* 0x003710001e6f7984 */ /* 0x00c4e20000000800 */
[----:B------:R-:W-:Y:S01]  /*43b0*/  BSSY B0, `(.L_x_2550) ;  /* 0x0000006000007945 */ /* 0x000fe20003800000 */
[----:B------:R-:W-:Y:S02]  /*43c0*/  IADD3 R118, R163, 0x700, RZ ;  /* 0x00000700a3767810 */ /* 0x000fe40007ffe0ff */
[----:B01----:R-:W-:Y:S02]  /*43d0*/  LEA.HI.SX32 R25, R106, R163, 0x1b ;  /* 0x000000a36a197211 */ /* 0x003fe400078fdaff */
[----:B------:R-:W-:Y:S01]  /*43e0*/  LEA R31, R31, R110, 0x2 ;  /* 0x0000006e1f1f7211 */ /* 0x000fe200078e10ff */
[----:B------:R-:W-:Y:S06]  /*43f0*/  @!P1 BRA `(.L_x_2551) ;  /* 0x0000000000049947 */ /* 0x000fec0003800000 */
[----:B---3--:R0:W-:Y:S02]  /*4400*/  REDG.E.ADD.F32.FTZ.RN.STRONG.GPU desc[UR20][R26.64+-0xa00], R111 ;  /* 0xfff6006f1a0079a6 */ /* 0x0081e4000c10f394 */
.L_x_2551:
[----:B------:R-:W-:Y:S05]  /*4410*/  BSYNC B0 ;  /* 0x0000000000007941 */ /* 0x000fea0003800000 */
.L_x_2550:
[----:B------:R-:W1:Y:S01]  /*4420*/  LDS R31, [R31+0x3910] ;  /* 0x003910001f1f7984 */ /* 0x000e620000000800 */
[----:B------:R-:W-:Y:S01]  /*4430*/  BSSY B0, `(.L_x_2552) ;  /* 0x0000006000007945 */ /* 0x000fe20003800000 */
[----:B--2---:R-:W-:Y:S02]  /*4440*/  IADD3 R30, R163, 0x780, RZ ;  /* 0x00000780a31e7810 */ /* 0x004fe40007ffe0ff */
[----:B0--3--:R-:W-:Y:S02]  /*4450*/  LEA.HI.SX32 R111, R118, R163, 0x1b ;  /* 0x000000a3766f7211 */ /* 0x009fe400078fdaff */
[----:B------:R-:W-:Y:S01]  /*4460*/  LEA R25, R25, R110, 0x2 ;  /* 0x0000006e19197211 */ /* 0x000fe200078e10ff */
[----:B------:R-:W-:Y:S06]  /*4470*/  @!P2 BRA `(.L_x_2553) ;  /* 0x000000000004a947 */ /* 0x000fec0003800000 */
[----:B-1----:R0:W-:Y:S02]  /*4480*/  REDG.E.ADD.F32.FTZ.RN.STRONG.GPU desc[UR20][R26.64+-0x800], R31 ;  /* 0xfff8001f1a0079a6 */ /* 0x0021e4000c10f394 */
.L_x_2553:
[----:B------:R-:W-:Y:S05]  /*4490*/  BSYNC B0 ;  /* 0x0000000000007941 */ /* 0x000fea0003800000 */
.L_x_2552:
[----:B------:R-:W2:Y:S01]  /*44a0*/  LDS R25, [R25+0x3b10] ;  /* 0x003b100019197984 */ /* 0x000ea20000000800 */
[----:B------:R-:W-:Y:S01]  /*44b0*/  BSSY B0, `(.L_x_2554) ;  /* 0x0000005000007945 */ /* 0x000fe20003800000 */
[----:B01----:R-:W-:Y:S02]  /*44c0*/  LEA.HI.SX32 R31, R30, R163, 0x1b ;  /* 0x000000a31e1f7211 */ /* 0x003fe400078fdaff */
[----:B------:R-:W-:Y:S01]  /*44d0*/  LEA R111, R111, R110, 0x2 ;  /* 0x0000006e6f6f7211 */ /* 0x000fe200078e10ff */
[----:B------:R-:W-:Y:S06]  /*44e0*/  @!P3 BRA `(.L_x_2555) ;  /* 0x000000000004b947 */ /* 0x000fec0003800000 */
[----:B--2---:R0:W-:Y:S02]  /*44f0*/  REDG.E.ADD.F32.FTZ.RN.STRONG.GPU desc[UR20][R26.64+-0x600], R25 ;  /* 0xfffa00191a0079a6 */ /* 0x0041e4000c10f394 */
.L_x_2555:
[----:B------:R-:W-:Y:S05]  /*4500*/  BSYNC B0 ;  /* 0x0000000000007941 */ /* 0x000fea0003800000 */
.L_x_2554:
[----:B------:R-:W1:Y:S01]  /*4510*/  LDS R111, [R111+0x3d10] ;  /* 0x003d10006f6f7984 */ /* 0x000e620000000800 */
[----:B------:R-:W-:Y:S01]  /*4520*/  BSSY B0, `(.L_x_2556) ;  /* 0x0000004000007945 */ /* 0x000fe20003800000 */
[----:B0-2---:R-:W-:-:S03]  /*4530*/  LEA R25, R31, R110, 0x2 ;  /* 0x0000006e1f197211 */ /* 0x005fc600078e10ff */
[----:B------:R-:W-:Y:S05]  /*4540*/  @!P4 BRA `(.L_x_2557) ;  /* 0x000000000004c947 */ /* 0x000fea0003800000 */
[----:B-1----:R0:W-:Y:S02]  /*4550*/  REDG.E.ADD.F32.FTZ.RN.STRONG.GPU desc[UR20][R26.64+-0x400], R111 ;  /* 0xfffc006f1a0079a6 */ /* 0x0021e4000c10f394 */
.L_x_2557:
[----:B------:R-:W-:Y:S05]  /*4560*/  BSYNC B0 ;  /* 0x0000000000007941 */ /* 0x000fea0003800000 */
.L_x_2556:
[----:B------:R-:W2:Y:S01]  /*4570*/  LDS R25, [R25+0x3f10] ;  /* 0x003f100019197984 */ /* 0x000ea20000000800 */
[----:B------:R-:W-:Y:S04]  /*4580*/  BSSY B0, `(.L_x_2558) ;  /* 0x0000003000007945 */ /* 0x000fe80003800000 */
[----:B------:R-:W-:Y:S05]  /*4590*/  @!P5 BRA `(.L_x_2559) ;  /* 0x000000000004d947 */ /* 0x000fea0003800000 */
[----:B--2---:R3:W-:Y:S02]  /*45a0*/  REDG.E.ADD.F32.FTZ.RN.STRONG.GPU desc[UR20][R26.64+-0x200], R25 ;  /* 0xfffe00191a0079a6 */ /* 0x0047e4000c10f394 */
.L_x_2559:
[----:B------:R-:W-:Y:S05]  /*45b0*/  BSYNC B0 ;  /* 0x0000000000007941 */ /* 0x000fea0003800000 */
.L_x_2558:
[----:B------:R-:W4:Y:S01]  /*45c0*/  LDL R106, [R1+0x88] ;  /* 0x00008800016a7983 */ /* 0x000f220000100800 */
        /* <DEDUP_REMOVED lines=23> */
[----:B------:R-:W-:Y:S02]  /*4740*/  ISETP.GT.AND P0, PT, R117, 0xf, PT ;  /* 0x0000000f7500780c */ /* 0x000fe40003f04270 */
[----:B------:R-:W-:Y:S01]  /*4750*/  ISETP.NE.AND P1, PT, R163, RZ, PT ;  /* 0x000000ffa300720c */ /* 0x000fe20003f25270 */
[----:B------:R-:W-:Y:S01]  /*4760*/  FMUL.FTZ R2, R35, R2 ;  /* 0x0000000223027220 */ /* 0x000fe20000410000 */
[----:B------:R-:W-:Y:S01]  /*4770*/  FMUL.FTZ R35, R38, R20 ;  /* 0x0000001426237220 */ /* 0x000fe20000410000 */
[-C--:B------:R-:W-:Y:S01]  /*4780*/  FFMA.FTZ R116, R95, R123.reuse, R116 ;  /* 0x0000007b5f747223 */ /* 0x080fe20000010074 */
[----:B------:R-:W-:Y:S01]  /*4790*/  FFMA.FTZ R63, R12, R123, R63 ;  /* 0x0000007b0c3f7223 */ /* 0x000fe2000001003f */
[----:B------:R-:W-:Y:S01]  /*47a0*/  FMUL.FTZ R31, R28, R0 ;  /* 0x000000001c1f7220 */ /* 0x000fe20000410000 */
[----:B------:R-:W-:Y:S01]  /*47b0*/  FMUL.FTZ R10, R33, R10 ;  /* 0x0000000a210a7220 */ /* 0x000fe20000410000 */
[----:B------:R-:W-:Y:S01]  /*47c0*/  FMUL.FTZ R18, R39, R18 ;  /* 0x0000001227127220 */ /* 0x000fe20000410000 */
[----:B------:R-:W-:-:S03]  /*47d0*/  FMUL.FTZ R22, R37, R22 ;  /* 0x0000001625167220 */ /* 0x000fc60000410000 */
[----:B0-----:R-:W-:Y:S01]  /*47e0*/  @!P0 FADD.FTZ R122, R122, R25 ;  /* 0x000000197a7a8221 */ /* 0x001fe20000010000 */
[----:B--2---:R-:W-:Y:S01]  /*47f0*/  @!P0 FADD.FTZ R24, R24, R27 ;  /* 0x0000001b18188221 */ /* 0x004fe20000010000 */
        /* <DEDUP_REMOVED lines=13> */
[----:B-1----:R-:W-:Y:S01]  /*48d0*/  FMUL.FTZ R111, R152, R124 ;  /* 0x0000007c986f7220 */ /* 0x002fe20000410000 */
        /* <DEDUP_REMOVED lines=18> */
[----:B------:R-:W-:Y:S01]  /*4a00*/  FFMA.FTZ R59, R136, R120, R59 ;  /* 0x00000078883b7223 */ /* 0x000fe2000001003b */
[----:B------:R-:W-:Y:S01]  /*4a10*/  FFMA.FTZ R58, R137, R121, R58 ;  /* 0x00000079893a7223 */ /* 0x000fe2000001003a */
[----:B------:R-:W-:Y:S01]  /*4a20*/  FFMA.FTZ R57, R115, R133, R57 ;  /* 0x0000008573397223 */ /* 0x000fe20000010039 */
[----:B------:R-:W-:Y:S01]  /*4a30*/  FADD.FTZ R55, R30, R55 ;  /* 0x000000371e377221 */ /* 0x000fe20000010000 */
[----:B------:R-:W-:Y:S01]  /*4a40*/  FFMA.FTZ R56, R114, R135, R56 ;  /* 0x0000008772387223 */ /* 0x000fe20000010038 */
[----:B------:R-:W-:Y:S01]  /*4a50*/  FADD.FTZ R54, R143, R54 ;  /* 0x000000368f367221 */ /* 0x000fe20000010000 */
[----:B------:R-:W-:Y:S01]  /*4a60*/  FADD.FTZ R53, R8, R53 ;  /* 0x0000003508357221 */ /* 0x000fe20000010000 */
[----:B------:R-:W-:Y:S01]  /*4a70*/  FFMA.FTZ R62, R13, R144, R62 ;  /* 0x000000900d3e7223 */ /* 0x000fe2000001003e */
        /* <DEDUP_REMOVED lines=48> */
.L_x_2561:
[----:B------:R-:W-:Y:S05]  /*4d80*/  BSYNC B0 ;  /* 0x0000000000007941 */ /* 0x000fea0003800000 */
.L_x_2560:
[----:B------:R-:W-:Y:S02]  /*4d90*/  UIADD3 UR7, UR7, 0x1, URZ ;  /* 0x0000000107077890 */ /* 0x000fe4000fffe03f */
[----:B------:R-:W-:Y:S02]  /*4da0*/  UIADD3 UR8, UP1, UR8, 0x1, URZ ;  /* 0x0000000108087890 */ /* 0x000fe4000ff3e03f */
[----:B------:R-:W-:Y:S02]  /*4db0*/  UISETP.GE.AND UP0, UPT, UR7, UR53, UPT ;  /* 0x000000350700728c */ /* 0x000fe4000bf06270 */
[----:B------:R-:W-:-:S04]  /*4dc0*/  UIADD3.X UR9, URZ, UR9, URZ, UP1, !UPT ;  /* 0x000000093f097290 */ /* 0x000fc80008ffe43f */
[----:B------:R-:W-:-:S13]  /*4dd0*/  PLOP3.LUT P0, PT, PT, PT, UP0, 0x80, 0x0 ;  /* 0x000000000000781c */ /* 0x000fda0003f0f008 */
[----:B------:R-:W-:Y:S05]  /*4de0*/  @!P0 BRA `(.L_x_2562) ;  /* 0xffffffc400448947 */ /* 0x000fea000383ffff */
.L_x_2518:
[----:B------:R-:W2:Y:S01]  /*4df0*/  LDL.LU R2, [R1+0x80] ;  /* 0x0000800001027983 */ /* 0x000ea20000300800 */
[----:B------:R-:W2:Y:S01]  /*4e00*/  S2R R0, SR_LANEID ;  /* 0x0000000000007919 */ /* 0x000ea20000000000 */
[----:B------:R-:W-:Y:S02]  /*4e10*/  UIADD3 UR7, UR14, -0x1, URZ ;  /* 0xffffffff0e077890 */ /* 0x000fe4000fffe03f */
[----:B------:R-:W-:Y:S02]  /*4e20*/  USHF.R.S32.HI UR29, URZ, 0x1f, UR17 ;  /* 0x0000001f3f1d7899 */ /* 0x000fe40008011411 */
[----:B------:R-:W-:Y:S01]  /*4e30*/  USHF.L.U32 UR8, UR7, 0xb, URZ ;  /* 0x0000000b07087899 */ /* 0x000fe2000800063f */
[----:B------:R-:W-:Y:S01]  /*4e40*/  ULDC.64 UR26, c[0x0][0x388] ;  /* 0x0000e200001a7ab9 */ /* 0x000fe20000000a00 */
[----:B------:R-:W-:Y:S01]  /*4e50*/  ULDC.64 UR30, c[0x0][0x3e0] ;  /* 0x0000f800001e7ab9 */ /* 0x000fe20000000a00 */
[----:B------:R-:W-:Y:S02]  /*4e60*/  UIMAD UR24, UR29, UR26, URZ ;  /* 0x0000001a1d1872a4 */ /* 0x000fe4000f8e023f */
[----:B------:R-:W-:-:S02]  /*4e70*/  USHF.R.S32.HI UR9, URZ, 0x1f, UR8 ;  /* 0x0000001f3f097899 */ /* 0x000fc40008011408 */
[----:B------:R-:W-:Y:S02]  /*4e80*/  UIMAD UR28, UR17, UR27, UR24 ;  /* 0x0000001b111c72a4 */ /* 0x000fe4000f8e0218 */
[----:B------:R-:W-:Y:S01]  /*4e90*/  UIMAD.WIDE.U32 UR26, UR17, UR26, UR8 ;  /* 0x0000001a111a72a5 */ /* 0x000fe2000f8e0008 */
[----:B------:R-:W-:-:S03]  /*4ea0*/  ULDC.64 UR24, c[0x0][0x390] ;  /* 0x0000e40000187ab9 */ /* 0x000fc60000000a00 */
        /* <DEDUP_REMOVED lines=27> */
[----:B------:R-:W5:Y:S01]  /*5060*/  LDS.128 R16, [R109+0x400] ;  /* 0x000400006d107984 */ /* 0x000f620000000c00 */
[----:B------:R-:W-:Y:S02]  /*5070*/  UIMAD UR24, UR29, UR26, URZ ;  /* 0x0000001a1d1872a4 */ /* 0x000fe4000f8e023f */
[----:B------:R-:W-:Y:S01]  /*5080*/  UIMAD.WIDE.U32 UR8, UR17, UR26, UR8 ;  /* 0x0000001a110872a5 */ /* 0x000fe2000f8e0008 */
[----:B------:R-:W0:Y:S01]  /*5090*/  LDS.128 R20, [R109+0x600] ;  /* 0x000600006d147984 */ /* 0x000e220000000c00 */
        /* <DEDUP_REMOVED lines=23> */
[----:B-----5:R-:W-:Y:S04]  /*5210*/  STG.E.128 desc[UR20][R2.64+0x400], R16 ;  /* 0x0004001002007986 */ /* 0x020fe8000c101d14 */
[----:B0-----:R0:W-:Y:S01]  /*5220*/  STG.E.128 desc[UR20][R2.64+0x600], R20 ;  /* 0x0006001402007986 */ /* 0x0011e2000c101d14 */
        /* <DEDUP_REMOVED lines=32> */
.L_x_2516:
        /* <DEDUP_REMOVED lines=41> */
.L_x_2565:
[----:B------:R-:W-:Y:S05]  /*56c0*/  BSYNC B0 ;  /* 0x0000000000007941 */ /* 0x000fea0003800000 */
.L_x_2564:
        /* <DEDUP_REMOVED lines=44> */
.L_x_2567:
[----:B0-----:R-:W0:Y:S02]  /*5990*/  S2R R11, SR_TID.X ;  /* 0x00000000000b7919 */ /* 0x001e240000002100 */
.L_x_2568:
[----:B------:R-:W-:Y:S05]  /*59a0*/  BSYNC B0 ;  /* 0x0000000000007941 */ /* 0x000fea0003800000 */
.L_x_2566:
[----:B------:R-:W-:Y:S02]  /*59b0*/  ULDC UR22, c[0x0][0x21c] ;  /* 0x0000870000167ab9 */ /* 0x000fe40000000800 */
[----:B0-----:R-:W-:-:S13]  /*59c0*/  ISETP.GE.AND P0, PT, R11, UR22, PT ;  /* 0x000000160b007c0c */ /* 0x001fda000bf06270 */
[----:B------:R-:W-:Y:S05]  /*59d0*/  @P0 EXIT ;  /* 0x000000000000094d */ /* 0x000fea0003800000 */
[----:B------:R-:W0:Y:S01]  /*59e0*/  S2UR UR10, SR_CgaCtaId ;  /* 0x00000000000a79c3 */ /* 0x000e220000008800 */
        /* <DEDUP_REMOVED lines=16> */
[----:B0-----:R-:W-:-:S03]  /*5af0*/  ULEA UR8, UR10, UR8, 0x18 ;  /* 0x000000080a087291 */ /* 0x001fc6000f8ec03f */
[----:B------:R-:W-:-:S09]  /*5b00*/  ULDC.64 UR10, c[0x0][0x340] ;  /* 0x0000d000000a7ab9 */ /* 0x000fd20000000a00 */
.L_x_2570:
        /* <DEDUP_REMOVED lines=30> */
.L_x_2569:
[----:B------:R-:W-:Y:S05]  /*5cf0*/  EXIT ;  /* 0x000000000000794d */ /* 0x000fea0003800000 */
.L_x_2522:
[----:B------:R-:W-:Y:S01]  /*5d00*/  HFMA2.MMA R143, -RZ, RZ, 0, 5.9604644775390625e-08 ;  /* 0x00000001ff8f7435 */ /* 0x000fe200000001ff */
[----:B------:R-:W-:Y:S02]  /*5d10*/  MOV R144, R141 ;  /* 0x0000008d00907202 */ /* 0x000fe40000000f00 */
[----:B------:R-:W-:Y:S02]  /*5d20*/  MOV R129, RZ ;  /* 0x000000ff00817202 */ /* 0x000fe40000000f00 */
[----:B------:R-:W-:-:S07]  /*5d30*/  MOV R128, 0xffffffff ;  /* 0xffffffff00807802 */ /* 0x000fce0000000f00 */
[----:B-1----:R-:W-:Y:S05]  /*5d40*/  WARPSYNC.COLLECTIVE R128, `(.L_x_2571) ;  /* 0x0000000080087348 */ /* 0x002fea0003c00000 */
[----:B------:R0:W2:Y:S02]  /*5d50*/  SHFL.UP P3, R146, R144, R143, R129 ;  /* 0x0400008f90927389 */ /* 0x0000a40000060081 */
[----:B012---:R-:W-:Y:S01]  /*5d60*/  ENDCOLLECTIVE ;  /* 0x000000000000791b */ /* 0x007fe20003800000 */
.L_x_2571:
[----:B------:R-:W-:Y:S02]  /*5d70*/  MOV R144, R142 ;  /* 0x0000008e00907202 */ /* 0x000fe40000000f00 */
[----:B------:R-:W-:-:S07]  /*5d80*/  MOV R145, R146 ;  /* 0x0000009200917202 */ /* 0x000fce0000000f00 */
[----:B------:R-:W-:Y:S05]  /*5d90*/  WARPSYNC.COLLECTIVE R128, `(.L_x_2572) ;  /* 0x0000000080087348 */ /* 0x000fea0003c00000 */
[----:B------:R0:W1:Y:S02]  /*5da0*/  SHFL.UP P3, R146, R144, R143, R129 ;  /* 0x0400008f90927389 */ /* 0x0000640000060081 */
[----:B01----:R-:W-:Y:S01]  /*5db0*/  ENDCOLLECTIVE ;  /* 0x000000000000791b */ /* 0x003fe20003800000 */
.L_x_2572:
        /* <DEDUP_REMOVED lines=10> */
.L_x_2573:
[----:B------:R-:W-:Y:S02]  /*5e60*/  MOV R144, R142 ;  /* 0x0000008e00907202 */ /* 0x000fe40000000f00 */
[----:B------:R-:W-:-:S07]  /*5e70*/  MOV R145, R146 ;  /* 0x0000009200917202 */ /* 0x000fce0000000f00 */
[----:B------:R-:W-:Y:S05]  /*5e80*/  WARPSYNC.COLLECTIVE R128, `(.L_x_2574) ;  /* 0x0000000080087348 */ /* 0x000fea0003c00000 */
[----:B------:R0:W1:Y:S02]  /*5e90*/  SHFL.UP P3, R146, R144, R143, R129 ;  /* 0x0400008f90927389 */ /* 0x0000640000060081 */
[----:B01----:R-:W-:Y:S01]  /*5ea0*/  ENDCOLLECTIVE ;  /* 0x000000000000791b */ /* 0x003fe20003800000 */
.L_x_2574:
        /* <DEDUP_REMOVED lines=10> */
.L_x_2575:
[----:B------:R-:W-:Y:S02]  /*5f50*/  MOV R144, R142 ;  /* 0x0000008e00907202 */ /* 0x000fe40000000f00 */
[----:B------:R-:W-:-:S07]  /*5f60*/  MOV R145, R146 ;  /* 0x0000009200917202 */ /* 0x000fce0000000f00 */
[----:B------:R-:W-:Y:S05]  /*5f70*/  WARPSYNC.COLLECTIVE R128, `(.L_x_2576) ;  /* 0x0000000080087348 */ /* 0x000fea0003c00000 */
[----:B------:R0:W1:Y:S02]  /*5f80*/  SHFL.UP P3, R146, R144, R143, R129 ;  /* 0x0400008f90927389 */ /* 0x0000640000060081 */
[----:B01----:R-:W-:Y:S01]  /*5f90*/  ENDCOLLECTIVE ;  /* 0x000000000000791b */ /* 0x003fe20003800000 */
.L_x_2576:
        /* <DEDUP_REMOVED lines=10> */
.L_x_2577:
[----:B------:R-:W-:Y:S02]  /*6040*/  MOV R144, R142 ;  /* 0x0000008e00907202 */ /* 0x000fe40000000f00 */
[----:B------:R-:W-:-:S07]  /*6050*/  MOV R145, R146 ;  /* 0x0000009200917202 */ /* 0x000fce0000000f00 */
[----:B------:R-:W-:Y:S05]  /*6060*/  WARPSYNC.COLLECTIVE R128, `(.L_x_2578) ;  /* 0x0000000080087348 */ /* 0x000fea0003c00000 */
[----:B------:R0:W1:Y:S02]  /*6070*/  SHFL.UP P3, R146, R144, R143, R129 ;  /* 0x0400008f90927389 */ /* 0x0000640000060081 */
[----:B01----:R-:W-:Y:S01]  /*6080*/  ENDCOLLECTIVE ;  /* 0x000000000000791b */ /* 0x003fe20003800000 */
.L_x_2578:
        /* <DEDUP_REMOVED lines=10> */
.L_x_2579:
[----:B------:R-:W-:Y:S02]  /*6130*/  MOV R144, R142 ;  /* 0x0000008e00907202 */ /* 0x000fe40000000f00 */
[----:B------:R-:W-:-:S07]  /*6140*/  MOV R145, R146 ;  /* 0x0000009200917202 */ /* 0x000fce0000000f00 */
[----:B------:R-:W-:Y:S05]  /*6150*/  WARPSYNC.COLLECTIVE R128, `(.L_x_2580) ;  /* 0x0000000080087348 */ /* 0x000fea0003c00000 */
[----:B------:R0:W1:Y:S02]  /*6160*/  SHFL.UP P3, R146, R144, R143, R129 ;  /* 0x0400008f90927389 */ /* 0x0000640000060081 */
[----:B01----:R-:W-:Y:S01]  /*6170*/  ENDCOLLECTIVE ;  /* 0x000000000000791b */ /* 0x003fe20003800000 */
.L_x_2580:
[----:B------:R-:W-:Y:S01]  /*6180*/  MOV R128, R146 ;  /* 0x0000009200807202 */ /* 0x000fe20000000f00 */
[----:B------:R-:W-:Y:S06]  /*6190*/  BRA `(.L_x_2581) ;  /* 0xffffffc0007c7947 */ /* 0x000fec000383ffff */
.L_x_2523:
[----:B------:R-:W-:Y:S01]  /*61a0*/  HFMA2.MMA R155, -RZ, RZ, 0, 1.847743988037109375e-06 ;  /* 0x0000001fff9b7435 */ /* 0x000fe200000001ff */
[----:B------:R-:W-:Y:S01]  /*61b0*/  BSSY B0, `(.L_x_2582) ;  /* 0x0000007000007945 */ /* 0x000fe20003800000 */
[----:B------:R-:W-:Y:S02]  /*61c0*/  MOV R129, R141 ;  /* 0x0000008d00817202 */ /* 0x000fe40000000f00 */
[----:B------:R-:W-:Y:S02]  /*61d0*/  MOV R156, 0x1f ;  /* 0x0000001f009c7802 */ /* 0x000fe40000000f00 */
[----:B------:R-:W-:-:S07]  /*61e0*/  MOV R128, 0xffffffff ;  /* 0xffffffff00807802 */ /* 0x000fce0000000f00 */
[----:B-1----:R-:W-:Y:S05]  /*61f0*/  WARPSYNC.COLLECTIVE R128, `(.L_x_2583) ;  /* 0x0000000080087348 */ /* 0x002fea0003c00000 */
[----:B------:R0:W2:Y:S02]  /*6200*/  SHFL.IDX P3, R160, R129, R155, R156 ;  /* 0x0000009b81a07389 */ /* 0x0000a4000006009c */
[----:B012---:R-:W-:Y:S01]  /*6210*/  ENDCOLLECTIVE ;  /* 0x000000000000791b */ /* 0x007fe20003800000 */
.L_x_2583:
[----:B------:R-:W-:Y:S05]  /*6220*/  BSYNC B0 ;  /* 0x0000000000007941 */ /* 0x000fea0003800000 */
.L_x_2582:
[----:B------:R-:W-:Y:S05]  /*6230*/  BRA `(.L_x_2584) ;  /* 0xffffffc000687947 */ /* 0x000fea000383ffff */
.L_x_2524:
        /* <DEDUP_REMOVED lines=8> */
.L_x_2586:
[----:B------:R-:W-:Y:S05]  /*62c0*/  BSYNC B0 ;  /* 0x0000000000007941 */ /* 0x000fea0003800000 */
.L_x_2585:
[----:B------:R-:W-:Y:S05]  /*62d0*/  BRA `(.L_x_2587) ;  /* 0xffffffc000487947 */ /* 0x000fea000383ffff */
.L_x_2525:
[----:B------:R-:W-:Y:S01]  /*62e0*/  HFMA2.MMA R143, -RZ, RZ, 0, 5.9604644775390625e-08 ;  /* 0x00000001ff8f7435 */ /* 0x000fe200000001ff */
[----:B------:R-:W-:Y:S01]  /*62f0*/  BSSY B0, `(.L_x_2588) ;  /* 0x0000007000007945 */ /* 0x000fe20003800000 */
[----:B------:R-:W-:Y:S02]  /*6300*/  MOV R144, R141 ;  /* 0x0000008d00907202 */ /* 0x000fe40000000f00 */
[----:B------:R-:W-:Y:S02]  /*6310*/  MOV R129, RZ ;  /* 0x000000ff00817202 */ /* 0x000fe40000000f00 */
[----:B------:R-:W-:-:S07]  /*6320*/  MOV R128, 0xffffffff ;  /* 0xffffffff00807802 */ /* 0x000fce0000000f00 */
[----:B-1----:R-:W-:Y:S05]  /*6330*/  WARPSYNC.COLLECTIVE R128, `(.L_x_2589) ;  /* 0x0000000080087348 */ /* 0x002fea0003c00000 */
[----:B------:R0:W2:Y:S02]  /*6340*/  SHFL.UP P3, R146, R144, R143, R129 ;  /* 0x0400008f90927389 */ /* 0x0000a40000060081 */
[----:B012---:R-:W-:Y:S01]  /*6350*/  ENDCOLLECTIVE ;  /* 0x000000000000791b */ /* 0x007fe20003800000 */
.L_x_2589:
[----:B------:R-:W-:Y:S05]  /*6360*/  BSYNC B0 ;  /* 0x0000000000007941 */ /* 0x000fea0003800000 */
.L_x_2588:
        /* <DEDUP_REMOVED lines=10> */
.L_x_2590:
[----:B------:R-:W-:-:S07]  /*6410*/  MOV R129, R120 ;  /* 0x0000007800817202 */ /* 0x000fce0000000f00 */
[----:B------:R-:W-:Y:S05]  /*6420*/  WARPSYNC.COLLECTIVE R128, `(.L_x_2591) ;  /* 0x0000000080087348 */ /* 0x000fea0003c00000 */
[----:B------:R0:W1:Y:S02]  /*6430*/  SHFL.IDX P3, R160, R129, R155, R156 ;  /* 0x0000009b81a07389 */ /* 0x000064000006009c */
[----:B01----:R-:W-:Y:S01]  /*6440*/  ENDCOLLECTIVE ;  /* 0x000000000000791b */ /* 0x003fe20003800000 */
.L_x_2591:
[----:B------:R-:W-:Y:S02]  /*6450*/  MOV R142, R146 ;  /* 0x00000092008e7202 */ /* 0x000fe40000000f00 */
[----:B------:R-:W-:Y:S02]  /*6460*/  MOV R129, R121 ;  /* 0x0000007900817202 */ /* 0x000fe40000000f00 */
[----:B------:R-:W-:-:S07]  /*6470*/  MOV R120, R160 ;  /* 0x000000a000787202 */ /* 0x000fce0000000f00 */
[----:B------:R-:W-:Y:S05]  /*6480*/  WARPSYNC.COLLECTIVE R128, `(.L_x_2592) ;  /* 0x0000000080087348 */ /* 0x000fea0003c00000 */
[----:B------:R0:W1:Y:S02]  /*6490*/  SHFL.IDX P3, R160, R129, R155, R156 ;  /* 0x0000009b81a07389 */ /* 0x000064000006009c */
[----:B01----:R-:W-:Y:S01]  /*64a0*/  ENDCOLLECTIVE ;  /* 0x000000000000791b */ /* 0x003fe20003800000 */
.L_x_2592:
[----:B------:R-:W-:Y:S01]  /*64b0*/  MOV R121, R160 ;  /* 0x000000a000797202 */ /* 0x000fe20000000f00 */
[----:B------:R-:W-:Y:S06]  /*64c0*/  BRA `(.L_x_2593) ;  /* 0xffffffbc00e47947 */ /* 0x000fec000383ffff */
.L_x_2527:
[----:B------:R-:W-:Y:S01]  /*64d0*/  HFMA2.MMA R160, -RZ, RZ, 0, 5.9604644775390625e-08 ;  /* 0x00000001ffa07435 */ /* 0x000fe200000001ff */
[----:B------:R-:W-:Y:S02]  /*64e0*/  MOV R155, R165 ;  /* 0x000000a5009b7202 */ /* 0x000fe40000000f00 */
[----:B------:R-:W-:Y:S02]  /*64f0*/  MOV R156, 0x1f ;  /* 0x0000001f009c7802 */ /* 0x000fe40000000f00 */
[----:B------:R-:W-:-:S07]  /*6500*/  MOV R128, 0xffffffff ;  /* 0xffffffff00807802 */ /* 0x000fce0000000f00 */
[----:B0-----:R-:W-:Y:S05]  /*6510*/  WARPSYNC.COLLECTIVE R128, `(.L_x_2594) ;  /* 0x0000000080087348 */ /* 0x001fea0003c00000 */
[----:B------:R1:W2:Y:S02]  /*6520*/  SHFL.DOWN P6, R129, R155, R160, R156 ;  /* 0x080000a09b817389 */ /* 0x0002a400000c009c */
[----:B012---:R-:W-:Y:S01]  /*6530*/  ENDCOLLECTIVE ;  /* 0x000000000000791b */ /* 0x007fe20003800000 */
.L_x_2594:
[----:B------:R-:W-:Y:S02]  /*6540*/  MOV R155, R164 ;  /* 0x000000a4009b7202 */ /* 0x000fe40000000f00 */
[----:B------:R-:W-:-:S07]  /*6550*/  MOV R163, R129 ;  /* 0x0000008100a37202 */ /* 0x000fce0000000f00 */
[----:B------:R-:W-:Y:S05]  /*6560*/  WARPSYNC.COLLECTIVE R128, `(.L_x_2595) ;  /* 0x0000000080087348 */ /* 0x000fea0003c00000 */
[----:B------:R0:W1:Y:S02]  /*6570*/  SHFL.DOWN P6, R129, R155, R160, R156 ;  /* 0x080000a09b817389 */ /* 0x00006400000c009c */
[----:B01----:R-:W-:Y:S01]  /*6580*/  ENDCOLLECTIVE ;  /* 0x000000000000791b */ /* 0x003fe20003800000 */
.L_x_2595:
        /* <DEDUP_REMOVED lines=9> */
.L_x_2596:
[----:B------:R-:W-:Y:S02]  /*6620*/  MOV R155, R164 ;  /* 0x000000a4009b7202 */ /* 0x000fe40000000f00 */
[----:B------:R-:W-:-:S07]  /*6630*/  MOV R163, R129 ;  /* 0x0000008100a37202 */ /* 0x000fce0000000f00 */
[----:B------:R-:W-:Y:S05]  /*6640*/  WARPSYNC.COLLECTIVE R128, `(.L_x_2597) ;  /* 0x0000000080087348 */ /* 0x000fea0003c00000 */
[----:B------:R0:W1:Y:S02]  /*6650*/  SHFL.DOWN P6, R129, R155, R160, R156 ;  /* 0x080000a09b817389 */ /* 0x00006400000c009c */
[----:B01----:R-:W-:Y:S01]  /*6660*/  ENDCOLLECTIVE ;  /* 0x000000000000791b */ /* 0x003fe20003800000 */
.L_x_2597:
        /* <DEDUP_REMOVED lines=9> */
.L_x_2598:
[----:B------:R-:W-:Y:S02]  /*6700*/  MOV R155, R164 ;  /* 0x000000a4009b7202 */ /* 0x000fe40000000f00 */
[----:B------:R-:W-:-:S07]  /*6710*/  MOV R163, R129 ;  /* 0x0000008100a37202 */ /* 0x000fce0000000f00 */
[----:B------:R-:W-:Y:S05]  /*6720*/  WARPSYNC.COLLECTIVE R128, `(.L_x_2599) ;  /* 0x0000000080087348 */ /* 0x000fea0003c00000 */
[----:B------:R0:W1:Y:S02]  /*6730*/  SHFL.DOWN P6, R129, R155, R160, R156 ;  /* 0x080000a09b817389 */ /* 0x00006400000c009c */
[----:B01----:R-:W-:Y:S01]  /*6740*/  ENDCOLLECTIVE ;  /* 0x000000000000791b */ /* 0x003fe20003800000 */
.L_x_2599:
        /* <DEDUP_REMOVED lines=9> */
.L_x_2600:
[----:B------:R-:W-:Y:S02]  /*67e0*/  MOV R155, R164 ;  /* 0x000000a4009b7202 */ /* 0x000fe40000000f00 */
[----:B------:R-:W-:-:S07]  /*67f0*/  MOV R163, R129 ;  /* 0x0000008100a37202 */ /* 0x000fce0000000f00 */
[----:B------:R-:W-:Y:S05]  /*6800*/  WARPSYNC.COLLECTIVE R128, `(.L_x_2601) ;  /* 0x0000000080087348 */ /* 0x000fea0003c00000 */
[----:B------:R0:W1:Y:S02]  /*6810*/  SHFL.DOWN P6, R129, R155, R160, R156 ;  /* 0x080000a09b817389 */ /* 0x00006400000c009c */
[----:B01----:R-:W-:Y:S01]  /*6820*/  ENDCOLLECTIVE ;  /* 0x000000000000791b */ /* 0x003fe20003800000 */
.L_x_2601:
        /* <DEDUP_REMOVED lines=9> */
.L_x_2602:
[----:B------:R-:W-:Y:S02]  /*68c0*/  MOV R155, R164 ;  /* 0x000000a4009b7202 */ /* 0x000fe40000000f00 */
[----:B------:R-:W-:-:S07]  /*68d0*/  MOV R163, R129 ;  /* 0x0000008100a37202 */ /* 0x000fce0000000f00 */
[----:B------:R-:W-:Y:S05]  /*68e0*/  WARPSYNC.COLLECTIVE R128, `(.L_x_2603) ;  /* 0x0000000080087348 */ /* 0x000fea0003c00000 */
[----:B------:R0:W1:Y:S02]  /*68f0*/  SHFL.DOWN P6, R129, R155, R160, R156 ;  /* 0x080000a09b817389 */ /* 0x00006400000c009c */
[----:B01----:R-:W-:Y:S01]  /*6900*/  ENDCOLLECTIVE ;  /* 0x000000000000791b */ /* 0x003fe20003800000 */
.L_x_2603:
[----:B------:R-:W-:Y:S01]  /*6910*/  MOV R156, R163 ;  /* 0x000000a3009c7202 */ /* 0x000fe20000000f00 */
[----:B------:R-:W-:Y:S01]  /*6920*/  HFMA2.MMA R155, -RZ, RZ, 0, 0 ;  /* 0x00000000ff9b7435 */ /* 0x000fe200000001ff */
[----:B------:R-:W0:Y:S01]  /*6930*/  S2R R163, SR_TID.X ;  /* 0x0000000000a37919 */ /* 0x000e220000002100 */
[----:B------:R-:W-:-:S05]  /*6940*/  MOV R128, R129 ;  /* 0x0000008100807202 */ /* 0x000fca0000000f00 */
[C---:B------:R-:W-:Y:S01]  /*6950*/  @!P1 FFMA.FTZ R164, R165.reuse, R128, R164 ;  /* 0x00000080a5a49223 */ /* 0x040fe200000100a4 */
[----:B------:R-:W-:Y:S01]  /*6960*/  @!P1 FMUL.FTZ R165, R165, R156 ;  /* 0x0000009ca5a59220 */ /* 0x000fe20000410000 */
[----:B------:R-:W-:Y:S02]  /*6970*/  MOV R156, 0x1f ;  /* 0x0000001f009c7802 */ /* 0x000fe40000000f00 */
[----:B------:R-:W-:Y:S02]  /*6980*/  MOV R128, 0xffffffff ;  /* 0xffffffff00807802 */ /* 0x000fe40000000f00 */
[----:B------:R-:W-:-:S07]  /*6990*/  MOV R129, R165 ;  /* 0x000000a500817202 */ /* 0x000fce0000000f00 */
[----:B0-----:R-:W-:Y:S05]  /*69a0*/  WARPSYNC.COLLECTIVE R128, `(.L_x_2604) ;  /* 0x0000000080087348 */ /* 0x001fea0003c00000 */
[----:B------:R1:W2:Y:S02]  /*69b0*/  SHFL.IDX P3, R160, R129, R155, R156 ;  /* 0x0000009b81a07389 */ /* 0x0002a4000006009c */
[----:B012---:R-:W-:Y:S01]  /*69c0*/  ENDCOLLECTIVE ;  /* 0x000000000000791b */ /* 0x007fe20003800000 */
.L_x_2604:
[----:B------:R-:W-:Y:S01]  /*69d0*/  MOV R129, R164 ;  /* 0x000000a400817202 */ /* 0x000fe20000000f00 */
[----:B------:R0:W-:Y:S06]  /*69e0*/  STL [R1], R160 ;  /* 0x000000a001007387 */ /* 0x0001ec0000100800 */
[----:B0-----:R-:W-:Y:S05]  /*69f0*/  WARPSYNC.COLLECTIVE R128, `(.L_x_2605) ;  /* 0x0000000080087348 */ /* 0x001fea0003c00000 */
[----:B0-----:R0:W1:Y:S02]  /*6a00*/  SHFL.IDX P3, R160, R129, R155, R156 ;  /* 0x0000009b81a07389 */ /* 0x001064000006009c */
[----:B01----:R-:W-:Y:S01]  /*6a10*/  ENDCOLLECTIVE ;  /* 0x000000000000791b */ /* 0x003fe20003800000 */
.L_x_2605:
[----:B------:R-:W-:Y:S01]  /*6a20*/  MOV R155, R165 ;  /* 0x000000a5009b7202 */ /* 0x000fe20000000f00 */
[----:B------:R0:W-:Y:S02]  /*6a30*/  STL [R1+0x48], R160 ;  /* 0x000048a001007387 */ /* 0x0001e40000100800 */
[----:B0-----:R-:W-:-:S11]  /*6a40*/  HFMA2.MMA R160, -RZ, RZ, 0, 5.9604644775390625e-08 ;  /* 0x00000001ffa07435 */ /* 0x001fd600000001ff */
[----:B------:R-:W-:Y:S05]  /*6a50*/  WARPSYNC.COLLECTIVE R128, `(.L_x_2606) ;  /* 0x0000000080087348 */ /* 0x000fea0003c00000 */
[----:B------:R0:W1:Y:S02]  /*6a60*/  SHFL.DOWN P6, R129, R155, R160, R156 ;  /* 0x080000a09b817389 */ /* 0x00006400000c009c */
[----:B01----:R-:W-:Y:S01]  /*6a70*/  ENDCOLLECTIVE ;  /* 0x000000000000791b */ /* 0x003fe20003800000 */
.L_x_2606:
[----:B------:R-:W-:Y:S02]  /*6a80*/  MOV R155, R164 ;  /* 0x000000a4009b7202 */ /* 0x000fe40000000f00 */
[----:B------:R-:W-:-:S07]  /*6a90*/  MOV R165, R129 ;  /* 0x0000008100a57202 */ /* 0x000fce0000000f00 */
[----:B------:R-:W-:Y:S05]  /*6aa0*/  WARPSYNC.COLLECTIVE R128, `(.L_x_2607) ;  /* 0x0000000080087348 */ /* 0x000fea0003c00000 */
[----:B------:R0:W1:Y:S02]  /*6ab0*/  SHFL.DOWN P6, R129, R155, R160, R156 ;  /* 0x080000a09b817389 */ /* 0x00006400000c009c */
[----:B01----:R-:W-:Y:S01]  /*6ac0*/  ENDCOLLECTIVE ;  /* 0x000000000000791b */ /* 0x003fe20003800000 */
.L_x_2607:
[----:B------:R-:W-:Y:S01]  /*6ad0*/  HFMA2.MMA R155, -RZ, RZ, 0, 0 ;  /* 0x00000000ff9b7435 */ /* 0x000fe200000001ff */
[----:B------:R0:W-:Y:S02]  /*6ae0*/  STL [R1+0x44], R129 ;  /* 0x0000448101007387 */ /* 0x0001e40000100800 */
[----:B0-----:R-:W-:-:S08]  /*6af0*/  MOV R129, R120 ;  /* 0x0000007800817202 */ /* 0x001fd00000000f00 */
[----:B------:R-:W-:Y:S05]  /*6b00*/  WARPSYNC.COLLECTIVE R128, `(.L_x_2608) ;  /* 0x0000000080087348 */ /* 0x000fea0003c00000 */
[----:B------:R0:W1:Y:S02]  /*6b10*/  SHFL.IDX P3, R160, R129, R155, R156 ;  /* 0x0000009b81a07389 */ /* 0x000064000006009c */
[----:B01----:R-:W-:Y:S01]  /*6b20*/  ENDCOLLECTIVE ;  /* 0x000000000000791b */ /* 0x003fe20003800000 */
.L_x_2608:
[----:B------:R-:W-:Y:S02]  /*6b30*/  MOV R129, R121 ;  /* 0x0000007900817202 */ /* 0x000fe40000000f00 */
[----:B------:R-:W-:-:S07]  /*6b40*/  MOV R164, R160 ;  /* 0x000000a000a47202 */ /* 0x000fce0000000f00 */
[----:B------:R-:W-:Y:S05]  /*6b50*/  WARPSYNC.COLLECTIVE R128, `(.L_x_2609) ;  /* 0x0000000080087348 */ /* 0x000fea0003c00000 */
[----:B------:R0:W1:Y:S02]  /*6b60*/  SHFL.IDX P3, R160, R129, R155, R156 ;  /* 0x0000009b81a07389 */ /* 0x000064000006009c */
[----:B01----:R-:W-:Y:S01]  /*6b70*/  ENDCOLLECTIVE ;  /* 0x000000000000791b */ /* 0x003fe20003800000 */
.L_x_2609:
[----:B------:R-:W-:Y:S01]  /*6b80*/  MOV R129, R160 ;  /* 0x000000a000817202 */ /* 0x000fe20000000f00 */
[----:B------:R-:W-:Y:S06]  /*6b90*/  BRA `(.L_x_2610) ;  /* 0xffffffc000947947 */ /* 0x000fec000383ffff */
.L_x_2611:
        /* <DEDUP_REMOVED lines=14> */
.L_x_10936:


//--------------------- .text._Z25selective_scan_bwd_kernelI32Selective_Scan_bwd_kernel_traitsILi128ELi16ELb1ELb1ELb0ELb0ELb1EffEEv12SSMParamsBwd --------------------------
	.section	.text._Z25selective_scan_bwd_kernelI32Selective_Scan_bwd_kernel_traitsILi128ELi16ELb1ELb1ELb0ELb0ELb1EffEEv12SSMParamsBwd,"ax",@progbits
	.align	128
        .global         _Z25selective_scan_bwd_kernelI32Selective_Scan_bwd_kernel_traitsILi128ELi16ELb1ELb1ELb0ELb0ELb1EffEEv12SSMParamsBwd
        .type           _Z25selective_scan_bwd_kernelI32Selective_Scan_bwd_kernel_traitsILi128ELi16ELb1ELb1ELb0ELb0ELb1EffEEv12SSMParamsBwd,@function
        .size           _Z25selective_scan_bwd_kernelI32Selective_Scan_bwd_kernel_traitsILi128ELi16ELb1ELb1ELb0ELb0ELb1EffEEv12SSMParamsBwd,(.L_x_10937 - _Z25selective_scan_bwd_kernelI32Selective_Scan_bwd_kernel_traitsILi128ELi16ELb1ELb1ELb0ELb0ELb1EffEEv12SSMParamsBwd)
        .other          _Z25selective_scan_bwd_kernelI32Selective_Scan_bwd_kernel_traitsILi128ELi16ELb1ELb1ELb0ELb0ELb1EffEEv12SSMParamsBwd,@"STO_CUDA_ENTRY STV_DEFAULT"
_Z25selective_scan_bwd_kernelI32Selective_Scan_bwd_kernel_traitsILi128ELi16ELb1ELb1ELb0ELb0ELb1EffEEv12SSMParamsBwd:
.text._Z25selective_scan_bwd_kernelI32Selective_Scan_bwd_kernel_traitsILi128ELi16ELb1ELb1ELb0ELb0ELb1EffEEv12SSMParamsBwd:
        /* <DEDUP_REMOVED lines=94> */
[----:B------:R-:W-:Y:S02]  /*05e0*/  ULOP3.LUT UR14, UR48, UR23, URZ, 0x3c, !UPT ;  /* 0x00000017300e7292 */ /* 0x000fe4000f8e3c3f */
[----:B------:R-:W-:-:S02]  /*05f0*/  UIMAD UR24, UR48, UR17, UR24 ;  /* 0x00000011301872a4 */ /* 0x000fc4000f8e0218 */
[----:B------:R-:W-:Y:S01]  /*0600*/  UISETP.GE.AND UP2, UPT, UR14, URZ, UPT ;  /* 0x0000003f0e00728c */ /* 0x000fe2000bf46270 */
[----:B------:R-:W-:Y:S01]  /*0610*/  ULDC UR17, c[0x0][0x224] ;  /* 0x0000890000117ab9 */ /* 0x000fe20000000800 */
[----:B------:R-:W-:-:S03]  /*0620*/  UIMAD.WIDE.U32 UR12, UR48, UR16, UR12 ;  /* 0x00000010300c72a5 */ /* 0x000fc6000f8e000c */
[----:B------:R-:W-:Y:S02]  /*0630*/  @!UP4 UIADD3 UR11, UR11, -UR28, URZ ;  /* 0x8000001c0b0bc290 */ /* 0x000fe4000fffe03f */
[----:B------:R-:W-:Y:S02]  /*0640*/  @!UP4 UIADD3 UR25, UR25, 0x1, URZ ;  /* 0x000000011919c890 */ /* 0x000fe4000fffe03f */
[----:B------:R-:W-:Y:S02]  /*0650*/  UISETP.GE.U32.AND UP3, UPT, UR11, UR28, UPT ;  /* 0x0000001c0b00728c */ /* 0x000fe4000bf66070 */
[----:B------:R-:W-:Y:S02]  /*0660*/  ULEA UR22, UR17, 0xfffff800, 0xb ;  /* 0xfffff80011167891 */ /* 0x000fe4000f8e583f */
[----:B------:R-:W-:Y:S02]  /*0670*/  UIMAD UR26, UR48, UR15, UR26 ;  /* 0x0000000f301a72a4 */ /* 0x000fe4000f8e021a */
[----:B------:R-:W-:-:S02]  /*0680*/  USHF.R.S32.HI UR11, URZ, 0x1f, UR22 ;  /* 0x0000001f3f0b7899 */ /* 0x000fc40008011416 */
[----:B------:R-:W-:Y:S01]  /*0690*/  UIADD3 UR15, UP5, UR22, UR4, URZ ;  /* 0x00000004160f7290 */ /* 0x000fe2000ffbe03f */
[----:B------:R-:W-:Y:S02]  /*06a0*/  ULDC.64 UR30, c[0x0][0x2f0] ;  /* 0x0000bc00001e7ab9 */ /* 0x000fe40000000a00 */
[----:B------:R-:W-:Y:S02]  /*06b0*/  @UP3 UIADD3 UR25, UR25, 0x1, URZ ;  /* 0x0000000119193890 */ /* 0x000fe4000fffe03f */
[----:B------:R-:W-:Y:S02]  /*06c0*/  UIADD3 UR4, UP3, UR22, UR12, URZ ;  /* 0x0000000c16047290 */ /* 0x000fe4000ff7e03f */
[----:B------:R-:W-:Y:S01]  /*06d0*/  UIADD3.X UR5, UR11, UR5, UR27, UP5, !UPT ;  /* 0x000000050b057290 */ /* 0x000fe2000affe41b */
[----:B------:R-:W-:Y:S02]  /*06e0*/  ULDC.64 UR28, c[0x0][0x2f8] ;  /* 0x0000be00001c7ab9 */ /* 0x000fe40000000a00 */
[----:B------:R-:W-:Y:S01]  /*06f0*/  UMOV UR18, UR25 ;  /* 0x0000001900127c82 */ /* 0x000fe20008000000 */
[----:B------:R-:W-:-:S02]  /*0700*/  UIADD3.X UR13, UR11, UR13, UR24, UP3, !UPT ;  /* 0x0000000d0b0d7290 */ /* 0x000fc40009ffe418 */
[----:B------:R-:W-:Y:S02]  /*0710*/  @!UP2 UIADD3 UR18, -UR18, URZ, URZ ;  /* 0x0000003f1212a290 */ /* 0x000fe4000fffe13f */
[----:B------:R-:W-:Y:S02]  /*0720*/  ULEA UR16, UP4, UR15, UR30, 0x2 ;  /* 0x0000001e0f107291 */ /* 0x000fe4000f88103f */
[----:B------:R-:W-:Y:S02]  /*0730*/  ULEA UR14, UP3, UR4, UR28, 0x2 ;  /* 0x0000001c040e7291 */ /* 0x000fe4000f86103f */
[----:B------:R-:W-:Y:S02]  /*0740*/  @!UP1 ULOP3.LUT UR18, URZ, UR23, URZ, 0x33, !UPT ;  /* 0x000000173f129292 */ /* 0x000fe4000f8e333f */
[----:B------:R-:W-:Y:S02]  /*0750*/  UIADD3 UR8, UP2, UR22, UR8, URZ ;  /* 0x0000000816087290 */ /* 0x000fe4000ff5e03f */
[----:B------:R-:W-:-:S02]  /*0760*/  ULEA.HI.X UR15, UR15, UR31, UR5, 0x2, UP4 ;  /* 0x0000001f0f0f7291 */ /* 0x000fc4000a0f1405 */
[----:B------:R-:W-:Y:S02]  /*0770*/  ULEA.HI.X UR13, UR4, UR29, UR13, 0x2, UP3 ;  /* 0x0000001d040d7291 */ /* 0x000fe400098f140d */
[----:B------:R-:W-:Y:S01]  /*0780*/  USHF.R.S32.HI UR10, URZ, 0x1f, UR18 ;  /* 0x0000001f3f0a7899 */ /* 0x000fe20008011412 */
[----:B------:R-:W-:Y:S01]  /*0790*/  ULDC.64 UR4, c[0x0][0x3b8] ;  /* 0x0000ee0000047ab9 */ /* 0x000fe20000000a00 */
[----:B------:R-:W-:Y:S02]  /*07a0*/  UIADD3.X UR9, UR11, UR9, UR26, UP2, !UPT ;  /* 0x000000090b097290 */ /* 0x000fe400097fe41a */
[----:B------:R-:W-:Y:S01]  /*07b0*/  ULEA UR12, UP1, UR8, UR4, 0x2 ;  /* 0x00000004080c7291 */ /* 0x000fe2000f82103f */
[----:B------:R-:W-:Y:S01]  /*07c0*/  ULDC.64 UR26, c[0x0][0x258] ;  /* 0x00009600001a7ab9 */ /* 0x000fe20000000a00 */
[----:B------:R-:W-:Y:S01]  /*07d0*/  @UP0 ULDC UR23, c[0x0][0x21c] ;  /* 0x0000870000170ab9 */ /* 0x000fe20000000800 */
[----:B------:R-:W-:Y:S02]  /*07e0*/  UIMAD UR4, UR10, UR26, URZ ;  /* 0x0000001a0a0472a4 */ /* 0x000fe4000f8e023f */
[----:B------:R-:W-:-:S02]  /*07f0*/  UIMAD.WIDE.U32 UR24, UR18, UR26, UR6 ;  /* 0x0000001a121872a5 */ /* 0x000fc4000f8e0006 */
[----:B------:R-:W-:Y:S02]  /*0800*/  ULEA.HI.X UR8, UR8, UR5, UR9, 0x2, UP1 ;  /* 0x0000000508087291 */ /* 0x000fe400088f1409 */
[----:B------:R-:W-:Y:S01]  /*0810*/  UIMAD UR10, UR18, UR27, UR4 ;  /* 0x0000001b120a72a4 */ /* 0x000fe2000f8e0204 */
[----:B------:R-:W-:Y:S01]  /*0820*/  @UP0 ULDC UR9, c[0x0][0x214] ;  /* 0x0000850000090ab9 */ /* 0x000fe20000000800 */
[----:B------:R-:W-:Y:S02]  /*0830*/  UIADD3 UR22, UP2, UR22, UR24, URZ ;  /* 0x0000001816167290 */ /* 0x000fe4000ff5e03f */
[----:B------:R-:W-:Y:S02]  /*0840*/  @UP0 UIMAD UR9, UR19, UR9, UR48 ;  /* 0x00000009130902a4 */ /* 0x000fe4000f8e0230 */
[----:B------:R-:W-:Y:S02]  /*0850*/  UISETP.GE.AND UP1, UPT, UR17, 0x1, UPT ;  /* 0x000000011100788c */ /* 0x000fe4000bf26270 */
[----:B------:R-:W-:Y:S01]  /*0860*/  UIADD3 UR24, UR25, UR10, URZ ;  /* 0x0000000a19187290 */ /* 0x000fe2000fffe03f */
[----:B------:R-:W-:Y:S01]  /*0870*/  ULDC.64 UR6, c[0x0][0x2d8] ;  /* 0x0000b60000067ab9 */ /* 0x000fe20000000a00 */
[----:B------:R-:W-:Y:S01]  /*0880*/  @UP0 UIMAD UR9, UR9, UR17, URZ ;  /* 0x00000011090902a4 */ /* 0x000fe2000f8e023f */
[----:B------:R-:W-:Y:S01]  /*0890*/  UMOV UR5, URZ ;  /* 0x0000003f00057c82 */ /* 0x000fe20008000000 */
[----:B------:R-:W-:-:S02]  /*08a0*/  ULEA UR10, UP3, UR22, UR6, 0x2 ;  /* 0x00000006160a7291 */ /* 0x000fc4000f86103f */
[----:B------:R-:W-:Y:S02]  /*08b0*/  UIADD3.X UR24, UR11, UR24, URZ, UP2, !UPT ;  /* 0x000000180b187290 */ /* 0x000fe400097fe43f */
[----:B------:R-:W-:Y:S02]  /*08c0*/  @UP0 UIMAD UR9, UR9, UR23, URZ ;  /* 0x00000017090902a4 */ /* 0x000fe4000f8e023f */
[----:B------:R-:W-:Y:S01]  /*08d0*/  ULEA.HI.X UR24, UR22, UR7, UR24, 0x2, UP3 ;  /* 0x0000000716187291 */ /* 0x000fe200098f1418 */
[----:B------:R-:W-:Y:S02]  /*08e0*/  UMOV UR4, URZ ;  /* 0x0000003f00047c82 */ /* 0x000fe40008000000 */
        /* <DEDUP_REMOVED lines=14> */
[----:B------:R-:W-:Y:S01]  /*09d0*/  UMOV UR9, UR24 ;  /* 0x0000001800097c82 */ /* 0x000fe20008000000 */
[----:B------:R-:W-:Y:S01]  /*09e0*/  UMOV UR52, URZ ;  /* 0x0000003f00347c82 */ /* 0x000fe20008000000 */
[----:B------:R2:W-:Y:S01]  /*09f0*/  STL [R1+0x64], RZ ;  /* 0x000064ff01007387 */ /* 0x0005e20000100800 */
[----:B-1----:R-:W-:-:S06]  /*0a00*/  ULEA UR6, UR7, UR6, 0x18 ;  /* 0x0000000607067291 */ /* 0x002fcc000f8ec03f */
[----:B------:R-:W-:Y:S02]  /*0a10*/  MOV R104, UR6 ;  /* 0x0000000600687c02 */ /* 0x000fe40008000f00 */
[----:B0-----:R-:W-:-:S04]  /*0a20*/  SHF.R.S32.HI R0, RZ, 0x1f, R105 ;  /* 0x0000001fff007819 */ /* 0x001fc80000011469 */
[----:B------:R-:W-:-:S04]  /*0a30*/  LEA.HI R0, R0, R105, RZ, 0x5 ;  /* 0x0000006900007211 */ /* 0x000fc800078f28ff */
[----:B------:R-:W-:-:S04]  /*0a40*/  SHF.R.S32.HI R3, RZ, 0x5, R0 ;  /* 0x00000005ff037819 */ /* 0x000fc80000011400 */
[----:B------:R-:W-:-:S05]  /*0a50*/  LEA R0, R3, R104, 0x3 ;  /* 0x0000006803007211 */ /* 0x000fca00078e18ff */
[----:B------:R2:W-:Y:S02]  /*0a60*/  STL [R1+0x5c], R0 ;  /* 0x00005c0001007387 */ /* 0x0005e40000100800 */
.L_x_2659:
[----:B------:R-:W-:Y:S01]  /*0a70*/  BAR.SYNC.DEFER_BLOCKING 0x0 ;  /* 0x0000000000007b1d */ /* 0x000fe20000010000 */
[----:B-12---:R-:W-:Y:S02]  /*0a80*/  SHF.L.U32 R0, R105, 0x2, RZ ;  /* 0x0000000269007819 */ /* 0x006fe400000006ff */
[----:B------:R-:W-:Y:S02]  /*0a90*/  MOV R2, UR16 ;  /* 0x0000001000027c02 */ /* 0x000fe40008000f00 */
[----:B------:R-:W-:Y:S01]  /*0aa0*/  LOP3.LUT R0, R0, 0xffffff80, RZ, 0xc0, !PT ;  /* 0xffffff8000007812 */ /* 0x000fe200078ec0ff */
[----:B------:R-:W-:Y:S01]  /*0ab0*/  ULDC UR24, c[0x0][0x224] ;  /* 0x0000890000187ab9 */ /* 0x000fe20000000800 */
[----:B------:R-:W-:Y:S01]  /*0ac0*/  MOV R3, UR15 ;  /* 0x0000000f00037c02 */ /* 0x000fe20008000f00 */
[----:B------:R-:W0:Y:S01]  /*0ad0*/  S2R R117, SR_LANEID ;  /* 0x0000000000757919 */ /* 0x000e220000000000 */
[----:B------:R-:W-:Y:S02]  /*0ae0*/  LOP3.LUT R132, R0, 0x1f, R105, 0xf8, !PT ;  /* 0x0000001f00847812 */ /* 0x000fe400078ef869 */
[----:B------:R-:W-:-:S02]  /*0af0*/  MOV R4, UR14 ;  /* 0x0000000e00047c02 */ /* 0x000fc40008000f00 */
[----:B------:R-:W-:Y:S01]  /*0b00*/  MOV R5, UR13 ;  /* 0x0000000d00057c02 */ /* 0x000fe20008000f00 */
[----:B------:R-:W-:Y:S01]  /*0b10*/  IMAD.WIDE R2, R132, 0x10, R2 ;  /* 0x0000001084027825 */ /* 0x000fe200078e0202 */
[----:B------:R-:W-:Y:S01]  /*0b20*/  USHF.R.S32.HI UR49, URZ, 0x1f, UR48 ;  /* 0x0000001f3f317899 */ /* 0x000fe20008011430 */
[----:B------:R-:W1:Y:S01]  /*0b30*/  LDC.64 R38, c[0x0][0x318] ;  /* 0x0000c600ff267b82 */ /* 0x000e620000000a00 */
[----:B------:R-:W-:Y:S01]  /*0b40*/  ULDC.64 UR26, c[0x0][0x2a8] ;  /* 0x0000aa00001a7ab9 */ /* 0x000fe20000000a00 */
[----:B------:R-:W-:Y:S01]  /*0b50*/  USHF.R.S32.HI UR30, URZ, 0x1f, UR19 ;  /* 0x0000001f3f1e7899 */ /* 0x000fe20008011413 */
[----:B------:R-:W2:Y:S01]  /*0b60*/  LDL.LU R134, [R1+0x64] ;  /* 0x0000640001867983 */ /* 0x000ea20000300800 */
[----:B------:R-:W-:-:S03]  /*0b70*/  ULDC.64 UR28, c[0x0][0x320] ;  /* 0x0000c800001c7ab9 */ /* 0x000fc60000000a00 */
[----:B------:R-:W3:Y:S01]  /*0b80*/  LDG.E.128 R8, desc[UR20][R2.64] ;  /* 0x0000001402087981 */ /* 0x000ee2000c1e1d00 */
[----:B------:R-:W4:Y:S03]  /*0b90*/  LDC.64 R106, c[0x0][0x398] ;  /* 0x0000e600ff6a7b82 */ /* 0x000f260000000a00 */
[----:B------:R-:W5:Y:S04]  /*0ba0*/  LDG.E.128 R12, desc[UR20][R2.64+0x200] ;  /* 0x00020014020c7981 */ /* 0x000f68000c1e1d00 */
[----:B------:R-:W4:Y:S04]  /*0bb0*/  LDG.E.128 R16, desc[UR20][R2.64+0x400] ;  /* 0x0004001402107981 */ /* 0x000f28000c1e1d00 */
[----:B------:R0:W2:Y:S01]  /*0bc0*/  LDG.E.128 R20, desc[UR20][R2.64+0x600] ;  /* 0x0006001402147981 */ /* 0x0000a2000c1e1d00 */
[----:B------:R-:W-:Y:S01]  /*0bd0*/  IMAD.WIDE R4, R132, 0x10, R4 ;  /* 0x0000001084047825 */ /* 0x000fe200078e0204 */
[----:B0-----:R-:W-:-:S04]  /*0be0*/  IADD3 R7, R0, R117, RZ ;  /* 0x0000007500077210 */ /* 0x001fc80007ffe0ff */
[----:B------:R-:W-:Y:S01]  /*0bf0*/  LEA R103, R7, R104, 0x4 ;  /* 0x0000006807677211 */ /* 0x000fe200078e20ff */
[----:B------:R-:W-:-:S05]  /*0c00*/  IMAD R7, R117, 0x3, R7 ;  /* 0x0000000375077824 */ /* 0x000fca00078e0207 */
[----:B------:R-:W-:Y:S02]  /*0c10*/  LEA R36, R7, R104, 0x4 ;  /* 0x0000006807247211 */ /* 0x000fe400078e20ff */
[----:B------:R-:W-:Y:S01]  /*0c20*/  MOV R2, UR12 ;  /* 0x0000000c00027c02 */ /* 0x000fe20008000f00 */
[----:B------:R-:W0:Y:S01]  /*0c30*/  LDC.64 R6, c[0x0][0x2a0] ;  /* 0x0000a800ff067b82 */ /* 0x000e220000000a00 */
[----:B---3--:R3:W-:Y:S04]  /*0c40*/  STS.128 [R103], R8 ;  /* 0x0000000867007388 */ /* 0x0087e80000000c00 */
[----:B-----5:R5:W-:Y:S04]  /*0c50*/  STS.128 [R103+0x200], R12 ;  /* 0x0002000c67007388 */ /* 0x020be80000000c00 */
[----:B----4-:R-:W-:Y:S04]  /*0c60*/  STS.128 [R103+0x400], R16 ;  /* 0x0004001067007388 */ /* 0x010fe80000000c00 */
[----:B--2---:R-:W-:Y:S01]  /*0c70*/  STS.128 [R103+0x600], R20 ;  /* 0x0006001467007388 */ /* 0x004fe20000000c00 */
[----:B------:R-:W-:-:S03]  /*0c80*/  NOP ;  /* 0x0000000000007918 */ /* 0x000fc60000000000 */
[----:B------:R-:W-:Y:S04]  /*0c90*/  LDS.128 R72, [R36] ;  /* 0x0000000024487984 */ /* 0x000fe80000000c00 */
[----:B------:R-:W-:Y:S04]  /*0ca0*/  LDS.128 R68, [R36+0x10] ;  /* 0x0000100024447984 */ /* 0x000fe80000000c00 */
[----:B------:R-:W-:Y:S04]  /*0cb0*/  LDS.128 R64, [R36+0x20] ;  /* 0x0000200024407984 */ /* 0x000fe80000000c00 */
[----:B------:R-:W-:Y:S01]  /*0cc0*/  LDS.128 R60, [R36+0x30] ;  /* 0x00003000243c7984 */ /* 0x000fe20000000c00 */
[----:B------:R-:W-:Y:S06]  /*0cd0*/  BAR.SYNC.DEFER_BLOCKING 0x0 ;  /* 0x0000000000007b1d */ /* 0x000fec0000010000 */
[----:B---3--:R-:W2:Y:S04]  /*0ce0*/  LDG.E.128 R8, desc[UR20][R4.64] ;  /* 0x0000001404087981 */ /* 0x008ea8000c1e1d00 */
[----:B-----5:R-:W3:Y:S04]  /*0cf0*/  LDG.E.128 R12, desc[UR20][R4.64+0x200] ;  /* 0x00020014040c7981 */ /* 0x020ee8000c1e1d00 */
[----:B------:R-:W4:Y:S04]  /*0d00*/  LDG.E.128 R28, desc[UR20][R4.64+0x400] ;  /* 0x00040014041c7981 */ /* 0x000f28000c1e1d00 */
[----:B------:R-:W5:Y:S01]  /*0d10*/  LDG.E.128 R32, desc[UR20][R4.64+0x600] ;  /* 0x0006001404207981 */ /* 0x000f62000c1e1d00 */
        /* <DEDUP_REMOVED lines=15> */
[----:B-----5:R5:W4:Y:S01]  /*0e10*/  LDG.E.128 R32, desc[UR20][R2.64+0x600] ;  /* 0x0006001402207981 */ /* 0x020b22000c1e1d00 */
[----:B------:R-:W-:Y:S01]  /*0e20*/  ULEA UR24, UR24, UR52, 0xb ;  /* 0x0000003418187291 */ /* 0x000fe2000f8e583f */
[----:B0-----:R-:W-:Y:S01]  /*0e30*/  IMAD R4, R6, UR30, RZ ;  /* 0x0000001e06047c24 */ /* 0x001fe2000f8e02ff */
[----:B------:R-:W-:-:S02]  /*0e40*/  UIMAD UR6, UR49, UR26, URZ ;  /* 0x0000001a310672a4 */ /* 0x000fc4000f8e023f */
[----:B------:R-:W-:Y:S01]  /*0e50*/  USHF.R.S32.HI UR25, URZ, 0x1f, UR24 ;  /* 0x0000001f3f197899 */ /* 0x000fe20008011418 */
[----:B------:R-:W-:Y:S01]  /*0e60*/  IMAD R5, R7, UR19, R4 ;  /* 0x0000001307057c24 */ /* 0x000fe2000f8e0204 */
[----:B------:R-:W-:Y:S02]  /*0e70*/  UIMAD UR8, UR48, UR27, UR6 ;  /* 0x0000001b300872a4 */ /* 0x000fe4000f8e0206 */
[----:B------:R-:W-:-:S03]  /*0e80*/  UIMAD.WIDE.U32 UR6, UR48, UR26, UR24 ;  /* 0x0000001a300672a5 */ /* 0x000fc6000f8e0018 */
[----:B------:R-:W-:Y:S01]  /*0e90*/  ULDC.64 UR26, c[0x0][0x2b8] ;  /* 0x0000ae00001a7ab9 */ /* 0x000fe20000000a00 */
[----:B------:R-:W-:Y:S02]  /*0ea0*/  UIADD3 UR8, UR7, UR8, URZ ;  /* 0x0000000807087290 */ /* 0x000fe4000fffe03f */
[----:B-----5:R-:W-:Y:S02]  /*0eb0*/  MOV R3, UR7 ;  /* 0x0000000700037c02 */ /* 0x020fe40008000f00 */
[----:B------:R-:W-:Y:S02]  /*0ec0*/  MOV R2, UR6 ;  /* 0x0000000600027c02 */ /* 0x000fe40008000f00 */
[----:B------:R-:W-:-:S03]  /*0ed0*/  MOV R3, UR8 ;  /* 0x0000000800037c02 */ /* 0x000fc60008000f00 */
[----:B------:R-:W-:-:S05]  /*0ee0*/  IMAD.WIDE.U32 R2, R6, UR19, R2 ;  /* 0x0000001306027c25 */ /* 0x000fca000f8e0002 */
[----:B------:R-:W-:Y:S02]  /*0ef0*/  IADD3 R3, R3, R5, RZ ;  /* 0x0000000503037210 */ /* 0x000fe40007ffe0ff */
[----:B-1----:R-:W-:-:S04]  /*0f00*/  LEA R4, P0, R2, R38, 0x2 ;  /* 0x0000002602047211 */ /* 0x002fc800078010ff */
[----:B------:R-:W-:-:S03]  /*0f10*/  LEA.HI.X R5, R2, R39, R3, 0x2, P0 ;  /* 0x0000002702057211 */ /* 0x000fc600000f1403 */
[----:B------:R-:W-:Y:S01]  /*0f20*/  IMAD.WIDE R2, R132, 0x10, R4 ;  /* 0x0000001084027825 */ /* 0x000fe200078e0204 */
[----:B--2---:R-:W-:Y:S04]  /*0f30*/  STS.128 [R103], R8 ;  /* 0x0000000867007388 */ /* 0x004fe80000000c00 */
[----:B---3--:R-:W-:Y:S04]  /*0f40*/  STS.128 [R103+0x200], R12 ;  /* 0x0002000c67007388 */ /* 0x008fe80000000c00 */
[----:B----4-:R0:W-:Y:S04]  /*0f50*/  STS.128 [R103+0x400], R28 ;  /* 0x0004001c67007388 */ /* 0x0101e80000000c00 */
[----:B------:R1:W-:Y:S01]  /*0f60*/  STS.128 [R103+0x600], R32 ;  /* 0x0006002067007388 */ /* 0x0003e20000000c00 */
[----:B------:R-:W-:-:S03]  /*0f70*/  NOP ;  /* 0x0000000000007918 */ /* 0x000fc60000000000 */
[----:B------:R-:W-:Y:S04]  /*0f80*/  LDS.128 R84, [R36] ;  /* 0x0000000024547984 */ /* 0x000fe80000000c00 */
[----:B------:R-:W-:Y:S01]  /*0f90*/  LDS.128 R76, [R36+0x10] ;  /* 0x00001000244c7984 */ /* 0x000fe20000000c00 */
[----:B0-----:R-:W0:Y:S03]  /*0fa0*/  LDC.64 R28, c[0x0][0x2b0] ;  /* 0x0000ac00ff1c7b82 */ /* 0x001e260000000a00 */
[----:B------:R-:W-:Y:S04]  /*0fb0*/  LDS.128 R52, [R36+0x20] ;  /* 0x0000200024347984 */ /* 0x000fe80000000c00 */
[----:B------:R-:W-:Y:S01]  /*0fc0*/  LDS.128 R96, [R36+0x30] ;  /* 0x0000300024607984 */ /* 0x000fe20000000c00 */
[----:B------:R-:W-:Y:S01]  /*0fd0*/  UIMAD UR6, UR49, UR26, URZ ;  /* 0x0000001a310672a4 */ /* 0x000fe2000f8e023f */
[----:B------:R-:W2:Y:S08]  /*0fe0*/  LDC.64 R30, c[0x0][0x308] ;  /* 0x0000c200ff1e7b82 */ /* 0x000eb00000000a00 */
        /* <DEDUP_REMOVED lines=10> */
[----:B------:R-:W-:Y:S01]  /*1090*/  MOV R5, UR7 ;  /* 0x0000000700057c02 */ /* 0x000fe20008000f00 */
[----:B------:R-:W-:Y:S01]  /*10a0*/  ULDC.64 UR26, c[0x0][0x3a0] ;  /* 0x0000e800001a7ab9 */ /* 0x000fe20000000a00 */
[----:B------:R-:W-:Y:S02]  /*10b0*/  MOV R4, UR6 ;  /* 0x0000000600047c02 */ /* 0x000fe40008000f00 */
        /* <DEDUP_REMOVED lines=47> */
[----:B------:R-:W-:Y:S01]  /*13b0*/  MUFU.RCP R42, R42 ;  /* 0x0000002a002a7308 */ /* 0x000fe20000001000 */
[----:B0-----:R-:W-:-:S07]  /*13c0*/  FMUL.FTZ R43, R58, -1.4426950216293334961 ;  /* 0xbfb8aa3b3a2b7820 */ /* 0x001fce0000410000 */
[----:B------:R0:W1:Y:S01]  /*13d0*/  MUFU.EX2 R90, R43 ;  /* 0x0000002b005a7308 */ /* 0x0000620000000800 */
[----:B---3--:R-:W-:-:S07]  /*13e0*/  FADD.FTZ R46, R46, 1 ;  /* 0x3f8000002e2e7421 */ /* 0x008fce0000010000 */
[----:B------:R2:W-:Y:S01]  /*13f0*/  MUFU.RCP R121, R3 ;  /* 0x0000000300797308 */ /* 0x0005e20000001000 */
[----:B0-----:R-:W-:Y:S01]  /*1400*/  FADD.FTZ R43, R41, 1 ;  /* 0x3f800000292b7421 */ /* 0x001fe20000010000 */
[----:B------:R-:W-:Y:S01]  /*1410*/  FADD.FTZ R41, R44, 1 ;  /* 0x3f8000002c297421 */ /* 0x000fe20000010000 */
[----:B------:R-:W-:-:S05]  /*1420*/  FADD.FTZ R44, R45, 1 ;  /* 0x3f8000002d2c7421 */ /* 0x000fca0000010000 */
[----:B------:R-:W-:Y:S01]  /*1430*/  MUFU.RCP R43, R43 ;  /* 0x0000002b002b7308 */ /* 0x000fe20000001000 */
[----:B--2---:R-:W-:Y:S01]  /*1440*/  MOV R3, UR7 ;  /* 0x0000000700037c02 */ /* 0x004fe20008000f00 */
[----:B-1----:R-:W-:Y:S01]  /*1450*/  FADD.FTZ R90, R90, 1 ;  /* 0x3f8000005a5a7421 */ /* 0x002fe20000010000 */
[----:B------:R-:W-:-:S05]  /*1460*/  MOV R3, UR8 ;  /* 0x0000000800037c02 */ /* 0x000fca0008000f00 */
[----:B------:R-:W0:Y:S08]  /*1470*/  MUFU.RCP R41, R41 ;  /* 0x0000002900297308 */ /* 0x000e300000001000 */
[----:B------:R1:W-:Y:S08]  /*1480*/  MUFU.RCP R100, R2 ;  /* 0x0000000200647308 */ /* 0x0003f00000001000 */
[----:B------:R-:W2:Y:S01]  /*1490*/  MUFU.RCP R44, R44 ;  /* 0x0000002c002c7308 */ /* 0x000ea20000001000 */
[----:B-1----:R-:W-:Y:S01]  /*14a0*/  MOV R2, UR6 ;  /* 0x0000000600027c02 */ /* 0x002fe20008000f00 */
[----:B0-----:R-:W-:-:S06]  /*14b0*/  FMUL.FTZ R123, R6, R41 ;  /* 0x00000029067b7220 */ /* 0x001fcc0000410000 */
[----:B------:R0:W1:Y:S08]  /*14c0*/  MUFU.EX2 R88, R38 ;  /* 0x0000002600587308 */ /* 0x0000700000000800 */
[----:B------:R-:W3:Y:S01]  /*14d0*/  MUFU.EX2 R89, R89 ;  /* 0x0000005900597308 */ /* 0x000ee20000000800 */
[----:B--2---:R-:W-:Y:S01]  /*14e0*/  FMUL.FTZ R120, R7, R44 ;  /* 0x0000002c07787220 */ /* 0x004fe20000410000 */
[----:B0-----:R-:W-:-:S06]  /*14f0*/  FMUL.FTZ R38, R50, -1.4426950216293334961 ;  /* 0xbfb8aa3b32267820 */ /* 0x001fcc0000410000 */
[----:B------:R-:W0:Y:S01]  /*1500*/  MUFU.EX2 R91, R91 ;  /* 0x0000005b005b7308 */ /* 0x000e220000000800 */
[----:B-1----:R-:W-:-:S07]  /*1510*/  FADD.FTZ R88, R88, 1 ;  /* 0x3f80000058587421 */ /* 0x002fce0000010000 */
[----:B------:R1:W2:Y:S01]  /*1520*/  MUFU.EX2 R47, R37 ;  /* 0x00000025002f7308 */ /* 0x0002a20000000800 */
[----:B---3--:R-:W-:-:S07]  /*1530*/  FADD.FTZ R89, R89, 1 ;  /* 0x3f80000059597421 */ /* 0x008fce0000010000 */
[----:B------:R-:W-:Y:S01]  /*1540*/  MUFU.RCP R101, R46 ;  /* 0x0000002e00657308 */ /* 0x000fe20000001000 */
[----:B0-----:R-:W-:Y:S01]  /*1550*/  FADD.FTZ R91, R91, 1 ;  /* 0x3f8000005b5b7421 */ /* 0x001fe20000010000 */
[----:B-1----:R-:W-:-:S06]  /*1560*/  FMUL.FTZ R37, R51, -1.4426950216293334961 ;  /* 0xbfb8aa3b33257820 */ /* 0x002fcc0000410000 */
[----:B------:R-:W0:Y:S01]  /*1570*/  MUFU.EX2 R40, R40 ;  /* 0x0000002800287308 */ /* 0x000e220000000800 */
[----:B--2---:R-:W-:-:S07]  /*1580*/  FADD.FTZ R47, R47, 1 ;  /* 0x3f8000002f2f7421 */ /* 0x004fce0000010000 */
[----:B------:R-:W-:Y:S08]  /*1590*/  MUFU.RCP R125, R88 ;  /* 0x00000058007d7308 */ /* 0x000ff00000001000 */
[----:B------:R-:W-:Y:S01]  /*15a0*/  MUFU.RCP R102, R89 ;  /* 0x0000005900667308 */ /* 0x000fe20000001000 */
[----:B0-----:R-:W-:-:S07]  /*15b0*/  FADD.FTZ R40, R40, 1 ;  /* 0x3f80000028287421 */ /* 0x001fce0000010000 */
[----:B------:R-:W-:Y:S08]  /*15c0*/  MUFU.RCP R127, R90 ;  /* 0x0000005a007f7308 */ /* 0x000ff00000001000 */
[----:B------:R-:W-:Y:S08]  /*15d0*/  MUFU.RCP R124, R91 ;  /* 0x0000005b007c7308 */ /* 0x000ff00000001000 */
[----:B------:R-:W-:Y:S08]  /*15e0*/  MUFU.RCP R122, R47 ;  /* 0x0000002f007a7308 */ /* 0x000ff00000001000 */
[----:B------:R-:W0:Y:S08]  /*15f0*/  MUFU.EX2 R38, R38 ;  /* 0x0000002600267308 */ /* 0x000e300000000800 */
[----:B------:R-:W1:Y:S08]  /*1600*/  MUFU.EX2 R39, R39 ;  /* 0x0000002700277308 */ /* 0x000e700000000800 */
[----:B------:R-:W2:Y:S01]  /*1610*/  MUFU.EX2 R37, R37 ;  /* 0x0000002500257308 */ /* 0x000ea20000000800 */
[----:B0-----:R-:W-:-:S07]  /*1620*/  FADD.FTZ R38, R38, 1 ;  /* 0x3f80000026267421 */ /* 0x001fce0000010000 */
[----:B------:R0:W3:Y:S01]  /*1630*/  MUFU.RCP R129, R40 ;  /* 0x0000002800817308 */ /* 0x0000e20000001000 */
[----:B-1----:R-:W-:-:S07]  /*1640*/  FADD.FTZ R39, R39, 1 ;  /* 0x3f80000027277421 */ /* 0x002fce0000010000 */
[----:B------:R-:W1:Y:S01]  /*1650*/  MUFU.RCP R131, R38 ;  /* 0x0000002600837308 */ /* 0x000e620000001000 */
[----:B0-----:R-:W-:Y:S01]  /*1660*/  FADD.FTZ R40, -R100, 1 ;  /* 0x3f80000064287421 */ /* 0x001fe20000010100 */
[----:B--2---:R-:W-:-:S03]  /*1670*/  FADD.FTZ R128, R37, 1 ;  /* 0x3f80000025807421 */ /* 0x004fc60000010000 */
[----:B------:R-:W-:-:S03]  /*1680*/  FFMA.FTZ R40, R81, R40, 1 ;  /* 0x3f80000051287423 */ /* 0x000fc60000010028 */
[----:B------:R0:W2:Y:S01]  /*1690*/  MUFU.RCP R126, R39 ;  /* 0x00000027007e7308 */ /* 0x0000a20000001000 */
[----:B---3--:R-:W-:-:S07]  /*16a0*/  FADD.FTZ R37, -R129, 1 ;  /* 0x3f80000081257421 */ /* 0x008fce0000010100 */
[----:B------:R-:W3:Y:S01]  /*16b0*/  MUFU.RCP R128, R128 ;  /* 0x0000008000807308 */ /* 0x000ee20000001000 */
[----:B0-----:R-:W-:-:S04]  /*16c0*/  FADD.FTZ R39, -R125, 1 ;  /* 0x3f8000007d277421 */ /* 0x001fc80000010100 */
[----:B------:R-:W-:Y:S01]  /*16d0*/  FFMA.FTZ R39, R56, R39, 1 ;  /* 0x3f80000038277423 */ /* 0x000fe20000010027 */
[----:B-----5:R-:W-:Y:S04]  /*16e0*/  STS.128 [R103], R28 ;  /* 0x0000001c67007388 */ /* 0x020fe80000000c00 */
[----:B------:R0:W-:Y:S04]  /*16f0*/  STS.128 [R103+0x200], R32 ;  /* 0x0002002067007388 */ /* 0x0001e80000000c00 */
[----:B------:R-:W-:Y:S04]  /*1700*/  STS.128 [R103+0x400], R12 ;  /* 0x0004000c67007388 */ /* 0x000fe80000000c00 */
[----:B------:R4:W-:Y:S01]  /*1710*/  STS.128 [R103+0x600], R8 ;  /* 0x0006000867007388 */ /* 0x0009e20000000c00 */
[----:B------:R-:W-:-:S03]  /*1720*/  NOP ;  /* 0x0000000000007918 */ /* 0x000fc60000000000 */
[----:B------:R-:W5:Y:S01]  /*1730*/  LDS.128 R28, [R36] ;  /* 0x00000000241c7984 */ /* 0x000f620000000c00 */
[----:B0-----:R-:W0:Y:S01]  /*1740*/  LDC.64 R32, c[0x0][0x3e8] ;  /* 0x0000fa00ff207b82 */ /* 0x001e220000000a00 */
[----:B------:R-:W-:Y:S01]  /*1750*/  FADD.FTZ R35, -R41, 1 ;  /* 0x3f80000029237421 */ /* 0x000fe20000010100 */
[----:B------:R-:W-:Y:S01]  /*1760*/  FADD.FTZ R34, -R44, 1 ;  /* 0x3f8000002c227421 */ /* 0x000fe20000010100 */
[----:B------:R-:W1:Y:S02]  /*1770*/  LDS.128 R12, [R36+0x10] ;  /* 0x00001000240c7984 */ /* 0x000e640000000c00 */
[----:B------:R-:W-:Y:S01]  /*1780*/  FFMA.FTZ R35, R6, R35, 1 ;  /* 0x3f80000006237423 */ /* 0x000fe20000010023 */
[----:B------:R-:W-:Y:S01]  /*1790*/  FFMA.FTZ R34, R7, R34, 1 ;  /* 0x3f80000007227423 */ /* 0x000fe20000010022 */
[----:B----4-:R-:W-:-:S04]  /*17a0*/  IMAD R8, R106, UR30, RZ ;  /* 0x0000001e6a087c24 */ /* 0x010fc8000f8e02ff */
[----:B------:R-:W-:Y:S02]  /*17b0*/  IMAD R11, R107, UR19, R8 ;  /* 0x000000136b0b7c24 */ /* 0x000fe4000f8e0208 */
[----:B------:R-:W-:Y:S01]  /*17c0*/  FMUL.FTZ R107, R4, R43 ;  /* 0x0000002b046b7220 */ /* 0x000fe20000410000 */
[----:B------:R-:W-:-:S04]  /*17d0*/  IMAD.WIDE.U32 R8, R106, UR19, R2 ;  /* 0x000000136a087c25 */ /* 0x000fc8000f8e0002 */
[----:B------:R-:W-:Y:S01]  /*17e0*/  FMUL.FTZ R106, R5, R42 ;  /* 0x0000002a056a7220 */ /* 0x000fe20000410000 */
[----:B------:R-:W-:Y:S01]  /*17f0*/  IADD3 R3, R9, R11, RZ ;  /* 0x0000000b09037210 */ /* 0x000fe20007ffe0ff */
[----:B------:R-:W-:Y:S01]  /*1800*/  FADD.FTZ R9, -R43, 1 ;  /* 0x3f8000002b097421 */ /* 0x000fe20000010100 */
[----:B0-----:R-:W-:-:S04]  /*1810*/  LEA R2, P0, R8, R32, 0x2 ;  /* 0x0000002008027211 */ /* 0x001fc800078010ff */
[----:B------:R-:W-:Y:S01]  /*1820*/  LEA.HI.X R3, R8, R33, R3, 0x2, P0 ;  /* 0x0000002108037211 */ /* 0x000fe200000f1403 */
[----:B------:R-:W-:Y:S01]  /*1830*/  FADD.FTZ R8, -R42, 1 ;  /* 0x3f8000002a087421 */ /* 0x000fe20000010100 */
[----:B------:R-:W-:-:S03]  /*1840*/  FFMA.FTZ R33, R4, R9, 1 ;  /* 0x3f80000004217423 */ /* 0x000fc60000010009 */
[----:B------:R-:W-:Y:S02]  /*1850*/  FFMA.FTZ R32, R5, R8, 1 ;  /* 0x3f80000005207423 */ /* 0x000fe40000010008 */
[----:B------:R-:W0:Y:S01]  /*1860*/  LDS.128 R8, [R36+0x20] ;  /* 0x0000200024087984 */ /* 0x000e220000000c00 */
[----:B-----5:R-:W-:Y:S01]  /*1870*/  FMUL.FTZ R4, R84, R28 ;  /* 0x0000001c54047220 */ /* 0x020fe20000410000 */
        /* <DEDUP_REMOVED lines=10> */
[----:B------:R-:W-:Y:S01]  /*1920*/  FADD.FTZ R33, -R101, 1 ;  /* 0x3f80000065217421 */ /* 0x000fe20000010100 */
[----:B------:R0:W4:Y:S01]  /*1930*/  LDS.128 R4, [R36+0x30] ;  /* 0x0000300024047984 */ /* 0x0001220000000c00 */
[----:B-1----:R-:W-:Y:S01]  /*1940*/  FMUL.FTZ R32, R76, R12 ;  /* 0x0000000c4c207220 */ /* 0x002fe20000410000 */
[----:B------:R-:W-:Y:S01]  /*1950*/  FMUL.FTZ R35, R77, R13 ;  /* 0x0000000d4d237220 */ /* 0x000fe20000410000 */
[----:B------:R-:W-:Y:S01]  /*1960*/  FFMA.FTZ R33, R80, R33, 1 ;  /* 0x3f80000050217423 */ /* 0x000fe20000010021 */
[----:B------:R-:W-:Y:S01]  /*1970*/  FMUL.FTZ R91, R91, R34 ;  /* 0x000000225b5b7220 */ /* 0x000fe20000410000 */
[----:B------:R-:W-:Y:S01]  /*1980*/  FMUL.FTZ R32, R101, R32 ;  /* 0x0000002065207220 */ /* 0x000fe20000410000 */
[----:B------:R-:W-:-:S03]  /*1990*/  FMUL.FTZ R35, R100, R35 ;  /* 0x0000002364237220 */ /* 0x000fc60000410000 */
[----:B------:R-:W-:Y:S01]  /*19a0*/  FMUL.FTZ R108, R32, R33 ;  /* 0x00000021206c7220 */ /* 0x000fe20000410000 */
[----:B------:R-:W-:Y:S01]  /*19b0*/  FADD.FTZ R32, -R122, 1 ;  /* 0x3f8000007a207421 */ /* 0x000fe20000010100 */
[----:B------:R-:W-:Y:S01]  /*19c0*/  FADD.FTZ R33, -R121, 1 ;  /* 0x3f80000079217421 */ /* 0x000fe20000010100 */
[----:B------:R-:W-:Y:S01]  /*19d0*/  FMUL.FTZ R109, R35, R40 ;  /* 0x00000028236d7220 */ /* 0x000fe20000410000 */
[----:B------:R-:W-:Y:S01]  /*19e0*/  FMUL.FTZ R35, R79, R15 ;  /* 0x0000000f4f237220 */ /* 0x000fe20000410000 */
[----:B------:R-:W-:Y:S01]  /*19f0*/  FFMA.FTZ R34, R83, R32, 1 ;  /* 0x3f80000053227423 */ /* 0x000fe20000010020 */
[----:B------:R-:W-:Y:S01]  /*1a00*/  FMUL.FTZ R32, R78, R14 ;  /* 0x0000000e4e207220 */ /* 0x000fe20000410000 */
[----:B------:R-:W-:Y:S01]  /*1a10*/  FFMA.FTZ R33, R82, R33, 1 ;  /* 0x3f80000052217423 */ /* 0x000fe20000010021 */
[----:B------:R-:W-:Y:S01]  /*1a20*/  FMUL.FTZ R35, R122, R35 ;  /* 0x000000237a237220 */ /* 0x000fe20000410000 */
[----:B------:R-:W-:Y:S01]  /*1a30*/  BAR.SYNC.DEFER_BLOCKING 0x0 ;  /* 0x0000000000007b1d */ /* 0x000fe20000010000 */
[----:B------:R-:W-:-:S02]  /*1a40*/  FMUL.FTZ R32, R121, R32 ;  /* 0x0000002079207220 */ /* 0x000fc40000410000 */
[----:B------:R-:W-:Y:S01]  /*1a50*/  FMUL.FTZ R111, R35, R34 ;  /* 0x00000022236f7220 */ /* 0x000fe20000410000 */
[----:B------:R-:W-:Y:S01]  /*1a60*/  FADD.FTZ R34, -R124, 1 ;  /* 0x3f8000007c227421 */ /* 0x000fe20000010100 */
[----:B------:R-:W-:Y:S01]  /*1a70*/  FMUL.FTZ R110, R32, R33 ;  /* 0x00000021206e7220 */ /* 0x000fe20000410000 */
[----:B0-----:R-:W-:Y:S01]  /*1a80*/  FMUL.FTZ R36, R52, R8 ;  /* 0x0000000834247220 */ /* 0x001fe20000410000 */
[----:B------:R-:W-:Y:S01]  /*1a90*/  FADD.FTZ R33, -R127, 1 ;  /* 0x3f8000007f217421 */ /* 0x000fe20000010100 */
[----:B------:R-:W-:Y:S02]  /*1aa0*/  FADD.FTZ R32, -R102, 1 ;  /* 0x3f80000066207421 */ /* 0x000fe40000010100 */
[----:B------:R-:W-:Y:S01]  /*1ab0*/  FMUL.FTZ R36, R125, R36 ;  /* 0x000000247d247220 */ /* 0x000fe20000410000 */
[----:B------:R-:W-:Y:S01]  /*1ac0*/  FFMA.FTZ R35, R58, R33, 1 ;  /* 0x3f8000003a237423 */ /* 0x000fe20000010021 */
[----:B------:R-:W-:Y:S01]  /*1ad0*/  FMUL.FTZ R33, R53, R9 ;  /* 0x0000000935217220 */ /* 0x000fe20000410000 */
[----:B------:R-:W-:Y:S01]  /*1ae0*/  FFMA.FTZ R32, R57, R32, 1 ;  /* 0x3f80000039207423 */ /* 0x000fe20000010020 */
[----:B------:R-:W-:Y:S01]  /*1af0*/  FMUL.FTZ R112, R36, R39 ;  /* 0x0000002724707220 */ /* 0x000fe20000410000 */
[----:B------:R-:W-:Y:S01]  /*1b00*/  FFMA.FTZ R36, R59, R34, 1 ;  /* 0x3f8000003b247423 */ /* 0x000fe20000010022 */
[----:B------:R-:W-:Y:S01]  /*1b10*/  FFMA.FTZ R39, R48, R37, 1 ;  /* 0x3f80000030277423 */ /* 0x000fe20000010025 */
[----:B------:R-:W-:Y:S01]  /*1b20*/  FMUL.FTZ R34, R54, R10 ;  /* 0x0000000a36227220 */ /* 0x000fe20000410000 */
[----:B------:R-:W-:Y:S01]  /*1b30*/  FMUL.FTZ R33, R102, R33 ;  /* 0x0000002166217220 */ /* 0x000fe20000410000 */
[----:B------:R-:W-:-:S02]  /*1b40*/  FMUL.FTZ R37, R55, R11 ;  /* 0x0000000b37257220 */ /* 0x000fc40000410000 */
[----:B------:R-:W-:Y:S01]  /*1b50*/  FMUL.FTZ R34, R127, R34 ;  /* 0x000000227f227220 */ /* 0x000fe20000410000 */
[----:B----4-:R-:W-:Y:S01]  /*1b60*/  FMUL.FTZ R38, R96, R4 ;  /* 0x0000000460267220 */ /* 0x010fe20000410000 */
[----:B------:R-:W-:Y:S01]  /*1b70*/  FMUL.FTZ R113, R33, R32 ;  /* 0x0000002021717220 */ /* 0x000fe20000410000 */
[----:B------:R-:W-:Y:S01]  /*1b80*/  FMUL.FTZ R37, R124, R37 ;  /* 0x000000257c257220 */ /* 0x000fe20000410000 */
[----:B------:R-:W-:Y:S01]  /*1b90*/  FADD.FTZ R33, -R131, 1 ;  /* 0x3f80000083217421 */ /* 0x000fe20000010100 */
[----:B------:R-:W-:Y:S01]  /*1ba0*/  FMUL.FTZ R38, R129, R38 ;  /* 0x0000002681267220 */ /* 0x000fe20000410000 */
[----:B------:R-:W-:Y:S01]  /*1bb0*/  FMUL.FTZ R114, R34, R35 ;  /* 0x0000002322727220 */ /* 0x000fe20000410000 */
[----:B------:R-:W-:Y:S01]  /*1bc0*/  FMUL.FTZ R115, R37, R36 ;  /* 0x0000002425737220 */ /* 0x000fe20000410000 */
[----:B------:R-:W-:Y:S01]  /*1bd0*/  FFMA.FTZ R35, R50, R33, 1 ;  /* 0x3f80000032237423 */ /* 0x000fe20000010021 */
[----:B------:R-:W-:Y:S01]  /*1be0*/  FMUL.FTZ R116, R38, R39 ;  /* 0x0000002726747220 */ /* 0x000fe20000410000 */
[----:B------:R-:W-:Y:S01]  /*1bf0*/  LEA R39, R117, R0, 0x2 ;  /* 0x0000000075277211 */ /* 0x000fe200078e10ff */
[----:B--2---:R-:W-:Y:S01]  /*1c00*/  FADD.FTZ R32, -R126, 1 ;  /* 0x3f8000007e207421 */ /* 0x004fe20000010100 */
[----:B---3--:R-:W-:Y:S01]  /*1c10*/  FADD.FTZ R34, -R128, 1 ;  /* 0x3f80000080227421 */ /* 0x008fe20000010100 */
        /* <DEDUP_REMOVED lines=22> */
[----:B------:R-:W-:Y:S01]  /*1d80*/  FMUL.FTZ R85, R80, R101 ;  /* 0x0000006550557220 */ /* 0x000fe20000410000 */
[----:B------:R-:W-:Y:S01]  /*1d90*/  FMUL.FTZ R80, R81, R100 ;  /* 0x0000006451507220 */ /* 0x000fe20000410000 */
[----:B------:R-:W-:Y:S01]  /*1da0*/  FMUL.FTZ R86, R86, R123 ;  /* 0x0000007b56567220 */ /* 0x000fe20000410000 */
[----:B------:R-:W-:Y:S01]  /*1db0*/  FMUL.FTZ R121, R82, R121 ;  /* 0x0000007952797220 */ /* 0x000fe20000410000 */
[----:B------:R-:W-:Y:S01]  /*1dc0*/  FMUL.FTZ R87, R87, R120 ;  /* 0x0000007857577220 */ /* 0x000fe20000410000 */
[----:B------:R-:W-:Y:S01]  /*1dd0*/  FMUL.FTZ R76, R76, R85 ;  /* 0x000000554c4c7220 */ /* 0x000fe20000410000 */
[----:B------:R4:W-:Y:S01]  /*1de0*/  STL [R1+0x58], R133 ;  /* 0x0000588501007387 */ /* 0x0009e20000100800 */
[----:B------:R-:W-:Y:S01]  /*1df0*/  FMUL.FTZ R77, R77, R80 ;  /* 0x000000504d4d7220 */ /* 0x000fe20000410000 */
[----:B------:R-:W-:Y:S01]  /*1e00*/  FMUL.FTZ R78, R78, R121 ;  /* 0x000000794e4e7220 */ /* 0x000fe20000410000 */
[----:B------:R-:W-:Y:S01]  /*1e10*/  FMUL.FTZ R125, R56, R125 ;  /* 0x0000007d387d7220 */ /* 0x000fe20000410000 */
[----:B------:R4:W-:Y:S01]  /*1e20*/  STL [R1+0x14], R130 ;  /* 0x0000148201007387 */ /* 0x0009e20000100800 */
[----:B------:R-:W-:-:S03]  /*1e30*/  IMAD.WIDE R2, R132, 0x10, R2 ;  /* 0x0000001084027825 */ /* 0x000fc600078e0202 */
[----:B------:R4:W-:Y:S01]  /*1e40*/  STL [R1+0x10], R86 ;  /* 0x0000105601007387 */ /* 0x0009e20000100800 */
[----:B------:R-:W-:Y:S01]  /*1e50*/  FMUL.FTZ R159, R52, R125 ;  /* 0x0000007d349f7220 */ /* 0x000fe20000410000 */
[----:B------:R-:W-:Y:S01]  /*1e60*/  ISETP.NE.U32.AND P0, PT, RZ, UR28, PT ;  /* 0x0000001cff007c0c */ /* 0x000fe2000bf05070 */
[----:B------:R-:W4:Y:S01]  /*1e70*/  LDC R52, c[0x0][0x21c] ;  /* 0x00008700ff347b82 */ /* 0x000f220000000800 */
[----:B------:R0:W-:Y:S04]  /*1e80*/  STL [R1+0xc], R87 ;  /* 0x00000c5701007387 */ /* 0x0001e80000100800 */
[----:B------:R0:W-:Y:S04]  /*1e90*/  STL [R1+0x8], R76 ;  /* 0x0000084c01007387 */ /* 0x0001e80000100800 */
[----:B------:R1:W-:Y:S04]  /*1ea0*/  STL [R1+0x4], R77 ;  /* 0x0000044d01007387 */ /* 0x0003e80000100800 */
[----:B------:R2:W-:Y:S04]  /*1eb0*/  STL [R1], R78 ;  /* 0x0000004e01007387 */ /* 0x0005e80000100800 */
[----:B0-----:R0:W-:Y:S04]  /*1ec0*/  STG.E.128 desc[UR20][R2.64+-0x2000], R32 ;  /* 0xffe0002002007986 */ /* 0x0011e8000c101d14 */
[----:B-1----:R0:W-:Y:S04]  /*1ed0*/  STG.E.128 desc[UR20][R2.64+-0x1e00], R36 ;  /* 0xffe2002402007986 */ /* 0x0021e8000c101d14 */
[----:B--2---:R0:W-:Y:S04]  /*1ee0*/  STG.E.128 desc[UR20][R2.64+-0x1c00], R40 ;  /* 0xffe4002802007986 */ /* 0x0041e8000c101d14 */
[----:B---3--:R0:W-:Y:S01]  /*1ef0*/  STG.E.128 desc[UR20][R2.64+-0x1a00], R44 ;  /* 0xffe6002c02007986 */ /* 0x0081e2000c101d14 */
[----:B------:R-:W-:Y:S01]  /*1f00*/  FMUL.FTZ R0, R84, R107 ;  /* 0x0000006b54007220 */ /* 0x000fe20000410000 */
[----:B------:R-:W-:Y:S01]  /*1f10*/  ISETP.NE.AND.EX P0, PT, RZ, UR29, PT, P0 ;  /* 0x0000001dff007c0c */ /* 0x000fe2000bf05300 */
[----:B------:R-:W-:-:S02]  /*1f20*/  FMUL.FTZ R129, R48, R129 ;  /* 0x0000008130817220 */ /* 0x000fc40000410000 */
[----:B------:R-:W-:Y:S01]  /*1f30*/  FFMA.FTZ R48, R72, R0, R134 ;  /* 0x0000000048307223 */ /* 0x000fe20000010086 */
[----:B------:R-:W-:-:S03]  /*1f40*/  FMUL.FTZ R126, R49, R126 ;  /* 0x0000007e317e7220 */ /* 0x000fc60000410000 */
        /* <DEDUP_REMOVED lines=49> */
[----:B------:R-:W1:Y:S01]  /*2260*/  LDS.128 R32, [R103] ;  /* 0x0000000067207984 */ /* 0x000e620000000c00 */
[C---:B0-----:R-:W-:Y:S02]  /*2270*/  IMAD R28, R50.reuse, UR30, RZ ;  /* 0x0000001e321c7c24 */ /* 0x041fe4000f8e02ff */
[----:B------:R-:W-:Y:S01]  /*2280*/  IMAD.WIDE.U32 R2, R50, UR19, R2 ;  /* 0x0000001332027c25 */ /* 0x000fe2000f8e0002 */
[----:B------:R-:W0:Y:S03]  /*2290*/  LDS.128 R12, [R103+0x200] ;  /* 0x00020000670c7984 */ /* 0x000e260000000c00 */
[----:B------:R-:W-:Y:S01]  /*22a0*/  IMAD R29, R51, UR19, R28 ;  /* 0x00000013331d7c24 */ /* 0x000fe2000f8e021c */
[----:B------:R-:W2:Y:S01]  /*22b0*/  LDS.128 R8, [R103+0x400] ;  /* 0x0004000067087984 */ /* 0x000ea20000000c00 */
[----:B------:R-:W-:-:S03]  /*22c0*/  LEA R28, P0, R2, UR28, 0x2 ;  /* 0x0000001c021c7c11 */ /* 0x000fc6000f8010ff */
[----:B------:R-:W3:Y:S01]  /*22d0*/  LDS.128 R4, [R103+0x600] ;  /* 0x0006000067047984 */ /* 0x000ee20000000c00 */
[----:B------:R-:W-:-:S04]  /*22e0*/  IADD3 R3, R3, R29, RZ ;  /* 0x0000001d03037210 */ /* 0x000fc80007ffe0ff */
[----:B------:R-:W-:-:S03]  /*22f0*/  LEA.HI.X R29, R2, UR29, R3, 0x2, P0 ;  /* 0x0000001d021d7c11 */ /* 0x000fc600080f1403 */
[----:B------:R-:W-:-:S05]  /*2300*/  IMAD.WIDE R2, R132, 0x10, R28 ;  /* 0x0000001084027825 */ /* 0x000fca00078e021c */
[----:B-1----:R1:W-:Y:S04]  /*2310*/  STG.E.128 desc[UR20][R2.64+-0x2000], R32 ;  /* 0xffe0002002007986 */ /* 0x0023e8000c101d14 */
[----:B0-----:R1:W-:Y:S04]  /*2320*/  STG.E.128 desc[UR20][R2.64+-0x1e00], R12 ;  /* 0xffe2000c02007986 */ /* 0x0013e8000c101d14 */
[----:B--2---:R1:W-:Y:S04]  /*2330*/  STG.E.128 desc[UR20][R2.64+-0x1c00], R8 ;  /* 0xffe4000802007986 */ /* 0x0043e8000c101d14 */
[----:B---3--:R1:W-:Y:S02]  /*2340*/  STG.E.128 desc[UR20][R2.64+-0x1a00], R4 ;  /* 0xffe6000402007986 */ /* 0x0083e4000c101d14 */
.L_x_2613:
[----:B-1----:R-:W-:Y:S01]  /*2350*/  FFMA.FTZ R2, R68, R76, R49 ;  /* 0x0000004c44027223 */ /* 0x002fe20000010031 */
        /* <DEDUP_REMOVED lines=58> */
[----:B0-----:R-:W-:Y:S01]  /*2700*/  FMUL.FTZ R2, R75, R95 ;  /* 0x0000005f4b027220 */ /* 0x001fe20000410000 */
[----:B------:R-:W-:Y:S01]  /*2710*/  FADD.FTZ R21, R17, UR4 ;  /* 0x0000000411157e21 */ /* 0x000fe20008010000 */
[----:B------:R-:W-:Y:S01]  /*2720*/  FADD.FTZ R20, R18, UR4 ;  /* 0x0000000412147e21 */ /* 0x000fe20008010000 */
[----:B------:R-:W-:Y:S01]  /*2730*/  FADD.FTZ R19, R19, UR4 ;  /* 0x0000000413137e21 */ /* 0x000fe20008010000 */
[----:B-1----:R-:W-:Y:S01]  /*2740*/  FMUL.FTZ R4, R68, R94 ;  /* 0x0000005e44047220 */ /* 0x002fe20000410000 */
[----:B------:R0:W-:Y:S01]  /*2750*/  STL [R1+0x3c], R2 ;  /* 0x00003c0201007387 */ /* 0x0001e20000100800 */
[----:B------:R-:W-:Y:S01]  /*2760*/  HFMA2.MMA R56, -RZ, RZ, 0, 0 ;  /* 0x00000000ff387435 */ /* 0x000fe200000001ff */
[----:B------:R-:W-:Y:S01]  /*2770*/  UMOV UR6, URZ ;  /* 0x0000003f00067c82 */ /* 0x000fe20008000000 */
[----:B--2---:R-:W-:Y:S01]  /*2780*/  FMUL.FTZ R3, R69, R93 ;  /* 0x0000005d45037220 */ /* 0x004fe20000410000 */
[----:B------:R1:W-:Y:S01]  /*2790*/  STL [R1+0x38], R4 ;  /* 0x0000380401007387 */ /* 0x0003e20000100800 */
[----:B------:R-:W-:Y:S01]  /*27a0*/  UMOV UR7, URZ ;  /* 0x0000003f00077c82 */ /* 0x000fe20008000000 */
[----:B------:R-:W-:Y:S01]  /*27b0*/  UMOV UR8, URZ ;  /* 0x0000003f00087c82 */ /* 0x000fe20008000000 */
[----:B------:R-:W-:Y:S01]  /*27c0*/  ULDC UR50, c[0x0][0x224] ;  /* 0x0000890000327ab9 */ /* 0x000fe20000000800 */
[----:B------:R2:W-:Y:S01]  /*27d0*/  STL [R1+0x50], R3 ;  /* 0x0000500301007387 */ /* 0x0005e20000100800 */
[----:B------:R-:W-:Y:S01]  /*27e0*/  ULDC UR54, c[0x0][0x21c] ;  /* 0x0000870000367ab9 */ /* 0x000fe20000000800 */
[----:B0-----:R-:W-:Y:S01]  /*27f0*/  FMUL.FTZ R2, R70, R92 ;  /* 0x0000005c46027220 */ /* 0x001fe20000410000 */
[----:B------:R-:W-:Y:S01]  /*2800*/  ULDC UR51, c[0x0][0x218] ;  /* 0x0000860000337ab9 */ /* 0x000fe20000000800 */
[----:B------:R-:W-:Y:S01]  /*2810*/  ULDC.64 UR26, c[0x0][0x3c8] ;  /* 0x0000f200001a7ab9 */ /* 0x000fe20000000a00 */
[----:B------:R-:W-:Y:S01]  /*2820*/  ULDC.64 UR28, c[0x0][0x250] ;  /* 0x00009400001c7ab9 */ /* 0x000fe20000000a00 */
[----:B-1----:R-:W-:Y:S01]  /*2830*/  FMUL.FTZ R4, R71, R27 ;  /* 0x0000001b47047220 */ /* 0x002fe20000410000 */
[----:B------:R0:W-:Y:S01]  /*2840*/  STL [R1+0x34], R2 ;  /* 0x0000340201007387 */ /* 0x0001e20000100800 */
[----:B------:R-:W-:Y:S01]  /*2850*/  ULDC.64 UR30, c[0x0][0x2d0] ;  /* 0x0000b400001e7ab9 */ /* 0x000fe20000000a00 */
[----:B------:R-:W-:Y:S01]  /*2860*/  ULDC.64 UR32, c[0x0][0x238] ;  /* 0x00008e0000207ab9 */ /* 0x000fe20000000a00 */
[----:B--2---:R-:W-:Y:S01]  /*2870*/  FMUL.FTZ R3, R64, R26 ;  /* 0x0000001a40037220 */ /* 0x004fe20000410000 */
[----:B------:R1:W-:Y:S01]  /*2880*/  STL [R1+0x30], R4 ;  /* 0x0000300401007387 */ /* 0x0003e20000100800 */
[----:B------:R-:W-:Y:S01]  /*2890*/  ULDC.64 UR34, c[0x0][0x230] ;  /* 0x00008c0000227ab9 */ /* 0x000fe20000000a00 */
[----:B------:R-:W-:Y:S01]  /*28a0*/  ULDC.64 UR36, c[0x0][0x2e0] ;  /* 0x0000b80000247ab9 */ /* 0x000fe20000000a00 */
[----:B------:R-:W-:Y:S01]  /*28b0*/  ULDC.64 UR38, c[0x0][0x270] ;  /* 0x00009c0000267ab9 */ /* 0x000fe20000000a00 */
[----:B------:R2:W-:Y:S01]  /*28c0*/  STL [R1+0x2c], R3 ;  /* 0x00002c0301007387 */ /* 0x0005e20000100800 */
[----:B------:R-:W-:Y:S01]  /*28d0*/  ULDC.64 UR40, c[0x0][0x268] ;  /* 0x00009a0000287ab9 */ /* 0x000fe20000000a00 */
[----:B0-----:R-:W-:Y:S01]  /*28e0*/  FMUL.FTZ R2, R65, R25 ;  /* 0x0000001941027220 */ /* 0x001fe20000410000 */
[----:B------:R-:W-:Y:S01]  /*28f0*/  ULDC.64 UR42, c[0x0][0x350] ;  /* 0x0000d400002a7ab9 */ /* 0x000fe20000000a00 */
[----:B-1----:R-:W-:-:S03]  /*2900*/  FMUL.FTZ R4, R66, R24 ;  /* 0x0000001842047220 */ /* 0x002fc60000410000 */
        /* <DEDUP_REMOVED lines=10> */
[----:B0-----:R-:W-:-:S05]  /*29b0*/  FMUL.FTZ R2, R63, R19 ;  /* 0x000000133f027220 */ /* 0x001fca0000410000 */
[----:B------:R1:W-:Y:S02]  /*29c0*/  STL [R1+0x18], R2 ;  /* 0x0000180201007387 */ /* 0x0003e40000100800 */
.L_x_2658:
[----:B------:R-:W-:Y:S01]  /*29d0*/  USHF.R.S32.HI UR53, URZ, 0x1f, UR6 ;  /* 0x0000001f3f357899 */ /* 0x000fe20008011406 */
[----:B-1----:R-:W-:Y:S01]  /*29e0*/  SHF.L.U32 R4, R105, 0x2, RZ ;  /* 0x0000000269047819 */ /* 0x002fe200000006ff */
[----:B------:R-:W-:Y:S01]  /*29f0*/  UIMAD UR55, UR49, UR34, URZ ;  /* 0x00000022313772a4 */ /* 0x000fe2000f8e023f */
[----:B------:R-:W2:Y:S01]  /*2a00*/  LDL R112, [R1+0x40] ;  /* 0x0000400001707983 */ /* 0x000ea20000100800 */
[----:B------:R-:W-:Y:S01]  /*2a10*/  UIMAD UR57, UR53, UR28, URZ ;  /* 0x0000001c353972a4 */ /* 0x000fe2000f8e023f */
[----:B------:R-:W-:Y:S01]  /*2a20*/  LOP3.LUT R4, R4, 0xffffff80, RZ, 0xc0, !PT ;  /* 0xffffff8004047812 */ /* 0x000fe200078ec0ff */
[----:B------:R-:W-:Y:S01]  /*2a30*/  UIMAD.WIDE.U32 UR46, UR48, UR34, URZ ;  /* 0x00000022302e72a5 */ /* 0x000fe2000f8e003f */
[----:B------:R-:W3:Y:S01]  /*2a40*/  LDL R114, [R1+0x38] ;  /* 0x0000380001727983 */ /* 0x000ee20000100800 */
[----:B------:R-:W-:Y:S01]  /*2a50*/  UIMAD UR55, UR48, UR35, UR55 ;  /* 0x00000023303772a4 */ /* 0x000fe2000f8e0237 */
[----:B------:R-:W-:Y:S01]  /*2a60*/  LOP3.LUT R4, R4, 0x1f, R105, 0xf8, !PT ;  /* 0x0000001f04047812 */ /* 0x000fe200078ef869 */
[----:B------:R-:W-:Y:S01]  /*2a70*/  UIMAD.WIDE.U32 UR44, UR6, UR28, URZ ;  /* 0x0000001c062c72a5 */ /* 0x000fe2000f8e003f */
[----:B------:R-:W4:Y:S01]  /*2a80*/  LDL R109, [R1+0x3c] ;  /* 0x00003c00016d7983 */ /* 0x000f220000100800 */
[----:B------:R-:W-:-:S02]  /*2a90*/  UIMAD UR57, UR6, UR29, UR57 ;  /* 0x0000001d063972a4 */ /* 0x000fc4000f8e0239 */
[----:B------:R-:W-:Y:S01]  /*2aa0*/  UIMAD UR56, UR53, UR32, URZ ;  /* 0x00000020353872a4 */ /* 0x000fe2000f8e023f */
[----:B------:R-:W4:Y:S01]  /*2ab0*/  LDL R116, [R1+0x54] ;  /* 0x0000540001747983 */ /* 0x000f220000100800 */
[----:B------:R-:W-:Y:S02]  /*2ac0*/  UIADD3 UR47, UR47, UR55, URZ ;  /* 0x000000372f2f7290 */ /* 0x000fe4000fffe03f */
[----:B------:R-:W-:Y:S01]  /*2ad0*/  ULEA UR55, UP0, UR44, UR10, 0x2 ;  /* 0x0000000a2c377291 */ /* 0x000fe2000f80103f */
[----:B------:R-:W4:Y:S01]  /*2ae0*/  LDL R115, [R1+0x44] ;  /* 0x0000440001737983 */ /* 0x000f220000100800 */
[----:B------:R-:W-:Y:S02]  /*2af0*/  UIADD3 UR45, UR45, UR57, URZ ;  /* 0x000000392d2d7290 */ /* 0x000fe4000fffe03f */
[----:B------:R-:W-:Y:S01]  /*2b00*/  UIMAD UR56, UR6, UR33, UR56 ;  /* 0x00000021063872a4 */ /* 0x000fe2000f8e0238 */
[----:B------:R-:W4:Y:S01]  /*2b10*/  LDL R113, [R1+0x30] ;  /* 0x0000300001717983 */ /* 0x000f220000100800 */
[----:B------:R-:W-:Y:S01]  /*2b20*/  UIMAD.WIDE.U32 UR46, UR6, UR32, UR46 ;  /* 0x00000020062e72a5 */ /* 0x000fe2000f8e002e */
[----:B------:R-:W-:Y:S01]  /*2b30*/  MOV R76, UR55 ;  /* 0x00000037004c7c02 */ /* 0x000fe20008000f00 */
[----:B------:R-:W-:Y:S01]  /*2b40*/  ULEA.HI.X UR45, UR44, UR9, UR45, 0x2, UP0 ;  /* 0x000000092c2d7291 */ /* 0x000fe200080f142d */
[----:B0-----:R-:W0:Y:S01]  /*2b50*/  S2R R161, SR_LANEID ;  /* 0x0000000000a17919 */ /* 0x001e220000000000 */
[----:B------:R-:W-:-:S02]  /*2b60*/  UIADD3 UR56, UR47, UR56, URZ ;  /* 0x000000382f387290 */ /* 0x000fc4000fffe03f */
[----:B------:R-:W-:Y:S01]  /*2b70*/  ULEA UR44, UP0, UR46, UR30, 0x2 ;  /* 0x0000001e2e2c7291 */ /* 0x000fe2000f80103f */
[----:B------:R-:W4:Y:S01]  /*2b80*/  LDL R107, [R1+0x50] ;  /* 0x00005000016b7983 */ /* 0x000f220000100800 */
[----:B------:R-:W-:Y:S02]  /*2b90*/  MOV R77, UR45 ;  /* 0x0000002d004d7c02 */ /* 0x000fe40008000f00 */
[----:B------:R-:W-:Y:S01]  /*2ba0*/  ULEA.HI.X UR46, UR46, UR31, UR56, 0x2, UP0 ;  /* 0x0000001f2e2e7291 */ /* 0x000fe200080f1438 */
[----:B------:R-:W4:Y:S01]  /*2bb0*/  LDL R108, [R1+0x34] ;  /* 0x00003400016c7983 */ /* 0x000f220000100800 */
[----:B------:R-:W-:Y:S01]  /*2bc0*/  MOV R2, UR44 ;  /* 0x0000002c00027c02 */ /* 0x000fe20008000f00 */
[----:B------:R-:W-:Y:S01]  /*2bd0*/  IMAD.WIDE R76, R4, 0x10, R76 ;  /* 0x00000010044c7825 */ /* 0x000fe200078e024c */
[----:B------:R-:W-:Y:S01]  /*2be0*/  LOP3.LUT P0, RZ, R105, 0x1f, RZ, 0xc0, !PT ;  /* 0x0000001f69ff7812 */ /* 0x000fe2000780c0ff */
[----:B------:R-:W4:Y:S01]  /*2bf0*/  LDL R118, [R1+0x4c] ;  /* 0x00004c0001767983 */ /* 0x000f220000100800 */
[----:B------:R-:W-:-:S03]  /*2c00*/  MOV R3, UR46 ;  /* 0x0000002e00037c02 */ /* 0x000fc60008000f00 */
[----:B------:R-:W2:Y:S04]  /*2c10*/  LDG.E.128 R4, desc[UR20][R76.64] ;  /* 0x000000144c047981 */ /* 0x000ea8000c1e1d00 */
[----:B------:R1:W3:Y:S04]  /*2c20*/  LDG.E R2, desc[UR20][R2.64] ;  /* 0x0000001402027981 */ /* 0x0002e8000c1e1900 */
[----:B------:R-:W4:Y:S04]  /*2c30*/  LDG.E.128 R8, desc[UR20][R76.64+0x200] ;  /* 0x000200144c087981 */ /* 0x000f28000c1e1d00 */
[----:B------:R-:W4:Y:S01]  /*2c40*/  LDG.E.128 R12, desc[UR20][R76.64+0x400] ;  /* 0x000400144c0c7981 */ /* 0x000f22000c1e1d00 */
[----:B------:R-:W-:-:S03]  /*2c50*/  MOV R16, UR17 ;  /* 0x0000001100107c02 */ /* 0x000fc60008000f00 */
[----:B------:R-:W4:Y:S04]  /*2c60*/  LDL R117, [R1+0x24] ;  /* 0x0000240001757983 */ /* 0x000f280000100800 */
[----:B------:R-:W4:Y:S01]  /*2c70*/  LDG.E.128 R76, desc[UR20][R76.64+0x600] ;  /* 0x000600144c4c7981 */ /* 0x000f22000c1e1d00 */
[----:B------:R-:W-:Y:S02]  /*2c80*/  UIMAD UR46, UR49, UR40, URZ ;  /* 0x00000028312e72a4 */ /* 0x000fe4000f8e023f */
[----:B------:R-:W-:Y:S02]  /*2c90*/  UIMAD.WIDE.U32 UR44, UR48, UR40, URZ ;  /* 0x00000028302c72a5 */ /* 0x000fe4000f8e003f */
[----:B------:R-:W-:-:S04]  /*2ca0*/  UIMAD UR46, UR48, UR41, UR46 ;  /* 0x00000029302e72a4 */ /* 0x000fc8000f8e022e */
[----:B------:R-:W-:Y:S01]  /*2cb0*/  UIADD3 UR45, UR45, UR46, URZ ;  /* 0x0000002e2d2d7290 */ /* 0x000fe2000fffe03f */
[----:B------:R-:W-:Y:S01]  /*2cc0*/  ISETP.LT.OR P2, PT, R16, 0x2, P0 ;  /* 0x000000021000780c */ /* 0x000fe20000741670 */
[----:B------:R-:W-:Y:S02]  /*2cd0*/  UIMAD UR53, UR53, UR38, URZ ;  /* 0x00000026353572a4 */ /* 0x000fe4000f8e023f */
[----:B------:R-:W-:Y:S02]  /*2ce0*/  UIMAD.WIDE.U32 UR44, UR6, UR38, UR44 ;  /* 0x00000026062c72a5 */ /* 0x000fe4000f8e002c */
[----:B------:R-:W-:Y:S02]  /*2cf0*/  UIMAD UR47, UR6, UR39, UR53 ;  /* 0x00000027062f72a4 */ /* 0x000fe4000f8e0235 */
[----:B------:R-:W-:Y:S02]  /*2d00*/  ULEA UR53, UP0, UR44, UR36, 0x2 ;  /* 0x000000242c357291 */ /* 0x000fe4000f80103f */
[----:B------:R-:W-:-:S04]  /*2d10*/  UIADD3 UR47, UR45, UR47, URZ ;  /* 0x0000002f2d2f7290 */ /* 0x000fc8000fffe03f */
[----:B------:R-:W-:-:S06]  /*2d20*/  ULEA.HI.X UR47, UR44, UR37, UR47, 0x2, UP0 ;  /* 0x000000252c2f7291 */ /* 0x000fcc00080f142f */
[----:B-1----:R-:W-:Y:S01]  /*2d30*/  MOV R3, UR47 ;  /* 0x0000002f00037c02 */ /* 0x002fe20008000f00 */
[----:B--2---:R1:W-:Y:S01]  /*2d40*/  STS.128 [R103], R4 ;  /* 0x0000000467007388 */ /* 0x0043e20000000c00 */
[----:B---3--:R-:W-:Y:S02]  /*2d50*/  R2UR UR46, R2 ;  /* 0x00000000022e72ca */ /* 0x008fe400000e0000 */
[----:B------:R-:W-:-:S04]  /*2d60*/  SHF.L.U32 R2, R105, 0x2, RZ ;  /* 0x0000000269027819 */ /* 0x000fc800000006ff */
[----:B-1----:R-:W-:Y:S01]  /*2d70*/  LOP3.LUT R4, R2, 0xffffff80, RZ, 0xc0, !PT ;  /* 0xffffff8002047812 */ /* 0x002fe200078ec0ff */
[----:B----4-:R1:W-:Y:S01]  /*2d80*/  STS.128 [R103+0x200], R8 ;  /* 0x0002000867007388 */ /* 0x0103e20000000c00 */
[----:B------:R-:W2:Y:S02]  /*2d90*/  @!P2 LDC R6, c[0x0][0x21c] ;  /* 0x00008700ff06ab82 */ /* 0x000ea40000000800 */
[----:B0-----:R-:W-:-:S05]  /*2da0*/  IADD3 R4, R4, R161, RZ ;  /* 0x000000a104047210 */ /* 0x001fca0007ffe0ff */
[----:B------:R-:W-:Y:S01]  /*2db0*/  IMAD R7, R161, 0x3, R4 ;  /* 0x00000003a1077824 */ /* 0x000fe200078e0204 */
[----:B------:R-:W-:Y:S04]  /*2dc0*/  STS.128 [R103+0x400], R12 ;  /* 0x0004000c67007388 */ /* 0x000fe80000000c00 */
[----:B------:R-:W-:Y:S01]  /*2dd0*/  LEA R7, R7, R104, 0x4 ;  /* 0x0000006807077211 */ /* 0x000fe200078e20ff */
[----:B------:R-:W-:Y:S01]  /*2de0*/  STS.128 [R103+0x600], R76 ;  /* 0x0006004c67007388 */ /* 0x000fe20000000c00 */
[----:B------:R-:W-:-:S03]  /*2df0*/  NOP ;  /* 0x0000000000007918 */ /* 0x000fc60000000000 */
[----:B------:R-:W0:Y:S04]  /*2e00*/  LDS.128 R76, [R7] ;  /* 0x00000000074c7984 */ /* 0x000e280000000c00 */
[----:B------:R-:W3:Y:S01]  /*2e10*/  LDS.128 R80, [R7+0x10] ;  /* 0x0000100007507984 */ /* 0x000ee20000000c00 */
[----:B------:R-:W-:Y:S02]  /*2e20*/  MOV R5, UR17 ;  /* 0x0000001100057c02 */ /* 0x000fe40008000f00 */
[----:B------:R-:W-:Y:S01]  /*2e30*/  MOV R2, UR53 ;  /* 0x0000003500027c02 */ /* 0x000fe20008000f00 */
[----:B------:R-:W-:Y:S01]  /*2e40*/  UIADD3 UR45, UR17, -0x1, URZ ;  /* 0xffffffff112d7890 */ /* 0x000fe2000fffe03f */
[----:B-1----:R-:W-:Y:S01]  /*2e50*/  MOV R9, 0x8 ;  /* 0x0000000800097802 */ /* 0x002fe20000000f00 */
[----:B------:R-:W1:Y:S01]  /*2e60*/  LDS.128 R84, [R7+0x20] ;  /* 0x0000200007547984 */ /* 0x000e620000000c00 */
[----:B------:R-:W-:-:S02]  /*2e70*/  MOV R106, UR46 ;  /* 0x0000002e006a7c02 */ /* 0x000fc40008000f00 */
[C---:B------:R-:W-:Y:S01]  /*2e80*/  ISETP.NE.AND P1, PT, R105.reuse, RZ, PT ;  /* 0x000000ff6900720c */ /* 0x040fe20003f25270 */
[----:B------:R4:W5:Y:S01]  /*2e90*/  LDG.E R135, desc[UR20][R2.64] ;  /* 0x0000001402877981 */ /* 0x000962000c1e1900 */
[----:B------:R-:W-:-:S03]  /*2ea0*/  IADD3 R4, R105, 0x200, RZ ;  /* 0x0000020069047810 */ /* 0x000fc60007ffe0ff */
[----:B------:R-:W1:Y:S01]  /*2eb0*/  LDS.128 R88, [R7+0x30] ;  /* 0x0000300007587984 */ /* 0x000e620000000c00 */
[----:B0-----:R-:W-:-:S03]  /*2ec0*/  FMUL.FTZ R146, R112, R78 ;  /* 0x0000004e70927220 */ /* 0x001fc60000410000 */
[----:B------:R-:W4:Y:S01]  /*2ed0*/  LDL R112, [R1+0x2c] ;  /* 0x00002c0001707983 */ /* 0x000f220000100800 */
[----:B---3--:R-:W-:-:S03]  /*2ee0*/  FMUL.FTZ R144, R114, R80 ;  /* 0x0000005072907220 */ /* 0x008fc60000410000 */
[----:B------:R-:W3:Y:S01]  /*2ef0*/  LDL R114, [R1+0x20] ;  /* 0x0000200001727983 */ /* 0x000ee20000100800 */
[----:B------:R-:W-:Y:S01]  /*2f00*/  FMUL.FTZ R145, R109, R79 ;  /* 0x0000004f6d917220 */ /* 0x000fe20000410000 */
[----:B------:R-:W-:Y:S02]  /*2f10*/  @!P2 IADD3 R5, R5, -0x2, RZ ;  /* 0xfffffffe0505a810 */ /* 0x000fe40007ffe0ff */
[----:B------:R-:W3:Y:S03]  /*2f20*/  LDL R109, [R1+0x28] ;  /* 0x00002800016d7983 */ /* 0x000ee60000100800 */
[----:B--2---:R-:W-:-:S04]  /*2f30*/  @!P2 IMAD R6, R5, R6, UR6 ;  /* 0x000000060506ae24 */ /* 0x004fc8000f8e0206 */
[----:B----4-:R-:W-:-:S04]  /*2f40*/  @!P2 IMAD.WIDE R2, R6, R9, UR22 ;  /* 0x000000160602ae25 */ /* 0x010fc8000f8e0209 */
[----:B------:R-:W-:Y:S02]  /*2f50*/  FMUL.FTZ R9, R116, R77 ;  /* 0x0000004d74097220 */ /* 0x000fe40000410000 */
[----:B------:R-:W2:Y:S01]  /*2f60*/  LDL R116, [R1+0x48] ;  /* 0x0000480001747983 */ /* 0x000ea20000100800 */
[----:B------:R-:W-:Y:S01]  /*2f70*/  FMUL.FTZ R148, R115, R76 ;  /* 0x0000004c73947220 */ /* 0x000fe20000410000 */
[----:B------:R-:W-:Y:S02]  /*2f80*/  FMUL.FTZ R142, R113, R83 ;  /* 0x00000053718e7220 */ /* 0x000fe40000410000 */
[----:B------:R-:W4:Y:S04]  /*2f90*/  LDL R115, [R1+0x1c] ;  /* 0x00001c0001737983 */ /* 0x000f280000100800 */
[----:B------:R-:W4:Y:S01]  /*2fa0*/  LDL R113, [R1+0x18] ;  /* 0x0000180001717983 */ /* 0x000f220000100800 */
[----:B------:R-:W-:Y:S01]  /*2fb0*/  ULEA.HI UR44, UR45, UR45, URZ, 0x1 ;  /* 0x0000002d2d2c7291 */ /* 0x000fe2000f8f083f */
[----:B------:R-:W-:-:S03]  /*2fc0*/  FMUL.FTZ R106, R106, 1.4426950216293334961 ;  /* 0x3fb8aa3b6a6a7820 */ /* 0x000fc60000410000 */
[----:B------:R-:W-:Y:S01]  /*2fd0*/  ULOP3.LUT UR44, UR44, 0xfffffe, URZ, 0xc0, !UPT ;  /* 0x00fffffe2c2c7892 */ /* 0x000fe2000f8ec03f */
[----:B------:R-:W-:-:S03]  /*2fe0*/  FMUL.FTZ R147, R98, R106 ;  /* 0x0000006a62937220 */ /* 0x000fc60000410000 */
[----:B------:R-:W-:-:S03]  /*2ff0*/  UIADD3 UR44, UR45, -UR44, URZ ;  /* 0x8000002c2d2c7290 */ /* 0x000fc6000fffe03f */
[----:B------:R-:W0:Y:S01]  /*3000*/  MUFU.EX2 R147, R147 ;  /* 0x0000009300937308 */ /* 0x000e220000000800 */
[----:B------:R-:W-:-:S06]  /*3010*/  ULEA UR44, UR44, UR6, 0x8 ;  /* 0x000000062c2c7291 */ /* 0x000fcc000f8e403f */
[----:B------:R-:W-:-:S04]  /*3020*/  SEL R5, R4, UR44, P1 ;  /* 0x0000002c04057c07 */ /* 0x000fc80008800000 */
[----:B------:R-:W-:Y:S01]  /*3030*/  LEA R4, R5, R104, 0x2 ;  /* 0x0000006805047211 */ /* 0x000fe200078e10ff */
[-C--:B------:R-:W-:Y:S01]  /*3040*/  FMUL.FTZ R18, R97, R106.reuse ;  /* 0x0000006a61127220 */ /* 0x080fe20000410000 */
[----:B------:R-:W-:-:S03]  /*3050*/  FMUL.FTZ R17, R96, R106 ;  /* 0x0000006a60117220 */ /* 0x000fc60000410000 */
[----:B0-----:R0:W-:Y:S02]  /*3060*/  STS [R4+0x4c60], R147 ;  /* 0x004c609304007388 */ /* 0x0011e40000000800 */
[----:B------:R-:W0:Y:S01]  /*3070*/  MUFU.EX2 R18, R18 ;  /* 0x0000001200127308 */ /* 0x000e220000000800 */
[-C--:B------:R-:W-:Y:S01]  /*3080*/  FMUL.FTZ R16, R95, R106.reuse ;  /* 0x0000006a5f107220 */ /* 0x080fe20000410000 */
[----:B------:R-:W-:-:S06]  /*3090*/  FMUL.FTZ R15, R94, R106 ;  /* 0x0000006a5e0f7220 */ /* 0x000fcc0000410000 */
[----:B------:R-:W1:Y:S01]  /*30a0*/  MUFU.EX2 R17, R17 ;  /* 0x0000001100117308 */ /* 0x000e620000000800 */
[----:B------:R-:W-:Y:S01]  /*30b0*/  FMUL.FTZ R14, R93, R106 ;  /* 0x0000006a5d0e7220 */ /* 0x000fe20000410000 */
[----:B------:R-:W-:-:S06]  /*30c0*/  MOV R111, RZ ;  /* 0x000000ff006f7202 */ /* 0x000fcc0000000f00 */
[----:B------:R-:W1:Y:S01]  /*30d0*/  MUFU.EX2 R16, R16 ;  /* 0x0000001000107308 */ /* 0x000e620000000800 */
[----:B------:R-:W-:Y:S01]  /*30e0*/  MOV R110, 0x3f800000 ;  /* 0x3f800000006e7802 */ /* 0x000fe20000000f00 */
[----:B------:R-:W-:Y:S01]  /*30f0*/  BAR.SYNC.DEFER_BLOCKING 0x0 ;  /* 0x0000000000007b1d */ /* 0x000fe20000010000 */
[----:B------:R-:W-:-:S05]  /*3100*/  FMUL.FTZ R13, R92, R106 ;  /* 0x0000006a5c0d7220 */ /* 0x000fca0000410000 */
[----:B------:R-:W1:Y:S01]  /*3110*/  MUFU.EX2 R15, R15 ;  /* 0x0000000f000f7308 */ /* 0x000e620000000800 */
[----:B0-----:R-:W-:Y:S01]  /*3120*/  FMUL.FTZ R4, R147, R18 ;  /* 0x0000001293047220 */ /* 0x001fe20000410000 */
[----:B------:R-:W-:-:S06]  /*3130*/  FMUL.FTZ R12, R27, R106 ;  /* 0x0000006a1b0c7220 */ /* 0x000fcc0000410000 */
[----:B------:R-:W0:Y:S01]  /*3140*/  MUFU.EX2 R14, R14 ;  /* 0x0000000e000e7308 */ /* 0x000e220000000800 */
[-C--:B------:R-:W-:Y:S01]  /*3150*/  FMUL.FTZ R11, R26, R106.reuse ;  /* 0x0000006a1a0b7220 */ /* 0x080fe20000410000 */
[----:B------:R-:W-:-:S06]  /*3160*/  FMUL.FTZ R10, R25, R106 ;  /* 0x0000006a190a7220 */ /* 0x000fcc0000410000 */
[----:B------:R-:W0:Y:S01]  /*3170*/  MUFU.EX2 R13, R13 ;  /* 0x0000000d000d7308 */ /* 0x000e220000000800 */
[----:B------:R1:W5:Y:S07]  /*3180*/  @!P2 LDG.E.64 R110, desc[UR20][R2.64] ;  /* 0x00000014026ea981 */ /* 0x00036e000c1e1b00 */
[----:B------:R-:W0:Y:S01]  /*3190*/  MUFU.EX2 R12, R12 ;  /* 0x0000000c000c7308 */ /* 0x000e220000000800 */
[----:B-1----:R-:W-:Y:S01]  /*31a0*/  FFMA.FTZ R2, R18, R148, R9 ;  /* 0x0000009412027223 */ /* 0x002fe20000010009 */
[----:B------:R-:W-:-:S03]  /*31b0*/  FMUL.FTZ R3, R17, R4 ;  /* 0x0000000411037220 */ /* 0x000fc60000410000 */
[----:B------:R-:W-:Y:S01]  /*31c0*/  FFMA.FTZ R2, R17, R2, R146 ;  /* 0x0000000211027223 */ /* 0x000fe20000010092 */
[C---:B------:R-:W-:Y:S02]  /*31d0*/  FMUL.FTZ R4, R16.reuse, R3 ;  /* 0x0000000310047220 */ /* 0x040fe40000410000 */
[----:B------:R-:W1:Y:S01]  /*31e0*/  MUFU.EX2 R11, R11 ;  /* 0x0000000b000b7308 */ /* 0x000e620000000800 */
[----:B------:R-:W-:Y:S01]  /*31f0*/  FFMA.FTZ R2, R16, R2, R145 ;  /* 0x0000000210027223 */ /* 0x000fe20000010091 */
[----:B------:R-:W-:Y:S01]  /*3200*/  FMUL.FTZ R3, R15, R4 ;  /* 0x000000040f037220 */ /* 0x000fe20000410000 */
[----:B------:R-:W-:Y:S01]  /*3210*/  FMUL.FTZ R8, R24, R106 ;  /* 0x0000006a18087220 */ /* 0x000fe20000410000 */
[----:B------:R-:W-:Y:S01]  /*3220*/  FMUL.FTZ R6, R107, R81 ;  /* 0x000000516b067220 */ /* 0x000fe20000410000 */
[----:B------:R-:W-:Y:S01]  /*3230*/  FFMA.FTZ R107, R15, R2, R144 ;  /* 0x000000020f6b7223 */ /* 0x000fe20000010090 */
[----:B0-----:R-:W-:Y:S02]  /*3240*/  FMUL.FTZ R2, R14, R3 ;  /* 0x000000030e027220 */ /* 0x001fe40000410000 */
[----:B------:R-:W0:Y:S01]  /*3250*/  MUFU.EX2 R10, R10 ;  /* 0x0000000a000a7308 */ /* 0x000e220000000800 */
[----:B------:R-:W-:Y:S01]  /*3260*/  FMUL.FTZ R7, R23, R106 ;  /* 0x0000006a17077220 */ /* 0x000fe20000410000 */
[----:B------:R-:W-:Y:S01]  /*3270*/  FMUL.FTZ R143, R108, R82 ;  /* 0x000000526c8f7220 */ /* 0x000fe20000410000 */
[----:B------:R-:W-:Y:S01]  /*3280*/  FFMA.FTZ R108, R14, R107, R6 ;  /* 0x0000006b0e6c7223 */ /* 0x000fe20000010006 */
[----:B------:R-:W-:-:S04]  /*3290*/  FMUL.FTZ R3, R13, R2 ;  /* 0x000000020d037220 */ /* 0x000fc80000410000 */
[----:B------:R-:W3:Y:S01]  /*32a0*/  MUFU.EX2 R8, R8 ;  /* 0x0000000800087308 */ /* 0x000ee20000000800 */
[----:B------:R-:W-:Y:S01]  /*32b0*/  FFMA.FTZ R107, R13, R108, R143 ;  /* 0x0000006c0d6b7223 */ /* 0x000fe2000001008f */
[----:B------:R-:W-:Y:S01]  /*32c0*/  FMUL.FTZ R108, R12, R3 ;  /* 0x000000030c6c7220 */ /* 0x000fe20000410000 */
[----:B------:R-:W-:-:S05]  /*32d0*/  ISETP.NE.AND P2, PT, R105, 0x7f, PT ;  /* 0x0000007f6900780c */ /* 0x000fca0003f45270 */
[----:B------:R-:W3:Y:S01]  /*32e0*/  MUFU.EX2 R7, R7 ;  /* 0x0000000700077308 */ /* 0x000ee20000000800 */
[-C--:B------:R-:W-:Y:S01]  /*32f0*/  FMUL.FTZ R5, R22, R106.reuse ;  /* 0x0000006a16057220 */ /* 0x080fe20000410000 */
[-C--:B------:R-:W-:Y:S01]  /*3300*/  FMUL.FTZ R4, R21, R106.reuse ;  /* 0x0000006a15047220 */ /* 0x080fe20000410000 */
[----:B------:R-:W-:Y:S01]  /*3310*/  FMUL.FTZ R3, R118, R85 ;  /* 0x0000005576037220 */ /* 0x000fe20000410000 */
[----:B------:R-:W-:-:S04]  /*3320*/  FMUL.FTZ R2, R20, R106 ;  /* 0x0000006a14027220 */ /* 0x000fc80000410000 */
[----:B------:R-:W3:Y:S01]  /*3330*/  MUFU.EX2 R5, R5 ;  /* 0x0000000500057308 */ /* 0x000ee20000000800 */
[----:B------:R-:W-:Y:S01]  /*3340*/  FMUL.FTZ R106, R19, R106 ;  /* 0x0000006a136a7220 */ /* 0x000fe20000410000 */
[----:B------:R-:W-:-:S06]  /*3350*/  FMUL.FTZ R139, R117, R87 ;  /* 0x00000057758b7220 */ /* 0x000fcc0000410000 */
[----:B------:R-:W2:Y:S08]  /*3360*/  MUFU.EX2 R4, R4 ;  /* 0x0000000400047308 */ /* 0x000eb00000000800 */
[----:B------:R-:W4:Y:S08]  /*3370*/  MUFU.EX2 R2, R2 ;  /* 0x0000000200027308 */ /* 0x000f300000000800 */
[----:B------:R-:W4:Y:S01]  /*3380*/  MUFU.EX2 R106, R106 ;  /* 0x0000006a006a7308 */ /* 0x000f220000000800 */
[----:B------:R-:W-:Y:S01]  /*3390*/  LEA.HI R117, R105, R105, RZ, 0x1e ;  /* 0x0000006969757211 */ /* 0x000fe200078ff0ff */
[----:B------:R-:W-:Y:S01]  /*33a0*/  BSSY B0, `(.L_x_2615) ;  /* 0x0000026000007945 */ /* 0x000fe20003800000 */
[----:B------:R-:W-:Y:S01]  /*33b0*/  FMUL.FTZ R141, R112, R84 ;  /* 0x00000054708d7220 */ /* 0x000fe20000410000 */
[----:B------:R-:W-:Y:S01]  /*33c0*/  FFMA.FTZ R112, R12, R107, R142 ;  /* 0x0000006b0c707223 */ /* 0x000fe2000001008e */
[----:B-1----:R-:W-:-:S04]  /*33d0*/  FMUL.FTZ R107, R11, R108 ;  /* 0x0000006c0b6b7220 */ /* 0x002fc80000410000 */
[----:B0-----:R-:W-:Y:S01]  /*33e0*/  FMUL.FTZ R107, R10, R107 ;  /* 0x0000006b0a6b7220 */ /* 0x001fe20000410000 */
[----:B---3--:R-:W-:-:S03]  /*33f0*/  FMUL.FTZ R138, R114, R88 ;  /* 0x00000058728a7220 */ /* 0x008fc60000410000 */
[----:B------:R-:W-:-:S04]  /*3400*/  FMUL.FTZ R108, R8, R107 ;  /* 0x0000006b086c7220 */ /* 0x000fc80000410000 */
[----:B------:R-:W-:Y:S01]  /*3410*/  FMUL.FTZ R114, R7, R108 ;  /* 0x0000006c07727220 */ /* 0x000fe20000410000 */
[----:B------:R-:W-:-:S06]  /*3420*/  @P2 LEA R108, R105, R104, 0x2 ;  /* 0x00000068696c2211 */ /* 0x000fcc00078e10ff */
[----:B------:R-:W0:Y:S01]  /*3430*/  @P2 LDS R108, [R108+0x5464] ;  /* 0x005464006c6c2984 */ /* 0x000e220000000800 */
[----:B------:R-:W-:Y:S01]  /*3440*/  FFMA.FTZ R112, R11, R112, R141 ;  /* 0x000000700b707223 */ /* 0x000fe2000001008d */
[----:B------:R-:W-:-:S03]  /*3450*/  FMUL.FTZ R140, R109, R86 ;  /* 0x000000566d8c7220 */ /* 0x000fc60000410000 */
[----:B------:R-:W-:-:S04]  /*3460*/  FFMA.FTZ R109, R10, R112, R3 ;  /* 0x000000700a6d7223 */ /* 0x000fc80000010003 */
[----:B------:R-:W-:Y:S01]  /*3470*/  FFMA.FTZ R112, R8, R109, R140 ;  /* 0x0000006d08707223 */ /* 0x000fe2000001008c */
[----:B------:R-:W-:-:S03]  /*3480*/  FMUL.FTZ R109, R5, R114 ;  /* 0x00000072056d7220 */ /* 0x000fc60000410000 */
[----:B------:R-:W-:Y:S01]  /*3490*/  FFMA.FTZ R112, R7, R112, R139 ;  /* 0x0000007007707223 */ /* 0x000fe2000001008b */
[----:B--2---:R-:W-:-:S03]  /*34a0*/  FMUL.FTZ R107, R116, R89 ;  /* 0x00000059746b7220 */ /* 0x004fc60000410000 */
[----:B------:R-:W-:Y:S01]  /*34b0*/  FFMA.FTZ R112, R5, R112, R138 ;  /* 0x0000007005707223 */ /* 0x000fe2000001008a */
[C---:B------:R-:W-:Y:S01]  /*34c0*/  FMUL.FTZ R109, R4.reuse, R109 ;  /* 0x0000006d046d7220 */ /* 0x040fe20000410000 */
[----:B----4-:R-:W-:Y:S02]  /*34d0*/  FMUL.FTZ R137, R115, R90 ;  /* 0x0000005a73897220 */ /* 0x010fe40000410000 */
[----:B------:R-:W-:Y:S01]  /*34e0*/  FFMA.FTZ R112, R4, R112, R107 ;  /* 0x0000007004707223 */ /* 0x000fe2000001006b */
[----:B------:R-:W-:Y:S01]  /*34f0*/  FMUL.FTZ R136, R113, R91 ;  /* 0x0000005b71887220 */ /* 0x000fe20000410000 */
[C---:B------:R-:W-:Y:S02]  /*3500*/  FMUL.FTZ R113, R2.reuse, R109 ;  /* 0x0000006d02717220 */ /* 0x040fe40000410000 */
[----:B------:R-:W-:Y:S01]  /*3510*/  FFMA.FTZ R115, R2, R112, R137 ;  /* 0x0000007002737223 */ /* 0x000fe20000010089 */
[----:B------:R-:W-:Y:S01]  /*3520*/  LEA R109, R117, R104, 0x3 ;  /* 0x00000068756d7211 */ /* 0x000fe200078e18ff */
[----:B------:R-:W-:-:S02]  /*3530*/  FMUL.FTZ R112, R106, R113 ;  /* 0x000000716a707220 */ /* 0x000fc40000410000 */
[----:B------:R-:W-:Y:S01]  /*3540*/  FFMA.FTZ R113, R106, R115, R136 ;  /* 0x000000736a717223 */ /* 0x000fe20000010088 */
[----:B------:R-:W-:Y:S06]  /*3550*/  @P2 BRA `(.L_x_2616) ;  /* 0x0000000000282947 */ /* 0x000fec0003800000 */
[----:B------:R-:W-:Y:S01]  /*3560*/  UISETP.NE.AND UP0, UPT, UR17, UR50, UPT ;  /* 0x000000321100728c */ /* 0x000fe2000bf05270 */
[----:B0-----:R-:W-:-:S05]  /*3570*/  MOV R108, 0x3f800000 ;  /* 0x3f800000006c7802 */ /* 0x001fca0000000f00 */
[----:B------:R-:W-:-:S05]  /*3580*/  PLOP3.LUT P2, PT, PT, PT, UP0, 0x80, 0x0 ;  /* 0x000000000000781c */ /* 0x000fca0003f4f008 */
[----:B------:R-:W-:-:S04]  /*3590*/  @UP0 ULEA.HI UR44, UR17, UR17, URZ, 0x1 ;  /* 0x00000011112c0291 */ /* 0x000fc8000f8f083f */
[----:B------:R-:W-:-:S04]  /*35a0*/  @UP0 ULOP3.LUT UR44, UR44, 0xfffffe, URZ, 0xc0, !UPT ;  /* 0x00fffffe2c2c0892 */ /* 0x000fc8000f8ec03f */
[----:B------:R-:W-:-:S04]  /*35b0*/  @UP0 UIADD3 UR44, -UR44, UR17, URZ ;  /* 0x000000112c2c0290 */ /* 0x000fc8000fffe13f */
[----:B------:R-:W-:-:S06]  /*35c0*/  @UP0 ULEA UR44, UR44, UR6, 0x8 ;  /* 0x000000062c2c0291 */ /* 0x000fcc000f8e403f */
[----:B------:R-:W-:-:S04]  /*35d0*/  MOV R115, UR44 ;  /* 0x0000002c00737c02 */ /* 0x000fc80008000f00 */
[----:B------:R-:W-:-:S05]  /*35e0*/  @P2 LEA R114, R115, R104, 0x2 ;  /* 0x0000006873722211 */ /* 0x000fca00078e10ff */
[----:B------:R1:W2:Y:S02]  /*35f0*/  @P2 LDS R108, [R114+0x4c60] ;  /* 0x004c6000726c2984 */ /* 0x0002a40000000800 */
.L_x_2616:
[----:B------:R-:W-:Y:S05]  /*3600*/  BSYNC B0 ;  /* 0x0000000000007941 */ /* 0x000fea0003800000 */
.L_x_2615:
[----:B------:R-:W3:Y:S04]  /*3610*/  LDL R119, [R1+0x14] ;  /* 0x0000140001777983 */ /* 0x000ee80000100800 */
[----:B------:R-:W4:Y:S04]  /*3620*/  LDL R118, [R1+0x10] ;  /* 0x0000100001767983 */ /* 0x000f280000100800 */
[----:B------:R-:W2:Y:S04]  /*3630*/  LDL R117, [R1+0xc] ;  /* 0x00000c0001757983 */ /* 0x000ea80000100800 */
[----:B------:R-:W2:Y:S04]  /*3640*/  LDL R116, [R1+0x8] ;  /* 0x0000080001747983 */ /* 0x000ea80000100800 */
[----:B------:R-:W2:Y:S04]  /*3650*/  LDL R115, [R1+0x4] ;  /* 0x0000040001737983 */ /* 0x000ea80000100800 */
[----:B-1----:R-:W2:Y:S01]  /*3660*/  LDL R114, [R1] ;  /* 0x0000000001727983 */ /* 0x002ea20000100800 */
[----:B------:R-:W-:Y:S01]  /*3670*/  ISETP.GT.U32.AND P2, PT, R105, 0x1f, PT ;  /* 0x0000001f6900780c */ /* 0x000fe20003f44070 */
[-C--:B-----5:R-:W-:Y:S01]  /*3680*/  FMUL.FTZ R120, R0, R135.reuse ;  /* 0x0000008700787220 */ /* 0x0a0fe20000410000 */
[-C--:B------:R-:W-:Y:S01]  /*3690*/  FMUL.FTZ R127, R160, R135.reuse ;  /* 0x00000087a07f7220 */ /* 0x080fe20000410000 */
        /* <DEDUP_REMOVED lines=8> */
[----:B------:R-:W-:Y:S01]  /*3720*/  BAR.SYNC.DEFER_BLOCKING 0x0 ;  /* 0x0000000000007b1d */ /* 0x000fe20000010000 */
[-C--:B---3--:R-:W-:Y:S01]  /*3730*/  FMUL.FTZ R121, R119, R135.reuse ;  /* 0x0000008777797220 */ /* 0x088fe20000410000 */
[-C--:B----4-:R-:W-:Y:S01]  /*3740*/  FMUL.FTZ R122, R118, R135.reuse ;  /* 0x00000087767a7220 */ /* 0x090fe20000410000 */
[-C--:B--2---:R-:W-:Y:S01]  /*3750*/  FMUL.FTZ R123, R117, R135.reuse ;  /* 0x00000087757b7220 */ /* 0x084fe20000410000 */
[-C--:B------:R-:W-:Y:S01]  /*3760*/  FMUL.FTZ R124, R116, R135.reuse ;  /* 0x00000087747c7220 */ /* 0x080fe20000410000 */
[-C--:B------:R-:W-:Y:S01]  /*3770*/  FMUL.FTZ R125, R115, R135.reuse ;  /* 0x00000087737d7220 */ /* 0x080fe20000410000 */
[-C--:B------:R-:W-:Y:S01]  /*3780*/  FMUL.FTZ R126, R114, R135.reuse ;  /* 0x00000087727e7220 */ /* 0x080fe20000410000 */
[----:B------:R-:W-:Y:S01]  /*3790*/  FMUL.FTZ R135, R99, R135 ;  /* 0x0000008763877220 */ /* 0x000fe20000410000 */
[----:B-1----:R-:W-:Y:S06]  /*37a0*/  @P2 BRA `(.L_x_2617) ;  /* 0x0000000000f02947 */ /* 0x002fec0003800000 */
[----:B------:R-:W-:Y:S01]  /*37b0*/  IMAD R151, R105, 0x28, R104 ;  /* 0x0000002869977824 */ /* 0x000fe200078e0268 */
[----:B------:R-:W-:-:S04]  /*37c0*/  UMOV UR44, 0xffffffff ;  /* 0xffffffff002c7882 */ /* 0x000fc80000000000 */
        /* <DEDUP_REMOVED lines=10> */
[----:B------:R-:W-:Y:S06]  /*3870*/  BRA.DIV UR44, `(.L_x_2618) ;  /* 0x0000003a2c287947 */ /* 0x000fec000b800000 */
        /* <DEDUP_REMOVED lines=22> */
.L_x_2677:
[----:B------:R-:W-:Y:S01]  /*39e0*/  ISETP.GE.AND P3, PT, R161, 0x10, PT ;  /* 0x00000010a100780c */ /* 0x000fe20003f66270 */
[----:B------:R-:W-:-:S12]  /*39f0*/  UMOV UR44, 0xffffffff ;  /* 0xffffffff002c7882 */ /* 0x000fd80000000000 */
[C---:B-12---:R-:W-:Y:S01]  /*3a00*/  @P3 FFMA.FTZ R154, R153.reuse, R118, R154 ;  /* 0x00000076999a3223 */ /* 0x046fe2000001009a */
[----:B---3--:R-:W-:Y:S01]  /*3a10*/  @P3 FMUL.FTZ R153, R153, R149 ;  /* 0x0000009599993220 */ /* 0x008fe20000410000 */
[----:B------:R-:W-:Y:S06]  /*3a20*/  BRA.DIV UR44, `(.L_x_2619) ;  /* 0x0000003a2ce47947 */ /* 0x000fec000b800000 */
.L_x_2680:
[----:B------:R-:W-:-:S03]  /*3a30*/  UMOV UR44, 0xffffffff ;  /* 0xffffffff002c7882 */ /* 0x000fc60000000000 */
[----:B------:R-:W-:Y:S05]  /*3a40*/  BRA.DIV UR44, `(.L_x_2620) ;  /* 0x0000003e2c047947 */ /* 0x000fea000b800000 */
.L_x_2683:
[----:B------:R-:W-:-:S03]  /*3a50*/  UMOV UR44, 0xffffffff ;  /* 0xffffffff002c7882 */ /* 0x000fc60000000000 */
[----:B------:R-:W-:Y:S05]  /*3a60*/  BRA.DIV UR44, `(.L_x_2621) ;  /* 0x0000003e2c247947 */ /* 0x000fea000b800000 */
[----:B------:R-:W1:Y:S04]  /*3a70*/  SHFL.UP PT, R153, R153, 0x1, RZ ;  /* 0x0420000099997989 */ /* 0x000e6800000e00ff */
[----:B------:R-:W2:Y:S04]  /*3a80*/  SHFL.UP PT, R154, R154, 0x1, RZ ;  /* 0x042000009a9a7989 */ /* 0x000ea800000e00ff */
[----:B------:R-:W3:Y:S04]  /*3a90*/  SHFL.IDX PT, R110, R110, RZ, 0x1f ;  /* 0x00001fff6e6e7589 */ /* 0x000ee800000e0000 */
[----:B------:R-:W4:Y:S02]  /*3aa0*/  SHFL.IDX PT, R111, R111, RZ, 0x1f ;  /* 0x00001fff6f6f7589 */ /* 0x000f2400000e0000 */
.L_x_2689:
        /* <DEDUP_REMOVED lines=12> */
.L_x_2617:
[----:B------:R-:W-:Y:S05]  /*3b70*/  WARPSYNC.ALL ;  /* 0x0000000000007948 */ /* 0x000fea0003800000 */
[----:B------:R-:W-:Y:S01]  /*3b80*/  BAR.SYNC.DEFER_BLOCKING 0x0 ;  /* 0x0000000000007b1d */ /* 0x000fe20000010000 */
[----:B-1----:R-:W-:Y:S01]  /*3b90*/  MOV R111, UR50 ;  /* 0x00000032006f7c02 */ /* 0x002fe20008000f00 */
        /* <DEDUP_REMOVED lines=10> */
[----:B------:R-:W1:Y:S03]  /*3c40*/  LDS R110, [R109+0x4254] ;  /* 0x004254006d6e7984 */ /* 0x000e660000000800 */
        /* <DEDUP_REMOVED lines=9> */
[----:B-1----:R-:W-:Y:S01]  /*3ce0*/  FFMA.FTZ R147, R147, R110, R148 ;  /* 0x0000006e93937223 */ /* 0x002fe20000010094 */
        /* <DEDUP_REMOVED lines=81> */
.L_x_2706:
        /* <DEDUP_REMOVED lines=15> */
.L_x_2622:
[----:B------:R-:W-:Y:S05]  /*42f0*/  WARPSYNC.ALL ;  /* 0x0000000000007948 */ /* 0x000fea0003800000 */
[----:B------:R-:W-:Y:S01]  /*4300*/  ISETP.NE.AND P0, PT, R105, RZ, PT ;  /* 0x000000ff6900720c */ /* 0x000fe20003f05270 */
[----:B-1----:R-:W2:Y:S04]  /*4310*/  LDL R118, [R1+0x14] ;  /* 0x0000140001767983 */ /* 0x002ea80000100800 */
[----:B------:R-:W3:Y:S01]  /*4320*/  LDL R114, [R1+0x10] ;  /* 0x0000100001727983 */ /* 0x000ee20000100800 */
[----:B------:R-:W-:Y:S06]  /*4330*/  BAR.SYNC.DEFER_BLOCKING 0x0 ;  /* 0x0000000000007b1d */ /* 0x000fec0000010000 */
[----:B------:R-:W4:Y:S04]  /*4340*/  LDL R117, [R1+0xc] ;  /* 0x00000c0001757983 */ /* 0x000f280000100800 */
[----:B------:R-:W5:Y:S04]  /*4350*/  LDL R116, [R1+0x8] ;  /* 0x0000080001747983 */ /* 0x000f680000100800 */
[----:B------:R-:W5:Y:S04]  /*4360*/  LDL R115, [R1+0x4] ;  /* 0x0000040001737983 */ /* 0x000f680000100800 */
[----:B0-----:R-:W5:Y:S01]  /*4370*/  LDL R113, [R1] ;  /* 0x0000000001717983 */ /* 0x001f620000100800 */
[----:B------:R-:W-:-:S03]  /*4380*/  FADD.FTZ R9, -R9, R148 ;  /* 0x0000009409097221 */ /* 0x000fc60000010100 */
[----:B------:R-:W0:Y:S04]  /*4390*/  LDS R109, [R109+0x4764] ;  /* 0x004764006d6d7984 */ /* 0x000e280000000800 */
[----:B------:R-:W5:Y:S04]  /*43a0*/  LDL R155, [R1+0x40] ;  /* 0x00004000019b7983 */ /* 0x000f680000100800 */
[----:B------:R-:W5:Y:S04]  /*43b0*/  LDL R152, [R1+0x3c] ;  /* 0x00003c0001987983 */ /* 0x000f680000100800 */
[----:B------:R-:W5:Y:S04]  /*43c0*/  LDL R119, [R1+0x38] ;  /* 0x0000380001777983 */ /* 0x000f680000100800 */
[----:B------:R-:W5:Y:S01]  /*43d0*/  LDL R149, [R1+0x30] ;  /* 0x0000300001957983 */ /* 0x000f620000100800 */
[----:B------:R-:W-:-:S03]  /*43e0*/  FADD.FTZ R107, -R107, R138 ;  /* 0x0000008a6b6b7221 */ /* 0x000fc60000010100 */
[----:B------:R-:W5:Y:S01]  /*43f0*/  LDL R150, [R1+0x34] ;  /* 0x0000340001967983 */ /* 0x000f620000100800 */
[----:B0-----:R-:W-:-:S04]  /*4400*/  FFMA.FTZ R108, R109, R108, R135 ;  /* 0x0000006c6d6c7223 */ /* 0x001fc80000010087 */
[----:B------:R-:W-:-:S04]  /*4410*/  FFMA.FTZ R106, R106, R108, R134 ;  /* 0x0000006c6a6a7223 */ /* 0x000fc80000010086 */
[----:B------:R-:W-:Y:S01]  /*4420*/  FFMA.FTZ R133, R2, R106, R133 ;  /* 0x0000006a02857223 */ /* 0x000fe20000010085 */
[----:B------:R-:W-:-:S03]  /*4430*/  FFMA.FTZ R2, R0, R147, RZ ;  /* 0x0000009300027223 */ /* 0x000fc600000100ff */
[----:B------:R-:W-:-:S04]  /*4440*/  FFMA.FTZ R4, R4, R133, R132 ;  /* 0x0000008504047223 */ /* 0x000fc80000010084 */
[----:B------:R-:W-:Y:S01]  /*4450*/  FFMA.FTZ R5, R5, R4, R131 ;  /* 0x0000000405057223 */ /* 0x000fe20000010083 */
[----:B--2---:R-:W-:-:S03]  /*4460*/  FFMA.FTZ R2, R118, R148, R2 ;  /* 0x0000009476027223 */ /* 0x004fc60000010002 */
[----:B------:R-:W-:Y:S01]  /*4470*/  FFMA.FTZ R7, R7, R5, R130 ;  /* 0x0000000507077223 */ /* 0x000fe20000010082 */
[----:B------:R-:W2:Y:S01]  /*4480*/  LDL R118, [R1+0x2c] ;  /* 0x00002c0001767983 */ /* 0x000ea20000100800 */
[----:B---3--:R-:W-:-:S03]  /*4490*/  FFMA.FTZ R2, R114, R146, R2 ;  /* 0x0000009272027223 */ /* 0x008fc60000010002 */
[----:B------:R-:W3:Y:S01]  /*44a0*/  LDL R114, [R1+0x44] ;  /* 0x0000440001727983 */ /* 0x000ee20000100800 */
[----:B------:R-:W-:-:S04]  /*44b0*/  FFMA.FTZ R8, R8, R7, R129 ;  /* 0x0000000708087223 */ /* 0x000fc80000010081 */
[----:B------:R-:W-:-:S04]  /*44c0*/  FFMA.FTZ R10, R10, R8, R128 ;  /* 0x000000080a0a7223 */ /* 0x000fc80000010080 */
[----:B------:R-:W-:Y:S01]  /*44d0*/  FFMA.FTZ R11, R11, R10, R127 ;  /* 0x0000000a0b0b7223 */ /* 0x000fe2000001007f */
[----:B----4-:R-:W-:-:S04]  /*44e0*/  FFMA.FTZ R2, R117, R145, R2 ;  /* 0x0000009175027223 */ /* 0x010fc80000010002 */
[----:B-----5:R-:W-:-:S04]  /*44f0*/  FFMA.FTZ R2, R116, R151, R2 ;  /* 0x0000009774027223 */ /* 0x020fc80000010002 */
        /* <DEDUP_REMOVED lines=13> */
[----:B------:R-:W-:-:S03]  /*45d0*/  MOV R113, UR6 ;  /* 0x0000000600717c02 */ /* 0x000fc60008000f00 */
[----:B------:R-:W-:Y:S01]  /*45e0*/  FFMA.FTZ R138, R101, R138, R2 ;  /* 0x0000008a658a7223 */ /* 0x000fe20000010002 */
[----:B------:R-:W-:Y:S01]  /*45f0*/  SHF.L.U32 R2, R105, 0x4, RZ ;  /* 0x0000000469027819 */ /* 0x000fe200000006ff */
[----:B------:R-:W-:Y:S01]  /*4600*/  FFMA.FTZ R17, R17, R16, R121 ;  /* 0x0000001011117223 */ /* 0x000fe20000010079 */
[----:B------:R-:W-:Y:S02]  /*4610*/  @!P0 LEA R116, R113, R104, 0x3 ;  /* 0x0000006871748211 */ /* 0x000fe400078e18ff */
[----:B------:R-:W-:Y:S01]  /*4620*/  IADD3 R115, R2, 0x1, RZ ;  /* 0x0000000102737810 */ /* 0x000fe20007ffe0ff */
[-C--:B------:R-:W-:Y:S01]  /*4630*/  FFMA.FTZ R18, R18, R17.reuse, R120 ;  /* 0x0000001112127223 */ /* 0x080fe20000010078 */
[----:B------:R-:W-:Y:S02]  /*4640*/  FADD.FTZ R141, -R3, R141 ;  /* 0x0000008d038d7221 */ /* 0x000fe40000010100 */
[----:B------:R-:W-:Y:S01]  /*4650*/  LEA.HI.SX32 R115, R115, R2, 0x1b ;  /* 0x0000000273737211 */ /* 0x000fe200078fdaff */
[----:B------:R-:W-:Y:S01]  /*4660*/  FMUL.FTZ R3, R98, R18 ;  /* 0x0000001262037220 */ /* 0x000fe20000410000 */
[----:B------:R0:W-:Y:S01]  /*4670*/  @!P0 STS.64 [R116+0x5660], R110 ;  /* 0x0056606e74008388 */ /* 0x0001e20000000a00 */
[----:B------:R-:W-:Y:S01]  /*4680*/  IADD3 R109, R2, 0x2, RZ ;  /* 0x00000002026d7810 */ /* 0x000fe20007ffe0ff */
[----:B------:R-:W-:Y:S01]  /*4690*/  FMUL.FTZ R112, R97, R17 ;  /* 0x0000001161707220 */ /* 0x000fe20000410000 */
[----:B------:R-:W-:-:S02]  /*46a0*/  FFMA.FTZ R146, -R155, R78, R146 ;  /* 0x0000004e9b927223 */ /* 0x000fc40000010192 */
[----:B------:R-:W-:Y:S02]  /*46b0*/  LEA.HI.SX32 R117, R109, R2, 0x1b ;  /* 0x000000026d757211 */ /* 0x000fe400078fdaff */
[----:B0-----:R-:W-:Y:S02]  /*46c0*/  LEA R110, R115, R104, 0x2 ;  /* 0x00000068736e7211 */ /* 0x001fe400078e10ff */
[----:B------:R-:W-:Y:S01]  /*46d0*/  IADD3 R115, R2, 0x3, RZ ;  /* 0x0000000302737810 */ /* 0x000fe20007ffe0ff */
[----:B------:R-:W-:Y:S01]  /*46e0*/  FMUL.FTZ R111, R72, R3 ;  /* 0x00000003486f7220 */ /* 0x000fe20000410000 */
[-C--:B------:R-:W-:Y:S02]  /*46f0*/  LEA.HI.SX32 R113, R2, R2.reuse, 0x1b ;  /* 0x0000000202717211 */ /* 0x080fe400078fdaff */
[----:B------:R-:W-:Y:S01]  /*4700*/  LEA.HI.SX32 R109, R115, R2, 0x1b ;  /* 0x00000002736d7211 */ /* 0x000fe200078fdaff */
[----:B------:R-:W-:Y:S01]  /*4710*/  FMUL.FTZ R115, R96, R16 ;  /* 0x0000001060737220 */ /* 0x000fe20000410000 */
[----:B------:R-:W-:Y:S01]  /*4720*/  FADD.FTZ R144, -R6, R144 ;  /* 0x0000009006907221 */ /* 0x000fe20000010100 */
[----:B------:R-:W-:Y:S01]  /*4730*/  FFMA.FTZ R145, -R152, R79, R145 ;  /* 0x0000004f98917223 */ /* 0x000fe20000010191 */
[----:B------:R-:W-:Y:S01]  /*4740*/  LEA R6, R113, R104, 0x2 ;  /* 0x0000006871067211 */ /* 0x000fe200078e10ff */
[----:B------:R-:W-:Y:S01]  /*4750*/  FMUL.FTZ R113, R73, R112 ;  /* 0x0000007049717220 */ /* 0x000fe20000410000 */
[----:B------:R-:W-:Y:S01]  /*4760*/  LEA R116, R109, R104, 0x2 ;  /* 0x000000686d747211 */ /* 0x000fe200078e10ff */
[----:B------:R-:W-:Y:S01]  /*4770*/  FFMA.FTZ R151, -R119, R80, R151 ;  /* 0x0000005077977223 */ /* 0x000fe20000010197 */
[----:B------:R-:W-:Y:S01]  /*4780*/  FMUL.FTZ R109, R94, R14 ;  /* 0x0000000e5e6d7220 */ /* 0x000fe20000410000 */
[----:B------:R-:W-:Y:S04]  /*4790*/  STS [R6+0x2110], R111 ;  /* 0x0021106f06007388 */ /* 0x000fe80000000800 */
[----:B------:R0:W-:Y:S04]  /*47a0*/  STS [R110+0x2114], R113 ;  /* 0x002114716e007388 */ /* 0x0001e80000000800 */
[----:B------:R-:W4:Y:S01]  /*47b0*/  LDL R152, [R1+0x24] ;  /* 0x0000240001987983 */ /* 0x000f220000100800 */
[----:B0-----:R-:W-:Y:S01]  /*47c0*/  FMUL.FTZ R113, R68, R109 ;  /* 0x0000006d44717220 */ /* 0x001fe20000410000 */
[----:B---3--:R-:W-:-:S04]  /*47d0*/  FFMA.FTZ R147, -R114, R76, R147 ;  /* 0x0000004c72937223 */ /* 0x008fc80000010193 */
[----:B------:R-:W-:-:S04]  /*47e0*/  FFMA.FTZ R114, R147, R3, RZ ;  /* 0x0000000393727223 */ /* 0x000fc800000100ff */
[----:B------:R-:W-:Y:S01]  /*47f0*/  FFMA.FTZ R3, R9, R112, R114 ;  /* 0x0000007009037223 */ /* 0x000fe20000010072 */
[----:B------:R-:W-:-:S03]  /*4800*/  FMUL.FTZ R114, R95, R15 ;  /* 0x0000000f5f727220 */ /* 0x000fc60000410000 */
[----:B------:R-:W-:-:S04]  /*4810*/  FFMA.FTZ R2, R146, R115, R3 ;  /* 0x0000007392027223 */ /* 0x000fc80000010003 */
[----:B------:R-:W-:-:S04]  /*4820*/  FFMA.FTZ R2, R145, R114, R2 ;  /* 0x0000007291027223 */ /* 0x000fc80000010002 */
[----:B------:R-:W-:Y:S01]  /*4830*/  FFMA.FTZ R111, R151, R109, R2 ;  /* 0x0000006d976f7223 */ /* 0x000fe20000010002 */
[----:B------:R-:W-:Y:S02]  /*4840*/  FFMA.FTZ R109, -R149, R83, R142 ;  /* 0x00000053956d7223 */ /* 0x000fe4000001018e */
[----:B------:R-:W3:Y:S01]  /*4850*/  LDL R149, [R1+0x28] ;  /* 0x0000280001957983 */ /* 0x000ee20000100800 */
[----:B------:R-:W-:-:S03]  /*4860*/  FFMA.FTZ R143, -R150, R82, R143 ;  /* 0x00000052968f7223 */ /* 0x000fc6000001018f */
[----:B------:R-:W5:Y:S01]  /*4870*/  LDL R150, [R1+0x20] ;  /* 0x0000200001967983 */ /* 0x000f620000100800 */
[----:B------:R-:W-:Y:S01]  /*4880*/  LEA R121, R117, R104, 0x2 ;  /* 0x0000006875797211 */ /* 0x000fe200078e10ff */
[----:B------:R-:W-:Y:S01]  /*4890*/  FMUL.FTZ R112, R74, R115 ;  /* 0x000000734a707220 */ /* 0x000fe20000410000 */
[----:B------:R-:W-:-:S04]  /*48a0*/  FMUL.FTZ R3, R75, R114 ;  /* 0x000000724b037220 */ /* 0x000fc80000410000 */
[----:B------:R0:W-:Y:S04]  /*48b0*/  STS [R121+0x2118], R112 ;  /* 0x0021187079007388 */ /* 0x0001e80000000800 */
[----:B------:R-:W-:Y:S01]  /*48c0*/  STS [R116+0x211c], R3 ;  /* 0x00211c0374007388 */ /* 0x000fe20000000800 */
[----:B0-----:R-:W-:-:S03]  /*48d0*/  FMUL.FTZ R112, R27, R11 ;  /* 0x0000000b1b707220 */ /* 0x001fc60000410000 */
[----:B------:R0:W-:Y:S02]  /*48e0*/  STS [R6+0x2120], R113 ;  /* 0x0021207106007388 */ /* 0x0001e40000000800 */
[----:B0-----:R-:W-:-:S05]  /*48f0*/  FMUL.FTZ R113, R71, R112 ;  /* 0x0000007047717220 */ /* 0x001fca0000410000 */
[----:B------:R-:W-:Y:S01]  /*4900*/  STS [R6+0x212c], R113 ;  /* 0x00212c7106007388 */ /* 0x000fe20000000800 */
[----:B------:R-:W-:Y:S01]  /*4910*/  FMUL.FTZ R110, R93, R13 ;  /* 0x0000000d5d6e7220 */ /* 0x000fe20000410000 */
[----:B------:R-:W-:-:S03]  /*4920*/  FMUL.FTZ R117, R92, R12 ;  /* 0x0000000c5c757220 */ /* 0x000fc60000410000 */
[-C--:B------:R-:W-:Y:S01]  /*4930*/  FFMA.FTZ R2, R144, R110.reuse, R111 ;  /* 0x0000006e90027223 */ /* 0x080fe2000001006f */
[----:B------:R-:W-:-:S03]  /*4940*/  FMUL.FTZ R115, R69, R110 ;  /* 0x0000006e45737220 */ /* 0x000fc60000410000 */
[----:B------:R-:W-:Y:S01]  /*4950*/  FFMA.FTZ R2, R143, R117, R2 ;  /* 0x000000758f027223 */ /* 0x000fe20000010002 */
[----:B------:R-:W-:Y:S01]  /*4960*/  FMUL.FTZ R3, R26, R10 ;  /* 0x0000000a1a037220 */ /* 0x000fe20000410000 */
[----:B------:R-:W-:Y:S01]  /*4970*/  FMUL.FTZ R110, R11, UR46 ;  /* 0x0000002e0b6e7c20 */ /* 0x000fe20008410000 */
[----:B--2---:R-:W-:Y:S01]  /*4980*/  FFMA.FTZ R153, -R118, R84, R153 ;  /* 0x0000005476997223 */ /* 0x004fe20000010199 */
[----:B------:R-:W-:Y:S01]  /*4990*/  FFMA.FTZ R2, R109, R112, R2 ;  /* 0x000000706d027223 */ /* 0x000fe20000010002 */
[----:B------:R-:W-:Y:S01]  /*49a0*/  FMUL.FTZ R83, R83, R11 ;  /* 0x0000000b53537220 */ /* 0x000fe20000410000 */
[----:B------:R0:W-:Y:S01]  /*49b0*/  STS [R6+0x2124], R115 ;  /* 0x0021247306007388 */ /* 0x0001e20000000800 */
[----:B------:R-:W-:Y:S01]  /*49c0*/  FMUL.FTZ R11, R110, R109 ;  /* 0x0000006d6e0b7220 */ /* 0x000fe20000410000 */
[----:B------:R-:W-:Y:S01]  /*49d0*/  FFMA.FTZ R110, R153, R3, R2 ;  /* 0x00000003996e7223 */ /* 0x000fe20000010002 */
[----:B------:R-:W-:Y:S01]  /*49e0*/  FMUL.FTZ R119, R70, R117 ;  /* 0x0000007546777220 */ /* 0x000fe20000410000 */
[----:B0-----:R-:W-:-:S02]  /*49f0*/  FMUL.FTZ R115, R64, R3 ;  /* 0x0000000340737220 */ /* 0x001fc40000410000 */
[----:B------:R-:W0:Y:S01]  /*4a00*/  LDC.64 R2, c[0x0][0x348] ;  /* 0x0000d200ff027b82 */ /* 0x000e220000000a00 */
[----:B---3--:R-:W-:Y:S02]  /*4a10*/  FFMA.FTZ R113, -R149, R86, R140 ;  /* 0x0000005695717223 */ /* 0x008fe4000001018c */
[----:B------:R-:W2:Y:S01]  /*4a20*/  LDL R149, [R1+0x1c] ;  /* 0x00001c0001957983 */ /* 0x000ea20000100800 */
[----:B------:R-:W-:Y:S01]  /*4a30*/  FMUL.FTZ R114, R23, R5 ;  /* 0x0000000517727220 */ /* 0x000fe20000410000 */
[----:B------:R-:W-:Y:S02]  /*4a40*/  FMUL.FTZ R112, R25, R8 ;  /* 0x0000000819707220 */ /* 0x000fe40000410000 */
[----:B------:R1:W-:Y:S02]  /*4a50*/  STS [R6+0x2128], R119 ;  /* 0x0021287706007388 */ /* 0x0003e40000000800 */
[-C--:B------:R-:W-:Y:S01]  /*4a60*/  FMUL.FTZ R109, R65, R112.reuse ;  /* 0x00000070416d7220 */ /* 0x080fe20000410000 */
[----:B------:R-:W-:Y:S01]  /*4a70*/  FFMA.FTZ R118, R141, R112, R110 ;  /* 0x000000708d767223 */ /* 0x000fe2000001006e */
[----:B------:R-:W-:Y:S01]  /*4a80*/  FMUL.FTZ R112, R21, R133 ;  /* 0x0000008515707220 */ /* 0x000fe20000410000 */
[-C--:B------:R-:W-:Y:S01]  /*4a90*/  FMUL.FTZ R111, R24, R7.reuse ;  /* 0x00000007186f7220 */ /* 0x080fe20000410000 */
[----:B-1----:R-:W-:Y:S01]  /*4aa0*/  FMUL.FTZ R119, R67, R114 ;  /* 0x0000007243777220 */ /* 0x002fe20000410000 */
[----:B------:R-:W-:Y:S01]  /*4ab0*/  FMUL.FTZ R86, R86, R7 ;  /* 0x0000000756567220 */ /* 0x000fe20000410000 */
[----:B------:R-:W-:Y:S01]  /*4ac0*/  USHF.R.S32.HI UR44, URZ, 0x1f, UR19 ;  /* 0x0000001f3f2c7899 */ /* 0x000fe20008011413 */
[----:B------:R-:W-:-:S02]  /*4ad0*/  FMUL.FTZ R7, R7, UR46 ;  /* 0x0000002e07077c20 */ /* 0x000fc40008410000 */
[----:B------:R1:W-:Y:S04]  /*4ae0*/  STS [R6+0x213c], R119 ;  /* 0x00213c7706007388 */ /* 0x0003e80000000800 */
[----:B------:R3:W-:Y:S01]  /*4af0*/  STS [R6+0x2134], R109 ;  /* 0x0021346d06007388 */ /* 0x0007e20000000800 */
[----:B-1----:R-:W-:Y:S01]  /*4b00*/  FMUL.FTZ R119, R61, R112 ;  /* 0x000000703d777220 */ /* 0x002fe20000410000 */
[----:B---3--:R-:W-:Y:S01]  /*4b10*/  FMUL.FTZ R109, R7, R113 ;  /* 0x00000071076d7220 */ /* 0x008fe20000410000 */
[----:B------:R-:W-:-:S03]  /*4b20*/  FFMA.FTZ R7, R113, R111, R118 ;  /* 0x0000006f71077223 */ /* 0x000fc60000010076 */
[----:B------:R1:W-:Y:S01]  /*4b30*/  STS [R6+0x2144], R119 ;  /* 0x0021447706007388 */ /* 0x0003e20000000800 */
[----:B0-----:R-:W-:Y:S02]  /*4b40*/  IMAD R118, R2, UR44, RZ ;  /* 0x0000002c02767c24 */ /* 0x001fe4000f8e02ff */
[----:B------:R-:W-:Y:S01]  /*4b50*/  FMUL.FTZ R117, R66, R111 ;  /* 0x0000006f42757220 */ /* 0x000fe20000410000 */
[----:B------:R-:W-:Y:S01]  /*4b60*/  FMUL.FTZ R116, R22, R4 ;  /* 0x0000000416747220 */ /* 0x000fe20000410000 */
[----:B------:R-:W-:Y:S01]  /*4b70*/  IMAD R113, R3, UR19, R118 ;  /* 0x0000001303717c24 */ /* 0x000fe2000f8e0276 */
[----:B-1----:R-:W-:Y:S01]  /*4b80*/  HFMA2.MMA R119, -RZ, RZ, 0, 0 ;  /* 0x00000000ff777435 */ /* 0x002fe200000001ff */
[----:B------:R-:W-:Y:S01]  /*4b90*/  MOV R118, R105 ;  /* 0x0000006900767202 */ /* 0x000fe20000000f00 */
[----:B------:R0:W-:Y:S01]  /*4ba0*/  STS [R6+0x2138], R117 ;  /* 0x0021387506007388 */ /* 0x0001e20000000800 */
[----:B------:R-:W-:-:S05]  /*4bb0*/  USHF.R.S32.HI UR44, URZ, 0x1f, UR18 ;  /* 0x0000001f3f2c7899 */ /* 0x000fca0008011412 */
[----:B------:R-:W-:-:S04]  /*4bc0*/  IMAD.WIDE.U32 R2, R2, UR19, R118 ;  /* 0x0000001302027c25 */ /* 0x000fc8000f8e0076 */
[----:B0-----:R-:W-:Y:S01]  /*4bd0*/  FMUL.FTZ R117, R60, R116 ;  /* 0x000000743c757220 */ /* 0x001fe20000410000 */
[----:B------:R-:W-:Y:S01]  /*4be0*/  UIMAD UR44, UR44, UR42, URZ ;  /* 0x0000002a2c2c72a4 */ /* 0x000fe2000f8e023f */
[----:B------:R-:W-:-:S03]  /*4bf0*/  IADD3 R3, R3, R113, RZ ;  /* 0x0000007103037210 */ /* 0x000fc60007ffe0ff */
[----:B------:R0:W-:Y:S01]  /*4c00*/  STS [R6+0x2140], R117 ;  /* 0x0021407506007388 */ /* 0x0001e20000000800 */
[----:B------:R-:W-:Y:S01]  /*4c10*/  FMUL.FTZ R110, R20, R106 ;  /* 0x0000006a146e7220 */ /* 0x000fe20000410000 */
[----:B------:R-:W-:Y:S01]  /*4c20*/  FMUL.FTZ R111, R19, R108 ;  /* 0x0000006c136f7220 */ /* 0x000fe20000410000 */
[----:B----4-:R-:W-:Y:S01]  /*4c30*/  FFMA.FTZ R118, -R152, R87, R139 ;  /* 0x0000005798767223 */ /* 0x010fe2000001018b */
[----:B------:R-:W-:Y:S01]  /*4c40*/  UIMAD UR44, UR18, UR43, UR44 ;  /* 0x0000002b122c72a4 */ /* 0x000fe2000f8e022c */
[----:B------:R-:W-:Y:S01]  /*4c50*/  FMUL.FTZ R87, R87, R5 ;  /* 0x0000000557577220 */ /* 0x000fe20000410000 */
[----:B0-----:R-:W-:Y:S01]  /*4c60*/  MOV R117, UR42 ;  /* 0x0000002a00757c02 */ /* 0x001fe20008000f00 */
[----:B------:R-:W-:Y:S01]  /*4c70*/  UIADD3 UR45, UP0, UR24, -0x800, URZ ;  /* 0xfffff800182d7890 */ /* 0x000fe2000ff1e03f */
[----:B------:R0:W-:Y:S01]  /*4c80*/  STS [R6+0x2130], R115 ;  /* 0x0021307306007388 */ /* 0x0001e20000000800 */
[----:B------:R-:W-:Y:S01]  /*4c90*/  USHF.R.S32.HI UR47, URZ, 0x1f, UR24 ;  /* 0x0000001f3f2f7899 */ /* 0x000fe20008011418 */
[----:B------:R-:W-:Y:S01]  /*4ca0*/  FMUL.FTZ R5, R5, UR46 ;  /* 0x0000002e05057c20 */ /* 0x000fe20008410000 */
[----:B------:R-:W-:-:S04]  /*4cb0*/  IMAD.WIDE.U32 R2, R117, UR18, R2 ;  /* 0x0000001275027c25 */ /* 0x000fc8000f8e0002 */
[----:B------:R-:W-:Y:S01]  /*4cc0*/  FMUL.FTZ R121, R62, R110 ;  /* 0x0000006e3e797220 */ /* 0x000fe20000410000 */
[----:B------:R-:W-:Y:S01]  /*4cd0*/  FFMA.FTZ R7, R118, R114, R7 ;  /* 0x0000007276077223 */ /* 0x000fe20000010007 */
[----:B-----5:R-:W-:Y:S01]  /*4ce0*/  FFMA.FTZ R154, -R150, R88, R154 ;  /* 0x00000058969a7223 */ /* 0x020fe2000001019a */
[----:B------:R-:W-:Y:S01]  /*4cf0*/  FMUL.FTZ R113, R5, R118 ;  /* 0x0000007605717220 */ /* 0x000fe20000410000 */
[----:B0-----:R-:W-:Y:S01]  /*4d00*/  FMUL.FTZ R115, R63, R111 ;  /* 0x0000006f3f737220 */ /* 0x001fe20000410000 */
[----:B------:R-:W-:Y:S01]  /*4d10*/  FMUL.FTZ R88, R88, R4 ;  /* 0x0000000458587220 */ /* 0x000fe20000410000 */
[----:B------:R-:W-:Y:S01]  /*4d20*/  FMUL.FTZ R114, R4, UR46 ;  /* 0x0000002e04727c20 */ /* 0x000fe20008410000 */
[----:B------:R-:W-:Y:S01]  /*4d30*/  IADD3 R3, R3, UR44, RZ ;  /* 0x0000002c03037c10 */ /* 0x000fe2000fffe0ff */
[----:B------:R-:W-:Y:S01]  /*4d40*/  STS [R6+0x2148], R121 ;  /* 0x0021487906007388 */ /* 0x000fe20000000800 */
[----:B------:R-:W-:Y:S02]  /*4d50*/  PLOP3.LUT P2, PT, PT, PT, UP0, 0x80, 0x0 ;  /* 0x000000000000781c */ /* 0x000fe40003f4f008 */
[----:B------:R-:W-:Y:S01]  /*4d60*/  MOV R5, UR47 ;  /* 0x0000002f00057c02 */ /* 0x000fe20008000f00 */
[----:B------:R0:W-:Y:S01]  /*4d70*/  STS [R6+0x214c], R115 ;  /* 0x00214c7306007388 */ /* 0x0001e20000000800 */
[----:B------:R-:W-:-:S02]  /*4d80*/  LEA R118, P1, R2, UR26, 0x2 ;  /* 0x0000001a02767c11 */ /* 0x000fc4000f8210ff */
[C---:B------:R-:W-:Y:S02]  /*4d90*/  IADD3 R4, P0, R2.reuse, UR45, RZ ;  /* 0x0000002d02047c10 */ /* 0x040fe4000ff1e0ff */
[----:B------:R-:W-:Y:S02]  /*4da0*/  LEA.HI.X R117, R2, UR27, R3, 0x2, P1 ;  /* 0x0000001b02757c11 */ /* 0x000fe400088f1403 */
[----:B------:R-:W-:Y:S02]  /*4db0*/  IADD3.X R5, R3, -0x1, R5, P0, P2 ;  /* 0xffffffff03057810 */ /* 0x000fe400007e4405 */
[----:B------:R-:W1:Y:S01]  /*4dc0*/  LDC.64 R2, c[0x0][0x360] ;  /* 0x0000d800ff027b82 */ /* 0x000e620000000a00 */
[----:B0-----:R-:W-:-:S04]  /*4dd0*/  MOV R6, UR51 ;  /* 0x0000003300067c02 */ /* 0x001fc80008000f00 */
[----:B------:R-:W-:-:S04]  /*4de0*/  IADD3 R115, R6, -UR45, -R105 ;  /* 0x8000002d06737c10 */ /* 0x000fc8000fffe869 */
[----:B------:R-:W-:Y:S01]  /*4df0*/  ISETP.GE.AND P0, PT, R115, 0x1, PT ;  /* 0x000000017300780c */ /* 0x000fe20003f06270 */
[----:B------:R-:W-:Y:S01]  /*4e00*/  FMUL.FTZ R84, R84, R10 ;  /* 0x0000000a54547220 */ /* 0x000fe20000410000 */
[----:B------:R-:W-:Y:S01]  /*4e10*/  FMUL.FTZ R85, R85, R8 ;  /* 0x0000000855557220 */ /* 0x000fe20000410000 */
[----:B------:R-:W-:Y:S01]  /*4e20*/  FMUL.FTZ R10, R10, UR46 ;  /* 0x0000002e0a0a7c20 */ /* 0x000fe20008410000 */
[----:B------:R-:W-:Y:S01]  /*4e30*/  FMUL.FTZ R8, R8, UR46 ;  /* 0x0000002e08087c20 */ /* 0x000fe20008410000 */
[----:B------:R-:W-:Y:S01]  /*4e40*/  FFMA.FTZ R138, R100, R137, R138 ;  /* 0x00000089648a7223 */ /* 0x000fe2000001008a */
[----:B------:R-:W-:Y:S01]  /*4e50*/  BSSY B0, `(.L_x_2624) ;  /* 0x0000021000007945 */ /* 0x000fe20003800000 */
[----:B------:R-:W-:Y:S01]  /*4e60*/  FMUL.FTZ R89, R89, R133 ;  /* 0x0000008559597220 */ /* 0x000fe20000410000 */
[----:B------:R-:W-:Y:S01]  /*4e70*/  FMUL.FTZ R82, R82, R12 ;  /* 0x0000000c52527220 */ /* 0x000fe20000410000 */
[----:B------:R-:W-:Y:S01]  /*4e80*/  FMUL.FTZ R124, R12, UR46 ;  /* 0x0000002e0c7c7c20 */ /* 0x000fe20008410000 */
[----:B------:R-:W-:Y:S01]  /*4e90*/  FMUL.FTZ R81, R81, R13 ;  /* 0x0000000d51517220 */ /* 0x000fe20000410000 */
[----:B------:R-:W-:Y:S01]  /*4ea0*/  FMUL.FTZ R10, R10, R153 ;  /* 0x000000990a0a7220 */ /* 0x000fe20000410000 */
[----:B------:R-:W-:Y:S01]  /*4eb0*/  FMUL.FTZ R8, R8, R141 ;  /* 0x0000008d08087220 */ /* 0x000fe20000410000 */
        /* <DEDUP_REMOVED lines=10> */
[----:B--2---:R-:W-:Y:S01]  /*4f60*/  FFMA.FTZ R137, -R149, R90, R137 ;  /* 0x0000005a95897223 */ /* 0x004fe20000010189 */
[----:B------:R-:W-:Y:S01]  /*4f70*/  FMUL.FTZ R90, R90, R106 ;  /* 0x0000006a5a5a7220 */ /* 0x000fe20000410000 */
        /* <DEDUP_REMOVED lines=14> */
.L_x_2625:
[----:B------:R-:W-:Y:S05]  /*5060*/  BSYNC B0 ;  /* 0x0000000000007941 */ /* 0x000fea0003800000 */
.L_x_2624:
[----:B------:R-:W2:Y:S01]  /*5070*/  LDL R125, [R1+0x18] ;  /* 0x00001800017d7983 */ /* 0x000ea20000100800 */
[----:B------:R-:W-:Y:S01]  /*5080*/  MOV R5, UR24 ;  /* 0x0000001800057c02 */ /* 0x000fe20008000f00 */
[----:B------:R-:W-:Y:S01]  /*5090*/  USHF.L.U64.HI UR45, UR7, 0x2, UR8 ;  /* 0x00000002072d7899 */ /* 0x000fe20008010208 */
[----:B0-----:R-:W-:Y:S01]  /*50a0*/  MOV R6, UR47 ;  /* 0x0000002f00067c02 */ /* 0x001fe20008000f00 */
[----:B------:R-:W-:Y:S01]  /*50b0*/  USHF.L.U32 UR44, UR7, 0x2, URZ ;  /* 0x00000002072c7899 */ /* 0x000fe2000800063f */
[----:B------:R-:W-:Y:S01]  /*50c0*/  LEA R4, P0, R5, R118, 0x2 ;  /* 0x0000007605047211 */ /* 0x000fe200078010ff */
[----:B------:R-:W-:Y:S01]  /*50d0*/  FFMA.FTZ R116, R107, R112, R116 ;  /* 0x000000706b747223 */ /* 0x000fe20000010074 */
[----:B------:R-:W-:Y:S01]  /*50e0*/  FMUL.FTZ R7, R99, R136 ;  /* 0x0000008863077220 */ /* 0x000fe20000410000 */
[----:B------:R-:W-:Y:S01]  /*50f0*/  IMAD R112, R2, UR45, RZ ;  /* 0x0000002d02707c24 */ /* 0x000fe2000f8e02ff */
[----:B------:R-:W-:Y:S01]  /*5100*/  LEA.HI.X R5, R5, R117, R6, 0x2, P0 ;  /* 0x0000007505057211 */ /* 0x000fe200000f1406 */
[----:B------:R-:W-:Y:S01]  /*5110*/  FMUL.FTZ R108, R91, R108 ;  /* 0x0000006c5b6c7220 */ /* 0x000fe20000410000 */
[----:B------:R-:W-:Y:S01]  /*5120*/  FMUL.FTZ R144, R13, R144 ;  /* 0x000000900d907220 */ /* 0x000fe20000410000 */
[----:B------:R-:W-:Y:S01]  /*5130*/  ISETP.GE.AND P0, PT, R115, 0x81, PT ;  /* 0x000000817300780c */ /* 0x000fe20003f06270 */
[----:B------:R-:W-:Y:S01]  /*5140*/  FADD.FTZ R138, R138, R7 ;  /* 0x000000078a8a7221 */ /* 0x000fe20000010000 */
[----:B------:R-:W-:Y:S01]  /*5150*/  IMAD.WIDE.U32 R4, R2, UR44, R4 ;  /* 0x0000002c02047c25 */ /* 0x000fe2000f8e0004 */
[----:B------:R-:W-:-:S03]  /*5160*/  IADD3 R2, R105, 0x80, RZ ;  /* 0x0000008069027810 */ /* 0x000fc60007ffe0ff */
[----:B------:R-:W-:Y:S01]  /*5170*/  FFMA.FTZ R116, R137, R110, R116 ;  /* 0x0000006e89747223 */ /* 0x000fe20000010074 */
[----:B------:R-:W-:Y:S01]  /*5180*/  BSSY B0, `(.L_x_2626) ;  /* 0x0000012000007945 */ /* 0x000fe20003800000 */
[----:B------:R-:W-:Y:S02]  /*5190*/  IMAD R7, R3, UR44, R112 ;  /* 0x0000002c03077c24 */ /* 0x000fe4000f8e0270 */
[----:B------:R-:W-:Y:S01]  /*51a0*/  FMUL.FTZ R143, R124, R143 ;  /* 0x0000008f7c8f7220 */ /* 0x000fe20000410000 */
[----:B------:R-:W-:Y:S01]  /*51b0*/  FMUL.FTZ R118, R133, R107 ;  /* 0x0000006b85767220 */ /* 0x000fe20000410000 */
[----:B------:R-:W-:Y:S01]  /*51c0*/  FMUL.FTZ R3, R106, R137 ;  /* 0x000000896a037220 */ /* 0x000fe20000410000 */
[----:B------:R-:W-:Y:S01]  /*51d0*/  IADD3 R5, R5, R7, RZ ;  /* 0x0000000705057210 */ /* 0x000fe20007ffe0ff */
[----:B------:R-:W-:Y:S01]  /*51e0*/  FMUL.FTZ R7, R80, R14 ;  /* 0x0000000e50077220 */ /* 0x000fe20000410000 */
[C---:B------:R-:W-:Y:S02]  /*51f0*/  IADD3 R14, R105.reuse, 0x100, RZ ;  /* 0x00000100690e7810 */ /* 0x040fe40007ffe0ff */
[----:B------:R-:W-:Y:S01]  /*5200*/  IADD3 R80, R105, 0x180, RZ ;  /* 0x0000018069507810 */ /* 0x000fe20007ffe0ff */
[----:B--2---:R-:W-:Y:S01]  /*5210*/  FFMA.FTZ R136, -R125, R91, R136 ;  /* 0x0000005b7d887223 */ /* 0x004fe20000010188 */
[----:B------:R-:W-:-:S03]  /*5220*/  LEA.HI.SX32 R91, R2, R105, 0x1b ;  /* 0x00000069025b7211 */ /* 0x000fc600078fdaff */
[----:B------:R-:W-:Y:S01]  /*5230*/  FMUL.FTZ R111, R136, R111 ;  /* 0x0000006f886f7220 */ /* 0x000fe20000410000 */
[----:B------:R-:W-:Y:S01]  /*5240*/  LEA R13, R91, R104, 0x2 ;  /* 0x000000685b0d7211 */ /* 0x000fe200078e10ff */
[----:B------:R-:W-:Y:S02]  /*5250*/  FMUL.FTZ R6, R119, R136 ;  /* 0x0000008877067220 */ /* 0x000fe40000410000 */
[----:B------:R-:W-:-:S03]  /*5260*/  FADD.FTZ R2, R116, R111 ;  /* 0x0000006f74027221 */ /* 0x000fc60000010000 */
[----:B------:R-:W0:Y:S01]  /*5270*/  LDS R13, [R13+0x2310] ;  /* 0x002310000d0d7984 */ /* 0x000e220000000800 */
[----:B------:R-:W-:Y:S05]  /*5280*/  @!P0 BRA `(.L_x_2627) ;  /* 0x0000000000048947 */ /* 0x000fea0003800000 */
[----:B0-----:R1:W-:Y:S02]  /*5290*/  REDG.E.ADD.F32.FTZ.RN.STRONG.GPU desc[UR20][R4.64+-0x1e00], R13 ;  /* 0xffe2000d040079a6 */ /* 0x0013e4000c10f394 */
.L_x_2627:
[----:B------:R-:W-:Y:S05]  /*52a0*/  BSYNC B0 ;  /* 0x0000000000007941 */ /* 0x000fea0003800000 */
.L_x_2626:
        /* <DEDUP_REMOVED lines=18> */
.L_x_2629:
[----:B------:R-:W-:Y:S05]  /*53d0*/  BSYNC B0 ;  /* 0x0000000000007941 */ /* 0x000fea0003800000 */
.L_x_2628:
[----:B01----:R0:W1:Y:S01]  /*53e0*/  LDS R13, [R106+0x2710] ;  /* 0x002710006a0d7984 */ /* 0x0030620000000800 */
[----:B------:R-:W-:Y:S01]  /*53f0*/  BSSY B0, `(.L_x_2630) ;  /* 0x0000006000007945 */ /* 0x000fe20003800000 */
[----:B------:R-:W-:Y:S02]  /*5400*/  IADD3 R80, R105, 0x300, RZ ;  /* 0x0000030069507810 */ /* 0x000fe40007ffe0ff */
[----:B------:R-:W-:Y:S02]  /*5410*/  LEA.HI.SX32 R91, R14, R105, 0x1b ;  /* 0x000000690e5b7211 */ /* 0x000fe400078fdaff */
[----:B------:R-:W-:Y:S01]  /*5420*/  LEA R110, R107, R104, 0x2 ;  /* 0x000000686b6e7211 */ /* 0x000fe200078e10ff */
[----:B------:R-:W-:Y:S06]  /*5430*/  @!P0 BRA `(.L_x_2631) ;  /* 0x0000000000048947 */ /* 0x000fec0003800000 */
[----:B-1----:R2:W-:Y:S02]  /*5440*/  REDG.E.ADD.F32.FTZ.RN.STRONG.GPU desc[UR20][R4.64+-0x1a00], R13 ;  /* 0xffe6000d040079a6 */ /* 0x0025e4000c10f394 */
.L_x_2631:
[----:B------:R-:W-:Y:S05]  /*5450*/  BSYNC B0 ;  /* 0x0000000000007941 */ /* 0x000fea0003800000 */
.L_x_2630:
[----:B-12---:R1:W2:Y:S01]  /*5460*/  LDS R13, [R110+0x2910] ;  /* 0x002910006e0d7984 */ /* 0x0062a20000000800 */
[----:B------:R-:W-:Y:S01]  /*5470*/  BSSY B0, `(.L_x_2632) ;  /* 0x0000006000007945 */ /* 0x000fe20003800000 */
[----:B------:R-:W-:Y:S02]  /*5480*/  IADD3 R14, R105, 0x380, RZ ;  /* 0x00000380690e7810 */ /* 0x000fe40007ffe0ff */
[----:B------:R-:W-:Y:S02]  /*5490*/  LEA.HI.SX32 R107, R80, R105, 0x1b ;  /* 0x00000069506b7211 */ /* 0x000fe400078fdaff */
[----:B0-----:R-:W-:Y:S01]  /*54a0*/  LEA R106, R91, R104, 0x2 ;  /* 0x000000685b6a7211 */ /* 0x001fe200078e10ff */
[----:B------:R-:W-:Y:S06]  /*54b0*/  @!P1 BRA `(.L_x_2633) ;  /* 0x0000000000049947 */ /* 0x000fec0003800000 */
[----:B--2---:R0:W-:Y:S02]  /*54c0*/  REDG.E.ADD.F32.FTZ.RN.STRONG.GPU desc[UR20][R4.64+-0x1800], R13 ;  /* 0xffe8000d040079a6 */ /* 0x0041e4000c10f394 */
.L_x_2633:
[----:B------:R-:W-:Y:S05]  /*54d0*/  BSYNC B0 ;  /* 0x0000000000007941 */ /* 0x000fea0003800000 */
.L_x_2632:
[----:B0-2---:R0:W2:Y:S01]  /*54e0*/  LDS R13, [R106+0x2b10] ;  /* 0x002b10006a0d7984 */ /* 0x0050a20000000800 */
[----:B------:R-:W-:Y:S01]  /*54f0*/  BSSY B0, `(.L_x_2634) ;  /* 0x0000006000007945 */ /* 0x000fe20003800000 */
[----:B------:R-:W-:Y:S02]  /*5500*/  LEA.HI.SX32 R91, R14, R105, 0x1b ;  /* 0x000000690e5b7211 */ /* 0x000fe400078fdaff */
[----:B------:R-:W-:Y:S02]  /*5510*/  IADD3 R80, R105, 0x400, RZ ;  /* 0x0000040069507810 */ /* 0x000fe40007ffe0ff */
[----:B------:R-:W-:Y:S01]  /*5520*/  LEA R14, R107, R104, 0x2 ;  /* 0x000000686b0e7211 */ /* 0x000fe200078e10ff */
[----:B------:R-:W-:Y:S06]  /*5530*/  @!P2 BRA `(.L_x_2635) ;  /* 0x000000000004a947 */ /* 0x000fec0003800000 */
[----:B--2---:R3:W-:Y:S02]  /*5540*/  REDG.E.ADD.F32.FTZ.RN.STRONG.GPU desc[UR20][R4.64+-0x1600], R13 ;  /* 0xffea000d040079a6 */ /* 0x0047e4000c10f394 */
.L_x_2635:
[----:B------:R-:W-:Y:S05]  /*5550*/  BSYNC B0 ;  /* 0x0000000000007941 */ /* 0x000fea0003800000 */
.L_x_2634:
[----:B--23--:R2:W3:Y:S01]  /*5560*/  LDS R13, [R14+0x2d10] ;  /* 0x002d10000e0d7984 */ /* 0x00c4e20000000800 */
[----:B------:R-:W-:Y:S01]  /*5570*/  BSSY B0, `(.L_x_2636) ;  /* 0x0000005000007945 */ /* 0x000fe20003800000 */
[----:B------:R-:W-:Y:S02]  /*5580*/  LEA.HI.SX32 R107, R80, R105, 0x1b ;  /* 0x00000069506b7211 */ /* 0x000fe400078fdaff */
[----:B------:R-:W-:Y:S01]  /*5590*/  LEA R91, R91, R104, 0x2 ;  /* 0x000000685b5b7211 */ /* 0x000fe200078e10ff */
[----:B------:R-:W-:Y:S06]  /*55a0*/  @!P3 BRA `(.L_x_2637) ;  /* 0x000000000004b947 */ /* 0x000fec0003800000 */
[----:B---3--:R4:W-:Y:S02]  /*55b0*/  REDG.E.ADD.F32.FTZ.RN.STRONG.GPU desc[UR20][R4.64+-0x1400], R13 ;  /* 0xffec000d040079a6 */ /* 0x0089e4000c10f394 */
.L_x_2637:
[----:B------:R-:W-:Y:S05]  /*55c0*/  BSYNC B0 ;  /* 0x0000000000007941 */ /* 0x000fea0003800000 */
.L_x_2636:
[----:B---34-:R3:W4:Y:S01]  /*55d0*/  LDS R13, [R91+0x2f10] ;  /* 0x002f10005b0d7984 */ /* 0x0187220000000800 */
[----:B------:R-:W-:Y:S01]  /*55e0*/  BSSY B0, `(.L_x_2638) ;  /* 0x0000004000007945 */ /* 0x000fe20003800000 */
[----:B------:R-:W-:-:S03]  /*55f0*/  LEA R107, R107, R104, 0x2 ;  /* 0x000000686b6b7211 */ /* 0x000fc600078e10ff */
[----:B------:R-:W-:Y:S05]  /*5600*/  @!P4 BRA `(.L_x_2639) ;  /* 0x000000000004c947 */ /* 0x000fea0003800000 */
[----:B----4-:R4:W-:Y:S02]  /*5610*/  REDG.E.ADD.F32.FTZ.RN.STRONG.GPU desc[UR20][R4.64+-0x1200], R13 ;  /* 0xffee000d040079a6 */ /* 0x0109e4000c10f394 */
.L_x_2639:
[----:B------:R-:W-:Y:S05]  /*5620*/  BSYNC B0 ;  /* 0x0000000000007941 */ /* 0x000fea0003800000 */
.L_x_2638:
[----:B----4-:R4:W0:Y:S01]  /*5630*/  LDS R13, [R107+0x3110] ;  /* 0x003110006b0d7984 */ /* 0x0108220000000800 */
[----:B------:R-:W-:Y:S01]  /*5640*/  BSSY B0, `(.L_x_2640) ;  /* 0x0000005000007945 */ /* 0x000fe20003800000 */
[C---:B--2---:R-:W-:Y:S02]  /*5650*/  IADD3 R14, R105.reuse, 0x480, RZ ;  /* 0x00000480690e7810 */ /* 0x044fe40007ffe0ff */
[----:B------:R-:W-:Y:S01]  /*5660*/  IADD3 R80, R105, 0x500, RZ ;  /* 0x0000050069507810 */ /* 0x000fe20007ffe0ff */
[----:B------:R-:W-:Y:S06]  /*5670*/  @!P5 BRA `(.L_x_2641) ;  /* 0x000000000004d947 */ /* 0x000fec0003800000 */
[----:B0-----:R2:W-:Y:S02]  /*5680*/  REDG.E.ADD.F32.FTZ.RN.STRONG.GPU desc[UR20][R4.64+-0x1000], R13 ;  /* 0xfff0000d040079a6 */ /* 0x0015e4000c10f394 */
.L_x_2641:
[----:B------:R-:W-:Y:S05]  /*5690*/  BSYNC B0 ;  /* 0x0000000000007941 */ /* 0x000fea0003800000 */
.L_x_2640:
[-C--:B0-2---:R-:W-:Y:S01]  /*56a0*/  LEA.HI.SX32 R13, R14, R105.reuse, 0x1b ;  /* 0x000000690e0d7211 */ /* 0x085fe200078fdaff */
[----:B------:R-:W-:Y:S01]  /*56b0*/  BSSY B0, `(.L_x_2642) ;  /* 0x0000011000007945 */ /* 0x000fe20003800000 */
[----:B------:R-:W-:Y:S02]  /*56c0*/  ISETP.GE.AND P6, PT, R115, 0x481, PT ;  /* 0x000004817300780c */ /* 0x000fe40003fc6270 */
[----:B------:R-:W-:Y:S02]  /*56d0*/  LEA R13, R13, R104, 0x2 ;  /* 0x000000680d0d7211 */ /* 0x000fe400078e10ff */
[----:B------:R-:W-:Y:S02]  /*56e0*/  IADD3 R106, R105, 0x580, RZ ;  /* 0x00000580696a7810 */ /* 0x000fe40007ffe0ff */
[-C--:B---3--:R-:W-:Y:S02]  /*56f0*/  LEA.HI.SX32 R91, R80, R105.reuse, 0x1b ;  /* 0x00000069505b7211 */ /* 0x088fe400078fdaff */
[----:B------:R-:W0:Y:S01]  /*5700*/  LDS R13, [R13+0x3310] ;  /* 0x003310000d0d7984 */ /* 0x000e220000000800 */
        /* <DEDUP_REMOVED lines=11> */
.L_x_2643:
[----:B------:R-:W-:Y:S05]  /*57c0*/  BSYNC B0 ;  /* 0x0000000000007941 */ /* 0x000fea0003800000 */
.L_x_2642:
[----:B0-2---:R0:W2:Y:S01]  /*57d0*/  LDS R13, [R106+0x3510] ;  /* 0x003510006a0d7984 */ /* 0x0050a20000000800 */
[----:B------:R-:W-:Y:S01]  /*57e0*/  BSSY B0, `(.L_x_2644) ;  /* 0x0000006000007945 */ /* 0x000fe20003800000 */
[----:B------:R-:W-:Y:S02]  /*57f0*/  IADD3 R80, R105, 0x680, RZ ;  /* 0x0000068069507810 */ /* 0x000fe40007ffe0ff */
[----:B------:R-:W-:Y:S02]  /*5800*/  LEA.HI.SX32 R91, R14, R105, 0x1b ;  /* 0x000000690e5b7211 */ /* 0x000fe400078fdaff */
[----:B-1----:R-:W-:Y:S01]  /*5810*/  LEA R110, R107, R104, 0x2 ;  /* 0x000000686b6e7211 */ /* 0x002fe200078e10ff */
[----:B------:R-:W-:Y:S06]  /*5820*/  @!P0 BRA `(.L_x_2645) ;  /* 0x0000000000048947 */ /* 0x000fec0003800000 */
[----:B--2---:R1:W-:Y:S02]  /*5830*/  REDG.E.ADD.F32.FTZ.RN.STRONG.GPU desc[UR20][R4.64+-0xc00], R13 ;  /* 0xfff4000d040079a6 */ /* 0x0043e4000c10f394 */
.L_x_2645:
[----:B------:R-:W-:Y:S05]  /*5840*/  BSYNC B0 ;  /* 0x0000000000007941 */ /* 0x000fea0003800000 */
.L_x_2644:
[----:B-12---:R1:W2:Y:S01]  /*5850*/  LDS R13, [R110+0x3710] ;  /* 0x003710006e0d7984 */ /* 0x0062a20000000800 */
[----:B------:R-:W-:Y:S01]  /*5860*/  BSSY B0, `(.L_x_2646) ;  /* 0x0000006000007945 */ /* 0x000fe20003800000 */
[----:B------:R-:W-:Y:S02]  /*5870*/  IADD3 R14, R105, 0x700, RZ ;  /* 0x00000700690e7810 */ /* 0x000fe40007ffe0ff */
[----:B------:R-:W-:Y:S02]  /*5880*/  LEA.HI.SX32 R107, R80, R105, 0x1b ;  /* 0x00000069506b7211 */ /* 0x000fe400078fdaff */
[----:B0-----:R-:W-:Y:S01]  /*5890*/  LEA R106, R91, R104, 0x2 ;  /* 0x000000685b6a7211 */ /* 0x001fe200078e10ff */
[----:B------:R-:W-:Y:S06]  /*58a0*/  @!P1 BRA `(.L_x_2647) ;  /* 0x0000000000049947 */ /* 0x000fec0003800000 */
[----:B--2---:R0:W-:Y:S02]  /*58b0*/  REDG.E.ADD.F32.FTZ.RN.STRONG.GPU desc[UR20][R4.64+-0xa00], R13 ;  /* 0xfff6000d040079a6 */ /* 0x0041e4000c10f394 */
.L_x_2647:
[----:B------:R-:W-:Y:S05]  /*58c0*/  BSYNC B0 ;  /* 0x0000000000007941 */ /* 0x000fea0003800000 */
.L_x_2646:
[----:B0-2---:R0:W2:Y:S01]  /*58d0*/  LDS R13, [R106+0x3910] ;  /* 0x003910006a0d7984 */ /* 0x0050a20000000800 */
[----:B------:R-:W-:Y:S01]  /*58e0*/  BSSY B0, `(.L_x_2648) ;  /* 0x0000006000007945 */ /* 0x000fe20003800000 */
[----:B------:R-:W-:Y:S02]  /*58f0*/  LEA.HI.SX32 R91, R14, R105, 0x1b ;  /* 0x000000690e5b7211 */ /* 0x000fe400078fdaff */
[----:B------:R-:W-:Y:S02]  /*5900*/  IADD3 R80, R105, 0x780, RZ ;  /* 0x0000078069507810 */ /* 0x000fe40007ffe0ff */
[----:B------:R-:W-:Y:S01]  /*5910*/  LEA R14, R107, R104, 0x2 ;  /* 0x000000686b0e7211 */ /* 0x000fe200078e10ff */
[----:B------:R-:W-:Y:S06]  /*5920*/  @!P2 BRA `(.L_x_2649) ;  /* 0x000000000004a947 */ /* 0x000fec0003800000 */
[----:B--2---:R3:W-:Y:S02]  /*5930*/  REDG.E.ADD.F32.FTZ.RN.STRONG.GPU desc[UR20][R4.64+-0x800], R13 ;  /* 0xfff8000d040079a6 */ /* 0x0047e4000c10f394 */
.L_x_2649:
[----:B------:R-:W-:Y:S05]  /*5940*/  BSYNC B0 ;  /* 0x0000000000007941 */ /* 0x000fea0003800000 */
.L_x_2648:
[----:B--23--:R2:W3:Y:S01]  /*5950*/  LDS R13, [R14+0x3b10] ;  /* 0x003b10000e0d7984 */ /* 0x00c4e20000000800 */
[----:B------:R-:W-:Y:S01]  /*5960*/  BSSY B0, `(.L_x_2650) ;  /* 0x0000005000007945 */ /* 0x000fe20003800000 */
[----:B------:R-:W-:Y:S02]  /*5970*/  LEA.HI.SX32 R107, R80, R105, 0x1b ;  /* 0x00000069506b7211 */ /* 0x000fe400078fdaff */
[----:B------:R-:W-:Y:S01]  /*5980*/  LEA R91, R91, R104, 0x2 ;  /* 0x000000685b5b7211 */ /* 0x000fe200078e10ff */
[----:B------:R-:W-:Y:S06]  /*5990*/  @!P3 BRA `(.L_x_2651) ;  /* 0x000000000004b947 */ /* 0x000fec0003800000 */
[----:B---3--:R4:W-:Y:S02]  /*59a0*/  REDG.E.ADD.F32.FTZ.RN.STRONG.GPU desc[UR20][R4.64+-0x600], R13 ;  /* 0xfffa000d040079a6 */ /* 0x0089e4000c10f394 */
.L_x_2651:
[----:B------:R-:W-:Y:S05]  /*59b0*/  BSYNC B0 ;  /* 0x0000000000007941 */ /* 0x000fea0003800000 */
.L_x_2650:
[----:B---34-:R3:W4:Y:S01]  /*59c0*/  LDS R13, [R91+0x3d10] ;  /* 0x003d10005b0d7984 */ /* 0x0187220000000800 */
[----:B------:R-:W-:Y:S01]  /*59d0*/  BSSY B0, `(.L_x_2652) ;  /* 0x0000004000007945 */ /* 0x000fe20003800000 */
[----:B------:R-:W-:-:S03]  /*59e0*/  LEA R107, R107, R104, 0x2 ;  /* 0x000000686b6b7211 */ /* 0x000fc600078e10ff */
[----:B------:R-:W-:Y:S05]  /*59f0*/  @!P4 BRA `(.L_x_2653) ;  /* 0x000000000004c947 */ /* 0x000fea0003800000 */
[----:B----4-:R4:W-:Y:S02]  /*5a00*/  REDG.E.ADD.F32.FTZ.RN.STRONG.GPU desc[UR20][R4.64+-0x400], R13 ;  /* 0xfffc000d040079a6 */ /* 0x0109e4000c10f394 */
.L_x_2653:
[----:B------:R-:W-:Y:S05]  /*5a10*/  BSYNC B0 ;  /* 0x0000000000007941 */ /* 0x000fea0003800000 */
.L_x_2652:
[----:B----4-:R4:W0:Y:S01]  /*5a20*/  LDS R13, [R107+0x3f10] ;  /* 0x003f10006b0d7984 */ /* 0x0108220000000800 */
[----:B------:R-:W-:Y:S04]  /*5a30*/  BSSY B0, `(.L_x_2654) ;  /* 0x0000003000007945 */ /* 0x000fe80003800000 */
[----:B------:R-:W-:Y:S05]  /*5a40*/  @!P5 BRA `(.L_x_2655) ;  /* 0x000000000004d947 */ /* 0x000fea0003800000 */
[----:B0-----:R0:W-:Y:S02]  /*5a50*/  REDG.E.ADD.F32.FTZ.RN.STRONG.GPU desc[UR20][R4.64+-0x200], R13 ;  /* 0xfffe000d040079a6 */ /* 0x0011e4000c10f394 */
.L_x_2655:
[----:B------:R-:W-:Y:S05]  /*5a60*/  BSYNC B0 ;  /* 0x0000000000007941 */ /* 0x000fea0003800000 */
.L_x_2654:
[----:B--2---:R-:W2:Y:S01]  /*5a70*/  LDL R14, [R1+0x5c] ;  /* 0x00005c00010e7983 */ /* 0x004ea20000100800 */
[----:B------:R-:W5:Y:S03]  /*5a80*/  S2R R80, SR_LANEID ;  /* 0x0000000000507919 */ /* 0x000f660000000000 */
[----:B0-----:R-:W0:Y:S04]  /*5a90*/  SHFL.DOWN PT, R5, R2, 0x1, 0x1f ;  /* 0x08201f0002057f89 */ /* 0x001e2800000e0000 */
[----:B------:R-:W1:Y:S01]  /*5aa0*/  SHFL.DOWN PT, R13, R138, 0x1, 0x1f ;  /* 0x08201f008a0d7f89 */ /* 0x000e6200000e0000 */
[----:B-----5:R-:W-:-:S13]  /*5ab0*/  ISETP.GT.AND P0, PT, R80, 0x1e, PT ;  /* 0x0000001e5000780c */ /* 0x020fda0003f04270 */
        /* <DEDUP_REMOVED lines=17> */
[----:B---3--:R-:W0:Y:S04]  /*5bd0*/  SHFL.DOWN PT, R91, R2, 0x10, 0x1f ;  /* 0x0a001f00025b7f89 */ /* 0x008e2800000e0000 */
[----:B----4-:R-:W1:Y:S01]  /*5be0*/  SHFL.DOWN PT, R107, R138, 0x10, 0x1f ;  /* 0x0a001f008a6b7f89 */ /* 0x010e6200000e0000 */
[----:B------:R-:W-:Y:S01]  /*5bf0*/  ISETP.GT.AND P0, PT, R80, 0xf, PT ;  /* 0x0000000f5000780c */ /* 0x000fe20003f04270 */
[----:B------:R-:W-:Y:S01]  /*5c00*/  FMUL.FTZ R122, R122, R9 ;  /* 0x000000097a7a7220 */ /* 0x000fe20000410000 */
[----:B------:R-:W-:Y:S01]  /*5c10*/  FFMA.FTZ R9, R62, R90, R3 ;  /* 0x0000005a3e097223 */ /* 0x000fe20000010003 */
[----:B------:R-:W-:Y:S01]  /*5c20*/  ISETP.NE.AND P1, PT, R105, RZ, PT ;  /* 0x000000ff6900720c */ /* 0x000fe20003f25270 */
[----:B------:R-:W-:Y:S01]  /*5c30*/  FFMA.FTZ R6, R63, R108, R6 ;  /* 0x0000006c3f067223 */ /* 0x000fe20000010006 */
[----:B------:R-:W-:Y:S01]  /*5c40*/  FFMA.FTZ R3, R60, R88, R114 ;  /* 0x000000583c037223 */ /* 0x000fe20000010072 */
[----:B------:R-:W-:-:S02]  /*5c50*/  FMUL.FTZ R151, R12, R151 ;  /* 0x000000970c977220 */ /* 0x000fc40000410000 */
[----:B------:R-:W-:Y:S01]  /*5c60*/  FADD.FTZ R47, R6, R47 ;  /* 0x0000002f062f7221 */ /* 0x000fe20000010000 */
[----:B------:R-:W-:Y:S01]  /*5c70*/  FADD.FTZ R44, R3, R44 ;  /* 0x0000002c032c7221 */ /* 0x000fe20000010000 */
[----:B------:R-:W-:-:S03]  /*5c80*/  FFMA.FTZ R6, R67, R87, R113 ;  /* 0x0000005743067223 */ /* 0x000fc60000010071 */
        /* <DEDUP_REMOVED lines=11> */
[----:B------:R-:W-:Y:S01]  /*5d40*/  FADD.FTZ R46, R9, R46 ;  /* 0x0000002e092e7221 */ /* 0x000fe20000010000 */
        /* <DEDUP_REMOVED lines=17> */
[----:B------:R-:W-:Y:S01]  /*5e60*/  FFMA.FTZ R28, R22, R88, R28 ;  /* 0x00000058161c7223 */ /* 0x000fe2000001001c */
[----:B------:R-:W-:Y:S01]  /*5e70*/  FFMA.FTZ R35, R23, R87, R35 ;  /* 0x0000005717237223 */ /* 0x000fe20000010023 */
[----:B------:R-:W-:Y:S01]  /*5e80*/  FADD.FTZ R45, R118, R45 ;  /* 0x0000002d762d7221 */ /* 0x000fe20000010000 */
[----:B------:R-:W-:Y:S01]  /*5e90*/  FFMA.FTZ R34, R24, R86, R34 ;  /* 0x0000005618227223 */ /* 0x000fe20000010022 */
[----:B------:R-:W-:Y:S01]  /*5ea0*/  FFMA.FTZ R33, R25, R85, R33 ;  /* 0x0000005519217223 */ /* 0x000fe20000010021 */
        /* <DEDUP_REMOVED lines=32> */
[----:B------:R-:W2:Y:S04]  /*60b0*/  LDS.64 R8, [R104+0x4230] ;  /* 0x0042300068087984 */ /* 0x000ea80000000a00 */
[----:B------:R-:W3:Y:S04]  /*60c0*/  @P0 LDS R12, [R13+0x6260] ;  /* 0x006260000d0c0984 */ /* 0x000ee80000000800 */
[----:B------:R-:W4:Y:S01]  /*60d0*/  @P0 LDS R11, [R13+0x5e60] ;  /* 0x005e60000d0b0984 */ /* 0x000f220000000800 */
[----:B-1----:R-:W-:Y:S01]  /*60e0*/  FADD.FTZ R10, R3, R5 ;  /* 0x00000005030a7221 */ /* 0x002fe20000010000 */
[----:B0-----:R-:W-:-:S03]  /*60f0*/  FADD.FTZ R3, R2, R4 ;  /* 0x0000000402037221 */ /* 0x001fc60000010000 */
[----:B------:R-:W-:Y:S01]  /*6100*/  FADD.FTZ R10, R7, R10 ;  /* 0x0000000a070a7221 */ /* 0x000fe20000010000 */
[----:B------:R-:W-:-:S03]  /*6110*/  FADD.FTZ R5, R6, R3 ;  /* 0x0000000306057221 */ /* 0x000fc60000010000 */
[----:B--2---:R-:W-:Y:S01]  /*6120*/  FADD.FTZ R3, R10, R9 ;  /* 0x000000090a037221 */ /* 0x004fe20000010000 */
[----:B------:R-:W-:-:S03]  /*6130*/  FADD.FTZ R2, R5, R8 ;  /* 0x0000000805027221 */ /* 0x000fc60000010000 */
[----:B---3--:R-:W-:Y:S01]  /*6140*/  @P0 FADD.FTZ R3, R3, R12 ;  /* 0x0000000c03030221 */ /* 0x008fe20000010000 */
[----:B----4-:R-:W-:-:S04]  /*6150*/  @P0 FADD.FTZ R2, R2, R11 ;  /* 0x0000000b02020221 */ /* 0x010fc80000010000 */
[----:B------:R1:W-:Y:S04]  /*6160*/  STS [R13+0x6260], R3 ;  /* 0x006260030d007388 */ /* 0x0003e80000000800 */
[----:B------:R1:W-:Y:S02]  /*6170*/  STS [R13+0x5e60], R2 ;  /* 0x005e60020d007388 */ /* 0x0003e40000000800 */
.L_x_2657:
[----:B------:R-:W-:Y:S05]  /*6180*/  BSYNC B0 ;  /* 0x0000000000007941 */ /* 0x000fea0003800000 */
.L_x_2656:
[----:B------:R-:W-:Y:S02]  /*6190*/  UIADD3 UR6, UR6, 0x1, URZ ;  /* 0x0000000106067890 */ /* 0x000fe4000fffe03f */
[----:B------:R-:W-:Y:S02]  /*61a0*/  UIADD3 UR7, UP1, UR7, 0x1, URZ ;  /* 0x0000000107077890 */ /* 0x000fe4000ff3e03f */
[----:B------:R-:W-:Y:S02]  /*61b0*/  UISETP.GE.AND UP0, UPT, UR6, UR54, UPT ;  /* 0x000000360600728c */ /* 0x000fe4000bf06270 */
[----:B------:R-:W-:-:S04]  /*61c0*/  UIADD3.X UR8, URZ, UR8, URZ, UP1, !UPT ;  /* 0x000000083f087290 */ /* 0x000fc80008ffe43f */
[----:B------:R-:W-:-:S13]  /*61d0*/  PLOP3.LUT P0, PT, PT, PT, UP0, 0x80, 0x0 ;  /* 0x000000000000781c */ /* 0x000fda0003f0f008 */
[----:B------:R-:W-:Y:S05]  /*61e0*/  @!P0 BRA `(.L_x_2658) ;  /* 0xffffffc400f88947 */ /* 0x000fea000383ffff */
.L_x_2614:
[----:B------:R-:W2:Y:S01]  /*61f0*/  LDL.LU R78, [R1+0x60] ;  /* 0x00006000014e7983 */ /* 0x000ea20000300800 */
[----:B------:R-:W3:Y:S01]  /*6200*/  LDC.64 R4, c[0x0][0x388] ;  /* 0x0000e200ff047b82 */ /* 0x000ee20000000a00 */
[----:B------:R-:W-:Y:S02]  /*6210*/  USHF.R.S32.HI UR28, URZ, 0x1f, UR48 ;  /* 0x0000001f3f1c7899 */ /* 0x000fe40008011430 */
[----:B------:R-:W4:Y:S01]  /*6220*/  LDL.LU R77, [R1+0x58] ;  /* 0x00005800014d7983 */ /* 0x000f220000300800 */
        /* <DEDUP_REMOVED lines=8> */
[----:B------:R-:W5:Y:S01]  /*62b0*/  LDC.64 R6, c[0x0][0x3e0] ;  /* 0x0000f800ff067b82 */ /* 0x000f620000000a00 */
[----:B------:R-:W-:Y:S01]  /*62c0*/  USHF.R.S32.HI UR29, URZ, 0x1f, UR19 ;  /* 0x0000001f3f1d7899 */ /* 0x000fe20008011413 */
[----:B------:R-:W-:Y:S01]  /*62d0*/  LOP3.LUT R76, R76, 0x1f, R105, 0xf8, !PT ;  /* 0x0000001f4c4c7812 */ /* 0x000fe200078ef869 */
[----:B------:R-:W-:Y:S02]  /*62e0*/  UIADD3 UR8, UR7, UR8, URZ ;  /* 0x0000000807087290 */ /* 0x000fe4000fffe03f */
[----:B01----:R-:W-:Y:S01]  /*62f0*/  MOV R3, UR7 ;  /* 0x0000000700037c02 */ /* 0x003fe20008000f00 */
[----:B------:R-:W-:Y:S01]  /*6300*/  ULDC.64 UR26, c[0x0][0x3b0] ;  /* 0x0000ec00001a7ab9 */ /* 0x000fe20000000a00 */
[----:B------:R-:W-:Y:S01]  /*6310*/  MOV R2, UR6 ;  /* 0x0000000600027c02 */ /* 0x000fe20008000f00 */
[----:B------:R-:W-:Y:S01]  /*6320*/  UIMAD.WIDE.U32 UR6, UR48, UR26, UR24 ;  /* 0x0000001a300672a5 */ /* 0x000fe2000f8e0018 */
[----:B------:R-:W-:Y:S01]  /*6330*/  MOV R3, UR8 ;  /* 0x0000000800037c02 */ /* 0x000fe20008000f00 */
[----:B------:R-:W-:Y:S01]  /*6340*/  UIMAD UR8, UR28, UR26, URZ ;  /* 0x0000001a1c0872a4 */ /* 0x000fe2000f8e023f */
[C---:B---3--:R-:W-:Y:S01]  /*6350*/  IMAD R0, R4.reuse, UR29, RZ ;  /* 0x0000001d04007c24 */ /* 0x048fe2000f8e02ff */
        /* <DEDUP_REMOVED lines=9> */
[C---:B-----5:R-:W-:Y:S01]  /*63f0*/  LEA R4, P0, R2.reuse, R6, 0x2 ;  /* 0x0000000602047211 */ /* 0x060fe200078010ff */
        /* <DEDUP_REMOVED lines=9> */
[----:B--2---:R-:W-:Y:S01]  /*6490*/  FADD.FTZ R0, R78, R56 ;  /* 0x000000384e007221 */ /* 0x004fe20000010000 */
[----:B----4-:R-:W-:Y:S03]  /*64a0*/  STS.128 [R77], R40 ;  /* 0x000000284d007388 */ /* 0x010fe60000000c00 */
[----:B------:R-:W-:Y:S01]  /*64b0*/  FADD.FTZ R5, R0, R57 ;  /* 0x0000003900057221 */ /* 0x000fe20000010000 */
[----:B------:R-:W-:Y:S03]  /*64c0*/  STS.128 [R77+0x10], R36 ;  /* 0x000010244d007388 */ /* 0x000fe60000000c00 */
[----:B------:R-:W-:Y:S02]  /*64d0*/  FADD.FTZ R0, R5, R58 ;  /* 0x0000003a05007221 */ /* 0x000fe40000010000 */
[----:B------:R-:W1:Y:S01]  /*64e0*/  LDC.64 R4, c[0x0][0x3a8] ;  /* 0x0000ea00ff047b82 */ /* 0x000e620000000a00 */
[----:B------:R-:W-:Y:S04]  /*64f0*/  STS.128 [R77+0x20], R32 ;  /* 0x000020204d007388 */ /* 0x000fe80000000c00 */
[----:B------:R-:W-:Y:S01]  /*6500*/  STS.128 [R77+0x30], R28 ;  /* 0x0000301c4d007388 */ /* 0x000fe20000000c00 */
[----:B------:R-:W-:-:S03]  /*6510*/  NOP ;  /* 0x0000000000007918 */ /* 0x000fc60000000000 */
[----:B------:R-:W2:Y:S04]  /*6520*/  LDS.128 R8, [R103] ;  /* 0x0000000067087984 */ /* 0x000ea80000000c00 */
[----:B------:R-:W3:Y:S04]  /*6530*/  LDS.128 R12, [R103+0x200] ;  /* 0x00020000670c7984 */ /* 0x000ee80000000c00 */
[----:B------:R-:W4:Y:S04]  /*6540*/  LDS.128 R16, [R103+0x400] ;  /* 0x0004000067107984 */ /* 0x000f280000000c00 */
[----:B------:R-:W5:Y:S04]  /*6550*/  LDS.128 R20, [R103+0x600] ;  /* 0x0006000067147984 */ /* 0x000f680000000c00 */
[----:B--2---:R-:W-:Y:S04]  /*6560*/  STG.E.128 desc[UR20][R2.64+-0x2000], R8 ;  /* 0xffe0000802007986 */ /* 0x004fe8000c101d14 */
[----:B---3--:R-:W-:Y:S04]  /*6570*/  STG.E.128 desc[UR20][R2.64+-0x1e00], R12 ;  /* 0xffe2000c02007986 */ /* 0x008fe8000c101d14 */
[----:B----4-:R-:W-:Y:S04]  /*6580*/  STG.E.128 desc[UR20][R2.64+-0x1c00], R16 ;  /* 0xffe4001002007986 */ /* 0x010fe8000c101d14 */
[----:B-----5:R2:W-:Y:S01]  /*6590*/  STG.E.128 desc[UR20][R2.64+-0x1a00], R20 ;  /* 0xffe6001402007986 */ /* 0x0205e2000c101d14 */
[----:B------:R-:W-:Y:S01]  /*65a0*/  BAR.SYNC.DEFER_BLOCKING 0x0 ;  /* 0x0000000000007b1d */ /* 0x000fe20000010000 */
[----:B--2---:R-:W-:-:S02]  /*65b0*/  MOV R3, UR7 ;  /* 0x0000000700037c02 */ /* 0x004fc40008000f00 */
[----:B------:R-:W-:Y:S01]  /*65c0*/  MOV R2, UR6 ;  /* 0x0000000600027c02 */ /* 0x000fe20008000f00 */
[----:B------:R-:W-:Y:S01]  /*65d0*/  UIADD3 UR6, UR17, -0x1, URZ ;  /* 0xffffffff11067890 */ /* 0x000fe2000fffe03f */
[----:B------:R-:W-:-:S03]  /*65e0*/  MOV R3, UR8 ;  /* 0x0000000800037c02 */ /* 0x000fc60008000f00 */
[----:B-1----:R-:W-:Y:S01]  /*65f0*/  IMAD.WIDE.U32 R2, R4, UR19, R2 ;  /* 0x0000001304027c25 */ /* 0x002fe2000f8e0002 */
[----:B------:R1:W-:Y:S02]  /*6600*/  STS.128 [R77], R56 ;  /* 0x000000384d007388 */ /* 0x0003e40000000c00 */
[----:B------:R-:W-:Y:S02]  /*6610*/  UMOV UR17, UR6 ;  /* 0x0000000600117c82 */ /* 0x000fe40008000000 */
        /* <DEDUP_REMOVED lines=34> */
.L_x_2612:
        /* <DEDUP_REMOVED lines=41> */
.L_x_2661:
[----:B------:R-:W-:Y:S05]  /*6ad0*/  BSYNC B0 ;  /* 0x0000000000007941 */ /* 0x000fea0003800000 */
.L_x_2660:
        /* <DEDUP_REMOVED lines=44> */
.L_x_2663:
[----:B-1----:R-:W1:Y:S02]  /*6da0*/  S2R R11, SR_TID.X ;  /* 0x00000000000b7919 */ /* 0x002e640000002100 */
.L_x_2664:
[----:B------:R-:W-:Y:S05]  /*6db0*/  BSYNC B0 ;  /* 0x0000000000007941 */ /* 0x000fea0003800000 */
.L_x_2662:
        /* <DEDUP_REMOVED lines=23> */
.L_x_2666:
        /* <DEDUP_REMOVED lines=30> */
.L_x_2665:
[----:B------:R-:W-:Y:S05]  /*7110*/  EXIT ;  /* 0x000000000000794d */ /* 0x000fea0003800000 */
.L_x_2618:
[----:B------:R-:W-:Y:S01]  /*7120*/  HFMA2.MMA R119, -RZ, RZ, 0, 5.9604644775390625e-08 ;  /* 0x00000001ff777435 */ /* 0x000fe200000001ff */
[----:B------:R-:W-:Y:S02]  /*7130*/  MOV R155, R153 ;  /* 0x00000099009b7202 */ /* 0x000fe40000000f00 */
[----:B------:R-:W-:Y:S02]  /*7140*/  MOV R118, RZ ;  /* 0x000000ff00767202 */ /* 0x000fe40000000f00 */
[----:B------:R-:W-:-:S07]  /*7150*/  MOV R150, 0xffffffff ;  /* 0xffffffff00967802 */ /* 0x000fce0000000f00 */
[----:B0-----:R-:W-:Y:S05]  /*7160*/  WARPSYNC.COLLECTIVE R150, `(.L_x_2667) ;  /* 0x0000000096087348 */ /* 0x001fea0003c00000 */
[----:B------:R1:W2:Y:S02]  /*7170*/  SHFL.UP P3, R152, R155, R119, R118 ;  /* 0x040000779b987389 */ /* 0x0002a40000060076 */
[----:B012---:R-:W-:Y:S01]  /*7180*/  ENDCOLLECTIVE ;  /* 0x000000000000791b */ /* 0x007fe20003800000 */
.L_x_2667:
[----:B------:R-:W-:Y:S02]  /*7190*/  MOV R155, R154 ;  /* 0x0000009a009b7202 */ /* 0x000fe40000000f00 */
[----:B------:R-:W-:-:S07]  /*71a0*/  MOV R149, R152 ;  /* 0x0000009800957202 */ /* 0x000fce0000000f00 */
[----:B------:R-:W-:Y:S05]  /*71b0*/  WARPSYNC.COLLECTIVE R150, `(.L_x_2668) ;  /* 0x0000000096087348 */ /* 0x000fea0003c00000 */
[----:B------:R0:W1:Y:S02]  /*71c0*/  SHFL.UP P3, R152, R155, R119, R118 ;  /* 0x040000779b987389 */ /* 0x0000640000060076 */
[----:B01----:R-:W-:Y:S01]  /*71d0*/  ENDCOLLECTIVE ;  /* 0x000000000000791b */ /* 0x003fe20003800000 */
.L_x_2668:
        /* <DEDUP_REMOVED lines=10> */
.L_x_2669:
[----:B------:R-:W-:Y:S02]  /*7280*/  MOV R155, R154 ;  /* 0x0000009a009b7202 */ /* 0x000fe40000000f00 */
[----:B------:R-:W-:-:S07]  /*7290*/  MOV R149, R152 ;  /* 0x0000009800957202 */ /* 0x000fce0000000f00 */
[----:B------:R-:W-:Y:S05]  /*72a0*/  WARPSYNC.COLLECTIVE R150, `(.L_x_2670) ;  /* 0x0000000096087348 */ /* 0x000fea0003c00000 */
[----:B------:R0:W1:Y:S02]  /*72b0*/  SHFL.UP P3, R152, R155, R119, R118 ;  /* 0x040000779b987389 */ /* 0x0000640000060076 */
[----:B01----:R-:W-:Y:S01]  /*72c0*/  ENDCOLLECTIVE ;  /* 0x000000000000791b */ /* 0x003fe20003800000 */
.L_x_2670:
        /* <DEDUP_REMOVED lines=10> */
.L_x_2671:
[----:B------:R-:W-:Y:S02]  /*7370*/  MOV R155, R154 ;  /* 0x0000009a009b7202 */ /* 0x000fe40000000f00 */
[----:B------:R-:W-:-:S07]  /*7380*/  MOV R149, R152 ;  /* 0x0000009800957202 */ /* 0x000fce0000000f00 */
[----:B------:R-:W-:Y:S05]  /*7390*/  WARPSYNC.COLLECTIVE R150, `(.L_x_2672) ;  /* 0x0000000096087348 */ /* 0x000fea0003c00000 */
[----:B------:R0:W1:Y:S02]  /*73a0*/  SHFL.UP P3, R152, R155, R119, R118 ;  /* 0x040000779b987389 */ /* 0x0000640000060076 */
[----:B01----:R-:W-:Y:S01]  /*73b0*/  ENDCOLLECTIVE ;  /* 0x000000000000791b */ /* 0x003fe20003800000 */
.L_x_2672:
        /* <DEDUP_REMOVED lines=10> */
.L_x_2673:
[----:B------:R-:W-:Y:S02]  /*7460*/  MOV R155, R154 ;  /* 0x0000009a009b7202 */ /* 0x000fe40000000f00 */
[----:B------:R-:W-:-:S07]  /*7470*/  MOV R149, R152 ;  /* 0x0000009800957202 */ /* 0x000fce0000000f00 */
[----:B------:R-:W-:Y:S05]  /*7480*/  WARPSYNC.COLLECTIVE R150, `(.L_x_2674) ;  /* 0x0000000096087348 */ /* 0x000fea0003c00000 */
[----:B------:R0:W1:Y:S02]  /*7490*/  SHFL.UP P3, R152, R155, R119, R118 ;  /* 0x040000779b987389 */ /* 0x0000640000060076 */
[----:B01----:R-:W-:Y:S01]  /*74a0*/  ENDCOLLECTIVE ;  /* 0x000000000000791b */ /* 0x003fe20003800000 */
.L_x_2674:
        /* <DEDUP_REMOVED lines=10> */
.L_x_2675:
[----:B------:R-:W-:Y:S02]  /*7550*/  MOV R155, R154 ;  /* 0x0000009a009b7202 */ /* 0x000fe40000000f00 */
[----:B------:R-:W-:-:S07]  /*7560*/  MOV R149, R152 ;  /* 0x0000009800957202 */ /* 0x000fce0000000f00 */
[----:B------:R-:W-:Y:S05]  /*7570*/  WARPSYNC.COLLECTIVE R150, `(.L_x_2676) ;  /* 0x0000000096087348 */ /* 0x000fea0003c00000 */
[----:B------:R0:W1:Y:S02]  /*7580*/  SHFL.UP P3, R152, R155, R119, R118 ;  /* 0x040000779b987389 */ /* 0x0000640000060076 */
[----:B01----:R-:W-:Y:S01]  /*7590*/  ENDCOLLECTIVE ;  /* 0x000000000000791b */ /* 0x003fe20003800000 */
.L_x_2676:
[----:B------:R-:W-:Y:S01]  /*75a0*/  MOV R118, R152 ;  /* 0x0000009800767202 */ /* 0x000fe20000000f00 */
[----:B------:R-:W-:Y:S06]  /*75b0*/  BRA `(.L_x_2677) ;  /* 0xffffffc400087947 */ /* 0x000fec000383ffff */
.L_x_2619:
[----:B------:R-:W-:Y:S01]  /*75c0*/  HFMA2.MMA R119, -RZ, RZ, 0, 1.847743988037109375e-06 ;  /* 0x0000001fff777435 */ /* 0x000fe200000001ff */
[----:B------:R-:W-:Y:S01]  /*75d0*/  BSSY B0, `(.L_x_2678) ;  /* 0x0000007000007945 */ /* 0x000fe20003800000 */
[----:B------:R-:W-:Y:S02]  /*75e0*/  MOV R149, R153 ;  /* 0x0000009900957202 */ /* 0x000fe40000000f00 */
[----:B------:R-:W-:Y:S02]  /*75f0*/  MOV R118, 0x1f ;  /* 0x0000001f00767802 */ /* 0x000fe40000000f00 */
[----:B------:R-:W-:-:S07]  /*7600*/  MOV R150, 0xffffffff ;  /* 0xffffffff00967802 */ /* 0x000fce0000000f00 */
[----:B0-----:R-:W-:Y:S05]  /*7610*/  WARPSYNC.COLLECTIVE R150, `(.L_x_2679) ;  /* 0x0000000096087348 */ /* 0x001fea0003c00000 */
[----:B------:R1:W2:Y:S02]  /*7620*/  SHFL.IDX P3, R152, R149, R119, R118 ;  /* 0x0000007795987389 */ /* 0x0002a40000060076 */
[----:B012---:R-:W-:Y:S01]  /*7630*/  ENDCOLLECTIVE ;  /* 0x000000000000791b */ /* 0x007fe20003800000 */
.L_x_2679:
[----:B------:R-:W-:Y:S05]  /*7640*/  BSYNC B0 ;  /* 0x0000000000007941 */ /* 0x000fea0003800000 */
.L_x_2678:
[----:B------:R-:W-:Y:S05]  /*7650*/  BRA `(.L_x_2680) ;  /* 0xffffffc000f47947 */ /* 0x000fea000383ffff */
.L_x_2620:
        /* <DEDUP_REMOVED lines=8> */
.L_x_2682:
[----:B------:R-:W-:Y:S05]  /*76e0*/  BSYNC B0 ;  /* 0x0000000000007941 */ /* 0x000fea0003800000 */
.L_x_2681:
[----:B------:R-:W-:Y:S05]  /*76f0*/  BRA `(.L_x_2683) ;  /* 0xffffffc000d47947 */ /* 0x000fea000383ffff */
.L_x_2621:
[----:B------:R-:W-:Y:S01]  /*7700*/  HFMA2.MMA R119, -RZ, RZ, 0, 5.9604644775390625e-08 ;  /* 0x00000001ff777435 */ /* 0x000fe200000001ff */
[----:B------:R-:W-:Y:S01]  /*7710*/  BSSY B0, `(.L_x_2684) ;  /* 0x0000007000007945 */ /* 0x000fe20003800000 */
[----:B------:R-:W-:Y:S02]  /*7720*/  MOV R155, R153 ;  /* 0x00000099009b7202 */ /* 0x000fe40000000f00 */
[----:B------:R-:W-:Y:S02]  /*7730*/  MOV R118, RZ ;  /* 0x000000ff00767202 */ /* 0x000fe40000000f00 */
[----:B------:R-:W-:-:S07]  /*7740*/  MOV R150, 0xffffffff ;  /* 0xffffffff00967802 */ /* 0x000fce0000000f00 */
[----:B0-----:R-:W-:Y:S05]  /*7750*/  WARPSYNC.COLLECTIVE R150, `(.L_x_2685) ;  /* 0x0000000096087348 */ /* 0x001fea0003c00000 */
[----:B------:R1:W2:Y:S02]  /*7760*/  SHFL.UP P3, R152, R155, R119, R118 ;  /* 0x040000779b987389 */ /* 0x0002a40000060076 */
[----:B012---:R-:W-:Y:S01]  /*7770*/  ENDCOLLECTIVE ;  /* 0x000000000000791b */ /* 0x007fe20003800000 */
.L_x_2685:
[----:B------:R-:W-:Y:S05]  /*7780*/  BSYNC B0 ;  /* 0x0000000000007941 */ /* 0x000fea0003800000 */
.L_x_2684:
        /* <DEDUP_REMOVED lines=9> */
.L_x_2686:
[----:B------:R-:W-:Y:S01]  /*7820*/  HFMA2.MMA R119, -RZ, RZ, 0, 0 ;  /* 0x00000000ff777435 */ /* 0x000fe200000001ff */
[----:B------:R-:W-:Y:S02]  /*7830*/  MOV R118, 0x1f ;  /* 0x0000001f00767802 */ /* 0x000fe40000000f00 */
[----:B------:R-:W-:-:S08]  /*7840*/  MOV R154, R152 ;  /* 0x00000098009a7202 */ /* 0x000fd00000000f00 */
[----:B------:R-:W-:Y:S05]  /*7850*/  WARPSYNC.COLLECTIVE R150, `(.L_x_2687) ;  /* 0x0000000096087348 */ /* 0x000fea0003c00000 */
[----:B------:R0:W1:Y:S02]  /*7860*/  SHFL.IDX P3, R152, R149, R119, R118 ;  /* 0x0000007795987389 */ /* 0x0000640000060076 */
[----:B01----:R-:W-:Y:S01]  /*7870*/  ENDCOLLECTIVE ;  /* 0x000000000000791b */ /* 0x003fe20003800000 */
.L_x_2687:
[----:B------:R-:W-:Y:S02]  /*7880*/  MOV R149, R111 ;  /* 0x0000006f00957202 */ /* 0x000fe40000000f00 */
[----:B------:R-:W-:-:S07]  /*7890*/  MOV R110, R152 ;  /* 0x00000098006e7202 */ /* 0x000fce0000000f00 */
[----:B------:R-:W-:Y:S05]  /*78a0*/  WARPSYNC.COLLECTIVE R150, `(.L_x_2688) ;  /* 0x0000000096087348 */ /* 0x000fea0003c00000 */
[----:B------:R0:W1:Y:S02]  /*78b0*/  SHFL.IDX P3, R152, R149, R119, R118 ;  /* 0x0000007795987389 */ /* 0x0000640000060076 */
[----:B01----:R-:W-:Y:S01]  /*78c0*/  ENDCOLLECTIVE ;  /* 0x000000000000791b */ /* 0x003fe20003800000 */
.L_x_2688:
[----:B------:R-:W-:Y:S01]  /*78d0*/  MOV R111, R152 ;  /* 0x00000098006f7202 */ /* 0x000fe20000000f00 */
[----:B------:R-:W-:Y:S06]  /*78e0*/  BRA `(.L_x_2689) ;  /* 0xffffffc000707947 */ /* 0x000fec000383ffff */
.L_x_2623:
[----:B------:R-:W-:Y:S01]  /*78f0*/  HFMA2.MMA R152, -RZ, RZ, 0, 5.9604644775390625e-08 ;  /* 0x00000001ff987435 */ /* 0x000fe200000001ff */
[----:B------:R-:W-:Y:S02]  /*7900*/  MOV R163, R161 ;  /* 0x000000a100a37202 */ /* 0x000fe40000000f00 */
[----:B------:R-:W-:Y:S02]  /*7910*/  MOV R119, 0x1f ;  /* 0x0000001f00777802 */ /* 0x000fe40000000f00 */
[----:B------:R-:W-:-:S07]  /*7920*/  MOV R150, 0xffffffff ;  /* 0xffffffff00967802 */ /* 0x000fce0000000f00 */
[----:B------:R-:W-:Y:S05]  /*7930*/  WARPSYNC.COLLECTIVE R150, `(.L_x_2690) ;  /* 0x0000000096087348 */ /* 0x000fea0003c00000 */
[----:B------:R0:W1:Y:S02]  /*7940*/  SHFL.DOWN P6, R149, R163, R152, R119 ;  /* 0x08000098a3957389 */ /* 0x00006400000c0077 */
[----:B01----:R-:W-:Y:S01]  /*7950*/  ENDCOLLECTIVE ;  /* 0x000000000000791b */ /* 0x003fe20003800000 */
.L_x_2690:
[----:B------:R-:W-:Y:S02]  /*7960*/  MOV R163, R162 ;  /* 0x000000a200a37202 */ /* 0x000fe40000000f00 */
[----:B------:R-:W-:-:S07]  /*7970*/  MOV R118, R149 ;  /* 0x0000009500767202 */ /* 0x000fce0000000f00 */
[----:B------:R-:W-:Y:S05]  /*7980*/  WARPSYNC.COLLECTIVE R150, `(.L_x_2691) ;  /* 0x0000000096087348 */ /* 0x000fea0003c00000 */
[----:B------:R0:W1:Y:S02]  /*7990*/  SHFL.DOWN P6, R149, R163, R152, R119 ;  /* 0x08000098a3957389 */ /* 0x00006400000c0077 */
[----:B01----:R-:W-:Y:S01]  /*79a0*/  ENDCOLLECTIVE ;  /* 0x000000000000791b */ /* 0x003fe20003800000 */
.L_x_2691:
        /* <DEDUP_REMOVED lines=9> */
.L_x_2692:
[----:B------:R-:W-:Y:S02]  /*7a40*/  MOV R163, R162 ;  /* 0x000000a200a37202 */ /* 0x000fe40000000f00 */
[----:B------:R-:W-:-:S07]  /*7a50*/  MOV R118, R149 ;  /* 0x0000009500767202 */ /* 0x000fce0000000f00 */
[----:B------:R-:W-:Y:S05]  /*7a60*/  WARPSYNC.COLLECTIVE R150, `(.L_x_2693) ;  /* 0x0000000096087348 */ /* 0x000fea0003c00000 */
[----:B------:R0:W1:Y:S02]  /*7a70*/  SHFL.DOWN P6, R149, R163, R152, R119 ;  /* 0x08000098a3957389 */ /* 0x00006400000c0077 */
[----:B01----:R-:W-:Y:S01]  /*7a80*/  ENDCOLLECTIVE ;  /* 0x000000000000791b */ /* 0x003fe20003800000 */
.L_x_2693:
        /* <DEDUP_REMOVED lines=9> */
.L_x_2694:
[----:B------:R-:W-:Y:S02]  /*7b20*/  MOV R163, R162 ;  /* 0x000000a200a37202 */ /* 0x000fe40000000f00 */
[----:B------:R-:W-:-:S07]  /*7b30*/  MOV R118, R149 ;  /* 0x0000009500767202 */ /* 0x000fce0000000f00 */
[----:B------:R-:W-:Y:S05]  /*7b40*/  WARPSYNC.COLLECTIVE R150, `(.L_x_2695) ;  /* 0x0000000096087348 */ /* 0x000fea0003c00000 */
[----:B------:R0:W1:Y:S02]  /*7b50*/  SHFL.DOWN P6, R149, R163, R152, R119 ;  /* 0x08000098a3957389 */ /* 0x00006400000c0077 */
[----:B01----:R-:W-:Y:S01]  /*7b60*/  ENDCOLLECTIVE ;  /* 0x000000000000791b */ /* 0x003fe20003800000 */
.L_x_2695:
        /* <DEDUP_REMOVED lines=9> */
.L_x_2696:
[----:B------:R-:W-:Y:S02]  /*7c00*/  MOV R163, R162 ;  /* 0x000000a200a37202 */ /* 0x000fe40000000f00 */
[----:B------:R-:W-:-:S07]  /*7c10*/  MOV R118, R149 ;  /* 0x0000009500767202 */ /* 0x000fce0000000f00 */
[----:B------:R-:W-:Y:S05]  /*7c20*/  WARPSYNC.COLLECTIVE R150, `(.L_x_2697) ;  /* 0x0000000096087348 */ /* 0x000fea0003c00000 */
[----:B------:R0:W1:Y:S02]  /*7c30*/  SHFL.DOWN P6, R149, R163, R152, R119 ;  /* 0x08000098a3957389 */ /* 0x00006400000c0077 */
[----:B01----:R-:W-:Y:S01]  /*7c40*/  ENDCOLLECTIVE ;  /* 0x000000000000791b */ /* 0x003fe20003800000 */
.L_x_2697:
        /* <DEDUP_REMOVED lines=9> */
.L_x_2698:
[----:B------:R-:W-:Y:S02]  /*7ce0*/  MOV R163, R162 ;  /* 0x000000a200a37202 */ /* 0x000fe40000000f00 */
[----:B------:R-:W-:-:S07]  /*7cf0*/  MOV R118, R149 ;  /* 0x0000009500767202 */ /* 0x000fce0000000f00 */
[----:B------:R-:W-:Y:S05]  /*7d00*/  WARPSYNC.COLLECTIVE R150, `(.L_x_2699) ;  /* 0x0000000096087348 */ /* 0x000fea0003c00000 */
[----:B------:R0:W1:Y:S02]  /*7d10*/  SHFL.DOWN P6, R149, R163, R152, R119 ;  /* 0x08000098a3957389 */ /* 0x00006400000c0077 */
[----:B01----:R-:W-:Y:S01]  /*7d20*/  ENDCOLLECTIVE ;  /* 0x000000000000791b */ /* 0x003fe20003800000 */
.L_x_2699:
        /* <DEDUP_REMOVED lines=10> */
.L_x_2700:
[----:B------:R-:W-:Y:S02]  /*7dd0*/  MOV R149, R162 ;  /* 0x000000a200957202 */ /* 0x000fe40000000f00 */
[----:B------:R-:W-:-:S07]  /*7de0*/  MOV R164, R152 ;  /* 0x0000009800a47202 */ /* 0x000fce0000000f00 */
[----:B------:R-:W-:Y:S05]  /*7df0*/  WARPSYNC.COLLECTIVE R150, `(.L_x_2701) ;  /* 0x0000000096087348 */ /* 0x000fea0003c00000 */
[----:B------:R0:W1:Y:S02]  /*7e00*/  SHFL.IDX P3, R152, R149, R119, R118 ;  /* 0x0000007795987389 */ /* 0x0000640000060076 */
[----:B01----:R-:W-:Y:S01]  /*7e10*/  ENDCOLLECTIVE ;  /* 0x000000000000791b */ /* 0x003fe20003800000 */
.L_x_2701:
[----:B------:R-:W-:Y:S02]  /*7e20*/  MOV R119, 0x1f ;  /* 0x0000001f00777802 */ /* 0x000fe40000000f00 */
[----:B------:R-:W-:Y:S01]  /*7e30*/  MOV R165, R152 ;  /* 0x0000009800a57202 */ /* 0x000fe20000000f00 */
[----:B------:R-:W-:-:S11]  /*7e40*/  HFMA2.MMA R152, -RZ, RZ, 0, 5.9604644775390625e-08 ;  /* 0x00000001ff987435 */ /* 0x000fd600000001ff */
[----:B------:R-:W-:Y:S05]  /*7e50*/  WARPSYNC.COLLECTIVE R150, `(.L_x_2702) ;  /* 0x0000000096087348 */ /* 0x000fea0003c00000 */
[----:B------:R0:W1:Y:S02]  /*7e60*/  SHFL.DOWN P6, R149, R163, R152, R119 ;  /* 0x08000098a3957389 */ /* 0x00006400000c0077 */
[----:B01----:R-:W-:Y:S01]  /*7e70*/  ENDCOLLECTIVE ;  /* 0x000000000000791b */ /* 0x003fe20003800000 */
.L_x_2702:
[----:B------:R-:W-:Y:S02]  /*7e80*/  MOV R163, R162 ;  /* 0x000000a200a37202 */ /* 0x000fe40000000f00 */
[----:B------:R-:W-:-:S07]  /*7e90*/  MOV R161, R149 ;  /* 0x0000009500a17202 */ /* 0x000fce0000000f00 */
[----:B------:R-:W-:Y:S05]  /*7ea0*/  WARPSYNC.COLLECTIVE R150, `(.L_x_2703) ;  /* 0x0000000096087348 */ /* 0x000fea0003c00000 */
[----:B------:R0:W1:Y:S02]  /*7eb0*/  SHFL.DOWN P6, R149, R163, R152, R119 ;  /* 0x08000098a3957389 */ /* 0x00006400000c0077 */
[----:B01----:R-:W-:Y:S01]  /*7ec0*/  ENDCOLLECTIVE ;  /* 0x000000000000791b */ /* 0x003fe20003800000 */
.L_x_2703:
[----:B------:R-:W-:Y:S01]  /*7ed0*/  HFMA2.MMA R119, -RZ, RZ, 0, 0 ;  /* 0x00000000ff777435 */ /* 0x000fe200000001ff */
[----:B------:R-:W-:Y:S02]  /*7ee0*/  MOV R162, R149 ;  /* 0x0000009500a27202 */ /* 0x000fe40000000f00 */
[----:B------:R-:W-:-:S08]  /*7ef0*/  MOV R149, R110 ;  /* 0x0000006e00957202 */ /* 0x000fd00000000f00 */
[----:B------:R-:W-:Y:S05]  /*7f00*/  WARPSYNC.COLLECTIVE R150, `(.L_x_2704) ;  /* 0x0000000096087348 */ /* 0x000fea0003c00000 */
[----:B------:R0:W1:Y:S02]  /*7f10*/  SHFL.IDX P3, R152, R149, R119, R118 ;  /* 0x0000007795987389 */ /* 0x0000640000060076 */
[----:B01----:R-:W-:Y:S01]  /*7f20*/  ENDCOLLECTIVE ;  /* 0x000000000000791b */ /* 0x003fe20003800000 */
.L_x_2704:
[----:B------:R-:W-:Y:S02]  /*7f30*/  MOV R149, R111 ;  /* 0x0000006f00957202 */ /* 0x000fe40000000f00 */
[----:B------:R-:W-:-:S07]  /*7f40*/  MOV R163, R152 ;  /* 0x0000009800a37202 */ /* 0x000fce0000000f00 */
[----:B------:R-:W-:Y:S05]  /*7f50*/  WARPSYNC.COLLECTIVE R150, `(.L_x_2705) ;  /* 0x0000000096087348 */ /* 0x000fea0003c00000 */
[----:B------:R0:W1:Y:S02]  /*7f60*/  SHFL.IDX P3, R152, R149, R119, R118 ;  /* 0x0000007795987389 */ /* 0x0000640000060076 */
[----:B01----:R-:W-:Y:S01]  /*7f70*/  ENDCOLLECTIVE ;  /* 0x000000000000791b */ /* 0x003fe20003800000 */
.L_x_2705:
[----:B------:R-:W-:Y:S01]  /*7f80*/  MOV R119, R152 ;  /* 0x0000009800777202 */ /* 0x000fe20000000f00 */
[----:B------:R-:W-:Y:S06]  /*7f90*/  BRA `(.L_x_2706) ;  /* 0xffffffc000987947 */ /* 0x000fec000383ffff */
.L_x_2707:
        /* <DEDUP_REMOVED lines=14> */
.L_x_10937:


//--------------------- .text._Z25selective_scan_bwd_kernelI32Selective_Scan_bwd_kernel_traitsILi128ELi16ELb1ELb1ELb0ELb1ELb0EffEEv12SSMParamsBwd --------------------------
	.section	.text._Z25selective_scan_bwd_kernelI32Selective_Scan_bwd_kernel_traitsILi128ELi16ELb1ELb1ELb0ELb1ELb0EffEEv12SSMParamsBwd,"ax",@progbits
	.align	128
        .global         _Z25selective_scan_bwd_kernelI32Selective_Scan_bwd_kernel_traitsILi128ELi16ELb1ELb1ELb0ELb1ELb0EffEEv12SSMParamsBwd
        .type           _Z25selective_scan_bwd_kernelI32Selective_Scan_bwd_kernel_traitsILi128ELi16ELb1ELb1ELb0ELb1ELb0EffEEv12SSMParamsBwd,@function
        .size           _Z25selective_scan_bwd_kernelI32Selective_Scan_bwd_kernel_traitsILi128ELi16ELb1ELb1ELb0ELb1ELb0EffEEv12SSMParamsBwd,(.L_x_10938 - _Z25selective_scan_bwd_kernelI32Selective_Scan_bwd_kernel_traitsILi128ELi16ELb1ELb1ELb0ELb1ELb0EffEEv12SSMParamsBwd)
        .other          _Z25selective_scan_bwd_kernelI32Selective_Scan_bwd_kernel_traitsILi128ELi16ELb1ELb1ELb0ELb1ELb0EffEEv12SSMParamsBwd,@"STO_CUDA_ENTRY STV_DEFAULT"
_Z25selective_scan_bwd_kernelI32Selective_Scan_bwd_kernel_traitsILi128ELi16ELb1ELb1ELb0ELb1ELb0EffEEv12SSMParamsBwd:
.text._Z25selective_scan_bwd_kernelI32Selective_Scan_bwd_kernel_traitsILi128ELi16ELb1ELb1ELb0ELb1ELb0EffEEv12SSMParamsBwd:
        /* <DEDUP_REMOVED lines=167> */
.L_x_2786:
        /* <DEDUP_REMOVED lines=17> */
[----:B------:R-:W-:Y:S01]  /*0b80*/  MOV R5, UR17 ;  /* 0x0000001100057c02 */ /* 0x000fe20008000f00 */
[----:B------:R-:W0:Y:S02]  /*0b90*/  LDC R0, c[0x0][0x21c] ;  /* 0x00008700ff007b82 */ /* 0x000e240000000800 */
[----:B------:R-:W-:Y:S01]  /*0ba0*/  IMAD.WIDE R4, R6, 0x10, R4 ;  /* 0x0000001006047825 */ /* 0x000fe200078e0204 */
[----:B--2---:R1:W-:Y:S04]  /*0bb0*/  STS.128 [R112], R8 ;  /* 0x0000000870007388 */ /* 0x0043e80000000c00 */
[----:B---3--:R2:W-:Y:S04]  /*0bc0*/  STS.128 [R112+0x200], R12 ;  /* 0x0002000c70007388 */ /* 0x0085e80000000c00 */
[----:B----4-:R-:W-:Y:S04]  /*0bd0*/  STS.128 [R112+0x400], R16 ;  /* 0x0004001070007388 */ /* 0x010fe80000000c00 */
[----:B-----5:R-:W-:Y:S01]  /*0be0*/  STS.128 [R112+0x600], R20 ;  /* 0x0006001470007388 */ /* 0x020fe20000000c00 */
[----:B------:R-:W-:-:S03]  /*0bf0*/  NOP ;  /* 0x0000000000007918 */ /* 0x000fc60000000000 */
[----:B------:R-:W-:Y:S04]  /*0c00*/  LDS.128 R52, [R111] ;  /* 0x000000006f347984 */ /* 0x000fe80000000c00 */
[----:B------:R-:W-:Y:S04]  /*0c10*/  LDS.128 R48, [R111+0x10] ;  /* 0x000010006f307984 */ /* 0x000fe80000000c00 */
[----:B------:R-:W-:Y:S04]  /*0c20*/  LDS.128 R44, [R111+0x20] ;  /* 0x000020006f2c7984 */ /* 0x000fe80000000c00 */
[----:B------:R-:W-:Y:S01]  /*0c30*/  LDS.128 R40, [R111+0x30] ;  /* 0x000030006f287984 */ /* 0x000fe20000000c00 */
[----:B------:R-:W-:Y:S06]  /*0c40*/  BAR.SYNC.DEFER_BLOCKING 0x0 ;  /* 0x0000000000007b1d */ /* 0x000fec0000010000 */
[----:B-1----:R-:W3:Y:S04]  /*0c50*/  LDG.E.128 R8, desc[UR20][R4.64] ;  /* 0x0000001404087981 */ /* 0x002ee8000c1e1d00 */
[----:B--2---:R-:W2:Y:S04]  /*0c60*/  LDG.E.128 R12, desc[UR20][R4.64+0x200] ;  /* 0x00020014040c7981 */ /* 0x004ea8000c1e1d00 */
[----:B------:R-:W4:Y:S04]  /*0c70*/  LDG.E.128 R28, desc[UR20][R4.64+0x400] ;  /* 0x00040014041c7981 */ /* 0x000f28000c1e1d00 */
[----:B------:R-:W5:Y:S01]  /*0c80*/  LDG.E.128 R32, desc[UR20][R4.64+0x600] ;  /* 0x0006001404207981 */ /* 0x000f62000c1e1d00 */
[----:B------:R-:W-:-:S02]  /*0c90*/  MOV R2, UR18 ;  /* 0x0000001200027c02 */ /* 0x000fc40008000f00 */
[----:B------:R-:W-:-:S03]  /*0ca0*/  MOV R3, UR19 ;  /* 0x0000001300037c02 */ /* 0x000fc60008000f00 */
[----:B------:R-:W-:Y:S01]  /*0cb0*/  IMAD.WIDE R2, R6, 0x10, R2 ;  /* 0x0000001006027825 */ /* 0x000fe200078e0202 */
[----:B---3--:R1:W-:Y:S04]  /*0cc0*/  STS.128 [R112], R8 ;  /* 0x0000000870007388 */ /* 0x0083e80000000c00 */
[----:B--2---:R2:W-:Y:S04]  /*0cd0*/  STS.128 [R112+0x200], R12 ;  /* 0x0002000c70007388 */ /* 0x0045e80000000c00 */
[----:B----4-:R-:W-:Y:S04]  /*0ce0*/  STS.128 [R112+0x400], R28 ;  /* 0x0004001c70007388 */ /* 0x010fe80000000c00 */
[----:B-----5:R-:W-:Y:S01]  /*0cf0*/  STS.128 [R112+0x600], R32 ;  /* 0x0006002070007388 */ /* 0x020fe20000000c00 */
[----:B------:R-:W-:-:S03]  /*0d00*/  NOP ;  /* 0x0000000000007918 */ /* 0x000fc60000000000 */
[----:B------:R-:W3:Y:S04]  /*0d10*/  LDS.128 R104, [R111+0x10] ;  /* 0x000010006f687984 */ /* 0x000ee80000000c00 */
[----:B------:R-:W-:Y:S04]  /*0d20*/  LDS.128 R20, [R111+0x20] ;  /* 0x000020006f147984 */ /* 0x000fe80000000c00 */
[----:B------:R-:W-:Y:S04]  /*0d30*/  LDS.128 R16, [R111+0x30] ;  /* 0x000030006f107984 */ /* 0x000fe80000000c00 */
[----:B------:R-:W4:Y:S01]  /*0d40*/  LDS.128 R24, [R111] ;  /* 0x000000006f187984 */ /* 0x000f220000000c00 */
[----:B------:R-:W-:Y:S06]  /*0d50*/  BAR.SYNC.DEFER_BLOCKING 0x0 ;  /* 0x0000000000007b1d */ /* 0x000fec0000010000 */
[----:B-1----:R-:W5:Y:S04]  /*0d60*/  LDG.E.128 R8, desc[UR20][R2.64] ;  /* 0x0000001402087981 */ /* 0x002f68000c1e1d00 */
[----:B--2---:R-:W2:Y:S04]  /*0d70*/  LDG.E.128 R12, desc[UR20][R2.64+0x200] ;  /* 0x00020014020c7981 */ /* 0x004ea8000c1e1d00 */
[----:B------:R-:W2:Y:S04]  /*0d80*/  LDG.E.128 R56, desc[UR20][R2.64+0x400] ;  /* 0x0004001402387981 */ /* 0x000ea8000c1e1d00 */
[----:B------:R-:W2:Y:S01]  /*0d90*/  LDG.E.128 R60, desc[UR20][R2.64+0x600] ;  /* 0x00060014023c7981 */ /* 0x000ea2000c1e1d00 */
[----:B---3--:R-:W-:Y:S01]  /*0da0*/  FADD.FTZ R108, R106, UR5 ;  /* 0x000000056a6c7e21 */ /* 0x008fe20008010000 */
[----:B----4-:R-:W-:-:S05]  /*0db0*/  FADD.FTZ R106, R24, UR5 ;  /* 0x00000005186a7e21 */ /* 0x010fca0008010000 */
[----:B------:R-:W-:Y:S01]  /*0dc0*/  FSETP.GTU.FTZ.AND P2, PT, R106, 20, PT ;  /* 0x41a000006a00780b */ /* 0x000fe20003f5c000 */
        /* <DEDUP_REMOVED lines=12> */
[----:B-----5:R0:W-:Y:S04]  /*0e90*/  STS.128 [R112], R8 ;  /* 0x0000000870007388 */ /* 0x0201e80000000c00 */
[----:B--2---:R0:W-:Y:S04]  /*0ea0*/  STS.128 [R112+0x200], R12 ;  /* 0x0002000c70007388 */ /* 0x0041e80000000c00 */
[----:B------:R0:W-:Y:S04]  /*0eb0*/  STS.128 [R112+0x400], R56 ;  /* 0x0004003870007388 */ /* 0x0001e80000000c00 */
[----:B------:R0:W-:Y:S01]  /*0ec0*/  STS.128 [R112+0x600], R60 ;  /* 0x0006003c70007388 */ /* 0x0001e20000000c00 */
[----:B------:R-:W-:-:S03]  /*0ed0*/  NOP ;  /* 0x0000000000007918 */ /* 0x000fc60000000000 */
[----:B------:R0:W1:Y:S04]  /*0ee0*/  LDS.128 R36, [R111+0x10] ;  /* 0x000010006f247984 */ /* 0x0000680000000c00 */
[----:B------:R0:W2:Y:S04]  /*0ef0*/  LDS.128 R32, [R111+0x20] ;  /* 0x000020006f207984 */ /* 0x0000a80000000c00 */
[----:B------:R0:W3:Y:S04]  /*0f00*/  LDS.128 R28, [R111+0x30] ;  /* 0x000030006f1c7984 */ /* 0x0000e80000000c00 */
[----:B------:R0:W4:Y:S01]  /*0f10*/  LDS.128 R4, [R111] ;  /* 0x000000006f047984 */ /* 0x0001220000000c00 */
        /* <DEDUP_REMOVED lines=32> */
.L_x_2710:
[----:B------:R-:W-:Y:S05]  /*1120*/  BSYNC B0 ;  /* 0x0000000000007941 */ /* 0x000fea0003800000 */
.L_x_2709:
        /* <DEDUP_REMOVED lines=35> */
.L_x_2712:
[----:B------:R-:W-:Y:S05]  /*1360*/  BSYNC B0 ;  /* 0x0000000000007941 */ /* 0x000fea0003800000 */
.L_x_2711:
        /* <DEDUP_REMOVED lines=35> */
.L_x_2714:
[----:B------:R-:W-:Y:S05]  /*15a0*/  BSYNC B0 ;  /* 0x0000000000007941 */ /* 0x000fea0003800000 */
.L_x_2713:
        /* <DEDUP_REMOVED lines=35> */
.L_x_2716:
[----:B------:R-:W-:Y:S05]  /*17e0*/  BSYNC B0 ;  /* 0x0000000000007941 */ /* 0x000fea0003800000 */
.L_x_2715:
        /* <DEDUP_REMOVED lines=35> */
.L_x_2718:
[----:B------:R-:W-:Y:S05]  /*1a20*/  BSYNC B0 ;  /* 0x0000000000007941 */ /* 0x000fea0003800000 */
.L_x_2717:
[----:B------:R-:W0:Y:S01]  /*1a30*/  LDL.LU R0, [R1+0x54] ;  /* 0x0000540001007983 */ /* 0x000e220000300800 */
[----:B------:R-:W-:Y:S01]  /*1a40*/  BSSY B0, `(.L_x_2719) ;  /* 0x0000028000007945 */ /* 0x000fe20003800000 */
[----:B------:R-:W-:Y:S01]  /*1a50*/  FSETP.GTU.FTZ.AND P0, PT, R24, 20, PT ;  /* 0x41a000001800780b */ /* 0x000fe20003f1c000 */
[----:B------:R-:W-:Y:S01]  /*1a60*/  FADD.FTZ R23, R23, UR5 ;  /* 0x0000000517177e21 */ /* 0x000fe20008010000 */
[----:B------:R-:W-:Y:S01]  /*1a70*/  FADD.FTZ R22, R16, UR5 ;  /* 0x0000000510167e21 */ /* 0x000fe20008010000 */
[----:B------:R-:W-:Y:S01]  /*1a80*/  FADD.FTZ R21, R17, UR5 ;  /* 0x0000000511157e21 */ /* 0x000fe20008010000 */
[----:B------:R-:W-:Y:S01]  /*1a90*/  FADD.FTZ R20, R18, UR5 ;  /* 0x0000000512147e21 */ /* 0x000fe20008010000 */
[----:B------:R-:W-:Y:S01]  /*1aa0*/  FADD.FTZ R19, R19, UR5 ;  /* 0x0000000513137e21 */ /* 0x000fe20008010000 */
[----:B0---4-:R-:W-:Y:S01]  /*1ab0*/  FFMA.FTZ R8, R52, R4, R0 ;  /* 0x0000000434087223 */ /* 0x011fe20000010000 */
[----:B------:R-:W-:Y:S06]  /*1ac0*/  @P6 BRA `(.L_x_2720) ;  /* 0x00000000007c6947 */ /* 0x000fec0003800000 */
        /* <DEDUP_REMOVED lines=31> */
.L_x_2720:
[----:B------:R-:W-:Y:S05]  /*1cc0*/  BSYNC B0 ;  /* 0x0000000000007941 */ /* 0x000fea0003800000 */
.L_x_2719:
        /* <DEDUP_REMOVED lines=38> */
.L_x_2722:
[----:B------:R-:W-:Y:S05]  /*1f30*/  BSYNC B0 ;  /* 0x0000000000007941 */ /* 0x000fea0003800000 */
.L_x_2721:
        /* <DEDUP_REMOVED lines=38> */
.L_x_2724:
[----:B------:R-:W-:Y:S05]  /*21a0*/  BSYNC B0 ;  /* 0x0000000000007941 */ /* 0x000fea0003800000 */
.L_x_2723:
        /* <DEDUP_REMOVED lines=38> */
.L_x_2726:
[----:B------:R-:W-:Y:S05]  /*2410*/  BSYNC B0 ;  /* 0x0000000000007941 */ /* 0x000fea0003800000 */
.L_x_2725:
        /* <DEDUP_REMOVED lines=38> */
.L_x_2728:
[----:B------:R-:W-:Y:S05]  /*2680*/  BSYNC B0 ;  /* 0x0000000000007941 */ /* 0x000fea0003800000 */
.L_x_2727:
        /* <DEDUP_REMOVED lines=40> */
.L_x_2730:
[----:B------:R-:W-:Y:S05]  /*2910*/  BSYNC B0 ;  /* 0x0000000000007941 */ /* 0x000fea0003800000 */
.L_x_2729:
        /* <DEDUP_REMOVED lines=33> */
.L_x_2732:
[----:B------:R-:W-:Y:S05]  /*2b30*/  BSYNC B0 ;  /* 0x0000000000007941 */ /* 0x000fea0003800000 */
.L_x_2731:
        /* <DEDUP_REMOVED lines=33> */
.L_x_2734:
[----:B------:R-:W-:Y:S05]  /*2d50*/  BSYNC B0 ;  /* 0x0000000000007941 */ /* 0x000fea0003800000 */
.L_x_2733:
        /* <DEDUP_REMOVED lines=33> */
.L_x_2736:
[----:B------:R-:W-:Y:S05]  /*2f70*/  BSYNC B0 ;  /* 0x0000000000007941 */ /* 0x000fea0003800000 */
.L_x_2735:
        /* <DEDUP_REMOVED lines=33> */
.L_x_2738:
[----:B------:R-:W-:Y:S05]  /*3190*/  BSYNC B0 ;  /* 0x0000000000007941 */ /* 0x000fea0003800000 */
.L_x_2737:
        /* <DEDUP_REMOVED lines=33> */
.L_x_2740:
[----:B------:R-:W-:Y:S05]  /*33b0*/  BSYNC B0 ;  /* 0x0000000000007941 */ /* 0x000fea0003800000 */
.L_x_2739:
        /* <DEDUP_REMOVED lines=36> */
.L_x_2785:
[----:B------:R-:W-:Y:S01]  /*3600*/  USHF.R.S32.HI UR53, URZ, 0x1f, UR7 ;  /* 0x0000001f3f357899 */ /* 0x000fe20008011407 */
[----:B0-----:R-:W-:Y:S01]  /*3610*/  SHF.L.U32 R0, R162, 0x2, RZ ;  /* 0x00000002a2007819 */ /* 0x001fe200000006ff */
[----:B------:R-:W-:Y:S02]  /*3620*/  UIMAD.WIDE.U32 UR46, UR7, UR30, URZ ;  /* 0x0000001e072e72a5 */ /* 0x000fe4000f8e003f */
[----:B------:R-:W-:Y:S01]  /*3630*/  UIMAD UR54, UR53, UR30, URZ ;  /* 0x0000001e353672a4 */ /* 0x000fe2000f8e023f */
[----:B------:R-:W-:Y:S01]  /*3640*/  LOP3.LUT R0, R0, 0xffffff80, RZ, 0xc0, !PT ;  /* 0xffffff8000007812 */ /* 0x000fe200078ec0ff */
[----:B------:R-:W-:Y:S02]  /*3650*/  ULEA UR55, UP0, UR46, UR48, 0x2 ;  /* 0x000000302e377291 */ /* 0x000fe4000f80103f */
[----:B------:R-:W-:Y:S01]  /*3660*/  UIMAD UR54, UR7, UR31, UR54 ;  /* 0x0000001f073672a4 */ /* 0x000fe2000f8e0236 */
[----:B------:R-:W-:-:S03]  /*3670*/  LOP3.LUT R0, R0, 0x1f, R162, 0xf8, !PT ;  /* 0x0000001f00007812 */ /* 0x000fc600078ef8a2 */
[----:B------:R-:W-:Y:S01]  /*3680*/  UIADD3 UR47, UR47, UR54, URZ ;  /* 0x000000362f2f7290 */ /* 0x000fe2000fffe03f */
[----:B------:R-:W-:-:S03]  /*3690*/  MOV R2, UR55 ;  /* 0x0000003700027c02 */ /* 0x000fc60008000f00 */
[----:B------:R-:W-:-:S06]  /*36a0*/  ULEA.HI.X UR46, UR46, UR49, UR47, 0x2, UP0 ;  /* 0x000000312e2e7291 */ /* 0x000fcc00080f142f */
[----:B------:R-:W-:-:S03]  /*36b0*/  MOV R3, UR46 ;  /* 0x0000002e00037c02 */ /* 0x000fc60008000f00 */
[----:B------:R-:W-:-:S05]  /*36c0*/  IMAD.WIDE R2, R0, 0x10, R2 ;  /* 0x0000001000027825 */ /* 0x000fca00078e0202 */
[----:B------:R-:W2:Y:S04]  /*36d0*/  LDG.E.128 R8, desc[UR20][R2.64] ;  /* 0x0000001402087981 */ /* 0x000ea8000c1e1d00 */
[----:B-1----:R-:W3:Y:S04]  /*36e0*/  LDG.E.128 R12, desc[UR20][R2.64+0x200] ;  /* 0x00020014020c7981 */ /* 0x002ee8000c1e1d00 */
[----:B------:R-:W4:Y:S04]  /*36f0*/  LDG.E.128 R88, desc[UR20][R2.64+0x400] ;  /* 0x0004001402587981 */ /* 0x000f28000c1e1d00 */
[----:B------:R0:W4:Y:S01]  /*3700*/  LDG.E.128 R92, desc[UR20][R2.64+0x600] ;  /* 0x00060014025c7981 */ /* 0x000122000c1e1d00 */
[----:B------:R-:W-:-:S02]  /*3710*/  USHF.R.S32.HI UR54, URZ, 0x1f, UR10 ;  /* 0x0000001f3f367899 */ /* 0x000fc4000801140a */
[----:B------:R-:W-:Y:S02]  /*3720*/  UIMAD.WIDE.U32 UR46, UR10, UR36, URZ ;  /* 0x000000240a2e72a5 */ /* 0x000fe4000f8e003f */
[----:B------:R-:W-:-:S04]  /*3730*/  UIMAD UR55, UR54, UR36, URZ ;  /* 0x00000024363772a4 */ /* 0x000fc8000f8e023f */
        /* <DEDUP_REMOVED lines=10> */
[----:B------:R0:W4:Y:S01]  /*37e0*/  LDG.E R0, desc[UR20][R2.64] ;  /* 0x0000001402007981 */ /* 0x000122000c1e1900 */
[----:B------:R-:W-:Y:S02]  /*37f0*/  UIMAD UR54, UR54, UR42, URZ ;  /* 0x0000002a363672a4 */ /* 0x000fe4000f8e023f */
[----:B------:R-:W-:Y:S02]  /*3800*/  UIMAD.WIDE.U32 UR46, UR10, UR42, URZ ;  /* 0x0000002a0a2e72a5 */ /* 0x000fe4000f8e003f */
[----:B------:R-:W-:Y:S02]  /*3810*/  UIMAD UR54, UR10, UR43, UR54 ;  /* 0x0000002b0a3672a4 */ /* 0x000fe4000f8e0236 */
[----:B------:R-:W-:Y:S02]  /*3820*/  UIMAD UR53, UR53, UR40, URZ ;  /* 0x00000028353572a4 */ /* 0x000fe4000f8e023f */
[----:B------:R-:W-:Y:S02]  /*3830*/  UIADD3 UR47, UR47, UR54, URZ ;  /* 0x000000362f2f7290 */ /* 0x000fe4000fffe03f */
[----:B------:R-:W-:-:S02]  /*3840*/  UIMAD UR53, UR7, UR41, UR53 ;  /* 0x00000029073572a4 */ /* 0x000fc4000f8e0235 */
[----:B------:R-:W-:-:S04]  /*3850*/  UIMAD.WIDE.U32 UR46, UR7, UR40, UR46 ;  /* 0x00000028072e72a5 */ /* 0x000fc8000f8e002e */
[----:B------:R-:W-:Y:S02]  /*3860*/  UIADD3 UR47, UR47, UR53, URZ ;  /* 0x000000352f2f7290 */ /* 0x000fe4000fffe03f */
[----:B------:R-:W-:-:S04]  /*3870*/  ULEA UR53, UP0, UR46, UR38, 0x2 ;  /* 0x000000262e357291 */ /* 0x000fc8000f80103f */
[----:B------:R-:W-:Y:S02]  /*3880*/  ULEA.HI.X UR46, UR46, UR39, UR47, 0x2, UP0 ;  /* 0x000000272e2e7291 */ /* 0x000fe400080f142f */
[----:B0-----:R-:W-:-:S04]  /*3890*/  MOV R2, UR53 ;  /* 0x0000003500027c02 */ /* 0x001fc80008000f00 */
[----:B------:R-:W-:Y:S01]  /*38a0*/  MOV R3, UR46 ;  /* 0x0000002e00037c02 */ /* 0x000fe20008000f00 */
[----:B--2---:R0:W-:Y:S04]  /*38b0*/  STS.128 [R112], R8 ;  /* 0x0000000870007388 */ /* 0x0041e80000000c00 */
[----:B---3--:R1:W-:Y:S04]  /*38c0*/  STS.128 [R112+0x200], R12 ;  /* 0x0002000c70007388 */ /* 0x0083e80000000c00 */
[----:B----4-:R-:W-:Y:S04]  /*38d0*/  STS.128 [R112+0x400], R88 ;  /* 0x0004005870007388 */ /* 0x010fe80000000c00 */
[----:B------:R-:W-:Y:S01]  /*38e0*/  STS.128 [R112+0x600], R92 ;  /* 0x0006005c70007388 */ /* 0x000fe20000000c00 */
[----:B------:R-:W-:-:S03]  /*38f0*/  NOP ;  /* 0x0000000000007918 */ /* 0x000fc60000000000 */
[----:B------:R2:W3:Y:S01]  /*3900*/  LDG.E R114, desc[UR20][R2.64] ;  /* 0x0000001402727981 */ /* 0x0004e2000c1e1900 */
[C---:B------:R-:W-:Y:S01]  /*3910*/  LOP3.LUT P0, RZ, R162.reuse, 0x1f, RZ, 0xc0, !PT ;  /* 0x0000001fa2ff7812 */ /* 0x040fe2000780c0ff */
[----:B------:R-:W-:Y:S02]  /*3920*/  UIADD3 UR46, UR13, -0x1, URZ ;  /* 0xffffffff0d2e7890 */ /* 0x000fe4000fffe03f */
[----:B------:R-:W-:Y:S01]  /*3930*/  MOV R16, UR13 ;  /* 0x0000000d00107c02 */ /* 0x000fe20008000f00 */
[----:B------:R-:W4:Y:S01]  /*3940*/  LDS.128 R88, [R111] ;  /* 0x000000006f587984 */ /* 0x000f220000000c00 */
[----:B------:R-:W-:Y:S01]  /*3950*/  ISETP.NE.AND P1, PT, R162, RZ, PT ;  /* 0x000000ffa200720c */ /* 0x000fe20003f25270 */
[----:B------:R-:W-:Y:S01]  /*3960*/  ULEA.HI UR47, UR46, UR46, URZ, 0x1 ;  /* 0x0000002e2e2f7291 */ /* 0x000fe2000f8f083f */
[----:B------:R-:W-:Y:S01]  /*3970*/  ISETP.LT.OR P2, PT, R16, 0x2, P0 ;  /* 0x000000021000780c */ /* 0x000fe20000741670 */
[----:B------:R-:W4:Y:S01]  /*3980*/  LDS.128 R92, [R111+0x10] ;  /* 0x000010006f5c7984 */ /* 0x000f220000000c00 */
[----:B------:R-:W-:Y:S01]  /*3990*/  MOV R119, RZ ;  /* 0x000000ff00777202 */ /* 0x000fe20000000f00 */
[----:B------:R-:W-:Y:S01]  /*39a0*/  ULOP3.LUT UR47, UR47, 0xfffffe, URZ, 0xc0, !UPT ;  /* 0x00fffffe2f2f7892 */ /* 0x000fe2000f8ec03f */
[----:B--2---:R-:W-:Y:S01]  /*39b0*/  MOV R2, UR13 ;  /* 0x0000000d00027c02 */ /* 0x004fe20008000f00 */
[----:B------:R-:W2:Y:S01]  /*39c0*/  LDS.128 R96, [R111+0x20] ;  /* 0x000020006f607984 */ /* 0x000ea20000000c00 */
[----:B------:R-:W-:Y:S01]  /*39d0*/  MOV R3, 0x8 ;  /* 0x0000000800037802 */ /* 0x000fe20000000f00 */
[----:B------:R-:W-:Y:S01]  /*39e0*/  UIADD3 UR47, UR46, -UR47, URZ ;  /* 0x8000002f2e2f7290 */ /* 0x000fe2000fffe03f */
[----:B------:R-:W-:Y:S01]  /*39f0*/  MOV R118, 0x3f800000 ;  /* 0x3f80000000767802 */ /* 0x000fe20000000f00 */
[----:B------:R-:W2:Y:S02]  /*3a00*/  LDS.128 R100, [R111+0x30] ;  /* 0x000030006f647984 */ /* 0x000ea40000000c00 */
[----:B------:R-:W-:-:S02]  /*3a10*/  ULEA UR47, UR47, UR7, 0x8 ;  /* 0x000000072f2f7291 */ /* 0x000fc4000f8e403f */
[----:B------:R-:W0:Y:S01]  /*3a20*/  @!P2 LDC R17, c[0x0][0x21c] ;  /* 0x00008700ff11ab82 */ /* 0x000e220000000800 */
[----:B------:R-:W-:Y:S02]  /*3a30*/  @!P2 IADD3 R2, R2, -0x2, RZ ;  /* 0xfffffffe0202a810 */ /* 0x000fe40007ffe0ff */
[----:B------:R-:W-:Y:S02]  /*3a40*/  R2UR UR53, R0 ;  /* 0x00000000003572ca */ /* 0x000fe400000e0000 */
[----:B------:R-:W-:-:S04]  /*3a50*/  IADD3 R0, R162, 0x200, RZ ;  /* 0x00000200a2007810 */ /* 0x000fc80007ffe0ff */
[----:B------:R-:W-:-:S04]  /*3a60*/  SEL R0, R0, UR47, P1 ;  /* 0x0000002f00007c07 */ /* 0x000fc80008800000 */
[----:B------:R-:W-:Y:S01]  /*3a70*/  LEA R0, R0, R113, 0x2 ;  /* 0x0000007100007211 */ /* 0x000fe200078e10ff */
[----:B0-----:R-:W-:Y:S02]  /*3a80*/  @!P2 IMAD R2, R2, R17, UR7 ;  /* 0x000000070202ae24 */ /* 0x001fe4000f8e0211 */
[----:B------:R-:W-:Y:S01]  /*3a90*/  MOV R120, UR53 ;  /* 0x0000003500787c02 */ /* 0x000fe20008000f00 */
[----:B------:R-:W-:Y:S01]  /*3aa0*/  FMUL.FTZ R9, R52, R106 ;  /* 0x0000006a34097220 */ /* 0x000fe20000410000 */
[----:B------:R-:W-:Y:S01]  /*3ab0*/  FMUL.FTZ R8, R53, R105 ;  /* 0x0000006935087220 */ /* 0x000fe20000410000 */
[----:B------:R-:W-:-:S04]  /*3ac0*/  @!P2 IMAD.WIDE R2, R2, R3, UR22 ;  /* 0x000000160202ae25 */ /* 0x000fc8000f8e0203 */
[----:B------:R-:W-:-:S04]  /*3ad0*/  FMUL.FTZ R120, R120, 1.4426950216293334961 ;  /* 0x3fb8aa3b78787820 */ /* 0x000fc80000410000 */
[----:B------:R-:W-:-:S06]  /*3ae0*/  FMUL.FTZ R139, R120, R106 ;  /* 0x0000006a788b7220 */ /* 0x000fcc0000410000 */
[----:B------:R-:W0:Y:S01]  /*3af0*/  MUFU.EX2 R139, R139 ;  /* 0x0000008b008b7308 */ /* 0x000e220000000800 */
[C---:B------:R-:W-:Y:S01]  /*3b00*/  FMUL.FTZ R18, R120.reuse, R105 ;  /* 0x0000006978127220 */ /* 0x040fe20000410000 */
[C---:B------:R-:W-:Y:S01]  /*3b10*/  FMUL.FTZ R17, R120.reuse, R104 ;  /* 0x0000006878117220 */ /* 0x040fe20000410000 */
[----:B------:R-:W-:-:S05]  /*3b20*/  FMUL.FTZ R16, R120, R27 ;  /* 0x0000001b78107220 */ /* 0x000fca0000410000 */
[----:B------:R-:W2:Y:S01]  /*3b30*/  MUFU.EX2 R18, R18 ;  /* 0x0000001200127308 */ /* 0x000ea20000000800 */
[----:B0-----:R0:W-:Y:S01]  /*3b40*/  STS [R0+0x4c60], R139 ;  /* 0x004c608b00007388 */ /* 0x0011e20000000800 */
[----:B------:R-:W-:Y:S01]  /*3b50*/  BAR.SYNC.DEFER_BLOCKING 0x0 ;  /* 0x0000000000007b1d */ /* 0x000fe20000010000 */
[----:B-1----:R-:W-:-:S05]  /*3b60*/  FMUL.FTZ R15, R120, R110 ;  /* 0x0000006e780f7220 */ /* 0x002fca0000410000 */
[----:B------:R-:W1:Y:S01]  /*3b70*/  MUFU.EX2 R17, R17 ;  /* 0x0000001100117308 */ /* 0x000e620000000800 */
[C---:B------:R-:W-:Y:S01]  /*3b80*/  FMUL.FTZ R14, R120.reuse, R109 ;  /* 0x0000006d780e7220 */ /* 0x040fe20000410000 */
[----:B------:R-:W-:-:S06]  /*3b90*/  FMUL.FTZ R13, R120, R108 ;  /* 0x0000006c780d7220 */ /* 0x000fcc0000410000 */
[----:B------:R-:W0:Y:S01]  /*3ba0*/  MUFU.EX2 R16, R16 ;  /* 0x0000001000107308 */ /* 0x000e220000000800 */
[----:B------:R-:W-:Y:S01]  /*3bb0*/  FMUL.FTZ R161, R54, R104 ;  /* 0x0000006836a17220 */ /* 0x000fe20000410000 */
[----:B----4-:R-:W-:Y:S01]  /*3bc0*/  FMUL.FTZ R9, R9, R88 ;  /* 0x0000005809097220 */ /* 0x010fe20000410000 */
[----:B------:R-:W-:-:S05]  /*3bd0*/  FMUL.FTZ R8, R8, R89 ;  /* 0x0000005908087220 */ /* 0x000fca0000410000 */
[----:B------:R-:W4:Y:S01]  /*3be0*/  MUFU.EX2 R15, R15 ;  /* 0x0000000f000f7308 */ /* 0x000f220000000800 */
[----:B--2---:R-:W-:Y:S01]  /*3bf0*/  FMUL.FTZ R126, R139, R18 ;  /* 0x000000128b7e7220 */ /* 0x004fe20000410000 */
[----:B------:R2:W5:Y:S01]  /*3c00*/  @!P2 LDG.E.64 R118, desc[UR20][R2.64] ;  /* 0x000000140276a981 */ /* 0x000562000c1e1b00 */
[----:B------:R-:W-:Y:S01]  /*3c10*/  FMUL.FTZ R12, R120, R107 ;  /* 0x0000006b780c7220 */ /* 0x000fe20000410000 */
[----:B------:R-:W-:Y:S01]  /*3c20*/  FMUL.FTZ R161, R161, R90 ;  /* 0x0000005aa1a17220 */ /* 0x000fe20000410000 */
[----:B------:R-:W-:Y:S01]  /*3c30*/  FFMA.FTZ R124, R9, R18, R8 ;  /* 0x00000012097c7223 */ /* 0x000fe20000010008 */
[----:B------:R-:W-:Y:S01]  /*3c40*/  ISETP.NE.AND P2, PT, R162, 0x7f, PT ;  /* 0x0000007fa200780c */ /* 0x000fe20003f45270 */
[C---:B-1----:R-:W-:Y:S01]  /*3c50*/  FMUL.FTZ R127, R17.reuse, R126 ;  /* 0x0000007e117f7220 */ /* 0x042fe20000410000 */
[----:B------:R-:W1:Y:S01]  /*3c60*/  MUFU.EX2 R14, R14 ;  /* 0x0000000e000e7308 */ /* 0x000e620000000800 */
[----:B------:R-:W-:Y:S01]  /*3c70*/  FMUL.FTZ R11, R120, R26 ;  /* 0x0000001a780b7220 */ /* 0x000fe20000410000 */
[----:B------:R-:W-:Y:S01]  /*3c80*/  FMUL.FTZ R125, R48, R110 ;  /* 0x0000006e307d7220 */ /* 0x000fe20000410000 */
[----:B------:R-:W-:Y:S01]  /*3c90*/  FFMA.FTZ R124, R17, R124, R161 ;  /* 0x0000007c117c7223 */ /* 0x000fe200000100a1 */
[----:B--2---:R-:W-:Y:S01]  /*3ca0*/  FMUL.FTZ R2, R55, R27 ;  /* 0x0000001b37027220 */ /* 0x004fe20000410000 */
[----:B0-----:R-:W-:Y:S01]  /*3cb0*/  FMUL.FTZ R126, R16, R127 ;  /* 0x0000007f107e7220 */ /* 0x001fe20000410000 */
[----:B------:R-:W-:Y:S01]  /*3cc0*/  FMUL.FTZ R0, R49, R109 ;  /* 0x0000006d31007220 */ /* 0x000fe20000410000 */
[----:B------:R-:W-:Y:S01]  /*3cd0*/  FMUL.FTZ R10, R120, R25 ;  /* 0x00000019780a7220 */ /* 0x000fe20000410000 */
[----:B------:R-:W0:Y:S01]  /*3ce0*/  MUFU.EX2 R13, R13 ;  /* 0x0000000d000d7308 */ /* 0x000e220000000800 */
[----:B------:R-:W-:Y:S01]  /*3cf0*/  FMUL.FTZ R159, R2, R91 ;  /* 0x0000005b029f7220 */ /* 0x000fe20000410000 */
[----:B------:R-:W-:Y:S01]  /*3d00*/  FMUL.FTZ R158, R125, R92 ;  /* 0x0000005c7d9e7220 */ /* 0x000fe20000410000 */
[C---:B----4-:R-:W-:Y:S01]  /*3d10*/  FMUL.FTZ R125, R15.reuse, R126 ;  /* 0x0000007e0f7d7220 */ /* 0x050fe20000410000 */
[----:B------:R-:W-:Y:S01]  /*3d20*/  FMUL.FTZ R123, R50, R108 ;  /* 0x0000006c327b7220 */ /* 0x000fe20000410000 */
[----:B------:R-:W-:Y:S01]  /*3d30*/  FFMA.FTZ R124, R16, R124, R159 ;  /* 0x0000007c107c7223 */ /* 0x000fe2000001009f */
[----:B------:R-:W-:Y:S01]  /*3d40*/  FMUL.FTZ R3, R120, R24 ;  /* 0x0000001878037220 */ /* 0x000fe20000410000 */
[----:B------:R-:W-:Y:S01]  /*3d50*/  FMUL.FTZ R157, R0, R93 ;  /* 0x0000005d009d7220 */ /* 0x000fe20000410000 */
[----:B------:R-:W2:Y:S01]  /*3d60*/  MUFU.EX2 R12, R12 ;  /* 0x0000000c000c7308 */ /* 0x000ea20000000800 */
[----:B------:R-:W-:Y:S01]  /*3d70*/  FFMA.FTZ R124, R15, R124, R158 ;  /* 0x0000007c0f7c7223 */ /* 0x000fe2000001009e */
[----:B------:R-:W-:Y:S01]  /*3d80*/  @P2 LEA R133, R162, R113, 0x2 ;  /* 0x00000071a2852211 */ /* 0x000fe200078e10ff */
[----:B-1----:R-:W-:Y:S01]  /*3d90*/  FMUL.FTZ R126, R14, R125 ;  /* 0x0000007d0e7e7220 */ /* 0x002fe20000410000 */
[----:B------:R-:W-:Y:S01]  /*3da0*/  FMUL.FTZ R2, R120, R23 ;  /* 0x0000001778027220 */ /* 0x000fe20000410000 */
[----:B------:R-:W-:Y:S01]  /*3db0*/  FMUL.FTZ R138, R123, R94 ;  /* 0x0000005e7b8a7220 */ /* 0x000fe20000410000 */
[----:B------:R-:W-:Y:S01]  /*3dc0*/  FFMA.FTZ R124, R14, R124, R157 ;  /* 0x0000007c0e7c7223 */ /* 0x000fe2000001009d */
[----:B------:R-:W-:Y:S01]  /*3dd0*/  FMUL.FTZ R115, R44, R26 ;  /* 0x0000001a2c737220 */ /* 0x000fe20000410000 */
[----:B------:R-:W1:Y:S01]  /*3de0*/  MUFU.EX2 R11, R11 ;  /* 0x0000000b000b7308 */ /* 0x000e620000000800 */
[C---:B0-----:R-:W-:Y:S01]  /*3df0*/  FMUL.FTZ R123, R13.reuse, R126 ;  /* 0x0000007e0d7b7220 */ /* 0x041fe20000410000 */
[----:B------:R-:W-:Y:S01]  /*3e00*/  FMUL.FTZ R0, R120, R22 ;  /* 0x0000001678007220 */ /* 0x000fe20000410000 */
[----:B------:R-:W-:Y:S01]  /*3e10*/  FFMA.FTZ R124, R13, R124, R138 ;  /* 0x0000007c0d7c7223 */ /* 0x000fe2000001008a */
[----:B------:R-:W0:Y:S01]  /*3e20*/  @P2 LDS R133, [R133+0x5464] ;  /* 0x0054640085852984 */ /* 0x000e220000000800 */
[----:B------:R-:W-:Y:S01]  /*3e30*/  FMUL.FTZ R116, R45, R25 ;  /* 0x000000192d747220 */ /* 0x000fe20000410000 */
[----:B------:R-:W-:Y:S01]  /*3e40*/  FMUL.FTZ R136, R115, R96 ;  /* 0x0000006073887220 */ /* 0x000fe20000410000 */
[----:B------:R-:W-:Y:S01]  /*3e50*/  FMUL.FTZ R117, R46, R24 ;  /* 0x000000182e757220 */ /* 0x000fe20000410000 */
[----:B------:R-:W4:Y:S01]  /*3e60*/  MUFU.EX2 R10, R10 ;  /* 0x0000000a000a7308 */ /* 0x000f220000000800 */
[----:B--2---:R-:W-:Y:S01]  /*3e70*/  FMUL.FTZ R126, R12, R123 ;  /* 0x0000007b0c7e7220 */ /* 0x004fe20000410000 */
[----:B------:R-:W-:Y:S01]  /*3e80*/  FMUL.FTZ R115, R116, R97 ;  /* 0x0000006174737220 */ /* 0x000fe20000410000 */
[C---:B------:R-:W-:Y:S01]  /*3e90*/  FMUL.FTZ R123, R120.reuse, R20 ;  /* 0x00000014787b7220 */ /* 0x040fe20000410000 */
[----:B------:R-:W-:Y:S01]  /*3ea0*/  FMUL.FTZ R128, R47, R23 ;  /* 0x000000172f807220 */ /* 0x000fe20000410000 */
[----:B------:R-:W-:Y:S01]  /*3eb0*/  FMUL.FTZ R116, R117, R98 ;  /* 0x0000006275747220 */ /* 0x000fe20000410000 */
[----:B------:R-:W-:Y:S01]  /*3ec0*/  FMUL.FTZ R130, R120, R19 ;  /* 0x0000001378827220 */ /* 0x000fe20000410000 */
[----:B------:R-:W-:Y:S01]  /*3ed0*/  FMUL.FTZ R129, R40, R22 ;  /* 0x0000001628817220 */ /* 0x000fe20000410000 */
[----:B------:R-:W2:Y:S01]  /*3ee0*/  MUFU.EX2 R3, R3 ;  /* 0x0000000300037308 */ /* 0x000ea20000000800 */
[----:B-1----:R-:W-:Y:S01]  /*3ef0*/  FMUL.FTZ R125, R11, R126 ;  /* 0x0000007e0b7d7220 */ /* 0x002fe20000410000 */
[----:B------:R-:W-:Y:S01]  /*3f00*/  FMUL.FTZ R128, R128, R99 ;  /* 0x0000006380807220 */ /* 0x000fe20000410000 */
[----:B------:R-:W-:Y:S01]  /*3f10*/  FMUL.FTZ R122, R41, R21 ;  /* 0x00000015297a7220 */ /* 0x000fe20000410000 */
[----:B------:R-:W-:Y:S01]  /*3f20*/  FMUL.FTZ R129, R129, R100 ;  /* 0x0000006481817220 */ /* 0x000fe20000410000 */
[----:B------:R-:W-:Y:S01]  /*3f30*/  FMUL.FTZ R121, R42, R20 ;  /* 0x000000142a797220 */ /* 0x000fe20000410000 */
[----:B------:R-:W-:Y:S01]  /*3f40*/  FMUL.FTZ R134, R43, R19 ;  /* 0x000000132b867220 */ /* 0x000fe20000410000 */
[----:B------:R-:W-:Y:S01]  /*3f50*/  FMUL.FTZ R131, R122, R101 ;  /* 0x000000657a837220 */ /* 0x000fe20000410000 */
[----:B------:R-:W1:Y:S01]  /*3f60*/  MUFU.EX2 R2, R2 ;  /* 0x0000000200027308 */ /* 0x000e620000000800 */
[----:B----4-:R-:W-:Y:S01]  /*3f70*/  FMUL.FTZ R126, R10, R125 ;  /* 0x0000007d0a7e7220 */ /* 0x010fe20000410000 */
[----:B------:R-:W-:Y:S01]  /*3f80*/  FMUL.FTZ R132, R121, R102 ;  /* 0x0000006679847220 */ /* 0x000fe20000410000 */
[----:B------:R-:W-:Y:S01]  /*3f90*/  LEA.HI R122, R162, R162, RZ, 0x1e ;  /* 0x000000a2a27a7211 */ /* 0x000fe200078ff0ff */
[----:B------:R-:W-:Y:S01]  /*3fa0*/  FMUL.FTZ R134, R134, R103 ;  /* 0x0000006786867220 */ /* 0x000fe20000410000 */
[----:B------:R-:W-:Y:S02]  /*3fb0*/  BSSY B0, `(.L_x_2742) ;  /* 0x0000024000007945 */ /* 0x000fe40003800000 */
[----:B------:R-:W-:Y:S01]  /*3fc0*/  LEA R135, R122, R113, 0x3 ;  /* 0x000000717a877211 */ /* 0x000fe200078e18ff */
[----:B------:R-:W4:Y:S01]  /*3fd0*/  MUFU.EX2 R0, R0 ;  /* 0x0000000000007308 */ /* 0x000f220000000800 */
[----:B--2---:R-:W-:-:S07]  /*3fe0*/  FMUL.FTZ R125, R3, R126 ;  /* 0x0000007e037d7220 */ /* 0x004fce0000410000 */
[----:B------:R-:W-:Y:S01]  /*3ff0*/  MUFU.EX2 R117, R123 ;  /* 0x0000007b00757308 */ /* 0x000fe20000000800 */
[----:B-1----:R-:W-:-:S07]  /*4000*/  FMUL.FTZ R125, R2, R125 ;  /* 0x0000007d027d7220 */ /* 0x002fce0000410000 */
[----:B------:R-:W-:Y:S01]  /*4010*/  MUFU.EX2 R130, R130 ;  /* 0x0000008200827308 */ /* 0x000fe20000000800 */
[----:B----4-:R-:W-:Y:S01]  /*4020*/  FMUL.FTZ R125, R0, R125 ;  /* 0x0000007d007d7220 */ /* 0x010fe20000410000 */
[----:B---3--:R-:W-:Y:S01]  /*4030*/  R2UR UR47, R114 ;  /* 0x00000000722f72ca */ /* 0x008fe200000e0000 */
[----:B------:R-:W-:-:S04]  /*4040*/  FMUL.FTZ R114, R51, R107 ;  /* 0x0000006b33727220 */ /* 0x000fc80000410000 */
[----:B------:R-:W-:Y:S01]  /*4050*/  FMUL.FTZ R137, R114, R95 ;  /* 0x0000005f72897220 */ /* 0x000fe20000410000 */
[----:B------:R-:W-:-:S03]  /*4060*/  FMUL.FTZ R114, R120, R21 ;  /* 0x0000001578727220 */ /* 0x000fc60000410000 */
[----:B------:R-:W-:-:S03]  /*4070*/  FFMA.FTZ R124, R12, R124, R137 ;  /* 0x0000007c0c7c7223 */ /* 0x000fc60000010089 */
[----:B------:R-:W1:Y:S01]  /*4080*/  MUFU.EX2 R114, R114 ;  /* 0x0000007200727308 */ /* 0x000e620000000800 */
[----:B------:R-:W-:-:S04]  /*4090*/  FFMA.FTZ R124, R11, R124, R136 ;  /* 0x0000007c0b7c7223 */ /* 0x000fc80000010088 */
[----:B------:R-:W-:-:S04]  /*40a0*/  FFMA.FTZ R124, R10, R124, R115 ;  /* 0x0000007c0a7c7223 */ /* 0x000fc80000010073 */
[----:B------:R-:W-:-:S04]  /*40b0*/  FFMA.FTZ R127, R3, R124, R116 ;  /* 0x0000007c037f7223 */ /* 0x000fc80000010074 */
        /* <DEDUP_REMOVED lines=8> */
[----:B0-----:R-:W-:Y:S06]  /*4140*/  @P2 BRA `(.L_x_2743) ;  /* 0x0000000000282947 */ /* 0x001fec0003800000 */
        /* <DEDUP_REMOVED lines=10> */
.L_x_2743:
[----:B------:R-:W-:Y:S05]  /*41f0*/  BSYNC B0 ;  /* 0x0000000000007941 */ /* 0x000fea0003800000 */
.L_x_2742:
[----:B------:R-:W-:Y:S01]  /*4200*/  FMUL.FTZ R147, R36, UR47 ;  /* 0x0000002f24937c20 */ /* 0x000fe20008410000 */
[----:B------:R-:W-:Y:S01]  /*4210*/  FMUL.FTZ R148, R37, UR47 ;  /* 0x0000002f25947c20 */ /* 0x000fe20008410000 */
[----:B------:R-:W-:Y:S01]  /*4220*/  FMUL.FTZ R149, R38, UR47 ;  /* 0x0000002f26957c20 */ /* 0x000fe20008410000 */
[----:B------:R-:W-:Y:S01]  /*4230*/  FMUL.FTZ R150, R39, UR47 ;  /* 0x0000002f27967c20 */ /* 0x000fe20008410000 */
[----:B------:R-:W-:Y:S01]  /*4240*/  FMUL.FTZ R151, R32, UR47 ;  /* 0x0000002f20977c20 */ /* 0x000fe20008410000 */
[----:B------:R-:W-:Y:S01]  /*4250*/  STL [R1+0x40], R147 ;  /* 0x0000409301007387 */ /* 0x000fe20000100800 */
        /* <DEDUP_REMOVED lines=8> */
[----:B------:R-:W-:-:S03]  /*42e0*/  ISETP.GT.U32.AND P2, PT, R162, 0x1f, PT ;  /* 0x0000001fa200780c */ /* 0x000fc60003f44070 */
[----:B------:R2:W-:Y:S04]  /*42f0*/  STS.64 [R135+0x4250], R120 ;  /* 0x0042507887007388 */ /* 0x0005e80000000a00 */
[----:B------:R3:W-:Y:S04]  /*4300*/  STL [R1+0x34], R150 ;  /* 0x0000349601007387 */ /* 0x0007e80000100800 */
[----:B------:R3:W-:Y:S01]  /*4310*/  STL [R1+0x30], R151 ;  /* 0x0000309701007387 */ /* 0x0007e20000100800 */
[----:B--2---:R-:W-:-:S03]  /*4320*/  FMUL.FTZ R120, R30, UR47 ;  /* 0x0000002f1e787c20 */ /* 0x004fc60008410000 */
[----:B------:R3:W-:Y:S04]  /*4330*/  STL [R1+0x2c], R152 ;  /* 0x00002c9801007387 */ /* 0x0007e80000100800 */
[----:B------:R3:W-:Y:S04]  /*4340*/  STL [R1+0x28], R153 ;  /* 0x0000289901007387 */ /* 0x0007e80000100800 */
[----:B------:R3:W-:Y:S04]  /*4350*/  STL [R1+0x24], R154 ;  /* 0x0000249a01007387 */ /* 0x0007e80000100800 */
[----:B------:R3:W-:Y:S04]  /*4360*/  STL [R1+0x20], R163 ;  /* 0x000020a301007387 */ /* 0x0007e80000100800 */
[----:B------:R3:W-:Y:S04]  /*4370*/  STL [R1+0x18], R120 ;  /* 0x0000187801007387 */ /* 0x0007e80000100800 */
[----:B------:R3:W-:Y:S04]  /*4380*/  STL [R1+0x1c], R164 ;  /* 0x00001ca401007387 */ /* 0x0007e80000100800 */
[----:B------:R3:W-:Y:S01]  /*4390*/  STL [R1+0x14], R165 ;  /* 0x000014a501007387 */ /* 0x0007e20000100800 */
[----:B------:R-:W-:Y:S06]  /*43a0*/  BAR.SYNC.DEFER_BLOCKING 0x0 ;  /* 0x0000000000007b1d */ /* 0x000fec0000010000 */
[----:B------:R-:W-:Y:S05]  /*43b0*/  @P2 BRA `(.L_x_2744) ;  /* 0x0000000000f42947 */ /* 0x000fea0003800000 */
[----:B------:R-:W-:Y:S01]  /*43c0*/  IMAD R140, R162, 0x28, R113 ;  /* 0x00000028a28c7824 */ /* 0x000fe200078e0271 */
[----:B------:R-:W2:Y:S01]  /*43d0*/  S2R R155, SR_LANEID ;  /* 0x00000000009b7919 */ /* 0x000ea20000000000 */
[----:B------:R-:W-:-:S03]  /*43e0*/  UMOV UR46, 0xffffffff ;  /* 0xffffffff002e7882 */ /* 0x000fc60000000000 */
[----:B---3--:R-:W-:Y:S04]  /*43f0*/  LDS.64 R120, [R140+0x4250] ;  /* 0x004250008c787984 */ /* 0x008fe80000000a00 */
        /* <DEDUP_REMOVED lines=32> */
.L_x_2804:
[----:B------:R-:W-:Y:S01]  /*4600*/  ISETP.GE.AND P3, PT, R155, 0x10, PT ;  /* 0x000000109b00780c */ /* 0x000fe20003f66270 */
[----:B------:R-:W-:-:S12]  /*4610*/  UMOV UR46, 0xffffffff ;  /* 0xffffffff002e7882 */ /* 0x000fd80000000000 */
[C---:B0-2---:R-:W-:Y:S01]  /*4620*/  @P3 FFMA.FTZ R142, R141.reuse, R146, R142 ;  /* 0x000000928d8e3223 */ /* 0x045fe2000001008e */
[----:B---3--:R-:W-:Y:S01]  /*4630*/  @P3 FMUL.FTZ R141, R141, R145 ;  /* 0x000000918d8d3220 */ /* 0x008fe20000410000 */
[----:B------:R-:W-:Y:S06]  /*4640*/  BRA.DIV UR46, `(.L_x_2746) ;  /* 0x000000462e007947 */ /* 0x000fec000b800000 */
.L_x_2807:
[----:B------:R-:W-:-:S03]  /*4650*/  UMOV UR46, 0xffffffff ;  /* 0xffffffff002e7882 */ /* 0x000fc60000000000 */
[----:B------:R-:W-:Y:S05]  /*4660*/  BRA.DIV UR46, `(.L_x_2747) ;  /* 0x000000462e207947 */ /* 0x000fea000b800000 */
.L_x_2810:
[----:B------:R-:W-:-:S03]  /*4670*/  UMOV UR46, 0xffffffff ;  /* 0xffffffff002e7882 */ /* 0x000fc60000000000 */
[----:B------:R-:W-:Y:S05]  /*4680*/  BRA.DIV UR46, `(.L_x_2748) ;  /* 0x000000462e407947 */ /* 0x000fea000b800000 */
[----:B------:R-:W0:Y:S04]  /*4690*/  SHFL.UP PT, R141, R141, 0x1, RZ ;  /* 0x042000008d8d7989 */ /* 0x000e2800000e00ff */
[----:B------:R-:W2:Y:S04]  /*46a0*/  SHFL.UP PT, R142, R142, 0x1, RZ ;  /* 0x042000008e8e7989 */ /* 0x000ea800000e00ff */
[----:B-----5:R-:W3:Y:S04]  /*46b0*/  SHFL.IDX PT, R118, R118, RZ, 0x1f ;  /* 0x00001fff76767589 */ /* 0x020ee800000e0000 */
[----:B------:R-:W4:Y:S02]  /*46c0*/  SHFL.IDX PT, R119, R119, RZ, 0x1f ;  /* 0x00001fff77777589 */ /* 0x000f2400000e0000 */
.L_x_2816:
        /* <DEDUP_REMOVED lines=12> */
.L_x_2744:
[----:B------:R-:W-:Y:S05]  /*4790*/  WARPSYNC.ALL ;  /* 0x0000000000007948 */ /* 0x000fea0003800000 */
[----:B--2--5:R-:W2:Y:S01]  /*47a0*/  LDL R118, [R1+0x18] ;  /* 0x0000180001767983 */ /* 0x024ea20000100800 */
[----:B-1-3--:R-:W-:Y:S01]  /*47b0*/  FMUL.FTZ R120, R130, R133 ;  /* 0x0000008582787220 */ /* 0x00afe20000410000 */
[----:B------:R-:W-:Y:S01]  /*47c0*/  MOV R123, UR13 ;  /* 0x0000000d007b7c02 */ /* 0x000fe20008000f00 */
[----:B------:R-:W-:Y:S01]  /*47d0*/  FMUL.FTZ R125, R7, UR47 ;  /* 0x0000002f077d7c20 */ /* 0x000fe20008410000 */
[----:B------:R-:W-:Y:S01]  /*47e0*/  FMUL.FTZ R124, R6, UR47 ;  /* 0x0000002f067c7c20 */ /* 0x000fe20008410000 */
[----:B------:R-:W-:Y:S01]  /*47f0*/  FMUL.FTZ R119, R117, R120 ;  /* 0x0000007875777220 */ /* 0x000fe20000410000 */
[----:B------:R-:W-:Y:S01]  /*4800*/  BAR.SYNC.DEFER_BLOCKING 0x0 ;  /* 0x0000000000007b1d */ /* 0x000fe20000010000 */
[----:B------:R-:W-:Y:S01]  /*4810*/  ISETP.GE.OR P0, PT, R123, UR50, P0 ;  /* 0x000000327b007c0c */ /* 0x000fe20008706670 */
[----:B------:R-:W-:Y:S01]  /*4820*/  FMUL.FTZ R123, R5, UR47 ;  /* 0x0000002f057b7c20 */ /* 0x000fe20008410000 */
[----:B------:R-:W-:-:S04]  /*4830*/  FMUL.FTZ R119, R114, R119 ;  /* 0x0000007772777220 */ /* 0x000fc80000410000 */
[----:B------:R-:W-:Y:S01]  /*4840*/  FMUL.FTZ R119, R0, R119 ;  /* 0x0000007700777220 */ /* 0x000fe20000410000 */
[----:B------:R-:W-:Y:S03]  /*4850*/  STL [R1+0x4], R125 ;  /* 0x0000047d01007387 */ /* 0x000fe60000100800 */
[----:B------:R-:W-:Y:S01]  /*4860*/  FMUL.FTZ R120, R2, R119 ;  /* 0x0000007702787220 */ /* 0x000fe20000410000 */
[----:B------:R-:W-:Y:S03]  /*4870*/  STL [R1+0x8], R124 ;  /* 0x0000087c01007387 */ /* 0x000fe60000100800 */
[----:B------:R-:W-:Y:S01]  /*4880*/  FMUL.FTZ R119, R3, R120 ;  /* 0x0000007803777220 */ /* 0x000fe20000410000 */
[----:B------:R-:W-:Y:S03]  /*4890*/  STL [R1+0xc], R123 ;  /* 0x00000c7b01007387 */ /* 0x000fe60000100800 */
        /* <DEDUP_REMOVED lines=9> */
[----:B------:R-:W-:Y:S01]  /*4930*/  HFMA2.MMA R119, -RZ, RZ, 0, 0 ;  /* 0x00000000ff777435 */ /* 0x000fe200000001ff */
[----:B--2---:R-:W-:-:S04]  /*4940*/  FFMA.FTZ R118, R130, R165, R118 ;  /* 0x000000a582767223 */ /* 0x004fc80000010076 */
[----:B------:R-:W-:Y:S02]  /*4950*/  FFMA.FTZ R121, R117, R118, R164 ;  /* 0x0000007675797223 */ /* 0x000fe400000100a4 */
[----:B------:R-:W1:Y:S02]  /*4960*/  LDS R118, [R135+0x4254] ;  /* 0x0042540087767984 */ /* 0x000e640000000800 */
[----:B------:R-:W-:-:S04]  /*4970*/  FFMA.FTZ R121, R114, R121, R163 ;  /* 0x0000007972797223 */ /* 0x000fc800000100a3 */
[----:B------:R-:W-:-:S04]  /*4980*/  FFMA.FTZ R121, R0, R121, R154 ;  /* 0x0000007900797223 */ /* 0x000fc8000001009a */
[----:B0-----:R-:W-:-:S04]  /*4990*/  FFMA.FTZ R122, R2, R121, R153 ;  /* 0x00000079027a7223 */ /* 0x001fc80000010099 */
        /* <DEDUP_REMOVED lines=8> */
[----:B------:R-:W-:Y:S02]  /*4a20*/  MOV R118, 0x3f800000 ;  /* 0x3f80000000767802 */ /* 0x000fe40000000f00 */
[----:B------:R-:W-:Y:S01]  /*4a30*/  FFMA.FTZ R122, R16, R121, R124 ;  /* 0x00000079107a7223 */ /* 0x000fe2000001007c */
[----:B------:R-:W-:Y:S01]  /*4a40*/  MOV R124, UR7 ;  /* 0x00000007007c7c02 */ /* 0x000fe20008000f00 */
[----:B------:R-:W-:Y:S02]  /*4a50*/  FFMA.FTZ R140, R18, R139, R8 ;  /* 0x0000008b128c7223 */ /* 0x000fe40000010008 */
[C---:B------:R-:W-:Y:S01]  /*4a60*/  FFMA.FTZ R121, R17.reuse, R122, R123 ;  /* 0x0000007a11797223 */ /* 0x040fe2000001007b */
[----:B------:R-:W-:Y:S01]  /*4a70*/  FMUL.FTZ R123, R4, UR47 ;  /* 0x0000002f047b7c20 */ /* 0x000fe20008410000 */
[----:B------:R-:W-:Y:S01]  /*4a80*/  FFMA.FTZ R141, R17, R140, R161 ;  /* 0x0000008c118d7223 */ /* 0x000fe200000100a1 */
[----:B------:R-:W-:-:S02]  /*4a90*/  @!P0 LEA R122, R124, R113, 0x3 ;  /* 0x000000717c7a8211 */ /* 0x000fc400078e18ff */
[----:B------:R-:W-:Y:S01]  /*4aa0*/  FFMA.FTZ R121, R18, R121, R123 ;  /* 0x0000007912797223 */ /* 0x000fe2000001007b */
[----:B------:R-:W-:Y:S01]  /*4ab0*/  FFMA.FTZ R142, R16, R141, R159 ;  /* 0x0000008d108e7223 */ /* 0x000fe2000001009f */
[----:B------:R-:W-:Y:S03]  /*4ac0*/  STL [R1+0x10], R123 ;  /* 0x0000107b01007387 */ /* 0x000fe60000100800 */
[----:B------:R-:W-:Y:S01]  /*4ad0*/  FFMA.FTZ R143, R15, R142, R158 ;  /* 0x0000008e0f8f7223 */ /* 0x000fe2000001009e */
[----:B------:R-:W0:Y:S03]  /*4ae0*/  @!P0 LDS.64 R118, [R122+0x5660] ;  /* 0x005660007a768984 */ /* 0x000e260000000a00 */
[----:B------:R-:W-:Y:S01]  /*4af0*/  FFMA.FTZ R144, R14, R143, R157 ;  /* 0x0000008f0e907223 */ /* 0x000fe2000001009d */
[----:B------:R1:W-:Y:S03]  /*4b00*/  STS.64 [R135+0x4760], R120 ;  /* 0x0047607887007388 */ /* 0x0003e60000000a00 */
        /* <DEDUP_REMOVED lines=9> */
[----:B-1----:R-:W-:-:S05]  /*4ba0*/  FFMA.FTZ R120, R130, R153, R134 ;  /* 0x0000009982787223 */ /* 0x002fca0000010086 */
[----:B------:R1:W-:Y:S01]  /*4bb0*/  STL [R1], R120 ;  /* 0x0000007801007387 */ /* 0x0003e20000100800 */
[----:B------:R-:W-:Y:S06]  /*4bc0*/  BAR.SYNC.DEFER_BLOCKING 0x0 ;  /* 0x0000000000007b1d */ /* 0x000fec0000010000 */
[----:B0-----:R-:W-:Y:S05]  /*4bd0*/  @P2 BRA `(.L_x_2749) ;  /* 0x0000000400042947 */ /* 0x001fea0003800000 */
        /* <DEDUP_REMOVED lines=48> */
.L_x_2833:
        /* <DEDUP_REMOVED lines=17> */
.L_x_2749:
[----:B------:R-:W-:Y:S05]  /*4ff0*/  WARPSYNC.ALL ;  /* 0x0000000000007948 */ /* 0x000fea0003800000 */
[----:B------:R-:W-:Y:S01]  /*5000*/  ISETP.NE.AND P0, PT, R162, RZ, PT ;  /* 0x000000ffa200720c */ /* 0x000fe20003f05270 */
[----:B------:R-:W2:Y:S04]  /*5010*/  LDL.LU R156, [R1+0x14] ;  /* 0x00001400019c7983 */ /* 0x000ea80000300800 */
[----:B0-----:R-:W3:Y:S04]  /*5020*/  LDL.LU R122, [R1+0x18] ;  /* 0x00001800017a7983 */ /* 0x001ee80000300800 */
[----:B------:R-:W4:Y:S04]  /*5030*/  LDL.LU R123, [R1+0x1c] ;  /* 0x00001c00017b7983 */ /* 0x000f280000300800 */
[----:B------:R-:W5:Y:S04]  /*5040*/  LDL.LU R126, [R1+0x20] ;  /* 0x00002000017e7983 */ /* 0x000f680000300800 */
[----:B------:R-:W5:Y:S04]  /*5050*/  LDL.LU R125, [R1+0x24] ;  /* 0x00002400017d7983 */ /* 0x000f680000300800 */
[----:B------:R-:W5:Y:S04]  /*5060*/  LDL.LU R124, [R1+0x28] ;  /* 0x00002800017c7983 */ /* 0x000f680000300800 */
[----:B------:R-:W5:Y:S04]  /*5070*/  LDL.LU R121, [R1+0x2c] ;  /* 0x00002c0001797983 */ /* 0x000f680000300800 */
[----:B------:R-:W5:Y:S04]  /*5080*/  LDL.LU R155, [R1+0x30] ;  /* 0x00003000019b7983 */ /* 0x000f680000300800 */
[----:B------:R-:W5:Y:S01]  /*5090*/  LDL.LU R154, [R1+0x34] ;  /* 0x00003400019a7983 */ /* 0x000f620000300800 */
[----:B------:R-:W-:Y:S06]  /*50a0*/  BAR.SYNC.DEFER_BLOCKING 0x0 ;  /* 0x0000000000007b1d */ /* 0x000fec0000010000 */
[----:B------:R-:W5:Y:S04]  /*50b0*/  LDL.LU R127, [R1+0x38] ;  /* 0x00003800017f7983 */ /* 0x000f680000300800 */
[----:B------:R-:W2:Y:S02]  /*50c0*/  LDS R135, [R135+0x4764] ;  /* 0x0047640087877984 */ /* 0x000ea40000000800 */
[----:B--2---:R-:W-:-:S04]  /*50d0*/  FFMA.FTZ R135, R135, R133, R156 ;  /* 0x0000008587877223 */ /* 0x004fc8000001009c */
[----:B---3--:R-:W-:Y:S02]  /*50e0*/  FFMA.FTZ R130, R130, R135, R122 ;  /* 0x0000008782827223 */ /* 0x008fe4000001007a */
[----:B------:R-:W2:Y:S01]  /*50f0*/  LDL.LU R122, [R1+0x3c] ;  /* 0x00003c00017a7983 */ /* 0x000ea20000300800 */
[----:B------:R-:W-:Y:S01]  /*5100*/  FADD.FTZ R9, -R9, R139 ;  /* 0x0000008b09097221 */ /* 0x000fe20000010100 */
[----:B----4-:R-:W-:Y:S01]  /*5110*/  FFMA.FTZ R117, R117, R130, R123 ;  /* 0x0000008275757223 */ /* 0x010fe2000001007b */
[----:B------:R-:W-:Y:S01]  /*5120*/  FFMA.FTZ R139, R4, R139, RZ ;  /* 0x0000008b048b7223 */ /* 0x000fe200000100ff */
[----:B------:R-:W3:Y:S01]  /*5130*/  LDL.LU R123, [R1+0x40] ;  /* 0x00004000017b7983 */ /* 0x000ee20000300800 */
[----:B------:R-:W-:Y:S01]  /*5140*/  FADD.FTZ R8, -R8, R140 ;  /* 0x0000008c08087221 */ /* 0x000fe20000010100 */
[----:B-----5:R-:W-:Y:S01]  /*5150*/  FFMA.FTZ R114, R114, R117, R126 ;  /* 0x0000007572727223 */ /* 0x020fe2000001007e */
[----:B------:R-:W-:Y:S01]  /*5160*/  FFMA.FTZ R139, R5, R140, R139 ;  /* 0x0000008c058b7223 */ /* 0x000fe2000001008b */
[----:B------:R-:W4:Y:S02]  /*5170*/  LDL.LU R126, [R1+0x4] ;  /* 0x00000400017e7983 */ /* 0x000f240000300800 */
[----:B------:R-:W-:Y:S01]  /*5180*/  FFMA.FTZ R0, R0, R114, R125 ;  /* 0x0000007200007223 */ /* 0x000fe2000001007d */
[----:B------:R-:W-:Y:S01]  /*5190*/  FFMA.FTZ R139, R6, R141, R139 ;  /* 0x0000008d068b7223 */ /* 0x000fe2000001008b */
[----:B------:R-:W5:Y:S01]  /*51a0*/  LDL.LU R125, [R1+0x8] ;  /* 0x00000800017d7983 */ /* 0x000f620000300800 */
[----:B------:R-:W-:Y:S01]  /*51b0*/  FADD.FTZ R132, -R132, R153 ;  /* 0x0000009984847221 */ /* 0x000fe20000010100 */
[----:B------:R-:W-:Y:S01]  /*51c0*/  FFMA.FTZ R2, R2, R0, R124 ;  /* 0x0000000002027223 */ /* 0x000fe2000001007c */
[----:B------:R-:W-:Y:S01]  /*51d0*/  FADD.FTZ R137, -R137, R146 ;  /* 0x0000009289897221 */ /* 0x000fe20000010100 */
[----:B------:R-:W5:Y:S01]  /*51e0*/  LDL.LU R124, [R1+0xc] ;  /* 0x00000c00017c7983 */ /* 0x000f620000300800 */
[----:B------:R-:W-:Y:S01]  /*51f0*/  FADD.FTZ R141, -R161, R141 ;  /* 0x0000008da18d7221 */ /* 0x000fe20000010100 */
[----:B------:R-:W-:-:S04]  /*5200*/  FFMA.FTZ R3, R3, R2, R121 ;  /* 0x0000000203037223 */ /* 0x000fc80000010079 */
[----:B------:R-:W-:-:S04]  /*5210*/  FFMA.FTZ R10, R10, R3, R155 ;  /* 0x000000030a0a7223 */ /* 0x000fc8000001009b */
[----:B------:R-:W-:Y:S02]  /*5220*/  FFMA.FTZ R11, R11, R10, R154 ;  /* 0x0000000a0b0b7223 */ /* 0x000fe4000001009a */
[----:B------:R-:W5:Y:S04]  /*5230*/  LDL.LU R154, [R1+0x10] ;  /* 0x00001000019a7983 */ /* 0x000f680000300800 */
[----:B------:R-:W5:Y:S01]  /*5240*/  LDL R156, [R1] ;  /* 0x00000000019c7983 */ /* 0x000f620000100800 */
[----:B------:R-:W-:-:S04]  /*5250*/  FFMA.FTZ R139, R7, R142, R139 ;  /* 0x0000008e078b7223 */ /* 0x000fc8000001008b */
[----:B-1----:R-:W-:-:S04]  /*5260*/  FFMA.FTZ R120, R36, R143, R139 ;  /* 0x0000008f24787223 */ /* 0x002fc8000001008b */
[----:B------:R-:W-:-:S04]  /*5270*/  FFMA.FTZ R121, R37, R144, R120 ;  /* 0x0000009025797223 */ /* 0x000fc80000010078 */
[----:B------:R-:W-:Y:S01]  /*5280*/  FFMA.FTZ R120, R38, R145, R121 ;  /* 0x0000009126787223 */ /* 0x000fe20000010079 */
[----:B------:R-:W-:-:S03]  /*5290*/  FFMA.FTZ R12, R12, R11, R127 ;  /* 0x0000000b0c0c7223 */ /* 0x000fc6000001007f */
[----:B------:R-:W-:-:S04]  /*52a0*/  FFMA.FTZ R121, R39, R146, R120 ;  /* 0x0000009227797223 */ /* 0x000fc80000010078 */
[----:B------:R-:W-:-:S04]  /*52b0*/  FFMA.FTZ R120, R32, R147, R121 ;  /* 0x0000009320787223 */ /* 0x000fc80000010079 */
[----:B------:R-:W-:Y:S01]  /*52c0*/  FFMA.FTZ R121, R33, R148, R120 ;  /* 0x0000009421797223 */ /* 0x000fe20000010078 */
[----:B------:R-:W-:Y:S01]  /*52d0*/  FADD.FTZ R139, -R131, R152 ;  /* 0x00000098838b7221 */ /* 0x000fe20000010100 */
[----:B------:R-:W-:Y:S01]  /*52e0*/  FADD.FTZ R142, -R159, R142 ;  /* 0x0000008e9f8e7221 */ /* 0x000fe20000010100 */
[----:B------:R-:W-:Y:S01]  /*52f0*/  FADD.FTZ R116, -R116, R149 ;  /* 0x0000009574747221 */ /* 0x000fe20000010100 */
[----:B------:R-:W-:Y:S01]  /*5300*/  FADD.FTZ R143, -R158, R143 ;  /* 0x0000008f9e8f7221 */ /* 0x000fe20000010100 */
[----:B------:R-:W-:Y:S01]  /*5310*/  FADD.FTZ R144, -R157, R144 ;  /* 0x000000909d907221 */ /* 0x000fe20000010100 */
[----:B------:R-:W-:Y:S01]  /*5320*/  FADD.FTZ R138, -R138, R145 ;  /* 0x000000918a8a7221 */ /* 0x000fe20000010100 */
[----:B------:R-:W-:Y:S01]  /*5330*/  FADD.FTZ R136, -R136, R147 ;  /* 0x0000009388887221 */ /* 0x000fe20000010100 */
[----:B------:R-:W-:Y:S01]  /*5340*/  FMUL.FTZ R147, R10, R26 ;  /* 0x0000001a0a937220 */ /* 0x000fe20000410000 */
[----:B------:R-:W-:Y:S01]  /*5350*/  FADD.FTZ R115, -R115, R148 ;  /* 0x0000009473737221 */ /* 0x000fe20000010100 */
[----:B------:R-:W-:Y:S01]  /*5360*/  USHF.R.S32.HI UR46, URZ, 0x1f, UR11 ;  /* 0x0000001f3f2e7899 */ /* 0x000fe2000801140b */
[----:B------:R-:W-:Y:S01]  /*5370*/  FADD.FTZ R128, -R128, R150 ;  /* 0x0000009680807221 */ /* 0x000fe20000010100 */
[----:B------:R-:W-:Y:S01]  /*5380*/  FADD.FTZ R129, -R129, R151 ;  /* 0x0000009781817221 */ /* 0x000fe20000010100 */
[----:B------:R-:W-:Y:S01]  /*5390*/  ULEA UR47, UR13, 0xfffff800, 0xb ;  /* 0xfffff8000d2f7891 */ /* 0x000fe2000f8e583f */
[----:B------:R-:W-:Y:S01]  /*53a0*/  BSSY B0, `(.L_x_2751) ;  /* 0x0000093000007945 */ /* 0x000fe20003800000 */
[----:B------:R-:W-:Y:S01]  /*53b0*/  FMUL.FTZ R99, R99, R0 ;  /* 0x0000000063637220 */ /* 0x000fe20000410000 */
[----:B--2---:R-:W-:Y:S01]  /*53c0*/  FFMA.FTZ R13, R13, R12, R122 ;  /* 0x0000000c0d0d7223 */ /* 0x004fe2000001007a */
[----:B------:R-:W-:-:S03]  /*53d0*/  FFMA.FTZ R122, R34, R149, R121 ;  /* 0x00000095227a7223 */ /* 0x000fc60000010079 */
[----:B---3--:R-:W-:Y:S01]  /*53e0*/  FFMA.FTZ R120, R14, R13, R123 ;  /* 0x0000000d0e787223 */ /* 0x008fe2000001007b */
[----:B------:R-:W-:-:S03]  /*53f0*/  FFMA.FTZ R123, R35, R150, R122 ;  /* 0x00000096237b7223 */ /* 0x000fc6000001007a */
[----:B----4-:R-:W-:Y:S01]  /*5400*/  FFMA.FTZ R121, R15, R120, R126 ;  /* 0x000000780f797223 */ /* 0x010fe2000001007e */
[----:B------:R-:W-:-:S03]  /*5410*/  FFMA.FTZ R14, R28, R151, R123 ;  /* 0x000000971c0e7223 */ /* 0x000fc6000001007b */
[----:B-----5:R-:W-:Y:S01]  /*5420*/  FFMA.FTZ R122, R16, R121, R125 ;  /* 0x00000079107a7223 */ /* 0x020fe2000001007d */
[----:B------:R-:W-:-:S03]  /*5430*/  SHF.L.U32 R16, R162, 0x4, RZ ;  /* 0x00000004a2107819 */ /* 0x000fc600000006ff */
[----:B------:R-:W-:Y:S01]  /*5440*/  FFMA.FTZ R123, R17, R122, R124 ;  /* 0x0000007a117b7223 */ /* 0x000fe2000001007c */
[----:B------:R-:W-:Y:S01]  /*5450*/  FFMA.FTZ R15, R29, R152, R14 ;  /* 0x000000981d0f7223 */ /* 0x000fe2000001000e */
[----:B------:R-:W-:Y:S02]  /*5460*/  MOV R14, UR7 ;  /* 0x00000007000e7c02 */ /* 0x000fe40008000f00 */
[----:B------:R-:W-:Y:S01]  /*5470*/  IADD3 R17, R16, 0x1, RZ ;  /* 0x0000000110117810 */ /* 0x000fe20007ffe0ff */
[----:B------:R-:W-:Y:S01]  /*5480*/  FFMA.FTZ R153, R30, R153, R15 ;  /* 0x000000991e997223 */ /* 0x000fe2000001000f */
[C---:B------:R-:W-:Y:S02]  /*5490*/  IADD3 R125, R16.reuse, 0x2, RZ ;  /* 0x00000002107d7810 */ /* 0x040fe40007ffe0ff */
[----:B------:R-:W-:Y:S01]  /*54a0*/  IADD3 R127, R16, 0x3, RZ ;  /* 0x00000003107f7810 */ /* 0x000fe20007ffe0ff */
[----:B------:R-:W-:Y:S01]  /*54b0*/  FFMA.FTZ R18, R18, R123, R154 ;  /* 0x0000007b12127223 */ /* 0x000fe2000001009a */
[----:B------:R-:W-:-:S02]  /*54c0*/  @!P0 LEA R131, R14, R113, 0x3 ;  /* 0x000000710e838211 */ /* 0x000fc400078e18ff */
[----:B------:R-:W-:Y:S01]  /*54d0*/  LEA.HI.SX32 R124, R17, R16, 0x1b ;  /* 0x00000010117c7211 */ /* 0x000fe200078fdaff */
[----:B------:R-:W-:Y:S01]  /*54e0*/  FMUL.FTZ R15, R18, R106 ;  /* 0x0000006a120f7220 */ /* 0x000fe20000410000 */
[-C--:B------:R-:W-:Y:S02]  /*54f0*/  LEA.HI.SX32 R126, R125, R16.reuse, 0x1b ;  /* 0x000000107d7e7211 */ /* 0x080fe400078fdaff */
[-C--:B------:R-:W-:Y:S02]  /*5500*/  LEA.HI.SX32 R14, R127, R16.reuse, 0x1b ;  /* 0x000000107f0e7211 */ /* 0x080fe400078fdaff */
[----:B------:R-:W-:Y:S01]  /*5510*/  LEA.HI.SX32 R140, R16, R16, 0x1b ;  /* 0x00000010108c7211 */ /* 0x000fe200078fdaff */
[----:B------:R-:W-:Y:S01]  /*5520*/  FMUL.FTZ R16, R123, R105 ;  /* 0x000000697b107220 */ /* 0x000fe20000410000 */
[----:B------:R-:W-:Y:S01]  /*5530*/  FFMA.FTZ R17, R9, R15, RZ ;  /* 0x0000000f09117223 */ /* 0x000fe200000100ff */
[----:B------:R-:W-:Y:S01]  /*5540*/  LEA R146, R124, R113, 0x2 ;  /* 0x000000717c927211 */ /* 0x000fe200078e10ff */
[----:B------:R-:W-:Y:S01]  /*5550*/  FMUL.FTZ R124, R101, R117 ;  /* 0x00000075657c7220 */ /* 0x000fe20000410000 */
[-C--:B------:R-:W-:Y:S01]  /*5560*/  FMUL.FTZ R101, R53, R16.reuse ;  /* 0x0000001035657220 */ /* 0x080fe20000410000 */
[----:B------:R-:W-:Y:S01]  /*5570*/  FFMA.FTZ R16, R8, R16, R17 ;  /* 0x0000001008107223 */ /* 0x000fe20000010011 */
[----:B------:R-:W-:Y:S01]  /*5580*/  FMUL.FTZ R17, R122, R104 ;  /* 0x000000687a117220 */ /* 0x000fe20000410000 */
[----:B------:R0:W-:Y:S01]  /*5590*/  @!P0 STS.64 [R131+0x5660], R118 ;  /* 0x0056607683008388 */ /* 0x0001e20000000a00 */
[----:B------:R-:W-:Y:S01]  /*55a0*/  FMUL.FTZ R125, R100, R114 ;  /* 0x00000072647d7220 */ /* 0x000fe20000410000 */
[----:B------:R-:W-:Y:S01]  /*55b0*/  FMUL.FTZ R100, R121, R27 ;  /* 0x0000001b79647220 */ /* 0x000fe20000410000 */
[----:B------:R-:W-:Y:S01]  /*55c0*/  LEA R140, R140, R113, 0x2 ;  /* 0x000000718c8c7211 */ /* 0x000fe200078e10ff */
[----:B------:R-:W-:Y:S01]  /*55d0*/  FMUL.FTZ R15, R52, R15 ;  /* 0x0000000f340f7220 */ /* 0x000fe20000410000 */
[----:B------:R-:W-:Y:S01]  /*55e0*/  LEA R149, R14, R113, 0x2 ;  /* 0x000000710e957211 */ /* 0x000fe200078e10ff */
[----:B------:R-:W-:Y:S01]  /*55f0*/  FMUL.FTZ R127, R120, R110 ;  /* 0x0000006e787f7220 */ /* 0x000fe20000410000 */
[----:B0-----:R-:W-:Y:S01]  /*5600*/  FMUL.FTZ R118, R103, R135 ;  /* 0x0000008767767220 */ /* 0x001fe20000410000 */
[----:B------:R-:W-:Y:S01]  /*5610*/  FFMA.FTZ R103, R141, R17, R16 ;  /* 0x000000118d677223 */ /* 0x000fe20000010010 */
[----:B------:R0:W-:Y:S03]  /*5620*/  STS [R140+0x2110], R15 ;  /* 0x0021100f8c007388 */ /* 0x0001e60000000800 */
[----:B------:R-:W-:Y:S01]  /*5630*/  FFMA.FTZ R14, R142, R100, R103 ;  /* 0x000000648e0e7223 */ /* 0x000fe20000010067 */
[----:B------:R-:W-:Y:S01]  /*5640*/  FMUL.FTZ R16, R13, R109 ;  /* 0x0000006d0d107220 */ /* 0x000fe20000410000 */
[----:B------:R1:W-:Y:S01]  /*5650*/  STS [R146+0x2114], R101 ;  /* 0x0021146592007388 */ /* 0x0003e20000000800 */
[----:B------:R-:W-:Y:S01]  /*5660*/  FMUL.FTZ R131, R12, R108 ;  /* 0x0000006c0c837220 */ /* 0x000fe20000410000 */
[----:B0-----:R-:W-:Y:S01]  /*5670*/  FFMA.FTZ R15, R143, R127, R14 ;  /* 0x0000007f8f0f7223 */ /* 0x001fe2000001000e */
[----:B------:R-:W-:Y:S01]  /*5680*/  LEA R126, R126, R113, 0x2 ;  /* 0x000000717e7e7211 */ /* 0x000fe200078e10ff */
[----:B------:R-:W-:-:S02]  /*5690*/  FMUL.FTZ R17, R54, R17 ;  /* 0x0000001136117220 */ /* 0x000fc40000410000 */
[----:B-1----:R-:W-:Y:S01]  /*56a0*/  FFMA.FTZ R101, R144, R16, R15 ;  /* 0x0000001090657223 */ /* 0x002fe2000001000f */
[----:B------:R-:W-:Y:S01]  /*56b0*/  FMUL.FTZ R119, R102, R130 ;  /* 0x0000008266777220 */ /* 0x000fe20000410000 */
[----:B------:R-:W-:Y:S01]  /*56c0*/  FMUL.FTZ R103, R49, R16 ;  /* 0x0000001031677220 */ /* 0x000fe20000410000 */
[----:B------:R-:W-:Y:S01]  /*56d0*/  FMUL.FTZ R102, R11, R107 ;  /* 0x0000006b0b667220 */ /* 0x000fe20000410000 */
[----:B------:R-:W-:Y:S01]  /*56e0*/  FFMA.FTZ R16, R138, R131, R101 ;  /* 0x000000838a107223 */ /* 0x000fe20000010065 */
[----:B------:R0:W-:Y:S01]  /*56f0*/  STS [R126+0x2118], R17 ;  /* 0x002118117e007388 */ /* 0x0001e20000000800 */
[----:B------:R-:W1:Y:S01]  /*5700*/  LDC.64 R14, c[0x0][0x348] ;  /* 0x0000d200ff0e7b82 */ /* 0x000e620000000a00 */
[----:B------:R-:W-:Y:S01]  /*5710*/  FMUL.FTZ R100, R55, R100 ;  /* 0x0000006437647220 */ /* 0x000fe20000410000 */
[----:B------:R-:W-:Y:S01]  /*5720*/  FMUL.FTZ R127, R48, R127 ;  /* 0x0000007f307f7220 */ /* 0x000fe20000410000 */
[----:B0-----:R-:W-:Y:S01]  /*5730*/  FFMA.FTZ R17, R137, R102, R16 ;  /* 0x0000006689117223 */ /* 0x001fe20000010010 */
[----:B------:R-:W-:-:S02]  /*5740*/  FMUL.FTZ R126, R3, R25 ;  /* 0x00000019037e7220 */ /* 0x000fc40000410000 */
[----:B------:R-:W-:Y:S01]  /*5750*/  STS [R149+0x211c], R100 ;  /* 0x00211c6495007388 */ /* 0x000fe20000000800 */
[----:B------:R-:W-:-:S03]  /*5760*/  FFMA.FTZ R16, R136, R147, R17 ;  /* 0x0000009388107223 */ /* 0x000fc60000010011 */
[----:B------:R0:W-:Y:S01]  /*5770*/  STS [R140+0x2124], R103 ;  /* 0x002124678c007388 */ /* 0x0001e20000000800 */
[----:B------:R-:W-:-:S03]  /*5780*/  FFMA.FTZ R17, R115, R126, R16 ;  /* 0x0000007e73117223 */ /* 0x000fc60000010010 */
[----:B------:R2:W-:Y:S01]  /*5790*/  STS [R140+0x2120], R127 ;  /* 0x0021207f8c007388 */ /* 0x0005e20000000800 */
[----:B0-----:R-:W-:-:S04]  /*57a0*/  FMUL.FTZ R103, R2, R24 ;  /* 0x0000001802677220 */ /* 0x001fc80000410000 */
[-C--:B--2---:R-:W-:Y:S01]  /*57b0*/  FMUL.FTZ R127, R46, R103.reuse ;  /* 0x000000672e7f7220 */ /* 0x084fe20000410000 */
[----:B------:R-:W-:Y:S01]  /*57c0*/  FFMA.FTZ R103, R116, R103, R17 ;  /* 0x0000006774677223 */ /* 0x000fe20000010011 */
[----:B------:R-:W-:Y:S01]  /*57d0*/  HFMA2.MMA R17, -RZ, RZ, 0, 0 ;  /* 0x00000000ff117435 */ /* 0x000fe200000001ff */
[----:B------:R-:W-:Y:S01]  /*57e0*/  MOV R16, R162 ;  /* 0x000000a200107202 */ /* 0x000fe20000000f00 */
[----:B------:R-:W-:Y:S01]  /*57f0*/  FMUL.FTZ R145, R51, R102 ;  /* 0x0000006633917220 */ /* 0x000fe20000410000 */
[----:B------:R-:W-:Y:S01]  /*5800*/  FMUL.FTZ R102, R0, R23 ;  /* 0x0000001700667220 */ /* 0x000fe20000410000 */
[----:B------:R-:W-:Y:S01]  /*5810*/  FMUL.FTZ R133, R50, R131 ;  /* 0x0000008332857220 */ /* 0x000fe20000410000 */
[----:B------:R-:W-:Y:S02]  /*5820*/  FMUL.FTZ R101, R114, R22 ;  /* 0x0000001672657220 */ /* 0x000fe40000410000 */
[-C--:B------:R-:W-:Y:S01]  /*5830*/  FMUL.FTZ R131, R47, R102.reuse ;  /* 0x000000662f837220 */ /* 0x080fe20000410000 */
[----:B------:R-:W-:Y:S01]  /*5840*/  FFMA.FTZ R102, R128, R102, R103 ;  /* 0x0000006680667223 */ /* 0x000fe20000010067 */
[----:B-1----:R-:W-:-:S04]  /*5850*/  IMAD.WIDE.U32 R16, R14, UR11, R16 ;  /* 0x0000000b0e107c25 */ /* 0x002fc8000f8e0010 */
[----:B------:R-:W-:Y:S02]  /*5860*/  IMAD R14, R14, UR46, RZ ;  /* 0x0000002e0e0e7c24 */ /* 0x000fe4000f8e02ff */
[----:B------:R-:W-:Y:S01]  /*5870*/  FMUL.FTZ R100, R117, R21 ;  /* 0x0000001575647220 */ /* 0x000fe20000410000 */
[----:B------:R-:W-:Y:S01]  /*5880*/  FFMA.FTZ R102, R129, R101, R102 ;  /* 0x0000006581667223 */ /* 0x000fe20000010066 */
[----:B------:R-:W-:Y:S01]  /*5890*/  IMAD R15, R15, UR11, R14 ;  /* 0x0000000b0f0f7c24 */ /* 0x000fe2000f8e020e */
[----:B------:R-:W-:Y:S01]  /*58a0*/  MOV R14, R16 ;  /* 0x00000010000e7202 */ /* 0x000fe20000000f00 */
[----:B------:R-:W-:Y:S01]  /*58b0*/  FMUL.FTZ R16, R117, UR53 ;  /* 0x0000003575107c20 */ /* 0x000fe20008410000 */
[----:B------:R-:W-:Y:S01]  /*58c0*/  FMUL.FTZ R151, R45, R126 ;  /* 0x0000007e2d977220 */ /* 0x000fe20000410000 */
[----:B------:R-:W-:Y:S01]  /*58d0*/  MOV R117, UR52 ;  /* 0x0000003400757c02 */ /* 0x000fe20008000f00 */
[----:B------:R0:W-:Y:S01]  /*58e0*/  STS [R140+0x2128], R133 ;  /* 0x002128858c007388 */ /* 0x0001e20000000800 */
[----:B------:R-:W-:Y:S01]  /*58f0*/  FADD.FTZ R126, -R134, R156 ;  /* 0x0000009c867e7221 */ /* 0x000fe20000010100 */
[----:B------:R-:W-:-:S02]  /*5900*/  FFMA.FTZ R134, R139, R100, R102 ;  /* 0x000000648b867223 */ /* 0x000fc40000010066 */
[----:B------:R1:W-:Y:S01]  /*5910*/  STS [R140+0x212c], R145 ;  /* 0x00212c918c007388 */ /* 0x0003e20000000800 */
[----:B------:R-:W-:Y:S01]  /*5920*/  IADD3 R117, R117, -UR47, -R162 ;  /* 0x8000002f75757c10 */ /* 0x000fe2000fffe8a2 */
[----:B------:R-:W-:Y:S01]  /*5930*/  USHF.R.S32.HI UR46, URZ, 0x1f, UR12 ;  /* 0x0000001f3f2e7899 */ /* 0x000fe2000801140c */
[----:B0-----:R-:W-:Y:S01]  /*5940*/  FMUL.FTZ R133, R40, R101 ;  /* 0x0000006528857220 */ /* 0x001fe20000410000 */
[----:B-1----:R-:W-:Y:S02]  /*5950*/  FMUL.FTZ R145, R41, R100 ;  /* 0x0000006429917220 */ /* 0x002fe40000410000 */
[----:B------:R-:W0:Y:S01]  /*5960*/  LDC.64 R100, c[0x0][0x360] ;  /* 0x0000d800ff647b82 */ /* 0x000e220000000a00 */
[----:B------:R1:W-:Y:S01]  /*5970*/  STS [R140+0x2138], R127 ;  /* 0x0021387f8c007388 */ /* 0x0003e20000000800 */
[----:B------:R-:W-:Y:S01]  /*5980*/  IADD3 R15, R17, R15, RZ ;  /* 0x0000000f110f7210 */ /* 0x000fe20007ffe0ff */
[----:B------:R-:W-:Y:S01]  /*5990*/  UIMAD UR46, UR46, UR44, URZ ;  /* 0x0000002c2e2e72a4 */ /* 0x000fe2000f8e023f */
[----:B------:R-:W-:Y:S01]  /*59a0*/  ISETP.GE.AND P0, PT, R117, 0x1, PT ;  /* 0x000000017500780c */ /* 0x000fe20003f06270 */
[----:B------:R2:W-:Y:S01]  /*59b0*/  STS [R140+0x213c], R131 ;  /* 0x00213c838c007388 */ /* 0x0005e20000000800 */
[----:B------:R-:W-:Y:S01]  /*59c0*/  MOV R17, UR44 ;  /* 0x0000002c00117c02 */ /* 0x000fe20008000f00 */
[C---:B-1----:R-:W-:Y:S01]  /*59d0*/  FMUL.FTZ R127, R135.reuse, UR53 ;  /* 0x00000035877f7c20 */ /* 0x042fe20008410000 */
[----:B------:R-:W-:Y:S01]  /*59e0*/  FMUL.FTZ R135, R135, R19 ;  /* 0x0000001387877220 */ /* 0x000fe20000410000 */
[----:B--2---:R-:W-:Y:S01]  /*59f0*/  FMUL.FTZ R131, R130, R20 ;  /* 0x0000001482837220 */ /* 0x004fe20000410000 */
[----:B------:R1:W-:Y:S01]  /*5a00*/  STS [R140+0x2140], R133 ;  /* 0x002140858c007388 */ /* 0x0003e20000000800 */
[----:B------:R-:W-:Y:S01]  /*5a10*/  FMUL.FTZ R127, R127, R126 ;  /* 0x0000007e7f7f7220 */ /* 0x000fe20000410000 */
[----:B------:R-:W-:Y:S01]  /*5a20*/  FMUL.FTZ R126, R126, R135 ;  /* 0x000000877e7e7220 */ /* 0x000fe20000410000 */
[----:B------:R-:W-:Y:S01]  /*5a30*/  UIMAD UR46, UR12, UR45, UR46 ;  /* 0x0000002d0c2e72a4 */ /* 0x000fe2000f8e022e */
[----:B------:R-:W-:Y:S01]  /*5a40*/  FMUL.FTZ R149, R44, R147 ;  /* 0x000000932c957220 */ /* 0x000fe20000410000 */
[----:B------:R-:W-:Y:S01]  /*5a50*/  FMUL.FTZ R135, R43, R135 ;  /* 0x000000872b877220 */ /* 0x000fe20000410000 */
[----:B------:R-:W-:-:S04]  /*5a60*/  IMAD.WIDE.U32 R14, R17, UR12, R14 ;  /* 0x0000000c110e7c25 */ /* 0x000fc8000f8e000e */
[----:B-1----:R-:W-:Y:S01]  /*5a70*/  FMUL.FTZ R133, R42, R131 ;  /* 0x000000832a857220 */ /* 0x002fe20000410000 */
[----:B------:R-:W-:Y:S01]  /*5a80*/  STS [R140+0x2130], R149 ;  /* 0x002130958c007388 */ /* 0x000fe20000000800 */
[----:B------:R-:W-:-:S03]  /*5a90*/  MOV R17, UR47 ;  /* 0x0000002f00117c02 */ /* 0x000fc60008000f00 */
[----:B------:R1:W-:Y:S01]  /*5aa0*/  STS [R140+0x2148], R133 ;  /* 0x002148858c007388 */ /* 0x0003e20000000800 */
[----:B------:R-:W-:-:S03]  /*5ab0*/  IADD3 R152, R15, UR46, RZ ;  /* 0x0000002e0f987c10 */ /* 0x000fc6000fffe0ff */
[----:B------:R-:W-:Y:S01]  /*5ac0*/  STS [R140+0x2134], R151 ;  /* 0x002134978c007388 */ /* 0x000fe20000000800 */
[----:B------:R-:W-:-:S03]  /*5ad0*/  FMUL.FTZ R154, R114, UR53 ;  /* 0x00000035729a7c20 */ /* 0x000fc60008410000 */
[----:B------:R2:W-:Y:S01]  /*5ae0*/  STS [R140+0x2144], R145 ;  /* 0x002144918c007388 */ /* 0x0005e20000000800 */
[----:B-1----:R-:W-:Y:S01]  /*5af0*/  FMUL.FTZ R133, R16, R139 ;  /* 0x0000008b10857220 */ /* 0x002fe20000410000 */
[----:B------:R-:W-:Y:S02]  /*5b00*/  IADD3 R16, P1, R14, UR47, RZ ;  /* 0x0000002f0e107c10 */ /* 0x000fe4000ff3e0ff */
[----:B------:R1:W-:Y:S01]  /*5b10*/  STS [R140+0x214c], R135 ;  /* 0x00214c878c007388 */ /* 0x0003e20000000800 */
[----:B------:R-:W-:Y:S01]  /*5b20*/  FMUL.FTZ R130, R130, UR53 ;  /* 0x0000003582827c20 */ /* 0x000fe20008410000 */
[----:B------:R-:W-:Y:S01]  /*5b30*/  FMUL.FTZ R0, R0, UR53 ;  /* 0x0000003500007c20 */ /* 0x000fe20008410000 */
[----:B------:R-:W-:Y:S01]  /*5b40*/  LEA.HI.X.SX32 R17, R17, R152, 0x1, P1 ;  /* 0x0000009811117211 */ /* 0x000fe200008f0eff */
[----:B------:R-:W-:Y:S01]  /*5b50*/  FMUL.FTZ R114, R2, UR53 ;  /* 0x0000003502727c20 */ /* 0x000fe20008410000 */
[----:B------:R-:W-:Y:S01]  /*5b60*/  FMUL.FTZ R139, R10, UR53 ;  /* 0x000000350a8b7c20 */ /* 0x000fe20008410000 */
[----:B--2---:R-:W-:Y:S01]  /*5b70*/  FMUL.FTZ R145, R12, UR53 ;  /* 0x000000350c917c20 */ /* 0x004fe20008410000 */
[----:B------:R-:W-:Y:S01]  /*5b80*/  FMUL.FTZ R146, R13, UR53 ;  /* 0x000000350d927c20 */ /* 0x000fe20008410000 */
[----:B------:R-:W-:Y:S01]  /*5b90*/  FMUL.FTZ R147, R120, UR53 ;  /* 0x0000003578937c20 */ /* 0x000fe20008410000 */
[----:B------:R-:W-:Y:S01]  /*5ba0*/  FMUL.FTZ R148, R121, UR53 ;  /* 0x0000003579947c20 */ /* 0x000fe20008410000 */
[----:B-1----:R-:W-:Y:S01]  /*5bb0*/  FMUL.FTZ R135, R3, UR53 ;  /* 0x0000003503877c20 */ /* 0x002fe20008410000 */
[----:B------:R-:W-:Y:S01]  /*5bc0*/  FMUL.FTZ R140, R11, UR53 ;  /* 0x000000350b8c7c20 */ /* 0x000fe20008410000 */
[----:B------:R-:W-:Y:S01]  /*5bd0*/  FMUL.FTZ R149, R122, UR53 ;  /* 0x000000357a957c20 */ /* 0x000fe20008410000 */
[----:B------:R-:W-:Y:S01]  /*5be0*/  FMUL.FTZ R150, R123, UR53 ;  /* 0x000000357b967c20 */ /* 0x000fe20008410000 */
[----:B------:R-:W-:Y:S01]  /*5bf0*/  FMUL.FTZ R151, R18, UR53 ;  /* 0x0000003512977c20 */ /* 0x000fe20008410000 */
[----:B------:R-:W-:Y:S06]  /*5c00*/  BAR.SYNC.DEFER_BLOCKING 0x0 ;  /* 0x0000000000007b1d */ /* 0x000fec0000010000 */
[----:B0-----:R-:W-:Y:S05]  /*5c10*/  @!P0 BRA `(.L_x_2752) ;  /* 0x00000000002c8947 */ /* 0x001fea0003800000 */
[----:B------:R-:W-:Y:S01]  /*5c20*/  LEA.HI.SX32 R102, R162, R162, 0x1b ;  /* 0x000000a2a2667211 */ /* 0x000fe200078fdaff */
[----:B------:R-:W-:Y:S02]  /*5c30*/  USHF.R.S32.HI UR46, URZ, 0x1f, UR7 ;  /* 0x0000001f3f2e7899 */ /* 0x000fe40008011407 */
[----:B------:R-:W-:Y:S01]  /*5c40*/  IMAD.WIDE.U32 R16, R100, UR7, R16 ;  /* 0x0000000764107c25 */ /* 0x000fe2000f8e0010 */
        /* <DEDUP_REMOVED lines=8> */
.L_x_2752:
[----:B------:R-:W-:Y:S05]  /*5cd0*/  BSYNC B0 ;  /* 0x0000000000007941 */ /* 0x000fea0003800000 */
.L_x_2751:
[----:B------:R-:W-:Y:S01]  /*5ce0*/  UIADD3 UR46, UR6, -UR50, URZ ;  /* 0x80000032062e7290 */ /* 0x000fe2000fffe03f */
[----:B------:R-:W-:Y:S01]  /*5cf0*/  LEA R16, P0, R14, UR28, 0x2 ;  /* 0x0000001c0e107c11 */ /* 0x000fe2000f8010ff */
[----:B------:R-:W-:Y:S01]  /*5d00*/  USHF.L.U64.HI UR47, UR8, 0x2, UR9 ;  /* 0x00000002082f7899 */ /* 0x000fe20008010209 */
[----:B------:R-:W-:Y:S01]  /*5d10*/  FFMA.FTZ R131, R132, R131, R134 ;  /* 0x0000008384837223 */ /* 0x000fe20000010086 */
[----:B------:R-:W-:Y:S01]  /*5d20*/  UIMAD UR46, UR46, -0x800, URZ ;  /* 0xfffff8002e2e78a4 */ /* 0x000fe2000f8e023f */
[----:B------:R-:W-:Y:S01]  /*5d30*/  LEA.HI.X R17, R14, UR29, R152, 0x2, P0 ;  /* 0x0000001d0e117c11 */ /* 0x000fe200080f1498 */
[----:B0-----:R-:W-:Y:S01]  /*5d40*/  FMUL.FTZ R102, R31, R156 ;  /* 0x0000009c1f667220 */ /* 0x001fe20000410000 */
[----:B------:R-:W-:Y:S01]  /*5d50*/  ISETP.GE.AND P0, PT, R117, 0x81, PT ;  /* 0x000000817500780c */ /* 0x000fe20003f06270 */
[----:B------:R-:W-:Y:S01]  /*5d60*/  IMAD R14, R100, UR47, RZ ;  /* 0x0000002f640e7c24 */ /* 0x000fe2000f8e02ff */
[----:B------:R-:W-:Y:S01]  /*5d70*/  BSSY B0, `(.L_x_2753) ;  /* 0x0000015000007945 */ /* 0x000fe20003800000 */
[----:B------:R-:W-:Y:S01]  /*5d80*/  MOV R15, UR46 ;  /* 0x0000002e000f7c02 */ /* 0x000fe20008000f00 */
[----:B------:R-:W-:Y:S01]  /*5d90*/  USHF.L.U32 UR46, UR8, 0x2, URZ ;  /* 0x00000002082e7899 */ /* 0x000fe2000800063f */
[----:B------:R-:W-:Y:S01]  /*5da0*/  FADD.FTZ R126, R131, R126 ;  /* 0x0000007e837e7221 */ /* 0x000fe20000010000 */
[----:B------:R-:W-:Y:S01]  /*5db0*/  FADD.FTZ R153, R153, R102 ;  /* 0x0000006699997221 */ /* 0x000fe20000010000 */
[----:B------:R-:W-:Y:S01]  /*5dc0*/  FMUL.FTZ R129, R154, R129 ;  /* 0x000000819a817220 */ /* 0x000fe20000410000 */
[----:B------:R-:W-:-:S04]  /*5dd0*/  IMAD.WIDE R16, R15, 0x4, R16 ;  /* 0x000000040f107825 */ /* 0x000fc800078e0210 */
[----:B------:R-:W-:Y:S01]  /*5de0*/  FMUL.FTZ R15, R130, R132 ;  /* 0x00000084820f7220 */ /* 0x000fe20000410000 */
[----:B------:R-:W-:Y:S01]  /*5df0*/  FMUL.FTZ R0, R0, R128 ;  /* 0x0000008000007220 */ /* 0x000fe20000410000 */
[C---:B------:R-:W-:Y:S01]  /*5e00*/  IADD3 R131, R162.reuse, 0x100, RZ ;  /* 0x00000100a2837810 */ /* 0x040fe20007ffe0ff */
[----:B------:R-:W-:Y:S01]  /*5e10*/  IMAD R103, R101, UR46, R14 ;  /* 0x0000002e65677c24 */ /* 0x000fe2000f8e020e */
[----:B------:R-:W-:Y:S01]  /*5e20*/  IADD3 R101, R162, 0x80, RZ ;  /* 0x00000080a2657810 */ /* 0x000fe20007ffe0ff */
[----:B------:R-:W-:Y:S01]  /*5e30*/  IMAD.WIDE.U32 R16, R100, UR46, R16 ;  /* 0x0000002e64107c25 */ /* 0x000fe2000f8e0010 */
[----:B------:R-:W-:Y:S02]  /*5e40*/  IADD3 R155, R162, 0x180, RZ ;  /* 0x00000180a29b7810 */ /* 0x000fe40007ffe0ff */
[----:B------:R-:W-:Y:S01]  /*5e50*/  LEA.HI.SX32 R14, R101, R162, 0x1b ;  /* 0x000000a2650e7211 */ /* 0x000fe200078fdaff */
[----:B------:R-:W-:Y:S01]  /*5e60*/  FMUL.FTZ R101, R98, R2 ;  /* 0x0000000262657220 */ /* 0x000fe20000410000 */
[----:B------:R-:W-:-:S02]  /*5e70*/  IADD3 R17, R17, R103, RZ ;  /* 0x0000006711117210 */ /* 0x000fc40007ffe0ff */
[----:B------:R-:W-:-:S05]  /*5e80*/  LEA R14, R14, R113, 0x2 ;  /* 0x000000710e0e7211 */ /* 0x000fca00078e10ff */
[----:B------:R0:W1:Y:S01]  /*5e90*/  LDS R103, [R14+0x2310] ;  /* 0x002310000e677984 */ /* 0x0000620000000800 */
[----:B------:R-:W-:Y:S05]  /*5ea0*/  @!P0 BRA `(.L_x_2754) ;  /* 0x0000000000048947 */ /* 0x000fea0003800000 */
[----:B-1----:R2:W-:Y:S02]  /*5eb0*/  REDG.E.ADD.F32.FTZ.RN.STRONG.GPU desc[UR20][R16.64+-0x1e00], R103 ;  /* 0xffe20067100079a6 */ /* 0x0025e4000c10f394 */
.L_x_2754:
[----:B------:R-:W-:Y:S05]  /*5ec0*/  BSYNC B0 ;  /* 0x0000000000007941 */ /* 0x000fea0003800000 */
.L_x_2753:
[-C--:B------:R-:W-:Y:S01]  /*5ed0*/  LEA.HI.SX32 R2, R131, R162.reuse, 0x1b ;  /* 0x000000a283027211 */ /* 0x080fe200078fdaff */
[----:B------:R-:W-:Y:S01]  /*5ee0*/  BSSY B0, `(.L_x_2755) ;  /* 0x0000011000007945 */ /* 0x000fe20003800000 */
[----:B-12---:R-:W-:Y:S02]  /*5ef0*/  IADD3 R103, R162, 0x200, RZ ;  /* 0x00000200a2677810 */ /* 0x006fe40007ffe0ff */
[----:B------:R-:W-:Y:S02]  /*5f00*/  LEA R2, R2, R113, 0x2 ;  /* 0x0000007102027211 */ /* 0x000fe400078e10ff */
[-C--:B------:R-:W-:Y:S02]  /*5f10*/  LEA.HI.SX32 R98, R103, R162.reuse, 0x1b ;  /* 0x000000a267627211 */ /* 0x080fe400078fdaff */
[----:B------:R-:W-:Y:S01]  /*5f20*/  ISETP.GE.AND P6, PT, R117, 0x101, PT ;  /* 0x000001017500780c */ /* 0x000fe20003fc6270 */
[----:B------:R1:W2:Y:S01]  /*5f30*/  LDS R103, [R2+0x2510] ;  /* 0x0025100002677984 */ /* 0x0002a20000000800 */
[----:B0-----:R-:W-:-:S02]  /*5f40*/  LEA.HI.SX32 R14, R155, R162, 0x1b ;  /* 0x000000a29b0e7211 */ /* 0x001fc400078fdaff */
        /* <DEDUP_REMOVED lines=9> */
[----:B--2---:R0:W-:Y:S02]  /*5fe0*/  REDG.E.ADD.F32.FTZ.RN.STRONG.GPU desc[UR20][R16.64+-0x1c00], R103 ;  /* 0xffe40067100079a6 */ /* 0x0041e4000c10f394 */
.L_x_2756:
[----:B------:R-:W-:Y:S05]  /*5ff0*/  BSYNC B0 ;  /* 0x0000000000007941 */ /* 0x000fea0003800000 */
.L_x_2755:
[----:B0-2---:R0:W2:Y:S01]  /*6000*/  LDS R103, [R14+0x2710] ;  /* 0x002710000e677984 */ /* 0x0050a20000000800 */
[----:B------:R-:W-:Y:S01]  /*6010*/  BSSY B0, `(.L_x_2757) ;  /* 0x0000006000007945 */ /* 0x000fe20003800000 */
[----:B------:R-:W-:Y:S02]  /*6020*/  IADD3 R155, R162, 0x300, RZ ;  /* 0x00000300a29b7810 */ /* 0x000fe40007ffe0ff */
[----:B-1----:R-:W-:Y:S02]  /*6030*/  LEA.HI.SX32 R2, R131, R162, 0x1b ;  /* 0x000000a283027211 */ /* 0x002fe400078fdaff */
[----:B------:R-:W-:Y:S01]  /*6040*/  LEA R98, R98, R113, 0x2 ;  /* 0x0000007162627211 */ /* 0x000fe200078e10ff */
[----:B------:R-:W-:Y:S06]  /*6050*/  @!P0 BRA `(.L_x_2758) ;  /* 0x0000000000048947 */ /* 0x000fec0003800000 */
[----:B--2---:R1:W-:Y:S02]  /*6060*/  REDG.E.ADD.F32.FTZ.RN.STRONG.GPU desc[UR20][R16.64+-0x1a00], R103 ;  /* 0xffe60067100079a6 */ /* 0x0043e4000c10f394 */
.L_x_2758:
[----:B------:R-:W-:Y:S05]  /*6070*/  BSYNC B0 ;  /* 0x0000000000007941 */ /* 0x000fea0003800000 */
.L_x_2757:
[----:B-12---:R1:W2:Y:S01]  /*6080*/  LDS R103, [R98+0x2910] ;  /* 0x0029100062677984 */ /* 0x0062a20000000800 */
[----:B------:R-:W-:Y:S01]  /*6090*/  BSSY B0, `(.L_x_2759) ;  /* 0x0000006000007945 */ /* 0x000fe20003800000 */
[----:B------:R-:W-:Y:S02]  /*60a0*/  IADD3 R131, R162, 0x380, RZ ;  /* 0x00000380a2837810 */ /* 0x000fe40007ffe0ff */
[----:B0-----:R-:W-:Y:S02]  /*60b0*/  LEA.HI.SX32 R14, R155, R162, 0x1b ;  /* 0x000000a29b0e7211 */ /* 0x001fe400078fdaff */
[----:B------:R-:W-:Y:S01]  /*60c0*/  LEA R100, R2, R113, 0x2 ;  /* 0x0000007102647211 */ /* 0x000fe200078e10ff */
[----:B------:R-:W-:Y:S06]  /*60d0*/  @!P1 BRA `(.L_x_2760) ;  /* 0x0000000000049947 */ /* 0x000fec0003800000 */
[----:B--2---:R0:W-:Y:S02]  /*60e0*/  REDG.E.ADD.F32.FTZ.RN.STRONG.GPU desc[UR20][R16.64+-0x1800], R103 ;  /* 0xffe80067100079a6 */ /* 0x0041e4000c10f394 */
.L_x_2760:
[----:B------:R-:W-:Y:S05]  /*60f0*/  BSYNC B0 ;  /* 0x0000000000007941 */ /* 0x000fea0003800000 */
.L_x_2759:
[----:B0-2---:R0:W2:Y:S01]  /*6100*/  LDS R103, [R100+0x2b10] ;  /* 0x002b100064677984 */ /* 0x0050a20000000800 */
[----:B------:R-:W-:Y:S01]  /*6110*/  BSSY B0, `(.L_x_2761) ;  /* 0x0000006000007945 */ /* 0x000fe20003800000 */
[----:B------:R-:W-:Y:S02]  /*6120*/  IADD3 R155, R162, 0x400, RZ ;  /* 0x00000400a29b7810 */ /* 0x000fe40007ffe0ff */
[----:B------:R-:W-:Y:S02]  /*6130*/  LEA.HI.SX32 R2, R131, R162, 0x1b ;  /* 0x000000a283027211 */ /* 0x000fe400078fdaff */
[----:B-1----:R-:W-:Y:S01]  /*6140*/  LEA R98, R14, R113, 0x2 ;  /* 0x000000710e627211 */ /* 0x002fe200078e10ff */
[----:B------:R-:W-:Y:S06]  /*6150*/  @!P2 BRA `(.L_x_2762) ;  /* 0x000000000004a947 */ /* 0x000fec0003800000 */
[----:B--2---:R1:W-:Y:S02]  /*6160*/  REDG.E.ADD.F32.FTZ.RN.STRONG.GPU desc[UR20][R16.64+-0x1600], R103 ;  /* 0xffea0067100079a6 */ /* 0x0043e4000c10f394 */
.L_x_2762:
[----:B------:R-:W-:Y:S05]  /*6170*/  BSYNC B0 ;  /* 0x0000000000007941 */ /* 0x000fea0003800000 */
.L_x_2761:
[----:B-12---:R1:W2:Y:S01]  /*6180*/  LDS R103, [R98+0x2d10] ;  /* 0x002d100062677984 */ /* 0x0062a20000000800 */
[----:B------:R-:W-:Y:S01]  /*6190*/  BSSY B0, `(.L_x_2763) ;  /* 0x0000005000007945 */ /* 0x000fe20003800000 */
[----:B------:R-:W-:Y:S02]  /*61a0*/  LEA.HI.SX32 R14, R155, R162, 0x1b ;  /* 0x000000a29b0e7211 */ /* 0x000fe400078fdaff */
[----:B------:R-:W-:Y:S01]  /*61b0*/  LEA R2, R2, R113, 0x2 ;  /* 0x0000007102027211 */ /* 0x000fe200078e10ff */
[----:B------:R-:W-:Y:S06]  /*61c0*/  @!P3 BRA `(.L_x_2764) ;  /* 0x000000000004b947 */ /* 0x000fec0003800000 */
[----:B--2---:R3:W-:Y:S02]  /*61d0*/  REDG.E.ADD.F32.FTZ.RN.STRONG.GPU desc[UR20][R16.64+-0x1400], R103 ;  /* 0xffec0067100079a6 */ /* 0x0047e4000c10f394 */
.L_x_2764:
[----:B------:R-:W-:Y:S05]  /*61e0*/  BSYNC B0 ;  /* 0x0000000000007941 */ /* 0x000fea0003800000 */
.L_x_2763:
[----:B--23--:R2:W3:Y:S01]  /*61f0*/  LDS R103, [R2+0x2f10] ;  /* 0x002f100002677984 */ /* 0x00c4e20000000800 */
[----:B------:R-:W-:Y:S01]  /*6200*/  BSSY B0, `(.L_x_2765) ;  /* 0x0000004000007945 */ /* 0x000fe20003800000 */
[----:B------:R-:W-:-:S03]  /*6210*/  LEA R14, R14, R113, 0x2 ;  /* 0x000000710e0e7211 */ /* 0x000fc600078e10ff */
[----:B------:R-:W-:Y:S05]  /*6220*/  @!P4 BRA `(.L_x_2766) ;  /* 0x000000000004c947 */ /* 0x000fea0003800000 */
[----:B---3--:R4:W-:Y:S02]  /*6230*/  REDG.E.ADD.F32.FTZ.RN.STRONG.GPU desc[UR20][R16.64+-0x1200], R103 ;  /* 0xffee0067100079a6 */ /* 0x0089e4000c10f394 */
.L_x_2766:
[----:B------:R-:W-:Y:S05]  /*6240*/  BSYNC B0 ;  /* 0x0000000000007941 */ /* 0x000fea0003800000 */
.L_x_2765:
[----:B---34-:R3:W4:Y:S01]  /*6250*/  LDS R103, [R14+0x3110] ;  /* 0x003110000e677984 */ /* 0x0187220000000800 */
[----:B------:R-:W-:Y:S01]  /*6260*/  BSSY B0, `(.L_x_2767) ;  /* 0x0000005000007945 */ /* 0x000fe20003800000 */
[C---:B------:R-:W-:Y:S02]  /*6270*/  IADD3 R131, R162.reuse, 0x480, RZ ;  /* 0x00000480a2837810 */ /* 0x040fe40007ffe0ff */
[----:B------:R-:W-:Y:S01]  /*6280*/  IADD3 R155, R162, 0x500, RZ ;  /* 0x00000500a29b7810 */ /* 0x000fe20007ffe0ff */
[----:B------:R-:W-:Y:S06]  /*6290*/  @!P5 BRA `(.L_x_2768) ;  /* 0x000000000004d947 */ /* 0x000fec0003800000 */
[----:B----4-:R4:W-:Y:S02]  /*62a0*/  REDG.E.ADD.F32.FTZ.RN.STRONG.GPU desc[UR20][R16.64+-0x1000], R103 ;  /* 0xfff00067100079a6 */ /* 0x0109e4000c10f394 */
.L_x_2768:
[----:B------:R-:W-:Y:S05]  /*62b0*/  BSYNC B0 ;  /* 0x0000000000007941 */ /* 0x000fea0003800000 */
.L_x_2767:
[-C--:B--2---:R-:W-:Y:S01]  /*62c0*/  LEA.HI.SX32 R2, R131, R162.reuse, 0x1b ;  /* 0x000000a283027211 */ /* 0x084fe200078fdaff */
[----:B------:R-:W-:Y:S01]  /*62d0*/  BSSY B0, `(.L_x_2769) ;  /* 0x0000011000007945 */ /* 0x000fe20003800000 */
[----:B----4-:R-:W-:Y:S02]  /*62e0*/  IADD3 R103, R162, 0x580, RZ ;  /* 0x00000580a2677810 */ /* 0x010fe40007ffe0ff */
[----:B------:R-:W-:Y:S02]  /*62f0*/  LEA R2, R2, R113, 0x2 ;  /* 0x0000007102027211 */ /* 0x000fe400078e10ff */
[-C--:B-1----:R-:W-:Y:S02]  /*6300*/  LEA.HI.SX32 R98, R103, R162.reuse, 0x1b ;  /* 0x000000a267627211 */ /* 0x082fe400078fdaff */
[----:B------:R-:W-:Y:S01]  /*6310*/  ISETP.GE.AND P6, PT, R117, 0x481, PT ;  /* 0x000004817500780c */ /* 0x000fe20003fc6270 */
[----:B------:R1:W2:Y:S01]  /*6320*/  LDS R103, [R2+0x3310] ;  /* 0x0033100002677984 */ /* 0x0002a20000000800 */
[----:B---3--:R-:W-:-:S02]  /*6330*/  LEA.HI.SX32 R14, R155, R162, 0x1b ;  /* 0x000000a29b0e7211 */ /* 0x008fc400078fdaff */
        /* <DEDUP_REMOVED lines=8> */
[----:B-1----:R-:W-:-:S12]  /*63c0*/  @!P6 BRA `(.L_x_2770) ;  /* 0x000000000004e947 */ /* 0x002fd80003800000 */
[----:B--2---:R1:W-:Y:S02]  /*63d0*/  REDG.E.ADD.F32.FTZ.RN.STRONG.GPU desc[UR20][R16.64+-0xe00], R103 ;  /* 0xfff20067100079a6 */ /* 0x0043e4000c10f394 */
.L_x_2770:
[----:B------:R-:W-:Y:S05]  /*63e0*/  BSYNC B0 ;  /* 0x0000000000007941 */ /* 0x000fea0003800000 */
.L_x_2769:
[----:B-12---:R1:W2:Y:S01]  /*63f0*/  LDS R103, [R14+0x3510] ;  /* 0x003510000e677984 */ /* 0x0062a20000000800 */
[----:B------:R-:W-:Y:S01]  /*6400*/  BSSY B0, `(.L_x_2771) ;  /* 0x0000006000007945 */ /* 0x000fe20003800000 */
[----:B------:R-:W-:Y:S02]  /*6410*/  IADD3 R117, R162, 0x680, RZ ;  /* 0x00000680a2757810 */ /* 0x000fe40007ffe0ff */
[----:B------:R-:W-:Y:S02]  /*6420*/  LEA.HI.SX32 R2, R131, R162, 0x1b ;  /* 0x000000a283027211 */ /* 0x000fe400078fdaff */
[----:B------:R-:W-:Y:S01]  /*6430*/  LEA R98, R98, R113, 0x2 ;  /* 0x0000007162627211 */ /* 0x000fe200078e10ff */
[----:B------:R-:W-:Y:S06]  /*6440*/  @!P0 BRA `(.L_x_2772) ;  /* 0x0000000000048947 */ /* 0x000fec0003800000 */
[----:B--2---:R3:W-:Y:S02]  /*6450*/  REDG.E.ADD.F32.FTZ.RN.STRONG.GPU desc[UR20][R16.64+-0xc00], R103 ;  /* 0xfff40067100079a6 */ /* 0x0047e4000c10f394 */
.L_x_2772:
[----:B------:R-:W-:Y:S05]  /*6460*/  BSYNC B0 ;  /* 0x0000000000007941 */ /* 0x000fea0003800000 */
.L_x_2771:
[----:B--23--:R2:W3:Y:S01]  /*6470*/  LDS R103, [R98+0x3710] ;  /* 0x0037100062677984 */ /* 0x00c4e20000000800 */
[----:B------:R-:W-:Y:S01]  /*6480*/  BSSY B0, `(.L_x_2773) ;  /* 0x0000006000007945 */ /* 0x000fe20003800000 */
[----:B------:R-:W-:Y:S02]  /*6490*/  IADD3 R131, R162, 0x700, RZ ;  /* 0x00000700a2837810 */ /* 0x000fe40007ffe0ff */
[----:B-1----:R-:W-:Y:S02]  /*64a0*/  LEA.HI.SX32 R14, R117, R162, 0x1b ;  /* 0x000000a2750e7211 */ /* 0x002fe400078fdaff */
[----:B0-----:R-:W-:Y:S01]  /*64b0*/  LEA R100, R2, R113, 0x2 ;  /* 0x0000007102647211 */ /* 0x001fe200078e10ff */
[----:B------:R-:W-:Y:S06]  /*64c0*/  @!P1 BRA `(.L_x_2774) ;  /* 0x0000000000049947 */ /* 0x000fec0003800000 */
[----:B---3--:R0:W-:Y:S02]  /*64d0*/  REDG.E.ADD.F32.FTZ.RN.STRONG.GPU desc[UR20][R16.64+-0xa00], R103 ;  /* 0xfff60067100079a6 */ /* 0x0081e4000c10f394 */
.L_x_2774:
[----:B------:R-:W-:Y:S05]  /*64e0*/  BSYNC B0 ;  /* 0x0000000000007941 */ /* 0x000fea0003800000 */
.L_x_2773:
[----:B0--3--:R0:W1:Y:S01]  /*64f0*/  LDS R103, [R100+0x3910] ;  /* 0x0039100064677984 */ /* 0x0090620000000800 */
[----:B------:R-:W-:Y:S01]  /*6500*/  BSSY B0, `(.L_x_2775) ;  /* 0x0000006000007945 */ /* 0x000fe20003800000 */
[----:B------:R-:W-:Y:S02]  /*6510*/  IADD3 R117, R162, 0x780, RZ ;  /* 0x00000780a2757810 */ /* 0x000fe40007ffe0ff */
[----:B------:R-:W-:Y:S02]  /*6520*/  LEA.HI.SX32 R2, R131, R162, 0x1b ;  /* 0x000000a283027211 */ /* 0x000fe400078fdaff */
[----:B--2---:R-:W-:Y:S01]  /*6530*/  LEA R98, R14, R113, 0x2 ;  /* 0x000000710e627211 */ /* 0x004fe200078e10ff */
[----:B------:R-:W-:Y:S06]  /*6540*/  @!P2 BRA `(.L_x_2776) ;  /* 0x000000000004a947 */ /* 0x000fec0003800000 */
[----:B-1----:R2:W-:Y:S02]  /*6550*/  REDG.E.ADD.F32.FTZ.RN.STRONG.GPU desc[UR20][R16.64+-0x800], R103 ;  /* 0xfff80067100079a6 */ /* 0x0025e4000c10f394 */
.L_x_2776:
[----:B------:R-:W-:Y:S05]  /*6560*/  BSYNC B0 ;  /* 0x0000000000007941 */ /* 0x000fea0003800000 */
.L_x_2775:
[----:B-12---:R1:W2:Y:S01]  /*6570*/  LDS R103, [R98+0x3b10] ;  /* 0x003b100062677984 */ /* 0x0062a20000000800 */
[----:B------:R-:W-:Y:S01]  /*6580*/  BSSY B0, `(.L_x_2777) ;  /* 0x0000005000007945 */ /* 0x000fe20003800000 */
[----:B------:R-:W-:Y:S02]  /*6590*/  LEA.HI.SX32 R14, R117, R162, 0x1b ;  /* 0x000000a2750e7211 */ /* 0x000fe400078fdaff */
[----:B------:R-:W-:Y:S01]  /*65a0*/  LEA R2, R2, R113, 0x2 ;  /* 0x0000007102027211 */ /* 0x000fe200078e10ff */
[----:B------:R-:W-:Y:S06]  /*65b0*/  @!P3 BRA `(.L_x_2778) ;  /* 0x000000000004b947 */ /* 0x000fec0003800000 */
[----:B--2---:R3:W-:Y:S02]  /*65c0*/  REDG.E.ADD.F32.FTZ.RN.STRONG.GPU desc[UR20][R16.64+-0x600], R103 ;  /* 0xfffa0067100079a6 */ /* 0x0047e4000c10f394 */
.L_x_2778:
[----:B------:R-:W-:Y:S05]  /*65d0*/  BSYNC B0 ;  /* 0x0000000000007941 */ /* 0x000fea0003800000 */
.L_x_2777:
[----:B--23--:R2:W3:Y:S01]  /*65e0*/  LDS R103, [R2+0x3d10] ;  /* 0x003d100002677984 */ /* 0x00c4e20000000800 */
[----:B------:R-:W-:Y:S01]  /*65f0*/  BSSY B0, `(.L_x_2779) ;  /* 0x0000004000007945 */ /* 0x000fe20003800000 */
[----:B------:R-:W-:-:S03]  /*6600*/  LEA R14, R14, R113, 0x2 ;  /* 0x000000710e0e7211 */ /* 0x000fc600078e10ff */
[----:B------:R-:W-:Y:S05]  /*6610*/  @!P4 BRA `(.L_x_2780) ;  /* 0x000000000004c947 */ /* 0x000fea0003800000 */
[----:B---3--:R4:W-:Y:S02]  /*6620*/  REDG.E.ADD.F32.FTZ.RN.STRONG.GPU desc[UR20][R16.64+-0x400], R103 ;  /* 0xfffc0067100079a6 */ /* 0x0089e4000c10f394 */
.L_x_2780:
[----:B------:R-:W-:Y:S05]  /*6630*/  BSYNC B0 ;  /* 0x0000000000007941 */ /* 0x000fea0003800000 */
.L_x_2779:
[----:B---34-:R3:W4:Y:S01]  /*6640*/  LDS R103, [R14+0x3f10] ;  /* 0x003f10000e677984 */ /* 0x0187220000000800 */
[----:B------:R-:W-:Y:S04]  /*6650*/  BSSY B0, `(.L_x_2781) ;  /* 0x0000003000007945 */ /* 0x000fe80003800000 */
[----:B------:R-:W-:Y:S05]  /*6660*/  @!P5 BRA `(.L_x_2782) ;  /* 0x000000000004d947 */ /* 0x000fea0003800000 */
[----:B----4-:R4:W-:Y:S02]  /*6670*/  REDG.E.ADD.F32.FTZ.RN.STRONG.GPU desc[UR20][R16.64+-0x200], R103 ;  /* 0xfffe0067100079a6 */ /* 0x0109e4000c10f394 */
.L_x_2782:
[----:B------:R-:W-:Y:S05]  /*6680*/  BSYNC B0 ;  /* 0x0000000000007941 */ /* 0x000fea0003800000 */
.L_x_2781:
[----:B-1----:R-:W5:Y:S01]  /*6690*/  LDL R98, [R1+0x4c] ;  /* 0x00004c0001627983 */ /* 0x002f620000100800 */
[----:B0-----:R-:W0:Y:S03]  /*66a0*/  S2R R100, SR_LANEID ;  /* 0x0000000000647919 */ /* 0x001e260000000000 */
[----:B----4-:R-:W1:Y:S04]  /*66b0*/  SHFL.DOWN PT, R17, R126, 0x1, 0x1f ;  /* 0x08201f007e117f89 */ /* 0x010e6800000e0000 */
        /* <DEDUP_REMOVED lines=23> */
[----:B---3--:R-:W-:Y:S01]  /*6830*/  FMUL.FTZ R14, R97, R3 ;  /* 0x00000003610e7220 */ /* 0x008fe20000410000 */
[----:B------:R-:W-:Y:S01]  /*6840*/  FMUL.FTZ R3, R96, R10 ;  /* 0x0000000a60037220 */ /* 0x000fe20000410000 */
[----:B------:R-:W-:Y:S01]  /*6850*/  FMUL.FTZ R10, R95, R11 ;  /* 0x0000000b5f0a7220 */ /* 0x000fe20000410000 */
[----:B------:R-:W-:Y:S01]  /*6860*/  FMUL.FTZ R150, R150, R8 ;  /* 0x0000000896967220 */ /* 0x000fe20000410000 */
[----:B------:R-:W-:Y:S01]  /*6870*/  FMUL.FTZ R95, R94, R12 ;  /* 0x0000000c5e5f7220 */ /* 0x000fe20000410000 */
[----:B------:R-:W-:Y:S01]  /*6880*/  FFMA.FTZ R8, R43, R118, R127 ;  /* 0x000000762b087223 */ /* 0x000fe2000001007f */
        /* <DEDUP_REMOVED lines=93> */
.L_x_2784:
[----:B------:R-:W-:Y:S05]  /*6e60*/  BSYNC B0 ;  /* 0x0000000000007941 */ /* 0x000fea0003800000 */
.L_x_2783:
[----:B------:R-:W-:Y:S02]  /*6e70*/  UIADD3 UR7, UR7, 0x1, URZ ;  /* 0x0000000107077890 */ /* 0x000fe4000fffe03f */
[----:B------:R-:W-:Y:S02]  /*6e80*/  UIADD3 UR8, UP1, UR8, 0x1, URZ ;  /* 0x0000000108087890 */ /* 0x000fe4000ff3e03f */
[----:B------:R-:W-:Y:S02]  /*6e90*/  UISETP.GE.AND UP0, UPT, UR7, UR51, UPT ;  /* 0x000000330700728c */ /* 0x000fe4000bf06270 */
[----:B------:R-:W-:-:S04]  /*6ea0*/  UIADD3.X UR9, URZ, UR9, URZ, UP1, !UPT ;  /* 0x000000093f097290 */ /* 0x000fc80008ffe43f */
[----:B------:R-:W-:-:S13]  /*6eb0*/  PLOP3.LUT P0, PT, PT, PT, UP0, 0x80, 0x0 ;  /* 0x000000000000781c */ /* 0x000fda0003f0f008 */
[----:B------:R-:W-:Y:S05]  /*6ec0*/  @!P0 BRA `(.L_x_2785) ;  /* 0xffffffc400cc8947 */ /* 0x000fea000383ffff */
.L_x_2741:
[----:B------:R-:W-:Y:S01]  /*6ed0*/  BAR.SYNC.DEFER_BLOCKING 0x0 ;  /* 0x0000000000007b1d */ /* 0x000fe20000010000 */
[----:B------:R-:W-:Y:S02]  /*6ee0*/  SHF.L.U32 R88, R162, 0x2, RZ ;  /* 0x00000002a2587819 */ /* 0x000fe400000006ff */
[----:B------:R-:W-:Y:S02]  /*6ef0*/  MOV R2, UR16 ;  /* 0x0000001000027c02 */ /* 0x000fe40008000f00 */
[----:B------:R-:W-:Y:S02]  /*6f00*/  LOP3.LUT R88, R88, 0xffffff80, RZ, 0xc0, !PT ;  /* 0xffffff8058587812 */ /* 0x000fe400078ec0ff */
[----:B------:R-:W-:Y:S01]  /*6f10*/  MOV R3, UR17 ;  /* 0x0000001100037c02 */ /* 0x000fe20008000f00 */
[----:B------:R-:W2:Y:S01]  /*6f20*/  LDL.LU R29, [R1+0x50] ;  /* 0x00005000011d7983 */ /* 0x000ea20000300800 */
[----:B------:R-:W-:Y:S01]  /*6f30*/  LOP3.LUT R88, R88, 0x1f, R162, 0xf8, !PT ;  /* 0x0000001f58587812 */ /* 0x000fe200078ef8a2 */
[----:B------:R-:W-:-:S02]  /*6f40*/  UIADD3 UR7, UR13, -0x1, URZ ;  /* 0xffffffff0d077890 */ /* 0x000fc4000fffe03f */
[----:B------:R-:W-:Y:S02]  /*6f50*/  USHF.R.S32.HI UR34, URZ, 0x1f, UR11 ;  /* 0x0000001f3f227899 */ /* 0x000fe4000801140b */
[----:B------:R-:W-:Y:S01]  /*6f60*/  IMAD.WIDE R2, R88, 0x10, R2 ;  /* 0x0000001058027825 */ /* 0x000fe200078e0202 */
[----:B------:R-:W-:-:S04]  /*6f70*/  ULDC.64 UR32, c[0x0][0x388] ;  /* 0x0000e20000207ab9 */ /* 0x000fc80000000a00 */
[----:B------:R-:W3:Y:S04]  /*6f80*/  LDG.E.128 R4, desc[UR20][R2.64] ;  /* 0x0000001402047981 */ /* 0x000ee8000c1e1d00 */
[----:B-1----:R-:W4:Y:S04]  /*6f90*/  LDG.E.128 R12, desc[UR20][R2.64+0x200] ;  /* 0x00020014020c7981 */ /* 0x002f28000c1e1d00 */
[----:B------:R-:W5:Y:S04]  /*6fa0*/  LDG.E.128 R16, desc[UR20][R2.64+0x400] ;  /* 0x0004001402107981 */ /* 0x000f68000c1e1d00 */
[----:B------:R-:W2:Y:S01]  /*6fb0*/  LDG.E.128 R20, desc[UR20][R2.64+0x600] ;  /* 0x0006001402147981 */ /* 0x000ea2000c1e1d00 */
[----:B------:R-:W-:Y:S01]  /*6fc0*/  USHF.L.U32 UR8, UR7, 0xb, URZ ;  /* 0x0000000b07087899 */ /* 0x000fe2000800063f */
[----:B------:R-:W1:Y:S01]  /*6fd0*/  S2R R89, SR_LANEID ;  /* 0x0000000000597919 */ /* 0x000e620000000000 */
        /* <DEDUP_REMOVED lines=13> */
[----:B------:R-:W-:-:S03]  /*70b0*/  ULEA.HI.X UR28, UR28, UR33, UR30, 0x2, UP0 ;  /* 0x000000211c1c7291 */ /* 0x000fc600080f141e */
[----:B------:R-:W-:Y:S01]  /*70c0*/  ULDC.64 UR30, c[0x0][0x3a8] ;  /* 0x0000ea00001e7ab9 */ /* 0x000fe20000000a00 */
[----:B---3--:R-:W-:Y:S04]  /*70d0*/  STS.128 [R112], R4 ;  /* 0x0000000470007388 */ /* 0x008fe80000000c00 */
[----:B----4-:R-:W-:Y:S04]  /*70e0*/  STS.128 [R112+0x200], R12 ;  /* 0x0002000c70007388 */ /* 0x010fe80000000c00 */
[----:B-----5:R-:W-:Y:S04]  /*70f0*/  STS.128 [R112+0x400], R16 ;  /* 0x0004001070007388 */ /* 0x020fe80000000c00 */
[----:B--2---:R-:W-:Y:S01]  /*7100*/  STS.128 [R112+0x600], R20 ;  /* 0x0006001470007388 */ /* 0x004fe20000000c00 */
[----:B------:R-:W-:-:S03]  /*7110*/  NOP ;  /* 0x0000000000007918 */ /* 0x000fc60000000000 */
[----:B------:R-:W2:Y:S04]  /*7120*/  LDS.128 R24, [R111+0x10] ;  /* 0x000010006f187984 */ /* 0x000ea80000000c00 */
[----:B------:R-:W3:Y:S04]  /*7130*/  LDS.128 R8, [R111+0x20] ;  /* 0x000020006f087984 */ /* 0x000ee80000000c00 */
[----:B------:R-:W4:Y:S04]  /*7140*/  LDS.128 R4, [R111+0x30] ;  /* 0x000030006f047984 */ /* 0x000f280000000c00 */
[----:B------:R-:W5:Y:S01]  /*7150*/  LDS.128 R108, [R111] ;  /* 0x000000006f6c7984 */ /* 0x000f620000000c00 */
        /* <DEDUP_REMOVED lines=14> */
[----:B-----5:R-:W-:Y:S01]  /*7240*/  FADD.FTZ R109, R109, UR5 ;  /* 0x000000056d6d7e21 */ /* 0x020fe20008010000 */
[----:B------:R-:W-:Y:S01]  /*7250*/  FSETP.GTU.FTZ.AND P3, PT, R10, 20, PT ;  /* 0x41a000000a00780b */ /* 0x000fe20003f7c000 */
[----:B------:R-:W-:Y:S01]  /*7260*/  FADD.FTZ R110, R110, UR5 ;  /* 0x000000056e6e7e21 */ /* 0x000fe20008010000 */
[----:B------:R-:W-:Y:S01]  /*7270*/  FSETP.GTU.FTZ.AND P5, PT, R16, 20, PT ;  /* 0x41a000001000780b */ /* 0x000fe20003fbc000 */
[----:B0-----:R-:W-:Y:S01]  /*7280*/  @!P2 FMUL.FTZ R0, R24, -1.4426950216293334961 ;  /* 0xbfb8aa3b1800a820 */ /* 0x001fe20000410000 */
[----:B------:R-:W-:Y:S01]  /*7290*/  FADD.FTZ R108, R108, UR5 ;  /* 0x000000056c6c7e21 */ /* 0x000fe20008010000 */
[----:B------:R-:W-:Y:S01]  /*72a0*/  @!P4 FMUL.FTZ R3, R25, -1.4426950216293334961 ;  /* 0xbfb8aa3b1903c820 */ /* 0x000fe20000410000 */
[----:B------:R-:W-:Y:S01]  /*72b0*/  FADD.FTZ R111, R111, UR5 ;  /* 0x000000056f6f7e21 */ /* 0x000fe20008010000 */
[----:B------:R-:W-:-:S02]  /*72c0*/  @!P1 FMUL.FTZ R13, R27, -1.4426950216293334961 ;  /* 0xbfb8aa3b1b0d9820 */ /* 0x000fc40000410000 */
[----:B------:R-:W0:Y:S01]  /*72d0*/  @!P2 MUFU.EX2 R0, R0 ;  /* 0x000000000000a308 */ /* 0x000e220000000800 */
[----:B------:R-:W-:Y:S01]  /*72e0*/  @!P0 FMUL.FTZ R12, R26, -1.4426950216293334961 ;  /* 0xbfb8aa3b1a0c8820 */ /* 0x000fe20000410000 */
[----:B------:R-:W-:Y:S06]  /*72f0*/  BAR.SYNC.DEFER_BLOCKING 0x0 ;  /* 0x0000000000007b1d */ /* 0x000fec0000010000 */
[----:B------:R-:W2:Y:S08]  /*7300*/  @!P4 MUFU.EX2 R3, R3 ;  /* 0x000000030003c308 */ /* 0x000eb00000000800 */
[----:B------:R-:W3:Y:S01]  /*7310*/  @!P1 MUFU.EX2 R13, R13 ;  /* 0x0000000d000d9308 */ /* 0x000ee20000000800 */
[----:B0-----:R-:W-:-:S07]  /*7320*/  @!P2 FADD.FTZ R2, R0, 1 ;  /* 0x3f8000000002a421 */ /* 0x001fce0000010000 */
[----:B------:R0:W4:Y:S01]  /*7330*/  @!P2 MUFU.RCP R15, R2 ;  /* 0x00000002000fa308 */ /* 0x0001220000001000 */
[----:B--2---:R-:W-:Y:S01]  /*7340*/  @!P4 FADD.FTZ R0, R3, 1 ;  /* 0x3f8000000300c421 */ /* 0x004fe20000010000 */
[----:B------:R-:W-:Y:S01]  /*7350*/  @!P6 FMUL.FTZ R3, R14, -1.4426950216293334961 ;  /* 0xbfb8aa3b0e03e820 */ /* 0x000fe20000410000 */
[----:B------:R-:W-:-:S05]  /*7360*/  FADD.FTZ R14, R4, UR5 ;  /* 0x00000005040e7e21 */ /* 0x000fca0008010000 */
[----:B------:R2:W5:Y:S01]  /*7370*/  @!P4 MUFU.RCP R8, R0 ;  /* 0x000000000008c308 */ /* 0x0005620000001000 */
[----:B0-----:R-:W-:Y:S01]  /*7380*/  @!P3 FMUL.FTZ R2, R10, -1.4426950216293334961 ;  /* 0xbfb8aa3b0a02b820 */ /* 0x001fe20000410000 */
[----:B---3--:R-:W-:-:S06]  /*7390*/  @!P1 FADD.FTZ R13, R13, 1 ;  /* 0x3f8000000d0d9421 */ /* 0x008fcc0000010000 */
[----:B------:R-:W0:Y:S01]  /*73a0*/  @!P0 MUFU.EX2 R12, R12 ;  /* 0x0000000c000c8308 */ /* 0x000e220000000800 */
[----:B----4-:R-:W-:Y:S01]  /*73b0*/  @!P2 FMUL.FTZ R64, R64, R15 ;  /* 0x0000000f4040a220 */ /* 0x010fe20000410000 */
[----:B------:R-:W-:Y:S01]  /*73c0*/  FSETP.GTU.FTZ.AND P2, PT, R11, 20, PT ;  /* 0x41a000000b00780b */ /* 0x000fe20003f5c000 */
[----:B--2---:R-:W-:-:S05]  /*73d0*/  @!P5 FMUL.FTZ R0, R16, -1.4426950216293334961 ;  /* 0xbfb8aa3b1000d820 */ /* 0x004fca0000410000 */
[----:B------:R-:W2:Y:S01]  /*73e0*/  @!P6 MUFU.EX2 R3, R3 ;  /* 0x000000030003e308 */ /* 0x000ea20000000800 */
[----:B-----5:R-:W-:Y:S01]  /*73f0*/  @!P4 FMUL.FTZ R65, R65, R8 ;  /* 0x000000084141c220 */ /* 0x020fe20000410000 */
[----:B------:R-:W-:Y:S01]  /*7400*/  FSETP.GTU.FTZ.AND P4, PT, R14, 20, PT ;  /* 0x41a000000e00780b */ /* 0x000fe20003f9c000 */
[----:B------:R-:W-:-:S04]  /*7410*/  FADD.FTZ R8, R5, UR5 ;  /* 0x0000000505087e21 */ /* 0x000fc80008010000 */
[----:B------:R-:W-:Y:S01]  /*7420*/  @!P2 FMUL.FTZ R4, R11, -1.4426950216293334961 ;  /* 0xbfb8aa3b0b04a820 */ /* 0x000fe20000410000 */
[----:B------:R-:W3:Y:S01]  /*7430*/  @!P3 MUFU.EX2 R2, R2 ;  /* 0x000000020002b308 */ /* 0x000ee20000000800 */
[----:B0-----:R-:W-:-:S06]  /*7440*/  @!P0 FADD.FTZ R12, R12, 1 ;  /* 0x3f8000000c0c8421 */ /* 0x001fcc0000010000 */
[----:B------:R-:W-:Y:S01]  /*7450*/  @!P4 FMUL.FTZ R5, R14, -1.4426950216293334961 ;  /* 0xbfb8aa3b0e05c820 */ /* 0x000fe20000410000 */
[----:B------:R-:W0:Y:S01]  /*7460*/  @!P2 MUFU.EX2 R4, R4 ;  /* 0x000000040004a308 */ /* 0x000e220000000800 */
[----:B--2---:R-:W-:-:S07]  /*7470*/  @!P6 FADD.FTZ R3, R3, 1 ;  /* 0x3f8000000303e421 */ /* 0x004fce0000010000 */
[----:B------:R-:W2:Y:S01]  /*7480*/  @!P5 MUFU.EX2 R0, R0 ;  /* 0x000000000000d308 */ /* 0x000ea20000000800 */
[----:B---3--:R-:W-:-:S07]  /*7490*/  @!P3 FADD.FTZ R2, R2, 1 ;  /* 0x3f8000000202b421 */ /* 0x008fce0000010000 */
[----:B------:R-:W3:Y:S01]  /*74a0*/  @!P1 MUFU.RCP R10, R13 ;  /* 0x0000000d000a9308 */ /* 0x000ee20000001000 */
[----:B0-----:R-:W-:-:S07]  /*74b0*/  @!P2 FADD.FTZ R4, R4, 1 ;  /* 0x3f8000000404a421 */ /* 0x001fce0000010000 */
[----:B------:R-:W0:Y:S01]  /*74c0*/  @!P0 MUFU.RCP R9, R12 ;  /* 0x0000000c00098308 */ /* 0x000e220000001000 */
[----:B--2---:R-:W-:-:S07]  /*74d0*/  @!P5 FADD.FTZ R0, R0, 1 ;  /* 0x3f8000000000d421 */ /* 0x004fce0000010000 */
[----:B------:R-:W2:Y:S01]  /*74e0*/  @!P6 MUFU.RCP R3, R3 ;  /* 0x000000030003e308 */ /* 0x000ea20000001000 */
[----:B---3--:R-:W-:Y:S01]  /*74f0*/  @!P1 FMUL.FTZ R67, R67, R10 ;  /* 0x0000000a43439220 */ /* 0x008fe20000410000 */
[----:B------:R-:W-:Y:S01]  /*7500*/  FADD.FTZ R10, R7, UR5 ;  /* 0x00000005070a7e21 */ /* 0x000fe20008010000 */
[----:B------:R-:W-:-:S05]  /*7510*/  FSETP.GTU.FTZ.AND P1, PT, R6, 20, PT ;  /* 0x41a000000600780b */ /* 0x000fca0003f3c000 */
[----:B------:R-:W3:Y:S01]  /*7520*/  @!P4 MUFU.EX2 R5, R5 ;  /* 0x000000050005c308 */ /* 0x000ee20000000800 */
[----:B0-----:R-:W-:Y:S01]  /*7530*/  @!P0 FMUL.FTZ R66, R66, R9 ;  /* 0x0000000942428220 */ /* 0x001fe20000410000 */
[----:B------:R-:W-:-:S06]  /*7540*/  FSETP.GTU.FTZ.AND P0, PT, R8, 20, PT ;  /* 0x41a000000800780b */ /* 0x000fcc0003f1c000 */
[----:B------:R-:W0:Y:S01]  /*7550*/  @!P2 MUFU.RCP R4, R4 ;  /* 0x000000040004a308 */ /* 0x000e220000001000 */
[----:B--2---:R-:W-:Y:S01]  /*7560*/  @!P6 FMUL.FTZ R60, R60, R3 ;  /* 0x000000033c3ce220 */ /* 0x004fe20000410000 */
[----:B------:R-:W-:-:S05]  /*7570*/  FSETP.GTU.FTZ.AND P6, PT, R10, 20, PT ;  /* 0x41a000000a00780b */ /* 0x000fca0003fdc000 */
[----:B------:R-:W-:Y:S01]  /*7580*/  @!P0 FMUL.FTZ R8, R8, -1.4426950216293334961 ;  /* 0xbfb8aa3b08088820 */ /* 0x000fe20000410000 */
[----:B------:R2:W4:Y:S01]  /*7590*/  @!P3 MUFU.RCP R9, R2 ;  /* 0x000000020009b308 */ /* 0x0005220000001000 */
[----:B---3--:R-:W-:-:S06]  /*75a0*/  @!P4 FADD.FTZ R5, R5, 1 ;  /* 0x3f8000000505c421 */ /* 0x008fcc0000010000 */
[----:B------:R-:W-:Y:S01]  /*75b0*/  @!P6 FMUL.FTZ R3, R10, -1.4426950216293334961 ;  /* 0xbfb8aa3b0a03e820 */ /* 0x000fe20000410000 */
[----:B------:R-:W3:Y:S01]  /*75c0*/  @!P5 MUFU.RCP R0, R0 ;  /* 0x000000000000d308 */ /* 0x000ee20000001000 */
[----:B0-----:R-:W-:Y:S01]  /*75d0*/  @!P2 FMUL.FTZ R63, R63, R4 ;  /* 0x000000043f3fa220 */ /* 0x001fe20000410000 */
[----:B------:R-:W-:Y:S01]  /*75e0*/  SHF.L.U32 R4, R162, 0x2, RZ ;  /* 0x00000002a2047819 */ /* 0x000fe200000006ff */
[----:B--2---:R-:W-:Y:S01]  /*75f0*/  @!P1 FMUL.FTZ R2, R6, -1.4426950216293334961 ;  /* 0xbfb8aa3b06029820 */ /* 0x004fe20000410000 */
[----:B------:R-:W-:Y:S02]  /*7600*/  FSETP.GTU.FTZ.AND P2, PT, R110, 20, PT ;  /* 0x41a000006e00780b */ /* 0x000fe40003f5c000 */
[----:B------:R-:W-:Y:S02]  /*7610*/  LOP3.LUT R4, R4, 0xffffff80, RZ, 0xc0, !PT ;  /* 0xffffff8004047812 */ /* 0x000fe400078ec0ff */
[----:B------:R-:W0:Y:S01]  /*7620*/  @!P4 MUFU.RCP R5, R5 ;  /* 0x000000050005c308 */ /* 0x000e220000001000 */
[----:B----4-:R-:W-:Y:S01]  /*7630*/  @!P3 FMUL.FTZ R62, R62, R9 ;  /* 0x000000093e3eb220 */ /* 0x010fe20000410000 */
[----:B-1----:R-:W-:-:S02]  /*7640*/  LEA R4, R89, R4, 0x2 ;  /* 0x0000000459047211 */ /* 0x002fc400078e10ff */
[----:B------:R-:W-:Y:S02]  /*7650*/  FSETP.GTU.FTZ.AND P3, PT, R109, 20, PT ;  /* 0x41a000006d00780b */ /* 0x000fe40003f7c000 */
[----:B------:R-:W-:Y:S02]  /*7660*/  LEA R10, R4, R113, 0x4 ;  /* 0x00000071040a7211 */ /* 0x000fe400078e20ff */
[----:B------:R1:W-:Y:S01]  /*7670*/  @!P1 MUFU.EX2 R7, R2 ;  /* 0x0000000200079308 */ /* 0x0003e20000000800 */
[----:B---3--:R-:W-:Y:S01]  /*7680*/  @!P5 FMUL.FTZ R61, R61, R0 ;  /* 0x000000003d3dd220 */ /* 0x008fe20000410000 */
[----:B------:R-:W-:Y:S01]  /*7690*/  FSETP.GTU.FTZ.AND P5, PT, R108, 20, PT ;  /* 0x41a000006c00780b */ /* 0x000fe20003fbc000 */
[----:B------:R-:W-:Y:S04]  /*76a0*/  STS.128 [R10], R84 ;  /* 0x000000540a007388 */ /* 0x000fe80000000c00 */
[----:B------:R-:W-:Y:S01]  /*76b0*/  STS.128 [R10+0x10], R72 ;  /* 0x000010480a007388 */ /* 0x000fe20000000c00 */
[----:B------:R2:W-:Y:S01]  /*76c0*/  @!P6 MUFU.EX2 R9, R3 ;  /* 0x000000030009e308 */ /* 0x0005e20000000800 */
[----:B0-----:R-:W-:Y:S01]  /*76d0*/  @!P4 FMUL.FTZ R56, R56, R5 ;  /* 0x000000053838c220 */ /* 0x001fe20000410000 */
[----:B------:R-:W-:Y:S01]  /*76e0*/  FSETP.GTU.FTZ.AND P4, PT, R111, 20, PT ;  /* 0x41a000006f00780b */ /* 0x000fe20003f9c000 */
[----:B------:R-:W-:Y:S01]  /*76f0*/  STS.128 [R10+0x20], R76 ;  /* 0x0000204c0a007388 */ /* 0x000fe20000000c00 */
[----:B-1----:R-:W-:-:S03]  /*7700*/  @!P3 FMUL.FTZ R2, R109, -1.4426950216293334961 ;  /* 0xbfb8aa3b6d02b820 */ /* 0x002fc60000410000 */
[----:B------:R-:W-:Y:S01]  /*7710*/  STS.128 [R10+0x30], R80 ;  /* 0x000030500a007388 */ /* 0x000fe20000000c00 */
[----:B------:R-:W-:-:S03]  /*7720*/  NOP ;  /* 0x0000000000007918 */ /* 0x000fc60000000000 */
[----:B------:R-:W0:Y:S01]  /*7730*/  LDS.128 R12, [R112] ;  /* 0x00000000700c7984 */ /* 0x000e220000000c00 */
[----:B--2---:R-:W-:Y:S01]  /*7740*/  @!P2 FMUL.FTZ R3, R110, -1.4426950216293334961 ;  /* 0xbfb8aa3b6e03a820 */ /* 0x004fe20000410000 */
[----:B------:R-:W-:Y:S01]  /*7750*/  @!P5 FMUL.FTZ R0, R108, -1.4426950216293334961 ;  /* 0xbfb8aa3b6c00d820 */ /* 0x000fe20000410000 */
[----:B------:R-:W-:Y:S01]  /*7760*/  @!P3 MUFU.EX2 R2, R2 ;  /* 0x000000020002b308 */ /* 0x000fe20000000800 */
[----:B------:R-:W1:Y:S04]  /*7770*/  LDS.128 R16, [R112+0x200] ;  /* 0x0002000070107984 */ /* 0x000e680000000c00 */
[----:B------:R-:W2:Y:S03]  /*7780*/  LDS.128 R20, [R112+0x400] ;  /* 0x0004000070147984 */ /* 0x000ea60000000c00 */
[----:B------:R-:W-:Y:S01]  /*7790*/  @!P0 MUFU.EX2 R8, R8 ;  /* 0x0000000800088308 */ /* 0x000fe20000000800 */
[----:B------:R-:W3:Y:S01]  /*77a0*/  LDS.128 R24, [R112+0x600] ;  /* 0x0006000070187984 */ /* 0x000ee20000000c00 */
[----:B------:R-:W-:-:S06]  /*77b0*/  @!P4 FMUL.FTZ R4, R111, -1.4426950216293334961 ;  /* 0xbfb8aa3b6f04c820 */ /* 0x000fcc0000410000 */
[----:B------:R-:W4:Y:S08]  /*77c0*/  @!P2 MUFU.EX2 R3, R3 ;  /* 0x000000030003a308 */ /* 0x000f300000000800 */
[----:B------:R-:W5:Y:S08]  /*77d0*/  @!P5 MUFU.EX2 R0, R0 ;  /* 0x000000000000d308 */ /* 0x000f700000000800 */
[----:B------:R0:W1:Y:S01]  /*77e0*/  @!P4 MUFU.EX2 R6, R4 ;  /* 0x000000040006c308 */ /* 0x0000620000000800 */
[----:B----4-:R-:W-:Y:S01]  /*77f0*/  @!P2 FADD.FTZ R5, R3, 1 ;  /* 0x3f8000000305a421 */ /* 0x010fe20000010000 */
[----:B------:R-:W-:Y:S01]  /*7800*/  MOV R3, UR28 ;  /* 0x0000001c00037c02 */ /* 0x000fe20008000f00 */
[----:B0-----:R-:W-:Y:S01]  /*7810*/  @!P3 FADD.FTZ R4, R2, 1 ;  /* 0x3f8000000204b421 */ /* 0x001fe20000010000 */
[----:B------:R-:W-:Y:S01]  /*7820*/  MOV R2, UR29 ;  /* 0x0000001d00027c02 */ /* 0x000fe20008000f00 */
[----:B-----5:R-:W-:-:S04]  /*7830*/  @!P5 FADD.FTZ R0, R0, 1 ;  /* 0x3f8000000000d421 */ /* 0x020fc80000010000 */
[----:B------:R-:W-:Y:S01]  /*7840*/  IMAD.WIDE R2, R88, 0x10, R2 ;  /* 0x0000001058027825 */ /* 0x000fe200078e0202 */
[----:B------:R-:W0:Y:S03]  /*7850*/  @!P5 MUFU.RCP R11, R0 ;  /* 0x00000000000bd308 */ /* 0x000e260000001000 */
[----:B-1----:R-:W-:Y:S01]  /*7860*/  @!P4 FADD.FTZ R6, R6, 1 ;  /* 0x3f8000000606c421 */ /* 0x002fe20000010000 */
[----:B------:R-:W-:Y:S04]  /*7870*/  STG.E.128 desc[UR20][R2.64], R12 ;  /* 0x0000000c02007986 */ /* 0x000fe8000c101d14 */
[----:B------:R-:W-:Y:S01]  /*7880*/  STG.E.128 desc[UR20][R2.64+0x200], R16 ;  /* 0x0002001002007986 */ /* 0x000fe2000c101d14 */
[----:B------:R-:W1:Y:S03]  /*7890*/  @!P3 MUFU.RCP R4, R4 ;  /* 0x000000040004b308 */ /* 0x000e660000001000 */
[----:B--2---:R-:W-:Y:S04]  /*78a0*/  STG.E.128 desc[UR20][R2.64+0x400], R20 ;  /* 0x0004001402007986 */ /* 0x004fe8000c101d14 */
[----:B---3--:R2:W-:Y:S01]  /*78b0*/  STG.E.128 desc[UR20][R2.64+0x600], R24 ;  /* 0x0006001802007986 */ /* 0x0085e2000c101d14 */
[----:B------:R-:W3:Y:S01]  /*78c0*/  @!P2 MUFU.RCP R5, R5 ;  /* 0x000000050005a308 */ /* 0x000ee20000001000 */
[----:B------:R-:W-:Y:S07]  /*78d0*/  BAR.SYNC.DEFER_BLOCKING 0x0 ;  /* 0x0000000000007b1d */ /* 0x000fee0000010000 */
[----:B------:R-:W4:Y:S01]  /*78e0*/  @!P4 MUFU.RCP R6, R6 ;  /* 0x000000060006c308 */ /* 0x000f220000001000 */
[----:B------:R-:W-:Y:S01]  /*78f0*/  @!P0 FADD.FTZ R8, R8, 1 ;  /* 0x3f80000008088421 */ /* 0x000fe20000010000 */
[----:B------:R-:W-:Y:S01]  /*7900*/  @!P1 FADD.FTZ R7, R7, 1 ;  /* 0x3f80000007079421 */ /* 0x000fe20000010000 */
[----:B0-----:R-:W-:Y:S01]  /*7910*/  @!P5 FMUL.FTZ R68, R68, R11 ;  /* 0x0000000b4444d220 */ /* 0x001fe20000410000 */
[----:B------:R-:W-:Y:S01]  /*7920*/  @!P6 FADD.FTZ R9, R9, 1 ;  /* 0x3f8000000909e421 */ /* 0x000fe20000010000 */
[----:B-1----:R-:W-:-:S02]  /*7930*/  @!P3 FMUL.FTZ R69, R69, R4 ;  /* 0x000000044545b220 */ /* 0x002fc40000410000 */
[----:B------:R-:W-:Y:S01]  /*7940*/  FADD.FTZ R0, R68, R29 ;  /* 0x0000001d44007221 */ /* 0x000fe20000010000 */
[----:B------:R-:W0:Y:S01]  /*7950*/  @!P0 MUFU.RCP R8, R8 ;  /* 0x0000000800088308 */ /* 0x000e220000001000 */
[----:B---3--:R-:W-:Y:S02]  /*7960*/  @!P2 FMUL.FTZ R70, R70, R5 ;  /* 0x000000054646a220 */ /* 0x008fe40000410000 */
[----:B--2---:R-:W-:-:S05]  /*7970*/  FADD.FTZ R3, R0, R69 ;  /* 0x0000004500037221 */ /* 0x004fca0000010000 */
[----:B------:R-:W1:Y:S01]  /*7980*/  @!P1 MUFU.RCP R7, R7 ;  /* 0x0000000700079308 */ /* 0x000e620000001000 */
[----:B----4-:R-:W-:-:S07]  /*7990*/  @!P4 FMUL.FTZ R71, R71, R6 ;  /* 0x000000064747c220 */ /* 0x010fce0000410000 */
        /* <DEDUP_REMOVED lines=20> */
[----:B------:R-:W-:Y:S01]  /*7ae0*/  UIMAD UR28, UR11, UR31, UR28 ;  /* 0x0000001f0b1c72a4 */ /* 0x000fe2000f8e021c */
[----:B0-----:R-:W-:Y:S01]  /*7af0*/  FADD.FTZ R60, R67, R60 ;  /* 0x0000003c433c7221 */ /* 0x001fe20000010000 */
[----:B------:R-:W-:-:S03]  /*7b00*/  UIMAD.WIDE.U32 UR8, UR11, UR30, UR8 ;  /* 0x0000001e0b0872a5 */ /* 0x000fc6000f8e0008 */
[----:B------:R-:W-:Y:S01]  /*7b10*/  ULDC.64 UR30, c[0x0][0x3b0] ;  /* 0x0000ec00001e7ab9 */ /* 0x000fe20000000a00 */
[----:B------:R-:W-:Y:S01]  /*7b20*/  UIADD3 UR9, UR9, UR28, URZ ;  /* 0x0000001c09097290 */ /* 0x000fe2000fffe03f */
[----:B------:R-:W-:Y:S01]  /*7b30*/  FADD.FTZ R61, R60, R61 ;  /* 0x0000003d3c3d7221 */ /* 0x000fe20000010000 */
[----:B------:R-:W-:Y:S02]  /*7b40*/  UIMAD UR28, UR35, UR30, URZ ;  /* 0x0000001e231c72a4 */ /* 0x000fe4000f8e023f */
        /* <DEDUP_REMOVED lines=33> */
.L_x_2708:
        /* <DEDUP_REMOVED lines=41> */
.L_x_2788:
[----:B------:R-:W-:Y:S05]  /*7ff0*/  BSYNC B0 ;  /* 0x0000000000007941 */ /* 0x000fea0003800000 */
.L_x_2787:
        /* <DEDUP_REMOVED lines=44> */
.L_x_2790:
[----:B------:R-:W2:Y:S02]  /*82c0*/  S2R R11, SR_TID.X ;  /* 0x00000000000b7919 */ /* 0x000ea40000002100 */
.L_x_2791:
[----:B------:R-:W-:Y:S05]  /*82d0*/  BSYNC B0 ;  /* 0x0000000000007941 */ /* 0x000fea0003800000 */
.L_x_2789:
        /* <DEDUP_REMOVED lines=23> */
.L_x_2793:
        /* <DEDUP_REMOVED lines=30> */
.L_x_2792:
[----:B------:R-:W-:Y:S05]  /*8630*/  EXIT ;  /* 0x000000000000794d */ /* 0x000fea0003800000 */
.L_x_2745:
[----:B------:R-:W-:Y:S01]  /*8640*/  HFMA2.MMA R143, -RZ, RZ, 0, 5.9604644775390625e-08 ;  /* 0x00000001ff8f7435 */ /* 0x000fe200000001ff */
[----:B------:R-:W-:Y:S02]  /*8650*/  MOV R144, R141 ;  /* 0x0000008d00907202 */ /* 0x000fe40000000f00 */
[----:B------:R-:W-:Y:S02]  /*8660*/  MOV R127, RZ ;  /* 0x000000ff007f7202 */ /* 0x000fe40000000f00 */
[----:B------:R-:W-:-:S07]  /*8670*/  MOV R126, 0xffffffff ;  /* 0xffffffff007e7802 */ /* 0x000fce0000000f00 */
[----:B-1---5:R-:W-:Y:S05]  /*8680*/  WARPSYNC.COLLECTIVE R126, `(.L_x_2794) ;  /* 0x000000007e087348 */ /* 0x022fea0003c00000 */
[----:B------:R0:W2:Y:S02]  /*8690*/  SHFL.UP P3, R146, R144, R143, R127 ;  /* 0x0400008f90927389 */ /* 0x0000a4000006007f */
[----:B012--5:R-:W-:Y:S01]  /*86a0*/  ENDCOLLECTIVE ;  /* 0x000000000000791b */ /* 0x027fe20003800000 */
.L_x_2794:
[----:B------:R-:W-:Y:S02]  /*86b0*/  MOV R144, R142 ;  /* 0x0000008e00907202 */ /* 0x000fe40000000f00 */
[----:B------:R-:W-:-:S07]  /*86c0*/  MOV R145, R146 ;  /* 0x0000009200917202 */ /* 0x000fce0000000f00 */
[----:B------:R-:W-:Y:S05]  /*86d0*/  WARPSYNC.COLLECTIVE R126, `(.L_x_2795) ;  /* 0x000000007e087348 */ /* 0x000fea0003c00000 */
[----:B------:R0:W1:Y:S02]  /*86e0*/  SHFL.UP P3, R146, R144, R143, R127 ;  /* 0x0400008f90927389 */ /* 0x000064000006007f */
[----:B01----:R-:W-:Y:S01]  /*86f0*/  ENDCOLLECTIVE ;  /* 0x000000000000791b */ /* 0x003fe20003800000 */
.L_x_2795:
        /* <DEDUP_REMOVED lines=8> */
.L_x_2796:
[----:B------:R-:W-:Y:S02]  /*8780*/  MOV R144, R142 ;  /* 0x0000008e00907202 */ /* 0x000fe40000000f00 */
[----:B------:R-:W-:-:S07]  /*8790*/  MOV R145, R146 ;  /* 0x0000009200917202 */ /* 0x000fce0000000f00 */
[----:B------:R-:W-:Y:S05]  /*87a0*/  WARPSYNC.COLLECTIVE R126, `(.L_x_2797) ;  /* 0x000000007e087348 */ /* 0x000fea0003c00000 */
[----:B------:R0:W1:Y:S02]  /*87b0*/  SHFL.UP P3, R146, R144, R143, R127 ;  /* 0x0400008f90927389 */ /* 0x000064000006007f */
[----:B01----:R-:W-:Y:S01]  /*87c0*/  ENDCOLLECTIVE ;  /* 0x000000000000791b */ /* 0x003fe20003800000 */
.L_x_2797:
        /* <DEDUP_REMOVED lines=8> */
.L_x_2798:
[----:B------:R-:W-:Y:S02]  /*8850*/  MOV R144, R142 ;  /* 0x0000008e00907202 */ /* 0x000fe40000000f00 */
[----:B------:R-:W-:-:S07]  /*8860*/  MOV R145, R146 ;  /* 0x0000009200917202 */ /* 0x000fce0000000f00 */
[----:B------:R-:W-:Y:S05]  /*8870*/  WARPSYNC.COLLECTIVE R126, `(.L_x_2799) ;  /* 0x000000007e087348 */ /* 0x000fea0003c00000 */
[----:B------:R0:W1:Y:S02]  /*8880*/  SHFL.UP P3, R146, R144, R143, R127 ;  /* 0x0400008f90927389 */ /* 0x000064000006007f */
[----:B01----:R-:W-:Y:S01]  /*8890*/  ENDCOLLECTIVE ;  /* 0x000000000000791b */ /* 0x003fe20003800000 */
.L_x_2799:
        /* <DEDUP_REMOVED lines=8> */
.L_x_2800:
[----:B------:R-:W-:Y:S02]  /*8920*/  MOV R144, R142 ;  /* 0x0000008e00907202 */ /* 0x000fe40000000f00 */
[----:B------:R-:W-:-:S07]  /*8930*/  MOV R145, R146 ;  /* 0x0000009200917202 */ /* 0x000fce0000000f00 */
[----:B------:R-:W-:Y:S05]  /*8940*/  WARPSYNC.COLLECTIVE R126, `(.L_x_2801) ;  /* 0x000000007e087348 */ /* 0x000fea0003c00000 */
[----:B------:R0:W1:Y:S02]  /*8950*/  SHFL.UP P3, R146, R144, R143, R127 ;  /* 0x0400008f90927389 */ /* 0x000064000006007f */
[----:B01----:R-:W-:Y:S01]  /*8960*/  ENDCOLLECTIVE ;  /* 0x000000000000791b */ /* 0x003fe20003800000 */
.L_x_2801:
        /* <DEDUP_REMOVED lines=8> */
.L_x_2802:
[----:B------:R-:W-:Y:S02]  /*89f0*/  MOV R144, R142 ;  /* 0x0000008e00907202 */ /* 0x000fe40000000f00 */
[----:B------:R-:W-:-:S07]  /*8a00*/  MOV R145, R146 ;  /* 0x0000009200917202 */ /* 0x000fce0000000f00 */
[----:B------:R-:W-:Y:S05]  /*8a10*/  WARPSYNC.COLLECTIVE R126, `(.L_x_2803) ;  /* 0x000000007e087348 */ /* 0x000fea0003c00000 */
[----:B------:R0:W1:Y:S02]  /*8a20*/  SHFL.UP P3, R146, R144, R143, R127 ;  /* 0x0400008f90927389 */ /* 0x000064000006007f */
[----:B01----:R-:W-:Y:S01]  /*8a30*/  ENDCOLLECTIVE ;  /* 0x000000000000791b */ /* 0x003fe20003800000 */
.L_x_2803:
[----:B------:R-:W-:Y:S05]  /*8a40*/  BRA `(.L_x_2804) ;  /* 0xffffffb800ec7947 */ /* 0x000fea000383ffff */
.L_x_2746:
        /* <DEDUP_REMOVED lines=8> */
.L_x_2806:
[----:B------:R-:W-:Y:S05]  /*8ad0*/  BSYNC B0 ;  /* 0x0000000000007941 */ /* 0x000fea0003800000 */
.L_x_2805:
[----:B------:R-:W-:Y:S05]  /*8ae0*/  BRA `(.L_x_2807) ;  /* 0xffffffb800d87947 */ /* 0x000fea000383ffff */
.L_x_2747:
        /* <DEDUP_REMOVED lines=8> */
.L_x_2809:
[----:B------:R-:W-:Y:S05]  /*8b70*/  BSYNC B0 ;  /* 0x0000000000007941 */ /* 0x000fea0003800000 */
.L_x_2808:
[----:B------:R-:W-:Y:S05]  /*8b80*/  BRA `(.L_x_2810) ;  /* 0xffffffb800b87947 */ /* 0x000fea000383ffff */
.L_x_2748:
        /* <DEDUP_REMOVED lines=8> */
.L_x_2812:
[----:B------:R-:W-:Y:S05]  /*8c10*/  BSYNC B0 ;  /* 0x0000000000007941 */ /* 0x000fea0003800000 */
.L_x_2811:
        /* <DEDUP_REMOVED lines=10> */
.L_x_2813:
[----:B------:R-:W-:-:S07]  /*8cc0*/  MOV R127, R118 ;  /* 0x00000076007f7202 */ /* 0x000fce0000000f00 */
[----:B------:R-:W-:Y:S05]  /*8cd0*/  WARPSYNC.COLLECTIVE R126, `(.L_x_2814) ;  /* 0x000000007e087348 */ /* 0x000fea0003c00000 */
[----:B------:R0:W1:Y:S02]  /*8ce0*/  SHFL.IDX P3, R160, R127, R155, R156 ;  /* 0x0000009b7fa07389 */ /* 0x000064000006009c */
[----:B01----:R-:W-:Y:S01]  /*8cf0*/  ENDCOLLECTIVE ;  /* 0x000000000000791b */ /* 0x003fe20003800000 */
.L_x_2814:
[----:B------:R-:W-:Y:S02]  /*8d00*/  MOV R142, R146 ;  /* 0x00000092008e7202 */ /* 0x000fe40000000f00 */
[----:B------:R-:W-:Y:S02]  /*8d10*/  MOV R127, R119 ;  /* 0x00000077007f7202 */ /* 0x000fe40000000f00 */
[----:B------:R-:W-:-:S07]  /*8d20*/  MOV R118, R160 ;  /* 0x000000a000767202 */ /* 0x000fce0000000f00 */
[----:B------:R-:W-:Y:S05]  /*8d30*/  WARPSYNC.COLLECTIVE R126, `(.L_x_2815) ;  /* 0x000000007e087348 */ /* 0x000fea0003c00000 */
[----:B------:R0:W1:Y:S02]  /*8d40*/  SHFL.IDX P3, R160, R127, R155, R156 ;  /* 0x0000009b7fa07389 */ /* 0x000064000006009c */
[----:B01----:R-:W-:Y:S01]  /*8d50*/  ENDCOLLECTIVE ;  /* 0x000000000000791b */ /* 0x003fe20003800000 */
.L_x_2815:
[----:B------:R-:W-:Y:S01]  /*8d60*/  MOV R119, R160 ;  /* 0x000000a000777202 */ /* 0x000fe20000000f00 */
[----:B------:R-:W-:Y:S06]  /*8d70*/  BRA `(.L_x_2816) ;  /* 0xffffffb800547947 */ /* 0x000fec000383ffff */
.L_x_2750:
[----:B------:R-:W-:Y:S01]  /*8d80*/  HFMA2.MMA R155, -RZ, RZ, 0, 5.9604644775390625e-08 ;  /* 0x00000001ff9b7435 */ /* 0x000fe200000001ff */
[----:B------:R-:W-:Y:S02]  /*8d90*/  MOV R160, R163 ;  /* 0x000000a300a07202 */ /* 0x000fe40000000f00 */
[----:B------:R-:W-:Y:S02]  /*8da0*/  MOV R156, 0x1f ;  /* 0x0000001f009c7802 */ /* 0x000fe40000000f00 */
[----:B------:R-:W-:-:S07]  /*8db0*/  MOV R126, 0xffffffff ;  /* 0xffffffff007e7802 */ /* 0x000fce0000000f00 */
[----:B------:R-:W-:Y:S05]  /*8dc0*/  WARPSYNC.COLLECTIVE R126, `(.L_x_2817) ;  /* 0x000000007e087348 */ /* 0x000fea0003c00000 */
[----:B------:R0:W1:Y:S02]  /*8dd0*/  SHFL.DOWN P6, R127, R160, R155, R156 ;  /* 0x0800009ba07f7389 */ /* 0x00006400000c009c */
[----:B01----:R-:W-:Y:S01]  /*8de0*/  ENDCOLLECTIVE ;  /* 0x000000000000791b */ /* 0x003fe20003800000 */
.L_x_2817:
[----:B------:R-:W-:Y:S02]  /*8df0*/  MOV R160, R164 ;  /* 0x000000a400a07202 */ /* 0x000fe40000000f00 */
[----:B------:R-:W-:-:S07]  /*8e00*/  MOV R165, R127 ;  /* 0x0000007f00a57202 */ /* 0x000fce0000000f00 */
[----:B------:R-:W-:Y:S05]  /*8e10*/  WARPSYNC.COLLECTIVE R126, `(.L_x_2818) ;  /* 0x000000007e087348 */ /* 0x000fea0003c00000 */
[----:B------:R0:W1:Y:S02]  /*8e20*/  SHFL.DOWN P6, R127, R160, R155, R156 ;  /* 0x0800009ba07f7389 */ /* 0x00006400000c009c */
[----:B01----:R-:W-:Y:S01]  /*8e30*/  ENDCOLLECTIVE ;  /* 0x000000000000791b */ /* 0x003fe20003800000 */
.L_x_2818:
        /* <DEDUP_REMOVED lines=9> */
.L_x_2819:
[----:B------:R-:W-:Y:S02]  /*8ed0*/  MOV R160, R164 ;  /* 0x000000a400a07202 */ /* 0x000fe40000000f00 */
[----:B------:R-:W-:-:S07]  /*8ee0*/  MOV R165, R127 ;  /* 0x0000007f00a57202 */ /* 0x000fce0000000f00 */
[----:B------:R-:W-:Y:S05]  /*8ef0*/  WARPSYNC.COLLECTIVE R126, `(.L_x_2820) ;  /* 0x000000007e087348 */ /* 0x000fea0003c00000 */
[----:B------:R0:W1:Y:S02]  /*8f00*/  SHFL.DOWN P6, R127, R160, R155, R156 ;  /* 0x0800009ba07f7389 */ /* 0x00006400000c009c */
[----:B01----:R-:W-:Y:S01]  /*8f10*/  ENDCOLLECTIVE ;  /* 0x000000000000791b */ /* 0x003fe20003800000 */
.L_x_2820:
        /* <DEDUP_REMOVED lines=9> */
.L_x_2821:
[----:B------:R-:W-:Y:S02]  /*8fb0*/  MOV R160, R164 ;  /* 0x000000a400a07202 */ /* 0x000fe40000000f00 */
[----:B------:R-:W-:-:S07]  /*8fc0*/  MOV R165, R127 ;  /* 0x0000007f00a57202 */ /* 0x000fce0000000f00 */
[----:B------:R-:W-:Y:S05]  /*8fd0*/  WARPSYNC.COLLECTIVE R126, `(.L_x_2822) ;  /* 0x000000007e087348 */ /* 0x000fea0003c00000 */
[----:B------:R0:W1:Y:S02]  /*8fe0*/  SHFL.DOWN P6, R127, R160, R155, R156 ;  /* 0x0800009ba07f7389 */ /* 0x00006400000c009c */
[----:B01----:R-:W-:Y:S01]  /*8ff0*/  ENDCOLLECTIVE ;  /* 0x000000000000791b */ /* 0x003fe20003800000 */
.L_x_2822:
        /* <DEDUP_REMOVED lines=9> */
.L_x_2823:
[----:B------:R-:W-:Y:S02]  /*9090*/  MOV R160, R164 ;  /* 0x000000a400a07202 */ /* 0x000fe40000000f00 */
[----:B------:R-:W-:-:S07]  /*90a0*/  MOV R165, R127 ;  /* 0x0000007f00a57202 */ /* 0x000fce0000000f00 */
[----:B------:R-:W-:Y:S05]  /*90b0*/  WARPSYNC.COLLECTIVE R126, `(.L_x_2824) ;  /* 0x000000007e087348 */ /* 0x000fea0003c00000 */
[----:B------:R0:W1:Y:S02]  /*90c0*/  SHFL.DOWN P6, R127, R160, R155, R156 ;  /* 0x0800009ba07f7389 */ /* 0x00006400000c009c */
[----:B01----:R-:W-:Y:S01]  /*90d0*/  ENDCOLLECTIVE ;  /* 0x000000000000791b */ /* 0x003fe20003800000 */
.L_x_2824:
        /* <DEDUP_REMOVED lines=9> */
.L_x_2825:
[----:B------:R-:W-:Y:S02]  /*9170*/  MOV R160, R164 ;  /* 0x000000a400a07202 */ /* 0x000fe40000000f00 */
[----:B------:R-:W-:-:S07]  /*9180*/  MOV R165, R127 ;  /* 0x0000007f00a57202 */ /* 0x000fce0000000f00 */
[----:B------:R-:W-:Y:S05]  /*9190*/  WARPSYNC.COLLECTIVE R126, `(.L_x_2826) ;  /* 0x000000007e087348 */ /* 0x000fea0003c00000 */
[----:B------:R0:W1:Y:S02]  /*91a0*/  SHFL.DOWN P6, R127, R160, R155, R156 ;  /* 0x0800009ba07f7389 */ /* 0x00006400000c009c */
[----:B01----:R-:W-:Y:S01]  /*91b0*/  ENDCOLLECTIVE ;  /* 0x000000000000791b */ /* 0x003fe20003800000 */
.L_x_2826:
        /* <DEDUP_REMOVED lines=9> */
.L_x_2827:
[----:B------:R-:W-:Y:S02]  /*9250*/  MOV R127, R164 ;  /* 0x000000a4007f7202 */ /* 0x000fe40000000f00 */
[----:B------:R-:W-:-:S07]  /*9260*/  MOV R165, R160 ;  /* 0x000000a000a57202 */ /* 0x000fce0000000f00 */
[----:B------:R-:W-:Y:S05]  /*9270*/  WARPSYNC.COLLECTIVE R126, `(.L_x_2828) ;  /* 0x000000007e087348 */ /* 0x000fea0003c00000 */
[----:B------:R0:W1:Y:S02]  /*9280*/  SHFL.IDX P3, R160, R127, R155, R156 ;  /* 0x0000009b7fa07389 */ /* 0x000064000006009c */
[----:B01----:R-:W-:Y:S01]  /*9290*/  ENDCOLLECTIVE ;  /* 0x000000000000791b */ /* 0x003fe20003800000 */
.L_x_2828:
[----:B------:R-:W-:Y:S01]  /*92a0*/  HFMA2.MMA R155, -RZ, RZ, 0, 5.9604644775390625e-08 ;  /* 0x00000001ff9b7435 */ /* 0x000fe200000001ff */
[----:B------:R0:W-:Y:S02]  /*92b0*/  STL [R1+0x48], R160 ;  /* 0x000048a001007387 */ /* 0x0001e40000100800 */
[----:B0-----:R-:W-:-:S08]  /*92c0*/  MOV R160, R163 ;  /* 0x000000a300a07202 */ /* 0x001fd00000000f00 */
[----:B------:R-:W-:Y:S05]  /*92d0*/  WARPSYNC.COLLECTIVE R126, `(.L_x_2829) ;  /* 0x000000007e087348 */ /* 0x000fea0003c00000 */
[----:B------:R0:W1:Y:S02]  /*92e0*/  SHFL.DOWN P6, R127, R160, R155, R156 ;  /* 0x0800009ba07f7389 */ /* 0x00006400000c009c */
[----:B01----:R-:W-:Y:S01]  /*92f0*/  ENDCOLLECTIVE ;  /* 0x000000000000791b */ /* 0x003fe20003800000 */
.L_x_2829:
[----:B------:R-:W-:Y:S02]  /*9300*/  MOV R160, R164 ;  /* 0x000000a400a07202 */ /* 0x000fe40000000f00 */
[----:B------:R-:W-:-:S07]  /*9310*/  MOV R163, R127 ;  /* 0x0000007f00a37202 */ /* 0x000fce0000000f00 */
[----:B------:R-:W-:Y:S05]  /*9320*/  WARPSYNC.COLLECTIVE R126, `(.L_x_2830) ;  /* 0x000000007e087348 */ /* 0x000fea0003c00000 */
[----:B------:R0:W1:Y:S02]  /*9330*/  SHFL.DOWN P6, R127, R160, R155, R156 ;  /* 0x0800009ba07f7389 */ /* 0x00006400000c009c */
[----:B01----:R-:W-:Y:S01]  /*9340*/  ENDCOLLECTIVE ;  /* 0x000000000000791b */ /* 0x003fe20003800000 */
.L_x_2830:
[----:B------:R-:W-:Y:S01]  /*9350*/  HFMA2.MMA R155, -RZ, RZ, 0, 0 ;  /* 0x00000000ff9b7435 */ /* 0x000fe200000001ff */
[----:B------:R0:W-:Y:S02]  /*9360*/  STL [R1+0x44], R127 ;  /* 0x0000447f01007387 */ /* 0x0001e40000100800 */
[----:B0-----:R-:W-:-:S08]  /*9370*/  MOV R127, R118 ;  /* 0x00000076007f7202 */ /* 0x001fd00000000f00 */
[----:B------:R-:W-:Y:S05]  /*9380*/  WARPSYNC.COLLECTIVE R126, `(.L_x_2831) ;  /* 0x000000007e087348 */ /* 0x000fea0003c00000 */
[----:B------:R0:W1:Y:S02]  /*9390*/  SHFL.IDX P3, R160, R127, R155, R156 ;  /* 0x0000009b7fa07389 */ /* 0x000064000006009c */
[----:B01----:R-:W-:Y:S01]  /*93a0*/  ENDCOLLECTIVE ;  /* 0x000000000000791b */ /* 0x003fe20003800000 */
.L_x_2831:
[----:B------:R-:W-:Y:S02]  /*93b0*/  MOV R127, R119 ;  /* 0x00000077007f7202 */ /* 0x000fe40000000f00 */
[----:B------:R-:W-:-:S07]  /*93c0*/  MOV R164, R160 ;  /* 0x000000a000a47202 */ /* 0x000fce0000000f00 */
[----:B------:R-:W-:Y:S05]  /*93d0*/  WARPSYNC.COLLECTIVE R126, `(.L_x_2832) ;  /* 0x000000007e087348 */ /* 0x000fea0003c00000 */
[----:B------:R0:W1:Y:S02]  /*93e0*/  SHFL.IDX P3, R160, R127, R155, R156 ;  /* 0x0000009b7fa07389 */ /* 0x000064000006009c */
[----:B01----:R-:W-:Y:S01]  /*93f0*/  ENDCOLLECTIVE ;  /* 0x000000000000791b */ /* 0x003fe20003800000 */
.L_x_2832:
[----:B------:R-:W-:Y:S01]  /*9400*/  MOV R127, R160 ;  /* 0x000000a0007f7202 */ /* 0x000fe20000000f00 */
[----:B------:R-:W-:Y:S06]  /*9410*/  BRA `(.L_x_2833) ;  /* 0xffffffb800b07947 */ /* 0x000fec000383ffff */
.L_x_2834:
        /* <DEDUP_REMOVED lines=14> */
.L_x_10938:


//--------------------- .text._Z25selective_scan_bwd_kernelI32Selective_Scan_bwd_kernel_traitsILi128ELi16ELb1ELb1ELb0ELb1ELb1EffEEv12SSMParamsBwd --------------------------
	.section	.text._Z25selective_scan_bwd_kernelI32Selective_Scan_bwd_kernel_traitsILi128ELi16ELb1ELb1ELb0ELb1ELb1EffEEv12SSMParamsBwd,"ax",@progbits
	.align	128
        .global         _Z25selective_scan_bwd_kernelI32Selective_Scan_bwd_kernel_traitsILi128ELi16ELb1ELb1ELb0ELb1ELb1EffEEv12SSMParamsBwd
        .type           _Z25selective_scan_bwd_kernelI32Selective_Scan_bwd_kernel_traitsILi128ELi16ELb1ELb1ELb0ELb1ELb1EffEEv12SSMParamsBwd,@function
        .size           _Z25selective_scan_bwd_kernelI32Selective_Scan_bwd_kernel_traitsILi128ELi16ELb1ELb1ELb0ELb1ELb1EffEEv12SSMParamsBwd,(.L_x_10939 - _Z25selective_scan_bwd_kernelI32Selective_Scan_bwd_kernel_traitsILi128ELi16ELb1ELb1ELb0ELb1ELb1EffEEv12SSMParamsBwd)
        .other          _Z25selective_scan_bwd_kernelI32Selective_Scan_bwd_kernel_traitsILi128ELi16ELb1ELb1ELb0ELb1ELb1EffEEv12SSMParamsBwd,@"STO_CUDA_ENTRY STV_DEFAULT"
_Z25selective_scan_bwd_kernelI32Selective_Scan_bwd_kernel_traitsILi128ELi16ELb1ELb1ELb0ELb1ELb1EffEEv12SSMParamsBwd:
.text._Z25selective_scan_bwd_kernelI32Selective_Scan_bwd_kernel_traitsILi128ELi16ELb1ELb1ELb0ELb1ELb1EffEEv12SSMParamsBwd:
        /* <DEDUP_REMOVED lines=78> */
[----:B-1----:R-:W-:Y:S01]  /*04e0*/  R2UR UR5, R2 ;  /* 0x00000000020572ca */ /* 0x002fe200000e0000 */
[----:B------:R-:W-:-:S12]  /*04f0*/  @UP0 ULDC UR27, c[0x0][0x21c] ;  /* 0x00008700001b0ab9 */ /* 0x000fd80000000800 */
        /* <DEDUP_REMOVED lines=14> */
[----:B------:R-:W-:Y:S01]  /*05e0*/  UISETP.GT.U32.AND UP4, UPT, UR33, UR12, UPT ;  /* 0x0000000c2100728c */ /* 0x000fe2000bf84070 */
[----:B------:R-:W-:Y:S01]  /*05f0*/  ULDC UR21, c[0x0][0x224] ;  /* 0x0000890000157ab9 */ /* 0x000fe20000000800 */
[----:B------:R-:W-:Y:S02]  /*0600*/  UIMAD.WIDE.U32 UR8, UR10, UR16, UR8 ;  /* 0x000000100a0872a5 */ /* 0x000fe4000f8e0008 */
        /* <DEDUP_REMOVED lines=16> */
[----:B------:R-:W-:Y:S01]  /*0710*/  ULDC.64 UR32, c[0x0][0x2f8] ;  /* 0x0000be0000207ab9 */ /* 0x000fe20000000a00 */
[----:B------:R-:W-:Y:S01]  /*0720*/  UIADD3.X UR4, UR20, UR15, UR28, UP3, !UPT ;  /* 0x0000000f14047290 */ /* 0x000fe20009ffe41c */
[----:B------:R-:W-:Y:S01]  /*0730*/  UMOV UR12, UR29 ;  /* 0x0000001d000c7c82 */ /* 0x000fe20008000000 */
[----:B------:R-:W-:-:S02]  /*0740*/  ULEA UR15, UP3, UR17, UR32, 0x2 ;  /* 0x00000020110f7291 */ /* 0x000fc4000f86103f */
[----:B------:R-:W-:Y:S02]  /*0750*/  @!UP2 UIADD3 UR12, -UR12, URZ, URZ ;  /* 0x0000003f0c0ca290 */ /* 0x000fe4000fffe13f */
[----:B------:R-:W-:Y:S02]  /*0760*/  UIADD3 UR48, UP2, UR26, UR8, URZ ;  /* 0x000000081a307290 */ /* 0x000fe4000ff5e03f */
[----:B------:R-:W-:Y:S02]  /*0770*/  @!UP1 ULOP3.LUT UR12, URZ, UR30, URZ, 0x33, !UPT ;  /* 0x0000001e3f0c9292 */ /* 0x000fe4000f8e333f */
[----:B------:R-:W-:Y:S02]  /*0780*/  ULEA.HI.X UR17, UR17, UR33, UR4, 0x2, UP3 ;  /* 0x0000002111117291 */ /* 0x000fe400098f1404 */
[----:B------:R-:W-:Y:S01]  /*0790*/  UIADD3.X UR9, UR20, UR9, UR31, UP2, !UPT ;  /* 0x0000000914097290 */ /* 0x000fe200097fe41f */
[----:B------:R-:W-:Y:S01]  /*07a0*/  ULDC.64 UR4, c[0x0][0x3b8] ;  /* 0x0000ee0000047ab9 */ /* 0x000fe20000000a00 */
[----:B------:R-:W-:-:S02]  /*07b0*/  USHF.R.S32.HI UR13, URZ, 0x1f, UR12 ;  /* 0x0000001f3f0d7899 */ /* 0x000fc4000801140c */
[----:B------:R-:W-:Y:S01]  /*07c0*/  ULEA UR8, UP1, UR48, UR4, 0x2 ;  /* 0x0000000430087291 */ /* 0x000fe2000f82103f */
[----:B------:R-:W-:Y:S02]  /*07d0*/  ULDC.64 UR30, c[0x0][0x258] ;  /* 0x00009600001e7ab9 */ /* 0x000fe40000000a00 */
[----:B------:R-:W-:Y:S02]  /*07e0*/  UIMAD UR4, UR13, UR30, URZ ;  /* 0x0000001e0d0472a4 */ /* 0x000fe4000f8e023f */
[----:B------:R-:W-:Y:S02]  /*07f0*/  ULEA.HI.X UR48, UR48, UR5, UR9, 0x2, UP1 ;  /* 0x0000000530307291 */ /* 0x000fe400088f1409 */
[----:B------:R-:W-:Y:S01]  /*0800*/  UIMAD.WIDE.U32 UR28, UR12, UR30, UR6 ;  /* 0x0000001e0c1c72a5 */ /* 0x000fe2000f8e0006 */
[----:B------:R-:W-:Y:S01]  /*0810*/  @UP0 ULDC UR9, c[0x0][0x214] ;  /* 0x0000850000090ab9 */ /* 0x000fe20000000800 */
[----:B------:R-:W-:Y:S02]  /*0820*/  UIMAD UR13, UR12, UR31, UR4 ;  /* 0x0000001f0c0d72a4 */ /* 0x000fe4000f8e0204 */
[----:B------:R-:W-:-:S02]  /*0830*/  @UP0 UIMAD UR9, UR11, UR9, UR10 ;  /* 0x000000090b0902a4 */ /* 0x000fc4000f8e020a */
[----:B------:R-:W-:Y:S02]  /*0840*/  UISETP.GE.AND UP1, UPT, UR21, 0x1, UPT ;  /* 0x000000011500788c */ /* 0x000fe4000bf26270 */
[----:B------:R-:W-:Y:S01]  /*0850*/  @UP0 UIMAD UR9, UR9, UR21, URZ ;  /* 0x00000015090902a4 */ /* 0x000fe2000f8e023f */
[----:B------:R-:W-:Y:S01]  /*0860*/  UMOV UR4, URZ ;  /* 0x0000003f00047c82 */ /* 0x000fe20008000000 */
[----:B------:R-:W-:Y:S02]  /*0870*/  UIADD3 UR26, UP2, UR26, UR28, URZ ;  /* 0x0000001c1a1a7290 */ /* 0x000fe4000ff5e03f */
[----:B------:R-:W-:Y:S02]  /*0880*/  UIADD3 UR13, UR29, UR13, URZ ;  /* 0x0000000d1d0d7290 */ /* 0x000fe4000fffe03f */
[----:B------:R-:W-:Y:S02]  /*0890*/  @UP0 UIMAD UR9, UR9, UR27, URZ ;  /* 0x0000001b090902a4 */ /* 0x000fe4000f8e023f */
[----:B------:R-:W-:Y:S01]  /*08a0*/  UIADD3.X UR50, UR20, UR13, URZ, UP2, !UPT ;  /* 0x0000000d14327290 */ /* 0x000fe200097fe43f */
[----:B------:R-:W-:-:S02]  /*08b0*/  ULDC.64 UR6, c[0x0][0x2d8] ;  /* 0x0000b60000067ab9 */ /* 0x000fc40000000a00 */
[----:B------:R-:W-:Y:S01]  /*08c0*/  @UP0 ULDC.64 UR20, c[0x0][0x310] ;  /* 0x0000c40000140ab9 */ /* 0x000fe20000000a00 */
[----:B------:R-:W-:Y:S02]  /*08d0*/  ULEA UR49, UP3, UR26, UR6, 0x2 ;  /* 0x000000061a317291 */ /* 0x000fe4000f86103f */
[----:B------:R-:W-:Y:S01]  /*08e0*/  @UP0 UIMAD.WIDE UR20, UR9, 0x8, UR20 ;  /* 0x00000008091408a5 */ /* 0x000fe2000f8e0214 */
[----:B------:R-:W-:Y:S01]  /*08f0*/  UMOV UR5, URZ ;  /* 0x0000003f00057c82 */ /* 0x000fe20008000000 */
        /* <DEDUP_REMOVED lines=23> */
.L_x_2914:
        /* <DEDUP_REMOVED lines=42> */
[----:B------:R-:W-:Y:S04]  /*0d10*/  LDS.128 R32, [R124+0x10] ;  /* 0x000010007c207984 */ /* 0x000fe80000000c00 */
[----:B------:R-:W-:Y:S04]  /*0d20*/  LDS.128 R8, [R124+0x20] ;  /* 0x000020007c087984 */ /* 0x000fe80000000c00 */
[----:B------:R-:W-:Y:S04]  /*0d30*/  LDS.128 R4, [R124+0x30] ;  /* 0x000030007c047984 */ /* 0x000fe80000000c00 */
[----:B------:R-:W4:Y:S01]  /*0d40*/  LDS.128 R12, [R124] ;  /* 0x000000007c0c7984 */ /* 0x000f220000000c00 */
[----:B------:R-:W-:Y:S06]  /*0d50*/  BAR.SYNC.DEFER_BLOCKING 0x0 ;  /* 0x0000000000007b1d */ /* 0x000fec0000010000 */
[----:B0-----:R-:W5:Y:S04]  /*0d60*/  LDG.E.128 R24, desc[UR18][R2.64] ;  /* 0x0000001202187981 */ /* 0x001f68000c1e1d00 */
[----:B-1----:R-:W5:Y:S04]  /*0d70*/  LDG.E.128 R16, desc[UR18][R2.64+0x200] ;  /* 0x0002001202107981 */ /* 0x002f68000c1e1d00 */
[----:B--2---:R-:W2:Y:S04]  /*0d80*/  LDG.E.128 R20, desc[UR18][R2.64+0x400] ;  /* 0x0004001202147981 */ /* 0x004ea8000c1e1d00 */
[----:B---3--:R-:W3:Y:S01]  /*0d90*/  LDG.E.128 R28, desc[UR18][R2.64+0x600] ;  /* 0x00060012021c7981 */ /* 0x008ee2000c1e1d00 */
[----:B----4-:R-:W-:-:S05]  /*0da0*/  FADD.FTZ R108, R12, UR5 ;  /* 0x000000050c6c7e21 */ /* 0x010fca0008010000 */
[----:B------:R-:W-:Y:S01]  /*0db0*/  FSETP.GTU.FTZ.AND P4, PT, R108, 20, PT ;  /* 0x41a000006c00780b */ /* 0x000fe20003f9c000 */
[----:B------:R-:W-:Y:S01]  /*0dc0*/  FADD.FTZ R123, R32, UR5 ;  /* 0x00000005207b7e21 */ /* 0x000fe20008010000 */
[----:B------:R-:W-:Y:S01]  /*0dd0*/  FADD.FTZ R122, R33, UR5 ;  /* 0x00000005217a7e21 */ /* 0x000fe20008010000 */
[----:B------:R-:W-:Y:S01]  /*0de0*/  FADD.FTZ R121, R34, UR5 ;  /* 0x0000000522797e21 */ /* 0x000fe20008010000 */
[----:B------:R-:W-:Y:S01]  /*0df0*/  FADD.FTZ R120, R35, UR5 ;  /* 0x0000000523787e21 */ /* 0x000fe20008010000 */
[----:B------:R-:W-:Y:S01]  /*0e00*/  FADD.FTZ R109, R8, UR5 ;  /* 0x00000005086d7e21 */ /* 0x000fe20008010000 */
[----:B------:R-:W-:Y:S01]  /*0e10*/  FADD.FTZ R107, R13, UR5 ;  /* 0x000000050d6b7e21 */ /* 0x000fe20008010000 */
[----:B------:R-:W-:Y:S01]  /*0e20*/  UIADD3 UR51, -UR6, UR51, URZ ;  /* 0x0000003306337290 */ /* 0x000fe2000fffe13f */
        /* <DEDUP_REMOVED lines=8> */
[----:B-----5:R0:W-:Y:S04]  /*0eb0*/  STS.128 [R125], R24 ;  /* 0x000000187d007388 */ /* 0x0201e80000000c00 */
[----:B------:R0:W-:Y:S04]  /*0ec0*/  STS.128 [R125+0x200], R16 ;  /* 0x000200107d007388 */ /* 0x0001e80000000c00 */
[----:B--2---:R0:W-:Y:S04]  /*0ed0*/  STS.128 [R125+0x400], R20 ;  /* 0x000400147d007388 */ /* 0x0041e80000000c00 */
[----:B---3--:R0:W-:Y:S01]  /*0ee0*/  STS.128 [R125+0x600], R28 ;  /* 0x0006001c7d007388 */ /* 0x0081e20000000c00 */
[----:B------:R-:W-:Y:S01]  /*0ef0*/  NOP ;  /* 0x0000000000007918 */ /* 0x000fe20000000000 */
        /* <DEDUP_REMOVED lines=32> */
.L_x_2837:
[----:B------:R-:W-:Y:S05]  /*1100*/  BSYNC B0 ;  /* 0x0000000000007941 */ /* 0x000fea0003800000 */
.L_x_2836:
        /* <DEDUP_REMOVED lines=35> */
.L_x_2839:
[----:B------:R-:W-:Y:S05]  /*1340*/  BSYNC B0 ;  /* 0x0000000000007941 */ /* 0x000fea0003800000 */
.L_x_2838:
        /* <DEDUP_REMOVED lines=35> */
.L_x_2841:
[----:B------:R-:W-:Y:S05]  /*1580*/  BSYNC B0 ;  /* 0x0000000000007941 */ /* 0x000fea0003800000 */
.L_x_2840:
        /* <DEDUP_REMOVED lines=35> */
.L_x_2843:
[----:B------:R-:W-:Y:S05]  /*17c0*/  BSYNC B0 ;  /* 0x0000000000007941 */ /* 0x000fea0003800000 */
.L_x_2842:
        /* <DEDUP_REMOVED lines=35> */
.L_x_2845:
[----:B------:R-:W-:Y:S05]  /*1a00*/  BSYNC B0 ;  /* 0x0000000000007941 */ /* 0x000fea0003800000 */
.L_x_2844:
        /* <DEDUP_REMOVED lines=35> */
.L_x_2847:
[----:B------:R-:W-:Y:S05]  /*1c40*/  BSYNC B0 ;  /* 0x0000000000007941 */ /* 0x000fea0003800000 */
.L_x_2846:
        /* <DEDUP_REMOVED lines=35> */
.L_x_2849:
[----:B------:R-:W-:Y:S05]  /*1e80*/  BSYNC B0 ;  /* 0x0000000000007941 */ /* 0x000fea0003800000 */
.L_x_2848:
        /* <DEDUP_REMOVED lines=35> */
.L_x_2851:
[----:B------:R-:W-:Y:S05]  /*20c0*/  BSYNC B0 ;  /* 0x0000000000007941 */ /* 0x000fea0003800000 */
.L_x_2850:
        /* <DEDUP_REMOVED lines=35> */
.L_x_2853:
[----:B------:R-:W-:Y:S05]  /*2300*/  BSYNC B0 ;  /* 0x0000000000007941 */ /* 0x000fea0003800000 */
.L_x_2852:
        /* <DEDUP_REMOVED lines=34> */
.L_x_2855:
[----:B------:R-:W-:Y:S05]  /*2530*/  BSYNC B0 ;  /* 0x0000000000007941 */ /* 0x000fea0003800000 */
.L_x_2854:
        /* <DEDUP_REMOVED lines=33> */
.L_x_2857:
[----:B------:R-:W-:Y:S05]  /*2750*/  BSYNC B0 ;  /* 0x0000000000007941 */ /* 0x000fea0003800000 */
.L_x_2856:
        /* <DEDUP_REMOVED lines=33> */
.L_x_2859:
[----:B------:R-:W-:Y:S05]  /*2970*/  BSYNC B0 ;  /* 0x0000000000007941 */ /* 0x000fea0003800000 */
.L_x_2858:
        /* <DEDUP_REMOVED lines=33> */
.L_x_2861:
[----:B------:R-:W-:Y:S05]  /*2b90*/  BSYNC B0 ;  /* 0x0000000000007941 */ /* 0x000fea0003800000 */
.L_x_2860:
        /* <DEDUP_REMOVED lines=33> */
.L_x_2863:
[----:B------:R-:W-:Y:S05]  /*2db0*/  BSYNC B0 ;  /* 0x0000000000007941 */ /* 0x000fea0003800000 */
.L_x_2862:
        /* <DEDUP_REMOVED lines=33> */
.L_x_2865:
[----:B------:R-:W-:Y:S05]  /*2fd0*/  BSYNC B0 ;  /* 0x0000000000007941 */ /* 0x000fea0003800000 */
.L_x_2864:
        /* <DEDUP_REMOVED lines=33> */
.L_x_2867:
[----:B------:R-:W-:Y:S05]  /*31f0*/  BSYNC B0 ;  /* 0x0000000000007941 */ /* 0x000fea0003800000 */
.L_x_2866:
[----:B------:R-:W-:Y:S01]  /*3200*/  USHF.R.S32.HI UR7, URZ, 0x1f, UR11 ;  /* 0x0000001f3f077899 */ /* 0x000fe2000801140b */
[----:B------:R-:W-:Y:S01]  /*3210*/  LDS.128 R4, [R124+0x10] ;  /* 0x000010007c047984 */ /* 0x000fe20000000c00 */
[----:B------:R-:W-:Y:S01]  /*3220*/  ULEA UR8, UR51, 0xfffff800, 0xb ;  /* 0xfffff80033087891 */ /* 0x000fe2000f8e583f */
[----:B------:R-:W-:Y:S01]  /*3230*/  ULDC.64 UR30, c[0x0][0x2a0] ;  /* 0x0000a800001e7ab9 */ /* 0x000fe20000000a00 */
[----:B------:R-:W-:Y:S01]  /*3240*/  USHF.R.S32.HI UR52, URZ, 0x1f, UR10 ;  /* 0x0000001f3f347899 */ /* 0x000fe2000801140a */
[----:B------:R-:W-:Y:S01]  /*3250*/  LDS.128 R36, [R124+0x20] ;  /* 0x000020007c247984 */ /* 0x000fe20000000c00 */
[----:B------:R-:W-:Y:S02]  /*3260*/  UIMAD UR26, UR7, UR30, URZ ;  /* 0x0000001e071a72a4 */ /* 0x000fe4000f8e023f */
[----:B------:R-:W-:Y:S01]  /*3270*/  USHF.R.S32.HI UR9, URZ, 0x1f, UR8 ;  /* 0x0000001f3f097899 */ /* 0x000fe20008011408 */
[----:B0-----:R-:W-:Y:S01]  /*3280*/  LDS.128 R24, [R124+0x30] ;  /* 0x000030007c187984 */ /* 0x001fe20000000c00 */
        /* <DEDUP_REMOVED lines=38> */
[----:B---3--:R-:W-:Y:S04]  /*34f0*/  STS.128 [R125+0x200], R12 ;  /* 0x0002000c7d007388 */ /* 0x008fe80000000c00 */
[----:B----4-:R-:W-:Y:S04]  /*3500*/  STS.128 [R125+0x400], R16 ;  /* 0x000400107d007388 */ /* 0x010fe80000000c00 */
[----:B-----5:R1:W-:Y:S01]  /*3510*/  STS.128 [R125+0x600], R44 ;  /* 0x0006002c7d007388 */ /* 0x0203e20000000c00 */
[----:B------:R-:W-:-:S03]  /*3520*/  NOP ;  /* 0x0000000000007918 */ /* 0x000fc60000000000 */
[----:B------:R-:W2:Y:S01]  /*3530*/  LDS.128 R40, [R124] ;  /* 0x000000007c287984 */ /* 0x000ea20000000c00 */
[----:B------:R-:W-:Y:S01]  /*3540*/  UIMAD UR28, UR7, UR32, URZ ;  /* 0x00000020071c72a4 */ /* 0x000fe2000f8e023f */
[----:B------:R-:W-:Y:S02]  /*3550*/  ULDC.64 UR26, c[0x0][0x3a0] ;  /* 0x0000e800001a7ab9 */ /* 0x000fe40000000a00 */
[----:B------:R-:W3:Y:S04]  /*3560*/  LDS.128 R28, [R124+0x10] ;  /* 0x000010007c1c7984 */ /* 0x000ee80000000c00 */
[----:B------:R-:W4:Y:S04]  /*3570*/  LDS.128 R48, [R124+0x20] ;  /* 0x000020007c307984 */ /* 0x000f280000000c00 */
[----:B------:R-:W5:Y:S01]  /*3580*/  LDS.128 R32, [R124+0x30] ;  /* 0x000030007c207984 */ /* 0x000f620000000c00 */
[----:B------:R-:W-:Y:S06]  /*3590*/  BAR.SYNC.DEFER_BLOCKING 0x0 ;  /* 0x0000000000007b1d */ /* 0x000fec0000010000 */
[----:B0-----:R-:W5:Y:S04]  /*35a0*/  LDG.E.128 R8, desc[UR18][R2.64] ;  /* 0x0000001202087981 */ /* 0x001f68000c1e1d00 */
[----:B-1----:R-:W5:Y:S04]  /*35b0*/  LDG.E.128 R44, desc[UR18][R2.64+0x600] ;  /* 0x00060012022c7981 */ /* 0x002f68000c1e1d00 */
[----:B------:R-:W5:Y:S04]  /*35c0*/  LDG.E.128 R12, desc[UR18][R2.64+0x200] ;  /* 0x00020012020c7981 */ /* 0x000f68000c1e1d00 */
[----:B------:R0:W5:Y:S01]  /*35d0*/  LDG.E.128 R16, desc[UR18][R2.64+0x400] ;  /* 0x0004001202107981 */ /* 0x000162000c1e1d00 */
[----:B--2---:R-:W-:Y:S01]  /*35e0*/  FMUL.FTZ R53, R41, -1.4426950216293334961 ;  /* 0xbfb8aa3b29357820 */ /* 0x004fe20000410000 */
[----:B------:R-:W-:Y:S01]  /*35f0*/  FMUL.FTZ R52, R40, -1.4426950216293334961 ;  /* 0xbfb8aa3b28347820 */ /* 0x000fe20000410000 */
[----:B---3--:R-:W-:-:S02]  /*3600*/  FMUL.FTZ R60, R28, -1.4426950216293334961 ;  /* 0xbfb8aa3b1c3c7820 */ /* 0x008fc40000410000 */
[----:B------:R-:W1:Y:S01]  /*3610*/  MUFU.EX2 R57, R53 ;  /* 0x0000003500397308 */ /* 0x000e620000000800 */
[----:B0-----:R-:W-:Y:S01]  /*3620*/  FMUL.FTZ R3, R30, -1.4426950216293334961 ;  /* 0xbfb8aa3b1e037820 */ /* 0x001fe20000410000 */
[----:B------:R-:W-:-:S06]  /*3630*/  FMUL.FTZ R2, R29, -1.4426950216293334961 ;  /* 0xbfb8aa3b1d027820 */ /* 0x000fcc0000410000 */
[----:B------:R0:W2:Y:S02]  /*3640*/  MUFU.EX2 R56, R52 ;  /* 0x0000003400387308 */ /* 0x0000a40000000800 */
[----:B0-----:R-:W-:-:S06]  /*3650*/  FMUL.FTZ R52, R31, -1.4426950216293334961 ;  /* 0xbfb8aa3b1f347820 */ /* 0x001fcc0000410000 */
[----:B------:R-:W-:Y:S08]  /*3660*/  MUFU.EX2 R3, R3 ;  /* 0x0000000300037308 */ /* 0x000ff00000000800 */
[----:B------:R-:W-:Y:S08]  /*3670*/  MUFU.EX2 R61, R52 ;  /* 0x00000034003d7308 */ /* 0x000ff00000000800 */
[----:B------:R-:W0:Y:S08]  /*3680*/  MUFU.EX2 R60, R60 ;  /* 0x0000003c003c7308 */ /* 0x000e300000000800 */
[----:B------:R-:W3:Y:S01]  /*3690*/  MUFU.EX2 R2, R2 ;  /* 0x0000000200027308 */ /* 0x000ee20000000800 */
[----:B-1----:R-:W-:Y:S01]  /*36a0*/  FADD.FTZ R57, R57, 1 ;  /* 0x3f80000039397421 */ /* 0x002fe20000010000 */
[----:B----4-:R-:W-:Y:S01]  /*36b0*/  FMUL.FTZ R65, R49, -1.4426950216293334961 ;  /* 0xbfb8aa3b31417820 */ /* 0x010fe20000410000 */
[----:B--2---:R-:W-:Y:S01]  /*36c0*/  FADD.FTZ R56, R56, 1 ;  /* 0x3f80000038387421 */ /* 0x004fe20000010000 */
[----:B------:R-:W-:-:S04]  /*36d0*/  FMUL.FTZ R55, R43, -1.4426950216293334961 ;  /* 0xbfb8aa3b2b377820 */ /* 0x000fc80000410000 */
[----:B------:R1:W-:Y:S01]  /*36e0*/  MUFU.RCP R66, R57 ;  /* 0x0000003900427308 */ /* 0x0003e20000001000 */
[----:B0-----:R-:W-:Y:S01]  /*36f0*/  FADD.FTZ R60, R60, 1 ;  /* 0x3f8000003c3c7421 */ /* 0x001fe20000010000 */
[----:B-1----:R-:W-:-:S06]  /*3700*/  FADD.FTZ R57, R3, 1 ;  /* 0x3f80000003397421 */ /* 0x002fcc0000010000 */
[----:B------:R-:W-:Y:S01]  /*3710*/  MUFU.EX2 R73, R65 ;  /* 0x0000004100497308 */ /* 0x000fe20000000800 */
[----:B------:R-:W-:-:S07]  /*3720*/  FMUL.FTZ R53, R48, -1.4426950216293334961 ;  /* 0xbfb8aa3b30357820 */ /* 0x000fce0000410000 */
[----:B------:R3:W-:Y:S08]  /*3730*/  MUFU.RCP R65, R56 ;  /* 0x0000003800417308 */ /* 0x0007f00000001000 */
[----:B------:R-:W0:Y:S01]  /*3740*/  MUFU.EX2 R59, R55 ;  /* 0x00000037003b7308 */ /* 0x000e220000000800 */
[----:B---3--:R-:W-:-:S07]  /*3750*/  FADD.FTZ R56, R2, 1 ;  /* 0x3f80000002387421 */ /* 0x008fce0000010000 */
[----:B------:R-:W-:Y:S08]  /*3760*/  MUFU.RCP R71, R57 ;  /* 0x0000003900477308 */ /* 0x000ff00000001000 */
[----:B------:R-:W1:Y:S08]  /*3770*/  MUFU.RCP R69, R60 ;  /* 0x0000003c00457308 */ /* 0x000e700000001000 */
[----:B------:R-:W2:Y:S08]  /*3780*/  MUFU.RCP R70, R56 ;  /* 0x0000003800467308 */ /* 0x000eb00000001000 */
[----:B------:R-:W3:Y:S01]  /*3790*/  MUFU.EX2 R64, R53 ;  /* 0x0000003500407308 */ /* 0x000ee20000000800 */
[----:B0-----:R-:W-:Y:S01]  /*37a0*/  FADD.FTZ R59, R59, 1 ;  /* 0x3f8000003b3b7421 */ /* 0x001fe20000010000 */
[----:B-1----:R-:W-:-:S06]  /*37b0*/  FMUL.FTZ R57, R28, R69 ;  /* 0x000000451c397220 */ /* 0x002fcc0000410000 */
[----:B------:R0:W-:Y:S01]  /*37c0*/  MUFU.RCP R68, R59 ;  /* 0x0000003b00447308 */ /* 0x0001e20000001000 */
[----:B--2---:R-:W-:Y:S01]  /*37d0*/  FMUL.FTZ R56, R29, R70 ;  /* 0x000000461d387220 */ /* 0x004fe20000410000 */
[----:B------:R-:W-:Y:S01]  /*37e0*/  FMUL.FTZ R111, R4, R57 ;  /* 0x00000039046f7220 */ /* 0x000fe20000410000 */
[----:B------:R-:W-:Y:S02]  /*37f0*/  FADD.FTZ R74, R73, 1 ;  /* 0x3f800000494a7421 */ /* 0x000fe40000010000 */
[----:B------:R-:W-:Y:S01]  /*3800*/  FMUL.FTZ R110, R5, R56 ;  /* 0x00000038056e7220 */ /* 0x000fe20000410000 */
[----:B0-----:R-:W-:Y:S01]  /*3810*/  FMUL.FTZ R59, R30, R71 ;  /* 0x000000471e3b7220 */ /* 0x001fe20000410000 */
[----:B---3--:R-:W-:-:S03]  /*3820*/  FADD.FTZ R64, R64, 1 ;  /* 0x3f80000040407421 */ /* 0x008fc60000010000 */
[----:B------:R-:W-:Y:S01]  /*3830*/  FMUL.FTZ R97, R6, R59 ;  /* 0x0000003b06617220 */ /* 0x000fe20000410000 */
[----:B------:R-:W-:Y:S01]  /*3840*/  STL [R1+0x48], R111 ;  /* 0x0000486f01007387 */ /* 0x000fe20000100800 */
[----:B------:R-:W-:Y:S03]  /*3850*/  MUFU.RCP R73, R64 ;  /* 0x0000004000497308 */ /* 0x000fe60000001000 */
[----:B------:R-:W-:Y:S04]  /*3860*/  STL [R1+0x44], R110 ;  /* 0x0000446e01007387 */ /* 0x000fe80000100800 */
[----:B------:R-:W-:Y:S01]  /*3870*/  STL [R1+0x40], R97 ;  /* 0x0000406101007387 */ /* 0x000fe20000100800 */
[----:B------:R-:W-:Y:S01]  /*3880*/  MUFU.RCP R64, R74 ;  /* 0x0000004a00407308 */ /* 0x000fe20000001000 */
[----:B------:R-:W-:-:S02]  /*3890*/  FMUL.FTZ R54, R42, -1.4426950216293334961 ;  /* 0xbfb8aa3b2a367820 */ /* 0x000fc40000410000 */
[----:B-----5:R0:W-:Y:S02]  /*38a0*/  STS.128 [R125], R8 ;  /* 0x000000087d007388 */ /* 0x0201e40000000c00 */
[----:B0-----:R-:W-:-:S04]  /*38b0*/  FADD.FTZ R10, R61, 1 ;  /* 0x3f8000003d0a7421 */ /* 0x001fc80000010000 */
[----:B------:R-:W0:Y:S01]  /*38c0*/  MUFU.RCP R72, R10 ;  /* 0x0000000a00487308 */ /* 0x000e220000001000 */
[----:B------:R1:W-:Y:S02]  /*38d0*/  STS.128 [R125+0x600], R44 ;  /* 0x0006002c7d007388 */ /* 0x0003e40000000c00 */
[----:B-1----:R-:W-:Y:S01]  /*38e0*/  FADD.FTZ R47, -R71, 1 ;  /* 0x3f800000472f7421 */ /* 0x002fe20000010100 */
[----:B0-----:R-:W-:-:S03]  /*38f0*/  FADD.FTZ R60, -R72, 1 ;  /* 0x3f800000483c7421 */ /* 0x001fc60000010100 */
[----:B------:R-:W-:Y:S01]  /*3900*/  FFMA.FTZ R46, R30, R47, 1 ;  /* 0x3f8000001e2e7423 */ /* 0x000fe2000001002f */
[C---:B------:R-:W-:Y:S01]  /*3910*/  FFMA.FTZ R47, R31.reuse, R60, 1 ;  /* 0x3f8000001f2f7423 */ /* 0x040fe2000001003c */
[----:B------:R-:W-:-:S04]  /*3920*/  FMUL.FTZ R60, R31, R72 ;  /* 0x000000481f3c7220 */ /* 0x000fc80000410000 */
[----:B------:R-:W-:-:S05]  /*3930*/  FMUL.FTZ R96, R7, R60 ;  /* 0x0000003c07607220 */ /* 0x000fca0000410000 */
[----:B------:R-:W-:Y:S04]  /*3940*/  STL [R1+0x3c], R96 ;  /* 0x00003c6001007387 */ /* 0x000fe80000100800 */
[----:B------:R-:W2:Y:S01]  /*3950*/  LDL.LU R74, [R1+0x54] ;  /* 0x00005400014a7983 */ /* 0x000ea20000300800 */
[----:B------:R-:W0:Y:S03]  /*3960*/  MUFU.EX2 R58, R54 ;  /* 0x00000036003a7308 */ /* 0x000e260000000800 */
[----:B------:R-:W-:Y:S04]  /*3970*/  STS.128 [R125+0x200], R12 ;  /* 0x0002000c7d007388 */ /* 0x000fe80000000c00 */
[----:B------:R-:W-:Y:S01]  /*3980*/  STS.128 [R125+0x400], R16 ;  /* 0x000400107d007388 */ /* 0x000fe20000000c00 */
[----:B------:R-:W-:-:S03]  /*3990*/  NOP ;  /* 0x0000000000007918 */ /* 0x000fc60000000000 */
[----:B------:R-:W1:Y:S01]  /*39a0*/  LDS.128 R12, [R124+0x10] ;  /* 0x000010007c0c7984 */ /* 0x000e620000000c00 */
[----:B0-----:R-:W-:Y:S01]  /*39b0*/  FADD.FTZ R58, R58, 1 ;  /* 0x3f8000003a3a7421 */ /* 0x001fe20000010000 */
[----:B------:R-:W-:Y:S01]  /*39c0*/  FADD.FTZ R3, -R65, 1 ;  /* 0x3f80000041037421 */ /* 0x000fe20000010100 */
[----:B------:R-:W-:Y:S01]  /*39d0*/  FADD.FTZ R2, -R66, 1 ;  /* 0x3f80000042027421 */ /* 0x000fe20000010100 */
[----:B------:R-:W-:Y:S01]  /*39e0*/  FADD.FTZ R8, -R68, 1 ;  /* 0x3f80000044087421 */ /* 0x000fe20000010100 */
[----:B------:R-:W0:Y:S01]  /*39f0*/  MUFU.RCP R67, R58 ;  /* 0x0000003a00437308 */ /* 0x000e220000001000 */
[C---:B------:R-:W-:Y:S01]  /*3a00*/  FFMA.FTZ R45, R40.reuse, R3, 1 ;  /* 0x3f800000282d7423 */ /* 0x040fe20000010003 */
[----:B------:R-:W-:Y:S01]  /*3a10*/  FMUL.FTZ R3, R40, R65 ;  /* 0x0000004128037220 */ /* 0x000fe20000410000 */
[----:B------:R-:W3:Y:S01]  /*3a20*/  LDS.128 R16, [R124] ;  /* 0x000000007c107984 */ /* 0x000ee20000000c00 */
[C---:B------:R-:W-:Y:S01]  /*3a30*/  FFMA.FTZ R40, R41.reuse, R2, 1 ;  /* 0x3f80000029287423 */ /* 0x040fe20000010002 */
[----:B------:R-:W-:Y:S01]  /*3a40*/  FMUL.FTZ R2, R41, R66 ;  /* 0x0000004229027220 */ /* 0x000fe20000410000 */
[----:B0-----:R-:W-:Y:S01]  /*3a50*/  FADD.FTZ R9, -R67, 1 ;  /* 0x3f80000043097421 */ /* 0x001fe20000010100 */
[----:B------:R-:W-:-:S03]  /*3a60*/  FMUL.FTZ R61, R42, R67 ;  /* 0x000000432a3d7220 */ /* 0x000fc60000410000 */
[----:B------:R-:W-:Y:S01]  /*3a70*/  FFMA.FTZ R41, R42, R9, 1 ;  /* 0x3f8000002a297423 */ /* 0x000fe20000010009 */
[----:B------:R-:W-:Y:S01]  /*3a80*/  FFMA.FTZ R42, R43, R8, 1 ;  /* 0x3f8000002b2a7423 */ /* 0x000fe20000010008 */
[----:B------:R-:W-:Y:S01]  /*3a90*/  FADD.FTZ R9, -R69, 1 ;  /* 0x3f80000045097421 */ /* 0x000fe20000010100 */
[----:B------:R-:W-:Y:S01]  /*3aa0*/  FADD.FTZ R8, -R70, 1 ;  /* 0x3f80000046087421 */ /* 0x000fe20000010100 */
[----:B------:R-:W-:Y:S02]  /*3ab0*/  FMUL.FTZ R58, R43, R68 ;  /* 0x000000442b3a7220 */ /* 0x000fe40000410000 */
[----:B------:R-:W-:Y:S01]  /*3ac0*/  FFMA.FTZ R44, R28, R9, 1 ;  /* 0x3f8000001c2c7423 */ /* 0x000fe20000010009 */
[----:B------:R-:W-:Y:S02]  /*3ad0*/  FFMA.FTZ R43, R29, R8, 1 ;  /* 0x3f8000001d2b7423 */ /* 0x000fe40000010008 */
[----:B------:R-:W0:Y:S01]  /*3ae0*/  LDS.128 R8, [R124+0x20] ;  /* 0x000020007c087984 */ /* 0x000e220000000c00 */
[----:B------:R-:W-:Y:S01]  /*3af0*/  FMUL.FTZ R62, R51, -1.4426950216293334961 ;  /* 0xbfb8aa3b333e7820 */ /* 0x000fe20000410000 */
[----:B------:R-:W-:Y:S01]  /*3b00*/  FMUL.FTZ R55, R32, -1.4426950216293334961 ;  /* 0xbfb8aa3b20377820 */ /* 0x000fe20000410000 */
[----:B------:R-:W-:Y:S01]  /*3b10*/  FMUL.FTZ R54, R33, -1.4426950216293334961 ;  /* 0xbfb8aa3b21367820 */ /* 0x000fe20000410000 */
[----:B-1----:R-:W-:Y:S01]  /*3b20*/  FMUL.FTZ R4, R4, R12 ;  /* 0x0000000c04047220 */ /* 0x002fe20000410000 */
[----:B------:R-:W-:Y:S01]  /*3b30*/  FMUL.FTZ R5, R5, R13 ;  /* 0x0000000d05057220 */ /* 0x000fe20000410000 */
[----:B------:R-:W-:Y:S01]  /*3b40*/  FMUL.FTZ R6, R6, R14 ;  /* 0x0000000e06067220 */ /* 0x000fe20000410000 */
[----:B------:R-:W-:Y:S01]  /*3b50*/  FMUL.FTZ R7, R7, R15 ;  /* 0x0000000f07077220 */ /* 0x000fe20000410000 */
[----:B------:R-:W1:Y:S01]  /*3b60*/  MUFU.EX2 R62, R62 ;  /* 0x0000003e003e7308 */ /* 0x000e620000000800 */
[----:B------:R-:W-:Y:S01]  /*3b70*/  FMUL.FTZ R63, R50, -1.4426950216293334961 ;  /* 0xbfb8aa3b323f7820 */ /* 0x000fe20000410000 */
[----:B------:R-:W-:Y:S01]  /*3b80*/  FMUL.FTZ R69, R69, R4 ;  /* 0x0000000445457220 */ /* 0x000fe20000410000 */
[----:B------:R-:W-:Y:S01]  /*3b90*/  FMUL.FTZ R70, R70, R5 ;  /* 0x0000000546467220 */ /* 0x000fe20000410000 */
[----:B------:R-:W-:Y:S01]  /*3ba0*/  FMUL.FTZ R71, R71, R6 ;  /* 0x0000000647477220 */ /* 0x000fe20000410000 */
[----:B------:R-:W-:-:S02]  /*3bb0*/  FMUL.FTZ R72, R72, R7 ;  /* 0x0000000748487220 */ /* 0x000fc40000410000 */
[----:B------:R-:W4:Y:S01]  /*3bc0*/  LDS.128 R4, [R124+0x30] ;  /* 0x000030007c047984 */ /* 0x000f220000000c00 */
[----:B------:R-:W5:Y:S01]  /*3bd0*/  MUFU.EX2 R55, R55 ;  /* 0x0000003700377308 */ /* 0x000f620000000800 */
[----:B---3--:R-:W-:-:S07]  /*3be0*/  FMUL.FTZ R28, R20, R16 ;  /* 0x00000010141c7220 */ /* 0x008fce0000410000 */
[----:B------:R-:W3:Y:S01]  /*3bf0*/  MUFU.EX2 R54, R54 ;  /* 0x0000003600367308 */ /* 0x000ee20000000800 */
[----:B------:R-:W-:Y:S01]  /*3c00*/  FMUL.FTZ R53, R34, -1.4426950216293334961 ;  /* 0xbfb8aa3b22357820 */ /* 0x000fe20000410000 */
[----:B------:R-:W-:-:S06]  /*3c10*/  FMUL.FTZ R52, R35, -1.4426950216293334961 ;  /* 0xbfb8aa3b23347820 */ /* 0x000fcc0000410000 */
[----:B------:R-:W3:Y:S01]  /*3c20*/  MUFU.EX2 R63, R63 ;  /* 0x0000003f003f7308 */ /* 0x000ee20000000800 */
[----:B------:R-:W-:Y:S01]  /*3c30*/  FMUL.FTZ R28, R65, R28 ;  /* 0x0000001c411c7220 */ /* 0x000fe20000410000 */
[----:B------:R-:W-:Y:S01]  /*3c40*/  FMUL.FTZ R29, R21, R17 ;  /* 0x00000011151d7220 */ /* 0x000fe20000410000 */
[----:B------:R-:W-:Y:S01]  /*3c50*/  FMUL.FTZ R30, R22, R18 ;  /* 0x00000012161e7220 */ /* 0x000fe20000410000 */
[----:B------:R-:W-:Y:S01]  /*3c60*/  FMUL.FTZ R31, R23, R19 ;  /* 0x00000013171f7220 */ /* 0x000fe20000410000 */
[----:B-1----:R-:W-:Y:S01]  /*3c70*/  FADD.FTZ R62, R62, 1 ;  /* 0x3f8000003e3e7421 */ /* 0x002fe20000010000 */
[----:B------:R-:W-:Y:S01]  /*3c80*/  FMUL.FTZ R28, R28, R45 ;  /* 0x0000002d1c1c7220 */ /* 0x000fe20000410000 */
[----:B------:R-:W-:Y:S01]  /*3c90*/  LEA R45, R92, R0, 0x2 ;  /* 0x000000005c2d7211 */ /* 0x000fe200078e10ff */
[----:B------:R-:W1:Y:S01]  /*3ca0*/  MUFU.EX2 R53, R53 ;  /* 0x0000003500357308 */ /* 0x000e620000000800 */
[----:B------:R-:W-:Y:S01]  /*3cb0*/  FMUL.FTZ R29, R66, R29 ;  /* 0x0000001d421d7220 */ /* 0x000fe20000410000 */
[----:B0-----:R-:W-:Y:S01]  /*3cc0*/  FMUL.FTZ R0, R36, R8 ;  /* 0x0000000824007220 */ /* 0x001fe20000410000 */
[----:B------:R-:W-:Y:S01]  /*3cd0*/  FMUL.FTZ R30, R67, R30 ;  /* 0x0000001e431e7220 */ /* 0x000fe20000410000 */
[----:B------:R-:W-:Y:S01]  /*3ce0*/  FMUL.FTZ R31, R68, R31 ;  /* 0x0000001f441f7220 */ /* 0x000fe20000410000 */
[----:B-----5:R-:W-:Y:S01]  /*3cf0*/  FADD.FTZ R55, R55, 1 ;  /* 0x3f80000037377421 */ /* 0x020fe20000010000 */
[----:B---3--:R-:W-:-:S02]  /*3d00*/  FADD.FTZ R54, R54, 1 ;  /* 0x3f80000036367421 */ /* 0x008fc40000010000 */
[----:B------:R-:W0:Y:S01]  /*3d10*/  MUFU.EX2 R52, R52 ;  /* 0x0000003400347308 */ /* 0x000e220000000800 */
[----:B------:R-:W-:Y:S01]  /*3d20*/  FMUL.FTZ R29, R29, R40 ;  /* 0x000000281d1d7220 */ /* 0x000fe20000410000 */
[----:B------:R-:W-:Y:S01]  /*3d30*/  FADD.FTZ R63, R63, 1 ;  /* 0x3f8000003f3f7421 */ /* 0x000fe20000010000 */
[----:B------:R-:W-:Y:S01]  /*3d40*/  FMUL.FTZ R30, R30, R41 ;  /* 0x000000291e1e7220 */ /* 0x000fe20000410000 */
[----:B------:R-:W-:Y:S01]  /*3d50*/  FMUL.FTZ R31, R31, R42 ;  /* 0x0000002a1f1f7220 */ /* 0x000fe20000410000 */
[----:B------:R-:W-:Y:S01]  /*3d60*/  LEA R68, R45, R126, 0x4 ;  /* 0x0000007e2d447211 */ /* 0x000fe200078e20ff */
[----:B------:R-:W-:Y:S01]  /*3d70*/  BAR.SYNC.DEFER_BLOCKING 0x0 ;  /* 0x0000000000007b1d */ /* 0x000fe20000010000 */
[----:B------:R-:W-:-:S05]  /*3d80*/  FMUL.FTZ R40, R73, R0 ;  /* 0x0000000049287220 */ /* 0x000fca0000410000 */
[----:B------:R-:W3:Y:S01]  /*3d90*/  MUFU.RCP R62, R62 ;  /* 0x0000003e003e7308 */ /* 0x000ee20000001000 */
[----:B------:R-:W-:-:S07]  /*3da0*/  FADD.FTZ R41, -R73, 1 ;  /* 0x3f80000049297421 */ /* 0x000fce0000010100 */
[----:B------:R-:W5:Y:S01]  /*3db0*/  MUFU.RCP R67, R55 ;  /* 0x0000003700437308 */ /* 0x000f620000001000 */
[----:B------:R-:W-:-:S07]  /*3dc0*/  FADD.FTZ R42, -R64, 1 ;  /* 0x3f800000402a7421 */ /* 0x000fce0000010100 */
[----:B------:R-:W4:Y:S01]  /*3dd0*/  MUFU.RCP R0, R54 ;  /* 0x0000003600007308 */ /* 0x000f220000001000 */
[----:B------:R3:W-:Y:S07]  /*3de0*/  STS.128 [R68], R28 ;  /* 0x0000001c44007388 */ /* 0x0007ee0000000c00 */
[----:B------:R4:W4:Y:S01]  /*3df0*/  MUFU.RCP R65, R63 ;  /* 0x0000003f00417308 */ /* 0x0009220000001000 */
[----:B------:R-:W-:Y:S01]  /*3e00*/  FFMA.FTZ R41, R48, R41, 1 ;  /* 0x3f80000030297423 */ /* 0x000fe20000010029 */
[----:B-1----:R-:W-:Y:S01]  /*3e10*/  FADD.FTZ R53, R53, 1 ;  /* 0x3f80000035357421 */ /* 0x002fe20000010000 */
[----:B------:R-:W-:Y:S01]  /*3e20*/  FFMA.FTZ R42, R49, R42, 1 ;  /* 0x3f800000312a7423 */ /* 0x000fe2000001002a */
[----:B0-----:R-:W-:Y:S01]  /*3e30*/  FADD.FTZ R52, R52, 1 ;  /* 0x3f80000034347421 */ /* 0x001fe20000010000 */
[----:B---3--:R-:W-:Y:S01]  /*3e40*/  FMUL.FTZ R29, R70, R43 ;  /* 0x0000002b461d7220 */ /* 0x008fe20000410000 */
[----:B------:R-:W-:Y:S01]  /*3e50*/  FMUL.FTZ R43, R37, R9 ;  /* 0x00000009252b7220 */ /* 0x000fe20000410000 */
[----:B------:R-:W-:-:S03]  /*3e60*/  FMUL.FTZ R28, R69, R44 ;  /* 0x0000002c451c7220 */ /* 0x000fc60000410000 */
[----:B------:R-:W-:Y:S01]  /*3e70*/  FMUL.FTZ R43, R64, R43 ;  /* 0x0000002b402b7220 */ /* 0x000fe20000410000 */
[----:B------:R-:W-:Y:S01]  /*3e80*/  FMUL.FTZ R40, R40, R41 ;  /* 0x0000002928287220 */ /* 0x000fe20000410000 */
[----:B------:R0:W1:Y:S02]  /*3e90*/  MUFU.RCP R69, R53 ;  /* 0x0000003500457308 */ /* 0x0000640000001000 */
[----:B------:R-:W-:Y:S01]  /*3ea0*/  FMUL.FTZ R41, R43, R42 ;  /* 0x0000002a2b297220 */ /* 0x000fe20000410000 */
[----:B------:R-:W-:Y:S01]  /*3eb0*/  FADD.FTZ R42, -R62, 1 ;  /* 0x3f8000003e2a7421 */ /* 0x000fe20000010100 */
[----:B------:R-:W-:Y:S01]  /*3ec0*/  FMUL.FTZ R30, R71, R46 ;  /* 0x0000002e471e7220 */ /* 0x000fe20000410000 */
[----:B-----5:R-:W-:Y:S01]  /*3ed0*/  FADD.FTZ R45, -R67, 1 ;  /* 0x3f800000432d7421 */ /* 0x020fe20000010100 */
[----:B----4-:R-:W-:Y:S02]  /*3ee0*/  FADD.FTZ R46, -R0, 1 ;  /* 0x3f800000002e7421 */ /* 0x010fe40000010100 */
[----:B------:R-:W3:Y:S01]  /*3ef0*/  MUFU.RCP R66, R52 ;  /* 0x0000003400427308 */ /* 0x000ee20000001000 */
[----:B------:R-:W-:Y:S01]  /*3f00*/  FMUL.FTZ R31, R72, R47 ;  /* 0x0000002f481f7220 */ /* 0x000fe20000410000 */
[----:B------:R-:W-:Y:S01]  /*3f10*/  FFMA.FTZ R44, R51, R42, 1 ;  /* 0x3f800000332c7423 */ /* 0x000fe2000001002a */
[----:B------:R-:W-:Y:S01]  /*3f20*/  FMUL.FTZ R63, R48, R73 ;  /* 0x00000049303f7220 */ /* 0x000fe20000410000 */
[----:B------:R-:W-:Y:S01]  /*3f30*/  FADD.FTZ R43, -R65, 1 ;  /* 0x3f800000412b7421 */ /* 0x000fe20000010100 */
[----:B------:R-:W-:Y:S01]  /*3f40*/  FFMA.FTZ R47, R32, R45, 1 ;  /* 0x3f800000202f7423 */ /* 0x000fe2000001002d */
[----:B------:R-:W-:Y:S01]  /*3f50*/  FMUL.FTZ R42, R38, R10 ;  /* 0x0000000a262a7220 */ /* 0x000fe20000410000 */
[----:B------:R-:W-:Y:S01]  /*3f60*/  FFMA.FTZ R48, R33, R46, 1 ;  /* 0x3f80000021307423 */ /* 0x000fe2000001002e */
[----:B------:R-:W-:Y:S01]  /*3f70*/  FMUL.FTZ R45, R39, R11 ;  /* 0x0000000b272d7220 */ /* 0x000fe20000410000 */
[----:B------:R-:W-:Y:S01]  /*3f80*/  FMUL.FTZ R46, R24, R4 ;  /* 0x00000004182e7220 */ /* 0x000fe20000410000 */
[----:B0-----:R-:W-:Y:S01]  /*3f90*/  FMUL.FTZ R53, R25, R5 ;  /* 0x0000000519357220 */ /* 0x001fe20000410000 */
        /* <DEDUP_REMOVED lines=10> */
[----:B------:R-:W-:Y:S01]  /*4040*/  FMUL.FTZ R46, R26, R6 ;  /* 0x000000061a2e7220 */ /* 0x000fe20000410000 */
[----:B---3--:R-:W-:Y:S01]  /*4050*/  FADD.FTZ R48, -R66, 1 ;  /* 0x3f80000042307421 */ /* 0x008fe20000010100 */
        /* <DEDUP_REMOVED lines=13> */
[----:B------:R-:W3:Y:S04]  /*4130*/  LDS.128 R40, [R125+0x400] ;  /* 0x000400007d287984 */ /* 0x000ee80000000c00 */
[----:B------:R-:W4:Y:S01]  /*4140*/  LDS.128 R28, [R125+0x600] ;  /* 0x000600007d1c7984 */ /* 0x000f220000000c00 */
[----:B------:R-:W-:-:S02]  /*4150*/  UIMAD UR30, UR11, UR33, UR28 ;  /* 0x000000210b1e72a4 */ /* 0x000fc4000f8e021c */
[----:B------:R-:W-:Y:S02]  /*4160*/  UIMAD.WIDE.U32 UR28, UR11, UR32, UR8 ;  /* 0x000000200b1c72a5 */ /* 0x000fe4000f8e0008 */
[----:B------:R-:W-:Y:S02]  /*4170*/  UIMAD UR31, UR52, UR26, URZ ;  /* 0x0000001a341f72a4 */ /* 0x000fe4000f8e023f */
[----:B------:R-:W-:Y:S02]  /*4180*/  UIADD3 UR29, UR29, UR30, URZ ;  /* 0x0000001e1d1d7290 */ /* 0x000fe4000fffe03f */
[----:B------:R-:W-:Y:S02]  /*4190*/  UIMAD UR31, UR10, UR27, UR31 ;  /* 0x0000001b0a1f72a4 */ /* 0x000fe4000f8e021f */
[----:B------:R-:W-:Y:S01]  /*41a0*/  UIMAD.WIDE.U32 UR26, UR10, UR26, UR28 ;  /* 0x0000001a0a1a72a5 */ /* 0x000fe2000f8e001c */
[----:B------:R-:W-:Y:S01]  /*41b0*/  ULDC.64 UR32, c[0x0][0x3e8] ;  /* 0x0000fa0000207ab9 */ /* 0x000fe20000000a00 */
[----:B------:R-:W-:-:S02]  /*41c0*/  FMUL.FTZ R64, R49, R64 ;  /* 0x0000004031407220 */ /* 0x000fc40000410000 */
[----:B------:R-:W-:Y:S02]  /*41d0*/  UIADD3 UR29, UR27, UR31, URZ ;  /* 0x0000001f1b1d7290 */ /* 0x000fe4000fffe03f */
[----:B------:R-:W-:Y:S01]  /*41e0*/  ULEA UR28, UP0, UR26, UR32, 0x2 ;  /* 0x000000201a1c7291 */ /* 0x000fe2000f80103f */
[----:B------:R-:W-:Y:S01]  /*41f0*/  FMUL.FTZ R65, R50, R65 ;  /* 0x0000004132417220 */ /* 0x000fe20000410000 */
[----:B------:R-:W-:Y:S01]  /*4200*/  FMUL.FTZ R62, R51, R62 ;  /* 0x0000003e333e7220 */ /* 0x000fe20000410000 */
[----:B------:R-:W-:Y:S01]  /*4210*/  FMUL.FTZ R95, R36, R63 ;  /* 0x0000003f245f7220 */ /* 0x000fe20000410000 */
[----:B------:R-:W-:Y:S01]  /*4220*/  ULEA.HI.X UR29, UR26, UR33, UR29, 0x2, UP0 ;  /* 0x000000211a1d7291 */ /* 0x000fe200080f141d */
        /* <DEDUP_REMOVED lines=10> */
[----:B------:R-:W-:Y:S01]  /*42d0*/  MOV R32, UR28 ;  /* 0x0000001c00207c02 */ /* 0x000fe20008000f00 */
[----:B------:R-:W-:Y:S01]  /*42e0*/  FMUL.FTZ R24, R24, R67 ;  /* 0x0000004318187220 */ /* 0x000fe20000410000 */
[----:B------:R0:W-:Y:S01]  /*42f0*/  STL [R1+0x24], R94 ;  /* 0x0000245e01007387 */ /* 0x0001e20000100800 */
[----:B------:R-:W-:Y:S01]  /*4300*/  MOV R33, UR29 ;  /* 0x0000001d00217c02 */ /* 0x000fe20008000f00 */
[----:B------:R-:W-:Y:S01]  /*4310*/  FMUL.FTZ R66, R35, R66 ;  /* 0x0000004223427220 */ /* 0x000fe20000410000 */
[----:B------:R-:W-:Y:S01]  /*4320*/  FMUL.FTZ R22, R22, R61 ;  /* 0x0000003d16167220 */ /* 0x000fe20000410000 */
[----:B------:R0:W-:Y:S01]  /*4330*/  STL [R1+0x20], R93 ;  /* 0x0000205d01007387 */ /* 0x0001e20000100800 */
[----:B------:R-:W-:Y:S01]  /*4340*/  FMUL.FTZ R25, R25, R0 ;  /* 0x0000000019197220 */ /* 0x000fe20000410000 */
[----:B------:R-:W-:Y:S01]  /*4350*/  FMUL.FTZ R26, R26, R69 ;  /* 0x000000451a1a7220 */ /* 0x000fe20000410000 */
[----:B------:R-:W-:Y:S01]  /*4360*/  FMUL.FTZ R23, R23, R58 ;  /* 0x0000003a17177220 */ /* 0x000fe20000410000 */
[----:B------:R0:W-:Y:S01]  /*4370*/  STL [R1+0x1c], R92 ;  /* 0x00001c5c01007387 */ /* 0x0001e20000100800 */
[----:B------:R-:W-:-:S04]  /*4380*/  IMAD.WIDE R32, R75, 0x10, R32 ;  /* 0x000000104b207825 */ /* 0x000fc800078e0220 */
[----:B------:R-:W-:Y:S01]  /*4390*/  FMUL.FTZ R27, R27, R66 ;  /* 0x000000421b1b7220 */ /* 0x000fe20000410000 */
[----:B------:R-:W-:Y:S01]  /*43a0*/  ULDC.64 UR26, c[0x0][0x320] ;  /* 0x0000c800001a7ab9 */ /* 0x000fe20000000a00 */
[----:B------:R0:W-:Y:S01]  /*43b0*/  STL [R1+0x38], R113 ;  /* 0x0000387101007387 */ /* 0x0001e20000100800 */
[----:B------:R-:W2:Y:S03]  /*43c0*/  LDC R34, c[0x0][0x21c] ;  /* 0x00008700ff227b82 */ /* 0x000ea60000000800 */
[----:B------:R0:W-:Y:S04]  /*43d0*/  STL [R1+0x34], R112 ;  /* 0x0000347001007387 */ /* 0x0001e80000100800 */
[----:B------:R0:W-:Y:S04]  /*43e0*/  STL [R1+0x18], R24 ;  /* 0x0000181801007387 */ /* 0x0001e80000100800 */
[----:B------:R0:W-:Y:S04]  /*43f0*/  STL [R1+0x30], R22 ;  /* 0x0000301601007387 */ /* 0x0001e80000100800 */
[----:B------:R0:W-:Y:S01]  /*4400*/  STL [R1+0x14], R25 ;  /* 0x0000141901007387 */ /* 0x0001e20000100800 */
[----:B------:R-:W-:-:S03]  /*4410*/  ISETP.NE.U32.AND P0, PT, RZ, UR26, PT ;  /* 0x0000001aff007c0c */ /* 0x000fc6000bf05070 */
[----:B------:R1:W-:Y:S04]  /*4420*/  STL [R1+0x10], R26 ;  /* 0x0000101a01007387 */ /* 0x0003e80000100800 */
[----:B------:R1:W-:Y:S04]  /*4430*/  STL [R1+0x2c], R23 ;  /* 0x00002c1701007387 */ /* 0x0003e80000100800 */
[----:B0-----:R0:W-:Y:S04]  /*4440*/  STG.E.128 desc[UR18][R32.64], R52 ;  /* 0x0000003420007986 */ /* 0x0011e8000c101d12 */
[----:B------:R0:W-:Y:S04]  /*4450*/  STL [R1+0xc], R27 ;  /* 0x00000c1b01007387 */ /* 0x0001e80000100800 */
[----:B-1----:R0:W-:Y:S04]  /*4460*/  STG.E.128 desc[UR18][R32.64+0x200], R44 ;  /* 0x0002002c20007986 */ /* 0x0021e8000c101d12 */
[----:B---3--:R0:W-:Y:S04]  /*4470*/  STG.E.128 desc[UR18][R32.64+0x400], R40 ;  /* 0x0004002820007986 */ /* 0x0081e8000c101d12 */
[----:B----4-:R0:W-:Y:S01]  /*4480*/  STG.E.128 desc[UR18][R32.64+0x600], R28 ;  /* 0x0006001c20007986 */ /* 0x0101e2000c101d12 */
[----:B------:R-:W-:Y:S01]  /*4490*/  ISETP.NE.AND.EX P0, PT, RZ, UR27, PT, P0 ;  /* 0x0000001bff007c0c */ /* 0x000fe2000bf05300 */
[----:B--2---:R-:W-:-:S04]  /*44a0*/  FFMA.FTZ R20, R88, R113, R74 ;  /* 0x0000007158147223 */ /* 0x004fc8000001004a */
[----:B------:R-:W-:-:S04]  /*44b0*/  FFMA.FTZ R21, R89, R112, R20 ;  /* 0x0000007059157223 */ /* 0x000fc80000010014 */
[----:B------:R-:W-:-:S04]  /*44c0*/  FFMA.FTZ R20, R90, R22, R21 ;  /* 0x000000165a147223 */ /* 0x000fc80000010015 */
[----:B------:R-:W-:Y:S01]  /*44d0*/  FFMA.FTZ R21, R91, R23, R20 ;  /* 0x000000175b157223 */ /* 0x000fe20000010014 */
[----:B------:R-:W-:Y:S06]  /*44e0*/  @!P0 BRA `(.L_x_2868) ;  /* 0x0000000000b48947 */ /* 0x000fec0003800000 */
        /* <DEDUP_REMOVED lines=32> */
[----:B------:R-:W1:Y:S01]  /*46f0*/  LDS.128 R16, [R125] ;  /* 0x000000007d107984 */ /* 0x000e620000000c00 */
[----:B------:R-:W-:Y:S01]  /*4700*/  UIADD3 UR7, UR9, UR7, URZ ;  /* 0x0000000709077290 */ /* 0x000fe2000fffe03f */
[----:B------:R-:W-:Y:S02]  /*4710*/  MOV R2, UR26 ;  /* 0x0000001a00027c02 */ /* 0x000fe40008000f00 */
[----:B------:R-:W2:Y:S01]  /*4720*/  LDS.128 R12, [R125+0x200] ;  /* 0x000200007d0c7984 */ /* 0x000ea20000000c00 */
[----:B------:R-:W-:-:S03]  /*4730*/  ULEA.HI.X UR8, UR8, UR27, UR7, 0x2, UP0 ;  /* 0x0000001b08087291 */ /* 0x000fc600080f1407 */
[----:B------:R-:W3:Y:S03]  /*4740*/  LDS.128 R8, [R125+0x400] ;  /* 0x000400007d087984 */ /* 0x000ee60000000c00 */
[----:B------:R-:W-:Y:S01]  /*4750*/  MOV R3, UR8 ;  /* 0x0000000800037c02 */ /* 0x000fe20008000f00 */
[----:B------:R-:W4:Y:S02]  /*4760*/  LDS.128 R4, [R125+0x600] ;  /* 0x000600007d047984 */ /* 0x000f240000000c00 */
[----:B------:R-:W-:-:S05]  /*4770*/  IMAD.WIDE R2, R75, 0x10, R2 ;  /* 0x000000104b027825 */ /* 0x000fca00078e0202 */
[----:B-1----:R1:W-:Y:S04]  /*4780*/  STG.E.128 desc[UR18][R2.64], R16 ;  /* 0x0000001002007986 */ /* 0x0023e8000c101d12 */
[----:B--2---:R1:W-:Y:S04]  /*4790*/  STG.E.128 desc[UR18][R2.64+0x200], R12 ;  /* 0x0002000c02007986 */ /* 0x0043e8000c101d12 */
[----:B---3--:R1:W-:Y:S04]  /*47a0*/  STG.E.128 desc[UR18][R2.64+0x400], R8 ;  /* 0x0004000802007986 */ /* 0x0083e8000c101d12 */
[----:B----4-:R1:W-:Y:S02]  /*47b0*/  STG.E.128 desc[UR18][R2.64+0x600], R4 ;  /* 0x0006000402007986 */ /* 0x0103e4000c101d12 */
.L_x_2868:
[----:B------:R-:W-:Y:S01]  /*47c0*/  FFMA.FTZ R0, R84, R111, R21 ;  /* 0x0000006f54007223 */ /* 0x000fe20000010015 */
[----:B------:R-:W-:Y:S01]  /*47d0*/  ISETP.GE.AND P0, PT, R34, 0x1, PT ;  /* 0x000000012200780c */ /* 0x000fe20003f06270 */
[----:B------:R-:W-:Y:S01]  /*47e0*/  BAR.SYNC.DEFER_BLOCKING 0x0 ;  /* 0x0000000000007b1d */ /* 0x000fe20000010000 */
[----:B------:R-:W-:Y:S01]  /*47f0*/  CS2R R74, SRZ ;  /* 0x00000000004a7805 */ /* 0x000fe2000001ff00 */
[----:B-1----:R-:W-:Y:S01]  /*4800*/  FFMA.FTZ R3, R85, R110, R0 ;  /* 0x0000006e55037223 */ /* 0x002fe20000010000 */
        /* <DEDUP_REMOVED lines=14> */
[----:B0-----:R-:W-:Y:S01]  /*48f0*/  FMUL.FTZ R52, R111, UR4 ;  /* 0x000000046f347c20 */ /* 0x001fe20008410000 */
        /* <DEDUP_REMOVED lines=20> */
[----:B------:R-:W-:Y:S01]  /*4a40*/  UIADD3 UR56, UR51, -0x1, URZ ;  /* 0xffffffff33387890 */ /* 0x000fe2000fffe03f */
[----:B------:R-:W-:Y:S01]  /*4a50*/  HFMA2.MMA R75, -RZ, RZ, 0, 0 ;  /* 0x00000000ff4b7435 */ /* 0x000fe200000001ff */
[----:B------:R-:W-:Y:S01]  /*4a60*/  UMOV UR7, URZ ;  /* 0x0000003f00077c82 */ /* 0x000fe20008000000 */
[----:B------:R-:W-:Y:S01]  /*4a70*/  UMOV UR8, URZ ;  /* 0x0000003f00087c82 */ /* 0x000fe20008000000 */
[----:B------:R-:W-:Y:S01]  /*4a80*/  ULEA.HI UR26, UR56, UR56, URZ, 0x1 ;  /* 0x00000038381a7291 */ /* 0x000fe2000f8f083f */
[----:B------:R-:W-:Y:S01]  /*4a90*/  UMOV UR9, URZ ;  /* 0x0000003f00097c82 */ /* 0x000fe20008000000 */
[----:B------:R-:W-:Y:S02]  /*4aa0*/  ULDC UR53, c[0x0][0x224] ;  /* 0x0000890000357ab9 */ /* 0x000fe40000000800 */
[----:B------:R-:W-:Y:S01]  /*4ab0*/  ULOP3.LUT UR32, UR26, 0xfffffe, URZ, 0xc0, !UPT ;  /* 0x00fffffe1a207892 */ /* 0x000fe2000f8ec03f */
[----:B------:R-:W-:Y:S01]  /*4ac0*/  ULDC UR54, c[0x0][0x21c] ;  /* 0x0000870000367ab9 */ /* 0x000fe20000000800 */
[----:B------:R-:W-:-:S02]  /*4ad0*/  ULDC UR55, c[0x0][0x218] ;  /* 0x0000860000377ab9 */ /* 0x000fc40000000800 */
        /* <DEDUP_REMOVED lines=10> */
.L_x_2913:
[----:B------:R-:W-:Y:S01]  /*4b80*/  UIMAD UR44, UR52, UR34, URZ ;  /* 0x00000022342c72a4 */ /* 0x000fe2000f8e023f */
[----:B0-----:R-:W-:Y:S01]  /*4b90*/  SHF.L.U32 R0, R127, 0x2, RZ ;  /* 0x000000027f007819 */ /* 0x001fe200000006ff */
[----:B------:R-:W-:Y:S02]  /*4ba0*/  USHF.R.S32.HI UR57, URZ, 0x1f, UR7 ;  /* 0x0000001f3f397899 */ /* 0x000fe40008011407 */
[----:B------:R-:W-:Y:S01]  /*4bb0*/  UIMAD.WIDE.U32 UR46, UR10, UR34, URZ ;  /* 0x000000220a2e72a5 */ /* 0x000fe2000f8e003f */
[----:B------:R-:W-:Y:S01]  /*4bc0*/  LOP3.LUT R0, R0, 0xffffff80, RZ, 0xc0, !PT ;  /* 0xffffff8000007812 */ /* 0x000fe200078ec0ff */
[----:B------:R-:W-:Y:S02]  /*4bd0*/  UIMAD UR44, UR10, UR35, UR44 ;  /* 0x000000230a2c72a4 */ /* 0x000fe4000f8e022c */
[----:B------:R-:W-:Y:S01]  /*4be0*/  UIMAD UR58, UR57, UR28, URZ ;  /* 0x0000001c393a72a4 */ /* 0x000fe2000f8e023f */
[----:B------:R-:W-:Y:S01]  /*4bf0*/  LOP3.LUT R0, R0, 0x1f, R127, 0xf8, !PT ;  /* 0x0000001f00007812 */ /* 0x000fe200078ef87f */
[----:B------:R-:W-:-:S02]  /*4c00*/  UIADD3 UR47, UR47, UR44, URZ ;  /* 0x0000002c2f2f7290 */ /* 0x000fc4000fffe03f */
[----:B------:R-:W-:Y:S02]  /*4c10*/  UIMAD UR59, UR57, UR32, URZ ;  /* 0x00000020393b72a4 */ /* 0x000fe4000f8e023f */
[----:B------:R-:W-:Y:S02]  /*4c20*/  UIMAD.WIDE.U32 UR44, UR7, UR28, URZ ;  /* 0x0000001c072c72a5 */ /* 0x000fe4000f8e003f */
[----:B------:R-:W-:Y:S02]  /*4c30*/  UIMAD UR58, UR7, UR29, UR58 ;  /* 0x0000001d073a72a4 */ /* 0x000fe4000f8e023a */
[----:B------:R-:W-:Y:S02]  /*4c40*/  UIMAD UR59, UR7, UR33, UR59 ;  /* 0x00000021073b72a4 */ /* 0x000fe4000f8e023b */
[----:B------:R-:W-:Y:S02]  /*4c50*/  UIMAD.WIDE.U32 UR46, UR7, UR32, UR46 ;  /* 0x00000020072e72a5 */ /* 0x000fe4000f8e002e */
[----:B------:R-:W-:-:S02]  /*4c60*/  ULEA UR60, UP1, UR44, UR49, 0x2 ;  /* 0x000000312c3c7291 */ /* 0x000fc4000f82103f */
[----:B------:R-:W-:Y:S02]  /*4c70*/  UIADD3 UR58, UR45, UR58, URZ ;  /* 0x0000003a2d3a7290 */ /* 0x000fe4000fffe03f */
[----:B------:R-:W-:Y:S02]  /*4c80*/  UIADD3 UR59, UR47, UR59, URZ ;  /* 0x0000003b2f3b7290 */ /* 0x000fe4000fffe03f */
[----:B------:R-:W-:Y:S01]  /*4c90*/  ULEA UR47, UP0, UR46, UR30, 0x2 ;  /* 0x0000001e2e2f7291 */ /* 0x000fe2000f80103f */
[----:B-1----:R-:W-:Y:S01]  /*4ca0*/  MOV R2, UR60 ;  /* 0x0000003c00027c02 */ /* 0x002fe20008000f00 */
[----:B------:R-:W-:Y:S02]  /*4cb0*/  ULEA.HI.X UR58, UR44, UR50, UR58, 0x2, UP1 ;  /* 0x000000322c3a7291 */ /* 0x000fe400088f143a */
[----:B------:R-:W-:Y:S02]  /*4cc0*/  ULEA.HI.X UR59, UR46, UR31, UR59, 0x2, UP0 ;  /* 0x0000001f2e3b7291 */ /* 0x000fe400080f143b */
[----:B------:R-:W-:-:S02]  /*4cd0*/  MOV R20, UR47 ;  /* 0x0000002f00147c02 */ /* 0x000fc40008000f00 */
[----:B------:R-:W-:Y:S02]  /*4ce0*/  MOV R3, UR58 ;  /* 0x0000003a00037c02 */ /* 0x000fe40008000f00 */
[----:B------:R-:W-:Y:S01]  /*4cf0*/  MOV R21, UR59 ;  /* 0x0000003b00157c02 */ /* 0x000fe20008000f00 */
[----:B------:R-:W-:-:S04]  /*4d00*/  IMAD.WIDE R2, R0, 0x10, R2 ;  /* 0x0000001000027825 */ /* 0x000fc800078e0202 */
[----:B------:R-:W2:Y:S04]  /*4d10*/  LDG.E R20, desc[UR18][R20.64] ;  /* 0x0000001214147981 */ /* 0x000ea8000c1e1900 */
[----:B------:R-:W3:Y:S04]  /*4d20*/  LDG.E.128 R4, desc[UR18][R2.64] ;  /* 0x0000001202047981 */ /* 0x000ee8000c1e1d00 */
[----:B----4-:R-:W4:Y:S04]  /*4d30*/  LDG.E.128 R8, desc[UR18][R2.64+0x200] ;  /* 0x0002001202087981 */ /* 0x010f28000c1e1d00 */
[----:B------:R-:W4:Y:S04]  /*4d40*/  LDG.E.128 R12, desc[UR18][R2.64+0x400] ;  /* 0x00040012020c7981 */ /* 0x000f28000c1e1d00 */
[----:B------:R0:W4:Y:S01]  /*4d50*/  LDG.E.128 R16, desc[UR18][R2.64+0x600] ;  /* 0x0006001202107981 */ /* 0x000122000c1e1d00 */
[----:B------:R-:W-:Y:S01]  /*4d60*/  UIMAD UR46, UR52, UR40, URZ ;  /* 0x00000028342e72a4 */ /* 0x000fe2000f8e023f */
[C---:B------:R-:W-:Y:S01]  /*4d70*/  LOP3.LUT P0, RZ, R127.reuse, 0x1f, RZ, 0xc0, !PT ;  /* 0x0000001f7fff7812 */ /* 0x040fe2000780c0ff */
[----:B------:R-:W-:Y:S01]  /*4d80*/  UIMAD.WIDE.U32 UR44, UR10, UR40, URZ ;  /* 0x000000280a2c72a5 */ /* 0x000fe2000f8e003f */
[----:B------:R-:W-:Y:S01]  /*4d90*/  MOV R0, UR51 ;  /* 0x0000003300007c02 */ /* 0x000fe20008000f00 */
[----:B------:R-:W-:Y:S01]  /*4da0*/  UIMAD UR46, UR10, UR41, UR46 ;  /* 0x000000290a2e72a4 */ /* 0x000fe2000f8e022e */
[C---:B------:R-:W-:Y:S01]  /*4db0*/  ISETP.NE.AND P1, PT, R127.reuse, RZ, PT ;  /* 0x000000ff7f00720c */ /* 0x040fe20003f25270 */
[----:B------:R-:W-:Y:S01]  /*4dc0*/  UIMAD UR57, UR57, UR38, URZ ;  /* 0x00000026393972a4 */ /* 0x000fe2000f8e023f */
[----:B------:R-:W-:Y:S01]  /*4dd0*/  ISETP.LT.OR P2, PT, R0, 0x2, P0 ;  /* 0x000000020000780c */ /* 0x000fe20000741670 */
[----:B------:R-:W-:Y:S01]  /*4de0*/  UIADD3 UR45, UR45, UR46, URZ ;  /* 0x0000002e2d2d7290 */ /* 0x000fe2000fffe03f */
[----:B0-----:R-:W-:Y:S01]  /*4df0*/  MOV R3, UR51 ;  /* 0x0000003300037c02 */ /* 0x001fe20008000f00 */
[----:B------:R-:W-:Y:S01]  /*4e00*/  UIMAD UR57, UR7, UR39, UR57 ;  /* 0x00000027073972a4 */ /* 0x000fe2000f8e0239 */
[----:B------:R-:W-:Y:S01]  /*4e10*/  IADD3 R2, R127, 0x200, RZ ;  /* 0x000002007f027810 */ /* 0x000fe20007ffe0ff */
[----:B------:R-:W-:-:S04]  /*4e20*/  UIMAD.WIDE.U32 UR44, UR7, UR38, UR44 ;  /* 0x00000026072c72a5 */ /* 0x000fc8000f8e002c */
[----:B------:R-:W-:Y:S02]  /*4e30*/  UIADD3 UR45, UR45, UR57, URZ ;  /* 0x000000392d2d7290 */ /* 0x000fe4000fffe03f */
[----:B------:R-:W-:Y:S02]  /*4e40*/  ULEA UR47, UP0, UR44, UR36, 0x2 ;  /* 0x000000242c2f7291 */ /* 0x000fe4000f80103f */
[----:B------:R-:W0:Y:S02]  /*4e50*/  @!P2 LDC R21, c[0x0][0x21c] ;  /* 0x00008700ff15ab82 */ /* 0x000e240000000800 */
[----:B------:R-:W-:Y:S02]  /*4e60*/  ULEA.HI.X UR44, UR44, UR37, UR45, 0x2, UP0 ;  /* 0x000000252c2c7291 */ /* 0x000fe400080f142d */
[----:B------:R-:W-:-:S04]  /*4e70*/  MOV R128, UR47 ;  /* 0x0000002f00807c02 */ /* 0x000fc80008000f00 */
[----:B------:R-:W-:Y:S01]  /*4e80*/  MOV R129, UR44 ;  /* 0x0000002c00817c02 */ /* 0x000fe20008000f00 */
[----:B------:R-:W-:Y:S01]  /*4e90*/  ULEA UR44, UR56, UR7, 0x8 ;  /* 0x00000007382c7291 */ /* 0x000fe2000f8e403f */
[----:B------:R-:W-:Y:S02]  /*4ea0*/  MOV R111, RZ ;  /* 0x000000ff006f7202 */ /* 0x000fe40000000f00 */
[----:B------:R-:W-:Y:S01]  /*4eb0*/  MOV R110, 0x3f800000 ;  /* 0x3f800000006e7802 */ /* 0x000fe20000000f00 */
[----:B------:R-:W-:Y:S01]  /*4ec0*/  BSSY B0, `(.L_x_2870) ;  /* 0x0000086000007945 */ /* 0x000fe20003800000 */
[----:B------:R-:W-:Y:S02]  /*4ed0*/  LEA.HI R117, R127, R127, RZ, 0x1e ;  /* 0x0000007f7f757211 */ /* 0x000fe400078ff0ff */
[----:B--2---:R-:W-:Y:S01]  /*4ee0*/  R2UR UR46, R20 ;  /* 0x00000000142e72ca */ /* 0x004fe200000e0000 */
[----:B---3--:R1:W-:Y:S04]  /*4ef0*/  STS.128 [R125], R4 ;  /* 0x000000047d007388 */ /* 0x0083e80000000c00 */
[----:B----4-:R-:W-:Y:S04]  /*4f00*/  STS.128 [R125+0x200], R8 ;  /* 0x000200087d007388 */ /* 0x010fe80000000c00 */
[----:B------:R2:W-:Y:S04]  /*4f10*/  STS.128 [R125+0x400], R12 ;  /* 0x0004000c7d007388 */ /* 0x0005e80000000c00 */
[----:B------:R-:W-:Y:S01]  /*4f20*/  MOV R0, UR46 ;  /* 0x0000002e00007c02 */ /* 0x000fe20008000f00 */
[----:B------:R3:W-:Y:S01]  /*4f30*/  STS.128 [R125+0x600], R16 ;  /* 0x000600107d007388 */ /* 0x0007e20000000c00 */
[----:B------:R-:W-:-:S03]  /*4f40*/  NOP ;  /* 0x0000000000007918 */ /* 0x000fc60000000000 */
[----:B------:R-:W4:Y:S01]  /*4f50*/  LDS.128 R40, [R124] ;  /* 0x000000007c287984 */ /* 0x000f220000000c00 */
[----:B------:R-:W-:Y:S01]  /*4f60*/  FMUL.FTZ R0, R0, 1.4426950216293334961 ;  /* 0x3fb8aa3b00007820 */ /* 0x000fe20000410000 */
[----:B-1----:R-:W-:Y:S02]  /*4f70*/  @!P2 IADD3 R4, R3, -0x2, RZ ;  /* 0xfffffffe0304a810 */ /* 0x002fe40007ffe0ff */
[----:B------:R-:W1:Y:S01]  /*4f80*/  LDS.128 R36, [R124+0x10] ;  /* 0x000010007c247984 */ /* 0x000e620000000c00 */
[C---:B------:R-:W-:Y:S01]  /*4f90*/  FMUL.FTZ R138, R0.reuse, R108 ;  /* 0x0000006c008a7220 */ /* 0x040fe20000410000 */
[C---:B------:R-:W-:Y:S01]  /*4fa0*/  FMUL.FTZ R97, R0.reuse, R107 ;  /* 0x0000006b00617220 */ /* 0x040fe20000410000 */
[C---:B------:R-:W-:Y:S01]  /*4fb0*/  FMUL.FTZ R96, R0.reuse, R106 ;  /* 0x0000006a00607220 */ /* 0x040fe20000410000 */
[C---:B------:R-:W-:Y:S01]  /*4fc0*/  FMUL.FTZ R95, R0.reuse, R105 ;  /* 0x00000069005f7220 */ /* 0x040fe20000410000 */
[----:B------:R-:W1:Y:S02]  /*4fd0*/  LDS.128 R32, [R124+0x20] ;  /* 0x000020007c207984 */ /* 0x000e640000000c00 */
[----:B------:R-:W0:Y:S01]  /*4fe0*/  MUFU.EX2 R138, R138 ;  /* 0x0000008a008a7308 */ /* 0x000e220000000800 */
[----:B------:R-:W-:Y:S01]  /*4ff0*/  FMUL.FTZ R94, R0, R123 ;  /* 0x0000007b005e7220 */ /* 0x000fe20000410000 */
[----:B--2---:R-:W-:Y:S01]  /*5000*/  FMUL.FTZ R15, R88, R108 ;  /* 0x0000006c580f7220 */ /* 0x004fe20000410000 */
[----:B------:R-:W-:Y:S01]  /*5010*/  FMUL.FTZ R12, R89, R107 ;  /* 0x0000006b590c7220 */ /* 0x000fe20000410000 */
[----:B------:R-:W-:Y:S01]  /*5020*/  FMUL.FTZ R11, R90, R106 ;  /* 0x0000006a5a0b7220 */ /* 0x000fe20000410000 */
[----:B------:R-:W2:Y:S03]  /*5030*/  LDS.128 R28, [R124+0x30] ;  /* 0x000030007c1c7984 */ /* 0x000ea60000000c00 */
[----:B------:R-:W4:Y:S01]  /*5040*/  MUFU.EX2 R97, R97 ;  /* 0x0000006100617308 */ /* 0x000f220000000800 */
[----:B------:R-:W-:Y:S01]  /*5050*/  SEL R3, R2, UR44, P1 ;  /* 0x0000002c02037c07 */ /* 0x000fe20008800000 */
[C---:B------:R-:W-:Y:S01]  /*5060*/  FMUL.FTZ R93, R0.reuse, R122 ;  /* 0x0000007a005d7220 */ /* 0x040fe20000410000 */
[----:B------:R-:W5:Y:S01]  /*5070*/  LDG.E R128, desc[UR18][R128.64] ;  /* 0x0000001280807981 */ /* 0x000f62000c1e1900 */
[C---:B------:R-:W-:Y:S01]  /*5080*/  FMUL.FTZ R92, R0.reuse, R121 ;  /* 0x00000079005c7220 */ /* 0x040fe20000410000 */
[----:B------:R-:W-:Y:S01]  /*5090*/  LEA R5, R3, R126, 0x2 ;  /* 0x0000007e03057211 */ /* 0x000fe200078e10ff */
[C---:B------:R-:W-:Y:S01]  /*50a0*/  FMUL.FTZ R27, R0.reuse, R120 ;  /* 0x00000078001b7220 */ /* 0x040fe20000410000 */
[----:B------:R-:W-:Y:S01]  /*50b0*/  FMUL.FTZ R20, R91, R105 ;  /* 0x000000695b147220 */ /* 0x000fe20000410000 */
[----:B------:R-:W1:Y:S01]  /*50c0*/  MUFU.EX2 R96, R96 ;  /* 0x0000006000607308 */ /* 0x000e620000000800 */
[----:B------:R-:W-:Y:S01]  /*50d0*/  FMUL.FTZ R26, R0, R109 ;  /* 0x0000006d001a7220 */ /* 0x000fe20000410000 */
[----:B0-----:R0:W-:Y:S01]  /*50e0*/  STS [R5+0x4c60], R138 ;  /* 0x004c608a05007388 */ /* 0x0011e20000000800 */
[----:B---3--:R-:W-:Y:S01]  /*50f0*/  FMUL.FTZ R19, R84, R123 ;  /* 0x0000007b54137220 */ /* 0x008fe20000410000 */
[----:B------:R-:W-:Y:S01]  /*5100*/  FMUL.FTZ R10, R85, R122 ;  /* 0x0000007a550a7220 */ /* 0x000fe20000410000 */
[----:B------:R-:W-:Y:S01]  /*5110*/  FMUL.FTZ R25, R0, R104 ;  /* 0x0000006800197220 */ /* 0x000fe20000410000 */
[----:B------:R-:W-:Y:S01]  /*5120*/  FMUL.FTZ R9, R86, R121 ;  /* 0x0000007956097220 */ /* 0x000fe20000410000 */
[----:B------:R-:W-:Y:S01]  /*5130*/  @!P2 IMAD R2, R4, R21, UR7 ;  /* 0x000000070402ae24 */ /* 0x000fe2000f8e0215 */
[----:B------:R-:W3:Y:S01]  /*5140*/  MUFU.EX2 R95, R95 ;  /* 0x0000005f005f7308 */ /* 0x000ee20000000800 */
[----:B------:R-:W-:Y:S01]  /*5150*/  MOV R7, 0x8 ;  /* 0x0000000800077802 */ /* 0x000fe20000000f00 */
[----:B----4-:R-:W-:-:S06]  /*5160*/  FMUL.FTZ R24, R15, R40 ;  /* 0x000000280f187220 */ /* 0x010fcc0000410000 */
[----:B------:R-:W4:Y:S01]  /*5170*/  MUFU.EX2 R94, R94 ;  /* 0x0000005e005e7308 */ /* 0x000f220000000800 */
[----:B------:R-:W-:Y:S01]  /*5180*/  FMUL.FTZ R23, R12, R41 ;  /* 0x000000290c177220 */ /* 0x000fe20000410000 */
[----:B------:R-:W-:Y:S01]  /*5190*/  FMUL.FTZ R15, R138, R97 ;  /* 0x000000618a0f7220 */ /* 0x000fe20000410000 */
[----:B------:R-:W-:-:S05]  /*51a0*/  FMUL.FTZ R22, R11, R42 ;  /* 0x0000002a0b167220 */ /* 0x000fca0000410000 */
[----:B------:R-:W0:Y:S01]  /*51b0*/  MUFU.EX2 R93, R93 ;  /* 0x0000005d005d7308 */ /* 0x000e220000000800 */
[----:B------:R-:W-:Y:S01]  /*51c0*/  FFMA.FTZ R11, R24, R97, R23 ;  /* 0x00000061180b7223 */ /* 0x000fe20000010017 */
[----:B-1----:R-:W-:Y:S01]  /*51d0*/  FMUL.FTZ R12, R96, R15 ;  /* 0x0000000f600c7220 */ /* 0x002fe20000410000 */
[----:B------:R-:W-:-:S05]  /*51e0*/  FMUL.FTZ R20, R20, R43 ;  /* 0x0000002b14147220 */ /* 0x000fca0000410000 */
[----:B------:R-:W1:Y:S01]  /*51f0*/  MUFU.EX2 R92, R92 ;  /* 0x0000005c005c7308 */ /* 0x000e620000000800 */
[----:B------:R-:W-:Y:S01]  /*5200*/  FFMA.FTZ R11, R96, R11, R22 ;  /* 0x0000000b600b7223 */ /* 0x000fe20000010016 */
[----:B---3--:R-:W-:Y:S01]  /*5210*/  FMUL.FTZ R113, R95, R12 ;  /* 0x0000000c5f717220 */ /* 0x008fe20000410000 */
[----:B------:R-:W-:Y:S01]  /*5220*/  FMUL.FTZ R19, R19, R36 ;  /* 0x0000002413137220 */ /* 0x000fe20000410000 */
[----:B------:R-:W-:Y:S01]  /*5230*/  FMUL.FTZ R17, R10, R37 ;  /* 0x000000250a117220 */ /* 0x000fe20000410000 */
[----:B------:R-:W-:-:S03]  /*5240*/  FFMA.FTZ R11, R95, R11, R20 ;  /* 0x0000000b5f0b7223 */ /* 0x000fc60000010014 */
[----:B------:R-:W3:Y:S01]  /*5250*/  MUFU.EX2 R27, R27 ;  /* 0x0000001b001b7308 */ /* 0x000ee20000000800 */
[----:B----4-:R-:W-:Y:S01]  /*5260*/  FMUL.FTZ R10, R94, R113 ;  /* 0x000000715e0a7220 */ /* 0x010fe20000410000 */
[----:B------:R-:W-:Y:S01]  /*5270*/  FMUL.FTZ R21, R0, R103 ;  /* 0x0000006700157220 */ /* 0x000fe20000410000 */
[----:B------:R-:W-:Y:S01]  /*5280*/  FFMA.FTZ R12, R94, R11, R19 ;  /* 0x0000000b5e0c7223 */ /* 0x000fe20000010013 */
[----:B------:R-:W-:-:S04]  /*5290*/  FMUL.FTZ R16, R9, R38 ;  /* 0x0000002609107220 */ /* 0x000fc80000410000 */
[----:B------:R-:W4:Y:S01]  /*52a0*/  MUFU.EX2 R26, R26 ;  /* 0x0000001a001a7308 */ /* 0x000f220000000800 */
[----:B0-----:R-:W-:Y:S01]  /*52b0*/  FMUL.FTZ R9, R93, R10 ;  /* 0x0000000a5d097220 */ /* 0x001fe20000410000 */
[----:B------:R-:W-:Y:S01]  /*52c0*/  FMUL.FTZ R18, R0, R102 ;  /* 0x0000006600127220 */ /* 0x000fe20000410000 */
[----:B------:R-:W-:Y:S01]  /*52d0*/  FMUL.FTZ R14, R87, R120 ;  /* 0x00000078570e7220 */ /* 0x000fe20000410000 */
[----:B------:R-:W-:Y:S01]  /*52e0*/  FFMA.FTZ R11, R93, R12, R17 ;  /* 0x0000000c5d0b7223 */ /* 0x000fe20000010011 */
[----:B------:R-:W-:Y:S01]  /*52f0*/  @!P2 IMAD.WIDE R2, R2, R7, UR20 ;  /* 0x000000140202ae25 */ /* 0x000fe2000f8e0207 */
[----:B------:R-:W-:Y:S03]  /*5300*/  BAR.SYNC.DEFER_BLOCKING 0x0 ;  /* 0x0000000000007b1d */ /* 0x000fe60000010000 */
[----:B-1----:R-:W-:-:S03]  /*5310*/  FMUL.FTZ R10, R92, R9 ;  /* 0x000000095c0a7220 */ /* 0x002fc60000410000 */
[----:B------:R-:W0:Y:S01]  /*5320*/  MUFU.EX2 R25, R25 ;  /* 0x0000001900197308 */ /* 0x000e220000000800 */
[----:B------:R-:W-:Y:S01]  /*5330*/  FMUL.FTZ R14, R14, R39 ;  /* 0x000000270e0e7220 */ /* 0x000fe20000410000 */
[----:B------:R-:W-:Y:S01]  /*5340*/  FFMA.FTZ R11, R92, R11, R16 ;  /* 0x0000000b5c0b7223 */ /* 0x000fe20000010010 */
[----:B------:R-:W-:-:S05]  /*5350*/  FMUL.FTZ R6, R81, R104 ;  /* 0x0000006851067220 */ /* 0x000fca0000410000 */
[----:B------:R-:W1:Y:S01]  /*5360*/  MUFU.EX2 R21, R21 ;  /* 0x0000001500157308 */ /* 0x000e620000000800 */
[C---:B---3--:R-:W-:Y:S01]  /*5370*/  FMUL.FTZ R113, R27.reuse, R10 ;  /* 0x0000000a1b717220 */ /* 0x048fe20000410000 */
[----:B------:R-:W-:Y:S01]  /*5380*/  FMUL.FTZ R13, R80, R109 ;  /* 0x0000006d500d7220 */ /* 0x000fe20000410000 */
[----:B------:R-:W-:Y:S01]  /*5390*/  FFMA.FTZ R10, R27, R11, R14 ;  /* 0x0000000b1b0a7223 */ /* 0x000fe2000001000e */
[----:B------:R-:W-:-:S04]  /*53a0*/  FMUL.FTZ R11, R6, R33 ;  /* 0x00000021060b7220 */ /* 0x000fc80000410000 */
[----:B------:R-:W3:Y:S01]  /*53b0*/  MUFU.EX2 R18, R18 ;  /* 0x0000001200127308 */ /* 0x000ee20000000800 */
[----:B------:R2:W5:Y:S01]  /*53c0*/  @!P2 LDG.E.64 R110, desc[UR18][R2.64] ;  /* 0x00000012026ea981 */ /* 0x000562000c1e1b00 */
[----:B------:R-:W-:Y:S01]  /*53d0*/  ISETP.NE.AND P2, PT, R127, 0x7f, PT ;  /* 0x0000007f7f00780c */ /* 0x000fe20003f45270 */
[----:B----4-:R-:W-:Y:S01]  /*53e0*/  FMUL.FTZ R6, R26, R113 ;  /* 0x000000711a067220 */ /* 0x010fe20000410000 */
[----:B------:R-:W-:Y:S01]  /*53f0*/  FMUL.FTZ R13, R13, R32 ;  /* 0x000000200d0d7220 */ /* 0x000fe20000410000 */
[----:B------:R-:W-:Y:S01]  /*5400*/  FMUL.FTZ R5, R82, R103 ;  /* 0x0000006752057220 */ /* 0x000fe20000410000 */
[----:B------:R-:W-:Y:S01]  /*5410*/  FMUL.FTZ R4, R77, R100 ;  /* 0x000000644d047220 */ /* 0x000fe20000410000 */
[----:B0-----:R-:W-:Y:S01]  /*5420*/  FMUL.FTZ R114, R25, R6 ;  /* 0x0000000619727220 */ /* 0x001fe20000410000 */
[----:B------:R-:W-:Y:S01]  /*5430*/  FFMA.FTZ R112, R26, R10, R13 ;  /* 0x0000000a1a707223 */ /* 0x000fe2000001000d */
[----:B------:R-:W-:Y:S01]  /*5440*/  FMUL.FTZ R10, R5, R34 ;  /* 0x00000022050a7220 */ /* 0x000fe20000410000 */
[----:B------:R-:W-:Y:S01]  /*5450*/  FMUL.FTZ R15, R0, R101 ;  /* 0x00000065000f7220 */ /* 0x000fe20000410000 */
[----:B-1----:R-:W-:Y:S01]  /*5460*/  FMUL.FTZ R5, R21, R114 ;  /* 0x0000007215057220 */ /* 0x002fe20000410000 */
[-C--:B--2---:R-:W-:Y:S01]  /*5470*/  FMUL.FTZ R3, R78, R99.reuse ;  /* 0x000000634e037220 */ /* 0x084fe20000410000 */
[C---:B------:R-:W-:Y:S01]  /*5480*/  FMUL.FTZ R12, R0.reuse, R100 ;  /* 0x00000064000c7220 */ /* 0x040fe20000410000 */
[C---:B------:R-:W-:Y:S01]  /*5490*/  FMUL.FTZ R9, R0.reuse, R99 ;  /* 0x0000006300097220 */ /* 0x040fe20000410000 */
[----:B------:R-:W-:Y:S01]  /*54a0*/  @P2 LEA R114, R127, R126, 0x2 ;  /* 0x0000007e7f722211 */ /* 0x000fe200078e10ff */
[----:B------:R-:W-:Y:S01]  /*54b0*/  FMUL.FTZ R6, R0, R98 ;  /* 0x0000006200067220 */ /* 0x000fe20000410000 */
[----:B---3--:R-:W-:Y:S01]  /*54c0*/  FMUL.FTZ R0, R18, R5 ;  /* 0x0000000512007220 */ /* 0x008fe20000410000 */
[----:B------:R-:W-:Y:S01]  /*54d0*/  FMUL.FTZ R5, R4, R29 ;  /* 0x0000001d04057220 */ /* 0x000fe20000410000 */
[----:B------:R-:W-:Y:S01]  /*54e0*/  FMUL.FTZ R4, R3, R30 ;  /* 0x0000001e03047220 */ /* 0x000fe20000410000 */
[----:B------:R-:W0:Y:S01]  /*54f0*/  MUFU.EX2 R15, R15 ;  /* 0x0000000f000f7308 */ /* 0x000e220000000800 */
[----:B------:R1:W2:Y:S01]  /*5500*/  @P2 LDS R3, [R114+0x5464] ;  /* 0x0054640072032984 */ /* 0x0002a20000000800 */
[----:B------:R-:W-:Y:S01]  /*5510*/  FMUL.FTZ R8, R83, R102 ;  /* 0x0000006653087220 */ /* 0x000fe20000410000 */
[----:B------:R-:W-:Y:S01]  /*5520*/  FFMA.FTZ R112, R25, R112, R11 ;  /* 0x0000007019707223 */ /* 0x000fe2000001000b */
[----:B------:R-:W-:Y:S01]  /*5530*/  FMUL.FTZ R7, R76, R101 ;  /* 0x000000654c077220 */ /* 0x000fe20000410000 */
[----:B------:R-:W-:Y:S01]  /*5540*/  FMUL.FTZ R2, R79, R98 ;  /* 0x000000624f027220 */ /* 0x000fe20000410000 */
[----:B------:R-:W-:Y:S01]  /*5550*/  FMUL.FTZ R8, R8, R35 ;  /* 0x0000002308087220 */ /* 0x000fe20000410000 */
[----:B------:R-:W-:Y:S01]  /*5560*/  FFMA.FTZ R113, R21, R112, R10 ;  /* 0x0000007015717223 */ /* 0x000fe2000001000a */
[----:B------:R-:W3:Y:S01]  /*5570*/  MUFU.EX2 R12, R12 ;  /* 0x0000000c000c7308 */ /* 0x000ee20000000800 */
[----:B------:R-:W-:Y:S01]  /*5580*/  FMUL.FTZ R7, R7, R28 ;  /* 0x0000001c07077220 */ /* 0x000fe20000410000 */
[----:B------:R-:W-:Y:S01]  /*5590*/  FMUL.FTZ R2, R2, R31 ;  /* 0x0000001f02027220 */ /* 0x000fe20000410000 */
[----:B------:R-:W-:-:S05]  /*55a0*/  FFMA.FTZ R112, R18, R113, R8 ;  /* 0x0000007112707223 */ /* 0x000fca0000010008 */
[----:B------:R-:W4:Y:S01]  /*55b0*/  MUFU.EX2 R9, R9 ;  /* 0x0000000900097308 */ /* 0x000f220000000800 */
[C---:B0-----:R-:W-:Y:S01]  /*55c0*/  FMUL.FTZ R113, R15.reuse, R0 ;  /* 0x000000000f717220 */ /* 0x041fe20000410000 */
[----:B------:R-:W-:-:S06]  /*55d0*/  FFMA.FTZ R112, R15, R112, R7 ;  /* 0x000000700f707223 */ /* 0x000fcc0000010007 */
[----:B------:R-:W0:Y:S01]  /*55e0*/  MUFU.EX2 R6, R6 ;  /* 0x0000000600067308 */ /* 0x000e220000000800 */
[C---:B---3--:R-:W-:Y:S01]  /*55f0*/  FMUL.FTZ R0, R12.reuse, R113 ;  /* 0x000000710c007220 */ /* 0x048fe20000410000 */
[----:B------:R-:W-:-:S03]  /*5600*/  FFMA.FTZ R112, R12, R112, R5 ;  /* 0x000000700c707223 */ /* 0x000fc60000010005 */
[C---:B----4-:R-:W-:Y:S01]  /*5610*/  FMUL.FTZ R113, R9.reuse, R0 ;  /* 0x0000000009717220 */ /* 0x050fe20000410000 */
[----:B------:R-:W-:Y:S01]  /*5620*/  FFMA.FTZ R115, R9, R112, R4 ;  /* 0x0000007009737223 */ /* 0x000fe20000010004 */
[----:B------:R-:W-:Y:S02]  /*5630*/  LEA R0, R117, R126, 0x3 ;  /* 0x0000007e75007211 */ /* 0x000fe400078e18ff */
[C---:B0-----:R-:W-:Y:S01]  /*5640*/  FMUL.FTZ R112, R6.reuse, R113 ;  /* 0x0000007106707220 */ /* 0x041fe20000410000 */
[----:B------:R-:W-:Y:S01]  /*5650*/  FFMA.FTZ R113, R6, R115, R2 ;  /* 0x0000007306717223 */ /* 0x000fe20000010002 */
[----:B-12---:R-:W-:Y:S06]  /*5660*/  @P2 BRA `(.L_x_2871) ;  /* 0x00000000002c2947 */ /* 0x006fec0003800000 */
        /* <DEDUP_REMOVED lines=9> */
[----:B------:R-:W-:-:S06]  /*5700*/  LEA R3, R3, R126, 0x2 ;  /* 0x0000007e03037211 */ /* 0x000fcc00078e10ff */
[----:B------:R-:W0:Y:S02]  /*5710*/  LDS R3, [R3+0x4c60] ;  /* 0x004c600003037984 */ /* 0x000e240000000800 */
.L_x_2871:
[----:B------:R-:W-:Y:S05]  /*5720*/  BSYNC B0 ;  /* 0x0000000000007941 */ /* 0x000fea0003800000 */
.L_x_2870:
        /* <DEDUP_REMOVED lines=16> */
[----:B------:R-:W-:-:S03]  /*5830*/  ISETP.GT.U32.AND P2, PT, R127, 0x1f, PT ;  /* 0x0000001f7f00780c */ /* 0x000fc60003f44070 */
[----:B------:R1:W-:Y:S01]  /*5840*/  STS.64 [R0+0x4250], R112 ;  /* 0x0042507000007388 */ /* 0x0003e20000000a00 */
[----:B------:R-:W-:Y:S01]  /*5850*/  BAR.SYNC.DEFER_BLOCKING 0x0 ;  /* 0x0000000000007b1d */ /* 0x000fe20000010000 */
[-C--:B--2--5:R-:W-:Y:S01]  /*5860*/  FMUL.FTZ R146, R139, R128.reuse ;  /* 0x000000808b927220 */ /* 0x0a4fe20000410000 */
[----:B---3--:R-:W-:-:S04]  /*5870*/  FMUL.FTZ R162, R137, R128 ;  /* 0x0000008089a27220 */ /* 0x008fc80000410000 */
[----:B------:R1:W-:Y:S01]  /*5880*/  STL [R1], R146 ;  /* 0x0000009201007387 */ /* 0x0003e20000100800 */
[-C--:B----4-:R-:W-:Y:S01]  /*5890*/  FMUL.FTZ R161, R136, R128.reuse ;  /* 0x0000008088a17220 */ /* 0x090fe20000410000 */
        /* <DEDUP_REMOVED lines=13> */
[----:B-1----:R-:W-:Y:S06]  /*5970*/  @P2 BRA `(.L_x_2872) ;  /* 0x0000000000f42947 */ /* 0x002fec0003800000 */
        /* <DEDUP_REMOVED lines=36> */
.L_x_2932:
[----:B------:R-:W-:Y:S01]  /*5bc0*/  ISETP.GE.AND P3, PT, R147, 0x10, PT ;  /* 0x000000109300780c */ /* 0x000fe20003f66270 */
[----:B------:R-:W-:-:S12]  /*5bd0*/  UMOV UR44, 0xffffffff ;  /* 0xffffffff002c7882 */ /* 0x000fd80000000000 */
[C---:B-12---:R-:W-:Y:S01]  /*5be0*/  @P3 FFMA.FTZ R141, R140.reuse, R118, R141 ;  /* 0x000000768c8d3223 */ /* 0x046fe2000001008d */
[----:B---3--:R-:W-:Y:S01]  /*5bf0*/  @P3 FMUL.FTZ R140, R140, R144 ;  /* 0x000000908c8c3220 */ /* 0x008fe20000410000 */
[----:B------:R-:W-:Y:S06]  /*5c00*/  BRA.DIV UR44, `(.L_x_2874) ;  /* 0x000000422cf07947 */ /* 0x000fec000b800000 */
.L_x_2935:
[----:B------:R-:W-:-:S03]  /*5c10*/  UMOV UR44, 0xffffffff ;  /* 0xffffffff002c7882 */ /* 0x000fc60000000000 */
[----:B------:R-:W-:Y:S05]  /*5c20*/  BRA.DIV UR44, `(.L_x_2875) ;  /* 0x000000462c107947 */ /* 0x000fea000b800000 */
.L_x_2938:
[----:B------:R-:W-:-:S03]  /*5c30*/  UMOV UR44, 0xffffffff ;  /* 0xffffffff002c7882 */ /* 0x000fc60000000000 */
[----:B------:R-:W-:Y:S05]  /*5c40*/  BRA.DIV UR44, `(.L_x_2876) ;  /* 0x000000462c307947 */ /* 0x000fea000b800000 */
[----:B------:R-:W1:Y:S04]  /*5c50*/  SHFL.UP PT, R140, R140, 0x1, RZ ;  /* 0x042000008c8c7989 */ /* 0x000e6800000e00ff */
[----:B------:R-:W2:Y:S04]  /*5c60*/  SHFL.UP PT, R141, R141, 0x1, RZ ;  /* 0x042000008d8d7989 */ /* 0x000ea800000e00ff */
[----:B------:R-:W3:Y:S04]  /*5c70*/  SHFL.IDX PT, R110, R110, RZ, 0x1f ;  /* 0x00001fff6e6e7589 */ /* 0x000ee800000e0000 */
[----:B------:R-:W4:Y:S02]  /*5c80*/  SHFL.IDX PT, R111, R111, RZ, 0x1f ;  /* 0x00001fff6f6f7589 */ /* 0x000f2400000e0000 */
.L_x_2944:
        /* <DEDUP_REMOVED lines=12> */
.L_x_2872:
[----:B------:R-:W-:Y:S05]  /*5d50*/  WARPSYNC.ALL ;  /* 0x0000000000007948 */ /* 0x000fea0003800000 */
[----:B------:R-:W-:Y:S01]  /*5d60*/  BAR.SYNC.DEFER_BLOCKING 0x0 ;  /* 0x0000000000007b1d */ /* 0x000fe20000010000 */
[C---:B0-----:R-:W-:Y:S01]  /*5d70*/  FMUL.FTZ R112, R6.reuse, R3 ;  /* 0x0000000306707220 */ /* 0x041fe20000410000 */
[----:B-1----:R-:W-:Y:S01]  /*5d80*/  FFMA.FTZ R110, R6, R128, R129 ;  /* 0x00000080066e7223 */ /* 0x002fe20000010081 */
[----:B------:R-:W-:Y:S02]  /*5d90*/  MOV R114, UR51 ;  /* 0x0000003300727c02 */ /* 0x000fe40008000f00 */
[C---:B------:R-:W-:Y:S01]  /*5da0*/  FMUL.FTZ R111, R9.reuse, R112 ;  /* 0x00000070096f7220 */ /* 0x040fe20000410000 */
[----:B------:R-:W-:Y:S01]  /*5db0*/  FFMA.FTZ R110, R9, R110, R130 ;  /* 0x0000006e096e7223 */ /* 0x000fe20000010082 */
[----:B------:R-:W-:-:S02]  /*5dc0*/  ISETP.GE.OR P0, PT, R114, UR53, P0 ;  /* 0x0000003572007c0c */ /* 0x000fc40008706670 */
        /* <DEDUP_REMOVED lines=97> */
[----:B------:R1:W-:Y:S04]  /*63e0*/  STL [R1+0x4], R118 ;  /* 0x0000047601007387 */ /* 0x0003e80000100800 */
[----:B--23--:R1:W0:Y:S02]  /*63f0*/  SHFL.IDX PT, R119, R111, RZ, 0x1f ;  /* 0x00001fff6f777589 */ /* 0x00c22400000e0000 */
.L_x_2961:
[----:B-1----:R-:W2:Y:S04]  /*6400*/  LDL.LU R118, [R1+0x8] ;  /* 0x0000080001767983 */ /* 0x002ea80000300800 */
[----:B------:R-:W0:Y:S01]  /*6410*/  LDL.LU R155, [R1+0x4] ;  /* 0x00000400019b7983 */ /* 0x000e220000300800 */
        /* <DEDUP_REMOVED lines=15> */
.L_x_2877:
[----:B------:R-:W-:Y:S05]  /*6510*/  WARPSYNC.ALL ;  /* 0x0000000000007948 */ /* 0x000fea0003800000 */
[----:B------:R-:W-:Y:S01]  /*6520*/  ISETP.NE.AND P0, PT, R127, RZ, PT ;  /* 0x000000ff7f00720c */ /* 0x000fe20003f05270 */
[----:B0-----:R-:W2:Y:S04]  /*6530*/  LDL R119, [R1+0x38] ;  /* 0x0000380001777983 */ /* 0x001ea80000100800 */
        /* <DEDUP_REMOVED lines=8> */
[----:B------:R-:W5:Y:S01]  /*65c0*/  LDL R116, [R1+0x24] ;  /* 0x0000240001747983 */ /* 0x000f620000100800 */
[----:B------:R-:W-:Y:S01]  /*65d0*/  FADD.FTZ R24, -R24, R138 ;  /* 0x0000008a18187221 */ /* 0x000fe20000010100 */
[----:B------:R-:W-:Y:S06]  /*65e0*/  BAR.SYNC.DEFER_BLOCKING 0x0 ;  /* 0x0000000000007b1d */ /* 0x000fec0000010000 */
[----:B------:R-:W0:Y:S02]  /*65f0*/  LDS R0, [R0+0x4764] ;  /* 0x0047640000007984 */ /* 0x000e240000000800 */
[----:B0-----:R-:W-:-:S04]  /*6600*/  FFMA.FTZ R3, R0, R3, R128 ;  /* 0x0000000300037223 */ /* 0x001fc80000010080 */
[----:B------:R-:W-:Y:S01]  /*6610*/  FFMA.FTZ R6, R6, R3, R129 ;  /* 0x0000000306067223 */ /* 0x000fe20000010081 */
[----:B--2---:R-:W-:Y:S02]  /*6620*/  FFMA.FTZ R138, R119, R138, RZ ;  /* 0x0000008a778a7223 */ /* 0x004fe400000100ff */
[----:B------:R-:W2:Y:S01]  /*6630*/  LDL R119, [R1+0x20] ;  /* 0x0000200001777983 */ /* 0x000ea20000100800 */
[----:B------:R-:W-:Y:S01]  /*6640*/  FFMA.FTZ R9, R9, R6, R130 ;  /* 0x0000000609097223 */ /* 0x000fe20000010082 */
[----:B---3--:R-:W-:Y:S02]  /*6650*/  FFMA.FTZ R138, R117, R139, R138 ;  /* 0x0000008b758a7223 */ /* 0x008fe4000001008a */
[----:B------:R-:W3:Y:S01]  /*6660*/  LDL R117, [R1+0x1c] ;  /* 0x00001c0001757983 */ /* 0x000ee20000100800 */
[----:B------:R-:W-:Y:S01]  /*6670*/  FFMA.FTZ R12, R12, R9, R131 ;  /* 0x000000090c0c7223 */ /* 0x000fe20000010083 */
[----:B----4-:R-:W-:Y:S01]  /*6680*/  FFMA.FTZ R138, R115, R140, R138 ;  /* 0x0000008c738a7223 */ /* 0x010fe2000001008a */
[----:B------:R-:W-:Y:S01]  /*6690*/  FADD.FTZ R23, -R23, R139 ;  /* 0x0000008b17177221 */ /* 0x000fe20000010100 */
[----:B------:R-:W4:Y:S01]  /*66a0*/  LDL R115, [R1+0x18] ;  /* 0x0000180001737983 */ /* 0x000f220000100800 */
[----:B------:R-:W-:Y:S01]  /*66b0*/  FFMA.FTZ R15, R15, R12, R132 ;  /* 0x0000000c0f0f7223 */ /* 0x000fe20000010084 */
[----:B-----5:R-:W-:Y:S01]  /*66c0*/  FFMA.FTZ R138, R114, R141, R138 ;  /* 0x0000008d728a7223 */ /* 0x020fe2000001008a */
[----:B------:R-:W-:Y:S01]  /*66d0*/  FADD.FTZ R22, -R22, R140 ;  /* 0x0000008c16167221 */ /* 0x000fe20000010100 */
[----:B------:R-:W5:Y:S01]  /*66e0*/  LDL R114, [R1+0x14] ;  /* 0x0000140001727983 */ /* 0x000f620000100800 */
[----:B------:R-:W-:Y:S01]  /*66f0*/  FFMA.FTZ R18, R18, R15, R133 ;  /* 0x0000000f12127223 */ /* 0x000fe20000010085 */
[----:B------:R-:W-:Y:S01]  /*6700*/  FFMA.FTZ R138, R156, R142, R138 ;  /* 0x0000008e9c8a7223 */ /* 0x000fe2000001008a */
[----:B------:R-:W-:Y:S01]  /*6710*/  FADD.FTZ R20, -R20, R141 ;  /* 0x0000008d14147221 */ /* 0x000fe20000010100 */
[----:B------:R-:W-:Y:S01]  /*6720*/  FADD.FTZ R19, -R19, R142 ;  /* 0x0000008e13137221 */ /* 0x000fe20000010100 */
[----:B------:R-:W-:Y:S01]  /*6730*/  FFMA.FTZ R21, R21, R18, R134 ;  /* 0x0000001215157223 */ /* 0x000fe20000010086 */
[----:B------:R-:W-:-:S03]  /*6740*/  FFMA.FTZ R113, R113, R143, R138 ;  /* 0x0000008f71717223 */ /* 0x000fc6000001008a */
[----:B------:R-:W-:Y:S01]  /*6750*/  FFMA.FTZ R25, R25, R21, R135 ;  /* 0x0000001519197223 */ /* 0x000fe20000010087 */
[----:B------:R-:W-:-:S03]  /*6760*/  FFMA.FTZ R0, R155, R144, R113 ;  /* 0x000000909b007223 */ /* 0x000fc60000010071 */
[----:B------:R-:W-:Y:S01]  /*6770*/  FFMA.FTZ R26, R26, R25, R136 ;  /* 0x000000191a1a7223 */ /* 0x000fe20000010088 */
[----:B------:R-:W-:-:S04]  /*6780*/  FFMA.FTZ R113, R154, R145, R0 ;  /* 0x000000919a717223 */ /* 0x000fc80000010000 */
[----:B------:R-:W-:Y:S02]  /*6790*/  FFMA.FTZ R0, R118, R146, R113 ;  /* 0x0000009276007223 */ /* 0x000fe40000010071 */
[----:B------:R-:W5:Y:S01]  /*67a0*/  LDL R118, [R1+0x10] ;  /* 0x0000100001767983 */ /* 0x000f620000100800 */
[----:B------:R-:W-:Y:S01]  /*67b0*/  FFMA.FTZ R27, R27, R26, R137 ;  /* 0x0000001a1b1b7223 */ /* 0x000fe20000010089 */
[----:B------:R-:W-:Y:S01]  /*67c0*/  FFMA.FTZ R113, R116, R147, R0 ;  /* 0x0000009374717223 */ /* 0x000fe20000010000 */
[----:B------:R-:W-:Y:S01]  /*67d0*/  FADD.FTZ R17, -R17, R143 ;  /* 0x0000008f11117221 */ /* 0x000fe20000010100 */
[----:B------:R-:W5:Y:S01]  /*67e0*/  LDL.LU R116, [R1] ;  /* 0x0000000001747983 */ /* 0x000f620000300800 */
[----:B------:R-:W-:Y:S01]  /*67f0*/  FFMA.FTZ R92, R92, R27, R157 ;  /* 0x0000001b5c5c7223 */ /* 0x000fe2000001009d */
[----:B------:R-:W-:Y:S01]  /*6800*/  FADD.FTZ R16, -R16, R144 ;  /* 0x0000009010107221 */ /* 0x000fe20000010100 */
[----:B------:R-:W-:Y:S01]  /*6810*/  FADD.FTZ R14, -R14, R145 ;  /* 0x000000910e0e7221 */ /* 0x000fe20000010100 */
[----:B------:R-:W-:Y:S01]  /*6820*/  FADD.FTZ R13, -R13, R146 ;  /* 0x000000920d0d7221 */ /* 0x000fe20000010100 */
[----:B------:R-:W-:Y:S01]  /*6830*/  FFMA.FTZ R93, R93, R92, R158 ;  /* 0x0000005c5d5d7223 */ /* 0x000fe2000001009e */
[----:B------:R-:W-:Y:S01]  /*6840*/  FADD.FTZ R11, -R11, R147 ;  /* 0x000000930b0b7221 */ /* 0x000fe20000010100 */
[----:B------:R-:W-:Y:S01]  /*6850*/  FMUL.FTZ R128, R21, R104 ;  /* 0x0000006815807220 */ /* 0x000fe20000410000 */
[----:B------:R-:W-:Y:S01]  /*6860*/  FADD.FTZ R10, -R10, R148 ;  /* 0x000000940a0a7221 */ /* 0x000fe20000010100 */
[----:B------:R-:W-:Y:S01]  /*6870*/  FFMA.FTZ R94, R94, R93, R159 ;  /* 0x0000005d5e5e7223 */ /* 0x000fe2000001009f */
[----:B------:R-:W-:Y:S01]  /*6880*/  USHF.R.S32.HI UR44, URZ, 0x1f, UR11 ;  /* 0x0000001f3f2c7899 */ /* 0x000fe2000801140b */
[----:B------:R-:W-:Y:S01]  /*6890*/  FMUL.FTZ R31, R31, R3 ;  /* 0x000000031f1f7220 */ /* 0x000fe20000410000 */
[----:B------:R-:W-:Y:S01]  /*68a0*/  FMUL.FTZ R130, R81, R128 ;  /* 0x0000008051827220 */ /* 0x000fe20000410000 */
[----:B------:R-:W-:Y:S01]  /*68b0*/  FFMA.FTZ R95, R95, R94, R161 ;  /* 0x0000005e5f5f7223 */ /* 0x000fe200000100a1 */
[----:B------:R-:W-:Y:S01]  /*68c0*/  UIADD3 UR45, -UR6, UR53, URZ ;  /* 0x00000035062d7290 */ /* 0x000fe2000fffe13f */
[----:B------:R-:W-:Y:S01]  /*68d0*/  FMUL.FTZ R29, R29, R9 ;  /* 0x000000091d1d7220 */ /* 0x000fe20000410000 */
[----:B------:R-:W-:Y:S01]  /*68e0*/  ULEA UR47, UR51, 0xfffff800, 0xb ;  /* 0xfffff800332f7891 */ /* 0x000fe2000f8e583f */
[----:B------:R-:W-:Y:S01]  /*68f0*/  FFMA.FTZ R96, R96, R95, R162 ;  /* 0x0000005f60607223 */ /* 0x000fe200000100a2 */
[----:B------:R-:W-:Y:S01]  /*6900*/  ULEA UR45, UR45, 0xfffff800, 0xb ;  /* 0xfffff8002d2d7891 */ /* 0x000fe2000f8e583f */
[----:B------:R-:W-:Y:S01]  /*6910*/  BSSY B0, `(.L_x_2879) ;  /* 0x000008e000007945 */ /* 0x000fe20003800000 */
[----:B------:R-:W-:Y:S01]  /*6920*/  USHF.R.S32.HI UR57, URZ, 0x1f, UR47 ;  /* 0x0000001f3f397899 */ /* 0x000fe2000801142f */
[----:B------:R-:W-:Y:S01]  /*6930*/  FMUL.FTZ R28, R28, R12 ;  /* 0x0000000c1c1c7220 */ /* 0x000fe20000410000 */
[----:B------:R-:W-:Y:S01]  /*6940*/  FMUL.FTZ R35, R35, R15 ;  /* 0x0000000f23237220 */ /* 0x000fe20000410000 */
[----:B------:R-:W-:Y:S01]  /*6950*/  FMUL.FTZ R30, R30, R6 ;  /* 0x000000061e1e7220 */ /* 0x000fe20000410000 */
[----:B------:R-:W-:Y:S01]  /*6960*/  FMUL.FTZ R131, R94, UR46 ;  /* 0x0000002e5e837c20 */ /* 0x000fe20008410000 */
[----:B------:R-:W-:Y:S01]  /*6970*/  FMUL.FTZ R133, R96, UR46 ;  /* 0x0000002e60857c20 */ /* 0x000fe20008410000 */
[----:B--2---:R-:W-:-:S04]  /*6980*/  FFMA.FTZ R0, R119, R148, R113 ;  /* 0x0000009477007223 */ /* 0x004fc80000010071 */
[----:B---3--:R-:W-:Y:S01]  /*6990*/  FFMA.FTZ R113, R117, R149, R0 ;  /* 0x0000009575717223 */ /* 0x008fe20000010000 */
[----:B------:R-:W-:-:S03]  /*69a0*/  FADD.FTZ R149, -R8, R149 ;  /* 0x0000009508957221 */ /* 0x000fc60000010100 */
[----:B----4-:R-:W-:Y:S01]  /*69b0*/  FFMA.FTZ R0, R115, R150, R113 ;  /* 0x0000009673007223 */ /* 0x010fe20000010071 */
[----:B------:R-:W-:Y:S01]  /*69c0*/  FADD.FTZ R150, -R7, R150 ;  /* 0x0000009607967221 */ /* 0x000fe20000010100 */
[----:B------:R-:W-:Y:S01]  /*69d0*/  SHF.L.U32 R7, R127, 0x4, RZ ;  /* 0x000000047f077819 */ /* 0x000fe200000006ff */
[----:B------:R-:W-:Y:S01]  /*69e0*/  FADD.FTZ R115, -R5, R151 ;  /* 0x0000009705737221 */ /* 0x000fe20000010100 */
[----:B-----5:R-:W-:Y:S01]  /*69f0*/  FFMA.FTZ R151, R114, R151, R0 ;  /* 0x0000009772977223 */ /* 0x020fe20000010000 */
[----:B------:R-:W-:Y:S01]  /*6a00*/  FADD.FTZ R0, -R4, R152 ;  /* 0x0000009804007221 */ /* 0x000fe20000010100 */
[----:B------:R-:W-:Y:S02]  /*6a10*/  IADD3 R4, R7, 0x1, RZ ;  /* 0x0000000107047810 */ /* 0x000fe40007ffe0ff */
[----:B------:R-:W-:Y:S02]  /*6a20*/  MOV R5, UR7 ;  /* 0x0000000700057c02 */ /* 0x000fe40008000f00 */
[----:B------:R-:W-:-:S02]  /*6a30*/  LEA.HI.SX32 R117, R4, R7, 0x1b ;  /* 0x0000000704757211 */ /* 0x000fc400078fdaff */
[----:B------:R-:W-:Y:S02]  /*6a40*/  IADD3 R112, R7, 0x3, RZ ;  /* 0x0000000307707810 */ /* 0x000fe40007ffe0ff */
[-C--:B------:R-:W-:Y:S02]  /*6a50*/  LEA R119, R117, R126.reuse, 0x2 ;  /* 0x0000007e75777211 */ /* 0x080fe400078e10ff */
[----:B------:R-:W-:Y:S02]  /*6a60*/  IADD3 R8, R7, 0x2, RZ ;  /* 0x0000000207087810 */ /* 0x000fe40007ffe0ff */
[----:B------:R-:W-:Y:S02]  /*6a70*/  @!P0 LEA R114, R5, R126, 0x3 ;  /* 0x0000007e05728211 */ /* 0x000fe400078e18ff */
[----:B------:R-:W-:Y:S01]  /*6a80*/  LEA.HI.SX32 R113, R112, R7, 0x1b ;  /* 0x0000000770717211 */ /* 0x000fe200078fdaff */
[----:B------:R-:W-:Y:S01]  /*6a90*/  FMUL.FTZ R112, R96, R107 ;  /* 0x0000006b60707220 */ /* 0x000fe20000410000 */
[-C--:B------:R-:W-:Y:S01]  /*6aa0*/  LEA.HI.SX32 R5, R8, R7.reuse, 0x1b ;  /* 0x0000000708057211 */ /* 0x080fe200078fdaff */
[----:B------:R0:W-:Y:S01]  /*6ab0*/  @!P0 STS.64 [R114+0x5660], R110 ;  /* 0x0056606e72008388 */ /* 0x0001e20000000a00 */
[----:B------:R-:W-:Y:S01]  /*6ac0*/  LEA.HI.SX32 R7, R7, R7, 0x1b ;  /* 0x0000000707077211 */ /* 0x000fe200078fdaff */
[----:B------:R-:W-:Y:S01]  /*6ad0*/  FFMA.FTZ R152, R118, R152, R151 ;  /* 0x0000009876987223 */ /* 0x000fe20000010097 */
[----:B------:R-:W-:Y:S01]  /*6ae0*/  LEA R118, R5, R126, 0x2 ;  /* 0x0000007e05767211 */ /* 0x000fe200078e10ff */
[----:B------:R-:W-:Y:S01]  /*6af0*/  FMUL.FTZ R5, R93, R123 ;  /* 0x0000007b5d057220 */ /* 0x000fe20000410000 */
[----:B------:R-:W-:Y:S01]  /*6b00*/  FFMA.FTZ R97, R97, R96, R116 ;  /* 0x0000006061617223 */ /* 0x000fe20000010074 */
[----:B------:R-:W-:-:S02]  /*6b10*/  LEA R7, R7, R126, 0x2 ;  /* 0x0000007e07077211 */ /* 0x000fc400078e10ff */
[----:B------:R-:W-:Y:S01]  /*6b20*/  LEA R129, R113, R126, 0x2 ;  /* 0x0000007e71817211 */ /* 0x000fe200078e10ff */
[----:B------:R-:W-:Y:S01]  /*6b30*/  FMUL.FTZ R117, R97, R108 ;  /* 0x0000006c61757220 */ /* 0x000fe20000410000 */
[----:B------:R-:W-:Y:S01]  /*6b40*/  FMUL.FTZ R113, R27, R121 ;  /* 0x000000791b717220 */ /* 0x000fe20000410000 */
[----:B0-----:R-:W-:Y:S02]  /*6b50*/  FMUL.FTZ R110, R89, R112 ;  /* 0x00000070596e7220 */ /* 0x001fe40000410000 */
[-C--:B------:R-:W-:Y:S01]  /*6b60*/  FFMA.FTZ R4, R24, R117.reuse, RZ ;  /* 0x0000007518047223 */ /* 0x080fe200000100ff */
[----:B------:R-:W-:Y:S01]  /*6b70*/  FMUL.FTZ R8, R88, R117 ;  /* 0x0000007558087220 */ /* 0x000fe20000410000 */
[----:B------:R-:W-:Y:S01]  /*6b80*/  FMUL.FTZ R117, R95, R106 ;  /* 0x0000006a5f757220 */ /* 0x000fe20000410000 */
[----:B------:R-:W-:Y:S01]  /*6b90*/  FMUL.FTZ R114, R92, R122 ;  /* 0x0000007a5c727220 */ /* 0x000fe20000410000 */
[----:B------:R-:W-:Y:S01]  /*6ba0*/  FFMA.FTZ R111, R23, R112, R4 ;  /* 0x00000070176f7223 */ /* 0x000fe20000010004 */
[----:B------:R-:W-:Y:S01]  /*6bb0*/  FMUL.FTZ R4, R94, R105 ;  /* 0x000000695e047220 */ /* 0x000fe20000410000 */
[----:B------:R0:W-:Y:S02]  /*6bc0*/  STS [R7+0x2110], R8 ;  /* 0x0021100807007388 */ /* 0x0001e40000000800 */
[-C--:B------:R-:W-:Y:S01]  /*6bd0*/  FFMA.FTZ R111, R22, R117.reuse, R111 ;  /* 0x00000075166f7223 */ /* 0x080fe2000001006f */
[----:B------:R-:W-:Y:S01]  /*6be0*/  FMUL.FTZ R117, R90, R117 ;  /* 0x000000755a757220 */ /* 0x000fe20000410000 */
[----:B------:R1:W-:Y:S02]  /*6bf0*/  STS [R119+0x2114], R110 ;  /* 0x0021146e77007388 */ /* 0x0003e40000000800 */
[-C--:B------:R-:W-:Y:S01]  /*6c00*/  FFMA.FTZ R112, R20, R4.reuse, R111 ;  /* 0x0000000414707223 */ /* 0x080fe2000001006f */
[----:B------:R-:W-:Y:S01]  /*6c10*/  FMUL.FTZ R4, R91, R4 ;  /* 0x000000045b047220 */ /* 0x000fe20000410000 */
[----:B------:R-:W-:Y:S01]  /*6c20*/  STS [R118+0x2118], R117 ;  /* 0x0021187576007388 */ /* 0x000fe20000000800 */
[----:B------:R-:W-:Y:S01]  /*6c30*/  FMUL.FTZ R111, R18, R103 ;  /* 0x00000067126f7220 */ /* 0x000fe20000410000 */
[-C--:B------:R-:W-:Y:S01]  /*6c40*/  FFMA.FTZ R112, R19, R5.reuse, R112 ;  /* 0x0000000513707223 */ /* 0x080fe20000010070 */
[----:B0-----:R-:W-:Y:S01]  /*6c50*/  FMUL.FTZ R8, R84, R5 ;  /* 0x0000000554087220 */ /* 0x001fe20000410000 */
[----:B------:R0:W-:Y:S01]  /*6c60*/  STS [R129+0x211c], R4 ;  /* 0x00211c0481007388 */ /* 0x0001e20000000800 */
[----:B------:R-:W-:Y:S01]  /*6c70*/  FMUL.FTZ R132, R82, R111 ;  /* 0x0000006f52847220 */ /* 0x000fe20000410000 */
[-C--:B------:R-:W-:Y:S01]  /*6c80*/  FFMA.FTZ R5, R17, R114.reuse, R112 ;  /* 0x0000007211057223 */ /* 0x080fe20000010070 */
[-C--:B------:R-:W-:Y:S01]  /*6c90*/  FMUL.FTZ R112, R86, R113.reuse ;  /* 0x0000007156707220 */ /* 0x080fe20000410000 */
[----:B-1----:R-:W-:Y:S01]  /*6ca0*/  FMUL.FTZ R110, R85, R114 ;  /* 0x00000072556e7220 */ /* 0x002fe20000410000 */
[----:B------:R-:W-:Y:S01]  /*6cb0*/  FMUL.FTZ R114, R26, R120 ;  /* 0x000000781a727220 */ /* 0x000fe20000410000 */
[----:B------:R-:W-:Y:S01]  /*6cc0*/  FFMA.FTZ R113, R16, R113, R5 ;  /* 0x0000007110717223 */ /* 0x000fe20000010005 */
[----:B------:R-:W-:Y:S01]  /*6cd0*/  FMUL.FTZ R119, R25, R109 ;  /* 0x0000006d19777220 */ /* 0x000fe20000410000 */
[----:B------:R1:W-:Y:S01]  /*6ce0*/  STS [R7+0x2120], R8 ;  /* 0x0021200807007388 */ /* 0x0003e20000000800 */
[----:B------:R-:W-:Y:S01]  /*6cf0*/  FMUL.FTZ R116, R87, R114 ;  /* 0x0000007257747220 */ /* 0x000fe20000410000 */
[----:B0-----:R-:W0:Y:S01]  /*6d00*/  LDC.64 R4, c[0x0][0x348] ;  /* 0x0000d200ff047b82 */ /* 0x001e220000000a00 */
[----:B------:R-:W-:Y:S01]  /*6d10*/  FMUL.FTZ R118, R80, R119 ;  /* 0x0000007750767220 */ /* 0x000fe20000410000 */
[----:B------:R2:W-:Y:S01]  /*6d20*/  STS [R7+0x2124], R110 ;  /* 0x0021246e07007388 */ /* 0x0005e20000000800 */
[----:B------:R-:W-:-:S03]  /*6d30*/  FMUL.FTZ R129, R92, UR46 ;  /* 0x0000002e5c817c20 */ /* 0x000fc60008410000 */
[----:B------:R-:W-:Y:S01]  /*6d40*/  STS [R7+0x212c], R116 ;  /* 0x00212c7407007388 */ /* 0x000fe20000000800 */
[----:B-1----:R-:W-:-:S03]  /*6d50*/  FMUL.FTZ R8, R9, R100 ;  /* 0x0000006409087220 */ /* 0x002fc60000410000 */
[----:B------:R1:W-:Y:S01]  /*6d60*/  STS [R7+0x2130], R118 ;  /* 0x0021307607007388 */ /* 0x0003e20000000800 */
[----:B--2---:R-:W-:Y:S01]  /*6d70*/  FFMA.FTZ R110, R14, R114, R113 ;  /* 0x000000720e6e7223 */ /* 0x004fe20000010071 */
[----:B------:R-:W-:Y:S01]  /*6d80*/  FMUL.FTZ R113, R12, R101 ;  /* 0x000000650c717220 */ /* 0x000fe20000410000 */
[----:B------:R-:W-:Y:S01]  /*6d90*/  FMUL.FTZ R114, R15, R102 ;  /* 0x000000660f727220 */ /* 0x000fe20000410000 */
[----:B------:R-:W-:Y:S01]  /*6da0*/  FMUL.FTZ R136, R77, R8 ;  /* 0x000000084d887220 */ /* 0x000fe20000410000 */
[----:B------:R-:W-:Y:S01]  /*6db0*/  FFMA.FTZ R110, R13, R119, R110 ;  /* 0x000000770d6e7223 */ /* 0x000fe2000001006e */
[----:B------:R2:W-:Y:S01]  /*6dc0*/  STS [R7+0x2128], R112 ;  /* 0x0021287007007388 */ /* 0x0005e20000000800 */
[----:B------:R-:W-:Y:S01]  /*6dd0*/  FMUL.FTZ R134, R83, R114 ;  /* 0x0000007253867220 */ /* 0x000fe20000410000 */
[----:B------:R-:W-:Y:S01]  /*6de0*/  FMUL.FTZ R15, R15, UR46 ;  /* 0x0000002e0f0f7c20 */ /* 0x000fe20008410000 */
[----:B------:R-:W-:Y:S01]  /*6df0*/  FFMA.FTZ R117, R11, R128, R110 ;  /* 0x000000800b757223 */ /* 0x000fe2000001006e */
[----:B-1----:R-:W-:Y:S01]  /*6e00*/  FMUL.FTZ R118, R76, R113 ;  /* 0x000000714c767220 */ /* 0x002fe20000410000 */
[----:B------:R-:W-:Y:S01]  /*6e10*/  FADD.FTZ R110, -R2, R153 ;  /* 0x00000099026e7221 */ /* 0x000fe20000010100 */
[----:B------:R-:W-:Y:S01]  /*6e20*/  MOV R2, R127 ;  /* 0x0000007f00027202 */ /* 0x000fe20000000f00 */
[----:B------:R-:W-:Y:S01]  /*6e30*/  FFMA.FTZ R116, R10, R111, R117 ;  /* 0x0000006f0a747223 */ /* 0x000fe20000010075 */
[C---:B------:R-:W-:Y:S01]  /*6e40*/  FMUL.FTZ R111, R3.reuse, UR46 ;  /* 0x0000002e036f7c20 */ /* 0x040fe20008410000 */
[----:B------:R-:W-:Y:S01]  /*6e50*/  FMUL.FTZ R117, R3, R98 ;  /* 0x0000006203757220 */ /* 0x000fe20000410000 */
[----:B------:R-:W-:Y:S01]  /*6e60*/  HFMA2.MMA R3, -RZ, RZ, 0, 0 ;  /* 0x00000000ff037435 */ /* 0x000fe200000001ff */
[----:B0-----:R-:W-:Y:S01]  /*6e70*/  IMAD R128, R4, UR44, RZ ;  /* 0x0000002c04807c24 */ /* 0x001fe2000f8e02ff */
[----:B------:R0:W-:Y:S01]  /*6e80*/  STS [R7+0x2140], R118 ;  /* 0x0021407607007388 */ /* 0x0001e20000000800 */
[----:B------:R-:W-:Y:S01]  /*6e90*/  FMUL.FTZ R111, R111, R110 ;  /* 0x0000006e6f6f7220 */ /* 0x000fe20000410000 */
[----:B------:R-:W-:Y:S01]  /*6ea0*/  FMUL.FTZ R110, R110, R117 ;  /* 0x000000756e6e7220 */ /* 0x000fe20000410000 */
[----:B------:R-:W-:Y:S01]  /*6eb0*/  USHF.R.S32.HI UR44, URZ, 0x1f, UR12 ;  /* 0x0000001f3f2c7899 */ /* 0x000fe2000801140c */
[----:B--2---:R-:W-:Y:S01]  /*6ec0*/  FMUL.FTZ R112, R6, R99 ;  /* 0x0000006306707220 */ /* 0x004fe20000410000 */
[----:B------:R1:W-:Y:S01]  /*6ed0*/  STS [R7+0x2134], R130 ;  /* 0x0021348207007388 */ /* 0x0003e20000000800 */
[----:B------:R-:W-:Y:S01]  /*6ee0*/  FMUL.FTZ R119, R26, UR46 ;  /* 0x0000002e1a777c20 */ /* 0x000fe20008410000 */
[----:B------:R-:W-:Y:S01]  /*6ef0*/  UIMAD UR44, UR44, UR42, URZ ;  /* 0x0000002a2c2c72a4 */ /* 0x000fe2000f8e023f */
[----:B------:R-:W-:Y:S01]  /*6f00*/  IMAD.WIDE.U32 R2, R4, UR11, R2 ;  /* 0x0000000b04027c25 */ /* 0x000fe2000f8e0002 */
[----:B------:R2:W-:Y:S03]  /*6f10*/  STS [R7+0x2138], R132 ;  /* 0x0021388407007388 */ /* 0x0005e60000000800 */
[----:B0-----:R-:W-:Y:S01]  /*6f20*/  FMUL.FTZ R118, R79, R117 ;  /* 0x000000754f767220 */ /* 0x001fe20000410000 */
[----:B------:R-:W-:Y:S01]  /*6f30*/  UIMAD UR44, UR12, UR43, UR44 ;  /* 0x0000002b0c2c72a4 */ /* 0x000fe2000f8e022c */
[----:B------:R-:W-:-:S02]  /*6f40*/  IMAD R117, R5, UR11, R128 ;  /* 0x0000000b05757c24 */ /* 0x000fc4000f8e0280 */
[----:B------:R-:W-:Y:S01]  /*6f50*/  FFMA.FTZ R5, R149, R114, R116 ;  /* 0x0000007295057223 */ /* 0x000fe20000010074 */
[----:B------:R-:W-:Y:S01]  /*6f60*/  FMUL.FTZ R114, R9, UR46 ;  /* 0x0000002e09727c20 */ /* 0x000fe20008410000 */
[----:B------:R-:W-:Y:S01]  /*6f70*/  MOV R116, UR55 ;  /* 0x0000003700747c02 */ /* 0x000fe20008000f00 */
[----:B-1----:R-:W-:Y:S01]  /*6f80*/  FMUL.FTZ R130, R78, R112 ;  /* 0x000000704e827220 */ /* 0x002fe20000410000 */
[----:B------:R-:W-:Y:S01]  /*6f90*/  FFMA.FTZ R4, R150, R113, R5 ;  /* 0x0000007196047223 */ /* 0x000fe20000010005 */
[----:B------:R-:W-:Y:S01]  /*6fa0*/  FMUL.FTZ R114, R114, R115 ;  /* 0x0000007372727220 */ /* 0x000fe20000410000 */
[----:B------:R-:W-:Y:S01]  /*6fb0*/  IADD3 R113, R116, -UR45, -R127 ;  /* 0x8000002d74717c10 */ /* 0x000fe2000fffe87f */
[----:B------:R0:W-:Y:S01]  /*6fc0*/  STS [R7+0x213c], R134 ;  /* 0x00213c8607007388 */ /* 0x0001e20000000800 */
[----:B------:R-:W-:Y:S01]  /*6fd0*/  FFMA.FTZ R115, R115, R8, R4 ;  /* 0x0000000873737223 */ /* 0x000fe20000010004 */
[----:B------:R-:W-:Y:S01]  /*6fe0*/  IADD3 R3, R3, R117, RZ ;  /* 0x0000007503037210 */ /* 0x000fe20007ffe0ff */
[----:B------:R-:W1:Y:S01]  /*6ff0*/  LDC.64 R8, c[0x0][0x360] ;  /* 0x0000d800ff087b82 */ /* 0x000e620000000a00 */
[----:B------:R-:W-:Y:S01]  /*7000*/  MOV R5, UR42 ;  /* 0x0000002a00057c02 */ /* 0x000fe20008000f00 */
[----:B------:R3:W-:Y:S01]  /*7010*/  STS [R7+0x2144], R136 ;  /* 0x0021448807007388 */ /* 0x0007e20000000800 */
[----:B------:R-:W-:Y:S01]  /*7020*/  ISETP.GE.AND P0, PT, R113, 0x1, PT ;  /* 0x000000017100780c */ /* 0x000fe20003f06270 */
[----:B------:R-:W-:Y:S01]  /*7030*/  FMUL.FTZ R116, R6, UR46 ;  /* 0x0000002e06747c20 */ /* 0x000fe20008410000 */
[----:B------:R-:W-:Y:S01]  /*7040*/  FMUL.FTZ R117, R21, UR46 ;  /* 0x0000002e15757c20 */ /* 0x000fe20008410000 */
[----:B------:R-:W-:Y:S01]  /*7050*/  IMAD.WIDE.U32 R2, R5, UR12, R2 ;  /* 0x0000000c05027c25 */ /* 0x000fe2000f8e0002 */
[----:B------:R4:W-:Y:S03]  /*7060*/  STS [R7+0x2148], R130 ;  /* 0x0021488207007388 */ /* 0x0009e60000000800 */
[----:B------:R-:W-:Y:S01]  /*7070*/  FMUL.FTZ R128, R27, UR46 ;  /* 0x0000002e1b807c20 */ /* 0x000fe20008410000 */
[----:B--2---:R-:W-:Y:S01]  /*7080*/  FMUL.FTZ R132, R95, UR46 ;  /* 0x0000002e5f847c20 */ /* 0x004fe20008410000 */
[----:B0-----:R-:W-:Y:S01]  /*7090*/  FMUL.FTZ R134, R97, UR46 ;  /* 0x0000002e61867c20 */ /* 0x001fe20008410000 */
[----:B------:R-:W-:Y:S01]  /*70a0*/  IADD3 R135, R3, UR44, RZ ;  /* 0x0000002c03877c10 */ /* 0x000fe2000fffe0ff */
[----:B------:R0:W-:Y:S01]  /*70b0*/  STS [R7+0x214c], R118 ;  /* 0x00214c7607007388 */ /* 0x0001e20000000800 */
[----:B------:R-:W-:Y:S01]  /*70c0*/  BAR.SYNC.DEFER_BLOCKING 0x0 ;  /* 0x0000000000007b1d */ /* 0x000fe20000010000 */
[----:B------:R-:W-:Y:S01]  /*70d0*/  IADD3 R4, P1, R2, UR47, RZ ;  /* 0x0000002f02047c10 */ /* 0x000fe2000ff3e0ff */
[----:B---3--:R-:W-:Y:S01]  /*70e0*/  FMUL.FTZ R136, R12, UR46 ;  /* 0x0000002e0c887c20 */ /* 0x008fe20008410000 */
[----:B------:R-:W-:Y:S01]  /*70f0*/  FMUL.FTZ R12, R18, UR46 ;  /* 0x0000002e120c7c20 */ /* 0x000fe20008410000 */
[----:B----4-:R-:W-:Y:S01]  /*7100*/  FMUL.FTZ R130, R93, UR46 ;  /* 0x0000002e5d827c20 */ /* 0x010fe20008410000 */
[----:B------:R-:W-:Y:S01]  /*7110*/  IADD3.X R5, R135, UR57, RZ, P1, !PT ;  /* 0x0000003987057c10 */ /* 0x000fe20008ffe4ff */
[----:B0-----:R-:W-:Y:S01]  /*7120*/  FMUL.FTZ R118, R25, UR46 ;  /* 0x0000002e19767c20 */ /* 0x001fe20008410000 */
[----:B------:R-:W-:Y:S07]  /*7130*/  @!P0 BRA `(.L_x_2880) ;  /* 0x00000000002c8947 */ /* 0x000fee0003800000 */
[----:B------:R-:W-:Y:S02]  /*7140*/  USHF.R.S32.HI UR44, URZ, 0x1f, UR7 ;  /* 0x0000001f3f2c7899 */ /* 0x000fe40008011407 */
[----:B-1----:R-:W-:-:S04]  /*7150*/  IMAD.WIDE.U32 R4, R8, UR7, R4 ;  /* 0x0000000708047c25 */ /* 0x002fc8000f8e0004 */
[----:B------:R-:W-:-:S04]  /*7160*/  IMAD R6, R8, UR44, RZ ;  /* 0x0000002c08067c24 */ /* 0x000fc8000f8e02ff */
[----:B------:R-:W-:Y:S01]  /*7170*/  IMAD R7, R9, UR7, R6 ;  /* 0x0000000709077c24 */ /* 0x000fe2000f8e0206 */
[----:B------:R-:W-:-:S04]  /*7180*/  LEA R6, P0, R4, UR26, 0x2 ;  /* 0x0000001a04067c11 */ /* 0x000fc8000f8010ff */
[----:B------:R-:W-:Y:S02]  /*7190*/  IADD3 R7, R5, R7, RZ ;  /* 0x0000000705077210 */ /* 0x000fe40007ffe0ff */
[----:B------:R-:W-:Y:S02]  /*71a0*/  LEA.HI.SX32 R5, R127, R127, 0x1b ;  /* 0x0000007f7f057211 */ /* 0x000fe400078fdaff */
[----:B------:R-:W-:Y:S02]  /*71b0*/  LEA.HI.X R7, R4, UR27, R7, 0x2, P0 ;  /* 0x0000001b04077c11 */ /* 0x000fe400080f1407 */
[----:B------:R-:W-:-:S06]  /*71c0*/  LEA R5, R5, R126, 0x2 ;  /* 0x0000007e05057211 */ /* 0x000fcc00078e10ff */
[----:B------:R-:W0:Y:S04]  /*71d0*/  LDS R5, [R5+0x2110] ;  /* 0x0021100005057984 */ /* 0x000e280000000800 */
[----:B0-----:R0:W-:Y:S02]  /*71e0*/  REDG.E.ADD.F32.FTZ.RN.STRONG.GPU desc[UR18][R6.64], R5 ;  /* 0x00000005060079a6 */ /* 0x0011e4000c10f392 */
.L_x_2880:
[----:B------:R-:W-:Y:S05]  /*71f0*/  BSYNC B0 ;  /* 0x0000000000007941 */ /* 0x000fea0003800000 */
.L_x_2879:
[----:B0-----:R-:W2:Y:S01]  /*7200*/  LDL R6, [R1+0xc] ;  /* 0x00000c0001067983 */ /* 0x001ea20000100800 */
[----:B------:R-:W-:Y:S01]  /*7210*/  UIADD3 UR44, UR6, -UR53, URZ ;  /* 0x80000035062c7290 */ /* 0x000fe2000fffe03f */
[C---:B------:R-:W-:Y:S01]  /*7220*/  LEA R4, P0, R2.reuse, UR26, 0x2 ;  /* 0x0000001a02047c11 */ /* 0x040fe2000f8010ff */
[----:B------:R-:W-:Y:S01]  /*7230*/  USHF.L.U64.HI UR45, UR8, 0x2, UR9 ;  /* 0x00000002082d7899 */ /* 0x000fe20008010209 */
[----:B------:R-:W-:Y:S01]  /*7240*/  BSSY B0, `(.L_x_2881) ;  /* 0x000001c000007945 */ /* 0x000fe20003800000 */
[----:B------:R-:W-:Y:S01]  /*7250*/  UIMAD UR44, UR44, -0x800, URZ ;  /* 0xfffff8002c2c78a4 */ /* 0x000fe2000f8e023f */
[----:B------:R-:W-:Y:S01]  /*7260*/  LEA.HI.X R5, R2, UR27, R135, 0x2, P0 ;  /* 0x0000001b02057c11 */ /* 0x000fe200080f1487 */
[----:B------:R-:W-:Y:S01]  /*7270*/  FFMA.FTZ R135, R0, R112, R115 ;  /* 0x0000007000877223 */ /* 0x000fe20000010073 */
[----:B------:R-:W-:Y:S01]  /*7280*/  ISETP.GE.AND P0, PT, R113, 0x81, PT ;  /* 0x000000817100780c */ /* 0x000fe20003f06270 */
[----:B-1----:R-:W-:Y:S02]  /*7290*/  IMAD R2, R8, UR45, RZ ;  /* 0x0000002d08027c24 */ /* 0x002fe4000f8e02ff */
[----:B------:R-:W-:Y:S01]  /*72a0*/  FMUL.FTZ R7, R136, R150 ;  /* 0x0000009688077220 */ /* 0x000fe20000410000 */
[----:B------:R-:W-:Y:S01]  /*72b0*/  MOV R3, UR44 ;  /* 0x0000002c00037c02 */ /* 0x000fe20008000f00 */
[----:B------:R-:W-:Y:S01]  /*72c0*/  USHF.L.U32 UR44, UR8, 0x2, URZ ;  /* 0x00000002082c7899 */ /* 0x000fe2000800063f */
[----:B------:R-:W-:-:S03]  /*72d0*/  FADD.FTZ R110, R135, R110 ;  /* 0x0000006e876e7221 */ /* 0x000fc60000010000 */
[----:B------:R-:W-:-:S04]  /*72e0*/  IMAD.WIDE R4, R3, 0x4, R4 ;  /* 0x0000000403047825 */ /* 0x000fc800078e0204 */
[----:B------:R-:W-:Y:S01]  /*72f0*/  IMAD R3, R9, UR44, R2 ;  /* 0x0000002c09037c24 */ /* 0x000fe2000f8e0202 */
[----:B------:R-:W-:Y:S01]  /*7300*/  IADD3 R2, R127, 0x80, RZ ;  /* 0x000000807f027810 */ /* 0x000fe20007ffe0ff */
[----:B------:R-:W-:Y:S01]  /*7310*/  FMUL.FTZ R9, R116, R0 ;  /* 0x0000000074097220 */ /* 0x000fe20000410000 */
[----:B------:R-:W-:Y:S01]  /*7320*/  FMUL.FTZ R0, R15, R149 ;  /* 0x000000950f007220 */ /* 0x000fe20000410000 */
[----:B------:R-:W-:Y:S01]  /*7330*/  IMAD.WIDE.U32 R4, R8, UR44, R4 ;  /* 0x0000002c08047c25 */ /* 0x000fe2000f8e0004 */
[----:B------:R-:W-:-:S04]  /*7340*/  LEA.HI.SX32 R115, R2, R127, 0x1b ;  /* 0x0000007f02737211 */ /* 0x000fc800078fdaff */
[----:B------:R-:W-:Y:S02]  /*7350*/  LEA R15, R115, R126, 0x2 ;  /* 0x0000007e730f7211 */ /* 0x000fe400078e10ff */
[----:B------:R-:W-:Y:S01]  /*7360*/  IADD3 R3, R5, R3, RZ ;  /* 0x0000000305037210 */ /* 0x000fe20007ffe0ff */
[----:B------:R-:W-:Y:S01]  /*7370*/  FMUL.FTZ R5, R34, R18 ;  /* 0x0000001222057220 */ /* 0x000fe20000410000 */
[----:B------:R-:W-:Y:S02]  /*7380*/  MOV R2, R4 ;  /* 0x0000000400027202 */ /* 0x000fe40000000f00 */
[----:B------:R-:W0:Y:S01]  /*7390*/  LDS R15, [R15+0x2310] ;  /* 0x002310000f0f7984 */ /* 0x000e220000000800 */
[C---:B------:R-:W-:Y:S01]  /*73a0*/  IADD3 R4, R127.reuse, 0x100, RZ ;  /* 0x000001007f047810 */ /* 0x040fe20007ffe0ff */
[----:B--2---:R-:W-:Y:S01]  /*73b0*/  FMUL.FTZ R153, R6, R153 ;  /* 0x0000009906997220 */ /* 0x004fe20000410000 */
[----:B------:R-:W-:-:S03]  /*73c0*/  IADD3 R6, R127, 0x180, RZ ;  /* 0x000001807f067810 */ /* 0x000fc60007ffe0ff */
[----:B------:R-:W-:Y:S01]  /*73d0*/  FADD.FTZ R152, R152, R153 ;  /* 0x0000009998987221 */ /* 0x000fe20000010000 */
[----:B0-----:R-:W-:Y:S06]  /*73e0*/  @!P0 BRA `(.L_x_2882) ;  /* 0x0000000000048947 */ /* 0x001fec0003800000 */
[----:B------:R0:W-:Y:S02]  /*73f0*/  REDG.E.ADD.F32.FTZ.RN.STRONG.GPU desc[UR18][R2.64+-0x1e00], R15 ;  /* 0xffe2000f020079a6 */ /* 0x0001e4000c10f392 */
.L_x_2882:
[----:B------:R-:W-:Y:S05]  /*7400*/  BSYNC B0 ;  /* 0x0000000000007941 */ /* 0x000fea0003800000 */
.L_x_2881:
[-C--:B0-----:R-:W-:Y:S01]  /*7410*/  LEA.HI.SX32 R15, R4, R127.reuse, 0x1b ;  /* 0x0000007f040f7211 */ /* 0x081fe200078fdaff */
        /* <DEDUP_REMOVED lines=17> */
.L_x_2884:
[----:B------:R-:W-:Y:S05]  /*7530*/  BSYNC B0 ;  /* 0x0000000000007941 */ /* 0x000fea0003800000 */
.L_x_2883:
[----:B01----:R0:W1:Y:S01]  /*7540*/  LDS R15, [R8+0x2710] ;  /* 0x00271000080f7984 */ /* 0x0030620000000800 */
[----:B------:R-:W-:Y:S01]  /*7550*/  BSSY B0, `(.L_x_2885) ;  /* 0x0000006000007945 */ /* 0x000fe20003800000 */
[----:B------:R-:W-:Y:S02]  /*7560*/  IADD3 R6, R127, 0x300, RZ ;  /* 0x000003007f067810 */ /* 0x000fe40007ffe0ff */
[----:B------:R-:W-:Y:S02]  /*7570*/  LEA.HI.SX32 R115, R4, R127, 0x1b ;  /* 0x0000007f04737211 */ /* 0x000fe400078fdaff */
[----:B------:R-:W-:Y:S01]  /*7580*/  LEA R18, R135, R126, 0x2 ;  /* 0x0000007e87127211 */ /* 0x000fe200078e10ff */
[----:B------:R-:W-:Y:S06]  /*7590*/  @!P0 BRA `(.L_x_2886) ;  /* 0x0000000000048947 */ /* 0x000fec0003800000 */
[----:B-1----:R2:W-:Y:S02]  /*75a0*/  REDG.E.ADD.F32.FTZ.RN.STRONG.GPU desc[UR18][R2.64+-0x1a00], R15 ;  /* 0xffe6000f020079a6 */ /* 0x0025e4000c10f392 */
.L_x_2886:
[----:B------:R-:W-:Y:S05]  /*75b0*/  BSYNC B0 ;  /* 0x0000000000007941 */ /* 0x000fea0003800000 */
.L_x_2885:
[----:B-12---:R1:W2:Y:S01]  /*75c0*/  LDS R15, [R18+0x2910] ;  /* 0x00291000120f7984 */ /* 0x0062a20000000800 */
[----:B------:R-:W-:Y:S01]  /*75d0*/  BSSY B0, `(.L_x_2887) ;  /* 0x0000006000007945 */ /* 0x000fe20003800000 */
[----:B------:R-:W-:Y:S02]  /*75e0*/  IADD3 R4, R127, 0x380, RZ ;  /* 0x000003807f047810 */ /* 0x000fe40007ffe0ff */
[----:B------:R-:W-:Y:S02]  /*75f0*/  LEA.HI.SX32 R135, R6, R127, 0x1b ;  /* 0x0000007f06877211 */ /* 0x000fe400078fdaff */
[----:B0-----:R-:W-:Y:S01]  /*7600*/  LEA R8, R115, R126, 0x2 ;  /* 0x0000007e73087211 */ /* 0x001fe200078e10ff */
[----:B------:R-:W-:Y:S06]  /*7610*/  @!P1 BRA `(.L_x_2888) ;  /* 0x0000000000049947 */ /* 0x000fec0003800000 */
[----:B--2---:R0:W-:Y:S02]  /*7620*/  REDG.E.ADD.F32.FTZ.RN.STRONG.GPU desc[UR18][R2.64+-0x1800], R15 ;  /* 0xffe8000f020079a6 */ /* 0x0041e4000c10f392 */
.L_x_2888:
[----:B------:R-:W-:Y:S05]  /*7630*/  BSYNC B0 ;  /* 0x0000000000007941 */ /* 0x000fea0003800000 */
.L_x_2887:
[----:B0-2---:R0:W2:Y:S01]  /*7640*/  LDS R15, [R8+0x2b10] ;  /* 0x002b1000080f7984 */ /* 0x0050a20000000800 */
[----:B------:R-:W-:Y:S01]  /*7650*/  BSSY B0, `(.L_x_2889) ;  /* 0x0000006000007945 */ /* 0x000fe20003800000 */
[----:B------:R-:W-:Y:S02]  /*7660*/  LEA.HI.SX32 R115, R4, R127, 0x1b ;  /* 0x0000007f04737211 */ /* 0x000fe400078fdaff */
[----:B------:R-:W-:Y:S02]  /*7670*/  IADD3 R6, R127, 0x400, RZ ;  /* 0x000004007f067810 */ /* 0x000fe40007ffe0ff */
[----:B------:R-:W-:Y:S01]  /*7680*/  LEA R4, R135, R126, 0x2 ;  /* 0x0000007e87047211 */ /* 0x000fe200078e10ff */
[----:B------:R-:W-:Y:S06]  /*7690*/  @!P2 BRA `(.L_x_2890) ;  /* 0x000000000004a947 */ /* 0x000fec0003800000 */
[----:B--2---:R3:W-:Y:S02]  /*76a0*/  REDG.E.ADD.F32.FTZ.RN.STRONG.GPU desc[UR18][R2.64+-0x1600], R15 ;  /* 0xffea000f020079a6 */ /* 0x0047e4000c10f392 */
.L_x_2890:
[----:B------:R-:W-:Y:S05]  /*76b0*/  BSYNC B0 ;  /* 0x0000000000007941 */ /* 0x000fea0003800000 */
.L_x_2889:
[----:B--23--:R2:W3:Y:S01]  /*76c0*/  LDS R15, [R4+0x2d10] ;  /* 0x002d1000040f7984 */ /* 0x00c4e20000000800 */
[----:B------:R-:W-:Y:S01]  /*76d0*/  BSSY B0, `(.L_x_2891) ;  /* 0x0000005000007945 */ /* 0x000fe20003800000 */
[----:B------:R-:W-:Y:S02]  /*76e0*/  LEA.HI.SX32 R135, R6, R127, 0x1b ;  /* 0x0000007f06877211 */ /* 0x000fe400078fdaff */
[----:B------:R-:W-:Y:S01]  /*76f0*/  LEA R115, R115, R126, 0x2 ;  /* 0x0000007e73737211 */ /* 0x000fe200078e10ff */
[----:B------:R-:W-:Y:S06]  /*7700*/  @!P3 BRA `(.L_x_2892) ;  /* 0x000000000004b947 */ /* 0x000fec0003800000 */
[----:B---3--:R4:W-:Y:S02]  /*7710*/  REDG.E.ADD.F32.FTZ.RN.STRONG.GPU desc[UR18][R2.64+-0x1400], R15 ;  /* 0xffec000f020079a6 */ /* 0x0089e4000c10f392 */
.L_x_2892:
[----:B------:R-:W-:Y:S05]  /*7720*/  BSYNC B0 ;  /* 0x0000000000007941 */ /* 0x000fea0003800000 */
.L_x_2891:
[----:B---34-:R3:W4:Y:S01]  /*7730*/  LDS R15, [R115+0x2f10] ;  /* 0x002f1000730f7984 */ /* 0x0187220000000800 */
[----:B------:R-:W-:Y:S01]  /*7740*/  BSSY B0, `(.L_x_2893) ;  /* 0x0000004000007945 */ /* 0x000fe20003800000 */
[----:B------:R-:W-:-:S03]  /*7750*/  LEA R135, R135, R126, 0x2 ;  /* 0x0000007e87877211 */ /* 0x000fc600078e10ff */
[----:B------:R-:W-:Y:S05]  /*7760*/  @!P4 BRA `(.L_x_2894) ;  /* 0x000000000004c947 */ /* 0x000fea0003800000 */
[----:B----4-:R4:W-:Y:S02]  /*7770*/  REDG.E.ADD.F32.FTZ.RN.STRONG.GPU desc[UR18][R2.64+-0x1200], R15 ;  /* 0xffee000f020079a6 */ /* 0x0109e4000c10f392 */
.L_x_2894:
[----:B------:R-:W-:Y:S05]  /*7780*/  BSYNC B0 ;  /* 0x0000000000007941 */ /* 0x000fea0003800000 */
.L_x_2893:
[----:B----4-:R4:W0:Y:S01]  /*7790*/  LDS R15, [R135+0x3110] ;  /* 0x00311000870f7984 */ /* 0x0108220000000800 */
[----:B------:R-:W-:Y:S01]  /*77a0*/  BSSY B0, `(.L_x_2895) ;  /* 0x0000005000007945 */ /* 0x000fe20003800000 */
[C---:B--2---:R-:W-:Y:S02]  /*77b0*/  IADD3 R4, R127.reuse, 0x480, RZ ;  /* 0x000004807f047810 */ /* 0x044fe40007ffe0ff */
[----:B------:R-:W-:Y:S01]  /*77c0*/  IADD3 R6, R127, 0x500, RZ ;  /* 0x000005007f067810 */ /* 0x000fe20007ffe0ff */
[----:B------:R-:W-:Y:S06]  /*77d0*/  @!P5 BRA `(.L_x_2896) ;  /* 0x000000000004d947 */ /* 0x000fec0003800000 */
[----:B0-----:R2:W-:Y:S02]  /*77e0*/  REDG.E.ADD.F32.FTZ.RN.STRONG.GPU desc[UR18][R2.64+-0x1000], R15 ;  /* 0xfff0000f020079a6 */ /* 0x0015e4000c10f392 */
.L_x_2896:
[----:B------:R-:W-:Y:S05]  /*77f0*/  BSYNC B0 ;  /* 0x0000000000007941 */ /* 0x000fea0003800000 */
.L_x_2895:
        /* <DEDUP_REMOVED lines=18> */
.L_x_2898:
[----:B------:R-:W-:Y:S05]  /*7920*/  BSYNC B0 ;  /* 0x0000000000007941 */ /* 0x000fea0003800000 */
.L_x_2897:
[----:B0-2---:R0:W2:Y:S01]  /*7930*/  LDS R15, [R115+0x3510] ;  /* 0x00351000730f7984 */ /* 0x0050a20000000800 */
[----:B------:R-:W-:Y:S01]  /*7940*/  BSSY B0, `(.L_x_2899) ;  /* 0x0000006000007945 */ /* 0x000fe20003800000 */
[----:B------:R-:W-:Y:S02]  /*7950*/  IADD3 R6, R127, 0x680, RZ ;  /* 0x000006807f067810 */ /* 0x000fe40007ffe0ff */
[----:B------:R-:W-:Y:S02]  /*7960*/  LEA.HI.SX32 R113, R4, R127, 0x1b ;  /* 0x0000007f04717211 */ /* 0x000fe400078fdaff */
[----:B------:R-:W-:Y:S01]  /*7970*/  LEA R135, R135, R126, 0x2 ;  /* 0x0000007e87877211 */ /* 0x000fe200078e10ff */
[----:B------:R-:W-:Y:S06]  /*7980*/  @!P0 BRA `(.L_x_2900) ;  /* 0x0000000000048947 */ /* 0x000fec0003800000 */
[----:B--2---:R3:W-:Y:S02]  /*7990*/  REDG.E.ADD.F32.FTZ.RN.STRONG.GPU desc[UR18][R2.64+-0xc00], R15 ;  /* 0xfff4000f020079a6 */ /* 0x0047e4000c10f392 */
.L_x_2900:
[----:B------:R-:W-:Y:S05]  /*79a0*/  BSYNC B0 ;  /* 0x0000000000007941 */ /* 0x000fea0003800000 */
.L_x_2899:
[----:B--23--:R2:W3:Y:S01]  /*79b0*/  LDS R15, [R135+0x3710] ;  /* 0x00371000870f7984 */ /* 0x00c4e20000000800 */
[----:B------:R-:W-:Y:S01]  /*79c0*/  BSSY B0, `(.L_x_2901) ;  /* 0x0000006000007945 */ /* 0x000fe20003800000 */
[----:B------:R-:W-:Y:S02]  /*79d0*/  IADD3 R4, R127, 0x700, RZ ;  /* 0x000007007f047810 */ /* 0x000fe40007ffe0ff */
[----:B0-----:R-:W-:Y:S02]  /*79e0*/  LEA.HI.SX32 R115, R6, R127, 0x1b ;  /* 0x0000007f06737211 */ /* 0x001fe400078fdaff */
[----:B------:R-:W-:Y:S01]  /*79f0*/  LEA R8, R113, R126, 0x2 ;  /* 0x0000007e71087211 */ /* 0x000fe200078e10ff */
[----:B------:R-:W-:Y:S06]  /*7a00*/  @!P1 BRA `(.L_x_2902) ;  /* 0x0000000000049947 */ /* 0x000fec0003800000 */
[----:B---3--:R0:W-:Y:S02]  /*7a10*/  REDG.E.ADD.F32.FTZ.RN.STRONG.GPU desc[UR18][R2.64+-0xa00], R15 ;  /* 0xfff6000f020079a6 */ /* 0x0081e4000c10f392 */
.L_x_2902:
[----:B------:R-:W-:Y:S05]  /*7a20*/  BSYNC B0 ;  /* 0x0000000000007941 */ /* 0x000fea0003800000 */
.L_x_2901:
[----:B0--3--:R0:W3:Y:S01]  /*7a30*/  LDS R15, [R8+0x3910] ;  /* 0x00391000080f7984 */ /* 0x0090e20000000800 */
[----:B------:R-:W-:Y:S01]  /*7a40*/  BSSY B0, `(.L_x_2903) ;  /* 0x0000006000007945 */ /* 0x000fe20003800000 */
[----:B------:R-:W-:Y:S02]  /*7a50*/  LEA.HI.SX32 R113, R4, R127, 0x1b ;  /* 0x0000007f04717211 */ /* 0x000fe400078fdaff */
[----:B------:R-:W-:Y:S02]  /*7a60*/  IADD3 R6, R127, 0x780, RZ ;  /* 0x000007807f067810 */ /* 0x000fe40007ffe0ff */
[----:B------:R-:W-:Y:S01]  /*7a70*/  LEA R4, R115, R126, 0x2 ;  /* 0x0000007e73047211 */ /* 0x000fe200078e10ff */
[----:B------:R-:W-:Y:S06]  /*7a80*/  @!P2 BRA `(.L_x_2904) ;  /* 0x000000000004a947 */ /* 0x000fec0003800000 */
[----:B---3--:R4:W-:Y:S02]  /*7a90*/  REDG.E.ADD.F32.FTZ.RN.STRONG.GPU desc[UR18][R2.64+-0x800], R15 ;  /* 0xfff8000f020079a6 */ /* 0x0089e4000c10f392 */
.L_x_2904:
[----:B------:R-:W-:Y:S05]  /*7aa0*/  BSYNC B0 ;  /* 0x0000000000007941 */ /* 0x000fea0003800000 */
.L_x_2903:
[----:B---34-:R3:W4:Y:S01]  /*7ab0*/  LDS R15, [R4+0x3b10] ;  /* 0x003b1000040f7984 */ /* 0x0187220000000800 */
[----:B------:R-:W-:Y:S01]  /*7ac0*/  BSSY B0, `(.L_x_2905) ;  /* 0x0000005000007945 */ /* 0x000fe20003800000 */
[----:B------:R-:W-:Y:S02]  /*7ad0*/  LEA.HI.SX32 R115, R6, R127, 0x1b ;  /* 0x0000007f06737211 */ /* 0x000fe400078fdaff */
[----:B------:R-:W-:Y:S01]  /*7ae0*/  LEA R113, R113, R126, 0x2 ;  /* 0x0000007e71717211 */ /* 0x000fe200078e10ff */
[----:B------:R-:W-:Y:S06]  /*7af0*/  @!P3 BRA `(.L_x_2906) ;  /* 0x000000000004b947 */ /* 0x000fec0003800000 */
[----:B----4-:R4:W-:Y:S02]  /*7b00*/  REDG.E.ADD.F32.FTZ.RN.STRONG.GPU desc[UR18][R2.64+-0x600], R15 ;  /* 0xfffa000f020079a6 */ /* 0x0109e4000c10f392 */
.L_x_2906:
[----:B------:R-:W-:Y:S05]  /*7b10*/  BSYNC B0 ;  /* 0x0000000000007941 */ /* 0x000fea0003800000 */
.L_x_2905:
[----:B----4-:R4:W0:Y:S01]  /*7b20*/  LDS R15, [R113+0x3d10] ;  /* 0x003d1000710f7984 */ /* 0x0108220000000800 */
[----:B------:R-:W-:Y:S01]  /*7b30*/  BSSY B0, `(.L_x_2907) ;  /* 0x0000004000007945 */ /* 0x000fe20003800000 */
[----:B------:R-:W-:-:S03]  /*7b40*/  LEA R115, R115, R126, 0x2 ;  /* 0x0000007e73737211 */ /* 0x000fc600078e10ff */
[----:B------:R-:W-:Y:S05]  /*7b50*/  @!P4 BRA `(.L_x_2908) ;  /* 0x000000000004c947 */ /* 0x000fea0003800000 */
[----:B0-----:R0:W-:Y:S02]  /*7b60*/  REDG.E.ADD.F32.FTZ.RN.STRONG.GPU desc[UR18][R2.64+-0x400], R15 ;  /* 0xfffc000f020079a6 */ /* 0x0011e4000c10f392 */
.L_x_2908:
[----:B------:R-:W-:Y:S05]  /*7b70*/  BSYNC B0 ;  /* 0x0000000000007941 */ /* 0x000fea0003800000 */
.L_x_2907:
[----:B0-----:R0:W0:Y:S01]  /*7b80*/  LDS R15, [R115+0x3f10] ;  /* 0x003f1000730f7984 */ /* 0x0010220000000800 */
[----:B------:R-:W-:Y:S04]  /*7b90*/  BSSY B0, `(.L_x_2909) ;  /* 0x0000003000007945 */ /* 0x000fe80003800000 */
[----:B------:R-:W-:Y:S05]  /*7ba0*/  @!P5 BRA `(.L_x_2910) ;  /* 0x000000000004d947 */ /* 0x000fea0003800000 */
[----:B0-----:R0:W-:Y:S02]  /*7bb0*/  REDG.E.ADD.F32.FTZ.RN.STRONG.GPU desc[UR18][R2.64+-0x200], R15 ;  /* 0xfffe000f020079a6 */ /* 0x0011e4000c10f392 */
.L_x_2910:
[----:B------:R-:W-:Y:S05]  /*7bc0*/  BSYNC B0 ;  /* 0x0000000000007941 */ /* 0x000fea0003800000 */
.L_x_2909:
[----:B-1----:R-:W5:Y:S01]  /*7bd0*/  LDL R18, [R1+0x50] ;  /* 0x0000500001127983 */ /* 0x002f620000100800 */
[----:B------:R-:W1:Y:S03]  /*7be0*/  S2R R34, SR_LANEID ;  /* 0x0000000000227919 */ /* 0x000e660000000000 */
[----:B0-----:R-:W0:Y:S04]  /*7bf0*/  SHFL.DOWN PT, R3, R110, 0x1, 0x1f ;  /* 0x08201f006e037f89 */ /* 0x001e2800000e0000 */
[----:B------:R-:W2:Y:S01]  /*7c00*/  SHFL.DOWN PT, R15, R152, 0x1, 0x1f ;  /* 0x08201f00980f7f89 */ /* 0x000ea200000e0000 */
[----:B-1----:R-:W-:-:S13]  /*7c10*/  ISETP.GT.AND P0, PT, R34, 0x1e, PT ;  /* 0x0000001e2200780c */ /* 0x002fda0003f04270 */
[----:B0-----:R-:W-:Y:S01]  /*7c20*/  @!P0 FADD.FTZ R110, R110, R3 ;  /* 0x000000036e6e8221 */ /* 0x001fe20000010000 */
        /* <DEDUP_REMOVED lines=19> */
[----:B------:R-:W-:Y:S01]  /*7d60*/  FMUL.FTZ R2, R33, R21 ;  /* 0x0000001521027220 */ /* 0x000fe20000410000 */
[----:B------:R-:W-:Y:S01]  /*7d70*/  ISETP.NE.AND P1, PT, R127, RZ, PT ;  /* 0x000000ff7f00720c */ /* 0x000fe20003f25270 */
[----:B---3--:R-:W-:Y:S01]  /*7d80*/  FMUL.FTZ R4, R117, R11 ;  /* 0x0000000b75047220 */ /* 0x008fe20000410000 */
[----:B------:R-:W-:Y:S01]  /*7d90*/  FMUL.FTZ R26, R39, R26 ;  /* 0x0000001a271a7220 */ /* 0x000fe20000410000 */
[----:B------:R-:W-:Y:S01]  /*7da0*/  FFMA.FTZ R49, R2, R104, R49 ;  /* 0x0000006802317223 */ /* 0x000fe20000010031 */
[----:B------:R-:W-:Y:S01]  /*7db0*/  FMUL.FTZ R39, R118, R13 ;  /* 0x0000000d76277220 */ /* 0x000fe20000410000 */
[----:B------:R-:W-:Y:S01]  /*7dc0*/  FFMA.FTZ R4, R81, R2, R4 ;  /* 0x0000000251047223 */ /* 0x000fe20000010004 */
[----:B------:R-:W-:Y:S01]  /*7dd0*/  FMUL.FTZ R21, R12, R10 ;  /* 0x0000000a0c157220 */ /* 0x000fe20000410000 */
[----:B------:R-:W-:-:S04]  /*7de0*/  FMUL.FTZ R25, R32, R25 ;  /* 0x0000001920197220 */ /* 0x000fc80000410000 */
[----:B0-----:R-:W-:Y:S01]  /*7df0*/  @!P0 FADD.FTZ R110, R110, R3 ;  /* 0x000000036e6e8221 */ /* 0x001fe20000010000 */
[----:B-1----:R-:W-:Y:S01]  /*7e00*/  @!P0 FADD.FTZ R152, R152, R15 ;  /* 0x0000000f98988221 */ /* 0x002fe20000010000 */
[----:B------:R-:W-:Y:S01]  /*7e10*/  ISETP.NE.AND P0, PT, R34, RZ, PT ;  /* 0x000000ff2200720c */ /* 0x000fe20003f05270 */
[----:B------:R-:W-:Y:S02]  /*7e20*/  FMUL.FTZ R27, R38, R27 ;  /* 0x0000001b261b7220 */ /* 0x000fe40000410000 */
        /* <DEDUP_REMOVED lines=77> */
[----:B------:R-:W5:Y:S01]  /*8300*/  @P0 LDS R11, [R12+0x5e60] ;  /* 0x005e60000c0b0984 */ /* 0x000f620000000800 */
[----:B-1----:R-:W-:Y:S01]  /*8310*/  FADD.FTZ R0, R3, R5 ;  /* 0x0000000503007221 */ /* 0x002fe20000010000 */
[----:B0-----:R-:W-:-:S03]  /*8320*/  FADD.FTZ R3, R2, R4 ;  /* 0x0000000402037221 */ /* 0x001fc60000010000 */
[----:B------:R-:W-:Y:S01]  /*8330*/  FADD.FTZ R0, R7, R0 ;  /* 0x0000000007007221 */ /* 0x000fe20000010000 */
[----:B------:R-:W-:-:S03]  /*8340*/  FADD.FTZ R5, R6, R3 ;  /* 0x0000000306057221 */ /* 0x000fc60000010000 */
[----:B--2---:R-:W-:Y:S01]  /*8350*/  FADD.FTZ R3, R0, R9 ;  /* 0x0000000900037221 */ /* 0x004fe20000010000 */
[----:B------:R-:W-:-:S03]  /*8360*/  FADD.FTZ R2, R5, R8 ;  /* 0x0000000805027221 */ /* 0x000fc60000010000 */
[----:B---3--:R-:W-:Y:S01]  /*8370*/  @P0 FADD.FTZ R3, R3, R10 ;  /* 0x0000000a03030221 */ /* 0x008fe20000010000 */
[----:B-----5:R-:W-:-:S04]  /*8380*/  @P0 FADD.FTZ R2, R2, R11 ;  /* 0x0000000b02020221 */ /* 0x020fc80000010000 */
[----:B------:R1:W-:Y:S04]  /*8390*/  STS [R12+0x6260], R3 ;  /* 0x006260030c007388 */ /* 0x0003e80000000800 */
[----:B------:R1:W-:Y:S02]  /*83a0*/  STS [R12+0x5e60], R2 ;  /* 0x005e60020c007388 */ /* 0x0003e40000000800 */
.L_x_2912:
[----:B------:R-:W-:Y:S05]  /*83b0*/  BSYNC B0 ;  /* 0x0000000000007941 */ /* 0x000fea0003800000 */
.L_x_2911:
[----:B------:R-:W-:Y:S02]  /*83c0*/  UIADD3 UR7, UR7, 0x1, URZ ;  /* 0x0000000107077890 */ /* 0x000fe4000fffe03f */
[----:B------:R-:W-:Y:S02]  /*83d0*/  UIADD3 UR8, UP1, UR8, 0x1, URZ ;  /* 0x0000000108087890 */ /* 0x000fe4000ff3e03f */
[----:B------:R-:W-:Y:S02]  /*83e0*/  UISETP.GE.AND UP0, UPT, UR7, UR54, UPT ;  /* 0x000000360700728c */ /* 0x000fe4000bf06270 */
[----:B------:R-:W-:-:S04]  /*83f0*/  UIADD3.X UR9, URZ, UR9, URZ, UP1, !UPT ;  /* 0x000000093f097290 */ /* 0x000fc80008ffe43f */
[----:B------:R-:W-:-:S13]  /*8400*/  PLOP3.LUT P0, PT, PT, PT, UP0, 0x80, 0x0 ;  /* 0x000000000000781c */ /* 0x000fda0003f0f008 */
[----:B------:R-:W-:Y:S05]  /*8410*/  @!P0 BRA `(.L_x_2913) ;  /* 0xffffffc400d88947 */ /* 0x000fea000383ffff */
.L_x_2869:
[----:B------:R-:W-:Y:S01]  /*8420*/  BAR.SYNC.DEFER_BLOCKING 0x0 ;  /* 0x0000000000007b1d */ /* 0x000fe20000010000 */
[----:B------:R-:W-:-:S04]  /*8430*/  SHF.L.U32 R28, R127, 0x2, RZ ;  /* 0x000000027f1c7819 */ /* 0x000fc800000006ff */
[----:B------:R-:W-:Y:S02]  /*8440*/  LOP3.LUT R28, R28, 0xffffff80, RZ, 0xc0, !PT ;  /* 0xffffff801c1c7812 */ /* 0x000fe400078ec0ff */
[----:B01----:R-:W-:Y:S01]  /*8450*/  MOV R2, UR15 ;  /* 0x0000000f00027c02 */ /* 0x003fe20008000f00 */
[----:B------:R-:W2:Y:S01]  /*8460*/  LDL.LU R30, [R1+0x58] ;  /* 0x00005800011e7983 */ /* 0x000ea20000300800 */
[----:B------:R-:W-:Y:S02]  /*8470*/  LOP3.LUT R28, R28, 0x1f, R127, 0xf8, !PT ;  /* 0x0000001f1c1c7812 */ /* 0x000fe400078ef87f */
[----:B------:R-:W-:Y:S01]  /*8480*/  MOV R3, UR16 ;  /* 0x0000001000037c02 */ /* 0x000fe20008000f00 */
[----:B------:R-:W3:Y:S01]  /*8490*/  LDL.LU R29, [R1+0x4c] ;  /* 0x00004c00011d7983 */ /* 0x000ee20000300800 */
[----:B------:R-:W-:Y:S02]  /*84a0*/  USHF.R.S32.HI UR32, URZ, 0x1f, UR11 ;  /* 0x0000001f3f207899 */ /* 0x000fe4000801140b */
[----:B------:R-:W-:Y:S01]  /*84b0*/  ULEA UR8, UR51, 0xfffff800, 0xb ;  /* 0xfffff80033087891 */ /* 0x000fe2000f8e583f */
[----:B------:R-:W-:Y:S01]  /*84c0*/  IMAD.WIDE R2, R28, 0x10, R2 ;  /* 0x000000101c027825 */ /* 0x000fe200078e0202 */
[----:B------:R-:W-:Y:S01]  /*84d0*/  ULDC.64 UR26, c[0x0][0x388] ;  /* 0x0000e200001a7ab9 */ /* 0x000fe20000000a00 */
[----:B------:R-:W-:Y:S01]  /*84e0*/  USHF.R.S32.HI UR29, URZ, 0x1f, UR10 ;  /* 0x0000001f3f1d7899 */ /* 0x000fe2000801140a */
[----:B------:R-:W-:-:S02]  /*84f0*/  ULDC.64 UR30, c[0x0][0x390] ;  /* 0x0000e400001e7ab9 */ /* 0x000fc40000000a00 */
[----:B------:R-:W5:Y:S04]  /*8500*/  LDG.E.128 R4, desc[UR18][R2.64] ;  /* 0x0000001202047981 */ /* 0x000f68000c1e1d00 */
[----:B------:R-:W4:Y:S04]  /*8510*/  LDG.E.128 R12, desc[UR18][R2.64+0x200] ;  /* 0x00020012020c7981 */ /* 0x000f28000c1e1d00 */
[----:B------:R-:W2:Y:S04]  /*8520*/  LDG.E.128 R16, desc[UR18][R2.64+0x400] ;  /* 0x0004001202107981 */ /* 0x000ea8000c1e1d00 */
[----:B------:R-:W3:Y:S01]  /*8530*/  LDG.E.128 R20, desc[UR18][R2.64+0x600] ;  /* 0x0006001202147981 */ /* 0x000ee2000c1e1d00 */
        /* <DEDUP_REMOVED lines=22> */
[----:B----4-:R-:W-:Y:S04]  /*86a0*/  STS.128 [R125+0x200], R12 ;  /* 0x0002000c7d007388 */ /* 0x010fe80000000c00 */
[----:B--2---:R-:W-:Y:S04]  /*86b0*/  STS.128 [R125+0x400], R16 ;  /* 0x000400107d007388 */ /* 0x004fe80000000c00 */
[----:B---3--:R-:W-:Y:S01]  /*86c0*/  STS.128 [R125+0x600], R20 ;  /* 0x000600147d007388 */ /* 0x008fe20000000c00 */
[----:B------:R-:W-:-:S03]  /*86d0*/  NOP ;  /* 0x0000000000007918 */ /* 0x000fc60000000000 */
[----:B------:R-:W0:Y:S04]  /*86e0*/  LDS.128 R24, [R124+0x10] ;  /* 0x000010007c187984 */ /* 0x000e280000000c00 */
[----:B------:R-:W1:Y:S04]  /*86f0*/  LDS.128 R8, [R124+0x20] ;  /* 0x000020007c087984 */ /* 0x000e680000000c00 */
[----:B------:R-:W2:Y:S01]  /*8700*/  LDS.128 R4, [R124+0x30] ;  /* 0x000030007c047984 */ /* 0x000ea20000000c00 */
[----:B0-----:R-:W-:Y:S01]  /*8710*/  FADD.FTZ R24, R24, UR5 ;  /* 0x0000000518187e21 */ /* 0x001fe20008010000 */
[----:B------:R-:W-:Y:S01]  /*8720*/  FADD.FTZ R25, R25, UR5 ;  /* 0x0000000519197e21 */ /* 0x000fe20008010000 */
[----:B------:R-:W-:Y:S01]  /*8730*/  FADD.FTZ R26, R26, UR5 ;  /* 0x000000051a1a7e21 */ /* 0x000fe20008010000 */
[----:B------:R-:W-:Y:S01]  /*8740*/  FADD.FTZ R27, R27, UR5 ;  /* 0x000000051b1b7e21 */ /* 0x000fe20008010000 */
[----:B-1----:R-:W-:Y:S01]  /*8750*/  FADD.FTZ R12, R8, UR5 ;  /* 0x00000005080c7e21 */ /* 0x002fe20008010000 */
[----:B------:R-:W-:Y:S01]  /*8760*/  FSETP.GTU.FTZ.AND P2, PT, R24, 20, PT ;  /* 0x41a000001800780b */ /* 0x000fe20003f5c000 */
[----:B------:R-:W-:Y:S01]  /*8770*/  FADD.FTZ R9, R9, UR5 ;  /* 0x0000000509097e21 */ /* 0x000fe20008010000 */
[----:B------:R-:W-:Y:S01]  /*8780*/  FSETP.GTU.FTZ.AND P3, PT, R25, 20, PT ;  /* 0x41a000001900780b */ /* 0x000fe20003f7c000 */
[----:B------:R-:W-:Y:S01]  /*8790*/  FADD.FTZ R10, R10, UR5 ;  /* 0x000000050a0a7e21 */ /* 0x000fe20008010000 */
[----:B------:R-:W-:Y:S01]  /*87a0*/  FSETP.GTU.FTZ.AND P4, PT, R26, 20, PT ;  /* 0x41a000001a00780b */ /* 0x000fe20003f9c000 */
[----:B------:R-:W-:Y:S01]  /*87b0*/  FADD.FTZ R11, R11, UR5 ;  /* 0x000000050b0b7e21 */ /* 0x000fe20008010000 */
[----:B------:R-:W-:Y:S01]  /*87c0*/  FSETP.GTU.FTZ.AND P5, PT, R27, 20, PT ;  /* 0x41a000001b00780b */ /* 0x000fe20003fbc000 */
[----:B--2---:R-:W-:Y:S01]  /*87d0*/  FADD.FTZ R4, R4, UR5 ;  /* 0x0000000504047e21 */ /* 0x004fe20008010000 */
        /* <DEDUP_REMOVED lines=12> */
[----:B------:R-:W1:Y:S08]  /*88a0*/  @!P3 MUFU.EX2 R2, R2 ;  /* 0x000000020002b308 */ /* 0x000e700000000800 */
[----:B------:R-:W2:Y:S01]  /*88b0*/  @!P4 MUFU.EX2 R3, R3 ;  /* 0x000000030003c308 */ /* 0x000ea20000000800 */
[----:B0-----:R-:W-:-:S07]  /*88c0*/  @!P2 FADD.FTZ R0, R0, 1 ;  /* 0x3f8000000000a421 */ /* 0x001fce0000010000 */
[----:B------:R-:W0:Y:S01]  /*88d0*/  @!P5 MUFU.EX2 R8, R8 ;  /* 0x000000080008d308 */ /* 0x000e220000000800 */
[----:B-1----:R-:W-:-:S07]  /*88e0*/  @!P3 FADD.FTZ R2, R2, 1 ;  /* 0x3f8000000202b421 */ /* 0x002fce0000010000 */
[----:B------:R1:W3:Y:S01]  /*88f0*/  @!P2 MUFU.RCP R13, R0 ;  /* 0x00000000000da308 */ /* 0x0002e20000001000 */
[----:B--2---:R-:W-:-:S07]  /*8900*/  @!P4 FADD.FTZ R3, R3, 1 ;  /* 0x3f8000000303c421 */ /* 0x004fce0000010000 */
[----:B------:R2:W4:Y:S01]  /*8910*/  @!P3 MUFU.RCP R14, R2 ;  /* 0x00000002000eb308 */ /* 0x0005220000001000 */
[----:B0-----:R-:W-:Y:S01]  /*8920*/  @!P5 FADD.FTZ R8, R8, 1 ;  /* 0x3f8000000808d421 */ /* 0x001fe20000010000 */
[----:B-1----:R-:W-:-:S06]  /*8930*/  @!P0 FMUL.FTZ R0, R9, -1.4426950216293334961 ;  /* 0xbfb8aa3b09008820 */ /* 0x002fcc0000410000 */
[----:B------:R-:W0:Y:S01]  /*8940*/  @!P4 MUFU.RCP R3, R3 ;  /* 0x000000030003c308 */ /* 0x000e220000001000 */
[----:B---3--:R-:W-:Y:S01]  /*8950*/  @!P2 FMUL.FTZ R64, R64, R13 ;  /* 0x0000000d4040a220 */ /* 0x008fe20000410000 */
[----:B------:R-:W-:Y:S01]  /*8960*/  FSETP.GTU.FTZ.AND P2, PT, R11, 20, PT ;  /* 0x41a000000b00780b */ /* 0x000fe20003f5c000 */
[----:B--2---:R-:W-:-:S05]  /*8970*/  @!P1 FMUL.FTZ R2, R10, -1.4426950216293334961 ;  /* 0xbfb8aa3b0a029820 */ /* 0x004fca0000410000 */
[----:B------:R-:W1:Y:S01]  /*8980*/  @!P5 MUFU.RCP R8, R8 ;  /* 0x000000080008d308 */ /* 0x000e620000001000 */
[----:B----4-:R-:W-:Y:S01]  /*8990*/  @!P3 FMUL.FTZ R65, R65, R14 ;  /* 0x0000000e4141b220 */ /* 0x010fe20000410000 */
[----:B------:R-:W-:-:S06]  /*89a0*/  FSETP.GTU.FTZ.AND P3, PT, R4, 20, PT ;  /* 0x41a000000400780b */ /* 0x000fcc0003f7c000 */
[----:B------:R-:W2:Y:S01]  /*89b0*/  @!P6 MUFU.EX2 R12, R12 ;  /* 0x0000000c000ce308 */ /* 0x000ea20000000800 */
[----:B0-----:R-:W-:Y:S01]  /*89c0*/  @!P4 FMUL.FTZ R66, R66, R3 ;  /* 0x000000034242c220 */ /* 0x001fe20000410000 */
[----:B------:R-:W-:Y:S01]  /*89d0*/  @!P2 FMUL.FTZ R3, R11, -1.4426950216293334961 ;  /* 0xbfb8aa3b0b03a820 */ /* 0x000fe20000410000 */
[----:B------:R-:W-:-:S04]  /*89e0*/  FSETP.GTU.FTZ.AND P4, PT, R5, 20, PT ;  /* 0x41a000000500780b */ /* 0x000fc80003f9c000 */
[----:B------:R-:W-:Y:S01]  /*89f0*/  @!P3 FMUL.FTZ R4, R4, -1.4426950216293334961 ;  /* 0xbfb8aa3b0404b820 */ /* 0x000fe20000410000 */
[----:B------:R-:W0:Y:S01]  /*8a00*/  @!P0 MUFU.EX2 R0, R0 ;  /* 0x0000000000008308 */ /* 0x000e220000000800 */
[----:B-1----:R-:W-:Y:S01]  /*8a10*/  @!P5 FMUL.FTZ R67, R67, R8 ;  /* 0x000000084343d220 */ /* 0x002fe20000410000 */
[----:B------:R-:W-:Y:S01]  /*8a20*/  FSETP.GTU.FTZ.AND P5, PT, R6, 20, PT ;  /* 0x41a000000600780b */ /* 0x000fe20003fbc000 */
[----:B------:R-:W1:Y:S01]  /*8a30*/  LDS.128 R8, [R124] ;  /* 0x000000007c087984 */ /* 0x000e620000000c00 */
[----:B------:R-:W-:Y:S04]  /*8a40*/  BAR.SYNC.DEFER_BLOCKING 0x0 ;  /* 0x0000000000007b1d */ /* 0x000fe80000010000 */
[----:B------:R-:W-:Y:S01]  /*8a50*/  @!P4 FMUL.FTZ R5, R5, -1.4426950216293334961 ;  /* 0xbfb8aa3b0505c820 */ /* 0x000fe20000410000 */
[----:B--2---:R-:W-:Y:S01]  /*8a60*/  @!P6 FADD.FTZ R12, R12, 1 ;  /* 0x3f8000000c0ce421 */ /* 0x004fe20000010000 */
[----:B------:R-:W2:Y:S05]  /*8a70*/  @!P1 MUFU.EX2 R2, R2 ;  /* 0x0000000200029308 */ /* 0x000eaa0000000800 */
[----:B------:R-:W-:Y:S01]  /*8a80*/  @!P5 FMUL.FTZ R6, R6, -1.4426950216293334961 ;  /* 0xbfb8aa3b0606d820 */ /* 0x000fe20000410000 */
[----:B0-----:R-:W-:-:S02]  /*8a90*/  @!P0 FADD.FTZ R0, R0, 1 ;  /* 0x3f80000000008421 */ /* 0x001fc40000010000 */
[----:B------:R-:W0:Y:S08]  /*8aa0*/  @!P2 MUFU.EX2 R3, R3 ;  /* 0x000000030003a308 */ /* 0x000e300000000800 */
[----:B------:R-:W3:Y:S01]  /*8ab0*/  @!P3 MUFU.EX2 R4, R4 ;  /* 0x000000040004b308 */ /* 0x000ee20000000800 */
[----:B--2---:R-:W-:Y:S01]  /*8ac0*/  @!P1 FADD.FTZ R2, R2, 1 ;  /* 0x3f80000002029421 */ /* 0x004fe20000010000 */
[----:B------:R-:W-:Y:S04]  /*8ad0*/  STS.128 [R29], R56 ;  /* 0x000000381d007388 */ /* 0x000fe80000000c00 */
[----:B------:R-:W-:Y:S02]  /*8ae0*/  STS.128 [R29+0x10], R52 ;  /* 0x000010341d007388 */ /* 0x000fe40000000c00 */
[----:B------:R-:W2:Y:S01]  /*8af0*/  @!P6 MUFU.RCP R15, R12 ;  /* 0x0000000c000fe308 */ /* 0x000ea20000001000 */
[----:B0-----:R-:W-:Y:S01]  /*8b00*/  @!P2 FADD.FTZ R3, R3, 1 ;  /* 0x3f8000000303a421 */ /* 0x001fe20000010000 */
[----:B------:R-:W-:Y:S01]  /*8b10*/  STS.128 [R29+0x20], R48 ;  /* 0x000020301d007388 */ /* 0x000fe20000000c00 */
[----:B-1----:R-:W-:Y:S01]  /*8b20*/  FADD.FTZ R8, R8, UR5 ;  /* 0x0000000508087e21 */ /* 0x002fe20008010000 */
[----:B------:R-:W-:-:S04]  /*8b30*/  FADD.FTZ R9, R9, UR5 ;  /* 0x0000000509097e21 */ /* 0x000fc80008010000 */
[----:B------:R-:W0:Y:S01]  /*8b40*/  @!P0 MUFU.RCP R0, R0 ;  /* 0x0000000000008308 */ /* 0x000e220000001000 */
[----:B---3--:R-:W-:Y:S01]  /*8b50*/  @!P3 FADD.FTZ R4, R4, 1 ;  /* 0x3f8000000404b421 */ /* 0x008fe20000010000 */
[----:B------:R-:W-:Y:S01]  /*8b60*/  FADD.FTZ R10, R10, UR5 ;  /* 0x000000050a0a7e21 */ /* 0x000fe20008010000 */
[----:B------:R-:W-:Y:S01]  /*8b70*/  FADD.FTZ R11, R11, UR5 ;  /* 0x000000050b0b7e21 */ /* 0x000fe20008010000 */
[----:B------:R-:W-:Y:S01]  /*8b80*/  STS.128 [R29+0x30], R44 ;  /* 0x0000302c1d007388 */ /* 0x000fe20000000c00 */
[----:B------:R-:W-:Y:S01]  /*8b90*/  NOP ;  /* 0x0000000000007918 */ /* 0x000fe20000000000 */
[----:B--2---:R-:W-:Y:S02]  /*8ba0*/  @!P6 FMUL.FTZ R68, R68, R15 ;  /* 0x0000000f4444e220 */ /* 0x004fe40000410000 */
[----:B------:R-:W1:Y:S01]  /*8bb0*/  @!P1 MUFU.RCP R17, R2 ;  /* 0x0000000200119308 */ /* 0x000e620000001000 */
[----:B------:R-:W-:Y:S01]  /*8bc0*/  LDS.128 R20, [R125+0x400] ;  /* 0x000400007d147984 */ /* 0x000fe20000000c00 */
[----:B------:R-:W-:Y:S01]  /*8bd0*/  FSETP.GTU.FTZ.AND P6, PT, R7, 20, PT ;  /* 0x41a000000700780b */ /* 0x000fe20003fdc000 */
[----:B0-----:R-:W-:Y:S01]  /*8be0*/  @!P0 FMUL.FTZ R69, R69, R0 ;  /* 0x0000000045458220 */ /* 0x001fe20000410000 */
[----:B------:R-:W-:Y:S01]  /*8bf0*/  FSETP.GTU.FTZ.AND P0, PT, R8, 20, PT ;  /* 0x41a000000800780b */ /* 0x000fe20003f1c000 */
[----:B------:R-:W-:Y:S03]  /*8c00*/  LDS.128 R24, [R125+0x600] ;  /* 0x000600007d187984 */ /* 0x000fe60000000c00 */
[----:B------:R-:W0:Y:S08]  /*8c10*/  @!P2 MUFU.RCP R14, R3 ;  /* 0x00000003000ea308 */ /* 0x000e300000001000 */
[----:B------:R-:W2:Y:S01]  /*8c20*/  @!P3 MUFU.RCP R15, R4 ;  /* 0x00000004000fb308 */ /* 0x000ea20000001000 */
[----:B-1----:R-:W-:Y:S01]  /*8c30*/  @!P1 FMUL.FTZ R70, R70, R17 ;  /* 0x0000001146469220 */ /* 0x002fe20000410000 */
[----:B------:R-:W-:Y:S01]  /*8c40*/  FSETP.GTU.FTZ.AND P1, PT, R9, 20, PT ;  /* 0x41a000000900780b */ /* 0x000fe20003f3c000 */
[----:B------:R-:W-:Y:S01]  /*8c50*/  @!P0 FMUL.FTZ R0, R8, -1.4426950216293334961 ;  /* 0xbfb8aa3b08008820 */ /* 0x000fe20000410000 */
[----:B------:R-:W-:Y:S04]  /*8c60*/  LDS.128 R16, [R125+0x200] ;  /* 0x000200007d107984 */ /* 0x000fe80000000c00 */
[----:B------:R-:W1:Y:S01]  /*8c70*/  @!P4 MUFU.EX2 R5, R5 ;  /* 0x000000050005c308 */ /* 0x000e620000000800 */
[----:B0-----:R-:W-:Y:S01]  /*8c80*/  @!P2 FMUL.FTZ R71, R71, R14 ;  /* 0x0000000e4747a220 */ /* 0x001fe20000410000 */
[----:B------:R-:W-:-:S05]  /*8c90*/  FSETP.GTU.FTZ.AND P2, PT, R10, 20, PT ;  /* 0x41a000000a00780b */ /* 0x000fca0003f5c000 */
[----:B------:R-:W-:Y:S01]  /*8ca0*/  @!P1 FMUL.FTZ R2, R9, -1.4426950216293334961 ;  /* 0xbfb8aa3b09029820 */ /* 0x000fe20000410000 */
[----:B------:R0:W3:Y:S01]  /*8cb0*/  @!P5 MUFU.EX2 R13, R6 ;  /* 0x00000006000dd308 */ /* 0x0000e20000000800 */
[----:B--2---:R-:W-:Y:S01]  /*8cc0*/  @!P3 FMUL.FTZ R72, R72, R15 ;  /* 0x0000000f4848b220 */ /* 0x004fe20000410000 */
[----:B------:R-:W-:-:S05]  /*8cd0*/  FSETP.GTU.FTZ.AND P3, PT, R11, 20, PT ;  /* 0x41a000000b00780b */ /* 0x000fca0003f7c000 */
[----:B------:R-:W-:Y:S01]  /*8ce0*/  @!P2 FMUL.FTZ R3, R10, -1.4426950216293334961 ;  /* 0xbfb8aa3b0a03a820 */ /* 0x000fe20000410000 */
[----:B------:R-:W-:Y:S01]  /*8cf0*/  @!P1 MUFU.EX2 R2, R2 ;  /* 0x0000000200029308 */ /* 0x000fe20000000800 */
[----:B0-----:R-:W-:Y:S01]  /*8d00*/  @!P6 FMUL.FTZ R6, R7, -1.4426950216293334961 ;  /* 0xbfb8aa3b0706e820 */ /* 0x001fe20000410000 */
[----:B-1----:R-:W-:-:S05]  /*8d10*/  @!P4 FADD.FTZ R5, R5, 1 ;  /* 0x3f8000000505c421 */ /* 0x002fca0000010000 */
[----:B------:R-:W-:Y:S01]  /*8d20*/  @!P3 FMUL.FTZ R4, R11, -1.4426950216293334961 ;  /* 0xbfb8aa3b0b04b820 */ /* 0x000fe20000410000 */
[----:B------:R-:W-:Y:S01]  /*8d30*/  @!P2 MUFU.EX2 R3, R3 ;  /* 0x000000030003a308 */ /* 0x000fe20000000800 */
[----:B------:R-:W0:Y:S01]  /*8d40*/  LDS.128 R8, [R125] ;  /* 0x000000007d087984 */ /* 0x000e220000000c00 */
[----:B---3--:R-:W-:-:S06]  /*8d50*/  @!P5 FADD.FTZ R13, R13, 1 ;  /* 0x3f8000000d0dd421 */ /* 0x008fcc0000010000 */
[----:B------:R-:W1:Y:S08]  /*8d60*/  @!P0 MUFU.EX2 R0, R0 ;  /* 0x0000000000008308 */ /* 0x000e700000000800 */
[----:B------:R-:W2:Y:S08]  /*8d70*/  @!P6 MUFU.EX2 R7, R6 ;  /* 0x000000060007e308 */ /* 0x000eb00000000800 */
[----:B------:R3:W4:Y:S01]  /*8d80*/  @!P3 MUFU.EX2 R6, R4 ;  /* 0x000000040006b308 */ /* 0x0007220000000800 */
[----:B-1----:R-:W-:-:S07]  /*8d90*/  @!P0 FADD.FTZ R0, R0, 1 ;  /* 0x3f80000000008421 */ /* 0x002fce0000010000 */
[----:B------:R1:W5:Y:S01]  /*8da0*/  @!P4 MUFU.RCP R12, R5 ;  /* 0x00000005000cc308 */ /* 0x0003620000001000 */
[----:B---3--:R-:W-:Y:S01]  /*8db0*/  @!P1 FADD.FTZ R4, R2, 1 ;  /* 0x3f80000002049421 */ /* 0x008fe20000010000 */
[----:B------:R-:W-:Y:S01]  /*8dc0*/  MOV R2, UR7 ;  /* 0x0000000700027c02 */ /* 0x000fe20008000f00 */
[----:B--2---:R-:W-:-:S05]  /*8dd0*/  @!P6 FADD.FTZ R7, R7, 1 ;  /* 0x3f8000000707e421 */ /* 0x004fca0000010000 */
[----:B------:R-:W2:Y:S01]  /*8de0*/  @!P0 MUFU.RCP R15, R0 ;  /* 0x00000000000f8308 */ /* 0x000ea20000001000 */
[----:B-1----:R-:W-:Y:S01]  /*8df0*/  @!P2 FADD.FTZ R5, R3, 1 ;  /* 0x3f8000000305a421 */ /* 0x002fe20000010000 */
[----:B------:R-:W-:Y:S01]  /*8e00*/  MOV R3, UR26 ;  /* 0x0000001a00037c02 */ /* 0x000fe20008000f00 */
[----:B----4-:R-:W-:Y:S01]  /*8e10*/  @!P3 FADD.FTZ R6, R6, 1 ;  /* 0x3f8000000606b421 */ /* 0x010fe20000010000 */
[----:B------:R-:W-:Y:S02]  /*8e20*/  ULDC.64 UR26, c[0x0][0x3a8] ;  /* 0x0000ea00001a7ab9 */ /* 0x000fe40000000a00 */
[----:B------:R-:W-:Y:S01]  /*8e30*/  UIMAD UR7, UR32, UR26, URZ ;  /* 0x0000001a200772a4 */ /* 0x000fe2000f8e023f */
[----:B------:R-:W-:Y:S01]  /*8e40*/  IMAD.WIDE R2, R28, 0x10, R2 ;  /* 0x000000101c027825 */ /* 0x000fe200078e0202 */
[----:B------:R-:W1:Y:S03]  /*8e50*/  @!P1 MUFU.RCP R4, R4 ;  /* 0x0000000400049308 */ /* 0x000e660000001000 */
[----:B-----5:R-:W-:Y:S01]  /*8e60*/  @!P4 FMUL.FTZ R73, R73, R12 ;  /* 0x0000000c4949c220 */ /* 0x020fe20000410000 */
[----:B------:R-:W-:Y:S01]  /*8e70*/  UIMAD UR7, UR11, UR27, UR7 ;  /* 0x0000001b0b0772a4 */ /* 0x000fe2000f8e0207 */
[----:B0-----:R-:W-:Y:S01]  /*8e80*/  STG.E.128 desc[UR18][R2.64], R8 ;  /* 0x0000000802007986 */ /* 0x001fe2000c101d12 */
[----:B------:R-:W-:-:S03]  /*8e90*/  UIMAD.WIDE.U32 UR8, UR11, UR26, UR8 ;  /* 0x0000001a0b0872a5 */ /* 0x000fc6000f8e0008 */
[----:B------:R-:W-:Y:S01]  /*8ea0*/  STG.E.128 desc[UR18][R2.64+0x200], R16 ;  /* 0x0002001002007986 */ /* 0x000fe2000c101d12 */
[----:B------:R-:W0:Y:S01]  /*8eb0*/  @!P2 MUFU.RCP R5, R5 ;  /* 0x000000050005a308 */ /* 0x000e220000001000 */
[----:B--2---:R-:W-:Y:S01]  /*8ec0*/  @!P0 FMUL.FTZ R60, R60, R15 ;  /* 0x0000000f3c3c8220 */ /* 0x004fe20000410000 */
[----:B------:R-:W-:Y:S01]  /*8ed0*/  ULDC.64 UR26, c[0x0][0x3b0] ;  /* 0x0000ec00001a7ab9 */ /* 0x000fe20000000a00 */
[----:B------:R-:W-:Y:S01]  /*8ee0*/  STG.E.128 desc[UR18][R2.64+0x400], R20 ;  /* 0x0004001402007986 */ /* 0x000fe2000c101d12 */
[----:B------:R-:W-:Y:S01]  /*8ef0*/  UIADD3 UR9, UR9, UR7, URZ ;  /* 0x0000000709097290 */ /* 0x000fe2000fffe03f */
[----:B------:R-:W-:Y:S01]  /*8f00*/  FADD.FTZ R0, R60, R30 ;  /* 0x0000001e3c007221 */ /* 0x000fe20000010000 */
[----:B------:R-:W-:Y:S01]  /*8f10*/  UIMAD UR7, UR29, UR26, URZ ;  /* 0x0000001a1d0772a4 */ /* 0x000fe2000f8e023f */
[----:B------:R2:W-:Y:S01]  /*8f20*/  STG.E.128 desc[UR18][R2.64+0x600], R24 ;  /* 0x0006001802007986 */ /* 0x0005e2000c101d12 */
[----:B------:R-:W3:Y:S01]  /*8f30*/  @!P3 MUFU.RCP R6, R6 ;  /* 0x000000060006b308 */ /* 0x000ee20000001000 */
[----:B-1----:R-:W-:Y:S01]  /*8f40*/  @!P1 FMUL.FTZ R61, R61, R4 ;  /* 0x000000043d3d9220 */ /* 0x002fe20000410000 */
[----:B------:R-:W-:-:S02]  /*8f50*/  UIMAD UR7, UR10, UR27, UR7 ;  /* 0x0000001b0a0772a4 */ /* 0x000fc4000f8e0207 */
[----:B------:R-:W-:-:S03]  /*8f60*/  UIMAD.WIDE.U32 UR8, UR10, UR26, UR8 ;  /* 0x0000001a0a0872a5 */ /* 0x000fc6000f8e0008 */
[----:B------:R-:W-:Y:S01]  /*8f70*/  ULDC.64 UR26, c[0x0][0x3f0] ;  /* 0x0000fc00001a7ab9 */ /* 0x000fe20000000a00 */
[----:B------:R-:W1:Y:S01]  /*8f80*/  @!P5 MUFU.RCP R13, R13 ;  /* 0x0000000d000dd308 */ /* 0x000e620000001000 */
[----:B0-----:R-:W-:Y:S01]  /*8f90*/  @!P2 FMUL.FTZ R62, R62, R5 ;  /* 0x000000053e3ea220 */ /* 0x001fe20000410000 */
[----:B------:R-:W-:Y:S02]  /*8fa0*/  UIADD3 UR9, UR9, UR7, URZ ;  /* 0x0000000709097290 */ /* 0x000fe4000fffe03f */
[----:B------:R-:W-:-:S04]  /*8fb0*/  ULEA UR7, UP0, UR8, UR26, 0x2 ;  /* 0x0000001a08077291 */ /* 0x000fc8000f80103f */
[----:B------:R-:W0:Y:S01]  /*8fc0*/  @!P6 MUFU.RCP R14, R7 ;  /* 0x00000007000ee308 */ /* 0x000e220000001000 */
[----:B---3--:R-:W-:Y:S01]  /*8fd0*/  @!P3 FMUL.FTZ R63, R63, R6 ;  /* 0x000000063f3fb220 */ /* 0x008fe20000410000 */
[----:B------:R-:W-:Y:S01]  /*8fe0*/  BAR.SYNC.DEFER_BLOCKING 0x0 ;  /* 0x0000000000007b1d */ /* 0x000fe20000010000 */
[----:B--2---:R-:W-:Y:S01]  /*8ff0*/  FADD.FTZ R3, R0, R61 ;  /* 0x0000003d00037221 */ /* 0x004fe20000010000 */
[----:B------:R-:W-:Y:S01]  /*9000*/  ULEA.HI.X UR8, UR8, UR27, UR9, 0x2, UP0 ;  /* 0x0000001b08087291 */ /* 0x000fe200080f1409 */
[----:B------:R-:W-:Y:S01]  /*9010*/  MOV R2, UR7 ;  /* 0x0000000700027c02 */ /* 0x000fe20008000f00 */
[----:B------:R-:W-:Y:S01]  /*9020*/  UISETP.GT.AND UP0, UPT, UR51, 0x1, UPT ;  /* 0x000000013300788c */ /* 0x000fe2000bf04270 */
[----:B-1----:R-:W-:-:S05]  /*9030*/  @!P5 FMUL.FTZ R74, R74, R13 ;  /* 0x0000000d4a4ad220 */ /* 0x002fca0000410000 */
        /* <DEDUP_REMOVED lines=33> */
.L_x_2835:
        /* <DEDUP_REMOVED lines=41> */
.L_x_2916:
[----:B------:R-:W-:Y:S05]  /*94e0*/  BSYNC B0 ;  /* 0x0000000000007941 */ /* 0x000fea0003800000 */
.L_x_2915:
        /* <DEDUP_REMOVED lines=44> */
.L_x_2918:
[----:B0-----:R-:W0:Y:S02]  /*97b0*/  S2R R11, SR_TID.X ;  /* 0x00000000000b7919 */ /* 0x001e240000002100 */
.L_x_2919:
[----:B------:R-:W-:Y:S05]  /*97c0*/  BSYNC B0 ;  /* 0x0000000000007941 */ /* 0x000fea0003800000 */
.L_x_2917:
        /* <DEDUP_REMOVED lines=23> */
.L_x_2921:
        /* <DEDUP_REMOVED lines=30> */
.L_x_2920:
[----:B------:R-:W-:Y:S05]  /*9b20*/  EXIT ;  /* 0x000000000000794d */ /* 0x000fea0003800000 */
.L_x_2873:
[----:B------:R-:W-:Y:S01]  /*9b30*/  HFMA2.MMA R142, -RZ, RZ, 0, 5.9604644775390625e-08 ;  /* 0x00000001ff8e7435 */ /* 0x000fe200000001ff */
[----:B------:R-:W-:Y:S02]  /*9b40*/  MOV R143, R140 ;  /* 0x0000008c008f7202 */ /* 0x000fe40000000f00 */
[----:B------:R-:W-:Y:S02]  /*9b50*/  MOV R119, RZ ;  /* 0x000000ff00777202 */ /* 0x000fe40000000f00 */
[----:B------:R-:W-:-:S07]  /*9b60*/  MOV R118, 0xffffffff ;  /* 0xffffffff00767802 */ /* 0x000fce0000000f00 */
[----:B0-----:R-:W-:Y:S05]  /*9b70*/  WARPSYNC.COLLECTIVE R118, `(.L_x_2922) ;  /* 0x0000000076087348 */ /* 0x001fea0003c00000 */
[----:B------:R1:W2:Y:S02]  /*9b80*/  SHFL.UP P3, R145, R143, R142, R119 ;  /* 0x0400008e8f917389 */ /* 0x0002a40000060077 */
[----:B012---:R-:W-:Y:S01]  /*9b90*/  ENDCOLLECTIVE ;  /* 0x000000000000791b */ /* 0x007fe20003800000 */
.L_x_2922:
[----:B------:R-:W-:Y:S02]  /*9ba0*/  MOV R143, R141 ;  /* 0x0000008d008f7202 */ /* 0x000fe40000000f00 */
[----:B------:R-:W-:-:S07]  /*9bb0*/  MOV R144, R145 ;  /* 0x0000009100907202 */ /* 0x000fce0000000f00 */
[----:B------:R-:W-:Y:S05]  /*9bc0*/  WARPSYNC.COLLECTIVE R118, `(.L_x_2923) ;  /* 0x0000000076087348 */ /* 0x000fea0003c00000 */
[----:B------:R0:W1:Y:S02]  /*9bd0*/  SHFL.UP P3, R145, R143, R142, R119 ;  /* 0x0400008e8f917389 */ /* 0x0000640000060077 */
[----:B01----:R-:W-:Y:S01]  /*9be0*/  ENDCOLLECTIVE ;  /* 0x000000000000791b */ /* 0x003fe20003800000 */
.L_x_2923:
        /* <DEDUP_REMOVED lines=10> */
.L_x_2924:
[----:B------:R-:W-:Y:S02]  /*9c90*/  MOV R143, R141 ;  /* 0x0000008d008f7202 */ /* 0x000fe40000000f00 */
[----:B------:R-:W-:-:S07]  /*9ca0*/  MOV R144, R145 ;  /* 0x0000009100907202 */ /* 0x000fce0000000f00 */
[----:B------:R-:W-:Y:S05]  /*9cb0*/  WARPSYNC.COLLECTIVE R118, `(.L_x_2925) ;  /* 0x0000000076087348 */ /* 0x000fea0003c00000 */
[----:B------:R0:W1:Y:S02]  /*9cc0*/  SHFL.UP P3, R145, R143, R142, R119 ;  /* 0x0400008e8f917389 */ /* 0x0000640000060077 */
[----:B01----:R-:W-:Y:S01]  /*9cd0*/  ENDCOLLECTIVE ;  /* 0x000000000000791b */ /* 0x003fe20003800000 */
.L_x_2925:
        /* <DEDUP_REMOVED lines=10> */
.L_x_2926:
[----:B------:R-:W-:Y:S02]  /*9d80*/  MOV R143, R141 ;  /* 0x0000008d008f7202 */ /* 0x000fe40000000f00 */
[----:B------:R-:W-:-:S07]  /*9d90*/  MOV R144, R145 ;  /* 0x0000009100907202 */ /* 0x000fce0000000f00 */
[----:B------:R-:W-:Y:S05]  /*9da0*/  WARPSYNC.COLLECTIVE R118, `(.L_x_2927) ;  /* 0x0000000076087348 */ /* 0x000fea0003c00000 */
[----:B------:R0:W1:Y:S02]  /*9db0*/  SHFL.UP P3, R145, R143, R142, R119 ;  /* 0x0400008e8f917389 */ /* 0x0000640000060077 */
[----:B01----:R-:W-:Y:S01]  /*9dc0*/  ENDCOLLECTIVE ;  /* 0x000000000000791b */ /* 0x003fe20003800000 */
.L_x_2927:
        /* <DEDUP_REMOVED lines=10> */
.L_x_2928:
[----:B------:R-:W-:Y:S02]  /*9e70*/  MOV R143, R141 ;  /* 0x0000008d008f7202 */ /* 0x000fe40000000f00 */
[----:B------:R-:W-:-:S07]  /*9e80*/  MOV R144, R145 ;  /* 0x0000009100907202 */ /* 0x000fce0000000f00 */
[----:B------:R-:W-:Y:S05]  /*9e90*/  WARPSYNC.COLLECTIVE R118, `(.L_x_2929) ;  /* 0x0000000076087348 */ /* 0x000fea0003c00000 */
[----:B------:R0:W1:Y:S02]  /*9ea0*/  SHFL.UP P3, R145, R143, R142, R119 ;  /* 0x0400008e8f917389 */ /* 0x0000640000060077 */
[----:B01----:R-:W-:Y:S01]  /*9eb0*/  ENDCOLLECTIVE ;  /* 0x000000000000791b */ /* 0x003fe20003800000 */
.L_x_2929:
        /* <DEDUP_REMOVED lines=10> */
.L_x_2930:
[----:B------:R-:W-:Y:S02]  /*9f60*/  MOV R143, R141 ;  /* 0x0000008d008f7202 */ /* 0x000fe40000000f00 */
[----:B------:R-:W-:-:S07]  /*9f70*/  MOV R144, R145 ;  /* 0x0000009100907202 */ /* 0x000fce0000000f00 */
[----:B------:R-:W-:Y:S05]  /*9f80*/  WARPSYNC.COLLECTIVE R118, `(.L_x_2931) ;  /* 0x0000000076087348 */ /* 0x000fea0003c00000 */
[----:B------:R0:W1:Y:S02]  /*9f90*/  SHFL.UP P3, R145, R143, R142, R119 ;  /* 0x0400008e8f917389 */ /* 0x0000640000060077 */
[----:B01----:R-:W-:Y:S01]  /*9fa0*/  ENDCOLLECTIVE ;  /* 0x000000000000791b */ /* 0x003fe20003800000 */
.L_x_2931:
[----:B------:R-:W-:Y:S01]  /*9fb0*/  MOV R118, R145 ;  /* 0x0000009100767202 */ /* 0x000fe20000000f00 */
[----:B------:R-:W-:Y:S06]  /*9fc0*/  BRA `(.L_x_2932) ;  /* 0xffffffb800fc7947 */ /* 0x000fec000383ffff */
.L_x_2874:
        /* <DEDUP_REMOVED lines=8> */
.L_x_2934:
[----:B------:R-:W-:Y:S05]  /*a050*/  BSYNC B0 ;  /* 0x0000000000007941 */ /* 0x000fea0003800000 */
.L_x_2933:
[----:B------:R-:W-:Y:S05]  /*a060*/  BRA `(.L_x_2935) ;  /* 0xffffffb800e87947 */ /* 0x000fea000383ffff */
.L_x_2875:
        /* <DEDUP_REMOVED lines=8> */
.L_x_2937:
[----:B------:R-:W-:Y:S05]  /*a0f0*/  BSYNC B0 ;  /* 0x0000000000007941 */ /* 0x000fea0003800000 */
.L_x_2936:
[----:B------:R-:W-:Y:S05]  /*a100*/  BRA `(.L_x_2938) ;  /* 0xffffffb800c87947 */ /* 0x000fea000383ffff */
.L_x_2876:
        /* <DEDUP_REMOVED lines=8> */
.L_x_2940:
[----:B------:R-:W-:Y:S05]  /*a190*/  BSYNC B0 ;  /* 0x0000000000007941 */ /* 0x000fea0003800000 */
.L_x_2939:
        /* <DEDUP_REMOVED lines=10> */
.L_x_2941:
[----:B------:R-:W-:-:S07]  /*a240*/  MOV R119, R110 ;  /* 0x0000006e00777202 */ /* 0x000fce0000000f00 */
[----:B------:R-:W-:Y:S05]  /*a250*/  WARPSYNC.COLLECTIVE R118, `(.L_x_2942) ;  /* 0x0000000076087348 */ /* 0x000fea0003c00000 */
[----:B------:R0:W1:Y:S02]  /*a260*/  SHFL.IDX P3, R160, R119, R155, R156 ;  /* 0x0000009b77a07389 */ /* 0x000064000006009c */
[----:B01----:R-:W-:Y:S01]  /*a270*/  ENDCOLLECTIVE ;  /* 0x000000000000791b */ /* 0x003fe20003800000 */
.L_x_2942:
[----:B------:R-:W-:Y:S02]  /*a280*/  MOV R141, R145 ;  /* 0x00000091008d7202 */ /* 0x000fe40000000f00 */
[----:B------:R-:W-:Y:S02]  /*a290*/  MOV R119, R111 ;  /* 0x0000006f00777202 */ /* 0x000fe40000000f00 */
[----:B------:R-:W-:-:S07]  /*a2a0*/  MOV R110, R160 ;  /* 0x000000a0006e7202 */ /* 0x000fce0000000f00 */
[----:B------:R-:W-:Y:S05]  /*a2b0*/  WARPSYNC.COLLECTIVE R118, `(.L_x_2943) ;  /* 0x0000000076087348 */ /* 0x000fea0003c00000 */
[----:B------:R0:W1:Y:S02]  /*a2c0*/  SHFL.IDX P3, R160, R119, R155, R156 ;  /* 0x0000009b77a07389 */ /* 0x000064000006009c */
[----:B01----:R-:W-:Y:S01]  /*a2d0*/  ENDCOLLECTIVE ;  /* 0x000000000000791b */ /* 0x003fe20003800000 */
.L_x_2943:
[----:B------:R-:W-:Y:S01]  /*a2e0*/  MOV R111, R160 ;  /* 0x000000a0006f7202 */ /* 0x000fe20000000f00 */
[----:B------:R-:W-:Y:S06]  /*a2f0*/  BRA `(.L_x_2944) ;  /* 0xffffffb800647947 */ /* 0x000fec000383ffff */
.L_x_2878:
[----:B------:R-:W-:Y:S01]  /*a300*/  HFMA2.MMA R155, -RZ, RZ, 0, 5.9604644775390625e-08 ;  /* 0x00000001ff9b7435 */ /* 0x000fe200000001ff */
[----:B------:R-:W-:Y:S02]  /*a310*/  MOV R160, R163 ;  /* 0x000000a300a07202 */ /* 0x000fe40000000f00 */
[----:B------:R-:W-:Y:S02]  /*a320*/  MOV R156, 0x1f ;  /* 0x0000001f009c7802 */ /* 0x000fe40000000f00 */
[----:B------:R-:W-:-:S07]  /*a330*/  MOV R118, 0xffffffff ;  /* 0xffffffff00767802 */ /* 0x000fce0000000f00 */
[----:B------:R-:W-:Y:S05]  /*a340*/  WARPSYNC.COLLECTIVE R118, `(.L_x_2945) ;  /* 0x0000000076087348 */ /* 0x000fea0003c00000 */
[----:B------:R0:W1:Y:S02]  /*a350*/  SHFL.DOWN P6, R160, R160, R155, R156 ;  /* 0x0800009ba0a07389 */ /* 0x00006400000c009c */
[----:B01----:R-:W-:Y:S01]  /*a360*/  ENDCOLLECTIVE ;  /* 0x000000000000791b */ /* 0x003fe20003800000 */
.L_x_2945:
[----:B------:R-:W-:Y:S02]  /*a370*/  MOV R119, R160 ;  /* 0x000000a000777202 */ /* 0x000fe40000000f00 */
[----:B------:R-:W-:-:S07]  /*a380*/  MOV R160, R164 ;  /* 0x000000a400a07202 */ /* 0x000fce0000000f00 */
[----:B------:R-:W-:Y:S05]  /*a390*/  WARPSYNC.COLLECTIVE R118, `(.L_x_2946) ;  /* 0x0000000076087348 */ /* 0x000fea0003c00000 */
[----:B------:R0:W1:Y:S02]  /*a3a0*/  SHFL.DOWN P6, R160, R160, R155, R156 ;  /* 0x0800009ba0a07389 */ /* 0x00006400000c009c */
[----:B01----:R-:W-:Y:S01]  /*a3b0*/  ENDCOLLECTIVE ;  /* 0x000000000000791b */ /* 0x003fe20003800000 */
.L_x_2946:
        /* <DEDUP_REMOVED lines=9> */
.L_x_2947:
[----:B------:R-:W-:Y:S02]  /*a450*/  MOV R119, R160 ;  /* 0x000000a000777202 */ /* 0x000fe40000000f00 */
[----:B------:R-:W-:-:S07]  /*a460*/  MOV R160, R164 ;  /* 0x000000a400a07202 */ /* 0x000fce0000000f00 */
[----:B------:R-:W-:Y:S05]  /*a470*/  WARPSYNC.COLLECTIVE R118, `(.L_x_2948) ;  /* 0x0000000076087348 */ /* 0x000fea0003c00000 */
[----:B------:R0:W1:Y:S02]  /*a480*/  SHFL.DOWN P6, R160, R160, R155, R156 ;  /* 0x0800009ba0a07389 */ /* 0x00006400000c009c */
[----:B01----:R-:W-:Y:S01]  /*a490*/  ENDCOLLECTIVE ;  /* 0x000000000000791b */ /* 0x003fe20003800000 */
.L_x_2948:
        /* <DEDUP_REMOVED lines=9> */
.L_x_2949:
[----:B------:R-:W-:Y:S02]  /*a530*/  MOV R119, R160 ;  /* 0x000000a000777202 */ /* 0x000fe40000000f00 */
[----:B------:R-:W-:-:S07]  /*a540*/  MOV R160, R164 ;  /* 0x000000a400a07202 */ /* 0x000fce0000000f00 */
[----:B------:R-:W-:Y:S05]  /*a550*/  WARPSYNC.COLLECTIVE R118, `(.L_x_2950) ;  /* 0x0000000076087348 */ /* 0x000fea0003c00000 */
[----:B------:R0:W1:Y:S02]  /*a560*/  SHFL.DOWN P6, R160, R160, R155, R156 ;  /* 0x0800009ba0a07389 */ /* 0x00006400000c009c */
[----:B01----:R-:W-:Y:S01]  /*a570*/  ENDCOLLECTIVE ;  /* 0x000000000000791b */ /* 0x003fe20003800000 */
.L_x_2950:
        /* <DEDUP_REMOVED lines=9> */
.L_x_2951:
[----:B------:R-:W-:Y:S02]  /*a610*/  MOV R119, R160 ;  /* 0x000000a000777202 */ /* 0x000fe40000000f00 */
[----:B------:R-:W-:-:S07]  /*a620*/  MOV R160, R164 ;  /* 0x000000a400a07202 */ /* 0x000fce0000000f00 */
[----:B------:R-:W-:Y:S05]  /*a630*/  WARPSYNC.COLLECTIVE R118, `(.L_x_2952) ;  /* 0x0000000076087348 */ /* 0x000fea0003c00000 */
[----:B------:R0:W1:Y:S02]  /*a640*/  SHFL.DOWN P6, R160, R160, R155, R156 ;  /* 0x0800009ba0a07389 */ /* 0x00006400000c009c */
[----:B01----:R-:W-:Y:S01]  /*a650*/  ENDCOLLECTIVE ;  /* 0x000000000000791b */ /* 0x003fe20003800000 */
.L_x_2952:
        /* <DEDUP_REMOVED lines=9> */
.L_x_2953:
[----:B------:R-:W-:Y:S02]  /*a6f0*/  MOV R119, R160 ;  /* 0x000000a000777202 */ /* 0x000fe40000000f00 */
[----:B------:R-:W-:-:S07]  /*a700*/  MOV R160, R164 ;  /* 0x000000a400a07202 */ /* 0x000fce0000000f00 */
[----:B------:R-:W-:Y:S05]  /*a710*/  WARPSYNC.COLLECTIVE R118, `(.L_x_2954) ;  /* 0x0000000076087348 */ /* 0x000fea0003c00000 */
[----:B------:R0:W1:Y:S02]  /*a720*/  SHFL.DOWN P6, R160, R160, R155, R156 ;  /* 0x0800009ba0a07389 */ /* 0x00006400000c009c */
[----:B01----:R-:W-:Y:S01]  /*a730*/  ENDCOLLECTIVE ;  /* 0x000000000000791b */ /* 0x003fe20003800000 */
.L_x_2954:
        /* <DEDUP_REMOVED lines=9> */
.L_x_2955:
[----:B------:R-:W-:Y:S02]  /*a7d0*/  MOV R119, R164 ;  /* 0x000000a400777202 */ /* 0x000fe40000000f00 */
[----:B------:R-:W-:-:S07]  /*a7e0*/  MOV R165, R160 ;  /* 0x000000a000a57202 */ /* 0x000fce0000000f00 */
[----:B------:R-:W-:Y:S05]  /*a7f0*/  WARPSYNC.COLLECTIVE R118, `(.L_x_2956) ;  /* 0x0000000076087348 */ /* 0x000fea0003c00000 */
[----:B------:R0:W1:Y:S02]  /*a800*/  SHFL.IDX P3, R160, R119, R155, R156 ;  /* 0x0000009b77a07389 */ /* 0x000064000006009c */
[----:B01----:R-:W-:Y:S01]  /*a810*/  ENDCOLLECTIVE ;  /* 0x000000000000791b */ /* 0x003fe20003800000 */
.L_x_2956:
[----:B------:R-:W-:Y:S01]  /*a820*/  HFMA2.MMA R155, -RZ, RZ, 0, 5.9604644775390625e-08 ;  /* 0x00000001ff9b7435 */ /* 0x000fe200000001ff */
[----:B------:R-:W-:Y:S01]  /*a830*/  MOV R119, R110 ;  /* 0x0000006e00777202 */ /* 0x000fe20000000f00 */
[----:B------:R0:W-:Y:S02]  /*a840*/  STL [R1+0x8], R160 ;  /* 0x000008a001007387 */ /* 0x0001e40000100800 */
[----:B0-----:R-:W-:-:S07]  /*a850*/  MOV R160, R163 ;  /* 0x000000a300a07202 */ /* 0x001fce0000000f00 */
[----:B------:R-:W-:Y:S05]  /*a860*/  WARPSYNC.COLLECTIVE R118, `(.L_x_2957) ;  /* 0x0000000076087348 */ /* 0x000fea0003c00000 */
[----:B------:R0:W1:Y:S02]  /*a870*/  SHFL.DOWN P6, R160, R160, R155, R156 ;  /* 0x0800009ba0a07389 */ /* 0x00006400000c009c */
[----:B01----:R-:W-:Y:S01]  /*a880*/  ENDCOLLECTIVE ;  /* 0x000000000000791b */ /* 0x003fe20003800000 */
.L_x_2957:
[----:B------:R-:W-:Y:S02]  /*a890*/  MOV R163, R160 ;  /* 0x000000a000a37202 */ /* 0x000fe40000000f00 */
[----:B------:R-:W-:-:S07]  /*a8a0*/  MOV R160, R164 ;  /* 0x000000a400a07202 */ /* 0x000fce0000000f00 */
[----:B------:R-:W-:Y:S05]  /*a8b0*/  WARPSYNC.COLLECTIVE R118, `(.L_x_2958) ;  /* 0x0000000076087348 */ /* 0x000fea0003c00000 */
[----:B------:R0:W1:Y:S02]  /*a8c0*/  SHFL.DOWN P6, R160, R160, R155, R156 ;  /* 0x0800009ba0a07389 */ /* 0x00006400000c009c */
[----:B01----:R-:W-:Y:S01]  /*a8d0*/  ENDCOLLECTIVE ;  /* 0x000000000000791b */ /* 0x003fe20003800000 */
.L_x_2958:
[----:B------:R-:W-:Y:S01]  /*a8e0*/  HFMA2.MMA R155, -RZ, RZ, 0, 0 ;  /* 0x00000000ff9b7435 */ /* 0x000fe200000001ff */
[----:B------:R0:W-:Y:S10]  /*a8f0*/  STL [R1+0x4], R160 ;  /* 0x000004a001007387 */ /* 0x0001f40000100800 */
[----:B0-----:R-:W-:Y:S05]  /*a900*/  WARPSYNC.COLLECTIVE R118, `(.L_x_2959) ;  /* 0x0000000076087348 */ /* 0x001fea0003c00000 */
[----:B0-----:R0:W1:Y:S02]  /*a910*/  SHFL.IDX P3, R160, R119, R155, R156 ;  /* 0x0000009b77a07389 */ /* 0x001064000006009c */
[----:B01----:R-:W-:Y:S01]  /*a920*/  ENDCOLLECTIVE ;  /* 0x000000000000791b */ /* 0x003fe20003800000 */
.L_x_2959:
[----:B------:R-:W-:Y:S02]  /*a930*/  MOV R119, R111 ;  /* 0x0000006f00777202 */ /* 0x000fe40000000f00 */
[----:B------:R-:W-:-:S07]  /*a940*/  MOV R164, R160 ;  /* 0x000000a000a47202 */ /* 0x000fce0000000f00 */
[----:B------:R-:W-:Y:S05]  /*a950*/  WARPSYNC.COLLECTIVE R118, `(.L_x_2960) ;  /* 0x0000000076087348 */ /* 0x000fea0003c00000 */
[----:B------:R0:W1:Y:S02]  /*a960*/  SHFL.IDX P3, R160, R119, R155, R156 ;  /* 0x0000009b77a07389 */ /* 0x000064000006009c */
[----:B01----:R-:W-:Y:S01]  /*a970*/  ENDCOLLECTIVE ;  /* 0x000000000000791b */ /* 0x003fe20003800000 */
.L_x_2960:
[----:B------:R-:W-:Y:S01]  /*a980*/  MOV R119, R160 ;  /* 0x000000a000777202 */ /* 0x000fe20000000f00 */
[----:B------:R-:W-:Y:S06]  /*a990*/  BRA `(.L_x_2961) ;  /* 0xffffffb800987947 */ /* 0x000fec000383ffff */
.L_x_2962:
        /* <DEDUP_REMOVED lines=14> */
.L_x_10939:


//--------------------- .text._Z25selective_scan_bwd_kernelI32Selective_Scan_bwd_kernel_traitsILi128ELi16ELb1ELb1ELb1ELb0ELb0EffEEv12SSMParamsBwd --------------------------
	.section	.text._Z25selective_scan_bwd_kernelI32Selective_Scan_bwd_kernel_traitsILi128ELi16ELb1ELb1ELb1ELb0ELb0EffEEv12SSMParamsBwd,"ax",@progbits
	.align	128
        .global         _Z25selective_scan_bwd_kernelI32Selective_Scan_bwd_kernel_traitsILi128ELi16ELb1ELb1ELb1ELb0ELb0EffEEv12SSMParamsBwd
        .type           _Z25selective_scan_bwd_kernelI32Selective_Scan_bwd_kernel_traitsILi128ELi16ELb1ELb1ELb1ELb0ELb0EffEEv12SSMParamsBwd,@function
        .size           _Z25selective_scan_bwd_kernelI32Selective_Scan_bwd_kernel_traitsILi128ELi16ELb1ELb1ELb1ELb0ELb0EffEEv12SSMParamsBwd,(.L_x_10940 - _Z25selective_scan_bwd_kernelI32Selective_Scan_bwd_kernel_traitsILi128ELi16ELb1ELb1ELb1ELb0ELb0EffEEv12SSMParamsBwd)
        .other          _Z25selective_scan_bwd_kernelI32Selective_Scan_bwd_kernel_traitsILi128ELi16ELb1ELb1ELb1ELb0ELb0EffEEv12SSMParamsBwd,@"STO_CUDA_ENTRY STV_DEFAULT"
_Z25selective_scan_bwd_kernelI32Selective_Scan_bwd_kernel_traitsILi128ELi16ELb1ELb1ELb1ELb0ELb0EffEEv12SSMParamsBwd:
.text._Z25selective_scan_bwd_kernelI32Selective_Scan_bwd_kernel_traitsILi128ELi16ELb1ELb1ELb1ELb0ELb0EffEEv12SSMParamsBwd:
        /* <DEDUP_REMOVED lines=28> */
[----:B------:R-:W-:Y:S02]  /*01c0*/  MOV R5, UR7 ;  /* 0x0000000700057c02 */ /* 0x000fe40008000f00 */
[----:B------:R-:W-:Y:S01]  /*01d0*/  MOV R0, UR32 ;  /* 0x0000002000007c02 */ /* 0x000fe20008000f00 */
[----:B------:R-:W2:Y:S01]  /*01e0*/  @P0 LDG.E R2, desc[UR20][R2.64] ;  /* 0x0000001402020981 */ /* 0x000ea2000c1e1900 */
[----:B0-----:R-:W-:Y:S01]  /*01f0*/  USHF.R.S32.HI UR4, URZ, 0x1f, UR51 ;  /* 0x0000001f3f047899 */ /* 0x001fe20008011433 */
[----:B------:R-:W-:Y:S02]  /*0200*/  ULDC.64 UR6, c[0x0][0x310] ;  /* 0x0000c40000067ab9 */ /* 0x000fe40000000a00 */
[----:B------:R-:W3:Y:S01]  /*0210*/  @P1 LDG.E R4, desc[UR20][R4.64] ;  /* 0x0000001404041981 */ /* 0x000ee2000c1e1900 */
[----:B------:R-:W-:Y:S01]  /*0220*/  IABS R0, R0 ;  /* 0x0000000000007213 */ /* 0x000fe20000000000 */
[----:B------:R-:W-:Y:S02]  /*0230*/  UIMAD UR5, UR4, UR28, URZ ;  /* 0x0000001c040572a4 */ /* 0x000fe4000f8e023f */
[----:B------:R-:W-:Y:S01]  /*0240*/  UISETP.NE.U32.AND UP1, UPT, UR26, URZ, UPT ;  /* 0x0000003f1a00728c */ /* 0x000fe2000bf25070 */
[----:B------:R-:W-:Y:S01]  /*0250*/  R2UR UR33, R0 ;  /* 0x00000000002172ca */ /* 0x000fe200000e0000 */
[----:B------:R-:W-:Y:S01]  /*0260*/  UIMAD UR29, UR51, UR29, UR5 ;  /* 0x0000001d331d72a4 */ /* 0x000fe2000f8e0205 */
[----:B------:R0:W-:Y:S01]  /*0270*/  STL [R1+0x88], RZ ;  /* 0x000088ff01007387 */ /* 0x0001e20000100800 */
[----:B------:R-:W-:-:S02]  /*0280*/  UISETP.NE.U32.AND UP0, UPT, UR6, URZ, UPT ;  /* 0x0000003f0600728c */ /* 0x000fc4000bf05070 */
[----:B------:R-:W-:Y:S01]  /*0290*/  UISETP.NE.AND.EX UP1, UPT, UR27, URZ, UPT, UP1 ;  /* 0x0000003f1b00728c */ /* 0x000fe2000bf25310 */
[----:B------:R0:W-:Y:S01]  /*02a0*/  STL [R1+0x84], RZ ;  /* 0x000084ff01007387 */ /* 0x0001e20000100800 */
[----:B------:R-:W-:Y:S02]  /*02b0*/  UISETP.NE.AND.EX UP0, UPT, UR7, URZ, UPT, UP0 ;  /* 0x0000003f0700728c */ /* 0x000fe4000bf05300 */
[----:B------:R-:W-:Y:S01]  /*02c0*/  UIMAD.WIDE.U32 UR18, UR51, UR28, URZ ;  /* 0x0000001c331272a5 */ /* 0x000fe2000f8e003f */
[----:B------:R-:W-:Y:S01]  /*02d0*/  ULDC.64 UR6, c[0x0][0x290] ;  /* 0x0000a40000067ab9 */ /* 0x000fe20000000a00 */
[----:B------:R-:W-:Y:S02]  /*02e0*/  UIMAD UR30, UR4, UR8, URZ ;  /* 0x00000008041e72a4 */ /* 0x000fe4000f8e023f */
[----:B------:R-:W1:Y:S01]  /*02f0*/  I2F.RP R0, UR33 ;  /* 0x0000002100007d06 */ /* 0x000e620008209400 */
[----:B------:R-:W-:Y:S02]  /*0300*/  UIMAD UR28, UR4, UR6, URZ ;  /* 0x00000006041c72a4 */ /* 0x000fe4000f8e023f */
[----:B------:R-:W-:-:S02]  /*0310*/  UIMAD.WIDE.U32 UR16, UR51, UR6, URZ ;  /* 0x00000006331072a5 */ /* 0x000fc4000f8e003f */
[----:B------:R-:W-:Y:S02]  /*0320*/  UIMAD UR28, UR51, UR7, UR28 ;  /* 0x00000007331c72a4 */ /* 0x000fe4000f8e021c */
[----:B------:R-:W-:Y:S01]  /*0330*/  @UP1 ULEA UR24, UP3, UR10, UR26, 0x2 ;  /* 0x0000001a0a181291 */ /* 0x000fe2000f86103f */
[----:B------:R-:W-:Y:S01]  /*0340*/  ULDC.64 UR6, c[0x0][0x240] ;  /* 0x0000900000067ab9 */ /* 0x000fe20000000a00 */
[----:B------:R-:W-:Y:S02]  /*0350*/  UIMAD UR12, UR4, UR22, URZ ;  /* 0x00000016040c72a4 */ /* 0x000fe4000f8e023f */
[----:B------:R-:W-:Y:S02]  /*0360*/  UIMAD UR13, UR4, UR6, URZ ;  /* 0x00000006040d72a4 */ /* 0x000fe4000f8e023f */
[----:B------:R-:W-:Y:S01]  /*0370*/  UISETP.NE.U32.AND UP2, UPT, UR38, URZ, UPT ;  /* 0x0000003f2600728c */ /* 0x000fe2000bf45070 */
[----:B-1----:R-:W1:Y:S01]  /*0380*/  MUFU.RCP R0, R0 ;  /* 0x0000000000007308 */ /* 0x002e620000001000 */
[----:B------:R-:W-:Y:S01]  /*0390*/  UMOV UR4, URZ ;  /* 0x0000003f00047c82 */ /* 0x000fe20008000000 */
[----:B------:R-:W-:-:S02]  /*03a0*/  UIMAD.WIDE.U32 UR14, UR51, UR8, URZ ;  /* 0x00000008330e72a5 */ /* 0x000fc4000f8e003f */
[----:B------:R-:W-:Y:S01]  /*03b0*/  UIMAD UR30, UR51, UR9, UR30 ;  /* 0x00000009331e72a4 */ /* 0x000fe2000f8e021e */
[----:B------:R-:W-:Y:S01]  /*03c0*/  UMOV UR25, URZ ;  /* 0x0000003f00197c82 */ /* 0x000fe20008000000 */
[----:B------:R-:W-:Y:S02]  /*03d0*/  UIMAD.WIDE.U32 UR8, UR51, UR6, URZ ;  /* 0x00000006330872a5 */ /* 0x000fe4000f8e003f */
[----:B------:R-:W-:Y:S02]  /*03e0*/  UIMAD UR13, UR51, UR7, UR13 ;  /* 0x00000007330d72a4 */ /* 0x000fe4000f8e020d */
[----:B------:R-:W-:Y:S02]  /*03f0*/  @UP1 ULEA.HI.X UR25, UR10, UR27, UR11, 0x2, UP3 ;  /* 0x0000001b0a191291 */ /* 0x000fe400098f140b */
[----:B------:R-:W-:Y:S02]  /*0400*/  UIMAD.WIDE.U32 UR6, UR51, UR22, URZ ;  /* 0x00000016330672a5 */ /* 0x000fe4000f8e003f */
[----:B------:R-:W-:Y:S01]  /*0410*/  UIMAD UR12, UR51, UR23, UR12 ;  /* 0x00000017330c72a4 */ /* 0x000fe2000f8e020c */
[----:B-1----:R-:W-:Y:S01]  /*0420*/  IADD3 R0, R0, 0xffffffe, RZ ;  /* 0x0ffffffe00007810 */ /* 0x002fe20007ffe0ff */
[----:B------:R-:W-:Y:S01]  /*0430*/  UISETP.NE.AND.EX UP1, UPT, UR39, URZ, UPT, UP2 ;  /* 0x0000003f2700728c */ /* 0x000fe2000bf25320 */
[----:B------:R-:W-:Y:S01]  /*0440*/  ULDC.64 UR22, c[0x0][0x288] ;  /* 0x0000a20000167ab9 */ /* 0x000fe20000000a00 */
[----:B------:R-:W-:Y:S01]  /*0450*/  UMOV UR26, URZ ;  /* 0x0000003f001a7c82 */ /* 0x000fe20008000000 */
[----:B------:R-:W-:-:S02]  /*0460*/  UIMAD UR31, UR11, UR22, URZ ;  /* 0x000000160b1f72a4 */ /* 0x000fc4000f8e023f */
[----:B------:R-:W1:Y:S01]  /*0470*/  F2I.FTZ.U32.TRUNC.NTZ R0, R0 ;  /* 0x0000000000007305 */ /* 0x000e62000021f000 */
[----:B------:R-:W-:Y:S01]  /*0480*/  UMOV UR27, URZ ;  /* 0x0000003f001b7c82 */ /* 0x000fe20008000000 */
[----:B------:R-:W-:Y:S02]  /*0490*/  UIADD3 UR17, UR17, UR28, URZ ;  /* 0x0000001c11117290 */ /* 0x000fe4000fffe03f */
[----:B------:R-:W-:Y:S02]  /*04a0*/  UIADD3 UR15, UR15, UR30, URZ ;  /* 0x0000001e0f0f7290 */ /* 0x000fe4000fffe03f */
[----:B------:R-:W-:Y:S01]  /*04b0*/  @UP1 ULEA UR26, UP2, UR10, UR38, 0x2 ;  /* 0x000000260a1a1291 */ /* 0x000fe2000f84103f */
[----:B------:R-:W-:-:S03]  /*04c0*/  UMOV UR30, UR8 ;  /* 0x00000008001e7c82 */ /* 0x000fc60008000000 */
[----:B------:R-:W-:Y:S02]  /*04d0*/  @UP1 ULEA.HI.X UR27, UR10, UR39, UR11, 0x2, UP2 ;  /* 0x000000270a1b1291 */ /* 0x000fe400090f140b */
[----:B------:R-:W-:Y:S01]  /*04e0*/  UISETP.NE.AND UP1, UPT, UR32, URZ, UPT ;  /* 0x0000003f2000728c */ /* 0x000fe2000bf25270 */
[----:B-1----:R-:W-:Y:S02]  /*04f0*/  R2UR UR5, R0 ;  /* 0x00000000000572ca */ /* 0x002fe400000e0000 */
[----:B------:R-:W-:-:S04]  /*0500*/  IABS R0, UR10 ;  /* 0x0000000a00007c13 */ /* 0x000fc80008000000 */
[----:B------:R-:W-:-:S07]  /*0510*/  R2UR UR36, R0 ;  /* 0x00000000002472ca */ /* 0x000fce00000e0000 */
[----:B------:R-:W-:-:S04]  /*0520*/  UIADD3 UR34, URZ, -UR5, URZ ;  /* 0x800000053f227290 */ /* 0x000fc8000fffe03f */
[----:B------:R-:W-:-:S04]  /*0530*/  UIMAD UR34, UR34, UR33, URZ ;  /* 0x00000021222272a4 */ /* 0x000fc8000f8e023f */
[----:B------:R-:W-:Y:S02]  /*0540*/  UIMAD.WIDE.U32 UR34, UR5, UR34, UR4 ;  /* 0x00000022052272a5 */ /* 0x000fe4000f8e0004 */
[----:B------:R-:W-:Y:S02]  /*0550*/  UIADD3 UR5, UR19, UR29, URZ ;  /* 0x0000001d13057290 */ /* 0x000fe4000fffe03f */
[----:B------:R-:W-:Y:S02]  /*0560*/  UIMAD.WIDE.U32 UR34, UR35, UR36, URZ ;  /* 0x00000024232272a5 */ /* 0x000fe4000f8e003f */
[----:B------:R-:W-:Y:S01]  /*0570*/  UIMAD UR29, UR10, UR23, UR31 ;  /* 0x000000170a1d72a4 */ /* 0x000fe2000f8e021f */
[----:B------:R-:W-:Y:S01]  /*0580*/  UMOV UR4, UR18 ;  /* 0x0000001200047c82 */ /* 0x000fe20008000000 */
[----:B------:R-:W-:Y:S01]  /*0590*/  ULDC.64 UR18, c[0x0][0x330] ;  /* 0x0000cc0000127ab9 */ /* 0x000fe20000000a00 */
[----:B------:R-:W-:Y:S02]  /*05a0*/  UIMAD.WIDE.U32 UR4, UR10, UR22, UR4 ;  /* 0x000000160a0472a5 */ /* 0x000fe4000f8e0004 */
[----:B------:R-:W-:Y:S01]  /*05b0*/  UMOV UR31, UR35 ;  /* 0x00000023001f7c82 */ /* 0x000fe20008000000 */
[----:B------:R-:W-:Y:S01]  /*05c0*/  ULDC.64 UR22, c[0x0][0x298] ;  /* 0x0000a60000167ab9 */ /* 0x000fe20000000a00 */
[----:B------:R-:W-:-:S02]  /*05d0*/  UIADD3 UR37, -UR31, URZ, URZ ;  /* 0x0000003f1f257290 */ /* 0x000fc4000fffe13f */
[----:B------:R-:W-:Y:S02]  /*05e0*/  UIMAD UR34, UR11, UR22, URZ ;  /* 0x000000160b2272a4 */ /* 0x000fe4000f8e023f */
[----:B------:R-:W-:Y:S02]  /*05f0*/  UIMAD UR35, UR11, UR18, URZ ;  /* 0x000000120b2372a4 */ /* 0x000fe4000f8e023f */
[----:B------:R-:W-:Y:S02]  /*0600*/  UIMAD UR11, UR33, UR37, UR36 ;  /* 0x00000025210b72a4 */ /* 0x000fe4000f8e0224 */
[----:B------:R-:W-:Y:S02]  /*0610*/  UIMAD.WIDE.U32 UR16, UR10, UR22, UR16 ;  /* 0x000000160a1072a5 */ /* 0x000fe4000f8e0010 */
[----:B------:R-:W-:Y:S01]  /*0620*/  UISETP.GT.U32.AND UP4, UPT, UR33, UR11, UPT ;  /* 0x0000000b2100728c */ /* 0x000fe2000bf84070 */
[----:B------:R-:W-:Y:S01]  /*0630*/  ULDC UR22, c[0x0][0x224] ;  /* 0x0000890000167ab9 */ /* 0x000fe20000000800 */
[----:B------:R-:W-:-:S02]  /*0640*/  UIMAD UR34, UR10, UR23, UR34 ;  /* 0x000000170a2272a4 */ /* 0x000fc4000f8e0222 */
[----:B------:R-:W-:Y:S02]  /*0650*/  USHF.L.U32 UR52, UR22, 0xb, URZ ;  /* 0x0000000b16347899 */ /* 0x000fe4000800063f */
[----:B------:R-:W-:Y:S02]  /*0660*/  ULOP3.LUT UR23, UR10, UR32, URZ, 0x3c, !UPT ;  /* 0x000000200a177292 */ /* 0x000fe4000f8e3c3f */
[----:B------:R-:W-:-:S03]  /*0670*/  UIADD3 UR28, UR52, -0x800, URZ ;  /* 0xfffff800341c7890 */ /* 0x000fc6000fffe03f */
[----:B------:R-:W-:Y:S02]  /*0680*/  @!UP4 UIADD3 UR11, UR11, -UR33, URZ ;  /* 0x800000210b0bc290 */ /* 0x000fe4000fffe03f */
[----:B------:R-:W-:Y:S02]  /*0690*/  @!UP4 UIADD3 UR31, UR31, 0x1, URZ ;  /* 0x000000011f1fc890 */ /* 0x000fe4000fffe03f */
[----:B------:R-:W-:Y:S02]  /*06a0*/  UISETP.GE.U32.AND UP3, UPT, UR11, UR33, UPT ;  /* 0x000000210b00728c */ /* 0x000fe4000bf66070 */
[----:B------:R-:W-:Y:S02]  /*06b0*/  UISETP.GE.AND UP2, UPT, UR23, URZ, UPT ;  /* 0x0000003f1700728c */ /* 0x000fe4000bf46270 */
[----:B------:R-:W-:Y:S02]  /*06c0*/  UIMAD UR35, UR10, UR19, UR35 ;  /* 0x000000130a2372a4 */ /* 0x000fe4000f8e0223 */
[----:B------:R-:W-:-:S02]  /*06d0*/  USHF.R.S32.HI UR23, URZ, 0x1f, UR28 ;  /* 0x0000001f3f177899 */ /* 0x000fc4000801141c */
[----:B------:R-:W-:Y:S02]  /*06e0*/  UIADD3 UR11, UP5, UR28, UR4, URZ ;  /* 0x000000041c0b7290 */ /* 0x000fe4000ffbe03f */
[----:B------:R-:W-:Y:S02]  /*06f0*/  UIMAD.WIDE.U32 UR18, UR10, UR18, UR14 ;  /* 0x000000120a1272a5 */ /* 0x000fe4000f8e000e */
[----:B------:R-:W-:Y:S01]  /*0700*/  @UP3 UIADD3 UR31, UR31, 0x1, URZ ;  /* 0x000000011f1f3890 */ /* 0x000fe2000fffe03f */
[----:B------:R-:W-:Y:S01]  /*0710*/  ULDC.64 UR14, c[0x0][0x2f0] ;  /* 0x0000bc00000e7ab9 */ /* 0x000fe20000000a00 */
[----:B------:R-:W-:Y:S02]  /*0720*/  UIADD3.X UR29, UR23, UR5, UR29, UP5, !UPT ;  /* 0x00000005171d7290 */ /* 0x000fe4000affe41d */
[----:B------:R-:W-:Y:S02]  /*0730*/  ULEA UR14, UP4, UR11, UR14, 0x2 ;  /* 0x0000000e0b0e7291 */ /* 0x000fe4000f88103f */
[----:B------:R-:W-:-:S02]  /*0740*/  UIADD3 UR4, UP3, UR28, UR16, URZ ;  /* 0x000000101c047290 */ /* 0x000fc4000ff7e03f */
[----:B------:R-:W-:Y:S01]  /*0750*/  ULEA.HI.X UR15, UR11, UR15, UR29, 0x2, UP4 ;  /* 0x0000000f0b0f7291 */ /* 0x000fe2000a0f141d */
[----:B------:R-:W-:Y:S02]  /*0760*/  ULDC.64 UR36, c[0x0][0x2f8] ;  /* 0x0000be0000247ab9 */ /* 0x000fe40000000a00 */
[----:B------:R-:W-:Y:S01]  /*0770*/  UMOV UR11, UR31 ;  /* 0x0000001f000b7c82 */ /* 0x000fe20008000000 */
[----:B------:R-:W-:Y:S02]  /*0780*/  UIADD3.X UR17, UR23, UR17, UR34, UP3, !UPT ;  /* 0x0000001117117290 */ /* 0x000fe40009ffe422 */
[----:B------:R-:W-:Y:S02]  /*0790*/  @!UP2 UIADD3 UR11, -UR11, URZ, URZ ;  /* 0x0000003f0b0ba290 */ /* 0x000fe4000fffe13f */
[----:B------:R-:W-:Y:S02]  /*07a0*/  ULEA UR16, UP3, UR4, UR36, 0x2 ;  /* 0x0000002404107291 */ /* 0x000fe4000f86103f */
[----:B------:R-:W-:-:S02]  /*07b0*/  @!UP1 ULOP3.LUT UR11, URZ, UR32, URZ, 0x33, !UPT ;  /* 0x000000203f0b9292 */ /* 0x000fc4000f8e333f */
[----:B------:R-:W-:Y:S02]  /*07c0*/  UIADD3 UR18, UP2, UR28, UR18, URZ ;  /* 0x000000121c127290 */ /* 0x000fe4000ff5e03f */
[----:B------:R-:W-:Y:S02]  /*07d0*/  ULEA.HI.X UR17, UR4, UR37, UR17, 0x2, UP3 ;  /* 0x0000002504117291 */ /* 0x000fe400098f1411 */
[----:B------:R-:W-:Y:S01]  /*07e0*/  USHF.R.S32.HI UR29, URZ, 0x1f, UR11 ;  /* 0x0000001f3f1d7899 */ /* 0x000fe2000801140b */
[----:B------:R-:W-:Y:S01]  /*07f0*/  ULDC.64 UR4, c[0x0][0x3b8] ;  /* 0x0000ee0000047ab9 */ /* 0x000fe20000000a00 */
[----:B------:R-:W-:Y:S02]  /*0800*/  UIADD3.X UR19, UR23, UR19, UR35, UP2, !UPT ;  /* 0x0000001317137290 */ /* 0x000fe400097fe423 */
[----:B------:R-:W-:Y:S01]  /*0810*/  UIADD3 UR31, UR9, UR13, URZ ;  /* 0x0000000d091f7290 */ /* 0x000fe2000fffe03f */
[----:B------:R-:W-:Y:S01]  /*0820*/  ULDC.64 UR34, c[0x0][0x258] ;  /* 0x0000960000227ab9 */ /* 0x000fe20000000a00 */
[----:B------:R-:W-:-:S02]  /*0830*/  ULEA UR9, UP1, UR18, UR4, 0x2 ;  /* 0x0000000412097291 */ /* 0x000fc4000f82103f */
[----:B------:R-:W-:Y:S02]  /*0840*/  UIMAD UR4, UR29, UR34, URZ ;  /* 0x000000221d0472a4 */ /* 0x000fe4000f8e023f */
[----:B------:R-:W-:Y:S02]  /*0850*/  UIMAD.WIDE.U32 UR32, UR11, UR34, UR30 ;  /* 0x000000220b2072a5 */ /* 0x000fe4000f8e001e */
[----:B------:R-:W-:Y:S02]  /*0860*/  UIMAD UR8, UR11, UR35, UR4 ;  /* 0x000000230b0872a4 */ /* 0x000fe4000f8e0204 */
[----:B------:R-:W-:Y:S02]  /*0870*/  ULEA.HI.X UR18, UR18, UR5, UR19, 0x2, UP1 ;  /* 0x0000000512127291 */ /* 0x000fe400088f1413 */
[----:B------:R-:W-:Y:S01]  /*0880*/  UIADD3 UR13, UR7, UR12, URZ ;  /* 0x0000000c070d7290 */ /* 0x000fe2000fffe03f */
[----:B------:R-:W-:Y:S01]  /*0890*/  ULDC.64 UR4, c[0x0][0x278] ;  /* 0x00009e0000047ab9 */ /* 0x000fe20000000a00 */
[----:B------:R-:W-:-:S02]  /*08a0*/  UIADD3 UR7, UR33, UR8, URZ ;  /* 0x0000000821077290 */ /* 0x000fc4000fffe03f */
[----:B------:R-:W-:Y:S02]  /*08b0*/  UIMAD UR8, UR29, UR4, URZ ;  /* 0x000000041d0872a4 */ /* 0x000fe4000f8e023f */
[----:B------:R-:W-:Y:S02]  /*08c0*/  UIADD3 UR48, UP1, UR28, UR32, URZ ;  /* 0x000000201c307290 */ /* 0x000fe4000ff3e03f */
[----:B------:R-:W-:Y:S01]  /*08d0*/  UIMAD UR29, UR11, UR5, UR8 ;  /* 0x000000050b1d72a4 */ /* 0x000fe2000f8e0208 */
[----:B------:R-:W-:Y:S02]  /*08e0*/  ULDC.64 UR30, c[0x0][0x2d8] ;  /* 0x0000b600001e7ab9 */ /* 0x000fe40000000a00 */
[----:B------:R-:W-:Y:S01]  /*08f0*/  @UP0 ULDC UR8, c[0x0][0x214] ;  /* 0x0000850000080ab9 */ /* 0x000fe20000000800 */
[----:B------:R-:W-:Y:S01]  /*0900*/  UMOV UR12, UR6 ;  /* 0x00000006000c7c82 */ /* 0x000fe20008000000 */
[----:B------:R-:W-:Y:S02]  /*0910*/  ULEA UR19, UP2, UR48, UR30, 0x2 ;  /* 0x0000001e30137291 */ /* 0x000fe4000f84103f */
[----:B------:R-:W-:-:S02]  /*0920*/  UIADD3.X UR7, UR23, UR7, URZ, UP1, !UPT ;  /* 0x0000000717077290 */ /* 0x000fc40008ffe43f */
[----:B------:R-:W-:Y:S02]  /*0930*/  @UP0 UIMAD UR8, UR51, UR8, UR10 ;  /* 0x00000008330802a4 */ /* 0x000fe4000f8e020a */
[----:B------:R-:W-:Y:S02]  /*0940*/  UIMAD.WIDE.U32 UR12, UR11, UR4, UR12 ;  /* 0x000000040b0c72a5 */ /* 0x000fe4000f8e000c */
[----:B------:R-:W-:Y:S02]  /*0950*/  UISETP.GE.AND UP1, UPT, UR22, 0x1, UPT ;  /* 0x000000011600788c */ /* 0x000fe4000bf26270 */
[----:B------:R-:W-:Y:S02]  /*0960*/  ULEA.HI.X UR48, UR48, UR31, UR7, 0x2, UP2 ;  /* 0x0000001f30307291 */ /* 0x000fe400090f1407 */
        /* <DEDUP_REMOVED lines=28> */
[----:B------:R-:W-:Y:S01]  /*0b30*/  ULDC UR12, c[0x0][0x224] ;  /* 0x00008900000c7ab9 */ /* 0x000fe20000000800 */
[----:B------:R-:W-:Y:S01]  /*0b40*/  UMOV UR17, UR9 ;  /* 0x0000000900117c82 */ /* 0x000fe20008000000 */
[----:B-1----:R-:W-:Y:S01]  /*0b50*/  ULEA UR6, UR7, UR6, 0x18 ;  /* 0x0000000607067291 */ /* 0x002fe2000f8ec03f */
[----:B0-----:R-:W-:-:S04]  /*0b60*/  SHF.R.S32.HI R0, RZ, 0x1f, R2 ;  /* 0x0000001fff007819 */ /* 0x001fc80000011402 */
[----:B------:R-:W-:Y:S02]  /*0b70*/  LEA.HI R2, R0, R2, RZ, 0x5 ;  /* 0x0000000200027211 */ /* 0x000fe400078f28ff */
[----:B------:R-:W-:Y:S01]  /*0b80*/  MOV R0, UR6 ;  /* 0x0000000600007c02 */ /* 0x000fe20008000f00 */
[----:B------:R-:W-:Y:S01]  /*0b90*/  UMOV UR6, URZ ;  /* 0x0000003f00067c82 */ /* 0x000fe20008000000 */
[----:B------:R-:W-:-:S04]  /*0ba0*/  SHF.R.S32.HI R3, RZ, 0x5, R2 ;  /* 0x00000005ff037819 */ /* 0x000fc80000011402 */
[----:B------:R-:W-:-:S05]  /*0bb0*/  LEA R2, R3, R0, 0x2 ;  /* 0x0000000003027211 */ /* 0x000fca00078e10ff */
[----:B------:R2:W-:Y:S02]  /*0bc0*/  STL [R1+0x80], R2 ;  /* 0x0000800201007387 */ /* 0x0005e40000100800 */
.L_x_3010:
[----:B------:R-:W2:Y:S01]  /*0bd0*/  S2R R6, SR_TID.X ;  /* 0x0000000000067919 */ /* 0x000ea20000002100 */
[----:B------:R-:W-:Y:S01]  /*0be0*/  MOV R4, UR13 ;  /* 0x0000000d00047c02 */ /* 0x000fe20008000f00 */
[----:B------:R-:W-:Y:S01]  /*0bf0*/  ULDC UR7, c[0x0][0x21c] ;  /* 0x0000870000077ab9 */ /* 0x000fe20000000800 */
[----:B------:R-:W-:Y:S02]  /*0c00*/  MOV R5, UR14 ;  /* 0x0000000e00057c02 */ /* 0x000fe40008000f00 */
[----:B0-2---:R-:W-:-:S04]  /*0c10*/  SHF.L.U32 R2, R6, 0x2, RZ ;  /* 0x0000000206027819 */ /* 0x005fc800000006ff */
[----:B------:R-:W-:-:S04]  /*0c20*/  LOP3.LUT R3, R2, 0xffffff80, RZ, 0xc0, !PT ;  /* 0xffffff8002037812 */ /* 0x000fc800078ec0ff */
[----:B------:R-:W-:Y:S01]  /*0c30*/  LOP3.LUT R25, R3, 0x1f, R6, 0xf8, !PT ;  /* 0x0000001f03197812 */ /* 0x000fe200078ef806 */
[----:B------:R-:W-:Y:S04]  /*0c40*/  BAR.SYNC.DEFER_BLOCKING 0x0 ;  /* 0x0000000000007b1d */ /* 0x000fe80000010000 */
[----:B------:R-:W-:Y:S02]  /*0c50*/  IMAD.WIDE R4, R25, 0x10, R4 ;  /* 0x0000001019047825 */ /* 0x000fe400078e0204 */
[----:B------:R-:W0:Y:S01]  /*0c60*/  S2R R24, SR_LANEID ;  /* 0x0000000000187919 */ /* 0x000e220000000000 */
[----:B------:R0:W-:Y:S01]  /*0c70*/  STL [R1+0x48], R3 ;  /* 0x0000480301007387 */ /* 0x0001e20000100800 */
[----:B------:R-:W-:Y:S02]  /*0c80*/  MOV R6, UR15 ;  /* 0x0000000f00067c02 */ /* 0x000fe40008000f00 */
[----:B------:R-:W-:Y:S01]  /*0c90*/  MOV R7, UR16 ;  /* 0x0000001000077c02 */ /* 0x000fe20008000f00 */
[----:B------:R-:W-:Y:S04]  /*0ca0*/  STL [R1+0x44], R25 ;  /* 0x0000441901007387 */ /* 0x000fe80000100800 */
[----:B------:R-:W2:Y:S04]  /*0cb0*/  LDG.E.128 R8, desc[UR20][R4.64] ;  /* 0x0000001404087981 */ /* 0x000ea8000c1e1d00 */
[----:B------:R-:W3:Y:S04]  /*0cc0*/  LDG.E.128 R12, desc[UR20][R4.64+0x200] ;  /* 0x00020014040c7981 */ /* 0x000ee8000c1e1d00 */
[----:B------:R-:W4:Y:S04]  /*0cd0*/  LDG.E.128 R16, desc[UR20][R4.64+0x400] ;  /* 0x0004001404107981 */ /* 0x000f28000c1e1d00 */
[----:B------:R1:W5:Y:S01]  /*0ce0*/  LDG.E.128 R20, desc[UR20][R4.64+0x600] ;  /* 0x0006001404147981 */ /* 0x000362000c1e1d00 */
[----:B0-----:R-:W-:-:S04]  /*0cf0*/  IADD3 R3, R3, R24, RZ ;  /* 0x0000001803037210 */ /* 0x001fc80007ffe0ff */
[-C--:B------:R-:W-:Y:S01]  /*0d00*/  LEA R2, R3, R0.reuse, 0x4 ;  /* 0x0000000003027211 */ /* 0x080fe200078e20ff */
[----:B------:R-:W-:Y:S02]  /*0d10*/  IMAD R3, R24, 0x3, R3 ;  /* 0x0000000318037824 */ /* 0x000fe400078e0203 */
[----:B------:R-:W-:Y:S01]  /*0d20*/  IMAD.WIDE R6, R25, 0x10, R6 ;  /* 0x0000001019067825 */ /* 0x000fe200078e0206 */
[----:B-1----:R-:W-:Y:S01]  /*0d30*/  MOV R4, UR17 ;  /* 0x0000001100047c02 */ /* 0x002fe20008000f00 */
[----:B------:R-:W5:Y:S01]  /*0d40*/  LDL.LU R24, [R1+0x88] ;  /* 0x0000880001187983 */ /* 0x000f620000300800 */
[----:B------:R-:W-:-:S03]  /*0d50*/  LEA R3, R3, R0, 0x4 ;  /* 0x0000000003037211 */ /* 0x000fc600078e20ff */
        /* <DEDUP_REMOVED lines=27> */
[----:B------:R-:W-:Y:S04]  /*0f10*/  STL.64 [R1+0x78], R18 ;  /* 0x0000781201007387 */ /* 0x000fe80000100a00 */
[----:B-1----:R-:W-:Y:S04]  /*0f20*/  STL.64 [R1+0x60], R12 ;  /* 0x0000600c01007387 */ /* 0x002fe80000100a00 */
[----:B------:R0:W-:Y:S04]  /*0f30*/  STL.64 [R1+0x68], R14 ;  /* 0x0000680e01007387 */ /* 0x0001e80000100a00 */
[----:B--2---:R-:W-:Y:S04]  /*0f40*/  STL.64 [R1+0x50], R8 ;  /* 0x0000500801007387 */ /* 0x004fe80000100a00 */
[----:B------:R1:W-:Y:S04]  /*0f50*/  STL.64 [R1+0x58], R10 ;  /* 0x0000580a01007387 */ /* 0x0003e80000100a00 */
[----:B0-----:R-:W2:Y:S04]  /*0f60*/  LDG.E.128 R12, desc[UR20][R4.64+0x200] ;  /* 0x00020014040c7981 */ /* 0x001ea8000c1e1d00 */
[----:B------:R-:W3:Y:S04]  /*0f70*/  LDG.E.128 R16, desc[UR20][R4.64+0x400] ;  /* 0x0004001404107981 */ /* 0x000ee8000c1e1d00 */
[----:B-1----:R-:W4:Y:S04]  /*0f80*/  LDG.E.128 R8, desc[UR20][R4.64] ;  /* 0x0000001404087981 */ /* 0x002f28000c1e1d00 */
[----:B------:R-:W5:Y:S01]  /*0f90*/  LDG.E.128 R20, desc[UR20][R4.64+0x600] ;  /* 0x0006001404147981 */ /* 0x000f62000c1e1d00 */
[----:B------:R-:W-:-:S03]  /*0fa0*/  ISETP.LT.AND P0, PT, RZ, UR7, PT ;  /* 0x00000007ff007c0c */ /* 0x000fc6000bf01270 */
[----:B--2---:R-:W-:Y:S04]  /*0fb0*/  STS.128 [R2+0x200], R12 ;  /* 0x0002000c02007388 */ /* 0x004fe80000000c00 */
[----:B---3--:R-:W-:Y:S04]  /*0fc0*/  STS.128 [R2+0x400], R16 ;  /* 0x0004001002007388 */ /* 0x008fe80000000c00 */
[----:B----4-:R-:W-:Y:S04]  /*0fd0*/  STS.128 [R2], R8 ;  /* 0x0000000802007388 */ /* 0x010fe80000000c00 */
[----:B-----5:R-:W-:Y:S01]  /*0fe0*/  STS.128 [R2+0x600], R20 ;  /* 0x0006001402007388 */ /* 0x020fe20000000c00 */
        /* <DEDUP_REMOVED lines=16> */
[----:B---3--:R-:W-:-:S04]  /*10f0*/  FFMA.FTZ R3, R91, R71, R4 ;  /* 0x000000475b037223 */ /* 0x008fc80000010004 */
        /* <DEDUP_REMOVED lines=32> */
.L_x_2964:
        /* <DEDUP_REMOVED lines=23> */
.L_x_3009:
[----:B------:R-:W2:Y:S01]  /*1470*/  LDL R12, [R1+0x44] ;  /* 0x00004400010c7983 */ /* 0x000ea20000100800 */
[----:B------:R-:W-:Y:S02]  /*1480*/  USHF.R.S32.HI UR56, URZ, 0x1f, UR7 ;  /* 0x0000001f3f387899 */ /* 0x000fe40008011407 */
[----:B------:R-:W-:Y:S01]  /*1490*/  UIMAD.WIDE.U32 UR46, UR7, UR32, URZ ;  /* 0x00000020072e72a5 */ /* 0x000fe2000f8e003f */
[----:B------:R-:W3:Y:S01]  /*14a0*/  LDL R29, [R1+0x70] ;  /* 0x00007000011d7983 */ /* 0x000ee20000100800 */
[----:B------:R-:W-:-:S03]  /*14b0*/  UIMAD UR57, UR56, UR32, URZ ;  /* 0x00000020383972a4 */ /* 0x000fc6000f8e023f */
[----:B------:R-:W4:Y:S01]  /*14c0*/  LDL R28, [R1+0x74] ;  /* 0x00007400011c7983 */ /* 0x000f220000100800 */
[----:B------:R-:W-:Y:S02]  /*14d0*/  UIMAD UR57, UR7, UR33, UR57 ;  /* 0x00000021073972a4 */ /* 0x000fe4000f8e0239 */
[----:B------:R-:W-:Y:S01]  /*14e0*/  ULEA UR58, UP0, UR46, UR19, 0x2 ;  /* 0x000000132e3a7291 */ /* 0x000fe2000f80103f */
[----:B------:R-:W5:Y:S01]  /*14f0*/  LDL R112, [R1+0x7c] ;  /* 0x00007c0001707983 */ /* 0x000f620000100800 */
[----:B------:R-:W-:-:S04]  /*1500*/  UIADD3 UR47, UR47, UR57, URZ ;  /* 0x000000392f2f7290 */ /* 0x000fc8000fffe03f */
[----:B------:R-:W-:Y:S01]  /*1510*/  ULEA.HI.X UR46, UR46, UR48, UR47, 0x2, UP0 ;  /* 0x000000302e2e7291 */ /* 0x000fe200080f142f */
[----:B------:R-:W-:-:S05]  /*1520*/  MOV R4, UR58 ;  /* 0x0000003a00047c02 */ /* 0x000fca0008000f00 */
[----:B------:R-:W-:Y:S01]  /*1530*/  MOV R5, UR46 ;  /* 0x0000002e00057c02 */ /* 0x000fe20008000f00 */
[----:B------:R-:W-:-:S04]  /*1540*/  USHF.R.S32.HI UR57, URZ, 0x1f, UR10 ;  /* 0x0000001f3f397899 */ /* 0x000fc8000801140a */
[----:B------:R-:W-:Y:S02]  /*1550*/  UIMAD UR57, UR57, UR38, URZ ;  /* 0x00000026393972a4 */ /* 0x000fe4000f8e023f */
[----:B------:R-:W-:Y:S02]  /*1560*/  UIMAD.WIDE.U32 UR46, UR10, UR38, URZ ;  /* 0x000000260a2e72a5 */ /* 0x000fe4000f8e003f */
[----:B------:R-:W-:Y:S02]  /*1570*/  UIMAD UR57, UR10, UR39, UR57 ;  /* 0x000000270a3972a4 */ /* 0x000fe4000f8e0239 */
[----:B------:R-:W-:Y:S02]  /*1580*/  UIMAD UR56, UR56, UR36, URZ ;  /* 0x00000024383872a4 */ /* 0x000fe4000f8e023f */
[----:B------:R-:W-:Y:S02]  /*1590*/  UIADD3 UR47, UR47, UR57, URZ ;  /* 0x000000392f2f7290 */ /* 0x000fe4000fffe03f */
[----:B------:R-:W-:-:S02]  /*15a0*/  UIMAD UR56, UR7, UR37, UR56 ;  /* 0x00000025073872a4 */ /* 0x000fc4000f8e0238 */
[----:B------:R-:W-:Y:S01]  /*15b0*/  UIMAD.WIDE.U32 UR46, UR7, UR36, UR46 ;  /* 0x00000024072e72a5 */ /* 0x000fe2000f8e002e */
[----:B--2---:R-:W-:-:S05]  /*15c0*/  IMAD.WIDE R4, R12, 0x10, R4 ;  /* 0x000000100c047825 */ /* 0x004fca00078e0204 */
[----:B-1----:R-:W2:Y:S04]  /*15d0*/  LDG.E.128 R8, desc[UR20][R4.64] ;  /* 0x0000001404087981 */ /* 0x002ea8000c1e1d00 */
[----:B------:R-:W3:Y:S04]  /*15e0*/  LDG.E.128 R16, desc[UR20][R4.64+0x200] ;  /* 0x0002001404107981 */ /* 0x000ee8000c1e1d00 */
[----:B0-----:R-:W4:Y:S04]  /*15f0*/  LDG.E.128 R20, desc[UR20][R4.64+0x400] ;  /* 0x0004001404147981 */ /* 0x001f28000c1e1d00 */
[----:B------:R0:W5:Y:S01]  /*1600*/  LDG.E.128 R24, desc[UR20][R4.64+0x600] ;  /* 0x0006001404187981 */ /* 0x000162000c1e1d00 */
[----:B------:R-:W-:-:S02]  /*1610*/  UIADD3 UR47, UR47, UR56, URZ ;  /* 0x000000382f2f7290 */ /* 0x000fc4000fffe03f */
[----:B------:R-:W-:-:S04]  /*1620*/  ULEA UR56, UP0, UR46, UR34, 0x2 ;  /* 0x000000222e387291 */ /* 0x000fc8000f80103f */
[----:B------:R-:W-:Y:S01]  /*1630*/  ULEA.HI.X UR46, UR46, UR35, UR47, 0x2, UP0 ;  /* 0x000000232e2e7291 */ /* 0x000fe200080f142f */
[----:B------:R-:W1:Y:S01]  /*1640*/  S2R R163, SR_TID.X ;  /* 0x0000000000a37919 */ /* 0x000e620000002100 */
[----:B0-----:R-:W-:-:S04]  /*1650*/  MOV R4, UR56 ;  /* 0x0000003800047c02 */ /* 0x001fc80008000f00 */
[----:B------:R-:W-:Y:S01]  /*1660*/  MOV R5, UR46 ;  /* 0x0000002e00057c02 */ /* 0x000fe20008000f00 */
[----:B------:R-:W-:-:S04]  /*1670*/  USHF.R.S32.HI UR56, URZ, 0x1f, UR7 ;  /* 0x0000001f3f387899 */ /* 0x000fc80008011407 */
[----:B------:R0:W5:Y:S01]  /*1680*/  LDG.E R3, desc[UR20][R4.64] ;  /* 0x0000001404037981 */ /* 0x000162000c1e1900 */
[----:B------:R-:W-:Y:S02]  /*1690*/  UIMAD UR56, UR56, UR40, URZ ;  /* 0x00000028383872a4 */ /* 0x000fe4000f8e023f */
[----:B------:R-:W-:Y:S02]  /*16a0*/  UIMAD.WIDE.U32 UR46, UR7, UR40, URZ ;  /* 0x00000028072e72a5 */ /* 0x000fe4000f8e003f */
[----:B------:R-:W-:Y:S02]  /*16b0*/  UIMAD UR56, UR7, UR41, UR56 ;  /* 0x00000029073872a4 */ /* 0x000fe4000f8e0238 */
[----:B------:R-:W-:Y:S02]  /*16c0*/  ULEA UR57, UP0, UR46, UR49, 0x2 ;  /* 0x000000312e397291 */ /* 0x000fe4000f80103f */
[----:B------:R-:W-:-:S04]  /*16d0*/  UIADD3 UR47, UR47, UR56, URZ ;  /* 0x000000382f2f7290 */ /* 0x000fc8000fffe03f */
[----:B------:R-:W-:Y:S01]  /*16e0*/  ULEA.HI.X UR46, UR46, UR50, UR47, 0x2, UP0 ;  /* 0x000000322e2e7291 */ /* 0x000fe200080f142f */
[----:B------:R-:W-:-:S05]  /*16f0*/  MOV R6, UR57 ;  /* 0x0000003900067c02 */ /* 0x000fca0008000f00 */
[----:B------:R-:W-:-:S03]  /*1700*/  MOV R7, UR46 ;  /* 0x0000002e00077c02 */ /* 0x000fc60008000f00 */
[----:B0-----:R-:W-:Y:S01]  /*1710*/  IMAD.WIDE R4, R12, 0x10, R6 ;  /* 0x000000100c047825 */ /* 0x001fe200078e0206 */
[----:B------:R-:W0:Y:S01]  /*1720*/  S2R R159, SR_LANEID ;  /* 0x00000000009f7919 */ /* 0x000e220000000000 */
[----:B--2---:R2:W-:Y:S04]  /*1730*/  STS.128 [R2], R8 ;  /* 0x0000000802007388 */ /* 0x0045e80000000c00 */
[----:B---3--:R-:W-:Y:S04]  /*1740*/  STS.128 [R2+0x200], R16 ;  /* 0x0002001002007388 */ /* 0x008fe80000000c00 */
[----:B----4-:R-:W-:Y:S04]  /*1750*/  STS.128 [R2+0x400], R20 ;  /* 0x0004001402007388 */ /* 0x010fe80000000c00 */
[----:B-----5:R1:W-:Y:S01]  /*1760*/  STS.128 [R2+0x600], R24 ;  /* 0x0006001802007388 */ /* 0x0203e20000000c00 */
[----:B------:R-:W-:-:S03]  /*1770*/  NOP ;  /* 0x0000000000007918 */ /* 0x000fc60000000000 */
[----:B--2---:R-:W2:Y:S04]  /*1780*/  LDL R8, [R1+0x78] ;  /* 0x0000780001087983 */ /* 0x004ea80000100800 */
[----:B------:R-:W3:Y:S04]  /*1790*/  LDG.E.128 R108, desc[UR20][R4.64] ;  /* 0x00000014046c7981 */ /* 0x000ee8000c1e1d00 */
[----:B------:R-:W4:Y:S01]  /*17a0*/  LDG.E.128 R12, desc[UR20][R4.64+0x200] ;  /* 0x00020014040c7981 */ /* 0x000f22000c1e1d00 */
[----:B-1----:R-:W-:-:S03]  /*17b0*/  SHF.L.U32 R2, R163, 0x2, RZ ;  /* 0x00000002a3027819 */ /* 0x002fc600000006ff */
[----:B------:R-:W5:Y:S04]  /*17c0*/  LDG.E.128 R104, desc[UR20][R4.64+0x400] ;  /* 0x0004001404687981 */ /* 0x000f68000c1e1d00 */
[----:B------:R1:W5:Y:S02]  /*17d0*/  LDG.E.128 R100, desc[UR20][R4.64+0x600] ;  /* 0x0006001404647981 */ /* 0x000364000c1e1d00 */
[----:B-1----:R-:W-:-:S05]  /*17e0*/  LOP3.LUT R4, R2, 0xffffff80, RZ, 0xc0, !PT ;  /* 0xffffff8002047812 */ /* 0x002fca00078ec0ff */
[----:B------:R1:W-:Y:S04]  /*17f0*/  STL [R1+0x48], R4 ;  /* 0x0000480401007387 */ /* 0x0003e80000100800 */
        /* <DEDUP_REMOVED lines=8> */
[----:B0-----:R-:W-:-:S02]  /*1880*/  IADD3 R9, R4, R159, RZ ;  /* 0x0000009f04097210 */ /* 0x001fc40007ffe0ff */
[----:B------:R-:W-:-:S03]  /*1890*/  R2UR UR56, R3 ;  /* 0x00000000033872ca */ /* 0x000fc600000e0000 */
[----:B------:R-:W-:Y:S02]  /*18a0*/  IMAD R7, R159, 0x3, R9 ;  /* 0x000000039f077824 */ /* 0x000fe400078e0209 */
[----:B------:R-:W-:-:S03]  /*18b0*/  FADD.FTZ R3, R29, UR5 ;  /* 0x000000051d037e21 */ /* 0x000fc60008010000 */
[----:B------:R-:W-:Y:S01]  /*18c0*/  LEA R124, R7, R0, 0x4 ;  /* 0x00000000077c7211 */ /* 0x000fe200078e20ff */
[----:B------:R-:W-:-:S04]  /*18d0*/  FADD.FTZ R5, R28, UR5 ;  /* 0x000000051c057e21 */ /* 0x000fc80008010000 */
[----:B------:R-:W0:Y:S01]  /*18e0*/  LDS.128 R28, [R124] ;  /* 0x000000007c1c7984 */ /* 0x000e220000000c00 */
[----:B------:R-:W-:Y:S01]  /*18f0*/  MOV R132, UR56 ;  /* 0x0000003800847c02 */ /* 0x000fe20008000f00 */
[----:B------:R-:W-:Y:S01]  /*1900*/  UIADD3 UR46, UR12, -0x1, URZ ;  /* 0xffffffff0c2e7890 */ /* 0x000fe2000fffe03f */
[----:B------:R-:W-:Y:S01]  /*1910*/  FADD.FTZ R123, R82, UR5 ;  /* 0x00000005527b7e21 */ /* 0x000fe20008010000 */
[----:B------:R-:W5:Y:S02]  /*1920*/  LDS.128 R24, [R124+0x10] ;  /* 0x000010007c187984 */ /* 0x000f640000000c00 */
[----:B------:R-:W-:Y:S01]  /*1930*/  FMUL.FTZ R132, R132, 1.4426950216293334961 ;  /* 0x3fb8aa3b84847820 */ /* 0x000fe20000410000 */
[----:B------:R-:W-:Y:S01]  /*1940*/  ULEA.HI UR47, UR46, UR46, URZ, 0x1 ;  /* 0x0000002e2e2f7291 */ /* 0x000fe2000f8f083f */
[----:B------:R-:W5:Y:S02]  /*1950*/  LDS.128 R20, [R124+0x20] ;  /* 0x000020007c147984 */ /* 0x000f640000000c00 */
[-C--:B------:R-:W-:Y:S01]  /*1960*/  FMUL.FTZ R2, R123, R132.reuse ;  /* 0x000000847b027220 */ /* 0x080fe20000410000 */
[----:B------:R-:W-:Y:S01]  /*1970*/  FMUL.FTZ R146, R3, R132 ;  /* 0x0000008403927220 */ /* 0x000fe20000410000 */
[----:B------:R-:W-:Y:S01]  /*1980*/  ULOP3.LUT UR47, UR47, 0xfffffe, URZ, 0xc0, !UPT ;  /* 0x00fffffe2f2f7892 */ /* 0x000fe2000f8ec03f */
[----:B------:R-:W2:Y:S01]  /*1990*/  LDS.128 R16, [R124+0x30] ;  /* 0x000030007c107984 */ /* 0x000ea20000000c00 */
[----:B-1----:R1:W-:Y:S02]  /*19a0*/  MUFU.EX2 R4, R2 ;  /* 0x0000000200047308 */ /* 0x0023e40000000800 */
[----:B------:R-:W-:Y:S01]  /*19b0*/  UIADD3 UR47, UR46, -UR47, URZ ;  /* 0x8000002f2e2f7290 */ /* 0x000fe2000fffe03f */
[----:B------:R-:W-:-:S02]  /*19c0*/  ISETP.NE.AND P1, PT, R163, RZ, PT ;  /* 0x000000ffa300720c */ /* 0x000fc40003f25270 */
[----:B-1----:R-:W-:-:S03]  /*19d0*/  LEA R2, R9, R0, 0x4 ;  /* 0x0000000009027211 */ /* 0x002fc600078e20ff */
[----:B------:R-:W1:Y:S01]  /*19e0*/  MUFU.EX2 R146, R146 ;  /* 0x0000009200927308 */ /* 0x000e620000000800 */
[----:B------:R-:W-:Y:S01]  /*19f0*/  ULEA UR47, UR47, UR7, 0x8 ;  /* 0x000000072f2f7291 */ /* 0x000fe2000f8e403f */
[----:B------:R-:W-:-:S04]  /*1a00*/  FADD.FTZ R9, R112, UR5 ;  /* 0x0000000570097e21 */ /* 0x000fc80008010000 */
[----:B------:R-:W-:Y:S01]  /*1a10*/  FMUL.FTZ R112, R9, R132 ;  /* 0x0000008409707220 */ /* 0x000fe20000410000 */
[----:B------:R-:W-:Y:S01]  /*1a20*/  FMUL.FTZ R128, R97, R5 ;  /* 0x0000000561807220 */ /* 0x000fe20000410000 */
[----:B------:R-:W-:Y:S01]  /*1a30*/  FMUL.FTZ R158, R99, R9 ;  /* 0x00000009639e7220 */ /* 0x000fe20000410000 */
[----:B------:R-:W-:-:S03]  /*1a40*/  ISETP.NE.AND P0, PT, R163, 0x7f, PT ;  /* 0x0000007fa300780c */ /* 0x000fc60003f05270 */
[----:B0-----:R-:W-:Y:S01]  /*1a50*/  FMUL.FTZ R158, R158, R31 ;  /* 0x0000001f9e9e7220 */ /* 0x001fe20000410000 */
[----:B------:R-:W-:Y:S01]  /*1a60*/  FMUL.FTZ R136, R86, R123 ;  /* 0x0000007b56887220 */ /* 0x000fe20000410000 */
[----:B------:R-:W-:Y:S01]  /*1a70*/  FADD.FTZ R135, R81, UR5 ;  /* 0x0000000551877e21 */ /* 0x000fe20008010000 */
[----:B------:R-:W-:-:S03]  /*1a80*/  FADD.FTZ R137, R80, UR5 ;  /* 0x0000000550897e21 */ /* 0x000fc60008010000 */
[----:B------:R-:W-:-:S06]  /*1a90*/  FMUL.FTZ R6, R135, R132 ;  /* 0x0000008487067220 */ /* 0x000fcc0000410000 */
[----:B------:R-:W-:Y:S01]  /*1aa0*/  MUFU.EX2 R6, R6 ;  /* 0x0000000600067308 */ /* 0x000fe20000000800 */
[----:B------:R-:W-:Y:S01]  /*1ab0*/  FADD.FTZ R139, R80, UR5 ;  /* 0x00000005508b7e21 */ /* 0x000fe20008010000 */
[----:B------:R-:W-:Y:S01]  /*1ac0*/  BSSY B0, `(.L_x_2966) ;  /* 0x0000061000007945 */ /* 0x000fe20003800000 */
[----:B------:R-:W-:Y:S02]  /*1ad0*/  FMUL.FTZ R135, R85, R135 ;  /* 0x0000008755877220 */ /* 0x000fe40000410000 */
[----:B------:R-:W-:Y:S01]  /*1ae0*/  FMUL.FTZ R139, R84, R139 ;  /* 0x0000008b548b7220 */ /* 0x000fe20000410000 */
[----:B--2---:R-:W-:Y:S01]  /*1af0*/  FADD.FTZ R7, R8, UR5 ;  /* 0x0000000508077e21 */ /* 0x004fe20008010000 */
[-C--:B------:R-:W-:Y:S01]  /*1b00*/  FMUL.FTZ R8, R5, R132.reuse ;  /* 0x0000008405087220 */ /* 0x080fe20000410000 */
[----:B---3--:R0:W-:Y:S02]  /*1b10*/  STS.128 [R2+0x2100], R108 ;  /* 0x0021006c02007388 */ /* 0x0081e40000000c00 */
[----:B------:R-:W-:-:S03]  /*1b20*/  FMUL.FTZ R10, R7, R132 ;  /* 0x00000084070a7220 */ /* 0x000fc60000410000 */
[----:B------:R-:W2:Y:S01]  /*1b30*/  MUFU.EX2 R8, R8 ;  /* 0x0000000800087308 */ /* 0x000ea20000000800 */
[----:B----4-:R3:W-:Y:S01]  /*1b40*/  STS.128 [R2+0x2300], R12 ;  /* 0x0023000c02007388 */ /* 0x0107e20000000c00 */
[----:B0-----:R-:W-:-:S06]  /*1b50*/  IADD3 R108, R163, 0x200, RZ ;  /* 0x00000200a36c7810 */ /* 0x001fcc0007ffe0ff */
[----:B------:R-:W0:Y:S01]  /*1b60*/  MUFU.EX2 R10, R10 ;  /* 0x0000000a000a7308 */ /* 0x000e220000000800 */
[----:B------:R-:W-:Y:S01]  /*1b70*/  SEL R109, R108, UR47, P1 ;  /* 0x0000002f6c6d7c07 */ /* 0x000fe20008800000 */
[----:B-----5:R-:W-:Y:S03]  /*1b80*/  STS.128 [R2+0x2500], R104 ;  /* 0x0025006802007388 */ /* 0x020fe60000000c00 */
[----:B------:R-:W-:Y:S01]  /*1b90*/  LEA R125, R109, R0, 0x2 ;  /* 0x000000006d7d7211 */ /* 0x000fe200078e10ff */
[----:B------:R-:W-:Y:S01]  /*1ba0*/  STS.128 [R2+0x2700], R100 ;  /* 0x0027006402007388 */ /* 0x000fe20000000c00 */
[----:B------:R-:W-:Y:S01]  /*1bb0*/  FADD.FTZ R11, R11, UR5 ;  /* 0x000000050b0b7e21 */ /* 0x000fe20008010000 */
[----:B---3--:R3:W4:Y:S01]  /*1bc0*/  MUFU.EX2 R12, R112 ;  /* 0x00000070000c7308 */ /* 0x0087220000000800 */
[----:B------:R-:W-:Y:S01]  /*1bd0*/  NOP ;  /* 0x0000000000007918 */ /* 0x000fe20000000000 */
[----:B------:R-:W-:Y:S01]  /*1be0*/  FADD.FTZ R13, R114, UR5 ;  /* 0x00000005720d7e21 */ /* 0x000fe20008010000 */
[-C--:B------:R-:W-:Y:S01]  /*1bf0*/  FMUL.FTZ R15, R11, R132.reuse ;  /* 0x000000840b0f7220 */ /* 0x080fe20000410000 */
[----:B------:R-:W-:Y:S01]  /*1c00*/  FADD.FTZ R14, R113, UR5 ;  /* 0x00000005710e7e21 */ /* 0x000fe20008010000 */
[----:B------:R-:W4:Y:S01]  /*1c10*/  LDS.128 R100, [R124+0x2100] ;  /* 0x002100007c647984 */ /* 0x000f220000000c00 */
[----:B------:R-:W-:-:S03]  /*1c20*/  FMUL.FTZ R116, R13, R132 ;  /* 0x000000840d747220 */ /* 0x000fc60000410000 */
[----:B------:R-:W4:Y:S01]  /*1c30*/  LDS.128 R104, [R124+0x2110] ;  /* 0x002110007c687984 */ /* 0x000f220000000c00 */
[----:B------:R-:W5:Y:S03]  /*1c40*/  MUFU.EX2 R15, R15 ;  /* 0x0000000f000f7308 */ /* 0x000f660000000800 */
[----:B------:R-:W5:Y:S04]  /*1c50*/  LDS.128 R108, [R124+0x2120] ;  /* 0x002120007c6c7984 */ /* 0x000f680000000c00 */
[----:B---3--:R-:W3:Y:S04]  /*1c60*/  LDS.128 R112, [R124+0x2130] ;  /* 0x002130007c707984 */ /* 0x008ee80000000c00 */
[----:B-1----:R1:W-:Y:S01]  /*1c70*/  STS [R125+0x8e50], R146 ;  /* 0x008e50927d007388 */ /* 0x0023e20000000800 */
[----:B------:R-:W-:Y:S01]  /*1c80*/  FMUL.FTZ R118, R14, R132 ;  /* 0x000000840e767220 */ /* 0x000fe20000410000 */
[----:B------:R-:W5:Y:S01]  /*1c90*/  MUFU.EX2 R116, R116 ;  /* 0x0000007400747308 */ /* 0x000f620000000800 */
[----:B------:R-:W-:Y:S01]  /*1ca0*/  FMUL.FTZ R127, R98, R7 ;  /* 0x00000007627f7220 */ /* 0x000fe20000410000 */
[----:B--2---:R-:W-:Y:S01]  /*1cb0*/  FMUL.FTZ R129, R146, R8 ;  /* 0x0000000892817220 */ /* 0x004fe20000410000 */
[----:B-1----:R-:W-:-:S04]  /*1cc0*/  FMUL.FTZ R125, R96, R3 ;  /* 0x00000003607d7220 */ /* 0x002fc80000410000 */
[----:B------:R-:W-:Y:S01]  /*1cd0*/  FMUL.FTZ R124, R125, R28 ;  /* 0x0000001c7d7c7220 */ /* 0x000fe20000410000 */
[----:B------:R-:W-:Y:S01]  /*1ce0*/  FMUL.FTZ R125, R128, R29 ;  /* 0x0000001d807d7220 */ /* 0x000fe20000410000 */
[----:B------:R-:W1:Y:S01]  /*1cf0*/  MUFU.EX2 R118, R118 ;  /* 0x0000007600767308 */ /* 0x000e620000000800 */
[----:B------:R-:W-:Y:S01]  /*1d00*/  FMUL.FTZ R160, R127, R30 ;  /* 0x0000001e7fa07220 */ /* 0x000fe20000410000 */
[----:B0-----:R-:W-:Y:S01]  /*1d10*/  FMUL.FTZ R133, R10, R129 ;  /* 0x000000810a857220 */ /* 0x001fe20000410000 */
[----:B------:R-:W-:-:S03]  /*1d20*/  FFMA.FTZ R131, R124, R8, R125 ;  /* 0x000000087c837223 */ /* 0x000fc6000001007d */
[----:B----4-:R-:W-:Y:S01]  /*1d30*/  FMUL.FTZ R134, R12, R133 ;  /* 0x000000850c867220 */ /* 0x010fe20000410000 */
[----:B------:R-:W-:-:S04]  /*1d40*/  FFMA.FTZ R131, R10, R131, R160 ;  /* 0x000000830a837223 */ /* 0x000fc800000100a0 */
[----:B------:R-:W-:Y:S01]  /*1d50*/  FFMA.FTZ R138, R12, R131, R158 ;  /* 0x000000830c8a7223 */ /* 0x000fe2000001009e */
[----:B-----5:R-:W-:-:S04]  /*1d60*/  FMUL.FTZ R131, R15, R134 ;  /* 0x000000860f837220 */ /* 0x020fc80000410000 */
[----:B------:R-:W-:-:S04]  /*1d70*/  FMUL.FTZ R131, R116, R131 ;  /* 0x0000008374837220 */ /* 0x000fc80000410000 */
[----:B-1----:R-:W-:Y:S01]  /*1d80*/  FMUL.FTZ R134, R118, R131 ;  /* 0x0000008376867220 */ /* 0x002fe20000410000 */
[----:B------:R-:W-:Y:S01]  /*1d90*/  @P0 LEA R131, R163, R0, 0x2 ;  /* 0x00000000a3830211 */ /* 0x000fe200078e10ff */
[----:B------:R-:W-:Y:S01]  /*1da0*/  BAR.SYNC.DEFER_BLOCKING 0x0 ;  /* 0x0000000000007b1d */ /* 0x000fe20000010000 */
[----:B------:R-:W-:Y:S01]  /*1db0*/  FADD.FTZ R117, R117, UR5 ;  /* 0x0000000575757e21 */ /* 0x000fe20008010000 */
[----:B------:R-:W-:-:S03]  /*1dc0*/  FADD.FTZ R119, R119, UR5 ;  /* 0x0000000577777e21 */ /* 0x000fc60008010000 */
[-C--:B------:R-:W-:Y:S01]  /*1dd0*/  FMUL.FTZ R122, R117, R132.reuse ;  /* 0x00000084757a7220 */ /* 0x080fe20000410000 */
[----:B------:R-:W-:Y:S01]  /*1de0*/  FMUL.FTZ R157, R92, R11 ;  /* 0x0000000b5c9d7220 */ /* 0x000fe20000410000 */
[----:B------:R-:W-:Y:S01]  /*1df0*/  FMUL.FTZ R123, R119, R132 ;  /* 0x00000084777b7220 */ /* 0x000fe20000410000 */
[----:B------:R-:W-:Y:S01]  /*1e00*/  FADD.FTZ R120, R120, UR5 ;  /* 0x0000000578787e21 */ /* 0x000fe20008010000 */
[----:B------:R-:W-:Y:S01]  /*1e10*/  FADD.FTZ R121, R121, UR5 ;  /* 0x0000000579797e21 */ /* 0x000fe20008010000 */
[----:B------:R-:W-:Y:S01]  /*1e20*/  FADD.FTZ R128, R130, UR5 ;  /* 0x0000000582807e21 */ /* 0x000fe20008010000 */
[----:B------:R-:W0:Y:S01]  /*1e30*/  @P0 LDS R131, [R131+0x9654] ;  /* 0x0096540083830984 */ /* 0x000e220000000800 */
[----:B------:R-:W1:Y:S01]  /*1e40*/  MUFU.EX2 R122, R122 ;  /* 0x0000007a007a7308 */ /* 0x000e620000000800 */
[----:B------:R-:W-:Y:S01]  /*1e50*/  FMUL.FTZ R156, R93, R13 ;  /* 0x0000000d5d9c7220 */ /* 0x000fe20000410000 */
[----:B------:R-:W-:Y:S01]  /*1e60*/  FMUL.FTZ R157, R157, R24 ;  /* 0x000000189d9d7220 */ /* 0x000fe20000410000 */
[-C--:B------:R-:W-:Y:S01]  /*1e70*/  FMUL.FTZ R126, R120, R132.reuse ;  /* 0x00000084787e7220 */ /* 0x080fe20000410000 */
[-C--:B------:R-:W-:Y:S01]  /*1e80*/  FMUL.FTZ R127, R121, R132.reuse ;  /* 0x00000084797f7220 */ /* 0x080fe20000410000 */
[-C--:B------:R-:W-:Y:S01]  /*1e90*/  FMUL.FTZ R129, R128, R132.reuse ;  /* 0x0000008480817220 */ /* 0x080fe20000410000 */
[----:B------:R-:W-:Y:S01]  /*1ea0*/  FMUL.FTZ R130, R137, R132 ;  /* 0x0000008489827220 */ /* 0x000fe20000410000 */
[----:B------:R-:W-:Y:S01]  /*1eb0*/  FMUL.FTZ R145, R94, R14 ;  /* 0x0000000e5e917220 */ /* 0x000fe20000410000 */
[----:B------:R-:W2:Y:S01]  /*1ec0*/  MUFU.EX2 R123, R123 ;  /* 0x0000007b007b7308 */ /* 0x000ea20000000800 */
[----:B------:R-:W-:Y:S01]  /*1ed0*/  FMUL.FTZ R156, R156, R25 ;  /* 0x000000199c9c7220 */ /* 0x000fe20000410000 */
[----:B------:R-:W-:Y:S01]  /*1ee0*/  FFMA.FTZ R133, R15, R138, R157 ;  /* 0x0000008a0f857223 */ /* 0x000fe2000001009d */
[----:B------:R-:W-:Y:S01]  /*1ef0*/  FMUL.FTZ R144, R95, R117 ;  /* 0x000000755f907220 */ /* 0x000fe20000410000 */
[----:B------:R-:W-:-:S02]  /*1f00*/  FMUL.FTZ R145, R145, R26 ;  /* 0x0000001a91917220 */ /* 0x000fc40000410000 */
[----:B------:R-:W-:Y:S02]  /*1f10*/  FFMA.FTZ R133, R116, R133, R156 ;  /* 0x0000008574857223 */ /* 0x000fe4000001009c */
[----:B------:R-:W4:Y:S01]  /*1f20*/  MUFU.EX2 R126, R126 ;  /* 0x0000007e007e7308 */ /* 0x000f220000000800 */
[----:B------:R-:W-:Y:S01]  /*1f30*/  FMUL.FTZ R144, R144, R27 ;  /* 0x0000001b90907220 */ /* 0x000fe20000410000 */
[----:B------:R-:W-:Y:S01]  /*1f40*/  FMUL.FTZ R143, R88, R119 ;  /* 0x00000077588f7220 */ /* 0x000fe20000410000 */
[----:B------:R-:W-:-:S05]  /*1f50*/  FFMA.FTZ R133, R118, R133, R145 ;  /* 0x0000008576857223 */ /* 0x000fca0000010091 */
[----:B------:R-:W0:Y:S08]  /*1f60*/  MUFU.EX2 R127, R127 ;  /* 0x0000007f007f7308 */ /* 0x000e300000000800 */
[----:B------:R-:W0:Y:S08]  /*1f70*/  MUFU.EX2 R129, R129 ;  /* 0x0000008100817308 */ /* 0x000e300000000800 */
[----:B------:R-:W0:Y:S01]  /*1f80*/  MUFU.EX2 R130, R130 ;  /* 0x0000008200827308 */ /* 0x000e220000000800 */
[----:B------:R-:W-:Y:S01]  /*1f90*/  FMUL.FTZ R143, R143, R20 ;  /* 0x000000148f8f7220 */ /* 0x000fe20000410000 */
[----:B------:R-:W-:Y:S01]  /*1fa0*/  FMUL.FTZ R142, R89, R120 ;  /* 0x00000078598e7220 */ /* 0x000fe20000410000 */
[----:B------:R-:W-:Y:S01]  /*1fb0*/  FMUL.FTZ R141, R90, R121 ;  /* 0x000000795a8d7220 */ /* 0x000fe20000410000 */
[C---:B-1----:R-:W-:Y:S01]  /*1fc0*/  FMUL.FTZ R134, R122.reuse, R134 ;  /* 0x000000867a867220 */ /* 0x042fe20000410000 */
[----:B------:R-:W-:Y:S01]  /*1fd0*/  FFMA.FTZ R133, R122, R133, R144 ;  /* 0x000000857a857223 */ /* 0x000fe20000010090 */
[----:B------:R-:W-:Y:S01]  /*1fe0*/  FMUL.FTZ R142, R142, R21 ;  /* 0x000000158e8e7220 */ /* 0x000fe20000410000 */
[----:B------:R-:W-:Y:S01]  /*1ff0*/  FMUL.FTZ R141, R141, R22 ;  /* 0x000000168d8d7220 */ /* 0x000fe20000410000 */
[C---:B--2---:R-:W-:Y:S01]  /*2000*/  FMUL.FTZ R134, R123.reuse, R134 ;  /* 0x000000867b867220 */ /* 0x044fe20000410000 */
[----:B------:R-:W-:Y:S01]  /*2010*/  FFMA.FTZ R133, R123, R133, R143 ;  /* 0x000000857b857223 */ /* 0x000fe2000001008f */
[----:B---34-:R-:W-:Y:S06]  /*2020*/  @P0 BRA `(.L_x_2967) ;  /* 0x0000000000280947 */ /* 0x018fec0003800000 */
[----:B------:R-:W-:Y:S01]  /*2030*/  UISETP.NE.AND UP0, UPT, UR12, UR53, UPT ;  /* 0x000000350c00728c */ /* 0x000fe2000bf05270 */
[----:B0-----:R-:W-:-:S05]  /*2040*/  HFMA2.MMA R131, -RZ, RZ, 1.875, 0 ;  /* 0x3f800000ff837435 */ /* 0x001fca00000001ff */
        /* <DEDUP_REMOVED lines=8> */
.L_x_2967:
[----:B------:R-:W-:Y:S05]  /*20d0*/  BSYNC B0 ;  /* 0x0000000000007941 */ /* 0x000fea0003800000 */
.L_x_2966:
[C---:B------:R-:W-:Y:S01]  /*20e0*/  FMUL.FTZ R134, R126.reuse, R134 ;  /* 0x000000867e867220 */ /* 0x040fe20000410000 */
[----:B-1----:R-:W-:Y:S01]  /*20f0*/  FADD.FTZ R137, R83, UR5 ;  /* 0x0000000553897e21 */ /* 0x002fe20008010000 */
[----:B------:R-:W-:Y:S01]  /*2100*/  FFMA.FTZ R133, R126, R133, R142 ;  /* 0x000000857e857223 */ /* 0x000fe2000001008e */
[----:B------:R-:W-:Y:S01]  /*2110*/  FMUL.FTZ R140, R91, R128 ;  /* 0x000000805b8c7220 */ /* 0x000fe20000410000 */
[----:B0-----:R-:W-:Y:S01]  /*2120*/  FMUL.FTZ R134, R127, R134 ;  /* 0x000000867f867220 */ /* 0x001fe20000410000 */
[----:B------:R-:W-:Y:S01]  /*2130*/  FMUL.FTZ R138, R137, R132 ;  /* 0x00000084898a7220 */ /* 0x000fe20000410000 */
[----:B------:R-:W-:Y:S01]  /*2140*/  FFMA.FTZ R133, R127, R133, R141 ;  /* 0x000000857f857223 */ /* 0x000fe2000001008d */
[----:B------:R-:W-:Y:S01]  /*2150*/  FMUL.FTZ R140, R140, R23 ;  /* 0x000000178c8c7220 */ /* 0x000fe20000410000 */
[----:B------:R-:W-:Y:S01]  /*2160*/  FMUL.FTZ R132, R129, R134 ;  /* 0x0000008681847220 */ /* 0x000fe20000410000 */
[----:B------:R-:W-:Y:S01]  /*2170*/  FMUL.FTZ R139, R139, R16 ;  /* 0x000000108b8b7220 */ /* 0x000fe20000410000 */
[----:B------:R0:W1:Y:S01]  /*2180*/  MUFU.EX2 R134, R138 ;  /* 0x0000008a00867308 */ /* 0x0000620000000800 */
[----:B------:R-:W-:Y:S01]  /*2190*/  FFMA.FTZ R133, R129, R133, R140 ;  /* 0x0000008581857223 */ /* 0x000fe2000001008c */
[C---:B------:R-:W-:Y:S01]  /*21a0*/  FMUL.FTZ R132, R130.reuse, R132 ;  /* 0x0000008482847220 */ /* 0x040fe20000410000 */
        /* <DEDUP_REMOVED lines=8> */
[----:B0-----:R-:W-:-:S02]  /*2230*/  LEA.HI R138, R163, R163, RZ, 0x1e ;  /* 0x000000a3a38a7211 */ /* 0x001fc400078ff0ff */
[----:B------:R-:W-:Y:S01]  /*2240*/  FFMA.FTZ R133, R4, R133, R136 ;  /* 0x0000008504857223 */ /* 0x000fe20000010088 */
[----:B------:R-:W-:Y:S02]  /*2250*/  LOP3.LUT P0, RZ, R163, 0x1f, RZ, 0xc0, !PT ;  /* 0x0000001fa3ff7812 */ /* 0x000fe4000780c0ff */
[----:B------:R-:W-:Y:S01]  /*2260*/  LEA R138, R138, R0, 0x3 ;  /* 0x000000008a8a7211 */ /* 0x000fe200078e18ff */
[C---:B-1----:R-:W-:Y:S01]  /*2270*/  FMUL.FTZ R132, R134.reuse, R132 ;  /* 0x0000008486847220 */ /* 0x042fe20000410000 */
[----:B------:R-:W-:Y:S01]  /*2280*/  FFMA.FTZ R133, R134, R133, R137 ;  /* 0x0000008586857223 */ /* 0x000fe20000010089 */
[----:B------:R-:W-:-:S04]  /*2290*/  MOV R149, 0x8 ;  /* 0x0000000800957802 */ /* 0x000fc80000000f00 */
[----:B------:R0:W-:Y:S02]  /*22a0*/  STS.64 [R138+0x8440], R132 ;  /* 0x008440848a007388 */ /* 0x0001e40000000a00 */
[----:B0-----:R-:W-:Y:S02]  /*22b0*/  MOV R132, UR12 ;  /* 0x0000000c00847c02 */ /* 0x001fe40008000f00 */
[----:B------:R-:W-:Y:S02]  /*22c0*/  MOV R133, UR12 ;  /* 0x0000000c00857c02 */ /* 0x000fe40008000f00 */
[----:B------:R-:W-:-:S13]  /*22d0*/  ISETP.LT.OR P2, PT, R132, 0x2, P0 ;  /* 0x000000028400780c */ /* 0x000fda0000741670 */
[----:B------:R-:W0:Y:S01]  /*22e0*/  @!P2 LDC R132, c[0x0][0x21c] ;  /* 0x00008700ff84ab82 */ /* 0x000e220000000800 */
[----:B------:R-:W-:Y:S01]  /*22f0*/  @!P2 IADD3 R133, R133, -0x2, RZ ;  /* 0xfffffffe8585a810 */ /* 0x000fe20007ffe0ff */
[----:B------:R-:W-:Y:S01]  /*2300*/  FMUL.FTZ R147, R76, R100 ;  /* 0x000000644c937220 */ /* 0x000fe20000410000 */
[----:B------:R-:W-:Y:S01]  /*2310*/  FMUL.FTZ R150, R77, R101 ;  /* 0x000000654d967220 */ /* 0x000fe20000410000 */
[----:B------:R-:W-:Y:S01]  /*2320*/  FMUL.FTZ R151, R78, R102 ;  /* 0x000000664e977220 */ /* 0x000fe20000410000 */
[----:B------:R-:W-:Y:S01]  /*2330*/  FMUL.FTZ R152, R79, R103 ;  /* 0x000000674f987220 */ /* 0x000fe20000410000 */
[----:B------:R-:W-:Y:S01]  /*2340*/  FMUL.FTZ R153, R72, R104 ;  /* 0x0000006848997220 */ /* 0x000fe20000410000 */
[----:B------:R-:W-:Y:S01]  /*2350*/  STL [R1+0x38], R147 ;  /* 0x0000389301007387 */ /* 0x000fe20000100800 */
[----:B------:R-:W-:Y:S01]  /*2360*/  FMUL.FTZ R154, R73, R105 ;  /* 0x00000069499a7220 */ /* 0x000fe20000410000 */
[----:B------:R-:W-:Y:S01]  /*2370*/  FMUL.FTZ R155, R74, R106 ;  /* 0x0000006a4a9b7220 */ /* 0x000fe20000410000 */
[----:B------:R-:W-:Y:S01]  /*2380*/  FMUL.FTZ R161, R75, R107 ;  /* 0x0000006b4ba17220 */ /* 0x000fe20000410000 */
[----:B------:R-:W-:Y:S01]  /*2390*/  STL [R1+0x34], R150 ;  /* 0x0000349601007387 */ /* 0x000fe20000100800 */
[----:B------:R-:W-:Y:S01]  /*23a0*/  FMUL.FTZ R164, R68, R108 ;  /* 0x0000006c44a47220 */ /* 0x000fe20000410000 */
[----:B------:R-:W-:-:S02]  /*23b0*/  FMUL.FTZ R165, R69, R109 ;  /* 0x0000006d45a57220 */ /* 0x000fc40000410000 */
[----:B------:R-:W-:Y:S01]  /*23c0*/  STL [R1+0x30], R151 ;  /* 0x0000309701007387 */ /* 0x000fe20000100800 */
[----:B0-----:R-:W-:Y:S01]  /*23d0*/  @!P2 IMAD R132, R133, R132, UR7 ;  /* 0x000000078584ae24 */ /* 0x001fe2000f8e0284 */
[----:B------:R-:W-:-:S03]  /*23e0*/  HFMA2.MMA R133, -RZ, RZ, 0, 0 ;  /* 0x00000000ff857435 */ /* 0x000fc600000001ff */
[----:B------:R-:W-:Y:S01]  /*23f0*/  @!P2 IMAD.WIDE R148, R132, R149, UR22 ;  /* 0x000000168494ae25 */ /* 0x000fe2000f8e0295 */
[----:B------:R-:W-:Y:S01]  /*2400*/  MOV R132, 0x3f800000 ;  /* 0x3f80000000847802 */ /* 0x000fe20000000f00 */
[----:B------:R-:W-:Y:S02]  /*2410*/  STL [R1+0x2c], R152 ;  /* 0x00002c9801007387 */ /* 0x000fe40000100800 */
[----:B------:R-:W-:Y:S02]  /*2420*/  FMUL.FTZ R100, R71, R111 ;  /* 0x0000006f47647220 */ /* 0x000fe40000410000 */
[----:B------:R-:W-:Y:S04]  /*2430*/  STL [R1+0x28], R153 ;  /* 0x0000289901007387 */ /* 0x000fe80000100800 */
[----:B------:R-:W-:Y:S01]  /*2440*/  STL [R1+0x24], R154 ;  /* 0x0000249a01007387 */ /* 0x000fe20000100800 */
[----:B------:R-:W-:-:S03]  /*2450*/  FMUL.FTZ R102, R64, R112 ;  /* 0x0000007040667220 */ /* 0x000fc60000410000 */
[----:B------:R-:W-:Y:S01]  /*2460*/  STL [R1+0x20], R155 ;  /* 0x0000209b01007387 */ /* 0x000fe20000100800 */
[----:B------:R-:W-:-:S03]  /*2470*/  FMUL.FTZ R101, R65, R113 ;  /* 0x0000007141657220 */ /* 0x000fc60000410000 */
[----:B------:R0:W5:Y:S01]  /*2480*/  @!P2 LDG.E.64 R132, desc[UR20][R148.64] ;  /* 0x000000149484a981 */ /* 0x000162000c1e1b00 */
[----:B------:R-:W-:Y:S01]  /*2490*/  BAR.SYNC.DEFER_BLOCKING 0x0 ;  /* 0x0000000000007b1d */ /* 0x000fe20000010000 */
[----:B------:R-:W-:Y:S01]  /*24a0*/  ISETP.GT.U32.AND P2, PT, R163, 0x1f, PT ;  /* 0x0000001fa300780c */ /* 0x000fe20003f44070 */
[----:B------:R-:W-:Y:S01]  /*24b0*/  FMUL.FTZ R162, R67, R115 ;  /* 0x0000007343a27220 */ /* 0x000fe20000410000 */
[----:B0-----:R-:W-:-:S03]  /*24c0*/  FMUL.FTZ R149, R70, R110 ;  /* 0x0000006e46957220 */ /* 0x001fc60000410000 */
[----:B------:R-:W-:Y:S04]  /*24d0*/  STL [R1+0x1c], R161 ;  /* 0x00001ca101007387 */ /* 0x000fe80000100800 */
[----:B------:R-:W-:Y:S04]  /*24e0*/  STL [R1+0x18], R164 ;  /* 0x000018a401007387 */ /* 0x000fe80000100800 */
[----:B------:R-:W-:Y:S04]  /*24f0*/  STL [R1+0x14], R165 ;  /* 0x000014a501007387 */ /* 0x000fe80000100800 */
[----:B------:R0:W-:Y:S04]  /*2500*/  STL [R1+0xc], R100 ;  /* 0x00000c6401007387 */ /* 0x0001e80000100800 */
[----:B------:R1:W-:Y:S04]  /*2510*/  STL [R1+0x10], R149 ;  /* 0x0000109501007387 */ /* 0x0003e80000100800 */
[----:B------:R1:W-:Y:S01]  /*2520*/  STL [R1+0x8], R102 ;  /* 0x0000086601007387 */ /* 0x0003e20000100800 */
[----:B0-----:R-:W-:-:S03]  /*2530*/  FMUL.FTZ R100, R66, R114 ;  /* 0x0000007242647220 */ /* 0x001fc60000410000 */
[----:B------:R1:W-:Y:S04]  /*2540*/  STL [R1+0x4], R101 ;  /* 0x0000046501007387 */ /* 0x0003e80000100800 */
[----:B------:R1:W-:Y:S01]  /*2550*/  STL [R1], R100 ;  /* 0x0000006401007387 */ /* 0x0003e20000100800 */
[----:B------:R-:W-:Y:S05]  /*2560*/  @P2 BRA `(.L_x_2968) ;  /* 0x0000000000f02947 */ /* 0x000fea0003800000 */
[----:B------:R-:W-:Y:S01]  /*2570*/  IMAD R110, R163, 0x28, R0 ;  /* 0x00000028a36e7824 */ /* 0x000fe200078e0200 */
[----:B------:R-:W-:-:S04]  /*2580*/  UMOV UR46, 0xffffffff ;  /* 0xffffffff002e7882 */ /* 0x000fc80000000000 */
[----:B-1----:R-:W-:Y:S04]  /*2590*/  LDS.64 R100, [R110+0x8440] ;  /* 0x008440006e647984 */ /* 0x002fe80000000a00 */
[----:B------:R-:W0:Y:S04]  /*25a0*/  LDS.64 R102, [R110+0x8448] ;  /* 0x008448006e667984 */ /* 0x000e280000000a00 */
[----:B------:R-:W1:Y:S04]  /*25b0*/  LDS.64 R104, [R110+0x8450] ;  /* 0x008450006e687984 */ /* 0x000e680000000a00 */
[----:B------:R-:W3:Y:S01]  /*25c0*/  LDS.64 R106, [R110+0x8458] ;  /* 0x008458006e6a7984 */ /* 0x000ee20000000a00 */
[----:B0-----:R-:W-:-:S04]  /*25d0*/  FFMA.FTZ R108, R101, R102, R103 ;  /* 0x00000066656c7223 */ /* 0x001fc80000010067 */
[----:B-1----:R-:W-:-:S04]  /*25e0*/  FFMA.FTZ R108, R104, R108, R105 ;  /* 0x0000006c686c7223 */ /* 0x002fc80000010069 */
[----:B---3--:R-:W-:Y:S01]  /*25f0*/  FFMA.FTZ R107, R106, R108, R107 ;  /* 0x0000006c6a6b7223 */ /* 0x008fe2000001006b */
        /* <DEDUP_REMOVED lines=26> */
.L_x_3027:
[----:B------:R-:W-:Y:S01]  /*27a0*/  ISETP.GE.AND P3, PT, R159, 0x10, PT ;  /* 0x000000109f00780c */ /* 0x000fe20003f66270 */
[----:B------:R-:W-:-:S12]  /*27b0*/  UMOV UR46, 0xffffffff ;  /* 0xffffffff002e7882 */ /* 0x000fd80000000000 */
[C---:B01----:R-:W-:Y:S01]  /*27c0*/  @P3 FFMA.FTZ R107, R106.reuse, R108, R107 ;  /* 0x0000006c6a6b3223 */ /* 0x043fe2000001006b */
[----:B---3--:R-:W-:Y:S01]  /*27d0*/  @P3 FMUL.FTZ R106, R106, R112 ;  /* 0x000000706a6a3220 */ /* 0x008fe20000410000 */
[----:B------:R-:W-:Y:S06]  /*27e0*/  BRA.DIV UR46, `(.L_x_2970) ;  /* 0x0000003e2ebc7947 */ /* 0x000fec000b800000 */
.L_x_3030:
[----:B------:R-:W-:-:S03]  /*27f0*/  UMOV UR46, 0xffffffff ;  /* 0xffffffff002e7882 */ /* 0x000fc60000000000 */
[----:B------:R-:W-:Y:S05]  /*2800*/  BRA.DIV UR46, `(.L_x_2971) ;  /* 0x0000003e2edc7947 */ /* 0x000fea000b800000 */
.L_x_3033:
[----:B------:R-:W-:-:S03]  /*2810*/  UMOV UR46, 0xffffffff ;  /* 0xffffffff002e7882 */ /* 0x000fc60000000000 */
[----:B------:R-:W-:Y:S05]  /*2820*/  BRA.DIV UR46, `(.L_x_2972) ;  /* 0x0000003e2efc7947 */ /* 0x000fea000b800000 */
[----:B------:R0:W1:Y:S04]  /*2830*/  SHFL.UP PT, R113, R106, 0x1, RZ ;  /* 0x042000006a717989 */ /* 0x00006800000e00ff */
[----:B------:R0:W3:Y:S04]  /*2840*/  SHFL.UP PT, R114, R107, 0x1, RZ ;  /* 0x042000006b727989 */ /* 0x0000e800000e00ff */
[----:B-----5:R0:W4:Y:S04]  /*2850*/  SHFL.IDX PT, R106, R132, RZ, 0x1f ;  /* 0x00001fff846a7589 */ /* 0x02012800000e0000 */
[----:B------:R0:W0:Y:S02]  /*2860*/  SHFL.IDX PT, R107, R133, RZ, 0x1f ;  /* 0x00001fff856b7589 */ /* 0x00002400000e0000 */
.L_x_3039:
[C---:B01-3--:R-:W-:Y:S01]  /*2870*/  @P1 FFMA.FTZ R107, R113.reuse, R107, R114 ;  /* 0x0000006b716b1223 */ /* 0x04bfe20000010072 */
[----:B----4-:R-:W-:-:S03]  /*2880*/  @P1 FMUL.FTZ R106, R113, R106 ;  /* 0x0000006a716a1220 */ /* 0x010fc60000410000 */
[C---:B------:R-:W-:Y:S01]  /*2890*/  FFMA.FTZ R101, R100.reuse, R107, R101 ;  /* 0x0000006b64657223 */ /* 0x040fe20000010065 */
[----:B------:R-:W-:Y:S01]  /*28a0*/  FMUL.FTZ R100, R100, R106 ;  /* 0x0000006a64647220 */ /* 0x000fe20000410000 */
[----:B------:R-:W-:Y:S02]  /*28b0*/  STS.64 [R110+0x8440], R106 ;  /* 0x0084406a6e007388 */ /* 0x000fe40000000a00 */
[C---:B------:R-:W-:Y:S01]  /*28c0*/  FFMA.FTZ R103, R102.reuse, R101, R103 ;  /* 0x0000006566677223 */ /* 0x040fe20000010067 */
[----:B------:R-:W-:Y:S01]  /*28d0*/  FMUL.FTZ R102, R102, R100 ;  /* 0x0000006466667220 */ /* 0x000fe20000410000 */
[----:B------:R0:W-:Y:S04]  /*28e0*/  STS.64 [R110+0x8448], R100 ;  /* 0x008448646e007388 */ /* 0x0001e80000000a00 */
[----:B------:R3:W-:Y:S01]  /*28f0*/  STS.64 [R110+0x8450], R102 ;  /* 0x008450666e007388 */ /* 0x0007e20000000a00 */
[C---:B0-----:R-:W-:Y:S01]  /*2900*/  FFMA.FTZ R101, R104.reuse, R103, R105 ;  /* 0x0000006768657223 */ /* 0x041fe20000010069 */
[----:B------:R-:W-:-:S05]  /*2910*/  FMUL.FTZ R100, R104, R102 ;  /* 0x0000006668647220 */ /* 0x000fca0000410000 */
[----:B------:R3:W-:Y:S02]  /*2920*/  STS.64 [R110+0x8458], R100 ;  /* 0x008458646e007388 */ /* 0x0007e40000000a00 */
.L_x_2968:
[----:B------:R-:W-:Y:S05]  /*2930*/  WARPSYNC.ALL ;  /* 0x0000000000007948 */ /* 0x000fea0003800000 */
[----:B-1-3--:R-:W3:Y:S04]  /*2940*/  LDL R102, [R1] ;  /* 0x0000000001667983 */ /* 0x00aee80000100800 */
[----:B------:R-:W4:Y:S04]  /*2950*/  LDL R104, [R1+0x4] ;  /* 0x0000040001687983 */ /* 0x000f280000100800 */
[----:B------:R-:W4:Y:S04]  /*2960*/  LDL R103, [R1+0x8] ;  /* 0x0000080001677983 */ /* 0x000f280000100800 */
[----:B------:R-:W4:Y:S01]  /*2970*/  LDL R101, [R1+0xc] ;  /* 0x00000c0001657983 */ /* 0x000f220000100800 */
[----:B--2---:R-:W-:Y:S01]  /*2980*/  FMUL.FTZ R100, R134, R131 ;  /* 0x0000008386647220 */ /* 0x004fe20000410000 */
[----:B------:R-:W-:Y:S03]  /*2990*/  BAR.SYNC.DEFER_BLOCKING 0x0 ;  /* 0x0000000000007b1d */ /* 0x000fe60000010000 */
[----:B------:R-:W-:-:S04]  /*29a0*/  FMUL.FTZ R100, R4, R100 ;  /* 0x0000006404647220 */ /* 0x000fc80000410000 */
[----:B------:R-:W-:-:S04]  /*29b0*/  FMUL.FTZ R100, R6, R100 ;  /* 0x0000006406647220 */ /* 0x000fc80000410000 */
[----:B------:R-:W-:-:S04]  /*29c0*/  FMUL.FTZ R100, R130, R100 ;  /* 0x0000006482647220 */ /* 0x000fc80000410000 */
[----:B------:R-:W-:-:S04]  /*29d0*/  FMUL.FTZ R100, R129, R100 ;  /* 0x0000006481647220 */ /* 0x000fc80000410000 */
[----:B------:R-:W-:-:S04]  /*29e0*/  FMUL.FTZ R100, R127, R100 ;  /* 0x000000647f647220 */ /* 0x000fc80000410000 */
[----:B------:R-:W-:Y:S01]  /*29f0*/  FMUL.FTZ R100, R126, R100 ;  /* 0x000000647e647220 */ /* 0x000fe20000410000 */
[----:B------:R-:W0:Y:S03]  /*2a00*/  LDS R110, [R138+0x8444] ;  /* 0x008444008a6e7984 */ /* 0x000e260000000800 */
[----:B------:R-:W-:-:S04]  /*2a10*/  FMUL.FTZ R100, R123, R100 ;  /* 0x000000647b647220 */ /* 0x000fc80000410000 */
[----:B------:R-:W-:-:S04]  /*2a20*/  FMUL.FTZ R100, R122, R100 ;  /* 0x000000647a647220 */ /* 0x000fc80000410000 */
[----:B------:R-:W-:-:S04]  /*2a30*/  FMUL.FTZ R100, R118, R100 ;  /* 0x0000006476647220 */ /* 0x000fc80000410000 */
[----:B------:R-:W-:-:S04]  /*2a40*/  FMUL.FTZ R100, R116, R100 ;  /* 0x0000006474647220 */ /* 0x000fc80000410000 */
[----:B------:R-:W-:Y:S01]  /*2a50*/  FMUL.FTZ R100, R15, R100 ;  /* 0x000000640f647220 */ /* 0x000fe20000410000 */
[----:B0-----:R-:W-:-:S04]  /*2a60*/  FFMA.FTZ R110, R146, R110, R124 ;  /* 0x0000006e926e7223 */ /* 0x001fc8000001007c */
[----:B------:R-:W-:-:S04]  /*2a70*/  FFMA.FTZ R113, R8, R110, R125 ;  /* 0x0000006e08717223 */ /* 0x000fc8000001007d */
[----:B------:R-:W-:-:S04]  /*2a80*/  FFMA.FTZ R114, R10, R113, R160 ;  /* 0x000000710a727223 */ /* 0x000fc800000100a0 */
[----:B------:R-:W-:-:S04]  /*2a90*/  FFMA.FTZ R115, R12, R114, R158 ;  /* 0x000000720c737223 */ /* 0x000fc8000001009e */
[----:B-----5:R-:W-:-:S04]  /*2aa0*/  FFMA.FTZ R132, R15, R115, R157 ;  /* 0x000000730f847223 */ /* 0x020fc8000001009d */
[----:B------:R-:W-:-:S04]  /*2ab0*/  FFMA.FTZ R133, R116, R132, R156 ;  /* 0x0000008474857223 */ /* 0x000fc8000001009c */
[----:B------:R-:W-:Y:S01]  /*2ac0*/  FFMA.FTZ R146, R118, R133, R145 ;  /* 0x0000008576927223 */ /* 0x000fe20000010091 */
[----:B---3--:R-:W-:-:S04]  /*2ad0*/  FFMA.FTZ R102, R134, R162, R102 ;  /* 0x000000a286667223 */ /* 0x008fc80000010066 */
[----:B----4-:R-:W-:Y:S01]  /*2ae0*/  FFMA.FTZ R102, R4, R102, R104 ;  /* 0x0000006604667223 */ /* 0x010fe20000010068 */
[----:B------:R-:W-:-:S03]  /*2af0*/  MOV R104, UR7 ;  /* 0x0000000700687c02 */ /* 0x000fc60008000f00 */
        /* <DEDUP_REMOVED lines=8> */
[----:B------:R-:W-:Y:S02]  /*2b80*/  FFMA.FTZ R102, R123, R102, R161 ;  /* 0x000000667b667223 */ /* 0x000fe400000100a1 */
[----:B------:R-:W-:Y:S02]  /*2b90*/  @!P0 LEA R104, R104, R0, 0x3 ;  /* 0x0000000068688211 */ /* 0x000fe400078e18ff */
[----:B------:R-:W-:-:S04]  /*2ba0*/  FFMA.FTZ R102, R122, R102, R155 ;  /* 0x000000667a667223 */ /* 0x000fc8000001009b */
[----:B------:R-:W-:-:S04]  /*2bb0*/  FFMA.FTZ R102, R118, R102, R154 ;  /* 0x0000006676667223 */ /* 0x000fc8000001009a */
[----:B------:R-:W-:-:S04]  /*2bc0*/  FFMA.FTZ R102, R116, R102, R153 ;  /* 0x0000006674667223 */ /* 0x000fc80000010099 */
[----:B------:R-:W-:Y:S01]  /*2bd0*/  FFMA.FTZ R103, R15, R102, R152 ;  /* 0x000000660f677223 */ /* 0x000fe20000010098 */
[C---:B------:R-:W-:Y:S01]  /*2be0*/  FMUL.FTZ R102, R12.reuse, R100 ;  /* 0x000000640c667220 */ /* 0x040fe20000410000 */
[----:B------:R-:W-:Y:S02]  /*2bf0*/  MOV R100, 0x3f800000 ;  /* 0x3f80000000647802 */ /* 0x000fe40000000f00 */
[----:B------:R-:W-:Y:S01]  /*2c00*/  FFMA.FTZ R103, R12, R103, R151 ;  /* 0x000000670c677223 */ /* 0x000fe20000010097 */
[----:B------:R-:W-:-:S03]  /*2c10*/  FMUL.FTZ R102, R10, R102 ;  /* 0x000000660a667220 */ /* 0x000fc60000410000 */
[----:B------:R-:W-:Y:S01]  /*2c20*/  FFMA.FTZ R103, R10, R103, R150 ;  /* 0x000000670a677223 */ /* 0x000fe20000010096 */
[C---:B------:R-:W-:Y:S01]  /*2c30*/  FMUL.FTZ R102, R8.reuse, R102 ;  /* 0x0000006608667220 */ /* 0x040fe20000410000 */
[----:B------:R0:W1:Y:S02]  /*2c40*/  @!P0 LDS.64 R100, [R104+0x9850] ;  /* 0x0098500068648984 */ /* 0x0000640000000a00 */
[----:B------:R-:W-:Y:S01]  /*2c50*/  FFMA.FTZ R103, R8, R103, R147 ;  /* 0x0000006708677223 */ /* 0x000fe20000010093 */
[----:B------:R-:W-:-:S04]  /*2c60*/  FFMA.FTZ R147, R122, R146, R144 ;  /* 0x000000927a937223 */ /* 0x000fc80000010090 */
        /* <DEDUP_REMOVED lines=10> */
[----:B0-----:R-:W-:Y:S05]  /*2d10*/  @P2 BRA `(.L_x_2973) ;  /* 0x0000000400042947 */ /* 0x001fea0003800000 */
        /* <DEDUP_REMOVED lines=21> */
[----:B------:R-:W2:Y:S01]  /*2e70*/  SHFL.DOWN PT, R165, R163, 0x1, 0x1f ;  /* 0x08201f00a3a57f89 */ /* 0x000ea200000e0000 */
[C---:B0-----:R-:W-:Y:S01]  /*2e80*/  @P5 FFMA.FTZ R164, R163.reuse, R108, R164 ;  /* 0x0000006ca3a45223 */ /* 0x041fe200000100a4 */
[----:B--2---:R-:W-:-:S04]  /*2e90*/  @P5 FMUL.FTZ R163, R163, R165 ;  /* 0x000000a5a3a35220 */ /* 0x004fc80000410000 */
[----:B------:R-:W0:Y:S04]  /*2ea0*/  SHFL.DOWN PT, R108, R164, 0x2, 0x1f ;  /* 0x08401f00a46c7f89 */ /* 0x000e2800000e0000 */
[----:B------:R-:W2:Y:S01]  /*2eb0*/  SHFL.DOWN PT, R165, R163, 0x2, 0x1f ;  /* 0x08401f00a3a57f89 */ /* 0x000ea200000e0000 */
[C---:B0-----:R-:W-:Y:S01]  /*2ec0*/  @!P4 FFMA.FTZ R164, R163.reuse, R108, R164 ;  /* 0x0000006ca3a4c223 */ /* 0x041fe200000100a4 */
[----:B--2---:R-:W-:-:S04]  /*2ed0*/  @!P4 FMUL.FTZ R163, R163, R165 ;  /* 0x000000a5a3a3c220 */ /* 0x004fc80000410000 */
        /* <DEDUP_REMOVED lines=12> */
[----:B------:R-:W0:Y:S04]  /*2fa0*/  SHFL.IDX PT, R109, R164, RZ, 0x1f ;  /* 0x00001fffa46d7589 */ /* 0x000e2800000e0000 */
[----:B------:R-:W2:Y:S04]  /*2fb0*/  SHFL.DOWN PT, R108, R164, 0x1, 0x1f ;  /* 0x08201f00a46c7f89 */ /* 0x000ea800000e0000 */
[----:B------:R3:W4:Y:S04]  /*2fc0*/  SHFL.IDX PT, R165, R163, RZ, 0x1f ;  /* 0x00001fffa3a57589 */ /* 0x00072800000e0000 */
[----:B------:R-:W3:Y:S04]  /*2fd0*/  SHFL.DOWN PT, R163, R163, 0x1, 0x1f ;  /* 0x08201f00a3a37f89 */ /* 0x000ee800000e0000 */
[----:B-1----:R1:W1:Y:S04]  /*2fe0*/  SHFL.IDX PT, R164, R100, RZ, 0x1f ;  /* 0x00001fff64a47589 */ /* 0x00226800000e0000 */
[----:B0-----:R0:W-:Y:S04]  /*2ff0*/  STL [R1+0x40], R109 ;  /* 0x0000406d01007387 */ /* 0x0011e80000100800 */
[----:B--2---:R0:W-:Y:S04]  /*3000*/  STL [R1+0x3c], R108 ;  /* 0x00003c6c01007387 */ /* 0x0041e80000100800 */
[----:B----4-:R0:W2:Y:S02]  /*3010*/  SHFL.IDX PT, R109, R101, RZ, 0x1f ;  /* 0x00001fff656d7589 */ /* 0x0100a400000e0000 */
.L_x_3056:
[----:B0-----:R-:W4:Y:S04]  /*3020*/  LDL.LU R108, [R1+0x40] ;  /* 0x00004000016c7983 */ /* 0x001f280000300800 */
[----:B------:R-:W2:Y:S01]  /*3030*/  LDL.LU R111, [R1+0x3c] ;  /* 0x00003c00016f7983 */ /* 0x000ea20000300800 */
[-C--:B-1----:R-:W-:Y:S01]  /*3040*/  FMUL.FTZ R100, R100, R165.reuse ;  /* 0x000000a564647220 */ /* 0x082fe20000410000 */
[----:B----4-:R-:W-:Y:S01]  /*3050*/  FFMA.FTZ R101, R101, R165, R108 ;  /* 0x000000a565657223 */ /* 0x010fe2000001006c */
[----:B------:R-:W-:Y:S01]  /*3060*/  MOV R108, R164 ;  /* 0x000000a4006c7202 */ /* 0x000fe20000000f00 */
[----:B--23--:R-:W-:-:S04]  /*3070*/  @P0 FFMA.FTZ R109, R163, R109, R111 ;  /* 0x0000006da36d0223 */ /* 0x00cfc8000001006f */
        /* <DEDUP_REMOVED lines=11> */
.L_x_2973:
[----:B0-----:R-:W0:Y:S01]  /*3130*/  S2R R102, SR_TID.X ;  /* 0x0000000000667919 */ /* 0x001e220000002100 */
[----:B------:R-:W-:Y:S05]  /*3140*/  WARPSYNC.ALL ;  /* 0x0000000000007948 */ /* 0x000fea0003800000 */
[----:B0-----:R-:W-:Y:S01]  /*3150*/  ISETP.NE.AND P0, PT, R102, RZ, PT ;  /* 0x000000ff6600720c */ /* 0x001fe20003f05270 */
[----:B------:R-:W-:Y:S06]  /*3160*/  BAR.SYNC.DEFER_BLOCKING 0x0 ;  /* 0x0000000000007b1d */ /* 0x000fec0000010000 */
[----:B------:R-:W2:Y:S04]  /*3170*/  LDL.LU R103, [R1] ;  /* 0x0000000001677983 */ /* 0x000ea80000300800 */
[----:B------:R-:W3:Y:S04]  /*3180*/  LDL.LU R165, [R1+0x8] ;  /* 0x0000080001a57983 */ /* 0x000ee80000300800 */
[----:B------:R-:W4:Y:S04]  /*3190*/  LDL.LU R104, [R1+0xc] ;  /* 0x00000c0001687983 */ /* 0x000f280000300800 */
        /* <DEDUP_REMOVED lines=11> */
[----:B------:R0:W1:Y:S04]  /*3250*/  LDS R102, [R138+0x8954] ;  /* 0x008954008a667984 */ /* 0x0000680000000800 */
[----:B0-----:R-:W3:Y:S01]  /*3260*/  LDL.LU R138, [R1+0x4] ;  /* 0x00000400018a7983 */ /* 0x001ee20000300800 */
        /* <DEDUP_REMOVED lines=16> */
[----:B------:R-:W-:Y:S01]  /*3370*/  USHF.R.S32.HI UR46, URZ, 0x1f, UR51 ;  /* 0x0000001f3f2e7899 */ /* 0x000fe20008011433 */
[----:B------:R-:W-:Y:S01]  /*3380*/  FMUL.FTZ R152, R64, R152 ;  /* 0x0000009840987220 */ /* 0x000fe20000410000 */
[----:B------:R-:W-:Y:S01]  /*3390*/  FMUL.FTZ R153, R65, R153 ;  /* 0x0000009941997220 */ /* 0x000fe20000410000 */
[----:B------:R-:W-:Y:S01]  /*33a0*/  FMUL.FTZ R154, R66, R154 ;  /* 0x0000009a429a7220 */ /* 0x000fe20000410000 */
[----:B------:R-:W-:Y:S01]  /*33b0*/  FMUL.FTZ R161, R67, R161 ;  /* 0x000000a143a17220 */ /* 0x000fe20000410000 */
[----:B------:R-:W-:Y:S01]  /*33c0*/  USHF.R.S32.HI UR47, URZ, 0x1f, UR11 ;  /* 0x0000001f3f2f7899 */ /* 0x000fe2000801140b */
[----:B------:R-:W-:Y:S01]  /*33d0*/  BSSY B0, `(.L_x_2975) ;  /* 0x0000135000007945 */ /* 0x000fe20003800000 */
[----:B-1----:R-:W-:-:S02]  /*33e0*/  FFMA.FTZ R102, R102, R131, R162 ;  /* 0x0000008366667223 */ /* 0x002fc400000100a2 */
[----:B------:R-:W0:Y:S02]  /*33f0*/  S2R R131, SR_TID.X ;  /* 0x0000000000837919 */ /* 0x000e240000002100 */
[----:B0-----:R-:W-:Y:S01]  /*3400*/  IADD3 R131, R131, 0x200, RZ ;  /* 0x0000020083837810 */ /* 0x001fe20007ffe0ff */
[----:B--2---:R-:W-:-:S04]  /*3410*/  FFMA.FTZ R103, R134, R102, R103 ;  /* 0x0000006686677223 */ /* 0x004fc80000010067 */
[----:B---3--:R-:W-:Y:S02]  /*3420*/  FFMA.FTZ R4, R4, R103, R138 ;  /* 0x0000006704047223 */ /* 0x008fe4000001008a */
[----:B------:R-:W0:Y:S02]  /*3430*/  S2R R138, SR_TID.X ;  /* 0x00000000008a7919 */ /* 0x000e240000002100 */
[----:B------:R-:W-:-:S04]  /*3440*/  FFMA.FTZ R6, R6, R4, R165 ;  /* 0x0000000406067223 */ /* 0x000fc800000100a5 */
[----:B----4-:R-:W-:-:S04]  /*3450*/  FFMA.FTZ R104, R130, R6, R104 ;  /* 0x0000000682687223 */ /* 0x010fc80000010068 */
[----:B-----5:R-:W-:-:S04]  /*3460*/  FFMA.FTZ R105, R129, R104, R105 ;  /* 0x0000006881697223 */ /* 0x020fc80000010069 */
[----:B------:R-:W-:-:S04]  /*3470*/  FFMA.FTZ R106, R127, R105, R106 ;  /* 0x000000697f6a7223 */ /* 0x000fc8000001006a */
[----:B------:R-:W-:-:S04]  /*3480*/  FFMA.FTZ R107, R126, R106, R107 ;  /* 0x0000006a7e6b7223 */ /* 0x000fc8000001006b */
[----:B------:R-:W-:Y:S01]  /*3490*/  FFMA.FTZ R108, R123, R107, R108 ;  /* 0x0000006b7b6c7223 */ /* 0x000fe2000001006c */
[----:B------:R-:W-:-:S03]  /*34a0*/  FMUL.FTZ R162, R107, UR56 ;  /* 0x000000386ba27c20 */ /* 0x000fc60008410000 */
[----:B------:R-:W-:Y:S01]  /*34b0*/  FFMA.FTZ R112, R122, R108, R112 ;  /* 0x0000006c7a707223 */ /* 0x000fe20000010070 */
[----:B------:R-:W-:-:S03]  /*34c0*/  FMUL.FTZ R162, R162, R143 ;  /* 0x0000008fa2a27220 */ /* 0x000fc60000410000 */
[-C--:B------:R-:W-:Y:S01]  /*34d0*/  FFMA.FTZ R118, R118, R112.reuse, R164 ;  /* 0x0000007076767223 */ /* 0x080fe200000100a4 */
[----:B------:R-:W-:Y:S01]  /*34e0*/  FMUL.FTZ R26, R26, R112 ;  /* 0x000000701a1a7220 */ /* 0x000fe20000410000 */
[----:B0-----:R-:W-:Y:S01]  /*34f0*/  SHF.L.U32 R122, R138, 0x4, RZ ;  /* 0x000000048a7a7819 */ /* 0x001fe200000006ff */
[----:B------:R-:W-:Y:S01]  /*3500*/  FMUL.FTZ R164, R112, UR56 ;  /* 0x0000003870a47c20 */ /* 0x000fe20008410000 */
[-C--:B------:R-:W-:Y:S01]  /*3510*/  FFMA.FTZ R116, R116, R118.reuse, R163 ;  /* 0x0000007674747223 */ /* 0x080fe200000100a3 */
[-C--:B------:R-:W-:Y:S01]  /*3520*/  FMUL.FTZ R25, R25, R118.reuse ;  /* 0x0000007619197220 */ /* 0x080fe20000410000 */
[----:B------:R-:W-:Y:S01]  /*3530*/  FMUL.FTZ R165, R118, UR56 ;  /* 0x0000003876a57c20 */ /* 0x000fe20008410000 */
[----:B------:R-:W-:Y:S01]  /*3540*/  FMUL.FTZ R118, R13, R118 ;  /* 0x000000760d767220 */ /* 0x000fe20000410000 */
[-C--:B------:R-:W-:Y:S01]  /*3550*/  FFMA.FTZ R109, R15, R116.reuse, R109 ;  /* 0x000000740f6d7223 */ /* 0x080fe2000001006d */
[----:B------:R-:W-:Y:S01]  /*3560*/  FMUL.FTZ R24, R24, R116 ;  /* 0x0000007418187220 */ /* 0x000fe20000410000 */
[----:B------:R-:W-:Y:S01]  /*3570*/  FMUL.FTZ R163, R108, UR56 ;  /* 0x000000386ca37c20 */ /* 0x000fe20008410000 */
[----:B------:R-:W-:Y:S01]  /*3580*/  FMUL.FTZ R164, R164, R145 ;  /* 0x00000091a4a47220 */ /* 0x000fe20000410000 */
[-C--:B------:R-:W-:Y:S01]  /*3590*/  FFMA.FTZ R111, R12, R109.reuse, R111 ;  /* 0x0000006d0c6f7223 */ /* 0x080fe2000001006f */
[----:B------:R-:W-:Y:S01]  /*35a0*/  MOV R12, UR7 ;  /* 0x00000007000c7c02 */ /* 0x000fe20008000f00 */
[----:B------:R-:W-:Y:S01]  /*35b0*/  FMUL.FTZ R31, R31, R109 ;  /* 0x0000006d1f1f7220 */ /* 0x000fe20000410000 */
[----:B------:R-:W-:Y:S01]  /*35c0*/  FMUL.FTZ R163, R163, R144 ;  /* 0x00000090a3a37220 */ /* 0x000fe20000410000 */
[-C--:B------:R-:W-:Y:S01]  /*35d0*/  FFMA.FTZ R15, R10, R111.reuse, R159 ;  /* 0x0000006f0a0f7223 */ /* 0x080fe2000001009f */
[----:B------:R-:W-:Y:S01]  /*35e0*/  @!P0 LEA R12, R12, R0, 0x3 ;  /* 0x000000000c0c8211 */ /* 0x000fe200078e18ff */
[----:B------:R-:W-:Y:S01]  /*35f0*/  FMUL.FTZ R30, R30, R111 ;  /* 0x0000006f1e1e7220 */ /* 0x000fe20000410000 */
[----:B------:R-:W-:Y:S01]  /*3600*/  LEA.HI.SX32 R10, R122, R122, 0x1b ;  /* 0x0000007a7a0a7211 */ /* 0x000fe200078fdaff */
[----:B------:R-:W-:Y:S01]  /*3610*/  FMUL.FTZ R159, R105, UR56 ;  /* 0x00000038699f7c20 */ /* 0x000fe20008410000 */
[-C--:B------:R-:W-:Y:S01]  /*3620*/  LEA.HI.SX32 R129, R131, R138.reuse, 0x1b ;  /* 0x0000008a83817211 */ /* 0x080fe200078fdaff */
[----:B------:R0:W-:Y:S01]  /*3630*/  @!P0 STS.64 [R12+0x9850], R100 ;  /* 0x009850640c008388 */ /* 0x0001e20000000a00 */
[----:B------:R-:W-:Y:S01]  /*3640*/  LEA.HI.SX32 R126, R138, R138, 0x1b ;  /* 0x0000008a8a7e7211 */ /* 0x000fe200078fdaff */
[----:B------:R-:W-:Y:S01]  /*3650*/  FMUL.FTZ R159, R159, R141 ;  /* 0x0000008d9f9f7220 */ /* 0x000fe20000410000 */
[----:B------:R-:W-:-:S02]  /*3660*/  LEA R129, R129, R0, 0x2 ;  /* 0x0000000081817211 */ /* 0x000fc400078e10ff */
[-C--:B------:R-:W-:Y:S01]  /*3670*/  LEA R126, R126, R0.reuse, 0x2 ;  /* 0x000000007e7e7211 */ /* 0x080fe200078e10ff */
[-C--:B0-----:R-:W-:Y:S01]  /*3680*/  FFMA.FTZ R100, R8, R15.reuse, R155 ;  /* 0x0000000f08647223 */ /* 0x081fe2000001009b */
[----:B------:R-:W-:Y:S01]  /*3690*/  LEA R8, R10, R0, 0x2 ;  /* 0x000000000a087211 */ /* 0x000fe200078e10ff */
[-C--:B------:R-:W-:Y:S02]  /*36a0*/  FMUL.FTZ R10, R29, R15.reuse ;  /* 0x0000000f1d0a7220 */ /* 0x080fe40000410000 */
[----:B------:R-:W-:Y:S01]  /*36b0*/  FMUL.FTZ R101, R100, UR56 ;  /* 0x0000003864657c20 */ /* 0x000fe20008410000 */
[-C--:B------:R-:W-:Y:S01]  /*36c0*/  FMUL.FTZ R12, R28, R100.reuse ;  /* 0x000000641c0c7220 */ /* 0x080fe20000410000 */
[----:B------:R-:W-:Y:S01]  /*36d0*/  FMUL.FTZ R29, R3, R100 ;  /* 0x00000064031d7220 */ /* 0x000fe20000410000 */
[----:B------:R-:W-:Y:S01]  /*36e0*/  FMUL.FTZ R28, R15, UR56 ;  /* 0x000000380f1c7c20 */ /* 0x000fe20008410000 */
[----:B------:R-:W-:Y:S01]  /*36f0*/  FMUL.FTZ R100, R5, R15 ;  /* 0x0000000f05647220 */ /* 0x000fe20000410000 */
[----:B------:R-:W-:Y:S01]  /*3700*/  FMUL.FTZ R15, R101, R124 ;  /* 0x0000007c650f7220 */ /* 0x000fe20000410000 */
[----:B------:R-:W-:Y:S01]  /*3710*/  IADD3 R101, R122, 0x1, RZ ;  /* 0x000000017a657810 */ /* 0x000fe20007ffe0ff */
[----:B------:R-:W-:Y:S01]  /*3720*/  FMUL.FTZ R123, R28, R125 ;  /* 0x0000007d1c7b7220 */ /* 0x000fe20000410000 */
[----:B------:R-:W-:-:S02]  /*3730*/  FFMA.FTZ R124, R124, R29, RZ ;  /* 0x0000001d7c7c7223 */ /* 0x000fc400000100ff */
[----:B------:R-:W-:Y:S01]  /*3740*/  LEA.HI.SX32 R28, R101, R122, 0x1b ;  /* 0x0000007a651c7211 */ /* 0x000fe200078fdaff */
[----:B------:R-:W-:Y:S01]  /*3750*/  FMUL.FTZ R101, R111, UR56 ;  /* 0x000000386f657c20 */ /* 0x000fe20008410000 */
[----:B------:R0:W-:Y:S03]  /*3760*/  STL [R1+0x10], R15 ;  /* 0x0000100f01007387 */ /* 0x0001e60000100800 */
[----:B------:R-:W-:Y:S01]  /*3770*/  FMUL.FTZ R101, R101, R160 ;  /* 0x000000a065657220 */ /* 0x000fe20000410000 */
[----:B------:R1:W-:Y:S04]  /*3780*/  STL [R1+0xc], R123 ;  /* 0x00000c7b01007387 */ /* 0x0003e80000100800 */
[----:B------:R2:W-:Y:S01]  /*3790*/  STL [R1+0x8], R101 ;  /* 0x0000086501007387 */ /* 0x0005e20000100800 */
[----:B0-----:R-:W-:Y:S01]  /*37a0*/  FMUL.FTZ R15, R96, R29 ;  /* 0x0000001d600f7220 */ /* 0x001fe20000410000 */
[-C--:B------:R-:W-:Y:S01]  /*37b0*/  FFMA.FTZ R29, R125, R100.reuse, R124 ;  /* 0x000000647d1d7223 */ /* 0x080fe2000001007c */
[----:B------:R-:W-:Y:S01]  /*37c0*/  FMUL.FTZ R100, R97, R100 ;  /* 0x0000006461647220 */ /* 0x000fe20000410000 */
[----:B------:R-:W-:Y:S01]  /*37d0*/  FMUL.FTZ R124, R128, R104 ;  /* 0x00000068807c7220 */ /* 0x000fe20000410000 */
[----:B-1----:R-:W-:Y:S01]  /*37e0*/  IADD3 R123, R122, 0x3, RZ ;  /* 0x000000037a7b7810 */ /* 0x002fe20007ffe0ff */
[----:B------:R0:W-:Y:S01]  /*37f0*/  STS [R8+0x4200], R15 ;  /* 0x0042000f08007388 */ /* 0x0001e20000000800 */
[----:B--2---:R-:W-:-:S04]  /*3800*/  FMUL.FTZ R101, R109, UR56 ;  /* 0x000000386d657c20 */ /* 0x004fc80008410000 */
[----:B------:R-:W-:Y:S01]  /*3810*/  FMUL.FTZ R101, R101, R158 ;  /* 0x0000009e65657220 */ /* 0x000fe20000410000 */
[----:B0-----:R-:W-:Y:S01]  /*3820*/  LEA R15, R28, R0, 0x2 ;  /* 0x000000001c0f7211 */ /* 0x001fe200078e10ff */
[----:B------:R-:W-:-:S03]  /*3830*/  FMUL.FTZ R28, R7, R111 ;  /* 0x0000006f071c7220 */ /* 0x000fc60000410000 */
[----:B------:R0:W-:Y:S01]  /*3840*/  STL [R1+0x4], R101 ;  /* 0x0000046501007387 */ /* 0x0001e20000100800 */
[----:B------:R-:W-:Y:S01]  /*3850*/  IADD3 R111, R122, 0x2, RZ ;  /* 0x000000027a6f7810 */ /* 0x000fe20007ffe0ff */
[----:B------:R-:W-:Y:S02]  /*3860*/  FFMA.FTZ R29, R160, R28, R29 ;  /* 0x0000001ca01d7223 */ /* 0x000fe4000001001d */
[----:B------:R1:W-:Y:S01]  /*3870*/  STS [R15+0x4204], R100 ;  /* 0x004204640f007388 */ /* 0x0003e20000000800 */
[----:B------:R-:W-:-:S04]  /*3880*/  FMUL.FTZ R160, R106, UR56 ;  /* 0x000000386aa07c20 */ /* 0x000fc80008410000 */
[----:B------:R-:W-:Y:S01]  /*3890*/  FMUL.FTZ R160, R160, R142 ;  /* 0x0000008ea0a07220 */ /* 0x000fe20000410000 */
[----:B0-----:R-:W-:Y:S01]  /*38a0*/  FMUL.FTZ R101, R98, R28 ;  /* 0x0000001c62657220 */ /* 0x001fe20000410000 */
[----:B------:R-:W-:Y:S01]  /*38b0*/  FMUL.FTZ R28, R116, UR56 ;  /* 0x00000038741c7c20 */ /* 0x000fe20008410000 */
[----:B------:R-:W-:Y:S01]  /*38c0*/  FMUL.FTZ R116, R11, R116 ;  /* 0x000000740b747220 */ /* 0x000fe20000410000 */
[----:B-1----:R-:W-:Y:S01]  /*38d0*/  FMUL.FTZ R100, R9, R109 ;  /* 0x0000006d09647220 */ /* 0x002fe20000410000 */
[-C--:B------:R-:W-:Y:S01]  /*38e0*/  LEA.HI.SX32 R109, R111, R122.reuse, 0x1b ;  /* 0x0000007a6f6d7211 */ /* 0x080fe200078fdaff */
[----:B------:R-:W-:Y:S01]  /*38f0*/  FMUL.FTZ R28, R28, R157 ;  /* 0x0000009d1c1c7220 */ /* 0x000fe20000410000 */
[----:B------:R-:W-:Y:S01]  /*3900*/  LEA.HI.SX32 R111, R123, R122, 0x1b ;  /* 0x0000007a7b6f7211 */ /* 0x000fe200078fdaff */
[----:B------:R-:W-:Y:S01]  /*3910*/  FFMA.FTZ R29, R158, R100, R29 ;  /* 0x000000649e1d7223 */ /* 0x000fe2000001001d */
[-C--:B------:R-:W-:Y:S01]  /*3920*/  LEA R109, R109, R0.reuse, 0x2 ;  /* 0x000000006d6d7211 */ /* 0x080fe200078e10ff */
[----:B------:R-:W-:Y:S01]  /*3930*/  FADD.FTZ R123, -R156, R133 ;  /* 0x000000859c7b7221 */ /* 0x000fe20000010100 */
[----:B------:R-:W-:Y:S01]  /*3940*/  LEA R111, R111, R0, 0x2 ;  /* 0x000000006f6f7211 */ /* 0x000fe200078e10ff */
[----:B------:R-:W-:Y:S01]  /*3950*/  FMUL.FTZ R100, R99, R100 ;  /* 0x0000006463647220 */ /* 0x000fe20000410000 */
[-C--:B------:R-:W-:Y:S01]  /*3960*/  FFMA.FTZ R29, R157, R116.reuse, R29 ;  /* 0x000000749d1d7223 */ /* 0x080fe2000001001d */
[----:B------:R0:W-:Y:S01]  /*3970*/  STL [R1], R28 ;  /* 0x0000001c01007387 */ /* 0x0001e20000100800 */
[----:B------:R-:W-:Y:S01]  /*3980*/  FMUL.FTZ R116, R92, R116 ;  /* 0x000000745c747220 */ /* 0x000fe20000410000 */
[----:B------:R-:W-:Y:S01]  /*3990*/  FMUL.FTZ R165, R165, R123 ;  /* 0x0000007ba5a57220 */ /* 0x000fe20000410000 */
[-C--:B------:R-:W-:Y:S01]  /*39a0*/  FFMA.FTZ R123, R123, R118.reuse, R29 ;  /* 0x000000767b7b7223 */ /* 0x080fe2000001001d */
[----:B------:R1:W-:Y:S01]  /*39b0*/  STS [R109+0x4208], R101 ;  /* 0x004208656d007388 */ /* 0x0003e20000000800 */
[----:B------:R-:W-:Y:S01]  /*39c0*/  FMUL.FTZ R29, R93, R118 ;  /* 0x000000765d1d7220 */ /* 0x000fe20000410000 */
[----:B------:R-:W-:Y:S01]  /*39d0*/  FMUL.FTZ R118, R117, R108 ;  /* 0x0000006c75767220 */ /* 0x000fe20000410000 */
[----:B------:R-:W-:Y:S01]  /*39e0*/  FMUL.FTZ R122, R120, R106 ;  /* 0x0000006a787a7220 */ /* 0x000fe20000410000 */
[----:B------:R2:W-:Y:S01]  /*39f0*/  STS [R111+0x420c], R100 ;  /* 0x00420c646f007388 */ /* 0x0005e20000000800 */
[----:B------:R-:W-:Y:S01]  /*3a00*/  FMUL.FTZ R158, R104, UR56 ;  /* 0x00000038689e7c20 */ /* 0x000fe20008410000 */
[----:B0-----:R-:W-:Y:S01]  /*3a10*/  FMUL.FTZ R28, R14, R112 ;  /* 0x000000700e1c7220 */ /* 0x001fe20000410000 */
[----:B------:R-:W-:Y:S01]  /*3a20*/  FMUL.FTZ R112, R121, R105 ;  /* 0x0000006979707220 */ /* 0x000fe20000410000 */
[----:B------:R0:W-:Y:S01]  /*3a30*/  STS [R8+0x4210], R116 ;  /* 0x0042107408007388 */ /* 0x0001e20000000800 */
[----:B------:R-:W-:Y:S01]  /*3a40*/  FMUL.FTZ R158, R158, R140 ;  /* 0x0000008c9e9e7220 */ /* 0x000fe20000410000 */
[----:B------:R-:W-:Y:S01]  /*3a50*/  FFMA.FTZ R123, R145, R28, R123 ;  /* 0x0000001c917b7223 */ /* 0x000fe2000001007b */
[----:B-1----:R-:W-:Y:S01]  /*3a60*/  FMUL.FTZ R101, R16, R6 ;  /* 0x0000000610657220 */ /* 0x002fe20000410000 */
[----:B------:R1:W-:Y:S01]  /*3a70*/  STS [R8+0x4214], R29 ;  /* 0x0042141d08007388 */ /* 0x0003e20000000800 */
[----:B------:R-:W-:Y:S01]  /*3a80*/  FMUL.FTZ R16, R23, R104 ;  /* 0x0000006817107220 */ /* 0x000fe20000410000 */
[----:B--2---:R-:W-:Y:S01]  /*3a90*/  FMUL.FTZ R100, R94, R28 ;  /* 0x0000001c5e647220 */ /* 0x004fe20000410000 */
[----:B------:R-:W-:Y:S01]  /*3aa0*/  FMUL.FTZ R28, R19, R102 ;  /* 0x00000066131c7220 */ /* 0x000fe20000410000 */
[----:B------:R-:W-:Y:S01]  /*3ab0*/  FMUL.FTZ R19, R89, R122 ;  /* 0x0000007a59137220 */ /* 0x000fe20000410000 */
[-C--:B------:R-:W-:Y:S01]  /*3ac0*/  FFMA.FTZ R123, R144, R118.reuse, R123 ;  /* 0x00000076907b7223 */ /* 0x080fe2000001007b */
[----:B0-----:R-:W-:Y:S01]  /*3ad0*/  FMUL.FTZ R116, R119, R107 ;  /* 0x0000006b77747220 */ /* 0x001fe20000410000 */
[----:B------:R0:W-:Y:S01]  /*3ae0*/  STS [R8+0x4218], R100 ;  /* 0x0042186408007388 */ /* 0x0001e20000000800 */
[----:B-1----:R-:W-:-:S03]  /*3af0*/  FMUL.FTZ R29, R95, R118 ;  /* 0x000000765f1d7220 */ /* 0x002fc60000410000 */
[----:B------:R1:W-:Y:S01]  /*3b00*/  STS [R8+0x4224], R19 ;  /* 0x0042241308007388 */ /* 0x0003e20000000800 */
[----:B------:R-:W-:Y:S01]  /*3b10*/  FFMA.FTZ R123, R143, R116, R123 ;  /* 0x000000748f7b7223 */ /* 0x000fe2000001007b */
[----:B------:R-:W-:Y:S02]  /*3b20*/  IADD3 R118, R138, 0x80, RZ ;  /* 0x000000808a767810 */ /* 0x000fe40007ffe0ff */
[----:B------:R2:W-:Y:S01]  /*3b30*/  STS [R8+0x421c], R29 ;  /* 0x00421c1d08007388 */ /* 0x0005e20000000800 */
[----:B------:R-:W-:Y:S01]  /*3b40*/  FFMA.FTZ R123, R142, R122, R123 ;  /* 0x0000007a8e7b7223 */ /* 0x000fe2000001007b */
[----:B0-----:R-:W-:Y:S01]  /*3b50*/  FMUL.FTZ R100, R88, R116 ;  /* 0x0000007458647220 */ /* 0x001fe20000410000 */
[----:B------:R-:W-:Y:S02]  /*3b60*/  IADD3 R116, R138, 0x100, RZ ;  /* 0x000001008a747810 */ /* 0x000fe40007ffe0ff */
[----:B------:R-:W-:Y:S01]  /*3b70*/  LEA.HI.SX32 R118, R118, R138, 0x1b ;  /* 0x0000008a76767211 */ /* 0x000fe200078fdaff */
[----:B-1----:R-:W-:Y:S01]  /*3b80*/  FMUL.FTZ R19, R20, R107 ;  /* 0x0000006b14137220 */ /* 0x002fe20000410000 */
[----:B------:R0:W-:Y:S01]  /*3b90*/  STS [R8+0x4220], R100 ;  /* 0x0042206408007388 */ /* 0x0001e20000000800 */
[----:B------:R-:W-:Y:S01]  /*3ba0*/  FMUL.FTZ R20, R27, R108 ;  /* 0x0000006c1b147220 */ /* 0x000fe20000410000 */
[----:B------:R-:W-:Y:S01]  /*3bb0*/  FMUL.FTZ R107, R102, UR56 ;  /* 0x00000038666b7c20 */ /* 0x000fe20008410000 */
[----:B--2---:R-:W-:Y:S01]  /*3bc0*/  FMUL.FTZ R29, R18, R103 ;  /* 0x00000067121d7220 */ /* 0x004fe20000410000 */
[-C--:B------:R-:W-:Y:S01]  /*3bd0*/  FMUL.FTZ R18, R90, R112.reuse ;  /* 0x000000705a127220 */ /* 0x080fe20000410000 */
[----:B------:R-:W-:Y:S01]  /*3be0*/  FFMA.FTZ R112, R141, R112, R123 ;  /* 0x000000708d707223 */ /* 0x000fe2000001007b */
[----:B------:R-:W-:Y:S01]  /*3bf0*/  LEA.HI.SX32 R116, R116, R138, 0x1b ;  /* 0x0000008a74747211 */ /* 0x000fe200078fdaff */
[----:B------:R-:W-:Y:S01]  /*3c00*/  FMUL.FTZ R108, R77, R113 ;  /* 0x000000714d6c7220 */ /* 0x000fe20000410000 */
[----:B------:R-:W-:Y:S01]  /*3c10*/  LEA R118, R118, R0, 0x2 ;  /* 0x0000000076767211 */ /* 0x000fe200078e10ff */
[----:B------:R1:W-:Y:S01]  /*3c20*/  STS [R8+0x4228], R18 ;  /* 0x0042281208007388 */ /* 0x0003e20000000800 */
[----:B0-----:R-:W-:Y:S01]  /*3c30*/  FMUL.FTZ R100, R17, R4 ;  /* 0x0000000411647220 */ /* 0x001fe20000410000 */
[----:B------:R-:W-:Y:S01]  /*3c40*/  FMUL.FTZ R17, R22, R105 ;  /* 0x0000006916117220 */ /* 0x000fe20000410000 */
[-C--:B------:R-:W-:Y:S01]  /*3c50*/  FMUL.FTZ R22, R91, R124.reuse ;  /* 0x0000007c5b167220 */ /* 0x080fe20000410000 */
[----:B------:R-:W-:Y:S01]  /*3c60*/  FFMA.FTZ R112, R140, R124, R112 ;  /* 0x0000007c8c707223 */ /* 0x000fe20000010070 */
[----:B------:R-:W-:Y:S01]  /*3c70*/  LEA R116, R116, R0, 0x2 ;  /* 0x0000000074747211 */ /* 0x000fe200078e10ff */
[----:B------:R-:W-:Y:S01]  /*3c80*/  HFMA2.MMA R113, -RZ, RZ, 0, 0 ;  /* 0x00000000ff717435 */ /* 0x000fe200000001ff */
[----:B------:R-:W0:Y:S01]  /*3c90*/  LDC.64 R122, c[0x0][0x380] ;  /* 0x0000e000ff7a7b82 */ /* 0x000e220000000a00 */
[----:B------:R2:W-:Y:S01]  /*3ca0*/  STS [R8+0x422c], R22 ;  /* 0x00422c1608007388 */ /* 0x0005e20000000800 */
[----:B-1----:R-:W-:Y:S01]  /*3cb0*/  FMUL.FTZ R18, R21, R106 ;  /* 0x0000006a15127220 */ /* 0x002fe20000410000 */
[----:B------:R-:W-:-:S04]  /*3cc0*/  FADD.FTZ R21, R80, UR5 ;  /* 0x0000000550157e21 */ /* 0x000fc80008010000 */
[C---:B------:R-:W-:Y:S01]  /*3cd0*/  FMUL.FTZ R27, R21.reuse, R6 ;  /* 0x00000006151b7220 */ /* 0x040fe20000410000 */
[----:B------:R-:W-:Y:S01]  /*3ce0*/  FMUL.FTZ R6, R6, UR56 ;  /* 0x0000003806067c20 */ /* 0x000fe20008410000 */
[----:B------:R-:W-:Y:S01]  /*3cf0*/  FFMA.FTZ R48, R21, R101, R48 ;  /* 0x0000006515307223 */ /* 0x000fe20000010030 */
[----:B--2---:R-:W-:Y:S01]  /*3d00*/  FADD.FTZ R22, R81, UR5 ;  /* 0x0000000551167e21 */ /* 0x004fe20008010000 */
[-C--:B------:R-:W-:Y:S01]  /*3d10*/  FMUL.FTZ R104, R84, R27.reuse ;  /* 0x0000001b54687220 */ /* 0x080fe20000410000 */
[----:B------:R-:W-:Y:S01]  /*3d20*/  FFMA.FTZ R27, R139, R27, R112 ;  /* 0x0000001b8b1b7223 */ /* 0x000fe20000010070 */
[----:B------:R-:W-:Y:S01]  /*3d30*/  FMUL.FTZ R6, R6, R139 ;  /* 0x0000008b06067220 */ /* 0x000fe20000410000 */
[C---:B------:R-:W-:Y:S01]  /*3d40*/  FMUL.FTZ R23, R22.reuse, R4 ;  /* 0x0000000416177220 */ /* 0x040fe20000410000 */
[----:B------:R-:W-:Y:S01]  /*3d50*/  FFMA.FTZ R49, R22, R100, R49 ;  /* 0x0000006416317223 */ /* 0x000fe20000010031 */
[----:B------:R1:W-:Y:S01]  /*3d60*/  STS [R8+0x4230], R104 ;  /* 0x0042306808007388 */ /* 0x0003e20000000800 */
[----:B------:R-:W-:Y:S01]  /*3d70*/  FFMA.FTZ R156, R84, R101, R6 ;  /* 0x00000065549c7223 */ /* 0x000fe20000010006 */
[-C--:B------:R-:W-:Y:S01]  /*3d80*/  FMUL.FTZ R105, R85, R23.reuse ;  /* 0x0000001755697220 */ /* 0x080fe20000410000 */
[----:B------:R-:W-:Y:S01]  /*3d90*/  FFMA.FTZ R27, R135, R23, R27 ;  /* 0x00000017871b7223 */ /* 0x000fe2000001001b */
[----:B------:R-:W-:-:S02]  /*3da0*/  IADD3 R101, R138, 0x500, RZ ;  /* 0x000005008a657810 */ /* 0x000fc40007ffe0ff */
[----:B------:R-:W-:Y:S01]  /*3db0*/  IADD3 R23, R138, 0x780, RZ ;  /* 0x000007808a177810 */ /* 0x000fe20007ffe0ff */
[----:B------:R2:W-:Y:S01]  /*3dc0*/  STS [R8+0x4234], R105 ;  /* 0x0042346908007388 */ /* 0x0005e20000000800 */
[-C--:B------:R-:W-:Y:S01]  /*3dd0*/  LEA.HI.SX32 R101, R101, R138.reuse, 0x1b ;  /* 0x0000008a65657211 */ /* 0x080fe200078fdaff */
[----:B-1----:R-:W-:Y:S01]  /*3de0*/  FADD.FTZ R104, R83, UR5 ;  /* 0x0000000553687e21 */ /* 0x002fe20008010000 */
[----:B------:R-:W-:Y:S02]  /*3df0*/  LEA.HI.SX32 R23, R23, R138, 0x1b ;  /* 0x0000008a17177211 */ /* 0x000fe400078fdaff */
[----:B------:R-:W-:Y:S01]  /*3e00*/  LEA R101, R101, R0, 0x2 ;  /* 0x0000000065657211 */ /* 0x000fe200078e10ff */
[----:B------:R-:W-:Y:S01]  /*3e10*/  FMUL.FTZ R106, R104, R102 ;  /* 0x00000066686a7220 */ /* 0x000fe20000410000 */
[----:B------:R-:W-:Y:S01]  /*3e20*/  FMUL.FTZ R102, R107, R137 ;  /* 0x000000896b667220 */ /* 0x000fe20000410000 */
[----:B------:R-:W-:Y:S01]  /*3e30*/  FMUL.FTZ R107, R4, UR56 ;  /* 0x00000038046b7c20 */ /* 0x000fe20008410000 */
[----:B--2---:R-:W-:Y:S01]  /*3e40*/  FADD.FTZ R105, R82, UR5 ;  /* 0x0000000552697e21 */ /* 0x004fe20008010000 */
[-C--:B------:R-:W-:Y:S01]  /*3e50*/  FMUL.FTZ R157, R137, R106.reuse ;  /* 0x0000006a899d7220 */ /* 0x080fe20000410000 */
[----:B------:R-:W-:Y:S01]  /*3e60*/  FMUL.FTZ R106, R87, R106 ;  /* 0x0000006a576a7220 */ /* 0x000fe20000410000 */
[----:B------:R-:W-:Y:S01]  /*3e70*/  FMUL.FTZ R107, R107, R135 ;  /* 0x000000876b6b7220 */ /* 0x000fe20000410000 */
[----:B------:R-:W-:Y:S01]  /*3e80*/  FMUL.FTZ R144, R105, R103 ;  /* 0x0000006769907220 */ /* 0x000fe20000410000 */
[----:B------:R-:W-:Y:S01]  /*3e90*/  FMUL.FTZ R103, R103, UR56 ;  /* 0x0000003867677c20 */ /* 0x000fe20008410000 */
[----:B------:R-:W-:Y:S01]  /*3ea0*/  FFMA.FTZ R102, R87, R28, R102 ;  /* 0x0000001c57667223 */ /* 0x000fe20000010066 */
[----:B------:R1:W-:Y:S01]  /*3eb0*/  STS [R8+0x423c], R106 ;  /* 0x00423c6a08007388 */ /* 0x0003e20000000800 */
[----:B------:R-:W-:Y:S01]  /*3ec0*/  FMUL.FTZ R4, R86, R144 ;  /* 0x0000009056047220 */ /* 0x000fe20000410000 */
[----:B------:R-:W-:Y:S01]  /*3ed0*/  FMUL.FTZ R103, R103, R136 ;  /* 0x0000008867677220 */ /* 0x000fe20000410000 */
[----:B------:R-:W-:Y:S01]  /*3ee0*/  FFMA.FTZ R144, R136, R144, R27 ;  /* 0x0000009088907223 */ /* 0x000fe2000001001b */
[----:B------:R-:W-:Y:S01]  /*3ef0*/  FFMA.FTZ R51, R104, R28, R51 ;  /* 0x0000001c68337223 */ /* 0x000fe20000010033 */
[-C--:B------:R-:W-:Y:S01]  /*3f00*/  FFMA.FTZ R50, R105, R29.reuse, R50 ;  /* 0x0000001d69327223 */ /* 0x080fe20000010032 */
[----:B------:R-:W-:Y:S01]  /*3f10*/  STS [R8+0x4238], R4 ;  /* 0x0042380408007388 */ /* 0x000fe20000000800 */
[----:B------:R-:W-:Y:S01]  /*3f20*/  FFMA.FTZ R145, R86, R29, R103 ;  /* 0x0000001d56917223 */ /* 0x000fe20000010067 */
[----:B------:R-:W-:Y:S01]  /*3f30*/  FFMA.FTZ R155, R85, R100, R107 ;  /* 0x00000064559b7223 */ /* 0x000fe2000001006b */
[----:B------:R-:W-:Y:S01]  /*3f40*/  FADD.FTZ R47, R102, R47 ;  /* 0x0000002f662f7221 */ /* 0x000fe20000010000 */
[----:B------:R-:W-:Y:S01]  /*3f50*/  BAR.SYNC.DEFER_BLOCKING 0x0 ;  /* 0x0000000000007b1d */ /* 0x000fe20000010000 */
[C---:B------:R-:W-:Y:S01]  /*3f60*/  IADD3 R107, R138.reuse, 0x180, RZ ;  /* 0x000001808a6b7810 */ /* 0x040fe20007ffe0ff */
[----:B------:R-:W-:Y:S01]  /*3f70*/  ULEA UR56, UR12, 0xfffff800, 0xb ;  /* 0xfffff8000c387891 */ /* 0x000fe2000f8e583f */
[----:B-1----:R-:W-:-:S02]  /*3f80*/  IADD3 R106, R138, 0x280, RZ ;  /* 0x000002808a6a7810 */ /* 0x002fc40007ffe0ff */
[C---:B------:R-:W-:Y:S01]  /*3f90*/  IADD3 R105, R138.reuse, 0x300, RZ ;  /* 0x000003008a697810 */ /* 0x040fe20007ffe0ff */
[----:B------:R-:W-:Y:S01]  /*3fa0*/  USHF.R.S32.HI UR57, URZ, 0x1f, UR56 ;  /* 0x0000001f3f397899 */ /* 0x000fe20008011438 */
        /* <DEDUP_REMOVED lines=8> */
[-C--:B------:R-:W-:Y:S01]  /*4030*/  LEA.HI.SX32 R106, R106, R138.reuse, 0x1b ;  /* 0x0000008a6a6a7211 */ /* 0x080fe200078fdaff */
[----:B------:R-:W1:Y:S01]  /*4040*/  LDS R136, [R126+0x4200] ;  /* 0x004200007e887984 */ /* 0x000e620000000800 */
[-C--:B------:R-:W-:Y:S02]  /*4050*/  LEA.HI.SX32 R105, R105, R138.reuse, 0x1b ;  /* 0x0000008a69697211 */ /* 0x080fe400078fdaff */
[-C--:B------:R-:W-:Y:S01]  /*4060*/  LEA.HI.SX32 R104, R104, R138.reuse, 0x1b ;  /* 0x0000008a68687211 */ /* 0x080fe200078fdaff */
[----:B------:R-:W2:Y:S01]  /*4070*/  LDS R143, [R118+0x4400] ;  /* 0x00440000768f7984 */ /* 0x000ea20000000800 */
[----:B------:R-:W-:-:S02]  /*4080*/  LEA.HI.SX32 R103, R103, R138, 0x1b ;  /* 0x0000008a67677211 */ /* 0x000fc400078fdaff */
[-C--:B------:R-:W-:Y:S01]  /*4090*/  LEA.HI.SX32 R102, R102, R138.reuse, 0x1b ;  /* 0x0000008a66667211 */ /* 0x080fe200078fdaff */
[----:B------:R-:W3:Y:S01]  /*40a0*/  LDS R142, [R116+0x4600] ;  /* 0x00460000748e7984 */ /* 0x000ee20000000800 */
[-C--:B------:R-:W-:Y:S02]  /*40b0*/  LEA.HI.SX32 R100, R100, R138.reuse, 0x1b ;  /* 0x0000008a64647211 */ /* 0x080fe400078fdaff */
[-C--:B------:R-:W-:Y:S01]  /*40c0*/  LEA.HI.SX32 R29, R29, R138.reuse, 0x1b ;  /* 0x0000008a1d1d7211 */ /* 0x080fe200078fdaff */
[----:B------:R-:W4:Y:S01]  /*40d0*/  LDS R140, [R129+0x4a00] ;  /* 0x004a0000818c7984 */ /* 0x000f220000000800 */
[-C--:B------:R-:W-:Y:S02]  /*40e0*/  LEA.HI.SX32 R28, R28, R138.reuse, 0x1b ;  /* 0x0000008a1c1c7211 */ /* 0x080fe400078fdaff */
[----:B------:R-:W-:Y:S01]  /*40f0*/  LEA.HI.SX32 R27, R27, R138, 0x1b ;  /* 0x0000008a1b1b7211 */ /* 0x000fe200078fdaff */
[----:B------:R-:W0:Y:S01]  /*4100*/  LDS R131, [R101+0x5600] ;  /* 0x0056000065837984 */ /* 0x000e220000000800 */
[----:B------:R-:W-:-:S02]  /*4110*/  LEA R107, R107, R0, 0x2 ;  /* 0x000000006b6b7211 */ /* 0x000fc400078e10ff */
[-C--:B------:R-:W-:Y:S02]  /*4120*/  LEA R106, R106, R0.reuse, 0x2 ;  /* 0x000000006a6a7211 */ /* 0x080fe400078e10ff */
        /* <DEDUP_REMOVED lines=21> */
[----:B------:R1:W-:Y:S01]  /*4280*/  STS [R15+0x6304], R108 ;  /* 0x0063046c0f007388 */ /* 0x0003e20000000800 */
[----:B-----5:R-:W-:Y:S01]  /*4290*/  FMUL.FTZ R110, R70, R150 ;  /* 0x00000096466e7220 */ /* 0x020fe20000410000 */
[----:B-1----:R-:W-:Y:S01]  /*42a0*/  FMUL.FTZ R15, R78, R114 ;  /* 0x000000724e0f7220 */ /* 0x002fe20000410000 */
[----:B------:R-:W-:-:S04]  /*42b0*/  FMUL.FTZ R108, R73, R133 ;  /* 0x00000085496c7220 */ /* 0x000fc80000410000 */
[----:B------:R1:W-:Y:S02]  /*42c0*/  STS [R109+0x6308], R15 ;  /* 0x0063080f6d007388 */ /* 0x0003e40000000800 */
[----:B-1----:R-:W-:Y:S01]  /*42d0*/  FMUL.FTZ R15, R79, R115 ;  /* 0x000000734f0f7220 */ /* 0x002fe20000410000 */
[----:B------:R-:W-:Y:S01]  /*42e0*/  FMUL.FTZ R109, R68, R148 ;  /* 0x00000094446d7220 */ /* 0x000fe20000410000 */
[----:B------:R-:W1:Y:S03]  /*42f0*/  LDC.64 R114, c[0x0][0x360] ;  /* 0x0000d800ff727b82 */ /* 0x000e660000000a00 */
[----:B------:R5:W-:Y:S04]  /*4300*/  STS [R111+0x630c], R15 ;  /* 0x00630c0f6f007388 */ /* 0x000be80000000800 */
[----:B------:R2:W-:Y:S04]  /*4310*/  STS [R8+0x6314], R108 ;  /* 0x0063146c08007388 */ /* 0x0005e80000000800 */
[----:B------:R-:W-:Y:S01]  /*4320*/  STS [R8+0x6320], R109 ;  /* 0x0063206d08007388 */ /* 0x000fe20000000800 */
[----:B-----5:R-:W-:-:S03]  /*4330*/  FMUL.FTZ R15, R72, R132 ;  /* 0x00000084480f7220 */ /* 0x020fc60000410000 */
[----:B------:R5:W-:Y:S01]  /*4340*/  STS [R8+0x6328], R110 ;  /* 0x0063286e08007388 */ /* 0x000be20000000800 */
[----:B--2---:R-:W-:-:S03]  /*4350*/  FMUL.FTZ R108, R75, R147 ;  /* 0x000000934b6c7220 */ /* 0x004fc60000410000 */
[----:B------:R2:W-:Y:S04]  /*4360*/  STS [R8+0x6310], R15 ;  /* 0x0063100f08007388 */ /* 0x0005e80000000800 */
[----:B------:R3:W-:Y:S01]  /*4370*/  STS [R8+0x631c], R108 ;  /* 0x00631c6c08007388 */ /* 0x0007e20000000800 */
[----:B-----5:R-:W5:Y:S03]  /*4380*/  LDC.64 R110, c[0x0][0x368] ;  /* 0x0000da00ff6e7b82 */ /* 0x020f660000000a00 */
[----:B------:R-:W-:Y:S01]  /*4390*/  STS [R8+0x6330], R152 ;  /* 0x0063309808007388 */ /* 0x000fe20000000800 */
[----:B--2---:R-:W-:Y:S02]  /*43a0*/  FMUL.FTZ R15, R74, R146 ;  /* 0x000000924a0f7220 */ /* 0x004fe40000410000 */
[----:B------:R-:W2:Y:S02]  /*43b0*/  S2R R146, SR_TID.X ;  /* 0x0000000000927919 */ /* 0x000ea40000002100 */
[----:B---3--:R-:W3:Y:S01]  /*43c0*/  LDC.64 R108, c[0x0][0x348] ;  /* 0x0000d200ff6c7b82 */ /* 0x008ee20000000a00 */
[----:B------:R4:W-:Y:S04]  /*43d0*/  STS [R8+0x6318], R15 ;  /* 0x0063180f08007388 */ /* 0x0009e80000000800 */
[----:B------:R-:W-:Y:S04]  /*43e0*/  STS [R8+0x6334], R153 ;  /* 0x0063349908007388 */ /* 0x000fe80000000800 */
[----:B------:R-:W-:Y:S01]  /*43f0*/  STS [R8+0x6338], R154 ;  /* 0x0063389a08007388 */ /* 0x000fe20000000800 */
[----:B----4-:R-:W-:-:S03]  /*4400*/  FMUL.FTZ R15, R69, R149 ;  /* 0x00000095450f7220 */ /* 0x010fc60000410000 */
[----:B------:R-:W-:Y:S04]  /*4410*/  STS [R8+0x633c], R161 ;  /* 0x00633ca108007388 */ /* 0x000fe80000000800 */
[----:B------:R4:W-:Y:S02]  /*4420*/  STS [R8+0x6324], R15 ;  /* 0x0063240f08007388 */ /* 0x0009e40000000800 */
[----:B----4-:R-:W-:Y:S01]  /*4430*/  FMUL.FTZ R15, R71, R151 ;  /* 0x00000097470f7220 */ /* 0x010fe20000410000 */
[----:B--2---:R-:W-:-:S04]  /*4440*/  MOV R112, R146 ;  /* 0x0000009200707202 */ /* 0x004fc80000000f00 */
[----:B------:R3:W-:Y:S02]  /*4450*/  STS [R8+0x632c], R15 ;  /* 0x00632c0f08007388 */ /* 0x0007e40000000800 */
[----:B---3--:R-:W-:Y:S02]  /*4460*/  IMAD R15, R108, UR46, RZ ;  /* 0x0000002e6c0f7c24 */ /* 0x008fe4000f8e02ff */
[----:B-----5:R-:W-:Y:S01]  /*4470*/  IMAD R8, R110, UR46, RZ ;  /* 0x0000002e6e087c24 */ /* 0x020fe2000f8e02ff */
[----:B------:R-:W-:Y:S01]  /*4480*/  UIMAD UR46, UR47, UR42, URZ ;  /* 0x0000002a2f2e72a4 */ /* 0x000fe2000f8e023f */
[----:B------:R-:W-:Y:S01]  /*4490*/  IMAD R15, R109, UR51, R15 ;  /* 0x000000336d0f7c24 */ /* 0x000fe2000f8e020f */
[----:B------:R-:W-:Y:S01]  /*44a0*/  UIMAD UR47, UR47, UR44, URZ ;  /* 0x0000002c2f2f72a4 */ /* 0x000fe2000f8e023f */
[----:B------:R-:W-:Y:S01]  /*44b0*/  IMAD.WIDE.U32 R108, R108, UR51, R112 ;  /* 0x000000336c6c7c25 */ /* 0x000fe2000f8e0070 */
[----:B------:R-:W-:Y:S02]  /*44c0*/  UIMAD UR46, UR11, UR43, UR46 ;  /* 0x0000002b0b2e72a4 */ /* 0x000fe4000f8e022e */
[----:B------:R-:W-:Y:S01]  /*44d0*/  UIMAD UR47, UR11, UR45, UR47 ;  /* 0x0000002d0b2f72a4 */ /* 0x000fe2000f8e022f */
[----:B------:R-:W-:Y:S01]  /*44e0*/  IMAD R111, R111, UR51, R8 ;  /* 0x000000336f6f7c24 */ /* 0x000fe2000f8e0208 */
[----:B------:R-:W-:Y:S01]  /*44f0*/  IADD3 R109, R109, R15, RZ ;  /* 0x0000000f6d6d7210 */ /* 0x000fe20007ffe0ff */
[----:B------:R-:W-:Y:S01]  /*4500*/  IMAD.WIDE.U32 R112, R110, UR51, R112 ;  /* 0x000000336e707c25 */ /* 0x000fe2000f8e0070 */
[----:B------:R-:W-:-:S02]  /*4510*/  MOV R8, UR42 ;  /* 0x0000002a00087c02 */ /* 0x000fc40008000f00 */
[----:B------:R-:W-:Y:S02]  /*4520*/  MOV R15, UR55 ;  /* 0x00000037000f7c02 */ /* 0x000fe40008000f00 */
[----:B------:R-:W-:Y:S01]  /*4530*/  IADD3 R111, R113, R111, RZ ;  /* 0x0000006f716f7210 */ /* 0x000fe20007ffe0ff */
[----:B------:R-:W-:Y:S01]  /*4540*/  IMAD.WIDE.U32 R108, R8, UR11, R108 ;  /* 0x0000000b086c7c25 */ /* 0x000fe2000f8e006c */
[----:B------:R-:W-:Y:S02]  /*4550*/  MOV R8, UR44 ;  /* 0x0000002c00087c02 */ /* 0x000fe40008000f00 */
[----:B------:R-:W-:Y:S02]  /*4560*/  MOV R110, R112 ;  /* 0x00000070006e7202 */ /* 0x000fe40000000f00 */
[----:B------:R-:W-:Y:S01]  /*4570*/  IADD3 R132, R109, UR46, RZ ;  /* 0x0000002e6d847c10 */ /* 0x000fe2000fffe0ff */
[----:B------:R-:W-:Y:S01]  /*4580*/  BAR.SYNC.DEFER_BLOCKING 0x0 ;  /* 0x0000000000007b1d */ /* 0x000fe20000010000 */
[----:B------:R-:W-:Y:S01]  /*4590*/  IADD3 R124, P1, R108, UR56, RZ ;  /* 0x000000386c7c7c10 */ /* 0x000fe2000ff3e0ff */
[----:B------:R-:W-:Y:S01]  /*45a0*/  IMAD.WIDE.U32 R110, R8, UR11, R110 ;  /* 0x0000000b086e7c25 */ /* 0x000fe2000f8e006e */
[----:B------:R-:W-:-:S02]  /*45b0*/  IADD3 R8, R15, -UR56, -R146 ;  /* 0x800000380f087c10 */ /* 0x000fc4000fffe892 */
[----:B------:R-:W-:Y:S02]  /*45c0*/  IADD3.X R125, R132, UR57, RZ, P1, !PT ;  /* 0x00000039847d7c10 */ /* 0x000fe40008ffe4ff */
[----:B------:R-:W-:Y:S02]  /*45d0*/  ISETP.GE.AND P0, PT, R8, 0x1, PT ;  /* 0x000000010800780c */ /* 0x000fe40003f06270 */
[----:B------:R-:W-:Y:S02]  /*45e0*/  IADD3 R15, R111, UR47, RZ ;  /* 0x0000002f6f0f7c10 */ /* 0x000fe4000fffe0ff */
[----:B------:R-:W-:-:S04]  /*45f0*/  IADD3 R112, P2, R110, UR56, RZ ;  /* 0x000000386e707c10 */ /* 0x000fc8000ff5e0ff */
[----:B------:R-:W-:-:S05]  /*4600*/  IADD3.X R113, R15, UR57, RZ, P2, !PT ;  /* 0x000000390f717c10 */ /* 0x000fca00097fe4ff */
[----:B01----:R-:W-:Y:S05]  /*4610*/  @!P0 BRA `(.L_x_2976) ;  /* 0x0000000000408947 */ /* 0x003fea0003800000 */
[----:B------:R-:W-:Y:S01]  /*4620*/  USHF.R.S32.HI UR46, URZ, 0x1f, UR7 ;  /* 0x0000001f3f2e7899 */ /* 0x000fe20008011407 */
[----:B------:R0:W1:Y:S01]  /*4630*/  LDS R133, [R126+0x6300] ;  /* 0x006300007e857984 */ /* 0x0000620000000800 */
[----:B------:R-:W-:-:S04]  /*4640*/  IMAD.WIDE.U32 R124, R114, UR7, R124 ;  /* 0x00000007727c7c25 */ /* 0x000fc8000f8e007c */
        /* <DEDUP_REMOVED lines=12> */
[----:B-1----:R0:W-:Y:S04]  /*4710*/  REDG.E.ADD.F32.FTZ.RN.STRONG.GPU desc[UR20][R124.64], R133 ;  /* 0x000000857c0079a6 */ /* 0x0021e8000c10f394 */
.L_x_2976:
[----:B------:R-:W-:Y:S05]  /*4720*/  BSYNC B0 ;  /* 0x0000000000007941 */ /* 0x000fea0003800000 */
.L_x_2975:
[C---:B------:R-:W-:Y:S01]  /*4730*/  LEA R112, P0, R108.reuse, UR28, 0x2 ;  /* 0x0000001c6c707c11 */ /* 0x040fe2000f8010ff */
[----:B------:R-:W-:Y:S01]  /*4740*/  UIMAD UR46, UR6, -0x800, UR52 ;  /* 0xfffff800062e78a4 */ /* 0x000fe2000f8e0234 */
[----:B------:R-:W-:Y:S01]  /*4750*/  BSSY B0, `(.L_x_2977) ;  /* 0x0000017000007945 */ /* 0x000fe20003800000 */
[----:B------:R-:W-:Y:S01]  /*4760*/  USHF.L.U64.HI UR47, UR8, 0x2, UR9 ;  /* 0x00000002082f7899 */ /* 0x000fe20008010209 */
[----:B------:R-:W-:Y:S01]  /*4770*/  LEA.HI.X R113, R108, UR29, R132, 0x2, P0 ;  /* 0x0000001d6c717c11 */ /* 0x000fe200080f1484 */
[----:B------:R-:W-:Y:S01]  /*4780*/  FADD.FTZ R144, R144, R157 ;  /* 0x0000009d90907221 */ /* 0x000fe20000010000 */
[----:B------:R-:W-:-:S04]  /*4790*/  LEA R108, P0, R110, UR30, 0x2 ;  /* 0x0000001e6e6c7c11 */ /* 0x000fc8000f8010ff */
[----:B------:R-:W-:Y:S02]  /*47a0*/  LEA.HI.X R109, R110, UR31, R15, 0x2, P0 ;  /* 0x0000001f6e6d7c11 */ /* 0x000fe400080f140f */
[----:B------:R-:W-:Y:S01]  /*47b0*/  MOV R15, UR46 ;  /* 0x0000002e000f7c02 */ /* 0x000fe20008000f00 */
[----:B------:R-:W-:Y:S01]  /*47c0*/  USHF.L.U32 UR46, UR8, 0x2, URZ ;  /* 0x00000002082e7899 */ /* 0x000fe2000800063f */
[----:B------:R-:W-:-:S03]  /*47d0*/  ISETP.GE.AND P0, PT, R8, 0x81, PT ;  /* 0x000000810800780c */ /* 0x000fc60003f06270 */
[----:B------:R-:W-:-:S04]  /*47e0*/  IMAD.WIDE R108, R15, 0x4, R108 ;  /* 0x000000040f6c7825 */ /* 0x000fc800078e026c */
[----:B------:R-:W-:-:S04]  /*47f0*/  IMAD.WIDE R110, R15, 0x4, R112 ;  /* 0x000000040f6e7825 */ /* 0x000fc800078e0270 */
[C---:B------:R-:W-:Y:S02]  /*4800*/  IMAD R15, R122.reuse, UR47, RZ ;  /* 0x0000002f7a0f7c24 */ /* 0x040fe4000f8e02ff */
[----:B------:R-:W-:-:S04]  /*4810*/  IMAD.WIDE.U32 R108, R122, UR46, R108 ;  /* 0x0000002e7a6c7c25 */ /* 0x000fc8000f8e006c */
[----:B------:R-:W-:Y:S02]  /*4820*/  IMAD R15, R123, UR46, R15 ;  /* 0x0000002e7b0f7c24 */ /* 0x000fe4000f8e020f */
[C---:B------:R-:W-:Y:S02]  /*4830*/  IMAD R112, R114.reuse, UR47, RZ ;  /* 0x0000002f72707c24 */ /* 0x040fe4000f8e02ff */
[----:B------:R-:W-:Y:S01]  /*4840*/  IMAD.WIDE.U32 R110, R114, UR46, R110 ;  /* 0x0000002e726e7c25 */ /* 0x000fe2000f8e006e */
[----:B------:R-:W-:Y:S02]  /*4850*/  IADD3 R109, R109, R15, RZ ;  /* 0x0000000f6d6d7210 */ /* 0x000fe40007ffe0ff */
[----:B------:R1:W2:Y:S01]  /*4860*/  LDS R15, [R118+0x6500] ;  /* 0x00650000760f7984 */ /* 0x0002a20000000800 */
[----:B------:R-:W-:-:S05]  /*4870*/  IMAD R115, R115, UR46, R112 ;  /* 0x0000002e73737c24 */ /* 0x000fca000f8e0270 */
[----:B------:R-:W-:Y:S01]  /*4880*/  IADD3 R111, R111, R115, RZ ;  /* 0x000000736f6f7210 */ /* 0x000fe20007ffe0ff */
[----:B------:R-:W-:Y:S06]  /*4890*/  @!P0 BRA `(.L_x_2978) ;  /* 0x0000000000088947 */ /* 0x000fec0003800000 */
[----:B------:R3:W-:Y:S04]  /*48a0*/  REDG.E.ADD.F32.FTZ.RN.STRONG.GPU desc[UR20][R110.64+-0x1e00], R143 ;  /* 0xffe2008f6e0079a6 */ /* 0x0007e8000c10f394 */
[----:B--2---:R3:W-:Y:S02]  /*48b0*/  REDG.E.ADD.F32.FTZ.RN.STRONG.GPU desc[UR20][R108.64+-0x1e00], R15 ;  /* 0xffe2000f6c0079a6 */ /* 0x0047e4000c10f394 */
.L_x_2978:
[----:B------:R-:W-:Y:S05]  /*48c0*/  BSYNC B0 ;  /* 0x0000000000007941 */ /* 0x000fea0003800000 */
.L_x_2977:
[----:B--23--:R2:W3:Y:S01]  /*48d0*/  LDS R15, [R116+0x6700] ;  /* 0x00670000740f7984 */ /* 0x00c4e20000000800 */
[C---:B------:R-:W-:Y:S01]  /*48e0*/  ISETP.GE.AND P6, PT, R8.reuse, 0x101, PT ;  /* 0x000001010800780c */ /* 0x040fe20003fc6270 */
[----:B------:R-:W-:Y:S01]  /*48f0*/  BSSY B0, `(.L_x_2979) ;  /* 0x000000a000007945 */ /* 0x000fe20003800000 */
[C---:B------:R-:W-:Y:S02]  /*4900*/  ISETP.GE.AND P0, PT, R8.reuse, 0x181, PT ;  /* 0x000001810800780c */ /* 0x040fe40003f06270 */
[C---:B------:R-:W-:Y:S02]  /*4910*/  ISETP.GE.AND P1, PT, R8.reuse, 0x201, PT ;  /* 0x000002010800780c */ /* 0x040fe40003f26270 */
[C---:B------:R-:W-:Y:S02]  /*4920*/  ISETP.GE.AND P2, PT, R8.reuse, 0x281, PT ;  /* 0x000002810800780c */ /* 0x040fe40003f46270 */
[C---:B------:R-:W-:Y:S02]  /*4930*/  ISETP.GE.AND P3, PT, R8.reuse, 0x301, PT ;  /* 0x000003010800780c */ /* 0x040fe40003f66270 */
[----:B------:R-:W-:-:S02]  /*4940*/  ISETP.GE.AND P4, PT, R8, 0x381, PT ;  /* 0x000003810800780c */ /* 0x000fc40003f86270 */
[----:B------:R-:W-:Y:S01]  /*4950*/  ISETP.GE.AND P5, PT, R8, 0x401, PT ;  /* 0x000004010800780c */ /* 0x000fe20003fa6270 */
[----:B------:R-:W-:-:S12]  /*4960*/  @!P6 BRA `(.L_x_2980) ;  /* 0x000000000008e947 */ /* 0x000fd80003800000 */
[----:B------:R4:W-:Y:S04]  /*4970*/  REDG.E.ADD.F32.FTZ.RN.STRONG.GPU desc[UR20][R110.64+-0x1c00], R142 ;  /* 0xffe4008e6e0079a6 */ /* 0x0009e8000c10f394 */
[----:B---3--:R4:W-:Y:S02]  /*4980*/  REDG.E.ADD.F32.FTZ.RN.STRONG.GPU desc[UR20][R108.64+-0x1c00], R15 ;  /* 0xffe4000f6c0079a6 */ /* 0x0089e4000c10f394 */
.L_x_2980:
[----:B------:R-:W-:Y:S05]  /*4990*/  BSYNC B0 ;  /* 0x0000000000007941 */ /* 0x000fea0003800000 */
.L_x_2979:
[----:B------:R-:W0:Y:S01]  /*49a0*/  LDS R107, [R107+0x6900] ;  /* 0x006900006b6b7984 */ /* 0x000e220000000800 */
[----:B------:R-:W-:Y:S04]  /*49b0*/  BSSY B0, `(.L_x_2981) ;  /* 0x0000004000007945 */ /* 0x000fe80003800000 */
[----:B------:R-:W-:Y:S05]  /*49c0*/  @!P0 BRA `(.L_x_2982) ;  /* 0x0000000000088947 */ /* 0x000fea0003800000 */
[----:B------:R1:W-:Y:S04]  /*49d0*/  REDG.E.ADD.F32.FTZ.RN.STRONG.GPU desc[UR20][R110.64+-0x1a00], R141 ;  /* 0xffe6008d6e0079a6 */ /* 0x0003e8000c10f394 */
[----:B0-----:R1:W-:Y:S02]  /*49e0*/  REDG.E.ADD.F32.FTZ.RN.STRONG.GPU desc[UR20][R108.64+-0x1a00], R107 ;  /* 0xffe6006b6c0079a6 */ /* 0x0013e4000c10f394 */
.L_x_2982:
[----:B------:R-:W-:Y:S05]  /*49f0*/  BSYNC B0 ;  /* 0x0000000000007941 */ /* 0x000fea0003800000 */
.L_x_2981:
[----:B------:R-:W0:Y:S01]  /*4a00*/  LDS R129, [R129+0x6b00] ;  /* 0x006b000081817984 */ /* 0x000e220000000800 */
[----:B------:R-:W-:Y:S04]  /*4a10*/  BSSY B0, `(.L_x_2983) ;  /* 0x0000004000007945 */ /* 0x000fe80003800000 */
[----:B------:R-:W-:Y:S05]  /*4a20*/  @!P1 BRA `(.L_x_2984) ;  /* 0x0000000000089947 */ /* 0x000fea0003800000 */
[----:B------:R1:W-:Y:S04]  /*4a30*/  REDG.E.ADD.F32.FTZ.RN.STRONG.GPU desc[UR20][R110.64+-0x1800], R140 ;  /* 0xffe8008c6e0079a6 */ /* 0x0003e8000c10f394 */
[----:B0-----:R1:W-:Y:S02]  /*4a40*/  REDG.E.ADD.F32.FTZ.RN.STRONG.GPU desc[UR20][R108.64+-0x1800], R129 ;  /* 0xffe800816c0079a6 */ /* 0x0013e4000c10f394 */
.L_x_2984:
[----:B------:R-:W-:Y:S05]  /*4a50*/  BSYNC B0 ;  /* 0x0000000000007941 */ /* 0x000fea0003800000 */
.L_x_2983:
[----:B---34-:R3:W4:Y:S01]  /*4a60*/  LDS R15, [R106+0x6d00] ;  /* 0x006d00006a0f7984 */ /* 0x0187220000000800 */
[----:B------:R-:W-:Y:S04]  /*4a70*/  BSSY B0, `(.L_x_2985) ;  /* 0x0000004000007945 */ /* 0x000fe80003800000 */
[----:B------:R-:W-:Y:S05]  /*4a80*/  @!P2 BRA `(.L_x_2986) ;  /* 0x000000000008a947 */ /* 0x000fea0003800000 */
[----:B------:R0:W-:Y:S04]  /*4a90*/  REDG.E.ADD.F32.FTZ.RN.STRONG.GPU desc[UR20][R110.64+-0x1600], R139 ;  /* 0xffea008b6e0079a6 */ /* 0x0001e8000c10f394 */
[----:B----4-:R4:W-:Y:S02]  /*4aa0*/  REDG.E.ADD.F32.FTZ.RN.STRONG.GPU desc[UR20][R108.64+-0x1600], R15 ;  /* 0xffea000f6c0079a6 */ /* 0x0109e4000c10f394 */
.L_x_2986:
[----:B------:R-:W-:Y:S05]  /*4ab0*/  BSYNC B0 ;  /* 0x0000000000007941 */ /* 0x000fea0003800000 */
.L_x_2985:
[----:B------:R-:W0:Y:S01]  /*4ac0*/  LDS R105, [R105+0x6f00] ;  /* 0x006f000069697984 */ /* 0x000e220000000800 */
[----:B------:R-:W-:Y:S04]  /*4ad0*/  BSSY B0, `(.L_x_2987) ;  /* 0x0000004000007945 */ /* 0x000fe80003800000 */
[----:B------:R-:W-:Y:S05]  /*4ae0*/  @!P3 BRA `(.L_x_2988) ;  /* 0x000000000008b947 */ /* 0x000fea0003800000 */
[----:B------:R1:W-:Y:S04]  /*4af0*/  REDG.E.ADD.F32.FTZ.RN.STRONG.GPU desc[UR20][R110.64+-0x1400], R138 ;  /* 0xffec008a6e0079a6 */ /* 0x0003e8000c10f394 */
[----:B0-----:R1:W-:Y:S02]  /*4b00*/  REDG.E.ADD.F32.FTZ.RN.STRONG.GPU desc[UR20][R108.64+-0x1400], R105 ;  /* 0xffec00696c0079a6 */ /* 0x0013e4000c10f394 */
.L_x_2988:
[----:B------:R-:W-:Y:S05]  /*4b10*/  BSYNC B0 ;  /* 0x0000000000007941 */ /* 0x000fea0003800000 */
.L_x_2987:
[----:B----4-:R4:W0:Y:S01]  /*4b20*/  LDS R15, [R104+0x7100] ;  /* 0x00710000680f7984 */ /* 0x0108220000000800 */
[----:B------:R-:W-:Y:S04]  /*4b30*/  BSSY B0, `(.L_x_2989) ;  /* 0x0000004000007945 */ /* 0x000fe80003800000 */
[----:B------:R-:W-:Y:S05]  /*4b40*/  @!P4 BRA `(.L_x_2990) ;  /* 0x000000000008c947 */ /* 0x000fea0003800000 */
[----:B------:R1:W-:Y:S04]  /*4b50*/  REDG.E.ADD.F32.FTZ.RN.STRONG.GPU desc[UR20][R110.64+-0x1200], R137 ;  /* 0xffee00896e0079a6 */ /* 0x0003e8000c10f394 */
[----:B0-----:R1:W-:Y:S02]  /*4b60*/  REDG.E.ADD.F32.FTZ.RN.STRONG.GPU desc[UR20][R108.64+-0x1200], R15 ;  /* 0xffee000f6c0079a6 */ /* 0x0013e4000c10f394 */
.L_x_2990:
[----:B------:R-:W-:Y:S05]  /*4b70*/  BSYNC B0 ;  /* 0x0000000000007941 */ /* 0x000fea0003800000 */
.L_x_2989:
[----:B------:R-:W0:Y:S01]  /*4b80*/  LDS R103, [R103+0x7300] ;  /* 0x0073000067677984 */ /* 0x000e220000000800 */
[----:B------:R-:W-:Y:S04]  /*4b90*/  BSSY B0, `(.L_x_2991) ;  /* 0x0000004000007945 */ /* 0x000fe80003800000 */
[----:B------:R-:W-:Y:S05]  /*4ba0*/  @!P5 BRA `(.L_x_2992) ;  /* 0x000000000008d947 */ /* 0x000fea0003800000 */
[----:B------:R1:W-:Y:S04]  /*4bb0*/  REDG.E.ADD.F32.FTZ.RN.STRONG.GPU desc[UR20][R110.64+-0x1000], R135 ;  /* 0xfff000876e0079a6 */ /* 0x0003e8000c10f394 */
[----:B0-----:R1:W-:Y:S02]  /*4bc0*/  REDG.E.ADD.F32.FTZ.RN.STRONG.GPU desc[UR20][R108.64+-0x1000], R103 ;  /* 0xfff000676c0079a6 */ /* 0x0013e4000c10f394 */
.L_x_2992:
[----:B------:R-:W-:Y:S05]  /*4bd0*/  BSYNC B0 ;  /* 0x0000000000007941 */ /* 0x000fea0003800000 */
.L_x_2991:
[----:B01----:R0:W1:Y:S01]  /*4be0*/  LDS R15, [R102+0x7500] ;  /* 0x00750000660f7984 */ /* 0x0030620000000800 */
        /* <DEDUP_REMOVED lines=10> */
[----:B-1----:R0:W-:Y:S02]  /*4c90*/  REDG.E.ADD.F32.FTZ.RN.STRONG.GPU desc[UR20][R108.64+-0xe00], R15 ;  /* 0xfff2000f6c0079a6 */ /* 0x0021e4000c10f394 */
.L_x_2994:
[----:B------:R-:W-:Y:S05]  /*4ca0*/  BSYNC B0 ;  /* 0x0000000000007941 */ /* 0x000fea0003800000 */
.L_x_2993:
[----:B------:R-:W0:Y:S01]  /*4cb0*/  LDS R101, [R101+0x7700] ;  /* 0x0077000065657984 */ /* 0x000e220000000800 */
[----:B------:R-:W-:Y:S04]  /*4cc0*/  BSSY B0, `(.L_x_2995) ;  /* 0x0000004000007945 */ /* 0x000fe80003800000 */
[----:B------:R-:W-:Y:S05]  /*4cd0*/  @!P0 BRA `(.L_x_2996) ;  /* 0x0000000000088947 */ /* 0x000fea0003800000 */
[----:B------:R1:W-:Y:S04]  /*4ce0*/  REDG.E.ADD.F32.FTZ.RN.STRONG.GPU desc[UR20][R110.64+-0xc00], R131 ;  /* 0xfff400836e0079a6 */ /* 0x0003e8000c10f394 */
[----:B0-----:R0:W-:Y:S02]  /*4cf0*/  REDG.E.ADD.F32.FTZ.RN.STRONG.GPU desc[UR20][R108.64+-0xc00], R101 ;  /* 0xfff400656c0079a6 */ /* 0x0011e4000c10f394 */
.L_x_2996:
[----:B------:R-:W-:Y:S05]  /*4d00*/  BSYNC B0 ;  /* 0x0000000000007941 */ /* 0x000fea0003800000 */
.L_x_2995:
[----:B01----:R0:W1:Y:S01]  /*4d10*/  LDS R15, [R100+0x7900] ;  /* 0x00790000640f7984 */ /* 0x0030620000000800 */
[----:B------:R-:W-:Y:S04]  /*4d20*/  BSSY B0, `(.L_x_2997) ;  /* 0x0000004000007945 */ /* 0x000fe80003800000 */
[----:B------:R-:W-:Y:S05]  /*4d30*/  @!P1 BRA `(.L_x_2998) ;  /* 0x0000000000089947 */ /* 0x000fea0003800000 */
[----:B------:R0:W-:Y:S04]  /*4d40*/  REDG.E.ADD.F32.FTZ.RN.STRONG.GPU desc[UR20][R110.64+-0xa00], R130 ;  /* 0xfff600826e0079a6 */ /* 0x0001e8000c10f394 */
[----:B-1----:R0:W-:Y:S02]  /*4d50*/  REDG.E.ADD.F32.FTZ.RN.STRONG.GPU desc[UR20][R108.64+-0xa00], R15 ;  /* 0xfff6000f6c0079a6 */ /* 0x0021e4000c10f394 */
.L_x_2998:
[----:B------:R-:W-:Y:S05]  /*4d60*/  BSYNC B0 ;  /* 0x0000000000007941 */ /* 0x000fea0003800000 */
.L_x_2997:
[----:B------:R-:W0:Y:S01]  /*4d70*/  LDS R29, [R29+0x7b00] ;  /* 0x007b00001d1d7984 */ /* 0x000e220000000800 */
[----:B------:R-:W-:Y:S04]  /*4d80*/  BSSY B0, `(.L_x_2999) ;  /* 0x0000004000007945 */ /* 0x000fe80003800000 */
[----:B------:R-:W-:Y:S05]  /*4d90*/  @!P2 BRA `(.L_x_3000) ;  /* 0x000000000008a947 */ /* 0x000fea0003800000 */
[----:B------:R1:W-:Y:S04]  /*4da0*/  REDG.E.ADD.F32.FTZ.RN.STRONG.GPU desc[UR20][R110.64+-0x800], R22 ;  /* 0xfff800166e0079a6 */ /* 0x0003e8000c10f394 */
[----:B0-----:R0:W-:Y:S02]  /*4db0*/  REDG.E.ADD.F32.FTZ.RN.STRONG.GPU desc[UR20][R108.64+-0x800], R29 ;  /* 0xfff8001d6c0079a6 */ /* 0x0011e4000c10f394 */
.L_x_3000:
[----:B------:R-:W-:Y:S05]  /*4dc0*/  BSYNC B0 ;  /* 0x0000000000007941 */ /* 0x000fea0003800000 */
.L_x_2999:
[----:B01----:R0:W1:Y:S01]  /*4dd0*/  LDS R15, [R28+0x7d00] ;  /* 0x007d00001c0f7984 */ /* 0x0030620000000800 */
[----:B------:R-:W-:Y:S04]  /*4de0*/  BSSY B0, `(.L_x_3001) ;  /* 0x0000004000007945 */ /* 0x000fe80003800000 */
[----:B------:R-:W-:Y:S05]  /*4df0*/  @!P3 BRA `(.L_x_3002) ;  /* 0x000000000008b947 */ /* 0x000fea0003800000 */
[----:B------:R0:W-:Y:S04]  /*4e00*/  REDG.E.ADD.F32.FTZ.RN.STRONG.GPU desc[UR20][R110.64+-0x600], R21 ;  /* 0xfffa00156e0079a6 */ /* 0x0001e8000c10f394 */
[----:B-1----:R0:W-:Y:S02]  /*4e10*/  REDG.E.ADD.F32.FTZ.RN.STRONG.GPU desc[UR20][R108.64+-0x600], R15 ;  /* 0xfffa000f6c0079a6 */ /* 0x0021e4000c10f394 */
.L_x_3002:
[----:B------:R-:W-:Y:S05]  /*4e20*/  BSYNC B0 ;  /* 0x0000000000007941 */ /* 0x000fea0003800000 */
.L_x_3001:
[----:B------:R-:W0:Y:S01]  /*4e30*/  LDS R27, [R27+0x7f00] ;  /* 0x007f00001b1b7984 */ /* 0x000e220000000800 */
[----:B------:R-:W-:Y:S04]  /*4e40*/  BSSY B0, `(.L_x_3003) ;  /* 0x0000004000007945 */ /* 0x000fe80003800000 */
[----:B------:R-:W-:Y:S05]  /*4e50*/  @!P4 BRA `(.L_x_3004) ;  /* 0x000000000008c947 */ /* 0x000fea0003800000 */
[----:B------:R1:W-:Y:S04]  /*4e60*/  REDG.E.ADD.F32.FTZ.RN.STRONG.GPU desc[UR20][R110.64+-0x400], R6 ;  /* 0xfffc00066e0079a6 */ /* 0x0003e8000c10f394 */
[----:B0-----:R0:W-:Y:S02]  /*4e70*/  REDG.E.ADD.F32.FTZ.RN.STRONG.GPU desc[UR20][R108.64+-0x400], R27 ;  /* 0xfffc001b6c0079a6 */ /* 0x0011e4000c10f394 */
.L_x_3004:
[----:B------:R-:W-:Y:S05]  /*4e80*/  BSYNC B0 ;  /* 0x0000000000007941 */ /* 0x000fea0003800000 */
.L_x_3003:
[----:B------:R-:W0:Y:S01]  /*4e90*/  LDS R23, [R23+0x8100] ;  /* 0x0081000017177984 */ /* 0x000e220000000800 */
[----:B------:R-:W-:Y:S04]  /*4ea0*/  BSSY B0, `(.L_x_3005) ;  /* 0x0000004000007945 */ /* 0x000fe80003800000 */
[----:B------:R-:W-:Y:S05]  /*4eb0*/  @!P5 BRA `(.L_x_3006) ;  /* 0x000000000008d947 */ /* 0x000fea0003800000 */
[----:B------:R1:W-:Y:S04]  /*4ec0*/  REDG.E.ADD.F32.FTZ.RN.STRONG.GPU desc[UR20][R110.64+-0x200], R4 ;  /* 0xfffe00046e0079a6 */ /* 0x0003e8000c10f394 */
[----:B0-----:R0:W-:Y:S02]  /*4ed0*/  REDG.E.ADD.F32.FTZ.RN.STRONG.GPU desc[UR20][R108.64+-0x200], R23 ;  /* 0xfffe00176c0079a6 */ /* 0x0011e4000c10f394 */
.L_x_3006:
[----:B------:R-:W-:Y:S05]  /*4ee0*/  BSYNC B0 ;  /* 0x0000000000007941 */ /* 0x000fea0003800000 */
.L_x_3005:
[----:B------:R-:W5:Y:S04]  /*4ef0*/  LDL.LU R8, [R1+0x10] ;  /* 0x0000100001087983 */ /* 0x000f680000300800 */
[----:B------:R-:W2:Y:S04]  /*4f00*/  LDL.LU R22, [R1+0xc] ;  /* 0x00000c0001167983 */ /* 0x000ea80000300800 */
[----:B0-----:R-:W3:Y:S04]  /*4f10*/  LDL.LU R27, [R1+0x8] ;  /* 0x00000800011b7983 */ /* 0x001ee80000300800 */
[----:B------:R-:W4:Y:S04]  /*4f20*/  LDL.LU R28, [R1+0x4] ;  /* 0x00000400011c7983 */ /* 0x000f280000300800 */
[----:B------:R-:W4:Y:S04]  /*4f30*/  LDL.LU R29, [R1] ;  /* 0x00000000011d7983 */ /* 0x000f280000300800 */
[----:B------:R-:W4:Y:S01]  /*4f40*/  LDL R100, [R1+0x80] ;  /* 0x0000800001647983 */ /* 0x000f220000100800 */
[----:B------:R-:W-:Y:S01]  /*4f50*/  ISETP.NE.AND P1, PT, R146, RZ, PT ;  /* 0x000000ff9200720c */ /* 0x000fe20003f25270 */
[-C--:B------:R-:W-:Y:S01]  /*4f60*/  FFMA.FTZ R159, R90, R17.reuse, R159 ;  /* 0x000000115a9f7223 */ /* 0x080fe2000001009f */
[----:B------:R-:W-:Y:S01]  /*4f70*/  FFMA.FTZ R54, R121, R17, R54 ;  /* 0x0000001179367223 */ /* 0x000fe20000010036 */
[----:B-1----:R-:W0:Y:S01]  /*4f80*/  SHFL.DOWN P0, R15, R144, 0x1, 0x1f ;  /* 0x08201f00900f7f89 */ /* 0x002e220000000000 */
[----:B------:R-:W-:Y:S01]  /*4f90*/  FFMA.FTZ R57, R13, R25, R57 ;  /* 0x000000190d397223 */ /* 0x000fe20000010039 */
[----:B------:R-:W-:Y:S01]  /*4fa0*/  FFMA.FTZ R63, R9, R31, R63 ;  /* 0x0000001f093f7223 */ /* 0x000fe2000001003f */
[----:B------:R-:W-:Y:S01]  /*4fb0*/  FFMA.FTZ R61, R5, R10, R61 ;  /* 0x0000000a053d7223 */ /* 0x000fe2000001003d */
[----:B------:R-:W1:Y:S01]  /*4fc0*/  S2R R101, SR_LANEID ;  /* 0x0000000000657919 */ /* 0x000e620000000000 */
[----:B------:R-:W-:Y:S01]  /*4fd0*/  FFMA.FTZ R158, R91, R16, R158 ;  /* 0x000000105b9e7223 */ /* 0x000fe2000001009e */
[----:B------:R-:W-:Y:S01]  /*4fe0*/  FFMA.FTZ R160, R89, R18, R160 ;  /* 0x0000001259a07223 */ /* 0x000fe200000100a0 */
[-C--:B------:R-:W-:Y:S01]  /*4ff0*/  FFMA.FTZ R17, R88, R19.reuse, R162 ;  /* 0x0000001358117223 */ /* 0x080fe200000100a2 */
[----:B------:R-:W-:Y:S01]  /*5000*/  BSSY B0, `(.L_x_3007) ;  /* 0x000003d000007945 */ /* 0x000fe20003800000 */
        /* <DEDUP_REMOVED lines=13> */
[----:B------:R-:W-:Y:S01]  /*50e0*/  FFMA.FTZ R62, R7, R30, R62 ;  /* 0x0000001e073e7223 */ /* 0x000fe2000001003e */
[----:B------:R-:W-:Y:S01]  /*50f0*/  FFMA.FTZ R60, R3, R12, R60 ;  /* 0x0000000c033c7223 */ /* 0x000fe2000001003c */
[----:B0-----:R-:W-:-:S05]  /*5100*/  @P0 FADD R15, R144, R15 ;  /* 0x0000000f900f0221 */ /* 0x001fca0000000000 */
[----:B------:R-:W0:Y:S02]  /*5110*/  SHFL.DOWN P0, R4, R15, 0x2, 0x1f ;  /* 0x08401f000f047f89 */ /* 0x000e240000000000 */
[----:B0-----:R-:W-:Y:S01]  /*5120*/  @P0 FADD R4, R15, R4 ;  /* 0x000000040f040221 */ /* 0x001fe20000000000 */
[----:B------:R-:W-:-:S04]  /*5130*/  FFMA.FTZ R15, R94, R26, R164 ;  /* 0x0000001a5e0f7223 */ /* 0x000fc800000100a4 */
[----:B------:R-:W0:Y:S01]  /*5140*/  SHFL.DOWN P0, R21, R4, 0x4, 0x1f ;  /* 0x08801f0004157f89 */ /* 0x000e220000000000 */
[----:B------:R-:W-:Y:S01]  /*5150*/  FADD.FTZ R38, R15, R38 ;  /* 0x000000260f267221 */ /* 0x000fe20000010000 */
[----:B0-----:R-:W-:Y:S01]  /*5160*/  @P0 FADD R21, R4, R21 ;  /* 0x0000001504150221 */ /* 0x001fe20000000000 */
[----:B------:R-:W-:-:S04]  /*5170*/  FFMA.FTZ R4, R93, R25, R165 ;  /* 0x000000195d047223 */ /* 0x000fc800000100a5 */
[----:B------:R-:W0:Y:S01]  /*5180*/  SHFL.DOWN P0, R6, R21, 0x8, 0x1f ;  /* 0x09001f0015067f89 */ /* 0x000e220000000000 */
[----:B------:R-:W-:Y:S01]  /*5190*/  FADD.FTZ R37, R4, R37 ;  /* 0x0000002504257221 */ /* 0x000fe20000010000 */
[----:B0-----:R-:W-:-:S05]  /*51a0*/  @P0 FADD R6, R21, R6 ;  /* 0x0000000615060221 */ /* 0x001fca0000000000 */
[----:B------:R-:W0:Y:S02]  /*51b0*/  SHFL.DOWN P0, R23, R6, 0x10, 0x1f ;  /* 0x0a001f0006177f89 */ /* 0x000e240000000000 */
[----:B0-----:R-:W-:Y:S01]  /*51c0*/  @P0 FADD R23, R6, R23 ;  /* 0x0000001706170221 */ /* 0x001fe20000000000 */
[----:B-1----:R-:W-:Y:S01]  /*51d0*/  ISETP.NE.AND P0, PT, R101, RZ, PT ;  /* 0x000000ff6500720c */ /* 0x002fe20003f05270 */
[----:B------:R-:W-:-:S04]  /*51e0*/  FFMA.FTZ R6, R95, R20, R163 ;  /* 0x000000145f067223 */ /* 0x000fc800000100a3 */
[----:B------:R-:W-:Y:S01]  /*51f0*/  FADD.FTZ R39, R6, R39 ;  /* 0x0000002706277221 */ /* 0x000fe20000010000 */
[----:B-----5:R-:W-:Y:S01]  /*5200*/  FFMA.FTZ R5, R96, R12, R8 ;  /* 0x0000000c60057223 */ /* 0x020fe20000010008 */
[----:B--2---:R-:W-:-:S03]  /*5210*/  FFMA.FTZ R4, R97, R10, R22 ;  /* 0x0000000a61047223 */ /* 0x004fc60000010016 */
[----:B------:R-:W-:Y:S01]  /*5220*/  FADD.FTZ R32, R5, R32 ;  /* 0x0000002005207221 */ /* 0x000fe20000010000 */
[----:B---3--:R-:W-:Y:S01]  /*5230*/  FFMA.FTZ R9, R98, R30, R27 ;  /* 0x0000001e62097223 */ /* 0x008fe2000001001b */
[----:B------:R-:W-:Y:S01]  /*5240*/  FADD.FTZ R33, R4, R33 ;  /* 0x0000002104217221 */ /* 0x000fe20000010000 */
[----:B----4-:R-:W-:Y:S02]  /*5250*/  FFMA.FTZ R6, R99, R31, R28 ;  /* 0x0000001f63067223 */ /* 0x010fe4000001001c */
[----:B------:R-:W-:Y:S01]  /*5260*/  FADD.FTZ R34, R9, R34 ;  /* 0x0000002209227221 */ /* 0x000fe20000010000 */
[----:B------:R-:W-:Y:S01]  /*5270*/  FFMA.FTZ R13, R92, R24, R29 ;  /* 0x000000185c0d7223 */ /* 0x000fe2000001001d */
[----:B------:R-:W-:Y:S01]  /*5280*/  FADD.FTZ R35, R6, R35 ;  /* 0x0000002306237221 */ /* 0x000fe20000010000 */
[----:B------:R0:W-:Y:S02]  /*5290*/  @!P0 STS [R100+0x8404], R23 ;  /* 0x0084041764008388 */ /* 0x0001e40000000800 */
        /* <DEDUP_REMOVED lines=19> */
.L_x_3008:
[----:B------:R-:W-:Y:S05]  /*53d0*/  BSYNC B0 ;  /* 0x0000000000007941 */ /* 0x000fea0003800000 */
.L_x_3007:
[----:B------:R-:W-:Y:S02]  /*53e0*/  UIADD3 UR7, UR7, 0x1, URZ ;  /* 0x0000000107077890 */ /* 0x000fe4000fffe03f */
[----:B------:R-:W-:Y:S02]  /*53f0*/  UIADD3 UR8, UP1, UR8, 0x1, URZ ;  /* 0x0000000108087890 */ /* 0x000fe4000ff3e03f */
[----:B------:R-:W-:Y:S02]  /*5400*/  UISETP.GE.AND UP0, UPT, UR7, UR54, UPT ;  /* 0x000000360700728c */ /* 0x000fe4000bf06270 */
[----:B------:R-:W-:-:S04]  /*5410*/  UIADD3.X UR9, URZ, UR9, URZ, UP1, !UPT ;  /* 0x000000093f097290 */ /* 0x000fc80008ffe43f */
[----:B------:R-:W-:-:S13]  /*5420*/  PLOP3.LUT P0, PT, PT, PT, UP0, 0x80, 0x0 ;  /* 0x000000000000781c */ /* 0x000fda0003f0f008 */
[----:B------:R-:W-:Y:S05]  /*5430*/  @!P0 BRA `(.L_x_3009) ;  /* 0xffffffc0000c8947 */ /* 0x000fea000383ffff */
.L_x_2965:
[----:B------:R-:W2:Y:S01]  /*5440*/  LDL.LU R4, [R1+0x48] ;  /* 0x0000480001047983 */ /* 0x000ea20000300800 */
[----:B------:R-:W-:Y:S01]  /*5450*/  UIADD3 UR7, UR12, -0x1, URZ ;  /* 0xffffffff0c077890 */ /* 0x000fe2000fffe03f */
[----:B------:R-:W2:Y:S01]  /*5460*/  S2R R3, SR_LANEID ;  /* 0x0000000000037919 */ /* 0x000ea20000000000 */
[----:B------:R-:W-:Y:S01]  /*5470*/  USHF.R.S32.HI UR35, URZ, 0x1f, UR51 ;  /* 0x0000001f3f237899 */ /* 0x000fe20008011433 */
[----:B------:R-:W-:Y:S01]  /*5480*/  ULDC.64 UR30, c[0x0][0x388] ;  /* 0x0000e200001e7ab9 */ /* 0x000fe20000000a00 */
[----:B------:R-:W3:Y:S04]  /*5490*/  LDL.LU R6, [R1+0x84] ;  /* 0x0000840001067983 */ /* 0x000ee80000300800 */
[----:B------:R-:W4:Y:S01]  /*54a0*/  LDL.LU R24, [R1+0x44] ;  /* 0x0000440001187983 */ /* 0x000f220000300800 */
[----:B------:R-:W-:-:S02]  /*54b0*/  USHF.L.U32 UR8, UR7, 0xb, URZ ;  /* 0x0000000b07087899 */ /* 0x000fc4000800063f */
[----:B------:R-:W-:Y:S02]  /*54c0*/  UIMAD UR28, UR35, UR30, URZ ;  /* 0x0000001e231c72a4 */ /* 0x000fe4000f8e023f */
[----:B------:R-:W-:Y:S02]  /*54d0*/  USHF.R.S32.HI UR9, URZ, 0x1f, UR8 ;  /* 0x0000001f3f097899 */ /* 0x000fe40008011408 */
[----:B------:R-:W-:Y:S02]  /*54e0*/  UIMAD UR32, UR51, UR31, UR28 ;  /* 0x0000001f332072a4 */ /* 0x000fe4000f8e021c */
[----:B------:R-:W-:Y:S02]  /*54f0*/  UIMAD.WIDE.U32 UR30, UR51, UR30, UR8 ;  /* 0x0000001e331e72a5 */ /* 0x000fe4000f8e0008 */
[----:B------:R-:W-:Y:S01]  /*5500*/  USHF.R.S32.HI UR34, URZ, 0x1f, UR10 ;  /* 0x0000001f3f227899 */ /* 0x000fe2000801140a */
[----:B------:R-:W-:Y:S01]  /*5510*/  ULDC.64 UR28, c[0x0][0x390] ;  /* 0x0000e400001c7ab9 */ /* 0x000fe20000000a00 */
[----:B------:R-:W-:-:S02]  /*5520*/  UIADD3 UR31, UR31, UR32, URZ ;  /* 0x000000201f1f7290 */ /* 0x000fc4000fffe03f */
[----:B------:R-:W-:-:S04]  /*5530*/  UIMAD UR32, UR34, UR28, URZ ;  /* 0x0000001c222072a4 */ /* 0x000fc8000f8e023f */
[----:B------:R-:W-:Y:S02]  /*5540*/  UIMAD UR32, UR10, UR29, UR32 ;  /* 0x0000001d0a2072a4 */ /* 0x000fe4000f8e0220 */
[----:B------:R-:W-:-:S03]  /*5550*/  UIMAD.WIDE.U32 UR28, UR10, UR28, UR30 ;  /* 0x0000001c0a1c72a5 */ /* 0x000fc6000f8e001e */
[----:B------:R-:W-:Y:S01]  /*5560*/  ULDC.64 UR30, c[0x0][0x3e0] ;  /* 0x0000f800001e7ab9 */ /* 0x000fe20000000a00 */
[----:B------:R-:W-:Y:S02]  /*5570*/  UIADD3 UR29, UR29, UR32, URZ ;  /* 0x000000201d1d7290 */ /* 0x000fe4000fffe03f */
[----:B------:R-:W-:Y:S01]  /*5580*/  ULEA UR30, UP0, UR28, UR30, 0x2 ;  /* 0x0000001e1c1e7291 */ /* 0x000fe2000f80103f */
[----:B------:R-:W-:-:S03]  /*5590*/  ULDC.64 UR32, c[0x0][0x3a8] ;  /* 0x0000ea0000207ab9 */ /* 0x000fc60000000a00 */
[----:B------:R-:W-:-:S06]  /*55a0*/  ULEA.HI.X UR31, UR28, UR31, UR29, 0x2, UP0 ;  /* 0x0000001f1c1f7291 */ /* 0x000fcc00080f141d */
[----:B------:R-:W-:Y:S01]  /*55b0*/  MOV R5, UR31 ;  /* 0x0000001f00057c02 */ /* 0x000fe20008000f00 */
[----:B------:R-:W-:Y:S02]  /*55c0*/  UIMAD UR28, UR35, UR32, URZ ;  /* 0x00000020231c72a4 */ /* 0x000fe4000f8e023f */
[----:B------:R-:W-:Y:S02]  /*55d0*/  UIADD3 UR19, UP1, UR19, -0x2000, URZ ;  /* 0xffffe00013137890 */ /* 0x000fe4000ff3e03f */
[----:B------:R-:W-:Y:S02]  /*55e0*/  UIADD3 UR49, UP2, UR49, -0x2000, URZ ;  /* 0xffffe00031317890 */ /* 0x000fe4000ff5e03f */
[----:B------:R-:W-:Y:S02]  /*55f0*/  UIADD3 UR17, UP3, UR17, -0x2000, URZ ;  /* 0xffffe00011117890 */ /* 0x000fe4000ff7e03f */
[----:B------:R-:W-:Y:S02]  /*5600*/  UIADD3 UR15, UP4, UR15, -0x2000, URZ ;  /* 0xffffe0000f0f7890 */ /* 0x000fe4000ff9e03f */
[----:B------:R-:W-:-:S02]  /*5610*/  UIADD3 UR13, UP5, UR13, -0x2000, URZ ;  /* 0xffffe0000d0d7890 */ /* 0x000fc4000ffbe03f */
[----:B------:R-:W-:Y:S02]  /*5620*/  UIADD3 UR6, UR6, 0x1, URZ ;  /* 0x0000000106067890 */ /* 0x000fe4000fffe03f */
[----:B------:R-:W-:Y:S02]  /*5630*/  UIADD3.X UR48, UR48, -0x1, URZ, UP1, !UPT ;  /* 0xffffffff30307890 */ /* 0x000fe40008ffe43f */
[----:B------:R-:W-:Y:S02]  /*5640*/  UIADD3.X UR50, UR50, -0x1, URZ, UP2, !UPT ;  /* 0xffffffff32327890 */ /* 0x000fe400097fe43f */
[----:B------:R-:W-:Y:S02]  /*5650*/  UIADD3.X UR18, UR18, -0x1, URZ, UP3, !UPT ;  /* 0xffffffff12127890 */ /* 0x000fe40009ffe43f */
[----:B------:R-:W-:Y:S02]  /*5660*/  UIADD3.X UR16, UR16, -0x1, URZ, UP4, !UPT ;  /* 0xffffffff10107890 */ /* 0x000fe4000a7fe43f */
[----:B------:R-:W-:Y:S01]  /*5670*/  UIADD3.X UR14, UR14, -0x1, URZ, UP5, !UPT ;  /* 0xffffffff0e0e7890 */ /* 0x000fe2000affe43f */
[----:B------:R-:W-:Y:S01]  /*5680*/  BAR.SYNC.DEFER_BLOCKING 0x0 ;  /* 0x0000000000007b1d */ /* 0x000fe20000010000 */
[----:B--2---:R-:W-:-:S04]  /*5690*/  LEA R3, R3, R4, 0x2 ;  /* 0x0000000403037211 */ /* 0x004fc800078e10ff */
[----:B------:R-:W-:-:S05]  /*56a0*/  LEA R7, R3, R0, 0x4 ;  /* 0x0000000003077211 */ /* 0x000fca00078e20ff */
[----:B------:R-:W-:Y:S04]  /*56b0*/  STS.128 [R7], R60 ;  /* 0x0000003c07007388 */ /* 0x000fe80000000c00 */
[----:B------:R-:W-:Y:S04]  /*56c0*/  STS.128 [R7+0x10], R56 ;  /* 0x0000103807007388 */ /* 0x000fe80000000c00 */
[----:B------:R-:W-:Y:S04]  /*56d0*/  STS.128 [R7+0x20], R52 ;  /* 0x0000203407007388 */ /* 0x000fe80000000c00 */
[----:B------:R-:W-:Y:S01]  /*56e0*/  STS.128 [R7+0x30], R48 ;  /* 0x0000303007007388 */ /* 0x000fe20000000c00 */
[----:B------:R-:W-:-:S03]  /*56f0*/  NOP ;  /* 0x0000000000007918 */ /* 0x000fc60000000000 */
[----:B-1----:R-:W1:Y:S04]  /*5700*/  LDS.128 R8, [R2] ;  /* 0x0000000002087984 */ /* 0x002e680000000c00 */
[----:B------:R-:W2:Y:S04]  /*5710*/  LDS.128 R12, [R2+0x200] ;  /* 0x00020000020c7984 */ /* 0x000ea80000000c00 */
[----:B------:R-:W5:Y:S04]  /*5720*/  LDS.128 R16, [R2+0x400] ;  /* 0x0004000002107984 */ /* 0x000f680000000c00 */
[----:B0-----:R-:W0:Y:S01]  /*5730*/  LDS.128 R20, [R2+0x600] ;  /* 0x0006000002147984 */ /* 0x001e220000000c00 */
[----:B------:R-:W-:-:S05]  /*5740*/  MOV R4, UR30 ;  /* 0x0000001e00047c02 */ /* 0x000fca0008000f00 */
[----:B----4-:R-:W-:-:S04]  /*5750*/  IMAD.WIDE R4, R24, 0x10, R4 ;  /* 0x0000001018047825 */ /* 0x010fc800078e0204 */
[----:B---3--:R-:W-:-:S04]  /*5760*/  FADD.FTZ R6, R6, R32 ;  /* 0x0000002006067221 */ /* 0x008fc80000010000 */
[----:B------:R-:W-:Y:S01]  /*5770*/  FADD.FTZ R3, R6, R33 ;  /* 0x0000002106037221 */ /* 0x000fe20000010000 */
[----:B-1----:R-:W-:Y:S04]  /*5780*/  STG.E.128 desc[UR20][R4.64], R8 ;  /* 0x0000000804007986 */ /* 0x002fe8000c101d14 */
[----:B--2---:R-:W-:Y:S04]  /*5790*/  STG.E.128 desc[UR20][R4.64+0x200], R12 ;  /* 0x0002000c04007986 */ /* 0x004fe8000c101d14 */
[----:B-----5:R-:W-:Y:S04]  /*57a0*/  STG.E.128 desc[UR20][R4.64+0x400], R16 ;  /* 0x0004001004007986 */ /* 0x020fe8000c101d14 */
[----:B0-----:R-:W-:Y:S01]  /*57b0*/  STG.E.128 desc[UR20][R4.64+0x600], R20 ;  /* 0x0006001404007986 */ /* 0x001fe2000c101d14 */
[----:B------:R-:W-:Y:S01]  /*57c0*/  BAR.SYNC.DEFER_BLOCKING 0x0 ;  /* 0x0000000000007b1d */ /* 0x000fe20000010000 */
[----:B------:R-:W-:-:S04]  /*57d0*/  FADD.FTZ R6, R3, R34 ;  /* 0x0000002203067221 */ /* 0x000fc80000010000 */
[----:B------:R-:W-:Y:S01]  /*57e0*/  FADD.FTZ R3, R6, R35 ;  /* 0x0000002306037221 */ /* 0x000fe20000010000 */
[----:B------:R-:W-:Y:S02]  /*57f0*/  UIMAD UR30, UR51, UR33, UR28 ;  /* 0x00000021331e72a4 */ /* 0x000fe4000f8e021c */
[----:B------:R-:W-:-:S03]  /*5800*/  UIMAD.WIDE.U32 UR28, UR51, UR32, UR8 ;  /* 0x00000020331c72a5 */ /* 0x000fc6000f8e0008 */
[----:B------:R-:W-:Y:S01]  /*5810*/  ULDC.64 UR8, c[0x0][0x3b0] ;  /* 0x0000ec0000087ab9 */ /* 0x000fe20000000a00 */
[----:B------:R0:W-:Y:S04]  /*5820*/  STS.128 [R7+0x10], R36 ;  /* 0x0000102407007388 */ /* 0x0001e80000000c00 */
[----:B------:R-:W-:Y:S01]  /*5830*/  STS.128 [R7], R32 ;  /* 0x0000002007007388 */ /* 0x000fe20000000c00 */
[----:B------:R-:W-:-:S03]  /*5840*/  ULDC.64 UR32, c[0x0][0x3f0] ;  /* 0x0000fc0000207ab9 */ /* 0x000fc60000000a00 */
[----:B------:R1:W-:Y:S04]  /*5850*/  STS.128 [R7+0x20], R40 ;  /* 0x0000202807007388 */ /* 0x0003e80000000c00 */
[----:B------:R-:W-:Y:S01]  /*5860*/  STS.128 [R7+0x30], R44 ;  /* 0x0000302c07007388 */ /* 0x000fe20000000c00 */
[----:B------:R-:W-:Y:S01]  /*5870*/  NOP ;  /* 0x0000000000007918 */ /* 0x000fe20000000000 */
[----:B0-----:R-:W-:Y:S02]  /*5880*/  FADD.FTZ R36, R3, R36 ;  /* 0x0000002403247221 */ /* 0x001fe40000010000 */
[----:B------:R-:W0:Y:S02]  /*5890*/  LDS.128 R8, [R2] ;  /* 0x0000000002087984 */ /* 0x000e240000000c00 */
[----:B------:R-:W-:-:S02]  /*58a0*/  FADD.FTZ R37, R36, R37 ;  /* 0x0000002524257221 */ /* 0x000fc40000010000 */
[----:B------:R-:W2:Y:S04]  /*58b0*/  LDS.128 R12, [R2+0x200] ;  /* 0x00020000020c7984 */ /* 0x000ea80000000c00 */
[----:B------:R-:W3:Y:S04]  /*58c0*/  LDS.128 R16, [R2+0x400] ;  /* 0x0004000002107984 */ /* 0x000ee80000000c00 */
[----:B------:R4:W5:Y:S01]  /*58d0*/  LDS.128 R20, [R2+0x600] ;  /* 0x0006000002147984 */ /* 0x0009620000000c00 */
[----:B------:R-:W-:Y:S01]  /*58e0*/  FADD.FTZ R38, R37, R38 ;  /* 0x0000002625267221 */ /* 0x000fe20000010000 */
[----:B------:R-:W-:-:S02]  /*58f0*/  UIADD3 UR29, UR29, UR30, URZ ;  /* 0x0000001e1d1d7290 */ /* 0x000fc4000fffe03f */
[----:B------:R-:W-:Y:S01]  /*5900*/  UIMAD UR30, UR34, UR8, URZ ;  /* 0x00000008221e72a4 */ /* 0x000fe2000f8e023f */
[----:B------:R-:W-:-:S03]  /*5910*/  FADD.FTZ R39, R38, R39 ;  /* 0x0000002726277221 */ /* 0x000fc60000010000 */
[----:B------:R-:W-:Y:S01]  /*5920*/  UIMAD UR30, UR10, UR9, UR30 ;  /* 0x000000090a1e72a4 */ /* 0x000fe2000f8e021e */
[----:B-1----:R-:W-:Y:S01]  /*5930*/  FADD.FTZ R40, R39, R40 ;  /* 0x0000002827287221 */ /* 0x002fe20000010000 */
[----:B------:R-:W-:-:S03]  /*5940*/  UIMAD.WIDE.U32 UR8, UR10, UR8, UR28 ;  /* 0x000000080a0872a5 */ /* 0x000fc6000f8e001c */
[----:B------:R-:W-:Y:S01]  /*5950*/  FADD.FTZ R41, R40, R41 ;  /* 0x0000002928297221 */ /* 0x000fe20000010000 */
[----:B------:R-:W-:Y:S02]  /*5960*/  UIADD3 UR28, UR9, UR30, URZ ;  /* 0x0000001e091c7290 */ /* 0x000fe4000fffe03f */
[----:B------:R-:W-:Y:S01]  /*5970*/  ULEA UR9, UP0, UR8, UR32, 0x2 ;  /* 0x0000002008097291 */ /* 0x000fe2000f80103f */
[----:B------:R-:W-:-:S03]  /*5980*/  FADD.FTZ R42, R41, R42 ;  /* 0x0000002a292a7221 */ /* 0x000fc60000010000 */
[----:B------:R-:W-:Y:S01]  /*5990*/  ULEA.HI.X UR8, UR8, UR33, UR28, 0x2, UP0 ;  /* 0x0000002108087291 */ /* 0x000fe200080f141c */
[----:B------:R-:W-:Y:S01]  /*59a0*/  FADD.FTZ R43, R42, R43 ;  /* 0x0000002b2a2b7221 */ /* 0x000fe20000010000 */
[----:B----4-:R-:W-:-:S03]  /*59b0*/  MOV R2, UR9 ;  /* 0x0000000900027c02 */ /* 0x010fc60008000f00 */
[----:B------:R-:W-:Y:S01]  /*59c0*/  FADD.FTZ R44, R43, R44 ;  /* 0x0000002c2b2c7221 */ /* 0x000fe20000010000 */
[----:B------:R-:W-:-:S03]  /*59d0*/  MOV R3, UR8 ;  /* 0x0000000800037c02 */ /* 0x000fc60008000f00 */
[----:B------:R-:W-:Y:S01]  /*59e0*/  FADD.FTZ R45, R44, R45 ;  /* 0x0000002d2c2d7221 */ /* 0x000fe20000010000 */
[----:B------:R-:W-:-:S04]  /*59f0*/  IMAD.WIDE R2, R24, 0x10, R2 ;  /* 0x0000001018027825 */ /* 0x000fc800078e0202 */
[----:B------:R-:W-:Y:S01]  /*5a00*/  FADD.FTZ R46, R45, R46 ;  /* 0x0000002e2d2e7221 */ /* 0x000fe20000010000 */
[----:B0-----:R-:W-:Y:S04]  /*5a10*/  STG.E.128 desc[UR20][R2.64], R8 ;  /* 0x0000000802007986 */ /* 0x001fe8000c101d14 */
[----:B--2---:R-:W-:Y:S04]  /*5a20*/  STG.E.128 desc[UR20][R2.64+0x200], R12 ;  /* 0x0002000c02007986 */ /* 0x004fe8000c101d14 */
[----:B---3--:R-:W-:Y:S04]  /*5a30*/  STG.E.128 desc[UR20][R2.64+0x400], R16 ;  /* 0x0004001002007986 */ /* 0x008fe8000c101d14 */
[----:B-----5:R0:W-:Y:S01]  /*5a40*/  STG.E.128 desc[UR20][R2.64+0x600], R20 ;  /* 0x0006001402007986 */ /* 0x0201e2000c101d14 */
[----:B------:R-:W-:-:S06]  /*5a50*/  UISETP.GT.AND UP0, UPT, UR12, 0x1, UPT ;  /* 0x000000010c00788c */ /* 0x000fcc000bf04270 */
[----:B------:R-:W-:Y:S01]  /*5a60*/  PLOP3.LUT P0, PT, PT, PT, UP0, 0x80, 0x0 ;  /* 0x000000000000781c */ /* 0x000fe20003f0f008 */
[----:B0-----:R-:W-:-:S05]  /*5a70*/  FADD.FTZ R2, R46, R47 ;  /* 0x0000002f2e027221 */ /* 0x001fca0000010000 */
[----:B------:R0:W-:Y:S01]  /*5a80*/  STL [R1+0x84], R2 ;  /* 0x0000840201007387 */ /* 0x0001e20000100800 */
[----:B------:R-:W-:-:S06]  /*5a90*/  UMOV UR12, UR7 ;  /* 0x00000007000c7c82 */ /* 0x000fcc0008000000 */
[----:B------:R-:W-:Y:S05]  /*5aa0*/  @P0 BRA `(.L_x_3010) ;  /* 0xffffffb000480947 */ /* 0x000fea000383ffff */
.L_x_2963:
        /* <DEDUP_REMOVED lines=41> */
.L_x_3012:
[----:B------:R-:W-:Y:S05]  /*5d40*/  BSYNC B0 ;  /* 0x0000000000007941 */ /* 0x000fea0003800000 */
.L_x_3011:
        /* <DEDUP_REMOVED lines=44> */
.L_x_3014:
[----:B01----:R-:W0:Y:S02]  /*6010*/  S2R R7, SR_TID.X ;  /* 0x0000000000077919 */ /* 0x003e240000002100 */
.L_x_3015:
[----:B------:R-:W-:Y:S05]  /*6020*/  BSYNC B0 ;  /* 0x0000000000007941 */ /* 0x000fea0003800000 */
.L_x_3013:
        /* <DEDUP_REMOVED lines=15> */
.L_x_3016:
[C---:B-1----:R-:W-:Y:S02]  /*6120*/  LEA R0, R7.reuse, UR7, 0x2 ;  /* 0x0000000707007c11 */ /* 0x042fe4000f8e10ff */
[----:B--2---:R-:W-:Y:S02]  /*6130*/  SHF.R.S32.HI R2, RZ, 0x1f, R7 ;  /* 0x0000001fff027819 */ /* 0x004fe40000011407 */
[----:B0-----:R-:W-:Y:S01]  /*6140*/  MOV R4, UR4 ;  /* 0x0000000400047c02 */ /* 0x001fe20008000f00 */
[----:B------:R-:W0:Y:S01]  /*6150*/  LDS R9, [R0+0xa050] ;  /* 0x00a0500000097984 */ /* 0x000e220000000800 */
[----:B------:R-:W-:Y:S01]  /*6160*/  MOV R3, UR6 ;  /* 0x0000000600037c02 */ /* 0x000fe20008000f00 */
[----:B------:R-:W-:Y:S01]  /*6170*/  IMAD R6, R2, UR10, RZ ;  /* 0x0000000a02067c24 */ /* 0x000fe2000f8e02ff */
        /* <DEDUP_REMOVED lines=12> */
.L_x_2969:
[----:B------:R-:W-:Y:S01]  /*6240*/  HFMA2.MMA R111, -RZ, RZ, 0, 5.9604644775390625e-08 ;  /* 0x00000001ff6f7435 */ /* 0x000fe200000001ff */
[----:B------:R-:W-:Y:S02]  /*6250*/  MOV R148, R106 ;  /* 0x0000006a00947202 */ /* 0x000fe40000000f00 */
[----:B------:R-:W-:Y:S02]  /*6260*/  MOV R109, RZ ;  /* 0x000000ff006d7202 */ /* 0x000fe40000000f00 */
[----:B------:R-:W-:-:S07]  /*6270*/  MOV R108, 0xffffffff ;  /* 0xffffffff006c7802 */ /* 0x000fce0000000f00 */
[----:B--2--5:R-:W-:Y:S05]  /*6280*/  WARPSYNC.COLLECTIVE R108, `(.L_x_3017) ;  /* 0x000000006c087348 */ /* 0x024fea0003c00000 */
[----:B------:R0:W1:Y:S02]  /*6290*/  SHFL.UP P3, R114, R148, R111, R109 ;  /* 0x0400006f94727389 */ /* 0x000064000006006d */
[----:B012--5:R-:W-:Y:S01]  /*62a0*/  ENDCOLLECTIVE ;  /* 0x000000000000791b */ /* 0x027fe20003800000 */
.L_x_3017:
[----:B------:R-:W-:Y:S02]  /*62b0*/  MOV R148, R107 ;  /* 0x0000006b00947202 */ /* 0x000fe40000000f00 */
[----:B------:R-:W-:-:S07]  /*62c0*/  MOV R112, R114 ;  /* 0x0000007200707202 */ /* 0x000fce0000000f00 */
[----:B------:R-:W-:Y:S05]  /*62d0*/  WARPSYNC.COLLECTIVE R108, `(.L_x_3018) ;  /* 0x000000006c087348 */ /* 0x000fea0003c00000 */
[----:B------:R0:W1:Y:S02]  /*62e0*/  SHFL.UP P3, R114, R148, R111, R109 ;  /* 0x0400006f94727389 */ /* 0x000064000006006d */
[----:B01----:R-:W-:Y:S01]  /*62f0*/  ENDCOLLECTIVE ;  /* 0x000000000000791b */ /* 0x003fe20003800000 */
.L_x_3018:
        /* <DEDUP_REMOVED lines=10> */
.L_x_3019:
[----:B------:R-:W-:Y:S02]  /*63a0*/  MOV R148, R107 ;  /* 0x0000006b00947202 */ /* 0x000fe40000000f00 */
[----:B------:R-:W-:-:S07]  /*63b0*/  MOV R112, R114 ;  /* 0x0000007200707202 */ /* 0x000fce0000000f00 */
[----:B------:R-:W-:Y:S05]  /*63c0*/  WARPSYNC.COLLECTIVE R108, `(.L_x_3020) ;  /* 0x000000006c087348 */ /* 0x000fea0003c00000 */
[----:B------:R0:W1:Y:S02]  /*63d0*/  SHFL.UP P3, R114, R148, R111, R109 ;  /* 0x0400006f94727389 */ /* 0x000064000006006d */
[----:B01----:R-:W-:Y:S01]  /*63e0*/  ENDCOLLECTIVE ;  /* 0x000000000000791b */ /* 0x003fe20003800000 */
.L_x_3020:
        /* <DEDUP_REMOVED lines=10> */
.L_x_3021:
[----:B------:R-:W-:Y:S02]  /*6490*/  MOV R148, R107 ;  /* 0x0000006b00947202 */ /* 0x000fe40000000f00 */
[----:B------:R-:W-:-:S07]  /*64a0*/  MOV R112, R114 ;  /* 0x0000007200707202 */ /* 0x000fce0000000f00 */
[----:B------:R-:W-:Y:S05]  /*64b0*/  WARPSYNC.COLLECTIVE R108, `(.L_x_3022) ;  /* 0x000000006c087348 */ /* 0x000fea0003c00000 */
[----:B------:R0:W1:Y:S02]  /*64c0*/  SHFL.UP P3, R114, R148, R111, R109 ;  /* 0x0400006f94727389 */ /* 0x000064000006006d */
[----:B01----:R-:W-:Y:S01]  /*64d0*/  ENDCOLLECTIVE ;  /* 0x000000000000791b */ /* 0x003fe20003800000 */
.L_x_3022:
        /* <DEDUP_REMOVED lines=10> */
.L_x_3023:
[----:B------:R-:W-:Y:S02]  /*6580*/  MOV R148, R107 ;  /* 0x0000006b00947202 */ /* 0x000fe40000000f00 */
[----:B------:R-:W-:-:S07]  /*6590*/  MOV R112, R114 ;  /* 0x0000007200707202 */ /* 0x000fce0000000f00 */
[----:B------:R-:W-:Y:S05]  /*65a0*/  WARPSYNC.COLLECTIVE R108, `(.L_x_3024) ;  /* 0x000000006c087348 */ /* 0x000fea0003c00000 */
[----:B------:R0:W1:Y:S02]  /*65b0*/  SHFL.UP P3, R114, R148, R111, R109 ;  /* 0x0400006f94727389 */ /* 0x000064000006006d */
[----:B01----:R-:W-:Y:S01]  /*65c0*/  ENDCOLLECTIVE ;  /* 0x000000000000791b */ /* 0x003fe20003800000 */
.L_x_3024:
        /* <DEDUP_REMOVED lines=10> */
.L_x_3025:
[----:B------:R-:W-:Y:S02]  /*6670*/  MOV R148, R107 ;  /* 0x0000006b00947202 */ /* 0x000fe40000000f00 */
[----:B------:R-:W-:-:S07]  /*6680*/  MOV R112, R114 ;  /* 0x0000007200707202 */ /* 0x000fce0000000f00 */
[----:B------:R-:W-:Y:S05]  /*6690*/  WARPSYNC.COLLECTIVE R108, `(.L_x_3026) ;  /* 0x000000006c087348 */ /* 0x000fea0003c00000 */
[----:B------:R0:W1:Y:S02]  /*66a0*/  SHFL.UP P3, R114, R148, R111, R109 ;  /* 0x0400006f94727389 */ /* 0x000064000006006d */
[----:B01----:R-:W-:Y:S01]  /*66b0*/  ENDCOLLECTIVE ;  /* 0x000000000000791b */ /* 0x003fe20003800000 */
.L_x_3026:
[----:B------:R-:W-:Y:S01]  /*66c0*/  MOV R108, R114 ;  /* 0x00000072006c7202 */ /* 0x000fe20000000f00 */
[----:B------:R-:W-:Y:S06]  /*66d0*/  BRA `(.L_x_3027) ;  /* 0xffffffc000307947 */ /* 0x000fec000383ffff */
.L_x_2970:
        /* <DEDUP_REMOVED lines=8> */
.L_x_3029:
[----:B------:R-:W-:Y:S05]  /*6760*/  BSYNC B0 ;  /* 0x0000000000007941 */ /* 0x000fea0003800000 */
.L_x_3028:
[----:B------:R-:W-:Y:S05]  /*6770*/  BRA `(.L_x_3030) ;  /* 0xffffffc0001c7947 */ /* 0x000fea000383ffff */
.L_x_2971:
        /* <DEDUP_REMOVED lines=8> */
.L_x_3032:
[----:B------:R-:W-:Y:S05]  /*6800*/  BSYNC B0 ;  /* 0x0000000000007941 */ /* 0x000fea0003800000 */
.L_x_3031:
[----:B------:R-:W-:Y:S05]  /*6810*/  BRA `(.L_x_3033) ;  /* 0xffffffbc00fc7947 */ /* 0x000fea000383ffff */
.L_x_2972:
        /* <DEDUP_REMOVED lines=8> */
.L_x_3035:
[----:B------:R-:W-:Y:S05]  /*68a0*/  BSYNC B0 ;  /* 0x0000000000007941 */ /* 0x000fea0003800000 */
.L_x_3034:
        /* <DEDUP_REMOVED lines=9> */
.L_x_3036:
[----:B------:R-:W-:Y:S01]  /*6940*/  HFMA2.MMA R111, -RZ, RZ, 0, 0 ;  /* 0x00000000ff6f7435 */ /* 0x000fe200000001ff */
[----:B------:R-:W-:-:S10]  /*6950*/  MOV R109, R132 ;  /* 0x00000084006d7202 */ /* 0x000fd40000000f00 */
[----:B------:R-:W-:Y:S05]  /*6960*/  WARPSYNC.COLLECTIVE R108, `(.L_x_3037) ;  /* 0x000000006c087348 */ /* 0x000fea0003c00000 */
[----:B------:R0:W1:Y:S02]  /*6970*/  SHFL.IDX P3, R159, R109, R111, R112 ;  /* 0x0000006f6d9f7389 */ /* 0x0000640000060070 */
[----:B01----:R-:W-:Y:S01]  /*6980*/  ENDCOLLECTIVE ;  /* 0x000000000000791b */ /* 0x003fe20003800000 */
.L_x_3037:
[----:B------:R-:W-:Y:S02]  /*6990*/  MOV R109, R133 ;  /* 0x00000085006d7202 */ /* 0x000fe40000000f00 */
[----:B------:R-:W-:-:S07]  /*69a0*/  MOV R106, R159 ;  /* 0x0000009f006a7202 */ /* 0x000fce0000000f00 */
[----:B------:R-:W-:Y:S05]  /*69b0*/  WARPSYNC.COLLECTIVE R108, `(.L_x_3038) ;  /* 0x000000006c087348 */ /* 0x000fea0003c00000 */
[----:B------:R0:W1:Y:S02]  /*69c0*/  SHFL.IDX P3, R159, R109, R111, R112 ;  /* 0x0000006f6d9f7389 */ /* 0x0000640000060070 */
[----:B01----:R-:W-:Y:S01]  /*69d0*/  ENDCOLLECTIVE ;  /* 0x000000000000791b */ /* 0x003fe20003800000 */
.L_x_3038:
[----:B------:R-:W-:Y:S01]  /*69e0*/  MOV R107, R159 ;  /* 0x0000009f006b7202 */ /* 0x000fe20000000f00 */
[----:B------:R-:W-:Y:S06]  /*69f0*/  BRA `(.L_x_3039) ;  /* 0xffffffbc009c7947 */ /* 0x000fec000383ffff */
.L_x_2974:
[----:B------:R-:W-:Y:S01]  /*6a00*/  HFMA2.MMA R111, -RZ, RZ, 0, 5.9604644775390625e-08 ;  /* 0x00000001ff6f7435 */ /* 0x000fe200000001ff */
[----:B------:R-:W-:Y:S02]  /*6a10*/  MOV R159, R163 ;  /* 0x000000a3009f7202 */ /* 0x000fe40000000f00 */
[----:B------:R-:W-:Y:S02]  /*6a20*/  MOV R112, 0x1f ;  /* 0x0000001f00707802 */ /* 0x000fe40000000f00 */
[----:B------:R-:W-:-:S07]  /*6a30*/  MOV R108, 0xffffffff ;  /* 0xffffffff006c7802 */ /* 0x000fce0000000f00 */
[----:B-1----:R-:W-:Y:S05]  /*6a40*/  WARPSYNC.COLLECTIVE R108, `(.L_x_3040) ;  /* 0x000000006c087348 */ /* 0x002fea0003c00000 */
[----:B------:R0:W2:Y:S02]  /*6a50*/  SHFL.DOWN P6, R109, R159, R111, R112 ;  /* 0x0800006f9f6d7389 */ /* 0x0000a400000c0070 */
[----:B012---:R-:W-:Y:S01]  /*6a60*/  ENDCOLLECTIVE ;  /* 0x000000000000791b */ /* 0x007fe20003800000 */
.L_x_3040:
[----:B------:R-:W-:Y:S02]  /*6a70*/  MOV R159, R164 ;  /* 0x000000a4009f7202 */ /* 0x000fe40000000f00 */
[----:B------:R-:W-:-:S07]  /*6a80*/  MOV R165, R109 ;  /* 0x0000006d00a57202 */ /* 0x000fce0000000f00 */
[----:B------:R-:W-:Y:S05]  /*6a90*/  WARPSYNC.COLLECTIVE R108, `(.L_x_3041) ;  /* 0x000000006c087348 */ /* 0x000fea0003c00000 */
[----:B------:R0:W1:Y:S02]  /*6aa0*/  SHFL.DOWN P6, R109, R159, R111, R112 ;  /* 0x0800006f9f6d7389 */ /* 0x00006400000c0070 */
[----:B01----:R-:W-:Y:S01]  /*6ab0*/  ENDCOLLECTIVE ;  /* 0x000000000000791b */ /* 0x003fe20003800000 */
.L_x_3041:
        /* <DEDUP_REMOVED lines=9> */
.L_x_3042:
[----:B------:R-:W-:Y:S02]  /*6b50*/  MOV R159, R164 ;  /* 0x000000a4009f7202 */ /* 0x000fe40000000f00 */
[----:B------:R-:W-:-:S07]  /*6b60*/  MOV R165, R109 ;  /* 0x0000006d00a57202 */ /* 0x000fce0000000f00 */
[----:B------:R-:W-:Y:S05]  /*6b70*/  WARPSYNC.COLLECTIVE R108, `(.L_x_3043) ;  /* 0x000000006c087348 */ /* 0x000fea0003c00000 */
[----:B------:R0:W1:Y:S02]  /*6b80*/  SHFL.DOWN P6, R109, R159, R111, R112 ;  /* 0x0800006f9f6d7389 */ /* 0x00006400000c0070 */
[----:B01----:R-:W-:Y:S01]  /*6b90*/  ENDCOLLECTIVE ;  /* 0x000000000000791b */ /* 0x003fe20003800000 */
.L_x_3043:
        /* <DEDUP_REMOVED lines=9> */
.L_x_3044:
[----:B------:R-:W-:Y:S02]  /*6c30*/  MOV R159, R164 ;  /* 0x000000a4009f7202 */ /* 0x000fe40000000f00 */
[----:B------:R-:W-:-:S07]  /*6c40*/  MOV R165, R109 ;  /* 0x0000006d00a57202 */ /* 0x000fce0000000f00 */
[----:B------:R-:W-:Y:S05]  /*6c50*/  WARPSYNC.COLLECTIVE R108, `(.L_x_3045) ;  /* 0x000000006c087348 */ /* 0x000fea0003c00000 */
[----:B------:R0:W1:Y:S02]  /*6c60*/  SHFL.DOWN P6, R109, R159, R111, R112 ;  /* 0x0800006f9f6d7389 */ /* 0x00006400000c0070 */
[----:B01----:R-:W-:Y:S01]  /*6c70*/  ENDCOLLECTIVE ;  /* 0x000000000000791b */ /* 0x003fe20003800000 */
.L_x_3045:
        /* <DEDUP_REMOVED lines=9> */
.L_x_3046:
[----:B------:R-:W-:Y:S02]  /*6d10*/  MOV R159, R164 ;  /* 0x000000a4009f7202 */ /* 0x000fe40000000f00 */
[----:B------:R-:W-:-:S07]  /*6d20*/  MOV R165, R109 ;  /* 0x0000006d00a57202 */ /* 0x000fce0000000f00 */
[----:B------:R-:W-:Y:S05]  /*6d30*/  WARPSYNC.COLLECTIVE R108, `(.L_x_3047) ;  /* 0x000000006c087348 */ /* 0x000fea0003c00000 */
[----:B------:R0:W1:Y:S02]  /*6d40*/  SHFL.DOWN P6, R109, R159, R111, R112 ;  /* 0x0800006f9f6d7389 */ /* 0x00006400000c0070 */
[----:B01----:R-:W-:Y:S01]  /*6d50*/  ENDCOLLECTIVE ;  /* 0x000000000000791b */ /* 0x003fe20003800000 */
.L_x_3047:
        /* <DEDUP_REMOVED lines=9> */
.L_x_3048:
[----:B------:R-:W-:Y:S02]  /*6df0*/  MOV R159, R164 ;  /* 0x000000a4009f7202 */ /* 0x000fe40000000f00 */
[----:B------:R-:W-:-:S07]  /*6e00*/  MOV R165, R109 ;  /* 0x0000006d00a57202 */ /* 0x000fce0000000f00 */
[----:B------:R-:W-:Y:S05]  /*6e10*/  WARPSYNC.COLLECTIVE R108, `(.L_x_3049) ;  /* 0x000000006c087348 */ /* 0x000fea0003c00000 */
[----:B------:R0:W1:Y:S02]  /*6e20*/  SHFL.DOWN P6, R109, R159, R111, R112 ;  /* 0x0800006f9f6d7389 */ /* 0x00006400000c0070 */
[----:B01----:R-:W-:Y:S01]  /*6e30*/  ENDCOLLECTIVE ;  /* 0x000000000000791b */ /* 0x003fe20003800000 */
.L_x_3049:
        /* <DEDUP_REMOVED lines=9> */
.L_x_3050:
[----:B------:R-:W-:Y:S02]  /*6ed0*/  MOV R109, R164 ;  /* 0x000000a4006d7202 */ /* 0x000fe40000000f00 */
[----:B------:R-:W-:-:S07]  /*6ee0*/  MOV R165, R159 ;  /* 0x0000009f00a57202 */ /* 0x000fce0000000f00 */
[----:B------:R-:W-:Y:S05]  /*6ef0*/  WARPSYNC.COLLECTIVE R108, `(.L_x_3051) ;  /* 0x000000006c087348 */ /* 0x000fea0003c00000 */
[----:B------:R0:W1:Y:S02]  /*6f00*/  SHFL.IDX P3, R159, R109, R111, R112 ;  /* 0x0000006f6d9f7389 */ /* 0x0000640000060070 */
[----:B01----:R-:W-:Y:S01]  /*6f10*/  ENDCOLLECTIVE ;  /* 0x000000000000791b */ /* 0x003fe20003800000 */
.L_x_3051:
[----:B------:R-:W-:Y:S01]  /*6f20*/  HFMA2.MMA R111, -RZ, RZ, 0, 5.9604644775390625e-08 ;  /* 0x00000001ff6f7435 */ /* 0x000fe200000001ff */
[----:B------:R0:W-:Y:S02]  /*6f30*/  STL [R1+0x40], R159 ;  /* 0x0000409f01007387 */ /* 0x0001e40000100800 */
[----:B0-----:R-:W-:-:S08]  /*6f40*/  MOV R159, R163 ;  /* 0x000000a3009f7202 */ /* 0x001fd00000000f00 */
[----:B------:R-:W-:Y:S05]  /*6f50*/  WARPSYNC.COLLECTIVE R108, `(.L_x_3052) ;  /* 0x000000006c087348 */ /* 0x000fea0003c00000 */
[----:B------:R0:W1:Y:S02]  /*6f60*/  SHFL.DOWN P6, R109, R159, R111, R112 ;  /* 0x0800006f9f6d7389 */ /* 0x00006400000c0070 */
[----:B01----:R-:W-:Y:S01]  /*6f70*/  ENDCOLLECTIVE ;  /* 0x000000000000791b */ /* 0x003fe20003800000 */
.L_x_3052:
[----:B------:R-:W-:Y:S02]  /*6f80*/  MOV R159, R164 ;  /* 0x000000a4009f7202 */ /* 0x000fe40000000f00 */
[----:B------:R-:W-:-:S07]  /*6f90*/  MOV R163, R109 ;  /* 0x0000006d00a37202 */ /* 0x000fce0000000f00 */
[----:B------:R-:W-:Y:S05]  /*6fa0*/  WARPSYNC.COLLECTIVE R108, `(.L_x_3053) ;  /* 0x000000006c087348 */ /* 0x000fea0003c00000 */
[----:B------:R0:W1:Y:S02]  /*6fb0*/  SHFL.DOWN P6, R109, R159, R111, R112 ;  /* 0x0800006f9f6d7389 */ /* 0x00006400000c0070 */
[----:B01----:R-:W-:Y:S01]  /*6fc0*/  ENDCOLLECTIVE ;  /* 0x000000000000791b */ /* 0x003fe20003800000 */
.L_x_3053:
[----:B------:R-:W-:Y:S01]  /*6fd0*/  HFMA2.MMA R111, -RZ, RZ, 0, 0 ;  /* 0x00000000ff6f7435 */ /* 0x000fe200000001ff */
[----:B------:R0:W-:Y:S02]  /*6fe0*/  STL [R1+0x3c], R109 ;  /* 0x00003c6d01007387 */ /* 0x0001e40000100800 */
[----:B0-----:R-:W-:-:S08]  /*6ff0*/  MOV R109, R100 ;  /* 0x00000064006d7202 */ /* 0x001fd00000000f00 */
[----:B------:R-:W-:Y:S05]  /*7000*/  WARPSYNC.COLLECTIVE R108, `(.L_x_3054) ;  /* 0x000000006c087348 */ /* 0x000fea0003c00000 */
[----:B------:R0:W1:Y:S02]  /*7010*/  SHFL.IDX P3, R159, R109, R111, R112 ;  /* 0x0000006f6d9f7389 */ /* 0x0000640000060070 */
[----:B01----:R-:W-:Y:S01]  /*7020*/  ENDCOLLECTIVE ;  /* 0x000000000000791b */ /* 0x003fe20003800000 */
.L_x_3054:
[----:B------:R-:W-:Y:S02]  /*7030*/  MOV R109, R101 ;  /* 0x00000065006d7202 */ /* 0x000fe40000000f00 */
[----:B------:R-:W-:-:S07]  /*7040*/  MOV R164, R159 ;  /* 0x0000009f00a47202 */ /* 0x000fce0000000f00 */
[----:B------:R-:W-:Y:S05]  /*7050*/  WARPSYNC.COLLECTIVE R108, `(.L_x_3055) ;  /* 0x000000006c087348 */ /* 0x000fea0003c00000 */
[----:B------:R0:W1:Y:S02]  /*7060*/  SHFL.IDX P3, R159, R109, R111, R112 ;  /* 0x0000006f6d9f7389 */ /* 0x0000640000060070 */
[----:B01----:R-:W-:Y:S01]  /*7070*/  ENDCOLLECTIVE ;  /* 0x000000000000791b */ /* 0x003fe20003800000 */
.L_x_3055:
[----:B------:R-:W-:Y:S01]  /*7080*/  MOV R109, R159 ;  /* 0x0000009f006d7202 */ /* 0x000fe20000000f00 */
[----:B------:R-:W-:Y:S06]  /*7090*/  BRA `(.L_x_3056) ;  /* 0xffffffbc00e07947 */ /* 0x000fec000383ffff */
.L_x_3057:
        /* <DEDUP_REMOVED lines=14> */
.L_x_10940:


//--------------------- .text._Z25selective_scan_bwd_kernelI32Selective_Scan_bwd_kernel_traitsILi128ELi16ELb1ELb1ELb1ELb0ELb1EffEEv12SSMParamsBwd --------------------------
	.section	.text._Z25selective_scan_bwd_kernelI32Selective_Scan_bwd_kernel_traitsILi128ELi16ELb1ELb1ELb1ELb0ELb1EffEEv12SSMParamsBwd,"ax",@progbits
	.align	128
        .global         _Z25selective_scan_bwd_kernelI32Selective_Scan_bwd_kernel_traitsILi128ELi16ELb1ELb1ELb1ELb0ELb1EffEEv12SSMParamsBwd
        .type           _Z25selective_scan_bwd_kernelI32Selective_Scan_bwd_kernel_traitsILi128ELi16ELb1ELb1ELb1ELb0ELb1EffEEv12SSMParamsBwd,@function
        .size           _Z25selective_scan_bwd_kernelI32Selective_Scan_bwd_kernel_traitsILi128ELi16ELb1ELb1ELb1ELb0ELb1EffEEv12SSMParamsBwd,(.L_x_10941 - _Z25selective_scan_bwd_kernelI32Selective_Scan_bwd_kernel_traitsILi128ELi16ELb1ELb1ELb1ELb0ELb1EffEEv12SSMParamsBwd)
        .other          _Z25selective_scan_bwd_kernelI32Selective_Scan_bwd_kernel_traitsILi128ELi16ELb1ELb1ELb1ELb0ELb1EffEEv12SSMParamsBwd,@"STO_CUDA_ENTRY STV_DEFAULT"
_Z25selective_scan_bwd_kernelI32Selective_Scan_bwd_kernel_traitsILi128ELi16ELb1ELb1ELb1ELb0ELb1EffEEv12SSMParamsBwd:
.text._Z25selective_scan_bwd_kernelI32Selective_Scan_bwd_kernel_traitsILi128ELi16ELb1ELb1ELb1ELb0ELb1EffEEv12SSMParamsBwd:
        /* <DEDUP_REMOVED lines=31> */
[----:B------:R-:W-:Y:S01]  /*01f0*/  ULDC.64 UR6, c[0x0][0x310] ;  /* 0x0000c40000067ab9 */ /* 0x000fe20000000a00 */
[----:B------:R-:W2:Y:S04]  /*0200*/  @P0 LDG.E R2, desc[UR18][R2.64] ;  /* 0x0000001202020981 */ /* 0x000ea8000c1e1900 */
[----:B------:R-:W3:Y:S01]  /*0210*/  @P1 LDG.E R4, desc[UR18][R4.64] ;  /* 0x0000001204041981 */ /* 0x000ee2000c1e1900 */
[----:B------:R-:W-:Y:S01]  /*0220*/  MOV R0, UR34 ;  /* 0x0000002200007c02 */ /* 0x000fe20008000f00 */
[----:B------:R-:W-:Y:S02]  /*0230*/  UISETP.NE.U32.AND UP0, UPT, UR6, URZ, UPT ;  /* 0x0000003f0600728c */ /* 0x000fe4000bf05070 */
[----:B0-----:R-:W-:Y:S01]  /*0240*/  USHF.R.S32.HI UR4, URZ, 0x1f, UR11 ;  /* 0x0000001f3f047899 */ /* 0x001fe2000801140b */
[----:B------:R-:W-:Y:S01]  /*0250*/  IABS R0, R0 ;  /* 0x0000000000007213 */ /* 0x000fe20000000000 */
[----:B------:R-:W-:Y:S01]  /*0260*/  UISETP.NE.AND.EX UP0, UPT, UR7, URZ, UPT, UP0 ;  /* 0x0000003f0700728c */ /* 0x000fe2000bf05300 */
[----:B------:R0:W-:Y:S01]  /*0270*/  STL [R1+0x64], RZ ;  /* 0x000064ff01007387 */ /* 0x0001e20000100800 */
[----:B------:R-:W-:Y:S01]  /*0280*/  UISETP.NE.U32.AND UP1, UPT, UR24, URZ, UPT ;  /* 0x0000003f1800728c */ /* 0x000fe2000bf25070 */
[----:B------:R-:W-:Y:S01]  /*0290*/  R2UR UR38, R0 ;  /* 0x00000000002672ca */ /* 0x000fe200000e0000 */
[----:B------:R-:W-:Y:S01]  /*02a0*/  ULDC.64 UR6, c[0x0][0x290] ;  /* 0x0000a40000067ab9 */ /* 0x000fe20000000a00 */
[----:B------:R-:W-:Y:S01]  /*02b0*/  UIMAD UR5, UR4, UR16, URZ ;  /* 0x00000010040572a4 */ /* 0x000fe2000f8e023f */
[----:B------:R0:W-:Y:S01]  /*02c0*/  STL [R1+0x60], RZ ;  /* 0x000060ff01007387 */ /* 0x0001e20000100800 */
[----:B------:R-:W-:-:S02]  /*02d0*/  UIMAD UR32, UR4, UR6, URZ ;  /* 0x00000006042072a4 */ /* 0x000fc4000f8e023f */
[----:B------:R-:W-:Y:S02]  /*02e0*/  UISETP.NE.AND.EX UP1, UPT, UR25, URZ, UPT, UP1 ;  /* 0x0000003f1900728c */ /* 0x000fe4000bf25310 */
[----:B------:R-:W-:Y:S02]  /*02f0*/  UIMAD.WIDE.U32 UR20, UR11, UR6, URZ ;  /* 0x000000060b1472a5 */ /* 0x000fe4000f8e003f */
[----:B------:R-:W-:Y:S02]  /*0300*/  UIMAD UR32, UR11, UR7, UR32 ;  /* 0x000000070b2072a4 */ /* 0x000fe4000f8e0220 */
[----:B------:R-:W-:Y:S01]  /*0310*/  UIMAD.WIDE.U32 UR26, UR11, UR16, URZ ;  /* 0x000000100b1a72a5 */ /* 0x000fe2000f8e003f */
[----:B------:R-:W1:Y:S01]  /*0320*/  I2F.RP R0, UR38 ;  /* 0x0000002600007d06 */ /* 0x000e620008209400 */
[----:B------:R-:W-:Y:S01]  /*0330*/  ULDC.64 UR6, c[0x0][0x240] ;  /* 0x0000900000067ab9 */ /* 0x000fe20000000a00 */
[----:B------:R-:W-:Y:S02]  /*0340*/  UIMAD UR33, UR4, UR8, URZ ;  /* 0x00000008042172a4 */ /* 0x000fe4000f8e023f */
[----:B------:R-:W-:-:S02]  /*0350*/  UIMAD UR16, UR4, UR6, URZ ;  /* 0x00000006041072a4 */ /* 0x000fc4000f8e023f */
[----:B------:R-:W-:Y:S02]  /*0360*/  UIMAD UR17, UR11, UR17, UR5 ;  /* 0x000000110b1172a4 */ /* 0x000fe4000f8e0205 */
[----:B------:R-:W-:Y:S02]  /*0370*/  UIMAD.WIDE.U32 UR14, UR11, UR8, URZ ;  /* 0x000000080b0e72a5 */ /* 0x000fe4000f8e003f */
[----:B------:R-:W-:Y:S02]  /*0380*/  UIMAD UR33, UR11, UR9, UR33 ;  /* 0x000000090b2172a4 */ /* 0x000fe4000f8e0221 */
[----:B------:R-:W-:Y:S02]  /*0390*/  UIMAD.WIDE.U32 UR8, UR11, UR6, URZ ;  /* 0x000000060b0872a5 */ /* 0x000fe4000f8e003f */
[----:B------:R-:W-:Y:S01]  /*03a0*/  UIMAD UR16, UR11, UR7, UR16 ;  /* 0x000000070b1072a4 */ /* 0x000fe2000f8e0210 */
[----:B-1----:R-:W1:Y:S01]  /*03b0*/  MUFU.RCP R0, R0 ;  /* 0x0000000000007308 */ /* 0x002e620000001000 */
[----:B------:R-:W-:-:S02]  /*03c0*/  UIMAD UR13, UR4, UR22, URZ ;  /* 0x00000016040d72a4 */ /* 0x000fc4000f8e023f */
[----:B------:R-:W-:Y:S02]  /*03d0*/  UIMAD.WIDE.U32 UR6, UR11, UR22, URZ ;  /* 0x000000160b0672a5 */ /* 0x000fe4000f8e003f */
[----:B------:R-:W-:Y:S01]  /*03e0*/  UISETP.NE.U32.AND UP2, UPT, UR36, URZ, UPT ;  /* 0x0000003f2400728c */ /* 0x000fe2000bf45070 */
[----:B------:R-:W-:Y:S01]  /*03f0*/  UMOV UR22, URZ ;  /* 0x0000003f00167c82 */ /* 0x000fe20008000000 */
[----:B------:R-:W-:Y:S02]  /*0400*/  @UP1 ULEA UR22, UP3, UR10, UR24, 0x2 ;  /* 0x000000180a161291 */ /* 0x000fe4000f86103f */
[----:B------:R-:W-:Y:S01]  /*0410*/  UIMAD UR13, UR11, UR23, UR13 ;  /* 0x000000170b0d72a4 */ /* 0x000fe2000f8e020d */
[----:B------:R-:W-:Y:S02]  /*0420*/  UMOV UR24, URZ ;  /* 0x0000003f00187c82 */ /* 0x000fe40008000000 */
[----:B------:R-:W-:Y:S01]  /*0430*/  UMOV UR23, URZ ;  /* 0x0000003f00177c82 */ /* 0x000fe20008000000 */
[----:B------:R-:W-:-:S02]  /*0440*/  @UP1 ULEA.HI.X UR23, UR10, UR25, UR12, 0x2, UP3 ;  /* 0x000000190a171291 */ /* 0x000fc400098f140c */
[----:B------:R-:W-:Y:S01]  /*0450*/  UISETP.NE.AND.EX UP1, UPT, UR37, URZ, UPT, UP2 ;  /* 0x0000003f2500728c */ /* 0x000fe2000bf25320 */
[----:B-1----:R-:W-:Y:S01]  /*0460*/  IADD3 R0, R0, 0xffffffe, RZ ;  /* 0x0ffffffe00007810 */ /* 0x002fe20007ffe0ff */
[----:B------:R-:W-:Y:S01]  /*0470*/  UMOV UR4, URZ ;  /* 0x0000003f00047c82 */ /* 0x000fe20008000000 */
[----:B------:R-:W-:Y:S01]  /*0480*/  UMOV UR25, URZ ;  /* 0x0000003f00197c82 */ /* 0x000fe20008000000 */
[----:B------:R-:W-:Y:S02]  /*0490*/  UIMAD UR35, UR12, UR28, URZ ;  /* 0x0000001c0c2372a4 */ /* 0x000fe4000f8e023f */
[----:B------:R-:W-:Y:S01]  /*04a0*/  UIADD3 UR21, UR21, UR32, URZ ;  /* 0x0000002015157290 */ /* 0x000fe2000fffe03f */
[----:B------:R-:W1:Y:S01]  /*04b0*/  F2I.FTZ.U32.TRUNC.NTZ R0, R0 ;  /* 0x0000000000007305 */ /* 0x000e62000021f000 */
[----:B------:R-:W-:Y:S02]  /*04c0*/  UIADD3 UR15, UR15, UR33, URZ ;  /* 0x000000210f0f7290 */ /* 0x000fe4000fffe03f */
[----:B------:R-:W-:-:S02]  /*04d0*/  UIADD3 UR9, UR9, UR16, URZ ;  /* 0x0000001009097290 */ /* 0x000fc4000fffe03f */
[----:B------:R-:W-:Y:S02]  /*04e0*/  @UP1 ULEA UR24, UP2, UR10, UR36, 0x2 ;  /* 0x000000240a181291 */ /* 0x000fe4000f84103f */
[----:B------:R-:W-:Y:S02]  /*04f0*/  UIADD3 UR7, UR7, UR13, URZ ;  /* 0x0000000d07077290 */ /* 0x000fe4000fffe03f */
        /* <DEDUP_REMOVED lines=21> */
[----:B------:R-:W-:Y:S02]  /*0650*/  UISETP.GT.U32.AND UP4, UPT, UR38, UR12, UPT ;  /* 0x0000000c2600728c */ /* 0x000fe4000bf84070 */
[----:B------:R-:W-:-:S02]  /*0660*/  UIMAD.WIDE.U32 UR30, UR10, UR30, UR20 ;  /* 0x0000001e0a1e72a5 */ /* 0x000fc4000f8e0014 */
[----:B------:R-:W-:Y:S01]  /*0670*/  UIMAD UR33, UR10, UR29, UR27 ;  /* 0x0000001d0a2172a4 */ /* 0x000fe2000f8e021b */
[----:B------:R-:W-:Y:S01]  /*0680*/  ULDC UR21, c[0x0][0x224] ;  /* 0x0000890000157ab9 */ /* 0x000fe20000000800 */
[----:B------:R-:W-:Y:S02]  /*0690*/  ULOP3.LUT UR20, UR10, UR34, URZ, 0x3c, !UPT ;  /* 0x000000220a147292 */ /* 0x000fe4000f8e3c3f */
[----:B------:R-:W-:-:S03]  /*06a0*/  ULEA UR27, UR21, 0xfffff800, 0xb ;  /* 0xfffff800151b7891 */ /* 0x000fc6000f8e583f */
[----:B------:R-:W-:Y:S02]  /*06b0*/  @!UP4 UIADD3 UR12, UR12, -UR38, URZ ;  /* 0x800000260c0cc290 */ /* 0x000fe4000fffe03f */
[----:B------:R-:W-:Y:S02]  /*06c0*/  @!UP4 UIADD3 UR35, UR35, 0x1, URZ ;  /* 0x000000012323c890 */ /* 0x000fe4000fffe03f */
[----:B------:R-:W-:Y:S02]  /*06d0*/  UISETP.GE.U32.AND UP3, UPT, UR12, UR38, UPT ;  /* 0x000000260c00728c */ /* 0x000fe4000bf66070 */
[----:B------:R-:W-:Y:S02]  /*06e0*/  UISETP.GE.AND UP2, UPT, UR20, URZ, UPT ;  /* 0x0000003f1400728c */ /* 0x000fe4000bf46270 */
[----:B------:R-:W-:Y:S02]  /*06f0*/  USHF.R.S32.HI UR20, URZ, 0x1f, UR27 ;  /* 0x0000001f3f147899 */ /* 0x000fe4000801141b */
[----:B------:R-:W-:-:S02]  /*0700*/  UIADD3 UR4, UP5, UR27, UR4, URZ ;  /* 0x000000041b047290 */ /* 0x000fc4000ffbe03f */
[----:B------:R-:W-:Y:S02]  /*0710*/  UIMAD.WIDE.U32 UR28, UR10, UR28, UR14 ;  /* 0x0000001c0a1c72a5 */ /* 0x000fe4000f8e000e */
[----:B------:R-:W-:Y:S01]  /*0720*/  UIADD3.X UR17, UR20, UR5, UR17, UP5, !UPT ;  /* 0x0000000514117290 */ /* 0x000fe2000affe411 */
[----:B------:R-:W-:Y:S01]  /*0730*/  ULDC.64 UR14, c[0x0][0x2f0] ;  /* 0x0000bc00000e7ab9 */ /* 0x000fe20000000a00 */
[----:B------:R-:W-:Y:S02]  /*0740*/  @UP3 UIADD3 UR35, UR35, 0x1, URZ ;  /* 0x0000000123233890 */ /* 0x000fe4000fffe03f */
[----:B------:R-:W-:Y:S02]  /*0750*/  ULEA UR14, UP4, UR4, UR14, 0x2 ;  /* 0x0000000e040e7291 */ /* 0x000fe4000f88103f */
[----:B------:R-:W-:Y:S02]  /*0760*/  UIADD3 UR26, UP3, UR27, UR30, URZ ;  /* 0x0000001e1b1a7290 */ /* 0x000fe4000ff7e03f */
[----:B------:R-:W-:Y:S01]  /*0770*/  ULEA.HI.X UR15, UR4, UR15, UR17, 0x2, UP4 ;  /* 0x0000000f040f7291 */ /* 0x000fe2000a0f1411 */
[----:B------:R-:W-:-:S02]  /*0780*/  UMOV UR12, UR35 ;  /* 0x00000023000c7c82 */ /* 0x000fc40008000000 */
[----:B------:R-:W-:Y:S01]  /*0790*/  ULDC.64 UR4, c[0x0][0x2f8] ;  /* 0x0000be0000047ab9 */ /* 0x000fe20000000a00 */
[----:B------:R-:W-:Y:S02]  /*07a0*/  UIADD3.X UR30, UR20, UR31, UR32, UP3, !UPT ;  /* 0x0000001f141e7290 */ /* 0x000fe40009ffe420 */
[----:B------:R-:W-:Y:S02]  /*07b0*/  ULEA UR17, UP3, UR26, UR4, 0x2 ;  /* 0x000000041a117291 */ /* 0x000fe4000f86103f */
[----:B------:R-:W-:Y:S02]  /*07c0*/  @!UP2 UIADD3 UR12, -UR12, URZ, URZ ;  /* 0x0000003f0c0ca290 */ /* 0x000fe4000fffe13f */
[----:B------:R-:W-:Y:S02]  /*07d0*/  UIADD3 UR4, UP2, UR27, UR28, URZ ;  /* 0x0000001c1b047290 */ /* 0x000fe4000ff5e03f */
[----:B------:R-:W-:Y:S02]  /*07e0*/  @!UP1 ULOP3.LUT UR12, URZ, UR34, URZ, 0x33, !UPT ;  /* 0x000000223f0c9292 */ /* 0x000fe4000f8e333f */
[----:B------:R-:W-:-:S02]  /*07f0*/  UIADD3.X UR28, UR20, UR29, UR33, UP2, !UPT ;  /* 0x0000001d141c7290 */ /* 0x000fc400097fe421 */
[----:B------:R-:W-:Y:S02]  /*0800*/  USHF.R.S32.HI UR29, URZ, 0x1f, UR12 ;  /* 0x0000001f3f1d7899 */ /* 0x000fe4000801140c */
[----:B------:R-:W-:Y:S02]  /*0810*/  ULEA.HI.X UR26, UR26, UR5, UR30, 0x2, UP3 ;  /* 0x000000051a1a7291 */ /* 0x000fe400098f141e */
[----:B------:R-:W-:Y:S01]  /*0820*/  ULEA UR48, UP1, UR4, UR48, 0x2 ;  /* 0x0000003004307291 */ /* 0x000fe2000f82103f */
[----:B------:R-:W-:Y:S02]  /*0830*/  ULDC.64 UR30, c[0x0][0x258] ;  /* 0x00009600001e7ab9 */ /* 0x000fe40000000a00 */
[----:B------:R-:W-:Y:S02]  /*0840*/  UIMAD UR5, UR29, UR30, URZ ;  /* 0x0000001e1d0572a4 */ /* 0x000fe4000f8e023f */
[----:B------:R-:W-:Y:S02]  /*0850*/  ULEA.HI.X UR49, UR4, UR49, UR28, 0x2, UP1 ;  /* 0x0000003104317291 */ /* 0x000fe400088f141c */
[----:B------:R-:W-:-:S02]  /*0860*/  UIMAD UR16, UR12, UR31, UR5 ;  /* 0x0000001f0c1072a4 */ /* 0x000fc4000f8e0205 */
[----:B------:R-:W-:Y:S01]  /*0870*/  UIMAD.WIDE.U32 UR8, UR12, UR30, UR8 ;  /* 0x0000001e0c0872a5 */ /* 0x000fe2000f8e0008 */
[----:B------:R-:W-:Y:S01]  /*0880*/  ULDC.64 UR4, c[0x0][0x278] ;  /* 0x00009e0000047ab9 */ /* 0x000fe20000000a00 */
[----:B------:R-:W-:Y:S01]  /*0890*/  @UP0 ULDC UR28, c[0x0][0x21c] ;  /* 0x00008700001c0ab9 */ /* 0x000fe20000000800 */
[----:B------:R-:W-:Y:S02]  /*08a0*/  UIMAD UR13, UR29, UR4, URZ ;  /* 0x000000041d0d72a4 */ /* 0x000fe4000f8e023f */
[----:B------:R-:W-:Y:S02]  /*08b0*/  UIADD3 UR8, UP1, UR27, UR8, URZ ;  /* 0x000000081b087290 */ /* 0x000fe4000ff3e03f */
[----:B------:R-:W-:Y:S02]  /*08c0*/  UIADD3 UR9, UR9, UR16, URZ ;  /* 0x0000001009097290 */ /* 0x000fe4000fffe03f */
[----:B------:R-:W-:Y:S02]  /*08d0*/  UIMAD UR16, UR12, UR5, UR13 ;  /* 0x000000050c1072a4 */ /* 0x000fe4000f8e020d */
[----:B------:R-:W-:Y:S01]  /*08e0*/  ULEA UR50, UP2, UR8, UR50, 0x2 ;  /* 0x0000003208327291 */ /* 0x000fe2000f84103f */
[----:B------:R-:W-:Y:S01]  /*08f0*/  @UP0 ULDC UR13, c[0x0][0x214] ;  /* 0x00008500000d0ab9 */ /* 0x000fe20000000800 */
        /* <DEDUP_REMOVED lines=8> */
[----:B------:R-:W-:Y:S02]  /*0980*/  UIADD3 UR16, UR7, UR16, URZ ;  /* 0x0000001007107290 */ /* 0x000fe4000fffe03f */
[----:B------:R-:W-:Y:S02]  /*0990*/  @UP0 UIMAD UR13, UR13, UR28, URZ ;  /* 0x0000001c0d0d02a4 */ /* 0x000fe4000f8e023f */
[----:B------:R-:W-:Y:S01]  /*09a0*/  UIADD3.X UR53, UR20, UR16, URZ, UP2, !UPT ;  /* 0x0000001014357290 */ /* 0x000fe200097fe43f */
[----:B------:R-:W-:Y:S02]  /*09b0*/  ULDC.64 UR8, c[0x0][0x2e0] ;  /* 0x0000b80000087ab9 */ /* 0x000fe40000000a00 */
        /* <DEDUP_REMOVED lines=16> */
[----:B------:R-:W-:Y:S01]  /*0ac0*/  ULDC UR13, c[0x0][0x224] ;  /* 0x00008900000d7ab9 */ /* 0x000fe20000000800 */
        /* <DEDUP_REMOVED lines=10> */
.L_x_3105:
[----:B------:R-:W-:Y:S01]  /*0b70*/  BAR.SYNC.DEFER_BLOCKING 0x0 ;  /* 0x0000000000007b1d */ /* 0x000fe20000010000 */
[----:B------:R-:W-:Y:S02]  /*0b80*/  SHF.L.U32 R41, R0, 0x2, RZ ;  /* 0x0000000200297819 */ /* 0x000fe400000006ff */
[----:B0-----:R-:W-:Y:S02]  /*0b90*/  MOV R4, UR14 ;  /* 0x0000000e00047c02 */ /* 0x001fe40008000f00 */
[----:B------:R-:W-:-:S03]  /*0ba0*/  LOP3.LUT R41, R41, 0xffffff80, RZ, 0xc0, !PT ;  /* 0xffffff8029297812 */ /* 0x000fc600078ec0ff */
[----:B------:R-:W0:Y:S01]  /*0bb0*/  LDC.64 R42, c[0x0][0x2a0] ;  /* 0x0000a800ff2a7b82 */ /* 0x000e220000000a00 */
[----:B------:R-:W-:Y:S01]  /*0bc0*/  MOV R5, UR15 ;  /* 0x0000000f00057c02 */ /* 0x000fe20008000f00 */
[----:B------:R-:W1:Y:S01]  /*0bd0*/  S2R R109, SR_LANEID ;  /* 0x00000000006d7919 */ /* 0x000e620000000000 */
[----:B------:R-:W-:Y:S01]  /*0be0*/  LOP3.LUT R79, R41, 0x1f, R0, 0xf8, !PT ;  /* 0x0000001f294f7812 */ /* 0x000fe200078ef800 */
[----:B------:R-:W-:Y:S01]  /*0bf0*/  ULDC UR26, c[0x0][0x224] ;  /* 0x00008900001a7ab9 */ /* 0x000fe20000000800 */
[----:B------:R-:W-:Y:S02]  /*0c00*/  MOV R12, UR16 ;  /* 0x00000010000c7c02 */ /* 0x000fe40008000f00 */
[----:B------:R-:W-:Y:S01]  /*0c10*/  MOV R13, UR17 ;  /* 0x00000011000d7c02 */ /* 0x000fe20008000f00 */
[----:B------:R-:W-:Y:S01]  /*0c20*/  IMAD.WIDE R4, R79, 0x10, R4 ;  /* 0x000000104f047825 */ /* 0x000fe200078e0204 */
[----:B------:R-:W-:Y:S01]  /*0c30*/  USHF.R.S32.HI UR54, URZ, 0x1f, UR10 ;  /* 0x0000001f3f367899 */ /* 0x000fe2000801140a */
[----:B------:R-:W3:Y:S01]  /*0c40*/  LDC.64 R44, c[0x0][0x318] ;  /* 0x0000c600ff2c7b82 */ /* 0x000ee20000000a00 */
[----:B------:R-:W-:Y:S01]  /*0c50*/  ULDC.64 UR8, c[0x0][0x2a8] ;  /* 0x0000aa0000087ab9 */ /* 0x000fe20000000a00 */
[----:B------:R-:W-:Y:S01]  /*0c60*/  USHF.R.S32.HI UR32, URZ, 0x1f, UR11 ;  /* 0x0000001f3f207899 */ /* 0x000fe2000801140b */
[----:B------:R-:W4:Y:S01]  /*0c70*/  LDL.LU R134, [R1+0x64] ;  /* 0x0000640001867983 */ /* 0x000f220000300800 */
[----:B------:R-:W-:-:S03]  /*0c80*/  ULDC.64 UR30, c[0x0][0x320] ;  /* 0x0000c800001e7ab9 */ /* 0x000fc60000000a00 */
[----:B------:R-:W5:Y:S01]  /*0c90*/  LDG.E.128 R8, desc[UR18][R4.64] ;  /* 0x0000001204087981 */ /* 0x000f62000c1e1d00 */
[----:B------:R-:W4:Y:S03]  /*0ca0*/  LDC.64 R86, c[0x0][0x398] ;  /* 0x0000e600ff567b82 */ /* 0x000f260000000a00 */
[----:B------:R-:W3:Y:S04]  /*0cb0*/  LDG.E.128 R16, desc[UR18][R4.64+0x200] ;  /* 0x0002001204107981 */ /* 0x000ee8000c1e1d00 */
[----:B------:R-:W4:Y:S04]  /*0cc0*/  LDG.E.128 R20, desc[UR18][R4.64+0x400] ;  /* 0x0004001204147981 */ /* 0x000f28000c1e1d00 */
[----:B------:R-:W4:Y:S01]  /*0cd0*/  LDG.E.128 R24, desc[UR18][R4.64+0x600] ;  /* 0x0006001204187981 */ /* 0x000f22000c1e1d00 */
[----:B------:R-:W-:Y:S01]  /*0ce0*/  IMAD.WIDE R12, R79, 0x10, R12 ;  /* 0x000000104f0c7825 */ /* 0x000fe200078e020c */
[----:B-1----:R-:W-:-:S04]  /*0cf0*/  IADD3 R7, R41, R109, RZ ;  /* 0x0000006d29077210 */ /* 0x002fc80007ffe0ff */
[----:B--2---:R-:W-:Y:S01]  /*0d00*/  LEA R3, R7, R2, 0x4 ;  /* 0x0000000207037211 */ /* 0x004fe200078e20ff */
[----:B------:R-:W-:-:S05]  /*0d10*/  IMAD R7, R109, 0x3, R7 ;  /* 0x000000036d077824 */ /* 0x000fca00078e0207 */
[----:B------:R-:W-:Y:S01]  /*0d20*/  LEA R40, R7, R2, 0x4 ;  /* 0x0000000207287211 */ /* 0x000fe200078e20ff */
[----:B-----5:R-:W-:Y:S04]  /*0d30*/  STS.128 [R3], R8 ;  /* 0x0000000803007388 */ /* 0x020fe80000000c00 */
[----:B---3--:R-:W-:Y:S04]  /*0d40*/  STS.128 [R3+0x200], R16 ;  /* 0x0002001003007388 */ /* 0x008fe80000000c00 */
[----:B----4-:R-:W-:Y:S04]  /*0d50*/  STS.128 [R3+0x400], R20 ;  /* 0x0004001403007388 */ /* 0x010fe80000000c00 */
[----:B------:R1:W-:Y:S01]  /*0d60*/  STS.128 [R3+0x600], R24 ;  /* 0x0006001803007388 */ /* 0x0003e20000000c00 */
        /* <DEDUP_REMOVED lines=23> */
[----:B-1----:R-:W5:Y:S04]  /*0ee0*/  LDG.E.128 R28, desc[UR18][R20.64] ;  /* 0x00000012141c7981 */ /* 0x002f68000c1e1d00 */
[----:B--2---:R-:W2:Y:S04]  /*0ef0*/  LDG.E.128 R32, desc[UR18][R20.64+0x200] ;  /* 0x0002001214207981 */ /* 0x004ea8000c1e1d00 */
[----:B---3--:R-:W3:Y:S04]  /*0f00*/  LDG.E.128 R24, desc[UR18][R20.64+0x400] ;  /* 0x0004001214187981 */ /* 0x008ee8000c1e1d00 */
[----:B----4-:R1:W4:Y:S01]  /*0f10*/  LDG.E.128 R36, desc[UR18][R20.64+0x600] ;  /* 0x0006001214247981 */ /* 0x010322000c1e1d00 */
[----:B------:R-:W-:Y:S01]  /*0f20*/  ULEA UR26, UR26, UR6, 0xb ;  /* 0x000000061a1a7291 */ /* 0x000fe2000f8e583f */
[----:B0-----:R-:W-:Y:S01]  /*0f30*/  IMAD R22, R42, UR32, RZ ;  /* 0x000000202a167c24 */ /* 0x001fe2000f8e02ff */
[----:B------:R-:W-:-:S02]  /*0f40*/  UIMAD UR7, UR54, UR8, URZ ;  /* 0x00000008360772a4 */ /* 0x000fc4000f8e023f */
[----:B------:R-:W-:Y:S01]  /*0f50*/  USHF.R.S32.HI UR27, URZ, 0x1f, UR26 ;  /* 0x0000001f3f1b7899 */ /* 0x000fe2000801141a */
[----:B------:R-:W-:Y:S01]  /*0f60*/  IMAD R23, R43, UR11, R22 ;  /* 0x0000000b2b177c24 */ /* 0x000fe2000f8e0216 */
[----:B------:R-:W-:Y:S02]  /*0f70*/  UIMAD UR7, UR10, UR9, UR7 ;  /* 0x000000090a0772a4 */ /* 0x000fe4000f8e0207 */
[----:B------:R-:W-:-:S04]  /*0f80*/  UIMAD.WIDE.U32 UR8, UR10, UR8, UR26 ;  /* 0x000000080a0872a5 */ /* 0x000fc8000f8e001a */
[----:B------:R-:W-:Y:S02]  /*0f90*/  UIADD3 UR7, UR9, UR7, URZ ;  /* 0x0000000709077290 */ /* 0x000fe4000fffe03f */
[----:B-1----:R-:W-:Y:S02]  /*0fa0*/  MOV R21, UR9 ;  /* 0x0000000900157c02 */ /* 0x002fe40008000f00 */
[----:B------:R-:W-:Y:S01]  /*0fb0*/  MOV R20, UR8 ;  /* 0x0000000800147c02 */ /* 0x000fe20008000f00 */
[----:B------:R-:W-:Y:S01]  /*0fc0*/  ULDC.64 UR8, c[0x0][0x2b8] ;  /* 0x0000ae0000087ab9 */ /* 0x000fe20000000a00 */
[----:B------:R-:W-:-:S03]  /*0fd0*/  MOV R21, UR7 ;  /* 0x0000000700157c02 */ /* 0x000fc60008000f00 */
[----:B------:R-:W-:Y:S01]  /*0fe0*/  IMAD.WIDE.U32 R20, R42, UR11, R20 ;  /* 0x0000000b2a147c25 */ /* 0x000fe2000f8e0014 */
[----:B-----5:R-:W-:Y:S04]  /*0ff0*/  STS.128 [R3], R28 ;  /* 0x0000001c03007388 */ /* 0x020fe80000000c00 */
[----:B------:R-:W-:Y:S01]  /*1000*/  IADD3 R21, R21, R23, RZ ;  /* 0x0000001715157210 */ /* 0x000fe20007ffe0ff */
[----:B--2---:R0:W-:Y:S01]  /*1010*/  STS.128 [R3+0x200], R32 ;  /* 0x0002002003007388 */ /* 0x0041e20000000c00 */
[----:B------:R-:W-:-:S03]  /*1020*/  LEA R22, P0, R20, R44, 0x2 ;  /* 0x0000002c14167211 */ /* 0x000fc600078010ff */
[----:B---3--:R1:W-:Y:S01]  /*1030*/  STS.128 [R3+0x400], R24 ;  /* 0x0004001803007388 */ /* 0x0083e20000000c00 */
[----:B------:R-:W-:-:S03]  /*1040*/  LEA.HI.X R23, R20, R45, R21, 0x2, P0 ;  /* 0x0000002d14177211 */ /* 0x000fc600000f1415 */
[----:B----4-:R2:W-:Y:S01]  /*1050*/  STS.128 [R3+0x600], R36 ;  /* 0x0006002403007388 */ /* 0x0105e20000000c00 */
[----:B------:R-:W-:-:S03]  /*1060*/  NOP ;  /* 0x0000000000007918 */ /* 0x000fc60000000000 */
[----:B------:R-:W-:Y:S01]  /*1070*/  LDS.128 R72, [R40] ;  /* 0x0000000028487984 */ /* 0x000fe20000000c00 */
[----:B------:R-:W-:Y:S01]  /*1080*/  IMAD.WIDE R20, R79, 0x10, R22 ;  /* 0x000000104f147825 */ /* 0x000fe200078e0216 */
[----:B0-----:R-:W0:Y:S02]  /*1090*/  LDC.64 R34, c[0x0][0x2b0] ;  /* 0x0000ac00ff227b82 */ /* 0x001e240000000a00 */
[----:B------:R-:W-:Y:S04]  /*10a0*/  LDS.128 R156, [R40+0x10] ;  /* 0x00001000289c7984 */ /* 0x000fe80000000c00 */
[----:B------:R-:W-:Y:S01]  /*10b0*/  LDS.128 R60, [R40+0x20] ;  /* 0x00002000283c7984 */ /* 0x000fe20000000c00 */
[----:B------:R-:W-:Y:S01]  /*10c0*/  UIMAD UR7, UR54, UR8, URZ ;  /* 0x00000008360772a4 */ /* 0x000fe2000f8e023f */
[----:B------:R-:W3:Y:S02]  /*10d0*/  LDC.64 R42, c[0x0][0x308] ;  /* 0x0000c200ff2a7b82 */ /* 0x000ee40000000a00 */
[----:B------:R-:W-:Y:S06]  /*10e0*/  LDS.128 R52, [R40+0x30] ;  /* 0x0000300028347984 */ /* 0x000fec0000000c00 */
[----:B------:R-:W-:Y:S06]  /*10f0*/  BAR.SYNC.DEFER_BLOCKING 0x0 ;  /* 0x0000000000007b1d */ /* 0x000fec0000010000 */
[----:B------:R-:W4:Y:S04]  /*1100*/  LDG.E.128 R28, desc[UR18][R20.64+-0x2000] ;  /* 0xffe00012141c7981 */ /* 0x000f28000c1e1d00 */
[----:B------:R-:W5:Y:S04]  /*1110*/  LDG.E.128 R44, desc[UR18][R20.64+-0x1e00] ;  /* 0xffe20012142c7981 */ /* 0x000f68000c1e1d00 */
[----:B-1----:R-:W2:Y:S04]  /*1120*/  LDG.E.128 R24, desc[UR18][R20.64+-0x1c00] ;  /* 0xffe4001214187981 */ /* 0x002ea8000c1e1d00 */
[----:B------:R1:W2:Y:S01]  /*1130*/  LDG.E.128 R48, desc[UR18][R20.64+-0x1a00] ;  /* 0xffe6001214307981 */ /* 0x0002a2000c1e1d00 */
        /* <DEDUP_REMOVED lines=11> */
[----:B---3--:R-:W-:-:S04]  /*11f0*/  LEA R42, P0, R20, R42, 0x2 ;  /* 0x0000002a142a7211 */ /* 0x008fc800078010ff */
[----:B------:R-:W-:-:S03]  /*1200*/  LEA.HI.X R43, R20, R43, R21, 0x2, P0 ;  /* 0x0000002b142b7211 */ /* 0x000fc600000f1415 */
[----:B------:R-:W-:Y:S01]  /*1210*/  IMAD.WIDE R42, R79, 0x10, R42 ;  /* 0x000000104f2a7825 */ /* 0x000fe200078e022a */
[----:B----4-:R0:W-:Y:S04]  /*1220*/  STS.128 [R3], R28 ;  /* 0x0000001c03007388 */ /* 0x0101e80000000c00 */
[----:B-----5:R-:W-:Y:S04]  /*1230*/  STS.128 [R3+0x200], R44 ;  /* 0x0002002c03007388 */ /* 0x020fe80000000c00 */
[----:B--2---:R1:W-:Y:S04]  /*1240*/  STS.128 [R3+0x400], R24 ;  /* 0x0004001803007388 */ /* 0x0043e80000000c00 */
[----:B------:R-:W-:Y:S01]  /*1250*/  STS.128 [R3+0x600], R48 ;  /* 0x0006003003007388 */ /* 0x000fe20000000c00 */
[----:B------:R-:W-:-:S03]  /*1260*/  NOP ;  /* 0x0000000000007918 */ /* 0x000fc60000000000 */
[----:B------:R-:W2:Y:S04]  /*1270*/  LDS.128 R20, [R40] ;  /* 0x0000000028147984 */ /* 0x000ea80000000c00 */
[----:B------:R-:W-:Y:S04]  /*1280*/  LDS.128 R68, [R40+0x10] ;  /* 0x0000100028447984 */ /* 0x000fe80000000c00 */
[----:B------:R-:W3:Y:S04]  /*1290*/  LDS.128 R64, [R40+0x20] ;  /* 0x0000200028407984 */ /* 0x000ee80000000c00 */
[----:B------:R-:W4:Y:S01]  /*12a0*/  LDS.128 R56, [R40+0x30] ;  /* 0x0000300028387984 */ /* 0x000f220000000c00 */
[----:B------:R-:W-:Y:S06]  /*12b0*/  BAR.SYNC.DEFER_BLOCKING 0x0 ;  /* 0x0000000000007b1d */ /* 0x000fec0000010000 */
[----:B------:R-:W5:Y:S04]  /*12c0*/  LDG.E.128 R32, desc[UR18][R42.64+-0x2000] ;  /* 0xffe000122a207981 */ /* 0x000f68000c1e1d00 */
[----:B------:R-:W5:Y:S04]  /*12d0*/  LDG.E.128 R36, desc[UR18][R42.64+-0x1e00] ;  /* 0xffe200122a247981 */ /* 0x000f68000c1e1d00 */
[----:B0-----:R-:W5:Y:S04]  /*12e0*/  LDG.E.128 R28, desc[UR18][R42.64+-0x1c00] ;  /* 0xffe400122a1c7981 */ /* 0x001f68000c1e1d00 */
[----:B-1----:R0:W5:Y:S01]  /*12f0*/  LDG.E.128 R24, desc[UR18][R42.64+-0x1a00] ;  /* 0xffe600122a187981 */ /* 0x002162000c1e1d00 */
[----:B--2---:R-:W-:Y:S01]  /*1300*/  FMUL.FTZ R44, R20, -1.4426950216293334961 ;  /* 0xbfb8aa3b142c7820 */ /* 0x004fe20000410000 */
[----:B------:R-:W-:Y:S01]  /*1310*/  FMUL.FTZ R45, R21, -1.4426950216293334961 ;  /* 0xbfb8aa3b152d7820 */ /* 0x000fe20000410000 */
[----:B---3--:R-:W-:Y:S01]  /*1320*/  FMUL.FTZ R78, R64, -1.4426950216293334961 ;  /* 0xbfb8aa3b404e7820 */ /* 0x008fe20000410000 */
[----:B------:R-:W-:Y:S01]  /*1330*/  FMUL.FTZ R49, R23, -1.4426950216293334961 ;  /* 0xbfb8aa3b17317820 */ /* 0x000fe20000410000 */
[----:B------:R1:W-:Y:S01]  /*1340*/  MUFU.EX2 R46, R44 ;  /* 0x0000002c002e7308 */ /* 0x0003e20000000800 */
[----:B------:R-:W-:Y:S01]  /*1350*/  UIMAD UR7, UR54, UR8, URZ ;  /* 0x00000008360772a4 */ /* 0x000fe2000f8e023f */
[----:B------:R-:W-:Y:S01]  /*1360*/  FMUL.FTZ R48, R22, -1.4426950216293334961 ;  /* 0xbfb8aa3b16307820 */ /* 0x000fe20000410000 */
[----:B------:R-:W-:Y:S01]  /*1370*/  FMUL.FTZ R51, R68, -1.4426950216293334961 ;  /* 0xbfb8aa3b44337820 */ /* 0x000fe20000410000 */
[----:B------:R-:W-:Y:S01]  /*1380*/  FMUL.FTZ R83, R66, -1.4426950216293334961 ;  /* 0xbfb8aa3b42537820 */ /* 0x000fe20000410000 */
[----:B0-----:R-:W-:Y:S01]  /*1390*/  FMUL.FTZ R42, R69, -1.4426950216293334961 ;  /* 0xbfb8aa3b452a7820 */ /* 0x001fe20000410000 */
[----:B------:R-:W-:Y:S01]  /*13a0*/  FMUL.FTZ R43, R70, -1.4426950216293334961 ;  /* 0xbfb8aa3b462b7820 */ /* 0x000fe20000410000 */
[----:B------:R-:W-:Y:S01]  /*13b0*/  UIMAD UR7, UR10, UR9, UR7 ;  /* 0x000000090a0772a4 */ /* 0x000fe2000f8e0207 */
[----:B------:R4:W-:Y:S01]  /*13c0*/  MUFU.EX2 R47, R45 ;  /* 0x0000002d002f7308 */ /* 0x0009e20000000800 */
[----:B------:R-:W-:Y:S01]  /*13d0*/  UIMAD.WIDE.U32 UR8, UR10, UR8, UR26 ;  /* 0x000000080a0872a5 */ /* 0x000fe2000f8e001a */
[----:B-1----:R-:W-:Y:S01]  /*13e0*/  FMUL.FTZ R44, R71, -1.4426950216293334961 ;  /* 0xbfb8aa3b472c7820 */ /* 0x002fe20000410000 */
[----:B------:R-:W-:-:S02]  /*13f0*/  FMUL.FTZ R84, R67, -1.4426950216293334961 ;  /* 0xbfb8aa3b43547820 */ /* 0x000fc40000410000 */
[----:B------:R-:W-:-:S03]  /*1400*/  UIADD3 UR7, UR9, UR7, URZ ;  /* 0x0000000709077290 */ /* 0x000fc6000fffe03f */
[----:B------:R0:W1:Y:S01]  /*1410*/  MUFU.EX2 R76, R42 ;  /* 0x0000002a004c7308 */ /* 0x0000620000000800 */
[----:B----4-:R-:W-:-:S07]  /*1420*/  FMUL.FTZ R45, R56, -1.4426950216293334961 ;  /* 0xbfb8aa3b382d7820 */ /* 0x010fce0000410000 */
[----:B------:R2:W3:Y:S01]  /*1430*/  MUFU.EX2 R77, R43 ;  /* 0x0000002b004d7308 */ /* 0x0004e20000000800 */
[----:B0-----:R-:W-:-:S07]  /*1440*/  FMUL.FTZ R42, R59, -1.4426950216293334961 ;  /* 0xbfb8aa3b3b2a7820 */ /* 0x001fce0000410000 */
[----:B------:R-:W0:Y:S01]  /*1450*/  MUFU.EX2 R81, R78 ;  /* 0x0000004e00517308 */ /* 0x000e220000000800 */
[----:B-1----:R-:W-:Y:S01]  /*1460*/  FADD.FTZ R76, R76, 1 ;  /* 0x3f8000004c4c7421 */ /* 0x002fe20000010000 */
[----:B--2---:R-:W-:-:S06]  /*1470*/  FMUL.FTZ R43, R58, -1.4426950216293334961 ;  /* 0xbfb8aa3b3a2b7820 */ /* 0x004fcc0000410000 */
[----:B------:R1:W-:Y:S01]  /*1480*/  MUFU.EX2 R50, R49 ;  /* 0x0000003100327308 */ /* 0x0003e20000000800 */
[----:B---3--:R-:W-:-:S07]  /*1490*/  FADD.FTZ R77, R77, 1 ;  /* 0x3f8000004d4d7421 */ /* 0x008fce0000010000 */
[----:B------:R-:W-:Y:S01]  /*14a0*/  MUFU.RCP R78, R76 ;  /* 0x0000004c004e7308 */ /* 0x000fe20000001000 */
[----:B-1----:R-:W-:Y:S01]  /*14b0*/  FMUL.FTZ R49, R65, -1.4426950216293334961 ;  /* 0xbfb8aa3b41317820 */ /* 0x002fe20000410000 */
[----:B0-----:R-:W-:-:S06]  /*14c0*/  FADD.FTZ R81, R81, 1 ;  /* 0x3f80000051517421 */ /* 0x001fcc0000010000 */
[----:B------:R0:W-:Y:S08]  /*14d0*/  MUFU.RCP R117, R77 ;  /* 0x0000004d00757308 */ /* 0x0001f00000001000 */
[----:B------:R-:W1:Y:S01]  /*14e0*/  MUFU.EX2 R48, R48 ;  /* 0x0000003000307308 */ /* 0x000e620000000800 */
[----:B0-----:R-:W0:Y:S07]  /*14f0*/  LDC.64 R76, c[0x0][0x3e8] ;  /* 0x0000fa00ff4c7b82 */ /* 0x001e2e0000000a00 */
[----:B------:R2:W3:Y:S08]  /*1500*/  MUFU.EX2 R82, R49 ;  /* 0x0000003100527308 */ /* 0x0004f00000000800 */
[----:B------:R-:W4:Y:S01]  /*1510*/  MUFU.EX2 R51, R51 ;  /* 0x0000003300337308 */ /* 0x000f220000000800 */
[----:B--2---:R-:W-:Y:S01]  /*1520*/  FADD.FTZ R49, R46, 1 ;  /* 0x3f8000002e317421 */ /* 0x004fe20000010000 */
[----:B------:R-:W-:Y:S01]  /*1530*/  FADD.FTZ R46, R47, 1 ;  /* 0x3f8000002f2e7421 */ /* 0x000fe20000010000 */
[----:B-1----:R-:W-:Y:S01]  /*1540*/  FADD.FTZ R47, R48, 1 ;  /* 0x3f800000302f7421 */ /* 0x002fe20000010000 */
[----:B------:R-:W-:-:S04]  /*1550*/  FADD.FTZ R48, R50, 1 ;  /* 0x3f80000032307421 */ /* 0x000fc80000010000 */
[----:B------:R-:W1:Y:S01]  /*1560*/  MUFU.RCP R49, R49 ;  /* 0x0000003100317308 */ /* 0x000e620000001000 */
[----:B---3--:R-:W-:-:S07]  /*1570*/  FADD.FTZ R82, R82, 1 ;  /* 0x3f80000052527421 */ /* 0x008fce0000010000 */
[----:B------:R-:W2:Y:S01]  /*1580*/  MUFU.RCP R46, R46 ;  /* 0x0000002e002e7308 */ /* 0x000ea20000001000 */
[----:B----4-:R-:W-:-:S07]  /*1590*/  FADD.FTZ R51, R51, 1 ;  /* 0x3f80000033337421 */ /* 0x010fce0000010000 */
[----:B------:R-:W3:Y:S01]  /*15a0*/  MUFU.RCP R47, R47 ;  /* 0x0000002f002f7308 */ /* 0x000ee20000001000 */
[----:B-1----:R-:W-:-:S07]  /*15b0*/  FMUL.FTZ R115, R20, R49 ;  /* 0x0000003114737220 */ /* 0x002fce0000410000 */
[----:B------:R1:W4:Y:S01]  /*15c0*/  MUFU.EX2 R80, R44 ;  /* 0x0000002c00507308 */ /* 0x0003220000000800 */
[----:B--2---:R-:W-:-:S07]  /*15d0*/  FMUL.FTZ R112, R21, R46 ;  /* 0x0000002e15707220 */ /* 0x004fce0000410000 */
[----:B------:R-:W2:Y:S01]  /*15e0*/  MUFU.RCP R48, R48 ;  /* 0x0000003000307308 */ /* 0x000ea20000001000 */
[----:B-1----:R-:W-:Y:S01]  /*15f0*/  FMUL.FTZ R44, R57, -1.4426950216293334961 ;  /* 0xbfb8aa3b392c7820 */ /* 0x002fe20000410000 */
[----:B---3--:R-:W-:-:S06]  /*1600*/  FMUL.FTZ R119, R22, R47 ;  /* 0x0000002f16777220 */ /* 0x008fcc0000410000 */
[----:B------:R-:W1:Y:S01]  /*1610*/  MUFU.EX2 R83, R83 ;  /* 0x0000005300537308 */ /* 0x000e620000000800 */
[----:B----4-:R-:W-:-:S07]  /*1620*/  FADD.FTZ R80, R80, 1 ;  /* 0x3f80000050507421 */ /* 0x010fce0000010000 */
[----:B------:R-:W-:Y:S01]  /*1630*/  MUFU.RCP R113, R51 ;  /* 0x0000003300717308 */ /* 0x000fe20000001000 */
[----:B--2---:R-:W-:-:S07]  /*1640*/  FMUL.FTZ R116, R23, R48 ;  /* 0x0000003017747220 */ /* 0x004fce0000410000 */
[----:B------:R-:W2:Y:S01]  /*1650*/  MUFU.EX2 R84, R84 ;  /* 0x0000005400547308 */ /* 0x000ea20000000800 */
[----:B-1----:R-:W-:-:S07]  /*1660*/  FADD.FTZ R83, R83, 1 ;  /* 0x3f80000053537421 */ /* 0x002fce0000010000 */
[----:B------:R-:W1:Y:S08]  /*1670*/  MUFU.EX2 R45, R45 ;  /* 0x0000002d002d7308 */ /* 0x000e700000000800 */
[----:B------:R-:W3:Y:S01]  /*1680*/  MUFU.EX2 R44, R44 ;  /* 0x0000002c002c7308 */ /* 0x000ee20000000800 */
[----:B--2---:R-:W-:-:S07]  /*1690*/  FADD.FTZ R84, R84, 1 ;  /* 0x3f80000054547421 */ /* 0x004fce0000010000 */
[----:B------:R-:W-:Y:S01]  /*16a0*/  MUFU.RCP R118, R80 ;  /* 0x0000005000767308 */ /* 0x000fe20000001000 */
[----:B-1----:R-:W-:-:S07]  /*16b0*/  FADD.FTZ R45, R45, 1 ;  /* 0x3f8000002d2d7421 */ /* 0x002fce0000010000 */
[----:B------:R-:W1:Y:S01]  /*16c0*/  MUFU.EX2 R43, R43 ;  /* 0x0000002b002b7308 */ /* 0x000e620000000800 */
[----:B---3--:R-:W-:Y:S01]  /*16d0*/  FADD.FTZ R122, R44, 1 ;  /* 0x3f8000002c7a7421 */ /* 0x008fe20000010000 */
[----:B------:R-:W-:-:S04]  /*16e0*/  FADD.FTZ R44, -R78, 1 ;  /* 0x3f8000004e2c7421 */ /* 0x000fc80000010100 */
[----:B------:R-:W-:Y:S02]  /*16f0*/  FFMA.FTZ R44, R69, R44, 1 ;  /* 0x3f800000452c7423 */ /* 0x000fe4000001002c */
[----:B------:R-:W2:Y:S08]  /*1700*/  MUFU.RCP R121, R81 ;  /* 0x0000005100797308 */ /* 0x000eb00000001000 */
[----:B------:R-:W-:Y:S01]  /*1710*/  MUFU.RCP R114, R82 ;  /* 0x0000005200727308 */ /* 0x000fe20000001000 */
[----:B-1----:R-:W-:-:S07]  /*1720*/  FADD.FTZ R127, R43, 1 ;  /* 0x3f8000002b7f7421 */ /* 0x002fce0000010000 */
[----:B------:R-:W-:Y:S01]  /*1730*/  MUFU.RCP R123, R83 ;  /* 0x00000053007b7308 */ /* 0x000fe20000001000 */
[----:B--2---:R-:W-:-:S04]  /*1740*/  FADD.FTZ R43, -R121, 1 ;  /* 0x3f800000792b7421 */ /* 0x004fc80000010100 */
[----:B------:R-:W-:-:S03]  /*1750*/  FFMA.FTZ R43, R64, R43, 1 ;  /* 0x3f800000402b7423 */ /* 0x000fc6000001002b */
[----:B------:R-:W1:Y:S08]  /*1760*/  MUFU.EX2 R42, R42 ;  /* 0x0000002a002a7308 */ /* 0x000e700000000800 */
[----:B------:R2:W3:Y:S08]  /*1770*/  MUFU.RCP R120, R84 ;  /* 0x0000005400787308 */ /* 0x0004f00000001000 */
[----:B------:R-:W4:Y:S01]  /*1780*/  MUFU.RCP R125, R45 ;  /* 0x0000002d007d7308 */ /* 0x000f220000001000 */
[----:B-1----:R-:W-:-:S07]  /*1790*/  FADD.FTZ R42, R42, 1 ;  /* 0x3f8000002a2a7421 */ /* 0x002fce0000010000 */
[----:B------:R-:W1:Y:S08]  /*17a0*/  MUFU.RCP R127, R127 ;  /* 0x0000007f007f7308 */ /* 0x000e700000001000 */
[----:B------:R-:W1:Y:S08]  /*17b0*/  MUFU.RCP R122, R122 ;  /* 0x0000007a007a7308 */ /* 0x000e700000001000 */
[----:B------:R1:W1:Y:S01]  /*17c0*/  MUFU.RCP R124, R42 ;  /* 0x0000002a007c7308 */ /* 0x0002620000001000 */
[----:B-----5:R-:W-:Y:S04]  /*17d0*/  STS.128 [R3], R32 ;  /* 0x0000002003007388 */ /* 0x020fe80000000c00 */
[----:B------:R5:W-:Y:S04]  /*17e0*/  STS.128 [R3+0x200], R36 ;  /* 0x0002002403007388 */ /* 0x000be80000000c00 */
[----:B------:R0:W-:Y:S04]  /*17f0*/  STS.128 [R3+0x400], R28 ;  /* 0x0004001c03007388 */ /* 0x0001e80000000c00 */
[----:B------:R2:W-:Y:S01]  /*1800*/  STS.128 [R3+0x600], R24 ;  /* 0x0006001803007388 */ /* 0x0005e20000000c00 */
[----:B------:R-:W-:-:S03]  /*1810*/  NOP ;  /* 0x0000000000007918 */ /* 0x000fc60000000000 */
[----:B------:R-:W3:Y:S01]  /*1820*/  LDS.128 R32, [R40] ;  /* 0x0000000028207984 */ /* 0x000ee20000000c00 */
[----:B-----5:R-:W-:Y:S01]  /*1830*/  FADD.FTZ R39, -R47, 1 ;  /* 0x3f8000002f277421 */ /* 0x020fe20000010100 */
[----:B------:R-:W-:Y:S01]  /*1840*/  FADD.FTZ R38, -R48, 1 ;  /* 0x3f80000030267421 */ /* 0x000fe20000010100 */
[----:B0-----:R-:W-:Y:S02]  /*1850*/  MOV R29, UR9 ;  /* 0x00000009001d7c02 */ /* 0x001fe40008000f00 */
[----:B------:R-:W-:Y:S01]  /*1860*/  FFMA.FTZ R39, R22, R39, 1 ;  /* 0x3f80000016277423 */ /* 0x000fe20000010027 */
[----:B------:R-:W-:Y:S01]  /*1870*/  MOV R28, UR8 ;  /* 0x00000008001c7c02 */ /* 0x000fe20008000f00 */
[----:B------:R-:W-:Y:S01]  /*1880*/  FFMA.FTZ R38, R23, R38, 1 ;  /* 0x3f80000017267423 */ /* 0x000fe20000010026 */
[----:B------:R-:W-:Y:S01]  /*1890*/  MOV R29, UR7 ;  /* 0x00000007001d7c02 */ /* 0x000fe20008000f00 */
[----:B--2---:R-:W-:-:S04]  /*18a0*/  IMAD R24, R86, UR32, RZ ;  /* 0x0000002056187c24 */ /* 0x004fc8000f8e02ff */
[----:B------:R-:W-:Y:S02]  /*18b0*/  IMAD R27, R87, UR11, R24 ;  /* 0x0000000b571b7c24 */ /* 0x000fe4000f8e0218 */
[----:B------:R-:W-:Y:S02]  /*18c0*/  IMAD.WIDE.U32 R24, R86, UR11, R28 ;  /* 0x0000000b56187c25 */ /* 0x000fe4000f8e001c */
[----:B------:R-:W0:Y:S03]  /*18d0*/  LDS.128 R28, [R40+0x10] ;  /* 0x00001000281c7984 */ /* 0x000e260000000c00 */
[----:B------:R-:W-:Y:S01]  /*18e0*/  IADD3 R26, R25, R27, RZ ;  /* 0x0000001b191a7210 */ /* 0x000fe20007ffe0ff */
[----:B------:R-:W-:Y:S01]  /*18f0*/  FADD.FTZ R25, -R49, 1 ;  /* 0x3f80000031197421 */ /* 0x000fe20000010100 */
[----:B------:R-:W-:-:S03]  /*1900*/  LEA R76, P0, R24, R76, 0x2 ;  /* 0x0000004c184c7211 */ /* 0x000fc600078010ff */
[----:B------:R-:W-:Y:S01]  /*1910*/  FFMA.FTZ R37, R20, R25, 1 ;  /* 0x3f80000014257423 */ /* 0x000fe20000010019 */
[----:B------:R-:W-:Y:S01]  /*1920*/  LEA.HI.X R77, R24, R77, R26, 0x2, P0 ;  /* 0x0000004d184d7211 */ /* 0x000fe200000f141a */
[----:B------:R-:W-:-:S04]  /*1930*/  FADD.FTZ R24, -R46, 1 ;  /* 0x3f8000002e187421 */ /* 0x000fc80000010100 */
[----:B------:R-:W-:Y:S02]  /*1940*/  FFMA.FTZ R36, R21, R24, 1 ;  /* 0x3f80000015247423 */ /* 0x000fe40000010018 */
[----:B------:R-:W2:Y:S01]  /*1950*/  LDS.128 R24, [R40+0x20] ;  /* 0x0000200028187984 */ /* 0x000ea20000000c00 */
        /* <DEDUP_REMOVED lines=11> */
[----:B------:R-:W-:Y:S01]  /*1a10*/  FMUL.FTZ R82, R22, R39 ;  /* 0x0000002716527220 */ /* 0x000fe20000410000 */
[----:B------:R-:W-:Y:S01]  /*1a20*/  FMUL.FTZ R83, R83, R38 ;  /* 0x0000002653537220 */ /* 0x000fe20000410000 */
[----:B------:R2:W1:Y:S01]  /*1a30*/  LDS.128 R20, [R40+0x30] ;  /* 0x0000300028147984 */ /* 0x0004620000000c00 */
[----:B------:R-:W-:Y:S01]  /*1a40*/  FFMA.FTZ R37, R68, R37, 1 ;  /* 0x3f80000044257423 */ /* 0x000fe20000010025 */
[----:B0-----:R-:W-:Y:S01]  /*1a50*/  FMUL.FTZ R36, R156, R28 ;  /* 0x0000001c9c247220 */ /* 0x001fe20000410000 */
[----:B------:R-:W-:-:S03]  /*1a60*/  FMUL.FTZ R39, R157, R29 ;  /* 0x0000001d9d277220 */ /* 0x000fc60000410000 */
        /* <DEDUP_REMOVED lines=10> */
[----:B--2---:R-:W-:Y:S01]  /*1b10*/  FMUL.FTZ R40, R60, R24 ;  /* 0x000000183c287220 */ /* 0x004fe20000410000 */
[----:B------:R-:W-:Y:S01]  /*1b20*/  FMUL.FTZ R39, R118, R39 ;  /* 0x0000002776277220 */ /* 0x000fe20000410000 */
[----:B------:R-:W-:-:S02]  /*1b30*/  FMUL.FTZ R36, R117, R36 ;  /* 0x0000002475247220 */ /* 0x000fc40000410000 */
[----:B------:R-:W-:Y:S01]  /*1b40*/  FMUL.FTZ R40, R121, R40 ;  /* 0x0000002879287220 */ /* 0x000fe20000410000 */
[----:B------:R-:W-:Y:S01]  /*1b50*/  FMUL.FTZ R87, R39, R38 ;  /* 0x0000002627577220 */ /* 0x000fe20000410000 */
[----:B------:R-:W-:Y:S01]  /*1b60*/  FMUL.FTZ R86, R36, R37 ;  /* 0x0000002524567220 */ /* 0x000fe20000410000 */
[----:B------:R-:W-:Y:S01]  /*1b70*/  FADD.FTZ R37, -R123, 1 ;  /* 0x3f8000007b257421 */ /* 0x000fe20000010100 */
[----:B------:R-:W-:Y:S01]  /*1b80*/  FMUL.FTZ R104, R40, R43 ;  /* 0x0000002b28687220 */ /* 0x000fe20000410000 */
[----:B------:R-:W-:Y:S01]  /*1b90*/  FADD.FTZ R38, -R120, 1 ;  /* 0x3f80000078267421 */ /* 0x000fe20000010100 */
[----:B----4-:R-:W-:Y:S01]  /*1ba0*/  FADD.FTZ R43, -R125, 1 ;  /* 0x3f8000007d2b7421 */ /* 0x010fe20000010100 */
[----:B------:R-:W-:Y:S01]  /*1bb0*/  FFMA.FTZ R39, R66, R37, 1 ;  /* 0x3f80000042277423 */ /* 0x000fe20000010025 */
[----:B------:R-:W-:Y:S01]  /*1bc0*/  FADD.FTZ R36, -R114, 1 ;  /* 0x3f80000072247421 */ /* 0x000fe20000010100 */
[----:B------:R-:W-:Y:S01]  /*1bd0*/  FMUL.FTZ R37, R61, R25 ;  /* 0x000000193d257220 */ /* 0x000fe20000410000 */
[----:B------:R-:W-:Y:S01]  /*1be0*/  FFMA.FTZ R40, R67, R38, 1 ;  /* 0x3f80000043287423 */ /* 0x000fe20000010026 */
[----:B------:R-:W-:Y:S01]  /*1bf0*/  FFMA.FTZ R45, R56, R43, 1 ;  /* 0x3f800000382d7423 */ /* 0x000fe2000001002b */
[----:B------:R-:W-:Y:S01]  /*1c00*/  FFMA.FTZ R36, R65, R36, 1 ;  /* 0x3f80000041247423 */ /* 0x000fe20000010024 */
[----:B------:R-:W-:Y:S01]  /*1c10*/  FMUL.FTZ R38, R62, R26 ;  /* 0x0000001a3e267220 */ /* 0x000fe20000410000 */
[----:B------:R-:W-:Y:S01]  /*1c20*/  FMUL.FTZ R43, R63, R27 ;  /* 0x0000001b3f2b7220 */ /* 0x000fe20000410000 */
[----:B------:R-:W-:Y:S01]  /*1c30*/  FMUL.FTZ R37, R114, R37 ;  /* 0x0000002572257220 */ /* 0x000fe20000410000 */
[----:B-1----:R-:W-:Y:S01]  /*1c40*/  FMUL.FTZ R42, R52, R20 ;  /* 0x00000014342a7220 */ /* 0x002fe20000410000 */
[----:B------:R-:W-:Y:S01]  /*1c50*/  FMUL.FTZ R38, R123, R38 ;  /* 0x000000267b267220 */ /* 0x000fe20000410000 */
[----:B------:R-:W-:Y:S01]  /*1c60*/  FMUL.FTZ R43, R120, R43 ;  /* 0x0000002b782b7220 */ /* 0x000fe20000410000 */
[----:B------:R-:W-:Y:S01]  /*1c70*/  FMUL.FTZ R105, R37, R36 ;  /* 0x0000002425697220 */ /* 0x000fe20000410000 */
[----:B------:R-:W-:Y:S01]  /*1c80*/  FADD.FTZ R37, -R127, 1 ;  /* 0x3f8000007f257421 */ /* 0x000fe20000010100 */
        /* <DEDUP_REMOVED lines=16> */
[----:B------:R-:W-:Y:S01]  /*1d90*/  BAR.SYNC.DEFER_BLOCKING 0x0 ;  /* 0x0000000000007b1d */ /* 0x000fe20000010000 */
[----:B------:R-:W-:Y:S01]  /*1da0*/  FMUL.FTZ R108, R42, R45 ;  /* 0x0000002d2a6c7220 */ /* 0x000fe20000410000 */
        /* <DEDUP_REMOVED lines=24> */
[----:B------:R-:W-:-:S02]  /*1f30*/  IMAD.WIDE R76, R79, 0x10, R76 ;  /* 0x000000104f4c7825 */ /* 0x000fc400078e024c */
[----:B------:R4:W-:Y:S02]  /*1f40*/  STL [R1+0x10], R131 ;  /* 0x0000108301007387 */ /* 0x0009e40000100800 */
[----:B------:R-:W-:Y:S01]  /*1f50*/  FMUL.FTZ R160, R158, R117 ;  /* 0x000000759ea07220 */ /* 0x000fe20000410000 */
[----:B------:R-:W-:Y:S01]  /*1f60*/  FMUL.FTZ R158, R60, R121 ;  /* 0x000000793c9e7220 */ /* 0x000fe20000410000 */
[----:B------:R4:W-:Y:S01]  /*1f70*/  STL [R1+0xc], R130 ;  /* 0x00000c8201007387 */ /* 0x0009e20000100800 */
[----:B------:R-:W4:Y:S03]  /*1f80*/  LDC R60, c[0x0][0x21c] ;  /* 0x00008700ff3c7b82 */ /* 0x000f260000000800 */
[----:B------:R0:W-:Y:S01]  /*1f90*/  STL [R1+0x8], R129 ;  /* 0x0000088101007387 */ /* 0x0001e20000100800 */
[----:B------:R-:W-:-:S03]  /*1fa0*/  ISETP.NE.U32.AND P0, PT, RZ, UR30, PT ;  /* 0x0000001eff007c0c */ /* 0x000fc6000bf05070 */
[----:B------:R1:W-:Y:S04]  /*1fb0*/  STL [R1+0x4], R128 ;  /* 0x0000048001007387 */ /* 0x0003e80000100800 */
[----:B------:R2:W-:Y:S04]  /*1fc0*/  STL [R1], R126 ;  /* 0x0000007e01007387 */ /* 0x0005e80000100800 */
[----:B0-----:R0:W-:Y:S04]  /*1fd0*/  STG.E.128 desc[UR18][R76.64+-0x2000], R36 ;  /* 0xffe000244c007986 */ /* 0x0011e8000c101d12 */
[----:B-1----:R0:W-:Y:S04]  /*1fe0*/  STG.E.128 desc[UR18][R76.64+-0x1e00], R40 ;  /* 0xffe200284c007986 */ /* 0x0021e8000c101d12 */
[----:B--2---:R0:W-:Y:S04]  /*1ff0*/  STG.E.128 desc[UR18][R76.64+-0x1c00], R44 ;  /* 0xffe4002c4c007986 */ /* 0x0041e8000c101d12 */
[----:B---3--:R0:W-:Y:S01]  /*2000*/  STG.E.128 desc[UR18][R76.64+-0x1a00], R48 ;  /* 0xffe600304c007986 */ /* 0x0081e2000c101d12 */
[----:B------:R-:W-:Y:S01]  /*2010*/  ISETP.NE.AND.EX P0, PT, RZ, UR31, PT, P0 ;  /* 0x0000001fff007c0c */ /* 0x000fe2000bf05300 */
[----:B------:R-:W-:Y:S01]  /*2020*/  FMUL.FTZ R125, R56, R125 ;  /* 0x0000007d387d7220 */ /* 0x000fe20000410000 */
        /* <DEDUP_REMOVED lines=44> */
[----:B------:R-:W-:-:S03]  /*22f0*/  UIADD3 UR7, UR9, UR7, URZ ;  /* 0x0000000709077290 */ /* 0x000fc6000fffe03f */
[----:B------:R-:W-:Y:S04]  /*2300*/  STS.128 [R133+0x20], R44 ;  /* 0x0000202c85007388 */ /* 0x000fe80000000c00 */
[----:B------:R-:W-:Y:S01]  /*2310*/  STS.128 [R133+0x30], R48 ;  /* 0x0000303085007388 */ /* 0x000fe20000000c00 */
[----:B------:R-:W-:-:S03]  /*2320*/  NOP ;  /* 0x0000000000007918 */ /* 0x000fc60000000000 */
[----:B------:R-:W2:Y:S01]  /*2330*/  LDS.128 R36, [R3] ;  /* 0x0000000003247984 */ /* 0x000ea20000000c00 */
[----:B-1----:R-:W-:Y:S01]  /*2340*/  MOV R33, UR9 ;  /* 0x0000000900217c02 */ /* 0x002fe20008000f00 */
[C---:B0-----:R-:W-:Y:S01]  /*2350*/  IMAD R34, R54.reuse, UR32, RZ ;  /* 0x0000002036227c24 */ /* 0x041fe2000f8e02ff */
[----:B------:R-:W-:Y:S01]  /*2360*/  MOV R32, UR8 ;  /* 0x0000000800207c02 */ /* 0x000fe20008000f00 */
[----:B------:R-:W0:Y:S01]  /*2370*/  LDS.128 R28, [R3+0x200] ;  /* 0x00020000031c7984 */ /* 0x000e220000000c00 */
[----:B------:R-:W-:Y:S01]  /*2380*/  MOV R33, UR7 ;  /* 0x0000000700217c02 */ /* 0x000fe20008000f00 */
[----:B------:R-:W-:Y:S02]  /*2390*/  IMAD R35, R55, UR11, R34 ;  /* 0x0000000b37237c24 */ /* 0x000fe4000f8e0222 */
[----:B------:R-:W1:Y:S01]  /*23a0*/  LDS.128 R24, [R3+0x400] ;  /* 0x0004000003187984 */ /* 0x000e620000000c00 */
[----:B------:R-:W-:-:S03]  /*23b0*/  IMAD.WIDE.U32 R32, R54, UR11, R32 ;  /* 0x0000000b36207c25 */ /* 0x000fc6000f8e0020 */
[----:B------:R-:W3:Y:S02]  /*23c0*/  LDS.128 R20, [R3+0x600] ;  /* 0x0006000003147984 */ /* 0x000ee40000000c00 */
[----:B------:R-:W-:Y:S02]  /*23d0*/  IADD3 R33, R33, R35, RZ ;  /* 0x0000002321217210 */ /* 0x000fe40007ffe0ff */
[----:B------:R-:W-:-:S04]  /*23e0*/  LEA R34, P0, R32, UR30, 0x2 ;  /* 0x0000001e20227c11 */ /* 0x000fc8000f8010ff */
[----:B------:R-:W-:-:S03]  /*23f0*/  LEA.HI.X R35, R32, UR31, R33, 0x2, P0 ;  /* 0x0000001f20237c11 */ /* 0x000fc600080f1421 */
[----:B------:R-:W-:-:S05]  /*2400*/  IMAD.WIDE R32, R79, 0x10, R34 ;  /* 0x000000104f207825 */ /* 0x000fca00078e0222 */
[----:B--2---:R2:W-:Y:S04]  /*2410*/  STG.E.128 desc[UR18][R32.64+-0x2000], R36 ;  /* 0xffe0002420007986 */ /* 0x0045e8000c101d12 */
[----:B0-----:R2:W-:Y:S04]  /*2420*/  STG.E.128 desc[UR18][R32.64+-0x1e00], R28 ;  /* 0xffe2001c20007986 */ /* 0x0015e8000c101d12 */
[----:B-1----:R2:W-:Y:S04]  /*2430*/  STG.E.128 desc[UR18][R32.64+-0x1c00], R24 ;  /* 0xffe4001820007986 */ /* 0x0025e8000c101d12 */
[----:B---3--:R2:W-:Y:S02]  /*2440*/  STG.E.128 desc[UR18][R32.64+-0x1a00], R20 ;  /* 0xffe6001420007986 */ /* 0x0085e4000c101d12 */
.L_x_3059:
        /* <DEDUP_REMOVED lines=48> */
[----:B------:R-:W-:Y:S01]  /*2750*/  FMUL.FTZ R16, R100, R148 ;  /* 0x0000009464107220 */ /* 0x000fe20000410000 */
        /* <DEDUP_REMOVED lines=8> */
[----:B------:R-:W-:Y:S01]  /*27e0*/  FMUL.FTZ R17, R102, R145 ;  /* 0x0000009166117220 */ /* 0x000fe20000410000 */
[----:B------:R1:W-:Y:S01]  /*27f0*/  STL [R1+0x44], R16 ;  /* 0x0000441001007387 */ /* 0x0003e20000100800 */
[----:B------:R-:W-:Y:S01]  /*2800*/  FADD.FTZ R149, R19, UR5 ;  /* 0x0000000513957e21 */ /* 0x000fe20008010000 */
[----:B------:R-:W-:Y:S01]  /*2810*/  HFMA2.MMA R84, -RZ, RZ, 0, 0 ;  /* 0x00000000ff547435 */ /* 0x000fe200000001ff */
[----:B------:R-:W-:Y:S01]  /*2820*/  UMOV UR7, URZ ;  /* 0x0000003f00077c82 */ /* 0x000fe20008000000 */
[----:B------:R2:W-:Y:S01]  /*2830*/  STL [R1+0x54], R18 ;  /* 0x0000541201007387 */ /* 0x0005e20000100800 */
[----:B------:R-:W-:Y:S01]  /*2840*/  UMOV UR8, URZ ;  /* 0x0000003f00087c82 */ /* 0x000fe20008000000 */
[----:B------:R-:W-:Y:S01]  /*2850*/  UMOV UR9, URZ ;  /* 0x0000003f00097c82 */ /* 0x000fe20008000000 */
[----:B------:R-:W-:Y:S01]  /*2860*/  ULDC UR55, c[0x0][0x224] ;  /* 0x0000890000377ab9 */ /* 0x000fe20000000800 */
[----:B------:R3:W-:Y:S01]  /*2870*/  STL [R1+0x40], R17 ;  /* 0x0000401101007387 */ /* 0x0007e20000100800 */
[----:B------:R-:W-:Y:S01]  /*2880*/  ULDC UR56, c[0x0][0x21c] ;  /* 0x0000870000387ab9 */ /* 0x000fe20000000800 */
[----:B-1----:R-:W-:Y:S01]  /*2890*/  FMUL.FTZ R16, R103, R4 ;  /* 0x0000000467107220 */ /* 0x002fe20000410000 */
[----:B------:R-:W-:Y:S01]  /*28a0*/  ULDC.64 UR28, c[0x0][0x3c8] ;  /* 0x0000f200001c7ab9 */ /* 0x000fe20000000a00 */
[----:B------:R-:W-:Y:S01]  /*28b0*/  ULDC.64 UR30, c[0x0][0x3d0] ;  /* 0x0000f400001e7ab9 */ /* 0x000fe20000000a00 */
[----:B------:R-:W-:Y:S01]  /*28c0*/  ULDC.64 UR32, c[0x0][0x250] ;  /* 0x0000940000207ab9 */ /* 0x000fe20000000a00 */
[----:B--2---:R-:W-:Y:S01]  /*28d0*/  FMUL.FTZ R18, R96, R5 ;  /* 0x0000000560127220 */ /* 0x004fe20000410000 */
[----:B------:R1:W-:Y:S01]  /*28e0*/  STL [R1+0x3c], R16 ;  /* 0x00003c1001007387 */ /* 0x0003e20000100800 */
[----:B------:R-:W-:Y:S01]  /*28f0*/  ULDC.64 UR34, c[0x0][0x2d0] ;  /* 0x0000b40000227ab9 */ /* 0x000fe20000000a00 */
[----:B------:R-:W-:Y:S01]  /*2900*/  ULDC.64 UR36, c[0x0][0x238] ;  /* 0x00008e0000247ab9 */ /* 0x000fe20000000a00 */
[----:B---3--:R-:W-:Y:S01]  /*2910*/  FMUL.FTZ R17, R97, R6 ;  /* 0x0000000661117220 */ /* 0x008fe20000410000 */
[----:B------:R2:W-:Y:S01]  /*2920*/  STL [R1+0x38], R18 ;  /* 0x0000381201007387 */ /* 0x0005e20000100800 */
[----:B------:R-:W-:Y:S01]  /*2930*/  ULDC.64 UR38, c[0x0][0x230] ;  /* 0x00008c0000267ab9 */ /* 0x000fe20000000a00 */
[----:B------:R-:W-:Y:S01]  /*2940*/  ULDC.64 UR40, c[0x0][0x270] ;  /* 0x00009c0000287ab9 */ /* 0x000fe20000000a00 */
[----:B------:R-:W-:Y:S01]  /*2950*/  ULDC.64 UR42, c[0x0][0x350] ;  /* 0x0000d400002a7ab9 */ /* 0x000fe20000000a00 */
[----:B------:R3:W-:Y:S01]  /*2960*/  STL [R1+0x50], R17 ;  /* 0x0000501101007387 */ /* 0x0007e20000100800 */
[----:B------:R-:W-:Y:S01]  /*2970*/  ULDC.64 UR44, c[0x0][0x370] ;  /* 0x0000dc00002c7ab9 */ /* 0x000fe20000000a00 */
[----:B-1----:R-:W-:Y:S01]  /*2980*/  FMUL.FTZ R16, R98, R7 ;  /* 0x0000000762107220 */ /* 0x002fe20000410000 */
[----:B--2---:R-:W-:-:S04]  /*2990*/  FMUL.FTZ R18, R99, R8 ;  /* 0x0000000863127220 */ /* 0x004fc80000410000 */
[----:B------:R1:W-:Y:S01]  /*29a0*/  STL [R1+0x34], R16 ;  /* 0x0000341001007387 */ /* 0x0003e20000100800 */
[----:B---3--:R-:W-:-:S03]  /*29b0*/  FMUL.FTZ R17, R92, R9 ;  /* 0x000000095c117220 */ /* 0x008fc60000410000 */
[----:B------:R2:W-:Y:S04]  /*29c0*/  STL [R1+0x30], R18 ;  /* 0x0000301201007387 */ /* 0x0005e80000100800 */
[----:B------:R3:W-:Y:S01]  /*29d0*/  STL [R1+0x2c], R17 ;  /* 0x00002c1101007387 */ /* 0x0007e20000100800 */
        /* <DEDUP_REMOVED lines=12> */
[----:B-1----:R-:W-:-:S05]  /*2aa0*/  FMUL.FTZ R16, R91, R149 ;  /* 0x000000955b107220 */ /* 0x002fca0000410000 */
[----:B------:R2:W-:Y:S02]  /*2ab0*/  STL [R1+0x18], R16 ;  /* 0x0000181001007387 */ /* 0x0005e40000100800 */
.L_x_3104:
[----:B------:R-:W-:Y:S01]  /*2ac0*/  USHF.R.S32.HI UR57, URZ, 0x1f, UR7 ;  /* 0x0000001f3f397899 */ /* 0x000fe20008011407 */
[----:B--2---:R-:W-:Y:S01]  /*2ad0*/  SHF.L.U32 R16, R0, 0x2, RZ ;  /* 0x0000000200107819 */ /* 0x004fe200000006ff */
[----:B------:R-:W-:Y:S01]  /*2ae0*/  UIMAD.WIDE.U32 UR46, UR7, UR32, URZ ;  /* 0x00000020072e72a5 */ /* 0x000fe2000f8e003f */
[----:B------:R-:W2:Y:S01]  /*2af0*/  LDL R114, [R1+0x38] ;  /* 0x0000380001727983 */ /* 0x000ea20000100800 */
[----:B------:R-:W-:Y:S01]  /*2b00*/  UIMAD UR58, UR57, UR32, URZ ;  /* 0x00000020393a72a4 */ /* 0x000fe2000f8e023f */
[----:B------:R-:W-:Y:S01]  /*2b10*/  LOP3.LUT R17, R16, 0xffffff80, RZ, 0xc0, !PT ;  /* 0xffffff8010117812 */ /* 0x000fe200078ec0ff */
[----:B------:R-:W-:Y:S01]  /*2b20*/  ULEA UR59, UP0, UR46, UR50, 0x2 ;  /* 0x000000322e3b7291 */ /* 0x000fe2000f80103f */
[----:B-1----:R-:W1:Y:S01]  /*2b30*/  S2R R155, SR_LANEID ;  /* 0x00000000009b7919 */ /* 0x002e620000000000 */
[----:B------:R-:W-:Y:S01]  /*2b40*/  UIMAD UR58, UR7, UR33, UR58 ;  /* 0x00000021073a72a4 */ /* 0x000fe2000f8e023a */
[----:B------:R-:W-:Y:S02]  /*2b50*/  LOP3.LUT R37, R17, 0x1f, R0, 0xf8, !PT ;  /* 0x0000001f11257812 */ /* 0x000fe400078ef800 */
[C---:B------:R-:W-:Y:S01]  /*2b60*/  SHF.L.U32 R36, R0.reuse, 0x2, RZ ;  /* 0x0000000200247819 */ /* 0x040fe200000006ff */
[----:B------:R-:W-:Y:S01]  /*2b70*/  UIADD3 UR47, UR47, UR58, URZ ;  /* 0x0000003a2f2f7290 */ /* 0x000fe2000fffe03f */
[----:B0-----:R-:W-:Y:S01]  /*2b80*/  MOV R28, UR59 ;  /* 0x0000003b001c7c02 */ /* 0x001fe20008000f00 */
[----:B------:R-:W3:Y:S02]  /*2b90*/  LDL R105, [R1+0x54] ;  /* 0x0000540001697983 */ /* 0x000ee40000100800 */
[----:B------:R-:W-:Y:S01]  /*2ba0*/  ULEA.HI.X UR46, UR46, UR51, UR47, 0x2, UP0 ;  /* 0x000000332e2e7291 */ /* 0x000fe200080f142f */
[----:B------:R-:W-:Y:S01]  /*2bb0*/  LOP3.LUT P0, RZ, R0, 0x1f, RZ, 0xc0, !PT ;  /* 0x0000001f00ff7812 */ /* 0x000fe2000780c0ff */
[----:B------:R-:W4:Y:S04]  /*2bc0*/  LDL R109, [R1+0x44] ;  /* 0x00004400016d7983 */ /* 0x000f280000100800 */
[----:B------:R-:W-:Y:S01]  /*2bd0*/  MOV R29, UR46 ;  /* 0x0000002e001d7c02 */ /* 0x000fe20008000f00 */
[----:B------:R-:W4:Y:S02]  /*2be0*/  LDL R108, [R1+0x40] ;  /* 0x00004000016c7983 */ /* 0x000f240000100800 */
[----:B------:R-:W-:-:S02]  /*2bf0*/  IMAD.WIDE R28, R37, 0x10, R28 ;  /* 0x00000010251c7825 */ /* 0x000fc400078e021c */
[----:B------:R-:W4:Y:S04]  /*2c00*/  LDL R107, [R1+0x3c] ;  /* 0x00003c00016b7983 */ /* 0x000f280000100800 */
[----:B------:R-:W2:Y:S04]  /*2c10*/  LDG.E.128 R16, desc[UR18][R28.64] ;  /* 0x000000121c107981 */ /* 0x000ea8000c1e1d00 */
[----:B0-----:R-:W3:Y:S04]  /*2c20*/  LDG.E.128 R20, desc[UR18][R28.64+0x200] ;  /* 0x000200121c147981 */ /* 0x001ee8000c1e1d00 */
[----:B------:R-:W4:Y:S04]  /*2c30*/  LDG.E.128 R24, desc[UR18][R28.64+0x400] ;  /* 0x000400121c187981 */ /* 0x000f28000c1e1d00 */
[----:B------:R-:W4:Y:S04]  /*2c40*/  LDL R113, [R1+0x50] ;  /* 0x0000500001717983 */ /* 0x000f280000100800 */
[----:B------:R-:W4:Y:S04]  /*2c50*/  LDL R120, [R1+0x34] ;  /* 0x0000340001787983 */ /* 0x000f280000100800 */
[----:B------:R-:W4:Y:S01]  /*2c60*/  LDG.E.128 R28, desc[UR18][R28.64+0x600] ;  /* 0x000600121c1c7981 */ /* 0x000f22000c1e1d00 */
[----:B------:R-:W-:-:S02]  /*2c70*/  UIMAD UR58, UR54, UR38, URZ ;  /* 0x00000026363a72a4 */ /* 0x000fc4000f8e023f */
[----:B------:R-:W-:Y:S01]  /*2c80*/  UIMAD.WIDE.U32 UR46, UR10, UR38, URZ ;  /* 0x000000260a2e72a5 */ /* 0x000fe2000f8e003f */
[----:B------:R-:W4:Y:S01]  /*2c90*/  LDL R123, [R1+0x30] ;  /* 0x00003000017b7983 */ /* 0x000f220000100800 */
[----:B------:R-:W-:-:S03]  /*2ca0*/  UIMAD UR58, UR10, UR39, UR58 ;  /* 0x000000270a3a72a4 */ /* 0x000fc6000f8e023a */
[----:B------:R-:W4:Y:S01]  /*2cb0*/  LDL R122, [R1+0x2c] ;  /* 0x00002c00017a7983 */ /* 0x000f220000100800 */
[----:B------:R-:W-:Y:S02]  /*2cc0*/  UIADD3 UR47, UR47, UR58, URZ ;  /* 0x0000003a2f2f7290 */ /* 0x000fe4000fffe03f */
[----:B------:R-:W-:Y:S01]  /*2cd0*/  UIMAD UR58, UR57, UR36, URZ ;  /* 0x00000024393a72a4 */ /* 0x000fe2000f8e023f */
[----:B------:R-:W4:Y:S01]  /*2ce0*/  LDL R117, [R1+0x4c] ;  /* 0x00004c0001757983 */ /* 0x000f220000100800 */
[----:B------:R-:W-:Y:S02]  /*2cf0*/  UIMAD.WIDE.U32 UR46, UR7, UR36, UR46 ;  /* 0x00000024072e72a5 */ /* 0x000fe4000f8e002e */
[----:B------:R-:W-:Y:S01]  /*2d00*/  UIMAD UR58, UR7, UR37, UR58 ;  /* 0x00000025073a72a4 */ /* 0x000fe2000f8e023a */
[----:B------:R-:W4:Y:S01]  /*2d10*/  LDL R116, [R1+0x24] ;  /* 0x0000240001747983 */ /* 0x000f220000100800 */
[----:B------:R-:W-:Y:S02]  /*2d20*/  ULEA UR59, UP0, UR46, UR34, 0x2 ;  /* 0x000000222e3b7291 */ /* 0x000fe4000f80103f */
[----:B------:R-:W-:Y:S01]  /*2d30*/  UIADD3 UR60, UR47, UR58, URZ ;  /* 0x0000003a2f3c7290 */ /* 0x000fe2000fffe03f */
[----:B------:R-:W4:Y:S01]  /*2d40*/  LDL R115, [R1+0x20] ;  /* 0x0000200001737983 */ /* 0x000f220000100800 */
[----:B------:R-:W-:-:S02]  /*2d50*/  UIMAD UR58, UR57, UR40, URZ ;  /* 0x00000028393a72a4 */ /* 0x000fc4000f8e023f */
[----:B------:R-:W-:Y:S01]  /*2d60*/  ULEA.HI.X UR60, UR46, UR35, UR60, 0x2, UP0 ;  /* 0x000000232e3c7291 */ /* 0x000fe200080f143c */
[----:B------:R-:W-:Y:S01]  /*2d70*/  MOV R34, UR59 ;  /* 0x0000003b00227c02 */ /* 0x000fe20008000f00 */
[----:B------:R-:W-:Y:S02]  /*2d80*/  UIMAD.WIDE.U32 UR46, UR7, UR40, URZ ;  /* 0x00000028072e72a5 */ /* 0x000fe4000f8e003f */
[----:B------:R-:W-:Y:S02]  /*2d90*/  UIMAD UR61, UR7, UR41, UR58 ;  /* 0x00000029073d72a4 */ /* 0x000fe4000f8e023a */
[----:B------:R-:W-:Y:S01]  /*2da0*/  MOV R35, UR60 ;  /* 0x0000003c00237c02 */ /* 0x000fe20008000f00 */
[----:B------:R-:W-:Y:S02]  /*2db0*/  ULEA UR58, UP0, UR46, UR52, 0x2 ;  /* 0x000000342e3a7291 */ /* 0x000fe4000f80103f */
[----:B------:R-:W-:Y:S02]  /*2dc0*/  UIADD3 UR47, UR47, UR61, URZ ;  /* 0x0000003d2f2f7290 */ /* 0x000fe4000fffe03f */
[----:B------:R0:W4:Y:S02]  /*2dd0*/  LDG.E R34, desc[UR18][R34.64] ;  /* 0x0000001222227981 */ /* 0x000124000c1e1900 */
[----:B------:R-:W-:Y:S01]  /*2de0*/  ULEA.HI.X UR46, UR46, UR53, UR47, 0x2, UP0 ;  /* 0x000000352e2e7291 */ /* 0x000fe200080f142f */
[----:B------:R-:W-:-:S02]  /*2df0*/  MOV R32, UR58 ;  /* 0x0000003a00207c02 */ /* 0x000fc40008000f00 */
[----:B------:R-:W-:-:S03]  /*2e00*/  LOP3.LUT R36, R36, 0xffffff80, RZ, 0xc0, !PT ;  /* 0xffffff8024247812 */ /* 0x000fc600078ec0ff */
[----:B------:R-:W-:Y:S02]  /*2e10*/  MOV R33, UR46 ;  /* 0x0000002e00217c02 */ /* 0x000fe40008000f00 */
[----:B0-----:R-:W-:Y:S01]  /*2e20*/  MOV R35, UR13 ;  /* 0x0000000d00237c02 */ /* 0x001fe20008000f00 */
[----:B------:R-:W-:-:S03]  /*2e30*/  IMAD.WIDE R32, R37, 0x10, R32 ;  /* 0x0000001025207825 */ /* 0x000fc600078e0220 */
[----:B------:R-:W-:Y:S01]  /*2e40*/  ISETP.LT.OR P2, PT, R35, 0x2, P0 ;  /* 0x000000022300780c */ /* 0x000fe20000741670 */
[----:B--2---:R0:W-:Y:S04]  /*2e50*/  STS.128 [R3], R16 ;  /* 0x0000001003007388 */ /* 0x0041e80000000c00 */
[----:B---3--:R2:W-:Y:S04]  /*2e60*/  STS.128 [R3+0x200], R20 ;  /* 0x0002001403007388 */ /* 0x0085e80000000c00 */
[----:B----4-:R3:W-:Y:S04]  /*2e70*/  STS.128 [R3+0x400], R24 ;  /* 0x0004001803007388 */ /* 0x0107e80000000c00 */
[----:B------:R1:W-:Y:S01]  /*2e80*/  STS.128 [R3+0x600], R28 ;  /* 0x0006001c03007388 */ /* 0x0003e20000000c00 */
[----:B------:R-:W-:-:S03]  /*2e90*/  NOP ;  /* 0x0000000000007918 */ /* 0x000fc60000000000 */
[----:B0-----:R-:W4:Y:S04]  /*2ea0*/  LDG.E.128 R16, desc[UR18][R32.64] ;  /* 0x0000001220107981 */ /* 0x001f28000c1e1d00 */
[----:B--2---:R-:W2:Y:S04]  /*2eb0*/  LDG.E.128 R20, desc[UR18][R32.64+0x200] ;  /* 0x0002001220147981 */ /* 0x004ea8000c1e1d00 */
[----:B---3--:R-:W3:Y:S01]  /*2ec0*/  LDG.E.128 R24, desc[UR18][R32.64+0x400] ;  /* 0x0004001220187981 */ /* 0x008ee2000c1e1d00 */
[----:B-1----:R-:W-:-:S03]  /*2ed0*/  IADD3 R3, R36, R155, RZ ;  /* 0x0000009b24037210 */ /* 0x002fc60007ffe0ff */
[----:B------:R0:W3:Y:S02]  /*2ee0*/  LDG.E.128 R28, desc[UR18][R32.64+0x600] ;  /* 0x00060012201c7981 */ /* 0x0000e4000c1e1d00 */
[----:B------:R-:W-:-:S05]  /*2ef0*/  IMAD R35, R155, 0x3, R3 ;  /* 0x000000039b237824 */ /* 0x000fca00078e0203 */
[----:B------:R-:W-:Y:S02]  /*2f00*/  LEA R104, R35, R2, 0x4 ;  /* 0x0000000223687211 */ /* 0x000fe400078e20ff */
[----:B------:R-:W-:-:S03]  /*2f10*/  R2UR UR58, R34 ;  /* 0x00000000223a72ca */ /* 0x000fc600000e0000 */
[----:B------:R-:W1:Y:S01]  /*2f20*/  LDS.128 R48, [R104+0x10] ;  /* 0x0000100068307984 */ /* 0x000e620000000c00 */
[----:B------:R-:W-:Y:S01]  /*2f30*/  UIADD3 UR46, UR13, -0x1, URZ ;  /* 0xffffffff0d2e7890 */ /* 0x000fe2000fffe03f */
[----:B0-----:R-:W0:Y:S01]  /*2f40*/  @!P2 LDC R33, c[0x0][0x21c] ;  /* 0x00008700ff21ab82 */ /* 0x001e220000000800 */
[----:B------:R-:W-:Y:S01]  /*2f50*/  LEA R3, R3, R2, 0x4 ;  /* 0x0000000203037211 */ /* 0x000fe200078e20ff */
[----:B------:R-:W0:Y:S01]  /*2f60*/  LDS.128 R52, [R104] ;  /* 0x0000000068347984 */ /* 0x000e220000000c00 */
[C---:B------:R-:W-:Y:S02]  /*2f70*/  ISETP.NE.AND P1, PT, R0.reuse, RZ, PT ;  /* 0x000000ff0000720c */ /* 0x040fe40003f25270 */
[----:B------:R-:W-:Y:S01]  /*2f80*/  IADD3 R38, R0, 0x200, RZ ;  /* 0x0000020000267810 */ /* 0x000fe20007ffe0ff */
[----:B------:R-:W0:Y:S01]  /*2f90*/  LDS.128 R44, [R104+0x20] ;  /* 0x00002000682c7984 */ /* 0x000e220000000c00 */
[----:B------:R-:W-:-:S03]  /*2fa0*/  MOV R32, UR13 ;  /* 0x0000000d00207c02 */ /* 0x000fc60008000f00 */
[----:B------:R-:W0:Y:S01]  /*2fb0*/  LDS.128 R40, [R104+0x30] ;  /* 0x0000300068287984 */ /* 0x000e220000000c00 */
[----:B-1----:R-:W-:-:S03]  /*2fc0*/  FMUL.FTZ R133, R114, R48 ;  /* 0x0000003072857220 */ /* 0x002fc60000410000 */
[----:B------:R-:W3:Y:S01]  /*2fd0*/  LDL R114, [R1+0x28] ;  /* 0x0000280001727983 */ /* 0x000ee20000100800 */
[----:B------:R-:W-:Y:S01]  /*2fe0*/  MOV R112, UR58 ;  /* 0x0000003a00707c02 */ /* 0x000fe20008000f00 */
[----:B------:R-:W-:-:S04]  /*2ff0*/  ULEA.HI UR47, UR46, UR46, URZ, 0x1 ;  /* 0x0000002e2e2f7291 */ /* 0x000fc8000f8f083f */
[----:B------:R-:W-:Y:S01]  /*3000*/  FMUL.FTZ R112, R112, 1.4426950216293334961 ;  /* 0x3fb8aa3b70707820 */ /* 0x000fe20000410000 */
[----:B------:R-:W-:-:S03]  /*3010*/  ULOP3.LUT UR47, UR47, 0xfffffe, URZ, 0xc0, !UPT ;  /* 0x00fffffe2f2f7892 */ /* 0x000fc6000f8ec03f */
[----:B------:R-:W-:Y:S01]  /*3020*/  FMUL.FTZ R139, R148, R112 ;  /* 0x00000070948b7220 */ /* 0x000fe20000410000 */
[----:B------:R-:W-:-:S05]  /*3030*/  UIADD3 UR47, UR46, -UR47, URZ ;  /* 0x8000002f2e2f7290 */ /* 0x000fca000fffe03f */
[----:B------:R-:W1:Y:S01]  /*3040*/  MUFU.EX2 R139, R139 ;  /* 0x0000008b008b7308 */ /* 0x000e620000000800 */
[----:B------:R-:W-:Y:S01]  /*3050*/  ULEA UR47, UR47, UR7, 0x8 ;  /* 0x000000072f2f7291 */ /* 0x000fe2000f8e403f */
[----:B------:R-:W-:Y:S02]  /*3060*/  @!P2 IADD3 R32, R32, -0x2, RZ ;  /* 0xfffffffe2020a810 */ /* 0x000fe40007ffe0ff */
[----:B------:R-:W-:Y:S02]  /*3070*/  MOV R119, RZ ;  /* 0x000000ff00777202 */ /* 0x000fe40000000f00 */
[----:B------:R-:W-:Y:S01]  /*3080*/  MOV R118, 0x3f800000 ;  /* 0x3f80000000767802 */ /* 0x000fe20000000f00 */
[----:B0-----:R-:W-:Y:S01]  /*3090*/  FMUL.FTZ R105, R105, R53 ;  /* 0x0000003569697220 */ /* 0x001fe20000410000 */
[----:B------:R-:W-:Y:S01]  /*30a0*/  FMUL.FTZ R138, R109, R52 ;  /* 0x000000346d8a7220 */ /* 0x000fe20000410000 */
[----:B------:R-:W-:Y:S01]  /*30b0*/  FMUL.FTZ R135, R108, R54 ;  /* 0x000000366c877220 */ /* 0x000fe20000410000 */
[----:B------:R-:W-:Y:S01]  /*30c0*/  FMUL.FTZ R134, R107, R55 ;  /* 0x000000376b867220 */ /* 0x000fe20000410000 */
[----:B------:R-:W-:Y:S01]  /*30d0*/  FMUL.FTZ R106, R11, R112 ;  /* 0x000000700b6a7220 */ /* 0x000fe20000410000 */
[----:B------:R-:W-:Y:S01]  /*30e0*/  FMUL.FTZ R132, R120, R50 ;  /* 0x0000003278847220 */ /* 0x000fe20000410000 */
[----:B------:R-:W-:Y:S01]  /*30f0*/  FMUL.FTZ R107, R12, R112 ;  /* 0x000000700c6b7220 */ /* 0x000fe20000410000 */
[----:B------:R-:W-:-:S03]  /*3100*/  FMUL.FTZ R131, R123, R51 ;  /* 0x000000337b837220 */ /* 0x000fc60000410000 */
[----:B------:R-:W-:Y:S01]  /*3110*/  MUFU.EX2 R106, R106 ;  /* 0x0000006a006a7308 */ /* 0x000fe20000000800 */
[----:B------:R-:W-:-:S07]  /*3120*/  FMUL.FTZ R130, R122, R44 ;  /* 0x0000002c7a827220 */ /* 0x000fce0000410000 */
[----:B------:R-:W-:Y:S01]  /*3130*/  MUFU.EX2 R107, R107 ;  /* 0x0000006b006b7308 */ /* 0x000fe20000000800 */
[----:B------:R-:W-:Y:S01]  /*3140*/  FMUL.FTZ R128, R116, R47 ;  /* 0x0000002f74807220 */ /* 0x000fe20000410000 */
[----:B------:R-:W-:Y:S01]  /*3150*/  BSSY B0, `(.L_x_3061) ;  /* 0x0000054000007945 */ /* 0x000fe20003800000 */
[----:B------:R-:W-:Y:S01]  /*3160*/  FMUL.FTZ R127, R115, R40 ;  /* 0x00000028737f7220 */ /* 0x000fe20000410000 */
[----:B----4-:R0:W-:Y:S04]  /*3170*/  STS.128 [R3+0x2100], R16 ;  /* 0x0021001003007388 */ /* 0x0101e80000000c00 */
[----:B--2---:R2:W-:Y:S04]  /*3180*/  STS.128 [R3+0x2300], R20 ;  /* 0x0023001403007388 */ /* 0x0045e80000000c00 */
[----:B---3--:R-:W-:Y:S01]  /*3190*/  STS.128 [R3+0x2500], R24 ;  /* 0x0025001803007388 */ /* 0x008fe20000000c00 */
[----:B0-----:R-:W-:-:S03]  /*31a0*/  SEL R19, R38, UR47, P1 ;  /* 0x0000002f26137c07 */ /* 0x001fc60008800000 */
[----:B------:R-:W-:Y:S01]  /*31b0*/  STS.128 [R3+0x2700], R28 ;  /* 0x0027001c03007388 */ /* 0x000fe20000000c00 */
[----:B------:R-:W-:Y:S01]  /*31c0*/  @!P2 IMAD R16, R32, R33, UR7 ;  /* 0x000000072010ae24 */ /* 0x000fe2000f8e0221 */
[----:B------:R-:W-:Y:S01]  /*31d0*/  NOP ;  /* 0x0000000000007918 */ /* 0x000fe20000000000 */
[----:B--2---:R-:W-:Y:S01]  /*31e0*/  LEA R20, R19, R2, 0x2 ;  /* 0x0000000213147211 */ /* 0x004fe200078e10ff */
[----:B------:R-:W0:Y:S04]  /*31f0*/  LDS.128 R36, [R104+0x2100] ;  /* 0x0021000068247984 */ /* 0x000e280000000c00 */
[----:B------:R-:W2:Y:S04]  /*3200*/  LDS.128 R32, [R104+0x2110] ;  /* 0x0021100068207984 */ /* 0x000ea80000000c00 */
[----:B------:R-:W3:Y:S04]  /*3210*/  LDS.128 R28, [R104+0x2120] ;  /* 0x00212000681c7984 */ /* 0x000ee80000000c00 */
[----:B------:R-:W4:Y:S04]  /*3220*/  LDS.128 R24, [R104+0x2130] ;  /* 0x0021300068187984 */ /* 0x000f280000000c00 */
[----:B-1----:R1:W-:Y:S01]  /*3230*/  STS [R20+0x8e50], R139 ;  /* 0x008e508b14007388 */ /* 0x0023e20000000800 */
[----:B------:R-:W-:Y:S01]  /*3240*/  MOV R17, 0x8 ;  /* 0x0000000800117802 */ /* 0x000fe20000000f00 */
[----:B------:R-:W-:-:S04]  /*3250*/  FMUL.FTZ R22, R146, R112 ;  /* 0x0000007092167220 */ /* 0x000fc80000410000 */
[----:B------:R-:W-:Y:S01]  /*3260*/  @!P2 IMAD.WIDE R16, R16, R17, UR20 ;  /* 0x000000141010ae25 */ /* 0x000fe2000f8e0211 */
[----:B------:R-:W-:Y:S03]  /*3270*/  BAR.SYNC.DEFER_BLOCKING 0x0 ;  /* 0x0000000000007b1d */ /* 0x000fe60000010000 */
[-C--:B------:R-:W-:Y:S01]  /*3280*/  FMUL.FTZ R23, R145, R112.reuse ;  /* 0x0000007091177220 */ /* 0x080fe20000410000 */
[-C--:B------:R-:W-:Y:S01]  /*3290*/  FMUL.FTZ R18, R4, R112.reuse ;  /* 0x0000007004127220 */ /* 0x080fe20000410000 */
[-C--:B------:R-:W-:Y:S01]  /*32a0*/  FMUL.FTZ R19, R5, R112.reuse ;  /* 0x0000007005137220 */ /* 0x080fe20000410000 */
[----:B-1----:R-:W-:-:S04]  /*32b0*/  FMUL.FTZ R20, R6, R112 ;  /* 0x0000007006147220 */ /* 0x002fc80000410000 */
[----:B------:R-:W-:Y:S01]  /*32c0*/  MUFU.EX2 R18, R18 ;  /* 0x0000001200127308 */ /* 0x000fe20000000800 */
[----:B------:R-:W-:Y:S01]  /*32d0*/  FMUL.FTZ R21, R7, R112 ;  /* 0x0000007007157220 */ /* 0x000fe20000410000 */
[----:B------:R1:W5:Y:S01]  /*32e0*/  @!P2 LDG.E.64 R118, desc[UR18][R16.64] ;  /* 0x000000121076a981 */ /* 0x000362000c1e1b00 */
[----:B------:R-:W-:-:S05]  /*32f0*/  ISETP.NE.AND P2, PT, R0, 0x7f, PT ;  /* 0x0000007f0000780c */ /* 0x000fca0003f45270 */
[----:B-1----:R1:W0:Y:S08]  /*3300*/  MUFU.EX2 R16, R22 ;  /* 0x0000001600107308 */ /* 0x0022300000000800 */
[----:B------:R-:W2:Y:S01]  /*3310*/  MUFU.EX2 R17, R23 ;  /* 0x0000001700117308 */ /* 0x000ea20000000800 */
[----:B------:R-:W-:Y:S01]  /*3320*/  FMUL.FTZ R129, R114, R46 ;  /* 0x0000002e72817220 */ /* 0x000fe20000410000 */
[----:B-1----:R-:W-:-:S06]  /*3330*/  FMUL.FTZ R22, R8, R112 ;  /* 0x0000007008167220 */ /* 0x002fcc0000410000 */
[----:B------:R-:W1:Y:S01]  /*3340*/  MUFU.EX2 R19, R19 ;  /* 0x0000001300137308 */ /* 0x000e620000000800 */
[----:B0-----:R-:W-:Y:S01]  /*3350*/  FMUL.FTZ R110, R139, R16 ;  /* 0x000000108b6e7220 */ /* 0x001fe20000410000 */
[----:B------:R-:W-:Y:S01]  /*3360*/  @P2 LEA R114, R0, R2, 0x2 ;  /* 0x0000000200722211 */ /* 0x000fe200078e10ff */
[----:B------:R-:W-:-:S05]  /*3370*/  FFMA.FTZ R108, R16, R138, R105 ;  /* 0x0000008a106c7223 */ /* 0x000fca0000010069 */
[----:B------:R-:W0:Y:S01]  /*3380*/  MUFU.EX2 R20, R20 ;  /* 0x0000001400147308 */ /* 0x000e220000000800 */
[C---:B--2---:R-:W-:Y:S01]  /*3390*/  FMUL.FTZ R109, R17.reuse, R110 ;  /* 0x0000006e116d7220 */ /* 0x044fe20000410000 */
[----:B------:R-:W-:Y:S01]  /*33a0*/  FFMA.FTZ R111, R17, R108, R135 ;  /* 0x0000006c116f7223 */ /* 0x000fe20000010087 */
[----:B------:R-:W2:Y:S05]  /*33b0*/  @P2 LDS R114, [R114+0x9654] ;  /* 0x0096540072722984 */ /* 0x000eaa0000000800 */
[----:B------:R-:W3:Y:S01]  /*33c0*/  MUFU.EX2 R21, R21 ;  /* 0x0000001500157308 */ /* 0x000ee20000000800 */
[----:B------:R-:W-:Y:S01]  /*33d0*/  FMUL.FTZ R23, R9, R112 ;  /* 0x0000007009177220 */ /* 0x000fe20000410000 */
[C---:B------:R-:W-:Y:S01]  /*33e0*/  FMUL.FTZ R108, R18.reuse, R109 ;  /* 0x0000006d126c7220 */ /* 0x040fe20000410000 */
[----:B------:R-:W-:-:S05]  /*33f0*/  FFMA.FTZ R110, R18, R111, R134 ;  /* 0x0000006f126e7223 */ /* 0x000fca0000010086 */
[----:B------:R-:W4:Y:S01]  /*3400*/  MUFU.EX2 R22, R22 ;  /* 0x0000001600167308 */ /* 0x000f220000000800 */
[----:B------:R-:W-:Y:S01]  /*3410*/  FMUL.FTZ R104, R10, R112 ;  /* 0x000000700a687220 */ /* 0x000fe20000410000 */
[----:B-1----:R-:W-:Y:S01]  /*3420*/  FMUL.FTZ R111, R19, R108 ;  /* 0x0000006c136f7220 */ /* 0x002fe20000410000 */
[----:B------:R-:W-:Y:S01]  /*3430*/  FMUL.FTZ R108, R113, R49 ;  /* 0x00000031716c7220 */ /* 0x000fe20000410000 */
[----:B------:R-:W-:Y:S02]  /*3440*/  FFMA.FTZ R113, R19, R110, R133 ;  /* 0x0000006e13717223 */ /* 0x000fe40000010085 */
[C---:B0-----:R-:W-:Y:S02]  /*3450*/  FMUL.FTZ R110, R20.reuse, R111 ;  /* 0x0000006f146e7220 */ /* 0x041fe40000410000 */
[----:B------:R-:W0:Y:S01]  /*3460*/  MUFU.EX2 R23, R23 ;  /* 0x0000001700177308 */ /* 0x000e220000000800 */
[----:B------:R-:W-:Y:S01]  /*3470*/  FFMA.FTZ R113, R20, R113, R108 ;  /* 0x0000007114717223 */ /* 0x000fe2000001006c */
[----:B---3--:R-:W-:-:S06]  /*3480*/  FMUL.FTZ R111, R21, R110 ;  /* 0x0000006e156f7220 */ /* 0x008fcc0000410000 */
[----:B------:R-:W1:Y:S01]  /*3490*/  MUFU.EX2 R104, R104 ;  /* 0x0000006800687308 */ /* 0x000e620000000800 */
[----:B------:R-:W-:Y:S01]  /*34a0*/  FFMA.FTZ R121, R21, R113, R132 ;  /* 0x0000007115797223 */ /* 0x000fe20000010084 */
[----:B----4-:R-:W-:Y:S01]  /*34b0*/  FMUL.FTZ R120, R22, R111 ;  /* 0x0000006f16787220 */ /* 0x010fe20000410000 */
[-C--:B------:R-:W-:Y:S01]  /*34c0*/  FMUL.FTZ R109, R13, R112.reuse ;  /* 0x000000700d6d7220 */ /* 0x080fe20000410000 */
[-C--:B------:R-:W-:Y:S01]  /*34d0*/  FMUL.FTZ R110, R14, R112.reuse ;  /* 0x000000700e6e7220 */ /* 0x080fe20000410000 */
[-C--:B------:R-:W-:Y:S01]  /*34e0*/  FMUL.FTZ R111, R15, R112.reuse ;  /* 0x000000700f6f7220 */ /* 0x080fe20000410000 */
[----:B------:R-:W-:Y:S01]  /*34f0*/  FMUL.FTZ R113, R149, R112 ;  /* 0x0000007095717220 */ /* 0x000fe20000410000 */
[----:B------:R-:W-:Y:S01]  /*3500*/  FFMA.FTZ R121, R22, R121, R131 ;  /* 0x0000007916797223 */ /* 0x000fe20000010083 */
[----:B------:R-:W-:Y:S01]  /*3510*/  FMUL.FTZ R112, R117, R45 ;  /* 0x0000002d75707220 */ /* 0x000fe20000410000 */
[----:B------:R-:W3:Y:S01]  /*3520*/  MUFU.EX2 R109, R109 ;  /* 0x0000006d006d7308 */ /* 0x000ee20000000800 */
[C---:B0-----:R-:W-:Y:S01]  /*3530*/  FMUL.FTZ R120, R23.reuse, R120 ;  /* 0x0000007817787220 */ /* 0x041fe20000410000 */
[----:B------:R-:W-:-:S06]  /*3540*/  FFMA.FTZ R121, R23, R121, R130 ;  /* 0x0000007917797223 */ /* 0x000fcc0000010082 */
[----:B------:R-:W0:Y:S01]  /*3550*/  MUFU.EX2 R110, R110 ;  /* 0x0000006e006e7308 */ /* 0x000e220000000800 */
[C---:B-1----:R-:W-:Y:S01]  /*3560*/  FMUL.FTZ R120, R104.reuse, R120 ;  /* 0x0000007868787220 */ /* 0x042fe20000410000 */
[----:B------:R-:W-:-:S06]  /*3570*/  FFMA.FTZ R121, R104, R121, R112 ;  /* 0x0000007968797223 */ /* 0x000fcc0000010070 */
[----:B------:R-:W1:Y:S08]  /*3580*/  MUFU.EX2 R111, R111 ;  /* 0x0000006f006f7308 */ /* 0x000e700000000800 */
[----:B------:R-:W4:Y:S01]  /*3590*/  MUFU.EX2 R113, R113 ;  /* 0x0000007100717308 */ /* 0x000f220000000800 */
[C---:B------:R-:W-:Y:S01]  /*35a0*/  FMUL.FTZ R120, R106.reuse, R120 ;  /* 0x000000786a787220 */ /* 0x040fe20000410000 */
[----:B------:R-:W-:-:S03]  /*35b0*/  FFMA.FTZ R121, R106, R121, R129 ;  /* 0x000000796a797223 */ /* 0x000fc60000010081 */
[C---:B------:R-:W-:Y:S01]  /*35c0*/  FMUL.FTZ R120, R107.reuse, R120 ;  /* 0x000000786b787220 */ /* 0x040fe20000410000 */
[----:B------:R-:W-:Y:S01]  /*35d0*/  FFMA.FTZ R121, R107, R121, R128 ;  /* 0x000000796b797223 */ /* 0x000fe20000010080 */
[----:B0-23--:R-:W-:Y:S06]  /*35e0*/  @P2 BRA `(.L_x_3062) ;  /* 0x0000000000282947 */ /* 0x00dfec0003800000 */
        /* <DEDUP_REMOVED lines=10> */
.L_x_3062:
[----:B------:R-:W-:Y:S05]  /*3690*/  BSYNC B0 ;  /* 0x0000000000007941 */ /* 0x000fea0003800000 */
.L_x_3061:
[----:B0-----:R-:W3:Y:S04]  /*36a0*/  LDL R115, [R1+0x48] ;  /* 0x0000480001737983 */ /* 0x001ee80000100800 */
[----:B------:R-:W2:Y:S04]  /*36b0*/  LDL R116, [R1+0x1c] ;  /* 0x00001c0001747983 */ /* 0x000ea80000100800 */
[----:B------:R-:W2:Y:S04]  /*36c0*/  LDL R125, [R1+0x18] ;  /* 0x00001800017d7983 */ /* 0x000ea80000100800 */
[----:B------:R-:W2:Y:S04]  /*36d0*/  LDL R137, [R1+0x14] ;  /* 0x0000140001897983 */ /* 0x000ea80000100800 */
[----:B------:R-:W2:Y:S04]  /*36e0*/  LDL R136, [R1+0x10] ;  /* 0x0000100001887983 */ /* 0x000ea80000100800 */
[----:B------:R-:W2:Y:S04]  /*36f0*/  LDL R124, [R1+0xc] ;  /* 0x00000c00017c7983 */ /* 0x000ea80000100800 */
[----:B------:R-:W2:Y:S04]  /*3700*/  LDL R123, [R1+0x8] ;  /* 0x00000800017b7983 */ /* 0x000ea80000100800 */
[----:B------:R-:W2:Y:S04]  /*3710*/  LDL R122, [R1+0x4] ;  /* 0x00000400017a7983 */ /* 0x000ea80000100800 */
[----:B------:R-:W2:Y:S01]  /*3720*/  LDL R117, [R1] ;  /* 0x0000000001757983 */ /* 0x000ea20000100800 */
[C---:B------:R-:W-:Y:S01]  /*3730*/  FMUL.FTZ R120, R109.reuse, R120 ;  /* 0x000000786d787220 */ /* 0x040fe20000410000 */
[----:B------:R-:W-:Y:S01]  /*3740*/  FFMA.FTZ R121, R109, R121, R127 ;  /* 0x000000796d797223 */ /* 0x000fe2000001007f */
[----:B------:R-:W-:Y:S01]  /*3750*/  ISETP.GT.U32.AND P2, PT, R0, 0x1f, PT ;  /* 0x0000001f0000780c */ /* 0x000fe20003f44070 */
[----:B------:R-:W-:Y:S01]  /*3760*/  FMUL.FTZ R34, R160, R34 ;  /* 0x00000022a0227220 */ /* 0x000fe20000410000 */
[----:B------:R-:W-:Y:S01]  /*3770*/  FMUL.FTZ R120, R110, R120 ;  /* 0x000000786e787220 */ /* 0x000fe20000410000 */
[----:B------:R-:W-:Y:S01]  /*3780*/  FMUL.FTZ R35, R159, R35 ;  /* 0x000000239f237220 */ /* 0x000fe20000410000 */
[----:B------:R-:W-:Y:S01]  /*3790*/  FMUL.FTZ R28, R158, R28 ;  /* 0x0000001c9e1c7220 */ /* 0x000fe20000410000 */
[----:B------:R-:W-:Y:S01]  /*37a0*/  FMUL.FTZ R29, R157, R29 ;  /* 0x0000001d9d1d7220 */ /* 0x000fe20000410000 */
[----:B-1----:R-:W-:-:S04]  /*37b0*/  FMUL.FTZ R120, R111, R120 ;  /* 0x000000786f787220 */ /* 0x002fc80000410000 */
[----:B----4-:R-:W-:Y:S01]  /*37c0*/  FMUL.FTZ R120, R113, R120 ;  /* 0x0000007871787220 */ /* 0x010fe20000410000 */
[----:B---3--:R-:W-:-:S04]  /*37d0*/  FMUL.FTZ R115, R115, R41 ;  /* 0x0000002973737220 */ /* 0x008fc80000410000 */
[----:B------:R-:W-:Y:S01]  /*37e0*/  FFMA.FTZ R121, R110, R121, R115 ;  /* 0x000000796e797223 */ /* 0x000fe20000010073 */
[----:B--2---:R-:W-:Y:S01]  /*37f0*/  FMUL.FTZ R126, R116, R42 ;  /* 0x0000002a747e7220 */ /* 0x004fe20000410000 */
[----:B------:R-:W-:Y:S01]  /*3800*/  LEA.HI R116, R0, R0, RZ, 0x1e ;  /* 0x0000000000747211 */ /* 0x000fe200078ff0ff */
[----:B------:R-:W-:Y:S02]  /*3810*/  FMUL.FTZ R125, R125, R43 ;  /* 0x0000002b7d7d7220 */ /* 0x000fe40000410000 */
[----:B------:R-:W-:Y:S01]  /*3820*/  FFMA.FTZ R121, R111, R121, R126 ;  /* 0x000000796f797223 */ /* 0x000fe2000001007e */
[----:B------:R-:W-:Y:S01]  /*3830*/  LEA R116, R116, R2, 0x3 ;  /* 0x0000000274747211 */ /* 0x000fe200078e18ff */
[----:B------:R-:W-:Y:S02]  /*3840*/  FMUL.FTZ R36, R137, R36 ;  /* 0x0000002489247220 */ /* 0x000fe40000410000 */
[----:B------:R-:W-:Y:S01]  /*3850*/  FFMA.FTZ R121, R113, R121, R125 ;  /* 0x0000007971797223 */ /* 0x000fe2000001007d */
[----:B------:R-:W-:Y:S01]  /*3860*/  FMUL.FTZ R137, R150, R27 ;  /* 0x0000001b96897220 */ /* 0x000fe20000410000 */
[----:B------:R-:W-:Y:S01]  /*3870*/  FMUL.FTZ R37, R136, R37 ;  /* 0x0000002588257220 */ /* 0x000fe20000410000 */
[----:B------:R-:W-:-:S02]  /*3880*/  FMUL.FTZ R136, R151, R26 ;  /* 0x0000001a97887220 */ /* 0x000fc40000410000 */
[----:B------:R0:W-:Y:S01]  /*3890*/  STS.64 [R116+0x8440], R120 ;  /* 0x0084407874007388 */ /* 0x0001e20000000a00 */
        /* <DEDUP_REMOVED lines=45> */
.L_x_3122:
[----:B------:R-:W-:Y:S01]  /*3b70*/  ISETP.GE.AND P3, PT, R155, 0x10, PT ;  /* 0x000000109b00780c */ /* 0x000fe20003f66270 */
[----:B------:R-:W-:-:S12]  /*3b80*/  UMOV UR46, 0xffffffff ;  /* 0xffffffff002e7882 */ /* 0x000fd80000000000 */
[C---:B01----:R-:W-:Y:S01]  /*3b90*/  @P3 FFMA.FTZ R144, R143.reuse, R120, R144 ;  /* 0x000000788f903223 */ /* 0x043fe20000010090 */
[----:B--2---:R-:W-:Y:S01]  /*3ba0*/  @P3 FMUL.FTZ R143, R143, R140 ;  /* 0x0000008c8f8f3220 */ /* 0x004fe20000410000 */
[----:B------:R-:W-:Y:S06]  /*3bb0*/  BRA.DIV UR46, `(.L_x_3065) ;  /* 0x0000003e2e607947 */ /* 0x000fec000b800000 */
.L_x_3125:
[----:B------:R-:W-:-:S03]  /*3bc0*/  UMOV UR46, 0xffffffff ;  /* 0xffffffff002e7882 */ /* 0x000fc60000000000 */
[----:B------:R-:W-:Y:S05]  /*3bd0*/  BRA.DIV UR46, `(.L_x_3066) ;  /* 0x0000003e2e807947 */ /* 0x000fea000b800000 */
.L_x_3128:
[----:B------:R-:W-:-:S03]  /*3be0*/  UMOV UR46, 0xffffffff ;  /* 0xffffffff002e7882 */ /* 0x000fc60000000000 */
[----:B------:R-:W-:Y:S05]  /*3bf0*/  BRA.DIV UR46, `(.L_x_3067) ;  /* 0x0000003e2ea07947 */ /* 0x000fea000b800000 */
[----:B------:R-:W0:Y:S04]  /*3c00*/  SHFL.UP PT, R143, R143, 0x1, RZ ;  /* 0x042000008f8f7989 */ /* 0x000e2800000e00ff */
[----:B------:R-:W1:Y:S04]  /*3c10*/  SHFL.UP PT, R144, R144, 0x1, RZ ;  /* 0x0420000090907989 */ /* 0x000e6800000e00ff */
[----:B-----5:R-:W2:Y:S04]  /*3c20*/  SHFL.IDX PT, R118, R118, RZ, 0x1f ;  /* 0x00001fff76767589 */ /* 0x020ea800000e0000 */
[----:B------:R-:W3:Y:S02]  /*3c30*/  SHFL.IDX PT, R119, R119, RZ, 0x1f ;  /* 0x00001fff77777589 */ /* 0x000ee400000e0000 */
.L_x_3134:
[C---:B01-3--:R-:W-:Y:S01]  /*3c40*/  @P1 FFMA.FTZ R119, R143.reuse, R119, R144 ;  /* 0x000000778f771223 */ /* 0x04bfe20000010090 */
[----:B--2---:R-:W-:-:S03]  /*3c50*/  @P1 FMUL.FTZ R118, R143, R118 ;  /* 0x000000768f761220 */ /* 0x004fc60000410000 */
        /* <DEDUP_REMOVED lines=10> */
.L_x_3063:
[----:B------:R-:W-:Y:S05]  /*3d00*/  WARPSYNC.ALL ;  /* 0x0000000000007948 */ /* 0x000fea0003800000 */
[----:B------:R-:W-:Y:S01]  /*3d10*/  BAR.SYNC.DEFER_BLOCKING 0x0 ;  /* 0x0000000000007b1d */ /* 0x000fe20000010000 */
[----:B0-----:R-:W-:Y:S01]  /*3d20*/  MOV R25, UR55 ;  /* 0x0000003700197c02 */ /* 0x001fe20008000f00 */
        /* <DEDUP_REMOVED lines=10> */
[----:B------:R-:W0:Y:S03]  /*3dd0*/  LDS R24, [R116+0x8444] ;  /* 0x0084440074187984 */ /* 0x000e260000000800 */
        /* <DEDUP_REMOVED lines=53> */
[----:B-----5:R-:W-:Y:S01]  /*4130*/  LDS.64 R118, [R155+0x8958] ;  /* 0x008958009b767984 */ /* 0x020fe20000000a00 */
        /* <DEDUP_REMOVED lines=37> */
.L_x_3151:
        /* <DEDUP_REMOVED lines=15> */
.L_x_3068:
[----:B------:R-:W-:Y:S05]  /*4480*/  WARPSYNC.ALL ;  /* 0x0000000000007948 */ /* 0x000fea0003800000 */
[----:B------:R-:W-:Y:S01]  /*4490*/  ISETP.NE.AND P0, PT, R0, RZ, PT ;  /* 0x000000ff0000720c */ /* 0x000fe20003f05270 */
[----:B-1----:R-:W2:Y:S04]  /*44a0*/  LDL R30, [R1+0x44] ;  /* 0x00004400011e7983 */ /* 0x002ea80000100800 */
[----:B-----5:R-:W3:Y:S01]  /*44b0*/  LDL R118, [R1+0x40] ;  /* 0x0000400001767983 */ /* 0x020ee20000100800 */
[----:B------:R-:W-:Y:S01]  /*44c0*/  FADD.FTZ R105, -R105, R139 ;  /* 0x0000008b69697221 */ /* 0x000fe20000010100 */
[----:B------:R-:W-:Y:S01]  /*44d0*/  MOV R31, UR7 ;  /* 0x00000007001f7c02 */ /* 0x000fe20008000f00 */
[----:B------:R-:W-:Y:S05]  /*44e0*/  BAR.SYNC.DEFER_BLOCKING 0x0 ;  /* 0x0000000000007b1d */ /* 0x000fea0000010000 */
[----:B------:R-:W-:Y:S01]  /*44f0*/  @!P0 LEA R31, R31, R2, 0x3 ;  /* 0x000000021f1f8211 */ /* 0x000fe200078e18ff */
[----:B------:R-:W4:Y:S04]  /*4500*/  LDL R120, [R1+0x3c] ;  /* 0x00003c0001787983 */ /* 0x000f280000100800 */
[----:B------:R-:W4:Y:S01]  /*4510*/  LDL R119, [R1+0x38] ;  /* 0x0000380001777983 */ /* 0x000f220000100800 */
[----:B------:R-:W-:-:S03]  /*4520*/  FADD.FTZ R108, -R108, R133 ;  /* 0x000000856c6c7221 */ /* 0x000fc60000010100 */
[----:B------:R-:W4:Y:S01]  /*4530*/  LDL R121, [R1+0x24] ;  /* 0x0000240001797983 */ /* 0x000f220000100800 */
[----:B------:R-:W-:-:S03]  /*4540*/  FADD.FTZ R112, -R112, R130 ;  /* 0x0000008270707221 */ /* 0x000fc60000010100 */
[----:B------:R-:W4:Y:S04]  /*4550*/  LDL R155, [R1+0xc] ;  /* 0x00000c00019b7983 */ /* 0x000f280000100800 */
[----:B0-----:R-:W0:Y:S04]  /*4560*/  LDS R116, [R116+0x8954] ;  /* 0x0089540074747984 */ /* 0x001e280000000800 */
[----:B------:R1:W-:Y:S04]  /*4570*/  @!P0 STS.64 [R31+0x9850], R24 ;  /* 0x009850181f008388 */ /* 0x0003e80000000a00 */
[----:B------:R-:W4:Y:S04]  /*4580*/  LDL R147, [R1+0x8] ;  /* 0x0000080001937983 */ /* 0x000f280000100800 */
[----:B------:R-:W4:Y:S04]  /*4590*/  LDL R141, [R1+0x4] ;  /* 0x00000400018d7983 */ /* 0x000f280000100800 */
[----:B------:R-:W4:Y:S01]  /*45a0*/  LDL R140, [R1] ;  /* 0x00000000018c7983 */ /* 0x000f220000100800 */
        /* <DEDUP_REMOVED lines=16> */
[----:B--2---:R-:W-:Y:S01]  /*46b0*/  FFMA.FTZ R17, -R30, R52, R138 ;  /* 0x000000341e117223 */ /* 0x004fe2000001018a */
[----:B------:R-:W-:-:S04]  /*46c0*/  FMUL.FTZ R30, R37, UR58 ;  /* 0x0000003a251e7c20 */ /* 0x000fc80008410000 */
[----:B------:R-:W-:Y:S01]  /*46d0*/  FMUL.FTZ R123, R30, R105 ;  /* 0x000000691e7b7220 */ /* 0x000fe20000410000 */
[----:B---3--:R-:W-:Y:S02]  /*46e0*/  FFMA.FTZ R30, -R118, R54, R135 ;  /* 0x00000036761e7223 */ /* 0x008fe40000010187 */
[----:B------:R-:W2:Y:S01]  /*46f0*/  LDL R118, [R1+0x34] ;  /* 0x0000340001767983 */ /* 0x000ea20000100800 */
[----:B------:R-:W-:Y:S01]  /*4700*/  SHF.L.U32 R16, R0, 0x4, RZ ;  /* 0x0000000400107819 */ /* 0x000fe200000006ff */
[-C--:B------:R-:W-:Y:S01]  /*4710*/  FMUL.FTZ R52, R52, R27.reuse ;  /* 0x0000001b34347220 */ /* 0x080fe20000410000 */
[----:B------:R-:W-:Y:S02]  /*4720*/  FMUL.FTZ R124, R27, UR58 ;  /* 0x0000003a1b7c7c20 */ /* 0x000fe40008410000 */
[----:B-1----:R-:W-:Y:S01]  /*4730*/  LEA.HI.SX32 R25, R16, R16, 0x1b ;  /* 0x0000001010197211 */ /* 0x002fe200078fdaff */
[----:B------:R-:W-:-:S03]  /*4740*/  FMUL.FTZ R27, R148, R27 ;  /* 0x0000001b941b7220 */ /* 0x000fc60000410000 */
[----:B------:R-:W-:Y:S01]  /*4750*/  LEA R104, R25, R2, 0x2 ;  /* 0x0000000219687211 */ /* 0x000fe200078e10ff */
[----:B------:R-:W-:Y:S01]  /*4760*/  FMUL.FTZ R25, R18, UR58 ;  /* 0x0000003a12197c20 */ /* 0x000fe20008410000 */
[----:B------:R-:W-:Y:S01]  /*4770*/  FMUL.FTZ R26, R146, R37 ;  /* 0x00000025921a7220 */ /* 0x000fe20000410000 */
[----:B------:R-:W-:Y:S01]  /*4780*/  FFMA.FTZ R24, R17, R27, RZ ;  /* 0x0000001b11187223 */ /* 0x000fe200000100ff */
[----:B------:R-:W-:Y:S01]  /*4790*/  FMUL.FTZ R124, R124, R17 ;  /* 0x000000117c7c7220 */ /* 0x000fe20000410000 */
[----:B------:R-:W-:Y:S01]  /*47a0*/  FMUL.FTZ R122, R25, R30 ;  /* 0x0000001e197a7220 */ /* 0x000fe20000410000 */
[----:B------:R-:W-:Y:S01]  /*47b0*/  IADD3 R25, R16, 0x2, RZ ;  /* 0x0000000210197810 */ /* 0x000fe20007ffe0ff */
[----:B------:R-:W-:Y:S01]  /*47c0*/  FFMA.FTZ R17, R105, R26, R24 ;  /* 0x0000001a69117223 */ /* 0x000fe20000010018 */
[-C--:B------:R-:W-:Y:S01]  /*47d0*/  FMUL.FTZ R54, R54, R18.reuse ;  /* 0x0000001236367220 */ /* 0x080fe20000410000 */
[----:B------:R-:W-:Y:S01]  /*47e0*/  FMUL.FTZ R24, R145, R18 ;  /* 0x0000001291187220 */ /* 0x000fe20000410000 */
[----:B------:R-:W-:Y:S01]  /*47f0*/  IADD3 R31, R16, 0x1, RZ ;  /* 0x00000001101f7810 */ /* 0x000fe20007ffe0ff */
[----:B----4-:R-:W-:Y:S01]  /*4800*/  FFMA.FTZ R18, -R120, R55, R134 ;  /* 0x0000003778127223 */ /* 0x010fe20000010186 */
[----:B------:R-:W-:Y:S01]  /*4810*/  LEA.HI.SX32 R25, R25, R16, 0x1b ;  /* 0x0000001019197211 */ /* 0x000fe200078fdaff */
[----:B------:R-:W3:Y:S01]  /*4820*/  LDL R120, [R1+0x30] ;  /* 0x0000300001787983 */ /* 0x000ee20000100800 */
[----:B------:R-:W-:Y:S01]  /*4830*/  FMUL.FTZ R32, R101, R26 ;  /* 0x0000001a65207220 */ /* 0x000fe20000410000 */
[----:B------:R-:W-:-:S02]  /*4840*/  LEA.HI.SX32 R31, R31, R16, 0x1b ;  /* 0x000000101f1f7211 */ /* 0x000fc400078fdaff */
[----:B------:R-:W-:Y:S02]  /*4850*/  IADD3 R26, R16, 0x3, RZ ;  /* 0x00000003101a7810 */ /* 0x000fe40007ffe0ff */
[-C--:B------:R-:W-:Y:S01]  /*4860*/  LEA R106, R25, R2.reuse, 0x2 ;  /* 0x00000002196a7211 */ /* 0x080fe200078e10ff */
[----:B------:R-:W-:Y:S01]  /*4870*/  FMUL.FTZ R25, R19, UR58 ;  /* 0x0000003a13197c20 */ /* 0x000fe20008410000 */
[----:B------:R-:W-:Y:S01]  /*4880*/  FMUL.FTZ R27, R100, R27 ;  /* 0x0000001b641b7220 */ /* 0x000fe20000410000 */
[----:B------:R-:W-:Y:S01]  /*4890*/  LEA R105, R31, R2, 0x2 ;  /* 0x000000021f697211 */ /* 0x000fe200078e10ff */
[----:B------:R-:W-:Y:S01]  /*48a0*/  FFMA.FTZ R17, R30, R24, R17 ;  /* 0x000000181e117223 */ /* 0x000fe20000010011 */
[----:B------:R-:W-:Y:S01]  /*48b0*/  LEA.HI.SX32 R26, R26, R16, 0x1b ;  /* 0x000000101a1a7211 */ /* 0x000fe200078fdaff */
[-C--:B------:R-:W-:Y:S01]  /*48c0*/  FMUL.FTZ R55, R55, R19.reuse ;  /* 0x0000001337377220 */ /* 0x080fe20000410000 */
[----:B------:R-:W-:Y:S01]  /*48d0*/  FMUL.FTZ R24, R102, R24 ;  /* 0x0000001866187220 */ /* 0x000fe20000410000 */
[----:B------:R-:W-:Y:S01]  /*48e0*/  FMUL.FTZ R19, R4, R19 ;  /* 0x0000001304137220 */ /* 0x000fe20000410000 */
[----:B------:R-:W-:Y:S01]  /*48f0*/  FMUL.FTZ R16, R25, R18 ;  /* 0x0000001219107220 */ /* 0x000fe20000410000 */
[----:B------:R-:W-:Y:S01]  /*4900*/  FFMA.FTZ R25, -R119, R48, R142 ;  /* 0x0000003077197223 */ /* 0x000fe2000001018e */
[----:B------:R0:W-:Y:S01]  /*4910*/  STS [R104+0x4200], R27 ;  /* 0x0042001b68007388 */ /* 0x0001e20000000800 */
[----:B------:R-:W-:Y:S01]  /*4920*/  LEA R107, R26, R2, 0x2 ;  /* 0x000000021a6b7211 */ /* 0x000fe200078e10ff */
[----:B------:R-:W-:Y:S01]  /*4930*/  FMUL.FTZ R48, R48, R20 ;  /* 0x0000001430307220 */ /* 0x000fe20000410000 */
[----:B------:R-:W-:Y:S01]  /*4940*/  FMUL.FTZ R26, R20, UR58 ;  /* 0x0000003a141a7c20 */ /* 0x000fe20008410000 */
[----:B------:R-:W4:Y:S01]  /*4950*/  LDL R119, [R1+0x2c] ;  /* 0x00002c0001777983 */ /* 0x000f220000100800 */
[----:B------:R-:W-:Y:S01]  /*4960*/  FFMA.FTZ R18, R18, R19, R17 ;  /* 0x0000001312127223 */ /* 0x000fe20000010011 */
[----:B------:R-:W-:-:S02]  /*4970*/  FMUL.FTZ R49, R49, R21 ;  /* 0x0000001531317220 */ /* 0x000fc40000410000 */
[----:B------:R-:W-:Y:S01]  /*4980*/  STS [R105+0x4204], R32 ;  /* 0x0042042069007388 */ /* 0x000fe20000000800 */
[----:B0-----:R-:W-:Y:S01]  /*4990*/  FMUL.FTZ R27, R5, R20 ;  /* 0x00000014051b7220 */ /* 0x001fe20000410000 */
[----:B------:R-:W-:Y:S02]  /*49a0*/  FMUL.FTZ R20, R103, R19 ;  /* 0x0000001367147220 */ /* 0x000fe40000410000 */
[----:B------:R0:W-:Y:S01]  /*49b0*/  STS [R106+0x4208], R24 ;  /* 0x004208186a007388 */ /* 0x0001e20000000800 */
[----:B------:R-:W-:Y:S01]  /*49c0*/  FMUL.FTZ R19, R21, UR58 ;  /* 0x0000003a15137c20 */ /* 0x000fe20008410000 */
[----:B0-----:R-:W-:Y:S01]  /*49d0*/  FMUL.FTZ R24, R6, R21 ;  /* 0x0000001506187220 */ /* 0x001fe20000410000 */
[----:B--2---:R-:W-:Y:S02]  /*49e0*/  FFMA.FTZ R21, -R118, R50, R132 ;  /* 0x0000003276157223 */ /* 0x004fe40000010184 */
[----:B------:R-:W2:Y:S01]  /*49f0*/  LDL R118, [R1+0x28] ;  /* 0x0000280001767983 */ /* 0x000ea20000100800 */
[----:B------:R-:W-:Y:S01]  /*4a00*/  FMUL.FTZ R17, R26, R25 ;  /* 0x000000191a117220 */ /* 0x000fe20000410000 */
[----:B------:R-:W-:Y:S01]  /*4a10*/  FFMA.FTZ R25, R25, R27, R18 ;  /* 0x0000001b19197223 */ /* 0x000fe20000010012 */
[----:B------:R-:W-:Y:S01]  /*4a20*/  FMUL.FTZ R18, R19, R108 ;  /* 0x0000006c13127220 */ /* 0x000fe20000410000 */
[----:B------:R0:W-:Y:S01]  /*4a30*/  STS [R107+0x420c], R20 ;  /* 0x00420c146b007388 */ /* 0x0001e20000000800 */
[----:B------:R-:W-:Y:S01]  /*4a40*/  FMUL.FTZ R19, R7, R22 ;  /* 0x0000001607137220 */ /* 0x000fe20000410000 */
[----:B------:R-:W-:Y:S01]  /*4a50*/  FFMA.FTZ R108, R108, R24, R25 ;  /* 0x000000186c6c7223 */ /* 0x000fe20000010019 */
[----:B------:R-:W-:Y:S01]  /*4a60*/  FMUL.FTZ R25, R50, R22 ;  /* 0x0000001632197220 */ /* 0x000fe20000410000 */
[----:B------:R-:W-:Y:S01]  /*4a70*/  FMUL.FTZ R33, R23, UR58 ;  /* 0x0000003a17217c20 */ /* 0x000fe20008410000 */
[----:B0-----:R-:W-:Y:S01]  /*4a80*/  FMUL.FTZ R20, R22, UR58 ;  /* 0x0000003a16147c20 */ /* 0x001fe20008410000 */
[----:B---3--:R-:W-:-:S02]  /*4a90*/  FFMA.FTZ R22, -R120, R51, R131 ;  /* 0x0000003378167223 */ /* 0x008fc40000010183 */
[----:B------:R-:W3:Y:S01]  /*4aa0*/  LDL R120, [R1+0x20] ;  /* 0x0000200001787983 */ /* 0x000ee20000100800 */
[----:B------:R-:W-:Y:S01]  /*4ab0*/  FMUL.FTZ R31, R96, R27 ;  /* 0x0000001b601f7220 */ /* 0x000fe20000410000 */
[----:B------:R-:W-:Y:S01]  /*4ac0*/  FMUL.FTZ R27, R20, R21 ;  /* 0x00000015141b7220 */ /* 0x000fe20000410000 */
[----:B------:R-:W-:Y:S01]  /*4ad0*/  FMUL.FTZ R26, R33, R22 ;  /* 0x00000016211a7220 */ /* 0x000fe20000410000 */
[----:B------:R-:W-:Y:S01]  /*4ae0*/  FFMA.FTZ R21, R21, R19, R108 ;  /* 0x0000001315157223 */ /* 0x000fe2000001006c */
[----:B------:R-:W-:Y:S01]  /*4af0*/  FMUL.FTZ R30, R8, R23 ;  /* 0x00000017081e7220 */ /* 0x000fe20000410000 */
[----:B------:R-:W-:Y:S01]  /*4b00*/  FMUL.FTZ R33, R98, R19 ;  /* 0x0000001362217220 */ /* 0x000fe20000410000 */
[----:B------:R-:W-:Y:S01]  /*4b10*/  FMUL.FTZ R53, R53, R37 ;  /* 0x0000002535357220 */ /* 0x000fe20000410000 */
[----:B------:R0:W-:Y:S01]  /*4b20*/  STS [R104+0x4210], R31 ;  /* 0x0042101f68007388 */ /* 0x0001e20000000800 */
[----:B------:R-:W-:Y:S01]  /*4b30*/  FFMA.FTZ R22, R22, R30, R21 ;  /* 0x0000001e16167223 */ /* 0x000fe20000010015 */
[-C--:B------:R-:W-:Y:S01]  /*4b40*/  FMUL.FTZ R21, R44, R28.reuse ;  /* 0x0000001c2c157220 */ /* 0x080fe20000410000 */
[----:B------:R-:W-:Y:S01]  /*4b50*/  FMUL.FTZ R37, R9, R28 ;  /* 0x0000001c09257220 */ /* 0x000fe20000410000 */
[----:B----4-:R-:W-:-:S02]  /*4b60*/  FFMA.FTZ R19, -R119, R44, R143 ;  /* 0x0000002c77137223 */ /* 0x010fc4000001018f */
[----:B------:R-:W4:Y:S01]  /*4b70*/  LDL R119, [R1+0x1c] ;  /* 0x00001c0001777983 */ /* 0x000f220000100800 */
[----:B0-----:R-:W-:Y:S01]  /*4b80*/  FMUL.FTZ R31, R28, UR58 ;  /* 0x0000003a1c1f7c20 */ /* 0x001fe20008410000 */
[----:B--2---:R-:W-:Y:S02]  /*4b90*/  FFMA.FTZ R28, -R118, R46, R129 ;  /* 0x0000002e761c7223 */ /* 0x004fe40000010181 */
[----:B------:R-:W2:Y:S01]  /*4ba0*/  LDL R118, [R1+0x18] ;  /* 0x0000180001767983 */ /* 0x000ea20000100800 */
[----:B------:R-:W-:Y:S01]  /*4bb0*/  FMUL.FTZ R20, R51, R23 ;  /* 0x0000001733147220 */ /* 0x000fe20000410000 */
[----:B------:R-:W-:Y:S01]  /*4bc0*/  FMUL.FTZ R23, R97, R24 ;  /* 0x0000001861177220 */ /* 0x000fe20000410000 */
[----:B------:R-:W-:Y:S01]  /*4bd0*/  FMUL.FTZ R35, R99, R30 ;  /* 0x0000001e63237220 */ /* 0x000fe20000410000 */
[----:B------:R-:W-:Y:S01]  /*4be0*/  FMUL.FTZ R31, R31, R19 ;  /* 0x000000131f1f7220 */ /* 0x000fe20000410000 */
[----:B------:R-:W-:Y:S01]  /*4bf0*/  FFMA.FTZ R19, R19, R37, R22 ;  /* 0x0000002513137223 */ /* 0x000fe20000010016 */
[-C--:B------:R-:W-:Y:S01]  /*4c00*/  FMUL.FTZ R30, R10, R29.reuse ;  /* 0x0000001d0a1e7220 */ /* 0x080fe20000410000 */
[----:B------:R0:W-:Y:S01]  /*4c10*/  STS [R104+0x4214], R23 ;  /* 0x0042141768007388 */ /* 0x0001e20000000800 */
[----:B------:R-:W-:-:S03]  /*4c20*/  FMUL.FTZ R22, R45, R29 ;  /* 0x0000001d2d167220 */ /* 0x000fc60000410000 */
[----:B------:R1:W-:Y:S01]  /*4c30*/  STS [R104+0x4218], R33 ;  /* 0x0042182168007388 */ /* 0x0003e20000000800 */
[----:B------:R-:W-:Y:S01]  /*4c40*/  FFMA.FTZ R19, R112, R30, R19 ;  /* 0x0000001e70137223 */ /* 0x000fe20000010013 */
[----:B0-----:R-:W-:Y:S01]  /*4c50*/  FMUL.FTZ R23, R29, UR58 ;  /* 0x0000003a1d177c20 */ /* 0x001fe20008410000 */
[-C--:B------:R-:W-:Y:S01]  /*4c60*/  FMUL.FTZ R29, R46, R117.reuse ;  /* 0x000000752e1d7220 */ /* 0x080fe20000410000 */
[----:B-1----:R-:W-:Y:S01]  /*4c70*/  FMUL.FTZ R33, R117, UR58 ;  /* 0x0000003a75217c20 */ /* 0x002fe20008410000 */
[----:B------:R-:W-:Y:S01]  /*4c80*/  FMUL.FTZ R117, R11, R117 ;  /* 0x000000750b757220 */ /* 0x000fe20000410000 */
[----:B------:R-:W-:Y:S01]  /*4c90*/  FMUL.FTZ R24, R23, R112 ;  /* 0x0000007017187220 */ /* 0x000fe20000410000 */
[----:B------:R0:W-:Y:S01]  /*4ca0*/  STS [R104+0x421c], R35 ;  /* 0x00421c2368007388 */ /* 0x0001e20000000800 */
[----:B------:R-:W-:Y:S01]  /*4cb0*/  FMUL.FTZ R37, R92, R37 ;  /* 0x000000255c257220 */ /* 0x000fe20000410000 */
[----:B------:R-:W-:Y:S01]  /*4cc0*/  FMUL.FTZ R23, R93, R30 ;  /* 0x0000001e5d177220 */ /* 0x000fe20000410000 */
[----:B------:R-:W-:Y:S01]  /*4cd0*/  FFMA.FTZ R34, -R121, R47, R128 ;  /* 0x0000002f79227223 */ /* 0x000fe20000010180 */
[----:B------:R-:W-:Y:S01]  /*4ce0*/  FFMA.FTZ R19, R28, R117, R19 ;  /* 0x000000751c137223 */ /* 0x000fe20000010013 */
[----:B------:R-:W-:Y:S01]  /*4cf0*/  FMUL.FTZ R32, R12, R109 ;  /* 0x0000006d0c207220 */ /* 0x000fe20000410000 */
[----:B------:R1:W-:Y:S01]  /*4d00*/  STS [R104+0x4220], R37 ;  /* 0x0042202568007388 */ /* 0x0003e20000000800 */
[----:B0-----:R-:W-:-:S03]  /*4d10*/  FMUL.FTZ R35, R109, UR58 ;  /* 0x0000003a6d237c20 */ /* 0x001fc60008410000 */
[----:B------:R3:W-:Y:S01]  /*4d20*/  STS [R104+0x4224], R23 ;  /* 0x0042241768007388 */ /* 0x0007e20000000800 */
[----:B------:R-:W-:Y:S01]  /*4d30*/  FMUL.FTZ R30, R35, R34 ;  /* 0x00000022231e7220 */ /* 0x000fe20000410000 */
[----:B------:R-:W-:Y:S01]  /*4d40*/  FFMA.FTZ R34, R34, R32, R19 ;  /* 0x0000002022227223 */ /* 0x000fe20000010013 */
[----:B-1----:R-:W-:Y:S01]  /*4d50*/  FMUL.FTZ R37, R110, UR58 ;  /* 0x0000003a6e257c20 */ /* 0x002fe20008410000 */
[----:B------:R-:W-:Y:S01]  /*4d60*/  FMUL.FTZ R19, R13, R110 ;  /* 0x0000006e0d137220 */ /* 0x000fe20000410000 */
[----:B---3--:R-:W-:Y:S01]  /*4d70*/  FFMA.FTZ R23, -R120, R40, R144 ;  /* 0x0000002878177223 */ /* 0x008fe20000010190 */
[----:B------:R-:W-:Y:S01]  /*4d80*/  FADD.FTZ R38, -R115, R127 ;  /* 0x0000007f73267221 */ /* 0x000fe20000010100 */
[----:B------:R-:W-:Y:S02]  /*4d90*/  FMUL.FTZ R39, R111, UR58 ;  /* 0x0000003a6f277c20 */ /* 0x000fe40008410000 */
[----:B------:R-:W-:Y:S01]  /*4da0*/  FMUL.FTZ R37, R37, R23 ;  /* 0x0000001725257220 */ /* 0x000fe20000410000 */
[----:B------:R-:W-:Y:S01]  /*4db0*/  FFMA.FTZ R23, R23, R19, R34 ;  /* 0x0000001317177223 */ /* 0x000fe20000010022 */
[----:B------:R-:W-:Y:S01]  /*4dc0*/  FMUL.FTZ R34, R14, R111 ;  /* 0x0000006f0e227220 */ /* 0x000fe20000410000 */
[----:B------:R-:W-:Y:S01]  /*4dd0*/  FMUL.FTZ R35, R40, R110 ;  /* 0x0000006e28237220 */ /* 0x000fe20000410000 */
[----:B------:R-:W-:Y:S01]  /*4de0*/  FMUL.FTZ R36, R39, R38 ;  /* 0x0000002627247220 */ /* 0x000fe20000410000 */
[-C--:B------:R-:W-:Y:S01]  /*4df0*/  FMUL.FTZ R39, R42, R113.reuse ;  /* 0x000000712a277220 */ /* 0x080fe20000410000 */
[----:B------:R-:W-:Y:S01]  /*4e00*/  FFMA.FTZ R38, R38, R34, R23 ;  /* 0x0000002226267223 */ /* 0x000fe20000010017 */
[----:B------:R-:W-:Y:S01]  /*4e10*/  FMUL.FTZ R40, R113, UR58 ;  /* 0x0000003a71287c20 */ /* 0x000fe20008410000 */
[----:B----4-:R-:W-:Y:S01]  /*4e20*/  FFMA.FTZ R23, -R119, R42, R126 ;  /* 0x0000002a77177223 */ /* 0x010fe2000001017e */
        /* <DEDUP_REMOVED lines=8> */
[----:B------:R-:W3:Y:S01]  /*4eb0*/  LDL R119, [R1+0x14] ;  /* 0x0000140001777983 */ /* 0x000ee20000100800 */
[----:B--2---:R-:W-:-:S03]  /*4ec0*/  FFMA.FTZ R23, -R118, R43, R125 ;  /* 0x0000002b76177223 */ /* 0x004fc6000001017d */
[----:B------:R-:W2:Y:S01]  /*4ed0*/  LDL R118, [R1+0x10] ;  /* 0x0000100001767983 */ /* 0x000ea20000100800 */
[-C--:B------:R-:W-:Y:S01]  /*4ee0*/  FMUL.FTZ R38, R43, R114.reuse ;  /* 0x000000722b267220 */ /* 0x080fe20000410000 */
[----:B------:R-:W-:Y:S01]  /*4ef0*/  FMUL.FTZ R40, R114, UR58 ;  /* 0x0000003a72287c20 */ /* 0x000fe20008410000 */
[----:B------:R-:W-:Y:S01]  /*4f00*/  FMUL.FTZ R114, R149, R114 ;  /* 0x0000007295727220 */ /* 0x000fe20000410000 */
[----:B------:R0:W-:Y:S01]  /*4f10*/  STS [R104+0x422c], R45 ;  /* 0x00422c2d68007388 */ /* 0x0001e20000000800 */
[----:B------:R-:W-:Y:S01]  /*4f20*/  FMUL.FTZ R117, R94, R117 ;  /* 0x000000755e757220 */ /* 0x000fe20000410000 */
[----:B------:R-:W-:Y:S01]  /*4f30*/  FMUL.FTZ R43, R89, R34 ;  /* 0x00000022592b7220 */ /* 0x000fe20000410000 */
[----:B------:R-:W-:Y:S01]  /*4f40*/  FMUL.FTZ R113, R90, R113 ;  /* 0x000000715a717220 */ /* 0x000fe20000410000 */
[----:B------:R1:W-:Y:S01]  /*4f50*/  STS [R104+0x4230], R47 ;  /* 0x0042302f68007388 */ /* 0x0003e20000000800 */
[----:B0-----:R-:W-:-:S03]  /*4f60*/  FMUL.FTZ R45, R91, R114 ;  /* 0x000000725b2d7220 */ /* 0x001fc60000410000 */
[----:B------:R-:W-:Y:S04]  /*4f70*/  STS [R104+0x4228], R117 ;  /* 0x0042287568007388 */ /* 0x000fe80000000800 */
[----:B------:R-:W-:Y:S04]  /*4f80*/  STS [R104+0x4234], R43 ;  /* 0x0042342b68007388 */ /* 0x000fe80000000800 */
[----:B------:R-:W-:Y:S04]  /*4f90*/  STS [R104+0x4238], R113 ;  /* 0x0042387168007388 */ /* 0x000fe80000000800 */
[----:B------:R0:W-:Y:S01]  /*4fa0*/  STS [R104+0x423c], R45 ;  /* 0x00423c2d68007388 */ /* 0x0001e20000000800 */
[----:B------:R-:W-:-:S02]  /*4fb0*/  IADD3 R120, R0, 0x200, RZ ;  /* 0x0000020000787810 */ /* 0x000fc40007ffe0ff */
[----:B-1----:R-:W-:Y:S01]  /*4fc0*/  IADD3 R47, R0, 0x380, RZ ;  /* 0x00000380002f7810 */ /* 0x002fe20007ffe0ff */
[----:B------:R-:W-:Y:S01]  /*4fd0*/  FFMA.FTZ R41, R90, R39, R41 ;  /* 0x000000275a297223 */ /* 0x000fe20000010029 */
[----:B------:R-:W-:Y:S01]  /*4fe0*/  FFMA.FTZ R37, R88, R35, R37 ;  /* 0x0000002358257223 */ /* 0x000fe20000010025 */
[-C--:B------:R-:W-:Y:S01]  /*4ff0*/  FFMA.FTZ R33, R94, R29.reuse, R33 ;  /* 0x0000001d5e217223 */ /* 0x080fe20000010021 */
[----:B------:R-:W-:Y:S01]  /*5000*/  FFMA.FTZ R62, R11, R29, R62 ;  /* 0x0000001d0b3e7223 */ /* 0x000fe2000001003e */
[-C--:B------:R-:W-:Y:S01]  /*5010*/  FFMA.FTZ R24, R93, R22.reuse, R24 ;  /* 0x000000165d187223 */ /* 0x080fe20000010018 */
[----:B------:R-:W-:Y:S01]  /*5020*/  FFMA.FTZ R61, R10, R22, R61 ;  /* 0x000000160a3d7223 */ /* 0x000fe2000001003d */
[----:B------:R-:W-:Y:S01]  /*5030*/  FFMA.FTZ R30, R95, R28, R30 ;  /* 0x0000001c5f1e7223 */ /* 0x000fe2000001001e */
[-C--:B------:R-:W-:Y:S01]  /*5040*/  FFMA.FTZ R22, R92, R21.reuse, R31 ;  /* 0x000000155c167223 */ /* 0x080fe2000001001f */
[----:B------:R-:W-:Y:S01]  /*5050*/  FFMA.FTZ R60, R9, R21, R60 ;  /* 0x00000015093c7223 */ /* 0x000fe2000001003c */
[----:B------:R-:W-:Y:S01]  /*5060*/  LEA.HI.SX32 R29, R120, R0, 0x1b ;  /* 0x00000000781d7211 */ /* 0x000fe200078fdaff */
[----:B------:R-:W-:Y:S01]  /*5070*/  FFMA.FTZ R21, R99, R20, R26 ;  /* 0x0000001463157223 */ /* 0x000fe2000001001a */
[----:B------:R-:W-:Y:S01]  /*5080*/  LEA.HI.SX32 R47, R47, R0, 0x1b ;  /* 0x000000002f2f7211 */ /* 0x000fe200078fdaff */
[----:B------:R-:W-:Y:S01]  /*5090*/  FFMA.FTZ R67, R8, R20, R67 ;  /* 0x0000001408437223 */ /* 0x000fe20000010043 */
[----:B------:R-:W-:Y:S01]  /*50a0*/  IADD3 R31, R0, 0x300, RZ ;  /* 0x00000300001f7810 */ /* 0x000fe20007ffe0ff */
[----:B------:R-:W-:Y:S01]  /*50b0*/  FFMA.FTZ R58, R15, R39, R58 ;  /* 0x000000270f3a7223 */ /* 0x000fe2000001003a */
[----:B------:R-:W-:Y:S01]  /*50c0*/  FFMA.FTZ R56, R13, R35, R56 ;  /* 0x000000230d387223 */ /* 0x000fe20000010038 */
[----:B------:R-:W-:Y:S01]  /*50d0*/  FADD.FTZ R74, R41, R74 ;  /* 0x0000004a294a7221 */ /* 0x000fe20000010000 */
[----:B------:R-:W-:Y:S01]  /*50e0*/  FADD.FTZ R72, R37, R72 ;  /* 0x0000004825487221 */ /* 0x000fe20000010000 */
[----:B------:R-:W-:Y:S01]  /*50f0*/  FADD.FTZ R78, R33, R78 ;  /* 0x0000004e214e7221 */ /* 0x000fe20000010000 */
[----:B------:R-:W-:Y:S01]  /*5100*/  FFMA.FTZ R20, R98, R25, R27 ;  /* 0x0000001962147223 */ /* 0x000fe2000001001b */
[----:B0-----:R-:W-:Y:S01]  /*5110*/  IADD3 R45, R0, 0x400, RZ ;  /* 0x00000400002d7810 */ /* 0x001fe20007ffe0ff */
[----:B------:R-:W-:Y:S01]  /*5120*/  FADD.FTZ R77, R24, R77 ;  /* 0x0000004d184d7221 */ /* 0x000fe20000010000 */
[----:B------:R-:W-:Y:S01]  /*5130*/  IADD3 R109, R0, 0x80, RZ ;  /* 0x00000080006d7810 */ /* 0x000fe20007ffe0ff */
[----:B------:R-:W-:Y:S01]  /*5140*/  FADD.FTZ R79, R30, R79 ;  /* 0x0000004f1e4f7221 */ /* 0x000fe20000010000 */
[----:B------:R-:W-:-:S02]  /*5150*/  IADD3 R111, R0, 0x100, RZ ;  /* 0x00000100006f7810 */ /* 0x000fc40007ffe0ff */
[C---:B------:R-:W-:Y:S02]  /*5160*/  IADD3 R27, R0.reuse, 0x180, RZ ;  /* 0x00000180001b7810 */ /* 0x040fe40007ffe0ff */
[C---:B------:R-:W-:Y:S02]  /*5170*/  IADD3 R51, R0.reuse, 0x280, RZ ;  /* 0x0000028000337810 */ /* 0x040fe40007ffe0ff */
[C---:B------:R-:W-:Y:S02]  /*5180*/  IADD3 R113, R0.reuse, 0x480, RZ ;  /* 0x0000048000717810 */ /* 0x040fe40007ffe0ff */
[C---:B------:R-:W-:Y:S02]  /*5190*/  IADD3 R33, R0.reuse, 0x500, RZ ;  /* 0x0000050000217810 */ /* 0x040fe40007ffe0ff */
[C---:B------:R-:W-:Y:S02]  /*51a0*/  IADD3 R43, R0.reuse, 0x580, RZ ;  /* 0x00000580002b7810 */ /* 0x040fe40007ffe0ff */
[----:B------:R-:W-:-:S02]  /*51b0*/  IADD3 R35, R0, 0x600, RZ ;  /* 0x0000060000237810 */ /* 0x000fc40007ffe0ff */
[C---:B------:R-:W-:Y:S02]  /*51c0*/  IADD3 R41, R0.reuse, 0x680, RZ ;  /* 0x0000068000297810 */ /* 0x040fe40007ffe0ff */
[C---:B------:R-:W-:Y:S02]  /*51d0*/  IADD3 R37, R0.reuse, 0x700, RZ ;  /* 0x0000070000257810 */ /* 0x040fe40007ffe0ff */
[----:B------:R-:W-:Y:S01]  /*51e0*/  IADD3 R39, R0, 0x780, RZ ;  /* 0x0000078000277810 */ /* 0x000fe20007ffe0ff */
[----:B------:R-:W-:Y:S01]  /*51f0*/  FFMA.FTZ R66, R7, R25, R66 ;  /* 0x0000001907427223 */ /* 0x000fe20000010042 */
[----:B------:R-:W-:Y:S01]  /*5200*/  LEA R24, R29, R2, 0x2 ;  /* 0x000000021d187211 */ /* 0x000fe200078e10ff */
[----:B------:R-:W-:Y:S01]  /*5210*/  BAR.SYNC.DEFER_BLOCKING 0x0 ;  /* 0x0000000000007b1d */ /* 0x000fe20000010000 */
[----:B------:R-:W-:Y:S01]  /*5220*/  LEA.HI.SX32 R29, R31, R0, 0x1b ;  /* 0x000000001f1d7211 */ /* 0x000fe200078fdaff */
[----:B------:R-:W-:Y:S01]  /*5230*/  FMUL.FTZ R40, R40, R23 ;  /* 0x0000001728287220 */ /* 0x000fe20000410000 */
[----:B------:R-:W-:Y:S01]  /*5240*/  LEA R30, R47, R2, 0x2 ;  /* 0x000000022f1e7211 */ /* 0x000fe200078e10ff */
[----:B------:R-:W-:Y:S01]  /*5250*/  FFMA.FTZ R36, R89, R32, R36 ;  /* 0x0000002059247223 */ /* 0x000fe20000010024 */
[----:B------:R-:W-:-:S03]  /*5260*/  LEA.HI.SX32 R25, R0, R0, 0x1b ;  /* 0x0000000000197211 */ /* 0x000fc600078fdaff */
[----:B------:R-:W0:Y:S01]  /*5270*/  LDC.64 R46, c[0x0][0x348] ;  /* 0x0000d200ff2e7b82 */ /* 0x000e220000000a00 */
        /* <DEDUP_REMOVED lines=11> */
[----:B------:R-:W-:Y:S01]  /*5330*/  LEA.HI.SX32 R39, R39, R0, 0x1b ;  /* 0x0000000027277211 */ /* 0x000fe200078fdaff */
[-C--:B------:R-:W-:Y:S01]  /*5340*/  FFMA.FTZ R40, R91, R38.reuse, R40 ;  /* 0x000000265b287223 */ /* 0x080fe20000010028 */
[----:B------:R-:W-:Y:S01]  /*5350*/  FFMA.FTZ R59, R149, R38, R59 ;  /* 0x00000026953b7223 */ /* 0x000fe2000001003b */
[----:B------:R-:W-:Y:S01]  /*5360*/  FFMA.FTZ R57, R14, R32, R57 ;  /* 0x000000200e397223 */ /* 0x000fe20000010039 */
[----:B------:R-:W-:Y:S01]  /*5370*/  FFMA.FTZ R63, R12, R28, R63 ;  /* 0x0000001c0c3f7223 */ /* 0x000fe2000001003f */
[----:B------:R-:W-:Y:S01]  /*5380*/  FADD.FTZ R73, R36, R73 ;  /* 0x0000004924497221 */ /* 0x000fe20000010000 */
[----:B------:R-:W-:Y:S01]  /*5390*/  LEA R112, R25, R2, 0x2 ;  /* 0x0000000219707211 */ /* 0x000fe200078e10ff */
[----:B---3--:R-:W-:Y:S01]  /*53a0*/  FMUL.FTZ R138, R119, R138 ;  /* 0x0000008a778a7220 */ /* 0x008fe20000410000 */
[-C--:B------:R-:W-:Y:S01]  /*53b0*/  LEA R25, R109, R2.reuse, 0x2 ;  /* 0x000000026d197211 */ /* 0x080fe200078e10ff */
[----:B------:R-:W1:Y:S01]  /*53c0*/  LDS R42, [R24+0x4a00] ;  /* 0x004a0000182a7984 */ /* 0x000e620000000800 */
[----:B------:R-:W-:-:S02]  /*53d0*/  LEA R26, R111, R2, 0x2 ;  /* 0x000000026f1a7211 */ /* 0x000fc400078e10ff */
[-C--:B------:R-:W-:Y:S02]  /*53e0*/  LEA R27, R27, R2.reuse, 0x2 ;  /* 0x000000021b1b7211 */ /* 0x080fe400078e10ff */
[-C--:B------:R-:W-:Y:S02]  /*53f0*/  LEA R29, R29, R2.reuse, 0x2 ;  /* 0x000000021d1d7211 */ /* 0x080fe400078e10ff */
[-C--:B------:R-:W-:Y:S02]  /*5400*/  LEA R31, R31, R2.reuse, 0x2 ;  /* 0x000000021f1f7211 */ /* 0x080fe400078e10ff */
[-C--:B------:R-:W-:Y:S02]  /*5410*/  LEA R33, R33, R2.reuse, 0x2 ;  /* 0x0000000221217211 */ /* 0x080fe400078e10ff */
[-C--:B------:R-:W-:Y:S02]  /*5420*/  LEA R34, R43, R2.reuse, 0x2 ;  /* 0x000000022b227211 */ /* 0x080fe400078e10ff */
[----:B------:R-:W-:-:S02]  /*5430*/  LEA R35, R35, R2, 0x2 ;  /* 0x0000000223237211 */ /* 0x000fc400078e10ff */
[----:B------:R-:W-:Y:S01]  /*5440*/  LEA R37, R37, R2, 0x2 ;  /* 0x0000000225257211 */ /* 0x000fe200078e10ff */
[----:B------:R-:W-:Y:S01]  /*5450*/  FMUL.FTZ R23, R23, R114 ;  /* 0x0000007217177220 */ /* 0x000fe20000410000 */
[-C--:B------:R-:W-:Y:S01]  /*5460*/  LEA R28, R51, R2.reuse, 0x2 ;  /* 0x00000002331c7211 */ /* 0x080fe200078e10ff */
[----:B------:R-:W-:Y:S01]  /*5470*/  FADD.FTZ R75, R40, R75 ;  /* 0x0000004b284b7221 */ /* 0x000fe20000010000 */
[-C--:B------:R-:W-:Y:S01]  /*5480*/  LEA R32, R45, R2.reuse, 0x2 ;  /* 0x000000022d207211 */ /* 0x080fe200078e10ff */
[----:B------:R-:W3:Y:S01]  /*5490*/  LDS R136, [R112+0x4200] ;  /* 0x0042000070887984 */ /* 0x000ee20000000800 */
[-C--:B------:R-:W-:Y:S01]  /*54a0*/  LEA R36, R41, R2.reuse, 0x2 ;  /* 0x0000000229247211 */ /* 0x080fe200078e10ff */
[----:B------:R-:W-:Y:S01]  /*54b0*/  FMUL.FTZ R135, R155, R135 ;  /* 0x000000879b877220 */ /* 0x000fe20000410000 */
[----:B------:R-:W-:Y:S01]  /*54c0*/  LEA R38, R39, R2, 0x2 ;  /* 0x0000000227267211 */ /* 0x000fe200078e10ff */
[----:B------:R-:W4:Y:S01]  /*54d0*/  LDS R40, [R26+0x4600] ;  /* 0x004600001a287984 */ /* 0x000f220000000800 */
[----:B------:R-:W1:Y:S01]  /*54e0*/  LDC.64 R50, c[0x0][0x368] ;  /* 0x0000da00ff327b82 */ /* 0x000e620000000a00 */
[----:B------:R-:W-:-:S02]  /*54f0*/  FMUL.FTZ R134, R147, R134 ;  /* 0x0000008693867220 */ /* 0x000fc40000410000 */
        /* <DEDUP_REMOVED lines=13> */
[----:B------:R-:W-:Y:S01]  /*55d0*/  FMUL.FTZ R113, R150, R125 ;  /* 0x0000007d96717220 */ /* 0x000fe20000410000 */
[----:B------:R-:W-:Y:S01]  /*55e0*/  FMUL.FTZ R142, R141, R142 ;  /* 0x0000008e8d8e7220 */ /* 0x000fe20000410000 */
[----:B------:R-:W-:Y:S01]  /*55f0*/  FMUL.FTZ R133, R140, R133 ;  /* 0x000000858c857220 */ /* 0x000fe20000410000 */
[----:B------:R-:W-:Y:S01]  /*5600*/  FMUL.FTZ R131, R159, R131 ;  /* 0x000000839f837220 */ /* 0x000fe20000410000 */
[----:B------:R-:W-:Y:S01]  /*5610*/  FMUL.FTZ R143, R158, R143 ;  /* 0x0000008f9e8f7220 */ /* 0x000fe20000410000 */
[----:B------:R-:W-:Y:S01]  /*5620*/  FMUL.FTZ R129, R156, R129 ;  /* 0x000000819c817220 */ /* 0x000fe20000410000 */
[----:B------:R-:W-:Y:S01]  /*5630*/  USHF.R.S32.HI UR46, URZ, 0x1f, UR11 ;  /* 0x0000001f3f2e7899 */ /* 0x000fe2000801140b */
[----:B------:R-:W-:Y:S01]  /*5640*/  FMUL.FTZ R127, R152, R127 ;  /* 0x0000007f987f7220 */ /* 0x000fe20000410000 */
[----:B------:R-:W-:Y:S01]  /*5650*/  FMUL.FTZ R111, R151, R126 ;  /* 0x0000007e976f7220 */ /* 0x000fe20000410000 */
[----:B------:R-:W3:Y:S01]  /*5660*/  LDC R125, c[0x0][0x218] ;  /* 0x00008600ff7d7b82 */ /* 0x000ee20000000800 */
[----:B------:R-:W-:-:S02]  /*5670*/  UIADD3 UR58, UP0, UR26, -0x800, URZ ;  /* 0xfffff8001a3a7890 */ /* 0x000fc4000ff1e03f */
[----:B------:R-:W-:Y:S02]  /*5680*/  USHF.R.S32.HI UR47, URZ, 0x1f, UR12 ;  /* 0x0000001f3f2f7899 */ /* 0x000fe4000801140c */
[----:B------:R-:W-:Y:S01]  /*5690*/  UIADD3.X UR59, UR27, -0x1, URZ, UP0, !UPT ;  /* 0xffffffff1b3b7890 */ /* 0x000fe200087fe43f */
[----:B------:R-:W-:Y:S01]  /*56a0*/  BSSY B0, `(.L_x_3070) ;  /* 0x0000044000007945 */ /* 0x000fe20003800000 */
[----:B---3--:R-:W-:-:S04]  /*56b0*/  IADD3 R125, R125, -UR58, -R0 ;  /* 0x8000003a7d7d7c10 */ /* 0x008fc8000fffe800 */
[----:B------:R-:W-:Y:S01]  /*56c0*/  ISETP.GE.AND P0, PT, R125, 0x1, PT ;  /* 0x000000017d00780c */ /* 0x000fe20003f06270 */
[----:B--2---:R-:W-:Y:S02]  /*56d0*/  FMUL.FTZ R139, R118, R139 ;  /* 0x0000008b768b7220 */ /* 0x004fe40000410000 */
[----:B------:R-:W2:Y:S04]  /*56e0*/  LDS R118, [R35+0x5a00] ;  /* 0x005a000023767984 */ /* 0x000ea80000000800 */
[----:B------:R-:W-:Y:S04]  /*56f0*/  STS [R104+0x6300], R138 ;  /* 0x0063008a68007388 */ /* 0x000fe80000000800 */
[----:B------:R3:W-:Y:S04]  /*5700*/  STS [R105+0x6304], R139 ;  /* 0x0063048b69007388 */ /* 0x0007e80000000800 */
[----:B------:R-:W-:Y:S01]  /*5710*/  STS [R106+0x6308], R135 ;  /* 0x006308876a007388 */ /* 0x000fe20000000800 */
[----:B---3--:R-:W-:-:S03]  /*5720*/  FMUL.FTZ R105, R157, R130 ;  /* 0x000000829d697220 */ /* 0x008fc60000410000 */
[----:B------:R3:W-:Y:S04]  /*5730*/  STS [R107+0x630c], R134 ;  /* 0x00630c866b007388 */ /* 0x0007e80000000800 */
[----:B------:R4:W-:Y:S04]  /*5740*/  STS [R104+0x6318], R109 ;  /* 0x0063186d68007388 */ /* 0x0009e80000000800 */
[----:B------:R1:W-:Y:S01]  /*5750*/  STS [R104+0x6324], R105 ;  /* 0x0063246968007388 */ /* 0x0003e20000000800 */
[----:B---3--:R-:W-:Y:S01]  /*5760*/  FMUL.FTZ R107, R154, R128 ;  /* 0x000000809a6b7220 */ /* 0x008fe20000410000 */
[----:B----4-:R-:W-:Y:S01]  /*5770*/  FMUL.FTZ R109, R153, R144 ;  /* 0x00000090996d7220 */ /* 0x010fe20000410000 */
[----:B-1----:R-:W-:Y:S01]  /*5780*/  HFMA2.MMA R105, -RZ, RZ, 0, 0 ;  /* 0x00000000ff697435 */ /* 0x002fe200000001ff */
[----:B------:R-:W-:Y:S01]  /*5790*/  STS [R104+0x6310], R142 ;  /* 0x0063108e68007388 */ /* 0x000fe20000000800 */
[----:B0-----:R-:W-:-:S03]  /*57a0*/  IMAD R106, R46, UR46, RZ ;  /* 0x0000002e2e6a7c24 */ /* 0x001fc6000f8e02ff */
[----:B------:R-:W-:Y:S04]  /*57b0*/  STS [R104+0x6314], R133 ;  /* 0x0063148568007388 */ /* 0x000fe80000000800 */
[----:B------:R-:W-:Y:S04]  /*57c0*/  STS [R104+0x631c], R131 ;  /* 0x00631c8368007388 */ /* 0x000fe80000000800 */
[----:B------:R-:W-:Y:S04]  /*57d0*/  STS [R104+0x6320], R143 ;  /* 0x0063208f68007388 */ /* 0x000fe80000000800 */
[----:B------:R-:W-:Y:S04]  /*57e0*/  STS [R104+0x6328], R129 ;  /* 0x0063288168007388 */ /* 0x000fe80000000800 */
[----:B------:R0:W-:Y:S04]  /*57f0*/  STS [R104+0x632c], R107 ;  /* 0x00632c6b68007388 */ /* 0x0001e80000000800 */
[----:B------:R1:W-:Y:S04]  /*5800*/  STS [R104+0x6330], R109 ;  /* 0x0063306d68007388 */ /* 0x0003e80000000800 */
[----:B------:R-:W-:Y:S04]  /*5810*/  STS [R104+0x6334], R127 ;  /* 0x0063347f68007388 */ /* 0x000fe80000000800 */
[----:B------:R-:W-:Y:S04]  /*5820*/  STS [R104+0x6338], R111 ;  /* 0x0063386f68007388 */ /* 0x000fe80000000800 */
[----:B------:R3:W-:Y:S01]  /*5830*/  STS [R104+0x633c], R113 ;  /* 0x00633c7168007388 */ /* 0x0007e20000000800 */
[----:B0-----:R-:W-:Y:S01]  /*5840*/  IMAD R107, R47, UR11, R106 ;  /* 0x0000000b2f6b7c24 */ /* 0x001fe2000f8e026a */
[----:B-1----:R-:W0:Y:S01]  /*5850*/  LDC.64 R108, c[0x0][0x380] ;  /* 0x0000e000ff6c7b82 */ /* 0x002e220000000a00 */
[----:B---3--:R-:W-:-:S05]  /*5860*/  MOV R104, R0 ;  /* 0x0000000000687202 */ /* 0x008fca0000000f00 */
[----:B------:R-:W-:-:S04]  /*5870*/  IMAD.WIDE.U32 R46, R46, UR11, R104 ;  /* 0x0000000b2e2e7c25 */ /* 0x000fc8000f8e0068 */
[C---:B------:R-:W-:Y:S01]  /*5880*/  IMAD R106, R50.reuse, UR46, RZ ;  /* 0x0000002e326a7c24 */ /* 0x040fe2000f8e02ff */
[----:B------:R-:W-:Y:S02]  /*5890*/  IADD3 R47, R47, R107, RZ ;  /* 0x0000006b2f2f7210 */ /* 0x000fe40007ffe0ff */
[----:B------:R-:W-:Y:S01]  /*58a0*/  MOV R107, UR42 ;  /* 0x0000002a006b7c02 */ /* 0x000fe20008000f00 */
[----:B------:R-:W-:-:S04]  /*58b0*/  IMAD.WIDE.U32 R104, R50, UR11, R104 ;  /* 0x0000000b32687c25 */ /* 0x000fc8000f8e0068 */
[----:B------:R-:W-:Y:S02]  /*58c0*/  IMAD R51, R51, UR11, R106 ;  /* 0x0000000b33337c24 */ /* 0x000fe4000f8e026a */
[----:B------:R-:W-:Y:S02]  /*58d0*/  IMAD.WIDE.U32 R46, R107, UR12, R46 ;  /* 0x0000000c6b2e7c25 */ /* 0x000fe4000f8e002e */
[----:B------:R-:W1:Y:S01]  /*58e0*/  LDC.64 R106, c[0x0][0x360] ;  /* 0x0000d800ff6a7b82 */ /* 0x000e620000000a00 */
[----:B------:R-:W-:Y:S01]  /*58f0*/  UIMAD UR46, UR47, UR42, URZ ;  /* 0x0000002a2f2e72a4 */ /* 0x000fe2000f8e023f */
[----:B------:R-:W-:Y:S01]  /*5900*/  IADD3 R51, R105, R51, RZ ;  /* 0x0000003369337210 */ /* 0x000fe20007ffe0ff */
[----:B------:R-:W-:Y:S02]  /*5910*/  UIMAD UR47, UR47, UR44, URZ ;  /* 0x0000002c2f2f72a4 */ /* 0x000fe4000f8e023f */
[----:B------:R-:W-:Y:S02]  /*5920*/  MOV R105, UR44 ;  /* 0x0000002c00697c02 */ /* 0x000fe40008000f00 */
[----:B------:R-:W-:Y:S01]  /*5930*/  MOV R50, R104 ;  /* 0x0000006800327202 */ /* 0x000fe20000000f00 */
[----:B------:R-:W-:-:S02]  /*5940*/  UIMAD UR46, UR12, UR43, UR46 ;  /* 0x0000002b0c2e72a4 */ /* 0x000fc4000f8e022e */
[----:B------:R-:W-:Y:S02]  /*5950*/  UIMAD UR47, UR12, UR45, UR47 ;  /* 0x0000002d0c2f72a4 */ /* 0x000fe4000f8e022f */
[----:B------:R-:W-:Y:S01]  /*5960*/  IMAD.WIDE.U32 R50, R105, UR12, R50 ;  /* 0x0000000c69327c25 */ /* 0x000fe2000f8e0032 */
[----:B------:R-:W-:Y:S01]  /*5970*/  BAR.SYNC.DEFER_BLOCKING 0x0 ;  /* 0x0000000000007b1d */ /* 0x000fe20000010000 */
[----:B------:R-:W-:Y:S02]  /*5980*/  IADD3 R126, R47, UR46, RZ ;  /* 0x0000002e2f7e7c10 */ /* 0x000fe4000fffe0ff */
[----:B------:R-:W-:Y:S02]  /*5990*/  IADD3 R110, P1, R46, UR58, RZ ;  /* 0x0000003a2e6e7c10 */ /* 0x000fe4000ff3e0ff */
[----:B------:R-:W-:Y:S02]  /*59a0*/  IADD3 R127, R51, UR47, RZ ;  /* 0x0000002f337f7c10 */ /* 0x000fe4000fffe0ff */
[----:B------:R-:W-:-:S02]  /*59b0*/  IADD3 R104, P2, R50, UR58, RZ ;  /* 0x0000003a32687c10 */ /* 0x000fc4000ff5e0ff */
[----:B------:R-:W-:Y:S02]  /*59c0*/  IADD3.X R111, R126, UR59, RZ, P1, !PT ;  /* 0x0000003b7e6f7c10 */ /* 0x000fe40008ffe4ff */
[----:B------:R-:W-:Y:S01]  /*59d0*/  IADD3.X R105, R127, UR59, RZ, P2, !PT ;  /* 0x0000003b7f697c10 */ /* 0x000fe200097fe4ff */
[----:B0-2---:R-:W-:Y:S08]  /*59e0*/  @!P0 BRA `(.L_x_3071) ;  /* 0x00000000003c8947 */ /* 0x005ff00003800000 */
        /* <DEDUP_REMOVED lines=15> */
.L_x_3071:
[----:B------:R-:W-:Y:S05]  /*5ae0*/  BSYNC B0 ;  /* 0x0000000000007941 */ /* 0x000fea0003800000 */
.L_x_3070:
[----:B------:R-:W2:Y:S01]  /*5af0*/  LDS R25, [R25+0x6500] ;  /* 0x0065000019197984 */ /* 0x000ea20000000800 */
[C---:B------:R-:W-:Y:S01]  /*5b00*/  LEA R51, P0, R46.reuse, UR28, 0x2 ;  /* 0x0000001c2e337c11 */ /* 0x040fe2000f8010ff */
[----:B------:R-:W-:Y:S01]  /*5b10*/  USHF.L.U32 UR46, UR26, 0x2, URZ ;  /* 0x000000021a2e7899 */ /* 0x000fe2000800063f */
[----:B------:R-:W-:Y:S01]  /*5b20*/  BSSY B0, `(.L_x_3072) ;  /* 0x0000018000007945 */ /* 0x000fe20003800000 */
[----:B------:R-:W-:Y:S01]  /*5b30*/  USHF.L.U64.HI UR47, UR26, 0x2, UR27 ;  /* 0x000000021a2f7899 */ /* 0x000fe2000801021b */
[----:B------:R-:W-:Y:S01]  /*5b40*/  LEA.HI.X R47, R46, UR29, R126, 0x2, P0 ;  /* 0x0000001d2e2f7c11 */ /* 0x000fe200080f147e */
[----:B------:R-:W-:Y:S01]  /*5b50*/  USHF.L.U64.HI UR58, UR8, 0x2, UR9 ;  /* 0x00000002083a7899 */ /* 0x000fe20008010209 */
[C---:B------:R-:W-:Y:S01]  /*5b60*/  LEA R104, P0, R50.reuse, UR30, 0x2 ;  /* 0x0000001e32687c11 */ /* 0x040fe2000f8010ff */
[----:B------:R-:W-:Y:S01]  /*5b70*/  USHF.L.U32 UR57, UR8, 0x2, URZ ;  /* 0x0000000208397899 */ /* 0x000fe2000800063f */
[----:B------:R-:W-:Y:S02]  /*5b80*/  FADD.FTZ R19, R19, R23 ;  /* 0x0000001713137221 */ /* 0x000fe40000010000 */
[----:B------:R-:W-:Y:S01]  /*5b90*/  LEA.HI.X R127, R50, UR31, R127, 0x2, P0 ;  /* 0x0000001f327f7c11 */ /* 0x000fe200080f147f */
[----:B0-----:R-:W-:Y:S01]  /*5ba0*/  IMAD R110, R108, UR58, RZ ;  /* 0x0000003a6c6e7c24 */ /* 0x001fe2000f8e02ff */
[----:B------:R-:W-:-:S02]  /*5bb0*/  IADD3 R46, P0, R51, UR46, RZ ;  /* 0x0000002e332e7c10 */ /* 0x000fc4000ff1e0ff */
[----:B------:R-:W-:Y:S01]  /*5bc0*/  IADD3 R50, P1, R104, UR46, RZ ;  /* 0x0000002e68327c10 */ /* 0x000fe2000ff3e0ff */
[C---:B-1----:R-:W-:Y:S01]  /*5bd0*/  IMAD R104, R106.reuse, UR58, RZ ;  /* 0x0000003a6a687c24 */ /* 0x042fe2000f8e02ff */
[----:B------:R-:W-:Y:S01]  /*5be0*/  IADD3.X R47, R47, UR47, RZ, P0, !PT ;  /* 0x0000002f2f2f7c10 */ /* 0x000fe200087fe4ff */
[----:B------:R-:W-:Y:S01]  /*5bf0*/  IMAD R109, R109, UR57, R110 ;  /* 0x000000396d6d7c24 */ /* 0x000fe2000f8e026e */
[----:B------:R-:W-:Y:S01]  /*5c00*/  ISETP.GE.AND P0, PT, R125, 0x81, PT ;  /* 0x000000817d00780c */ /* 0x000fe20003f06270 */
[----:B------:R-:W-:Y:S01]  /*5c10*/  IMAD R107, R107, UR57, R104 ;  /* 0x000000396b6b7c24 */ /* 0x000fe2000f8e0268 */
[----:B------:R-:W-:Y:S01]  /*5c20*/  IADD3.X R51, R127, UR47, RZ, P1, !PT ;  /* 0x0000002f7f337c10 */ /* 0x000fe20008ffe4ff */
[----:B------:R-:W-:-:S04]  /*5c30*/  IMAD.WIDE.U32 R46, R106, UR57, R46 ;  /* 0x000000396a2e7c25 */ /* 0x000fc8000f8e002e */
[----:B------:R-:W-:Y:S01]  /*5c40*/  IMAD.WIDE.U32 R50, R108, UR57, R50 ;  /* 0x000000396c327c25 */ /* 0x000fe2000f8e0032 */
[----:B------:R-:W-:-:S04]  /*5c50*/  IADD3 R47, R47, R107, RZ ;  /* 0x0000006b2f2f7210 */ /* 0x000fc80007ffe0ff */
[----:B------:R-:W-:Y:S01]  /*5c60*/  IADD3 R51, R51, R109, RZ ;  /* 0x0000006d33337210 */ /* 0x000fe20007ffe0ff */
[----:B------:R-:W-:Y:S06]  /*5c70*/  @!P0 BRA `(.L_x_3073) ;  /* 0x0000000000088947 */ /* 0x000fec0003800000 */
[----:B------:R0:W-:Y:S04]  /*5c80*/  REDG.E.ADD.F32.FTZ.RN.STRONG.GPU desc[UR18][R46.64+-0x1e00], R39 ;  /* 0xffe200272e0079a6 */ /* 0x0001e8000c10f392 */
[----:B--2---:R0:W-:Y:S02]  /*5c90*/  REDG.E.ADD.F32.FTZ.RN.STRONG.GPU desc[UR18][R50.64+-0x1e00], R25 ;  /* 0xffe20019320079a6 */ /* 0x0041e4000c10f392 */
.L_x_3073:
[----:B------:R-:W-:Y:S05]  /*5ca0*/  BSYNC B0 ;  /* 0x0000000000007941 */ /* 0x000fea0003800000 */
.L_x_3072:
[----:B------:R1:W3:Y:S01]  /*5cb0*/  LDS R23, [R26+0x6700] ;  /* 0x006700001a177984 */ /* 0x0002e20000000800 */
        /* <DEDUP_REMOVED lines=8> */
[----:B-1----:R-:W-:-:S12]  /*5d40*/  @!P6 BRA `(.L_x_3075) ;  /* 0x000000000008e947 */ /* 0x002fd80003800000 */
[----:B------:R1:W-:Y:S04]  /*5d50*/  REDG.E.ADD.F32.FTZ.RN.STRONG.GPU desc[UR18][R46.64+-0x1c00], R40 ;  /* 0xffe400282e0079a6 */ /* 0x0003e8000c10f392 */
[----:B---3--:R1:W-:Y:S02]  /*5d60*/  REDG.E.ADD.F32.FTZ.RN.STRONG.GPU desc[UR18][R50.64+-0x1c00], R23 ;  /* 0xffe40017320079a6 */ /* 0x0083e4000c10f392 */
.L_x_3075:
[----:B------:R-:W-:Y:S05]  /*5d70*/  BSYNC B0 ;  /* 0x0000000000007941 */ /* 0x000fea0003800000 */
.L_x_3074:
[----:B------:R-:W4:Y:S01]  /*5d80*/  LDS R27, [R27+0x6900] ;  /* 0x006900001b1b7984 */ /* 0x000f220000000800 */
[----:B------:R-:W-:Y:S04]  /*5d90*/  BSSY B0, `(.L_x_3076) ;  /* 0x0000004000007945 */ /* 0x000fe80003800000 */
[----:B------:R-:W-:Y:S05]  /*5da0*/  @!P0 BRA `(.L_x_3077) ;  /* 0x0000000000088947 */ /* 0x000fea0003800000 */
[----:B------:R0:W-:Y:S04]  /*5db0*/  REDG.E.ADD.F32.FTZ.RN.STRONG.GPU desc[UR18][R46.64+-0x1a00], R41 ;  /* 0xffe600292e0079a6 */ /* 0x0001e8000c10f392 */
[----:B----4-:R0:W-:Y:S02]  /*5dc0*/  REDG.E.ADD.F32.FTZ.RN.STRONG.GPU desc[UR18][R50.64+-0x1a00], R27 ;  /* 0xffe6001b320079a6 */ /* 0x0101e4000c10f392 */
.L_x_3077:
[----:B------:R-:W-:Y:S05]  /*5dd0*/  BSYNC B0 ;  /* 0x0000000000007941 */ /* 0x000fea0003800000 */
.L_x_3076:
[----:B-1-3--:R1:W3:Y:S01]  /*5de0*/  LDS R23, [R24+0x6b00] ;  /* 0x006b000018177984 */ /* 0x00a2e20000000800 */
[----:B------:R-:W-:Y:S04]  /*5df0*/  BSSY B0, `(.L_x_3078) ;  /* 0x0000004000007945 */ /* 0x000fe80003800000 */
[----:B------:R-:W-:Y:S05]  /*5e00*/  @!P1 BRA `(.L_x_3079) ;  /* 0x0000000000089947 */ /* 0x000fea0003800000 */
[----:B------:R0:W-:Y:S04]  /*5e10*/  REDG.E.ADD.F32.FTZ.RN.STRONG.GPU desc[UR18][R46.64+-0x1800], R42 ;  /* 0xffe8002a2e0079a6 */ /* 0x0001e8000c10f392 */
[----:B---3--:R0:W-:Y:S02]  /*5e20*/  REDG.E.ADD.F32.FTZ.RN.STRONG.GPU desc[UR18][R50.64+-0x1800], R23 ;  /* 0xffe80017320079a6 */ /* 0x0081e4000c10f392 */
.L_x_3079:
[----:B------:R-:W-:Y:S05]  /*5e30*/  BSYNC B0 ;  /* 0x0000000000007941 */ /* 0x000fea0003800000 */
.L_x_3078:
[----:B0--3--:R0:W3:Y:S01]  /*5e40*/  LDS R23, [R28+0x6d00] ;  /* 0x006d00001c177984 */ /* 0x0090e20000000800 */
[----:B------:R-:W-:Y:S04]  /*5e50*/  BSSY B0, `(.L_x_3080) ;  /* 0x0000004000007945 */ /* 0x000fe80003800000 */
[----:B------:R-:W-:Y:S05]  /*5e60*/  @!P2 BRA `(.L_x_3081) ;  /* 0x000000000008a947 */ /* 0x000fea0003800000 */
[----:B------:R0:W-:Y:S04]  /*5e70*/  REDG.E.ADD.F32.FTZ.RN.STRONG.GPU desc[UR18][R46.64+-0x1600], R43 ;  /* 0xffea002b2e0079a6 */ /* 0x0001e8000c10f392 */
[----:B---3--:R0:W-:Y:S02]  /*5e80*/  REDG.E.ADD.F32.FTZ.RN.STRONG.GPU desc[UR18][R50.64+-0x1600], R23 ;  /* 0xffea0017320079a6 */ /* 0x0081e4000c10f392 */
.L_x_3081:
[----:B------:R-:W-:Y:S05]  /*5e90*/  BSYNC B0 ;  /* 0x0000000000007941 */ /* 0x000fea0003800000 */
.L_x_3080:
[----:B------:R-:W0:Y:S01]  /*5ea0*/  LDS R29, [R29+0x6f00] ;  /* 0x006f00001d1d7984 */ /* 0x000e220000000800 */
[----:B------:R-:W-:Y:S04]  /*5eb0*/  BSSY B0, `(.L_x_3082) ;  /* 0x0000004000007945 */ /* 0x000fe80003800000 */
[----:B------:R-:W-:Y:S05]  /*5ec0*/  @!P3 BRA `(.L_x_3083) ;  /* 0x000000000008b947 */ /* 0x000fea0003800000 */
[----:B------:R1:W-:Y:S04]  /*5ed0*/  REDG.E.ADD.F32.FTZ.RN.STRONG.GPU desc[UR18][R46.64+-0x1400], R44 ;  /* 0xffec002c2e0079a6 */ /* 0x0003e8000c10f392 */
[----:B0-----:R1:W-:Y:S02]  /*5ee0*/  REDG.E.ADD.F32.FTZ.RN.STRONG.GPU desc[UR18][R50.64+-0x1400], R29 ;  /* 0xffec001d320079a6 */ /* 0x0013e4000c10f392 */
.L_x_3083:
[----:B------:R-:W-:Y:S05]  /*5ef0*/  BSYNC B0 ;  /* 0x0000000000007941 */ /* 0x000fea0003800000 */
.L_x_3082:
[----:B0--3--:R0:W3:Y:S01]  /*5f00*/  LDS R23, [R30+0x7100] ;  /* 0x007100001e177984 */ /* 0x0090e20000000800 */
[----:B------:R-:W-:Y:S04]  /*5f10*/  BSSY B0, `(.L_x_3084) ;  /* 0x0000004000007945 */ /* 0x000fe80003800000 */
[----:B------:R-:W-:Y:S05]  /*5f20*/  @!P4 BRA `(.L_x_3085) ;  /* 0x000000000008c947 */ /* 0x000fea0003800000 */
[----:B------:R0:W-:Y:S04]  /*5f30*/  REDG.E.ADD.F32.FTZ.RN.STRONG.GPU desc[UR18][R46.64+-0x1200], R45 ;  /* 0xffee002d2e0079a6 */ /* 0x0001e8000c10f392 */
[----:B---3--:R0:W-:Y:S02]  /*5f40*/  REDG.E.ADD.F32.FTZ.RN.STRONG.GPU desc[UR18][R50.64+-0x1200], R23 ;  /* 0xffee0017320079a6 */ /* 0x0081e4000c10f392 */
.L_x_3085:
[----:B------:R-:W-:Y:S05]  /*5f50*/  BSYNC B0 ;  /* 0x0000000000007941 */ /* 0x000fea0003800000 */
.L_x_3084:
[----:B------:R-:W0:Y:S01]  /*5f60*/  LDS R31, [R31+0x7300] ;  /* 0x007300001f1f7984 */ /* 0x000e220000000800 */
[----:B------:R-:W-:Y:S04]  /*5f70*/  BSSY B0, `(.L_x_3086) ;  /* 0x0000004000007945 */ /* 0x000fe80003800000 */
[----:B------:R-:W-:Y:S05]  /*5f80*/  @!P5 BRA `(.L_x_3087) ;  /* 0x000000000008d947 */ /* 0x000fea0003800000 */
[----:B------:R1:W-:Y:S04]  /*5f90*/  REDG.E.ADD.F32.FTZ.RN.STRONG.GPU desc[UR18][R46.64+-0x1000], R114 ;  /* 0xfff000722e0079a6 */ /* 0x0003e8000c10f392 */
[----:B0-----:R1:W-:Y:S02]  /*5fa0*/  REDG.E.ADD.F32.FTZ.RN.STRONG.GPU desc[UR18][R50.64+-0x1000], R31 ;  /* 0xfff0001f320079a6 */ /* 0x0013e4000c10f392 */
.L_x_3087:
[----:B------:R-:W-:Y:S05]  /*5fb0*/  BSYNC B0 ;  /* 0x0000000000007941 */ /* 0x000fea0003800000 */
.L_x_3086:
[----:B0--3--:R0:W3:Y:S01]  /*5fc0*/  LDS R23, [R32+0x7500] ;  /* 0x0075000020177984 */ /* 0x0090e20000000800 */
        /* <DEDUP_REMOVED lines=11> */
.L_x_3089:
[----:B------:R-:W-:Y:S05]  /*6080*/  BSYNC B0 ;  /* 0x0000000000007941 */ /* 0x000fea0003800000 */
.L_x_3088:
[----:B------:R-:W0:Y:S01]  /*6090*/  LDS R33, [R33+0x7700] ;  /* 0x0077000021217984 */ /* 0x000e220000000800 */
[----:B------:R-:W-:Y:S04]  /*60a0*/  BSSY B0, `(.L_x_3090) ;  /* 0x0000004000007945 */ /* 0x000fe80003800000 */
[----:B------:R-:W-:Y:S05]  /*60b0*/  @!P0 BRA `(.L_x_3091) ;  /* 0x0000000000088947 */ /* 0x000fea0003800000 */
[----:B------:R1:W-:Y:S04]  /*60c0*/  REDG.E.ADD.F32.FTZ.RN.STRONG.GPU desc[UR18][R46.64+-0xc00], R116 ;  /* 0xfff400742e0079a6 */ /* 0x0003e8000c10f392 */
[----:B0-----:R1:W-:Y:S02]  /*60d0*/  REDG.E.ADD.F32.FTZ.RN.STRONG.GPU desc[UR18][R50.64+-0xc00], R33 ;  /* 0xfff40021320079a6 */ /* 0x0013e4000c10f392 */
.L_x_3091:
[----:B------:R-:W-:Y:S05]  /*60e0*/  BSYNC B0 ;  /* 0x0000000000007941 */ /* 0x000fea0003800000 */
.L_x_3090:
[----:B0--3--:R0:W3:Y:S01]  /*60f0*/  LDS R23, [R34+0x7900] ;  /* 0x0079000022177984 */ /* 0x0090e20000000800 */
[----:B------:R-:W-:Y:S04]  /*6100*/  BSSY B0, `(.L_x_3092) ;  /* 0x0000004000007945 */ /* 0x000fe80003800000 */
[----:B------:R-:W-:Y:S05]  /*6110*/  @!P1 BRA `(.L_x_3093) ;  /* 0x0000000000089947 */ /* 0x000fea0003800000 */
[----:B------:R0:W-:Y:S04]  /*6120*/  REDG.E.ADD.F32.FTZ.RN.STRONG.GPU desc[UR18][R46.64+-0xa00], R117 ;  /* 0xfff600752e0079a6 */ /* 0x0001e8000c10f392 */
[----:B---3--:R0:W-:Y:S02]  /*6130*/  REDG.E.ADD.F32.FTZ.RN.STRONG.GPU desc[UR18][R50.64+-0xa00], R23 ;  /* 0xfff60017320079a6 */ /* 0x0081e4000c10f392 */
.L_x_3093:
[----:B------:R-:W-:Y:S05]  /*6140*/  BSYNC B0 ;  /* 0x0000000000007941 */ /* 0x000fea0003800000 */
.L_x_3092:
[----:B------:R-:W0:Y:S01]  /*6150*/  LDS R35, [R35+0x7b00] ;  /* 0x007b000023237984 */ /* 0x000e220000000800 */
[----:B------:R-:W-:Y:S04]  /*6160*/  BSSY B0, `(.L_x_3094) ;  /* 0x0000004000007945 */ /* 0x000fe80003800000 */
[----:B------:R-:W-:Y:S05]  /*6170*/  @!P2 BRA `(.L_x_3095) ;  /* 0x000000000008a947 */ /* 0x000fea0003800000 */
[----:B------:R1:W-:Y:S04]  /*6180*/  REDG.E.ADD.F32.FTZ.RN.STRONG.GPU desc[UR18][R46.64+-0x800], R118 ;  /* 0xfff800762e0079a6 */ /* 0x0003e8000c10f392 */
[----:B0-----:R1:W-:Y:S02]  /*6190*/  REDG.E.ADD.F32.FTZ.RN.STRONG.GPU desc[UR18][R50.64+-0x800], R35 ;  /* 0xfff80023320079a6 */ /* 0x0013e4000c10f392 */
.L_x_3095:
[----:B------:R-:W-:Y:S05]  /*61a0*/  BSYNC B0 ;  /* 0x0000000000007941 */ /* 0x000fea0003800000 */
.L_x_3094:
[----:B0--3--:R0:W3:Y:S01]  /*61b0*/  LDS R23, [R36+0x7d00] ;  /* 0x007d000024177984 */ /* 0x0090e20000000800 */
[----:B------:R-:W-:Y:S04]  /*61c0*/  BSSY B0, `(.L_x_3096) ;  /* 0x0000004000007945 */ /* 0x000fe80003800000 */
[----:B------:R-:W-:Y:S05]  /*61d0*/  @!P3 BRA `(.L_x_3097) ;  /* 0x000000000008b947 */ /* 0x000fea0003800000 */
[----:B------:R0:W-:Y:S04]  /*61e0*/  REDG.E.ADD.F32.FTZ.RN.STRONG.GPU desc[UR18][R46.64+-0x600], R119 ;  /* 0xfffa00772e0079a6 */ /* 0x0001e8000c10f392 */
[----:B---3--:R0:W-:Y:S02]  /*61f0*/  REDG.E.ADD.F32.FTZ.RN.STRONG.GPU desc[UR18][R50.64+-0x600], R23 ;  /* 0xfffa0017320079a6 */ /* 0x0081e4000c10f392 */
.L_x_3097:
[----:B------:R-:W-:Y:S05]  /*6200*/  BSYNC B0 ;  /* 0x0000000000007941 */ /* 0x000fea0003800000 */
.L_x_3096:
[----:B------:R-:W0:Y:S01]  /*6210*/  LDS R37, [R37+0x7f00] ;  /* 0x007f000025257984 */ /* 0x000e220000000800 */
[----:B------:R-:W-:Y:S04]  /*6220*/  BSSY B0, `(.L_x_3098) ;  /* 0x0000004000007945 */ /* 0x000fe80003800000 */
[----:B------:R-:W-:Y:S05]  /*6230*/  @!P4 BRA `(.L_x_3099) ;  /* 0x000000000008c947 */ /* 0x000fea0003800000 */
[----:B------:R1:W-:Y:S04]  /*6240*/  REDG.E.ADD.F32.FTZ.RN.STRONG.GPU desc[UR18][R46.64+-0x400], R120 ;  /* 0xfffc00782e0079a6 */ /* 0x0003e8000c10f392 */
[----:B0-----:R1:W-:Y:S02]  /*6250*/  REDG.E.ADD.F32.FTZ.RN.STRONG.GPU desc[UR18][R50.64+-0x400], R37 ;  /* 0xfffc0025320079a6 */ /* 0x0013e4000c10f392 */
.L_x_3099:
[----:B------:R-:W-:Y:S05]  /*6260*/  BSYNC B0 ;  /* 0x0000000000007941 */ /* 0x000fea0003800000 */
.L_x_3098:
[----:B0--3--:R0:W3:Y:S01]  /*6270*/  LDS R23, [R38+0x8100] ;  /* 0x0081000026177984 */ /* 0x0090e20000000800 */
[----:B------:R-:W-:Y:S04]  /*6280*/  BSSY B0, `(.L_x_3100) ;  /* 0x0000004000007945 */ /* 0x000fe80003800000 */
[----:B------:R-:W-:Y:S05]  /*6290*/  @!P5 BRA `(.L_x_3101) ;  /* 0x000000000008d947 */ /* 0x000fea0003800000 */
[----:B------:R0:W-:Y:S04]  /*62a0*/  REDG.E.ADD.F32.FTZ.RN.STRONG.GPU desc[UR18][R46.64+-0x200], R121 ;  /* 0xfffe00792e0079a6 */ /* 0x0001e8000c10f392 */
[----:B---3--:R0:W-:Y:S02]  /*62b0*/  REDG.E.ADD.F32.FTZ.RN.STRONG.GPU desc[UR18][R50.64+-0x200], R23 ;  /* 0xfffe0017320079a6 */ /* 0x0081e4000c10f392 */
.L_x_3101:
[----:B------:R-:W-:Y:S05]  /*62c0*/  BSYNC B0 ;  /* 0x0000000000007941 */ /* 0x000fea0003800000 */
.L_x_3100:
[----:B------:R-:W5:Y:S01]  /*62d0*/  LDL R28, [R1+0x5c] ;  /* 0x00005c00011c7983 */ /* 0x000f620000100800 */
[----:B------:R-:W-:Y:S01]  /*62e0*/  ISETP.NE.AND P2, PT, R0, RZ, PT ;  /* 0x000000ff0000720c */ /* 0x000fe20003f45270 */
[----:B------:R-:W-:Y:S01]  /*62f0*/  FFMA.FTZ R17, R96, R48, R17 ;  /* 0x0000003060117223 */ /* 0x000fe20000010011 */
[----:B------:R-:W-:Y:S01]  /*6300*/  FADD.FTZ R76, R22, R76 ;  /* 0x0000004c164c7221 */ /* 0x000fe20000010000 */
[----:B-1----:R-:W1:Y:S01]  /*6310*/  SHFL.DOWN P0, R24, R19, 0x1, 0x1f ;  /* 0x08201f0013187f89 */ /* 0x002e620000000000 */
[----:B------:R-:W-:Y:S01]  /*6320*/  FFMA.FTZ R22, R97, R49, R18 ;  /* 0x0000003161167223 */ /* 0x000fe20000010012 */
[----:B------:R-:W-:Y:S01]  /*6330*/  FFMA.FTZ R18, R103, R55, R16 ;  /* 0x0000003767127223 */ /* 0x000fe20000010010 */
[----:B------:R-:W-:Y:S01]  /*6340*/  FADD.FTZ R80, R17, R80 ;  /* 0x0000005011507221 */ /* 0x000fe20000010000 */
[----:B------:R-:W2:Y:S01]  /*6350*/  S2R R29, SR_LANEID ;  /* 0x00000000001d7919 */ /* 0x000ea20000000000 */
[----:B------:R-:W-:Y:S01]  /*6360*/  FFMA.FTZ R16, R101, R53, R123 ;  /* 0x0000003565107223 */ /* 0x000fe2000001007b */
[----:B------:R-:W-:Y:S01]  /*6370*/  FFMA.FTZ R17, R100, R52, R124 ;  /* 0x0000003464117223 */ /* 0x000fe2000001007c */
[----:B------:R-:W-:Y:S01]  /*6380*/  BSSY B0, `(.L_x_3102) ;  /* 0x000002c000007945 */ /* 0x000fe20003800000 */
        /* <DEDUP_REMOVED lines=8> */
[----:B------:R-:W-:Y:S01]  /*6410*/  FADD.FTZ R87, R18, R87 ;  /* 0x0000005712577221 */ /* 0x000fe20000010000 */
[----:B------:R-:W-:Y:S01]  /*6420*/  FFMA.FTZ R68, R148, R52, R68 ;  /* 0x0000003494447223 */ /* 0x000fe20000010044 */
[----:B------:R-:W-:Y:S01]  /*6430*/  FADD.FTZ R85, R16, R85 ;  /* 0x0000005510557221 */ /* 0x000fe20000010000 */
[----:B------:R-:W-:Y:S01]  /*6440*/  FADD.FTZ R84, R17, R84 ;  /* 0x0000005411547221 */ /* 0x000fe20000010000 */
[----:B-1----:R-:W-:Y:S01]  /*6450*/  @P0 FADD R24, R19, R24 ;  /* 0x0000001813180221 */ /* 0x002fe20000000000 */
[----:B------:R-:W-:-:S04]  /*6460*/  FFMA.FTZ R19, R102, R54, R122 ;  /* 0x0000003666137223 */ /* 0x000fc8000001007a */
[----:B0--3--:R-:W0:Y:S01]  /*6470*/  SHFL.DOWN P0, R23, R24, 0x2, 0x1f ;  /* 0x08401f0018177f89 */ /* 0x009e220000000000 */
[----:B------:R-:W-:Y:S01]  /*6480*/  FADD.FTZ R86, R19, R86 ;  /* 0x0000005613567221 */ /* 0x000fe20000010000 */
[----:B--2---:R-:W-:Y:S01]  /*6490*/  ISETP.NE.AND P1, PT, R29, RZ, PT ;  /* 0x000000ff1d00720c */ /* 0x004fe20003f25270 */
[----:B0-----:R-:W-:-:S05]  /*64a0*/  @P0 FADD R23, R24, R23 ;  /* 0x0000001718170221 */ /* 0x001fca0000000000 */
[----:B------:R-:W0:Y:S02]  /*64b0*/  SHFL.DOWN P0, R26, R23, 0x4, 0x1f ;  /* 0x08801f00171a7f89 */ /* 0x000e240000000000 */
[----:B0-----:R-:W-:-:S05]  /*64c0*/  @P0 FADD R26, R23, R26 ;  /* 0x0000001a171a0221 */ /* 0x001fca0000000000 */
[----:B------:R-:W0:Y:S02]  /*64d0*/  SHFL.DOWN P0, R25, R26, 0x8, 0x1f ;  /* 0x09001f001a197f89 */ /* 0x000e240000000000 */
[----:B0-----:R-:W-:-:S05]  /*64e0*/  @P0 FADD R25, R26, R25 ;  /* 0x000000191a190221 */ /* 0x001fca0000000000 */
[----:B----4-:R-:W0:Y:S02]  /*64f0*/  SHFL.DOWN P0, R27, R25, 0x10, 0x1f ;  /* 0x0a001f00191b7f89 */ /* 0x010e240000000000 */
[----:B0-----:R-:W-:-:S05]  /*6500*/  @P0 FADD R27, R25, R27 ;  /* 0x0000001b191b0221 */ /* 0x001fca0000000000 */
[----:B-----5:R0:W-:Y:S01]  /*6510*/  @!P1 STS [R28+0x8404], R27 ;  /* 0x0084041b1c009388 */ /* 0x0201e20000000800 */
        /* <DEDUP_REMOVED lines=18> */
.L_x_3103:
[----:B------:R-:W-:Y:S05]  /*6640*/  BSYNC B0 ;  /* 0x0000000000007941 */ /* 0x000fea0003800000 */
.L_x_3102:
[----:B------:R-:W-:Y:S02]  /*6650*/  UIADD3 UR7, UR7, 0x1, URZ ;  /* 0x0000000107077890 */ /* 0x000fe4000fffe03f */
[----:B------:R-:W-:Y:S02]  /*6660*/  UIADD3 UR8, UP1, UR8, 0x1, URZ ;  /* 0x0000000108087890 */ /* 0x000fe4000ff3e03f */
[----:B------:R-:W-:Y:S02]  /*6670*/  UISETP.GE.AND UP0, UPT, UR7, UR56, UPT ;  /* 0x000000380700728c */ /* 0x000fe4000bf06270 */
[----:B------:R-:W-:-:S04]  /*6680*/  UIADD3.X UR9, URZ, UR9, URZ, UP1, !UPT ;  /* 0x000000093f097290 */ /* 0x000fc80008ffe43f */
[----:B------:R-:W-:-:S13]  /*6690*/  PLOP3.LUT P0, PT, PT, PT, UP0, 0x80, 0x0 ;  /* 0x000000000000781c */ /* 0x000fda0003f0f008 */
[----:B------:R-:W-:Y:S05]  /*66a0*/  @!P0 BRA `(.L_x_3104) ;  /* 0xffffffc400048947 */ /* 0x000fea000383ffff */
.L_x_3060:
[----:B------:R-:W2:Y:S01]  /*66b0*/  LDL.LU R30, [R1+0x60] ;  /* 0x00006000011e7983 */ /* 0x000ea20000300800 */
[----:B------:R-:W3:Y:S01]  /*66c0*/  LDC.64 R24, c[0x0][0x388] ;  /* 0x0000e200ff187b82 */ /* 0x000ee20000000a00 */
[----:B------:R-:W-:Y:S02]  /*66d0*/  USHF.R.S32.HI UR30, URZ, 0x1f, UR10 ;  /* 0x0000001f3f1e7899 */ /* 0x000fe4000801140a */
[----:B0-----:R-:W4:Y:S01]  /*66e0*/  LDL.LU R28, [R1+0x58] ;  /* 0x00005800011c7983 */ /* 0x001f220000300800 */
[----:B------:R-:W-:Y:S01]  /*66f0*/  ULDC.64 UR28, c[0x0][0x390] ;  /* 0x0000e400001c7ab9 */ /* 0x000fe20000000a00 */
[----:B------:R-:W-:-:S03]  /*6700*/  UISETP.GT.AND UP0, UPT, UR13, 0x1, UPT ;  /* 0x000000010d00788c */ /* 0x000fc6000bf04270 */
[----:B------:R-:W-:Y:S01]  /*6710*/  BAR.SYNC.DEFER_BLOCKING 0x0 ;  /* 0x0000000000007b1d */ /* 0x000fe20000010000 */
[----:B------:R-:W-:Y:S02]  /*6720*/  UIMAD UR7, UR30, UR28, URZ ;  /* 0x0000001c1e0772a4 */ /* 0x000fe4000f8e023f */
[----:B------:R-:W-:Y:S02]  /*6730*/  UIMAD.WIDE.U32 UR8, UR10, UR28, UR26 ;  /* 0x0000001c0a0872a5 */ /* 0x000fe4000f8e001a */
[----:B------:R-:W-:-:S03]  /*6740*/  UIMAD UR7, UR10, UR29, UR7 ;  /* 0x0000001d0a0772a4 */ /* 0x000fc6000f8e0207 */
[----:B-1----:R-:W0:Y:S01]  /*6750*/  LDC.64 R26, c[0x0][0x3e0] ;  /* 0x0000f800ff1a7b82 */ /* 0x002e220000000a00 */
[----:B------:R-:W-:Y:S02]  /*6760*/  USHF.R.S32.HI UR28, URZ, 0x1f, UR11 ;  /* 0x0000001f3f1c7899 */ /* 0x000fe4000801140b */
[----:B------:R-:W-:Y:S02]  /*6770*/  UIADD3 UR7, UR9, UR7, URZ ;  /* 0x0000000709077290 */ /* 0x000fe4000fffe03f */
[----:B------:R-:W-:Y:S01]  /*6780*/  MOV R5, UR9 ;  /* 0x0000000900057c02 */ /* 0x000fe20008000f00 */
[----:B------:R-:W-:Y:S01]  /*6790*/  UIADD3 UR50, UP1, UR50, -0x2000, URZ ;  /* 0xffffe00032327890 */ /* 0x000fe2000ff3e03f */
[----:B------:R-:W-:Y:S01]  /*67a0*/  MOV R4, UR8 ;  /* 0x0000000800047c02 */ /* 0x000fe20008000f00 */
[----:B------:R-:W-:Y:S01]  /*67b0*/  ULDC.64 UR8, c[0x0][0x3b0] ;  /* 0x0000ec0000087ab9 */ /* 0x000fe20000000a00 */
[----:B------:R-:W-:Y:S01]  /*67c0*/  UIADD3 UR52, UP2, UR52, -0x2000, URZ ;  /* 0xffffe00034347890 */ /* 0x000fe2000ff5e03f */
[----:B------:R-:W-:Y:S01]  /*67d0*/  MOV R5, UR7 ;  /* 0x0000000700057c02 */ /* 0x000fe20008000f00 */
[----:B------:R-:W-:Y:S01]  /*67e0*/  UIMAD UR7, UR30, UR8, URZ ;  /* 0x000000081e0772a4 */ /* 0x000fe2000f8e023f */
[C---:B---3--:R-:W-:Y:S01]  /*67f0*/  IMAD R6, R24.reuse, UR28, RZ ;  /* 0x0000001c18067c24 */ /* 0x048fe2000f8e02ff */
[----:B------:R-:W-:Y:S01]  /*6800*/  UIMAD.WIDE.U32 UR26, UR10, UR8, UR26 ;  /* 0x000000080a1a72a5 */ /* 0x000fe2000f8e001a */
[----:B------:R-:W-:Y:S01]  /*6810*/  IMAD.WIDE.U32 R4, R24, UR11, R4 ;  /* 0x0000000b18047c25 */ /* 0x000fe2000f8e0004 */
[----:B------:R-:W-:Y:S01]  /*6820*/  SHF.L.U32 R24, R0, 0x2, RZ ;  /* 0x0000000200187819 */ /* 0x000fe200000006ff */
[----:B------:R-:W-:-:S02]  /*6830*/  UIMAD UR7, UR10, UR9, UR7 ;  /* 0x000000090a0772a4 */ /* 0x000fc4000f8e0207 */
[----:B------:R-:W-:Y:S01]  /*6840*/  IMAD R7, R25, UR11, R6 ;  /* 0x0000000b19077c24 */ /* 0x000fe2000f8e0206 */
[----:B------:R-:W-:Y:S01]  /*6850*/  LOP3.LUT R25, R24, 0xffffff80, RZ, 0xc0, !PT ;  /* 0xffffff8018197812 */ /* 0x000fe200078ec0ff */
[----:B------:R-:W-:Y:S02]  /*6860*/  UIADD3 UR7, UR27, UR7, URZ ;  /* 0x000000071b077290 */ /* 0x000fe4000fffe03f */
[----:B------:R-:W-:Y:S01]  /*6870*/  UIADD3 UR14, UP3, UR14, -0x2000, URZ ;  /* 0xffffe0000e0e7890 */ /* 0x000fe2000ff7e03f */
[----:B------:R-:W-:Y:S01]  /*6880*/  IADD3 R5, R5, R7, RZ ;  /* 0x0000000705057210 */ /* 0x000fe20007ffe0ff */
[----:B------:R-:W-:Y:S01]  /*6890*/  UIADD3 UR16, UP4, UR16, -0x2000, URZ ;  /* 0xffffe00010107890 */ /* 0x000fe2000ff9e03f */
[C---:B0-----:R-:W-:Y:S01]  /*68a0*/  LEA R6, P0, R4.reuse, R26, 0x2 ;  /* 0x0000001a04067211 */ /* 0x041fe200078010ff */
[----:B------:R-:W-:Y:S01]  /*68b0*/  UIADD3 UR48, UP5, UR48, -0x2000, URZ ;  /* 0xffffe00030307890 */ /* 0x000fe2000ffbe03f */
[----:B------:R-:W-:Y:S01]  /*68c0*/  LOP3.LUT R29, R25, 0x1f, R0, 0xf8, !PT ;  /* 0x0000001f191d7812 */ /* 0x000fe200078ef800 */
[----:B------:R-:W-:Y:S01]  /*68d0*/  UIADD3 UR6, UR6, -0x800, URZ ;  /* 0xfffff80006067890 */ /* 0x000fe2000fffe03f */
[----:B------:R-:W-:Y:S01]  /*68e0*/  LEA.HI.X R7, R4, R27, R5, 0x2, P0 ;  /* 0x0000001b04077211 */ /* 0x000fe200000f1405 */
[----:B------:R-:W0:Y:S01]  /*68f0*/  LDC.64 R24, c[0x0][0x3a8] ;  /* 0x0000ea00ff187b82 */ /* 0x000e220000000a00 */
[----:B------:R-:W-:-:S02]  /*6900*/  UIADD3.X UR51, UR51, -0x1, URZ, UP1, !UPT ;  /* 0xffffffff33337890 */ /* 0x000fc40008ffe43f */
[----:B------:R-:W-:Y:S01]  /*6910*/  UIADD3.X UR53, UR53, -0x1, URZ, UP2, !UPT ;  /* 0xffffffff35357890 */ /* 0x000fe200097fe43f */
[----:B------:R-:W-:Y:S01]  /*6920*/  IMAD.WIDE R4, R29, 0x10, R6 ;  /* 0x000000101d047825 */ /* 0x000fe200078e0206 */
[----:B------:R-:W-:Y:S02]  /*6930*/  UIADD3.X UR15, UR15, -0x1, URZ, UP3, !UPT ;  /* 0xffffffff0f0f7890 */ /* 0x000fe40009ffe43f */
[----:B------:R-:W-:Y:S01]  /*6940*/  UIADD3.X UR17, UR17, -0x1, URZ, UP4, !UPT ;  /* 0xffffffff11117890 */ /* 0x000fe2000a7fe43f */
[----:B------:R-:W1:Y:S01]  /*6950*/  LDC.64 R26, c[0x0][0x3f0] ;  /* 0x0000fc00ff1a7b82 */ /* 0x000e620000000a00 */
[----:B------:R-:W-:Y:S01]  /*6960*/  UIADD3.X UR49, UR49, -0x1, URZ, UP5, !UPT ;  /* 0xffffffff31317890 */ /* 0x000fe2000affe43f */
[----:B--2---:R-:W-:Y:S01]  /*6970*/  FADD.FTZ R6, R30, R84 ;  /* 0x000000541e067221 */ /* 0x004fe20000010000 */
[----:B----4-:R-:W-:Y:S03]  /*6980*/  STS.128 [R28], R68 ;  /* 0x000000441c007388 */ /* 0x010fe60000000c00 */
[----:B------:R-:W-:Y:S01]  /*6990*/  FADD.FTZ R7, R6, R85 ;  /* 0x0000005506077221 */ /* 0x000fe20000010000 */
[----:B------:R-:W-:Y:S03]  /*69a0*/  STS.128 [R28+0x10], R64 ;  /* 0x000010401c007388 */ /* 0x000fe60000000c00 */
[----:B------:R-:W-:Y:S01]  /*69b0*/  FADD.FTZ R6, R7, R86 ;  /* 0x0000005607067221 */ /* 0x000fe20000010000 */
        /* <DEDUP_REMOVED lines=13> */
[----:B------:R-:W-:Y:S02]  /*6a90*/  MOV R4, UR26 ;  /* 0x0000001a00047c02 */ /* 0x000fe40008000f00 */
[----:B------:R-:W-:Y:S01]  /*6aa0*/  MOV R5, UR7 ;  /* 0x0000000700057c02 */ /* 0x000fe20008000f00 */
[----:B------:R-:W-:Y:S02]  /*6ab0*/  UIADD3 UR7, UR13, -0x1, URZ ;  /* 0xffffffff0d077890 */ /* 0x000fe4000fffe03f */
[----:B0-----:R-:W-:Y:S01]  /*6ac0*/  IMAD.WIDE.U32 R4, R24, UR11, R4 ;  /* 0x0000000b18047c25 */ /* 0x001fe2000f8e0004 */
[----:B------:R0:W-:Y:S04]  /*6ad0*/  STS.128 [R28], R84 ;  /* 0x000000541c007388 */ /* 0x0001e80000000c00 */
[----:B------:R-:W-:Y:S01]  /*6ae0*/  UMOV UR13, UR7 ;  /* 0x00000007000d7c82 */ /* 0x000fe20008000000 */
[----:B------:R2:W-:Y:S04]  /*6af0*/  STS.128 [R28+0x10], R80 ;  /* 0x000010501c007388 */ /* 0x0005e80000000c00 */
[----:B------:R3:W-:Y:S04]  /*6b00*/  STS.128 [R28+0x20], R76 ;  /* 0x0000204c1c007388 */ /* 0x0007e80000000c00 */
[----:B------:R-:W-:Y:S01]  /*6b10*/  STS.128 [R28+0x30], R72 ;  /* 0x000030481c007388 */ /* 0x000fe20000000c00 */
[----:B------:R-:W-:Y:S01]  /*6b20*/  NOP ;  /* 0x0000000000007918 */ /* 0x000fe20000000000 */
[----:B0-----:R-:W-:-:S02]  /*6b30*/  FADD.FTZ R87, R6, R87 ;  /* 0x0000005706577221 */ /* 0x001fc40000010000 */
[----:B------:R-:W0:Y:S01]  /*6b40*/  LDS.128 R8, [R3] ;  /* 0x0000000003087984 */ /* 0x000e220000000c00 */
[----:B------:R-:W-:Y:S02]  /*6b50*/  IMAD R6, R24, UR28, RZ ;  /* 0x0000001c18067c24 */ /* 0x000fe4000f8e02ff */
[----:B--2---:R-:W-:Y:S01]  /*6b60*/  FADD.FTZ R80, R87, R80 ;  /* 0x0000005057507221 */ /* 0x004fe20000010000 */
[----:B------:R-:W2:Y:S01]  /*6b70*/  LDS.128 R12, [R3+0x200] ;  /* 0x00020000030c7984 */ /* 0x000ea20000000c00 */
[----:B------:R-:W-:Y:S01]  /*6b80*/  IMAD R7, R25, UR11, R6 ;  /* 0x0000000b19077c24 */ /* 0x000fe2000f8e0206 */
[----:B-1----:R-:W-:Y:S01]  /*6b90*/  LEA R6, P0, R4, R26, 0x2 ;  /* 0x0000001a04067211 */ /* 0x002fe200078010ff */
[----:B------:R-:W-:Y:S01]  /*6ba0*/  FADD.FTZ R81, R80, R81 ;  /* 0x0000005150517221 */ /* 0x000fe20000010000 */
[----:B------:R-:W1:Y:S03]  /*6bb0*/  LDS.128 R16, [R3+0x400] ;  /* 0x0004000003107984 */ /* 0x000e660000000c00 */
[----:B------:R-:W-:Y:S01]  /*6bc0*/  FADD.FTZ R82, R81, R82 ;  /* 0x0000005251527221 */ /* 0x000fe20000010000 */
[----:B------:R4:W5:Y:S03]  /*6bd0*/  LDS.128 R20, [R3+0x600] ;  /* 0x0006000003147984 */ /* 0x0009660000000c00 */
[----:B------:R-:W-:-:S04]  /*6be0*/  FADD.FTZ R83, R82, R83 ;  /* 0x0000005352537221 */ /* 0x000fc80000010000 */
[----:B---3--:R-:W-:Y:S01]  /*6bf0*/  FADD.FTZ R76, R83, R76 ;  /* 0x0000004c534c7221 */ /* 0x008fe20000010000 */
[----:B----4-:R-:W-:-:S03]  /*6c00*/  IADD3 R3, R5, R7, RZ ;  /* 0x0000000705037210 */ /* 0x010fc60007ffe0ff */
[----:B------:R-:W-:Y:S01]  /*6c10*/  FADD.FTZ R77, R76, R77 ;  /* 0x0000004d4c4d7221 */ /* 0x000fe20000010000 */
[----:B------:R-:W-:Y:S02]  /*6c20*/  LEA.HI.X R7, R4, R27, R3, 0x2, P0 ;  /* 0x0000001b04077211 */ /* 0x000fe400000f1403 */
[----:B------:R-:W-:Y:S01]  /*6c30*/  PLOP3.LUT P0, PT, PT, PT, UP0, 0x80, 0x0 ;  /* 0x000000000000781c */ /* 0x000fe20003f0f008 */
[----:B------:R-:W-:Y:S01]  /*6c40*/  FADD.FTZ R78, R77, R78 ;  /* 0x0000004e4d4e7221 */ /* 0x000fe20000010000 */
[----:B------:R-:W-:-:S04]  /*6c50*/  IMAD.WIDE R4, R29, 0x10, R6 ;  /* 0x000000101d047825 */ /* 0x000fc800078e0206 */
[----:B------:R-:W-:-:S04]  /*6c60*/  FADD.FTZ R79, R78, R79 ;  /* 0x0000004f4e4f7221 */ /* 0x000fc80000010000 */
[----:B------:R-:W-:-:S04]  /*6c70*/  FADD.FTZ R72, R79, R72 ;  /* 0x000000484f487221 */ /* 0x000fc80000010000 */
[----:B------:R-:W-:Y:S01]  /*6c80*/  FADD.FTZ R73, R72, R73 ;  /* 0x0000004948497221 */ /* 0x000fe20000010000 */
[----:B0-----:R0:W-:Y:S03]  /*6c90*/  STG.E.128 desc[UR18][R4.64+-0x2000], R8 ;  /* 0xffe0000804007986 */ /* 0x0011e6000c101d12 */
[----:B------:R-:W-:Y:S01]  /*6ca0*/  FADD.FTZ R74, R73, R74 ;  /* 0x0000004a494a7221 */ /* 0x000fe20000010000 */
[----:B--2---:R0:W-:Y:S03]  /*6cb0*/  STG.E.128 desc[UR18][R4.64+-0x1e00], R12 ;  /* 0xffe2000c04007986 */ /* 0x0041e6000c101d12 */
[----:B------:R-:W-:Y:S01]  /*6cc0*/  FADD.FTZ R3, R74, R75 ;  /* 0x0000004b4a037221 */ /* 0x000fe20000010000 */
[----:B-1----:R0:W-:Y:S04]  /*6cd0*/  STG.E.128 desc[UR18][R4.64+-0x1c00], R16 ;  /* 0xffe4001004007986 */ /* 0x0021e8000c101d12 */
[----:B-----5:R0:W-:Y:S04]  /*6ce0*/  STG.E.128 desc[UR18][R4.64+-0x1a00], R20 ;  /* 0xffe6001404007986 */ /* 0x0201e8000c101d12 */
[----:B------:R0:W-:Y:S01]  /*6cf0*/  STL [R1+0x60], R3 ;  /* 0x0000600301007387 */ /* 0x0001e20000100800 */
[----:B------:R-:W-:Y:S05]  /*6d00*/  @P0 BRA `(.L_x_3105) ;  /* 0xffffff9c00980947 */ /* 0x000fea000383ffff */
.L_x_3058:
        /* <DEDUP_REMOVED lines=41> */
.L_x_3107:
[----:B------:R-:W-:Y:S05]  /*6fa0*/  BSYNC B0 ;  /* 0x0000000000007941 */ /* 0x000fea0003800000 */
.L_x_3106:
[----:B------:R-:W-:Y:S01]  /*6fb0*/  ULDC.64 UR4, c[0x0][0x3f8] ;  /* 0x0000fe0000047ab9 */ /* 0x000fe20000000a00 */
[----:B------:R-:W-:Y:S01]  /*6fc0*/  BSSY B0, `(.L_x_3108) ;  /* 0x000002c000007945 */ /* 0x000fe20003800000 */
[----:B------:R-:W-:-:S04]  /*6fd0*/  ISETP.NE.U32.AND P0, PT, RZ, UR4, PT ;  /* 0x00000004ff007c0c */ /* 0x000fc8000bf05070 */
[----:B------:R-:W-:-:S13]  /*6fe0*/  ISETP.NE.AND.EX P0, PT, RZ, UR5, PT, P0 ;  /* 0x00000005ff007c0c */ /* 0x000fda000bf05300 */
[----:B------:R-:W-:Y:S05]  /*6ff0*/  @!P0 BRA `(.L_x_3109) ;  /* 0x00000000009c8947 */ /* 0x000fea0003800000 */
[----:B-1----:R-:W2:Y:S01]  /*7000*/  LDL.LU R2, [R1+0x60] ;  /* 0x0000600001027983 */ /* 0x002ea20000300800 */
[----:B0-----:R-:W0:Y:S01]  /*7010*/  S2R R4, SR_LANEID ;  /* 0x0000000000047919 */ /* 0x001e220000000000 */
        /* <DEDUP_REMOVED lines=37> */
.L_x_3109:
[----:B01----:R-:W0:Y:S02]  /*7270*/  S2R R7, SR_TID.X ;  /* 0x0000000000077919 */ /* 0x003e240000002100 */
.L_x_3110:
[----:B------:R-:W-:Y:S05]  /*7280*/  BSYNC B0 ;  /* 0x0000000000007941 */ /* 0x000fea0003800000 */
.L_x_3108:
        /* <DEDUP_REMOVED lines=15> */
.L_x_3111:
        /* <DEDUP_REMOVED lines=18> */
.L_x_3064:
[----:B------:R-:W-:Y:S01]  /*74a0*/  HFMA2.MMA R121, -RZ, RZ, 0, 5.9604644775390625e-08 ;  /* 0x00000001ff797435 */ /* 0x000fe200000001ff */
[----:B------:R-:W-:Y:S02]  /*74b0*/  MOV R162, R143 ;  /* 0x0000008f00a27202 */ /* 0x000fe40000000f00 */
[----:B------:R-:W-:Y:S02]  /*74c0*/  MOV R120, RZ ;  /* 0x000000ff00787202 */ /* 0x000fe40000000f00 */
[----:B------:R-:W-:-:S07]  /*74d0*/  MOV R141, 0xffffffff ;  /* 0xffffffff008d7802 */ /* 0x000fce0000000f00 */
[----:B-----5:R-:W-:Y:S05]  /*74e0*/  WARPSYNC.COLLECTIVE R141, `(.L_x_3112) ;  /* 0x000000008d087348 */ /* 0x020fea0003c00000 */
[----:B------:R0:W1:Y:S02]  /*74f0*/  SHFL.UP P3, R147, R162, R121, R120 ;  /* 0x04000079a2937389 */ /* 0x0000640000060078 */
[----:B01---5:R-:W-:Y:S01]  /*7500*/  ENDCOLLECTIVE ;  /* 0x000000000000791b */ /* 0x023fe20003800000 */
.L_x_3112:
[----:B------:R-:W-:Y:S02]  /*7510*/  MOV R162, R144 ;  /* 0x0000009000a27202 */ /* 0x000fe40000000f00 */
[----:B------:R-:W-:-:S07]  /*7520*/  MOV R140, R147 ;  /* 0x00000093008c7202 */ /* 0x000fce0000000f00 */
[----:B------:R-:W-:Y:S05]  /*7530*/  WARPSYNC.COLLECTIVE R141, `(.L_x_3113) ;  /* 0x000000008d087348 */ /* 0x000fea0003c00000 */
[----:B------:R0:W1:Y:S02]  /*7540*/  SHFL.UP P3, R147, R162, R121, R120 ;  /* 0x04000079a2937389 */ /* 0x0000640000060078 */
[----:B01----:R-:W-:Y:S01]  /*7550*/  ENDCOLLECTIVE ;  /* 0x000000000000791b */ /* 0x003fe20003800000 */
.L_x_3113:
        /* <DEDUP_REMOVED lines=10> */
.L_x_3114:
[----:B------:R-:W-:Y:S02]  /*7600*/  MOV R162, R144 ;  /* 0x0000009000a27202 */ /* 0x000fe40000000f00 */
[----:B------:R-:W-:-:S07]  /*7610*/  MOV R140, R147 ;  /* 0x00000093008c7202 */ /* 0x000fce0000000f00 */
[----:B------:R-:W-:Y:S05]  /*7620*/  WARPSYNC.COLLECTIVE R141, `(.L_x_3115) ;  /* 0x000000008d087348 */ /* 0x000fea0003c00000 */
[----:B------:R0:W1:Y:S02]  /*7630*/  SHFL.UP P3, R147, R162, R121, R120 ;  /* 0x04000079a2937389 */ /* 0x0000640000060078 */
[----:B01----:R-:W-:Y:S01]  /*7640*/  ENDCOLLECTIVE ;  /* 0x000000000000791b */ /* 0x003fe20003800000 */
.L_x_3115:
        /* <DEDUP_REMOVED lines=10> */
.L_x_3116:
[----:B------:R-:W-:Y:S02]  /*76f0*/  MOV R162, R144 ;  /* 0x0000009000a27202 */ /* 0x000fe40000000f00 */
[----:B------:R-:W-:-:S07]  /*7700*/  MOV R140, R147 ;  /* 0x00000093008c7202 */ /* 0x000fce0000000f00 */
[----:B------:R-:W-:Y:S05]  /*7710*/  WARPSYNC.COLLECTIVE R141, `(.L_x_3117) ;  /* 0x000000008d087348 */ /* 0x000fea0003c00000 */
[----:B------:R0:W1:Y:S02]  /*7720*/  SHFL.UP P3, R147, R162, R121, R120 ;  /* 0x04000079a2937389 */ /* 0x0000640000060078 */
[----:B01----:R-:W-:Y:S01]  /*7730*/  ENDCOLLECTIVE ;  /* 0x000000000000791b */ /* 0x003fe20003800000 */
.L_x_3117:
        /* <DEDUP_REMOVED lines=10> */
.L_x_3118:
[----:B------:R-:W-:Y:S02]  /*77e0*/  MOV R162, R144 ;  /* 0x0000009000a27202 */ /* 0x000fe40000000f00 */
[----:B------:R-:W-:-:S07]  /*77f0*/  MOV R140, R147 ;  /* 0x00000093008c7202 */ /* 0x000fce0000000f00 */
[----:B------:R-:W-:Y:S05]  /*7800*/  WARPSYNC.COLLECTIVE R141, `(.L_x_3119) ;  /* 0x000000008d087348 */ /* 0x000fea0003c00000 */
[----:B------:R0:W1:Y:S02]  /*7810*/  SHFL.UP P3, R147, R162, R121, R120 ;  /* 0x04000079a2937389 */ /* 0x0000640000060078 */
[----:B01----:R-:W-:Y:S01]  /*7820*/  ENDCOLLECTIVE ;  /* 0x000000000000791b */ /* 0x003fe20003800000 */
.L_x_3119:
        /* <DEDUP_REMOVED lines=10> */
.L_x_3120:
[----:B------:R-:W-:Y:S02]  /*78d0*/  MOV R162, R144 ;  /* 0x0000009000a27202 */ /* 0x000fe40000000f00 */
[----:B------:R-:W-:-:S07]  /*78e0*/  MOV R140, R147 ;  /* 0x00000093008c7202 */ /* 0x000fce0000000f00 */
[----:B------:R-:W-:Y:S05]  /*78f0*/  WARPSYNC.COLLECTIVE R141, `(.L_x_3121) ;  /* 0x000000008d087348 */ /* 0x000fea0003c00000 */
[----:B------:R0:W1:Y:S02]  /*7900*/  SHFL.UP P3, R147, R162, R121, R120 ;  /* 0x04000079a2937389 */ /* 0x0000640000060078 */
[----:B01----:R-:W-:Y:S01]  /*7910*/  ENDCOLLECTIVE ;  /* 0x000000000000791b */ /* 0x003fe20003800000 */
.L_x_3121:
[----:B------:R-:W-:Y:S01]  /*7920*/  MOV R120, R147 ;  /* 0x0000009300787202 */ /* 0x000fe20000000f00 */
[----:B------:R-:W-:Y:S06]  /*7930*/  BRA `(.L_x_3122) ;  /* 0xffffffc0008c7947 */ /* 0x000fec000383ffff */
.L_x_3065:
        /* <DEDUP_REMOVED lines=8> */
.L_x_3124:
[----:B------:R-:W-:Y:S05]  /*79c0*/  BSYNC B0 ;  /* 0x0000000000007941 */ /* 0x000fea0003800000 */
.L_x_3123:
[----:B------:R-:W-:Y:S05]  /*79d0*/  BRA `(.L_x_3125) ;  /* 0xffffffc000787947 */ /* 0x000fea000383ffff */
.L_x_3066:
        /* <DEDUP_REMOVED lines=8> */
.L_x_3127:
[----:B------:R-:W-:Y:S05]  /*7a60*/  BSYNC B0 ;  /* 0x0000000000007941 */ /* 0x000fea0003800000 */
.L_x_3126:
[----:B------:R-:W-:Y:S05]  /*7a70*/  BRA `(.L_x_3128) ;  /* 0xffffffc000587947 */ /* 0x000fea000383ffff */
.L_x_3067:
[----:B------:R-:W-:Y:S01]  /*7a80*/  HFMA2.MMA R121, -RZ, RZ, 0, 5.9604644775390625e-08 ;  /* 0x00000001ff797435 */ /* 0x000fe200000001ff */
[----:B------:R-:W-:Y:S01]  /*7a90*/  BSSY B0, `(.L_x_3129) ;  /* 0x0000007000007945 */ /* 0x000fe20003800000 */
[----:B------:R-:W-:Y:S02]  /*7aa0*/  MOV R162, R143 ;  /* 0x0000008f00a27202 */ /* 0x000fe40000000f00 */
[----:B------:R-:W-:Y:S02]  /*7ab0*/  MOV R120, RZ ;  /* 0x000000ff00787202 */ /* 0x000fe40000000f00 */
[----:B------:R-:W-:-:S07]  /*7ac0*/  MOV R141, 0xffffffff ;  /* 0xffffffff008d7802 */ /* 0x000fce0000000f00 */
[----:B-----5:R-:W-:Y:S05]  /*7ad0*/  WARPSYNC.COLLECTIVE R141, `(.L_x_3130) ;  /* 0x000000008d087348 */ /* 0x020fea0003c00000 */
[----:B------:R0:W1:Y:S02]  /*7ae0*/  SHFL.UP P3, R147, R162, R121, R120 ;  /* 0x04000079a2937389 */ /* 0x0000640000060078 */
[----:B01---5:R-:W-:Y:S01]  /*7af0*/  ENDCOLLECTIVE ;  /* 0x000000000000791b */ /* 0x023fe20003800000 */
.L_x_3130:
[----:B------:R-:W-:Y:S05]  /*7b00*/  BSYNC B0 ;  /* 0x0000000000007941 */ /* 0x000fea0003800000 */
.L_x_3129:
        /* <DEDUP_REMOVED lines=9> */
.L_x_3131:
[----:B------:R-:W-:Y:S01]  /*7ba0*/  HFMA2.MMA R121, -RZ, RZ, 0, 0 ;  /* 0x00000000ff797435 */ /* 0x000fe200000001ff */
[----:B------:R-:W-:Y:S02]  /*7bb0*/  MOV R120, 0x1f ;  /* 0x0000001f00787802 */ /* 0x000fe40000000f00 */
[----:B------:R-:W-:-:S08]  /*7bc0*/  MOV R144, R147 ;  /* 0x0000009300907202 */ /* 0x000fd00000000f00 */
[----:B------:R-:W-:Y:S05]  /*7bd0*/  WARPSYNC.COLLECTIVE R141, `(.L_x_3132) ;  /* 0x000000008d087348 */ /* 0x000fea0003c00000 */
[----:B------:R0:W1:Y:S02]  /*7be0*/  SHFL.IDX P3, R147, R140, R121, R120 ;  /* 0x000000798c937389 */ /* 0x0000640000060078 */
[----:B01----:R-:W-:Y:S01]  /*7bf0*/  ENDCOLLECTIVE ;  /* 0x000000000000791b */ /* 0x003fe20003800000 */
.L_x_3132:
[----:B------:R-:W-:Y:S02]  /*7c00*/  MOV R140, R119 ;  /* 0x00000077008c7202 */ /* 0x000fe40000000f00 */
[----:B------:R-:W-:-:S07]  /*7c10*/  MOV R118, R147 ;  /* 0x0000009300767202 */ /* 0x000fce0000000f00 */
[----:B------:R-:W-:Y:S05]  /*7c20*/  WARPSYNC.COLLECTIVE R141, `(.L_x_3133) ;  /* 0x000000008d087348 */ /* 0x000fea0003c00000 */
[----:B------:R0:W1:Y:S02]  /*7c30*/  SHFL.IDX P3, R147, R140, R121, R120 ;  /* 0x000000798c937389 */ /* 0x0000640000060078 */
[----:B01----:R-:W-:Y:S01]  /*7c40*/  ENDCOLLECTIVE ;  /* 0x000000000000791b */ /* 0x003fe20003800000 */
.L_x_3133:
[----:B------:R-:W-:Y:S01]  /*7c50*/  MOV R119, R147 ;  /* 0x0000009300777202 */ /* 0x000fe20000000f00 */
[----:B------:R-:W-:Y:S06]  /*7c60*/  BRA `(.L_x_3134) ;  /* 0xffffffbc00f47947 */ /* 0x000fec000383ffff */
.L_x_3069:
[----:B------:R-:W-:Y:S01]  /*7c70*/  HFMA2.MMA R147, -RZ, RZ, 0, 5.9604644775390625e-08 ;  /* 0x00000001ff937435 */ /* 0x000fe200000001ff */
[----:B------:R-:W-:Y:S02]  /*7c80*/  MOV R163, R161 ;  /* 0x000000a100a37202 */ /* 0x000fe40000000f00 */
[----:B------:R-:W-:Y:S02]  /*7c90*/  MOV R120, 0x1f ;  /* 0x0000001f00787802 */ /* 0x000fe40000000f00 */
[----:B------:R-:W-:-:S07]  /*7ca0*/  MOV R141, 0xffffffff ;  /* 0xffffffff008d7802 */ /* 0x000fce0000000f00 */
[----:B------:R-:W-:Y:S05]  /*7cb0*/  WARPSYNC.COLLECTIVE R141, `(.L_x_3135) ;  /* 0x000000008d087348 */ /* 0x000fea0003c00000 */
[----:B------:R0:W1:Y:S02]  /*7cc0*/  SHFL.DOWN P6, R140, R163, R147, R120 ;  /* 0x08000093a38c7389 */ /* 0x00006400000c0078 */
[----:B01----:R-:W-:Y:S01]  /*7cd0*/  ENDCOLLECTIVE ;  /* 0x000000000000791b */ /* 0x003fe20003800000 */
.L_x_3135:
[----:B------:R-:W-:Y:S02]  /*7ce0*/  MOV R163, R162 ;  /* 0x000000a200a37202 */ /* 0x000fe40000000f00 */
[----:B------:R-:W-:-:S07]  /*7cf0*/  MOV R121, R140 ;  /* 0x0000008c00797202 */ /* 0x000fce0000000f00 */
[----:B------:R-:W-:Y:S05]  /*7d00*/  WARPSYNC.COLLECTIVE R141, `(.L_x_3136) ;  /* 0x000000008d087348 */ /* 0x000fea0003c00000 */
[----:B------:R0:W1:Y:S02]  /*7d10*/  SHFL.DOWN P6, R140, R163, R147, R120 ;  /* 0x08000093a38c7389 */ /* 0x00006400000c0078 */
[----:B01----:R-:W-:Y:S01]  /*7d20*/  ENDCOLLECTIVE ;  /* 0x000000000000791b */ /* 0x003fe20003800000 */
.L_x_3136:
        /* <DEDUP_REMOVED lines=9> */
.L_x_3137:
[----:B------:R-:W-:Y:S02]  /*7dc0*/  MOV R163, R162 ;  /* 0x000000a200a37202 */ /* 0x000fe40000000f00 */
[----:B------:R-:W-:-:S07]  /*7dd0*/  MOV R121, R140 ;  /* 0x0000008c00797202 */ /* 0x000fce0000000f00 */
[----:B------:R-:W-:Y:S05]  /*7de0*/  WARPSYNC.COLLECTIVE R141, `(.L_x_3138) ;  /* 0x000000008d087348 */ /* 0x000fea0003c00000 */
[----:B------:R0:W1:Y:S02]  /*7df0*/  SHFL.DOWN P6, R140, R163, R147, R120 ;  /* 0x08000093a38c7389 */ /* 0x00006400000c0078 */
[----:B01----:R-:W-:Y:S01]  /*7e00*/  ENDCOLLECTIVE ;  /* 0x000000000000791b */ /* 0x003fe20003800000 */
.L_x_3138:
        /* <DEDUP_REMOVED lines=9> */
.L_x_3139:
[----:B------:R-:W-:Y:S02]  /*7ea0*/  MOV R163, R162 ;  /* 0x000000a200a37202 */ /* 0x000fe40000000f00 */
[----:B------:R-:W-:-:S07]  /*7eb0*/  MOV R121, R140 ;  /* 0x0000008c00797202 */ /* 0x000fce0000000f00 */
[----:B------:R-:W-:Y:S05]  /*7ec0*/  WARPSYNC.COLLECTIVE R141, `(.L_x_3140) ;  /* 0x000000008d087348 */ /* 0x000fea0003c00000 */
[----:B------:R0:W1:Y:S02]  /*7ed0*/  SHFL.DOWN P6, R140, R163, R147, R120 ;  /* 0x08000093a38c7389 */ /* 0x00006400000c0078 */
[----:B01----:R-:W-:Y:S01]  /*7ee0*/  ENDCOLLECTIVE ;  /* 0x000000000000791b */ /* 0x003fe20003800000 */
.L_x_3140:
        /* <DEDUP_REMOVED lines=9> */
.L_x_3141:
[----:B------:R-:W-:Y:S02]  /*7f80*/  MOV R163, R162 ;  /* 0x000000a200a37202 */ /* 0x000fe40000000f00 */
[----:B------:R-:W-:-:S07]  /*7f90*/  MOV R121, R140 ;  /* 0x0000008c00797202 */ /* 0x000fce0000000f00 */
[----:B------:R-:W-:Y:S05]  /*7fa0*/  WARPSYNC.COLLECTIVE R141, `(.L_x_3142) ;  /* 0x000000008d087348 */ /* 0x000fea0003c00000 */
[----:B------:R0:W1:Y:S02]  /*7fb0*/  SHFL.DOWN P6, R140, R163, R147, R120 ;  /* 0x08000093a38c7389 */ /* 0x00006400000c0078 */
[----:B01----:R-:W-:Y:S01]  /*7fc0*/  ENDCOLLECTIVE ;  /* 0x000000000000791b */ /* 0x003fe20003800000 */
.L_x_3142:
        /* <DEDUP_REMOVED lines=9> */
.L_x_3143:
[----:B------:R-:W-:Y:S02]  /*8060*/  MOV R163, R162 ;  /* 0x000000a200a37202 */ /* 0x000fe40000000f00 */
[----:B------:R-:W-:-:S07]  /*8070*/  MOV R121, R140 ;  /* 0x0000008c00797202 */ /* 0x000fce0000000f00 */
[----:B------:R-:W-:Y:S05]  /*8080*/  WARPSYNC.COLLECTIVE R141, `(.L_x_3144) ;  /* 0x000000008d087348 */ /* 0x000fea0003c00000 */
[----:B------:R0:W1:Y:S02]  /*8090*/  SHFL.DOWN P6, R140, R163, R147, R120 ;  /* 0x08000093a38c7389 */ /* 0x00006400000c0078 */
[----:B01----:R-:W-:Y:S01]  /*80a0*/  ENDCOLLECTIVE ;  /* 0x000000000000791b */ /* 0x003fe20003800000 */
.L_x_3144:
        /* <DEDUP_REMOVED lines=10> */
.L_x_3145:
[----:B------:R-:W-:Y:S02]  /*8150*/  MOV R140, R162 ;  /* 0x000000a2008c7202 */ /* 0x000fe40000000f00 */
[----:B------:R-:W-:-:S07]  /*8160*/  MOV R164, R147 ;  /* 0x0000009300a47202 */ /* 0x000fce0000000f00 */
[----:B------:R-:W-:Y:S05]  /*8170*/  WARPSYNC.COLLECTIVE R141, `(.L_x_3146) ;  /* 0x000000008d087348 */ /* 0x000fea0003c00000 */
[----:B------:R0:W1:Y:S02]  /*8180*/  SHFL.IDX P3, R147, R140, R121, R120 ;  /* 0x000000798c937389 */ /* 0x0000640000060078 */
[----:B01----:R-:W-:Y:S01]  /*8190*/  ENDCOLLECTIVE ;  /* 0x000000000000791b */ /* 0x003fe20003800000 */
.L_x_3146:
[----:B------:R-:W-:Y:S01]  /*81a0*/  MOV R165, R147 ;  /* 0x0000009300a57202 */ /* 0x000fe20000000f00 */
[----:B------:R-:W-:-:S11]  /*81b0*/  HFMA2.MMA R147, -RZ, RZ, 0, 5.9604644775390625e-08 ;  /* 0x00000001ff937435 */ /* 0x000fd600000001ff */
[----:B------:R-:W-:Y:S05]  /*81c0*/  WARPSYNC.COLLECTIVE R141, `(.L_x_3147) ;  /* 0x000000008d087348 */ /* 0x000fea0003c00000 */
[----:B------:R0:W1:Y:S02]  /*81d0*/  SHFL.DOWN P6, R140, R163, R147, R120 ;  /* 0x08000093a38c7389 */ /* 0x00006400000c0078 */
[----:B01----:R-:W-:Y:S01]  /*81e0*/  ENDCOLLECTIVE ;  /* 0x000000000000791b */ /* 0x003fe20003800000 */
.L_x_3147:
[----:B------:R-:W-:Y:S02]  /*81f0*/  MOV R163, R162 ;  /* 0x000000a200a37202 */ /* 0x000fe40000000f00 */
[----:B------:R-:W-:-:S07]  /*8200*/  MOV R161, R140 ;  /* 0x0000008c00a17202 */ /* 0x000fce0000000f00 */
[----:B------:R-:W-:Y:S05]  /*8210*/  WARPSYNC.COLLECTIVE R141, `(.L_x_3148) ;  /* 0x000000008d087348 */ /* 0x000fea0003c00000 */
[----:B------:R0:W1:Y:S02]  /*8220*/  SHFL.DOWN P6, R140, R163, R147, R120 ;  /* 0x08000093a38c7389 */ /* 0x00006400000c0078 */
[----:B01----:R-:W-:Y:S01]  /*8230*/  ENDCOLLECTIVE ;  /* 0x000000000000791b */ /* 0x003fe20003800000 */
.L_x_3148:
[----:B------:R-:W-:Y:S02]  /*8240*/  MOV R162, R140 ;  /* 0x0000008c00a27202 */ /* 0x000fe40000000f00 */
[----:B------:R-:W-:-:S07]  /*8250*/  MOV R140, R24 ;  /* 0x00000018008c7202 */ /* 0x000fce0000000f00 */
[----:B------:R-:W-:Y:S05]  /*8260*/  WARPSYNC.COLLECTIVE R141, `(.L_x_3149) ;  /* 0x000000008d087348 */ /* 0x000fea0003c00000 */
[----:B------:R0:W1:Y:S02]  /*8270*/  SHFL.IDX P3, R147, R140, R121, R120 ;  /* 0x000000798c937389 */ /* 0x0000640000060078 */
[----:B01----:R-:W-:Y:S01]  /*8280*/  ENDCOLLECTIVE ;  /* 0x000000000000791b */ /* 0x003fe20003800000 */
.L_x_3149:
[----:B------:R-:W-:Y:S02]  /*8290*/  MOV R140, R25 ;  /* 0x00000019008c7202 */ /* 0x000fe40000000f00 */
[----:B------:R-:W-:-:S07]  /*82a0*/  MOV R163, R147 ;  /* 0x0000009300a37202 */ /* 0x000fce0000000f00 */
[----:B------:R-:W-:Y:S05]  /*82b0*/  WARPSYNC.COLLECTIVE R141, `(.L_x_3150) ;  /* 0x000000008d087348 */ /* 0x000fea0003c00000 */
[----:B------:R0:W1:Y:S02]  /*82c0*/  SHFL.IDX P3, R147, R140, R121, R120 ;  /* 0x000000798c937389 */ /* 0x0000640000060078 */
[----:B01----:R-:W-:Y:S01]  /*82d0*/  ENDCOLLECTIVE ;  /* 0x000000000000791b */ /* 0x003fe20003800000 */
.L_x_3150:
[----:B------:R-:W-:Y:S01]  /*82e0*/  MOV R121, R147 ;  /* 0x0000009300797202 */ /* 0x000fe20000000f00 */
[----:B------:R-:W-:Y:S06]  /*82f0*/  BRA `(.L_x_3151) ;  /* 0xffffffc000247947 */ /* 0x000fec000383ffff */
.L_x_3152:
        /* <DEDUP_REMOVED lines=16> */
.L_x_10941:


//--------------------- .text._Z25selective_scan_bwd_kernelI32Selective_Scan_bwd_kernel_traitsILi128ELi16ELb1ELb1ELb1ELb1ELb0EffEEv12SSMParamsBwd --------------------------
	.section	.text._Z25selective_scan_bwd_kernelI32Selective_Scan_bwd_kernel_traitsILi128ELi16ELb1ELb1ELb1ELb1ELb0EffEEv12SSMParamsBwd,"ax",@progbits
	.align	128
        .global         _Z25selective_scan_bwd_kernelI32Selective_Scan_bwd_kernel_traitsILi128ELi16ELb1ELb1ELb1ELb1ELb0EffEEv12SSMParamsBwd
        .type           _Z25selective_scan_bwd_kernelI32Selective_Scan_bwd_kernel_traitsILi128ELi16ELb1ELb1ELb1ELb1ELb0EffEEv12SSMParamsBwd,@function
        .size           _Z25selective_scan_bwd_kernelI32Selective_Scan_bwd_kernel_traitsILi128ELi16ELb1ELb1ELb1ELb1ELb0EffEEv12SSMParamsBwd,(.L_x_10942 - _Z25selective_scan_bwd_kernelI32Selective_Scan_bwd_kernel_traitsILi128ELi16ELb1ELb1ELb1ELb1ELb0EffEEv12SSMParamsBwd)
        .other          _Z25selective_scan_bwd_kernelI32Selective_Scan_bwd_kernel_traitsILi128ELi16ELb1ELb1ELb1ELb1ELb0EffEEv12SSMParamsBwd,@"STO_CUDA_ENTRY STV_DEFAULT"
_Z25selective_scan_bwd_kernelI32Selective_Scan_bwd_kernel_traitsILi128ELi16ELb1ELb1ELb1ELb1ELb0EffEEv12SSMParamsBwd:
.text._Z25selective_scan_bwd_kernelI32Selective_Scan_bwd_kernel_traitsILi128ELi16ELb1ELb1ELb1ELb1ELb0EffEEv12SSMParamsBwd:
        /* <DEDUP_REMOVED lines=41> */
[----:B------:R-:W-:Y:S01]  /*0290*/  UIMAD.WIDE.U32 UR18, UR51, UR14, URZ ;  /* 0x0000000e331272a5 */ /* 0x000fe2000f8e003f */
[----:B------:R0:W-:Y:S01]  /*02a0*/  STL [R1+0x54], RZ ;  /* 0x000054ff01007387 */ /* 0x0001e20000100800 */
[----:B------:R-:W-:-:S02]  /*02b0*/  UIMAD UR32, UR4, UR6, URZ ;  /* 0x00000006042072a4 */ /* 0x000fc4000f8e023f */
[----:B------:R-:W-:Y:S02]  /*02c0*/  UIMAD UR14, UR4, UR14, URZ ;  /* 0x0000000e040e72a4 */ /* 0x000fe4000f8e023f */
[----:B------:R-:W-:Y:S02]  /*02d0*/  UIMAD UR5, UR4, UR12, URZ ;  /* 0x0000000c040572a4 */ /* 0x000fe4000f8e023f */
[----:B------:R-:W-:Y:S02]  /*02e0*/  UISETP.NE.AND.EX UP1, UPT, UR27, URZ, UPT, UP1 ;  /* 0x0000003f1b00728c */ /* 0x000fe4000bf25310 */
[----:B------:R-:W-:Y:S01]  /*02f0*/  UIMAD.WIDE.U32 UR16, UR51, UR6, URZ ;  /* 0x00000006331072a5 */ /* 0x000fe2000f8e003f */
[----:B------:R-:W1:Y:S01]  /*0300*/  I2F.RP R0, UR35 ;  /* 0x0000002300007d06 */ /* 0x000e620008209400 */
[----:B------:R-:W-:Y:S02]  /*0310*/  UIMAD UR32, UR51, UR7, UR32 ;  /* 0x00000007332072a4 */ /* 0x000fe4000f8e0220 */
[----:B------:R-:W-:Y:S01]  /*0320*/  UIMAD UR14, UR51, UR15, UR14 ;  /* 0x0000000f330e72a4 */ /* 0x000fe2000f8e020e */
[----:B------:R-:W-:Y:S01]  /*0330*/  ULDC.64 UR6, c[0x0][0x240] ;  /* 0x0000900000067ab9 */ /* 0x000fe20000000a00 */
[----:B------:R-:W-:-:S02]  /*0340*/  UIMAD UR13, UR51, UR13, UR5 ;  /* 0x0000000d330d72a4 */ /* 0x000fc4000f8e0205 */
[----:B------:R-:W-:Y:S02]  /*0350*/  UIMAD UR15, UR4, UR6, URZ ;  /* 0x00000006040f72a4 */ /* 0x000fe4000f8e023f */
[----:B------:R-:W-:Y:S02]  /*0360*/  UIMAD.WIDE.U32 UR22, UR51, UR12, URZ ;  /* 0x0000000c331672a5 */ /* 0x000fe4000f8e003f */
[----:B------:R-:W-:Y:S02]  /*0370*/  UIMAD.WIDE.U32 UR8, UR51, UR6, URZ ;  /* 0x00000006330872a5 */ /* 0x000fe4000f8e003f */
[----:B------:R-:W-:Y:S01]  /*0380*/  UIMAD UR15, UR51, UR7, UR15 ;  /* 0x00000007330f72a4 */ /* 0x000fe2000f8e020f */
[----:B-1----:R-:W1:Y:S01]  /*0390*/  MUFU.RCP R0, R0 ;  /* 0x0000000000007308 */ /* 0x002e620000001000 */
[----:B------:R-:W-:Y:S02]  /*03a0*/  UIMAD UR12, UR4, UR24, URZ ;  /* 0x00000018040c72a4 */ /* 0x000fe4000f8e023f */
[----:B------:R-:W-:-:S02]  /*03b0*/  UIMAD.WIDE.U32 UR6, UR51, UR24, URZ ;  /* 0x00000018330672a5 */ /* 0x000fc4000f8e003f */
[----:B------:R-:W-:Y:S01]  /*03c0*/  UISETP.NE.U32.AND UP2, UPT, UR36, URZ, UPT ;  /* 0x0000003f2400728c */ /* 0x000fe2000bf45070 */
[----:B------:R-:W-:Y:S01]  /*03d0*/  UMOV UR24, URZ ;  /* 0x0000003f00187c82 */ /* 0x000fe20008000000 */
[----:B------:R-:W-:Y:S02]  /*03e0*/  @UP1 ULEA UR24, UP3, UR10, UR26, 0x2 ;  /* 0x0000001a0a181291 */ /* 0x000fe4000f86103f */
[----:B------:R-:W-:Y:S01]  /*03f0*/  UIMAD UR12, UR51, UR25, UR12 ;  /* 0x00000019330c72a4 */ /* 0x000fe2000f8e020c */
[----:B------:R-:W-:Y:S02]  /*0400*/  UMOV UR26, URZ ;  /* 0x0000003f001a7c82 */ /* 0x000fe40008000000 */
[----:B------:R-:W-:Y:S01]  /*0410*/  UMOV UR25, URZ ;  /* 0x0000003f00197c82 */ /* 0x000fe20008000000 */
[----:B------:R-:W-:Y:S02]  /*0420*/  @UP1 ULEA.HI.X UR25, UR10, UR27, UR11, 0x2, UP3 ;  /* 0x0000001b0a191291 */ /* 0x000fe400098f140b */
[----:B------:R-:W-:Y:S01]  /*0430*/  UISETP.NE.AND.EX UP1, UPT, UR37, URZ, UPT, UP2 ;  /* 0x0000003f2500728c */ /* 0x000fe2000bf25320 */
[----:B-1----:R-:W-:Y:S01]  /*0440*/  IADD3 R0, R0, 0xffffffe, RZ ;  /* 0x0ffffffe00007810 */ /* 0x002fe20007ffe0ff */
[----:B------:R-:W-:Y:S01]  /*0450*/  UMOV UR4, URZ ;  /* 0x0000003f00047c82 */ /* 0x000fe20008000000 */
[----:B------:R-:W-:Y:S01]  /*0460*/  UMOV UR27, URZ ;  /* 0x0000003f001b7c82 */ /* 0x000fe20008000000 */
[----:B------:R-:W-:-:S02]  /*0470*/  UIMAD UR33, UR11, UR28, URZ ;  /* 0x0000001c0b2172a4 */ /* 0x000fc4000f8e023f */
[----:B------:R-:W-:Y:S01]  /*0480*/  UIADD3 UR17, UR17, UR32, URZ ;  /* 0x0000002011117290 */ /* 0x000fe2000fffe03f */
[----:B------:R-:W1:Y:S01]  /*0490*/  F2I.FTZ.U32.TRUNC.NTZ R0, R0 ;  /* 0x0000000000007305 */ /* 0x000e62000021f000 */
[----:B------:R-:W-:Y:S02]  /*04a0*/  UIADD3 UR19, UR19, UR14, URZ ;  /* 0x0000000e13137290 */ /* 0x000fe4000fffe03f */
[----:B------:R-:W-:Y:S02]  /*04b0*/  ULOP3.LUT UR14, UR10, UR34, URZ, 0x3c, !UPT ;  /* 0x000000220a0e7292 */ /* 0x000fe4000f8e3c3f */
[----:B------:R-:W-:-:S04]  /*04c0*/  @UP1 ULEA UR26, UP2, UR10, UR36, 0x2 ;  /* 0x000000240a1a1291 */ /* 0x000fc8000f84103f */
[----:B------:R-:W-:Y:S02]  /*04d0*/  @UP1 ULEA.HI.X UR27, UR10, UR37, UR11, 0x2, UP2 ;  /* 0x000000250a1b1291 */ /* 0x000fe400090f140b */
[----:B------:R-:W-:Y:S02]  /*04e0*/  UISETP.GE.AND UP2, UPT, UR14, URZ, UPT ;  /* 0x0000003f0e00728c */ /* 0x000fe4000bf46270 */
        /* <DEDUP_REMOVED lines=23> */
[----:B------:R-:W-:Y:S02]  /*0660*/  ULEA UR23, UR22, 0xfffff800, 0xb ;  /* 0xfffff80016177891 */ /* 0x000fe4000f8e583f */
[----:B------:R-:W-:Y:S02]  /*0670*/  UIMAD.WIDE.U32 UR30, UR10, UR30, UR18 ;  /* 0x0000001e0a1e72a5 */ /* 0x000fe4000f8e0012 */
[----:B------:R-:W-:-:S03]  /*0680*/  USHF.R.S32.HI UR19, URZ, 0x1f, UR23 ;  /* 0x0000001f3f137899 */ /* 0x000fc60008011417 */
[----:B------:R-:W-:Y:S02]  /*0690*/  @!UP4 UIADD3 UR11, UR11, -UR35, URZ ;  /* 0x800000230b0bc290 */ /* 0x000fe4000fffe03f */
[----:B------:R-:W-:Y:S02]  /*06a0*/  @!UP4 UIADD3 UR33, UR33, 0x1, URZ ;  /* 0x000000012121c890 */ /* 0x000fe4000fffe03f */
[----:B------:R-:W-:Y:S02]  /*06b0*/  UISETP.GE.U32.AND UP3, UPT, UR11, UR35, UPT ;  /* 0x000000230b00728c */ /* 0x000fe4000bf66070 */
[----:B------:R-:W-:Y:S02]  /*06c0*/  UIADD3 UR14, UP5, UR23, UR4, URZ ;  /* 0x00000004170e7290 */ /* 0x000fe4000ffbe03f */
[----:B------:R-:W-:Y:S02]  /*06d0*/  UIMAD.WIDE.U32 UR28, UR10, UR28, UR16 ;  /* 0x0000001c0a1c72a5 */ /* 0x000fe4000f8e0010 */
[----:B------:R-:W-:Y:S01]  /*06e0*/  UIADD3.X UR5, UR19, UR5, UR13, UP5, !UPT ;  /* 0x0000000513057290 */ /* 0x000fe2000affe40d */
[----:B------:R-:W-:Y:S01]  /*06f0*/  ULDC.64 UR16, c[0x0][0x2f0] ;  /* 0x0000bc0000107ab9 */ /* 0x000fe20000000a00 */
[----:B------:R-:W-:Y:S01]  /*0700*/  ULDC.64 UR38, c[0x0][0x2f8] ;  /* 0x0000be0000267ab9 */ /* 0x000fe20000000a00 */
[----:B------:R-:W-:-:S02]  /*0710*/  ULEA UR13, UP4, UR14, UR16, 0x2 ;  /* 0x000000100e0d7291 */ /* 0x000fc4000f88103f */
[----:B------:R-:W-:Y:S02]  /*0720*/  @UP3 UIADD3 UR33, UR33, 0x1, URZ ;  /* 0x0000000121213890 */ /* 0x000fe4000fffe03f */
[----:B------:R-:W-:Y:S02]  /*0730*/  UIADD3 UR4, UP3, UR23, UR30, URZ ;  /* 0x0000001e17047290 */ /* 0x000fe4000ff7e03f */
[----:B------:R-:W-:Y:S02]  /*0740*/  ULEA.HI.X UR14, UR14, UR17, UR5, 0x2, UP4 ;  /* 0x000000110e0e7291 */ /* 0x000fe4000a0f1405 */
[----:B------:R-:W-:Y:S01]  /*0750*/  UIADD3.X UR17, UR19, UR31, UR32, UP3, !UPT ;  /* 0x0000001f13117290 */ /* 0x000fe20009ffe420 */
[----:B------:R-:W-:Y:S01]  /*0760*/  UMOV UR11, UR33 ;  /* 0x00000021000b7c82 */ /* 0x000fe20008000000 */
[----:B------:R-:W-:Y:S02]  /*0770*/  ULEA UR16, UP3, UR4, UR38, 0x2 ;  /* 0x0000002604107291 */ /* 0x000fe4000f86103f */
[----:B------:R-:W-:-:S02]  /*0780*/  @!UP2 UIADD3 UR11, -UR11, URZ, URZ ;  /* 0x0000003f0b0ba290 */ /* 0x000fc4000fffe13f */
[----:B------:R-:W-:Y:S02]  /*0790*/  @!UP1 ULOP3.LUT UR11, URZ, UR34, URZ, 0x33, !UPT ;  /* 0x000000223f0b9292 */ /* 0x000fe4000f8e333f */
[----:B------:R-:W-:Y:S02]  /*07a0*/  UIADD3 UR18, UP2, UR23, UR28, URZ ;  /* 0x0000001c17127290 */ /* 0x000fe4000ff5e03f */
[----:B------:R-:W-:Y:S02]  /*07b0*/  UIADD3 UR31, UR9, UR15, URZ ;  /* 0x0000000f091f7290 */ /* 0x000fe4000fffe03f */
[----:B------:R-:W-:Y:S02]  /*07c0*/  ULEA.HI.X UR17, UR4, UR39, UR17, 0x2, UP3 ;  /* 0x0000002704117291 */ /* 0x000fe400098f1411 */
[----:B------:R-:W-:Y:S01]  /*07d0*/  USHF.R.S32.HI UR15, URZ, 0x1f, UR11 ;  /* 0x0000001f3f0f7899 */ /* 0x000fe2000801140b */
[----:B------:R-:W-:Y:S01]  /*07e0*/  ULDC.64 UR4, c[0x0][0x3b8] ;  /* 0x0000ee0000047ab9 */ /* 0x000fe20000000a00 */
[----:B------:R-:W-:Y:S01]  /*07f0*/  ULDC.64 UR34, c[0x0][0x258] ;  /* 0x0000960000227ab9 */ /* 0x000fe20000000a00 */
[----:B------:R-:W-:-:S02]  /*0800*/  ULEA UR9, UP1, UR18, UR4, 0x2 ;  /* 0x0000000412097291 */ /* 0x000fc4000f82103f */
[----:B------:R-:W-:Y:S01]  /*0810*/  UIMAD UR4, UR15, UR34, URZ ;  /* 0x000000220f0472a4 */ /* 0x000fe2000f8e023f */
[----:B------:R-:W-:Y:S01]  /*0820*/  UMOV UR30, UR8 ;  /* 0x00000008001e7c82 */ /* 0x000fe20008000000 */
[----:B------:R-:W-:Y:S02]  /*0830*/  UIADD3.X UR28, UR19, UR29, UR36, UP2, !UPT ;  /* 0x0000001d131c7290 */ /* 0x000fe400097fe424 */
[----:B------:R-:W-:Y:S02]  /*0840*/  UIMAD.WIDE.U32 UR32, UR11, UR34, UR30 ;  /* 0x000000220b2072a5 */ /* 0x000fe4000f8e001e */
[----:B------:R-:W-:Y:S02]  /*0850*/  UIMAD UR8, UR11, UR35, UR4 ;  /* 0x000000230b0872a4 */ /* 0x000fe4000f8e0204 */
[----:B------:R-:W-:Y:S01]  /*0860*/  ULEA.HI.X UR18, UR18, UR5, UR28, 0x2, UP1 ;  /* 0x0000000512127291 */ /* 0x000fe200088f141c */
[----:B------:R-:W-:Y:S01]  /*0870*/  ULDC.64 UR30, c[0x0][0x278] ;  /* 0x00009e00001e7ab9 */ /* 0x000fe20000000a00 */
[----:B------:R-:W-:-:S02]  /*0880*/  UIADD3 UR48, UP1, UR23, UR32, URZ ;  /* 0x0000002017307290 */ /* 0x000fc4000ff3e03f */
[----:B------:R-:W-:Y:S01]  /*0890*/  UIADD3 UR32, UR33, UR8, URZ ;  /* 0x0000000821207290 */ /* 0x000fe2000fffe03f */
[----:B------:R-:W-:Y:S01]  /*08a0*/  ULDC.64 UR4, c[0x0][0x2d8] ;  /* 0x0000b60000047ab9 */ /* 0x000fe20000000a00 */
[----:B------:R-:W-:Y:S02]  /*08b0*/  UIADD3 UR29, UR7, UR12, URZ ;  /* 0x0000000c071d7290 */ /* 0x000fe4000fffe03f */
[----:B------:R-:W-:Y:S02]  /*08c0*/  UIMAD UR8, UR15, UR30, URZ ;  /* 0x0000001e0f0872a4 */ /* 0x000fe4000f8e023f */
[----:B------:R-:W-:Y:S01]  /*08d0*/  ULEA UR7, UP2, UR48, UR4, 0x2 ;  /* 0x0000000430077291 */ /* 0x000fe2000f84103f */
[----:B------:R-:W-:Y:S01]  /*08e0*/  UMOV UR28, UR6 ;  /* 0x00000006001c7c82 */ /* 0x000fe20008000000 */
[----:B------:R-:W-:Y:S02]  /*08f0*/  UIADD3.X UR4, UR19, UR32, URZ, UP1, !UPT ;  /* 0x0000002013047290 */ /* 0x000fe40008ffe43f */
[----:B------:R-:W-:-:S02]  /*0900*/  UIMAD.WIDE.U32 UR28, UR11, UR30, UR28 ;  /* 0x0000001e0b1c72a5 */ /* 0x000fc4000f8e001c */
[----:B------:R-:W-:Y:S01]  /*0910*/  UIMAD UR8, UR11, UR31, UR8 ;  /* 0x0000001f0b0872a4 */ /* 0x000fe2000f8e0208 */
[----:B------:R-:W-:Y:S01]  /*0920*/  @UP0 ULDC UR6, c[0x0][0x214] ;  /* 0x0000850000060ab9 */ /* 0x000fe20000000800 */
[----:B------:R-:W-:Y:S02]  /*0930*/  ULEA.HI.X UR48, UR48, UR5, UR4, 0x2, UP2 ;  /* 0x0000000530307291 */ /* 0x000fe400090f1404 */
[----:B------:R-:W-:Y:S02]  /*0940*/  @UP0 UIMAD UR6, UR51, UR6, UR10 ;  /* 0x00000006330602a4 */ /* 0x000fe4000f8e020a */
[----:B------:R-:W-:Y:S02]  /*0950*/  UISETP.GE.AND UP1, UPT, UR22, 0x1, UPT ;  /* 0x000000011600788c */ /* 0x000fe4000bf26270 */
[----:B------:R-:W-:Y:S02]  /*0960*/  UIADD3 UR23, UP2, UR23, UR28, URZ ;  /* 0x0000001c17177290 */ /* 0x000fe4000ff5e03f */
[----:B------:R-:W-:Y:S01]  /*0970*/  UIADD3 UR8, UR29, UR8, URZ ;  /* 0x000000081d087290 */ /* 0x000fe2000fffe03f */
[----:B------:R-:W-:Y:S01]  /*0980*/  ULDC.64 UR30, c[0x0][0x2e0] ;  /* 0x0000b800001e7ab9 */ /* 0x000fe20000000a00 */
[----:B------:R-:W-:Y:S01]  /*0990*/  @UP0 UIMAD UR6, UR6, UR22, URZ ;  /* 0x00000016060602a4 */ /* 0x000fe2000f8e023f */
        /* <DEDUP_REMOVED lines=21> */
[----:B------:R-:W-:Y:S01]  /*0af0*/  ULDC UR12, c[0x0][0x224] ;  /* 0x00008900000c7ab9 */ /* 0x000fe20000000800 */
[----:B------:R-:W-:Y:S01]  /*0b00*/  UMOV UR17, UR9 ;  /* 0x0000000900117c82 */ /* 0x000fe20008000000 */
[----:B------:R2:W-:Y:S01]  /*0b10*/  STL [R1+0x58], RZ ;  /* 0x000058ff01007387 */ /* 0x0005e20000100800 */
        /* <DEDUP_REMOVED lines=9> */
.L_x_3231:
[----:B------:R-:W2:Y:S01]  /*0bb0*/  S2R R5, SR_TID.X ;  /* 0x0000000000057919 */ /* 0x000ea20000002100 */
[----:B------:R-:W-:Y:S02]  /*0bc0*/  MOV R2, UR13 ;  /* 0x0000000d00027c02 */ /* 0x000fe40008000f00 */
[----:B------:R-:W-:Y:S01]  /*0bd0*/  MOV R3, UR14 ;  /* 0x0000000e00037c02 */ /* 0x000fe20008000f00 */
[----:B------:R-:W-:Y:S01]  /*0be0*/  BAR.SYNC.DEFER_BLOCKING 0x0 ;  /* 0x0000000000007b1d */ /* 0x000fe20000010000 */
[----:B--2---:R-:W-:-:S04]  /*0bf0*/  SHF.L.U32 R0, R5, 0x2, RZ ;  /* 0x0000000205007819 */ /* 0x004fc800000006ff */
[----:B------:R-:W-:Y:S01]  /*0c00*/  LOP3.LUT R4, R0, 0xffffff80, RZ, 0xc0, !PT ;  /* 0xffffff8000047812 */ /* 0x000fe200078ec0ff */
[----:B------:R-:W0:Y:S02]  /*0c10*/  S2R R8, SR_LANEID ;  /* 0x0000000000087919 */ /* 0x000e240000000000 */
[----:B------:R-:W1:Y:S01]  /*0c20*/  LDC R0, c[0x0][0x21c] ;  /* 0x00008700ff007b82 */ /* 0x000e620000000800 */
[----:B------:R-:W-:Y:S01]  /*0c30*/  LOP3.LUT R6, R4, 0x1f, R5, 0xf8, !PT ;  /* 0x0000001f04067812 */ /* 0x000fe200078ef805 */
[----:B------:R2:W-:Y:S04]  /*0c40*/  STL [R1+0x48], R4 ;  /* 0x0000480401007387 */ /* 0x0005e80000100800 */
[----:B------:R-:W-:Y:S01]  /*0c50*/  IMAD.WIDE R2, R6, 0x10, R2 ;  /* 0x0000001006027825 */ /* 0x000fe200078e0202 */
[----:B0-----:R-:W-:-:S04]  /*0c60*/  IADD3 R7, R4, R8, RZ ;  /* 0x0000000804077210 */ /* 0x001fc80007ffe0ff */
[----:B------:R-:W3:Y:S04]  /*0c70*/  LDG.E.128 R12, desc[UR20][R2.64] ;  /* 0x00000014020c7981 */ /* 0x000ee8000c1e1d00 */
[----:B------:R-:W4:Y:S04]  /*0c80*/  LDG.E.128 R16, desc[UR20][R2.64+0x200] ;  /* 0x0002001402107981 */ /* 0x000f28000c1e1d00 */
[----:B------:R-:W5:Y:S04]  /*0c90*/  LDG.E.128 R20, desc[UR20][R2.64+0x400] ;  /* 0x0004001402147981 */ /* 0x000f68000c1e1d00 */
[----:B------:R-:W5:Y:S01]  /*0ca0*/  LDG.E.128 R24, desc[UR20][R2.64+0x600] ;  /* 0x0006001402187981 */ /* 0x000f62000c1e1d00 */
[-C--:B------:R-:W-:Y:S01]  /*0cb0*/  LEA R117, R7, R118.reuse, 0x4 ;  /* 0x0000007607757211 */ /* 0x080fe200078e20ff */
[----:B------:R-:W-:Y:S01]  /*0cc0*/  IMAD R7, R8, 0x3, R7 ;  /* 0x0000000308077824 */ /* 0x000fe200078e0207 */
[----:B------:R-:W-:Y:S01]  /*0cd0*/  MOV R5, UR16 ;  /* 0x0000001000057c02 */ /* 0x000fe20008000f00 */
[----:B------:R-:W-:Y:S03]  /*0ce0*/  STL [R1+0x4c], R6 ;  /* 0x00004c0601007387 */ /* 0x000fe60000100800 */
[----:B------:R-:W-:-:S02]  /*0cf0*/  LEA R116, R7, R118, 0x4 ;  /* 0x0000007607747211 */ /* 0x000fc400078e20ff */
[----:B--2---:R-:W-:-:S05]  /*0d00*/  MOV R4, UR15 ;  /* 0x0000000f00047c02 */ /* 0x004fca0008000f00 */
[----:B------:R-:W-:Y:S01]  /*0d10*/  IMAD.WIDE R8, R6, 0x10, R4 ;  /* 0x0000001006087825 */ /* 0x000fe200078e0204 */
[----:B---3--:R0:W-:Y:S04]  /*0d20*/  STS.128 [R117], R12 ;  /* 0x0000000c75007388 */ /* 0x0081e80000000c00 */
[----:B----4-:R2:W-:Y:S04]  /*0d30*/  STS.128 [R117+0x200], R16 ;  /* 0x0002001075007388 */ /* 0x0105e80000000c00 */
[----:B-----5:R-:W-:Y:S04]  /*0d40*/  STS.128 [R117+0x400], R20 ;  /* 0x0004001475007388 */ /* 0x020fe80000000c00 */
        /* <DEDUP_REMOVED lines=8> */
[----:B--2---:R-:W2:Y:S04]  /*0dd0*/  LDG.E.128 R16, desc[UR20][R8.64+0x200] ;  /* 0x0002001408107981 */ /* 0x004ea8000c1e1d00 */
[----:B---3--:R-:W3:Y:S04]  /*0de0*/  LDG.E.128 R24, desc[UR20][R8.64+0x400] ;  /* 0x0004001408187981 */ /* 0x008ee8000c1e1d00 */
[----:B------:R-:W5:Y:S01]  /*0df0*/  LDG.E.128 R28, desc[UR20][R8.64+0x600] ;  /* 0x00060014081c7981 */ /* 0x000f62000c1e1d00 */
[----:B------:R-:W-:-:S02]  /*0e00*/  MOV R2, UR17 ;  /* 0x0000001100027c02 */ /* 0x000fc40008000f00 */
[----:B------:R-:W-:-:S03]  /*0e10*/  MOV R3, UR18 ;  /* 0x0000001200037c02 */ /* 0x000fc60008000f00 */
[----:B------:R-:W-:Y:S01]  /*0e20*/  IMAD.WIDE R2, R6, 0x10, R2 ;  /* 0x0000001006027825 */ /* 0x000fe200078e0202 */
[----:B----4-:R0:W-:Y:S04]  /*0e30*/  STS.128 [R117], R12 ;  /* 0x0000000c75007388 */ /* 0x0101e80000000c00 */
[----:B--2---:R-:W-:Y:S04]  /*0e40*/  STS.128 [R117+0x200], R16 ;  /* 0x0002001075007388 */ /* 0x004fe80000000c00 */
[----:B---3--:R2:W-:Y:S04]  /*0e50*/  STS.128 [R117+0x400], R24 ;  /* 0x0004001875007388 */ /* 0x0085e80000000c00 */
        /* <DEDUP_REMOVED lines=8> */
[----:B------:R-:W5:Y:S04]  /*0ee0*/  LDG.E.128 R68, desc[UR20][R2.64+0x200] ;  /* 0x0002001402447981 */ /* 0x000f68000c1e1d00 */
[----:B--2---:R-:W2:Y:S04]  /*0ef0*/  LDG.E.128 R24, desc[UR20][R2.64+0x400] ;  /* 0x0004001402187981 */ /* 0x004ea8000c1e1d00 */
[----:B---3--:R-:W3:Y:S01]  /*0f00*/  LDG.E.128 R28, desc[UR20][R2.64+0x600] ;  /* 0x00060014021c7981 */ /* 0x008ee2000c1e1d00 */
[----:B----4-:R-:W-:Y:S01]  /*0f10*/  FADD.FTZ R19, R32, UR5 ;  /* 0x0000000520137e21 */ /* 0x010fe20008010000 */
[----:B------:R-:W-:Y:S01]  /*0f20*/  FADD.FTZ R18, R33, UR5 ;  /* 0x0000000521127e21 */ /* 0x000fe20008010000 */
[----:B------:R-:W-:Y:S01]  /*0f30*/  FADD.FTZ R17, R34, UR5 ;  /* 0x0000000522117e21 */ /* 0x000fe20008010000 */
[----:B------:R-:W-:Y:S01]  /*0f40*/  FADD.FTZ R16, R35, UR5 ;  /* 0x0000000523107e21 */ /* 0x000fe20008010000 */
[----:B------:R-:W-:Y:S01]  /*0f50*/  BSSY B0, `(.L_x_3154) ;  /* 0x0000034000007945 */ /* 0x000fe20003800000 */
[----:B-1----:R-:W-:-:S02]  /*0f60*/  ISETP.GE.AND P5, PT, R0, 0x1, PT ;  /* 0x000000010000780c */ /* 0x002fc40003fa6270 */
        /* <DEDUP_REMOVED lines=8> */
[----:B------:R-:W-:-:S03]  /*0ff0*/  NOP ;  /* 0x0000000000007918 */ /* 0x000fc60000000000 */
[----:B------:R1:W2:Y:S04]  /*1000*/  LDS.128 R52, [R116+0x10] ;  /* 0x0000100074347984 */ /* 0x0002a80000000c00 */
[----:B------:R1:W3:Y:S04]  /*1010*/  LDS.128 R56, [R116+0x20] ;  /* 0x0000200074387984 */ /* 0x0002e80000000c00 */
[----:B------:R1:W4:Y:S04]  /*1020*/  LDS.128 R60, [R116+0x30] ;  /* 0x00003000743c7984 */ /* 0x0003280000000c00 */
[----:B------:R1:W1:Y:S01]  /*1030*/  LDS.128 R64, [R116] ;  /* 0x0000000074407984 */ /* 0x0002620000000c00 */
[----:B0-----:R-:W-:-:S05]  /*1040*/  FADD.FTZ R15, R8, UR5 ;  /* 0x00000005080f7e21 */ /* 0x001fca0008010000 */
[----:B------:R-:W-:Y:S01]  /*1050*/  FSETP.GTU.FTZ.AND P2, PT, R15, 20, PT ;  /* 0x41a000000f00780b */ /* 0x000fe20003f5c000 */
[----:B------:R-:W-:Y:S01]  /*1060*/  FADD.FTZ R14, R9, UR5 ;  /* 0x00000005090e7e21 */ /* 0x000fe20008010000 */
[----:B------:R-:W-:-:S04]  /*1070*/  FADD.FTZ R13, R10, UR5 ;  /* 0x000000050a0d7e21 */ /* 0x000fc80008010000 */
[----:B------:R-:W-:-:S07]  /*1080*/  FSETP.GTU.FTZ.AND P1, PT, R14, 20, PT ;  /* 0x41a000000e00780b */ /* 0x000fce0003f3c000 */
[----:B------:R-:W-:Y:S06]  /*1090*/  @P2 BRA `(.L_x_3155) ;  /* 0x00000000007c2947 */ /* 0x000fec0003800000 */
[----:B------:R-:W-:Y:S01]  /*10a0*/  FMUL.FTZ R15, R15, 1.4426950216293334961 ;  /* 0x3fb8aa3b0f0f7820 */ /* 0x000fe20000410000 */
[----:B------:R-:W-:Y:S01]  /*10b0*/  HFMA2.MMA R8, -RZ, RZ, 1.625, 0 ;  /* 0x3e800000ff087435 */ /* 0x000fe200000001ff */
[----:B------:R-:W-:Y:S02]  /*10c0*/  MOV R9, 0x3d39bf78 ;  /* 0x3d39bf7800097802 */ /* 0x000fe40000000f00 */
[----:B-1----:R-:W0:Y:S02]  /*10d0*/  MUFU.EX2 R25, R15 ;  /* 0x0000000f00197308 */ /* 0x002e240000000800 */
        /* <DEDUP_REMOVED lines=27> */
.L_x_3155:
[----:B------:R-:W-:Y:S05]  /*1290*/  BSYNC B0 ;  /* 0x0000000000007941 */ /* 0x000fea0003800000 */
.L_x_3154:
[----:B------:R-:W-:Y:S01]  /*12a0*/  BSSY B0, `(.L_x_3156) ;  /* 0x0000023000007945 */ /* 0x000fe20003800000 */
[----:B------:R-:W-:Y:S01]  /*12b0*/  FSETP.GTU.FTZ.AND P2, PT, R13, 20, PT ;  /* 0x41a000000d00780b */ /* 0x000fe20003f5c000 */
[----:B------:R-:W-:Y:S02]  /*12c0*/  FADD.FTZ R12, R11, UR5 ;  /* 0x000000050b0c7e21 */ /* 0x000fe40008010000 */
[----:B------:R-:W-:Y:S10]  /*12d0*/  @P1 BRA `(.L_x_3157) ;  /* 0x00000000007c1947 */ /* 0x000ff40003800000 */
        /* <DEDUP_REMOVED lines=31> */
.L_x_3157:
[----:B------:R-:W-:Y:S05]  /*14d0*/  BSYNC B0 ;  /* 0x0000000000007941 */ /* 0x000fea0003800000 */
.L_x_3156:
[----:B------:R-:W-:Y:S01]  /*14e0*/  BSSY B0, `(.L_x_3158) ;  /* 0x0000023000007945 */ /* 0x000fe20003800000 */
[----:B------:R-:W-:Y:S01]  /*14f0*/  FSETP.GTU.FTZ.AND P1, PT, R12, 20, PT ;  /* 0x41a000000c00780b */ /* 0x000fe20003f3c000 */
[----:B------:R-:W-:Y:S02]  /*1500*/  FADD.FTZ R11, R4, UR5 ;  /* 0x00000005040b7e21 */ /* 0x000fe40008010000 */
[----:B------:R-:W-:Y:S10]  /*1510*/  @P2 BRA `(.L_x_3159) ;  /* 0x00000000007c2947 */ /* 0x000ff40003800000 */
[----:B------:R-:W-:Y:S01]  /*1520*/  FMUL.FTZ R13, R13, 1.4426950216293334961 ;  /* 0x3fb8aa3b0d0d7820 */ /* 0x000fe20000410000 */
[----:B------:R-:W-:Y:S01]  /*1530*/  HFMA2.MMA R4, -RZ, RZ, 1.625, 0 ;  /* 0x3e800000ff047435 */ /* 0x000fe200000001ff */
[----:B-1----:R-:W-:Y:S02]  /*1540*/  MOV R25, 0x3d39bf78 ;  /* 0x3d39bf7800197802 */ /* 0x002fe40000000f00 */
        /* <DEDUP_REMOVED lines=28> */
.L_x_3159:
[----:B------:R-:W-:Y:S05]  /*1710*/  BSYNC B0 ;  /* 0x0000000000007941 */ /* 0x000fea0003800000 */
.L_x_3158:
        /* <DEDUP_REMOVED lines=35> */
.L_x_3161:
[----:B------:R-:W-:Y:S05]  /*1950*/  BSYNC B0 ;  /* 0x0000000000007941 */ /* 0x000fea0003800000 */
.L_x_3160:
        /* <DEDUP_REMOVED lines=35> */
.L_x_3163:
[----:B------:R-:W-:Y:S05]  /*1b90*/  BSYNC B0 ;  /* 0x0000000000007941 */ /* 0x000fea0003800000 */
.L_x_3162:
        /* <DEDUP_REMOVED lines=41> */
.L_x_3165:
[----:B------:R-:W-:Y:S05]  /*1e30*/  BSYNC B0 ;  /* 0x0000000000007941 */ /* 0x000fea0003800000 */
.L_x_3164:
        /* <DEDUP_REMOVED lines=38> */
.L_x_3167:
[----:B------:R-:W-:Y:S05]  /*20a0*/  BSYNC B0 ;  /* 0x0000000000007941 */ /* 0x000fea0003800000 */
.L_x_3166:
        /* <DEDUP_REMOVED lines=38> */
.L_x_3169:
[----:B------:R-:W-:Y:S05]  /*2310*/  BSYNC B0 ;  /* 0x0000000000007941 */ /* 0x000fea0003800000 */
.L_x_3168:
        /* <DEDUP_REMOVED lines=38> */
.L_x_3171:
[----:B------:R-:W-:Y:S05]  /*2580*/  BSYNC B0 ;  /* 0x0000000000007941 */ /* 0x000fea0003800000 */
.L_x_3170:
        /* <DEDUP_REMOVED lines=38> */
.L_x_3173:
[----:B------:R-:W-:Y:S05]  /*27f0*/  BSYNC B0 ;  /* 0x0000000000007941 */ /* 0x000fea0003800000 */
.L_x_3172:
        /* <DEDUP_REMOVED lines=40> */
.L_x_3175:
[----:B------:R-:W-:Y:S05]  /*2a80*/  BSYNC B0 ;  /* 0x0000000000007941 */ /* 0x000fea0003800000 */
.L_x_3174:
        /* <DEDUP_REMOVED lines=33> */
.L_x_3177:
[----:B------:R-:W-:Y:S05]  /*2ca0*/  BSYNC B0 ;  /* 0x0000000000007941 */ /* 0x000fea0003800000 */
.L_x_3176:
        /* <DEDUP_REMOVED lines=33> */
.L_x_3179:
[----:B------:R-:W-:Y:S05]  /*2ec0*/  BSYNC B0 ;  /* 0x0000000000007941 */ /* 0x000fea0003800000 */
.L_x_3178:
        /* <DEDUP_REMOVED lines=33> */
.L_x_3181:
[----:B------:R-:W-:Y:S05]  /*30e0*/  BSYNC B0 ;  /* 0x0000000000007941 */ /* 0x000fea0003800000 */
.L_x_3180:
        /* <DEDUP_REMOVED lines=33> */
.L_x_3183:
[----:B------:R-:W-:Y:S05]  /*3300*/  BSYNC B0 ;  /* 0x0000000000007941 */ /* 0x000fea0003800000 */
.L_x_3182:
        /* <DEDUP_REMOVED lines=33> */
.L_x_3185:
[----:B------:R-:W-:Y:S05]  /*3520*/  BSYNC B0 ;  /* 0x0000000000007941 */ /* 0x000fea0003800000 */
.L_x_3184:
[----:B------:R-:W-:Y:S01]  /*3530*/  FFMA.FTZ R3, R47, R59, R0 ;  /* 0x0000003b2f037223 */ /* 0x000fe20000010000 */
[----:B------:R-:W-:Y:S01]  /*3540*/  BAR.SYNC.DEFER_BLOCKING 0x0 ;  /* 0x0000000000007b1d */ /* 0x000fe20000010000 */
[----:B------:R-:W-:Y:S01]  /*3550*/  FMUL.FTZ R88, R56, UR4 ;  /* 0x0000000438587c20 */ /* 0x000fe20008410000 */
[----:B------:R-:W-:Y:S01]  /*3560*/  FMUL.FTZ R89, R57, UR4 ;  /* 0x0000000439597c20 */ /* 0x000fe20008410000 */
[----:B----4-:R-:W-:Y:S01]  /*3570*/  FFMA.FTZ R0, R48, R60, R3 ;  /* 0x0000003c30007223 */ /* 0x010fe20000010003 */
        /* <DEDUP_REMOVED lines=31> */
.L_x_3230:
[----:B0-----:R-:W2:Y:S01]  /*3770*/  LDL R0, [R1+0x4c] ;  /* 0x00004c0001007983 */ /* 0x001ea20000100800 */
[----:B------:R-:W-:Y:S02]  /*3780*/  USHF.R.S32.HI UR55, URZ, 0x1f, UR7 ;  /* 0x0000001f3f377899 */ /* 0x000fe40008011407 */
[----:B------:R-:W-:Y:S02]  /*3790*/  UIMAD.WIDE.U32 UR46, UR7, UR32, URZ ;  /* 0x00000020072e72a5 */ /* 0x000fe4000f8e003f */
[----:B------:R-:W-:Y:S02]  /*37a0*/  UIMAD UR56, UR55, UR32, URZ ;  /* 0x00000020373872a4 */ /* 0x000fe4000f8e023f */
[----:B------:R-:W-:Y:S02]  /*37b0*/  ULEA UR57, UP0, UR46, UR19, 0x2 ;  /* 0x000000132e397291 */ /* 0x000fe4000f80103f */
[----:B------:R-:W-:-:S04]  /*37c0*/  UIMAD UR56, UR7, UR33, UR56 ;  /* 0x00000021073872a4 */ /* 0x000fc8000f8e0238 */
[----:B------:R-:W-:Y:S01]  /*37d0*/  UIADD3 UR47, UR47, UR56, URZ ;  /* 0x000000382f2f7290 */ /* 0x000fe2000fffe03f */
[----:B------:R-:W-:-:S03]  /*37e0*/  MOV R2, UR57 ;  /* 0x0000003900027c02 */ /* 0x000fc60008000f00 */
[----:B------:R-:W-:-:S06]  /*37f0*/  ULEA.HI.X UR46, UR46, UR48, UR47, 0x2, UP0 ;  /* 0x000000302e2e7291 */ /* 0x000fcc00080f142f */
[----:B------:R-:W-:Y:S01]  /*3800*/  MOV R3, UR46 ;  /* 0x0000002e00037c02 */ /* 0x000fe20008000f00 */
[----:B------:R-:W-:-:S04]  /*3810*/  USHF.R.S32.HI UR56, URZ, 0x1f, UR10 ;  /* 0x0000001f3f387899 */ /* 0x000fc8000801140a */
        /* <DEDUP_REMOVED lines=8> */
[----:B------:R-:W-:Y:S01]  /*38a0*/  ULEA UR56, UP0, UR46, UR34, 0x2 ;  /* 0x000000222e387291 */ /* 0x000fe2000f80103f */
[----:B--2---:R-:W-:-:S05]  /*38b0*/  IMAD.WIDE R2, R0, 0x10, R2 ;  /* 0x0000001000027825 */ /* 0x004fca00078e0202 */
[----:B------:R-:W2:Y:S04]  /*38c0*/  LDG.E.128 R20, desc[UR20][R2.64] ;  /* 0x0000001402147981 */ /* 0x000ea8000c1e1d00 */
[----:B------:R-:W3:Y:S04]  /*38d0*/  LDG.E.128 R24, desc[UR20][R2.64+0x200] ;  /* 0x0002001402187981 */ /* 0x000ee8000c1e1d00 */
[----:B------:R-:W4:Y:S04]  /*38e0*/  LDG.E.128 R28, desc[UR20][R2.64+0x400] ;  /* 0x00040014021c7981 */ /* 0x000f28000c1e1d00 */
[----:B------:R0:W5:Y:S01]  /*38f0*/  LDG.E.128 R32, desc[UR20][R2.64+0x600] ;  /* 0x0006001402207981 */ /* 0x000162000c1e1d00 */
[----:B------:R-:W-:Y:S01]  /*3900*/  ULEA.HI.X UR46, UR46, UR35, UR47, 0x2, UP0 ;  /* 0x000000232e2e7291 */ /* 0x000fe200080f142f */
[----:B0-----:R-:W-:-:S05]  /*3910*/  MOV R2, UR56 ;  /* 0x0000003800027c02 */ /* 0x001fca0008000f00 */
[----:B------:R-:W-:-:S05]  /*3920*/  MOV R3, UR46 ;  /* 0x0000002e00037c02 */ /* 0x000fca0008000f00 */
[----:B------:R-:W5:Y:S01]  /*3930*/  LDG.E R2, desc[UR20][R2.64] ;  /* 0x0000001402027981 */ /* 0x000f62000c1e1900 */
        /* <DEDUP_REMOVED lines=8> */
[----:B------:R-:W-:Y:S01]  /*39c0*/  IMAD.WIDE R120, R0, 0x10, R120 ;  /* 0x0000001000787825 */ /* 0x000fe200078e0278 */
[----:B------:R-:W0:Y:S01]  /*39d0*/  S2R R165, SR_TID.X ;  /* 0x0000000000a57919 */ /* 0x000e220000002100 */
[----:B--2---:R1:W-:Y:S04]  /*39e0*/  STS.128 [R117], R20 ;  /* 0x0000001475007388 */ /* 0x0043e80000000c00 */
[----:B---3--:R-:W-:Y:S04]  /*39f0*/  STS.128 [R117+0x200], R24 ;  /* 0x0002001875007388 */ /* 0x008fe80000000c00 */
[----:B----4-:R-:W-:Y:S04]  /*3a00*/  STS.128 [R117+0x400], R28 ;  /* 0x0004001c75007388 */ /* 0x010fe80000000c00 */
[----:B-----5:R2:W-:Y:S01]  /*3a10*/  STS.128 [R117+0x600], R32 ;  /* 0x0006002075007388 */ /* 0x0205e20000000c00 */
[----:B------:R-:W-:-:S03]  /*3a20*/  NOP ;  /* 0x0000000000007918 */ /* 0x000fc60000000000 */
[----:B------:R-:W3:Y:S04]  /*3a30*/  LDG.E.128 R100, desc[UR20][R120.64] ;  /* 0x0000001478647981 */ /* 0x000ee8000c1e1d00 */
[----:B------:R-:W4:Y:S04]  /*3a40*/  LDG.E.128 R104, desc[UR20][R120.64+0x200] ;  /* 0x0002001478687981 */ /* 0x000f28000c1e1d00 */
[----:B------:R-:W5:Y:S04]  /*3a50*/  LDG.E.128 R108, desc[UR20][R120.64+0x400] ;  /* 0x00040014786c7981 */ /* 0x000f68000c1e1d00 */
[----:B------:R2:W5:Y:S01]  /*3a60*/  LDG.E.128 R112, desc[UR20][R120.64+0x600] ;  /* 0x0006001478707981 */ /* 0x000562000c1e1d00 */
[----:B------:R-:W-:Y:S01]  /*3a70*/  R2UR UR56, R2 ;  /* 0x00000000023872ca */ /* 0x000fe200000e0000 */
[----:B------:R-:W-:Y:S01]  /*3a80*/  UIADD3 UR46, UR12, -0x1, URZ ;  /* 0xffffffff0c2e7890 */ /* 0x000fe2000fffe03f */
[C---:B0-----:R-:W-:Y:S01]  /*3a90*/  SHF.L.U32 R0, R165.reuse, 0x2, RZ ;  /* 0x00000002a5007819 */ /* 0x041fe200000006ff */
[----:B------:R-:W0:Y:S01]  /*3aa0*/  S2R R159, SR_LANEID ;  /* 0x00000000009f7919 */ /* 0x000e220000000000 */
[C---:B------:R-:W-:Y:S01]  /*3ab0*/  LOP3.LUT P0, RZ, R165.reuse, 0x1f, RZ, 0xc0, !PT ;  /* 0x0000001fa5ff7812 */ /* 0x040fe2000780c0ff */
[----:B------:R-:W-:Y:S01]  /*3ac0*/  ULEA.HI UR47, UR46, UR46, URZ, 0x1 ;  /* 0x0000002e2e2f7291 */ /* 0x000fe2000f8f083f */
[----:B-1----:R-:W-:Y:S01]  /*3ad0*/  LOP3.LUT R20, R0, 0xffffff80, RZ, 0xc0, !PT ;  /* 0xffffff8000147812 */ /* 0x002fe200078ec0ff */
[----:B------:R-:W1:Y:S01]  /*3ae0*/  LDS.128 R32, [R116] ;  /* 0x0000000074207984 */ /* 0x000e620000000c00 */
[----:B------:R-:W-:Y:S01]  /*3af0*/  MOV R0, UR12 ;  /* 0x0000000c00007c02 */ /* 0x000fe20008000f00 */
[----:B------:R-:W-:Y:S01]  /*3b00*/  ULOP3.LUT UR47, UR47, 0xfffffe, URZ, 0xc0, !UPT ;  /* 0x00fffffe2f2f7892 */ /* 0x000fe2000f8ec03f */
[C---:B------:R-:W-:Y:S01]  /*3b10*/  ISETP.NE.AND P1, PT, R165.reuse, RZ, PT ;  /* 0x000000ffa500720c */ /* 0x040fe20003f25270 */
[----:B------:R-:W1:Y:S01]  /*3b20*/  LDS.128 R28, [R116+0x10] ;  /* 0x00001000741c7984 */ /* 0x000e620000000c00 */
[----:B------:R-:W-:Y:S01]  /*3b30*/  ISETP.LT.OR P2, PT, R0, 0x2, P0 ;  /* 0x000000020000780c */ /* 0x000fe20000741670 */
[----:B------:R-:W-:Y:S01]  /*3b40*/  UIADD3 UR47, UR46, -UR47, URZ ;  /* 0x8000002f2e2f7290 */ /* 0x000fe2000fffe03f */
[----:B------:R-:W-:Y:S01]  /*3b50*/  MOV R130, UR56 ;  /* 0x0000003800827c02 */ /* 0x000fe20008000f00 */
[----:B------:R-:W-:Y:S01]  /*3b60*/  STL [R1+0x48], R20 ;  /* 0x0000481401007387 */ /* 0x000fe20000100800 */
[----:B------:R-:W-:Y:S01]  /*3b70*/  IADD3 R122, R165, 0x200, RZ ;  /* 0x00000200a57a7810 */ /* 0x000fe20007ffe0ff */
[----:B------:R-:W-:Y:S01]  /*3b80*/  ULEA UR47, UR47, UR7, 0x8 ;  /* 0x000000072f2f7291 */ /* 0x000fe2000f8e403f */
[-C--:B------:R-:W-:Y:S01]  /*3b90*/  FMUL.FTZ R126, R37, R14.reuse ;  /* 0x0000000e257e7220 */ /* 0x080fe20000410000 */
[----:B------:R-:W-:Y:S01]  /*3ba0*/  FMUL.FTZ R130, R130, 1.4426950216293334961 ;  /* 0x3fb8aa3b82827820 */ /* 0x000fe20000410000 */
[----:B------:R-:W1:Y:S01]  /*3bb0*/  LDS.128 R24, [R116+0x20] ;  /* 0x0000200074187984 */ /* 0x000e620000000c00 */
[----:B------:R-:W-:Y:S01]  /*3bc0*/  FMUL.FTZ R129, R40, R19 ;  /* 0x0000001328817220 */ /* 0x000fe20000410000 */
[----:B------:R-:W-:Y:S01]  /*3bd0*/  FMUL.FTZ R161, R38, R13 ;  /* 0x0000000d26a17220 */ /* 0x000fe20000410000 */
[C---:B------:R-:W-:Y:S01]  /*3be0*/  FMUL.FTZ R119, R130.reuse, R15 ;  /* 0x0000000f82777220 */ /* 0x040fe20000410000 */
[C---:B------:R-:W-:Y:S01]  /*3bf0*/  FMUL.FTZ R3, R130.reuse, R14 ;  /* 0x0000000e82037220 */ /* 0x040fe20000410000 */
[C---:B------:R-:W-:Y:S01]  /*3c00*/  FMUL.FTZ R2, R130.reuse, R13 ;  /* 0x0000000d82027220 */ /* 0x040fe20000410000 */
[C---:B------:R-:W-:Y:S01]  /*3c10*/  FMUL.FTZ R0, R130.reuse, R12 ;  /* 0x0000000c82007220 */ /* 0x040fe20000410000 */
[C---:B--2---:R-:W-:Y:S01]  /*3c20*/  FMUL.FTZ R120, R130.reuse, R19 ;  /* 0x0000001382787220 */ /* 0x044fe20000410000 */
[----:B------:R-:W-:Y:S01]  /*3c30*/  FMUL.FTZ R123, R130, R18 ;  /* 0x00000012827b7220 */ /* 0x000fe20000410000 */
[----:B------:R-:W-:Y:S01]  /*3c40*/  MUFU.EX2 R119, R119 ;  /* 0x0000007700777308 */ /* 0x000fe20000000800 */
[----:B------:R-:W-:Y:S01]  /*3c50*/  FMUL.FTZ R133, R42, R17 ;  /* 0x000000112a857220 */ /* 0x000fe20000410000 */
[----:B------:R-:W-:Y:S01]  /*3c60*/  FMUL.FTZ R160, R39, R12 ;  /* 0x0000000c27a07220 */ /* 0x000fe20000410000 */
[----:B------:R-:W-:Y:S01]  /*3c70*/  FMUL.FTZ R128, R41, R18 ;  /* 0x0000001229807220 */ /* 0x000fe20000410000 */
[----:B------:R-:W-:Y:S01]  /*3c80*/  FMUL.FTZ R127, R130, R10 ;  /* 0x0000000a827f7220 */ /* 0x000fe20000410000 */
[----:B------:R-:W-:Y:S01]  /*3c90*/  ISETP.NE.AND P3, PT, R165, 0x7f, PT ;  /* 0x0000007fa500780c */ /* 0x000fe20003f65270 */
[----:B------:R-:W-:Y:S01]  /*3ca0*/  FMUL.FTZ R146, R43, R16 ;  /* 0x000000102b927220 */ /* 0x000fe20000410000 */
[----:B0-----:R-:W-:Y:S01]  /*3cb0*/  IADD3 R121, R20, R159, RZ ;  /* 0x0000009f14797210 */ /* 0x001fe20007ffe0ff */
[----:B------:R-:W0:Y:S01]  /*3cc0*/  MUFU.EX2 R3, R3 ;  /* 0x0000000300037308 */ /* 0x000e220000000800 */
[----:B------:R2:W0:Y:S01]  /*3cd0*/  LDS.128 R20, [R116+0x30] ;  /* 0x0000300074147984 */ /* 0x0004220000000c00 */
[----:B------:R-:W-:Y:S01]  /*3ce0*/  FMUL.FTZ R145, R44, R11 ;  /* 0x0000000b2c917220 */ /* 0x000fe20000410000 */
[----:B------:R-:W-:Y:S01]  /*3cf0*/  LEA R117, R121, R118, 0x4 ;  /* 0x0000007679757211 */ /* 0x000fe200078e20ff */
[----:B------:R-:W-:Y:S01]  /*3d00*/  IMAD R125, R159, 0x3, R121 ;  /* 0x000000039f7d7824 */ /* 0x000fe200078e0279 */
[----:B------:R-:W-:Y:S01]  /*3d10*/  SEL R121, R122, UR47, P1 ;  /* 0x0000002f7a797c07 */ /* 0x000fe20008800000 */
[----:B------:R-:W-:Y:S01]  /*3d20*/  FMUL.FTZ R122, R130, R17 ;  /* 0x00000011827a7220 */ /* 0x000fe20000410000 */
[----:B------:R-:W-:Y:S01]  /*3d30*/  FMUL.FTZ R144, R45, R10 ;  /* 0x0000000a2d907220 */ /* 0x000fe20000410000 */
[----:B------:R-:W0:Y:S01]  /*3d40*/  MUFU.EX2 R2, R2 ;  /* 0x0000000200027308 */ /* 0x000e220000000800 */
[-C--:B--2---:R-:W-:Y:S01]  /*3d50*/  LEA R116, R125, R118.reuse, 0x4 ;  /* 0x000000767d747211 */ /* 0x084fe200078e20ff */
[----:B------:R-:W-:Y:S01]  /*3d60*/  FMUL.FTZ R125, R36, R15 ;  /* 0x0000000f247d7220 */ /* 0x000fe20000410000 */
[----:B------:R-:W-:Y:S01]  /*3d70*/  LEA R124, R121, R118, 0x2 ;  /* 0x00000076797c7211 */ /* 0x000fe200078e10ff */
[----:B-1----:R-:W-:Y:S01]  /*3d80*/  FMUL.FTZ R126, R126, R33 ;  /* 0x000000217e7e7220 */ /* 0x002fe20000410000 */
        /* <DEDUP_REMOVED lines=8> */
[----:B------:R-:W-:Y:S01]  /*3e10*/  FMUL.FTZ R157, R128, R29 ;  /* 0x0000001d809d7220 */ /* 0x000fe20000410000 */
[----:B------:R-:W-:Y:S01]  /*3e20*/  FMUL.FTZ R128, R130, R9 ;  /* 0x0000000982807220 */ /* 0x000fe20000410000 */
[----:B------:R-:W-:Y:S01]  /*3e30*/  FMUL.FTZ R146, R146, R31 ;  /* 0x0000001f92927220 */ /* 0x000fe20000410000 */
[----:B------:R-:W0:Y:S01]  /*3e40*/  MUFU.EX2 R120, R120 ;  /* 0x0000007800787308 */ /* 0x000e220000000800 */
[C---:B------:R-:W-:Y:S01]  /*3e50*/  FMUL.FTZ R131, R2.reuse, R131 ;  /* 0x0000008302837220 */ /* 0x040fe20000410000 */
[----:B------:R-:W-:Y:S01]  /*3e60*/  FFMA.FTZ R133, R2, R129, R161 ;  /* 0x0000008102857223 */ /* 0x000fe200000100a1 */
[----:B------:R-:W-:Y:S01]  /*3e70*/  FMUL.FTZ R129, R130, R8 ;  /* 0x0000000882817220 */ /* 0x000fe20000410000 */
[----:B------:R-:W-:Y:S01]  /*3e80*/  FMUL.FTZ R145, R145, R24 ;  /* 0x0000001891917220 */ /* 0x000fe20000410000 */
[----:B------:R-:W-:Y:S01]  /*3e90*/  FMUL.FTZ R143, R46, R9 ;  /* 0x000000092e8f7220 */ /* 0x000fe20000410000 */
[----:B------:R-:W-:Y:S01]  /*3ea0*/  FMUL.FTZ R144, R144, R25 ;  /* 0x0000001990907220 */ /* 0x000fe20000410000 */
[----:B------:R-:W-:Y:S01]  /*3eb0*/  FMUL.FTZ R142, R47, R8 ;  /* 0x000000082f8e7220 */ /* 0x000fe20000410000 */
[----:B------:R2:W0:Y:S01]  /*3ec0*/  MUFU.EX2 R121, R123 ;  /* 0x0000007b00797308 */ /* 0x0004220000000800 */
[C---:B-1----:R-:W-:Y:S01]  /*3ed0*/  FMUL.FTZ R131, R0.reuse, R131 ;  /* 0x0000008300837220 */ /* 0x042fe20000410000 */
[----:B------:R-:W-:Y:S01]  /*3ee0*/  FFMA.FTZ R133, R0, R133, R160 ;  /* 0x0000008500857223 */ /* 0x000fe200000100a0 */
[----:B------:R-:W-:Y:S01]  /*3ef0*/  FMUL.FTZ R143, R143, R26 ;  /* 0x0000001a8f8f7220 */ /* 0x000fe20000410000 */
[----:B------:R-:W-:Y:S01]  /*3f00*/  FMUL.FTZ R142, R142, R27 ;  /* 0x0000001b8e8e7220 */ /* 0x000fe20000410000 */
[----:B------:R-:W-:Y:S01]  /*3f10*/  FMUL.FTZ R141, R48, R7 ;  /* 0x00000007308d7220 */ /* 0x000fe20000410000 */
[----:B------:R-:W1:Y:S01]  /*3f20*/  @!P2 LDC R147, c[0x0][0x21c] ;  /* 0x00008700ff93ab82 */ /* 0x000e620000000800 */
[----:B------:R-:W-:Y:S01]  /*3f30*/  FMUL.FTZ R140, R49, R6 ;  /* 0x00000006318c7220 */ /* 0x000fe20000410000 */
[----:B------:R-:W0:Y:S01]  /*3f40*/  MUFU.EX2 R122, R122 ;  /* 0x0000007a007a7308 */ /* 0x000e220000000800 */
[----:B--2---:R-:W-:Y:S01]  /*3f50*/  FMUL.FTZ R123, R130, R16 ;  /* 0x00000010827b7220 */ /* 0x004fe20000410000 */
[C---:B0-----:R-:W-:Y:S01]  /*3f60*/  FMUL.FTZ R132, R120.reuse, R131 ;  /* 0x0000008378847220 */ /* 0x041fe20000410000 */
[----:B------:R-:W-:Y:S01]  /*3f70*/  FFMA.FTZ R134, R120, R133, R158 ;  /* 0x0000008578867223 */ /* 0x000fe2000001009e */
        /* <DEDUP_REMOVED lines=9> */
[----:B------:R-:W-:Y:S01]  /*4010*/  LEA.HI R149, R165, R165, RZ, 0x1e ;  /* 0x000000a5a5957211 */ /* 0x000fe200078ff0ff */
[----:B------:R-:W-:Y:S01]  /*4020*/  FMUL.FTZ R138, R138, R23 ;  /* 0x000000178a8a7220 */ /* 0x000fe20000410000 */
[----:B------:R-:W-:Y:S01]  /*4030*/  BSSY B0, `(.L_x_3187) ;  /* 0x000003a000007945 */ /* 0x000fe20003800000 */
[----:B------:R-:W-:Y:S01]  /*4040*/  MUFU.EX2 R127, R127 ;  /* 0x0000007f007f7308 */ /* 0x000fe20000000800 */
[C---:B------:R-:W-:Y:S01]  /*4050*/  FMUL.FTZ R134, R122.reuse, R131 ;  /* 0x000000837a867220 */ /* 0x040fe20000410000 */
[----:B------:R-:W-:Y:S01]  /*4060*/  FFMA.FTZ R131, R122, R133, R156 ;  /* 0x000000857a837223 */ /* 0x000fe2000001009c */
[----:B------:R-:W-:-:S05]  /*4070*/  FMUL.FTZ R133, R130, R6 ;  /* 0x0000000682857220 */ /* 0x000fca0000410000 */
[----:B------:R-:W-:Y:S01]  /*4080*/  MUFU.EX2 R128, R128 ;  /* 0x0000008000807308 */ /* 0x000fe20000000800 */
[C---:B0-----:R-:W-:Y:S01]  /*4090*/  FMUL.FTZ R135, R123.reuse, R134 ;  /* 0x000000867b877220 */ /* 0x041fe20000410000 */
[----:B------:R-:W-:Y:S01]  /*40a0*/  FMUL.FTZ R134, R130, R5 ;  /* 0x0000000582867220 */ /* 0x000fe20000410000 */
[----:B------:R-:W-:-:S05]  /*40b0*/  FFMA.FTZ R131, R123, R131, R146 ;  /* 0x000000837b837223 */ /* 0x000fca0000010092 */
[----:B------:R-:W-:Y:S08]  /*40c0*/  MUFU.EX2 R129, R129 ;  /* 0x0000008100817308 */ /* 0x000ff00000000800 */
[----:B------:R-:W-:Y:S08]  /*40d0*/  MUFU.EX2 R132, R132 ;  /* 0x0000008400847308 */ /* 0x000ff00000000800 */
[----:B------:R-:W-:Y:S08]  /*40e0*/  MUFU.EX2 R133, R133 ;  /* 0x0000008500857308 */ /* 0x000ff00000000800 */
[----:B------:R-:W-:Y:S01]  /*40f0*/  MUFU.EX2 R134, R134 ;  /* 0x0000008600867308 */ /* 0x000fe20000000800 */
[----:B---3--:R-:W-:Y:S04]  /*4100*/  STS.128 [R117+0x2100], R100 ;  /* 0x0021006475007388 */ /* 0x008fe80000000c00 */
[----:B----4-:R-:W-:Y:S04]  /*4110*/  STS.128 [R117+0x2300], R104 ;  /* 0x0023006875007388 */ /* 0x010fe80000000c00 */
[----:B-----5:R-:W-:Y:S04]  /*4120*/  STS.128 [R117+0x2500], R108 ;  /* 0x0025006c75007388 */ /* 0x020fe80000000c00 */
[----:B------:R-:W-:Y:S01]  /*4130*/  STS.128 [R117+0x2700], R112 ;  /* 0x0027007075007388 */ /* 0x000fe20000000c00 */
[----:B------:R-:W-:-:S03]  /*4140*/  NOP ;  /* 0x0000000000007918 */ /* 0x000fc60000000000 */
[----:B------:R-:W0:Y:S04]  /*4150*/  LDS.128 R100, [R116+0x2100] ;  /* 0x0021000074647984 */ /* 0x000e280000000c00 */
[----:B------:R-:W2:Y:S04]  /*4160*/  LDS.128 R104, [R116+0x2110] ;  /* 0x0021100074687984 */ /* 0x000ea80000000c00 */
[----:B------:R-:W3:Y:S04]  /*4170*/  LDS.128 R108, [R116+0x2120] ;  /* 0x00212000746c7984 */ /* 0x000ee80000000c00 */
[----:B------:R-:W4:Y:S04]  /*4180*/  LDS.128 R112, [R116+0x2130] ;  /* 0x0021300074707984 */ /* 0x000f280000000c00 */
[----:B------:R5:W-:Y:S02]  /*4190*/  STS [R124+0x8e50], R119 ;  /* 0x008e50777c007388 */ /* 0x000be40000000800 */
[----:B-----5:R-:W-:-:S06]  /*41a0*/  FMUL.FTZ R124, R130, R11 ;  /* 0x0000000b827c7220 */ /* 0x020fcc0000410000 */
[----:B------:R-:W5:Y:S02]  /*41b0*/  MUFU.EX2 R124, R124 ;  /* 0x0000007c007c7308 */ /* 0x000f640000000800 */
[----:B-----5:R-:W-:Y:S01]  /*41c0*/  FMUL.FTZ R136, R124, R135 ;  /* 0x000000877c887220 */ /* 0x020fe20000410000 */
[----:B------:R-:W-:Y:S01]  /*41d0*/  FMUL.FTZ R135, R130, R4 ;  /* 0x0000000482877220 */ /* 0x000fe20000410000 */
[----:B------:R-:W-:Y:S02]  /*41e0*/  FFMA.FTZ R131, R124, R131, R145 ;  /* 0x000000837c837223 */ /* 0x000fe40000010091 */
[----:B------:R-:W-:Y:S01]  /*41f0*/  FMUL.FTZ R137, R127, R136 ;  /* 0x000000887f897220 */ /* 0x000fe20000410000 */
[----:B------:R-:W-:Y:S01]  /*4200*/  LEA R136, R149, R118, 0x3 ;  /* 0x0000007695887211 */ /* 0x000fe200078e18ff */
[----:B------:R-:W-:Y:S01]  /*4210*/  FFMA.FTZ R131, R127, R131, R144 ;  /* 0x000000837f837223 */ /* 0x000fe20000010090 */
[----:B------:R-:W5:Y:S01]  /*4220*/  MUFU.EX2 R135, R135 ;  /* 0x0000008700877308 */ /* 0x000f620000000800 */
[----:B------:R-:W-:-:S02]  /*4230*/  FMUL.FTZ R130, R128, R137 ;  /* 0x0000008980827220 */ /* 0x000fc40000410000 */
[----:B------:R-:W-:Y:S02]  /*4240*/  FFMA.FTZ R131, R128, R131, R143 ;  /* 0x0000008380837223 */ /* 0x000fe4000001008f */
[C---:B------:R-:W-:Y:S02]  /*4250*/  FMUL.FTZ R137, R129.reuse, R130 ;  /* 0x0000008281897220 */ /* 0x040fe40000410000 */
[----:B------:R-:W-:Y:S02]  /*4260*/  FFMA.FTZ R131, R129, R131, R142 ;  /* 0x0000008381837223 */ /* 0x000fe4000001008e */
[C---:B------:R-:W-:Y:S02]  /*4270*/  FMUL.FTZ R130, R132.reuse, R137 ;  /* 0x0000008984827220 */ /* 0x040fe40000410000 */
[----:B------:R-:W-:Y:S02]  /*4280*/  FFMA.FTZ R131, R132, R131, R141 ;  /* 0x0000008384837223 */ /* 0x000fe4000001008d */
[----:B------:R-:W-:-:S02]  /*4290*/  FMUL.FTZ R137, R133, R130 ;  /* 0x0000008285897220 */ /* 0x000fc40000410000 */
[----:B------:R-:W-:Y:S02]  /*42a0*/  FFMA.FTZ R131, R133, R131, R140 ;  /* 0x0000008385837223 */ /* 0x000fe4000001008c */
[C---:B------:R-:W-:Y:S01]  /*42b0*/  FMUL.FTZ R130, R134.reuse, R137 ;  /* 0x0000008986827220 */ /* 0x040fe20000410000 */
[----:B------:R-:W-:Y:S01]  /*42c0*/  @P3 LEA R137, R165, R118, 0x2 ;  /* 0x00000076a5893211 */ /* 0x000fe200078e10ff */
[----:B------:R-:W-:Y:S01]  /*42d0*/  BAR.SYNC.DEFER_BLOCKING 0x0 ;  /* 0x0000000000007b1d */ /* 0x000fe20000010000 */
[----:B------:R-:W-:Y:S01]  /*42e0*/  FFMA.FTZ R131, R134, R131, R139 ;  /* 0x0000008386837223 */ /* 0x000fe2000001008b */
[----:B-----5:R-:W-:-:S03]  /*42f0*/  FMUL.FTZ R130, R135, R130 ;  /* 0x0000008287827220 */ /* 0x020fc60000410000 */
[----:B------:R-:W-:Y:S01]  /*4300*/  FFMA.FTZ R131, R135, R131, R138 ;  /* 0x0000008387837223 */ /* 0x000fe2000001008a */
[----:B------:R-:W0:Y:S01]  /*4310*/  @P3 LDS R137, [R137+0x9654] ;  /* 0x0096540089893984 */ /* 0x000e220000000800 */
[----:B-1234-:R-:W-:Y:S05]  /*4320*/  @P3 BRA `(.L_x_3188) ;  /* 0x0000000000283947 */ /* 0x01efea0003800000 */
[----:B------:R-:W-:-:S06]  /*4330*/  UISETP.NE.AND UP0, UPT, UR12, UR52, UPT ;  /* 0x000000340c00728c */ /* 0x000fcc000bf05270 */
[----:B------:R-:W-:-:S05]  /*4340*/  PLOP3.LUT P3, PT, PT, PT, UP0, 0x80, 0x0 ;  /* 0x000000000000781c */ /* 0x000fca0003f6f008 */
[----:B------:R-:W-:-:S04]  /*4350*/  @UP0 ULEA.HI UR46, UR12, UR12, URZ, 0x1 ;  /* 0x0000000c0c2e0291 */ /* 0x000fc8000f8f083f */
[----:B------:R-:W-:-:S04]  /*4360*/  @UP0 ULOP3.LUT UR46, UR46, 0xfffffe, URZ, 0xc0, !UPT ;  /* 0x00fffffe2e2e0892 */ /* 0x000fc8000f8ec03f */
[----:B------:R-:W-:-:S04]  /*4370*/  @UP0 UIADD3 UR46, -UR46, UR12, URZ ;  /* 0x0000000c2e2e0290 */ /* 0x000fc8000fffe13f */
[----:B------:R-:W-:-:S06]  /*4380*/  @UP0 ULEA UR46, UR46, UR7, 0x8 ;  /* 0x000000072e2e0291 */ /* 0x000fcc000f8e403f */
[----:B0-----:R-:W-:-:S04]  /*4390*/  MOV R137, UR46 ;  /* 0x0000002e00897c02 */ /* 0x001fc80008000f00 */
[----:B------:R-:W-:Y:S02]  /*43a0*/  @P3 LEA R148, R137, R118, 0x2 ;  /* 0x0000007689943211 */ /* 0x000fe400078e10ff */
[----:B------:R-:W-:-:S06]  /*43b0*/  MOV R137, 0x3f800000 ;  /* 0x3f80000000897802 */ /* 0x000fcc0000000f00 */
[----:B------:R1:W2:Y:S02]  /*43c0*/  @P3 LDS R137, [R148+0x8e50] ;  /* 0x008e500094893984 */ /* 0x0002a40000000800 */
.L_x_3188:
[----:B------:R-:W-:Y:S05]  /*43d0*/  BSYNC B0 ;  /* 0x0000000000007941 */ /* 0x000fea0003800000 */
.L_x_3187:
[----:B-1----:R-:W-:Y:S01]  /*43e0*/  MOV R148, UR12 ;  /* 0x0000000c00947c02 */ /* 0x002fe20008000f00 */
[----:B------:R-:W-:Y:S01]  /*43f0*/  HFMA2.MMA R149, -RZ, RZ, 0, 4.76837158203125e-07 ;  /* 0x00000008ff957435 */ /* 0x000fe200000001ff */
[----:B------:R1:W-:Y:S02]  /*4400*/  STS.64 [R136+0x8440], R130 ;  /* 0x0084408288007388 */ /* 0x0003e40000000a00 */
[----:B------:R-:W-:Y:S01]  /*4410*/  @!P2 IADD3 R148, R148, -0x2, RZ ;  /* 0xfffffffe9494a810 */ /* 0x000fe20007ffe0ff */
[----:B0-----:R-:W-:Y:S01]  /*4420*/  FMUL.FTZ R150, R64, R100 ;  /* 0x0000006440967220 */ /* 0x001fe20000410000 */
[----:B------:R-:W-:Y:S01]  /*4430*/  FMUL.FTZ R151, R65, R101 ;  /* 0x0000006541977220 */ /* 0x000fe20000410000 */
[----:B------:R-:W-:Y:S02]  /*4440*/  FMUL.FTZ R152, R66, R102 ;  /* 0x0000006642987220 */ /* 0x000fe40000410000 */
[----:B------:R-:W-:Y:S02]  /*4450*/  @!P2 IMAD R148, R148, R147, UR7 ;  /* 0x000000079494ae24 */ /* 0x000fe4000f8e0293 */
[----:B------:R-:W-:Y:S01]  /*4460*/  FMUL.FTZ R153, R67, R103 ;  /* 0x0000006743997220 */ /* 0x000fe20000410000 */
[----:B-1----:R-:W-:Y:S01]  /*4470*/  HFMA2.MMA R130, -RZ, RZ, 1.875, 0 ;  /* 0x3f800000ff827435 */ /* 0x002fe200000001ff */
[----:B------:R-:W-:Y:S01]  /*4480*/  MOV R131, RZ ;  /* 0x000000ff00837202 */ /* 0x000fe20000000f00 */
[----:B------:R-:W-:-:S04]  /*4490*/  @!P2 IMAD.WIDE R148, R148, R149, UR22 ;  /* 0x000000169494ae25 */ /* 0x000fc8000f8e0295 */
[----:B------:R-:W-:Y:S01]  /*44a0*/  FMUL.FTZ R154, R52, R104 ;  /* 0x00000068349a7220 */ /* 0x000fe20000410000 */
[----:B------:R0:W-:Y:S01]  /*44b0*/  STL [R1+0x3c], R150 ;  /* 0x00003c9601007387 */ /* 0x0001e20000100800 */
[----:B------:R-:W-:Y:S01]  /*44c0*/  FMUL.FTZ R155, R53, R105 ;  /* 0x00000069359b7220 */ /* 0x000fe20000410000 */
[----:B------:R-:W-:Y:S01]  /*44d0*/  FMUL.FTZ R162, R54, R106 ;  /* 0x0000006a36a27220 */ /* 0x000fe20000410000 */
[----:B------:R-:W-:Y:S01]  /*44e0*/  FMUL.FTZ R163, R55, R107 ;  /* 0x0000006b37a37220 */ /* 0x000fe20000410000 */
[----:B------:R0:W-:Y:S01]  /*44f0*/  STL [R1+0x38], R151 ;  /* 0x0000389701007387 */ /* 0x0001e20000100800 */
[----:B------:R-:W-:Y:S01]  /*4500*/  FMUL.FTZ R164, R56, R108 ;  /* 0x0000006c38a47220 */ /* 0x000fe20000410000 */
[----:B------:R-:W-:Y:S02]  /*4510*/  FMUL.FTZ R147, R57, R109 ;  /* 0x0000006d39937220 */ /* 0x000fe40000410000 */
[----:B------:R0:W-:Y:S04]  /*4520*/  STL [R1+0x34], R152 ;  /* 0x0000349801007387 */ /* 0x0001e80000100800 */
[----:B------:R0:W-:Y:S01]  /*4530*/  STL [R1+0x30], R153 ;  /* 0x0000309901007387 */ /* 0x0001e20000100800 */
[----:B------:R-:W-:-:S03]  /*4540*/  FMUL.FTZ R102, R60, R112 ;  /* 0x000000703c667220 */ /* 0x000fc60000410000 */
[----:B------:R1:W5:Y:S01]  /*4550*/  @!P2 LDG.E.64 R130, desc[UR20][R148.64] ;  /* 0x000000149482a981 */ /* 0x000362000c1e1b00 */
[----:B------:R-:W-:Y:S01]  /*4560*/  FMUL.FTZ R101, R61, R113 ;  /* 0x000000713d657220 */ /* 0x000fe20000410000 */
[----:B------:R-:W-:Y:S01]  /*4570*/  FMUL.FTZ R115, R63, R115 ;  /* 0x000000733f737220 */ /* 0x000fe20000410000 */
[----:B------:R-:W-:Y:S01]  /*4580*/  FMUL.FTZ R100, R62, R114 ;  /* 0x000000723e647220 */ /* 0x000fe20000410000 */
[----:B------:R0:W-:Y:S01]  /*4590*/  STL [R1+0x2c], R154 ;  /* 0x00002c9a01007387 */ /* 0x0001e20000100800 */
[----:B------:R-:W-:Y:S01]  /*45a0*/  BAR.SYNC.DEFER_BLOCKING 0x0 ;  /* 0x0000000000007b1d */ /* 0x000fe20000010000 */
[----:B------:R-:W-:Y:S01]  /*45b0*/  ISETP.GT.U32.AND P2, PT, R165, 0x1f, PT ;  /* 0x0000001fa500780c */ /* 0x000fe20003f44070 */
[----:B-1----:R-:W-:Y:S01]  /*45c0*/  FMUL.FTZ R149, R58, R110 ;  /* 0x0000006e3a957220 */ /* 0x002fe20000410000 */
[----:B------:R-:W-:-:S03]  /*45d0*/  FMUL.FTZ R148, R59, R111 ;  /* 0x0000006f3b947220 */ /* 0x000fc60000410000 */
        /* <DEDUP_REMOVED lines=9> */
[----:B------:R0:W-:Y:S04]  /*4670*/  STL [R1], R115 ;  /* 0x0000007301007387 */ /* 0x0001e80000100800 */
[----:B------:R0:W-:Y:S01]  /*4680*/  STL [R1+0x4], R100 ;  /* 0x0000046401007387 */ /* 0x0001e20000100800 */
[----:B------:R-:W-:Y:S05]  /*4690*/  @P2 BRA `(.L_x_3189) ;  /* 0x0000000000f02947 */ /* 0x000fea0003800000 */
[----:B------:R-:W-:Y:S01]  /*46a0*/  IMAD R112, R165, 0x28, R118 ;  /* 0x00000028a5707824 */ /* 0x000fe200078e0276 */
[----:B------:R-:W-:-:S04]  /*46b0*/  UMOV UR46, 0xffffffff ;  /* 0xffffffff002e7882 */ /* 0x000fc80000000000 */
[----:B0-----:R-:W-:Y:S04]  /*46c0*/  LDS.64 R100, [R112+0x8440] ;  /* 0x0084400070647984 */ /* 0x001fe80000000a00 */
        /* <DEDUP_REMOVED lines=32> */
.L_x_3248:
[----:B------:R-:W-:Y:S01]  /*48d0*/  ISETP.GE.AND P3, PT, R159, 0x10, PT ;  /* 0x000000109f00780c */ /* 0x000fe20003f66270 */
[----:B------:R-:W-:-:S12]  /*48e0*/  UMOV UR46, 0xffffffff ;  /* 0xffffffff002e7882 */ /* 0x000fd80000000000 */
[C---:B01----:R-:W-:Y:S01]  /*48f0*/  @P3 FFMA.FTZ R107, R106.reuse, R108, R107 ;  /* 0x0000006c6a6b3223 */ /* 0x043fe2000001006b */
[----:B---3--:R-:W-:Y:S01]  /*4900*/  @P3 FMUL.FTZ R106, R106, R111 ;  /* 0x0000006f6a6a3220 */ /* 0x008fe20000410000 */
[----:B------:R-:W-:Y:S06]  /*4910*/  BRA.DIV UR46, `(.L_x_3191) ;  /* 0x000000462eb07947 */ /* 0x000fec000b800000 */
.L_x_3251:
[----:B------:R-:W-:-:S03]  /*4920*/  UMOV UR46, 0xffffffff ;  /* 0xffffffff002e7882 */ /* 0x000fc60000000000 */
[----:B------:R-:W-:Y:S05]  /*4930*/  BRA.DIV UR46, `(.L_x_3192) ;  /* 0x000000462ed07947 */ /* 0x000fea000b800000 */
.L_x_3254:
[----:B------:R-:W-:-:S03]  /*4940*/  UMOV UR46, 0xffffffff ;  /* 0xffffffff002e7882 */ /* 0x000fc60000000000 */
[----:B------:R-:W-:Y:S05]  /*4950*/  BRA.DIV UR46, `(.L_x_3193) ;  /* 0x000000462ef07947 */ /* 0x000fea000b800000 */
[----:B------:R-:W0:Y:S04]  /*4960*/  SHFL.UP PT, R106, R106, 0x1, RZ ;  /* 0x042000006a6a7989 */ /* 0x000e2800000e00ff */
[----:B------:R-:W1:Y:S04]  /*4970*/  SHFL.UP PT, R107, R107, 0x1, RZ ;  /* 0x042000006b6b7989 */ /* 0x000e6800000e00ff */
[----:B-----5:R-:W3:Y:S04]  /*4980*/  SHFL.IDX PT, R130, R130, RZ, 0x1f ;  /* 0x00001fff82827589 */ /* 0x020ee800000e0000 */
[----:B------:R-:W4:Y:S02]  /*4990*/  SHFL.IDX PT, R131, R131, RZ, 0x1f ;  /* 0x00001fff83837589 */ /* 0x000f2400000e0000 */
.L_x_3260:
[C---:B01--4-:R-:W-:Y:S01]  /*49a0*/  @P1 FFMA.FTZ R131, R106.reuse, R131, R107 ;  /* 0x000000836a831223 */ /* 0x053fe2000001006b */
        /* <DEDUP_REMOVED lines=11> */
.L_x_3189:
[----:B------:R-:W-:Y:S05]  /*4a60*/  WARPSYNC.ALL ;  /* 0x0000000000007948 */ /* 0x000fea0003800000 */
[----:B01----:R-:W3:Y:S04]  /*4a70*/  LDL R100, [R1+0x4] ;  /* 0x0000040001647983 */ /* 0x003ee80000100800 */
[----:B------:R-:W4:Y:S04]  /*4a80*/  LDL R102, [R1+0x8] ;  /* 0x0000080001667983 */ /* 0x000f280000100800 */
[----:B------:R-:W4:Y:S01]  /*4a90*/  LDL R104, [R1+0xc] ;  /* 0x00000c0001687983 */ /* 0x000f220000100800 */
[----:B--2---:R-:W-:Y:S01]  /*4aa0*/  FMUL.FTZ R103, R135, R137 ;  /* 0x0000008987677220 */ /* 0x004fe20000410000 */
[----:B------:R-:W-:Y:S01]  /*4ab0*/  MOV R105, UR12 ;  /* 0x0000000c00697c02 */ /* 0x000fe20008000f00 */
[----:B------:R-:W-:Y:S03]  /*4ac0*/  BAR.SYNC.DEFER_BLOCKING 0x0 ;  /* 0x0000000000007b1d */ /* 0x000fe60000010000 */
[----:B------:R-:W-:-:S02]  /*4ad0*/  ISETP.GE.OR P0, PT, R105, UR52, P0 ;  /* 0x0000003469007c0c */ /* 0x000fc40008706670 */
[----:B------:R-:W-:Y:S01]  /*4ae0*/  MOV R105, UR7 ;  /* 0x0000000700697c02 */ /* 0x000fe20008000f00 */
[----:B---3--:R-:W-:Y:S01]  /*4af0*/  FFMA.FTZ R101, R135, R115, R100 ;  /* 0x0000007387657223 */ /* 0x008fe20000010064 */
[----:B------:R-:W-:-:S03]  /*4b00*/  FMUL.FTZ R100, R134, R103 ;  /* 0x0000006786647220 */ /* 0x000fc60000410000 */
[----:B----4-:R-:W-:Y:S01]  /*4b10*/  FFMA.FTZ R102, R134, R101, R102 ;  /* 0x0000006586667223 */ /* 0x010fe20000010066 */
[C---:B------:R-:W-:Y:S02]  /*4b20*/  FMUL.FTZ R101, R133.reuse, R100 ;  /* 0x0000006485657220 */ /* 0x040fe40000410000 */
[----:B------:R-:W0:Y:S01]  /*4b30*/  LDS R100, [R136+0x8444] ;  /* 0x0084440088647984 */ /* 0x000e220000000800 */
        /* <DEDUP_REMOVED lines=17> */
[C---:B------:R-:W-:Y:S01]  /*4c50*/  FMUL.FTZ R101, R120.reuse, R101 ;  /* 0x0000006578657220 */ /* 0x040fe20000410000 */
[----:B------:R-:W-:Y:S02]  /*4c60*/  @!P0 LEA R104, R105, R118, 0x3 ;  /* 0x0000007669688211 */ /* 0x000fe400078e18ff */
[----:B------:R-:W-:Y:S01]  /*4c70*/  FFMA.FTZ R103, R120, R103, R153 ;  /* 0x0000006778677223 */ /* 0x000fe20000010099 */
[C---:B------:R-:W-:Y:S01]  /*4c80*/  FMUL.FTZ R101, R0.reuse, R101 ;  /* 0x0000006500657220 */ /* 0x040fe20000410000 */
[----:B0-----:R-:W-:Y:S02]  /*4c90*/  FFMA.FTZ R119, R119, R100, R125 ;  /* 0x0000006477777223 */ /* 0x001fe4000001007d */
[----:B------:R-:W-:Y:S01]  /*4ca0*/  FFMA.FTZ R103, R0, R103, R152 ;  /* 0x0000006700677223 */ /* 0x000fe20000010098 */
[C---:B------:R-:W-:Y:S01]  /*4cb0*/  FMUL.FTZ R102, R2.reuse, R101 ;  /* 0x0000006502667220 */ /* 0x040fe20000410000 */
[----:B------:R-:W-:Y:S01]  /*4cc0*/  HFMA2.MMA R101, -RZ, RZ, 0, 0 ;  /* 0x00000000ff657435 */ /* 0x000fe200000001ff */
[C---:B------:R-:W-:Y:S01]  /*4cd0*/  FFMA.FTZ R112, R3.reuse, R119, R126 ;  /* 0x0000007703707223 */ /* 0x040fe2000001007e */
[C---:B------:R-:W-:Y:S01]  /*4ce0*/  FFMA.FTZ R106, R2.reuse, R103, R151 ;  /* 0x00000067026a7223 */ /* 0x040fe20000010097 */
[----:B------:R-:W-:Y:S01]  /*4cf0*/  MOV R100, 0x3f800000 ;  /* 0x3f80000000647802 */ /* 0x000fe20000000f00 */
[C---:B------:R-:W-:Y:S01]  /*4d00*/  FMUL.FTZ R102, R3.reuse, R102 ;  /* 0x0000006603667220 */ /* 0x040fe20000410000 */
[----:B------:R-:W-:Y:S01]  /*4d10*/  FFMA.FTZ R113, R2, R112, R161 ;  /* 0x0000007002717223 */ /* 0x000fe200000100a1 */
[----:B------:R-:W-:-:S03]  /*4d20*/  FFMA.FTZ R103, R3, R106, R150 ;  /* 0x0000006a03677223 */ /* 0x000fc60000010096 */
[----:B------:R-:W-:Y:S01]  /*4d30*/  FFMA.FTZ R114, R0, R113, R160 ;  /* 0x0000007100727223 */ /* 0x000fe200000100a0 */
[----:B------:R0:W1:Y:S03]  /*4d40*/  @!P0 LDS.64 R100, [R104+0x9850] ;  /* 0x0098500068648984 */ /* 0x0000660000000a00 */
[----:B------:R-:W-:Y:S01]  /*4d50*/  FFMA.FTZ R115, R120, R114, R158 ;  /* 0x0000007278737223 */ /* 0x000fe2000001009e */
[----:B------:R0:W-:Y:S03]  /*4d60*/  STS.64 [R136+0x8950], R102 ;  /* 0x0089506688007388 */ /* 0x0001e60000000a00 */
[----:B-----5:R-:W-:-:S04]  /*4d70*/  FFMA.FTZ R130, R121, R115, R157 ;  /* 0x0000007379827223 */ /* 0x020fc8000001009d */
        /* <DEDUP_REMOVED lines=60> */
.L_x_3277:
        /* <DEDUP_REMOVED lines=17> */
.L_x_3194:
[----:B------:R-:W1:Y:S01]  /*5250*/  S2R R110, SR_TID.X ;  /* 0x00000000006e7919 */ /* 0x000e620000002100 */
[----:B------:R-:W-:Y:S05]  /*5260*/  WARPSYNC.ALL ;  /* 0x0000000000007948 */ /* 0x000fea0003800000 */
[----:B-1----:R-:W-:Y:S01]  /*5270*/  ISETP.NE.AND P0, PT, R110, RZ, PT ;  /* 0x000000ff6e00720c */ /* 0x002fe20003f05270 */
[----:B------:R1:W-:Y:S01]  /*5280*/  STL [R1+0x5c], R68 ;  /* 0x00005c4401007387 */ /* 0x0003e20000100800 */
[----:B------:R-:W-:Y:S06]  /*5290*/  BAR.SYNC.DEFER_BLOCKING 0x0 ;  /* 0x0000000000007b1d */ /* 0x000fec0000010000 */
[----:B-1----:R-:W2:Y:S04]  /*52a0*/  LDL.LU R68, [R1] ;  /* 0x0000000001447983 */ /* 0x002ea80000300800 */
[----:B0-----:R-:W3:Y:S04]  /*52b0*/  LDL.LU R102, [R1+0x8] ;  /* 0x0000080001667983 */ /* 0x001ee80000300800 */
[----:B------:R-:W4:Y:S04]  /*52c0*/  LDL.LU R165, [R1+0xc] ;  /* 0x00000c0001a57983 */ /* 0x000f280000300800 */
[----:B------:R-:W4:Y:S04]  /*52d0*/  LDL.LU R164, [R1+0x10] ;  /* 0x0000100001a47983 */ /* 0x000f280000300800 */
[----:B------:R-:W2:Y:S04]  /*52e0*/  LDS R136, [R136+0x8954] ;  /* 0x0089540088887984 */ /* 0x000ea80000000800 */
        /* <DEDUP_REMOVED lines=10> */
[----:B------:R-:W4:Y:S01]  /*5390*/  LDL.LU R104, [R1+0x3c] ;  /* 0x00003c0001687983 */ /* 0x000f220000300800 */
[----:B--2---:R-:W-:-:S03]  /*53a0*/  FFMA.FTZ R137, R136, R137, R68 ;  /* 0x0000008988897223 */ /* 0x004fc60000010044 */
[----:B------:R0:W5:Y:S04]  /*53b0*/  LDL.LU R68, [R1+0x5c] ;  /* 0x00005c0001447983 */ /* 0x0001680000300800 */
[----:B------:R-:W2:Y:S01]  /*53c0*/  LDL.LU R136, [R1+0x4] ;  /* 0x0000040001887983 */ /* 0x000ea20000300800 */
        /* <DEDUP_REMOVED lines=9> */
[----:B------:R-:W-:Y:S01]  /*5460*/  FMUL.FTZ R113, R66, R113 ;  /* 0x0000007142717220 */ /* 0x000fe20000410000 */
[----:B------:R-:W-:Y:S01]  /*5470*/  FMUL.FTZ R114, R67, R114 ;  /* 0x0000007243727220 */ /* 0x000fe20000410000 */
[----:B------:R-:W-:Y:S01]  /*5480*/  FMUL.FTZ R115, R52, R115 ;  /* 0x0000007334737220 */ /* 0x000fe20000410000 */
[----:B------:R-:W-:Y:S01]  /*5490*/  FFMA.FTZ R95, R23, R4, R95 ;  /* 0x00000004175f7223 */ /* 0x000fe2000001005f */
[----:B------:R-:W-:Y:S01]  /*54a0*/  USHF.R.S32.HI UR46, URZ, 0x1f, UR51 ;  /* 0x0000001f3f2e7899 */ /* 0x000fe20008011433 */
[----:B------:R-:W-:Y:S01]  /*54b0*/  FMUL.FTZ R131, R54, R131 ;  /* 0x0000008336837220 */ /* 0x000fe20000410000 */
[----:B------:R-:W-:Y:S01]  /*54c0*/  FMUL.FTZ R147, R55, R147 ;  /* 0x0000009337937220 */ /* 0x000fe20000410000 */
[----:B------:R-:W-:Y:S01]  /*54d0*/  FMUL.FTZ R149, R57, R149 ;  /* 0x0000009539957220 */ /* 0x000fe20000410000 */
[----:B------:R-:W-:Y:S01]  /*54e0*/  FMUL.FTZ R151, R59, R151 ;  /* 0x000000973b977220 */ /* 0x000fe20000410000 */
[----:B------:R-:W-:Y:S01]  /*54f0*/  FMUL.FTZ R153, R61, R153 ;  /* 0x000000993d997220 */ /* 0x000fe20000410000 */
[----:B------:R-:W-:Y:S01]  /*5500*/  USHF.R.S32.HI UR47, URZ, 0x1f, UR11 ;  /* 0x0000001f3f2f7899 */ /* 0x000fe2000801140b */
[----:B------:R-:W-:Y:S01]  /*5510*/  BSSY B0, `(.L_x_3196) ;  /* 0x000012f000007945 */ /* 0x000fe20003800000 */
[----:B--2---:R-:W-:-:S02]  /*5520*/  FFMA.FTZ R135, R135, R137, R136 ;  /* 0x0000008987877223 */ /* 0x004fc40000010088 */
[----:B------:R-:W1:Y:S02]  /*5530*/  S2R R136, SR_TID.X ;  /* 0x0000000000887919 */ /* 0x000e640000002100 */
[-C--:B---3--:R-:W-:Y:S01]  /*5540*/  FFMA.FTZ R134, R134, R135.reuse, R102 ;  /* 0x0000008786867223 */ /* 0x088fe20000010066 */
[----:B------:R-:W-:-:S03]  /*5550*/  FMUL.FTZ R22, R22, R135 ;  /* 0x0000008716167220 */ /* 0x000fc60000410000 */
[-C--:B----4-:R-:W-:Y:S01]  /*5560*/  FFMA.FTZ R133, R133, R134.reuse, R165 ;  /* 0x0000008685857223 */ /* 0x090fe200000100a5 */
[----:B------:R-:W-:Y:S01]  /*5570*/  FMUL.FTZ R21, R21, R134 ;  /* 0x0000008615157220 */ /* 0x000fe20000410000 */
[----:B------:R-:W-:Y:S02]  /*5580*/  FFMA.FTZ R94, R22, R5, R94 ;  /* 0x00000005165e7223 */ /* 0x000fe4000001005e */
[-C--:B------:R-:W-:Y:S01]  /*5590*/  FFMA.FTZ R132, R132, R133.reuse, R164 ;  /* 0x0000008584847223 */ /* 0x080fe200000100a4 */
[----:B------:R-:W-:Y:S01]  /*55a0*/  FMUL.FTZ R20, R20, R133 ;  /* 0x0000008514147220 */ /* 0x000fe20000410000 */
[----:B------:R-:W-:Y:S02]  /*55b0*/  FFMA.FTZ R93, R21, R6, R93 ;  /* 0x00000006155d7223 */ /* 0x000fe4000001005d */
[-C--:B------:R-:W-:Y:S01]  /*55c0*/  FFMA.FTZ R129, R129, R132.reuse, R163 ;  /* 0x0000008481817223 */ /* 0x080fe200000100a3 */
[----:B------:R-:W-:Y:S01]  /*55d0*/  FFMA.FTZ R92, R20, R7, R92 ;  /* 0x00000007145c7223 */ /* 0x000fe2000001005c */
[----:B------:R-:W-:-:S02]  /*55e0*/  FMUL.FTZ R27, R27, R132 ;  /* 0x000000841b1b7220 */ /* 0x000fc40000410000 */
[-C--:B------:R-:W-:Y:S01]  /*55f0*/  FFMA.FTZ R128, R128, R129.reuse, R159 ;  /* 0x0000008180807223 */ /* 0x080fe2000001009f */
[----:B------:R-:W-:-:S03]  /*5600*/  FMUL.FTZ R26, R26, R129 ;  /* 0x000000811a1a7220 */ /* 0x000fc60000410000 */
[-C--:B------:R-:W-:Y:S01]  /*5610*/  FFMA.FTZ R127, R127, R128.reuse, R155 ;  /* 0x000000807f7f7223 */ /* 0x080fe2000001009b */
[----:B------:R-:W-:Y:S01]  /*5620*/  FMUL.FTZ R155, R133, UR56 ;  /* 0x00000038859b7c20 */ /* 0x000fe20008410000 */
[----:B------:R-:W-:Y:S01]  /*5630*/  FMUL.FTZ R159, R128, UR56 ;  /* 0x00000038809f7c20 */ /* 0x000fe20008410000 */
[----:B------:R-:W-:Y:S01]  /*5640*/  FMUL.FTZ R25, R25, R128 ;  /* 0x0000008019197220 */ /* 0x000fe20000410000 */
[-C--:B------:R-:W-:Y:S01]  /*5650*/  FFMA.FTZ R124, R124, R127.reuse, R111 ;  /* 0x0000007f7c7c7223 */ /* 0x080fe2000001006f */
[----:B------:R-:W-:Y:S01]  /*5660*/  FMUL.FTZ R24, R24, R127 ;  /* 0x0000007f18187220 */ /* 0x000fe20000410000 */
[----:B------:R-:W-:Y:S02]  /*5670*/  FMUL.FTZ R159, R159, R144 ;  /* 0x000000909f9f7220 */ /* 0x000fe40000410000 */
[-C--:B------:R-:W-:Y:S01]  /*5680*/  FFMA.FTZ R123, R123, R124.reuse, R109 ;  /* 0x0000007c7b7b7223 */ /* 0x080fe2000001006d */
[----:B------:R-:W-:Y:S01]  /*5690*/  FMUL.FTZ R31, R31, R124 ;  /* 0x0000007c1f1f7220 */ /* 0x000fe20000410000 */
[----:B-1----:R-:W-:-:S02]  /*56a0*/  IADD3 R136, R136, 0x200, RZ ;  /* 0x0000020088887810 */ /* 0x002fc40007ffe0ff */
[-C--:B------:R-:W-:Y:S01]  /*56b0*/  FFMA.FTZ R122, R122, R123.reuse, R108 ;  /* 0x0000007b7a7a7223 */ /* 0x080fe2000001006c */
[----:B------:R-:W-:Y:S01]  /*56c0*/  FMUL.FTZ R163, R123, UR56 ;  /* 0x000000387ba37c20 */ /* 0x000fe20008410000 */
[----:B------:R-:W-:Y:S02]  /*56d0*/  FMUL.FTZ R30, R30, R123 ;  /* 0x0000007b1e1e7220 */ /* 0x000fe40000410000 */
[-C--:B------:R-:W-:Y:S01]  /*56e0*/  FFMA.FTZ R121, R121, R122.reuse, R107 ;  /* 0x0000007a79797223 */ /* 0x080fe2000001006b */
[----:B------:R-:W-:Y:S01]  /*56f0*/  FADD.FTZ R107, -R126, R112 ;  /* 0x000000707e6b7221 */ /* 0x000fe20000010100 */
[----:B------:R-:W-:Y:S01]  /*5700*/  FMUL.FTZ R29, R29, R122 ;  /* 0x0000007a1d1d7220 */ /* 0x000fe20000410000 */
[----:B------:R-:W-:Y:S01]  /*5710*/  FMUL.FTZ R164, R122, UR56 ;  /* 0x000000387aa47c20 */ /* 0x000fe20008410000 */
[-C--:B------:R-:W-:Y:S01]  /*5720*/  FFMA.FTZ R120, R120, R121.reuse, R103 ;  /* 0x0000007978787223 */ /* 0x080fe20000010067 */
[----:B------:R-:W-:Y:S01]  /*5730*/  MOV R103, UR7 ;  /* 0x0000000700677c02 */ /* 0x000fe20008000f00 */
[----:B------:R-:W-:Y:S01]  /*5740*/  FMUL.FTZ R28, R28, R121 ;  /* 0x000000791c1c7220 */ /* 0x000fe20000410000 */
[----:B------:R-:W-:Y:S01]  /*5750*/  FMUL.FTZ R165, R121, UR56 ;  /* 0x0000003879a57c20 */ /* 0x000fe20008410000 */
[----:B------:R-:W-:Y:S01]  /*5760*/  FFMA.FTZ R102, R0, R120, R106 ;  /* 0x0000007800667223 */ /* 0x000fe2000001006a */
[----:B------:R-:W-:Y:S01]  /*5770*/  @!P0 LEA R108, R103, R118, 0x3 ;  /* 0x00000076676c8211 */ /* 0x000fe200078e18ff */
[----:B------:R-:W-:Y:S01]  /*5780*/  FADD.FTZ R0, -R125, R119 ;  /* 0x000000777d007221 */ /* 0x000fe20000010100 */
[----:B------:R-:W-:Y:S01]  /*5790*/  FMUL.FTZ R35, R35, R120 ;  /* 0x0000007823237220 */ /* 0x000fe20000410000 */
[----:B------:R-:W-:Y:S01]  /*57a0*/  FFMA.FTZ R2, R2, R102, R105 ;  /* 0x0000006602027223 */ /* 0x000fe20000010069 */
[----:B------:R-:W-:Y:S01]  /*57b0*/  FMUL.FTZ R121, R121, R19 ;  /* 0x0000001379797220 */ /* 0x000fe20000410000 */
[----:B------:R1:W-:Y:S01]  /*57c0*/  @!P0 STS.64 [R108+0x9850], R100 ;  /* 0x009850646c008388 */ /* 0x0003e20000000a00 */
[----:B------:R-:W-:Y:S01]  /*57d0*/  FMUL.FTZ R122, R122, R18 ;  /* 0x000000127a7a7220 */ /* 0x000fe20000410000 */
[-C--:B------:R-:W-:Y:S01]  /*57e0*/  FFMA.FTZ R3, R3, R2.reuse, R104 ;  /* 0x0000000203037223 */ /* 0x080fe20000010068 */
[----:B------:R-:W-:Y:S01]  /*57f0*/  SHF.L.U32 R104, R110, 0x4, RZ ;  /* 0x000000046e687819 */ /* 0x000fe200000006ff */
[----:B------:R-:W-:Y:S01]  /*5800*/  FMUL.FTZ R106, R2, UR56 ;  /* 0x00000038026a7c20 */ /* 0x000fe20008410000 */
[----:B------:R-:W-:Y:S01]  /*5810*/  FMUL.FTZ R33, R33, R2 ;  /* 0x0000000221217220 */ /* 0x000fe20000410000 */
[C---:B------:R-:W-:Y:S01]  /*5820*/  FMUL.FTZ R105, R3.reuse, UR56 ;  /* 0x0000003803697c20 */ /* 0x040fe20008410000 */
[----:B------:R-:W-:Y:S01]  /*5830*/  FMUL.FTZ R103, R3, R15 ;  /* 0x0000000f03677220 */ /* 0x000fe20000410000 */
[----:B------:R-:W-:Y:S01]  /*5840*/  FMUL.FTZ R32, R32, R3 ;  /* 0x0000000320207220 */ /* 0x000fe20000410000 */
[----:B------:R-:W-:Y:S01]  /*5850*/  FMUL.FTZ R3, R2, R14 ;  /* 0x0000000e02037220 */ /* 0x000fe20000410000 */
[----:B------:R-:W-:Y:S01]  /*5860*/  FMUL.FTZ R34, R34, R102 ;  /* 0x0000006622227220 */ /* 0x000fe20000410000 */
[----:B------:R-:W-:Y:S01]  /*5870*/  FFMA.FTZ R2, R0, R103, RZ ;  /* 0x0000006700027223 */ /* 0x000fe200000100ff */
[----:B-1----:R-:W-:Y:S01]  /*5880*/  FMUL.FTZ R100, R105, R0 ;  /* 0x0000000069647220 */ /* 0x002fe20000410000 */
[----:B------:R-:W-:Y:S01]  /*5890*/  IADD3 R101, R104, 0x1, RZ ;  /* 0x0000000168657810 */ /* 0x000fe20007ffe0ff */
[----:B------:R-:W-:Y:S01]  /*58a0*/  FMUL.FTZ R0, R106, R107 ;  /* 0x0000006b6a007220 */ /* 0x000fe20000410000 */
[----:B------:R-:W-:Y:S01]  /*58b0*/  FFMA.FTZ R2, R107, R3, R2 ;  /* 0x000000036b027223 */ /* 0x000fe20000010002 */
[----:B------:R-:W-:Y:S01]  /*58c0*/  FMUL.FTZ R103, R36, R103 ;  /* 0x0000006724677220 */ /* 0x000fe20000410000 */
[----:B------:R1:W-:Y:S01]  /*58d0*/  STL [R1+0xc], R100 ;  /* 0x00000c6401007387 */ /* 0x0003e20000100800 */
[-C--:B------:R-:W-:Y:S01]  /*58e0*/  LEA.HI.SX32 R106, R101, R104.reuse, 0x1b ;  /* 0x00000068656a7211 */ /* 0x080fe200078fdaff */
[----:B------:R-:W-:Y:S01]  /*58f0*/  FMUL.FTZ R3, R37, R3 ;  /* 0x0000000325037220 */ /* 0x000fe20000410000 */
[----:B------:R-:W-:Y:S01]  /*5900*/  LEA.HI.SX32 R101, R104, R104, 0x1b ;  /* 0x0000006868657211 */ /* 0x000fe200078fdaff */
[----:B------:R2:W-:Y:S01]  /*5910*/  STL [R1+0x8], R0 ;  /* 0x0000080001007387 */ /* 0x0005e20000100800 */
[----:B------:R-:W-:Y:S01]  /*5920*/  LEA R106, R106, R118, 0x2 ;  /* 0x000000766a6a7211 */ /* 0x000fe200078e10ff */
[----:B------:R-:W-:Y:S01]  /*5930*/  FMUL.FTZ R165, R165, R158 ;  /* 0x0000009ea5a57220 */ /* 0x000fe20000410000 */
[C---:B------:R-:W-:Y:S01]  /*5940*/  IADD3 R107, R104.reuse, 0x2, RZ ;  /* 0x00000002686b7810 */ /* 0x040fe20007ffe0ff */
[----:B------:R-:W-:Y:S01]  /*5950*/  FMUL.FTZ R163, R163, R156 ;  /* 0x0000009ca3a37220 */ /* 0x000fe20000410000 */
[----:B------:R-:W-:Y:S01]  /*5960*/  IADD3 R105, R104, 0x3, RZ ;  /* 0x0000000368697810 */ /* 0x000fe20007ffe0ff */
[----:B-1----:R-:W-:Y:S01]  /*5970*/  FMUL.FTZ R100, R102, UR56 ;  /* 0x0000003866647c20 */ /* 0x002fe20008410000 */
[----:B------:R-:W-:Y:S01]  /*5980*/  LEA.HI.SX32 R107, R107, R104, 0x1b ;  /* 0x000000686b6b7211 */ /* 0x000fe200078fdaff */
[----:B------:R-:W-:Y:S01]  /*5990*/  FMUL.FTZ R112, R65, R112 ;  /* 0x0000007041707220 */ /* 0x000fe20000410000 */
[----:B------:R-:W-:Y:S01]  /*59a0*/  LEA.HI.SX32 R108, R105, R104, 0x1b ;  /* 0x00000068696c7211 */ /* 0x000fe200078fdaff */
[----:B------:R-:W-:Y:S01]  /*59b0*/  FMUL.FTZ R100, R100, R161 ;  /* 0x000000a164647220 */ /* 0x000fe20000410000 */
[-C--:B--2---:R-:W-:Y:S01]  /*59c0*/  LEA R0, R101, R118.reuse, 0x2 ;  /* 0x0000007665007211 */ /* 0x084fe200078e10ff */
[----:B------:R-:W-:Y:S01]  /*59d0*/  FMUL.FTZ R101, R102, R13 ;  /* 0x0000000d66657220 */ /* 0x000fe20000410000 */
[-C--:B------:R-:W-:Y:S01]  /*59e0*/  LEA R107, R107, R118.reuse, 0x2 ;  /* 0x000000766b6b7211 */ /* 0x080fe200078e10ff */
[----:B------:R-:W-:Y:S01]  /*59f0*/  FADD.FTZ R102, -R145, R148 ;  /* 0x0000009491667221 */ /* 0x000fe20000010100 */
[----:B------:R1:W-:Y:S01]  /*5a00*/  STL [R1+0x4], R100 ;  /* 0x0000046401007387 */ /* 0x0003e20000100800 */
[-C--:B------:R-:W-:Y:S01]  /*5a10*/  FFMA.FTZ R161, R161, R101.reuse, R2 ;  /* 0x00000065a1a17223 */ /* 0x080fe20000010002 */
[----:B------:R-:W-:Y:S01]  /*5a20*/  FMUL.FTZ R2, R38, R101 ;  /* 0x0000006526027220 */ /* 0x000fe20000410000 */
[----:B------:R-:W-:Y:S01]  /*5a30*/  LEA R108, R108, R118, 0x2 ;  /* 0x000000766c6c7211 */ /* 0x000fe200078e10ff */
[----:B------:R2:W-:Y:S01]  /*5a40*/  STS [R0+0x4200], R103 ;  /* 0x0042006700007388 */ /* 0x0005e20000000800 */
[----:B------:R-:W-:Y:S01]  /*5a50*/  FMUL.FTZ R101, R41, R122 ;  /* 0x0000007a29657220 */ /* 0x000fe20000410000 */
[----:B------:R-:W-:-:S02]  /*5a60*/  IADD3 R125, R110, 0x780, RZ ;  /* 0x000007806e7d7810 */ /* 0x000fc40007ffe0ff */
[----:B------:R3:W-:Y:S01]  /*5a70*/  STS [R106+0x4204], R3 ;  /* 0x004204036a007388 */ /* 0x0007e20000000800 */
[C---:B-1----:R-:W-:Y:S01]  /*5a80*/  FMUL.FTZ R100, R120.reuse, UR56 ;  /* 0x0000003878647c20 */ /* 0x042fe20008410000 */
[----:B------:R-:W-:Y:S02]  /*5a90*/  FMUL.FTZ R120, R120, R12 ;  /* 0x0000000c78787220 */ /* 0x000fe40000410000 */
[----:B------:R1:W-:Y:S01]  /*5aa0*/  STS [R107+0x4208], R2 ;  /* 0x004208026b007388 */ /* 0x0003e20000000800 */
[----:B------:R-:W-:Y:S01]  /*5ab0*/  LEA.HI.SX32 R125, R125, R110, 0x1b ;  /* 0x0000006e7d7d7211 */ /* 0x000fe200078fdaff */
[----:B--2---:R-:W-:Y:S01]  /*5ac0*/  FMUL.FTZ R103, R123, R17 ;  /* 0x000000117b677220 */ /* 0x004fe20000410000 */
[----:B------:R-:W-:Y:S01]  /*5ad0*/  FFMA.FTZ R161, R160, R120, R161 ;  /* 0x00000078a0a17223 */ /* 0x000fe200000100a1 */
[----:B------:R-:W-:Y:S01]  /*5ae0*/  IADD3 R123, R110, 0x480, RZ ;  /* 0x000004806e7b7810 */ /* 0x000fe20007ffe0ff */
[----:B---3--:R-:W-:Y:S02]  /*5af0*/  FMUL.FTZ R3, R100, R160 ;  /* 0x000000a064037220 */ /* 0x008fe40000410000 */
[----:B------:R-:W-:Y:S01]  /*5b00*/  FFMA.FTZ R161, R158, R121, R161 ;  /* 0x000000799ea17223 */ /* 0x000fe200000100a1 */
[----:B------:R-:W-:Y:S01]  /*5b10*/  FADD.FTZ R100, -R157, R130 ;  /* 0x000000829d647221 */ /* 0x000fe20000010100 */
[-C--:B------:R-:W-:Y:S01]  /*5b20*/  FMUL.FTZ R105, R42, R103.reuse ;  /* 0x000000672a697220 */ /* 0x080fe20000410000 */
[----:B-1----:R-:W-:Y:S01]  /*5b30*/  FMUL.FTZ R2, R124, R16 ;  /* 0x000000107c027220 */ /* 0x002fe20000410000 */
[----:B------:R1:W-:Y:S01]  /*5b40*/  STL [R1], R3 ;  /* 0x0000000301007387 */ /* 0x0003e20000100800 */
[----:B------:R-:W-:Y:S01]  /*5b50*/  FFMA.FTZ R161, R100, R122, R161 ;  /* 0x0000007a64a17223 */ /* 0x000fe200000100a1 */
[----:B------:R-:W-:Y:S01]  /*5b60*/  FMUL.FTZ R164, R164, R100 ;  /* 0x00000064a4a47220 */ /* 0x000fe20000410000 */
[----:B------:R-:W-:Y:S01]  /*5b70*/  FMUL.FTZ R160, R127, UR56 ;  /* 0x000000387fa07c20 */ /* 0x000fe20008410000 */
[----:B------:R-:W-:Y:S01]  /*5b80*/  FMUL.FTZ R100, R128, R10 ;  /* 0x0000000a80647220 */ /* 0x000fe20000410000 */
[----:B------:R-:W-:Y:S01]  /*5b90*/  FFMA.FTZ R103, R156, R103, R161 ;  /* 0x000000679c677223 */ /* 0x000fe200000100a1 */
[----:B------:R-:W-:Y:S01]  /*5ba0*/  FMUL.FTZ R109, R43, R2 ;  /* 0x000000022b6d7220 */ /* 0x000fe20000410000 */
[----:B------:R-:W-:Y:S01]  /*5bb0*/  FMUL.FTZ R160, R160, R102 ;  /* 0x00000066a0a07220 */ /* 0x000fe20000410000 */
[----:B------:R-:W-:Y:S01]  /*5bc0*/  FMUL.FTZ R158, R129, UR56 ;  /* 0x00000038819e7c20 */ /* 0x000fe20008410000 */
[----:B------:R-:W-:Y:S01]  /*5bd0*/  FFMA.FTZ R103, R146, R2, R103 ;  /* 0x0000000292677223 */ /* 0x000fe20000010067 */
[----:B-1----:R-:W-:Y:S01]  /*5be0*/  FMUL.FTZ R3, R39, R120 ;  /* 0x0000007827037220 */ /* 0x002fe20000410000 */
[----:B------:R-:W-:Y:S01]  /*5bf0*/  FMUL.FTZ R2, R132, R8 ;  /* 0x0000000884027220 */ /* 0x000fe20000410000 */
[----:B------:R-:W-:Y:S01]  /*5c00*/  FMUL.FTZ R121, R40, R121 ;  /* 0x0000007928797220 */ /* 0x000fe20000410000 */
[----:B------:R-:W-:Y:S01]  /*5c10*/  FMUL.FTZ R161, R124, UR56 ;  /* 0x000000387ca17c20 */ /* 0x000fe20008410000 */
[----:B------:R-:W-:Y:S01]  /*5c20*/  LEA.HI.SX32 R123, R123, R110, 0x1b ;  /* 0x0000006e7b7b7211 */ /* 0x000fe200078fdaff */
[----:B------:R1:W-:Y:S01]  /*5c30*/  STS [R108+0x420c], R3 ;  /* 0x00420c036c007388 */ /* 0x0003e20000000800 */
[----:B------:R-:W-:Y:S01]  /*5c40*/  FMUL.FTZ R157, R132, UR56 ;  /* 0x00000038849d7c20 */ /* 0x000fe20008410000 */
[----:B------:R-:W-:Y:S01]  /*5c50*/  FMUL.FTZ R161, R161, R146 ;  /* 0x00000092a1a17220 */ /* 0x000fe20000410000 */
[----:B------:R-:W-:Y:S01]  /*5c60*/  LEA R125, R125, R118, 0x2 ;  /* 0x000000767d7d7211 */ /* 0x000fe200078e10ff */
[----:B------:R2:W-:Y:S01]  /*5c70*/  STS [R0+0x4214], R101 ;  /* 0x0042146500007388 */ /* 0x0005e20000000800 */
[----:B------:R-:W-:-:S03]  /*5c80*/  FMUL.FTZ R157, R157, R142 ;  /* 0x0000008e9d9d7220 */ /* 0x000fc60000410000 */
[----:B------:R3:W-:Y:S01]  /*5c90*/  STS [R0+0x4218], R105 ;  /* 0x0042186900007388 */ /* 0x0007e20000000800 */
[----:B-1----:R-:W-:Y:S01]  /*5ca0*/  FMUL.FTZ R3, R127, R11 ;  /* 0x0000000b7f037220 */ /* 0x002fe20000410000 */
[----:B------:R-:W-:Y:S02]  /*5cb0*/  IADD3 R127, R110, 0x180, RZ ;  /* 0x000001806e7f7810 */ /* 0x000fe40007ffe0ff */
[----:B------:R1:W-:Y:S01]  /*5cc0*/  STS [R0+0x421c], R109 ;  /* 0x00421c6d00007388 */ /* 0x0003e20000000800 */
[-C--:B------:R-:W-:Y:S01]  /*5cd0*/  FFMA.FTZ R103, R102, R3.reuse, R103 ;  /* 0x0000000366677223 */ /* 0x080fe20000010067 */
[----:B------:R-:W-:Y:S01]  /*5ce0*/  FMUL.FTZ R111, R44, R3 ;  /* 0x000000032c6f7220 */ /* 0x000fe20000410000 */
[----:B------:R-:W-:Y:S01]  /*5cf0*/  FMUL.FTZ R3, R129, R9 ;  /* 0x0000000981037220 */ /* 0x000fe20000410000 */
[----:B------:R-:W-:Y:S01]  /*5d00*/  FADD.FTZ R102, -R143, R150 ;  /* 0x000000968f667221 */ /* 0x000fe20000010100 */
[-C--:B------:R-:W-:Y:S01]  /*5d10*/  FFMA.FTZ R103, R144, R100.reuse, R103 ;  /* 0x0000006490677223 */ /* 0x080fe20000010067 */
[----:B--2---:R-:W-:Y:S01]  /*5d20*/  FMUL.FTZ R101, R45, R100 ;  /* 0x000000642d657220 */ /* 0x004fe20000410000 */
[-C--:B---3--:R-:W-:Y:S01]  /*5d30*/  FMUL.FTZ R105, R46, R3.reuse ;  /* 0x000000032e697220 */ /* 0x088fe20000410000 */
[----:B------:R-:W-:Y:S01]  /*5d40*/  FMUL.FTZ R158, R158, R102 ;  /* 0x000000669e9e7220 */ /* 0x000fe20000410000 */
[----:B------:R-:W-:Y:S01]  /*5d50*/  FFMA.FTZ R103, R102, R3, R103 ;  /* 0x0000000366677223 */ /* 0x000fe20000010067 */
[----:B------:R-:W-:Y:S01]  /*5d60*/  FMUL.FTZ R3, R133, R7 ;  /* 0x0000000785037220 */ /* 0x000fe20000410000 */
[----:B------:R-:W-:Y:S01]  /*5d70*/  FADD.FTZ R102, -R141, R152 ;  /* 0x000000988d667221 */ /* 0x000fe20000010100 */
[----:B------:R2:W-:Y:S01]  /*5d80*/  STS [R0+0x4224], R101 ;  /* 0x0042246500007388 */ /* 0x0005e20000000800 */
[-C--:B------:R-:W-:Y:S01]  /*5d90*/  FFMA.FTZ R103, R142, R2.reuse, R103 ;  /* 0x000000028e677223 */ /* 0x080fe20000010067 */
[----:B-1----:R-:W-:Y:S01]  /*5da0*/  FMUL.FTZ R109, R47, R2 ;  /* 0x000000022f6d7220 */ /* 0x002fe20000410000 */
[----:B------:R-:W-:Y:S01]  /*5db0*/  FMUL.FTZ R155, R155, R102 ;  /* 0x000000669b9b7220 */ /* 0x000fe20000410000 */
[----:B------:R1:W-:Y:S01]  /*5dc0*/  STS [R0+0x4228], R105 ;  /* 0x0042286900007388 */ /* 0x0003e20000000800 */
[-C--:B------:R-:W-:Y:S01]  /*5dd0*/  FFMA.FTZ R103, R102, R3.reuse, R103 ;  /* 0x0000000366677223 */ /* 0x080fe20000010067 */
[C---:B------:R-:W-:Y:S01]  /*5de0*/  FMUL.FTZ R2, R137.reuse, UR56 ;  /* 0x0000003889027c20 */ /* 0x040fe20008410000 */
[----:B------:R-:W-:Y:S01]  /*5df0*/  FMUL.FTZ R102, R137, R4 ;  /* 0x0000000489667220 */ /* 0x000fe20000410000 */
[----:B------:R-:W-:Y:S01]  /*5e00*/  FMUL.FTZ R100, R134, R6 ;  /* 0x0000000686647220 */ /* 0x000fe20000410000 */
[----:B------:R3:W-:Y:S01]  /*5e10*/  STS [R0+0x4220], R111 ;  /* 0x0042206f00007388 */ /* 0x0007e20000000800 */
[----:B--2---:R-:W-:Y:S01]  /*5e20*/  FMUL.FTZ R101, R48, R3 ;  /* 0x0000000330657220 */ /* 0x004fe20000410000 */
[----:B------:R-:W-:Y:S01]  /*5e30*/  FMUL.FTZ R3, R135, R5 ;  /* 0x0000000587037220 */ /* 0x000fe20000410000 */
[----:B------:R-:W-:Y:S01]  /*5e40*/  FMUL.FTZ R134, R134, UR56 ;  /* 0x0000003886867c20 */ /* 0x000fe20008410000 */
[----:B------:R-:W-:Y:S01]  /*5e50*/  STS [R0+0x4210], R121 ;  /* 0x0042107900007388 */ /* 0x000fe20000000800 */
[----:B-1----:R-:W-:Y:S01]  /*5e60*/  FADD.FTZ R105, -R138, R162 ;  /* 0x000000a28a697221 */ /* 0x002fe20000010100 */
[----:B------:R-:W-:Y:S01]  /*5e70*/  FADD.FTZ R144, -R139, R154 ;  /* 0x0000009a8b907221 */ /* 0x000fe20000010100 */
[----:B------:R-:W-:Y:S01]  /*5e80*/  FMUL.FTZ R135, R135, UR56 ;  /* 0x0000003887877c20 */ /* 0x000fe20008410000 */
[----:B------:R1:W-:Y:S01]  /*5e90*/  STS [R0+0x4230], R101 ;  /* 0x0042306500007388 */ /* 0x0003e20000000800 */
[----:B------:R-:W-:Y:S01]  /*5ea0*/  FMUL.FTZ R2, R2, R105 ;  /* 0x0000006902027220 */ /* 0x000fe20000410000 */
[----:B------:R-:W-:Y:S01]  /*5eb0*/  FMUL.FTZ R156, R105, R102 ;  /* 0x00000066699c7220 */ /* 0x000fe20000410000 */
[----:B---3--:R-:W-:Y:S01]  /*5ec0*/  FMUL.FTZ R111, R49, R100 ;  /* 0x00000064316f7220 */ /* 0x008fe20000410000 */
[----:B------:R-:W-:Y:S01]  /*5ed0*/  FMUL.FTZ R105, R51, R102 ;  /* 0x0000006633697220 */ /* 0x000fe20000410000 */
[----:B------:R2:W-:Y:S01]  /*5ee0*/  STS [R0+0x422c], R109 ;  /* 0x00422c6d00007388 */ /* 0x0005e20000000800 */
[----:B------:R-:W-:Y:S01]  /*5ef0*/  FMUL.FTZ R134, R134, R140 ;  /* 0x0000008c86867220 */ /* 0x000fe20000410000 */
[----:B------:R-:W-:Y:S01]  /*5f00*/  FFMA.FTZ R103, R140, R100, R103 ;  /* 0x000000648c677223 */ /* 0x000fe20000010067 */
[----:B------:R-:W-:Y:S01]  /*5f10*/  FMUL.FTZ R135, R135, R144 ;  /* 0x0000009087877220 */ /* 0x000fe20000410000 */
[----:B------:R-:W-:Y:S01]  /*5f20*/  STS [R0+0x4234], R111 ;  /* 0x0042346f00007388 */ /* 0x000fe20000000800 */
[----:B-1----:R-:W-:Y:S01]  /*5f30*/  FMUL.FTZ R101, R50, R3 ;  /* 0x0000000332657220 */ /* 0x002fe20000410000 */
[----:B------:R-:W-:Y:S01]  /*5f40*/  FFMA.FTZ R2, R51, R23, R2 ;  /* 0x0000001733027223 */ /* 0x000fe20000010002 */
[----:B------:R-:W-:Y:S01]  /*5f50*/  FFMA.FTZ R146, R49, R21, R134 ;  /* 0x0000001531927223 */ /* 0x000fe20000010086 */
[----:B------:R-:W-:Y:S01]  /*5f60*/  STS [R0+0x423c], R105 ;  /* 0x00423c6900007388 */ /* 0x000fe20000000800 */
[----:B------:R-:W-:Y:S01]  /*5f70*/  FFMA.FTZ R144, R144, R3, R103 ;  /* 0x0000000390907223 */ /* 0x000fe20000010067 */
[----:B------:R-:W-:Y:S01]  /*5f80*/  FFMA.FTZ R145, R50, R22, R135 ;  /* 0x0000001632917223 */ /* 0x000fe20000010087 */
[----:B------:R-:W-:Y:S01]  /*5f90*/  FFMA.FTZ R155, R48, R20, R155 ;  /* 0x00000014309b7223 */ /* 0x000fe2000001009b */
[----:B------:R1:W-:Y:S01]  /*5fa0*/  STS [R0+0x4238], R101 ;  /* 0x0042386500007388 */ /* 0x0003e20000000800 */
[----:B--2---:R-:W-:Y:S01]  /*5fb0*/  FMUL.FTZ R109, R64, R119 ;  /* 0x00000077406d7220 */ /* 0x004fe20000410000 */
[----:B------:R-:W-:Y:S01]  /*5fc0*/  IADD3 R21, R110, 0x80, RZ ;  /* 0x000000806e157810 */ /* 0x000fe20007ffe0ff */
[----:B------:R-:W-:Y:S01]  /*5fd0*/  FADD.FTZ R71, R2, R71 ;  /* 0x0000004702477221 */ /* 0x000fe20000010000 */
[----:B------:R-:W-:Y:S01]  /*5fe0*/  BAR.SYNC.DEFER_BLOCKING 0x0 ;  /* 0x0000000000007b1d */ /* 0x000fe20000010000 */
[C---:B------:R-:W-:Y:S01]  /*5ff0*/  IADD3 R23, R110.reuse, 0x100, RZ ;  /* 0x000001006e177810 */ /* 0x040fe20007ffe0ff */
[----:B------:R-:W-:Y:S01]  /*6000*/  ULEA UR56, UR12, 0xfffff800, 0xb ;  /* 0xfffff8000c387891 */ /* 0x000fe2000f8e583f */
[----:B------:R-:W-:-:S02]  /*6010*/  IADD3 R129, R110, 0x280, RZ ;  /* 0x000002806e817810 */ /* 0x000fc40007ffe0ff */
[----:B------:R-:W-:Y:S01]  /*6020*/  IADD3 R133, R110, 0x300, RZ ;  /* 0x000003006e857810 */ /* 0x000fe20007ffe0ff */
[----:B------:R-:W-:Y:S01]  /*6030*/  USHF.R.S32.HI UR57, URZ, 0x1f, UR56 ;  /* 0x0000001f3f397899 */ /* 0x000fe20008011438 */
[----:B-1----:R-:W-:Y:S02]  /*6040*/  LEA.HI.SX32 R101, R136, R110, 0x1b ;  /* 0x0000006e88657211 */ /* 0x002fe400078fdaff */
[C---:B------:R-:W-:Y:S02]  /*6050*/  IADD3 R135, R110.reuse, 0x380, RZ ;  /* 0x000003806e877810 */ /* 0x040fe40007ffe0ff */
[C---:B------:R-:W-:Y:S02]  /*6060*/  IADD3 R20, R110.reuse, 0x400, RZ ;  /* 0x000004006e147810 */ /* 0x040fe40007ffe0ff */
[C---:B------:R-:W-:Y:S02]  /*6070*/  IADD3 R103, R110.reuse, 0x500, RZ ;  /* 0x000005006e677810 */ /* 0x040fe40007ffe0ff */
[----:B------:R-:W-:-:S02]  /*6080*/  IADD3 R121, R110, 0x580, RZ ;  /* 0x000005806e797810 */ /* 0x000fc40007ffe0ff */
[C---:B------:R-:W-:Y:S02]  /*6090*/  IADD3 R105, R110.reuse, 0x600, RZ ;  /* 0x000006006e697810 */ /* 0x040fe40007ffe0ff */
[C---:B------:R-:W-:Y:S02]  /*60a0*/  IADD3 R119, R110.reuse, 0x680, RZ ;  /* 0x000006806e777810 */ /* 0x040fe40007ffe0ff */
[C---:B------:R-:W-:Y:S02]  /*60b0*/  IADD3 R111, R110.reuse, 0x700, RZ ;  /* 0x000007006e6f7810 */ /* 0x040fe40007ffe0ff */
[----:B------:R-:W-:Y:S01]  /*60c0*/  LEA.HI.SX32 R3, R110, R110, 0x1b ;  /* 0x0000006e6e037211 */ /* 0x000fe200078fdaff */
[----:B------:R-:W1:Y:S01]  /*60d0*/  LDS R126, [R125+0x6000] ;  /* 0x006000007d7e7984 */ /* 0x000e620000000800 */
[----:B------:R-:W-:Y:S02]  /*60e0*/  LEA R2, R101, R118, 0x2 ;  /* 0x0000007665027211 */ /* 0x000fe400078e10ff */
[----:B------:R-:W-:-:S02]  /*60f0*/  LEA.HI.SX32 R21, R21, R110, 0x1b ;  /* 0x0000006e15157211 */ /* 0x000fc400078fdaff */
[-C--:B------:R-:W-:Y:S01]  /*6100*/  LEA.HI.SX32 R23, R23, R110.reuse, 0x1b ;  /* 0x0000006e17177211 */ /* 0x080fe200078fdaff */
[----:B------:R-:W2:Y:S01]  /*6110*/  LDS R140, [R2+0x4a00] ;  /* 0x004a0000028c7984 */ /* 0x000ea20000000800 */
        /* <DEDUP_REMOVED lines=9> */
[----:B------:R-:W-:Y:S02]  /*61b0*/  LEA.HI.SX32 R111, R111, R110, 0x1b ;  /* 0x0000006e6f6f7211 */ /* 0x000fe400078fdaff */
[----:B------:R-:W-:-:S02]  /*61c0*/  LEA R122, R3, R118, 0x2 ;  /* 0x00000076037a7211 */ /* 0x000fc400078e10ff */
[-C--:B------:R-:W-:Y:S02]  /*61d0*/  LEA R3, R21, R118.reuse, 0x2 ;  /* 0x0000007615037211 */ /* 0x080fe400078e10ff */
[-C--:B------:R-:W-:Y:S01]  /*61e0*/  LEA R20, R23, R118.reuse, 0x2 ;  /* 0x0000007617147211 */ /* 0x080fe200078e10ff */
[----:B------:R-:W3:Y:S01]  /*61f0*/  LDS R138, [R122+0x4200] ;  /* 0x004200007a8a7984 */ /* 0x000ee20000000800 */
[-C--:B------:R-:W-:Y:S02]  /*6200*/  LEA R21, R127, R118.reuse, 0x2 ;  /* 0x000000767f157211 */ /* 0x080fe400078e10ff */
[-C--:B------:R-:W-:Y:S01]  /*6210*/  LEA R22, R129, R118.reuse, 0x2 ;  /* 0x0000007681167211 */ /* 0x080fe200078e10ff */
[----:B------:R-:W4:Y:S01]  /*6220*/  LDS R143, [R3+0x4400] ;  /* 0x00440000038f7984 */ /* 0x000f220000000800 */
        /* <DEDUP_REMOVED lines=9> */
[----:B------:R-:W-:Y:S01]  /*62c0*/  LEA R105, R105, R118, 0x2 ;  /* 0x0000007669697211 */ /* 0x000fe200078e10ff */
[----:B------:R-:W-:Y:S01]  /*62d0*/  FMUL.FTZ R121, R62, R154 ;  /* 0x0000009a3e797220 */ /* 0x000fe20000410000 */
[-C--:B------:R-:W-:Y:S01]  /*62e0*/  LEA R119, R119, R118.reuse, 0x2 ;  /* 0x0000007677777211 */ /* 0x080fe200078e10ff */
[----:B------:R-:W0:Y:S01]  /*62f0*/  LDS R137, [R23+0x4e00] ;  /* 0x004e000017897984 */ /* 0x000e220000000800 */
[----:B------:R-:W-:Y:S01]  /*6300*/  LEA R124, R111, R118, 0x2 ;  /* 0x000000766f7c7211 */ /* 0x000fe200078e10ff */
[----:B------:R-:W-:-:S02]  /*6310*/  FMUL.FTZ R111, R53, R130 ;  /* 0x00000082356f7220 */ /* 0x000fc40000410000 */
        /* <DEDUP_REMOVED lines=9> */
[----:B------:R-:W-:Y:S04]  /*63b0*/  STS [R106+0x6304], R112 ;  /* 0x006304706a007388 */ /* 0x000fe80000000800 */
[----:B------:R1:W-:Y:S04]  /*63c0*/  STS [R107+0x6308], R113 ;  /* 0x006308716b007388 */ /* 0x0003e80000000800 */
[----:B------:R-:W-:Y:S04]  /*63d0*/  STS [R108+0x630c], R114 ;  /* 0x00630c726c007388 */ /* 0x000fe80000000800 */
[----:B------:R2:W-:Y:S01]  /*63e0*/  STS [R0+0x6314], R111 ;  /* 0x0063146f00007388 */ /* 0x0005e20000000800 */
[----:B-1----:R-:W-:Y:S01]  /*63f0*/  FMUL.FTZ R113, R56, R148 ;  /* 0x0000009438717220 */ /* 0x002fe20000410000 */
[----:B------:R-:W1:Y:S01]  /*6400*/  LDC.64 R106, c[0x0][0x348] ;  /* 0x0000d200ff6a7b82 */ /* 0x000e620000000a00 */
[----:B------:R-:W3:Y:S01]  /*6410*/  S2R R148, SR_TID.X ;  /* 0x0000000000947919 */ /* 0x000ee20000002100 */
[----:B------:R4:W-:Y:S01]  /*6420*/  STS [R0+0x6310], R115 ;  /* 0x0063107300007388 */ /* 0x0009e20000000800 */
[----:B--2---:R-:W-:-:S05]  /*6430*/  FMUL.FTZ R111, R60, R152 ;  /* 0x000000983c6f7220 */ /* 0x004fca0000410000 */
[----:B------:R-:W2:Y:S01]  /*6440*/  LDC.64 R108, c[0x0][0x368] ;  /* 0x0000da00ff6c7b82 */ /* 0x000ea20000000a00 */
[----:B------:R0:W-:Y:S04]  /*6450*/  STS [R0+0x6320], R113 ;  /* 0x0063207100007388 */ /* 0x0001e80000000800 */
[----:B------:R0:W-:Y:S01]  /*6460*/  STS [R0+0x6330], R111 ;  /* 0x0063306f00007388 */ /* 0x0001e20000000800 */
[----:B----4-:R-:W-:-:S03]  /*6470*/  FMUL.FTZ R115, R58, R150 ;  /* 0x000000963a737220 */ /* 0x010fc60000410000 */
[----:B------:R-:W-:Y:S01]  /*6480*/  STS [R0+0x6318], R131 ;  /* 0x0063188300007388 */ /* 0x000fe20000000800 */
[----:B0-----:R-:W-:-:S03]  /*6490*/  FMUL.FTZ R113, R63, R162 ;  /* 0x000000a23f717220 */ /* 0x001fc60000410000 */
[----:B------:R0:W-:Y:S01]  /*64a0*/  STS [R0+0x6328], R115 ;  /* 0x0063287300007388 */ /* 0x0001e20000000800 */
[----:B------:R-:W-:Y:S01]  /*64b0*/  HFMA2.MMA R111, -RZ, RZ, 0, 0 ;  /* 0x00000000ff6f7435 */ /* 0x000fe200000001ff */
[----:B-1----:R-:W-:Y:S02]  /*64c0*/  IMAD R110, R106, UR46, RZ ;  /* 0x0000002e6a6e7c24 */ /* 0x002fe4000f8e02ff */
[----:B------:R-:W-:Y:S04]  /*64d0*/  STS [R0+0x631c], R147 ;  /* 0x00631c9300007388 */ /* 0x000fe80000000800 */
[----:B------:R-:W-:Y:S01]  /*64e0*/  STS [R0+0x6324], R149 ;  /* 0x0063249500007388 */ /* 0x000fe20000000800 */
[----:B0-----:R-:W-:Y:S01]  /*64f0*/  IMAD R115, R107, UR51, R110 ;  /* 0x000000336b737c24 */ /* 0x001fe2000f8e026e */
[----:B---3--:R-:W-:Y:S01]  /*6500*/  MOV R110, R148 ;  /* 0x00000094006e7202 */ /* 0x008fe20000000f00 */
[----:B--2---:R-:W-:Y:S01]  /*6510*/  IMAD R112, R108, UR46, RZ ;  /* 0x0000002e6c707c24 */ /* 0x004fe2000f8e02ff */
[----:B------:R-:W-:Y:S01]  /*6520*/  STS [R0+0x632c], R151 ;  /* 0x00632c9700007388 */ /* 0x000fe20000000800 */
[----:B------:R-:W-:-:S02]  /*6530*/  UIMAD UR46, UR47, UR42, URZ ;  /* 0x0000002a2f2e72a4 */ /* 0x000fc4000f8e023f */
[--C-:B------:R-:W-:Y:S01]  /*6540*/  IMAD.WIDE.U32 R106, R106, UR51, R110.reuse ;  /* 0x000000336a6a7c25 */ /* 0x100fe2000f8e006e */
[----:B------:R-:W-:Y:S01]  /*6550*/  STS [R0+0x6334], R153 ;  /* 0x0063349900007388 */ /* 0x000fe20000000800 */
[----:B------:R-:W-:Y:S02]  /*6560*/  UIMAD UR47, UR47, UR44, URZ ;  /* 0x0000002c2f2f72a4 */ /* 0x000fe4000f8e023f */
[----:B------:R-:W-:Y:S01]  /*6570*/  IMAD.WIDE.U32 R110, R108, UR51, R110 ;  /* 0x000000336c6e7c25 */ /* 0x000fe2000f8e006e */
[----:B------:R-:W-:Y:S01]  /*6580*/  IADD3 R107, R107, R115, RZ ;  /* 0x000000736b6b7210 */ /* 0x000fe20007ffe0ff */
[----:B------:R-:W-:Y:S01]  /*6590*/  STS [R0+0x6338], R121 ;  /* 0x0063387900007388 */ /* 0x000fe20000000800 */
[----:B------:R-:W-:Y:S01]  /*65a0*/  MOV R115, UR42 ;  /* 0x0000002a00737c02 */ /* 0x000fe20008000f00 */
[----:B------:R-:W-:Y:S01]  /*65b0*/  IMAD R109, R109, UR51, R112 ;  /* 0x000000336d6d7c24 */ /* 0x000fe2000f8e0270 */
[----:B------:R-:W-:Y:S01]  /*65c0*/  MOV R108, R110 ;  /* 0x0000006e006c7202 */ /* 0x000fe20000000f00 */
[----:B------:R0:W-:Y:S01]  /*65d0*/  STS [R0+0x633c], R113 ;  /* 0x00633c7100007388 */ /* 0x0001e20000000800 */
[----:B------:R-:W-:-:S02]  /*65e0*/  UIMAD UR46, UR11, UR43, UR46 ;  /* 0x0000002b0b2e72a4 */ /* 0x000fc4000f8e022e */
[----:B------:R-:W-:Y:S01]  /*65f0*/  IMAD.WIDE.U32 R106, R115, UR11, R106 ;  /* 0x0000000b736a7c25 */ /* 0x000fe2000f8e006a */
[----:B------:R-:W-:Y:S01]  /*6600*/  IADD3 R109, R111, R109, RZ ;  /* 0x0000006d6f6d7210 */ /* 0x000fe20007ffe0ff */
[----:B------:R-:W1:Y:S01]  /*6610*/  LDC.64 R114, c[0x0][0x380] ;  /* 0x0000e000ff727b82 */ /* 0x000e620000000a00 */
[----:B------:R-:W-:Y:S01]  /*6620*/  MOV R111, UR44 ;  /* 0x0000002c006f7c02 */ /* 0x000fe20008000f00 */
[----:B------:R-:W-:Y:S01]  /*6630*/  UIMAD UR47, UR11, UR45, UR47 ;  /* 0x0000002d0b2f72a4 */ /* 0x000fe2000f8e022f */
[----:B------:R-:W-:-:S05]  /*6640*/  IADD3 R131, R107, UR46, RZ ;  /* 0x0000002e6b837c10 */ /* 0x000fca000fffe0ff */
[----:B------:R-:W-:Y:S01]  /*6650*/  BAR.SYNC.DEFER_BLOCKING 0x0 ;  /* 0x0000000000007b1d */ /* 0x000fe20000010000 */
[----:B------:R-:W-:Y:S01]  /*6660*/  IADD3 R120, P1, R106, UR56, RZ ;  /* 0x000000386a787c10 */ /* 0x000fe2000ff3e0ff */
[----:B------:R-:W-:Y:S01]  /*6670*/  IMAD.WIDE.U32 R108, R111, UR11, R108 ;  /* 0x0000000b6f6c7c25 */ /* 0x000fe2000f8e006c */
[----:B0-----:R-:W-:Y:S02]  /*6680*/  MOV R0, UR54 ;  /* 0x0000003600007c02 */ /* 0x001fe40008000f00 */
[----:B------:R-:W-:-:S03]  /*6690*/  IADD3.X R121, R131, UR57, RZ, P1, !PT ;  /* 0x0000003983797c10 */ /* 0x000fc60008ffe4ff */
[----:B------:R-:W0:Y:S01]  /*66a0*/  LDC.64 R112, c[0x0][0x360] ;  /* 0x0000d800ff707b82 */ /* 0x000e220000000a00 */
[----:B------:R-:W-:Y:S02]  /*66b0*/  IADD3 R0, R0, -UR56, -R148 ;  /* 0x8000003800007c10 */ /* 0x000fe4000fffe894 */
[----:B------:R-:W-:Y:S02]  /*66c0*/  IADD3 R130, R109, UR47, RZ ;  /* 0x0000002f6d827c10 */ /* 0x000fe4000fffe0ff */
[----:B------:R-:W-:Y:S02]  /*66d0*/  ISETP.GE.AND P0, PT, R0, 0x1, PT ;  /* 0x000000010000780c */ /* 0x000fe40003f06270 */
[----:B------:R-:W-:-:S04]  /*66e0*/  IADD3 R110, P2, R108, UR56, RZ ;  /* 0x000000386c6e7c10 */ /* 0x000fc8000ff5e0ff */
[----:B------:R-:W-:-:S07]  /*66f0*/  IADD3.X R111, R130, UR57, RZ, P2, !PT ;  /* 0x00000039826f7c10 */ /* 0x000fce00097fe4ff */
[----:B------:R-:W-:Y:S05]  /*6700*/  @!P0 BRA `(.L_x_3197) ;  /* 0x00000000003c8947 */ /* 0x000fea0003800000 */
[----:B------:R2:W3:Y:S01]  /*6710*/  LDS R147, [R122+0x6300] ;  /* 0x006300007a937984 */ /* 0x0004e20000000800 */
[----:B0-----:R-:W-:-:S04]  /*6720*/  IMAD.WIDE.U32 R120, R112, UR7, R120 ;  /* 0x0000000770787c25 */ /* 0x001fc8000f8e0078 */
[----:B--2---:R-:W-:-:S04]  /*6730*/  IMAD R122, R112, UR55, RZ ;  /* 0x00000037707a7c24 */ /* 0x004fc8000f8e02ff */
[----:B------:R-:W-:-:S05]  /*6740*/  IMAD R122, R113, UR7, R122 ;  /* 0x00000007717a7c24 */ /* 0x000fca000f8e027a */
[----:B------:R-:W-:Y:S02]  /*6750*/  IADD3 R121, R121, R122, RZ ;  /* 0x0000007a79797210 */ /* 0x000fe40007ffe0ff */
[----:B------:R-:W-:-:S04]  /*6760*/  LEA R122, P0, R120, UR28, 0x2 ;  /* 0x0000001c787a7c11 */ /* 0x000fc8000f8010ff */
[----:B------:R-:W-:Y:S01]  /*6770*/  LEA.HI.X R123, R120, UR29, R121, 0x2, P0 ;  /* 0x0000001d787b7c11 */ /* 0x000fe200080f1479 */
[C---:B-1----:R-:W-:Y:S02]  /*6780*/  IMAD R120, R114.reuse, UR55, RZ ;  /* 0x0000003772787c24 */ /* 0x042fe4000f8e02ff */
[----:B------:R-:W-:Y:S02]  /*6790*/  IMAD.WIDE.U32 R110, R114, UR7, R110 ;  /* 0x00000007726e7c25 */ /* 0x000fe4000f8e006e */
[----:B------:R2:W-:Y:S02]  /*67a0*/  REDG.E.ADD.F32.FTZ.RN.STRONG.GPU desc[UR20][R122.64], R138 ;  /* 0x0000008a7a0079a6 */ /* 0x0005e4000c10f394 */
[----:B------:R-:W-:Y:S01]  /*67b0*/  IMAD R121, R115, UR7, R120 ;  /* 0x0000000773797c24 */ /* 0x000fe2000f8e0278 */
[----:B------:R-:W-:-:S04]  /*67c0*/  LEA R120, P0, R110, UR30, 0x2 ;  /* 0x0000001e6e787c11 */ /* 0x000fc8000f8010ff */
[----:B------:R-:W-:-:S04]  /*67d0*/  IADD3 R111, R111, R121, RZ ;  /* 0x000000796f6f7210 */ /* 0x000fc80007ffe0ff */
[----:B------:R-:W-:-:S05]  /*67e0*/  LEA.HI.X R121, R110, UR31, R111, 0x2, P0 ;  /* 0x0000001f6e797c11 */ /* 0x000fca00080f146f */
[----:B---3--:R2:W-:Y:S02]  /*67f0*/  REDG.E.ADD.F32.FTZ.RN.STRONG.GPU desc[UR20][R120.64], R147 ;  /* 0x00000093780079a6 */ /* 0x0085e4000c10f394 */
.L_x_3197:
[----:B------:R-:W-:Y:S05]  /*6800*/  BSYNC B0 ;  /* 0x0000000000007941 */ /* 0x000fea0003800000 */
.L_x_3196:
[----:B------:R-:W3:Y:S01]  /*6810*/  LDS R3, [R3+0x6500] ;  /* 0x0065000003037984 */ /* 0x000ee20000000800 */
[----:B------:R-:W-:Y:S01]  /*6820*/  UIADD3 UR46, UR6, -UR52, URZ ;  /* 0x80000034062e7290 */ /* 0x000fe2000fffe03f */
[C---:B------:R-:W-:Y:S01]  /*6830*/  LEA R110, P0, R106.reuse, UR28, 0x2 ;  /* 0x0000001c6a6e7c11 */ /* 0x040fe2000f8010ff */
[----:B------:R-:W-:Y:S01]  /*6840*/  USHF.L.U64.HI UR47, UR8, 0x2, UR9 ;  /* 0x00000002082f7899 */ /* 0x000fe20008010209 */
[----:B------:R-:W-:Y:S01]  /*6850*/  BSSY B0, `(.L_x_3198) ;  /* 0x0000017000007945 */ /* 0x000fe20003800000 */
[----:B------:R-:W-:Y:S01]  /*6860*/  UIMAD UR46, UR46, -0x800, URZ ;  /* 0xfffff8002e2e78a4 */ /* 0x000fe2000f8e023f */
[----:B------:R-:W-:Y:S01]  /*6870*/  LEA.HI.X R111, R106, UR29, R131, 0x2, P0 ;  /* 0x0000001d6a6f7c11 */ /* 0x000fe200080f1483 */
[----:B------:R-:W-:Y:S01]  /*6880*/  FADD.FTZ R144, R144, R156 ;  /* 0x0000009c90907221 */ /* 0x000fe20000010000 */
[----:B------:R-:W-:Y:S01]  /*6890*/  LEA R106, P0, R108, UR30, 0x2 ;  /* 0x0000001e6c6a7c11 */ /* 0x000fe2000f8010ff */
[----:B-12---:R-:W-:Y:S02]  /*68a0*/  IMAD R120, R114, UR47, RZ ;  /* 0x0000002f72787c24 */ /* 0x006fe4000f8e02ff */
[----:B------:R-:W-:-:S02]  /*68b0*/  MOV R109, UR46 ;  /* 0x0000002e006d7c02 */ /* 0x000fc40008000f00 */
[----:B------:R-:W-:Y:S01]  /*68c0*/  LEA.HI.X R107, R108, UR31, R130, 0x2, P0 ;  /* 0x0000001f6c6b7c11 */ /* 0x000fe200080f1482 */
[----:B0-----:R-:W-:Y:S01]  /*68d0*/  IMAD R108, R112, UR47, RZ ;  /* 0x0000002f706c7c24 */ /* 0x001fe2000f8e02ff */
[----:B------:R-:W-:Y:S01]  /*68e0*/  MOV R121, UR46 ;  /* 0x0000002e00797c02 */ /* 0x000fe20008000f00 */
[----:B------:R-:W-:Y:S01]  /*68f0*/  IMAD.WIDE R110, R109, 0x4, R110 ;  /* 0x000000046d6e7825 */ /* 0x000fe200078e026e */
[----:B------:R-:W-:Y:S01]  /*6900*/  ISETP.GE.AND P0, PT, R0, 0x81, PT ;  /* 0x000000810000780c */ /* 0x000fe20003f06270 */
[----:B------:R-:W-:Y:S02]  /*6910*/  USHF.L.U32 UR46, UR8, 0x2, URZ ;  /* 0x00000002082e7899 */ /* 0x000fe4000800063f */
[----:B------:R-:W-:-:S04]  /*6920*/  IMAD.WIDE R106, R121, 0x4, R106 ;  /* 0x00000004796a7825 */ /* 0x000fc800078e026a */
[----:B------:R-:W-:Y:S02]  /*6930*/  IMAD R113, R113, UR46, R108 ;  /* 0x0000002e71717c24 */ /* 0x000fe4000f8e026c */
[----:B------:R-:W-:Y:S02]  /*6940*/  IMAD R115, R115, UR46, R120 ;  /* 0x0000002e73737c24 */ /* 0x000fe4000f8e0278 */
[----:B------:R-:W-:-:S04]  /*6950*/  IMAD.WIDE.U32 R110, R112, UR46, R110 ;  /* 0x0000002e706e7c25 */ /* 0x000fc8000f8e006e */
[----:B------:R-:W-:Y:S01]  /*6960*/  IMAD.WIDE.U32 R106, R114, UR46, R106 ;  /* 0x0000002e726a7c25 */ /* 0x000fe2000f8e006a */
[----:B------:R-:W-:-:S04]  /*6970*/  IADD3 R111, R111, R113, RZ ;  /* 0x000000716f6f7210 */ /* 0x000fc80007ffe0ff */
[----:B------:R-:W-:Y:S01]  /*6980*/  IADD3 R107, R107, R115, RZ ;  /* 0x000000736b6b7210 */ /* 0x000fe20007ffe0ff */
[----:B------:R-:W-:Y:S06]  /*6990*/  @!P0 BRA `(.L_x_3199) ;  /* 0x0000000000088947 */ /* 0x000fec0003800000 */
[----:B------:R0:W-:Y:S04]  /*69a0*/  REDG.E.ADD.F32.FTZ.RN.STRONG.GPU desc[UR20][R110.64+-0x1e00], R143 ;  /* 0xffe2008f6e0079a6 */ /* 0x0001e8000c10f394 */
[----:B---3--:R0:W-:Y:S02]  /*69b0*/  REDG.E.ADD.F32.FTZ.RN.STRONG.GPU desc[UR20][R106.64+-0x1e00], R3 ;  /* 0xffe200036a0079a6 */ /* 0x0081e4000c10f394 */
.L_x_3199:
[----:B------:R-:W-:Y:S05]  /*69c0*/  BSYNC B0 ;  /* 0x0000000000007941 */ /* 0x000fea0003800000 */
.L_x_3198:
[----:B0--3--:R0:W1:Y:S01]  /*69d0*/  LDS R3, [R20+0x6700] ;  /* 0x0067000014037984 */ /* 0x0090620000000800 */
        /* <DEDUP_REMOVED lines=8> */
[----:B0-----:R-:W-:-:S12]  /*6a60*/  @!P6 BRA `(.L_x_3201) ;  /* 0x000000000008e947 */ /* 0x001fd80003800000 */
[----:B------:R0:W-:Y:S04]  /*6a70*/  REDG.E.ADD.F32.FTZ.RN.STRONG.GPU desc[UR20][R110.64+-0x1c00], R142 ;  /* 0xffe4008e6e0079a6 */ /* 0x0001e8000c10f394 */
[----:B-1----:R0:W-:Y:S02]  /*6a80*/  REDG.E.ADD.F32.FTZ.RN.STRONG.GPU desc[UR20][R106.64+-0x1c00], R3 ;  /* 0xffe400036a0079a6 */ /* 0x0021e4000c10f394 */
.L_x_3201:
[----:B------:R-:W-:Y:S05]  /*6a90*/  BSYNC B0 ;  /* 0x0000000000007941 */ /* 0x000fea0003800000 */
.L_x_3200:
[----:B------:R-:W2:Y:S01]  /*6aa0*/  LDS R21, [R21+0x6900] ;  /* 0x0069000015157984 */ /* 0x000ea20000000800 */
[----:B------:R-:W-:Y:S04]  /*6ab0*/  BSSY B0, `(.L_x_3202) ;  /* 0x0000004000007945 */ /* 0x000fe80003800000 */
[----:B------:R-:W-:Y:S05]  /*6ac0*/  @!P0 BRA `(.L_x_3203) ;  /* 0x0000000000088947 */ /* 0x000fea0003800000 */
[----:B------:R3:W-:Y:S04]  /*6ad0*/  REDG.E.ADD.F32.FTZ.RN.STRONG.GPU desc[UR20][R110.64+-0x1a00], R141 ;  /* 0xffe6008d6e0079a6 */ /* 0x0007e8000c10f394 */
[----:B--2---:R3:W-:Y:S02]  /*6ae0*/  REDG.E.ADD.F32.FTZ.RN.STRONG.GPU desc[UR20][R106.64+-0x1a00], R21 ;  /* 0xffe600156a0079a6 */ /* 0x0047e4000c10f394 */
.L_x_3203:
[----:B------:R-:W-:Y:S05]  /*6af0*/  BSYNC B0 ;  /* 0x0000000000007941 */ /* 0x000fea0003800000 */
.L_x_3202:
[----:B01----:R0:W1:Y:S01]  /*6b00*/  LDS R3, [R2+0x6b00] ;  /* 0x006b000002037984 */ /* 0x0030620000000800 */
[----:B------:R-:W-:Y:S04]  /*6b10*/  BSSY B0, `(.L_x_3204) ;  /* 0x0000004000007945 */ /* 0x000fe80003800000 */
[----:B------:R-:W-:Y:S05]  /*6b20*/  @!P1 BRA `(.L_x_3205) ;  /* 0x0000000000089947 */ /* 0x000fea0003800000 */
[----:B------:R4:W-:Y:S04]  /*6b30*/  REDG.E.ADD.F32.FTZ.RN.STRONG.GPU desc[UR20][R110.64+-0x1800], R140 ;  /* 0xffe8008c6e0079a6 */ /* 0x0009e8000c10f394 */
[----:B-1----:R4:W-:Y:S02]  /*6b40*/  REDG.E.ADD.F32.FTZ.RN.STRONG.GPU desc[UR20][R106.64+-0x1800], R3 ;  /* 0xffe800036a0079a6 */ /* 0x0029e4000c10f394 */
.L_x_3205:
[----:B------:R-:W-:Y:S05]  /*6b50*/  BSYNC B0 ;  /* 0x0000000000007941 */ /* 0x000fea0003800000 */
.L_x_3204:
[----:B-1--4-:R1:W4:Y:S01]  /*6b60*/  LDS R3, [R22+0x6d00] ;  /* 0x006d000016037984 */ /* 0x0123220000000800 */
[----:B------:R-:W-:Y:S04]  /*6b70*/  BSSY B0, `(.L_x_3206) ;  /* 0x0000004000007945 */ /* 0x000fe80003800000 */
[----:B------:R-:W-:Y:S05]  /*6b80*/  @!P2 BRA `(.L_x_3207) ;  /* 0x000000000008a947 */ /* 0x000fea0003800000 */
[----:B------:R0:W-:Y:S04]  /*6b90*/  REDG.E.ADD.F32.FTZ.RN.STRONG.GPU desc[UR20][R110.64+-0x1600], R139 ;  /* 0xffea008b6e0079a6 */ /* 0x0001e8000c10f394 */
[----:B----4-:R0:W-:Y:S02]  /*6ba0*/  REDG.E.ADD.F32.FTZ.RN.STRONG.GPU desc[UR20][R106.64+-0x1600], R3 ;  /* 0xffea00036a0079a6 */ /* 0x0101e4000c10f394 */
.L_x_3207:
[----:B------:R-:W-:Y:S05]  /*6bb0*/  BSYNC B0 ;  /* 0x0000000000007941 */ /* 0x000fea0003800000 */
.L_x_3206:
[----:B------:R-:W0:Y:S01]  /*6bc0*/  LDS R23, [R23+0x6f00] ;  /* 0x006f000017177984 */ /* 0x000e220000000800 */
[----:B------:R-:W-:Y:S04]  /*6bd0*/  BSSY B0, `(.L_x_3208) ;  /* 0x0000004000007945 */ /* 0x000fe80003800000 */
[----:B------:R-:W-:Y:S05]  /*6be0*/  @!P3 BRA `(.L_x_3209) ;  /* 0x000000000008b947 */ /* 0x000fea0003800000 */
[----:B------:R1:W-:Y:S04]  /*6bf0*/  REDG.E.ADD.F32.FTZ.RN.STRONG.GPU desc[UR20][R110.64+-0x1400], R137 ;  /* 0xffec00896e0079a6 */ /* 0x0003e8000c10f394 */
[----:B0-----:R1:W-:Y:S02]  /*6c00*/  REDG.E.ADD.F32.FTZ.RN.STRONG.GPU desc[UR20][R106.64+-0x1400], R23 ;  /* 0xffec00176a0079a6 */ /* 0x0013e4000c10f394 */
.L_x_3209:
[----:B------:R-:W-:Y:S05]  /*6c10*/  BSYNC B0 ;  /* 0x0000000000007941 */ /* 0x000fea0003800000 */
.L_x_3208:
[----:B0---4-:R0:W4:Y:S01]  /*6c20*/  LDS R3, [R100+0x7100] ;  /* 0x0071000064037984 */ /* 0x0111220000000800 */
[----:B------:R-:W-:Y:S04]  /*6c30*/  BSSY B0, `(.L_x_3210) ;  /* 0x0000004000007945 */ /* 0x000fe80003800000 */
[----:B------:R-:W-:Y:S05]  /*6c40*/  @!P4 BRA `(.L_x_3211) ;  /* 0x000000000008c947 */ /* 0x000fea0003800000 */
[----:B------:R0:W-:Y:S04]  /*6c50*/  REDG.E.ADD.F32.FTZ.RN.STRONG.GPU desc[UR20][R110.64+-0x1200], R136 ;  /* 0xffee00886e0079a6 */ /* 0x0001e8000c10f394 */
[----:B----4-:R0:W-:Y:S02]  /*6c60*/  REDG.E.ADD.F32.FTZ.RN.STRONG.GPU desc[UR20][R106.64+-0x1200], R3 ;  /* 0xffee00036a0079a6 */ /* 0x0101e4000c10f394 */
.L_x_3211:
[----:B------:R-:W-:Y:S05]  /*6c70*/  BSYNC B0 ;  /* 0x0000000000007941 */ /* 0x000fea0003800000 */
.L_x_3210:
[----:B------:R-:W0:Y:S01]  /*6c80*/  LDS R101, [R101+0x7300] ;  /* 0x0073000065657984 */ /* 0x000e220000000800 */
[----:B------:R-:W-:Y:S04]  /*6c90*/  BSSY B0, `(.L_x_3212) ;  /* 0x0000004000007945 */ /* 0x000fe80003800000 */
[----:B------:R-:W-:Y:S05]  /*6ca0*/  @!P5 BRA `(.L_x_3213) ;  /* 0x000000000008d947 */ /* 0x000fea0003800000 */
[----:B------:R1:W-:Y:S04]  /*6cb0*/  REDG.E.ADD.F32.FTZ.RN.STRONG.GPU desc[UR20][R110.64+-0x1000], R135 ;  /* 0xfff000876e0079a6 */ /* 0x0003e8000c10f394 */
[----:B0-----:R1:W-:Y:S02]  /*6cc0*/  REDG.E.ADD.F32.FTZ.RN.STRONG.GPU desc[UR20][R106.64+-0x1000], R101 ;  /* 0xfff000656a0079a6 */ /* 0x0013e4000c10f394 */
.L_x_3213:
[----:B------:R-:W-:Y:S05]  /*6cd0*/  BSYNC B0 ;  /* 0x0000000000007941 */ /* 0x000fea0003800000 */
.L_x_3212:
[----:B0---4-:R0:W4:Y:S01]  /*6ce0*/  LDS R3, [R102+0x7500] ;  /* 0x0075000066037984 */ /* 0x0111220000000800 */
        /* <DEDUP_REMOVED lines=10> */
[----:B----4-:R0:W-:Y:S02]  /*6d90*/  REDG.E.ADD.F32.FTZ.RN.STRONG.GPU desc[UR20][R106.64+-0xe00], R3 ;  /* 0xfff200036a0079a6 */ /* 0x0101e4000c10f394 */
.L_x_3215:
[----:B------:R-:W-:Y:S05]  /*6da0*/  BSYNC B0 ;  /* 0x0000000000007941 */ /* 0x000fea0003800000 */
.L_x_3214:
[----:B------:R-:W0:Y:S01]  /*6db0*/  LDS R103, [R103+0x7700] ;  /* 0x0077000067677984 */ /* 0x000e220000000800 */
[----:B------:R-:W-:Y:S04]  /*6dc0*/  BSSY B0, `(.L_x_3216) ;  /* 0x0000004000007945 */ /* 0x000fe80003800000 */
[----:B------:R-:W-:Y:S05]  /*6dd0*/  @!P0 BRA `(.L_x_3217) ;  /* 0x0000000000088947 */ /* 0x000fea0003800000 */
[----:B------:R1:W-:Y:S04]  /*6de0*/  REDG.E.ADD.F32.FTZ.RN.STRONG.GPU desc[UR20][R110.64+-0xc00], R133 ;  /* 0xfff400856e0079a6 */ /* 0x0003e8000c10f394 */
[----:B0-----:R1:W-:Y:S02]  /*6df0*/  REDG.E.ADD.F32.FTZ.RN.STRONG.GPU desc[UR20][R106.64+-0xc00], R103 ;  /* 0xfff400676a0079a6 */ /* 0x0013e4000c10f394 */
.L_x_3217:
[----:B------:R-:W-:Y:S05]  /*6e00*/  BSYNC B0 ;  /* 0x0000000000007941 */ /* 0x000fea0003800000 */
.L_x_3216:
[----:B0---4-:R0:W4:Y:S01]  /*6e10*/  LDS R3, [R104+0x7900] ;  /* 0x0079000068037984 */ /* 0x0111220000000800 */
[----:B------:R-:W-:Y:S04]  /*6e20*/  BSSY B0, `(.L_x_3218) ;  /* 0x0000004000007945 */ /* 0x000fe80003800000 */
[----:B------:R-:W-:Y:S05]  /*6e30*/  @!P1 BRA `(.L_x_3219) ;  /* 0x0000000000089947 */ /* 0x000fea0003800000 */
[----:B------:R0:W-:Y:S04]  /*6e40*/  REDG.E.ADD.F32.FTZ.RN.STRONG.GPU desc[UR20][R110.64+-0xa00], R132 ;  /* 0xfff600846e0079a6 */ /* 0x0001e8000c10f394 */
[----:B----4-:R0:W-:Y:S02]  /*6e50*/  REDG.E.ADD.F32.FTZ.RN.STRONG.GPU desc[UR20][R106.64+-0xa00], R3 ;  /* 0xfff600036a0079a6 */ /* 0x0101e4000c10f394 */
.L_x_3219:
[----:B------:R-:W-:Y:S05]  /*6e60*/  BSYNC B0 ;  /* 0x0000000000007941 */ /* 0x000fea0003800000 */
.L_x_3218:
[----:B------:R-:W0:Y:S01]  /*6e70*/  LDS R105, [R105+0x7b00] ;  /* 0x007b000069697984 */ /* 0x000e220000000800 */
[----:B------:R-:W-:Y:S04]  /*6e80*/  BSSY B0, `(.L_x_3220) ;  /* 0x0000004000007945 */ /* 0x000fe80003800000 */
[----:B------:R-:W-:Y:S05]  /*6e90*/  @!P2 BRA `(.L_x_3221) ;  /* 0x000000000008a947 */ /* 0x000fea0003800000 */
[----:B------:R1:W-:Y:S04]  /*6ea0*/  REDG.E.ADD.F32.FTZ.RN.STRONG.GPU desc[UR20][R110.64+-0x800], R129 ;  /* 0xfff800816e0079a6 */ /* 0x0003e8000c10f394 */
[----:B0-----:R1:W-:Y:S02]  /*6eb0*/  REDG.E.ADD.F32.FTZ.RN.STRONG.GPU desc[UR20][R106.64+-0x800], R105 ;  /* 0xfff800696a0079a6 */ /* 0x0013e4000c10f394 */
.L_x_3221:
[----:B------:R-:W-:Y:S05]  /*6ec0*/  BSYNC B0 ;  /* 0x0000000000007941 */ /* 0x000fea0003800000 */
.L_x_3220:
[----:B------:R-:W0:Y:S01]  /*6ed0*/  LDS R119, [R119+0x7d00] ;  /* 0x007d000077777984 */ /* 0x000e220000000800 */
[----:B------:R-:W-:Y:S04]  /*6ee0*/  BSSY B0, `(.L_x_3222) ;  /* 0x0000004000007945 */ /* 0x000fe80003800000 */
[----:B------:R-:W-:Y:S05]  /*6ef0*/  @!P3 BRA `(.L_x_3223) ;  /* 0x000000000008b947 */ /* 0x000fea0003800000 */
[----:B------:R1:W-:Y:S04]  /*6f00*/  REDG.E.ADD.F32.FTZ.RN.STRONG.GPU desc[UR20][R110.64+-0x600], R128 ;  /* 0xfffa00806e0079a6 */ /* 0x0003e8000c10f394 */
[----:B0-----:R1:W-:Y:S02]  /*6f10*/  REDG.E.ADD.F32.FTZ.RN.STRONG.GPU desc[UR20][R106.64+-0x600], R119 ;  /* 0xfffa00776a0079a6 */ /* 0x0013e4000c10f394 */
.L_x_3223:
[----:B------:R-:W-:Y:S05]  /*6f20*/  BSYNC B0 ;  /* 0x0000000000007941 */ /* 0x000fea0003800000 */
.L_x_3222:
[----:B0---4-:R0:W4:Y:S01]  /*6f30*/  LDS R3, [R124+0x7f00] ;  /* 0x007f00007c037984 */ /* 0x0111220000000800 */
[----:B------:R-:W-:Y:S04]  /*6f40*/  BSSY B0, `(.L_x_3224) ;  /* 0x0000004000007945 */ /* 0x000fe80003800000 */
[----:B------:R-:W-:Y:S05]  /*6f50*/  @!P4 BRA `(.L_x_3225) ;  /* 0x000000000008c947 */ /* 0x000fea0003800000 */
[----:B------:R0:W-:Y:S04]  /*6f60*/  REDG.E.ADD.F32.FTZ.RN.STRONG.GPU desc[UR20][R110.64+-0x400], R127 ;  /* 0xfffc007f6e0079a6 */ /* 0x0001e8000c10f394 */
[----:B----4-:R0:W-:Y:S02]  /*6f70*/  REDG.E.ADD.F32.FTZ.RN.STRONG.GPU desc[UR20][R106.64+-0x400], R3 ;  /* 0xfffc00036a0079a6 */ /* 0x0101e4000c10f394 */
.L_x_3225:
[----:B------:R-:W-:Y:S05]  /*6f80*/  BSYNC B0 ;  /* 0x0000000000007941 */ /* 0x000fea0003800000 */
.L_x_3224:
[----:B------:R-:W0:Y:S01]  /*6f90*/  LDS R125, [R125+0x8100] ;  /* 0x008100007d7d7984 */ /* 0x000e220000000800 */
[----:B------:R-:W-:Y:S04]  /*6fa0*/  BSSY B0, `(.L_x_3226) ;  /* 0x0000004000007945 */ /* 0x000fe80003800000 */
[----:B------:R-:W-:Y:S05]  /*6fb0*/  @!P5 BRA `(.L_x_3227) ;  /* 0x000000000008d947 */ /* 0x000fea0003800000 */
[----:B------:R1:W-:Y:S04]  /*6fc0*/  REDG.E.ADD.F32.FTZ.RN.STRONG.GPU desc[UR20][R110.64+-0x200], R126 ;  /* 0xfffe007e6e0079a6 */ /* 0x0003e8000c10f394 */
[----:B0-----:R1:W-:Y:S02]  /*6fd0*/  REDG.E.ADD.F32.FTZ.RN.STRONG.GPU desc[UR20][R106.64+-0x200], R125 ;  /* 0xfffe007d6a0079a6 */ /* 0x0013e4000c10f394 */
.L_x_3227:
[----:B------:R-:W-:Y:S05]  /*6fe0*/  BSYNC B0 ;  /* 0x0000000000007941 */ /* 0x000fea0003800000 */
.L_x_3226:
[----:B------:R-:W4:Y:S04]  /*6ff0*/  LDL.LU R100, [R1+0x8] ;  /* 0x0000080001647983 */ /* 0x000f280000300800 */
[----:B------:R-:W4:Y:S04]  /*7000*/  LDL.LU R102, [R1+0x4] ;  /* 0x0000040001667983 */ /* 0x000f280000300800 */
[----:B-1----:R-:W4:Y:S04]  /*7010*/  LDL.LU R103, [R1] ;  /* 0x0000000001677983 */ /* 0x002f280000300800 */
[----:B------:R-:W4:Y:S04]  /*7020*/  LDL R104, [R1+0x50] ;  /* 0x0000500001687983 */ /* 0x000f280000100800 */
[----:B------:R-:W4:Y:S01]  /*7030*/  LDL.LU R22, [R1+0xc] ;  /* 0x00000c0001167983 */ /* 0x000f220000300800 */
[----:B------:R-:W-:Y:S01]  /*7040*/  ISETP.NE.AND P1, PT, R148, RZ, PT ;  /* 0x000000ff9400720c */ /* 0x000fe20003f25270 */
[----:B------:R-:W-:Y:S01]  /*7050*/  FFMA.FTZ R0, R47, R27, R157 ;  /* 0x0000001b2f007223 */ /* 0x000fe2000001009d */
[----:B--23--:R-:W-:Y:S01]  /*7060*/  FFMA.FTZ R21, R46, R26, R158 ;  /* 0x0000001a2e157223 */ /* 0x00cfe2000001009e */
[----:B0---4-:R-:W0:Y:S01]  /*7070*/  SHFL.DOWN P0, R3, R144, 0x1, 0x1f ;  /* 0x08201f0090037f89 */ /* 0x011e220000000000 */
[----:B------:R-:W-:Y:S01]  /*7080*/  FFMA.FTZ R163, R42, R30, R163 ;  /* 0x0000001e2aa37223 */ /* 0x000fe200000100a3 */
[----:B------:R-:W-:Y:S01]  /*7090*/  FADD.FTZ R75, R0, R75 ;  /* 0x0000004b004b7221 */ /* 0x000fe20000010000 */
[----:B------:R-:W-:Y:S01]  /*70a0*/  FFMA.FTZ R0, R43, R31, R161 ;  /* 0x0000001f2b007223 */ /* 0x000fe200000100a1 */
[----:B------:R-:W1:Y:S01]  /*70b0*/  S2R R105, SR_LANEID ;  /* 0x0000000000697919 */ /* 0x000e620000000000 */
[----:B------:R-:W-:Y:S01]  /*70c0*/  FADD.FTZ R74, R21, R74 ;  /* 0x0000004a154a7221 */ /* 0x000fe20000010000 */
[----:B------:R-:W-:Y:S01]  /*70d0*/  FFMA.FTZ R164, R41, R29, R164 ;  /* 0x0000001d29a47223 */ /* 0x000fe200000100a4 */
[----:B------:R-:W-:Y:S01]  /*70e0*/  FADD.FTZ R79, R0, R79 ;  /* 0x0000004f004f7221 */ /* 0x000fe20000010000 */
[----:B------:R-:W-:Y:S01]  /*70f0*/  FFMA.FTZ R165, R40, R28, R165 ;  /* 0x0000001c28a57223 */ /* 0x000fe200000100a5 */
[----:B------:R-:W-:Y:S01]  /*7100*/  BSSY B0, `(.L_x_3228) ;  /* 0x000003c000007945 */ /* 0x000fe20003800000 */
[----:B------:R-:W-:Y:S01]  /*7110*/  FADD.FTZ R70, R145, R70 ;  /* 0x0000004691467221 */ /* 0x000fe20000010000 */
[----:B------:R-:W-:Y:S01]  /*7120*/  FFMA.FTZ R91, R27, R8, R91 ;  /* 0x000000081b5b7223 */ /* 0x000fe2000001005b */
[----:B------:R-:W-:Y:S01]  /*7130*/  FADD.FTZ R69, R146, R69 ;  /* 0x0000004592457221 */ /* 0x000fe20000010000 */
[----:B------:R-:W-:Y:S01]  /*7140*/  FFMA.FTZ R90, R26, R9, R90 ;  /* 0x000000091a5a7223 */ /* 0x000fe2000001005a */
[----:B-----5:R-:W-:Y:S01]  /*7150*/  FADD.FTZ R68, R155, R68 ;  /* 0x000000449b447221 */ /* 0x020fe20000010000 */
[----:B------:R-:W-:Y:S01]  /*7160*/  FFMA.FTZ R89, R25, R10, R89 ;  /* 0x0000000a19597223 */ /* 0x000fe20000010059 */
[----:B------:R-:W-:Y:S01]  /*7170*/  FFMA.FTZ R88, R24, R11, R88 ;  /* 0x0000000b18587223 */ /* 0x000fe20000010058 */
[----:B------:R-:W-:Y:S01]  /*7180*/  FFMA.FTZ R87, R31, R16, R87 ;  /* 0x000000101f577223 */ /* 0x000fe20000010057 */
[----:B------:R-:W-:Y:S01]  /*7190*/  FFMA.FTZ R86, R30, R17, R86 ;  /* 0x000000111e567223 */ /* 0x000fe20000010056 */
[----:B------:R-:W-:Y:S01]  /*71a0*/  FFMA.FTZ R85, R29, R18, R85 ;  /* 0x000000121d557223 */ /* 0x000fe20000010055 */
[----:B------:R-:W-:Y:S01]  /*71b0*/  FFMA.FTZ R84, R28, R19, R84 ;  /* 0x000000131c547223 */ /* 0x000fe20000010054 */
[----:B------:R-:W-:Y:S01]  /*71c0*/  FADD.FTZ R78, R163, R78 ;  /* 0x0000004ea34e7221 */ /* 0x000fe20000010000 */
[----:B------:R-:W-:Y:S01]  /*71d0*/  FFMA.FTZ R99, R35, R12, R99 ;  /* 0x0000000c23637223 */ /* 0x000fe20000010063 */
[----:B------:R-:W-:Y:S01]  /*71e0*/  FADD.FTZ R77, R164, R77 ;  /* 0x0000004da44d7221 */ /* 0x000fe20000010000 */
[----:B0-----:R-:W-:Y:S01]  /*71f0*/  @P0 FADD R3, R144, R3 ;  /* 0x0000000390030221 */ /* 0x001fe20000000000 */
[----:B------:R-:W-:Y:S01]  /*7200*/  FFMA.FTZ R98, R34, R13, R98 ;  /* 0x0000000d22627223 */ /* 0x000fe20000010062 */
[----:B------:R-:W-:Y:S01]  /*7210*/  FADD.FTZ R76, R165, R76 ;  /* 0x0000004ca54c7221 */ /* 0x000fe20000010000 */
[----:B------:R-:W-:Y:S01]  /*7220*/  FFMA.FTZ R97, R33, R14, R97 ;  /* 0x0000000e21617223 */ /* 0x000fe20000010061 */
[----:B------:R-:W-:Y:S01]  /*7230*/  FFMA.FTZ R96, R32, R15, R96 ;  /* 0x0000000f20607223 */ /* 0x000fe20000010060 */
        /* <DEDUP_REMOVED lines=13> */
[----:B------:R-:W-:Y:S01]  /*7310*/  FFMA.FTZ R0, R37, R33, R100 ;  /* 0x0000002125007223 */ /* 0x000fe20000010064 */
[----:B------:R-:W-:-:S03]  /*7320*/  FFMA.FTZ R21, R38, R34, R102 ;  /* 0x0000002226157223 */ /* 0x000fc60000010066 */
[----:B------:R-:W-:Y:S01]  /*7330*/  FADD.FTZ R81, R0, R81 ;  /* 0x0000005100517221 */ /* 0x000fe20000010000 */
[----:B------:R-:W-:Y:S01]  /*7340*/  FFMA.FTZ R2, R39, R35, R103 ;  /* 0x0000002327027223 */ /* 0x000fe20000010067 */
[----:B------:R-:W-:-:S06]  /*7350*/  FADD.FTZ R82, R21, R82 ;  /* 0x0000005215527221 */ /* 0x000fcc0000010000 */
[----:B------:R0:W-:Y:S01]  /*7360*/  @!P0 STS [R104+0x8404], R101 ;  /* 0x0084046568008388 */ /* 0x0001e20000000800 */
[----:B------:R-:W-:Y:S01]  /*7370*/  FADD.FTZ R83, R2, R83 ;  /* 0x0000005302537221 */ /* 0x000fe20000010000 */
[----:B------:R-:W-:-:S04]  /*7380*/  FFMA.FTZ R3, R36, R32, R22 ;  /* 0x0000002024037223 */ /* 0x000fc80000010016 */
        /* <DEDUP_REMOVED lines=11> */
[----:B------:R-:W0:Y:S04]  /*7440*/  LDS.64 R2, [R118+0x8408] ;  /* 0x0084080076027984 */ /* 0x000e280000000a00 */
[----:B------:R-:W1:Y:S04]  /*7450*/  LDS R21, [R118+0x8410] ;  /* 0x0084100076157984 */ /* 0x000e680000000800 */
[----:B------:R-:W2:Y:S01]  /*7460*/  @P0 LDS R0, [R20+0xa050] ;  /* 0x00a0500014000984 */ /* 0x000ea20000000800 */
[----:B0-----:R-:W-:-:S04]  /*7470*/  FADD.FTZ R2, R101, R2 ;  /* 0x0000000265027221 */ /* 0x001fc80000010000 */
[----:B------:R-:W-:-:S04]  /*7480*/  FADD.FTZ R2, R3, R2 ;  /* 0x0000000203027221 */ /* 0x000fc80000010000 */
[----:B-1----:R-:W-:-:S04]  /*7490*/  FADD.FTZ R101, R2, R21 ;  /* 0x0000001502657221 */ /* 0x002fc80000010000 */
[----:B--2---:R-:W-:-:S05]  /*74a0*/  @P0 FADD.FTZ R101, R101, R0 ;  /* 0x0000000065650221 */ /* 0x004fca0000010000 */
[----:B------:R0:W-:Y:S02]  /*74b0*/  STS [R20+0xa050], R101 ;  /* 0x00a0506514007388 */ /* 0x0001e40000000800 */
.L_x_3229:
[----:B------:R-:W-:Y:S05]  /*74c0*/  BSYNC B0 ;  /* 0x0000000000007941 */ /* 0x000fea0003800000 */
.L_x_3228:
[----:B------:R-:W-:Y:S02]  /*74d0*/  UIADD3 UR7, UR7, 0x1, URZ ;  /* 0x0000000107077890 */ /* 0x000fe4000fffe03f */
[----:B------:R-:W-:Y:S02]  /*74e0*/  UIADD3 UR8, UP1, UR8, 0x1, URZ ;  /* 0x0000000108087890 */ /* 0x000fe4000ff3e03f */
[----:B------:R-:W-:Y:S02]  /*74f0*/  UISETP.GE.AND UP0, UPT, UR7, UR53, UPT ;  /* 0x000000350700728c */ /* 0x000fe4000bf06270 */
[----:B------:R-:W-:-:S04]  /*7500*/  UIADD3.X UR9, URZ, UR9, URZ, UP1, !UPT ;  /* 0x000000093f097290 */ /* 0x000fc80008ffe43f */
[----:B------:R-:W-:-:S13]  /*7510*/  PLOP3.LUT P0, PT, PT, PT, UP0, 0x80, 0x0 ;  /* 0x000000000000781c */ /* 0x000fda0003f0f008 */
[----:B------:R-:W-:Y:S05]  /*7520*/  @!P0 BRA `(.L_x_3230) ;  /* 0xffffffc000908947 */ /* 0x000fea000383ffff */
.L_x_3186:
[----:B------:R-:W2:Y:S01]  /*7530*/  LDL.LU R29, [R1+0x48] ;  /* 0x00004800011d7983 */ /* 0x000ea20000300800 */
[----:B------:R-:W-:Y:S02]  /*7540*/  MOV R2, UR15 ;  /* 0x0000000f00027c02 */ /* 0x000fe40008000f00 */
[----:B------:R-:W-:Y:S01]  /*7550*/  MOV R3, UR16 ;  /* 0x0000001000037c02 */ /* 0x000fe20008000f00 */
[----:B------:R-:W3:Y:S01]  /*7560*/  LDL.LU R32, [R1+0x4c] ;  /* 0x00004c0001207983 */ /* 0x000ee20000300800 */
[----:B------:R-:W-:Y:S06]  /*7570*/  BAR.SYNC.DEFER_BLOCKING 0x0 ;  /* 0x0000000000007b1d */ /* 0x000fec0000010000 */
[----:B------:R-:W2:Y:S01]  /*7580*/  S2R R28, SR_LANEID ;  /* 0x00000000001c7919 */ /* 0x000ea20000000000 */
[----:B------:R-:W-:-:S02]  /*7590*/  UIADD3 UR7, UR12, -0x1, URZ ;  /* 0xffffffff0c077890 */ /* 0x000fc4000fffe03f */
[----:B------:R-:W-:Y:S01]  /*75a0*/  USHF.R.S32.HI UR34, URZ, 0x1f, UR51 ;  /* 0x0000001f3f227899 */ /* 0x000fe20008011433 */
[----:B------:R-:W-:Y:S01]  /*75b0*/  ULDC.64 UR30, c[0x0][0x388] ;  /* 0x0000e200001e7ab9 */ /* 0x000fe20000000a00 */
[----:B---3--:R-:W-:-:S05]  /*75c0*/  IMAD.WIDE R2, R32, 0x10, R2 ;  /* 0x0000001020027825 */ /* 0x008fca00078e0202 */
[----:B------:R-:W3:Y:S04]  /*75d0*/  LDG.E.128 R4, desc[UR20][R2.64] ;  /* 0x0000001402047981 */ /* 0x000ee8000c1e1d00 */
[----:B------:R-:W4:Y:S04]  /*75e0*/  LDG.E.128 R12, desc[UR20][R2.64+0x200] ;  /* 0x00020014020c7981 */ /* 0x000f28000c1e1d00 */
[----:B------:R-:W5:Y:S04]  /*75f0*/  LDG.E.128 R16, desc[UR20][R2.64+0x400] ;  /* 0x0004001402107981 */ /* 0x000f68000c1e1d00 */
[----:B0-----:R-:W2:Y:S04]  /*7600*/  LDG.E.128 R20, desc[UR20][R2.64+0x600] ;  /* 0x0006001402147981 */ /* 0x001ea8000c1e1d00 */
[----:B---3--:R-:W-:Y:S04]  /*7610*/  STS.128 [R117], R4 ;  /* 0x0000000475007388 */ /* 0x008fe80000000c00 */
[----:B----4-:R-:W-:Y:S04]  /*7620*/  STS.128 [R117+0x200], R12 ;  /* 0x0002000c75007388 */ /* 0x010fe80000000c00 */
[----:B-----5:R-:W-:Y:S04]  /*7630*/  STS.128 [R117+0x400], R16 ;  /* 0x0004001075007388 */ /* 0x020fe80000000c00 */
[----:B--2---:R-:W-:Y:S01]  /*7640*/  STS.128 [R117+0x600], R20 ;  /* 0x0006001475007388 */ /* 0x004fe20000000c00 */
        /* <DEDUP_REMOVED lines=27> */
[----:B------:R-:W-:-:S05]  /*7800*/  @!P5 FMUL.FTZ R8, R27, -1.4426950216293334961 ;  /* 0xbfb8aa3b1b08d820 */ /* 0x000fca0000410000 */
[----:B------:R-:W-:Y:S02]  /*7810*/  @!P6 FMUL.FTZ R12, R12, -1.4426950216293334961 ;  /* 0xbfb8aa3b0c0ce820 */ /* 0x000fe40000410000 */
[----:B------:R-:W1:Y:S08]  /*7820*/  @!P4 MUFU.EX2 R3, R3 ;  /* 0x000000030003c308 */ /* 0x000e700000000800 */
[----:B------:R-:W2:Y:S01]  /*7830*/  @!P3 MUFU.EX2 R2, R2 ;  /* 0x000000020002b308 */ /* 0x000ea20000000800 */
[----:B0-----:R-:W-:-:S07]  /*7840*/  @!P2 FADD.FTZ R0, R0, 1 ;  /* 0x3f8000000000a421 */ /* 0x001fce0000010000 */
[----:B------:R0:W3:Y:S01]  /*7850*/  @!P2 MUFU.RCP R13, R0 ;  /* 0x00000000000da308 */ /* 0x0000e20000001000 */
[----:B-1----:R-:W-:-:S07]  /*7860*/  @!P4 FADD.FTZ R3, R3, 1 ;  /* 0x3f8000000303c421 */ /* 0x002fce0000010000 */
[----:B------:R-:W1:Y:S01]  /*7870*/  @!P4 MUFU.RCP R3, R3 ;  /* 0x000000030003c308 */ /* 0x000e620000001000 */
[----:B--2---:R-:W-:Y:S01]  /*7880*/  @!P3 FADD.FTZ R2, R2, 1 ;  /* 0x3f8000000202b421 */ /* 0x004fe20000010000 */
[----:B0-----:R-:W-:-:S06]  /*7890*/  @!P0 FMUL.FTZ R0, R9, -1.4426950216293334961 ;  /* 0xbfb8aa3b09008820 */ /* 0x001fcc0000410000 */
[----:B------:R0:W2:Y:S01]  /*78a0*/  @!P3 MUFU.RCP R14, R2 ;  /* 0x00000002000eb308 */ /* 0x0000a20000001000 */
[----:B---3--:R-:W-:Y:S01]  /*78b0*/  @!P2 FMUL.FTZ R76, R76, R13 ;  /* 0x0000000d4c4ca220 */ /* 0x008fe20000410000 */
[----:B------:R-:W-:-:S06]  /*78c0*/  FSETP.GTU.FTZ.AND P2, PT, R11, 20, PT ;  /* 0x41a000000b00780b */ /* 0x000fcc0003f5c000 */
[----:B------:R-:W3:Y:S01]  /*78d0*/  @!P5 MUFU.EX2 R8, R8 ;  /* 0x000000080008d308 */ /* 0x000ee20000000800 */
[----:B-1----:R-:W-:Y:S01]  /*78e0*/  @!P4 FMUL.FTZ R78, R78, R3 ;  /* 0x000000034e4ec220 */ /* 0x002fe20000410000 */
[----:B0-----:R-:W-:Y:S01]  /*78f0*/  @!P1 FMUL.FTZ R2, R10, -1.4426950216293334961 ;  /* 0xbfb8aa3b0a029820 */ /* 0x001fe20000410000 */
[----:B------:R-:W-:-:S04]  /*7900*/  FSETP.GTU.FTZ.AND P4, PT, R5, 20, PT ;  /* 0x41a000000500780b */ /* 0x000fc80003f9c000 */
[----:B------:R-:W-:Y:S01]  /*7910*/  @!P2 FMUL.FTZ R3, R11, -1.4426950216293334961 ;  /* 0xbfb8aa3b0b03a820 */ /* 0x000fe20000410000 */
[----:B------:R-:W0:Y:S01]  /*7920*/  @!P0 MUFU.EX2 R0, R0 ;  /* 0x0000000000008308 */ /* 0x000e220000000800 */
[----:B--2---:R-:W-:Y:S01]  /*7930*/  @!P3 FMUL.FTZ R77, R77, R14 ;  /* 0x0000000e4d4db220 */ /* 0x004fe20000410000 */
[----:B------:R-:W-:-:S06]  /*7940*/  FSETP.GTU.FTZ.AND P3, PT, R4, 20, PT ;  /* 0x41a000000400780b */ /* 0x000fcc0003f7c000 */
[----:B------:R-:W1:Y:S01]  /*7950*/  @!P2 MUFU.EX2 R3, R3 ;  /* 0x000000030003a308 */ /* 0x000e620000000800 */
[----:B---3--:R-:W-:Y:S01]  /*7960*/  @!P5 FADD.FTZ R8, R8, 1 ;  /* 0x3f8000000808d421 */ /* 0x008fe20000010000 */
[----:B------:R-:W-:Y:S01]  /*7970*/  USHF.L.U32 UR8, UR7, 0xb, URZ ;  /* 0x0000000b07087899 */ /* 0x000fe2000800063f */
[----:B------:R-:W-:-:S04]  /*7980*/  @!P4 FMUL.FTZ R5, R5, -1.4426950216293334961 ;  /* 0xbfb8aa3b0505c820 */ /* 0x000fc80000410000 */
[----:B------:R-:W-:Y:S01]  /*7990*/  @!P3 FMUL.FTZ R4, R4, -1.4426950216293334961 ;  /* 0xbfb8aa3b0404b820 */ /* 0x000fe20000410000 */
[----:B------:R-:W2:Y:S01]  /*79a0*/  @!P5 MUFU.RCP R8, R8 ;  /* 0x000000080008d308 */ /* 0x000ea20000001000 */
[----:B0-----:R-:W-:-:S07]  /*79b0*/  @!P0 FADD.FTZ R0, R0, 1 ;  /* 0x3f80000000008421 */ /* 0x001fce0000010000 */
[----:B------:R-:W0:Y:S01]  /*79c0*/  @!P6 MUFU.EX2 R12, R12 ;  /* 0x0000000c000ce308 */ /* 0x000e220000000800 */
[----:B-1----:R-:W-:-:S07]  /*79d0*/  @!P2 FADD.FTZ R3, R3, 1 ;  /* 0x3f8000000303a421 */ /* 0x002fce0000010000 */
[----:B------:R1:W3:Y:S01]  /*79e0*/  @!P2 MUFU.RCP R14, R3 ;  /* 0x00000003000ea308 */ /* 0x0002e20000001000 */
[----:B--2---:R-:W-:Y:S01]  /*79f0*/  @!P5 FMUL.FTZ R79, R79, R8 ;  /* 0x000000084f4fd220 */ /* 0x004fe20000410000 */
[----:B------:R-:W-:Y:S01]  /*7a00*/  FSETP.GTU.FTZ.AND P5, PT, R6, 20, PT ;  /* 0x41a000000600780b */ /* 0x000fe20003fbc000 */
[----:B------:R-:W2:Y:S05]  /*7a10*/  LDS.128 R8, [R116] ;  /* 0x0000000074087984 */ /* 0x000eaa0000000c00 */
[----:B------:R-:W4:Y:S01]  /*7a20*/  @!P1 MUFU.EX2 R2, R2 ;  /* 0x0000000200029308 */ /* 0x000f220000000800 */
[----:B0-----:R-:W-:Y:S01]  /*7a30*/  @!P6 FADD.FTZ R12, R12, 1 ;  /* 0x3f8000000c0ce421 */ /* 0x001fe20000010000 */
[----:B-1----:R-:W-:Y:S01]  /*7a40*/  LEA R3, R28, R29, 0x2 ;  /* 0x0000001d1c037211 */ /* 0x002fe200078e10ff */
[----:B------:R-:W-:Y:S01]  /*7a50*/  BAR.SYNC.DEFER_BLOCKING 0x0 ;  /* 0x0000000000007b1d */ /* 0x000fe20000010000 */
[----:B------:R-:W-:-:S02]  /*7a60*/  UIMAD UR28, UR34, UR30, URZ ;  /* 0x0000001e221c72a4 */ /* 0x000fc4000f8e023f */
[----:B------:R-:W-:Y:S01]  /*7a70*/  USHF.R.S32.HI UR9, URZ, 0x1f, UR8 ;  /* 0x0000001f3f097899 */ /* 0x000fe20008011408 */
[----:B------:R-:W-:Y:S01]  /*7a80*/  @!P5 FMUL.FTZ R6, R6, -1.4426950216293334961 ;  /* 0xbfb8aa3b0606d820 */ /* 0x000fe20000410000 */
[----:B---3--:R-:W-:Y:S01]  /*7a90*/  @!P2 FMUL.FTZ R75, R75, R14 ;  /* 0x0000000e4b4ba220 */ /* 0x008fe20000410000 */
[----:B------:R-:W0:Y:S01]  /*7aa0*/  @!P0 MUFU.RCP R0, R0 ;  /* 0x0000000000008308 */ /* 0x000e220000001000 */
[----:B------:R-:W3:Y:S01]  /*7ab0*/  LDL.LU R14, [R1+0x54] ;  /* 0x00005400010e7983 */ /* 0x000ee20000300800 */
[----:B----4-:R-:W-:-:S06]  /*7ac0*/  @!P1 FADD.FTZ R2, R2, 1 ;  /* 0x3f80000002029421 */ /* 0x010fcc0000010000 */
[----:B------:R-:W1:Y:S08]  /*7ad0*/  @!P3 MUFU.EX2 R4, R4 ;  /* 0x000000040004b308 */ /* 0x000e700000000800 */
[----:B------:R-:W4:Y:S01]  /*7ae0*/  @!P6 MUFU.RCP R15, R12 ;  /* 0x0000000c000fe308 */ /* 0x000f220000001000 */
[----:B0-----:R-:W-:-:S07]  /*7af0*/  @!P0 FMUL.FTZ R73, R73, R0 ;  /* 0x0000000049498220 */ /* 0x001fce0000410000 */
[----:B------:R-:W0:Y:S01]  /*7b00*/  @!P1 MUFU.RCP R17, R2 ;  /* 0x0000000200119308 */ /* 0x000e220000001000 */
[----:B--2---:R-:W-:Y:S01]  /*7b10*/  FADD.FTZ R8, R8, UR5 ;  /* 0x0000000508087e21 */ /* 0x004fe20008010000 */
[----:B-1----:R-:W-:Y:S01]  /*7b20*/  @!P3 FADD.FTZ R4, R4, 1 ;  /* 0x3f8000000404b421 */ /* 0x002fe20000010000 */
[----:B------:R-:W-:Y:S01]  /*7b30*/  FADD.FTZ R9, R9, UR5 ;  /* 0x0000000509097e21 */ /* 0x000fe20008010000 */
[----:B------:R-:W-:Y:S01]  /*7b40*/  FADD.FTZ R10, R10, UR5 ;  /* 0x000000050a0a7e21 */ /* 0x000fe20008010000 */
[----:B------:R-:W-:Y:S01]  /*7b50*/  FADD.FTZ R11, R11, UR5 ;  /* 0x000000050b0b7e21 */ /* 0x000fe20008010000 */
[----:B------:R-:W-:Y:S01]  /*7b60*/  FSETP.GTU.FTZ.AND P0, PT, R8, 20, PT ;  /* 0x41a000000800780b */ /* 0x000fe20003f1c000 */
[----:B------:R-:W-:Y:S01]  /*7b70*/  UIMAD UR32, UR51, UR31, UR28 ;  /* 0x0000001f332072a4 */ /* 0x000fe2000f8e021c */
[----:B------:R-:W-:Y:S01]  /*7b80*/  @!P4 MUFU.EX2 R5, R5 ;  /* 0x000000050005c308 */ /* 0x000fe20000000800 */
[----:B----4-:R-:W-:Y:S01]  /*7b90*/  @!P6 FMUL.FTZ R72, R72, R15 ;  /* 0x0000000f4848e220 */ /* 0x010fe20000410000 */
[----:B------:R-:W-:Y:S01]  /*7ba0*/  FSETP.GTU.FTZ.AND P2, PT, R10, 20, PT ;  /* 0x41a000000a00780b */ /* 0x000fe20003f5c000 */
[----:B------:R-:W-:Y:S01]  /*7bb0*/  USHF.R.S32.HI UR35, URZ, 0x1f, UR10 ;  /* 0x0000001f3f237899 */ /* 0x000fe2000801140a */
[----:B------:R-:W-:-:S04]  /*7bc0*/  FSETP.GTU.FTZ.AND P6, PT, R7, 20, PT ;  /* 0x41a000000700780b */ /* 0x000fc80003fdc000 */
[----:B------:R1:W-:Y:S01]  /*7bd0*/  @!P5 MUFU.EX2 R13, R6 ;  /* 0x00000006000dd308 */ /* 0x0003e20000000800 */
[----:B0-----:R-:W-:Y:S01]  /*7be0*/  @!P1 FMUL.FTZ R74, R74, R17 ;  /* 0x000000114a4a9220 */ /* 0x001fe20000410000 */
[----:B------:R-:W-:Y:S01]  /*7bf0*/  FSETP.GTU.FTZ.AND P1, PT, R9, 20, PT ;  /* 0x41a000000900780b */ /* 0x000fe20003f3c000 */
[----:B------:R-:W-:Y:S01]  /*7c00*/  @!P0 FMUL.FTZ R0, R8, -1.4426950216293334961 ;  /* 0xbfb8aa3b08008820 */ /* 0x000fe20000410000 */
[----:B------:R-:W-:Y:S01]  /*7c10*/  UIMAD.WIDE.U32 UR30, UR51, UR30, UR8 ;  /* 0x0000001e331e72a5 */ /* 0x000fe2000f8e0008 */
[----:B------:R-:W-:-:S03]  /*7c20*/  ULDC.64 UR28, c[0x0][0x390] ;  /* 0x0000e400001c7ab9 */ /* 0x000fc60000000a00 */
[----:B------:R-:W0:Y:S01]  /*7c30*/  @!P3 MUFU.RCP R15, R4 ;  /* 0x00000004000fb308 */ /* 0x000e220000001000 */
[----:B------:R-:W-:Y:S01]  /*7c40*/  LEA R8, R3, R118, 0x4 ;  /* 0x0000007603087211 */ /* 0x000fe200078e20ff */
[----:B-1----:R-:W-:-:S04]  /*7c50*/  @!P6 FMUL.FTZ R6, R7, -1.4426950216293334961 ;  /* 0xbfb8aa3b0706e820 */ /* 0x002fc80000410000 */
[----:B------:R-:W-:Y:S01]  /*7c60*/  STS.128 [R8], R96 ;  /* 0x0000006008007388 */ /* 0x000fe20000000c00 */
[----:B------:R-:W-:Y:S01]  /*7c70*/  @!P1 FMUL.FTZ R2, R9, -1.4426950216293334961 ;  /* 0xbfb8aa3b09029820 */ /* 0x000fe20000410000 */
[----:B------:R-:W-:Y:S01]  /*7c80*/  @!P2 FMUL.FTZ R3, R10, -1.4426950216293334961 ;  /* 0xbfb8aa3b0a03a820 */ /* 0x000fe20000410000 */
[----:B------:R-:W-:Y:S01]  /*7c90*/  UIMAD UR33, UR35, UR28, URZ ;  /* 0x0000001c232172a4 */ /* 0x000fe2000f8e023f */
[----:B------:R-:W-:Y:S01]  /*7ca0*/  STS.128 [R8+0x10], R84 ;  /* 0x0000105408007388 */ /* 0x000fe20000000c00 */
[----:B------:R-:W-:Y:S01]  /*7cb0*/  UIADD3 UR31, UR31, UR32, URZ ;  /* 0x000000201f1f7290 */ /* 0x000fe2000fffe03f */
[----:B------:R-:W1:Y:S02]  /*7cc0*/  @!P0 MUFU.EX2 R0, R0 ;  /* 0x0000000000008308 */ /* 0x000e640000000800 */
[----:B------:R-:W-:Y:S01]  /*7cd0*/  STS.128 [R8+0x20], R88 ;  /* 0x0000205808007388 */ /* 0x000fe20000000c00 */
[----:B0-----:R-:W-:-:S03]  /*7ce0*/  @!P3 FMUL.FTZ R68, R68, R15 ;  /* 0x0000000f4444b220 */ /* 0x001fc60000410000 */
[----:B------:R-:W-:Y:S01]  /*7cf0*/  STS.128 [R8+0x30], R92 ;  /* 0x0000305c08007388 */ /* 0x000fe20000000c00 */
[----:B------:R-:W-:-:S03]  /*7d00*/  NOP ;  /* 0x0000000000007918 */ /* 0x000fc60000000000 */
[----:B------:R-:W0:Y:S01]  /*7d10*/  LDS.128 R16, [R117] ;  /* 0x0000000075107984 */ /* 0x000e220000000c00 */
[C---:B------:R-:W-:Y:S01]  /*7d20*/  FSETP.GTU.FTZ.AND P3, PT, R11.reuse, 20, PT ;  /* 0x41a000000b00780b */ /* 0x040fe20003f7c000 */
[----:B------:R-:W-:Y:S02]  /*7d30*/  @!P6 MUFU.EX2 R7, R6 ;  /* 0x000000060007e308 */ /* 0x000fe40000000800 */
[----:B------:R-:W2:Y:S04]  /*7d40*/  LDS.128 R20, [R117+0x200] ;  /* 0x0002000075147984 */ /* 0x000ea80000000c00 */
[----:B------:R-:W4:Y:S04]  /*7d50*/  LDS.128 R24, [R117+0x400] ;  /* 0x0004000075187984 */ /* 0x000f280000000c00 */
[----:B------:R-:W5:Y:S01]  /*7d60*/  LDS.128 R28, [R117+0x600] ;  /* 0x00060000751c7984 */ /* 0x000f620000000c00 */
[----:B------:R-:W1:Y:S01]  /*7d70*/  @!P1 MUFU.EX2 R2, R2 ;  /* 0x0000000200029308 */ /* 0x000e620000000800 */
[----:B------:R-:W-:Y:S01]  /*7d80*/  UIMAD UR33, UR10, UR29, UR33 ;  /* 0x0000001d0a2172a4 */ /* 0x000fe2000f8e0221 */
[----:B------:R-:W-:Y:S01]  /*7d90*/  @!P3 FMUL.FTZ R4, R11, -1.4426950216293334961 ;  /* 0xbfb8aa3b0b04b820 */ /* 0x000fe20000410000 */
[----:B------:R-:W-:-:S03]  /*7da0*/  UIMAD.WIDE.U32 UR28, UR10, UR28, UR30 ;  /* 0x0000001c0a1c72a5 */ /* 0x000fc6000f8e001e */
[----:B------:R-:W-:Y:S02]  /*7db0*/  ULDC.64 UR30, c[0x0][0x3e0] ;  /* 0x0000f800001e7ab9 */ /* 0x000fe40000000a00 */
[----:B------:R-:W0:Y:S01]  /*7dc0*/  @!P2 MUFU.EX2 R3, R3 ;  /* 0x000000030003a308 */ /* 0x000e220000000800 */
[----:B------:R-:W-:Y:S02]  /*7dd0*/  UIADD3 UR29, UR29, UR33, URZ ;  /* 0x000000211d1d7290 */ /* 0x000fe4000fffe03f */
[----:B------:R-:W-:Y:S01]  /*7de0*/  ULEA UR30, UP0, UR28, UR30, 0x2 ;  /* 0x0000001e1c1e7291 */ /* 0x000fe2000f80103f */
[----:B------:R-:W-:-:S04]  /*7df0*/  @!P4 FADD.FTZ R5, R5, 1 ;  /* 0x3f8000000505c421 */ /* 0x000fc80000010000 */
[----:B------:R0:W2:Y:S01]  /*7e00*/  @!P3 MUFU.EX2 R6, R4 ;  /* 0x000000040006b308 */ /* 0x0000a20000000800 */
[----:B------:R-:W-:Y:S01]  /*7e10*/  ULEA.HI.X UR31, UR28, UR31, UR29, 0x2, UP0 ;  /* 0x0000001f1c1f7291 */ /* 0x000fe200080f141d */
[----:B-1----:R-:W-:-:S06]  /*7e20*/  @!P0 FADD.FTZ R0, R0, 1 ;  /* 0x3f80000000008421 */ /* 0x002fcc0000010000 */
[----:B------:R1:W-:Y:S01]  /*7e30*/  @!P4 MUFU.RCP R10, R5 ;  /* 0x00000005000ac308 */ /* 0x0003e20000001000 */
[----:B0-----:R-:W-:Y:S01]  /*7e40*/  @!P1 FADD.FTZ R4, R2, 1 ;  /* 0x3f80000002049421 */ /* 0x001fe20000010000 */
[----:B------:R-:W-:Y:S01]  /*7e50*/  MOV R2, UR30 ;  /* 0x0000001e00027c02 */ /* 0x000fe20008000f00 */
[----:B-1----:R-:W-:Y:S01]  /*7e60*/  @!P2 FADD.FTZ R5, R3, 1 ;  /* 0x3f8000000305a421 */ /* 0x002fe20000010000 */
[----:B------:R-:W-:-:S04]  /*7e70*/  MOV R3, UR31 ;  /* 0x0000001f00037c02 */ /* 0x000fc80008000f00 */
[----:B------:R-:W0:Y:S01]  /*7e80*/  @!P0 MUFU.RCP R9, R0 ;  /* 0x0000000000098308 */ /* 0x000e220000001000 */
[----:B--2---:R-:W-:Y:S01]  /*7e90*/  @!P3 FADD.FTZ R6, R6, 1 ;  /* 0x3f8000000606b421 */ /* 0x004fe20000010000 */
[----:B------:R-:W-:Y:S01]  /*7ea0*/  @!P5 FADD.FTZ R13, R13, 1 ;  /* 0x3f8000000d0dd421 */ /* 0x000fe20000010000 */
[----:B------:R-:W-:Y:S01]  /*7eb0*/  @!P6 FADD.FTZ R7, R7, 1 ;  /* 0x3f8000000707e421 */ /* 0x000fe20000010000 */
[----:B------:R-:W-:Y:S01]  /*7ec0*/  IMAD.WIDE R2, R32, 0x10, R2 ;  /* 0x0000001020027825 */ /* 0x000fe200078e0202 */
[----:B------:R-:W-:-:S03]  /*7ed0*/  ULDC.64 UR30, c[0x0][0x3a8] ;  /* 0x0000ea00001e7ab9 */ /* 0x000fc60000000a00 */
[----:B------:R-:W1:Y:S01]  /*7ee0*/  @!P1 MUFU.RCP R4, R4 ;  /* 0x0000000400049308 */ /* 0x000e620000001000 */
[----:B------:R-:W-:Y:S04]  /*7ef0*/  STG.E.128 desc[UR20][R2.64], R16 ;  /* 0x0000001002007986 */ /* 0x000fe8000c101d14 */
[----:B------:R-:W-:Y:S03]  /*7f00*/  STG.E.128 desc[UR20][R2.64+0x200], R20 ;  /* 0x0002001402007986 */ /* 0x000fe6000c101d14 */
[----:B------:R-:W2:Y:S01]  /*7f10*/  @!P2 MUFU.RCP R5, R5 ;  /* 0x000000050005a308 */ /* 0x000ea20000001000 */
[----:B----4-:R-:W-:Y:S04]  /*7f20*/  STG.E.128 desc[UR20][R2.64+0x400], R24 ;  /* 0x0004001802007986 */ /* 0x010fe8000c101d14 */
[----:B-----5:R4:W-:Y:S01]  /*7f30*/  STG.E.128 desc[UR20][R2.64+0x600], R28 ;  /* 0x0006001c02007986 */ /* 0x0209e2000c101d14 */
[----:B------:R-:W-:Y:S06]  /*7f40*/  BAR.SYNC.DEFER_BLOCKING 0x0 ;  /* 0x0000000000007b1d */ /* 0x000fec0000010000 */
[----:B------:R-:W5:Y:S01]  /*7f50*/  @!P3 MUFU.RCP R6, R6 ;  /* 0x000000060006b308 */ /* 0x000f620000001000 */
[----:B0-----:R-:W-:Y:S01]  /*7f60*/  @!P0 FMUL.FTZ R80, R80, R9 ;  /* 0x0000000950508220 */ /* 0x001fe20000410000 */
[----:B-1----:R-:W-:Y:S01]  /*7f70*/  @!P1 FMUL.FTZ R81, R81, R4 ;  /* 0x0000000451519220 */ /* 0x002fe20000410000 */
[----:B--2---:R-:W-:-:S05]  /*7f80*/  @!P2 FMUL.FTZ R82, R82, R5 ;  /* 0x000000055252a220 */ /* 0x004fca0000410000 */
[----:B------:R-:W0:Y:S08]  /*7f90*/  @!P5 MUFU.RCP R13, R13 ;  /* 0x0000000d000dd308 */ /* 0x000e300000001000 */
[----:B------:R-:W1:Y:S01]  /*7fa0*/  @!P6 MUFU.RCP R12, R7 ;  /* 0x00000007000ce308 */ /* 0x000e620000001000 */
[----:B-----5:R-:W-:Y:S01]  /*7fb0*/  @!P3 FMUL.FTZ R83, R83, R6 ;  /* 0x000000065353b220 */ /* 0x020fe20000410000 */
[----:B------:R-:W-:Y:S04]  /*7fc0*/  STS.128 [R8+0x10], R76 ;  /* 0x0000104c08007388 */ /* 0x000fe80000000c00 */
[----:B------:R2:W-:Y:S01]  /*7fd0*/  STS.128 [R8], R80 ;  /* 0x0000005008007388 */ /* 0x0005e20000000c00 */
[----:B------:R-:W-:Y:S01]  /*7fe0*/  @!P4 FMUL.FTZ R69, R69, R10 ;  /* 0x0000000a4545c220 */ /* 0x000fe20000410000 */
[----:B0-----:R-:W-:-:S02]  /*7ff0*/  @!P5 FMUL.FTZ R70, R70, R13 ;  /* 0x0000000d4646d220 */ /* 0x001fc40000410000 */
[----:B------:R0:W-:Y:S01]  /*8000*/  STS.128 [R8+0x20], R72 ;  /* 0x0000204808007388 */ /* 0x0001e20000000c00 */
[----:B-1----:R-:W-:-:S05]  /*8010*/  @!P6 FMUL.FTZ R71, R71, R12 ;  /* 0x0000000c4747e220 */ /* 0x002fca0000410000 */
[----:B------:R1:W-:Y:S01]  /*8020*/  STS.128 [R8+0x30], R68 ;  /* 0x0000304408007388 */ /* 0x0003e20000000c00 */
[----:B------:R-:W-:-:S03]  /*8030*/  NOP ;  /* 0x0000000000007918 */ /* 0x000fc60000000000 */
[----:B------:R-:W-:Y:S01]  /*8040*/  LDS.128 R16, [R117+0x400] ;  /* 0x0004000075107984 */ /* 0x000fe20000000c00 */
[----:B------:R-:W-:-:S03]  /*8050*/  UIMAD UR28, UR34, UR30, URZ ;  /* 0x0000001e221c72a4 */ /* 0x000fc6000f8e023f */
        /* <DEDUP_REMOVED lines=12> */
[----:B----4-:R-:W-:-:S04]  /*8120*/  MOV R2, UR9 ;  /* 0x0000000900027c02 */ /* 0x010fc80008000f00 */
[----:B------:R-:W-:Y:S01]  /*8130*/  MOV R3, UR8 ;  /* 0x0000000800037c02 */ /* 0x000fe20008000f00 */
[----:B------:R-:W-:Y:S02]  /*8140*/  UISETP.GT.AND UP0, UPT, UR12, 0x1, UPT ;  /* 0x000000010c00788c */ /* 0x000fe4000bf04270 */
[----:B------:R-:W-:-:S04]  /*8150*/  IMAD.WIDE R2, R32, 0x10, R2 ;  /* 0x0000001020027825 */ /* 0x000fc800078e0202 */
[----:B---3--:R-:W-:Y:S02]  /*8160*/  FADD.FTZ R0, R80, R14 ;  /* 0x0000000e50007221 */ /* 0x008fe40000010000 */
[----:B------:R-:W-:Y:S02]  /*8170*/  LDS.128 R12, [R117+0x200] ;  /* 0x00020000750c7984 */ /* 0x000fe40000000c00 */
[----:B------:R-:W-:-:S04]  /*8180*/  FADD.FTZ R5, R0, R81 ;  /* 0x0000005100057221 */ /* 0x000fc80000010000 */
[----:B------:R-:W-:Y:S02]  /*8190*/  FADD.FTZ R0, R5, R82 ;  /* 0x0000005205007221 */ /* 0x000fe40000010000 */
[----:B------:R-:W3:Y:S02]  /*81a0*/  LDS.128 R4, [R117] ;  /* 0x0000000075047984 */ /* 0x000ee40000000c00 */
[----:B--2---:R-:W-:-:S04]  /*81b0*/  FADD.FTZ R83, R0, R83 ;  /* 0x0000005300537221 */ /* 0x004fc80000010000 */
[----:B------:R-:W-:-:S04]  /*81c0*/  FADD.FTZ R76, R83, R76 ;  /* 0x0000004c534c7221 */ /* 0x000fc80000010000 */
[----:B------:R-:W-:-:S04]  /*81d0*/  FADD.FTZ R77, R76, R77 ;  /* 0x0000004d4c4d7221 */ /* 0x000fc80000010000 */
[----:B------:R-:W-:-:S04]  /*81e0*/  FADD.FTZ R78, R77, R78 ;  /* 0x0000004e4d4e7221 */ /* 0x000fc80000010000 */
        /* <DEDUP_REMOVED lines=8> */
[----:B------:R-:W-:Y:S01]  /*8270*/  FADD.FTZ R0, R70, R71 ;  /* 0x0000004746007221 */ /* 0x000fe20000010000 */
[----:B---3--:R0:W-:Y:S04]  /*8280*/  STG.E.128 desc[UR20][R2.64], R4 ;  /* 0x0000000402007986 */ /* 0x0081e8000c101d14 */
[----:B------:R0:W-:Y:S04]  /*8290*/  STG.E.128 desc[UR20][R2.64+0x200], R12 ;  /* 0x0002000c02007986 */ /* 0x0001e8000c101d14 */
        /* <DEDUP_REMOVED lines=8> */
[----:B------:R-:W-:Y:S02]  /*8320*/  UIADD3 UR15, UP1, UR15, -0x2000, URZ ;  /* 0xffffe0000f0f7890 */ /* 0x000fe4000ff3e03f */
[----:B------:R-:W-:Y:S02]  /*8330*/  UIADD3 UR6, UR6, 0x1, URZ ;  /* 0x0000000106067890 */ /* 0x000fe4000fffe03f */
[----:B------:R-:W-:-:S02]  /*8340*/  UIADD3.X UR48, UR48, -0x1, URZ, UP2, !UPT ;  /* 0xffffffff30307890 */ /* 0x000fc400097fe43f */
[----:B------:R-:W-:Y:S02]  /*8350*/  UIADD3.X UR50, UR50, -0x1, URZ, UP3, !UPT ;  /* 0xffffffff32327890 */ /* 0x000fe40009ffe43f */
[----:B------:R-:W-:Y:S02]  /*8360*/  UIADD3.X UR14, UR14, -0x1, URZ, UP4, !UPT ;  /* 0xffffffff0e0e7890 */ /* 0x000fe4000a7fe43f */
[----:B------:R-:W-:Y:S02]  /*8370*/  UIADD3.X UR18, UR18, -0x1, URZ, UP5, !UPT ;  /* 0xffffffff12127890 */ /* 0x000fe4000affe43f */
[----:B------:R-:W-:Y:S01]  /*8380*/  UIADD3.X UR16, UR16, -0x1, URZ, UP1, !UPT ;  /* 0xffffffff10107890 */ /* 0x000fe20008ffe43f */
[----:B------:R-:W-:Y:S01]  /*8390*/  UMOV UR12, UR7 ;  /* 0x00000007000c7c82 */ /* 0x000fe20008000000 */
[----:B0-----:R-:W-:Y:S10]  /*83a0*/  @P0 BRA `(.L_x_3231) ;  /* 0xffffff8800000947 */ /* 0x001ff4000383ffff */
.L_x_3153:
        /* <DEDUP_REMOVED lines=41> */
.L_x_3233:
[----:B------:R-:W-:Y:S05]  /*8640*/  BSYNC B0 ;  /* 0x0000000000007941 */ /* 0x000fea0003800000 */
.L_x_3232:
        /* <DEDUP_REMOVED lines=44> */
.L_x_3235:
[----:B01----:R-:W0:Y:S02]  /*8910*/  S2R R7, SR_TID.X ;  /* 0x0000000000077919 */ /* 0x003e240000002100 */
.L_x_3236:
[----:B------:R-:W-:Y:S05]  /*8920*/  BSYNC B0 ;  /* 0x0000000000007941 */ /* 0x000fea0003800000 */
.L_x_3234:
        /* <DEDUP_REMOVED lines=15> */
.L_x_3237:
        /* <DEDUP_REMOVED lines=18> */
.L_x_3190:
[----:B------:R-:W-:Y:S01]  /*8b40*/  HFMA2.MMA R110, -RZ, RZ, 0, 5.9604644775390625e-08 ;  /* 0x00000001ff6e7435 */ /* 0x000fe200000001ff */
[----:B------:R-:W-:Y:S02]  /*8b50*/  MOV R113, R106 ;  /* 0x0000006a00717202 */ /* 0x000fe40000000f00 */
[----:B------:R-:W-:Y:S02]  /*8b60*/  MOV R109, RZ ;  /* 0x000000ff006d7202 */ /* 0x000fe40000000f00 */
[----:B------:R-:W-:-:S07]  /*8b70*/  MOV R108, 0xffffffff ;  /* 0xffffffff006c7802 */ /* 0x000fce0000000f00 */
[----:B--2--5:R-:W-:Y:S05]  /*8b80*/  WARPSYNC.COLLECTIVE R108, `(.L_x_3238) ;  /* 0x000000006c087348 */ /* 0x024fea0003c00000 */
[----:B------:R0:W1:Y:S02]  /*8b90*/  SHFL.UP P3, R114, R113, R110, R109 ;  /* 0x0400006e71727389 */ /* 0x000064000006006d */
[----:B012--5:R-:W-:Y:S01]  /*8ba0*/  ENDCOLLECTIVE ;  /* 0x000000000000791b */ /* 0x027fe20003800000 */
.L_x_3238:
[----:B------:R-:W-:Y:S02]  /*8bb0*/  MOV R113, R107 ;  /* 0x0000006b00717202 */ /* 0x000fe40000000f00 */
[----:B------:R-:W-:-:S07]  /*8bc0*/  MOV R111, R114 ;  /* 0x00000072006f7202 */ /* 0x000fce0000000f00 */
[----:B------:R-:W-:Y:S05]  /*8bd0*/  WARPSYNC.COLLECTIVE R108, `(.L_x_3239) ;  /* 0x000000006c087348 */ /* 0x000fea0003c00000 */
[----:B------:R0:W1:Y:S02]  /*8be0*/  SHFL.UP P3, R114, R113, R110, R109 ;  /* 0x0400006e71727389 */ /* 0x000064000006006d */
[----:B01----:R-:W-:Y:S01]  /*8bf0*/  ENDCOLLECTIVE ;  /* 0x000000000000791b */ /* 0x003fe20003800000 */
.L_x_3239:
        /* <DEDUP_REMOVED lines=10> */
.L_x_3240:
[----:B------:R-:W-:Y:S02]  /*8ca0*/  MOV R113, R107 ;  /* 0x0000006b00717202 */ /* 0x000fe40000000f00 */
[----:B------:R-:W-:-:S07]  /*8cb0*/  MOV R111, R114 ;  /* 0x00000072006f7202 */ /* 0x000fce0000000f00 */
[----:B------:R-:W-:Y:S05]  /*8cc0*/  WARPSYNC.COLLECTIVE R108, `(.L_x_3241) ;  /* 0x000000006c087348 */ /* 0x000fea0003c00000 */
[----:B------:R0:W1:Y:S02]  /*8cd0*/  SHFL.UP P3, R114, R113, R110, R109 ;  /* 0x0400006e71727389 */ /* 0x000064000006006d */
[----:B01----:R-:W-:Y:S01]  /*8ce0*/  ENDCOLLECTIVE ;  /* 0x000000000000791b */ /* 0x003fe20003800000 */
.L_x_3241:
        /* <DEDUP_REMOVED lines=10> */
.L_x_3242:
[----:B------:R-:W-:Y:S02]  /*8d90*/  MOV R113, R107 ;  /* 0x0000006b00717202 */ /* 0x000fe40000000f00 */
[----:B------:R-:W-:-:S07]  /*8da0*/  MOV R111, R114 ;  /* 0x00000072006f7202 */ /* 0x000fce0000000f00 */
[----:B------:R-:W-:Y:S05]  /*8db0*/  WARPSYNC.COLLECTIVE R108, `(.L_x_3243) ;  /* 0x000000006c087348 */ /* 0x000fea0003c00000 */
[----:B------:R0:W1:Y:S02]  /*8dc0*/  SHFL.UP P3, R114, R113, R110, R109 ;  /* 0x0400006e71727389 */ /* 0x000064000006006d */
[----:B01----:R-:W-:Y:S01]  /*8dd0*/  ENDCOLLECTIVE ;  /* 0x000000000000791b */ /* 0x003fe20003800000 */
.L_x_3243:
        /* <DEDUP_REMOVED lines=10> */
.L_x_3244:
[----:B------:R-:W-:Y:S02]  /*8e80*/  MOV R113, R107 ;  /* 0x0000006b00717202 */ /* 0x000fe40000000f00 */
[----:B------:R-:W-:-:S07]  /*8e90*/  MOV R111, R114 ;  /* 0x00000072006f7202 */ /* 0x000fce0000000f00 */
[----:B------:R-:W-:Y:S05]  /*8ea0*/  WARPSYNC.COLLECTIVE R108, `(.L_x_3245) ;  /* 0x000000006c087348 */ /* 0x000fea0003c00000 */
[----:B------:R0:W1:Y:S02]  /*8eb0*/  SHFL.UP P3, R114, R113, R110, R109 ;  /* 0x0400006e71727389 */ /* 0x000064000006006d */
[----:B01----:R-:W-:Y:S01]  /*8ec0*/  ENDCOLLECTIVE ;  /* 0x000000000000791b */ /* 0x003fe20003800000 */
.L_x_3245:
        /* <DEDUP_REMOVED lines=10> */
.L_x_3246:
[----:B------:R-:W-:Y:S02]  /*8f70*/  MOV R113, R107 ;  /* 0x0000006b00717202 */ /* 0x000fe40000000f00 */
[----:B------:R-:W-:-:S07]  /*8f80*/  MOV R111, R114 ;  /* 0x00000072006f7202 */ /* 0x000fce0000000f00 */
[----:B------:R-:W-:Y:S05]  /*8f90*/  WARPSYNC.COLLECTIVE R108, `(.L_x_3247) ;  /* 0x000000006c087348 */ /* 0x000fea0003c00000 */
[----:B------:R0:W1:Y:S02]  /*8fa0*/  SHFL.UP P3, R114, R113, R110, R109 ;  /* 0x0400006e71727389 */ /* 0x000064000006006d */
[----:B01----:R-:W-:Y:S01]  /*8fb0*/  ENDCOLLECTIVE ;  /* 0x000000000000791b */ /* 0x003fe20003800000 */
.L_x_3247:
[----:B------:R-:W-:Y:S01]  /*8fc0*/  MOV R108, R114 ;  /* 0x00000072006c7202 */ /* 0x000fe20000000f00 */
[----:B------:R-:W-:Y:S06]  /*8fd0*/  BRA `(.L_x_3248) ;  /* 0xffffffb8003c7947 */ /* 0x000fec000383ffff */
.L_x_3191:
        /* <DEDUP_REMOVED lines=8> */
.L_x_3250:
[----:B------:R-:W-:Y:S05]  /*9060*/  BSYNC B0 ;  /* 0x0000000000007941 */ /* 0x000fea0003800000 */
.L_x_3249:
[----:B------:R-:W-:Y:S05]  /*9070*/  BRA `(.L_x_3251) ;  /* 0xffffffb800287947 */ /* 0x000fea000383ffff */
.L_x_3192:
        /* <DEDUP_REMOVED lines=8> */
.L_x_3253:
[----:B------:R-:W-:Y:S05]  /*9100*/  BSYNC B0 ;  /* 0x0000000000007941 */ /* 0x000fea0003800000 */
.L_x_3252:
[----:B------:R-:W-:Y:S05]  /*9110*/  BRA `(.L_x_3254) ;  /* 0xffffffb800087947 */ /* 0x000fea000383ffff */
.L_x_3193:
        /* <DEDUP_REMOVED lines=8> */
.L_x_3256:
[----:B------:R-:W-:Y:S05]  /*91a0*/  BSYNC B0 ;  /* 0x0000000000007941 */ /* 0x000fea0003800000 */
.L_x_3255:
        /* <DEDUP_REMOVED lines=9> */
.L_x_3257:
[----:B------:R-:W-:Y:S01]  /*9240*/  HFMA2.MMA R110, -RZ, RZ, 0, 0 ;  /* 0x00000000ff6e7435 */ /* 0x000fe200000001ff */
[----:B------:R-:W-:-:S10]  /*9250*/  MOV R109, R130 ;  /* 0x00000082006d7202 */ /* 0x000fd40000000f00 */
[----:B------:R-:W-:Y:S05]  /*9260*/  WARPSYNC.COLLECTIVE R108, `(.L_x_3258) ;  /* 0x000000006c087348 */ /* 0x000fea0003c00000 */
[----:B------:R0:W1:Y:S02]  /*9270*/  SHFL.IDX P3, R159, R109, R110, R111 ;  /* 0x0000006e6d9f7389 */ /* 0x000064000006006f */
[----:B01----:R-:W-:Y:S01]  /*9280*/  ENDCOLLECTIVE ;  /* 0x000000000000791b */ /* 0x003fe20003800000 */
.L_x_3258:
[----:B------:R-:W-:Y:S02]  /*9290*/  MOV R107, R114 ;  /* 0x00000072006b7202 */ /* 0x000fe40000000f00 */
[----:B------:R-:W-:Y:S02]  /*92a0*/  MOV R109, R131 ;  /* 0x00000083006d7202 */ /* 0x000fe40000000f00 */
[----:B------:R-:W-:-:S07]  /*92b0*/  MOV R130, R159 ;  /* 0x0000009f00827202 */ /* 0x000fce0000000f00 */
[----:B------:R-:W-:Y:S05]  /*92c0*/  WARPSYNC.COLLECTIVE R108, `(.L_x_3259) ;  /* 0x000000006c087348 */ /* 0x000fea0003c00000 */
[----:B------:R0:W1:Y:S02]  /*92d0*/  SHFL.IDX P3, R159, R109, R110, R111 ;  /* 0x0000006e6d9f7389 */ /* 0x000064000006006f */
[----:B01----:R-:W-:Y:S01]  /*92e0*/  ENDCOLLECTIVE ;  /* 0x000000000000791b */ /* 0x003fe20003800000 */
.L_x_3259:
[----:B------:R-:W-:Y:S01]  /*92f0*/  MOV R131, R159 ;  /* 0x0000009f00837202 */ /* 0x000fe20000000f00 */
[----:B------:R-:W-:Y:S06]  /*9300*/  BRA `(.L_x_3260) ;  /* 0xffffffb400a47947 */ /* 0x000fec000383ffff */
.L_x_3195:
[----:B------:R-:W-:Y:S01]  /*9310*/  HFMA2.MMA R110, -RZ, RZ, 0, 5.9604644775390625e-08 ;  /* 0x00000001ff6e7435 */ /* 0x000fe200000001ff */
[----:B------:R-:W-:Y:S02]  /*9320*/  MOV R159, R163 ;  /* 0x000000a3009f7202 */ /* 0x000fe40000000f00 */
[----:B------:R-:W-:Y:S02]  /*9330*/  MOV R111, 0x1f ;  /* 0x0000001f006f7802 */ /* 0x000fe40000000f00 */
[----:B------:R-:W-:-:S07]  /*9340*/  MOV R108, 0xffffffff ;  /* 0xffffffff006c7802 */ /* 0x000fce0000000f00 */
[----:B------:R-:W-:Y:S05]  /*9350*/  WARPSYNC.COLLECTIVE R108, `(.L_x_3261) ;  /* 0x000000006c087348 */ /* 0x000fea0003c00000 */
[----:B------:R0:W1:Y:S02]  /*9360*/  SHFL.DOWN P6, R109, R159, R110, R111 ;  /* 0x0800006e9f6d7389 */ /* 0x00006400000c006f */
[----:B01----:R-:W-:Y:S01]  /*9370*/  ENDCOLLECTIVE ;  /* 0x000000000000791b */ /* 0x003fe20003800000 */
.L_x_3261:
[----:B------:R-:W-:Y:S02]  /*9380*/  MOV R159, R164 ;  /* 0x000000a4009f7202 */ /* 0x000fe40000000f00 */
[----:B------:R-:W-:-:S07]  /*9390*/  MOV R165, R109 ;  /* 0x0000006d00a57202 */ /* 0x000fce0000000f00 */
[----:B------:R-:W-:Y:S05]  /*93a0*/  WARPSYNC.COLLECTIVE R108, `(.L_x_3262) ;  /* 0x000000006c087348 */ /* 0x000fea0003c00000 */
[----:B------:R0:W1:Y:S02]  /*93b0*/  SHFL.DOWN P6, R109, R159, R110, R111 ;  /* 0x0800006e9f6d7389 */ /* 0x00006400000c006f */
[----:B01----:R-:W-:Y:S01]  /*93c0*/  ENDCOLLECTIVE ;  /* 0x000000000000791b */ /* 0x003fe20003800000 */
.L_x_3262:
        /* <DEDUP_REMOVED lines=9> */
.L_x_3263:
[----:B------:R-:W-:Y:S02]  /*9460*/  MOV R159, R164 ;  /* 0x000000a4009f7202 */ /* 0x000fe40000000f00 */
[----:B------:R-:W-:-:S07]  /*9470*/  MOV R165, R109 ;  /* 0x0000006d00a57202 */ /* 0x000fce0000000f00 */
[----:B------:R-:W-:Y:S05]  /*9480*/  WARPSYNC.COLLECTIVE R108, `(.L_x_3264) ;  /* 0x000000006c087348 */ /* 0x000fea0003c00000 */
[----:B------:R0:W1:Y:S02]  /*9490*/  SHFL.DOWN P6, R109, R159, R110, R111 ;  /* 0x0800006e9f6d7389 */ /* 0x00006400000c006f */
[----:B01----:R-:W-:Y:S01]  /*94a0*/  ENDCOLLECTIVE ;  /* 0x000000000000791b */ /* 0x003fe20003800000 */
.L_x_3264:
        /* <DEDUP_REMOVED lines=9> */
.L_x_3265:
[----:B------:R-:W-:Y:S02]  /*9540*/  MOV R159, R164 ;  /* 0x000000a4009f7202 */ /* 0x000fe40000000f00 */
[----:B------:R-:W-:-:S07]  /*9550*/  MOV R165, R109 ;  /* 0x0000006d00a57202 */ /* 0x000fce0000000f00 */
[----:B------:R-:W-:Y:S05]  /*9560*/  WARPSYNC.COLLECTIVE R108, `(.L_x_3266) ;  /* 0x000000006c087348 */ /* 0x000fea0003c00000 */
[----:B------:R0:W1:Y:S02]  /*9570*/  SHFL.DOWN P6, R109, R159, R110, R111 ;  /* 0x0800006e9f6d7389 */ /* 0x00006400000c006f */
[----:B01----:R-:W-:Y:S01]  /*9580*/  ENDCOLLECTIVE ;  /* 0x000000000000791b */ /* 0x003fe20003800000 */
.L_x_3266:
        /* <DEDUP_REMOVED lines=9> */
.L_x_3267:
[----:B------:R-:W-:Y:S02]  /*9620*/  MOV R159, R164 ;  /* 0x000000a4009f7202 */ /* 0x000fe40000000f00 */
[----:B------:R-:W-:-:S07]  /*9630*/  MOV R165, R109 ;  /* 0x0000006d00a57202 */ /* 0x000fce0000000f00 */
[----:B------:R-:W-:Y:S05]  /*9640*/  WARPSYNC.COLLECTIVE R108, `(.L_x_3268) ;  /* 0x000000006c087348 */ /* 0x000fea0003c00000 */
[----:B------:R0:W1:Y:S02]  /*9650*/  SHFL.DOWN P6, R109, R159, R110, R111 ;  /* 0x0800006e9f6d7389 */ /* 0x00006400000c006f */
[----:B01----:R-:W-:Y:S01]  /*9660*/  ENDCOLLECTIVE ;  /* 0x000000000000791b */ /* 0x003fe20003800000 */
.L_x_3268:
        /* <DEDUP_REMOVED lines=9> */
.L_x_3269:
[----:B------:R-:W-:Y:S02]  /*9700*/  MOV R159, R164 ;  /* 0x000000a4009f7202 */ /* 0x000fe40000000f00 */
[----:B------:R-:W-:-:S07]  /*9710*/  MOV R165, R109 ;  /* 0x0000006d00a57202 */ /* 0x000fce0000000f00 */
[----:B------:R-:W-:Y:S05]  /*9720*/  WARPSYNC.COLLECTIVE R108, `(.L_x_3270) ;  /* 0x000000006c087348 */ /* 0x000fea0003c00000 */
[----:B------:R0:W1:Y:S02]  /*9730*/  SHFL.DOWN P6, R109, R159, R110, R111 ;  /* 0x0800006e9f6d7389 */ /* 0x00006400000c006f */
[----:B01----:R-:W-:Y:S01]  /*9740*/  ENDCOLLECTIVE ;  /* 0x000000000000791b */ /* 0x003fe20003800000 */
.L_x_3270:
        /* <DEDUP_REMOVED lines=9> */
.L_x_3271:
[----:B------:R-:W-:Y:S02]  /*97e0*/  MOV R109, R164 ;  /* 0x000000a4006d7202 */ /* 0x000fe40000000f00 */
[----:B------:R-:W-:-:S07]  /*97f0*/  MOV R165, R159 ;  /* 0x0000009f00a57202 */ /* 0x000fce0000000f00 */
[----:B------:R-:W-:Y:S05]  /*9800*/  WARPSYNC.COLLECTIVE R108, `(.L_x_3272) ;  /* 0x000000006c087348 */ /* 0x000fea0003c00000 */
[----:B------:R0:W1:Y:S02]  /*9810*/  SHFL.IDX P3, R159, R109, R110, R111 ;  /* 0x0000006e6d9f7389 */ /* 0x000064000006006f */
[----:B01----:R-:W-:Y:S01]  /*9820*/  ENDCOLLECTIVE ;  /* 0x000000000000791b */ /* 0x003fe20003800000 */
.L_x_3272:
[----:B------:R-:W-:Y:S01]  /*9830*/  HFMA2.MMA R110, -RZ, RZ, 0, 5.9604644775390625e-08 ;  /* 0x00000001ff6e7435 */ /* 0x000fe200000001ff */
[----:B------:R0:W-:Y:S02]  /*9840*/  STL [R1+0x44], R159 ;  /* 0x0000449f01007387 */ /* 0x0001e40000100800 */
[----:B0-----:R-:W-:-:S08]  /*9850*/  MOV R159, R163 ;  /* 0x000000a3009f7202 */ /* 0x001fd00000000f00 */
[----:B------:R-:W-:Y:S05]  /*9860*/  WARPSYNC.COLLECTIVE R108, `(.L_x_3273) ;  /* 0x000000006c087348 */ /* 0x000fea0003c00000 */
[----:B------:R0:W1:Y:S02]  /*9870*/  SHFL.DOWN P6, R109, R159, R110, R111 ;  /* 0x0800006e9f6d7389 */ /* 0x00006400000c006f */
[----:B01----:R-:W-:Y:S01]  /*9880*/  ENDCOLLECTIVE ;  /* 0x000000000000791b */ /* 0x003fe20003800000 */
.L_x_3273:
[----:B------:R-:W-:Y:S02]  /*9890*/  MOV R159, R164 ;  /* 0x000000a4009f7202 */ /* 0x000fe40000000f00 */
[----:B------:R-:W-:-:S07]  /*98a0*/  MOV R163, R109 ;  /* 0x0000006d00a37202 */ /* 0x000fce0000000f00 */
[----:B------:R-:W-:Y:S05]  /*98b0*/  WARPSYNC.COLLECTIVE R108, `(.L_x_3274) ;  /* 0x000000006c087348 */ /* 0x000fea0003c00000 */
[----:B------:R0:W1:Y:S02]  /*98c0*/  SHFL.DOWN P6, R109, R159, R110, R111 ;  /* 0x0800006e9f6d7389 */ /* 0x00006400000c006f */
[----:B01----:R-:W-:Y:S01]  /*98d0*/  ENDCOLLECTIVE ;  /* 0x000000000000791b */ /* 0x003fe20003800000 */
.L_x_3274:
[----:B------:R-:W-:Y:S01]  /*98e0*/  HFMA2.MMA R110, -RZ, RZ, 0, 0 ;  /* 0x00000000ff6e7435 */ /* 0x000fe200000001ff */
[----:B------:R0:W-:Y:S02]  /*98f0*/  STL [R1+0x40], R109 ;  /* 0x0000406d01007387 */ /* 0x0001e40000100800 */
[----:B0-----:R-:W-:-:S08]  /*9900*/  MOV R109, R100 ;  /* 0x00000064006d7202 */ /* 0x001fd00000000f00 */
[----:B------:R-:W-:Y:S05]  /*9910*/  WARPSYNC.COLLECTIVE R108, `(.L_x_3275) ;  /* 0x000000006c087348 */ /* 0x000fea0003c00000 */
[----:B------:R0:W1:Y:S02]  /*9920*/  SHFL.IDX P3, R159, R109, R110, R111 ;  /* 0x0000006e6d9f7389 */ /* 0x000064000006006f */
[----:B01----:R-:W-:Y:S01]  /*9930*/  ENDCOLLECTIVE ;  /* 0x000000000000791b */ /* 0x003fe20003800000 */
.L_x_3275:
[----:B------:R-:W-:Y:S02]  /*9940*/  MOV R109, R101 ;  /* 0x00000065006d7202 */ /* 0x000fe40000000f00 */
[----:B------:R-:W-:-:S07]  /*9950*/  MOV R164, R159 ;  /* 0x0000009f00a47202 */ /* 0x000fce0000000f00 */
[----:B------:R-:W-:Y:S05]  /*9960*/  WARPSYNC.COLLECTIVE R108, `(.L_x_3276) ;  /* 0x000000006c087348 */ /* 0x000fea0003c00000 */
[----:B------:R0:W1:Y:S02]  /*9970*/  SHFL.IDX P3, R159, R109, R110, R111 ;  /* 0x0000006e6d9f7389 */ /* 0x000064000006006f */
[----:B01----:R-:W-:Y:S01]  /*9980*/  ENDCOLLECTIVE ;  /* 0x000000000000791b */ /* 0x003fe20003800000 */
.L_x_3276:
[----:B------:R-:W-:Y:S01]  /*9990*/  MOV R109, R159 ;  /* 0x0000009f006d7202 */ /* 0x000fe20000000f00 */
[----:B------:R-:W-:Y:S06]  /*99a0*/  BRA `(.L_x_3277) ;  /* 0xffffffb400e47947 */ /* 0x000fec000383ffff */
.L_x_3278:
        /* <DEDUP_REMOVED lines=13> */
.L_x_10942:


//--------------------- .text._Z25selective_scan_bwd_kernelI32Selective_Scan_bwd_kernel_traitsILi128ELi16ELb1ELb1ELb1ELb1ELb1EffEEv12SSMParamsBwd --------------------------
	.section	.text._Z25selective_scan_bwd_kernelI32Selective_Scan_bwd_kernel_traitsILi128ELi16ELb1ELb1ELb1ELb1ELb1EffEEv12SSMParamsBwd,"ax",@progbits
	.align	128
        .global         _Z25selective_scan_bwd_kernelI32Selective_Scan_bwd_kernel_traitsILi128ELi16ELb1ELb1ELb1ELb1ELb1EffEEv12SSMParamsBwd
        .type           _Z25selective_scan_bwd_kernelI32Selective_Scan_bwd_kernel_traitsILi128ELi16ELb1ELb1ELb1ELb1ELb1EffEEv12SSMParamsBwd,@function
        .size           _Z25selective_scan_bwd_kernelI32Selective_Scan_bwd_kernel_traitsILi128ELi16ELb1ELb1ELb1ELb1ELb1EffEEv12SSMParamsBwd,(.L_x_10943 - _Z25selective_scan_bwd_kernelI32Selective_Scan_bwd_kernel_traitsILi128ELi16ELb1ELb1ELb1ELb1ELb1EffEEv12SSMParamsBwd)
        .other          _Z25selective_scan_bwd_kernelI32Selective_Scan_bwd_kernel_traitsILi128ELi16ELb1ELb1ELb1ELb1ELb1EffEEv12SSMParamsBwd,@"STO_CUDA_ENTRY STV_DEFAULT"
_Z25selective_scan_bwd_kernelI32Selective_Scan_bwd_kernel_traitsILi128ELi16ELb1ELb1ELb1ELb1ELb1EffEEv12SSMParamsBwd:
.text._Z25selective_scan_bwd_kernelI32Selective_Scan_bwd_kernel_traitsILi128ELi16ELb1ELb1ELb1ELb1ELb1EffEEv12SSMParamsBwd:
        /* <DEDUP_REMOVED lines=31> */
[----:B0-----:R-:W-:Y:S02]  /*01f0*/  USHF.R.S32.HI UR4, URZ, 0x1f, UR11 ;  /* 0x0000001f3f047899 */ /* 0x001fe4000801140b */
[----:B------:R-:W-:Y:S01]  /*0200*/  UISETP.NE.U32.AND UP1, UPT, UR28, URZ, UPT ;  /* 0x0000003f1c00728c */ /* 0x000fe2000bf25070 */
[----:B------:R-:W3:Y:S01]  /*0210*/  @P1 LDG.E R4, desc[UR24][R4.64] ;  /* 0x0000001804041981 */ /* 0x000ee2000c1e1900 */
[----:B------:R-:W-:Y:S01]  /*0220*/  IABS R0, R0 ;  /* 0x0000000000007213 */ /* 0x000fe20000000000 */
[----:B------:R-:W-:Y:S02]  /*0230*/  UIMAD UR5, UR4, UR14, URZ ;  /* 0x0000000e040572a4 */ /* 0x000fe4000f8e023f */
[----:B------:R-:W-:Y:S01]  /*0240*/  UISETP.NE.AND.EX UP1, UPT, UR29, URZ, UPT, UP1 ;  /* 0x0000003f1d00728c */ /* 0x000fe2000bf25310 */
[----:B------:R-:W-:Y:S01]  /*0250*/  R2UR UR38, R0 ;  /* 0x00000000002672ca */ /* 0x000fe200000e0000 */
[----:B------:R-:W-:Y:S01]  /*0260*/  UIMAD UR15, UR11, UR15, UR5 ;  /* 0x0000000f0b0f72a4 */ /* 0x000fe2000f8e0205 */
[----:B------:R0:W-:Y:S01]  /*0270*/  STL [R1+0x54], RZ ;  /* 0x000054ff01007387 */ /* 0x0001e20000100800 */
[----:B------:R-:W-:Y:S01]  /*0280*/  ULDC.64 UR6, c[0x0][0x310] ;  /* 0x0000c40000067ab9 */ /* 0x000fe20000000a00 */
[----:B------:R-:W-:-:S02]  /*0290*/  UISETP.NE.U32.AND UP2, UPT, UR36, URZ, UPT ;  /* 0x0000003f2400728c */ /* 0x000fc4000bf45070 */
[----:B------:R-:W-:Y:S01]  /*02a0*/  UISETP.NE.U32.AND UP0, UPT, UR6, URZ, UPT ;  /* 0x0000003f0600728c */ /* 0x000fe2000bf05070 */
[----:B------:R0:W-:Y:S01]  /*02b0*/  STL [R1+0x58], RZ ;  /* 0x000058ff01007387 */ /* 0x0001e20000100800 */
[----:B------:R-:W-:Y:S02]  /*02c0*/  UIMAD UR33, UR4, UR8, URZ ;  /* 0x00000008042172a4 */ /* 0x000fe4000f8e023f */
[----:B------:R-:W-:Y:S01]  /*02d0*/  @UP1 ULEA UR20, UP3, UR10, UR28, 0x2 ;  /* 0x0000001c0a141291 */ /* 0x000fe2000f86103f */
[----:B------:R-:W-:Y:S02]  /*02e0*/  UMOV UR21, URZ ;  /* 0x0000003f00157c82 */ /* 0x000fe40008000000 */
[----:B------:R-:W1:Y:S01]  /*02f0*/  I2F.RP R0, UR38 ;  /* 0x0000002600007d06 */ /* 0x000e620008209400 */
[----:B------:R-:W-:Y:S02]  /*0300*/  @UP1 ULEA.HI.X UR21, UR10, UR29, UR12, 0x2, UP3 ;  /* 0x0000001d0a151291 */ /* 0x000fe400098f140c */
[----:B------:R-:W-:-:S02]  /*0310*/  UISETP.NE.AND.EX UP0, UPT, UR7, URZ, UPT, UP0 ;  /* 0x0000003f0700728c */ /* 0x000fc4000bf05300 */
[----:B------:R-:W-:Y:S01]  /*0320*/  UISETP.NE.AND.EX UP1, UPT, UR37, URZ, UPT, UP2 ;  /* 0x0000003f2500728c */ /* 0x000fe2000bf25320 */
[----:B------:R-:W-:Y:S01]  /*0330*/  ULDC.64 UR6, c[0x0][0x290] ;  /* 0x0000a40000067ab9 */ /* 0x000fe20000000a00 */
[----:B------:R-:W-:Y:S02]  /*0340*/  UIMAD.WIDE.U32 UR16, UR11, UR8, URZ ;  /* 0x000000080b1072a5 */ /* 0x000fe4000f8e003f */
[----:B------:R-:W-:Y:S02]  /*0350*/  UIMAD UR33, UR11, UR9, UR33 ;  /* 0x000000090b2172a4 */ /* 0x000fe4000f8e0221 */
[----:B------:R-:W-:Y:S01]  /*0360*/  UIMAD.WIDE.U32 UR26, UR11, UR14, URZ ;  /* 0x0000000e0b1a72a5 */ /* 0x000fe2000f8e003f */
[----:B------:R-:W-:Y:S01]  /*0370*/  ULDC.64 UR8, c[0x0][0x240] ;  /* 0x0000900000087ab9 */ /* 0x000fe20000000a00 */
[----:B-1----:R-:W1:Y:S01]  /*0380*/  MUFU.RCP R0, R0 ;  /* 0x0000000000007308 */ /* 0x002e620000001000 */
[----:B------:R-:W-:Y:S02]  /*0390*/  UIMAD UR32, UR4, UR6, URZ ;  /* 0x00000006042072a4 */ /* 0x000fe4000f8e023f */
[----:B------:R-:W-:-:S02]  /*03a0*/  UIMAD UR14, UR4, UR8, URZ ;  /* 0x00000008040e72a4 */ /* 0x000fc4000f8e023f */
        /* <DEDUP_REMOVED lines=8> */
[----:B------:R-:W-:Y:S01]  /*0430*/  UMOV UR4, URZ ;  /* 0x0000003f00047c82 */ /* 0x000fe20008000000 */
[----:B------:R-:W-:Y:S02]  /*0440*/  @UP1 ULEA UR18, UP2, UR10, UR36, 0x2 ;  /* 0x000000240a121291 */ /* 0x000fe4000f84103f */
[----:B------:R-:W-:Y:S01]  /*0450*/  UIMAD UR13, UR11, UR19, UR13 ;  /* 0x000000130b0d72a4 */ /* 0x000fe2000f8e020d */
[----:B------:R-:W1:Y:S01]  /*0460*/  F2I.FTZ.U32.TRUNC.NTZ R0, R0 ;  /* 0x0000000000007305 */ /* 0x000e62000021f000 */
[----:B------:R-:W-:Y:S01]  /*0470*/  ULDC.64 UR28, c[0x0][0x288] ;  /* 0x0000a200001c7ab9 */ /* 0x000fe20000000a00 */
[----:B------:R-:W-:Y:S01]  /*0480*/  UMOV UR19, URZ ;  /* 0x0000003f00137c82 */ /* 0x000fe20008000000 */
[----:B------:R-:W-:Y:S02]  /*0490*/  @UP1 ULEA.HI.X UR19, UR10, UR37, UR12, 0x2, UP2 ;  /* 0x000000250a131291 */ /* 0x000fe400090f140c */
[----:B------:R-:W-:-:S02]  /*04a0*/  UIMAD UR35, UR12, UR28, URZ ;  /* 0x0000001c0c2372a4 */ /* 0x000fc4000f8e023f */
[----:B------:R-:W-:Y:S02]  /*04b0*/  UIADD3 UR23, UR23, UR32, URZ ;  /* 0x0000002017177290 */ /* 0x000fe4000fffe03f */
[----:B------:R-:W-:Y:S02]  /*04c0*/  UIADD3 UR17, UR17, UR33, URZ ;  /* 0x0000002111117290 */ /* 0x000fe4000fffe03f */
[----:B------:R-:W-:Y:S02]  /*04d0*/  UISETP.NE.AND UP1, UPT, UR34, URZ, UPT ;  /* 0x0000003f2200728c */ /* 0x000fe4000bf25270 */
        /* <DEDUP_REMOVED lines=27> */
[----:B------:R-:W-:Y:S02]  /*0690*/  UISETP.GE.AND UP2, UPT, UR22, URZ, UPT ;  /* 0x0000003f1600728c */ /* 0x000fe4000bf46270 */
[----:B------:R-:W-:Y:S02]  /*06a0*/  UISETP.GE.U32.AND UP3, UPT, UR12, UR38, UPT ;  /* 0x000000260c00728c */ /* 0x000fe4000bf66070 */
[----:B------:R-:W-:Y:S02]  /*06b0*/  @!UP4 UIADD3 UR35, UR35, 0x1, URZ ;  /* 0x000000012323c890 */ /* 0x000fe4000fffe03f */
[----:B------:R-:W-:Y:S02]  /*06c0*/  USHF.R.S32.HI UR22, URZ, 0x1f, UR27 ;  /* 0x0000001f3f167899 */ /* 0x000fe4000801141b */
[----:B------:R-:W-:-:S02]  /*06d0*/  UIADD3 UR4, UP5, UR27, UR4, URZ ;  /* 0x000000041b047290 */ /* 0x000fc4000ffbe03f */
[----:B------:R-:W-:Y:S02]  /*06e0*/  UIMAD.WIDE.U32 UR28, UR10, UR28, UR16 ;  /* 0x0000001c0a1c72a5 */ /* 0x000fe4000f8e0010 */
[----:B------:R-:W-:Y:S02]  /*06f0*/  UIADD3.X UR5, UR22, UR5, UR15, UP5, !UPT ;  /* 0x0000000516057290 */ /* 0x000fe4000affe40f */
[----:B------:R-:W-:Y:S01]  /*0700*/  @UP3 UIADD3 UR35, UR35, 0x1, URZ ;  /* 0x0000000123233890 */ /* 0x000fe2000fffe03f */
[----:B------:R-:W-:Y:S01]  /*0710*/  ULDC.64 UR16, c[0x0][0x2f0] ;  /* 0x0000bc0000107ab9 */ /* 0x000fe20000000a00 */
[----:B------:R-:W-:Y:S02]  /*0720*/  UIADD3 UR26, UP3, UR27, UR30, URZ ;  /* 0x0000001e1b1a7290 */ /* 0x000fe4000ff7e03f */
[----:B------:R-:W-:-:S03]  /*0730*/  ULEA UR15, UP4, UR4, UR16, 0x2 ;  /* 0x00000010040f7291 */ /* 0x000fc6000f88103f */
[----:B------:R-:W-:Y:S01]  /*0740*/  UMOV UR12, UR35 ;  /* 0x00000023000c7c82 */ /* 0x000fe20008000000 */
[----:B------:R-:W-:Y:S02]  /*0750*/  UIADD3.X UR30, UR22, UR31, UR32, UP3, !UPT ;  /* 0x0000001f161e7290 */ /* 0x000fe40009ffe420 */
[----:B------:R-:W-:Y:S02]  /*0760*/  ULEA.HI.X UR16, UR4, UR17, UR5, 0x2, UP4 ;  /* 0x0000001104107291 */ /* 0x000fe4000a0f1405 */
[----:B------:R-:W-:Y:S01]  /*0770*/  @!UP2 UIADD3 UR12, -UR12, URZ, URZ ;  /* 0x0000003f0c0ca290 */ /* 0x000fe2000fffe13f */
[----:B------:R-:W-:Y:S01]  /*0780*/  ULDC.64 UR4, c[0x0][0x2f8] ;  /* 0x0000be0000047ab9 */ /* 0x000fe20000000a00 */
[----:B------:R-:W-:Y:S02]  /*0790*/  @!UP1 ULOP3.LUT UR12, URZ, UR34, URZ, 0x33, !UPT ;  /* 0x000000223f0c9292 */ /* 0x000fe4000f8e333f */
[----:B------:R-:W-:Y:S02]  /*07a0*/  ULEA UR17, UP3, UR26, UR4, 0x2 ;  /* 0x000000041a117291 */ /* 0x000fe4000f86103f */
[----:B------:R-:W-:-:S02]  /*07b0*/  UIADD3 UR48, UP2, UR27, UR28, URZ ;  /* 0x0000001c1b307290 */ /* 0x000fc4000ff5e03f */
[----:B------:R-:W-:Y:S02]  /*07c0*/  UIADD3 UR31, UR7, UR14, URZ ;  /* 0x0000000e071f7290 */ /* 0x000fe4000fffe03f */
[----:B------:R-:W-:Y:S02]  /*07d0*/  ULEA.HI.X UR26, UR26, UR5, UR30, 0x2, UP3 ;  /* 0x000000051a1a7291 */ /* 0x000fe400098f141e */
[----:B------:R-:W-:Y:S01]  /*07e0*/  USHF.R.S32.HI UR14, URZ, 0x1f, UR12 ;  /* 0x0000001f3f0e7899 */ /* 0x000fe2000801140c */
[----:B------:R-:W-:Y:S01]  /*07f0*/  ULDC.64 UR4, c[0x0][0x3b8] ;  /* 0x0000ee0000047ab9 */ /* 0x000fe20000000a00 */
[----:B------:R-:W-:Y:S02]  /*0800*/  UIADD3.X UR28, UR22, UR29, UR33, UP2, !UPT ;  /* 0x0000001d161c7290 */ /* 0x000fe400097fe421 */
[----:B------:R-:W-:Y:S01]  /*0810*/  ULEA UR7, UP1, UR48, UR4, 0x2 ;  /* 0x0000000430077291 */ /* 0x000fe2000f82103f */
[----:B------:R-:W-:Y:S01]  /*0820*/  ULDC.64 UR32, c[0x0][0x258] ;  /* 0x0000960000207ab9 */ /* 0x000fe20000000a00 */
[----:B------:R-:W-:Y:S01]  /*0830*/  UMOV UR30, UR6 ;  /* 0x00000006001e7c82 */ /* 0x000fe20008000000 */
[----:B------:R-:W-:-:S02]  /*0840*/  UIMAD UR4, UR14, UR32, URZ ;  /* 0x000000200e0472a4 */ /* 0x000fc4000f8e023f */
[----:B------:R-:W-:Y:S02]  /*0850*/  UIMAD.WIDE.U32 UR30, UR12, UR32, UR30 ;  /* 0x000000200c1e72a5 */ /* 0x000fe4000f8e001e */
[----:B------:R-:W-:Y:S02]  /*0860*/  UIMAD UR6, UR12, UR33, UR4 ;  /* 0x000000210c0672a4 */ /* 0x000fe4000f8e0204 */
[----:B------:R-:W-:Y:S02]  /*0870*/  ULEA.HI.X UR48, UR48, UR5, UR28, 0x2, UP1 ;  /* 0x0000000530307291 */ /* 0x000fe400088f141c */
[----:B------:R-:W-:Y:S01]  /*0880*/  UIADD3 UR50, UP1, UR27, UR30, URZ ;  /* 0x0000001e1b327290 */ /* 0x000fe2000ff3e03f */
[----:B------:R-:W-:Y:S01]  /*0890*/  ULDC.64 UR28, c[0x0][0x278] ;  /* 0x00009e00001c7ab9 */ /* 0x000fe20000000a00 */
[----:B------:R-:W-:Y:S02]  /*08a0*/  UIADD3 UR30, UR31, UR6, URZ ;  /* 0x000000061f1e7290 */ /* 0x000fe4000fffe03f */
[----:B------:R-:W-:Y:S01]  /*08b0*/  UIMAD UR6, UR14, UR28, URZ ;  /* 0x0000001c0e0672a4 */ /* 0x000fe2000f8e023f */
[----:B------:R-:W-:Y:S01]  /*08c0*/  ULDC.64 UR4, c[0x0][0x2d8] ;  /* 0x0000b60000047ab9 */ /* 0x000fe20000000a00 */
[----:B------:R-:W-:-:S02]  /*08d0*/  UIMAD.WIDE.U32 UR8, UR12, UR28, UR8 ;  /* 0x0000001c0c0872a5 */ /* 0x000fc4000f8e0008 */
[----:B------:R-:W-:Y:S02]  /*08e0*/  ULEA UR49, UP2, UR50, UR4, 0x2 ;  /* 0x0000000432317291 */ /* 0x000fe4000f84103f */
[----:B------:R-:W-:Y:S02]  /*08f0*/  UIMAD UR13, UR12, UR29, UR6 ;  /* 0x0000001d0c0d72a4 */ /* 0x000fe4000f8e0206 */
[----:B------:R-:W-:Y:S01]  /*0900*/  UIADD3.X UR4, UR22, UR30, URZ, UP1, !UPT ;  /* 0x0000001e16047290 */ /* 0x000fe20008ffe43f */
[----:B------:R-:W-:Y:S01]  /*0910*/  @UP0 ULDC UR6, c[0x0][0x214] ;  /* 0x0000850000060ab9 */ /* 0x000fe20000000800 */
[----:B------:R-:W-:Y:S02]  /*0920*/  UISETP.GE.AND UP1, UPT, UR23, 0x1, UPT ;  /* 0x000000011700788c */ /* 0x000fe4000bf26270 */
[----:B------:R-:W-:Y:S02]  /*0930*/  @UP0 UIMAD UR6, UR11, UR6, UR10 ;  /* 0x000000060b0602a4 */ /* 0x000fe4000f8e020a */
[----:B------:R-:W-:-:S02]  /*0940*/  ULEA.HI.X UR50, UR50, UR5, UR4, 0x2, UP2 ;  /* 0x0000000532327291 */ /* 0x000fc400090f1404 */
[----:B------:R-:W-:Y:S01]  /*0950*/  @UP0 UIMAD UR6, UR6, UR23, URZ ;  /* 0x00000017060602a4 */ /* 0x000fe2000f8e023f */
[----:B------:R-:W-:Y:S01]  /*0960*/  UMOV UR4, URZ ;  /* 0x0000003f00047c82 */ /* 0x000fe20008000000 */
[----:B------:R-:W-:Y:S02]  /*0970*/  UIADD3 UR27, UP2, UR27, UR8, URZ ;  /* 0x000000081b1b7290 */ /* 0x000fe4000ff5e03f */
        /* <DEDUP_REMOVED lines=34> */
.L_x_3358:
[----:B------:R-:W-:Y:S01]  /*0ba0*/  BAR.SYNC.DEFER_BLOCKING 0x0 ;  /* 0x0000000000007b1d */ /* 0x000fe20000010000 */
[----:B------:R-:W-:Y:S02]  /*0bb0*/  SHF.L.U32 R53, R0, 0x2, RZ ;  /* 0x0000000200357819 */ /* 0x000fe400000006ff */
[----:B0-----:R-:W-:Y:S02]  /*0bc0*/  MOV R4, UR13 ;  /* 0x0000000d00047c02 */ /* 0x001fe40008000f00 */
[----:B------:R-:W-:Y:S01]  /*0bd0*/  LOP3.LUT R53, R53, 0xffffff80, RZ, 0xc0, !PT ;  /* 0xffffff8035357812 */ /* 0x000fe200078ec0ff */
[----:B------:R-:W-:Y:S01]  /*0be0*/  ULDC UR53, c[0x0][0x224] ;  /* 0x0000890000357ab9 */ /* 0x000fe20000000800 */
[----:B------:R-:W-:Y:S02]  /*0bf0*/  MOV R5, UR14 ;  /* 0x0000000e00057c02 */ /* 0x000fe40008000f00 */
[----:B------:R-:W-:-:S05]  /*0c00*/  LOP3.LUT R21, R53, 0x1f, R0, 0xf8, !PT ;  /* 0x0000001f35157812 */ /* 0x000fca00078ef800 */
[----:B------:R-:W-:-:S05]  /*0c10*/  IMAD.WIDE R4, R21, 0x10, R4 ;  /* 0x0000001015047825 */ /* 0x000fca00078e0204 */
[----:B------:R-:W3:Y:S04]  /*0c20*/  LDG.E.128 R8, desc[UR24][R4.64] ;  /* 0x0000001804087981 */ /* 0x000ee8000c1e1d00 */
[----:B------:R-:W4:Y:S04]  /*0c30*/  LDG.E.128 R12, desc[UR24][R4.64+0x200] ;  /* 0x00020018040c7981 */ /* 0x000f28000c1e1d00 */
[----:B------:R-:W5:Y:S04]  /*0c40*/  LDG.E.128 R16, desc[UR24][R4.64+0x400] ;  /* 0x0004001804107981 */ /* 0x000f68000c1e1d00 */
[----:B------:R0:W5:Y:S01]  /*0c50*/  LDG.E.128 R24, desc[UR24][R4.64+0x600] ;  /* 0x0006001804187981 */ /* 0x000162000c1e1d00 */
[----:B------:R-:W1:Y:S01]  /*0c60*/  S2R R112, SR_LANEID ;  /* 0x0000000000707919 */ /* 0x000e620000000000 */
[----:B------:R-:W-:-:S02]  /*0c70*/  MOV R6, UR15 ;  /* 0x0000000f00067c02 */ /* 0x000fc40008000f00 */
[----:B-1----:R-:W-:-:S04]  /*0c80*/  IADD3 R23, R53, R112, RZ ;  /* 0x0000007035177210 */ /* 0x002fc80007ffe0ff */
[----:B--2---:R-:W-:Y:S01]  /*0c90*/  LEA R3, R23, R2, 0x4 ;  /* 0x0000000217037211 */ /* 0x004fe200078e20ff */
[----:B------:R-:W-:-:S05]  /*0ca0*/  IMAD R23, R112, 0x3, R23 ;  /* 0x0000000370177824 */ /* 0x000fca00078e0217 */
[----:B0-----:R-:W-:Y:S02]  /*0cb0*/  LEA R4, R23, R2, 0x4 ;  /* 0x0000000217047211 */ /* 0x001fe400078e20ff */
[----:B------:R-:W-:-:S03]  /*0cc0*/  MOV R7, UR16 ;  /* 0x0000001000077c02 */ /* 0x000fc60008000f00 */
[----:B------:R-:W-:Y:S01]  /*0cd0*/  IMAD.WIDE R6, R21, 0x10, R6 ;  /* 0x0000001015067825 */ /* 0x000fe200078e0206 */
[----:B---3--:R0:W-:Y:S04]  /*0ce0*/  STS.128 [R3], R8 ;  /* 0x0000000803007388 */ /* 0x0081e80000000c00 */
[----:B----4-:R-:W-:Y:S04]  /*0cf0*/  STS.128 [R3+0x200], R12 ;  /* 0x0002000c03007388 */ /* 0x010fe80000000c00 */
[----:B-----5:R-:W-:Y:S04]  /*0d00*/  STS.128 [R3+0x400], R16 ;  /* 0x0004001003007388 */ /* 0x020fe80000000c00 */
[----:B------:R-:W-:Y:S01]  /*0d10*/  STS.128 [R3+0x600], R24 ;  /* 0x0006001803007388 */ /* 0x000fe20000000c00 */
        /* <DEDUP_REMOVED lines=26> */
[----:B---3--:R4:W3:Y:S02]  /*0ec0*/  LDG.E.128 R40, desc[UR24][R10.64+0x600] ;  /* 0x000600180a287981 */ /* 0x0088e4000c1e1d00 */
        /* <DEDUP_REMOVED lines=54> */
.L_x_3281:
[----:B------:R-:W-:Y:S05]  /*1230*/  BSYNC B0 ;  /* 0x0000000000007941 */ /* 0x000fea0003800000 */
.L_x_3280:
        /* <DEDUP_REMOVED lines=35> */
.L_x_3283:
[----:B------:R-:W-:Y:S05]  /*1470*/  BSYNC B0 ;  /* 0x0000000000007941 */ /* 0x000fea0003800000 */
.L_x_3282:
        /* <DEDUP_REMOVED lines=35> */
.L_x_3285:
[----:B------:R-:W-:Y:S05]  /*16b0*/  BSYNC B0 ;  /* 0x0000000000007941 */ /* 0x000fea0003800000 */
.L_x_3284:
        /* <DEDUP_REMOVED lines=35> */
.L_x_3287:
[----:B------:R-:W-:Y:S05]  /*18f0*/  BSYNC B0 ;  /* 0x0000000000007941 */ /* 0x000fea0003800000 */
.L_x_3286:
        /* <DEDUP_REMOVED lines=35> */
.L_x_3289:
[----:B------:R-:W-:Y:S05]  /*1b30*/  BSYNC B0 ;  /* 0x0000000000007941 */ /* 0x000fea0003800000 */
.L_x_3288:
        /* <DEDUP_REMOVED lines=35> */
.L_x_3291:
[----:B------:R-:W-:Y:S05]  /*1d70*/  BSYNC B0 ;  /* 0x0000000000007941 */ /* 0x000fea0003800000 */
.L_x_3290:
        /* <DEDUP_REMOVED lines=35> */
.L_x_3293:
[----:B------:R-:W-:Y:S05]  /*1fb0*/  BSYNC B0 ;  /* 0x0000000000007941 */ /* 0x000fea0003800000 */
.L_x_3292:
[----:B------:R-:W-:Y:S01]  /*1fc0*/  BSSY B0, `(.L_x_3294) ;  /* 0x0000023000007945 */ /* 0x000fe20003800000 */
[----:B------:R-:W-:Y:S01]  /*1fd0*/  FSETP.GTU.FTZ.AND P1, PT, R18, 20, PT ;  /* 0x41a000001200780b */ /* 0x000fe20003f3c000 */
[----:B------:R-:W-:Y:S02]  /*1fe0*/  FADD.FTZ R19, R26, UR5 ;  /* 0x000000051a137e21 */ /* 0x000fe40008010000 */
[----:B------:R-:W-:Y:S10]  /*1ff0*/  @P2 BRA `(.L_x_3295) ;  /* 0x00000000007c2947 */ /* 0x000ff40003800000 */
        /* <DEDUP_REMOVED lines=31> */
.L_x_3295:
[----:B------:R-:W-:Y:S05]  /*21f0*/  BSYNC B0 ;  /* 0x0000000000007941 */ /* 0x000fea0003800000 */
.L_x_3294:
        /* <DEDUP_REMOVED lines=35> */
.L_x_3297:
[----:B------:R-:W-:Y:S05]  /*2430*/  BSYNC B0 ;  /* 0x0000000000007941 */ /* 0x000fea0003800000 */
.L_x_3296:
        /* <DEDUP_REMOVED lines=34> */
.L_x_3299:
[----:B------:R-:W-:Y:S05]  /*2660*/  BSYNC B0 ;  /* 0x0000000000007941 */ /* 0x000fea0003800000 */
.L_x_3298:
        /* <DEDUP_REMOVED lines=33> */
.L_x_3301:
[----:B------:R-:W-:Y:S05]  /*2880*/  BSYNC B0 ;  /* 0x0000000000007941 */ /* 0x000fea0003800000 */
.L_x_3300:
        /* <DEDUP_REMOVED lines=33> */
.L_x_3303:
[----:B------:R-:W-:Y:S05]  /*2aa0*/  BSYNC B0 ;  /* 0x0000000000007941 */ /* 0x000fea0003800000 */
.L_x_3302:
        /* <DEDUP_REMOVED lines=33> */
.L_x_3305:
[----:B------:R-:W-:Y:S05]  /*2cc0*/  BSYNC B0 ;  /* 0x0000000000007941 */ /* 0x000fea0003800000 */
.L_x_3304:
        /* <DEDUP_REMOVED lines=33> */
.L_x_3307:
[----:B------:R-:W-:Y:S05]  /*2ee0*/  BSYNC B0 ;  /* 0x0000000000007941 */ /* 0x000fea0003800000 */
.L_x_3306:
        /* <DEDUP_REMOVED lines=33> */
.L_x_3309:
[----:B------:R-:W-:Y:S05]  /*3100*/  BSYNC B0 ;  /* 0x0000000000007941 */ /* 0x000fea0003800000 */
.L_x_3308:
        /* <DEDUP_REMOVED lines=33> */
.L_x_3311:
[----:B------:R-:W-:Y:S05]  /*3320*/  BSYNC B0 ;  /* 0x0000000000007941 */ /* 0x000fea0003800000 */
.L_x_3310:
        /* <DEDUP_REMOVED lines=15> */
[----:B------:R-:W-:-:S04]  /*3420*/  UIMAD UR30, UR54, UR26, URZ ;  /* 0x0000001a361e72a4 */ /* 0x000fc8000f8e023f */
[----:B------:R-:W-:Y:S02]  /*3430*/  UIMAD UR30, UR10, UR27, UR30 ;  /* 0x0000001b0a1e72a4 */ /* 0x000fe4000f8e021e */
[----:B------:R-:W-:-:S04]  /*3440*/  UIMAD.WIDE.U32 UR26, UR10, UR26, UR28 ;  /* 0x0000001a0a1a72a5 */ /* 0x000fc8000f8e001c */
[----:B------:R-:W-:Y:S02]  /*3450*/  UIADD3 UR28, UR27, UR30, URZ ;  /* 0x0000001e1b1c7290 */ /* 0x000fe4000fffe03f */
[----:B------:R-:W-:-:S04]  /*3460*/  ULEA UR27, UP0, UR26, UR32, 0x2 ;  /* 0x000000201a1b7291 */ /* 0x000fc8000f80103f */
[----:B------:R-:W-:Y:S02]  /*3470*/  ULEA.HI.X UR26, UR26, UR33, UR28, 0x2, UP0 ;  /* 0x000000211a1a7291 */ /* 0x000fe400080f141c */
[----:B------:R-:W-:Y:S01]  /*3480*/  MOV R22, UR27 ;  /* 0x0000001b00167c02 */ /* 0x000fe20008000f00 */
[----:B------:R-:W-:Y:S01]  /*3490*/  ULDC.64 UR28, c[0x0][0x2b0] ;  /* 0x0000ac00001c7ab9 */ /* 0x000fe20000000a00 */
[----:B------:R-:W-:Y:S02]  /*34a0*/  ULDC.64 UR32, c[0x0][0x308] ;  /* 0x0000c20000207ab9 */ /* 0x000fe40000000a00 */
[----:B------:R-:W-:-:S03]  /*34b0*/  MOV R23, UR26 ;  /* 0x0000001a00177c02 */ /* 0x000fc60008000f00 */
[----:B------:R-:W-:Y:S01]  /*34c0*/  IMAD.WIDE R22, R21, 0x10, R22 ;  /* 0x0000001015167825 */ /* 0x000fe200078e0216 */
[----:B------:R-:W-:Y:S06]  /*34d0*/  BAR.SYNC.DEFER_BLOCKING 0x0 ;  /* 0x0000000000007b1d */ /* 0x000fec0000010000 */
[----:B0-----:R-:W2:Y:S04]  /*34e0*/  LDG.E.128 R28, desc[UR24][R22.64] ;  /* 0x00000018161c7981 */ /* 0x001ea8000c1e1d00 */
[----:B------:R-:W3:Y:S04]  /*34f0*/  LDG.E.128 R32, desc[UR24][R22.64+0x200] ;  /* 0x0002001816207981 */ /* 0x000ee8000c1e1d00 */
[----:B------:R-:W4:Y:S04]  /*3500*/  LDG.E.128 R36, desc[UR24][R22.64+0x400] ;  /* 0x0004001816247981 */ /* 0x000f28000c1e1d00 */
[----:B------:R0:W5:Y:S01]  /*3510*/  LDG.E.128 R48, desc[UR24][R22.64+0x600] ;  /* 0x0006001816307981 */ /* 0x000162000c1e1d00 */
[----:B------:R-:W-:-:S04]  /*3520*/  UIMAD UR26, UR7, UR28, URZ ;  /* 0x0000001c071a72a4 */ /* 0x000fc8000f8e023f */
[----:B------:R-:W-:Y:S02]  /*3530*/  UIMAD UR30, UR11, UR29, UR26 ;  /* 0x0000001d0b1e72a4 */ /* 0x000fe4000f8e021a */
[----:B------:R-:W-:Y:S01]  /*3540*/  UIMAD.WIDE.U32 UR28, UR11, UR28, UR8 ;  /* 0x0000001c0b1c72a5 */ /* 0x000fe2000f8e0008 */
[----:B------:R-:W-:-:S03]  /*3550*/  ULDC.64 UR26, c[0x0][0x2b8] ;  /* 0x0000ae00001a7ab9 */ /* 0x000fc60000000a00 */
[----:B------:R-:W-:Y:S02]  /*3560*/  UIADD3 UR29, UR29, UR30, URZ ;  /* 0x0000001e1d1d7290 */ /* 0x000fe4000fffe03f */
[----:B------:R-:W-:-:S04]  /*3570*/  UIMAD UR30, UR54, UR26, URZ ;  /* 0x0000001a361e72a4 */ /* 0x000fc8000f8e023f */
[----:B------:R-:W-:Y:S02]  /*3580*/  UIMAD UR30, UR10, UR27, UR30 ;  /* 0x0000001b0a1e72a4 */ /* 0x000fe4000f8e021e */
[----:B------:R-:W-:-:S04]  /*3590*/  UIMAD.WIDE.U32 UR26, UR10, UR26, UR28 ;  /* 0x0000001a0a1a72a5 */ /* 0x000fc8000f8e001c */
[----:B------:R-:W-:Y:S02]  /*35a0*/  UIADD3 UR28, UR27, UR30, URZ ;  /* 0x0000001e1b1c7290 */ /* 0x000fe4000fffe03f */
[----:B------:R-:W-:-:S04]  /*35b0*/  ULEA UR27, UP0, UR26, UR32, 0x2 ;  /* 0x000000201a1b7291 */ /* 0x000fc8000f80103f */
[----:B------:R-:W-:Y:S02]  /*35c0*/  ULEA.HI.X UR26, UR26, UR33, UR28, 0x2, UP0 ;  /* 0x000000211a1a7291 */ /* 0x000fe400080f141c */
[----:B0-----:R-:W-:Y:S01]  /*35d0*/  MOV R22, UR27 ;  /* 0x0000001b00167c02 */ /* 0x001fe20008000f00 */
[----:B------:R-:W-:-:S03]  /*35e0*/  ULDC.64 UR32, c[0x0][0x398] ;  /* 0x0000e60000207ab9 */ /* 0x000fc60000000a00 */
        /* <DEDUP_REMOVED lines=8> */
[----:B------:R-:W-:Y:S01]  /*3670*/  LEA R53, R112, R53, 0x2 ;  /* 0x0000003570357211 */ /* 0x000fe200078e10ff */
[----:B------:R-:W-:Y:S02]  /*3680*/  UIMAD UR28, UR7, UR32, URZ ;  /* 0x00000020071c72a4 */ /* 0x000fe4000f8e023f */
[----:B------:R-:W5:Y:S01]  /*3690*/  LDS.128 R40, [R4+0x10] ;  /* 0x0000100004287984 */ /* 0x000f620000000c00 */
[----:B------:R-:W-:-:S03]  /*36a0*/  ULDC.64 UR26, c[0x0][0x3a0] ;  /* 0x0000e800001a7ab9 */ /* 0x000fc60000000a00 */
        /* <DEDUP_REMOVED lines=8> */
[----:B------:R-:W-:Y:S01]  /*3730*/  FMUL.FTZ R52, R44, -1.4426950216293334961 ;  /* 0xbfb8aa3b2c347820 */ /* 0x000fe20000410000 */
[----:B-----5:R-:W-:Y:S01]  /*3740*/  FMUL.FTZ R80, R40, -1.4426950216293334961 ;  /* 0xbfb8aa3b28507820 */ /* 0x020fe20000410000 */
[----:B------:R-:W-:Y:S01]  /*3750*/  FMUL.FTZ R79, R47, -1.4426950216293334961 ;  /* 0xbfb8aa3b2f4f7820 */ /* 0x000fe20000410000 */
[----:B------:R1:W4:Y:S01]  /*3760*/  MUFU.EX2 R77, R54 ;  /* 0x00000036004d7308 */ /* 0x0003220000000800 */
[----:B------:R-:W-:Y:S01]  /*3770*/  FMUL.FTZ R86, R73, -1.4426950216293334961 ;  /* 0xbfb8aa3b49567820 */ /* 0x000fe20000410000 */
[----:B------:R-:W-:Y:S01]  /*3780*/  FMUL.FTZ R55, R46, -1.4426950216293334961 ;  /* 0xbfb8aa3b2e377820 */ /* 0x000fe20000410000 */
[----:B------:R-:W-:Y:S01]  /*3790*/  FMUL.FTZ R83, R75, -1.4426950216293334961 ;  /* 0xbfb8aa3b4b537820 */ /* 0x000fe20000410000 */
[----:B------:R-:W-:Y:S01]  /*37a0*/  FMUL.FTZ R82, R64, -1.4426950216293334961 ;  /* 0xbfb8aa3b40527820 */ /* 0x000fe20000410000 */
[----:B0-----:R-:W-:Y:S01]  /*37b0*/  FMUL.FTZ R23, R42, -1.4426950216293334961 ;  /* 0xbfb8aa3b2a177820 */ /* 0x001fe20000410000 */
[----:B------:R-:W-:Y:S01]  /*37c0*/  FMUL.FTZ R22, R41, -1.4426950216293334961 ;  /* 0xbfb8aa3b29167820 */ /* 0x000fe20000410000 */
[----:B------:R-:W-:Y:S01]  /*37d0*/  FMUL.FTZ R85, R74, -1.4426950216293334961 ;  /* 0xbfb8aa3b4a557820 */ /* 0x000fe20000410000 */
[----:B------:R0:W5:Y:S01]  /*37e0*/  MUFU.EX2 R76, R52 ;  /* 0x00000034004c7308 */ /* 0x0001620000000800 */
[----:B-1----:R-:W-:-:S07]  /*37f0*/  FMUL.FTZ R54, R72, -1.4426950216293334961 ;  /* 0xbfb8aa3b48367820 */ /* 0x002fce0000410000 */
[----:B------:R-:W-:Y:S01]  /*3800*/  MUFU.EX2 R23, R23 ;  /* 0x0000001700177308 */ /* 0x000fe20000000800 */
[----:B0-----:R-:W-:Y:S01]  /*3810*/  FMUL.FTZ R52, R43, -1.4426950216293334961 ;  /* 0xbfb8aa3b2b347820 */ /* 0x001fe20000410000 */
[----:B----4-:R-:W-:-:S06]  /*3820*/  FADD.FTZ R77, R77, 1 ;  /* 0x3f8000004d4d7421 */ /* 0x010fcc0000010000 */
[----:B------:R0:W-:Y:S01]  /*3830*/  MUFU.EX2 R81, R52 ;  /* 0x0000003400517308 */ /* 0x0001e20000000800 */
[----:B-----5:R-:W-:-:S07]  /*3840*/  FADD.FTZ R76, R76, 1 ;  /* 0x3f8000004c4c7421 */ /* 0x020fce0000010000 */
[----:B------:R-:W1:Y:S01]  /*3850*/  MUFU.EX2 R80, R80 ;  /* 0x0000005000507308 */ /* 0x000e620000000800 */
[----:B0-----:R-:W-:-:S07]  /*3860*/  FMUL.FTZ R52, R67, -1.4426950216293334961 ;  /* 0xbfb8aa3b43347820 */ /* 0x001fce0000410000 */
[----:B------:R-:W-:Y:S08]  /*3870*/  MUFU.EX2 R22, R22 ;  /* 0x0000001600167308 */ /* 0x000ff00000000800 */
[----:B------:R-:W0:Y:S01]  /*3880*/  MUFU.EX2 R79, R79 ;  /* 0x0000004f004f7308 */ /* 0x000e220000000800 */
[----:B-1----:R-:W-:-:S07]  /*3890*/  FADD.FTZ R80, R80, 1 ;  /* 0x3f80000050507421 */ /* 0x002fce0000010000 */
[----:B------:R-:W1:Y:S08]  /*38a0*/  MUFU.EX2 R110, R86 ;  /* 0x00000056006e7308 */ /* 0x000e700000000800 */
[----:B------:R4:W5:Y:S01]  /*38b0*/  MUFU.RCP R86, R77 ;  /* 0x0000004d00567308 */ /* 0x0009620000001000 */
[----:B0-----:R-:W-:-:S07]  /*38c0*/  FADD.FTZ R79, R79, 1 ;  /* 0x3f8000004f4f7421 */ /* 0x001fce0000010000 */
[----:B------:R0:W5:Y:S01]  /*38d0*/  MUFU.RCP R87, R76 ;  /* 0x0000004c00577308 */ /* 0x0001620000001000 */
[----:B----4-:R-:W-:Y:S01]  /*38e0*/  FADD.FTZ R77, R23, 1 ;  /* 0x3f800000174d7421 */ /* 0x010fe20000010000 */
[----:B-1----:R-:W-:-:S06]  /*38f0*/  FADD.FTZ R110, R110, 1 ;  /* 0x3f8000006e6e7421 */ /* 0x002fcc0000010000 */
[----:B------:R-:W-:Y:S01]  /*3900*/  MUFU.RCP R109, R77 ;  /* 0x0000004d006d7308 */ /* 0x000fe20000001000 */
[----:B0-----:R-:W-:Y:S01]  /*3910*/  FADD.FTZ R76, R22, 1 ;  /* 0x3f800000164c7421 */ /* 0x001fe20000010000 */
[----:B-----5:R-:W-:-:S06]  /*3920*/  FADD.FTZ R22, -R86, 1 ;  /* 0x3f80000056167421 */ /* 0x020fcc0000010100 */
[----:B------:R-:W0:Y:S01]  /*3930*/  MUFU.RCP R107, R80 ;  /* 0x00000050006b7308 */ /* 0x000e220000001000 */
[----:B------:R-:W-:-:S07]  /*3940*/  FADD.FTZ R23, -R87, 1 ;  /* 0x3f80000057177421 */ /* 0x000fce0000010100 */
[----:B------:R-:W1:Y:S08]  /*3950*/  MUFU.RCP R106, R76 ;  /* 0x0000004c006a7308 */ /* 0x000e700000001000 */
[----:B------:R4:W5:Y:S01]  /*3960*/  MUFU.EX2 R78, R55 ;  /* 0x00000037004e7308 */ /* 0x0009620000000800 */
[----:B0-----:R-:W-:-:S04]  /*3970*/  FMUL.FTZ R77, R40, R107 ;  /* 0x0000006b284d7220 */ /* 0x001fc80000410000 */
[----:B------:R-:W-:-:S03]  /*3980*/  FMUL.FTZ R118, R24, R77 ;  /* 0x0000004d18767220 */ /* 0x000fc60000410000 */
[----:B------:R0:W5:Y:S01]  /*3990*/  MUFU.RCP R104, R79 ;  /* 0x0000004f00687308 */ /* 0x0001620000001000 */
[----:B-1----:R-:W-:Y:S01]  /*39a0*/  FMUL.FTZ R76, R41, R106 ;  /* 0x0000006a294c7220 */ /* 0x002fe20000410000 */
[----:B------:R-:W-:Y:S01]  /*39b0*/  STL [R1+0x48], R118 ;  /* 0x0000487601007387 */ /* 0x000fe20000100800 */
[----:B----4-:R-:W-:Y:S02]  /*39c0*/  FMUL.FTZ R55, R65, -1.4426950216293334961 ;  /* 0xbfb8aa3b41377820 */ /* 0x010fe40000410000 */
[----:B------:R-:W-:-:S03]  /*39d0*/  FMUL.FTZ R117, R25, R76 ;  /* 0x0000004c19757220 */ /* 0x000fc60000410000 */
[----:B------:R1:W4:Y:S01]  /*39e0*/  MUFU.EX2 R84, R54 ;  /* 0x0000003600547308 */ /* 0x0003220000000800 */
[----:B0-----:R-:W-:Y:S01]  /*39f0*/  FMUL.FTZ R79, R42, R109 ;  /* 0x0000006d2a4f7220 */ /* 0x001fe20000410000 */
[----:B-----5:R-:W-:Y:S01]  /*3a00*/  FADD.FTZ R78, R78, 1 ;  /* 0x3f8000004e4e7421 */ /* 0x020fe20000010000 */
[----:B------:R-:W-:Y:S02]  /*3a10*/  STL [R1+0x44], R117 ;  /* 0x0000447501007387 */ /* 0x000fe40000100800 */
[----:B------:R-:W-:-:S03]  /*3a20*/  FMUL.FTZ R116, R26, R79 ;  /* 0x0000004f1a747220 */ /* 0x000fc60000410000 */
[----:B------:R0:W-:Y:S01]  /*3a30*/  MUFU.RCP R105, R78 ;  /* 0x0000004e00697308 */ /* 0x0001e20000001000 */
[----:B-1----:R-:W-:Y:S01]  /*3a40*/  FMUL.FTZ R54, R66, -1.4426950216293334961 ;  /* 0xbfb8aa3b42367820 */ /* 0x002fe20000410000 */
[----:B------:R-:W-:Y:S06]  /*3a50*/  STL [R1+0x40], R116 ;  /* 0x0000407401007387 */ /* 0x000fec0000100800 */
[----:B------:R-:W1:Y:S01]  /*3a60*/  MUFU.EX2 R83, R83 ;  /* 0x0000005300537308 */ /* 0x000e620000000800 */
[----:B0-----:R-:W-:Y:S01]  /*3a70*/  FMUL.FTZ R78, R47, R104 ;  /* 0x000000682f4e7220 */ /* 0x001fe20000410000 */
[----:B----4-:R-:W-:-:S06]  /*3a80*/  FADD.FTZ R84, R84, 1 ;  /* 0x3f80000054547421 */ /* 0x010fcc0000010000 */
[----:B------:R-:W0:Y:S08]  /*3a90*/  MUFU.EX2 R82, R82 ;  /* 0x0000005200527308 */ /* 0x000e300000000800 */
[----:B------:R-:W-:Y:S01]  /*3aa0*/  MUFU.RCP R111, R84 ;  /* 0x00000054006f7308 */ /* 0x000fe20000001000 */
[----:B-1----:R-:W-:-:S07]  /*3ab0*/  FADD.FTZ R83, R83, 1 ;  /* 0x3f80000053537421 */ /* 0x002fce0000010000 */
[----:B------:R-:W1:Y:S01]  /*3ac0*/  MUFU.EX2 R55, R55 ;  /* 0x0000003700377308 */ /* 0x000e620000000800 */
[----:B0-----:R-:W-:-:S07]  /*3ad0*/  FADD.FTZ R82, R82, 1 ;  /* 0x3f80000052527421 */ /* 0x001fce0000010000 */
[----:B------:R-:W0:Y:S08]  /*3ae0*/  MUFU.EX2 R85, R85 ;  /* 0x0000005500557308 */ /* 0x000e300000000800 */
[----:B------:R-:W-:Y:S01]  /*3af0*/  MUFU.RCP R84, R110 ;  /* 0x0000006e00547308 */ /* 0x000fe20000001000 */
[----:B------:R4:W-:Y:S07]  /*3b00*/  STS.128 [R3], R28 ;  /* 0x0000001c03007388 */ /* 0x0009ee0000000c00 */
[----:B------:R-:W-:Y:S01]  /*3b10*/  MUFU.EX2 R54, R54 ;  /* 0x0000003600367308 */ /* 0x000fe20000000800 */
[----:B------:R-:W-:Y:S04]  /*3b20*/  STS.128 [R3+0x200], R32 ;  /* 0x0002002003007388 */ /* 0x000fe80000000c00 */
[----:B--2---:R-:W-:Y:S03]  /*3b30*/  STS.128 [R3+0x400], R36 ;  /* 0x0004002403007388 */ /* 0x004fe60000000c00 */
[----:B------:R-:W-:Y:S01]  /*3b40*/  MUFU.EX2 R52, R52 ;  /* 0x0000003400347308 */ /* 0x000fe20000000800 */
[----:B---3--:R2:W-:Y:S01]  /*3b50*/  STS.128 [R3+0x600], R48 ;  /* 0x0006003003007388 */ /* 0x0085e20000000c00 */
[----:B------:R-:W-:-:S03]  /*3b60*/  NOP ;  /* 0x0000000000007918 */ /* 0x000fc60000000000 */
[----:B------:R-:W3:Y:S01]  /*3b70*/  LDS.128 R36, [R4] ;  /* 0x0000000004247984 */ /* 0x000ee20000000c00 */
[----:B----4-:R-:W-:Y:S01]  /*3b80*/  FADD.FTZ R30, R81, 1 ;  /* 0x3f800000511e7421 */ /* 0x010fe20000010000 */
[----:B------:R-:W-:Y:S01]  /*3b90*/  FADD.FTZ R28, -R104, 1 ;  /* 0x3f800000681c7421 */ /* 0x000fe20000010100 */
[----:B------:R-:W-:Y:S01]  /*3ba0*/  FADD.FTZ R29, -R105, 1 ;  /* 0x3f800000691d7421 */ /* 0x000fe20000010100 */
[----:B------:R-:W4:Y:S01]  /*3bb0*/  LDS.128 R32, [R4+0x10] ;  /* 0x0000100004207984 */ /* 0x000f220000000c00 */
[----:B------:R-:W5:Y:S01]  /*3bc0*/  MUFU.RCP R108, R30 ;  /* 0x0000001e006c7308 */ /* 0x000f620000001000 */
[----:B------:R-:W-:Y:S01]  /*3bd0*/  FMUL.FTZ R81, R46, R105 ;  /* 0x000000692e517220 */ /* 0x000fe20000410000 */
[----:B-1----:R-:W-:Y:S01]  /*3be0*/  FADD.FTZ R55, R55, 1 ;  /* 0x3f80000037377421 */ /* 0x002fe20000010000 */
[----:B0-----:R-:W-:Y:S01]  /*3bf0*/  FADD.FTZ R85, R85, 1 ;  /* 0x3f80000055557421 */ /* 0x001fe20000010000 */
[----:B--2---:R-:W-:Y:S01]  /*3c00*/  FADD.FTZ R51, -R109, 1 ;  /* 0x3f8000006d337421 */ /* 0x004fe20000010100 */
[C---:B------:R-:W-:Y:S01]  /*3c10*/  FFMA.FTZ R49, R44.reuse, R23, 1 ;  /* 0x3f8000002c317423 */ /* 0x040fe20000010017 */
[----:B------:R-:W-:Y:S01]  /*3c20*/  FMUL.FTZ R23, R44, R87 ;  /* 0x000000572c177220 */ /* 0x000fe20000410000 */
[C---:B------:R-:W-:Y:S01]  /*3c30*/  FFMA.FTZ R44, R45.reuse, R22, 1 ;  /* 0x3f8000002d2c7423 */ /* 0x040fe20000010016 */
[----:B------:R-:W-:Y:S01]  /*3c40*/  FFMA.FTZ R50, R42, R51, 1 ;  /* 0x3f8000002a327423 */ /* 0x000fe20000010033 */
[----:B------:R-:W-:Y:S01]  /*3c50*/  FMUL.FTZ R22, R45, R86 ;  /* 0x000000562d167220 */ /* 0x000fe20000410000 */
[----:B------:R-:W-:Y:S01]  /*3c60*/  FFMA.FTZ R45, R46, R29, 1 ;  /* 0x3f8000002e2d7423 */ /* 0x000fe2000001001d */
[----:B------:R-:W-:Y:S01]  /*3c70*/  FFMA.FTZ R46, R47, R28, 1 ;  /* 0x3f8000002f2e7423 */ /* 0x000fe2000001001c */
[----:B------:R-:W-:Y:S01]  /*3c80*/  FADD.FTZ R29, -R107, 1 ;  /* 0x3f8000006b1d7421 */ /* 0x000fe20000010100 */
[----:B------:R-:W-:Y:S01]  /*3c90*/  FADD.FTZ R28, -R106, 1 ;  /* 0x3f8000006a1c7421 */ /* 0x000fe20000010100 */
[----:B------:R-:W-:Y:S01]  /*3ca0*/  LEA R121, R53, R2, 0x4 ;  /* 0x0000000235797211 */ /* 0x000fe200078e20ff */
[----:B------:R-:W-:Y:S01]  /*3cb0*/  MUFU.RCP R85, R85 ;  /* 0x0000005500557308 */ /* 0x000fe20000001000 */
[----:B------:R-:W-:Y:S01]  /*3cc0*/  FFMA.FTZ R48, R40, R29, 1 ;  /* 0x3f80000028307423 */ /* 0x000fe2000001001d */
[----:B-----5:R-:W-:Y:S01]  /*3cd0*/  FADD.FTZ R80, -R108, 1 ;  /* 0x3f8000006c507421 */ /* 0x020fe20000010100 */
[----:B------:R-:W-:-:S02]  /*3ce0*/  FFMA.FTZ R47, R41, R28, 1 ;  /* 0x3f800000292f7423 */ /* 0x000fc4000001001c */
[----:B------:R-:W0:Y:S01]  /*3cf0*/  LDS.128 R28, [R4+0x20] ;  /* 0x00002000041c7984 */ /* 0x000e220000000c00 */
[C---:B------:R-:W-:Y:S01]  /*3d00*/  FFMA.FTZ R51, R43.reuse, R80, 1 ;  /* 0x3f8000002b337423 */ /* 0x040fe20000010050 */
[----:B------:R-:W-:-:S04]  /*3d10*/  FMUL.FTZ R80, R43, R108 ;  /* 0x0000006c2b507220 */ /* 0x000fc80000410000 */
[----:B------:R-:W-:-:S05]  /*3d20*/  FMUL.FTZ R115, R27, R80 ;  /* 0x000000501b737220 */ /* 0x000fca0000410000 */
[----:B------:R-:W-:Y:S01]  /*3d30*/  STL [R1+0x3c], R115 ;  /* 0x00003c7301007387 */ /* 0x000fe20000100800 */
[----:B---3--:R-:W-:Y:S01]  /*3d40*/  FMUL.FTZ R43, R59, R39 ;  /* 0x000000273b2b7220 */ /* 0x008fe20000410000 */
[----:B------:R-:W-:Y:S01]  /*3d50*/  FMUL.FTZ R42, R58, R38 ;  /* 0x000000263a2a7220 */ /* 0x000fe20000410000 */
[----:B------:R-:W-:Y:S01]  /*3d60*/  FMUL.FTZ R40, R56, R36 ;  /* 0x0000002438287220 */ /* 0x000fe20000410000 */
[----:B------:R-:W-:Y:S01]  /*3d70*/  FMUL.FTZ R41, R57, R37 ;  /* 0x0000002539297220 */ /* 0x000fe20000410000 */
[----:B------:R-:W-:Y:S01]  /*3d80*/  FMUL.FTZ R43, R104, R43 ;  /* 0x0000002b682b7220 */ /* 0x000fe20000410000 */
[----:B----4-:R-:W-:Y:S01]  /*3d90*/  FMUL.FTZ R24, R24, R32 ;  /* 0x0000002018187220 */ /* 0x010fe20000410000 */
[----:B------:R-:W2:Y:S01]  /*3da0*/  LDL.LU R104, [R1+0x54] ;  /* 0x0000540001687983 */ /* 0x000ea20000300800 */
        /* <DEDUP_REMOVED lines=8> */
[----:B------:R-:W1:Y:S01]  /*3e30*/  LDS.128 R24, [R4+0x30] ;  /* 0x0000300004187984 */ /* 0x000e620000000c00 */
[----:B------:R-:W-:Y:S01]  /*3e40*/  FMUL.FTZ R40, R87, R40 ;  /* 0x0000002857287220 */ /* 0x000fe20000410000 */
[----:B------:R-:W-:Y:S01]  /*3e50*/  FMUL.FTZ R41, R86, R41 ;  /* 0x0000002956297220 */ /* 0x000fe20000410000 */
[----:B------:R-:W-:Y:S01]  /*3e60*/  FMUL.FTZ R42, R42, R45 ;  /* 0x0000002d2a2a7220 */ /* 0x000fe20000410000 */
[----:B------:R-:W-:Y:S01]  /*3e70*/  FADD.FTZ R45, -R111, 1 ;  /* 0x3f8000006f2d7421 */ /* 0x000fe20000010100 */
[----:B------:R3:W-:Y:S01]  /*3e80*/  MUFU.RCP R86, R83 ;  /* 0x0000005300567308 */ /* 0x0007e20000001000 */
[----:B------:R-:W-:Y:S01]  /*3e90*/  FMUL.FTZ R40, R40, R49 ;  /* 0x0000003128287220 */ /* 0x000fe20000410000 */
[----:B------:R-:W-:Y:S01]  /*3ea0*/  FMUL.FTZ R41, R41, R44 ;  /* 0x0000002c29297220 */ /* 0x000fe20000410000 */
[----:B------:R-:W-:Y:S01]  /*3eb0*/  FMUL.FTZ R43, R43, R46 ;  /* 0x0000002e2b2b7220 */ /* 0x000fe20000410000 */
[----:B------:R-:W-:Y:S01]  /*3ec0*/  BAR.SYNC.DEFER_BLOCKING 0x0 ;  /* 0x0000000000007b1d */ /* 0x000fe20000010000 */
[C---:B------:R-:W-:Y:S01]  /*3ed0*/  FFMA.FTZ R45, R72.reuse, R45, 1 ;  /* 0x3f800000482d7423 */ /* 0x040fe2000001002d */
[----:B---3--:R-:W-:-:S04]  /*3ee0*/  FMUL.FTZ R83, R72, R111 ;  /* 0x0000006f48537220 */ /* 0x008fc80000410000 */
[----:B------:R-:W3:Y:S01]  /*3ef0*/  MUFU.RCP R87, R82 ;  /* 0x0000005200577308 */ /* 0x000ee20000001000 */
[----:B0-----:R-:W-:Y:S01]  /*3f00*/  FMUL.FTZ R44, R68, R28 ;  /* 0x0000001c442c7220 */ /* 0x001fe20000410000 */
[----:B------:R-:W-:-:S06]  /*3f10*/  FADD.FTZ R46, -R84, 1 ;  /* 0x3f800000542e7421 */ /* 0x000fcc0000010100 */
[----:B------:R-:W0:Y:S01]  /*3f20*/  MUFU.RCP R72, R55 ;  /* 0x0000003700487308 */ /* 0x000e220000001000 */
[----:B------:R-:W-:Y:S01]  /*3f30*/  FMUL.FTZ R44, R111, R44 ;  /* 0x0000002c6f2c7220 */ /* 0x000fe20000410000 */
[----:B------:R-:W-:Y:S01]  /*3f40*/  FADD.FTZ R54, R54, 1 ;  /* 0x3f80000036367421 */ /* 0x000fe20000010000 */
[----:B------:R-:W-:Y:S01]  /*3f50*/  FFMA.FTZ R46, R73, R46, 1 ;  /* 0x3f800000492e7423 */ /* 0x000fe2000001002e */
[----:B------:R4:W-:Y:S01]  /*3f60*/  STS.128 [R121], R40 ;  /* 0x0000002879007388 */ /* 0x0009e20000000c00 */
[----:B------:R-:W-:Y:S01]  /*3f70*/  FADD.FTZ R53, R52, 1 ;  /* 0x3f80000034357421 */ /* 0x000fe20000010000 */
[----:B------:R-:W-:Y:S02]  /*3f80*/  FMUL.FTZ R44, R44, R45 ;  /* 0x0000002d2c2c7220 */ /* 0x000fe40000410000 */
[----:B------:R-:W5:Y:S01]  /*3f90*/  MUFU.RCP R105, R54 ;  /* 0x0000003600697308 */ /* 0x000f620000001000 */
[----:B---3--:R-:W-:Y:S01]  /*3fa0*/  FADD.FTZ R49, -R87, 1 ;  /* 0x3f80000057317421 */ /* 0x008fe20000010100 */
[----:B----4-:R-:W-:Y:S01]  /*3fb0*/  FMUL.FTZ R41, R106, R47 ;  /* 0x0000002f6a297220 */ /* 0x010fe20000410000 */
[----:B------:R-:W-:-:S04]  /*3fc0*/  FMUL.FTZ R47, R69, R29 ;  /* 0x0000001d452f7220 */ /* 0x000fc80000410000 */
[----:B------:R-:W-:Y:S01]  /*3fd0*/  FMUL.FTZ R47, R84, R47 ;  /* 0x0000002f542f7220 */ /* 0x000fe20000410000 */
[----:B------:R3:W4:Y:S01]  /*3fe0*/  MUFU.RCP R82, R53 ;  /* 0x0000003500527308 */ /* 0x0007220000001000 */
[----:B------:R-:W-:Y:S02]  /*3ff0*/  FMUL.FTZ R42, R109, R50 ;  /* 0x000000326d2a7220 */ /* 0x000fe40000410000 */
[----:B------:R-:W-:Y:S01]  /*4000*/  FMUL.FTZ R45, R47, R46 ;  /* 0x0000002e2f2d7220 */ /* 0x000fe20000410000 */
[----:B------:R-:W-:Y:S01]  /*4010*/  FADD.FTZ R46, -R86, 1 ;  /* 0x3f800000562e7421 */ /* 0x000fe20000010100 */
[----:B0-----:R-:W-:Y:S01]  /*4020*/  FADD.FTZ R50, -R72, 1 ;  /* 0x3f80000048327421 */ /* 0x001fe20000010100 */
        /* <DEDUP_REMOVED lines=8> */
[----:B-1----:R-:W-:Y:S01]  /*40b0*/  FMUL.FTZ R50, R60, R24 ;  /* 0x000000183c327220 */ /* 0x002fe20000410000 */
[----:B---3--:R-:W-:Y:S01]  /*40c0*/  FMUL.FTZ R53, R61, R25 ;  /* 0x000000193d357220 */ /* 0x008fe20000410000 */
        /* <DEDUP_REMOVED lines=11> */
[----:B----4-:R-:W-:Y:S01]  /*4180*/  FADD.FTZ R52, -R82, 1 ;  /* 0x3f80000052347421 */ /* 0x010fe20000010100 */
        /* <DEDUP_REMOVED lines=50> */
[----:B------:R-:W-:Y:S01]  /*44b0*/  IMAD.WIDE R64, R21, 0x10, R64 ;  /* 0x0000001015407825 */ /* 0x000fe200078e0240 */
[----:B------:R-:W-:Y:S01]  /*44c0*/  ULDC.64 UR26, c[0x0][0x320] ;  /* 0x0000c800001a7ab9 */ /* 0x000fe20000000a00 */
[----:B------:R-:W2:Y:S01]  /*44d0*/  LDC R66, c[0x0][0x21c] ;  /* 0x00008700ff427b82 */ /* 0x000ea20000000800 */
[----:B------:R0:W-:Y:S04]  /*44e0*/  STL [R1+0x28], R120 ;  /* 0x0000287801007387 */ /* 0x0001e80000100800 */
        /* <DEDUP_REMOVED lines=8> */
[----:B-1----:R0:W-:Y:S04]  /*4570*/  STG.E.128 desc[UR24][R64.64+0x200], R44 ;  /* 0x0002002c40007986 */ /* 0x0021e8000c101d18 */
[----:B---3--:R0:W-:Y:S04]  /*4580*/  STG.E.128 desc[UR24][R64.64+0x400], R48 ;  /* 0x0004003040007986 */ /* 0x0081e8000c101d18 */
[----:B----4-:R0:W-:Y:S01]  /*4590*/  STG.E.128 desc[UR24][R64.64+0x600], R52 ;  /* 0x0006003440007986 */ /* 0x0101e2000c101d18 */
[----:B------:R-:W-:Y:S01]  /*45a0*/  ISETP.NE.AND.EX P0, PT, RZ, UR27, PT, P0 ;  /* 0x0000001bff007c0c */ /* 0x000fe2000bf05300 */
[----:B--2---:R-:W-:Y:S01]  /*45b0*/  FFMA.FTZ R56, R100, R120, R104 ;  /* 0x0000007864387223 */ /* 0x004fe20000010068 */
[----:B------:R-:W-:-:S05]  /*45c0*/  FMUL.FTZ R104, R63, R82 ;  /* 0x000000523f687220 */ /* 0x000fca0000410000 */
[----:B------:R0:W-:Y:S01]  /*45d0*/  STL [R1+0xc], R104 ;  /* 0x00000c6801007387 */ /* 0x0001e20000100800 */
        /* <DEDUP_REMOVED lines=49> */
.L_x_3312:
[----:B0-----:R-:W-:Y:S01]  /*48f0*/  FFMA.FTZ R22, R96, R118, R57 ;  /* 0x0000007660167223 */ /* 0x001fe20000010039 */
[----:B------:R-:W-:Y:S01]  /*4900*/  ISETP.GE.AND P0, PT, R66, 0x1, PT ;  /* 0x000000014200780c */ /* 0x000fe20003f06270 */
[----:B------:R-:W-:Y:S01]  /*4910*/  BAR.SYNC.DEFER_BLOCKING 0x0 ;  /* 0x0000000000007b1d */ /* 0x000fe20000010000 */
[----:B------:R-:W-:Y:S01]  /*4920*/  FMUL.FTZ R70, R58, UR4 ;  /* 0x000000043a467c20 */ /* 0x000fe20008410000 */
[----:B------:R-:W-:Y:S01]  /*4930*/  FFMA.FTZ R21, R97, R117, R22 ;  /* 0x0000007561157223 */ /* 0x000fe20000010016 */
[----:B------:R-:W-:Y:S01]  /*4940*/  FMUL.FTZ R71, R59, UR4 ;  /* 0x000000043b477c20 */ /* 0x000fe20008410000 */
[----:B------:R-:W-:Y:S02]  /*4950*/  CS2R R86, SRZ ;  /* 0x0000000000567805 */ /* 0x000fe4000001ff00 */
[----:B------:R-:W-:Y:S01]  /*4960*/  CS2R R84, SRZ ;  /* 0x0000000000547805 */ /* 0x000fe2000001ff00 */
[----:B------:R-:W-:Y:S01]  /*4970*/  FFMA.FTZ R22, R98, R116, R21 ;  /* 0x0000007462167223 */ /* 0x000fe20000010015 */
[----:B------:R-:W-:-:S02]  /*4980*/  CS2R R82, SRZ ;  /* 0x0000000000527805 */ /* 0x000fc4000001ff00 */
[----:B------:R-:W-:Y:S02]  /*4990*/  CS2R R80, SRZ ;  /* 0x0000000000507805 */ /* 0x000fe4000001ff00 */
[----:B------:R-:W-:Y:S01]  /*49a0*/  CS2R R78, SRZ ;  /* 0x00000000004e7805 */ /* 0x000fe2000001ff00 */
[----:B------:R-:W-:Y:S01]  /*49b0*/  FFMA.FTZ R21, R99, R115, R22 ;  /* 0x0000007363157223 */ /* 0x000fe20000010016 */
[----:B------:R-:W-:Y:S02]  /*49c0*/  CS2R R76, SRZ ;  /* 0x00000000004c7805 */ /* 0x000fe4000001ff00 */
[----:B------:R-:W-:Y:S02]  /*49d0*/  CS2R R74, SRZ ;  /* 0x00000000004a7805 */ /* 0x000fe4000001ff00 */
[----:B------:R-:W-:Y:S01]  /*49e0*/  CS2R R72, SRZ ;  /* 0x0000000000487805 */ /* 0x000fe2000001ff00 */
        /* <DEDUP_REMOVED lines=40> */
.L_x_3357:
        /* <DEDUP_REMOVED lines=13> */
[----:B-12---:R-:W2:Y:S04]  /*4d40*/  LDG.E.128 R24, desc[UR24][R22.64] ;  /* 0x0000001816187981 */ /* 0x006ea8000c1e1d00 */
[----:B---3--:R-:W3:Y:S04]  /*4d50*/  LDG.E.128 R28, desc[UR24][R22.64+0x200] ;  /* 0x00020018161c7981 */ /* 0x008ee8000c1e1d00 */
[----:B----4-:R-:W4:Y:S04]  /*4d60*/  LDG.E.128 R32, desc[UR24][R22.64+0x400] ;  /* 0x0004001816207981 */ /* 0x010f28000c1e1d00 */
[----:B------:R0:W4:Y:S01]  /*4d70*/  LDG.E.128 R36, desc[UR24][R22.64+0x600] ;  /* 0x0006001816247981 */ /* 0x000122000c1e1d00 */
[----:B------:R-:W-:-:S02]  /*4d80*/  UIMAD UR46, UR54, UR36, URZ ;  /* 0x00000024362e72a4 */ /* 0x000fc4000f8e023f */
[----:B------:R-:W-:Y:S02]  /*4d90*/  UIMAD.WIDE.U32 UR44, UR10, UR36, URZ ;  /* 0x000000240a2c72a5 */ /* 0x000fe4000f8e003f */
[----:B------:R-:W-:Y:S02]  /*4da0*/  UIMAD UR46, UR10, UR37, UR46 ;  /* 0x000000250a2e72a4 */ /* 0x000fe4000f8e022e */
[----:B------:R-:W-:Y:S02]  /*4db0*/  UIMAD UR61, UR58, UR38, URZ ;  /* 0x000000263a3d72a4 */ /* 0x000fe4000f8e023f */
[----:B------:R-:W-:Y:S02]  /*4dc0*/  UIADD3 UR45, UR45, UR46, URZ ;  /* 0x0000002e2d2d7290 */ /* 0x000fe4000fffe03f */
[----:B------:R-:W-:Y:S02]  /*4dd0*/  UIMAD.WIDE.U32 UR46, UR7, UR38, URZ ;  /* 0x00000026072e72a5 */ /* 0x000fe4000f8e003f */
[----:B------:R-:W-:-:S02]  /*4de0*/  UIMAD UR60, UR58, UR34, URZ ;  /* 0x000000223a3c72a4 */ /* 0x000fc4000f8e023f */
[----:B------:R-:W-:Y:S02]  /*4df0*/  UIMAD UR61, UR7, UR39, UR61 ;  /* 0x00000027073d72a4 */ /* 0x000fe4000f8e023d */
[----:B------:R-:W-:Y:S02]  /*4e00*/  ULEA UR59, UP0, UR46, UR51, 0x2 ;  /* 0x000000332e3b7291 */ /* 0x000fe4000f80103f */
[----:B------:R-:W-:Y:S02]  /*4e10*/  UIMAD UR60, UR7, UR35, UR60 ;  /* 0x00000023073c72a4 */ /* 0x000fe4000f8e023c */
[----:B------:R-:W-:Y:S02]  /*4e20*/  UIADD3 UR47, UR47, UR61, URZ ;  /* 0x0000003d2f2f7290 */ /* 0x000fe4000fffe03f */
[----:B------:R-:W-:Y:S01]  /*4e30*/  UIMAD.WIDE.U32 UR44, UR7, UR34, UR44 ;  /* 0x00000022072c72a5 */ /* 0x000fe2000f8e002c */
[----:B0-----:R-:W-:Y:S01]  /*4e40*/  MOV R22, UR59 ;  /* 0x0000003b00167c02 */ /* 0x001fe20008000f00 */
[----:B------:R-:W-:-:S02]  /*4e50*/  ULEA.HI.X UR47, UR46, UR52, UR47, 0x2, UP0 ;  /* 0x000000342e2f7291 */ /* 0x000fc400080f142f */
[----:B------:R-:W-:Y:S02]  /*4e60*/  UIADD3 UR60, UR45, UR60, URZ ;  /* 0x0000003c2d3c7290 */ /* 0x000fe4000fffe03f */
[----:B------:R-:W-:Y:S02]  /*4e70*/  ULEA UR45, UP0, UR44, UR32, 0x2 ;  /* 0x000000202c2d7291 */ /* 0x000fe4000f80103f */
[----:B------:R-:W-:Y:S02]  /*4e80*/  MOV R23, UR47 ;  /* 0x0000002f00177c02 */ /* 0x000fe40008000f00 */
[----:B------:R-:W-:Y:S02]  /*4e90*/  ULEA.HI.X UR44, UR44, UR33, UR60, 0x2, UP0 ;  /* 0x000000212c2c7291 */ /* 0x000fe400080f143c */
[----:B------:R-:W-:Y:S01]  /*4ea0*/  MOV R40, UR45 ;  /* 0x0000002d00287c02 */ /* 0x000fe20008000f00 */
[----:B------:R-:W-:-:S03]  /*4eb0*/  IMAD.WIDE R22, R21, 0x10, R22 ;  /* 0x0000001015167825 */ /* 0x000fc600078e0216 */
[----:B------:R-:W-:-:S05]  /*4ec0*/  MOV R41, UR44 ;  /* 0x0000002c00297c02 */ /* 0x000fca0008000f00 */
[----:B------:R-:W4:Y:S04]  /*4ed0*/  LDG.E R40, desc[UR24][R40.64] ;  /* 0x0000001828287981 */ /* 0x000f28000c1e1900 */
[----:B--2---:R0:W-:Y:S04]  /*4ee0*/  STS.128 [R3], R24 ;  /* 0x0000001803007388 */ /* 0x0041e80000000c00 */
[----:B---3--:R1:W-:Y:S04]  /*4ef0*/  STS.128 [R3+0x200], R28 ;  /* 0x0002001c03007388 */ /* 0x0083e80000000c00 */
[----:B----4-:R2:W-:Y:S04]  /*4f00*/  STS.128 [R3+0x400], R32 ;  /* 0x0004002003007388 */ /* 0x0105e80000000c00 */
[----:B------:R3:W-:Y:S01]  /*4f10*/  STS.128 [R3+0x600], R36 ;  /* 0x0006002403007388 */ /* 0x0007e20000000c00 */
[----:B------:R-:W-:-:S03]  /*4f20*/  NOP ;  /* 0x0000000000007918 */ /* 0x000fc60000000000 */
[----:B0-----:R-:W4:Y:S04]  /*4f30*/  LDG.E.128 R24, desc[UR24][R22.64] ;  /* 0x0000001816187981 */ /* 0x001f28000c1e1d00 */
[----:B-1----:R-:W4:Y:S04]  /*4f40*/  LDG.E.128 R28, desc[UR24][R22.64+0x200] ;  /* 0x00020018161c7981 */ /* 0x002f28000c1e1d00 */
[----:B--2---:R-:W2:Y:S04]  /*4f50*/  LDG.E.128 R32, desc[UR24][R22.64+0x400] ;  /* 0x0004001816207981 */ /* 0x004ea8000c1e1d00 */
[----:B---3--:R0:W3:Y:S01]  /*4f60*/  LDG.E.128 R36, desc[UR24][R22.64+0x600] ;  /* 0x0006001816247981 */ /* 0x0080e2000c1e1d00 */
[----:B------:R-:W-:Y:S01]  /*4f70*/  LOP3.LUT P0, RZ, R0, 0x1f, RZ, 0xc0, !PT ;  /* 0x0000001f00ff7812 */ /* 0x000fe2000780c0ff */
[----:B------:R-:W-:-:S02]  /*4f80*/  UIADD3 UR44, UR53, -0x1, URZ ;  /* 0xffffffff352c7890 */ /* 0x000fc4000fffe03f */
[----:B------:R-:W-:Y:S01]  /*4f90*/  MOV R21, UR53 ;  /* 0x0000003500157c02 */ /* 0x000fe20008000f00 */
[----:B------:R-:W1:Y:S01]  /*4fa0*/  S2R R146, SR_LANEID ;  /* 0x0000000000927919 */ /* 0x000e620000000000 */
[C---:B------:R-:W-:Y:S01]  /*4fb0*/  ISETP.NE.AND P1, PT, R0.reuse, RZ, PT ;  /* 0x000000ff0000720c */ /* 0x040fe20003f25270 */
[----:B------:R-:W-:Y:S01]  /*4fc0*/  ULEA.HI UR45, UR44, UR44, URZ, 0x1 ;  /* 0x0000002c2c2d7291 */ /* 0x000fe2000f8f083f */
[----:B------:R-:W-:Y:S01]  /*4fd0*/  ISETP.LT.OR P2, PT, R21, 0x2, P0 ;  /* 0x000000021500780c */ /* 0x000fe20000741670 */
[----:B------:R-:W1:Y:S01]  /*4fe0*/  LDS.128 R52, [R4] ;  /* 0x0000000004347984 */ /* 0x000e620000000c00 */
[C---:B------:R-:W-:Y:S01]  /*4ff0*/  SHF.L.U32 R21, R0.reuse, 0x2, RZ ;  /* 0x0000000200157819 */ /* 0x040fe200000006ff */
[----:B------:R-:W-:Y:S01]  /*5000*/  ULOP3.LUT UR45, UR45, 0xfffffe, URZ, 0xc0, !UPT ;  /* 0x00fffffe2d2d7892 */ /* 0x000fe2000f8ec03f */
[----:B------:R-:W-:Y:S01]  /*5010*/  IADD3 R106, R0, 0x200, RZ ;  /* 0x00000200006a7810 */ /* 0x000fe20007ffe0ff */
[----:B------:R-:W1:Y:S01]  /*5020*/  LDS.128 R48, [R4+0x10] ;  /* 0x0000100004307984 */ /* 0x000e620000000c00 */
[----:B------:R-:W-:Y:S01]  /*5030*/  LOP3.LUT R21, R21, 0xffffff80, RZ, 0xc0, !PT ;  /* 0xffffff8015157812 */ /* 0x000fe200078ec0ff */
[----:B------:R-:W-:Y:S01]  /*5040*/  UIADD3 UR44, UR44, -UR45, URZ ;  /* 0x8000002d2c2c7290 */ /* 0x000fe2000fffe03f */
[----:B0-----:R-:W-:Y:S01]  /*5050*/  MOV R23, 0x8 ;  /* 0x0000000800177802 */ /* 0x001fe20000000f00 */
[----:B------:R-:W0:Y:S01]  /*5060*/  LDS.128 R44, [R4+0x20] ;  /* 0x00002000042c7984 */ /* 0x000e220000000c00 */
[----:B------:R-:W-:Y:S01]  /*5070*/  MOV R123, RZ ;  /* 0x000000ff007b7202 */ /* 0x000fe20000000f00 */
[----:B------:R-:W-:Y:S01]  /*5080*/  ULEA UR44, UR44, UR7, 0x8 ;  /* 0x000000072c2c7291 */ /* 0x000fe2000f8e403f */
[----:B------:R-:W-:Y:S01]  /*5090*/  MOV R122, 0x3f800000 ;  /* 0x3f800000007a7802 */ /* 0x000fe20000000f00 */
[----:B------:R-:W0:Y:S01]  /*50a0*/  @!P2 LDC R104, c[0x0][0x21c] ;  /* 0x00008700ff68ab82 */ /* 0x000e220000000800 */
[----:B------:R-:W-:-:S02]  /*50b0*/  R2UR UR46, R40 ;  /* 0x00000000282e72ca */ /* 0x000fc400000e0000 */
[----:B------:R0:W3:Y:S01]  /*50c0*/  LDS.128 R40, [R4+0x30] ;  /* 0x0000300004287984 */ /* 0x0000e20000000c00 */
[----:B-1----:R-:W-:-:S10]  /*50d0*/  IADD3 R105, R21, R146, RZ ;  /* 0x0000009215697210 */ /* 0x002fd40007ffe0ff */
[----:B------:R-:W-:Y:S02]  /*50e0*/  MOV R124, UR46 ;  /* 0x0000002e007c7c02 */ /* 0x000fe40008000f00 */
[----:B------:R-:W-:Y:S02]  /*50f0*/  MOV R21, UR53 ;  /* 0x0000003500157c02 */ /* 0x000fe40008000f00 */
[----:B------:R-:W-:Y:S01]  /*5100*/  LEA R3, R105, R2, 0x4 ;  /* 0x0000000269037211 */ /* 0x000fe200078e20ff */
[----:B------:R-:W-:Y:S01]  /*5110*/  FMUL.FTZ R124, R124, 1.4426950216293334961 ;  /* 0x3fb8aa3b7c7c7820 */ /* 0x000fe20000410000 */
[----:B------:R-:W-:Y:S01]  /*5120*/  @!P2 IADD3 R21, R21, -0x2, RZ ;  /* 0xfffffffe1515a810 */ /* 0x000fe20007ffe0ff */
[----:B------:R-:W-:Y:S02]  /*5130*/  IMAD R105, R146, 0x3, R105 ;  /* 0x0000000392697824 */ /* 0x000fe400078e0269 */
[----:B------:R-:W-:Y:S02]  /*5140*/  FMUL.FTZ R139, R124, R10 ;  /* 0x0000000a7c8b7220 */ /* 0x000fe40000410000 */
[----:B0-----:R-:W-:Y:S01]  /*5150*/  @!P2 IMAD R22, R21, R104, UR7 ;  /* 0x000000071516ae24 */ /* 0x001fe2000f8e0268 */
[----:B------:R-:W-:-:S02]  /*5160*/  SEL R21, R106, UR44, P1 ;  /* 0x0000002c6a157c07 */ /* 0x000fc40008800000 */
[-C--:B------:R-:W-:Y:S01]  /*5170*/  LEA R4, R105, R2.reuse, 0x4 ;  /* 0x0000000269047211 */ /* 0x080fe200078e20ff */
[----:B------:R-:W-:Y:S01]  /*5180*/  MUFU.EX2 R139, R139 ;  /* 0x0000008b008b7308 */ /* 0x000fe20000000800 */
[----:B------:R-:W-:Y:S01]  /*5190*/  LEA R106, R21, R2, 0x2 ;  /* 0x00000002156a7211 */ /* 0x000fe200078e10ff */
[----:B------:R-:W-:Y:S01]  /*51a0*/  FMUL.FTZ R21, R124, R11 ;  /* 0x0000000b7c157220 */ /* 0x000fe20000410000 */
[----:B------:R-:W-:-:S04]  /*51b0*/  @!P2 IMAD.WIDE R22, R22, R23, UR22 ;  /* 0x000000161616ae25 */ /* 0x000fc8000f8e0217 */
[C---:B------:R-:W-:Y:S01]  /*51c0*/  FMUL.FTZ R107, R124.reuse, R12 ;  /* 0x0000000c7c6b7220 */ /* 0x040fe20000410000 */
[----:B------:R-:W0:Y:S01]  /*51d0*/  MUFU.EX2 R21, R21 ;  /* 0x0000001500157308 */ /* 0x000e220000000800 */
[C---:B------:R-:W-:Y:S01]  /*51e0*/  FMUL.FTZ R108, R124.reuse, R13 ;  /* 0x0000000d7c6c7220 */ /* 0x040fe20000410000 */
[C---:B------:R-:W-:Y:S01]  /*51f0*/  FMUL.FTZ R104, R124.reuse, R5 ;  /* 0x000000057c687220 */ /* 0x040fe20000410000 */
[----:B------:R-:W-:Y:S01]  /*5200*/  FMUL.FTZ R109, R124, R8 ;  /* 0x000000087c6d7220 */ /* 0x000fe20000410000 */
[----:B------:R-:W-:Y:S01]  /*5210*/  FMUL.FTZ R111, R100, R10 ;  /* 0x0000000a646f7220 */ /* 0x000fe20000410000 */
[----:B------:R-:W-:Y:S01]  /*5220*/  FMUL.FTZ R112, R101, R11 ;  /* 0x0000000b65707220 */ /* 0x000fe20000410000 */
[----:B------:R-:W-:Y:S01]  /*5230*/  FMUL.FTZ R105, R124, R6 ;  /* 0x000000067c697220 */ /* 0x000fe20000410000 */
[----:B------:R-:W-:Y:S01]  /*5240*/  FMUL.FTZ R137, R102, R12 ;  /* 0x0000000c66897220 */ /* 0x000fe20000410000 */
[----:B------:R-:W-:Y:S01]  /*5250*/  MUFU.EX2 R104, R104 ;  /* 0x0000006800687308 */ /* 0x000fe20000000800 */
[----:B------:R-:W-:Y:S01]  /*5260*/  FMUL.FTZ R118, R99, R8 ;  /* 0x0000000863767220 */ /* 0x000fe20000410000 */
[----:B------:R-:W-:Y:S01]  /*5270*/  FMUL.FTZ R136, R103, R13 ;  /* 0x0000000d67887220 */ /* 0x000fe20000410000 */
[----:B------:R-:W-:-:S02]  /*5280*/  FMUL.FTZ R137, R137, R54 ;  /* 0x0000003689897220 */ /* 0x000fc40000410000 */
[----:B------:R-:W-:-:S03]  /*5290*/  FMUL.FTZ R113, R118, R51 ;  /* 0x0000003376717220 */ /* 0x000fc60000410000 */
[----:B------:R-:W-:Y:S01]  /*52a0*/  MUFU.EX2 R105, R105 ;  /* 0x0000006900697308 */ /* 0x000fe20000000800 */
        /* <DEDUP_REMOVED lines=9> */
[----:B------:R-:W-:-:S02]  /*5340*/  FMUL.FTZ R128, R95, R16 ;  /* 0x000000105f807220 */ /* 0x000fc40000410000 */
[----:B------:R-:W-:Y:S01]  /*5350*/  FMUL.FTZ R133, R133, R50 ;  /* 0x0000003285857220 */ /* 0x000fe20000410000 */
[----:B------:R-:W-:Y:S01]  /*5360*/  MUFU.EX2 R110, R110 ;  /* 0x0000006e006e7308 */ /* 0x000fe20000000800 */
[----:B------:R-:W-:Y:S01]  /*5370*/  FMUL.FTZ R115, R124, R16 ;  /* 0x000000107c737220 */ /* 0x000fe20000410000 */
[----:B------:R-:W-:-:S04]  /*5380*/  FMUL.FTZ R116, R93, R14 ;  /* 0x0000000e5d747220 */ /* 0x000fc80000410000 */
[----:B------:R-:W-:Y:S02]  /*5390*/  FMUL.FTZ R116, R116, R45 ;  /* 0x0000002d74747220 */ /* 0x000fe40000410000 */
[----:B------:R-:W-:Y:S01]  /*53a0*/  MUFU.EX2 R115, R115 ;  /* 0x0000007300737308 */ /* 0x000fe20000000800 */
[----:B------:R-:W-:-:S04]  /*53b0*/  FMUL.FTZ R117, R94, R15 ;  /* 0x0000000f5e757220 */ /* 0x000fc80000410000 */
[----:B------:R-:W-:Y:S01]  /*53c0*/  FMUL.FTZ R117, R117, R46 ;  /* 0x0000002e75757220 */ /* 0x000fe20000410000 */
[----:B------:R-:W-:Y:S01]  /*53d0*/  BSSY B0, `(.L_x_3314) ;  /* 0x0000051000007945 */ /* 0x000fe20003800000 */
[----:B----4-:R-:W-:Y:S04]  /*53e0*/  STS.128 [R3+0x2100], R24 ;  /* 0x0021001803007388 */ /* 0x010fe80000000c00 */
[----:B------:R-:W-:Y:S04]  /*53f0*/  STS.128 [R3+0x2300], R28 ;  /* 0x0023001c03007388 */ /* 0x000fe80000000c00 */
[----:B--2---:R-:W-:Y:S04]  /*5400*/  STS.128 [R3+0x2500], R32 ;  /* 0x0025002003007388 */ /* 0x004fe80000000c00 */
[----:B---3--:R-:W-:Y:S01]  /*5410*/  STS.128 [R3+0x2700], R36 ;  /* 0x0027002403007388 */ /* 0x008fe20000000c00 */
[----:B------:R-:W-:-:S03]  /*5420*/  NOP ;  /* 0x0000000000007918 */ /* 0x000fc60000000000 */
[----:B------:R-:W0:Y:S04]  /*5430*/  LDS.128 R36, [R4+0x2100] ;  /* 0x0021000004247984 */ /* 0x000e280000000c00 */
[----:B------:R-:W1:Y:S04]  /*5440*/  LDS.128 R32, [R4+0x2110] ;  /* 0x0021100004207984 */ /* 0x000e680000000c00 */
[----:B------:R-:W2:Y:S04]  /*5450*/  LDS.128 R28, [R4+0x2120] ;  /* 0x00212000041c7984 */ /* 0x000ea80000000c00 */
[----:B------:R-:W3:Y:S04]  /*5460*/  LDS.128 R24, [R4+0x2130] ;  /* 0x0021300004187984 */ /* 0x000ee80000000c00 */
[----:B------:R4:W-:Y:S01]  /*5470*/  STS [R106+0x8e50], R139 ;  /* 0x008e508b6a007388 */ /* 0x0009e20000000800 */
[----:B------:R-:W-:Y:S01]  /*5480*/  BAR.SYNC.DEFER_BLOCKING 0x0 ;  /* 0x0000000000007b1d */ /* 0x000fe20000010000 */
[----:B----4-:R-:W-:-:S05]  /*5490*/  FMUL.FTZ R106, R124, R7 ;  /* 0x000000077c6a7220 */ /* 0x010fca0000410000 */
[----:B------:R4:W5:Y:S01]  /*54a0*/  @!P2 LDG.E.64 R122, desc[UR24][R22.64] ;  /* 0x00000018167aa981 */ /* 0x000962000c1e1b00 */
[C---:B------:R-:W-:Y:S01]  /*54b0*/  ISETP.NE.AND P2, PT, R0.reuse, 0x7f, PT ;  /* 0x0000007f0000780c */ /* 0x040fe20003f45270 */
[----:B------:R-:W-:Y:S08]  /*54c0*/  MUFU.EX2 R106, R106 ;  /* 0x0000006a006a7308 */ /* 0x000ff00000000800 */
[----:B----4-:R-:W4:Y:S04]  /*54d0*/  MUFU.EX2 R22, R107 ;  /* 0x0000006b00167308 */ /* 0x010f280000000800 */
[----:B------:R-:W-:-:S04]  /*54e0*/  @P2 LEA R131, R0, R2, 0x2 ;  /* 0x0000000200832211 */ /* 0x000fc800078e10ff */
[----:B------:R0:W1:Y:S02]  /*54f0*/  MUFU.EX2 R23, R108 ;  /* 0x0000006c00177308 */ /* 0x0000640000000800 */
[----:B------:R-:W2:Y:S06]  /*5500*/  @P2 LDS R131, [R131+0x9654] ;  /* 0x0096540083832984 */ /* 0x000eac0000000800 */
[----:B------:R3:W1:Y:S01]  /*5510*/  MUFU.EX2 R107, R109 ;  /* 0x0000006d006b7308 */ /* 0x0006620000000800 */
[----:B----4-:R-:W-:Y:S01]  /*5520*/  FMUL.FTZ R118, R22, R119 ;  /* 0x0000007716767220 */ /* 0x010fe20000410000 */
[----:B0-----:R-:W-:-:S06]  /*5530*/  FMUL.FTZ R108, R124, R9 ;  /* 0x000000097c6c7220 */ /* 0x001fcc0000410000 */
[----:B------:R-:W0:Y:S01]  /*5540*/  MUFU.EX2 R108, R108 ;  /* 0x0000006c006c7308 */ /* 0x000e220000000800 */
[----:B---3--:R-:W-:Y:S01]  /*5550*/  FMUL.FTZ R109, R111, R52 ;  /* 0x000000346f6d7220 */ /* 0x008fe20000410000 */
[----:B------:R-:W-:Y:S01]  /*5560*/  FMUL.FTZ R111, R112, R53 ;  /* 0x00000035706f7220 */ /* 0x000fe20000410000 */
[----:B------:R-:W-:-:S03]  /*5570*/  FMUL.FTZ R112, R124, R15 ;  /* 0x0000000f7c707220 */ /* 0x000fc60000410000 */
[----:B------:R-:W-:-:S03]  /*5580*/  FFMA.FTZ R114, R109, R21, R111 ;  /* 0x000000156d727223 */ /* 0x000fc6000001006f */
[----:B------:R-:W3:Y:S01]  /*5590*/  MUFU.EX2 R112, R112 ;  /* 0x0000007000707308 */ /* 0x000ee20000000800 */
[----:B------:R-:W-:Y:S01]  /*55a0*/  FFMA.FTZ R119, R22, R114, R137 ;  /* 0x0000007216777223 */ /* 0x000fe20000010089 */
[----:B------:R-:W-:Y:S01]  /*55b0*/  FMUL.FTZ R114, R121, R44 ;  /* 0x0000002c79727220 */ /* 0x000fe20000410000 */
[C---:B-1----:R-:W-:Y:S01]  /*55c0*/  FMUL.FTZ R121, R23.reuse, R118 ;  /* 0x0000007617797220 */ /* 0x042fe20000410000 */
[----:B------:R-:W-:Y:S01]  /*55d0*/  FMUL.FTZ R118, R124, R17 ;  /* 0x000000117c767220 */ /* 0x000fe20000410000 */
[----:B------:R-:W-:Y:S02]  /*55e0*/  FFMA.FTZ R119, R23, R119, R136 ;  /* 0x0000007717777223 */ /* 0x000fe40000010088 */
[C---:B------:R-:W-:Y:S02]  /*55f0*/  FMUL.FTZ R120, R104.reuse, R121 ;  /* 0x0000007968787220 */ /* 0x040fe40000410000 */
[----:B------:R-:W-:Y:S01]  /*5600*/  FFMA.FTZ R119, R104, R119, R135 ;  /* 0x0000007768777223 */ /* 0x000fe20000010087 */
[----:B------:R-:W1:Y:S01]  /*5610*/  MUFU.EX2 R118, R118 ;  /* 0x0000007600767308 */ /* 0x000e620000000800 */
[C---:B------:R-:W-:Y:S01]  /*5620*/  FMUL.FTZ R121, R105.reuse, R120 ;  /* 0x0000007869797220 */ /* 0x040fe20000410000 */
[----:B------:R-:W-:Y:S01]  /*5630*/  FMUL.FTZ R120, R124, R18 ;  /* 0x000000127c787220 */ /* 0x000fe20000410000 */
[----:B------:R-:W-:Y:S01]  /*5640*/  FFMA.FTZ R125, R105, R119, R134 ;  /* 0x00000077697d7223 */ /* 0x000fe20000010086 */
[----:B------:R-:W-:Y:S01]  /*5650*/  FMUL.FTZ R119, R128, R47 ;  /* 0x0000002f80777220 */ /* 0x000fe20000410000 */
[----:B------:R-:W-:Y:S01]  /*5660*/  FMUL.FTZ R126, R106, R121 ;  /* 0x000000796a7e7220 */ /* 0x000fe20000410000 */
[----:B------:R-:W-:Y:S01]  /*5670*/  FMUL.FTZ R121, R88, R17 ;  /* 0x0000001158797220 */ /* 0x000fe20000410000 */
[----:B------:R-:W-:Y:S01]  /*5680*/  FFMA.FTZ R128, R106, R125, R133 ;  /* 0x0000007d6a807223 */ /* 0x000fe20000010085 */
[----:B------:R-:W4:Y:S01]  /*5690*/  MUFU.EX2 R120, R120 ;  /* 0x0000007800787308 */ /* 0x000f220000000800 */
[C---:B------:R-:W-:Y:S01]  /*56a0*/  FMUL.FTZ R125, R107.reuse, R126 ;  /* 0x0000007e6b7d7220 */ /* 0x040fe20000410000 */
[----:B------:R-:W-:Y:S01]  /*56b0*/  FMUL.FTZ R126, R124, R19 ;  /* 0x000000137c7e7220 */ /* 0x000fe20000410000 */
[----:B------:R-:W-:Y:S01]  /*56c0*/  FFMA.FTZ R127, R107, R128, R113 ;  /* 0x000000806b7f7223 */ /* 0x000fe20000010071 */
[----:B------:R-:W-:Y:S01]  /*56d0*/  FMUL.FTZ R128, R89, R18 ;  /* 0x0000001259807220 */ /* 0x000fe20000410000 */
[C---:B0-----:R-:W-:Y:S01]  /*56e0*/  FMUL.FTZ R125, R108.reuse, R125 ;  /* 0x0000007d6c7d7220 */ /* 0x041fe20000410000 */
[----:B------:R-:W-:Y:S01]  /*56f0*/  FMUL.FTZ R121, R121, R40 ;  /* 0x0000002879797220 */ /* 0x000fe20000410000 */
[----:B------:R-:W-:Y:S01]  /*5700*/  FFMA.FTZ R127, R108, R127, R114 ;  /* 0x0000007f6c7f7223 */ /* 0x000fe20000010072 */
[----:B------:R-:W0:Y:S01]  /*5710*/  MUFU.EX2 R126, R126 ;  /* 0x0000007e007e7308 */ /* 0x000e220000000800 */
[----:B------:R-:W-:-:S02]  /*5720*/  FMUL.FTZ R125, R110, R125 ;  /* 0x0000007d6e7d7220 */ /* 0x000fc40000410000 */
[----:B------:R-:W-:Y:S01]  /*5730*/  FFMA.FTZ R129, R110, R127, R116 ;  /* 0x0000007f6e817223 */ /* 0x000fe20000010074 */
[----:B------:R-:W-:Y:S01]  /*5740*/  FMUL.FTZ R127, R128, R41 ;  /* 0x00000029807f7220 */ /* 0x000fe20000410000 */
[----:B------:R-:W-:Y:S01]  /*5750*/  FMUL.FTZ R128, R124, R20 ;  /* 0x000000147c807220 */ /* 0x000fe20000410000 */
[C---:B---3--:R-:W-:Y:S01]  /*5760*/  FMUL.FTZ R124, R112.reuse, R125 ;  /* 0x0000007d707c7220 */ /* 0x048fe20000410000 */
[----:B------:R-:W-:Y:S01]  /*5770*/  FFMA.FTZ R130, R112, R129, R117 ;  /* 0x0000008170827223 */ /* 0x000fe20000010075 */
[----:B------:R-:W-:Y:S02]  /*5780*/  FMUL.FTZ R129, R90, R19 ;  /* 0x000000135a817220 */ /* 0x000fe40000410000 */
[C---:B------:R-:W-:Y:S01]  /*5790*/  FMUL.FTZ R125, R115.reuse, R124 ;  /* 0x0000007c737d7220 */ /* 0x040fe20000410000 */
[----:B------:R-:W3:Y:S01]  /*57a0*/  MUFU.EX2 R128, R128 ;  /* 0x0000008000807308 */ /* 0x000ee20000000800 */
[----:B------:R-:W-:Y:S01]  /*57b0*/  FFMA.FTZ R124, R115, R130, R119 ;  /* 0x00000082737c7223 */ /* 0x000fe20000010077 */
[----:B------:R-:W-:Y:S01]  /*57c0*/  FMUL.FTZ R130, R91, R20 ;  /* 0x000000145b827220 */ /* 0x000fe20000410000 */
[C---:B-1----:R-:W-:Y:S01]  /*57d0*/  FMUL.FTZ R125, R118.reuse, R125 ;  /* 0x0000007d767d7220 */ /* 0x042fe20000410000 */
[----:B------:R-:W-:Y:S01]  /*57e0*/  FMUL.FTZ R129, R129, R42 ;  /* 0x0000002a81817220 */ /* 0x000fe20000410000 */
[----:B------:R-:W-:Y:S01]  /*57f0*/  FFMA.FTZ R124, R118, R124, R121 ;  /* 0x0000007c767c7223 */ /* 0x000fe20000010079 */
[----:B------:R-:W-:Y:S01]  /*5800*/  FMUL.FTZ R130, R130, R43 ;  /* 0x0000002b82827220 */ /* 0x000fe20000410000 */
[----:B----4-:R-:W-:Y:S01]  /*5810*/  FMUL.FTZ R125, R120, R125 ;  /* 0x0000007d787d7220 */ /* 0x010fe20000410000 */
[----:B0-2---:R-:W-:Y:S06]  /*5820*/  @P2 BRA `(.L_x_3315) ;  /* 0x00000000002c2947 */ /* 0x005fec0003800000 */
        /* <DEDUP_REMOVED lines=11> */
.L_x_3315:
[----:B------:R-:W-:Y:S05]  /*58e0*/  BSYNC B0 ;  /* 0x0000000000007941 */ /* 0x000fea0003800000 */
.L_x_3314:
[----:B------:R-:W2:Y:S04]  /*58f0*/  LDL R145, [R1+0x28] ;  /* 0x0000280001917983 */ /* 0x000ea80000100800 */
        /* <DEDUP_REMOVED lines=15> */
[----:B------:R-:W-:Y:S01]  /*59f0*/  FFMA.FTZ R124, R120, R124, R127 ;  /* 0x0000007c787c7223 */ /* 0x000fe2000001007f */
[----:B------:R-:W-:Y:S01]  /*5a00*/  ISETP.GT.U32.AND P2, PT, R0, 0x1f, PT ;  /* 0x0000001f0000780c */ /* 0x000fe20003f44070 */
[----:B------:R-:W-:Y:S01]  /*5a10*/  FMUL.FTZ R125, R126, R125 ;  /* 0x0000007d7e7d7220 */ /* 0x000fe20000410000 */
[----:B------:R-:W-:Y:S01]  /*5a20*/  LEA.HI R143, R0, R0, RZ, 0x1e ;  /* 0x00000000008f7211 */ /* 0x000fe200078ff0ff */
[----:B------:R-:W-:-:S02]  /*5a30*/  FFMA.FTZ R141, R126, R124, R129 ;  /* 0x0000007c7e8d7223 */ /* 0x000fc40000010081 */
[C---:B---3--:R-:W-:Y:S01]  /*5a40*/  FMUL.FTZ R124, R128.reuse, R125 ;  /* 0x0000007d807c7220 */ /* 0x048fe20000410000 */
[----:B------:R-:W-:Y:S01]  /*5a50*/  LEA R132, R143, R2, 0x3 ;  /* 0x000000028f847211 */ /* 0x000fe200078e18ff */
[----:B------:R-:W-:-:S05]  /*5a60*/  FFMA.FTZ R125, R128, R141, R130 ;  /* 0x0000008d807d7223 */ /* 0x000fca0000010082 */
[----:B------:R1:W-:Y:S01]  /*5a70*/  STS.64 [R132+0x8440], R124 ;  /* 0x0084407c84007388 */ /* 0x0003e20000000a00 */
[----:B------:R-:W-:Y:S01]  /*5a80*/  BAR.SYNC.DEFER_BLOCKING 0x0 ;  /* 0x0000000000007b1d */ /* 0x000fe20000010000 */
[----:B--2---:R-:W-:-:S05]  /*5a90*/  FMUL.FTZ R145, R145, R36 ;  /* 0x0000002491917220 */ /* 0x004fca0000410000 */
[----:B------:R2:W-:Y:S01]  /*5aa0*/  STL [R1], R145 ;  /* 0x0000009101007387 */ /* 0x0005e20000100800 */
        /* <DEDUP_REMOVED lines=15> */
[----:B--2---:R-:W-:Y:S06]  /*5ba0*/  @P2 BRA `(.L_x_3316) ;  /* 0x0000000000f02947 */ /* 0x004fec0003800000 */
        /* <DEDUP_REMOVED lines=35> */
.L_x_3375:
[----:B------:R-:W-:Y:S01]  /*5de0*/  ISETP.GE.AND P3, PT, R146, 0x10, PT ;  /* 0x000000109200780c */ /* 0x000fe20003f66270 */
[----:B------:R-:W-:-:S12]  /*5df0*/  UMOV UR44, 0xffffffff ;  /* 0xffffffff002c7882 */ /* 0x000fd80000000000 */
[C---:B-12---:R-:W-:Y:S01]  /*5e00*/  @P3 FFMA.FTZ R31, R30.reuse, R32, R31 ;  /* 0x000000201e1f3223 */ /* 0x046fe2000001001f */
[----:B---3--:R-:W-:Y:S01]  /*5e10*/  @P3 FMUL.FTZ R30, R30, R141 ;  /* 0x0000008d1e1e3220 */ /* 0x008fe20000410000 */
[----:B------:R-:W-:Y:S06]  /*5e20*/  BRA.DIV UR44, `(.L_x_3318) ;  /* 0x000000462c707947 */ /* 0x000fec000b800000 */
.L_x_3378:
[----:B------:R-:W-:-:S03]  /*5e30*/  UMOV UR44, 0xffffffff ;  /* 0xffffffff002c7882 */ /* 0x000fc60000000000 */
[----:B------:R-:W-:Y:S05]  /*5e40*/  BRA.DIV UR44, `(.L_x_3319) ;  /* 0x000000462c907947 */ /* 0x000fea000b800000 */
.L_x_3381:
[----:B------:R-:W-:-:S03]  /*5e50*/  UMOV UR44, 0xffffffff ;  /* 0xffffffff002c7882 */ /* 0x000fc60000000000 */
[----:B------:R-:W-:Y:S05]  /*5e60*/  BRA.DIV UR44, `(.L_x_3320) ;  /* 0x000000462cb07947 */ /* 0x000fea000b800000 */
[----:B------:R-:W1:Y:S04]  /*5e70*/  SHFL.UP PT, R30, R30, 0x1, RZ ;  /* 0x042000001e1e7989 */ /* 0x000e6800000e00ff */
[----:B------:R-:W2:Y:S04]  /*5e80*/  SHFL.UP PT, R31, R31, 0x1, RZ ;  /* 0x042000001f1f7989 */ /* 0x000ea800000e00ff */
[----:B-----5:R-:W3:Y:S04]  /*5e90*/  SHFL.IDX PT, R122, R122, RZ, 0x1f ;  /* 0x00001fff7a7a7589 */ /* 0x020ee800000e0000 */
[----:B------:R-:W4:Y:S02]  /*5ea0*/  SHFL.IDX PT, R123, R123, RZ, 0x1f ;  /* 0x00001fff7b7b7589 */ /* 0x000f2400000e0000 */
.L_x_3387:
[C---:B-12-4-:R-:W-:Y:S01]  /*5eb0*/  @P1 FFMA.FTZ R123, R30.reuse, R123, R31 ;  /* 0x0000007b1e7b1223 */ /* 0x056fe2000001001f */
        /* <DEDUP_REMOVED lines=11> */
.L_x_3316:
[----:B------:R-:W-:Y:S05]  /*5f70*/  WARPSYNC.ALL ;  /* 0x0000000000007948 */ /* 0x000fea0003800000 */
[----:B------:R-:W-:Y:S01]  /*5f80*/  BAR.SYNC.DEFER_BLOCKING 0x0 ;  /* 0x0000000000007b1d */ /* 0x000fe20000010000 */
[C---:B-1----:R-:W-:Y:S01]  /*5f90*/  FFMA.FTZ R25, R128.reuse, R138, R125 ;  /* 0x0000008a80197223 */ /* 0x042fe2000001007d */
[----:B0-----:R-:W-:Y:S01]  /*5fa0*/  FMUL.FTZ R27, R128, R131 ;  /* 0x00000083801b7220 */ /* 0x001fe20000410000 */
[----:B------:R-:W-:Y:S02]  /*5fb0*/  MOV R29, UR7 ;  /* 0x00000007001d7c02 */ /* 0x000fe40008000f00 */
        /* <DEDUP_REMOVED lines=11> */
[----:B------:R-:W-:Y:S01]  /*6070*/  FMUL.FTZ R25, R112, R25 ;  /* 0x0000001970197220 */ /* 0x000fe20000410000 */
[----:B------:R-:W0:Y:S01]  /*6080*/  LDS R24, [R132+0x8444] ;  /* 0x0084440084187984 */ /* 0x000e220000000800 */
[C---:B------:R-:W-:Y:S02]  /*6090*/  FFMA.FTZ R27, R110.reuse, R27, R34 ;  /* 0x0000001b6e1b7223 */ /* 0x040fe40000010022 */
[----:B------:R-:W-:-:S02]  /*60a0*/  FMUL.FTZ R25, R110, R25 ;  /* 0x000000196e197220 */ /* 0x000fc40000410000 */
[C---:B------:R-:W-:Y:S02]  /*60b0*/  FFMA.FTZ R27, R108.reuse, R27, R35 ;  /* 0x0000001b6c1b7223 */ /* 0x040fe40000010023 */
[----:B------:R-:W-:Y:S02]  /*60c0*/  FMUL.FTZ R26, R108, R25 ;  /* 0x000000196c1a7220 */ /* 0x000fe40000410000 */
[C---:B------:R-:W-:Y:S02]  /*60d0*/  FFMA.FTZ R27, R107.reuse, R27, R156 ;  /* 0x0000001b6b1b7223 */ /* 0x040fe4000001009c */
[----:B------:R-:W-:Y:S02]  /*60e0*/  FMUL.FTZ R25, R107, R26 ;  /* 0x0000001a6b197220 */ /* 0x000fe40000410000 */
[C---:B------:R-:W-:Y:S02]  /*60f0*/  FFMA.FTZ R27, R106.reuse, R27, R157 ;  /* 0x0000001b6a1b7223 */ /* 0x040fe4000001009d */
[----:B------:R-:W-:-:S02]  /*6100*/  FMUL.FTZ R26, R106, R25 ;  /* 0x000000196a1a7220 */ /* 0x000fc40000410000 */
[C---:B------:R-:W-:Y:S02]  /*6110*/  FFMA.FTZ R27, R105.reuse, R27, R158 ;  /* 0x0000001b691b7223 */ /* 0x040fe4000001009e */
[----:B------:R-:W-:Y:S02]  /*6120*/  FMUL.FTZ R25, R105, R26 ;  /* 0x0000001a69197220 */ /* 0x000fe40000410000 */
[C---:B------:R-:W-:Y:S02]  /*6130*/  FFMA.FTZ R28, R104.reuse, R27, R160 ;  /* 0x0000001b681c7223 */ /* 0x040fe400000100a0 */
[----:B------:R-:W-:Y:S02]  /*6140*/  FMUL.FTZ R26, R104, R25 ;  /* 0x00000019681a7220 */ /* 0x000fe40000410000 */
[----:B------:R-:W-:Y:S01]  /*6150*/  FFMA.FTZ R27, R23, R28, R161 ;  /* 0x0000001c171b7223 */ /* 0x000fe200000100a1 */
[----:B------:R-:W-:Y:S01]  /*6160*/  @!P0 LEA R28, R29, R2, 0x3 ;  /* 0x000000021d1c8211 */ /* 0x000fe200078e18ff */
[----:B------:R-:W-:-:S02]  /*6170*/  FMUL.FTZ R25, R23, R26 ;  /* 0x0000001a17197220 */ /* 0x000fc40000410000 */
[C---:B------:R-:W-:Y:S02]  /*6180*/  FFMA.FTZ R30, R22.reuse, R27, R162 ;  /* 0x0000001b161e7223 */ /* 0x040fe400000100a2 */
[----:B------:R-:W-:Y:S01]  /*6190*/  FMUL.FTZ R26, R22, R25 ;  /* 0x00000019161a7220 */ /* 0x000fe20000410000 */
[----:B------:R-:W-:Y:S01]  /*61a0*/  HFMA2.MMA R25, -RZ, RZ, 0, 0 ;  /* 0x00000000ff197435 */ /* 0x000fe200000001ff */
[C---:B------:R-:W-:Y:S02]  /*61b0*/  FFMA.FTZ R27, R21.reuse, R30, R145 ;  /* 0x0000001e151b7223 */ /* 0x040fe40000010091 */
[----:B------:R-:W-:Y:S01]  /*61c0*/  FMUL.FTZ R26, R21, R26 ;  /* 0x0000001a151a7220 */ /* 0x000fe20000410000 */
[----:B0-----:R-:W-:Y:S01]  /*61d0*/  FFMA.FTZ R139, R139, R24, R109 ;  /* 0x000000188b8b7223 */ /* 0x001fe2000001006d */
[----:B------:R-:W-:-:S03]  /*61e0*/  MOV R24, 0x3f800000 ;  /* 0x3f80000000187802 */ /* 0x000fc60000000f00 */
[----:B-----5:R-:W-:-:S03]  /*61f0*/  FFMA.FTZ R122, R21, R139, R111 ;  /* 0x0000008b157a7223 */ /* 0x020fc6000001006f */
        /* <DEDUP_REMOVED lines=66> */
.L_x_3404:
        /* <DEDUP_REMOVED lines=17> */
.L_x_3321:
[----:B------:R-:W-:Y:S05]  /*6730*/  WARPSYNC.ALL ;  /* 0x0000000000007948 */ /* 0x000fea0003800000 */
[----:B------:R-:W-:Y:S01]  /*6740*/  ISETP.NE.AND P0, PT, R0, RZ, PT ;  /* 0x000000ff0000720c */ /* 0x000fe20003f05270 */
[----:B0-----:R-:W2:Y:S01]  /*6750*/  LDL.LU R28, [R1] ;  /* 0x00000000011c7983 */ /* 0x001ea20000300800 */
[----:B------:R-:W-:Y:S01]  /*6760*/  MOV R27, UR7 ;  /* 0x00000007001b7c02 */ /* 0x000fe20008000f00 */
[----:B------:R-:W-:Y:S02]  /*6770*/  FADD.FTZ R109, -R109, R139 ;  /* 0x0000008b6d6d7221 */ /* 0x000fe40000010100 */
[----:B------:R-:W3:Y:S01]  /*6780*/  LDL R159, [R1+0x28] ;  /* 0x00002800019f7983 */ /* 0x000ee20000100800 */
        /* <DEDUP_REMOVED lines=8> */
[----:B------:R-:W4:Y:S01]  /*6810*/  LDL R32, [R1+0x24] ;  /* 0x0000240001207983 */ /* 0x000f220000100800 */
[----:B------:R-:W-:-:S03]  /*6820*/  IADD3 R163, R0, 0x200, RZ ;  /* 0x0000020000a37810 */ /* 0x000fc60007ffe0ff */
[----:B------:R-:W5:Y:S04]  /*6830*/  LDL R164, [R1+0x14] ;  /* 0x0000140001a47983 */ /* 0x000f680000100800 */
[----:B------:R-:W5:Y:S04]  /*6840*/  LDL R165, [R1+0x18] ;  /* 0x0000180001a57983 */ /* 0x000f680000100800 */
        /* <DEDUP_REMOVED lines=9> */
[----:B------:R-:W-:Y:S01]  /*68e0*/  FMUL.FTZ R132, R37, UR46 ;  /* 0x0000002e25847c20 */ /* 0x000fe20008410000 */
[----:B------:R-:W-:Y:S01]  /*68f0*/  FMUL.FTZ R47, R47, R38 ;  /* 0x000000262f2f7220 */ /* 0x000fe20000410000 */
[----:B------:R-:W-:Y:S01]  /*6900*/  FMUL.FTZ R131, R38, UR46 ;  /* 0x0000002e26837c20 */ /* 0x000fe20008410000 */
[----:B------:R-:W-:Y:S01]  /*6910*/  FFMA.FTZ R35, R108, R34, R35 ;  /* 0x000000226c237223 */ /* 0x000fe20000010023 */
[----:B------:R-:W-:Y:S01]  /*6920*/  FMUL.FTZ R43, R43, R138 ;  /* 0x0000008a2b2b7220 */ /* 0x000fe20000410000 */
[----:B------:R-:W-:Y:S01]  /*6930*/  FMUL.FTZ R30, R138, UR46 ;  /* 0x0000002e8a1e7c20 */ /* 0x000fe20008410000 */
[----:B------:R-:W5:Y:S01]  /*6940*/  LDL R108, [R1+0x30] ;  /* 0x00003000016c7983 */ /* 0x000f620000100800 */
[----:B------:R-:W-:-:S03]  /*6950*/  FFMA.FTZ R107, R107, R35, R156 ;  /* 0x000000236b6b7223 */ /* 0x000fc6000001009c */
[----:B------:R-:W5:Y:S01]  /*6960*/  LDL R110, [R1+0x2c] ;  /* 0x00002c00016e7983 */ /* 0x000f620000100800 */
[----:B------:R-:W-:-:S04]  /*6970*/  FFMA.FTZ R106, R106, R107, R157 ;  /* 0x0000006b6a6a7223 */ /* 0x000fc8000001009d */
[----:B------:R-:W-:-:S04]  /*6980*/  FFMA.FTZ R105, R105, R106, R158 ;  /* 0x0000006a69697223 */ /* 0x000fc8000001009e */
[----:B------:R-:W-:-:S04]  /*6990*/  FFMA.FTZ R160, R104, R105, R160 ;  /* 0x0000006968a07223 */ /* 0x000fc800000100a0 */
[----:B------:R-:W-:Y:S01]  /*69a0*/  FFMA.FTZ R161, R23, R160, R161 ;  /* 0x000000a017a17223 */ /* 0x000fe200000100a1 */
[----:B------:R-:W-:-:S03]  /*69b0*/  @!P0 LEA R23, R27, R2, 0x3 ;  /* 0x000000021b178211 */ /* 0x000fc600078e18ff */
[----:B------:R-:W-:Y:S02]  /*69c0*/  FFMA.FTZ R22, R22, R161, R162 ;  /* 0x000000a116167223 */ /* 0x000fe400000100a2 */
[----:B------:R0:W-:Y:S02]  /*69d0*/  @!P0 STS.64 [R23+0x9850], R24 ;  /* 0x0098501817008388 */ /* 0x0001e40000000a00 */
[----:B------:R-:W-:Y:S01]  /*69e0*/  FMUL.FTZ R53, R53, R22 ;  /* 0x0000001635357220 */ /* 0x000fe20000410000 */
[C---:B------:R-:W-:Y:S01]  /*69f0*/  FMUL.FTZ R157, R22.reuse, UR46 ;  /* 0x0000002e169d7c20 */ /* 0x040fe20008410000 */
[----:B------:R-:W-:Y:S01]  /*6a00*/  FMUL.FTZ R27, R22, R11 ;  /* 0x0000000b161b7220 */ /* 0x000fe20000410000 */
[----:B------:R-:W-:Y:S01]  /*6a10*/  FMUL.FTZ R55, R55, R160 ;  /* 0x000000a037377220 */ /* 0x000fe20000410000 */
[----:B------:R-:W-:Y:S01]  /*6a20*/  FMUL.FTZ R155, R160, UR46 ;  /* 0x0000002ea09b7c20 */ /* 0x000fe20008410000 */
[----:B------:R-:W-:Y:S01]  /*6a30*/  FMUL.FTZ R48, R48, R105 ;  /* 0x0000006930307220 */ /* 0x000fe20000410000 */
[----:B------:R-:W-:Y:S01]  /*6a40*/  FMUL.FTZ R141, R105, UR46 ;  /* 0x0000002e698d7c20 */ /* 0x000fe20008410000 */
[----:B------:R-:W-:Y:S01]  /*6a50*/  FMUL.FTZ R49, R49, R106 ;  /* 0x0000006a31317220 */ /* 0x000fe20000410000 */
[----:B------:R-:W-:Y:S01]  /*6a60*/  FMUL.FTZ R140, R106, UR46 ;  /* 0x0000002e6a8c7c20 */ /* 0x000fe20008410000 */
        /* <DEDUP_REMOVED lines=9> */
[----:B------:R-:W-:Y:S01]  /*6b00*/  FMUL.FTZ R156, R161, UR46 ;  /* 0x0000002ea19c7c20 */ /* 0x000fe20008410000 */
[----:B------:R-:W5:Y:S01]  /*6b10*/  LDL R162, [R1+0x34] ;  /* 0x0000340001a27983 */ /* 0x000f620000100800 */
[----:B--2---:R-:W-:-:S04]  /*6b20*/  FFMA.FTZ R21, R21, R22, R28 ;  /* 0x0000001615157223 */ /* 0x004fc8000001001c */
[C---:B------:R-:W-:Y:S01]  /*6b30*/  FMUL.FTZ R29, R21.reuse, R10 ;  /* 0x0000000a151d7220 */ /* 0x040fe20000410000 */
[----:B------:R-:W-:Y:S01]  /*6b40*/  FMUL.FTZ R52, R52, R21 ;  /* 0x0000001534347220 */ /* 0x000fe20000410000 */
[----:B------:R-:W-:Y:S01]  /*6b50*/  FMUL.FTZ R158, R21, UR46 ;  /* 0x0000002e159e7c20 */ /* 0x000fe20008410000 */
[----:B------:R-:W-:-:S04]  /*6b60*/  SHF.L.U32 R21, R0, 0x4, RZ ;  /* 0x0000000400157819 */ /* 0x000fc800000006ff */
[----:B------:R-:W-:Y:S01]  /*6b70*/  IADD3 R28, R21, 0x1, RZ ;  /* 0x00000001151c7810 */ /* 0x000fe20007ffe0ff */
[----:B------:R-:W-:-:S03]  /*6b80*/  FFMA.FTZ R22, R109, R29, RZ ;  /* 0x0000001d6d167223 */ /* 0x000fc600000100ff */
[----:B------:R-:W-:Y:S01]  /*6b90*/  LEA.HI.SX32 R28, R28, R21, 0x1b ;  /* 0x000000151c1c7211 */ /* 0x000fe200078fdaff */
[----:B------:R-:W-:Y:S01]  /*6ba0*/  FFMA.FTZ R25, R111, R27, R22 ;  /* 0x0000001b6f197223 */ /* 0x000fe20000010016 */
[----:B------:R-:W-:Y:S02]  /*6bb0*/  IADD3 R26, R21, 0x2, RZ ;  /* 0x00000002151a7810 */ /* 0x000fe40007ffe0ff */
[----:B------:R-:W-:Y:S01]  /*6bc0*/  LEA R40, R28, R2, 0x2 ;  /* 0x000000021c287211 */ /* 0x000fe200078e10ff */
[----:B------:R-:W-:Y:S01]  /*6bd0*/  FMUL.FTZ R28, R161, R12 ;  /* 0x0000000ca11c7220 */ /* 0x000fe20000410000 */
[-C--:B------:R-:W-:Y:S01]  /*6be0*/  LEA.HI.SX32 R26, R26, R21.reuse, 0x1b ;  /* 0x000000151a1a7211 */ /* 0x080fe200078fdaff */
[----:B------:R-:W-:Y:S01]  /*6bf0*/  FMUL.FTZ R22, R41, R124 ;  /* 0x0000007c29167220 */ /* 0x000fe20000410000 */
[----:B------:R-:W-:Y:S01]  /*6c00*/  LEA.HI.SX32 R31, R21, R21, 0x1b ;  /* 0x00000015151f7211 */ /* 0x000fe200078fdaff */
[----:B------:R-:W-:Y:S01]  /*6c10*/  FFMA.FTZ R25, R137, R28, R25 ;  /* 0x0000001c89197223 */ /* 0x000fe20000010019 */
[----:B------:R-:W-:Y:S01]  /*6c20*/  LEA R41, R26, R2, 0x2 ;  /* 0x000000021a297211 */ /* 0x000fe200078e10ff */
[----:B------:R-:W-:Y:S01]  /*6c30*/  FADD.FTZ R26, -R135, R143 ;  /* 0x0000008f871a7221 */ /* 0x000fe20000010100 */
[----:B------:R-:W-:Y:S01]  /*6c40*/  IADD3 R24, R21, 0x3, RZ ;  /* 0x0000000315187810 */ /* 0x000fe20007ffe0ff */
[----:B------:R-:W-:Y:S01]  /*6c50*/  FFMA.FTZ R25, R136, R160, R25 ;  /* 0x000000a088197223 */ /* 0x000fe20000010019 */
[----:B------:R-:W-:Y:S01]  /*6c60*/  LEA R104, R31, R2, 0x2 ;  /* 0x000000021f687211 */ /* 0x000fe200078e10ff */
[----:B------:R-:W-:Y:S01]  /*6c70*/  FMUL.FTZ R29, R100, R29 ;  /* 0x0000001d641d7220 */ /* 0x000fe20000410000 */
[----:B------:R-:W-:Y:S01]  /*6c80*/  FMUL.FTZ R27, R101, R27 ;  /* 0x0000001b651b7220 */ /* 0x000fe20000410000 */
[----:B------:R-:W-:Y:S01]  /*6c90*/  FFMA.FTZ R25, R26, R105, R25 ;  /* 0x000000691a197223 */ /* 0x000fe20000010019 */
[----:B------:R-:W-:Y:S01]  /*6ca0*/  LEA.HI.SX32 R24, R24, R21, 0x1b ;  /* 0x0000001518187211 */ /* 0x000fe200078fdaff */
[----:B------:R-:W-:Y:S01]  /*6cb0*/  FMUL.FTZ R28, R102, R28 ;  /* 0x0000001c661c7220 */ /* 0x000fe20000410000 */
[----:B------:R-:W-:Y:S01]  /*6cc0*/  FMUL.FTZ R141, R141, R26 ;  /* 0x0000001a8d8d7220 */ /* 0x000fe20000410000 */
[----:B------:R-:W-:Y:S01]  /*6cd0*/  STS [R104+0x4200], R29 ;  /* 0x0042001d68007388 */ /* 0x000fe20000000800 */
[----:B------:R-:W-:Y:S01]  /*6ce0*/  FFMA.FTZ R25, R134, R106, R25 ;  /* 0x0000006a86197223 */ /* 0x000fe20000010019 */
[----:B------:R-:W-:Y:S01]  /*6cf0*/  FMUL.FTZ R31, R107, R7 ;  /* 0x000000076b1f7220 */ /* 0x000fe20000410000 */
[----:B------:R-:W-:Y:S01]  /*6d00*/  FADD.FTZ R26, -R133, R145 ;  /* 0x00000091851a7221 */ /* 0x000fe20000010100 */
[----:B------:R-:W-:Y:S01]  /*6d10*/  FMUL.FTZ R21, R42, R125 ;  /* 0x0000007d2a157220 */ /* 0x000fe20000410000 */
[----:B------:R0:W-:Y:S01]  /*6d20*/  STS [R40+0x4204], R27 ;  /* 0x0042041b28007388 */ /* 0x0001e20000000800 */
[----:B------:R-:W-:Y:S01]  /*6d30*/  LEA R42, R24, R2, 0x2 ;  /* 0x00000002182a7211 */ /* 0x000fe200078e10ff */
[----:B------:R-:W-:Y:S01]  /*6d40*/  FMUL.FTZ R24, R35, R8 ;  /* 0x0000000823187220 */ /* 0x000fe20000410000 */
[----:B------:R-:W-:Y:S01]  /*6d50*/  FFMA.FTZ R25, R26, R31, R25 ;  /* 0x0000001f1a197223 */ /* 0x000fe20000010019 */
[----:B------:R1:W-:Y:S01]  /*6d60*/  STS [R41+0x4208], R28 ;  /* 0x0042081c29007388 */ /* 0x0003e20000000800 */
[----:B------:R-:W-:Y:S01]  /*6d70*/  FMUL.FTZ R136, R107, UR46 ;  /* 0x0000002e6b887c20 */ /* 0x000fe20008410000 */
[----:B------:R-:W-:Y:S01]  /*6d80*/  FMUL.FTZ R158, R158, R109 ;  /* 0x0000006d9e9e7220 */ /* 0x000fe20000410000 */
[----:B------:R-:W-:Y:S01]  /*6d90*/  IADD3 R111, R0, 0x600, RZ ;  /* 0x00000600006f7810 */ /* 0x000fe20007ffe0ff */
[----:B---3--:R-:W-:Y:S01]  /*6da0*/  FMUL.FTZ R139, R159, R139 ;  /* 0x0000008b9f8b7220 */ /* 0x008fe20000410000 */
[----:B------:R-:W2:Y:S01]  /*6db0*/  LDL R161, [R1+0x38] ;  /* 0x0000380001a17983 */ /* 0x000ea20000100800 */
[----:B0-----:R-:W-:Y:S01]  /*6dc0*/  FMUL.FTZ R27, R103, R160 ;  /* 0x000000a0671b7220 */ /* 0x001fe20000410000 */
[----:B-1----:R-:W-:-:S04]  /*6dd0*/  FADD.FTZ R28, -R113, R146 ;  /* 0x00000092711c7221 */ /* 0x002fc80000010100 */
[----:B------:R0:W-:Y:S01]  /*6de0*/  STS [R42+0x420c], R27 ;  /* 0x00420c1b2a007388 */ /* 0x0001e20000000800 */
[----:B------:R-:W-:Y:S01]  /*6df0*/  FFMA.FTZ R25, R28, R24, R25 ;  /* 0x000000181c197223 */ /* 0x000fe20000010019 */
[----:B------:R-:W-:Y:S01]  /*6e00*/  FMUL.FTZ R105, R96, R105 ;  /* 0x0000006960697220 */ /* 0x000fe20000410000 */
[----:B------:R-:W-:Y:S01]  /*6e10*/  FMUL.FTZ R136, R136, R26 ;  /* 0x0000001a88887220 */ /* 0x000fe20000410000 */
[----:B------:R-:W-:Y:S01]  /*6e20*/  FMUL.FTZ R135, R35, UR46 ;  /* 0x0000002e23877c20 */ /* 0x000fe20008410000 */
[----:B------:R-:W-:Y:S01]  /*6e30*/  FMUL.FTZ R33, R98, R31 ;  /* 0x0000001f62217220 */ /* 0x000fe20000410000 */
[----:B------:R-:W-:Y:S01]  /*6e40*/  FMUL.FTZ R109, R99, R24 ;  /* 0x00000018636d7220 */ /* 0x000fe20000410000 */
[----:B------:R-:W3:Y:S01]  /*6e50*/  LDL R113, [R1+0x44] ;  /* 0x0000440001717983 */ /* 0x000ee20000100800 */
[----:B0-----:R-:W-:Y:S01]  /*6e60*/  FMUL.FTZ R27, R34, R9 ;  /* 0x00000009221b7220 */ /* 0x001fe20000410000 */
[----:B------:R-:W-:Y:S01]  /*6e70*/  FMUL.FTZ R26, R36, R14 ;  /* 0x0000000e241a7220 */ /* 0x000fe20000410000 */
[----:B------:R-:W-:Y:S01]  /*6e80*/  FMUL.FTZ R29, R97, R106 ;  /* 0x0000006a611d7220 */ /* 0x000fe20000410000 */
[----:B------:R-:W2:Y:S01]  /*6e90*/  LDL R160, [R1+0x3c] ;  /* 0x00003c0001a07983 */ /* 0x000ea20000100800 */
[-C--:B------:R-:W-:Y:S01]  /*6ea0*/  FFMA.FTZ R25, R114, R27.reuse, R25 ;  /* 0x0000001b72197223 */ /* 0x080fe20000010019 */
[----:B------:R-:W-:Y:S01]  /*6eb0*/  FMUL.FTZ R31, R92, R27 ;  /* 0x0000001b5c1f7220 */ /* 0x000fe20000410000 */
[----:B------:R-:W-:Y:S01]  /*6ec0*/  FMUL.FTZ R135, R135, R28 ;  /* 0x0000001c87877220 */ /* 0x000fe20000410000 */
[----:B------:R0:W-:Y:S01]  /*6ed0*/  STS [R104+0x4210], R105 ;  /* 0x0042106968007388 */ /* 0x0001e20000000800 */
[----:B------:R-:W-:Y:S01]  /*6ee0*/  FMUL.FTZ R27, R37, R15 ;  /* 0x0000000f251b7220 */ /* 0x000fe20000410000 */
[----:B------:R-:W-:Y:S01]  /*6ef0*/  FADD.FTZ R28, -R117, R149 ;  /* 0x00000095751c7221 */ /* 0x000fe20000010100 */
[----:B------:R-:W-:Y:S01]  /*6f00*/  FFMA.FTZ R25, R116, R26, R25 ;  /* 0x0000001a74197223 */ /* 0x000fe20000010019 */
[----:B------:R1:W-:Y:S01]  /*6f10*/  STS [R104+0x4218], R33 ;  /* 0x0042182168007388 */ /* 0x0003e20000000800 */
[----:B------:R-:W-:Y:S01]  /*6f20*/  FMUL.FTZ R24, R38, R16 ;  /* 0x0000001026187220 */ /* 0x000fe20000410000 */
[----:B------:R-:W-:Y:S01]  /*6f30*/  FMUL.FTZ R132, R132, R28 ;  /* 0x0000001c84847220 */ /* 0x000fe20000410000 */
[----:B------:R-:W-:Y:S01]  /*6f40*/  FFMA.FTZ R25, R28, R27, R25 ;  /* 0x0000001b1c197223 */ /* 0x000fe20000010019 */
[----:B------:R-:W2:Y:S01]  /*6f50*/  LDL R106, [R1+0x40] ;  /* 0x00004000016a7983 */ /* 0x000ea20000100800 */
[----:B0-----:R-:W-:Y:S01]  /*6f60*/  IADD3 R105, R0, 0x380, RZ ;  /* 0x0000038000697810 */ /* 0x001fe20007ffe0ff */
[----:B------:R-:W-:-:S02]  /*6f70*/  FADD.FTZ R28, -R119, R150 ;  /* 0x00000096771c7221 */ /* 0x000fc40000010100 */
[----:B------:R-:W2:Y:S01]  /*6f80*/  LDL R159, [R1+0xc] ;  /* 0x00000c00019f7983 */ /* 0x000ea20000100800 */
[----:B-1----:R-:W-:Y:S01]  /*6f90*/  FMUL.FTZ R33, R94, R27 ;  /* 0x0000001b5e217220 */ /* 0x002fe20000410000 */
[----:B------:R-:W-:Y:S01]  /*6fa0*/  FMUL.FTZ R27, R39, R17 ;  /* 0x00000011271b7220 */ /* 0x000fe20000410000 */
[----:B------:R-:W-:Y:S01]  /*6fb0*/  LEA.HI.SX32 R105, R105, R0, 0x1b ;  /* 0x0000000069697211 */ /* 0x000fe200078fdaff */
[----:B------:R-:W-:Y:S01]  /*6fc0*/  FMUL.FTZ R39, R39, UR46 ;  /* 0x0000002e27277c20 */ /* 0x000fe20008410000 */
[-C--:B------:R-:W-:Y:S01]  /*6fd0*/  FMUL.FTZ R35, R95, R24.reuse ;  /* 0x000000185f237220 */ /* 0x080fe20000410000 */
[----:B------:R-:W-:Y:S01]  /*6fe0*/  FFMA.FTZ R24, R28, R24, R25 ;  /* 0x000000181c187223 */ /* 0x000fe20000010019 */
[----:B------:R0:W-:Y:S01]  /*6ff0*/  STS [R104+0x4228], R33 ;  /* 0x0042282168007388 */ /* 0x0001e20000000800 */
[----:B------:R-:W-:Y:S01]  /*7000*/  FMUL.FTZ R25, R39, R121 ;  /* 0x0000007927197220 */ /* 0x000fe20000410000 */
[----:B------:R-:W-:Y:S02]  /*7010*/  LEA R38, R105, R2, 0x2 ;  /* 0x0000000269267211 */ /* 0x000fe400078e10ff */
[----:B------:R-:W2:Y:S01]  /*7020*/  LDL R105, [R1+0x20] ;  /* 0x0000200001697983 */ /* 0x000ea20000100800 */
[----:B0-----:R-:W-:Y:S01]  /*7030*/  FADD.FTZ R33, -R130, R154 ;  /* 0x0000009a82217221 */ /* 0x001fe20000010100 */
[----:B------:R-:W-:Y:S01]  /*7040*/  FFMA.FTZ R130, R88, R23, R25 ;  /* 0x0000001758827223 */ /* 0x000fe20000010019 */
[----:B------:R-:W-:-:S02]  /*7050*/  LEA.HI.SX32 R25, R163, R0, 0x1b ;  /* 0x00000000a3197211 */ /* 0x000fc400078fdaff */
[----:B------:R-:W-:Y:S01]  /*7060*/  FMUL.FTZ R30, R30, R33 ;  /* 0x000000211e1e7220 */ /* 0x000fe20000410000 */
[----:B------:R-:W-:Y:S01]  /*7070*/  FMUL.FTZ R126, R33, R138 ;  /* 0x0000008a217e7220 */ /* 0x000fe20000410000 */
[----:B------:R-:W-:Y:S01]  /*7080*/  IADD3 R33, R0, 0x580, RZ ;  /* 0x0000058000217810 */ /* 0x000fe20007ffe0ff */
[----:B------:R0:W-:Y:S01]  /*7090*/  STS [R104+0x4214], R29 ;  /* 0x0042141d68007388 */ /* 0x0001e20000000800 */
[----:B------:R-:W-:Y:S02]  /*70a0*/  LEA R118, R25, R2, 0x2 ;  /* 0x0000000219767211 */ /* 0x000fe400078e10ff */
[-C--:B------:R-:W-:Y:S01]  /*70b0*/  LEA.HI.SX32 R25, R33, R0.reuse, 0x1b ;  /* 0x0000000021197211 */ /* 0x080fe200078fdaff */
[----:B------:R1:W-:Y:S01]  /*70c0*/  STS [R104+0x4220], R31 ;  /* 0x0042201f68007388 */ /* 0x0003e20000000800 */
[----:B------:R-:W-:-:S03]  /*70d0*/  LEA.HI.SX32 R33, R111, R0, 0x1b ;  /* 0x000000006f217211 */ /* 0x000fc600078fdaff */
[----:B------:R-:W2:Y:S01]  /*70e0*/  LDL R111, [R1+0x1c] ;  /* 0x00001c00016f7983 */ /* 0x000ea20000100800 */
[----:B0-----:R-:W-:Y:S01]  /*70f0*/  FMUL.FTZ R29, R93, R26 ;  /* 0x0000001a5d1d7220 */ /* 0x001fe20000410000 */
[----:B------:R-:W-:Y:S02]  /*7100*/  FMUL.FTZ R26, R124, R18 ;  /* 0x000000127c1a7220 */ /* 0x000fe40000410000 */
[----:B------:R-:W2:Y:S02]  /*7110*/  LDL R163, [R1+0x10] ;  /* 0x0000100001a37983 */ /* 0x000ea40000100800 */
[----:B-1----:R-:W-:-:S05]  /*7120*/  FMUL.FTZ R31, R89, R26 ;  /* 0x0000001a591f7220 */ /* 0x002fca0000410000 */
[----:B------:R0:W-:Y:S02]  /*7130*/  STS [R104+0x4234], R31 ;  /* 0x0042341f68007388 */ /* 0x0001e40000000800 */
[----:B0-----:R-:W-:Y:S02]  /*7140*/  FMUL.FTZ R31, R91, R138 ;  /* 0x0000008a5b1f7220 */ /* 0x001fe40000410000 */
[----:B------:R-:W2:Y:S04]  /*7150*/  LDL R138, [R1+0x48] ;  /* 0x00004800018a7983 */ /* 0x000ea80000100800 */
[----:B------:R0:W-:Y:S02]  /*7160*/  STS [R104+0x4224], R29 ;  /* 0x0042241d68007388 */ /* 0x0001e40000000800 */
[-C--:B0-----:R-:W-:Y:S01]  /*7170*/  FMUL.FTZ R29, R88, R27.reuse ;  /* 0x0000001b581d7220 */ /* 0x081fe20000410000 */
[----:B------:R-:W-:Y:S01]  /*7180*/  FFMA.FTZ R27, R121, R27, R24 ;  /* 0x0000001b791b7223 */ /* 0x000fe20000010018 */
[----:B------:R-:W-:Y:S01]  /*7190*/  FADD.FTZ R24, -R127, R152 ;  /* 0x000000987f187221 */ /* 0x000fe20000010100 */
[----:B------:R-:W-:-:S02]  /*71a0*/  FMUL.FTZ R127, R125, R19 ;  /* 0x000000137d7f7220 */ /* 0x000fc40000410000 */
[----:B------:R0:W-:Y:S01]  /*71b0*/  STS [R104+0x4230], R29 ;  /* 0x0042301d68007388 */ /* 0x0001e20000000800 */
[----:B------:R-:W-:-:S03]  /*71c0*/  FMUL.FTZ R131, R131, R28 ;  /* 0x0000001c83837220 */ /* 0x000fc60000410000 */
[----:B------:R-:W-:Y:S01]  /*71d0*/  STS [R104+0x421c], R109 ;  /* 0x00421c6d68007388 */ /* 0x000fe20000000800 */
[----:B0-----:R-:W-:-:S03]  /*71e0*/  FMUL.FTZ R29, R90, R127 ;  /* 0x0000007f5a1d7220 */ /* 0x001fc60000410000 */
[----:B------:R-:W-:Y:S01]  /*71f0*/  STS [R104+0x422c], R35 ;  /* 0x00422c2368007388 */ /* 0x000fe20000000800 */
[----:B------:R-:W-:-:S03]  /*7200*/  FADD.FTZ R28, -R129, R153 ;  /* 0x00000099811c7221 */ /* 0x000fc60000010100 */
[----:B------:R0:W-:Y:S01]  /*7210*/  STS [R104+0x4238], R29 ;  /* 0x0042381d68007388 */ /* 0x0001e20000000800 */
[----:B------:R-:W-:-:S03]  /*7220*/  FMUL.FTZ R125, R125, UR46 ;  /* 0x0000002e7d7d7c20 */ /* 0x000fc60008410000 */
[----:B------:R1:W-:Y:S01]  /*7230*/  STS [R104+0x423c], R31 ;  /* 0x00423c1f68007388 */ /* 0x0003e20000000800 */
[----:B------:R-:W-:Y:S01]  /*7240*/  BAR.SYNC.DEFER_BLOCKING 0x0 ;  /* 0x0000000000007b1d */ /* 0x000fe20000010000 */
[----:B------:R-:W-:Y:S01]  /*7250*/  FMUL.FTZ R125, R125, R28 ;  /* 0x0000001c7d7d7220 */ /* 0x000fe20000410000 */
[----:B------:R-:W-:Y:S01]  /*7260*/  FMUL.FTZ R46, R46, R37 ;  /* 0x000000252e2e7220 */ /* 0x000fe20000410000 */
[----:B------:R-:W-:Y:S01]  /*7270*/  FMUL.FTZ R50, R50, R107 ;  /* 0x0000006b32327220 */ /* 0x000fe20000410000 */
[----:B------:R-:W-:Y:S01]  /*7280*/  FFMA.FTZ R27, R24, R26, R27 ;  /* 0x0000001a181b7223 */ /* 0x000fe2000001001b */
[----:B------:R-:W-:Y:S01]  /*7290*/  FFMA.FTZ R128, R90, R21, R125 ;  /* 0x000000155a807223 */ /* 0x000fe2000001007d */
[----:B------:R-:W-:Y:S01]  /*72a0*/  FFMA.FTZ R58, R21, R19, R58 ;  /* 0x00000013153a7223 */ /* 0x000fe2000001003a */
[----:B------:R-:W-:Y:S01]  /*72b0*/  FFMA.FTZ R56, R23, R17, R56 ;  /* 0x0000001117387223 */ /* 0x000fe20000010038 */
[----:B------:R-:W-:Y:S01]  /*72c0*/  IADD3 R37, R0, 0x280, RZ ;  /* 0x0000028000257810 */ /* 0x000fe20007ffe0ff */
[----:B------:R-:W-:Y:S01]  /*72d0*/  FMUL.FTZ R140, R140, R134 ;  /* 0x000000868c8c7220 */ /* 0x000fe20000410000 */
[----:B------:R-:W-:-:S02]  /*72e0*/  IADD3 R117, R0, 0x80, RZ ;  /* 0x0000008000757810 */ /* 0x000fc40007ffe0ff */
[C---:B0-----:R-:W-:Y:S02]  /*72f0*/  IADD3 R29, R0.reuse, 0x100, RZ ;  /* 0x00000100001d7810 */ /* 0x041fe40007ffe0ff */
[C---:B------:R-:W-:Y:S02]  /*7300*/  IADD3 R115, R0.reuse, 0x180, RZ ;  /* 0x0000018000737810 */ /* 0x040fe40007ffe0ff */
[C---:B------:R-:W-:Y:S02]  /*7310*/  IADD3 R39, R0.reuse, 0x300, RZ ;  /* 0x0000030000277810 */ /* 0x040fe40007ffe0ff */
[C---:B------:R-:W-:Y:S02]  /*7320*/  IADD3 R107, R0.reuse, 0x400, RZ ;  /* 0x00000400006b7810 */ /* 0x040fe40007ffe0ff */
[C---:B------:R-:W-:Y:S02]  /*7330*/  IADD3 R109, R0.reuse, 0x480, RZ ;  /* 0x00000480006d7810 */ /* 0x040fe40007ffe0ff */
[----:B------:R-:W-:-:S02]  /*7340*/  IADD3 R35, R0, 0x500, RZ ;  /* 0x0000050000237810 */ /* 0x000fc40007ffe0ff */
[----:B------:R-:W-:Y:S01]  /*7350*/  IADD3 R23, R0, 0x680, RZ ;  /* 0x0000068000177810 */ /* 0x000fe20007ffe0ff */
[----:B------:R-:W-:Y:S01]  /*7360*/  FMUL.FTZ R133, R36, UR46 ;  /* 0x0000002e24857c20 */ /* 0x000fe20008410000 */
[----:B-1----:R-:W-:Y:S01]  /*7370*/  IADD3 R31, R0, 0x700, RZ ;  /* 0x00000700001f7810 */ /* 0x002fe20007ffe0ff */
[----:B------:R-:W-:Y:S01]  /*7380*/  FMUL.FTZ R124, R124, UR46 ;  /* 0x0000002e7c7c7c20 */ /* 0x000fe20008410000 */
[----:B------:R-:W-:Y:S01]  /*7390*/  IADD3 R21, R0, 0x780, RZ ;  /* 0x0000078000157810 */ /* 0x000fe20007ffe0ff */
[----:B------:R-:W-:Y:S01]  /*73a0*/  FMUL.FTZ R134, R34, UR46 ;  /* 0x0000002e22867c20 */ /* 0x000fe20008410000 */
[----:B------:R-:W-:Y:S01]  /*73b0*/  FFMA.FTZ R127, R28, R127, R27 ;  /* 0x0000007f1c7f7223 */ /* 0x000fe2000001001b */
[----:B------:R-:W-:Y:S01]  /*73c0*/  FFMA.FTZ R30, R91, R43, R30 ;  /* 0x0000002b5b1e7223 */ /* 0x000fe2000001001e */
[----:B------:R-:W-:Y:S01]  /*73d0*/  LEA.HI.SX32 R37, R37, R0, 0x1b ;  /* 0x0000000025257211 */ /* 0x000fe200078fdaff */
[----:B------:R-:W-:Y:S01]  /*73e0*/  FFMA.FTZ R59, R43, R20, R59 ;  /* 0x000000142b3b7223 */ /* 0x000fe2000001003b */
[----:B------:R-:W-:Y:S01]  /*73f0*/  LEA.HI.SX32 R27, R0, R0, 0x1b ;  /* 0x00000000001b7211 */ /* 0x000fe200078fdaff */
[----:B------:R-:W-:Y:S01]  /*7400*/  FMUL.FTZ R45, R45, R36 ;  /* 0x000000242d2d7220 */ /* 0x000fe20000410000 */
[----:B------:R-:W-:Y:S01]  /*7410*/  LEA.HI.SX32 R117, R117, R0, 0x1b ;  /* 0x0000000075757211 */ /* 0x000fe200078fdaff */
[----:B------:R-:W-:Y:S01]  /*7420*/  FMUL.FTZ R44, R44, R34 ;  /* 0x000000222c2c7220 */ /* 0x000fe20000410000 */
[-C--:B------:R-:W-:Y:S01]  /*7430*/  LEA.HI.SX32 R29, R29, R0.reuse, 0x1b ;  /* 0x000000001d1d7211 */ /* 0x080fe200078fdaff */
[----:B------:R-:W-:Y:S01]  /*7440*/  FMUL.FTZ R156, R156, R137 ;  /* 0x000000899c9c7220 */ /* 0x000fe20000410000 */
[----:B------:R-:W-:Y:S01]  /*7450*/  LEA.HI.SX32 R115, R115, R0, 0x1b ;  /* 0x0000000073737211 */ /* 0x000fe200078fdaff */
[----:B------:R-:W-:Y:S01]  /*7460*/  FFMA.FTZ R57, R22, R18, R57 ;  /* 0x0000001216397223 */ /* 0x000fe20000010039 */
[-C--:B------:R-:W-:Y:S01]  /*7470*/  LEA.HI.SX32 R39, R39, R0.reuse, 0x1b ;  /* 0x0000000027277211 */ /* 0x080fe200078fdaff */
[----:B------:R-:W0:Y:S01]  /*7480*/  LDS R121, [R118+0x4a00] ;  /* 0x004a000076797984 */ /* 0x000e220000000800 */
[----:B------:R-:W-:-:S02]  /*7490*/  LEA.HI.SX32 R107, R107, R0, 0x1b ;  /* 0x000000006b6b7211 */ /* 0x000fc400078fdaff */
[-C--:B------:R-:W-:Y:S02]  /*74a0*/  LEA.HI.SX32 R109, R109, R0.reuse, 0x1b ;  /* 0x000000006d6d7211 */ /* 0x080fe400078fdaff */
[-C--:B------:R-:W-:Y:S02]  /*74b0*/  LEA.HI.SX32 R35, R35, R0.reuse, 0x1b ;  /* 0x0000000023237211 */ /* 0x080fe400078fdaff */
[-C--:B------:R-:W-:Y:S02]  /*74c0*/  LEA.HI.SX32 R23, R23, R0.reuse, 0x1b ;  /* 0x0000000017177211 */ /* 0x080fe400078fdaff */
[-C--:B------:R-:W-:Y:S02]  /*74d0*/  LEA.HI.SX32 R31, R31, R0.reuse, 0x1b ;  /* 0x000000001f1f7211 */ /* 0x080fe400078fdaff */
[----:B------:R-:W-:Y:S01]  /*74e0*/  LEA.HI.SX32 R21, R21, R0, 0x1b ;  /* 0x0000000015157211 */ /* 0x000fe200078fdaff */
[----:B------:R-:W-:Y:S01]  /*74f0*/  FMUL.FTZ R134, R134, R114 ;  /* 0x0000007286867220 */ /* 0x000fe20000410000 */
[----:B------:R-:W-:Y:S01]  /*7500*/  FMUL.FTZ R133, R133, R116 ;  /* 0x0000007485857220 */ /* 0x000fe20000410000 */
[----:B------:R-:W-:Y:S01]  /*7510*/  FMUL.FTZ R124, R124, R24 ;  /* 0x000000187c7c7220 */ /* 0x000fe20000410000 */
[----:B------:R-:W-:Y:S01]  /*7520*/  FADD.FTZ R87, R30, R87 ;  /* 0x000000571e577221 */ /* 0x000fe20000010000 */
[----:B----4-:R-:W-:Y:S01]  /*7530*/  FMUL.FTZ R43, R32, R122 ;  /* 0x0000007a202b7220 */ /* 0x010fe20000410000 */
        /* <DEDUP_REMOVED lines=8> */
[-C--:B------:R-:W-:Y:S02]  /*75c0*/  LEA R34, R25, R2.reuse, 0x2 ;  /* 0x0000000219227211 */ /* 0x080fe400078e10ff */
[-C--:B------:R-:W-:Y:S02]  /*75d0*/  LEA R33, R33, R2.reuse, 0x2 ;  /* 0x0000000221217211 */ /* 0x080fe400078e10ff */
[----:B------:R-:W-:Y:S01]  /*75e0*/  LEA R31, R31, R2, 0x2 ;  /* 0x000000021f1f7211 */ /* 0x000fe200078e10ff */
[----:B------:R-:W-:Y:S01]  /*75f0*/  FFMA.FTZ R129, R89, R22, R124 ;  /* 0x0000001659817223 */ /* 0x000fe2000001007c */
[-C--:B------:R-:W-:Y:S01]  /*7600*/  LEA R37, R107, R2.reuse, 0x2 ;  /* 0x000000026b257211 */ /* 0x080fe200078e10ff */
[----:B------:R-:W1:Y:S01]  /*7610*/  LDS R137, [R112+0x4200] ;  /* 0x0042000070897984 */ /* 0x000e620000000800 */
[----:B------:R-:W-:-:S02]  /*7620*/  LEA R32, R23, R2, 0x2 ;  /* 0x0000000217207211 */ /* 0x000fc400078e10ff */
[----:B------:R-:W-:Y:S01]  /*7630*/  LEA R30, R21, R2, 0x2 ;  /* 0x00000002151e7211 */ /* 0x000fe200078e10ff */
[----:B------:R-:W4:Y:S04]  /*7640*/  LDS R125, [R117+0x4400] ;  /* 0x00440000757d7984 */ /* 0x000f280000000800 */
        /* <DEDUP_REMOVED lines=14> */
[----:B------:R-:W-:Y:S01]  /*7730*/  STS [R40+0x6304], R43 ;  /* 0x0063042b28007388 */ /* 0x000fe20000000800 */
[----:B------:R-:W-:Y:S01]  /*7740*/  USHF.R.S32.HI UR44, URZ, 0x1f, UR11 ;  /* 0x0000001f3f2c7899 */ /* 0x000fe2000801140b */
[----:B-----5:R-:W-:Y:S01]  /*7750*/  FMUL.FTZ R149, R108, R149 ;  /* 0x000000956c957220 */ /* 0x020fe20000410000 */
[----:B------:R-:W-:Y:S01]  /*7760*/  FMUL.FTZ R151, R165, R151 ;  /* 0x00000097a5977220 */ /* 0x000fe20000410000 */
[----:B---3--:R-:W-:Y:S01]  /*7770*/  FMUL.FTZ R107, R113, R144 ;  /* 0x00000090716b7220 */ /* 0x008fe20000410000 */
[----:B--2---:R-:W-:-:S05]  /*7780*/  FMUL.FTZ R123, R105, R123 ;  /* 0x0000007b697b7220 */ /* 0x004fca0000410000 */
[----:B------:R2:W-:Y:S02]  /*7790*/  STS [R41+0x6308], R123 ;  /* 0x0063087b29007388 */ /* 0x0005e40000000800 */
[----:B--2---:R-:W2:Y:S01]  /*77a0*/  LDC.64 R40, c[0x0][0x348] ;  /* 0x0000d200ff287b82 */ /* 0x004ea20000000a00 */
[----:B------:R-:W-:-:S05]  /*77b0*/  FMUL.FTZ R105, R111, R142 ;  /* 0x0000008e6f697220 */ /* 0x000fca0000410000 */
[----:B------:R3:W-:Y:S04]  /*77c0*/  STS [R42+0x630c], R105 ;  /* 0x00630c692a007388 */ /* 0x0007e80000000800 */
[----:B------:R5:W-:Y:S01]  /*77d0*/  STS [R104+0x6314], R107 ;  /* 0x0063146b68007388 */ /* 0x000be20000000800 */
[----:B---3--:R-:W3:Y:S01]  /*77e0*/  LDC.64 R42, c[0x0][0x368] ;  /* 0x0000da00ff2a7b82 */ /* 0x008ee20000000a00 */
[----:B-----5:R-:W-:Y:S01]  /*77f0*/  FMUL.FTZ R107, R164, R152 ;  /* 0x00000098a46b7220 */ /* 0x020fe20000410000 */
[----:B------:R-:W-:Y:S01]  /*7800*/  FMUL.FTZ R145, R106, R145 ;  /* 0x000000916a917220 */ /* 0x000fe20000410000 */
[----:B--2---:R-:W-:-:S03]  /*7810*/  IMAD R106, R40, UR44, RZ ;  /* 0x0000002c286a7c24 */ /* 0x004fc6000f8e02ff */
[----:B------:R2:W-:Y:S01]  /*7820*/  STS [R104+0x6334], R107 ;  /* 0x0063346b68007388 */ /* 0x0005e20000000800 */
[----:B------:R-:W-:Y:S01]  /*7830*/  FMUL.FTZ R109, R160, R146 ;  /* 0x00000092a06d7220 */ /* 0x000fe20000410000 */
[----:B------:R-:W-:Y:S01]  /*7840*/  IMAD R113, R41, UR11, R106 ;  /* 0x0000000b29717c24 */ /* 0x000fe2000f8e026a */
[----:B------:R-:W-:Y:S01]  /*7850*/  MOV R106, R0 ;  /* 0x00000000006a7202 */ /* 0x000fe20000000f00 */
[----:B--2---:R-:W-:Y:S02]  /*7860*/  HFMA2.MMA R107, -RZ, RZ, 0, 0 ;  /* 0x00000000ff6b7435 */ /* 0x004fe400000001ff */
[----:B------:R2:W-:Y:S01]  /*7870*/  STS [R104+0x631c], R109 ;  /* 0x00631c6d68007388 */ /* 0x0005e20000000800 */
[----:B------:R-:W-:Y:S01]  /*7880*/  FMUL.FTZ R143, R138, R143 ;  /* 0x0000008f8a8f7220 */ /* 0x000fe20000410000 */
[----:B------:R-:W-:Y:S01]  /*7890*/  FMUL.FTZ R147, R161, R147 ;  /* 0x00000093a1937220 */ /* 0x000fe20000410000 */
[----:B------:R-:W-:Y:S01]  /*78a0*/  FMUL.FTZ R105, R162, R148 ;  /* 0x00000094a2697220 */ /* 0x000fe20000410000 */
[----:B------:R-:W-:Y:S01]  /*78b0*/  FMUL.FTZ R111, R110, R150 ;  /* 0x000000966e6f7220 */ /* 0x000fe20000410000 */
[----:B------:R-:W-:Y:S01]  /*78c0*/  FMUL.FTZ R153, R163, R153 ;  /* 0x00000099a3997220 */ /* 0x000fe20000410000 */
[----:B---3--:R-:W-:-:S02]  /*78d0*/  IMAD R108, R42, UR44, RZ ;  /* 0x0000002c2a6c7c24 */ /* 0x008fc4000f8e02ff */
[----:B--2---:R-:W-:Y:S01]  /*78e0*/  FMUL.FTZ R109, R159, R154 ;  /* 0x0000009a9f6d7220 */ /* 0x004fe20000410000 */
[----:B------:R-:W-:Y:S01]  /*78f0*/  IMAD.WIDE.U32 R40, R40, UR11, R106 ;  /* 0x0000000b28287c25 */ /* 0x000fe2000f8e006a */
[----:B------:R-:W-:Y:S01]  /*7900*/  UIADD3 UR44, -UR6, UR55, URZ ;  /* 0x00000037062c7290 */ /* 0x000fe2000fffe13f */
[----:B------:R-:W-:Y:S04]  /*7910*/  STS [R104+0x6310], R143 ;  /* 0x0063108f68007388 */ /* 0x000fe80000000800 */
[----:B------:R-:W-:Y:S01]  /*7920*/  STS [R104+0x6318], R145 ;  /* 0x0063189168007388 */ /* 0x000fe20000000800 */
[----:B------:R-:W-:-:S03]  /*7930*/  IADD3 R41, R41, R113, RZ ;  /* 0x0000007129297210 */ /* 0x000fc60007ffe0ff */
[----:B------:R-:W-:Y:S01]  /*7940*/  STS [R104+0x6320], R147 ;  /* 0x0063209368007388 */ /* 0x000fe20000000800 */
[----:B------:R-:W-:-:S03]  /*7950*/  ULEA UR44, UR44, 0xfffff800, 0xb ;  /* 0xfffff8002c2c7891 */ /* 0x000fc6000f8e583f */
[----:B------:R-:W-:Y:S04]  /*7960*/  STS [R104+0x6324], R105 ;  /* 0x0063246968007388 */ /* 0x000fe80000000800 */
[----:B------:R-:W-:Y:S04]  /*7970*/  STS [R104+0x6328], R149 ;  /* 0x0063289568007388 */ /* 0x000fe80000000800 */
[----:B------:R-:W-:Y:S04]  /*7980*/  STS [R104+0x632c], R111 ;  /* 0x00632c6f68007388 */ /* 0x000fe80000000800 */
[----:B------:R-:W-:Y:S04]  /*7990*/  STS [R104+0x6330], R151 ;  /* 0x0063309768007388 */ /* 0x000fe80000000800 */
[----:B------:R-:W-:Y:S04]  /*79a0*/  STS [R104+0x6338], R153 ;  /* 0x0063389968007388 */ /* 0x000fe80000000800 */
[----:B------:R2:W-:Y:S01]  /*79b0*/  STS [R104+0x633c], R109 ;  /* 0x00633c6d68007388 */ /* 0x0005e20000000800 */
[----:B------:R-:W-:Y:S01]  /*79c0*/  IMAD R43, R43, UR11, R108 ;  /* 0x0000000b2b2b7c24 */ /* 0x000fe2000f8e026c */
[----:B------:R-:W-:Y:S01]  /*79d0*/  MOV R123, UR57 ;  /* 0x00000039007b7c02 */ /* 0x000fe20008000f00 */
[----:B------:R-:W-:Y:S01]  /*79e0*/  USHF.R.S32.HI UR46, URZ, 0x1f, UR12 ;  /* 0x0000001f3f2e7899 */ /* 0x000fe2000801140c */
[----:B--2---:R-:W-:Y:S01]  /*79f0*/  IMAD.WIDE.U32 R104, R42, UR11, R106 ;  /* 0x0000000b2a687c25 */ /* 0x004fe2000f8e006a */
[----:B------:R-:W-:Y:S01]  /*7a00*/  MOV R107, UR40 ;  /* 0x00000028006b7c02 */ /* 0x000fe20008000f00 */
[----:B------:R-:W2:Y:S01]  /*7a10*/  LDC.64 R108, c[0x0][0x380] ;  /* 0x0000e000ff6c7b82 */ /* 0x000ea20000000a00 */
[----:B------:R-:W-:-:S03]  /*7a20*/  IADD3 R123, R123, -UR44, -R0 ;  /* 0x8000002c7b7b7c10 */ /* 0x000fc6000fffe800 */
[----:B------:R-:W-:Y:S01]  /*7a30*/  IMAD.WIDE.U32 R40, R107, UR12, R40 ;  /* 0x0000000c6b287c25 */ /* 0x000fe2000f8e0028 */
[----:B------:R-:W-:Y:S01]  /*7a40*/  IADD3 R43, R105, R43, RZ ;  /* 0x0000002b692b7210 */ /* 0x000fe20007ffe0ff */
[----:B------:R-:W-:Y:S02]  /*7a50*/  UIMAD UR45, UR46, UR40, URZ ;  /* 0x000000282e2d72a4 */ /* 0x000fe4000f8e023f */
[----:B------:R-:W3:Y:S01]  /*7a60*/  LDC.64 R106, c[0x0][0x360] ;  /* 0x0000d800ff6a7b82 */ /* 0x000ee20000000a00 */
[----:B------:R-:W-:Y:S01]  /*7a70*/  MOV R105, UR42 ;  /* 0x0000002a00697c02 */ /* 0x000fe20008000f00 */
[----:B------:R-:W-:Y:S01]  /*7a80*/  UIMAD UR46, UR46, UR42, URZ ;  /* 0x0000002a2e2e72a4 */ /* 0x000fe2000f8e023f */
[----:B------:R-:W-:-:S05]  /*7a90*/  MOV R42, R104 ;  /* 0x00000068002a7202 */ /* 0x000fca0000000f00 */
[----:B------:R-:W-:Y:S01]  /*7aa0*/  BAR.SYNC.DEFER_BLOCKING 0x0 ;  /* 0x0000000000007b1d */ /* 0x000fe20000010000 */
[----:B------:R-:W-:Y:S01]  /*7ab0*/  ISETP.GE.AND P0, PT, R123, 0x1, PT ;  /* 0x000000017b00780c */ /* 0x000fe20003f06270 */
[----:B------:R-:W-:Y:S02]  /*7ac0*/  ULEA UR47, UR53, 0xfffff800, 0xb ;  /* 0xfffff800352f7891 */ /* 0x000fe4000f8e583f */
[----:B------:R-:W-:Y:S02]  /*7ad0*/  UIMAD UR45, UR12, UR41, UR45 ;  /* 0x000000290c2d72a4 */ /* 0x000fe4000f8e022d */
[----:B------:R-:W-:Y:S01]  /*7ae0*/  IMAD.WIDE.U32 R42, R105, UR12, R42 ;  /* 0x0000000c692a7c25 */ /* 0x000fe2000f8e002a */
[----:B------:R-:W-:Y:S02]  /*7af0*/  UIMAD UR46, UR12, UR43, UR46 ;  /* 0x0000002b0c2e72a4 */ /* 0x000fe4000f8e022e */
[----:B------:R-:W-:Y:S02]  /*7b00*/  USHF.R.S32.HI UR59, URZ, 0x1f, UR47 ;  /* 0x0000001f3f3b7899 */ /* 0x000fe4000801142f */
[----:B------:R-:W-:-:S02]  /*7b10*/  IADD3 R110, P1, R40, UR47, RZ ;  /* 0x0000002f286e7c10 */ /* 0x000fc4000ff3e0ff */
[----:B------:R-:W-:Y:S02]  /*7b20*/  IADD3 R139, R41, UR45, RZ ;  /* 0x0000002d298b7c10 */ /* 0x000fe4000fffe0ff */
[----:B------:R-:W-:Y:S02]  /*7b30*/  IADD3 R138, R43, UR46, RZ ;  /* 0x0000002e2b8a7c10 */ /* 0x000fe4000fffe0ff */
[----:B------:R-:W-:Y:S01]  /*7b40*/  IADD3 R104, P2, R42, UR47, RZ ;  /* 0x0000002f2a687c10 */ /* 0x000fe2000ff5e0ff */
[----:B------:R-:W-:Y:S01]  /*7b50*/  BSSY B0, `(.L_x_3323) ;  /* 0x0000013000007945 */ /* 0x000fe20003800000 */
[----:B------:R-:W-:Y:S02]  /*7b60*/  IADD3.X R111, R139, UR59, RZ, P1, !PT ;  /* 0x0000003b8b6f7c10 */ /* 0x000fe40008ffe4ff */
[----:B------:R-:W-:Y:S01]  /*7b70*/  IADD3.X R105, R138, UR59, RZ, P2, !PT ;  /* 0x0000003b8a697c10 */ /* 0x000fe200097fe4ff */
[----:B01--4-:R-:W-:Y:S08]  /*7b80*/  @!P0 BRA `(.L_x_3324) ;  /* 0x00000000003c8947 */ /* 0x013ff00003800000 */
[----:B------:R0:W1:Y:S01]  /*7b90*/  LDS R142, [R112+0x6300] ;  /* 0x00630000708e7984 */ /* 0x0000620000000800 */
[----:B---3--:R-:W-:-:S04]  /*7ba0*/  IMAD.WIDE.U32 R110, R106, UR7, R110 ;  /* 0x000000076a6e7c25 */ /* 0x008fc8000f8e006e */
[----:B0-----:R-:W-:-:S04]  /*7bb0*/  IMAD R112, R106, UR58, RZ ;  /* 0x0000003a6a707c24 */ /* 0x001fc8000f8e02ff */
[----:B------:R-:W-:-:S05]  /*7bc0*/  IMAD R112, R107, UR7, R112 ;  /* 0x000000076b707c24 */ /* 0x000fca000f8e0270 */
[----:B------:R-:W-:Y:S02]  /*7bd0*/  IADD3 R111, R111, R112, RZ ;  /* 0x000000706f6f7210 */ /* 0x000fe40007ffe0ff */
[----:B------:R-:W-:-:S04]  /*7be0*/  LEA R112, P0, R110, UR26, 0x2 ;  /* 0x0000001a6e707c11 */ /* 0x000fc8000f8010ff */
[----:B------:R-:W-:Y:S01]  /*7bf0*/  LEA.HI.X R113, R110, UR27, R111, 0x2, P0 ;  /* 0x0000001b6e717c11 */ /* 0x000fe200080f146f */
[C---:B--2---:R-:W-:Y:S02]  /*7c00*/  IMAD R110, R108.reuse, UR58, RZ ;  /* 0x0000003a6c6e7c24 */ /* 0x044fe4000f8e02ff */
[----:B------:R-:W-:Y:S02]  /*7c10*/  IMAD.WIDE.U32 R104, R108, UR7, R104 ;  /* 0x000000076c687c25 */ /* 0x000fe4000f8e0068 */
[----:B------:R0:W-:Y:S02]  /*7c20*/  REDG.E.ADD.F32.FTZ.RN.STRONG.GPU desc[UR24][R112.64], R137 ;  /* 0x00000089700079a6 */ /* 0x0001e4000c10f398 */
[----:B------:R-:W-:Y:S01]  /*7c30*/  IMAD R111, R109, UR7, R110 ;  /* 0x000000076d6f7c24 */ /* 0x000fe2000f8e026e */
[----:B------:R-:W-:-:S04]  /*7c40*/  LEA R110, P0, R104, UR28, 0x2 ;  /* 0x0000001c686e7c11 */ /* 0x000fc8000f8010ff */
[----:B------:R-:W-:-:S04]  /*7c50*/  IADD3 R111, R105, R111, RZ ;  /* 0x0000006f696f7210 */ /* 0x000fc80007ffe0ff */
[----:B------:R-:W-:-:S05]  /*7c60*/  LEA.HI.X R111, R104, UR29, R111, 0x2, P0 ;  /* 0x0000001d686f7c11 */ /* 0x000fca00080f146f */
[----:B-1----:R0:W-:Y:S02]  /*7c70*/  REDG.E.ADD.F32.FTZ.RN.STRONG.GPU desc[UR24][R110.64], R142 ;  /* 0x0000008e6e0079a6 */ /* 0x0021e4000c10f398 */
.L_x_3324:
[----:B------:R-:W-:Y:S05]  /*7c80*/  BSYNC B0 ;  /* 0x0000000000007941 */ /* 0x000fea0003800000 */
.L_x_3323:
[----:B------:R-:W1:Y:S01]  /*7c90*/  LDS R117, [R117+0x6500] ;  /* 0x0065000075757984 */ /* 0x000e620000000800 */
        /* <DEDUP_REMOVED lines=8> */
[----:B0-2---:R-:W-:Y:S02]  /*7d20*/  IMAD R110, R108, UR45, RZ ;  /* 0x0000002d6c6e7c24 */ /* 0x005fe4000f8e02ff */
[----:B------:R-:W-:-:S02]  /*7d30*/  MOV R43, UR44 ;  /* 0x0000002c002b7c02 */ /* 0x000fc40008000f00 */
[----:B------:R-:W-:Y:S01]  /*7d40*/  LEA.HI.X R41, R42, UR29, R138, 0x2, P0 ;  /* 0x0000001d2a297c11 */ /* 0x000fe200080f148a */
[----:B---3--:R-:W-:Y:S01]  /*7d50*/  IMAD R42, R106, UR45, RZ ;  /* 0x0000002d6a2a7c24 */ /* 0x008fe2000f8e02ff */
        /* <DEDUP_REMOVED lines=13> */
[----:B-1----:R0:W-:Y:S02]  /*7e30*/  REDG.E.ADD.F32.FTZ.RN.STRONG.GPU desc[UR24][R40.64+-0x1e00], R117 ;  /* 0xffe20075280079a6 */ /* 0x0021e4000c10f398 */
.L_x_3326:
[----:B------:R-:W-:Y:S05]  /*7e40*/  BSYNC B0 ;  /* 0x0000000000007941 */ /* 0x000fea0003800000 */
.L_x_3325:
        /* <DEDUP_REMOVED lines=9> */
[----:B--2---:R-:W-:-:S12]  /*7ee0*/  @!P6 BRA `(.L_x_3328) ;  /* 0x000000000008e947 */ /* 0x004fd80003800000 */
[----:B------:R2:W-:Y:S04]  /*7ef0*/  REDG.E.ADD.F32.FTZ.RN.STRONG.GPU desc[UR24][R104.64+-0x1c00], R124 ;  /* 0xffe4007c680079a6 */ /* 0x0005e8000c10f398 */
[----:B---3--:R2:W-:Y:S02]  /*7f00*/  REDG.E.ADD.F32.FTZ.RN.STRONG.GPU desc[UR24][R40.64+-0x1c00], R43 ;  /* 0xffe4002b280079a6 */ /* 0x0085e4000c10f398 */
.L_x_3328:
[----:B------:R-:W-:Y:S05]  /*7f10*/  BSYNC B0 ;  /* 0x0000000000007941 */ /* 0x000fea0003800000 */
.L_x_3327:
[----:B------:R-:W4:Y:S01]  /*7f20*/  LDS R115, [R115+0x6900] ;  /* 0x0069000073737984 */ /* 0x000f220000000800 */
[----:B------:R-:W-:Y:S04]  /*7f30*/  BSSY B0, `(.L_x_3329) ;  /* 0x0000004000007945 */ /* 0x000fe80003800000 */
[----:B------:R-:W-:Y:S05]  /*7f40*/  @!P0 BRA `(.L_x_3330) ;  /* 0x0000000000088947 */ /* 0x000fea0003800000 */
[----:B------:R0:W-:Y:S04]  /*7f50*/  REDG.E.ADD.F32.FTZ.RN.STRONG.GPU desc[UR24][R104.64+-0x1a00], R122 ;  /* 0xffe6007a680079a6 */ /* 0x0001e8000c10f398 */
[----:B----4-:R0:W-:Y:S02]  /*7f60*/  REDG.E.ADD.F32.FTZ.RN.STRONG.GPU desc[UR24][R40.64+-0x1a00], R115 ;  /* 0xffe60073280079a6 */ /* 0x0101e4000c10f398 */
.L_x_3330:
[----:B------:R-:W-:Y:S05]  /*7f70*/  BSYNC B0 ;  /* 0x0000000000007941 */ /* 0x000fea0003800000 */
.L_x_3329:
[----:B--23--:R2:W3:Y:S01]  /*7f80*/  LDS R43, [R118+0x6b00] ;  /* 0x006b0000762b7984 */ /* 0x00c4e20000000800 */
[----:B------:R-:W-:Y:S04]  /*7f90*/  BSSY B0, `(.L_x_3331) ;  /* 0x0000004000007945 */ /* 0x000fe80003800000 */
[----:B------:R-:W-:Y:S05]  /*7fa0*/  @!P1 BRA `(.L_x_3332) ;  /* 0x0000000000089947 */ /* 0x000fea0003800000 */
[----:B------:R0:W-:Y:S04]  /*7fb0*/  REDG.E.ADD.F32.FTZ.RN.STRONG.GPU desc[UR24][R104.64+-0x1800], R121 ;  /* 0xffe80079680079a6 */ /* 0x0001e8000c10f398 */
[----:B---3--:R0:W-:Y:S02]  /*7fc0*/  REDG.E.ADD.F32.FTZ.RN.STRONG.GPU desc[UR24][R40.64+-0x1800], R43 ;  /* 0xffe8002b280079a6 */ /* 0x0081e4000c10f398 */
.L_x_3332:
[----:B------:R-:W-:Y:S05]  /*7fd0*/  BSYNC B0 ;  /* 0x0000000000007941 */ /* 0x000fea0003800000 */
.L_x_3331:
[----:B0--3--:R0:W3:Y:S01]  /*7fe0*/  LDS R43, [R114+0x6d00] ;  /* 0x006d0000722b7984 */ /* 0x0090e20000000800 */
[----:B------:R-:W-:Y:S04]  /*7ff0*/  BSSY B0, `(.L_x_3333) ;  /* 0x0000004000007945 */ /* 0x000fe80003800000 */
[----:B------:R-:W-:Y:S05]  /*8000*/  @!P2 BRA `(.L_x_3334) ;  /* 0x000000000008a947 */ /* 0x000fea0003800000 */
[----:B------:R0:W-:Y:S04]  /*8010*/  REDG.E.ADD.F32.FTZ.RN.STRONG.GPU desc[UR24][R104.64+-0x1600], R120 ;  /* 0xffea0078680079a6 */ /* 0x0001e8000c10f398 */
[----:B---3--:R0:W-:Y:S02]  /*8020*/  REDG.E.ADD.F32.FTZ.RN.STRONG.GPU desc[UR24][R40.64+-0x1600], R43 ;  /* 0xffea002b280079a6 */ /* 0x0081e4000c10f398 */
.L_x_3334:
[----:B------:R-:W-:Y:S05]  /*8030*/  BSYNC B0 ;  /* 0x0000000000007941 */ /* 0x000fea0003800000 */
.L_x_3333:
[----:B------:R-:W0:Y:S01]  /*8040*/  LDS R39, [R39+0x6f00] ;  /* 0x006f000027277984 */ /* 0x000e220000000800 */
[----:B------:R-:W-:Y:S04]  /*8050*/  BSSY B0, `(.L_x_3335) ;  /* 0x0000004000007945 */ /* 0x000fe80003800000 */
[----:B------:R-:W-:Y:S05]  /*8060*/  @!P3 BRA `(.L_x_3336) ;  /* 0x000000000008b947 */ /* 0x000fea0003800000 */
[----:B------:R1:W-:Y:S04]  /*8070*/  REDG.E.ADD.F32.FTZ.RN.STRONG.GPU desc[UR24][R104.64+-0x1400], R119 ;  /* 0xffec0077680079a6 */ /* 0x0003e8000c10f398 */
[----:B0-----:R0:W-:Y:S02]  /*8080*/  REDG.E.ADD.F32.FTZ.RN.STRONG.GPU desc[UR24][R40.64+-0x1400], R39 ;  /* 0xffec0027280079a6 */ /* 0x0011e4000c10f398 */
.L_x_3336:
[----:B------:R-:W-:Y:S05]  /*8090*/  BSYNC B0 ;  /* 0x0000000000007941 */ /* 0x000fea0003800000 */
.L_x_3335:
[----:B0-----:R0:W0:Y:S01]  /*80a0*/  LDS R39, [R38+0x7100] ;  /* 0x0071000026277984 */ /* 0x0010220000000800 */
[----:B------:R-:W-:Y:S04]  /*80b0*/  BSSY B0, `(.L_x_3337) ;  /* 0x0000004000007945 */ /* 0x000fe80003800000 */
[----:B------:R-:W-:Y:S05]  /*80c0*/  @!P4 BRA `(.L_x_3338) ;  /* 0x000000000008c947 */ /* 0x000fea0003800000 */
[----:B------:R1:W-:Y:S04]  /*80d0*/  REDG.E.ADD.F32.FTZ.RN.STRONG.GPU desc[UR24][R104.64+-0x1200], R29 ;  /* 0xffee001d680079a6 */ /* 0x0003e8000c10f398 */
[----:B0-----:R0:W-:Y:S02]  /*80e0*/  REDG.E.ADD.F32.FTZ.RN.STRONG.GPU desc[UR24][R40.64+-0x1200], R39 ;  /* 0xffee0027280079a6 */ /* 0x0011e4000c10f398 */
.L_x_3338:
[----:B------:R-:W-:Y:S05]  /*80f0*/  BSYNC B0 ;  /* 0x0000000000007941 */ /* 0x000fea0003800000 */
.L_x_3337:
[----:B------:R-:W0:Y:S01]  /*8100*/  LDS R37, [R37+0x7300] ;  /* 0x0073000025257984 */ /* 0x000e220000000800 */
[----:B------:R-:W-:Y:S04]  /*8110*/  BSSY B0, `(.L_x_3339) ;  /* 0x0000004000007945 */ /* 0x000fe80003800000 */
[----:B------:R-:W-:Y:S05]  /*8120*/  @!P5 BRA `(.L_x_3340) ;  /* 0x000000000008d947 */ /* 0x000fea0003800000 */
[----:B------:R1:W-:Y:S04]  /*8130*/  REDG.E.ADD.F32.FTZ.RN.STRONG.GPU desc[UR24][R104.64+-0x1000], R28 ;  /* 0xfff0001c680079a6 */ /* 0x0003e8000c10f398 */
[----:B0-----:R0:W-:Y:S02]  /*8140*/  REDG.E.ADD.F32.FTZ.RN.STRONG.GPU desc[UR24][R40.64+-0x1000], R37 ;  /* 0xfff00025280079a6 */ /* 0x0011e4000c10f398 */
.L_x_3340:
[----:B------:R-:W-:Y:S05]  /*8150*/  BSYNC B0 ;  /* 0x0000000000007941 */ /* 0x000fea0003800000 */
.L_x_3339:
[----:B-1----:R1:W0:Y:S01]  /*8160*/  LDS R29, [R36+0x7500] ;  /* 0x00750000241d7984 */ /* 0x0022220000000800 */
        /* <DEDUP_REMOVED lines=10> */
[----:B0-----:R1:W-:Y:S02]  /*8210*/  REDG.E.ADD.F32.FTZ.RN.STRONG.GPU desc[UR24][R40.64+-0xe00], R29 ;  /* 0xfff2001d280079a6 */ /* 0x0013e4000c10f398 */
.L_x_3342:
[----:B------:R-:W-:Y:S05]  /*8220*/  BSYNC B0 ;  /* 0x0000000000007941 */ /* 0x000fea0003800000 */
.L_x_3341:
[----:B------:R-:W0:Y:S01]  /*8230*/  LDS R35, [R35+0x7700] ;  /* 0x0077000023237984 */ /* 0x000e220000000800 */
[----:B------:R-:W-:Y:S04]  /*8240*/  BSSY B0, `(.L_x_3343) ;  /* 0x0000004000007945 */ /* 0x000fe80003800000 */
[----:B------:R-:W-:Y:S05]  /*8250*/  @!P0 BRA `(.L_x_3344) ;  /* 0x0000000000088947 */ /* 0x000fea0003800000 */
[----:B------:R1:W-:Y:S04]  /*8260*/  REDG.E.ADD.F32.FTZ.RN.STRONG.GPU desc[UR24][R104.64+-0xc00], R26 ;  /* 0xfff4001a680079a6 */ /* 0x0003e8000c10f398 */
[----:B0-----:R1:W-:Y:S02]  /*8270*/  REDG.E.ADD.F32.FTZ.RN.STRONG.GPU desc[UR24][R40.64+-0xc00], R35 ;  /* 0xfff40023280079a6 */ /* 0x0013e4000c10f398 */
.L_x_3344:
[----:B------:R-:W-:Y:S05]  /*8280*/  BSYNC B0 ;  /* 0x0000000000007941 */ /* 0x000fea0003800000 */
.L_x_3343:
[----:B-1----:R1:W0:Y:S01]  /*8290*/  LDS R27, [R34+0x7900] ;  /* 0x00790000221b7984 */ /* 0x0022220000000800 */
[----:B------:R-:W-:Y:S04]  /*82a0*/  BSSY B0, `(.L_x_3345) ;  /* 0x0000004000007945 */ /* 0x000fe80003800000 */
[----:B------:R-:W-:Y:S05]  /*82b0*/  @!P1 BRA `(.L_x_3346) ;  /* 0x0000000000089947 */ /* 0x000fea0003800000 */
[----:B------:R1:W-:Y:S04]  /*82c0*/  REDG.E.ADD.F32.FTZ.RN.STRONG.GPU desc[UR24][R104.64+-0xa00], R25 ;  /* 0xfff60019680079a6 */ /* 0x0003e8000c10f398 */
[----:B0-----:R1:W-:Y:S02]  /*82d0*/  REDG.E.ADD.F32.FTZ.RN.STRONG.GPU desc[UR24][R40.64+-0xa00], R27 ;  /* 0xfff6001b280079a6 */ /* 0x0013e4000c10f398 */
.L_x_3346:
[----:B------:R-:W-:Y:S05]  /*82e0*/  BSYNC B0 ;  /* 0x0000000000007941 */ /* 0x000fea0003800000 */
.L_x_3345:
[----:B------:R-:W0:Y:S01]  /*82f0*/  LDS R33, [R33+0x7b00] ;  /* 0x007b000021217984 */ /* 0x000e220000000800 */
[----:B------:R-:W-:Y:S04]  /*8300*/  BSSY B0, `(.L_x_3347) ;  /* 0x0000004000007945 */ /* 0x000fe80003800000 */
[----:B------:R-:W-:Y:S05]  /*8310*/  @!P2 BRA `(.L_x_3348) ;  /* 0x000000000008a947 */ /* 0x000fea0003800000 */
[----:B------:R1:W-:Y:S04]  /*8320*/  REDG.E.ADD.F32.FTZ.RN.STRONG.GPU desc[UR24][R104.64+-0x800], R24 ;  /* 0xfff80018680079a6 */ /* 0x0003e8000c10f398 */
[----:B0-----:R1:W-:Y:S02]  /*8330*/  REDG.E.ADD.F32.FTZ.RN.STRONG.GPU desc[UR24][R40.64+-0x800], R33 ;  /* 0xfff80021280079a6 */ /* 0x0013e4000c10f398 */
.L_x_3348:
[----:B------:R-:W-:Y:S05]  /*8340*/  BSYNC B0 ;  /* 0x0000000000007941 */ /* 0x000fea0003800000 */
.L_x_3347:
[----:B-1----:R1:W0:Y:S01]  /*8350*/  LDS R25, [R32+0x7d00] ;  /* 0x007d000020197984 */ /* 0x0022220000000800 */
[----:B------:R-:W-:Y:S04]  /*8360*/  BSSY B0, `(.L_x_3349) ;  /* 0x0000004000007945 */ /* 0x000fe80003800000 */
[----:B------:R-:W-:Y:S05]  /*8370*/  @!P3 BRA `(.L_x_3350) ;  /* 0x000000000008b947 */ /* 0x000fea0003800000 */
[----:B------:R1:W-:Y:S04]  /*8380*/  REDG.E.ADD.F32.FTZ.RN.STRONG.GPU desc[UR24][R104.64+-0x600], R23 ;  /* 0xfffa0017680079a6 */ /* 0x0003e8000c10f398 */
[----:B0-----:R1:W-:Y:S02]  /*8390*/  REDG.E.ADD.F32.FTZ.RN.STRONG.GPU desc[UR24][R40.64+-0x600], R25 ;  /* 0xfffa0019280079a6 */ /* 0x0013e4000c10f398 */
.L_x_3350:
[----:B------:R-:W-:Y:S05]  /*83a0*/  BSYNC B0 ;  /* 0x0000000000007941 */ /* 0x000fea0003800000 */
.L_x_3349:
[----:B------:R-:W0:Y:S01]  /*83b0*/  LDS R31, [R31+0x7f00] ;  /* 0x007f00001f1f7984 */ /* 0x000e220000000800 */
[----:B------:R-:W-:Y:S04]  /*83c0*/  BSSY B0, `(.L_x_3351) ;  /* 0x0000004000007945 */ /* 0x000fe80003800000 */
[----:B------:R-:W-:Y:S05]  /*83d0*/  @!P4 BRA `(.L_x_3352) ;  /* 0x000000000008c947 */ /* 0x000fea0003800000 */
[----:B------:R1:W-:Y:S04]  /*83e0*/  REDG.E.ADD.F32.FTZ.RN.STRONG.GPU desc[UR24][R104.64+-0x400], R22 ;  /* 0xfffc0016680079a6 */ /* 0x0003e8000c10f398 */
[----:B0-----:R1:W-:Y:S02]  /*83f0*/  REDG.E.ADD.F32.FTZ.RN.STRONG.GPU desc[UR24][R40.64+-0x400], R31 ;  /* 0xfffc001f280079a6 */ /* 0x0013e4000c10f398 */
.L_x_3352:
[----:B------:R-:W-:Y:S05]  /*8400*/  BSYNC B0 ;  /* 0x0000000000007941 */ /* 0x000fea0003800000 */
.L_x_3351:
[----:B-1----:R1:W0:Y:S01]  /*8410*/  LDS R23, [R30+0x8100] ;  /* 0x008100001e177984 */ /* 0x0022220000000800 */
[----:B------:R-:W-:Y:S04]  /*8420*/  BSSY B0, `(.L_x_3353) ;  /* 0x0000004000007945 */ /* 0x000fe80003800000 */
[----:B------:R-:W-:Y:S05]  /*8430*/  @!P5 BRA `(.L_x_3354) ;  /* 0x000000000008d947 */ /* 0x000fea0003800000 */
[----:B------:R1:W-:Y:S04]  /*8440*/  REDG.E.ADD.F32.FTZ.RN.STRONG.GPU desc[UR24][R104.64+-0x200], R21 ;  /* 0xfffe0015680079a6 */ /* 0x0003e8000c10f398 */
[----:B0-----:R1:W-:Y:S02]  /*8450*/  REDG.E.ADD.F32.FTZ.RN.STRONG.GPU desc[UR24][R40.64+-0x200], R23 ;  /* 0xfffe0017280079a6 */ /* 0x0013e4000c10f398 */
.L_x_3354:
[----:B------:R-:W-:Y:S05]  /*8460*/  BSYNC B0 ;  /* 0x0000000000007941 */ /* 0x000fea0003800000 */
.L_x_3353:
[----:B0-----:R-:W5:Y:S01]  /*8470*/  LDL R27, [R1+0x50] ;  /* 0x00005000011b7983 */ /* 0x001f620000100800 */
[----:B------:R-:W-:Y:S01]  /*8480*/  ISETP.NE.AND P1, PT, R0, RZ, PT ;  /* 0x000000ff0000720c */ /* 0x000fe20003f25270 */
[----:B------:R-:W-:Y:S01]  /*8490*/  FFMA.FTZ R22, R95, R47, R131 ;  /* 0x0000002f5f167223 */ /* 0x000fe20000010083 */
[----:B------:R-:W-:Y:S01]  /*84a0*/  FFMA.FTZ R140, R97, R49, R140 ;  /* 0x00000031618c7223 */ /* 0x000fe2000001008c */
[----:B-1----:R-:W0:Y:S01]  /*84b0*/  SHFL.DOWN P0, R21, R126, 0x1, 0x1f ;  /* 0x08201f007e157f89 */ /* 0x002e220000000000 */
[----:B------:R-:W-:Y:S01]  /*84c0*/  FFMA.FTZ R141, R96, R48, R141 ;  /* 0x00000030608d7223 */ /* 0x000fe2000001008d */
[----:B------:R-:W-:Y:S01]  /*84d0*/  FADD.FTZ R83, R22, R83 ;  /* 0x0000005316537221 */ /* 0x000fe20000010000 */
[----:B------:R-:W-:Y:S01]  /*84e0*/  FFMA.FTZ R22, R99, R51, R135 ;  /* 0x0000003363167223 */ /* 0x000fe20000010087 */
[----:B------:R-:W1:Y:S01]  /*84f0*/  S2R R28, SR_LANEID ;  /* 0x00000000001c7919 */ /* 0x000e620000000000 */
[----:B------:R-:W-:Y:S01]  /*8500*/  BSSY B0, `(.L_x_3355) ;  /* 0x0000040000007945 */ /* 0x000fe20003800000 */
[----:B------:R-:W-:Y:S01]  /*8510*/  FADD.FTZ R86, R128, R86 ;  /* 0x0000005680567221 */ /* 0x000fe20000010000 */
[----:B------:R-:W-:Y:S01]  /*8520*/  FADD.FTZ R79, R22, R79 ;  /* 0x0000004f164f7221 */ /* 0x000fe20000010000 */
[----:B------:R-:W-:Y:S01]  /*8530*/  FFMA.FTZ R22, R101, R53, R157 ;  /* 0x0000003565167223 */ /* 0x000fe2000001009d */
[----:B------:R-:W-:Y:S01]  /*8540*/  FFMA.FTZ R63, R47, R16, R63 ;  /* 0x000000102f3f7223 */ /* 0x000fe2000001003f */
[----:B------:R-:W-:Y:S01]  /*8550*/  FADD.FTZ R85, R129, R85 ;  /* 0x0000005581557221 */ /* 0x000fe20000010000 */
[----:B------:R-:W-:Y:S01]  /*8560*/  FFMA.FTZ R62, R46, R15, R62 ;  /* 0x0000000f2e3e7223 */ /* 0x000fe2000001003e */
        /* <DEDUP_REMOVED lines=11> */
[----:B------:R-:W-:Y:S01]  /*8620*/  FFMA.FTZ R69, R53, R11, R69 ;  /* 0x0000000b35457223 */ /* 0x000fe20000010045 */
[----:B0-----:R-:W-:Y:S01]  /*8630*/  @P0 FADD R21, R126, R21 ;  /* 0x000000157e150221 */ /* 0x001fe20000000000 */
[----:B------:R-:W-:Y:S01]  /*8640*/  FFMA.FTZ R68, R52, R10, R68 ;  /* 0x0000000a34447223 */ /* 0x000fe20000010044 */
[----:B------:R-:W-:-:S03]  /*8650*/  FADD.FTZ R73, R22, R73 ;  /* 0x0000004916497221 */ /* 0x000fc60000010000 */
[----:B------:R-:W0:Y:S02]  /*8660*/  SHFL.DOWN P0, R24, R21, 0x2, 0x1f ;  /* 0x08401f0015187f89 */ /* 0x000e240000000000 */
[----:B0-----:R-:W-:Y:S01]  /*8670*/  @P0 FADD R24, R21, R24 ;  /* 0x0000001815180221 */ /* 0x001fe20000000000 */
[----:B------:R-:W-:-:S04]  /*8680*/  FFMA.FTZ R21, R94, R46, R132 ;  /* 0x0000002e5e157223 */ /* 0x000fc80000010084 */
[----:B------:R-:W0:Y:S01]  /*8690*/  SHFL.DOWN P0, R23, R24, 0x4, 0x1f ;  /* 0x08801f0018177f89 */ /* 0x000e220000000000 */
[----:B------:R-:W-:Y:S01]  /*86a0*/  FADD.FTZ R82, R21, R82 ;  /* 0x0000005215527221 */ /* 0x000fe20000010000 */
[----:B------:R-:W-:-:S04]  /*86b0*/  FFMA.FTZ R21, R98, R50, R136 ;  /* 0x0000003262157223 */ /* 0x000fc80000010088 */
[----:B------:R-:W-:Y:S01]  /*86c0*/  FADD.FTZ R78, R21, R78 ;  /* 0x0000004e154e7221 */ /* 0x000fe20000010000 */
[----:B------:R-:W-:-:S04]  /*86d0*/  FFMA.FTZ R21, R100, R52, R158 ;  /* 0x0000003464157223 */ /* 0x000fc8000001009e */
[----:B------:R-:W-:Y:S01]  /*86e0*/  FADD.FTZ R72, R21, R72 ;  /* 0x0000004815487221 */ /* 0x000fe20000010000 */
[----:B0-----:R-:W-:Y:S01]  /*86f0*/  @P0 FADD R23, R24, R23 ;  /* 0x0000001718170221 */ /* 0x001fe20000000000 */
[----:B------:R-:W-:-:S04]  /*8700*/  FFMA.FTZ R24, R93, R45, R133 ;  /* 0x0000002d5d187223 */ /* 0x000fc80000010085 */
[----:B------:R-:W0:Y:S01]  /*8710*/  SHFL.DOWN P0, R26, R23, 0x8, 0x1f ;  /* 0x09001f00171a7f89 */ /* 0x000e220000000000 */
        /* <DEDUP_REMOVED lines=10> */
[----:B-1----:R-:W-:-:S13]  /*87c0*/  ISETP.NE.AND P0, PT, R28, RZ, PT ;  /* 0x000000ff1c00720c */ /* 0x002fda0003f05270 */
        /* <DEDUP_REMOVED lines=13> */
[----:B------:R-:W5:Y:S01]  /*88a0*/  @P0 LDS R24, [R26+0xa050] ;  /* 0x00a050001a180984 */ /* 0x000f620000000800 */
[----:B-1----:R-:W-:-:S04]  /*88b0*/  FADD.FTZ R22, R25, R22 ;  /* 0x0000001619167221 */ /* 0x002fc80000010000 */
[----:B------:R-:W-:-:S04]  /*88c0*/  FADD.FTZ R22, R23, R22 ;  /* 0x0000001617167221 */ /* 0x000fc80000010000 */
[----:B0-----:R-:W-:-:S04]  /*88d0*/  FADD.FTZ R25, R22, R21 ;  /* 0x0000001516197221 */ /* 0x001fc80000010000 */
[----:B-----5:R-:W-:-:S05]  /*88e0*/  @P0 FADD.FTZ R25, R25, R24 ;  /* 0x0000001819190221 */ /* 0x020fca0000010000 */
[----:B------:R1:W-:Y:S02]  /*88f0*/  STS [R26+0xa050], R25 ;  /* 0x00a050191a007388 */ /* 0x0003e40000000800 */
.L_x_3356:
[----:B------:R-:W-:Y:S05]  /*8900*/  BSYNC B0 ;  /* 0x0000000000007941 */ /* 0x000fea0003800000 */
.L_x_3355:
[----:B------:R-:W-:Y:S02]  /*8910*/  UIADD3 UR7, UR7, 0x1, URZ ;  /* 0x0000000107077890 */ /* 0x000fe4000fffe03f */
[----:B------:R-:W-:Y:S02]  /*8920*/  UIADD3 UR8, UP1, UR8, 0x1, URZ ;  /* 0x0000000108087890 */ /* 0x000fe4000ff3e03f */
[----:B------:R-:W-:Y:S02]  /*8930*/  UISETP.GE.AND UP0, UPT, UR7, UR56, UPT ;  /* 0x000000380700728c */ /* 0x000fe4000bf06270 */
[----:B------:R-:W-:-:S04]  /*8940*/  UIADD3.X UR9, URZ, UR9, URZ, UP1, !UPT ;  /* 0x000000093f097290 */ /* 0x000fc80008ffe43f */
[----:B------:R-:W-:-:S13]  /*8950*/  PLOP3.LUT P0, PT, PT, PT, UP0, 0x80, 0x0 ;  /* 0x000000000000781c */ /* 0x000fda0003f0f008 */
[----:B------:R-:W-:Y:S05]  /*8960*/  @!P0 BRA `(.L_x_3357) ;  /* 0xffffffc000c08947 */ /* 0x000fea000383ffff */
.L_x_3313:
[----:B------:R-:W-:Y:S01]  /*8970*/  BAR.SYNC.DEFER_BLOCKING 0x0 ;  /* 0x0000000000007b1d */ /* 0x000fe20000010000 */
[----:B------:R-:W-:-:S04]  /*8980*/  SHF.L.U32 R5, R0, 0x2, RZ ;  /* 0x0000000200057819 */ /* 0x000fc800000006ff */
[----:B------:R-:W-:Y:S02]  /*8990*/  LOP3.LUT R5, R5, 0xffffff80, RZ, 0xc0, !PT ;  /* 0xffffff8005057812 */ /* 0x000fe400078ec0ff */
[----:B------:R-:W-:Y:S01]  /*89a0*/  MOV R6, UR15 ;  /* 0x0000000f00067c02 */ /* 0x000fe20008000f00 */
[----:B------:R-:W5:Y:S01]  /*89b0*/  LDL.LU R37, [R1+0x58] ;  /* 0x0000580001257983 */ /* 0x000f620000300800 */
[----:B------:R-:W-:Y:S01]  /*89c0*/  MOV R7, UR16 ;  /* 0x0000001000077c02 */ /* 0x000fe20008000f00 */
[----:B------:R-:W-:Y:S01]  /*89d0*/  USHF.R.S32.HI UR32, URZ, 0x1f, UR11 ;  /* 0x0000001f3f207899 */ /* 0x000fe2000801140b */
[----:B------:R-:W-:Y:S01]  /*89e0*/  LOP3.LUT R5, R5, 0x1f, R0, 0xf8, !PT ;  /* 0x0000001f05057812 */ /* 0x000fe200078ef800 */
[----:B------:R-:W2:Y:S01]  /*89f0*/  LDL.LU R36, [R1+0x4c] ;  /* 0x00004c0001247983 */ /* 0x000ea20000300800 */
[----:B------:R-:W-:Y:S01]  /*8a00*/  ULEA UR8, UR53, 0xfffff800, 0xb ;  /* 0xfffff80035087891 */ /* 0x000fe2000f8e583f */
[----:B------:R-:W-:Y:S02]  /*8a10*/  ULDC.64 UR28, c[0x0][0x388] ;  /* 0x0000e200001c7ab9 */ /* 0x000fe40000000a00 */
[----:B------:R-:W-:Y:S01]  /*8a20*/  IMAD.WIDE R6, R5, 0x10, R6 ;  /* 0x0000001005067825 */ /* 0x000fe200078e0206 */
[----:B------:R-:W-:Y:S01]  /*8a30*/  USHF.R.S32.HI UR31, URZ, 0x1f, UR10 ;  /* 0x0000001f3f1f7899 */ /* 0x000fe2000801140a */
[----:B------:R-:W-:-:S03]  /*8a40*/  ULDC.64 UR26, c[0x0][0x390] ;  /* 0x0000e400001a7ab9 */ /* 0x000fc60000000a00 */
[----:B------:R-:W3:Y:S04]  /*8a50*/  LDG.E.128 R8, desc[UR24][R6.64] ;  /* 0x0000001806087981 */ /* 0x000ee8000c1e1d00 */
[----:B------:R-:W4:Y:S04]  /*8a60*/  LDG.E.128 R16, desc[UR24][R6.64+0x200] ;  /* 0x0002001806107981 */ /* 0x000f28000c1e1d00 */
[----:B0-----:R-:W5:Y:S04]  /*8a70*/  LDG.E.128 R20, desc[UR24][R6.64+0x400] ;  /* 0x0004001806147981 */ /* 0x001f68000c1e1d00 */
[----:B-1----:R-:W2:Y:S01]  /*8a80*/  LDG.E.128 R24, desc[UR24][R6.64+0x600] ;  /* 0x0006001806187981 */ /* 0x002ea2000c1e1d00 */
        /* <DEDUP_REMOVED lines=14> */
[----:B------:R-:W-:Y:S01]  /*8b70*/  UIADD3 UR17, UP4, UR17, -0x2000, URZ ;  /* 0xffffe00011117890 */ /* 0x000fe2000ff9e03f */
[----:B------:R-:W-:Y:S01]  /*8b80*/  ULDC.64 UR28, c[0x0][0x3b0] ;  /* 0x0000ec00001c7ab9 */ /* 0x000fe20000000a00 */
[----:B------:R-:W-:Y:S02]  /*8b90*/  UIADD3 UR13, UP5, UR13, -0x2000, URZ ;  /* 0xffffe0000d0d7890 */ /* 0x000fe4000ffbe03f */
[----:B------:R-:W-:Y:S02]  /*8ba0*/  UIADD3 UR15, UP1, UR15, -0x2000, URZ ;  /* 0xffffe0000f0f7890 */ /* 0x000fe4000ff3e03f */
[----:B------:R-:W-:Y:S02]  /*8bb0*/  UIADD3 UR6, UR6, 0x1, URZ ;  /* 0x0000000106067890 */ /* 0x000fe4000fffe03f */
[----:B------:R-:W-:Y:S02]  /*8bc0*/  UIADD3.X UR50, UR50, -0x1, URZ, UP2, !UPT ;  /* 0xffffffff32327890 */ /* 0x000fe400097fe43f */
[----:B------:R-:W-:-:S02]  /*8bd0*/  UIADD3.X UR52, UR52, -0x1, URZ, UP3, !UPT ;  /* 0xffffffff34347890 */ /* 0x000fc40009ffe43f */
[----:B------:R-:W-:Y:S02]  /*8be0*/  UIADD3.X UR48, UR48, -0x1, URZ, UP4, !UPT ;  /* 0xffffffff30307890 */ /* 0x000fe4000a7fe43f */
[----:B------:R-:W-:Y:S02]  /*8bf0*/  UIADD3.X UR14, UR14, -0x1, URZ, UP5, !UPT ;  /* 0xffffffff0e0e7890 */ /* 0x000fe4000affe43f */
[----:B------:R-:W-:Y:S01]  /*8c00*/  UIADD3.X UR16, UR16, -0x1, URZ, UP1, !UPT ;  /* 0xffffffff10107890 */ /* 0x000fe20008ffe43f */
        /* <DEDUP_REMOVED lines=30> */
[----:B------:R-:W1:Y:S08]  /*8df0*/  @!P3 MUFU.EX2 R16, R16 ;  /* 0x000000100010b308 */ /* 0x000e700000000800 */
[----:B------:R-:W2:Y:S01]  /*8e00*/  @!P4 MUFU.EX2 R17, R17 ;  /* 0x000000110011c308 */ /* 0x000ea20000000800 */
[----:B0-----:R-:W-:-:S07]  /*8e10*/  @!P2 FADD.FTZ R7, R6, 1 ;  /* 0x3f8000000607a421 */ /* 0x001fce0000010000 */
[----:B------:R-:W0:Y:S01]  /*8e20*/  @!P2 MUFU.RCP R19, R7 ;  /* 0x000000070013a308 */ /* 0x000e220000001000 */
[----:B-1----:R-:W-:-:S07]  /*8e30*/  @!P3 FADD.FTZ R6, R16, 1 ;  /* 0x3f8000001006b421 */ /* 0x002fce0000010000 */
[----:B------:R1:W3:Y:S01]  /*8e40*/  @!P3 MUFU.RCP R16, R6 ;  /* 0x000000060010b308 */ /* 0x0002e20000001000 */
[----:B--2---:R-:W-:-:S07]  /*8e50*/  @!P4 FADD.FTZ R17, R17, 1 ;  /* 0x3f8000001111c421 */ /* 0x004fce0000010000 */
[----:B------:R-:W2:Y:S01]  /*8e60*/  @!P5 MUFU.EX2 R18, R18 ;  /* 0x000000120012d308 */ /* 0x000ea20000000800 */
[----:B0-----:R-:W-:Y:S01]  /*8e70*/  @!P2 FMUL.FTZ R76, R76, R19 ;  /* 0x000000134c4ca220 */ /* 0x001fe20000410000 */
[----:B------:R-:W-:Y:S01]  /*8e80*/  FSETP.GTU.FTZ.AND P2, PT, R15, 20, PT ;  /* 0x41a000000f00780b */ /* 0x000fe20003f5c000 */
[----:B------:R-:W-:Y:S01]  /*8e90*/  FADD.FTZ R19, R8, UR5 ;  /* 0x0000000508137e21 */ /* 0x000fe20008010000 */
[----:B-1----:R-:W-:Y:S01]  /*8ea0*/  @!P0 FMUL.FTZ R6, R13, -1.4426950216293334961 ;  /* 0xbfb8aa3b0d068820 */ /* 0x002fe20000410000 */
[----:B------:R-:W-:-:S03]  /*8eb0*/  @!P1 FMUL.FTZ R8, R14, -1.4426950216293334961 ;  /* 0xbfb8aa3b0e089820 */ /* 0x000fc60000410000 */
[----:B------:R0:W1:Y:S01]  /*8ec0*/  @!P6 MUFU.EX2 R7, R12 ;  /* 0x0000000c0007e308 */ /* 0x0000620000000800 */
[----:B---3--:R-:W-:Y:S01]  /*8ed0*/  @!P3 FMUL.FTZ R77, R77, R16 ;  /* 0x000000104d4db220 */ /* 0x008fe20000410000 */
[----:B------:R-:W-:-:S05]  /*8ee0*/  FSETP.GTU.FTZ.AND P3, PT, R19, 20, PT ;  /* 0x41a000001300780b */ /* 0x000fca0003f7c000 */
[----:B------:R-:W-:Y:S01]  /*8ef0*/  @!P2 FMUL.FTZ R9, R15, -1.4426950216293334961 ;  /* 0xbfb8aa3b0f09a820 */ /* 0x000fe20000410000 */
[----:B------:R-:W3:Y:S01]  /*8f00*/  @!P4 MUFU.RCP R17, R17 ;  /* 0x000000110011c308 */ /* 0x000ee20000001000 */
[----:B0-----:R-:W0:Y:S01]  /*8f10*/  LDS.128 R12, [R4] ;  /* 0x00000000040c7984 */ /* 0x001e220000000c00 */
[----:B--2---:R-:W-:Y:S01]  /*8f20*/  @!P5 FADD.FTZ R18, R18, 1 ;  /* 0x3f8000001212d421 */ /* 0x004fe20000010000 */
[----:B------:R-:W-:Y:S04]  /*8f30*/  BAR.SYNC.DEFER_BLOCKING 0x0 ;  /* 0x0000000000007b1d */ /* 0x000fe80000010000 */
[----:B------:R-:W-:Y:S01]  /*8f40*/  @!P3 FMUL.FTZ R16, R19, -1.4426950216293334961 ;  /* 0xbfb8aa3b1310b820 */ /* 0x000fe20000410000 */
[----:B-1----:R-:W-:Y:S01]  /*8f50*/  @!P6 FADD.FTZ R7, R7, 1 ;  /* 0x3f8000000707e421 */ /* 0x002fe20000010000 */
[----:B------:R-:W1:Y:S01]  /*8f60*/  @!P0 MUFU.EX2 R6, R6 ;  /* 0x0000000600068308 */ /* 0x000e620000000800 */
[----:B---3--:R-:W-:Y:S01]  /*8f70*/  @!P4 FMUL.FTZ R78, R78, R17 ;  /* 0x000000114e4ec220 */ /* 0x008fe20000410000 */
[----:B------:R-:W-:-:S06]  /*8f80*/  FSETP.GTU.FTZ.AND P4, PT, R20, 20, PT ;  /* 0x41a000001400780b */ /* 0x000fcc0003f9c000 */
[----:B------:R-:W2:Y:S08]  /*8f90*/  @!P1 MUFU.EX2 R8, R8 ;  /* 0x0000000800089308 */ /* 0x000eb00000000800 */
[----:B------:R-:W3:Y:S01]  /*8fa0*/  @!P2 MUFU.EX2 R9, R9 ;  /* 0x000000090009a308 */ /* 0x000ee20000000800 */
[----:B-1----:R-:W-:Y:S01]  /*8fb0*/  @!P0 FADD.FTZ R6, R6, 1 ;  /* 0x3f80000006068421 */ /* 0x002fe20000010000 */
[----:B------:R-:W-:Y:S01]  /*8fc0*/  STS.128 [R36], R68 ;  /* 0x0000004424007388 */ /* 0x000fe20000000c00 */
[----:B------:R-:W-:Y:S01]  /*8fd0*/  @!P4 FMUL.FTZ R17, R20, -1.4426950216293334961 ;  /* 0xbfb8aa3b1411c820 */ /* 0x000fe20000410000 */
[----:B------:R-:W-:-:S02]  /*8fe0*/  FADD.FTZ R20, R10, UR5 ;  /* 0x000000050a147e21 */ /* 0x000fc40008010000 */
[----:B------:R-:W-:Y:S02]  /*8ff0*/  STS.128 [R36+0x10], R64 ;  /* 0x0000104024007388 */ /* 0x000fe40000000c00 */
[----:B------:R-:W1:Y:S01]  /*9000*/  @!P3 MUFU.EX2 R16, R16 ;  /* 0x000000100010b308 */ /* 0x000e620000000800 */
[----:B--2---:R-:W-:Y:S01]  /*9010*/  @!P1 FADD.FTZ R8, R8, 1 ;  /* 0x3f80000008089421 */ /* 0x004fe20000010000 */
[----:B------:R-:W-:Y:S01]  /*9020*/  STS.128 [R36+0x20], R60 ;  /* 0x0000203c24007388 */ /* 0x000fe20000000c00 */
[----:B0-----:R-:W-:Y:S01]  /*9030*/  FADD.FTZ R10, R12, UR5 ;  /* 0x000000050c0a7e21 */ /* 0x001fe20008010000 */
[----:B------:R-:W-:-:S04]  /*9040*/  FADD.FTZ R13, R13, UR5 ;  /* 0x000000050d0d7e21 */ /* 0x000fc80008010000 */
[----:B------:R-:W0:Y:S01]  /*9050*/  @!P5 MUFU.RCP R18, R18 ;  /* 0x000000120012d308 */ /* 0x000e220000001000 */
[----:B---3--:R-:W-:Y:S01]  /*9060*/  @!P2 FADD.FTZ R9, R9, 1 ;  /* 0x3f8000000909a421 */ /* 0x008fe20000010000 */
[----:B------:R-:W-:Y:S01]  /*9070*/  FADD.FTZ R14, R14, UR5 ;  /* 0x000000050e0e7e21 */ /* 0x000fe20008010000 */
[----:B------:R-:W-:Y:S01]  /*9080*/  FADD.FTZ R15, R15, UR5 ;  /* 0x000000050f0f7e21 */ /* 0x000fe20008010000 */
[----:B------:R-:W-:Y:S01]  /*9090*/  STS.128 [R36+0x30], R56 ;  /* 0x0000303824007388 */ /* 0x000fe20000000c00 */
[----:B------:R-:W-:-:S03]  /*90a0*/  NOP ;  /* 0x0000000000007918 */ /* 0x000fc60000000000 */
[----:B------:R-:W2:Y:S01]  /*90b0*/  @!P6 MUFU.RCP R7, R7 ;  /* 0x000000070007e308 */ /* 0x000ea20000001000 */
[----:B-1----:R-:W-:Y:S01]  /*90c0*/  @!P3 FADD.FTZ R16, R16, 1 ;  /* 0x3f8000001010b421 */ /* 0x002fe20000010000 */
[----:B------:R-:W-:Y:S01]  /*90d0*/  LDS.128 R24, [R3+0x200] ;  /* 0x0002000003187984 */ /* 0x000fe20000000c00 */
[----:B0-----:R-:W-:Y:S01]  /*90e0*/  @!P5 FMUL.FTZ R79, R79, R18 ;  /* 0x000000124f4fd220 */ /* 0x001fe20000410000 */
[----:B------:R-:W-:-:S04]  /*90f0*/  FADD.FTZ R18, R11, UR5 ;  /* 0x000000050b127e21 */ /* 0x000fc80008010000 */
[----:B------:R-:W0:Y:S01]  /*9100*/  @!P0 MUFU.RCP R6, R6 ;  /* 0x0000000600068308 */ /* 0x000e220000001000 */
[----:B------:R-:W-:Y:S01]  /*9110*/  FSETP.GTU.FTZ.AND P5, PT, R20, 20, PT ;  /* 0x41a000001400780b */ /* 0x000fe20003fbc000 */
[----:B------:R-:W-:Y:S04]  /*9120*/  LDS.128 R28, [R3+0x400] ;  /* 0x00040000031c7984 */ /* 0x000fe80000000c00 */
[----:B------:R-:W-:Y:S02]  /*9130*/  LDS.128 R32, [R3+0x600] ;  /* 0x0006000003207984 */ /* 0x000fe40000000c00 */
[----:B------:R-:W1:Y:S01]  /*9140*/  @!P1 MUFU.RCP R19, R8 ;  /* 0x0000000800139308 */ /* 0x000e620000001000 */
[----:B--2---:R-:W-:Y:S01]  /*9150*/  @!P6 FMUL.FTZ R80, R80, R7 ;  /* 0x000000075050e220 */ /* 0x004fe20000410000 */
[----:B------:R-:W-:-:S06]  /*9160*/  FSETP.GTU.FTZ.AND P6, PT, R18, 20, PT ;  /* 0x41a000001200780b */ /* 0x000fcc0003fdc000 */
[----:B------:R-:W2:Y:S01]  /*9170*/  @!P2 MUFU.RCP R4, R9 ;  /* 0x000000090004a308 */ /* 0x000ea20000001000 */
[----:B0-----:R-:W-:Y:S01]  /*9180*/  @!P0 FMUL.FTZ R81, R81, R6 ;  /* 0x0000000651518220 */ /* 0x001fe20000410000 */
[----:B------:R-:W-:Y:S01]  /*9190*/  FSETP.GTU.FTZ.AND P0, PT, R10, 20, PT ;  /* 0x41a000000a00780b */ /* 0x000fe20003f1c000 */
[----:B------:R-:W-:-:S04]  /*91a0*/  @!P5 FMUL.FTZ R6, R20, -1.4426950216293334961 ;  /* 0xbfb8aa3b1406d820 */ /* 0x000fc80000410000 */
[----:B------:R-:W-:Y:S01]  /*91b0*/  @!P6 FMUL.FTZ R7, R18, -1.4426950216293334961 ;  /* 0xbfb8aa3b1207e820 */ /* 0x000fe20000410000 */
[----:B------:R-:W0:Y:S01]  /*91c0*/  @!P3 MUFU.RCP R21, R16 ;  /* 0x000000100015b308 */ /* 0x000e220000001000 */
[----:B-1----:R-:W-:Y:S01]  /*91d0*/  @!P1 FMUL.FTZ R82, R82, R19 ;  /* 0x0000001352529220 */ /* 0x002fe20000410000 */
[----:B------:R-:W-:-:S06]  /*91e0*/  FSETP.GTU.FTZ.AND P1, PT, R13, 20, PT ;  /* 0x41a000000d00780b */ /* 0x000fcc0003f3c000 */
[----:B------:R1:W3:Y:S01]  /*91f0*/  @!P5 MUFU.EX2 R11, R6 ;  /* 0x00000006000bd308 */ /* 0x0002e20000000800 */
[----:B--2---:R-:W-:Y:S01]  /*9200*/  @!P2 FMUL.FTZ R83, R83, R4 ;  /* 0x000000045353a220 */ /* 0x004fe20000410000 */
[----:B------:R-:W-:Y:S01]  /*9210*/  FSETP.GTU.FTZ.AND P2, PT, R14, 20, PT ;  /* 0x41a000000e00780b */ /* 0x000fe20003f5c000 */
[----:B------:R-:W-:-:S05]  /*9220*/  @!P0 FMUL.FTZ R4, R10, -1.4426950216293334961 ;  /* 0xbfb8aa3b0a048820 */ /* 0x000fca0000410000 */
[----:B------:R2:W4:Y:S01]  /*9230*/  @!P6 MUFU.EX2 R12, R7 ;  /* 0x00000007000ce308 */ /* 0x0005220000000800 */
[----:B0-----:R-:W-:Y:S01]  /*9240*/  @!P3 FMUL.FTZ R84, R84, R21 ;  /* 0x000000155454b220 */ /* 0x001fe20000410000 */
[----:B------:R-:W-:Y:S01]  /*9250*/  FSETP.GTU.FTZ.AND P3, PT, R15, 20, PT ;  /* 0x41a000000f00780b */ /* 0x000fe20003f7c000 */
[----:B------:R-:W0:Y:S01]  /*9260*/  LDS.128 R20, [R3] ;  /* 0x0000000003147984 */ /* 0x000e220000000c00 */
[----:B-1----:R-:W-:-:S04]  /*9270*/  @!P1 FMUL.FTZ R6, R13, -1.4426950216293334961 ;  /* 0xbfb8aa3b0d069820 */ /* 0x002fc80000410000 */
[----:B------:R-:W1:Y:S01]  /*9280*/  @!P0 MUFU.EX2 R4, R4 ;  /* 0x0000000400048308 */ /* 0x000e620000000800 */
[----:B--2---:R-:W-:Y:S01]  /*9290*/  @!P2 FMUL.FTZ R7, R14, -1.4426950216293334961 ;  /* 0xbfb8aa3b0e07a820 */ /* 0x004fe20000410000 */
[----:B---3--:R-:W-:-:S05]  /*92a0*/  @!P5 FADD.FTZ R11, R11, 1 ;  /* 0x3f8000000b0bd421 */ /* 0x008fca0000010000 */
[----:B------:R-:W-:Y:S01]  /*92b0*/  @!P3 FMUL.FTZ R8, R15, -1.4426950216293334961 ;  /* 0xbfb8aa3b0f08b820 */ /* 0x000fe20000410000 */
[----:B------:R-:W2:Y:S01]  /*92c0*/  @!P1 MUFU.EX2 R6, R6 ;  /* 0x0000000600069308 */ /* 0x000ea20000000800 */
[----:B----4-:R-:W-:-:S07]  /*92d0*/  @!P6 FADD.FTZ R12, R12, 1 ;  /* 0x3f8000000c0ce421 */ /* 0x010fce0000010000 */
[----:B------:R-:W3:Y:S01]  /*92e0*/  @!P2 MUFU.EX2 R7, R7 ;  /* 0x000000070007a308 */ /* 0x000ee20000000800 */
[----:B-1----:R-:W-:-:S07]  /*92f0*/  @!P0 FADD.FTZ R4, R4, 1 ;  /* 0x3f80000004048421 */ /* 0x002fce0000010000 */
[----:B------:R2:W1:Y:S08]  /*9300*/  @!P3 MUFU.EX2 R10, R8 ;  /* 0x00000008000ab308 */ /* 0x0004700000000800 */
[----:B------:R-:W4:Y:S01]  /*9310*/  @!P0 MUFU.RCP R13, R4 ;  /* 0x00000004000d8308 */ /* 0x000f220000001000 */
[----:B--2---:R-:W-:Y:S01]  /*9320*/  @!P1 FADD.FTZ R8, R6, 1 ;  /* 0x3f80000006089421 */ /* 0x004fe20000010000 */
[----:B---3--:R-:W-:Y:S01]  /*9330*/  @!P2 FADD.FTZ R9, R7, 1 ;  /* 0x3f8000000709a421 */ /* 0x008fe20000010000 */
[----:B------:R-:W-:-:S02]  /*9340*/  MOV R6, UR7 ;  /* 0x0000000700067c02 */ /* 0x000fc40008000f00 */
[----:B------:R-:W-:Y:S01]  /*9350*/  MOV R7, UR26 ;  /* 0x0000001a00077c02 */ /* 0x000fe20008000f00 */
[----:B------:R-:W-:Y:S02]  /*9360*/  ULDC.64 UR26, c[0x0][0x3a8] ;  /* 0x0000ea00001a7ab9 */ /* 0x000fe40000000a00 */
[----:B------:R-:W2:Y:S01]  /*9370*/  @!P4 MUFU.EX2 R17, R17 ;  /* 0x000000110011c308 */ /* 0x000ea20000000800 */
[----:B-1----:R-:W-:Y:S01]  /*9380*/  @!P3 FADD.FTZ R10, R10, 1 ;  /* 0x3f8000000a0ab421 */ /* 0x002fe20000010000 */
[----:B------:R-:W-:Y:S01]  /*9390*/  IMAD.WIDE R6, R5, 0x10, R6 ;  /* 0x0000001005067825 */ /* 0x000fe200078e0206 */
[----:B------:R-:W-:Y:S02]  /*93a0*/  UIMAD UR7, UR32, UR26, URZ ;  /* 0x0000001a200772a4 */ /* 0x000fe4000f8e023f */
[----:B------:R-:W-:Y:S02]  /*93b0*/  UIMAD.WIDE.U32 UR8, UR11, UR26, UR8 ;  /* 0x0000001a0b0872a5 */ /* 0x000fe4000f8e0008 */
[----:B0-----:R-:W-:Y:S01]  /*93c0*/  STG.E.128 desc[UR24][R6.64], R20 ;  /* 0x0000001406007986 */ /* 0x001fe2000c101d18 */
[----:B------:R-:W0:Y:S01]  /*93d0*/  @!P1 MUFU.RCP R8, R8 ;  /* 0x0000000800089308 */ /* 0x000e220000001000 */
[----:B----4-:R-:W-:Y:S01]  /*93e0*/  @!P0 FMUL.FTZ R72, R72, R13 ;  /* 0x0000000d48488220 */ /* 0x010fe20000410000 */
[----:B------:R-:W-:Y:S01]  /*93f0*/  UIMAD UR7, UR11, UR27, UR7 ;  /* 0x0000001b0b0772a4 */ /* 0x000fe2000f8e0207 */
[----:B------:R-:W-:Y:S01]  /*9400*/  STG.E.128 desc[UR24][R6.64+0x200], R24 ;  /* 0x0002001806007986 */ /* 0x000fe2000c101d18 */
[----:B------:R-:W-:Y:S01]  /*9410*/  UIMAD UR26, UR31, UR28, URZ ;  /* 0x0000001c1f1a72a4 */ /* 0x000fe2000f8e023f */
[----:B------:R-:W-:Y:S01]  /*9420*/  FADD.FTZ R4, R72, R37 ;  /* 0x0000002548047221 */ /* 0x000fe20000010000 */
[----:B------:R-:W-:Y:S01]  /*9430*/  UIADD3 UR9, UR9, UR7, URZ ;  /* 0x0000000709097290 */ /* 0x000fe2000fffe03f */
[----:B------:R-:W-:Y:S01]  /*9440*/  STG.E.128 desc[UR24][R6.64+0x400], R28 ;  /* 0x0004001c06007986 */ /* 0x000fe2000c101d18 */
[----:B------:R-:W1:Y:S01]  /*9450*/  @!P2 MUFU.RCP R9, R9 ;  /* 0x000000090009a308 */ /* 0x000e620000001000 */
[----:B--2---:R-:W-:Y:S01]  /*9460*/  @!P4 FADD.FTZ R17, R17, 1 ;  /* 0x3f8000001111c421 */ /* 0x004fe20000010000 */
[----:B------:R-:W-:Y:S01]  /*9470*/  UIMAD UR26, UR10, UR29, UR26 ;  /* 0x0000001d0a1a72a4 */ /* 0x000fe2000f8e021a */
[----:B------:R2:W-:Y:S01]  /*9480*/  STG.E.128 desc[UR24][R6.64+0x600], R32 ;  /* 0x0006002006007986 */ /* 0x0005e2000c101d18 */
[----:B------:R-:W-:-:S03]  /*9490*/  UIMAD.WIDE.U32 UR8, UR10, UR28, UR8 ;  /* 0x0000001c0a0872a5 */ /* 0x000fc6000f8e0008 */
[----:B------:R-:W-:Y:S01]  /*94a0*/  ULDC.64 UR28, c[0x0][0x3f0] ;  /* 0x0000fc00001c7ab9 */ /* 0x000fe20000000a00 */
[----:B------:R-:W3:Y:S01]  /*94b0*/  @!P3 MUFU.RCP R10, R10 ;  /* 0x0000000a000ab308 */ /* 0x000ee20000001000 */
[----:B0-----:R-:W-:Y:S01]  /*94c0*/  @!P1 FMUL.FTZ R73, R73, R8 ;  /* 0x0000000849499220 */ /* 0x001fe20000410000 */
[----:B------:R-:W-:Y:S02]  /*94d0*/  UIADD3 UR9, UR9, UR26, URZ ;  /* 0x0000001a09097290 */ /* 0x000fe4000fffe03f */
[----:B------:R-:W-:-:S04]  /*94e0*/  ULEA UR7, UP0, UR8, UR28, 0x2 ;  /* 0x0000001c08077291 */ /* 0x000fc8000f80103f */
[----:B------:R-:W0:Y:S01]  /*94f0*/  @!P4 MUFU.RCP R14, R17 ;  /* 0x00000011000ec308 */ /* 0x000e220000001000 */
[----:B------:R-:W-:Y:S01]  /*9500*/  BAR.SYNC.DEFER_BLOCKING 0x0 ;  /* 0x0000000000007b1d */ /* 0x000fe20000010000 */
[----:B-1----:R-:W-:Y:S01]  /*9510*/  @!P2 FMUL.FTZ R74, R74, R9 ;  /* 0x000000094a4aa220 */ /* 0x002fe20000410000 */
[----:B------:R-:W-:Y:S01]  /*9520*/  FADD.FTZ R9, R4, R73 ;  /* 0x0000004904097221 */ /* 0x000fe20000010000 */
[----:B------:R-:W-:Y:S01]  /*9530*/  ULEA.HI.X UR8, UR8, UR29, UR9, 0x2, UP0 ;  /* 0x0000001d08087291 */ /* 0x000fe200080f1409 */
[----:B--2---:R-:W-:Y:S01]  /*9540*/  MOV R6, UR7 ;  /* 0x0000000700067c02 */ /* 0x004fe20008000f00 */
[----:B------:R-:W-:Y:S01]  /*9550*/  UISETP.GT.AND UP0, UPT, UR53, 0x1, UPT ;  /* 0x000000013500788c */ /* 0x000fe2000bf04270 */
[----:B------:R-:W-:Y:S01]  /*9560*/  FADD.FTZ R4, R9, R74 ;  /* 0x0000004a09047221 */ /* 0x000fe20000010000 */
[----:B------:R-:W1:Y:S01]  /*9570*/  @!P5 MUFU.RCP R11, R11 ;  /* 0x0000000b000bd308 */ /* 0x000e620000001000 */
[----:B---3--:R-:W-:Y:S01]  /*9580*/  @!P3 FMUL.FTZ R75, R75, R10 ;  /* 0x0000000a4b4bb220 */ /* 0x008fe20000410000 */
[----:B------:R-:W-:-:S02]  /*9590*/  MOV R7, UR8 ;  /* 0x0000000800077c02 */ /* 0x000fc40008000f00 */
[----:B------:R-:W-:-:S04]  /*95a0*/  PLOP3.LUT P0, PT, PT, PT, UP0, 0x80, 0x0 ;  /* 0x000000000000781c */ /* 0x000fc80003f0f008 */
[----:B------:R-:W2:Y:S01]  /*95b0*/  @!P6 MUFU.RCP R12, R12 ;  /* 0x0000000c000ce308 */ /* 0x000ea20000001000 */
[----:B0-----:R-:W-:Y:S01]  /*95c0*/  @!P4 FMUL.FTZ R85, R85, R14 ;  /* 0x0000000e5555c220 */ /* 0x001fe20000410000 */
[----:B------:R0:W-:Y:S01]  /*95d0*/  STS.128 [R36], R72 ;  /* 0x0000004824007388 */ /* 0x0001e20000000c00 */
[----:B-1----:R-:W-:-:S03]  /*95e0*/  @!P5 FMUL.FTZ R86, R86, R11 ;  /* 0x0000000b5656d220 */ /* 0x002fc60000410000 */
[----:B------:R1:W-:Y:S01]  /*95f0*/  STS.128 [R36+0x10], R76 ;  /* 0x0000104c24007388 */ /* 0x0003e20000000c00 */
[----:B--2---:R-:W-:-:S03]  /*9600*/  @!P6 FMUL.FTZ R87, R87, R12 ;  /* 0x0000000c5757e220 */ /* 0x004fc60000410000 */
[----:B------:R2:W-:Y:S04]  /*9610*/  STS.128 [R36+0x20], R80 ;  /* 0x0000205024007388 */ /* 0x0005e80000000c00 */
[----:B------:R3:W-:Y:S01]  /*9620*/  STS.128 [R36+0x30], R84 ;  /* 0x0000305424007388 */ /* 0x0007e20000000c00 */
[----:B------:R-:W-:Y:S01]  /*9630*/  NOP ;  /* 0x0000000000007918 */ /* 0x000fe20000000000 */
[----:B0-----:R-:W-:Y:S02]  /*9640*/  FADD.FTZ R75, R4, R75 ;  /* 0x0000004b044b7221 */ /* 0x001fe40000010000 */
[----:B------:R-:W0:Y:S01]  /*9650*/  LDS.128 R8, [R3] ;  /* 0x0000000003087984 */ /* 0x000e220000000c00 */
[----:B------:R-:W-:-:S04]  /*9660*/  IMAD.WIDE R4, R5, 0x10, R6 ;  /* 0x0000001005047825 */ /* 0x000fc800078e0206 */
[----:B-1----:R-:W-:Y:S01]  /*9670*/  FADD.FTZ R76, R75, R76 ;  /* 0x0000004c4b4c7221 */ /* 0x002fe20000010000 */
[----:B------:R-:W1:Y:S03]  /*9680*/  LDS.128 R12, [R3+0x200] ;  /* 0x00020000030c7984 */ /* 0x000e660000000c00 */
[----:B------:R-:W-:Y:S01]  /*9690*/  FADD.FTZ R77, R76, R77 ;  /* 0x0000004d4c4d7221 */ /* 0x000fe20000010000 */
[----:B------:R-:W4:Y:S03]  /*96a0*/  LDS.128 R16, [R3+0x400] ;  /* 0x0004000003107984 */ /* 0x000f260000000c00 */
[----:B------:R-:W-:Y:S01]  /*96b0*/  FADD.FTZ R78, R77, R78 ;  /* 0x0000004e4d4e7221 */ /* 0x000fe20000010000 */
[----:B------:R5:W4:Y:S03]  /*96c0*/  LDS.128 R20, [R3+0x600] ;  /* 0x0006000003147984 */ /* 0x000b260000000c00 */
        /* <DEDUP_REMOVED lines=10> */
[----:B-----5:R-:W-:Y:S01]  /*9770*/  FADD.FTZ R3, R86, R87 ;  /* 0x0000005756037221 */ /* 0x020fe20000010000 */
[----:B----4-:R0:W-:Y:S04]  /*9780*/  STG.E.128 desc[UR24][R4.64+0x400], R16 ;  /* 0x0004001004007986 */ /* 0x0101e8000c101d18 */
[----:B------:R0:W-:Y:S04]  /*9790*/  STG.E.128 desc[UR24][R4.64+0x600], R20 ;  /* 0x0006001404007986 */ /* 0x0001e8000c101d18 */
[----:B------:R0:W-:Y:S01]  /*97a0*/  STL [R1+0x58], R3 ;  /* 0x0000580301007387 */ /* 0x0001e20000100800 */
[----:B------:R-:W-:Y:S05]  /*97b0*/  @P0 BRA `(.L_x_3358) ;  /* 0xffffff7000f80947 */ /* 0x000fea000383ffff */
.L_x_3279:
        /* <DEDUP_REMOVED lines=41> */
.L_x_3360:
[----:B------:R-:W-:Y:S05]  /*9a50*/  BSYNC B0 ;  /* 0x0000000000007941 */ /* 0x000fea0003800000 */
.L_x_3359:
        /* <DEDUP_REMOVED lines=44> */
.L_x_3362:
[----:B01----:R-:W0:Y:S02]  /*9d20*/  S2R R7, SR_TID.X ;  /* 0x0000000000077919 */ /* 0x003e240000002100 */
.L_x_3363:
[----:B------:R-:W-:Y:S05]  /*9d30*/  BSYNC B0 ;  /* 0x0000000000007941 */ /* 0x000fea0003800000 */
.L_x_3361:
        /* <DEDUP_REMOVED lines=15> */
.L_x_3364:
        /* <DEDUP_REMOVED lines=18> */
.L_x_3317:
[----:B------:R-:W-:Y:S01]  /*9f50*/  HFMA2.MMA R140, -RZ, RZ, 0, 5.9604644775390625e-08 ;  /* 0x00000001ff8c7435 */ /* 0x000fe200000001ff */
[----:B------:R-:W-:Y:S02]  /*9f60*/  MOV R143, R30 ;  /* 0x0000001e008f7202 */ /* 0x000fe40000000f00 */
[----:B------:R-:W-:Y:S02]  /*9f70*/  MOV R33, RZ ;  /* 0x000000ff00217202 */ /* 0x000fe40000000f00 */
[----:B------:R-:W-:-:S07]  /*9f80*/  MOV R32, 0xffffffff ;  /* 0xffffffff00207802 */ /* 0x000fce0000000f00 */
[----:B0----5:R-:W-:Y:S05]  /*9f90*/  WARPSYNC.COLLECTIVE R32, `(.L_x_3365) ;  /* 0x0000000020087348 */ /* 0x021fea0003c00000 */
[----:B------:R1:W2:Y:S02]  /*9fa0*/  SHFL.UP P3, R144, R143, R140, R33 ;  /* 0x0400008c8f907389 */ /* 0x0002a40000060021 */
[----:B012--5:R-:W-:Y:S01]  /*9fb0*/  ENDCOLLECTIVE ;  /* 0x000000000000791b */ /* 0x027fe20003800000 */
.L_x_3365:
[----:B------:R-:W-:Y:S02]  /*9fc0*/  MOV R143, R31 ;  /* 0x0000001f008f7202 */ /* 0x000fe40000000f00 */
[----:B------:R-:W-:-:S07]  /*9fd0*/  MOV R141, R144 ;  /* 0x00000090008d7202 */ /* 0x000fce0000000f00 */
[----:B------:R-:W-:Y:S05]  /*9fe0*/  WARPSYNC.COLLECTIVE R32, `(.L_x_3366) ;  /* 0x0000000020087348 */ /* 0x000fea0003c00000 */
[----:B------:R0:W1:Y:S02]  /*9ff0*/  SHFL.UP P3, R144, R143, R140, R33 ;  /* 0x0400008c8f907389 */ /* 0x0000640000060021 */
[----:B01----:R-:W-:Y:S01]  /*a000*/  ENDCOLLECTIVE ;  /* 0x000000000000791b */ /* 0x003fe20003800000 */
.L_x_3366:
        /* <DEDUP_REMOVED lines=10> */
.L_x_3367:
[----:B------:R-:W-:Y:S02]  /*a0b0*/  MOV R143, R31 ;  /* 0x0000001f008f7202 */ /* 0x000fe40000000f00 */
[----:B------:R-:W-:-:S07]  /*a0c0*/  MOV R141, R144 ;  /* 0x00000090008d7202 */ /* 0x000fce0000000f00 */
[----:B------:R-:W-:Y:S05]  /*a0d0*/  WARPSYNC.COLLECTIVE R32, `(.L_x_3368) ;  /* 0x0000000020087348 */ /* 0x000fea0003c00000 */
[----:B------:R0:W1:Y:S02]  /*a0e0*/  SHFL.UP P3, R144, R143, R140, R33 ;  /* 0x0400008c8f907389 */ /* 0x0000640000060021 */
[----:B01----:R-:W-:Y:S01]  /*a0f0*/  ENDCOLLECTIVE ;  /* 0x000000000000791b */ /* 0x003fe20003800000 */
.L_x_3368:
        /* <DEDUP_REMOVED lines=10> */
.L_x_3369:
[----:B------:R-:W-:Y:S02]  /*a1a0*/  MOV R143, R31 ;  /* 0x0000001f008f7202 */ /* 0x000fe40000000f00 */
[----:B------:R-:W-:-:S07]  /*a1b0*/  MOV R141, R144 ;  /* 0x00000090008d7202 */ /* 0x000fce0000000f00 */
[----:B------:R-:W-:Y:S05]  /*a1c0*/  WARPSYNC.COLLECTIVE R32, `(.L_x_3370) ;  /* 0x0000000020087348 */ /* 0x000fea0003c00000 */
[----:B------:R0:W1:Y:S02]  /*a1d0*/  SHFL.UP P3, R144, R143, R140, R33 ;  /* 0x0400008c8f907389 */ /* 0x0000640000060021 */
[----:B01----:R-:W-:Y:S01]  /*a1e0*/  ENDCOLLECTIVE ;  /* 0x000000000000791b */ /* 0x003fe20003800000 */
.L_x_3370:
        /* <DEDUP_REMOVED lines=10> */
.L_x_3371:
[----:B------:R-:W-:Y:S02]  /*a290*/  MOV R143, R31 ;  /* 0x0000001f008f7202 */ /* 0x000fe40000000f00 */
[----:B------:R-:W-:-:S07]  /*a2a0*/  MOV R141, R144 ;  /* 0x00000090008d7202 */ /* 0x000fce0000000f00 */
[----:B------:R-:W-:Y:S05]  /*a2b0*/  WARPSYNC.COLLECTIVE R32, `(.L_x_3372) ;  /* 0x0000000020087348 */ /* 0x000fea0003c00000 */
[----:B------:R0:W1:Y:S02]  /*a2c0*/  SHFL.UP P3, R144, R143, R140, R33 ;  /* 0x0400008c8f907389 */ /* 0x0000640000060021 */
[----:B01----:R-:W-:Y:S01]  /*a2d0*/  ENDCOLLECTIVE ;  /* 0x000000000000791b */ /* 0x003fe20003800000 */
.L_x_3372:
        /* <DEDUP_REMOVED lines=10> */
.L_x_3373:
[----:B------:R-:W-:Y:S02]  /*a380*/  MOV R143, R31 ;  /* 0x0000001f008f7202 */ /* 0x000fe40000000f00 */
[----:B------:R-:W-:-:S07]  /*a390*/  MOV R141, R144 ;  /* 0x00000090008d7202 */ /* 0x000fce0000000f00 */
[----:B------:R-:W-:Y:S05]  /*a3a0*/  WARPSYNC.COLLECTIVE R32, `(.L_x_3374) ;  /* 0x0000000020087348 */ /* 0x000fea0003c00000 */
[----:B------:R0:W1:Y:S02]  /*a3b0*/  SHFL.UP P3, R144, R143, R140, R33 ;  /* 0x0400008c8f907389 */ /* 0x0000640000060021 */
[----:B01----:R-:W-:Y:S01]  /*a3c0*/  ENDCOLLECTIVE ;  /* 0x000000000000791b */ /* 0x003fe20003800000 */
.L_x_3374:
[----:B------:R-:W-:Y:S01]  /*a3d0*/  MOV R32, R144 ;  /* 0x0000009000207202 */ /* 0x000fe20000000f00 */
[----:B------:R-:W-:Y:S06]  /*a3e0*/  BRA `(.L_x_3375) ;  /* 0xffffffb8007c7947 */ /* 0x000fec000383ffff */
.L_x_3318:
        /* <DEDUP_REMOVED lines=8> */
.L_x_3377:
[----:B------:R-:W-:Y:S05]  /*a470*/  BSYNC B0 ;  /* 0x0000000000007941 */ /* 0x000fea0003800000 */
.L_x_3376:
[----:B------:R-:W-:Y:S05]  /*a480*/  BRA `(.L_x_3378) ;  /* 0xffffffb800687947 */ /* 0x000fea000383ffff */
.L_x_3319:
        /* <DEDUP_REMOVED lines=8> */
.L_x_3380:
[----:B------:R-:W-:Y:S05]  /*a510*/  BSYNC B0 ;  /* 0x0000000000007941 */ /* 0x000fea0003800000 */
.L_x_3379:
[----:B------:R-:W-:Y:S05]  /*a520*/  BRA `(.L_x_3381) ;  /* 0xffffffb800487947 */ /* 0x000fea000383ffff */
.L_x_3320:
[----:B------:R-:W-:Y:S01]  /*a530*/  HFMA2.MMA R140, -RZ, RZ, 0, 5.9604644775390625e-08 ;  /* 0x00000001ff8c7435 */ /* 0x000fe200000001ff */
[----:B------:R-:W-:Y:S01]  /*a540*/  BSSY B0, `(.L_x_3382) ;  /* 0x0000007000007945 */ /* 0x000fe20003800000 */
[----:B------:R-:W-:Y:S02]  /*a550*/  MOV R143, R30 ;  /* 0x0000001e008f7202 */ /* 0x000fe40000000f00 */
[----:B------:R-:W-:Y:S02]  /*a560*/  MOV R33, RZ ;  /* 0x000000ff00217202 */ /* 0x000fe40000000f00 */
[----:B------:R-:W-:-:S07]  /*a570*/  MOV R32, 0xffffffff ;  /* 0xffffffff00207802 */ /* 0x000fce0000000f00 */
[----:B0----5:R-:W-:Y:S05]  /*a580*/  WARPSYNC.COLLECTIVE R32, `(.L_x_3383) ;  /* 0x0000000020087348 */ /* 0x021fea0003c00000 */
[----:B------:R1:W2:Y:S02]  /*a590*/  SHFL.UP P3, R144, R143, R140, R33 ;  /* 0x0400008c8f907389 */ /* 0x0002a40000060021 */
[----:B012--5:R-:W-:Y:S01]  /*a5a0*/  ENDCOLLECTIVE ;  /* 0x000000000000791b */ /* 0x027fe20003800000 */
.L_x_3383:
[----:B------:R-:W-:Y:S05]  /*a5b0*/  BSYNC B0 ;  /* 0x0000000000007941 */ /* 0x000fea0003800000 */
.L_x_3382:
        /* <DEDUP_REMOVED lines=9> */
.L_x_3384:
[----:B------:R-:W-:Y:S01]  /*a650*/  HFMA2.MMA R140, -RZ, RZ, 0, 0 ;  /* 0x00000000ff8c7435 */ /* 0x000fe200000001ff */
[----:B------:R-:W-:-:S10]  /*a660*/  MOV R33, R122 ;  /* 0x0000007a00217202 */ /* 0x000fd40000000f00 */
[----:B------:R-:W-:Y:S05]  /*a670*/  WARPSYNC.COLLECTIVE R32, `(.L_x_3385) ;  /* 0x0000000020087348 */ /* 0x000fea0003c00000 */
[----:B------:R0:W1:Y:S02]  /*a680*/  SHFL.IDX P3, R159, R33, R140, R141 ;  /* 0x0000008c219f7389 */ /* 0x000064000006008d */
[----:B01----:R-:W-:Y:S01]  /*a690*/  ENDCOLLECTIVE ;  /* 0x000000000000791b */ /* 0x003fe20003800000 */
.L_x_3385:
[----:B------:R-:W-:Y:S02]  /*a6a0*/  MOV R31, R144 ;  /* 0x00000090001f7202 */ /* 0x000fe40000000f00 */
[----:B------:R-:W-:Y:S02]  /*a6b0*/  MOV R33, R123 ;  /* 0x0000007b00217202 */ /* 0x000fe40000000f00 */
[----:B------:R-:W-:-:S07]  /*a6c0*/  MOV R122, R159 ;  /* 0x0000009f007a7202 */ /* 0x000fce0000000f00 */
[----:B------:R-:W-:Y:S05]  /*a6d0*/  WARPSYNC.COLLECTIVE R32, `(.L_x_3386) ;  /* 0x0000000020087348 */ /* 0x000fea0003c00000 */
[----:B------:R0:W1:Y:S02]  /*a6e0*/  SHFL.IDX P3, R159, R33, R140, R141 ;  /* 0x0000008c219f7389 */ /* 0x000064000006008d */
[----:B01----:R-:W-:Y:S01]  /*a6f0*/  ENDCOLLECTIVE ;  /* 0x000000000000791b */ /* 0x003fe20003800000 */
.L_x_3386:
[----:B------:R-:W-:Y:S01]  /*a700*/  MOV R123, R159 ;  /* 0x0000009f007b7202 */ /* 0x000fe20000000f00 */
[----:B------:R-:W-:Y:S06]  /*a710*/  BRA `(.L_x_3387) ;  /* 0xffffffb400e47947 */ /* 0x000fec000383ffff */
.L_x_3322:
[----:B------:R-:W-:Y:S01]  /*a720*/  HFMA2.MMA R140, -RZ, RZ, 0, 5.9604644775390625e-08 ;  /* 0x00000001ff8c7435 */ /* 0x000fe200000001ff */
[----:B------:R-:W-:Y:S02]  /*a730*/  MOV R159, R163 ;  /* 0x000000a3009f7202 */ /* 0x000fe40000000f00 */
[----:B------:R-:W-:Y:S02]  /*a740*/  MOV R141, 0x1f ;  /* 0x0000001f008d7802 */ /* 0x000fe40000000f00 */
[----:B------:R-:W-:-:S07]  /*a750*/  MOV R32, 0xffffffff ;  /* 0xffffffff00207802 */ /* 0x000fce0000000f00 */
[----:B------:R-:W-:Y:S05]  /*a760*/  WARPSYNC.COLLECTIVE R32, `(.L_x_3388) ;  /* 0x0000000020087348 */ /* 0x000fea0003c00000 */
[----:B------:R0:W1:Y:S02]  /*a770*/  SHFL.DOWN P6, R159, R159, R140, R141 ;  /* 0x0800008c9f9f7389 */ /* 0x00006400000c008d */
[----:B01----:R-:W-:Y:S01]  /*a780*/  ENDCOLLECTIVE ;  /* 0x000000000000791b */ /* 0x003fe20003800000 */
.L_x_3388:
[----:B------:R-:W-:Y:S02]  /*a790*/  MOV R33, R159 ;  /* 0x0000009f00217202 */ /* 0x000fe40000000f00 */
[----:B------:R-:W-:-:S07]  /*a7a0*/  MOV R159, R164 ;  /* 0x000000a4009f7202 */ /* 0x000fce0000000f00 */
[----:B------:R-:W-:Y:S05]  /*a7b0*/  WARPSYNC.COLLECTIVE R32, `(.L_x_3389) ;  /* 0x0000000020087348 */ /* 0x000fea0003c00000 */
[----:B------:R0:W1:Y:S02]  /*a7c0*/  SHFL.DOWN P6, R159, R159, R140, R141 ;  /* 0x0800008c9f9f7389 */ /* 0x00006400000c008d */
[----:B01----:R-:W-:Y:S01]  /*a7d0*/  ENDCOLLECTIVE ;  /* 0x000000000000791b */ /* 0x003fe20003800000 */
.L_x_3389:
        /* <DEDUP_REMOVED lines=9> */
.L_x_3390:
[----:B------:R-:W-:Y:S02]  /*a870*/  MOV R33, R159 ;  /* 0x0000009f00217202 */ /* 0x000fe40000000f00 */
[----:B------:R-:W-:-:S07]  /*a880*/  MOV R159, R164 ;  /* 0x000000a4009f7202 */ /* 0x000fce0000000f00 */
[----:B------:R-:W-:Y:S05]  /*a890*/  WARPSYNC.COLLECTIVE R32, `(.L_x_3391) ;  /* 0x0000000020087348 */ /* 0x000fea0003c00000 */
[----:B------:R0:W1:Y:S02]  /*a8a0*/  SHFL.DOWN P6, R159, R159, R140, R141 ;  /* 0x0800008c9f9f7389 */ /* 0x00006400000c008d */
[----:B01----:R-:W-:Y:S01]  /*a8b0*/  ENDCOLLECTIVE ;  /* 0x000000000000791b */ /* 0x003fe20003800000 */
.L_x_3391:
        /* <DEDUP_REMOVED lines=9> */
.L_x_3392:
[----:B------:R-:W-:Y:S02]  /*a950*/  MOV R33, R159 ;  /* 0x0000009f00217202 */ /* 0x000fe40000000f00 */
[----:B------:R-:W-:-:S07]  /*a960*/  MOV R159, R164 ;  /* 0x000000a4009f7202 */ /* 0x000fce0000000f00 */
[----:B------:R-:W-:Y:S05]  /*a970*/  WARPSYNC.COLLECTIVE R32, `(.L_x_3393) ;  /* 0x0000000020087348 */ /* 0x000fea0003c00000 */
[----:B------:R0:W1:Y:S02]  /*a980*/  SHFL.DOWN P6, R159, R159, R140, R141 ;  /* 0x0800008c9f9f7389 */ /* 0x00006400000c008d */
[----:B01----:R-:W-:Y:S01]  /*a990*/  ENDCOLLECTIVE ;  /* 0x000000000000791b */ /* 0x003fe20003800000 */
.L_x_3393:
        /* <DEDUP_REMOVED lines=9> */
.L_x_3394:
[----:B------:R-:W-:Y:S02]  /*aa30*/  MOV R33, R159 ;  /* 0x0000009f00217202 */ /* 0x000fe40000000f00 */
[----:B------:R-:W-:-:S07]  /*aa40*/  MOV R159, R164 ;  /* 0x000000a4009f7202 */ /* 0x000fce0000000f00 */
[----:B------:R-:W-:Y:S05]  /*aa50*/  WARPSYNC.COLLECTIVE R32, `(.L_x_3395) ;  /* 0x0000000020087348 */ /* 0x000fea0003c00000 */
[----:B------:R0:W1:Y:S02]  /*aa60*/  SHFL.DOWN P6, R159, R159, R140, R141 ;  /* 0x0800008c9f9f7389 */ /* 0x00006400000c008d */
[----:B01----:R-:W-:Y:S01]  /*aa70*/  ENDCOLLECTIVE ;  /* 0x000000000000791b */ /* 0x003fe20003800000 */
.L_x_3395:
        /* <DEDUP_REMOVED lines=9> */
.L_x_3396:
[----:B------:R-:W-:Y:S02]  /*ab10*/  MOV R33, R159 ;  /* 0x0000009f00217202 */ /* 0x000fe40000000f00 */
[----:B------:R-:W-:-:S07]  /*ab20*/  MOV R159, R164 ;  /* 0x000000a4009f7202 */ /* 0x000fce0000000f00 */
[----:B------:R-:W-:Y:S05]  /*ab30*/  WARPSYNC.COLLECTIVE R32, `(.L_x_3397) ;  /* 0x0000000020087348 */ /* 0x000fea0003c00000 */
[----:B------:R0:W1:Y:S02]  /*ab40*/  SHFL.DOWN P6, R159, R159, R140, R141 ;  /* 0x0800008c9f9f7389 */ /* 0x00006400000c008d */
[----:B01----:R-:W-:Y:S01]  /*ab50*/  ENDCOLLECTIVE ;  /* 0x000000000000791b */ /* 0x003fe20003800000 */
.L_x_3397:
        /* <DEDUP_REMOVED lines=9> */
.L_x_3398:
[----:B------:R-:W-:Y:S02]  /*abf0*/  MOV R33, R164 ;  /* 0x000000a400217202 */ /* 0x000fe40000000f00 */
[----:B------:R-:W-:-:S07]  /*ac00*/  MOV R165, R159 ;  /* 0x0000009f00a57202 */ /* 0x000fce0000000f00 */
[----:B------:R-:W-:Y:S05]  /*ac10*/  WARPSYNC.COLLECTIVE R32, `(.L_x_3399) ;  /* 0x0000000020087348 */ /* 0x000fea0003c00000 */
[----:B------:R0:W1:Y:S02]  /*ac20*/  SHFL.IDX P3, R159, R33, R140, R141 ;  /* 0x0000008c219f7389 */ /* 0x000064000006008d */
[----:B01----:R-:W-:Y:S01]  /*ac30*/  ENDCOLLECTIVE ;  /* 0x000000000000791b */ /* 0x003fe20003800000 */
.L_x_3399:
[----:B------:R-:W-:Y:S01]  /*ac40*/  HFMA2.MMA R140, -RZ, RZ, 0, 5.9604644775390625e-08 ;  /* 0x00000001ff8c7435 */ /* 0x000fe200000001ff */
[----:B------:R-:W-:Y:S01]  /*ac50*/  MOV R33, R24 ;  /* 0x0000001800217202 */ /* 0x000fe20000000f00 */
[----:B------:R0:W-:Y:S02]  /*ac60*/  STL [R1+0x8], R159 ;  /* 0x0000089f01007387 */ /* 0x0001e40000100800 */
[----:B0-----:R-:W-:-:S07]  /*ac70*/  MOV R159, R163 ;  /* 0x000000a3009f7202 */ /* 0x001fce0000000f00 */
[----:B------:R-:W-:Y:S05]  /*ac80*/  WARPSYNC.COLLECTIVE R32, `(.L_x_3400) ;  /* 0x0000000020087348 */ /* 0x000fea0003c00000 */
[----:B------:R0:W1:Y:S02]  /*ac90*/  SHFL.DOWN P6, R159, R159, R140, R141 ;  /* 0x0800008c9f9f7389 */ /* 0x00006400000c008d */
[----:B01----:R-:W-:Y:S01]  /*aca0*/  ENDCOLLECTIVE ;  /* 0x000000000000791b */ /* 0x003fe20003800000 */
.L_x_3400:
[----:B------:R-:W-:Y:S02]  /*acb0*/  MOV R163, R159 ;  /* 0x0000009f00a37202 */ /* 0x000fe40000000f00 */
[----:B------:R-:W-:-:S07]  /*acc0*/  MOV R159, R164 ;  /* 0x000000a4009f7202 */ /* 0x000fce0000000f00 */
[----:B------:R-:W-:Y:S05]  /*acd0*/  WARPSYNC.COLLECTIVE R32, `(.L_x_3401) ;  /* 0x0000000020087348 */ /* 0x000fea0003c00000 */
[----:B------:R0:W1:Y:S02]  /*ace0*/  SHFL.DOWN P6, R159, R159, R140, R141 ;  /* 0x0800008c9f9f7389 */ /* 0x00006400000c008d */
[----:B01----:R-:W-:Y:S01]  /*acf0*/  ENDCOLLECTIVE ;  /* 0x000000000000791b */ /* 0x003fe20003800000 */
.L_x_3401:
[----:B------:R-:W-:Y:S01]  /*ad00*/  HFMA2.MMA R140, -RZ, RZ, 0, 0 ;  /* 0x00000000ff8c7435 */ /* 0x000fe200000001ff */
[----:B------:R0:W-:Y:S10]  /*ad10*/  STL [R1+0x4], R159 ;  /* 0x0000049f01007387 */ /* 0x0001f40000100800 */
[----:B0-----:R-:W-:Y:S05]  /*ad20*/  WARPSYNC.COLLECTIVE R32, `(.L_x_3402) ;  /* 0x0000000020087348 */ /* 0x001fea0003c00000 */
[----:B0-----:R0:W1:Y:S02]  /*ad30*/  SHFL.IDX P3, R159, R33, R140, R141 ;  /* 0x0000008c219f7389 */ /* 0x001064000006008d */
[----:B01----:R-:W-:Y:S01]  /*ad40*/  ENDCOLLECTIVE ;  /* 0x000000000000791b */ /* 0x003fe20003800000 */
.L_x_3402:
[----:B------:R-:W-:Y:S02]  /*ad50*/  MOV R33, R25 ;  /* 0x0000001900217202 */ /* 0x000fe40000000f00 */
[----:B------:R-:W-:-:S07]  /*ad60*/  MOV R164, R159 ;  /* 0x0000009f00a47202 */ /* 0x000fce0000000f00 */
[----:B------:R-:W-:Y:S05]  /*ad70*/  WARPSYNC.COLLECTIVE R32, `(.L_x_3403) ;  /* 0x0000000020087348 */ /* 0x000fea0003c00000 */
[----:B------:R0:W1:Y:S02]  /*ad80*/  SHFL.IDX P3, R159, R33, R140, R141 ;  /* 0x0000008c219f7389 */ /* 0x000064000006008d */
[----:B01----:R-:W-:Y:S01]  /*ad90*/  ENDCOLLECTIVE ;  /* 0x000000000000791b */ /* 0x003fe20003800000 */
.L_x_3403:
[----:B------:R-:W-:Y:S01]  /*ada0*/  MOV R33, R159 ;  /* 0x0000009f00217202 */ /* 0x000fe20000000f00 */
[----:B------:R-:W-:Y:S06]  /*adb0*/  BRA `(.L_x_3404) ;  /* 0xffffffb800187947 */ /* 0x000fec000383ffff */
.L_x_3405:
        /* <DEDUP_REMOVED lines=12> */
.L_x_10943:


//--------------------- .text._Z25selective_scan_bwd_kernelI32Selective_Scan_bwd_kernel_traitsILi64ELi16ELb0ELb0ELb0ELb0ELb0EffEEv12SSMParamsBwd --------------------------
	.section	.text._Z25selective_scan_bwd_kernelI32Selective_Scan_bwd_kernel_traitsILi64ELi16ELb0ELb0ELb0ELb0ELb0EffEEv12SSMParamsBwd,"ax",@progbits
	.align	128
        .global         _Z25selective_scan_bwd_kernelI32Selective_Scan_bwd_kernel_traitsILi64ELi16ELb0ELb0ELb0ELb0ELb0EffEEv12SSMParamsBwd
        .type           _Z25selective_scan_bwd_kernelI32Selective_Scan_bwd_kernel_traitsILi64ELi16ELb0ELb0ELb0ELb0ELb0EffEEv12SSMParamsBwd,@function
        .size           _Z25selective_scan_bwd_kernelI32Selective_Scan_bwd_kernel_traitsILi64ELi16ELb0ELb0ELb0ELb0ELb0EffEEv12SSMParamsBwd,(.L_x_10944 - _Z25selective_scan_bwd_kernelI32Selective_Scan_bwd_kernel_traitsILi64ELi16ELb0ELb0ELb0ELb0ELb0EffEEv12SSMParamsBwd)
        .other          _Z25selective_scan_bwd_kernelI32Selective_Scan_bwd_kernel_traitsILi64ELi16ELb0ELb0ELb0ELb0ELb0EffEEv12SSMParamsBwd,@"STO_CUDA_ENTRY STV_DEFAULT"
_Z25selective_scan_bwd_kernelI32Selective_Scan_bwd_kernel_traitsILi64ELi16ELb0ELb0ELb0ELb0ELb0EffEEv12SSMParamsBwd:
.text._Z25selective_scan_bwd_kernelI32Selective_Scan_bwd_kernel_traitsILi64ELi16ELb0ELb0ELb0ELb0ELb0EffEEv12SSMParamsBwd:
[----:B------:R-:W-:Y:S08]  /*0000*/  LDC R1, c[0x0][0x28] ;  /* 0x00000a00ff017b82 */ /* 0x000ff00000000800 */
[----:B------:R-:W0:Y:S01]  /*0010*/  LDC.64 R2, c[0x0][0x2e8] ;  /* 0x0000ba00ff027b82 */ /* 0x000e220000000a00 */
[----:B------:R-:W1:Y:S01]  /*0020*/  S2R R169, SR_CTAID.Y ;  /* 0x0000000000a97919 */ /* 0x000e620000002600 */
[----:B------:R-:W-:Y:S01]  /*0030*/  CS2R R166, SRZ ;  /* 0x0000000000a67805 */ /* 0x000fe2000001ff00 */
[----:B------:R-:W-:Y:S01]  /*0040*/  ULDC.64 UR14, c[0x0][0x208] ;  /* 0x00008200000e7ab9 */ /* 0x000fe20000000a00 */
[----:B------:R-:W-:Y:S01]  /*0050*/  ULDC.64 UR6, c[0x0][0x280] ;  /* 0x0000a00000067ab9 */ /* 0x000fe20000000a00 */
[----:B------:R-:W-:Y:S01]  /*0060*/  ULDC.64 UR10, c[0x0][0x290] ;  /* 0x0000a400000a7ab9 */ /* 0x000fe20000000a00 */
[----:B------:R-:W-:-:S02]  /*0070*/  ULDC.64 UR12, c[0x0][0x328] ;  /* 0x0000ca00000c7ab9 */ /* 0x000fc40000000a00 */
[----:B------:R-:W2:Y:S08]  /*0080*/  LDC.64 R8, c[0x0][0x310] ;  /* 0x0000c400ff087b82 */ /* 0x000eb00000000a00 */
[----:B------:R-:W3:Y:S01]  /*0090*/  LDC.64 R4, c[0x0][0x300] ;  /* 0x0000c000ff047b82 */ /* 0x000ee20000000a00 */
[----:B0-----:R-:W-:-:S07]  /*00a0*/  ISETP.NE.U32.AND P0, PT, R2, RZ, PT ;  /* 0x000000ff0200720c */ /* 0x001fce0003f05070 */
[----:B------:R-:W0:Y:S01]  /*00b0*/  S2UR UR16, SR_CTAID.X ;  /* 0x00000000001079c3 */ /* 0x000e220000002500 */
[----:B------:R-:W-:Y:S02]  /*00c0*/  ISETP.NE.AND.EX P0, PT, R3, RZ, PT, P0 ;  /* 0x000000ff0300720c */ /* 0x000fe40003f05300 */
[----:B-1----:R-:W-:-:S05]  /*00d0*/  SHF.R.S32.HI R168, RZ, 0x1f, R169 ;  /* 0x0000001fffa87819 */ /* 0x002fca00000114a9 */
[----:B------:R-:W1:Y:S01]  /*00e0*/  LDC R23, c[0x0][0x224] ;  /* 0x00008900ff177b82 */ /* 0x000e620000000800 */
[----:B---3--:R-:W-:-:S05]  /*00f0*/  ISETP.NE.U32.AND P1, PT, R4, RZ, PT ;  /* 0x000000ff0400720c */ /* 0x008fca0003f25070 */
[----:B------:R-:W-:Y:S02]  /*0100*/  @P0 LEA R2, P2, R169, R2, 0x2 ;  /* 0x00000002a9020211 */ /* 0x000fe400078410ff */
[----:B------:R-:W3:Y:S01]  /*0110*/  LDC.64 R6, c[0x0][0x288] ;  /* 0x0000a200ff067b82 */ /* 0x000ee20000000a00 */
[----:B------:R-:W-:Y:S02]  /*0120*/  ISETP.NE.AND.EX P1, PT, R5, RZ, PT, P1 ;  /* 0x000000ff0500720c */ /* 0x000fe40003f25310 */
[----:B------:R-:W-:-:S05]  /*0130*/  @P0 LEA.HI.X R3, R169, R3, R168, 0x2, P2 ;  /* 0x00000003a9030211 */ /* 0x000fca00010f14a8 */
[----:B------:R4:W5:Y:S01]  /*0140*/  @P0 LDG.E R167, desc[UR14][R2.64] ;  /* 0x0000000e02a70981 */ /* 0x000962000c1e1900 */
[----:B--2---:R-:W-:Y:S01]  /*0150*/  ISETP.NE.U32.AND P0, PT, R8, RZ, PT ;  /* 0x000000ff0800720c */ /* 0x004fe20003f05070 */
[----:B------:R-:W2:Y:S01]  /*0160*/  LDC.64 R18, c[0x0][0x3d8] ;  /* 0x0000f600ff127b82 */ /* 0x000ea20000000a00 */
[----:B0-----:R-:W-:Y:S02]  /*0170*/  USHF.R.S32.HI UR17, URZ, 0x1f, UR16 ;  /* 0x0000001f3f117899 */ /* 0x001fe40008011410 */
[----:B------:R-:W-:-:S05]  /*0180*/  ISETP.NE.AND.EX P0, PT, R9, RZ, PT, P0 ;  /* 0x000000ff0900720c */ /* 0x000fca0003f05300 */
[----:B------:R-:W0:Y:S01]  /*0190*/  LDC.64 R20, c[0x0][0x3f8] ;  /* 0x0000fe00ff147b82 */ /* 0x000e220000000a00 */
[----:B------:R-:W-:Y:S01]  /*01a0*/  UIMAD.WIDE.U32 UR4, UR16, UR6, URZ ;  /* 0x00000006100472a5 */ /* 0x000fe2000f8e003f */
[----:B------:R-:W-:Y:S01]  /*01b0*/  @P1 LEA R4, P3, R169, R4, 0x2 ;  /* 0x00000004a9041211 */ /* 0x000fe200078610ff */
[----:B------:R-:W-:-:S05]  /*01c0*/  UIMAD UR6, UR17, UR6, URZ ;  /* 0x00000006110672a4 */ /* 0x000fca000f8e023f */
[----:B------:R-:W0:Y:S01]  /*01d0*/  LDC.64 R12, c[0x0][0x298] ;  /* 0x0000a600ff0c7b82 */ /* 0x000e220000000a00 */
[----:B------:R-:W-:-:S07]  /*01e0*/  UIMAD UR8, UR16, UR7, UR6 ;  /* 0x00000007100872a4 */ /* 0x000fce000f8e0206 */
[----:B------:R-:W0:Y:S01]  /*01f0*/  LDC.64 R14, c[0x0][0x330] ;  /* 0x0000cc00ff0e7b82 */ /* 0x000e220000000a00 */
[----:B------:R-:W-:Y:S01]  /*0200*/  UIMAD UR9, UR17, UR10, URZ ;  /* 0x0000000a110972a4 */ /* 0x000fe2000f8e023f */
[----:B-1----:R-:W-:Y:S01]  /*0210*/  SHF.L.U32 R164, R23, 0xa, RZ ;  /* 0x0000000a17a47819 */ /* 0x002fe200000006ff */
[----:B------:R-:W-:Y:S01]  /*0220*/  UIMAD.WIDE.U32 UR6, UR16, UR10, URZ ;  /* 0x0000000a100672a5 */ /* 0x000fe2000f8e003f */
[----:B------:R-:W-:Y:S01]  /*0230*/  @P1 LEA.HI.X R5, R169, R5, R168, 0x2, P3 ;  /* 0x00000005a9051211 */ /* 0x000fe200018f14a8 */
[----:B------:R-:W-:-:S03]  /*0240*/  UIADD3 UR5, UR5, UR8, URZ ;  /* 0x0000000805057290 */ /* 0x000fc6000fffe03f */
[----:B------:R-:W1:Y:S01]  /*0250*/  @P0 LDC R22, c[0x0][0x214] ;  /* 0x00008500ff160b82 */ /* 0x000e620000000800 */
[----:B------:R-:W-:Y:S01]  /*0260*/  UIMAD UR10, UR16, UR11, UR9 ;  /* 0x0000000b100a72a4 */ /* 0x000fe2000f8e0209 */
[-C--:B---3--:R-:W-:Y:S01]  /*0270*/  IMAD R0, R168, R6.reuse, RZ ;  /* 0x00000006a8007224 */ /* 0x088fe200078e02ff */
[----:B------:R-:W-:Y:S01]  /*0280*/  UIMAD UR11, UR17, UR12, URZ ;  /* 0x0000000c110b72a4 */ /* 0x000fe2000f8e023f */
[C---:B----4-:R-:W-:Y:S01]  /*0290*/  IMAD.WIDE.U32 R2, R169.reuse, R6, UR4 ;  /* 0x00000004a9027e25 */ /* 0x050fe2000f8e0006 */
[----:B------:R-:W-:Y:S01]  /*02a0*/  UIADD3 UR7, UR7, UR10, URZ ;  /* 0x0000000a07077290 */ /* 0x000fe2000fffe03f */
[----:B------:R-:W-:Y:S01]  /*02b0*/  IADD3 R9, R164, -0x400, RZ ;  /* 0xfffffc00a4097810 */ /* 0x000fe20007ffe0ff */
[----:B------:R-:W-:Y:S01]  /*02c0*/  UIMAD.WIDE.U32 UR8, UR16, UR12, URZ ;  /* 0x0000000c100872a5 */ /* 0x000fe2000f8e003f */
[----:B------:R-:W3:Y:S01]  /*02d0*/  @P0 LDC R25, c[0x0][0x21c] ;  /* 0x00008700ff190b82 */ /* 0x000ee20000000800 */
[----:B------:R-:W-:Y:S01]  /*02e0*/  UIMAD UR11, UR16, UR13, UR11 ;  /* 0x0000000d100b72a4 */ /* 0x000fe2000f8e020b */
[----:B------:R4:W5:Y:S01]  /*02f0*/  @P1 LDG.E R166, desc[UR14][R4.64] ;  /* 0x0000000e04a61981 */ /* 0x000962000c1e1900 */
[----:B------:R-:W-:Y:S01]  /*0300*/  IMAD R0, R169, R7, R0 ;  /* 0x00000007a9007224 */ /* 0x000fe200078e0200 */
[----:B--2---:R-:W-:Y:S01]  /*0310*/  ISETP.NE.U32.AND P1, PT, R18, RZ, PT ;  /* 0x000000ff1200720c */ /* 0x004fe20003f25070 */
[----:B0-----:R-:W-:Y:S01]  /*0320*/  IMAD R8, R168, R12, RZ ;  /* 0x0000000ca8087224 */ /* 0x001fe200078e02ff */
[----:B------:R-:W-:-:S02]  /*0330*/  ISETP.NE.U32.AND P2, PT, R20, RZ, PT ;  /* 0x000000ff1400720c */ /* 0x000fc40003f45070 */
[----:B------:R-:W0:Y:S01]  /*0340*/  LDC.64 R160, c[0x0][0x2f0] ;  /* 0x0000bc00ffa07b82 */ /* 0x000e220000000a00 */
[----:B------:R-:W-:Y:S01]  /*0350*/  UIADD3 UR9, UR9, UR11, URZ ;  /* 0x0000000b09097290 */ /* 0x000fe2000fffe03f */
[----:B------:R-:W-:Y:S02]  /*0360*/  SHF.R.S32.HI R11, RZ, 0x1f, R9 ;  /* 0x0000001fff0b7819 */ /* 0x000fe40000011409 */
[----:B------:R-:W-:Y:S01]  /*0370*/  IADD3 R159, P3, R9, R2, RZ ;  /* 0x00000002099f7210 */ /* 0x000fe20007f7e0ff */
[----:B----4-:R-:W-:-:S03]  /*0380*/  IMAD.WIDE.U32 R4, R169, R12, UR6 ;  /* 0x00000006a9047e25 */ /* 0x010fc6000f8e000c */
[----:B------:R-:W2:Y:S01]  /*0390*/  LDC.64 R26, c[0x0][0x2f8] ;  /* 0x0000be00ff1a7b82 */ /* 0x000ea20000000a00 */
[----:B------:R-:W-:-:S07]  /*03a0*/  ISETP.NE.AND.EX P1, PT, R19, RZ, PT, P1 ;  /* 0x000000ff1300720c */ /* 0x000fce0003f25310 */
[----:B------:R-:W4:Y:S01]  /*03b0*/  LDC.64 R154, c[0x0][0x3b8] ;  /* 0x0000ee00ff9a7b82 */ /* 0x000f220000000a00 */
[----:B------:R-:W-:Y:S01]  /*03c0*/  ISETP.NE.AND.EX P2, PT, R21, RZ, PT, P2 ;  /* 0x000000ff1500720c */ /* 0x000fe20003f45320 */
[----:B------:R-:W-:Y:S01]  /*03d0*/  IMAD R8, R169, R13, R8 ;  /* 0x0000000da9087224 */ /* 0x000fe200078e0208 */
[----:B------:R-:W-:-:S05]  /*03e0*/  IADD3.X R2, R11, R3, R0, P3, !PT ;  /* 0x000000030b027210 */ /* 0x000fca0001ffe400 */
[----:B------:R-:W4:Y:S01]  /*03f0*/  @P0 LDC.64 R16, c[0x0][0x310] ;  /* 0x0000c400ff100b82 */ /* 0x000f220000000a00 */
[----:B------:R-:W-:Y:S01]  /*0400*/  IADD3 R157, P3, R9, R4, RZ ;  /* 0x00000004099d7210 */ /* 0x000fe20007f7e0ff */
[-C--:B------:R-:W-:Y:S02]  /*0410*/  IMAD R10, R168, R14.reuse, RZ ;  /* 0x0000000ea80a7224 */ /* 0x080fe400078e02ff */
[----:B------:R-:W-:Y:S01]  /*0420*/  IMAD.WIDE.U32 R6, R169, R14, UR8 ;  /* 0x00000008a9067e25 */ /* 0x000fe2000f8e000e */
[----:B------:R-:W-:Y:S02]  /*0430*/  IADD3.X R4, R11, R5, R8, P3, !PT ;  /* 0x000000050b047210 */ /* 0x000fe40001ffe408 */
[----:B------:R-:W-:Y:S01]  /*0440*/  ISETP.GE.AND P3, PT, R23, 0x1, PT ;  /* 0x000000011700780c */ /* 0x000fe20003f66270 */
[----:B------:R-:W-:Y:S01]  /*0450*/  IMAD R10, R169, R15, R10 ;  /* 0x0000000fa90a7224 */ /* 0x000fe200078e020a */
[----:B------:R-:W-:Y:S01]  /*0460*/  IADD3 R9, P4, R9, R6, RZ ;  /* 0x0000000609097210 */ /* 0x000fe20007f9e0ff */
[----:B-1----:R-:W-:Y:S01]  /*0470*/  @P0 IMAD R0, R22, UR16, R169 ;  /* 0x0000001016000c24 */ /* 0x002fe2000f8e02a9 */
[----:B------:R-:W-:-:S02]  /*0480*/  CS2R R14, SRZ ;  /* 0x00000000000e7805 */ /* 0x000fc4000001ff00 */
[----:B------:R-:W-:Y:S02]  /*0490*/  CS2R R12, SRZ ;  /* 0x00000000000c7805 */ /* 0x000fe4000001ff00 */
[----:B------:R-:W-:Y:S01]  /*04a0*/  IADD3.X R6, R11, R7, R10, P4, !PT ;  /* 0x000000070b067210 */ /* 0x000fe200027fe40a */
[----:B------:R-:W-:Y:S01]  /*04b0*/  @P0 IMAD R0, R0, R23, RZ ;  /* 0x0000001700000224 */ /* 0x000fe200078e02ff */
[C---:B------:R-:W-:Y:S02]  /*04c0*/  @P1 LEA R14, P4, R169.reuse, R18, 0x2 ;  /* 0x00000012a90e1211 */ /* 0x040fe400078810ff */
[C---:B------:R-:W-:Y:S01]  /*04d0*/  @P2 LEA R12, P5, R169.reuse, R20, 0x2 ;  /* 0x00000014a90c2211 */ /* 0x040fe200078a10ff */
[----:B---3--:R-:W-:Y:S01]  /*04e0*/  @P0 IMAD R3, R0, R25, RZ ;  /* 0x0000001900030224 */ /* 0x008fe200078e02ff */
[C-C-:B------:R-:W-:Y:S02]  /*04f0*/  @P1 LEA.HI.X R15, R169.reuse, R19, R168.reuse, 0x2, P4 ;  /* 0x00000013a90f1211 */ /* 0x140fe400020f14a8 */
[----:B------:R-:W-:-:S02]  /*0500*/  @P2 LEA.HI.X R13, R169, R21, R168, 0x2, P5 ;  /* 0x00000015a90d2211 */ /* 0x000fc400028f14a8 */
[----:B0-----:R-:W-:Y:S02]  /*0510*/  LEA R160, P1, R159, R160, 0x2 ;  /* 0x000000a09fa07211 */ /* 0x001fe400078210ff */
[----:B--2---:R-:W-:Y:S02]  /*0520*/  LEA R158, P2, R157, R26, 0x2 ;  /* 0x0000001a9d9e7211 */ /* 0x004fe400078410ff */
[----:B----4-:R-:W-:Y:S01]  /*0530*/  LEA R156, P4, R9, R154, 0x2 ;  /* 0x0000009a099c7211 */ /* 0x010fe200078810ff */
[----:B------:R-:W-:Y:S01]  /*0540*/  HFMA2.MMA R162, -RZ, RZ, 0, 0 ;  /* 0x00000000ffa27435 */ /* 0x000fe200000001ff */
[----:B------:R-:W-:Y:S01]  /*0550*/  @P0 IMAD.WIDE R16, R3, 0x8, R16 ;  /* 0x0000000803100825 */ /* 0x000fe200078e0210 */
[----:B------:R-:W-:Y:S02]  /*0560*/  LEA.HI.X R159, R159, R161, R2, 0x2, P1 ;  /* 0x000000a19f9f7211 */ /* 0x000fe400008f1402 */
[----:B------:R-:W-:Y:S02]  /*0570*/  @!P0 CS2R R16, SRZ ;  /* 0x0000000000108805 */ /* 0x000fe4000001ff00 */
[----:B------:R-:W-:-:S02]  /*0580*/  LEA.HI.X R157, R157, R27, R4, 0x2, P2 ;  /* 0x0000001b9d9d7211 */ /* 0x000fc400010f1404 */
[----:B------:R-:W-:Y:S02]  /*0590*/  LEA.HI.X R155, R9, R155, R6, 0x2, P4 ;  /* 0x0000009b099b7211 */ /* 0x000fe400020f1406 */
[----:B------:R-:W-:Y:S01]  /*05a0*/  MOV R165, RZ ;  /* 0x000000ff00a57202 */ /* 0x000fe20000000f00 */
[----:B------:R-:W-:Y:S06]  /*05b0*/  @!P3 BRA `(.L_x_3406) ;  /* 0x000000500028b947 */ /* 0x000fec0003800000 */
[----:B------:R-:W0:Y:S01]  /*05c0*/  S2R R163, SR_TID.X ;  /* 0x0000000000a37919 */ /* 0x000e220000002100 */
[----:B------:R-:W1:Y:S01]  /*05d0*/  S2UR UR5, SR_CgaCtaId ;  /* 0x00000000000579c3 */ /* 0x000e620000008800 */
[----:B------:R-:W-:Y:S01]  /*05e0*/  UMOV UR4, 0x400 ;  /* 0x0000040000047882 */ /* 0x000fe20000000000 */
[----:B------:R-:W-:Y:S01]  /*05f0*/  MOV R165, RZ ;  /* 0x000000ff00a57202 */ /* 0x000fe20000000f00 */
[----:B------:R-:W2:Y:S01]  /*0600*/  S2R R161, SR_LANEID ;  /* 0x0000000000a17919 */ /* 0x000ea20000000000 */
[----:B------:R-:W-:Y:S02]  /*0610*/  MOV R153, RZ ;  /* 0x000000ff00997202 */ /* 0x000fe40000000f00 */
[----:B------:R-:W-:Y:S01]  /*0620*/  MOV R162, RZ ;  /* 0x000000ff00a27202 */ /* 0x000fe20000000f00 */
[----:B-1----:R-:W-:-:S06]  /*0630*/  ULEA UR4, UR5, UR4, 0x18 ;  /* 0x0000000405047291 */ /* 0x002fcc000f8ec03f */
[----:B------:R-:W-:Y:S02]  /*0640*/  MOV R154, UR4 ;  /* 0x00000004009a7c02 */ /* 0x000fe40008000f00 */
[----:B0-----:R-:W-:-:S04]  /*0650*/  SHF.R.S32.HI R0, RZ, 0x1f, R163 ;  /* 0x0000001fff007819 */ /* 0x001fc800000114a3 */
[----:B------:R-:W-:-:S04]  /*0660*/  LEA.HI R0, R0, R163, RZ, 0x5 ;  /* 0x000000a300007211 */ /* 0x000fc800078f28ff */
[----:B------:R-:W-:-:S04]  /*0670*/  SHF.R.S32.HI R151, RZ, 0x5, R0 ;  /* 0x00000005ff977819 */ /* 0x000fc80000011400 */
[----:B--2---:R-:W-:-:S07]  /*0680*/  LEA R151, R151, R154, 0x3 ;  /* 0x0000009a97977211 */ /* 0x004fce00078e18ff */
.L_x_3424:
[----:B------:R-:W-:Y:S01]  /*0690*/  SHF.L.U32 R0, R163, 0x4, RZ ;  /* 0x00000004a3007819 */ /* 0x000fe200000006ff */
[----:B------:R-:W-:Y:S01]  /*06a0*/  ULDC UR5, c[0x0][0x224] ;  /* 0x0000890000057ab9 */ /* 0x000fe20000000800 */
[----:B------:R-:W-:Y:S01]  /*06b0*/  ULDC UR4, c[0x0][0x218] ;  /* 0x0000860000047ab9 */ /* 0x000fe20000000800 */
[----:B------:R-:W-:Y:S01]  /*06c0*/  IADD3 R152, -R153, UR5, RZ ;  /* 0x0000000599987c10 */ /* 0x000fe2000fffe1ff */
[----:B------:R-:W-:Y:S01]  /*06d0*/  HFMA2.MMA R5, -RZ, RZ, 0, 0 ;  /* 0x00000000ff057435 */ /* 0x000fe200000001ff */
[----:B------:R-:W-:Y:S01]  /*06e0*/  LOP3.LUT R0, R0, 0xfffffe00, RZ, 0xc0, !PT ;  /* 0xfffffe0000007812 */ /* 0x000fe200078ec0ff */
[----:B0-----:R-:W-:Y:S01]  /*06f0*/  IMAD.MOV.U32 R3, RZ, RZ, R159 ;  /* 0x000000ffff037224 */ /* 0x001fe200078e009f */
[----:B------:R-:W-:Y:S02]  /*0700*/  LEA R149, R152, 0xfffffc00, 0xa ;  /* 0xfffffc0098957811 */ /* 0x000fe400078e50ff */
[----:B------:R-:W-:Y:S02]  /*0710*/  CS2R R6, SRZ ;  /* 0x0000000000067805 */ /* 0x000fe4000001ff00 */
[----:B------:R-:W-:-:S02]  /*0720*/  LOP3.LUT R150, R0, 0x1f, R163, 0xf8, !PT ;  /* 0x0000001f00967812 */ /* 0x000fc400078ef8a3 */
[----:B------:R-:W-:Y:S02]  /*0730*/  CS2R R10, SRZ ;  /* 0x00000000000a7805 */ /* 0x000fe4000001ff00 */
[----:B------:R-:W-:Y:S02]  /*0740*/  IADD3 R73, -R149, UR4, RZ ;  /* 0x0000000495497c10 */ /* 0x000fe4000fffe1ff */
[----:B------:R-:W-:Y:S02]  /*0750*/  CS2R R20, SRZ ;  /* 0x0000000000147805 */ /* 0x000fe4000001ff00 */
[C---:B------:R-:W-:Y:S02]  /*0760*/  LOP3.LUT R4, R150.reuse, 0x20, RZ, 0xfc, !PT ;  /* 0x0000002096047812 */ /* 0x040fe400078efcff */
[----:B------:R-:W-:Y:S02]  /*0770*/  CS2R R24, SRZ ;  /* 0x0000000000187805 */ /* 0x000fe4000001ff00 */
[-C--:B------:R-:W-:Y:S01]  /*0780*/  ISETP.GE.AND P2, PT, R150, R73.reuse, PT ;  /* 0x000000499600720c */ /* 0x080fe20003f46270 */
[----:B------:R-:W-:Y:S01]  /*0790*/  HFMA2.MMA R29, -RZ, RZ, 0, 0 ;  /* 0x00000000ff1d7435 */ /* 0x000fe200000001ff */
[----:B------:R-:W-:-:S02]  /*07a0*/  ISETP.GE.AND P1, PT, R4, R73, PT ;  /* 0x000000490400720c */ /* 0x000fc40003f26270 */
[----:B------:R-:W-:Y:S02]  /*07b0*/  MOV R2, R160 ;  /* 0x000000a000027202 */ /* 0x000fe40000000f00 */
[C---:B------:R-:W-:Y:S02]  /*07c0*/  LOP3.LUT R8, R150.reuse, 0x40, RZ, 0xfc, !PT ;  /* 0x0000004096087812 */ /* 0x040fe400078efcff */
[C---:B------:R-:W-:Y:S01]  /*07d0*/  LOP3.LUT R9, R150.reuse, 0x60, RZ, 0xfc, !PT ;  /* 0x0000006096097812 */ /* 0x040fe200078efcff */
[C---:B------:R-:W-:Y:S01]  /*07e0*/  IMAD.WIDE R2, R150.reuse, 0x4, R2 ;  /* 0x0000000496027825 */ /* 0x040fe200078e0202 */
[----:B------:R-:W-:Y:S01]  /*07f0*/  BAR.SYNC.DEFER_BLOCKING 0x0 ;  /* 0x0000000000007b1d */ /* 0x000fe20000010000 */
[C---:B------:R-:W-:Y:S02]  /*0800*/  LOP3.LUT R18, R150.reuse, 0x80, RZ, 0xfc, !PT ;  /* 0x0000008096127812 */ /* 0x040fe400078efcff */
[C---:B------:R-:W-:Y:S02]  /*0810*/  LOP3.LUT R19, R150.reuse, 0xa0, RZ, 0xfc, !PT ;  /* 0x000000a096137812 */ /* 0x040fe400078efcff */
[----:B------:R-:W-:-:S02]  /*0820*/  LOP3.LUT R22, R150, 0xc0, RZ, 0xfc, !PT ;  /* 0x000000c096167812 */ /* 0x000fc400078efcff */
[-C--:B------:R-:W-:Y:S02]  /*0830*/  ISETP.GE.AND P0, PT, R8, R73.reuse, PT ;  /* 0x000000490800720c */ /* 0x080fe40003f06270 */
[C---:B------:R-:W-:Y:S02]  /*0840*/  LOP3.LUT R23, R150.reuse, 0xe0, RZ, 0xfc, !PT ;  /* 0x000000e096177812 */ /* 0x040fe400078efcff */
[-C--:B------:R-:W-:Y:S02]  /*0850*/  ISETP.GE.AND P4, PT, R9, R73.reuse, PT ;  /* 0x000000490900720c */ /* 0x080fe40003f86270 */
[----:B------:R-:W-:Y:S02]  /*0860*/  LOP3.LUT R26, R150, 0x100, RZ, 0xfc, !PT ;  /* 0x00000100961a7812 */ /* 0x000fe400078efcff */
[-C--:B------:R-:W-:Y:S02]  /*0870*/  ISETP.GE.AND P6, PT, R18, R73.reuse, PT ;  /* 0x000000491200720c */ /* 0x080fe40003fc6270 */
[----:B------:R-:W-:-:S02]  /*0880*/  ISETP.GE.AND P5, PT, R19, R73, PT ;  /* 0x000000491300720c */ /* 0x000fc40003fa6270 */
[-C--:B------:R-:W-:Y:S02]  /*0890*/  ISETP.GE.AND P3, PT, R22, R73.reuse, PT ;  /* 0x000000491600720c */ /* 0x080fe40003f66270 */
[C---:B------:R-:W-:Y:S02]  /*08a0*/  LOP3.LUT R27, R150.reuse, 0x120, RZ, 0xfc, !PT ;  /* 0x00000120961b7812 */ /* 0x040fe400078efcff */
[C---:B------:R-:W-:Y:S01]  /*08b0*/  LOP3.LUT R28, R150.reuse, 0x140, RZ, 0xfc, !PT ;  /* 0x00000140961c7812 */ /* 0x040fe200078efcff */
[----:B------:R-:W2:Y:S01]  /*08c0*/  @!P2 LDG.E R5, desc[UR14][R2.64] ;  /* 0x0000000e0205a981 */ /* 0x000ea2000c1e1900 */
[-C--:B------:R-:W-:Y:S02]  /*08d0*/  ISETP.GE.AND P2, PT, R23, R73.reuse, PT ;  /* 0x000000491700720c */ /* 0x080fe40003f46270 */
[----:B------:R-:W-:Y:S01]  /*08e0*/  LOP3.LUT R30, R150, 0x160, RZ, 0xfc, !PT ;  /* 0x00000160961e7812 */ /* 0x000fe200078efcff */
[----:B------:R-:W3:Y:S01]  /*08f0*/  @!P1 LDG.E R6, desc[UR14][R2.64+0x80] ;  /* 0x0000800e02069981 */ /* 0x000ee2000c1e1900 */
[----:B------:R-:W-:-:S02]  /*0900*/  ISETP.GE.AND P1, PT, R26, R73, PT ;  /* 0x000000491a00720c */ /* 0x000fc40003f26270 */
[C---:B------:R-:W-:Y:S01]  /*0910*/  LOP3.LUT R32, R150.reuse, 0x180, RZ, 0xfc, !PT ;  /* 0x0000018096207812 */ /* 0x040fe200078efcff */
[----:B------:R-:W4:Y:S01]  /*0920*/  @!P0 LDG.E R7, desc[UR14][R2.64+0x100] ;  /* 0x0001000e02078981 */ /* 0x000f22000c1e1900 */
[C---:B------:R-:W-:Y:S02]  /*0930*/  LOP3.LUT R34, R150.reuse, 0x1a0, RZ, 0xfc, !PT ;  /* 0x000001a096227812 */ /* 0x040fe400078efcff */
[-C--:B------:R-:W-:Y:S01]  /*0940*/  ISETP.GE.AND P0, PT, R27, R73.reuse, PT ;  /* 0x000000491b00720c */ /* 0x080fe20003f06270 */
[----:B------:R-:W4:Y:S01]  /*0950*/  @!P4 LDG.E R10, desc[UR14][R2.64+0x180] ;  /* 0x0001800e020ac981 */ /* 0x000f22000c1e1900 */
[----:B------:R-:W-:Y:S02]  /*0960*/  LOP3.LUT R36, R150, 0x1c0, RZ, 0xfc, !PT ;  /* 0x000001c096247812 */ /* 0x000fe400078efcff */
[----:B------:R-:W-:Y:S01]  /*0970*/  ISETP.GE.AND P4, PT, R28, R73, PT ;  /* 0x000000491c00720c */ /* 0x000fe20003f86270 */
[----:B------:R-:W4:Y:S01]  /*0980*/  @!P6 LDG.E R11, desc[UR14][R2.64+0x200] ;  /* 0x0002000e020be981 */ /* 0x000f22000c1e1900 */
[----:B------:R-:W-:-:S02]  /*0990*/  LOP3.LUT R38, R150, 0x1e0, RZ, 0xfc, !PT ;  /* 0x000001e096267812 */ /* 0x000fc400078efcff */
[-C--:B------:R-:W-:Y:S01]  /*09a0*/  ISETP.GE.AND P6, PT, R30, R73.reuse, PT ;  /* 0x000000491e00720c */ /* 0x080fe20003fc6270 */
[----:B------:R-:W4:Y:S01]  /*09b0*/  @!P5 LDG.E R20, desc[UR14][R2.64+0x280] ;  /* 0x0002800e0214d981 */ /* 0x000f22000c1e1900 */
[-C--:B------:R-:W-:Y:S01]  /*09c0*/  ISETP.GE.AND P5, PT, R32, R73.reuse, PT ;  /* 0x000000492000720c */ /* 0x080fe20003fa6270 */
[----:B------:R-:W-:Y:S01]  /*09d0*/  HFMA2.MMA R35, -RZ, RZ, 0, 0 ;  /* 0x00000000ff237435 */ /* 0x000fe200000001ff */
[----:B------:R-:W-:Y:S01]  /*09e0*/  MOV R31, RZ ;  /* 0x000000ff001f7202 */ /* 0x000fe20000000f00 */
[----:B------:R-:W4:Y:S01]  /*09f0*/  @!P3 LDG.E R21, desc[UR14][R2.64+0x300] ;  /* 0x0003000e0215b981 */ /* 0x000f22000c1e1900 */
[----:B------:R-:W-:-:S03]  /*0a00*/  ISETP.GE.AND P3, PT, R34, R73, PT ;  /* 0x000000492200720c */ /* 0x000fc60003f66270 */
[----:B------:R-:W4:Y:S01]  /*0a10*/  @!P2 LDG.E R24, desc[UR14][R2.64+0x380] ;  /* 0x0003800e0218a981 */ /* 0x000f22000c1e1900 */
[-C--:B------:R-:W-:Y:S01]  /*0a20*/  ISETP.GE.AND P2, PT, R36, R73.reuse, PT ;  /* 0x000000492400720c */ /* 0x080fe20003f46270 */
[----:B------:R-:W-:Y:S02]  /*0a30*/  HFMA2.MMA R39, -RZ, RZ, 0, 0 ;  /* 0x00000000ff277435 */ /* 0x000fe400000001ff */
[----:B------:R-:W4:Y:S01]  /*0a40*/  @!P1 LDG.E R25, desc[UR14][R2.64+0x400] ;  /* 0x0004000e02199981 */ /* 0x000f22000c1e1900 */
[----:B------:R-:W-:Y:S01]  /*0a50*/  ISETP.GE.AND P1, PT, R38, R73, PT ;  /* 0x000000492600720c */ /* 0x000fe20003f26270 */
[----:B------:R-:W-:Y:S01]  /*0a60*/  HFMA2.MMA R41, -RZ, RZ, 0, 0 ;  /* 0x00000000ff297435 */ /* 0x000fe200000001ff */
[----:B------:R-:W-:Y:S01]  /*0a70*/  MOV R33, RZ ;  /* 0x000000ff00217202 */ /* 0x000fe20000000f00 */
[----:B------:R-:W4:Y:S01]  /*0a80*/  @!P0 LDG.E R31, desc[UR14][R2.64+0x480] ;  /* 0x0004800e021f8981 */ /* 0x000f22000c1e1900 */
[----:B------:R-:W-:-:S03]  /*0a90*/  MOV R37, RZ ;  /* 0x000000ff00257202 */ /* 0x000fc60000000f00 */
[----:B------:R-:W4:Y:S04]  /*0aa0*/  @!P4 LDG.E R29, desc[UR14][R2.64+0x500] ;  /* 0x0005000e021dc981 */ /* 0x000f28000c1e1900 */
[----:B------:R-:W4:Y:S04]  /*0ab0*/  @!P6 LDG.E R35, desc[UR14][R2.64+0x580] ;  /* 0x0005800e0223e981 */ /* 0x000f28000c1e1900 */
[----:B------:R-:W4:Y:S04]  /*0ac0*/  @!P5 LDG.E R33, desc[UR14][R2.64+0x600] ;  /* 0x0006000e0221d981 */ /* 0x000f28000c1e1900 */
[----:B------:R-:W4:Y:S04]  /*0ad0*/  @!P3 LDG.E R39, desc[UR14][R2.64+0x680] ;  /* 0x0006800e0227b981 */ /* 0x000f28000c1e1900 */
[----:B------:R-:W4:Y:S04]  /*0ae0*/  @!P2 LDG.E R37, desc[UR14][R2.64+0x700] ;  /* 0x0007000e0225a981 */ /* 0x000f28000c1e1900 */
[----:B------:R0:W4:Y:S01]  /*0af0*/  @!P1 LDG.E R41, desc[UR14][R2.64+0x780] ;  /* 0x0007800e02299981 */ /* 0x000122000c1e1900 */
[----:B------:R-:W-:-:S04]  /*0b00*/  IADD3 R40, R0, R161, RZ ;  /* 0x000000a100287210 */ /* 0x000fc80007ffe0ff */
[C---:B------:R-:W-:Y:S02]  /*0b10*/  IADD3 R45, R40.reuse, 0x20, RZ ;  /* 0x00000020282d7810 */ /* 0x040fe40007ffe0ff */
[C---:B------:R-:W-:Y:S02]  /*0b20*/  IADD3 R47, R40.reuse, 0x40, RZ ;  /* 0x00000040282f7810 */ /* 0x040fe40007ffe0ff */
[C---:B------:R-:W-:Y:S02]  /*0b30*/  IADD3 R49, R40.reuse, 0x60, RZ ;  /* 0x0000006028317810 */ /* 0x040fe40007ffe0ff */
[C---:B------:R-:W-:Y:S02]  /*0b40*/  LEA.HI.SX32 R43, R40.reuse, R40, 0x1b ;  /* 0x00000028282b7211 */ /* 0x040fe400078fdaff */
[C---:B------:R-:W-:Y:S02]  /*0b50*/  IADD3 R51, R40.reuse, 0x80, RZ ;  /* 0x0000008028337810 */ /* 0x040fe40007ffe0ff */
[----:B------:R-:W-:-:S02]  /*0b60*/  IADD3 R53, R40, 0xa0, RZ ;  /* 0x000000a028357810 */ /* 0x000fc40007ffe0ff */
[C---:B------:R-:W-:Y:S02]  /*0b70*/  IADD3 R55, R40.reuse, 0xc0, RZ ;  /* 0x000000c028377810 */ /* 0x040fe40007ffe0ff */
[-C--:B------:R-:W-:Y:S01]  /*0b80*/  LEA.HI.SX32 R45, R45, R40.reuse, 0x1b ;  /* 0x000000282d2d7211 */ /* 0x080fe200078fdaff */
[C---:B------:R-:W-:Y:S01]  /*0b90*/  VIADD R59, R40.reuse, 0x100 ;  /* 0x00000100283b7836 */ /* 0x040fe20000000000 */
[-C--:B------:R-:W-:Y:S02]  /*0ba0*/  LEA.HI.SX32 R47, R47, R40.reuse, 0x1b ;  /* 0x000000282f2f7211 */ /* 0x080fe400078fdaff */
[----:B------:R-:W-:Y:S02]  /*0bb0*/  IADD3 R57, R40, 0xe0, RZ ;  /* 0x000000e028397810 */ /* 0x000fe40007ffe0ff */
[----:B------:R-:W-:Y:S02]  /*0bc0*/  LEA.HI.SX32 R49, R49, R40, 0x1b ;  /* 0x0000002831317211 */ /* 0x000fe400078fdaff */
[----:B------:R-:W-:-:S02]  /*0bd0*/  LEA R148, R43, R154, 0x2 ;  /* 0x0000009a2b947211 */ /* 0x000fc400078e10ff */
[-C--:B------:R-:W-:Y:S02]  /*0be0*/  LEA.HI.SX32 R51, R51, R40.reuse, 0x1b ;  /* 0x0000002833337211 */ /* 0x080fe400078fdaff */
[C---:B0-----:R-:W-:Y:S02]  /*0bf0*/  IADD3 R3, R40.reuse, 0x120, RZ ;  /* 0x0000012028037810 */ /* 0x041fe40007ffe0ff */
[-C--:B------:R-:W-:Y:S02]  /*0c00*/  LEA.HI.SX32 R53, R53, R40.reuse, 0x1b ;  /* 0x0000002835357211 */ /* 0x080fe400078fdaff */
[----:B------:R-:W-:Y:S02]  /*0c10*/  LEA.HI.SX32 R55, R55, R40, 0x1b ;  /* 0x0000002837377211 */ /* 0x000fe400078fdaff */
[----:B------:R-:W-:Y:S02]  /*0c20*/  LEA R147, R45, R154, 0x2 ;  /* 0x0000009a2d937211 */ /* 0x000fe400078e10ff */
[----:B------:R-:W-:-:S02]  /*0c30*/  IADD3 R61, R40, 0x140, RZ ;  /* 0x00000140283d7810 */ /* 0x000fc40007ffe0ff */
[----:B------:R-:W-:Y:S02]  /*0c40*/  LEA R146, R47, R154, 0x2 ;  /* 0x0000009a2f927211 */ /* 0x000fe400078e10ff */
[C---:B------:R-:W-:Y:S02]  /*0c50*/  IADD3 R63, R40.reuse, 0x160, RZ ;  /* 0x00000160283f7810 */ /* 0x040fe40007ffe0ff */
[----:B------:R-:W-:Y:S02]  /*0c60*/  LEA.HI.SX32 R57, R57, R40, 0x1b ;  /* 0x0000002839397211 */ /* 0x000fe400078fdaff */
[----:B------:R-:W-:Y:S02]  /*0c70*/  LEA R145, R49, R154, 0x2 ;  /* 0x0000009a31917211 */ /* 0x000fe400078e10ff */
[----:B------:R-:W-:Y:S02]  /*0c80*/  IADD3 R65, R40, 0x180, RZ ;  /* 0x0000018028417810 */ /* 0x000fe40007ffe0ff */
[----:B------:R-:W-:-:S02]  /*0c90*/  LEA.HI.SX32 R59, R59, R40, 0x1b ;  /* 0x000000283b3b7211 */ /* 0x000fc400078fdaff */
[----:B------:R-:W-:Y:S01]  /*0ca0*/  LEA R144, R51, R154, 0x2 ;  /* 0x0000009a33907211 */ /* 0x000fe200078e10ff */
[----:B------:R-:W-:Y:S01]  /*0cb0*/  IMAD R142, R55, 0x4, R154 ;  /* 0x00000004378e7824 */ /* 0x000fe200078e029a */
[C---:B------:R-:W-:Y:S02]  /*0cc0*/  IADD3 R67, R40.reuse, 0x1a0, RZ ;  /* 0x000001a028437810 */ /* 0x040fe40007ffe0ff */
[----:B------:R-:W-:Y:S02]  /*0cd0*/  LEA.HI.SX32 R3, R3, R40, 0x1b ;  /* 0x0000002803037211 */ /* 0x000fe400078fdaff */
[----:B------:R-:W-:Y:S02]  /*0ce0*/  LEA R143, R53, R154, 0x2 ;  /* 0x0000009a358f7211 */ /* 0x000fe400078e10ff */
[----:B------:R-:W-:Y:S02]  /*0cf0*/  IADD3 R69, R40, 0x1c0, RZ ;  /* 0x000001c028457810 */ /* 0x000fe40007ffe0ff */
[----:B------:R-:W-:-:S02]  /*0d00*/  LEA.HI.SX32 R61, R61, R40, 0x1b ;  /* 0x000000283d3d7211 */ /* 0x000fc400078fdaff */
[----:B------:R-:W-:Y:S02]  /*0d10*/  IADD3 R71, R40, 0x1e0, RZ ;  /* 0x000001e028477810 */ /* 0x000fe40007ffe0ff */
[----:B------:R-:W-:Y:S02]  /*0d20*/  LEA.HI.SX32 R63, R63, R40, 0x1b ;  /* 0x000000283f3f7211 */ /* 0x000fe400078fdaff */
[----:B------:R-:W-:Y:S02]  /*0d30*/  LEA R141, R57, R154, 0x2 ;  /* 0x0000009a398d7211 */ /* 0x000fe400078e10ff */
[----:B------:R-:W-:Y:S02]  /*0d40*/  LEA.HI.SX32 R65, R65, R40, 0x1b ;  /* 0x0000002841417211 */ /* 0x000fe400078fdaff */
[----:B------:R-:W-:Y:S02]  /*0d50*/  LEA R140, R59, R154, 0x2 ;  /* 0x0000009a3b8c7211 */ /* 0x000fe400078e10ff */
[----:B------:R-:W-:-:S02]  /*0d60*/  LEA.HI.SX32 R67, R67, R40, 0x1b ;  /* 0x0000002843437211 */ /* 0x000fc400078fdaff */
[----:B------:R-:W-:Y:S02]  /*0d70*/  LEA R138, R3, R154, 0x2 ;  /* 0x0000009a038a7211 */ /* 0x000fe400078e10ff */
[----:B------:R-:W-:Y:S02]  /*0d80*/  LEA R0, R161, R0, 0x4 ;  /* 0x00000000a1007211 */ /* 0x000fe400078e20ff */
[----:B------:R-:W-:Y:S02]  /*0d90*/  LEA.HI.SX32 R69, R69, R40, 0x1b ;  /* 0x0000002845457211 */ /* 0x000fe400078fdaff */
[----:B------:R-:W-:Y:S02]  /*0da0*/  LEA R136, R61, R154, 0x2 ;  /* 0x0000009a3d887211 */ /* 0x000fe400078e10ff */
[----:B------:R-:W-:Y:S02]  /*0db0*/  LEA.HI.SX32 R71, R71, R40, 0x1b ;  /* 0x0000002847477211 */ /* 0x000fe400078fdaff */
[----:B------:R-:W-:-:S02]  /*0dc0*/  LEA R134, R63, R154, 0x2 ;  /* 0x0000009a3f867211 */ /* 0x000fc400078e10ff */
[-C--:B------:R-:W-:Y:S02]  /*0dd0*/  LEA R132, R65, R154.reuse, 0x2 ;  /* 0x0000009a41847211 */ /* 0x080fe400078e10ff */
[-C--:B------:R-:W-:Y:S02]  /*0de0*/  LEA R130, R67, R154.reuse, 0x2 ;  /* 0x0000009a43827211 */ /* 0x080fe400078e10ff */
[-C--:B------:R-:W-:Y:S02]  /*0df0*/  LEA R128, R69, R154.reuse, 0x2 ;  /* 0x0000009a45807211 */ /* 0x080fe400078e10ff */
[----:B------:R-:W-:Y:S02]  /*0e00*/  LEA R126, R71, R154, 0x2 ;  /* 0x0000009a477e7211 */ /* 0x000fe400078e10ff */
[-C--:B------:R-:W-:Y:S02]  /*0e10*/  ISETP.GE.AND P2, PT, R150, R73.reuse, PT ;  /* 0x000000499600720c */ /* 0x080fe40003f46270 */
[----:B------:R-:W-:-:S02]  /*0e20*/  ISETP.GE.AND P1, PT, R4, R73, PT ;  /* 0x000000490400720c */ /* 0x000fc40003f26270 */
[----:B------:R-:W-:Y:S02]  /*0e30*/  MOV R2, R158 ;  /* 0x0000009e00027202 */ /* 0x000fe40000000f00 */
[----:B------:R-:W-:Y:S02]  /*0e40*/  MOV R3, R157 ;  /* 0x0000009d00037202 */ /* 0x000fe40000000f00 */
[-C--:B------:R-:W-:Y:S01]  /*0e50*/  ISETP.GE.AND P0, PT, R8, R73.reuse, PT ;  /* 0x000000490800720c */ /* 0x080fe20003f06270 */
[----:B------:R-:W-:Y:S01]  /*0e60*/  IMAD.WIDE R2, R150, 0x4, R2 ;  /* 0x0000000496027825 */ /* 0x000fe200078e0202 */
[-C--:B------:R-:W-:Y:S02]  /*0e70*/  ISETP.GE.AND P4, PT, R9, R73.reuse, PT ;  /* 0x000000490900720c */ /* 0x080fe40003f86270 */
[-C--:B------:R-:W-:Y:S02]  /*0e80*/  ISETP.GE.AND P6, PT, R18, R73.reuse, PT ;  /* 0x000000491200720c */ /* 0x080fe40003fc6270 */
[----:B------:R-:W-:-:S02]  /*0e90*/  ISETP.GE.AND P5, PT, R19, R73, PT ;  /* 0x000000491300720c */ /* 0x000fc40003fa6270 */
[----:B------:R-:W-:Y:S01]  /*0ea0*/  ISETP.GE.AND P3, PT, R22, R73, PT ;  /* 0x000000491600720c */ /* 0x000fe20003f66270 */
[----:B--2---:R-:W-:Y:S04]  /*0eb0*/  STS [R148], R5 ;  /* 0x0000000594007388 */ /* 0x004fe80000000800 */
[----:B---3--:R-:W-:Y:S04]  /*0ec0*/  STS [R147+0x80], R6 ;  /* 0x0000800693007388 */ /* 0x008fe80000000800 */
[----:B----4-:R0:W-:Y:S04]  /*0ed0*/  STS [R146+0x100], R7 ;  /* 0x0001000792007388 */ /* 0x0101e80000000800 */
[----:B------:R-:W-:Y:S04]  /*0ee0*/  STS [R145+0x180], R10 ;  /* 0x0001800a91007388 */ /* 0x000fe80000000800 */
        /* <DEDUP_REMOVED lines=33> */
[----:B------:R-:W-:-:S02]  /*1100*/  MOV R5, RZ ;  /* 0x000000ff00057202 */ /* 0x000fc40000000f00 */
[----:B-1----:R-:W-:Y:S02]  /*1110*/  CS2R R10, SRZ ;  /* 0x00000000000a7805 */ /* 0x002fe4000001ff00 */
[----:B0-----:R-:W-:Y:S02]  /*1120*/  CS2R R20, SRZ ;  /* 0x0000000000147805 */ /* 0x001fe4000001ff00 */
[----:B--2---:R-:W-:Y:S02]  /*1130*/  CS2R R24, SRZ ;  /* 0x0000000000187805 */ /* 0x004fe4000001ff00 */
[----:B---3--:R-:W-:Y:S01]  /*1140*/  MOV R29, RZ ;  /* 0x000000ff001d7202 */ /* 0x008fe20000000f00 */
[----:B------:R-:W-:Y:S01]  /*1150*/  HFMA2.MMA R7, -RZ, RZ, 0, 0 ;  /* 0x00000000ff077435 */ /* 0x000fe200000001ff */
[----:B------:R-:W-:Y:S01]  /*1160*/  IMAD.MOV.U32 R31, RZ, RZ, RZ ;  /* 0x000000ffff1f7224 */ /* 0x000fe200078e00ff */
[----:B----4-:R-:W-:Y:S01]  /*1170*/  HFMA2.MMA R33, -RZ, RZ, 0, 0 ;  /* 0x00000000ff217435 */ /* 0x010fe200000001ff */
[----:B------:R-:W2:Y:S01]  /*1180*/  @!P2 LDG.E R5, desc[UR14][R2.64] ;  /* 0x0000000e0205a981 */ /* 0x000ea2000c1e1900 */
[----:B------:R-:W-:-:S03]  /*1190*/  ISETP.GE.AND P2, PT, R23, R73, PT ;  /* 0x000000491700720c */ /* 0x000fc60003f46270 */
[----:B------:R-:W3:Y:S01]  /*11a0*/  @!P1 LDG.E R6, desc[UR14][R2.64+0x80] ;  /* 0x0000800e02069981 */ /* 0x000ee2000c1e1900 */
[----:B------:R-:W-:-:S03]  /*11b0*/  ISETP.GE.AND P1, PT, R26, R73, PT ;  /* 0x000000491a00720c */ /* 0x000fc60003f26270 */
[----:B------:R-:W4:Y:S01]  /*11c0*/  @!P0 LDG.E R11, desc[UR14][R2.64+0x100] ;  /* 0x0001000e020b8981 */ /* 0x000f22000c1e1900 */
        /* <DEDUP_REMOVED lines=12> */
[-C--:B------:R-:W-:Y:S01]  /*1290*/  ISETP.GE.AND P1, PT, R38, R73.reuse, PT ;  /* 0x000000492600720c */ /* 0x080fe20003f26270 */
[----:B------:R-:W-:Y:S01]  /*12a0*/  HFMA2.MMA R37, -RZ, RZ, 0, 0 ;  /* 0x00000000ff257435 */ /* 0x000fe200000001ff */
[----:B------:R-:W-:Y:S01]  /*12b0*/  MOV R35, RZ ;  /* 0x000000ff00237202 */ /* 0x000fe20000000f00 */
[----:B------:R-:W4:Y:S01]  /*12c0*/  @!P0 LDG.E R31, desc[UR14][R2.64+0x480] ;  /* 0x0004800e021f8981 */ /* 0x000f22000c1e1900 */
[----:B------:R-:W-:Y:S02]  /*12d0*/  MOV R39, RZ ;  /* 0x000000ff00277202 */ /* 0x000fe40000000f00 */
[----:B------:R-:W-:Y:S01]  /*12e0*/  MOV R41, RZ ;  /* 0x000000ff00297202 */ /* 0x000fe20000000f00 */
[----:B------:R-:W4:Y:S04]  /*12f0*/  @!P4 LDG.E R7, desc[UR14][R2.64+0x500] ;  /* 0x0005000e0207c981 */ /* 0x000f28000c1e1900 */
[----:B------:R-:W4:Y:S04]  /*1300*/  @!P6 LDG.E R35, desc[UR14][R2.64+0x580] ;  /* 0x0005800e0223e981 */ /* 0x000f28000c1e1900 */
[----:B------:R-:W4:Y:S04]  /*1310*/  @!P5 LDG.E R33, desc[UR14][R2.64+0x600] ;  /* 0x0006000e0221d981 */ /* 0x000f28000c1e1900 */
[----:B------:R-:W4:Y:S04]  /*1320*/  @!P3 LDG.E R39, desc[UR14][R2.64+0x680] ;  /* 0x0006800e0227b981 */ /* 0x000f28000c1e1900 */
[----:B------:R-:W4:Y:S04]  /*1330*/  @!P2 LDG.E R37, desc[UR14][R2.64+0x700] ;  /* 0x0007000e0225a981 */ /* 0x000f28000c1e1900 */
[----:B------:R0:W4:Y:S01]  /*1340*/  @!P1 LDG.E R41, desc[UR14][R2.64+0x780] ;  /* 0x0007800e02299981 */ /* 0x000122000c1e1900 */
[----:B------:R-:W-:-:S02]  /*1350*/  ISETP.GE.AND P2, PT, R8, R73, PT ;  /* 0x000000490800720c */ /* 0x000fc40003f46270 */
[-C--:B------:R-:W-:Y:S02]  /*1360*/  ISETP.GE.AND P1, PT, R150, R73.reuse, PT ;  /* 0x000000499600720c */ /* 0x080fe40003f26270 */
[----:B------:R-:W-:Y:S02]  /*1370*/  ISETP.GE.AND P6, PT, R9, R73, PT ;  /* 0x000000490900720c */ /* 0x000fe40003fc6270 */
[----:B------:R-:W-:Y:S02]  /*1380*/  CS2R R8, SRZ ;  /* 0x0000000000087805 */ /* 0x000fe4000001ff00 */
[----:B0-----:R-:W-:Y:S02]  /*1390*/  MOV R2, R156 ;  /* 0x0000009c00027202 */ /* 0x001fe40000000f00 */
[----:B------:R-:W-:Y:S02]  /*13a0*/  MOV R3, R155 ;  /* 0x0000009b00037202 */ /* 0x000fe40000000f00 */
[-C--:B------:R-:W-:Y:S01]  /*13b0*/  ISETP.GE.AND P0, PT, R4, R73.reuse, PT ;  /* 0x000000490400720c */ /* 0x080fe20003f06270 */
[----:B------:R-:W-:Y:S01]  /*13c0*/  IMAD.WIDE R2, R150, 0x4, R2 ;  /* 0x0000000496027825 */ /* 0x000fe200078e0202 */
[-C--:B------:R-:W-:Y:S01]  /*13d0*/  ISETP.GE.AND P4, PT, R18, R73.reuse, PT ;  /* 0x000000491200720c */ /* 0x080fe20003f86270 */
[----:B------:R-:W-:Y:S01]  /*13e0*/  HFMA2.MMA R0, -RZ, RZ, 0, 0 ;  /* 0x00000000ff007435 */ /* 0x000fe200000001ff */
[----:B------:R-:W-:-:S02]  /*13f0*/  ISETP.GE.AND P5, PT, R22, R73, PT ;  /* 0x000000491600720c */ /* 0x000fc40003fa6270 */
[----:B------:R-:W-:Y:S01]  /*1400*/  ISETP.GE.AND P3, PT, R19, R73, PT ;  /* 0x000000491300720c */ /* 0x000fe20003f66270 */
[----:B------:R-:W-:Y:S01]  /*1410*/  IMAD.MOV.U32 R19, RZ, RZ, RZ ;  /* 0x000000ffff137224 */ /* 0x000fe200078e00ff */
[----:B--2---:R0:W-:Y:S04]  /*1420*/  STS [R148], R5 ;  /* 0x0000000594007388 */ /* 0x0041e80000000800 */
[----:B---3--:R-:W-:Y:S04]  /*1430*/  STS [R147+0x80], R6 ;  /* 0x0000800693007388 */ /* 0x008fe80000000800 */
[----:B----4-:R-:W-:Y:S04]  /*1440*/  STS [R146+0x100], R11 ;  /* 0x0001000b92007388 */ /* 0x010fe80000000800 */
        /* <DEDUP_REMOVED lines=31> */
[----:B0-----:R-:W-:-:S02]  /*1640*/  CS2R R4, SRZ ;  /* 0x0000000000047805 */ /* 0x001fc4000001ff00 */
[----:B-1----:R-:W-:Y:S02]  /*1650*/  CS2R R6, SRZ ;  /* 0x0000000000067805 */ /* 0x002fe4000001ff00 */
[----:B------:R-:W-:Y:S01]  /*1660*/  MOV R11, RZ ;  /* 0x000000ff000b7202 */ /* 0x000fe20000000f00 */
[----:B------:R-:W-:Y:S02]  /*1670*/  HFMA2.MMA R21, -RZ, RZ, 0, 0 ;  /* 0x00000000ff157435 */ /* 0x000fe400000001ff */
[----:B------:R-:W-:Y:S01]  /*1680*/  HFMA2.MMA R25, -RZ, RZ, 0, 0 ;  /* 0x00000000ff197435 */ /* 0x000fe200000001ff */
[----:B------:R-:W3:Y:S01]  /*1690*/  @!P2 LDG.E R9, desc[UR14][R2.64+0x100] ;  /* 0x0001000e0209a981 */ /* 0x000ee2000c1e1900 */
[----:B------:R-:W-:-:S03]  /*16a0*/  ISETP.GE.AND P2, PT, R26, R73, PT ;  /* 0x000000491a00720c */ /* 0x000fc60003f46270 */
[----:B------:R-:W4:Y:S01]  /*16b0*/  @!P1 LDG.E R5, desc[UR14][R2.64] ;  /* 0x0000000e02059981 */ /* 0x000f22000c1e1900 */
[----:B------:R-:W-:-:S03]  /*16c0*/  ISETP.GE.AND P1, PT, R23, R73, PT ;  /* 0x000000491700720c */ /* 0x000fc60003f26270 */
[----:B------:R-:W3:Y:S01]  /*16d0*/  @!P0 LDG.E R0, desc[UR14][R2.64+0x80] ;  /* 0x0000800e02008981 */ /* 0x000ee2000c1e1900 */
        /* <DEDUP_REMOVED lines=12> */
[----:B------:R-:W-:Y:S01]  /*17a0*/  ISETP.GE.AND P1, PT, R38, R73, PT ;  /* 0x000000492600720c */ /* 0x000fe20003f26270 */
[----:B------:R-:W-:Y:S01]  /*17b0*/  HFMA2.MMA R29, -RZ, RZ, 0, 0 ;  /* 0x00000000ff1d7435 */ /* 0x000fe200000001ff */
[----:B------:R-:W-:Y:S01]  /*17c0*/  MOV R23, RZ ;  /* 0x000000ff00177202 */ /* 0x000fe20000000f00 */
[----:B--2---:R-:W-:Y:S01]  /*17d0*/  HFMA2.MMA R33, -RZ, RZ, 0, 0 ;  /* 0x00000000ff217435 */ /* 0x004fe200000001ff */
[----:B------:R-:W-:Y:S01]  /*17e0*/  MOV R27, RZ ;  /* 0x000000ff001b7202 */ /* 0x000fe20000000f00 */
[----:B------:R-:W2:Y:S01]  /*17f0*/  @!P4 LDG.E R21, desc[UR14][R2.64+0x500] ;  /* 0x0005000e0215c981 */ /* 0x000ea2000c1e1900 */
[----:B------:R-:W-:-:S03]  /*1800*/  MOV R31, RZ ;  /* 0x000000ff001f7202 */ /* 0x000fc60000000f00 */
[----:B------:R-:W2:Y:S04]  /*1810*/  @!P0 LDG.E R23, desc[UR14][R2.64+0x480] ;  /* 0x0004800e02178981 */ /* 0x000ea8000c1e1900 */
[----:B------:R-:W2:Y:S04]  /*1820*/  @!P6 LDG.E R27, desc[UR14][R2.64+0x580] ;  /* 0x0005800e021be981 */ /* 0x000ea8000c1e1900 */
[----:B------:R-:W2:Y:S04]  /*1830*/  @!P5 LDG.E R25, desc[UR14][R2.64+0x600] ;  /* 0x0006000e0219d981 */ /* 0x000ea8000c1e1900 */
[----:B------:R-:W2:Y:S04]  /*1840*/  @!P3 LDG.E R31, desc[UR14][R2.64+0x680] ;  /* 0x0006800e021fb981 */ /* 0x000ea8000c1e1900 */
[----:B------:R-:W2:Y:S04]  /*1850*/  @!P2 LDG.E R29, desc[UR14][R2.64+0x700] ;  /* 0x0007000e021da981 */ /* 0x000ea8000c1e1900 */
[----:B------:R0:W2:Y:S02]  /*1860*/  @!P1 LDG.E R33, desc[UR14][R2.64+0x780] ;  /* 0x0007800e02219981 */ /* 0x0000a4000c1e1900 */
[----:B0-----:R-:W0:Y:S02]  /*1870*/  LDC R2, c[0x0][0x21c] ;  /* 0x00008700ff027b82 */ /* 0x001e240000000800 */
[----:B0-----:R-:W-:Y:S01]  /*1880*/  ISETP.GE.AND P0, PT, R2, 0x1, PT ;  /* 0x000000010200780c */ /* 0x001fe20003f06270 */
        /* <DEDUP_REMOVED lines=10> */
[----:B----4-:R-:W-:Y:S04]  /*1930*/  STS [R148], R5 ;  /* 0x0000000594007388 */ /* 0x010fe80000000800 */
        /* <DEDUP_REMOVED lines=21> */
[----:B------:R-:W4:Y:S04]  /*1a90*/  LDS R95, [R124+0x14] ;  /* 0x000014007c5f7984 */ /* 0x000f280000000800 */
[----:B------:R-:W4:Y:S04]  /*1aa0*/  LDS R94, [R124+0x18] ;  /* 0x000018007c5e7984 */ /* 0x000f280000000800 */
[----:B------:R-:W4:Y:S04]  /*1ab0*/  LDS R93, [R124+0x1c] ;  /* 0x00001c007c5d7984 */ /* 0x000f280000000800 */
[----:B------:R-:W4:Y:S04]  /*1ac0*/  LDS R92, [R124+0x20] ;  /* 0x000020007c5c7984 */ /* 0x000f280000000800 */
[----:B------:R-:W4:Y:S04]  /*1ad0*/  LDS R91, [R124+0x24] ;  /* 0x000024007c5b7984 */ /* 0x000f280000000800 */
[----:B------:R-:W4:Y:S01]  /*1ae0*/  LDS R90, [R124+0x28] ;  /* 0x000028007c5a7984 */ /* 0x000f220000000800 */
        /* <DEDUP_REMOVED lines=10> */
[----:B------:R-:W-:-:S04]  /*1b90*/  FFMA.FTZ R2, R122, R95, R3 ;  /* 0x0000005f7a027223 */ /* 0x000fc80000010003 */
[----:B------:R-:W-:-:S04]  /*1ba0*/  FFMA.FTZ R2, R129, R94, R2 ;  /* 0x0000005e81027223 */ /* 0x000fc80000010002 */
[----:B------:R-:W-:-:S04]  /*1bb0*/  FFMA.FTZ R2, R127, R93, R2 ;  /* 0x0000005d7f027223 */ /* 0x000fc80000010002 */
[----:B------:R-:W-:-:S04]  /*1bc0*/  FFMA.FTZ R3, R125, R92, R2 ;  /* 0x0000005c7d037223 */ /* 0x000fc80000010002 */
[----:B------:R-:W-:-:S04]  /*1bd0*/  FFMA.FTZ R2, R120, R91, R3 ;  /* 0x0000005b78027223 */ /* 0x000fc80000010003 */
[----:B------:R-:W-:-:S04]  /*1be0*/  FFMA.FTZ R2, R123, R90, R2 ;  /* 0x0000005a7b027223 */ /* 0x000fc80000010002 */
[----:B0-----:R-:W-:-:S04]  /*1bf0*/  FFMA.FTZ R2, R121, R89, R2 ;  /* 0x0000005979027223 */ /* 0x001fc80000010002 */
[----:B-1----:R-:W-:-:S04]  /*1c00*/  FFMA.FTZ R3, R119, R88, R2 ;  /* 0x0000005877037223 */ /* 0x002fc80000010002 */
[----:B--2---:R-:W-:-:S04]  /*1c10*/  FFMA.FTZ R3, R118, R87, R3 ;  /* 0x0000005776037223 */ /* 0x004fc80000010003 */
[----:B---3--:R-:W-:Y:S01]  /*1c20*/  FFMA.FTZ R162, R116, R85, R3 ;  /* 0x0000005574a27223 */ /* 0x008fe20000010003 */
        /* <DEDUP_REMOVED lines=15> */
[----:B----4-:R-:W-:Y:S01]  /*1d20*/  FMUL.FTZ R53, R82, R167 ;  /* 0x000000a752357220 */ /* 0x010fe20000410000 */
[----:B------:R-:W-:Y:S01]  /*1d30*/  FFMA.FTZ R162, R117, R82, R162 ;  /* 0x0000005275a27223 */ /* 0x000fe200000100a2 */
[----:B------:R-:W-:Y:S06]  /*1d40*/  BAR.SYNC.DEFER_BLOCKING 0x0 ;  /* 0x0000000000007b1d */ /* 0x000fec0000010000 */
[----:B------:R-:W-:Y:S05]  /*1d50*/  @!P0 BRA `(.L_x_3407) ;  /* 0x00000024008c8947 */ /* 0x000fea0003800000 */
[----:B------:R-:W-:Y:S01]  /*1d60*/  IADD3 R52, R152, -0x1, RZ ;  /* 0xffffffff98347810 */ /* 0x000fe20007ffe0ff */
[----:B------:R-:W0:Y:S01]  /*1d70*/  LDC R43, c[0x0][0x224] ;  /* 0x00008900ff2b7b82 */ /* 0x000e220000000800 */
[--C-:B------:R-:W-:Y:S01]  /*1d80*/  FADD.FTZ R42, R115, R166.reuse ;  /* 0x000000a6732a7221 */ /* 0x100fe20000010000 */
[--C-:B------:R-:W-:Y:S01]  /*1d90*/  FADD.FTZ R6, R113, R166.reuse ;  /* 0x000000a671067221 */ /* 0x100fe20000010000 */
[----:B------:R-:W-:Y:S01]  /*1da0*/  LEA.HI R2, R52, R52, RZ, 0x1 ;  /* 0x0000003434027211 */ /* 0x000fe200078f08ff */
[--C-:B------:R-:W-:Y:S01]  /*1db0*/  FADD.FTZ R40, R111, R166.reuse ;  /* 0x000000a66f287221 */ /* 0x100fe20000010000 */
[--C-:B------:R-:W-:Y:S01]  /*1dc0*/  FADD.FTZ R4, R109, R166.reuse ;  /* 0x000000a66d047221 */ /* 0x100fe20000010000 */
[--C-:B------:R-:W-:Y:S01]  /*1dd0*/  FADD.FTZ R38, R107, R166.reuse ;  /* 0x000000a66b267221 */ /* 0x100fe20000010000 */
[----:B------:R-:W-:Y:S01]  /*1de0*/  LOP3.LUT R3, R2, 0xfffffe, RZ, 0xc0, !PT ;  /* 0x00fffffe02037812 */ /* 0x000fe200078ec0ff */
[----:B------:R-:W1:Y:S01]  /*1df0*/  LDC.64 R18, c[0x0][0x2e0] ;  /* 0x0000b800ff127b82 */ /* 0x000e620000000a00 */
[--C-:B------:R-:W-:Y:S01]  /*1e00*/  FADD.FTZ R2, R105, R166.reuse ;  /* 0x000000a669027221 */ /* 0x100fe20000010000 */
[--C-:B------:R-:W-:Y:S01]  /*1e10*/  FADD.FTZ R36, R103, R166.reuse ;  /* 0x000000a667247221 */ /* 0x100fe20000010000 */
[----:B------:R-:W-:Y:S01]  /*1e20*/  IADD3 R52, R52, -R3, RZ ;  /* 0x8000000334347210 */ /* 0x000fe20007ffe0ff */
[--C-:B------:R-:W-:Y:S01]  /*1e30*/  FADD.FTZ R35, R101, R166.reuse ;  /* 0x000000a665237221 */ /* 0x100fe20000010000 */
[----:B------:R-:W-:Y:S01]  /*1e40*/  LEA.HI R3, R152, R152, RZ, 0x1 ;  /* 0x0000009898037211 */ /* 0x000fe200078f08ff */
[--C-:B------:R-:W-:Y:S01]  /*1e50*/  FADD.FTZ R34, R100, R166.reuse ;  /* 0x000000a664227221 */ /* 0x100fe20000010000 */
[--C-:B------:R-:W-:Y:S01]  /*1e60*/  FADD.FTZ R51, R102, R166.reuse ;  /* 0x000000a666337221 */ /* 0x100fe20000010000 */
[----:B------:R-:W2:Y:S01]  /*1e70*/  LDC.64 R20, c[0x0][0x2d8] ;  /* 0x0000b600ff147b82 */ /* 0x000ea20000000a00 */
[--C-:B------:R-:W-:Y:S01]  /*1e80*/  FADD.FTZ R50, R104, R166.reuse ;  /* 0x000000a668327221 */ /* 0x100fe20000010000 */
[--C-:B------:R-:W-:Y:S01]  /*1e90*/  FADD.FTZ R49, R106, R166.reuse ;  /* 0x000000a66a317221 */ /* 0x100fe20000010000 */
[--C-:B------:R-:W-:Y:S01]  /*1ea0*/  FADD.FTZ R48, R108, R166.reuse ;  /* 0x000000a66c307221 */ /* 0x100fe20000010000 */
[--C-:B------:R-:W-:Y:S01]  /*1eb0*/  FADD.FTZ R47, R110, R166.reuse ;  /* 0x000000a66e2f7221 */ /* 0x100fe20000010000 */
[--C-:B------:R-:W-:Y:S01]  /*1ec0*/  FADD.FTZ R46, R112, R166.reuse ;  /* 0x000000a6702e7221 */ /* 0x100fe20000010000 */
[----:B------:R-:W-:Y:S01]  /*1ed0*/  FADD.FTZ R44, R114, R166 ;  /* 0x000000a6722c7221 */ /* 0x000fe20000010000 */
[----:B------:R-:W-:Y:S01]  /*1ee0*/  LOP3.LUT R3, R3, 0xfffffe, RZ, 0xc0, !PT ;  /* 0x00fffffe03037812 */ /* 0x000fe200078ec0ff */
[----:B------:R-:W3:Y:S01]  /*1ef0*/  LDC.64 R22, c[0x0][0x2d0] ;  /* 0x0000b400ff167b82 */ /* 0x000ee20000000a00 */
[----:B------:R-:W-:Y:S01]  /*1f00*/  IMAD.MOV.U32 R45, RZ, RZ, RZ ;  /* 0x000000ffff2d7224 */ /* 0x000fe200078e00ff */
[----:B------:R-:W-:-:S02]  /*1f10*/  MOV R86, RZ ;  /* 0x000000ff00567202 */ /* 0x000fc40000000f00 */
[----:B------:R-:W-:Y:S02]  /*1f20*/  CS2R R80, SRZ ;  /* 0x0000000000507805 */ /* 0x000fe4000001ff00 */
[----:B------:R-:W-:Y:S02]  /*1f30*/  MOV R84, RZ ;  /* 0x000000ff00547202 */ /* 0x000fe40000000f00 */
[----:B------:R-:W-:Y:S02]  /*1f40*/  CS2R R78, SRZ ;  /* 0x00000000004e7805 */ /* 0x000fe4000001ff00 */
[----:B------:R-:W-:Y:S02]  /*1f50*/  MOV R83, RZ ;  /* 0x000000ff00537202 */ /* 0x000fe40000000f00 */
[----:B------:R-:W-:Y:S02]  /*1f60*/  CS2R R76, SRZ ;  /* 0x00000000004c7805 */ /* 0x000fe4000001ff00 */
[----:B------:R-:W-:-:S02]  /*1f70*/  CS2R R74, SRZ ;  /* 0x00000000004a7805 */ /* 0x000fc4000001ff00 */
[----:B------:R-:W-:Y:S02]  /*1f80*/  CS2R R72, SRZ ;  /* 0x0000000000487805 */ /* 0x000fe4000001ff00 */
[----:B------:R-:W-:Y:S02]  /*1f90*/  CS2R R70, SRZ ;  /* 0x0000000000467805 */ /* 0x000fe4000001ff00 */
[----:B------:R-:W-:Y:S01]  /*1fa0*/  MOV R68, RZ ;  /* 0x000000ff00447202 */ /* 0x000fe20000000f00 */
        /* <DEDUP_REMOVED lines=16> */
[----:B------:R-:W-:Y:S01]  /*20b0*/  IADD3 R26, R152, -R3, RZ ;  /* 0x80000003981a7210 */ /* 0x000fe20007ffe0ff */
[----:B------:R-:W-:Y:S01]  /*20c0*/  ULDC UR22, c[0x0][0x224] ;  /* 0x0000890000167ab9 */ /* 0x000fe20000000800 */
[----:B------:R-:W-:Y:S01]  /*20d0*/  ULDC UR23, c[0x0][0x21c] ;  /* 0x0000870000177ab9 */ /* 0x000fe20000000800 */
[----:B------:R-:W-:Y:S01]  /*20e0*/  ULDC.64 UR20, c[0x0][0x270] ;  /* 0x00009c0000147ab9 */ /* 0x000fe20000000a00 */
[----:B------:R-:W-:Y:S01]  /*20f0*/  ULDC.64 UR18, c[0x0][0x268] ;  /* 0x00009a0000127ab9 */ /* 0x000fe20000000a00 */
[----:B------:R-:W-:Y:S01]  /*2100*/  ULDC.64 UR12, c[0x0][0x250] ;  /* 0x00009400000c7ab9 */ /* 0x000fe20000000a00 */
[----:B------:R-:W-:Y:S01]  /*2110*/  ULDC.64 UR10, c[0x0][0x248] ;  /* 0x00009200000a7ab9 */ /* 0x000fe20000000a00 */
[----:B------:R-:W-:Y:S01]  /*2120*/  ULDC.64 UR8, c[0x0][0x238] ;  /* 0x00008e0000087ab9 */ /* 0x000fe20000000a00 */
[----:B012---:R-:W-:-:S05]  /*2130*/  ULDC.64 UR6, c[0x0][0x230] ;  /* 0x00008c0000067ab9 */ /* 0x007fca0000000a00 */
.L_x_3419:
[----:B01----:R-:W-:Y:S01]  /*2140*/  IMAD R4, R168, UR6, RZ ;  /* 0x00000006a8047c24 */ /* 0x003fe2000f8e02ff */
[----:B------:R-:W-:Y:S01]  /*2150*/  SHF.R.S32.HI R8, RZ, 0x1f, R45 ;  /* 0x0000001fff087819 */ /* 0x000fe2000001142d */
[----:B------:R-:W-:-:S04]  /*2160*/  IMAD.WIDE.U32 R2, R169, UR6, RZ ;  /* 0x00000006a9027c25 */ /* 0x000fc8000f8e00ff */
[----:B------:R-:W-:Y:S02]  /*2170*/  IMAD R5, R169, UR7, R4 ;  /* 0x00000007a9057c24 */ /* 0x000fe4000f8e0204 */
[----:B------:R-:W-:-:S03]  /*2180*/  IMAD R4, R8, UR8, RZ ;  /* 0x0000000808047c24 */ /* 0x000fc6000f8e02ff */
[----:B------:R-:W-:Y:S01]  /*2190*/  IADD3 R3, R3, R5, RZ ;  /* 0x0000000503037210 */ /* 0x000fe20007ffe0ff */
[C---:B------:R-:W-:Y:S02]  /*21a0*/  IMAD R5, R45.reuse, UR9, R4 ;  /* 0x000000092d057c24 */ /* 0x040fe4000f8e0204 */
[----:B------:R-:W-:-:S05]  /*21b0*/  IMAD.WIDE.U32 R2, R45, UR8, R2 ;  /* 0x000000082d027c25 */ /* 0x000fca000f8e0002 */
[----:B------:R-:W-:Y:S02]  /*21c0*/  IADD3 R3, R3, R5, RZ ;  /* 0x0000000503037210 */ /* 0x000fe40007ffe0ff */
[----:B---3--:R-:W-:-:S04]  /*21d0*/  LEA R6, P0, R2, R22, 0x2 ;  /* 0x0000001602067211 */ /* 0x008fc800078010ff */
[----:B------:R-:W-:-:S05]  /*21e0*/  LEA.HI.X R7, R2, R23, R3, 0x2, P0 ;  /* 0x0000001702077211 */ /* 0x000fca00000f1403 */
[----:B------:R0:W2:Y:S01]  /*21f0*/  LDG.E R170, desc[UR14][R6.64] ;  /* 0x0000000e06aa7981 */ /* 0x0000a2000c1e1900 */
[----:B------:R-:W-:Y:S02]  /*2200*/  IMAD R4, R168, UR10, RZ ;  /* 0x0000000aa8047c24 */ /* 0x000fe4000f8e02ff */
[----:B------:R-:W-:Y:S01]  /*2210*/  FADD.FTZ R171, R115, R166 ;  /* 0x000000a673ab7221 */ /* 0x000fe20000010000 */
[----:B------:R-:W-:Y:S01]  /*2220*/  IMAD.WIDE.U32 R2, R169, UR10, RZ ;  /* 0x0000000aa9027c25 */ /* 0x000fe2000f8e00ff */
[C---:B------:R-:W-:Y:S02]  /*2230*/  LOP3.LUT P0, RZ, R163.reuse, 0x1f, RZ, 0xc0, !PT ;  /* 0x0000001fa3ff7812 */ /* 0x040fe4000780c0ff */
[----:B------:R-:W-:Y:S01]  /*2240*/  ISETP.NE.AND P1, PT, R163, RZ, PT ;  /* 0x000000ffa300720c */ /* 0x000fe20003f25270 */
[----:B------:R-:W-:Y:S01]  /*2250*/  IMAD R9, R169, UR11, R4 ;  /* 0x0000000ba9097c24 */ /* 0x000fe2000f8e0204 */
[----:B------:R-:W-:Y:S01]  /*2260*/  ISETP.LT.OR P2, PT, R152, 0x2, P0 ;  /* 0x000000029800780c */ /* 0x000fe20000741670 */
[----:B------:R-:W-:-:S02]  /*2270*/  IMAD R10, R168, UR18, RZ ;  /* 0x00000012a80a7c24 */ /* 0x000fc4000f8e02ff */
[----:B------:R-:W-:Y:S01]  /*2280*/  IMAD.WIDE.U32 R4, R169, UR18, RZ ;  /* 0x00000012a9047c25 */ /* 0x000fe2000f8e00ff */
[----:B------:R-:W-:-:S03]  /*2290*/  IADD3 R3, R3, R9, RZ ;  /* 0x0000000903037210 */ /* 0x000fc60007ffe0ff */
[----:B------:R-:W-:Y:S02]  /*22a0*/  IMAD R9, R169, UR19, R10 ;  /* 0x00000013a9097c24 */ /* 0x000fe4000f8e020a */
[----:B------:R-:W-:Y:S02]  /*22b0*/  IMAD R10, R8, UR12, RZ ;  /* 0x0000000c080a7c24 */ /* 0x000fe4000f8e02ff */
[----:B------:R-:W-:Y:S01]  /*22c0*/  IMAD.WIDE.U32 R2, R45, UR12, R2 ;  /* 0x0000000c2d027c25 */ /* 0x000fe2000f8e0002 */
[----:B------:R-:W-:Y:S01]  /*22d0*/  IADD3 R5, R5, R9, RZ ;  /* 0x0000000905057210 */ /* 0x000fe20007ffe0ff */
[----:B------:R-:W1:Y:S02]  /*22e0*/  @!P2 LDC R11, c[0x0][0x21c] ;  /* 0x00008700ff0bab82 */ /* 0x000e640000000800 */
[----:B0-----:R-:W-:Y:S01]  /*22f0*/  IMAD R7, R45, UR13, R10 ;  /* 0x0000000d2d077c24 */ /* 0x001fe2000f8e020a */
[----:B------:R-:W-:Y:S01]  /*2300*/  LEA R6, P3, R2, R20, 0x2 ;  /* 0x0000001402067211 */ /* 0x000fe200078610ff */
[----:B------:R-:W-:-:S02]  /*2310*/  IMAD R8, R8, UR20, RZ ;  /* 0x0000001408087c24 */ /* 0x000fc4000f8e02ff */
[----:B------:R-:W-:Y:S01]  /*2320*/  IMAD.WIDE.U32 R4, R45, UR20, R4 ;  /* 0x000000142d047c25 */ /* 0x000fe2000f8e0004 */
[----:B------:R-:W-:-:S03]  /*2330*/  IADD3 R3, R3, R7, RZ ;  /* 0x0000000703037210 */ /* 0x000fc60007ffe0ff */
[----:B------:R-:W-:Y:S01]  /*2340*/  IMAD R9, R45, UR21, R8 ;  /* 0x000000152d097c24 */ /* 0x000fe2000f8e0208 */
[----:B------:R-:W-:Y:S02]  /*2350*/  LEA.HI.X R7, R2, R21, R3, 0x2, P3 ;  /* 0x0000001502077211 */ /* 0x000fe400018f1403 */
[C---:B------:R-:W-:Y:S02]  /*2360*/  LEA R2, P3, R4.reuse, R18, 0x2 ;  /* 0x0000001204027211 */ /* 0x040fe400078610ff */
[----:B------:R-:W-:Y:S01]  /*2370*/  IADD3 R3, R5, R9, RZ ;  /* 0x0000000905037210 */ /* 0x000fe20007ffe0ff */
[----:B------:R-:W3:Y:S01]  /*2380*/  LDG.E R6, desc[UR14][R6.64] ;  /* 0x0000000e06067981 */ /* 0x000ee2000c1e1900 */
[----:B------:R-:W-:Y:S02]  /*2390*/  IADD3 R5, R163, 0x200, RZ ;  /* 0x00000200a3057810 */ /* 0x000fe40007ffe0ff */
[----:B------:R-:W-:Y:S01]  /*23a0*/  LEA.HI.X R3, R4, R19, R3, 0x2, P3 ;  /* 0x0000001304037211 */ /* 0x000fe200018f1403 */
[----:B------:R-:W-:-:S02]  /*23b0*/  @!P1 IMAD R5, R52, 0x100, R45 ;  /* 0x0000010034059824 */ /* 0x000fc400078e022d */
[--C-:B------:R-:W-:Y:S01]  /*23c0*/  FADD.FTZ R186, R114, R166.reuse ;  /* 0x000000a672ba7221 */ /* 0x100fe20000010000 */
[--C-:B------:R-:W-:Y:S01]  /*23d0*/  FADD.FTZ R185, R113, R166.reuse ;  /* 0x000000a671b97221 */ /* 0x100fe20000010000 */
[--C-:B------:R-:W-:Y:S01]  /*23e0*/  FADD.FTZ R184, R112, R166.reuse ;  /* 0x000000a670b87221 */ /* 0x100fe20000010000 */
[----:B------:R-:W-:Y:S01]  /*23f0*/  @!P2 IADD3 R4, R152, -0x2, RZ ;  /* 0xfffffffe9804a810 */ /* 0x000fe20007ffe0ff */
[----:B------:R0:W3:Y:S01]  /*2400*/  LDG.E R3, desc[UR14][R2.64] ;  /* 0x0000000e02037981 */ /* 0x0000e2000c1e1900 */
[----:B------:R-:W-:Y:S01]  /*2410*/  LEA R24, R5, R154, 0x2 ;  /* 0x0000009a05187211 */ /* 0x000fe200078e10ff */
[--C-:B------:R-:W-:Y:S01]  /*2420*/  FADD.FTZ R182, R111, R166.reuse ;  /* 0x000000a66fb67221 */ /* 0x100fe20000010000 */
[----:B------:R-:W-:Y:S01]  /*2430*/  FADD.FTZ R183, R110, R166 ;  /* 0x000000a66eb77221 */ /* 0x000fe20000010000 */
[----:B-1----:R-:W-:Y:S01]  /*2440*/  @!P2 IMAD R11, R4, R11, R45 ;  /* 0x0000000b040ba224 */ /* 0x002fe200078e022d */
[----:B------:R-:W-:Y:S01]  /*2450*/  MOV R8, 0x3f800000 ;  /* 0x3f80000000087802 */ /* 0x000fe20000000f00 */
[----:B------:R-:W-:-:S02]  /*2460*/  IMAD.MOV.U32 R9, RZ, RZ, RZ ;  /* 0x000000ffff097224 */ /* 0x000fc400078e00ff */
[----:B------:R-:W-:Y:S01]  /*2470*/  FADD.FTZ R181, R109, R166 ;  /* 0x000000a66db57221 */ /* 0x000fe20000010000 */
[----:B------:R-:W-:-:S04]  /*2480*/  @!P2 IMAD.WIDE R4, R11, 0x8, R16 ;  /* 0x000000080b04a825 */ /* 0x000fc800078e0210 */
[--C-:B------:R-:W-:Y:S01]  /*2490*/  FADD.FTZ R180, R108, R166.reuse ;  /* 0x000000a66cb47221 */ /* 0x100fe20000010000 */
[--C-:B------:R-:W-:Y:S01]  /*24a0*/  FADD.FTZ R178, R107, R166.reuse ;  /* 0x000000a66bb27221 */ /* 0x100fe20000010000 */
[--C-:B------:R-:W-:Y:S01]  /*24b0*/  FADD.FTZ R179, R106, R166.reuse ;  /* 0x000000a66ab37221 */ /* 0x100fe20000010000 */
[--C-:B------:R-:W-:Y:S01]  /*24c0*/  FADD.FTZ R177, R105, R166.reuse ;  /* 0x000000a669b17221 */ /* 0x100fe20000010000 */
[--C-:B------:R-:W-:Y:S01]  /*24d0*/  FADD.FTZ R176, R104, R166.reuse ;  /* 0x000000a668b07221 */ /* 0x100fe20000010000 */
[--C-:B------:R-:W-:Y:S01]  /*24e0*/  FADD.FTZ R174, R103, R166.reuse ;  /* 0x000000a667ae7221 */ /* 0x100fe20000010000 */
[--C-:B------:R-:W-:Y:S01]  /*24f0*/  FADD.FTZ R175, R102, R166.reuse ;  /* 0x000000a666af7221 */ /* 0x100fe20000010000 */
[--C-:B------:R-:W-:Y:S01]  /*2500*/  FADD.FTZ R173, R101, R166.reuse ;  /* 0x000000a665ad7221 */ /* 0x100fe20000010000 */
[----:B------:R-:W-:Y:S01]  /*2510*/  FADD.FTZ R172, R100, R166 ;  /* 0x000000a664ac7221 */ /* 0x000fe20000010000 */
[----:B------:R-:W-:Y:S01]  /*2520*/  BSSY B0, `(.L_x_3408) ;  /* 0x000004e000007945 */ /* 0x000fe20003800000 */
[----:B------:R-:W-:Y:S01]  /*2530*/  LEA R223, R163, R154, 0x3 ;  /* 0x0000009aa3df7211 */ /* 0x000fe200078e18ff */
[----:B--2---:R-:W-:-:S04]  /*2540*/  FMUL.FTZ R10, R170, 1.4426950216293334961 ;  /* 0x3fb8aa3baa0a7820 */ /* 0x004fc80000410000 */
[----:B------:R-:W-:-:S06]  /*2550*/  FMUL.FTZ R213, R171, R10 ;  /* 0x0000000aabd57220 */ /* 0x000fcc0000410000 */
[----:B------:R-:W1:Y:S01]  /*2560*/  MUFU.EX2 R213, R213 ;  /* 0x000000d500d57308 */ /* 0x000e620000000800 */
[C---:B------:R-:W-:Y:S01]  /*2570*/  FMUL.FTZ R194, R10.reuse, R186 ;  /* 0x000000ba0ac27220 */ /* 0x040fe20000410000 */
[----:B------:R-:W-:Y:S01]  /*2580*/  FMUL.FTZ R192, R185, R10 ;  /* 0x0000000ab9c07220 */ /* 0x000fe20000410000 */
[----:B------:R-:W-:-:S05]  /*2590*/  FMUL.FTZ R193, R10, R184 ;  /* 0x000000b80ac17220 */ /* 0x000fca0000410000 */
[----:B------:R-:W0:Y:S01]  /*25a0*/  MUFU.EX2 R194, R194 ;  /* 0x000000c200c27308 */ /* 0x000e220000000800 */
[----:B-1----:R1:W-:Y:S01]  /*25b0*/  STS [R24+0x14d0], R213 ;  /* 0x0014d0d518007388 */ /* 0x0023e20000000800 */
[----:B------:R-:W-:Y:S01]  /*25c0*/  BAR.SYNC.DEFER_BLOCKING 0x0 ;  /* 0x0000000000007b1d */ /* 0x000fe20000010000 */
[----:B------:R-:W-:-:S05]  /*25d0*/  FMUL.FTZ R191, R182, R10 ;  /* 0x0000000ab6bf7220 */ /* 0x000fca0000410000 */
[----:B------:R-:W2:Y:S01]  /*25e0*/  MUFU.EX2 R192, R192 ;  /* 0x000000c000c07308 */ /* 0x000ea20000000800 */
[----:B------:R-:W-:Y:S01]  /*25f0*/  FMUL.FTZ R190, R10, R183 ;  /* 0x000000b70abe7220 */ /* 0x000fe20000410000 */
[----:B------:R-:W-:-:S06]  /*2600*/  FMUL.FTZ R196, R181, R10 ;  /* 0x0000000ab5c47220 */ /* 0x000fcc0000410000 */
[----:B------:R-:W4:Y:S01]  /*2610*/  MUFU.EX2 R193, R193 ;  /* 0x000000c100c17308 */ /* 0x000f220000000800 */
[----:B------:R-:W-:Y:S01]  /*2620*/  FMUL.FTZ R203, R10, R180 ;  /* 0x000000b40acb7220 */ /* 0x000fe20000410000 */
[----:B0-----:R-:W-:-:S06]  /*2630*/  FFMA.FTZ R2, R42, R194, R33 ;  /* 0x000000c22a027223 */ /* 0x001fcc0000010021 */
[----:B------:R-:W0:Y:S01]  /*2640*/  MUFU.EX2 R191, R191 ;  /* 0x000000bf00bf7308 */ /* 0x000e220000000800 */
[----:B------:R1:W5:Y:S01]  /*2650*/  @!P2 LDG.E.64 R8, desc[UR14][R4.64] ;  /* 0x0000000e0408a981 */ /* 0x000362000c1e1b00 */
[----:B------:R-:W-:-:S06]  /*2660*/  ISETP.NE.AND P2, PT, R163, 0x3f, PT ;  /* 0x0000003fa300780c */ /* 0x000fcc0003f45270 */
[----:B------:R-:W3:Y:S01]  /*2670*/  MUFU.EX2 R190, R190 ;  /* 0x000000be00be7308 */ /* 0x000ee20000000800 */
[----:B-1----:R-:W-:Y:S01]  /*2680*/  FMUL.FTZ R5, R213, R194 ;  /* 0x000000c2d5057220 */ /* 0x002fe20000410000 */
[----:B------:R-:W-:Y:S01]  /*2690*/  FMUL.FTZ R205, R178, R10 ;  /* 0x0000000ab2cd7220 */ /* 0x000fe20000410000 */
[----:B--2---:R-:W-:-:S05]  /*26a0*/  FFMA.FTZ R2, R192, R2, R41 ;  /* 0x00000002c0027223 */ /* 0x004fca0000010029 */
[----:B------:R-:W1:Y:S01]  /*26b0*/  MUFU.EX2 R196, R196 ;  /* 0x000000c400c47308 */ /* 0x000e620000000800 */
[----:B------:R-:W-:Y:S01]  /*26c0*/  FMUL.FTZ R4, R192, R5 ;  /* 0x00000005c0047220 */ /* 0x000fe20000410000 */
[----:B------:R-:W-:Y:S01]  /*26d0*/  FMUL.FTZ R202, R10, R179 ;  /* 0x000000b30aca7220 */ /* 0x000fe20000410000 */
[C---:B----4-:R-:W-:Y:S02]  /*26e0*/  FFMA.FTZ R2, R193.reuse, R2, R32 ;  /* 0x00000002c1027223 */ /* 0x050fe40000010020 */
[----:B------:R-:W-:-:S03]  /*26f0*/  FMUL.FTZ R4, R193, R4 ;  /* 0x00000004c1047220 */ /* 0x000fc60000410000 */
[----:B------:R-:W2:Y:S01]  /*2700*/  MUFU.EX2 R203, R203 ;  /* 0x000000cb00cb7308 */ /* 0x000ea20000000800 */
[----:B0-----:R-:W-:Y:S01]  /*2710*/  FMUL.FTZ R5, R191, R4 ;  /* 0x00000004bf057220 */ /* 0x001fe20000410000 */
[----:B------:R-:W-:Y:S01]  /*2720*/  FMUL.FTZ R208, R177, R10 ;  /* 0x0000000ab1d07220 */ /* 0x000fe20000410000 */
[----:B------:R-:W-:Y:S01]  /*2730*/  FFMA.FTZ R2, R191, R2, R40 ;  /* 0x00000002bf027223 */ /* 0x000fe20000010028 */
[----:B------:R-:W-:-:S04]  /*2740*/  @P2 LEA R224, R163, R154, 0x2 ;  /* 0x0000009aa3e02211 */ /* 0x000fc800078e10ff */
[----:B------:R-:W0:Y:S01]  /*2750*/  MUFU.EX2 R205, R205 ;  /* 0x000000cd00cd7308 */ /* 0x000e220000000800 */
[----:B---3--:R-:W-:Y:S01]  /*2760*/  FMUL.FTZ R5, R190, R5 ;  /* 0x00000005be057220 */ /* 0x008fe20000410000 */
[----:B------:R-:W-:Y:S01]  /*2770*/  FMUL.FTZ R189, R10, R176 ;  /* 0x000000b00abd7220 */ /* 0x000fe20000410000 */
[----:B------:R-:W-:Y:S01]  /*2780*/  FFMA.FTZ R2, R190, R2, R31 ;  /* 0x00000002be027223 */ /* 0x000fe2000001001f */
[----:B------:R-:W-:-:S04]  /*2790*/  FMUL.FTZ R219, R174, R10 ;  /* 0x0000000aaedb7220 */ /* 0x000fc80000410000 */
[----:B------:R-:W3:Y:S01]  /*27a0*/  MUFU.EX2 R202, R202 ;  /* 0x000000ca00ca7308 */ /* 0x000ee20000000800 */
[C---:B-1----:R-:W-:Y:S01]  /*27b0*/  FMUL.FTZ R4, R196.reuse, R5 ;  /* 0x00000005c4047220 */ /* 0x042fe20000410000 */
[----:B------:R-:W-:Y:S01]  /*27c0*/  FFMA.FTZ R2, R196, R2, R39 ;  /* 0x00000002c4027223 */ /* 0x000fe20000010027 */
[----:B------:R-:W1:Y:S05]  /*27d0*/  @P2 LDS R224, [R224+0x1cd4] ;  /* 0x001cd400e0e02984 */ /* 0x000e6a0000000800 */
[----:B------:R-:W4:Y:S01]  /*27e0*/  MUFU.EX2 R208, R208 ;  /* 0x000000d000d07308 */ /* 0x000f220000000800 */
[C---:B--2---:R-:W-:Y:S01]  /*27f0*/  FMUL.FTZ R4, R203.reuse, R4 ;  /* 0x00000004cb047220 */ /* 0x044fe20000410000 */
[----:B------:R-:W-:Y:S01]  /*2800*/  FMUL.FTZ R188, R10, R175 ;  /* 0x000000af0abc7220 */ /* 0x000fe20000410000 */
[----:B------:R-:W-:-:S05]  /*2810*/  FFMA.FTZ R2, R203, R2, R30 ;  /* 0x00000002cb027223 */ /* 0x000fca000001001e */
[----:B------:R-:W2:Y:S01]  /*2820*/  MUFU.EX2 R189, R189 ;  /* 0x000000bd00bd7308 */ /* 0x000ea20000000800 */
[----:B0-----:R-:W-:Y:S01]  /*2830*/  FMUL.FTZ R5, R205, R4 ;  /* 0x00000004cd057220 */ /* 0x001fe20000410000 */
[----:B------:R-:W-:Y:S01]  /*2840*/  FMUL.FTZ R220, R173, R10 ;  /* 0x0000000aaddc7220 */ /* 0x000fe20000410000 */
[----:B------:R-:W-:-:S05]  /*2850*/  FFMA.FTZ R2, R205, R2, R38 ;  /* 0x00000002cd027223 */ /* 0x000fca0000010026 */
[----:B------:R-:W0:Y:S01]  /*2860*/  MUFU.EX2 R219, R219 ;  /* 0x000000db00db7308 */ /* 0x000e220000000800 */
[C---:B---3--:R-:W-:Y:S01]  /*2870*/  FMUL.FTZ R5, R202.reuse, R5 ;  /* 0x00000005ca057220 */ /* 0x048fe20000410000 */
[----:B------:R-:W-:Y:S01]  /*2880*/  FFMA.FTZ R2, R202, R2, R29 ;  /* 0x00000002ca027223 */ /* 0x000fe2000001001d */
[----:B------:R-:W-:-:S05]  /*2890*/  FMUL.FTZ R187, R172, R10 ;  /* 0x0000000aacbb7220 */ /* 0x000fca0000410000 */
[----:B------:R-:W3:Y:S01]  /*28a0*/  MUFU.EX2 R188, R188 ;  /* 0x000000bc00bc7308 */ /* 0x000ee20000000800 */
[C---:B----4-:R-:W-:Y:S01]  /*28b0*/  FMUL.FTZ R4, R208.reuse, R5 ;  /* 0x00000005d0047220 */ /* 0x050fe20000410000 */
[----:B------:R-:W-:-:S06]  /*28c0*/  FFMA.FTZ R2, R208, R2, R37 ;  /* 0x00000002d0027223 */ /* 0x000fcc0000010025 */
[----:B------:R-:W4:Y:S01]  /*28d0*/  MUFU.EX2 R220, R220 ;  /* 0x000000dc00dc7308 */ /* 0x000f220000000800 */
[C---:B--2---:R-:W-:Y:S01]  /*28e0*/  FMUL.FTZ R4, R189.reuse, R4 ;  /* 0x00000004bd047220 */ /* 0x044fe20000410000 */
[----:B------:R-:W-:-:S06]  /*28f0*/  FFMA.FTZ R2, R189, R2, R28 ;  /* 0x00000002bd027223 */ /* 0x000fcc000001001c */
[----:B------:R-:W2:Y:S01]  /*2900*/  MUFU.EX2 R187, R187 ;  /* 0x000000bb00bb7308 */ /* 0x000ea20000000800 */
[C---:B0-----:R-:W-:Y:S01]  /*2910*/  FMUL.FTZ R5, R219.reuse, R4 ;  /* 0x00000004db057220 */ /* 0x041fe20000410000 */
[----:B------:R-:W-:-:S03]  /*2920*/  FFMA.FTZ R2, R219, R2, R36 ;  /* 0x00000002db027223 */ /* 0x000fc60000010024 */
[C---:B---3--:R-:W-:Y:S01]  /*2930*/  FMUL.FTZ R5, R188.reuse, R5 ;  /* 0x00000005bc057220 */ /* 0x048fe20000410000 */
[----:B------:R-:W-:-:S03]  /*2940*/  FFMA.FTZ R2, R188, R2, R27 ;  /* 0x00000002bc027223 */ /* 0x000fc6000001001b */
[C---:B----4-:R-:W-:Y:S01]  /*2950*/  FMUL.FTZ R4, R220.reuse, R5 ;  /* 0x00000005dc047220 */ /* 0x050fe20000410000 */
[----:B------:R-:W-:Y:S01]  /*2960*/  FFMA.FTZ R5, R220, R2, R35 ;  /* 0x00000002dc057223 */ /* 0x000fe20000010023 */
[----:B------:R-:W-:Y:S02]  /*2970*/  FMUL.FTZ R6, R6, R3 ;  /* 0x0000000306067220 */ /* 0x000fe40000410000 */
[C---:B--2---:R-:W-:Y:S01]  /*2980*/  FMUL.FTZ R2, R187.reuse, R4 ;  /* 0x00000004bb027220 */ /* 0x044fe20000410000 */
[----:B------:R-:W-:Y:S01]  /*2990*/  FFMA.FTZ R3, R187, R5, R34 ;  /* 0x00000005bb037223 */ /* 0x000fe20000010022 */
[----:B-1----:R-:W-:Y:S06]  /*29a0*/  @P2 BRA `(.L_x_3409) ;  /* 0x0000000000142947 */ /* 0x002fec0003800000 */
[----:B------:R-:W-:Y:S01]  /*29b0*/  ISETP.NE.AND P2, PT, R152, R43, PT ;  /* 0x0000002b9800720c */ /* 0x000fe20003f45270 */
[----:B------:R-:W-:-:S12]  /*29c0*/  HFMA2.MMA R224, -RZ, RZ, 1.875, 0 ;  /* 0x3f800000ffe07435 */ /* 0x000fd800000001ff */
[----:B------:R-:W-:-:S04]  /*29d0*/  @P2 LEA R5, R26, R45, 0x8 ;  /* 0x0000002d1a052211 */ /* 0x000fc800078e40ff */
[----:B------:R-:W-:-:S05]  /*29e0*/  @P2 LEA R5, R5, R154, 0x2 ;  /* 0x0000009a05052211 */ /* 0x000fca00078e10ff */
[----:B------:R0:W1:Y:S02]  /*29f0*/  @P2 LDS R224, [R5+0x14d0] ;  /* 0x0014d00005e02984 */ /* 0x0000640000000800 */
.L_x_3409:
[----:B------:R-:W-:Y:S05]  /*2a00*/  BSYNC B0 ;  /* 0x0000000000007941 */ /* 0x000fea0003800000 */
.L_x_3408:
        /* <DEDUP_REMOVED lines=20> */
[----:B------:R-:W-:Y:S01]  /*2b50*/  LEA R3, R163, R154, 0x4 ;  /* 0x0000009aa3037211 */ /* 0x000fe200078e20ff */
[----:B------:R-:W-:-:S04]  /*2b60*/  UMOV UR4, 0xffffffff ;  /* 0xffffffff00047882 */ /* 0x000fc80000000000 */
[----:B0-----:R-:W0:Y:S02]  /*2b70*/  LDS.128 R4, [R3+0x10c0] ;  /* 0x0010c00003047984 */ /* 0x001e240000000c00 */
[-C--:B0-----:R-:W-:Y:S01]  /*2b80*/  FFMA.FTZ R7, R5, R6.reuse, R7 ;  /* 0x0000000605077223 */ /* 0x081fe20000010007 */
        /* <DEDUP_REMOVED lines=24> */
.L_x_3442:
[----:B------:R-:W-:Y:S01]  /*2d10*/  ISETP.GE.AND P3, PT, R161, 0x10, PT ;  /* 0x00000010a100780c */ /* 0x000fe20003f66270 */
[----:B------:R-:W-:-:S12]  /*2d20*/  UMOV UR4, 0xffffffff ;  /* 0xffffffff00047882 */ /* 0x000fd80000000000 */
[C---:B0-2---:R-:W-:Y:S01]  /*2d30*/  @P3 FFMA.FTZ R7, R6.reuse, R10, R7 ;  /* 0x0000000a06073223 */ /* 0x045fe20000010007 */
[----:B---3--:R-:W-:Y:S01]  /*2d40*/  @P3 FMUL.FTZ R6, R6, R11 ;  /* 0x0000000b06063220 */ /* 0x008fe20000410000 */
[----:B------:R-:W-:Y:S06]  /*2d50*/  BRA.DIV UR4, `(.L_x_3412) ;  /* 0x0000003a04007947 */ /* 0x000fec000b800000 */
.L_x_3445:
[----:B------:R-:W-:-:S03]  /*2d60*/  UMOV UR4, 0xffffffff ;  /* 0xffffffff00047882 */ /* 0x000fc60000000000 */
[----:B------:R-:W-:Y:S05]  /*2d70*/  BRA.DIV UR4, `(.L_x_3413) ;  /* 0x0000003a04207947 */ /* 0x000fea000b800000 */
.L_x_3448:
[----:B------:R-:W-:-:S03]  /*2d80*/  UMOV UR4, 0xffffffff ;  /* 0xffffffff00047882 */ /* 0x000fc60000000000 */
[----:B------:R-:W-:Y:S05]  /*2d90*/  BRA.DIV UR4, `(.L_x_3414) ;  /* 0x0000003a04407947 */ /* 0x000fea000b800000 */
[----:B------:R-:W0:Y:S04]  /*2da0*/  SHFL.UP PT, R6, R6, 0x1, RZ ;  /* 0x0420000006067989 */ /* 0x000e2800000e00ff */
[----:B------:R-:W2:Y:S04]  /*2db0*/  SHFL.UP PT, R7, R7, 0x1, RZ ;  /* 0x0420000007077989 */ /* 0x000ea800000e00ff */
[----:B-----5:R-:W3:Y:S04]  /*2dc0*/  SHFL.IDX PT, R8, R8, RZ, 0x1f ;  /* 0x00001fff08087589 */ /* 0x020ee800000e0000 */
[----:B------:R-:W4:Y:S02]  /*2dd0*/  SHFL.IDX PT, R9, R9, RZ, 0x1f ;  /* 0x00001fff09097589 */ /* 0x000f2400000e0000 */
.L_x_3454:
[C---:B0-2-4-:R-:W-:Y:S01]  /*2de0*/  @P1 FFMA.FTZ R9, R6.reuse, R9, R7 ;  /* 0x0000000906091223 */ /* 0x055fe20000010007 */
[----:B---3--:R-:W-:-:S03]  /*2df0*/  @P1 FMUL.FTZ R8, R6, R8 ;  /* 0x0000000806081220 */ /* 0x008fc60000410000 */
[C---:B------:R-:W-:Y:S01]  /*2e00*/  FFMA.FTZ R11, R4.reuse, R9, R5 ;  /* 0x00000009040b7223 */ /* 0x040fe20000010005 */
[----:B------:R-:W-:-:S05]  /*2e10*/  FMUL.FTZ R10, R4, R8 ;  /* 0x00000008040a7220 */ /* 0x000fca0000410000 */
[----:B------:R2:W-:Y:S02]  /*2e20*/  STS.128 [R3+0x10c0], R8 ;  /* 0x0010c00803007388 */ /* 0x0005e40000000c00 */
.L_x_3410:
[----:B------:R-:W-:Y:S05]  /*2e30*/  WARPSYNC.ALL ;  /* 0x0000000000007948 */ /* 0x000fea0003800000 */
[----:B0-----:R-:W-:Y:S01]  /*2e40*/  FMUL.FTZ R5, R118, R51 ;  /* 0x0000003376057220 */ /* 0x001fe20000410000 */
[----:B------:R-:W-:Y:S01]  /*2e50*/  FMUL.FTZ R4, R121, R50 ;  /* 0x0000003279047220 */ /* 0x000fe20000410000 */
[----:B------:R-:W-:Y:S01]  /*2e60*/  FMUL.FTZ R7, R120, R49 ;  /* 0x0000003178077220 */ /* 0x000fe20000410000 */
[----:B--2--5:R-:W-:Y:S01]  /*2e70*/  FMUL.FTZ R8, R127, R48 ;  /* 0x000000307f087220 */ /* 0x024fe20000410000 */
[----:B------:R-:W-:Y:S01]  /*2e80*/  FMUL.FTZ R210, R122, R47 ;  /* 0x0000002f7ad27220 */ /* 0x000fe20000410000 */
[----:B------:R-:W-:Y:S01]  /*2e90*/  FMUL.FTZ R10, R133, R46 ;  /* 0x0000002e850a7220 */ /* 0x000fe20000410000 */
[----:B------:R-:W-:Y:S01]  /*2ea0*/  FMUL.FTZ R11, R137, R44 ;  /* 0x0000002c890b7220 */ /* 0x000fe20000410000 */
[----:B------:R-:W-:Y:S01]  /*2eb0*/  BAR.SYNC.DEFER_BLOCKING 0x0 ;  /* 0x0000000000007b1d */ /* 0x000fe20000010000 */
[C---:B-1----:R-:W-:Y:S01]  /*2ec0*/  FMUL.FTZ R9, R187.reuse, R224 ;  /* 0x000000e0bb097220 */ /* 0x042fe20000410000 */
[----:B------:R-:W-:Y:S01]  /*2ed0*/  FFMA.FTZ R3, R187, R227, R226 ;  /* 0x000000e3bb037223 */ /* 0x000fe200000100e2 */
[----:B------:R-:W-:Y:S01]  /*2ee0*/  ISETP.GE.OR P0, PT, R152, UR22, P0 ;  /* 0x0000001698007c0c */ /* 0x000fe20008706670 */
[----:B------:R-:W-:Y:S01]  /*2ef0*/  HFMA2.MMA R25, -RZ, RZ, 0, 0 ;  /* 0x00000000ff197435 */ /* 0x000fe200000001ff */
[C---:B------:R-:W-:Y:S01]  /*2f00*/  FMUL.FTZ R9, R220.reuse, R9 ;  /* 0x00000009dc097220 */ /* 0x040fe20000410000 */
[----:B------:R-:W-:Y:S01]  /*2f10*/  FFMA.FTZ R3, R220, R3, R225 ;  /* 0x00000003dc037223 */ /* 0x000fe200000100e1 */
[----:B------:R-:W-:-:S02]  /*2f20*/  MOV R24, 0x3f800000 ;  /* 0x3f80000000187802 */ /* 0x000fc40000000f00 */
        /* <DEDUP_REMOVED lines=8> */
[----:B------:R-:W-:Y:S01]  /*2fb0*/  FFMA.FTZ R3, R208, R3, R215 ;  /* 0x00000003d0037223 */ /* 0x000fe200000100d7 */
[----:B------:R-:W0:Y:S03]  /*2fc0*/  LDS R2, [R223+0x10c4] ;  /* 0x0010c400df027984 */ /* 0x000e260000000800 */
[----:B------:R-:W-:Y:S01]  /*2fd0*/  FFMA.FTZ R3, R202, R3, R207 ;  /* 0x00000003ca037223 */ /* 0x000fe200000100cf */
[----:B------:R1:W2:Y:S03]  /*2fe0*/  @!P0 LDS.64 R24, [R6+0x1dd0] ;  /* 0x001dd00006188984 */ /* 0x0002a60000000a00 */
        /* <DEDUP_REMOVED lines=34> */
[----:B-12---:R-:W-:Y:S05]  /*3210*/  @P2 BRA `(.L_x_3415) ;  /* 0x0000000000b82947 */ /* 0x006fea0003800000 */
[C---:B------:R-:W-:Y:S01]  /*3220*/  LEA R3, R163.reuse, R154, 0x4 ;  /* 0x0000009aa3037211 */ /* 0x040fe200078e20ff */
[----:B------:R-:W-:Y:S01]  /*3230*/  UMOV UR4, 0xffffffff ;  /* 0xffffffff00047882 */ /* 0x000fe20000000000 */
[C---:B------:R-:W-:Y:S02]  /*3240*/  LOP3.LUT R2, R163.reuse, 0x1f, RZ, 0xc0, !PT ;  /* 0x0000001fa3027812 */ /* 0x040fe400078ec0ff */
[----:B------:R-:W-:Y:S01]  /*3250*/  ISETP.NE.AND P0, PT, R163, 0x1f, PT ;  /* 0x0000001fa300780c */ /* 0x000fe20003f05270 */
[----:B------:R-:W0:Y:S01]  /*3260*/  LDS.128 R4, [R3+0x12d0] ;  /* 0x0012d00003047984 */ /* 0x000e220000000c00 */
[C---:B------:R-:W-:Y:S02]  /*3270*/  ISETP.GE.U32.AND P1, PT, R2.reuse, 0x10, PT ;  /* 0x000000100200780c */ /* 0x040fe40003f26070 */
[C---:B------:R-:W-:Y:S02]  /*3280*/  ISETP.GE.U32.AND P2, PT, R2.reuse, 0x18, PT ;  /* 0x000000180200780c */ /* 0x040fe40003f46070 */
[----:B------:R-:W-:-:S02]  /*3290*/  ISETP.GE.U32.AND P3, PT, R2, 0x1c, PT ;  /* 0x0000001c0200780c */ /* 0x000fc40003f66070 */
[C---:B------:R-:W-:Y:S02]  /*32a0*/  ISETP.GE.U32.AND P4, PT, R2.reuse, 0x1e, PT ;  /* 0x0000001e0200780c */ /* 0x040fe40003f86070 */
[----:B------:R-:W-:Y:S01]  /*32b0*/  ISETP.NE.AND P5, PT, R2, 0x1f, PT ;  /* 0x0000001f0200780c */ /* 0x000fe20003fa5270 */
[C---:B0-----:R-:W-:Y:S01]  /*32c0*/  FFMA.FTZ R5, R4.reuse, R7, R5 ;  /* 0x0000000704057223 */ /* 0x041fe20000010005 */
[----:B------:R-:W-:Y:S01]  /*32d0*/  FMUL.FTZ R4, R4, R6 ;  /* 0x0000000604047220 */ /* 0x000fe20000410000 */
[----:B------:R-:W-:Y:S10]  /*32e0*/  BRA.DIV UR4, `(.L_x_3416) ;  /* 0x0000003604687947 */ /* 0x000ff4000b800000 */
[----:B------:R-:W0:Y:S04]  /*32f0*/  SHFL.DOWN PT, R8, R5, 0x1, 0x1f ;  /* 0x08201f0005087f89 */ /* 0x000e2800000e0000 */
[----:B------:R-:W1:Y:S04]  /*3300*/  SHFL.DOWN PT, R9, R4, 0x1, 0x1f ;  /* 0x08201f0004097f89 */ /* 0x000e6800000e0000 */
[----:B------:R-:W-:Y:S04]  /*3310*/  SHFL.IDX PT, R10, R24, RZ, 0x1f ;  /* 0x00001fff180a7589 */ /* 0x000fe800000e0000 */
        /* <DEDUP_REMOVED lines=20> */
[----:B------:R0:W2:Y:S04]  /*3460*/  SHFL.DOWN PT, R9, R5, 0x1, 0x1f ;  /* 0x08201f0005097f89 */ /* 0x0000a800000e0000 */
[----:B------:R0:W3:Y:S04]  /*3470*/  SHFL.IDX PT, R228, R4, RZ, 0x1f ;  /* 0x00001fff04e47589 */ /* 0x0000e800000e0000 */
[----:B------:R0:W4:Y:S02]  /*3480*/  SHFL.DOWN PT, R8, R4, 0x1, 0x1f ;  /* 0x08201f0004087f89 */ /* 0x00012400000e0000 */
.L_x_3471:
[C---:B--2-4-:R-:W-:Y:S01]  /*3490*/  @P0 FFMA.FTZ R11, R8.reuse, R11, R9 ;  /* 0x0000000b080b0223 */ /* 0x054fe20000010009 */
[----:B------:R-:W-:Y:S01]  /*34a0*/  @P0 FMUL.FTZ R10, R8, R10 ;  /* 0x0000000a080a0220 */ /* 0x000fe20000410000 */
[-C--:B-1-3--:R-:W-:Y:S01]  /*34b0*/  FFMA.FTZ R25, R25, R228.reuse, R230 ;  /* 0x000000e419197223 */ /* 0x08afe200000100e6 */
[----:B------:R-:W-:Y:S01]  /*34c0*/  FMUL.FTZ R24, R24, R228 ;  /* 0x000000e418187220 */ /* 0x000fe20000410000 */
[C---:B------:R-:W-:Y:S01]  /*34d0*/  FFMA.FTZ R9, R6.reuse, R11, R7 ;  /* 0x0000000b06097223 */ /* 0x040fe20000010007 */
[----:B------:R-:W-:-:S05]  /*34e0*/  FMUL.FTZ R8, R6, R10 ;  /* 0x0000000a06087220 */ /* 0x000fca0000410000 */
[----:B------:R1:W-:Y:S02]  /*34f0*/  STS.128 [R3+0x12d0], R8 ;  /* 0x0012d00803007388 */ /* 0x0003e40000000c00 */
.L_x_3415:
[----:B------:R-:W-:Y:S05]  /*3500*/  WARPSYNC.ALL ;  /* 0x0000000000007948 */ /* 0x000fea0003800000 */
[----:B------:R-:W-:Y:S01]  /*3510*/  BAR.SYNC.DEFER_BLOCKING 0x0 ;  /* 0x0000000000007b1d */ /* 0x000fe20000010000 */
[----:B------:R-:W-:Y:S01]  /*3520*/  FMUL.FTZ R229, R137, R186 ;  /* 0x000000ba89e57220 */ /* 0x000fe20000410000 */
[----:B-1----:R-:W-:Y:S01]  /*3530*/  FMUL.FTZ R8, R127, R180 ;  /* 0x000000b47f087220 */ /* 0x002fe20000410000 */
[----:B------:R-:W-:Y:S01]  /*3540*/  FMUL.FTZ R10, R121, R176 ;  /* 0x000000b0790a7220 */ /* 0x000fe20000410000 */
[C---:B------:R-:W-:Y:S01]  /*3550*/  ISETP.GT.AND P0, PT, R161.reuse, 0x1e, PT ;  /* 0x0000001ea100780c */ /* 0x040fe20003f04270 */
[----:B------:R-:W-:Y:S01]  /*3560*/  FFMA.FTZ R228, R194, R213, R229 ;  /* 0x000000d5c2e47223 */ /* 0x000fe200000100e5 */
[C---:B------:R-:W-:Y:S01]  /*3570*/  ISETP.GT.AND P1, PT, R161.reuse, 0x1d, PT ;  /* 0x0000001da100780c */ /* 0x040fe20003f24270 */
[----:B------:R-:W-:Y:S01]  /*3580*/  BSSY B0, `(.L_x_3417) ;  /* 0x00000dd000007945 */ /* 0x000fe20003800000 */
[----:B------:R-:W-:-:S02]  /*3590*/  ISETP.GT.AND P2, PT, R161, 0x1b, PT ;  /* 0x0000001ba100780c */ /* 0x000fc40003f44270 */
[----:B------:R-:W-:Y:S01]  /*35a0*/  ISETP.NE.AND P3, PT, R163, RZ, PT ;  /* 0x000000ffa300720c */ /* 0x000fe20003f65270 */
[----:B------:R-:W1:Y:S02]  /*35b0*/  LDS R2, [R223+0x12d4] ;  /* 0x0012d400df027984 */ /* 0x000e640000000800 */
[----:B-1----:R-:W-:Y:S01]  /*35c0*/  FFMA.FTZ R3, R2, R224, R227 ;  /* 0x000000e002037223 */ /* 0x002fe200000100e3 */
[----:B------:R-:W-:Y:S01]  /*35d0*/  FFMA.FTZ R2, R0, R213, RZ ;  /* 0x000000d500027223 */ /* 0x000fe200000100ff */
[----:B------:R-:W-:Y:S01]  /*35e0*/  FMUL.FTZ R224, R133, R184 ;  /* 0x000000b885e07220 */ /* 0x000fe20000410000 */
[----:B------:R-:W-:Y:S01]  /*35f0*/  FADD.FTZ R213, -R42, R213 ;  /* 0x000000d52ad57221 */ /* 0x000fe20000010100 */
[----:B0-----:R-:W-:Y:S01]  /*3600*/  FFMA.FTZ R5, R187, R3, R226 ;  /* 0x00000003bb057223 */ /* 0x001fe200000100e2 */
[----:B------:R-:W-:Y:S01]  /*3610*/  FFMA.FTZ R9, R99, R228, R2 ;  /* 0x000000e463097223 */ /* 0x000fe20000010002 */
[----:B------:R-:W-:Y:S02]  /*3620*/  FADD.FTZ R228, -R229, R228 ;  /* 0x000000e4e5e47221 */ /* 0x000fe40000010100 */
[----:B------:R-:W-:Y:S01]  /*3630*/  FFMA.FTZ R7, R220, R5, R225 ;  /* 0x00000005dc077223 */ /* 0x000fe200000100e1 */
[-C--:B------:R-:W-:Y:S01]  /*3640*/  FFMA.FTZ R225, R193, R212.reuse, R224 ;  /* 0x000000d4c1e17223 */ /* 0x080fe200000100e0 */
[----:B------:R-:W-:Y:S01]  /*3650*/  FFMA.FTZ R2, R98, R212, R9 ;  /* 0x000000d462027223 */ /* 0x000fe20000010009 */
[----:B------:R-:W-:Y:S01]  /*3660*/  FMUL.FTZ R9, R122, R183 ;  /* 0x000000b77a097220 */ /* 0x000fe20000410000 */
[----:B------:R-:W-:Y:S01]  /*3670*/  FFMA.FTZ R11, R188, R7, R221 ;  /* 0x00000007bc0b7223 */ /* 0x000fe200000100dd */
[----:B------:R-:W-:Y:S01]  /*3680*/  FADD.FTZ R212, -R41, R212 ;  /* 0x000000d429d47221 */ /* 0x000fe20000010100 */
[----:B------:R-:W-:Y:S01]  /*3690*/  FFMA.FTZ R221, R97, R225, R2 ;  /* 0x000000e161dd7223 */ /* 0x000fe20000010002 */
[----:B------:R-:W-:Y:S01]  /*36a0*/  FFMA.FTZ R220, R190, R209, R9 ;  /* 0x000000d1bedc7223 */ /* 0x000fe20000010009 */
[----:B------:R-:W-:Y:S01]  /*36b0*/  FFMA.FTZ R4, R219, R11, R222 ;  /* 0x0000000bdb047223 */ /* 0x000fe200000100de */
[----:B------:R-:W-:Y:S01]  /*36c0*/  FADD.FTZ R224, -R224, R225 ;  /* 0x000000e1e0e07221 */ /* 0x000fe20000010100 */
[----:B------:R-:W-:Y:S01]  /*36d0*/  FFMA.FTZ R2, R96, R209, R221 ;  /* 0x000000d160027223 */ /* 0x000fe200000100dd */
[----:B------:R-:W-:Y:S01]  /*36e0*/  FADD.FTZ R209, -R40, R209 ;  /* 0x000000d128d17221 */ /* 0x000fe20000010100 */
[C---:B------:R-:W-:Y:S01]  /*36f0*/  FFMA.FTZ R6, R189.reuse, R4, R218 ;  /* 0x00000004bd067223 */ /* 0x040fe200000100da */
[----:B------:R-:W-:Y:S01]  /*3700*/  FFMA.FTZ R189, R189, R214, R10 ;  /* 0x000000d6bdbd7223 */ /* 0x000fe2000001000a */
[----:B------:R-:W-:Y:S01]  /*3710*/  FFMA.FTZ R219, R95, R220, R2 ;  /* 0x000000dc5fdb7223 */ /* 0x000fe20000010002 */
[----:B------:R-:W-:Y:S01]  /*3720*/  FADD.FTZ R9, -R9, R220 ;  /* 0x000000dc09097221 */ /* 0x000fe20000010100 */
[----:B------:R-:W-:Y:S01]  /*3730*/  FFMA.FTZ R215, R208, R6, R215 ;  /* 0x00000006d0d77223 */ /* 0x000fe200000100d7 */
[-C--:B------:R-:W-:Y:S01]  /*3740*/  FFMA.FTZ R208, R203, R210.reuse, R8 ;  /* 0x000000d2cbd07223 */ /* 0x080fe20000010008 */
[----:B------:R-:W-:Y:S01]  /*3750*/  FFMA.FTZ R2, R94, R210, R219 ;  /* 0x000000d25e027223 */ /* 0x000fe200000100db */
[----:B------:R-:W-:Y:S01]  /*3760*/  FMUL.FTZ R219, R120, R179 ;  /* 0x000000b378db7220 */ /* 0x000fe20000410000 */
[C---:B------:R-:W-:Y:S01]  /*3770*/  FFMA.FTZ R207, R202.reuse, R215, R207 ;  /* 0x000000d7cacf7223 */ /* 0x040fe200000100cf */
[----:B------:R-:W-:Y:S01]  /*3780*/  FADD.FTZ R210, -R39, R210 ;  /* 0x000000d227d27221 */ /* 0x000fe20000010100 */
[----:B------:R-:W-:Y:S01]  /*3790*/  FFMA.FTZ R221, R93, R208, R2 ;  /* 0x000000d05ddd7223 */ /* 0x000fe20000010002 */
[----:B------:R-:W-:Y:S01]  /*37a0*/  FFMA.FTZ R202, R202, R211, R219 ;  /* 0x000000d3caca7223 */ /* 0x000fe200000100db */
[----:B------:R-:W-:Y:S01]  /*37b0*/  FFMA.FTZ R205, R205, R207, R206 ;  /* 0x000000cfcdcd7223 */ /* 0x000fe200000100ce */
[----:B------:R-:W-:Y:S01]  /*37c0*/  FADD.FTZ R8, -R8, R208 ;  /* 0x000000d008087221 */ /* 0x000fe20000010100 */
[----:B------:R-:W-:Y:S01]  /*37d0*/  FFMA.FTZ R2, R92, R211, R221 ;  /* 0x000000d35c027223 */ /* 0x000fe200000100dd */
[----:B------:R-:W-:Y:S01]  /*37e0*/  FADD.FTZ R211, -R38, R211 ;  /* 0x000000d326d37221 */ /* 0x000fe20000010100 */
[----:B------:R-:W-:Y:S01]  /*37f0*/  FFMA.FTZ R204, R203, R205, R204 ;  /* 0x000000cdcbcc7223 */ /* 0x000fe200000100cc */
[----:B------:R-:W-:Y:S01]  /*3800*/  FMUL.FTZ R180, R205, R180 ;  /* 0x000000b4cdb47220 */ /* 0x000fe20000410000 */
[----:B------:R-:W-:Y:S01]  /*3810*/  FFMA.FTZ R203, R91, R202, R2 ;  /* 0x000000ca5bcb7223 */ /* 0x000fe20000010002 */
[----:B------:R-:W-:Y:S01]  /*3820*/  FMUL.FTZ R178, R178, R207 ;  /* 0x000000cfb2b27220 */ /* 0x000fe20000410000 */
[-C--:B------:R-:W-:Y:S01]  /*3830*/  FFMA.FTZ R201, R196, R204.reuse, R201 ;  /* 0x000000ccc4c97223 */ /* 0x080fe200000100c9 */
[----:B------:R-:W-:Y:S01]  /*3840*/  FMUL.FTZ R181, R181, R204 ;  /* 0x000000ccb5b57220 */ /* 0x000fe20000410000 */
[----:B------:R-:W-:Y:S01]  /*3850*/  FFMA.FTZ R2, R90, R214, R203 ;  /* 0x000000d65a027223 */ /* 0x000fe200000100cb */
[----:B------:R-:W-:Y:S01]  /*3860*/  FMUL.FTZ R203, R118, R175 ;  /* 0x000000af76cb7220 */ /* 0x000fe20000410000 */
[----:B------:R-:W-:Y:S01]  /*3870*/  FFMA.FTZ R195, R190, R201, R195 ;  /* 0x000000c9bec37223 */ /* 0x000fe200000100c3 */
[----:B------:R-:W-:Y:S01]  /*3880*/  FMUL.FTZ R190, R117, R172 ;  /* 0x000000ac75be7220 */ /* 0x000fe20000410000 */
[----:B------:R-:W-:Y:S01]  /*3890*/  FFMA.FTZ R221, R89, R189, R2 ;  /* 0x000000bd59dd7223 */ /* 0x000fe20000010002 */
[----:B------:R-:W-:Y:S01]  /*38a0*/  FFMA.FTZ R188, R188, R217, R203 ;  /* 0x000000d9bcbc7223 */ /* 0x000fe200000100cb */
[-C--:B------:R-:W-:Y:S01]  /*38b0*/  FFMA.FTZ R191, R191, R195.reuse, R198 ;  /* 0x000000c3bfbf7223 */ /* 0x080fe200000100c6 */
[----:B------:R-:W-:Y:S01]  /*38c0*/  FMUL.FTZ R182, R182, R195 ;  /* 0x000000c3b6b67220 */ /* 0x000fe20000410000 */
[----:B------:R-:W-:Y:S01]  /*38d0*/  FFMA.FTZ R2, R88, R217, R221 ;  /* 0x000000d958027223 */ /* 0x000fe200000100dd */
[----:B------:R-:W-:Y:S01]  /*38e0*/  FADD.FTZ R202, -R219, R202 ;  /* 0x000000cadbca7221 */ /* 0x000fe20000010100 */
[----:B------:R-:W-:Y:S01]  /*38f0*/  FFMA.FTZ R200, R193, R191, R200 ;  /* 0x000000bfc1c87223 */ /* 0x000fe200000100c8 */
[----:B------:R-:W-:Y:S01]  /*3900*/  FFMA.FTZ R193, R187, R216, R190 ;  /* 0x000000d8bbc17223 */ /* 0x000fe200000100be */
        /* <DEDUP_REMOVED lines=9> */
[----:B------:R-:W-:Y:S01]  /*39a0*/  FADD.FTZ R214, -R37, R214 ;  /* 0x000000d625d67221 */ /* 0x000fe20000010100 */
[----:B------:R-:W-:Y:S01]  /*39b0*/  FMUL.FTZ R2, R171, R194 ;  /* 0x000000c2ab027220 */ /* 0x000fe20000410000 */
[----:B------:R-:W-:Y:S01]  /*39c0*/  FMUL.FTZ R177, R177, R6 ;  /* 0x00000006b1b17220 */ /* 0x000fe20000410000 */
[----:B------:R-:W-:Y:S01]  /*39d0*/  FADD.FTZ R203, -R203, R188 ;  /* 0x000000bccbcb7221 */ /* 0x000fe20000010100 */
[----:B------:R-:W0:Y:S01]  /*39e0*/  SHFL.DOWN PT, R198, R187, 0x1, 0x1f ;  /* 0x08201f00bbc67f89 */ /* 0x000e2200000e0000 */
[----:B------:R-:W-:Y:S01]  /*39f0*/  FFMA.FTZ R171, R2, R213, RZ ;  /* 0x000000d502ab7223 */ /* 0x000fe200000100ff */
[----:B------:R-:W-:Y:S01]  /*3a00*/  FMUL.FTZ R175, R7, R175 ;  /* 0x000000af07af7220 */ /* 0x000fe20000410000 */
[----:B------:R-:W-:Y:S01]  /*3a10*/  FMUL.FTZ R173, R173, R5 ;  /* 0x00000005adad7220 */ /* 0x000fe20000410000 */
[----:B------:R-:W-:Y:S01]  /*3a20*/  FADD.FTZ R199, R193, -R190 ;  /* 0x800000bec1c77221 */ /* 0x000fe20000010000 */
[----:B------:R-:W-:Y:S01]  /*3a30*/  FFMA.FTZ R192, R186, R228, R171 ;  /* 0x000000e4bac07223 */ /* 0x000fe200000100ab */
[----:B------:R-:W-:Y:S01]  /*3a40*/  FMUL.FTZ R193, R172, R3 ;  /* 0x00000003acc17220 */ /* 0x000fe20000410000 */
[----:B------:R-:W-:Y:S01]  /*3a50*/  FADD.FTZ R54, R173, R54 ;  /* 0x00000036ad367221 */ /* 0x000fe20000010000 */
[----:B------:R-:W-:Y:S01]  /*3a60*/  @!P3 LEA R188, R45, R154, 0x3 ;  /* 0x0000009a2dbcb211 */ /* 0x000fe200078e18ff */
[----:B------:R-:W-:Y:S01]  /*3a70*/  FFMA.FTZ R171, R185, R212, R192 ;  /* 0x000000d4b9ab7223 */ /* 0x000fe200000100c0 */
[----:B------:R-:W-:Y:S01]  /*3a80*/  FMUL.FTZ R192, R201, R183 ;  /* 0x000000b7c9c07220 */ /* 0x000fe20000410000 */
[----:B------:R-:W-:Y:S01]  /*3a90*/  FMUL.FTZ R183, R174, R11 ;  /* 0x0000000baeb77220 */ /* 0x000fe20000410000 */
[----:B------:R-:W-:Y:S01]  /*3aa0*/  FMUL.FTZ R174, R170, R3 ;  /* 0x00000003aaae7220 */ /* 0x000fe20000410000 */
[----:B------:R-:W-:Y:S01]  /*3ab0*/  FFMA.FTZ R171, R184, R224, R171 ;  /* 0x000000e0b8ab7223 */ /* 0x000fe200000100ab */
[----:B------:R1:W-:Y:S01]  /*3ac0*/  @!P3 STS.64 [R188+0x1dd0], R24 ;  /* 0x001dd018bc00b388 */ /* 0x0003e20000000a00 */
[----:B------:R-:W-:Y:S01]  /*3ad0*/  FADD.FTZ R53, R193, R53 ;  /* 0x00000035c1357221 */ /* 0x000fe20000010000 */
[----:B------:R-:W-:Y:S01]  /*3ae0*/  FMUL.FTZ R174, R174, R199 ;  /* 0x000000c7aeae7220 */ /* 0x000fe20000410000 */
[----:B------:R-:W-:Y:S01]  /*3af0*/  FFMA.FTZ R171, R182, R209, R171 ;  /* 0x000000d1b6ab7223 */ /* 0x000fe200000100ab */
[----:B------:R-:W-:Y:S01]  /*3b00*/  FADD.FTZ R55, R175, R55 ;  /* 0x00000037af377221 */ /* 0x000fe20000010000 */
[----:B------:R-:W-:Y:S01]  /*3b10*/  FADD.FTZ R56, R183, R56 ;  /* 0x00000038b7387221 */ /* 0x000fe20000010000 */
[----:B------:R-:W-:Y:S01]  /*3b20*/  FADD.FTZ R58, R177, R58 ;  /* 0x0000003ab13a7221 */ /* 0x000fe20000010000 */
[----:B------:R-:W-:Y:S01]  /*3b30*/  FFMA.FTZ R196, R192, R9, R171 ;  /* 0x00000009c0c47223 */ /* 0x000fe200000100ab */
[----:B------:R-:W-:Y:S01]  /*3b40*/  FADD.FTZ R59, R179, R59 ;  /* 0x0000003bb33b7221 */ /* 0x000fe20000010000 */
[----:B------:R-:W-:Y:S01]  /*3b50*/  FADD.FTZ R60, R178, R60 ;  /* 0x0000003cb23c7221 */ /* 0x000fe20000010000 */
[----:B0-----:R-:W-:Y:S01]  /*3b60*/  @!P0 FADD.FTZ R187, R187, R198 ;  /* 0x000000c6bbbb8221 */ /* 0x001fe20000010000 */
[----:B------:R-:W-:Y:S01]  /*3b70*/  FFMA.FTZ R171, R181, R210, R196 ;  /* 0x000000d2b5ab7223 */ /* 0x000fe200000100c4 */
[----:B------:R-:W-:Y:S01]  /*3b80*/  FADD.FTZ R198, -R10, R189 ;  /* 0x000000bd0ac67221 */ /* 0x000fe20000010100 */
[----:B------:R-:W-:Y:S01]  /*3b90*/  FADD.FTZ R189, -R35, R216 ;  /* 0x000000d823bd7221 */ /* 0x000fe20000010100 */
[----:B-1----:R-:W-:Y:S01]  /*3ba0*/  FFMA.FTZ R25, R117, R3, R174 ;  /* 0x0000000375197223 */ /* 0x002fe200000100ae */
[----:B------:R-:W-:Y:S01]  /*3bb0*/  FFMA.FTZ R171, R180, R8, R171 ;  /* 0x00000008b4ab7223 */ /* 0x000fe200000100ab */
[----:B------:R-:W0:Y:S01]  /*3bc0*/  SHFL.DOWN PT, R206, R187, 0x2, 0x1f ;  /* 0x08401f00bbce7f89 */ /* 0x000e2200000e0000 */
[----:B------:R-:W-:Y:S01]  /*3bd0*/  FMUL.FTZ R3, R170, R11 ;  /* 0x0000000baa037220 */ /* 0x000fe20000410000 */
[----:B------:R-:W-:Y:S01]  /*3be0*/  FADD.FTZ R86, R25, R86 ;  /* 0x0000005619567221 */ /* 0x000fe20000010000 */
[----:B------:R-:W-:Y:S01]  /*3bf0*/  FFMA.FTZ R196, R178, R211, R171 ;  /* 0x000000d3b2c47223 */ /* 0x000fe200000100ab */
[----:B------:R-:W-:Y:S01]  /*3c00*/  FMUL.FTZ R171, R4, R176 ;  /* 0x000000b004ab7220 */ /* 0x000fe20000410000 */
[----:B------:R-:W-:Y:S01]  /*3c10*/  FADD.FTZ R176, -R36, R217 ;  /* 0x000000d924b07221 */ /* 0x000fe20000010100 */
[----:B------:R-:W-:Y:S01]  /*3c20*/  FADD.FTZ R61, R180, R61 ;  /* 0x0000003db43d7221 */ /* 0x000fe20000010000 */
[----:B------:R-:W-:Y:S01]  /*3c30*/  FFMA.FTZ R196, R179, R202, R196 ;  /* 0x000000cab3c47223 */ /* 0x000fe200000100c4 */
[----:B------:R-:W-:Y:S01]  /*3c40*/  FADD.FTZ R57, R171, R57 ;  /* 0x00000039ab397221 */ /* 0x000fe20000010000 */
[----:B------:R-:W-:Y:S01]  /*3c50*/  FADD.FTZ R62, R181, R62 ;  /* 0x0000003eb53e7221 */ /* 0x000fe20000010000 */
[----:B------:R-:W-:Y:S01]  /*3c60*/  FADD.FTZ R63, R192, R63 ;  /* 0x0000003fc03f7221 */ /* 0x000fe20000010000 */
[----:B------:R-:W-:Y:S01]  /*3c70*/  FFMA.FTZ R196, R177, R214, R196 ;  /* 0x000000d6b1c47223 */ /* 0x000fe200000100c4 */
[----:B------:R-:W-:Y:S01]  /*3c80*/  FADD.FTZ R64, R182, R64 ;  /* 0x00000040b6407221 */ /* 0x000fe20000010000 */
[----:B------:R-:W-:Y:S01]  /*3c90*/  FADD.FTZ R65, R184, R65 ;  /* 0x00000041b8417221 */ /* 0x000fe20000010000 */
[----:B------:R-:W-:Y:S01]  /*3ca0*/  FADD.FTZ R66, R185, R66 ;  /* 0x00000042b9427221 */ /* 0x000fe20000010000 */
[----:B------:R-:W-:Y:S01]  /*3cb0*/  FFMA.FTZ R196, R171, R198, R196 ;  /* 0x000000c6abc47223 */ /* 0x000fe200000100c4 */
[----:B------:R-:W-:Y:S01]  /*3cc0*/  FADD.FTZ R67, R186, R67 ;  /* 0x00000043ba437221 */ /* 0x000fe20000010000 */
[----:B------:R-:W-:-:S02]  /*3cd0*/  FADD.FTZ R69, R2, R69 ;  /* 0x0000004502457221 */ /* 0x000fc40000010000 */
[-C--:B------:R-:W-:Y:S01]  /*3ce0*/  FFMA.FTZ R196, R183, R176.reuse, R196 ;  /* 0x000000b0b7c47223 */ /* 0x080fe200000100c4 */
[----:B------:R-:W-:Y:S01]  /*3cf0*/  FMUL.FTZ R176, R3, R176 ;  /* 0x000000b003b07220 */ /* 0x000fe20000410000 */
[C---:B------:R-:W-:Y:S02]  /*3d00*/  FMUL.FTZ R3, R170.reuse, R4 ;  /* 0x00000004aa037220 */ /* 0x040fe40000410000 */
[----:B------:R-:W-:Y:S01]  /*3d10*/  FFMA.FTZ R196, R175, R203, R196 ;  /* 0x000000cbafc47223 */ /* 0x000fe200000100c4 */
[----:B0-----:R-:W-:Y:S01]  /*3d20*/  @!P1 FADD.FTZ R187, R187, R206 ;  /* 0x000000cebbbb9221 */ /* 0x001fe20000010000 */
[----:B------:R-:W-:Y:S01]  /*3d30*/  FMUL.FTZ R198, R3, R198 ;  /* 0x000000c603c67220 */ /* 0x000fe20000410000 */
[C---:B------:R-:W-:Y:S01]  /*3d40*/  FMUL.FTZ R3, R170.reuse, R6 ;  /* 0x00000006aa037220 */ /* 0x040fe20000410000 */
[----:B------:R-:W-:Y:S01]  /*3d50*/  FFMA.FTZ R196, R173, R189, R196 ;  /* 0x000000bdadc47223 */ /* 0x000fe200000100c4 */
[----:B------:R-:W-:Y:S01]  /*3d60*/  FFMA.FTZ R176, R119, R11, R176 ;  /* 0x0000000b77b07223 */ /* 0x000fe200000100b0 */
[----:B------:R-:W0:Y:S01]  /*3d70*/  SHFL.DOWN PT, R172, R187, 0x4, 0x1f ;  /* 0x08801f00bbac7f89 */ /* 0x000e2200000e0000 */
[----:B------:R-:W-:Y:S01]  /*3d80*/  FMUL.FTZ R214, R3, R214 ;  /* 0x000000d603d67220 */ /* 0x000fe20000410000 */
[----:B------:R-:W-:Y:S01]  /*3d90*/  FFMA.FTZ R10, R193, R199, R196 ;  /* 0x000000c7c10a7223 */ /* 0x000fe200000100c4 */
[----:B------:R-:W-:Y:S01]  /*3da0*/  FMUL.FTZ R3, R170, R215 ;  /* 0x000000d7aa037220 */ /* 0x000fe20000410000 */
[----:B------:R-:W-:Y:S01]  /*3db0*/  FADD.FTZ R81, R176, R81 ;  /* 0x00000051b0517221 */ /* 0x000fe20000010000 */
[----:B------:R-:W-:-:S02]  /*3dc0*/  FFMA.FTZ R214, R123, R6, R214 ;  /* 0x000000067bd67223 */ /* 0x000fc400000100d6 */
[----:B------:R-:W1:Y:S02]  /*3dd0*/  SHFL.DOWN PT, R217, R10, 0x1, 0x1f ;  /* 0x08201f000ad97f89 */ /* 0x000e6400000e0000 */
[----:B------:R-:W-:Y:S01]  /*3de0*/  FADD.FTZ R79, R214, R79 ;  /* 0x0000004fd64f7221 */ /* 0x000fe20000010000 */
[----:B0-----:R-:W-:-:S05]  /*3df0*/  @!P2 FADD.FTZ R187, R187, R172 ;  /* 0x000000acbbbba221 */ /* 0x001fca0000010000 */
[----:B------:R-:W0:Y:S01]  /*3e00*/  SHFL.DOWN PT, R172, R187, 0x8, 0x1f ;  /* 0x09001f00bbac7f89 */ /* 0x000e2200000e0000 */
[----:B-1----:R-:W-:Y:S01]  /*3e10*/  @!P0 FADD.FTZ R10, R10, R217 ;  /* 0x000000d90a0a8221 */ /* 0x002fe20000010000 */
[----:B------:R-:W-:-:S04]  /*3e20*/  ISETP.GT.AND P0, PT, R161, 0x17, PT ;  /* 0x00000017a100780c */ /* 0x000fc80003f04270 */
[----:B------:R-:W1:Y:S09]  /*3e30*/  SHFL.DOWN PT, R217, R10, 0x2, 0x1f ;  /* 0x08401f000ad97f89 */ /* 0x000e7200000e0000 */
[----:B0-----:R-:W-:-:S05]  /*3e40*/  @!P0 FADD.FTZ R187, R187, R172 ;  /* 0x000000acbbbb8221 */ /* 0x001fca0000010000 */
[----:B------:R-:W0:Y:S01]  /*3e50*/  SHFL.DOWN PT, R172, R187, 0x10, 0x1f ;  /* 0x0a001f00bbac7f89 */ /* 0x000e2200000e0000 */
[----:B-1----:R-:W-:Y:S01]  /*3e60*/  @!P1 FADD.FTZ R10, R10, R217 ;  /* 0x000000d90a0a9221 */ /* 0x002fe20000010000 */
[----:B------:R-:W-:-:S04]  /*3e70*/  ISETP.GT.AND P1, PT, R161, 0xf, PT ;  /* 0x0000000fa100780c */ /* 0x000fc80003f24270 */
[----:B------:R-:W1:Y:S09]  /*3e80*/  SHFL.DOWN PT, R217, R10, 0x4, 0x1f ;  /* 0x08801f000ad97f89 */ /* 0x000e7200000e0000 */
[----:B0-----:R-:W-:Y:S01]  /*3e90*/  @!P1 FADD.FTZ R187, R187, R172 ;  /* 0x000000acbbbb9221 */ /* 0x001fe20000010000 */
[----:B------:R-:W-:-:S04]  /*3ea0*/  FMUL.FTZ R172, R170, R5 ;  /* 0x00000005aaac7220 */ /* 0x000fc80000410000 */
[----:B------:R-:W-:Y:S01]  /*3eb0*/  FMUL.FTZ R189, R172, R189 ;  /* 0x000000bdacbd7220 */ /* 0x000fe20000410000 */
[----:B------:R-:W-:Y:S01]  /*3ec0*/  FMUL.FTZ R172, R170, R7 ;  /* 0x00000007aaac7220 */ /* 0x000fe20000410000 */
[----:B-1----:R-:W-:Y:S02]  /*3ed0*/  @!P2 FADD.FTZ R10, R10, R217 ;  /* 0x000000d90a0aa221 */ /* 0x002fe40000010000 */
[----:B------:R-:W-:Y:S01]  /*3ee0*/  FFMA.FTZ R189, R116, R5, R189 ;  /* 0x0000000574bd7223 */ /* 0x000fe200000100bd */
[----:B------:R-:W-:Y:S01]  /*3ef0*/  FMUL.FTZ R203, R172, R203 ;  /* 0x000000cbaccb7220 */ /* 0x000fe20000410000 */
[----:B------:R-:W-:Y:S01]  /*3f00*/  FMUL.FTZ R5, R3, R202 ;  /* 0x000000ca03057220 */ /* 0x000fe20000410000 */
[----:B------:R-:W0:Y:S01]  /*3f10*/  SHFL.DOWN PT, R173, R10, 0x8, 0x1f ;  /* 0x09001f000aad7f89 */ /* 0x000e2200000e0000 */
[----:B------:R-:W-:Y:S01]  /*3f20*/  FMUL.FTZ R3, R170, R205 ;  /* 0x000000cdaa037220 */ /* 0x000fe20000410000 */
[----:B------:R-:W-:Y:S01]  /*3f30*/  FFMA.FTZ R24, R118, R7, R203 ;  /* 0x0000000776187223 */ /* 0x000fe200000100cb */
[----:B------:R-:W-:Y:S01]  /*3f40*/  FFMA.FTZ R7, R121, R4, R198 ;  /* 0x0000000479077223 */ /* 0x000fe200000100c6 */
[C---:B------:R-:W-:Y:S01]  /*3f50*/  FMUL.FTZ R4, R170.reuse, R207 ;  /* 0x000000cfaa047220 */ /* 0x040fe20000410000 */
[----:B------:R-:W-:Y:S01]  /*3f60*/  FMUL.FTZ R8, R3, R8 ;  /* 0x0000000803087220 */ /* 0x000fe20000410000 */
[----:B------:R-:W-:Y:S01]  /*3f70*/  FMUL.FTZ R3, R170, R204 ;  /* 0x000000ccaa037220 */ /* 0x000fe20000410000 */
[----:B------:R-:W-:Y:S01]  /*3f80*/  FADD.FTZ R80, R7, R80 ;  /* 0x0000005007507221 */ /* 0x000fe20000010000 */
[----:B------:R-:W-:Y:S01]  /*3f90*/  FMUL.FTZ R4, R4, R211 ;  /* 0x000000d304047220 */ /* 0x000fe20000410000 */
[----:B------:R-:W-:Y:S01]  /*3fa0*/  FFMA.FTZ R5, R120, R215, R5 ;  /* 0x000000d778057223 */ /* 0x000fe20000010005 */
[----:B------:R-:W-:Y:S01]  /*3fb0*/  FMUL.FTZ R210, R3, R210 ;  /* 0x000000d203d27220 */ /* 0x000fe20000410000 */
[C---:B------:R-:W-:Y:S01]  /*3fc0*/  FMUL.FTZ R3, R170.reuse, R191 ;  /* 0x000000bfaa037220 */ /* 0x040fe20000410000 */
[----:B------:R-:W-:Y:S01]  /*3fd0*/  FFMA.FTZ R6, R125, R207, R4 ;  /* 0x000000cf7d067223 */ /* 0x000fe20000010004 */
[C---:B------:R-:W-:Y:S01]  /*3fe0*/  FMUL.FTZ R4, R170.reuse, R201 ;  /* 0x000000c9aa047220 */ /* 0x040fe20000410000 */
[----:B------:R-:W-:Y:S01]  /*3ff0*/  FADD.FTZ R78, R5, R78 ;  /* 0x0000004e054e7221 */ /* 0x000fe20000010000 */
[----:B------:R-:W-:Y:S01]  /*4000*/  FMUL.FTZ R224, R3, R224 ;  /* 0x000000e003e07220 */ /* 0x000fe20000410000 */
[----:B------:R-:W-:Y:S01]  /*4010*/  FMUL.FTZ R3, R170, R200 ;  /* 0x000000c8aa037220 */ /* 0x000fe20000410000 */
[----:B------:R-:W-:Y:S01]  /*4020*/  FMUL.FTZ R9, R4, R9 ;  /* 0x0000000904097220 */ /* 0x000fe20000410000 */
[----:B------:R-:W-:Y:S01]  /*4030*/  FMUL.FTZ R4, R170, R195 ;  /* 0x000000c3aa047220 */ /* 0x000fe20000410000 */
[----:B------:R-:W-:Y:S01]  /*4040*/  FADD.FTZ R77, R6, R77 ;  /* 0x0000004d064d7221 */ /* 0x000fe20000010000 */
[----:B------:R-:W-:Y:S01]  /*4050*/  FMUL.FTZ R212, R3, R212 ;  /* 0x000000d403d47220 */ /* 0x000fe20000410000 */
[C---:B------:R-:W-:Y:S01]  /*4060*/  FMUL.FTZ R3, R170.reuse, R197 ;  /* 0x000000c5aa037220 */ /* 0x040fe20000410000 */
[----:B------:R-:W-:Y:S01]  /*4070*/  FMUL.FTZ R170, R170, R194 ;  /* 0x000000c2aaaa7220 */ /* 0x000fe20000410000 */
[----:B------:R-:W-:Y:S01]  /*4080*/  FMUL.FTZ R6, R4, R209 ;  /* 0x000000d104067220 */ /* 0x000fe20000410000 */
[----:B0-----:R-:W-:Y:S01]  /*4090*/  @!P0 FADD.FTZ R10, R10, R173 ;  /* 0x000000ad0a0a8221 */ /* 0x001fe20000010000 */
[----:B------:R-:W-:Y:S01]  /*40a0*/  ISETP.NE.AND P0, PT, R161, RZ, PT ;  /* 0x000000ffa100720c */ /* 0x000fe20003f05270 */
[----:B------:R-:W-:-:S02]  /*40b0*/  IMAD.MOV.U32 R5, RZ, RZ, R187 ;  /* 0x000000ffff057224 */ /* 0x000fc400078e00bb */
[----:B------:R-:W-:Y:S01]  /*40c0*/  FMUL.FTZ R228, R3, R228 ;  /* 0x000000e403e47220 */ /* 0x000fe20000410000 */
[----:B------:R-:W-:Y:S01]  /*40d0*/  FMUL.FTZ R170, R170, R213 ;  /* 0x000000d5aaaa7220 */ /* 0x000fe20000410000 */
[----:B------:R-:W0:Y:S01]  /*40e0*/  SHFL.DOWN PT, R7, R10, 0x10, 0x1f ;  /* 0x0a001f000a077f89 */ /* 0x000e2200000e0000 */
        /* <DEDUP_REMOVED lines=18> */
[----:B0-----:R-:W-:-:S05]  /*4210*/  @!P1 FADD.FTZ R10, R10, R7 ;  /* 0x000000070a0a9221 */ /* 0x001fca0000010000 */
[----:B------:R-:W-:-:S05]  /*4220*/  MOV R4, R10 ;  /* 0x0000000a00047202 */ /* 0x000fca0000000f00 */
[----:B------:R0:W-:Y:S01]  /*4230*/  @!P0 STS.64 [R151+0x1098], R4 ;  /* 0x0010980497008388 */ /* 0x0001e20000000a00 */
[----:B------:R-:W-:Y:S06]  /*4240*/  BAR.SYNC.DEFER_BLOCKING 0x0 ;  /* 0x0000000000007b1d */ /* 0x000fec0000010000 */
[----:B------:R-:W-:Y:S05]  /*4250*/  @P3 BRA `(.L_x_3418) ;  /* 0x00000000003c3947 */ /* 0x000fea0003800000 */
[----:B------:R-:W1:Y:S01]  /*4260*/  S2UR UR5, SR_CgaCtaId ;  /* 0x00000000000579c3 */ /* 0x000e620000008800 */
[----:B------:R-:W-:Y:S01]  /*4270*/  UMOV UR4, 0x400 ;  /* 0x0000040000047882 */ /* 0x000fe20000000000 */
[----:B------:R-:W-:Y:S01]  /*4280*/  ISETP.NE.AND P0, PT, R152, UR22, PT ;  /* 0x0000001698007c0c */ /* 0x000fe2000bf05270 */
[----:B-1----:R-:W-:-:S06]  /*4290*/  ULEA UR4, UR5, UR4, 0x18 ;  /* 0x0000000405047291 */ /* 0x002fcc000f8ec03f */
[----:B------:R-:W-:-:S04]  /*42a0*/  MOV R154, UR4 ;  /* 0x00000004009a7c02 */ /* 0x000fc80008000f00 */
[----:B------:R-:W-:Y:S01]  /*42b0*/  LEA R8, R45, R154, 0x2 ;  /* 0x0000009a2d087211 */ /* 0x000fe200078e10ff */
[----:B------:R-:W0:Y:S04]  /*42c0*/  LDS.64 R2, [R154+0x10a0] ;  /* 0x0010a0009a027984 */ /* 0x000e280000000a00 */
[----:B------:R-:W1:Y:S04]  /*42d0*/  @P0 LDS R6, [R8+0x29d0] ;  /* 0x0029d00008060984 */ /* 0x000e680000000800 */
[----:B------:R-:W2:Y:S01]  /*42e0*/  @P0 LDS R7, [R8+0x25d0] ;  /* 0x0025d00008070984 */ /* 0x000ea20000000800 */
[----:B0-----:R-:W-:Y:S01]  /*42f0*/  FADD.FTZ R5, R5, R3 ;  /* 0x0000000305057221 */ /* 0x001fe20000010000 */
[----:B------:R-:W-:-:S03]  /*4300*/  FADD.FTZ R4, R4, R2 ;  /* 0x0000000204047221 */ /* 0x000fc60000010000 */
[----:B-1----:R-:W-:Y:S01]  /*4310*/  @P0 FADD.FTZ R5, R5, R6 ;  /* 0x0000000605050221 */ /* 0x002fe20000010000 */
[----:B--2---:R-:W-:-:S04]  /*4320*/  @P0 FADD.FTZ R4, R4, R7 ;  /* 0x0000000704040221 */ /* 0x004fc80000010000 */
[----:B------:R1:W-:Y:S04]  /*4330*/  STS [R8+0x29d0], R5 ;  /* 0x0029d00508007388 */ /* 0x0003e80000000800 */
[----:B------:R1:W-:Y:S02]  /*4340*/  STS [R8+0x25d0], R4 ;  /* 0x0025d00408007388 */ /* 0x0003e40000000800 */
.L_x_3418:
[----:B------:R-:W-:Y:S05]  /*4350*/  BSYNC B0 ;  /* 0x0000000000007941 */ /* 0x000fea0003800000 */
.L_x_3417:
[----:B------:R-:W-:-:S04]  /*4360*/  IADD3 R45, R45, 0x1, RZ ;  /* 0x000000012d2d7810 */ /* 0x000fc80007ffe0ff */
[----:B------:R-:W-:-:S13]  /*4370*/  ISETP.GE.AND P0, PT, R45, UR23, PT ;  /* 0x000000172d007c0c */ /* 0x000fda000bf06270 */
[----:B------:R-:W-:Y:S05]  /*4380*/  @!P0 BRA `(.L_x_3419) ;  /* 0xffffffdc006c8947 */ /* 0x000fea000383ffff */
.L_x_3407:
[----:B------:R-:W2:Y:S08]  /*4390*/  S2UR UR5, SR_CgaCtaId ;  /* 0x00000000000579c3 */ /* 0x000eb00000008800 */
[----:B------:R-:W-:Y:S01]  /*43a0*/  BAR.SYNC.DEFER_BLOCKING 0x0 ;  /* 0x0000000000007b1d */ /* 0x000fe20000010000 */
[----:B------:R-:W-:Y:S02]  /*43b0*/  ISETP.NE.AND P0, PT, R163, RZ, PT ;  /* 0x000000ffa300720c */ /* 0x000fe40003f05270 */
[----:B------:R-:W-:-:S02]  /*43c0*/  SHF.R.S32.HI R38, RZ, 0x1f, R150 ;  /* 0x0000001fff267819 */ /* 0x000fc40000011496 */
[----:B------:R-:W-:Y:S01]  /*43d0*/  IADD3 R2, P2, R150, R149, RZ ;  /* 0x0000009596027210 */ /* 0x000fe20007f5e0ff */
[----:B------:R-:W-:Y:S01]  /*43e0*/  UMOV UR4, 0x400 ;  /* 0x0000040000047882 */ /* 0x000fe20000000000 */
[----:B------:R-:W-:Y:S01]  /*43f0*/  ULDC UR6, c[0x0][0x218] ;  /* 0x0000860000067ab9 */ /* 0x000fe20000000800 */
[----:B-1----:R-:W1:Y:S01]  /*4400*/  LDC.64 R8, c[0x0][0x388] ;  /* 0x0000e200ff087b82 */ /* 0x002e620000000a00 */
[----:B------:R-:W-:Y:S01]  /*4410*/  BSSY B0, `(.L_x_3420) ;  /* 0x000003b000007945 */ /* 0x000fe20003800000 */
[----:B------:R-:W-:Y:S01]  /*4420*/  LEA.HI.X.SX32 R3, R149, R38, 0x1, P2 ;  /* 0x0000002695037211 */ /* 0x000fe200010f0eff */
[----:B--2---:R-:W-:Y:S01]  /*4430*/  ULEA UR4, UR5, UR4, 0x18 ;  /* 0x0000000405047291 */ /* 0x004fe2000f8ec03f */
[----:B------:R2:W-:Y:S04]  /*4440*/  STS [R124+0x1c], R61 ;  /* 0x00001c3d7c007388 */ /* 0x0005e80000000800 */
[----:B------:R-:W-:Y:S01]  /*4450*/  STS [R124], R69 ;  /* 0x000000457c007388 */ /* 0x000fe20000000800 */
[----:B------:R-:W-:-:S03]  /*4460*/  MOV R154, UR4 ;  /* 0x00000004009a7c02 */ /* 0x000fc60008000f00 */
[----:B------:R-:W-:Y:S01]  /*4470*/  STS [R124+0x4], R67 ;  /* 0x000004437c007388 */ /* 0x000fe20000000800 */
[C---:B-1----:R-:W-:Y:S01]  /*4480*/  IMAD R0, R8.reuse, UR17, RZ ;  /* 0x0000001108007c24 */ /* 0x042fe2000f8e02ff */
[----:B--2---:R-:W-:Y:S01]  /*4490*/  IADD3 R61, -R149, UR6, RZ ;  /* 0x00000006953d7c10 */ /* 0x004fe2000fffe1ff */
[----:B0-----:R-:W-:Y:S01]  /*44a0*/  IMAD.WIDE.U32 R4, R8, UR16, RZ ;  /* 0x0000001008047c25 */ /* 0x001fe2000f8e00ff */
[----:B------:R-:W-:Y:S03]  /*44b0*/  STS [R124+0x8], R66 ;  /* 0x000008427c007388 */ /* 0x000fe60000000800 */
[----:B------:R-:W-:Y:S01]  /*44c0*/  IMAD R9, R9, UR16, R0 ;  /* 0x0000001009097c24 */ /* 0x000fe2000f8e0200 */
[----:B------:R-:W-:Y:S04]  /*44d0*/  STS [R124+0xc], R65 ;  /* 0x00000c417c007388 */ /* 0x000fe80000000800 */
[----:B------:R-:W-:Y:S01]  /*44e0*/  STS [R124+0x10], R64 ;  /* 0x000010407c007388 */ /* 0x000fe20000000800 */
[----:B------:R-:W-:-:S03]  /*44f0*/  IADD3 R51, R5, R9, RZ ;  /* 0x0000000905337210 */ /* 0x000fc60007ffe0ff */
        /* <DEDUP_REMOVED lines=8> */
[----:B0-----:R-:W-:-:S03]  /*4580*/  IMAD R57, R153, -0x400, R164 ;  /* 0xfffffc0099397824 */ /* 0x001fc600078e02a4 */
        /* <DEDUP_REMOVED lines=21> */
[----:B------:R-:W0:Y:S02]  /*46e0*/  LDS R49, [R154+0x1080] ;  /* 0x001080009a317984 */ /* 0x000e240000000800 */
[----:B0-----:R-:W-:-:S13]  /*46f0*/  ISETP.GE.AND P1, PT, R150, R49, PT ;  /* 0x000000319600720c */ /* 0x001fda0003f26270 */
[----:B------:R-:W-:Y:S05]  /*4700*/  @P1 BRA `(.L_x_3421) ;  /* 0x00000000002c1947 */ /* 0x000fea0003800000 */
[----:B------:R-:W-:Y:S01]  /*4710*/  IMAD.WIDE.U32 R6, R8, UR16, R2 ;  /* 0x0000001008067c25 */ /* 0x000fe2000f8e0002 */
[----:B------:R-:W-:-:S03]  /*4720*/  ULDC.64 UR4, c[0x0][0x390] ;  /* 0x0000e40000047ab9 */ /* 0x000fc60000000a00 */
[----:B------:R-:W-:Y:S01]  /*4730*/  IMAD R0, R168, UR4, RZ ;  /* 0x00000004a8007c24 */ /* 0x000fe2000f8e02ff */
[----:B------:R-:W-:-:S03]  /*4740*/  IADD3 R7, R9, R7, RZ ;  /* 0x0000000709077210 */ /* 0x000fc60007ffe0ff */
[C---:B------:R-:W-:Y:S02]  /*4750*/  IMAD R9, R169.reuse, UR5, R0 ;  /* 0x00000005a9097c24 */ /* 0x040fe4000f8e0200 */
[----:B------:R-:W-:Y:S01]  /*4760*/  IMAD.WIDE.U32 R6, R169, UR4, R6 ;  /* 0x00000004a9067c25 */ /* 0x000fe2000f8e0006 */
[----:B------:R-:W-:-:S04]  /*4770*/  ULDC.64 UR4, c[0x0][0x3e0] ;  /* 0x0000f80000047ab9 */ /* 0x000fc80000000a00 */
[----:B------:R-:W-:Y:S02]  /*4780*/  IADD3 R7, R7, R9, RZ ;  /* 0x0000000907077210 */ /* 0x000fe40007ffe0ff */
[----:B------:R-:W-:-:S04]  /*4790*/  LEA R8, P1, R6, UR4, 0x2 ;  /* 0x0000000406087c11 */ /* 0x000fc8000f8210ff */
[----:B------:R-:W-:-:S05]  /*47a0*/  LEA.HI.X R9, R6, UR5, R7, 0x2, P1 ;  /* 0x0000000506097c11 */ /* 0x000fca00088f1407 */
[----:B------:R0:W-:Y:S04]  /*47b0*/  STG.E desc[UR14][R8.64], R11 ;  /* 0x0000000b08007986 */ /* 0x0001e8000c10190e */
.L_x_3421:
[----:B------:R-:W-:Y:S05]  /*47c0*/  BSYNC B0 ;  /* 0x0000000000007941 */ /* 0x000fea0003800000 */
.L_x_3420:
[----:B------:R-:W-:Y:S01]  /*47d0*/  MOV R5, R51 ;  /* 0x0000003300057202 */ /* 0x000fe20000000f00 */
[----:B------:R-:W-:Y:S01]  /*47e0*/  ULDC.64 UR4, c[0x0][0x390] ;  /* 0x0000e40000047ab9 */ /* 0x000fe20000000a00 */
[----:B------:R-:W-:Y:S01]  /*47f0*/  SHF.R.S32.HI R59, RZ, 0x1f, R57 ;  /* 0x0000001fff3b7819 */ /* 0x000fe20000011439 */
[----:B------:R-:W-:Y:S01]  /*4800*/  IMAD R0, R168, UR4, RZ ;  /* 0x00000004a8007c24 */ /* 0x000fe2000f8e02ff */
[C---:B------:R-:W-:Y:S01]  /*4810*/  LOP3.LUT R40, R150.reuse, 0x20, RZ, 0xfc, !PT ;  /* 0x0000002096287812 */ /* 0x040fe200078efcff */
[----:B------:R-:W-:Y:S01]  /*4820*/  IMAD.WIDE.U32 R4, R169, UR4, R4 ;  /* 0x00000004a9047c25 */ /* 0x000fe2000f8e0004 */
[----:B------:R-:W-:-:S03]  /*4830*/  LOP3.LUT R42, R150, 0x40, RZ, 0xfc, !PT ;  /* 0x00000040962a7812 */ /* 0x000fc600078efcff */
[----:B------:R-:W-:Y:S01]  /*4840*/  FADD.FTZ R165, R68, R165 ;  /* 0x000000a544a57221 */ /* 0x000fe20000010000 */
[C---:B------:R-:W-:Y:S01]  /*4850*/  LOP3.LUT R44, R150.reuse, 0x60, RZ, 0xfc, !PT ;  /* 0x00000060962c7812 */ /* 0x040fe200078efcff */
[----:B------:R-:W-:Y:S01]  /*4860*/  IMAD R6, R169, UR5, R0 ;  /* 0x00000005a9067c24 */ /* 0x000fe2000f8e0200 */
[----:B------:R-:W-:Y:S01]  /*4870*/  ULDC.64 UR4, c[0x0][0x3e0] ;  /* 0x0000f80000047ab9 */ /* 0x000fe20000000a00 */
[----:B------:R-:W-:Y:S01]  /*4880*/  IADD3 R0, P2, R57, R4, RZ ;  /* 0x0000000439007210 */ /* 0x000fe20007f5e0ff */
[----:B------:R-:W-:Y:S01]  /*4890*/  BSSY B0, `(.L_x_3422) ;  /* 0x00000a8000007945 */ /* 0x000fe20003800000 */
[C---:B------:R-:W-:Y:S02]  /*48a0*/  LEA R7, P1, R150.reuse, UR4, 0x2 ;  /* 0x0000000496077c11 */ /* 0x040fe4000f8210ff */
[----:B------:R-:W-:Y:S02]  /*48b0*/  IADD3.X R5, R59, R6, R5, P2, !PT ;  /* 0x000000063b057210 */ /* 0x000fe400017fe405 */
[----:B------:R-:W-:-:S02]  /*48c0*/  LEA.HI.X R6, R150, UR5, R38, 0x2, P1 ;  /* 0x0000000596067c11 */ /* 0x000fc400088f1426 */
[-C--:B------:R-:W-:Y:S02]  /*48d0*/  ISETP.GE.AND P1, PT, R40, R49.reuse, PT ;  /* 0x000000312800720c */ /* 0x080fe40003f26270 */
[-C--:B------:R-:W-:Y:S02]  /*48e0*/  ISETP.GE.AND P2, PT, R42, R49.reuse, PT ;  /* 0x000000312a00720c */ /* 0x080fe40003f46270 */
[----:B------:R-:W-:Y:S02]  /*48f0*/  ISETP.GE.AND P3, PT, R44, R49, PT ;  /* 0x000000312c00720c */ /* 0x000fe40003f66270 */
[----:B------:R-:W-:Y:S02]  /*4900*/  LEA R4, P4, R0, R7, 0x2 ;  /* 0x0000000700047211 */ /* 0x000fe400078810ff */
[----:B------:R-:W-:Y:S02]  /*4910*/  LOP3.LUT R46, R150, 0x80, RZ, 0xfc, !PT ;  /* 0x00000080962e7812 */ /* 0x000fe400078efcff */
[----:B------:R-:W-:-:S02]  /*4920*/  LEA.HI.X R5, R0, R6, R5, 0x2, P4 ;  /* 0x0000000600057211 */ /* 0x000fc400020f1405 */
[C---:B------:R-:W-:Y:S02]  /*4930*/  LOP3.LUT R48, R150.reuse, 0xa0, RZ, 0xfc, !PT ;  /* 0x000000a096307812 */ /* 0x040fe400078efcff */
[C---:B------:R-:W-:Y:S01]  /*4940*/  LOP3.LUT R50, R150.reuse, 0xc0, RZ, 0xfc, !PT ;  /* 0x000000c096327812 */ /* 0x040fe200078efcff */
[----:B------:R-:W-:Y:S01]  /*4950*/  @!P1 STG.E desc[UR14][R4.64+-0xf80], R19 ;  /* 0xfff0801304009986 */ /* 0x000fe2000c10190e */
[C---:B------:R-:W-:Y:S02]  /*4960*/  LOP3.LUT R52, R150.reuse, 0xe0, RZ, 0xfc, !PT ;  /* 0x000000e096347812 */ /* 0x040fe400078efcff */
[C---:B------:R-:W-:Y:S01]  /*4970*/  LOP3.LUT R54, R150.reuse, 0x100, RZ, 0xfc, !PT ;  /* 0x0000010096367812 */ /* 0x040fe200078efcff */
[----:B------:R1:W-:Y:S01]  /*4980*/  @!P2 STG.E desc[UR14][R4.64+-0xf00], R21 ;  /* 0xfff100150400a986 */ /* 0x0003e2000c10190e */
[----:B------:R-:W-:Y:S02]  /*4990*/  LOP3.LUT R56, R150, 0x120, RZ, 0xfc, !PT ;  /* 0x0000012096387812 */ /* 0x000fe400078efcff */
[-C--:B------:R-:W-:Y:S01]  /*49a0*/  ISETP.GE.AND P1, PT, R46, R49.reuse, PT ;  /* 0x000000312e00720c */ /* 0x080fe20003f26270 */
[----:B------:R-:W-:Y:S01]  /*49b0*/  @!P3 STG.E desc[UR14][R4.64+-0xe80], R23 ;  /* 0xfff180170400b986 */ /* 0x000fe2000c10190e */
[----:B------:R-:W-:-:S02]  /*49c0*/  ISETP.GE.AND P2, PT, R48, R49, PT ;  /* 0x000000313000720c */ /* 0x000fc40003f46270 */
[-C--:B------:R-:W-:Y:S02]  /*49d0*/  ISETP.GE.AND P3, PT, R50, R49.reuse, PT ;  /* 0x000000313200720c */ /* 0x080fe40003f66270 */
[-C--:B------:R-:W-:Y:S02]  /*49e0*/  ISETP.GE.AND P4, PT, R52, R49.reuse, PT ;  /* 0x000000313400720c */ /* 0x080fe40003f86270 */
[-C--:B------:R-:W-:Y:S02]  /*49f0*/  ISETP.GE.AND P5, PT, R54, R49.reuse, PT ;  /* 0x000000313600720c */ /* 0x080fe40003fa6270 */
[----:B------:R-:W-:Y:S02]  /*4a00*/  ISETP.GE.AND P6, PT, R56, R49, PT ;  /* 0x000000313800720c */ /* 0x000fe40003fc6270 */
[C---:B------:R-:W-:Y:S01]  /*4a10*/  LOP3.LUT R58, R150.reuse, 0x140, RZ, 0xfc, !PT ;  /* 0x00000140963a7812 */ /* 0x040fe200078efcff */
[----:B------:R-:W-:Y:S01]  /*4a20*/  @!P1 STG.E desc[UR14][R4.64+-0xe00], R25 ;  /* 0xfff2001904009986 */ /* 0x000fe2000c10190e */
[----:B------:R-:W-:-:S02]  /*4a30*/  LOP3.LUT R60, R150, 0x160, RZ, 0xfc, !PT ;  /* 0x00000160963c7812 */ /* 0x000fc400078efcff */
[C---:B------:R-:W-:Y:S01]  /*4a40*/  LOP3.LUT R62, R150.reuse, 0x180, RZ, 0xfc, !PT ;  /* 0x00000180963e7812 */ /* 0x040fe200078efcff */
[----:B------:R-:W-:Y:S01]  /*4a50*/  @!P2 STG.E desc[UR14][R4.64+-0xd80], R27 ;  /* 0xfff2801b0400a986 */ /* 0x000fe2000c10190e */
[C---:B------:R-:W-:Y:S02]  /*4a60*/  LOP3.LUT R64, R150.reuse, 0x1a0, RZ, 0xfc, !PT ;  /* 0x000001a096407812 */ /* 0x040fe400078efcff */
[C---:B------:R-:W-:Y:S01]  /*4a70*/  LOP3.LUT R66, R150.reuse, 0x1c0, RZ, 0xfc, !PT ;  /* 0x000001c096427812 */ /* 0x040fe200078efcff */
[----:B------:R-:W-:Y:S01]  /*4a80*/  @!P3 STG.E desc[UR14][R4.64+-0xd00], R29 ;  /* 0xfff3001d0400b986 */ /* 0x000fe2000c10190e */
[----:B------:R-:W-:Y:S02]  /*4a90*/  LOP3.LUT R82, R150, 0x1e0, RZ, 0xfc, !PT ;  /* 0x000001e096527812 */ /* 0x000fe400078efcff */
[-C--:B------:R-:W-:Y:S01]  /*4aa0*/  ISETP.GE.AND P1, PT, R58, R49.reuse, PT ;  /* 0x000000313a00720c */ /* 0x080fe20003f26270 */
[----:B------:R-:W-:Y:S01]  /*4ab0*/  @!P4 STG.E desc[UR14][R4.64+-0xc80], R31 ;  /* 0xfff3801f0400c986 */ /* 0x000fe2000c10190e */
[----:B------:R-:W-:-:S02]  /*4ac0*/  ISETP.GE.AND P2, PT, R60, R49, PT ;  /* 0x000000313c00720c */ /* 0x000fc40003f46270 */
[-C--:B------:R-:W-:Y:S01]  /*4ad0*/  ISETP.GE.AND P3, PT, R62, R49.reuse, PT ;  /* 0x000000313e00720c */ /* 0x080fe20003f66270 */
[----:B------:R-:W-:Y:S01]  /*4ae0*/  @!P5 STG.E desc[UR14][R4.64+-0xc00], R33 ;  /* 0xfff400210400d986 */ /* 0x000fe2000c10190e */
[-C--:B------:R-:W-:Y:S02]  /*4af0*/  ISETP.GE.AND P4, PT, R64, R49.reuse, PT ;  /* 0x000000314000720c */ /* 0x080fe40003f86270 */
[-C--:B------:R-:W-:Y:S01]  /*4b00*/  ISETP.GE.AND P5, PT, R66, R49.reuse, PT ;  /* 0x000000314200720c */ /* 0x080fe20003fa6270 */
[----:B------:R-:W-:Y:S01]  /*4b10*/  @!P6 STG.E desc[UR14][R4.64+-0xb80], R35 ;  /* 0xfff480230400e986 */ /* 0x000fe2000c10190e */
[----:B------:R-:W-:Y:S02]  /*4b20*/  ISETP.GE.AND P6, PT, R82, R49, PT ;  /* 0x000000315200720c */ /* 0x000fe40003fc6270 */
[----:B------:R-:W-:Y:S01]  /*4b30*/  SHF.L.U32 R0, R163, 0x4, RZ ;  /* 0x00000004a3007819 */ /* 0x000fe200000006ff */
[----:B------:R-:W-:Y:S03]  /*4b40*/  @!P1 STG.E desc[UR14][R4.64+-0xb00], R37 ;  /* 0xfff5002504009986 */ /* 0x000fe6000c10190e */
[----:B------:R-:W-:Y:S01]  /*4b50*/  LOP3.LUT R0, R0, 0xfffffe00, RZ, 0xc0, !PT ;  /* 0xfffffe0000007812 */ /* 0x000fe200078ec0ff */
[----:B------:R-:W-:Y:S03]  /*4b60*/  @!P2 STG.E desc[UR14][R4.64+-0xa80], R39 ;  /* 0xfff580270400a986 */ /* 0x000fe6000c10190e */
[----:B------:R-:W-:Y:S01]  /*4b70*/  LEA R55, R161, R0, 0x4 ;  /* 0x00000000a1377211 */ /* 0x000fe200078e20ff */
[----:B------:R-:W-:Y:S03]  /*4b80*/  @!P3 STG.E desc[UR14][R4.64+-0xa00], R41 ;  /* 0xfff600290400b986 */ /* 0x000fe6000c10190e */
[C---:B------:R-:W-:Y:S01]  /*4b90*/  IADD3 R0, R55.reuse, 0x1, RZ ;  /* 0x0000000137007810 */ /* 0x040fe20007ffe0ff */
[----:B------:R-:W-:Y:S01]  /*4ba0*/  @!P4 STG.E desc[UR14][R4.64+-0x980], R43 ;  /* 0xfff6802b0400c986 */ /* 0x000fe2000c10190e */
[C---:B0-----:R-:W-:Y:S01]  /*4bb0*/  IADD3 R9, R55.reuse, 0x4, RZ ;  /* 0x0000000437097810 */ /* 0x041fe20007ffe0ff */
[C---:B------:R-:W-:Y:S01]  /*4bc0*/  VIADD R8, R55.reuse, 0x3 ;  /* 0x0000000337087836 */ /* 0x040fe20000000000 */
[-C--:B------:R-:W-:Y:S01]  /*4bd0*/  LEA.HI.SX32 R7, R0, R55.reuse, 0x1b ;  /* 0x0000003700077211 */ /* 0x080fe200078fdaff */
[----:B------:R-:W-:Y:S01]  /*4be0*/  @!P5 STG.E desc[UR14][R4.64+-0x900], R45 ;  /* 0xfff7002d0400d986 */ /* 0x000fe2000c10190e */
[----:B------:R-:W-:Y:S01]  /*4bf0*/  IADD3 R6, R55, 0x2, RZ ;  /* 0x0000000237067810 */ /* 0x000fe20007ffe0ff */
[----:B------:R-:W-:Y:S01]  /*4c00*/  FADD.FTZ R0, R165, R70 ;  /* 0x00000046a5007221 */ /* 0x000fe20000010000 */
[-C--:B-1----:R-:W-:Y:S01]  /*4c10*/  LEA.HI.SX32 R21, R9, R55.reuse, 0x1b ;  /* 0x0000003709157211 */ /* 0x082fe200078fdaff */
[----:B------:R0:W-:Y:S01]  /*4c20*/  @!P6 STG.E desc[UR14][R4.64+-0x880], R47 ;  /* 0xfff7802f0400e986 */ /* 0x0001e2000c10190e */
[----:B------:R-:W-:Y:S01]  /*4c30*/  LEA R9, R7, R154, 0x2 ;  /* 0x0000009a07097211 */ /* 0x000fe200078e10ff */
[----:B------:R-:W-:Y:S01]  /*4c40*/  FADD.FTZ R7, R0, R71 ;  /* 0x0000004700077221 */ /* 0x000fe20000010000 */
[----:B------:R-:W-:Y:S01]  /*4c50*/  IADD3 R10, R55, 0x5, RZ ;  /* 0x00000005370a7810 */ /* 0x000fe20007ffe0ff */
[----:B------:R-:W-:Y:S01]  /*4c60*/  BAR.SYNC.DEFER_BLOCKING 0x0 ;  /* 0x0000000000007b1d */ /* 0x000fe20000010000 */
[----:B------:R-:W-:Y:S01]  /*4c70*/  LEA.HI.SX32 R11, R6, R55, 0x1b ;  /* 0x00000037060b7211 */ /* 0x000fe200078fdaff */
[----:B------:R-:W-:Y:S01]  /*4c80*/  FADD.FTZ R0, R7, R72 ;  /* 0x0000004807007221 */ /* 0x000fe20000010000 */
[----:B------:R-:W-:-:S02]  /*4c90*/  IADD3 R18, R55, 0x6, RZ ;  /* 0x0000000637127810 */ /* 0x000fc40007ffe0ff */
[----:B------:R-:W-:Y:S01]  /*4ca0*/  IADD3 R20, R55, 0x7, RZ ;  /* 0x0000000737147810 */ /* 0x000fe20007ffe0ff */
[----:B------:R-:W-:Y:S01]  /*4cb0*/  IMAD R6, R11, 0x4, R154 ;  /* 0x000000040b067824 */ /* 0x000fe200078e029a */
[-C--:B------:R-:W-:Y:S01]  /*4cc0*/  LEA.HI.SX32 R19, R8, R55.reuse, 0x1b ;  /* 0x0000003708137211 */ /* 0x080fe200078fdaff */
[----:B0-----:R-:W-:Y:S01]  /*4cd0*/  FADD.FTZ R5, R0, R73 ;  /* 0x0000004900057221 */ /* 0x001fe20000010000 */
[C---:B------:R-:W-:Y:S02]  /*4ce0*/  IADD3 R22, R55.reuse, 0x8, RZ ;  /* 0x0000000837167810 */ /* 0x040fe40007ffe0ff */
[C---:B------:R-:W-:Y:S02]  /*4cf0*/  IADD3 R24, R55.reuse, 0x9, RZ ;  /* 0x0000000937187810 */ /* 0x040fe40007ffe0ff */
[----:B------:R-:W-:Y:S02]  /*4d00*/  LEA.HI.SX32 R23, R10, R55, 0x1b ;  /* 0x000000370a177211 */ /* 0x000fe400078fdaff */
[----:B------:R-:W-:-:S02]  /*4d10*/  IADD3 R26, R55, 0xa, RZ ;  /* 0x0000000a371a7810 */ /* 0x000fc40007ffe0ff */
[-C--:B------:R-:W-:Y:S02]  /*4d20*/  LEA.HI.SX32 R25, R18, R55.reuse, 0x1b ;  /* 0x0000003712197211 */ /* 0x080fe400078fdaff */
[----:B------:R-:W-:Y:S02]  /*4d30*/  IADD3 R28, R55, 0xb, RZ ;  /* 0x0000000b371c7810 */ /* 0x000fe40007ffe0ff */
[-C--:B------:R-:W-:Y:S02]  /*4d40*/  LEA.HI.SX32 R27, R20, R55.reuse, 0x1b ;  /* 0x00000037141b7211 */ /* 0x080fe400078fdaff */
[-C--:B------:R-:W-:Y:S01]  /*4d50*/  LEA R19, R19, R154.reuse, 0x2 ;  /* 0x0000009a13137211 */ /* 0x080fe200078e10ff */
[----:B------:R-:W-:Y:S01]  /*4d60*/  STS [R124], R68 ;  /* 0x000000447c007388 */ /* 0x000fe20000000800 */
[----:B------:R-:W-:Y:S02]  /*4d70*/  IADD3 R30, R55, 0xc, RZ ;  /* 0x0000000c371e7810 */ /* 0x000fe40007ffe0ff */
[----:B------:R-:W-:Y:S01]  /*4d80*/  LEA.HI.SX32 R29, R22, R55, 0x1b ;  /* 0x00000037161d7211 */ /* 0x000fe200078fdaff */
[----:B------:R-:W-:Y:S01]  /*4d90*/  STS [R9+0x4], R70 ;  /* 0x0000044609007388 */ /* 0x000fe20000000800 */
[----:B------:R-:W-:-:S02]  /*4da0*/  LEA R8, R21, R154, 0x2 ;  /* 0x0000009a15087211 */ /* 0x000fc400078e10ff */
[----:B------:R-:W-:Y:S01]  /*4db0*/  IADD3 R32, R55, 0xd, RZ ;  /* 0x0000000d37207810 */ /* 0x000fe20007ffe0ff */
[----:B------:R-:W-:Y:S01]  /*4dc0*/  STS [R6+0x8], R71 ;  /* 0x0000084706007388 */ /* 0x000fe20000000800 */
[-C--:B------:R-:W-:Y:S02]  /*4dd0*/  LEA.HI.SX32 R31, R24, R55.reuse, 0x1b ;  /* 0x00000037181f7211 */ /* 0x080fe400078fdaff */
[-C--:B------:R-:W-:Y:S01]  /*4de0*/  LEA R23, R23, R154.reuse, 0x2 ;  /* 0x0000009a17177211 */ /* 0x080fe200078e10ff */
[----:B------:R-:W-:Y:S01]  /*4df0*/  STS [R19+0xc], R72 ;  /* 0x00000c4813007388 */ /* 0x000fe20000000800 */
[----:B------:R-:W-:Y:S02]  /*4e00*/  IADD3 R34, R55, 0xe, RZ ;  /* 0x0000000e37227810 */ /* 0x000fe40007ffe0ff */
[----:B------:R-:W-:Y:S01]  /*4e10*/  LEA.HI.SX32 R33, R26, R55, 0x1b ;  /* 0x000000371a217211 */ /* 0x000fe200078fdaff */
[----:B------:R-:W-:Y:S01]  /*4e20*/  STS [R8+0x10], R73 ;  /* 0x0000104908007388 */ /* 0x000fe20000000800 */
[----:B------:R-:W-:-:S02]  /*4e30*/  LEA R0, R25, R154, 0x2 ;  /* 0x0000009a19007211 */ /* 0x000fc400078e10ff */
[----:B------:R-:W-:Y:S01]  /*4e40*/  IADD3 R36, R55, 0xf, RZ ;  /* 0x0000000f37247810 */ /* 0x000fe20007ffe0ff */
[----:B------:R0:W-:Y:S01]  /*4e50*/  STS [R23+0x14], R74 ;  /* 0x0000144a17007388 */ /* 0x0001e20000000800 */
[-C--:B------:R-:W-:Y:S02]  /*4e60*/  LEA.HI.SX32 R35, R28, R55.reuse, 0x1b ;  /* 0x000000371c237211 */ /* 0x080fe400078fdaff */
[-C--:B------:R-:W-:Y:S01]  /*4e70*/  LEA R27, R27, R154.reuse, 0x2 ;  /* 0x0000009a1b1b7211 */ /* 0x080fe200078e10ff */
[----:B------:R1:W-:Y:S01]  /*4e80*/  STS [R0+0x18], R75 ;  /* 0x0000184b00007388 */ /* 0x0003e20000000800 */
[-C--:B------:R-:W-:Y:S02]  /*4e90*/  LEA.HI.SX32 R49, R30, R55.reuse, 0x1b ;  /* 0x000000371e317211 */ /* 0x080fe400078fdaff */
[-C--:B------:R-:W-:Y:S01]  /*4ea0*/  LEA R4, R29, R154.reuse, 0x2 ;  /* 0x0000009a1d047211 */ /* 0x080fe200078e10ff */
[----:B------:R2:W-:Y:S01]  /*4eb0*/  STS [R27+0x1c], R76 ;  /* 0x00001c4c1b007388 */ /* 0x0005e20000000800 */
[-C--:B------:R-:W-:Y:S01]  /*4ec0*/  LEA.HI.SX32 R51, R32, R55.reuse, 0x1b ;  /* 0x0000003720337211 */ /* 0x080fe200078fdaff */
[----:B0-----:R-:W-:Y:S01]  /*4ed0*/  FADD.FTZ R74, R5, R74 ;  /* 0x0000004a054a7221 */ /* 0x001fe20000010000 */
[-C--:B------:R-:W-:Y:S01]  /*4ee0*/  LEA R31, R31, R154.reuse, 0x2 ;  /* 0x0000009a1f1f7211 */ /* 0x080fe200078e10ff */
[----:B------:R0:W-:Y:S01]  /*4ef0*/  STS [R4+0x20], R77 ;  /* 0x0000204d04007388 */ /* 0x0001e20000000800 */
[-C--:B------:R-:W-:Y:S01]  /*4f00*/  LEA.HI.SX32 R53, R34, R55.reuse, 0x1b ;  /* 0x0000003722357211 */ /* 0x080fe200078fdaff */
[----:B-1----:R-:W-:Y:S01]  /*4f10*/  FADD.FTZ R75, R74, R75 ;  /* 0x0000004b4a4b7221 */ /* 0x002fe20000010000 */
[-C--:B------:R-:W-:Y:S01]  /*4f20*/  LEA R10, R33, R154.reuse, 0x2 ;  /* 0x0000009a210a7211 */ /* 0x080fe200078e10ff */
[----:B------:R1:W-:Y:S01]  /*4f30*/  STS [R31+0x24], R78 ;  /* 0x0000244e1f007388 */ /* 0x0003e20000000800 */
[----:B------:R-:W-:Y:S01]  /*4f40*/  LEA.HI.SX32 R55, R36, R55, 0x1b ;  /* 0x0000003724377211 */ /* 0x000fe200078fdaff */
[----:B--2---:R-:W-:Y:S01]  /*4f50*/  FADD.FTZ R76, R75, R76 ;  /* 0x0000004c4b4c7221 */ /* 0x004fe20000010000 */
[-C--:B------:R-:W-:Y:S01]  /*4f60*/  LEA R35, R35, R154.reuse, 0x2 ;  /* 0x0000009a23237211 */ /* 0x080fe200078e10ff */
[----:B------:R2:W-:Y:S01]  /*4f70*/  STS [R10+0x28], R79 ;  /* 0x0000284f0a007388 */ /* 0x0005e20000000800 */
[-C--:B------:R-:W-:Y:S01]  /*4f80*/  LEA R6, R49, R154.reuse, 0x2 ;  /* 0x0000009a31067211 */ /* 0x080fe200078e10ff */
[----:B0-----:R-:W-:Y:S01]  /*4f90*/  FADD.FTZ R77, R76, R77 ;  /* 0x0000004d4c4d7221 */ /* 0x001fe20000010000 */
[-C--:B------:R-:W-:Y:S01]  /*4fa0*/  LEA R8, R51, R154.reuse, 0x2 ;  /* 0x0000009a33087211 */ /* 0x080fe200078e10ff */
[----:B------:R0:W-:Y:S01]  /*4fb0*/  STS [R35+0x2c], R80 ;  /* 0x00002c5023007388 */ /* 0x0001e20000000800 */
[-C--:B------:R-:W-:Y:S01]  /*4fc0*/  LEA R53, R53, R154.reuse, 0x2 ;  /* 0x0000009a35357211 */ /* 0x080fe200078e10ff */
[----:B-1----:R-:W-:Y:S01]  /*4fd0*/  FADD.FTZ R78, R77, R78 ;  /* 0x0000004e4d4e7221 */ /* 0x002fe20000010000 */
[----:B------:R-:W-:Y:S01]  /*4fe0*/  LEA R55, R55, R154, 0x2 ;  /* 0x0000009a37377211 */ /* 0x000fe200078e10ff */
[----:B------:R1:W-:Y:S02]  /*4ff0*/  STS [R6+0x30], R81 ;  /* 0x0000305106007388 */ /* 0x0003e40000000800 */
[----:B--2---:R-:W-:-:S02]  /*5000*/  FADD.FTZ R79, R78, R79 ;  /* 0x0000004f4e4f7221 */ /* 0x004fc40000010000 */
[----:B------:R2:W-:Y:S02]  /*5010*/  STS [R8+0x34], R83 ;  /* 0x0000345308007388 */ /* 0x0005e40000000800 */
[----:B0-----:R-:W-:Y:S02]  /*5020*/  FADD.FTZ R80, R79, R80 ;  /* 0x000000504f507221 */ /* 0x001fe40000010000 */
[----:B------:R-:W-:Y:S01]  /*5030*/  STS [R53+0x38], R84 ;  /* 0x0000385435007388 */ /* 0x000fe20000000800 */
[----:B-1----:R-:W0:Y:S01]  /*5040*/  LDC.64 R6, c[0x0][0x3a8] ;  /* 0x0000ea00ff067b82 */ /* 0x002e220000000a00 */
[----:B------:R-:W-:Y:S02]  /*5050*/  FADD.FTZ R80, R80, R81 ;  /* 0x0000005150507221 */ /* 0x000fe40000010000 */
[----:B------:R-:W-:Y:S01]  /*5060*/  STS [R55+0x3c], R86 ;  /* 0x00003c5637007388 */ /* 0x000fe20000000800 */
[----:B------:R-:W-:-:S03]  /*5070*/  NOP ;  /* 0x0000000000007918 */ /* 0x000fc60000000000 */
[----:B------:R-:W-:Y:S01]  /*5080*/  LDS R9, [R148] ;  /* 0x0000000094097984 */ /* 0x000fe20000000800 */
[----:B--2---:R-:W-:-:S03]  /*5090*/  FADD.FTZ R83, R80, R83 ;  /* 0x0000005350537221 */ /* 0x004fc60000010000 */
[----:B------:R-:W-:Y:S01]  /*50a0*/  LDS R147, [R147+0x80] ;  /* 0x0000800093937984 */ /* 0x000fe20000000800 */
[----:B------:R-:W-:-:S03]  /*50b0*/  FADD.FTZ R83, R83, R84 ;  /* 0x0000005453537221 */ /* 0x000fc60000010000 */
[----:B------:R-:W-:Y:S01]  /*50c0*/  LDS R11, [R146+0x100] ;  /* 0x00010000920b7984 */ /* 0x000fe20000000800 */
[----:B------:R-:W-:-:S03]  /*50d0*/  FADD.FTZ R165, R83, R86 ;  /* 0x0000005653a57221 */ /* 0x000fc60000010000 */
[----:B------:R-:W-:Y:S01]  /*50e0*/  LDS R145, [R145+0x180] ;  /* 0x0001800091917984 */ /* 0x000fe20000000800 */
[----:B0-----:R-:W-:-:S03]  /*50f0*/  IMAD R0, R6, UR17, RZ ;  /* 0x0000001106007c24 */ /* 0x001fc6000f8e02ff */
[----:B------:R-:W-:Y:S01]  /*5100*/  LDS R19, [R144+0x200] ;  /* 0x0002000090137984 */ /* 0x000fe20000000800 */
[----:B------:R-:W-:-:S03]  /*5110*/  IMAD.WIDE.U32 R4, R6, UR16, RZ ;  /* 0x0000001006047c25 */ /* 0x000fc6000f8e00ff */
[----:B------:R-:W-:Y:S01]  /*5120*/  LDS R143, [R143+0x280] ;  /* 0x000280008f8f7984 */ /* 0x000fe20000000800 */
[----:B------:R-:W-:-:S03]  /*5130*/  IMAD R7, R7, UR16, R0 ;  /* 0x0000001007077c24 */ /* 0x000fc6000f8e0200 */
[----:B------:R-:W-:Y:S01]  /*5140*/  LDS R21, [R142+0x300] ;  /* 0x000300008e157984 */ /* 0x000fe20000000800 */
[----:B------:R-:W-:-:S03]  /*5150*/  IMAD.IADD R43, R5, 0x1, R7 ;  /* 0x00000001052b7824 */ /* 0x000fc600078e0207 */
        /* <DEDUP_REMOVED lines=27> */
.L_x_3423:
[----:B------:R-:W-:Y:S05]  /*5310*/  BSYNC B0 ;  /* 0x0000000000007941 */ /* 0x000fea0003800000 */
.L_x_3422:
[----:B------:R-:W-:Y:S01]  /*5320*/  MOV R2, R4 ;  /* 0x0000000400027202 */ /* 0x000fe20000000f00 */
[----:B------:R-:W-:Y:S01]  /*5330*/  ULDC.64 UR4, c[0x0][0x3b0] ;  /* 0x0000ec0000047ab9 */ /* 0x000fe20000000a00 */
[----:B------:R-:W-:Y:S01]  /*5340*/  MOV R3, R43 ;  /* 0x0000002b00037202 */ /* 0x000fe20000000f00 */
[----:B------:R-:W-:Y:S01]  /*5350*/  IMAD R4, R168, UR4, RZ ;  /* 0x00000004a8047c24 */ /* 0x000fe2000f8e02ff */
[----:B------:R-:W-:Y:S01]  /*5360*/  ULDC.64 UR6, c[0x0][0x3f0] ;  /* 0x0000fc0000067ab9 */ /* 0x000fe20000000a00 */
[-C--:B------:R-:W-:Y:S01]  /*5370*/  ISETP.GE.AND P4, PT, R42, R39.reuse, PT ;  /* 0x000000272a00720c */ /* 0x080fe20003f86270 */
[C---:B------:R-:W-:Y:S01]  /*5380*/  IMAD.WIDE.U32 R2, R169.reuse, UR4, R2 ;  /* 0x00000004a9027c25 */ /* 0x040fe2000f8e0002 */
[----:B------:R-:W-:Y:S02]  /*5390*/  LEA R0, P1, R150, UR6, 0x2 ;  /* 0x0000000696007c11 */ /* 0x000fe4000f8210ff */
[----:B------:R-:W-:Y:S01]  /*53a0*/  ISETP.GE.AND P5, PT, R44, R39, PT ;  /* 0x000000272c00720c */ /* 0x000fe20003fa6270 */
[----:B0-----:R-:W-:Y:S01]  /*53b0*/  IMAD R6, R169, UR5, R4 ;  /* 0x00000005a9067c24 */ /* 0x001fe2000f8e0204 */
[----:B------:R-:W-:-:S02]  /*53c0*/  IADD3 R5, P0, R57, R2, RZ ;  /* 0x0000000239057210 */ /* 0x000fc40007f1e0ff */
[----:B------:R-:W-:Y:S02]  /*53d0*/  LEA.HI.X R4, R150, UR7, R41, 0x2, P1 ;  /* 0x0000000796047c11 */ /* 0x000fe400088f1429 */
[----:B------:R-:W-:Y:S02]  /*53e0*/  IADD3.X R3, R59, R6, R3, P0, !PT ;  /* 0x000000063b037210 */ /* 0x000fe400007fe403 */
[C---:B------:R-:W-:Y:S02]  /*53f0*/  LEA R2, P0, R5.reuse, R0, 0x2 ;  /* 0x0000000005027211 */ /* 0x040fe400078010ff */
[-C--:B------:R-:W-:Y:S02]  /*5400*/  ISETP.GE.AND P6, PT, R46, R39.reuse, PT ;  /* 0x000000272e00720c */ /* 0x080fe40003fc6270 */
[----:B------:R-:W-:Y:S02]  /*5410*/  ISETP.GE.AND P3, PT, R40, R39, PT ;  /* 0x000000272800720c */ /* 0x000fe40003f66270 */
[----:B------:R-:W-:-:S02]  /*5420*/  LEA.HI.X R3, R5, R4, R3, 0x2, P0 ;  /* 0x0000000405037211 */ /* 0x000fc400000f1403 */
[-C--:B------:R-:W-:Y:S02]  /*5430*/  ISETP.GE.AND P0, PT, R48, R39.reuse, PT ;  /* 0x000000273000720c */ /* 0x080fe40003f06270 */
[-C--:B------:R-:W-:Y:S01]  /*5440*/  ISETP.GE.AND P1, PT, R50, R39.reuse, PT ;  /* 0x000000273200720c */ /* 0x080fe20003f26270 */
[----:B------:R0:W-:Y:S01]  /*5450*/  @!P4 STG.E desc[UR14][R2.64+0x80], R11 ;  /* 0x0000800b0200c986 */ /* 0x0001e2000c10190e */
[-C--:B------:R-:W-:Y:S02]  /*5460*/  ISETP.GE.AND P4, PT, R56, R39.reuse, PT ;  /* 0x000000273800720c */ /* 0x080fe40003f86270 */
[-C--:B------:R-:W-:Y:S01]  /*5470*/  ISETP.GE.AND P2, PT, R52, R39.reuse, PT ;  /* 0x000000273400720c */ /* 0x080fe20003f46270 */
[----:B------:R0:W-:Y:S01]  /*5480*/  @!P5 STG.E desc[UR14][R2.64+0x100], R145 ;  /* 0x000100910200d986 */ /* 0x0001e2000c10190e */
[-C--:B------:R-:W-:Y:S02]  /*5490*/  ISETP.GE.AND P5, PT, R58, R39.reuse, PT ;  /* 0x000000273a00720c */ /* 0x080fe40003fa6270 */
[----:B------:R-:W-:Y:S01]  /*54a0*/  IADD3 R153, R153, 0x1, RZ ;  /* 0x0000000199997810 */ /* 0x000fe20007ffe0ff */
        /* <DEDUP_REMOVED lines=9> */
[----:B------:R0:W-:Y:S01]  /*5540*/  @!P1 STG.E desc[UR14][R2.64+0x280], R21 ;  /* 0x0002801502009986 */ /* 0x0001e2000c10190e */
[----:B------:R-:W-:-:S03]  /*5550*/  ISETP.GE.AND P1, PT, R64, R39, PT ;  /* 0x000000274000720c */ /* 0x000fc60003f26270 */
[----:B------:R0:W-:Y:S01]  /*5560*/  @!P2 STG.E desc[UR14][R2.64+0x300], R141 ;  /* 0x0003008d0200a986 */ /* 0x0001e2000c10190e */
[----:B------:R-:W-:-:S03]  /*5570*/  ISETP.GE.AND P2, PT, R66, R39, PT ;  /* 0x000000274200720c */ /* 0x000fc60003f46270 */
[----:B------:R0:W-:Y:S01]  /*5580*/  @!P3 STG.E desc[UR14][R2.64+0x380], R23 ;  /* 0x000380170200b986 */ /* 0x0001e2000c10190e */
[----:B------:R-:W-:-:S03]  /*5590*/  ISETP.GE.AND P3, PT, R82, R39, PT ;  /* 0x000000275200720c */ /* 0x000fc60003f66270 */
[----:B------:R0:W-:Y:S01]  /*55a0*/  @!P0 STG.E desc[UR14][R2.64+0x580], R31 ;  /* 0x0005801f02008986 */ /* 0x0001e2000c10190e */
[----:B------:R-:W-:-:S03]  /*55b0*/  ISETP.GT.AND P0, PT, R152, 0x1, PT ;  /* 0x000000019800780c */ /* 0x000fc60003f04270 */
[----:B------:R0:W-:Y:S01]  /*55c0*/  @!P1 STG.E desc[UR14][R2.64+0x600], R33 ;  /* 0x0006002102009986 */ /* 0x0001e2000c10190e */
[----:B------:R-:W-:-:S03]  /*55d0*/  IADD3 R160, P1, R160, -0x1000, RZ ;  /* 0xfffff000a0a07810 */ /* 0x000fc60007f3e0ff */
[----:B------:R0:W-:Y:S01]  /*55e0*/  @!P2 STG.E desc[UR14][R2.64+0x680], R35 ;  /* 0x000680230200a986 */ /* 0x0001e2000c10190e */
[----:B------:R-:W-:Y:S02]  /*55f0*/  IADD3 R156, P2, R156, -0x1000, RZ ;  /* 0xfffff0009c9c7810 */ /* 0x000fe40007f5e0ff */
[----:B------:R-:W-:Y:S01]  /*5600*/  IADD3.X R159, R159, -0x1, RZ, P1, !PT ;  /* 0xffffffff9f9f7810 */ /* 0x000fe20000ffe4ff */
[----:B------:R0:W-:Y:S01]  /*5610*/  @!P3 STG.E desc[UR14][R2.64+0x700], R37 ;  /* 0x000700250200b986 */ /* 0x0001e2000c10190e */
[----:B------:R-:W-:Y:S02]  /*5620*/  IADD3 R158, P3, R158, -0x1000, RZ ;  /* 0xfffff0009e9e7810 */ /* 0x000fe40007f7e0ff */
[----:B------:R-:W-:Y:S02]  /*5630*/  IADD3.X R155, R155, -0x1, RZ, P2, !PT ;  /* 0xffffffff9b9b7810 */ /* 0x000fe400017fe4ff */
[----:B------:R-:W-:Y:S01]  /*5640*/  IADD3.X R157, R157, -0x1, RZ, P3, !PT ;  /* 0xffffffff9d9d7810 */ /* 0x000fe20001ffe4ff */
[----:B------:R-:W-:Y:S08]  /*5650*/  @P0 BRA `(.L_x_3424) ;  /* 0xffffffb0000c0947 */ /* 0x000ff0000383ffff */
.L_x_3406:
[----:B------:R-:W-:Y:S02]  /*5660*/  ULDC.64 UR4, c[0x0][0x3d8] ;  /* 0x0000f60000047ab9 */ /* 0x000fe40000000a00 */
[----:B------:R-:W-:-:S04]  /*5670*/  ISETP.NE.U32.AND P0, PT, RZ, UR4, PT ;  /* 0x00000004ff007c0c */ /* 0x000fc8000bf05070 */
[----:B------:R-:W-:-:S13]  /*5680*/  ISETP.NE.AND.EX P0, PT, RZ, UR5, PT, P0 ;  /* 0x00000005ff007c0c */ /* 0x000fda000bf05300 */
[----:B------:R-:W-:Y:S05]  /*5690*/  @!P0 BRA `(.L_x_3425) ;  /* 0x0000000000808947 */ /* 0x000fea0003800000 */
[----:B0-----:R-:W0:Y:S01]  /*56a0*/  SHFL.DOWN P0, R3, R162, 0x1, 0x1f ;  /* 0x08201f00a2037f89 */ /* 0x001e220000000000 */
[----:B------:R-:W-:Y:S01]  /*56b0*/  BSSY B0, `(.L_x_3425) ;  /* 0x000001e000007945 */ /* 0x000fe20003800000 */
[----:B------:R-:W1:Y:S01]  /*56c0*/  S2R R4, SR_LANEID ;  /* 0x0000000000047919 */ /* 0x000e620000000000 */
[----:B0-----:R-:W-:-:S05]  /*56d0*/  @P0 FADD R3, R3, R162 ;  /* 0x000000a203030221 */ /* 0x001fca0000000000 */
[----:B------:R-:W0:Y:S01]  /*56e0*/  SHFL.DOWN P0, R0, R3, 0x2, 0x1f ;  /* 0x08401f0003007f89 */ /* 0x000e220000000000 */
[----:B-1----:R-:W-:Y:S02]  /*56f0*/  ISETP.NE.AND P1, PT, R4, RZ, PT ;  /* 0x000000ff0400720c */ /* 0x002fe40003f25270 */
[----:B------:R-:W1:Y:S11]  /*5700*/  S2R R4, SR_TID.X ;  /* 0x0000000000047919 */ /* 0x000e760000002100 */
[----:B------:R-:W2:Y:S01]  /*5710*/  @!P1 S2R R9, SR_CgaCtaId ;  /* 0x0000000000099919 */ /* 0x000ea20000008800 */
[----:B------:R-:W-:Y:S01]  /*5720*/  @!P1 MOV R6, 0x400 ;  /* 0x0000040000069802 */ /* 0x000fe20000000f00 */
[----:B0-----:R-:W-:-:S05]  /*5730*/  @P0 FADD R0, R3, R0 ;  /* 0x0000000003000221 */ /* 0x001fca0000000000 */
[----:B------:R-:W0:Y:S01]  /*5740*/  SHFL.DOWN P0, R5, R0, 0x4, 0x1f ;  /* 0x08801f0000057f89 */ /* 0x000e220000000000 */
[----:B-1----:R-:W-:-:S04]  /*5750*/  @!P1 SHF.R.S32.HI R3, RZ, 0x1f, R4 ;  /* 0x0000001fff039819 */ /* 0x002fc80000011404 */
[----:B------:R-:W-:Y:S02]  /*5760*/  @!P1 LEA.HI R3, R3, R4, RZ, 0x5 ;  /* 0x0000000403039211 */ /* 0x000fe400078f28ff */
[----:B--2---:R-:W-:Y:S01]  /*5770*/  @!P1 LEA R9, R9, R6, 0x18 ;  /* 0x0000000609099211 */ /* 0x004fe200078ec0ff */
[----:B0-----:R-:W-:Y:S01]  /*5780*/  @P0 FADD R5, R0, R5 ;  /* 0x0000000500050221 */ /* 0x001fe20000000000 */
[----:B------:R-:W-:-:S04]  /*5790*/  @!P1 SHF.R.S32.HI R0, RZ, 0x5, R3 ;  /* 0x00000005ff009819 */ /* 0x000fc80000011403 */
[----:B------:R-:W0:Y:S01]  /*57a0*/  SHFL.DOWN P0, R2, R5, 0x8, 0x1f ;  /* 0x09001f0005027f89 */ /* 0x000e220000000000 */
[----:B------:R-:W-:Y:S01]  /*57b0*/  @!P1 LEA R0, R0, R9, 0x2 ;  /* 0x0000000900009211 */ /* 0x000fe200078e10ff */
        /* <DEDUP_REMOVED lines=9> */
[----:B-1----:R-:W-:-:S06]  /*5850*/  @!P0 LEA R0, R3, R0, 0x18 ;  /* 0x0000000003008211 */ /* 0x002fcc00078ec0ff */
[----:B------:R-:W0:Y:S02]  /*5860*/  @!P0 LDS R0, [R0+0x1098] ;  /* 0x0010980000008984 */ /* 0x000e240000000800 */
[----:B0-----:R-:W-:-:S05]  /*5870*/  @!P0 FADD.FTZ R7, R7, R0 ;  /* 0x0000000007078221 */ /* 0x001fca0000010000 */
[----:B------:R1:W-:Y:S02]  /*5880*/  REDG.E.ADD.F32.FTZ.RN.STRONG.GPU desc[UR14][R14.64], R7 ;  /* 0x000000070e0079a6 */ /* 0x0003e4000c10f38e */
.L_x_3426:
[----:B------:R-:W-:Y:S05]  /*5890*/  BSYNC B0 ;  /* 0x0000000000007941 */ /* 0x000fea0003800000 */
.L_x_3425:
[----:B------:R-:W-:Y:S01]  /*58a0*/  ULDC.64 UR4, c[0x0][0x3f8] ;  /* 0x0000fe0000047ab9 */ /* 0x000fe20000000a00 */
[----:B------:R-:W-:Y:S01]  /*58b0*/  BSSY B0, `(.L_x_3427) ;  /* 0x0000026000007945 */ /* 0x000fe20003800000 */
[----:B------:R-:W-:-:S04]  /*58c0*/  ISETP.NE.U32.AND P0, PT, RZ, UR4, PT ;  /* 0x00000004ff007c0c */ /* 0x000fc8000bf05070 */
[----:B------:R-:W-:-:S13]  /*58d0*/  ISETP.NE.AND.EX P0, PT, RZ, UR5, PT, P0 ;  /* 0x00000005ff007c0c */ /* 0x000fda000bf05300 */
[----:B------:R-:W-:Y:S05]  /*58e0*/  @!P0 BRA `(.L_x_3428) ;  /* 0x0000000000848947 */ /* 0x000fea0003800000 */
[----:B------:R-:W-:Y:S06]  /*58f0*/  BAR.SYNC.DEFER_BLOCKING 0x0 ;  /* 0x0000000000007b1d */ /* 0x000fec0000010000 */
[----:B0-----:R-:W0:Y:S01]  /*5900*/  SHFL.DOWN P0, R0, R165, 0x1, 0x1f ;  /* 0x08201f00a5007f89 */ /* 0x001e220000000000 */
[----:B------:R-:W2:Y:S01]  /*5910*/  S2R R4, SR_LANEID ;  /* 0x0000000000047919 */ /* 0x000ea20000000000 */
[----:B------:R-:W3:Y:S01]  /*5920*/  S2R R21, SR_TID.X ;  /* 0x0000000000157919 */ /* 0x000ee20000002100 */
[----:B0-----:R-:W-:-:S05]  /*5930*/  @P0 FADD R0, R0, R165 ;  /* 0x000000a500000221 */ /* 0x001fca0000000000 */
[----:B------:R-:W0:Y:S01]  /*5940*/  SHFL.DOWN P0, R3, R0, 0x2, 0x1f ;  /* 0x08401f0000037f89 */ /* 0x000e220000000000 */
[----:B--2---:R-:W-:-:S13]  /*5950*/  ISETP.NE.AND P1, PT, R4, RZ, PT ;  /* 0x000000ff0400720c */ /* 0x004fda0003f25270 */
[----:B-1----:R-:W1:Y:S01]  /*5960*/  @!P1 S2R R7, SR_CgaCtaId ;  /* 0x0000000000079919 */ /* 0x002e620000008800 */
[----:B------:R-:W-:Y:S01]  /*5970*/  @!P1 MOV R6, 0x400 ;  /* 0x0000040000069802 */ /* 0x000fe20000000f00 */
[----:B0-----:R-:W-:Y:S01]  /*5980*/  @P0 FADD R3, R0, R3 ;  /* 0x0000000300030221 */ /* 0x001fe20000000000 */
[----:B---3--:R-:W-:-:S04]  /*5990*/  @!P1 SHF.R.S32.HI R0, RZ, 0x1f, R21 ;  /* 0x0000001fff009819 */ /* 0x008fc80000011415 */
[----:B------:R-:W0:Y:S01]  /*59a0*/  SHFL.DOWN P0, R2, R3, 0x4, 0x1f ;  /* 0x08801f0003027f89 */ /* 0x000e220000000000 */
[----:B------:R-:W-:-:S04]  /*59b0*/  @!P1 LEA.HI R0, R0, R21, RZ, 0x5 ;  /* 0x0000001500009211 */ /* 0x000fc800078f28ff */
[----:B------:R-:W-:Y:S01]  /*59c0*/  @!P1 SHF.R.S32.HI R0, RZ, 0x5, R0 ;  /* 0x00000005ff009819 */ /* 0x000fe20000011400 */
[----:B0-----:R-:W-:Y:S01]  /*59d0*/  @P0 FADD R2, R3, R2 ;  /* 0x0000000203020221 */ /* 0x001fe20000000000 */
[----:B-1----:R-:W-:-:S04]  /*59e0*/  @!P1 LEA R3, R7, R6, 0x18 ;  /* 0x0000000607039211 */ /* 0x002fc800078ec0ff */
        /* <DEDUP_REMOVED lines=9> */
[----:B0-----:R-:W0:Y:S01]  /*5a80*/  @!P0 S2R R3, SR_CgaCtaId ;  /* 0x0000000000038919 */ /* 0x001e220000008800 */
[----:B------:R-:W-:-:S04]  /*5a90*/  @!P0 MOV R0, 0x400 ;  /* 0x0000040000008802 */ /* 0x000fc80000000f00 */
[----:B0-----:R-:W-:-:S06]  /*5aa0*/  @!P0 LEA R3, R3, R0, 0x18 ;  /* 0x0000000003038211 */ /* 0x001fcc00078ec0ff */
[----:B------:R-:W0:Y:S02]  /*5ab0*/  @!P0 LDS R3, [R3+0x1098] ;  /* 0x0010980003038984 */ /* 0x000e240000000800 */
[----:B0-----:R-:W-:-:S05]  /*5ac0*/  @!P0 FADD.FTZ R4, R4, R3 ;  /* 0x0000000304048221 */ /* 0x001fca0000010000 */
[----:B------:R1:W-:Y:S01]  /*5ad0*/  REDG.E.ADD.F32.FTZ.RN.STRONG.GPU desc[UR14][R12.64], R4 ;  /* 0x000000040c0079a6 */ /* 0x0003e2000c10f38e */
[----:B------:R-:W-:Y:S01]  /*5ae0*/  HFMA2.MMA R21, -RZ, RZ, 0, 0 ;  /* 0x00000000ff157435 */ /* 0x000fe200000001ff */
[----:B------:R-:W-:Y:S10]  /*5af0*/  BRA `(.L_x_3429) ;  /* 0x0000000000047947 */ /* 0x000ff40003800000 */
.L_x_3428:
[----:B0-----:R-:W2:Y:S02]  /*5b00*/  S2R R21, SR_TID.X ;  /* 0x0000000000157919 */ /* 0x001ea40000002100 */
.L_x_3429:
[----:B------:R-:W-:Y:S05]  /*5b10*/  BSYNC B0 ;  /* 0x0000000000007941 */ /* 0x000fea0003800000 */
.L_x_3427:
[----:B------:R-:W-:Y:S02]  /*5b20*/  ULDC UR22, c[0x0][0x21c] ;  /* 0x0000870000167ab9 */ /* 0x000fe40000000800 */
[----:B--2---:R-:W-:-:S13]  /*5b30*/  ISETP.GE.AND P0, PT, R21, UR22, PT ;  /* 0x0000001615007c0c */ /* 0x004fda000bf06270 */
[----:B------:R-:W-:Y:S05]  /*5b40*/  @P0 EXIT ;  /* 0x000000000000094d */ /* 0x000fea0003800000 */
[----:B------:R-:W-:Y:S01]  /*5b50*/  ULDC.64 UR6, c[0x0][0x378] ;  /* 0x0000de0000067ab9 */ /* 0x000fe20000000a00 */
[----:B------:R-:W2:Y:S01]  /*5b60*/  S2UR UR5, SR_CgaCtaId ;  /* 0x00000000000579c3 */ /* 0x000ea20000008800 */
[C---:B------:R-:W-:Y:S01]  /*5b70*/  IMAD R0, R168.reuse, UR6, RZ ;  /* 0x00000006a8007c24 */ /* 0x040fe2000f8e02ff */
[----:B------:R-:W-:Y:S01]  /*5b80*/  ULDC.64 UR8, c[0x0][0x338] ;  /* 0x0000ce0000087ab9 */ /* 0x000fe20000000a00 */
[C---:B0-----:R-:W-:Y:S01]  /*5b90*/  IMAD.WIDE.U32 R2, R169.reuse, UR6, RZ ;  /* 0x00000006a9027c25 */ /* 0x041fe2000f8e00ff */
[----:B------:R-:W-:Y:S01]  /*5ba0*/  ULDC.64 UR10, c[0x0][0x248] ;  /* 0x00009200000a7ab9 */ /* 0x000fe20000000a00 */
[----:B------:R-:W-:Y:S01]  /*5bb0*/  ULDC.64 UR18, c[0x0][0x268] ;  /* 0x00009a0000127ab9 */ /* 0x000fe20000000a00 */
[----:B------:R-:W-:Y:S01]  /*5bc0*/  BSSY B0, `(.L_x_3430) ;  /* 0x0000057000007945 */ /* 0x000fe20003800000 */
[----:B------:R-:W-:Y:S01]  /*5bd0*/  IMAD R31, R169, UR7, R0 ;  /* 0x00000007a91f7c24 */ /* 0x000fe2000f8e0200 */
[----:B------:R-:W-:Y:S01]  /*5be0*/  ULDC.64 UR6, c[0x0][0x358] ;  /* 0x0000d60000067ab9 */ /* 0x000fe20000000a00 */
[C---:B------:R-:W-:Y:S01]  /*5bf0*/  IMAD R8, R168.reuse, UR8, RZ ;  /* 0x00000008a8087c24 */ /* 0x040fe2000f8e02ff */
[----:B------:R-:W-:Y:S01]  /*5c00*/  UMOV UR4, 0x400 ;  /* 0x0000040000047882 */ /* 0x000fe20000000000 */
[C---:B------:R-:W-:Y:S01]  /*5c10*/  IMAD R0, R168.reuse, UR6, RZ ;  /* 0x00000006a8007c24 */ /* 0x040fe2000f8e02ff */
[----:B------:R-:W-:Y:S01]  /*5c20*/  IADD3 R31, R3, R31, RZ ;  /* 0x0000001f031f7210 */ /* 0x000fe20007ffe0ff */
[C---:B-1----:R-:W-:Y:S01]  /*5c30*/  IMAD.WIDE.U32 R4, R169.reuse, UR6, RZ ;  /* 0x00000006a9047c25 */ /* 0x042fe2000f8e00ff */
[----:B------:R-:W-:Y:S01]  /*5c40*/  ULDC UR6, c[0x0][0x0] ;  /* 0x0000000000067ab9 */ /* 0x000fe20000000800 */
[----:B------:R-:W-:Y:S01]  /*5c50*/  ULDC.64 UR26, c[0x0][0x2e0] ;  /* 0x0000b800001a7ab9 */ /* 0x000fe20000000a00 */
[----:B------:R-:W-:Y:S01]  /*5c60*/  ULDC.64 UR24, c[0x0][0x270] ;  /* 0x00009c0000187ab9 */ /* 0x000fe20000000a00 */
[----:B------:R-:W-:Y:S01]  /*5c70*/  IMAD R29, R169, UR7, R0 ;  /* 0x00000007a91d7c24 */ /* 0x000fe2000f8e0200 */
[----:B------:R-:W-:Y:S01]  /*5c80*/  ULDC.64 UR30, c[0x0][0x2d8] ;  /* 0x0000b600001e7ab9 */ /* 0x000fe20000000a00 */
[C---:B------:R-:W-:Y:S01]  /*5c90*/  IMAD R0, R168.reuse, UR10, RZ ;  /* 0x0000000aa8007c24 */ /* 0x040fe2000f8e02ff */
[----:B------:R-:W-:Y:S01]  /*5ca0*/  ULDC.64 UR28, c[0x0][0x250] ;  /* 0x00009400001c7ab9 */ /* 0x000fe20000000a00 */
[----:B------:R-:W-:Y:S01]  /*5cb0*/  IMAD R168, R168, UR18, RZ ;  /* 0x00000012a8a87c24 */ /* 0x000fe2000f8e02ff */
[----:B------:R-:W-:Y:S01]  /*5cc0*/  IADD3 R29, R5, R29, RZ ;  /* 0x0000001d051d7210 */ /* 0x000fe20007ffe0ff */
[C---:B------:R-:W-:Y:S01]  /*5cd0*/  IMAD.WIDE.U32 R6, R169.reuse, UR8, RZ ;  /* 0x00000008a9067c25 */ /* 0x040fe2000f8e00ff */
[----:B------:R-:W-:Y:S01]  /*5ce0*/  ULDC.64 UR12, c[0x0][0x360] ;  /* 0x0000d800000c7ab9 */ /* 0x000fe20000000a00 */
[----:B------:R-:W-:Y:S01]  /*5cf0*/  ULDC.64 UR16, c[0x0][0x3c8] ;  /* 0x0000f20000107ab9 */ /* 0x000fe20000000a00 */
[----:B--2---:R-:W-:Y:S01]  /*5d00*/  ULEA UR4, UR5, UR4, 0x18 ;  /* 0x0000000405047291 */ /* 0x004fe2000f8ec03f */
[C---:B------:R-:W-:Y:S01]  /*5d10*/  IMAD R27, R169.reuse, UR9, R8 ;  /* 0x00000009a91b7c24 */ /* 0x040fe2000f8e0208 */
[----:B------:R-:W-:Y:S01]  /*5d20*/  ULDC.64 UR8, c[0x0][0x340] ;  /* 0x0000d00000087ab9 */ /* 0x000fe20000000a00 */
[----:B------:R-:W-:Y:S01]  /*5d30*/  IMAD.WIDE.U32 R16, R169, UR10, RZ ;  /* 0x0000000aa9107c25 */ /* 0x000fe2000f8e00ff */
[----:B------:R-:W-:-:S02]  /*5d40*/  ULDC.64 UR20, c[0x0][0x3d0] ;  /* 0x0000f40000147ab9 */ /* 0x000fc40000000a00 */
[----:B------:R-:W-:Y:S01]  /*5d50*/  IADD3 R27, R7, R27, RZ ;  /* 0x0000001b071b7210 */ /* 0x000fe20007ffe0ff */
[C---:B------:R-:W-:Y:S01]  /*5d60*/  IMAD R9, R169.reuse, UR11, R0 ;  /* 0x0000000ba9097c24 */ /* 0x040fe2000f8e0200 */
[----:B------:R-:W-:Y:S01]  /*5d70*/  ULDC.64 UR10, c[0x0][0x3c0] ;  /* 0x0000f000000a7ab9 */ /* 0x000fe20000000a00 */
[C---:B------:R-:W-:Y:S02]  /*5d80*/  IMAD R11, R169.reuse, UR19, R168 ;  /* 0x00000013a90b7c24 */ /* 0x040fe4000f8e02a8 */
[----:B------:R-:W-:Y:S01]  /*5d90*/  IMAD.WIDE.U32 R18, R169, UR18, RZ ;  /* 0x00000012a9127c25 */ /* 0x000fe2000f8e00ff */
[----:B------:R-:W-:Y:S01]  /*5da0*/  IADD3 R37, R17, R9, RZ ;  /* 0x0000000911257210 */ /* 0x000fe20007ffe0ff */
[----:B------:R-:W-:-:S03]  /*5db0*/  ULDC.64 UR18, c[0x0][0x380] ;  /* 0x0000e00000127ab9 */ /* 0x000fc60000000a00 */
[----:B------:R-:W-:-:S07]  /*5dc0*/  IADD3 R39, R19, R11, RZ ;  /* 0x0000000b13277210 */ /* 0x000fce0007ffe0ff */
.L_x_3431:
[C---:B------:R-:W-:Y:S01]  /*5dd0*/  LEA R0, R21.reuse, UR4, 0x2 ;  /* 0x0000000415007c11 */ /* 0x040fe2000f8e10ff */
[----:B------:R-:W-:Y:S01]  /*5de0*/  IMAD.MOV.U32 R8, RZ, RZ, R6 ;  /* 0x000000ffff087224 */ /* 0x000fe200078e0006 */
[----:B------:R-:W-:Y:S02]  /*5df0*/  SHF.R.S32.HI R22, RZ, 0x1f, R21 ;  /* 0x0000001fff167819 */ /* 0x000fe40000011415 */
[----:B0-----:R-:W-:Y:S01]  /*5e00*/  MOV R10, R18 ;  /* 0x00000012000a7202 */ /* 0x001fe20000000f00 */
[----:B------:R-:W0:Y:S01]  /*5e10*/  LDS R23, [R0+0x25d0] ;  /* 0x0025d00000177984 */ /* 0x000e220000000800 */
[----:B------:R-:W-:Y:S01]  /*5e20*/  MOV R11, R39 ;  /* 0x00000027000b7202 */ /* 0x000fe20000000f00 */
[C---:B------:R-:W-:Y:S01]  /*5e30*/  IMAD R14, R22.reuse, UR8, RZ ;  /* 0x00000008160e7c24 */ /* 0x040fe2000f8e02ff */
[----:B------:R-:W-:Y:S01]  /*5e40*/  MOV R9, R27 ;  /* 0x0000001b00097202 */ /* 0x000fe20000000f00 */
[----:B------:R-:W-:Y:S01]  /*5e50*/  IMAD R20, R22, UR24, RZ ;  /* 0x0000001816147c24 */ /* 0x000fe2000f8e02ff */
[----:B------:R-:W1:Y:S01]  /*5e60*/  LDS R25, [R0+0x29d0] ;  /* 0x0029d00000197984 */ /* 0x000e620000000800 */
[----:B------:R-:W-:-:S04]  /*5e70*/  IMAD.WIDE.U32 R12, R21, UR24, R10 ;  /* 0x00000018150c7c25 */ /* 0x000fc8000f8e000a */
[----:B------:R-:W-:-:S04]  /*5e80*/  IMAD.WIDE.U32 R8, R21, UR8, R8 ;  /* 0x0000000815087c25 */ /* 0x000fc8000f8e0008 */
[C---:B------:R-:W-:Y:S01]  /*5e90*/  IMAD R11, R21.reuse, UR9, R14 ;  /* 0x00000009150b7c24 */ /* 0x040fe2000f8e020e */
[----:B------:R-:W-:Y:S01]  /*5ea0*/  LEA R10, P0, R8, UR10, 0x2 ;  /* 0x0000000a080a7c11 */ /* 0x000fe2000f8010ff */
[----:B------:R-:W-:Y:S01]  /*5eb0*/  IMAD R15, R21, UR25, R20 ;  /* 0x00000019150f7c24 */ /* 0x000fe2000f8e0214 */
[----:B------:R-:W-:Y:S02]  /*5ec0*/  LEA R14, P1, R12, UR26, 0x2 ;  /* 0x0000001a0c0e7c11 */ /* 0x000fe4000f8210ff */
[----:B------:R-:W-:Y:S02]  /*5ed0*/  IADD3 R11, R9, R11, RZ ;  /* 0x0000000b090b7210 */ /* 0x000fe40007ffe0ff */
[----:B------:R-:W-:Y:S02]  /*5ee0*/  IADD3 R9, R13, R15, RZ ;  /* 0x0000000f0d097210 */ /* 0x000fe40007ffe0ff */
[----:B------:R-:W-:Y:S02]  /*5ef0*/  LEA.HI.X R11, R8, UR11, R11, 0x2, P0 ;  /* 0x0000000b080b7c11 */ /* 0x000fe400080f140b */
[----:B------:R-:W-:-:S03]  /*5f00*/  LEA.HI.X R15, R12, UR27, R9, 0x2, P1 ;  /* 0x0000001b0c0f7c11 */ /* 0x000fc600088f1409 */
[----:B0-----:R0:W-:Y:S04]  /*5f10*/  REDG.E.ADD.F32.FTZ.RN.STRONG.GPU desc[UR14][R10.64], R23 ;  /* 0x000000170a0079a6 */ /* 0x0011e8000c10f38e */
[----:B------:R2:W1:Y:S01]  /*5f20*/  LDG.E R20, desc[UR14][R14.64] ;  /* 0x0000000e0e147981 */ /* 0x000462000c1e1900 */
[----:B------:R-:W-:Y:S01]  /*5f30*/  MOV R8, R4 ;  /* 0x0000000400087202 */ /* 0x000fe20000000f00 */
[C---:B------:R-:W-:Y:S01]  /*5f40*/  IMAD R24, R22.reuse, UR12, RZ ;  /* 0x0000000c16187c24 */ /* 0x040fe2000f8e02ff */
[----:B------:R-:W-:Y:S01]  /*5f50*/  MOV R9, R29 ;  /* 0x0000001d00097202 */ /* 0x000fe20000000f00 */
[----:B------:R-:W-:Y:S02]  /*5f60*/  IMAD R26, R22, UR28, RZ ;  /* 0x0000001c161a7c24 */ /* 0x000fe4000f8e02ff */
[C---:B------:R-:W-:Y:S01]  /*5f70*/  IMAD R33, R21.reuse, UR13, R24 ;  /* 0x0000000d15217c24 */ /* 0x040fe2000f8e0218 */
[----:B0-----:R-:W-:Y:S01]  /*5f80*/  MOV R10, R16 ;  /* 0x00000010000a7202 */ /* 0x001fe20000000f00 */
[----:B------:R-:W-:Y:S01]  /*5f90*/  IMAD.WIDE.U32 R8, R21, UR12, R8 ;  /* 0x0000000c15087c25 */ /* 0x000fe2000f8e0008 */
[----:B------:R-:W-:-:S03]  /*5fa0*/  MOV R11, R37 ;  /* 0x00000025000b7202 */ /* 0x000fc60000000f00 */
[C---:B------:R-:W-:Y:S02]  /*5fb0*/  IMAD R35, R21.reuse, UR29, R26 ;  /* 0x0000001d15237c24 */ /* 0x040fe4000f8e021a */
[----:B------:R-:W-:Y:S01]  /*5fc0*/  IMAD.WIDE.U32 R12, R21, UR28, R10 ;  /* 0x0000001c150c7c25 */ /* 0x000fe2000f8e000a */
[----:B------:R-:W-:Y:S02]  /*5fd0*/  LEA R10, P0, R8, UR16, 0x2 ;  /* 0x00000010080a7c11 */ /* 0x000fe4000f8010ff */
[----:B------:R-:W-:Y:S02]  /*5fe0*/  IADD3 R11, R9, R33, RZ ;  /* 0x00000021090b7210 */ /* 0x000fe40007ffe0ff */
[----:B--2---:R-:W-:Y:S02]  /*5ff0*/  LEA R14, P1, R12, UR30, 0x2 ;  /* 0x0000001e0c0e7c11 */ /* 0x004fe4000f8210ff */
[----:B------:R-:W-:Y:S02]  /*6000*/  IADD3 R9, R13, R35, RZ ;  /* 0x000000230d097210 */ /* 0x000fe40007ffe0ff */
[----:B------:R-:W-:-:S02]  /*6010*/  LEA.HI.X R11, R8, UR17, R11, 0x2, P0 ;  /* 0x00000011080b7c11 */ /* 0x000fc400080f140b */
[----:B------:R-:W-:Y:S01]  /*6020*/  LEA.HI.X R15, R12, UR31, R9, 0x2, P1 ;  /* 0x0000001f0c0f7c11 */ /* 0x000fe200088f1409 */
[----:B-1----:R-:W-:-:S05]  /*6030*/  FMUL.FTZ R23, R20, R25 ;  /* 0x0000001914177220 */ /* 0x002fca0000410000 */
[----:B------:R0:W-:Y:S04]  /*6040*/  REDG.E.ADD.F32.FTZ.RN.STRONG.GPU desc[UR14][R10.64], R23 ;  /* 0x000000170a0079a6 */ /* 0x0001e8000c10f38e */
[----:B------:R-:W2:Y:S01]  /*6050*/  LDG.E R14, desc[UR14][R14.64] ;  /* 0x0000000e0e0e7981 */ /* 0x000ea2000c1e1900 */
[----:B------:R-:W-:Y:S01]  /*6060*/  MOV R8, R2 ;  /* 0x0000000200087202 */ /* 0x000fe20000000f00 */
[----:B------:R-:W-:Y:S01]  /*6070*/  IMAD R22, R22, UR18, RZ ;  /* 0x0000001216167c24 */ /* 0x000fe2000f8e02ff */
[----:B------:R-:W-:-:S03]  /*6080*/  MOV R9, R31 ;  /* 0x0000001f00097202 */ /* 0x000fc60000000f00 */
[C---:B------:R-:W-:Y:S02]  /*6090*/  IMAD R13, R21.reuse, UR19, R22 ;  /* 0x00000013150d7c24 */ /* 0x040fe4000f8e0216 */
[C---:B------:R-:W-:Y:S01]  /*60a0*/  IMAD.WIDE.U32 R8, R21.reuse, UR18, R8 ;  /* 0x0000001215087c25 */ /* 0x040fe2000f8e0008 */
[----:B------:R-:W-:-:S03]  /*60b0*/  IADD3 R21, R21, UR6, RZ ;  /* 0x0000000615157c10 */ /* 0x000fc6000fffe0ff */
[----:B------:R-:W-:Y:S01]  /*60c0*/  IMAD.IADD R9, R9, 0x1, R13 ;  /* 0x0000000109097824 */ /* 0x000fe200078e020d */
[----:B------:R-:W-:-:S04]  /*60d0*/  LEA R12, P0, R8, UR20, 0x2 ;  /* 0x00000014080c7c11 */ /* 0x000fc8000f8010ff */
[----:B------:R-:W-:Y:S02]  /*60e0*/  LEA.HI.X R13, R8, UR21, R9, 0x2, P0 ;  /* 0x00000015080d7c11 */ /* 0x000fe400080f1409 */
[----:B------:R-:W-:Y:S01]  /*60f0*/  ISETP.GE.AND P0, PT, R21, UR22, PT ;  /* 0x0000001615007c0c */ /* 0x000fe2000bf06270 */
[----:B--2---:R-:W-:-:S05]  /*6100*/  FMUL.FTZ R25, R25, R14 ;  /* 0x0000000e19197220 */ /* 0x004fca0000410000 */
[----:B------:R0:W-:Y:S07]  /*6110*/  REDG.E.ADD.F32.FTZ.RN.STRONG.GPU desc[UR14][R12.64], R25 ;  /* 0x000000190c0079a6 */ /* 0x0001ee000c10f38e */
[----:B------:R-:W-:Y:S05]  /*6120*/  @!P0 BRA `(.L_x_3431) ;  /* 0xfffffffc00288947 */ /* 0x000fea000383ffff */
[----:B------:R-:W-:Y:S05]  /*6130*/  BSYNC B0 ;  /* 0x0000000000007941 */ /* 0x000fea0003800000 */
.L_x_3430:
[----:B------:R-:W-:Y:S05]  /*6140*/  EXIT ;  /* 0x000000000000794d */ /* 0x000fea0003800000 */
.L_x_3411:
[----:B------:R-:W-:Y:S01]  /*6150*/  HFMA2.MMA R24, -RZ, RZ, 0, 5.9604644775390625e-08 ;  /* 0x00000001ff187435 */ /* 0x000fe200000001ff */
[----:B------:R-:W-:Y:S02]  /*6160*/  MOV R25, R6 ;  /* 0x0000000600197202 */ /* 0x000fe40000000f00 */
[----:B------:R-:W-:Y:S02]  /*6170*/  MOV R209, RZ ;  /* 0x000000ff00d17202 */ /* 0x000fe40000000f00 */
[----:B------:R-:W-:-:S07]  /*6180*/  MOV R2, 0xffffffff ;  /* 0xffffffff00027802 */ /* 0x000fce0000000f00 */
[----:B-1---5:R-:W-:Y:S05]  /*6190*/  WARPSYNC.COLLECTIVE R2, `(.L_x_3432) ;  /* 0x0000000002087348 */ /* 0x022fea0003c00000 */
[----:B------:R0:W2:Y:S02]  /*61a0*/  SHFL.UP P3, R10, R25, R24, R209 ;  /* 0x04000018190a7389 */ /* 0x0000a400000600d1 */
[----:B012--5:R-:W-:Y:S01]  /*61b0*/  ENDCOLLECTIVE ;  /* 0x000000000000791b */ /* 0x027fe20003800000 */
.L_x_3432:
[----:B------:R-:W-:Y:S02]  /*61c0*/  MOV R25, R7 ;  /* 0x0000000700197202 */ /* 0x000fe40000000f00 */
[----:B------:R-:W-:-:S07]  /*61d0*/  MOV R11, R10 ;  /* 0x0000000a000b7202 */ /* 0x000fce0000000f00 */
[----:B------:R-:W-:Y:S05]  /*61e0*/  WARPSYNC.COLLECTIVE R2, `(.L_x_3433) ;  /* 0x0000000002087348 */ /* 0x000fea0003c00000 */
[----:B------:R0:W1:Y:S02]  /*61f0*/  SHFL.UP P3, R10, R25, R24, R209 ;  /* 0x04000018190a7389 */ /* 0x00006400000600d1 */
[----:B01----:R-:W-:Y:S01]  /*6200*/  ENDCOLLECTIVE ;  /* 0x000000000000791b */ /* 0x003fe20003800000 */
.L_x_3433:
        /* <DEDUP_REMOVED lines=8> */
.L_x_3434:
[----:B------:R-:W-:Y:S02]  /*6290*/  MOV R25, R7 ;  /* 0x0000000700197202 */ /* 0x000fe40000000f00 */
[----:B------:R-:W-:-:S07]  /*62a0*/  MOV R11, R10 ;  /* 0x0000000a000b7202 */ /* 0x000fce0000000f00 */
[----:B------:R-:W-:Y:S05]  /*62b0*/  WARPSYNC.COLLECTIVE R2, `(.L_x_3435) ;  /* 0x0000000002087348 */ /* 0x000fea0003c00000 */
[----:B------:R0:W1:Y:S02]  /*62c0*/  SHFL.UP P3, R10, R25, R24, R209 ;  /* 0x04000018190a7389 */ /* 0x00006400000600d1 */
[----:B01----:R-:W-:Y:S01]  /*62d0*/  ENDCOLLECTIVE ;  /* 0x000000000000791b */ /* 0x003fe20003800000 */
.L_x_3435:
        /* <DEDUP_REMOVED lines=8> */
.L_x_3436:
[----:B------:R-:W-:Y:S01]  /*6360*/  MOV R25, R7 ;  /* 0x0000000700197202 */ /* 0x000fe20000000f00 */
[----:B------:R-:W-:-:S07]  /*6370*/  IMAD.MOV.U32 R11, RZ, RZ, R10 ;  /* 0x000000ffff0b7224 */ /* 0x000fce00078e000a */
[----:B------:R-:W-:Y:S05]  /*6380*/  WARPSYNC.COLLECTIVE R2, `(.L_x_3437) ;  /* 0x0000000002087348 */ /* 0x000fea0003c00000 */
[----:B------:R0:W1:Y:S02]  /*6390*/  SHFL.UP P3, R10, R25, R24, R209 ;  /* 0x04000018190a7389 */ /* 0x00006400000600d1 */
[----:B01----:R-:W-:Y:S01]  /*63a0*/  ENDCOLLECTIVE ;  /* 0x000000000000791b */ /* 0x003fe20003800000 */
.L_x_3437:
        /* <DEDUP_REMOVED lines=8> */
.L_x_3438:
[----:B------:R-:W-:Y:S02]  /*6430*/  MOV R25, R7 ;  /* 0x0000000700197202 */ /* 0x000fe40000000f00 */
[----:B------:R-:W-:-:S07]  /*6440*/  MOV R11, R10 ;  /* 0x0000000a000b7202 */ /* 0x000fce0000000f00 */
[----:B------:R-:W-:Y:S05]  /*6450*/  WARPSYNC.COLLECTIVE R2, `(.L_x_3439) ;  /* 0x0000000002087348 */ /* 0x000fea0003c00000 */
[----:B------:R0:W1:Y:S02]  /*6460*/  SHFL.UP P3, R10, R25, R24, R209 ;  /* 0x04000018190a7389 */ /* 0x00006400000600d1 */
[----:B01----:R-:W-:Y:S01]  /*6470*/  ENDCOLLECTIVE ;  /* 0x000000000000791b */ /* 0x003fe20003800000 */
.L_x_3439:
        /* <DEDUP_REMOVED lines=8> */
.L_x_3440:
[----:B------:R-:W-:Y:S02]  /*6500*/  MOV R25, R7 ;  /* 0x0000000700197202 */ /* 0x000fe40000000f00 */
[----:B------:R-:W-:-:S07]  /*6510*/  MOV R11, R10 ;  /* 0x0000000a000b7202 */ /* 0x000fce0000000f00 */
[----:B------:R-:W-:Y:S05]  /*6520*/  WARPSYNC.COLLECTIVE R2, `(.L_x_3441) ;  /* 0x0000000002087348 */ /* 0x000fea0003c00000 */
[----:B------:R0:W1:Y:S02]  /*6530*/  SHFL.UP P3, R10, R25, R24, R209 ;  /* 0x04000018190a7389 */ /* 0x00006400000600d1 */
[----:B01----:R-:W-:Y:S01]  /*6540*/  ENDCOLLECTIVE ;  /* 0x000000000000791b */ /* 0x003fe20003800000 */
.L_x_3441:
[----:B------:R-:W-:Y:S05]  /*6550*/  BRA `(.L_x_3442) ;  /* 0xffffffc400ec7947 */ /* 0x000fea000383ffff */
.L_x_3412:
        /* <DEDUP_REMOVED lines=8> */
.L_x_3444:
[----:B------:R-:W-:Y:S05]  /*65e0*/  BSYNC B0 ;  /* 0x0000000000007941 */ /* 0x000fea0003800000 */
.L_x_3443:
[----:B------:R-:W-:Y:S05]  /*65f0*/  BRA `(.L_x_3445) ;  /* 0xffffffc400d87947 */ /* 0x000fea000383ffff */
.L_x_3413:
        /* <DEDUP_REMOVED lines=8> */
.L_x_3447:
[----:B------:R-:W-:Y:S05]  /*6680*/  BSYNC B0 ;  /* 0x0000000000007941 */ /* 0x000fea0003800000 */
.L_x_3446:
[----:B------:R-:W-:Y:S05]  /*6690*/  BRA `(.L_x_3448) ;  /* 0xffffffc400b87947 */ /* 0x000fea000383ffff */
.L_x_3414:
        /* <DEDUP_REMOVED lines=8> */
.L_x_3450:
[----:B------:R-:W-:Y:S05]  /*6720*/  BSYNC B0 ;  /* 0x0000000000007941 */ /* 0x000fea0003800000 */
.L_x_3449:
[----:B------:R-:W-:Y:S01]  /*6730*/  HFMA2.MMA R24, -RZ, RZ, 0, 5.9604644775390625e-08 ;  /* 0x00000001ff187435 */ /* 0x000fe200000001ff */
[----:B------:R-:W-:Y:S01]  /*6740*/  MOV R25, R7 ;  /* 0x0000000700197202 */ /* 0x000fe20000000f00 */
[----:B------:R-:W-:Y:S01]  /*6750*/  HFMA2.MMA R231, -RZ, RZ, 0, 0 ;  /* 0x00000000ffe77435 */ /* 0x000fe200000001ff */
[----:B------:R-:W-:Y:S01]  /*6760*/  MOV R209, RZ ;  /* 0x000000ff00d17202 */ /* 0x000fe20000000f00 */
[----:B------:R-:W-:Y:S01]  /*6770*/  IMAD.MOV.U32 R232, RZ, RZ, 0x1f ;  /* 0x0000001fffe87424 */ /* 0x000fe200078e00ff */
[----:B------:R-:W-:Y:S02]  /*6780*/  MOV R2, 0xffffffff ;  /* 0xffffffff00027802 */ /* 0x000fe40000000f00 */
[----:B------:R-:W-:Y:S02]  /*6790*/  MOV R229, R8 ;  /* 0x0000000800e57202 */ /* 0x000fe40000000f00 */
[----:B------:R-:W-:-:S07]  /*67a0*/  MOV R6, R10 ;  /* 0x0000000a00067202 */ /* 0x000fce0000000f00 */
[----:B------:R-:W-:Y:S05]  /*67b0*/  WARPSYNC.COLLECTIVE R2, `(.L_x_3451) ;  /* 0x0000000002087348 */ /* 0x000fea0003c00000 */
[----:B------:R0:W1:Y:S02]  /*67c0*/  SHFL.UP P3, R10, R25, R24, R209 ;  /* 0x04000018190a7389 */ /* 0x00006400000600d1 */
[----:B01----:R-:W-:Y:S01]  /*67d0*/  ENDCOLLECTIVE ;  /* 0x000000000000791b */ /* 0x003fe20003800000 */
.L_x_3451:
[----:B------:R-:W-:Y:S05]  /*67e0*/  WARPSYNC.COLLECTIVE R2, `(.L_x_3452) ;  /* 0x0000000002087348 */ /* 0x000fea0003c00000 */
[----:B------:R0:W1:Y:S02]  /*67f0*/  SHFL.IDX P3, R11, R229, R231, R232 ;  /* 0x000000e7e50b7389 */ /* 0x00006400000600e8 */
[----:B01----:R-:W-:Y:S01]  /*6800*/  ENDCOLLECTIVE ;  /* 0x000000000000791b */ /* 0x003fe20003800000 */
.L_x_3452:
[----:B------:R-:W-:Y:S02]  /*6810*/  MOV R229, R9 ;  /* 0x0000000900e57202 */ /* 0x000fe40000000f00 */
[----:B------:R-:W-:Y:S02]  /*6820*/  MOV R7, R10 ;  /* 0x0000000a00077202 */ /* 0x000fe40000000f00 */
[----:B------:R-:W-:-:S07]  /*6830*/  MOV R8, R11 ;  /* 0x0000000b00087202 */ /* 0x000fce0000000f00 */
[----:B------:R-:W-:Y:S05]  /*6840*/  WARPSYNC.COLLECTIVE R2, `(.L_x_3453) ;  /* 0x0000000002087348 */ /* 0x000fea0003c00000 */
[----:B------:R0:W1:Y:S02]  /*6850*/  SHFL.IDX P3, R11, R229, R231, R232 ;  /* 0x000000e7e50b7389 */ /* 0x00006400000600e8 */
[----:B01----:R-:W-:Y:S01]  /*6860*/  ENDCOLLECTIVE ;  /* 0x000000000000791b */ /* 0x003fe20003800000 */
.L_x_3453:
[----:B------:R-:W-:Y:S01]  /*6870*/  MOV R9, R11 ;  /* 0x0000000b00097202 */ /* 0x000fe20000000f00 */
[----:B------:R-:W-:Y:S06]  /*6880*/  BRA `(.L_x_3454) ;  /* 0xffffffc400547947 */ /* 0x000fec000383ffff */
.L_x_3416:
[----:B------:R-:W-:Y:S01]  /*6890*/  HFMA2.MMA R234, -RZ, RZ, 0, 5.9604644775390625e-08 ;  /* 0x00000001ffea7435 */ /* 0x000fe200000001ff */
[----:B------:R-:W-:Y:S01]  /*68a0*/  MOV R233, R4 ;  /* 0x0000000400e97202 */ /* 0x000fe20000000f00 */
[----:B------:R-:W-:Y:S01]  /*68b0*/  HFMA2.MMA R231, -RZ, RZ, 0, 0 ;  /* 0x00000000ffe77435 */ /* 0x000fe200000001ff */
[----:B------:R-:W-:Y:S02]  /*68c0*/  MOV R235, 0x1f ;  /* 0x0000001f00eb7802 */ /* 0x000fe40000000f00 */
[----:B------:R-:W-:Y:S02]  /*68d0*/  MOV R2, 0xffffffff ;  /* 0xffffffff00027802 */ /* 0x000fe40000000f00 */
[----:B------:R-:W-:-:S07]  /*68e0*/  MOV R232, 0x1f ;  /* 0x0000001f00e87802 */ /* 0x000fce0000000f00 */
[----:B------:R-:W-:Y:S05]  /*68f0*/  WARPSYNC.COLLECTIVE R2, `(.L_x_3455) ;  /* 0x0000000002087348 */ /* 0x000fea0003c00000 */
[----:B------:R0:W1:Y:S02]  /*6900*/  SHFL.DOWN P6, R10, R233, R234, R235 ;  /* 0x080000eae90a7389 */ /* 0x00006400000c00eb */
[----:B01----:R-:W-:Y:S01]  /*6910*/  ENDCOLLECTIVE ;  /* 0x000000000000791b */ /* 0x003fe20003800000 */
.L_x_3455:
[----:B------:R-:W-:Y:S02]  /*6920*/  MOV R233, R5 ;  /* 0x0000000500e97202 */ /* 0x000fe40000000f00 */
[----:B------:R-:W-:-:S07]  /*6930*/  MOV R9, R10 ;  /* 0x0000000a00097202 */ /* 0x000fce0000000f00 */
[----:B------:R-:W-:Y:S05]  /*6940*/  WARPSYNC.COLLECTIVE R2, `(.L_x_3456) ;  /* 0x0000000002087348 */ /* 0x000fea0003c00000 */
[----:B------:R0:W1:Y:S02]  /*6950*/  SHFL.DOWN P6, R10, R233, R234, R235 ;  /* 0x080000eae90a7389 */ /* 0x00006400000c00eb */
[----:B01----:R-:W-:Y:S01]  /*6960*/  ENDCOLLECTIVE ;  /* 0x000000000000791b */ /* 0x003fe20003800000 */
.L_x_3456:
[----:B------:R-:W-:Y:S01]  /*6970*/  HFMA2.MMA R234, -RZ, RZ, 0, 1.1920928955078125e-07 ;  /* 0x00000002ffea7435 */ /* 0x000fe200000001ff */
[----:B------:R-:W-:-:S05]  /*6980*/  MOV R8, R10 ;  /* 0x0000000a00087202 */ /* 0x000fca0000000f00 */
[C---:B------:R-:W-:Y:S01]  /*6990*/  @P5 FFMA.FTZ R5, R4.reuse, R8, R5 ;  /* 0x0000000804055223 */ /* 0x040fe20000010005 */
[----:B------:R-:W-:-:S05]  /*69a0*/  @P5 FMUL.FTZ R4, R4, R9 ;  /* 0x0000000904045220 */ /* 0x000fca0000410000 */
[----:B------:R-:W-:-:S07]  /*69b0*/  MOV R233, R4 ;  /* 0x0000000400e97202 */ /* 0x000fce0000000f00 */
[----:B------:R-:W-:Y:S05]  /*69c0*/  WARPSYNC.COLLECTIVE R2, `(.L_x_3457) ;  /* 0x0000000002087348 */ /* 0x000fea0003c00000 */
[----:B------:R0:W1:Y:S02]  /*69d0*/  SHFL.DOWN P6, R10, R233, R234, R235 ;  /* 0x080000eae90a7389 */ /* 0x00006400000c00eb */
[----:B01----:R-:W-:Y:S01]  /*69e0*/  ENDCOLLECTIVE ;  /* 0x000000000000791b */ /* 0x003fe20003800000 */
.L_x_3457:
[----:B------:R-:W-:Y:S02]  /*69f0*/  MOV R233, R5 ;  /* 0x0000000500e97202 */ /* 0x000fe40000000f00 */
[----:B------:R-:W-:-:S07]  /*6a00*/  MOV R9, R10 ;  /* 0x0000000a00097202 */ /* 0x000fce0000000f00 */
[----:B------:R-:W-:Y:S05]  /*6a10*/  WARPSYNC.COLLECTIVE R2, `(.L_x_3458) ;  /* 0x0000000002087348 */ /* 0x000fea0003c00000 */
[----:B------:R0:W1:Y:S02]  /*6a20*/  SHFL.DOWN P6, R10, R233, R234, R235 ;  /* 0x080000eae90a7389 */ /* 0x00006400000c00eb */
[----:B01----:R-:W-:Y:S01]  /*6a30*/  ENDCOLLECTIVE ;  /* 0x000000000000791b */ /* 0x003fe20003800000 */
.L_x_3458:
[----:B------:R-:W-:Y:S01]  /*6a40*/  HFMA2.MMA R234, -RZ, RZ, 0, 2.384185791015625e-07 ;  /* 0x00000004ffea7435 */ /* 0x000fe200000001ff */
[----:B------:R-:W-:-:S04]  /*6a50*/  IMAD.MOV.U32 R8, RZ, RZ, R10 ;  /* 0x000000ffff087224 */ /* 0x000fc800078e000a */
[C---:B------:R-:W-:Y:S01]  /*6a60*/  @!P4 FFMA.FTZ R5, R4.reuse, R8, R5 ;  /* 0x000000080405c223 */ /* 0x040fe20000010005 */
[----:B------:R-:W-:-:S05]  /*6a70*/  @!P4 FMUL.FTZ R4, R4, R9 ;  /* 0x000000090404c220 */ /* 0x000fca0000410000 */
[----:B------:R-:W-:-:S07]  /*6a80*/  MOV R233, R4 ;  /* 0x0000000400e97202 */ /* 0x000fce0000000f00 */
[----:B------:R-:W-:Y:S05]  /*6a90*/  WARPSYNC.COLLECTIVE R2, `(.L_x_3459) ;  /* 0x0000000002087348 */ /* 0x000fea0003c00000 */
[----:B------:R0:W1:Y:S02]  /*6aa0*/  SHFL.DOWN P6, R10, R233, R234, R235 ;  /* 0x080000eae90a7389 */ /* 0x00006400000c00eb */
[----:B01----:R-:W-:Y:S01]  /*6ab0*/  ENDCOLLECTIVE ;  /* 0x000000000000791b */ /* 0x003fe20003800000 */
.L_x_3459:
[----:B------:R-:W-:Y:S02]  /*6ac0*/  MOV R233, R5 ;  /* 0x0000000500e97202 */ /* 0x000fe40000000f00 */
[----:B------:R-:W-:-:S07]  /*6ad0*/  MOV R9, R10 ;  /* 0x0000000a00097202 */ /* 0x000fce0000000f00 */
[----:B------:R-:W-:Y:S05]  /*6ae0*/  WARPSYNC.COLLECTIVE R2, `(.L_x_3460) ;  /* 0x0000000002087348 */ /* 0x000fea0003c00000 */
[----:B------:R0:W1:Y:S02]  /*6af0*/  SHFL.DOWN P6, R10, R233, R234, R235 ;  /* 0x080000eae90a7389 */ /* 0x00006400000c00eb */
[----:B01----:R-:W-:Y:S01]  /*6b00*/  ENDCOLLECTIVE ;  /* 0x000000000000791b */ /* 0x003fe20003800000 */
.L_x_3460:
[----:B------:R-:W-:Y:S01]  /*6b10*/  HFMA2.MMA R234, -RZ, RZ, 0, 4.76837158203125e-07 ;  /* 0x00000008ffea7435 */ /* 0x000fe200000001ff */
[----:B------:R-:W-:-:S05]  /*6b20*/  MOV R8, R10 ;  /* 0x0000000a00087202 */ /* 0x000fca0000000f00 */
[C---:B------:R-:W-:Y:S01]  /*6b30*/  @!P3 FFMA.FTZ R5, R4.reuse, R8, R5 ;  /* 0x000000080405b223 */ /* 0x040fe20000010005 */
[----:B------:R-:W-:-:S05]  /*6b40*/  @!P3 FMUL.FTZ R4, R4, R9 ;  /* 0x000000090404b220 */ /* 0x000fca0000410000 */
[----:B------:R-:W-:-:S07]  /*6b50*/  MOV R233, R4 ;  /* 0x0000000400e97202 */ /* 0x000fce0000000f00 */
[----:B------:R-:W-:Y:S05]  /*6b60*/  WARPSYNC.COLLECTIVE R2, `(.L_x_3461) ;  /* 0x0000000002087348 */ /* 0x000fea0003c00000 */
[----:B------:R0:W1:Y:S02]  /*6b70*/  SHFL.DOWN P6, R10, R233, R234, R235 ;  /* 0x080000eae90a7389 */ /* 0x00006400000c00eb */
[----:B01----:R-:W-:Y:S01]  /*6b80*/  ENDCOLLECTIVE ;  /* 0x000000000000791b */ /* 0x003fe20003800000 */
.L_x_3461:
[----:B------:R-:W-:Y:S02]  /*6b90*/  MOV R233, R5 ;  /* 0x0000000500e97202 */ /* 0x000fe40000000f00 */
[----:B------:R-:W-:-:S07]  /*6ba0*/  MOV R9, R10 ;  /* 0x0000000a00097202 */ /* 0x000fce0000000f00 */
[----:B------:R-:W-:Y:S05]  /*6bb0*/  WARPSYNC.COLLECTIVE R2, `(.L_x_3462) ;  /* 0x0000000002087348 */ /* 0x000fea0003c00000 */
[----:B------:R0:W1:Y:S02]  /*6bc0*/  SHFL.DOWN P6, R10, R233, R234, R235 ;  /* 0x080000eae90a7389 */ /* 0x00006400000c00eb */
[----:B01----:R-:W-:Y:S01]  /*6bd0*/  ENDCOLLECTIVE ;  /* 0x000000000000791b */ /* 0x003fe20003800000 */
.L_x_3462:
[----:B------:R-:W-:Y:S01]  /*6be0*/  HFMA2.MMA R234, -RZ, RZ, 0, 9.5367431640625e-07 ;  /* 0x00000010ffea7435 */ /* 0x000fe200000001ff */
[----:B------:R-:W-:-:S05]  /*6bf0*/  MOV R8, R10 ;  /* 0x0000000a00087202 */ /* 0x000fca0000000f00 */
[C---:B------:R-:W-:Y:S01]  /*6c00*/  @!P2 FFMA.FTZ R5, R4.reuse, R8, R5 ;  /* 0x000000080405a223 */ /* 0x040fe20000010005 */
[----:B------:R-:W-:-:S05]  /*6c10*/  @!P2 FMUL.FTZ R4, R4, R9 ;  /* 0x000000090404a220 */ /* 0x000fca0000410000 */
[----:B------:R-:W-:-:S07]  /*6c20*/  MOV R233, R4 ;  /* 0x0000000400e97202 */ /* 0x000fce0000000f00 */
[----:B------:R-:W-:Y:S05]  /*6c30*/  WARPSYNC.COLLECTIVE R2, `(.L_x_3463) ;  /* 0x0000000002087348 */ /* 0x000fea0003c00000 */
[----:B------:R0:W1:Y:S02]  /*6c40*/  SHFL.DOWN P6, R10, R233, R234, R235 ;  /* 0x080000eae90a7389 */ /* 0x00006400000c00eb */
[----:B01----:R-:W-:Y:S01]  /*6c50*/  ENDCOLLECTIVE ;  /* 0x000000000000791b */ /* 0x003fe20003800000 */
.L_x_3463:
[----:B------:R-:W-:Y:S02]  /*6c60*/  MOV R233, R5 ;  /* 0x0000000500e97202 */ /* 0x000fe40000000f00 */
[----:B------:R-:W-:-:S07]  /*6c70*/  MOV R9, R10 ;  /* 0x0000000a00097202 */ /* 0x000fce0000000f00 */
[----:B------:R-:W-:Y:S05]  /*6c80*/  WARPSYNC.COLLECTIVE R2, `(.L_x_3464) ;  /* 0x0000000002087348 */ /* 0x000fea0003c00000 */
[----:B------:R0:W1:Y:S02]  /*6c90*/  SHFL.DOWN P6, R10, R233, R234, R235 ;  /* 0x080000eae90a7389 */ /* 0x00006400000c00eb */
[----:B01----:R-:W-:Y:S01]  /*6ca0*/  ENDCOLLECTIVE ;  /* 0x000000000000791b */ /* 0x003fe20003800000 */
.L_x_3464:
[----:B------:R-:W-:Y:S01]  /*6cb0*/  HFMA2.MMA R234, -RZ, RZ, 0, 5.9604644775390625e-08 ;  /* 0x00000001ffea7435 */ /* 0x000fe200000001ff */
[----:B------:R-:W-:-:S04]  /*6cc0*/  IMAD.MOV.U32 R8, RZ, RZ, R10 ;  /* 0x000000ffff087224 */ /* 0x000fc800078e000a */
[C---:B------:R-:W-:Y:S01]  /*6cd0*/  @!P1 FFMA.FTZ R5, R4.reuse, R8, R5 ;  /* 0x0000000804059223 */ /* 0x040fe20000010005 */
[----:B------:R-:W-:-:S05]  /*6ce0*/  @!P1 FMUL.FTZ R4, R4, R9 ;  /* 0x0000000904049220 */ /* 0x000fca0000410000 */
[-C--:B------:R-:W-:Y:S02]  /*6cf0*/  MOV R229, R4.reuse ;  /* 0x0000000400e57202 */ /* 0x080fe40000000f00 */
[----:B------:R-:W-:-:S07]  /*6d00*/  MOV R233, R4 ;  /* 0x0000000400e97202 */ /* 0x000fce0000000f00 */
[----:B------:R-:W-:Y:S05]  /*6d10*/  WARPSYNC.COLLECTIVE R2, `(.L_x_3465) ;  /* 0x0000000002087348 */ /* 0x000fea0003c00000 */
[----:B------:R0:W1:Y:S02]  /*6d20*/  SHFL.IDX P3, R11, R229, R231, R232 ;  /* 0x000000e7e50b7389 */ /* 0x00006400000600e8 */
[----:B01----:R-:W-:Y:S01]  /*6d30*/  ENDCOLLECTIVE ;  /* 0x000000000000791b */ /* 0x003fe20003800000 */
.L_x_3465:
[----:B------:R-:W-:Y:S02]  /*6d40*/  MOV R229, R5 ;  /* 0x0000000500e57202 */ /* 0x000fe40000000f00 */
[----:B------:R-:W-:-:S07]  /*6d50*/  MOV R228, R11 ;  /* 0x0000000b00e47202 */ /* 0x000fce0000000f00 */
[----:B------:R-:W-:Y:S05]  /*6d60*/  WARPSYNC.COLLECTIVE R2, `(.L_x_3466) ;  /* 0x0000000002087348 */ /* 0x000fea0003c00000 */
[----:B------:R0:W1:Y:S02]  /*6d70*/  SHFL.IDX P3, R11, R229, R231, R232 ;  /* 0x000000e7e50b7389 */ /* 0x00006400000600e8 */
[----:B01----:R-:W-:Y:S01]  /*6d80*/  ENDCOLLECTIVE ;  /* 0x000000000000791b */ /* 0x003fe20003800000 */
.L_x_3466:
[----:B------:R-:W-:Y:S05]  /*6d90*/  WARPSYNC.COLLECTIVE R2, `(.L_x_3467) ;  /* 0x0000000002087348 */ /* 0x000fea0003c00000 */
[----:B------:R0:W1:Y:S02]  /*6da0*/  SHFL.DOWN P6, R10, R233, R234, R235 ;  /* 0x080000eae90a7389 */ /* 0x00006400000c00eb */
[----:B01----:R-:W-:Y:S01]  /*6db0*/  ENDCOLLECTIVE ;  /* 0x000000000000791b */ /* 0x003fe20003800000 */
.L_x_3467:
[----:B------:R-:W-:Y:S02]  /*6dc0*/  MOV R229, R24 ;  /* 0x0000001800e57202 */ /* 0x000fe40000000f00 */
[----:B------:R-:W-:Y:S02]  /*6dd0*/  MOV R233, R5 ;  /* 0x0000000500e97202 */ /* 0x000fe40000000f00 */
[----:B------:R-:W-:Y:S02]  /*6de0*/  MOV R230, R11 ;  /* 0x0000000b00e67202 */ /* 0x000fe40000000f00 */
[----:B------:R-:W-:-:S07]  /*6df0*/  MOV R8, R10 ;  /* 0x0000000a00087202 */ /* 0x000fce0000000f00 */
[----:B------:R-:W-:Y:S05]  /*6e00*/  WARPSYNC.COLLECTIVE R2, `(.L_x_3468) ;  /* 0x0000000002087348 */ /* 0x000fea0003c00000 */
[----:B------:R0:W1:Y:S02]  /*6e10*/  SHFL.DOWN P6, R10, R233, R234, R235 ;  /* 0x080000eae90a7389 */ /* 0x00006400000c00eb */
[----:B01----:R-:W-:Y:S01]  /*6e20*/  ENDCOLLECTIVE ;  /* 0x000000000000791b */ /* 0x003fe20003800000 */
.L_x_3468:
[----:B------:R-:W-:Y:S05]  /*6e30*/  WARPSYNC.COLLECTIVE R2, `(.L_x_3469) ;  /* 0x0000000002087348 */ /* 0x000fea0003c00000 */
[----:B------:R0:W1:Y:S02]  /*6e40*/  SHFL.IDX P3, R11, R229, R231, R232 ;  /* 0x000000e7e50b7389 */ /* 0x00006400000600e8 */
[----:B01----:R-:W-:Y:S01]  /*6e50*/  ENDCOLLECTIVE ;  /* 0x000000000000791b */ /* 0x003fe20003800000 */
.L_x_3469:
[----:B------:R-:W-:Y:S02]  /*6e60*/  MOV R229, R25 ;  /* 0x0000001900e57202 */ /* 0x000fe40000000f00 */
[----:B------:R-:W-:Y:S02]  /*6e70*/  MOV R9, R10 ;  /* 0x0000000a00097202 */ /* 0x000fe40000000f00 */
[----:B------:R-:W-:-:S07]  /*6e80*/  MOV R10, R11 ;  /* 0x0000000b000a7202 */ /* 0x000fce0000000f00 */
[----:B------:R-:W-:Y:S05]  /*6e90*/  WARPSYNC.COLLECTIVE R2, `(.L_x_3470) ;  /* 0x0000000002087348 */ /* 0x000fea0003c00000 */
[----:B------:R0:W1:Y:S02]  /*6ea0*/  SHFL.IDX P3, R11, R229, R231, R232 ;  /* 0x000000e7e50b7389 */ /* 0x00006400000600e8 */
[----:B01----:R-:W-:Y:S01]  /*6eb0*/  ENDCOLLECTIVE ;  /* 0x000000000000791b */ /* 0x003fe20003800000 */
.L_x_3470:
[----:B------:R-:W-:Y:S05]  /*6ec0*/  BRA `(.L_x_3471) ;  /* 0xffffffc400707947 */ /* 0x000fea000383ffff */
.L_x_3472:
        /* <DEDUP_REMOVED lines=11> */
.L_x_10944:


//--------------------- .text._Z25selective_scan_bwd_kernelI32Selective_Scan_bwd_kernel_traitsILi64ELi16ELb0ELb0ELb0ELb0ELb1EffEEv12SSMParamsBwd --------------------------
	.section	.text._Z25selective_scan_bwd_kernelI32Selective_Scan_bwd_kernel_traitsILi64ELi16ELb0ELb0ELb0ELb0ELb1EffEEv12SSMParamsBwd,"ax",@progbits
	.align	128
        .global         _Z25selective_scan_bwd_kernelI32Selective_Scan_bwd_kernel_traitsILi64ELi16ELb0ELb0ELb0ELb0ELb1EffEEv12SSMParamsBwd
        .type           _Z25selective_scan_bwd_kernelI32Selective_Scan_bwd_kernel_traitsILi64ELi16ELb0ELb0ELb0ELb0ELb1EffEEv12SSMParamsBwd,@function
        .size           _Z25selective_scan_bwd_kernelI32Selective_Scan_bwd_kernel_traitsILi64ELi16ELb0ELb0ELb0ELb0ELb1EffEEv12SSMParamsBwd,(.L_x_10945 - _Z25selective_scan_bwd_kernelI32Selective_Scan_bwd_kernel_traitsILi64ELi16ELb0ELb0ELb0ELb0ELb1EffEEv12SSMParamsBwd)
        .other          _Z25selective_scan_bwd_kernelI32Selective_Scan_bwd_kernel_traitsILi64ELi16ELb0ELb0ELb0ELb0ELb1EffEEv12SSMParamsBwd,@"STO_CUDA_ENTRY STV_DEFAULT"
_Z25selective_scan_bwd_kernelI32Selective_Scan_bwd_kernel_traitsILi64ELi16ELb0ELb0ELb0ELb0ELb1EffEEv12SSMParamsBwd:
.text._Z25selective_scan_bwd_kernelI32Selective_Scan_bwd_kernel_traitsILi64ELi16ELb0ELb0ELb0ELb0ELb1EffEEv12SSMParamsBwd:
        /* <DEDUP_REMOVED lines=14> */
[----:B------:R-:W1:Y:S01]  /*00e0*/  LDC.64 R6, c[0x0][0x288] ;  /* 0x0000a200ff067b82 */ /* 0x000e620000000a00 */
[----:B---3--:R-:W-:-:S05]  /*00f0*/  ISETP.NE.U32.AND P1, PT, R4, RZ, PT ;  /* 0x000000ff0400720c */ /* 0x008fca0003f25070 */
[----:B------:R-:W-:Y:S02]  /*0100*/  @P0 LEA R2, P2, R173, R2, 0x2 ;  /* 0x00000002ad020211 */ /* 0x000fe400078410ff */
[----:B------:R-:W3:Y:S01]  /*0110*/  LDC R25, c[0x0][0x224] ;  /* 0x00008900ff197b82 */ /* 0x000ee20000000800 */
        /* <DEDUP_REMOVED lines=8> */
[----:B------:R-:W-:Y:S01]  /*01a0*/  UIMAD UR6, UR16, UR8, URZ ;  /* 0x00000008100672a4 */ /* 0x000fe2000f8e023f */
[----:B------:R-:W-:-:S06]  /*01b0*/  @P1 LEA R4, P3, R173, R4, 0x2 ;  /* 0x00000004ad041211 */ /* 0x000fcc00078610ff */
[----:B------:R-:W0:Y:S01]  /*01c0*/  LDC.64 R12, c[0x0][0x298] ;  /* 0x0000a600ff0c7b82 */ /* 0x000e220000000a00 */
[----:B------:R-:W-:Y:S01]  /*01d0*/  UIMAD.WIDE.U32 UR4, UR17, UR8, URZ ;  /* 0x00000008110472a5 */ /* 0x000fe2000f8e003f */
[----:B------:R-:W-:Y:S01]  /*01e0*/  @P1 LEA.HI.X R5, R173, R5, R172, 0x2, P3 ;  /* 0x00000005ad051211 */ /* 0x000fe200018f14ac */
[----:B------:R-:W-:-:S05]  /*01f0*/  UIMAD UR8, UR17, UR9, UR6 ;  /* 0x00000009110872a4 */ /* 0x000fca000f8e0206 */
[----:B------:R-:W0:Y:S01]  /*0200*/  LDC.64 R14, c[0x0][0x330] ;  /* 0x0000cc00ff0e7b82 */ /* 0x000e220000000a00 */
[----:B------:R-:W-:Y:S01]  /*0210*/  UIMAD UR9, UR16, UR10, URZ ;  /* 0x0000000a100972a4 */ /* 0x000fe2000f8e023f */
[-C--:B-1----:R-:W-:Y:S01]  /*0220*/  IMAD R0, R172, R6.reuse, RZ ;  /* 0x00000006ac007224 */ /* 0x082fe200078e02ff */
[----:B------:R-:W-:Y:S01]  /*0230*/  UIMAD.WIDE.U32 UR6, UR17, UR10, URZ ;  /* 0x0000000a110672a5 */ /* 0x000fe2000f8e003f */
[----:B---3--:R-:W-:Y:S01]  /*0240*/  LEA R9, R25, 0xfffffc00, 0xa ;  /* 0xfffffc0019097811 */ /* 0x008fe200078e50ff */
[----:B------:R-:W-:Y:S01]  /*0250*/  UIADD3 UR5, UR5, UR8, URZ ;  /* 0x0000000805057290 */ /* 0x000fe2000fffe03f */
[----:B------:R1:W5:Y:S02]  /*0260*/  @P1 LDG.E R170, desc[UR14][R4.64] ;  /* 0x0000000e04aa1981 */ /* 0x000364000c1e1900 */
[----:B------:R-:W3:Y:S01]  /*0270*/  @P0 LDC R24, c[0x0][0x214] ;  /* 0x00008500ff180b82 */ /* 0x000ee20000000800 */
[----:B------:R-:W-:Y:S02]  /*0280*/  UIMAD UR10, UR17, UR11, UR9 ;  /* 0x0000000b110a72a4 */ /* 0x000fe4000f8e0209 */
[----:B------:R-:W-:Y:S01]  /*0290*/  UIMAD UR11, UR16, UR12, URZ ;  /* 0x0000000c100b72a4 */ /* 0x000fe2000f8e023f */
[----:B----4-:R-:W-:Y:S01]  /*02a0*/  IMAD.WIDE.U32 R2, R173, R6, UR4 ;  /* 0x00000004ad027e25 */ /* 0x010fe2000f8e0006 */
[----:B------:R-:W-:-:S02]  /*02b0*/  UIADD3 UR7, UR7, UR10, URZ ;  /* 0x0000000a07077290 */ /* 0x000fc4000fffe03f */
[----:B------:R-:W-:Y:S01]  /*02c0*/  UIMAD.WIDE.U32 UR8, UR17, UR12, URZ ;  /* 0x0000000c110872a5 */ /* 0x000fe2000f8e003f */
[----:B------:R-:W4:Y:S01]  /*02d0*/  @P0 LDC R27, c[0x0][0x21c] ;  /* 0x00008700ff1b0b82 */ /* 0x000f220000000800 */
[----:B------:R-:W-:Y:S01]  /*02e0*/  UIMAD UR11, UR17, UR13, UR11 ;  /* 0x0000000d110b72a4 */ /* 0x000fe2000f8e020b */
[----:B------:R-:W-:Y:S01]  /*02f0*/  IMAD R0, R173, R7, R0 ;  /* 0x00000007ad007224 */ /* 0x000fe200078e0200 */
[----:B--2---:R-:W-:Y:S01]  /*0300*/  ISETP.NE.U32.AND P1, PT, R20, RZ, PT ;  /* 0x000000ff1400720c */ /* 0x004fe20003f25070 */
[----:B0-----:R-:W-:Y:S01]  /*0310*/  IMAD R8, R172, R12, RZ ;  /* 0x0000000cac087224 */ /* 0x001fe200078e02ff */
[----:B------:R-:W-:-:S03]  /*0320*/  ISETP.NE.U32.AND P2, PT, R22, RZ, PT ;  /* 0x000000ff1600720c */ /* 0x000fc60003f45070 */
[----:B------:R-:W0:Y:S01]  /*0330*/  LDC.64 R28, c[0x0][0x2f0] ;  /* 0x0000bc00ff1c7b82 */ /* 0x000e220000000a00 */
[----:B------:R-:W-:Y:S01]  /*0340*/  SHF.R.S32.HI R11, RZ, 0x1f, R9 ;  /* 0x0000001fff0b7819 */ /* 0x000fe20000011409 */
[----:B------:R-:W-:Y:S01]  /*0350*/  UIADD3 UR9, UR9, UR11, URZ ;  /* 0x0000000b09097290 */ /* 0x000fe2000fffe03f */
[----:B------:R-:W-:Y:S01]  /*0360*/  IADD3 R162, P3, R9, R2, RZ ;  /* 0x0000000209a27210 */ /* 0x000fe20007f7e0ff */
[----:B-1----:R-:W-:-:S04]  /*0370*/  IMAD.WIDE.U32 R4, R173, R12, UR6 ;  /* 0x00000006ad047e25 */ /* 0x002fc8000f8e000c */
[----:B------:R-:W1:Y:S01]  /*0380*/  LDC.64 R30, c[0x0][0x2f8] ;  /* 0x0000be00ff1e7b82 */ /* 0x000e620000000a00 */
[----:B------:R-:W-:-:S07]  /*0390*/  ISETP.NE.AND.EX P1, PT, R21, RZ, PT, P1 ;  /* 0x000000ff1500720c */ /* 0x000fce0003f25310 */
[----:B------:R-:W2:Y:S01]  /*03a0*/  LDC.64 R158, c[0x0][0x3b8] ;  /* 0x0000ee00ff9e7b82 */ /* 0x000ea20000000a00 */
[----:B------:R-:W-:Y:S01]  /*03b0*/  ISETP.NE.AND.EX P2, PT, R23, RZ, PT, P2 ;  /* 0x000000ff1700720c */ /* 0x000fe20003f45320 */
[----:B------:R-:W-:Y:S01]  /*03c0*/  IMAD R8, R173, R13, R8 ;  /* 0x0000000dad087224 */ /* 0x000fe200078e0208 */
[----:B------:R-:W-:-:S05]  /*03d0*/  IADD3.X R2, R11, R3, R0, P3, !PT ;  /* 0x000000030b027210 */ /* 0x000fca0001ffe400 */
[----:B------:R-:W2:Y:S01]  /*03e0*/  @P0 LDC.64 R18, c[0x0][0x310] ;  /* 0x0000c400ff120b82 */ /* 0x000ea20000000a00 */
[----:B------:R-:W-:Y:S01]  /*03f0*/  IADD3 R160, P3, R9, R4, RZ ;  /* 0x0000000409a07210 */ /* 0x000fe20007f7e0ff */
[-C--:B------:R-:W-:Y:S02]  /*0400*/  IMAD R10, R172, R14.reuse, RZ ;  /* 0x0000000eac0a7224 */ /* 0x080fe400078e02ff */
[----:B------:R-:W-:Y:S01]  /*0410*/  IMAD.WIDE.U32 R6, R173, R14, UR8 ;  /* 0x00000008ad067e25 */ /* 0x000fe2000f8e000e */
[----:B------:R-:W-:Y:S02]  /*0420*/  IADD3.X R4, R11, R5, R8, P3, !PT ;  /* 0x000000050b047210 */ /* 0x000fe40001ffe408 */
[----:B------:R-:W-:Y:S01]  /*0430*/  ISETP.GE.AND P3, PT, R25, 0x1, PT ;  /* 0x000000011900780c */ /* 0x000fe20003f66270 */
[----:B------:R-:W-:Y:S01]  /*0440*/  IMAD R10, R173, R15, R10 ;  /* 0x0000000fad0a7224 */ /* 0x000fe200078e020a */
[----:B------:R-:W-:Y:S01]  /*0450*/  IADD3 R9, P4, R9, R6, RZ ;  /* 0x0000000609097210 */ /* 0x000fe20007f9e0ff */
[----:B---3--:R-:W-:Y:S01]  /*0460*/  @P0 IMAD R0, R24, UR17, R173 ;  /* 0x0000001118000c24 */ /* 0x008fe2000f8e02ad */
[----:B------:R-:W-:-:S02]  /*0470*/  CS2R R16, SRZ ;  /* 0x0000000000107805 */ /* 0x000fc4000001ff00 */
[----:B------:R-:W-:Y:S02]  /*0480*/  CS2R R14, SRZ ;  /* 0x00000000000e7805 */ /* 0x000fe4000001ff00 */
[----:B------:R-:W-:Y:S01]  /*0490*/  IADD3.X R6, R11, R7, R10, P4, !PT ;  /* 0x000000070b067210 */ /* 0x000fe200027fe40a */
[----:B------:R-:W-:Y:S01]  /*04a0*/  @P0 IMAD R0, R0, R25, RZ ;  /* 0x0000001900000224 */ /* 0x000fe200078e02ff */
[C---:B------:R-:W-:Y:S02]  /*04b0*/  @P1 LEA R16, P4, R173.reuse, R20, 0x2 ;  /* 0x00000014ad101211 */ /* 0x040fe400078810ff */
[C---:B------:R-:W-:Y:S01]  /*04c0*/  @P2 LEA R14, P5, R173.reuse, R22, 0x2 ;  /* 0x00000016ad0e2211 */ /* 0x040fe200078a10ff */
[----:B----4-:R-:W-:Y:S01]  /*04d0*/  @P0 IMAD R3, R0, R27, RZ ;  /* 0x0000001b00030224 */ /* 0x010fe200078e02ff */
[C-C-:B------:R-:W-:Y:S02]  /*04e0*/  @P1 LEA.HI.X R17, R173.reuse, R21, R172.reuse, 0x2, P4 ;  /* 0x00000015ad111211 */ /* 0x140fe400020f14ac */
[----:B------:R-:W-:-:S02]  /*04f0*/  @P2 LEA.HI.X R15, R173, R23, R172, 0x2, P5 ;  /* 0x00000017ad0f2211 */ /* 0x000fc400028f14ac */
[----:B0-----:R-:W-:Y:S02]  /*0500*/  LEA R167, P1, R162, R28, 0x2 ;  /* 0x0000001ca2a77211 */ /* 0x001fe400078210ff */
[----:B-1----:R-:W-:Y:S02]  /*0510*/  LEA R165, P2, R160, R30, 0x2 ;  /* 0x0000001ea0a57211 */ /* 0x002fe400078410ff */
[----:B--2---:R-:W-:Y:S01]  /*0520*/  LEA R163, P4, R9, R158, 0x2 ;  /* 0x0000009e09a37211 */ /* 0x004fe200078810ff */
        /* <DEDUP_REMOVED lines=13> */
[----:B------:R-:W-:Y:S01]  /*0600*/  MOV R168, RZ ;  /* 0x000000ff00a87202 */ /* 0x000fe20000000f00 */
        /* <DEDUP_REMOVED lines=8> */
[----:B------:R-:W-:Y:S02]  /*0690*/  LOP3.LUT R208, R169, 0x1f, RZ, 0xc0, !PT ;  /* 0x0000001fa9d07812 */ /* 0x000fe400078ec0ff */
[----:B------:R-:W-:Y:S02]  /*06a0*/  LEA R156, R0, UR5, 0x3 ;  /* 0x00000005009c7c11 */ /* 0x000fe4000f8e18ff */
[----:B--2---:R-:W-:-:S07]  /*06b0*/  SHF.R.S32.HI R157, RZ, 0x1f, R158 ;  /* 0x0000001fff9d7819 */ /* 0x004fce000001149e */
.L_x_3496:
[----:B0-----:R-:W0:Y:S01]  /*06c0*/  LDC R105, c[0x0][0x224] ;  /* 0x00008900ff697b82 */ /* 0x001e220000000800 */
[----:B------:R-:W-:Y:S01]  /*06d0*/  ULDC UR6, c[0x0][0x218] ;  /* 0x0000860000067ab9 */ /* 0x000fe20000000800 */
[C---:B------:R-:W-:Y:S01]  /*06e0*/  LOP3.LUT R31, R158.reuse, 0x20, RZ, 0xfc, !PT ;  /* 0x000000209e1f7812 */ /* 0x040fe200078efcff */
[----:B------:R-:W-:Y:S01]  /*06f0*/  HFMA2.MMA R0, -RZ, RZ, 0, 0 ;  /* 0x00000000ff007435 */ /* 0x000fe200000001ff */
[C---:B-1----:R-:W-:Y:S02]  /*0700*/  LEA R2, P3, R158.reuse, R167, 0x2 ;  /* 0x000000a79e027211 */ /* 0x042fe400078610ff */
        /* <DEDUP_REMOVED lines=9> */
[C---:B------:R-:W-:Y:S02]  /*07a0*/  LEA.HI.X R3, R158.reuse, R162, R157, 0x2, P3 ;  /* 0x000000a29e037211 */ /* 0x040fe400018f149d */
[C---:B------:R-:W-:Y:S02]  /*07b0*/  LOP3.LUT R11, R158.reuse, 0xc0, RZ, 0xfc, !PT ;  /* 0x000000c09e0b7812 */ /* 0x040fe400078efcff */
[C---:B------:R-:W-:Y:S02]  /*07c0*/  LOP3.LUT R22, R158.reuse, 0xe0, RZ, 0xfc, !PT ;  /* 0x000000e09e167812 */ /* 0x040fe400078efcff */
[C---:B------:R-:W-:Y:S02]  /*07d0*/  LOP3.LUT R23, R158.reuse, 0x100, RZ, 0xfc, !PT ;  /* 0x000001009e177812 */ /* 0x040fe400078efcff */
[----:B------:R-:W-:Y:S02]  /*07e0*/  MOV R13, RZ ;  /* 0x000000ff000d7202 */ /* 0x000fe40000000f00 */
[----:B------:R-:W-:-:S02]  /*07f0*/  LOP3.LUT R24, R158, 0x120, RZ, 0xfc, !PT ;  /* 0x000001209e187812 */ /* 0x000fc400078efcff */
[C---:B------:R-:W-:Y:S02]  /*0800*/  LOP3.LUT R25, R158.reuse, 0x140, RZ, 0xfc, !PT ;  /* 0x000001409e197812 */ /* 0x040fe400078efcff */
[C---:B------:R-:W-:Y:S02]  /*0810*/  LOP3.LUT R26, R158.reuse, 0x160, RZ, 0xfc, !PT ;  /* 0x000001609e1a7812 */ /* 0x040fe400078efcff */
[C---:B------:R-:W-:Y:S02]  /*0820*/  LOP3.LUT R27, R158.reuse, 0x180, RZ, 0xfc, !PT ;  /* 0x000001809e1b7812 */ /* 0x040fe400078efcff */
[C---:B------:R-:W-:Y:S02]  /*0830*/  LOP3.LUT R28, R158.reuse, 0x1a0, RZ, 0xfc, !PT ;  /* 0x000001a09e1c7812 */ /* 0x040fe400078efcff */
[C---:B------:R-:W-:Y:S02]  /*0840*/  LOP3.LUT R29, R158.reuse, 0x1c0, RZ, 0xfc, !PT ;  /* 0x000001c09e1d7812 */ /* 0x040fe400078efcff */
[----:B------:R-:W-:Y:S01]  /*0850*/  LOP3.LUT R30, R158, 0x1e0, RZ, 0xfc, !PT ;  /* 0x000001e09e1e7812 */ /* 0x000fe200078efcff */
[----:B------:R-:W-:Y:S01]  /*0860*/  HFMA2.MMA R38, -RZ, RZ, 0, 0 ;  /* 0x00000000ff267435 */ /* 0x000fe200000001ff */
[----:B0-----:R-:W-:Y:S01]  /*0870*/  IADD3 R155, R105, -UR4, RZ ;  /* 0x80000004699b7c10 */ /* 0x001fe2000fffe0ff */
[----:B------:R-:W-:Y:S01]  /*0880*/  HFMA2.MMA R40, -RZ, RZ, 0, 0 ;  /* 0x00000000ff287435 */ /* 0x000fe200000001ff */
[----:B------:R-:W-:Y:S01]  /*0890*/  MOV R42, RZ ;  /* 0x000000ff002a7202 */ /* 0x000fe20000000f00 */
[----:B------:R-:W-:Y:S01]  /*08a0*/  ULDC.64 UR8, c[0x0][0x318] ;  /* 0x0000c60000087ab9 */ /* 0x000fe20000000a00 */
[----:B------:R-:W-:-:S04]  /*08b0*/  LEA R12, R155, 0xfffffc00, 0xa ;  /* 0xfffffc009b0c7811 */ /* 0x000fc800078e50ff */
[----:B------:R-:W-:Y:S01]  /*08c0*/  IADD3 R33, -R12, UR6, RZ ;  /* 0x000000060c217c10 */ /* 0x000fe2000fffe1ff */
[----:B------:R-:W-:-:S03]  /*08d0*/  ULDC.64 UR6, c[0x0][0x2a8] ;  /* 0x0000aa0000067ab9 */ /* 0x000fc60000000a00 */
[-C--:B------:R-:W-:Y:S01]  /*08e0*/  ISETP.GE.AND P2, PT, R158, R33.reuse, PT ;  /* 0x000000219e00720c */ /* 0x080fe20003f46270 */
[----:B------:R-:W-:Y:S01]  /*08f0*/  BAR.SYNC.DEFER_BLOCKING 0x0 ;  /* 0x0000000000007b1d */ /* 0x000fe20000010000 */
[-C--:B------:R-:W-:Y:S02]  /*0900*/  ISETP.GE.AND P1, PT, R31, R33.reuse, PT ;  /* 0x000000211f00720c */ /* 0x080fe40003f26270 */
[-C--:B------:R-:W-:Y:S02]  /*0910*/  ISETP.GE.AND P0, PT, R32, R33.reuse, PT ;  /* 0x000000212000720c */ /* 0x080fe40003f06270 */
[-C--:B------:R-:W-:Y:S02]  /*0920*/  ISETP.GE.AND P4, PT, R8, R33.reuse, PT ;  /* 0x000000210800720c */ /* 0x080fe40003f86270 */
[-C--:B------:R-:W-:Y:S02]  /*0930*/  ISETP.GE.AND P6, PT, R9, R33.reuse, PT ;  /* 0x000000210900720c */ /* 0x080fe40003fc6270 */
[----:B------:R-:W-:-:S02]  /*0940*/  ISETP.GE.AND P5, PT, R10, R33, PT ;  /* 0x000000210a00720c */ /* 0x000fc40003fa6270 */
[-C--:B------:R-:W-:Y:S01]  /*0950*/  ISETP.GE.AND P3, PT, R11, R33.reuse, PT ;  /* 0x000000210b00720c */ /* 0x080fe20003f66270 */
        /* <DEDUP_REMOVED lines=17> */
[----:B------:R-:W-:Y:S02]  /*0a70*/  ISETP.GE.AND P1, PT, R30, R33, PT ;  /* 0x000000211e00720c */ /* 0x000fe40003f26270 */
[----:B------:R-:W-:Y:S01]  /*0a80*/  MOV R44, RZ ;  /* 0x000000ff002c7202 */ /* 0x000fe20000000f00 */
[----:B------:R-:W4:Y:S04]  /*0a90*/  @!P0 LDG.E R34, desc[UR14][R2.64+0x480] ;  /* 0x0004800e02228981 */ /* 0x000f28000c1e1900 */
[----:B------:R-:W4:Y:S04]  /*0aa0*/  @!P4 LDG.E R37, desc[UR14][R2.64+0x500] ;  /* 0x0005000e0225c981 */ /* 0x000f28000c1e1900 */
[----:B------:R-:W4:Y:S04]  /*0ab0*/  @!P6 LDG.E R38, desc[UR14][R2.64+0x580] ;  /* 0x0005800e0226e981 */ /* 0x000f28000c1e1900 */
[----:B------:R-:W4:Y:S04]  /*0ac0*/  @!P5 LDG.E R36, desc[UR14][R2.64+0x600] ;  /* 0x0006000e0224d981 */ /* 0x000f28000c1e1900 */
[----:B------:R-:W4:Y:S04]  /*0ad0*/  @!P3 LDG.E R42, desc[UR14][R2.64+0x680] ;  /* 0x0006800e022ab981 */ /* 0x000f28000c1e1900 */
[----:B------:R-:W4:Y:S04]  /*0ae0*/  @!P2 LDG.E R40, desc[UR14][R2.64+0x700] ;  /* 0x0007000e0228a981 */ /* 0x000f28000c1e1900 */
[----:B------:R0:W4:Y:S01]  /*0af0*/  @!P1 LDG.E R44, desc[UR14][R2.64+0x780] ;  /* 0x0007800e022c9981 */ /* 0x000122000c1e1900 */
[----:B------:R-:W-:-:S02]  /*0b00*/  LOP3.LUT R41, R161, 0xfffffe00, RZ, 0xc0, !PT ;  /* 0xfffffe00a1297812 */ /* 0x000fc400078ec0ff */
[-C--:B------:R-:W-:Y:S02]  /*0b10*/  ISETP.GE.AND P2, PT, R158, R33.reuse, PT ;  /* 0x000000219e00720c */ /* 0x080fe40003f46270 */
[----:B------:R-:W-:Y:S02]  /*0b20*/  IADD3 R39, R41, R164, RZ ;  /* 0x000000a429277210 */ /* 0x000fe40007ffe0ff */
[----:B------:R-:W-:Y:S02]  /*0b30*/  ISETP.GE.AND P1, PT, R31, R33, PT ;  /* 0x000000211f00720c */ /* 0x000fe40003f26270 */
[C---:B------:R-:W-:Y:S02]  /*0b40*/  IADD3 R46, R39.reuse, 0x20, RZ ;  /* 0x00000020272e7810 */ /* 0x040fe40007ffe0ff */
[C---:B------:R-:W-:Y:S02]  /*0b50*/  IADD3 R48, R39.reuse, 0x40, RZ ;  /* 0x0000004027307810 */ /* 0x040fe40007ffe0ff */
[----:B------:R-:W-:-:S02]  /*0b60*/  IADD3 R50, R39, 0x60, RZ ;  /* 0x0000006027327810 */ /* 0x000fc40007ffe0ff */
[CC--:B------:R-:W-:Y:S02]  /*0b70*/  LEA.HI.SX32 R154, R39.reuse, R39.reuse, 0x1b ;  /* 0x00000027279a7211 */ /* 0x0c0fe400078fdaff */
[C---:B------:R-:W-:Y:S02]  /*0b80*/  IADD3 R52, R39.reuse, 0x80, RZ ;  /* 0x0000008027347810 */ /* 0x040fe40007ffe0ff */
[C---:B------:R-:W-:Y:S02]  /*0b90*/  IADD3 R54, R39.reuse, 0xa0, RZ ;  /* 0x000000a027367810 */ /* 0x040fe40007ffe0ff */
[-C--:B------:R-:W-:Y:S02]  /*0ba0*/  LEA.HI.SX32 R46, R46, R39.reuse, 0x1b ;  /* 0x000000272e2e7211 */ /* 0x080fe400078fdaff */
[----:B------:R-:W-:Y:S02]  /*0bb0*/  IADD3 R56, R39, 0xc0, RZ ;  /* 0x000000c027387810 */ /* 0x000fe40007ffe0ff */
[----:B------:R-:W-:-:S02]  /*0bc0*/  LEA.HI.SX32 R48, R48, R39, 0x1b ;  /* 0x0000002730307211 */ /* 0x000fc400078fdaff */
[C---:B------:R-:W-:Y:S02]  /*0bd0*/  IADD3 R58, R39.reuse, 0xe0, RZ ;  /* 0x000000e0273a7810 */ /* 0x040fe40007ffe0ff */
[-C--:B------:R-:W-:Y:S02]  /*0be0*/  LEA.HI.SX32 R50, R50, R39.reuse, 0x1b ;  /* 0x0000002732327211 */ /* 0x080fe400078fdaff */
[C---:B0-----:R-:W-:Y:S02]  /*0bf0*/  IADD3 R2, R39.reuse, 0x100, RZ ;  /* 0x0000010027027810 */ /* 0x041fe40007ffe0ff */
[----:B------:R-:W-:Y:S02]  /*0c00*/  LEA R154, R154, UR5, 0x2 ;  /* 0x000000059a9a7c11 */ /* 0x000fe4000f8e10ff */
[----:B------:R-:W-:Y:S02]  /*0c10*/  LEA.HI.SX32 R52, R52, R39, 0x1b ;  /* 0x0000002734347211 */ /* 0x000fe400078fdaff */
[----:B------:R-:W-:-:S02]  /*0c20*/  IADD3 R60, R39, 0x120, RZ ;  /* 0x00000120273c7810 */ /* 0x000fc40007ffe0ff */
[-C--:B------:R-:W-:Y:S02]  /*0c30*/  LEA.HI.SX32 R54, R54, R39.reuse, 0x1b ;  /* 0x0000002736367211 */ /* 0x080fe400078fdaff */
[----:B------:R-:W-:Y:S02]  /*0c40*/  LEA R153, R46, UR5, 0x2 ;  /* 0x000000052e997c11 */ /* 0x000fe4000f8e10ff */
[C---:B------:R-:W-:Y:S02]  /*0c50*/  IADD3 R62, R39.reuse, 0x140, RZ ;  /* 0x00000140273e7810 */ /* 0x040fe40007ffe0ff */
[-C--:B------:R-:W-:Y:S02]  /*0c60*/  LEA.HI.SX32 R56, R56, R39.reuse, 0x1b ;  /* 0x0000002738387211 */ /* 0x080fe400078fdaff */
[----:B------:R-:W-:Y:S02]  /*0c70*/  LEA R152, R48, UR5, 0x2 ;  /* 0x0000000530987c11 */ /* 0x000fe4000f8e10ff */
[----:B------:R-:W-:Y:S01]  /*0c80*/  IADD3 R64, R39, 0x160, RZ ;  /* 0x0000016027407810 */ /* 0x000fe20007ffe0ff */
[----:B------:R-:W0:Y:S01]  /*0c90*/  LDC.64 R48, c[0x0][0x2a0] ;  /* 0x0000a800ff307b82 */ /* 0x000e220000000a00 */
        /* <DEDUP_REMOVED lines=16> */
[-C--:B------:R-:W-:Y:S02]  /*0da0*/  LEA.HI.SX32 R68, R68, R39.reuse, 0x1b ;  /* 0x0000002744447211 */ /* 0x080fe400078fdaff */
[----:B------:R-:W-:Y:S02]  /*0db0*/  LEA R145, R60, UR5, 0x2 ;  /* 0x000000053c917c11 */ /* 0x000fe4000f8e10ff */
[----:B------:R-:W-:-:S02]  /*0dc0*/  LEA.HI.SX32 R70, R70, R39, 0x1b ;  /* 0x0000002746467211 */ /* 0x000fc400078fdaff */
[----:B------:R-:W-:Y:S02]  /*0dd0*/  LEA R144, R62, UR5, 0x2 ;  /* 0x000000053e907c11 */ /* 0x000fe4000f8e10ff */
[----:B------:R-:W-:Y:S02]  /*0de0*/  LEA.HI.SX32 R72, R72, R39, 0x1b ;  /* 0x0000002748487211 */ /* 0x000fe400078fdaff */
[----:B------:R-:W-:Y:S02]  /*0df0*/  LEA R143, R64, UR5, 0x2 ;  /* 0x00000005408f7c11 */ /* 0x000fe4000f8e10ff */
[----:B------:R-:W-:Y:S02]  /*0e00*/  LEA R141, R66, UR5, 0x2 ;  /* 0x00000005428d7c11 */ /* 0x000fe4000f8e10ff */
[----:B------:R-:W-:Y:S02]  /*0e10*/  LEA R139, R68, UR5, 0x2 ;  /* 0x00000005448b7c11 */ /* 0x000fe4000f8e10ff */
[----:B------:R-:W-:-:S02]  /*0e20*/  LEA R137, R70, UR5, 0x2 ;  /* 0x0000000546897c11 */ /* 0x000fc4000f8e10ff */
[----:B------:R-:W-:Y:S02]  /*0e30*/  LEA R135, R72, UR5, 0x2 ;  /* 0x0000000548877c11 */ /* 0x000fe4000f8e10ff */
[----:B------:R-:W-:Y:S02]  /*0e40*/  LEA R2, P0, R158, R165, 0x2 ;  /* 0x000000a59e027211 */ /* 0x000fe400078010ff */
[-C--:B------:R-:W-:Y:S02]  /*0e50*/  ISETP.GE.AND P4, PT, R8, R33.reuse, PT ;  /* 0x000000210800720c */ /* 0x080fe40003f86270 */
[----:B------:R-:W-:Y:S02]  /*0e60*/  LEA.HI.X R3, R158, R160, R157, 0x2, P0 ;  /* 0x000000a09e037211 */ /* 0x000fe400000f149d */
[-C--:B------:R-:W-:Y:S02]  /*0e70*/  ISETP.GE.AND P0, PT, R32, R33.reuse, PT ;  /* 0x000000212000720c */ /* 0x080fe40003f06270 */
[----:B------:R-:W-:-:S02]  /*0e80*/  ISETP.GE.AND P6, PT, R9, R33, PT ;  /* 0x000000210900720c */ /* 0x000fc40003fc6270 */
[-C--:B------:R-:W-:Y:S02]  /*0e90*/  ISETP.GE.AND P5, PT, R10, R33.reuse, PT ;  /* 0x000000210a00720c */ /* 0x080fe40003fa6270 */
[----:B------:R-:W-:Y:S01]  /*0ea0*/  ISETP.GE.AND P3, PT, R11, R33, PT ;  /* 0x000000210b00720c */ /* 0x000fe20003f66270 */
[----:B--2---:R-:W-:Y:S04]  /*0eb0*/  STS [R154], R5 ;  /* 0x000000059a007388 */ /* 0x004fe80000000800 */
[----:B---3--:R1:W-:Y:S04]  /*0ec0*/  STS [R153+0x80], R0 ;  /* 0x0000800099007388 */ /* 0x0083e80000000800 */
[----:B----4-:R-:W-:Y:S04]  /*0ed0*/  STS [R152+0x100], R7 ;  /* 0x0001000798007388 */ /* 0x010fe80000000800 */
[----:B------:R2:W-:Y:S01]  /*0ee0*/  STS [R151+0x180], R4 ;  /* 0x0001800497007388 */ /* 0x0005e20000000800 */
[----:B-1----:R-:W-:-:S03]  /*0ef0*/  LEA R0, R164, R41, 0x4 ;  /* 0x00000029a4007211 */ /* 0x002fc600078e20ff */
[----:B------:R1:W-:Y:S01]  /*0f00*/  STS [R150+0x200], R13 ;  /* 0x0002000d96007388 */ /* 0x0003e20000000800 */
[----:B------:R-:W-:-:S03]  /*0f10*/  LEA.HI.SX32 R142, R0, R0, 0x1b ;  /* 0x00000000008e7211 */ /* 0x000fc600078fdaff */
[----:B------:R3:W-:Y:S01]  /*0f20*/  STS [R149+0x280], R6 ;  /* 0x0002800695007388 */ /* 0x0007e20000000800 */
[----:B------:R-:W-:Y:S02]  /*0f30*/  LEA R142, R142, UR5, 0x2 ;  /* 0x000000058e8e7c11 */ /* 0x000fe4000f8e10ff */
[----:B--2---:R-:W-:Y:S01]  /*0f40*/  CS2R R4, SRZ ;  /* 0x0000000000047805 */ /* 0x004fe2000001ff00 */
[----:B------:R-:W-:Y:S01]  /*0f50*/  STS [R148+0x300], R21 ;  /* 0x0003001594007388 */ /* 0x000fe20000000800 */
[----:B-1----:R-:W-:-:S03]  /*0f60*/  HFMA2.MMA R13, -RZ, RZ, 0, 0 ;  /* 0x00000000ff0d7435 */ /* 0x002fc600000001ff */
[----:B------:R1:W-:Y:S01]  /*0f70*/  STS [R147+0x380], R20 ;  /* 0x0003801493007388 */ /* 0x0003e20000000800 */
[----:B---3--:R-:W-:-:S03]  /*0f80*/  CS2R R6, SRZ ;  /* 0x0000000000067805 */ /* 0x008fc6000001ff00 */
[----:B------:R-:W-:Y:S04]  /*0f90*/  STS [R146+0x400], R35 ;  /* 0x0004002392007388 */ /* 0x000fe80000000800 */
[----:B------:R2:W-:Y:S01]  /*0fa0*/  STS [R145+0x480], R34 ;  /* 0x0004802291007388 */ /* 0x0005e20000000800 */
[----:B-1----:R-:W-:-:S03]  /*0fb0*/  CS2R R20, SRZ ;  /* 0x0000000000147805 */ /* 0x002fc6000001ff00 */
[----:B------:R-:W-:Y:S04]  /*0fc0*/  STS [R144+0x500], R37 ;  /* 0x0005002590007388 */ /* 0x000fe80000000800 */
[----:B------:R1:W-:Y:S01]  /*0fd0*/  STS [R143+0x580], R38 ;  /* 0x000580268f007388 */ /* 0x0003e20000000800 */
[----:B--2---:R-:W-:-:S03]  /*0fe0*/  CS2R R34, SRZ ;  /* 0x0000000000227805 */ /* 0x004fc6000001ff00 */
[----:B------:R2:W-:Y:S04]  /*0ff0*/  STS [R141+0x600], R36 ;  /* 0x000600248d007388 */ /* 0x0005e80000000800 */
[----:B------:R-:W-:Y:S01]  /*1000*/  STS [R139+0x680], R42 ;  /* 0x0006802a8b007388 */ /* 0x000fe20000000800 */
[----:B------:R-:W-:Y:S01]  /*1010*/  HFMA2.MMA R0, -RZ, RZ, 0, 0 ;  /* 0x00000000ff007435 */ /* 0x000fe200000001ff */
[----:B-1----:R-:W-:Y:S02]  /*1020*/  MOV R38, RZ ;  /* 0x000000ff00267202 */ /* 0x002fe40000000f00 */
[----:B------:R1:W-:Y:S01]  /*1030*/  STS [R137+0x700], R40 ;  /* 0x0007002889007388 */ /* 0x0003e20000000800 */
[----:B--2---:R-:W-:-:S03]  /*1040*/  CS2R R36, SRZ ;  /* 0x0000000000247805 */ /* 0x004fc6000001ff00 */
        /* <DEDUP_REMOVED lines=19> */
[----:B-1----:R-:W-:Y:S01]  /*1180*/  HFMA2.MMA R40, -RZ, RZ, 0, 0 ;  /* 0x00000000ff287435 */ /* 0x002fe200000001ff */
[----:B------:R-:W-:-:S04]  /*1190*/  MOV R42, RZ ;  /* 0x000000ff002a7202 */ /* 0x000fc80000000f00 */
        /* <DEDUP_REMOVED lines=17> */
[-C--:B------:R-:W-:Y:S02]  /*12b0*/  ISETP.GE.AND P1, PT, R30, R33.reuse, PT ;  /* 0x000000211e00720c */ /* 0x080fe40003f26270 */
[----:B--2---:R-:W-:Y:S01]  /*12c0*/  MOV R44, RZ ;  /* 0x000000ff002c7202 */ /* 0x004fe20000000f00 */
[----:B------:R-:W2:Y:S04]  /*12d0*/  @!P0 LDG.E R36, desc[UR14][R2.64+0x480] ;  /* 0x0004800e02248981 */ /* 0x000ea8000c1e1900 */
[----:B------:R-:W2:Y:S04]  /*12e0*/  @!P4 LDG.E R37, desc[UR14][R2.64+0x500] ;  /* 0x0005000e0225c981 */ /* 0x000ea8000c1e1900 */
[----:B------:R-:W2:Y:S04]  /*12f0*/  @!P6 LDG.E R38, desc[UR14][R2.64+0x580] ;  /* 0x0005800e0226e981 */ /* 0x000ea8000c1e1900 */
[----:B------:R-:W2:Y:S04]  /*1300*/  @!P5 LDG.E R0, desc[UR14][R2.64+0x600] ;  /* 0x0006000e0200d981 */ /* 0x000ea8000c1e1900 */
[----:B------:R-:W2:Y:S04]  /*1310*/  @!P3 LDG.E R42, desc[UR14][R2.64+0x680] ;  /* 0x0006800e022ab981 */ /* 0x000ea8000c1e1900 */
[----:B------:R-:W2:Y:S04]  /*1320*/  @!P2 LDG.E R40, desc[UR14][R2.64+0x700] ;  /* 0x0007000e0228a981 */ /* 0x000ea8000c1e1900 */
[----:B------:R1:W2:Y:S01]  /*1330*/  @!P1 LDG.E R44, desc[UR14][R2.64+0x780] ;  /* 0x0007800e022c9981 */ /* 0x0002a2000c1e1900 */
[----:B------:R-:W-:-:S02]  /*1340*/  ISETP.GE.AND P3, PT, R31, R33, PT ;  /* 0x000000211f00720c */ /* 0x000fc40003f66270 */
[-C--:B------:R-:W-:Y:S02]  /*1350*/  ISETP.GE.AND P2, PT, R32, R33.reuse, PT ;  /* 0x000000212000720c */ /* 0x080fe40003f46270 */
[-C--:B------:R-:W-:Y:S02]  /*1360*/  ISETP.GE.AND P6, PT, R8, R33.reuse, PT ;  /* 0x000000210800720c */ /* 0x080fe40003fc6270 */
[-C--:B------:R-:W-:Y:S02]  /*1370*/  ISETP.GE.AND P5, PT, R9, R33.reuse, PT ;  /* 0x000000210900720c */ /* 0x080fe40003fa6270 */
[----:B------:R-:W-:Y:S02]  /*1380*/  ISETP.GE.AND P1, PT, R10, R33, PT ;  /* 0x000000210a00720c */ /* 0x000fe40003f26270 */
[----:B-1----:R-:W-:Y:S02]  /*1390*/  LEA R2, P0, R158, R163, 0x2 ;  /* 0x000000a39e027211 */ /* 0x002fe400078010ff */
[----:B------:R-:W-:-:S02]  /*13a0*/  ISETP.GE.AND P4, PT, R11, R33, PT ;  /* 0x000000210b00720c */ /* 0x000fc40003f86270 */
[C---:B------:R-:W-:Y:S02]  /*13b0*/  LEA.HI.X R3, R158.reuse, R159, R157, 0x2, P0 ;  /* 0x0000009f9e037211 */ /* 0x040fe400000f149d */
[----:B------:R-:W-:Y:S01]  /*13c0*/  ISETP.GE.AND P0, PT, R158, R33, PT ;  /* 0x000000219e00720c */ /* 0x000fe20003f06270 */
[----:B---3--:R-:W-:Y:S04]  /*13d0*/  STS [R154], R5 ;  /* 0x000000059a007388 */ /* 0x008fe80000000800 */
[----:B----4-:R1:W-:Y:S04]  /*13e0*/  STS [R153+0x80], R4 ;  /* 0x0000800499007388 */ /* 0x0103e80000000800 */
[----:B------:R-:W-:Y:S04]  /*13f0*/  STS [R152+0x100], R7 ;  /* 0x0001000798007388 */ /* 0x000fe80000000800 */
[----:B------:R3:W-:Y:S01]  /*1400*/  STS [R151+0x180], R6 ;  /* 0x0001800697007388 */ /* 0x0007e20000000800 */
[----:B-1----:R-:W-:-:S03]  /*1410*/  CS2R R4, SRZ ;  /* 0x0000000000047805 */ /* 0x002fc6000001ff00 */
[----:B------:R1:W-:Y:S04]  /*1420*/  STS [R150+0x200], R13 ;  /* 0x0002000d96007388 */ /* 0x0003e80000000800 */
[----:B------:R-:W-:Y:S01]  /*1430*/  STS [R149+0x280], R20 ;  /* 0x0002801495007388 */ /* 0x000fe20000000800 */
[----:B---3--:R-:W-:-:S03]  /*1440*/  CS2R R6, SRZ ;  /* 0x0000000000067805 */ /* 0x008fc6000001ff00 */
[----:B------:R3:W-:Y:S01]  /*1450*/  STS [R148+0x300], R21 ;  /* 0x0003001594007388 */ /* 0x0007e20000000800 */
[----:B-1----:R-:W-:-:S03]  /*1460*/  HFMA2.MMA R13, -RZ, RZ, 0, 0 ;  /* 0x00000000ff0d7435 */ /* 0x002fc600000001ff */
[----:B------:R-:W-:Y:S04]  /*1470*/  STS [R147+0x380], R34 ;  /* 0x0003802293007388 */ /* 0x000fe80000000800 */
[----:B------:R-:W-:Y:S01]  /*1480*/  STS [R146+0x400], R35 ;  /* 0x0004002392007388 */ /* 0x000fe20000000800 */
[----:B---3--:R-:W-:-:S03]  /*1490*/  CS2R R20, SRZ ;  /* 0x0000000000147805 */ /* 0x008fc6000001ff00 */
[----:B--2---:R-:W-:Y:S04]  /*14a0*/  STS [R145+0x480], R36 ;  /* 0x0004802491007388 */ /* 0x004fe80000000800 */
[----:B------:R-:W-:Y:S04]  /*14b0*/  STS [R144+0x500], R37 ;  /* 0x0005002590007388 */ /* 0x000fe80000000800 */
[----:B------:R-:W-:Y:S04]  /*14c0*/  STS [R143+0x580], R38 ;  /* 0x000580268f007388 */ /* 0x000fe80000000800 */
[----:B------:R1:W-:Y:S04]  /*14d0*/  STS [R141+0x600], R0 ;  /* 0x000600008d007388 */ /* 0x0003e80000000800 */
[----:B------:R2:W-:Y:S04]  /*14e0*/  STS [R139+0x680], R42 ;  /* 0x0006802a8b007388 */ /* 0x0005e80000000800 */
[----:B------:R3:W-:Y:S01]  /*14f0*/  STS [R137+0x700], R40 ;  /* 0x0007002889007388 */ /* 0x0007e20000000800 */
[----:B-1----:R-:W-:-:S03]  /*1500*/  MOV R0, RZ ;  /* 0x000000ff00007202 */ /* 0x002fc60000000f00 */
        /* <DEDUP_REMOVED lines=19> */
[----:B------:R-:W-:-:S02]  /*1640*/  CS2R R34, SRZ ;  /* 0x0000000000227805 */ /* 0x000fc4000001ff00 */
[----:B------:R-:W-:-:S03]  /*1650*/  CS2R R36, SRZ ;  /* 0x0000000000247805 */ /* 0x000fc6000001ff00 */
        /* <DEDUP_REMOVED lines=9> */
[----:B--2---:R-:W-:Y:S02]  /*16f0*/  CS2R R42, SRZ ;  /* 0x00000000002a7805 */ /* 0x004fe4000001ff00 */
[-C--:B------:R-:W-:Y:S01]  /*1700*/  ISETP.GE.AND P5, PT, R26, R33.reuse, PT ;  /* 0x000000211a00720c */ /* 0x080fe20003fa6270 */
[----:B------:R-:W2:Y:S01]  /*1710*/  @!P0 LDG.E R20, desc[UR14][R2.64+0x380] ;  /* 0x0003800e02148981 */ /* 0x000ea2000c1e1900 */
[----:B------:R-:W-:-:S03]  /*1720*/  ISETP.GE.AND P0, PT, R28, R33, PT ;  /* 0x000000211c00720c */ /* 0x000fc60003f06270 */
[----:B------:R-:W2:Y:S04]  /*1730*/  @!P1 LDG.E R0, desc[UR14][R2.64+0x280] ;  /* 0x0002800e02009981 */ /* 0x000ea8000c1e1900 */
[----:B------:R-:W2:Y:S01]  /*1740*/  @!P4 LDG.E R21, desc[UR14][R2.64+0x300] ;  /* 0x0003000e0215c981 */ /* 0x000ea2000c1e1900 */
[-C--:B------:R-:W-:Y:S01]  /*1750*/  ISETP.GE.AND P1, PT, R27, R33.reuse, PT ;  /* 0x000000211b00720c */ /* 0x080fe20003f26270 */
[----:B------:R-:W-:Y:S02]  /*1760*/  HFMA2.MMA R38, -RZ, RZ, 0, 0 ;  /* 0x00000000ff267435 */ /* 0x000fe400000001ff */
[----:B------:R-:W2:Y:S04]  /*1770*/  @!P3 LDG.E R35, desc[UR14][R2.64+0x400] ;  /* 0x0004000e0223b981 */ /* 0x000ea8000c1e1900 */
[----:B------:R-:W2:Y:S04]  /*1780*/  @!P2 LDG.E R34, desc[UR14][R2.64+0x480] ;  /* 0x0004800e0222a981 */ /* 0x000ea8000c1e1900 */
[----:B------:R-:W2:Y:S01]  /*1790*/  @!P6 LDG.E R37, desc[UR14][R2.64+0x500] ;  /* 0x0005000e0225e981 */ /* 0x000ea2000c1e1900 */
[----:B------:R-:W-:-:S03]  /*17a0*/  ISETP.GE.AND P2, PT, R29, R33, PT ;  /* 0x000000211d00720c */ /* 0x000fc60003f46270 */
[----:B------:R-:W2:Y:S01]  /*17b0*/  @!P0 LDG.E R42, desc[UR14][R2.64+0x680] ;  /* 0x0006800e022a8981 */ /* 0x000ea2000c1e1900 */
[----:B------:R-:W-:Y:S02]  /*17c0*/  ISETP.GE.AND P0, PT, R30, R33, PT ;  /* 0x000000211e00720c */ /* 0x000fe40003f06270 */
[----:B---3--:R-:W-:Y:S02]  /*17d0*/  CS2R R40, SRZ ;  /* 0x0000000000287805 */ /* 0x008fe4000001ff00 */
[----:B-1----:R-:W-:Y:S01]  /*17e0*/  MOV R44, RZ ;  /* 0x000000ff002c7202 */ /* 0x002fe20000000f00 */
[----:B------:R-:W3:Y:S04]  /*17f0*/  @!P5 LDG.E R38, desc[UR14][R2.64+0x580] ;  /* 0x0005800e0226d981 */ /* 0x000ee8000c1e1900 */
[----:B------:R-:W3:Y:S04]  /*1800*/  @!P1 LDG.E R36, desc[UR14][R2.64+0x600] ;  /* 0x0006000e02249981 */ /* 0x000ee8000c1e1900 */
[----:B------:R-:W3:Y:S04]  /*1810*/  @!P2 LDG.E R40, desc[UR14][R2.64+0x700] ;  /* 0x0007000e0228a981 */ /* 0x000ee8000c1e1900 */
[----:B------:R1:W3:Y:S01]  /*1820*/  @!P0 LDG.E R44, desc[UR14][R2.64+0x780] ;  /* 0x0007800e022c8981 */ /* 0x0002e2000c1e1900 */
[----:B0-----:R-:W-:-:S04]  /*1830*/  IMAD R46, R48, UR16, RZ ;  /* 0x00000010302e7c24 */ /* 0x001fc8000f8e02ff */
[----:B------:R-:W-:Y:S02]  /*1840*/  IMAD R39, R49, UR17, R46 ;  /* 0x0000001131277c24 */ /* 0x000fe4000f8e022e */
[----:B------:R-:W0:Y:S01]  /*1850*/  LDC.64 R46, c[0x0][0x2b0] ;  /* 0x0000ac00ff2e7b82 */ /* 0x000e220000000a00 */
[----:B------:R-:W-:Y:S01]  /*1860*/  ISETP.GE.AND P0, PT, R158, R33, PT ;  /* 0x000000219e00720c */ /* 0x000fe20003f06270 */
[----:B-1----:R-:W-:Y:S01]  /*1870*/  IMAD.WIDE.U32 R2, R48, UR17, RZ ;  /* 0x0000001130027c25 */ /* 0x002fe2000f8e00ff */
[----:B------:R-:W-:-:S04]  /*1880*/  IADD3 R105, -R105, UR4, RZ ;  /* 0x0000000469697c10 */ /* 0x000fc8000fffe1ff */
[----:B------:R-:W-:Y:S01]  /*1890*/  IADD3 R3, R3, R39, RZ ;  /* 0x0000002703037210 */ /* 0x000fe20007ffe0ff */
[----:B------:R-:W-:-:S05]  /*18a0*/  IMAD R105, R105, -0x400, RZ ;  /* 0xfffffc0069697824 */ /* 0x000fca00078e02ff */
[----:B------:R-:W-:Y:S02]  /*18b0*/  SHF.R.S32.HI R103, RZ, 0x1f, R105 ;  /* 0x0000001fff677819 */ /* 0x000fe40000011469 */
[-C--:B------:R-:W-:Y:S02]  /*18c0*/  ISETP.GE.AND P4, PT, R11, R33.reuse, PT ;  /* 0x000000210b00720c */ /* 0x080fe40003f86270 */
[-C--:B------:R-:W-:Y:S02]  /*18d0*/  ISETP.GE.AND P5, PT, R9, R33.reuse, PT ;  /* 0x000000210900720c */ /* 0x080fe40003fa6270 */
[----:B------:R-:W-:Y:S02]  /*18e0*/  ISETP.GE.AND P6, PT, R10, R33, PT ;  /* 0x000000210a00720c */ /* 0x000fe40003fc6270 */
[----:B------:R-:W-:Y:S02]  /*18f0*/  CS2R R52, SRZ ;  /* 0x0000000000347805 */ /* 0x000fe4000001ff00 */
[----:B------:R-:W-:-:S02]  /*1900*/  CS2R R50, SRZ ;  /* 0x0000000000327805 */ /* 0x000fc4000001ff00 */
[----:B------:R-:W-:Y:S01]  /*1910*/  MOV R54, RZ ;  /* 0x000000ff00367202 */ /* 0x000fe20000000f00 */
[----:B----4-:R-:W-:Y:S04]  /*1920*/  STS [R154], R5 ;  /* 0x000000059a007388 */ /* 0x010fe80000000800 */
[----:B------:R1:W-:Y:S04]  /*1930*/  STS [R153+0x80], R4 ;  /* 0x0000800499007388 */ /* 0x0003e80000000800 */
[----:B------:R-:W-:Y:S04]  /*1940*/  STS [R152+0x100], R7 ;  /* 0x0001000798007388 */ /* 0x000fe80000000800 */
[----:B------:R-:W-:Y:S04]  /*1950*/  STS [R151+0x180], R6 ;  /* 0x0001800697007388 */ /* 0x000fe80000000800 */
[----:B------:R4:W-:Y:S01]  /*1960*/  STS [R150+0x200], R13 ;  /* 0x0002000d96007388 */ /* 0x0009e20000000800 */
[----:B-1----:R-:W-:Y:S01]  /*1970*/  IMAD.WIDE.U32 R4, R173, UR6, R2 ;  /* 0x00000006ad047c25 */ /* 0x002fe2000f8e0002 */
[----:B----4-:R-:W-:-:S02]  /*1980*/  SHF.R.S32.HI R13, RZ, 0x1f, R12 ;  /* 0x0000001fff0d7819 */ /* 0x010fc4000001140c */
[----:B--2---:R1:W-:Y:S04]  /*1990*/  STS [R149+0x280], R0 ;  /* 0x0002800095007388 */ /* 0x0043e80000000800 */
[----:B------:R2:W-:Y:S01]  /*19a0*/  STS [R148+0x300], R21 ;  /* 0x0003001594007388 */ /* 0x0005e20000000800 */
[----:B------:R-:W-:-:S03]  /*19b0*/  @!P0 IMAD.WIDE.U32 R2, R48, UR17, R12 ;  /* 0x0000001130028c25 */ /* 0x000fc6000f8e000c */
[----:B------:R4:W-:Y:S01]  /*19c0*/  STS [R147+0x380], R20 ;  /* 0x0003801493007388 */ /* 0x0009e20000000800 */
[----:B-1----:R-:W-:-:S03]  /*19d0*/  IMAD R0, R172, UR6, RZ ;  /* 0x00000006ac007c24 */ /* 0x002fc6000f8e02ff */
[----:B------:R-:W-:Y:S01]  /*19e0*/  STS [R146+0x400], R35 ;  /* 0x0004002392007388 */ /* 0x000fe20000000800 */
[----:B------:R-:W-:-:S03]  /*19f0*/  @!P0 IADD3 R3, R39, R3, RZ ;  /* 0x0000000327038210 */ /* 0x000fc60007ffe0ff */
[----:B------:R-:W-:Y:S01]  /*1a00*/  STS [R145+0x480], R34 ;  /* 0x0004802291007388 */ /* 0x000fe20000000800 */
[----:B--2---:R-:W-:-:S03]  /*1a10*/  @!P0 MOV R21, R13 ;  /* 0x0000000d00158202 */ /* 0x004fc60000000f00 */
[----:B------:R1:W-:Y:S01]  /*1a20*/  STS [R144+0x500], R37 ;  /* 0x0005002590007388 */ /* 0x0003e20000000800 */
[----:B----4-:R-:W-:Y:S01]  /*1a30*/  @!P0 MOV R20, R12 ;  /* 0x0000000c00148202 */ /* 0x010fe20000000f00 */
[----:B------:R-:W-:-:S04]  /*1a40*/  @!P0 IMAD.WIDE.U32 R2, R173, UR6, R2 ;  /* 0x00000006ad028c25 */ /* 0x000fc8000f8e0002 */
[----:B-1----:R-:W-:Y:S01]  /*1a50*/  IMAD R37, R173, UR7, R0 ;  /* 0x00000007ad257c24 */ /* 0x002fe2000f8e0200 */
[----:B------:R-:W-:Y:S01]  /*1a60*/  IADD3 R0, P1, R105, R4, RZ ;  /* 0x0000000469007210 */ /* 0x000fe20007f3e0ff */
[C---:B0-----:R-:W-:Y:S01]  /*1a70*/  IMAD R4, R46.reuse, UR16, RZ ;  /* 0x000000102e047c24 */ /* 0x041fe2000f8e02ff */
[----:B------:R-:W-:Y:S01]  /*1a80*/  ULDC.64 UR6, c[0x0][0x2b8] ;  /* 0x0000ae0000067ab9 */ /* 0x000fe20000000a00 */
[----:B------:R-:W-:Y:S01]  /*1a90*/  @!P0 IMAD.WIDE.U32 R20, R46, UR17, R20 ;  /* 0x000000112e148c25 */ /* 0x000fe2000f8e0014 */
[----:B------:R-:W-:Y:S02]  /*1aa0*/  IADD3.X R7, R103, R37, R5, P1, !PT ;  /* 0x0000002567077210 */ /* 0x000fe40000ffe405 */
[----:B------:R-:W-:Y:S01]  /*1ab0*/  LEA R35, P1, R158, UR8, 0x2 ;  /* 0x000000089e237c11 */ /* 0x000fe2000f8210ff */
[----:B------:R-:W-:Y:S02]  /*1ac0*/  IMAD R39, R47, UR17, R4 ;  /* 0x000000112f277c24 */ /* 0x000fe4000f8e0204 */
[----:B------:R-:W-:Y:S01]  /*1ad0*/  IMAD.WIDE.U32 R4, R46, UR17, RZ ;  /* 0x000000112e047c25 */ /* 0x000fe2000f8e00ff */
[----:B------:R-:W-:-:S02]  /*1ae0*/  LEA.HI.X R34, R158, UR9, R157, 0x2, P1 ;  /* 0x000000099e227c11 */ /* 0x000fc400088f149d */
[----:B------:R-:W-:Y:S02]  /*1af0*/  LEA R6, P2, R0, R35, 0x2 ;  /* 0x0000002300067211 */ /* 0x000fe400078410ff */
[----:B------:R-:W-:Y:S02]  /*1b00*/  @!P0 IADD3 R35, P1, R158, R2, RZ ;  /* 0x000000029e238210 */ /* 0x000fe40007f3e0ff */
[----:B------:R-:W-:Y:S02]  /*1b10*/  @!P0 IADD3 R21, R39, R21, RZ ;  /* 0x0000001527158210 */ /* 0x000fe40007ffe0ff */
[----:B------:R-:W-:Y:S02]  /*1b20*/  IADD3 R5, R5, R39, RZ ;  /* 0x0000002705057210 */ /* 0x000fe40007ffe0ff */
[----:B------:R-:W-:Y:S01]  /*1b30*/  LEA.HI.X R7, R0, R34, R7, 0x2, P2 ;  /* 0x0000002200077211 */ /* 0x000fe200010f1407 */
[----:B---3--:R-:W-:Y:S01]  /*1b40*/  STS [R143+0x580], R38 ;  /* 0x000580268f007388 */ /* 0x008fe20000000800 */
[----:B------:R-:W-:Y:S01]  /*1b50*/  @!P0 IADD3.X R0, R157, R3, R37, P1, !PT ;  /* 0x000000039d008210 */ /* 0x000fe20000ffe425 */
[----:B------:R-:W-:Y:S01]  /*1b60*/  @!P0 IMAD.WIDE.U32 R2, R173, UR6, R20 ;  /* 0x00000006ad028c25 */ /* 0x000fe2000f8e0014 */
[----:B------:R-:W-:Y:S01]  /*1b70*/  @!P0 LEA R20, P1, R35, UR8, 0x2 ;  /* 0x0000000823148c11 */ /* 0x000fe2000f8210ff */
[----:B------:R0:W-:Y:S02]  /*1b80*/  STS [R141+0x600], R36 ;  /* 0x000600248d007388 */ /* 0x0001e40000000800 */
[----:B------:R-:W-:-:S02]  /*1b90*/  IMAD R34, R172, UR6, RZ ;  /* 0x00000006ac227c24 */ /* 0x000fc4000f8e02ff */
[----:B------:R-:W-:Y:S01]  /*1ba0*/  IMAD.WIDE.U32 R4, R173, UR6, R4 ;  /* 0x00000006ad047c25 */ /* 0x000fe2000f8e0004 */
[----:B------:R-:W-:Y:S01]  /*1bb0*/  STS [R139+0x680], R42 ;  /* 0x0006802a8b007388 */ /* 0x000fe20000000800 */
[----:B------:R-:W-:-:S03]  /*1bc0*/  @!P0 LEA.HI.X R21, R35, UR9, R0, 0x2, P1 ;  /* 0x0000000923158c11 */ /* 0x000fc600088f1400 */
[----:B------:R1:W-:Y:S01]  /*1bd0*/  STS [R137+0x700], R40 ;  /* 0x0007002889007388 */ /* 0x0003e20000000800 */
[----:B------:R-:W-:Y:S01]  /*1be0*/  IMAD R39, R173, UR7, R34 ;  /* 0x00000007ad277c24 */ /* 0x000fe2000f8e0222 */
[----:B------:R-:W-:Y:S02]  /*1bf0*/  ULDC.64 UR6, c[0x0][0x308] ;  /* 0x0000c20000067ab9 */ /* 0x000fe40000000a00 */
[----:B------:R2:W-:Y:S01]  /*1c00*/  STS [R135+0x780], R44 ;  /* 0x0007802c87007388 */ /* 0x0005e20000000800 */
[----:B------:R-:W-:Y:S01]  /*1c10*/  NOP ;  /* 0x0000000000007918 */ /* 0x000fe20000000000 */
[----:B------:R-:W-:Y:S02]  /*1c20*/  IADD3 R34, P3, R105, R4, RZ ;  /* 0x0000000469227210 */ /* 0x000fe40007f7e0ff */
[----:B------:R-:W-:Y:S01]  /*1c30*/  LDS R0, [R142] ;  /* 0x000000008e007984 */ /* 0x000fe20000000800 */
[----:B0-----:R-:W-:-:S03]  /*1c40*/  @!P0 IADD3 R36, P2, R158, R2, RZ ;  /* 0x000000029e248210 */ /* 0x001fc60007f5e0ff */
[----:B------:R-:W-:Y:S01]  /*1c50*/  LDS R102, [R142+0x4] ;  /* 0x000004008e667984 */ /* 0x000fe20000000800 */
[----:B------:R-:W-:-:S03]  /*1c60*/  LEA R37, P1, R158, UR6, 0x2 ;  /* 0x000000069e257c11 */ /* 0x000fc6000f8210ff */
        /* <DEDUP_REMOVED lines=14> */
[----:B------:R-:W-:Y:S01]  /*1d50*/  IADD3.X R5, R103, R39, R5, P3, !PT ;  /* 0x0000002767057210 */ /* 0x000fe20001ffe405 */
[----:B------:R-:W-:Y:S01]  /*1d60*/  BAR.SYNC.DEFER_BLOCKING 0x0 ;  /* 0x0000000000007b1d */ /* 0x000fe20000010000 */
[----:B------:R-:W-:-:S02]  /*1d70*/  @!P0 IADD3.X R39, R157, R3, R39, P2, !PT ;  /* 0x000000039d278210 */ /* 0x000fc400017fe427 */
[----:B------:R-:W-:Y:S02]  /*1d80*/  LEA.HI.X R3, R158, UR7, R157, 0x2, P1 ;  /* 0x000000079e037c11 */ /* 0x000fe400088f149d */
[----:B------:R-:W-:Y:S02]  /*1d90*/  LEA R2, P2, R34, R37, 0x2 ;  /* 0x0000002522027211 */ /* 0x000fe400078410ff */
[----:B------:R-:W-:Y:S02]  /*1da0*/  @!P0 LEA R4, P1, R36, UR6, 0x2 ;  /* 0x0000000624048c11 */ /* 0x000fe4000f8210ff */
[----:B------:R-:W-:Y:S02]  /*1db0*/  LEA.HI.X R3, R34, R3, R5, 0x2, P2 ;  /* 0x0000000322037211 */ /* 0x000fe400010f1405 */
[----:B------:R-:W-:Y:S02]  /*1dc0*/  @!P0 LEA.HI.X R5, R36, UR7, R39, 0x2, P1 ;  /* 0x0000000724058c11 */ /* 0x000fe400088f1427 */
[----:B------:R-:W-:-:S02]  /*1dd0*/  ISETP.GE.AND P1, PT, R31, R33, PT ;  /* 0x000000211f00720c */ /* 0x000fc40003f26270 */
[----:B------:R-:W-:Y:S01]  /*1de0*/  MOV R34, RZ ;  /* 0x000000ff00227202 */ /* 0x000fe20000000f00 */
[----:B-1----:R-:W-:Y:S02]  /*1df0*/  HFMA2.MMA R40, -RZ, RZ, 0, 0 ;  /* 0x00000000ff287435 */ /* 0x002fe400000001ff */
[----:B------:R-:W-:Y:S01]  /*1e00*/  HFMA2.MMA R35, -RZ, RZ, 0, 0 ;  /* 0x00000000ff237435 */ /* 0x000fe200000001ff */
[-C--:B------:R-:W-:Y:S02]  /*1e10*/  ISETP.GE.AND P3, PT, R8, R33.reuse, PT ;  /* 0x000000210800720c */ /* 0x080fe40003f66270 */
[----:B------:R-:W-:Y:S01]  /*1e20*/  MOV R38, RZ ;  /* 0x000000ff00267202 */ /* 0x000fe20000000f00 */
[----:B------:R-:W3:Y:S04]  /*1e30*/  @!P4 LDG.E R41, desc[UR14][R6.64+-0xd00] ;  /* 0xfff3000e0629c981 */ /* 0x000ee8000c1e1900 */
[----:B------:R-:W4:Y:S01]  /*1e40*/  @!P1 LDG.E R34, desc[UR14][R6.64+-0xf80] ;  /* 0xfff0800e06229981 */ /* 0x000f22000c1e1900 */
[----:B------:R-:W-:-:S02]  /*1e50*/  ISETP.GE.AND P1, PT, R22, R33, PT ;  /* 0x000000211600720c */ /* 0x000fc40003f26270 */
[-C--:B------:R-:W-:Y:S01]  /*1e60*/  ISETP.GE.AND P2, PT, R32, R33.reuse, PT ;  /* 0x000000212000720c */ /* 0x080fe20003f46270 */
[----:B------:R0:W3:Y:S01]  /*1e70*/  @!P0 LDG.E R35, desc[UR14][R20.64] ;  /* 0x0000000e14238981 */ /* 0x0000e2000c1e1900 */
[----:B------:R-:W-:Y:S01]  /*1e80*/  HFMA2.MMA R39, -RZ, RZ, 0, 0 ;  /* 0x00000000ff277435 */ /* 0x000fe200000001ff */
[----:B------:R-:W-:Y:S02]  /*1e90*/  CS2R R36, SRZ ;  /* 0x0000000000247805 */ /* 0x000fe4000001ff00 */
[-C--:B------:R-:W-:Y:S01]  /*1ea0*/  ISETP.GE.AND P4, PT, R28, R33.reuse, PT ;  /* 0x000000211c00720c */ /* 0x080fe20003f86270 */
[----:B------:R-:W4:Y:S04]  /*1eb0*/  @!P6 LDG.E R38, desc[UR14][R6.64+-0xd80] ;  /* 0xfff2800e0626e981 */ /* 0x000f28000c1e1900 */
[----:B------:R-:W4:Y:S04]  /*1ec0*/  @!P3 LDG.E R36, desc[UR14][R6.64+-0xe80] ;  /* 0xfff1800e0624b981 */ /* 0x000f28000c1e1900 */
[----:B------:R-:W4:Y:S01]  /*1ed0*/  @!P1 LDG.E R40, desc[UR14][R6.64+-0xc80] ;  /* 0xfff3800e06289981 */ /* 0x000f22000c1e1900 */
[----:B------:R-:W-:-:S02]  /*1ee0*/  ISETP.GE.AND P1, PT, R23, R33, PT ;  /* 0x000000211700720c */ /* 0x000fc40003f26270 */
[----:B0-----:R-:W-:Y:S01]  /*1ef0*/  CS2R R20, SRZ ;  /* 0x0000000000147805 */ /* 0x001fe2000001ff00 */
[----:B------:R-:W4:Y:S01]  /*1f00*/  @!P2 LDG.E R37, desc[UR14][R6.64+-0xf00] ;  /* 0xfff1000e0625a981 */ /* 0x000f22000c1e1900 */
[----:B------:R-:W-:-:S03]  /*1f10*/  HFMA2.MMA R42, -RZ, RZ, 0, 0 ;  /* 0x00000000ff2a7435 */ /* 0x000fc600000001ff */
[----:B------:R-:W4:Y:S01]  /*1f20*/  @!P5 LDG.E R39, desc[UR14][R6.64+-0xe00] ;  /* 0xfff2000e0627d981 */ /* 0x000f22000c1e1900 */
[----:B--2---:R-:W-:-:S03]  /*1f30*/  MOV R44, RZ ;  /* 0x000000ff002c7202 */ /* 0x004fc60000000f00 */
[----:B------:R-:W2:Y:S04]  /*1f40*/  @!P4 LDG.E R52, desc[UR14][R6.64+-0x980] ;  /* 0xfff6800e0634c981 */ /* 0x000ea8000c1e1900 */
[----:B------:R-:W2:Y:S01]  /*1f50*/  @!P1 LDG.E R43, desc[UR14][R6.64+-0xc00] ;  /* 0xfff4000e062b9981 */ /* 0x000ea2000c1e1900 */
[-C--:B------:R-:W-:Y:S02]  /*1f60*/  ISETP.GE.AND P1, PT, R24, R33.reuse, PT ;  /* 0x000000211800720c */ /* 0x080fe40003f26270 */
[-C--:B------:R-:W-:Y:S02]  /*1f70*/  ISETP.GE.AND P2, PT, R26, R33.reuse, PT ;  /* 0x000000211a00720c */ /* 0x080fe40003f46270 */
[-C--:B------:R-:W-:Y:S02]  /*1f80*/  ISETP.GE.AND P3, PT, R27, R33.reuse, PT ;  /* 0x000000211b00720c */ /* 0x080fe40003f66270 */
[----:B------:R-:W-:-:S07]  /*1f90*/  ISETP.GE.AND P5, PT, R29, R33, PT ;  /* 0x000000211d00720c */ /* 0x000fce0003fa6270 */
[----:B------:R-:W2:Y:S01]  /*1fa0*/  @!P1 LDG.E R20, desc[UR14][R6.64+-0xb80] ;  /* 0xfff4800e06149981 */ /* 0x000ea2000c1e1900 */
[-C--:B------:R-:W-:Y:S02]  /*1fb0*/  ISETP.GE.AND P1, PT, R25, R33.reuse, PT ;  /* 0x000000211900720c */ /* 0x080fe40003f26270 */
[----:B------:R-:W-:Y:S01]  /*1fc0*/  ISETP.GE.AND P6, PT, R30, R33, PT ;  /* 0x000000211e00720c */ /* 0x000fe20003fc6270 */
[----:B------:R-:W2:Y:S04]  /*1fd0*/  @!P2 LDG.E R44, desc[UR14][R6.64+-0xa80] ;  /* 0xfff5800e062ca981 */ /* 0x000ea8000c1e1900 */
[----:B------:R-:W2:Y:S04]  /*1fe0*/  @!P3 LDG.E R42, desc[UR14][R6.64+-0xa00] ;  /* 0xfff6000e062ab981 */ /* 0x000ea8000c1e1900 */
[----:B------:R-:W2:Y:S04]  /*1ff0*/  @!P5 LDG.E R50, desc[UR14][R6.64+-0x900] ;  /* 0xfff7000e0632d981 */ /* 0x000ea8000c1e1900 */
[----:B------:R-:W2:Y:S04]  /*2000*/  @!P1 LDG.E R21, desc[UR14][R6.64+-0xb00] ;  /* 0xfff5000e06159981 */ /* 0x000ea8000c1e1900 */
[----:B------:R0:W2:Y:S01]  /*2010*/  @!P6 LDG.E R54, desc[UR14][R6.64+-0x880] ;  /* 0xfff7800e0636e981 */ /* 0x0000a2000c1e1900 */
[----:B------:R-:W-:-:S02]  /*2020*/  P2R R55, PR, RZ, 0x2 ;  /* 0x00000002ff377803 */ /* 0x000fc40000000000 */
[----:B0-----:R-:W-:Y:S02]  /*2030*/  CS2R R6, SRZ ;  /* 0x0000000000067805 */ /* 0x001fe4000001ff00 */
[----:B------:R-:W-:Y:S01]  /*2040*/  ISETP.GE.AND P1, PT, R32, R33, PT ;  /* 0x000000212000720c */ /* 0x000fe20003f26270 */
[----:B------:R-:W-:Y:S01]  /*2050*/  HFMA2.MMA R62, -RZ, RZ, 0, 0 ;  /* 0x00000000ff3e7435 */ /* 0x000fe200000001ff */
[----:B------:R-:W-:Y:S01]  /*2060*/  CS2R R56, SRZ ;  /* 0x0000000000387805 */ /* 0x000fe2000001ff00 */
[----:B------:R-:W-:Y:S01]  /*2070*/  HFMA2.MMA R66, -RZ, RZ, 0, 0 ;  /* 0x00000000ff427435 */ /* 0x000fe200000001ff */
[----:B------:R-:W-:Y:S02]  /*2080*/  MOV R58, RZ ;  /* 0x000000ff003a7202 */ /* 0x000fe40000000f00 */
[----:B------:R-:W-:Y:S02]  /*2090*/  MOV R64, RZ ;  /* 0x000000ff00407202 */ /* 0x000fe40000000f00 */
[----:B------:R-:W-:Y:S01]  /*20a0*/  MOV R68, RZ ;  /* 0x000000ff00447202 */ /* 0x000fe20000000f00 */
[----:B---3--:R-:W-:Y:S04]  /*20b0*/  STS [R154], R35 ;  /* 0x000000239a007388 */ /* 0x008fe80000000800 */
[----:B----4-:R-:W-:Y:S04]  /*20c0*/  STS [R153+0x80], R34 ;  /* 0x0000802299007388 */ /* 0x010fe80000000800 */
        /* <DEDUP_REMOVED lines=8> */
[----:B------:R0:W-:Y:S04]  /*2150*/  STS [R144+0x500], R21 ;  /* 0x0005001590007388 */ /* 0x0001e80000000800 */
[----:B------:R-:W-:Y:S04]  /*2160*/  STS [R143+0x580], R44 ;  /* 0x0005802c8f007388 */ /* 0x000fe80000000800 */
[----:B------:R-:W-:Y:S04]  /*2170*/  STS [R141+0x600], R42 ;  /* 0x0006002a8d007388 */ /* 0x000fe80000000800 */
[----:B------:R-:W-:Y:S04]  /*2180*/  STS [R139+0x680], R52 ;  /* 0x000680348b007388 */ /* 0x000fe80000000800 */
[----:B------:R-:W-:Y:S04]  /*2190*/  STS [R137+0x700], R50 ;  /* 0x0007003289007388 */ /* 0x000fe80000000800 */
[----:B------:R1:W-:Y:S01]  /*21a0*/  STS [R135+0x780], R54 ;  /* 0x0007803687007388 */ /* 0x0003e20000000800 */
[----:B------:R-:W-:-:S03]  /*21b0*/  NOP ;  /* 0x0000000000007918 */ /* 0x000fc60000000000 */
[----:B------:R-:W-:Y:S04]  /*21c0*/  LDS R49, [R142] ;  /* 0x000000008e317984 */ /* 0x000fe80000000800 */
[----:B------:R-:W2:Y:S04]  /*21d0*/  LDS R48, [R142+0x4] ;  /* 0x000004008e307984 */ /* 0x000ea80000000800 */
[----:B------:R-:W-:Y:S04]  /*21e0*/  LDS R47, [R142+0x8] ;  /* 0x000008008e2f7984 */ /* 0x000fe80000000800 */
[----:B------:R-:W3:Y:S04]  /*21f0*/  LDS R46, [R142+0xc] ;  /* 0x00000c008e2e7984 */ /* 0x000ee80000000800 */
[----:B------:R-:W4:Y:S04]  /*2200*/  LDS R45, [R142+0x10] ;  /* 0x000010008e2d7984 */ /* 0x000f280000000800 */
[----:B------:R-:W-:Y:S04]  /*2210*/  LDS R44, [R142+0x14] ;  /* 0x000014008e2c7984 */ /* 0x000fe80000000800 */
[----:B------:R-:W4:Y:S04]  /*2220*/  LDS R34, [R142+0x18] ;  /* 0x000018008e227984 */ /* 0x000f280000000800 */
[----:B------:R-:W-:Y:S04]  /*2230*/  LDS R35, [R142+0x1c] ;  /* 0x00001c008e237984 */ /* 0x000fe80000000800 */
[----:B------:R-:W-:Y:S04]  /*2240*/  LDS R36, [R142+0x20] ;  /* 0x000020008e247984 */ /* 0x000fe80000000800 */
[----:B------:R-:W-:Y:S04]  /*2250*/  LDS R37, [R142+0x24] ;  /* 0x000024008e257984 */ /* 0x000fe80000000800 */
[----:B------:R-:W4:Y:S04]  /*2260*/  LDS R38, [R142+0x28] ;  /* 0x000028008e267984 */ /* 0x000f280000000800 */
[----:B------:R-:W4:Y:S04]  /*2270*/  LDS R39, [R142+0x2c] ;  /* 0x00002c008e277984 */ /* 0x000f280000000800 */
[----:B------:R-:W-:Y:S04]  /*2280*/  LDS R40, [R142+0x30] ;  /* 0x000030008e287984 */ /* 0x000fe80000000800 */
[----:B------:R-:W4:Y:S04]  /*2290*/  LDS R41, [R142+0x34] ;  /* 0x000034008e297984 */ /* 0x000f280000000800 */
[----:B------:R-:W4:Y:S04]  /*22a0*/  LDS R42, [R142+0x38] ;  /* 0x000038008e2a7984 */ /* 0x000f280000000800 */
[----:B------:R-:W-:Y:S01]  /*22b0*/  LDS R43, [R142+0x3c] ;  /* 0x00003c008e2b7984 */ /* 0x000fe20000000800 */
[----:B------:R-:W-:Y:S01]  /*22c0*/  BAR.SYNC.DEFER_BLOCKING 0x0 ;  /* 0x0000000000007b1d */ /* 0x000fe20000010000 */
[----:B0-----:R-:W-:-:S05]  /*22d0*/  CS2R R20, SRZ ;  /* 0x0000000000147805 */ /* 0x001fca000001ff00 */
[----:B------:R0:W4:Y:S01]  /*22e0*/  @!P0 LDG.E R7, desc[UR14][R4.64] ;  /* 0x0000000e04078981 */ /* 0x000122000c1e1900 */
[----:B------:R-:W-:-:S03]  /*22f0*/  ISETP.GE.AND P0, PT, R31, R33, PT ;  /* 0x000000211f00720c */ /* 0x000fc60003f06270 */
[----:B------:R-:W4:Y:S01]  /*2300*/  @!P1 LDG.E R21, desc[UR14][R2.64+-0xf00] ;  /* 0xfff1000e02159981 */ /* 0x000f22000c1e1900 */
[-C--:B------:R-:W-:Y:S01]  /*2310*/  ISETP.GE.AND P1, PT, R9, R33.reuse, PT ;  /* 0x000000210900720c */ /* 0x080fe20003f26270 */
[----:B-1----:R-:W-:Y:S02]  /*2320*/  HFMA2.MMA R54, -RZ, RZ, 0, 0 ;  /* 0x00000000ff367435 */ /* 0x002fe400000001ff */
[----:B------:R-:W4:Y:S04]  /*2330*/  @!P2 LDG.E R62, desc[UR14][R2.64+-0xa80] ;  /* 0xfff5800e023ea981 */ /* 0x000f28000c1e1900 */
[----:B------:R-:W4:Y:S04]  /*2340*/  @!P3 LDG.E R58, desc[UR14][R2.64+-0xa00] ;  /* 0xfff6000e023ab981 */ /* 0x000f28000c1e1900 */
[----:B------:R-:W4:Y:S01]  /*2350*/  @!P0 LDG.E R6, desc[UR14][R2.64+-0xf80] ;  /* 0xfff0800e02068981 */ /* 0x000f22000c1e1900 */
[----:B------:R-:W-:-:S03]  /*2360*/  ISETP.GE.AND P0, PT, R8, R33, PT ;  /* 0x000000210800720c */ /* 0x000fc60003f06270 */
[----:B------:R-:W4:Y:S01]  /*2370*/  @!P1 LDG.E R51, desc[UR14][R2.64+-0xe00] ;  /* 0xfff2000e02339981 */ /* 0x000f22000c1e1900 */
[-C--:B------:R-:W-:Y:S02]  /*2380*/  ISETP.GE.AND P1, PT, R11, R33.reuse, PT ;  /* 0x000000210b00720c */ /* 0x080fe40003f26270 */
[----:B0-----:R-:W-:Y:S01]  /*2390*/  CS2R R4, SRZ ;  /* 0x0000000000047805 */ /* 0x001fe2000001ff00 */
[----:B------:R-:W4:Y:S04]  /*23a0*/  @!P4 LDG.E R66, desc[UR14][R2.64+-0x980] ;  /* 0xfff6800e0242c981 */ /* 0x000f28000c1e1900 */
[----:B------:R-:W4:Y:S04]  /*23b0*/  @!P5 LDG.E R64, desc[UR14][R2.64+-0x900] ;  /* 0xfff7000e0240d981 */ /* 0x000f28000c1e1900 */
[----:B------:R-:W4:Y:S01]  /*23c0*/  @!P0 LDG.E R20, desc[UR14][R2.64+-0xe80] ;  /* 0xfff1800e02148981 */ /* 0x000f22000c1e1900 */
[----:B------:R-:W-:-:S03]  /*23d0*/  ISETP.GE.AND P0, PT, R10, R33, PT ;  /* 0x000000210a00720c */ /* 0x000fc60003f06270 */
[----:B------:R-:W4:Y:S01]  /*23e0*/  @!P1 LDG.E R53, desc[UR14][R2.64+-0xd00] ;  /* 0xfff3000e02359981 */ /* 0x000f22000c1e1900 */
[----:B------:R-:W-:-:S03]  /*23f0*/  ISETP.GE.AND P1, PT, R23, R33, PT ;  /* 0x000000211700720c */ /* 0x000fc60003f26270 */
[----:B------:R-:W4:Y:S06]  /*2400*/  @!P6 LDG.E R68, desc[UR14][R2.64+-0x880] ;  /* 0xfff7800e0244e981 */ /* 0x000f2c000c1e1900 */
[----:B------:R-:W4:Y:S01]  /*2410*/  @!P0 LDG.E R4, desc[UR14][R2.64+-0xd80] ;  /* 0xfff2800e02048981 */ /* 0x000f22000c1e1900 */
[----:B------:R-:W-:-:S03]  /*2420*/  ISETP.GE.AND P0, PT, R22, R33, PT ;  /* 0x000000211600720c */ /* 0x000fc60003f06270 */
[----:B------:R-:W4:Y:S01]  /*2430*/  @!P1 LDG.E R5, desc[UR14][R2.64+-0xc00] ;  /* 0xfff4000e02059981 */ /* 0x000f22000c1e1900 */
[----:B------:R-:W-:-:S09]  /*2440*/  ISETP.NE.AND P1, PT, R55, RZ, PT ;  /* 0x000000ff3700720c */ /* 0x000fd20003f25270 */
[----:B------:R-:W4:Y:S01]  /*2450*/  @!P0 LDG.E R54, desc[UR14][R2.64+-0xc80] ;  /* 0xfff3800e02368981 */ /* 0x000f22000c1e1900 */
[----:B------:R-:W-:-:S03]  /*2460*/  ISETP.GE.AND P0, PT, R24, R33, PT ;  /* 0x000000211800720c */ /* 0x000fc60003f06270 */
[----:B------:R-:W4:Y:S10]  /*2470*/  @!P1 LDG.E R57, desc[UR14][R2.64+-0xb00] ;  /* 0xfff5000e02399981 */ /* 0x000f34000c1e1900 */
[----:B------:R0:W4:Y:S01]  /*2480*/  @!P0 LDG.E R56, desc[UR14][R2.64+-0xb80] ;  /* 0xfff4800e02388981 */ /* 0x000122000c1e1900 */
[----:B--2---:R-:W-:Y:S01]  /*2490*/  FMUL.FTZ R52, R48, -1.4426950216293334961 ;  /* 0xbfb8aa3b30347820 */ /* 0x004fe20000410000 */
[----:B---3--:R-:W-:-:S05]  /*24a0*/  FMUL.FTZ R60, R46, -1.4426950216293334961 ;  /* 0xbfb8aa3b2e3c7820 */ /* 0x008fca0000410000 */
[----:B------:R-:W1:Y:S01]  /*24b0*/  MUFU.EX2 R52, R52 ;  /* 0x0000003400347308 */ /* 0x000e620000000800 */
[----:B----4-:R-:W-:Y:S01]  /*24c0*/  FMUL.FTZ R61, R45, -1.4426950216293334961 ;  /* 0xbfb8aa3b2d3d7820 */ /* 0x010fe20000410000 */
[----:B------:R-:W-:Y:S01]  /*24d0*/  FMUL.FTZ R50, R49, -1.4426950216293334961 ;  /* 0xbfb8aa3b31327820 */ /* 0x000fe20000410000 */
[----:B------:R-:W-:Y:S01]  /*24e0*/  FMUL.FTZ R55, R47, -1.4426950216293334961 ;  /* 0xbfb8aa3b2f377820 */ /* 0x000fe20000410000 */
[----:B0-----:R-:W-:-:S04]  /*24f0*/  FMUL.FTZ R3, R34, -1.4426950216293334961 ;  /* 0xbfb8aa3b22037820 */ /* 0x001fc80000410000 */
[----:B------:R-:W-:Y:S01]  /*2500*/  MUFU.EX2 R60, R60 ;  /* 0x0000003c003c7308 */ /* 0x000fe20000000800 */
[----:B------:R-:W-:-:S07]  /*2510*/  FMUL.FTZ R2, R44, -1.4426950216293334961 ;  /* 0xbfb8aa3b2c027820 */ /* 0x000fce0000410000 */
[----:B------:R0:W-:Y:S08]  /*2520*/  MUFU.EX2 R63, R61 ;  /* 0x0000003d003f7308 */ /* 0x0001f00000000800 */
[----:B------:R2:W-:Y:S01]  /*2530*/  MUFU.EX2 R59, R55 ;  /* 0x00000037003b7308 */ /* 0x0005e20000000800 */
[----:B0-----:R-:W-:-:S07]  /*2540*/  FMUL.FTZ R61, R38, -1.4426950216293334961 ;  /* 0xbfb8aa3b263d7820 */ /* 0x001fce0000410000 */
[----:B------:R-:W0:Y:S01]  /*2550*/  MUFU.EX2 R50, R50 ;  /* 0x0000003200327308 */ /* 0x000e220000000800 */
[----:B--2---:R-:W-:Y:S01]  /*2560*/  FMUL.FTZ R55, R36, -1.4426950216293334961 ;  /* 0xbfb8aa3b24377820 */ /* 0x004fe20000410000 */
[----:B------:R-:W-:-:S06]  /*2570*/  FMUL.FTZ R65, R35, -1.4426950216293334961 ;  /* 0xbfb8aa3b23417820 */ /* 0x000fcc0000410000 */
[----:B------:R1:W-:Y:S08]  /*2580*/  MUFU.EX2 R69, R55 ;  /* 0x0000003700457308 */ /* 0x0003f00000000800 */
[----:B------:R-:W2:Y:S01]  /*2590*/  MUFU.EX2 R3, R3 ;  /* 0x0000000300037308 */ /* 0x000ea20000000800 */
[----:B-1----:R-:W-:-:S07]  /*25a0*/  FADD.FTZ R55, R52, 1 ;  /* 0x3f80000034377421 */ /* 0x002fce0000010000 */
[----:B------:R-:W1:Y:S01]  /*25b0*/  MUFU.EX2 R2, R2 ;  /* 0x0000000200027308 */ /* 0x000e620000000800 */
[----:B0-----:R-:W-:-:S07]  /*25c0*/  FADD.FTZ R50, R50, 1 ;  /* 0x3f80000032327421 */ /* 0x001fce0000010000 */
[----:B------:R-:W0:Y:S08]  /*25d0*/  MUFU.RCP R55, R55 ;  /* 0x0000003700377308 */ /* 0x000e300000001000 */
[----:B------:R3:W-:Y:S01]  /*25e0*/  MUFU.EX2 R72, R61 ;  /* 0x0000003d00487308 */ /* 0x0007e20000000800 */
[----:B------:R-:W-:-:S07]  /*25f0*/  FMUL.FTZ R71, R39, -1.4426950216293334961 ;  /* 0xbfb8aa3b27477820 */ /* 0x000fce0000410000 */
[----:B------:R4:W0:Y:S01]  /*2600*/  MUFU.EX2 R67, R65 ;  /* 0x0000004100437308 */ /* 0x0008220000000800 */
[----:B---3--:R-:W-:Y:S01]  /*2610*/  FADD.FTZ R61, R60, 1 ;  /* 0x3f8000003c3d7421 */ /* 0x008fe20000010000 */
[----:B------:R-:W-:Y:S01]  /*2620*/  FADD.FTZ R60, R63, 1 ;  /* 0x3f8000003f3c7421 */ /* 0x000fe20000010000 */
[----:B----4-:R-:W-:-:S05]  /*2630*/  FMUL.FTZ R65, R41, -1.4426950216293334961 ;  /* 0xbfb8aa3b29417820 */ /* 0x010fca0000410000 */
[----:B------:R-:W-:Y:S01]  /*2640*/  MUFU.RCP R60, R60 ;  /* 0x0000003c003c7308 */ /* 0x000fe20000001000 */
[----:B------:R-:W-:Y:S01]  /*2650*/  FADD.FTZ R52, R59, 1 ;  /* 0x3f8000003b347421 */ /* 0x000fe20000010000 */
[----:B--2---:R-:W-:-:S06]  /*2660*/  FADD.FTZ R3, R3, 1 ;  /* 0x3f80000003037421 */ /* 0x004fcc0000010000 */
[----:B------:R-:W2:Y:S01]  /*2670*/  MUFU.EX2 R77, R65 ;  /* 0x00000041004d7308 */ /* 0x000ea20000000800 */
[----:B-1----:R-:W-:Y:S01]  /*2680*/  FADD.FTZ R2, R2, 1 ;  /* 0x3f80000002027421 */ /* 0x002fe20000010000 */
[----:B------:R-:W-:-:S06]  /*2690*/  FMUL.FTZ R70, R37, -1.4426950216293334961 ;  /* 0xbfb8aa3b25467820 */ /* 0x000fcc0000410000 */
[----:B------:R-:W1:Y:S08]  /*26a0*/  MUFU.RCP R50, R50 ;  /* 0x0000003200327308 */ /* 0x000e700000001000 */
[----:B------:R-:W-:Y:S08]  /*26b0*/  MUFU.EX2 R74, R71 ;  /* 0x00000047004a7308 */ /* 0x000ff00000000800 */
[----:B------:R0:W-:Y:S01]  /*26c0*/  MUFU.RCP R71, R3 ;  /* 0x0000000300477308 */ /* 0x0001e20000001000 */
[----:B------:R-:W-:-:S07]  /*26d0*/  FMUL.FTZ R73, R40, -1.4426950216293334961 ;  /* 0xbfb8aa3b28497820 */ /* 0x000fce0000410000 */
[----:B------:R-:W3:Y:S01]  /*26e0*/  MUFU.RCP R61, R61 ;  /* 0x0000003d003d7308 */ /* 0x000ee20000001000 */
[----:B0-----:R-:W-:-:S07]  /*26f0*/  FADD.FTZ R3, -R55, 1 ;  /* 0x3f80000037037421 */ /* 0x001fce0000010100 */
[----:B------:R1:W0:Y:S01]  /*2700*/  MUFU.RCP R65, R2 ;  /* 0x0000000200417308 */ /* 0x0002220000001000 */
[----:B------:R-:W-:Y:S01]  /*2710*/  FADD.FTZ R69, R69, 1 ;  /* 0x3f80000045457421 */ /* 0x000fe20000010000 */
[----:B------:R-:W-:-:S06]  /*2720*/  FMUL.FTZ R75, R42, -1.4426950216293334961 ;  /* 0xbfb8aa3b2a4b7820 */ /* 0x000fcc0000410000 */
[----:B------:R-:W4:Y:S08]  /*2730*/  MUFU.EX2 R70, R70 ;  /* 0x0000004600467308 */ /* 0x000f300000000800 */
[----:B------:R-:W4:Y:S01]  /*2740*/  MUFU.RCP R52, R52 ;  /* 0x0000003400347308 */ /* 0x000f220000001000 */
        /* <DEDUP_REMOVED lines=17> */
[----:B------:R-:W3:Y:S04]  /*2860*/  LDS R51, [R142+0x4] ;  /* 0x000004008e337984 */ /* 0x000ee80000000800 */
[----:B------:R-:W0:Y:S04]  /*2870*/  LDS R54, [R142+0x10] ;  /* 0x000010008e367984 */ /* 0x000e280000000800 */
[----:B------:R-:W4:Y:S04]  /*2880*/  LDS R53, [R142] ;  /* 0x000000008e357984 */ /* 0x000f280000000800 */
[----:B------:R-:W4:Y:S04]  /*2890*/  LDS R56, [R142+0x8] ;  /* 0x000008008e387984 */ /* 0x000f280000000800 */
[----:B------:R-:W4:Y:S04]  /*28a0*/  LDS R57, [R142+0xc] ;  /* 0x00000c008e397984 */ /* 0x000f280000000800 */
[----:B------:R-:W4:Y:S04]  /*28b0*/  LDS R59, [R142+0x14] ;  /* 0x000014008e3b7984 */ /* 0x000f280000000800 */
[----:B------:R-:W4:Y:S04]  /*28c0*/  LDS R63, [R142+0x1c] ;  /* 0x00001c008e3f7984 */ /* 0x000f280000000800 */
[----:B------:R-:W4:Y:S01]  /*28d0*/  LDS R58, [R142+0x18] ;  /* 0x000018008e3a7984 */ /* 0x000f220000000800 */
[----:B--2---:R-:W-:Y:S01]  /*28e0*/  FFMA.FTZ R5, R48, R3, 1 ;  /* 0x3f80000030057423 */ /* 0x004fe20000010003 */
[----:B-1----:R-:W-:Y:S01]  /*28f0*/  FADD.FTZ R66, R67, 1 ;  /* 0x3f80000043427421 */ /* 0x002fe20000010000 */
[----:B------:R-:W-:Y:S01]  /*2900*/  FADD.FTZ R20, R77, 1 ;  /* 0x3f8000004d147421 */ /* 0x000fe20000010000 */
[----:B------:R-:W1:Y:S01]  /*2910*/  LDS R62, [R142+0x20] ;  /* 0x000020008e3e7984 */ /* 0x000e620000000800 */
[----:B------:R-:W-:Y:S03]  /*2920*/  MUFU.EX2 R76, R73 ;  /* 0x00000049004c7308 */ /* 0x000fe60000000800 */
[----:B------:R-:W2:Y:S01]  /*2930*/  LDS R64, [R142+0x28] ;  /* 0x000028008e407984 */ /* 0x000ea20000000800 */
[----:B---3--:R-:W-:Y:S01]  /*2940*/  FMUL.FTZ R4, R102, R51 ;  /* 0x0000003366047220 */ /* 0x008fe20000410000 */
[----:B------:R-:W-:Y:S01]  /*2950*/  FMUL.FTZ R79, R43, -1.4426950216293334961 ;  /* 0xbfb8aa3b2b4f7820 */ /* 0x000fe20000410000 */
[----:B------:R-:W-:-:S02]  /*2960*/  FADD.FTZ R2, -R50, 1 ;  /* 0x3f80000032027421 */ /* 0x000fc40000010100 */
[----:B------:R-:W3:Y:S01]  /*2970*/  MUFU.EX2 R78, R75 ;  /* 0x0000004b004e7308 */ /* 0x000ee20000000800 */
[----:B------:R-:W-:Y:S01]  /*2980*/  FMUL.FTZ R4, R55, R4 ;  /* 0x0000000437047220 */ /* 0x000fe20000410000 */
[----:B0-----:R-:W-:Y:S01]  /*2990*/  FMUL.FTZ R77, R99, R54 ;  /* 0x00000036634d7220 */ /* 0x001fe20000410000 */
[----:B------:R-:W0:Y:S02]  /*29a0*/  LDS R67, [R142+0x24] ;  /* 0x000024008e437984 */ /* 0x000e240000000800 */
[----:B------:R-:W-:Y:S01]  /*29b0*/  FMUL.FTZ R5, R4, R5 ;  /* 0x0000000504057220 */ /* 0x000fe20000410000 */
[----:B------:R-:W-:Y:S01]  /*29c0*/  FADD.FTZ R4, -R60, 1 ;  /* 0x3f8000003c047421 */ /* 0x000fe20000010100 */
[----:B----4-:R-:W-:Y:S01]  /*29d0*/  FMUL.FTZ R3, R0, R53 ;  /* 0x0000003500037220 */ /* 0x010fe20000410000 */
[----:B------:R4:W-:Y:S01]  /*29e0*/  MUFU.RCP R73, R69 ;  /* 0x0000004500497308 */ /* 0x0009e20000001000 */
[----:B------:R-:W-:Y:S01]  /*29f0*/  FMUL.FTZ R77, R60, R77 ;  /* 0x0000004d3c4d7220 */ /* 0x000fe20000410000 */
[----:B------:R-:W-:Y:S01]  /*2a00*/  FFMA.FTZ R6, R45, R4, 1 ;  /* 0x3f8000002d067423 */ /* 0x000fe20000010004 */
[----:B------:R-:W-:Y:S01]  /*2a10*/  FFMA.FTZ R2, R49, R2, 1 ;  /* 0x3f80000031027423 */ /* 0x000fe20000010002 */
[----:B------:R-:W-:Y:S01]  /*2a20*/  FMUL.FTZ R3, R50, R3 ;  /* 0x0000000332037220 */ /* 0x000fe20000410000 */
[----:B------:R-:W-:-:S03]  /*2a30*/  FADD.FTZ R7, -R61, 1 ;  /* 0x3f8000003d077421 */ /* 0x000fc60000010100 */
[----:B------:R-:W1:Y:S01]  /*2a40*/  MUFU.RCP R66, R66 ;  /* 0x0000004200427308 */ /* 0x000e620000001000 */
[----:B----4-:R-:W4:Y:S01]  /*2a50*/  LDS R69, [R142+0x2c] ;  /* 0x00002c008e457984 */ /* 0x010f220000000800 */
[----:B------:R-:W-:Y:S01]  /*2a60*/  FMUL.FTZ R85, R77, R6 ;  /* 0x000000064d557220 */ /* 0x000fe20000410000 */
[----:B------:R-:W-:Y:S01]  /*2a70*/  FADD.FTZ R72, R72, 1 ;  /* 0x3f80000048487421 */ /* 0x000fe20000010000 */
[----:B------:R-:W-:-:S04]  /*2a80*/  FADD.FTZ R77, -R65, 1 ;  /* 0x3f800000414d7421 */ /* 0x000fc80000010100 */
[----:B------:R3:W-:Y:S01]  /*2a90*/  MUFU.EX2 R80, R79 ;  /* 0x0000004f00507308 */ /* 0x0007e20000000800 */
[----:B------:R-:W-:Y:S01]  /*2aa0*/  FADD.FTZ R68, R70, 1 ;  /* 0x3f80000046447421 */ /* 0x000fe20000010000 */
[----:B------:R-:W-:Y:S01]  /*2ab0*/  FMUL.FTZ R3, R3, R2 ;  /* 0x0000000203037220 */ /* 0x000fe20000410000 */
[----:B------:R-:W-:Y:S01]  /*2ac0*/  FFMA.FTZ R21, R46, R7, 1 ;  /* 0x3f8000002e157423 */ /* 0x000fe20000010007 */
[----:B------:R-:W-:Y:S01]  /*2ad0*/  FADD.FTZ R70, R74, 1 ;  /* 0x3f8000004a467421 */ /* 0x000fe20000010000 */
[----:B------:R-:W-:Y:S01]  /*2ae0*/  FADD.FTZ R2, -R52, 1 ;  /* 0x3f80000034027421 */ /* 0x000fe20000010100 */
[----:B---3--:R-:W-:Y:S01]  /*2af0*/  FADD.FTZ R79, -R71, 1 ;  /* 0x3f800000474f7421 */ /* 0x008fe20000010100 */
[----:B------:R-:W-:Y:S01]  /*2b00*/  FMUL.FTZ R7, R101, R56 ;  /* 0x0000003865077220 */ /* 0x000fe20000410000 */
[----:B------:R3:W2:Y:S01]  /*2b10*/  MUFU.RCP R75, R72 ;  /* 0x00000048004b7308 */ /* 0x0006a20000001000 */
[----:B------:R-:W-:Y:S01]  /*2b20*/  FFMA.FTZ R87, R44, R77, 1 ;  /* 0x3f8000002c577423 */ /* 0x000fe2000001004d */
[----:B------:R-:W-:Y:S01]  /*2b30*/  FFMA.FTZ R175, R34, R79, 1 ;  /* 0x3f80000022af7423 */ /* 0x000fe2000001004f */
[----:B------:R-:W-:Y:S01]  /*2b40*/  LDS R77, [R142+0x34] ;  /* 0x000034008e4d7984 */ /* 0x000fe20000000800 */
[----:B------:R-:W-:Y:S01]  /*2b50*/  FFMA.FTZ R2, R47, R2, 1 ;  /* 0x3f8000002f027423 */ /* 0x000fe20000010002 */
[----:B------:R-:W-:-:S02]  /*2b60*/  FMUL.FTZ R7, R52, R7 ;  /* 0x0000000734077220 */ /* 0x000fc40000410000 */
[----:B------:R-:W-:Y:S04]  /*2b70*/  LDS R74, [R142+0x38] ;  /* 0x000038008e4a7984 */ /* 0x000fe80000000800 */
[----:B---3--:R-:W3:Y:S04]  /*2b80*/  LDS R72, [R142+0x30] ;  /* 0x000030008e487984 */ /* 0x008ee80000000800 */
[----:B------:R-:W3:Y:S01]  /*2b90*/  LDS R79, [R142+0x3c] ;  /* 0x00003c008e4f7984 */ /* 0x000ee20000000800 */
[----:B------:R-:W0:Y:S01]  /*2ba0*/  MUFU.RCP R68, R68 ;  /* 0x0000004400447308 */ /* 0x000e220000001000 */
[----:B------:R-:W-:Y:S01]  /*2bb0*/  FMUL.FTZ R7, R7, R2 ;  /* 0x0000000207077220 */ /* 0x000fe20000410000 */
[----:B------:R-:W-:Y:S01]  /*2bc0*/  FMUL.FTZ R4, R100, R57 ;  /* 0x0000003964047220 */ /* 0x000fe20000410000 */
[----:B------:R-:W-:Y:S01]  /*2bd0*/  FADD.FTZ R78, R78, 1 ;  /* 0x3f8000004e4e7421 */ /* 0x000fe20000010000 */
[----:B-1----:R-:W-:-:S04]  /*2be0*/  FADD.FTZ R2, -R66, 1 ;  /* 0x3f80000042027421 */ /* 0x002fc80000010100 */
[----:B------:R-:W1:Y:S01]  /*2bf0*/  MUFU.RCP R70, R70 ;  /* 0x0000004600467308 */ /* 0x000e620000001000 */
[----:B------:R-:W-:Y:S01]  /*2c00*/  FMUL.FTZ R4, R61, R4 ;  /* 0x000000043d047220 */ /* 0x000fe20000410000 */
[----:B------:R-:W-:Y:S01]  /*2c10*/  FFMA.FTZ R6, R35, R2, 1 ;  /* 0x3f80000023067423 */ /* 0x000fe20000010002 */
[----:B------:R-:W-:Y:S01]  /*2c20*/  FADD.FTZ R76, R76, 1 ;  /* 0x3f8000004c4c7421 */ /* 0x000fe20000010000 */
[----:B------:R-:W-:Y:S01]  /*2c30*/  FMUL.FTZ R2, R98, R59 ;  /* 0x0000003b62027220 */ /* 0x000fe20000410000 */
[----:B------:R-:W-:Y:S01]  /*2c40*/  FMUL.FTZ R177, R96, R63 ;  /* 0x0000003f60b17220 */ /* 0x000fe20000410000 */
[----:B------:R-:W3:Y:S01]  /*2c50*/  S2UR UR6, SR_CgaCtaId ;  /* 0x00000000000679c3 */ /* 0x000ee20000008800 */
[----:B--2---:R-:W-:Y:S01]  /*2c60*/  FADD.FTZ R181, -R75, 1 ;  /* 0x3f8000004bb57421 */ /* 0x004fe20000010100 */
[----:B------:R2:W-:Y:S01]  /*2c70*/  MUFU.RCP R83, R78 ;  /* 0x0000004e00537308 */ /* 0x0005e20000001000 */
[----:B------:R-:W-:Y:S01]  /*2c80*/  FMUL.FTZ R21, R4, R21 ;  /* 0x0000001504157220 */ /* 0x000fe20000410000 */
[----:B------:R-:W-:Y:S01]  /*2c90*/  FMUL.FTZ R4, R97, R58 ;  /* 0x0000003a61047220 */ /* 0x000fe20000410000 */
[----:B------:R-:W-:Y:S01]  /*2ca0*/  FMUL.FTZ R2, R65, R2 ;  /* 0x0000000241027220 */ /* 0x000fe20000410000 */
[----:B------:R-:W-:Y:S01]  /*2cb0*/  FMUL.FTZ R177, R66, R177 ;  /* 0x000000b142b17220 */ /* 0x000fe20000410000 */
[----:B------:R-:W-:Y:S01]  /*2cc0*/  FADD.FTZ R179, -R73, 1 ;  /* 0x3f80000049b37421 */ /* 0x000fe20000010100 */
[----:B------:R-:W-:Y:S01]  /*2cd0*/  BAR.SYNC.DEFER_BLOCKING 0x0 ;  /* 0x0000000000007b1d */ /* 0x000fe20000010000 */
[----:B--2---:R-:W-:-:S05]  /*2ce0*/  FADD.FTZ R78, R80, 1 ;  /* 0x3f800000504e7421 */ /* 0x004fca0000010000 */
[----:B------:R-:W-:Y:S01]  /*2cf0*/  MUFU.RCP R81, R76 ;  /* 0x0000004c00517308 */ /* 0x000fe20000001000 */
[----:B------:R-:W-:Y:S01]  /*2d00*/  FMUL.FTZ R4, R71, R4 ;  /* 0x0000000447047220 */ /* 0x000fe20000410000 */
[----:B------:R-:W-:Y:S01]  /*2d10*/  FMUL.FTZ R87, R2, R87 ;  /* 0x0000005702577220 */ /* 0x000fe20000410000 */
[----:B------:R-:W-:Y:S01]  /*2d20*/  FMUL.FTZ R177, R177, R6 ;  /* 0x00000006b1b17220 */ /* 0x000fe20000410000 */
[----:B0-----:R-:W-:Y:S01]  /*2d30*/  FADD.FTZ R2, -R68, 1 ;  /* 0x3f80000044027421 */ /* 0x001fe20000010100 */
[----:B-1----:R-:W-:-:S03]  /*2d40*/  FADD.FTZ R6, -R70, 1 ;  /* 0x3f80000046067421 */ /* 0x002fc60000010100 */
[----:B------:R0:W1:Y:S01]  /*2d50*/  MUFU.RCP R76, R20 ;  /* 0x00000014004c7308 */ /* 0x0000620000001000 */
[----:B------:R-:W-:-:S07]  /*2d60*/  FMUL.FTZ R175, R4, R175 ;  /* 0x000000af04af7220 */ /* 0x000fce0000410000 */
[----:B------:R-:W2:Y:S01]  /*2d70*/  MUFU.RCP R78, R78 ;  /* 0x0000004e004e7308 */ /* 0x000ea20000001000 */
[----:B------:R-:W-:Y:S01]  /*2d80*/  FFMA.FTZ R4, R37, R2, 1 ;  /* 0x3f80000025047423 */ /* 0x000fe20000010002 */
[----:B0-----:R-:W-:Y:S01]  /*2d90*/  FFMA.FTZ R20, R39, R6, 1 ;  /* 0x3f80000027147423 */ /* 0x001fe20000010006 */
[----:B------:R-:W-:Y:S01]  /*2da0*/  FMUL.FTZ R2, R95, R62 ;  /* 0x0000003e5f027220 */ /* 0x000fe20000410000 */
[----:B------:R-:W-:Y:S01]  /*2db0*/  FMUL.FTZ R6, R93, R64 ;  /* 0x000000405d067220 */ /* 0x000fe20000410000 */
[----:B------:R-:W-:Y:S01]  /*2dc0*/  FFMA.FTZ R183, R38, R181, 1 ;  /* 0x3f80000026b77423 */ /* 0x000fe200000100b5 */
[----:B------:R-:W-:Y:S01]  /*2dd0*/  FFMA.FTZ R179, R36, R179, 1 ;  /* 0x3f80000024b37423 */ /* 0x000fe200000100b3 */
[----:B------:R-:W-:Y:S01]  /*2de0*/  FMUL.FTZ R181, R94, R67 ;  /* 0x000000435eb57220 */ /* 0x000fe20000410000 */
[----:B----4-:R-:W-:Y:S01]  /*2df0*/  FMUL.FTZ R185, R92, R69 ;  /* 0x000000455cb97220 */ /* 0x010fe20000410000 */
[----:B------:R-:W-:Y:S01]  /*2e00*/  FMUL.FTZ R2, R73, R2 ;  /* 0x0000000249027220 */ /* 0x000fe20000410000 */
[----:B------:R-:W-:Y:S01]  /*2e10*/  FMUL.FTZ R6, R75, R6 ;  /* 0x000000064b067220 */ /* 0x000fe20000410000 */
[----:B------:R-:W-:Y:S01]  /*2e20*/  FMUL.FTZ R181, R68, R181 ;  /* 0x000000b544b57220 */ /* 0x000fe20000410000 */
[----:B------:R-:W-:Y:S01]  /*2e30*/  FMUL.FTZ R185, R70, R185 ;  /* 0x000000b946b97220 */ /* 0x000fe20000410000 */
[----:B------:R-:W-:Y:S01]  /*2e40*/  FMUL.FTZ R179, R2, R179 ;  /* 0x000000b302b37220 */ /* 0x000fe20000410000 */
[----:B------:R-:W-:Y:S01]  /*2e50*/  FMUL.FTZ R183, R6, R183 ;  /* 0x000000b706b77220 */ /* 0x000fe20000410000 */
[----:B-1----:R-:W-:Y:S01]  /*2e60*/  FADD.FTZ R2, -R76, 1 ;  /* 0x3f8000004c027421 */ /* 0x002fe20000010100 */
[----:B------:R-:W-:Y:S01]  /*2e70*/  FADD.FTZ R189, -R83, 1 ;  /* 0x3f80000053bd7421 */ /* 0x000fe20000010100 */
[----:B--2---:R-:W-:Y:S01]  /*2e80*/  FADD.FTZ R6, -R78, 1 ;  /* 0x3f8000004e067421 */ /* 0x004fe20000010100 */
[----:B------:R-:W-:Y:S01]  /*2e90*/  FMUL.FTZ R181, R181, R4 ;  /* 0x00000004b5b57220 */ /* 0x000fe20000410000 */
[----:B------:R-:W-:Y:S01]  /*2ea0*/  FMUL.FTZ R185, R185, R20 ;  /* 0x00000014b9b97220 */ /* 0x000fe20000410000 */
[----:B------:R-:W-:Y:S01]  /*2eb0*/  FFMA.FTZ R4, R41, R2, 1 ;  /* 0x3f80000029047423 */ /* 0x000fe20000010002 */
[----:B------:R-:W-:Y:S01]  /*2ec0*/  FFMA.FTZ R191, R42, R189, 1 ;  /* 0x3f8000002abf7423 */ /* 0x000fe200000100bd */
[----:B------:R-:W-:Y:S01]  /*2ed0*/  FFMA.FTZ R20, R43, R6, 1 ;  /* 0x3f8000002b147423 */ /* 0x000fe20000010006 */
[----:B------:R-:W-:Y:S01]  /*2ee0*/  FADD.FTZ R187, -R81, 1 ;  /* 0x3f80000051bb7421 */ /* 0x000fe20000010100 */
[----:B---3--:R-:W-:Y:S01]  /*2ef0*/  FMUL.FTZ R2, R91, R72 ;  /* 0x000000485b027220 */ /* 0x008fe20000410000 */
[----:B------:R-:W-:Y:S01]  /*2f00*/  FMUL.FTZ R189, R90, R77 ;  /* 0x0000004d5abd7220 */ /* 0x000fe20000410000 */
[----:B------:R-:W-:Y:S01]  /*2f10*/  FMUL.FTZ R6, R89, R74 ;  /* 0x0000004a59067220 */ /* 0x000fe20000410000 */
[----:B------:R-:W-:Y:S01]  /*2f20*/  FMUL.FTZ R193, R88, R79 ;  /* 0x0000004f58c17220 */ /* 0x000fe20000410000 */
[----:B------:R-:W-:Y:S01]  /*2f30*/  ISETP.NE.AND P6, PT, R169, RZ, PT ;  /* 0x000000ffa900720c */ /* 0x000fe20003fc5270 */
[----:B------:R-:W-:Y:S01]  /*2f40*/  FFMA.FTZ R187, R40, R187, 1 ;  /* 0x3f80000028bb7423 */ /* 0x000fe200000100bb */
[----:B------:R-:W-:Y:S01]  /*2f50*/  FMUL.FTZ R2, R81, R2 ;  /* 0x0000000251027220 */ /* 0x000fe20000410000 */
[----:B------:R-:W-:Y:S01]  /*2f60*/  FMUL.FTZ R189, R76, R189 ;  /* 0x000000bd4cbd7220 */ /* 0x000fe20000410000 */
[----:B------:R-:W-:Y:S01]  /*2f70*/  FMUL.FTZ R6, R83, R6 ;  /* 0x0000000653067220 */ /* 0x000fe20000410000 */
[----:B------:R-:W-:Y:S01]  /*2f80*/  FMUL.FTZ R193, R78, R193 ;  /* 0x000000c14ec17220 */ /* 0x000fe20000410000 */
[----:B------:R-:W-:Y:S01]  /*2f90*/  UMOV UR5, 0x400 ;  /* 0x0000040000057882 */ /* 0x000fe20000000000 */
[----:B------:R-:W-:Y:S01]  /*2fa0*/  FMUL.FTZ R187, R2, R187 ;  /* 0x000000bb02bb7220 */ /* 0x000fe20000410000 */
[----:B------:R-:W-:Y:S01]  /*2fb0*/  ULEA UR5, UR6, UR5, 0x18 ;  /* 0x0000000506057291 */ /* 0x000fe2000f8ec03f */
[----:B------:R-:W-:Y:S01]  /*2fc0*/  FMUL.FTZ R189, R189, R4 ;  /* 0x00000004bdbd7220 */ /* 0x000fe20000410000 */
[----:B------:R-:W-:Y:S01]  /*2fd0*/  FMUL.FTZ R191, R6, R191 ;  /* 0x000000bf06bf7220 */ /* 0x000fe20000410000 */
[----:B------:R-:W-:Y:S01]  /*2fe0*/  FMUL.FTZ R193, R193, R20 ;  /* 0x00000014c1c17220 */ /* 0x000fe20000410000 */
[----:B------:R-:W-:Y:S04]  /*2ff0*/  STS [R142], R3 ;  /* 0x000000038e007388 */ /* 0x000fe80000000800 */
[----:B------:R0:W-:Y:S04]  /*3000*/  STS [R142+0x4], R5 ;  /* 0x000004058e007388 */ /* 0x0001e80000000800 */
        /* <DEDUP_REMOVED lines=11> */
[----:B------:R-:W-:Y:S01]  /*30c0*/  MOV R104, UR5 ;  /* 0x0000000500687c02 */ /* 0x000fe20008000f00 */
[----:B0-----:R-:W0:Y:S02]  /*30d0*/  LDC.64 R4, c[0x0][0x398] ;  /* 0x0000e600ff047b82 */ /* 0x001e240000000a00 */
        /* <DEDUP_REMOVED lines=22> */
[----:B------:R-:W3:Y:S01]  /*3240*/  LDS R203, [R104+0x1080] ;  /* 0x0010800068cb7984 */ /* 0x000ee20000000800 */
[C---:B0-----:R-:W-:Y:S01]  /*3250*/  IMAD R6, R4.reuse, UR16, RZ ;  /* 0x0000001004067c24 */ /* 0x041fe2000f8e02ff */
[----:B------:R-:W-:Y:S01]  /*3260*/  P2R R2, PR, RZ, 0x40 ;  /* 0x00000040ff027803 */ /* 0x000fe20000000000 */
[----:B------:R-:W-:Y:S01]  /*3270*/  IMAD.WIDE.U32 R2, R4, UR17, RZ ;  /* 0x0000001104027c25 */ /* 0x000fe2000f8e00ff */
[----:B------:R-:W-:Y:S01]  /*3280*/  IADD3 R20, P1, R158, R12, RZ ;  /* 0x0000000c9e147210 */ /* 0x000fe20007f3e0ff */
[----:B------:R-:W-:Y:S02]  /*3290*/  BSSY B0, `(.L_x_3474) ;  /* 0x0000011000007945 */ /* 0x000fe40003800000 */
[----:B-1----:R-:W-:Y:S01]  /*32a0*/  IMAD R7, R5, UR17, R6 ;  /* 0x0000001105077c24 */ /* 0x002fe2000f8e0206 */
[----:B--2---:R-:W-:-:S04]  /*32b0*/  IADD3.X R21, R157, R13, RZ, P1, !PT ;  /* 0x0000000d9d157210 */ /* 0x004fc80000ffe4ff */
[----:B------:R-:W-:Y:S02]  /*32c0*/  IADD3 R205, R3, R7, RZ ;  /* 0x0000000703cd7210 */ /* 0x000fe40007ffe0ff */
[----:B---3--:R-:W-:-:S13]  /*32d0*/  ISETP.GE.AND P0, PT, R158, R203, PT ;  /* 0x000000cb9e00720c */ /* 0x008fda0003f06270 */
        /* <DEDUP_REMOVED lines=12> */
.L_x_3475:
[----:B------:R-:W-:Y:S05]  /*33a0*/  BSYNC B0 ;  /* 0x0000000000007941 */ /* 0x000fea0003800000 */
.L_x_3474:
[----:B------:R-:W-:Y:S01]  /*33b0*/  MOV R3, R205 ;  /* 0x000000cd00037202 */ /* 0x000fe20000000f00 */
[----:B------:R-:W-:Y:S01]  /*33c0*/  ULDC.64 UR8, c[0x0][0x3a0] ;  /* 0x0000e80000087ab9 */ /* 0x000fe20000000a00 */
[----:B------:R-:W-:Y:S01]  /*33d0*/  ULDC.64 UR6, c[0x0][0x3e8] ;  /* 0x0000fa0000067ab9 */ /* 0x000fe20000000a00 */
[----:B------:R-:W-:Y:S01]  /*33e0*/  IMAD R4, R172, UR8, RZ ;  /* 0x00000008ac047c24 */ /* 0x000fe2000f8e02ff */
[----:B------:R-:W-:Y:S01]  /*33f0*/  LEA R5, P1, R158, UR6, 0x2 ;  /* 0x000000069e057c11 */ /* 0x000fe2000f8210ff */
[----:B------:R-:W-:Y:S01]  /*3400*/  IMAD.WIDE.U32 R2, R173, UR8, R2 ;  /* 0x00000008ad027c25 */ /* 0x000fe2000f8e0002 */
[----:B------:R-:W-:-:S03]  /*3410*/  ISETP.GE.AND P0, PT, R32, R203, PT ;  /* 0x000000cb2000720c */ /* 0x000fc60003f06270 */
[----:B------:R-:W-:Y:S01]  /*3420*/  FMUL.FTZ R49, R49, R50 ;  /* 0x0000003231317220 */ /* 0x000fe20000410000 */
[----:B------:R-:W-:Y:S01]  /*3430*/  ISETP.GE.AND P3, PT, R11, R203, PT ;  /* 0x000000cb0b00720c */ /* 0x000fe20003f66270 */
[----:B0-----:R-:W-:Y:S01]  /*3440*/  IMAD R6, R173, UR9, R4 ;  /* 0x00000009ad067c24 */ /* 0x001fe2000f8e0204 */
[----:B------:R-:W-:Y:S01]  /*3450*/  IADD3 R4, P2, R105, R2, RZ ;  /* 0x0000000269047210 */ /* 0x000fe20007f5e0ff */
[----:B------:R-:W-:Y:S01]  /*3460*/  FMUL.FTZ R48, R48, R55 ;  /* 0x0000003730307220 */ /* 0x000fe20000410000 */
[----:B------:R-:W-:Y:S01]  /*3470*/  ISETP.GE.AND P4, PT, R22, R203, PT ;  /* 0x000000cb1600720c */ /* 0x000fe20003f86270 */
[----:B------:R-:W-:Y:S01]  /*3480*/  FMUL.FTZ R47, R47, R52 ;  /* 0x000000342f2f7220 */ /* 0x000fe20000410000 */
[----:B------:R-:W-:Y:S01]  /*3490*/  IADD3.X R3, R103, R6, R3, P2, !PT ;  /* 0x0000000667037210 */ /* 0x000fe200017fe403 */
[----:B------:R-:W-:Y:S01]  /*34a0*/  FMUL.FTZ R46, R46, R61 ;  /* 0x0000003d2e2e7220 */ /* 0x000fe20000410000 */
[----:B------:R-:W-:Y:S01]  /*34b0*/  LEA.HI.X R6, R158, UR7, R157, 0x2, P1 ;  /* 0x000000079e067c11 */ /* 0x000fe200088f149d */
[----:B------:R-:W-:Y:S01]  /*34c0*/  ULDC.64 UR6, c[0x0][0x320] ;  /* 0x0000c80000067ab9 */ /* 0x000fe20000000a00 */
[----:B------:R-:W-:Y:S01]  /*34d0*/  LEA R2, P1, R4, R5, 0x2 ;  /* 0x0000000504027211 */ /* 0x000fe200078210ff */
[----:B------:R-:W-:Y:S01]  /*34e0*/  FMUL.FTZ R45, R45, R60 ;  /* 0x0000003c2d2d7220 */ /* 0x000fe20000410000 */
[----:B------:R-:W-:Y:S01]  /*34f0*/  ISETP.GE.AND P2, PT, R8, R203, PT ;  /* 0x000000cb0800720c */ /* 0x000fe20003f46270 */
[----:B------:R-:W-:Y:S01]  /*3500*/  FMUL.FTZ R44, R44, R65 ;  /* 0x000000412c2c7220 */ /* 0x000fe20000410000 */
[----:B------:R-:W-:Y:S01]  /*3510*/  LEA.HI.X R3, R4, R6, R3, 0x2, P1 ;  /* 0x0000000604037211 */ /* 0x000fe200008f1403 */
[----:B------:R-:W-:Y:S01]  /*3520*/  FMUL.FTZ R34, R34, R71 ;  /* 0x0000004722227220 */ /* 0x000fe20000410000 */
[-C--:B------:R-:W-:Y:S01]  /*3530*/  ISETP.GE.AND P1, PT, R9, R203.reuse, PT ;  /* 0x000000cb0900720c */ /* 0x080fe20003f26270 */
[----:B------:R-:W-:Y:S01]  /*3540*/  FMUL.FTZ R35, R35, R66 ;  /* 0x0000004223237220 */ /* 0x000fe20000410000 */
[-C--:B------:R-:W-:Y:S01]  /*3550*/  ISETP.GE.AND P5, PT, R23, R203.reuse, PT ;  /* 0x000000cb1700720c */ /* 0x080fe20003fa6270 */
        /* <DEDUP_REMOVED lines=37> */
[----:B------:R-:W-:Y:S01]  /*37b0*/  ISETP.NE.U32.AND P0, PT, RZ, UR6, PT ;  /* 0x00000006ff007c0c */ /* 0x000fe2000bf05070 */
[----:B------:R-:W-:Y:S01]  /*37c0*/  FMUL.FTZ R93, R93, R38 ;  /* 0x000000265d5d7220 */ /* 0x000fe20000410000 */
[----:B------:R-:W-:Y:S01]  /*37d0*/  FMUL.FTZ R92, R92, R39 ;  /* 0x000000275c5c7220 */ /* 0x000fe20000410000 */
[----:B------:R0:W-:Y:S01]  /*37e0*/  @!P4 STG.E desc[UR14][R2.64+-0xa00], R195 ;  /* 0xfff600c30200c986 */ /* 0x0001e2000c10190e */
[----:B------:R-:W-:Y:S01]  /*37f0*/  ISETP.NE.AND.EX P0, PT, RZ, UR7, PT, P0 ;  /* 0x00000007ff007c0c */ /* 0x000fe2000bf05300 */
[----:B------:R-:W-:Y:S01]  /*3800*/  FMUL.FTZ R91, R91, R40 ;  /* 0x000000285b5b7220 */ /* 0x000fe20000410000 */
[----:B------:R-:W-:Y:S01]  /*3810*/  FMUL.FTZ R90, R90, R41 ;  /* 0x000000295a5a7220 */ /* 0x000fe20000410000 */
[----:B------:R0:W-:Y:S01]  /*3820*/  @!P5 STG.E desc[UR14][R2.64+-0x980], R197 ;  /* 0xfff680c50200d986 */ /* 0x0001e2000c10190e */
[----:B------:R-:W-:Y:S01]  /*3830*/  FMUL.FTZ R89, R89, R42 ;  /* 0x0000002a59597220 */ /* 0x000fe20000410000 */
[----:B------:R-:W-:-:S02]  /*3840*/  FMUL.FTZ R88, R88, R43 ;  /* 0x0000002b58587220 */ /* 0x000fc40000410000 */
[----:B------:R0:W-:Y:S04]  /*3850*/  @!P1 STG.E desc[UR14][R2.64+-0x900], R199 ;  /* 0xfff700c702009986 */ /* 0x0001e8000c10190e */
[----:B------:R0:W-:Y:S04]  /*3860*/  @!P2 STG.E desc[UR14][R2.64+-0xf80], R87 ;  /* 0xfff080570200a986 */ /* 0x0001e8000c10190e */
[----:B------:R0:W-:Y:S01]  /*3870*/  @!P3 STG.E desc[UR14][R2.64+-0x880], R201 ;  /* 0xfff780c90200b986 */ /* 0x0001e2000c10190e */
        /* <DEDUP_REMOVED lines=18> */
[----:B------:R-:W-:Y:S01]  /*39a0*/  BSSY B0, `(.L_x_3477) ;  /* 0x0000038000007945 */ /* 0x000fe20003800000 */
        /* <DEDUP_REMOVED lines=11> */
[----:B0-----:R-:W0:Y:S03]  /*3a60*/  LDC.64 R4, c[0x0][0x2c0] ;  /* 0x0000b000ff047b82 */ /* 0x001e260000000a00 */
[----:B------:R-:W-:Y:S04]  /*3a70*/  STS [R142+0x2c], R39 ;  /* 0x00002c278e007388 */ /* 0x000fe80000000800 */
[----:B------:R-:W-:Y:S04]  /*3a80*/  STS [R142+0x30], R53 ;  /* 0x000030358e007388 */ /* 0x000fe80000000800 */
[----:B------:R-:W-:Y:S04]  /*3a90*/  STS [R142+0x34], R41 ;  /* 0x000034298e007388 */ /* 0x000fe80000000800 */
[----:B------:R-:W-:Y:S04]  /*3aa0*/  STS [R142+0x38], R55 ;  /* 0x000038378e007388 */ /* 0x000fe80000000800 */
[----:B------:R-:W-:Y:S01]  /*3ab0*/  STS [R142+0x3c], R43 ;  /* 0x00003c2b8e007388 */ /* 0x000fe20000000800 */
[----:B------:R-:W-:-:S03]  /*3ac0*/  NOP ;  /* 0x0000000000007918 */ /* 0x000fc60000000000 */
[----:B------:R-:W-:Y:S01]  /*3ad0*/  LDS R45, [R154] ;  /* 0x000000009a2d7984 */ /* 0x000fe20000000800 */
[C---:B0-----:R-:W-:Y:S02]  /*3ae0*/  IMAD R6, R4.reuse, UR16, RZ ;  /* 0x0000001004067c24 */ /* 0x041fe4000f8e02ff */
[----:B------:R-:W-:Y:S01]  /*3af0*/  IMAD.WIDE.U32 R2, R4, UR17, RZ ;  /* 0x0000001104027c25 */ /* 0x000fe2000f8e00ff */
[----:B------:R-:W-:Y:S03]  /*3b00*/  LDS R35, [R153+0x80] ;  /* 0x0000800099237984 */ /* 0x000fe60000000800 */
[----:B------:R-:W-:Y:S01]  /*3b10*/  IMAD R5, R5, UR17, R6 ;  /* 0x0000001105057c24 */ /* 0x000fe2000f8e0206 */
[----:B------:R-:W-:Y:S04]  /*3b20*/  LDS R47, [R152+0x100] ;  /* 0x00010000982f7984 */ /* 0x000fe80000000800 */
[----:B------:R-:W-:Y:S01]  /*3b30*/  LDS R37, [R151+0x180] ;  /* 0x0001800097257984 */ /* 0x000fe20000000800 */
[----:B------:R-:W-:-:S03]  /*3b40*/  IADD3 R69, R3, R5, RZ ;  /* 0x0000000503457210 */ /* 0x000fc60007ffe0ff */
        /* <DEDUP_REMOVED lines=17> */
[----:B------:R-:W-:Y:S01]  /*3c60*/  MOV R6, R20 ;  /* 0x0000001400067202 */ /* 0x000fe20000000f00 */
[----:B------:R-:W-:Y:S01]  /*3c70*/  ULDC.64 UR8, c[0x0][0x2c8] ;  /* 0x0000b20000087ab9 */ /* 0x000fe20000000a00 */
[----:B------:R-:W-:-:S03]  /*3c80*/  MOV R7, R21 ;  /* 0x0000001500077202 */ /* 0x000fc60000000f00 */
[----:B------:R-:W-:-:S04]  /*3c90*/  IMAD.WIDE.U32 R6, R4, UR17, R6 ;  /* 0x0000001104067c25 */ /* 0x000fc8000f8e0006 */
[----:B------:R-:W-:Y:S01]  /*3ca0*/  IMAD R4, R172, UR8, RZ ;  /* 0x00000008ac047c24 */ /* 0x000fe2000f8e02ff */
[----:B------:R-:W-:-:S03]  /*3cb0*/  IADD3 R7, R5, R7, RZ ;  /* 0x0000000705077210 */ /* 0x000fc60007ffe0ff */
[C---:B------:R-:W-:Y:S02]  /*3cc0*/  IMAD R33, R173.reuse, UR9, R4 ;  /* 0x00000009ad217c24 */ /* 0x040fe4000f8e0204 */
[----:B------:R-:W-:-:S05]  /*3cd0*/  IMAD.WIDE.U32 R4, R173, UR8, R6 ;  /* 0x00000008ad047c25 */ /* 0x000fca000f8e0006 */
[----:B------:R-:W-:Y:S02]  /*3ce0*/  IADD3 R5, R5, R33, RZ ;  /* 0x0000002105057210 */ /* 0x000fe40007ffe0ff */
[----:B------:R-:W-:-:S04]  /*3cf0*/  LEA R6, P0, R4, UR6, 0x2 ;  /* 0x0000000604067c11 */ /* 0x000fc8000f8010ff */
[----:B------:R-:W-:-:S05]  /*3d00*/  LEA.HI.X R7, R4, UR7, R5, 0x2, P0 ;  /* 0x0000000704077c11 */ /* 0x000fca00080f1405 */
[----:B------:R0:W-:Y:S04]  /*3d10*/  STG.E desc[UR14][R6.64], R45 ;  /* 0x0000002d06007986 */ /* 0x0001e8000c10190e */
.L_x_3478:
[----:B------:R-:W-:Y:S05]  /*3d20*/  BSYNC B0 ;  /* 0x0000000000007941 */ /* 0x000fea0003800000 */
.L_x_3477:
[----:B------:R-:W-:Y:S01]  /*3d30*/  MOV R3, R69 ;  /* 0x0000004500037202 */ /* 0x000fe20000000f00 */
[----:B------:R-:W-:Y:S01]  /*3d40*/  ULDC.64 UR8, c[0x0][0x2c8] ;  /* 0x0000b20000087ab9 */ /* 0x000fe20000000a00 */
[----:B------:R-:W-:Y:S01]  /*3d50*/  LEA R5, P0, R158, UR6, 0x2 ;  /* 0x000000069e057c11 */ /* 0x000fe2000f8010ff */
[----:B------:R-:W-:Y:S01]  /*3d60*/  IMAD R4, R172, UR8, RZ ;  /* 0x00000008ac047c24 */ /* 0x000fe2000f8e02ff */
[-C--:B------:R-:W-:Y:S01]  /*3d70*/  ISETP.GE.AND P3, PT, R31, R67.reuse, PT ;  /* 0x000000431f00720c */ /* 0x080fe20003f66270 */
[C---:B------:R-:W-:Y:S01]  /*3d80*/  IMAD.WIDE.U32 R2, R173.reuse, UR8, R2 ;  /* 0x00000008ad027c25 */ /* 0x040fe2000f8e0002 */
[-C--:B------:R-:W-:Y:S02]  /*3d90*/  ISETP.GE.AND P2, PT, R32, R67.reuse, PT ;  /* 0x000000432000720c */ /* 0x080fe40003f46270 */
[----:B------:R-:W-:Y:S01]  /*3da0*/  ISETP.GE.AND P5, PT, R10, R67, PT ;  /* 0x000000430a00720c */ /* 0x000fe20003fa6270 */
[----:B0-----:R-:W-:Y:S01]  /*3db0*/  IMAD R6, R173, UR9, R4 ;  /* 0x00000009ad067c24 */ /* 0x001fe2000f8e0204 */
[----:B------:R-:W-:-:S02]  /*3dc0*/  IADD3 R4, P1, R105, R2, RZ ;  /* 0x0000000269047210 */ /* 0x000fc40007f3e0ff */
[-C--:B------:R-:W-:Y:S02]  /*3dd0*/  ISETP.GE.AND P4, PT, R11, R67.reuse, PT ;  /* 0x000000430b00720c */ /* 0x080fe40003f86270 */
[----:B------:R-:W-:Y:S02]  /*3de0*/  IADD3.X R3, R103, R6, R3, P1, !PT ;  /* 0x0000000667037210 */ /* 0x000fe40000ffe403 */
[----:B------:R-:W-:Y:S02]  /*3df0*/  ISETP.GE.AND P1, PT, R8, R67, PT ;  /* 0x000000430800720c */ /* 0x000fe40003f26270 */
[----:B------:R-:W-:Y:S02]  /*3e00*/  LEA.HI.X R6, R158, UR7, R157, 0x2, P0 ;  /* 0x000000079e067c11 */ /* 0x000fe400080f149d */
[----:B------:R-:W-:-:S04]  /*3e10*/  LEA R2, P0, R4, R5, 0x2 ;  /* 0x0000000504027211 */ /* 0x000fc800078010ff */
        /* <DEDUP_REMOVED lines=26> */
.L_x_3476:
[----:B------:R-:W-:Y:S01]  /*3fc0*/  FFMA.FTZ R168, R133, R0, R168 ;  /* 0x0000000085a87223 */ /* 0x000fe200000100a8 */
[----:B------:R-:W2:Y:S01]  /*3fd0*/  LDC R4, c[0x0][0x21c] ;  /* 0x00008700ff047b82 */ /* 0x000ea20000000800 */
[----:B-1----:R-:W-:Y:S01]  /*3fe0*/  HFMA2.MMA R57, -RZ, RZ, 0, 0 ;  /* 0x00000000ff397435 */ /* 0x002fe200000001ff */
[-C--:B0----5:R-:W-:Y:S01]  /*3ff0*/  FMUL.FTZ R87, R0, R171.reuse ;  /* 0x000000ab00577220 */ /* 0x0a1fe20000410000 */
[----:B------:R-:W-:Y:S01]  /*4000*/  FFMA.FTZ R3, R131, R102, R168 ;  /* 0x0000006683037223 */ /* 0x000fe200000100a8 */
[-C--:B------:R-:W-:Y:S01]  /*4010*/  FMUL.FTZ R86, R102, R171.reuse ;  /* 0x000000ab66567220 */ /* 0x080fe20000410000 */
[-C--:B------:R-:W-:Y:S01]  /*4020*/  FMUL.FTZ R85, R101, R171.reuse ;  /* 0x000000ab65557220 */ /* 0x080fe20000410000 */
[----:B------:R-:W-:Y:S01]  /*4030*/  FMUL.FTZ R84, R100, R171 ;  /* 0x000000ab64547220 */ /* 0x000fe20000410000 */
[----:B------:R-:W-:Y:S01]  /*4040*/  FFMA.FTZ R3, R140, R101, R3 ;  /* 0x000000658c037223 */ /* 0x000fe20000010003 */
[-C--:B------:R-:W-:Y:S01]  /*4050*/  FMUL.FTZ R83, R99, R171.reuse ;  /* 0x000000ab63537220 */ /* 0x080fe20000410000 */
[-C--:B------:R-:W-:Y:S01]  /*4060*/  FMUL.FTZ R82, R98, R171.reuse ;  /* 0x000000ab62527220 */ /* 0x080fe20000410000 */
[-C--:B------:R-:W-:Y:S01]  /*4070*/  FMUL.FTZ R81, R97, R171.reuse ;  /* 0x000000ab61517220 */ /* 0x080fe20000410000 */
        /* <DEDUP_REMOVED lines=13> */
[----:B--2---:R-:W-:-:S02]  /*4150*/  ISETP.GE.AND P0, PT, R4, 0x1, PT ;  /* 0x000000010400780c */ /* 0x004fc40003f06270 */
[----:B------:R-:W-:Y:S02]  /*4160*/  CS2R R70, SRZ ;  /* 0x0000000000467805 */ /* 0x000fe4000001ff00 */
        /* <DEDUP_REMOVED lines=8> */
[----:B------:R-:W-:Y:S01]  /*41f0*/  MOV R55, RZ ;  /* 0x000000ff00377202 */ /* 0x000fe20000000f00 */
        /* <DEDUP_REMOVED lines=8> */
[----:B------:R-:W-:Y:S05]  /*4280*/  @!P0 BRA `(.L_x_3479) ;  /* 0x0000002400708947 */ /* 0x000fea0003800000 */
[----:B------:R-:W0:Y:S01]  /*4290*/  LDC R46, c[0x0][0x224] ;  /* 0x00008900ff2e7b82 */ /* 0x000e220000000800 */
[----:B------:R-:W-:Y:S01]  /*42a0*/  IADD3 R56, R155, -0x1, RZ ;  /* 0xffffffff9b387810 */ /* 0x000fe20007ffe0ff */
[--C-:B------:R-:W-:Y:S01]  /*42b0*/  FADD.FTZ R4, R121, R170.reuse ;  /* 0x000000aa79047221 */ /* 0x100fe20000010000 */
[--C-:B------:R-:W-:Y:S01]  /*42c0*/  FADD.FTZ R9, R119, R170.reuse ;  /* 0x000000aa77097221 */ /* 0x100fe20000010000 */
[--C-:B------:R-:W-:Y:S01]  /*42d0*/  FADD.FTZ R43, R117, R170.reuse ;  /* 0x000000aa752b7221 */ /* 0x100fe20000010000 */
[----:B------:R-:W-:Y:S01]  /*42e0*/  LEA.HI R2, R56, R56, RZ, 0x1 ;  /* 0x0000003838027211 */ /* 0x000fe200078f08ff */
[--C-:B------:R-:W-:Y:S01]  /*42f0*/  FADD.FTZ R7, R115, R170.reuse ;  /* 0x000000aa73077221 */ /* 0x100fe20000010000 */
[--C-:B------:R-:W-:Y:S01]  /*4300*/  FADD.FTZ R41, R113, R170.reuse ;  /* 0x000000aa71297221 */ /* 0x100fe20000010000 */
[----:B------:R-:W1:Y:S01]  /*4310*/  LDC.64 R22, c[0x0][0x2e0] ;  /* 0x0000b800ff167b82 */ /* 0x000e620000000a00 */
[----:B------:R-:W-:Y:S01]  /*4320*/  LOP3.LUT R3, R2, 0xfffffe, RZ, 0xc0, !PT ;  /* 0x00fffffe02037812 */ /* 0x000fe200078ec0ff */
[--C-:B------:R-:W-:Y:S01]  /*4330*/  FADD.FTZ R5, R111, R170.reuse ;  /* 0x000000aa6f057221 */ /* 0x100fe20000010000 */
[--C-:B------:R-:W-:Y:S01]  /*4340*/  FADD.FTZ R39, R109, R170.reuse ;  /* 0x000000aa6d277221 */ /* 0x100fe20000010000 */
[--C-:B------:R-:W-:Y:S01]  /*4350*/  FADD.FTZ R2, R106, R170.reuse ;  /* 0x000000aa6a027221 */ /* 0x100fe20000010000 */
[----:B------:R-:W-:Y:S01]  /*4360*/  IADD3 R56, R56, -R3, RZ ;  /* 0x8000000338387210 */ /* 0x000fe20007ffe0ff */
        /* <DEDUP_REMOVED lines=9> */
[----:B------:R-:W-:Y:S01]  /*4400*/  MOV R47, RZ ;  /* 0x000000ff002f7202 */ /* 0x000fe20000000f00 */
[----:B------:R-:W3:Y:S01]  /*4410*/  LDC.64 R26, c[0x0][0x2d0] ;  /* 0x0000b400ff1a7b82 */ /* 0x000ee20000000a00 */
        /* <DEDUP_REMOVED lines=17> */
[----:B------:R-:W-:Y:S01]  /*4530*/  ULDC UR7, c[0x0][0x224] ;  /* 0x0000890000077ab9 */ /* 0x000fe20000000800 */
[----:B------:R-:W-:Y:S01]  /*4540*/  ULDC UR24, c[0x0][0x21c] ;  /* 0x0000870000187ab9 */ /* 0x000fe20000000800 */
[----:B------:R-:W-:Y:S01]  /*4550*/  ULDC.64 UR22, c[0x0][0x270] ;  /* 0x00009c0000167ab9 */ /* 0x000fe20000000a00 */
[----:B------:R-:W-:Y:S01]  /*4560*/  ULDC.64 UR20, c[0x0][0x268] ;  /* 0x00009a0000147ab9 */ /* 0x000fe20000000a00 */
[----:B------:R-:W-:Y:S01]  /*4570*/  ULDC.64 UR18, c[0x0][0x250] ;  /* 0x0000940000127ab9 */ /* 0x000fe20000000a00 */
[----:B------:R-:W-:Y:S01]  /*4580*/  ULDC.64 UR12, c[0x0][0x248] ;  /* 0x00009200000c7ab9 */ /* 0x000fe20000000a00 */
[----:B------:R-:W-:Y:S01]  /*4590*/  ULDC.64 UR10, c[0x0][0x238] ;  /* 0x00008e00000a7ab9 */ /* 0x000fe20000000a00 */
[----:B0-----:R-:W-:-:S05]  /*45a0*/  ULDC.64 UR8, c[0x0][0x230] ;  /* 0x00008c0000087ab9 */ /* 0x001fca0000000a00 */
.L_x_3491:
        /* <DEDUP_REMOVED lines=11> */
[----:B------:R0:W3:Y:S01]  /*4660*/  LDG.E R174, desc[UR14][R6.64] ;  /* 0x0000000e06ae7981 */ /* 0x0000e2000c1e1900 */
[----:B------:R-:W-:Y:S02]  /*4670*/  IMAD R4, R172, UR12, RZ ;  /* 0x0000000cac047c24 */ /* 0x000fe4000f8e02ff */
[----:B------:R-:W-:Y:S01]  /*4680*/  FADD.FTZ R175, R121, R170 ;  /* 0x000000aa79af7221 */ /* 0x000fe20000010000 */
[----:B------:R-:W-:Y:S01]  /*4690*/  IMAD.WIDE.U32 R2, R173, UR12, RZ ;  /* 0x0000000cad027c25 */ /* 0x000fe2000f8e00ff */
[----:B------:R-:W-:Y:S02]  /*46a0*/  ISETP.GE.AND P0, PT, R155, 0x2, PT ;  /* 0x000000029b00780c */ /* 0x000fe40003f06270 */
[----:B------:R-:W-:Y:S01]  /*46b0*/  ISETP.NE.AND P1, PT, R169, RZ, PT ;  /* 0x000000ffa900720c */ /* 0x000fe20003f25270 */
[----:B------:R-:W-:Y:S01]  /*46c0*/  IMAD R9, R173, UR13, R4 ;  /* 0x0000000dad097c24 */ /* 0x000fe2000f8e0204 */
[----:B------:R-:W-:Y:S01]  /*46d0*/  ISETP.NE.OR P0, PT, R208, RZ, !P0 ;  /* 0x000000ffd000720c */ /* 0x000fe20004705670 */
[----:B------:R-:W-:-:S02]  /*46e0*/  IMAD R10, R172, UR20, RZ ;  /* 0x00000014ac0a7c24 */ /* 0x000fc4000f8e02ff */
[----:B------:R-:W-:Y:S01]  /*46f0*/  IMAD.WIDE.U32 R4, R173, UR20, RZ ;  /* 0x00000014ad047c25 */ /* 0x000fe2000f8e00ff */
[----:B------:R-:W-:-:S03]  /*4700*/  IADD3 R3, R3, R9, RZ ;  /* 0x0000000903037210 */ /* 0x000fc60007ffe0ff */
[----:B------:R-:W-:Y:S02]  /*4710*/  IMAD R9, R173, UR21, R10 ;  /* 0x00000015ad097c24 */ /* 0x000fe4000f8e020a */
[----:B------:R-:W-:Y:S02]  /*4720*/  IMAD R10, R8, UR18, RZ ;  /* 0x00000012080a7c24 */ /* 0x000fe4000f8e02ff */
[----:B------:R-:W-:Y:S01]  /*4730*/  IMAD.WIDE.U32 R2, R47, UR18, R2 ;  /* 0x000000122f027c25 */ /* 0x000fe2000f8e0002 */
[----:B------:R-:W-:Y:S01]  /*4740*/  IADD3 R5, R5, R9, RZ ;  /* 0x0000000905057210 */ /* 0x000fe20007ffe0ff */
[----:B------:R-:W4:Y:S02]  /*4750*/  @!P0 LDC R29, c[0x0][0x21c] ;  /* 0x00008700ff1d8b82 */ /* 0x000f240000000800 */
[----:B0-----:R-:W-:Y:S01]  /*4760*/  IMAD R7, R47, UR19, R10 ;  /* 0x000000132f077c24 */ /* 0x001fe2000f8e020a */
[----:B--2---:R-:W-:Y:S01]  /*4770*/  LEA R6, P2, R2, R24, 0x2 ;  /* 0x0000001802067211 */ /* 0x004fe200078410ff */
[----:B------:R-:W-:-:S02]  /*4780*/  IMAD R8, R8, UR22, RZ ;  /* 0x0000001608087c24 */ /* 0x000fc4000f8e02ff */
[----:B------:R-:W-:Y:S01]  /*4790*/  IMAD.WIDE.U32 R4, R47, UR22, R4 ;  /* 0x000000162f047c25 */ /* 0x000fe2000f8e0004 */
[----:B------:R-:W-:-:S03]  /*47a0*/  IADD3 R3, R3, R7, RZ ;  /* 0x0000000703037210 */ /* 0x000fc60007ffe0ff */
[----:B------:R-:W-:Y:S01]  /*47b0*/  IMAD R9, R47, UR23, R8 ;  /* 0x000000172f097c24 */ /* 0x000fe2000f8e0208 */
[----:B------:R-:W-:Y:S02]  /*47c0*/  LEA.HI.X R7, R2, R25, R3, 0x2, P2 ;  /* 0x0000001902077211 */ /* 0x000fe400010f1403 */
[C---:B-1----:R-:W-:Y:S02]  /*47d0*/  LEA R2, P2, R4.reuse, R22, 0x2 ;  /* 0x0000001604027211 */ /* 0x042fe400078410ff */
[----:B------:R-:W-:Y:S01]  /*47e0*/  IADD3 R3, R5, R9, RZ ;  /* 0x0000000905037210 */ /* 0x000fe20007ffe0ff */
[----:B------:R-:W2:Y:S01]  /*47f0*/  LDG.E R6, desc[UR14][R6.64] ;  /* 0x0000000e06067981 */ /* 0x000ea2000c1e1900 */
[----:B------:R-:W-:Y:S02]  /*4800*/  IADD3 R5, R169, 0x200, RZ ;  /* 0x00000200a9057810 */ /* 0x000fe40007ffe0ff */
[----:B------:R-:W-:Y:S02]  /*4810*/  LEA.HI.X R3, R4, R23, R3, 0x2, P2 ;  /* 0x0000001704037211 */ /* 0x000fe400010f1403 */
[----:B------:R-:W-:Y:S01]  /*4820*/  @!P1 LEA R5, R56, R47, 0x8 ;  /* 0x0000002f38059211 */ /* 0x000fe200078e40ff */
[--C-:B------:R-:W-:Y:S01]  /*4830*/  FADD.FTZ R176, R120, R170.reuse ;  /* 0x000000aa78b07221 */ /* 0x100fe20000010000 */
[--C-:B------:R-:W-:Y:S01]  /*4840*/  FADD.FTZ R177, R119, R170.reuse ;  /* 0x000000aa77b17221 */ /* 0x100fe20000010000 */
[--C-:B------:R-:W-:Y:S01]  /*4850*/  FADD.FTZ R187, R118, R170.reuse ;  /* 0x000000aa76bb7221 */ /* 0x100fe20000010000 */
[----:B------:R0:W2:Y:S01]  /*4860*/  LDG.E R3, desc[UR14][R2.64] ;  /* 0x0000000e02037981 */ /* 0x0000a2000c1e1900 */
[----:B------:R-:W-:Y:S01]  /*4870*/  LEA R11, R5, R104, 0x2 ;  /* 0x00000068050b7211 */ /* 0x000fe200078e10ff */
[--C-:B------:R-:W-:Y:S01]  /*4880*/  FADD.FTZ R178, R117, R170.reuse ;  /* 0x000000aa75b27221 */ /* 0x100fe20000010000 */
[----:B------:R-:W-:Y:S01]  /*4890*/  @!P0 IADD3 R4, R155, -0x2, RZ ;  /* 0xfffffffe9b048810 */ /* 0x000fe20007ffe0ff */
[----:B------:R-:W-:Y:S01]  /*48a0*/  HFMA2.MMA R9, -RZ, RZ, 0, 0 ;  /* 0x00000000ff097435 */ /* 0x000fe200000001ff */
[----:B------:R-:W-:-:S03]  /*48b0*/  FADD.FTZ R180, R116, R170 ;  /* 0x000000aa74b47221 */ /* 0x000fc60000010000 */
[----:B----4-:R-:W-:Y:S01]  /*48c0*/  @!P0 IMAD R29, R4, R29, R47 ;  /* 0x0000001d041d8224 */ /* 0x010fe200078e022f */
[----:B------:R-:W-:Y:S01]  /*48d0*/  MOV R8, 0x3f800000 ;  /* 0x3f80000000087802 */ /* 0x000fe20000000f00 */
[----:B------:R-:W-:Y:S02]  /*48e0*/  FADD.FTZ R179, R115, R170 ;  /* 0x000000aa73b37221 */ /* 0x000fe40000010000 */
        /* <DEDUP_REMOVED lines=12> */
[----:B---3--:R-:W-:-:S04]  /*49b0*/  FMUL.FTZ R10, R174, 1.4426950216293334961 ;  /* 0x3fb8aa3bae0a7820 */ /* 0x008fc80000410000 */
        /* <DEDUP_REMOVED lines=9> */
[----:B------:R-:W3:Y:S01]  /*4a50*/  MUFU.EX2 R193, R193 ;  /* 0x000000c100c17308 */ /* 0x000ee20000000800 */
        /* <DEDUP_REMOVED lines=8> */
[----:B------:R-:W2:Y:S01]  /*4ae0*/  MUFU.EX2 R201, R201 ;  /* 0x000000c900c97308 */ /* 0x000ea20000000800 */
[----:B-1----:R-:W-:Y:S01]  /*4af0*/  FMUL.FTZ R4, R220, R199 ;  /* 0x000000c7dc047220 */ /* 0x002fe20000410000 */
[----:B------:R-:W-:Y:S01]  /*4b00*/  FMUL.FTZ R198, R189, R10 ;  /* 0x0000000abdc67220 */ /* 0x000fe20000410000 */
[----:B---3--:R-:W-:-:S05]  /*4b10*/  FFMA.FTZ R2, R193, R2, R44 ;  /* 0x00000002c1027223 */ /* 0x008fca000001002c */
[----:B------:R-:W1:Y:S01]  /*4b20*/  MUFU.EX2 R197, R197 ;  /* 0x000000c500c57308 */ /* 0x000e620000000800 */
[----:B------:R-:W-:Y:S01]  /*4b30*/  FMUL.FTZ R5, R193, R4 ;  /* 0x00000004c1057220 */ /* 0x000fe20000410000 */
[----:B------:R-:W-:Y:S01]  /*4b40*/  FMUL.FTZ R191, R10, R188 ;  /* 0x000000bc0abf7220 */ /* 0x000fe20000410000 */
[C---:B----4-:R-:W-:Y:S02]  /*4b50*/  FFMA.FTZ R2, R202.reuse, R2, R35 ;  /* 0x00000002ca027223 */ /* 0x050fe40000010023 */
[----:B------:R-:W-:-:S03]  /*4b60*/  FMUL.FTZ R5, R202, R5 ;  /* 0x00000005ca057220 */ /* 0x000fc60000410000 */
[----:B------:R-:W3:Y:S01]  /*4b70*/  MUFU.EX2 R200, R200 ;  /* 0x000000c800c87308 */ /* 0x000ee20000000800 */
[----:B0-----:R-:W-:Y:S01]  /*4b80*/  FMUL.FTZ R4, R194, R5 ;  /* 0x00000005c2047220 */ /* 0x001fe20000410000 */
[----:B------:R-:W-:Y:S01]  /*4b90*/  FMUL.FTZ R203, R182, R10 ;  /* 0x0000000ab6cb7220 */ /* 0x000fe20000410000 */
[----:B------:R-:W-:Y:S01]  /*4ba0*/  FFMA.FTZ R2, R194, R2, R43 ;  /* 0x00000002c2027223 */ /* 0x000fe2000001002b */
[----:B------:R-:W-:-:S04]  /*4bb0*/  @P0 LEA R227, R169, R104, 0x2 ;  /* 0x00000068a9e30211 */ /* 0x000fc800078e10ff */
[----:B------:R-:W0:Y:S01]  /*4bc0*/  MUFU.EX2 R198, R198 ;  /* 0x000000c600c67308 */ /* 0x000e220000000800 */
[C---:B--2---:R-:W-:Y:S01]  /*4bd0*/  FMUL.FTZ R4, R201.reuse, R4 ;  /* 0x00000004c9047220 */ /* 0x044fe20000410000 */
[----:B------:R-:W-:Y:S01]  /*4be0*/  FMUL.FTZ R196, R10, R183 ;  /* 0x000000b70ac47220 */ /* 0x000fe20000410000 */
[----:B------:R-:W-:Y:S01]  /*4bf0*/  FFMA.FTZ R2, R201, R2, R34 ;  /* 0x00000002c9027223 */ /* 0x000fe20000010022 */
[----:B------:R-:W-:-:S04]  /*4c00*/  FMUL.FTZ R226, R184, R10 ;  /* 0x0000000ab8e27220 */ /* 0x000fc80000410000 */
[----:B------:R-:W2:Y:S01]  /*4c10*/  MUFU.EX2 R191, R191 ;  /* 0x000000bf00bf7308 */ /* 0x000ea20000000800 */
[C---:B-1----:R-:W-:Y:S01]  /*4c20*/  FMUL.FTZ R5, R197.reuse, R4 ;  /* 0x00000004c5057220 */ /* 0x042fe20000410000 */
[----:B------:R-:W-:Y:S01]  /*4c30*/  FFMA.FTZ R2, R197, R2, R42 ;  /* 0x00000002c5027223 */ /* 0x000fe2000001002a */
[----:B------:R-:W1:Y:S05]  /*4c40*/  @P0 LDS R227, [R227+0x1cd4] ;  /* 0x001cd400e3e30984 */ /* 0x000e6a0000000800 */
[----:B------:R-:W4:Y:S01]  /*4c50*/  MUFU.EX2 R203, R203 ;  /* 0x000000cb00cb7308 */ /* 0x000f220000000800 */
[----:B---3--:R-:W-:Y:S01]  /*4c60*/  FMUL.FTZ R5, R200, R5 ;  /* 0x00000005c8057220 */ /* 0x008fe20000410000 */
[----:B------:R-:W-:Y:S01]  /*4c70*/  FMUL.FTZ R195, R10, R186 ;  /* 0x000000ba0ac37220 */ /* 0x000fe20000410000 */
[----:B------:R-:W-:-:S05]  /*4c80*/  FFMA.FTZ R2, R200, R2, R33 ;  /* 0x00000002c8027223 */ /* 0x000fca0000010021 */
[----:B------:R-:W3:Y:S01]  /*4c90*/  MUFU.EX2 R196, R196 ;  /* 0x000000c400c47308 */ /* 0x000ee20000000800 */
[C---:B0-----:R-:W-:Y:S01]  /*4ca0*/  FMUL.FTZ R4, R198.reuse, R5 ;  /* 0x00000005c6047220 */ /* 0x041fe20000410000 */
[----:B------:R-:W-:Y:S01]  /*4cb0*/  FMUL.FTZ R225, R185, R10 ;  /* 0x0000000ab9e17220 */ /* 0x000fe20000410000 */
[----:B------:R-:W-:-:S05]  /*4cc0*/  FFMA.FTZ R2, R198, R2, R41 ;  /* 0x00000002c6027223 */ /* 0x000fca0000010029 */
[----:B------:R-:W0:Y:S01]  /*4cd0*/  MUFU.EX2 R226, R226 ;  /* 0x000000e200e27308 */ /* 0x000e220000000800 */
[C---:B--2---:R-:W-:Y:S01]  /*4ce0*/  FMUL.FTZ R4, R191.reuse, R4 ;  /* 0x00000004bf047220 */ /* 0x044fe20000410000 */
[----:B------:R-:W-:Y:S01]  /*4cf0*/  FFMA.FTZ R2, R191, R2, R32 ;  /* 0x00000002bf027223 */ /* 0x000fe20000010020 */
[----:B------:R-:W-:-:S05]  /*4d00*/  FMUL.FTZ R192, R190, R10 ;  /* 0x0000000abec07220 */ /* 0x000fca0000410000 */
[----:B------:R-:W2:Y:S01]  /*4d10*/  MUFU.EX2 R195, R195 ;  /* 0x000000c300c37308 */ /* 0x000ea20000000800 */
[C---:B----4-:R-:W-:Y:S01]  /*4d20*/  FMUL.FTZ R5, R203.reuse, R4 ;  /* 0x00000004cb057220 */ /* 0x050fe20000410000 */
[----:B------:R-:W-:-:S06]  /*4d30*/  FFMA.FTZ R2, R203, R2, R40 ;  /* 0x00000002cb027223 */ /* 0x000fcc0000010028 */
[----:B------:R-:W4:Y:S01]  /*4d40*/  MUFU.EX2 R225, R225 ;  /* 0x000000e100e17308 */ /* 0x000f220000000800 */
[C---:B---3--:R-:W-:Y:S01]  /*4d50*/  FMUL.FTZ R5, R196.reuse, R5 ;  /* 0x00000005c4057220 */ /* 0x048fe20000410000 */
[----:B------:R-:W-:-:S06]  /*4d60*/  FFMA.FTZ R2, R196, R2, R31 ;  /* 0x00000002c4027223 */ /* 0x000fcc000001001f */
[----:B------:R-:W3:Y:S01]  /*4d70*/  MUFU.EX2 R192, R192 ;  /* 0x000000c000c07308 */ /* 0x000ee20000000800 */
[C---:B0-----:R-:W-:Y:S01]  /*4d80*/  FMUL.FTZ R4, R226.reuse, R5 ;  /* 0x00000005e2047220 */ /* 0x041fe20000410000 */
[----:B------:R-:W-:-:S03]  /*4d90*/  FFMA.FTZ R2, R226, R2, R39 ;  /* 0x00000002e2027223 */ /* 0x000fc60000010027 */
[C---:B--2---:R-:W-:Y:S01]  /*4da0*/  FMUL.FTZ R4, R195.reuse, R4 ;  /* 0x00000004c3047220 */ /* 0x044fe20000410000 */
[----:B------:R-:W-:-:S03]  /*4db0*/  FFMA.FTZ R2, R195, R2, R30 ;  /* 0x00000002c3027223 */ /* 0x000fc6000001001e */
[C---:B----4-:R-:W-:Y:S01]  /*4dc0*/  FMUL.FTZ R7, R225.reuse, R4 ;  /* 0x00000004e1077220 */ /* 0x050fe20000410000 */
[----:B------:R-:W-:Y:S01]  /*4dd0*/  FFMA.FTZ R4, R225, R2, R38 ;  /* 0x00000002e1047223 */ /* 0x000fe20000010026 */
[----:B------:R-:W-:Y:S02]  /*4de0*/  FMUL.FTZ R5, R6, R3 ;  /* 0x0000000306057220 */ /* 0x000fe40000410000 */
[C---:B---3--:R-:W-:Y:S01]  /*4df0*/  FMUL.FTZ R2, R192.reuse, R7 ;  /* 0x00000007c0027220 */ /* 0x048fe20000410000 */
[----:B------:R-:W-:Y:S01]  /*4e00*/  FFMA.FTZ R3, R192, R4, R37 ;  /* 0x00000004c0037223 */ /* 0x000fe20000010025 */
[----:B-1----:R-:W-:Y:S06]  /*4e10*/  @P0 BRA `(.L_x_3481) ;  /* 0x0000000000280947 */ /* 0x002fec0003800000 */
[----:B------:R-:W-:Y:S02]  /*4e20*/  ISETP.NE.AND P0, PT, R155, R46, PT ;  /* 0x0000002e9b00720c */ /* 0x000fe40003f05270 */
[----:B------:R-:W-:-:S11]  /*4e30*/  MOV R227, 0x3f800000 ;  /* 0x3f80000000e37802 */ /* 0x000fd60000000f00 */
[----:B------:R-:W-:Y:S05]  /*4e40*/  @!P0 BRA `(.L_x_3481) ;  /* 0x00000000001c8947 */ /* 0x000fea0003800000 */
[----:B------:R-:W-:-:S04]  /*4e50*/  IADD3 R7, R46, -UR4, RZ ;  /* 0x800000042e077c10 */ /* 0x000fc8000fffe0ff */
[----:B------:R-:W-:-:S04]  /*4e60*/  LEA.HI R4, R7, R7, RZ, 0x1 ;  /* 0x0000000707047211 */ /* 0x000fc800078f08ff */
[----:B------:R-:W-:-:S04]  /*4e70*/  LOP3.LUT R4, R4, 0xfffffe, RZ, 0xc0, !PT ;  /* 0x00fffffe04047812 */ /* 0x000fc800078ec0ff */
[----:B------:R-:W-:-:S04]  /*4e80*/  IADD3 R4, -R4, R7, RZ ;  /* 0x0000000704047210 */ /* 0x000fc80007ffe1ff */
[----:B------:R-:W-:-:S04]  /*4e90*/  LEA R7, R4, R47, 0x8 ;  /* 0x0000002f04077211 */ /* 0x000fc800078e40ff */
[----:B------:R-:W-:-:S05]  /*4ea0*/  LEA R7, R7, R104, 0x2 ;  /* 0x0000006807077211 */ /* 0x000fca00078e10ff */
[----:B------:R0:W1:Y:S02]  /*4eb0*/  LDS R227, [R7+0x14d0] ;  /* 0x0014d00007e37984 */ /* 0x0000640000000800 */
.L_x_3481:
[----:B------:R-:W-:Y:S05]  /*4ec0*/  BSYNC B0 ;  /* 0x0000000000007941 */ /* 0x000fea0003800000 */
.L_x_3480:
        /* <DEDUP_REMOVED lines=20> */
[----:B------:R-:W-:Y:S01]  /*5010*/  IADD3 R3, R161, R104, RZ ;  /* 0x00000068a1037210 */ /* 0x000fe20007ffe0ff */
        /* <DEDUP_REMOVED lines=27> */
.L_x_3514:
[----:B------:R-:W-:Y:S01]  /*51d0*/  ISETP.GE.AND P0, PT, R164, 0x10, PT ;  /* 0x00000010a400780c */ /* 0x000fe20003f06270 */
[----:B------:R-:W-:-:S12]  /*51e0*/  UMOV UR5, 0xffffffff ;  /* 0xffffffff00057882 */ /* 0x000fd80000000000 */
[C---:B0-2---:R-:W-:Y:S01]  /*51f0*/  @P0 FFMA.FTZ R7, R6.reuse, R10, R7 ;  /* 0x0000000a06070223 */ /* 0x045fe20000010007 */
[----:B---3--:R-:W-:Y:S01]  /*5200*/  @P0 FMUL.FTZ R6, R6, R11 ;  /* 0x0000000b06060220 */ /* 0x008fe20000410000 */
[----:B------:R-:W-:Y:S06]  /*5210*/  BRA.DIV UR5, `(.L_x_3484) ;  /* 0x0000003605f07947 */ /* 0x000fec000b800000 */
.L_x_3517:
[----:B------:R-:W-:-:S03]  /*5220*/  UMOV UR5, 0xffffffff ;  /* 0xffffffff00057882 */ /* 0x000fc60000000000 */
[----:B------:R-:W-:Y:S05]  /*5230*/  BRA.DIV UR5, `(.L_x_3485) ;  /* 0x0000003a05107947 */ /* 0x000fea000b800000 */
.L_x_3520:
[----:B------:R-:W-:-:S03]  /*5240*/  UMOV UR5, 0xffffffff ;  /* 0xffffffff00057882 */ /* 0x000fc60000000000 */
[----:B------:R-:W-:Y:S05]  /*5250*/  BRA.DIV UR5, `(.L_x_3486) ;  /* 0x0000003a05307947 */ /* 0x000fea000b800000 */
[----:B------:R-:W0:Y:S04]  /*5260*/  SHFL.UP PT, R6, R6, 0x1, RZ ;  /* 0x0420000006067989 */ /* 0x000e2800000e00ff */
[----:B------:R-:W2:Y:S04]  /*5270*/  SHFL.UP PT, R7, R7, 0x1, RZ ;  /* 0x0420000007077989 */ /* 0x000ea800000e00ff */
[----:B-----5:R-:W3:Y:S04]  /*5280*/  SHFL.IDX PT, R8, R8, RZ, 0x1f ;  /* 0x00001fff08087589 */ /* 0x020ee800000e0000 */
[----:B------:R-:W4:Y:S02]  /*5290*/  SHFL.IDX PT, R9, R9, RZ, 0x1f ;  /* 0x00001fff09097589 */ /* 0x000f2400000e0000 */
.L_x_3526:
[C---:B0-2-4-:R-:W-:Y:S01]  /*52a0*/  @P1 FFMA.FTZ R9, R6.reuse, R9, R7 ;  /* 0x0000000906091223 */ /* 0x055fe20000010007 */
[----:B---3--:R-:W-:-:S03]  /*52b0*/  @P1 FMUL.FTZ R8, R6, R8 ;  /* 0x0000000806081220 */ /* 0x008fc60000410000 */
[C---:B------:R-:W-:Y:S01]  /*52c0*/  FFMA.FTZ R11, R4.reuse, R9, R5 ;  /* 0x00000009040b7223 */ /* 0x040fe20000010005 */
[----:B------:R-:W-:-:S05]  /*52d0*/  FMUL.FTZ R10, R4, R8 ;  /* 0x00000008040a7220 */ /* 0x000fca0000410000 */
[----:B------:R2:W-:Y:S02]  /*52e0*/  STS.128 [R3+0x10c0], R8 ;  /* 0x0010c00803007388 */ /* 0x0005e40000000c00 */
.L_x_3482:
[----:B------:R-:W-:Y:S05]  /*52f0*/  WARPSYNC.ALL ;  /* 0x0000000000007948 */ /* 0x000fea0003800000 */
[----:B------:R-:W-:Y:S01]  /*5300*/  FMUL.FTZ R4, R125, R54 ;  /* 0x000000367d047220 */ /* 0x000fe20000410000 */
[----:B------:R-:W-:Y:S01]  /*5310*/  FMUL.FTZ R5, R126, R53 ;  /* 0x000000357e057220 */ /* 0x000fe20000410000 */
[----:B------:R-:W-:Y:S01]  /*5320*/  FMUL.FTZ R6, R127, R52 ;  /* 0x000000347f067220 */ /* 0x000fe20000410000 */
[----:B--2---:R-:W-:Y:S01]  /*5330*/  FMUL.FTZ R3, R132, R51 ;  /* 0x0000003384037220 */ /* 0x004fe20000410000 */
[----:B------:R-:W-:Y:S01]  /*5340*/  FMUL.FTZ R213, R129, R50 ;  /* 0x0000003281d57220 */ /* 0x000fe20000410000 */
[----:B------:R-:W-:Y:S01]  /*5350*/  FMUL.FTZ R11, R138, R49 ;  /* 0x000000318a0b7220 */ /* 0x000fe20000410000 */
[----:B------:R-:W-:Y:S01]  /*5360*/  FMUL.FTZ R10, R131, R48 ;  /* 0x00000030830a7220 */ /* 0x000fe20000410000 */
[----:B------:R-:W-:Y:S01]  /*5370*/  BAR.SYNC.DEFER_BLOCKING 0x0 ;  /* 0x0000000000007b1d */ /* 0x000fe20000010000 */
[C---:B-1---5:R-:W-:Y:S01]  /*5380*/  FMUL.FTZ R8, R192.reuse, R227 ;  /* 0x000000e3c0087220 */ /* 0x062fe20000410000 */
[----:B0-----:R-:W-:Y:S01]  /*5390*/  FFMA.FTZ R7, R192, R232, R229 ;  /* 0x000000e8c0077223 */ /* 0x001fe200000100e5 */
[----:B------:R-:W-:Y:S01]  /*53a0*/  ISETP.GE.AND P0, PT, R155, UR7, PT ;  /* 0x000000079b007c0c */ /* 0x000fe2000bf06270 */
[----:B------:R-:W-:Y:S01]  /*53b0*/  HFMA2.MMA R29, -RZ, RZ, 0, 0 ;  /* 0x00000000ff1d7435 */ /* 0x000fe200000001ff */
[C---:B------:R-:W-:Y:S01]  /*53c0*/  FMUL.FTZ R8, R225.reuse, R8 ;  /* 0x00000008e1087220 */ /* 0x040fe20000410000 */
[----:B------:R-:W-:Y:S01]  /*53d0*/  FFMA.FTZ R7, R225, R7, R230 ;  /* 0x00000007e1077223 */ /* 0x000fe200000100e6 */
[----:B------:R-:W-:-:S02]  /*53e0*/  ISETP.NE.OR P0, PT, R208, RZ, P0 ;  /* 0x000000ffd000720c */ /* 0x000fc40000705670 */
        /* <DEDUP_REMOVED lines=13> */
[----:B------:R-:W-:-:S04]  /*54c0*/  FFMA.FTZ R7, R198, R7, R207 ;  /* 0x00000007c6077223 */ /* 0x000fc800000100cf */
[----:B------:R-:W-:-:S04]  /*54d0*/  FFMA.FTZ R7, R200, R7, R205 ;  /* 0x00000007c8077223 */ /* 0x000fc800000100cd */
[----:B------:R-:W-:Y:S01]  /*54e0*/  FFMA.FTZ R8, R197, R7, R206 ;  /* 0x00000007c5087223 */ /* 0x000fe200000100ce */
[----:B------:R-:W-:-:S03]  /*54f0*/  @!P0 LEA R7, R47, R104, 0x3 ;  /* 0x000000682f078211 */ /* 0x000fc600078e18ff */
[----:B------:R-:W-:Y:S02]  /*5500*/  FFMA.FTZ R8, R201, R8, R212 ;  /* 0x00000008c9087223 */ /* 0x000fe400000100d4 */
[----:B------:R1:W2:Y:S02]  /*5510*/  @!P0 LDS.64 R28, [R7+0x1dd0] ;  /* 0x001dd000071c8984 */ /* 0x0002a40000000a00 */
        /* <DEDUP_REMOVED lines=17> */
[----:B------:R-:W-:-:S04]  /*5630*/  FFMA.FTZ R3, R200, R213, R3 ;  /* 0x000000d5c8037223 */ /* 0x000fc80000010003 */
[----:B------:R-:W-:Y:S01]  /*5640*/  FFMA.FTZ R218, R198, R3, R41 ;  /* 0x00000003c6da7223 */ /* 0x000fe20000010029 */
[----:B------:R-:W-:-:S03]  /*5650*/  FFMA.FTZ R3, R199, R8, R204 ;  /* 0x00000008c7037223 */ /* 0x000fc600000100cc */
        /* <DEDUP_REMOVED lines=9> */
[----:B------:R-:W-:Y:S01]  /*56f0*/  IADD3 R3, R161, R104, RZ ;  /* 0x00000068a1037210 */ /* 0x000fe20007ffe0ff */
[----:B------:R-:W-:Y:S01]  /*5700*/  UMOV UR5, 0xffffffff ;  /* 0xffffffff00057882 */ /* 0x000fe20000000000 */
[----:B------:R-:W-:Y:S02]  /*5710*/  ISETP.NE.AND P0, PT, R169, 0x1f, PT ;  /* 0x0000001fa900780c */ /* 0x000fe40003f05270 */
[C---:B------:R-:W-:Y:S01]  /*5720*/  ISETP.GE.U32.AND P1, PT, R208.reuse, 0x10, PT ;  /* 0x00000010d000780c */ /* 0x040fe20003f26070 */
[----:B------:R-:W0:Y:S01]  /*5730*/  LDS.128 R4, [R3+0x12d0] ;  /* 0x0012d00003047984 */ /* 0x000e220000000c00 */
[C---:B------:R-:W-:Y:S02]  /*5740*/  ISETP.GE.U32.AND P2, PT, R208.reuse, 0x18, PT ;  /* 0x00000018d000780c */ /* 0x040fe40003f46070 */
[C---:B------:R-:W-:Y:S02]  /*5750*/  ISETP.GE.U32.AND P3, PT, R208.reuse, 0x1c, PT ;  /* 0x0000001cd000780c */ /* 0x040fe40003f66070 */
[----:B------:R-:W-:-:S02]  /*5760*/  ISETP.GE.U32.AND P4, PT, R208, 0x1e, PT ;  /* 0x0000001ed000780c */ /* 0x000fc40003f86070 */
        /* <DEDUP_REMOVED lines=30> */
.L_x_3543:
[C---:B--2-4-:R-:W-:Y:S01]  /*5950*/  @P0 FFMA.FTZ R11, R8.reuse, R11, R9 ;  /* 0x0000000b080b0223 */ /* 0x054fe20000010009 */
[----:B------:R-:W-:Y:S01]  /*5960*/  @P0 FMUL.FTZ R10, R8, R10 ;  /* 0x0000000a080a0220 */ /* 0x000fe20000410000 */
[-C--:B-1-3--:R-:W-:Y:S01]  /*5970*/  FFMA.FTZ R29, R29, R233.reuse, R234 ;  /* 0x000000e91d1d7223 */ /* 0x08afe200000100ea */
[----:B------:R-:W-:Y:S01]  /*5980*/  FMUL.FTZ R28, R28, R233 ;  /* 0x000000e91c1c7220 */ /* 0x000fe20000410000 */
[C---:B------:R-:W-:Y:S01]  /*5990*/  FFMA.FTZ R9, R6.reuse, R11, R7 ;  /* 0x0000000b06097223 */ /* 0x040fe20000010007 */
[----:B------:R-:W-:-:S05]  /*59a0*/  FMUL.FTZ R8, R6, R10 ;  /* 0x0000000a06087220 */ /* 0x000fca0000410000 */
[----:B------:R1:W-:Y:S02]  /*59b0*/  STS.128 [R3+0x12d0], R8 ;  /* 0x0012d00803007388 */ /* 0x0003e40000000c00 */
.L_x_3487:
[----:B------:R-:W-:Y:S05]  /*59c0*/  WARPSYNC.ALL ;  /* 0x0000000000007948 */ /* 0x000fea0003800000 */
[----:B------:R-:W-:Y:S01]  /*59d0*/  BAR.SYNC.DEFER_BLOCKING 0x0 ;  /* 0x0000000000007b1d */ /* 0x000fe20000010000 */
[----:B0-----:R-:W-:Y:S01]  /*59e0*/  FMUL.FTZ R4, R131, R176 ;  /* 0x000000b083047220 */ /* 0x001fe20000410000 */
[----:B-1----:R-:W-:Y:S01]  /*59f0*/  FFMA.FTZ R11, R0, R220, RZ ;  /* 0x000000dc000b7223 */ /* 0x002fe200000100ff */
[----:B------:R-:W-:Y:S01]  /*5a00*/  FMUL.FTZ R5, R138, R187 ;  /* 0x000000bb8a057220 */ /* 0x000fe20000410000 */
[----:B------:R-:W-:Y:S01]  /*5a10*/  FMUL.FTZ R8, R129, R180 ;  /* 0x000000b481087220 */ /* 0x000fe20000410000 */
[----:B------:R-:W-:Y:S01]  /*5a20*/  FFMA.FTZ R9, R199, R220, R4 ;  /* 0x000000dcc7097223 */ /* 0x000fe20000010004 */
[----:B------:R-:W-:Y:S01]  /*5a30*/  ISETP.GT.AND P0, PT, R164, 0x1e, PT ;  /* 0x0000001ea400780c */ /* 0x000fe20003f04270 */
[----:B------:R-:W-:Y:S01]  /*5a40*/  FFMA.FTZ R6, R202, R215, R5 ;  /* 0x000000d7ca067223 */ /* 0x000fe20000010005 */
[----:B------:R-:W-:Y:S01]  /*5a50*/  ISETP.GT.AND P1, PT, R164, 0x1d, PT ;  /* 0x0000001da400780c */ /* 0x000fe20003f24270 */
[----:B------:R-:W-:Y:S01]  /*5a60*/  FFMA.FTZ R2, R102, R9, R11 ;  /* 0x0000000966027223 */ /* 0x000fe2000001000b */
[----:B------:R-:W-:Y:S01]  /*5a70*/  FADD.FTZ R9, -R4, R9 ;  /* 0x0000000904097221 */ /* 0x000fe20000010100 */
[----:B------:R-:W-:Y:S01]  /*5a80*/  ISETP.GT.AND P2, PT, R164, 0x1b, PT ;  /* 0x0000001ba400780c */ /* 0x000fe20003f44270 */
[----:B------:R-:W-:Y:S01]  /*5a90*/  BSSY B0, `(.L_x_3489) ;  /* 0x00000d8000007945 */ /* 0x000fe20003800000 */
[----:B------:R-:W-:Y:S01]  /*5aa0*/  ISETP.NE.AND P3, PT, R169, RZ, PT ;  /* 0x000000ffa900720c */ /* 0x000fe20003f65270 */
[----:B------:R-:W0:Y:S02]  /*5ab0*/  LDS R3, [R231+0x12d4] ;  /* 0x0012d400e7037984 */ /* 0x000e240000000800 */
[----:B0-----:R-:W-:Y:S01]  /*5ac0*/  FFMA.FTZ R3, R3, R227, R232 ;  /* 0x000000e303037223 */ /* 0x001fe200000100e8 */
[----:B------:R-:W-:Y:S01]  /*5ad0*/  FFMA.FTZ R227, R101, R215, R2 ;  /* 0x000000d765e37223 */ /* 0x000fe20000010002 */
[----:B------:R-:W-:-:S02]  /*5ae0*/  FADD.FTZ R215, -R44, R215 ;  /* 0x000000d72cd77221 */ /* 0x000fc40000010100 */
[----:B------:R-:W-:Y:S01]  /*5af0*/  FFMA.FTZ R7, R192, R3, R229 ;  /* 0x00000003c0077223 */ /* 0x000fe200000100e5 */
[----:B------:R-:W-:Y:S01]  /*5b00*/  FFMA.FTZ R2, R100, R6, R227 ;  /* 0x0000000664027223 */ /* 0x000fe200000100e3 */
[----:B------:R-:W-:Y:S01]  /*5b10*/  FMUL.FTZ R229, R132, R181 ;  /* 0x000000b584e57220 */ /* 0x000fe20000410000 */
[----:B------:R-:W-:Y:S01]  /*5b20*/  FADD.FTZ R6, -R5, R6 ;  /* 0x0000000605067221 */ /* 0x000fe20000010100 */
[----:B------:R-:W-:Y:S01]  /*5b30*/  FFMA.FTZ R225, R225, R7, R230 ;  /* 0x00000007e1e17223 */ /* 0x000fe200000100e6 */
[----:B------:R-:W-:Y:S01]  /*5b40*/  FFMA.FTZ R231, R99, R216, R2 ;  /* 0x000000d863e77223 */ /* 0x000fe20000010002 */
[----:B------:R-:W-:Y:S02]  /*5b50*/  FFMA.FTZ R10, R200, R213, R229 ;  /* 0x000000d5c80a7223 */ /* 0x000fe400000100e5 */
[----:B------:R-:W-:-:S04]  /*5b60*/  FFMA.FTZ R11, R195, R225, R228 ;  /* 0x000000e1c30b7223 */ /* 0x000fc800000100e4 */
[-C--:B------:R-:W-:Y:S01]  /*5b70*/  FFMA.FTZ R227, R226, R11.reuse, R223 ;  /* 0x0000000be2e37223 */ /* 0x080fe200000100df */
[----:B------:R-:W-:Y:S01]  /*5b80*/  FFMA.FTZ R223, R201, R216, R8 ;  /* 0x000000d8c9df7223 */ /* 0x000fe20000010008 */
[----:B------:R-:W-:Y:S01]  /*5b90*/  FADD.FTZ R216, -R43, R216 ;  /* 0x000000d82bd87221 */ /* 0x000fe20000010100 */
[----:B------:R-:W-:Y:S01]  /*5ba0*/  FMUL.FTZ R184, R184, R11 ;  /* 0x0000000bb8b87220 */ /* 0x000fe20000410000 */
[----:B------:R-:W-:Y:S01]  /*5bb0*/  FFMA.FTZ R221, R196, R227, R221 ;  /* 0x000000e3c4dd7223 */ /* 0x000fe200000100dd */
[----:B------:R-:W-:Y:S01]  /*5bc0*/  FFMA.FTZ R2, R98, R223, R231 ;  /* 0x000000df62027223 */ /* 0x000fe200000100e7 */
[----:B------:R-:W-:Y:S01]  /*5bd0*/  FADD.FTZ R8, -R8, R223 ;  /* 0x000000df08087221 */ /* 0x000fe20000010100 */
[----:B------:R-:W-:Y:S01]  /*5be0*/  FADD.FTZ R75, R184, R75 ;  /* 0x0000004bb84b7221 */ /* 0x000fe20000010000 */
[----:B------:R-:W-:Y:S01]  /*5bf0*/  FFMA.FTZ R203, R203, R221, R224 ;  /* 0x000000ddcbcb7223 */ /* 0x000fe200000100e0 */
[----:B------:R-:W-:Y:S01]  /*5c00*/  FFMA.FTZ R233, R97, R213, R2 ;  /* 0x000000d561e97223 */ /* 0x000fe20000010002 */
[----:B------:R-:W-:Y:S01]  /*5c10*/  FADD.FTZ R213, -R42, R213 ;  /* 0x000000d52ad57221 */ /* 0x000fe20000010100 */
[----:B------:R-:W-:Y:S01]  /*5c20*/  FMUL.FTZ R182, R182, R221 ;  /* 0x000000ddb6b67220 */ /* 0x000fe20000410000 */
[----:B------:R-:W-:Y:S01]  /*5c30*/  FFMA.FTZ R231, R191, R203, R214 ;  /* 0x000000cbbfe77223 */ /* 0x000fe200000100d6 */
[----:B------:R-:W-:Y:S01]  /*5c40*/  FMUL.FTZ R214, R127, R188 ;  /* 0x000000bc7fd67220 */ /* 0x000fe20000410000 */
[----:B------:R-:W-:Y:S01]  /*5c50*/  FFMA.FTZ R2, R96, R10, R233 ;  /* 0x0000000a60027223 */ /* 0x000fe200000100e9 */
[----:B------:R-:W-:Y:S01]  /*5c60*/  FADD.FTZ R10, -R229, R10 ;  /* 0x0000000ae50a7221 */ /* 0x000fe20000010100 */
[----:B------:R-:W-:Y:S01]  /*5c70*/  FFMA.FTZ R207, R198, R231, R207 ;  /* 0x000000e7c6cf7223 */ /* 0x000fe200000100cf */
[-C--:B------:R-:W-:Y:S01]  /*5c80*/  FFMA.FTZ R191, R191, R218.reuse, R214 ;  /* 0x000000dabfbf7223 */ /* 0x080fe200000100d6 */
[----:B------:R-:W-:Y:S01]  /*5c90*/  FFMA.FTZ R235, R95, R218, R2 ;  /* 0x000000da5feb7223 */ /* 0x000fe20000010002 */
[----:B------:R-:W-:Y:S01]  /*5ca0*/  FMUL.FTZ R198, R125, R186 ;  /* 0x000000ba7dc67220 */ /* 0x000fe20000410000 */
[----:B------:R-:W-:Y:S01]  /*5cb0*/  FFMA.FTZ R233, R200, R207, R205 ;  /* 0x000000cfc8e97223 */ /* 0x000fe200000100cd */
[----:B------:R-:W-:Y:S01]  /*5cc0*/  FMUL.FTZ R205, R126, R183 ;  /* 0x000000b77ecd7220 */ /* 0x000fe20000410000 */
[----:B------:R-:W-:Y:S01]  /*5cd0*/  FFMA.FTZ R2, R94, R191, R235 ;  /* 0x000000bf5e027223 */ /* 0x000fe200000100eb */
[----:B------:R-:W-:Y:S01]  /*5ce0*/  FFMA.FTZ R195, R195, R222, R198 ;  /* 0x000000dec3c37223 */ /* 0x000fe200000100c6 */
[----:B------:R-:W-:Y:S01]  /*5cf0*/  FFMA.FTZ R197, R197, R233, R206 ;  /* 0x000000e9c5c57223 */ /* 0x000fe200000100ce */
[-C--:B------:R-:W-:Y:S01]  /*5d00*/  FFMA.FTZ R196, R196, R217.reuse, R205 ;  /* 0x000000d9c4c47223 */ /* 0x080fe200000100cd */
        /* <DEDUP_REMOVED lines=9> */
[----:B------:R-:W-:Y:S01]  /*5da0*/  FFMA.FTZ R200, R192, R219, R235 ;  /* 0x000000dbc0c87223 */ /* 0x000fe200000100eb */
[----:B------:R-:W-:Y:S01]  /*5db0*/  FFMA.FTZ R211, R202, R209, R211 ;  /* 0x000000d1cad37223 */ /* 0x000fe200000100d3 */
[----:B------:R-:W-:Y:S01]  /*5dc0*/  FMUL.FTZ R187, R209, R187 ;  /* 0x000000bbd1bb7220 */ /* 0x000fe20000410000 */
[----:B------:R-:W-:Y:S01]  /*5dd0*/  FFMA.FTZ R2, R90, R195, R237 ;  /* 0x000000c35a027223 */ /* 0x000fe200000100ed */
[----:B------:R-:W-:Y:S01]  /*5de0*/  FADD.FTZ R218, -R41, R218 ;  /* 0x000000da29da7221 */ /* 0x000fe20000010100 */
[-C--:B------:R-:W-:Y:S01]  /*5df0*/  FFMA.FTZ R193, R193, R211.reuse, R210 ;  /* 0x000000d3c1c17223 */ /* 0x080fe200000100d2 */
[----:B------:R-:W-:Y:S01]  /*5e00*/  FMUL.FTZ R194, R177, R211 ;  /* 0x000000d3b1c27220 */ /* 0x000fe20000410000 */
[----:B------:R-:W-:Y:S01]  /*5e10*/  FFMA.FTZ R237, R89, R219, R2 ;  /* 0x000000db59ed7223 */ /* 0x000fe20000010002 */
[----:B------:R-:W-:Y:S01]  /*5e20*/  FMUL.FTZ R189, R189, R231 ;  /* 0x000000e7bdbd7220 */ /* 0x000fe20000410000 */
[----:B------:R-:W-:Y:S01]  /*5e30*/  FFMA.FTZ R204, R199, R193, R204 ;  /* 0x000000c1c7cc7223 */ /* 0x000fe200000100cc */
[----:B------:R-:W-:Y:S01]  /*5e40*/  FADD.FTZ R199, -R45, R220 ;  /* 0x000000dc2dc77221 */ /* 0x000fe20000010100 */
[----:B------:R-:W-:Y:S01]  /*5e50*/  FMUL.FTZ R176, R193, R176 ;  /* 0x000000b0c1b07220 */ /* 0x000fe20000410000 */
[----:B------:R-:W-:Y:S01]  /*5e60*/  FFMA.FTZ R192, R88, R200, R237 ;  /* 0x000000c858c07223 */ /* 0x000fe200000100ed */
[----:B------:R-:W-:Y:S01]  /*5e70*/  FMUL.FTZ R2, R175, R204 ;  /* 0x000000ccaf027220 */ /* 0x000fe20000410000 */
[----:B------:R-:W-:Y:S01]  /*5e80*/  FADD.FTZ R191, -R214, R191 ;  /* 0x000000bfd6bf7221 */ /* 0x000fe20000010100 */
[----:B------:R-:W-:Y:S01]  /*5e90*/  FMUL.FTZ R188, R203, R188 ;  /* 0x000000bccbbc7220 */ /* 0x000fe20000410000 */
[----:B------:R-:W-:Y:S01]  /*5ea0*/  FADD.FTZ R217, -R40, R217 ;  /* 0x000000d928d97221 */ /* 0x000fe20000010100 */
[----:B------:R-:W-:Y:S01]  /*5eb0*/  FFMA.FTZ R175, R2, R199, RZ ;  /* 0x000000c702af7223 */ /* 0x000fe200000100ff */
[----:B------:R-:W0:Y:S01]  /*5ec0*/  SHFL.DOWN PT, R237, R192, 0x1, 0x1f ;  /* 0x08201f00c0ed7f89 */ /* 0x000e2200000e0000 */
[----:B------:R-:W-:Y:S01]  /*5ed0*/  FADD.FTZ R196, -R205, R196 ;  /* 0x000000c4cdc47221 */ /* 0x000fe20000010100 */
[----:B------:R-:W-:Y:S01]  /*5ee0*/  FADD.FTZ R222, -R39, R222 ;  /* 0x000000de27de7221 */ /* 0x000fe20000010100 */
[----:B------:R-:W-:Y:S01]  /*5ef0*/  FFMA.FTZ R175, R176, R9, R175 ;  /* 0x00000009b0af7223 */ /* 0x000fe200000100af */
[----:B------:R-:W-:Y:S01]  /*5f00*/  FADD.FTZ R198, -R198, R195 ;  /* 0x000000c3c6c67221 */ /* 0x000fe20000010100 */
[----:B------:R-:W-:Y:S01]  /*5f10*/  FMUL.FTZ R186, R225, R186 ;  /* 0x000000bae1ba7220 */ /* 0x000fe20000410000 */
[----:B------:R-:W-:Y:S01]  /*5f20*/  FADD.FTZ R206, -R38, R219 ;  /* 0x000000db26ce7221 */ /* 0x000fe20000010100 */
[----:B------:R-:W-:Y:S01]  /*5f30*/  FFMA.FTZ R4, R194, R215, R175 ;  /* 0x000000d7c2047223 */ /* 0x000fe200000100af */
[----:B------:R-:W-:Y:S01]  /*5f40*/  FMUL.FTZ R202, R185, R7 ;  /* 0x00000007b9ca7220 */ /* 0x000fe20000410000 */
[----:B------:R-:W-:Y:S01]  /*5f50*/  FADD.FTZ R200, R200, -R235 ;  /* 0x800000ebc8c87221 */ /* 0x000fe20000010000 */
[----:B------:R-:W-:Y:S01]  /*5f60*/  FMUL.FTZ R190, R190, R3 ;  /* 0x00000003bebe7220 */ /* 0x000fe20000410000 */
[----:B------:R-:W-:Y:S01]  /*5f70*/  FFMA.FTZ R175, R187, R6, R4 ;  /* 0x00000006bbaf7223 */ /* 0x000fe20000010004 */
[----:B------:R-:W-:Y:S01]  /*5f80*/  FMUL.FTZ R4, R179, R233 ;  /* 0x000000e9b3047220 */ /* 0x000fe20000410000 */
[----:B------:R-:W-:Y:S01]  /*5f90*/  FMUL.FTZ R179, R174, R3 ;  /* 0x00000003aeb37220 */ /* 0x000fe20000410000 */
[----:B------:R-:W-:Y:S01]  /*5fa0*/  FADD.FTZ R72, R190, R72 ;  /* 0x00000048be487221 */ /* 0x000fe20000010000 */
[----:B------:R-:W-:Y:S01]  /*5fb0*/  FFMA.FTZ R180, R178, R216, R175 ;  /* 0x000000d8b2b47223 */ /* 0x000fe200000100af */
[----:B------:R-:W-:Y:S01]  /*5fc0*/  FADD.FTZ R81, R4, R81 ;  /* 0x0000005104517221 */ /* 0x000fe20000010000 */
[C---:B------:R-:W-:Y:S01]  /*5fd0*/  FADD.FTZ R82, R5.reuse, R82 ;  /* 0x0000005205527221 */ /* 0x040fe20000010000 */
[----:B------:R-:W-:Y:S01]  /*5fe0*/  FADD.FTZ R73, R202, R73 ;  /* 0x00000049ca497221 */ /* 0x000fe20000010000 */
[----:B------:R-:W-:Y:S01]  /*5ff0*/  FFMA.FTZ R175, R5, R8, R180 ;  /* 0x0000000805af7223 */ /* 0x000fe200000100b4 */
[----:B------:R-:W-:Y:S01]  /*6000*/  FADD.FTZ R74, R186, R74 ;  /* 0x0000004aba4a7221 */ /* 0x000fe20000010000 */
[----:B------:R-:W-:Y:S01]  /*6010*/  FADD.FTZ R77, R182, R77 ;  /* 0x0000004db64d7221 */ /* 0x000fe20000010000 */
[----:B------:R-:W-:Y:S01]  /*6020*/  FADD.FTZ R78, R188, R78 ;  /* 0x0000004ebc4e7221 */ /* 0x000fe20000010000 */
[----:B------:R-:W-:Y:S01]  /*6030*/  FFMA.FTZ R180, R4, R213, R175 ;  /* 0x000000d504b47223 */ /* 0x000fe200000100af */
[----:B0-----:R-:W-:Y:S01]  /*6040*/  @!P0 FADD.FTZ R192, R192, R237 ;  /* 0x000000edc0c08221 */ /* 0x001fe20000010000 */
[----:B------:R-:W-:Y:S01]  /*6050*/  FADD.FTZ R79, R189, R79 ;  /* 0x0000004fbd4f7221 */ /* 0x000fe20000010000 */
[C---:B------:R-:W-:Y:S01]  /*6060*/  FADD.FTZ R80, R181.reuse, R80 ;  /* 0x00000050b5507221 */ /* 0x040fe20000010000 */
[----:B------:R-:W-:Y:S01]  /*6070*/  FFMA.FTZ R180, R181, R10, R180 ;  /* 0x0000000ab5b47223 */ /* 0x000fe200000100b4 */
[----:B------:R-:W-:Y:S01]  /*6080*/  FADD.FTZ R83, R178, R83 ;  /* 0x00000053b2537221 */ /* 0x000fe20000010000 */
[----:B------:R-:W0:Y:S01]  /*6090*/  SHFL.DOWN PT, R177, R192, 0x2, 0x1f ;  /* 0x08401f00c0b17f89 */ /* 0x000e2200000e0000 */
[----:B------:R-:W-:Y:S01]  /*60a0*/  FADD.FTZ R84, R187, R84 ;  /* 0x00000054bb547221 */ /* 0x000fe20000010000 */
[----:B------:R-:W-:Y:S01]  /*60b0*/  FFMA.FTZ R175, R189, R218, R180 ;  /* 0x000000dabdaf7223 */ /* 0x000fe200000100b4 */
[----:B------:R-:W-:Y:S01]  /*60c0*/  FMUL.FTZ R180, R227, R183 ;  /* 0x000000b7e3b47220 */ /* 0x000fe20000410000 */
[----:B------:R-:W-:Y:S01]  /*60d0*/  @!P3 LEA R183, R47, R104, 0x3 ;  /* 0x000000682fb7b211 */ /* 0x000fe200078e18ff */
[----:B------:R-:W-:Y:S01]  /*60e0*/  FADD.FTZ R85, R194, R85 ;  /* 0x00000055c2557221 */ /* 0x000fe20000010000 */
[----:B------:R-:W-:Y:S01]  /*60f0*/  FFMA.FTZ R175, R188, R191, R175 ;  /* 0x000000bfbcaf7223 */ /* 0x000fe200000100af */
[----:B------:R-:W-:Y:S01]  /*6100*/  FADD.FTZ R76, R180, R76 ;  /* 0x0000004cb44c7221 */ /* 0x000fe20000010000 */
[----:B------:R-:W-:Y:S01]  /*6110*/  FADD.FTZ R86, R176, R86 ;  /* 0x00000056b0567221 */ /* 0x000fe20000010000 */
[----:B------:R1:W-:Y:S01]  /*6120*/  @!P3 STS.64 [R183+0x1dd0], R28 ;  /* 0x001dd01cb700b388 */ /* 0x0003e20000000a00 */
[----:B------:R-:W-:Y:S01]  /*6130*/  FFMA.FTZ R175, R182, R217, R175 ;  /* 0x000000d9b6af7223 */ /* 0x000fe200000100af */
[----:B------:R-:W-:-:S03]  /*6140*/  FADD.FTZ R87, R2, R87 ;  /* 0x0000005702577221 */ /* 0x000fc60000010000 */
[----:B------:R-:W-:-:S04]  /*6150*/  FFMA.FTZ R175, R180, R196, R175 ;  /* 0x000000c4b4af7223 */ /* 0x000fc800000100af */
[----:B------:R-:W-:Y:S01]  /*6160*/  FFMA.FTZ R175, R184, R222, R175 ;  /* 0x000000deb8af7223 */ /* 0x000fe200000100af */
[----:B-1----:R-:W-:-:S03]  /*6170*/  FMUL.FTZ R28, R174, R221 ;  /* 0x000000ddae1c7220 */ /* 0x002fc60000410000 */
[----:B------:R-:W-:Y:S01]  /*6180*/  FFMA.FTZ R175, R186, R198, R175 ;  /* 0x000000c6baaf7223 */ /* 0x000fe200000100af */
[----:B0-----:R-:W-:Y:S01]  /*6190*/  @!P1 FADD.FTZ R192, R192, R177 ;  /* 0x000000b1c0c09221 */ /* 0x001fe20000010000 */
[----:B------:R-:W-:Y:S02]  /*61a0*/  FMUL.FTZ R217, R28, R217 ;  /* 0x000000d91cd97220 */ /* 0x000fe40000410000 */
[----:B------:R-:W-:Y:S01]  /*61b0*/  FFMA.FTZ R175, R202, R206, R175 ;  /* 0x000000cecaaf7223 */ /* 0x000fe200000100af */
[----:B------:R-:W-:Y:S01]  /*61c0*/  FMUL.FTZ R28, R174, R203 ;  /* 0x000000cbae1c7220 */ /* 0x000fe20000410000 */
[----:B------:R-:W0:Y:S02]  /*61d0*/  SHFL.DOWN PT, R177, R192, 0x4, 0x1f ;  /* 0x08801f00c0b17f89 */ /* 0x000e2400000e0000 */
[-C--:B------:R-:W-:Y:S01]  /*61e0*/  FFMA.FTZ R175, R190, R200.reuse, R175 ;  /* 0x000000c8beaf7223 */ /* 0x080fe200000100af */
[----:B------:R-:W-:Y:S01]  /*61f0*/  FMUL.FTZ R200, R179, R200 ;  /* 0x000000c8b3c87220 */ /* 0x000fe20000410000 */
[----:B------:R-:W-:Y:S01]  /*6200*/  FMUL.FTZ R28, R28, R191 ;  /* 0x000000bf1c1c7220 */ /* 0x000fe20000410000 */
[----:B------:R-:W-:-:S02]  /*6210*/  FFMA.FTZ R217, R128, R221, R217 ;  /* 0x000000dd80d97223 */ /* 0x000fc400000100d9 */
[----:B------:R-:W1:Y:S01]  /*6220*/  SHFL.DOWN PT, R210, R175, 0x1, 0x1f ;  /* 0x08201f00afd27f89 */ /* 0x000e6200000e0000 */
[----:B------:R-:W-:Y:S01]  /*6230*/  FFMA.FTZ R200, R123, R3, R200 ;  /* 0x000000037bc87223 */ /* 0x000fe200000100c8 */
[----:B------:R-:W-:Y:S01]  /*6240*/  FMUL.FTZ R3, R174, R11 ;  /* 0x0000000bae037220 */ /* 0x000fe20000410000 */
[----:B------:R-:W-:Y:S01]  /*6250*/  FFMA.FTZ R28, R127, R203, R28 ;  /* 0x000000cb7f1c7223 */ /* 0x000fe2000001001c */
[----:B------:R-:W-:Y:S01]  /*6260*/  FADD.FTZ R66, R217, R66 ;  /* 0x00000042d9427221 */ /* 0x000fe20000010000 */
[----:B------:R-:W-:Y:S02]  /*6270*/  FADD.FTZ R71, R200, R71 ;  /* 0x00000047c8477221 */ /* 0x000fe40000010000 */
        /* <DEDUP_REMOVED lines=14> */
[----:B-1----:R-:W-:Y:S01]  /*6360*/  @!P2 FADD.FTZ R175, R175, R210 ;  /* 0x000000d2afafa221 */ /* 0x002fe20000010000 */
[----:B------:R-:W-:Y:S01]  /*6370*/  FMUL.FTZ R177, R174, R225 ;  /* 0x000000e1aeb17220 */ /* 0x000fe20000410000 */
[----:B------:R-:W-:Y:S01]  /*6380*/  MOV R5, R192 ;  /* 0x000000c000057202 */ /* 0x000fe20000000f00 */
[----:B------:R-:W-:Y:S01]  /*6390*/  FFMA.FTZ R179, R122, R7, R179 ;  /* 0x000000077ab37223 */ /* 0x000fe200000100b3 */
[----:B------:R-:W-:Y:S01]  /*63a0*/  FMUL.FTZ R7, R3, R222 ;  /* 0x000000de03077220 */ /* 0x000fe20000410000 */
[----:B------:R-:W0:Y:S01]  /*63b0*/  SHFL.DOWN PT, R190, R175, 0x8, 0x1f ;  /* 0x09001f00afbe7f89 */ /* 0x000e2200000e0000 */
[----:B------:R-:W-:Y:S01]  /*63c0*/  FMUL.FTZ R3, R174, R227 ;  /* 0x000000e3ae037220 */ /* 0x000fe20000410000 */
[----:B------:R-:W-:Y:S01]  /*63d0*/  FMUL.FTZ R198, R177, R198 ;  /* 0x000000c6b1c67220 */ /* 0x000fe20000410000 */
[----:B------:R-:W-:Y:S01]  /*63e0*/  FFMA.FTZ R7, R124, R11, R7 ;  /* 0x0000000b7c077223 */ /* 0x000fe20000010007 */
[----:B------:R-:W-:Y:S01]  /*63f0*/  FADD.FTZ R70, R179, R70 ;  /* 0x00000046b3467221 */ /* 0x000fe20000010000 */
[----:B------:R-:W-:Y:S01]  /*6400*/  FMUL.FTZ R3, R3, R196 ;  /* 0x000000c403037220 */ /* 0x000fe20000410000 */
[----:B------:R-:W-:Y:S01]  /*6410*/  FFMA.FTZ R198, R125, R225, R198 ;  /* 0x000000e17dc67223 */ /* 0x000fe200000100c6 */
[----:B------:R-:W-:-:S02]  /*6420*/  FADD.FTZ R68, R7, R68 ;  /* 0x0000004407447221 */ /* 0x000fc40000010000 */
[----:B------:R-:W-:Y:S01]  /*6430*/  FFMA.FTZ R180, R126, R227, R3 ;  /* 0x000000e37eb47223 */ /* 0x000fe20000010003 */
[----:B------:R-:W-:Y:S01]  /*6440*/  FMUL.FTZ R3, R174, R231 ;  /* 0x000000e7ae037220 */ /* 0x000fe20000410000 */
[----:B------:R-:W-:Y:S02]  /*6450*/  FADD.FTZ R69, R198, R69 ;  /* 0x00000045c6457221 */ /* 0x000fe40000010000 */
[----:B------:R-:W-:Y:S01]  /*6460*/  FADD.FTZ R67, R180, R67 ;  /* 0x00000043b4437221 */ /* 0x000fe20000010000 */
[----:B------:R-:W-:Y:S01]  /*6470*/  FMUL.FTZ R11, R3, R218 ;  /* 0x000000da030b7220 */ /* 0x000fe20000410000 */
[----:B------:R-:W-:-:S03]  /*6480*/  FMUL.FTZ R3, R174, R207 ;  /* 0x000000cfae037220 */ /* 0x000fc60000410000 */
[----:B------:R-:W-:Y:S01]  /*6490*/  FFMA.FTZ R11, R130, R231, R11 ;  /* 0x000000e7820b7223 */ /* 0x000fe2000001000b */
[----:B------:R-:W-:Y:S01]  /*64a0*/  FMUL.FTZ R7, R3, R10 ;  /* 0x0000000a03077220 */ /* 0x000fe20000410000 */
[C---:B------:R-:W-:Y:S01]  /*64b0*/  FMUL.FTZ R3, R174.reuse, R197 ;  /* 0x000000c5ae037220 */ /* 0x040fe20000410000 */
[----:B------:R-:W-:Y:S01]  /*64c0*/  FMUL.FTZ R10, R174, R233 ;  /* 0x000000e9ae0a7220 */ /* 0x000fe20000410000 */
[----:B------:R-:W-:Y:S01]  /*64d0*/  FADD.FTZ R64, R11, R64 ;  /* 0x000000400b407221 */ /* 0x000fe20000010000 */
[----:B------:R-:W-:Y:S01]  /*64e0*/  FFMA.FTZ R4, R132, R207, R7 ;  /* 0x000000cf84047223 */ /* 0x000fe20000010007 */
[----:B0-----:R-:W-:Y:S01]  /*64f0*/  @!P0 FADD.FTZ R175, R175, R190 ;  /* 0x000000beafaf8221 */ /* 0x001fe20000010000 */
[----:B------:R-:W-:Y:S01]  /*6500*/  FMUL.FTZ R8, R3, R8 ;  /* 0x0000000803087220 */ /* 0x000fe20000410000 */
[----:B------:R-:W-:Y:S01]  /*6510*/  FMUL.FTZ R3, R174, R201 ;  /* 0x000000c9ae037220 */ /* 0x000fe20000410000 */
[----:B------:R-:W-:Y:S01]  /*6520*/  ISETP.NE.AND P0, PT, R164, RZ, PT ;  /* 0x000000ffa400720c */ /* 0x000fe20003f05270 */
[----:B------:R-:W-:Y:S01]  /*6530*/  FADD.FTZ R63, R4, R63 ;  /* 0x0000003f043f7221 */ /* 0x000fe20000010000 */
[----:B------:R-:W0:Y:S01]  /*6540*/  SHFL.DOWN PT, R180, R175, 0x10, 0x1f ;  /* 0x0a001f00afb47f89 */ /* 0x000e2200000e0000 */
[----:B------:R-:W-:Y:S01]  /*6550*/  FMUL.FTZ R7, R3, R216 ;  /* 0x000000d803077220 */ /* 0x000fe20000410000 */
[----:B------:R-:W-:Y:S01]  /*6560*/  FMUL.FTZ R3, R174, R209 ;  /* 0x000000d1ae037220 */ /* 0x000fe20000410000 */
[----:B------:R-:W-:Y:S01]  /*6570*/  FFMA.FTZ R8, R129, R197, R8 ;  /* 0x000000c581087223 */ /* 0x000fe20000010008 */
[----:B------:R-:W-:Y:S01]  /*6580*/  FMUL.FTZ R213, R10, R213 ;  /* 0x000000d50ad57220 */ /* 0x000fe20000410000 */
[----:B------:R-:W-:Y:S01]  /*6590*/  FFMA.FTZ R7, R136, R201, R7 ;  /* 0x000000c988077223 */ /* 0x000fe20000010007 */
[----:B------:R-:W-:Y:S01]  /*65a0*/  FMUL.FTZ R3, R3, R6 ;  /* 0x0000000603037220 */ /* 0x000fe20000410000 */
[----:B------:R-:W-:Y:S01]  /*65b0*/  FMUL.FTZ R6, R174, R211 ;  /* 0x000000d3ae067220 */ /* 0x000fe20000410000 */
[----:B------:R-:W-:Y:S01]  /*65c0*/  FADD.FTZ R61, R8, R61 ;  /* 0x0000003d083d7221 */ /* 0x000fe20000010000 */
[----:B------:R-:W-:Y:S01]  /*65d0*/  FFMA.FTZ R213, R134, R233, R213 ;  /* 0x000000e986d57223 */ /* 0x000fe200000100d5 */
[----:B------:R-:W-:Y:S01]  /*65e0*/  FFMA.FTZ R8, R138, R209, R3 ;  /* 0x000000d18a087223 */ /* 0x000fe20000010003 */
[----:B------:R-:W-:Y:S01]  /*65f0*/  FMUL.FTZ R215, R6, R215 ;  /* 0x000000d706d77220 */ /* 0x000fe20000410000 */
[C---:B------:R-:W-:Y:S01]  /*6600*/  FMUL.FTZ R6, R174.reuse, R193 ;  /* 0x000000c1ae067220 */ /* 0x040fe20000410000 */
[-C--:B------:R-:W-:Y:S01]  /*6610*/  FMUL.FTZ R174, R174, R204.reuse ;  /* 0x000000ccaeae7220 */ /* 0x080fe20000410000 */
[----:B------:R-:W-:Y:S01]  /*6620*/  FADD.FTZ R62, R213, R62 ;  /* 0x0000003ed53e7221 */ /* 0x000fe20000010000 */
[----:B------:R-:W-:Y:S01]  /*6630*/  FFMA.FTZ R215, R140, R211, R215 ;  /* 0x000000d38cd77223 */ /* 0x000fe200000100d7 */
[----:B------:R-:W-:Y:S01]  /*6640*/  FMUL.FTZ R6, R6, R9 ;  /* 0x0000000906067220 */ /* 0x000fe20000410000 */
[----:B------:R-:W-:Y:S01]  /*6650*/  FMUL.FTZ R174, R174, R199 ;  /* 0x000000c7aeae7220 */ /* 0x000fe20000410000 */
[----:B------:R-:W-:Y:S01]  /*6660*/  FADD.FTZ R60, R7, R60 ;  /* 0x0000003c073c7221 */ /* 0x000fe20000010000 */
[----:B------:R-:W-:Y:S01]  /*6670*/  FADD.FTZ R59, R8, R59 ;  /* 0x0000003b083b7221 */ /* 0x000fe20000010000 */
[----:B------:R-:W-:Y:S01]  /*6680*/  FFMA.FTZ R6, R131, R193, R6 ;  /* 0x000000c183067223 */ /* 0x000fe20000010006 */
[----:B------:R-:W-:Y:S01]  /*6690*/  FFMA.FTZ R174, R133, R204, R174 ;  /* 0x000000cc85ae7223 */ /* 0x000fe200000100ae */
[----:B------:R-:W-:Y:S01]  /*66a0*/  FADD.FTZ R58, R215, R58 ;  /* 0x0000003ad73a7221 */ /* 0x000fe20000010000 */
[----:B0-----:R-:W-:Y:S01]  /*66b0*/  @!P1 FADD.FTZ R175, R175, R180 ;  /* 0x000000b4afaf9221 */ /* 0x001fe20000010000 */
[----:B------:R-:W-:Y:S01]  /*66c0*/  FADD.FTZ R57, R6, R57 ;  /* 0x0000003906397221 */ /* 0x000fe20000010000 */
[----:B------:R-:W-:-:S03]  /*66d0*/  FADD.FTZ R55, R174, R55 ;  /* 0x00000037ae377221 */ /* 0x000fc60000010000 */
        /* <DEDUP_REMOVED lines=19> */
.L_x_3490:
[----:B------:R-:W-:Y:S05]  /*6810*/  BSYNC B0 ;  /* 0x0000000000007941 */ /* 0x000fea0003800000 */
.L_x_3489:
[----:B------:R-:W-:-:S04]  /*6820*/  IADD3 R47, R47, 0x1, RZ ;  /* 0x000000012f2f7810 */ /* 0x000fc80007ffe0ff */
[----:B------:R-:W-:-:S13]  /*6830*/  ISETP.GE.AND P0, PT, R47, UR24, PT ;  /* 0x000000182f007c0c */ /* 0x000fda000bf06270 */
[----:B------:R-:W-:Y:S05]  /*6840*/  @!P0 BRA `(.L_x_3491) ;  /* 0xffffffdc00588947 */ /* 0x000fea000383ffff */
.L_x_3479:
[----:B------:R-:W2:Y:S08]  /*6850*/  S2UR UR6, SR_CgaCtaId ;  /* 0x00000000000679c3 */ /* 0x000eb00000008800 */
[----:B------:R-:W-:Y:S01]  /*6860*/  BAR.SYNC.DEFER_BLOCKING 0x0 ;  /* 0x0000000000007b1d */ /* 0x000fe20000010000 */
[----:B------:R-:W-:-:S05]  /*6870*/  ISETP.NE.AND P6, PT, R169, RZ, PT ;  /* 0x000000ffa900720c */ /* 0x000fca0003fc5270 */
[----:B------:R-:W-:Y:S01]  /*6880*/  UMOV UR5, 0x400 ;  /* 0x0000040000057882 */ /* 0x000fe20000000000 */
[----:B------:R-:W-:Y:S01]  /*6890*/  ULDC UR7, c[0x0][0x218] ;  /* 0x0000860000077ab9 */ /* 0x000fe20000000800 */
[----:B------:R-:W3:Y:S01]  /*68a0*/  LDC.64 R6, c[0x0][0x388] ;  /* 0x0000e200ff067b82 */ /* 0x000ee20000000a00 */
[----:B------:R-:W-:Y:S01]  /*68b0*/  IADD3 R30, -R12, UR7, RZ ;  /* 0x000000070c1e7c10 */ /* 0x000fe2000fffe1ff */
[----:B------:R-:W-:Y:S01]  /*68c0*/  BSSY B0, `(.L_x_3492) ;  /* 0x0000039000007945 */ /* 0x000fe20003800000 */
[----:B--2---:R-:W-:Y:S01]  /*68d0*/  ULEA UR5, UR6, UR5, 0x18 ;  /* 0x0000000506057291 */ /* 0x004fe2000f8ec03f */
[----:B------:R-:W-:Y:S04]  /*68e0*/  STS [R142], R87 ;  /* 0x000000578e007388 */ /* 0x000fe80000000800 */
[----:B------:R-:W-:Y:S04]  /*68f0*/  STS [R142+0x4], R86 ;  /* 0x000004568e007388 */ /* 0x000fe80000000800 */
[----:B------:R-:W-:Y:S01]  /*6900*/  STS [R142+0x8], R85 ;  /* 0x000008558e007388 */ /* 0x000fe20000000800 */
[----:B---3--:R-:W-:-:S02]  /*6910*/  IMAD R0, R6, UR16, RZ ;  /* 0x0000001006007c24 */ /* 0x008fc4000f8e02ff */
[----:B------:R-:W-:Y:S01]  /*6920*/  IMAD.WIDE.U32 R2, R6, UR17, RZ ;  /* 0x0000001106027c25 */ /* 0x000fe2000f8e00ff */
        /* <DEDUP_REMOVED lines=34> */
[----:B------:R-:W2:Y:S02]  /*6b50*/  LDS R49, [UR5+0x1080] ;  /* 0x00108005ff317984 */ /* 0x000ea40008000800 */
[----:B--2---:R-:W-:-:S13]  /*6b60*/  ISETP.GE.AND P0, PT, R158, R49, PT ;  /* 0x000000319e00720c */ /* 0x004fda0003f06270 */
[----:B------:R-:W-:Y:S05]  /*6b70*/  @P0 BRA `(.L_x_3493) ;  /* 0x0000000000340947 */ /* 0x000fea0003800000 */
[----:B01----:R-:W-:Y:S01]  /*6b80*/  MOV R4, R20 ;  /* 0x0000001400047202 */ /* 0x003fe20000000f00 */
[----:B------:R-:W-:Y:S01]  /*6b90*/  ULDC.64 UR6, c[0x0][0x390] ;  /* 0x0000e40000067ab9 */ /* 0x000fe20000000a00 */
[----:B------:R-:W-:Y:S01]  /*6ba0*/  MOV R5, R21 ;  /* 0x0000001500057202 */ /* 0x000fe20000000f00 */
[----:B------:R-:W-:Y:S02]  /*6bb0*/  IMAD R0, R172, UR6, RZ ;  /* 0x00000006ac007c24 */ /* 0x000fe4000f8e02ff */
[----:B------:R-:W-:-:S05]  /*6bc0*/  IMAD.WIDE.U32 R4, R6, UR17, R4 ;  /* 0x0000001106047c25 */ /* 0x000fca000f8e0004 */
[----:B------:R-:W-:Y:S01]  /*6bd0*/  IADD3 R5, R7, R5, RZ ;  /* 0x0000000507057210 */ /* 0x000fe20007ffe0ff */
[C---:B------:R-:W-:Y:S02]  /*6be0*/  IMAD R7, R173.reuse, UR7, R0 ;  /* 0x00000007ad077c24 */ /* 0x040fe4000f8e0200 */
[----:B------:R-:W-:Y:S01]  /*6bf0*/  IMAD.WIDE.U32 R4, R173, UR6, R4 ;  /* 0x00000006ad047c25 */ /* 0x000fe2000f8e0004 */
[----:B------:R-:W-:-:S04]  /*6c00*/  ULDC.64 UR6, c[0x0][0x3e0] ;  /* 0x0000f80000067ab9 */ /* 0x000fc80000000a00 */
[----:B------:R-:W-:Y:S02]  /*6c10*/  IADD3 R5, R5, R7, RZ ;  /* 0x0000000705057210 */ /* 0x000fe40007ffe0ff */
[----:B------:R-:W-:-:S04]  /*6c20*/  LEA R6, P0, R4, UR6, 0x2 ;  /* 0x0000000604067c11 */ /* 0x000fc8000f8010ff */
[----:B------:R-:W-:-:S05]  /*6c30*/  LEA.HI.X R7, R4, UR7, R5, 0x2, P0 ;  /* 0x0000000704077c11 */ /* 0x000fca00080f1405 */
[----:B------:R2:W-:Y:S04]  /*6c40*/  STG.E desc[UR14][R6.64], R9 ;  /* 0x0000000906007986 */ /* 0x0005e8000c10190e */
.L_x_3493:
[----:B------:R-:W-:Y:S05]  /*6c50*/  BSYNC B0 ;  /* 0x0000000000007941 */ /* 0x000fea0003800000 */
.L_x_3492:
[----:B------:R-:W-:Y:S01]  /*6c60*/  MOV R3, R51 ;  /* 0x0000003300037202 */ /* 0x000fe20000000f00 */
[----:B------:R-:W-:Y:S01]  /*6c70*/  ULDC.64 UR6, c[0x0][0x390] ;  /* 0x0000e40000067ab9 */ /* 0x000fe20000000a00 */
[----:B------:R-:W-:Y:S01]  /*6c80*/  LOP3.LUT R32, R158, 0x20, RZ, 0xfc, !PT ;  /* 0x000000209e207812 */ /* 0x000fe200078efcff */
[----:B------:R-:W-:Y:S01]  /*6c90*/  IMAD R0, R172, UR6, RZ ;  /* 0x00000006ac007c24 */ /* 0x000fe2000f8e02ff */
[C---:B------:R-:W-:Y:S01]  /*6ca0*/  LOP3.LUT R34, R158.reuse, 0x40, RZ, 0xfc, !PT ;  /* 0x000000409e227812 */ /* 0x040fe200078efcff */
[----:B------:R-:W-:Y:S01]  /*6cb0*/  IMAD.WIDE.U32 R2, R173, UR6, R2 ;  /* 0x00000006ad027c25 */ /* 0x000fe2000f8e0002 */
[----:B------:R-:W-:-:S03]  /*6cc0*/  LOP3.LUT R36, R158, 0x60, RZ, 0xfc, !PT ;  /* 0x000000609e247812 */ /* 0x000fc600078efcff */
[----:B------:R-:W-:Y:S01]  /*6cd0*/  FADD.FTZ R166, R55, R166 ;  /* 0x000000a637a67221 */ /* 0x000fe20000010000 */
[C---:B------:R-:W-:Y:S01]  /*6ce0*/  LOP3.LUT R38, R158.reuse, 0x80, RZ, 0xfc, !PT ;  /* 0x000000809e267812 */ /* 0x040fe200078efcff */
[----:B01----:R-:W-:Y:S01]  /*6cf0*/  IMAD R4, R173, UR7, R0 ;  /* 0x00000007ad047c24 */ /* 0x003fe2000f8e0200 */
        /* <DEDUP_REMOVED lines=16> */
[----:B------:R-:W-:Y:S01]  /*6e00*/  LOP3.LUT R48, R158, 0x120, RZ, 0xfc, !PT ;  /* 0x000001209e307812 */ /* 0x000fe200078efcff */
[----:B------:R-:W-:Y:S01]  /*6e10*/  @!P1 STG.E desc[UR14][R2.64+-0xf00], R13 ;  /* 0xfff1000d02009986 */ /* 0x000fe2000c10190e */
[-C--:B------:R-:W-:Y:S02]  /*6e20*/  ISETP.GE.AND P0, PT, R38, R49.reuse, PT ;  /* 0x000000312600720c */ /* 0x080fe40003f06270 */
[-C--:B------:R-:W-:Y:S01]  /*6e30*/  ISETP.GE.AND P1, PT, R40, R49.reuse, PT ;  /* 0x000000312800720c */ /* 0x080fe20003f26270 */
[----:B------:R-:W-:Y:S01]  /*6e40*/  @!P2 STG.E desc[UR14][R2.64+-0xe80], R23 ;  /* 0xfff180170200a986 */ /* 0x000fe2000c10190e */
[----:B------:R-:W-:-:S02]  /*6e50*/  ISETP.GE.AND P2, PT, R42, R49, PT ;  /* 0x000000312a00720c */ /* 0x000fc40003f46270 */
[-C--:B------:R-:W-:Y:S02]  /*6e60*/  ISETP.GE.AND P3, PT, R44, R49.reuse, PT ;  /* 0x000000312c00720c */ /* 0x080fe40003f66270 */
[-C--:B------:R-:W-:Y:S02]  /*6e70*/  ISETP.GE.AND P4, PT, R46, R49.reuse, PT ;  /* 0x000000312e00720c */ /* 0x080fe40003f86270 */
[----:B------:R-:W-:Y:S02]  /*6e80*/  ISETP.GE.AND P5, PT, R48, R49, PT ;  /* 0x000000313000720c */ /* 0x000fe40003fa6270 */
[C---:B------:R-:W-:Y:S01]  /*6e90*/  LOP3.LUT R50, R158.reuse, 0x140, RZ, 0xfc, !PT ;  /* 0x000001409e327812 */ /* 0x040fe200078efcff */
[----:B------:R-:W-:Y:S01]  /*6ea0*/  @!P0 STG.E desc[UR14][R2.64+-0xe00], R25 ;  /* 0xfff2001902008986 */ /* 0x000fe2000c10190e */
[C---:B------:R-:W-:Y:S02]  /*6eb0*/  LOP3.LUT R52, R158.reuse, 0x160, RZ, 0xfc, !PT ;  /* 0x000001609e347812 */ /* 0x040fe400078efcff */
[C---:B------:R-:W-:Y:S01]  /*6ec0*/  LOP3.LUT R54, R158.reuse, 0x180, RZ, 0xfc, !PT ;  /* 0x000001809e367812 */ /* 0x040fe200078efcff */
[----:B------:R-:W-:Y:S01]  /*6ed0*/  @!P1 STG.E desc[UR14][R2.64+-0xd80], R27 ;  /* 0xfff2801b02009986 */ /* 0x000fe2000c10190e */
[----:B------:R-:W-:-:S02]  /*6ee0*/  LOP3.LUT R56, R158, 0x1a0, RZ, 0xfc, !PT ;  /* 0x000001a09e387812 */ /* 0x000fc400078efcff */
[C---:B------:R-:W-:Y:S01]  /*6ef0*/  LOP3.LUT R72, R158.reuse, 0x1c0, RZ, 0xfc, !PT ;  /* 0x000001c09e487812 */ /* 0x040fe200078efcff */
[----:B------:R0:W-:Y:S01]  /*6f00*/  @!P2 STG.E desc[UR14][R2.64+-0xd00], R29 ;  /* 0xfff3001d0200a986 */ /* 0x0001e2000c10190e */
[----:B------:R-:W-:Y:S02]  /*6f10*/  LOP3.LUT R74, R158, 0x1e0, RZ, 0xfc, !PT ;  /* 0x000001e09e4a7812 */ /* 0x000fe400078efcff */
[-C--:B------:R-:W-:Y:S01]  /*6f20*/  ISETP.GE.AND P0, PT, R50, R49.reuse, PT ;  /* 0x000000313200720c */ /* 0x080fe20003f06270 */
[----:B------:R-:W-:Y:S01]  /*6f30*/  @!P3 STG.E desc[UR14][R2.64+-0xc80], R31 ;  /* 0xfff3801f0200b986 */ /* 0x000fe2000c10190e */
[-C--:B------:R-:W-:Y:S02]  /*6f40*/  ISETP.GE.AND P1, PT, R52, R49.reuse, PT ;  /* 0x000000313400720c */ /* 0x080fe40003f26270 */
[-C--:B------:R-:W-:Y:S01]  /*6f50*/  ISETP.GE.AND P2, PT, R54, R49.reuse, PT ;  /* 0x000000313600720c */ /* 0x080fe20003f46270 */
[----:B------:R-:W-:Y:S01]  /*6f60*/  @!P4 STG.E desc[UR14][R2.64+-0xc00], R33 ;  /* 0xfff400210200c986 */ /* 0x000fe2000c10190e */
[----:B------:R-:W-:-:S02]  /*6f70*/  ISETP.GE.AND P3, PT, R56, R49, PT ;  /* 0x000000313800720c */ /* 0x000fc40003f66270 */
[-C--:B------:R-:W-:Y:S01]  /*6f80*/  ISETP.GE.AND P4, PT, R72, R49.reuse, PT ;  /* 0x000000314800720c */ /* 0x080fe20003f86270 */
[----:B------:R-:W-:Y:S01]  /*6f90*/  @!P5 STG.E desc[UR14][R2.64+-0xb80], R35 ;  /* 0xfff480230200d986 */ /* 0x000fe2000c10190e */
[----:B------:R-:W-:Y:S02]  /*6fa0*/  ISETP.GE.AND P5, PT, R74, R49, PT ;  /* 0x000000314a00720c */ /* 0x000fe40003fa6270 */
[----:B------:R-:W-:Y:S01]  /*6fb0*/  LOP3.LUT R5, R161, 0xfffffe00, RZ, 0xc0, !PT ;  /* 0xfffffe00a1057812 */ /* 0x000fe200078ec0ff */
[----:B------:R-:W-:Y:S03]  /*6fc0*/  @!P0 STG.E desc[UR14][R2.64+-0xb00], R37 ;  /* 0xfff5002502008986 */ /* 0x000fe6000c10190e */
[----:B0-----:R-:W-:Y:S01]  /*6fd0*/  LEA R29, R164, R5, 0x4 ;  /* 0x00000005a41d7211 */ /* 0x001fe200078e20ff */
[----:B------:R-:W-:Y:S03]  /*6fe0*/  @!P1 STG.E desc[UR14][R2.64+-0xa80], R39 ;  /* 0xfff5802702009986 */ /* 0x000fe6000c10190e */
[C---:B------:R-:W-:Y:S01]  /*6ff0*/  IADD3 R0, R29.reuse, 0x1, RZ ;  /* 0x000000011d007810 */ /* 0x040fe20007ffe0ff */
[----:B------:R-:W-:Y:S01]  /*7000*/  @!P2 STG.E desc[UR14][R2.64+-0xa00], R41 ;  /* 0xfff600290200a986 */ /* 0x000fe2000c10190e */
[----:B------:R-:W-:-:S02]  /*7010*/  IADD3 R4, R29, 0x2, RZ ;  /* 0x000000021d047810 */ /* 0x000fc40007ffe0ff */
[C---:B------:R-:W-:Y:S01]  /*7020*/  IADD3 R5, R29.reuse, 0x3, RZ ;  /* 0x000000031d057810 */ /* 0x040fe20007ffe0ff */
[----:B------:R-:W-:Y:S01]  /*7030*/  @!P3 STG.E desc[UR14][R2.64+-0x980], R43 ;  /* 0xfff6802b0200b986 */ /* 0x000fe2000c10190e */
[C---:B--2---:R-:W-:Y:S02]  /*7040*/  IADD3 R7, R29.reuse, 0x4, RZ ;  /* 0x000000041d077810 */ /* 0x044fe40007ffe0ff */
[C---:B------:R-:W-:Y:S01]  /*7050*/  IADD3 R10, R29.reuse, 0x5, RZ ;  /* 0x000000051d0a7810 */ /* 0x040fe20007ffe0ff */
[----:B------:R-:W-:Y:S01]  /*7060*/  @!P4 STG.E desc[UR14][R2.64+-0x900], R45 ;  /* 0xfff7002d0200c986 */ /* 0x000fe2000c10190e */
[-C--:B------:R-:W-:Y:S02]  /*7070*/  LEA.HI.SX32 R0, R0, R29.reuse, 0x1b ;  /* 0x0000001d00007211 */ /* 0x080fe400078fdaff */
[----:B------:R-:W-:Y:S01]  /*7080*/  IADD3 R11, R29, 0x6, RZ ;  /* 0x000000061d0b7810 */ /* 0x000fe20007ffe0ff */
[----:B------:R-:W-:Y:S01]  /*7090*/  @!P5 STG.E desc[UR14][R2.64+-0x880], R47 ;  /* 0xfff7802f0200d986 */ /* 0x000fe2000c10190e */
[----:B------:R-:W-:-:S02]  /*70a0*/  LEA.HI.SX32 R6, R4, R29, 0x1b ;  /* 0x0000001d04067211 */ /* 0x000fc400078fdaff */
[----:B------:R-:W-:Y:S01]  /*70b0*/  IADD3 R12, R29, 0x7, RZ ;  /* 0x000000071d0c7810 */ /* 0x000fe20007ffe0ff */
[----:B------:R-:W-:Y:S01]  /*70c0*/  BAR.SYNC.DEFER_BLOCKING 0x0 ;  /* 0x0000000000007b1d */ /* 0x000fe20000010000 */
[-C--:B------:R-:W-:Y:S01]  /*70d0*/  LEA.HI.SX32 R8, R5, R29.reuse, 0x1b ;  /* 0x0000001d05087211 */ /* 0x080fe200078fdaff */
[----:B------:R-:W-:Y:S01]  /*70e0*/  FADD.FTZ R5, R166, R57 ;  /* 0x00000039a6057221 */ /* 0x000fe20000010000 */
[----:B------:R-:W-:Y:S02]  /*70f0*/  IADD3 R13, R29, 0x8, RZ ;  /* 0x000000081d0d7810 */ /* 0x000fe40007ffe0ff */
[-C--:B------:R-:W-:Y:S02]  /*7100*/  LEA.HI.SX32 R9, R7, R29.reuse, 0x1b ;  /* 0x0000001d07097211 */ /* 0x080fe400078fdaff */
[----:B------:R-:W-:Y:S02]  /*7110*/  IADD3 R22, R29, 0x9, RZ ;  /* 0x000000091d167810 */ /* 0x000fe40007ffe0ff */
[----:B------:R-:W-:-:S02]  /*7120*/  LEA.HI.SX32 R10, R10, R29, 0x1b ;  /* 0x0000001d0a0a7211 */ /* 0x000fc400078fdaff */
[----:B------:R-:W-:Y:S01]  /*7130*/  LEA R4, R0, UR5, 0x2 ;  /* 0x0000000500047c11 */ /* 0x000fe2000f8e10ff */
[----:B------:R-:W-:Y:S01]  /*7140*/  FADD.FTZ R0, R5, R58 ;  /* 0x0000003a05007221 */ /* 0x000fe20000010000 */
[----:B------:R-:W-:Y:S02]  /*7150*/  IADD3 R23, R29, 0xa, RZ ;  /* 0x0000000a1d177810 */ /* 0x000fe40007ffe0ff */
[-C--:B------:R-:W-:Y:S01]  /*7160*/  LEA.HI.SX32 R11, R11, R29.reuse, 0x1b ;  /* 0x0000001d0b0b7211 */ /* 0x080fe200078fdaff */
[----:B------:R-:W-:Y:S01]  /*7170*/  FADD.FTZ R5, R0, R59 ;  /* 0x0000003b00057221 */ /* 0x000fe20000010000 */
[----:B------:R-:W-:Y:S02]  /*7180*/  LEA R7, R6, UR5, 0x2 ;  /* 0x0000000506077c11 */ /* 0x000fe4000f8e10ff */
[----:B------:R-:W-:Y:S01]  /*7190*/  IADD3 R24, R29, 0xb, RZ ;  /* 0x0000000b1d187810 */ /* 0x000fe20007ffe0ff */
[----:B------:R-:W-:Y:S01]  /*71a0*/  FADD.FTZ R0, R5, R60 ;  /* 0x0000003c05007221 */ /* 0x000fe20000010000 */
[----:B------:R-:W-:-:S02]  /*71b0*/  LEA.HI.SX32 R12, R12, R29, 0x1b ;  /* 0x0000001d0c0c7211 */ /* 0x000fc400078fdaff */
[----:B------:R-:W-:Y:S01]  /*71c0*/  LEA R8, R8, UR5, 0x2 ;  /* 0x0000000508087c11 */ /* 0x000fe2000f8e10ff */
[----:B------:R-:W-:Y:S01]  /*71d0*/  STS [R142], R55 ;  /* 0x000000378e007388 */ /* 0x000fe20000000800 */
[----:B------:R-:W-:Y:S02]  /*71e0*/  IADD3 R25, R29, 0xc, RZ ;  /* 0x0000000c1d197810 */ /* 0x000fe40007ffe0ff */
[-C--:B------:R-:W-:Y:S01]  /*71f0*/  LEA.HI.SX32 R13, R13, R29.reuse, 0x1b ;  /* 0x0000001d0d0d7211 */ /* 0x080fe200078fdaff */
[----:B------:R-:W-:Y:S01]  /*7200*/  STS [R4+0x4], R57 ;  /* 0x0000043904007388 */ /* 0x000fe20000000800 */
[----:B------:R-:W-:Y:S02]  /*7210*/  LEA R9, R9, UR5, 0x2 ;  /* 0x0000000509097c11 */ /* 0x000fe4000f8e10ff */
[----:B------:R-:W-:Y:S01]  /*7220*/  IADD3 R26, R29, 0xd, RZ ;  /* 0x0000000d1d1a7810 */ /* 0x000fe20007ffe0ff */
[----:B------:R0:W-:Y:S01]  /*7230*/  STS [R7+0x8], R58 ;  /* 0x0000083a07007388 */ /* 0x0001e20000000800 */
[----:B------:R-:W-:-:S02]  /*7240*/  LEA.HI.SX32 R22, R22, R29, 0x1b ;  /* 0x0000001d16167211 */ /* 0x000fc400078fdaff */
[----:B------:R-:W-:Y:S01]  /*7250*/  LEA R10, R10, UR5, 0x2 ;  /* 0x000000050a0a7c11 */ /* 0x000fe2000f8e10ff */
[----:B------:R-:W-:Y:S01]  /*7260*/  STS [R8+0xc], R59 ;  /* 0x00000c3b08007388 */ /* 0x000fe20000000800 */
[----:B------:R-:W-:Y:S02]  /*7270*/  IADD3 R27, R29, 0xe, RZ ;  /* 0x0000000e1d1b7810 */ /* 0x000fe40007ffe0ff */
[-C--:B------:R-:W-:Y:S01]  /*7280*/  LEA.HI.SX32 R23, R23, R29.reuse, 0x1b ;  /* 0x0000001d17177211 */ /* 0x080fe200078fdaff */
[----:B------:R-:W-:Y:S01]  /*7290*/  STS [R9+0x10], R60 ;  /* 0x0000103c09007388 */ /* 0x000fe20000000800 */
[----:B------:R-:W-:Y:S01]  /*72a0*/  LEA R11, R11, UR5, 0x2 ;  /* 0x000000050b0b7c11 */ /* 0x000fe2000f8e10ff */
[----:B0-----:R-:W0:Y:S01]  /*72b0*/  LDC.64 R6, c[0x0][0x3a8] ;  /* 0x0000ea00ff067b82 */ /* 0x001e220000000a00 */
[----:B------:R-:W-:Y:S01]  /*72c0*/  IADD3 R28, R29, 0xf, RZ ;  /* 0x0000000f1d1c7810 */ /* 0x000fe20007ffe0ff */
[----:B------:R1:W-:Y:S01]  /*72d0*/  STS [R10+0x14], R61 ;  /* 0x0000143d0a007388 */ /* 0x0003e20000000800 */
[----:B------:R-:W-:-:S02]  /*72e0*/  LEA.HI.SX32 R24, R24, R29, 0x1b ;  /* 0x0000001d18187211 */ /* 0x000fc400078fdaff */
[----:B------:R-:W-:Y:S01]  /*72f0*/  LEA R12, R12, UR5, 0x2 ;  /* 0x000000050c0c7c11 */ /* 0x000fe2000f8e10ff */
[----:B------:R2:W-:Y:S01]  /*7300*/  STS [R11+0x18], R62 ;  /* 0x0000183e0b007388 */ /* 0x0005e20000000800 */
[-C--:B------:R-:W-:Y:S02]  /*7310*/  LEA.HI.SX32 R25, R25, R29.reuse, 0x1b ;  /* 0x0000001d19197211 */ /* 0x080fe400078fdaff */
[----:B------:R-:W-:Y:S01]  /*7320*/  LEA R13, R13, UR5, 0x2 ;  /* 0x000000050d0d7c11 */ /* 0x000fe2000f8e10ff */
[----:B------:R3:W-:Y:S01]  /*7330*/  STS [R12+0x1c], R63 ;  /* 0x00001c3f0c007388 */ /* 0x0007e20000000800 */
[-C--:B------:R-:W-:Y:S01]  /*7340*/  LEA.HI.SX32 R26, R26, R29.reuse, 0x1b ;  /* 0x0000001d1a1a7211 */ /* 0x080fe200078fdaff */
[----:B-1----:R-:W-:Y:S01]  /*7350*/  FADD.FTZ R61, R0, R61 ;  /* 0x0000003d003d7221 */ /* 0x002fe20000010000 */
[----:B------:R-:W-:Y:S01]  /*7360*/  LEA R22, R22, UR5, 0x2 ;  /* 0x0000000516167c11 */ /* 0x000fe2000f8e10ff */
[----:B------:R1:W-:Y:S01]  /*7370*/  STS [R13+0x20], R64 ;  /* 0x000020400d007388 */ /* 0x0003e20000000800 */
[-C--:B------:R-:W-:Y:S01]  /*7380*/  LEA.HI.SX32 R27, R27, R29.reuse, 0x1b ;  /* 0x0000001d1b1b7211 */ /* 0x080fe200078fdaff */
[----:B--2---:R-:W-:Y:S01]  /*7390*/  FADD.FTZ R62, R61, R62 ;  /* 0x0000003e3d3e7221 */ /* 0x004fe20000010000 */
[----:B------:R-:W-:Y:S01]  /*73a0*/  LEA R23, R23, UR5, 0x2 ;  /* 0x0000000517177c11 */ /* 0x000fe2000f8e10ff */
[----:B------:R2:W-:Y:S01]  /*73b0*/  STS [R22+0x24], R65 ;  /* 0x0000244116007388 */ /* 0x0005e20000000800 */
[----:B------:R-:W-:Y:S01]  /*73c0*/  LEA.HI.SX32 R28, R28, R29, 0x1b ;  /* 0x0000001d1c1c7211 */ /* 0x000fe200078fdaff */
[----:B---3--:R-:W-:Y:S01]  /*73d0*/  FADD.FTZ R63, R62, R63 ;  /* 0x0000003f3e3f7221 */ /* 0x008fe20000010000 */
[----:B------:R-:W-:Y:S01]  /*73e0*/  LEA R24, R24, UR5, 0x2 ;  /* 0x0000000518187c11 */ /* 0x000fe2000f8e10ff */
[----:B------:R3:W-:Y:S01]  /*73f0*/  STS [R23+0x28], R66 ;  /* 0x0000284217007388 */ /* 0x0007e20000000800 */
[----:B------:R-:W-:Y:S01]  /*7400*/  LEA R25, R25, UR5, 0x2 ;  /* 0x0000000519197c11 */ /* 0x000fe2000f8e10ff */
[----:B-1----:R-:W-:Y:S01]  /*7410*/  FADD.FTZ R64, R63, R64 ;  /* 0x000000403f407221 */ /* 0x002fe20000010000 */
[----:B------:R-:W-:Y:S01]  /*7420*/  LEA R26, R26, UR5, 0x2 ;  /* 0x000000051a1a7c11 */ /* 0x000fe2000f8e10ff */
[----:B------:R1:W-:Y:S01]  /*7430*/  STS [R24+0x2c], R67 ;  /* 0x00002c4318007388 */ /* 0x0003e20000000800 */
[----:B------:R-:W-:Y:S01]  /*7440*/  LEA R27, R27, UR5, 0x2 ;  /* 0x000000051b1b7c11 */ /* 0x000fe2000f8e10ff */
[----:B--2---:R-:W-:Y:S01]  /*7450*/  FADD.FTZ R65, R64, R65 ;  /* 0x0000004140417221 */ /* 0x004fe20000010000 */
[----:B------:R-:W-:Y:S01]  /*7460*/  LEA R28, R28, UR5, 0x2 ;  /* 0x000000051c1c7c11 */ /* 0x000fe2000f8e10ff */
[----:B------:R2:W-:Y:S01]  /*7470*/  STS [R25+0x30], R68 ;  /* 0x0000304419007388 */ /* 0x0005e20000000800 */
[----:B0-----:R-:W-:-:S02]  /*7480*/  IMAD R0, R6, UR16, RZ ;  /* 0x0000001006007c24 */ /* 0x001fc4000f8e02ff */
[----:B---3--:R-:W-:Y:S01]  /*7490*/  FADD.FTZ R66, R65, R66 ;  /* 0x0000004241427221 */ /* 0x008fe20000010000 */
[----:B------:R-:W-:Y:S01]  /*74a0*/  IMAD.WIDE.U32 R2, R6, UR17, RZ ;  /* 0x0000001106027c25 */ /* 0x000fe2000f8e00ff */
[----:B------:R0:W-:Y:S01]  /*74b0*/  STS [R26+0x34], R69 ;  /* 0x000034451a007388 */ /* 0x0001e20000000800 */
[----:B------:R-:W-:Y:S02]  /*74c0*/  IADD3 R8, P1, R158, -0x3e0, RZ ;  /* 0xfffffc209e087810 */ /* 0x000fe40007f3e0ff */
[----:B-1----:R-:W-:Y:S01]  /*74d0*/  FADD.FTZ R67, R66, R67 ;  /* 0x0000004342437221 */ /* 0x002fe20000010000 */
[----:B------:R-:W-:Y:S01]  /*74e0*/  IMAD R7, R7, UR17, R0 ;  /* 0x0000001107077c24 */ /* 0x000fe2000f8e0200 */
[----:B------:R1:W-:Y:S01]  /*74f0*/  STS [R27+0x38], R70 ;  /* 0x000038461b007388 */ /* 0x0003e20000000800 */
[----:B------:R-:W-:Y:S01]  /*7500*/  IADD3.X R31, R157, -0x1, RZ, P1, !PT ;  /* 0xffffffff9d1f7810 */ /* 0x000fe20000ffe4ff */
[----:B--2---:R-:W-:Y:S02]  /*7510*/  FADD.FTZ R68, R67, R68 ;  /* 0x0000004443447221 */ /* 0x004fe40000010000 */
[----:B------:R-:W-:Y:S01]  /*7520*/  STS [R28+0x3c], R71 ;  /* 0x00003c471c007388 */ /* 0x000fe20000000800 */
[----:B------:R-:W-:-:S03]  /*7530*/  NOP ;  /* 0x0000000000007918 */ /* 0x000fc60000000000 */
[----:B------:R-:W-:Y:S01]  /*7540*/  LDS R9, [R154] ;  /* 0x000000009a097984 */ /* 0x000fe20000000800 */
[----:B0-----:R-:W-:Y:S01]  /*7550*/  FADD.FTZ R69, R68, R69 ;  /* 0x0000004544457221 */ /* 0x001fe20000010000 */
[----:B------:R-:W-:Y:S02]  /*7560*/  IADD3 R33, R3, R7, RZ ;  /* 0x0000000703217210 */ /* 0x000fe40007ffe0ff */
[----:B------:R-:W-:Y:S01]  /*7570*/  LDS R153, [R153+0x80] ;  /* 0x0000800099997984 */ /* 0x000fe20000000800 */
[----:B-1----:R-:W-:-:S03]  /*7580*/  FADD.FTZ R70, R69, R70 ;  /* 0x0000004645467221 */ /* 0x002fc60000010000 */
        /* <DEDUP_REMOVED lines=20> */
[----:B------:R-:W-:Y:S01]  /*76d0*/  MOV R4, R20 ;  /* 0x0000001400047202 */ /* 0x000fe20000000f00 */
        /* <DEDUP_REMOVED lines=12> */
.L_x_3495:
[----:B------:R-:W-:Y:S05]  /*77a0*/  BSYNC B0 ;  /* 0x0000000000007941 */ /* 0x000fea0003800000 */
.L_x_3494:
[----:B------:R-:W-:Y:S01]  /*77b0*/  MOV R3, R33 ;  /* 0x0000002100037202 */ /* 0x000fe20000000f00 */
[----:B------:R-:W-:Y:S01]  /*77c0*/  ULDC.64 UR6, c[0x0][0x3b0] ;  /* 0x0000ec0000067ab9 */ /* 0x000fe20000000a00 */
[----:B------:R-:W-:Y:S01]  /*77d0*/  ULDC.64 UR8, c[0x0][0x3f0] ;  /* 0x0000fc0000087ab9 */ /* 0x000fe20000000a00 */
[----:B------:R-:W-:Y:S01]  /*77e0*/  IMAD R4, R172, UR6, RZ ;  /* 0x00000006ac047c24 */ /* 0x000fe2000f8e02ff */
[----:B------:R-:W-:Y:S01]  /*77f0*/  LEA R0, P1, R8, UR8, 0x2 ;  /* 0x0000000808007c11 */ /* 0x000fe2000f8210ff */
[C---:B------:R-:W-:Y:S01]  /*7800*/  IMAD.WIDE.U32 R2, R173.reuse, UR6, R2 ;  /* 0x00000006ad027c25 */ /* 0x040fe2000f8e0002 */
[-C--:B------:R-:W-:Y:S01]  /*7810*/  ISETP.GE.AND P4, PT, R34, R29.reuse, PT ;  /* 0x0000001d2200720c */ /* 0x080fe20003f86270 */
[----:B------:R-:W-:Y:S01]  /*7820*/  UIADD3 UR4, UR4, 0x1, URZ ;  /* 0x0000000104047890 */ /* 0x000fe2000fffe03f */
[----:B------:R-:W-:Y:S01]  /*7830*/  ISETP.GE.AND P5, PT, R36, R29, PT ;  /* 0x0000001d2400720c */ /* 0x000fe20003fa6270 */
[----:B------:R-:W-:Y:S01]  /*7840*/  IMAD R5, R173, UR7, R4 ;  /* 0x00000007ad057c24 */ /* 0x000fe2000f8e0204 */
        /* <DEDUP_REMOVED lines=41> */
.L_x_3473:
[----:B------:R-:W-:Y:S02]  /*7ae0*/  ULDC.64 UR4, c[0x0][0x3d8] ;  /* 0x0000f60000047ab9 */ /* 0x000fe40000000a00 */
[----:B------:R-:W-:-:S04]  /*7af0*/  ISETP.NE.U32.AND P0, PT, RZ, UR4, PT ;  /* 0x00000004ff007c0c */ /* 0x000fc8000bf05070 */
[----:B------:R-:W-:-:S13]  /*7b00*/  ISETP.NE.AND.EX P0, PT, RZ, UR5, PT, P0 ;  /* 0x00000005ff007c0c */ /* 0x000fda000bf05300 */
[----:B------:R-:W-:Y:S05]  /*7b10*/  @!P0 BRA `(.L_x_3497) ;  /* 0x0000000000808947 */ /* 0x000fea0003800000 */
[----:B-1----:R-:W1:Y:S01]  /*7b20*/  SHFL.DOWN P0, R3, R168, 0x1, 0x1f ;  /* 0x08201f00a8037f89 */ /* 0x002e620000000000 */
[----:B------:R-:W-:Y:S01]  /*7b30*/  BSSY B0, `(.L_x_3497) ;  /* 0x000001e000007945 */ /* 0x000fe20003800000 */
[----:B------:R-:W2:Y:S01]  /*7b40*/  S2R R4, SR_LANEID ;  /* 0x0000000000047919 */ /* 0x000ea20000000000 */
[----:B-1----:R-:W-:-:S05]  /*7b50*/  @P0 FADD R3, R3, R168 ;  /* 0x000000a803030221 */ /* 0x002fca0000000000 */
[----:B------:R-:W1:Y:S01]  /*7b60*/  SHFL.DOWN P0, R0, R3, 0x2, 0x1f ;  /* 0x08401f0003007f89 */ /* 0x000e620000000000 */
[----:B--2---:R-:W-:Y:S02]  /*7b70*/  ISETP.NE.AND P1, PT, R4, RZ, PT ;  /* 0x000000ff0400720c */ /* 0x004fe40003f25270 */
[----:B------:R-:W2:Y:S11]  /*7b80*/  S2R R4, SR_TID.X ;  /* 0x0000000000047919 */ /* 0x000eb60000002100 */
[----:B0-----:R-:W0:Y:S01]  /*7b90*/  @!P1 S2R R9, SR_CgaCtaId ;  /* 0x0000000000099919 */ /* 0x001e220000008800 */
[----:B------:R-:W-:Y:S01]  /*7ba0*/  @!P1 MOV R6, 0x400 ;  /* 0x0000040000069802 */ /* 0x000fe20000000f00 */
[----:B-1----:R-:W-:-:S05]  /*7bb0*/  @P0 FADD R0, R3, R0 ;  /* 0x0000000003000221 */ /* 0x002fca0000000000 */
[----:B------:R-:W1:Y:S01]  /*7bc0*/  SHFL.DOWN P0, R5, R0, 0x4, 0x1f ;  /* 0x08801f0000057f89 */ /* 0x000e620000000000 */
[----:B--2---:R-:W-:-:S04]  /*7bd0*/  @!P1 SHF.R.S32.HI R3, RZ, 0x1f, R4 ;  /* 0x0000001fff039819 */ /* 0x004fc80000011404 */
[----:B------:R-:W-:Y:S02]  /*7be0*/  @!P1 LEA.HI R3, R3, R4, RZ, 0x5 ;  /* 0x0000000403039211 */ /* 0x000fe400078f28ff */
[----:B0-----:R-:W-:Y:S01]  /*7bf0*/  @!P1 LEA R9, R9, R6, 0x18 ;  /* 0x0000000609099211 */ /* 0x001fe200078ec0ff */
[----:B-1----:R-:W-:Y:S01]  /*7c00*/  @P0 FADD R5, R0, R5 ;  /* 0x0000000500050221 */ /* 0x002fe20000000000 */
        /* <DEDUP_REMOVED lines=16> */
.L_x_3498:
[----:B------:R-:W-:Y:S05]  /*7d10*/  BSYNC B0 ;  /* 0x0000000000007941 */ /* 0x000fea0003800000 */
.L_x_3497:
[----:B------:R-:W-:Y:S01]  /*7d20*/  ULDC.64 UR4, c[0x0][0x3f8] ;  /* 0x0000fe0000047ab9 */ /* 0x000fe20000000a00 */
[----:B------:R-:W-:Y:S01]  /*7d30*/  BSSY B0, `(.L_x_3499) ;  /* 0x0000026000007945 */ /* 0x000fe20003800000 */
[----:B------:R-:W-:-:S04]  /*7d40*/  ISETP.NE.U32.AND P0, PT, RZ, UR4, PT ;  /* 0x00000004ff007c0c */ /* 0x000fc8000bf05070 */
[----:B------:R-:W-:-:S13]  /*7d50*/  ISETP.NE.AND.EX P0, PT, RZ, UR5, PT, P0 ;  /* 0x00000005ff007c0c */ /* 0x000fda000bf05300 */
[----:B------:R-:W-:Y:S05]  /*7d60*/  @!P0 BRA `(.L_x_3500) ;  /* 0x0000000000848947 */ /* 0x000fea0003800000 */
[----:B------:R-:W-:Y:S06]  /*7d70*/  BAR.SYNC.DEFER_BLOCKING 0x0 ;  /* 0x0000000000007b1d */ /* 0x000fec0000010000 */
[----:B-1----:R-:W1:Y:S01]  /*7d80*/  SHFL.DOWN P0, R3, R166, 0x1, 0x1f ;  /* 0x08201f00a6037f89 */ /* 0x002e620000000000 */
[----:B------:R-:W2:Y:S01]  /*7d90*/  S2R R4, SR_LANEID ;  /* 0x0000000000047919 */ /* 0x000ea20000000000 */
[----:B------:R-:W3:Y:S01]  /*7da0*/  S2R R21, SR_TID.X ;  /* 0x0000000000157919 */ /* 0x000ee20000002100 */
[----:B-1----:R-:W-:-:S05]  /*7db0*/  @P0 FADD R3, R3, R166 ;  /* 0x000000a603030221 */ /* 0x002fca0000000000 */
[----:B0-----:R-:W0:Y:S01]  /*7dc0*/  SHFL.DOWN P0, R0, R3, 0x2, 0x1f ;  /* 0x08401f0003007f89 */ /* 0x001e220000000000 */
[----:B--2---:R-:W-:-:S13]  /*7dd0*/  ISETP.NE.AND P1, PT, R4, RZ, PT ;  /* 0x000000ff0400720c */ /* 0x004fda0003f25270 */
[----:B------:R-:W1:Y:S01]  /*7de0*/  @!P1 S2R R6, SR_CgaCtaId ;  /* 0x0000000000069919 */ /* 0x000e620000008800 */
[----:B---3--:R-:W-:Y:S01]  /*7df0*/  @!P1 SHF.R.S32.HI R4, RZ, 0x1f, R21 ;  /* 0x0000001fff049819 */ /* 0x008fe20000011415 */
[----:B0-----:R-:W-:Y:S01]  /*7e00*/  @P0 FADD R0, R3, R0 ;  /* 0x0000000003000221 */ /* 0x001fe20000000000 */
[----:B------:R-:W-:Y:S02]  /*7e10*/  @!P1 MOV R3, 0x400 ;  /* 0x0000040000039802 */ /* 0x000fe40000000f00 */
[----:B------:R-:W-:Y:S02]  /*7e20*/  @!P1 LEA.HI R4, R4, R21, RZ, 0x5 ;  /* 0x0000001504049211 */ /* 0x000fe400078f28ff */
[----:B------:R-:W0:Y:S02]  /*7e30*/  SHFL.DOWN P0, R5, R0, 0x4, 0x1f ;  /* 0x08801f0000057f89 */ /* 0x000e240000000000 */
[----:B------:R-:W-:Y:S02]  /*7e40*/  @!P1 SHF.R.S32.HI R4, RZ, 0x5, R4 ;  /* 0x00000005ff049819 */ /* 0x000fe40000011404 */
[----:B-1----:R-:W-:Y:S01]  /*7e50*/  @!P1 LEA R3, R6, R3, 0x18 ;  /* 0x0000000306039211 */ /* 0x002fe200078ec0ff */
[----:B0-----:R-:W-:-:S03]  /*7e60*/  @P0 FADD R5, R0, R5 ;  /* 0x0000000500050221 */ /* 0x001fc60000000000 */
[----:B------:R-:W-:Y:S02]  /*7e70*/  @!P1 LEA R4, R4, R3, 0x2 ;  /* 0x0000000304049211 */ /* 0x000fe400078e10ff */
        /* <DEDUP_REMOVED lines=9> */
[----:B------:R-:W-:-:S04]  /*7f10*/  @!P0 MOV R0, 0x400 ;  /* 0x0000040000008802 */ /* 0x000fc80000000f00 */
[----:B0-----:R-:W-:-:S06]  /*7f20*/  @!P0 LEA R0, R3, R0, 0x18 ;  /* 0x0000000003008211 */ /* 0x001fcc00078ec0ff */
[----:B------:R-:W3:Y:S02]  /*7f30*/  @!P0 LDS R0, [R0+0x1098] ;  /* 0x0010980000008984 */ /* 0x000ee40000000800 */
[----:B---3--:R-:W-:-:S05]  /*7f40*/  @!P0 FADD.FTZ R7, R7, R0 ;  /* 0x0000000007078221 */ /* 0x008fca0000010000 */
[----:B------:R4:W-:Y:S01]  /*7f50*/  REDG.E.ADD.F32.FTZ.RN.STRONG.GPU desc[UR14][R14.64], R7 ;  /* 0x000000070e0079a6 */ /* 0x0009e2000c10f38e */
[----:B------:R-:W-:Y:S01]  /*7f60*/  HFMA2.MMA R21, -RZ, RZ, 0, 0 ;  /* 0x00000000ff157435 */ /* 0x000fe200000001ff */
[----:B------:R-:W-:Y:S10]  /*7f70*/  BRA `(.L_x_3501) ;  /* 0x0000000000047947 */ /* 0x000ff40003800000 */
.L_x_3500:
[----:B------:R-:W2:Y:S02]  /*7f80*/  S2R R21, SR_TID.X ;  /* 0x0000000000157919 */ /* 0x000ea40000002100 */
.L_x_3501:
[----:B------:R-:W-:Y:S05]  /*7f90*/  BSYNC B0 ;  /* 0x0000000000007941 */ /* 0x000fea0003800000 */
.L_x_3499:
[----:B------:R-:W-:Y:S02]  /*7fa0*/  ULDC UR22, c[0x0][0x21c] ;  /* 0x0000870000167ab9 */ /* 0x000fe40000000800 */
[----:B--2---:R-:W-:-:S13]  /*7fb0*/  ISETP.GE.AND P0, PT, R21, UR22, PT ;  /* 0x0000001615007c0c */ /* 0x004fda000bf06270 */
[----:B------:R-:W-:Y:S05]  /*7fc0*/  @P0 EXIT ;  /* 0x000000000000094d */ /* 0x000fea0003800000 */
[----:B------:R-:W-:Y:S01]  /*7fd0*/  ULDC.64 UR6, c[0x0][0x378] ;  /* 0x0000de0000067ab9 */ /* 0x000fe20000000a00 */
[----:B------:R-:W2:Y:S01]  /*7fe0*/  S2UR UR5, SR_CgaCtaId ;  /* 0x00000000000579c3 */ /* 0x000ea20000008800 */
[C---:B0-----:R-:W-:Y:S01]  /*7ff0*/  IMAD R0, R172.reuse, UR6, RZ ;  /* 0x00000006ac007c24 */ /* 0x041fe2000f8e02ff */
[----:B------:R-:W-:Y:S01]  /*8000*/  ULDC.64 UR8, c[0x0][0x338] ;  /* 0x0000ce0000087ab9 */ /* 0x000fe20000000a00 */
[C---:B-1----:R-:W-:Y:S01]  /*8010*/  IMAD.WIDE.U32 R2, R173.reuse, UR6, RZ ;  /* 0x00000006ad027c25 */ /* 0x042fe2000f8e00ff */
        /* <DEDUP_REMOVED lines=9> */
[C---:B---3--:R-:W-:Y:S01]  /*80b0*/  IMAD.WIDE.U32 R4, R173.reuse, UR6, RZ ;  /* 0x00000006ad047c25 */ /* 0x048fe2000f8e00ff */
        /* <DEDUP_REMOVED lines=9> */
[C---:B----4-:R-:W-:Y:S01]  /*8150*/  IMAD.WIDE.U32 R6, R173.reuse, UR8, RZ ;  /* 0x00000008ad067c25 */ /* 0x050fe2000f8e00ff */
        /* <DEDUP_REMOVED lines=15> */
.L_x_3503:
[C---:B------:R-:W-:Y:S02]  /*8250*/  LEA R0, R21.reuse, UR4, 0x2 ;  /* 0x0000000415007c11 */ /* 0x040fe4000f8e10ff */
[----:B------:R-:W-:Y:S02]  /*8260*/  SHF.R.S32.HI R22, RZ, 0x1f, R21 ;  /* 0x0000001fff167819 */ /* 0x000fe40000011415 */
[----:B0-----:R-:W-:Y:S01]  /*8270*/  MOV R10, R18 ;  /* 0x00000012000a7202 */ /* 0x001fe20000000f00 */
[----:B------:R-:W0:Y:S01]  /*8280*/  LDS R23, [R0+0x25d0] ;  /* 0x0025d00000177984 */ /* 0x000e220000000800 */
[----:B------:R-:W-:Y:S01]  /*8290*/  MOV R11, R39 ;  /* 0x00000027000b7202 */ /* 0x000fe20000000f00 */
[C---:B------:R-:W-:Y:S01]  /*82a0*/  IMAD R14, R22.reuse, UR8, RZ ;  /* 0x00000008160e7c24 */ /* 0x040fe2000f8e02ff */
[----:B------:R-:W-:Y:S01]  /*82b0*/  MOV R8, R6 ;  /* 0x0000000600087202 */ /* 0x000fe20000000f00 */
[----:B------:R-:W-:Y:S01]  /*82c0*/  IMAD R20, R22, UR24, RZ ;  /* 0x0000001816147c24 */ /* 0x000fe2000f8e02ff */
[----:B------:R-:W-:Y:S01]  /*82d0*/  MOV R9, R27 ;  /* 0x0000001b00097202 */ /* 0x000fe20000000f00 */
[C---:B------:R-:W-:Y:S01]  /*82e0*/  IMAD.WIDE.U32 R12, R21.reuse, UR24, R10 ;  /* 0x00000018150c7c25 */ /* 0x040fe2000f8e000a */
[----:B------:R-:W1:Y:S03]  /*82f0*/  LDS R25, [R0+0x29d0] ;  /* 0x0029d00000197984 */ /* 0x000e660000000800 */
        /* <DEDUP_REMOVED lines=35> */
[----:B------:R-:W-:Y:S02]  /*8530*/  IADD3 R21, R21, UR6, RZ ;  /* 0x0000000615157c10 */ /* 0x000fe4000fffe0ff */
[----:B------:R-:W-:Y:S02]  /*8540*/  LEA R12, P0, R8, UR20, 0x2 ;  /* 0x00000014080c7c11 */ /* 0x000fe4000f8010ff */
[----:B------:R-:W-:-:S04]  /*8550*/  IADD3 R9, R9, R13, RZ ;  /* 0x0000000d09097210 */ /* 0x000fc80007ffe0ff */
[----:B------:R-:W-:Y:S02]  /*8560*/  LEA.HI.X R13, R8, UR21, R9, 0x2, P0 ;  /* 0x00000015080d7c11 */ /* 0x000fe400080f1409 */
[----:B------:R-:W-:Y:S01]  /*8570*/  ISETP.GE.AND P0, PT, R21, UR22, PT ;  /* 0x0000001615007c0c */ /* 0x000fe2000bf06270 */
[----:B--2---:R-:W-:-:S05]  /*8580*/  FMUL.FTZ R25, R25, R14 ;  /* 0x0000000e19197220 */ /* 0x004fca0000410000 */
[----:B------:R0:W-:Y:S07]  /*8590*/  REDG.E.ADD.F32.FTZ.RN.STRONG.GPU desc[UR14][R12.64], R25 ;  /* 0x000000190c0079a6 */ /* 0x0001ee000c10f38e */
[----:B------:R-:W-:Y:S05]  /*85a0*/  @!P0 BRA `(.L_x_3503) ;  /* 0xfffffffc00288947 */ /* 0x000fea000383ffff */
[----:B------:R-:W-:Y:S05]  /*85b0*/  BSYNC B0 ;  /* 0x0000000000007941 */ /* 0x000fea0003800000 */
.L_x_3502:
[----:B------:R-:W-:Y:S05]  /*85c0*/  EXIT ;  /* 0x000000000000794d */ /* 0x000fea0003800000 */
.L_x_3483:
[----:B------:R-:W-:Y:S01]  /*85d0*/  HFMA2.MMA R28, -RZ, RZ, 0, 5.9604644775390625e-08 ;  /* 0x00000001ff1c7435 */ /* 0x000fe200000001ff */
[----:B------:R-:W-:Y:S02]  /*85e0*/  MOV R29, R6 ;  /* 0x00000006001d7202 */ /* 0x000fe40000000f00 */
[----:B------:R-:W-:Y:S02]  /*85f0*/  MOV R213, RZ ;  /* 0x000000ff00d57202 */ /* 0x000fe40000000f00 */
[----:B------:R-:W-:-:S07]  /*8600*/  MOV R2, 0xffffffff ;  /* 0xffffffff00027802 */ /* 0x000fce0000000f00 */
[----:B-1---5:R-:W-:Y:S05]  /*8610*/  WARPSYNC.COLLECTIVE R2, `(.L_x_3504) ;  /* 0x0000000002087348 */ /* 0x022fea0003c00000 */
[----:B------:R0:W2:Y:S02]  /*8620*/  SHFL.UP P0, R10, R29, R28, R213 ;  /* 0x0400001c1d0a7389 */ /* 0x0000a400000000d5 */
[----:B012--5:R-:W-:Y:S01]  /*8630*/  ENDCOLLECTIVE ;  /* 0x000000000000791b */ /* 0x027fe20003800000 */
.L_x_3504:
[----:B------:R-:W-:Y:S02]  /*8640*/  MOV R29, R7 ;  /* 0x00000007001d7202 */ /* 0x000fe40000000f00 */
[----:B------:R-:W-:-:S07]  /*8650*/  MOV R11, R10 ;  /* 0x0000000a000b7202 */ /* 0x000fce0000000f00 */
[----:B------:R-:W-:Y:S05]  /*8660*/  WARPSYNC.COLLECTIVE R2, `(.L_x_3505) ;  /* 0x0000000002087348 */ /* 0x000fea0003c00000 */
[----:B------:R0:W1:Y:S02]  /*8670*/  SHFL.UP P0, R10, R29, R28, R213 ;  /* 0x0400001c1d0a7389 */ /* 0x00006400000000d5 */
[----:B01----:R-:W-:Y:S01]  /*8680*/  ENDCOLLECTIVE ;  /* 0x000000000000791b */ /* 0x003fe20003800000 */
.L_x_3505:
        /* <DEDUP_REMOVED lines=8> */
.L_x_3506:
[----:B------:R-:W-:Y:S02]  /*8710*/  MOV R29, R7 ;  /* 0x00000007001d7202 */ /* 0x000fe40000000f00 */
[----:B------:R-:W-:-:S07]  /*8720*/  MOV R11, R10 ;  /* 0x0000000a000b7202 */ /* 0x000fce0000000f00 */
[----:B------:R-:W-:Y:S05]  /*8730*/  WARPSYNC.COLLECTIVE R2, `(.L_x_3507) ;  /* 0x0000000002087348 */ /* 0x000fea0003c00000 */
[----:B------:R0:W1:Y:S02]  /*8740*/  SHFL.UP P0, R10, R29, R28, R213 ;  /* 0x0400001c1d0a7389 */ /* 0x00006400000000d5 */
[----:B01----:R-:W-:Y:S01]  /*8750*/  ENDCOLLECTIVE ;  /* 0x000000000000791b */ /* 0x003fe20003800000 */
.L_x_3507:
        /* <DEDUP_REMOVED lines=8> */
.L_x_3508:
[----:B------:R-:W-:Y:S02]  /*87e0*/  MOV R29, R7 ;  /* 0x00000007001d7202 */ /* 0x000fe40000000f00 */
[----:B------:R-:W-:-:S07]  /*87f0*/  MOV R11, R10 ;  /* 0x0000000a000b7202 */ /* 0x000fce0000000f00 */
[----:B------:R-:W-:Y:S05]  /*8800*/  WARPSYNC.COLLECTIVE R2, `(.L_x_3509) ;  /* 0x0000000002087348 */ /* 0x000fea0003c00000 */
[----:B------:R0:W1:Y:S02]  /*8810*/  SHFL.UP P0, R10, R29, R28, R213 ;  /* 0x0400001c1d0a7389 */ /* 0x00006400000000d5 */
[----:B01----:R-:W-:Y:S01]  /*8820*/  ENDCOLLECTIVE ;  /* 0x000000000000791b */ /* 0x003fe20003800000 */
.L_x_3509:
        /* <DEDUP_REMOVED lines=8> */
.L_x_3510:
[----:B------:R-:W-:Y:S02]  /*88b0*/  MOV R29, R7 ;  /* 0x00000007001d7202 */ /* 0x000fe40000000f00 */
[----:B------:R-:W-:-:S07]  /*88c0*/  MOV R11, R10 ;  /* 0x0000000a000b7202 */ /* 0x000fce0000000f00 */
[----:B------:R-:W-:Y:S05]  /*88d0*/  WARPSYNC.COLLECTIVE R2, `(.L_x_3511) ;  /* 0x0000000002087348 */ /* 0x000fea0003c00000 */
[----:B------:R0:W1:Y:S02]  /*88e0*/  SHFL.UP P0, R10, R29, R28, R213 ;  /* 0x0400001c1d0a7389 */ /* 0x00006400000000d5 */
[----:B01----:R-:W-:Y:S01]  /*88f0*/  ENDCOLLECTIVE ;  /* 0x000000000000791b */ /* 0x003fe20003800000 */
.L_x_3511:
        /* <DEDUP_REMOVED lines=8> */
.L_x_3512:
[----:B------:R-:W-:Y:S02]  /*8980*/  MOV R29, R7 ;  /* 0x00000007001d7202 */ /* 0x000fe40000000f00 */
[----:B------:R-:W-:-:S07]  /*8990*/  MOV R11, R10 ;  /* 0x0000000a000b7202 */ /* 0x000fce0000000f00 */
[----:B------:R-:W-:Y:S05]  /*89a0*/  WARPSYNC.COLLECTIVE R2, `(.L_x_3513) ;  /* 0x0000000002087348 */ /* 0x000fea0003c00000 */
[----:B------:R0:W1:Y:S02]  /*89b0*/  SHFL.UP P0, R10, R29, R28, R213 ;  /* 0x0400001c1d0a7389 */ /* 0x00006400000000d5 */
[----:B01----:R-:W-:Y:S01]  /*89c0*/  ENDCOLLECTIVE ;  /* 0x000000000000791b */ /* 0x003fe20003800000 */
.L_x_3513:
[----:B------:R-:W-:Y:S05]  /*89d0*/  BRA `(.L_x_3514) ;  /* 0xffffffc400fc7947 */ /* 0x000fea000383ffff */
.L_x_3484:
        /* <DEDUP_REMOVED lines=8> */
.L_x_3516:
[----:B------:R-:W-:Y:S05]  /*8a60*/  BSYNC B0 ;  /* 0x0000000000007941 */ /* 0x000fea0003800000 */
.L_x_3515:
[----:B------:R-:W-:Y:S05]  /*8a70*/  BRA `(.L_x_3517) ;  /* 0xffffffc400e87947 */ /* 0x000fea000383ffff */
.L_x_3485:
        /* <DEDUP_REMOVED lines=8> */
.L_x_3519:
[----:B------:R-:W-:Y:S05]  /*8b00*/  BSYNC B0 ;  /* 0x0000000000007941 */ /* 0x000fea0003800000 */
.L_x_3518:
[----:B------:R-:W-:Y:S05]  /*8b10*/  BRA `(.L_x_3520) ;  /* 0xffffffc400c87947 */ /* 0x000fea000383ffff */
.L_x_3486:
        /* <DEDUP_REMOVED lines=8> */
.L_x_3522:
[----:B------:R-:W-:Y:S05]  /*8ba0*/  BSYNC B0 ;  /* 0x0000000000007941 */ /* 0x000fea0003800000 */
.L_x_3521:
[----:B------:R-:W-:Y:S01]  /*8bb0*/  HFMA2.MMA R28, -RZ, RZ, 0, 5.9604644775390625e-08 ;  /* 0x00000001ff1c7435 */ /* 0x000fe200000001ff */
[----:B------:R-:W-:Y:S01]  /*8bc0*/  MOV R29, R7 ;  /* 0x00000007001d7202 */ /* 0x000fe20000000f00 */
[----:B------:R-:W-:Y:S01]  /*8bd0*/  HFMA2.MMA R236, -RZ, RZ, 0, 0 ;  /* 0x00000000ffec7435 */ /* 0x000fe200000001ff */
[----:B------:R-:W-:Y:S02]  /*8be0*/  MOV R213, RZ ;  /* 0x000000ff00d57202 */ /* 0x000fe40000000f00 */
[----:B------:R-:W-:Y:S02]  /*8bf0*/  MOV R2, 0xffffffff ;  /* 0xffffffff00027802 */ /* 0x000fe40000000f00 */
[----:B------:R-:W-:Y:S02]  /*8c00*/  MOV R235, R8 ;  /* 0x0000000800eb7202 */ /* 0x000fe40000000f00 */
[----:B------:R-:W-:Y:S02]  /*8c10*/  MOV R237, 0x1f ;  /* 0x0000001f00ed7802 */ /* 0x000fe40000000f00 */
[----:B------:R-:W-:-:S07]  /*8c20*/  MOV R6, R10 ;  /* 0x0000000a00067202 */ /* 0x000fce0000000f00 */
[----:B------:R-:W-:Y:S05]  /*8c30*/  WARPSYNC.COLLECTIVE R2, `(.L_x_3523) ;  /* 0x0000000002087348 */ /* 0x000fea0003c00000 */
[----:B------:R0:W1:Y:S02]  /*8c40*/  SHFL.UP P0, R10, R29, R28, R213 ;  /* 0x0400001c1d0a7389 */ /* 0x00006400000000d5 */
[----:B01----:R-:W-:Y:S01]  /*8c50*/  ENDCOLLECTIVE ;  /* 0x000000000000791b */ /* 0x003fe20003800000 */
.L_x_3523:
[----:B------:R-:W-:Y:S05]  /*8c60*/  WARPSYNC.COLLECTIVE R2, `(.L_x_3524) ;  /* 0x0000000002087348 */ /* 0x000fea0003c00000 */
[----:B------:R0:W1:Y:S02]  /*8c70*/  SHFL.IDX P3, R11, R235, R236, R237 ;  /* 0x000000eceb0b7389 */ /* 0x00006400000600ed */
[----:B01----:R-:W-:Y:S01]  /*8c80*/  ENDCOLLECTIVE ;  /* 0x000000000000791b */ /* 0x003fe20003800000 */
.L_x_3524:
[----:B------:R-:W-:Y:S02]  /*8c90*/  MOV R235, R9 ;  /* 0x0000000900eb7202 */ /* 0x000fe40000000f00 */
[----:B------:R-:W-:Y:S02]  /*8ca0*/  MOV R7, R10 ;  /* 0x0000000a00077202 */ /* 0x000fe40000000f00 */
[----:B------:R-:W-:-:S07]  /*8cb0*/  MOV R8, R11 ;  /* 0x0000000b00087202 */ /* 0x000fce0000000f00 */
[----:B------:R-:W-:Y:S05]  /*8cc0*/  WARPSYNC.COLLECTIVE R2, `(.L_x_3525) ;  /* 0x0000000002087348 */ /* 0x000fea0003c00000 */
[----:B------:R0:W1:Y:S02]  /*8cd0*/  SHFL.IDX P3, R11, R235, R236, R237 ;  /* 0x000000eceb0b7389 */ /* 0x00006400000600ed */
[----:B01----:R-:W-:Y:S01]  /*8ce0*/  ENDCOLLECTIVE ;  /* 0x000000000000791b */ /* 0x003fe20003800000 */
.L_x_3525:
[----:B------:R-:W-:Y:S01]  /*8cf0*/  MOV R9, R11 ;  /* 0x0000000b00097202 */ /* 0x000fe20000000f00 */
[----:B------:R-:W-:Y:S06]  /*8d00*/  BRA `(.L_x_3526) ;  /* 0xffffffc400647947 */ /* 0x000fec000383ffff */
.L_x_3488:
        /* <DEDUP_REMOVED lines=9> */
.L_x_3527:
[----:B------:R-:W-:Y:S02]  /*8da0*/  MOV R239, R5 ;  /* 0x0000000500ef7202 */ /* 0x000fe40000000f00 */
[----:B------:R-:W-:-:S07]  /*8db0*/  MOV R9, R10 ;  /* 0x0000000a00097202 */ /* 0x000fce0000000f00 */
[----:B------:R-:W-:Y:S05]  /*8dc0*/  WARPSYNC.COLLECTIVE R2, `(.L_x_3528) ;  /* 0x0000000002087348 */ /* 0x000fea0003c00000 */
[----:B------:R0:W1:Y:S02]  /*8dd0*/  SHFL.DOWN P6, R10, R239, R238, R241 ;  /* 0x080000eeef0a7389 */ /* 0x00006400000c00f1 */
[----:B01----:R-:W-:Y:S01]  /*8de0*/  ENDCOLLECTIVE ;  /* 0x000000000000791b */ /* 0x003fe20003800000 */
.L_x_3528:
        /* <DEDUP_REMOVED lines=8> */
.L_x_3529:
[----:B------:R-:W-:Y:S02]  /*8e70*/  MOV R239, R5 ;  /* 0x0000000500ef7202 */ /* 0x000fe40000000f00 */
[----:B------:R-:W-:-:S07]  /*8e80*/  MOV R9, R10 ;  /* 0x0000000a00097202 */ /* 0x000fce0000000f00 */
[----:B------:R-:W-:Y:S05]  /*8e90*/  WARPSYNC.COLLECTIVE R2, `(.L_x_3530) ;  /* 0x0000000002087348 */ /* 0x000fea0003c00000 */
[----:B------:R0:W1:Y:S02]  /*8ea0*/  SHFL.DOWN P6, R10, R239, R238, R241 ;  /* 0x080000eeef0a7389 */ /* 0x00006400000c00f1 */
[----:B01----:R-:W-:Y:S01]  /*8eb0*/  ENDCOLLECTIVE ;  /* 0x000000000000791b */ /* 0x003fe20003800000 */
.L_x_3530:
[----:B------:R-:W-:Y:S01]  /*8ec0*/  HFMA2.MMA R238, -RZ, RZ, 0, 2.384185791015625e-07 ;  /* 0x00000004ffee7435 */ /* 0x000fe200000001ff */
[----:B------:R-:W-:-:S05]  /*8ed0*/  MOV R8, R10 ;  /* 0x0000000a00087202 */ /* 0x000fca0000000f00 */
[C---:B------:R-:W-:Y:S01]  /*8ee0*/  @!P4 FFMA.FTZ R5, R4.reuse, R8, R5 ;  /* 0x000000080405c223 */ /* 0x040fe20000010005 */
[----:B------:R-:W-:-:S05]  /*8ef0*/  @!P4 FMUL.FTZ R4, R4, R9 ;  /* 0x000000090404c220 */ /* 0x000fca0000410000 */
[----:B------:R-:W-:-:S07]  /*8f00*/  MOV R239, R4 ;  /* 0x0000000400ef7202 */ /* 0x000fce0000000f00 */
[----:B------:R-:W-:Y:S05]  /*8f10*/  WARPSYNC.COLLECTIVE R2, `(.L_x_3531) ;  /* 0x0000000002087348 */ /* 0x000fea0003c00000 */
[----:B------:R0:W1:Y:S02]  /*8f20*/  SHFL.DOWN P6, R10, R239, R238, R241 ;  /* 0x080000eeef0a7389 */ /* 0x00006400000c00f1 */
[----:B01----:R-:W-:Y:S01]  /*8f30*/  ENDCOLLECTIVE ;  /* 0x000000000000791b */ /* 0x003fe20003800000 */
.L_x_3531:
[----:B------:R-:W-:Y:S02]  /*8f40*/  MOV R239, R5 ;  /* 0x0000000500ef7202 */ /* 0x000fe40000000f00 */
[----:B------:R-:W-:-:S07]  /*8f50*/  MOV R9, R10 ;  /* 0x0000000a00097202 */ /* 0x000fce0000000f00 */
[----:B------:R-:W-:Y:S05]  /*8f60*/  WARPSYNC.COLLECTIVE R2, `(.L_x_3532) ;  /* 0x0000000002087348 */ /* 0x000fea0003c00000 */
[----:B------:R0:W1:Y:S02]  /*8f70*/  SHFL.DOWN P6, R10, R239, R238, R241 ;  /* 0x080000eeef0a7389 */ /* 0x00006400000c00f1 */
[----:B01----:R-:W-:Y:S01]  /*8f80*/  ENDCOLLECTIVE ;  /* 0x000000000000791b */ /* 0x003fe20003800000 */
.L_x_3532:
        /* <DEDUP_REMOVED lines=8> */
.L_x_3533:
[----:B------:R-:W-:Y:S02]  /*9010*/  MOV R239, R5 ;  /* 0x0000000500ef7202 */ /* 0x000fe40000000f00 */
[----:B------:R-:W-:-:S07]  /*9020*/  MOV R9, R10 ;  /* 0x0000000a00097202 */ /* 0x000fce0000000f00 */
[----:B------:R-:W-:Y:S05]  /*9030*/  WARPSYNC.COLLECTIVE R2, `(.L_x_3534) ;  /* 0x0000000002087348 */ /* 0x000fea0003c00000 */
[----:B------:R0:W1:Y:S02]  /*9040*/  SHFL.DOWN P6, R10, R239, R238, R241 ;  /* 0x080000eeef0a7389 */ /* 0x00006400000c00f1 */
[----:B01----:R-:W-:Y:S01]  /*9050*/  ENDCOLLECTIVE ;  /* 0x000000000000791b */ /* 0x003fe20003800000 */
.L_x_3534:
        /* <DEDUP_REMOVED lines=8> */
.L_x_3535:
[----:B------:R-:W-:Y:S02]  /*90e0*/  MOV R239, R5 ;  /* 0x0000000500ef7202 */ /* 0x000fe40000000f00 */
[----:B------:R-:W-:-:S07]  /*90f0*/  MOV R9, R10 ;  /* 0x0000000a00097202 */ /* 0x000fce0000000f00 */
[----:B------:R-:W-:Y:S05]  /*9100*/  WARPSYNC.COLLECTIVE R2, `(.L_x_3536) ;  /* 0x0000000002087348 */ /* 0x000fea0003c00000 */
[----:B------:R0:W1:Y:S02]  /*9110*/  SHFL.DOWN P6, R10, R239, R238, R241 ;  /* 0x080000eeef0a7389 */ /* 0x00006400000c00f1 */
[----:B01----:R-:W-:Y:S01]  /*9120*/  ENDCOLLECTIVE ;  /* 0x000000000000791b */ /* 0x003fe20003800000 */
.L_x_3536:
[----:B------:R-:W-:Y:S01]  /*9130*/  HFMA2.MMA R238, -RZ, RZ, 0, 5.9604644775390625e-08 ;  /* 0x00000001ffee7435 */ /* 0x000fe200000001ff */
[----:B------:R-:W-:-:S05]  /*9140*/  MOV R8, R10 ;  /* 0x0000000a00087202 */ /* 0x000fca0000000f00 */
[C---:B------:R-:W-:Y:S01]  /*9150*/  @!P1 FFMA.FTZ R5, R4.reuse, R8, R5 ;  /* 0x0000000804059223 */ /* 0x040fe20000010005 */
[----:B------:R-:W-:-:S05]  /*9160*/  @!P1 FMUL.FTZ R4, R4, R9 ;  /* 0x0000000904049220 */ /* 0x000fca0000410000 */
[-C--:B------:R-:W-:Y:S02]  /*9170*/  MOV R235, R4.reuse ;  /* 0x0000000400eb7202 */ /* 0x080fe40000000f00 */
[----:B------:R-:W-:-:S07]  /*9180*/  MOV R239, R4 ;  /* 0x0000000400ef7202 */ /* 0x000fce0000000f00 */
[----:B------:R-:W-:Y:S05]  /*9190*/  WARPSYNC.COLLECTIVE R2, `(.L_x_3537) ;  /* 0x0000000002087348 */ /* 0x000fea0003c00000 */
[----:B------:R0:W1:Y:S02]  /*91a0*/  SHFL.IDX P3, R11, R235, R236, R237 ;  /* 0x000000eceb0b7389 */ /* 0x00006400000600ed */
[----:B01----:R-:W-:Y:S01]  /*91b0*/  ENDCOLLECTIVE ;  /* 0x000000000000791b */ /* 0x003fe20003800000 */
.L_x_3537:
[----:B------:R-:W-:Y:S02]  /*91c0*/  MOV R235, R5 ;  /* 0x0000000500eb7202 */ /* 0x000fe40000000f00 */
[----:B------:R-:W-:-:S07]  /*91d0*/  MOV R233, R11 ;  /* 0x0000000b00e97202 */ /* 0x000fce0000000f00 */
[----:B------:R-:W-:Y:S05]  /*91e0*/  WARPSYNC.COLLECTIVE R2, `(.L_x_3538) ;  /* 0x0000000002087348 */ /* 0x000fea0003c00000 */
[----:B------:R0:W1:Y:S02]  /*91f0*/  SHFL.IDX P3, R11, R235, R236, R237 ;  /* 0x000000eceb0b7389 */ /* 0x00006400000600ed */
[----:B01----:R-:W-:Y:S01]  /*9200*/  ENDCOLLECTIVE ;  /* 0x000000000000791b */ /* 0x003fe20003800000 */
.L_x_3538:
[----:B------:R-:W-:Y:S05]  /*9210*/  WARPSYNC.COLLECTIVE R2, `(.L_x_3539) ;  /* 0x0000000002087348 */ /* 0x000fea0003c00000 */
[----:B------:R0:W1:Y:S02]  /*9220*/  SHFL.DOWN P6, R10, R239, R238, R241 ;  /* 0x080000eeef0a7389 */ /* 0x00006400000c00f1 */
[----:B01----:R-:W-:Y:S01]  /*9230*/  ENDCOLLECTIVE ;  /* 0x000000000000791b */ /* 0x003fe20003800000 */
.L_x_3539:
[----:B------:R-:W-:Y:S02]  /*9240*/  MOV R235, R28 ;  /* 0x0000001c00eb7202 */ /* 0x000fe40000000f00 */
[----:B------:R-:W-:Y:S02]  /*9250*/  MOV R239, R5 ;  /* 0x0000000500ef7202 */ /* 0x000fe40000000f00 */
[----:B------:R-:W-:Y:S02]  /*9260*/  MOV R234, R11 ;  /* 0x0000000b00ea7202 */ /* 0x000fe40000000f00 */
[----:B------:R-:W-:-:S07]  /*9270*/  MOV R8, R10 ;  /* 0x0000000a00087202 */ /* 0x000fce0000000f00 */
[----:B------:R-:W-:Y:S05]  /*9280*/  WARPSYNC.COLLECTIVE R2, `(.L_x_3540) ;  /* 0x0000000002087348 */ /* 0x000fea0003c00000 */
[----:B------:R0:W1:Y:S02]  /*9290*/  SHFL.DOWN P6, R10, R239, R238, R241 ;  /* 0x080000eeef0a7389 */ /* 0x00006400000c00f1 */
[----:B01----:R-:W-:Y:S01]  /*92a0*/  ENDCOLLECTIVE ;  /* 0x000000000000791b */ /* 0x003fe20003800000 */
.L_x_3540:
[----:B------:R-:W-:Y:S05]  /*92b0*/  WARPSYNC.COLLECTIVE R2, `(.L_x_3541) ;  /* 0x0000000002087348 */ /* 0x000fea0003c00000 */
[----:B------:R0:W1:Y:S02]  /*92c0*/  SHFL.IDX P3, R11, R235, R236, R237 ;  /* 0x000000eceb0b7389 */ /* 0x00006400000600ed */
[----:B01----:R-:W-:Y:S01]  /*92d0*/  ENDCOLLECTIVE ;  /* 0x000000000000791b */ /* 0x003fe20003800000 */
.L_x_3541:
[----:B------:R-:W-:Y:S02]  /*92e0*/  MOV R235, R29 ;  /* 0x0000001d00eb7202 */ /* 0x000fe40000000f00 */
[----:B------:R-:W-:Y:S02]  /*92f0*/  MOV R9, R10 ;  /* 0x0000000a00097202 */ /* 0x000fe40000000f00 */
[----:B------:R-:W-:-:S07]  /*9300*/  MOV R10, R11 ;  /* 0x0000000b000a7202 */ /* 0x000fce0000000f00 */
[----:B------:R-:W-:Y:S05]  /*9310*/  WARPSYNC.COLLECTIVE R2, `(.L_x_3542) ;  /* 0x0000000002087348 */ /* 0x000fea0003c00000 */
[----:B------:R0:W1:Y:S02]  /*9320*/  SHFL.IDX P3, R11, R235, R236, R237 ;  /* 0x000000eceb0b7389 */ /* 0x00006400000600ed */
[----:B01----:R-:W-:Y:S01]  /*9330*/  ENDCOLLECTIVE ;  /* 0x000000000000791b */ /* 0x003fe20003800000 */
.L_x_3542:
[----:B------:R-:W-:Y:S05]  /*9340*/  BRA `(.L_x_3543) ;  /* 0xffffffc400807947 */ /* 0x000fea000383ffff */
.L_x_3544:
        /* <DEDUP_REMOVED lines=11> */
.L_x_10945:


//--------------------- .text._Z25selective_scan_bwd_kernelI32Selective_Scan_bwd_kernel_traitsILi64ELi16ELb0ELb0ELb0ELb1ELb0EffEEv12SSMParamsBwd --------------------------
	.section	.text._Z25selective_scan_bwd_kernelI32Selective_Scan_bwd_kernel_traitsILi64ELi16ELb0ELb0ELb0ELb1ELb0EffEEv12SSMParamsBwd,"ax",@progbits
	.align	128
        .global         _Z25selective_scan_bwd_kernelI32Selective_Scan_bwd_kernel_traitsILi64ELi16ELb0ELb0ELb0ELb1ELb0EffEEv12SSMParamsBwd
        .type           _Z25selective_scan_bwd_kernelI32Selective_Scan_bwd_kernel_traitsILi64ELi16ELb0ELb0ELb0ELb1ELb0EffEEv12SSMParamsBwd,@function
        .size           _Z25selective_scan_bwd_kernelI32Selective_Scan_bwd_kernel_traitsILi64ELi16ELb0ELb0ELb0ELb1ELb0EffEEv12SSMParamsBwd,(.L_x_10946 - _Z25selective_scan_bwd_kernelI32Selective_Scan_bwd_kernel_traitsILi64ELi16ELb0ELb0ELb0ELb1ELb0EffEEv12SSMParamsBwd)
        .other          _Z25selective_scan_bwd_kernelI32Selective_Scan_bwd_kernel_traitsILi64ELi16ELb0ELb0ELb0ELb1ELb0EffEEv12SSMParamsBwd,@"STO_CUDA_ENTRY STV_DEFAULT"
_Z25selective_scan_bwd_kernelI32Selective_Scan_bwd_kernel_traitsILi64ELi16ELb0ELb0ELb0ELb1ELb0EffEEv12SSMParamsBwd:
.text._Z25selective_scan_bwd_kernelI32Selective_Scan_bwd_kernel_traitsILi64ELi16ELb0ELb0ELb0ELb1ELb0EffEEv12SSMParamsBwd:
[----:B------:R-:W-:Y:S08]  /*0000*/  LDC R1, c[0x0][0x28] ;  /* 0x00000a00ff017b82 */ /* 0x000ff00000000800 */
[----:B------:R-:W0:Y:S01]  /*0010*/  LDC.64 R2, c[0x0][0x2e8] ;  /* 0x0000ba00ff027b82 */ /* 0x000e220000000a00 */
[----:B------:R-:W1:Y:S01]  /*0020*/  S2R R117, SR_CTAID.Y ;  /* 0x0000000000757919 */ /* 0x000e620000002600 */
[----:B------:R-:W-:Y:S01]  /*0030*/  HFMA2.MMA R115, -RZ, RZ, 0, 0 ;  /* 0x00000000ff737435 */ /* 0x000fe200000001ff */
[----:B------:R-:W-:Y:S01]  /*0040*/  ULDC.64 UR14, c[0x0][0x208] ;  /* 0x00008200000e7ab9 */ /* 0x000fe20000000a00 */
[----:B------:R-:W-:Y:S01]  /*0050*/  ULDC.64 UR6, c[0x0][0x280] ;  /* 0x0000a00000067ab9 */ /* 0x000fe20000000a00 */
[----:B------:R-:W-:Y:S01]  /*0060*/  ULDC.64 UR10, c[0x0][0x290] ;  /* 0x0000a400000a7ab9 */ /* 0x000fe20000000a00 */
[----:B------:R-:W-:Y:S01]  /*0070*/  ULDC.64 UR12, c[0x0][0x328] ;  /* 0x0000ca00000c7ab9 */ /* 0x000fe20000000a00 */
[----:B------:R-:W-:Y:S01]  /*0080*/  MOV R112, RZ ;  /* 0x000000ff00707202 */ /* 0x000fe20000000f00 */
        /* <DEDUP_REMOVED lines=33> */
[----:B----4-:R-:W-:Y:S01]  /*02a0*/  IMAD.WIDE.U32 R2, R117, R6, UR4 ;  /* 0x0000000475027e25 */ /* 0x010fe2000f8e0006 */
        /* <DEDUP_REMOVED lines=63> */
.L_x_3595:
[----:B------:R-:W-:Y:S01]  /*06a0*/  SHF.L.U32 R0, R110, 0x4, RZ ;  /* 0x000000046e007819 */ /* 0x000fe200000006ff */
[----:B------:R-:W-:Y:S01]  /*06b0*/  ULDC UR5, c[0x0][0x224] ;  /* 0x0000890000057ab9 */ /* 0x000fe20000000800 */
[----:B------:R-:W-:Y:S01]  /*06c0*/  ULDC UR4, c[0x0][0x218] ;  /* 0x0000860000047ab9 */ /* 0x000fe20000000800 */
[----:B------:R-:W-:Y:S01]  /*06d0*/  IADD3 R97, -R100, UR5, RZ ;  /* 0x0000000564617c10 */ /* 0x000fe2000fffe1ff */
[----:B------:R-:W-:Y:S01]  /*06e0*/  HFMA2.MMA R7, -RZ, RZ, 0, 0 ;  /* 0x00000000ff077435 */ /* 0x000fe200000001ff */
[----:B------:R-:W-:Y:S01]  /*06f0*/  LOP3.LUT R5, R0, 0xfffffe00, RZ, 0xc0, !PT ;  /* 0xfffffe0000057812 */ /* 0x000fe200078ec0ff */
[----:B------:R-:W-:Y:S01]  /*0700*/  HFMA2.MMA R4, -RZ, RZ, 0, 0 ;  /* 0x00000000ff047435 */ /* 0x000fe200000001ff */
[----:B------:R-:W-:Y:S02]  /*0710*/  LEA R95, R97, 0xfffffc00, 0xa ;  /* 0xfffffc00615f7811 */ /* 0x000fe400078e50ff */
[----:B------:R-:W-:Y:S02]  /*0720*/  CS2R R10, SRZ ;  /* 0x00000000000a7805 */ /* 0x000fe4000001ff00 */
[----:B------:R-:W-:-:S02]  /*0730*/  LOP3.LUT R98, R5, 0x1f, R110, 0xf8, !PT ;  /* 0x0000001f05627812 */ /* 0x000fc400078ef86e */
[----:B------:R-:W-:Y:S02]  /*0740*/  CS2R R20, SRZ ;  /* 0x0000000000147805 */ /* 0x000fe4000001ff00 */
[----:B------:R-:W-:Y:S02]  /*0750*/  IADD3 R119, -R95, UR4, RZ ;  /* 0x000000045f777c10 */ /* 0x000fe4000fffe1ff */
[----:B------:R-:W-:Y:S02]  /*0760*/  CS2R R24, SRZ ;  /* 0x0000000000187805 */ /* 0x000fe4000001ff00 */
[C---:B------:R-:W-:Y:S01]  /*0770*/  LOP3.LUT R0, R98.reuse, 0x20, RZ, 0xfc, !PT ;  /* 0x0000002062007812 */ /* 0x040fe200078efcff */
[C---:B------:R-:W-:Y:S01]  /*0780*/  IMAD.WIDE R2, R98.reuse, 0x4, R106 ;  /* 0x0000000462027825 */ /* 0x040fe200078e026a */
[-C--:B------:R-:W-:Y:S01]  /*0790*/  ISETP.GE.AND P2, PT, R98, R119.reuse, PT ;  /* 0x000000776200720c */ /* 0x080fe20003f46270 */
[----:B------:R-:W-:Y:S01]  /*07a0*/  BAR.SYNC.DEFER_BLOCKING 0x0 ;  /* 0x0000000000007b1d */ /* 0x000fe20000010000 */
[----:B------:R-:W-:-:S02]  /*07b0*/  ISETP.GE.AND P1, PT, R0, R119, PT ;  /* 0x000000770000720c */ /* 0x000fc40003f26270 */
[----:B------:R-:W-:Y:S02]  /*07c0*/  CS2R R28, SRZ ;  /* 0x00000000001c7805 */ /* 0x000fe4000001ff00 */
[C---:B------:R-:W-:Y:S02]  /*07d0*/  LOP3.LUT R6, R98.reuse, 0x40, RZ, 0xfc, !PT ;  /* 0x0000004062067812 */ /* 0x040fe400078efcff */
[C---:B------:R-:W-:Y:S02]  /*07e0*/  LOP3.LUT R8, R98.reuse, 0x60, RZ, 0xfc, !PT ;  /* 0x0000006062087812 */ /* 0x040fe400078efcff */
[C---:B0-----:R-:W-:Y:S02]  /*07f0*/  LOP3.LUT R12, R98.reuse, 0x80, RZ, 0xfc, !PT ;  /* 0x00000080620c7812 */ /* 0x041fe400078efcff */
[----:B------:R-:W-:Y:S02]  /*0800*/  MOV R9, RZ ;  /* 0x000000ff00097202 */ /* 0x000fe40000000f00 */
[----:B------:R-:W-:-:S02]  /*0810*/  LOP3.LUT R13, R98, 0xa0, RZ, 0xfc, !PT ;  /* 0x000000a0620d7812 */ /* 0x000fc400078efcff */
[----:B------:R-:W-:Y:S02]  /*0820*/  LOP3.LUT R22, R98, 0xc0, RZ, 0xfc, !PT ;  /* 0x000000c062167812 */ /* 0x000fe400078efcff */
[-C--:B------:R-:W-:Y:S02]  /*0830*/  ISETP.GE.AND P0, PT, R6, R119.reuse, PT ;  /* 0x000000770600720c */ /* 0x080fe40003f06270 */
[----:B------:R-:W-:Y:S02]  /*0840*/  LOP3.LUT R23, R98, 0xe0, RZ, 0xfc, !PT ;  /* 0x000000e062177812 */ /* 0x000fe400078efcff */
[-C--:B------:R-:W-:Y:S02]  /*0850*/  ISETP.GE.AND P4, PT, R8, R119.reuse, PT ;  /* 0x000000770800720c */ /* 0x080fe40003f86270 */
[----:B------:R-:W-:Y:S02]  /*0860*/  LOP3.LUT R26, R98, 0x100, RZ, 0xfc, !PT ;  /* 0x00000100621a7812 */ /* 0x000fe400078efcff */
[-C--:B------:R-:W-:Y:S01]  /*0870*/  ISETP.GE.AND P6, PT, R12, R119.reuse, PT ;  /* 0x000000770c00720c */ /* 0x080fe20003fc6270 */
[----:B------:R-:W2:Y:S01]  /*0880*/  @!P2 LDG.E R7, desc[UR14][R2.64] ;  /* 0x0000000e0207a981 */ /* 0x000ea2000c1e1900 */
[----:B------:R-:W-:-:S02]  /*0890*/  ISETP.GE.AND P5, PT, R13, R119, PT ;  /* 0x000000770d00720c */ /* 0x000fc40003fa6270 */
[-C--:B------:R-:W-:Y:S01]  /*08a0*/  ISETP.GE.AND P3, PT, R22, R119.reuse, PT ;  /* 0x000000771600720c */ /* 0x080fe20003f66270 */
[----:B------:R-:W3:Y:S01]  /*08b0*/  @!P1 LDG.E R9, desc[UR14][R2.64+0x80] ;  /* 0x0000800e02099981 */ /* 0x000ee2000c1e1900 */
[-C--:B------:R-:W-:Y:S02]  /*08c0*/  ISETP.GE.AND P2, PT, R23, R119.reuse, PT ;  /* 0x000000771700720c */ /* 0x080fe40003f46270 */
[----:B------:R-:W-:Y:S01]  /*08d0*/  ISETP.GE.AND P1, PT, R26, R119, PT ;  /* 0x000000771a00720c */ /* 0x000fe20003f26270 */
[----:B------:R-:W4:Y:S01]  /*08e0*/  @!P0 LDG.E R4, desc[UR14][R2.64+0x100] ;  /* 0x0001000e02048981 */ /* 0x000f22000c1e1900 */
[C---:B------:R-:W-:Y:S02]  /*08f0*/  LOP3.LUT R27, R98.reuse, 0x120, RZ, 0xfc, !PT ;  /* 0x00000120621b7812 */ /* 0x040fe400078efcff */
[C---:B------:R-:W-:Y:S01]  /*0900*/  LOP3.LUT R30, R98.reuse, 0x140, RZ, 0xfc, !PT ;  /* 0x00000140621e7812 */ /* 0x040fe200078efcff */
[----:B------:R-:W4:Y:S01]  /*0910*/  @!P4 LDG.E R11, desc[UR14][R2.64+0x180] ;  /* 0x0001800e020bc981 */ /* 0x000f22000c1e1900 */
[----:B------:R-:W-:-:S02]  /*0920*/  LOP3.LUT R31, R98, 0x160, RZ, 0xfc, !PT ;  /* 0x00000160621f7812 */ /* 0x000fc400078efcff */
        /* <DEDUP_REMOVED lines=11> */
[-C--:B------:R-:W-:Y:S02]  /*09e0*/  ISETP.GE.AND P5, PT, R34, R119.reuse, PT ;  /* 0x000000772200720c */ /* 0x080fe40003fa6270 */
[-C--:B------:R-:W-:Y:S01]  /*09f0*/  ISETP.GE.AND P3, PT, R35, R119.reuse, PT ;  /* 0x000000772300720c */ /* 0x080fe20003f66270 */
[----:B------:R-:W4:Y:S01]  /*0a00*/  @!P1 LDG.E R24, desc[UR14][R2.64+0x400] ;  /* 0x0004000e02189981 */ /* 0x000f22000c1e1900 */
[-C--:B------:R-:W-:Y:S02]  /*0a10*/  ISETP.GE.AND P2, PT, R38, R119.reuse, PT ;  /* 0x000000772600720c */ /* 0x080fe40003f46270 */
[----:B------:R-:W-:Y:S02]  /*0a20*/  ISETP.GE.AND P1, PT, R39, R119, PT ;  /* 0x000000772700720c */ /* 0x000fe40003f26270 */
[----:B------:R-:W-:-:S02]  /*0a30*/  CS2R R32, SRZ ;  /* 0x0000000000207805 */ /* 0x000fc4000001ff00 */
[----:B------:R-:W-:Y:S01]  /*0a40*/  CS2R R36, SRZ ;  /* 0x0000000000247805 */ /* 0x000fe2000001ff00 */
        /* <DEDUP_REMOVED lines=8> */
[----:B------:R-:W-:-:S02]  /*0ad0*/  ISETP.GE.AND P2, PT, R0, R119, PT ;  /* 0x000000770000720c */ /* 0x000fc40003f46270 */
[----:B------:R-:W-:Y:S02]  /*0ae0*/  IADD3 R0, R5, R108, RZ ;  /* 0x0000006c05007210 */ /* 0x000fe40007ffe0ff */
[----:B------:R-:W-:Y:S02]  /*0af0*/  ISETP.GE.AND P4, PT, R13, R119, PT ;  /* 0x000000770d00720c */ /* 0x000fe40003f86270 */
[C---:B------:R-:W-:Y:S02]  /*0b00*/  IADD3 R13, R0.reuse, 0x20, RZ ;  /* 0x00000020000d7810 */ /* 0x040fe40007ffe0ff */
[C---:B------:R-:W-:Y:S02]  /*0b10*/  IADD3 R43, R0.reuse, 0x40, RZ ;  /* 0x00000040002b7810 */ /* 0x040fe40007ffe0ff */
[C---:B0-----:R-:W-:Y:S02]  /*0b20*/  IADD3 R3, R0.reuse, 0x60, RZ ;  /* 0x0000006000037810 */ /* 0x041fe40007ffe0ff */
[----:B------:R-:W-:-:S02]  /*0b30*/  LEA.HI.SX32 R96, R0, R0, 0x1b ;  /* 0x0000000000607211 */ /* 0x000fc400078fdaff */
[C---:B------:R-:W-:Y:S02]  /*0b40*/  IADD3 R45, R0.reuse, 0x80, RZ ;  /* 0x00000080002d7810 */ /* 0x040fe40007ffe0ff */
[C---:B------:R-:W-:Y:S02]  /*0b50*/  IADD3 R47, R0.reuse, 0xa0, RZ ;  /* 0x000000a0002f7810 */ /* 0x040fe40007ffe0ff */
[-C--:B------:R-:W-:Y:S02]  /*0b60*/  LEA.HI.SX32 R94, R13, R0.reuse, 0x1b ;  /* 0x000000000d5e7211 */ /* 0x080fe400078fdaff */
[----:B------:R-:W-:Y:S02]  /*0b70*/  IADD3 R49, R0, 0xc0, RZ ;  /* 0x000000c000317810 */ /* 0x000fe40007ffe0ff */
[----:B------:R-:W-:Y:S02]  /*0b80*/  LEA.HI.SX32 R2, R43, R0, 0x1b ;  /* 0x000000002b027211 */ /* 0x000fe400078fdaff */
[----:B------:R-:W-:-:S02]  /*0b90*/  ISETP.GE.AND P3, PT, R6, R119, PT ;  /* 0x000000770600720c */ /* 0x000fc40003f66270 */
[C---:B------:R-:W-:Y:S02]  /*0ba0*/  IADD3 R51, R0.reuse, 0xe0, RZ ;  /* 0x000000e000337810 */ /* 0x040fe40007ffe0ff */
[-C--:B------:R-:W-:Y:S02]  /*0bb0*/  LEA.HI.SX32 R92, R3, R0.reuse, 0x1b ;  /* 0x00000000035c7211 */ /* 0x080fe400078fdaff */
[----:B------:R-:W-:Y:S02]  /*0bc0*/  IADD3 R53, R0, 0x100, RZ ;  /* 0x0000010000357810 */ /* 0x000fe40007ffe0ff */
[----:B------:R-:W-:Y:S02]  /*0bd0*/  LEA R96, R96, R101, 0x2 ;  /* 0x0000006560607211 */ /* 0x000fe400078e10ff */
[----:B------:R-:W-:Y:S02]  /*0be0*/  LEA.HI.SX32 R6, R45, R0, 0x1b ;  /* 0x000000002d067211 */ /* 0x000fe400078fdaff */
[----:B------:R-:W-:-:S02]  /*0bf0*/  ISETP.GE.AND P5, PT, R8, R119, PT ;  /* 0x000000770800720c */ /* 0x000fc40003fa6270 */
[----:B------:R-:W-:Y:S02]  /*0c00*/  IADD3 R55, R0, 0x120, RZ ;  /* 0x0000012000377810 */ /* 0x000fe40007ffe0ff */
[-C--:B------:R-:W-:Y:S02]  /*0c10*/  LEA.HI.SX32 R90, R47, R0.reuse, 0x1b ;  /* 0x000000002f5a7211 */ /* 0x080fe400078fdaff */
[-C--:B------:R-:W-:Y:S02]  /*0c20*/  LEA R94, R94, R101.reuse, 0x2 ;  /* 0x000000655e5e7211 */ /* 0x080fe400078e10ff */
[----:B------:R-:W-:Y:S02]  /*0c30*/  IADD3 R57, R0, 0x140, RZ ;  /* 0x0000014000397810 */ /* 0x000fe40007ffe0ff */
[----:B------:R-:W-:Y:S02]  /*0c40*/  LEA.HI.SX32 R8, R49, R0, 0x1b ;  /* 0x0000000031087211 */ /* 0x000fe400078fdaff */
[----:B------:R-:W-:-:S02]  /*0c50*/  LEA R93, R2, R101, 0x2 ;  /* 0x00000065025d7211 */ /* 0x000fc400078e10ff */
[----:B------:R-:W-:Y:S02]  /*0c60*/  ISETP.GE.AND P6, PT, R12, R119, PT ;  /* 0x000000770c00720c */ /* 0x000fe40003fc6270 */
[----:B------:R-:W-:Y:S02]  /*0c70*/  IADD3 R59, R0, 0x160, RZ ;  /* 0x00000160003b7810 */ /* 0x000fe40007ffe0ff */
[-C--:B------:R-:W-:Y:S02]  /*0c80*/  LEA.HI.SX32 R88, R51, R0.reuse, 0x1b ;  /* 0x0000000033587211 */ /* 0x080fe400078fdaff */
[----:B------:R-:W-:Y:S02]  /*0c90*/  LEA R92, R92, R101, 0x2 ;  /* 0x000000655c5c7211 */ /* 0x000fe400078e10ff */
[----:B------:R-:W-:Y:S02]  /*0ca0*/  IADD3 R61, R0, 0x180, RZ ;  /* 0x00000180003d7810 */ /* 0x000fe40007ffe0ff */
[----:B------:R-:W-:-:S02]  /*0cb0*/  LEA.HI.SX32 R12, R53, R0, 0x1b ;  /* 0x00000000350c7211 */ /* 0x000fc400078fdaff */
[----:B------:R-:W-:Y:S02]  /*0cc0*/  LEA R91, R6, R101, 0x2 ;  /* 0x00000065065b7211 */ /* 0x000fe400078e10ff */
[----:B------:R-:W-:Y:S02]  /*0cd0*/  ISETP.GE.AND P0, PT, R22, R119, PT ;  /* 0x000000771600720c */ /* 0x000fe40003f06270 */
[----:B------:R-:W-:Y:S02]  /*0ce0*/  IADD3 R63, R0, 0x1a0, RZ ;  /* 0x000001a0003f7810 */ /* 0x000fe40007ffe0ff */
[----:B------:R-:W-:Y:S02]  /*0cf0*/  LEA.HI.SX32 R86, R55, R0, 0x1b ;  /* 0x0000000037567211 */ /* 0x000fe400078fdaff */
[----:B------:R-:W-:Y:S02]  /*0d00*/  LEA R90, R90, R101, 0x2 ;  /* 0x000000655a5a7211 */ /* 0x000fe400078e10ff */
[----:B------:R-:W-:-:S02]  /*0d10*/  IADD3 R65, R0, 0x1c0, RZ ;  /* 0x000001c000417810 */ /* 0x000fc40007ffe0ff */
[-C--:B------:R-:W-:Y:S02]  /*0d20*/  LEA.HI.SX32 R22, R57, R0.reuse, 0x1b ;  /* 0x0000000039167211 */ /* 0x080fe400078fdaff */
[-C--:B------:R-:W-:Y:S02]  /*0d30*/  LEA R89, R8, R101.reuse, 0x2 ;  /* 0x0000006508597211 */ /* 0x080fe400078e10ff */
[----:B------:R-:W-:Y:S02]  /*0d40*/  IADD3 R67, R0, 0x1e0, RZ ;  /* 0x000001e000437810 */ /* 0x000fe40007ffe0ff */
[-C--:B------:R-:W-:Y:S02]  /*0d50*/  LEA.HI.SX32 R84, R59, R0.reuse, 0x1b ;  /* 0x000000003b547211 */ /* 0x080fe400078fdaff */
[----:B------:R-:W-:Y:S02]  /*0d60*/  LEA R88, R88, R101, 0x2 ;  /* 0x0000006558587211 */ /* 0x000fe400078e10ff */
[----:B------:R-:W-:-:S02]  /*0d70*/  LEA.HI.SX32 R40, R61, R0, 0x1b ;  /* 0x000000003d287211 */ /* 0x000fc400078fdaff */
[-C--:B------:R-:W-:Y:S02]  /*0d80*/  LEA R87, R12, R101.reuse, 0x2 ;  /* 0x000000650c577211 */ /* 0x080fe400078e10ff */
[-C--:B------:R-:W-:Y:S02]  /*0d90*/  LEA.HI.SX32 R82, R63, R0.reuse, 0x1b ;  /* 0x000000003f527211 */ /* 0x080fe400078fdaff */
[----:B------:R-:W-:Y:S02]  /*0da0*/  LEA R86, R86, R101, 0x2 ;  /* 0x0000006556567211 */ /* 0x000fe400078e10ff */
[----:B------:R-:W-:Y:S02]  /*0db0*/  LEA R5, R108, R5, 0x4 ;  /* 0x000000056c057211 */ /* 0x000fe400078e20ff */
[----:B------:R-:W-:Y:S02]  /*0dc0*/  LEA.HI.SX32 R42, R65, R0, 0x1b ;  /* 0x00000000412a7211 */ /* 0x000fe400078fdaff */
[----:B------:R-:W-:-:S02]  /*0dd0*/  LEA R85, R22, R101, 0x2 ;  /* 0x0000006516557211 */ /* 0x000fc400078e10ff */
[----:B------:R-:W-:Y:S02]  /*0de0*/  LEA.HI.SX32 R80, R67, R0, 0x1b ;  /* 0x0000000043507211 */ /* 0x000fe400078fdaff */
[-C--:B------:R-:W-:Y:S02]  /*0df0*/  LEA R84, R84, R101.reuse, 0x2 ;  /* 0x0000006554547211 */ /* 0x080fe400078e10ff */
[-C--:B------:R-:W-:Y:S02]  /*0e00*/  LEA R83, R40, R101.reuse, 0x2 ;  /* 0x0000006528537211 */ /* 0x080fe400078e10ff */
[----:B------:R-:W-:Y:S02]  /*0e10*/  LEA R82, R82, R101, 0x2 ;  /* 0x0000006552527211 */ /* 0x000fe400078e10ff */
[----:B------:R-:W-:Y:S02]  /*0e20*/  LEA.HI.SX32 R0, R5, R5, 0x1b ;  /* 0x0000000505007211 */ /* 0x000fe400078fdaff */
[----:B------:R-:W-:-:S02]  /*0e30*/  LEA R81, R42, R101, 0x2 ;  /* 0x000000652a517211 */ /* 0x000fc400078e10ff */
[-C--:B------:R-:W-:Y:S02]  /*0e40*/  LEA R80, R80, R101.reuse, 0x2 ;  /* 0x0000006550507211 */ /* 0x080fe400078e10ff */
[----:B------:R-:W-:Y:S01]  /*0e50*/  LEA R79, R0, R101, 0x2 ;  /* 0x00000065004f7211 */ /* 0x000fe200078e10ff */
[C---:B------:R-:W-:Y:S01]  /*0e60*/  IMAD.WIDE R12, R98.reuse, 0x4, R104 ;  /* 0x00000004620c7825 */ /* 0x040fe200078e0268 */
[----:B------:R-:W-:Y:S02]  /*0e70*/  P2R R56, PR, RZ, 0x1 ;  /* 0x00000001ff387803 */ /* 0x000fe40000000000 */
[----:B------:R-:W-:Y:S02]  /*0e80*/  ISETP.GE.AND P1, PT, R98, R119, PT ;  /* 0x000000776200720c */ /* 0x000fe40003f26270 */
[----:B------:R-:W-:Y:S02]  /*0e90*/  CS2R R2, SRZ ;  /* 0x0000000000027805 */ /* 0x000fe4000001ff00 */
[----:B------:R-:W-:-:S02]  /*0ea0*/  P2R R46, PR, RZ, 0x4 ;  /* 0x00000004ff2e7803 */ /* 0x000fc40000000000 */
[----:B------:R-:W-:Y:S02]  /*0eb0*/  P2R R48, PR, RZ, 0x8 ;  /* 0x00000008ff307803 */ /* 0x000fe40000000000 */
[----:B------:R-:W-:Y:S02]  /*0ec0*/  P2R R54, PR, RZ, 0x10 ;  /* 0x00000010ff367803 */ /* 0x000fe40000000000 */
[----:B------:R-:W-:Y:S02]  /*0ed0*/  P2R R50, PR, RZ, 0x20 ;  /* 0x00000020ff327803 */ /* 0x000fe40000000000 */
[----:B------:R-:W-:Y:S02]  /*0ee0*/  P2R R52, PR, RZ, 0x40 ;  /* 0x00000040ff347803 */ /* 0x000fe40000000000 */
[----:B------:R-:W-:Y:S01]  /*0ef0*/  MOV R22, RZ ;  /* 0x000000ff00167202 */ /* 0x000fe20000000f00 */
[----:B--2---:R0:W-:Y:S04]  /*0f00*/  STS [R96], R7 ;  /* 0x0000000760007388 */ /* 0x0041e80000000800 */
[----:B---3--:R-:W-:Y:S04]  /*0f10*/  STS [R94+0x80], R9 ;  /* 0x000080095e007388 */ /* 0x008fe80000000800 */
[----:B----4-:R-:W-:Y:S04]  /*0f20*/  STS [R93+0x100], R4 ;  /* 0x000100045d007388 */ /* 0x010fe80000000800 */
[----:B------:R-:W-:Y:S04]  /*0f30*/  STS [R92+0x180], R11 ;  /* 0x0001800b5c007388 */ /* 0x000fe80000000800 */
[----:B------:R-:W-:Y:S04]  /*0f40*/  STS [R91+0x200], R10 ;  /* 0x0002000a5b007388 */ /* 0x000fe80000000800 */
[----:B------:R-:W-:Y:S04]  /*0f50*/  STS [R90+0x280], R21 ;  /* 0x000280155a007388 */ /* 0x000fe80000000800 */
[----:B------:R1:W-:Y:S04]  /*0f60*/  STS [R89+0x300], R20 ;  /* 0x0003001459007388 */ /* 0x0003e80000000800 */
[----:B------:R2:W-:Y:S04]  /*0f70*/  STS [R88+0x380], R25 ;  /* 0x0003801958007388 */ /* 0x0005e80000000800 */
        /* <DEDUP_REMOVED lines=27> */
[----:B-1----:R-:W-:-:S04]  /*1130*/  CS2R R20, SRZ ;  /* 0x0000000000147805 */ /* 0x002fc8000001ff00 */
[----:B------:R-:W4:Y:S01]  /*1140*/  @!P0 LDG.E R6, desc[UR14][R12.64+0x300] ;  /* 0x0003000e0c068981 */ /* 0x000f22000c1e1900 */
[----:B------:R-:W-:Y:S02]  /*1150*/  ISETP.GE.AND P0, PT, R23, R119, PT ;  /* 0x000000771700720c */ /* 0x000fe40003f06270 */
[----:B------:R-:W-:Y:S02]  /*1160*/  CS2R R8, SRZ ;  /* 0x0000000000087805 */ /* 0x000fe4000001ff00 */
[----:B------:R-:W-:Y:S02]  /*1170*/  CS2R R10, SRZ ;  /* 0x00000000000a7805 */ /* 0x000fe4000001ff00 */
[----:B------:R-:W-:Y:S02]  /*1180*/  CS2R R4, SRZ ;  /* 0x0000000000047805 */ /* 0x000fe4000001ff00 */
[----:B------:R-:W-:Y:S01]  /*1190*/  P2R R0, PR, RZ, 0x1 ;  /* 0x00000001ff007803 */ /* 0x000fe20000000000 */
[----:B------:R-:W4:Y:S01]  /*11a0*/  @!P1 LDG.E R3, desc[UR14][R12.64] ;  /* 0x0000000e0c039981 */ /* 0x000f22000c1e1900 */
[----:B--2---:R-:W-:-:S03]  /*11b0*/  HFMA2.MMA R25, -RZ, RZ, 0, 0 ;  /* 0x00000000ff197435 */ /* 0x004fc600000001ff */
[----:B------:R-:W2:Y:S04]  /*11c0*/  @!P2 LDG.E R7, desc[UR14][R12.64+0x80] ;  /* 0x0000800e0c07a981 */ /* 0x000ea8000c1e1900 */
[----:B------:R-:W2:Y:S01]  /*11d0*/  @!P0 LDG.E R21, desc[UR14][R12.64+0x380] ;  /* 0x0003800e0c158981 */ /* 0x000ea2000c1e1900 */
[-C--:B------:R-:W-:Y:S02]  /*11e0*/  ISETP.GE.AND P0, PT, R26, R119.reuse, PT ;  /* 0x000000771a00720c */ /* 0x080fe40003f06270 */
[-C--:B------:R-:W-:Y:S01]  /*11f0*/  ISETP.GE.AND P1, PT, R30, R119.reuse, PT ;  /* 0x000000771e00720c */ /* 0x080fe20003f26270 */
[----:B------:R-:W2:Y:S01]  /*1200*/  @!P3 LDG.E R2, desc[UR14][R12.64+0x100] ;  /* 0x0001000e0c02b981 */ /* 0x000ea2000c1e1900 */
[----:B------:R-:W-:Y:S02]  /*1210*/  P2R R23, PR, RZ, 0x1 ;  /* 0x00000001ff177803 */ /* 0x000fe40000000000 */
[-C--:B------:R-:W-:Y:S01]  /*1220*/  ISETP.GE.AND P2, PT, R31, R119.reuse, PT ;  /* 0x000000771f00720c */ /* 0x080fe20003f46270 */
[----:B------:R-:W2:Y:S01]  /*1230*/  @!P4 LDG.E R11, desc[UR14][R12.64+0x280] ;  /* 0x0002800e0c0bc981 */ /* 0x000ea2000c1e1900 */
[----:B------:R-:W-:-:S03]  /*1240*/  ISETP.GE.AND P3, PT, R34, R119, PT ;  /* 0x000000772200720c */ /* 0x000fc60003f66270 */
[----:B------:R-:W2:Y:S04]  /*1250*/  @!P5 LDG.E R9, desc[UR14][R12.64+0x180] ;  /* 0x0001800e0c09d981 */ /* 0x000ea8000c1e1900 */
[----:B------:R-:W2:Y:S01]  /*1260*/  @!P0 LDG.E R8, desc[UR14][R12.64+0x400] ;  /* 0x0004000e0c088981 */ /* 0x000ea2000c1e1900 */
[-C--:B------:R-:W-:Y:S02]  /*1270*/  ISETP.GE.AND P0, PT, R27, R119.reuse, PT ;  /* 0x000000771b00720c */ /* 0x080fe40003f06270 */
[-C--:B------:R-:W-:Y:S01]  /*1280*/  ISETP.GE.AND P4, PT, R35, R119.reuse, PT ;  /* 0x000000772300720c */ /* 0x080fe20003f86270 */
[----:B------:R-:W2:Y:S01]  /*1290*/  @!P6 LDG.E R4, desc[UR14][R12.64+0x200] ;  /* 0x0002000e0c04e981 */ /* 0x000ea2000c1e1900 */
[-C--:B------:R-:W-:Y:S01]  /*12a0*/  ISETP.GE.AND P5, PT, R38, R119.reuse, PT ;  /* 0x000000772600720c */ /* 0x080fe20003fa6270 */
[----:B---3--:R-:W-:Y:S01]  /*12b0*/  HFMA2.MMA R33, -RZ, RZ, 0, 0 ;  /* 0x00000000ff217435 */ /* 0x008fe200000001ff */
[----:B------:R-:W-:Y:S01]  /*12c0*/  ISETP.GE.AND P6, PT, R39, R119, PT ;  /* 0x000000772700720c */ /* 0x000fe20003fc6270 */
[----:B------:R-:W3:Y:S01]  /*12d0*/  @!P1 LDG.E R10, desc[UR14][R12.64+0x500] ;  /* 0x0005000e0c0a9981 */ /* 0x000ee2000c1e1900 */
[----:B------:R-:W-:-:S03]  /*12e0*/  MOV R29, RZ ;  /* 0x000000ff001d7202 */ /* 0x000fc60000000f00 */
[----:B------:R-:W3:Y:S04]  /*12f0*/  @!P3 LDG.E R20, desc[UR14][R12.64+0x600] ;  /* 0x0006000e0c14b981 */ /* 0x000ee8000c1e1900 */
[----:B------:R-:W3:Y:S04]  /*1300*/  @!P0 LDG.E R25, desc[UR14][R12.64+0x480] ;  /* 0x0004800e0c198981 */ /* 0x000ee8000c1e1900 */
[----:B------:R-:W3:Y:S04]  /*1310*/  @!P2 LDG.E R29, desc[UR14][R12.64+0x580] ;  /* 0x0005800e0c1da981 */ /* 0x000ee8000c1e1900 */
[----:B------:R-:W3:Y:S04]  /*1320*/  @!P4 LDG.E R33, desc[UR14][R12.64+0x680] ;  /* 0x0006800e0c21c981 */ /* 0x000ee8000c1e1900 */
[----:B------:R-:W3:Y:S04]  /*1330*/  @!P5 LDG.E R22, desc[UR14][R12.64+0x700] ;  /* 0x0007000e0c16d981 */ /* 0x000ee8000c1e1900 */
[----:B------:R-:W3:Y:S01]  /*1340*/  @!P6 LDG.E R5, desc[UR14][R12.64+0x780] ;  /* 0x0007800e0c05e981 */ /* 0x000ee2000c1e1900 */
[----:B------:R-:W-:-:S02]  /*1350*/  P2R R44, PR, RZ, 0x1 ;  /* 0x00000001ff2c7803 */ /* 0x000fc40000000000 */
[----:B------:R-:W-:-:S04]  /*1360*/  ISETP.NE.AND P0, PT, R0, RZ, PT ;  /* 0x000000ff0000720c */ /* 0x000fc80003f05270 */
[----:B------:R-:W-:Y:S02]  /*1370*/  P2R R42, PR, RZ, 0x1 ;  /* 0x00000001ff2a7803 */ /* 0x000fe40000000000 */
[----:B------:R-:W-:-:S04]  /*1380*/  ISETP.NE.AND P0, PT, R23, RZ, PT ;  /* 0x000000ff1700720c */ /* 0x000fc80003f05270 */
[----:B------:R-:W-:Y:S02]  /*1390*/  P2R R40, PR, RZ, 0x1 ;  /* 0x00000001ff287803 */ /* 0x000fe40000000000 */
[----:B------:R-:W-:-:S04]  /*13a0*/  ISETP.NE.AND P0, PT, R54, RZ, PT ;  /* 0x000000ff3600720c */ /* 0x000fc80003f05270 */
[----:B----4-:R-:W-:Y:S02]  /*13b0*/  P2R R36, PR, RZ, 0x1 ;  /* 0x00000001ff247803 */ /* 0x010fe40000000000 */
[----:B------:R-:W-:-:S04]  /*13c0*/  ISETP.NE.AND P0, PT, R56, RZ, PT ;  /* 0x000000ff3800720c */ /* 0x000fc80003f05270 */
[----:B------:R-:W-:Y:S02]  /*13d0*/  P2R R32, PR, RZ, 0x1 ;  /* 0x00000001ff207803 */ /* 0x000fe40000000000 */
        /* <DEDUP_REMOVED lines=8> */
[----:B------:R-:W-:Y:S02]  /*1460*/  ISETP.GE.AND P0, PT, R98, R119, PT ;  /* 0x000000776200720c */ /* 0x000fe40003f06270 */
[----:B------:R-:W-:Y:S02]  /*1470*/  MOV R35, RZ ;  /* 0x000000ff00237202 */ /* 0x000fe40000000f00 */
[----:B------:R-:W-:Y:S01]  /*1480*/  MOV R37, RZ ;  /* 0x000000ff00257202 */ /* 0x000fe20000000f00 */
[----:B------:R-:W-:Y:S02]  /*1490*/  HFMA2.MMA R49, -RZ, RZ, 0, 0 ;  /* 0x00000000ff317435 */ /* 0x000fe400000001ff */
[----:B------:R-:W-:Y:S02]  /*14a0*/  HFMA2.MMA R51, -RZ, RZ, 0, 0 ;  /* 0x00000000ff337435 */ /* 0x000fe400000001ff */
[----:B------:R-:W-:-:S02]  /*14b0*/  HFMA2.MMA R53, -RZ, RZ, 0, 0 ;  /* 0x00000000ff357435 */ /* 0x000fc400000001ff */
[----:B------:R-:W-:Y:S01]  /*14c0*/  HFMA2.MMA R55, -RZ, RZ, 0, 0 ;  /* 0x00000000ff377435 */ /* 0x000fe200000001ff */
[----:B------:R-:W-:Y:S01]  /*14d0*/  MOV R119, RZ ;  /* 0x000000ff00777202 */ /* 0x000fe20000000f00 */
[----:B------:R-:W-:Y:S04]  /*14e0*/  STS [R96], R3 ;  /* 0x0000000360007388 */ /* 0x000fe80000000800 */
        /* <DEDUP_REMOVED lines=8> */
[----:B---3--:R-:W-:Y:S04]  /*1570*/  STS [R86+0x480], R25 ;  /* 0x0004801956007388 */ /* 0x008fe80000000800 */
[----:B------:R-:W-:Y:S04]  /*1580*/  STS [R85+0x500], R10 ;  /* 0x0005000a55007388 */ /* 0x000fe80000000800 */
[----:B------:R-:W-:Y:S04]  /*1590*/  STS [R84+0x580], R29 ;  /* 0x0005801d54007388 */ /* 0x000fe80000000800 */
[----:B------:R-:W-:Y:S04]  /*15a0*/  STS [R83+0x600], R20 ;  /* 0x0006001453007388 */ /* 0x000fe80000000800 */
[----:B------:R1:W-:Y:S04]  /*15b0*/  STS [R82+0x680], R33 ;  /* 0x0006802152007388 */ /* 0x0003e80000000800 */
[----:B------:R2:W-:Y:S04]  /*15c0*/  STS [R81+0x700], R22 ;  /* 0x0007001651007388 */ /* 0x0005e80000000800 */
[----:B------:R-:W-:Y:S01]  /*15d0*/  STS [R80+0x780], R5 ;  /* 0x0007800550007388 */ /* 0x000fe20000000800 */
        /* <DEDUP_REMOVED lines=11> */
[----:B------:R0:W3:Y:S04]  /*1690*/  LDS R29, [R79+0x28] ;  /* 0x000028004f1d7984 */ /* 0x0000e80000000800 */
[----:B------:R0:W3:Y:S04]  /*16a0*/  LDS R31, [R79+0x2c] ;  /* 0x00002c004f1f7984 */ /* 0x0000e80000000800 */
[----:B------:R0:W3:Y:S04]  /*16b0*/  LDS R121, [R79+0x30] ;  /* 0x000030004f797984 */ /* 0x0000e80000000800 */
[----:B------:R0:W3:Y:S04]  /*16c0*/  LDS R5, [R79+0x34] ;  /* 0x000034004f057984 */ /* 0x0000e80000000800 */
[----:B------:R1:W3:Y:S04]  /*16d0*/  LDS R129, [R79+0x38] ;  /* 0x000038004f817984 */ /* 0x0002e80000000800 */
[----:B------:R2:W3:Y:S01]  /*16e0*/  LDS R3, [R79+0x3c] ;  /* 0x00003c004f037984 */ /* 0x0004e20000000800 */
[----:B0-----:R-:W-:Y:S01]  /*16f0*/  CS2R R8, SRZ ;  /* 0x0000000000087805 */ /* 0x001fe2000001ff00 */
[----:B------:R-:W-:Y:S01]  /*1700*/  IMAD.WIDE R6, R98, 0x4, R102 ;  /* 0x0000000462067825 */ /* 0x000fe200078e0266 */
[----:B------:R-:W-:Y:S01]  /*1710*/  BAR.SYNC.DEFER_BLOCKING 0x0 ;  /* 0x0000000000007b1d */ /* 0x000fe20000010000 */
[----:B-1----:R-:W-:-:S05]  /*1720*/  MOV R33, RZ ;  /* 0x000000ff00217202 */ /* 0x002fca0000000f00 */
[----:B------:R-:W4:Y:S01]  /*1730*/  @!P0 LDG.E R9, desc[UR14][R6.64] ;  /* 0x0000000e06098981 */ /* 0x000f22000c1e1900 */
[----:B------:R-:W-:Y:S01]  /*1740*/  ISETP.NE.AND P0, PT, R0, RZ, PT ;  /* 0x000000ff0000720c */ /* 0x000fe20003f05270 */
[----:B------:R-:W-:Y:S02]  /*1750*/  HFMA2.MMA R0, -RZ, RZ, 0, 0 ;  /* 0x00000000ff007435 */ /* 0x000fe400000001ff */
[----:B------:R-:W-:Y:S02]  /*1760*/  HFMA2.MMA R2, -RZ, RZ, 0, 0 ;  /* 0x00000000ff027435 */ /* 0x000fe400000001ff */
[----:B------:R-:W-:Y:S01]  /*1770*/  HFMA2.MMA R4, -RZ, RZ, 0, 0 ;  /* 0x00000000ff047435 */ /* 0x000fe200000001ff */
[----:B------:R-:W-:Y:S01]  /*1780*/  MOV R10, RZ ;  /* 0x000000ff000a7202 */ /* 0x000fe20000000f00 */
[----:B------:R-:W4:Y:S01]  /*1790*/  @!P2 LDG.E R53, desc[UR14][R6.64+0x580] ;  /* 0x0005800e0635a981 */ /* 0x000f22000c1e1900 */
[----:B------:R-:W-:Y:S02]  /*17a0*/  MOV R20, RZ ;  /* 0x000000ff00147202 */ /* 0x000fe40000000f00 */
[----:B--2---:R-:W-:Y:S01]  /*17b0*/  MOV R22, RZ ;  /* 0x000000ff00167202 */ /* 0x004fe20000000f00 */
[----:B------:R-:W2:Y:S04]  /*17c0*/  @!P4 LDG.E R55, desc[UR14][R6.64+0x680] ;  /* 0x0006800e0637c981 */ /* 0x000ea8000c1e1900 */
[----:B------:R-:W2:Y:S01]  /*17d0*/  @!P0 LDG.E R0, desc[UR14][R6.64+0x100] ;  /* 0x0001000e06008981 */ /* 0x000ea2000c1e1900 */
[----:B------:R-:W-:-:S03]  /*17e0*/  ISETP.NE.AND P0, PT, R24, RZ, PT ;  /* 0x000000ff1800720c */ /* 0x000fc60003f05270 */
[----:B------:R-:W2:Y:S04]  /*17f0*/  @!P1 LDG.E R10, desc[UR14][R6.64+0x500] ;  /* 0x0005000e060a9981 */ /* 0x000ea8000c1e1900 */
[----:B------:R-:W2:Y:S04]  /*1800*/  @!P3 LDG.E R20, desc[UR14][R6.64+0x600] ;  /* 0x0006000e0614b981 */ /* 0x000ea8000c1e1900 */
[----:B------:R-:W2:Y:S04]  /*1810*/  @!P5 LDG.E R22, desc[UR14][R6.64+0x700] ;  /* 0x0007000e0616d981 */ /* 0x000ea8000c1e1900 */
[----:B------:R-:W2:Y:S01]  /*1820*/  @!P0 LDG.E R33, desc[UR14][R6.64+0x80] ;  /* 0x0000800e06218981 */ /* 0x000ea2000c1e1900 */
[----:B------:R-:W-:-:S03]  /*1830*/  ISETP.NE.AND P0, PT, R26, RZ, PT ;  /* 0x000000ff1a00720c */ /* 0x000fc60003f05270 */
[----:B------:R-:W2:Y:S10]  /*1840*/  @!P6 LDG.E R119, desc[UR14][R6.64+0x780] ;  /* 0x0007800e0677e981 */ /* 0x000eb4000c1e1900 */
[----:B------:R-:W2:Y:S01]  /*1850*/  @!P0 LDG.E R2, desc[UR14][R6.64+0x200] ;  /* 0x0002000e06028981 */ /* 0x000ea2000c1e1900 */
[----:B------:R-:W-:-:S13]  /*1860*/  ISETP.NE.AND P0, PT, R28, RZ, PT ;  /* 0x000000ff1c00720c */ /* 0x000fda0003f05270 */
        /* <DEDUP_REMOVED lines=10> */
[----:B------:R0:W2:Y:S01]  /*1910*/  @!P0 LDG.E R51, desc[UR14][R6.64+0x480] ;  /* 0x0004800e06338981 */ /* 0x0000a2000c1e1900 */
[--C-:B---3-5:R-:W-:Y:S01]  /*1920*/  FADD.FTZ R47, R47, R112.reuse ;  /* 0x000000702f2f7221 */ /* 0x128fe20000010000 */
[----:B0-----:R-:W0:Y:S04]  /*1930*/  LDC R6, c[0x0][0x21c] ;  /* 0x00008700ff067b82 */ /* 0x001e280000000800 */
[----:B------:R-:W-:Y:S01]  /*1940*/  FSETP.GTU.FTZ.AND P4, PT, R47, 20, PT ;  /* 0x41a000002f00780b */ /* 0x000fe20003f9c000 */
[--C-:B----4-:R-:W-:Y:S01]  /*1950*/  FADD.FTZ R46, R11, R112.reuse ;  /* 0x000000700b2e7221 */ /* 0x110fe20000010000 */
[--C-:B------:R-:W-:Y:S01]  /*1960*/  FADD.FTZ R45, R45, R112.reuse ;  /* 0x000000702d2d7221 */ /* 0x100fe20000010000 */
[--C-:B------:R-:W-:Y:S01]  /*1970*/  FADD.FTZ R44, R21, R112.reuse ;  /* 0x00000070152c7221 */ /* 0x100fe20000010000 */
[--C-:B------:R-:W-:Y:S01]  /*1980*/  FADD.FTZ R43, R43, R112.reuse ;  /* 0x000000702b2b7221 */ /* 0x100fe20000010000 */
[--C-:B------:R-:W-:Y:S01]  /*1990*/  FADD.FTZ R42, R23, R112.reuse ;  /* 0x00000070172a7221 */ /* 0x100fe20000010000 */
[----:B------:R-:W-:Y:S01]  /*19a0*/  BSSY B0, `(.L_x_3546) ;  /* 0x0000049000007945 */ /* 0x000fe20003800000 */
[----:B------:R-:W-:Y:S01]  /*19b0*/  FSETP.GTU.FTZ.AND P3, PT, R46, 20, PT ;  /* 0x41a000002e00780b */ /* 0x000fe20003f7c000 */
[----:B------:R-:W-:Y:S01]  /*19c0*/  FADD.FTZ R41, R41, R112 ;  /* 0x0000007029297221 */ /* 0x000fe20000010000 */
[----:B------:R-:W-:-:S02]  /*19d0*/  FSETP.GTU.FTZ.AND P2, PT, R45, 20, PT ;  /* 0x41a000002d00780b */ /* 0x000fc40003f5c000 */
[----:B------:R-:W-:Y:S02]  /*19e0*/  FSETP.GTU.FTZ.AND P1, PT, R44, 20, PT ;  /* 0x41a000002c00780b */ /* 0x000fe40003f3c000 */
[----:B------:R-:W-:Y:S02]  /*19f0*/  FSETP.GTU.FTZ.AND P0, PT, R43, 20, PT ;  /* 0x41a000002b00780b */ /* 0x000fe40003f1c000 */
[----:B------:R-:W-:Y:S02]  /*1a00*/  FSETP.GTU.FTZ.AND P6, PT, R42, 20, PT ;  /* 0x41a000002a00780b */ /* 0x000fe40003fdc000 */
[----:B0-----:R-:W-:Y:S01]  /*1a10*/  ISETP.GE.AND P5, PT, R6, 0x1, PT ;  /* 0x000000010600780c */ /* 0x001fe20003fa6270 */
[----:B------:R0:W-:Y:S04]  /*1a20*/  STS [R96], R9 ;  /* 0x0000000960007388 */ /* 0x0001e80000000800 */
[----:B--2---:R0:W-:Y:S04]  /*1a30*/  STS [R94+0x80], R33 ;  /* 0x000080215e007388 */ /* 0x0041e80000000800 */
        /* <DEDUP_REMOVED lines=15> */
[----:B------:R0:W1:Y:S04]  /*1b30*/  LDS R0, [R79] ;  /* 0x000000004f007984 */ /* 0x0000680000000800 */
        /* <DEDUP_REMOVED lines=15> */
[----:B-1234-:R-:W-:Y:S05]  /*1c30*/  @P4 BRA `(.L_x_3547) ;  /* 0x00000000007c4947 */ /* 0x01efea0003800000 */
[----:B------:R-:W-:Y:S01]  /*1c40*/  FMUL.FTZ R47, R47, 1.4426950216293334961 ;  /* 0x3fb8aa3b2f2f7820 */ /* 0x000fe20000410000 */
[----:B------:R-:W-:Y:S02]  /*1c50*/  MOV R7, 0x3e800000 ;  /* 0x3e80000000077802 */ /* 0x000fe40000000f00 */
[----:B0-----:R-:W-:Y:S01]  /*1c60*/  MOV R9, 0x3d39bf78 ;  /* 0x3d39bf7800097802 */ /* 0x001fe20000000f00 */
        /* <DEDUP_REMOVED lines=28> */
.L_x_3547:
[----:B------:R-:W-:Y:S05]  /*1e30*/  BSYNC B0 ;  /* 0x0000000000007941 */ /* 0x000fea0003800000 */
.L_x_3546:
[----:B------:R-:W-:Y:S01]  /*1e40*/  BSSY B0, `(.L_x_3548) ;  /* 0x0000023000007945 */ /* 0x000fe20003800000 */
[----:B------:R-:W-:Y:S01]  /*1e50*/  FSETP.GTU.FTZ.AND P4, PT, R41, 20, PT ;  /* 0x41a000002900780b */ /* 0x000fe20003f9c000 */
[----:B------:R-:W-:Y:S02]  /*1e60*/  FADD.FTZ R40, R25, R112 ;  /* 0x0000007019287221 */ /* 0x000fe40000010000 */
[----:B------:R-:W-:Y:S10]  /*1e70*/  @P3 BRA `(.L_x_3549) ;  /* 0x00000000007c3947 */ /* 0x000ff40003800000 */
        /* <DEDUP_REMOVED lines=31> */
.L_x_3549:
[----:B------:R-:W-:Y:S05]  /*2070*/  BSYNC B0 ;  /* 0x0000000000007941 */ /* 0x000fea0003800000 */
.L_x_3548:
        /* <DEDUP_REMOVED lines=35> */
.L_x_3551:
[----:B------:R-:W-:Y:S05]  /*22b0*/  BSYNC B0 ;  /* 0x0000000000007941 */ /* 0x000fea0003800000 */
.L_x_3550:
        /* <DEDUP_REMOVED lines=35> */
.L_x_3553:
[----:B------:R-:W-:Y:S05]  /*24f0*/  BSYNC B0 ;  /* 0x0000000000007941 */ /* 0x000fea0003800000 */
.L_x_3552:
[----:B------:R-:W-:Y:S01]  /*2500*/  BSSY B0, `(.L_x_3554) ;  /* 0x0000024000007945 */ /* 0x000fe20003800000 */
[----:B0-----:R-:W-:Y:S01]  /*2510*/  HFMA2.MMA R37, -RZ, RZ, 0, 0 ;  /* 0x00000000ff257435 */ /* 0x001fe200000001ff */
[----:B------:R-:W-:Y:S01]  /*2520*/  FSETP.GTU.FTZ.AND P1, PT, R38, 20, PT ;  /* 0x41a000002600780b */ /* 0x000fe20003f3c000 */
[----:B------:R-:W-:Y:S01]  /*2530*/  FADD.FTZ R36, R29, R112 ;  /* 0x000000701d247221 */ /* 0x000fe20000010000 */
[----:B------:R-:W-:Y:S11]  /*2540*/  @P0 BRA `(.L_x_3555) ;  /* 0x00000000007c0947 */ /* 0x000ff60003800000 */
        /* <DEDUP_REMOVED lines=31> */
.L_x_3555:
[----:B------:R-:W-:Y:S05]  /*2740*/  BSYNC B0 ;  /* 0x0000000000007941 */ /* 0x000fea0003800000 */
.L_x_3554:
[----:B------:R-:W-:Y:S01]  /*2750*/  BSSY B0, `(.L_x_3556) ;  /* 0x0000026000007945 */ /* 0x000fe20003800000 */
[----:B------:R-:W-:Y:S02]  /*2760*/  FSETP.GTU.FTZ.AND P0, PT, R36, 20, PT ;  /* 0x41a000002400780b */ /* 0x000fe40003f1c000 */
[----:B------:R-:W-:Y:S02]  /*2770*/  CS2R R34, SRZ ;  /* 0x0000000000227805 */ /* 0x000fe4000001ff00 */
[----:B------:R-:W-:Y:S01]  /*2780*/  CS2R R32, SRZ ;  /* 0x0000000000207805 */ /* 0x000fe2000001ff00 */
[----:B------:R-:W-:Y:S01]  /*2790*/  FADD.FTZ R31, R31, R112 ;  /* 0x000000701f1f7221 */ /* 0x000fe20000010000 */
[----:B------:R-:W-:Y:S01]  /*27a0*/  FFMA.FTZ R8, R78, R0, R111 ;  /* 0x000000004e087223 */ /* 0x000fe2000001006f */
        /* <DEDUP_REMOVED lines=32> */
.L_x_3557:
[----:B------:R-:W-:Y:S05]  /*29b0*/  BSYNC B0 ;  /* 0x0000000000007941 */ /* 0x000fea0003800000 */
.L_x_3556:
[----:B------:R-:W-:Y:S01]  /*29c0*/  FFMA.FTZ R7, R77, R62, R8 ;  /* 0x0000003e4d077223 */ /* 0x000fe20000010008 */
[----:B------:R-:W-:Y:S01]  /*29d0*/  BSSY B0, `(.L_x_3558) ;  /* 0x0000026000007945 */ /* 0x000fe20003800000 */
[----:B------:R-:W-:Y:S01]  /*29e0*/  HFMA2.MMA R30, -RZ, RZ, 0, 0 ;  /* 0x00000000ff1e7435 */ /* 0x000fe200000001ff */
[----:B------:R-:W-:Y:S02]  /*29f0*/  FSETP.GTU.FTZ.AND P6, PT, R31, 20, PT ;  /* 0x41a000001f00780b */ /* 0x000fe40003fdc000 */
[----:B------:R-:W-:Y:S01]  /*2a00*/  CS2R R28, SRZ ;  /* 0x00000000001c7805 */ /* 0x000fe2000001ff00 */
[----:B------:R-:W-:Y:S01]  /*2a10*/  FADD.FTZ R121, R121, R112 ;  /* 0x0000007079797221 */ /* 0x000fe20000010000 */
        /* <DEDUP_REMOVED lines=33> */
.L_x_3559:
[----:B------:R-:W-:Y:S05]  /*2c30*/  BSYNC B0 ;  /* 0x0000000000007941 */ /* 0x000fea0003800000 */
.L_x_3558:
        /* <DEDUP_REMOVED lines=39> */
.L_x_3561:
[----:B------:R-:W-:Y:S05]  /*2eb0*/  BSYNC B0 ;  /* 0x0000000000007941 */ /* 0x000fea0003800000 */
.L_x_3560:
        /* <DEDUP_REMOVED lines=39> */
.L_x_3563:
[----:B------:R-:W-:Y:S05]  /*3130*/  BSYNC B0 ;  /* 0x0000000000007941 */ /* 0x000fea0003800000 */
.L_x_3562:
        /* <DEDUP_REMOVED lines=39> */
.L_x_3565:
[----:B------:R-:W-:Y:S05]  /*33b0*/  BSYNC B0 ;  /* 0x0000000000007941 */ /* 0x000fea0003800000 */
.L_x_3564:
[----:B------:R-:W-:Y:S01]  /*33c0*/  FFMA.FTZ R6, R69, R54, R6 ;  /* 0x0000003645067223 */ /* 0x000fe20000010006 */
[----:B------:R-:W-:Y:S01]  /*33d0*/  BSSY B0, `(.L_x_3566) ;  /* 0x0000027000007945 */ /* 0x000fe20003800000 */
[----:B------:R-:W-:Y:S01]  /*33e0*/  FSETP.GTU.FTZ.AND P1, PT, R150, 20, PT ;  /* 0x41a000009600780b */ /* 0x000fe20003f3c000 */
[-C--:B------:R-:W-:Y:S01]  /*33f0*/  FMUL.FTZ R148, R0, R115.reuse ;  /* 0x0000007300947220 */ /* 0x080fe20000410000 */
[-C--:B------:R-:W-:Y:S01]  /*3400*/  FMUL.FTZ R147, R62, R115.reuse ;  /* 0x000000733e937220 */ /* 0x080fe20000410000 */
[-C--:B------:R-:W-:Y:S01]  /*3410*/  FMUL.FTZ R146, R61, R115.reuse ;  /* 0x000000733d927220 */ /* 0x080fe20000410000 */
[----:B------:R-:W-:Y:S01]  /*3420*/  FMUL.FTZ R145, R60, R115 ;  /* 0x000000733c917220 */ /* 0x000fe20000410000 */
        /* <DEDUP_REMOVED lines=33> */
.L_x_3567:
[----:B------:R-:W-:Y:S05]  /*3640*/  BSYNC B0 ;  /* 0x0000000000007941 */ /* 0x000fea0003800000 */
.L_x_3566:
        /* <DEDUP_REMOVED lines=33> */
.L_x_3569:
[----:B------:R-:W-:Y:S05]  /*3860*/  BSYNC B0 ;  /* 0x0000000000007941 */ /* 0x000fea0003800000 */
.L_x_3568:
        /* <DEDUP_REMOVED lines=33> */
.L_x_3571:
[----:B------:R-:W-:Y:S05]  /*3a80*/  BSYNC B0 ;  /* 0x0000000000007941 */ /* 0x000fea0003800000 */
.L_x_3570:
        /* <DEDUP_REMOVED lines=33> */
.L_x_3573:
[----:B------:R-:W-:Y:S05]  /*3ca0*/  BSYNC B0 ;  /* 0x0000000000007941 */ /* 0x000fea0003800000 */
.L_x_3572:
        /* <DEDUP_REMOVED lines=33> */
.L_x_3575:
[----:B------:R-:W-:Y:S05]  /*3ec0*/  BSYNC B0 ;  /* 0x0000000000007941 */ /* 0x000fea0003800000 */
.L_x_3574:
        /* <DEDUP_REMOVED lines=33> */
.L_x_3577:
[----:B------:R-:W-:Y:S05]  /*40e0*/  BSYNC B0 ;  /* 0x0000000000007941 */ /* 0x000fea0003800000 */
.L_x_3576:
[----:B------:R-:W-:Y:S01]  /*40f0*/  FFMA.FTZ R3, R68, R52, R3 ;  /* 0x0000003444037223 */ /* 0x000fe20000010003 */
[----:B------:R-:W-:Y:S01]  /*4100*/  BAR.SYNC.DEFER_BLOCKING 0x0 ;  /* 0x0000000000007b1d */ /* 0x000fe20000010000 */
        /* <DEDUP_REMOVED lines=14> */
[----:B------:R-:W-:Y:S01]  /*41f0*/  FMUL.FTZ R133, R48, R115 ;  /* 0x0000007330857220 */ /* 0x000fe20000410000 */
[----:B------:R-:W-:Y:S01]  /*4200*/  FFMA.FTZ R111, R63, R48, R2 ;  /* 0x000000303f6f7223 */ /* 0x000fe20000010002 */
[----:B------:R-:W-:Y:S06]  /*4210*/  @!P5 BRA `(.L_x_3578) ;  /* 0x0000002000b0d947 */ /* 0x000fec0003800000 */
[----:B------:R-:W0:Y:S01]  /*4220*/  LDC R130, c[0x0][0x224] ;  /* 0x00008900ff827b82 */ /* 0x000e220000000800 */
[----:B------:R-:W-:Y:S01]  /*4230*/  IADD3 R132, R97, -0x1, RZ ;  /* 0xffffffff61847810 */ /* 0x000fe20007ffe0ff */
[----:B------:R-:W-:Y:S01]  /*4240*/  HFMA2.MMA R131, -RZ, RZ, 0, 0 ;  /* 0x00000000ff837435 */ /* 0x000fe200000001ff */
[----:B------:R-:W-:Y:S01]  /*4250*/  CS2R R34, SRZ ;  /* 0x0000000000227805 */ /* 0x000fe2000001ff00 */
[----:B------:R-:W-:Y:S01]  /*4260*/  HFMA2.MMA R116, -RZ, RZ, 0, 0 ;  /* 0x00000000ff747435 */ /* 0x000fe200000001ff */
[----:B------:R-:W-:Y:S01]  /*4270*/  LEA.HI R2, R132, R132, RZ, 0x1 ;  /* 0x0000008484027211 */ /* 0x000fe200078f08ff */
[----:B------:R-:W-:Y:S01]  /*4280*/  HFMA2.MMA R125, -RZ, RZ, 0, 0 ;  /* 0x00000000ff7d7435 */ /* 0x000fe200000001ff */
[----:B------:R-:W-:Y:S01]  /*4290*/  CS2R R32, SRZ ;  /* 0x0000000000207805 */ /* 0x000fe2000001ff00 */
[----:B------:R-:W1:Y:S01]  /*42a0*/  LDC.64 R20, c[0x0][0x2e0] ;  /* 0x0000b800ff147b82 */ /* 0x000e620000000a00 */
[----:B------:R-:W-:Y:S02]  /*42b0*/  LOP3.LUT R3, R2, 0xfffffe, RZ, 0xc0, !PT ;  /* 0x00fffffe02037812 */ /* 0x000fe400078ec0ff */
[----:B------:R-:W-:-:S02]  /*42c0*/  CS2R R28, SRZ ;  /* 0x00000000001c7805 */ /* 0x000fc4000001ff00 */
[----:B------:R-:W-:Y:S02]  /*42d0*/  LEA.HI R2, R97, R97, RZ, 0x1 ;  /* 0x0000006161027211 */ /* 0x000fe400078f08ff */
[----:B------:R-:W-:Y:S02]  /*42e0*/  CS2R R118, SRZ ;  /* 0x0000000000767805 */ /* 0x000fe4000001ff00 */
[----:B------:R-:W-:Y:S02]  /*42f0*/  IADD3 R132, R132, -R3, RZ ;  /* 0x8000000384847210 */ /* 0x000fe40007ffe0ff */
[----:B------:R-:W-:Y:S02]  /*4300*/  CS2R R122, SRZ ;  /* 0x00000000007a7805 */ /* 0x000fe4000001ff00 */
[----:B------:R-:W-:Y:S01]  /*4310*/  LOP3.LUT R2, R2, 0xfffffe, RZ, 0xc0, !PT ;  /* 0x00fffffe02027812 */ /* 0x000fe200078ec0ff */
[----:B------:R-:W2:Y:S01]  /*4320*/  LDC.64 R22, c[0x0][0x2d8] ;  /* 0x0000b600ff167b82 */ /* 0x000ea20000000a00 */
[----:B------:R-:W-:-:S02]  /*4330*/  MOV R30, RZ ;  /* 0x000000ff001e7202 */ /* 0x000fc40000000f00 */
[----:B------:R-:W-:Y:S02]  /*4340*/  CS2R R126, SRZ ;  /* 0x00000000007e7805 */ /* 0x000fe4000001ff00 */
[----:B------:R-:W-:Y:S01]  /*4350*/  MOV R120, RZ ;  /* 0x000000ff00787202 */ /* 0x000fe20000000f00 */
[----:B------:R-:W-:Y:S01]  /*4360*/  ULDC UR22, c[0x0][0x224] ;  /* 0x0000890000167ab9 */ /* 0x000fe20000000800 */
[----:B------:R-:W-:Y:S01]  /*4370*/  IADD3 R128, R97, -R2, RZ ;  /* 0x8000000261807210 */ /* 0x000fe20007ffe0ff */
[----:B------:R-:W-:Y:S01]  /*4380*/  ULDC UR23, c[0x0][0x21c] ;  /* 0x0000870000177ab9 */ /* 0x000fe20000000800 */
[----:B------:R-:W-:Y:S01]  /*4390*/  ULDC.64 UR20, c[0x0][0x270] ;  /* 0x00009c0000147ab9 */ /* 0x000fe20000000a00 */
[----:B------:R-:W3:Y:S01]  /*43a0*/  LDC.64 R24, c[0x0][0x2d0] ;  /* 0x0000b400ff187b82 */ /* 0x000ee20000000a00 */
[----:B------:R-:W-:Y:S01]  /*43b0*/  ULDC.64 UR18, c[0x0][0x268] ;  /* 0x00009a0000127ab9 */ /* 0x000fe20000000a00 */
[----:B------:R-:W-:Y:S01]  /*43c0*/  ULDC.64 UR12, c[0x0][0x250] ;  /* 0x00009400000c7ab9 */ /* 0x000fe20000000a00 */
[----:B------:R-:W-:Y:S01]  /*43d0*/  ULDC.64 UR10, c[0x0][0x248] ;  /* 0x00009200000a7ab9 */ /* 0x000fe20000000a00 */
[----:B------:R-:W-:Y:S01]  /*43e0*/  ULDC.64 UR8, c[0x0][0x238] ;  /* 0x00008e0000087ab9 */ /* 0x000fe20000000a00 */
[----:B------:R-:W-:-:S05]  /*43f0*/  ULDC.64 UR6, c[0x0][0x230] ;  /* 0x00008c0000067ab9 */ /* 0x000fca0000000a00 */
.L_x_3590:
        /* <DEDUP_REMOVED lines=11> */
[----:B------:R3:W4:Y:S01]  /*44b0*/  LDG.E R149, desc[UR14][R6.64] ;  /* 0x0000000e06957981 */ /* 0x000722000c1e1900 */
[----:B------:R-:W-:Y:S01]  /*44c0*/  IMAD R4, R114, UR10, RZ ;  /* 0x0000000a72047c24 */ /* 0x000fe2000f8e02ff */
[C---:B------:R-:W-:Y:S01]  /*44d0*/  LOP3.LUT P0, RZ, R110.reuse, 0x1f, RZ, 0xc0, !PT ;  /* 0x0000001f6eff7812 */ /* 0x040fe2000780c0ff */
[----:B------:R-:W-:Y:S01]  /*44e0*/  IMAD.WIDE.U32 R2, R117, UR10, RZ ;  /* 0x0000000a75027c25 */ /* 0x000fe2000f8e00ff */
[----:B------:R-:W-:Y:S02]  /*44f0*/  ISETP.NE.AND P1, PT, R110, RZ, PT ;  /* 0x000000ff6e00720c */ /* 0x000fe40003f25270 */
[----:B------:R-:W-:Y:S01]  /*4500*/  ISETP.LT.OR P2, PT, R97, 0x2, P0 ;  /* 0x000000026100780c */ /* 0x000fe20000741670 */
[----:B------:R-:W-:Y:S02]  /*4510*/  IMAD R5, R117, UR11, R4 ;  /* 0x0000000b75057c24 */ /* 0x000fe4000f8e0204 */
[----:B------:R-:W-:-:S03]  /*4520*/  IMAD R10, R114, UR18, RZ ;  /* 0x00000012720a7c24 */ /* 0x000fc6000f8e02ff */
[----:B------:R-:W-:Y:S01]  /*4530*/  IADD3 R3, R3, R5, RZ ;  /* 0x0000000503037210 */ /* 0x000fe20007ffe0ff */
[----:B------:R-:W-:-:S04]  /*4540*/  IMAD.WIDE.U32 R4, R117, UR18, RZ ;  /* 0x0000001275047c25 */ /* 0x000fc8000f8e00ff */
[----:B------:R-:W-:Y:S02]  /*4550*/  IMAD R9, R117, UR19, R10 ;  /* 0x0000001375097c24 */ /* 0x000fe4000f8e020a */
[----:B------:R-:W-:Y:S01]  /*4560*/  IMAD R10, R8, UR12, RZ ;  /* 0x0000000c080a7c24 */ /* 0x000fe2000f8e02ff */
[----:B------:R-:W0:Y:S01]  /*4570*/  @!P2 LDC R11, c[0x0][0x21c] ;  /* 0x00008700ff0bab82 */ /* 0x000e220000000800 */
[----:B------:R-:W-:Y:S01]  /*4580*/  IMAD.WIDE.U32 R2, R131, UR12, R2 ;  /* 0x0000000c83027c25 */ /* 0x000fe2000f8e0002 */
[----:B------:R-:W-:-:S03]  /*4590*/  IADD3 R5, R5, R9, RZ ;  /* 0x0000000905057210 */ /* 0x000fc60007ffe0ff */
[C---:B---3--:R-:W-:Y:S01]  /*45a0*/  IMAD R7, R131.reuse, UR13, R10 ;  /* 0x0000000d83077c24 */ /* 0x048fe2000f8e020a */
[----:B--2---:R-:W-:Y:S01]  /*45b0*/  LEA R6, P3, R2, R22, 0x2 ;  /* 0x0000001602067211 */ /* 0x004fe200078610ff */
[----:B------:R-:W-:Y:S02]  /*45c0*/  IMAD R8, R8, UR20, RZ ;  /* 0x0000001408087c24 */ /* 0x000fe4000f8e02ff */
[----:B------:R-:W-:Y:S01]  /*45d0*/  IMAD.WIDE.U32 R4, R131, UR20, R4 ;  /* 0x0000001483047c25 */ /* 0x000fe2000f8e0004 */
[----:B------:R-:W-:-:S03]  /*45e0*/  IADD3 R3, R3, R7, RZ ;  /* 0x0000000703037210 */ /* 0x000fc60007ffe0ff */
[----:B------:R-:W-:Y:S01]  /*45f0*/  IMAD R9, R131, UR21, R8 ;  /* 0x0000001583097c24 */ /* 0x000fe2000f8e0208 */
[----:B------:R-:W-:Y:S02]  /*4600*/  LEA.HI.X R7, R2, R23, R3, 0x2, P3 ;  /* 0x0000001702077211 */ /* 0x000fe400018f1403 */
[----:B-1----:R-:W-:Y:S02]  /*4610*/  LEA R2, P3, R4, R20, 0x2 ;  /* 0x0000001404027211 */ /* 0x002fe400078610ff */
[----:B------:R-:W-:Y:S01]  /*4620*/  IADD3 R3, R5, R9, RZ ;  /* 0x0000000905037210 */ /* 0x000fe20007ffe0ff */
[----:B------:R-:W2:Y:S01]  /*4630*/  LDG.E R6, desc[UR14][R6.64] ;  /* 0x0000000e06067981 */ /* 0x000ea2000c1e1900 */
[----:B------:R-:W-:Y:S02]  /*4640*/  IADD3 R8, R110, 0x200, RZ ;  /* 0x000002006e087810 */ /* 0x000fe40007ffe0ff */
[----:B------:R-:W-:Y:S01]  /*4650*/  LEA.HI.X R3, R4, R21, R3, 0x2, P3 ;  /* 0x0000001504037211 */ /* 0x000fe200018f1403 */
[----:B------:R-:W-:Y:S01]  /*4660*/  @!P1 IMAD R8, R132, 0x100, R131 ;  /* 0x0000010084089824 */ /* 0x000fe200078e0283 */
[----:B------:R-:W-:-:S04]  /*4670*/  @!P2 IADD3 R4, R97, -0x2, RZ ;  /* 0xfffffffe6104a810 */ /* 0x000fc80007ffe0ff */
[----:B------:R1:W2:Y:S01]  /*4680*/  LDG.E R3, desc[UR14][R2.64] ;  /* 0x0000000e02037981 */ /* 0x0002a2000c1e1900 */
[----:B------:R-:W-:Y:S01]  /*4690*/  LEA R26, R8, R101, 0x2 ;  /* 0x00000065081a7211 */ /* 0x000fe200078e10ff */
[----:B0-----:R-:W-:Y:S01]  /*46a0*/  @!P2 IMAD R5, R4, R11, R131 ;  /* 0x0000000b0405a224 */ /* 0x001fe200078e0283 */
[----:B------:R-:W-:Y:S02]  /*46b0*/  MOV R9, RZ ;  /* 0x000000ff00097202 */ /* 0x000fe40000000f00 */
[----:B------:R-:W-:Y:S01]  /*46c0*/  MOV R8, 0x3f800000 ;  /* 0x3f80000000087802 */ /* 0x000fe20000000f00 */
[----:B------:R-:W-:-:S04]  /*46d0*/  @!P2 IMAD.WIDE R4, R5, 0x8, R18 ;  /* 0x000000080504a825 */ /* 0x000fc800078e0212 */
        /* <DEDUP_REMOVED lines=16> */
[----:B------:R-:W-:Y:S01]  /*47e0*/  LEA R188, R110, R101, 0x3 ;  /* 0x000000656ebc7211 */ /* 0x000fe200078e18ff */
[----:B----4-:R-:W-:-:S04]  /*47f0*/  FMUL.FTZ R10, R149, 1.4426950216293334961 ;  /* 0x3fb8aa3b950a7820 */ /* 0x010fc80000410000 */
[----:B------:R-:W-:-:S06]  /*4800*/  FMUL.FTZ R27, R10, R47 ;  /* 0x0000002f0a1b7220 */ /* 0x000fcc0000410000 */
[----:B------:R-:W0:Y:S01]  /*4810*/  MUFU.EX2 R27, R27 ;  /* 0x0000001b001b7308 */ /* 0x000e220000000800 */
[C---:B------:R-:W-:Y:S01]  /*4820*/  FMUL.FTZ R154, R10.reuse, R46 ;  /* 0x0000002e0a9a7220 */ /* 0x040fe20000410000 */
[C---:B------:R-:W-:Y:S01]  /*4830*/  FMUL.FTZ R155, R10.reuse, R45 ;  /* 0x0000002d0a9b7220 */ /* 0x040fe20000410000 */
[----:B------:R-:W-:-:S05]  /*4840*/  FMUL.FTZ R156, R10, R44 ;  /* 0x0000002c0a9c7220 */ /* 0x000fca0000410000 */
[----:B------:R-:W1:Y:S01]  /*4850*/  MUFU.EX2 R154, R154 ;  /* 0x0000009a009a7308 */ /* 0x000e620000000800 */
[----:B0-----:R0:W-:Y:S01]  /*4860*/  STS [R26+0x14d0], R27 ;  /* 0x0014d01b1a007388 */ /* 0x0011e20000000800 */
[----:B------:R-:W-:Y:S01]  /*4870*/  BAR.SYNC.DEFER_BLOCKING 0x0 ;  /* 0x0000000000007b1d */ /* 0x000fe20000010000 */
[----:B------:R-:W-:-:S05]  /*4880*/  FMUL.FTZ R158, R10, R43 ;  /* 0x0000002b0a9e7220 */ /* 0x000fca0000410000 */
[----:B------:R-:W3:Y:S01]  /*4890*/  MUFU.EX2 R155, R155 ;  /* 0x0000009b009b7308 */ /* 0x000ee20000000800 */
[C---:B------:R-:W-:Y:S01]  /*48a0*/  FMUL.FTZ R160, R10.reuse, R42 ;  /* 0x0000002a0aa07220 */ /* 0x040fe20000410000 */
[----:B------:R-:W-:-:S06]  /*48b0*/  FMUL.FTZ R159, R10, R41 ;  /* 0x000000290a9f7220 */ /* 0x000fcc0000410000 */
[----:B------:R-:W4:Y:S01]  /*48c0*/  MUFU.EX2 R156, R156 ;  /* 0x0000009c009c7308 */ /* 0x000f220000000800 */
[----:B------:R-:W-:Y:S01]  /*48d0*/  FMUL.FTZ R161, R10, R40 ;  /* 0x000000280aa17220 */ /* 0x000fe20000410000 */
[----:B0-----:R-:W-:-:S06]  /*48e0*/  FMUL.FTZ R26, R76, R45 ;  /* 0x0000002d4c1a7220 */ /* 0x001fcc0000410000 */
[----:B------:R-:W0:Y:S01]  /*48f0*/  MUFU.EX2 R158, R158 ;  /* 0x0000009e009e7308 */ /* 0x000e220000000800 */
[----:B------:R2:W5:Y:S01]  /*4900*/  @!P2 LDG.E.64 R8, desc[UR14][R4.64] ;  /* 0x0000000e0408a981 */ /* 0x000562000c1e1b00 */
[----:B-1----:R-:W-:Y:S01]  /*4910*/  FFMA.FTZ R2, R154, R174, R157 ;  /* 0x000000ae9a027223 */ /* 0x002fe2000001009d */
[----:B------:R-:W-:-:S05]  /*4920*/  ISETP.NE.AND P2, PT, R110, 0x3f, PT ;  /* 0x0000003f6e00780c */ /* 0x000fca0003f45270 */
[----:B------:R-:W1:Y:S01]  /*4930*/  MUFU.EX2 R160, R160 ;  /* 0x000000a000a07308 */ /* 0x000e620000000800 */
[----:B--2---:R-:W-:Y:S01]  /*4940*/  FMUL.FTZ R4, R27, R154 ;  /* 0x0000009a1b047220 */ /* 0x004fe20000410000 */
[----:B------:R-:W-:Y:S01]  /*4950*/  FMUL.FTZ R162, R10, R39 ;  /* 0x000000270aa27220 */ /* 0x000fe20000410000 */
[----:B---3--:R-:W-:-:S05]  /*4960*/  FFMA.FTZ R2, R155, R2, R26 ;  /* 0x000000029b027223 */ /* 0x008fca000001001a */
[----:B------:R-:W2:Y:S01]  /*4970*/  MUFU.EX2 R159, R159 ;  /* 0x0000009f009f7308 */ /* 0x000ea20000000800 */
        /* <DEDUP_REMOVED lines=10> */
[----:B-1----:R-:W-:Y:S01]  /*4a20*/  FMUL.FTZ R4, R160, R5 ;  /* 0x00000005a0047220 */ /* 0x002fe20000410000 */
[----:B------:R-:W-:Y:S01]  /*4a30*/  FMUL.FTZ R165, R10, R31 ;  /* 0x0000001f0aa57220 */ /* 0x000fe20000410000 */
[----:B------:R-:W-:Y:S01]  /*4a40*/  FFMA.FTZ R2, R160, R2, R151 ;  /* 0x00000002a0027223 */ /* 0x000fe20000010097 */
[----:B------:R-:W-:-:S04]  /*4a50*/  FMUL.FTZ R166, R10, R121 ;  /* 0x000000790aa67220 */ /* 0x000fc80000410000 */
[----:B------:R-:W1:Y:S01]  /*4a60*/  MUFU.EX2 R164, R164 ;  /* 0x000000a400a47308 */ /* 0x000e620000000800 */
[C---:B--2---:R-:W-:Y:S01]  /*4a70*/  FMUL.FTZ R4, R159.reuse, R4 ;  /* 0x000000049f047220 */ /* 0x044fe20000410000 */
[----:B------:R-:W-:Y:S01]  /*4a80*/  FFMA.FTZ R2, R159, R2, R172 ;  /* 0x000000029f027223 */ /* 0x000fe200000100ac */
[----:B------:R-:W2:Y:S05]  /*4a90*/  @P2 LDS R178, [R178+0x1cd4] ;  /* 0x001cd400b2b22984 */ /* 0x000eaa0000000800 */
[----:B------:R-:W4:Y:S01]  /*4aa0*/  MUFU.EX2 R163, R163 ;  /* 0x000000a300a37308 */ /* 0x000f220000000800 */
[C---:B---3--:R-:W-:Y:S01]  /*4ab0*/  FMUL.FTZ R5, R161.reuse, R4 ;  /* 0x00000004a1057220 */ /* 0x048fe20000410000 */
[----:B------:R-:W-:Y:S01]  /*4ac0*/  FMUL.FTZ R167, R10, R124 ;  /* 0x0000007c0aa77220 */ /* 0x000fe20000410000 */
[----:B------:R-:W-:-:S05]  /*4ad0*/  FFMA.FTZ R2, R161, R2, R176 ;  /* 0x00000002a1027223 */ /* 0x000fca00000100b0 */
[----:B------:R-:W3:Y:S01]  /*4ae0*/  MUFU.EX2 R165, R165 ;  /* 0x000000a500a57308 */ /* 0x000ee20000000800 */
[----:B0-----:R-:W-:Y:S01]  /*4af0*/  FMUL.FTZ R5, R162, R5 ;  /* 0x00000005a2057220 */ /* 0x001fe20000410000 */
[----:B------:R-:W-:Y:S01]  /*4b00*/  FMUL.FTZ R168, R10, R129 ;  /* 0x000000810aa87220 */ /* 0x000fe20000410000 */
[----:B------:R-:W-:-:S05]  /*4b10*/  FFMA.FTZ R2, R162, R2, R183 ;  /* 0x00000002a2027223 */ /* 0x000fca00000100b7 */
[----:B------:R-:W0:Y:S01]  /*4b20*/  MUFU.EX2 R166, R166 ;  /* 0x000000a600a67308 */ /* 0x000e220000000800 */
[C---:B-1----:R-:W-:Y:S01]  /*4b30*/  FMUL.FTZ R4, R164.reuse, R5 ;  /* 0x00000005a4047220 */ /* 0x042fe20000410000 */
[----:B------:R-:W-:Y:S01]  /*4b40*/  FFMA.FTZ R2, R164, R2, R153 ;  /* 0x00000002a4027223 */ /* 0x000fe20000010099 */
[----:B------:R-:W-:-:S05]  /*4b50*/  FMUL.FTZ R169, R10, R150 ;  /* 0x000000960aa97220 */ /* 0x000fca0000410000 */
[----:B------:R-:W1:Y:S01]  /*4b60*/  MUFU.EX2 R167, R167 ;  /* 0x000000a700a77308 */ /* 0x000e620000000800 */
        /* <DEDUP_REMOVED lines=8> */
[C---:B-1----:R-:W-:Y:S01]  /*4bf0*/  FMUL.FTZ R5, R167.reuse, R4 ;  /* 0x00000004a7057220 */ /* 0x042fe20000410000 */
[----:B------:R-:W-:-:S03]  /*4c00*/  FFMA.FTZ R2, R167, R2, R152 ;  /* 0x00000002a7027223 */ /* 0x000fc60000010098 */
[C---:B----4-:R-:W-:Y:S01]  /*4c10*/  FMUL.FTZ R4, R168.reuse, R5 ;  /* 0x00000005a8047220 */ /* 0x050fe20000410000 */
[----:B------:R-:W-:Y:S01]  /*4c20*/  FFMA.FTZ R5, R168, R2, R193 ;  /* 0x00000002a8057223 */ /* 0x000fe200000100c1 */
[----:B------:R-:W-:Y:S02]  /*4c30*/  FMUL.FTZ R197, R6, R3 ;  /* 0x0000000306c57220 */ /* 0x000fe40000410000 */
[C---:B---3--:R-:W-:Y:S01]  /*4c40*/  FMUL.FTZ R2, R169.reuse, R4 ;  /* 0x00000004a9027220 */ /* 0x048fe20000410000 */
[----:B------:R-:W-:Y:S01]  /*4c50*/  FFMA.FTZ R3, R169, R5, R198 ;  /* 0x00000005a9037223 */ /* 0x000fe200000100c6 */
[----:B--2---:R-:W-:Y:S06]  /*4c60*/  @P2 BRA `(.L_x_3580) ;  /* 0x0000000000142947 */ /* 0x004fec0003800000 */
[----:B------:R-:W-:Y:S02]  /*4c70*/  ISETP.NE.AND P2, PT, R97, R130, PT ;  /* 0x000000826100720c */ /* 0x000fe40003f45270 */
[----:B------:R-:W-:-:S11]  /*4c80*/  MOV R178, 0x3f800000 ;  /* 0x3f80000000b27802 */ /* 0x000fd60000000f00 */
[----:B------:R-:W-:-:S04]  /*4c90*/  @P2 LEA R4, R128, R131, 0x8 ;  /* 0x0000008380042211 */ /* 0x000fc800078e40ff */
[----:B------:R-:W-:-:S05]  /*4ca0*/  @P2 LEA R4, R4, R101, 0x2 ;  /* 0x0000006504042211 */ /* 0x000fca00078e10ff */
[----:B------:R0:W1:Y:S02]  /*4cb0*/  @P2 LDS R178, [R4+0x14d0] ;  /* 0x0014d00004b22984 */ /* 0x0000640000000800 */
.L_x_3580:
[----:B------:R-:W-:Y:S05]  /*4cc0*/  BSYNC B0 ;  /* 0x0000000000007941 */ /* 0x000fea0003800000 */
.L_x_3579:
        /* <DEDUP_REMOVED lines=48> */
.L_x_3613:
[----:B------:R-:W-:Y:S01]  /*4fd0*/  ISETP.GE.AND P3, PT, R108, 0x10, PT ;  /* 0x000000106c00780c */ /* 0x000fe20003f66270 */
[----:B------:R-:W-:-:S12]  /*4fe0*/  UMOV UR4, 0xffffffff ;  /* 0xffffffff00047882 */ /* 0x000fd80000000000 */
[C---:B0-2---:R-:W-:Y:S01]  /*4ff0*/  @P3 FFMA.FTZ R7, R6.reuse, R10, R7 ;  /* 0x0000000a06073223 */ /* 0x045fe20000010007 */
[----:B---3--:R-:W-:Y:S01]  /*5000*/  @P3 FMUL.FTZ R6, R6, R3 ;  /* 0x0000000306063220 */ /* 0x008fe20000410000 */
[----:B------:R-:W-:Y:S06]  /*5010*/  BRA.DIV UR4, `(.L_x_3583) ;  /* 0x0000004204907947 */ /* 0x000fec000b800000 */
.L_x_3616:
[----:B------:R-:W-:-:S03]  /*5020*/  UMOV UR4, 0xffffffff ;  /* 0xffffffff00047882 */ /* 0x000fc60000000000 */
[----:B------:R-:W-:Y:S05]  /*5030*/  BRA.DIV UR4, `(.L_x_3584) ;  /* 0x0000004204b07947 */ /* 0x000fea000b800000 */
.L_x_3619:
[----:B------:R-:W-:-:S03]  /*5040*/  UMOV UR4, 0xffffffff ;  /* 0xffffffff00047882 */ /* 0x000fc60000000000 */
[----:B------:R-:W-:Y:S05]  /*5050*/  BRA.DIV UR4, `(.L_x_3585) ;  /* 0x0000004204d07947 */ /* 0x000fea000b800000 */
[----:B------:R-:W0:Y:S04]  /*5060*/  SHFL.UP PT, R6, R6, 0x1, RZ ;  /* 0x0420000006067989 */ /* 0x000e2800000e00ff */
[----:B------:R-:W2:Y:S04]  /*5070*/  SHFL.UP PT, R7, R7, 0x1, RZ ;  /* 0x0420000007077989 */ /* 0x000ea800000e00ff */
[----:B-----5:R-:W3:Y:S04]  /*5080*/  SHFL.IDX PT, R8, R8, RZ, 0x1f ;  /* 0x00001fff08087589 */ /* 0x020ee800000e0000 */
[----:B------:R-:W4:Y:S02]  /*5090*/  SHFL.IDX PT, R9, R9, RZ, 0x1f ;  /* 0x00001fff09097589 */ /* 0x000f2400000e0000 */
.L_x_3625:
[C---:B0-2-4-:R-:W-:Y:S01]  /*50a0*/  @P1 FFMA.FTZ R9, R6.reuse, R9, R7 ;  /* 0x0000000906091223 */ /* 0x055fe20000010007 */
[----:B---3--:R-:W-:-:S03]  /*50b0*/  @P1 FMUL.FTZ R8, R6, R8 ;  /* 0x0000000806081220 */ /* 0x008fc60000410000 */
[C---:B------:R-:W-:Y:S01]  /*50c0*/  FFMA.FTZ R11, R4.reuse, R9, R5 ;  /* 0x00000009040b7223 */ /* 0x040fe20000010005 */
[----:B------:R-:W-:-:S05]  /*50d0*/  FMUL.FTZ R10, R4, R8 ;  /* 0x00000008040a7220 */ /* 0x000fca0000410000 */
[----:B------:R2:W-:Y:S02]  /*50e0*/  STS.128 [R2+0x10c0], R8 ;  /* 0x0010c00802007388 */ /* 0x0005e40000000c00 */
.L_x_3581:
[----:B------:R-:W-:Y:S05]  /*50f0*/  WARPSYNC.ALL ;  /* 0x0000000000007948 */ /* 0x000fea0003800000 */
[----:B------:R-:W-:Y:S01]  /*5100*/  BAR.SYNC.DEFER_BLOCKING 0x0 ;  /* 0x0000000000007b1d */ /* 0x000fe20000010000 */
[C---:B-1----:R-:W-:Y:S01]  /*5110*/  FMUL.FTZ R3, R169.reuse, R178 ;  /* 0x000000b2a9037220 */ /* 0x042fe20000410000 */
[----:B--2---:R-:W-:Y:S01]  /*5120*/  FFMA.FTZ R2, R169, R197, R196 ;  /* 0x000000c5a9027223 */ /* 0x004fe200000100c4 */
[----:B------:R-:W-:Y:S02]  /*5130*/  ISETP.GE.OR P0, PT, R97, UR22, P0 ;  /* 0x0000001661007c0c */ /* 0x000fe40008706670 */
[C---:B0-----:R-:W-:Y:S01]  /*5140*/  FMUL.FTZ R4, R168.reuse, R3 ;  /* 0x00000003a8047220 */ /* 0x041fe20000410000 */
        /* <DEDUP_REMOVED lines=30> */
[----:B------:R-:W-:-:S03]  /*5330*/  HFMA2.MMA R27, -RZ, RZ, 0, 0 ;  /* 0x00000000ff1b7435 */ /* 0x000fc600000001ff */
[----:B------:R-:W-:-:S04]  /*5340*/  FFMA.FTZ R174, R154, R199, R157 ;  /* 0x000000c79aae7223 */ /* 0x000fc8000001009d */
        /* <DEDUP_REMOVED lines=55> */
[----:B-----5:R0:W2:Y:S04]  /*56c0*/  SHFL.DOWN PT, R8, R5, 0x1, 0x1f ;  /* 0x08201f0005087f89 */ /* 0x0200a800000e0000 */
[----:B------:R0:W3:Y:S04]  /*56d0*/  SHFL.IDX PT, R2, R4, RZ, 0x1f ;  /* 0x00001fff04027589 */ /* 0x0000e800000e0000 */
[----:B------:R0:W4:Y:S02]  /*56e0*/  SHFL.DOWN PT, R3, R4, 0x1, 0x1f ;  /* 0x08201f0004037f89 */ /* 0x00012400000e0000 */
.L_x_3642:
[C---:B--2-4-:R-:W-:Y:S01]  /*56f0*/  @P0 FFMA.FTZ R11, R3.reuse, R11, R8 ;  /* 0x0000000b030b0223 */ /* 0x054fe20000010008 */
[----:B------:R-:W-:Y:S01]  /*5700*/  @P0 FMUL.FTZ R10, R3, R10 ;  /* 0x0000000a030a0220 */ /* 0x000fe20000410000 */
[-C--:B-1-3--:R-:W-:Y:S01]  /*5710*/  FFMA.FTZ R27, R27, R2.reuse, R186 ;  /* 0x000000021b1b7223 */ /* 0x08afe200000100ba */
[----:B------:R-:W-:Y:S01]  /*5720*/  FMUL.FTZ R26, R26, R2 ;  /* 0x000000021a1a7220 */ /* 0x000fe20000410000 */
[C---:B------:R-:W-:Y:S01]  /*5730*/  FFMA.FTZ R9, R6.reuse, R11, R7 ;  /* 0x0000000b06097223 */ /* 0x040fe20000010007 */
[----:B------:R-:W-:-:S05]  /*5740*/  FMUL.FTZ R8, R6, R10 ;  /* 0x0000000a06087220 */ /* 0x000fca0000410000 */
[----:B------:R1:W-:Y:S02]  /*5750*/  STS.128 [R202+0x12d0], R8 ;  /* 0x0012d008ca007388 */ /* 0x0003e40000000c00 */
.L_x_3586:
[----:B------:R-:W-:Y:S05]  /*5760*/  WARPSYNC.ALL ;  /* 0x0000000000007948 */ /* 0x000fea0003800000 */
[----:B------:R-:W-:Y:S01]  /*5770*/  BAR.SYNC.DEFER_BLOCKING 0x0 ;  /* 0x0000000000007b1d */ /* 0x000fe20000010000 */
[----:B------:R-:W-:Y:S01]  /*5780*/  FFMA.FTZ R3, R0, R199, RZ ;  /* 0x000000c700037223 */ /* 0x000fe200000100ff */
[----:B------:R-:W-:Y:S01]  /*5790*/  FFMA.FTZ R199, R78, -R47, R199 ;  /* 0x8000002f4ec77223 */ /* 0x000fe200000100c7 */
[----:B------:R-:W-:Y:S01]  /*57a0*/  FADD.FTZ R157, -R157, R174 ;  /* 0x000000ae9d9d7221 */ /* 0x000fe20000010100 */
[----:B-1---5:R-:W-:Y:S01]  /*57b0*/  FFMA.FTZ R8, R76, -R45, R201 ;  /* 0x8000002d4c087223 */ /* 0x022fe200000100c9 */
[----:B------:R-:W-:Y:S01]  /*57c0*/  FFMA.FTZ R2, R62, R174, R3 ;  /* 0x000000ae3e027223 */ /* 0x000fe20000010003 */
[----:B------:R-:W-:Y:S01]  /*57d0*/  ISETP.GT.AND P0, PT, R108, 0x1e, PT ;  /* 0x0000001e6c00780c */ /* 0x000fe20003f04270 */
[----:B------:R-:W-:Y:S01]  /*57e0*/  FADD.FTZ R151, -R151, R171 ;  /* 0x000000ab97977221 */ /* 0x000fe20000010100 */
[----:B------:R-:W-:Y:S01]  /*57f0*/  FFMA.FTZ R186, R72, -R41, R203 ;  /* 0x8000002948ba7223 */ /* 0x000fe200000100cb */
[----:B------:R-:W-:Y:S01]  /*5800*/  FFMA.FTZ R3, R61, R201, R2 ;  /* 0x000000c93d037223 */ /* 0x000fe20000010002 */
[----:B------:R-:W-:Y:S01]  /*5810*/  FFMA.FTZ R204, R70, -R39, R183 ;  /* 0x8000002746cc7223 */ /* 0x000fe200000100b7 */
[----:B------:R-:W-:Y:S01]  /*5820*/  FADD.FTZ R206, -R153, R172 ;  /* 0x000000ac99ce7221 */ /* 0x000fe20000010100 */
[----:B------:R-:W-:Y:S01]  /*5830*/  FFMA.FTZ R208, R67, -R36, R182 ;  /* 0x8000002443d07223 */ /* 0x000fe200000100b6 */
[----:B------:R-:W-:Y:S01]  /*5840*/  FFMA.FTZ R2, R60, R200, R3 ;  /* 0x000000c83c027223 */ /* 0x000fe20000010003 */
[----:B------:R-:W-:Y:S01]  /*5850*/  FFMA.FTZ R200, R75, -R44, R200 ;  /* 0x8000002c4bc87223 */ /* 0x000fe200000100c8 */
[----:B------:R-:W-:Y:S01]  /*5860*/  FFMA.FTZ R212, R68, -R31, R205 ;  /* 0x8000001f44d47223 */ /* 0x000fe200000100cd */
[----:B------:R-:W-:Y:S01]  /*5870*/  ISETP.GT.AND P1, PT, R108, 0x1d, PT ;  /* 0x0000001d6c00780c */ /* 0x000fe20003f24270 */
[----:B------:R-:W-:Y:S01]  /*5880*/  FFMA.FTZ R3, R59, R173, R2 ;  /* 0x000000ad3b037223 */ /* 0x000fe20000010002 */
[----:B------:R-:W-:Y:S01]  /*5890*/  FFMA.FTZ R173, R74, -R43, R173 ;  /* 0x8000002b4aad7223 */ /* 0x000fe200000100ad */
[----:B------:R-:W-:Y:S01]  /*58a0*/  FFMA.FTZ R216, R66, -R121, R207 ;  /* 0x8000007942d87223 */ /* 0x000fe200000100cf */
[----:B------:R-:W-:Y:S01]  /*58b0*/  FADD.FTZ R218, -R152, R189 ;  /* 0x000000bd98da7221 */ /* 0x000fe20000010100 */
[----:B------:R-:W-:Y:S01]  /*58c0*/  FFMA.FTZ R2, R58, R171, R3 ;  /* 0x000000ab3a027223 */ /* 0x000fe20000010003 */
[----:B------:R-:W-:Y:S01]  /*58d0*/  FFMA.FTZ R222, R64, -R129, R193 ;  /* 0x8000008140de7223 */ /* 0x000fe200000100c1 */
[----:B------:R-:W-:Y:S01]  /*58e0*/  ISETP.GT.AND P2, PT, R108, 0x1b, PT ;  /* 0x0000001b6c00780c */ /* 0x000fe20003f44270 */
[----:B------:R-:W1:Y:S01]  /*58f0*/  LDS R188, [R188+0x12d4] ;  /* 0x0012d400bcbc7984 */ /* 0x000e620000000800 */
[----:B------:R-:W-:Y:S01]  /*5900*/  FFMA.FTZ R3, R57, R203, R2 ;  /* 0x000000cb39037223 */ /* 0x000fe20000010002 */
[----:B------:R-:W-:Y:S01]  /*5910*/  ISETP.NE.AND P3, PT, R110, RZ, PT ;  /* 0x000000ff6e00720c */ /* 0x000fe20003f65270 */
[----:B------:R-:W-:Y:S02]  /*5920*/  BSSY B0, `(.L_x_3588) ;  /* 0x00000b8000007945 */ /* 0x000fe40003800000 */
[----:B------:R-:W-:-:S04]  /*5930*/  FFMA.FTZ R2, R56, R176, R3 ;  /* 0x000000b038027223 */ /* 0x000fc80000010003 */
[----:B------:R-:W-:-:S04]  /*5940*/  FFMA.FTZ R3, R55, R183, R2 ;  /* 0x000000b737037223 */ /* 0x000fc80000010002 */
[----:B------:R-:W-:-:S04]  /*5950*/  FFMA.FTZ R2, R54, R172, R3 ;  /* 0x000000ac36027223 */ /* 0x000fc80000010003 */
[----:B------:R-:W-:-:S04]  /*5960*/  FFMA.FTZ R3, R53, R182, R2 ;  /* 0x000000b635037223 */ /* 0x000fc80000010002 */
[----:B------:R-:W-:-:S04]  /*5970*/  FFMA.FTZ R2, R52, R205, R3 ;  /* 0x000000cd34027223 */ /* 0x000fc80000010003 */
[----:B------:R-:W-:-:S04]  /*5980*/  FFMA.FTZ R3, R51, R207, R2 ;  /* 0x000000cf33037223 */ /* 0x000fc80000010002 */
[----:B------:R-:W-:-:S04]  /*5990*/  FFMA.FTZ R2, R50, R189, R3 ;  /* 0x000000bd32027223 */ /* 0x000fc80000010003 */
[----:B0-----:R-:W-:-:S04]  /*59a0*/  FFMA.FTZ R5, R49, R193, R2 ;  /* 0x000000c131057223 */ /* 0x001fc80000010002 */
[----:B------:R-:W-:Y:S01]  /*59b0*/  FFMA.FTZ R5, R48, R198, R5 ;  /* 0x000000c630057223 */ /* 0x000fe20000010005 */
[----:B-1----:R-:W-:-:S04]  /*59c0*/  FFMA.FTZ R178, R188, R178, R197 ;  /* 0x000000b2bcb27223 */ /* 0x002fc800000100c5 */
[----:B------:R-:W0:Y:S01]  /*59d0*/  SHFL.DOWN PT, R188, R5, 0x1, 0x1f ;  /* 0x08201f0005bc7f89 */ /* 0x000e2200000e0000 */
[-C--:B------:R-:W-:Y:S01]  /*59e0*/  FFMA.FTZ R196, R169, R178.reuse, R196 ;  /* 0x000000b2a9c47223 */ /* 0x080fe200000100c4 */
[----:B------:R-:W-:-:S03]  /*59f0*/  FMUL.FTZ R11, R149, R178 ;  /* 0x000000b2950b7220 */ /* 0x000fc60000410000 */
[----:B------:R-:W-:Y:S01]  /*5a00*/  FFMA.FTZ R168, R168, R196, R195 ;  /* 0x000000c4a8a87223 */ /* 0x000fe200000100c3 */
[----:B------:R-:W-:-:S03]  /*5a10*/  FMUL.FTZ R220, R196, R129 ;  /* 0x00000081c4dc7220 */ /* 0x000fc60000410000 */
        /* <DEDUP_REMOVED lines=8> */
[----:B------:R-:W-:-:S02]  /*5aa0*/  FADD.FTZ R136, R214, R136 ;  /* 0x00000088d6887221 */ /* 0x000fc40000010000 */
[----:B------:R-:W-:Y:S01]  /*5ab0*/  FFMA.FTZ R190, R163, R192, R190 ;  /* 0x000000c0a3be7223 */ /* 0x000fe200000100be */
[----:B------:R-:W-:Y:S01]  /*5ac0*/  FMUL.FTZ R182, R192, R36 ;  /* 0x00000024c0b67220 */ /* 0x000fe20000410000 */
[----:B0-----:R-:W-:Y:S01]  /*5ad0*/  @!P0 FADD.FTZ R5, R5, R188 ;  /* 0x000000bc05058221 */ /* 0x001fe20000010000 */
[----:B------:R-:W-:Y:S01]  /*5ae0*/  FFMA.FTZ R188, R71, -R40, R176 ;  /* 0x8000002847bc7223 */ /* 0x000fe200000100b0 */
[----:B------:R-:W-:Y:S01]  /*5af0*/  FFMA.FTZ R164, R164, R190, R187 ;  /* 0x000000bea4a47223 */ /* 0x000fe200000100bb */
[----:B------:R-:W-:Y:S01]  /*5b00*/  FMUL.FTZ R172, R190, R38 ;  /* 0x00000026beac7220 */ /* 0x000fe20000410000 */
[----:B------:R-:W-:Y:S01]  /*5b10*/  FADD.FTZ R137, R210, R137 ;  /* 0x00000089d2897221 */ /* 0x000fe20000010000 */
[----:B------:R-:W0:Y:S01]  /*5b20*/  SHFL.DOWN PT, R224, R5, 0x2, 0x1f ;  /* 0x08401f0005e07f89 */ /* 0x000e2200000e0000 */
[----:B------:R-:W-:Y:S01]  /*5b30*/  FFMA.FTZ R162, R162, R164, R185 ;  /* 0x000000a4a2a27223 */ /* 0x000fe200000100b9 */
[----:B------:R-:W-:Y:S01]  /*5b40*/  FMUL.FTZ R202, R164, R39 ;  /* 0x00000027a4ca7220 */ /* 0x000fe20000410000 */
[----:B------:R-:W-:Y:S01]  /*5b50*/  FADD.FTZ R138, R182, R138 ;  /* 0x0000008ab68a7221 */ /* 0x000fe20000010000 */
[----:B------:R-:W-:Y:S01]  /*5b60*/  FADD.FTZ R139, R172, R139 ;  /* 0x0000008bac8b7221 */ /* 0x000fe20000010000 */
[----:B------:R-:W-:Y:S01]  /*5b70*/  FFMA.FTZ R184, R161, R162, R184 ;  /* 0x000000a2a1b87223 */ /* 0x000fe200000100b8 */
[----:B------:R-:W-:Y:S01]  /*5b80*/  FMUL.FTZ R176, R162, R40 ;  /* 0x00000028a2b07220 */ /* 0x000fe20000410000 */
[----:B------:R-:W-:-:S02]  /*5b90*/  FADD.FTZ R140, R202, R140 ;  /* 0x0000008cca8c7221 */ /* 0x000fc40000010000 */
[----:B------:R-:W-:Y:S01]  /*5ba0*/  FFMA.FTZ R180, R159, R184, R180 ;  /* 0x000000b89fb47223 */ /* 0x000fe200000100b4 */
[----:B------:R-:W-:-:S03]  /*5bb0*/  FADD.FTZ R141, R176, R141 ;  /* 0x0000008db08d7221 */ /* 0x000fc60000010000 */
[----:B------:R-:W-:-:S04]  /*5bc0*/  FFMA.FTZ R160, R160, R180, R181 ;  /* 0x000000b4a0a07223 */ /* 0x000fc800000100b5 */
[----:B------:R-:W-:-:S04]  /*5bd0*/  FFMA.FTZ R158, R158, R160, R179 ;  /* 0x000000a09e9e7223 */ /* 0x000fc800000100b3 */
[----:B------:R-:W-:Y:S01]  /*5be0*/  FFMA.FTZ R156, R156, R158, R177 ;  /* 0x0000009e9c9c7223 */ /* 0x000fe200000100b1 */
[----:B------:R-:W-:Y:S01]  /*5bf0*/  FMUL.FTZ R4, R158, R44 ;  /* 0x0000002c9e047220 */ /* 0x000fe20000410000 */
[----:B0-----:R-:W-:Y:S02]  /*5c00*/  @!P1 FADD.FTZ R5, R5, R224 ;  /* 0x000000e005059221 */ /* 0x001fe40000010000 */
[----:B------:R-:W-:Y:S01]  /*5c10*/  FFMA.FTZ R170, R155, R156, R170 ;  /* 0x0000009c9baa7223 */ /* 0x000fe200000100aa */
[----:B------:R-:W-:Y:S01]  /*5c20*/  FMUL.FTZ R3, R156, R45 ;  /* 0x0000002d9c037220 */ /* 0x000fe20000410000 */
[-C--:B------:R-:W-:Y:S01]  /*5c30*/  FFMA.FTZ R224, R63, -R150.reuse, R198 ;  /* 0x800000963fe07223 */ /* 0x080fe200000100c6 */
[----:B------:R-:W-:Y:S01]  /*5c40*/  FMUL.FTZ R198, R178, R150 ;  /* 0x00000096b2c67220 */ /* 0x000fe20000410000 */
[----:B------:R-:W-:Y:S01]  /*5c50*/  FFMA.FTZ R154, R154, R170, R175 ;  /* 0x000000aa9a9a7223 */ /* 0x000fe200000100af */
[----:B------:R-:W-:Y:S01]  /*5c60*/  FMUL.FTZ R6, R170, R46 ;  /* 0x0000002eaa067220 */ /* 0x000fe20000410000 */
[----:B------:R-:W0:Y:S01]  /*5c70*/  SHFL.DOWN PT, R228, R5, 0x4, 0x1f ;  /* 0x08801f0005e47f89 */ /* 0x000e2200000e0000 */
[----:B------:R-:W-:Y:S01]  /*5c80*/  FADD.FTZ R133, R198, R133 ;  /* 0x00000085c6857221 */ /* 0x000fe20000010000 */
[----:B------:R-:W-:Y:S01]  /*5c90*/  FMUL.FTZ R2, R154, R47 ;  /* 0x0000002f9a027220 */ /* 0x000fe20000410000 */
[----:B------:R-:W-:Y:S01]  /*5ca0*/  @!P3 LEA R155, R131, R101, 0x3 ;  /* 0x00000065839bb211 */ /* 0x000fe200078e18ff */
[----:B------:R-:W-:Y:S01]  /*5cb0*/  FADD.FTZ R145, R4, R145 ;  /* 0x0000009104917221 */ /* 0x000fe20000010000 */
[----:B------:R-:W-:Y:S01]  /*5cc0*/  FADD.FTZ R146, R3, R146 ;  /* 0x0000009203927221 */ /* 0x000fe20000010000 */
[----:B------:R-:W-:Y:S01]  /*5cd0*/  FFMA.FTZ R7, R2, R199, RZ ;  /* 0x000000c702077223 */ /* 0x000fe200000100ff */
[----:B------:R-:W-:Y:S01]  /*5ce0*/  FADD.FTZ R147, R6, R147 ;  /* 0x0000009306937221 */ /* 0x000fe20000010000 */
[----:B------:R1:W-:Y:S01]  /*5cf0*/  @!P3 STS.64 [R155+0x1dd0], R26 ;  /* 0x001dd01a9b00b388 */ /* 0x0003e20000000a00 */
[----:B------:R-:W-:Y:S01]  /*5d00*/  FADD.FTZ R148, R2, R148 ;  /* 0x0000009402947221 */ /* 0x000fe20000010000 */
[----:B------:R-:W-:Y:S01]  /*5d10*/  FFMA.FTZ R10, R6, R157, R7 ;  /* 0x0000009d060a7223 */ /* 0x000fe20000010007 */
[----:B------:R-:W-:-:S03]  /*5d20*/  FMUL.FTZ R7, R160, R43 ;  /* 0x0000002ba0077220 */ /* 0x000fc60000410000 */
[----:B------:R-:W-:Y:S01]  /*5d30*/  FFMA.FTZ R9, R3, R8, R10 ;  /* 0x0000000803097223 */ /* 0x000fe2000001000a */
[----:B------:R-:W-:Y:S01]  /*5d40*/  FMUL.FTZ R10, R180, R42 ;  /* 0x0000002ab40a7220 */ /* 0x000fe20000410000 */
[----:B------:R-:W-:Y:S02]  /*5d50*/  FADD.FTZ R144, R7, R144 ;  /* 0x0000009007907221 */ /* 0x000fe40000010000 */
[----:B------:R-:W-:Y:S01]  /*5d60*/  FFMA.FTZ R174, R4, R200, R9 ;  /* 0x000000c804ae7223 */ /* 0x000fe20000010009 */
[----:B------:R-:W-:Y:S01]  /*5d70*/  FADD.FTZ R143, R10, R143 ;  /* 0x0000008f0a8f7221 */ /* 0x000fe20000010000 */
[----:B-1----:R-:W-:Y:S02]  /*5d80*/  FMUL.FTZ R26, R149, R180 ;  /* 0x000000b4951a7220 */ /* 0x002fe40000410000 */
[----:B------:R-:W-:Y:S01]  /*5d90*/  FFMA.FTZ R9, R7, R173, R174 ;  /* 0x000000ad07097223 */ /* 0x000fe200000100ae */
[----:B------:R-:W-:Y:S01]  /*5da0*/  FMUL.FTZ R174, R184, R41 ;  /* 0x00000029b8ae7220 */ /* 0x000fe20000410000 */
[----:B0-----:R-:W-:Y:S01]  /*5db0*/  @!P2 FADD.FTZ R5, R5, R228 ;  /* 0x000000e40505a221 */ /* 0x001fe20000010000 */
[C---:B------:R-:W-:Y:S01]  /*5dc0*/  FMUL.FTZ R7, R149.reuse, R158 ;  /* 0x0000009e95077220 */ /* 0x040fe20000410000 */
[-C--:B------:R-:W-:Y:S01]  /*5dd0*/  FFMA.FTZ R9, R10, R151.reuse, R9 ;  /* 0x000000970a097223 */ /* 0x080fe20000010009 */
[----:B------:R-:W-:Y:S01]  /*5de0*/  FMUL.FTZ R10, R149, R160 ;  /* 0x000000a0950a7220 */ /* 0x000fe20000410000 */
[----:B------:R-:W-:Y:S01]  /*5df0*/  FMUL.FTZ R26, R26, R151 ;  /* 0x000000971a1a7220 */ /* 0x000fe20000410000 */
[----:B------:R-:W-:Y:S01]  /*5e00*/  SHFL.DOWN PT, R228, R5, 0x8, 0x1f ;  /* 0x09001f0005e47f89 */ /* 0x000fe200000e0000 */
[----:B------:R-:W-:Y:S01]  /*5e10*/  FFMA.FTZ R9, R174, R186, R9 ;  /* 0x000000baae097223 */ /* 0x000fe20000010009 */
[----:B------:R-:W-:Y:S01]  /*5e20*/  FMUL.FTZ R200, R7, R200 ;  /* 0x000000c807c87220 */ /* 0x000fe20000410000 */
[C---:B------:R-:W-:Y:S01]  /*5e30*/  FMUL.FTZ R7, R149.reuse, R156 ;  /* 0x0000009c95077220 */ /* 0x040fe20000410000 */
[----:B------:R-:W-:Y:S01]  /*5e40*/  FMUL.FTZ R173, R10, R173 ;  /* 0x000000ad0aad7220 */ /* 0x000fe20000410000 */
[----:B------:R-:W-:Y:S01]  /*5e50*/  FFMA.FTZ R9, R176, R188, R9 ;  /* 0x000000bcb0097223 */ /* 0x000fe20000010009 */
[----:B------:R-:W-:Y:S01]  /*5e60*/  FMUL.FTZ R10, R149, R170 ;  /* 0x000000aa950a7220 */ /* 0x000fe20000410000 */
[----:B------:R-:W-:Y:S01]  /*5e70*/  FMUL.FTZ R7, R7, R8 ;  /* 0x0000000807077220 */ /* 0x000fe20000410000 */
        /* <DEDUP_REMOVED lines=21> */
[----:B------:R-:W-:-:S04]  /*5fd0*/  FFMA.FTZ R9, R152, R218, R9 ;  /* 0x000000da98097223 */ /* 0x000fc80000010009 */
[----:B------:R-:W-:-:S04]  /*5fe0*/  FFMA.FTZ R9, R220, R222, R9 ;  /* 0x000000dedc097223 */ /* 0x000fc80000010009 */
[----:B------:R-:W-:Y:S01]  /*5ff0*/  FFMA.FTZ R153, R198, R224, R9 ;  /* 0x000000e0c6997223 */ /* 0x000fe20000010009 */
[----:B------:R-:W-:Y:S01]  /*6000*/  FMUL.FTZ R9, R149, R196 ;  /* 0x000000c495097220 */ /* 0x000fe20000410000 */
[----:B------:R-:W-:-:S03]  /*6010*/  FMUL.FTZ R224, R11, R224 ;  /* 0x000000e00be07220 */ /* 0x000fc60000410000 */
[----:B------:R-:W0:Y:S01]  /*6020*/  SHFL.DOWN PT, R226, R153, 0x1, 0x1f ;  /* 0x08201f0099e27f89 */ /* 0x000e2200000e0000 */
[----:B------:R-:W-:Y:S01]  /*6030*/  FMUL.FTZ R11, R9, R222 ;  /* 0x000000de090b7220 */ /* 0x000fe20000410000 */
[----:B------:R-:W-:Y:S01]  /*6040*/  FMUL.FTZ R9, R149, R168 ;  /* 0x000000a895097220 */ /* 0x000fe20000410000 */
[----:B------:R-:W-:Y:S02]  /*6050*/  FFMA.FTZ R224, R63, R178, R224 ;  /* 0x000000b23fe07223 */ /* 0x000fe400000100e0 */
[----:B------:R-:W-:Y:S01]  /*6060*/  FFMA.FTZ R11, R64, R196, R11 ;  /* 0x000000c4400b7223 */ /* 0x000fe2000001000b */
[----:B------:R-:W-:Y:S01]  /*6070*/  FMUL.FTZ R218, R9, R218 ;  /* 0x000000da09da7220 */ /* 0x000fe20000410000 */
[----:B------:R-:W-:Y:S01]  /*6080*/  FMUL.FTZ R9, R149, R194 ;  /* 0x000000c295097220 */ /* 0x000fe20000410000 */
[----:B------:R-:W-:Y:S01]  /*6090*/  FADD.FTZ R35, R224, R35 ;  /* 0x00000023e0237221 */ /* 0x000fe20000010000 */
[----:B------:R-:W-:Y:S01]  /*60a0*/  FADD.FTZ R34, R11, R34 ;  /* 0x000000220b227221 */ /* 0x000fe20000010000 */
[----:B------:R-:W-:Y:S01]  /*60b0*/  FFMA.FTZ R218, R65, R168, R218 ;  /* 0x000000a841da7223 */ /* 0x000fe200000100da */
[----:B------:R-:W-:Y:S01]  /*60c0*/  FMUL.FTZ R27, R9, R216 ;  /* 0x000000d8091b7220 */ /* 0x000fe20000410000 */
[----:B------:R-:W-:-:S02]  /*60d0*/  FMUL.FTZ R9, R149, R166 ;  /* 0x000000a695097220 */ /* 0x000fc40000410000 */
[----:B------:R-:W-:Y:S01]  /*60e0*/  FADD.FTZ R33, R218, R33 ;  /* 0x00000021da217221 */ /* 0x000fe20000010000 */
[----:B------:R-:W-:Y:S01]  /*60f0*/  FFMA.FTZ R27, R66, R194, R27 ;  /* 0x000000c2421b7223 */ /* 0x000fe2000001001b */
[----:B------:R-:W-:Y:S01]  /*6100*/  FMUL.FTZ R11, R9, R212 ;  /* 0x000000d4090b7220 */ /* 0x000fe20000410000 */
[----:B------:R-:W-:Y:S02]  /*6110*/  FMUL.FTZ R9, R149, R192 ;  /* 0x000000c095097220 */ /* 0x000fe40000410000 */
[----:B------:R-:W-:Y:S01]  /*6120*/  FADD.FTZ R32, R27, R32 ;  /* 0x000000201b207221 */ /* 0x000fe20000010000 */
[----:B------:R-:W-:Y:S01]  /*6130*/  FFMA.FTZ R11, R68, R166, R11 ;  /* 0x000000a6440b7223 */ /* 0x000fe2000001000b */
[----:B------:R-:W-:Y:S01]  /*6140*/  FMUL.FTZ R208, R9, R208 ;  /* 0x000000d009d07220 */ /* 0x000fe20000410000 */
[----:B------:R-:W-:Y:S01]  /*6150*/  FMUL.FTZ R9, R149, R190 ;  /* 0x000000be95097220 */ /* 0x000fe20000410000 */
[----:B0-----:R-:W-:Y:S01]  /*6160*/  @!P0 FADD.FTZ R153, R153, R226 ;  /* 0x000000e299998221 */ /* 0x001fe20000010000 */
[----:B------:R-:W-:-:S02]  /*6170*/  ISETP.GT.AND P0, PT, R108, 0x17, PT ;  /* 0x000000176c00780c */ /* 0x000fc40003f04270 */
[----:B------:R-:W-:Y:S01]  /*6180*/  FMUL.FTZ R206, R9, R206 ;  /* 0x000000ce09ce7220 */ /* 0x000fe20000410000 */
[----:B------:R-:W-:Y:S01]  /*6190*/  FMUL.FTZ R9, R149, R164 ;  /* 0x000000a495097220 */ /* 0x000fe20000410000 */
[----:B------:R-:W-:Y:S01]  /*61a0*/  FADD.FTZ R30, R11, R30 ;  /* 0x0000001e0b1e7221 */ /* 0x000fe20000010000 */
[----:B------:R-:W0:Y:S01]  /*61b0*/  SHFL.DOWN PT, R226, R153, 0x2, 0x1f ;  /* 0x08401f0099e27f89 */ /* 0x000e2200000e0000 */
[----:B------:R-:W-:Y:S01]  /*61c0*/  FFMA.FTZ R208, R67, R192, R208 ;  /* 0x000000c043d07223 */ /* 0x000fe200000100d0 */
[----:B------:R-:W-:Y:S01]  /*61d0*/  FMUL.FTZ R11, R9, R204 ;  /* 0x000000cc090b7220 */ /* 0x000fe20000410000 */
[----:B------:R-:W-:Y:S01]  /*61e0*/  FMUL.FTZ R9, R149, R162 ;  /* 0x000000a295097220 */ /* 0x000fe20000410000 */
[----:B------:R-:W-:Y:S01]  /*61f0*/  FFMA.FTZ R27, R69, R190, R206 ;  /* 0x000000be451b7223 */ /* 0x000fe200000100ce */
[----:B------:R-:W-:Y:S01]  /*6200*/  FADD.FTZ R29, R208, R29 ;  /* 0x0000001dd01d7221 */ /* 0x000fe20000010000 */
[----:B------:R-:W-:Y:S01]  /*6210*/  FFMA.FTZ R164, R70, R164, R11 ;  /* 0x000000a446a47223 */ /* 0x000fe2000001000b */
[----:B------:R-:W-:Y:S01]  /*6220*/  FMUL.FTZ R188, R9, R188 ;  /* 0x000000bc09bc7220 */ /* 0x000fe20000410000 */
[----:B------:R-:W-:Y:S01]  /*6230*/  FMUL.FTZ R9, R149, R184 ;  /* 0x000000b895097220 */ /* 0x000fe20000410000 */
[----:B------:R-:W-:Y:S01]  /*6240*/  @!P0 FADD.FTZ R5, R5, R228 ;  /* 0x000000e405058221 */ /* 0x000fe20000010000 */
[----:B------:R-:W-:Y:S01]  /*6250*/  FADD.FTZ R28, R27, R28 ;  /* 0x0000001c1b1c7221 */ /* 0x000fe20000010000 */
[----:B------:R-:W-:Y:S01]  /*6260*/  FFMA.FTZ R11, R71, R162, R188 ;  /* 0x000000a2470b7223 */ /* 0x000fe200000100bc */
[----:B------:R-:W-:Y:S01]  /*6270*/  FMUL.FTZ R9, R9, R186 ;  /* 0x000000ba09097220 */ /* 0x000fe20000410000 */
[----:B------:R-:W-:Y:S01]  /*6280*/  FADD.FTZ R119, R164, R119 ;  /* 0x00000077a4777221 */ /* 0x000fe20000010000 */
[----:B------:R-:W1:Y:S01]  /*6290*/  SHFL.DOWN PT, R228, R5, 0x10, 0x1f ;  /* 0x0a001f0005e47f89 */ /* 0x000e6200000e0000 */
[----:B------:R-:W-:Y:S01]  /*62a0*/  FADD.FTZ R118, R11, R118 ;  /* 0x000000760b767221 */ /* 0x000fe20000010000 */
[----:B------:R-:W-:-:S04]  /*62b0*/  FFMA.FTZ R9, R72, R184, R9 ;  /* 0x000000b848097223 */ /* 0x000fc80000010009 */
[----:B------:R-:W-:Y:S01]  /*62c0*/  FADD.FTZ R116, R9, R116 ;  /* 0x0000007409747221 */ /* 0x000fe20000010000 */
[----:B0-----:R-:W-:Y:S01]  /*62d0*/  @!P1 FADD.FTZ R153, R153, R226 ;  /* 0x000000e299999221 */ /* 0x001fe20000010000 */
[----:B------:R-:W-:-:S04]  /*62e0*/  ISETP.GT.AND P1, PT, R108, 0xf, PT ;  /* 0x0000000f6c00780c */ /* 0x000fc80003f24270 */
[----:B------:R-:W0:Y:S09]  /*62f0*/  SHFL.DOWN PT, R226, R153, 0x4, 0x1f ;  /* 0x08801f0099e27f89 */ /* 0x000e3200000e0000 */
[----:B-1----:R-:W-:Y:S01]  /*6300*/  @!P1 FADD.FTZ R5, R5, R228 ;  /* 0x000000e405059221 */ /* 0x002fe20000010000 */
[----:B0-----:R-:W-:-:S05]  /*6310*/  @!P2 FADD.FTZ R153, R153, R226 ;  /* 0x000000e29999a221 */ /* 0x001fca0000010000 */
[----:B------:R-:W0:Y:S02]  /*6320*/  SHFL.DOWN PT, R198, R153, 0x8, 0x1f ;  /* 0x09001f0099c67f89 */ /* 0x000e2400000e0000 */
        /* <DEDUP_REMOVED lines=23> */
.L_x_3589:
[----:B------:R-:W-:Y:S05]  /*64a0*/  BSYNC B0 ;  /* 0x0000000000007941 */ /* 0x000fea0003800000 */
.L_x_3588:
[----:B------:R-:W-:-:S04]  /*64b0*/  IADD3 R131, R131, 0x1, RZ ;  /* 0x0000000183837810 */ /* 0x000fc80007ffe0ff */
[----:B------:R-:W-:-:S13]  /*64c0*/  ISETP.GE.AND P0, PT, R131, UR23, PT ;  /* 0x0000001783007c0c */ /* 0x000fda000bf06270 */
[----:B------:R-:W-:Y:S05]  /*64d0*/  @!P0 BRA `(.L_x_3590) ;  /* 0xffffffdc00c88947 */ /* 0x000fea000383ffff */
.L_x_3578:
[----:B------:R-:W-:Y:S01]  /*64e0*/  BAR.SYNC.DEFER_BLOCKING 0x0 ;  /* 0x0000000000007b1d */ /* 0x000fe20000010000 */
[C---:B------:R-:W-:Y:S02]  /*64f0*/  LOP3.LUT R23, R98.reuse, 0x20, RZ, 0xfc, !PT ;  /* 0x0000002062177812 */ /* 0x040fe400078efcff */
[----:B------:R-:W-:Y:S02]  /*6500*/  CS2R R26, SRZ ;  /* 0x00000000001a7805 */ /* 0x000fe4000001ff00 */
[C---:B------:R-:W-:Y:S01]  /*6510*/  LOP3.LUT R22, R98.reuse, 0x40, RZ, 0xfc, !PT ;  /* 0x0000004062167812 */ /* 0x040fe200078efcff */
[----:B------:R-:W-:Y:S01]  /*6520*/  HFMA2.MMA R24, -RZ, RZ, 0, 0 ;  /* 0x00000000ff187435 */ /* 0x000fe200000001ff */
[C---:B------:R-:W-:Y:S01]  /*6530*/  LOP3.LUT R0, R98.reuse, 0x60, RZ, 0xfc, !PT ;  /* 0x0000006062007812 */ /* 0x040fe200078efcff */
[----:B------:R-:W-:Y:S01]  /*6540*/  ULDC UR4, c[0x0][0x218] ;  /* 0x0000860000047ab9 */ /* 0x000fe20000000800 */
[----:B------:R-:W-:Y:S01]  /*6550*/  LOP3.LUT R2, R98, 0x80, RZ, 0xfc, !PT ;  /* 0x0000008062027812 */ /* 0x000fe200078efcff */
[----:B------:R-:W-:Y:S01]  /*6560*/  HFMA2.MMA R36, -RZ, RZ, 0, 0 ;  /* 0x00000000ff247435 */ /* 0x000fe200000001ff */
[----:B------:R-:W-:-:S02]  /*6570*/  IADD3 R25, -R95, UR4, RZ ;  /* 0x000000045f197c10 */ /* 0x000fc4000fffe1ff */
[----:B------:R-:W-:Y:S02]  /*6580*/  CS2R R38, SRZ ;  /* 0x0000000000267805 */ /* 0x000fe4000001ff00 */
[C---:B------:R-:W-:Y:S02]  /*6590*/  LOP3.LUT R3, R98.reuse, 0xa0, RZ, 0xfc, !PT ;  /* 0x000000a062037812 */ /* 0x040fe400078efcff */
[----:B------:R-:W-:Y:S02]  /*65a0*/  CS2R R40, SRZ ;  /* 0x0000000000287805 */ /* 0x000fe4000001ff00 */
[-C--:B------:R-:W-:Y:S02]  /*65b0*/  ISETP.GE.AND P2, PT, R98, R25.reuse, PT ;  /* 0x000000196200720c */ /* 0x080fe40003f46270 */
[----:B------:R-:W-:Y:S02]  /*65c0*/  CS2R R42, SRZ ;  /* 0x00000000002a7805 */ /* 0x000fe4000001ff00 */
[----:B------:R-:W-:-:S02]  /*65d0*/  ISETP.GE.AND P1, PT, R23, R25, PT ;  /* 0x000000191700720c */ /* 0x000fc40003f26270 */
[----:B01----:R-:W-:Y:S02]  /*65e0*/  LOP3.LUT R4, R98, 0xc0, RZ, 0xfc, !PT ;  /* 0x000000c062047812 */ /* 0x003fe400078efcff */
[-C--:B------:R-:W-:Y:S02]  /*65f0*/  ISETP.GE.AND P0, PT, R22, R25.reuse, PT ;  /* 0x000000191600720c */ /* 0x080fe40003f06270 */
[----:B------:R-:W-:Y:S02]  /*6600*/  LOP3.LUT R5, R98, 0xe0, RZ, 0xfc, !PT ;  /* 0x000000e062057812 */ /* 0x000fe400078efcff */
[-C--:B------:R-:W-:Y:S02]  /*6610*/  ISETP.GE.AND P4, PT, R0, R25.reuse, PT ;  /* 0x000000190000720c */ /* 0x080fe40003f86270 */
[----:B------:R-:W-:Y:S01]  /*6620*/  LOP3.LUT R6, R98, 0x100, RZ, 0xfc, !PT ;  /* 0x0000010062067812 */ /* 0x000fe200078efcff */
[----:B------:R-:W2:Y:S01]  /*6630*/  @!P2 LDG.E R37, desc[UR14][R12.64] ;  /* 0x0000000e0c25a981 */ /* 0x000ea2000c1e1900 */
[----:B------:R-:W-:-:S02]  /*6640*/  ISETP.GE.AND P6, PT, R2, R25, PT ;  /* 0x000000190200720c */ /* 0x000fc40003fc6270 */
[-C--:B------:R-:W-:Y:S01]  /*6650*/  ISETP.GE.AND P5, PT, R3, R25.reuse, PT ;  /* 0x000000190300720c */ /* 0x080fe20003fa6270 */
[----:B------:R-:W3:Y:S01]  /*6660*/  @!P1 LDG.E R27, desc[UR14][R12.64+0x80] ;  /* 0x0000800e0c1b9981 */ /* 0x000ee2000c1e1900 */
[-C--:B------:R-:W-:Y:S02]  /*6670*/  ISETP.GE.AND P3, PT, R4, R25.reuse, PT ;  /* 0x000000190400720c */ /* 0x080fe40003f66270 */
[-C--:B------:R-:W-:Y:S01]  /*6680*/  ISETP.GE.AND P2, PT, R5, R25.reuse, PT ;  /* 0x000000190500720c */ /* 0x080fe20003f46270 */
[----:B------:R-:W4:Y:S01]  /*6690*/  @!P0 LDG.E R24, desc[UR14][R12.64+0x100] ;  /* 0x0001000e0c188981 */ /* 0x000f22000c1e1900 */
[----:B------:R-:W-:Y:S02]  /*66a0*/  ISETP.GE.AND P1, PT, R6, R25, PT ;  /* 0x000000190600720c */ /* 0x000fe40003f26270 */
[----:B------:R-:W-:Y:S02]  /*66b0*/  MOV R31, RZ ;  /* 0x000000ff001f7202 */ /* 0x000fe40000000f00 */
[C---:B------:R-:W-:Y:S01]  /*66c0*/  LOP3.LUT R7, R98.reuse, 0x120, RZ, 0xfc, !PT ;  /* 0x0000012062077812 */ /* 0x040fe200078efcff */
[----:B------:R-:W5:Y:S01]  /*66d0*/  @!P6 LDG.E R26, desc[UR14][R12.64+0x200] ;  /* 0x0002000e0c1ae981 */ /* 0x000f62000c1e1900 */
[----:B------:R-:W-:-:S02]  /*66e0*/  LOP3.LUT R8, R98, 0x140, RZ, 0xfc, !PT ;  /* 0x0000014062087812 */ /* 0x000fc400078efcff */
[C---:B------:R-:W-:Y:S01]  /*66f0*/  LOP3.LUT R9, R98.reuse, 0x160, RZ, 0xfc, !PT ;  /* 0x0000016062097812 */ /* 0x040fe200078efcff */
[----:B------:R-:W5:Y:S01]  /*6700*/  @!P4 LDG.E R31, desc[UR14][R12.64+0x180] ;  /* 0x0001800e0c1fc981 */ /* 0x000f62000c1e1900 */
[C---:B------:R-:W-:Y:S02]  /*6710*/  LOP3.LUT R10, R98.reuse, 0x180, RZ, 0xfc, !PT ;  /* 0x00000180620a7812 */ /* 0x040fe400078efcff */
[C---:B------:R-:W-:Y:S01]  /*6720*/  LOP3.LUT R11, R98.reuse, 0x1a0, RZ, 0xfc, !PT ;  /* 0x000001a0620b7812 */ /* 0x040fe200078efcff */
[----:B------:R-:W5:Y:S01]  /*6730*/  @!P5 LDG.E R39, desc[UR14][R12.64+0x280] ;  /* 0x0002800e0c27d981 */ /* 0x000f62000c1e1900 */
[-C--:B------:R-:W-:Y:S02]  /*6740*/  ISETP.GE.AND P0, PT, R7, R25.reuse, PT ;  /* 0x000000190700720c */ /* 0x080fe40003f06270 */
[----:B------:R-:W-:Y:S01]  /*6750*/  LOP3.LUT R20, R98, 0x1c0, RZ, 0xfc, !PT ;  /* 0x000001c062147812 */ /* 0x000fe200078efcff */
[----:B------:R-:W5:Y:S01]  /*6760*/  @!P3 LDG.E R36, desc[UR14][R12.64+0x300] ;  /* 0x0003000e0c24b981 */ /* 0x000f62000c1e1900 */
[----:B------:R-:W-:-:S02]  /*6770*/  ISETP.GE.AND P4, PT, R8, R25, PT ;  /* 0x000000190800720c */ /* 0x000fc40003f86270 */
[----:B------:R-:W-:Y:S01]  /*6780*/  LOP3.LUT R21, R98, 0x1e0, RZ, 0xfc, !PT ;  /* 0x000001e062157812 */ /* 0x000fe200078efcff */
[----:B------:R-:W5:Y:S01]  /*6790*/  @!P2 LDG.E R41, desc[UR14][R12.64+0x380] ;  /* 0x0003800e0c29a981 */ /* 0x000f62000c1e1900 */
[-C--:B------:R-:W-:Y:S02]  /*67a0*/  ISETP.GE.AND P6, PT, R9, R25.reuse, PT ;  /* 0x000000190900720c */ /* 0x080fe40003fc6270 */
[-C--:B------:R-:W-:Y:S01]  /*67b0*/  ISETP.GE.AND P5, PT, R10, R25.reuse, PT ;  /* 0x000000190a00720c */ /* 0x080fe20003fa6270 */
[----:B------:R-:W5:Y:S01]  /*67c0*/  @!P1 LDG.E R38, desc[UR14][R12.64+0x400] ;  /* 0x0004000e0c269981 */ /* 0x000f62000c1e1900 */
[-C--:B------:R-:W-:Y:S02]  /*67d0*/  ISETP.GE.AND P3, PT, R11, R25.reuse, PT ;  /* 0x000000190b00720c */ /* 0x080fe40003f66270 */
[----:B------:R-:W-:Y:S02]  /*67e0*/  ISETP.GE.AND P2, PT, R20, R25, PT ;  /* 0x000000191400720c */ /* 0x000fe40003f46270 */
[----:B------:R-:W-:-:S02]  /*67f0*/  CS2R R44, SRZ ;  /* 0x00000000002c7805 */ /* 0x000fc4000001ff00 */
[----:B------:R-:W-:Y:S01]  /*6800*/  ISETP.GE.AND P1, PT, R21, R25, PT ;  /* 0x000000191500720c */ /* 0x000fe20003f26270 */
[----:B------:R-:W-:Y:S01]  /*6810*/  HFMA2.MMA R49, -RZ, RZ, 0, 0 ;  /* 0x00000000ff317435 */ /* 0x000fe200000001ff */
        /* <DEDUP_REMOVED lines=8> */
[----:B------:R-:W0:Y:S01]  /*68a0*/  S2UR UR5, SR_CgaCtaId ;  /* 0x00000000000579c3 */ /* 0x000e220000008800 */
[----:B------:R-:W-:-:S02]  /*68b0*/  UMOV UR4, 0x400 ;  /* 0x0000040000047882 */ /* 0x000fc40000000000 */
[----:B0-----:R-:W-:Y:S01]  /*68c0*/  ULEA UR4, UR5, UR4, 0x18 ;  /* 0x0000000405047291 */ /* 0x001fe2000f8ec03f */
        /* <DEDUP_REMOVED lines=21> */
[----:B------:R-:W-:Y:S04]  /*6a20*/  LDS R39, [R79+0x24] ;  /* 0x000024004f277984 */ /* 0x000fe80000000800 */
[----:B------:R-:W-:Y:S01]  /*6a30*/  LDS R41, [R79+0x28] ;  /* 0x000028004f297984 */ /* 0x000fe20000000800 */
[----:B0-----:R-:W-:-:S03]  /*6a40*/  FADD.FTZ R12, R13, R112 ;  /* 0x000000700d0c7221 */ /* 0x001fc60000010000 */
[----:B------:R-:W-:Y:S01]  /*6a50*/  LDS R13, [R79+0x14] ;  /* 0x000014004f0d7984 */ /* 0x000fe20000000800 */
[--C-:B-1----:R-:W-:Y:S01]  /*6a60*/  FADD.FTZ R24, R27, R112.reuse ;  /* 0x000000701b187221 */ /* 0x102fe20000010000 */
[----:B------:R-:W-:Y:S02]  /*6a70*/  FSETP.GTU.FTZ.AND P1, PT, R12, 20, PT ;  /* 0x41a000000c00780b */ /* 0x000fe40003f3c000 */
[----:B------:R-:W0:Y:S01]  /*6a80*/  LDS R27, [R79+0x18] ;  /* 0x000018004f1b7984 */ /* 0x000e220000000800 */
[--C-:B--2---:R-:W-:Y:S01]  /*6a90*/  FADD.FTZ R26, R31, R112.reuse ;  /* 0x000000701f1a7221 */ /* 0x104fe20000010000 */
[----:B------:R-:W-:Y:S02]  /*6aa0*/  FSETP.GTU.FTZ.AND P6, PT, R24, 20, PT ;  /* 0x41a000001800780b */ /* 0x000fe40003fdc000 */
[----:B------:R-:W-:Y:S02]  /*6ab0*/  LDS R31, [R79+0x1c] ;  /* 0x00001c004f1f7984 */ /* 0x000fe40000000800 */
[----:B------:R-:W-:Y:S01]  /*6ac0*/  FSETP.GTU.FTZ.AND P5, PT, R26, 20, PT ;  /* 0x41a000001a00780b */ /* 0x000fe20003fbc000 */
[----:B---3--:R-:W-:-:S02]  /*6ad0*/  FADD.FTZ R36, R37, R112 ;  /* 0x0000007025247221 */ /* 0x008fc40000010000 */
[----:B------:R-:W1:Y:S02]  /*6ae0*/  LDS R37, [R79+0x20] ;  /* 0x000020004f257984 */ /* 0x000e640000000800 */
[----:B------:R-:W-:-:S04]  /*6af0*/  @!P1 FMUL.FTZ R12, R12, -1.4426950216293334961 ;  /* 0xbfb8aa3b0c0c9820 */ /* 0x000fc80000410000 */
[----:B------:R-:W-:Y:S02]  /*6b00*/  @!P6 FMUL.FTZ R24, R24, -1.4426950216293334961 ;  /* 0xbfb8aa3b1818e820 */ /* 0x000fe40000410000 */
[----:B------:R-:W2:Y:S02]  /*6b10*/  @!P1 MUFU.EX2 R12, R12 ;  /* 0x0000000c000c9308 */ /* 0x000ea40000000800 */
[----:B------:R-:W-:-:S06]  /*6b20*/  @!P5 FMUL.FTZ R26, R26, -1.4426950216293334961 ;  /* 0xbfb8aa3b1a1ad820 */ /* 0x000fcc0000410000 */
[----:B------:R-:W3:Y:S08]  /*6b30*/  @!P6 MUFU.EX2 R24, R24 ;  /* 0x000000180018e308 */ /* 0x000ef00000000800 */
[----:B------:R-:W4:Y:S01]  /*6b40*/  @!P5 MUFU.EX2 R26, R26 ;  /* 0x0000001a001ad308 */ /* 0x000f220000000800 */
[----:B--2---:R-:W-:Y:S01]  /*6b50*/  @!P1 FADD.FTZ R12, R12, 1 ;  /* 0x3f8000000c0c9421 */ /* 0x004fe20000010000 */
[----:B---3--:R-:W-:-:S06]  /*6b60*/  @!P6 FADD.FTZ R24, R24, 1 ;  /* 0x3f8000001818e421 */ /* 0x008fcc0000010000 */
[----:B------:R-:W2:Y:S01]  /*6b70*/  @!P1 MUFU.RCP R12, R12 ;  /* 0x0000000c000c9308 */ /* 0x000ea20000001000 */
[----:B0-----:R-:W-:Y:S01]  /*6b80*/  FADD.FTZ R38, R27, R112 ;  /* 0x000000701b267221 */ /* 0x001fe20000010000 */
[----:B----4-:R-:W-:-:S06]  /*6b90*/  @!P5 FADD.FTZ R26, R26, 1 ;  /* 0x3f8000001a1ad421 */ /* 0x010fcc0000010000 */
[----:B------:R-:W0:Y:S01]  /*6ba0*/  @!P6 MUFU.RCP R24, R24 ;  /* 0x000000180018e308 */ /* 0x000e220000001000 */
[----:B-1----:R-:W-:-:S07]  /*6bb0*/  FADD.FTZ R37, R37, R112 ;  /* 0x0000007025257221 */ /* 0x002fce0000010000 */
[----:B------:R-:W1:Y:S01]  /*6bc0*/  @!P5 MUFU.RCP R27, R26 ;  /* 0x0000001a001bd308 */ /* 0x000e620000001000 */
[--C-:B------:R-:W-:Y:S01]  /*6bd0*/  FADD.FTZ R13, R13, R112.reuse ;  /* 0x000000700d0d7221 */ /* 0x100fe20000010000 */
[--C-:B------:R-:W-:Y:S01]  /*6be0*/  FADD.FTZ R31, R31, R112.reuse ;  /* 0x000000701f1f7221 */ /* 0x100fe20000010000 */
[----:B--2---:R-:W-:Y:S01]  /*6bf0*/  @!P1 FMUL.FTZ R125, R125, R12 ;  /* 0x0000000c7d7d9220 */ /* 0x004fe20000410000 */
[--C-:B------:R-:W-:Y:S01]  /*6c00*/  FADD.FTZ R39, R39, R112.reuse ;  /* 0x0000007027277221 */ /* 0x100fe20000010000 */
[----:B------:R-:W-:Y:S01]  /*6c10*/  FSETP.GTU.FTZ.AND P1, PT, R37, 20, PT ;  /* 0x41a000002500780b */ /* 0x000fe20003f3c000 */
[----:B------:R-:W-:Y:S01]  /*6c20*/  FADD.FTZ R41, R41, R112 ;  /* 0x0000007029297221 */ /* 0x000fe20000010000 */
[----:B------:R-:W-:Y:S02]  /*6c30*/  FSETP.GTU.FTZ.AND P0, PT, R36, 20, PT ;  /* 0x41a000002400780b */ /* 0x000fe40003f1c000 */
[----:B------:R-:W-:Y:S02]  /*6c40*/  FSETP.GTU.FTZ.AND P4, PT, R13, 20, PT ;  /* 0x41a000000d00780b */ /* 0x000fe40003f9c000 */
[----:B------:R-:W-:-:S02]  /*6c50*/  FSETP.GTU.FTZ.AND P3, PT, R38, 20, PT ;  /* 0x41a000002600780b */ /* 0x000fc40003f7c000 */
[----:B------:R-:W-:Y:S01]  /*6c60*/  FSETP.GTU.FTZ.AND P2, PT, R31, 20, PT ;  /* 0x41a000001f00780b */ /* 0x000fe20003f5c000 */
[----:B0-----:R-:W-:Y:S01]  /*6c70*/  @!P6 FMUL.FTZ R127, R127, R24 ;  /* 0x000000187f7fe220 */ /* 0x001fe20000410000 */
[----:B------:R-:W-:Y:S01]  /*6c80*/  FSETP.GTU.FTZ.AND P6, PT, R39, 20, PT ;  /* 0x41a000002700780b */ /* 0x000fe20003fdc000 */
[----:B-1----:R-:W-:Y:S01]  /*6c90*/  @!P5 FMUL.FTZ R120, R120, R27 ;  /* 0x0000001b7878d220 */ /* 0x002fe20000410000 */
[----:B------:R-:W-:Y:S01]  /*6ca0*/  FSETP.GTU.FTZ.AND P5, PT, R41, 20, PT ;  /* 0x41a000002900780b */ /* 0x000fe20003fbc000 */
[----:B------:R-:W-:Y:S02]  /*6cb0*/  @!P1 FMUL.FTZ R26, R37, -1.4426950216293334961 ;  /* 0xbfb8aa3b251a9820 */ /* 0x000fe40000410000 */
[----:B------:R-:W-:Y:S01]  /*6cc0*/  @!P0 FMUL.FTZ R36, R36, -1.4426950216293334961 ;  /* 0xbfb8aa3b24248820 */ /* 0x000fe20000410000 */
[----:B------:R-:W-:Y:S01]  /*6cd0*/  SHF.L.U32 R37, R110, 0x4, RZ ;  /* 0x000000046e257819 */ /* 0x000fe200000006ff */
[----:B------:R-:W-:Y:S02]  /*6ce0*/  @!P4 FMUL.FTZ R13, R13, -1.4426950216293334961 ;  /* 0xbfb8aa3b0d0dc820 */ /* 0x000fe40000410000 */
[----:B------:R-:W-:-:S02]  /*6cf0*/  @!P3 FMUL.FTZ R12, R38, -1.4426950216293334961 ;  /* 0xbfb8aa3b260cb820 */ /* 0x000fc40000410000 */
[----:B------:R-:W-:Y:S02]  /*6d00*/  @!P2 FMUL.FTZ R24, R31, -1.4426950216293334961 ;  /* 0xbfb8aa3b1f18a820 */ /* 0x000fe40000410000 */
[----:B------:R-:W-:Y:S01]  /*6d10*/  @!P6 FMUL.FTZ R27, R39, -1.4426950216293334961 ;  /* 0xbfb8aa3b271be820 */ /* 0x000fe20000410000 */
[----:B------:R-:W-:Y:S01]  /*6d20*/  LOP3.LUT R39, R37, 0xfffffe00, RZ, 0xc0, !PT ;  /* 0xfffffe0025277812 */ /* 0x000fe200078ec0ff */
[----:B------:R-:W0:Y:S01]  /*6d30*/  @!P0 MUFU.EX2 R36, R36 ;  /* 0x0000002400248308 */ /* 0x000e220000000800 */
[----:B------:R-:W-:-:S07]  /*6d40*/  @!P5 FMUL.FTZ R37, R41, -1.4426950216293334961 ;  /* 0xbfb8aa3b2925d820 */ /* 0x000fce0000410000 */
[----:B------:R-:W1:Y:S08]  /*6d50*/  @!P4 MUFU.EX2 R13, R13 ;  /* 0x0000000d000dc308 */ /* 0x000e700000000800 */
[----:B------:R-:W2:Y:S08]  /*6d60*/  @!P3 MUFU.EX2 R12, R12 ;  /* 0x0000000c000cb308 */ /* 0x000eb00000000800 */
[----:B------:R-:W3:Y:S08]  /*6d70*/  @!P2 MUFU.EX2 R24, R24 ;  /* 0x000000180018a308 */ /* 0x000ef00000000800 */
[----:B------:R4:W5:Y:S08]  /*6d80*/  @!P6 MUFU.EX2 R31, R27 ;  /* 0x0000001b001fe308 */ /* 0x0009700000000800 */
[----:B------:R-:W5:Y:S01]  /*6d90*/  @!P5 MUFU.EX2 R37, R37 ;  /* 0x000000250025d308 */ /* 0x000f620000000800 */
[----:B------:R-:W-:Y:S01]  /*6da0*/  LEA R68, R108, R39, 0x4 ;  /* 0x000000276c447211 */ /* 0x000fe200078e20ff */
[----:B0-----:R-:W-:Y:S01]  /*6db0*/  @!P0 FADD.FTZ R36, R36, 1 ;  /* 0x3f80000024248421 */ /* 0x001fe20000010000 */
[----:B-1----:R-:W-:Y:S01]  /*6dc0*/  @!P4 FADD.FTZ R13, R13, 1 ;  /* 0x3f8000000d0dc421 */ /* 0x002fe20000010000 */
[----:B--2---:R-:W-:Y:S01]  /*6dd0*/  @!P3 FADD.FTZ R12, R12, 1 ;  /* 0x3f8000000c0cb421 */ /* 0x004fe20000010000 */
[----:B------:R-:W-:Y:S01]  /*6de0*/  IADD3 R39, R68, 0x2, RZ ;  /* 0x0000000244277810 */ /* 0x000fe20007ffe0ff */
[----:B---3--:R-:W-:Y:S01]  /*6df0*/  @!P2 FADD.FTZ R24, R24, 1 ;  /* 0x3f8000001818a421 */ /* 0x008fe20000010000 */
[----:B------:R-:W-:-:S02]  /*6e00*/  IADD3 R41, R68, 0x4, RZ ;  /* 0x0000000444297810 */ /* 0x000fc40007ffe0ff */
[----:B----4-:R-:W-:Y:S01]  /*6e10*/  IADD3 R27, R68, 0x6, RZ ;  /* 0x00000006441b7810 */ /* 0x010fe20007ffe0ff */
[----:B------:R0:W1:Y:S01]  /*6e20*/  @!P0 MUFU.RCP R61, R36 ;  /* 0x00000024003d8308 */ /* 0x0000620000001000 */
[-C--:B------:R-:W-:Y:S02]  /*6e30*/  LEA.HI.SX32 R46, R41, R68.reuse, 0x1b ;  /* 0x00000044292e7211 */ /* 0x080fe400078fdaff */
[-C--:B------:R-:W-:Y:S01]  /*6e40*/  LEA.HI.SX32 R50, R27, R68.reuse, 0x1b ;  /* 0x000000441b327211 */ /* 0x080fe200078fdaff */
[----:B------:R-:W-:Y:S04]  /*6e50*/  LDS R41, [R79] ;  /* 0x000000004f297984 */ /* 0x000fe80000000800 */
[----:B------:R5:W-:Y:S01]  /*6e60*/  @!P3 MUFU.RCP R63, R12 ;  /* 0x0000000c003fb308 */ /* 0x000be20000001000 */
[----:B0-----:R-:W-:Y:S01]  /*6e70*/  LEA.HI.SX32 R36, R39, R68, 0x1b ;  /* 0x0000004427247211 */ /* 0x001fe200078fdaff */
[----:B------:R-:W-:Y:S04]  /*6e80*/  LDS R27, [R79+0x30] ;  /* 0x000030004f1b7984 */ /* 0x000fe80000000800 */
[----:B------:R-:W-:Y:S02]  /*6e90*/  LDS R39, [R79+0x3c] ;  /* 0x00003c004f277984 */ /* 0x000fe40000000800 */
[----:B------:R0:W-:Y:S01]  /*6ea0*/  @!P2 MUFU.RCP R65, R24 ;  /* 0x000000180041a308 */ /* 0x0001e20000001000 */
[----:B-----5:R-:W-:-:S02]  /*6eb0*/  @!P6 FADD.FTZ R12, R31, 1 ;  /* 0x3f8000001f0ce421 */ /* 0x020fc40000010000 */
[----:B------:R-:W2:Y:S05]  /*6ec0*/  LDS R31, [R79+0x34] ;  /* 0x000034004f1f7984 */ /* 0x000eaa0000000800 */
[----:B------:R3:W-:Y:S01]  /*6ed0*/  @!P4 MUFU.RCP R70, R13 ;  /* 0x0000000d0046c308 */ /* 0x0007e20000001000 */
[----:B0-----:R-:W-:Y:S02]  /*6ee0*/  @!P5 FADD.FTZ R24, R37, 1 ;  /* 0x3f8000002518d421 */ /* 0x001fe40000010000 */
[----:B------:R-:W-:Y:S04]  /*6ef0*/  LDS R37, [R79+0x38] ;  /* 0x000038004f257984 */ /* 0x000fe80000000800 */
[----:B---3--:R-:W0:Y:S01]  /*6f00*/  LDS R13, [R79+0x2c] ;  /* 0x00002c004f0d7984 */ /* 0x008e220000000800 */
[----:B------:R-:W-:Y:S01]  /*6f10*/  BAR.SYNC.DEFER_BLOCKING 0x0 ;  /* 0x0000000000007b1d */ /* 0x000fe20000010000 */
[----:B------:R-:W-:-:S02]  /*6f20*/  IADD3 R38, R68, 0x1, RZ ;  /* 0x0000000144267810 */ /* 0x000fc40007ffe0ff */
[C---:B------:R-:W-:Y:S02]  /*6f30*/  IADD3 R40, R68.reuse, 0x3, RZ ;  /* 0x0000000344287810 */ /* 0x040fe40007ffe0ff */
[----:B------:R-:W-:Y:S02]  /*6f40*/  IADD3 R42, R68, 0x5, RZ ;  /* 0x00000005442a7810 */ /* 0x000fe40007ffe0ff */
[-C--:B------:R-:W-:Y:S02]  /*6f50*/  LEA.HI.SX32 R38, R38, R68.reuse, 0x1b ;  /* 0x0000004426267211 */ /* 0x080fe400078fdaff */
[C---:B------:R-:W-:Y:S02]  /*6f60*/  IADD3 R51, R68.reuse, 0xb, RZ ;  /* 0x0000000b44337810 */ /* 0x040fe40007ffe0ff */
[----:B------:R-:W-:Y:S02]  /*6f70*/  IADD3 R43, R68, 0x7, RZ ;  /* 0x00000007442b7810 */ /* 0x000fe40007ffe0ff */
[----:B------:R-:W-:-:S02]  /*6f80*/  LEA.HI.SX32 R44, R40, R68, 0x1b ;  /* 0x00000044282c7211 */ /* 0x000fc400078fdaff */
[C---:B------:R-:W-:Y:S01]  /*6f90*/  IADD3 R45, R68.reuse, 0x8, RZ ;  /* 0x00000008442d7810 */ /* 0x040fe20007ffe0ff */
[----:B------:R-:W3:Y:S01]  /*6fa0*/  @!P1 MUFU.EX2 R26, R26 ;  /* 0x0000001a001a9308 */ /* 0x000ee20000000800 */
[----:B------:R-:W-:Y:S02]  /*6fb0*/  IADD3 R47, R68, 0x9, RZ ;  /* 0x00000009442f7810 */ /* 0x000fe40007ffe0ff */
[----:B------:R-:W-:Y:S02]  /*6fc0*/  LEA.HI.SX32 R48, R42, R68, 0x1b ;  /* 0x000000442a307211 */ /* 0x000fe400078fdaff */
[-C--:B------:R-:W-:Y:S02]  /*6fd0*/  LEA R40, R38, R101.reuse, 0x2 ;  /* 0x0000006526287211 */ /* 0x080fe400078e10ff */
[----:B------:R-:W-:Y:S02]  /*6fe0*/  IADD3 R49, R68, 0xa, RZ ;  /* 0x0000000a44317810 */ /* 0x000fe40007ffe0ff */
[----:B------:R-:W-:-:S02]  /*6ff0*/  LEA R42, R36, R101, 0x2 ;  /* 0x00000065242a7211 */ /* 0x000fc400078e10ff */
[-C--:B------:R-:W-:Y:S02]  /*7000*/  LEA.HI.SX32 R52, R43, R68.reuse, 0x1b ;  /* 0x000000442b347211 */ /* 0x080fe400078fdaff */
[-C--:B------:R-:W-:Y:S02]  /*7010*/  LEA.HI.SX32 R60, R51, R68.reuse, 0x1b ;  /* 0x00000044333c7211 */ /* 0x080fe400078fdaff */
[-C--:B------:R-:W-:Y:S01]  /*7020*/  LEA R44, R44, R101.reuse, 0x2 ;  /* 0x000000652c2c7211 */ /* 0x080fe200078e10ff */
[----:B------:R-:W4:Y:S01]  /*7030*/  @!P6 MUFU.RCP R51, R12 ;  /* 0x0000000c0033e308 */ /* 0x000f220000001000 */
[----:B------:R-:W-:Y:S01]  /*7040*/  IADD3 R53, R68, 0xc, RZ ;  /* 0x0000000c44357810 */ /* 0x000fe20007ffe0ff */
[----:B------:R-:W-:Y:S01]  /*7050*/  STS [R79], R148 ;  /* 0x000000944f007388 */ /* 0x000fe20000000800 */
[----:B------:R-:W-:Y:S02]  /*7060*/  LEA.HI.SX32 R54, R45, R68, 0x1b ;  /* 0x000000442d367211 */ /* 0x000fe400078fdaff */
[----:B------:R-:W-:Y:S01]  /*7070*/  LEA R43, R46, R101, 0x2 ;  /* 0x000000652e2b7211 */ /* 0x000fe200078e10ff */
[----:B------:R-:W-:Y:S01]  /*7080*/  STS [R40+0x4], R147 ;  /* 0x0000049328007388 */ /* 0x000fe20000000800 */
[----:B------:R-:W-:-:S02]  /*7090*/  IADD3 R55, R68, 0xd, RZ ;  /* 0x0000000d44377810 */ /* 0x000fc40007ffe0ff */
[-C--:B------:R-:W-:Y:S02]  /*70a0*/  LEA.HI.SX32 R56, R47, R68.reuse, 0x1b ;  /* 0x000000442f387211 */ /* 0x080fe400078fdaff */
[-C--:B------:R-:W-:Y:S01]  /*70b0*/  LEA R48, R48, R101.reuse, 0x2 ;  /* 0x0000006530307211 */ /* 0x080fe200078e10ff */
[----:B------:R-:W-:Y:S01]  /*70c0*/  STS [R42+0x8], R146 ;  /* 0x000008922a007388 */ /* 0x000fe20000000800 */
[----:B------:R-:W-:Y:S02]  /*70d0*/  IADD3 R57, R68, 0xe, RZ ;  /* 0x0000000e44397810 */ /* 0x000fe40007ffe0ff */
[----:B------:R-:W-:Y:S02]  /*70e0*/  LEA.HI.SX32 R58, R49, R68, 0x1b ;  /* 0x00000044313a7211 */ /* 0x000fe400078fdaff */
[----:B------:R-:W-:Y:S01]  /*70f0*/  LEA R45, R50, R101, 0x2 ;  /* 0x00000065322d7211 */ /* 0x000fe200078e10ff */
[----:B------:R-:W-:Y:S01]  /*7100*/  STS [R44+0xc], R145 ;  /* 0x00000c912c007388 */ /* 0x000fe20000000800 */
[----:B------:R-:W-:-:S02]  /*7110*/  IADD3 R59, R68, 0xf, RZ ;  /* 0x0000000f443b7810 */ /* 0x000fc40007ffe0ff */
[----:B------:R-:W-:Y:S01]  /*7120*/  LEA R52, R52, R101, 0x2 ;  /* 0x0000006534347211 */ /* 0x000fe200078e10ff */
[----:B-1----:R-:W-:Y:S01]  /*7130*/  @!P0 FMUL.FTZ R122, R122, R61 ;  /* 0x0000003d7a7a8220 */ /* 0x002fe20000410000 */
[-C--:B------:R-:W-:Y:S01]  /*7140*/  LEA.HI.SX32 R62, R53, R68.reuse, 0x1b ;  /* 0x00000044353e7211 */ /* 0x080fe200078fdaff */
[----:B------:R-:W-:Y:S01]  /*7150*/  STS [R43+0x10], R144 ;  /* 0x000010902b007388 */ /* 0x000fe20000000800 */
[-C--:B------:R-:W-:Y:S02]  /*7160*/  LEA R54, R54, R101.reuse, 0x2 ;  /* 0x0000006536367211 */ /* 0x080fe400078e10ff */
[-C--:B------:R-:W-:Y:S01]  /*7170*/  LEA.HI.SX32 R64, R55, R68.reuse, 0x1b ;  /* 0x0000004437407211 */ /* 0x080fe200078fdaff */
[----:B------:R-:W-:Y:S01]  /*7180*/  STS [R48+0x14], R143 ;  /* 0x0000148f30007388 */ /* 0x000fe20000000800 */
[-C--:B------:R-:W-:Y:S02]  /*7190*/  LEA R56, R56, R101.reuse, 0x2 ;  /* 0x0000006538387211 */ /* 0x080fe400078e10ff */
[----:B------:R-:W-:Y:S01]  /*71a0*/  LEA.HI.SX32 R66, R57, R68, 0x1b ;  /* 0x0000004439427211 */ /* 0x000fe200078fdaff */
[----:B------:R-:W-:Y:S01]  /*71b0*/  STS [R45+0x18], R142 ;  /* 0x0000188e2d007388 */ /* 0x000fe20000000800 */
[----:B------:R-:W-:-:S02]  /*71c0*/  LEA R58, R58, R101, 0x2 ;  /* 0x000000653a3a7211 */ /* 0x000fc400078e10ff */
[----:B------:R-:W-:Y:S01]  /*71d0*/  ISETP.NE.AND P0, PT, R110, RZ, PT ;  /* 0x000000ff6e00720c */ /* 0x000fe20003f05270 */
[----:B------:R-:W-:Y:S01]  /*71e0*/  STS [R52+0x1c], R141 ;  /* 0x00001c8d34007388 */ /* 0x000fe20000000800 */
[----:B------:R-:W-:Y:S02]  /*71f0*/  LEA.HI.SX32 R68, R59, R68, 0x1b ;  /* 0x000000443b447211 */ /* 0x000fe400078fdaff */
[-C--:B------:R-:W-:Y:S01]  /*7200*/  LEA R60, R60, R101.reuse, 0x2 ;  /* 0x000000653c3c7211 */ /* 0x080fe200078e10ff */
[----:B------:R-:W-:Y:S01]  /*7210*/  STS [R54+0x20], R140 ;  /* 0x0000208c36007388 */ /* 0x000fe20000000800 */
[-C--:B------:R-:W-:Y:S02]  /*7220*/  LEA R47, R62, R101.reuse, 0x2 ;  /* 0x000000653e2f7211 */ /* 0x080fe400078e10ff */
[-C--:B------:R-:W-:Y:S01]  /*7230*/  LEA R64, R64, R101.reuse, 0x2 ;  /* 0x0000006540407211 */ /* 0x080fe200078e10ff */
[----:B------:R-:W-:Y:S01]  /*7240*/  STS [R56+0x24], R139 ;  /* 0x0000248b38007388 */ /* 0x000fe20000000800 */
[----:B------:R-:W-:-:S02]  /*7250*/  LEA R49, R66, R101, 0x2 ;  /* 0x0000006542317211 */ /* 0x000fc400078e10ff */
[----:B------:R-:W-:Y:S01]  /*7260*/  LEA R68, R68, R101, 0x2 ;  /* 0x0000006544447211 */ /* 0x000fe200078e10ff */
[----:B------:R-:W-:Y:S01]  /*7270*/  STS [R58+0x28], R138 ;  /* 0x0000288a3a007388 */ /* 0x000fe20000000800 */
[----:B---3--:R-:W-:-:S03]  /*7280*/  @!P1 FADD.FTZ R26, R26, 1 ;  /* 0x3f8000001a1a9421 */ /* 0x008fc60000010000 */
[----:B------:R-:W-:Y:S01]  /*7290*/  STS [R60+0x2c], R137 ;  /* 0x00002c893c007388 */ /* 0x000fe20000000800 */
[----:B--2---:R-:W-:-:S03]  /*72a0*/  FADD.FTZ R36, R31, R112 ;  /* 0x000000701f247221 */ /* 0x004fc60000010000 */
[----:B------:R-:W-:Y:S01]  /*72b0*/  STS [R47+0x30], R136 ;  /* 0x000030882f007388 */ /* 0x000fe20000000800 */
[----:B------:R-:W-:-:S03]  /*72c0*/  @!P3 FMUL.FTZ R116, R116, R63 ;  /* 0x0000003f7474b220 */ /* 0x000fc60000410000 */
[----:B------:R-:W-:Y:S01]  /*72d0*/  STS [R64+0x34], R135 ;  /* 0x0000348740007388 */ /* 0x000fe20000000800 */
[----:B------:R-:W-:Y:S01]  /*72e0*/  @!P2 FMUL.FTZ R118, R118, R65 ;  /* 0x000000417676a220 */ /* 0x000fe20000410000 */
[----:B----4-:R-:W-:Y:S02]  /*72f0*/  @!P6 FMUL.FTZ R28, R28, R51 ;  /* 0x000000331c1ce220 */ /* 0x010fe40000410000 */
[----:B------:R-:W-:Y:S01]  /*7300*/  STS [R49+0x38], R134 ;  /* 0x0000388631007388 */ /* 0x000fe20000000800 */
[----:B------:R-:W-:-:S03]  /*7310*/  FADD.FTZ R31, R41, R112 ;  /* 0x00000070291f7221 */ /* 0x000fc60000010000 */
[----:B------:R1:W-:Y:S01]  /*7320*/  STS [R68+0x3c], R133 ;  /* 0x00003c8544007388 */ /* 0x0003e20000000800 */
[----:B------:R-:W-:-:S03]  /*7330*/  NOP ;  /* 0x0000000000007918 */ /* 0x000fc60000000000 */
[----:B------:R-:W-:Y:S01]  /*7340*/  LDS R41, [R96] ;  /* 0x0000000060297984 */ /* 0x000fe20000000800 */
[----:B------:R-:W2:Y:S01]  /*7350*/  @!P1 MUFU.RCP R26, R26 ;  /* 0x0000001a001a9308 */ /* 0x000ea20000001000 */
[--C-:B0-----:R-:W-:Y:S01]  /*7360*/  FADD.FTZ R13, R13, R112.reuse ;  /* 0x000000700d0d7221 */ /* 0x101fe20000010000 */
[--C-:B------:R-:W-:Y:S01]  /*7370*/  FADD.FTZ R27, R27, R112.reuse ;  /* 0x000000701b1b7221 */ /* 0x100fe20000010000 */
[----:B------:R-:W-:Y:S05]  /*7380*/  LDS R51, [R94+0x80] ;  /* 0x000080005e337984 */ /* 0x000fea0000000800 */
[----:B------:R-:W0:Y:S01]  /*7390*/  @!P5 MUFU.RCP R24, R24 ;  /* 0x000000180018d308 */ /* 0x000e220000001000 */
[----:B------:R-:W-:Y:S01]  /*73a0*/  LDS R53, [R93+0x100] ;  /* 0x000100005d357984 */ /* 0x000fe20000000800 */
[----:B------:R-:W-:Y:S01]  /*73b0*/  MOV R101, UR4 ;  /* 0x0000000400657c02 */ /* 0x000fe20008000f00 */
[--C-:B------:R-:W-:Y:S01]  /*73c0*/  FADD.FTZ R37, R37, R112.reuse ;  /* 0x0000007025257221 */ /* 0x100fe20000010000 */
[----:B------:R-:W-:Y:S01]  /*73d0*/  @!P4 FMUL.FTZ R123, R123, R70 ;  /* 0x000000467b7bc220 */ /* 0x000fe20000410000 */
[----:B------:R-:W-:Y:S01]  /*73e0*/  LDS R55, [R92+0x180] ;  /* 0x000180005c377984 */ /* 0x000fe20000000800 */
[----:B------:R-:W-:Y:S01]  /*73f0*/  FADD.FTZ R39, R39, R112 ;  /* 0x0000007027277221 */ /* 0x000fe20000010000 */
[----:B-1----:R-:W1:Y:S02]  /*7400*/  LDC.64 R132, c[0x0][0x388] ;  /* 0x0000e200ff847b82 */ /* 0x002e640000000a00 */
        /* <DEDUP_REMOVED lines=14> */
[----:B------:R-:W-:Y:S01]  /*74f0*/  FSETP.GTU.FTZ.AND P6, PT, R13, 20, PT ;  /* 0x41a000000d00780b */ /* 0x000fe20003fdc000 */
[----:B--2---:R-:W-:Y:S01]  /*7500*/  @!P1 FMUL.FTZ R119, R119, R26 ;  /* 0x0000001a77779220 */ /* 0x004fe20000410000 */
[----:B------:R-:W-:-:S02]  /*7510*/  FSETP.GTU.FTZ.AND P1, PT, R27, 20, PT ;  /* 0x41a000001b00780b */ /* 0x000fc40003f3c000 */
[----:B------:R-:W-:-:S09]  /*7520*/  FSETP.GTU.FTZ.AND P4, PT, R36, 20, PT ;  /* 0x41a000002400780b */ /* 0x000fd20003f9c000 */
[----:B------:R-:W-:-:S04]  /*7530*/  @!P6 FMUL.FTZ R12, R13, -1.4426950216293334961 ;  /* 0xbfb8aa3b0d0ce820 */ /* 0x000fc80000410000 */
[----:B------:R2:W3:Y:S01]  /*7540*/  @!P6 MUFU.EX2 R13, R12 ;  /* 0x0000000c000de308 */ /* 0x0004e20000000800 */
[----:B------:R-:W-:Y:S01]  /*7550*/  FSETP.GTU.FTZ.AND P2, PT, R37, 20, PT ;  /* 0x41a000002500780b */ /* 0x000fe20003f5c000 */
[----:B------:R-:W4:Y:S01]  /*7560*/  LDS R129, [R101+0x1080] ;  /* 0x0010800065817984 */ /* 0x000f220000000800 */
[----:B0-----:R-:W-:Y:S01]  /*7570*/  @!P5 FMUL.FTZ R29, R29, R24 ;  /* 0x000000181d1dd220 */ /* 0x001fe20000410000 */
[----:B------:R-:W-:Y:S01]  /*7580*/  @!P1 FMUL.FTZ R24, R27, -1.4426950216293334961 ;  /* 0xbfb8aa3b1b189820 */ /* 0x000fe20000410000 */
[----:B--2---:R-:W-:-:S03]  /*7590*/  @!P4 FMUL.FTZ R12, R36, -1.4426950216293334961 ;  /* 0xbfb8aa3b240cc820 */ /* 0x004fc60000410000 */
[----:B------:R-:W0:Y:S06]  /*75a0*/  @!P1 MUFU.EX2 R26, R24 ;  /* 0x00000018001a9308 */ /* 0x000e2c0000000800 */
[----:B------:R-:W-:Y:S01]  /*75b0*/  @!P2 FMUL.FTZ R36, R37, -1.4426950216293334961 ;  /* 0xbfb8aa3b2524a820 */ /* 0x000fe20000410000 */
[----:B---3--:R-:W-:Y:S01]  /*75c0*/  @!P6 FADD.FTZ R13, R13, 1 ;  /* 0x3f8000000d0de421 */ /* 0x008fe20000010000 */
[----:B------:R-:W-:-:S04]  /*75d0*/  FSETP.GTU.FTZ.AND P5, PT, R39, 20, PT ;  /* 0x41a000002700780b */ /* 0x000fc80003fbc000 */
[----:B------:R-:W2:Y:S08]  /*75e0*/  @!P2 MUFU.EX2 R36, R36 ;  /* 0x000000240024a308 */ /* 0x000eb00000000800 */
[----:B------:R-:W3:Y:S01]  /*75f0*/  @!P6 MUFU.RCP R13, R13 ;  /* 0x0000000d000de308 */ /* 0x000ee20000001000 */
[----:B0-----:R-:W-:Y:S01]  /*7600*/  @!P1 FADD.FTZ R26, R26, 1 ;  /* 0x3f8000001a1a9421 */ /* 0x001fe20000010000 */
[----:B------:R-:W-:Y:S01]  /*7610*/  FSETP.GTU.FTZ.AND P3, PT, R31, 20, PT ;  /* 0x41a000001f00780b */ /* 0x000fe20003f7c000 */
[----:B------:R-:W-:-:S05]  /*7620*/  @!P5 FMUL.FTZ R37, R39, -1.4426950216293334961 ;  /* 0xbfb8aa3b2725d820 */ /* 0x000fca0000410000 */
[----:B------:R0:W5:Y:S01]  /*7630*/  @!P4 MUFU.EX2 R27, R12 ;  /* 0x0000000c001bc308 */ /* 0x0001620000000800 */
[----:B--2---:R-:W-:-:S07]  /*7640*/  @!P2 FADD.FTZ R36, R36, 1 ;  /* 0x3f8000002424a421 */ /* 0x004fce0000010000 */
[----:B------:R-:W2:Y:S01]  /*7650*/  @!P1 MUFU.RCP R39, R26 ;  /* 0x0000001a00279308 */ /* 0x000ea20000001000 */
[----:B---3--:R-:W-:Y:S01]  /*7660*/  @!P6 FMUL.FTZ R30, R30, R13 ;  /* 0x0000000d1e1ee220 */ /* 0x008fe20000410000 */
[----:B----4-:R-:W-:-:S06]  /*7670*/  ISETP.GE.AND P6, PT, R98, R129, PT ;  /* 0x000000816200720c */ /* 0x010fcc0003fc6270 */
[----:B------:R-:W3:Y:S01]  /*7680*/  @!P5 MUFU.EX2 R37, R37 ;  /* 0x000000250025d308 */ /* 0x000ee20000000800 */
[----:B0-----:R-:W-:-:S07]  /*7690*/  @!P3 FMUL.FTZ R12, R31, -1.4426950216293334961 ;  /* 0xbfb8aa3b1f0cb820 */ /* 0x001fce0000410000 */
[----:B------:R-:W0:Y:S01]  /*76a0*/  @!P2 MUFU.RCP R131, R36 ;  /* 0x000000240083a308 */ /* 0x000e220000001000 */
[----:B-----5:R-:W-:Y:S01]  /*76b0*/  @!P4 FADD.FTZ R31, R27, 1 ;  /* 0x3f8000001b1fc421 */ /* 0x020fe20000010000 */
[----:B--2---:R-:W-:Y:S01]  /*76c0*/  @!P1 FMUL.FTZ R32, R32, R39 ;  /* 0x0000002720209220 */ /* 0x004fe20000410000 */
[C---:B-1----:R-:W-:Y:S01]  /*76d0*/  IMAD R38, R132.reuse, UR17, RZ ;  /* 0x0000001184267c24 */ /* 0x042fe2000f8e02ff */
[----:B------:R-:W-:Y:S01]  /*76e0*/  SHF.R.S32.HI R50, RZ, 0x1f, R98 ;  /* 0x0000001fff327819 */ /* 0x000fe20000011462 */
[----:B------:R-:W-:Y:S03]  /*76f0*/  BSSY B0, `(.L_x_3591) ;  /* 0x0000014000007945 */ /* 0x000fe60003800000 */
[----:B------:R1:W2:Y:S01]  /*7700*/  @!P3 MUFU.EX2 R24, R12 ;  /* 0x0000000c0018b308 */ /* 0x0002a20000000800 */
[----:B------:R-:W-:Y:S02]  /*7710*/  IMAD R133, R133, UR16, R38 ;  /* 0x0000001085857c24 */ /* 0x000fe4000f8e0226 */
[----:B------:R-:W-:Y:S01]  /*7720*/  IMAD.WIDE.U32 R26, R132, UR16, RZ ;  /* 0x00000010841a7c25 */ /* 0x000fe2000f8e00ff */
[----:B-1----:R-:W-:-:S04]  /*7730*/  IADD3 R12, P1, R98, R95, RZ ;  /* 0x0000005f620c7210 */ /* 0x002fc80007f3e0ff */
[----:B------:R3:W1:Y:S01]  /*7740*/  @!P4 MUFU.RCP R46, R31 ;  /* 0x0000001f002ec308 */ /* 0x0006620000001000 */
[----:B------:R-:W-:Y:S01]  /*7750*/  LEA.HI.X.SX32 R13, R95, R50, 0x1, P1 ;  /* 0x000000325f0d7211 */ /* 0x000fe200008f0eff */
[----:B---3--:R-:W-:Y:S01]  /*7760*/  @!P5 FADD.FTZ R31, R37, 1 ;  /* 0x3f800000251fd421 */ /* 0x008fe20000010000 */
[----:B0-2---:R-:W-:Y:S06]  /*7770*/  @P6 BRA `(.L_x_3592) ;  /* 0x00000000002c6947 */ /* 0x005fec0003800000 */
        /* <DEDUP_REMOVED lines=11> */
.L_x_3592:
[----:B------:R-:W-:Y:S05]  /*7830*/  BSYNC B0 ;  /* 0x0000000000007941 */ /* 0x000fea0003800000 */
.L_x_3591:
[----:B------:R-:W-:Y:S01]  /*7840*/  IADD3 R27, R27, R133, RZ ;  /* 0x000000851b1b7210 */ /* 0x000fe20007ffe0ff */
[----:B------:R-:W-:Y:S01]  /*7850*/  ULDC.64 UR4, c[0x0][0x390] ;  /* 0x0000e40000047ab9 */ /* 0x000fe20000000a00 */
[----:B------:R-:W-:Y:S02]  /*7860*/  IMAD R95, R100, -0x400, R113 ;  /* 0xfffffc00645f7824 */ /* 0x000fe400078e0271 */
[----:B------:R-:W-:Y:S01]  /*7870*/  @!P3 FADD.FTZ R24, R24, 1 ;  /* 0x3f8000001818b421 */ /* 0x000fe20000010000 */
[----:B0-----:R-:W-:Y:S01]  /*7880*/  IMAD R38, R114, UR4, RZ ;  /* 0x0000000472267c24 */ /* 0x001fe2000f8e02ff */
[----:B------:R0:W2:Y:S01]  /*7890*/  @!P5 MUFU.RCP R36, R31 ;  /* 0x0000001f0024d308 */ /* 0x0000a20000001000 */
[----:B------:R-:W-:Y:S01]  /*78a0*/  IMAD.WIDE.U32 R26, R117, UR4, R26 ;  /* 0x00000004751a7c25 */ /* 0x000fe2000f8e001a */
[----:B------:R-:W-:-:S03]  /*78b0*/  SHF.R.S32.HI R133, RZ, 0x1f, R95 ;  /* 0x0000001fff857819 */ /* 0x000fc6000001145f */
[----:B-1----:R-:W-:Y:S01]  /*78c0*/  @!P4 FMUL.FTZ R33, R33, R46 ;  /* 0x0000002e2121c220 */ /* 0x002fe20000410000 */
[----:B------:R-:W-:Y:S01]  /*78d0*/  @!P2 FMUL.FTZ R34, R34, R131 ;  /* 0x000000832222a220 */ /* 0x000fe20000410000 */
[----:B------:R-:W-:Y:S01]  /*78e0*/  IMAD R38, R117, UR5, R38 ;  /* 0x0000000575267c24 */ /* 0x000fe2000f8e0226 */
[----:B------:R-:W-:Y:S01]  /*78f0*/  ULDC.64 UR4, c[0x0][0x3e0] ;  /* 0x0000f80000047ab9 */ /* 0x000fe20000000a00 */
[----:B------:R-:W-:Y:S01]  /*7900*/  ISETP.GE.AND P4, PT, R22, R129, PT ;  /* 0x000000811600720c */ /* 0x000fe20003f86270 */
[----:B------:R-:W1:Y:S01]  /*7910*/  @!P3 MUFU.RCP R37, R24 ;  /* 0x000000180025b308 */ /* 0x000e620000001000 */
[----:B0-----:R-:W-:Y:S01]  /*7920*/  IADD3 R31, P1, R95, R26, RZ ;  /* 0x0000001a5f1f7210 */ /* 0x001fe20007f3e0ff */
[----:B------:R-:W-:Y:S01]  /*7930*/  BSSY B0, `(.L_x_3593) ;  /* 0x000006e000007945 */ /* 0x000fe20003800000 */
[----:B------:R-:W-:Y:S02]  /*7940*/  LEA R26, P6, R98, UR4, 0x2 ;  /* 0x00000004621a7c11 */ /* 0x000fe4000f8c10ff */
[----:B------:R-:W-:-:S02]  /*7950*/  IADD3.X R38, R133, R38, R27, P1, !PT ;  /* 0x0000002685267210 */ /* 0x000fc40000ffe41b */
[-C--:B------:R-:W-:Y:S02]  /*7960*/  ISETP.GE.AND P1, PT, R0, R129.reuse, PT ;  /* 0x000000810000720c */ /* 0x080fe40003f26270 */
[-C--:B------:R-:W-:Y:S01]  /*7970*/  ISETP.GE.AND P2, PT, R2, R129.reuse, PT ;  /* 0x000000810200720c */ /* 0x080fe20003f46270 */
[----:B--2---:R-:W-:Y:S01]  /*7980*/  @!P5 FMUL.FTZ R35, R35, R36 ;  /* 0x000000242323d220 */ /* 0x004fe20000410000 */
[----:B------:R-:W-:Y:S02]  /*7990*/  LEA.HI.X R27, R98, UR5, R50, 0x2, P6 ;  /* 0x00000005621b7c11 */ /* 0x000fe4000b0f1432 */
[----:B------:R-:W-:Y:S02]  /*79a0*/  LEA R26, P6, R31, R26, 0x2 ;  /* 0x0000001a1f1a7211 */ /* 0x000fe400078c10ff */
[----:B------:R-:W-:Y:S02]  /*79b0*/  ISETP.GE.AND P5, PT, R5, R129, PT ;  /* 0x000000810500720c */ /* 0x000fe40003fa6270 */
[----:B------:R-:W-:Y:S01]  /*79c0*/  LEA.HI.X R27, R31, R27, R38, 0x2, P6 ;  /* 0x0000001b1f1b7211 */ /* 0x000fe200030f1426 */
[----:B-1----:R-:W-:Y:S01]  /*79d0*/  @!P3 FMUL.FTZ R126, R126, R37 ;  /* 0x000000257e7eb220 */ /* 0x002fe20000410000 */
[----:B------:R-:W-:-:S02]  /*79e0*/  ISETP.GE.AND P3, PT, R3, R129, PT ;  /* 0x000000810300720c */ /* 0x000fc40003f66270 */
[-C--:B------:R-:W-:Y:S01]  /*79f0*/  ISETP.GE.AND P6, PT, R4, R129.reuse, PT ;  /* 0x000000810400720c */ /* 0x080fe20003fc6270 */
        /* <DEDUP_REMOVED lines=29> */
[----:B------:R-:W-:Y:S08]  /*7bd0*/  BAR.SYNC.DEFER_BLOCKING 0x0 ;  /* 0x0000000000007b1d */ /* 0x000ff00000010000 */
[----:B0-----:R-:W0:Y:S01]  /*7be0*/  LDC.64 R26, c[0x0][0x3a8] ;  /* 0x0000ea00ff1a7b82 */ /* 0x001e220000000a00 */
[----:B------:R-:W-:Y:S04]  /*7bf0*/  STS [R79], R126 ;  /* 0x0000007e4f007388 */ /* 0x000fe80000000800 */
[----:B------:R-:W-:Y:S04]  /*7c00*/  STS [R40+0x4], R125 ;  /* 0x0000047d28007388 */ /* 0x000fe80000000800 */
[----:B------:R-:W-:Y:S04]  /*7c10*/  STS [R42+0x8], R127 ;  /* 0x0000087f2a007388 */ /* 0x000fe80000000800 */
[----:B------:R-:W-:Y:S04]  /*7c20*/  STS [R44+0xc], R120 ;  /* 0x00000c782c007388 */ /* 0x000fe80000000800 */
[----:B------:R-:W-:Y:S04]  /*7c30*/  STS [R43+0x10], R122 ;  /* 0x0000107a2b007388 */ /* 0x000fe80000000800 */
[----:B------:R1:W-:Y:S04]  /*7c40*/  STS [R48+0x14], R123 ;  /* 0x0000147b30007388 */ /* 0x0003e80000000800 */
[----:B------:R-:W-:Y:S04]  /*7c50*/  STS [R45+0x18], R116 ;  /* 0x000018742d007388 */ /* 0x000fe80000000800 */
[----:B------:R2:W-:Y:S01]  /*7c60*/  STS [R52+0x1c], R118 ;  /* 0x00001c7634007388 */ /* 0x0005e20000000800 */
[----:B-1----:R-:W-:Y:S01]  /*7c70*/  FADD.FTZ R123, R24, R123 ;  /* 0x0000007b187b7221 */ /* 0x002fe20000010000 */
[----:B0-----:R-:W-:-:S02]  /*7c80*/  IMAD R24, R26, UR17, RZ ;  /* 0x000000111a187c24 */ /* 0x001fc4000f8e02ff */
[----:B------:R0:W-:Y:S01]  /*7c90*/  STS [R54+0x20], R119 ;  /* 0x0000207736007388 */ /* 0x0001e20000000800 */
[----:B------:R-:W-:Y:S01]  /*7ca0*/  FADD.FTZ R123, R123, R116 ;  /* 0x000000747b7b7221 */ /* 0x000fe20000010000 */
[----:B------:R-:W-:Y:S02]  /*7cb0*/  IMAD R27, R27, UR16, R24 ;  /* 0x000000101b1b7c24 */ /* 0x000fe4000f8e0218 */
[----:B------:R1:W-:Y:S01]  /*7cc0*/  STS [R56+0x24], R28 ;  /* 0x0000241c38007388 */ /* 0x0003e20000000800 */
[----:B--2---:R-:W-:-:S03]  /*7cd0*/  FADD.FTZ R118, R123, R118 ;  /* 0x000000767b767221 */ /* 0x004fc60000010000 */
[----:B------:R2:W-:Y:S01]  /*7ce0*/  STS [R58+0x28], R29 ;  /* 0x0000281d3a007388 */ /* 0x0005e20000000800 */
[----:B0-----:R-:W-:-:S03]  /*7cf0*/  FADD.FTZ R119, R118, R119 ;  /* 0x0000007776777221 */ /* 0x001fc60000010000 */
[----:B------:R-:W-:Y:S01]  /*7d00*/  STS [R60+0x2c], R30 ;  /* 0x00002c1e3c007388 */ /* 0x000fe20000000800 */
[----:B-1----:R-:W-:-:S03]  /*7d10*/  FADD.FTZ R28, R119, R28 ;  /* 0x0000001c771c7221 */ /* 0x002fc60000010000 */
[----:B------:R0:W-:Y:S01]  /*7d20*/  STS [R47+0x30], R32 ;  /* 0x000030202f007388 */ /* 0x0001e20000000800 */
[----:B--2---:R-:W-:-:S03]  /*7d30*/  FADD.FTZ R29, R28, R29 ;  /* 0x0000001d1c1d7221 */ /* 0x004fc60000010000 */
[----:B------:R1:W-:Y:S01]  /*7d40*/  STS [R64+0x34], R33 ;  /* 0x0000342140007388 */ /* 0x0003e20000000800 */
[----:B------:R-:W-:-:S03]  /*7d50*/  FADD.FTZ R29, R29, R30 ;  /* 0x0000001e1d1d7221 */ /* 0x000fc60000010000 */
[----:B------:R2:W-:Y:S01]  /*7d60*/  STS [R49+0x38], R34 ;  /* 0x0000382231007388 */ /* 0x0005e20000000800 */
[----:B0-----:R-:W-:-:S03]  /*7d70*/  FADD.FTZ R32, R29, R32 ;  /* 0x000000201d207221 */ /* 0x001fc60000010000 */
[----:B------:R-:W-:Y:S01]  /*7d80*/  STS [R68+0x3c], R35 ;  /* 0x00003c2344007388 */ /* 0x000fe20000000800 */
[----:B------:R-:W-:-:S03]  /*7d90*/  NOP ;  /* 0x0000000000007918 */ /* 0x000fc60000000000 */
[----:B------:R-:W-:Y:S01]  /*7da0*/  LDS R31, [R96] ;  /* 0x00000000601f7984 */ /* 0x000fe20000000800 */
[----:B-1----:R-:W-:-:S03]  /*7db0*/  FADD.FTZ R33, R32, R33 ;  /* 0x0000002120217221 */ /* 0x002fc60000010000 */
[----:B------:R-:W-:Y:S01]  /*7dc0*/  LDS R37, [R94+0x80] ;  /* 0x000080005e257984 */ /* 0x000fe20000000800 */
[----:B--2---:R-:W-:-:S03]  /*7dd0*/  FADD.FTZ R34, R33, R34 ;  /* 0x0000002221227221 */ /* 0x004fc60000010000 */
        /* <DEDUP_REMOVED lines=15> */
[----:B------:R0:W-:Y:S01]  /*7ed0*/  @!P0 STS [R101+0x1080], R25 ;  /* 0x0010801965008388 */ /* 0x0001e20000000800 */
[----:B------:R-:W-:Y:S01]  /*7ee0*/  BAR.SYNC.DEFER_BLOCKING 0x0 ;  /* 0x0000000000007b1d */ /* 0x000fe20000010000 */
[----:B0-----:R-:W-:-:S05]  /*7ef0*/  IMAD.WIDE.U32 R24, R26, UR16, RZ ;  /* 0x000000101a187c25 */ /* 0x001fca000f8e00ff */
[----:B------:R-:W-:Y:S01]  /*7f00*/  IADD3 R33, R25, R27, RZ ;  /* 0x0000001b19217210 */ /* 0x000fe20007ffe0ff */
[----:B------:R-:W0:Y:S02]  /*7f10*/  LDS R53, [R101+0x1080] ;  /* 0x0010800065357984 */ /* 0x000e240000000800 */
[C---:B0-----:R-:W-:Y:S02]  /*7f20*/  ISETP.GE.AND P0, PT, R98.reuse, R53, PT ;  /* 0x000000356200720c */ /* 0x041fe40003f06270 */
        /* <DEDUP_REMOVED lines=14> */
.L_x_3594:
[----:B------:R-:W-:Y:S05]  /*8010*/  BSYNC B0 ;  /* 0x0000000000007941 */ /* 0x000fea0003800000 */
.L_x_3593:
[----:B------:R-:W-:Y:S01]  /*8020*/  MOV R12, R24 ;  /* 0x00000018000c7202 */ /* 0x000fe20000000f00 */
[----:B------:R-:W-:Y:S01]  /*8030*/  ULDC.64 UR4, c[0x0][0x3b0] ;  /* 0x0000ec0000047ab9 */ /* 0x000fe20000000a00 */
[----:B------:R-:W-:Y:S01]  /*8040*/  MOV R13, R33 ;  /* 0x00000021000d7202 */ /* 0x000fe20000000f00 */
[----:B0-----:R-:W-:Y:S01]  /*8050*/  IMAD R26, R114, UR4, RZ ;  /* 0x00000004721a7c24 */ /* 0x001fe2000f8e02ff */
[----:B------:R-:W-:Y:S01]  /*8060*/  ULDC.64 UR6, c[0x0][0x3f0] ;  /* 0x0000fc0000067ab9 */ /* 0x000fe20000000a00 */
[-C--:B------:R-:W-:Y:S01]  /*8070*/  ISETP.GE.AND P4, PT, R22, R53.reuse, PT ;  /* 0x000000351600720c */ /* 0x080fe20003f86270 */
[C---:B------:R-:W-:Y:S01]  /*8080*/  IMAD.WIDE.U32 R12, R117.reuse, UR4, R12 ;  /* 0x00000004750c7c25 */ /* 0x040fe2000f8e000c */
[----:B------:R-:W-:Y:S02]  /*8090*/  LEA R24, P1, R98, UR6, 0x2 ;  /* 0x0000000662187c11 */ /* 0x000fe4000f8210ff */
[----:B------:R-:W-:Y:S01]  /*80a0*/  ISETP.GE.AND P5, PT, R0, R53, PT ;  /* 0x000000350000720c */ /* 0x000fe20003fa6270 */
[----:B------:R-:W-:Y:S01]  /*80b0*/  IMAD R26, R117, UR5, R26 ;  /* 0x00000005751a7c24 */ /* 0x000fe2000f8e021a */
[----:B------:R-:W-:-:S02]  /*80c0*/  IADD3 R25, P0, R95, R12, RZ ;  /* 0x0000000c5f197210 */ /* 0x000fc40007f1e0ff */
[----:B------:R-:W-:Y:S02]  /*80d0*/  LEA.HI.X R22, R98, UR7, R29, 0x2, P1 ;  /* 0x0000000762167c11 */ /* 0x000fe400088f141d */
[----:B------:R-:W-:Y:S02]  /*80e0*/  IADD3.X R13, R133, R26, R13, P0, !PT ;  /* 0x0000001a850d7210 */ /* 0x000fe400007fe40d */
[----:B------:R-:W-:Y:S02]  /*80f0*/  LEA R12, P0, R25, R24, 0x2 ;  /* 0x00000018190c7211 */ /* 0x000fe400078010ff */
        /* <DEDUP_REMOVED lines=38> */
.L_x_3545:
[----:B------:R-:W-:Y:S02]  /*8360*/  ULDC.64 UR4, c[0x0][0x3d8] ;  /* 0x0000f60000047ab9 */ /* 0x000fe40000000a00 */
[----:B------:R-:W-:-:S04]  /*8370*/  ISETP.NE.U32.AND P0, PT, RZ, UR4, PT ;  /* 0x00000004ff007c0c */ /* 0x000fc8000bf05070 */
[----:B------:R-:W-:-:S13]  /*8380*/  ISETP.NE.AND.EX P0, PT, RZ, UR5, PT, P0 ;  /* 0x00000005ff007c0c */ /* 0x000fda000bf05300 */
[----:B------:R-:W-:Y:S05]  /*8390*/  @!P0 BRA `(.L_x_3596) ;  /* 0x0000000000808947 */ /* 0x000fea0003800000 */
[----:B------:R-:W1:Y:S01]  /*83a0*/  SHFL.DOWN P0, R0, R111, 0x1, 0x1f ;  /* 0x08201f006f007f89 */ /* 0x000e620000000000 */
[----:B------:R-:W-:Y:S01]  /*83b0*/  BSSY B0, `(.L_x_3596) ;  /* 0x000001e000007945 */ /* 0x000fe20003800000 */
[----:B------:R-:W2:Y:S01]  /*83c0*/  S2R R4, SR_LANEID ;  /* 0x0000000000047919 */ /* 0x000ea20000000000 */
[----:B------:R-:W3:Y:S01]  /*83d0*/  S2R R6, SR_TID.X ;  /* 0x0000000000067919 */ /* 0x000ee20000002100 */
[----:B-1----:R-:W-:-:S05]  /*83e0*/  @P0 FADD R0, R0, R111 ;  /* 0x0000006f00000221 */ /* 0x002fca0000000000 */
[----:B------:R-:W1:Y:S01]  /*83f0*/  SHFL.DOWN P0, R3, R0, 0x2, 0x1f ;  /* 0x08401f0000037f89 */ /* 0x000e620000000000 */
[----:B--2---:R-:W-:-:S13]  /*8400*/  ISETP.NE.AND P1, PT, R4, RZ, PT ;  /* 0x000000ff0400720c */ /* 0x004fda0003f25270 */
[----:B------:R-:W2:Y:S01]  /*8410*/  @!P1 S2R R9, SR_CgaCtaId ;  /* 0x0000000000099919 */ /* 0x000ea20000008800 */
[----:B---3--:R-:W-:Y:S01]  /*8420*/  @!P1 SHF.R.S32.HI R7, RZ, 0x1f, R6 ;  /* 0x0000001fff079819 */ /* 0x008fe20000011406 */
[----:B-1----:R-:W-:Y:S01]  /*8430*/  @P0 FADD R3, R0, R3 ;  /* 0x0000000300030221 */ /* 0x002fe20000000000 */
[----:B------:R-:W-:Y:S02]  /*8440*/  @!P1 MOV R0, 0x400 ;  /* 0x0000040000009802 */ /* 0x000fe40000000f00 */
[----:B------:R-:W-:Y:S02]  /*8450*/  @!P1 LEA.HI R7, R7, R6, RZ, 0x5 ;  /* 0x0000000607079211 */ /* 0x000fe400078f28ff */
[----:B------:R-:W1:Y:S01]  /*8460*/  SHFL.DOWN P0, R2, R3, 0x4, 0x1f ;  /* 0x08801f0003027f89 */ /* 0x000e620000000000 */
[----:B--2---:R-:W-:Y:S01]  /*8470*/  @!P1 LEA R0, R9, R0, 0x18 ;  /* 0x0000000009009211 */ /* 0x004fe200078ec0ff */
[----:B-1----:R-:W-:Y:S01]  /*8480*/  @P0 FADD R2, R3, R2 ;  /* 0x0000000203020221 */ /* 0x002fe20000000000 */
[----:B------:R-:W-:-:S04]  /*8490*/  @!P1 SHF.R.S32.HI R3, RZ, 0x5, R7 ;  /* 0x00000005ff039819 */ /* 0x000fc80000011407 */
[----:B------:R-:W1:Y:S01]  /*84a0*/  SHFL.DOWN P0, R5, R2, 0x8, 0x1f ;  /* 0x09001f0002057f89 */ /* 0x000e620000000000 */
[----:B------:R-:W-:Y:S01]  /*84b0*/  @!P1 LEA R3, R3, R0, 0x2 ;  /* 0x0000000003039211 */ /* 0x000fe200078e10ff */
[----:B-1----:R-:W-:-:S05]  /*84c0*/  @P0 FADD R5, R2, R5 ;  /* 0x0000000502050221 */ /* 0x002fca0000000000 */
[----:B------:R-:W1:Y:S02]  /*84d0*/  SHFL.DOWN P0, R4, R5, 0x10, 0x1f ;  /* 0x0a001f0005047f89 */ /* 0x000e640000000000 */
[----:B-1----:R-:W-:Y:S01]  /*84e0*/  @P0 FADD R4, R5, R4 ;  /* 0x0000000405040221 */ /* 0x002fe20000000000 */
[----:B------:R-:W-:-:S04]  /*84f0*/  ISETP.NE.AND P0, PT, R6, RZ, PT ;  /* 0x000000ff0600720c */ /* 0x000fc80003f05270 */
[----:B------:R1:W-:Y:S01]  /*8500*/  @!P1 STS [R3+0x1094], R4 ;  /* 0x0010940403009388 */ /* 0x0003e20000000800 */
[----:B------:R-:W-:Y:S08]  /*8510*/  BAR.SYNC.DEFER_BLOCKING 0x0 ;  /* 0x0000000000007b1d */ /* 0x000ff00000010000 */
[----:B------:R-:W-:Y:S05]  /*8520*/  @P0 BRA `(.L_x_3597) ;  /* 0x0000000000180947 */ /* 0x000fea0003800000 */
[----:B-1----:R-:W1:Y:S01]  /*8530*/  @!P0 S2R R3, SR_CgaCtaId ;  /* 0x0000000000038919 */ /* 0x002e620000008800 */
[----:B------:R-:W-:-:S04]  /*8540*/  @!P0 MOV R0, 0x400 ;  /* 0x0000040000008802 */ /* 0x000fc80000000f00 */
[----:B-1----:R-:W-:-:S06]  /*8550*/  @!P0 LEA R3, R3, R0, 0x18 ;  /* 0x0000000003038211 */ /* 0x002fcc00078ec0ff */
[----:B------:R-:W1:Y:S02]  /*8560*/  @!P0 LDS R3, [R3+0x1098] ;  /* 0x0010980003038984 */ /* 0x000e640000000800 */
[----:B-1----:R-:W-:-:S05]  /*8570*/  @!P0 FADD.FTZ R4, R4, R3 ;  /* 0x0000000304048221 */ /* 0x002fca0000010000 */
[----:B------:R2:W-:Y:S02]  /*8580*/  REDG.E.ADD.F32.FTZ.RN.STRONG.GPU desc[UR14][R16.64], R4 ;  /* 0x00000004100079a6 */ /* 0x0005e4000c10f38e */
.L_x_3597:
[----:B------:R-:W-:Y:S05]  /*8590*/  BSYNC B0 ;  /* 0x0000000000007941 */ /* 0x000fea0003800000 */
.L_x_3596:
[----:B------:R-:W-:Y:S01]  /*85a0*/  ULDC.64 UR4, c[0x0][0x3f8] ;  /* 0x0000fe0000047ab9 */ /* 0x000fe20000000a00 */
[----:B------:R-:W-:Y:S01]  /*85b0*/  BSSY B0, `(.L_x_3598) ;  /* 0x0000026000007945 */ /* 0x000fe20003800000 */
[----:B------:R-:W-:-:S04]  /*85c0*/  ISETP.NE.U32.AND P0, PT, RZ, UR4, PT ;  /* 0x00000004ff007c0c */ /* 0x000fc8000bf05070 */
[----:B------:R-:W-:-:S13]  /*85d0*/  ISETP.NE.AND.EX P0, PT, RZ, UR5, PT, P0 ;  /* 0x00000005ff007c0c */ /* 0x000fda000bf05300 */
[----:B------:R-:W-:Y:S05]  /*85e0*/  @!P0 BRA `(.L_x_3599) ;  /* 0x0000000000848947 */ /* 0x000fea0003800000 */
[----:B------:R-:W-:Y:S06]  /*85f0*/  BAR.SYNC.DEFER_BLOCKING 0x0 ;  /* 0x0000000000007b1d */ /* 0x000fec0000010000 */
[----:B------:R-:W3:Y:S01]  /*8600*/  SHFL.DOWN P0, R0, R109, 0x1, 0x1f ;  /* 0x08201f006d007f89 */ /* 0x000ee20000000000 */
[----:B-12---:R-:W1:Y:S01]  /*8610*/  S2R R4, SR_LANEID ;  /* 0x0000000000047919 */ /* 0x006e620000000000 */
[----:B------:R-:W2:Y:S01]  /*8620*/  S2R R21, SR_TID.X ;  /* 0x0000000000157919 */ /* 0x000ea20000002100 */
[----:B---3--:R-:W-:-:S05]  /*8630*/  @P0 FADD R0, R0, R109 ;  /* 0x0000006d00000221 */ /* 0x008fca0000000000 */
[----:B------:R-:W3:Y:S01]  /*8640*/  SHFL.DOWN P0, R3, R0, 0x2, 0x1f ;  /* 0x08401f0000037f89 */ /* 0x000ee20000000000 */
[----:B-1----:R-:W-:-:S13]  /*8650*/  ISETP.NE.AND P1, PT, R4, RZ, PT ;  /* 0x000000ff0400720c */ /* 0x002fda0003f25270 */
[----:B------:R-:W1:Y:S01]  /*8660*/  @!P1 S2R R7, SR_CgaCtaId ;  /* 0x0000000000079919 */ /* 0x000e620000008800 */
[----:B------:R-:W-:Y:S01]  /*8670*/  @!P1 MOV R6, 0x400 ;  /* 0x0000040000069802 */ /* 0x000fe20000000f00 */
[----:B---3--:R-:W-:Y:S01]  /*8680*/  @P0 FADD R3, R0, R3 ;  /* 0x0000000300030221 */ /* 0x008fe20000000000 */
[----:B--2---:R-:W-:-:S04]  /*8690*/  @!P1 SHF.R.S32.HI R0, RZ, 0x1f, R21 ;  /* 0x0000001fff009819 */ /* 0x004fc80000011415 */
[----:B------:R-:W2:Y:S01]  /*86a0*/  SHFL.DOWN P0, R2, R3, 0x4, 0x1f ;  /* 0x08801f0003027f89 */ /* 0x000ea20000000000 */
[----:B------:R-:W-:-:S04]  /*86b0*/  @!P1 LEA.HI R0, R0, R21, RZ, 0x5 ;  /* 0x0000001500009211 */ /* 0x000fc800078f28ff */
[----:B------:R-:W-:Y:S01]  /*86c0*/  @!P1 SHF.R.S32.HI R0, RZ, 0x5, R0 ;  /* 0x00000005ff009819 */ /* 0x000fe20000011400 */
[----:B--2---:R-:W-:Y:S01]  /*86d0*/  @P0 FADD R2, R3, R2 ;  /* 0x0000000203020221 */ /* 0x004fe20000000000 */
[----:B-1----:R-:W-:-:S04]  /*86e0*/  @!P1 LEA R3, R7, R6, 0x18 ;  /* 0x0000000607039211 */ /* 0x002fc800078ec0ff */
        /* <DEDUP_REMOVED lines=14> */
[----:B------:R2:W-:Y:S01]  /*87d0*/  REDG.E.ADD.F32.FTZ.RN.STRONG.GPU desc[UR14][R14.64], R4 ;  /* 0x000000040e0079a6 */ /* 0x0005e2000c10f38e */
[----:B------:R-:W-:Y:S01]  /*87e0*/  HFMA2.MMA R21, -RZ, RZ, 0, 0 ;  /* 0x00000000ff157435 */ /* 0x000fe200000001ff */
[----:B------:R-:W-:Y:S10]  /*87f0*/  BRA `(.L_x_3600) ;  /* 0x0000000000047947 */ /* 0x000ff40003800000 */
.L_x_3599:
[----:B------:R-:W3:Y:S02]  /*8800*/  S2R R21, SR_TID.X ;  /* 0x0000000000157919 */ /* 0x000ee40000002100 */
.L_x_3600:
[----:B------:R-:W-:Y:S05]  /*8810*/  BSYNC B0 ;  /* 0x0000000000007941 */ /* 0x000fea0003800000 */
.L_x_3598:
[----:B------:R-:W-:Y:S02]  /*8820*/  ULDC UR22, c[0x0][0x21c] ;  /* 0x0000870000167ab9 */ /* 0x000fe40000000800 */
[----:B---3--:R-:W-:-:S13]  /*8830*/  ISETP.GE.AND P0, PT, R21, UR22, PT ;  /* 0x0000001615007c0c */ /* 0x008fda000bf06270 */
[----:B------:R-:W-:Y:S05]  /*8840*/  @P0 EXIT ;  /* 0x000000000000094d */ /* 0x000fea0003800000 */
[----:B------:R-:W-:Y:S01]  /*8850*/  ULDC.64 UR6, c[0x0][0x378] ;  /* 0x0000de0000067ab9 */ /* 0x000fe20000000a00 */
[----:B------:R-:W3:Y:S01]  /*8860*/  S2UR UR5, SR_CgaCtaId ;  /* 0x00000000000579c3 */ /* 0x000ee20000008800 */
[C---:B------:R-:W-:Y:S01]  /*8870*/  IMAD R0, R114.reuse, UR6, RZ ;  /* 0x0000000672007c24 */ /* 0x040fe2000f8e02ff */
        /* <DEDUP_REMOVED lines=11> */
[C---:B--2---:R-:W-:Y:S01]  /*8930*/  IMAD.WIDE.U32 R4, R117.reuse, UR6, RZ ;  /* 0x0000000675047c25 */ /* 0x044fe2000f8e00ff */
        /* <DEDUP_REMOVED lines=12> */
[----:B---3--:R-:W-:Y:S01]  /*8a00*/  ULEA UR4, UR5, UR4, 0x18 ;  /* 0x0000000405047291 */ /* 0x008fe2000f8ec03f */
        /* <DEDUP_REMOVED lines=9> */
[----:B0-----:R-:W-:Y:S01]  /*8aa0*/  IADD3 R37, R17, R9, RZ ;  /* 0x0000000911257210 */ /* 0x001fe20007ffe0ff */
[----:B------:R-:W-:-:S03]  /*8ab0*/  ULDC.64 UR18, c[0x0][0x380] ;  /* 0x0000e00000127ab9 */ /* 0x000fc60000000a00 */
[----:B------:R-:W-:-:S07]  /*8ac0*/  IADD3 R39, R19, R11, RZ ;  /* 0x0000000b13277210 */ /* 0x000fce0007ffe0ff */
.L_x_3602:
        /* <DEDUP_REMOVED lines=55> */
.L_x_3601:
[----:B------:R-:W-:Y:S05]  /*8e40*/  EXIT ;  /* 0x000000000000794d */ /* 0x000fea0003800000 */
.L_x_3582:
[----:B------:R-:W-:Y:S01]  /*8e50*/  HFMA2.MMA R199, -RZ, RZ, 0, 5.9604644775390625e-08 ;  /* 0x00000001ffc77435 */ /* 0x000fe200000001ff */
[----:B------:R-:W-:Y:S02]  /*8e60*/  MOV R11, R6 ;  /* 0x00000006000b7202 */ /* 0x000fe40000000f00 */
[----:B------:R-:W-:Y:S02]  /*8e70*/  MOV R200, RZ ;  /* 0x000000ff00c87202 */ /* 0x000fe40000000f00 */
[----:B------:R-:W-:-:S07]  /*8e80*/  MOV R204, 0xffffffff ;  /* 0xffffffff00cc7802 */ /* 0x000fce0000000f00 */
[----:B-1---5:R-:W-:Y:S05]  /*8e90*/  WARPSYNC.COLLECTIVE R204, `(.L_x_3603) ;  /* 0x00000000cc087348 */ /* 0x022fea0003c00000 */
[----:B------:R0:W2:Y:S02]  /*8ea0*/  SHFL.UP P3, R10, R11, R199, R200 ;  /* 0x040000c70b0a7389 */ /* 0x0000a400000600c8 */
[----:B012--5:R-:W-:Y:S01]  /*8eb0*/  ENDCOLLECTIVE ;  /* 0x000000000000791b */ /* 0x027fe20003800000 */
.L_x_3603:
[----:B------:R-:W-:Y:S02]  /*8ec0*/  MOV R11, R7 ;  /* 0x00000007000b7202 */ /* 0x000fe40000000f00 */
[----:B------:R-:W-:-:S07]  /*8ed0*/  MOV R3, R10 ;  /* 0x0000000a00037202 */ /* 0x000fce0000000f00 */
[----:B------:R-:W-:Y:S05]  /*8ee0*/  WARPSYNC.COLLECTIVE R204, `(.L_x_3604) ;  /* 0x00000000cc087348 */ /* 0x000fea0003c00000 */
[----:B------:R0:W1:Y:S02]  /*8ef0*/  SHFL.UP P3, R10, R11, R199, R200 ;  /* 0x040000c70b0a7389 */ /* 0x00006400000600c8 */
[----:B01----:R-:W-:Y:S01]  /*8f00*/  ENDCOLLECTIVE ;  /* 0x000000000000791b */ /* 0x003fe20003800000 */
.L_x_3604:
        /* <DEDUP_REMOVED lines=8> */
.L_x_3605:
[----:B------:R-:W-:Y:S02]  /*8f90*/  MOV R11, R7 ;  /* 0x00000007000b7202 */ /* 0x000fe40000000f00 */
[----:B------:R-:W-:-:S07]  /*8fa0*/  MOV R3, R10 ;  /* 0x0000000a00037202 */ /* 0x000fce0000000f00 */
[----:B------:R-:W-:Y:S05]  /*8fb0*/  WARPSYNC.COLLECTIVE R204, `(.L_x_3606) ;  /* 0x00000000cc087348 */ /* 0x000fea0003c00000 */
[----:B------:R0:W1:Y:S02]  /*8fc0*/  SHFL.UP P3, R10, R11, R199, R200 ;  /* 0x040000c70b0a7389 */ /* 0x00006400000600c8 */
[----:B01----:R-:W-:Y:S01]  /*8fd0*/  ENDCOLLECTIVE ;  /* 0x000000000000791b */ /* 0x003fe20003800000 */
.L_x_3606:
        /* <DEDUP_REMOVED lines=8> */
.L_x_3607:
[----:B------:R-:W-:Y:S02]  /*9060*/  MOV R11, R7 ;  /* 0x00000007000b7202 */ /* 0x000fe40000000f00 */
[----:B------:R-:W-:-:S07]  /*9070*/  MOV R3, R10 ;  /* 0x0000000a00037202 */ /* 0x000fce0000000f00 */
[----:B------:R-:W-:Y:S05]  /*9080*/  WARPSYNC.COLLECTIVE R204, `(.L_x_3608) ;  /* 0x00000000cc087348 */ /* 0x000fea0003c00000 */
[----:B------:R0:W1:Y:S02]  /*9090*/  SHFL.UP P3, R10, R11, R199, R200 ;  /* 0x040000c70b0a7389 */ /* 0x00006400000600c8 */
[----:B01----:R-:W-:Y:S01]  /*90a0*/  ENDCOLLECTIVE ;  /* 0x000000000000791b */ /* 0x003fe20003800000 */
.L_x_3608:
        /* <DEDUP_REMOVED lines=8> */
.L_x_3609:
[----:B------:R-:W-:Y:S02]  /*9130*/  MOV R11, R7 ;  /* 0x00000007000b7202 */ /* 0x000fe40000000f00 */
[----:B------:R-:W-:-:S07]  /*9140*/  MOV R3, R10 ;  /* 0x0000000a00037202 */ /* 0x000fce0000000f00 */
[----:B------:R-:W-:Y:S05]  /*9150*/  WARPSYNC.COLLECTIVE R204, `(.L_x_3610) ;  /* 0x00000000cc087348 */ /* 0x000fea0003c00000 */
[----:B------:R0:W1:Y:S02]  /*9160*/  SHFL.UP P3, R10, R11, R199, R200 ;  /* 0x040000c70b0a7389 */ /* 0x00006400000600c8 */
[----:B01----:R-:W-:Y:S01]  /*9170*/  ENDCOLLECTIVE ;  /* 0x000000000000791b */ /* 0x003fe20003800000 */
.L_x_3610:
        /* <DEDUP_REMOVED lines=8> */
.L_x_3611:
[----:B------:R-:W-:Y:S02]  /*9200*/  MOV R11, R7 ;  /* 0x00000007000b7202 */ /* 0x000fe40000000f00 */
[----:B------:R-:W-:-:S07]  /*9210*/  MOV R3, R10 ;  /* 0x0000000a00037202 */ /* 0x000fce0000000f00 */
[----:B------:R-:W-:Y:S05]  /*9220*/  WARPSYNC.COLLECTIVE R204, `(.L_x_3612) ;  /* 0x00000000cc087348 */ /* 0x000fea0003c00000 */
[----:B------:R0:W1:Y:S02]  /*9230*/  SHFL.UP P3, R10, R11, R199, R200 ;  /* 0x040000c70b0a7389 */ /* 0x00006400000600c8 */
[----:B01----:R-:W-:Y:S01]  /*9240*/  ENDCOLLECTIVE ;  /* 0x000000000000791b */ /* 0x003fe20003800000 */
.L_x_3612:
[----:B------:R-:W-:Y:S05]  /*9250*/  BRA `(.L_x_3613) ;  /* 0xffffffbc005c7947 */ /* 0x000fea000383ffff */
.L_x_3583:
        /* <DEDUP_REMOVED lines=8> */
.L_x_3615:
[----:B------:R-:W-:Y:S05]  /*92e0*/  BSYNC B0 ;  /* 0x0000000000007941 */ /* 0x000fea0003800000 */
.L_x_3614:
[----:B------:R-:W-:Y:S05]  /*92f0*/  BRA `(.L_x_3616) ;  /* 0xffffffbc00487947 */ /* 0x000fea000383ffff */
.L_x_3584:
        /* <DEDUP_REMOVED lines=8> */
.L_x_3618:
[----:B------:R-:W-:Y:S05]  /*9380*/  BSYNC B0 ;  /* 0x0000000000007941 */ /* 0x000fea0003800000 */
.L_x_3617:
[----:B------:R-:W-:Y:S05]  /*9390*/  BRA `(.L_x_3619) ;  /* 0xffffffbc00287947 */ /* 0x000fea000383ffff */
.L_x_3585:
        /* <DEDUP_REMOVED lines=8> */
.L_x_3621:
[----:B------:R-:W-:Y:S05]  /*9420*/  BSYNC B0 ;  /* 0x0000000000007941 */ /* 0x000fea0003800000 */
.L_x_3620:
        /* <DEDUP_REMOVED lines=11> */
.L_x_3622:
[----:B------:R-:W-:Y:S05]  /*94e0*/  WARPSYNC.COLLECTIVE R204, `(.L_x_3623) ;  /* 0x00000000cc087348 */ /* 0x000fea0003c00000 */
[----:B------:R0:W1:Y:S02]  /*94f0*/  SHFL.IDX P3, R206, R209, R208, R211 ;  /* 0x000000d0d1ce7389 */ /* 0x00006400000600d3 */
[----:B01----:R-:W-:Y:S01]  /*9500*/  ENDCOLLECTIVE ;  /* 0x000000000000791b */ /* 0x003fe20003800000 */
.L_x_3623:
[----:B------:R-:W-:Y:S02]  /*9510*/  MOV R209, R9 ;  /* 0x0000000900d17202 */ /* 0x000fe40000000f00 */
[----:B------:R-:W-:Y:S02]  /*9520*/  MOV R7, R10 ;  /* 0x0000000a00077202 */ /* 0x000fe40000000f00 */
[----:B------:R-:W-:-:S07]  /*9530*/  MOV R8, R206 ;  /* 0x000000ce00087202 */ /* 0x000fce0000000f00 */
[----:B------:R-:W-:Y:S05]  /*9540*/  WARPSYNC.COLLECTIVE R204, `(.L_x_3624) ;  /* 0x00000000cc087348 */ /* 0x000fea0003c00000 */
[----:B------:R0:W1:Y:S02]  /*9550*/  SHFL.IDX P3, R206, R209, R208, R211 ;  /* 0x000000d0d1ce7389 */ /* 0x00006400000600d3 */
[----:B01----:R-:W-:Y:S01]  /*9560*/  ENDCOLLECTIVE ;  /* 0x000000000000791b */ /* 0x003fe20003800000 */
.L_x_3624:
[----:B------:R-:W-:Y:S01]  /*9570*/  MOV R9, R206 ;  /* 0x000000ce00097202 */ /* 0x000fe20000000f00 */
[----:B------:R-:W-:Y:S06]  /*9580*/  BRA `(.L_x_3625) ;  /* 0xffffffb800c47947 */ /* 0x000fec000383ffff */
.L_x_3587:
[----:B------:R-:W-:Y:S01]  /*9590*/  HFMA2.MMA R11, -RZ, RZ, 0, 5.9604644775390625e-08 ;  /* 0x00000001ff0b7435 */ /* 0x000fe200000001ff */
[----:B-----5:R-:W-:Y:S01]  /*95a0*/  MOV R9, R4 ;  /* 0x0000000400097202 */ /* 0x020fe20000000f00 */
[----:B------:R-:W-:Y:S01]  /*95b0*/  HFMA2.MMA R208, -RZ, RZ, 0, 0 ;  /* 0x00000000ffd07435 */ /* 0x000fe200000001ff */
[----:B------:R-:W-:Y:S02]  /*95c0*/  MOV R210, 0x1f ;  /* 0x0000001f00d27802 */ /* 0x000fe40000000f00 */
[----:B------:R-:W-:Y:S02]  /*95d0*/  MOV R204, 0xffffffff ;  /* 0xffffffff00cc7802 */ /* 0x000fe40000000f00 */
[----:B------:R-:W-:-:S07]  /*95e0*/  MOV R211, 0x1f ;  /* 0x0000001f00d37802 */ /* 0x000fce0000000f00 */
[----:B------:R-:W-:Y:S05]  /*95f0*/  WARPSYNC.COLLECTIVE R204, `(.L_x_3626) ;  /* 0x00000000cc087348 */ /* 0x000fea0003c00000 */
[----:B------:R0:W1:Y:S02]  /*9600*/  SHFL.DOWN P6, R8, R9, R11, R210 ;  /* 0x0800000b09087389 */ /* 0x00006400000c00d2 */
[----:B01----:R-:W-:Y:S01]  /*9610*/  ENDCOLLECTIVE ;  /* 0x000000000000791b */ /* 0x003fe20003800000 */
.L_x_3626:
[----:B------:R-:W-:Y:S02]  /*9620*/  MOV R9, R5 ;  /* 0x0000000500097202 */ /* 0x000fe40000000f00 */
[----:B------:R-:W-:-:S07]  /*9630*/  MOV R3, R8 ;  /* 0x0000000800037202 */ /* 0x000fce0000000f00 */
[----:B------:R-:W-:Y:S05]  /*9640*/  WARPSYNC.COLLECTIVE R204, `(.L_x_3627) ;  /* 0x00000000cc087348 */ /* 0x000fea0003c00000 */
[----:B------:R0:W1:Y:S02]  /*9650*/  SHFL.DOWN P6, R8, R9, R11, R210 ;  /* 0x0800000b09087389 */ /* 0x00006400000c00d2 */
[----:B01----:R-:W-:Y:S01]  /*9660*/  ENDCOLLECTIVE ;  /* 0x000000000000791b */ /* 0x003fe20003800000 */
.L_x_3627:
        /* <DEDUP_REMOVED lines=8> */
.L_x_3628:
[----:B------:R-:W-:Y:S02]  /*96f0*/  MOV R9, R5 ;  /* 0x0000000500097202 */ /* 0x000fe40000000f00 */
[----:B------:R-:W-:-:S07]  /*9700*/  MOV R3, R8 ;  /* 0x0000000800037202 */ /* 0x000fce0000000f00 */
[----:B------:R-:W-:Y:S05]  /*9710*/  WARPSYNC.COLLECTIVE R204, `(.L_x_3629) ;  /* 0x00000000cc087348 */ /* 0x000fea0003c00000 */
[----:B------:R0:W1:Y:S02]  /*9720*/  SHFL.DOWN P6, R8, R9, R11, R210 ;  /* 0x0800000b09087389 */ /* 0x00006400000c00d2 */
[----:B01----:R-:W-:Y:S01]  /*9730*/  ENDCOLLECTIVE ;  /* 0x000000000000791b */ /* 0x003fe20003800000 */
.L_x_3629:
        /* <DEDUP_REMOVED lines=8> */
.L_x_3630:
[----:B------:R-:W-:Y:S02]  /*97c0*/  MOV R9, R5 ;  /* 0x0000000500097202 */ /* 0x000fe40000000f00 */
[----:B------:R-:W-:-:S07]  /*97d0*/  MOV R3, R8 ;  /* 0x0000000800037202 */ /* 0x000fce0000000f00 */
[----:B------:R-:W-:Y:S05]  /*97e0*/  WARPSYNC.COLLECTIVE R204, `(.L_x_3631) ;  /* 0x00000000cc087348 */ /* 0x000fea0003c00000 */
[----:B------:R0:W1:Y:S02]  /*97f0*/  SHFL.DOWN P6, R8, R9, R11, R210 ;  /* 0x0800000b09087389 */ /* 0x00006400000c00d2 */
[----:B01----:R-:W-:Y:S01]  /*9800*/  ENDCOLLECTIVE ;  /* 0x000000000000791b */ /* 0x003fe20003800000 */
.L_x_3631:
        /* <DEDUP_REMOVED lines=8> */
.L_x_3632:
[----:B------:R-:W-:Y:S02]  /*9890*/  MOV R9, R5 ;  /* 0x0000000500097202 */ /* 0x000fe40000000f00 */
[----:B------:R-:W-:-:S07]  /*98a0*/  MOV R3, R8 ;  /* 0x0000000800037202 */ /* 0x000fce0000000f00 */
[----:B------:R-:W-:Y:S05]  /*98b0*/  WARPSYNC.COLLECTIVE R204, `(.L_x_3633) ;  /* 0x00000000cc087348 */ /* 0x000fea0003c00000 */
[----:B------:R0:W1:Y:S02]  /*98c0*/  SHFL.DOWN P6, R8, R9, R11, R210 ;  /* 0x0800000b09087389 */ /* 0x00006400000c00d2 */
[----:B01----:R-:W-:Y:S01]  /*98d0*/  ENDCOLLECTIVE ;  /* 0x000000000000791b */ /* 0x003fe20003800000 */
.L_x_3633:
        /* <DEDUP_REMOVED lines=8> */
.L_x_3634:
[----:B------:R-:W-:Y:S02]  /*9960*/  MOV R9, R5 ;  /* 0x0000000500097202 */ /* 0x000fe40000000f00 */
[----:B------:R-:W-:-:S07]  /*9970*/  MOV R3, R8 ;  /* 0x0000000800037202 */ /* 0x000fce0000000f00 */
[----:B------:R-:W-:Y:S05]  /*9980*/  WARPSYNC.COLLECTIVE R204, `(.L_x_3635) ;  /* 0x00000000cc087348 */ /* 0x000fea0003c00000 */
[----:B------:R0:W1:Y:S02]  /*9990*/  SHFL.DOWN P6, R8, R9, R11, R210 ;  /* 0x0800000b09087389 */ /* 0x00006400000c00d2 */
[----:B01----:R-:W-:Y:S01]  /*99a0*/  ENDCOLLECTIVE ;  /* 0x000000000000791b */ /* 0x003fe20003800000 */
.L_x_3635:
        /* <DEDUP_REMOVED lines=9> */
.L_x_3636:
[----:B------:R-:W-:Y:S02]  /*9a40*/  MOV R209, R5 ;  /* 0x0000000500d17202 */ /* 0x000fe40000000f00 */
[----:B------:R-:W-:-:S07]  /*9a50*/  MOV R2, R206 ;  /* 0x000000ce00027202 */ /* 0x000fce0000000f00 */
[----:B------:R-:W-:Y:S05]  /*9a60*/  WARPSYNC.COLLECTIVE R204, `(.L_x_3637) ;  /* 0x00000000cc087348 */ /* 0x000fea0003c00000 */
[----:B------:R0:W1:Y:S02]  /*9a70*/  SHFL.IDX P3, R206, R209, R208, R211 ;  /* 0x000000d0d1ce7389 */ /* 0x00006400000600d3 */
[----:B01----:R-:W-:Y:S01]  /*9a80*/  ENDCOLLECTIVE ;  /* 0x000000000000791b */ /* 0x003fe20003800000 */
.L_x_3637:
[----:B------:R-:W-:Y:S05]  /*9a90*/  WARPSYNC.COLLECTIVE R204, `(.L_x_3638) ;  /* 0x00000000cc087348 */ /* 0x000fea0003c00000 */
[----:B------:R0:W1:Y:S02]  /*9aa0*/  SHFL.DOWN P6, R8, R9, R11, R210 ;  /* 0x0800000b09087389 */ /* 0x00006400000c00d2 */
[----:B01----:R-:W-:Y:S01]  /*9ab0*/  ENDCOLLECTIVE ;  /* 0x000000000000791b */ /* 0x003fe20003800000 */
.L_x_3638:
[----:B------:R-:W-:Y:S02]  /*9ac0*/  MOV R209, R26 ;  /* 0x0000001a00d17202 */ /* 0x000fe40000000f00 */
[----:B------:R-:W-:Y:S02]  /*9ad0*/  MOV R9, R5 ;  /* 0x0000000500097202 */ /* 0x000fe40000000f00 */
[----:B------:R-:W-:Y:S02]  /*9ae0*/  MOV R186, R206 ;  /* 0x000000ce00ba7202 */ /* 0x000fe40000000f00 */
[----:B------:R-:W-:-:S07]  /*9af0*/  MOV R3, R8 ;  /* 0x0000000800037202 */ /* 0x000fce0000000f00 */
[----:B------:R-:W-:Y:S05]  /*9b00*/  WARPSYNC.COLLECTIVE R204, `(.L_x_3639) ;  /* 0x00000000cc087348 */ /* 0x000fea0003c00000 */
[----:B------:R0:W1:Y:S02]  /*9b10*/  SHFL.DOWN P6, R8, R9, R11, R210 ;  /* 0x0800000b09087389 */ /* 0x00006400000c00d2 */
[----:B01----:R-:W-:Y:S01]  /*9b20*/  ENDCOLLECTIVE ;  /* 0x000000000000791b */ /* 0x003fe20003800000 */
.L_x_3639:
[----:B------:R-:W-:Y:S05]  /*9b30*/  WARPSYNC.COLLECTIVE R204, `(.L_x_3640) ;  /* 0x00000000cc087348 */ /* 0x000fea0003c00000 */
[----:B------:R0:W1:Y:S02]  /*9b40*/  SHFL.IDX P3, R206, R209, R208, R211 ;  /* 0x000000d0d1ce7389 */ /* 0x00006400000600d3 */
[----:B01----:R-:W-:Y:S01]  /*9b50*/  ENDCOLLECTIVE ;  /* 0x000000000000791b */ /* 0x003fe20003800000 */
.L_x_3640:
[----:B------:R-:W-:Y:S02]  /*9b60*/  MOV R209, R27 ;  /* 0x0000001b00d17202 */ /* 0x000fe40000000f00 */
[----:B------:R-:W-:-:S07]  /*9b70*/  MOV R10, R206 ;  /* 0x000000ce000a7202 */ /* 0x000fce0000000f00 */
[----:B------:R-:W-:Y:S05]  /*9b80*/  WARPSYNC.COLLECTIVE R204, `(.L_x_3641) ;  /* 0x00000000cc087348 */ /* 0x000fea0003c00000 */
[----:B------:R0:W1:Y:S02]  /*9b90*/  SHFL.IDX P3, R206, R209, R208, R211 ;  /* 0x000000d0d1ce7389 */ /* 0x00006400000600d3 */
[----:B01----:R-:W-:Y:S01]  /*9ba0*/  ENDCOLLECTIVE ;  /* 0x000000000000791b */ /* 0x003fe20003800000 */
.L_x_3641:
[----:B------:R-:W-:Y:S01]  /*9bb0*/  MOV R11, R206 ;  /* 0x000000ce000b7202 */ /* 0x000fe20000000f00 */
[----:B------:R-:W-:Y:S06]  /*9bc0*/  BRA `(.L_x_3642) ;  /* 0xffffffb800c87947 */ /* 0x000fec000383ffff */
.L_x_3643:
        /* <DEDUP_REMOVED lines=11> */
.L_x_10946:


//--------------------- .text._Z25selective_scan_bwd_kernelI32Selective_Scan_bwd_kernel_traitsILi64ELi16ELb0ELb0ELb0ELb1ELb1EffEEv12SSMParamsBwd --------------------------
	.section	.text._Z25selective_scan_bwd_kernelI32Selective_Scan_bwd_kernel_traitsILi64ELi16ELb0ELb0ELb0ELb1ELb1EffEEv12SSMParamsBwd,"ax",@progbits
	.align	128
        .global         _Z25selective_scan_bwd_kernelI32Selective_Scan_bwd_kernel_traitsILi64ELi16ELb0ELb0ELb0ELb1ELb1EffEEv12SSMParamsBwd
        .type           _Z25selective_scan_bwd_kernelI32Selective_Scan_bwd_kernel_traitsILi64ELi16ELb0ELb0ELb0ELb1ELb1EffEEv12SSMParamsBwd,@function
        .size           _Z25selective_scan_bwd_kernelI32Selective_Scan_bwd_kernel_traitsILi64ELi16ELb0ELb0ELb0ELb1ELb1EffEEv12SSMParamsBwd,(.L_x_10947 - _Z25selective_scan_bwd_kernelI32Selective_Scan_bwd_kernel_traitsILi64ELi16ELb0ELb0ELb0ELb1ELb1EffEEv12SSMParamsBwd)
        .other          _Z25selective_scan_bwd_kernelI32Selective_Scan_bwd_kernel_traitsILi64ELi16ELb0ELb0ELb0ELb1ELb1EffEEv12SSMParamsBwd,@"STO_CUDA_ENTRY STV_DEFAULT"
_Z25selective_scan_bwd_kernelI32Selective_Scan_bwd_kernel_traitsILi64ELi16ELb0ELb0ELb0ELb1ELb1EffEEv12SSMParamsBwd:
.text._Z25selective_scan_bwd_kernelI32Selective_Scan_bwd_kernel_traitsILi64ELi16ELb0ELb0ELb0ELb1ELb1EffEEv12SSMParamsBwd:
[----:B------:R-:W-:Y:S08]  /*0000*/  LDC R1, c[0x0][0x28] ;  /* 0x00000a00ff017b82 */ /* 0x000ff00000000800 */
[----:B------:R-:W0:Y:S01]  /*0010*/  LDC.64 R2, c[0x0][0x2e8] ;  /* 0x0000ba00ff027b82 */ /* 0x000e220000000a00 */
[----:B------:R-:W1:Y:S01]  /*0020*/  S2R R83, SR_CTAID.Y ;  /* 0x0000000000537919 */ /* 0x000e620000002600 */
[----:B------:R-:W-:Y:S01]  /*0030*/  CS2R R80, SRZ ;  /* 0x0000000000507805 */ /* 0x000fe2000001ff00 */
[----:B------:R-:W-:Y:S01]  /*0040*/  ULDC.64 UR14, c[0x0][0x208] ;  /* 0x00008200000e7ab9 */ /* 0x000fe20000000a00 */
[----:B------:R-:W-:Y:S01]  /*0050*/  ULDC.64 UR8, c[0x0][0x280] ;  /* 0x0000a00000087ab9 */ /* 0x000fe20000000a00 */
[----:B------:R-:W-:Y:S01]  /*0060*/  ULDC.64 UR10, c[0x0][0x290] ;  /* 0x0000a400000a7ab9 */ /* 0x000fe20000000a00 */
[----:B------:R-:W-:Y:S01]  /*0070*/  ULDC.64 UR12, c[0x0][0x328] ;  /* 0x0000ca00000c7ab9 */ /* 0x000fe20000000a00 */
[----:B------:R-:W-:Y:S01]  /*0080*/  CS2R R78, SRZ ;  /* 0x00000000004e7805 */ /* 0x000fe2000001ff00 */
        /* <DEDUP_REMOVED lines=75> */
[----:B------:R-:W-:Y:S01]  /*0540*/  @P0 IMAD.WIDE R20, R3, 0x8, R20 ;  /* 0x0000000803140825 */ /* 0x000fe200078e0214 */
[----:B------:R-:W-:Y:S02]  /*0550*/  LEA.HI.X R74, R74, R31, R2, 0x2, P1 ;  /* 0x0000001f4a4a7211 */ /* 0x000fe400008f1402 */
[----:B------:R-:W-:Y:S02]  /*0560*/  @!P0 CS2R R20, SRZ ;  /* 0x0000000000148805 */ /* 0x000fe4000001ff00 */
[----:B------:R-:W-:-:S02]  /*0570*/  LEA.HI.X R72, R72, R33, R4, 0x2, P2 ;  /* 0x0000002148487211 */ /* 0x000fc400010f1404 */
[----:B------:R-:W-:Y:S01]  /*0580*/  LEA.HI.X R69, R9, R69, R6, 0x2, P4 ;  /* 0x0000004509457211 */ /* 0x000fe200020f1406 */
[----:B------:R-:W-:Y:S06]  /*0590*/  @!P3 BRA `(.L_x_3644) ;  /* 0x000000a00054b947 */ /* 0x000fec0003800000 */
[----:B------:R-:W0:Y:S01]  /*05a0*/  S2R R77, SR_TID.X ;  /* 0x00000000004d7919 */ /* 0x000e220000002100 */
[----:B------:R-:W1:Y:S01]  /*05b0*/  S2UR UR5, SR_CgaCtaId ;  /* 0x00000000000579c3 */ /* 0x000e620000008800 */
[----:B------:R-:W-:Y:S01]  /*05c0*/  UMOV UR4, 0x400 ;  /* 0x0000040000047882 */ /* 0x000fe20000000000 */
[----:B------:R-:W-:Y:S01]  /*05d0*/  HFMA2.MMA R78, -RZ, RZ, 0, 0 ;  /* 0x00000000ff4e7435 */ /* 0x000fe200000001ff */
        /* <DEDUP_REMOVED lines=13> */
.L_x_3699:
[----:B0-----:R-:W0:Y:S01]  /*06b0*/  LDC R0, c[0x0][0x224] ;  /* 0x00008900ff007b82 */ /* 0x001e220000000800 */
[----:B------:R-:W-:Y:S01]  /*06c0*/  ULDC UR6, c[0x0][0x218] ;  /* 0x0000860000067ab9 */ /* 0x000fe20000000800 */
[C---:B------:R-:W-:Y:S02]  /*06d0*/  LOP3.LUT R119, R68.reuse, 0x20, RZ, 0xfc, !PT ;  /* 0x0000002044777812 */ /* 0x040fe400078efcff */
[----:B------:R-:W-:Y:S02]  /*06e0*/  CS2R R4, SRZ ;  /* 0x0000000000047805 */ /* 0x000fe4000001ff00 */
[C---:B------:R-:W-:Y:S02]  /*06f0*/  LEA R2, P3, R68.reuse, R75, 0x2 ;  /* 0x0000004b44027211 */ /* 0x040fe400078610ff */
[----:B------:R-:W-:Y:S02]  /*0700*/  CS2R R6, SRZ ;  /* 0x0000000000067805 */ /* 0x000fe4000001ff00 */
[----:B------:R-:W-:-:S02]  /*0710*/  LOP3.LUT R120, R68, 0x40, RZ, 0xfc, !PT ;  /* 0x0000004044787812 */ /* 0x000fc400078efcff */
[----:B------:R-:W-:Y:S02]  /*0720*/  CS2R R12, SRZ ;  /* 0x00000000000c7805 */ /* 0x000fe4000001ff00 */
[C---:B------:R-:W-:Y:S02]  /*0730*/  LOP3.LUT R8, R68.reuse, 0x60, RZ, 0xfc, !PT ;  /* 0x0000006044087812 */ /* 0x040fe400078efcff */
[----:B------:R-:W-:Y:S02]  /*0740*/  CS2R R22, SRZ ;  /* 0x0000000000167805 */ /* 0x000fe4000001ff00 */
[C---:B------:R-:W-:Y:S02]  /*0750*/  LOP3.LUT R9, R68.reuse, 0x80, RZ, 0xfc, !PT ;  /* 0x0000008044097812 */ /* 0x040fe400078efcff */
[----:B------:R-:W-:Y:S02]  /*0760*/  CS2R R32, SRZ ;  /* 0x0000000000207805 */ /* 0x000fe4000001ff00 */
[----:B------:R-:W-:-:S02]  /*0770*/  LOP3.LUT R10, R68, 0xa0, RZ, 0xfc, !PT ;  /* 0x000000a0440a7812 */ /* 0x000fc400078efcff */
[----:B------:R-:W-:Y:S02]  /*0780*/  CS2R R34, SRZ ;  /* 0x0000000000227805 */ /* 0x000fe4000001ff00 */
[C---:B------:R-:W-:Y:S02]  /*0790*/  LEA.HI.X R3, R68.reuse, R74, R67, 0x2, P3 ;  /* 0x0000004a44037211 */ /* 0x040fe400018f1443 */
[C---:B------:R-:W-:Y:S02]  /*07a0*/  LOP3.LUT R11, R68.reuse, 0xc0, RZ, 0xfc, !PT ;  /* 0x000000c0440b7812 */ /* 0x040fe400078efcff */
[C---:B------:R-:W-:Y:S02]  /*07b0*/  LOP3.LUT R24, R68.reuse, 0xe0, RZ, 0xfc, !PT ;  /* 0x000000e044187812 */ /* 0x040fe400078efcff */
[C---:B------:R-:W-:Y:S02]  /*07c0*/  LOP3.LUT R25, R68.reuse, 0x100, RZ, 0xfc, !PT ;  /* 0x0000010044197812 */ /* 0x040fe400078efcff */
[----:B------:R-:W-:-:S02]  /*07d0*/  LOP3.LUT R26, R68, 0x120, RZ, 0xfc, !PT ;  /* 0x00000120441a7812 */ /* 0x000fc400078efcff */
[----:B0-----:R-:W-:Y:S02]  /*07e0*/  IADD3 R65, R0, -UR4, RZ ;  /* 0x8000000400417c10 */ /* 0x001fe4000fffe0ff */
[C---:B------:R-:W-:Y:S02]  /*07f0*/  LOP3.LUT R27, R68.reuse, 0x140, RZ, 0xfc, !PT ;  /* 0x00000140441b7812 */ /* 0x040fe400078efcff */
[----:B------:R-:W-:Y:S02]  /*0800*/  LEA R14, R65, 0xfffffc00, 0xa ;  /* 0xfffffc00410e7811 */ /* 0x000fe400078e50ff */
[----:B------:R-:W-:Y:S02]  /*0810*/  LOP3.LUT R28, R68, 0x160, RZ, 0xfc, !PT ;  /* 0x00000160441c7812 */ /* 0x000fe400078efcff */
[----:B------:R-:W-:Y:S02]  /*0820*/  IADD3 R121, -R14, UR6, RZ ;  /* 0x000000060e797c10 */ /* 0x000fe4000fffe1ff */
[----:B------:R-:W-:-:S02]  /*0830*/  LOP3.LUT R29, R68, 0x180, RZ, 0xfc, !PT ;  /* 0x00000180441d7812 */ /* 0x000fc400078efcff */
[-C--:B------:R-:W-:Y:S01]  /*0840*/  ISETP.GE.AND P2, PT, R68, R121.reuse, PT ;  /* 0x000000794400720c */ /* 0x080fe20003f46270 */
[----:B------:R-:W-:Y:S01]  /*0850*/  BAR.SYNC.DEFER_BLOCKING 0x0 ;  /* 0x0000000000007b1d */ /* 0x000fe20000010000 */
[-C--:B------:R-:W-:Y:S02]  /*0860*/  ISETP.GE.AND P1, PT, R119, R121.reuse, PT ;  /* 0x000000797700720c */ /* 0x080fe40003f26270 */
[-C--:B------:R-:W-:Y:S02]  /*0870*/  ISETP.GE.AND P0, PT, R120, R121.reuse, PT ;  /* 0x000000797800720c */ /* 0x080fe40003f06270 */
[-C--:B------:R-:W-:Y:S02]  /*0880*/  ISETP.GE.AND P4, PT, R8, R121.reuse, PT ;  /* 0x000000790800720c */ /* 0x080fe40003f86270 */
[-C--:B------:R-:W-:Y:S02]  /*0890*/  ISETP.GE.AND P6, PT, R9, R121.reuse, PT ;  /* 0x000000790900720c */ /* 0x080fe40003fc6270 */
[----:B------:R-:W-:-:S02]  /*08a0*/  ISETP.GE.AND P5, PT, R10, R121, PT ;  /* 0x000000790a00720c */ /* 0x000fc40003fa6270 */
[-C--:B------:R-:W-:Y:S02]  /*08b0*/  ISETP.GE.AND P3, PT, R11, R121.reuse, PT ;  /* 0x000000790b00720c */ /* 0x080fe40003f66270 */
[C---:B------:R-:W-:Y:S02]  /*08c0*/  LOP3.LUT R30, R68.reuse, 0x1a0, RZ, 0xfc, !PT ;  /* 0x000001a0441e7812 */ /* 0x040fe400078efcff */
[C---:B------:R-:W-:Y:S02]  /*08d0*/  LOP3.LUT R31, R68.reuse, 0x1c0, RZ, 0xfc, !PT ;  /* 0x000001c0441f7812 */ /* 0x040fe400078efcff */
[----:B------:R-:W-:Y:S01]  /*08e0*/  LOP3.LUT R118, R68, 0x1e0, RZ, 0xfc, !PT ;  /* 0x000001e044767812 */ /* 0x000fe200078efcff */
        /* <DEDUP_REMOVED lines=18> */
[----:B------:R-:W-:Y:S02]  /*0a10*/  CS2R R36, SRZ ;  /* 0x0000000000247805 */ /* 0x000fe4000001ff00 */
[----:B------:R-:W-:Y:S01]  /*0a20*/  CS2R R38, SRZ ;  /* 0x0000000000267805 */ /* 0x000fe2000001ff00 */
        /* <DEDUP_REMOVED lines=8> */
[----:B------:R-:W-:Y:S02]  /*0ab0*/  CS2R R88, SRZ ;  /* 0x0000000000587805 */ /* 0x000fe4000001ff00 */
[-C--:B------:R-:W-:Y:S02]  /*0ac0*/  ISETP.GE.AND P2, PT, R120, R121.reuse, PT ;  /* 0x000000797800720c */ /* 0x080fe40003f46270 */
[----:B------:R-:W-:Y:S02]  /*0ad0*/  CS2R R90, SRZ ;  /* 0x00000000005a7805 */ /* 0x000fe4000001ff00 */
[----:B------:R-:W-:Y:S02]  /*0ae0*/  IADD3 R40, R93, R76, RZ ;  /* 0x0000004c5d287210 */ /* 0x000fe40007ffe0ff */
[----:B------:R-:W-:Y:S02]  /*0af0*/  ISETP.GE.AND P3, PT, R8, R121, PT ;  /* 0x000000790800720c */ /* 0x000fe40003f66270 */
[----:B------:R-:W-:-:S02]  /*0b00*/  IADD3 R41, R40, 0x20, RZ ;  /* 0x0000002028297810 */ /* 0x000fc40007ffe0ff */
[C---:B------:R-:W-:Y:S02]  /*0b10*/  IADD3 R43, R40.reuse, 0x40, RZ ;  /* 0x00000040282b7810 */ /* 0x040fe40007ffe0ff */
[C---:B------:R-:W-:Y:S02]  /*0b20*/  IADD3 R45, R40.reuse, 0x60, RZ ;  /* 0x00000060282d7810 */ /* 0x040fe40007ffe0ff */
[C---:B------:R-:W-:Y:S02]  /*0b30*/  LEA.HI.SX32 R64, R40.reuse, R40, 0x1b ;  /* 0x0000002828407211 */ /* 0x040fe400078fdaff */
[C---:B------:R-:W-:Y:S02]  /*0b40*/  IADD3 R47, R40.reuse, 0x80, RZ ;  /* 0x00000080282f7810 */ /* 0x040fe40007ffe0ff */
[C---:B------:R-:W-:Y:S02]  /*0b50*/  IADD3 R63, R40.reuse, 0x1a0, RZ ;  /* 0x000001a0283f7810 */ /* 0x040fe40007ffe0ff */
[----:B------:R-:W-:-:S02]  /*0b60*/  IADD3 R49, R40, 0xa0, RZ ;  /* 0x000000a028317810 */ /* 0x000fc40007ffe0ff */
[-C--:B------:R-:W-:Y:S02]  /*0b70*/  LEA.HI.SX32 R41, R41, R40.reuse, 0x1b ;  /* 0x0000002829297211 */ /* 0x080fe400078fdaff */
[C---:B------:R-:W-:Y:S02]  /*0b80*/  IADD3 R51, R40.reuse, 0xc0, RZ ;  /* 0x000000c028337810 */ /* 0x040fe40007ffe0ff */
[C---:B------:R-:W-:Y:S02]  /*0b90*/  IADD3 R61, R40.reuse, 0x180, RZ ;  /* 0x00000180283d7810 */ /* 0x040fe40007ffe0ff */
[-C--:B------:R-:W-:Y:S02]  /*0ba0*/  LEA.HI.SX32 R43, R43, R40.reuse, 0x1b ;  /* 0x000000282b2b7211 */ /* 0x080fe400078fdaff */
[----:B------:R-:W-:Y:S02]  /*0bb0*/  IADD3 R53, R40, 0xe0, RZ ;  /* 0x000000e028357810 */ /* 0x000fe40007ffe0ff */
[----:B------:R-:W-:-:S02]  /*0bc0*/  LEA.HI.SX32 R45, R45, R40, 0x1b ;  /* 0x000000282d2d7211 */ /* 0x000fc400078fdaff */
[C---:B0-----:R-:W-:Y:S02]  /*0bd0*/  IADD3 R3, R40.reuse, 0x100, RZ ;  /* 0x0000010028037810 */ /* 0x041fe40007ffe0ff */
[----:B------:R-:W-:Y:S02]  /*0be0*/  IADD3 R59, R40, 0x160, RZ ;  /* 0x00000160283b7810 */ /* 0x000fe40007ffe0ff */
[----:B------:R-:W-:Y:S02]  /*0bf0*/  LEA R64, R64, UR5, 0x2 ;  /* 0x0000000540407c11 */ /* 0x000fe4000f8e10ff */
[-C--:B------:R-:W-:Y:S02]  /*0c00*/  LEA.HI.SX32 R47, R47, R40.reuse, 0x1b ;  /* 0x000000282f2f7211 */ /* 0x080fe400078fdaff */
[----:B------:R-:W-:Y:S02]  /*0c10*/  LEA.HI.SX32 R42, R63, R40, 0x1b ;  /* 0x000000283f2a7211 */ /* 0x000fe400078fdaff */
[----:B------:R-:W-:-:S02]  /*0c20*/  IADD3 R55, R40, 0x120, RZ ;  /* 0x0000012028377810 */ /* 0x000fc40007ffe0ff */
[-C--:B------:R-:W-:Y:S02]  /*0c30*/  LEA.HI.SX32 R49, R49, R40.reuse, 0x1b ;  /* 0x0000002831317211 */ /* 0x080fe400078fdaff */
[----:B------:R-:W-:Y:S02]  /*0c40*/  LEA R63, R41, UR5, 0x2 ;  /* 0x00000005293f7c11 */ /* 0x000fe4000f8e10ff */
[----:B------:R-:W-:Y:S02]  /*0c50*/  IADD3 R57, R40, 0x140, RZ ;  /* 0x0000014028397810 */ /* 0x000fe40007ffe0ff */
[-C--:B------:R-:W-:Y:S02]  /*0c60*/  LEA.HI.SX32 R51, R51, R40.reuse, 0x1b ;  /* 0x0000002833337211 */ /* 0x080fe400078fdaff */
[----:B------:R-:W-:Y:S02]  /*0c70*/  LEA.HI.SX32 R52, R61, R40, 0x1b ;  /* 0x000000283d347211 */ /* 0x000fe400078fdaff */
[----:B------:R-:W-:-:S02]  /*0c80*/  LEA R62, R43, UR5, 0x2 ;  /* 0x000000052b3e7c11 */ /* 0x000fc4000f8e10ff */
[-C--:B------:R-:W-:Y:S02]  /*0c90*/  LEA.HI.SX32 R53, R53, R40.reuse, 0x1b ;  /* 0x0000002835357211 */ /* 0x080fe400078fdaff */
[----:B------:R-:W-:Y:S02]  /*0ca0*/  LEA R61, R45, UR5, 0x2 ;  /* 0x000000052d3d7c11 */ /* 0x000fe4000f8e10ff */
[-C--:B------:R-:W-:Y:S02]  /*0cb0*/  LEA.HI.SX32 R3, R3, R40.reuse, 0x1b ;  /* 0x0000002803037211 */ /* 0x080fe400078fdaff */
[-C--:B------:R-:W-:Y:S02]  /*0cc0*/  LEA.HI.SX32 R2, R59, R40.reuse, 0x1b ;  /* 0x000000283b027211 */ /* 0x080fe400078fdaff */
[----:B------:R-:W-:Y:S02]  /*0cd0*/  LEA R60, R47, UR5, 0x2 ;  /* 0x000000052f3c7c11 */ /* 0x000fe4000f8e10ff */
[----:B------:R-:W-:-:S02]  /*0ce0*/  LEA.HI.SX32 R55, R55, R40, 0x1b ;  /* 0x0000002837377211 */ /* 0x000fc400078fdaff */
[----:B------:R-:W-:Y:S02]  /*0cf0*/  LEA R59, R49, UR5, 0x2 ;  /* 0x00000005313b7c11 */ /* 0x000fe4000f8e10ff */
[C---:B------:R-:W-:Y:S02]  /*0d00*/  IADD3 R85, R40.reuse, 0x1c0, RZ ;  /* 0x000001c028557810 */ /* 0x040fe40007ffe0ff */
[----:B------:R-:W-:Y:S02]  /*0d10*/  LEA.HI.SX32 R54, R57, R40, 0x1b ;  /* 0x0000002839367211 */ /* 0x000fe400078fdaff */
[----:B------:R-:W-:Y:S02]  /*0d20*/  LEA R58, R51, UR5, 0x2 ;  /* 0x00000005333a7c11 */ /* 0x000fe4000f8e10ff */
[----:B------:R-:W-:Y:S02]  /*0d30*/  IADD3 R87, R40, 0x1e0, RZ ;  /* 0x000001e028577810 */ /* 0x000fe40007ffe0ff */
[----:B------:R-:W-:-:S02]  /*0d40*/  LEA R57, R53, UR5, 0x2 ;  /* 0x0000000535397c11 */ /* 0x000fc4000f8e10ff */
[----:B------:R-:W-:Y:S02]  /*0d50*/  LEA R56, R3, UR5, 0x2 ;  /* 0x0000000503387c11 */ /* 0x000fe4000f8e10ff */
[----:B------:R-:W-:Y:S02]  /*0d60*/  LEA R55, R55, UR5, 0x2 ;  /* 0x0000000537377c11 */ /* 0x000fe4000f8e10ff */
[----:B------:R-:W-:Y:S02]  /*0d70*/  LEA R3, R76, R93, 0x4 ;  /* 0x0000005d4c037211 */ /* 0x000fe400078e20ff */
[----:B------:R-:W-:Y:S02]  /*0d80*/  CS2R R92, SRZ ;  /* 0x00000000005c7805 */ /* 0x000fe4000001ff00 */
[----:B------:R-:W-:Y:S02]  /*0d90*/  LEA.HI.SX32 R50, R85, R40, 0x1b ;  /* 0x0000002855327211 */ /* 0x000fe400078fdaff */
[----:B------:R-:W-:-:S02]  /*0da0*/  CS2R R84, SRZ ;  /* 0x0000000000547805 */ /* 0x000fc4000001ff00 */
[----:B------:R-:W-:Y:S02]  /*0db0*/  LEA R54, R54, UR5, 0x2 ;  /* 0x0000000536367c11 */ /* 0x000fe4000f8e10ff */
[----:B------:R-:W-:Y:S02]  /*0dc0*/  LEA.HI.SX32 R87, R87, R40, 0x1b ;  /* 0x0000002857577211 */ /* 0x000fe400078fdaff */
[----:B------:R-:W-:Y:S02]  /*0dd0*/  LEA R53, R2, UR5, 0x2 ;  /* 0x0000000502357c11 */ /* 0x000fe4000f8e10ff */
[----:B------:R-:W-:Y:S02]  /*0de0*/  LEA R52, R52, UR5, 0x2 ;  /* 0x0000000534347c11 */ /* 0x000fe4000f8e10ff */
[----:B------:R-:W-:Y:S02]  /*0df0*/  LEA R51, R42, UR5, 0x2 ;  /* 0x000000052a337c11 */ /* 0x000fe4000f8e10ff */
[----:B------:R-:W-:-:S02]  /*0e00*/  LEA.HI.SX32 R48, R3, R3, 0x1b ;  /* 0x0000000303307211 */ /* 0x000fc400078fdaff */
[----:B------:R-:W-:Y:S02]  /*0e10*/  LEA R50, R50, UR5, 0x2 ;  /* 0x0000000532327c11 */ /* 0x000fe4000f8e10ff */
[----:B------:R-:W-:Y:S02]  /*0e20*/  LEA R49, R87, UR5, 0x2 ;  /* 0x0000000557317c11 */ /* 0x000fe4000f8e10ff */
[----:B------:R-:W-:Y:S02]  /*0e30*/  CS2R R86, SRZ ;  /* 0x0000000000567805 */ /* 0x000fe4000001ff00 */
[----:B------:R-:W-:Y:S02]  /*0e40*/  LEA R48, R48, UR5, 0x2 ;  /* 0x0000000530307c11 */ /* 0x000fe4000f8e10ff */
[----:B------:R-:W-:Y:S02]  /*0e50*/  LEA R2, P1, R68, R71, 0x2 ;  /* 0x0000004744027211 */ /* 0x000fe400078210ff */
[----:B------:R-:W-:-:S02]  /*0e60*/  ISETP.GE.AND P4, PT, R11, R121, PT ;  /* 0x000000790b00720c */ /* 0x000fc40003f86270 */
[C---:B------:R-:W-:Y:S02]  /*0e70*/  LEA.HI.X R3, R68.reuse, R69, R67, 0x2, P1 ;  /* 0x0000004544037211 */ /* 0x040fe400008f1443 */
[-C--:B------:R-:W-:Y:S02]  /*0e80*/  ISETP.GE.AND P1, PT, R68, R121.reuse, PT ;  /* 0x000000794400720c */ /* 0x080fe40003f26270 */
[-C--:B------:R-:W-:Y:S02]  /*0e90*/  ISETP.GE.AND P5, PT, R9, R121.reuse, PT ;  /* 0x000000790900720c */ /* 0x080fe40003fa6270 */
[----:B------:R-:W-:Y:S01]  /*0ea0*/  ISETP.GE.AND P6, PT, R10, R121, PT ;  /* 0x000000790a00720c */ /* 0x000fe20003fc6270 */
[----:B--2---:R-:W-:Y:S04]  /*0eb0*/  STS [R64], R5 ;  /* 0x0000000540007388 */ /* 0x004fe80000000800 */
[----:B---3--:R0:W-:Y:S04]  /*0ec0*/  STS [R63+0x80], R4 ;  /* 0x000080043f007388 */ /* 0x0081e80000000800 */
[----:B----4-:R-:W-:Y:S04]  /*0ed0*/  STS [R62+0x100], R7 ;  /* 0x000100073e007388 */ /* 0x010fe80000000800 */
[----:B------:R1:W-:Y:S01]  /*0ee0*/  STS [R61+0x180], R6 ;  /* 0x000180063d007388 */ /* 0x0003e20000000800 */
[----:B0-----:R-:W-:-:S03]  /*0ef0*/  CS2R R4, SRZ ;  /* 0x0000000000047805 */ /* 0x001fc6000001ff00 */
[----:B------:R-:W-:Y:S04]  /*0f00*/  STS [R60+0x200], R13 ;  /* 0x0002000d3c007388 */ /* 0x000fe80000000800 */
[----:B------:R0:W-:Y:S01]  /*0f10*/  STS [R59+0x280], R12 ;  /* 0x0002800c3b007388 */ /* 0x0001e20000000800 */
[----:B-1----:R-:W-:-:S03]  /*0f20*/  CS2R R6, SRZ ;  /* 0x0000000000067805 */ /* 0x002fc6000001ff00 */
[----:B------:R-:W-:Y:S04]  /*0f30*/  STS [R58+0x300], R23 ;  /* 0x000300173a007388 */ /* 0x000fe80000000800 */
[----:B------:R1:W-:Y:S01]  /*0f40*/  STS [R57+0x380], R22 ;  /* 0x0003801639007388 */ /* 0x0003e20000000800 */
[----:B0-----:R-:W-:-:S03]  /*0f50*/  LEA R12, P0, R68, R73, 0x2 ;  /* 0x00000049440c7211 */ /* 0x001fc600078010ff */
[----:B------:R-:W-:Y:S01]  /*0f60*/  STS [R56+0x400], R33 ;  /* 0x0004002138007388 */ /* 0x000fe20000000800 */
[----:B------:R-:W-:-:S03]  /*0f70*/  LEA.HI.X R13, R68, R72, R67, 0x2, P0 ;  /* 0x00000048440d7211 */ /* 0x000fc600000f1443 */
[----:B------:R-:W-:Y:S01]  /*0f80*/  STS [R55+0x480], R32 ;  /* 0x0004802037007388 */ /* 0x000fe20000000800 */
[----:B------:R-:W-:Y:S02]  /*0f90*/  ISETP.GE.AND P0, PT, R119, R121, PT ;  /* 0x000000797700720c */ /* 0x000fe40003f06270 */
[----:B-1----:R-:W-:Y:S01]  /*0fa0*/  CS2R R22, SRZ ;  /* 0x0000000000167805 */ /* 0x002fe2000001ff00 */
        /* <DEDUP_REMOVED lines=23> */
[----:B------:R-:W-:Y:S06]  /*1120*/  BAR.SYNC.DEFER_BLOCKING 0x0 ;  /* 0x0000000000007b1d */ /* 0x000fec0000010000 */
[----:B------:R-:W2:Y:S01]  /*1130*/  @!P0 LDG.E R4, desc[UR14][R12.64+0x80] ;  /* 0x0000800e0c048981 */ /* 0x000ea2000c1e1900 */
[----:B------:R-:W-:-:S03]  /*1140*/  ISETP.GE.AND P0, PT, R24, R121, PT ;  /* 0x000000791800720c */ /* 0x000fc60003f06270 */
[----:B------:R-:W3:Y:S04]  /*1150*/  @!P1 LDG.E R5, desc[UR14][R12.64] ;  /* 0x0000000e0c059981 */ /* 0x000ee8000c1e1900 */
[----:B------:R-:W4:Y:S04]  /*1160*/  @!P2 LDG.E R7, desc[UR14][R12.64+0x100] ;  /* 0x0001000e0c07a981 */ /* 0x000f28000c1e1900 */
[----:B------:R-:W4:Y:S04]  /*1170*/  @!P3 LDG.E R6, desc[UR14][R12.64+0x180] ;  /* 0x0001800e0c06b981 */ /* 0x000f28000c1e1900 */
[----:B------:R-:W4:Y:S01]  /*1180*/  @!P0 LDG.E R84, desc[UR14][R12.64+0x380] ;  /* 0x0003800e0c548981 */ /* 0x000f22000c1e1900 */
[----:B------:R-:W-:-:S02]  /*1190*/  ISETP.GE.AND P0, PT, R25, R121, PT ;  /* 0x000000791900720c */ /* 0x000fc40003f06270 */
[-C--:B------:R-:W-:Y:S01]  /*11a0*/  ISETP.GE.AND P1, PT, R27, R121.reuse, PT ;  /* 0x000000791b00720c */ /* 0x080fe20003f26270 */
[----:B------:R-:W4:Y:S01]  /*11b0*/  @!P4 LDG.E R85, desc[UR14][R12.64+0x300] ;  /* 0x0003000e0c55c981 */ /* 0x000f22000c1e1900 */
[-C--:B------:R-:W-:Y:S02]  /*11c0*/  ISETP.GE.AND P2, PT, R28, R121.reuse, PT ;  /* 0x000000791c00720c */ /* 0x080fe40003f46270 */
[-C--:B------:R-:W-:Y:S01]  /*11d0*/  ISETP.GE.AND P3, PT, R29, R121.reuse, PT ;  /* 0x000000791d00720c */ /* 0x080fe20003f66270 */
[----:B------:R-:W4:Y:S01]  /*11e0*/  @!P5 LDG.E R23, desc[UR14][R12.64+0x200] ;  /* 0x0002000e0c17d981 */ /* 0x000f22000c1e1900 */
[----:B------:R-:W-:-:S03]  /*11f0*/  ISETP.GE.AND P4, PT, R30, R121, PT ;  /* 0x000000791e00720c */ /* 0x000fc60003f86270 */
[----:B------:R-:W4:Y:S04]  /*1200*/  @!P6 LDG.E R22, desc[UR14][R12.64+0x280] ;  /* 0x0002800e0c16e981 */ /* 0x000f28000c1e1900 */
[----:B------:R-:W4:Y:S01]  /*1210*/  @!P0 LDG.E R87, desc[UR14][R12.64+0x400] ;  /* 0x0004000e0c578981 */ /* 0x000f22000c1e1900 */
[-C--:B------:R-:W-:Y:S02]  /*1220*/  ISETP.GE.AND P0, PT, R26, R121.reuse, PT ;  /* 0x000000791a00720c */ /* 0x080fe40003f06270 */
[-C--:B------:R-:W-:Y:S01]  /*1230*/  ISETP.GE.AND P5, PT, R31, R121.reuse, PT ;  /* 0x000000791f00720c */ /* 0x080fe20003fa6270 */
[----:B------:R-:W4:Y:S01]  /*1240*/  @!P1 LDG.E R89, desc[UR14][R12.64+0x500] ;  /* 0x0005000e0c599981 */ /* 0x000f22000c1e1900 */
[----:B------:R-:W-:-:S03]  /*1250*/  ISETP.GE.AND P6, PT, R118, R121, PT ;  /* 0x000000797600720c */ /* 0x000fc60003fc6270 */
[----:B------:R-:W4:Y:S04]  /*1260*/  @!P2 LDG.E R88, desc[UR14][R12.64+0x580] ;  /* 0x0005800e0c58a981 */ /* 0x000f28000c1e1900 */
[----:B------:R-:W4:Y:S04]  /*1270*/  @!P3 LDG.E R91, desc[UR14][R12.64+0x600] ;  /* 0x0006000e0c5bb981 */ /* 0x000f28000c1e1900 */
[----:B------:R-:W4:Y:S04]  /*1280*/  @!P0 LDG.E R86, desc[UR14][R12.64+0x480] ;  /* 0x0004800e0c568981 */ /* 0x000f28000c1e1900 */
[----:B------:R-:W4:Y:S04]  /*1290*/  @!P4 LDG.E R90, desc[UR14][R12.64+0x680] ;  /* 0x0006800e0c5ac981 */ /* 0x000f28000c1e1900 */
[----:B------:R-:W4:Y:S04]  /*12a0*/  @!P5 LDG.E R93, desc[UR14][R12.64+0x700] ;  /* 0x0007000e0c5dd981 */ /* 0x000f28000c1e1900 */
[----:B------:R-:W4:Y:S01]  /*12b0*/  @!P6 LDG.E R92, desc[UR14][R12.64+0x780] ;  /* 0x0007800e0c5ce981 */ /* 0x000f22000c1e1900 */
[----:B------:R-:W-:-:S02]  /*12c0*/  P2R R97, PR, RZ, 0x1 ;  /* 0x00000001ff617803 */ /* 0x000fc40000000000 */
[-C--:B------:R-:W-:Y:S02]  /*12d0*/  ISETP.GE.AND P0, PT, R68, R121.reuse, PT ;  /* 0x000000794400720c */ /* 0x080fe40003f06270 */
[----:B------:R-:W-:Y:S02]  /*12e0*/  P2R R95, PR, RZ, 0x2 ;  /* 0x00000002ff5f7803 */ /* 0x000fe40000000000 */
[----:B------:R-:W-:Y:S02]  /*12f0*/  ISETP.GE.AND P1, PT, R120, R121, PT ;  /* 0x000000797800720c */ /* 0x000fe40003f26270 */
[----:B------:R-:W-:Y:S02]  /*1300*/  MOV R114, RZ ;  /* 0x000000ff00727202 */ /* 0x000fe40000000f00 */
[----:B------:R-:W-:Y:S02]  /*1310*/  MOV R116, RZ ;  /* 0x000000ff00747202 */ /* 0x000fe40000000f00 */
[----:B------:R-:W-:-:S02]  /*1320*/  MOV R122, RZ ;  /* 0x000000ff007a7202 */ /* 0x000fc40000000f00 */
[----:B------:R-:W-:Y:S02]  /*1330*/  MOV R124, RZ ;  /* 0x000000ff007c7202 */ /* 0x000fe40000000f00 */
[----:B------:R-:W-:Y:S02]  /*1340*/  MOV R126, RZ ;  /* 0x000000ff007e7202 */ /* 0x000fe40000000f00 */
[----:B------:R-:W-:Y:S01]  /*1350*/  MOV R128, RZ ;  /* 0x000000ff00807202 */ /* 0x000fe20000000f00 */
[----:B---3--:R-:W-:Y:S04]  /*1360*/  STS [R64], R5 ;  /* 0x0000000540007388 */ /* 0x008fe80000000800 */
[----:B--2---:R0:W-:Y:S04]  /*1370*/  STS [R63+0x80], R4 ;  /* 0x000080043f007388 */ /* 0x0041e80000000800 */
[----:B----4-:R1:W-:Y:S04]  /*1380*/  STS [R62+0x100], R7 ;  /* 0x000100073e007388 */ /* 0x0103e80000000800 */
        /* <DEDUP_REMOVED lines=18> */
[----:B------:R-:W-:Y:S04]  /*14b0*/  LDS R88, [R48+0x10] ;  /* 0x0000100030587984 */ /* 0x000fe80000000800 */
[----:B------:R-:W-:Y:S04]  /*14c0*/  LDS R102, [R48+0x14] ;  /* 0x0000140030667984 */ /* 0x000fe80000000800 */
[----:B------:R-:W4:Y:S04]  /*14d0*/  LDS R90, [R48+0x18] ;  /* 0x00001800305a7984 */ /* 0x000f280000000800 */
[----:B------:R-:W2:Y:S04]  /*14e0*/  LDS R104, [R48+0x1c] ;  /* 0x00001c0030687984 */ /* 0x000ea80000000800 */
[----:B------:R-:W2:Y:S04]  /*14f0*/  LDS R106, [R48+0x20] ;  /* 0x00002000306a7984 */ /* 0x000ea80000000800 */
[----:B------:R-:W3:Y:S04]  /*1500*/  LDS R108, [R48+0x24] ;  /* 0x00002400306c7984 */ /* 0x000ee80000000800 */
[----:B------:R-:W3:Y:S04]  /*1510*/  LDS R110, [R48+0x28] ;  /* 0x00002800306e7984 */ /* 0x000ee80000000800 */
[----:B------:R-:W3:Y:S04]  /*1520*/  LDS R112, [R48+0x2c] ;  /* 0x00002c0030707984 */ /* 0x000ee80000000800 */
[----:B------:R-:W3:Y:S04]  /*1530*/  LDS R84, [R48+0x30] ;  /* 0x0000300030547984 */ /* 0x000ee80000000800 */
[----:B------:R-:W3:Y:S04]  /*1540*/  LDS R22, [R48+0x34] ;  /* 0x0000340030167984 */ /* 0x000ee80000000800 */
[----:B------:R-:W3:Y:S04]  /*1550*/  LDS R98, [R48+0x38] ;  /* 0x0000380030627984 */ /* 0x000ee80000000800 */
[----:B------:R-:W3:Y:S01]  /*1560*/  LDS R6, [R48+0x3c] ;  /* 0x00003c0030067984 */ /* 0x000ee20000000800 */
[----:B------:R-:W-:Y:S01]  /*1570*/  BAR.SYNC.DEFER_BLOCKING 0x0 ;  /* 0x0000000000007b1d */ /* 0x000fe20000010000 */
[----:B0-----:R-:W-:-:S02]  /*1580*/  CS2R R4, SRZ ;  /* 0x0000000000047805 */ /* 0x001fc4000001ff00 */
[----:B-1----:R-:W-:-:S04]  /*1590*/  MOV R7, RZ ;  /* 0x000000ff00077202 */ /* 0x002fc80000000f00 */
[----:B------:R-:W4:Y:S01]  /*15a0*/  @!P0 LDG.E R5, desc[UR14][R2.64] ;  /* 0x0000000e02058981 */ /* 0x000f22000c1e1900 */
[----:B------:R-:W-:-:S03]  /*15b0*/  ISETP.GE.AND P0, PT, R119, R121, PT ;  /* 0x000000797700720c */ /* 0x000fc60003f06270 */
[----:B------:R-:W4:Y:S01]  /*15c0*/  @!P1 LDG.E R7, desc[UR14][R2.64+0x100] ;  /* 0x0001000e02079981 */ /* 0x000f22000c1e1900 */
[-C--:B------:R-:W-:Y:S02]  /*15d0*/  ISETP.GE.AND P1, PT, R9, R121.reuse, PT ;  /* 0x000000790900720c */ /* 0x080fe40003f26270 */
[----:B--2---:R-:W-:Y:S01]  /*15e0*/  MOV R92, RZ ;  /* 0x000000ff005c7202 */ /* 0x004fe20000000f00 */
[----:B------:R-:W2:Y:S01]  /*15f0*/  @!P2 LDG.E R124, desc[UR14][R2.64+0x580] ;  /* 0x0005800e027ca981 */ /* 0x000ea2000c1e1900 */
[----:B------:R-:W-:Y:S02]  /*1600*/  MOV R23, RZ ;  /* 0x000000ff00177202 */ /* 0x000fe40000000f00 */
[----:B------:R-:W-:Y:S01]  /*1610*/  MOV R85, RZ ;  /* 0x000000ff00557202 */ /* 0x000fe20000000f00 */
[----:B------:R-:W2:Y:S04]  /*1620*/  @!P4 LDG.E R126, desc[UR14][R2.64+0x680] ;  /* 0x0006800e027ec981 */ /* 0x000ea8000c1e1900 */
[----:B------:R-:W2:Y:S01]  /*1630*/  @!P0 LDG.E R4, desc[UR14][R2.64+0x80] ;  /* 0x0000800e02048981 */ /* 0x000ea2000c1e1900 */
[----:B------:R-:W-:-:S03]  /*1640*/  ISETP.GE.AND P0, PT, R8, R121, PT ;  /* 0x000000790800720c */ /* 0x000fc60003f06270 */
[----:B------:R-:W2:Y:S01]  /*1650*/  @!P1 LDG.E R23, desc[UR14][R2.64+0x200] ;  /* 0x0002000e02179981 */ /* 0x000ea2000c1e1900 */
[-C--:B------:R-:W-:Y:S02]  /*1660*/  ISETP.GE.AND P1, PT, R11, R121.reuse, PT ;  /* 0x000000790b00720c */ /* 0x080fe40003f26270 */
[----:B------:R-:W-:Y:S01]  /*1670*/  MOV R87, RZ ;  /* 0x000000ff00577202 */ /* 0x000fe20000000f00 */
[----:B------:R-:W2:Y:S06]  /*1680*/  @!P6 LDG.E R128, desc[UR14][R2.64+0x780] ;  /* 0x0007800e0280e981 */ /* 0x000eac000c1e1900 */
[----:B------:R-:W2:Y:S01]  /*1690*/  @!P0 LDG.E R92, desc[UR14][R2.64+0x180] ;  /* 0x0001800e025c8981 */ /* 0x000ea2000c1e1900 */
[----:B------:R-:W-:-:S03]  /*16a0*/  ISETP.GE.AND P0, PT, R10, R121, PT ;  /* 0x000000790a00720c */ /* 0x000fc60003f06270 */
[----:B------:R-:W2:Y:S01]  /*16b0*/  @!P1 LDG.E R85, desc[UR14][R2.64+0x300] ;  /* 0x0003000e02559981 */ /* 0x000ea2000c1e1900 */
[----:B------:R-:W-:-:S09]  /*16c0*/  ISETP.GE.AND P1, PT, R25, R121, PT ;  /* 0x000000791900720c */ /* 0x000fd20003f26270 */
[----:B------:R-:W2:Y:S01]  /*16d0*/  @!P0 LDG.E R114, desc[UR14][R2.64+0x280] ;  /* 0x0002800e02728981 */ /* 0x000ea2000c1e1900 */
[----:B------:R-:W-:-:S03]  /*16e0*/  ISETP.GE.AND P0, PT, R24, R121, PT ;  /* 0x000000791800720c */ /* 0x000fc60003f06270 */
[----:B------:R-:W2:Y:S01]  /*16f0*/  @!P1 LDG.E R87, desc[UR14][R2.64+0x400] ;  /* 0x0004000e02579981 */ /* 0x000ea2000c1e1900 */
[----:B------:R-:W-:-:S09]  /*1700*/  ISETP.NE.AND P1, PT, R95, RZ, PT ;  /* 0x000000ff5f00720c */ /* 0x000fd20003f25270 */
[----:B------:R-:W2:Y:S01]  /*1710*/  @!P0 LDG.E R116, desc[UR14][R2.64+0x380] ;  /* 0x0003800e02748981 */ /* 0x000ea2000c1e1900 */
[----:B------:R-:W-:Y:S02]  /*1720*/  ISETP.NE.AND P0, PT, R97, RZ, PT ;  /* 0x000000ff6100720c */ /* 0x000fe40003f05270 */
[----:B------:R-:W-:Y:S02]  /*1730*/  MOV R89, RZ ;  /* 0x000000ff00597202 */ /* 0x000fe40000000f00 */
[----:B------:R-:W-:Y:S02]  /*1740*/  MOV R91, RZ ;  /* 0x000000ff005b7202 */ /* 0x000fe40000000f00 */
[----:B------:R-:W-:Y:S02]  /*1750*/  MOV R97, RZ ;  /* 0x000000ff00617202 */ /* 0x000fe40000000f00 */
[----:B------:R-:W2:Y:S04]  /*1760*/  @!P1 LDG.E R89, desc[UR14][R2.64+0x500] ;  /* 0x0005000e02599981 */ /* 0x000ea8000c1e1900 */
[----:B------:R-:W2:Y:S04]  /*1770*/  @!P3 LDG.E R91, desc[UR14][R2.64+0x600] ;  /* 0x0006000e025bb981 */ /* 0x000ea8000c1e1900 */
[----:B------:R-:W2:Y:S04]  /*1780*/  @!P0 LDG.E R122, desc[UR14][R2.64+0x480] ;  /* 0x0004800e027a8981 */ /* 0x000ea8000c1e1900 */
[----:B------:R0:W2:Y:S01]  /*1790*/  @!P5 LDG.E R97, desc[UR14][R2.64+0x700] ;  /* 0x0007000e0261d981 */ /* 0x0000a2000c1e1900 */
[--C-:B---3-5:R-:W-:Y:S01]  /*17a0*/  FADD.FTZ R96, R96, R79.reuse ;  /* 0x0000004f60607221 */ /* 0x128fe20000010000 */
[----:B0-----:R-:W0:Y:S04]  /*17b0*/  LDC.64 R2, c[0x0][0x2b0] ;  /* 0x0000ac00ff027b82 */ /* 0x001e280000000a00 */
[----:B------:R-:W-:Y:S01]  /*17c0*/  FSETP.GTU.FTZ.AND P5, PT, R96, 20, PT ;  /* 0x41a000006000780b */ /* 0x000fe20003fbc000 */
[--C-:B----4-:R-:W-:Y:S01]  /*17d0*/  FADD.FTZ R95, R94, R79.reuse ;  /* 0x0000004f5e5f7221 */ /* 0x110fe20000010000 */
[--C-:B------:R-:W-:Y:S01]  /*17e0*/  FADD.FTZ R94, R86, R79.reuse ;  /* 0x0000004f565e7221 */ /* 0x100fe20000010000 */
[--C-:B------:R-:W-:Y:S01]  /*17f0*/  FADD.FTZ R93, R100, R79.reuse ;  /* 0x0000004f645d7221 */ /* 0x100fe20000010000 */
[----:B------:R-:W-:Y:S01]  /*1800*/  BSSY B0, `(.L_x_3645) ;  /* 0x000003c000007945 */ /* 0x000fe20003800000 */
[----:B------:R-:W-:Y:S01]  /*1810*/  ISETP.GE.AND P0, PT, R68, R121, PT ;  /* 0x000000794400720c */ /* 0x000fe20003f06270 */
[----:B------:R-:W-:Y:S01]  /*1820*/  FADD.FTZ R90, R90, R79 ;  /* 0x0000004f5a5a7221 */ /* 0x000fe20000010000 */
[----:B------:R-:W-:-:S02]  /*1830*/  FSETP.GTU.FTZ.AND P4, PT, R95, 20, PT ;  /* 0x41a000005f00780b */ /* 0x000fc40003f9c000 */
[----:B------:R-:W-:Y:S02]  /*1840*/  FSETP.GTU.FTZ.AND P3, PT, R94, 20, PT ;  /* 0x41a000005e00780b */ /* 0x000fe40003f7c000 */
[----:B------:R-:W-:Y:S01]  /*1850*/  FSETP.GTU.FTZ.AND P2, PT, R93, 20, PT ;  /* 0x41a000005d00780b */ /* 0x000fe20003f5c000 */
[----:B------:R-:W-:Y:S04]  /*1860*/  STS [R64], R5 ;  /* 0x0000000540007388 */ /* 0x000fe80000000800 */
[----:B--2---:R1:W-:Y:S04]  /*1870*/  STS [R63+0x80], R4 ;  /* 0x000080043f007388 */ /* 0x0043e80000000800 */
[----:B------:R-:W-:Y:S01]  /*1880*/  STS [R62+0x100], R7 ;  /* 0x000100073e007388 */ /* 0x000fe20000000800 */
[----:B-1----:R-:W1:Y:S03]  /*1890*/  LDC.64 R4, c[0x0][0x2a0] ;  /* 0x0000a800ff047b82 */ /* 0x002e660000000a00 */
[----:B------:R2:W-:Y:S04]  /*18a0*/  STS [R61+0x180], R92 ;  /* 0x0001805c3d007388 */ /* 0x0005e80000000800 */
[----:B------:R-:W-:Y:S04]  /*18b0*/  STS [R60+0x200], R23 ;  /* 0x000200173c007388 */ /* 0x000fe80000000800 */
[----:B------:R-:W-:Y:S04]  /*18c0*/  STS [R59+0x280], R114 ;  /* 0x000280723b007388 */ /* 0x000fe80000000800 */
[----:B------:R-:W-:Y:S01]  /*18d0*/  STS [R58+0x300], R85 ;  /* 0x000300553a007388 */ /* 0x000fe20000000800 */
[----:B--2---:R-:W-:-:S03]  /*18e0*/  FADD.FTZ R92, R88, R79 ;  /* 0x0000004f585c7221 */ /* 0x004fc60000010000 */
[----:B------:R-:W-:Y:S04]  /*18f0*/  STS [R57+0x380], R116 ;  /* 0x0003807439007388 */ /* 0x000fe80000000800 */
[----:B------:R-:W-:Y:S01]  /*1900*/  STS [R56+0x400], R87 ;  /* 0x0004005738007388 */ /* 0x000fe20000000800 */
[----:B------:R-:W-:-:S03]  /*1910*/  FSETP.GTU.FTZ.AND P1, PT, R92, 20, PT ;  /* 0x41a000005c00780b */ /* 0x000fc60003f3c000 */
[----:B------:R-:W-:Y:S04]  /*1920*/  STS [R55+0x480], R122 ;  /* 0x0004807a37007388 */ /* 0x000fe80000000800 */
[----:B------:R-:W-:Y:S04]  /*1930*/  STS [R54+0x500], R89 ;  /* 0x0005005936007388 */ /* 0x000fe80000000800 */
[----:B------:R-:W-:Y:S04]  /*1940*/  STS [R53+0x580], R124 ;  /* 0x0005807c35007388 */ /* 0x000fe80000000800 */
[----:B------:R2:W-:Y:S04]  /*1950*/  STS [R52+0x600], R91 ;  /* 0x0006005b34007388 */ /* 0x0005e80000000800 */
[----:B------:R3:W-:Y:S04]  /*1960*/  STS [R51+0x680], R126 ;  /* 0x0006807e33007388 */ /* 0x0007e80000000800 */
[----:B------:R3:W-:Y:S01]  /*1970*/  STS [R50+0x700], R97 ;  /* 0x0007006132007388 */ /* 0x0007e20000000800 */
[----:B--2---:R-:W-:-:S03]  /*1980*/  FADD.FTZ R91, R102, R79 ;  /* 0x0000004f665b7221 */ /* 0x004fc60000010000 */
[----:B------:R3:W-:Y:S02]  /*1990*/  STS [R49+0x780], R128 ;  /* 0x0007808031007388 */ /* 0x0007e40000000800 */
[----:B------:R-:W-:Y:S01]  /*19a0*/  FSETP.GTU.FTZ.AND P6, PT, R91, 20, PT ;  /* 0x41a000005b00780b */ /* 0x000fe20003fdc000 */
[----:B------:R-:W-:Y:S01]  /*19b0*/  NOP ;  /* 0x0000000000007918 */ /* 0x000fe20000000000 */
[----:B01----:R-:W-:Y:S11]  /*19c0*/  @P5 BRA `(.L_x_3646) ;  /* 0x00000000007c5947 */ /* 0x003ff60003800000 */
        /* <DEDUP_REMOVED lines=31> */
.L_x_3646:
[----:B------:R-:W-:Y:S05]  /*1bc0*/  BSYNC B0 ;  /* 0x0000000000007941 */ /* 0x000fea0003800000 */
.L_x_3645:
[----:B------:R-:W-:Y:S01]  /*1bd0*/  BSSY B0, `(.L_x_3647) ;  /* 0x0000023000007945 */ /* 0x000fe20003800000 */
[----:B------:R-:W-:Y:S01]  /*1be0*/  FSETP.GTU.FTZ.AND P5, PT, R90, 20, PT ;  /* 0x41a000005a00780b */ /* 0x000fe20003fbc000 */
[----:B------:R-:W-:Y:S02]  /*1bf0*/  FADD.FTZ R89, R104, R79 ;  /* 0x0000004f68597221 */ /* 0x000fe40000010000 */
        /* <DEDUP_REMOVED lines=32> */
.L_x_3648:
[----:B------:R-:W-:Y:S05]  /*1e00*/  BSYNC B0 ;  /* 0x0000000000007941 */ /* 0x000fea0003800000 */
.L_x_3647:
        /* <DEDUP_REMOVED lines=35> */
.L_x_3650:
[----:B------:R-:W-:Y:S05]  /*2040*/  BSYNC B0 ;  /* 0x0000000000007941 */ /* 0x000fea0003800000 */
.L_x_3649:
        /* <DEDUP_REMOVED lines=35> */
.L_x_3652:
[----:B------:R-:W-:Y:S05]  /*2280*/  BSYNC B0 ;  /* 0x0000000000007941 */ /* 0x000fea0003800000 */
.L_x_3651:
        /* <DEDUP_REMOVED lines=35> */
.L_x_3654:
[----:B------:R-:W-:Y:S05]  /*24c0*/  BSYNC B0 ;  /* 0x0000000000007941 */ /* 0x000fea0003800000 */
.L_x_3653:
        /* <DEDUP_REMOVED lines=35> */
.L_x_3656:
[----:B------:R-:W-:Y:S05]  /*2700*/  BSYNC B0 ;  /* 0x0000000000007941 */ /* 0x000fea0003800000 */
.L_x_3655:
        /* <DEDUP_REMOVED lines=35> */
.L_x_3658:
[----:B------:R-:W-:Y:S05]  /*2940*/  BSYNC B0 ;  /* 0x0000000000007941 */ /* 0x000fea0003800000 */
.L_x_3657:
[----:B------:R-:W-:Y:S01]  /*2950*/  BSSY B0, `(.L_x_3659) ;  /* 0x0000025000007945 */ /* 0x000fe20003800000 */
[----:B------:R-:W-:Y:S01]  /*2960*/  FSETP.GTU.FTZ.AND P5, PT, R84, 20, PT ;  /* 0x41a000005400780b */ /* 0x000fe20003fbc000 */
[----:B------:R-:W-:Y:S01]  /*2970*/  IMAD R100, R4, UR16, RZ ;  /* 0x0000001004647c24 */ /* 0x000fe2000f8e02ff */
[----:B------:R-:W-:Y:S01]  /*2980*/  SHF.R.S32.HI R15, RZ, 0x1f, R14 ;  /* 0x0000001fff0f7819 */ /* 0x000fe2000001140e */
[----:B---3--:R-:W-:Y:S01]  /*2990*/  FADD.FTZ R97, R22, R79 ;  /* 0x0000004f16617221 */ /* 0x008fe20000010000 */
        /* <DEDUP_REMOVED lines=32> */
.L_x_3660:
[----:B------:R-:W-:Y:S05]  /*2ba0*/  BSYNC B0 ;  /* 0x0000000000007941 */ /* 0x000fea0003800000 */
.L_x_3659:
[----:B------:R-:W-:Y:S01]  /*2bb0*/  BSSY B0, `(.L_x_3661) ;  /* 0x0000026000007945 */ /* 0x000fe20003800000 */
[----:B------:R-:W-:Y:S01]  /*2bc0*/  IMAD R101, R5, UR17, R100 ;  /* 0x0000001105657c24 */ /* 0x000fe2000f8e0264 */
[----:B------:R-:W-:Y:S01]  /*2bd0*/  FSETP.GTU.FTZ.AND P4, PT, R97, 20, PT ;  /* 0x41a000006100780b */ /* 0x000fe20003f9c000 */
[----:B------:R-:W-:-:S04]  /*2be0*/  @!P0 IMAD.WIDE.U32 R22, R4, UR17, R14 ;  /* 0x0000001104168c25 */ /* 0x000fc8000f8e000e */
[----:B------:R-:W-:Y:S01]  /*2bf0*/  FADD.FTZ R98, R98, R79 ;  /* 0x0000004f62627221 */ /* 0x000fe20000010000 */
[----:B------:R-:W-:Y:S01]  /*2c00*/  IMAD.WIDE.U32 R4, R4, UR17, RZ ;  /* 0x0000001104047c25 */ /* 0x000fe2000f8e00ff */
        /* <DEDUP_REMOVED lines=32> */
.L_x_3662:
[----:B------:R-:W-:Y:S05]  /*2e10*/  BSYNC B0 ;  /* 0x0000000000007941 */ /* 0x000fea0003800000 */
.L_x_3661:
[----:B------:R-:W-:Y:S01]  /*2e20*/  BSSY B0, `(.L_x_3663) ;  /* 0x0000026000007945 */ /* 0x000fe20003800000 */
[----:B------:R-:W-:Y:S01]  /*2e30*/  IADD3 R103, R5, R101, RZ ;  /* 0x0000006505677210 */ /* 0x000fe20007ffe0ff */
[----:B------:R-:W-:Y:S01]  /*2e40*/  FADD.FTZ R99, R6, R79 ;  /* 0x0000004f06637221 */ /* 0x000fe20000010000 */
[----:B------:R-:W-:Y:S02]  /*2e50*/  FSETP.GTU.FTZ.AND P3, PT, R98, 20, PT ;  /* 0x41a000006200780b */ /* 0x000fe40003f7c000 */
[----:B------:R-:W-:Y:S02]  /*2e60*/  IADD3 R100, -R0, UR4, RZ ;  /* 0x0000000400647c10 */ /* 0x000fe4000fffe1ff */
[----:B------:R-:W-:Y:S01]  /*2e70*/  @!P0 IADD3 R101, R101, R23, RZ ;  /* 0x0000001765658210 */ /* 0x000fe20007ffe0ff */
        /* <DEDUP_REMOVED lines=32> */
.L_x_3664:
[----:B------:R-:W-:Y:S05]  /*3080*/  BSYNC B0 ;  /* 0x0000000000007941 */ /* 0x000fea0003800000 */
.L_x_3663:
[----:B------:R-:W-:Y:S01]  /*3090*/  IMAD R0, R2, UR16, RZ ;  /* 0x0000001002007c24 */ /* 0x000fe2000f8e02ff */
[----:B------:R-:W-:Y:S01]  /*30a0*/  BSSY B0, `(.L_x_3665) ;  /* 0x0000028000007945 */ /* 0x000fe20003800000 */
[----:B------:R-:W-:Y:S01]  /*30b0*/  FSETP.GTU.FTZ.AND P2, PT, R99, 20, PT ;  /* 0x41a000006300780b */ /* 0x000fe20003f5c000 */
[----:B------:R-:W-:Y:S01]  /*30c0*/  IMAD R100, R100, -0x400, RZ ;  /* 0xfffffc0064647824 */ /* 0x000fe200078e02ff */
[----:B------:R-:W-:Y:S01]  /*30d0*/  MOV R5, R103 ;  /* 0x0000006700057202 */ /* 0x000fe20000000f00 */
[----:B------:R-:W-:Y:S01]  /*30e0*/  IMAD R3, R3, UR17, R0 ;  /* 0x0000001103037c24 */ /* 0x000fe2000f8e0200 */
[----:B------:R-:W-:Y:S02]  /*30f0*/  @!P0 MOV R23, R101 ;  /* 0x0000006500178202 */ /* 0x000fe40000000f00 */
[----:B------:R-:W-:Y:S02]  /*3100*/  @!P0 MOV R6, R14 ;  /* 0x0000000e00068202 */ /* 0x000fe40000000f00 */
[----:B------:R-:W-:Y:S01]  /*3110*/  @!P0 MOV R7, R15 ;  /* 0x0000000f00078202 */ /* 0x000fe20000000f00 */
        /* <DEDUP_REMOVED lines=32> */
.L_x_3666:
[----:B------:R-:W-:Y:S05]  /*3320*/  BSYNC B0 ;  /* 0x0000000000007941 */ /* 0x000fea0003800000 */
.L_x_3665:
        /* <DEDUP_REMOVED lines=33> */
.L_x_3668:
[----:B------:R-:W-:Y:S05]  /*3540*/  BSYNC B0 ;  /* 0x0000000000007941 */ /* 0x000fea0003800000 */
.L_x_3667:
        /* <DEDUP_REMOVED lines=33> */
.L_x_3670:
[----:B------:R-:W-:Y:S05]  /*3760*/  BSYNC B0 ;  /* 0x0000000000007941 */ /* 0x000fea0003800000 */
.L_x_3669:
        /* <DEDUP_REMOVED lines=33> */
.L_x_3672:
[----:B------:R-:W-:Y:S05]  /*3980*/  BSYNC B0 ;  /* 0x0000000000007941 */ /* 0x000fea0003800000 */
.L_x_3671:
        /* <DEDUP_REMOVED lines=33> */
.L_x_3674:
[----:B------:R-:W-:Y:S05]  /*3ba0*/  BSYNC B0 ;  /* 0x0000000000007941 */ /* 0x000fea0003800000 */
.L_x_3673:
        /* <DEDUP_REMOVED lines=33> */
.L_x_3676:
[----:B------:R-:W-:Y:S05]  /*3dc0*/  BSYNC B0 ;  /* 0x0000000000007941 */ /* 0x000fea0003800000 */
.L_x_3675:
[----:B------:R-:W-:Y:S01]  /*3dd0*/  ULDC.64 UR6, c[0x0][0x2a8] ;  /* 0x0000aa0000067ab9 */ /* 0x000fe20000000a00 */
[----:B------:R-:W-:Y:S01]  /*3de0*/  @!P0 IMAD.WIDE.U32 R102, R2, UR17, R6 ;  /* 0x0000001102668c25 */ /* 0x000fe2000f8e0006 */
[----:B------:R-:W-:Y:S01]  /*3df0*/  SHF.R.S32.HI R101, RZ, 0x1f, R100 ;  /* 0x0000001fff657819 */ /* 0x000fe20000011464 */
[----:B------:R-:W-:Y:S01]  /*3e00*/  ULDC.64 UR8, c[0x0][0x2b8] ;  /* 0x0000ae0000087ab9 */ /* 0x000fe20000000a00 */
[----:B------:R-:W-:Y:S01]  /*3e10*/  LDS R106, [R48+0x10] ;  /* 0x00001000306a7984 */ /* 0x000fe20000000800 */
[----:B------:R-:W-:Y:S01]  /*3e20*/  IMAD R0, R82, UR6, RZ ;  /* 0x0000000652007c24 */ /* 0x000fe2000f8e02ff */
[----:B------:R-:W-:Y:S01]  /*3e30*/  @!P0 IADD3 R103, R3, R103, RZ ;  /* 0x0000006703678210 */ /* 0x000fe20007ffe0ff */
[C---:B------:R-:W-:Y:S01]  /*3e40*/  @!P0 IMAD.WIDE.U32 R22, R83.reuse, UR6, R22 ;  /* 0x0000000653168c25 */ /* 0x040fe2000f8e0016 */
[----:B------:R-:W-:Y:S01]  /*3e50*/  LDS R108, [R48+0x18] ;  /* 0x00001800306c7984 */ /* 0x000fe20000000800 */
[----:B------:R-:W-:Y:S02]  /*3e60*/  HFMA2.MMA R123, -RZ, RZ, 0, 0 ;  /* 0x00000000ff7b7435 */ /* 0x000fe400000001ff */
[----:B------:R-:W-:Y:S01]  /*3e70*/  IMAD.WIDE.U32 R4, R83, UR6, R4 ;  /* 0x0000000653047c25 */ /* 0x000fe2000f8e0004 */
[----:B------:R-:W-:Y:S01]  /*3e80*/  @!P0 IADD3 R104, P1, R68, R22, RZ ;  /* 0x0000001644688210 */ /* 0x000fe20007f3e0ff */
[----:B------:R-:W-:Y:S02]  /*3e90*/  LDS R109, [R48+0x1c] ;  /* 0x00001c00306d7984 */ /* 0x000fe40000000800 */
[----:B------:R-:W-:-:S02]  /*3ea0*/  IMAD.WIDE.U32 R6, R2, UR17, RZ ;  /* 0x0000001102067c25 */ /* 0x000fc4000f8e00ff */
[----:B------:R-:W-:Y:S02]  /*3eb0*/  LDS R110, [R48+0x20] ;  /* 0x00002000306e7984 */ /* 0x000fe40000000800 */
[----:B------:R-:W-:Y:S01]  /*3ec0*/  IMAD R2, R83, UR7, R0 ;  /* 0x0000000753027c24 */ /* 0x000fe2000f8e0200 */
[----:B------:R-:W-:Y:S01]  /*3ed0*/  IADD3 R0, P2, R100, R4, RZ ;  /* 0x0000000464007210 */ /* 0x000fe20007f5e0ff */
[----:B------:R-:W-:Y:S01]  /*3ee0*/  IMAD R4, R82, UR8, RZ ;  /* 0x0000000852047c24 */ /* 0x000fe2000f8e02ff */
[----:B------:R-:W-:Y:S01]  /*3ef0*/  IADD3 R7, R7, R3, RZ ;  /* 0x0000000307077210 */ /* 0x000fe20007ffe0ff */
[----:B------:R-:W-:Y:S01]  /*3f00*/  ULDC.64 UR6, c[0x0][0x318] ;  /* 0x0000c60000067ab9 */ /* 0x000fe20000000a00 */
[----:B------:R-:W-:Y:S01]  /*3f10*/  @!P0 IADD3.X R107, R67, R23, R2, P1, !PT ;  /* 0x00000017436b8210 */ /* 0x000fe20000ffe402 */
[----:B------:R-:W-:Y:S01]  /*3f20*/  LDS R111, [R48+0x24] ;  /* 0x00002400306f7984 */ /* 0x000fe20000000800 */
[----:B------:R-:W-:Y:S01]  /*3f30*/  IADD3.X R23, R101, R2, R5, P2, !PT ;  /* 0x0000000265177210 */ /* 0x000fe200017fe405 */
[C---:B------:R-:W-:Y:S01]  /*3f40*/  @!P0 IMAD.WIDE.U32 R2, R83.reuse, UR8, R102 ;  /* 0x0000000853028c25 */ /* 0x040fe2000f8e0066 */
[C---:B------:R-:W-:Y:S01]  /*3f50*/  LEA R105, P1, R68.reuse, UR6, 0x2 ;  /* 0x0000000644697c11 */ /* 0x040fe2000f8210ff */
[----:B------:R-:W-:Y:S02]  /*3f60*/  LDS R112, [R48+0x28] ;  /* 0x0000280030707984 */ /* 0x000fe40000000800 */
[C---:B------:R-:W-:Y:S01]  /*3f70*/  IMAD R103, R83.reuse, UR9, R4 ;  /* 0x0000000953677c24 */ /* 0x040fe2000f8e0204 */
[C---:B------:R-:W-:Y:S01]  /*3f80*/  @!P0 IADD3 R124, P3, R68.reuse, R2, RZ ;  /* 0x00000002447c8210 */ /* 0x040fe20007f7e0ff */
[----:B------:R-:W-:Y:S01]  /*3f90*/  IMAD.WIDE.U32 R4, R83, UR8, R6 ;  /* 0x0000000853047c25 */ /* 0x000fe2000f8e0006 */
[----:B------:R-:W-:Y:S01]  /*3fa0*/  LEA.HI.X R7, R68, UR7, R67, 0x2, P1 ;  /* 0x0000000744077c11 */ /* 0x000fe200088f1443 */
[----:B------:R-:W-:Y:S01]  /*3fb0*/  LDS R113, [R48+0x2c] ;  /* 0x00002c0030717984 */ /* 0x000fe20000000800 */
[----:B------:R-:W-:-:S02]  /*3fc0*/  LEA R6, P2, R0, R105, 0x2 ;  /* 0x0000006900067211 */ /* 0x000fc400078410ff */
[----:B------:R-:W-:Y:S01]  /*3fd0*/  @!P0 LEA R22, P1, R104, UR6, 0x2 ;  /* 0x0000000668168c11 */ /* 0x000fe2000f8210ff */
[----:B------:R-:W-:Y:S01]  /*3fe0*/  LDS R105, [R48+0xc] ;  /* 0x00000c0030697984 */ /* 0x000fe20000000800 */
[----:B------:R-:W-:Y:S02]  /*3ff0*/  IADD3 R102, P4, R100, R4, RZ ;  /* 0x0000000464667210 */ /* 0x000fe40007f9e0ff */
[----:B------:R-:W-:Y:S01]  /*4000*/  LEA.HI.X R7, R0, R7, R23, 0x2, P2 ;  /* 0x0000000700077211 */ /* 0x000fe200010f1417 */
[----:B------:R-:W-:Y:S01]  /*4010*/  LDS R114, [R48+0x30] ;  /* 0x0000300030727984 */ /* 0x000fe20000000800 */
[----:B------:R-:W-:Y:S01]  /*4020*/  @!P0 LEA.HI.X R23, R104, UR7, R107, 0x2, P1 ;  /* 0x0000000768178c11 */ /* 0x000fe200088f146b */
[----:B------:R-:W-:Y:S01]  /*4030*/  ULDC.64 UR6, c[0x0][0x308] ;  /* 0x0000c20000067ab9 */ /* 0x000fe20000000a00 */
[----:B------:R-:W-:Y:S01]  /*4040*/  @!P0 IADD3.X R125, R67, R3, R103, P3, !PT ;  /* 0x00000003437d8210 */ /* 0x000fe20001ffe467 */
[----:B------:R-:W-:Y:S01]  /*4050*/  LDS R0, [R48] ;  /* 0x0000000030007984 */ /* 0x000fe20000000800 */
[----:B------:R-:W-:-:S02]  /*4060*/  IADD3.X R5, R101, R103, R5, P4, !PT ;  /* 0x0000006765057210 */ /* 0x000fc400027fe405 */
[C---:B------:R-:W-:Y:S01]  /*4070*/  LEA R3, P1, R68.reuse, UR6, 0x2 ;  /* 0x0000000644037c11 */ /* 0x040fe2000f8210ff */
[----:B------:R-:W-:Y:S03]  /*4080*/  LDS R103, [R48+0x4] ;  /* 0x0000040030677984 */ /* 0x000fe60000000800 */
[----:B------:R-:W-:Y:S01]  /*4090*/  LEA.HI.X R122, R68, UR7, R67, 0x2, P1 ;  /* 0x00000007447a7c11 */ /* 0x000fe200088f1443 */
[----:B------:R-:W-:Y:S01]  /*40a0*/  LDS R104, [R48+0x8] ;  /* 0x0000080030687984 */ /* 0x000fe20000000800 */
[----:B------:R-:W-:Y:S02]  /*40b0*/  LEA R2, P2, R102, R3, 0x2 ;  /* 0x0000000366027211 */ /* 0x000fe400078410ff */
[----:B------:R-:W-:Y:S01]  /*40c0*/  @!P0 LEA R4, P1, R124, UR6, 0x2 ;  /* 0x000000067c048c11 */ /* 0x000fe2000f8210ff */
[----:B------:R-:W-:Y:S04]  /*40d0*/  LDS R107, [R48+0x14] ;  /* 0x00001400306b7984 */ /* 0x000fe80000000800 */
[----:B------:R-:W-:Y:S04]  /*40e0*/  LDS R115, [R48+0x34] ;  /* 0x0000340030737984 */ /* 0x000fe80000000800 */
[----:B------:R-:W-:Y:S04]  /*40f0*/  LDS R116, [R48+0x38] ;  /* 0x0000380030747984 */ /* 0x000fe80000000800 */
[----:B------:R-:W-:Y:S01]  /*4100*/  LDS R117, [R48+0x3c] ;  /* 0x00003c0030757984 */ /* 0x000fe20000000800 */
[----:B------:R-:W-:Y:S01]  /*4110*/  BAR.SYNC.DEFER_BLOCKING 0x0 ;  /* 0x0000000000007b1d */ /* 0x000fe20000010000 */
[----:B------:R-:W-:-:S02]  /*4120*/  LEA.HI.X R3, R102, R122, R5, 0x2, P2 ;  /* 0x0000007a66037211 */ /* 0x000fc400010f1405 */
[----:B------:R-:W-:Y:S02]  /*4130*/  @!P0 LEA.HI.X R5, R124, UR7, R125, 0x2, P1 ;  /* 0x000000077c058c11 */ /* 0x000fe400088f147d */
[----:B------:R-:W-:Y:S02]  /*4140*/  ISETP.GE.AND P1, PT, R119, R121, PT ;  /* 0x000000797700720c */ /* 0x000fe40003f26270 */
[----:B------:R-:W-:Y:S02]  /*4150*/  MOV R102, RZ ;  /* 0x000000ff00667202 */ /* 0x000fe40000000f00 */
[----:B------:R-:W-:-:S09]  /*4160*/  CS2R R126, SRZ ;  /* 0x00000000007e7805 */ /* 0x000fd2000001ff00 */
[----:B------:R-:W2:Y:S01]  /*4170*/  @!P1 LDG.E R102, desc[UR14][R6.64+-0xf80] ;  /* 0xfff0800e06669981 */ /* 0x000ea2000c1e1900 */
[-C--:B------:R-:W-:Y:S02]  /*4180*/  ISETP.GE.AND P1, PT, R24, R121.reuse, PT ;  /* 0x000000791800720c */ /* 0x080fe40003f26270 */
[----:B------:R-:W-:Y:S02]  /*4190*/  CS2R R130, SRZ ;  /* 0x0000000000827805 */ /* 0x000fe4000001ff00 */
[-C--:B------:R-:W-:Y:S01]  /*41a0*/  ISETP.GE.AND P3, PT, R9, R121.reuse, PT ;  /* 0x000000790900720c */ /* 0x080fe20003f66270 */
[----:B------:R0:W3:Y:S01]  /*41b0*/  @!P0 LDG.E R123, desc[UR14][R22.64] ;  /* 0x0000000e167b8981 */ /* 0x0000e2000c1e1900 */
[-C--:B------:R-:W-:Y:S01]  /*41c0*/  ISETP.GE.AND P2, PT, R120, R121.reuse, PT ;  /* 0x000000797800720c */ /* 0x080fe20003f46270 */
[----:B------:R-:W-:Y:S01]  /*41d0*/  HFMA2.MMA R122, -RZ, RZ, 0, 0 ;  /* 0x00000000ff7a7435 */ /* 0x000fe200000001ff */
[----:B------:R-:W-:Y:S02]  /*41e0*/  ISETP.GE.AND P4, PT, R8, R121, PT ;  /* 0x000000790800720c */ /* 0x000fe40003f86270 */
[----:B------:R-:W-:-:S02]  /*41f0*/  CS2R R124, SRZ ;  /* 0x00000000007c7805 */ /* 0x000fc4000001ff00 */
[-C--:B------:R-:W-:Y:S02]  /*4200*/  ISETP.GE.AND P5, PT, R11, R121.reuse, PT ;  /* 0x000000790b00720c */ /* 0x080fe40003fa6270 */
[----:B------:R-:W-:Y:S02]  /*4210*/  CS2R R128, SRZ ;  /* 0x0000000000807805 */ /* 0x000fe4000001ff00 */
[-C--:B------:R-:W-:Y:S02]  /*4220*/  ISETP.GE.AND P6, PT, R10, R121.reuse, PT ;  /* 0x000000790a00720c */ /* 0x080fe40003fc6270 */
[----:B------:R-:W-:Y:S02]  /*4230*/  CS2R R138, SRZ ;  /* 0x00000000008a7805 */ /* 0x000fe4000001ff00 */
[----:B------:R-:W-:Y:S01]  /*4240*/  MOV R141, RZ ;  /* 0x000000ff008d7202 */ /* 0x000fe20000000f00 */
[----:B------:R-:W4:Y:S01]  /*4250*/  @!P1 LDG.E R126, desc[UR14][R6.64+-0xc80] ;  /* 0xfff3800e067e9981 */ /* 0x000f22000c1e1900 */
[----:B------:R-:W-:-:S02]  /*4260*/  ISETP.GE.AND P1, PT, R25, R121, PT ;  /* 0x000000791900720c */ /* 0x000fc40003f26270 */
[----:B0-----:R-:W-:Y:S01]  /*4270*/  CS2R R22, SRZ ;  /* 0x0000000000167805 */ /* 0x001fe2000001ff00 */
[----:B------:R-:W5:Y:S04]  /*4280*/  @!P2 LDG.E R125, desc[UR14][R6.64+-0xf00] ;  /* 0xfff1000e067da981 */ /* 0x000f68000c1e1900 */
        /* <DEDUP_REMOVED lines=9> */
[----:B------:R-:W-:-:S05]  /*4320*/  ISETP.GE.AND P5, PT, R31, R121, PT ;  /* 0x000000791f00720c */ /* 0x000fca0003fa6270 */
[----:B------:R-:W4:Y:S01]  /*4330*/  @!P1 LDG.E R22, desc[UR14][R6.64+-0xb80] ;  /* 0xfff4800e06169981 */ /* 0x000f22000c1e1900 */
[-C--:B------:R-:W-:Y:S02]  /*4340*/  ISETP.GE.AND P1, PT, R27, R121.reuse, PT ;  /* 0x000000791b00720c */ /* 0x080fe40003f26270 */
[----:B------:R-:W-:Y:S01]  /*4350*/  ISETP.GE.AND P6, PT, R118, R121, PT ;  /* 0x000000797600720c */ /* 0x000fe20003fc6270 */
[----:B------:R-:W4:Y:S04]  /*4360*/  @!P2 LDG.E R128, desc[UR14][R6.64+-0xa80] ;  /* 0xfff5800e0680a981 */ /* 0x000f28000c1e1900 */
[----:B------:R-:W4:Y:S04]  /*4370*/  @!P3 LDG.E R139, desc[UR14][R6.64+-0xa00] ;  /* 0xfff6000e068bb981 */ /* 0x000f28000c1e1900 */
[----:B------:R-:W4:Y:S04]  /*4380*/  @!P4 LDG.E R130, desc[UR14][R6.64+-0x980] ;  /* 0xfff6800e0682c981 */ /* 0x000f28000c1e1900 */
[----:B------:R-:W4:Y:S04]  /*4390*/  @!P1 LDG.E R23, desc[UR14][R6.64+-0xb00] ;  /* 0xfff5000e06179981 */ /* 0x000f28000c1e1900 */
[----:B------:R-:W4:Y:S04]  /*43a0*/  @!P5 LDG.E R141, desc[UR14][R6.64+-0x900] ;  /* 0xfff7000e068dd981 */ /* 0x000f28000c1e1900 */
[----:B------:R0:W4:Y:S01]  /*43b0*/  @!P6 LDG.E R138, desc[UR14][R6.64+-0x880] ;  /* 0xfff7800e068ae981 */ /* 0x000122000c1e1900 */
[----:B------:R-:W-:-:S02]  /*43c0*/  P2R R140, PR, RZ, 0x2 ;  /* 0x00000002ff8c7803 */ /* 0x000fc40000000000 */
[----:B0-----:R-:W-:Y:S02]  /*43d0*/  CS2R R6, SRZ ;  /* 0x0000000000067805 */ /* 0x001fe4000001ff00 */
[----:B------:R-:W-:Y:S02]  /*43e0*/  ISETP.GE.AND P1, PT, R119, R121, PT ;  /* 0x000000797700720c */ /* 0x000fe40003f26270 */
[----:B------:R-:W-:Y:S02]  /*43f0*/  MOV R143, RZ ;  /* 0x000000ff008f7202 */ /* 0x000fe40000000f00 */
[----:B------:R-:W-:Y:S01]  /*4400*/  CS2R R144, SRZ ;  /* 0x0000000000907805 */ /* 0x000fe2000001ff00 */
[----:B------:R-:W-:Y:S01]  /*4410*/  HFMA2.MMA R151, -RZ, RZ, 0, 0 ;  /* 0x00000000ff977435 */ /* 0x000fe200000001ff */
[----:B------:R-:W-:Y:S02]  /*4420*/  CS2R R146, SRZ ;  /* 0x0000000000927805 */ /* 0x000fe4000001ff00 */
[----:B------:R-:W-:Y:S01]  /*4430*/  MOV R148, RZ ;  /* 0x000000ff00947202 */ /* 0x000fe20000000f00 */
[----:B---3--:R-:W-:Y:S04]  /*4440*/  STS [R64], R123 ;  /* 0x0000007b40007388 */ /* 0x008fe80000000800 */
[----:B--2---:R-:W-:Y:S04]  /*4450*/  STS [R63+0x80], R102 ;  /* 0x000080663f007388 */ /* 0x004fe80000000800 */
[----:B-----5:R-:W-:Y:S04]  /*4460*/  STS [R62+0x100], R125 ;  /* 0x0001007d3e007388 */ /* 0x020fe80000000800 */
[----:B----4-:R-:W-:Y:S04]  /*4470*/  STS [R61+0x180], R122 ;  /* 0x0001807a3d007388 */ /* 0x010fe80000000800 */
        /* <DEDUP_REMOVED lines=16> */
[----:B------:R-:W-:Y:S04]  /*4580*/  LDS R134, [R48+0xc] ;  /* 0x00000c0030867984 */ /* 0x000fe80000000800 */
[----:B------:R-:W3:Y:S04]  /*4590*/  LDS R133, [R48+0x10] ;  /* 0x0000100030857984 */ /* 0x000ee80000000800 */
[----:B------:R-:W-:Y:S04]  /*45a0*/  LDS R132, [R48+0x14] ;  /* 0x0000140030847984 */ /* 0x000fe80000000800 */
[----:B------:R-:W4:Y:S04]  /*45b0*/  LDS R122, [R48+0x18] ;  /* 0x00001800307a7984 */ /* 0x000f280000000800 */
[----:B------:R-:W-:Y:S04]  /*45c0*/  LDS R123, [R48+0x1c] ;  /* 0x00001c00307b7984 */ /* 0x000fe80000000800 */
[----:B------:R-:W5:Y:S04]  /*45d0*/  LDS R124, [R48+0x20] ;  /* 0x00002000307c7984 */ /* 0x000f680000000800 */
[----:B------:R-:W5:Y:S04]  /*45e0*/  LDS R125, [R48+0x24] ;  /* 0x00002400307d7984 */ /* 0x000f680000000800 */
[----:B------:R-:W-:Y:S04]  /*45f0*/  LDS R126, [R48+0x28] ;  /* 0x00002800307e7984 */ /* 0x000fe80000000800 */
[----:B------:R-:W-:Y:S04]  /*4600*/  LDS R127, [R48+0x2c] ;  /* 0x00002c00307f7984 */ /* 0x000fe80000000800 */
[----:B------:R-:W5:Y:S04]  /*4610*/  LDS R128, [R48+0x30] ;  /* 0x0000300030807984 */ /* 0x000f680000000800 */
[----:B------:R-:W-:Y:S04]  /*4620*/  LDS R129, [R48+0x34] ;  /* 0x0000340030817984 */ /* 0x000fe80000000800 */
[----:B------:R-:W5:Y:S04]  /*4630*/  LDS R130, [R48+0x38] ;  /* 0x0000380030827984 */ /* 0x000f680000000800 */
[----:B------:R-:W-:Y:S01]  /*4640*/  LDS R131, [R48+0x3c] ;  /* 0x00003c0030837984 */ /* 0x000fe20000000800 */
[----:B------:R-:W-:Y:S01]  /*4650*/  BAR.SYNC.DEFER_BLOCKING 0x0 ;  /* 0x0000000000007b1d */ /* 0x000fe20000010000 */
[----:B0-----:R-:W-:Y:S01]  /*4660*/  CS2R R22, SRZ ;  /* 0x0000000000167805 */ /* 0x001fe2000001ff00 */
[----:B------:R-:W-:-:S04]  /*4670*/  HFMA2.MMA R102, -RZ, RZ, 0, 0 ;  /* 0x00000000ff667435 */ /* 0x000fc800000001ff */
[----:B------:R0:W5:Y:S01]  /*4680*/  @!P0 LDG.E R7, desc[UR14][R4.64] ;  /* 0x0000000e04078981 */ /* 0x000162000c1e1900 */
[----:B------:R-:W-:-:S03]  /*4690*/  ISETP.GE.AND P0, PT, R8, R121, PT ;  /* 0x000000790800720c */ /* 0x000fc60003f06270 */
[----:B------:R-:W5:Y:S01]  /*46a0*/  @!P1 LDG.E R6, desc[UR14][R2.64+-0xf80] ;  /* 0xfff0800e02069981 */ /* 0x000f62000c1e1900 */
[-C--:B------:R-:W-:Y:S02]  /*46b0*/  ISETP.GE.AND P1, PT, R120, R121.reuse, PT ;  /* 0x000000797800720c */ /* 0x080fe40003f26270 */
[----:B-1----:R-:W-:Y:S01]  /*46c0*/  CS2R R138, SRZ ;  /* 0x00000000008a7805 */ /* 0x002fe2000001ff00 */
[----:B------:R-:W5:Y:S04]  /*46d0*/  @!P2 LDG.E R144, desc[UR14][R2.64+-0xa80] ;  /* 0xfff5800e0290a981 */ /* 0x000f68000c1e1900 */
[----:B------:R-:W5:Y:S04]  /*46e0*/  @!P3 LDG.E R147, desc[UR14][R2.64+-0xa00] ;  /* 0xfff6000e0293b981 */ /* 0x000f68000c1e1900 */
[----:B------:R-:W5:Y:S01]  /*46f0*/  @!P0 LDG.E R22, desc[UR14][R2.64+-0xe80] ;  /* 0xfff1800e02168981 */ /* 0x000f62000c1e1900 */
[----:B------:R-:W-:-:S03]  /*4700*/  ISETP.GE.AND P0, PT, R10, R121, PT ;  /* 0x000000790a00720c */ /* 0x000fc60003f06270 */
[----:B------:R-:W5:Y:S01]  /*4710*/  @!P1 LDG.E R23, desc[UR14][R2.64+-0xf00] ;  /* 0xfff1000e02179981 */ /* 0x000f62000c1e1900 */
[-C--:B------:R-:W-:Y:S02]  /*4720*/  ISETP.GE.AND P1, PT, R9, R121.reuse, PT ;  /* 0x000000790900720c */ /* 0x080fe40003f26270 */
[----:B0-----:R-:W-:Y:S01]  /*4730*/  CS2R R4, SRZ ;  /* 0x0000000000047805 */ /* 0x001fe2000001ff00 */
[----:B------:R-:W5:Y:S04]  /*4740*/  @!P4 LDG.E R146, desc[UR14][R2.64+-0x980] ;  /* 0xfff6800e0292c981 */ /* 0x000f68000c1e1900 */
[----:B------:R-:W5:Y:S04]  /*4750*/  @!P5 LDG.E R151, desc[UR14][R2.64+-0x900] ;  /* 0xfff7000e0297d981 */ /* 0x000f68000c1e1900 */
[----:B------:R-:W5:Y:S01]  /*4760*/  @!P0 LDG.E R102, desc[UR14][R2.64+-0xd80] ;  /* 0xfff2800e02668981 */ /* 0x000f62000c1e1900 */
[----:B------:R-:W-:-:S03]  /*4770*/  ISETP.GE.AND P0, PT, R24, R121, PT ;  /* 0x000000791800720c */ /* 0x000fc60003f06270 */
[----:B------:R-:W5:Y:S01]  /*4780*/  @!P1 LDG.E R139, desc[UR14][R2.64+-0xe00] ;  /* 0xfff2000e028b9981 */ /* 0x000f62000c1e1900 */
[----:B------:R-:W-:-:S03]  /*4790*/  ISETP.GE.AND P1, PT, R11, R121, PT ;  /* 0x000000790b00720c */ /* 0x000fc60003f26270 */
[----:B------:R-:W5:Y:S06]  /*47a0*/  @!P6 LDG.E R148, desc[UR14][R2.64+-0x880] ;  /* 0xfff7800e0294e981 */ /* 0x000f6c000c1e1900 */
[----:B------:R-:W5:Y:S01]  /*47b0*/  @!P0 LDG.E R4, desc[UR14][R2.64+-0xc80] ;  /* 0xfff3800e02048981 */ /* 0x000f62000c1e1900 */
[----:B------:R-:W-:-:S03]  /*47c0*/  ISETP.GE.AND P0, PT, R26, R121, PT ;  /* 0x000000791a00720c */ /* 0x000fc60003f06270 */
[----:B------:R-:W5:Y:S01]  /*47d0*/  @!P1 LDG.E R5, desc[UR14][R2.64+-0xd00] ;  /* 0xfff3000e02059981 */ /* 0x000f62000c1e1900 */
[----:B------:R-:W-:-:S09]  /*47e0*/  ISETP.NE.AND P1, PT, R140, RZ, PT ;  /* 0x000000ff8c00720c */ /* 0x000fd20003f25270 */
[----:B------:R-:W5:Y:S01]  /*47f0*/  @!P0 LDG.E R138, desc[UR14][R2.64+-0xb80] ;  /* 0xfff4800e028a8981 */ /* 0x000f62000c1e1900 */
[----:B------:R-:W-:-:S03]  /*4800*/  ISETP.GE.AND P0, PT, R25, R121, PT ;  /* 0x000000791900720c */ /* 0x000fc60003f06270 */
[----:B------:R-:W5:Y:S10]  /*4810*/  @!P1 LDG.E R145, desc[UR14][R2.64+-0xb00] ;  /* 0xfff5000e02919981 */ /* 0x000f74000c1e1900 */
[----:B------:R4:W5:Y:S01]  /*4820*/  @!P0 LDG.E R143, desc[UR14][R2.64+-0xc00] ;  /* 0xfff4000e028f8981 */ /* 0x000962000c1e1900 */
[----:B--2---:R-:W-:Y:S01]  /*4830*/  FMUL.FTZ R141, R136, -1.4426950216293334961 ;  /* 0xbfb8aa3b888d7820 */ /* 0x004fe20000410000 */
[----:B---3--:R-:W-:-:S05]  /*4840*/  FMUL.FTZ R150, R133, -1.4426950216293334961 ;  /* 0xbfb8aa3b85967820 */ /* 0x008fca0000410000 */
[----:B------:R-:W0:Y:S01]  /*4850*/  MUFU.EX2 R141, R141 ;  /* 0x0000008d008d7308 */ /* 0x000e220000000800 */
[----:B------:R-:W-:Y:S01]  /*4860*/  FMUL.FTZ R140, R137, -1.4426950216293334961 ;  /* 0xbfb8aa3b898c7820 */ /* 0x000fe20000410000 */
[----:B------:R-:W-:Y:S01]  /*4870*/  FMUL.FTZ R149, R134, -1.4426950216293334961 ;  /* 0xbfb8aa3b86957820 */ /* 0x000fe20000410000 */
[----:B----4-:R-:W-:-:S05]  /*4880*/  FMUL.FTZ R3, R122, -1.4426950216293334961 ;  /* 0xbfb8aa3b7a037820 */ /* 0x010fca0000410000 */
[----:B------:R-:W1:Y:S01]  /*4890*/  MUFU.EX2 R150, R150 ;  /* 0x0000009600967308 */ /* 0x000e620000000800 */
[----:B------:R-:W-:Y:S01]  /*48a0*/  FMUL.FTZ R2, R132, -1.4426950216293334961 ;  /* 0xbfb8aa3b84027820 */ /* 0x000fe20000410000 */
[----:B------:R-:W-:-:S06]  /*48b0*/  FMUL.FTZ R142, R135, -1.4426950216293334961 ;  /* 0xbfb8aa3b878e7820 */ /* 0x000fcc0000410000 */
[----:B------:R-:W2:Y:S01]  /*48c0*/  MUFU.EX2 R140, R140 ;  /* 0x0000008c008c7308 */ /* 0x000ea20000000800 */
[----:B0-----:R-:W-:Y:S01]  /*48d0*/  FADD.FTZ R141, R141, 1 ;  /* 0x3f8000008d8d7421 */ /* 0x001fe20000010000 */
[----:B-----5:R-:W-:-:S06]  /*48e0*/  FMUL.FTZ R153, R124, -1.4426950216293334961 ;  /* 0xbfb8aa3b7c997820 */ /* 0x020fcc0000410000 */
[----:B------:R-:W0:Y:S01]  /*48f0*/  MUFU.EX2 R149, R149 ;  /* 0x0000009500957308 */ /* 0x000e220000000800 */
[----:B------:R-:W-:-:S07]  /*4900*/  FMUL.FTZ R152, R123, -1.4426950216293334961 ;  /* 0xbfb8aa3b7b987820 */ /* 0x000fce0000410000 */
[----:B------:R-:W3:Y:S01]  /*4910*/  MUFU.EX2 R3, R3 ;  /* 0x0000000300037308 */ /* 0x000ee20000000800 */
[----:B------:R-:W-:Y:S01]  /*4920*/  FMUL.FTZ R154, R125, -1.4426950216293334961 ;  /* 0xbfb8aa3b7d9a7820 */ /* 0x000fe20000410000 */
[----:B-1----:R-:W-:-:S06]  /*4930*/  FADD.FTZ R150, R150, 1 ;  /* 0x3f80000096967421 */ /* 0x002fcc0000010000 */
[----:B------:R-:W1:Y:S01]  /*4940*/  MUFU.EX2 R2, R2 ;  /* 0x0000000200027308 */ /* 0x000e620000000800 */
[----:B------:R-:W-:-:S07]  /*4950*/  FMUL.FTZ R157, R128, -1.4426950216293334961 ;  /* 0xbfb8aa3b809d7820 */ /* 0x000fce0000410000 */
[----:B------:R-:W4:Y:S01]  /*4960*/  MUFU.EX2 R142, R142 ;  /* 0x0000008e008e7308 */ /* 0x000f220000000800 */
[----:B--2---:R-:W-:-:S07]  /*4970*/  FADD.FTZ R140, R140, 1 ;  /* 0x3f8000008c8c7421 */ /* 0x004fce0000010000 */
[----:B------:R-:W-:Y:S01]  /*4980*/  MUFU.RCP R141, R141 ;  /* 0x0000008d008d7308 */ /* 0x000fe20000001000 */
[----:B0-----:R-:W-:-:S07]  /*4990*/  FADD.FTZ R149, R149, 1 ;  /* 0x3f80000095957421 */ /* 0x001fce0000010000 */
[----:B------:R-:W0:Y:S01]  /*49a0*/  MUFU.EX2 R153, R153 ;  /* 0x0000009900997308 */ /* 0x000e220000000800 */
[----:B------:R-:W-:Y:S01]  /*49b0*/  FMUL.FTZ R155, R126, -1.4426950216293334961 ;  /* 0xbfb8aa3b7e9b7820 */ /* 0x000fe20000410000 */
[----:B---3--:R-:W-:Y:S01]  /*49c0*/  FADD.FTZ R3, R3, 1 ;  /* 0x3f80000003037421 */ /* 0x008fe20000010000 */
[----:B------:R-:W-:-:S05]  /*49d0*/  FMUL.FTZ R160, R130, -1.4426950216293334961 ;  /* 0xbfb8aa3b82a07820 */ /* 0x000fca0000410000 */
[----:B------:R-:W2:Y:S01]  /*49e0*/  MUFU.EX2 R152, R152 ;  /* 0x0000009800987308 */ /* 0x000ea20000000800 */
[----:B------:R-:W-:Y:S01]  /*49f0*/  FMUL.FTZ R159, R129, -1.4426950216293334961 ;  /* 0xbfb8aa3b819f7820 */ /* 0x000fe20000410000 */
[----:B-1----:R-:W-:-:S06]  /*4a00*/  FADD.FTZ R2, R2, 1 ;  /* 0x3f80000002027421 */ /* 0x002fcc0000010000 */
[----:B------:R-:W1:Y:S08]  /*4a10*/  MUFU.EX2 R154, R154 ;  /* 0x0000009a009a7308 */ /* 0x000e700000000800 */
[----:B------:R-:W3:Y:S01]  /*4a20*/  MUFU.EX2 R163, R157 ;  /* 0x0000009d00a37308 */ /* 0x000ee20000000800 */
[----:B----4-:R-:W-:-:S07]  /*4a30*/  FADD.FTZ R142, R142, 1 ;  /* 0x3f8000008e8e7421 */ /* 0x010fce0000010000 */
[----:B------:R-:W4:Y:S01]  /*4a40*/  MUFU.RCP R150, R150 ;  /* 0x0000009600967308 */ /* 0x000f220000001000 */
[----:B------:R-:W-:-:S07]  /*4a50*/  FMUL.FTZ R156, R127, -1.4426950216293334961 ;  /* 0xbfb8aa3b7f9c7820 */ /* 0x000fce0000410000 */
[----:B------:R-:W5:Y:S01]  /*4a60*/  MUFU.RCP R140, R140 ;  /* 0x0000008c008c7308 */ /* 0x000f620000001000 */
[----:B0-----:R-:W-:-:S07]  /*4a70*/  FADD.FTZ R153, R153, 1 ;  /* 0x3f80000099997421 */ /* 0x001fce0000010000 */
[----:B------:R0:W-:Y:S08]  /*4a80*/  MUFU.RCP R157, R3 ;  /* 0x00000003009d7308 */ /* 0x0001f00000001000 */
[----:B------:R-:W-:Y:S01]  /*4a90*/  MUFU.EX2 R161, R155 ;  /* 0x0000009b00a17308 */ /* 0x000fe20000000800 */
[----:B0-----:R-:W-:-:S07]  /*4aa0*/  FADD.FTZ R3, -R141, 1 ;  /* 0x3f8000008d037421 */ /* 0x001fce0000010100 */
[----:B------:R-:W-:Y:S08]  /*4ab0*/  MUFU.EX2 R165, R160 ;  /* 0x000000a000a57308 */ /* 0x000ff00000000800 */
[----:B------:R-:W0:Y:S01]  /*4ac0*/  MUFU.RCP R149, R149 ;  /* 0x0000009500957308 */ /* 0x000e220000001000 */
[----:B--2---:R-:W-:-:S07]  /*4ad0*/  FADD.FTZ R152, R152, 1 ;  /* 0x3f80000098987421 */ /* 0x004fce0000010000 */
[----:B------:R-:W2:Y:S01]  /*4ae0*/  MUFU.EX2 R164, R159 ;  /* 0x0000009f00a47308 */ /* 0x000ea20000000800 */
[----:B-1----:R-:W-:-:S07]  /*4af0*/  FADD.FTZ R154, R154, 1 ;  /* 0x3f8000009a9a7421 */ /* 0x002fce0000010000 */
[----:B------:R5:W1:Y:S01]  /*4b00*/  MUFU.RCP R155, R2 ;  /* 0x00000002009b7308 */ /* 0x000a620000001000 */
[----:B---3--:R-:W-:Y:S01]  /*4b10*/  FADD.FTZ R167, R163, 1 ;  /* 0x3f800000a3a77421 */ /* 0x008fe20000010000 */
[----:B------:R-:W-:Y:S04]  /*4b20*/  STS [R64], R7 ;  /* 0x0000000740007388 */ /* 0x000fe80000000800 */
        /* <DEDUP_REMOVED lines=16> */
[----:B------:R-:W4:Y:S04]  /*4c30*/  LDS R138, [R48+0x4] ;  /* 0x00000400308a7984 */ /* 0x000f280000000800 */
[----:B------:R-:W0:Y:S04]  /*4c40*/  LDS R143, [R48+0x10] ;  /* 0x00001000308f7984 */ /* 0x000e280000000800 */
[----:B------:R-:W2:Y:S04]  /*4c50*/  LDS R139, [R48] ;  /* 0x00000000308b7984 */ /* 0x000ea80000000800 */
[----:B------:R-:W1:Y:S04]  /*4c60*/  LDS R145, [R48+0x8] ;  /* 0x0000080030917984 */ /* 0x000e680000000800 */
[----:B------:R-:W1:Y:S04]  /*4c70*/  LDS R144, [R48+0xc] ;  /* 0x00000c0030907984 */ /* 0x000e680000000800 */
[----:B------:R-:W-:Y:S04]  /*4c80*/  LDS R146, [R48+0x14] ;  /* 0x0000140030927984 */ /* 0x000fe80000000800 */
[----:B------:R-:W1:Y:S04]  /*4c90*/  LDS R148, [R48+0x1c] ;  /* 0x00001c0030947984 */ /* 0x000e680000000800 */
[----:B------:R-:W1:Y:S01]  /*4ca0*/  LDS R147, [R48+0x18] ;  /* 0x0000180030937984 */ /* 0x000e620000000800 */
[----:B---3--:R-:W-:Y:S01]  /*4cb0*/  FFMA.FTZ R5, R136, R3, 1 ;  /* 0x3f80000088057423 */ /* 0x008fe20000010003 */
[----:B------:R-:W3:Y:S02]  /*4cc0*/  MUFU.EX2 R162, R156 ;  /* 0x0000009c00a27308 */ /* 0x000ee40000000800 */
[----:B------:R-:W3:Y:S01]  /*4cd0*/  LDS R151, [R48+0x20] ;  /* 0x0000200030977984 */ /* 0x000ee20000000800 */
[----:B----4-:R-:W-:-:S05]  /*4ce0*/  FMUL.FTZ R4, R103, R138 ;  /* 0x0000008a67047220 */ /* 0x010fca0000410000 */
[----:B------:R-:W4:Y:S01]  /*4cf0*/  MUFU.RCP R142, R142 ;  /* 0x0000008e008e7308 */ /* 0x000f220000001000 */
[----:B------:R-:W-:Y:S01]  /*4d00*/  FMUL.FTZ R4, R141, R4 ;  /* 0x000000048d047220 */ /* 0x000fe20000410000 */
[----:B0-----:R-:W-:-:S03]  /*4d10*/  FMUL.FTZ R163, R106, R143 ;  /* 0x0000008f6aa37220 */ /* 0x001fc60000410000 */
[----:B------:R-:W-:-:S03]  /*4d20*/  FMUL.FTZ R5, R4, R5 ;  /* 0x0000000504057220 */ /* 0x000fc60000410000 */
[----:B------:R0:W-:Y:S01]  /*4d30*/  MUFU.RCP R159, R153 ;  /* 0x00000099009f7308 */ /* 0x0001e20000001000 */
[----:B------:R-:W-:Y:S01]  /*4d40*/  FADD.FTZ R4, -R150, 1 ;  /* 0x3f80000096047421 */ /* 0x000fe20000010100 */
[----:B-----5:R-:W-:Y:S01]  /*4d50*/  FADD.FTZ R2, -R140, 1 ;  /* 0x3f8000008c027421 */ /* 0x020fe20000010100 */
[----:B--2---:R-:W-:Y:S01]  /*4d60*/  FMUL.FTZ R3, R0, R139 ;  /* 0x0000008b00037220 */ /* 0x004fe20000410000 */
[----:B------:R-:W-:Y:S01]  /*4d70*/  FMUL.FTZ R163, R150, R163 ;  /* 0x000000a396a37220 */ /* 0x000fe20000410000 */
[----:B------:R-:W-:Y:S01]  /*4d80*/  FFMA.FTZ R6, R133, R4, 1 ;  /* 0x3f80000085067423 */ /* 0x000fe20000010004 */
[----:B0-----:R-:W0:Y:S02]  /*4d90*/  LDS R153, [R48+0x28] ;  /* 0x0000280030997984 */ /* 0x001e240000000800 */
[----:B------:R2:W5:Y:S01]  /*4da0*/  MUFU.RCP R156, R152 ;  /* 0x00000098009c7308 */ /* 0x0005620000001000 */
[----:B------:R-:W-:Y:S01]  /*4db0*/  FMUL.FTZ R166, R131, -1.4426950216293334961 ;  /* 0xbfb8aa3b83a67820 */ /* 0x000fe20000410000 */
[----:B------:R-:W-:Y:S01]  /*4dc0*/  FFMA.FTZ R2, R137, R2, 1 ;  /* 0x3f80000089027423 */ /* 0x000fe20000010002 */
[----:B------:R-:W-:Y:S01]  /*4dd0*/  FMUL.FTZ R3, R140, R3 ;  /* 0x000000038c037220 */ /* 0x000fe20000410000 */
[----:B------:R-:W-:-:S04]  /*4de0*/  FADD.FTZ R7, -R149, 1 ;  /* 0x3f80000095077421 */ /* 0x000fc80000010100 */
[----:B------:R4:W-:Y:S01]  /*4df0*/  MUFU.RCP R160, R154 ;  /* 0x0000009a00a07308 */ /* 0x0009e20000001000 */
[----:B--2---:R-:W2:Y:S01]  /*4e00*/  LDS R152, [R48+0x24] ;  /* 0x0000240030987984 */ /* 0x004ea20000000800 */
[----:B------:R-:W-:Y:S01]  /*4e10*/  FMUL.FTZ R171, R163, R6 ;  /* 0x00000006a3ab7220 */ /* 0x000fe20000410000 */
[----:B------:R-:W-:Y:S01]  /*4e20*/  FADD.FTZ R169, R165, 1 ;  /* 0x3f800000a5a97421 */ /* 0x000fe20000010000 */
[----:B------:R-:W-:Y:S01]  /*4e30*/  FADD.FTZ R164, R164, 1 ;  /* 0x3f800000a4a47421 */ /* 0x000fe20000010000 */
[----:B-1----:R-:W-:Y:S01]  /*4e40*/  FADD.FTZ R163, -R155, 1 ;  /* 0x3f8000009ba37421 */ /* 0x002fe20000010100 */
[----:B----4-:R-:W1:Y:S01]  /*4e50*/  LDS R154, [R48+0x2c] ;  /* 0x00002c00309a7984 */ /* 0x010e620000000800 */
[----:B------:R-:W-:Y:S01]  /*4e60*/  FADD.FTZ R165, -R157, 1 ;  /* 0x3f8000009da57421 */ /* 0x000fe20000010100 */
[----:B------:R-:W4:Y:S01]  /*4e70*/  MUFU.EX2 R170, R166 ;  /* 0x000000a600aa7308 */ /* 0x000f220000000800 */
[----:B------:R-:W-:Y:S01]  /*4e80*/  FMUL.FTZ R3, R3, R2 ;  /* 0x0000000203037220 */ /* 0x000fe20000410000 */
[----:B------:R-:W-:Y:S01]  /*4e90*/  FFMA.FTZ R23, R134, R7, 1 ;  /* 0x3f80000086177423 */ /* 0x000fe20000010007 */
[----:B---3--:R-:W-:Y:S01]  /*4ea0*/  FADD.FTZ R162, R162, 1 ;  /* 0x3f800000a2a27421 */ /* 0x008fe20000010000 */
[----:B------:R-:W-:Y:S01]  /*4eb0*/  FADD.FTZ R2, -R142, 1 ;  /* 0x3f8000008e027421 */ /* 0x000fe20000010100 */
[----:B------:R-:W-:Y:S01]  /*4ec0*/  FMUL.FTZ R7, R104, R145 ;  /* 0x0000009168077220 */ /* 0x000fe20000410000 */
[----:B------:R-:W-:Y:S01]  /*4ed0*/  FFMA.FTZ R173, R132, R163, 1 ;  /* 0x3f80000084ad7423 */ /* 0x000fe200000100a3 */
[----:B------:R-:W-:Y:S01]  /*4ee0*/  FFMA.FTZ R175, R122, R165, 1 ;  /* 0x3f8000007aaf7423 */ /* 0x000fe200000100a5 */
[----:B------:R3:W-:Y:S01]  /*4ef0*/  MUFU.RCP R168, R164 ;  /* 0x000000a400a87308 */ /* 0x0007e20000001000 */
[----:B------:R-:W1:Y:S01]  /*4f00*/  LDS R163, [R48+0x30] ;  /* 0x0000300030a37984 */ /* 0x000e620000000800 */
[----:B------:R-:W-:Y:S01]  /*4f10*/  FADD.FTZ R161, R161, 1 ;  /* 0x3f800000a1a17421 */ /* 0x000fe20000010000 */
[----:B------:R-:W-:-:S02]  /*4f20*/  FFMA.FTZ R2, R135, R2, 1 ;  /* 0x3f80000087027423 */ /* 0x000fc40000010002 */
[----:B------:R-:W-:Y:S01]  /*4f30*/  LDS R165, [R48+0x38] ;  /* 0x0000380030a57984 */ /* 0x000fe20000000800 */
[----:B------:R-:W-:-:S03]  /*4f40*/  FMUL.FTZ R7, R142, R7 ;  /* 0x000000078e077220 */ /* 0x000fc60000410000 */
[----:B---3--:R-:W3:Y:S04]  /*4f50*/  LDS R164, [R48+0x34] ;  /* 0x0000340030a47984 */ /* 0x008ee80000000800 */
[----:B------:R-:W3:Y:S01]  /*4f60*/  LDS R166, [R48+0x3c] ;  /* 0x00003c0030a67984 */ /* 0x000ee20000000800 */
[----:B------:R-:W0:Y:S01]  /*4f70*/  MUFU.RCP R162, R162 ;  /* 0x000000a200a27308 */ /* 0x000e220000001000 */
[----:B------:R-:W-:Y:S01]  /*4f80*/  FMUL.FTZ R7, R7, R2 ;  /* 0x0000000207077220 */ /* 0x000fe20000410000 */
[----:B------:R-:W-:Y:S01]  /*4f90*/  FMUL.FTZ R4, R105, R144 ;  /* 0x0000009069047220 */ /* 0x000fe20000410000 */
[----:B-----5:R-:W-:Y:S01]  /*4fa0*/  FADD.FTZ R2, -R156, 1 ;  /* 0x3f8000009c027421 */ /* 0x020fe20000010100 */
[----:B------:R-:W-:Y:S01]  /*4fb0*/  FMUL.FTZ R177, R109, R148 ;  /* 0x000000946db17220 */ /* 0x000fe20000410000 */
[----:B----4-:R-:W-:-:S03]  /*4fc0*/  FADD.FTZ R170, R170, 1 ;  /* 0x3f800000aaaa7421 */ /* 0x010fc60000010000 */
[----:B------:R-:W4:Y:S01]  /*4fd0*/  MUFU.RCP R161, R161 ;  /* 0x000000a100a17308 */ /* 0x000f220000001000 */
[----:B------:R-:W-:Y:S01]  /*4fe0*/  FMUL.FTZ R4, R149, R4 ;  /* 0x0000000495047220 */ /* 0x000fe20000410000 */
[----:B------:R-:W-:Y:S01]  /*4ff0*/  FFMA.FTZ R6, R123, R2, 1 ;  /* 0x3f8000007b067423 */ /* 0x000fe20000010002 */
[----:B------:R-:W-:Y:S01]  /*5000*/  FMUL.FTZ R2, R107, R146 ;  /* 0x000000926b027220 */ /* 0x000fe20000410000 */
[----:B------:R-:W-:Y:S01]  /*5010*/  FMUL.FTZ R177, R156, R177 ;  /* 0x000000b19cb17220 */ /* 0x000fe20000410000 */
[----:B------:R-:W-:Y:S01]  /*5020*/  FMUL.FTZ R23, R4, R23 ;  /* 0x0000001704177220 */ /* 0x000fe20000410000 */
[----:B------:R-:W-:Y:S01]  /*5030*/  FMUL.FTZ R4, R108, R147 ;  /* 0x000000936c047220 */ /* 0x000fe20000410000 */
[----:B------:R-:W-:Y:S01]  /*5040*/  FMUL.FTZ R2, R155, R2 ;  /* 0x000000029b027220 */ /* 0x000fe20000410000 */
[----:B------:R-:W5:Y:S01]  /*5050*/  MUFU.RCP R169, R169 ;  /* 0x000000a900a97308 */ /* 0x000f620000001000 */
[----:B------:R-:W-:Y:S01]  /*5060*/  FMUL.FTZ R177, R177, R6 ;  /* 0x00000006b1b17220 */ /* 0x000fe20000410000 */
[----:B------:R-:W-:Y:S01]  /*5070*/  FMUL.FTZ R4, R157, R4 ;  /* 0x000000049d047220 */ /* 0x000fe20000410000 */
[----:B------:R-:W-:Y:S01]  /*5080*/  FMUL.FTZ R173, R2, R173 ;  /* 0x000000ad02ad7220 */ /* 0x000fe20000410000 */
[----:B------:R-:W-:Y:S01]  /*5090*/  FADD.FTZ R2, -R160, 1 ;  /* 0x3f800000a0027421 */ /* 0x000fe20000010100 */
[----:B0-----:R-:W-:Y:S01]  /*50a0*/  FADD.FTZ R6, -R162, 1 ;  /* 0x3f800000a2067421 */ /* 0x001fe20000010100 */
[----:B------:R-:W0:Y:S02]  /*50b0*/  S2UR UR6, SR_CgaCtaId ;  /* 0x00000000000679c3 */ /* 0x000e240000008800 */
[----:B------:R-:W-:Y:S01]  /*50c0*/  MUFU.RCP R167, R167 ;  /* 0x000000a700a77308 */ /* 0x000fe20000001000 */
[----:B------:R-:W-:Y:S01]  /*50d0*/  FMUL.FTZ R175, R4, R175 ;  /* 0x000000af04af7220 */ /* 0x000fe20000410000 */
[----:B------:R-:W-:-:S04]  /*50e0*/  FADD.FTZ R179, -R159, 1 ;  /* 0x3f8000009fb37421 */ /* 0x000fc80000010100 */
[----:B------:R-:W-:Y:S06]  /*50f0*/  BAR.SYNC.DEFER_BLOCKING 0x0 ;  /* 0x0000000000007b1d */ /* 0x000fec0000010000 */
[----:B------:R-:W3:Y:S01]  /*5100*/  MUFU.RCP R170, R170 ;  /* 0x000000aa00aa7308 */ /* 0x000ee20000001000 */
[----:B----4-:R-:W-:Y:S01]  /*5110*/  FADD.FTZ R181, -R161, 1 ;  /* 0x3f800000a1b57421 */ /* 0x010fe20000010100 */
[----:B------:R-:W-:Y:S01]  /*5120*/  FFMA.FTZ R4, R125, R2, 1 ;  /* 0x3f8000007d047423 */ /* 0x000fe20000010002 */
[----:B------:R-:W-:Y:S01]  /*5130*/  FFMA.FTZ R22, R127, R6, 1 ;  /* 0x3f8000007f167423 */ /* 0x000fe20000010006 */
[----:B------:R-:W-:Y:S01]  /*5140*/  FMUL.FTZ R2, R110, R151 ;  /* 0x000000976e027220 */ /* 0x000fe20000410000 */
[----:B------:R-:W-:Y:S01]  /*5150*/  FMUL.FTZ R6, R112, R153 ;  /* 0x0000009970067220 */ /* 0x000fe20000410000 */
[----:B------:R-:W-:Y:S01]  /*5160*/  FFMA.FTZ R183, R126, R181, 1 ;  /* 0x3f8000007eb77423 */ /* 0x000fe200000100b5 */
[----:B------:R-:W-:Y:S01]  /*5170*/  FFMA.FTZ R179, R124, R179, 1 ;  /* 0x3f8000007cb37423 */ /* 0x000fe200000100b3 */
[----:B--2---:R-:W-:Y:S01]  /*5180*/  FMUL.FTZ R181, R111, R152 ;  /* 0x000000986fb57220 */ /* 0x004fe20000410000 */
[----:B-1----:R-:W-:Y:S01]  /*5190*/  FMUL.FTZ R185, R113, R154 ;  /* 0x0000009a71b97220 */ /* 0x002fe20000410000 */
[----:B------:R-:W-:Y:S01]  /*51a0*/  FMUL.FTZ R2, R159, R2 ;  /* 0x000000029f027220 */ /* 0x000fe20000410000 */
[----:B------:R-:W-:Y:S01]  /*51b0*/  FMUL.FTZ R6, R161, R6 ;  /* 0x00000006a1067220 */ /* 0x000fe20000410000 */
[----:B------:R-:W-:Y:S01]  /*51c0*/  FMUL.FTZ R181, R160, R181 ;  /* 0x000000b5a0b57220 */ /* 0x000fe20000410000 */
[----:B------:R-:W-:Y:S01]  /*51d0*/  FMUL.FTZ R185, R162, R185 ;  /* 0x000000b9a2b97220 */ /* 0x000fe20000410000 */
[----:B------:R-:W-:Y:S01]  /*51e0*/  FMUL.FTZ R179, R2, R179 ;  /* 0x000000b302b37220 */ /* 0x000fe20000410000 */
[----:B------:R-:W-:Y:S01]  /*51f0*/  FMUL.FTZ R183, R6, R183 ;  /* 0x000000b706b77220 */ /* 0x000fe20000410000 */
[----:B------:R-:W-:Y:S01]  /*5200*/  FADD.FTZ R2, -R168, 1 ;  /* 0x3f800000a8027421 */ /* 0x000fe20000010100 */
[----:B-----5:R-:W-:Y:S01]  /*5210*/  FADD.FTZ R189, -R169, 1 ;  /* 0x3f800000a9bd7421 */ /* 0x020fe20000010100 */
[----:B---3--:R-:W-:Y:S01]  /*5220*/  FADD.FTZ R6, -R170, 1 ;  /* 0x3f800000aa067421 */ /* 0x008fe20000010100 */
[----:B------:R-:W-:Y:S01]  /*5230*/  FMUL.FTZ R181, R181, R4 ;  /* 0x00000004b5b57220 */ /* 0x000fe20000410000 */
[----:B------:R-:W-:Y:S01]  /*5240*/  FMUL.FTZ R185, R185, R22 ;  /* 0x00000016b9b97220 */ /* 0x000fe20000410000 */
[----:B------:R-:W-:Y:S01]  /*5250*/  FFMA.FTZ R4, R129, R2, 1 ;  /* 0x3f80000081047423 */ /* 0x000fe20000010002 */
[----:B------:R-:W-:Y:S01]  /*5260*/  FFMA.FTZ R191, R130, R189, 1 ;  /* 0x3f80000082bf7423 */ /* 0x000fe200000100bd */
[----:B------:R-:W-:Y:S01]  /*5270*/  FFMA.FTZ R22, R131, R6, 1 ;  /* 0x3f80000083167423 */ /* 0x000fe20000010006 */
[----:B------:R-:W-:Y:S01]  /*5280*/  FADD.FTZ R187, -R167, 1 ;  /* 0x3f800000a7bb7421 */ /* 0x000fe20000010100 */
[----:B------:R-:W-:Y:S01]  /*5290*/  FMUL.FTZ R2, R114, R163 ;  /* 0x000000a372027220 */ /* 0x000fe20000410000 */
        /* <DEDUP_REMOVED lines=11> */
[----:B0-----:R-:W-:Y:S01]  /*5350*/  ULEA UR5, UR6, UR5, 0x18 ;  /* 0x0000000506057291 */ /* 0x001fe2000f8ec03f */
        /* <DEDUP_REMOVED lines=62> */
.L_x_3678:
[----:B------:R-:W-:Y:S05]  /*5740*/  BSYNC B0 ;  /* 0x0000000000007941 */ /* 0x000fea0003800000 */
.L_x_3677:
        /* <DEDUP_REMOVED lines=107> */
[----:B------:R-:W-:Y:S04]  /*5e00*/  STS [R48+0x28], R153 ;  /* 0x0000289930007388 */ /* 0x000fe80000000800 */
[----:B------:R-:W-:Y:S01]  /*5e10*/  STS [R48+0x2c], R127 ;  /* 0x00002c7f30007388 */ /* 0x000fe20000000800 */
[----:B0-----:R-:W-:-:S03]  /*5e20*/  IMAD R6, R4, UR16, RZ ;  /* 0x0000001004067c24 */ /* 0x001fc6000f8e02ff */
[----:B------:R-:W-:Y:S01]  /*5e30*/  STS [R48+0x30], R163 ;  /* 0x000030a330007388 */ /* 0x000fe20000000800 */
[----:B------:R-:W-:-:S03]  /*5e40*/  IMAD.WIDE.U32 R2, R4, UR17, RZ ;  /* 0x0000001104027c25 */ /* 0x000fc6000f8e00ff */
[----:B------:R-:W-:Y:S01]  /*5e50*/  STS [R48+0x34], R129 ;  /* 0x0000348130007388 */ /* 0x000fe20000000800 */
[----:B------:R-:W-:-:S03]  /*5e60*/  IMAD R5, R5, UR17, R6 ;  /* 0x0000001105057c24 */ /* 0x000fc6000f8e0206 */
[----:B------:R-:W-:Y:S02]  /*5e70*/  STS [R48+0x38], R165 ;  /* 0x000038a530007388 */ /* 0x000fe40000000800 */
[----:B------:R-:W-:Y:S02]  /*5e80*/  IADD3 R157, R3, R5, RZ ;  /* 0x00000005039d7210 */ /* 0x000fe40007ffe0ff */
        /* <DEDUP_REMOVED lines=35> */
.L_x_3681:
[----:B------:R-:W-:Y:S05]  /*60c0*/  BSYNC B0 ;  /* 0x0000000000007941 */ /* 0x000fea0003800000 */
.L_x_3680:
        /* <DEDUP_REMOVED lines=41> */
.L_x_3679:
[----:B01----:R-:W-:Y:S01]  /*6360*/  FFMA.FTZ R3, R47, R0, R80 ;  /* 0x000000002f037223 */ /* 0x003fe20000010050 */
[----:B------:R-:W0:Y:S01]  /*6370*/  LDC R4, c[0x0][0x21c] ;  /* 0x00008700ff047b82 */ /* 0x000e220000000800 */
[----:B------:R-:W-:Y:S01]  /*6380*/  HFMA2.MMA R121, -RZ, RZ, 0, 0 ;  /* 0x00000000ff797435 */ /* 0x000fe200000001ff */
        /* <DEDUP_REMOVED lines=20> */
[----:B------:R-:W-:Y:S01]  /*64d0*/  FMUL.FTZ R138, R117, R81 ;  /* 0x00000051758a7220 */ /* 0x000fe20000410000 */
[----:B------:R-:W-:Y:S01]  /*64e0*/  FFMA.FTZ R3, R41, R108, R2 ;  /* 0x0000006c29037223 */ /* 0x000fe20000010002 */
[----:B0-----:R-:W-:-:S02]  /*64f0*/  ISETP.GE.AND P0, PT, R4, 0x1, PT ;  /* 0x000000010400780c */ /* 0x001fc40003f06270 */
        /* <DEDUP_REMOVED lines=20> */
[----:B------:R-:W-:Y:S02]  /*6640*/  IADD3 R120, R65, -0x1, RZ ;  /* 0xffffffff41787810 */ /* 0x000fe40007ffe0ff */
[----:B------:R-:W-:Y:S02]  /*6650*/  CS2R R134, SRZ ;  /* 0x0000000000867805 */ /* 0x000fe4000001ff00 */
[----:B------:R-:W-:Y:S02]  /*6660*/  MOV R119, RZ ;  /* 0x000000ff00777202 */ /* 0x000fe40000000f00 */
[----:B------:R-:W-:Y:S02]  /*6670*/  CS2R R132, SRZ ;  /* 0x0000000000847805 */ /* 0x000fe4000001ff00 */
[----:B------:R-:W-:Y:S02]  /*6680*/  LEA.HI R2, R120, R120, RZ, 0x1 ;  /* 0x0000007878027211 */ /* 0x000fe400078f08ff */
[----:B------:R-:W-:-:S02]  /*6690*/  CS2R R130, SRZ ;  /* 0x0000000000827805 */ /* 0x000fc4000001ff00 */
[----:B------:R-:W-:Y:S01]  /*66a0*/  MOV R136, RZ ;  /* 0x000000ff00887202 */ /* 0x000fe20000000f00 */
[----:B------:R-:W1:Y:S01]  /*66b0*/  LDC.64 R24, c[0x0][0x2e0] ;  /* 0x0000b800ff187b82 */ /* 0x000e620000000a00 */
[----:B------:R-:W-:Y:S02]  /*66c0*/  LOP3.LUT R3, R2, 0xfffffe, RZ, 0xc0, !PT ;  /* 0x00fffffe02037812 */ /* 0x000fe400078ec0ff */
[----:B------:R-:W-:Y:S02]  /*66d0*/  CS2R R128, SRZ ;  /* 0x0000000000807805 */ /* 0x000fe4000001ff00 */
[----:B------:R-:W-:Y:S02]  /*66e0*/  CS2R R126, SRZ ;  /* 0x00000000007e7805 */ /* 0x000fe4000001ff00 */
[----:B------:R-:W-:Y:S02]  /*66f0*/  CS2R R124, SRZ ;  /* 0x00000000007c7805 */ /* 0x000fe4000001ff00 */
[----:B------:R-:W-:-:S02]  /*6700*/  IADD3 R120, R120, -R3, RZ ;  /* 0x8000000378787210 */ /* 0x000fc40007ffe0ff */
[----:B------:R-:W-:Y:S02]  /*6710*/  CS2R R122, SRZ ;  /* 0x00000000007a7805 */ /* 0x000fe4000001ff00 */
[----:B------:R-:W-:Y:S01]  /*6720*/  MOV R121, RZ ;  /* 0x000000ff00797202 */ /* 0x000fe20000000f00 */
[----:B------:R-:W2:Y:S01]  /*6730*/  LDC.64 R26, c[0x0][0x2d8] ;  /* 0x0000b600ff1a7b82 */ /* 0x000ea20000000a00 */
[----:B------:R-:W-:Y:S01]  /*6740*/  ULDC UR7, c[0x0][0x224] ;  /* 0x0000890000077ab9 */ /* 0x000fe20000000800 */
[----:B------:R-:W-:Y:S01]  /*6750*/  ULDC UR24, c[0x0][0x21c] ;  /* 0x0000870000187ab9 */ /* 0x000fe20000000800 */
[----:B------:R-:W-:Y:S01]  /*6760*/  ULDC.64 UR22, c[0x0][0x270] ;  /* 0x00009c0000167ab9 */ /* 0x000fe20000000a00 */
[----:B------:R-:W-:Y:S01]  /*6770*/  ULDC.64 UR20, c[0x0][0x268] ;  /* 0x00009a0000147ab9 */ /* 0x000fe20000000a00 */
[----:B------:R-:W-:Y:S01]  /*6780*/  ULDC.64 UR18, c[0x0][0x250] ;  /* 0x0000940000127ab9 */ /* 0x000fe20000000a00 */
[----:B------:R-:W-:Y:S01]  /*6790*/  ULDC.64 UR12, c[0x0][0x248] ;  /* 0x00009200000c7ab9 */ /* 0x000fe20000000a00 */
[----:B------:R-:W-:Y:S01]  /*67a0*/  ULDC.64 UR10, c[0x0][0x238] ;  /* 0x00008e00000a7ab9 */ /* 0x000fe20000000a00 */
[----:B------:R-:W3:Y:S01]  /*67b0*/  LDC.64 R28, c[0x0][0x2d0] ;  /* 0x0000b400ff1c7b82 */ /* 0x000ee20000000a00 */
[----:B------:R-:W-:-:S05]  /*67c0*/  ULDC.64 UR8, c[0x0][0x230] ;  /* 0x00008c0000087ab9 */ /* 0x000fca0000000a00 */
.L_x_3694:
        /* <DEDUP_REMOVED lines=13> */
[----:B------:R-:W-:Y:S01]  /*68a0*/  ISETP.GE.AND P0, PT, R65, 0x2, PT ;  /* 0x000000024100780c */ /* 0x000fe20003f06270 */
[----:B------:R-:W-:Y:S01]  /*68b0*/  IMAD.WIDE.U32 R2, R83, UR12, RZ ;  /* 0x0000000c53027c25 */ /* 0x000fe2000f8e00ff */
[----:B------:R-:W-:Y:S02]  /*68c0*/  ISETP.NE.AND P1, PT, R77, RZ, PT ;  /* 0x000000ff4d00720c */ /* 0x000fe40003f25270 */
[----:B------:R-:W-:Y:S01]  /*68d0*/  ISETP.NE.OR P0, PT, R158, RZ, !P0 ;  /* 0x000000ff9e00720c */ /* 0x000fe20004705670 */
        /* <DEDUP_REMOVED lines=21> */
[----:B------:R-:W-:-:S02]  /*6a30*/  @!P1 LEA R5, R120, R119, 0x8 ;  /* 0x0000007778059211 */ /* 0x000fc400078e40ff */
[----:B------:R-:W-:Y:S02]  /*6a40*/  @!P0 IADD3 R4, R65, -0x2, RZ ;  /* 0xfffffffe41048810 */ /* 0x000fe40007ffe0ff */
[----:B------:R1:W2:Y:S01]  /*6a50*/  LDG.E R3, desc[UR14][R2.64] ;  /* 0x0000000e02037981 */ /* 0x0002a2000c1e1900 */
[----:B------:R-:W-:Y:S01]  /*6a60*/  LEA R30, R5, R102, 0x2 ;  /* 0x00000066051e7211 */ /* 0x000fe200078e10ff */
[----:B------:R-:W-:Y:S01]  /*6a70*/  HFMA2.MMA R8, -RZ, RZ, 1.875, 0 ;  /* 0x3f800000ff087435 */ /* 0x000fe200000001ff */
[----:B0-----:R-:W-:Y:S01]  /*6a80*/  @!P0 IMAD R11, R4, R11, R119 ;  /* 0x0000000b040b8224 */ /* 0x001fe200078e0277 */
[----:B------:R-:W-:Y:S01]  /*6a90*/  MOV R9, RZ ;  /* 0x000000ff00097202 */ /* 0x000fe20000000f00 */
[----:B------:R-:W-:Y:S02]  /*6aa0*/  FMUL.FTZ R159, R46, R95 ;  /* 0x0000005f2e9f7220 */ /* 0x000fe40000410000 */
        /* <DEDUP_REMOVED lines=31> */
[----:B0-----:R-:W-:Y:S01]  /*6ca0*/  FMUL.FTZ R30, R45, R94 ;  /* 0x0000005e2d1e7220 */ /* 0x001fe20000410000 */
[----:B-1----:R-:W-:-:S06]  /*6cb0*/  FFMA.FTZ R2, R160, R180, R159 ;  /* 0x000000b4a0027223 */ /* 0x002fcc000001009f */
[----:B------:R-:W0:Y:S01]  /*6cc0*/  MUFU.EX2 R163, R163 ;  /* 0x000000a300a37308 */ /* 0x000e220000000800 */
[----:B------:R1:W5:Y:S01]  /*6cd0*/  @!P0 LDG.E.64 R8, desc[UR14][R4.64] ;  /* 0x0000000e04088981 */ /* 0x000362000c1e1b00 */
[----:B------:R-:W-:Y:S01]  /*6ce0*/  FMUL.FTZ R166, R10, R89 ;  /* 0x000000590aa67220 */ /* 0x000fe20000410000 */
[----:B------:R-:W-:-:S05]  /*6cf0*/  ISETP.NE.AND P0, PT, R77, 0x3f, PT ;  /* 0x0000003f4d00780c */ /* 0x000fca0003f05270 */
[----:B------:R-:W2:Y:S01]  /*6d00*/  MUFU.EX2 R164, R164 ;  /* 0x000000a400a47308 */ /* 0x000ea20000000800 */
[----:B-1----:R-:W-:Y:S01]  /*6d10*/  FMUL.FTZ R4, R31, R160 ;  /* 0x000000a01f047220 */ /* 0x002fe20000410000 */
[----:B---3--:R-:W-:Y:S01]  /*6d20*/  FFMA.FTZ R2, R161, R2, R30 ;  /* 0x00000002a1027223 */ /* 0x008fe2000001001e */
[----:B------:R-:W-:-:S05]  /*6d30*/  FMUL.FTZ R167, R10, R88 ;  /* 0x000000580aa77220 */ /* 0x000fca0000410000 */
[----:B------:R-:W1:Y:S01]  /*6d40*/  MUFU.EX2 R165, R165 ;  /* 0x000000a500a57308 */ /* 0x000e620000000800 */
[----:B------:R-:W-:Y:S01]  /*6d50*/  FMUL.FTZ R5, R161, R4 ;  /* 0x00000004a1057220 */ /* 0x000fe20000410000 */
[----:B----4-:R-:W-:Y:S01]  /*6d60*/  FFMA.FTZ R2, R162, R2, R175 ;  /* 0x00000002a2027223 */ /* 0x010fe200000100af */
[----:B------:R-:W-:Y:S02]  /*6d70*/  FMUL.FTZ R168, R10, R87 ;  /* 0x000000570aa87220 */ /* 0x000fe40000410000 */
[----:B------:R-:W-:-:S03]  /*6d80*/  FMUL.FTZ R4, R162, R5 ;  /* 0x00000005a2047220 */ /* 0x000fc60000410000 */
[----:B------:R-:W3:Y:S01]  /*6d90*/  MUFU.EX2 R166, R166 ;  /* 0x000000a600a67308 */ /* 0x000ee20000000800 */
[C---:B0-----:R-:W-:Y:S01]  /*6da0*/  FMUL.FTZ R5, R163.reuse, R4 ;  /* 0x00000004a3057220 */ /* 0x041fe20000410000 */
[----:B------:R-:W-:Y:S01]  /*6db0*/  FFMA.FTZ R2, R163, R2, R176 ;  /* 0x00000002a3027223 */ /* 0x000fe200000100b0 */
[----:B------:R-:W-:Y:S01]  /*6dc0*/  FMUL.FTZ R169, R10, R86 ;  /* 0x000000560aa97220 */ /* 0x000fe20000410000 */
[----:B------:R-:W-:-:S04]  /*6dd0*/  @P0 LEA R191, R77, R102, 0x2 ;  /* 0x000000664dbf0211 */ /* 0x000fc800078e10ff */
[----:B------:R-:W0:Y:S01]  /*6de0*/  MUFU.EX2 R167, R167 ;  /* 0x000000a700a77308 */ /* 0x000e220000000800 */
[C---:B--2---:R-:W-:Y:S01]  /*6df0*/  FMUL.FTZ R4, R164.reuse, R5 ;  /* 0x00000005a4047220 */ /* 0x044fe20000410000 */
[----:B------:R-:W-:Y:S01]  /*6e00*/  FFMA.FTZ R2, R164, R2, R155 ;  /* 0x00000002a4027223 */ /* 0x000fe2000001009b */
[C---:B------:R-:W-:Y:S01]  /*6e10*/  FMUL.FTZ R170, R10.reuse, R85 ;  /* 0x000000550aaa7220 */ /* 0x040fe20000410000 */
[----:B------:R-:W2:Y:S04]  /*6e20*/  @P0 LDS R191, [R191+0x1cd4] ;  /* 0x001cd400bfbf0984 */ /* 0x000ea80000000800 */
[----:B------:R-:W4:Y:S01]  /*6e30*/  MUFU.EX2 R168, R168 ;  /* 0x000000a800a87308 */ /* 0x000f220000000800 */
[C---:B-1----:R-:W-:Y:S01]  /*6e40*/  FMUL.FTZ R5, R165.reuse, R4 ;  /* 0x00000004a5057220 */ /* 0x042fe20000410000 */
[----:B------:R-:W-:Y:S01]  /*6e50*/  FFMA.FTZ R2, R165, R2, R178 ;  /* 0x00000002a5027223 */ /* 0x000fe200000100b2 */
[----:B------:R-:W-:-:S05]  /*6e60*/  FMUL.FTZ R171, R10, R84 ;  /* 0x000000540aab7220 */ /* 0x000fca0000410000 */
[----:B------:R-:W1:Y:S01]  /*6e70*/  MUFU.EX2 R169, R169 ;  /* 0x000000a900a97308 */ /* 0x000e620000000800 */
[C---:B---3--:R-:W-:Y:S01]  /*6e80*/  FMUL.FTZ R4, R166.reuse, R5 ;  /* 0x00000005a6047220 */ /* 0x048fe20000410000 */
[----:B------:R-:W-:Y:S01]  /*6e90*/  FFMA.FTZ R2, R166, R2, R179 ;  /* 0x00000002a6027223 */ /* 0x000fe200000100b3 */
[----:B------:R-:W-:-:S05]  /*6ea0*/  FMUL.FTZ R173, R10, R97 ;  /* 0x000000610aad7220 */ /* 0x000fca0000410000 */
[----:B------:R-:W3:Y:S01]  /*6eb0*/  MUFU.EX2 R170, R170 ;  /* 0x000000aa00aa7308 */ /* 0x000ee20000000800 */
[C---:B0-----:R-:W-:Y:S01]  /*6ec0*/  FMUL.FTZ R5, R167.reuse, R4 ;  /* 0x00000004a7057220 */ /* 0x041fe20000410000 */
[----:B------:R-:W-:Y:S01]  /*6ed0*/  FFMA.FTZ R2, R167, R2, R184 ;  /* 0x00000002a7027223 */ /* 0x000fe200000100b8 */
[----:B------:R-:W-:-:S05]  /*6ee0*/  FMUL.FTZ R172, R10, R98 ;  /* 0x000000620aac7220 */ /* 0x000fca0000410000 */
        /* <DEDUP_REMOVED lines=8> */
[C---:B---3--:R-:W-:Y:S01]  /*6f70*/  FMUL.FTZ R4, R170.reuse, R5 ;  /* 0x00000005aa047220 */ /* 0x048fe20000410000 */
[----:B------:R-:W-:-:S06]  /*6f80*/  FFMA.FTZ R2, R170, R2, R185 ;  /* 0x00000002aa027223 */ /* 0x000fcc00000100b9 */
[----:B------:R-:W3:Y:S01]  /*6f90*/  MUFU.EX2 R174, R174 ;  /* 0x000000ae00ae7308 */ /* 0x000ee20000000800 */
[C---:B0-----:R-:W-:Y:S01]  /*6fa0*/  FMUL.FTZ R4, R171.reuse, R4 ;  /* 0x00000004ab047220 */ /* 0x041fe20000410000 */
[----:B------:R-:W-:-:S03]  /*6fb0*/  FFMA.FTZ R2, R171, R2, R192 ;  /* 0x00000002ab027223 */ /* 0x000fc600000100c0 */
[C---:B----4-:R-:W-:Y:S01]  /*6fc0*/  FMUL.FTZ R5, R173.reuse, R4 ;  /* 0x00000004ad057220 */ /* 0x050fe20000410000 */
[----:B------:R-:W-:-:S03]  /*6fd0*/  FFMA.FTZ R2, R173, R2, R156 ;  /* 0x00000002ad027223 */ /* 0x000fc6000001009c */
[C---:B-1----:R-:W-:Y:S01]  /*6fe0*/  FMUL.FTZ R5, R172.reuse, R5 ;  /* 0x00000005ac057220 */ /* 0x042fe20000410000 */
[----:B------:R-:W-:Y:S01]  /*6ff0*/  FFMA.FTZ R4, R172, R2, R195 ;  /* 0x00000002ac047223 */ /* 0x000fe200000100c3 */
[----:B------:R-:W-:Y:S02]  /*7000*/  FMUL.FTZ R6, R6, R3 ;  /* 0x0000000306067220 */ /* 0x000fe40000410000 */
[C---:B---3--:R-:W-:Y:S01]  /*7010*/  FMUL.FTZ R2, R174.reuse, R5 ;  /* 0x00000005ae027220 */ /* 0x048fe20000410000 */
[----:B------:R-:W-:Y:S01]  /*7020*/  FFMA.FTZ R3, R174, R4, R199 ;  /* 0x00000004ae037223 */ /* 0x000fe200000100c7 */
[----:B--2---:R-:W-:Y:S06]  /*7030*/  @P0 BRA `(.L_x_3684) ;  /* 0x0000000000280947 */ /* 0x004fec0003800000 */
        /* <DEDUP_REMOVED lines=10> */
.L_x_3684:
[----:B------:R-:W-:Y:S05]  /*70e0*/  BSYNC B0 ;  /* 0x0000000000007941 */ /* 0x000fea0003800000 */
.L_x_3683:
        /* <DEDUP_REMOVED lines=48> */
.L_x_3717:
[----:B------:R-:W-:Y:S01]  /*73f0*/  ISETP.GE.AND P0, PT, R76, 0x10, PT ;  /* 0x000000104c00780c */ /* 0x000fe20003f06270 */
[----:B------:R-:W-:-:S12]  /*7400*/  UMOV UR5, 0xffffffff ;  /* 0xffffffff00057882 */ /* 0x000fd80000000000 */
[C---:B0-2---:R-:W-:Y:S01]  /*7410*/  @P0 FFMA.FTZ R7, R6.reuse, R10, R7 ;  /* 0x0000000a06070223 */ /* 0x045fe20000010007 */
[----:B---3--:R-:W-:Y:S01]  /*7420*/  @P0 FMUL.FTZ R6, R6, R3 ;  /* 0x0000000306060220 */ /* 0x008fe20000410000 */
[----:B------:R-:W-:Y:S06]  /*7430*/  BRA.DIV UR5, `(.L_x_3687) ;  /* 0x00000042056c7947 */ /* 0x000fec000b800000 */
.L_x_3720:
[----:B------:R-:W-:-:S03]  /*7440*/  UMOV UR5, 0xffffffff ;  /* 0xffffffff00057882 */ /* 0x000fc60000000000 */
[----:B------:R-:W-:Y:S05]  /*7450*/  BRA.DIV UR5, `(.L_x_3688) ;  /* 0x00000042058c7947 */ /* 0x000fea000b800000 */
.L_x_3723:
[----:B------:R-:W-:-:S03]  /*7460*/  UMOV UR5, 0xffffffff ;  /* 0xffffffff00057882 */ /* 0x000fc60000000000 */
[----:B------:R-:W-:Y:S05]  /*7470*/  BRA.DIV UR5, `(.L_x_3689) ;  /* 0x0000004205ac7947 */ /* 0x000fea000b800000 */
[----:B------:R-:W0:Y:S04]  /*7480*/  SHFL.UP PT, R6, R6, 0x1, RZ ;  /* 0x0420000006067989 */ /* 0x000e2800000e00ff */
[----:B------:R-:W2:Y:S04]  /*7490*/  SHFL.UP PT, R7, R7, 0x1, RZ ;  /* 0x0420000007077989 */ /* 0x000ea800000e00ff */
[----:B-----5:R-:W3:Y:S04]  /*74a0*/  SHFL.IDX PT, R8, R8, RZ, 0x1f ;  /* 0x00001fff08087589 */ /* 0x020ee800000e0000 */
[----:B------:R-:W4:Y:S02]  /*74b0*/  SHFL.IDX PT, R9, R9, RZ, 0x1f ;  /* 0x00001fff09097589 */ /* 0x000f2400000e0000 */
.L_x_3729:
[C---:B0-2-4-:R-:W-:Y:S01]  /*74c0*/  @P1 FFMA.FTZ R9, R6.reuse, R9, R7 ;  /* 0x0000000906091223 */ /* 0x055fe20000010007 */
[----:B---3--:R-:W-:-:S03]  /*74d0*/  @P1 FMUL.FTZ R8, R6, R8 ;  /* 0x0000000806081220 */ /* 0x008fc60000410000 */
[C---:B------:R-:W-:Y:S01]  /*74e0*/  FFMA.FTZ R11, R4.reuse, R9, R5 ;  /* 0x00000009040b7223 */ /* 0x040fe20000010005 */
[----:B------:R-:W-:-:S05]  /*74f0*/  FMUL.FTZ R10, R4, R8 ;  /* 0x00000008040a7220 */ /* 0x000fca0000410000 */
[----:B------:R2:W-:Y:S02]  /*7500*/  STS.128 [R2+0x10c0], R8 ;  /* 0x0010c00802007388 */ /* 0x0005e40000000c00 */
.L_x_3685:
[----:B------:R-:W-:Y:S05]  /*7510*/  WARPSYNC.ALL ;  /* 0x0000000000007948 */ /* 0x000fea0003800000 */
[----:B------:R-:W-:Y:S01]  /*7520*/  BAR.SYNC.DEFER_BLOCKING 0x0 ;  /* 0x0000000000007b1d */ /* 0x000fe20000010000 */
[C---:B01----:R-:W-:Y:S01]  /*7530*/  FMUL.FTZ R5, R174.reuse, R191 ;  /* 0x000000bfae057220 */ /* 0x043fe20000410000 */
[----:B------:R-:W-:Y:S01]  /*7540*/  FFMA.FTZ R3, R174, R202, R203 ;  /* 0x000000caae037223 */ /* 0x000fe200000100cb */
[----:B------:R-:W-:Y:S02]  /*7550*/  ISETP.GE.AND P0, PT, R65, UR7, PT ;  /* 0x0000000741007c0c */ /* 0x000fe4000bf06270 */
[C---:B------:R-:W-:Y:S01]  /*7560*/  FMUL.FTZ R4, R172.reuse, R5 ;  /* 0x00000005ac047220 */ /* 0x040fe20000410000 */
[----:B------:R-:W-:Y:S01]  /*7570*/  FFMA.FTZ R3, R172, R3, R201 ;  /* 0x00000003ac037223 */ /* 0x000fe200000100c9 */
[----:B------:R-:W-:-:S02]  /*7580*/  ISETP.NE.OR P0, PT, R158, RZ, P0 ;  /* 0x000000ff9e00720c */ /* 0x000fc40000705670 */
        /* <DEDUP_REMOVED lines=8> */
[----:B------:R-:W-:Y:S01]  /*7610*/  @!P0 LEA R4, R119, R102, 0x3 ;  /* 0x0000006677048211 */ /* 0x000fe200078e18ff */
[----:B--2---:R-:W0:Y:S02]  /*7620*/  LDS R2, [R189+0x10c4] ;  /* 0x0010c400bd027984 */ /* 0x004e240000000800 */
[----:B------:R-:W-:-:S04]  /*7630*/  FFMA.FTZ R3, R168, R3, R193 ;  /* 0x00000003a8037223 */ /* 0x000fc800000100c1 */
[----:B------:R-:W-:-:S04]  /*7640*/  FFMA.FTZ R3, R167, R3, R194 ;  /* 0x00000003a7037223 */ /* 0x000fc800000100c2 */
[----:B------:R-:W-:Y:S01]  /*7650*/  FFMA.FTZ R3, R166, R3, R187 ;  /* 0x00000003a6037223 */ /* 0x000fe200000100bb */
[----:B0-----:R-:W-:Y:S01]  /*7660*/  FFMA.FTZ R180, R31, R2, R180 ;  /* 0x000000021fb47223 */ /* 0x001fe200000100b4 */
[----:B------:R-:W-:Y:S01]  /*7670*/  FMUL.FTZ R2, R168, R5 ;  /* 0x00000005a8027220 */ /* 0x000fe20000410000 */
[----:B------:R-:W-:Y:S02]  /*7680*/  HFMA2.MMA R31, -RZ, RZ, 0, 0 ;  /* 0x00000000ff1f7435 */ /* 0x000fe400000001ff */
[----:B------:R-:W-:Y:S01]  /*7690*/  FFMA.FTZ R204, R160, R180, R159 ;  /* 0x000000b4a0cc7223 */ /* 0x000fe2000001009f */
[----:B------:R-:W-:-:S03]  /*76a0*/  FMUL.FTZ R5, R167, R2 ;  /* 0x00000002a7057220 */ /* 0x000fc60000410000 */
[----:B------:R-:W-:Y:S01]  /*76b0*/  FFMA.FTZ R206, R161, R204, R30 ;  /* 0x000000cca1ce7223 */ /* 0x000fe2000001001e */
[----:B------:R-:W-:Y:S01]  /*76c0*/  FMUL.FTZ R2, R166, R5 ;  /* 0x00000005a6027220 */ /* 0x000fe20000410000 */
[----:B------:R-:W-:Y:S02]  /*76d0*/  MOV R30, 0x3f800000 ;  /* 0x3f800000001e7802 */ /* 0x000fe40000000f00 */
[----:B------:R-:W-:Y:S01]  /*76e0*/  FFMA.FTZ R175, R162, R206, R175 ;  /* 0x000000cea2af7223 */ /* 0x000fe200000100af */
[C---:B------:R-:W-:Y:S01]  /*76f0*/  FMUL.FTZ R5, R165.reuse, R2 ;  /* 0x00000002a5057220 */ /* 0x040fe20000410000 */
[----:B------:R-:W-:Y:S02]  /*7700*/  FFMA.FTZ R2, R165, R3, R190 ;  /* 0x00000003a5027223 */ /* 0x000fe400000100be */
[C---:B------:R-:W-:Y:S01]  /*7710*/  FFMA.FTZ R176, R163.reuse, R175, R176 ;  /* 0x000000afa3b07223 */ /* 0x040fe200000100b0 */
[C---:B------:R-:W-:Y:S01]  /*7720*/  FMUL.FTZ R6, R164.reuse, R5 ;  /* 0x00000005a4067220 */ /* 0x040fe20000410000 */
[C---:B------:R-:W-:Y:S01]  /*7730*/  FFMA.FTZ R2, R164.reuse, R2, R183 ;  /* 0x00000002a4027223 */ /* 0x040fe200000100b7 */
[----:B------:R0:W1:Y:S01]  /*7740*/  @!P0 LDS.64 R30, [R4+0x1dd0] ;  /* 0x001dd000041e8984 */ /* 0x0000620000000a00 */
        /* <DEDUP_REMOVED lines=9> */
[----:B------:R-:W-:Y:S01]  /*77e0*/  FFMA.FTZ R184, R167, R179, R184 ;  /* 0x000000b3a7b87223 */ /* 0x000fe200000100b8 */
[C---:B------:R-:W-:Y:S01]  /*77f0*/  FMUL.FTZ R2, R160.reuse, R3 ;  /* 0x00000003a0027220 */ /* 0x040fe20000410000 */
[----:B------:R-:W-:-:S02]  /*7800*/  FFMA.FTZ R3, R160, R5, R177 ;  /* 0x00000005a0037223 */ /* 0x000fc400000100b1 */
[----:B------:R-:W-:-:S03]  /*7810*/  FFMA.FTZ R210, R168, R184, R157 ;  /* 0x000000b8a8d27223 */ /* 0x000fc6000001009d */
[----:B------:R0:W-:Y:S01]  /*7820*/  STS.64 [R189+0x12d0], R2 ;  /* 0x0012d002bd007388 */ /* 0x0001e20000000a00 */
        /* <DEDUP_REMOVED lines=46> */
.L_x_3746:
[C---:B--2-4-:R-:W-:Y:S01]  /*7b10*/  @P0 FFMA.FTZ R11, R3.reuse, R11, R8 ;  /* 0x0000000b030b0223 */ /* 0x054fe20000010008 */
[----:B------:R-:W-:Y:S01]  /*7b20*/  @P0 FMUL.FTZ R10, R3, R10 ;  /* 0x0000000a030a0220 */ /* 0x000fe20000410000 */
[-C--:B-1-3--:R-:W-:Y:S01]  /*7b30*/  FFMA.FTZ R31, R31, R2.reuse, R216 ;  /* 0x000000021f1f7223 */ /* 0x08afe200000100d8 */
[----:B------:R-:W-:Y:S01]  /*7b40*/  FMUL.FTZ R30, R30, R2 ;  /* 0x000000021e1e7220 */ /* 0x000fe20000410000 */
[C---:B------:R-:W-:Y:S01]  /*7b50*/  FFMA.FTZ R9, R6.reuse, R11, R7 ;  /* 0x0000000b06097223 */ /* 0x040fe20000010007 */
[----:B------:R-:W-:-:S05]  /*7b60*/  FMUL.FTZ R8, R6, R10 ;  /* 0x0000000a06087220 */ /* 0x000fca0000410000 */
[----:B------:R1:W-:Y:S02]  /*7b70*/  STS.128 [R195+0x12d0], R8 ;  /* 0x0012d008c3007388 */ /* 0x0003e40000000c00 */
.L_x_3690:
[----:B------:R-:W-:Y:S05]  /*7b80*/  WARPSYNC.ALL ;  /* 0x0000000000007948 */ /* 0x000fea0003800000 */
[----:B------:R-:W-:Y:S01]  /*7b90*/  BAR.SYNC.DEFER_BLOCKING 0x0 ;  /* 0x0000000000007b1d */ /* 0x000fe20000010000 */
[----:B------:R-:W-:Y:S01]  /*7ba0*/  FFMA.FTZ R2, R0, R180, RZ ;  /* 0x000000b400027223 */ /* 0x000fe200000100ff */
[----:B------:R-:W-:Y:S01]  /*7bb0*/  FADD.FTZ R159, -R159, R204 ;  /* 0x000000cc9f9f7221 */ /* 0x000fe20000010100 */
[C---:B------:R-:W-:Y:S01]  /*7bc0*/  ISETP.GT.AND P0, PT, R76.reuse, 0x1e, PT ;  /* 0x0000001e4c00780c */ /* 0x040fe20003f04270 */
[----:B------:R-:W-:Y:S01]  /*7bd0*/  FADD.FTZ R155, -R155, R208 ;  /* 0x000000d09b9b7221 */ /* 0x000fe20000010100 */
[----:B------:R-:W-:Y:S01]  /*7be0*/  FFMA.FTZ R3, R103, R204, R2 ;  /* 0x000000cc67037223 */ /* 0x000fe20000010002 */
[C---:B------:R-:W-:Y:S01]  /*7bf0*/  ISETP.GT.AND P1, PT, R76.reuse, 0x1d, PT ;  /* 0x0000001d4c00780c */ /* 0x040fe20003f24270 */
[----:B------:R-:W-:Y:S01]  /*7c00*/  BSSY B0, `(.L_x_3692) ;  /* 0x00000cc000007945 */ /* 0x000fe20003800000 */
[----:B------:R-:W-:Y:S01]  /*7c10*/  ISETP.GT.AND P2, PT, R76, 0x1b, PT ;  /* 0x0000001b4c00780c */ /* 0x000fe20003f44270 */
[----:B------:R-:W-:Y:S01]  /*7c20*/  FFMA.FTZ R2, R104, R206, R3 ;  /* 0x000000ce68027223 */ /* 0x000fe20000010003 */
[----:B------:R-:W-:Y:S01]  /*7c30*/  FFMA.FTZ R206, R45, -R94, R206 ;  /* 0x8000005e2dce7223 */ /* 0x000fe200000100ce */
[----:B------:R-:W-:-:S02]  /*7c40*/  ISETP.NE.AND P3, PT, R77, RZ, PT ;  /* 0x000000ff4d00720c */ /* 0x000fc40003f65270 */
[----:B------:R-:W-:Y:S01]  /*7c50*/  FFMA.FTZ R3, R105, R175, R2 ;  /* 0x000000af69037223 */ /* 0x000fe20000010002 */
[----:B------:R-:W-:-:S03]  /*7c60*/  FFMA.FTZ R175, R44, -R93, R175 ;  /* 0x8000005d2caf7223 */ /* 0x000fc600000100af */
[----:B------:R-:W-:Y:S01]  /*7c70*/  FFMA.FTZ R2, R106, R176, R3 ;  /* 0x000000b06a027223 */ /* 0x000fe20000010003 */
[----:B------:R-:W-:-:S03]  /*7c80*/  FFMA.FTZ R176, R43, -R92, R176 ;  /* 0x8000005c2bb07223 */ /* 0x000fc600000100b0 */
[----:B------:R-:W-:Y:S01]  /*7c90*/  FFMA.FTZ R3, R107, R208, R2 ;  /* 0x000000d06b037223 */ /* 0x000fe20000010002 */
[----:B------:R-:W2:Y:S03]  /*7ca0*/  LDS R189, [R189+0x12d4] ;  /* 0x0012d400bdbd7984 */ /* 0x000ea60000000800 */
[----:B------:R-:W-:Y:S01]  /*7cb0*/  FFMA.FTZ R2, R108, R178, R3 ;  /* 0x000000b26c027223 */ /* 0x000fe20000010003 */
[----:B------:R-:W-:-:S03]  /*7cc0*/  FFMA.FTZ R178, R41, -R90, R178 ;  /* 0x8000005a29b27223 */ /* 0x000fc600000100b2 */
[----:B------:R-:W-:-:S04]  /*7cd0*/  FFMA.FTZ R3, R109, R179, R2 ;  /* 0x000000b36d037223 */ /* 0x000fc80000010002 */
[----:B------:R-:W-:Y:S01]  /*7ce0*/  FFMA.FTZ R2, R110, R184, R3 ;  /* 0x000000b86e027223 */ /* 0x000fe20000010003 */
[----:B------:R-:W-:-:S03]  /*7cf0*/  FFMA.FTZ R184, R39, -R88, R184 ;  /* 0x8000005827b87223 */ /* 0x000fc600000100b8 */
[----:B------:R-:W-:Y:S01]  /*7d00*/  FFMA.FTZ R3, R111, R210, R2 ;  /* 0x000000d26f037223 */ /* 0x000fe20000010002 */
[----:B------:R-:W-:-:S03]  /*7d10*/  FADD.FTZ R210, -R157, R210 ;  /* 0x000000d29dd27221 */ /* 0x000fc60000010100 */
        /* <DEDUP_REMOVED lines=8> */
[----:B------:R-:W-:Y:S01]  /*7da0*/  FFMA.FTZ R3, R47, -R96, R180 ;  /* 0x800000602f037223 */ /* 0x000fe200000100b4 */
[----:B------:R-:W-:Y:S02]  /*7db0*/  FFMA.FTZ R214, R33, -R98, R214 ;  /* 0x8000006221d67223 */ /* 0x000fe400000100d6 */
[----:B0-----:R-:W-:Y:S01]  /*7dc0*/  FFMA.FTZ R5, R117, R199, R2 ;  /* 0x000000c775057223 */ /* 0x001fe20000010002 */
[----:B--2---:R-:W-:-:S04]  /*7dd0*/  FFMA.FTZ R191, R189, R191, R202 ;  /* 0x000000bfbdbf7223 */ /* 0x004fc800000100ca */
[-C--:B------:R-:W-:Y:S01]  /*7de0*/  FFMA.FTZ R203, R174, R191.reuse, R203 ;  /* 0x000000bfaecb7223 */ /* 0x080fe200000100cb */
[----:B------:R-:W-:-:S03]  /*7df0*/  FMUL.FTZ R157, R154, R191 ;  /* 0x000000bf9a9d7220 */ /* 0x000fc60000410000 */
[----:B------:R-:W-:Y:S01]  /*7e00*/  FFMA.FTZ R201, R172, R203, R201 ;  /* 0x000000cbacc97223 */ /* 0x000fe200000100c9 */
[----:B------:R-:W-:Y:S01]  /*7e10*/  FFMA.FTZ R172, R36, -R85, R185 ;  /* 0x8000005524ac7223 */ /* 0x000fe200000100b9 */
[----:B------:R-:W-:Y:S01]  /*7e20*/  FMUL.FTZ R180, R203, R98 ;  /* 0x00000062cbb47220 */ /* 0x000fe20000410000 */
[----:B------:R-:W-:Y:S01]  /*7e30*/  @!P3 LEA R185, R119, R102, 0x3 ;  /* 0x0000006677b9b211 */ /* 0x000fe200078e18ff */
[----:B------:R-:W-:Y:S01]  /*7e40*/  FFMA.FTZ R173, R173, R201, R200 ;  /* 0x000000c9adad7223 */ /* 0x000fe200000100c8 */
[----:B------:R-:W-:Y:S01]  /*7e50*/  FMUL.FTZ R156, R201, R97 ;  /* 0x00000061c99c7220 */ /* 0x000fe20000410000 */
[----:B------:R-:W-:Y:S02]  /*7e60*/  FADD.FTZ R139, R180, R139 ;  /* 0x0000008bb48b7221 */ /* 0x000fe40000010000 */
[----:B------:R-:W-:Y:S01]  /*7e70*/  FFMA.FTZ R171, R171, R173, R198 ;  /* 0x000000adabab7223 */ /* 0x000fe200000100c6 */
[----:B------:R-:W-:Y:S01]  /*7e80*/  FMUL.FTZ R174, R173, R84 ;  /* 0x00000054adae7220 */ /* 0x000fe20000410000 */
[----:B------:R-:W-:Y:S01]  /*7e90*/  @!P3 STS.64 [R185+0x1dd0], R30 ;  /* 0x001dd01eb900b388 */ /* 0x000fe20000000a00 */
[----:B------:R-:W-:Y:S01]  /*7ea0*/  FADD.FTZ R140, R156, R140 ;  /* 0x0000008c9c8c7221 */ /* 0x000fe20000010000 */
[----:B------:R-:W-:Y:S01]  /*7eb0*/  FFMA.FTZ R197, R170, R171, R197 ;  /* 0x000000abaac57223 */ /* 0x000fe200000100c5 */
[----:B------:R-:W-:Y:S01]  /*7ec0*/  FMUL.FTZ R170, R171, R85 ;  /* 0x00000055abaa7220 */ /* 0x000fe20000410000 */
[----:B------:R-:W-:-:S02]  /*7ed0*/  FADD.FTZ R141, R174, R141 ;  /* 0x0000008dae8d7221 */ /* 0x000fc40000010000 */
[----:B------:R-:W-:Y:S01]  /*7ee0*/  FFMA.FTZ R169, R169, R197, R196 ;  /* 0x000000c5a9a97223 */ /* 0x000fe200000100c4 */
[----:B------:R-:W-:-:S03]  /*7ef0*/  FADD.FTZ R142, R170, R142 ;  /* 0x0000008eaa8e7221 */ /* 0x000fc60000010000 */
[----:B------:R-:W-:Y:S01]  /*7f00*/  FFMA.FTZ R193, R168, R169, R193 ;  /* 0x000000a9a8c17223 */ /* 0x000fe200000100c1 */
[----:B------:R-:W-:-:S03]  /*7f10*/  FMUL.FTZ R168, R197, R86 ;  /* 0x00000056c5a87220 */ /* 0x000fc60000410000 */
[----:B------:R-:W-:Y:S01]  /*7f20*/  FFMA.FTZ R167, R167, R193, R194 ;  /* 0x000000c1a7a77223 */ /* 0x000fe200000100c2 */
[----:B------:R-:W-:-:S03]  /*7f30*/  FADD.FTZ R143, R168, R143 ;  /* 0x0000008fa88f7221 */ /* 0x000fc60000010000 */
[----:B------:R-:W-:Y:S01]  /*7f40*/  FFMA.FTZ R187, R166, R167, R187 ;  /* 0x000000a7a6bb7223 */ /* 0x000fe200000100bb */
[----:B------:R-:W-:-:S03]  /*7f50*/  FMUL.FTZ R166, R169, R87 ;  /* 0x00000057a9a67220 */ /* 0x000fc60000410000 */
[----:B------:R-:W-:Y:S01]  /*7f60*/  FFMA.FTZ R165, R165, R187, R190 ;  /* 0x000000bba5a57223 */ /* 0x000fe200000100be */
[----:B-1----:R-:W-:Y:S01]  /*7f70*/  FMUL.FTZ R10, R187, R90 ;  /* 0x0000005abb0a7220 */ /* 0x002fe20000410000 */
[----:B------:R-:W-:Y:S02]  /*7f80*/  FADD.FTZ R144, R166, R144 ;  /* 0x00000090a6907221 */ /* 0x000fe40000010000 */
[----:B------:R-:W-:Y:S01]  /*7f90*/  FFMA.FTZ R183, R164, R165, R183 ;  /* 0x000000a5a4b77223 */ /* 0x000fe200000100b7 */
[----:B------:R-:W-:Y:S01]  /*7fa0*/  FMUL.FTZ R164, R193, R88 ;  /* 0x00000058c1a47220 */ /* 0x000fe20000410000 */
[----:B------:R-:W-:Y:S02]  /*7fb0*/  FADD.FTZ R147, R10, R147 ;  /* 0x000000930a937221 */ /* 0x000fe40000010000 */
[----:B------:R-:W-:Y:S01]  /*7fc0*/  FFMA.FTZ R163, R163, R183, R188 ;  /* 0x000000b7a3a37223 */ /* 0x000fe200000100bc */
[----:B------:R-:W-:Y:S01]  /*7fd0*/  FFMA.FTZ R188, R32, -R99, R199 ;  /* 0x8000006320bc7223 */ /* 0x000fe200000100c7 */
[----:B------:R-:W-:-:S02]  /*7fe0*/  FADD.FTZ R145, R164, R145 ;  /* 0x00000091a4917221 */ /* 0x000fc40000010000 */
[----:B------:R-:W-:Y:S01]  /*7ff0*/  FFMA.FTZ R181, R162, R163, R181 ;  /* 0x000000a3a2b57223 */ /* 0x000fe200000100b5 */
[----:B------:R-:W-:Y:S01]  /*8000*/  FMUL.FTZ R4, R163, R93 ;  /* 0x0000005da3047220 */ /* 0x000fe20000410000 */
[----:B------:R-:W0:Y:S01]  /*8010*/  SHFL.DOWN PT, R162, R5, 0x1, 0x1f ;  /* 0x08201f0005a27f89 */ /* 0x000e2200000e0000 */
[----:B------:R-:W-:Y:S01]  /*8020*/  FMUL.FTZ R157, R157, R188 ;  /* 0x000000bc9d9d7220 */ /* 0x000fe20000410000 */
[----:B------:R-:W-:Y:S01]  /*8030*/  FFMA.FTZ R161, R161, R181, R182 ;  /* 0x000000b5a1a17223 */ /* 0x000fe200000100b6 */
[----:B------:R-:W-:Y:S01]  /*8040*/  FMUL.FTZ R7, R181, R94 ;  /* 0x0000005eb5077220 */ /* 0x000fe20000410000 */
[----:B------:R-:W-:Y:S01]  /*8050*/  FADD.FTZ R150, R4, R150 ;  /* 0x0000009604967221 */ /* 0x000fe20000010000 */
[----:B------:R-:W-:Y:S01]  /*8060*/  FFMA.FTZ R157, R32, R191, R157 ;  /* 0x000000bf209d7223 */ /* 0x000fe2000001009d */
[----:B------:R-:W-:Y:S01]  /*8070*/  FFMA.FTZ R177, R160, R161, R177 ;  /* 0x000000a1a0b17223 */ /* 0x000fe200000100b1 */
[----:B------:R-:W-:Y:S01]  /*8080*/  FMUL.FTZ R6, R161, R95 ;  /* 0x0000005fa1067220 */ /* 0x000fe20000410000 */
[----:B------:R-:W-:Y:S01]  /*8090*/  FADD.FTZ R151, R7, R151 ;  /* 0x0000009707977221 */ /* 0x000fe20000010000 */
[----:B------:R-:W-:Y:S01]  /*80a0*/  FADD.FTZ R136, R157, R136 ;  /* 0x000000889d887221 */ /* 0x000fe20000010000 */
[----:B------:R-:W-:Y:S01]  /*80b0*/  FMUL.FTZ R2, R177, R96 ;  /* 0x00000060b1027220 */ /* 0x000fe20000410000 */
[----:B------:R-:W-:-:S03]  /*80c0*/  FADD.FTZ R152, R6, R152 ;  /* 0x0000009806987221 */ /* 0x000fc60000010000 */
[C---:B-----5:R-:W-:Y:S01]  /*80d0*/  FFMA.FTZ R9, R2.reuse, R3, RZ ;  /* 0x0000000302097223 */ /* 0x060fe200000100ff */
[----:B------:R-:W-:-:S03]  /*80e0*/  FADD.FTZ R153, R2, R153 ;  /* 0x0000009902997221 */ /* 0x000fc60000010000 */
[----:B------:R-:W-:-:S04]  /*80f0*/  FFMA.FTZ R8, R6, R159, R9 ;  /* 0x0000009f06087223 */ /* 0x000fc80000010009 */
[----:B------:R-:W-:Y:S01]  /*8100*/  FFMA.FTZ R9, R7, R206, R8 ;  /* 0x000000ce07097223 */ /* 0x000fe20000010008 */
[----:B------:R-:W-:Y:S01]  /*8110*/  FMUL.FTZ R8, R183, R92 ;  /* 0x0000005cb7087220 */ /* 0x000fe20000410000 */
[----:B0-----:R-:W-:Y:S01]  /*8120*/  @!P0 FADD.FTZ R5, R5, R162 ;  /* 0x000000a205058221 */ /* 0x001fe20000010000 */
[----:B------:R-:W-:Y:S01]  /*8130*/  FFMA.FTZ R162, R40, -R89, R179 ;  /* 0x8000005928a27223 */ /* 0x000fe200000100b3 */
[----:B------:R-:W-:Y:S01]  /*8140*/  FFMA.FTZ R11, R4, R175, R9 ;  /* 0x000000af040b7223 */ /* 0x000fe20000010009 */
[----:B------:R-:W-:Y:S01]  /*8150*/  FMUL.FTZ R9, R165, R91 ;  /* 0x0000005ba5097220 */ /* 0x000fe20000410000 */
[C---:B------:R-:W-:Y:S01]  /*8160*/  FADD.FTZ R149, R8.reuse, R149 ;  /* 0x0000009508957221 */ /* 0x040fe20000010000 */
[----:B------:R-:W0:Y:S01]  /*8170*/  SHFL.DOWN PT, R182, R5, 0x2, 0x1f ;  /* 0x08401f0005b67f89 */ /* 0x000e2200000e0000 */
[----:B------:R-:W-:Y:S01]  /*8180*/  FFMA.FTZ R160, R8, R176, R11 ;  /* 0x000000b008a07223 */ /* 0x000fe2000001000b */
[----:B------:R-:W-:Y:S01]  /*8190*/  FADD.FTZ R148, R9, R148 ;  /* 0x0000009409947221 */ /* 0x000fe20000010000 */
[----:B------:R-:W-:-:S02]  /*81a0*/  FMUL.FTZ R8, R154, R163 ;  /* 0x000000a39a087220 */ /* 0x000fc40000410000 */
[----:B------:R-:W-:Y:S01]  /*81b0*/  FFMA.FTZ R11, R9, R155, R160 ;  /* 0x0000009b090b7223 */ /* 0x000fe200000100a0 */
[----:B------:R-:W-:Y:S01]  /*81c0*/  FMUL.FTZ R160, R167, R89 ;  /* 0x00000059a7a07220 */ /* 0x000fe20000410000 */
[----:B------:R-:W-:Y:S01]  /*81d0*/  FMUL.FTZ R9, R154, R183 ;  /* 0x000000b79a097220 */ /* 0x000fe20000410000 */
[----:B------:R-:W-:Y:S01]  /*81e0*/  FMUL.FTZ R175, R8, R175 ;  /* 0x000000af08af7220 */ /* 0x000fe20000410000 */
        /* <DEDUP_REMOVED lines=15> */
[----:B0-----:R-:W-:Y:S01]  /*82e0*/  @!P1 FADD.FTZ R5, R5, R182 ;  /* 0x000000b605059221 */ /* 0x001fe20000010000 */
[----:B------:R-:W-:Y:S01]  /*82f0*/  FFMA.FTZ R11, R168, R186, R11 ;  /* 0x000000baa80b7223 */ /* 0x000fe2000001000b */
[----:B------:R-:W-:Y:S01]  /*8300*/  FMUL.FTZ R182, R191, R99 ;  /* 0x00000063bfb67220 */ /* 0x000fe20000410000 */
[----:B------:R-:W-:Y:S01]  /*8310*/  FFMA.FTZ R159, R46, R161, R159 ;  /* 0x000000a12e9f7223 */ /* 0x000fe2000001009f */
[----:B------:R-:W-:Y:S01]  /*8320*/  FADD.FTZ R146, R160, R146 ;  /* 0x00000092a0927221 */ /* 0x000fe20000010000 */
[----:B------:R-:W-:Y:S01]  /*8330*/  FFMA.FTZ R11, R170, R172, R11 ;  /* 0x000000acaa0b7223 */ /* 0x000fe2000001000b */
[----:B------:R-:W0:Y:S01]  /*8340*/  SHFL.DOWN PT, R194, R5, 0x4, 0x1f ;  /* 0x08801f0005c27f89 */ /* 0x000e2200000e0000 */
[----:B------:R-:W-:Y:S01]  /*8350*/  FADD.FTZ R138, R182, R138 ;  /* 0x0000008ab68a7221 */ /* 0x000fe20000010000 */
[----:B------:R-:W-:Y:S01]  /*8360*/  FADD.FTZ R126, R155, R126 ;  /* 0x0000007e9b7e7221 */ /* 0x000fe20000010000 */
[----:B------:R-:W-:Y:S01]  /*8370*/  FFMA.FTZ R11, R174, R212, R11 ;  /* 0x000000d4ae0b7223 */ /* 0x000fe2000001000b */
[----:B------:R-:W-:Y:S01]  /*8380*/  FADD.FTZ R125, R176, R125 ;  /* 0x0000007db07d7221 */ /* 0x000fe20000010000 */
[----:B------:R-:W-:Y:S01]  /*8390*/  FADD.FTZ R124, R175, R124 ;  /* 0x0000007caf7c7221 */ /* 0x000fe20000010000 */
[----:B------:R-:W-:Y:S01]  /*83a0*/  FADD.FTZ R123, R206, R123 ;  /* 0x0000007bce7b7221 */ /* 0x000fe20000010000 */
[----:B------:R-:W-:Y:S01]  /*83b0*/  FFMA.FTZ R11, R156, R192, R11 ;  /* 0x000000c09c0b7223 */ /* 0x000fe2000001000b */
[----:B------:R-:W-:-:S03]  /*83c0*/  FADD.FTZ R122, R159, R122 ;  /* 0x0000007a9f7a7221 */ /* 0x000fc60000010000 */
[----:B------:R-:W-:-:S04]  /*83d0*/  FFMA.FTZ R11, R180, R214, R11 ;  /* 0x000000d6b40b7223 */ /* 0x000fc8000001000b */
[----:B------:R-:W-:Y:S01]  /*83e0*/  FFMA.FTZ R179, R182, R188, R11 ;  /* 0x000000bcb6b37223 */ /* 0x000fe2000001000b */
[----:B------:R-:W-:-:S04]  /*83f0*/  FMUL.FTZ R11, R154, R203 ;  /* 0x000000cb9a0b7220 */ /* 0x000fc80000410000 */
[----:B------:R-:W1:Y:S01]  /*8400*/  SHFL.DOWN PT, R190, R179, 0x1, 0x1f ;  /* 0x08201f00b3be7f89 */ /* 0x000e6200000e0000 */
[----:B------:R-:W-:Y:S01]  /*8410*/  FMUL.FTZ R214, R11, R214 ;  /* 0x000000d60bd67220 */ /* 0x000fe20000410000 */
[C---:B------:R-:W-:Y:S01]  /*8420*/  FMUL.FTZ R11, R154.reuse, R201 ;  /* 0x000000c99a0b7220 */ /* 0x040fe20000410000 */
[----:B0-----:R-:W-:Y:S02]  /*8430*/  @!P2 FADD.FTZ R5, R5, R194 ;  /* 0x000000c20505a221 */ /* 0x001fe40000010000 */
[----:B------:R-:W-:Y:S01]  /*8440*/  FFMA.FTZ R214, R33, R203, R214 ;  /* 0x000000cb21d67223 */ /* 0x000fe200000100d6 */
[----:B------:R-:W-:Y:S01]  /*8450*/  FMUL.FTZ R31, R11, R192 ;  /* 0x000000c00b1f7220 */ /* 0x000fe20000410000 */
[----:B------:R-:W-:Y:S01]  /*8460*/  FMUL.FTZ R11, R154, R173 ;  /* 0x000000ad9a0b7220 */ /* 0x000fe20000410000 */
[----:B------:R-:W0:Y:S02]  /*8470*/  SHFL.DOWN PT, R194, R5, 0x8, 0x1f ;  /* 0x09001f0005c27f89 */ /* 0x000e2400000e0000 */
        /* <DEDUP_REMOVED lines=11> */
[----:B------:R-:W-:Y:S01]  /*8530*/  FMUL.FTZ R11, R154, R169 ;  /* 0x000000a99a0b7220 */ /* 0x000fe20000410000 */
[----:B-1----:R-:W-:Y:S01]  /*8540*/  @!P0 FADD.FTZ R179, R179, R190 ;  /* 0x000000beb3b38221 */ /* 0x002fe20000010000 */
[----:B------:R-:W-:Y:S02]  /*8550*/  ISETP.GT.AND P0, PT, R76, 0x17, PT ;  /* 0x000000174c00780c */ /* 0x000fe40003f04270 */
[----:B------:R-:W-:Y:S01]  /*8560*/  FMUL.FTZ R31, R11, R210 ;  /* 0x000000d20b1f7220 */ /* 0x000fe20000410000 */
[----:B------:R-:W-:Y:S01]  /*8570*/  FMUL.FTZ R11, R154, R193 ;  /* 0x000000c19a0b7220 */ /* 0x000fe20000410000 */
[----:B------:R-:W-:Y:S01]  /*8580*/  FFMA.FTZ R186, R37, R197, R186 ;  /* 0x000000c525ba7223 */ /* 0x000fe200000100ba */
[----:B------:R-:W1:Y:S01]  /*8590*/  SHFL.DOWN PT, R190, R179, 0x2, 0x1f ;  /* 0x08401f00b3be7f89 */ /* 0x000e6200000e0000 */
[----:B------:R-:W-:Y:S01]  /*85a0*/  FFMA.FTZ R169, R38, R169, R31 ;  /* 0x000000a926a97223 */ /* 0x000fe2000001001f */
[----:B------:R-:W-:Y:S01]  /*85b0*/  FMUL.FTZ R184, R11, R184 ;  /* 0x000000b80bb87220 */ /* 0x000fe20000410000 */
[----:B------:R-:W-:Y:S01]  /*85c0*/  FMUL.FTZ R11, R154, R167 ;  /* 0x000000a79a0b7220 */ /* 0x000fe20000410000 */
[----:B------:R-:W-:Y:S01]  /*85d0*/  FADD.FTZ R132, R171, R132 ;  /* 0x00000084ab847221 */ /* 0x000fe20000010000 */
[----:B------:R-:W-:Y:S01]  /*85e0*/  FADD.FTZ R131, R186, R131 ;  /* 0x00000083ba837221 */ /* 0x000fe20000010000 */
[----:B------:R-:W-:Y:S01]  /*85f0*/  FFMA.FTZ R184, R39, R193, R184 ;  /* 0x000000c127b87223 */ /* 0x000fe200000100b8 */
[----:B------:R-:W-:Y:S01]  /*8600*/  FMUL.FTZ R31, R11, R162 ;  /* 0x000000a20b1f7220 */ /* 0x000fe20000410000 */
[C---:B------:R-:W-:Y:S01]  /*8610*/  FMUL.FTZ R11, R154.reuse, R187 ;  /* 0x000000bb9a0b7220 */ /* 0x040fe20000410000 */
[----:B0-----:R-:W-:Y:S01]  /*8620*/  @!P0 FADD.FTZ R5, R5, R194 ;  /* 0x000000c205058221 */ /* 0x001fe20000010000 */
[----:B------:R-:W-:Y:S01]  /*8630*/  FMUL.FTZ R154, R154, R177 ;  /* 0x000000b19a9a7220 */ /* 0x000fe20000410000 */
[----:B------:R-:W-:Y:S01]  /*8640*/  FFMA.FTZ R31, R40, R167, R31 ;  /* 0x000000a7281f7223 */ /* 0x000fe2000001001f */
[----:B------:R-:W-:Y:S01]  /*8650*/  FMUL.FTZ R178, R11, R178 ;  /* 0x000000b20bb27220 */ /* 0x000fe20000410000 */
[----:B------:R-:W-:Y:S01]  /*8660*/  FADD.FTZ R130, R169, R130 ;  /* 0x00000082a9827221 */ /* 0x000fe20000010000 */
[----:B------:R-:W0:Y:S01]  /*8670*/  SHFL.DOWN PT, R194, R5, 0x10, 0x1f ;  /* 0x0a001f0005c27f89 */ /* 0x000e2200000e0000 */
[----:B------:R-:W-:Y:S01]  /*8680*/  FMUL.FTZ R154, R154, R3 ;  /* 0x000000039a9a7220 */ /* 0x000fe20000410000 */
[----:B------:R-:W-:Y:S01]  /*8690*/  FFMA.FTZ R178, R41, R187, R178 ;  /* 0x000000bb29b27223 */ /* 0x000fe200000100b2 */
[----:B------:R-:W-:Y:S01]  /*86a0*/  FADD.FTZ R129, R184, R129 ;  /* 0x00000081b8817221 */ /* 0x000fe20000010000 */
[----:B------:R-:W-:Y:S01]  /*86b0*/  FADD.FTZ R128, R31, R128 ;  /* 0x000000801f807221 */ /* 0x000fe20000010000 */
[----:B------:R-:W-:Y:S01]  /*86c0*/  FFMA.FTZ R154, R47, R177, R154 ;  /* 0x000000b12f9a7223 */ /* 0x000fe2000001009a */
[----:B------:R-:W-:-:S03]  /*86d0*/  FADD.FTZ R127, R178, R127 ;  /* 0x0000007fb27f7221 */ /* 0x000fc60000010000 */
[----:B------:R-:W-:Y:S01]  /*86e0*/  FADD.FTZ R121, R154, R121 ;  /* 0x000000799a797221 */ /* 0x000fe20000010000 */
[----:B-1----:R-:W-:Y:S01]  /*86f0*/  @!P1 FADD.FTZ R179, R179, R190 ;  /* 0x000000beb3b39221 */ /* 0x002fe20000010000 */
[----:B------:R-:W-:-:S04]  /*8700*/  ISETP.GT.AND P1, PT, R76, 0xf, PT ;  /* 0x0000000f4c00780c */ /* 0x000fc80003f24270 */
[----:B------:R-:W1:Y:S09]  /*8710*/  SHFL.DOWN PT, R190, R179, 0x4, 0x1f ;  /* 0x08801f00b3be7f89 */ /* 0x000e7200000e0000 */
[----:B0-----:R-:W-:Y:S01]  /*8720*/  @!P1 FADD.FTZ R5, R5, R194 ;  /* 0x000000c205059221 */ /* 0x001fe20000010000 */
[----:B-1----:R-:W-:-:S05]  /*8730*/  @!P2 FADD.FTZ R179, R179, R190 ;  /* 0x000000beb3b3a221 */ /* 0x002fca0000010000 */
        /* <DEDUP_REMOVED lines=24> */
.L_x_3693:
[----:B------:R-:W-:Y:S05]  /*88c0*/  BSYNC B0 ;  /* 0x0000000000007941 */ /* 0x000fea0003800000 */
.L_x_3692:
[----:B------:R-:W-:-:S04]  /*88d0*/  IADD3 R119, R119, 0x1, RZ ;  /* 0x0000000177777810 */ /* 0x000fc80007ffe0ff */
[----:B------:R-:W-:-:S13]  /*88e0*/  ISETP.GE.AND P0, PT, R119, UR24, PT ;  /* 0x0000001877007c0c */ /* 0x000fda000bf06270 */
[----:B------:R-:W-:Y:S05]  /*88f0*/  @!P0 BRA `(.L_x_3694) ;  /* 0xffffffdc00b48947 */ /* 0x000fea000383ffff */
.L_x_3682:
[----:B------:R-:W-:Y:S01]  /*8900*/  BAR.SYNC.DEFER_BLOCKING 0x0 ;  /* 0x0000000000007b1d */ /* 0x000fe20000010000 */
[C---:B01----:R-:W-:Y:S02]  /*8910*/  LOP3.LUT R5, R68.reuse, 0x20, RZ, 0xfc, !PT ;  /* 0x0000002044057812 */ /* 0x043fe400078efcff */
[----:B------:R-:W-:Y:S02]  /*8920*/  CS2R R28, SRZ ;  /* 0x00000000001c7805 */ /* 0x000fe4000001ff00 */
[C---:B------:R-:W-:Y:S02]  /*8930*/  LOP3.LUT R6, R68.reuse, 0x40, RZ, 0xfc, !PT ;  /* 0x0000004044067812 */ /* 0x040fe400078efcff */
[----:B------:R-:W-:Y:S02]  /*8940*/  CS2R R30, SRZ ;  /* 0x00000000001e7805 */ /* 0x000fe4000001ff00 */
[----:B------:R-:W-:Y:S01]  /*8950*/  LOP3.LUT R0, R68, 0x60, RZ, 0xfc, !PT ;  /* 0x0000006044007812 */ /* 0x000fe200078efcff */
[----:B------:R-:W-:Y:S01]  /*8960*/  ULDC UR5, c[0x0][0x218] ;  /* 0x0000860000057ab9 */ /* 0x000fe20000000800 */
[----:B------:R-:W-:-:S02]  /*8970*/  MOV R26, RZ ;  /* 0x000000ff001a7202 */ /* 0x000fc40000000f00 */
[----:B------:R-:W-:Y:S02]  /*8980*/  CS2R R32, SRZ ;  /* 0x0000000000207805 */ /* 0x000fe4000001ff00 */
[----:B------:R-:W-:Y:S02]  /*8990*/  IADD3 R27, -R14, UR5, RZ ;  /* 0x000000050e1b7c10 */ /* 0x000fe4000fffe1ff */
[----:B------:R-:W-:Y:S02]  /*89a0*/  CS2R R34, SRZ ;  /* 0x0000000000227805 */ /* 0x000fe4000001ff00 */
[C---:B------:R-:W-:Y:S02]  /*89b0*/  LOP3.LUT R2, R68.reuse, 0x80, RZ, 0xfc, !PT ;  /* 0x0000008044027812 */ /* 0x040fe400078efcff */
[-C--:B------:R-:W-:Y:S02]  /*89c0*/  ISETP.GE.AND P1, PT, R68, R27.reuse, PT ;  /* 0x0000001b4400720c */ /* 0x080fe40003f26270 */
[----:B------:R-:W-:-:S02]  /*89d0*/  ISETP.GE.AND P2, PT, R5, R27, PT ;  /* 0x0000001b0500720c */ /* 0x000fc40003f46270 */
[-C--:B------:R-:W-:Y:S02]  /*89e0*/  ISETP.GE.AND P3, PT, R6, R27.reuse, PT ;  /* 0x0000001b0600720c */ /* 0x080fe40003f66270 */
[----:B------:R-:W-:Y:S02]  /*89f0*/  ISETP.GE.AND P4, PT, R0, R27, PT ;  /* 0x0000001b0000720c */ /* 0x000fe40003f86270 */
[C---:B------:R-:W-:Y:S02]  /*8a00*/  LOP3.LUT R3, R68.reuse, 0xa0, RZ, 0xfc, !PT ;  /* 0x000000a044037812 */ /* 0x040fe400078efcff */
[C---:B------:R-:W-:Y:S02]  /*8a10*/  LOP3.LUT R4, R68.reuse, 0xc0, RZ, 0xfc, !PT ;  /* 0x000000c044047812 */ /* 0x040fe400078efcff */
[C---:B------:R-:W-:Y:S01]  /*8a20*/  LOP3.LUT R7, R68.reuse, 0xe0, RZ, 0xfc, !PT ;  /* 0x000000e044077812 */ /* 0x040fe200078efcff */
[----:B------:R-:W2:Y:S01]  /*8a30*/  @!P1 LDG.E R137, desc[UR14][R12.64] ;  /* 0x0000000e0c899981 */ /* 0x000ea2000c1e1900 */
[----:B------:R-:W-:-:S02]  /*8a40*/  LOP3.LUT R8, R68, 0x100, RZ, 0xfc, !PT ;  /* 0x0000010044087812 */ /* 0x000fc400078efcff */
[-C--:B------:R-:W-:Y:S01]  /*8a50*/  ISETP.GE.AND P5, PT, R2, R27.reuse, PT ;  /* 0x0000001b0200720c */ /* 0x080fe20003fa6270 */
[----:B------:R-:W3:Y:S01]  /*8a60*/  @!P2 LDG.E R26, desc[UR14][R12.64+0x80] ;  /* 0x0000800e0c1aa981 */ /* 0x000ee2000c1e1900 */
[----:B------:R-:W-:Y:S02]  /*8a70*/  LOP3.LUT R9, R68, 0x120, RZ, 0xfc, !PT ;  /* 0x0000012044097812 */ /* 0x000fe400078efcff */
[-C--:B------:R-:W-:Y:S01]  /*8a80*/  ISETP.GE.AND P0, PT, R3, R27.reuse, PT ;  /* 0x0000001b0300720c */ /* 0x080fe20003f06270 */
[----:B------:R-:W4:Y:S01]  /*8a90*/  @!P3 LDG.E R29, desc[UR14][R12.64+0x100] ;  /* 0x0001000e0c1db981 */ /* 0x000f22000c1e1900 */
[-C--:B------:R-:W-:Y:S02]  /*8aa0*/  ISETP.GE.AND P1, PT, R4, R27.reuse, PT ;  /* 0x0000001b0400720c */ /* 0x080fe40003f26270 */
[-C--:B------:R-:W-:Y:S01]  /*8ab0*/  ISETP.GE.AND P2, PT, R7, R27.reuse, PT ;  /* 0x0000001b0700720c */ /* 0x080fe20003f46270 */
[----:B------:R-:W5:Y:S01]  /*8ac0*/  @!P4 LDG.E R28, desc[UR14][R12.64+0x180] ;  /* 0x0001800e0c1cc981 */ /* 0x000f62000c1e1900 */
[----:B------:R-:W-:-:S02]  /*8ad0*/  ISETP.GE.AND P3, PT, R8, R27, PT ;  /* 0x0000001b0800720c */ /* 0x000fc40003f66270 */
[----:B------:R-:W-:Y:S01]  /*8ae0*/  ISETP.GE.AND P4, PT, R9, R27, PT ;  /* 0x0000001b0900720c */ /* 0x000fe20003f86270 */
[----:B------:R-:W5:Y:S01]  /*8af0*/  @!P5 LDG.E R31, desc[UR14][R12.64+0x200] ;  /* 0x0002000e0c1fd981 */ /* 0x000f62000c1e1900 */
[C---:B------:R-:W-:Y:S02]  /*8b00*/  LOP3.LUT R10, R68.reuse, 0x140, RZ, 0xfc, !PT ;  /* 0x00000140440a7812 */ /* 0x040fe400078efcff */
[C---:B------:R-:W-:Y:S01]  /*8b10*/  LOP3.LUT R11, R68.reuse, 0x160, RZ, 0xfc, !PT ;  /* 0x00000160440b7812 */ /* 0x040fe200078efcff */
[----:B------:R-:W5:Y:S01]  /*8b20*/  @!P0 LDG.E R30, desc[UR14][R12.64+0x280] ;  /* 0x0002800e0c1e8981 */ /* 0x000f62000c1e1900 */
[C---:B------:R-:W-:Y:S02]  /*8b30*/  LOP3.LUT R14, R68.reuse, 0x180, RZ, 0xfc, !PT ;  /* 0x00000180440e7812 */ /* 0x040fe400078efcff */
[C---:B------:R-:W-:Y:S01]  /*8b40*/  LOP3.LUT R15, R68.reuse, 0x1a0, RZ, 0xfc, !PT ;  /* 0x000001a0440f7812 */ /* 0x040fe200078efcff */
[----:B------:R-:W5:Y:S01]  /*8b50*/  @!P1 LDG.E R33, desc[UR14][R12.64+0x300] ;  /* 0x0003000e0c219981 */ /* 0x000f62000c1e1900 */
[----:B------:R-:W-:-:S02]  /*8b60*/  LOP3.LUT R24, R68, 0x1c0, RZ, 0xfc, !PT ;  /* 0x000001c044187812 */ /* 0x000fc400078efcff */
[-C--:B------:R-:W-:Y:S01]  /*8b70*/  ISETP.GE.AND P5, PT, R10, R27.reuse, PT ;  /* 0x0000001b0a00720c */ /* 0x080fe20003fa6270 */
[----:B------:R-:W5:Y:S01]  /*8b80*/  @!P2 LDG.E R32, desc[UR14][R12.64+0x380] ;  /* 0x0003800e0c20a981 */ /* 0x000f62000c1e1900 */
[----:B------:R-:W-:Y:S02]  /*8b90*/  LOP3.LUT R25, R68, 0x1e0, RZ, 0xfc, !PT ;  /* 0x000001e044197812 */ /* 0x000fe400078efcff */
[-C--:B------:R-:W-:Y:S01]  /*8ba0*/  ISETP.GE.AND P0, PT, R11, R27.reuse, PT ;  /* 0x0000001b0b00720c */ /* 0x080fe20003f06270 */
[----:B------:R-:W5:Y:S01]  /*8bb0*/  @!P3 LDG.E R35, desc[UR14][R12.64+0x400] ;  /* 0x0004000e0c23b981 */ /* 0x000f62000c1e1900 */
[-C--:B------:R-:W-:Y:S02]  /*8bc0*/  ISETP.GE.AND P1, PT, R14, R27.reuse, PT ;  /* 0x0000001b0e00720c */ /* 0x080fe40003f26270 */
[-C--:B------:R-:W-:Y:S01]  /*8bd0*/  ISETP.GE.AND P2, PT, R15, R27.reuse, PT ;  /* 0x0000001b0f00720c */ /* 0x080fe20003f46270 */
[----:B------:R-:W5:Y:S01]  /*8be0*/  @!P4 LDG.E R34, desc[UR14][R12.64+0x480] ;  /* 0x0004800e0c22c981 */ /* 0x000f62000c1e1900 */
[----:B------:R-:W-:-:S02]  /*8bf0*/  ISETP.GE.AND P3, PT, R24, R27, PT ;  /* 0x0000001b1800720c */ /* 0x000fc40003f66270 */
[----:B------:R-:W-:Y:S02]  /*8c00*/  ISETP.GE.AND P4, PT, R25, R27, PT ;  /* 0x0000001b1900720c */ /* 0x000fe40003f86270 */
[----:B------:R-:W-:Y:S02]  /*8c10*/  CS2R R36, SRZ ;  /* 0x0000000000247805 */ /* 0x000fe4000001ff00 */
[----:B------:R-:W-:Y:S02]  /*8c20*/  CS2R R38, SRZ ;  /* 0x0000000000267805 */ /* 0x000fe4000001ff00 */
[----:B------:R-:W-:Y:S02]  /*8c30*/  CS2R R40, SRZ ;  /* 0x0000000000287805 */ /* 0x000fe4000001ff00 */
[----:B------:R-:W5:Y:S04]  /*8c40*/  @!P5 LDG.E R37, desc[UR14][R12.64+0x500] ;  /* 0x0005000e0c25d981 */ /* 0x000f68000c1e1900 */
[----:B------:R-:W5:Y:S04]  /*8c50*/  @!P0 LDG.E R36, desc[UR14][R12.64+0x580] ;  /* 0x0005800e0c248981 */ /* 0x000f68000c1e1900 */
[----:B------:R-:W5:Y:S04]  /*8c60*/  @!P1 LDG.E R39, desc[UR14][R12.64+0x600] ;  /* 0x0006000e0c279981 */ /* 0x000f68000c1e1900 */
[----:B------:R-:W5:Y:S04]  /*8c70*/  @!P2 LDG.E R38, desc[UR14][R12.64+0x680] ;  /* 0x0006800e0c26a981 */ /* 0x000f68000c1e1900 */
[----:B------:R-:W5:Y:S04]  /*8c80*/  @!P3 LDG.E R41, desc[UR14][R12.64+0x700] ;  /* 0x0007000e0c29b981 */ /* 0x000f68000c1e1900 */
[----:B------:R-:W5:Y:S01]  /*8c90*/  @!P4 LDG.E R40, desc[UR14][R12.64+0x780] ;  /* 0x0007800e0c28c981 */ /* 0x000f62000c1e1900 */
[----:B------:R-:W0:Y:S01]  /*8ca0*/  S2UR UR6, SR_CgaCtaId ;  /* 0x00000000000679c3 */ /* 0x000e220000008800 */
[----:B------:R-:W-:Y:S01]  /*8cb0*/  ISETP.NE.AND P6, PT, R77, RZ, PT ;  /* 0x000000ff4d00720c */ /* 0x000fe20003fc5270 */
        /* <DEDUP_REMOVED lines=26> */
[----:B------:R-:W0:Y:S01]  /*8e60*/  LDS R12, [R48+0x14] ;  /* 0x00001400300c7984 */ /* 0x000e220000000800 */
[--C-:B-1----:R-:W-:Y:S01]  /*8e70*/  FADD.FTZ R29, R26, R79.reuse ;  /* 0x0000004f1a1d7221 */ /* 0x102fe20000010000 */
[----:B------:R-:W-:Y:S02]  /*8e80*/  FSETP.GTU.FTZ.AND P5, PT, R13, 20, PT ;  /* 0x41a000000d00780b */ /* 0x000fe40003fbc000 */
[----:B------:R-:W-:Y:S02]  /*8e90*/  LDS R26, [R48+0x18] ;  /* 0x00001800301a7984 */ /* 0x000fe40000000800 */
[----:B------:R-:W-:Y:S01]  /*8ea0*/  FSETP.GTU.FTZ.AND P0, PT, R29, 20, PT ;  /* 0x41a000001d00780b */ /* 0x000fe20003f1c000 */
[--C-:B--2---:R-:W-:Y:S01]  /*8eb0*/  FADD.FTZ R35, R30, R79.reuse ;  /* 0x0000004f1e237221 */ /* 0x104fe20000010000 */
[----:B---3--:R-:W-:Y:S01]  /*8ec0*/  FADD.FTZ R33, R28, R79 ;  /* 0x0000004f1c217221 */ /* 0x008fe20000010000 */
[----:B------:R-:W1:Y:S03]  /*8ed0*/  LDS R30, [R48+0x20] ;  /* 0x00002000301e7984 */ /* 0x000e660000000800 */
[----:B------:R-:W-:-:S02]  /*8ee0*/  FSETP.GTU.FTZ.AND P2, PT, R35, 20, PT ;  /* 0x41a000002300780b */ /* 0x000fc40003f5c000 */
[----:B------:R-:W-:Y:S01]  /*8ef0*/  FSETP.GTU.FTZ.AND P1, PT, R33, 20, PT ;  /* 0x41a000002100780b */ /* 0x000fe20003f3c000 */
[----:B------:R-:W-:Y:S01]  /*8f00*/  @!P5 FMUL.FTZ R13, R13, -1.4426950216293334961 ;  /* 0xbfb8aa3b0d0dd820 */ /* 0x000fe20000410000 */
[----:B------:R-:W2:Y:S03]  /*8f10*/  LDS R28, [R48+0x1c] ;  /* 0x00001c00301c7984 */ /* 0x000ea60000000800 */
[----:B------:R-:W-:Y:S02]  /*8f20*/  @!P0 FMUL.FTZ R29, R29, -1.4426950216293334961 ;  /* 0xbfb8aa3b1d1d8820 */ /* 0x000fe40000410000 */
[----:B------:R-:W3:Y:S04]  /*8f30*/  @!P5 MUFU.EX2 R13, R13 ;  /* 0x0000000d000dd308 */ /* 0x000ee80000000800 */
[----:B------:R-:W-:-:S02]  /*8f40*/  @!P2 FMUL.FTZ R35, R35, -1.4426950216293334961 ;  /* 0xbfb8aa3b2323a820 */ /* 0x000fc40000410000 */
[----:B------:R-:W-:Y:S02]  /*8f50*/  @!P1 FMUL.FTZ R33, R33, -1.4426950216293334961 ;  /* 0xbfb8aa3b21219820 */ /* 0x000fe40000410000 */
[----:B------:R-:W4:Y:S08]  /*8f60*/  @!P0 MUFU.EX2 R29, R29 ;  /* 0x0000001d001d8308 */ /* 0x000f300000000800 */
[----:B------:R-:W5:Y:S08]  /*8f70*/  @!P2 MUFU.EX2 R35, R35 ;  /* 0x000000230023a308 */ /* 0x000f700000000800 */
[----:B------:R-:W1:Y:S01]  /*8f80*/  @!P1 MUFU.EX2 R33, R33 ;  /* 0x0000002100219308 */ /* 0x000e620000000800 */
[----:B---3--:R-:W-:Y:S01]  /*8f90*/  @!P5 FADD.FTZ R13, R13, 1 ;  /* 0x3f8000000d0dd421 */ /* 0x008fe20000010000 */
[----:B----4-:R-:W-:-:S06]  /*8fa0*/  @!P0 FADD.FTZ R31, R29, 1 ;  /* 0x3f8000001d1f8421 */ /* 0x010fcc0000010000 */
[----:B------:R-:W3:Y:S01]  /*8fb0*/  @!P0 MUFU.RCP R36, R31 ;  /* 0x0000001f00248308 */ /* 0x000ee20000001000 */
[----:B-----5:R-:W-:Y:S01]  /*8fc0*/  @!P2 FADD.FTZ R35, R35, 1 ;  /* 0x3f8000002323a421 */ /* 0x020fe20000010000 */
[----:B0-----:R-:W-:-:S06]  /*8fd0*/  FADD.FTZ R12, R12, R79 ;  /* 0x0000004f0c0c7221 */ /* 0x001fcc0000010000 */
[----:B------:R-:W0:Y:S01]  /*8fe0*/  @!P5 MUFU.RCP R13, R13 ;  /* 0x0000000d000dd308 */ /* 0x000e220000001000 */
[----:B-1----:R-:W-:Y:S01]  /*8ff0*/  @!P1 FADD.FTZ R33, R33, 1 ;  /* 0x3f80000021219421 */ /* 0x002fe20000010000 */
[----:B------:R-:W-:-:S06]  /*9000*/  FSETP.GTU.FTZ.AND P3, PT, R12, 20, PT ;  /* 0x41a000000c00780b */ /* 0x000fcc0003f7c000 */
[----:B------:R-:W1:Y:S01]  /*9010*/  @!P2 MUFU.RCP R38, R35 ;  /* 0x000000230026a308 */ /* 0x000e620000001000 */
[--C-:B------:R-:W-:Y:S01]  /*9020*/  FADD.FTZ R30, R30, R79.reuse ;  /* 0x0000004f1e1e7221 */ /* 0x100fe20000010000 */
[--C-:B------:R-:W-:Y:S01]  /*9030*/  FADD.FTZ R26, R26, R79.reuse ;  /* 0x0000004f1a1a7221 */ /* 0x100fe20000010000 */
[----:B--2---:R-:W-:-:S05]  /*9040*/  FADD.FTZ R28, R28, R79 ;  /* 0x0000004f1c1c7221 */ /* 0x004fca0000010000 */
[----:B------:R-:W2:Y:S01]  /*9050*/  @!P1 MUFU.RCP R33, R33 ;  /* 0x0000002100219308 */ /* 0x000ea20000001000 */
[----:B---3--:R-:W-:Y:S01]  /*9060*/  @!P0 FMUL.FTZ R123, R123, R36 ;  /* 0x000000247b7b8220 */ /* 0x008fe20000410000 */
[----:B------:R-:W-:Y:S01]  /*9070*/  FSETP.GTU.FTZ.AND P0, PT, R30, 20, PT ;  /* 0x41a000001e00780b */ /* 0x000fe20003f1c000 */
[----:B0-----:R-:W-:Y:S01]  /*9080*/  @!P5 FMUL.FTZ R122, R122, R13 ;  /* 0x0000000d7a7ad220 */ /* 0x001fe20000410000 */
[----:B------:R-:W-:Y:S01]  /*9090*/  FSETP.GTU.FTZ.AND P4, PT, R26, 20, PT ;  /* 0x41a000001a00780b */ /* 0x000fe20003f9c000 */
[--C-:B------:R-:W-:Y:S01]  /*90a0*/  FADD.FTZ R37, R34, R79.reuse ;  /* 0x0000004f22257221 */ /* 0x100fe20000010000 */
[----:B------:R-:W-:Y:S01]  /*90b0*/  FSETP.GTU.FTZ.AND P5, PT, R28, 20, PT ;  /* 0x41a000001c00780b */ /* 0x000fe20003fbc000 */
[----:B------:R-:W-:Y:S01]  /*90c0*/  FADD.FTZ R32, R32, R79 ;  /* 0x0000004f20207221 */ /* 0x000fe20000010000 */
[----:B-1----:R-:W-:Y:S02]  /*90d0*/  @!P2 FMUL.FTZ R125, R125, R38 ;  /* 0x000000267d7da220 */ /* 0x002fe40000410000 */
[----:B------:R-:W-:Y:S01]  /*90e0*/  FSETP.GTU.FTZ.AND P2, PT, R37, 20, PT ;  /* 0x41a000002500780b */ /* 0x000fe20003f5c000 */
[----:B------:R-:W-:Y:S01]  /*90f0*/  @!P3 FMUL.FTZ R12, R12, -1.4426950216293334961 ;  /* 0xbfb8aa3b0c0cb820 */ /* 0x000fe20000410000 */
[----:B--2---:R-:W-:Y:S01]  /*9100*/  @!P1 FMUL.FTZ R124, R124, R33 ;  /* 0x000000217c7c9220 */ /* 0x004fe20000410000 */
[----:B------:R-:W-:-:S02]  /*9110*/  FSETP.GTU.FTZ.AND P1, PT, R32, 20, PT ;  /* 0x41a000002000780b */ /* 0x000fc40003f3c000 */
[----:B------:R-:W-:Y:S02]  /*9120*/  @!P0 FMUL.FTZ R30, R30, -1.4426950216293334961 ;  /* 0xbfb8aa3b1e1e8820 */ /* 0x000fe40000410000 */
[----:B------:R-:W-:Y:S01]  /*9130*/  @!P3 MUFU.EX2 R12, R12 ;  /* 0x0000000c000cb308 */ /* 0x000fe20000000800 */
[----:B------:R-:W-:Y:S01]  /*9140*/  @!P4 FMUL.FTZ R13, R26, -1.4426950216293334961 ;  /* 0xbfb8aa3b1a0dc820 */ /* 0x000fe20000410000 */
[----:B------:R-:W-:Y:S01]  /*9150*/  @!P5 FMUL.FTZ R28, R28, -1.4426950216293334961 ;  /* 0xbfb8aa3b1c1cd820 */ /* 0x000fe20000410000 */
[----:B------:R-:W-:-:S05]  /*9160*/  LOP3.LUT R31, R70, 0xfffffe00, RZ, 0xc0, !PT ;  /* 0xfffffe00461f7812 */ /* 0x000fca00078ec0ff */
[----:B------:R0:W1:Y:S08]  /*9170*/  @!P4 MUFU.EX2 R26, R13 ;  /* 0x0000000d001ac308 */ /* 0x0000700000000800 */
[----:B------:R2:W-:Y:S01]  /*9180*/  @!P5 MUFU.EX2 R29, R28 ;  /* 0x0000001c001dd308 */ /* 0x0005e20000000800 */
[----:B0-----:R-:W-:-:S07]  /*9190*/  @!P1 FMUL.FTZ R13, R32, -1.4426950216293334961 ;  /* 0xbfb8aa3b200d9820 */ /* 0x001fce0000410000 */
[----:B------:R-:W0:Y:S01]  /*91a0*/  @!P0 MUFU.EX2 R30, R30 ;  /* 0x0000001e001e8308 */ /* 0x000e220000000800 */
[----:B--2---:R-:W-:Y:S01]  /*91b0*/  @!P2 FMUL.FTZ R28, R37, -1.4426950216293334961 ;  /* 0xbfb8aa3b251ca820 */ /* 0x004fe20000410000 */
[----:B------:R-:W-:-:S06]  /*91c0*/  LEA R99, R76, R31, 0x4 ;  /* 0x0000001f4c637211 */ /* 0x000fcc00078e20ff */
[----:B------:R1:W2:Y:S01]  /*91d0*/  @!P2 MUFU.EX2 R32, R28 ;  /* 0x0000001c0020a308 */ /* 0x0002a20000000800 */
[----:B------:R-:W-:-:S07]  /*91e0*/  IADD3 R86, R99, 0xb, RZ ;  /* 0x0000000b63567810 */ /* 0x000fce0007ffe0ff */
[----:B------:R3:W-:Y:S01]  /*91f0*/  @!P1 MUFU.EX2 R31, R13 ;  /* 0x0000000d001f9308 */ /* 0x0007e20000000800 */
[----:B------:R-:W-:Y:S01]  /*9200*/  IADD3 R34, R99, 0x2, RZ ;  /* 0x0000000263227810 */ /* 0x000fe20007ffe0ff */
[----:B-1----:R-:W-:Y:S01]  /*9210*/  @!P4 FADD.FTZ R28, R26, 1 ;  /* 0x3f8000001a1cc421 */ /* 0x002fe20000010000 */
[-C--:B------:R-:W-:Y:S01]  /*9220*/  LEA.HI.SX32 R91, R86, R99.reuse, 0x1b ;  /* 0x00000063565b7211 */ /* 0x080fe200078fdaff */
[----:B------:R-:W-:Y:S01]  /*9230*/  LDS R26, [R48+0x30] ;  /* 0x00003000301a7984 */ /* 0x000fe20000000800 */
[----:B---3--:R-:W-:Y:S01]  /*9240*/  @!P3 FADD.FTZ R13, R12, 1 ;  /* 0x3f8000000c0db421 */ /* 0x008fe20000010000 */
[----:B------:R-:W-:Y:S02]  /*9250*/  LEA.HI.SX32 R37, R34, R99, 0x1b ;  /* 0x0000006322257211 */ /* 0x000fe400078fdaff */
[----:B------:R1:W-:Y:S01]  /*9260*/  @!P4 MUFU.RCP R96, R28 ;  /* 0x0000001c0060c308 */ /* 0x0003e20000001000 */
[----:B------:R-:W3:Y:S04]  /*9270*/  LDS R12, [R48+0x2c] ;  /* 0x00002c00300c7984 */ /* 0x000ee80000000800 */
[----:B------:R-:W-:Y:S03]  /*9280*/  LDS R34, [R48] ;  /* 0x0000000030227984 */ /* 0x000fe60000000800 */
[----:B------:R0:W4:Y:S01]  /*9290*/  @!P3 MUFU.RCP R103, R13 ;  /* 0x0000000d0067b308 */ /* 0x0001220000001000 */
[----:B-1----:R-:W1:Y:S01]  /*92a0*/  LDS R28, [R48+0x34] ;  /* 0x00003400301c7984 */ /* 0x002e620000000800 */
[----:B0-----:R-:W-:-:S03]  /*92b0*/  @!P0 FADD.FTZ R13, R30, 1 ;  /* 0x3f8000001e0d8421 */ /* 0x001fc60000010000 */
[----:B------:R-:W0:Y:S03]  /*92c0*/  LDS R30, [R48+0x38] ;  /* 0x00003800301e7984 */ /* 0x000e260000000800 */
[----:B------:R2:W-:Y:S02]  /*92d0*/  @!P0 MUFU.RCP R86, R13 ;  /* 0x0000000d00568308 */ /* 0x0005e40000001000 */
[----:B--2---:R-:W-:Y:S02]  /*92e0*/  @!P2 FADD.FTZ R13, R32, 1 ;  /* 0x3f800000200da421 */ /* 0x004fe40000010000 */
[----:B------:R-:W2:Y:S01]  /*92f0*/  LDS R32, [R48+0x3c] ;  /* 0x00003c0030207984 */ /* 0x000ea20000000800 */
[----:B------:R-:W-:Y:S01]  /*9300*/  BAR.SYNC.DEFER_BLOCKING 0x0 ;  /* 0x0000000000007b1d */ /* 0x000fe20000010000 */
[C---:B------:R-:W-:Y:S02]  /*9310*/  IADD3 R33, R99.reuse, 0x1, RZ ;  /* 0x0000000163217810 */ /* 0x040fe40007ffe0ff */
[----:B------:R-:W-:-:S02]  /*9320*/  IADD3 R35, R99, 0x3, RZ ;  /* 0x0000000363237810 */ /* 0x000fc40007ffe0ff */
[C---:B------:R-:W-:Y:S02]  /*9330*/  IADD3 R36, R99.reuse, 0x4, RZ ;  /* 0x0000000463247810 */ /* 0x040fe40007ffe0ff */
[----:B------:R-:W-:Y:S02]  /*9340*/  IADD3 R38, R99, 0x5, RZ ;  /* 0x0000000563267810 */ /* 0x000fe40007ffe0ff */
[-C--:B------:R-:W-:Y:S02]  /*9350*/  LEA.HI.SX32 R33, R33, R99.reuse, 0x1b ;  /* 0x0000006321217211 */ /* 0x080fe400078fdaff */
[C---:B------:R-:W-:Y:S02]  /*9360*/  IADD3 R40, R99.reuse, 0x6, RZ ;  /* 0x0000000663287810 */ /* 0x040fe40007ffe0ff */
[----:B------:R-:W-:Y:S02]  /*9370*/  IADD3 R42, R99, 0x7, RZ ;  /* 0x00000007632a7810 */ /* 0x000fe40007ffe0ff */
[----:B------:R-:W-:-:S02]  /*9380*/  LEA.HI.SX32 R39, R35, R99, 0x1b ;  /* 0x0000006323277211 */ /* 0x000fc400078fdaff */
[C---:B------:R-:W-:Y:S02]  /*9390*/  IADD3 R44, R99.reuse, 0x8, RZ ;  /* 0x00000008632c7810 */ /* 0x040fe40007ffe0ff */
[-C--:B------:R-:W-:Y:S02]  /*93a0*/  LEA.HI.SX32 R41, R36, R99.reuse, 0x1b ;  /* 0x0000006324297211 */ /* 0x080fe400078fdaff */
[----:B------:R-:W-:Y:S02]  /*93b0*/  IADD3 R46, R99, 0x9, RZ ;  /* 0x00000009632e7810 */ /* 0x000fe40007ffe0ff */
[----:B------:R-:W-:Y:S02]  /*93c0*/  LEA.HI.SX32 R43, R38, R99, 0x1b ;  /* 0x00000063262b7211 */ /* 0x000fe400078fdaff */
[----:B------:R-:W-:Y:S02]  /*93d0*/  LEA R35, R33, R102, 0x2 ;  /* 0x0000006621237211 */ /* 0x000fe400078e10ff */
[----:B------:R-:W-:-:S02]  /*93e0*/  IADD3 R84, R99, 0xa, RZ ;  /* 0x0000000a63547810 */ /* 0x000fc40007ffe0ff */
[-C--:B------:R-:W-:Y:S02]  /*93f0*/  LEA.HI.SX32 R45, R40, R99.reuse, 0x1b ;  /* 0x00000063282d7211 */ /* 0x080fe400078fdaff */
[-C--:B------:R-:W-:Y:S02]  /*9400*/  LEA R36, R37, R102.reuse, 0x2 ;  /* 0x0000006625247211 */ /* 0x080fe400078e10ff */
[-C--:B------:R-:W-:Y:S02]  /*9410*/  LEA.HI.SX32 R47, R42, R99.reuse, 0x1b ;  /* 0x000000632a2f7211 */ /* 0x080fe400078fdaff */
[----:B------:R-:W-:Y:S01]  /*9420*/  LEA R39, R39, R102, 0x2 ;  /* 0x0000006627277211 */ /* 0x000fe200078e10ff */
[----:B------:R-:W-:Y:S01]  /*9430*/  STS [R48], R153 ;  /* 0x0000009930007388 */ /* 0x000fe20000000800 */
[----:B------:R-:W-:Y:S02]  /*9440*/  IADD3 R88, R99, 0xc, RZ ;  /* 0x0000000c63587810 */ /* 0x000fe40007ffe0ff */
[----:B------:R-:W-:-:S02]  /*9450*/  LEA.HI.SX32 R85, R44, R99, 0x1b ;  /* 0x000000632c557211 */ /* 0x000fc400078fdaff */
[-C--:B------:R-:W-:Y:S01]  /*9460*/  LEA R38, R41, R102.reuse, 0x2 ;  /* 0x0000006629267211 */ /* 0x080fe200078e10ff */
[----:B------:R-:W-:Y:S01]  /*9470*/  STS [R35+0x4], R152 ;  /* 0x0000049823007388 */ /* 0x000fe20000000800 */
[----:B------:R-:W-:Y:S02]  /*9480*/  IADD3 R90, R99, 0xd, RZ ;  /* 0x0000000d635a7810 */ /* 0x000fe40007ffe0ff */
[-C--:B------:R-:W-:Y:S02]  /*9490*/  LEA.HI.SX32 R87, R46, R99.reuse, 0x1b ;  /* 0x000000632e577211 */ /* 0x080fe400078fdaff */
[----:B------:R-:W-:Y:S01]  /*94a0*/  LEA R43, R43, R102, 0x2 ;  /* 0x000000662b2b7211 */ /* 0x000fe200078e10ff */
[----:B------:R-:W-:Y:S01]  /*94b0*/  STS [R36+0x8], R151 ;  /* 0x0000089724007388 */ /* 0x000fe20000000800 */
[----:B------:R-:W-:Y:S02]  /*94c0*/  IADD3 R92, R99, 0xe, RZ ;  /* 0x0000000e635c7810 */ /* 0x000fe40007ffe0ff */
[----:B------:R-:W-:-:S02]  /*94d0*/  LEA.HI.SX32 R89, R84, R99, 0x1b ;  /* 0x0000006354597211 */ /* 0x000fc400078fdaff */
[-C--:B------:R-:W-:Y:S01]  /*94e0*/  LEA R40, R45, R102.reuse, 0x2 ;  /* 0x000000662d287211 */ /* 0x080fe200078e10ff */
[----:B------:R-:W-:Y:S01]  /*94f0*/  STS [R39+0xc], R150 ;  /* 0x00000c9627007388 */ /* 0x000fe20000000800 */
[----:B------:R-:W-:Y:S02]  /*9500*/  IADD3 R94, R99, 0xf, RZ ;  /* 0x0000000f635e7810 */ /* 0x000fe40007ffe0ff */
[-C--:B------:R-:W-:Y:S01]  /*9510*/  LEA R47, R47, R102.reuse, 0x2 ;  /* 0x000000662f2f7211 */ /* 0x080fe200078e10ff */
[----:B------:R-:W-:Y:S01]  /*9520*/  STS [R38+0x10], R149 ;  /* 0x0000109526007388 */ /* 0x000fe20000000800 */
[-C--:B------:R-:W-:Y:S02]  /*9530*/  LEA.HI.SX32 R93, R88, R99.reuse, 0x1b ;  /* 0x00000063585d7211 */ /* 0x080fe400078fdaff */
[----:B------:R-:W-:Y:S01]  /*9540*/  LEA R42, R85, R102, 0x2 ;  /* 0x00000066552a7211 */ /* 0x000fe200078e10ff */
[----:B------:R-:W-:Y:S01]  /*9550*/  STS [R43+0x14], R148 ;  /* 0x000014942b007388 */ /* 0x000fe20000000800 */
[----:B------:R-:W-:-:S02]  /*9560*/  LEA.HI.SX32 R95, R90, R99, 0x1b ;  /* 0x000000635a5f7211 */ /* 0x000fc400078fdaff */
[-C--:B------:R-:W-:Y:S01]  /*9570*/  LEA R87, R87, R102.reuse, 0x2 ;  /* 0x0000006657577211 */ /* 0x080fe200078e10ff */
[----:B------:R-:W-:Y:S01]  /*9580*/  STS [R40+0x18], R147 ;  /* 0x0000189328007388 */ /* 0x000fe20000000800 */
[-C--:B------:R-:W-:Y:S02]  /*9590*/  LEA.HI.SX32 R97, R92, R99.reuse, 0x1b ;  /* 0x000000635c617211 */ /* 0x080fe400078fdaff */
[-C--:B------:R-:W-:Y:S01]  /*95a0*/  LEA R44, R89, R102.reuse, 0x2 ;  /* 0x00000066592c7211 */ /* 0x080fe200078e10ff */
[----:B------:R-:W-:Y:S01]  /*95b0*/  STS [R47+0x1c], R146 ;  /* 0x00001c922f007388 */ /* 0x000fe20000000800 */
[----:B------:R-:W-:Y:S02]  /*95c0*/  LEA.HI.SX32 R99, R94, R99, 0x1b ;  /* 0x000000635e637211 */ /* 0x000fe400078fdaff */
[-C--:B------:R-:W-:Y:S01]  /*95d0*/  LEA R91, R91, R102.reuse, 0x2 ;  /* 0x000000665b5b7211 */ /* 0x080fe200078e10ff */
[----:B------:R-:W-:Y:S01]  /*95e0*/  STS [R42+0x20], R145 ;  /* 0x000020912a007388 */ /* 0x000fe20000000800 */
[----:B------:R-:W-:-:S02]  /*95f0*/  LEA R46, R93, R102, 0x2 ;  /* 0x000000665d2e7211 */ /* 0x000fc400078e10ff */
[-C--:B------:R-:W-:Y:S01]  /*9600*/  LEA R95, R95, R102.reuse, 0x2 ;  /* 0x000000665f5f7211 */ /* 0x080fe200078e10ff */
[----:B------:R-:W-:Y:S01]  /*9610*/  STS [R87+0x24], R144 ;  /* 0x0000249057007388 */ /* 0x000fe20000000800 */
[-C--:B------:R-:W-:Y:S02]  /*9620*/  LEA R84, R97, R102.reuse, 0x2 ;  /* 0x0000006661547211 */ /* 0x080fe400078e10ff */
[----:B------:R-:W-:Y:S01]  /*9630*/  LEA R99, R99, R102, 0x2 ;  /* 0x0000006663637211 */ /* 0x000fe200078e10ff */
[----:B------:R-:W-:Y:S04]  /*9640*/  STS [R44+0x28], R143 ;  /* 0x0000288f2c007388 */ /* 0x000fe80000000800 */
[----:B------:R-:W-:Y:S04]  /*9650*/  STS [R91+0x2c], R142 ;  /* 0x00002c8e5b007388 */ /* 0x000fe80000000800 */
[----:B------:R-:W-:Y:S01]  /*9660*/  STS [R46+0x30], R141 ;  /* 0x0000308d2e007388 */ /* 0x000fe20000000800 */
[----:B----4-:R-:W-:-:S03]  /*9670*/  @!P3 FMUL.FTZ R126, R126, R103 ;  /* 0x000000677e7eb220 */ /* 0x010fc60000410000 */
[----:B------:R-:W-:Y:S01]  /*9680*/  STS [R95+0x34], R140 ;  /* 0x0000348c5f007388 */ /* 0x000fe20000000800 */
[----:B------:R-:W-:-:S03]  /*9690*/  @!P1 FADD.FTZ R31, R31, 1 ;  /* 0x3f8000001f1f9421 */ /* 0x000fc60000010000 */
        /* <DEDUP_REMOVED lines=20> */
[----:B------:R-:W-:Y:S01]  /*97e0*/  @!P5 FADD.FTZ R29, R29, 1 ;  /* 0x3f8000001d1dd421 */ /* 0x000fe20000010000 */
[----:B------:R-:W-:Y:S01]  /*97f0*/  BAR.SYNC.DEFER_BLOCKING 0x0 ;  /* 0x0000000000007b1d */ /* 0x000fe20000010000 */
[----:B---3--:R-:W-:-:S05]  /*9800*/  FADD.FTZ R12, R12, R79 ;  /* 0x0000004f0c0c7221 */ /* 0x008fca0000010000 */
[----:B------:R-:W3:Y:S01]  /*9810*/  @!P1 MUFU.RCP R31, R31 ;  /* 0x0000001f001f9308 */ /* 0x000ee20000001000 */
[----:B------:R-:W-:-:S07]  /*9820*/  FSETP.GTU.FTZ.AND P3, PT, R12, 20, PT ;  /* 0x41a000000c00780b */ /* 0x000fce0003f7c000 */
[----:B------:R-:W5:Y:S08]  /*9830*/  @!P5 MUFU.RCP R29, R29 ;  /* 0x0000001d001dd308 */ /* 0x000f700000001000 */
[----:B------:R-:W4:Y:S01]  /*9840*/  @!P2 MUFU.RCP R88, R13 ;  /* 0x0000000d0058a308 */ /* 0x000f220000001000 */
[--C-:B------:R-:W-:Y:S01]  /*9850*/  FADD.FTZ R26, R26, R79.reuse ;  /* 0x0000004f1a1a7221 */ /* 0x100fe20000010000 */
[----:B------:R-:W-:Y:S01]  /*9860*/  @!P4 FMUL.FTZ R127, R127, R96 ;  /* 0x000000607f7fc220 */ /* 0x000fe20000410000 */
[----:B---3--:R-:W-:Y:S01]  /*9870*/  @!P1 FMUL.FTZ R130, R130, R31 ;  /* 0x0000001f82829220 */ /* 0x008fe20000410000 */
[----:B------:R-:W-:Y:S01]  /*9880*/  @!P3 FMUL.FTZ R12, R12, -1.4426950216293334961 ;  /* 0xbfb8aa3b0c0cb820 */ /* 0x000fe20000410000 */
[--C-:B-1----:R-:W-:Y:S01]  /*9890*/  FADD.FTZ R31, R28, R79.reuse ;  /* 0x0000004f1c1f7221 */ /* 0x102fe20000010000 */
[----:B------:R-:W-:Y:S01]  /*98a0*/  FSETP.GTU.FTZ.AND P4, PT, R26, 20, PT ;  /* 0x41a000001a00780b */ /* 0x000fe20003f9c000 */
[--C-:B0-----:R-:W-:Y:S01]  /*98b0*/  FADD.FTZ R30, R30, R79.reuse ;  /* 0x0000004f1e1e7221 */ /* 0x101fe20000010000 */
[----:B--2---:R-:W-:Y:S01]  /*98c0*/  FADD.FTZ R32, R32, R79 ;  /* 0x0000004f20207221 */ /* 0x004fe20000010000 */
[----:B------:R-:W0:Y:S01]  /*98d0*/  LDS R137, [UR5+0x1080] ;  /* 0x00108005ff897984 */ /* 0x000e220008000800 */
[----:B------:R1:W2:Y:S01]  /*98e0*/  @!P3 MUFU.EX2 R28, R12 ;  /* 0x0000000c001cb308 */ /* 0x0002a20000000800 */
[----:B-----5:R-:W-:Y:S01]  /*98f0*/  @!P5 FMUL.FTZ R128, R128, R29 ;  /* 0x0000001d8080d220 */ /* 0x020fe20000410000 */
[----:B------:R-:W-:-:S02]  /*9900*/  FSETP.GTU.FTZ.AND P5, PT, R31, 20, PT ;  /* 0x41a000001f00780b */ /* 0x000fc40003fbc000 */
[----:B------:R-:W-:Y:S01]  /*9910*/  FSETP.GTU.FTZ.AND P1, PT, R30, 20, PT ;  /* 0x41a000001e00780b */ /* 0x000fe20003f3c000 */
[----:B----4-:R-:W-:Y:S01]  /*9920*/  @!P2 FMUL.FTZ R131, R131, R88 ;  /* 0x000000588383a220 */ /* 0x010fe20000410000 */
[----:B------:R-:W-:-:S03]  /*9930*/  FSETP.GTU.FTZ.AND P2, PT, R32, 20, PT ;  /* 0x41a000002000780b */ /* 0x000fc60003f5c000 */
[----:B------:R-:W-:Y:S01]  /*9940*/  @!P4 FMUL.FTZ R13, R26, -1.4426950216293334961 ;  /* 0xbfb8aa3b1a0dc820 */ /* 0x000fe20000410000 */
[----:B------:R-:W-:-:S03]  /*9950*/  FADD.FTZ R26, R34, R79 ;  /* 0x0000004f221a7221 */ /* 0x000fc60000010000 */
[----:B------:R3:W-:Y:S02]  /*9960*/  @!P4 MUFU.EX2 R29, R13 ;  /* 0x0000000d001dc308 */ /* 0x0007e40000000800 */
[----:B-1----:R-:W-:Y:S01]  /*9970*/  @!P5 FMUL.FTZ R12, R31, -1.4426950216293334961 ;  /* 0xbfb8aa3b1f0cd820 */ /* 0x002fe20000410000 */
[----:B--2---:R-:W-:-:S03]  /*9980*/  @!P3 FADD.FTZ R28, R28, 1 ;  /* 0x3f8000001c1cb421 */ /* 0x004fc60000010000 */
[----:B------:R-:W-:Y:S01]  /*9990*/  @!P2 FMUL.FTZ R34, R32, -1.4426950216293334961 ;  /* 0xbfb8aa3b2022a820 */ /* 0x000fe20000410000 */
[----:B---3--:R-:W-:Y:S01]  /*99a0*/  @!P1 FMUL.FTZ R13, R30, -1.4426950216293334961 ;  /* 0xbfb8aa3b1e0d9820 */ /* 0x008fe20000410000 */
[----:B------:R-:W1:Y:S01]  /*99b0*/  @!P5 MUFU.EX2 R31, R12 ;  /* 0x0000000c001fd308 */ /* 0x000e620000000800 */
[----:B------:R-:W-:Y:S01]  /*99c0*/  @!P0 FMUL.FTZ R129, R129, R86 ;  /* 0x0000005681818220 */ /* 0x000fe20000410000 */
[----:B------:R-:W-:-:S06]  /*99d0*/  FSETP.GTU.FTZ.AND P0, PT, R26, 20, PT ;  /* 0x41a000001a00780b */ /* 0x000fcc0003f1c000 */
[----:B------:R2:W3:Y:S08]  /*99e0*/  @!P1 MUFU.EX2 R33, R13 ;  /* 0x0000000d00219308 */ /* 0x0004f00000000800 */
[----:B------:R-:W4:Y:S01]  /*99f0*/  @!P2 MUFU.EX2 R34, R34 ;  /* 0x000000220022a308 */ /* 0x000f220000000800 */
[----:B--2---:R-:W2:Y:S07]  /*9a00*/  LDC.64 R12, c[0x0][0x388] ;  /* 0x0000e200ff0c7b82 */ /* 0x004eae0000000a00 */
[----:B------:R-:W5:Y:S01]  /*9a10*/  @!P3 MUFU.RCP R139, R28 ;  /* 0x0000001c008bb308 */ /* 0x000f620000001000 */
[----:B------:R-:W-:Y:S01]  /*9a20*/  @!P0 FMUL.FTZ R26, R26, -1.4426950216293334961 ;  /* 0xbfb8aa3b1a1a8820 */ /* 0x000fe20000410000 */
[----:B-1----:R-:W-:Y:S01]  /*9a30*/  @!P5 FADD.FTZ R32, R31, 1 ;  /* 0x3f8000001f20d421 */ /* 0x002fe20000010000 */
[----:B---3--:R-:W-:Y:S01]  /*9a40*/  @!P1 FADD.FTZ R33, R33, 1 ;  /* 0x3f80000021219421 */ /* 0x008fe20000010000 */
[----:B----4-:R-:W-:-:S04]  /*9a50*/  @!P2 FADD.FTZ R34, R34, 1 ;  /* 0x3f8000002222a421 */ /* 0x010fc80000010000 */
[----:B------:R-:W1:Y:S01]  /*9a60*/  @!P0 MUFU.EX2 R26, R26 ;  /* 0x0000001a001a8308 */ /* 0x000e620000000800 */
[----:B-----5:R-:W-:Y:S01]  /*9a70*/  @!P3 FMUL.FTZ R132, R132, R139 ;  /* 0x0000008b8484b220 */ /* 0x020fe20000410000 */
[----:B0-----:R-:W-:-:S06]  /*9a80*/  ISETP.GE.AND P3, PT, R68, R137, PT ;  /* 0x000000894400720c */ /* 0x001fcc0003f66270 */
[----:B------:R-:W0:Y:S01]  /*9a90*/  @!P5 MUFU.RCP R141, R32 ;  /* 0x00000020008dd308 */ /* 0x000e220000001000 */
[----:B--2---:R-:W-:Y:S02]  /*9aa0*/  IMAD R90, R12, UR16, RZ ;  /* 0x000000100c5a7c24 */ /* 0x004fe4000f8e02ff */
[----:B------:R-:W-:-:S05]  /*9ab0*/  @!P4 FADD.FTZ R30, R29, 1 ;  /* 0x3f8000001d1ec421 */ /* 0x000fca0000010000 */
[----:B------:R-:W2:Y:S01]  /*9ac0*/  @!P1 MUFU.RCP R88, R33 ;  /* 0x0000002100589308 */ /* 0x000ea20000001000 */
[----:B------:R-:W-:-:S07]  /*9ad0*/  IMAD R145, R13, UR17, R90 ;  /* 0x000000110d917c24 */ /* 0x000fce000f8e025a */
[----:B------:R-:W3:Y:S01]  /*9ae0*/  @!P2 MUFU.RCP R143, R34 ;  /* 0x00000022008fa308 */ /* 0x000ee20000001000 */
[----:B------:R-:W-:Y:S01]  /*9af0*/  IMAD.WIDE.U32 R28, R12, UR17, RZ ;  /* 0x000000110c1c7c25 */ /* 0x000fe2000f8e00ff */
[----:B------:R-:W-:Y:S04]  /*9b00*/  BSSY B0, `(.L_x_3695) ;  /* 0x0000010000007945 */ /* 0x000fe80003800000 */
[----:B------:R-:W-:Y:S02]  /*9b10*/  IADD3 R31, R29, R145, RZ ;  /* 0x000000911d1f7210 */ /* 0x000fe40007ffe0ff */
[----:B------:R4:W0:Y:S02]  /*9b20*/  @!P4 MUFU.RCP R86, R30 ;  /* 0x0000001e0056c308 */ /* 0x0008240000001000 */
[----:B----4-:R-:W-:Y:S01]  /*9b30*/  MOV R30, R28 ;  /* 0x0000001c001e7202 */ /* 0x010fe20000000f00 */
[----:B-123--:R-:W-:Y:S06]  /*9b40*/  @P3 BRA `(.L_x_3696) ;  /* 0x00000000002c3947 */ /* 0x00efec0003800000 */
        /* <DEDUP_REMOVED lines=11> */
.L_x_3696:
[----:B------:R-:W-:Y:S05]  /*9c00*/  BSYNC B0 ;  /* 0x0000000000007941 */ /* 0x000fea0003800000 */
.L_x_3695:
[----:B------:R-:W-:Y:S01]  /*9c10*/  ULDC.64 UR6, c[0x0][0x390] ;  /* 0x0000e40000067ab9 */ /* 0x000fe20000000a00 */
[----:B------:R-:W-:Y:S01]  /*9c20*/  @!P0 FADD.FTZ R26, R26, 1 ;  /* 0x3f8000001a1a8421 */ /* 0x000fe20000010000 */
[----:B-1----:R-:W-:Y:S02]  /*9c30*/  IMAD R28, R82, UR6, RZ ;  /* 0x00000006521c7c24 */ /* 0x002fe4000f8e02ff */
[----:B0-----:R-:W-:Y:S01]  /*9c40*/  @!P4 FMUL.FTZ R133, R133, R86 ;  /* 0x000000568585c220 */ /* 0x001fe20000410000 */
[----:B------:R-:W-:-:S04]  /*9c50*/  IMAD.WIDE.U32 R12, R83, UR6, R30 ;  /* 0x00000006530c7c25 */ /* 0x000fc8000f8e001e */
[----:B------:R-:W-:Y:S01]  /*9c60*/  @!P5 FMUL.FTZ R134, R134, R141 ;  /* 0x0000008d8686d220 */ /* 0x000fe20000410000 */
[----:B------:R-:W-:Y:S01]  /*9c70*/  @!P1 FMUL.FTZ R135, R135, R88 ;  /* 0x0000005887879220 */ /* 0x000fe20000410000 */
[----:B------:R-:W0:Y:S01]  /*9c80*/  @!P0 MUFU.RCP R26, R26 ;  /* 0x0000001a001a8308 */ /* 0x000e220000001000 */
[----:B------:R-:W-:Y:S01]  /*9c90*/  IMAD R30, R83, UR7, R28 ;  /* 0x00000007531e7c24 */ /* 0x000fe2000f8e021c */
[----:B------:R-:W-:Y:S01]  /*9ca0*/  ULDC.64 UR6, c[0x0][0x3e0] ;  /* 0x0000f80000067ab9 */ /* 0x000fe20000000a00 */
[----:B------:R-:W-:Y:S01]  /*9cb0*/  IADD3 R28, P4, R100, R12, RZ ;  /* 0x0000000c641c7210 */ /* 0x000fe20007f9e0ff */
[----:B------:R-:W-:Y:S01]  /*9cc0*/  @!P2 FMUL.FTZ R136, R136, R143 ;  /* 0x0000008f8888a220 */ /* 0x000fe20000410000 */
[C---:B------:R-:W-:Y:S01]  /*9cd0*/  LEA R29, P3, R68.reuse, UR6, 0x2 ;  /* 0x00000006441d7c11 */ /* 0x040fe2000f8610ff */
[----:B------:R-:W-:Y:S01]  /*9ce0*/  BSSY B0, `(.L_x_3697) ;  /* 0x000006d000007945 */ /* 0x000fe20003800000 */
[----:B------:R-:W-:Y:S02]  /*9cf0*/  IADD3.X R13, R101, R30, R13, P4, !PT ;  /* 0x0000001e650d7210 */ /* 0x000fe400027fe40d */
[----:B------:R-:W-:-:S02]  /*9d00*/  LEA.HI.X R30, R68, UR7, R67, 0x2, P3 ;  /* 0x00000007441e7c11 */ /* 0x000fc400098f1443 */
[-C--:B------:R-:W-:Y:S02]  /*9d10*/  ISETP.GE.AND P5, PT, R6, R137.reuse, PT ;  /* 0x000000890600720c */ /* 0x080fe40003fa6270 */
[-C--:B------:R-:W-:Y:S02]  /*9d20*/  ISETP.GE.AND P3, PT, R0, R137.reuse, PT ;  /* 0x000000890000720c */ /* 0x080fe40003f66270 */
[----:B------:R-:W-:Y:S02]  /*9d30*/  ISETP.GE.AND P1, PT, R2, R137, PT ;  /* 0x000000890200720c */ /* 0x000fe40003f26270 */
[C---:B------:R-:W-:Y:S01]  /*9d40*/  LEA R12, P4, R28.reuse, R29, 0x2 ;  /* 0x0000001d1c0c7211 */ /* 0x040fe200078810ff */
[----:B0-----:R-:W-:Y:S01]  /*9d50*/  @!P0 FMUL.FTZ R121, R121, R26 ;  /* 0x0000001a79798220 */ /* 0x001fe20000410000 */
[-C--:B------:R-:W-:Y:S02]  /*9d60*/  ISETP.GE.AND P0, PT, R3, R137.reuse, PT ;  /* 0x000000890300720c */ /* 0x080fe40003f06270 */
[----:B------:R-:W-:Y:S01]  /*9d70*/  LEA.HI.X R13, R28, R30, R13, 0x2, P4 ;  /* 0x0000001e1c0d7211 */ /* 0x000fe200020f140d */
[----:B------:R-:W-:Y:S01]  /*9d80*/  FADD.FTZ R29, R121, R78 ;  /* 0x0000004e791d7221 */ /* 0x000fe20000010000 */
        /* <DEDUP_REMOVED lines=31> */
[----:B------:R-:W-:-:S05]  /*9f80*/  IADD3 R28, P1, R68, -0x3e0, RZ ;  /* 0xfffffc20441c7810 */ /* 0x000fca0007f3e0ff */
[----:B------:R-:W-:Y:S04]  /*9f90*/  STS [R48], R121 ;  /* 0x0000007930007388 */ /* 0x000fe80000000800 */
[----:B------:R-:W-:Y:S04]  /*9fa0*/  STS [R35+0x4], R122 ;  /* 0x0000047a23007388 */ /* 0x000fe80000000800 */
[----:B------:R-:W-:Y:S04]  /*9fb0*/  STS [R36+0x8], R123 ;  /* 0x0000087b24007388 */ /* 0x000fe80000000800 */
[----:B------:R-:W-:Y:S04]  /*9fc0*/  STS [R39+0xc], R124 ;  /* 0x00000c7c27007388 */ /* 0x000fe80000000800 */
[----:B------:R-:W-:Y:S04]  /*9fd0*/  STS [R38+0x10], R125 ;  /* 0x0000107d26007388 */ /* 0x000fe80000000800 */
[----:B------:R0:W-:Y:S04]  /*9fe0*/  STS [R43+0x14], R126 ;  /* 0x0000147e2b007388 */ /* 0x0001e80000000800 */
[----:B------:R1:W-:Y:S04]  /*9ff0*/  STS [R40+0x18], R127 ;  /* 0x0000187f28007388 */ /* 0x0003e80000000800 */
[----:B------:R2:W-:Y:S01]  /*a000*/  STS [R47+0x1c], R128 ;  /* 0x00001c802f007388 */ /* 0x0005e20000000800 */
[----:B0-----:R-:W-:Y:S01]  /*a010*/  FADD.FTZ R126, R29, R126 ;  /* 0x0000007e1d7e7221 */ /* 0x001fe20000010000 */
[----:B------:R-:W-:-:S02]  /*a020*/  IADD3.X R29, R67, -0x1, RZ, P1, !PT ;  /* 0xffffffff431d7810 */ /* 0x000fc40000ffe4ff */
[----:B------:R0:W-:Y:S01]  /*a030*/  STS [R42+0x20], R129 ;  /* 0x000020812a007388 */ /* 0x0001e20000000800 */
[----:B-1----:R-:W-:-:S03]  /*a040*/  FADD.FTZ R127, R126, R127 ;  /* 0x0000007f7e7f7221 */ /* 0x002fc60000010000 */
[----:B------:R1:W-:Y:S01]  /*a050*/  STS [R87+0x24], R130 ;  /* 0x0000248257007388 */ /* 0x0003e20000000800 */
[----:B--2---:R-:W-:-:S03]  /*a060*/  FADD.FTZ R128, R127, R128 ;  /* 0x000000807f807221 */ /* 0x004fc60000010000 */
[----:B------:R2:W-:Y:S01]  /*a070*/  STS [R44+0x28], R131 ;  /* 0x000028832c007388 */ /* 0x0005e20000000800 */
[----:B0-----:R-:W-:-:S03]  /*a080*/  FADD.FTZ R129, R128, R129 ;  /* 0x0000008180817221 */ /* 0x001fc60000010000 */
[----:B------:R0:W-:Y:S01]  /*a090*/  STS [R91+0x2c], R132 ;  /* 0x00002c845b007388 */ /* 0x0001e20000000800 */
[----:B-1----:R-:W-:-:S03]  /*a0a0*/  FADD.FTZ R130, R129, R130 ;  /* 0x0000008281827221 */ /* 0x002fc60000010000 */
[----:B------:R1:W-:Y:S01]  /*a0b0*/  STS [R46+0x30], R133 ;  /* 0x000030852e007388 */ /* 0x0003e20000000800 */
[----:B--2---:R-:W-:-:S03]  /*a0c0*/  FADD.FTZ R131, R130, R131 ;  /* 0x0000008382837221 */ /* 0x004fc60000010000 */
[----:B------:R-:W-:Y:S01]  /*a0d0*/  STS [R95+0x34], R134 ;  /* 0x000034865f007388 */ /* 0x000fe20000000800 */
[----:B0-----:R-:W-:-:S03]  /*a0e0*/  FADD.FTZ R132, R131, R132 ;  /* 0x0000008483847221 */ /* 0x001fc60000010000 */
[----:B------:R0:W-:Y:S01]  /*a0f0*/  STS [R84+0x38], R135 ;  /* 0x0000388754007388 */ /* 0x0001e20000000800 */
[----:B-1----:R-:W-:-:S03]  /*a100*/  FADD.FTZ R133, R132, R133 ;  /* 0x0000008584857221 */ /* 0x002fc60000010000 */
[----:B------:R-:W-:Y:S01]  /*a110*/  STS [R99+0x3c], R136 ;  /* 0x00003c8863007388 */ /* 0x000fe20000000800 */
[----:B------:R-:W-:-:S03]  /*a120*/  NOP ;  /* 0x0000000000007918 */ /* 0x000fc60000000000 */
[----:B------:R-:W-:Y:S01]  /*a130*/  LDS R31, [R64] ;  /* 0x00000000401f7984 */ /* 0x000fe20000000800 */
[----:B0-----:R-:W0:Y:S01]  /*a140*/  LDC.64 R84, c[0x0][0x3a8] ;  /* 0x0000ea00ff547b82 */ /* 0x001e220000000a00 */
[----:B------:R-:W-:Y:S02]  /*a150*/  FADD.FTZ R134, R133, R134 ;  /* 0x0000008685867221 */ /* 0x000fe40000010000 */
[----:B------:R-:W-:Y:S02]  /*a160*/  LDS R63, [R63+0x80] ;  /* 0x000080003f3f7984 */ /* 0x000fe40000000800 */
[----:B------:R-:W-:Y:S02]  /*a170*/  FADD.FTZ R135, R134, R135 ;  /* 0x0000008786877221 */ /* 0x000fe40000010000 */
[----:B------:R-:W-:Y:S02]  /*a180*/  LDS R33, [R62+0x100] ;  /* 0x000100003e217984 */ /* 0x000fe40000000800 */
[----:B------:R-:W-:-:S02]  /*a190*/  FADD.FTZ R78, R135, R136 ;  /* 0x00000088874e7221 */ /* 0x000fc40000010000 */
[----:B------:R-:W-:Y:S04]  /*a1a0*/  LDS R61, [R61+0x180] ;  /* 0x000180003d3d7984 */ /* 0x000fe80000000800 */
[----:B------:R-:W-:Y:S04]  /*a1b0*/  LDS R35, [R60+0x200] ;  /* 0x000200003c237984 */ /* 0x000fe80000000800 */
[----:B------:R-:W-:Y:S04]  /*a1c0*/  LDS R59, [R59+0x280] ;  /* 0x000280003b3b7984 */ /* 0x000fe80000000800 */
[----:B------:R-:W-:Y:S01]  /*a1d0*/  LDS R37, [R58+0x300] ;  /* 0x000300003a257984 */ /* 0x000fe20000000800 */
[----:B0-----:R-:W-:-:S03]  /*a1e0*/  IMAD R12, R84, UR16, RZ ;  /* 0x00000010540c7c24 */ /* 0x001fc6000f8e02ff */
        /* <DEDUP_REMOVED lines=10> */
[----:B------:R-:W-:Y:S01]  /*a290*/  BAR.SYNC.DEFER_BLOCKING 0x0 ;  /* 0x0000000000007b1d */ /* 0x000fe20000010000 */
[----:B0-----:R-:W-:-:S02]  /*a2a0*/  IMAD R27, R85, UR17, R12 ;  /* 0x00000011551b7c24 */ /* 0x001fc4000f8e020c */
[----:B------:R-:W-:-:S05]  /*a2b0*/  IMAD.WIDE.U32 R12, R84, UR17, RZ ;  /* 0x00000011540c7c25 */ /* 0x000fca000f8e00ff */
[----:B------:R-:W-:Y:S01]  /*a2c0*/  IADD3 R85, R13, R27, RZ ;  /* 0x0000001b0d557210 */ /* 0x000fe20007ffe0ff */
[----:B------:R-:W0:Y:S02]  /*a2d0*/  LDS R47, [UR5+0x1080] ;  /* 0x00108005ff2f7984 */ /* 0x000e240008000800 */
        /* <DEDUP_REMOVED lines=13> */
.L_x_3698:
[----:B------:R-:W-:Y:S05]  /*a3b0*/  BSYNC B0 ;  /* 0x0000000000007941 */ /* 0x000fea0003800000 */
.L_x_3697:
[----:B------:R-:W-:Y:S01]  /*a3c0*/  MOV R13, R85 ;  /* 0x00000055000d7202 */ /* 0x000fe20000000f00 */
[----:B------:R-:W-:Y:S01]  /*a3d0*/  ULDC.64 UR6, c[0x0][0x3b0] ;  /* 0x0000ec0000067ab9 */ /* 0x000fe20000000a00 */
[----:B------:R-:W-:Y:S01]  /*a3e0*/  ULDC.64 UR8, c[0x0][0x3f0] ;  /* 0x0000fc0000087ab9 */ /* 0x000fe20000000a00 */
[----:B0-----:R-:W-:Y:S01]  /*a3f0*/  IMAD R26, R82, UR6, RZ ;  /* 0x00000006521a7c24 */ /* 0x001fe2000f8e02ff */
[C---:B------:R-:W-:Y:S01]  /*a400*/  LEA R22, P1, R28.reuse, UR8, 0x2 ;  /* 0x000000081c167c11 */ /* 0x040fe2000f8210ff */
[----:B------:R-:W-:Y:S01]  /*a410*/  IMAD.WIDE.U32 R12, R83, UR6, R12 ;  /* 0x00000006530c7c25 */ /* 0x000fe2000f8e000c */
[----:B------:R-:W-:Y:S01]  /*a420*/  ISETP.GE.AND P3, PT, R5, R47, PT ;  /* 0x0000002f0500720c */ /* 0x000fe20003f66270 */
[----:B------:R-:W-:Y:S01]  /*a430*/  UIADD3 UR4, UR4, 0x1, URZ ;  /* 0x0000000104047890 */ /* 0x000fe2000fffe03f */
[----:B------:R-:W-:Y:S01]  /*a440*/  LEA.HI.X R5, R28, UR9, R29, 0x2, P1 ;  /* 0x000000091c057c11 */ /* 0x000fe200088f141d */
[----:B------:R-:W-:Y:S01]  /*a450*/  IMAD R26, R83, UR7, R26 ;  /* 0x00000007531a7c24 */ /* 0x000fe2000f8e021a */
[----:B------:R-:W-:-:S02]  /*a460*/  IADD3 R100, P0, R100, R12, RZ ;  /* 0x0000000c64647210 */ /* 0x000fc40007f1e0ff */
[-C--:B------:R-:W-:Y:S02]  /*a470*/  ISETP.GE.AND P4, PT, R6, R47.reuse, PT ;  /* 0x0000002f0600720c */ /* 0x080fe40003f86270 */
        /* <DEDUP_REMOVED lines=39> */
.L_x_3644:
[----:B------:R-:W-:Y:S02]  /*a6f0*/  ULDC.64 UR4, c[0x0][0x3d8] ;  /* 0x0000f60000047ab9 */ /* 0x000fe40000000a00 */
[----:B------:R-:W-:-:S04]  /*a700*/  ISETP.NE.U32.AND P0, PT, RZ, UR4, PT ;  /* 0x00000004ff007c0c */ /* 0x000fc8000bf05070 */
[----:B------:R-:W-:-:S13]  /*a710*/  ISETP.NE.AND.EX P0, PT, RZ, UR5, PT, P0 ;  /* 0x00000005ff007c0c */ /* 0x000fda000bf05300 */
[----:B------:R-:W-:Y:S05]  /*a720*/  @!P0 BRA `(.L_x_3700) ;  /* 0x0000000000808947 */ /* 0x000fea0003800000 */
[----:B------:R-:W1:Y:S01]  /*a730*/  SHFL.DOWN P0, R3, R80, 0x1, 0x1f ;  /* 0x08201f0050037f89 */ /* 0x000e620000000000 */
[----:B------:R-:W-:Y:S01]  /*a740*/  BSSY B0, `(.L_x_3700) ;  /* 0x000001e000007945 */ /* 0x000fe20003800000 */
[----:B------:R-:W2:Y:S01]  /*a750*/  S2R R4, SR_LANEID ;  /* 0x0000000000047919 */ /* 0x000ea20000000000 */
[----:B-1----:R-:W-:-:S05]  /*a760*/  @P0 FADD R3, R3, R80 ;  /* 0x0000005003030221 */ /* 0x002fca0000000000 */
[----:B------:R-:W1:Y:S01]  /*a770*/  SHFL.DOWN P0, R0, R3, 0x2, 0x1f ;  /* 0x08401f0003007f89 */ /* 0x000e620000000000 */
[----:B--2---:R-:W-:Y:S02]  /*a780*/  ISETP.NE.AND P1, PT, R4, RZ, PT ;  /* 0x000000ff0400720c */ /* 0x004fe40003f25270 */
[----:B------:R-:W2:Y:S11]  /*a790*/  S2R R4, SR_TID.X ;  /* 0x0000000000047919 */ /* 0x000eb60000002100 */
[----:B------:R-:W3:Y:S01]  /*a7a0*/  @!P1 S2R R9, SR_CgaCtaId ;  /* 0x0000000000099919 */ /* 0x000ee20000008800 */
[----:B------:R-:W-:Y:S01]  /*a7b0*/  @!P1 MOV R6, 0x400 ;  /* 0x0000040000069802 */ /* 0x000fe20000000f00 */
[----:B-1----:R-:W-:-:S05]  /*a7c0*/  @P0 FADD R0, R3, R0 ;  /* 0x0000000003000221 */ /* 0x002fca0000000000 */
[----:B------:R-:W1:Y:S01]  /*a7d0*/  SHFL.DOWN P0, R5, R0, 0x4, 0x1f ;  /* 0x08801f0000057f89 */ /* 0x000e620000000000 */
[----:B--2---:R-:W-:-:S04]  /*a7e0*/  @!P1 SHF.R.S32.HI R3, RZ, 0x1f, R4 ;  /* 0x0000001fff039819 */ /* 0x004fc80000011404 */
[----:B------:R-:W-:Y:S02]  /*a7f0*/  @!P1 LEA.HI R3, R3, R4, RZ, 0x5 ;  /* 0x0000000403039211 */ /* 0x000fe400078f28ff */
[----:B---3--:R-:W-:Y:S01]  /*a800*/  @!P1 LEA R9, R9, R6, 0x18 ;  /* 0x0000000609099211 */ /* 0x008fe200078ec0ff */
        /* <DEDUP_REMOVED lines=11> */
[----:B------:R-:W2:Y:S01]  /*a8c0*/  @!P0 S2R R3, SR_CgaCtaId ;  /* 0x0000000000038919 */ /* 0x000ea20000008800 */
[----:B-1----:R-:W-:-:S04]  /*a8d0*/  @!P0 MOV R0, 0x400 ;  /* 0x0000040000008802 */ /* 0x002fc80000000f00 */
[----:B--2---:R-:W-:-:S06]  /*a8e0*/  @!P0 LEA R0, R3, R0, 0x18 ;  /* 0x0000000003008211 */ /* 0x004fcc00078ec0ff */
[----:B------:R-:W1:Y:S02]  /*a8f0*/  @!P0 LDS R0, [R0+0x1098] ;  /* 0x0010980000008984 */ /* 0x000e640000000800 */
[----:B-1----:R-:W-:-:S05]  /*a900*/  @!P0 FADD.FTZ R7, R7, R0 ;  /* 0x0000000007078221 */ /* 0x002fca0000010000 */
[----:B------:R2:W-:Y:S02]  /*a910*/  REDG.E.ADD.F32.FTZ.RN.STRONG.GPU desc[UR14][R18.64], R7 ;  /* 0x00000007120079a6 */ /* 0x0005e4000c10f38e */
.L_x_3701:
[----:B------:R-:W-:Y:S05]  /*a920*/  BSYNC B0 ;  /* 0x0000000000007941 */ /* 0x000fea0003800000 */
.L_x_3700:
[----:B------:R-:W-:Y:S01]  /*a930*/  ULDC.64 UR4, c[0x0][0x3f8] ;  /* 0x0000fe0000047ab9 */ /* 0x000fe20000000a00 */
[----:B------:R-:W-:Y:S01]  /*a940*/  BSSY B0, `(.L_x_3702) ;  /* 0x0000026000007945 */ /* 0x000fe20003800000 */
[----:B------:R-:W-:-:S04]  /*a950*/  ISETP.NE.U32.AND P0, PT, RZ, UR4, PT ;  /* 0x00000004ff007c0c */ /* 0x000fc8000bf05070 */
[----:B------:R-:W-:-:S13]  /*a960*/  ISETP.NE.AND.EX P0, PT, RZ, UR5, PT, P0 ;  /* 0x00000005ff007c0c */ /* 0x000fda000bf05300 */
[----:B------:R-:W-:Y:S05]  /*a970*/  @!P0 BRA `(.L_x_3703) ;  /* 0x0000000000848947 */ /* 0x000fea0003800000 */
[----:B------:R-:W-:Y:S06]  /*a980*/  BAR.SYNC.DEFER_BLOCKING 0x0 ;  /* 0x0000000000007b1d */ /* 0x000fec0000010000 */
[----:B------:R-:W3:Y:S01]  /*a990*/  SHFL.DOWN P0, R3, R78, 0x1, 0x1f ;  /* 0x08201f004e037f89 */ /* 0x000ee20000000000 */
[----:B------:R-:W4:Y:S01]  /*a9a0*/  S2R R4, SR_LANEID ;  /* 0x0000000000047919 */ /* 0x000f220000000000 */
[----:B------:R-:W0:Y:S01]  /*a9b0*/  S2R R21, SR_TID.X ;  /* 0x0000000000157919 */ /* 0x000e220000002100 */
[----:B---3--:R-:W-:-:S05]  /*a9c0*/  @P0 FADD R3, R3, R78 ;  /* 0x0000004e03030221 */ /* 0x008fca0000000000 */
[----:B-1----:R-:W1:Y:S01]  /*a9d0*/  SHFL.DOWN P0, R0, R3, 0x2, 0x1f ;  /* 0x08401f0003007f89 */ /* 0x002e620000000000 */
[----:B----4-:R-:W-:-:S13]  /*a9e0*/  ISETP.NE.AND P1, PT, R4, RZ, PT ;  /* 0x000000ff0400720c */ /* 0x010fda0003f25270 */
[----:B------:R-:W3:Y:S01]  /*a9f0*/  @!P1 S2R R6, SR_CgaCtaId ;  /* 0x0000000000069919 */ /* 0x000ee20000008800 */
[----:B0-----:R-:W-:Y:S01]  /*aa00*/  @!P1 SHF.R.S32.HI R4, RZ, 0x1f, R21 ;  /* 0x0000001fff049819 */ /* 0x001fe20000011415 */
[----:B-1----:R-:W-:Y:S01]  /*aa10*/  @P0 FADD R0, R3, R0 ;  /* 0x0000000003000221 */ /* 0x002fe20000000000 */
[----:B------:R-:W-:Y:S02]  /*aa20*/  @!P1 MOV R3, 0x400 ;  /* 0x0000040000039802 */ /* 0x000fe40000000f00 */
[----:B------:R-:W-:Y:S02]  /*aa30*/  @!P1 LEA.HI R4, R4, R21, RZ, 0x5 ;  /* 0x0000001504049211 */ /* 0x000fe400078f28ff */
[----:B------:R-:W0:Y:S02]  /*aa40*/  SHFL.DOWN P0, R5, R0, 0x4, 0x1f ;  /* 0x08801f0000057f89 */ /* 0x000e240000000000 */
[----:B------:R-:W-:Y:S02]  /*aa50*/  @!P1 SHF.R.S32.HI R4, RZ, 0x5, R4 ;  /* 0x00000005ff049819 */ /* 0x000fe40000011404 */
[----:B---3--:R-:W-:Y:S01]  /*aa60*/  @!P1 LEA R3, R6, R3, 0x18 ;  /* 0x0000000306039211 */ /* 0x008fe200078ec0ff */
[----:B0-----:R-:W-:-:S03]  /*aa70*/  @P0 FADD R5, R0, R5 ;  /* 0x0000000500050221 */ /* 0x001fc60000000000 */
[----:B------:R-:W-:Y:S02]  /*aa80*/  @!P1 LEA R4, R4, R3, 0x2 ;  /* 0x0000000304049211 */ /* 0x000fe400078e10ff */
[----:B------:R-:W0:Y:S02]  /*aa90*/  SHFL.DOWN P0, R2, R5, 0x8, 0x1f ;  /* 0x09001f0005027f89 */ /* 0x000e240000000000 */
[----:B0-----:R-:W-:-:S05]  /*aaa0*/  @P0 FADD R2, R5, R2 ;  /* 0x0000000205020221 */ /* 0x001fca0000000000 */
[----:B--2---:R-:W0:Y:S02]  /*aab0*/  SHFL.DOWN P0, R7, R2, 0x10, 0x1f ;  /* 0x0a001f0002077f89 */ /* 0x004e240000000000 */
        /* <DEDUP_REMOVED lines=8> */
[----:B------:R-:W4:Y:S02]  /*ab40*/  @!P0 LDS R0, [R0+0x1098] ;  /* 0x0010980000008984 */ /* 0x000f240000000800 */
[----:B----4-:R-:W-:-:S05]  /*ab50*/  @!P0 FADD.FTZ R7, R7, R0 ;  /* 0x0000000007078221 */ /* 0x010fca0000010000 */
[----:B------:R0:W-:Y:S01]  /*ab60*/  REDG.E.ADD.F32.FTZ.RN.STRONG.GPU desc[UR14][R16.64], R7 ;  /* 0x00000007100079a6 */ /* 0x0001e2000c10f38e */
[----:B------:R-:W-:Y:S01]  /*ab70*/  HFMA2.MMA R21, -RZ, RZ, 0, 0 ;  /* 0x00000000ff157435 */ /* 0x000fe200000001ff */
[----:B------:R-:W-:Y:S10]  /*ab80*/  BRA `(.L_x_3704) ;  /* 0x0000000000047947 */ /* 0x000ff40003800000 */
.L_x_3703:
[----:B------:R-:W3:Y:S02]  /*ab90*/  S2R R21, SR_TID.X ;  /* 0x0000000000157919 */ /* 0x000ee40000002100 */
.L_x_3704:
[----:B------:R-:W-:Y:S05]  /*aba0*/  BSYNC B0 ;  /* 0x0000000000007941 */ /* 0x000fea0003800000 */
.L_x_3702:
[----:B------:R-:W-:Y:S02]  /*abb0*/  ULDC UR22, c[0x0][0x21c] ;  /* 0x0000870000167ab9 */ /* 0x000fe40000000800 */
[----:B---3--:R-:W-:-:S13]  /*abc0*/  ISETP.GE.AND P0, PT, R21, UR22, PT ;  /* 0x0000001615007c0c */ /* 0x008fda000bf06270 */
[----:B------:R-:W-:Y:S05]  /*abd0*/  @P0 EXIT ;  /* 0x000000000000094d */ /* 0x000fea0003800000 */
[----:B------:R-:W-:Y:S01]  /*abe0*/  ULDC.64 UR6, c[0x0][0x378] ;  /* 0x0000de0000067ab9 */ /* 0x000fe20000000a00 */
[----:B------:R-:W3:Y:S01]  /*abf0*/  S2UR UR5, SR_CgaCtaId ;  /* 0x00000000000579c3 */ /* 0x000ee20000008800 */
[C---:B-1----:R-:W-:Y:S01]  /*ac00*/  IMAD R0, R82.reuse, UR6, RZ ;  /* 0x0000000652007c24 */ /* 0x042fe2000f8e02ff */
[----:B------:R-:W-:Y:S01]  /*ac10*/  ULDC.64 UR8, c[0x0][0x338] ;  /* 0x0000ce0000087ab9 */ /* 0x000fe20000000a00 */
[C---:B------:R-:W-:Y:S01]  /*ac20*/  IMAD.WIDE.U32 R2, R83.reuse, UR6, RZ ;  /* 0x0000000653027c25 */ /* 0x040fe2000f8e00ff */
        /* <DEDUP_REMOVED lines=9> */
[C---:B----4-:R-:W-:Y:S01]  /*acc0*/  IMAD.WIDE.U32 R4, R83.reuse, UR6, RZ ;  /* 0x0000000653047c25 */ /* 0x050fe2000f8e00ff */
        /* <DEDUP_REMOVED lines=9> */
[C---:B0-2---:R-:W-:Y:S01]  /*ad60*/  IMAD.WIDE.U32 R6, R83.reuse, UR8, RZ ;  /* 0x0000000853067c25 */ /* 0x045fe2000f8e00ff */
        /* <DEDUP_REMOVED lines=15> */
.L_x_3706:
        /* <DEDUP_REMOVED lines=55> */
.L_x_3705:
[----:B------:R-:W-:Y:S05]  /*b1d0*/  EXIT ;  /* 0x000000000000794d */ /* 0x000fea0003800000 */
.L_x_3686:
[----:B------:R-:W-:Y:S01]  /*b1e0*/  HFMA2.MMA R11, -RZ, RZ, 0, 5.9604644775390625e-08 ;  /* 0x00000001ff0b7435 */ /* 0x000fe200000001ff */
[----:B------:R-:W-:Y:S02]  /*b1f0*/  MOV R204, R6 ;  /* 0x0000000600cc7202 */ /* 0x000fe40000000f00 */
[----:B------:R-:W-:Y:S02]  /*b200*/  MOV R206, RZ ;  /* 0x000000ff00ce7202 */ /* 0x000fe40000000f00 */
[----:B------:R-:W-:-:S07]  /*b210*/  MOV R205, 0xffffffff ;  /* 0xffffffff00cd7802 */ /* 0x000fce0000000f00 */
[----:B-1---5:R-:W-:Y:S05]  /*b220*/  WARPSYNC.COLLECTIVE R205, `(.L_x_3707) ;  /* 0x00000000cd087348 */ /* 0x022fea0003c00000 */
[----:B------:R0:W2:Y:S02]  /*b230*/  SHFL.UP P0, R10, R204, R11, R206 ;  /* 0x0400000bcc0a7389 */ /* 0x0000a400000000ce */
[----:B012--5:R-:W-:Y:S01]  /*b240*/  ENDCOLLECTIVE ;  /* 0x000000000000791b */ /* 0x027fe20003800000 */
.L_x_3707:
[----:B------:R-:W-:Y:S02]  /*b250*/  MOV R204, R7 ;  /* 0x0000000700cc7202 */ /* 0x000fe40000000f00 */
[----:B------:R-:W-:-:S07]  /*b260*/  MOV R3, R10 ;  /* 0x0000000a00037202 */ /* 0x000fce0000000f00 */
[----:B------:R-:W-:Y:S05]  /*b270*/  WARPSYNC.COLLECTIVE R205, `(.L_x_3708) ;  /* 0x00000000cd087348 */ /* 0x000fea0003c00000 */
[----:B------:R0:W1:Y:S02]  /*b280*/  SHFL.UP P0, R10, R204, R11, R206 ;  /* 0x0400000bcc0a7389 */ /* 0x00006400000000ce */
[----:B01----:R-:W-:Y:S01]  /*b290*/  ENDCOLLECTIVE ;  /* 0x000000000000791b */ /* 0x003fe20003800000 */
.L_x_3708:
        /* <DEDUP_REMOVED lines=8> */
.L_x_3709:
[----:B------:R-:W-:Y:S02]  /*b320*/  MOV R204, R7 ;  /* 0x0000000700cc7202 */ /* 0x000fe40000000f00 */
[----:B------:R-:W-:-:S07]  /*b330*/  MOV R3, R10 ;  /* 0x0000000a00037202 */ /* 0x000fce0000000f00 */
[----:B------:R-:W-:Y:S05]  /*b340*/  WARPSYNC.COLLECTIVE R205, `(.L_x_3710) ;  /* 0x00000000cd087348 */ /* 0x000fea0003c00000 */
[----:B------:R0:W1:Y:S02]  /*b350*/  SHFL.UP P0, R10, R204, R11, R206 ;  /* 0x0400000bcc0a7389 */ /* 0x00006400000000ce */
[----:B01----:R-:W-:Y:S01]  /*b360*/  ENDCOLLECTIVE ;  /* 0x000000000000791b */ /* 0x003fe20003800000 */
.L_x_3710:
        /* <DEDUP_REMOVED lines=8> */
.L_x_3711:
[----:B------:R-:W-:Y:S02]  /*b3f0*/  MOV R204, R7 ;  /* 0x0000000700cc7202 */ /* 0x000fe40000000f00 */
[----:B------:R-:W-:-:S07]  /*b400*/  MOV R3, R10 ;  /* 0x0000000a00037202 */ /* 0x000fce0000000f00 */
[----:B------:R-:W-:Y:S05]  /*b410*/  WARPSYNC.COLLECTIVE R205, `(.L_x_3712) ;  /* 0x00000000cd087348 */ /* 0x000fea0003c00000 */
[----:B------:R0:W1:Y:S02]  /*b420*/  SHFL.UP P0, R10, R204, R11, R206 ;  /* 0x0400000bcc0a7389 */ /* 0x00006400000000ce */
[----:B01----:R-:W-:Y:S01]  /*b430*/  ENDCOLLECTIVE ;  /* 0x000000000000791b */ /* 0x003fe20003800000 */
.L_x_3712:
        /* <DEDUP_REMOVED lines=8> */
.L_x_3713:
[----:B------:R-:W-:Y:S02]  /*b4c0*/  MOV R204, R7 ;  /* 0x0000000700cc7202 */ /* 0x000fe40000000f00 */
[----:B------:R-:W-:-:S07]  /*b4d0*/  MOV R3, R10 ;  /* 0x0000000a00037202 */ /* 0x000fce0000000f00 */
[----:B------:R-:W-:Y:S05]  /*b4e0*/  WARPSYNC.COLLECTIVE R205, `(.L_x_3714) ;  /* 0x00000000cd087348 */ /* 0x000fea0003c00000 */
[----:B------:R0:W1:Y:S02]  /*b4f0*/  SHFL.UP P0, R10, R204, R11, R206 ;  /* 0x0400000bcc0a7389 */ /* 0x00006400000000ce */
[----:B01----:R-:W-:Y:S01]  /*b500*/  ENDCOLLECTIVE ;  /* 0x000000000000791b */ /* 0x003fe20003800000 */
.L_x_3714:
        /* <DEDUP_REMOVED lines=8> */
.L_x_3715:
[----:B------:R-:W-:Y:S02]  /*b590*/  MOV R204, R7 ;  /* 0x0000000700cc7202 */ /* 0x000fe40000000f00 */
[----:B------:R-:W-:-:S07]  /*b5a0*/  MOV R3, R10 ;  /* 0x0000000a00037202 */ /* 0x000fce0000000f00 */
[----:B------:R-:W-:Y:S05]  /*b5b0*/  WARPSYNC.COLLECTIVE R205, `(.L_x_3716) ;  /* 0x00000000cd087348 */ /* 0x000fea0003c00000 */
[----:B------:R0:W1:Y:S02]  /*b5c0*/  SHFL.UP P0, R10, R204, R11, R206 ;  /* 0x0400000bcc0a7389 */ /* 0x00006400000000ce */
[----:B01----:R-:W-:Y:S01]  /*b5d0*/  ENDCOLLECTIVE ;  /* 0x000000000000791b */ /* 0x003fe20003800000 */
.L_x_3716:
[----:B------:R-:W-:Y:S05]  /*b5e0*/  BRA `(.L_x_3717) ;  /* 0xffffffbc00807947 */ /* 0x000fea000383ffff */
.L_x_3687:
        /* <DEDUP_REMOVED lines=8> */
.L_x_3719:
[----:B------:R-:W-:Y:S05]  /*b670*/  BSYNC B0 ;  /* 0x0000000000007941 */ /* 0x000fea0003800000 */
.L_x_3718:
[----:B------:R-:W-:Y:S05]  /*b680*/  BRA `(.L_x_3720) ;  /* 0xffffffbc006c7947 */ /* 0x000fea000383ffff */
.L_x_3688:
        /* <DEDUP_REMOVED lines=8> */
.L_x_3722:
[----:B------:R-:W-:Y:S05]  /*b710*/  BSYNC B0 ;  /* 0x0000000000007941 */ /* 0x000fea0003800000 */
.L_x_3721:
[----:B------:R-:W-:Y:S05]  /*b720*/  BRA `(.L_x_3723) ;  /* 0xffffffbc004c7947 */ /* 0x000fea000383ffff */
.L_x_3689:
        /* <DEDUP_REMOVED lines=8> */
.L_x_3725:
[----:B------:R-:W-:Y:S05]  /*b7b0*/  BSYNC B0 ;  /* 0x0000000000007941 */ /* 0x000fea0003800000 */
.L_x_3724:
        /* <DEDUP_REMOVED lines=11> */
.L_x_3726:
[----:B------:R-:W-:Y:S05]  /*b870*/  WARPSYNC.COLLECTIVE R205, `(.L_x_3727) ;  /* 0x00000000cd087348 */ /* 0x000fea0003c00000 */
[----:B------:R0:W1:Y:S02]  /*b880*/  SHFL.IDX P3, R207, R218, R209, R220 ;  /* 0x000000d1dacf7389 */ /* 0x00006400000600dc */
[----:B01----:R-:W-:Y:S01]  /*b890*/  ENDCOLLECTIVE ;  /* 0x000000000000791b */ /* 0x003fe20003800000 */
.L_x_3727:
[----:B------:R-:W-:Y:S02]  /*b8a0*/  MOV R218, R9 ;  /* 0x0000000900da7202 */ /* 0x000fe40000000f00 */
[----:B------:R-:W-:Y:S02]  /*b8b0*/  MOV R7, R10 ;  /* 0x0000000a00077202 */ /* 0x000fe40000000f00 */
[----:B------:R-:W-:-:S07]  /*b8c0*/  MOV R8, R207 ;  /* 0x000000cf00087202 */ /* 0x000fce0000000f00 */
[----:B------:R-:W-:Y:S05]  /*b8d0*/  WARPSYNC.COLLECTIVE R205, `(.L_x_3728) ;  /* 0x00000000cd087348 */ /* 0x000fea0003c00000 */
[----:B------:R0:W1:Y:S02]  /*b8e0*/  SHFL.IDX P3, R207, R218, R209, R220 ;  /* 0x000000d1dacf7389 */ /* 0x00006400000600dc */
[----:B01----:R-:W-:Y:S01]  /*b8f0*/  ENDCOLLECTIVE ;  /* 0x000000000000791b */ /* 0x003fe20003800000 */
.L_x_3728:
[----:B------:R-:W-:Y:S01]  /*b900*/  MOV R9, R207 ;  /* 0x000000cf00097202 */ /* 0x000fe20000000f00 */
[----:B------:R-:W-:Y:S06]  /*b910*/  BRA `(.L_x_3729) ;  /* 0xffffffb800e87947 */ /* 0x000fec000383ffff */
.L_x_3691:
[----:B-----5:R-:W-:Y:S01]  /*b920*/  HFMA2.MMA R9, -RZ, RZ, 0, 5.9604644775390625e-08 ;  /* 0x00000001ff097435 */ /* 0x020fe200000001ff */
        /* <DEDUP_REMOVED lines=8> */
.L_x_3730:
[----:B------:R-:W-:Y:S02]  /*b9b0*/  MOV R222, R5 ;  /* 0x0000000500de7202 */ /* 0x000fe40000000f00 */
[----:B------:R-:W-:-:S07]  /*b9c0*/  MOV R3, R8 ;  /* 0x0000000800037202 */ /* 0x000fce0000000f00 */
[----:B------:R-:W-:Y:S05]  /*b9d0*/  WARPSYNC.COLLECTIVE R205, `(.L_x_3731) ;  /* 0x00000000cd087348 */ /* 0x000fea0003c00000 */
[----:B------:R0:W1:Y:S02]  /*b9e0*/  SHFL.DOWN P6, R8, R222, R9, R224 ;  /* 0x08000009de087389 */ /* 0x00006400000c00e0 */
[----:B01----:R-:W-:Y:S01]  /*b9f0*/  ENDCOLLECTIVE ;  /* 0x000000000000791b */ /* 0x003fe20003800000 */
.L_x_3731:
        /* <DEDUP_REMOVED lines=8> */
.L_x_3732:
[----:B------:R-:W-:Y:S02]  /*ba80*/  MOV R222, R5 ;  /* 0x0000000500de7202 */ /* 0x000fe40000000f00 */
[----:B------:R-:W-:-:S07]  /*ba90*/  MOV R3, R8 ;  /* 0x0000000800037202 */ /* 0x000fce0000000f00 */
[----:B------:R-:W-:Y:S05]  /*baa0*/  WARPSYNC.COLLECTIVE R205, `(.L_x_3733) ;  /* 0x00000000cd087348 */ /* 0x000fea0003c00000 */
[----:B------:R0:W1:Y:S02]  /*bab0*/  SHFL.DOWN P6, R8, R222, R9, R224 ;  /* 0x08000009de087389 */ /* 0x00006400000c00e0 */
[----:B01----:R-:W-:Y:S01]  /*bac0*/  ENDCOLLECTIVE ;  /* 0x000000000000791b */ /* 0x003fe20003800000 */
.L_x_3733:
        /* <DEDUP_REMOVED lines=8> */
.L_x_3734:
[----:B------:R-:W-:Y:S02]  /*bb50*/  MOV R222, R5 ;  /* 0x0000000500de7202 */ /* 0x000fe40000000f00 */
[----:B------:R-:W-:-:S07]  /*bb60*/  MOV R3, R8 ;  /* 0x0000000800037202 */ /* 0x000fce0000000f00 */
[----:B------:R-:W-:Y:S05]  /*bb70*/  WARPSYNC.COLLECTIVE R205, `(.L_x_3735) ;  /* 0x00000000cd087348 */ /* 0x000fea0003c00000 */
[----:B------:R0:W1:Y:S02]  /*bb80*/  SHFL.DOWN P6, R8, R222, R9, R224 ;  /* 0x08000009de087389 */ /* 0x00006400000c00e0 */
[----:B01----:R-:W-:Y:S01]  /*bb90*/  ENDCOLLECTIVE ;  /* 0x000000000000791b */ /* 0x003fe20003800000 */
.L_x_3735:
        /* <DEDUP_REMOVED lines=8> */
.L_x_3736:
[----:B------:R-:W-:Y:S02]  /*bc20*/  MOV R222, R5 ;  /* 0x0000000500de7202 */ /* 0x000fe40000000f00 */
[----:B------:R-:W-:-:S07]  /*bc30*/  MOV R3, R8 ;  /* 0x0000000800037202 */ /* 0x000fce0000000f00 */
[----:B------:R-:W-:Y:S05]  /*bc40*/  WARPSYNC.COLLECTIVE R205, `(.L_x_3737) ;  /* 0x00000000cd087348 */ /* 0x000fea0003c00000 */
[----:B------:R0:W1:Y:S02]  /*bc50*/  SHFL.DOWN P6, R8, R222, R9, R224 ;  /* 0x08000009de087389 */ /* 0x00006400000c00e0 */
[----:B01----:R-:W-:Y:S01]  /*bc60*/  ENDCOLLECTIVE ;  /* 0x000000000000791b */ /* 0x003fe20003800000 */
.L_x_3737:
        /* <DEDUP_REMOVED lines=8> */
.L_x_3738:
[----:B------:R-:W-:Y:S02]  /*bcf0*/  MOV R222, R5 ;  /* 0x0000000500de7202 */ /* 0x000fe40000000f00 */
[----:B------:R-:W-:-:S07]  /*bd00*/  MOV R3, R8 ;  /* 0x0000000800037202 */ /* 0x000fce0000000f00 */
[----:B------:R-:W-:Y:S05]  /*bd10*/  WARPSYNC.COLLECTIVE R205, `(.L_x_3739) ;  /* 0x00000000cd087348 */ /* 0x000fea0003c00000 */
[----:B------:R0:W1:Y:S02]  /*bd20*/  SHFL.DOWN P6, R8, R222, R9, R224 ;  /* 0x08000009de087389 */ /* 0x00006400000c00e0 */
[----:B01----:R-:W-:Y:S01]  /*bd30*/  ENDCOLLECTIVE ;  /* 0x000000000000791b */ /* 0x003fe20003800000 */
.L_x_3739:
        /* <DEDUP_REMOVED lines=9> */
.L_x_3740:
[----:B------:R-:W-:Y:S02]  /*bdd0*/  MOV R218, R5 ;  /* 0x0000000500da7202 */ /* 0x000fe40000000f00 */
[----:B------:R-:W-:-:S07]  /*bde0*/  MOV R2, R207 ;  /* 0x000000cf00027202 */ /* 0x000fce0000000f00 */
[----:B------:R-:W-:Y:S05]  /*bdf0*/  WARPSYNC.COLLECTIVE R205, `(.L_x_3741) ;  /* 0x00000000cd087348 */ /* 0x000fea0003c00000 */
[----:B------:R0:W1:Y:S02]  /*be00*/  SHFL.IDX P3, R207, R218, R209, R220 ;  /* 0x000000d1dacf7389 */ /* 0x00006400000600dc */
[----:B01----:R-:W-:Y:S01]  /*be10*/  ENDCOLLECTIVE ;  /* 0x000000000000791b */ /* 0x003fe20003800000 */
.L_x_3741:
[----:B------:R-:W-:Y:S05]  /*be20*/  WARPSYNC.COLLECTIVE R205, `(.L_x_3742) ;  /* 0x00000000cd087348 */ /* 0x000fea0003c00000 */
[----:B------:R0:W1:Y:S02]  /*be30*/  SHFL.DOWN P6, R8, R222, R9, R224 ;  /* 0x08000009de087389 */ /* 0x00006400000c00e0 */
[----:B01----:R-:W-:Y:S01]  /*be40*/  ENDCOLLECTIVE ;  /* 0x000000000000791b */ /* 0x003fe20003800000 */
.L_x_3742:
[----:B------:R-:W-:Y:S02]  /*be50*/  MOV R218, R30 ;  /* 0x0000001e00da7202 */ /* 0x000fe40000000f00 */
[----:B------:R-:W-:Y:S02]  /*be60*/  MOV R222, R5 ;  /* 0x0000000500de7202 */ /* 0x000fe40000000f00 */
[----:B------:R-:W-:Y:S02]  /*be70*/  MOV R216, R207 ;  /* 0x000000cf00d87202 */ /* 0x000fe40000000f00 */
[----:B------:R-:W-:-:S07]  /*be80*/  MOV R3, R8 ;  /* 0x0000000800037202 */ /* 0x000fce0000000f00 */
[----:B------:R-:W-:Y:S05]  /*be90*/  WARPSYNC.COLLECTIVE R205, `(.L_x_3743) ;  /* 0x00000000cd087348 */ /* 0x000fea0003c00000 */
[----:B------:R0:W1:Y:S02]  /*bea0*/  SHFL.DOWN P6, R8, R222, R9, R224 ;  /* 0x08000009de087389 */ /* 0x00006400000c00e0 */
[----:B01----:R-:W-:Y:S01]  /*beb0*/  ENDCOLLECTIVE ;  /* 0x000000000000791b */ /* 0x003fe20003800000 */
.L_x_3743:
[----:B------:R-:W-:Y:S05]  /*bec0*/  WARPSYNC.COLLECTIVE R205, `(.L_x_3744) ;  /* 0x00000000cd087348 */ /* 0x000fea0003c00000 */
[----:B------:R0:W1:Y:S02]  /*bed0*/  SHFL.IDX P3, R207, R218, R209, R220 ;  /* 0x000000d1dacf7389 */ /* 0x00006400000600dc */
[----:B01----:R-:W-:Y:S01]  /*bee0*/  ENDCOLLECTIVE ;  /* 0x000000000000791b */ /* 0x003fe20003800000 */
.L_x_3744:
[----:B------:R-:W-:Y:S02]  /*bef0*/  MOV R218, R31 ;  /* 0x0000001f00da7202 */ /* 0x000fe40000000f00 */
[----:B------:R-:W-:-:S07]  /*bf00*/  MOV R10, R207 ;  /* 0x000000cf000a7202 */ /* 0x000fce0000000f00 */
[----:B------:R-:W-:Y:S05]  /*bf10*/  WARPSYNC.COLLECTIVE R205, `(.L_x_3745) ;  /* 0x00000000cd087348 */ /* 0x000fea0003c00000 */
[----:B------:R0:W1:Y:S02]  /*bf20*/  SHFL.IDX P3, R207, R218, R209, R220 ;  /* 0x000000d1dacf7389 */ /* 0x00006400000600dc */
[----:B01----:R-:W-:Y:S01]  /*bf30*/  ENDCOLLECTIVE ;  /* 0x000000000000791b */ /* 0x003fe20003800000 */
.L_x_3745:
[----:B------:R-:W-:Y:S01]  /*bf40*/  MOV R11, R207 ;  /* 0x000000cf000b7202 */ /* 0x000fe20000000f00 */
[----:B------:R-:W-:Y:S06]  /*bf50*/  BRA `(.L_x_3746) ;  /* 0xffffffb800ec7947 */ /* 0x000fec000383ffff */
.L_x_3747:
        /* <DEDUP_REMOVED lines=10> */
.L_x_10947:


//--------------------- .text._Z25selective_scan_bwd_kernelI32Selective_Scan_bwd_kernel_traitsILi64ELi16ELb0ELb0ELb1ELb0ELb0EffEEv12SSMParamsBwd --------------------------
	.section	.text._Z25selective_scan_bwd_kernelI32Selective_Scan_bwd_kernel_traitsILi64ELi16ELb0ELb0ELb1ELb0ELb0EffEEv12SSMParamsBwd,"ax",@progbits
	.align	128
        .global         _Z25selective_scan_bwd_kernelI32Selective_Scan_bwd_kernel_traitsILi64ELi16ELb0ELb0ELb1ELb0ELb0EffEEv12SSMParamsBwd
        .type           _Z25selective_scan_bwd_kernelI32Selective_Scan_bwd_kernel_traitsILi64ELi16ELb0ELb0ELb1ELb0ELb0EffEEv12SSMParamsBwd,@function
        .size           _Z25selective_scan_bwd_kernelI32Selective_Scan_bwd_kernel_traitsILi64ELi16ELb0ELb0ELb1ELb0ELb0EffEEv12SSMParamsBwd,(.L_x_10948 - _Z25selective_scan_bwd_kernelI32Selective_Scan_bwd_kernel_traitsILi64ELi16ELb0ELb0ELb1ELb0ELb0EffEEv12SSMParamsBwd)
        .other          _Z25selective_scan_bwd_kernelI32Selective_Scan_bwd_kernel_traitsILi64ELi16ELb0ELb0ELb1ELb0ELb0EffEEv12SSMParamsBwd,@"STO_CUDA_ENTRY STV_DEFAULT"
_Z25selective_scan_bwd_kernelI32Selective_Scan_bwd_kernel_traitsILi64ELi16ELb0ELb0ELb1ELb0ELb0EffEEv12SSMParamsBwd:
.text._Z25selective_scan_bwd_kernelI32Selective_Scan_bwd_kernel_traitsILi64ELi16ELb0ELb0ELb1ELb0ELb0EffEEv12SSMParamsBwd:
[----:B------:R-:W-:Y:S08]  /*0000*/  LDC R1, c[0x0][0x28] ;  /* 0x00000a00ff017b82 */ /* 0x000ff00000000800 */
[----:B------:R-:W0:Y:S01]  /*0010*/  LDC R8, c[0x0][0x228] ;  /* 0x00008a00ff087b82 */ /* 0x000e220000000800 */
[----:B------:R-:W-:Y:S01]  /*0020*/  ULDC.64 UR4, c[0x0][0x2e8] ;  /* 0x0000ba0000047ab9 */ /* 0x000fe20000000a00 */
[----:B------:R-:W-:Y:S01]  /*0030*/  ULDC.64 UR6, c[0x0][0x300] ;  /* 0x0000c00000067ab9 */ /* 0x000fe20000000a00 */
[----:B------:R-:W-:Y:S01]  /*0040*/  UISETP.NE.U32.AND UP0, UPT, UR4, URZ, UPT ;  /* 0x0000003f0400728c */ /* 0x000fe2000bf05070 */
[----:B------:R-:W-:Y:S01]  /*0050*/  HFMA2.MMA R143, -RZ, RZ, 0, 0 ;  /* 0x00000000ff8f7435 */ /* 0x000fe200000001ff */
[----:B------:R-:W-:Y:S01]  /*0060*/  UISETP.NE.U32.AND UP1, UPT, UR6, URZ, UPT ;  /* 0x0000003f0600728c */ /* 0x000fe2000bf25070 */
[----:B------:R-:W-:Y:S01]  /*0070*/  MOV R141, RZ ;  /* 0x000000ff008d7202 */ /* 0x000fe20000000f00 */
[----:B------:R-:W-:Y:S01]  /*0080*/  UISETP.NE.AND.EX UP0, UPT, UR5, URZ, UPT, UP0 ;  /* 0x0000003f0500728c */ /* 0x000fe2000bf05300 */
[----:B------:R-:W1:Y:S01]  /*0090*/  S2UR UR18, SR_CTAID.Y ;  /* 0x00000000001279c3 */ /* 0x000e620000002600 */
[----:B------:R-:W-:Y:S01]  /*00a0*/  UISETP.NE.AND.EX UP1, UPT, UR7, URZ, UPT, UP1 ;  /* 0x0000003f0700728c */ /* 0x000fe2000bf25310 */
[----:B------:R-:W-:Y:S01]  /*00b0*/  ULDC.64 UR26, c[0x0][0x208] ;  /* 0x00008200001a7ab9 */ /* 0x000fe20000000a00 */
[----:B------:R-:W-:-:S02]  /*00c0*/  ULDC.64 UR28, c[0x0][0x3f8] ;  /* 0x0000fe00001c7ab9 */ /* 0x000fc40000000a00 */
[----:B------:R-:W-:Y:S01]  /*00d0*/  PLOP3.LUT P0, PT, PT, PT, UP0, 0x80, 0x0 ;  /* 0x000000000000781c */ /* 0x000fe20003f0f008 */
[----:B------:R-:W-:Y:S01]  /*00e0*/  ULDC.64 UR22, c[0x0][0x3d8] ;  /* 0x0000f60000167ab9 */ /* 0x000fe20000000a00 */
[----:B------:R-:W-:Y:S01]  /*00f0*/  PLOP3.LUT P1, PT, PT, PT, UP1, 0x80, 0x0 ;  /* 0x000000000000781c */ /* 0x000fe20003f2f018 */
[----:B------:R-:W2:Y:S01]  /*0100*/  S2UR UR49, SR_CTAID.X ;  /* 0x00000000003179c3 */ /* 0x000ea20000002500 */
[----:B------:R-:W-:Y:S01]  /*0110*/  ULDC.64 UR20, c[0x0][0x290] ;  /* 0x0000a40000147ab9 */ /* 0x000fe20000000a00 */
[----:B------:R-:W-:Y:S01]  /*0120*/  ULDC.64 UR30, c[0x0][0x298] ;  /* 0x0000a600001e7ab9 */ /* 0x000fe20000000a00 */
[----:B------:R-:W-:Y:S01]  /*0130*/  ULDC UR33, c[0x0][0x224] ;  /* 0x0000890000217ab9 */ /* 0x000fe20000000800 */
[----:B0-----:R-:W-:-:S04]  /*0140*/  IABS R7, R8 ;  /* 0x0000000800077213 */ /* 0x001fc80000000000 */
[----:B------:R-:W0:Y:S01]  /*0150*/  I2F.RP R0, R7 ;  /* 0x0000000700007306 */ /* 0x000e220000209400 */
[----:B-1----:R-:W-:Y:S02]  /*0160*/  USHF.R.S32.HI UR16, URZ, 0x1f, UR18 ;  /* 0x0000001f3f107899 */ /* 0x002fe40008011412 */
[----:B------:R-:W-:Y:S02]  /*0170*/  @UP0 ULEA UR4, UP2, UR18, UR4, 0x2 ;  /* 0x0000000412040291 */ /* 0x000fe4000f84103f */
[----:B------:R-:W-:Y:S02]  /*0180*/  @UP1 ULEA UR6, UP3, UR18, UR6, 0x2 ;  /* 0x0000000612061291 */ /* 0x000fe4000f86103f */
[----:B------:R-:W-:Y:S02]  /*0190*/  @UP0 ULEA.HI.X UR5, UR18, UR5, UR16, 0x2, UP2 ;  /* 0x0000000512050291 */ /* 0x000fe400090f1410 */
[----:B------:R-:W-:Y:S01]  /*01a0*/  MOV R2, UR4 ;  /* 0x0000000400027c02 */ /* 0x000fe20008000f00 */
[----:B------:R-:W-:Y:S01]  /*01b0*/  @UP1 ULEA.HI.X UR7, UR18, UR7, UR16, 0x2, UP3 ;  /* 0x0000000712071291 */ /* 0x000fe200098f1410 */
[----:B------:R-:W-:Y:S01]  /*01c0*/  MOV R4, UR6 ;  /* 0x0000000600047c02 */ /* 0x000fe20008000f00 */
[----:B0-----:R-:W0:Y:S01]  /*01d0*/  MUFU.RCP R0, R0 ;  /* 0x0000000000007308 */ /* 0x001e220000001000 */
[----:B------:R-:W-:Y:S01]  /*01e0*/  MOV R3, UR5 ;  /* 0x0000000500037c02 */ /* 0x000fe20008000f00 */
[----:B--2---:R-:W-:-:S02]  /*01f0*/  USHF.R.S32.HI UR50, URZ, 0x1f, UR49 ;  /* 0x0000001f3f327899 */ /* 0x004fc40008011431 */
[----:B------:R-:W-:Y:S01]  /*0200*/  IMAD.U32 R5, RZ, RZ, UR7 ;  /* 0x00000007ff057e24 */ /* 0x000fe2000f8e00ff */
[----:B------:R-:W-:Y:S01]  /*0210*/  ULDC.64 UR4, c[0x0][0x310] ;  /* 0x0000c40000047ab9 */ /* 0x000fe20000000a00 */
[----:B------:R1:W5:Y:S01]  /*0220*/  @P0 LDG.E R143, desc[UR26][R2.64] ;  /* 0x0000001a028f0981 */ /* 0x000362000c1e1900 */
[----:B------:R-:W-:-:S03]  /*0230*/  ULDC.64 UR6, c[0x0][0x280] ;  /* 0x0000a00000067ab9 */ /* 0x000fc60000000a00 */
[----:B------:R2:W5:Y:S01]  /*0240*/  @P1 LDG.E R141, desc[UR26][R4.64] ;  /* 0x0000001a048d1981 */ /* 0x000562000c1e1900 */
[----:B------:R-:W-:Y:S01]  /*0250*/  UISETP.NE.U32.AND UP0, UPT, UR4, URZ, UPT ;  /* 0x0000003f0400728c */ /* 0x000fe2000bf05070 */
[----:B------:R-:W-:Y:S01]  /*0260*/  HFMA2.MMA R134, -RZ, RZ, 0, 0 ;  /* 0x00000000ff867435 */ /* 0x000fe200000001ff */
[----:B------:R-:W-:Y:S01]  /*0270*/  UIMAD UR4, UR50, UR6, URZ ;  /* 0x00000006320472a4 */ /* 0x000fe2000f8e023f */
[----:B------:R-:W-:Y:S01]  /*0280*/  MOV R137, RZ ;  /* 0x000000ff00897202 */ /* 0x000fe20000000f00 */
[----:B------:R-:W-:Y:S01]  /*0290*/  UISETP.NE.U32.AND UP2, UPT, UR28, URZ, UPT ;  /* 0x0000003f1c00728c */ /* 0x000fe2000bf45070 */
[----:B-1----:R-:W-:Y:S01]  /*02a0*/  HFMA2.MMA R2, -RZ, RZ, 0, 0 ;  /* 0x00000000ff027435 */ /* 0x002fe200000001ff */
[----:B0-----:R-:W-:Y:S01]  /*02b0*/  IADD3 R6, R0, 0xffffffe, RZ ;  /* 0x0ffffffe00067810 */ /* 0x001fe20007ffe0ff */
[----:B------:R-:W-:Y:S02]  /*02c0*/  UIMAD.WIDE.U32 UR14, UR49, UR6, URZ ;  /* 0x00000006310e72a5 */ /* 0x000fe4000f8e003f */
[----:B------:R-:W-:Y:S01]  /*02d0*/  UIMAD UR19, UR49, UR7, UR4 ;  /* 0x00000007311372a4 */ /* 0x000fe2000f8e0204 */
[----:B------:R-:W0:Y:S01]  /*02e0*/  F2I.FTZ.U32.TRUNC.NTZ R3, R6 ;  /* 0x0000000600037305 */ /* 0x000e22000021f000 */
[----:B------:R-:W-:Y:S01]  /*02f0*/  UISETP.NE.AND.EX UP0, UPT, UR5, URZ, UPT, UP0 ;  /* 0x0000003f0500728c */ /* 0x000fe2000bf05300 */
[----:B------:R-:W-:Y:S01]  /*0300*/  ULDC.64 UR6, c[0x0][0x328] ;  /* 0x0000ca0000067ab9 */ /* 0x000fe20000000a00 */
[----:B------:R-:W-:-:S02]  /*0310*/  UISETP.NE.U32.AND UP1, UPT, UR22, URZ, UPT ;  /* 0x0000003f1600728c */ /* 0x000fc4000bf25070 */
[----:B------:R-:W-:Y:S02]  /*0320*/  UIMAD UR5, UR50, UR20, URZ ;  /* 0x00000014320572a4 */ /* 0x000fe4000f8e023f */
[----:B------:R-:W-:Y:S02]  /*0330*/  UIMAD UR4, UR50, UR6, URZ ;  /* 0x00000006320472a4 */ /* 0x000fe4000f8e023f */
[----:B------:R-:W-:Y:S02]  /*0340*/  UISETP.NE.AND.EX UP2, UPT, UR29, URZ, UPT, UP2 ;  /* 0x0000003f1d00728c */ /* 0x000fe4000bf45320 */
[----:B------:R-:W-:Y:S02]  /*0350*/  UISETP.NE.AND.EX UP1, UPT, UR23, URZ, UPT, UP1 ;  /* 0x0000003f1700728c */ /* 0x000fe4000bf25310 */
[----:B------:R-:W-:Y:S01]  /*0360*/  UIMAD UR21, UR49, UR21, UR5 ;  /* 0x00000015311572a4 */ /* 0x000fe2000f8e0205 */
[----:B0-----:R-:W-:Y:S01]  /*0370*/  IADD3 R0, RZ, -R3, RZ ;  /* 0x80000003ff007210 */ /* 0x001fe20007ffe0ff */
[----:B------:R-:W-:-:S02]  /*0380*/  UIMAD UR24, UR49, UR7, UR4 ;  /* 0x00000007311872a4 */ /* 0x000fc4000f8e0204 */
[----:B------:R-:W-:Y:S02]  /*0390*/  UIMAD.WIDE.U32 UR10, UR49, UR20, URZ ;  /* 0x00000014310a72a5 */ /* 0x000fe4000f8e003f */
[----:B--2---:R-:W-:Y:S01]  /*03a0*/  IMAD R5, R0, R7, RZ ;  /* 0x0000000700057224 */ /* 0x004fe200078e02ff */
[----:B------:R-:W-:Y:S01]  /*03b0*/  IABS R0, UR18 ;  /* 0x0000001200007c13 */ /* 0x000fe20008000000 */
[----:B------:R-:W-:Y:S01]  /*03c0*/  ULDC.64 UR4, c[0x0][0x260] ;  /* 0x0000980000047ab9 */ /* 0x000fe20000000a00 */
[----:B------:R-:W-:Y:S01]  /*03d0*/  UIMAD.WIDE.U32 UR12, UR49, UR6, URZ ;  /* 0x00000006310c72a5 */ /* 0x000fe2000f8e003f */
[----:B------:R-:W-:Y:S01]  /*03e0*/  IMAD.HI.U32 R2, R3, R5, R2 ;  /* 0x0000000503027227 */ /* 0x000fe200078e0002 */
[----:B------:R-:W-:Y:S01]  /*03f0*/  UIMAD UR17, UR50, UR4, URZ ;  /* 0x00000004321172a4 */ /* 0x000fe2000f8e023f */
[----:B------:R-:W0:Y:S01]  /*0400*/  LDC.64 R4, c[0x0][0x278] ;  /* 0x00009e00ff047b82 */ /* 0x000e220000000a00 */
[----:B------:R-:W-:Y:S02]  /*0410*/  UIMAD.WIDE.U32 UR8, UR49, UR4, URZ ;  /* 0x00000004310872a5 */ /* 0x000fe4000f8e003f */
[----:B------:R-:W-:Y:S01]  /*0420*/  UIMAD UR17, UR49, UR5, UR17 ;  /* 0x00000005311172a4 */ /* 0x000fe2000f8e0211 */
[----:B------:R-:W-:Y:S01]  /*0430*/  IMAD.HI.U32 R139, R2, R0, RZ ;  /* 0x00000000028b7227 */ /* 0x000fe200078e00ff */
[----:B------:R-:W-:Y:S01]  /*0440*/  UMOV UR4, URZ ;  /* 0x0000003f00047c82 */ /* 0x000fe20008000000 */
[----:B------:R-:W-:Y:S01]  /*0450*/  @UP2 ULEA UR4, UP4, UR18, UR28, 0x2 ;  /* 0x0000001c12042291 */ /* 0x000fe2000f88103f */
[----:B------:R-:W-:-:S02]  /*0460*/  UMOV UR6, URZ ;  /* 0x0000003f00067c82 */ /* 0x000fc40008000000 */
[----:B------:R-:W-:Y:S01]  /*0470*/  IADD3 R2, -R139, RZ, RZ ;  /* 0x000000ff8b027210 */ /* 0x000fe20007ffe1ff */
[----:B------:R-:W-:Y:S01]  /*0480*/  @UP1 ULEA UR6, UP3, UR18, UR22, 0x2 ;  /* 0x0000001612061291 */ /* 0x000fe2000f86103f */
[----:B------:R-:W-:Y:S01]  /*0490*/  UMOV UR5, URZ ;  /* 0x0000003f00057c82 */ /* 0x000fe20008000000 */
[----:B------:R-:W-:Y:S02]  /*04a0*/  @UP2 ULEA.HI.X UR5, UR18, UR29, UR16, 0x2, UP4 ;  /* 0x0000001d12052291 */ /* 0x000fe4000a0f1410 */
[C---:B------:R-:W-:Y:S01]  /*04b0*/  IMAD R0, R7.reuse, R2, R0 ;  /* 0x0000000207007224 */ /* 0x040fe200078e0200 */
[----:B------:R-:W-:Y:S02]  /*04c0*/  UIADD3 UR15, UR15, UR19, URZ ;  /* 0x000000130f0f7290 */ /* 0x000fe4000fffe03f */
[----:B------:R-:W-:Y:S02]  /*04d0*/  UIMAD UR22, UR16, UR30, URZ ;  /* 0x0000001e101672a4 */ /* 0x000fe4000f8e023f */
[----:B------:R-:W-:Y:S01]  /*04e0*/  ISETP.GT.U32.AND P1, PT, R7, R0, PT ;  /* 0x000000000700720c */ /* 0x000fe20003f24070 */
[----:B------:R-:W-:-:S02]  /*04f0*/  UIADD3 UR11, UR11, UR21, URZ ;  /* 0x000000150b0b7290 */ /* 0x000fc4000fffe03f */
[----:B------:R-:W-:Y:S01]  /*0500*/  USHF.L.U32 UR48, UR33, 0xa, URZ ;  /* 0x0000000a21307899 */ /* 0x000fe2000800063f */
[----:B------:R-:W-:Y:S01]  /*0510*/  ULDC.64 UR28, c[0x0][0x288] ;  /* 0x0000a200001c7ab9 */ /* 0x000fe20000000a00 */
[----:B------:R-:W-:Y:S01]  /*0520*/  UMOV UR7, URZ ;  /* 0x0000003f00077c82 */ /* 0x000fe20008000000 */
[----:B------:R-:W-:Y:S02]  /*0530*/  @UP1 ULEA.HI.X UR7, UR18, UR23, UR16, 0x2, UP3 ;  /* 0x0000001712071291 */ /* 0x000fe400098f1410 */
[----:B------:R-:W-:Y:S02]  /*0540*/  UIMAD UR20, UR16, UR28, URZ ;  /* 0x0000001c101472a4 */ /* 0x000fe4000f8e023f */
[----:B------:R-:W-:-:S03]  /*0550*/  UIMAD.WIDE.U32 UR14, UR18, UR28, UR14 ;  /* 0x0000001c120e72a5 */ /* 0x000fc6000f8e000e */
[-C--:B------:R-:W-:Y:S01]  /*0560*/  @!P1 IADD3 R0, R0, -R7.reuse, RZ ;  /* 0x8000000700009210 */ /* 0x080fe20007ffe0ff */
[----:B------:R-:W-:Y:S01]  /*0570*/  @!P1 VIADD R139, R139, 0x1 ;  /* 0x000000018b8b9836 */ /* 0x000fe20000000000 */
[----:B------:R-:W-:Y:S01]  /*0580*/  ISETP.NE.AND P1, PT, R8, RZ, PT ;  /* 0x000000ff0800720c */ /* 0x000fe20003f25270 */
[----:B------:R-:W-:Y:S01]  /*0590*/  UIMAD UR23, UR18, UR31, UR22 ;  /* 0x0000001f121772a4 */ /* 0x000fe2000f8e0216 */
[----:B------:R-:W-:Y:S01]  /*05a0*/  ISETP.GE.U32.AND P0, PT, R0, R7, PT ;  /* 0x000000070000720c */ /* 0x000fe20003f06070 */
[----:B------:R-:W-:Y:S02]  /*05b0*/  UIMAD.WIDE.U32 UR10, UR18, UR30, UR10 ;  /* 0x0000001e120a72a5 */ /* 0x000fe4000f8e000a */
[----:B------:R-:W-:Y:S01]  /*05c0*/  LOP3.LUT R0, R8, UR18, RZ, 0x3c, !PT ;  /* 0x0000001208007c12 */ /* 0x000fe2000f8e3cff */
[----:B------:R-:W-:Y:S01]  /*05d0*/  UIADD3 UR32, UR48, -0x400, URZ ;  /* 0xfffffc0030207890 */ /* 0x000fe2000fffe03f */
[----:B------:R-:W1:Y:S01]  /*05e0*/  LDC.64 R6, c[0x0][0x2e0] ;  /* 0x0000b800ff067b82 */ /* 0x000e620000000a00 */
[----:B------:R-:W-:Y:S01]  /*05f0*/  ULDC.64 UR30, c[0x0][0x330] ;  /* 0x0000cc00001e7ab9 */ /* 0x000fe20000000a00 */
[----:B------:R-:W-:Y:S01]  /*0600*/  ISETP.GE.AND P2, PT, R0, RZ, PT ;  /* 0x000000ff0000720c */ /* 0x000fe20003f46270 */
[----:B------:R-:W-:-:S02]  /*0610*/  UIMAD UR19, UR18, UR29, UR20 ;  /* 0x0000001d121372a4 */ /* 0x000fc4000f8e0214 */
[----:B------:R-:W-:Y:S02]  /*0620*/  UIMAD UR16, UR16, UR30, URZ ;  /* 0x0000001e101072a4 */ /* 0x000fe4000f8e023f */
[----:B------:R-:W-:Y:S01]  /*0630*/  UIADD3 UR13, UR13, UR24, URZ ;  /* 0x000000180d0d7290 */ /* 0x000fe2000fffe03f */
[----:B------:R-:W-:Y:S01]  /*0640*/  @P0 IADD3 R139, R139, 0x1, RZ ;  /* 0x000000018b8b0810 */ /* 0x000fe20007ffe0ff */
[----:B------:R-:W-:Y:S02]  /*0650*/  USHF.R.S32.HI UR29, URZ, 0x1f, UR32 ;  /* 0x0000001f3f1d7899 */ /* 0x000fe40008011420 */
[----:B------:R-:W-:Y:S01]  /*0660*/  UIADD3 UR24, UP1, UR32, UR14, URZ ;  /* 0x0000000e20187290 */ /* 0x000fe2000ff3e03f */
[----:B------:R-:W-:-:S03]  /*0670*/  ULDC.64 UR20, c[0x0][0x2f0] ;  /* 0x0000bc0000147ab9 */ /* 0x000fc60000000a00 */
[----:B------:R-:W-:Y:S01]  /*0680*/  @!P2 IADD3 R139, -R139, RZ, RZ ;  /* 0x000000ff8b8ba210 */ /* 0x000fe20007ffe1ff */
[----:B------:R-:W-:Y:S01]  /*0690*/  UIMAD UR28, UR18, UR31, UR16 ;  /* 0x0000001f121c72a4 */ /* 0x000fe2000f8e0210 */
[----:B------:R-:W-:Y:S01]  /*06a0*/  @!P1 LOP3.LUT R139, RZ, R8, RZ, 0x33, !PT ;  /* 0x00000008ff8b9212 */ /* 0x000fe200078e33ff */
[----:B------:R-:W-:Y:S02]  /*06b0*/  UIADD3.X UR16, UR29, UR15, UR19, UP1, !UPT ;  /* 0x0000000f1d107290 */ /* 0x000fe40008ffe413 */
[----:B------:R-:W-:Y:S01]  /*06c0*/  ULEA UR25, UP1, UR24, UR20, 0x2 ;  /* 0x0000001418197291 */ /* 0x000fe2000f82103f */
[----:B------:R-:W-:Y:S01]  /*06d0*/  SHF.R.S32.HI R3, RZ, 0x1f, R139 ;  /* 0x0000001fff037819 */ /* 0x000fe2000001148b */
[----:B------:R-:W-:Y:S02]  /*06e0*/  UIADD3 UR9, UR9, UR17, URZ ;  /* 0x0000001109097290 */ /* 0x000fe4000fffe03f */
[----:B------:R-:W-:Y:S02]  /*06f0*/  ULEA.HI.X UR24, UR24, UR21, UR16, 0x2, UP1 ;  /* 0x0000001518187291 */ /* 0x000fe400088f1410 */
[----:B------:R-:W-:Y:S01]  /*0700*/  UIADD3 UR22, UP1, UR32, UR10, URZ ;  /* 0x0000000a20167290 */ /* 0x000fe2000ff3e03f */
[-C--:B0-----:R-:W-:Y:S01]  /*0710*/  IMAD R0, R3, R4.reuse, RZ ;  /* 0x0000000403007224 */ /* 0x081fe200078e02ff */
[----:B------:R-:W-:Y:S01]  /*0720*/  UIMAD.WIDE.U32 UR14, UR18, UR30, UR12 ;  /* 0x0000001e120e72a5 */ /* 0x000fe2000f8e000c */
[----:B------:R-:W-:Y:S01]  /*0730*/  IMAD.WIDE.U32 R2, R139, R4, UR8 ;  /* 0x000000088b027e25 */ /* 0x000fe2000f8e0004 */
[----:B------:R-:W-:Y:S01]  /*0740*/  ULDC.64 UR20, c[0x0][0x2f8] ;  /* 0x0000be0000147ab9 */ /* 0x000fe20000000a00 */
[----:B------:R-:W-:-:S02]  /*0750*/  UIADD3.X UR11, UR29, UR11, UR23, UP1, !UPT ;  /* 0x0000000b1d0b7290 */ /* 0x000fc40008ffe417 */
[----:B------:R-:W-:Y:S01]  /*0760*/  UIADD3 UR10, UP2, UR32, UR14, URZ ;  /* 0x0000000e200a7290 */ /* 0x000fe2000ff5e03f */
[----:B------:R-:W-:Y:S01]  /*0770*/  IMAD R5, R139, R5, R0 ;  /* 0x000000058b057224 */ /* 0x000fe200078e0200 */
[----:B------:R-:W-:Y:S01]  /*0780*/  ULEA UR23, UP1, UR22, UR20, 0x2 ;  /* 0x0000001416177291 */ /* 0x000fe2000f82103f */
[----:B------:R-:W-:Y:S01]  /*0790*/  IADD3 R131, P0, R2, UR32, RZ ;  /* 0x0000002002837c10 */ /* 0x000fe2000ff1e0ff */
[----:B------:R-:W-:Y:S01]  /*07a0*/  @UP0 ULDC UR16, c[0x0][0x214] ;  /* 0x0000850000100ab9 */ /* 0x000fe20000000800 */
[----:B------:R-:W-:Y:S01]  /*07b0*/  ULDC.64 UR12, c[0x0][0x3b8] ;  /* 0x0000ee00000c7ab9 */ /* 0x000fe20000000a00 */
[----:B------:R-:W-:Y:S01]  /*07c0*/  @UP0 UIMAD UR16, UR49, UR16, UR18 ;  /* 0x00000010311002a4 */ /* 0x000fe2000f8e0212 */
[----:B------:R-:W-:Y:S01]  /*07d0*/  IADD3 R0, R3, R5, RZ ;  /* 0x0000000503007210 */ /* 0x000fe20007ffe0ff */
[----:B------:R-:W-:Y:S01]  /*07e0*/  UIADD3.X UR14, UR29, UR15, UR28, UP2, !UPT ;  /* 0x0000000f1d0e7290 */ /* 0x000fe200097fe41c */
[----:B-1----:R-:W-:Y:S01]  /*07f0*/  LEA R133, P1, R131, R6, 0x2 ;  /* 0x0000000683857211 */ /* 0x002fe200078210ff */
[----:B------:R-:W-:Y:S01]  /*0800*/  ULEA.HI.X UR22, UR22, UR21, UR11, 0x2, UP1 ;  /* 0x0000001516167291 */ /* 0x000fe200088f140b */
[----:B------:R-:W-:Y:S01]  /*0810*/  IADD3.X R0, R0, UR29, RZ, P0, !PT ;  /* 0x0000001d00007c10 */ /* 0x000fe200087fe4ff */
[----:B------:R-:W-:-:S02]  /*0820*/  ULEA UR12, UP2, UR10, UR12, 0x2 ;  /* 0x0000000c0a0c7291 */ /* 0x000fc4000f84103f */
[----:B------:R-:W-:Y:S01]  /*0830*/  UISETP.GE.AND UP1, UPT, UR33, 0x1, UPT ;  /* 0x000000012100788c */ /* 0x000fe2000bf26270 */
[----:B------:R-:W-:Y:S01]  /*0840*/  LEA.HI.X R131, R131, R7, R0, 0x2, P1 ;  /* 0x0000000783837211 */ /* 0x000fe200008f1400 */
[----:B------:R-:W-:Y:S02]  /*0850*/  @UP0 UIMAD UR16, UR16, UR33, URZ ;  /* 0x00000021101002a4 */ /* 0x000fe4000f8e023f */
[----:B------:R-:W-:Y:S02]  /*0860*/  ULEA.HI.X UR20, UR10, UR13, UR14, 0x2, UP2 ;  /* 0x0000000d0a147291 */ /* 0x000fe400090f140e */
[----:B------:R-:W-:Y:S01]  /*0870*/  PLOP3.LUT P0, PT, PT, PT, UP1, 0x80, 0x0 ;  /* 0x000000000000781c */ /* 0x000fe20003f0f018 */
[----:B------:R-:W-:Y:S01]  /*0880*/  @UP0 ULDC UR10, c[0x0][0x21c] ;  /* 0x00008700000a0ab9 */ /* 0x000fe20000000800 */
[----:B------:R-:W-:Y:S01]  /*0890*/  @UP0 ULDC.64 UR8, c[0x0][0x310] ;  /* 0x0000c40000080ab9 */ /* 0x000fe20000000a00 */
[----:B------:R-:W-:Y:S01]  /*08a0*/  @UP0 UIMAD UR16, UR16, UR10, URZ ;  /* 0x0000000a101002a4 */ /* 0x000fe2000f8e023f */
[----:B------:R-:W-:-:S02]  /*08b0*/  UMOV UR11, UR7 ;  /* 0x00000007000b7c82 */ /* 0x000fc40008000000 */
[----:B------:R-:W-:Y:S01]  /*08c0*/  UMOV UR10, UR6 ;  /* 0x00000006000a7c82 */ /* 0x000fe20008000000 */
[----:B------:R-:W-:Y:S01]  /*08d0*/  @UP0 UIMAD.WIDE UR8, UR16, 0x8, UR8 ;  /* 0x00000008100808a5 */ /* 0x000fe2000f8e0208 */
[----:B------:R-:W-:Y:S01]  /*08e0*/  UMOV UR14, UR4 ;  /* 0x00000004000e7c82 */ /* 0x000fe20008000000 */
[----:B------:R-:W-:-:S05]  /*08f0*/  UMOV UR15, UR5 ;  /* 0x00000005000f7c82 */ /* 0x000fca0008000000 */
[----:B------:R-:W-:Y:S01]  /*0900*/  @!UP0 UMOV UR8, URZ ;  /* 0x0000003f00088c82 */ /* 0x000fe20008000000 */
[----:B------:R-:W-:Y:S01]  /*0910*/  @!UP0 UMOV UR9, URZ ;  /* 0x0000003f00098c82 */ /* 0x000fe20008000000 */
[----:B------:R-:W-:Y:S05]  /*0920*/  @!P0 BRA `(.L_x_3748) ;  /* 0x0000006800148947 */ /* 0x000fea0003800000 */
[----:B------:R-:W0:Y:S01]  /*0930*/  S2R R135, SR_TID.X ;  /* 0x0000000000877919 */ /* 0x000e220000002100 */
[----:B------:R-:W1:Y:S01]  /*0940*/  S2UR UR5, SR_CgaCtaId ;  /* 0x00000000000579c3 */ /* 0x000e620000008800 */
[----:B------:R-:W-:Y:S01]  /*0950*/  UMOV UR4, 0x400 ;  /* 0x0000040000047882 */ /* 0x000fe20000000000 */
[----:B------:R-:W-:Y:S01]  /*0960*/  MOV R137, RZ ;  /* 0x000000ff00897202 */ /* 0x000fe20000000f00 */
[----:B------:R-:W2:Y:S01]  /*0970*/  S2R R132, SR_LANEID ;  /* 0x0000000000847919 */ /* 0x000ea20000000000 */
[----:B------:R-:W-:Y:S01]  /*0980*/  MOV R134, RZ ;  /* 0x000000ff00867202 */ /* 0x000fe20000000f00 */
[----:B------:R-:W-:Y:S01]  /*0990*/  UMOV UR21, UR12 ;  /* 0x0000000c00157c82 */ /* 0x000fe20008000000 */
[----:B-1----:R-:W-:-:S06]  /*09a0*/  ULEA UR4, UR5, UR4, 0x18 ;  /* 0x0000000405047291 */ /* 0x002fcc000f8ec03f */
[----:B------:R-:W-:Y:S01]  /*09b0*/  IMAD.U32 R130, RZ, RZ, UR4 ;  /* 0x00000004ff827e24 */ /* 0x000fe2000f8e00ff */
[----:B0-----:R-:W-:Y:S01]  /*09c0*/  SHF.R.S32.HI R0, RZ, 0x1f, R135 ;  /* 0x0000001fff007819 */ /* 0x001fe20000011487 */
[----:B------:R-:W-:-:S03]  /*09d0*/  UMOV UR4, URZ ;  /* 0x0000003f00047c82 */ /* 0x000fc60008000000 */
[----:B------:R-:W-:-:S04]  /*09e0*/  LEA.HI R0, R0, R135, RZ, 0x5 ;  /* 0x0000008700007211 */ /* 0x000fc800078f28ff */
[----:B------:R-:W-:-:S04]  /*09f0*/  SHF.R.S32.HI R129, RZ, 0x5, R0 ;  /* 0x00000005ff817819 */ /* 0x000fc80000011400 */
[----:B--2---:R-:W-:-:S07]  /*0a00*/  LEA R129, R129, R130, 0x3 ;  /* 0x0000008281817211 */ /* 0x004fce00078e18ff */
.L_x_3799:
[----:B------:R-:W-:Y:S01]  /*0a10*/  ULDC UR19, c[0x0][0x224] ;  /* 0x0000890000137ab9 */ /* 0x000fe20000000800 */
[----:B------:R-:W-:Y:S01]  /*0a20*/  IMAD.SHL.U32 R170, R135, 0x10, RZ ;  /* 0x0000001087aa7824 */ /* 0x000fe200078e00ff */
[----:B------:R-:W-:Y:S01]  /*0a30*/  UIADD3 UR19, -UR4, UR19, URZ ;  /* 0x0000001304137290 */ /* 0x000fe2000fffe13f */
[----:B0-----:R-:W-:Y:S01]  /*0a40*/  MOV R2, UR25 ;  /* 0x0000001900027c02 */ /* 0x001fe20008000f00 */
[----:B------:R-:W-:Y:S01]  /*0a50*/  ULDC UR47, c[0x0][0x218] ;  /* 0x00008600002f7ab9 */ /* 0x000fe20000000800 */
[----:B------:R-:W-:Y:S01]  /*0a60*/  MOV R3, UR24 ;  /* 0x0000001800037c02 */ /* 0x000fe20008000f00 */
[----:B------:R-:W-:Y:S01]  /*0a70*/  ULEA UR52, UR19, 0xfffffc00, 0xa ;  /* 0xfffffc0013347891 */ /* 0x000fe2000f8e503f */
[----:B------:R-:W-:Y:S01]  /*0a80*/  LOP3.LUT R5, R170, 0xfffffe00, RZ, 0xc0, !PT ;  /* 0xfffffe00aa057812 */ /* 0x000fe200078ec0ff */
[----:B------:R-:W-:Y:S01]  /*0a90*/  HFMA2.MMA R0, -RZ, RZ, 0, 0 ;  /* 0x00000000ff007435 */ /* 0x000fe200000001ff */
[----:B------:R-:W-:Y:S01]  /*0aa0*/  CS2R R6, SRZ ;  /* 0x0000000000067805 */ /* 0x000fe2000001ff00 */
[----:B------:R-:W-:Y:S01]  /*0ab0*/  UIADD3 UR53, -UR52, UR47, URZ ;  /* 0x0000002f34357290 */ /* 0x000fe2000fffe13f */
[----:B------:R-:W-:-:S02]  /*0ac0*/  LOP3.LUT R12, R5, 0x1f, R135, 0xf8, !PT ;  /* 0x0000001f050c7812 */ /* 0x000fc400078ef887 */
[----:B------:R-:W-:Y:S02]  /*0ad0*/  CS2R R8, SRZ ;  /* 0x0000000000087805 */ /* 0x000fe4000001ff00 */
[----:B------:R-:W-:Y:S02]  /*0ae0*/  MOV R4, RZ ;  /* 0x000000ff00047202 */ /* 0x000fe40000000f00 */
[----:B------:R-:W-:Y:S02]  /*0af0*/  CS2R R10, SRZ ;  /* 0x00000000000a7805 */ /* 0x000fe4000001ff00 */
[C---:B------:R-:W-:Y:S01]  /*0b00*/  LOP3.LUT R128, R12.reuse, 0x20, RZ, 0xfc, !PT ;  /* 0x000000200c807812 */ /* 0x040fe200078efcff */
[C---:B------:R-:W-:Y:S01]  /*0b10*/  IMAD.WIDE R2, R12.reuse, 0x4, R2 ;  /* 0x000000040c027825 */ /* 0x040fe200078e0202 */
[----:B------:R-:W-:Y:S01]  /*0b20*/  ISETP.GE.AND P2, PT, R12, UR53, PT ;  /* 0x000000350c007c0c */ /* 0x000fe2000bf46270 */
[----:B------:R-:W-:Y:S01]  /*0b30*/  BAR.SYNC.DEFER_BLOCKING 0x0 ;  /* 0x0000000000007b1d */ /* 0x000fe20000010000 */
[----:B------:R-:W-:-:S02]  /*0b40*/  ISETP.GE.AND P1, PT, R128, UR53, PT ;  /* 0x0000003580007c0c */ /* 0x000fc4000bf26270 */
[----:B------:R-:W-:Y:S02]  /*0b50*/  CS2R R14, SRZ ;  /* 0x00000000000e7805 */ /* 0x000fe4000001ff00 */
[C---:B------:R-:W-:Y:S02]  /*0b60*/  LOP3.LUT R153, R12.reuse, 0x40, RZ, 0xfc, !PT ;  /* 0x000000400c997812 */ /* 0x040fe400078efcff */
[----:B------:R-:W-:Y:S02]  /*0b70*/  CS2R R16, SRZ ;  /* 0x0000000000107805 */ /* 0x000fe4000001ff00 */
[C---:B------:R-:W-:Y:S01]  /*0b80*/  LOP3.LUT R152, R12.reuse, 0x60, RZ, 0xfc, !PT ;  /* 0x000000600c987812 */ /* 0x040fe200078efcff */
[----:B------:R-:W-:Y:S01]  /*0b90*/  HFMA2.MMA R20, -RZ, RZ, 0, 0 ;  /* 0x00000000ff147435 */ /* 0x000fe200000001ff */
[----:B------:R-:W-:Y:S02]  /*0ba0*/  LOP3.LUT R151, R12, 0x80, RZ, 0xfc, !PT ;  /* 0x000000800c977812 */ /* 0x000fe400078efcff */
[----:B------:R-:W-:-:S02]  /*0bb0*/  CS2R R18, SRZ ;  /* 0x0000000000127805 */ /* 0x000fc4000001ff00 */
[C---:B------:R-:W-:Y:S01]  /*0bc0*/  LOP3.LUT R150, R12.reuse, 0xa0, RZ, 0xfc, !PT ;  /* 0x000000a00c967812 */ /* 0x040fe200078efcff */
[----:B------:R-:W-:Y:S01]  /*0bd0*/  ULDC UR5, c[0x0][0x21c] ;  /* 0x0000870000057ab9 */ /* 0x000fe20000000800 */
        /* <DEDUP_REMOVED lines=16> */
[----:B------:R-:W4:Y:S01]  /*0ce0*/  @!P4 LDG.E R9, desc[UR26][R2.64+0x180] ;  /* 0x0001801a0209c981 */ /* 0x000f22000c1e1900 */
[C---:B------:R-:W-:Y:S02]  /*0cf0*/  LOP3.LUT R142, R12.reuse, 0x180, RZ, 0xfc, !PT ;  /* 0x000001800c8e7812 */ /* 0x040fe400078efcff */
[----:B------:R-:W-:Y:S01]  /*0d00*/  LOP3.LUT R140, R12, 0x1a0, RZ, 0xfc, !PT ;  /* 0x000001a00c8c7812 */ /* 0x000fe200078efcff */
[----:B------:R-:W4:Y:S01]  /*0d10*/  @!P6 LDG.E R6, desc[UR26][R2.64+0x200] ;  /* 0x0002001a0206e981 */ /* 0x000f22000c1e1900 */
[----:B------:R-:W-:Y:S02]  /*0d20*/  ISETP.GE.AND P0, PT, R146, UR53, PT ;  /* 0x0000003592007c0c */ /* 0x000fe4000bf06270 */
        /* <DEDUP_REMOVED lines=10> */
[----:B------:R-:W4:Y:S01]  /*0dd0*/  @!P1 LDG.E R10, desc[UR26][R2.64+0x400] ;  /* 0x0004001a020a9981 */ /* 0x000f22000c1e1900 */
[----:B------:R-:W-:-:S02]  /*0de0*/  ISETP.GE.AND P1, PT, R136, UR53, PT ;  /* 0x0000003588007c0c */ /* 0x000fc4000bf26270 */
        /* <DEDUP_REMOVED lines=8> */
[----:B------:R-:W-:-:S05]  /*0e70*/  IADD3 R21, R5, R132, RZ ;  /* 0x0000008405157210 */ /* 0x000fca0007ffe0ff */
[C---:B------:R-:W-:Y:S01]  /*0e80*/  VIADD R24, R21.reuse, 0x20 ;  /* 0x0000002015187836 */ /* 0x040fe20000000000 */
[C---:B------:R-:W-:Y:S02]  /*0e90*/  IADD3 R26, R21.reuse, 0x40, RZ ;  /* 0x00000040151a7810 */ /* 0x040fe40007ffe0ff */
[C---:B------:R-:W-:Y:S02]  /*0ea0*/  IADD3 R28, R21.reuse, 0x60, RZ ;  /* 0x00000060151c7810 */ /* 0x040fe40007ffe0ff */
[CC--:B------:R-:W-:Y:S02]  /*0eb0*/  LEA.HI.SX32 R127, R21.reuse, R21.reuse, 0x1b ;  /* 0x00000015157f7211 */ /* 0x0c0fe400078fdaff */
[C---:B------:R-:W-:Y:S01]  /*0ec0*/  IADD3 R30, R21.reuse, 0x80, RZ ;  /* 0x00000080151e7810 */ /* 0x040fe20007ffe0ff */
[C---:B------:R-:W-:Y:S01]  /*0ed0*/  VIADD R36, R21.reuse, 0xe0 ;  /* 0x000000e015247836 */ /* 0x040fe20000000000 */
[----:B------:R-:W-:Y:S02]  /*0ee0*/  IADD3 R32, R21, 0xa0, RZ ;  /* 0x000000a015207810 */ /* 0x000fe40007ffe0ff */
[----:B0-----:R-:W-:-:S02]  /*0ef0*/  LEA.HI.SX32 R3, R24, R21, 0x1b ;  /* 0x0000001518037211 */ /* 0x001fc400078fdaff */
[C---:B------:R-:W-:Y:S02]  /*0f00*/  IADD3 R34, R21.reuse, 0xc0, RZ ;  /* 0x000000c015227810 */ /* 0x040fe40007ffe0ff */
[-C--:B------:R-:W-:Y:S02]  /*0f10*/  LEA.HI.SX32 R125, R26, R21.reuse, 0x1b ;  /* 0x000000151a7d7211 */ /* 0x080fe400078fdaff */
[----:B------:R-:W-:Y:S02]  /*0f20*/  LEA.HI.SX32 R23, R28, R21, 0x1b ;  /* 0x000000151c177211 */ /* 0x000fe400078fdaff */
[C---:B------:R-:W-:Y:S02]  /*0f30*/  IADD3 R38, R21.reuse, 0x100, RZ ;  /* 0x0000010015267810 */ /* 0x040fe40007ffe0ff */
[----:B------:R-:W-:Y:S02]  /*0f40*/  IADD3 R2, R21, 0x120, RZ ;  /* 0x0000012015027810 */ /* 0x000fe40007ffe0ff */
[----:B------:R-:W-:-:S02]  /*0f50*/  LEA R127, R127, R130, 0x2 ;  /* 0x000000827f7f7211 */ /* 0x000fc400078e10ff */
[-C--:B------:R-:W-:Y:S02]  /*0f60*/  LEA.HI.SX32 R123, R30, R21.reuse, 0x1b ;  /* 0x000000151e7b7211 */ /* 0x080fe400078fdaff */
[-C--:B------:R-:W-:Y:S02]  /*0f70*/  LEA.HI.SX32 R25, R32, R21.reuse, 0x1b ;  /* 0x0000001520197211 */ /* 0x080fe400078fdaff */
[-C--:B------:R-:W-:Y:S01]  /*0f80*/  LEA R126, R3, R130.reuse, 0x2 ;  /* 0x00000082037e7211 */ /* 0x080fe200078e10ff */
[----:B------:R-:W-:Y:S01]  /*0f90*/  IMAD R124, R23, 0x4, R130 ;  /* 0x00000004177c7824 */ /* 0x000fe200078e0282 */
[----:B------:R-:W-:Y:S02]  /*0fa0*/  IADD3 R40, R21, 0x140, RZ ;  /* 0x0000014015287810 */ /* 0x000fe40007ffe0ff */
[----:B------:R-:W-:Y:S02]  /*0fb0*/  LEA.HI.SX32 R121, R34, R21, 0x1b ;  /* 0x0000001522797211 */ /* 0x000fe400078fdaff */
[----:B------:R-:W-:Y:S01]  /*0fc0*/  LEA R125, R125, R130, 0x2 ;  /* 0x000000827d7d7211 */ /* 0x000fe200078e10ff */
[C---:B------:R-:W-:Y:S01]  /*0fd0*/  VIADD R46, R21.reuse, 0x1a0 ;  /* 0x000001a0152e7836 */ /* 0x040fe20000000000 */
[----:B------:R-:W-:-:S02]  /*0fe0*/  IADD3 R42, R21, 0x160, RZ ;  /* 0x00000160152a7810 */ /* 0x000fc40007ffe0ff */
[-C--:B------:R-:W-:Y:S02]  /*0ff0*/  LEA.HI.SX32 R27, R36, R21.reuse, 0x1b ;  /* 0x00000015241b7211 */ /* 0x080fe400078fdaff */
[----:B------:R-:W-:Y:S02]  /*1000*/  IADD3 R44, R21, 0x180, RZ ;  /* 0x00000180152c7810 */ /* 0x000fe40007ffe0ff */
[-C--:B------:R-:W-:Y:S02]  /*1010*/  LEA.HI.SX32 R119, R38, R21.reuse, 0x1b ;  /* 0x0000001526777211 */ /* 0x080fe400078fdaff */
[----:B------:R-:W-:Y:S02]  /*1020*/  LEA.HI.SX32 R29, R2, R21, 0x1b ;  /* 0x00000015021d7211 */ /* 0x000fe400078fdaff */
[-C--:B------:R-:W-:Y:S02]  /*1030*/  LEA R123, R123, R130.reuse, 0x2 ;  /* 0x000000827b7b7211 */ /* 0x080fe400078e10ff */
[----:B------:R-:W-:-:S02]  /*1040*/  LEA R122, R25, R130, 0x2 ;  /* 0x00000082197a7211 */ /* 0x000fc400078e10ff */
[C---:B------:R-:W-:Y:S02]  /*1050*/  IADD3 R48, R21.reuse, 0x1c0, RZ ;  /* 0x000001c015307810 */ /* 0x040fe40007ffe0ff */
[----:B------:R-:W-:Y:S02]  /*1060*/  IADD3 R50, R21, 0x1e0, RZ ;  /* 0x000001e015327810 */ /* 0x000fe40007ffe0ff */
[-C--:B------:R-:W-:Y:S02]  /*1070*/  LEA.HI.SX32 R117, R40, R21.reuse, 0x1b ;  /* 0x0000001528757211 */ /* 0x080fe400078fdaff */
[-C--:B------:R-:W-:Y:S02]  /*1080*/  LEA R121, R121, R130.reuse, 0x2 ;  /* 0x0000008279797211 */ /* 0x080fe400078e10ff */
[-C--:B------:R-:W-:Y:S02]  /*1090*/  LEA.HI.SX32 R31, R42, R21.reuse, 0x1b ;  /* 0x000000152a1f7211 */ /* 0x080fe400078fdaff */
[----:B------:R-:W-:Y:S01]  /*10a0*/  LEA R120, R27, R130, 0x2 ;  /* 0x000000821b787211 */ /* 0x000fe200078e10ff */
[----:B------:R-:W-:Y:S01]  /*10b0*/  IMAD R118, R29, 0x4, R130 ;  /* 0x000000041d767824 */ /* 0x000fe200078e0282 */
[----:B------:R-:W-:-:S02]  /*10c0*/  LEA.HI.SX32 R115, R44, R21, 0x1b ;  /* 0x000000152c737211 */ /* 0x000fc400078fdaff */
[-C--:B------:R-:W-:Y:S02]  /*10d0*/  LEA R119, R119, R130.reuse, 0x2 ;  /* 0x0000008277777211 */ /* 0x080fe400078e10ff */
[----:B------:R-:W-:Y:S02]  /*10e0*/  LEA.HI.SX32 R113, R46, R21, 0x1b ;  /* 0x000000152e717211 */ /* 0x000fe400078fdaff */
[----:B------:R-:W-:Y:S02]  /*10f0*/  LEA R5, R132, R5, 0x4 ;  /* 0x0000000584057211 */ /* 0x000fe400078e20ff */
[-C--:B------:R-:W-:Y:S02]  /*1100*/  LEA.HI.SX32 R111, R48, R21.reuse, 0x1b ;  /* 0x00000015306f7211 */ /* 0x080fe400078fdaff */
[----:B------:R-:W-:Y:S02]  /*1110*/  LEA.HI.SX32 R109, R50, R21, 0x1b ;  /* 0x00000015326d7211 */ /* 0x000fe400078fdaff */
[----:B------:R-:W-:-:S02]  /*1120*/  LEA R117, R117, R130, 0x2 ;  /* 0x0000008275757211 */ /* 0x000fc400078e10ff */
[-C--:B------:R-:W-:Y:S02]  /*1130*/  LEA R116, R31, R130.reuse, 0x2 ;  /* 0x000000821f747211 */ /* 0x080fe400078e10ff */
[-C--:B------:R-:W-:Y:S02]  /*1140*/  LEA R115, R115, R130.reuse, 0x2 ;  /* 0x0000008273737211 */ /* 0x080fe400078e10ff */
[-C--:B------:R-:W-:Y:S02]  /*1150*/  LEA R113, R113, R130.reuse, 0x2 ;  /* 0x0000008271717211 */ /* 0x080fe400078e10ff */
[----:B------:R-:W-:Y:S01]  /*1160*/  LEA.HI.SX32 R107, R5, R5, 0x1b ;  /* 0x00000005056b7211 */ /* 0x000fe200078fdaff */
[----:B------:R-:W-:Y:S01]  /*1170*/  IMAD R109, R109, 0x4, R130 ;  /* 0x000000046d6d7824 */ /* 0x000fe200078e0282 */
[-C--:B------:R-:W-:Y:S02]  /*1180*/  LEA R111, R111, R130.reuse, 0x2 ;  /* 0x000000826f6f7211 */ /* 0x080fe400078e10ff */
[----:B------:R-:W-:-:S02]  /*1190*/  LEA R107, R107, R130, 0x2 ;  /* 0x000000826b6b7211 */ /* 0x000fc400078e10ff */
[----:B------:R-:W-:Y:S02]  /*11a0*/  ISETP.GE.AND P2, PT, R12, UR53, PT ;  /* 0x000000350c007c0c */ /* 0x000fe4000bf46270 */
[----:B------:R-:W-:Y:S02]  /*11b0*/  ISETP.GE.AND P1, PT, R128, UR53, PT ;  /* 0x0000003580007c0c */ /* 0x000fe4000bf26270 */
[----:B------:R-:W-:Y:S02]  /*11c0*/  MOV R2, UR23 ;  /* 0x0000001700027c02 */ /* 0x000fe40008000f00 */
[----:B------:R-:W-:Y:S02]  /*11d0*/  MOV R3, UR22 ;  /* 0x0000001600037c02 */ /* 0x000fe40008000f00 */
[----:B------:R-:W-:Y:S01]  /*11e0*/  ISETP.GE.AND P0, PT, R153, UR53, PT ;  /* 0x0000003599007c0c */ /* 0x000fe2000bf06270 */
[----:B------:R-:W-:Y:S01]  /*11f0*/  IMAD.WIDE R2, R12, 0x4, R2 ;  /* 0x000000040c027825 */ /* 0x000fe200078e0202 */
[----:B------:R-:W-:-:S02]  /*1200*/  ISETP.GE.AND P4, PT, R152, UR53, PT ;  /* 0x0000003598007c0c */ /* 0x000fc4000bf86270 */
[----:B------:R-:W-:Y:S02]  /*1210*/  ISETP.GE.AND P6, PT, R151, UR53, PT ;  /* 0x0000003597007c0c */ /* 0x000fe4000bfc6270 */
[----:B------:R-:W-:Y:S02]  /*1220*/  ISETP.GE.AND P5, PT, R150, UR53, PT ;  /* 0x0000003596007c0c */ /* 0x000fe4000bfa6270 */
[----:B------:R-:W-:Y:S01]  /*1230*/  ISETP.GE.AND P3, PT, R149, UR53, PT ;  /* 0x0000003595007c0c */ /* 0x000fe2000bf66270 */
[----:B--2---:R0:W-:Y:S04]  /*1240*/  STS [R127], R0 ;  /* 0x000000007f007388 */ /* 0x0041e80000000800 */
[----:B---3--:R-:W-:Y:S04]  /*1250*/  STS [R126+0x80], R7 ;  /* 0x000080077e007388 */ /* 0x008fe80000000800 */
[----:B----4-:R-:W-:Y:S04]  /*1260*/  STS [R125+0x100], R4 ;  /* 0x000100047d007388 */ /* 0x010fe80000000800 */
        /* <DEDUP_REMOVED lines=33> */
[----:B------:R-:W-:Y:S02]  /*1480*/  CS2R R4, SRZ ;  /* 0x0000000000047805 */ /* 0x000fe4000001ff00 */
[----:B--2---:R-:W-:Y:S02]  /*1490*/  CS2R R8, SRZ ;  /* 0x0000000000087805 */ /* 0x004fe4000001ff00 */
[----:B---3--:R-:W-:Y:S02]  /*14a0*/  CS2R R10, SRZ ;  /* 0x00000000000a7805 */ /* 0x008fe4000001ff00 */
[----:B----4-:R-:W-:Y:S02]  /*14b0*/  CS2R R14, SRZ ;  /* 0x00000000000e7805 */ /* 0x010fe4000001ff00 */
[----:B------:R-:W-:Y:S01]  /*14c0*/  CS2R R16, SRZ ;  /* 0x0000000000107805 */ /* 0x000fe2000001ff00 */
        /* <DEDUP_REMOVED lines=17> */
[----:B------:R-:W-:Y:S01]  /*15e0*/  ISETP.GE.AND P1, PT, R136, UR53, PT ;  /* 0x0000003588007c0c */ /* 0x000fe2000bf26270 */
[----:B------:R-:W-:Y:S01]  /*15f0*/  HFMA2.MMA R22, -RZ, RZ, 0, 0 ;  /* 0x00000000ff167435 */ /* 0x000fe200000001ff */
[----:B------:R-:W-:Y:S01]  /*1600*/  IMAD.MOV.U32 R20, RZ, RZ, RZ ;  /* 0x000000ffff147224 */ /* 0x000fe200078e00ff */
        /* <DEDUP_REMOVED lines=8> */
[----:B------:R-:W-:-:S02]  /*1690*/  ISETP.GE.AND P2, PT, R12, UR53, PT ;  /* 0x000000350c007c0c */ /* 0x000fc4000bf46270 */
[----:B------:R-:W-:Y:S02]  /*16a0*/  ISETP.GE.AND P1, PT, R128, UR53, PT ;  /* 0x0000003580007c0c */ /* 0x000fe4000bf26270 */
[----:B0-----:R-:W-:Y:S02]  /*16b0*/  MOV R2, UR21 ;  /* 0x0000001500027c02 */ /* 0x001fe40008000f00 */
[----:B------:R-:W-:Y:S02]  /*16c0*/  MOV R3, UR20 ;  /* 0x0000001400037c02 */ /* 0x000fe40008000f00 */
[----:B------:R-:W-:Y:S01]  /*16d0*/  ISETP.GE.AND P0, PT, R153, UR53, PT ;  /* 0x0000003599007c0c */ /* 0x000fe2000bf06270 */
[----:B------:R-:W-:Y:S01]  /*16e0*/  IMAD.WIDE R2, R12, 0x4, R2 ;  /* 0x000000040c027825 */ /* 0x000fe200078e0202 */
[----:B------:R-:W-:Y:S02]  /*16f0*/  ISETP.GE.AND P4, PT, R152, UR53, PT ;  /* 0x0000003598007c0c */ /* 0x000fe4000bf86270 */
[----:B------:R-:W-:-:S02]  /*1700*/  ISETP.GE.AND P6, PT, R151, UR53, PT ;  /* 0x0000003597007c0c */ /* 0x000fc4000bfc6270 */
        /* <DEDUP_REMOVED lines=38> */
[----:B--2---:R-:W-:Y:S02]  /*1970*/  CS2R R4, SRZ ;  /* 0x0000000000047805 */ /* 0x004fe4000001ff00 */
[----:B------:R-:W-:Y:S02]  /*1980*/  CS2R R8, SRZ ;  /* 0x0000000000087805 */ /* 0x000fe4000001ff00 */
[----:B------:R-:W-:Y:S02]  /*1990*/  CS2R R10, SRZ ;  /* 0x00000000000a7805 */ /* 0x000fe4000001ff00 */
[----:B------:R-:W-:Y:S01]  /*19a0*/  CS2R R14, SRZ ;  /* 0x00000000000e7805 */ /* 0x000fe2000001ff00 */
[----:B---3--:R-:W-:Y:S01]  /*19b0*/  HFMA2.MMA R20, -RZ, RZ, 0, 0 ;  /* 0x00000000ff147435 */ /* 0x008fe200000001ff */
        /* <DEDUP_REMOVED lines=18> */
[----:B------:R-:W-:Y:S01]  /*1ae0*/  CS2R R16, SRZ ;  /* 0x0000000000107805 */ /* 0x000fe2000001ff00 */
[----:B----4-:R-:W-:Y:S01]  /*1af0*/  IMAD.MOV.U32 R18, RZ, RZ, RZ ;  /* 0x000000ffff127224 */ /* 0x010fe200078e00ff */
[----:B------:R-:W-:Y:S01]  /*1b00*/  MOV R22, RZ ;  /* 0x000000ff00167202 */ /* 0x000fe20000000f00 */
[----:B------:R-:W4:Y:S04]  /*1b10*/  @!P0 LDG.E R15, desc[UR26][R2.64+0x480] ;  /* 0x0004801a020f8981 */ /* 0x000f28000c1e1900 */
[----:B------:R-:W4:Y:S04]  /*1b20*/  @!P4 LDG.E R14, desc[UR26][R2.64+0x500] ;  /* 0x0005001a020ec981 */ /* 0x000f28000c1e1900 */
[----:B------:R-:W4:Y:S04]  /*1b30*/  @!P6 LDG.E R17, desc[UR26][R2.64+0x580] ;  /* 0x0005801a0211e981 */ /* 0x000f28000c1e1900 */
[----:B------:R-:W4:Y:S04]  /*1b40*/  @!P5 LDG.E R16, desc[UR26][R2.64+0x600] ;  /* 0x0006001a0210d981 */ /* 0x000f28000c1e1900 */
[----:B------:R-:W4:Y:S04]  /*1b50*/  @!P3 LDG.E R20, desc[UR26][R2.64+0x680] ;  /* 0x0006801a0214b981 */ /* 0x000f28000c1e1900 */
[----:B------:R-:W4:Y:S04]  /*1b60*/  @!P2 LDG.E R18, desc[UR26][R2.64+0x700] ;  /* 0x0007001a0212a981 */ /* 0x000f28000c1e1900 */
[----:B------:R-:W4:Y:S01]  /*1b70*/  @!P1 LDG.E R22, desc[UR26][R2.64+0x780] ;  /* 0x0007801a02169981 */ /* 0x000f22000c1e1900 */
[----:B------:R-:W-:-:S03]  /*1b80*/  ISETP.LT.AND P0, PT, RZ, UR5, PT ;  /* 0x00000005ff007c0c */ /* 0x000fc6000bf01270 */
[----:B--2---:R-:W-:Y:S04]  /*1b90*/  STS [R127], R0 ;  /* 0x000000007f007388 */ /* 0x004fe80000000800 */
        /* <DEDUP_REMOVED lines=8> */
[----:B----4-:R-:W-:Y:S04]  /*1c20*/  STS [R118+0x480], R15 ;  /* 0x0004800f76007388 */ /* 0x010fe80000000800 */
        /* <DEDUP_REMOVED lines=66> */
.L_x_3749:
[----:B------:R-:W0:Y:S01]  /*2050*/  LDC.64 R14, c[0x0][0x368] ;  /* 0x0000da00ff0e7b82 */ /* 0x000e220000000a00 */
[----:B------:R-:W-:Y:S01]  /*2060*/  USHF.R.S32.HI UR6, URZ, 0x1f, UR18 ;  /* 0x0000001f3f067899 */ /* 0x000fe20008011412 */
[----:B------:R-:W-:Y:S01]  /*2070*/  ISETP.GE.AND P0, PT, R12, UR53, PT ;  /* 0x000000350c007c0c */ /* 0x000fe2000bf06270 */
[----:B------:R-:W-:Y:S01]  /*2080*/  ULDC.64 UR44, c[0x0][0x230] ;  /* 0x00008c00002c7ab9 */ /* 0x000fe20000000a00 */
[----:B------:R-:W-:Y:S01]  /*2090*/  ULDC.64 UR16, c[0x0][0x248] ;  /* 0x0000920000107ab9 */ /* 0x000fe20000000a00 */
[----:B------:R-:W-:Y:S01]  /*20a0*/  UIMAD.WIDE.U32 UR38, UR18, UR44, URZ ;  /* 0x0000002c122672a5 */ /* 0x000fe2000f8e003f */
[--C-:B------:R-:W-:Y:S01]  /*20b0*/  FADD.FTZ R26, R94, R141.reuse ;  /* 0x0000008d5e1a7221 */ /* 0x100fe20000010000 */
[----:B------:R-:W-:Y:S01]  /*20c0*/  UIMAD UR5, UR6, UR44, URZ ;  /* 0x0000002c060572a4 */ /* 0x000fe2000f8e023f */
[----:B------:R-:W1:Y:S01]  /*20d0*/  LDC.64 R16, c[0x0][0x380] ;  /* 0x0000e000ff107b82 */ /* 0x000e620000000a00 */
[----:B------:R-:W-:Y:S01]  /*20e0*/  UIADD3 UR44, UR19, -0x1, URZ ;  /* 0xffffffff132c7890 */ /* 0x000fe2000fffe03f */
[--C-:B------:R-:W-:Y:S01]  /*20f0*/  FADD.FTZ R25, R92, R141.reuse ;  /* 0x0000008d5c197221 */ /* 0x100fe20000010000 */
[----:B------:R-:W-:Y:S01]  /*2100*/  UIMAD UR6, UR6, UR16, URZ ;  /* 0x00000010060672a4 */ /* 0x000fe2000f8e023f */
[--C-:B------:R-:W-:Y:S01]  /*2110*/  FADD.FTZ R7, R90, R141.reuse ;  /* 0x0000008d5a077221 */ /* 0x100fe20000010000 */
[----:B------:R-:W-:Y:S01]  /*2120*/  UIMAD.WIDE.U32 UR12, UR18, UR16, URZ ;  /* 0x00000010120c72a5 */ /* 0x000fe2000f8e003f */
[--C-:B------:R-:W-:Y:S01]  /*2130*/  FADD.FTZ R23, R88, R141.reuse ;  /* 0x0000008d58177221 */ /* 0x100fe20000010000 */
[----:B------:R-:W-:Y:S01]  /*2140*/  ULEA.HI UR16, UR44, UR44, URZ, 0x1 ;  /* 0x0000002c2c107291 */ /* 0x000fe2000f8f083f */
[--C-:B------:R-:W-:Y:S01]  /*2150*/  FADD.FTZ R5, R86, R141.reuse ;  /* 0x0000008d56057221 */ /* 0x100fe20000010000 */
[--C-:B------:R-:W-:Y:S01]  /*2160*/  FADD.FTZ R21, R84, R141.reuse ;  /* 0x0000008d54157221 */ /* 0x100fe20000010000 */
[--C-:B------:R-:W-:Y:S01]  /*2170*/  FADD.FTZ R3, R82, R141.reuse ;  /* 0x0000008d52037221 */ /* 0x100fe20000010000 */
[--C-:B------:R-:W-:Y:S01]  /*2180*/  FADD.FTZ R19, R80, R141.reuse ;  /* 0x0000008d50137221 */ /* 0x100fe20000010000 */
[--C-:B------:R-:W-:Y:S01]  /*2190*/  FADD.FTZ R18, R79, R141.reuse ;  /* 0x0000008d4f127221 */ /* 0x100fe20000010000 */
[----:B------:R-:W-:Y:S01]  /*21a0*/  UIMAD UR45, UR18, UR45, UR5 ;  /* 0x0000002d122d72a4 */ /* 0x000fe2000f8e0205 */
[----:B------:R-:W-:Y:S01]  /*21b0*/  P2R R193, PR, RZ, 0x1 ;  /* 0x00000001ffc17803 */ /* 0x000fe20000000000 */
[----:B------:R-:W-:Y:S01]  /*21c0*/  UIMAD UR46, UR18, UR17, UR6 ;  /* 0x00000011122e72a4 */ /* 0x000fe2000f8e0206 */
[--C-:B------:R-:W-:Y:S01]  /*21d0*/  FADD.FTZ R31, R85, R141.reuse ;  /* 0x0000008d551f7221 */ /* 0x100fe20000010000 */
[----:B------:R-:W-:Y:S01]  /*21e0*/  ULOP3.LUT UR16, UR16, 0xfffffe, URZ, 0xc0, !UPT ;  /* 0x00fffffe10107892 */ /* 0x000fe2000f8ec03f */
[--C-:B------:R-:W-:Y:S01]  /*21f0*/  FADD.FTZ R30, R87, R141.reuse ;  /* 0x0000008d571e7221 */ /* 0x100fe20000010000 */
[--C-:B------:R-:W-:Y:S01]  /*2200*/  FADD.FTZ R29, R89, R141.reuse ;  /* 0x0000008d591d7221 */ /* 0x100fe20000010000 */
[--C-:B------:R-:W-:Y:S01]  /*2210*/  FADD.FTZ R28, R91, R141.reuse ;  /* 0x0000008d5b1c7221 */ /* 0x100fe20000010000 */
[----:B------:R-:W-:Y:S01]  /*2220*/  FADD.FTZ R27, R93, R141 ;  /* 0x0000008d5d1b7221 */ /* 0x000fe20000010000 */
        /* <DEDUP_REMOVED lines=28> */
[----:B------:R-:W-:-:S02]  /*23f0*/  UIADD3 UR44, UR44, -UR16, URZ ;  /* 0x800000102c2c7290 */ /* 0x000fc4000fffe03f */
[----:B------:R-:W-:Y:S02]  /*2400*/  UIADD3 UR45, UR39, UR45, URZ ;  /* 0x0000002d272d7290 */ /* 0x000fe4000fffe03f */
[----:B------:R-:W-:Y:S01]  /*2410*/  UIADD3 UR46, UR13, UR46, URZ ;  /* 0x0000002e0d2e7290 */ /* 0x000fe2000fffe03f */
[----:B------:R-:W-:Y:S01]  /*2420*/  ULDC.64 UR40, c[0x0][0x270] ;  /* 0x00009c0000287ab9 */ /* 0x000fe20000000a00 */
[----:B01----:R-:W-:-:S10]  /*2430*/  ULDC.64 UR42, c[0x0][0x370] ;  /* 0x0000dc00002a7ab9 */ /* 0x003fd40000000a00 */
.L_x_3794:
[----:B------:R-:W-:Y:S01]  /*2440*/  USHF.R.S32.HI UR51, URZ, 0x1f, UR5 ;  /* 0x0000001f3f337899 */ /* 0x000fe20008011405 */
[----:B------:R-:W-:Y:S01]  /*2450*/  SHF.R.S32.HI R13, RZ, 0x1f, R12 ;  /* 0x0000001fff0d7819 */ /* 0x000fe2000001140c */
[----:B------:R-:W-:Y:S01]  /*2460*/  UMOV UR17, UR45 ;  /* 0x0000002d00117c82 */ /* 0x000fe20008000000 */
[----:B------:R-:W-:Y:S01]  /*2470*/  MOV R3, UR40 ;  /* 0x0000002800037c02 */ /* 0x000fe20008000f00 */
[----:B------:R-:W-:Y:S01]  /*2480*/  UIMAD UR16, UR51, UR40, URZ ;  /* 0x00000028331072a4 */ /* 0x000fe2000f8e023f */
[C---:B------:R-:W-:Y:S02]  /*2490*/  LOP3.LUT R128, R12.reuse, 0x20, RZ, 0xfc, !PT ;  /* 0x000000200c807812 */ /* 0x040fe400078efcff */
[----:B------:R-:W-:Y:S02]  /*24a0*/  CS2R R6, SRZ ;  /* 0x0000000000067805 */ /* 0x000fe4000001ff00 */
[----:B------:R-:W-:Y:S01]  /*24b0*/  LOP3.LUT R153, R12, 0x40, RZ, 0xfc, !PT ;  /* 0x000000400c997812 */ /* 0x000fe200078efcff */
[----:B------:R-:W-:-:S02]  /*24c0*/  UIMAD UR16, UR5, UR41, UR16 ;  /* 0x00000029051072a4 */ /* 0x000fc4000f8e0210 */
[----:B------:R-:W-:Y:S01]  /*24d0*/  IMAD.WIDE.U32 R2, R3, UR5, R12 ;  /* 0x0000000503027c25 */ /* 0x000fe2000f8e000c */
[----:B------:R-:W-:Y:S01]  /*24e0*/  UIMAD UR56, UR51, UR34, URZ ;  /* 0x00000022333872a4 */ /* 0x000fe2000f8e023f */
[----:B------:R-:W-:Y:S02]  /*24f0*/  LOP3.LUT R152, R12, 0x60, RZ, 0xfc, !PT ;  /* 0x000000600c987812 */ /* 0x000fe400078efcff */
[----:B0-----:R-:W-:Y:S02]  /*2500*/  CS2R R8, SRZ ;  /* 0x0000000000087805 */ /* 0x001fe4000001ff00 */
[----:B------:R-:W-:Y:S01]  /*2510*/  ISETP.GE.AND P3, PT, R128, UR53, PT ;  /* 0x0000003580007c0c */ /* 0x000fe2000bf66270 */
[----:B------:R-:W-:Y:S01]  /*2520*/  HFMA2.MMA R155, -RZ, RZ, 0, 0 ;  /* 0x00000000ff9b7435 */ /* 0x000fe200000001ff */
[----:B------:R-:W-:Y:S01]  /*2530*/  IADD3 R3, R3, UR16, RZ ;  /* 0x0000001003037c10 */ /* 0x000fe2000fffe0ff */
[----:B------:R-:W-:Y:S01]  /*2540*/  UMOV UR16, UR38 ;  /* 0x0000002600107c82 */ /* 0x000fe20008000000 */
[----:B------:R-:W-:Y:S01]  /*2550*/  UIMAD UR56, UR5, UR35, UR56 ;  /* 0x00000023053872a4 */ /* 0x000fe2000f8e0238 */
[----:B------:R-:W-:Y:S01]  /*2560*/  ISETP.GE.AND P2, PT, R153, UR53, PT ;  /* 0x0000003599007c0c */ /* 0x000fe2000bf46270 */
[----:B------:R-:W-:Y:S01]  /*2570*/  UIMAD.WIDE.U32 UR16, UR5, UR34, UR16 ;  /* 0x00000022051072a5 */ /* 0x000fe2000f8e0010 */
[----:B------:R-:W-:-:S02]  /*2580*/  ISETP.GE.AND P1, PT, R152, UR53, PT ;  /* 0x0000003598007c0c */ /* 0x000fc4000bf26270 */
[----:B------:R-:W-:Y:S02]  /*2590*/  CS2R R10, SRZ ;  /* 0x00000000000a7805 */ /* 0x000fe4000001ff00 */
[----:B------:R-:W-:Y:S01]  /*25a0*/  LEA R4, P0, R2, R133, 0x2 ;  /* 0x0000008502047211 */ /* 0x000fe200078010ff */
[----:B------:R-:W-:Y:S01]  /*25b0*/  ULEA UR57, UP0, UR16, UR32, 0x2 ;  /* 0x0000002010397291 */ /* 0x000fe2000f80103f */
[----:B------:R-:W-:Y:S01]  /*25c0*/  LOP3.LUT R151, R12, 0x80, RZ, 0xfc, !PT ;  /* 0x000000800c977812 */ /* 0x000fe200078efcff */
[----:B------:R-:W-:Y:S01]  /*25d0*/  UIADD3 UR17, UR17, UR56, URZ ;  /* 0x0000003811117290 */ /* 0x000fe2000fffe03f */
[----:B------:R-:W-:Y:S02]  /*25e0*/  LEA.HI.X R5, R2, R131, R3, 0x2, P0 ;  /* 0x0000008302057211 */ /* 0x000fe400000f1403 */
[----:B------:R-:W-:Y:S02]  /*25f0*/  CS2R R156, SRZ ;  /* 0x00000000009c7805 */ /* 0x000fe4000001ff00 */
[C---:B------:R-:W-:Y:S01]  /*2600*/  LOP3.LUT R150, R12.reuse, 0xa0, RZ, 0xfc, !PT ;  /* 0x000000a00c967812 */ /* 0x040fe200078efcff */
[----:B------:R-:W-:Y:S01]  /*2610*/  ULEA.HI.X UR16, UR16, UR33, UR17, 0x2, UP0 ;  /* 0x0000002110107291 */ /* 0x000fe200080f1411 */
[C---:B------:R-:W-:Y:S01]  /*2620*/  LOP3.LUT R149, R12.reuse, 0xc0, RZ, 0xfc, !PT ;  /* 0x000000c00c957812 */ /* 0x040fe200078efcff */
[----:B--2---:R-:W2:Y:S01]  /*2630*/  @!P3 LDG.E R7, desc[UR26][R4.64+0x80] ;  /* 0x0000801a0407b981 */ /* 0x004ea2000c1e1900 */
[----:B------:R-:W-:-:S02]  /*2640*/  LOP3.LUT R148, R12, 0xe0, RZ, 0xfc, !PT ;  /* 0x000000e00c947812 */ /* 0x000fc400078efcff */
[----:B------:R-:W-:Y:S02]  /*2650*/  CS2R R158, SRZ ;  /* 0x00000000009e7805 */ /* 0x000fe4000001ff00 */
[C---:B------:R-:W-:Y:S01]  /*2660*/  LOP3.LUT R147, R12.reuse, 0x100, RZ, 0xfc, !PT ;  /* 0x000001000c937812 */ /* 0x040fe200078efcff */
[----:B---3--:R-:W3:Y:S01]  /*2670*/  @!P2 LDG.E R8, desc[UR26][R4.64+0x100] ;  /* 0x0001001a0408a981 */ /* 0x008ee2000c1e1900 */
[----:B------:R-:W-:Y:S02]  /*2680*/  ISETP.GE.AND P0, PT, R151, UR53, PT ;  /* 0x0000003597007c0c */ /* 0x000fe4000bf06270 */
[----:B------:R-:W-:Y:S01]  /*2690*/  ISETP.NE.AND P6, PT, R193, RZ, PT ;  /* 0x000000ffc100720c */ /* 0x000fe20003fc5270 */
[----:B----4-:R-:W4:Y:S01]  /*26a0*/  @!P1 LDG.E R9, desc[UR26][R4.64+0x180] ;  /* 0x0001801a04099981 */ /* 0x010f22000c1e1900 */
[----:B------:R-:W-:Y:S02]  /*26b0*/  LOP3.LUT R146, R12, 0x120, RZ, 0xfc, !PT ;  /* 0x000001200c927812 */ /* 0x000fe400078efcff */
[----:B------:R-:W-:-:S02]  /*26c0*/  ISETP.GE.AND P5, PT, R150, UR53, PT ;  /* 0x0000003596007c0c */ /* 0x000fc4000bfa6270 */
[----:B------:R-:W-:Y:S02]  /*26d0*/  ISETP.GE.AND P4, PT, R149, UR53, PT ;  /* 0x0000003595007c0c */ /* 0x000fe4000bf86270 */
[----:B------:R-:W-:Y:S02]  /*26e0*/  ISETP.GE.AND P3, PT, R148, UR53, PT ;  /* 0x0000003594007c0c */ /* 0x000fe4000bf66270 */
[----:B------:R-:W-:Y:S01]  /*26f0*/  MOV R2, UR57 ;  /* 0x0000003900027c02 */ /* 0x000fe20008000f00 */
[----:B------:R-:W4:Y:S01]  /*2700*/  @!P0 LDG.E R10, desc[UR26][R4.64+0x200] ;  /* 0x0002001a040a8981 */ /* 0x000f22000c1e1900 */
[----:B------:R-:W-:Y:S02]  /*2710*/  MOV R3, UR16 ;  /* 0x0000001000037c02 */ /* 0x000fe40008000f00 */
[----:B------:R-:W-:Y:S01]  /*2720*/  ISETP.GE.AND P2, PT, R147, UR53, PT ;  /* 0x0000003593007c0c */ /* 0x000fe2000bf46270 */
[----:B------:R-:W2:Y:S01]  /*2730*/  @!P6 LDG.E R6, desc[UR26][R4.64] ;  /* 0x0000001a0406e981 */ /* 0x000ea2000c1e1900 */
[----:B------:R-:W-:-:S02]  /*2740*/  ISETP.GE.AND P1, PT, R146, UR53, PT ;  /* 0x0000003592007c0c */ /* 0x000fc4000bf26270 */
[C---:B------:R-:W-:Y:S01]  /*2750*/  LOP3.LUT R145, R12.reuse, 0x140, RZ, 0xfc, !PT ;  /* 0x000001400c917812 */ /* 0x040fe200078efcff */
[----:B------:R0:W3:Y:S01]  /*2760*/  LDG.E R154, desc[UR26][R2.64] ;  /* 0x0000001a029a7981 */ /* 0x0000e2000c1e1900 */
        /* <DEDUP_REMOVED lines=12> */
[----:B------:R-:W-:Y:S01]  /*2830*/  ISETP.GE.AND P3, PT, R140, UR53, PT ;  /* 0x000000358c007c0c */ /* 0x000fe2000bf66270 */
[----:B------:R-:W-:Y:S01]  /*2840*/  HFMA2.MMA R162, -RZ, RZ, 0, 0 ;  /* 0x00000000ffa27435 */ /* 0x000fe200000001ff */
[----:B------:R-:W-:Y:S01]  /*2850*/  ISETP.GE.AND P2, PT, R138, UR53, PT ;  /* 0x000000358a007c0c */ /* 0x000fe2000bf46270 */
[----:B------:R-:W4:Y:S01]  /*2860*/  @!P1 LDG.E R157, desc[UR26][R4.64+0x480] ;  /* 0x0004801a049d9981 */ /* 0x000f22000c1e1900 */
[----:B------:R-:W-:Y:S01]  /*2870*/  ISETP.GE.AND P1, PT, R136, UR53, PT ;  /* 0x0000003588007c0c */ /* 0x000fe2000bf26270 */
[----:B------:R-:W-:Y:S01]  /*2880*/  HFMA2.MMA R168, -RZ, RZ, 0, 0 ;  /* 0x00000000ffa87435 */ /* 0x000fe200000001ff */
[----:B------:R-:W-:Y:S01]  /*2890*/  MOV R160, RZ ;  /* 0x000000ff00a07202 */ /* 0x000fe20000000f00 */
[----:B------:R-:W-:Y:S01]  /*28a0*/  IMAD.MOV.U32 R166, RZ, RZ, RZ ;  /* 0x000000ffffa67224 */ /* 0x000fe200078e00ff */
[----:B------:R-:W-:Y:S01]  /*28b0*/  MOV R164, RZ ;  /* 0x000000ff00a47202 */ /* 0x000fe20000000f00 */
[----:B------:R-:W4:Y:S04]  /*28c0*/  @!P5 LDG.E R159, desc[UR26][R4.64+0x580] ;  /* 0x0005801a049fd981 */ /* 0x000f28000c1e1900 */
[----:B------:R-:W4:Y:S04]  /*28d0*/  @!P0 LDG.E R160, desc[UR26][R4.64+0x500] ;  /* 0x0005001a04a08981 */ /* 0x000f28000c1e1900 */
[----:B------:R-:W4:Y:S04]  /*28e0*/  @!P4 LDG.E R162, desc[UR26][R4.64+0x600] ;  /* 0x0006001a04a2c981 */ /* 0x000f28000c1e1900 */
[----:B------:R-:W4:Y:S04]  /*28f0*/  @!P3 LDG.E R166, desc[UR26][R4.64+0x680] ;  /* 0x0006801a04a6b981 */ /* 0x000f28000c1e1900 */
[----:B------:R-:W4:Y:S04]  /*2900*/  @!P2 LDG.E R164, desc[UR26][R4.64+0x700] ;  /* 0x0007001a04a4a981 */ /* 0x000f28000c1e1900 */
[----:B-1----:R1:W4:Y:S01]  /*2910*/  @!P1 LDG.E R168, desc[UR26][R4.64+0x780] ;  /* 0x0007801a04a89981 */ /* 0x002322000c1e1900 */
[----:B------:R-:W-:Y:S01]  /*2920*/  UIMAD UR51, UR51, UR30, URZ ;  /* 0x0000001e333372a4 */ /* 0x000fe2000f8e023f */
[----:B------:R-:W-:Y:S01]  /*2930*/  UMOV UR16, UR12 ;  /* 0x0000000c00107c82 */ /* 0x000fe20008000000 */
[----:B------:R-:W-:-:S02]  /*2940*/  UMOV UR17, UR46 ;  /* 0x0000002e00117c82 */ /* 0x000fc40008000000 */
[----:B------:R-:W-:Y:S02]  /*2950*/  UIMAD UR51, UR5, UR31, UR51 ;  /* 0x0000001f053372a4 */ /* 0x000fe4000f8e0233 */
[----:B------:R-:W-:Y:S01]  /*2960*/  UIMAD.WIDE.U32 UR16, UR5, UR30, UR16 ;  /* 0x0000001e051072a5 */ /* 0x000fe2000f8e0010 */
[----:B------:R-:W-:Y:S02]  /*2970*/  LOP3.LUT P0, RZ, R135, 0x1f, RZ, 0xc0, !PT ;  /* 0x0000001f87ff7812 */ /* 0x000fe4000780c0ff */
[----:B------:R-:W-:Y:S01]  /*2980*/  MOV R161, UR19 ;  /* 0x0000001300a17c02 */ /* 0x000fe20008000f00 */
[----:B------:R-:W-:Y:S02]  /*2990*/  ULEA UR56, UP0, UR16, UR28, 0x2 ;  /* 0x0000001c10387291 */ /* 0x000fe4000f80103f */
[----:B------:R-:W-:Y:S01]  /*29a0*/  UIADD3 UR17, UR17, UR51, URZ ;  /* 0x0000003311117290 */ /* 0x000fe2000fffe03f */
[----:B------:R-:W-:-:S03]  /*29b0*/  ISETP.LT.OR P2, PT, R161, 0x2, P0 ;  /* 0x00000002a100780c */ /* 0x000fc60000741670 */
[----:B------:R-:W-:Y:S01]  /*29c0*/  ULEA.HI.X UR16, UR16, UR29, UR17, 0x2, UP0 ;  /* 0x0000001d10107291 */ /* 0x000fe200080f1411 */
[----:B0-----:R-:W-:Y:S02]  /*29d0*/  MOV R2, UR56 ;  /* 0x0000003800027c02 */ /* 0x001fe40008000f00 */
[----:B-1----:R-:W-:-:S03]  /*29e0*/  MOV R4, UR19 ;  /* 0x0000001300047c02 */ /* 0x002fc60008000f00 */
[----:B------:R-:W-:Y:S02]  /*29f0*/  IMAD.U32 R3, RZ, RZ, UR16 ;  /* 0x00000010ff037e24 */ /* 0x000fe4000f8e00ff */
[--C-:B------:R-:W-:Y:S01]  /*2a00*/  FADD.FTZ R163, R94, R141.reuse ;  /* 0x0000008d5ea37221 */ /* 0x100fe20000010000 */
[----:B------:R-:W-:Y:S01]  /*2a10*/  ISETP.NE.AND P1, PT, R135, RZ, PT ;  /* 0x000000ff8700720c */ /* 0x000fe20003f25270 */
[----:B------:R-:W0:Y:S01]  /*2a20*/  @!P2 LDC R5, c[0x0][0x21c] ;  /* 0x00008700ff05ab82 */ /* 0x000e220000000800 */
[----:B------:R1:W5:Y:S02]  /*2a30*/  LDG.E R165, desc[UR26][R2.64] ;  /* 0x0000001a02a57981 */ /* 0x000364000c1e1900 */
[----:B-1----:R-:W-:Y:S01]  /*2a40*/  @!P2 IADD3 R2, R4, -0x2, RZ ;  /* 0xfffffffe0402a810 */ /* 0x002fe20007ffe0ff */
[----:B------:R-:W-:Y:S01]  /*2a50*/  ULEA UR16, UR44, UR5, 0x8 ;  /* 0x000000052c107291 */ /* 0x000fe2000f8e403f */
[----:B------:R-:W-:-:S03]  /*2a60*/  FADD.FTZ R167, R93, R141 ;  /* 0x0000008d5da77221 */ /* 0x000fc60000010000 */
[----:B0-----:R-:W-:Y:S01]  /*2a70*/  @!P2 IMAD R2, R2, R5, UR5 ;  /* 0x000000050202ae24 */ /* 0x001fe2000f8e0205 */
[----:B------:R-:W-:Y:S01]  /*2a80*/  HFMA2.MMA R5, -RZ, RZ, 0, 4.76837158203125e-07 ;  /* 0x00000008ff057435 */ /* 0x000fe200000001ff */
[--C-:B------:R-:W-:Y:S01]  /*2a90*/  FADD.FTZ R169, R86, R141.reuse ;  /* 0x0000008d56a97221 */ /* 0x100fe20000010000 */
[----:B------:R-:W-:Y:S01]  /*2aa0*/  ISETP.NE.AND P3, PT, R135, 0x3f, PT ;  /* 0x0000003f8700780c */ /* 0x000fe20003f65270 */
[--C-:B------:R-:W-:Y:S01]  /*2ab0*/  FADD.FTZ R161, R85, R141.reuse ;  /* 0x0000008d55a17221 */ /* 0x100fe20000010000 */
[----:B------:R-:W-:-:S11]  /*2ac0*/  FADD.FTZ R171, R82, R141 ;  /* 0x0000008d52ab7221 */ /* 0x000fd60000010000 */
[-C--:B------:R-:W-:Y:S01]  /*2ad0*/  @P3 LEA R218, R135, R130.reuse, 0x2 ;  /* 0x0000008287da3211 */ /* 0x080fe200078e10ff */
[--C-:B------:R-:W-:Y:S01]  /*2ae0*/  FADD.FTZ R202, R83, R141.reuse ;  /* 0x0000008d53ca7221 */ /* 0x100fe20000010000 */
[----:B------:R-:W-:Y:S01]  /*2af0*/  FADD.FTZ R204, R81, R141 ;  /* 0x0000008d51cc7221 */ /* 0x000fe20000010000 */
[----:B------:R-:W-:Y:S01]  /*2b00*/  BSSY B0, `(.L_x_3751) ;  /* 0x000008c000007945 */ /* 0x000fe20003800000 */
[----:B------:R-:W-:Y:S01]  /*2b10*/  LEA R215, R135, R130, 0x3 ;  /* 0x0000008287d77211 */ /* 0x000fe200078e18ff */
[----:B---3--:R-:W-:Y:S01]  /*2b20*/  FMUL.FTZ R4, R154, 1.4426950216293334961 ;  /* 0x3fb8aa3b9a047820 */ /* 0x008fe20000410000 */
[----:B--2---:R-:W-:Y:S03]  /*2b30*/  STS [R127], R6 ;  /* 0x000000067f007388 */ /* 0x004fe60000000800 */
[----:B------:R-:W-:Y:S01]  /*2b40*/  FMUL.FTZ R201, R163, R4 ;  /* 0x00000004a3c97220 */ /* 0x000fe20000410000 */
[----:B------:R-:W-:Y:S04]  /*2b50*/  STS [R126+0x80], R7 ;  /* 0x000080077e007388 */ /* 0x000fe80000000800 */
[----:B------:R-:W-:Y:S01]  /*2b60*/  STS [R125+0x100], R8 ;  /* 0x000100087d007388 */ /* 0x000fe20000000800 */
[----:B------:R-:W0:Y:S03]  /*2b70*/  MUFU.EX2 R201, R201 ;  /* 0x000000c900c97308 */ /* 0x000e260000000800 */
[----:B----4-:R-:W-:Y:S04]  /*2b80*/  STS [R124+0x180], R9 ;  /* 0x000180097c007388 */ /* 0x010fe80000000800 */
[----:B------:R-:W-:Y:S04]  /*2b90*/  STS [R123+0x200], R10 ;  /* 0x0002000a7b007388 */ /* 0x000fe80000000800 */
[----:B------:R-:W-:Y:S04]  /*2ba0*/  STS [R122+0x280], R11 ;  /* 0x0002800b7a007388 */ /* 0x000fe80000000800 */
[----:B------:R1:W-:Y:S04]  /*2bb0*/  STS [R121+0x300], R156 ;  /* 0x0003009c79007388 */ /* 0x0003e80000000800 */
[----:B------:R-:W-:Y:S01]  /*2bc0*/  STS [R120+0x380], R155 ;  /* 0x0003809b78007388 */ /* 0x000fe20000000800 */
[----:B-1----:R-:W-:-:S03]  /*2bd0*/  IADD3 R156, R135, 0x200, RZ ;  /* 0x00000200879c7810 */ /* 0x002fc60007ffe0ff */
[----:B------:R-:W-:Y:S01]  /*2be0*/  STS [R119+0x400], R158 ;  /* 0x0004009e77007388 */ /* 0x000fe20000000800 */
[----:B------:R-:W-:-:S03]  /*2bf0*/  SEL R3, R156, UR16, P1 ;  /* 0x000000109c037c07 */ /* 0x000fc60008800000 */
[----:B------:R-:W-:Y:S04]  /*2c00*/  STS [R118+0x480], R157 ;  /* 0x0004809d76007388 */ /* 0x000fe80000000800 */
[----:B------:R-:W-:Y:S01]  /*2c10*/  STS [R117+0x500], R160 ;  /* 0x000500a075007388 */ /* 0x000fe20000000800 */
[----:B------:R-:W-:-:S03]  /*2c20*/  IMAD R6, R3, 0x4, R130 ;  /* 0x0000000403067824 */ /* 0x000fc600078e0282 */
        /* <DEDUP_REMOVED lines=9> */
[----:B------:R-:W0:Y:S04]  /*2cc0*/  LDS R217, [R107+0xc] ;  /* 0x00000c006bd97984 */ /* 0x000e280000000800 */
[----:B------:R-:W0:Y:S04]  /*2cd0*/  LDS R224, [R107+0x10] ;  /* 0x000010006be07984 */ /* 0x000e280000000800 */
[----:B------:R-:W0:Y:S04]  /*2ce0*/  LDS R213, [R107+0x14] ;  /* 0x000014006bd57984 */ /* 0x000e280000000800 */
[----:B------:R-:W0:Y:S04]  /*2cf0*/  LDS R211, [R107+0x18] ;  /* 0x000018006bd37984 */ /* 0x000e280000000800 */
[----:B------:R-:W2:Y:S04]  /*2d00*/  LDS R234, [R107+0x1c] ;  /* 0x00001c006bea7984 */ /* 0x000ea80000000800 */
        /* <DEDUP_REMOVED lines=8> */
[----:B0-----:R0:W-:Y:S01]  /*2d90*/  STS [R6+0x2550], R201 ;  /* 0x002550c906007388 */ /* 0x0011e20000000800 */
[----:B------:R-:W-:Y:S01]  /*2da0*/  BAR.SYNC.DEFER_BLOCKING 0x0 ;  /* 0x0000000000007b1d */ /* 0x000fe20000010000 */
[----:B------:R-:W-:Y:S01]  /*2db0*/  FMUL.FTZ R173, R4, R167 ;  /* 0x000000a704ad7220 */ /* 0x000fe20000410000 */
[--C-:B-1----:R-:W-:Y:S01]  /*2dc0*/  FADD.FTZ R168, R92, R141.reuse ;  /* 0x0000008d5ca87221 */ /* 0x102fe20000010000 */
[----:B------:R-:W-:-:S03]  /*2dd0*/  FADD.FTZ R160, R91, R141 ;  /* 0x0000008d5ba07221 */ /* 0x000fc60000010000 */
[----:B------:R-:W-:Y:S01]  /*2de0*/  FMUL.FTZ R176, R168, R4 ;  /* 0x00000004a8b07220 */ /* 0x000fe20000410000 */
[----:B------:R-:W1:Y:S01]  /*2df0*/  MUFU.EX2 R173, R173 ;  /* 0x000000ad00ad7308 */ /* 0x000e620000000800 */
[----:B------:R-:W-:Y:S01]  /*2e00*/  HFMA2.MMA R8, -RZ, RZ, 1.875, 0 ;  /* 0x3f800000ff087435 */ /* 0x000fe200000001ff */
[----:B------:R-:W-:Y:S01]  /*2e10*/  FMUL.FTZ R175, R4, R160 ;  /* 0x000000a004af7220 */ /* 0x000fe20000410000 */
[----:B------:R-:W-:Y:S01]  /*2e20*/  FADD.FTZ R155, R90, R141 ;  /* 0x0000008d5a9b7221 */ /* 0x000fe20000010000 */
[----:B------:R-:W-:Y:S01]  /*2e30*/  MOV R9, RZ ;  /* 0x000000ff00097202 */ /* 0x000fe20000000f00 */
[----:B------:R-:W-:-:S03]  /*2e40*/  @!P2 IMAD.WIDE R2, R2, R5, UR8 ;  /* 0x000000080202ae25 */ /* 0x000fc6000f8e0205 */
[----:B------:R-:W3:Y:S01]  /*2e50*/  MUFU.EX2 R176, R176 ;  /* 0x000000b000b07308 */ /* 0x000ee20000000800 */
[----:B------:R-:W-:-:S07]  /*2e60*/  FMUL.FTZ R177, R155, R4 ;  /* 0x000000049bb17220 */ /* 0x000fce0000410000 */
[----:B------:R-:W4:Y:S01]  /*2e70*/  MUFU.EX2 R175, R175 ;  /* 0x000000af00af7308 */ /* 0x000f220000000800 */
[----:B------:R1:W5:Y:S01]  /*2e80*/  @!P2 LDG.E.64 R8, desc[UR26][R2.64] ;  /* 0x0000001a0208a981 */ /* 0x000362000c1e1b00 */
[--C-:B------:R-:W-:Y:S01]  /*2e90*/  FADD.FTZ R157, R89, R141.reuse ;  /* 0x0000008d599d7221 */ /* 0x100fe20000010000 */
[--C-:B------:R-:W-:Y:S01]  /*2ea0*/  FADD.FTZ R159, R88, R141.reuse ;  /* 0x0000008d589f7221 */ /* 0x100fe20000010000 */
[----:B0-----:R-:W-:Y:S01]  /*2eb0*/  FMUL.FTZ R6, R103, R28 ;  /* 0x0000001c67067220 */ /* 0x001fe20000410000 */
[--C-:B------:R-:W-:Y:S01]  /*2ec0*/  FADD.FTZ R162, R87, R141.reuse ;  /* 0x0000008d57a27221 */ /* 0x100fe20000010000 */
[----:B------:R-:W-:Y:S01]  /*2ed0*/  FMUL.FTZ R169, R169, R4 ;  /* 0x00000004a9a97220 */ /* 0x000fe20000410000 */
[----:B------:R-:W-:Y:S01]  /*2ee0*/  FMUL.FTZ R181, R4, R161 ;  /* 0x000000a104b57220 */ /* 0x000fe20000410000 */
[----:B------:R-:W0:Y:S01]  /*2ef0*/  MUFU.EX2 R177, R177 ;  /* 0x000000b100b17308 */ /* 0x000e220000000800 */
[----:B------:R-:W-:Y:S01]  /*2f00*/  FMUL.FTZ R7, R108, R29 ;  /* 0x0000001d6c077220 */ /* 0x000fe20000410000 */
[----:B------:R-:W-:Y:S01]  /*2f10*/  FADD.FTZ R164, R83, R141 ;  /* 0x0000008d53a47221 */ /* 0x000fe20000010000 */
[----:B-1----:R-:W-:Y:S01]  /*2f20*/  FMUL.FTZ R3, R114, R27 ;  /* 0x0000001b72037220 */ /* 0x002fe20000410000 */
[----:B------:R-:W-:Y:S01]  /*2f30*/  FMUL.FTZ R178, R4, R157 ;  /* 0x0000009d04b27220 */ /* 0x000fe20000410000 */
[----:B------:R-:W-:Y:S01]  /*2f40*/  FMUL.FTZ R10, R101, R30 ;  /* 0x0000001e650a7220 */ /* 0x000fe20000410000 */
[----:B------:R-:W1:Y:S01]  /*2f50*/  @P3 LDS R218, [R218+0x2d54] ;  /* 0x002d5400dada3984 */ /* 0x000e620000000800 */
[----:B------:R-:W-:Y:S01]  /*2f60*/  FFMA.FTZ R2, R26, R173, R3 ;  /* 0x000000ad1a027223 */ /* 0x000fe20000010003 */
[----:B------:R-:W-:-:S03]  /*2f70*/  FMUL.FTZ R180, R159, R4 ;  /* 0x000000049fb47220 */ /* 0x000fc60000410000 */
[----:B---3--:R-:W-:Y:S01]  /*2f80*/  FFMA.FTZ R2, R176, R2, R25 ;  /* 0x00000002b0027223 */ /* 0x008fe20000010019 */
[--C-:B------:R-:W-:Y:S01]  /*2f90*/  FADD.FTZ R5, R84, R141.reuse ;  /* 0x0000008d54057221 */ /* 0x100fe20000010000 */
[----:B------:R-:W3:Y:S01]  /*2fa0*/  MUFU.EX2 R178, R178 ;  /* 0x000000b200b27308 */ /* 0x000ee20000000800 */
[----:B------:R-:W-:Y:S01]  /*2fb0*/  FMUL.FTZ R3, R201, R173 ;  /* 0x000000adc9037220 */ /* 0x000fe20000410000 */
[----:B----4-:R-:W-:Y:S01]  /*2fc0*/  FFMA.FTZ R2, R175, R2, R6 ;  /* 0x00000002af027223 */ /* 0x010fe20000010006 */
[----:B------:R-:W-:Y:S01]  /*2fd0*/  FMUL.FTZ R179, R4, R162 ;  /* 0x000000a204b37220 */ /* 0x000fe20000410000 */
[----:B------:R-:W-:Y:S02]  /*2fe0*/  FMUL.FTZ R174, R5, R4 ;  /* 0x0000000405ae7220 */ /* 0x000fe40000410000 */
[----:B0-----:R-:W-:Y:S01]  /*2ff0*/  FFMA.FTZ R5, R177, R2, R24 ;  /* 0x00000002b1057223 */ /* 0x001fe20000010018 */
[----:B------:R-:W-:Y:S01]  /*3000*/  FMUL.FTZ R2, R176, R3 ;  /* 0x00000003b0027220 */ /* 0x000fe20000410000 */
[----:B------:R-:W0:Y:S01]  /*3010*/  MUFU.EX2 R180, R180 ;  /* 0x000000b400b47308 */ /* 0x000e220000000800 */
[----:B------:R-:W-:-:S02]  /*3020*/  FADD.FTZ R3, R80, R141 ;  /* 0x0000008d50037221 */ /* 0x000fc40000010000 */
[----:B------:R-:W-:-:S05]  /*3030*/  FMUL.FTZ R2, R175, R2 ;  /* 0x00000002af027220 */ /* 0x000fca0000410000 */
[----:B------:R-:W4:Y:S01]  /*3040*/  MUFU.EX2 R179, R179 ;  /* 0x000000b300b37308 */ /* 0x000f220000000800 */
[----:B------:R-:W-:Y:S01]  /*3050*/  FMUL.FTZ R184, R3, R4 ;  /* 0x0000000403b87220 */ /* 0x000fe20000410000 */
[----:B------:R-:W-:Y:S01]  /*3060*/  FMUL.FTZ R3, R177, R2 ;  /* 0x00000002b1037220 */ /* 0x000fe20000410000 */
[----:B---3--:R-:W-:-:S05]  /*3070*/  FFMA.FTZ R5, R178, R5, R7 ;  /* 0x00000005b2057223 */ /* 0x008fca0000010007 */
[----:B------:R-:W3:Y:S01]  /*3080*/  MUFU.EX2 R169, R169 ;  /* 0x000000a900a97308 */ /* 0x000ee20000000800 */
[----:B------:R-:W-:Y:S01]  /*3090*/  FMUL.FTZ R3, R178, R3 ;  /* 0x00000003b2037220 */ /* 0x000fe20000410000 */
[----:B------:R-:W-:Y:S01]  /*30a0*/  FMUL.FTZ R182, R4, R164 ;  /* 0x000000a404b67220 */ /* 0x000fe20000410000 */
[----:B0-----:R-:W-:-:S05]  /*30b0*/  FFMA.FTZ R6, R180, R5, R23 ;  /* 0x00000005b4067223 */ /* 0x001fca0000010017 */
[----:B------:R-:W0:Y:S01]  /*30c0*/  MUFU.EX2 R181, R181 ;  /* 0x000000b500b57308 */ /* 0x000e220000000800 */
[----:B------:R-:W-:Y:S01]  /*30d0*/  FMUL.FTZ R2, R180, R3 ;  /* 0x00000003b4027220 */ /* 0x000fe20000410000 */
[----:B------:R-:W-:Y:S01]  /*30e0*/  FMUL.FTZ R171, R171, R4 ;  /* 0x00000004abab7220 */ /* 0x000fe20000410000 */
[----:B------:R-:W-:-:S05]  /*30f0*/  FADD.FTZ R166, R81, R141 ;  /* 0x0000008d51a67221 */ /* 0x000fca0000010000 */
[----:B------:R-:W2:Y:S01]  /*3100*/  MUFU.EX2 R174, R174 ;  /* 0x000000ae00ae7308 */ /* 0x000ea20000000800 */
[C---:B----4-:R-:W-:Y:S01]  /*3110*/  FFMA.FTZ R6, R179.reuse, R6, R10 ;  /* 0x00000006b3067223 */ /* 0x050fe2000001000a */
[----:B------:R-:W-:Y:S01]  /*3120*/  FMUL.FTZ R2, R179, R2 ;  /* 0x00000002b3027220 */ /* 0x000fe20000410000 */
[----:B------:R-:W-:-:S05]  /*3130*/  FMUL.FTZ R183, R4, R166 ;  /* 0x000000a604b77220 */ /* 0x000fca0000410000 */
[----:B------:R-:W4:Y:S01]  /*3140*/  MUFU.EX2 R182, R182 ;  /* 0x000000b600b67308 */ /* 0x000f220000000800 */
[----:B------:R-:W-:Y:S01]  /*3150*/  FMUL.FTZ R10, R102, R31 ;  /* 0x0000001f660a7220 */ /* 0x000fe20000410000 */
[C---:B---3--:R-:W-:Y:S01]  /*3160*/  FFMA.FTZ R6, R169.reuse, R6, R22 ;  /* 0x00000006a9067223 */ /* 0x048fe20000010016 */
[----:B------:R-:W-:Y:S01]  /*3170*/  FMUL.FTZ R2, R169, R2 ;  /* 0x00000002a9027220 */ /* 0x000fe20000410000 */
[----:B------:R-:W-:-:S04]  /*3180*/  FADD.FTZ R158, R79, R141 ;  /* 0x0000008d4f9e7221 */ /* 0x000fc80000010000 */
[----:B------:R-:W3:Y:S01]  /*3190*/  MUFU.EX2 R171, R171 ;  /* 0x000000ab00ab7308 */ /* 0x000ee20000000800 */
[C---:B0-----:R-:W-:Y:S01]  /*31a0*/  FFMA.FTZ R6, R181.reuse, R6, R10 ;  /* 0x00000006b5067223 */ /* 0x041fe2000001000a */
[----:B------:R-:W-:Y:S01]  /*31b0*/  FMUL.FTZ R3, R181, R2 ;  /* 0x00000002b5037220 */ /* 0x000fe20000410000 */
[----:B------:R-:W-:-:S05]  /*31c0*/  FMUL.FTZ R185, R158, R4 ;  /* 0x000000049eb97220 */ /* 0x000fca0000410000 */
[----:B------:R-:W0:Y:S01]  /*31d0*/  MUFU.EX2 R183, R183 ;  /* 0x000000b700b77308 */ /* 0x000e220000000800 */
[----:B------:R-:W-:Y:S01]  /*31e0*/  FMUL.FTZ R7, R99, R202 ;  /* 0x000000ca63077220 */ /* 0x000fe20000410000 */
[C---:B--2---:R-:W-:Y:S01]  /*31f0*/  FFMA.FTZ R5, R174.reuse, R6, R21 ;  /* 0x00000006ae057223 */ /* 0x044fe20000010015 */
[----:B------:R-:W-:-:S05]  /*3200*/  FMUL.FTZ R3, R174, R3 ;  /* 0x00000003ae037220 */ /* 0x000fca0000410000 */
[----:B------:R-:W2:Y:S01]  /*3210*/  MUFU.EX2 R184, R184 ;  /* 0x000000b800b87308 */ /* 0x000ea20000000800 */
[C---:B----4-:R-:W-:Y:S01]  /*3220*/  FFMA.FTZ R5, R182.reuse, R5, R7 ;  /* 0x00000005b6057223 */ /* 0x050fe20000010007 */
[----:B------:R-:W-:Y:S01]  /*3230*/  FMUL.FTZ R2, R182, R3 ;  /* 0x00000003b6027220 */ /* 0x000fe20000410000 */
[----:B------:R-:W-:-:S05]  /*3240*/  FMUL.FTZ R6, R97, R204 ;  /* 0x000000cc61067220 */ /* 0x000fca0000410000 */
[----:B------:R-:W4:Y:S01]  /*3250*/  MUFU.EX2 R185, R185 ;  /* 0x000000b900b97308 */ /* 0x000f220000000800 */
[C---:B---3--:R-:W-:Y:S01]  /*3260*/  FFMA.FTZ R4, R171.reuse, R5, R20 ;  /* 0x00000005ab047223 */ /* 0x048fe20000010014 */
[----:B------:R-:W-:-:S03]  /*3270*/  FMUL.FTZ R2, R171, R2 ;  /* 0x00000002ab027220 */ /* 0x000fc60000410000 */
[C---:B0-----:R-:W-:Y:S01]  /*3280*/  FFMA.FTZ R4, R183.reuse, R4, R6 ;  /* 0x00000004b7047223 */ /* 0x041fe20000010006 */
[----:B------:R-:W-:-:S03]  /*3290*/  FMUL.FTZ R3, R183, R2 ;  /* 0x00000002b7037220 */ /* 0x000fc60000410000 */
[C---:B--2---:R-:W-:Y:S01]  /*32a0*/  FFMA.FTZ R4, R184.reuse, R4, R19 ;  /* 0x00000004b8047223 */ /* 0x044fe20000010013 */
[----:B------:R-:W-:Y:S01]  /*32b0*/  FMUL.FTZ R2, R184, R3 ;  /* 0x00000003b8027220 */ /* 0x000fe20000410000 */
[----:B------:R-:W-:Y:S02]  /*32c0*/  ISETP.GT.U32.AND P2, PT, R135, 0x1f, PT ;  /* 0x0000001f8700780c */ /* 0x000fe40003f44070 */
[C---:B----4-:R-:W-:Y:S01]  /*32d0*/  FFMA.FTZ R3, R185.reuse, R4, R18 ;  /* 0x00000004b9037223 */ /* 0x050fe20000010012 */
[----:B------:R-:W-:Y:S01]  /*32e0*/  FMUL.FTZ R2, R185, R2 ;  /* 0x00000002b9027220 */ /* 0x000fe20000410000 */
[----:B-1----:R-:W-:Y:S09]  /*32f0*/  @P3 BRA `(.L_x_3752) ;  /* 0x0000000000303947 */ /* 0x002ff20003800000 */
        /* <DEDUP_REMOVED lines=12> */
.L_x_3752:
[----:B------:R-:W-:Y:S05]  /*33c0*/  BSYNC B0 ;  /* 0x0000000000007941 */ /* 0x000fea0003800000 */
.L_x_3751:
[----:B------:R1:W-:Y:S01]  /*33d0*/  STS.64 [R215+0x2140], R2 ;  /* 0x00214002d7007388 */ /* 0x0003e20000000a00 */
[C---:B-----5:R-:W-:Y:S01]  /*33e0*/  FMUL.FTZ R5, R165.reuse, R222 ;  /* 0x000000dea5057220 */ /* 0x060fe20000410000 */
[C---:B------:R-:W-:Y:S01]  /*33f0*/  FMUL.FTZ R187, R165.reuse, R221 ;  /* 0x000000dda5bb7220 */ /* 0x040fe20000410000 */
        /* <DEDUP_REMOVED lines=9> */
[C---:B-1----:R-:W-:Y:S01]  /*3490*/  FMUL.FTZ R2, R165.reuse, R232 ;  /* 0x000000e8a5027220 */ /* 0x042fe20000410000 */
[C---:B------:R-:W-:Y:S01]  /*34a0*/  FMUL.FTZ R3, R165.reuse, R216 ;  /* 0x000000d8a5037220 */ /* 0x040fe20000410000 */
[C---:B------:R-:W-:Y:S01]  /*34b0*/  FMUL.FTZ R199, R165.reuse, R210 ;  /* 0x000000d2a5c77220 */ /* 0x040fe20000410000 */
[C---:B------:R-:W-:Y:S01]  /*34c0*/  FMUL.FTZ R214, R165.reuse, R170 ;  /* 0x000000aaa5d67220 */ /* 0x040fe20000410000 */
        /* <DEDUP_REMOVED lines=19> */
[----:B------:R-:W-:Y:S01]  /*3600*/  LEA R2, R135, R130, 0x4 ;  /* 0x0000008287027211 */ /* 0x000fe200078e20ff */
[----:B------:R-:W-:-:S04]  /*3610*/  UMOV UR16, 0xffffffff ;  /* 0xffffffff00107882 */ /* 0x000fc80000000000 */
[----:B------:R-:W1:Y:S02]  /*3620*/  LDS.128 R4, [R2+0x2140] ;  /* 0x0021400002047984 */ /* 0x000e640000000c00 */
[-C--:B-1----:R-:W-:Y:S01]  /*3630*/  FFMA.FTZ R7, R5, R6.reuse, R7 ;  /* 0x0000000605077223 */ /* 0x082fe20000010007 */
        /* <DEDUP_REMOVED lines=24> */
.L_x_3817:
[----:B------:R-:W-:Y:S01]  /*37c0*/  ISETP.GE.AND P3, PT, R132, 0x10, PT ;  /* 0x000000108400780c */ /* 0x000fe20003f66270 */
[----:B------:R-:W-:-:S12]  /*37d0*/  UMOV UR16, 0xffffffff ;  /* 0xffffffff00107882 */ /* 0x000fd80000000000 */
[C---:B-12---:R-:W-:Y:S01]  /*37e0*/  @P3 FFMA.FTZ R7, R6.reuse, R11, R7 ;  /* 0x0000000b06073223 */ /* 0x046fe20000010007 */
[----:B---3--:R-:W-:Y:S01]  /*37f0*/  @P3 FMUL.FTZ R6, R6, R3 ;  /* 0x0000000306063220 */ /* 0x008fe20000410000 */
[----:B------:R-:W-:Y:S06]  /*3800*/  BRA.DIV UR16, `(.L_x_3755) ;  /* 0x0000004610787947 */ /* 0x000fec000b800000 */
.L_x_3820:
[----:B------:R-:W-:-:S03]  /*3810*/  UMOV UR16, 0xffffffff ;  /* 0xffffffff00107882 */ /* 0x000fc60000000000 */
[----:B------:R-:W-:Y:S05]  /*3820*/  BRA.DIV UR16, `(.L_x_3756) ;  /* 0x0000004610987947 */ /* 0x000fea000b800000 */
.L_x_3823:
[----:B------:R-:W-:-:S03]  /*3830*/  UMOV UR16, 0xffffffff ;  /* 0xffffffff00107882 */ /* 0x000fc60000000000 */
[----:B------:R-:W-:Y:S05]  /*3840*/  BRA.DIV UR16, `(.L_x_3757) ;  /* 0x0000004610b87947 */ /* 0x000fea000b800000 */
[----:B------:R-:W1:Y:S04]  /*3850*/  SHFL.UP PT, R6, R6, 0x1, RZ ;  /* 0x0420000006067989 */ /* 0x000e6800000e00ff */
[----:B------:R-:W2:Y:S04]  /*3860*/  SHFL.UP PT, R7, R7, 0x1, RZ ;  /* 0x0420000007077989 */ /* 0x000ea800000e00ff */
[----:B------:R-:W3:Y:S04]  /*3870*/  SHFL.IDX PT, R8, R8, RZ, 0x1f ;  /* 0x00001fff08087589 */ /* 0x000ee800000e0000 */
[----:B------:R-:W4:Y:S02]  /*3880*/  SHFL.IDX PT, R9, R9, RZ, 0x1f ;  /* 0x00001fff09097589 */ /* 0x000f2400000e0000 */
.L_x_3829:
[C---:B-12-4-:R-:W-:Y:S01]  /*3890*/  @P1 FFMA.FTZ R9, R6.reuse, R9, R7 ;  /* 0x0000000906091223 */ /* 0x056fe20000010007 */
[----:B---3--:R-:W-:-:S03]  /*38a0*/  @P1 FMUL.FTZ R8, R6, R8 ;  /* 0x0000000806081220 */ /* 0x008fc60000410000 */
[C---:B------:R-:W-:Y:S01]  /*38b0*/  FFMA.FTZ R11, R4.reuse, R9, R5 ;  /* 0x00000009040b7223 */ /* 0x040fe20000010005 */
[----:B------:R-:W-:-:S05]  /*38c0*/  FMUL.FTZ R10, R4, R8 ;  /* 0x00000008040a7220 */ /* 0x000fca0000410000 */
[----:B------:R1:W-:Y:S02]  /*38d0*/  STS.128 [R2+0x2140], R8 ;  /* 0x0021400802007388 */ /* 0x0003e40000000c00 */
.L_x_3753:
[----:B------:R-:W-:Y:S05]  /*38e0*/  WARPSYNC.ALL ;  /* 0x0000000000007948 */ /* 0x000fea0003800000 */
[----:B------:R-:W-:Y:S01]  /*38f0*/  FMUL.FTZ R6, R97, R204 ;  /* 0x000000cc61067220 */ /* 0x000fe20000410000 */
[----:B------:R-:W-:Y:S01]  /*3900*/  FMUL.FTZ R7, R99, R202 ;  /* 0x000000ca63077220 */ /* 0x000fe20000410000 */
[----:B-1----:R-:W-:Y:S01]  /*3910*/  FMUL.FTZ R8, R102, R31 ;  /* 0x0000001f66087220 */ /* 0x002fe20000410000 */
[----:B------:R-:W-:Y:S01]  /*3920*/  FMUL.FTZ R4, R101, R30 ;  /* 0x0000001e65047220 */ /* 0x000fe20000410000 */
[----:B------:R-:W-:Y:S01]  /*3930*/  FMUL.FTZ R202, R108, R29 ;  /* 0x0000001d6cca7220 */ /* 0x000fe20000410000 */
[----:B------:R-:W-:Y:S01]  /*3940*/  FMUL.FTZ R204, R103, R28 ;  /* 0x0000001c67cc7220 */ /* 0x000fe20000410000 */
[----:B------:R-:W-:Y:S01]  /*3950*/  FMUL.FTZ R212, R114, R27 ;  /* 0x0000001b72d47220 */ /* 0x000fe20000410000 */
[----:B------:R-:W-:Y:S01]  /*3960*/  BAR.SYNC.DEFER_BLOCKING 0x0 ;  /* 0x0000000000007b1d */ /* 0x000fe20000010000 */
[C---:B0-----:R-:W-:Y:S01]  /*3970*/  FMUL.FTZ R3, R185.reuse, R218 ;  /* 0x000000dab9037220 */ /* 0x041fe20000410000 */
[----:B------:R-:W-:Y:S01]  /*3980*/  FFMA.FTZ R2, R185, R207, R214 ;  /* 0x000000cfb9027223 */ /* 0x000fe200000100d6 */
[----:B------:R-:W-:Y:S01]  /*3990*/  IMAD.U32 R5, RZ, RZ, UR54 ;  /* 0x00000036ff057e24 */ /* 0x000fe2000f8e00ff */
[----:B------:R-:W-:Y:S01]  /*39a0*/  MOV R11, UR5 ;  /* 0x00000005000b7c02 */ /* 0x000fe20008000f00 */
[C---:B------:R-:W-:Y:S01]  /*39b0*/  FMUL.FTZ R10, R184.reuse, R3 ;  /* 0x00000003b80a7220 */ /* 0x040fe20000410000 */
[----:B------:R-:W-:-:S02]  /*39c0*/  FFMA.FTZ R2, R184, R2, R199 ;  /* 0x00000002b8027223 */ /* 0x000fc400000100c7 */
[----:B------:R-:W-:Y:S01]  /*39d0*/  ISETP.LE.OR P0, PT, R5, UR19, P0 ;  /* 0x0000001305007c0c */ /* 0x000fe20008703670 */
        /* <DEDUP_REMOVED lines=8> */
[----:B------:R-:W-:Y:S01]  /*3a60*/  HFMA2.MMA R3, -RZ, RZ, 0, 0 ;  /* 0x00000000ff037435 */ /* 0x000fe200000001ff */
[----:B------:R-:W0:Y:S01]  /*3a70*/  LDS R220, [R215+0x2144] ;  /* 0x00214400d7dc7984 */ /* 0x000e220000000800 */
[C---:B------:R-:W-:Y:S01]  /*3a80*/  FMUL.FTZ R10, R181.reuse, R10 ;  /* 0x0000000ab50a7220 */ /* 0x040fe20000410000 */
[----:B------:R-:W-:-:S03]  /*3a90*/  FFMA.FTZ R2, R181, R2, R196 ;  /* 0x00000002b5027223 */ /* 0x000fc600000100c4 */
[C---:B------:R-:W-:Y:S01]  /*3aa0*/  FMUL.FTZ R10, R169.reuse, R10 ;  /* 0x0000000aa90a7220 */ /* 0x040fe20000410000 */
[----:B------:R-:W-:-:S03]  /*3ab0*/  FFMA.FTZ R2, R169, R2, R194 ;  /* 0x00000002a9027223 */ /* 0x000fc600000100c2 */
[C---:B------:R-:W-:Y:S01]  /*3ac0*/  FMUL.FTZ R5, R179.reuse, R10 ;  /* 0x0000000ab3057220 */ /* 0x040fe20000410000 */
[----:B------:R-:W-:Y:S01]  /*3ad0*/  FFMA.FTZ R9, R179, R2, R192 ;  /* 0x00000002b3097223 */ /* 0x000fe200000100c0 */
[----:B------:R-:W-:Y:S02]  /*3ae0*/  MOV R2, 0x3f800000 ;  /* 0x3f80000000027802 */ /* 0x000fe40000000f00 */
[C---:B------:R-:W-:Y:S01]  /*3af0*/  FMUL.FTZ R5, R180.reuse, R5 ;  /* 0x00000005b4057220 */ /* 0x040fe20000410000 */
[----:B------:R-:W-:Y:S01]  /*3b00*/  FFMA.FTZ R10, R180, R9, R191 ;  /* 0x00000009b40a7223 */ /* 0x000fe200000100bf */
[----:B------:R-:W-:-:S03]  /*3b10*/  @!P0 LEA R9, R11, R130, 0x3 ;  /* 0x000000820b098211 */ /* 0x000fc600078e18ff */
[----:B------:R-:W-:Y:S02]  /*3b20*/  FFMA.FTZ R10, R178, R10, R189 ;  /* 0x0000000ab20a7223 */ /* 0x000fe400000100bd */
[----:B------:R1:W2:Y:S02]  /*3b30*/  @!P0 LDS.64 R2, [R9+0x2e50] ;  /* 0x002e500009028984 */ /* 0x0002a40000000a00 */
[----:B------:R-:W-:-:S04]  /*3b40*/  FFMA.FTZ R10, R177, R10, R190 ;  /* 0x0000000ab10a7223 */ /* 0x000fc800000100be */
[----:B------:R-:W-:Y:S01]  /*3b50*/  FFMA.FTZ R10, R175, R10, R188 ;  /* 0x0000000aaf0a7223 */ /* 0x000fe200000100bc */
[----:B0-----:R-:W-:-:S04]  /*3b60*/  FFMA.FTZ R220, R201, R220, R26 ;  /* 0x000000dcc9dc7223 */ /* 0x001fc8000001001a */
[----:B------:R-:W-:-:S04]  /*3b70*/  FFMA.FTZ R212, R173, R220, R212 ;  /* 0x000000dcadd47223 */ /* 0x000fc800000100d4 */
[----:B------:R-:W-:-:S04]  /*3b80*/  FFMA.FTZ R212, R176, R212, R25 ;  /* 0x000000d4b0d47223 */ /* 0x000fc80000010019 */
[----:B------:R-:W-:Y:S01]  /*3b90*/  FFMA.FTZ R201, R175, R212, R204 ;  /* 0x000000d4afc97223 */ /* 0x000fe200000100cc */
[----:B------:R-:W-:-:S03]  /*3ba0*/  FMUL.FTZ R204, R178, R5 ;  /* 0x00000005b2cc7220 */ /* 0x000fc60000410000 */
[C---:B------:R-:W-:Y:S01]  /*3bb0*/  FFMA.FTZ R201, R177.reuse, R201, R24 ;  /* 0x000000c9b1c97223 */ /* 0x040fe20000010018 */
[----:B------:R-:W-:-:S03]  /*3bc0*/  FMUL.FTZ R204, R177, R204 ;  /* 0x000000ccb1cc7220 */ /* 0x000fc60000410000 */
[----:B------:R-:W-:Y:S01]  /*3bd0*/  FFMA.FTZ R202, R178, R201, R202 ;  /* 0x000000c9b2ca7223 */ /* 0x000fe200000100ca */
[----:B------:R-:W-:-:S03]  /*3be0*/  FMUL.FTZ R5, R175, R204 ;  /* 0x000000ccaf057220 */ /* 0x000fc60000410000 */
[----:B------:R-:W-:Y:S01]  /*3bf0*/  FFMA.FTZ R202, R180, R202, R23 ;  /* 0x000000cab4ca7223 */ /* 0x000fe20000010017 */
[C---:B------:R-:W-:Y:S01]  /*3c00*/  FMUL.FTZ R206, R176.reuse, R5 ;  /* 0x00000005b0ce7220 */ /* 0x040fe20000410000 */
[----:B------:R-:W-:Y:S02]  /*3c10*/  FFMA.FTZ R5, R176, R10, R187 ;  /* 0x0000000ab0057223 */ /* 0x000fe400000100bb */
[----:B------:R-:W-:Y:S02]  /*3c20*/  FFMA.FTZ R4, R179, R202, R4 ;  /* 0x000000cab3047223 */ /* 0x000fe40000010004 */
        /* <DEDUP_REMOVED lines=51> */
.L_x_3846:
[----:B------:R-:W-:Y:S01]  /*3f60*/  MOV R10, R227 ;  /* 0x000000e3000a7202 */ /* 0x000fe20000000f00 */
[----:B--2-4-:R-:W-:Y:S01]  /*3f70*/  @P5 FFMA.FTZ R11, R8, R11, R9 ;  /* 0x0000000b080b5223 */ /* 0x014fe20000010009 */
[-C--:B-1-3--:R-:W-:Y:S01]  /*3f80*/  FFMA.FTZ R3, R3, R225.reuse, R226 ;  /* 0x000000e103037223 */ /* 0x08afe200000100e2 */
[----:B------:R-:W-:Y:S02]  /*3f90*/  FMUL.FTZ R2, R2, R225 ;  /* 0x000000e102027220 */ /* 0x000fe40000410000 */
[----:B------:R-:W-:Y:S01]  /*3fa0*/  @P5 FMUL.FTZ R10, R8, R10 ;  /* 0x0000000a080a5220 */ /* 0x000fe20000410000 */
[----:B------:R-:W-:-:S03]  /*3fb0*/  FFMA.FTZ R9, R6, R11, R7 ;  /* 0x0000000b06097223 */ /* 0x000fc60000010007 */
[----:B------:R-:W-:-:S05]  /*3fc0*/  FMUL.FTZ R8, R6, R10 ;  /* 0x0000000a06087220 */ /* 0x000fca0000410000 */
[----:B------:R1:W-:Y:S02]  /*3fd0*/  STS.128 [R223+0x2350], R8 ;  /* 0x00235008df007388 */ /* 0x0003e40000000c00 */
.L_x_3758:
[----:B------:R-:W-:Y:S05]  /*3fe0*/  WARPSYNC.ALL ;  /* 0x0000000000007948 */ /* 0x000fea0003800000 */
[----:B------:R-:W-:Y:S01]  /*3ff0*/  FMUL.FTZ R228, R114, R167 ;  /* 0x000000a772e47220 */ /* 0x000fe20000410000 */
[----:B------:R-:W-:Y:S01]  /*4000*/  BAR.SYNC.DEFER_BLOCKING 0x0 ;  /* 0x0000000000007b1d */ /* 0x000fe20000010000 */
[----:B0-----:R-:W-:Y:S01]  /*4010*/  FMUL.FTZ R5, R222, R220 ;  /* 0x000000dcde057220 */ /* 0x001fe20000410000 */
[----:B------:R-:W-:Y:S01]  /*4020*/  FMUL.FTZ R226, R103, R160 ;  /* 0x000000a067e27220 */ /* 0x000fe20000410000 */
[----:B------:R-:W-:Y:S01]  /*4030*/  FFMA.FTZ R222, R173, R220, R228 ;  /* 0x000000dcadde7223 */ /* 0x000fe200000100e4 */
[-C--:B------:R-:W-:Y:S01]  /*4040*/  FMUL.FTZ R219, R219, R212.reuse ;  /* 0x000000d4dbdb7220 */ /* 0x080fe20000410000 */
[----:B------:R-:W-:Y:S01]  /*4050*/  FFMA.FTZ R5, R0, R5, RZ ;  /* 0x0000000500057223 */ /* 0x000fe200000100ff */
[----:B-1----:R-:W-:Y:S01]  /*4060*/  FFMA.FTZ R10, R175, R212, R226 ;  /* 0x000000d4af0a7223 */ /* 0x002fe200000100e2 */
[----:B------:R-:W-:Y:S01]  /*4070*/  FMUL.FTZ R221, R221, R222 ;  /* 0x000000dedddd7220 */ /* 0x000fe20000410000 */
[----:B------:R-:W-:Y:S01]  /*4080*/  FMUL.FTZ R11, R108, R157 ;  /* 0x0000009d6c0b7220 */ /* 0x000fe20000410000 */
[----:B------:R-:W-:Y:S01]  /*4090*/  FMUL.FTZ R236, R101, R162 ;  /* 0x000000a265ec7220 */ /* 0x000fe20000410000 */
[----:B------:R-:W-:Y:S01]  /*40a0*/  FMUL.FTZ R217, R217, R10 ;  /* 0x0000000ad9d97220 */ /* 0x000fe20000410000 */
[----:B------:R-:W-:Y:S01]  /*40b0*/  FFMA.FTZ R4, R78, R221, R5 ;  /* 0x000000dd4e047223 */ /* 0x000fe20000010005 */
[-C--:B------:R-:W-:Y:S01]  /*40c0*/  FMUL.FTZ R5, R224, R201.reuse ;  /* 0x000000c9e0057220 */ /* 0x080fe20000410000 */
[----:B------:R-:W-:Y:S01]  /*40d0*/  FFMA.FTZ R224, R178, R201, R11 ;  /* 0x000000c9b2e07223 */ /* 0x000fe2000001000b */
        /* <DEDUP_REMOVED lines=8> */
[----:B------:R-:W-:Y:S01]  /*4160*/  ISETP.NE.AND P0, PT, R135, RZ, PT ;  /* 0x000000ff8700720c */ /* 0x000fe20003f05270 */
[----:B------:R-:W-:Y:S01]  /*4170*/  FFMA.FTZ R5, R75, R5, R4 ;  /* 0x000000054b057223 */ /* 0x000fe20000010004 */
[----:B------:R0:W1:Y:S01]  /*4180*/  LDS R6, [R215+0x2354] ;  /* 0x00235400d7067984 */ /* 0x0000620000000800 */
[----:B------:R-:W-:Y:S01]  /*4190*/  UIMAD UR51, UR4, -0x400, UR48 ;  /* 0xfffffc00043378a4 */ /* 0x000fe2000f8e0230 */
[----:B------:R-:W-:Y:S01]  /*41a0*/  FADD.FTZ R226, -R226, R10 ;  /* 0x0000000ae2e27221 */ /* 0x000fe20000010100 */
[----:B------:R-:W-:Y:S01]  /*41b0*/  FFMA.FTZ R4, R74, R213, R5 ;  /* 0x000000d54a047223 */ /* 0x000fe20000010005 */
[-C--:B------:R-:W-:Y:S01]  /*41c0*/  FMUL.FTZ R5, R211, R202.reuse ;  /* 0x000000cad3057220 */ /* 0x080fe20000410000 */
[----:B------:R-:W-:Y:S01]  /*41d0*/  FFMA.FTZ R211, R179, R202, R236 ;  /* 0x000000cab3d37223 */ /* 0x000fe200000100ec */
[----:B------:R-:W-:Y:S01]  /*41e0*/  FFMA.FTZ R213, R181, R204, R238 ;  /* 0x000000ccb5d57223 */ /* 0x000fe200000100ee */
[----:B------:R-:W-:Y:S01]  /*41f0*/  USHF.R.S32.HI UR56, URZ, 0x1f, UR51 ;  /* 0x0000001f3f387899 */ /* 0x000fe20008011433 */
[----:B------:R-:W-:Y:S01]  /*4200*/  FFMA.FTZ R5, R73, R5, R4 ;  /* 0x0000000549057223 */ /* 0x000fe20000010004 */
[----:B------:R-:W-:Y:S01]  /*4210*/  FMUL.FTZ R234, R234, R211 ;  /* 0x000000d3eaea7220 */ /* 0x000fe20000410000 */
[----:B------:R-:W-:Y:S01]  /*4220*/  FMUL.FTZ R230, R230, R213 ;  /* 0x000000d5e6e67220 */ /* 0x000fe20000410000 */
[----:B------:R-:W-:Y:S01]  /*4230*/  IMAD.MOV.U32 R4, RZ, RZ, R135 ;  /* 0x000000ffff047224 */ /* 0x000fe200078e0087 */
[----:B------:R-:W-:Y:S01]  /*4240*/  MOV R223, UR51 ;  /* 0x0000003300df7c02 */ /* 0x000fe20008000f00 */
[----:B------:R-:W-:Y:S01]  /*4250*/  FFMA.FTZ R234, R72, R234, R5 ;  /* 0x000000ea48ea7223 */ /* 0x000fe20000010005 */
[----:B------:R-:W-:Y:S01]  /*4260*/  HFMA2.MMA R5, -RZ, RZ, 0, 0 ;  /* 0x00000000ff057435 */ /* 0x000fe200000001ff */
[----:B------:R-:W-:Y:S01]  /*4270*/  FADD.FTZ R236, -R236, R211 ;  /* 0x000000d3ecec7221 */ /* 0x000fe20000010100 */
[----:B------:R-:W-:Y:S01]  /*4280*/  FADD.FTZ R238, -R238, R213 ;  /* 0x000000d5eeee7221 */ /* 0x000fe20000010100 */
[----:B------:R-:W-:Y:S01]  /*4290*/  FFMA.FTZ R209, R71, R209, R234 ;  /* 0x000000d147d17223 */ /* 0x000fe200000100ea */
[----:B------:R-:W-:-:S02]  /*42a0*/  IMAD R234, R14, UR50, RZ ;  /* 0x000000320eea7c24 */ /* 0x000fc4000f8e02ff */
[C---:B------:R-:W-:Y:S01]  /*42b0*/  FMUL.FTZ R211, R165.reuse, R211 ;  /* 0x000000d3a5d37220 */ /* 0x040fe20000410000 */
[----:B------:R-:W-:Y:S01]  /*42c0*/  FMUL.FTZ R213, R165, R213 ;  /* 0x000000d5a5d57220 */ /* 0x000fe20000410000 */
[----:B------:R-:W-:Y:S01]  /*42d0*/  FFMA.FTZ R8, R70, R230, R209 ;  /* 0x000000e646087223 */ /* 0x000fe200000100d1 */
[----:B------:R-:W-:Y:S01]  /*42e0*/  FMUL.FTZ R209, R99, R164 ;  /* 0x000000a463d17220 */ /* 0x000fe20000410000 */
[----:B------:R-:W-:Y:S02]  /*42f0*/  IMAD R9, R15, UR49, R234 ;  /* 0x000000310f097c24 */ /* 0x000fe4000f8e02ea */
[----:B------:R-:W-:Y:S01]  /*4300*/  FMUL.FTZ R211, R72, R211 ;  /* 0x000000d348d37220 */ /* 0x000fe20000410000 */
[----:B------:R-:W-:Y:S01]  /*4310*/  FFMA.FTZ R7, R69, R232, R8 ;  /* 0x000000e845077223 */ /* 0x000fe20000010008 */
[----:B------:R-:W-:Y:S01]  /*4320*/  FFMA.FTZ R230, R182, R203, R209 ;  /* 0x000000cbb6e67223 */ /* 0x000fe200000100d1 */
[----:B------:R-:W-:Y:S01]  /*4330*/  IMAD.WIDE.U32 R4, R14, UR49, R4 ;  /* 0x000000310e047c25 */ /* 0x000fe2000f8e0004 */
[----:B------:R-:W-:-:S03]  /*4340*/  SHF.R.S32.HI R232, RZ, 0x1f, R139 ;  /* 0x0000001fffe87819 */ /* 0x000fc6000001148b */
[----:B------:R-:W-:Y:S01]  /*4350*/  FMUL.FTZ R213, R70, R213 ;  /* 0x000000d546d57220 */ /* 0x000fe20000410000 */
[----:B------:R-:W-:Y:S01]  /*4360*/  FMUL.FTZ R8, R216, R230 ;  /* 0x000000e6d8087220 */ /* 0x000fe20000410000 */
[----:B------:R-:W-:Y:S01]  /*4370*/  FMUL.FTZ R216, R97, R166 ;  /* 0x000000a661d87220 */ /* 0x000fe20000410000 */
[----:B------:R-:W-:Y:S01]  /*4380*/  IADD3 R5, R5, R9, RZ ;  /* 0x0000000905057210 */ /* 0x000fe20007ffe0ff */
[----:B------:R-:W-:Y:S02]  /*4390*/  IMAD R232, R232, UR42, RZ ;  /* 0x0000002ae8e87c24 */ /* 0x000fe4000f8e02ff */
[----:B------:R-:W-:Y:S01]  /*43a0*/  FFMA.FTZ R8, R68, R8, R7 ;  /* 0x0000000844087223 */ /* 0x000fe20000010007 */
[----:B0-----:R-:W-:Y:S01]  /*43b0*/  FFMA.FTZ R215, R183, R208, R216 ;  /* 0x000000d0b7d77223 */ /* 0x001fe200000100d8 */
[----:B------:R-:W-:Y:S01]  /*43c0*/  FADD.FTZ R228, -R228, R222 ;  /* 0x000000dee4e47221 */ /* 0x000fe20000010100 */
[----:B------:R-:W-:Y:S02]  /*43d0*/  IMAD R217, R139, UR43, R232 ;  /* 0x0000002b8bd97c24 */ /* 0x000fe4000f8e02e8 */
[----:B------:R-:W-:Y:S01]  /*43e0*/  FFMA.FTZ R9, R67, R205, R8 ;  /* 0x000000cd43097223 */ /* 0x000fe20000010008 */
[----:B------:R-:W-:Y:S01]  /*43f0*/  FMUL.FTZ R210, R210, R215 ;  /* 0x000000d7d2d27220 */ /* 0x000fe20000410000 */
[----:B-1----:R-:W-:Y:S01]  /*4400*/  FFMA.FTZ R205, R6, R218, R207 ;  /* 0x000000da06cd7223 */ /* 0x002fe200000100cf */
[----:B------:R-:W-:Y:S01]  /*4410*/  IMAD.WIDE.U32 R6, R139, UR42, R4 ;  /* 0x0000002a8b067c25 */ /* 0x000fe2000f8e0004 */
[----:B------:R-:W-:-:S03]  /*4420*/  MOV R218, UR52 ;  /* 0x0000003400da7c02 */ /* 0x000fc60008000f00 */
[----:B------:R-:W-:Y:S01]  /*4430*/  FFMA.FTZ R210, R66, R210, R9 ;  /* 0x000000d242d27223 */ /* 0x000fe20000010009 */
[----:B------:R-:W-:Y:S01]  /*4440*/  FFMA.FTZ R207, R185, R205, R214 ;  /* 0x000000cdb9cf7223 */ /* 0x000fe200000100d6 */
[----:B------:R-:W-:Y:S01]  /*4450*/  BSSY B0, `(.L_x_3760) ;  /* 0x000006b000007945 */ /* 0x000fe20003800000 */
[----:B------:R-:W-:Y:S01]  /*4460*/  IADD3 R7, R7, R217, RZ ;  /* 0x000000d907077210 */ /* 0x000fe20007ffe0ff */
[----:B------:R-:W-:Y:S01]  /*4470*/  FFMA.FTZ R214, R65, R170, R210 ;  /* 0x000000aa41d67223 */ /* 0x000fe200000100d2 */
[----:B------:R-:W-:Y:S01]  /*4480*/  FFMA.FTZ R199, R184, R207, R199 ;  /* 0x000000cfb8c77223 */ /* 0x000fe200000100c7 */
[----:B------:R-:W-:Y:S01]  /*4490*/  FMUL.FTZ R210, R95, R158 ;  /* 0x0000009e5fd27220 */ /* 0x000fe20000410000 */
[----:B------:R-:W-:Y:S01]  /*44a0*/  IADD3 R8, P1, R6, UR52, RZ ;  /* 0x0000003406087c10 */ /* 0x000fe2000ff3e0ff */
[----:B------:R-:W-:Y:S01]  /*44b0*/  FADD.FTZ R209, -R209, R230 ;  /* 0x000000e6d1d17221 */ /* 0x000fe20000010100 */
[----:B------:R-:W-:Y:S01]  /*44c0*/  FFMA.FTZ R183, R183, R199, R200 ;  /* 0x000000c7b7b77223 */ /* 0x000fe200000100c8 */
[----:B------:R-:W-:Y:S01]  /*44d0*/  FFMA.FTZ R200, R185, R206, R210 ;  /* 0x000000ceb9c87223 */ /* 0x000fe200000100d2 */
[----:B------:R-:W-:-:S02]  /*44e0*/  MOV R217, UR5 ;  /* 0x0000000500d97c02 */ /* 0x000fc40008000f00 */
[----:B------:R-:W-:Y:S01]  /*44f0*/  LEA R4, P2, R6, UR36, 0x2 ;  /* 0x0000002406047c11 */ /* 0x000fe2000f8410ff */
[----:B------:R-:W-:Y:S01]  /*4500*/  FMUL.FTZ R185, R172, R200 ;  /* 0x000000c8acb97220 */ /* 0x000fe20000410000 */
[----:B------:R-:W-:Y:S01]  /*4510*/  LEA.HI.X.SX32 R9, R218, R7, 0x1, P1 ;  /* 0x00000007da097211 */ /* 0x000fe200008f0eff */
[----:B------:R-:W-:Y:S01]  /*4520*/  @!P0 IMAD R218, R217, 0x8, R130 ;  /* 0x00000008d9da8824 */ /* 0x000fe200078e0282 */
[----:B------:R-:W-:Y:S01]  /*4530*/  MOV R217, UR51 ;  /* 0x0000003300d97c02 */ /* 0x000fe20008000f00 */
[----:B------:R-:W-:Y:S01]  /*4540*/  FMUL.FTZ R221, R64, R185 ;  /* 0x000000b940dd7220 */ /* 0x000fe20000410000 */
[----:B------:R-:W-:Y:S01]  /*4550*/  FFMA.FTZ R185, R171, R183, R198 ;  /* 0x000000b7abb97223 */ /* 0x000fe200000100c6 */
[----:B------:R-:W-:Y:S01]  /*4560*/  LEA.HI.X R5, R6, UR37, R7, 0x2, P2 ;  /* 0x0000002506057c11 */ /* 0x000fe200090f1407 */
[----:B------:R-:W-:Y:S01]  /*4570*/  FMUL.FTZ R7, R165, R220 ;  /* 0x000000dca5077220 */ /* 0x000fe20000410000 */
[----:B------:R-:W-:Y:S01]  /*4580*/  SHF.L.U32 R170, R135, 0x4, RZ ;  /* 0x0000000487aa7819 */ /* 0x000fe200000006ff */
[----:B------:R-:W-:Y:S01]  /*4590*/  FFMA.FTZ R197, R182, R185, R197 ;  /* 0x000000b9b6c57223 */ /* 0x000fe200000100c5 */
[----:B------:R-:W-:Y:S01]  /*45a0*/  MOV R172, UR56 ;  /* 0x0000003800ac7c02 */ /* 0x000fe20008000f00 */
[----:B------:R-:W-:Y:S01]  /*45b0*/  FMUL.FTZ R182, R165, R201 ;  /* 0x000000c9a5b67220 */ /* 0x000fe20000410000 */
[----:B------:R-:W-:Y:S01]  /*45c0*/  LEA R6, P1, R217, R4, 0x2 ;  /* 0x00000004d9067211 */ /* 0x000fe200078210ff */
[----:B------:R-:W-:Y:S01]  /*45d0*/  FFMA.FTZ R195, R174, R197, R195 ;  /* 0x000000c5aec37223 */ /* 0x000fe200000100c3 */
[----:B------:R-:W-:Y:S01]  /*45e0*/  FMUL.FTZ R217, R0, R7 ;  /* 0x0000000700d97220 */ /* 0x000fe20000410000 */
[----:B------:R-:W-:Y:S01]  /*45f0*/  LEA.HI.SX32 R219, R170, R170, 0x1b ;  /* 0x000000aaaadb7211 */ /* 0x000fe200078fdaff */
[----:B------:R-:W-:Y:S01]  /*4600*/  FMUL.FTZ R198, R165, R202 ;  /* 0x000000caa5c67220 */ /* 0x000fe20000410000 */
[----:B------:R-:W-:Y:S01]  /*4610*/  FFMA.FTZ R181, R181, R195, R196 ;  /* 0x000000c3b5b57223 */ /* 0x000fe200000100c4 */
[----:B------:R-:W-:Y:S01]  /*4620*/  LEA.HI.X R7, R223, R5, R172, 0x2, P1 ;  /* 0x00000005df077211 */ /* 0x000fe200008f14ac */
[----:B------:R-:W-:Y:S01]  /*4630*/  FMUL.FTZ R172, R165, R212 ;  /* 0x000000d4a5ac7220 */ /* 0x000fe20000410000 */
[----:B------:R-:W-:Y:S01]  /*4640*/  LEA R184, R219, R130, 0x2 ;  /* 0x00000082dbb87211 */ /* 0x000fe200078e10ff */
[----:B------:R-:W-:Y:S01]  /*4650*/  FFMA.FTZ R169, R169, R181, R194 ;  /* 0x000000b5a9a97223 */ /* 0x000fe200000100c2 */
[----:B------:R-:W-:Y:S01]  /*4660*/  FADD.FTZ R171, R214, R221 ;  /* 0x000000ddd6ab7221 */ /* 0x000fe20000010000 */
[----:B------:R-:W-:Y:S01]  /*4670*/  FMUL.FTZ R219, R77, R172 ;  /* 0x000000ac4ddb7220 */ /* 0x000fe20000410000 */
[----:B------:R-:W-:Y:S01]  /*4680*/  FMUL.FTZ R221, R75, R182 ;  /* 0x000000b64bdd7220 */ /* 0x000fe20000410000 */
[----:B------:R-:W-:Y:S01]  /*4690*/  FFMA.FTZ R179, R179, R169, R192 ;  /* 0x000000a9b3b37223 */ /* 0x000fe200000100c0 */
[----:B------:R-:W-:Y:S01]  /*46a0*/  FMUL.FTZ R223, R73, R198 ;  /* 0x000000c649df7220 */ /* 0x000fe20000410000 */
[----:B------:R0:W-:Y:S01]  /*46b0*/  @!P0 STS.64 [R218+0x2e50], R2 ;  /* 0x002e5002da008388 */ /* 0x0001e20000000a00 */
[C---:B------:R-:W-:Y:S01]  /*46c0*/  FMUL.FTZ R214, R165.reuse, R204 ;  /* 0x000000cca5d67220 */ /* 0x040fe20000410000 */
[----:B------:R-:W-:Y:S01]  /*46d0*/  FFMA.FTZ R191, R180, R179, R191 ;  /* 0x000000b3b4bf7223 */ /* 0x000fe200000100bf */
[C---:B------:R-:W-:Y:S01]  /*46e0*/  FMUL.FTZ R182, R165.reuse, R208 ;  /* 0x000000d0a5b67220 */ /* 0x040fe20000410000 */
[----:B------:R1:W-:Y:S01]  /*46f0*/  STS [R184+0x1098], R219 ;  /* 0x001098dbb8007388 */ /* 0x0003e20000000800 */
[----:B------:R-:W-:Y:S01]  /*4700*/  FMUL.FTZ R227, R165, R200 ;  /* 0x000000c8a5e37220 */ /* 0x000fe20000410000 */
[----:B------:R-:W-:Y:S01]  /*4710*/  FFMA.FTZ R189, R178, R191, R189 ;  /* 0x000000bfb2bd7223 */ /* 0x000fe200000100bd */
[----:B------:R-:W-:Y:S01]  /*4720*/  FMUL.FTZ R225, R71, R214 ;  /* 0x000000d647e17220 */ /* 0x000fe20000410000 */
[----:B------:R2:W-:Y:S01]  /*4730*/  STS [R184+0x1090], R217 ;  /* 0x001090d9b8007388 */ /* 0x0005e20000000800 */
[----:B------:R-:W-:Y:S01]  /*4740*/  FADD.FTZ R172, -R216, R215 ;  /* 0x000000d7d8ac7221 */ /* 0x000fe20000010100 */
[----:B------:R-:W-:Y:S01]  /*4750*/  FFMA.FTZ R177, R177, R189, R190 ;  /* 0x000000bdb1b17223 */ /* 0x000fe200000100be */
[----:B------:R-:W-:Y:S01]  /*4760*/  FMUL.FTZ R227, R64, R227 ;  /* 0x000000e340e37220 */ /* 0x000fe20000410000 */
[----:B0-----:R-:W-:Y:S01]  /*4770*/  FMUL.FTZ R2, R165, R203 ;  /* 0x000000cba5027220 */ /* 0x001fe20000410000 */
[----:B------:R0:W-:Y:S01]  /*4780*/  STS [R184+0x10a0], R221 ;  /* 0x0010a0ddb8007388 */ /* 0x0001e20000000800 */
[----:B------:R-:W-:Y:S01]  /*4790*/  FFMA.FTZ R175, R175, R177, R188 ;  /* 0x000000b1afaf7223 */ /* 0x000fe200000100bc */
[----:B-1----:R-:W-:Y:S01]  /*47a0*/  FMUL.FTZ R219, R165, R10 ;  /* 0x0000000aa5db7220 */ /* 0x002fe20000410000 */
[----:B------:R-:W-:Y:S01]  /*47b0*/  FADD.FTZ R3, -R11, R224 ;  /* 0x000000e00b037221 */ /* 0x000fe20000010100 */
[----:B------:R1:W-:Y:S01]  /*47c0*/  STS [R184+0x10a8], R223 ;  /* 0x0010a8dfb8007388 */ /* 0x0003e20000000800 */
[C---:B--2---:R-:W-:Y:S01]  /*47d0*/  FMUL.FTZ R217, R165.reuse, R222 ;  /* 0x000000dea5d97220 */ /* 0x044fe20000410000 */
[C---:B------:R-:W-:Y:S01]  /*47e0*/  FMUL.FTZ R11, R165.reuse, R224 ;  /* 0x000000e0a50b7220 */ /* 0x040fe20000410000 */
[C---:B------:R-:W-:Y:S01]  /*47f0*/  FMUL.FTZ R10, R165.reuse, R206 ;  /* 0x000000cea50a7220 */ /* 0x040fe20000410000 */
[----:B------:R-:W-:Y:S01]  /*4800*/  FFMA.FTZ R187, R176, R175, R187 ;  /* 0x000000afb0bb7223 */ /* 0x000fe200000100bb */
[----:B------:R2:W-:Y:S01]  /*4810*/  STS [R184+0x10b0], R225 ;  /* 0x0010b0e1b8007388 */ /* 0x0005e20000000800 */
[----:B0-----:R-:W-:Y:S01]  /*4820*/  FMUL.FTZ R221, R165, R230 ;  /* 0x000000e6a5dd7220 */ /* 0x001fe20000410000 */
[----:B------:R-:W-:Y:S01]  /*4830*/  FMUL.FTZ R217, R78, R217 ;  /* 0x000000d94ed97220 */ /* 0x000fe20000410000 */
[----:B------:R-:W-:Y:S01]  /*4840*/  FFMA.FTZ R186, R173, R187, R186 ;  /* 0x000000bbadba7223 */ /* 0x000fe200000100ba */
[----:B------:R-:W-:Y:S01]  /*4850*/  FMUL.FTZ R219, R76, R219 ;  /* 0x000000db4cdb7220 */ /* 0x000fe20000410000 */
[----:B-1----:R-:W-:Y:S01]  /*4860*/  FMUL.FTZ R223, R165, R215 ;  /* 0x000000d7a5df7220 */ /* 0x002fe20000410000 */
[----:B------:R-:W-:Y:S01]  /*4870*/  FMUL.FTZ R165, R69, R2 ;  /* 0x0000000245a57220 */ /* 0x000fe20000410000 */
[----:B------:R-:W-:Y:S01]  /*4880*/  MOV R2, UR47 ;  /* 0x0000002f00027c02 */ /* 0x000fe20008000f00 */
[----:B------:R-:W-:Y:S01]  /*4890*/  FMUL.FTZ R215, R67, R182 ;  /* 0x000000b643d77220 */ /* 0x000fe20000410000 */
[----:B------:R-:W-:Y:S01]  /*48a0*/  FMUL.FTZ R11, R74, R11 ;  /* 0x0000000b4a0b7220 */ /* 0x000fe20000410000 */
[----:B--2---:R-:W-:Y:S01]  /*48b0*/  FMUL.FTZ R225, R65, R10 ;  /* 0x0000000a41e17220 */ /* 0x004fe20000410000 */
[----:B------:R-:W-:Y:S01]  /*48c0*/  IADD3 R173, R2, -UR52, -R135 ;  /* 0x8000003402ad7c10 */ /* 0x000fe2000fffe887 */
[----:B------:R0:W-:Y:S01]  /*48d0*/  STS [R184+0x10b8], R165 ;  /* 0x0010b8a5b8007388 */ /* 0x0001e20000000800 */
[----:B------:R-:W-:Y:S01]  /*48e0*/  FMUL.FTZ R221, R68, R221 ;  /* 0x000000dd44dd7220 */ /* 0x000fe20000410000 */
[----:B------:R-:W-:Y:S01]  /*48f0*/  FMUL.FTZ R223, R66, R223 ;  /* 0x000000df42df7220 */ /* 0x000fe20000410000 */
[----:B------:R-:W-:Y:S01]  /*4900*/  ISETP.GE.AND P1, PT, R173, 0x1, PT ;  /* 0x00000001ad00780c */ /* 0x000fe20003f26270 */
[----:B------:R-:W-:Y:S01]  /*4910*/  FMUL.FTZ R2, R163, R186 ;  /* 0x000000baa3027220 */ /* 0x000fe20000410000 */
[----:B------:R1:W-:Y:S01]  /*4920*/  STS [R184+0x10c0], R215 ;  /* 0x0010c0d7b8007388 */ /* 0x0003e20000000800 */
[----:B------:R-:W-:Y:S01]  /*4930*/  FMUL.FTZ R167, R187, R167 ;  /* 0x000000a7bba77220 */ /* 0x000fe20000410000 */
[----:B------:R-:W-:Y:S01]  /*4940*/  FADD.FTZ R174, R200, -R210 ;  /* 0x800000d2c8ae7221 */ /* 0x000fe20000010000 */
[----:B------:R-:W-:Y:S01]  /*4950*/  FADD.FTZ R212, -R25, R212 ;  /* 0x000000d419d47221 */ /* 0x000fe20000010100 */
[----:B------:R1:W-:Y:S01]  /*4960*/  STS [R184+0x10c8], R225 ;  /* 0x0010c8e1b8007388 */ /* 0x0003e20000000800 */
[----:B0-----:R-:W-:Y:S01]  /*4970*/  FADD.FTZ R165, -R26, R220 ;  /* 0x000000dc1aa57221 */ /* 0x001fe20000010100 */
[----:B------:R-:W-:-:S02]  /*4980*/  FMUL.FTZ R168, R168, R175 ;  /* 0x000000afa8a87220 */ /* 0x000fc40000410000 */
[----:B------:R1:W-:Y:S01]  /*4990*/  STS [R184+0x1094], R217 ;  /* 0x001094d9b8007388 */ /* 0x0003e20000000800 */
[----:B------:R-:W-:-:S03]  /*49a0*/  FFMA.FTZ R10, R2, R165, RZ ;  /* 0x000000a5020a7223 */ /* 0x000fc600000100ff */
[----:B------:R1:W-:Y:S01]  /*49b0*/  STS [R184+0x109c], R219 ;  /* 0x00109cdbb8007388 */ /* 0x0003e20000000800 */
[----:B------:R-:W-:-:S03]  /*49c0*/  FFMA.FTZ R163, R167, R228, R10 ;  /* 0x000000e4a7a37223 */ /* 0x000fc6000001000a */
[----:B------:R1:W-:Y:S04]  /*49d0*/  STS [R184+0x10a4], R11 ;  /* 0x0010a40bb8007388 */ /* 0x0003e80000000800 */
[----:B------:R1:W-:Y:S04]  /*49e0*/  STS [R184+0x10ac], R211 ;  /* 0x0010acd3b8007388 */ /* 0x0003e80000000800 */
[----:B------:R1:W-:Y:S04]  /*49f0*/  STS [R184+0x10b4], R213 ;  /* 0x0010b4d5b8007388 */ /* 0x0003e80000000800 */
[----:B------:R1:W-:Y:S04]  /*4a00*/  STS [R184+0x10bc], R221 ;  /* 0x0010bcddb8007388 */ /* 0x0003e80000000800 */
[----:B------:R1:W-:Y:S04]  /*4a10*/  STS [R184+0x10c4], R223 ;  /* 0x0010c4dfb8007388 */ /* 0x0003e80000000800 */
[----:B------:R1:W-:Y:S01]  /*4a20*/  STS [R184+0x10cc], R227 ;  /* 0x0010cce3b8007388 */ /* 0x0003e20000000800 */
[----:B------:R-:W-:Y:S06]  /*4a30*/  BAR.SYNC.DEFER_BLOCKING 0x0 ;  /* 0x0000000000007b1d */ /* 0x000fec0000010000 */
[----:B------:R-:W-:Y:S05]  /*4a40*/  @!P1 BRA `(.L_x_3761) ;  /* 0x00000000002c9947 */ /* 0x000fea0003800000 */
[----:B-1----:R-:W-:Y:S01]  /*4a50*/  LEA.HI.SX32 R11, R135, R135, 0x1b ;  /* 0x00000087870b7211 */ /* 0x002fe200078fdaff */
[----:B------:R-:W-:Y:S02]  /*4a60*/  USHF.R.S32.HI UR16, URZ, 0x1f, UR5 ;  /* 0x0000001f3f107899 */ /* 0x000fe40008011405 */
[----:B------:R-:W-:Y:S01]  /*4a70*/  IMAD.WIDE.U32 R8, R16, UR5, R8 ;  /* 0x0000000510087c25 */ /* 0x000fe2000f8e0008 */
[----:B------:R-:W-:-:S03]  /*4a80*/  LEA R176, R11, R130, 0x2 ;  /* 0x000000820bb07211 */ /* 0x000fc600078e10ff */
[----:B------:R-:W-:Y:S02]  /*4a90*/  IMAD R10, R16, UR16, RZ ;  /* 0x00000010100a7c24 */ /* 0x000fe4000f8e02ff */
[----:B------:R-:W0:Y:S02]  /*4aa0*/  LDS R211, [R176+0x1090] ;  /* 0x00109000b0d37984 */ /* 0x000e240000000800 */
[----:B------:R-:W-:Y:S01]  /*4ab0*/  IMAD R11, R17, UR5, R10 ;  /* 0x00000005110b7c24 */ /* 0x000fe2000f8e020a */
[----:B------:R-:W-:-:S03]  /*4ac0*/  LEA R10, P1, R8, UR36, 0x2 ;  /* 0x00000024080a7c11 */ /* 0x000fc6000f8210ff */
[----:B------:R-:W-:-:S05]  /*4ad0*/  IMAD.IADD R11, R9, 0x1, R11 ;  /* 0x00000001090b7824 */ /* 0x000fca00078e020b */
[----:B------:R-:W-:-:S05]  /*4ae0*/  LEA.HI.X R11, R8, UR37, R11, 0x2, P1 ;  /* 0x00000025080b7c11 */ /* 0x000fca00088f140b */
[----:B0-----:R0:W-:Y:S02]  /*4af0*/  REDG.E.ADD.F32.FTZ.RN.STRONG.GPU desc[UR26][R10.64], R211 ;  /* 0x000000d30a0079a6 */ /* 0x0011e4000c10f39a */
.L_x_3761:
[----:B------:R-:W-:Y:S05]  /*4b00*/  BSYNC B0 ;  /* 0x0000000000007941 */ /* 0x000fea0003800000 */
.L_x_3760:
[----:B------:R-:W-:Y:S01]  /*4b10*/  FMUL.FTZ R9, R177, R160 ;  /* 0x000000a0b1097220 */ /* 0x000fe20000410000 */
[----:B0-----:R-:W-:Y:S01]  /*4b20*/  FFMA.FTZ R10, R168, R212, R163 ;  /* 0x000000d4a80a7223 */ /* 0x001fe200000100a3 */
[----:B------:R-:W-:Y:S01]  /*4b30*/  FADD.FTZ R201, -R24, R201 ;  /* 0x000000c918c97221 */ /* 0x000fe20000010100 */
[----:B------:R-:W-:Y:S01]  /*4b40*/  FMUL.FTZ R8, R155, R189 ;  /* 0x000000bd9b087220 */ /* 0x000fe20000410000 */
[----:B------:R-:W-:Y:S01]  /*4b50*/  FMUL.FTZ R157, R191, R157 ;  /* 0x0000009dbf9d7220 */ /* 0x000fe20000410000 */
[----:B-1----:R-:W-:Y:S01]  /*4b60*/  FFMA.FTZ R11, R9, R226, R10 ;  /* 0x000000e2090b7223 */ /* 0x002fe2000001000a */
[----:B------:R-:W-:Y:S01]  /*4b70*/  FADD.FTZ R202, -R23, R202 ;  /* 0x000000ca17ca7221 */ /* 0x000fe20000010100 */
[----:B------:R-:W-:Y:S01]  /*4b80*/  FMUL.FTZ R159, R159, R179 ;  /* 0x000000b39f9f7220 */ /* 0x000fe20000410000 */
[----:B------:R-:W-:Y:S01]  /*4b90*/  FADD.FTZ R176, R86, R141 ;  /* 0x0000008d56b07221 */ /* 0x000fe20000010000 */
[----:B------:R-:W-:Y:S01]  /*4ba0*/  FFMA.FTZ R10, R8, R201, R11 ;  /* 0x000000c9080a7223 */ /* 0x000fe2000001000b */
[----:B------:R-:W-:Y:S01]  /*4bb0*/  FMUL.FTZ R11, R169, R162 ;  /* 0x000000a2a90b7220 */ /* 0x000fe20000410000 */
[----:B------:R-:W-:Y:S01]  /*4bc0*/  FADD.FTZ R204, -R22, R204 ;  /* 0x000000cc16cc7221 */ /* 0x000fe20000010100 */
[----:B------:R-:W-:Y:S01]  /*4bd0*/  FADD.FTZ R184, R84, R141 ;  /* 0x0000008d54b87221 */ /* 0x000fe20000010000 */
[----:B------:R-:W-:Y:S01]  /*4be0*/  FFMA.FTZ R10, R157, R3, R10 ;  /* 0x000000039d0a7223 */ /* 0x000fe2000001000a */
[----:B------:R-:W-:Y:S01]  /*4bf0*/  FMUL.FTZ R161, R195, R161 ;  /* 0x000000a1c3a17220 */ /* 0x000fe20000410000 */
[----:B------:R-:W-:Y:S01]  /*4c00*/  FADD.FTZ R203, -R21, R203 ;  /* 0x000000cb15cb7221 */ /* 0x000fe20000010100 */
[----:B------:R-:W-:Y:S01]  /*4c10*/  FADD.FTZ R180, R82, R141 ;  /* 0x0000008d52b47221 */ /* 0x000fe20000010000 */
[----:B------:R-:W-:Y:S01]  /*4c20*/  FFMA.FTZ R160, R159, R202, R10 ;  /* 0x000000ca9fa07223 */ /* 0x000fe2000001000a */
[----:B------:R-:W-:Y:S01]  /*4c30*/  FMUL.FTZ R10, R176, R181 ;  /* 0x000000b5b00a7220 */ /* 0x000fe20000410000 */
[----:B------:R-:W-:Y:S01]  /*4c40*/  FMUL.FTZ R164, R185, R164 ;  /* 0x000000a4b9a47220 */ /* 0x000fe20000410000 */
[----:B------:R-:W-:Y:S01]  /*4c50*/  FADD.FTZ R208, -R20, R208 ;  /* 0x000000d014d07221 */ /* 0x000fe20000010100 */
[----:B------:R-:W-:Y:S01]  /*4c60*/  FFMA.FTZ R155, R11, R236, R160 ;  /* 0x000000ec0b9b7223 */ /* 0x000fe200000100a0 */
[----:B------:R-:W-:Y:S01]  /*4c70*/  IADD3 R160, R135, 0x40, RZ ;  /* 0x0000004087a07810 */ /* 0x000fe20007ffe0ff */
[----:B------:R-:W-:Y:S01]  /*4c80*/  USHF.L.U64.HI UR16, UR6, 0x2, UR7 ;  /* 0x0000000206107899 */ /* 0x000fe20008010207 */
[----:B------:R-:W-:Y:S01]  /*4c90*/  ISETP.GE.AND P1, PT, R173, 0x41, PT ;  /* 0x00000041ad00780c */ /* 0x000fe20003f26270 */
[----:B------:R-:W-:Y:S01]  /*4ca0*/  FFMA.FTZ R162, R10, R204, R155 ;  /* 0x000000cc0aa27223 */ /* 0x000fe2000001009b */
[----:B------:R-:W-:Y:S01]  /*4cb0*/  LEA.HI.SX32 R213, R160, R135, 0x1b ;  /* 0x00000087a0d57211 */ /* 0x000fe200078fdaff */
[----:B------:R-:W-:Y:S01]  /*4cc0*/  FMUL.FTZ R160, R184, R197 ;  /* 0x000000c5b8a07220 */ /* 0x000fe20000410000 */
[----:B------:R-:W-:Y:S01]  /*4cd0*/  FMUL.FTZ R163, R199, R166 ;  /* 0x000000a6c7a37220 */ /* 0x000fe20000410000 */
[----:B------:R-:W-:Y:S01]  /*4ce0*/  FFMA.FTZ R155, R161, R238, R162 ;  /* 0x000000eea19b7223 */ /* 0x000fe200000100a2 */
[----:B------:R-:W-:Y:S01]  /*4cf0*/  LEA R213, R213, R130, 0x2 ;  /* 0x00000082d5d57211 */ /* 0x000fe200078e10ff */
[----:B------:R-:W-:Y:S01]  /*4d00*/  FMUL.FTZ R162, R180, R183 ;  /* 0x000000b7b4a27220 */ /* 0x000fe20000410000 */
[----:B------:R-:W-:Y:S01]  /*4d10*/  FADD.FTZ R182, R80, R141 ;  /* 0x0000008d50b67221 */ /* 0x000fe20000010000 */
[----:B------:R-:W-:Y:S01]  /*4d20*/  FFMA.FTZ R155, R160, R203, R155 ;  /* 0x000000cba09b7223 */ /* 0x000fe2000001009b */
[----:B------:R-:W-:Y:S01]  /*4d30*/  USHF.L.U32 UR17, UR6, 0x2, URZ ;  /* 0x0000000206117899 */ /* 0x000fe2000800063f */
[----:B------:R-:W-:Y:S01]  /*4d40*/  IMAD R180, R16, UR16, RZ ;  /* 0x0000001010b47c24 */ /* 0x000fe2000f8e02ff */
[----:B------:R-:W0:Y:S01]  /*4d50*/  LDS R213, [R213+0x1190] ;  /* 0x00119000d5d57984 */ /* 0x000e220000000800 */
[----:B------:R-:W-:Y:S01]  /*4d60*/  FFMA.FTZ R155, R164, R209, R155 ;  /* 0x000000d1a49b7223 */ /* 0x000fe2000001009b */
[----:B------:R-:W-:Y:S01]  /*4d70*/  FMUL.FTZ R211, R158, R205 ;  /* 0x000000cd9ed37220 */ /* 0x000fe20000410000 */
[----:B------:R-:W-:Y:S01]  /*4d80*/  FADD.FTZ R206, -R19, R206 ;  /* 0x000000ce13ce7221 */ /* 0x000fe20000010100 */
[C---:B------:R-:W-:Y:S01]  /*4d90*/  IADD3 R176, R135.reuse, 0x80, RZ ;  /* 0x0000008087b07810 */ /* 0x040fe20007ffe0ff */
[----:B------:R-:W-:Y:S01]  /*4da0*/  FFMA.FTZ R166, R162, R208, R155 ;  /* 0x000000d0a2a67223 */ /* 0x000fe2000001009b */
[----:B------:R-:W-:Y:S01]  /*4db0*/  FMUL.FTZ R158, R182, R207 ;  /* 0x000000cfb69e7220 */ /* 0x000fe20000410000 */
[----:B------:R-:W-:Y:S01]  /*4dc0*/  IMAD.WIDE.U32 R6, R16, UR17, R6 ;  /* 0x0000001110067c25 */ /* 0x000fe2000f8e0006 */
[----:B------:R-:W-:-:S03]  /*4dd0*/  IADD3 R178, R135, 0xc0, RZ ;  /* 0x000000c087b27810 */ /* 0x000fc60007ffe0ff */
[----:B------:R-:W-:Y:S01]  /*4de0*/  FFMA.FTZ R155, R163, R172, R166 ;  /* 0x000000aca39b7223 */ /* 0x000fe200000100a6 */
[----:B------:R-:W-:Y:S01]  /*4df0*/  FMUL.FTZ R166, R211, R174 ;  /* 0x000000aed3a67220 */ /* 0x000fe20000410000 */
[----:B------:R-:W-:Y:S01]  /*4e00*/  IMAD R219, R17, UR17, R180 ;  /* 0x0000001111db7c24 */ /* 0x000fe2000f8e02b4 */
[----:B------:R-:W-:Y:S01]  /*4e10*/  LEA.HI.SX32 R215, R176, R135, 0x1b ;  /* 0x00000087b0d77211 */ /* 0x000fe200078fdaff */
[----:B------:R-:W-:Y:S01]  /*4e20*/  FFMA.FTZ R155, R158, R206, R155 ;  /* 0x000000ce9e9b7223 */ /* 0x000fe2000001009b */
[----:B------:R-:W-:Y:S01]  /*4e30*/  BSSY B0, `(.L_x_3762) ;  /* 0x000000d000007945 */ /* 0x000fe20003800000 */
[C---:B------:R-:W-:Y:S02]  /*4e40*/  ISETP.GE.AND P2, PT, R173.reuse, 0x81, PT ;  /* 0x00000081ad00780c */ /* 0x040fe40003f46270 */
[----:B------:R-:W-:Y:S01]  /*4e50*/  ISETP.GE.AND P3, PT, R173, 0xc1, PT ;  /* 0x000000c1ad00780c */ /* 0x000fe20003f66270 */
[----:B------:R-:W-:Y:S01]  /*4e60*/  FADD.FTZ R155, R155, R166 ;  /* 0x000000a69b9b7221 */ /* 0x000fe20000010000 */
[----:B------:R-:W-:-:S02]  /*4e70*/  IADD3 R7, R219, R7, RZ ;  /* 0x00000007db077210 */ /* 0x000fc40007ffe0ff */
[----:B------:R-:W-:Y:S02]  /*4e80*/  LEA.HI.SX32 R217, R178, R135, 0x1b ;  /* 0x00000087b2d97211 */ /* 0x000fe400078fdaff */
[----:B------:R-:W-:Y:S01]  /*4e90*/  LEA R215, R215, R130, 0x2 ;  /* 0x00000082d7d77211 */ /* 0x000fe200078e10ff */
[----:B------:R-:W-:Y:S06]  /*4ea0*/  @!P1 BRA `(.L_x_3763) ;  /* 0x0000000000149947 */ /* 0x000fec0003800000 */
[----:B------:R-:W-:-:S04]  /*4eb0*/  IMAD.U32 R221, RZ, RZ, UR51 ;  /* 0x00000033ffdd7e24 */ /* 0x000fc8000f8e00ff */
[----:B------:R-:W-:-:S04]  /*4ec0*/  IMAD.WIDE R4, R221, 0x4, R4 ;  /* 0x00000004dd047825 */ /* 0x000fc800078e0204 */
[----:B------:R-:W-:-:S05]  /*4ed0*/  IMAD.WIDE.U32 R4, R16, UR17, R4 ;  /* 0x0000001110047c25 */ /* 0x000fca000f8e0004 */
[----:B------:R-:W-:-:S05]  /*4ee0*/  IADD3 R5, R5, R219, RZ ;  /* 0x000000db05057210 */ /* 0x000fca0007ffe0ff */
[----:B0-----:R1:W-:Y:S02]  /*4ef0*/  REDG.E.ADD.F32.FTZ.RN.STRONG.GPU desc[UR26][R4.64+-0xf00], R213 ;  /* 0xfff100d5040079a6 */ /* 0x0013e4000c10f39a */
.L_x_3763:
[----:B------:R-:W-:Y:S05]  /*4f00*/  BSYNC B0 ;  /* 0x0000000000007941 */ /* 0x000fea0003800000 */
.L_x_3762:
[----:B-1----:R1:W2:Y:S01]  /*4f10*/  LDS R5, [R215+0x1290] ;  /* 0x00129000d7057984 */ /* 0x0022a20000000800 */
[----:B------:R-:W-:Y:S01]  /*4f20*/  BSSY B0, `(.L_x_3764) ;  /* 0x0000004000007945 */ /* 0x000fe20003800000 */
[----:B------:R-:W-:-:S03]  /*4f30*/  LEA R217, R217, R130, 0x2 ;  /* 0x00000082d9d97211 */ /* 0x000fc600078e10ff */
[----:B------:R-:W-:Y:S05]  /*4f40*/  @!P2 BRA `(.L_x_3765) ;  /* 0x000000000004a947 */ /* 0x000fea0003800000 */
[----:B--2---:R3:W-:Y:S02]  /*4f50*/  REDG.E.ADD.F32.FTZ.RN.STRONG.GPU desc[UR26][R6.64+-0xe00], R5 ;  /* 0xfff20005060079a6 */ /* 0x0047e4000c10f39a */
.L_x_3765:
[----:B------:R-:W-:Y:S05]  /*4f60*/  BSYNC B0 ;  /* 0x0000000000007941 */ /* 0x000fea0003800000 */
.L_x_3764:
[----:B--23--:R2:W3:Y:S01]  /*4f70*/  LDS R5, [R217+0x1390] ;  /* 0x00139000d9057984 */ /* 0x00c4e20000000800 */
[----:B------:R-:W-:Y:S01]  /*4f80*/  BSSY B0, `(.L_x_3766) ;  /* 0x0000005000007945 */ /* 0x000fe20003800000 */
[C---:B------:R-:W-:Y:S02]  /*4f90*/  IADD3 R4, R135.reuse, 0x100, RZ ;  /* 0x0000010087047810 */ /* 0x040fe40007ffe0ff */
[----:B------:R-:W-:Y:S01]  /*4fa0*/  IADD3 R166, R135, 0x140, RZ ;  /* 0x0000014087a67810 */ /* 0x000fe20007ffe0ff */
[----:B------:R-:W-:Y:S06]  /*4fb0*/  @!P3 BRA `(.L_x_3767) ;  /* 0x000000000004b947 */ /* 0x000fec0003800000 */
[----:B---3--:R4:W-:Y:S02]  /*4fc0*/  REDG.E.ADD.F32.FTZ.RN.STRONG.GPU desc[UR26][R6.64+-0xd00], R5 ;  /* 0xfff30005060079a6 */ /* 0x0089e4000c10f39a */
.L_x_3767:
[----:B------:R-:W-:Y:S05]  /*4fd0*/  BSYNC B0 ;  /* 0x0000000000007941 */ /* 0x000fea0003800000 */
.L_x_3766:
[-C--:B---34-:R-:W-:Y:S01]  /*4fe0*/  LEA.HI.SX32 R5, R4, R135.reuse, 0x1b ;  /* 0x0000008704057211 */ /* 0x098fe200078fdaff */
[----:B------:R-:W-:Y:S01]  /*4ff0*/  BSSY B0, `(.L_x_3768) ;  /* 0x0000010000007945 */ /* 0x000fe20003800000 */
[----:B------:R-:W-:Y:S02]  /*5000*/  ISETP.GE.AND P6, PT, R173, 0x101, PT ;  /* 0x00000101ad00780c */ /* 0x000fe40003fc6270 */
[----:B------:R-:W-:Y:S01]  /*5010*/  IADD3 R176, R135, 0x180, RZ ;  /* 0x0000018087b07810 */ /* 0x000fe20007ffe0ff */
[----:B------:R-:W-:Y:S01]  /*5020*/  IMAD R5, R5, 0x4, R130 ;  /* 0x0000000405057824 */ /* 0x000fe200078e0282 */
[-C--:B0-----:R-:W-:Y:S02]  /*5030*/  LEA.HI.SX32 R213, R166, R135.reuse, 0x1b ;  /* 0x00000087a6d57211 */ /* 0x081fe400078fdaff */
[----:B------:R-:W-:Y:S02]  /*5040*/  IADD3 R4, R135, 0x1c0, RZ ;  /* 0x000001c087047810 */ /* 0x000fe40007ffe0ff */
[----:B-1----:R-:W-:Y:S01]  /*5050*/  LEA.HI.SX32 R215, R176, R135, 0x1b ;  /* 0x00000087b0d77211 */ /* 0x002fe200078fdaff */
        /* <DEDUP_REMOVED lines=9> */
.L_x_3769:
[----:B------:R-:W-:Y:S05]  /*50f0*/  BSYNC B0 ;  /* 0x0000000000007941 */ /* 0x000fea0003800000 */
.L_x_3768:
[----:B01----:R0:W1:Y:S01]  /*5100*/  LDS R5, [R166+0x1590] ;  /* 0x00159000a6057984 */ /* 0x0030620000000800 */
[----:B------:R-:W-:Y:S01]  /*5110*/  BSSY B0, `(.L_x_3770) ;  /* 0x0000005000007945 */ /* 0x000fe20003800000 */
[----:B------:R-:W-:Y:S02]  /*5120*/  LEA.HI.SX32 R213, R4, R135, 0x1b ;  /* 0x0000008704d57211 */ /* 0x000fe400078fdaff */
[----:B------:R-:W-:Y:S01]  /*5130*/  LEA R176, R215, R130, 0x2 ;  /* 0x00000082d7b07211 */ /* 0x000fe200078e10ff */
[----:B------:R-:W-:Y:S06]  /*5140*/  @!P1 BRA `(.L_x_3771) ;  /* 0x0000000000049947 */ /* 0x000fec0003800000 */
[----:B-1----:R3:W-:Y:S02]  /*5150*/  REDG.E.ADD.F32.FTZ.RN.STRONG.GPU desc[UR26][R6.64+-0xb00], R5 ;  /* 0xfff50005060079a6 */ /* 0x0027e4000c10f39a */
.L_x_3771:
[----:B------:R-:W-:Y:S05]  /*5160*/  BSYNC B0 ;  /* 0x0000000000007941 */ /* 0x000fea0003800000 */
.L_x_3770:
[----:B-1-3--:R1:W3:Y:S01]  /*5170*/  LDS R5, [R176+0x1690] ;  /* 0x00169000b0057984 */ /* 0x00a2e20000000800 */
[----:B------:R-:W-:Y:S01]  /*5180*/  BSSY B0, `(.L_x_3772) ;  /* 0x0000006000007945 */ /* 0x000fe20003800000 */
[----:B------:R-:W-:Y:S02]  /*5190*/  LEA.HI.SX32 R215, R156, R135, 0x1b ;  /* 0x000000879cd77211 */ /* 0x000fe400078fdaff */
[----:B------:R-:W-:Y:S02]  /*51a0*/  IADD3 R4, R135, 0x240, RZ ;  /* 0x0000024087047810 */ /* 0x000fe40007ffe0ff */
[----:B------:R-:W-:Y:S01]  /*51b0*/  LEA R156, R213, R130, 0x2 ;  /* 0x00000082d59c7211 */ /* 0x000fe200078e10ff */
[----:B------:R-:W-:Y:S06]  /*51c0*/  @!P2 BRA `(.L_x_3773) ;  /* 0x000000000004a947 */ /* 0x000fec0003800000 */
[----:B---3--:R4:W-:Y:S02]  /*51d0*/  REDG.E.ADD.F32.FTZ.RN.STRONG.GPU desc[UR26][R6.64+-0xa00], R5 ;  /* 0xfff60005060079a6 */ /* 0x0089e4000c10f39a */
.L_x_3773:
[----:B------:R-:W-:Y:S05]  /*51e0*/  BSYNC B0 ;  /* 0x0000000000007941 */ /* 0x000fea0003800000 */
.L_x_3772:
[----:B---34-:R3:W4:Y:S01]  /*51f0*/  LDS R5, [R156+0x1790] ;  /* 0x001790009c057984 */ /* 0x0187220000000800 */
[----:B------:R-:W-:Y:S01]  /*5200*/  BSSY B0, `(.L_x_3774) ;  /* 0x0000005000007945 */ /* 0x000fe20003800000 */
[----:B------:R-:W-:Y:S02]  /*5210*/  LEA R215, R215, R130, 0x2 ;  /* 0x00000082d7d77211 */ /* 0x000fe400078e10ff */
[----:B------:R-:W-:Y:S01]  /*5220*/  LEA.HI.SX32 R213, R4, R135, 0x1b ;  /* 0x0000008704d57211 */ /* 0x000fe200078fdaff */
[----:B------:R-:W-:Y:S06]  /*5230*/  @!P3 BRA `(.L_x_3775) ;  /* 0x000000000004b947 */ /* 0x000fec0003800000 */
[----:B----4-:R4:W-:Y:S02]  /*5240*/  REDG.E.ADD.F32.FTZ.RN.STRONG.GPU desc[UR26][R6.64+-0x900], R5 ;  /* 0xfff70005060079a6 */ /* 0x0109e4000c10f39a */
.L_x_3775:
[----:B------:R-:W-:Y:S05]  /*5250*/  BSYNC B0 ;  /* 0x0000000000007941 */ /* 0x000fea0003800000 */
.L_x_3774:
[----:B----4-:R4:W0:Y:S01]  /*5260*/  LDS R5, [R215+0x1890] ;  /* 0x00189000d7057984 */ /* 0x0108220000000800 */
[----:B------:R-:W-:Y:S01]  /*5270*/  BSSY B0, `(.L_x_3776) ;  /* 0x0000004000007945 */ /* 0x000fe20003800000 */
[----:B------:R-:W-:-:S03]  /*5280*/  LEA R213, R213, R130, 0x2 ;  /* 0x00000082d5d57211 */ /* 0x000fc600078e10ff */
[----:B------:R-:W-:Y:S05]  /*5290*/  @!P4 BRA `(.L_x_3777) ;  /* 0x000000000004c947 */ /* 0x000fea0003800000 */
[----:B0-----:R0:W-:Y:S02]  /*52a0*/  REDG.E.ADD.F32.FTZ.RN.STRONG.GPU desc[UR26][R6.64+-0x800], R5 ;  /* 0xfff80005060079a6 */ /* 0x0011e4000c10f39a */
.L_x_3777:
[----:B------:R-:W-:Y:S05]  /*52b0*/  BSYNC B0 ;  /* 0x0000000000007941 */ /* 0x000fea0003800000 */
.L_x_3776:
[----:B0-----:R0:W0:Y:S01]  /*52c0*/  LDS R5, [R213+0x1990] ;  /* 0x00199000d5057984 */ /* 0x0010220000000800 */
[----:B------:R-:W-:Y:S01]  /*52d0*/  BSSY B0, `(.L_x_3778) ;  /* 0x0000005000007945 */ /* 0x000fe20003800000 */
[C---:B------:R-:W-:Y:S01]  /*52e0*/  VIADD R4, R135.reuse, 0x280 ;  /* 0x0000028087047836 */ /* 0x040fe20000000000 */
[----:B---3--:R-:W-:Y:S02]  /*52f0*/  IADD3 R156, R135, 0x2c0, RZ ;  /* 0x000002c0879c7810 */ /* 0x008fe40007ffe0ff */
[----:B------:R-:W-:Y:S05]  /*5300*/  @!P5 BRA `(.L_x_3779) ;  /* 0x000000000004d947 */ /* 0x000fea0003800000 */
[----:B0-----:R3:W-:Y:S02]  /*5310*/  REDG.E.ADD.F32.FTZ.RN.STRONG.GPU desc[UR26][R6.64+-0x700], R5 ;  /* 0xfff90005060079a6 */ /* 0x0017e4000c10f39a */
.L_x_3779:
[----:B------:R-:W-:Y:S05]  /*5320*/  BSYNC B0 ;  /* 0x0000000000007941 */ /* 0x000fea0003800000 */
.L_x_3778:
[-C--:B0--3--:R-:W-:Y:S01]  /*5330*/  LEA.HI.SX32 R5, R4, R135.reuse, 0x1b ;  /* 0x0000008704057211 */ /* 0x089fe200078fdaff */
[----:B------:R-:W-:Y:S01]  /*5340*/  BSSY B0, `(.L_x_3780) ;  /* 0x0000010000007945 */ /* 0x000fe20003800000 */
[----:B------:R-:W-:Y:S02]  /*5350*/  ISETP.GE.AND P6, PT, R173, 0x281, PT ;  /* 0x00000281ad00780c */ /* 0x000fe40003fc6270 */
[----:B------:R-:W-:Y:S02]  /*5360*/  LEA R5, R5, R130, 0x2 ;  /* 0x0000008205057211 */ /* 0x000fe400078e10ff */
[C---:B------:R-:W-:Y:S02]  /*5370*/  IADD3 R166, R135.reuse, 0x300, RZ ;  /* 0x0000030087a67810 */ /* 0x040fe40007ffe0ff */
[----:B------:R-:W-:Y:S02]  /*5380*/  LEA.HI.SX32 R213, R156, R135, 0x1b ;  /* 0x000000879cd57211 */ /* 0x000fe400078fdaff */
        /* <DEDUP_REMOVED lines=11> */
.L_x_3781:
[----:B------:R-:W-:Y:S05]  /*5440*/  BSYNC B0 ;  /* 0x0000000000007941 */ /* 0x000fea0003800000 */
.L_x_3780:
[----:B0--3--:R0:W3:Y:S01]  /*5450*/  LDS R5, [R213+0x1b90] ;  /* 0x001b9000d5057984 */ /* 0x0090e20000000800 */
[----:B------:R-:W-:Y:S01]  /*5460*/  BSSY B0, `(.L_x_3782) ;  /* 0x0000006000007945 */ /* 0x000fe20003800000 */
[----:B------:R-:W-:Y:S01]  /*5470*/  IADD3 R156, R135, 0x380, RZ ;  /* 0x00000380879c7810 */ /* 0x000fe20007ffe0ff */
[----:B------:R-:W-:Y:S01]  /*5480*/  IMAD R215, R215, 0x4, R130 ;  /* 0x00000004d7d77824 */ /* 0x000fe200078e0282 */
[----:B------:R-:W-:Y:S01]  /*5490*/  LEA.HI.SX32 R173, R4, R135, 0x1b ;  /* 0x0000008704ad7211 */ /* 0x000fe200078fdaff */
[----:B------:R-:W-:Y:S06]  /*54a0*/  @!P1 BRA `(.L_x_3783) ;  /* 0x0000000000049947 */ /* 0x000fec0003800000 */
[----:B---3--:R4:W-:Y:S02]  /*54b0*/  REDG.E.ADD.F32.FTZ.RN.STRONG.GPU desc[UR26][R6.64+-0x500], R5 ;  /* 0xfffb0005060079a6 */ /* 0x0089e4000c10f39a */
.L_x_3783:
[----:B------:R-:W-:Y:S05]  /*54c0*/  BSYNC B0 ;  /* 0x0000000000007941 */ /* 0x000fea0003800000 */
.L_x_3782:
[----:B---34-:R3:W4:Y:S01]  /*54d0*/  LDS R5, [R215+0x1c90] ;  /* 0x001c9000d7057984 */ /* 0x0187220000000800 */
[----:B------:R-:W-:Y:S01]  /*54e0*/  BSSY B0, `(.L_x_3784) ;  /* 0x0000006000007945 */ /* 0x000fe20003800000 */
[----:B0-----:R-:W-:Y:S02]  /*54f0*/  LEA.HI.SX32 R213, R156, R135, 0x1b ;  /* 0x000000879cd57211 */ /* 0x001fe400078fdaff */
[----:B------:R-:W-:Y:S02]  /*5500*/  IADD3 R4, R135, 0x3c0, RZ ;  /* 0x000003c087047810 */ /* 0x000fe40007ffe0ff */
[----:B------:R-:W-:Y:S01]  /*5510*/  LEA R156, R173, R130, 0x2 ;  /* 0x00000082ad9c7211 */ /* 0x000fe200078e10ff */
[----:B------:R-:W-:Y:S06]  /*5520*/  @!P2 BRA `(.L_x_3785) ;  /* 0x000000000004a947 */ /* 0x000fec0003800000 */
[----:B----4-:R0:W-:Y:S02]  /*5530*/  REDG.E.ADD.F32.FTZ.RN.STRONG.GPU desc[UR26][R6.64+-0x400], R5 ;  /* 0xfffc0005060079a6 */ /* 0x0101e4000c10f39a */
.L_x_3785:
[----:B------:R-:W-:Y:S05]  /*5540*/  BSYNC B0 ;  /* 0x0000000000007941 */ /* 0x000fea0003800000 */
.L_x_3784:
[----:B0---4-:R0:W4:Y:S01]  /*5550*/  LDS R5, [R156+0x1d90] ;  /* 0x001d90009c057984 */ /* 0x0111220000000800 */
[----:B------:R-:W-:Y:S01]  /*5560*/  BSSY B0, `(.L_x_3786) ;  /* 0x0000005000007945 */ /* 0x000fe20003800000 */
[----:B------:R-:W-:Y:S02]  /*5570*/  LEA.HI.SX32 R173, R4, R135, 0x1b ;  /* 0x0000008704ad7211 */ /* 0x000fe400078fdaff */
[----:B------:R-:W-:Y:S01]  /*5580*/  LEA R213, R213, R130, 0x2 ;  /* 0x00000082d5d57211 */ /* 0x000fe200078e10ff */
[----:B------:R-:W-:Y:S06]  /*5590*/  @!P3 BRA `(.L_x_3787) ;  /* 0x000000000004b947 */ /* 0x000fec0003800000 */
[----:B----4-:R4:W-:Y:S02]  /*55a0*/  REDG.E.ADD.F32.FTZ.RN.STRONG.GPU desc[UR26][R6.64+-0x300], R5 ;  /* 0xfffd0005060079a6 */ /* 0x0109e4000c10f39a */
.L_x_3787:
[----:B------:R-:W-:Y:S05]  /*55b0*/  BSYNC B0 ;  /* 0x0000000000007941 */ /* 0x000fea0003800000 */
.L_x_3786:
[----:B----4-:R4:W0:Y:S01]  /*55c0*/  LDS R5, [R213+0x1e90] ;  /* 0x001e9000d5057984 */ /* 0x0108220000000800 */
[----:B------:R-:W-:Y:S01]  /*55d0*/  BSSY B0, `(.L_x_3788) ;  /* 0x0000004000007945 */ /* 0x000fe20003800000 */
[----:B------:R-:W-:-:S03]  /*55e0*/  LEA R173, R173, R130, 0x2 ;  /* 0x00000082adad7211 */ /* 0x000fc600078e10ff */
[----:B------:R-:W-:Y:S05]  /*55f0*/  @!P4 BRA `(.L_x_3789) ;  /* 0x000000000004c947 */ /* 0x000fea0003800000 */
[----:B0-----:R0:W-:Y:S02]  /*5600*/  REDG.E.ADD.F32.FTZ.RN.STRONG.GPU desc[UR26][R6.64+-0x200], R5 ;  /* 0xfffe0005060079a6 */ /* 0x0011e4000c10f39a */
.L_x_3789:
[----:B------:R-:W-:Y:S05]  /*5610*/  BSYNC B0 ;  /* 0x0000000000007941 */ /* 0x000fea0003800000 */
.L_x_3788:
[----:B0-----:R0:W0:Y:S01]  /*5620*/  LDS R5, [R173+0x1f90] ;  /* 0x001f9000ad057984 */ /* 0x0010220000000800 */
[----:B------:R-:W-:Y:S04]  /*5630*/  BSSY B0, `(.L_x_3790) ;  /* 0x0000003000007945 */ /* 0x000fe80003800000 */
[----:B------:R-:W-:Y:S05]  /*5640*/  @!P5 BRA `(.L_x_3791) ;  /* 0x000000000004d947 */ /* 0x000fea0003800000 */
[----:B0-----:R0:W-:Y:S02]  /*5650*/  REDG.E.ADD.F32.FTZ.RN.STRONG.GPU desc[UR26][R6.64+-0x100], R5 ;  /* 0xffff0005060079a6 */ /* 0x0011e4000c10f39a */
.L_x_3791:
[----:B------:R-:W-:Y:S05]  /*5660*/  BSYNC B0 ;  /* 0x0000000000007941 */ /* 0x000fea0003800000 */
.L_x_3790:
[----:B------:R-:W5:Y:S01]  /*5670*/  SHFL.DOWN PT, R4, R155, 0x1, 0x1f ;  /* 0x08201f009b047f89 */ /* 0x000f6200000e0000 */
[----:B------:R-:W-:Y:S01]  /*5680*/  ISETP.GT.AND P1, PT, R132, 0x1e, PT ;  /* 0x0000001e8400780c */ /* 0x000fe20003f24270 */
[----:B------:R-:W-:Y:S01]  /*5690*/  FADD.FTZ R49, R158, R49 ;  /* 0x000000319e317221 */ /* 0x000fe20000010000 */
[C---:B0-----:R-:W-:Y:S01]  /*56a0*/  FMUL.FTZ R7, R154.reuse, R205 ;  /* 0x000000cd9a077220 */ /* 0x041fe20000410000 */
[----:B------:R-:W0:Y:S01]  /*56b0*/  SHFL.DOWN PT, R6, R171, 0x1, 0x1f ;  /* 0x08201f00ab067f89 */ /* 0x000e2200000e0000 */
[----:B------:R-:W-:Y:S01]  /*56c0*/  FMUL.FTZ R5, R154, R207 ;  /* 0x000000cf9a057220 */ /* 0x000fe20000410000 */
[----:B------:R-:W-:Y:S01]  /*56d0*/  FADD.FTZ R54, R161, R54 ;  /* 0x00000036a1367221 */ /* 0x000fe20000010000 */
[----:B------:R-:W-:Y:S01]  /*56e0*/  FMUL.FTZ R174, R7, R174 ;  /* 0x000000ae07ae7220 */ /* 0x000fe20000410000 */
[----:B------:R-:W-:Y:S01]  /*56f0*/  FADD.FTZ R55, R10, R55 ;  /* 0x000000370a377221 */ /* 0x000fe20000010000 */
[----:B------:R-:W-:Y:S01]  /*5700*/  FMUL.FTZ R7, R5, R206 ;  /* 0x000000ce05077220 */ /* 0x000fe20000410000 */
[----:B------:R-:W-:Y:S01]  /*5710*/  FMUL.FTZ R5, R154, R199 ;  /* 0x000000c79a057220 */ /* 0x000fe20000410000 */
[----:B------:R-:W-:Y:S01]  /*5720*/  ISETP.NE.AND P2, PT, R132, RZ, PT ;  /* 0x000000ff8400720c */ /* 0x000fe20003f45270 */
[----:B------:R-:W-:Y:S01]  /*5730*/  FFMA.FTZ R174, R95, R205, R174 ;  /* 0x000000cd5fae7223 */ /* 0x000fe200000100ae */
[----:B------:R-:W-:Y:S01]  /*5740*/  FFMA.FTZ R7, R96, R207, R7 ;  /* 0x000000cf60077223 */ /* 0x000fe20000010007 */
[----:B------:R-:W-:Y:S01]  /*5750*/  FMUL.FTZ R172, R5, R172 ;  /* 0x000000ac05ac7220 */ /* 0x000fe20000410000 */
[----:B------:R-:W-:Y:S01]  /*5760*/  FMUL.FTZ R5, R154, R183 ;  /* 0x000000b79a057220 */ /* 0x000fe20000410000 */
[----:B------:R-:W-:Y:S01]  /*5770*/  BSSY B0, `(.L_x_3792) ;  /* 0x0000071000007945 */ /* 0x000fe20003800000 */
[----:B------:R-:W-:Y:S01]  /*5780*/  FADD.FTZ R46, R7, R46 ;  /* 0x0000002e072e7221 */ /* 0x000fe20000010000 */
[----:B------:R-:W-:Y:S01]  /*5790*/  FFMA.FTZ R172, R97, R199, R172 ;  /* 0x000000c761ac7223 */ /* 0x000fe200000100ac */
[----:B------:R-:W-:Y:S01]  /*57a0*/  FMUL.FTZ R5, R5, R208 ;  /* 0x000000d005057220 */ /* 0x000fe20000410000 */
[----:B------:R-:W-:Y:S01]  /*57b0*/  FADD.FTZ R48, R211, R48 ;  /* 0x00000030d3307221 */ /* 0x000fe20000010000 */
[----:B------:R-:W-:Y:S01]  /*57c0*/  FADD.FTZ R50, R163, R50 ;  /* 0x00000032a3327221 */ /* 0x000fe20000010000 */
[----:B------:R-:W-:Y:S01]  /*57d0*/  FADD.FTZ R47, R174, R47 ;  /* 0x0000002fae2f7221 */ /* 0x000fe20000010000 */
[----:B------:R-:W-:Y:S01]  /*57e0*/  FFMA.FTZ R183, R98, R183, R5 ;  /* 0x000000b762b77223 */ /* 0x000fe20000010005 */
[----:B-----5:R-:W-:Y:S01]  /*57f0*/  @!P1 FADD.FTZ R155, R155, R4 ;  /* 0x000000049b9b9221 */ /* 0x020fe20000010000 */
[----:B------:R-:W-:Y:S01]  /*5800*/  FMUL.FTZ R5, R154, R195 ;  /* 0x000000c39a057220 */ /* 0x000fe20000410000 */
[----:B------:R-:W-:Y:S01]  /*5810*/  FADD.FTZ R51, R162, R51 ;  /* 0x00000033a2337221 */ /* 0x000fe20000010000 */
[----:B------:R-:W-:Y:S01]  /*5820*/  FADD.FTZ R52, R164, R52 ;  /* 0x00000034a4347221 */ /* 0x000fe20000010000 */
[----:B0-----:R-:W-:Y:S01]  /*5830*/  @!P1 FADD.FTZ R171, R171, R6 ;  /* 0x00000006abab9221 */ /* 0x001fe20000010000 */
[----:B------:R-:W0:Y:S01]  /*5840*/  SHFL.DOWN PT, R4, R155, 0x2, 0x1f ;  /* 0x08401f009b047f89 */ /* 0x000e2200000e0000 */
[----:B------:R-:W-:Y:S01]  /*5850*/  ISETP.GT.AND P1, PT, R132, 0x1d, PT ;  /* 0x0000001d8400780c */ /* 0x000fe20003f24270 */
[----:B------:R-:W-:Y:S01]  /*5860*/  FMUL.FTZ R161, R5, R238 ;  /* 0x000000ee05a17220 */ /* 0x000fe20000410000 */
[----:B------:R-:W-:Y:S01]  /*5870*/  FMUL.FTZ R5, R154, R181 ;  /* 0x000000b59a057220 */ /* 0x000fe20000410000 */
[----:B------:R-:W5:Y:S01]  /*5880*/  SHFL.DOWN PT, R6, R171, 0x2, 0x1f ;  /* 0x08401f00ab067f89 */ /* 0x000f6200000e0000 */
[----:B------:R-:W-:Y:S01]  /*5890*/  FADD.FTZ R45, R172, R45 ;  /* 0x0000002dac2d7221 */ /* 0x000fe20000010000 */
[----:B------:R-:W-:Y:S01]  /*58a0*/  FADD.FTZ R53, R160, R53 ;  /* 0x00000035a0357221 */ /* 0x000fe20000010000 */
[----:B------:R-:W-:Y:S01]  /*58b0*/  FMUL.FTZ R7, R5, R204 ;  /* 0x000000cc05077220 */ /* 0x000fe20000410000 */
[----:B------:R-:W-:Y:S01]  /*58c0*/  FMUL.FTZ R5, R154, R169 ;  /* 0x000000a99a057220 */ /* 0x000fe20000410000 */
[----:B------:R-:W-:Y:S01]  /*58d0*/  FADD.FTZ R44, R183, R44 ;  /* 0x0000002cb72c7221 */ /* 0x000fe20000010000 */
[----:B------:R-:W-:Y:S01]  /*58e0*/  FADD.FTZ R56, R11, R56 ;  /* 0x000000380b387221 */ /* 0x000fe20000010000 */
[----:B------:R-:W-:Y:S01]  /*58f0*/  FFMA.FTZ R7, R104, R181, R7 ;  /* 0x000000b568077223 */ /* 0x000fe20000010007 */
[----:B------:R-:W-:Y:S01]  /*5900*/  FMUL.FTZ R236, R5, R236 ;  /* 0x000000ec05ec7220 */ /* 0x000fe20000410000 */
[----:B------:R-:W-:Y:S01]  /*5910*/  FMUL.FTZ R5, R154, R179 ;  /* 0x000000b39a057220 */ /* 0x000fe20000410000 */
[----:B------:R-:W-:Y:S01]  /*5920*/  FADD.FTZ R57, R159, R57 ;  /* 0x000000399f397221 */ /* 0x000fe20000010000 */
[----:B------:R-:W-:Y:S01]  /*5930*/  FADD.FTZ R40, R7, R40 ;  /* 0x0000002807287221 */ /* 0x000fe20000010000 */
[----:B------:R-:W-:Y:S01]  /*5940*/  FFMA.FTZ R236, R101, R169, R236 ;  /* 0x000000a965ec7223 */ /* 0x000fe200000100ec */
[----:B------:R-:W-:Y:S01]  /*5950*/  FMUL.FTZ R5, R5, R202 ;  /* 0x000000ca05057220 */ /* 0x000fe20000410000 */
[----:B------:R-:W-:Y:S01]  /*5960*/  FADD.FTZ R58, R157, R58 ;  /* 0x0000003a9d3a7221 */ /* 0x000fe20000010000 */
[----:B------:R-:W-:Y:S01]  /*5970*/  FADD.FTZ R59, R8, R59 ;  /* 0x0000003b083b7221 */ /* 0x000fe20000010000 */
[----:B------:R-:W-:Y:S01]  /*5980*/  FADD.FTZ R39, R236, R39 ;  /* 0x00000027ec277221 */ /* 0x000fe20000010000 */
[----:B------:R-:W-:Y:S01]  /*5990*/  FFMA.FTZ R5, R106, R179, R5 ;  /* 0x000000b36a057223 */ /* 0x000fe20000010005 */
[----:B------:R-:W-:Y:S01]  /*59a0*/  FADD.FTZ R60, R9, R60 ;  /* 0x0000003c093c7221 */ /* 0x000fe20000010000 */
[----:B------:R-:W-:Y:S01]  /*59b0*/  FADD.FTZ R61, R168, R61 ;  /* 0x0000003da83d7221 */ /* 0x000fe20000010000 */
[----:B0-----:R-:W-:Y:S01]  /*59c0*/  @!P1 FADD.FTZ R155, R155, R4 ;  /* 0x000000049b9b9221 */ /* 0x001fe20000010000 */
[----:B------:R-:W-:Y:S01]  /*59d0*/  FADD.FTZ R38, R5, R38 ;  /* 0x0000002605267221 */ /* 0x000fe20000010000 */
[----:B------:R-:W-:Y:S01]  /*59e0*/  FADD.FTZ R62, R167, R62 ;  /* 0x0000003ea73e7221 */ /* 0x000fe20000010000 */
[----:B------:R-:W-:Y:S01]  /*59f0*/  FADD.FTZ R63, R2, R63 ;  /* 0x0000003f023f7221 */ /* 0x000fe20000010000 */
[----:B-----5:R-:W-:Y:S01]  /*5a00*/  @!P1 FADD.FTZ R171, R171, R6 ;  /* 0x00000006abab9221 */ /* 0x020fe20000010000 */
[----:B------:R-:W0:Y:S01]  /*5a10*/  SHFL.DOWN PT, R4, R155, 0x4, 0x1f ;  /* 0x08801f009b047f89 */ /* 0x000e2200000e0000 */
[----:B------:R-:W-:-:S03]  /*5a20*/  ISETP.GT.AND P1, PT, R132, 0x1b, PT ;  /* 0x0000001b8400780c */ /* 0x000fc60003f24270 */
[----:B------:R-:W5:Y:S10]  /*5a30*/  SHFL.DOWN PT, R6, R171, 0x4, 0x1f ;  /* 0x08801f00ab067f89 */ /* 0x000f7400000e0000 */
[----:B0-----:R-:W-:Y:S01]  /*5a40*/  @!P1 FADD.FTZ R155, R155, R4 ;  /* 0x000000049b9b9221 */ /* 0x001fe20000010000 */
[----:B------:R-:W-:Y:S01]  /*5a50*/  FMUL.FTZ R4, R154, R185 ;  /* 0x000000b99a047220 */ /* 0x000fe20000410000 */
[----:B-----5:R-:W-:-:S03]  /*5a60*/  @!P1 FADD.FTZ R171, R171, R6 ;  /* 0x00000006abab9221 */ /* 0x020fc60000010000 */
[----:B------:R-:W0:Y:S01]  /*5a70*/  SHFL.DOWN PT, R156, R155, 0x8, 0x1f ;  /* 0x09001f009b9c7f89 */ /* 0x000e2200000e0000 */
[----:B------:R-:W-:Y:S01]  /*5a80*/  ISETP.GT.AND P1, PT, R132, 0x17, PT ;  /* 0x000000178400780c */ /* 0x000fe20003f24270 */
[----:B------:R-:W-:Y:S01]  /*5a90*/  FMUL.FTZ R6, R4, R209 ;  /* 0x000000d104067220 */ /* 0x000fe20000410000 */
[----:B------:R-:W-:Y:S01]  /*5aa0*/  FMUL.FTZ R4, R154, R197 ;  /* 0x000000c59a047220 */ /* 0x000fe20000410000 */
[----:B------:R-:W5:Y:S02]  /*5ab0*/  SHFL.DOWN PT, R158, R171, 0x8, 0x1f ;  /* 0x09001f00ab9e7f89 */ /* 0x000f6400000e0000 */
[----:B------:R-:W-:Y:S01]  /*5ac0*/  FFMA.FTZ R6, R99, R185, R6 ;  /* 0x000000b963067223 */ /* 0x000fe20000010006 */
[----:B------:R-:W-:Y:S01]  /*5ad0*/  FMUL.FTZ R203, R4, R203 ;  /* 0x000000cb04cb7220 */ /* 0x000fe20000410000 */
[----:B------:R-:W-:Y:S02]  /*5ae0*/  FFMA.FTZ R4, R102, R195, R161 ;  /* 0x000000c366047223 */ /* 0x000fe400000100a1 */
[----:B------:R-:W-:Y:S01]  /*5af0*/  FADD.FTZ R43, R6, R43 ;  /* 0x0000002b062b7221 */ /* 0x000fe20000010000 */
[----:B------:R-:W-:Y:S01]  /*5b00*/  FFMA.FTZ R203, R100, R197, R203 ;  /* 0x000000c564cb7223 */ /* 0x000fe200000100cb */
[----:B------:R-:W-:Y:S01]  /*5b10*/  FADD.FTZ R41, R4, R41 ;  /* 0x0000002904297221 */ /* 0x000fe20000010000 */
[----:B------:R-:W-:-:S02]  /*5b20*/  FMUL.FTZ R4, R154, R191 ;  /* 0x000000bf9a047220 */ /* 0x000fc40000410000 */
[----:B------:R-:W-:Y:S02]  /*5b30*/  FADD.FTZ R42, R203, R42 ;  /* 0x0000002acb2a7221 */ /* 0x000fe40000010000 */
[----:B------:R-:W-:Y:S01]  /*5b40*/  FMUL.FTZ R3, R4, R3 ;  /* 0x0000000304037220 */ /* 0x000fe20000410000 */
[----:B------:R-:W-:-:S03]  /*5b50*/  FMUL.FTZ R4, R154, R189 ;  /* 0x000000bd9a047220 */ /* 0x000fc60000410000 */
[----:B------:R-:W-:Y:S01]  /*5b60*/  FFMA.FTZ R6, R108, R191, R3 ;  /* 0x000000bf6c067223 */ /* 0x000fe20000010003 */
[----:B------:R-:W-:Y:S01]  /*5b70*/  FMUL.FTZ R3, R154, R177 ;  /* 0x000000b19a037220 */ /* 0x000fe20000410000 */
[----:B------:R-:W-:Y:S01]  /*5b80*/  FMUL.FTZ R201, R4, R201 ;  /* 0x000000c904c97220 */ /* 0x000fe20000410000 */
[----:B0-----:R-:W-:Y:S01]  /*5b90*/  @!P1 FADD.FTZ R155, R155, R156 ;  /* 0x0000009c9b9b9221 */ /* 0x001fe20000010000 */
[----:B------:R-:W-:Y:S01]  /*5ba0*/  FADD.FTZ R37, R6, R37 ;  /* 0x0000002506257221 */ /* 0x000fe20000010000 */
[----:B------:R-:W-:Y:S01]  /*5bb0*/  FMUL.FTZ R226, R3, R226 ;  /* 0x000000e203e27220 */ /* 0x000fe20000410000 */
[----:B------:R-:W-:Y:S01]  /*5bc0*/  FMUL.FTZ R3, R154, R175 ;  /* 0x000000af9a037220 */ /* 0x000fe20000410000 */
[----:B-----5:R-:W-:Y:S01]  /*5bd0*/  @!P1 FADD.FTZ R171, R171, R158 ;  /* 0x0000009eabab9221 */ /* 0x020fe20000010000 */
[----:B------:R-:W0:Y:S01]  /*5be0*/  SHFL.DOWN PT, R10, R155, 0x10, 0x1f ;  /* 0x0a001f009b0a7f89 */ /* 0x000e2200000e0000 */
[----:B------:R-:W-:Y:S01]  /*5bf0*/  ISETP.GT.AND P1, PT, R132, 0xf, PT ;  /* 0x0000000f8400780c */ /* 0x000fe20003f24270 */
[----:B------:R-:W-:Y:S01]  /*5c00*/  FMUL.FTZ R7, R3, R212 ;  /* 0x000000d403077220 */ /* 0x000fe20000410000 */
[C---:B------:R-:W-:Y:S01]  /*5c10*/  FMUL.FTZ R3, R154.reuse, R187 ;  /* 0x000000bb9a037220 */ /* 0x040fe20000410000 */
[----:B------:R-:W5:Y:S01]  /*5c20*/  SHFL.DOWN PT, R156, R171, 0x10, 0x1f ;  /* 0x0a001f00ab9c7f89 */ /* 0x000f6200000e0000 */
[----:B------:R-:W-:Y:S01]  /*5c30*/  FMUL.FTZ R154, R154, R186 ;  /* 0x000000ba9a9a7220 */ /* 0x000fe20000410000 */
[----:B------:R-:W-:Y:S01]  /*5c40*/  FFMA.FTZ R201, R110, R189, R201 ;  /* 0x000000bd6ec97223 */ /* 0x000fe200000100c9 */
[----:B------:R-:W-:Y:S01]  /*5c50*/  FMUL.FTZ R3, R3, R228 ;  /* 0x000000e403037220 */ /* 0x000fe20000410000 */
[----:B------:R-:W-:Y:S01]  /*5c60*/  FFMA.FTZ R226, R103, R177, R226 ;  /* 0x000000b167e27223 */ /* 0x000fe200000100e2 */
[----:B------:R-:W-:Y:S01]  /*5c70*/  FMUL.FTZ R154, R154, R165 ;  /* 0x000000a59a9a7220 */ /* 0x000fe20000410000 */
[----:B------:R-:W-:Y:S01]  /*5c80*/  FFMA.FTZ R7, R112, R175, R7 ;  /* 0x000000af70077223 */ /* 0x000fe20000010007 */
[----:B------:R-:W-:Y:S01]  /*5c90*/  FFMA.FTZ R6, R114, R187, R3 ;  /* 0x000000bb72067223 */ /* 0x000fe20000010003 */
[----:B------:R-:W-:Y:S01]  /*5ca0*/  FADD.FTZ R36, R201, R36 ;  /* 0x00000024c9247221 */ /* 0x000fe20000010000 */
[----:B------:R-:W-:Y:S01]  /*5cb0*/  FFMA.FTZ R3, R105, R186, R154 ;  /* 0x000000ba69037223 */ /* 0x000fe2000001009a */
[----:B------:R-:W-:Y:S01]  /*5cc0*/  FADD.FTZ R35, R226, R35 ;  /* 0x00000023e2237221 */ /* 0x000fe20000010000 */
[----:B------:R-:W-:Y:S01]  /*5cd0*/  FADD.FTZ R34, R7, R34 ;  /* 0x0000002207227221 */ /* 0x000fe20000010000 */
[----:B------:R-:W-:Y:S01]  /*5ce0*/  FADD.FTZ R33, R6, R33 ;  /* 0x0000002106217221 */ /* 0x000fe20000010000 */
[----:B------:R-:W-:Y:S01]  /*5cf0*/  FADD.FTZ R32, R3, R32 ;  /* 0x0000002003207221 */ /* 0x000fe20000010000 */
[----:B0-----:R-:W-:Y:S01]  /*5d00*/  @!P1 FADD.FTZ R155, R155, R10 ;  /* 0x0000000a9b9b9221 */ /* 0x001fe20000010000 */
[----:B-----5:R-:W-:-:S04]  /*5d10*/  @!P1 FADD.FTZ R171, R171, R156 ;  /* 0x0000009cabab9221 */ /* 0x020fc80000010000 */
[----:B------:R-:W-:Y:S02]  /*5d20*/  MOV R4, R155 ;  /* 0x0000009b00047202 */ /* 0x000fe40000000f00 */
[----:B------:R-:W-:-:S05]  /*5d30*/  MOV R5, R171 ;  /* 0x000000ab00057202 */ /* 0x000fca0000000f00 */
[----:B------:R0:W-:Y:S01]  /*5d40*/  @!P2 STS.64 [R129+0x2118], R4 ;  /* 0x002118048100a388 */ /* 0x0001e20000000a00 */
[----:B------:R-:W-:Y:S06]  /*5d50*/  BAR.SYNC.DEFER_BLOCKING 0x0 ;  /* 0x0000000000007b1d */ /* 0x000fec0000010000 */
[----:B------:R-:W-:Y:S05]  /*5d60*/  @P0 BRA `(.L_x_3793) ;  /* 0x0000000000440947 */ /* 0x000fea0003800000 */
[----:B------:R-:W5:Y:S01]  /*5d70*/  S2UR UR17, SR_CgaCtaId ;  /* 0x00000000001179c3 */ /* 0x000f620000008800 */
[----:B------:R-:W-:Y:S01]  /*5d80*/  UISETP.NE.AND UP0, UPT, UR19, UR54, UPT ;  /* 0x000000361300728c */ /* 0x000fe2000bf05270 */
[----:B------:R-:W-:Y:S01]  /*5d90*/  IMAD.U32 R3, RZ, RZ, UR5 ;  /* 0x00000005ff037e24 */ /* 0x000fe2000f8e00ff */
[----:B------:R-:W-:-:S04]  /*5da0*/  UMOV UR16, 0x400 ;  /* 0x0000040000107882 */ /* 0x000fc80000000000 */
[----:B------:R-:W-:Y:S01]  /*5db0*/  PLOP3.LUT P0, PT, PT, PT, UP0, 0x80, 0x0 ;  /* 0x000000000000781c */ /* 0x000fe20003f0f008 */
[----:B-----5:R-:W-:-:S06]  /*5dc0*/  ULEA UR16, UR17, UR16, 0x18 ;  /* 0x0000001011107291 */ /* 0x020fcc000f8ec03f */
[----:B------:R-:W-:-:S04]  /*5dd0*/  MOV R130, UR16 ;  /* 0x0000001000827c02 */ /* 0x000fc80008000f00 */
[----:B------:R-:W-:Y:S02]  /*5de0*/  LEA R8, R3, R130, 0x2 ;  /* 0x0000008203087211 */ /* 0x000fe400078e10ff */
[----:B------:R-:W0:Y:S04]  /*5df0*/  LDS.64 R2, [R130+0x2120] ;  /* 0x0021200082027984 */ /* 0x000e280000000a00 */
[----:B------:R-:W5:Y:S04]  /*5e00*/  @P0 LDS R6, [R8+0x3a50] ;  /* 0x003a500008060984 */ /* 0x000f680000000800 */
[----:B------:R-:W1:Y:S01]  /*5e10*/  @P0 LDS R7, [R8+0x3650] ;  /* 0x0036500008070984 */ /* 0x000e620000000800 */
[----:B0-----:R-:W-:Y:S01]  /*5e20*/  FADD.FTZ R5, R5, R3 ;  /* 0x0000000305057221 */ /* 0x001fe20000010000 */
[----:B------:R-:W-:-:S03]  /*5e30*/  FADD.FTZ R4, R4, R2 ;  /* 0x0000000204047221 */ /* 0x000fc60000010000 */
[----:B-----5:R-:W-:Y:S01]  /*5e40*/  @P0 FADD.FTZ R5, R5, R6 ;  /* 0x0000000605050221 */ /* 0x020fe20000010000 */
[----:B-1----:R-:W-:-:S04]  /*5e50*/  @P0 FADD.FTZ R4, R4, R7 ;  /* 0x0000000704040221 */ /* 0x002fc80000010000 */
[----:B------:R0:W-:Y:S04]  /*5e60*/  STS [R8+0x3a50], R5 ;  /* 0x003a500508007388 */ /* 0x0001e80000000800 */
[----:B------:R0:W-:Y:S02]  /*5e70*/  STS [R8+0x3650], R4 ;  /* 0x0036500408007388 */ /* 0x0001e40000000800 */
.L_x_3793:
[----:B------:R-:W-:Y:S05]  /*5e80*/  BSYNC B0 ;  /* 0x0000000000007941 */ /* 0x000fea0003800000 */
.L_x_3792:
[----:B------:R-:W-:Y:S02]  /*5e90*/  UIADD3 UR5, UR5, 0x1, URZ ;  /* 0x0000000105057890 */ /* 0x000fe4000fffe03f */
[----:B------:R-:W-:Y:S02]  /*5ea0*/  UIADD3 UR6, UP1, UR6, 0x1, URZ ;  /* 0x0000000106067890 */ /* 0x000fe4000ff3e03f */
[----:B------:R-:W-:Y:S02]  /*5eb0*/  UISETP.GE.AND UP0, UPT, UR5, UR55, UPT ;  /* 0x000000370500728c */ /* 0x000fe4000bf06270 */
[----:B------:R-:W-:-:S04]  /*5ec0*/  UIADD3.X UR7, URZ, UR7, URZ, UP1, !UPT ;  /* 0x000000073f077290 */ /* 0x000fc80008ffe43f */
[----:B------:R-:W-:-:S13]  /*5ed0*/  PLOP3.LUT P0, PT, PT, PT, UP0, 0x80, 0x0 ;  /* 0x000000000000781c */ /* 0x000fda0003f0f008 */
[----:B------:R-:W-:Y:S05]  /*5ee0*/  @!P0 BRA `(.L_x_3794) ;  /* 0xffffffc400548947 */ /* 0x000fea000383ffff */
.L_x_3750:
[----:B------:R-:W5:Y:S08]  /*5ef0*/  S2UR UR6, SR_CgaCtaId ;  /* 0x00000000000679c3 */ /* 0x000f700000008800 */
[----:B------:R-:W-:Y:S01]  /*5f00*/  BAR.SYNC.DEFER_BLOCKING 0x0 ;  /* 0x0000000000007b1d */ /* 0x000fe20000010000 */
[----:B------:R-:W-:Y:S01]  /*5f10*/  ISETP.NE.AND P0, PT, R135, RZ, PT ;  /* 0x000000ff8700720c */ /* 0x000fe20003f05270 */
[----:B------:R-:W-:Y:S01]  /*5f20*/  UIADD3 UR47, -UR52, UR47, URZ ;  /* 0x0000002f342f7290 */ /* 0x000fe2000fffe13f */
[----:B------:R-:W-:Y:S01]  /*5f30*/  SHF.R.S32.HI R67, RZ, 0x1f, R12 ;  /* 0x0000001fff437819 */ /* 0x000fe2000001140c */
[----:B------:R-:W-:Y:S01]  /*5f40*/  USHF.R.S32.HI UR12, URZ, 0x1f, UR18 ;  /* 0x0000001f3f0c7899 */ /* 0x000fe20008011412 */
[----:B------:R-:W-:Y:S01]  /*5f50*/  IADD3 R2, P2, R12, UR52, RZ ;  /* 0x000000340c027c10 */ /* 0x000fe2000ff5e0ff */
[----:B------:R-:W-:Y:S01]  /*5f60*/  UMOV UR5, 0x400 ;  /* 0x0000040000057882 */ /* 0x000fe20000000000 */
[----:B------:R-:W-:Y:S01]  /*5f70*/  ULDC.64 UR30, c[0x0][0x388] ;  /* 0x0000e200001e7ab9 */ /* 0x000fe20000000a00 */
[----:B------:R-:W-:Y:S01]  /*5f80*/  MOV R69, UR47 ;  /* 0x0000002f00457c02 */ /* 0x000fe20008000f00 */
[----:B------:R-:W-:Y:S01]  /*5f90*/  UIMAD UR13, UR50, UR30, URZ ;  /* 0x0000001e320d72a4 */ /* 0x000fe2000f8e023f */
[----:B------:R-:W-:Y:S01]  /*5fa0*/  MOV R0, UR52 ;  /* 0x0000003400007c02 */ /* 0x000fe20008000f00 */
[----:B------:R-:W-:Y:S01]  /*5fb0*/  ULDC.64 UR28, c[0x0][0x3a8] ;  /* 0x0000ea00001c7ab9 */ /* 0x000fe20000000a00 */
[----:B------:R-:W-:Y:S01]  /*5fc0*/  BSSY B0, `(.L_x_3795) ;  /* 0x000003d000007945 */ /* 0x000fe20003800000 */
[----:B------:R-:W-:Y:S01]  /*5fd0*/  UIMAD UR17, UR50, UR28, URZ ;  /* 0x0000001c321172a4 */ /* 0x000fe2000f8e023f */
[----:B------:R-:W-:Y:S01]  /*5fe0*/  LEA.HI.X.SX32 R3, R0, R67, 0x1, P2 ;  /* 0x0000004300037211 */ /* 0x000fe200010f0eff */
[----:B------:R-:W-:-:S02]  /*5ff0*/  UIMAD UR16, UR49, UR31, UR13 ;  /* 0x0000001f311072a4 */ /* 0x000fc4000f8e020d */
[----:B------:R-:W-:Y:S02]  /*6000*/  UIMAD UR17, UR49, UR29, UR17 ;  /* 0x0000001d311172a4 */ /* 0x000fe4000f8e0211 */
[----:B-----5:R-:W-:Y:S01]  /*6010*/  ULEA UR5, UR6, UR5, 0x18 ;  /* 0x0000000506057291 */ /* 0x020fe2000f8ec03f */
[----:B------:R-:W-:Y:S01]  /*6020*/  STS [R107], R63 ;  /* 0x0000003f6b007388 */ /* 0x000fe20000000800 */
[----:B------:R-:W-:-:S03]  /*6030*/  UIMAD.WIDE.U32 UR6, UR49, UR30, URZ ;  /* 0x0000001e310672a5 */ /* 0x000fc6000f8e003f */
[----:B------:R-:W-:Y:S01]  /*6040*/  STS [R107+0x4], R62 ;  /* 0x0000043e6b007388 */ /* 0x000fe20000000800 */
[----:B------:R-:W-:Y:S01]  /*6050*/  MOV R130, UR5 ;  /* 0x0000000500827c02 */ /* 0x000fe20008000f00 */
[----:B------:R-:W-:Y:S02]  /*6060*/  UIADD3 UR13, UR7, UR16, URZ ;  /* 0x00000010070d7290 */ /* 0x000fe4000fffe03f */
        /* <DEDUP_REMOVED lines=32> */
[----:B------:R-:W-:Y:S01]  /*6270*/  UIMAD UR5, UR4, -0x400, UR48 ;  /* 0xfffffc00040578a4 */ /* 0x000fe2000f8e0230 */
[----:B------:R-:W-:Y:S06]  /*6280*/  BAR.SYNC.DEFER_BLOCKING 0x0 ;  /* 0x0000000000007b1d */ /* 0x000fec0000010000 */
[----:B------:R-:W5:Y:S02]  /*6290*/  LDS R59, [R130+0x1080] ;  /* 0x00108000823b7984 */ /* 0x000f640000000800 */
[----:B-----5:R-:W-:-:S13]  /*62a0*/  ISETP.GE.AND P1, PT, R12, R59, PT ;  /* 0x0000003b0c00720c */ /* 0x020fda0003f26270 */
[----:B------:R-:W-:Y:S05]  /*62b0*/  @P1 BRA `(.L_x_3796) ;  /* 0x0000000000341947 */ /* 0x000fea0003800000 */
[----:B0-----:R-:W-:Y:S01]  /*62c0*/  MOV R5, UR30 ;  /* 0x0000001e00057c02 */ /* 0x001fe20008000f00 */
        /* <DEDUP_REMOVED lines=12> */
.L_x_3796:
[----:B------:R-:W-:Y:S05]  /*6390*/  BSYNC B0 ;  /* 0x0000000000007941 */ /* 0x000fea0003800000 */
.L_x_3795:
        /* <DEDUP_REMOVED lines=8> */
[----:B------:R-:W-:Y:S01]  /*6420*/  USHF.R.S32.HI UR29, URZ, 0x1f, UR5 ;  /* 0x0000001f3f1d7899 */ /* 0x000fe20008011405 */
[----:B------:R-:W-:Y:S01]  /*6430*/  ISETP.GE.AND P6, PT, R145, R59, PT ;  /* 0x0000003b9100720c */ /* 0x000fe20003fc6270 */
[----:B------:R-:W-:Y:S01]  /*6440*/  ULDC.64 UR30, c[0x0][0x3e0] ;  /* 0x0000f800001e7ab9 */ /* 0x000fe20000000a00 */
[----:B------:R-:W-:Y:S01]  /*6450*/  UIADD3 UR13, UP0, UR5, UR6, URZ ;  /* 0x00000006050d7290 */ /* 0x000fe2000ff1e03f */
[----:B0-----:R-:W-:Y:S01]  /*6460*/  LEA R4, P1, R12, UR30, 0x2 ;  /* 0x0000001e0c047c11 */ /* 0x001fe2000f8210ff */
[----:B------:R-:W-:Y:S01]  /*6470*/  BSSY B0, `(.L_x_3797) ;  /* 0x0000098000007945 */ /* 0x000fe20003800000 */
[----:B------:R-:W-:Y:S01]  /*6480*/  LOP3.LUT R7, R170, 0xfffffe00, RZ, 0xc0, !PT ;  /* 0xfffffe00aa077812 */ /* 0x000fe200078ec0ff */
[----:B------:R-:W-:Y:S01]  /*6490*/  UIADD3.X UR6, UR29, UR16, UR7, UP0, !UPT ;  /* 0x000000101d067290 */ /* 0x000fe200087fe407 */
[----:B------:R-:W-:-:S02]  /*64a0*/  LEA.HI.X R0, R12, UR31, R67, 0x2, P1 ;  /* 0x0000001f0c007c11 */ /* 0x000fc400088f1443 */
[----:B------:R-:W-:Y:S02]  /*64b0*/  MOV R5, UR13 ;  /* 0x0000000d00057c02 */ /* 0x000fe40008000f00 */
[----:B------:R-:W-:Y:S02]  /*64c0*/  ISETP.GE.AND P1, PT, R153, R59, PT ;  /* 0x0000003b9900720c */ /* 0x000fe40003f26270 */
[C---:B------:R-:W-:Y:S02]  /*64d0*/  LEA R4, P3, R5.reuse, R4, 0x2 ;  /* 0x0000000405047211 */ /* 0x040fe400078610ff */
[----:B------:R-:W-:Y:S01]  /*64e0*/  MOV R6, UR6 ;  /* 0x0000000600067c02 */ /* 0x000fe20008000f00 */
[----:B------:R-:W-:Y:S01]  /*64f0*/  UIMAD.WIDE.U32 UR6, UR49, UR28, URZ ;  /* 0x0000001c310672a5 */ /* 0x000fe2000f8e003f */
[----:B------:R-:W-:Y:S02]  /*6500*/  LEA R65, R132, R7, 0x4 ;  /* 0x0000000784417211 */ /* 0x000fe400078e20ff */
[----:B------:R-:W-:Y:S01]  /*6510*/  LEA.HI.X R5, R5, R0, R6, 0x2, P3 ;  /* 0x0000000005057211 */ /* 0x000fe200018f1406 */
[----:B------:R-:W-:Y:S01]  /*6520*/  UIADD3 UR13, UR7, UR17, URZ ;  /* 0x00000011070d7290 */ /* 0x000fe2000fffe03f */
[-C--:B------:R-:W-:Y:S01]  /*6530*/  ISETP.GE.AND P3, PT, R150, R59.reuse, PT ;  /* 0x0000003b9600720c */ /* 0x080fe20003f66270 */
[C---:B------:R-:W-:Y:S01]  /*6540*/  VIADD R6, R65.reuse, 0x2 ;  /* 0x0000000241067836 */ /* 0x040fe20000000000 */
[C---:B------:R-:W-:Y:S01]  /*6550*/  IADD3 R0, R65.reuse, 0x1, RZ ;  /* 0x0000000141007810 */ /* 0x040fe20007ffe0ff */
[----:B------:R0:W-:Y:S01]  /*6560*/  @!P1 STG.E desc[UR26][R4.64+-0xf00], R15 ;  /* 0xfff1000f04009986 */ /* 0x0001e2000c10191a */
[-C--:B------:R-:W-:Y:S01]  /*6570*/  ISETP.GE.AND P1, PT, R148, R59.reuse, PT ;  /* 0x0000003b9400720c */ /* 0x080fe20003f26270 */
[C---:B------:R-:W-:Y:S01]  /*6580*/  VIADD R20, R65.reuse, 0x9 ;  /* 0x0000000941147836 */ /* 0x040fe20000000000 */
[----:B------:R-:W-:Y:S01]  /*6590*/  IADD3 R7, R65, 0x3, RZ ;  /* 0x0000000341077810 */ /* 0x000fe20007ffe0ff */
[----:B------:R5:W-:Y:S01]  /*65a0*/  @!P2 STG.E desc[UR26][R4.64+-0xe80], R17 ;  /* 0xfff180110400a986 */ /* 0x000be2000c10191a */
[----:B------:R-:W-:-:S02]  /*65b0*/  ISETP.GE.AND P2, PT, R149, R59, PT ;  /* 0x0000003b9500720c */ /* 0x000fc40003f46270 */
[----:B------:R-:W-:Y:S01]  /*65c0*/  IADD3 R8, R65, 0x4, RZ ;  /* 0x0000000441087810 */ /* 0x000fe20007ffe0ff */
[----:B------:R1:W-:Y:S01]  /*65d0*/  @!P4 STG.E desc[UR26][R4.64+-0xe00], R19 ;  /* 0xfff200130400c986 */ /* 0x0003e2000c10191a */
[----:B------:R-:W-:Y:S02]  /*65e0*/  ISETP.GE.AND P4, PT, R147, R59, PT ;  /* 0x0000003b9300720c */ /* 0x000fe40003f86270 */
[----:B------:R-:W-:Y:S01]  /*65f0*/  LEA.HI.SX32 R9, R0, R65, 0x1b ;  /* 0x0000004100097211 */ /* 0x000fe200078fdaff */
[----:B------:R2:W-:Y:S01]  /*6600*/  @!P3 STG.E desc[UR26][R4.64+-0xd80], R21 ;  /* 0xfff280150400b986 */ /* 0x0005e2000c10191a */
[-C--:B------:R-:W-:Y:S01]  /*6610*/  ISETP.GE.AND P3, PT, R142, R59.reuse, PT ;  /* 0x0000003b8e00720c */ /* 0x080fe20003f66270 */
[----:B------:R-:W-:Y:S01]  /*6620*/  FADD.FTZ R0, R32, R137 ;  /* 0x0000008920007221 */ /* 0x000fe20000010000 */
[----:B------:R-:W-:Y:S01]  /*6630*/  IADD3 R10, R65, 0x5, RZ ;  /* 0x00000005410a7810 */ /* 0x000fe20007ffe0ff */
[----:B------:R-:W-:Y:S01]  /*6640*/  @!P1 STG.E desc[UR26][R4.64+-0xc80], R25 ;  /* 0xfff3801904009986 */ /* 0x000fe2000c10191a */
[----:B------:R-:W-:-:S02]  /*6650*/  ISETP.GE.AND P1, PT, R128, R59, PT ;  /* 0x0000003b8000720c */ /* 0x000fc40003f26270 */
[----:B------:R-:W-:Y:S01]  /*6660*/  IADD3 R14, R65, 0x6, RZ ;  /* 0x00000006410e7810 */ /* 0x000fe20007ffe0ff */
[----:B------:R3:W-:Y:S01]  /*6670*/  @!P2 STG.E desc[UR26][R4.64+-0xd00], R23 ;  /* 0xfff300170400a986 */ /* 0x0007e2000c10191a */
[----:B------:R-:W-:Y:S02]  /*6680*/  ISETP.GE.AND P2, PT, R144, R59, PT ;  /* 0x0000003b9000720c */ /* 0x000fe40003f46270 */
[----:B------:R-:W-:Y:S01]  /*6690*/  LEA.HI.SX32 R13, R6, R65, 0x1b ;  /* 0x00000041060d7211 */ /* 0x000fe200078fdaff */
[----:B------:R4:W-:Y:S01]  /*66a0*/  @!P4 STG.E desc[UR26][R4.64+-0xc00], R27 ;  /* 0xfff4001b0400c986 */ /* 0x0009e2000c10191a */
[-C--:B------:R-:W-:Y:S01]  /*66b0*/  ISETP.GE.AND P4, PT, R140, R59.reuse, PT ;  /* 0x0000003b8c00720c */ /* 0x080fe20003f86270 */
[----:B------:R-:W-:Y:S01]  /*66c0*/  IMAD R6, R9, 0x4, R130 ;  /* 0x0000000409067824 */ /* 0x000fe200078e0282 */
[----:B------:R-:W-:Y:S01]  /*66d0*/  IADD3 R16, R65, 0x7, RZ ;  /* 0x0000000741107810 */ /* 0x000fe20007ffe0ff */
[----:B------:R4:W-:Y:S01]  /*66e0*/  @!P5 STG.E desc[UR26][R4.64+-0xb80], R29 ;  /* 0xfff4801d0400d986 */ /* 0x0009e2000c10191a */
[----:B------:R-:W-:-:S02]  /*66f0*/  ISETP.GE.AND P5, PT, R138, R59, PT ;  /* 0x0000003b8a00720c */ /* 0x000fc40003fa6270 */
[----:B------:R-:W-:Y:S01]  /*6700*/  IADD3 R18, R65, 0x8, RZ ;  /* 0x0000000841127810 */ /* 0x000fe20007ffe0ff */
[----:B------:R4:W-:Y:S01]  /*6710*/  @!P6 STG.E desc[UR26][R4.64+-0xb00], R31 ;  /* 0xfff5001f0400e986 */ /* 0x0009e2000c10191a */
[----:B------:R-:W-:Y:S02]  /*6720*/  ISETP.GE.AND P6, PT, R136, R59, PT ;  /* 0x0000003b8800720c */ /* 0x000fe40003fc6270 */
[-C--:B0-----:R-:W-:Y:S01]  /*6730*/  LEA.HI.SX32 R15, R7, R65.reuse, 0x1b ;  /* 0x00000041070f7211 */ /* 0x081fe200078fdaff */
[----:B------:R-:W-:Y:S01]  /*6740*/  @!P2 STG.E desc[UR26][R4.64+-0xa80], R49 ;  /* 0xfff580310400a986 */ /* 0x000fe2000c10191a */
[-C--:B-----5:R-:W-:Y:S01]  /*6750*/  LEA.HI.SX32 R17, R8, R65.reuse, 0x1b ;  /* 0x0000004108117211 */ /* 0x0a0fe200078fdaff */
[----:B------:R-:W-:Y:S01]  /*6760*/  FADD.FTZ R7, R0, R33 ;  /* 0x0000002100077221 */ /* 0x000fe20000010000 */
[-C--:B-1----:R-:W-:Y:S01]  /*6770*/  LEA.HI.SX32 R19, R10, R65.reuse, 0x1b ;  /* 0x000000410a137211 */ /* 0x082fe200078fdaff */
[----:B------:R-:W-:Y:S01]  /*6780*/  @!P3 STG.E desc[UR26][R4.64+-0xa00], R51 ;  /* 0xfff600330400b986 */ /* 0x000fe2000c10191a */
[----:B------:R-:W-:Y:S01]  /*6790*/  IADD3 R22, R65, 0xa, RZ ;  /* 0x0000000a41167810 */ /* 0x000fe20007ffe0ff */
[----:B------:R-:W-:Y:S01]  /*67a0*/  FADD.FTZ R0, R7, R34 ;  /* 0x0000002207007221 */ /* 0x000fe20000010000 */
[-C--:B--2---:R-:W-:Y:S01]  /*67b0*/  LEA.HI.SX32 R21, R14, R65.reuse, 0x1b ;  /* 0x000000410e157211 */ /* 0x084fe200078fdaff */
[----:B------:R-:W-:Y:S01]  /*67c0*/  @!P4 STG.E desc[UR26][R4.64+-0x980], R53 ;  /* 0xfff680350400c986 */ /* 0x000fe2000c10191a */
[-C--:B------:R-:W-:Y:S01]  /*67d0*/  LEA R13, R13, R130.reuse, 0x2 ;  /* 0x000000820d0d7211 */ /* 0x080fe200078e10ff */
[----:B------:R-:W-:Y:S01]  /*67e0*/  FADD.FTZ R7, R0, R35 ;  /* 0x0000002300077221 */ /* 0x000fe20000010000 */
[----:B------:R-:W-:Y:S01]  /*67f0*/  IADD3 R24, R65, 0xb, RZ ;  /* 0x0000000b41187810 */ /* 0x000fe20007ffe0ff */
[----:B------:R-:W-:Y:S01]  /*6800*/  @!P5 STG.E desc[UR26][R4.64+-0x900], R55 ;  /* 0xfff700370400d986 */ /* 0x000fe2000c10191a */
[-C--:B---3--:R-:W-:Y:S01]  /*6810*/  LEA.HI.SX32 R23, R16, R65.reuse, 0x1b ;  /* 0x0000004110177211 */ /* 0x088fe200078fdaff */
[----:B------:R-:W-:Y:S01]  /*6820*/  FADD.FTZ R0, R7, R36 ;  /* 0x0000002407007221 */ /* 0x000fe20000010000 */
[----:B------:R-:W-:Y:S01]  /*6830*/  LEA.HI.SX32 R25, R18, R65, 0x1b ;  /* 0x0000004112197211 */ /* 0x000fe200078fdaff */
[----:B------:R-:W-:Y:S01]  /*6840*/  @!P1 STG.E desc[UR26][R4.64+-0xf80], R11 ;  /* 0xfff0800b04009986 */ /* 0x000fe2000c10191a */
[----:B------:R-:W-:-:S02]  /*6850*/  LEA R8, R15, R130, 0x2 ;  /* 0x000000820f087211 */ /* 0x000fc400078e10ff */
[----:B------:R-:W-:Y:S01]  /*6860*/  IADD3 R26, R65, 0xc, RZ ;  /* 0x0000000c411a7810 */ /* 0x000fe20007ffe0ff */
[----:B------:R0:W-:Y:S01]  /*6870*/  @!P6 STG.E desc[UR26][R4.64+-0x880], R57 ;  /* 0xfff780390400e986 */ /* 0x0001e2000c10191a */
[-C--:B------:R-:W-:Y:S01]  /*6880*/  LEA R17, R17, R130.reuse, 0x2 ;  /* 0x0000008211117211 */ /* 0x080fe200078e10ff */
[----:B------:R-:W-:Y:S01]  /*6890*/  IMAD R25, R25, 0x4, R130 ;  /* 0x0000000419197824 */ /* 0x000fe200078e0282 */
[C---:B------:R-:W-:Y:S01]  /*68a0*/  IADD3 R28, R65.reuse, 0xd, RZ ;  /* 0x0000000d411c7810 */ /* 0x040fe20007ffe0ff */
[----:B------:R-:W-:Y:S01]  /*68b0*/  BAR.SYNC.DEFER_BLOCKING 0x0 ;  /* 0x0000000000007b1d */ /* 0x000fe20000010000 */
[----:B------:R-:W-:Y:S02]  /*68c0*/  IADD3 R30, R65, 0xe, RZ ;  /* 0x0000000e411e7810 */ /* 0x000fe40007ffe0ff */
[----:B----4-:R-:W-:Y:S02]  /*68d0*/  LEA.HI.SX32 R27, R20, R65, 0x1b ;  /* 0x00000041141b7211 */ /* 0x010fe400078fdaff */
[----:B------:R-:W-:-:S02]  /*68e0*/  LEA R10, R19, R130, 0x2 ;  /* 0x00000082130a7211 */ /* 0x000fc400078e10ff */
[----:B------:R-:W-:Y:S02]  /*68f0*/  IADD3 R48, R65, 0xf, RZ ;  /* 0x0000000f41307810 */ /* 0x000fe40007ffe0ff */
[-C--:B------:R-:W-:Y:S02]  /*6900*/  LEA.HI.SX32 R29, R22, R65.reuse, 0x1b ;  /* 0x00000041161d7211 */ /* 0x080fe400078fdaff */
[-C--:B------:R-:W-:Y:S02]  /*6910*/  LEA R21, R21, R130.reuse, 0x2 ;  /* 0x0000008215157211 */ /* 0x080fe400078e10ff */
[-C--:B------:R-:W-:Y:S02]  /*6920*/  LEA.HI.SX32 R31, R24, R65.reuse, 0x1b ;  /* 0x00000041181f7211 */ /* 0x080fe400078fdaff */
[----:B0-----:R-:W-:Y:S02]  /*6930*/  LEA R4, R23, R130, 0x2 ;  /* 0x0000008217047211 */ /* 0x001fe400078e10ff */
[----:B------:R-:W-:-:S02]  /*6940*/  LEA.HI.SX32 R59, R26, R65, 0x1b ;  /* 0x000000411a3b7211 */ /* 0x000fc400078fdaff */
[-C--:B------:R-:W-:Y:S02]  /*6950*/  LEA.HI.SX32 R61, R28, R65.reuse, 0x1b ;  /* 0x000000411c3d7211 */ /* 0x080fe400078fdaff */
[-C--:B------:R-:W-:Y:S02]  /*6960*/  LEA.HI.SX32 R63, R30, R65.reuse, 0x1b ;  /* 0x000000411e3f7211 */ /* 0x080fe400078fdaff */
[----:B------:R-:W-:Y:S01]  /*6970*/  LEA.HI.SX32 R65, R48, R65, 0x1b ;  /* 0x0000004130417211 */ /* 0x000fe200078fdaff */
[----:B------:R-:W-:Y:S01]  /*6980*/  STS [R107], R32 ;  /* 0x000000206b007388 */ /* 0x000fe20000000800 */
[-C--:B------:R-:W-:Y:S02]  /*6990*/  LEA R29, R29, R130.reuse, 0x2 ;  /* 0x000000821d1d7211 */ /* 0x080fe400078e10ff */
[-C--:B------:R-:W-:Y:S01]  /*69a0*/  LEA R59, R59, R130.reuse, 0x2 ;  /* 0x000000823b3b7211 */ /* 0x080fe200078e10ff */
[----:B------:R0:W-:Y:S01]  /*69b0*/  STS [R6+0x4], R33 ;  /* 0x0000042106007388 */ /* 0x0001e20000000800 */
[----:B------:R-:W-:Y:S01]  /*69c0*/  LEA R63, R63, R130, 0x2 ;  /* 0x000000823f3f7211 */ /* 0x000fe200078e10ff */
[----:B------:R-:W-:-:S02]  /*69d0*/  IMAD R14, R65, 0x4, R130 ;  /* 0x00000004410e7824 */ /* 0x000fc400078e0282 */
[----:B------:R-:W-:Y:S04]  /*69e0*/  STS [R13+0x8], R34 ;  /* 0x000008220d007388 */ /* 0x000fe80000000800 */
[----:B------:R1:W-:Y:S01]  /*69f0*/  STS [R8+0xc], R35 ;  /* 0x00000c2308007388 */ /* 0x0003e20000000800 */
[----:B0-----:R-:W-:-:S03]  /*6a00*/  LEA R6, R27, R130, 0x2 ;  /* 0x000000821b067211 */ /* 0x001fc600078e10ff */
[----:B------:R-:W-:Y:S04]  /*6a10*/  STS [R17+0x10], R36 ;  /* 0x0000102411007388 */ /* 0x000fe80000000800 */
[----:B------:R0:W-:Y:S01]  /*6a20*/  STS [R10+0x14], R37 ;  /* 0x000014250a007388 */ /* 0x0001e20000000800 */
[----:B-1----:R-:W-:-:S03]  /*6a30*/  LEA R8, R31, R130, 0x2 ;  /* 0x000000821f087211 */ /* 0x002fc600078e10ff */
[----:B------:R1:W-:Y:S04]  /*6a40*/  STS [R21+0x18], R38 ;  /* 0x0000182615007388 */ /* 0x0003e80000000800 */
[----:B------:R2:W-:Y:S01]  /*6a50*/  STS [R4+0x1c], R39 ;  /* 0x00001c2704007388 */ /* 0x0005e20000000800 */
[----:B0-----:R-:W-:Y:S01]  /*6a60*/  LEA R10, R61, R130, 0x2 ;  /* 0x000000823d0a7211 */ /* 0x001fe200078e10ff */
[----:B------:R-:W-:Y:S02]  /*6a70*/  FADD.FTZ R37, R0, R37 ;  /* 0x0000002500257221 */ /* 0x000fe40000010000 */
[----:B------:R0:W-:Y:S01]  /*6a80*/  STS [R25+0x20], R40 ;  /* 0x0000202819007388 */ /* 0x0001e20000000800 */
[----:B------:R-:W-:Y:S01]  /*6a90*/  IADD3 R0, P1, R12, -0x3e0, RZ ;  /* 0xfffffc200c007810 */ /* 0x000fe20007f3e0ff */
[----:B-1----:R-:W-:-:S02]  /*6aa0*/  FADD.FTZ R38, R37, R38 ;  /* 0x0000002625267221 */ /* 0x002fc40000010000 */
[----:B------:R1:W-:Y:S01]  /*6ab0*/  STS [R6+0x24], R41 ;  /* 0x0000242906007388 */ /* 0x0003e20000000800 */
[----:B------:R-:W-:Y:S01]  /*6ac0*/  IADD3.X R21, R67, -0x1, RZ, P1, !PT ;  /* 0xffffffff43157810 */ /* 0x000fe20000ffe4ff */
[----:B--2---:R-:W-:Y:S02]  /*6ad0*/  FADD.FTZ R39, R38, R39 ;  /* 0x0000002726277221 */ /* 0x004fe40000010000 */
[----:B------:R2:W-:Y:S02]  /*6ae0*/  STS [R29+0x28], R42 ;  /* 0x0000282a1d007388 */ /* 0x0005e40000000800 */
[----:B0-----:R-:W-:Y:S02]  /*6af0*/  FADD.FTZ R40, R39, R40 ;  /* 0x0000002827287221 */ /* 0x001fe40000010000 */
[----:B------:R0:W-:Y:S02]  /*6b00*/  STS [R8+0x2c], R43 ;  /* 0x00002c2b08007388 */ /* 0x0001e40000000800 */
[----:B-1----:R-:W-:-:S02]  /*6b10*/  FADD.FTZ R41, R40, R41 ;  /* 0x0000002928297221 */ /* 0x002fc40000010000 */
[----:B------:R1:W-:Y:S02]  /*6b20*/  STS [R59+0x30], R44 ;  /* 0x0000302c3b007388 */ /* 0x0003e40000000800 */
[----:B--2---:R-:W-:Y:S02]  /*6b30*/  FADD.FTZ R42, R41, R42 ;  /* 0x0000002a292a7221 */ /* 0x004fe40000010000 */
[----:B------:R2:W-:Y:S02]  /*6b40*/  STS [R10+0x34], R45 ;  /* 0x0000342d0a007388 */ /* 0x0005e40000000800 */
[----:B0-----:R-:W-:Y:S02]  /*6b50*/  FADD.FTZ R43, R42, R43 ;  /* 0x0000002b2a2b7221 */ /* 0x001fe40000010000 */
[----:B------:R0:W-:Y:S02]  /*6b60*/  STS [R63+0x38], R46 ;  /* 0x0000382e3f007388 */ /* 0x0001e40000000800 */
[----:B-1----:R-:W-:-:S02]  /*6b70*/  FADD.FTZ R44, R43, R44 ;  /* 0x0000002c2b2c7221 */ /* 0x002fc40000010000 */
[----:B------:R-:W-:Y:S01]  /*6b80*/  STS [R14+0x3c], R47 ;  /* 0x00003c2f0e007388 */ /* 0x000fe20000000800 */
[----:B------:R-:W-:-:S03]  /*6b90*/  NOP ;  /* 0x0000000000007918 */ /* 0x000fc60000000000 */
[----:B------:R-:W-:Y:S01]  /*6ba0*/  LDS R127, [R127] ;  /* 0x000000007f7f7984 */ /* 0x000fe20000000800 */
[----:B--2---:R-:W-:-:S03]  /*6bb0*/  FADD.FTZ R45, R44, R45 ;  /* 0x0000002d2c2d7221 */ /* 0x004fc60000010000 */
[----:B------:R-:W-:Y:S01]  /*6bc0*/  LDS R7, [R126+0x80] ;  /* 0x000080007e077984 */ /* 0x000fe20000000800 */
[----:B0-----:R-:W-:-:S03]  /*6bd0*/  FADD.FTZ R46, R45, R46 ;  /* 0x0000002e2d2e7221 */ /* 0x001fc60000010000 */
        /* <DEDUP_REMOVED lines=33> */
.L_x_3798:
[----:B------:R-:W-:Y:S05]  /*6df0*/  BSYNC B0 ;  /* 0x0000000000007941 */ /* 0x000fea0003800000 */
.L_x_3797:
[----:B------:R-:W-:Y:S01]  /*6e00*/  ULDC.64 UR16, c[0x0][0x3b0] ;  /* 0x0000ec0000107ab9 */ /* 0x000fe20000000a00 */
[----:B------:R-:W-:Y:S01]  /*6e10*/  UMOV UR7, UR13 ;  /* 0x0000000d00077c82 */ /* 0x000fe20008000000 */
[----:B------:R-:W-:Y:S01]  /*6e20*/  UIMAD UR12, UR12, UR16, URZ ;  /* 0x000000100c0c72a4 */ /* 0x000fe2000f8e023f */
[-C--:B------:R-:W-:Y:S01]  /*6e30*/  ISETP.GE.AND P3, PT, R128, R19.reuse, PT ;  /* 0x000000138000720c */ /* 0x080fe20003f66270 */
[----:B------:R-:W-:Y:S01]  /*6e40*/  UIMAD.WIDE.U32 UR6, UR18, UR16, UR6 ;  /* 0x00000010120672a5 */ /* 0x000fe2000f8e0006 */
[-C--:B------:R-:W-:Y:S01]  /*6e50*/  ISETP.GE.AND P4, PT, R153, R19.reuse, PT ;  /* 0x000000139900720c */ /* 0x080fe20003f86270 */
[----:B------:R-:W-:Y:S01]  /*6e60*/  UIADD3 UR25, UP1, UR25, -0x1000, URZ ;  /* 0xfffff00019197890 */ /* 0x000fe2000ff3e03f */
        /* <DEDUP_REMOVED lines=11> */
[----:B------:R-:W-:Y:S01]  /*6f20*/  MOV R3, UR5 ;  /* 0x0000000500037c02 */ /* 0x000fe20008000f00 */
[----:B------:R-:W-:Y:S01]  /*6f30*/  UIADD3 UR23, UP3, UR23, -0x1000, URZ ;  /* 0xfffff00017177890 */ /* 0x000fe2000ff7e03f */
[----:B------:R-:W-:Y:S01]  /*6f40*/  LEA.HI.X R0, R0, UR13, R21, 0x2, P0 ;  /* 0x0000000d00007c11 */ /* 0x000fe200080f1415 */
[----:B------:R-:W-:Y:S01]  /*6f50*/  UIADD3 UR4, UR4, 0x1, URZ ;  /* 0x0000000104047890 */ /* 0x000fe2000fffe03f */
[----:B------:R-:W-:Y:S01]  /*6f60*/  LEA R2, P0, R3, R2, 0x2 ;  /* 0x0000000203027211 */ /* 0x000fe200078010ff */
[----:B------:R-:W-:Y:S01]  /*6f70*/  UIADD3.X UR24, UR24, -0x1, URZ, UP1, !UPT ;  /* 0xffffffff18187890 */ /* 0x000fe20008ffe43f */
[----:B0-----:R-:W-:Y:S01]  /*6f80*/  MOV R4, UR6 ;  /* 0x0000000600047c02 */ /* 0x001fe20008000f00 */
[----:B------:R-:W-:-:S02]  /*6f90*/  UIADD3.X UR20, UR20, -0x1, URZ, UP2, !UPT ;  /* 0xffffffff14147890 */ /* 0x000fc400097fe43f */
[----:B------:R-:W-:Y:S01]  /*6fa0*/  UIADD3.X UR22, UR22, -0x1, URZ, UP3, !UPT ;  /* 0xffffffff16167890 */ /* 0x000fe20009ffe43f */
        /* <DEDUP_REMOVED lines=21> */
[----:B------:R0:W-:Y:S01]  /*7100*/  @!P0 STG.E desc[UR26][R2.64+0x200], R11 ;  /* 0x0002000b02008986 */ /* 0x0001e2000c10191a */
[----:B------:R-:W-:-:S03]  /*7110*/  ISETP.GE.AND P0, PT, R142, R19, PT ;  /* 0x000000138e00720c */ /* 0x000fc60003f06270 */
[----:B------:R0:W-:Y:S01]  /*7120*/  @!P1 STG.E desc[UR26][R2.64+0x600], R113 ;  /* 0x0006007102009986 */ /* 0x0001e2000c10191a */
[----:B------:R-:W-:-:S09]  /*7130*/  PLOP3.LUT P1, PT, PT, PT, UP0, 0x80, 0x0 ;  /* 0x000000000000781c */ /* 0x000fd20003f2f008 */
[----:B------:R0:W-:Y:S01]  /*7140*/  @!P0 STG.E desc[UR26][R2.64+0x580], R115 ;  /* 0x0005807302008986 */ /* 0x0001e2000c10191a */
[----:B------:R-:W-:-:S04]  /*7150*/  IADD3 R133, P0, R133, -0x1000, RZ ;  /* 0xfffff00085857810 */ /* 0x000fc80007f1e0ff */
[----:B------:R-:W-:Y:S01]  /*7160*/  IADD3.X R131, R131, -0x1, RZ, P0, !PT ;  /* 0xffffffff83837810 */ /* 0x000fe200007fe4ff */
[----:B------:R-:W-:Y:S08]  /*7170*/  @P1 BRA `(.L_x_3799) ;  /* 0xffffff9800241947 */ /* 0x000ff0000383ffff */
.L_x_3748:
        /* <DEDUP_REMOVED lines=21> */
[----:B------:R-:W-:Y:S02]  /*72d0*/  @!P1 IMAD R0, R0, 0x4, R9 ;  /* 0x0000000400009824 */ /* 0x000fe400078e0209 */
        /* <DEDUP_REMOVED lines=8> */
[----:B0-----:R-:W-:Y:S02]  /*7360*/  @!P0 MOV R0, 0x400 ;  /* 0x0000040000008802 */ /* 0x001fe40000000f00 */
[----:B------:R-:W-:Y:S02]  /*7370*/  MOV R2, UR10 ;  /* 0x0000000a00027c02 */ /* 0x000fe40008000f00 */
[----:B-1----:R-:W-:Y:S02]  /*7380*/  @!P0 LEA R0, R3, R0, 0x18 ;  /* 0x0000000003008211 */ /* 0x002fe400078ec0ff */
[----:B------:R-:W-:-:S04]  /*7390*/  MOV R3, UR11 ;  /* 0x0000000b00037c02 */ /* 0x000fc80008000f00 */
[----:B------:R-:W0:Y:S02]  /*73a0*/  @!P0 LDS R0, [R0+0x2118] ;  /* 0x0021180000008984 */ /* 0x000e240000000800 */
[----:B0-----:R-:W-:-:S05]  /*73b0*/  @!P0 FADD.FTZ R7, R7, R0 ;  /* 0x0000000007078221 */ /* 0x001fca0000010000 */
[----:B------:R1:W-:Y:S02]  /*73c0*/  REDG.E.ADD.F32.FTZ.RN.STRONG.GPU desc[UR26][R2.64], R7 ;  /* 0x00000007020079a6 */ /* 0x0003e4000c10f39a */
.L_x_3801:
[----:B------:R-:W-:Y:S05]  /*73d0*/  BSYNC B0 ;  /* 0x0000000000007941 */ /* 0x000fea0003800000 */
.L_x_3800:
        /* <DEDUP_REMOVED lines=10> */
[----:B-1----:R-:W0:Y:S01]  /*7480*/  SHFL.DOWN P0, R3, R0, 0x2, 0x1f ;  /* 0x08401f0000037f89 */ /* 0x002e220000000000 */
[----:B--2---:R-:W-:-:S13]  /*7490*/  ISETP.NE.AND P1, PT, R4, RZ, PT ;  /* 0x000000ff0400720c */ /* 0x004fda0003f25270 */
[----:B------:R-:W1:Y:S01]  /*74a0*/  @!P1 S2R R7, SR_CgaCtaId ;  /* 0x0000000000079919 */ /* 0x000e620000008800 */
        /* <DEDUP_REMOVED lines=17> */
[----:B--2---:R-:W0:Y:S01]  /*75c0*/  @!P0 S2R R3, SR_CgaCtaId ;  /* 0x0000000000038919 */ /* 0x004e220000008800 */
[----:B------:R-:W-:Y:S02]  /*75d0*/  @!P0 MOV R0, 0x400 ;  /* 0x0000040000008802 */ /* 0x000fe40000000f00 */
[----:B------:R-:W-:Y:S02]  /*75e0*/  MOV R2, UR14 ;  /* 0x0000000e00027c02 */ /* 0x000fe40008000f00 */
[----:B0-----:R-:W-:Y:S02]  /*75f0*/  @!P0 LEA R0, R3, R0, 0x18 ;  /* 0x0000000003008211 */ /* 0x001fe400078ec0ff */
[----:B------:R-:W-:-:S03]  /*7600*/  MOV R3, UR15 ;  /* 0x0000000f00037c02 */ /* 0x000fc60008000f00 */
[----:B------:R-:W0:Y:S02]  /*7610*/  @!P0 LDS R5, [R0+0x2118] ;  /* 0x0021180000058984 */ /* 0x000e240000000800 */
[----:B0-----:R-:W-:-:S05]  /*7620*/  @!P0 FADD.FTZ R4, R4, R5 ;  /* 0x0000000504048221 */ /* 0x001fca0000010000 */
[----:B------:R3:W-:Y:S01]  /*7630*/  REDG.E.ADD.F32.FTZ.RN.STRONG.GPU desc[UR26][R2.64], R4 ;  /* 0x00000004020079a6 */ /* 0x0007e2000c10f39a */
[----:B------:R-:W-:Y:S01]  /*7640*/  HFMA2.MMA R11, -RZ, RZ, 0, 0 ;  /* 0x00000000ff0b7435 */ /* 0x000fe200000001ff */
[----:B------:R-:W-:Y:S10]  /*7650*/  BRA `(.L_x_3804) ;  /* 0x0000000000047947 */ /* 0x000ff40003800000 */
.L_x_3803:
[----:B0-----:R-:W0:Y:S02]  /*7660*/  S2R R11, SR_TID.X ;  /* 0x00000000000b7919 */ /* 0x001e240000002100 */
.L_x_3804:
[----:B------:R-:W-:Y:S05]  /*7670*/  BSYNC B0 ;  /* 0x0000000000007941 */ /* 0x000fea0003800000 */
.L_x_3802:
        /* <DEDUP_REMOVED lines=23> */
.L_x_3806:
[----:B------:R-:W-:Y:S01]  /*77f0*/  LEA R0, R11, UR8, 0x2 ;  /* 0x000000080b007c11 */ /* 0x000fe2000f8e10ff */
[----:B-123--:R-:W-:Y:S01]  /*7800*/  IMAD.U32 R3, RZ, RZ, UR6 ;  /* 0x00000006ff037e24 */ /* 0x00efe2000f8e00ff */
[----:B0-----:R-:W-:Y:S02]  /*7810*/  MOV R5, UR5 ;  /* 0x0000000500057c02 */ /* 0x001fe40008000f00 */
        /* <DEDUP_REMOVED lines=9> */
[----:B------:R-:W-:Y:S01]  /*78b0*/  MOV R9, UR13 ;  /* 0x0000000d00097c02 */ /* 0x000fe20008000f00 */
[----:B------:R-:W-:-:S04]  /*78c0*/  IMAD.WIDE.U32 R2, R11, UR10, R2 ;  /* 0x0000000a0b027c25 */ /* 0x000fc8000f8e0002 */
[C---:B------:R-:W-:Y:S01]  /*78d0*/  IMAD R5, R11.reuse, UR11, R4 ;  /* 0x0000000b0b057c24 */ /* 0x040fe2000f8e0204 */
[C---:B------:R-:W-:Y:S01]  /*78e0*/  LEA R4, P0, R2.reuse, UR14, 0x2 ;  /* 0x0000000e02047c11 */ /* 0x040fe2000f8010ff */
[----:B------:R-:W-:Y:S02]  /*78f0*/  IMAD.MOV.U32 R6, RZ, RZ, R8 ;  /* 0x000000ffff067224 */ /* 0x000fe400078e0008 */
[----:B------:R-:W-:Y:S01]  /*7900*/  IMAD R9, R11, UR17, R10 ;  /* 0x000000110b097c24 */ /* 0x000fe2000f8e020a */
[----:B------:R-:W-:Y:S01]  /*7910*/  IADD3 R5, R3, R5, RZ ;  /* 0x0000000503057210 */ /* 0x000fe20007ffe0ff */
        /* <DEDUP_REMOVED lines=11> */
.L_x_3805:
[----:B------:R-:W-:Y:S05]  /*79d0*/  EXIT ;  /* 0x000000000000794d */ /* 0x000fea0003800000 */
.L_x_3754:
[----:B------:R-:W-:Y:S01]  /*79e0*/  HFMA2.MMA R206, -RZ, RZ, 0, 5.9604644775390625e-08 ;  /* 0x00000001ffce7435 */ /* 0x000fe200000001ff */
[----:B------:R-:W-:Y:S01]  /*79f0*/  MOV R203, R6 ;  /* 0x0000000600cb7202 */ /* 0x000fe20000000f00 */
[----:B------:R-:W-:Y:S01]  /*7a00*/  IMAD.MOV.U32 R10, RZ, RZ, -0x1 ;  /* 0xffffffffff0a7424 */ /* 0x000fe200078e00ff */
[----:B------:R-:W-:-:S08]  /*7a10*/  MOV R223, RZ ;  /* 0x000000ff00df7202 */ /* 0x000fd00000000f00 */
[----:B0-----:R-:W-:Y:S05]  /*7a20*/  WARPSYNC.COLLECTIVE R10, `(.L_x_3807) ;  /* 0x000000000a087348 */ /* 0x001fea0003c00000 */
[----:B------:R1:W2:Y:S02]  /*7a30*/  SHFL.UP P3, R11, R203, R206, R223 ;  /* 0x040000cecb0b7389 */ /* 0x0002a400000600df */
[----:B012---:R-:W-:Y:S01]  /*7a40*/  ENDCOLLECTIVE ;  /* 0x000000000000791b */ /* 0x007fe20003800000 */
.L_x_3807:
[----:B------:R-:W-:Y:S02]  /*7a50*/  MOV R203, R7 ;  /* 0x0000000700cb7202 */ /* 0x000fe40000000f00 */
[----:B------:R-:W-:-:S07]  /*7a60*/  MOV R3, R11 ;  /* 0x0000000b00037202 */ /* 0x000fce0000000f00 */
[----:B------:R-:W-:Y:S05]  /*7a70*/  WARPSYNC.COLLECTIVE R10, `(.L_x_3808) ;  /* 0x000000000a087348 */ /* 0x000fea0003c00000 */
[----:B------:R0:W1:Y:S02]  /*7a80*/  SHFL.UP P3, R11, R203, R206, R223 ;  /* 0x040000cecb0b7389 */ /* 0x00006400000600df */
[----:B01----:R-:W-:Y:S01]  /*7a90*/  ENDCOLLECTIVE ;  /* 0x000000000000791b */ /* 0x003fe20003800000 */
.L_x_3808:
        /* <DEDUP_REMOVED lines=8> */
.L_x_3809:
[----:B------:R-:W-:Y:S02]  /*7b20*/  MOV R203, R7 ;  /* 0x0000000700cb7202 */ /* 0x000fe40000000f00 */
[----:B------:R-:W-:-:S07]  /*7b30*/  MOV R3, R11 ;  /* 0x0000000b00037202 */ /* 0x000fce0000000f00 */
[----:B------:R-:W-:Y:S05]  /*7b40*/  WARPSYNC.COLLECTIVE R10, `(.L_x_3810) ;  /* 0x000000000a087348 */ /* 0x000fea0003c00000 */
[----:B------:R0:W1:Y:S02]  /*7b50*/  SHFL.UP P3, R11, R203, R206, R223 ;  /* 0x040000cecb0b7389 */ /* 0x00006400000600df */
[----:B01----:R-:W-:Y:S01]  /*7b60*/  ENDCOLLECTIVE ;  /* 0x000000000000791b */ /* 0x003fe20003800000 */
.L_x_3810:
[----:B------:R-:W-:Y:S01]  /*7b70*/  HFMA2.MMA R206, -RZ, RZ, 0, 2.384185791015625e-07 ;  /* 0x00000004ffce7435 */ /* 0x000fe200000001ff */
[----:B------:R-:W-:-:S13]  /*7b80*/  ISETP.GE.AND P3, PT, R132, 0x2, PT ;  /* 0x000000028400780c */ /* 0x000fda0003f66270 */
[C---:B------:R-:W-:Y:S01]  /*7b90*/  @P3 FFMA.FTZ R7, R6.reuse, R11, R7 ;  /* 0x0000000b06073223 */ /* 0x040fe20000010007 */
[----:B------:R-:W-:-:S04]  /*7ba0*/  @P3 FMUL.FTZ R6, R6, R3 ;  /* 0x0000000306063220 */ /* 0x000fc80000410000 */
[----:B------:R-:W-:-:S07]  /*7bb0*/  IMAD.MOV.U32 R203, RZ, RZ, R6 ;  /* 0x000000ffffcb7224 */ /* 0x000fce00078e0006 */
[----:B------:R-:W-:Y:S05]  /*7bc0*/  WARPSYNC.COLLECTIVE R10, `(.L_x_3811) ;  /* 0x000000000a087348 */ /* 0x000fea0003c00000 */
[----:B------:R0:W1:Y:S02]  /*7bd0*/  SHFL.UP P3, R11, R203, R206, R223 ;  /* 0x040000cecb0b7389 */ /* 0x00006400000600df */
[----:B01----:R-:W-:Y:S01]  /*7be0*/  ENDCOLLECTIVE ;  /* 0x000000000000791b */ /* 0x003fe20003800000 */
.L_x_3811:
[----:B------:R-:W-:Y:S02]  /*7bf0*/  MOV R203, R7 ;  /* 0x0000000700cb7202 */ /* 0x000fe40000000f00 */
[----:B------:R-:W-:-:S07]  /*7c00*/  MOV R3, R11 ;  /* 0x0000000b00037202 */ /* 0x000fce0000000f00 */
[----:B------:R-:W-:Y:S05]  /*7c10*/  WARPSYNC.COLLECTIVE R10, `(.L_x_3812) ;  /* 0x000000000a087348 */ /* 0x000fea0003c00000 */
[----:B------:R0:W1:Y:S02]  /*7c20*/  SHFL.UP P3, R11, R203, R206, R223 ;  /* 0x040000cecb0b7389 */ /* 0x00006400000600df */
[----:B01----:R-:W-:Y:S01]  /*7c30*/  ENDCOLLECTIVE ;  /* 0x000000000000791b */ /* 0x003fe20003800000 */
.L_x_3812:
        /* <DEDUP_REMOVED lines=8> */
.L_x_3813:
[----:B------:R-:W-:Y:S01]  /*7cc0*/  IMAD.MOV.U32 R203, RZ, RZ, R7 ;  /* 0x000000ffffcb7224 */ /* 0x000fe200078e0007 */
[----:B------:R-:W-:-:S07]  /*7cd0*/  MOV R3, R11 ;  /* 0x0000000b00037202 */ /* 0x000fce0000000f00 */
[----:B------:R-:W-:Y:S05]  /*7ce0*/  WARPSYNC.COLLECTIVE R10, `(.L_x_3814) ;  /* 0x000000000a087348 */ /* 0x000fea0003c00000 */
[----:B------:R0:W1:Y:S02]  /*7cf0*/  SHFL.UP P3, R11, R203, R206, R223 ;  /* 0x040000cecb0b7389 */ /* 0x00006400000600df */
[----:B01----:R-:W-:Y:S01]  /*7d00*/  ENDCOLLECTIVE ;  /* 0x000000000000791b */ /* 0x003fe20003800000 */
.L_x_3814:
        /* <DEDUP_REMOVED lines=8> */
.L_x_3815:
[----:B------:R-:W-:Y:S02]  /*7d90*/  MOV R203, R7 ;  /* 0x0000000700cb7202 */ /* 0x000fe40000000f00 */
[----:B------:R-:W-:-:S07]  /*7da0*/  MOV R3, R11 ;  /* 0x0000000b00037202 */ /* 0x000fce0000000f00 */
[----:B------:R-:W-:Y:S05]  /*7db0*/  WARPSYNC.COLLECTIVE R10, `(.L_x_3816) ;  /* 0x000000000a087348 */ /* 0x000fea0003c00000 */
[----:B------:R0:W1:Y:S02]  /*7dc0*/  SHFL.UP P3, R11, R203, R206, R223 ;  /* 0x040000cecb0b7389 */ /* 0x00006400000600df */
[----:B01----:R-:W-:Y:S01]  /*7dd0*/  ENDCOLLECTIVE ;  /* 0x000000000000791b */ /* 0x003fe20003800000 */
.L_x_3816:
[----:B------:R-:W-:Y:S05]  /*7de0*/  BRA `(.L_x_3817) ;  /* 0xffffffb800747947 */ /* 0x000fea000383ffff */
.L_x_3755:
[----:B------:R-:W-:Y:S01]  /*7df0*/  HFMA2.MMA R228, -RZ, RZ, 0, 1.847743988037109375e-06 ;  /* 0x0000001fffe47435 */ /* 0x000fe200000001ff */
[----:B------:R-:W-:Y:S01]  /*7e00*/  BSSY B0, `(.L_x_3818) ;  /* 0x0000007000007945 */ /* 0x000fe20003800000 */
[----:B------:R-:W-:Y:S01]  /*7e10*/  MOV R229, R6 ;  /* 0x0000000600e57202 */ /* 0x000fe20000000f00 */
[----:B------:R-:W-:Y:S01]  /*7e20*/  IMAD.MOV.U32 R231, RZ, RZ, 0x1f ;  /* 0x0000001fffe77424 */ /* 0x000fe200078e00ff */
[----:B------:R-:W-:-:S07]  /*7e30*/  MOV R10, 0xffffffff ;  /* 0xffffffff000a7802 */ /* 0x000fce0000000f00 */
[----:B0-----:R-:W-:Y:S05]  /*7e40*/  WARPSYNC.COLLECTIVE R10, `(.L_x_3819) ;  /* 0x000000000a087348 */ /* 0x001fea0003c00000 */
[----:B------:R1:W2:Y:S02]  /*7e50*/  SHFL.IDX P3, R11, R229, R228, R231 ;  /* 0x000000e4e50b7389 */ /* 0x0002a400000600e7 */
[----:B012---:R-:W-:Y:S01]  /*7e60*/  ENDCOLLECTIVE ;  /* 0x000000000000791b */ /* 0x007fe20003800000 */
.L_x_3819:
[----:B------:R-:W-:Y:S05]  /*7e70*/  BSYNC B0 ;  /* 0x0000000000007941 */ /* 0x000fea0003800000 */
.L_x_3818:
[----:B------:R-:W-:Y:S05]  /*7e80*/  BRA `(.L_x_3820) ;  /* 0xffffffb800607947 */ /* 0x000fea000383ffff */
.L_x_3756:
        /* <DEDUP_REMOVED lines=8> */
.L_x_3822:
[----:B------:R-:W-:Y:S05]  /*7f10*/  BSYNC B0 ;  /* 0x0000000000007941 */ /* 0x000fea0003800000 */
.L_x_3821:
[----:B------:R-:W-:Y:S05]  /*7f20*/  BRA `(.L_x_3823) ;  /* 0xffffffb800407947 */ /* 0x000fea000383ffff */
.L_x_3757:
[----:B------:R-:W-:Y:S01]  /*7f30*/  HFMA2.MMA R223, -RZ, RZ, 0, 0 ;  /* 0x00000000ffdf7435 */ /* 0x000fe200000001ff */
[----:B------:R-:W-:Y:S01]  /*7f40*/  BSSY B0, `(.L_x_3824) ;  /* 0x0000007000007945 */ /* 0x000fe20003800000 */
[----:B------:R-:W-:Y:S01]  /*7f50*/  MOV R203, R6 ;  /* 0x0000000600cb7202 */ /* 0x000fe20000000f00 */
[----:B------:R-:W-:Y:S01]  /*7f60*/  IMAD.MOV.U32 R206, RZ, RZ, 0x1 ;  /* 0x00000001ffce7424 */ /* 0x000fe200078e00ff */
[----:B------:R-:W-:-:S07]  /*7f70*/  MOV R10, 0xffffffff ;  /* 0xffffffff000a7802 */ /* 0x000fce0000000f00 */
[----:B0-----:R-:W-:Y:S05]  /*7f80*/  WARPSYNC.COLLECTIVE R10, `(.L_x_3825) ;  /* 0x000000000a087348 */ /* 0x001fea0003c00000 */
[----:B------:R1:W2:Y:S02]  /*7f90*/  SHFL.UP P3, R11, R203, R206, R223 ;  /* 0x040000cecb0b7389 */ /* 0x0002a400000600df */
[----:B012---:R-:W-:Y:S01]  /*7fa0*/  ENDCOLLECTIVE ;  /* 0x000000000000791b */ /* 0x007fe20003800000 */
.L_x_3825:
[----:B------:R-:W-:Y:S05]  /*7fb0*/  BSYNC B0 ;  /* 0x0000000000007941 */ /* 0x000fea0003800000 */
.L_x_3824:
[----:B------:R-:W-:Y:S01]  /*7fc0*/  HFMA2.MMA R206, -RZ, RZ, 0, 5.9604644775390625e-08 ;  /* 0x00000001ffce7435 */ /* 0x000fe200000001ff */
[----:B------:R-:W-:Y:S01]  /*7fd0*/  MOV R203, R7 ;  /* 0x0000000700cb7202 */ /* 0x000fe20000000f00 */
[----:B------:R-:W-:Y:S01]  /*7fe0*/  IMAD.MOV.U32 R10, RZ, RZ, -0x1 ;  /* 0xffffffffff0a7424 */ /* 0x000fe200078e00ff */
[----:B------:R-:W-:Y:S01]  /*7ff0*/  MOV R223, RZ ;  /* 0x000000ff00df7202 */ /* 0x000fe20000000f00 */
[----:B------:R-:W-:Y:S01]  /*8000*/  HFMA2.MMA R228, -RZ, RZ, 0, 0 ;  /* 0x00000000ffe47435 */ /* 0x000fe200000001ff */
[----:B------:R-:W-:Y:S02]  /*8010*/  MOV R6, R11 ;  /* 0x0000000b00067202 */ /* 0x000fe40000000f00 */
[----:B------:R-:W-:-:S08]  /*8020*/  MOV R229, R8 ;  /* 0x0000000800e57202 */ /* 0x000fd00000000f00 */
[----:B------:R-:W-:Y:S05]  /*8030*/  WARPSYNC.COLLECTIVE R10, `(.L_x_3826) ;  /* 0x000000000a087348 */ /* 0x000fea0003c00000 */
[----:B------:R0:W1:Y:S02]  /*8040*/  SHFL.UP P3, R11, R203, R206, R223 ;  /* 0x040000cecb0b7389 */ /* 0x00006400000600df */
[----:B01----:R-:W-:Y:S01]  /*8050*/  ENDCOLLECTIVE ;  /* 0x000000000000791b */ /* 0x003fe20003800000 */
.L_x_3826:
[----:B------:R-:W-:Y:S02]  /*8060*/  MOV R231, 0x1f ;  /* 0x0000001f00e77802 */ /* 0x000fe40000000f00 */
[----:B------:R-:W-:-:S07]  /*8070*/  MOV R7, R11 ;  /* 0x0000000b00077202 */ /* 0x000fce0000000f00 */
[----:B------:R-:W-:Y:S05]  /*8080*/  WARPSYNC.COLLECTIVE R10, `(.L_x_3827) ;  /* 0x000000000a087348 */ /* 0x000fea0003c00000 */
[----:B------:R0:W1:Y:S02]  /*8090*/  SHFL.IDX P3, R11, R229, R228, R231 ;  /* 0x000000e4e50b7389 */ /* 0x00006400000600e7 */
[----:B01----:R-:W-:Y:S01]  /*80a0*/  ENDCOLLECTIVE ;  /* 0x000000000000791b */ /* 0x003fe20003800000 */
.L_x_3827:
[----:B------:R-:W-:Y:S02]  /*80b0*/  MOV R229, R9 ;  /* 0x0000000900e57202 */ /* 0x000fe40000000f00 */
[----:B------:R-:W-:-:S07]  /*80c0*/  MOV R8, R11 ;  /* 0x0000000b00087202 */ /* 0x000fce0000000f00 */
[----:B------:R-:W-:Y:S05]  /*80d0*/  WARPSYNC.COLLECTIVE R10, `(.L_x_3828) ;  /* 0x000000000a087348 */ /* 0x000fea0003c00000 */
[----:B------:R0:W1:Y:S02]  /*80e0*/  SHFL.IDX P3, R11, R229, R228, R231 ;  /* 0x000000e4e50b7389 */ /* 0x00006400000600e7 */
[----:B01----:R-:W-:Y:S01]  /*80f0*/  ENDCOLLECTIVE ;  /* 0x000000000000791b */ /* 0x003fe20003800000 */
.L_x_3828:
[----:B------:R-:W-:Y:S01]  /*8100*/  IMAD.MOV.U32 R9, RZ, RZ, R11 ;  /* 0x000000ffff097224 */ /* 0x000fe200078e000b */
[----:B------:R-:W-:Y:S06]  /*8110*/  BRA `(.L_x_3829) ;  /* 0xffffffb400dc7947 */ /* 0x000fec000383ffff */
.L_x_3759:
        /* <DEDUP_REMOVED lines=9> */
.L_x_3830:
[----:B------:R-:W-:Y:S02]  /*81b0*/  MOV R233, R5 ;  /* 0x0000000500e97202 */ /* 0x000fe40000000f00 */
[----:B------:R-:W-:-:S07]  /*81c0*/  MOV R9, R11 ;  /* 0x0000000b00097202 */ /* 0x000fce0000000f00 */
[----:B------:R-:W-:Y:S05]  /*81d0*/  WARPSYNC.COLLECTIVE R10, `(.L_x_3831) ;  /* 0x000000000a087348 */ /* 0x000fea0003c00000 */
[----:B------:R0:W1:Y:S02]  /*81e0*/  SHFL.DOWN P6, R11, R233, R235, R236 ;  /* 0x080000ebe90b7389 */ /* 0x00006400000c00ec */
[----:B01----:R-:W-:Y:S01]  /*81f0*/  ENDCOLLECTIVE ;  /* 0x000000000000791b */ /* 0x003fe20003800000 */
.L_x_3831:
[----:B------:R-:W-:Y:S01]  /*8200*/  HFMA2.MMA R235, -RZ, RZ, 0, 1.1920928955078125e-07 ;  /* 0x00000002ffeb7435 */ /* 0x000fe200000001ff */
[----:B------:R-:W-:-:S04]  /*8210*/  IMAD.MOV.U32 R8, RZ, RZ, R11 ;  /* 0x000000ffff087224 */ /* 0x000fc800078e000b */
[C---:B------:R-:W-:Y:S01]  /*8220*/  @P4 FFMA.FTZ R5, R4.reuse, R8, R5 ;  /* 0x0000000804054223 */ /* 0x040fe20000010005 */
[----:B------:R-:W-:-:S05]  /*8230*/  @P4 FMUL.FTZ R4, R4, R9 ;  /* 0x0000000904044220 */ /* 0x000fca0000410000 */
[----:B------:R-:W-:-:S07]  /*8240*/  MOV R233, R4 ;  /* 0x0000000400e97202 */ /* 0x000fce0000000f00 */
[----:B------:R-:W-:Y:S05]  /*8250*/  WARPSYNC.COLLECTIVE R10, `(.L_x_3832) ;  /* 0x000000000a087348 */ /* 0x000fea0003c00000 */
[----:B------:R0:W1:Y:S02]  /*8260*/  SHFL.DOWN P6, R11, R233, R235, R236 ;  /* 0x080000ebe90b7389 */ /* 0x00006400000c00ec */
[----:B01----:R-:W-:Y:S01]  /*8270*/  ENDCOLLECTIVE ;  /* 0x000000000000791b */ /* 0x003fe20003800000 */
.L_x_3832:
[----:B------:R-:W-:Y:S02]  /*8280*/  MOV R233, R5 ;  /* 0x0000000500e97202 */ /* 0x000fe40000000f00 */
[----:B------:R-:W-:-:S07]  /*8290*/  MOV R9, R11 ;  /* 0x0000000b00097202 */ /* 0x000fce0000000f00 */
[----:B------:R-:W-:Y:S05]  /*82a0*/  WARPSYNC.COLLECTIVE R10, `(.L_x_3833) ;  /* 0x000000000a087348 */ /* 0x000fea0003c00000 */
[----:B------:R0:W1:Y:S02]  /*82b0*/  SHFL.DOWN P6, R11, R233, R235, R236 ;  /* 0x080000ebe90b7389 */ /* 0x00006400000c00ec */
[----:B01----:R-:W-:Y:S01]  /*82c0*/  ENDCOLLECTIVE ;  /* 0x000000000000791b */ /* 0x003fe20003800000 */
.L_x_3833:
[----:B------:R-:W-:Y:S01]  /*82d0*/  IMAD.MOV.U32 R235, RZ, RZ, 0x4 ;  /* 0x00000004ffeb7424 */ /* 0x000fe200078e00ff */
[----:B------:R-:W-:-:S05]  /*82e0*/  MOV R8, R11 ;  /* 0x0000000b00087202 */ /* 0x000fca0000000f00 */
[C---:B------:R-:W-:Y:S01]  /*82f0*/  @!P3 FFMA.FTZ R5, R4.reuse, R8, R5 ;  /* 0x000000080405b223 */ /* 0x040fe20000010005 */
[----:B------:R-:W-:-:S05]  /*8300*/  @!P3 FMUL.FTZ R4, R4, R9 ;  /* 0x000000090404b220 */ /* 0x000fca0000410000 */
[----:B------:R-:W-:-:S07]  /*8310*/  MOV R233, R4 ;  /* 0x0000000400e97202 */ /* 0x000fce0000000f00 */
[----:B------:R-:W-:Y:S05]  /*8320*/  WARPSYNC.COLLECTIVE R10, `(.L_x_3834) ;  /* 0x000000000a087348 */ /* 0x000fea0003c00000 */
[----:B------:R0:W1:Y:S02]  /*8330*/  SHFL.DOWN P6, R11, R233, R235, R236 ;  /* 0x080000ebe90b7389 */ /* 0x00006400000c00ec */
[----:B01----:R-:W-:Y:S01]  /*8340*/  ENDCOLLECTIVE ;  /* 0x000000000000791b */ /* 0x003fe20003800000 */
.L_x_3834:
[----:B------:R-:W-:Y:S02]  /*8350*/  MOV R233, R5 ;  /* 0x0000000500e97202 */ /* 0x000fe40000000f00 */
[----:B------:R-:W-:-:S07]  /*8360*/  MOV R9, R11 ;  /* 0x0000000b00097202 */ /* 0x000fce0000000f00 */
[----:B------:R-:W-:Y:S05]  /*8370*/  WARPSYNC.COLLECTIVE R10, `(.L_x_3835) ;  /* 0x000000000a087348 */ /* 0x000fea0003c00000 */
[----:B------:R0:W1:Y:S02]  /*8380*/  SHFL.DOWN P6, R11, R233, R235, R236 ;  /* 0x080000ebe90b7389 */ /* 0x00006400000c00ec */
[----:B01----:R-:W-:Y:S01]  /*8390*/  ENDCOLLECTIVE ;  /* 0x000000000000791b */ /* 0x003fe20003800000 */
.L_x_3835:
        /* <DEDUP_REMOVED lines=8> */
.L_x_3836:
[----:B------:R-:W-:Y:S01]  /*8420*/  IMAD.MOV.U32 R233, RZ, RZ, R5 ;  /* 0x000000ffffe97224 */ /* 0x000fe200078e0005 */
[----:B------:R-:W-:-:S07]  /*8430*/  MOV R9, R11 ;  /* 0x0000000b00097202 */ /* 0x000fce0000000f00 */
[----:B------:R-:W-:Y:S05]  /*8440*/  WARPSYNC.COLLECTIVE R10, `(.L_x_3837) ;  /* 0x000000000a087348 */ /* 0x000fea0003c00000 */
[----:B------:R0:W1:Y:S02]  /*8450*/  SHFL.DOWN P6, R11, R233, R235, R236 ;  /* 0x080000ebe90b7389 */ /* 0x00006400000c00ec */
[----:B01----:R-:W-:Y:S01]  /*8460*/  ENDCOLLECTIVE ;  /* 0x000000000000791b */ /* 0x003fe20003800000 */
.L_x_3837:
        /* <DEDUP_REMOVED lines=8> */
.L_x_3838:
[----:B------:R-:W-:Y:S02]  /*84f0*/  MOV R233, R5 ;  /* 0x0000000500e97202 */ /* 0x000fe40000000f00 */
[----:B------:R-:W-:-:S07]  /*8500*/  MOV R9, R11 ;  /* 0x0000000b00097202 */ /* 0x000fce0000000f00 */
[----:B------:R-:W-:Y:S05]  /*8510*/  WARPSYNC.COLLECTIVE R10, `(.L_x_3839) ;  /* 0x000000000a087348 */ /* 0x000fea0003c00000 */
[----:B------:R0:W1:Y:S02]  /*8520*/  SHFL.DOWN P6, R11, R233, R235, R236 ;  /* 0x080000ebe90b7389 */ /* 0x00006400000c00ec */
[----:B01----:R-:W-:Y:S01]  /*8530*/  ENDCOLLECTIVE ;  /* 0x000000000000791b */ /* 0x003fe20003800000 */
.L_x_3839:
[----:B------:R-:W-:Y:S01]  /*8540*/  IMAD.MOV.U32 R235, RZ, RZ, 0x1 ;  /* 0x00000001ffeb7424 */ /* 0x000fe200078e00ff */
[----:B------:R-:W-:-:S05]  /*8550*/  MOV R8, R11 ;  /* 0x0000000b00087202 */ /* 0x000fca0000000f00 */
[C---:B------:R-:W-:Y:S01]  /*8560*/  @!P0 FFMA.FTZ R5, R4.reuse, R8, R5 ;  /* 0x0000000804058223 */ /* 0x040fe20000010005 */
[----:B------:R-:W-:-:S04]  /*8570*/  @!P0 FMUL.FTZ R4, R4, R9 ;  /* 0x0000000904048220 */ /* 0x000fc80000410000 */
[----:B------:R-:W-:Y:S01]  /*8580*/  IMAD.MOV.U32 R229, RZ, RZ, R4 ;  /* 0x000000ffffe57224 */ /* 0x000fe200078e0004 */
[----:B------:R-:W-:-:S07]  /*8590*/  MOV R233, R4 ;  /* 0x0000000400e97202 */ /* 0x000fce0000000f00 */
[----:B------:R-:W-:Y:S05]  /*85a0*/  WARPSYNC.COLLECTIVE R10, `(.L_x_3840) ;  /* 0x000000000a087348 */ /* 0x000fea0003c00000 */
[----:B------:R0:W1:Y:S02]  /*85b0*/  SHFL.IDX P3, R11, R229, R228, R231 ;  /* 0x000000e4e50b7389 */ /* 0x00006400000600e7 */
[----:B01----:R-:W-:Y:S01]  /*85c0*/  ENDCOLLECTIVE ;  /* 0x000000000000791b */ /* 0x003fe20003800000 */
.L_x_3840:
[----:B------:R-:W-:Y:S02]  /*85d0*/  MOV R229, R5 ;  /* 0x0000000500e57202 */ /* 0x000fe40000000f00 */
[----:B------:R-:W-:-:S07]  /*85e0*/  MOV R225, R11 ;  /* 0x0000000b00e17202 */ /* 0x000fce0000000f00 */
[----:B------:R-:W-:Y:S05]  /*85f0*/  WARPSYNC.COLLECTIVE R10, `(.L_x_3841) ;  /* 0x000000000a087348 */ /* 0x000fea0003c00000 */
[----:B------:R0:W1:Y:S02]  /*8600*/  SHFL.IDX P3, R11, R229, R228, R231 ;  /* 0x000000e4e50b7389 */ /* 0x00006400000600e7 */
[----:B01----:R-:W-:Y:S01]  /*8610*/  ENDCOLLECTIVE ;  /* 0x000000000000791b */ /* 0x003fe20003800000 */
.L_x_3841:
[----:B------:R-:W-:Y:S02]  /*8620*/  MOV R229, R2 ;  /* 0x0000000200e57202 */ /* 0x000fe40000000f00 */
[----:B------:R-:W-:-:S07]  /*8630*/  MOV R226, R11 ;  /* 0x0000000b00e27202 */ /* 0x000fce0000000f00 */
[----:B------:R-:W-:Y:S05]  /*8640*/  WARPSYNC.COLLECTIVE R10, `(.L_x_3842) ;  /* 0x000000000a087348 */ /* 0x000fea0003c00000 */
[----:B------:R0:W1:Y:S02]  /*8650*/  SHFL.DOWN P6, R11, R233, R235, R236 ;  /* 0x080000ebe90b7389 */ /* 0x00006400000c00ec */
[----:B01----:R-:W-:Y:S01]  /*8660*/  ENDCOLLECTIVE ;  /* 0x000000000000791b */ /* 0x003fe20003800000 */
.L_x_3842:
[----:B------:R-:W-:Y:S02]  /*8670*/  MOV R233, R5 ;  /* 0x0000000500e97202 */ /* 0x000fe40000000f00 */
[----:B------:R-:W-:-:S07]  /*8680*/  MOV R8, R11 ;  /* 0x0000000b00087202 */ /* 0x000fce0000000f00 */
[----:B------:R-:W-:Y:S05]  /*8690*/  WARPSYNC.COLLECTIVE R10, `(.L_x_3843) ;  /* 0x000000000a087348 */ /* 0x000fea0003c00000 */
[----:B------:R0:W1:Y:S02]  /*86a0*/  SHFL.DOWN P6, R11, R233, R235, R236 ;  /* 0x080000ebe90b7389 */ /* 0x00006400000c00ec */
[----:B01----:R-:W-:Y:S01]  /*86b0*/  ENDCOLLECTIVE ;  /* 0x000000000000791b */ /* 0x003fe20003800000 */
.L_x_3843:
[----:B------:R-:W-:-:S07]  /*86c0*/  MOV R9, R11 ;  /* 0x0000000b00097202 */ /* 0x000fce0000000f00 */
[----:B------:R-:W-:Y:S05]  /*86d0*/  WARPSYNC.COLLECTIVE R10, `(.L_x_3844) ;  /* 0x000000000a087348 */ /* 0x000fea0003c00000 */
[----:B------:R0:W1:Y:S02]  /*86e0*/  SHFL.IDX P3, R11, R229, R228, R231 ;  /* 0x000000e4e50b7389 */ /* 0x00006400000600e7 */
[----:B01----:R-:W-:Y:S01]  /*86f0*/  ENDCOLLECTIVE ;  /* 0x000000000000791b */ /* 0x003fe20003800000 */
.L_x_3844:
[----:B------:R-:W-:Y:S02]  /*8700*/  MOV R229, R3 ;  /* 0x0000000300e57202 */ /* 0x000fe40000000f00 */
[----:B------:R-:W-:-:S07]  /*8710*/  MOV R227, R11 ;  /* 0x0000000b00e37202 */ /* 0x000fce0000000f00 */
[----:B------:R-:W-:Y:S05]  /*8720*/  WARPSYNC.COLLECTIVE R10, `(.L_x_3845) ;  /* 0x000000000a087348 */ /* 0x000fea0003c00000 */
[----:B------:R0:W1:Y:S02]  /*8730*/  SHFL.IDX P3, R11, R229, R228, R231 ;  /* 0x000000e4e50b7389 */ /* 0x00006400000600e7 */
[----:B01----:R-:W-:Y:S01]  /*8740*/  ENDCOLLECTIVE ;  /* 0x000000000000791b */ /* 0x003fe20003800000 */
.L_x_3845:
[----:B------:R-:W-:Y:S05]  /*8750*/  BRA `(.L_x_3846) ;  /* 0xffffffb800007947 */ /* 0x000fea000383ffff */
.L_x_3847:
        /* <DEDUP_REMOVED lines=10> */
.L_x_10948:


//--------------------- .text._Z25selective_scan_bwd_kernelI32Selective_Scan_bwd_kernel_traitsILi64ELi16ELb0ELb0ELb1ELb0ELb1EffEEv12SSMParamsBwd --------------------------
	.section	.text._Z25selective_scan_bwd_kernelI32Selective_Scan_bwd_kernel_traitsILi64ELi16ELb0ELb0ELb1ELb0ELb1EffEEv12SSMParamsBwd,"ax",@progbits
	.align	128
        .global         _Z25selective_scan_bwd_kernelI32Selective_Scan_bwd_kernel_traitsILi64ELi16ELb0ELb0ELb1ELb0ELb1EffEEv12SSMParamsBwd
        .type           _Z25selective_scan_bwd_kernelI32Selective_Scan_bwd_kernel_traitsILi64ELi16ELb0ELb0ELb1ELb0ELb1EffEEv12SSMParamsBwd,@function
        .size           _Z25selective_scan_bwd_kernelI32Selective_Scan_bwd_kernel_traitsILi64ELi16ELb0ELb0ELb1ELb0ELb1EffEEv12SSMParamsBwd,(.L_x_10949 - _Z25selective_scan_bwd_kernelI32Selective_Scan_bwd_kernel_traitsILi64ELi16ELb0ELb0ELb1ELb0ELb1EffEEv12SSMParamsBwd)
        .other          _Z25selective_scan_bwd_kernelI32Selective_Scan_bwd_kernel_traitsILi64ELi16ELb0ELb0ELb1ELb0ELb1EffEEv12SSMParamsBwd,@"STO_CUDA_ENTRY STV_DEFAULT"
_Z25selective_scan_bwd_kernelI32Selective_Scan_bwd_kernel_traitsILi64ELi16ELb0ELb0ELb1ELb0ELb1EffEEv12SSMParamsBwd:
.text._Z25selective_scan_bwd_kernelI32Selective_Scan_bwd_kernel_traitsILi64ELi16ELb0ELb0ELb1ELb0ELb1EffEEv12SSMParamsBwd:
[----:B------:R-:W-:Y:S08]  /*0000*/  LDC R1, c[0x0][0x28] ;  /* 0x00000a00ff017b82 */ /* 0x000ff00000000800 */
[----:B------:R-:W0:Y:S01]  /*0010*/  LDC.64 R2, c[0x0][0x2e8] ;  /* 0x0000ba00ff027b82 */ /* 0x000e220000000a00 */
[----:B------:R-:W1:Y:S01]  /*0020*/  S2R R161, SR_CTAID.Y ;  /* 0x0000000000a17919 */ /* 0x000e620000002600 */
[----:B------:R-:W-:Y:S01]  /*0030*/  ULDC.64 UR18, c[0x0][0x208] ;  /* 0x0000820000127ab9 */ /* 0x000fe20000000a00 */
[----:B------:R-:W-:-:S05]  /*0040*/  ULDC.64 UR8, c[0x0][0x280] ;  /* 0x0000a00000087ab9 */ /* 0x000fca0000000a00 */
[----:B------:R-:W2:Y:S08]  /*0050*/  LDC.64 R4, c[0x0][0x300] ;  /* 0x0000c000ff047b82 */ /* 0x000eb00000000a00 */
[----:B------:R-:W3:Y:S08]  /*0060*/  LDC R16, c[0x0][0x228] ;  /* 0x00008a00ff107b82 */ /* 0x000ef00000000800 */
[----:B------:R-:W4:Y:S01]  /*0070*/  LDC.64 R10, c[0x0][0x3d8] ;  /* 0x0000f600ff0a7b82 */ /* 0x000f220000000a00 */
[----:B0-----:R-:W-:-:S07]  /*0080*/  ISETP.NE.U32.AND P1, PT, R2, RZ, PT ;  /* 0x000000ff0200720c */ /* 0x001fce0003f25070 */
[----:B------:R-:W0:Y:S01]  /*0090*/  LDC.64 R12, c[0x0][0x3f8] ;  /* 0x0000fe00ff0c7b82 */ /* 0x000e220000000a00 */
[----:B------:R-:W-:-:S07]  /*00a0*/  ISETP.NE.AND.EX P1, PT, R3, RZ, PT, P1 ;  /* 0x000000ff0300720c */ /* 0x000fce0003f25310 */
[----:B------:R-:W5:Y:S01]  /*00b0*/  S2UR UR22, SR_CTAID.X ;  /* 0x00000000001679c3 */ /* 0x000f620000002500 */
[----:B-1----:R-:W-:-:S07]  /*00c0*/  SHF.R.S32.HI R8, RZ, 0x1f, R161 ;  /* 0x0000001fff087819 */ /* 0x002fce00000114a1 */
[----:B------:R-:W1:Y:S01]  /*00d0*/  LDC.64 R18, c[0x0][0x288] ;  /* 0x0000a200ff127b82 */ /* 0x000e620000000a00 */
[----:B------:R-:W-:-:S07]  /*00e0*/  @P1 LEA R2, P0, R161, R2, 0x2 ;  /* 0x00000002a1021211 */ /* 0x000fce00078010ff */
[----:B------:R-:W1:Y:S01]  /*00f0*/  LDC.64 R20, c[0x0][0x298] ;  /* 0x0000a600ff147b82 */ /* 0x000e620000000a00 */
[----:B------:R-:W-:Y:S02]  /*0100*/  @P1 LEA.HI.X R3, R161, R3, R8, 0x2, P0 ;  /* 0x00000003a1031211 */ /* 0x000fe400000f1408 */
[----:B------:R-:W-:Y:S02]  /*0110*/  CS2R R128, SRZ ;  /* 0x0000000000807805 */ /* 0x000fe4000001ff00 */
[----:B--2---:R-:W-:Y:S01]  /*0120*/  ISETP.NE.U32.AND P0, PT, R4, RZ, PT ;  /* 0x000000ff0400720c */ /* 0x004fe20003f05070 */
[----:B------:R-:W-:Y:S01]  /*0130*/  UMOV UR4, URZ ;  /* 0x0000003f00047c82 */ /* 0x000fe20008000000 */
[----:B------:R-:W-:Y:S01]  /*0140*/  ULDC.64 UR10, c[0x0][0x290] ;  /* 0x0000a400000a7ab9 */ /* 0x000fe20000000a00 */
[----:B------:R2:W2:Y:S01]  /*0150*/  @P1 LDG.E R6, desc[UR18][R2.64] ;  /* 0x0000001202061981 */ /* 0x0004a2000c1e1900 */
[----:B------:R-:W-:Y:S02]  /*0160*/  ISETP.NE.AND.EX P0, PT, R5, RZ, PT, P0 ;  /* 0x000000ff0500720c */ /* 0x000fe40003f05300 */
[----:B------:R-:W-:Y:S01]  /*0170*/  CS2R R126, SRZ ;  /* 0x00000000007e7805 */ /* 0x000fe2000001ff00 */
[----:B------:R-:W1:Y:S01]  /*0180*/  LDC R17, c[0x0][0x224] ;  /* 0x00008900ff117b82 */ /* 0x000e620000000800 */
[----:B------:R-:W-:Y:S01]  /*0190*/  ULDC.64 UR16, c[0x0][0x328] ;  /* 0x0000ca0000107ab9 */ /* 0x000fe20000000a00 */
[----:B------:R-:W-:-:S06]  /*01a0*/  ULDC.64 UR20, c[0x0][0x260] ;  /* 0x0000980000147ab9 */ /* 0x000fcc0000000a00 */
[----:B------:R-:W2:Y:S02]  /*01b0*/  LDC.64 R22, c[0x0][0x330] ;  /* 0x0000cc00ff167b82 */ /* 0x000ea40000000a00 */
[----:B------:R-:W-:-:S04]  /*01c0*/  @P0 LEA R4, P2, R161, R4, 0x2 ;  /* 0x00000004a1040211 */ /* 0x000fc800078410ff */
[----:B------:R-:W-:Y:S02]  /*01d0*/  @P0 LEA.HI.X R5, R161, R5, R8, 0x2, P2 ;  /* 0x00000005a1050211 */ /* 0x000fe400010f1408 */
[----:B------:R-:W2:Y:S03]  /*01e0*/  LDC.64 R24, c[0x0][0x278] ;  /* 0x00009e00ff187b82 */ /* 0x000ea60000000a00 */
[----:B------:R2:W2:Y:S01]  /*01f0*/  @P0 LDG.E R4, desc[UR18][R4.64] ;  /* 0x0000001204040981 */ /* 0x0004a2000c1e1900 */
[----:B---3--:R-:W-:Y:S01]  /*0200*/  IABS R7, R16 ;  /* 0x0000001000077213 */ /* 0x008fe20000000000 */
[----:B-----5:R-:W-:Y:S01]  /*0210*/  USHF.R.S32.HI UR12, URZ, 0x1f, UR22 ;  /* 0x0000001f3f0c7899 */ /* 0x020fe20008011416 */
[----:B----4-:R-:W-:Y:S01]  /*0220*/  ISETP.NE.U32.AND P2, PT, R10, RZ, PT ;  /* 0x000000ff0a00720c */ /* 0x010fe20003f45070 */
[----:B------:R-:W-:Y:S01]  /*0230*/  UIMAD.WIDE.U32 UR6, UR22, UR8, URZ ;  /* 0x00000008160672a5 */ /* 0x000fe2000f8e003f */
[----:B------:R-:W3:Y:S01]  /*0240*/  I2F.RP R0, R7 ;  /* 0x0000000700007306 */ /* 0x000ee20000209400 */
[----:B0-----:R-:W-:Y:S01]  /*0250*/  ISETP.NE.U32.AND P3, PT, R12, RZ, PT ;  /* 0x000000ff0c00720c */ /* 0x001fe20003f65070 */
[----:B------:R-:W-:Y:S01]  /*0260*/  UIMAD UR5, UR12, UR8, URZ ;  /* 0x000000080c0572a4 */ /* 0x000fe2000f8e023f */
[----:B------:R-:W-:Y:S01]  /*0270*/  ISETP.NE.AND.EX P2, PT, R11, RZ, PT, P2 ;  /* 0x000000ff0b00720c */ /* 0x000fe20003f45320 */
[----:B------:R-:W0:Y:S01]  /*0280*/  LDC.64 R26, c[0x0][0x2f8] ;  /* 0x0000be00ff1a7b82 */ /* 0x000e220000000a00 */
[----:B------:R-:W-:Y:S01]  /*0290*/  ISETP.NE.AND.EX P3, PT, R13, RZ, PT, P3 ;  /* 0x000000ff0d00720c */ /* 0x000fe20003f65330 */
[----:B------:R-:W-:Y:S01]  /*02a0*/  UIMAD UR13, UR22, UR9, UR5 ;  /* 0x00000009160d72a4 */ /* 0x000fe2000f8e0205 */
[----:B-1----:R-:W-:Y:S01]  /*02b0*/  LEA R9, R17, 0xfffffc00, 0xa ;  /* 0xfffffc0011097811 */ /* 0x002fe200078e50ff */
[----:B------:R-:W-:Y:S01]  /*02c0*/  UIMAD UR5, UR12, UR10, URZ ;  /* 0x0000000a0c0572a4 */ /* 0x000fe2000f8e023f */
[----:B------:R-:W-:Y:S01]  /*02d0*/  HFMA2.MMA R162, -RZ, RZ, 0, 0 ;  /* 0x00000000ffa27435 */ /* 0x000fe200000001ff */
[----:B------:R-:W-:Y:S01]  /*02e0*/  UIMAD.WIDE.U32 UR8, UR22, UR10, URZ ;  /* 0x0000000a160872a5 */ /* 0x000fe2000f8e003f */
[----:B------:R-:W-:Y:S01]  /*02f0*/  MOV R160, RZ ;  /* 0x000000ff00a07202 */ /* 0x000fe20000000f00 */
[----:B------:R-:W-:Y:S01]  /*0300*/  UIMAD UR14, UR22, UR11, UR5 ;  /* 0x0000000b160e72a4 */ /* 0x000fe2000f8e0205 */
[----:B------:R-:W1:Y:S01]  /*0310*/  LDC.64 R28, c[0x0][0x3b8] ;  /* 0x0000ee00ff1c7b82 */ /* 0x000e620000000a00 */
[----:B------:R-:W-:Y:S01]  /*0320*/  UIMAD UR5, UR12, UR16, URZ ;  /* 0x000000100c0572a4 */ /* 0x000fe2000f8e023f */
[----:B---3--:R-:W2:Y:S01]  /*0330*/  MUFU.RCP R0, R0 ;  /* 0x0000000000007308 */ /* 0x008ea20000001000 */
[----:B------:R-:W-:Y:S01]  /*0340*/  ULDC.64 UR10, c[0x0][0x310] ;  /* 0x0000c400000a7ab9 */ /* 0x000fe20000000a00 */
[----:B------:R-:W-:Y:S01]  /*0350*/  UIADD3 UR9, UR9, UR14, URZ ;  /* 0x0000000e09097290 */ /* 0x000fe2000fffe03f */
[----:B------:R-:W-:Y:S01]  /*0360*/  @P3 LEA R126, P5, R161, R12, 0x2 ;  /* 0x0000000ca17e3211 */ /* 0x000fe200078a10ff */
[----:B------:R-:W-:-:S02]  /*0370*/  UIMAD UR15, UR22, UR17, UR5 ;  /* 0x00000011160f72a4 */ /* 0x000fc4000f8e0205 */
[----:B------:R-:W-:Y:S01]  /*0380*/  UIADD3 UR7, UR7, UR13, URZ ;  /* 0x0000000d07077290 */ /* 0x000fe2000fffe03f */
[----:B------:R-:W-:Y:S01]  /*0390*/  @P3 LEA.HI.X R127, R161, R13, R8, 0x2, P5 ;  /* 0x0000000da17f3211 */ /* 0x000fe200028f1408 */
[----:B------:R-:W-:Y:S01]  /*03a0*/  UMOV UR5, URZ ;  /* 0x0000003f00057c82 */ /* 0x000fe20008000000 */
[----:B------:R-:W-:Y:S01]  /*03b0*/  ISETP.NE.AND P3, PT, R16, RZ, PT ;  /* 0x000000ff1000720c */ /* 0x000fe20003f65270 */
[----:B------:R-:W3:Y:S01]  /*03c0*/  LDC.64 R154, c[0x0][0x2e0] ;  /* 0x0000b800ff9a7b82 */ /* 0x000ee20000000a00 */
[----:B--2---:R-:W-:Y:S02]  /*03d0*/  IADD3 R2, R0, 0xffffffe, RZ ;  /* 0x0ffffffe00027810 */ /* 0x004fe40007ffe0ff */
[----:B------:R-:W-:Y:S02]  /*03e0*/  IABS R0, R161 ;  /* 0x000000a100007213 */ /* 0x000fe40000000000 */
[----:B------:R2:W4:Y:S02]  /*03f0*/  F2I.FTZ.U32.TRUNC.NTZ R3, R2 ;  /* 0x0000000200037305 */ /* 0x000524000021f000 */
[----:B--2---:R-:W-:Y:S01]  /*0400*/  HFMA2.MMA R2, -RZ, RZ, 0, 0 ;  /* 0x00000000ff027435 */ /* 0x004fe200000001ff */
[----:B----4-:R-:W-:-:S05]  /*0410*/  IADD3 R14, RZ, -R3, RZ ;  /* 0x80000003ff0e7210 */ /* 0x010fca0007ffe0ff */
[----:B------:R-:W-:-:S04]  /*0420*/  IMAD R5, R14, R7, RZ ;  /* 0x000000070e057224 */ /* 0x000fc800078e02ff */
[----:B------:R-:W-:-:S06]  /*0430*/  IMAD.HI.U32 R3, R3, R5, R2 ;  /* 0x0000000503037227 */ /* 0x000fcc00078e0002 */
[----:B------:R-:W-:-:S05]  /*0440*/  IMAD.HI.U32 R159, R3, R0, RZ ;  /* 0x00000000039f7227 */ /* 0x000fca00078e00ff */
[----:B------:R-:W-:-:S05]  /*0450*/  IADD3 R2, -R159, RZ, RZ ;  /* 0x000000ff9f027210 */ /* 0x000fca0007ffe1ff */
[----:B------:R-:W-:Y:S02]  /*0460*/  IMAD R0, R7, R2, R0 ;  /* 0x0000000207007224 */ /* 0x000fe400078e0200 */
[----:B------:R-:W-:-:S03]  /*0470*/  IMAD R2, R8, R18, RZ ;  /* 0x0000001208027224 */ /* 0x000fc600078e02ff */
[----:B------:R-:W-:Y:S01]  /*0480*/  ISETP.GT.U32.AND P4, PT, R7, R0, PT ;  /* 0x000000000700720c */ /* 0x000fe20003f84070 */
[----:B------:R-:W-:Y:S02]  /*0490*/  IMAD R14, R161, R19, R2 ;  /* 0x00000013a10e7224 */ /* 0x000fe400078e0202 */
[----:B------:R-:W-:-:S10]  /*04a0*/  IMAD R2, R8, R20, RZ ;  /* 0x0000001408027224 */ /* 0x000fd400078e02ff */
[----:B------:R-:W-:Y:S02]  /*04b0*/  @!P4 IADD3 R0, R0, -R7, RZ ;  /* 0x800000070000c210 */ /* 0x000fe40007ffe0ff */
[----:B------:R-:W-:Y:S02]  /*04c0*/  @!P4 IADD3 R159, R159, 0x1, RZ ;  /* 0x000000019f9fc810 */ /* 0x000fe40007ffe0ff */
[----:B------:R-:W-:Y:S02]  /*04d0*/  @P1 R2UR UR4, R6 ;  /* 0x00000000060412ca */ /* 0x000fe400000e0000 */
[C---:B------:R-:W-:Y:S01]  /*04e0*/  @P2 LEA R128, P1, R161.reuse, R10, 0x2 ;  /* 0x0000000aa1802211 */ /* 0x040fe200078210ff */
[C---:B------:R-:W-:Y:S01]  /*04f0*/  IMAD R10, R161.reuse, R21, R2 ;  /* 0x00000015a10a7224 */ /* 0x040fe200078e0202 */
[C---:B------:R-:W-:Y:S02]  /*0500*/  LOP3.LUT R2, R161.reuse, R16, RZ, 0x3c, !PT ;  /* 0x00000010a1027212 */ /* 0x040fe400078e3cff */
[----:B------:R-:W-:Y:S01]  /*0510*/  @P2 LEA.HI.X R129, R161, R11, R8, 0x2, P1 ;  /* 0x0000000ba1812211 */ /* 0x000fe200008f1408 */
[----:B------:R-:W-:Y:S01]  /*0520*/  IMAD R8, R8, R22, RZ ;  /* 0x0000001608087224 */ /* 0x000fe200078e02ff */
[----:B------:R-:W-:-:S02]  /*0530*/  ISETP.GE.U32.AND P2, PT, R0, R7, PT ;  /* 0x000000070000720c */ /* 0x000fc40003f46070 */
[----:B------:R-:W-:Y:S01]  /*0540*/  ISETP.NE.U32.AND P1, PT, RZ, UR10, PT ;  /* 0x0000000aff007c0c */ /* 0x000fe2000bf25070 */
[C---:B------:R-:W-:Y:S01]  /*0550*/  IMAD R12, R161.reuse, R23, R8 ;  /* 0x00000017a10c7224 */ /* 0x040fe200078e0208 */
[----:B------:R-:W-:Y:S01]  /*0560*/  ISETP.GE.AND P5, PT, R2, RZ, PT ;  /* 0x000000ff0200720c */ /* 0x000fe20003fa6270 */
[----:B------:R-:W-:Y:S01]  /*0570*/  IMAD.WIDE.U32 R2, R161, R18, UR6 ;  /* 0x00000006a1027e25 */ /* 0x000fe2000f8e0012 */
[----:B------:R-:W-:Y:S01]  /*0580*/  ISETP.NE.AND.EX P1, PT, RZ, UR11, PT, P1 ;  /* 0x0000000bff007c0c */ /* 0x000fe2000bf25310 */
[----:B------:R-:W-:Y:S01]  /*0590*/  UIMAD.WIDE.U32 UR10, UR22, UR16, URZ ;  /* 0x00000010160a72a5 */ /* 0x000fe2000f8e003f */
[----:B------:R-:W-:Y:S01]  /*05a0*/  SHF.R.S32.HI R11, RZ, 0x1f, R9 ;  /* 0x0000001fff0b7819 */ /* 0x000fe20000011409 */
[----:B------:R-:W-:Y:S02]  /*05b0*/  UIMAD UR16, UR12, UR20, URZ ;  /* 0x000000140c1072a4 */ /* 0x000fe4000f8e023f */
[----:B------:R-:W-:Y:S02]  /*05c0*/  UIMAD.WIDE.U32 UR12, UR22, UR20, URZ ;  /* 0x00000014160c72a5 */ /* 0x000fe4000f8e003f */
[----:B------:R-:W-:Y:S01]  /*05d0*/  @P2 IADD3 R159, R159, 0x1, RZ ;  /* 0x000000019f9f2810 */ /* 0x000fe20007ffe0ff */
[----:B------:R-:W-:Y:S01]  /*05e0*/  UIMAD UR16, UR22, UR21, UR16 ;  /* 0x00000015161072a4 */ /* 0x000fe2000f8e0210 */
[----:B------:R-:W-:Y:S01]  /*05f0*/  @P0 R2UR UR5, R4 ;  /* 0x00000000040502ca */ /* 0x000fe200000e0000 */
[----:B------:R-:W-:Y:S01]  /*0600*/  IMAD.WIDE.U32 R4, R161, R20, UR8 ;  /* 0x00000008a1047e25 */ /* 0x000fe2000f8e0014 */
[----:B------:R-:W-:Y:S01]  /*0610*/  @!P5 IADD3 R159, -R159, RZ, RZ ;  /* 0x000000ff9f9fd210 */ /* 0x000fe20007ffe1ff */
[----:B------:R-:W2:Y:S01]  /*0620*/  LDC.64 R20, c[0x0][0x2f0] ;  /* 0x0000bc00ff147b82 */ /* 0x000ea20000000a00 */
[----:B------:R-:W-:Y:S01]  /*0630*/  @!P3 LOP3.LUT R159, RZ, R16, RZ, 0x33, !PT ;  /* 0x00000010ff9fb212 */ /* 0x000fe200078e33ff */
[----:B------:R-:W-:Y:S01]  /*0640*/  UIADD3 UR11, UR11, UR15, URZ ;  /* 0x0000000f0b0b7290 */ /* 0x000fe2000fffe03f */
[----:B------:R-:W-:Y:S01]  /*0650*/  IADD3 R13, P0, R9, R2, RZ ;  /* 0x00000002090d7210 */ /* 0x000fe20007f1e0ff */
[----:B------:R-:W-:Y:S01]  /*0660*/  UIADD3 UR13, UR13, UR16, URZ ;  /* 0x000000100d0d7290 */ /* 0x000fe2000fffe03f */
[----:B------:R-:W-:-:S02]  /*0670*/  SHF.R.S32.HI R15, RZ, 0x1f, R159 ;  /* 0x0000001fff0f7819 */ /* 0x000fc4000001149f */
[----:B------:R-:W-:Y:S01]  /*0680*/  IADD3.X R14, R11, R3, R14, P0, !PT ;  /* 0x000000030b0e7210 */ /* 0x000fe200007fe40e */
[----:B------:R-:W4:Y:S01]  /*0690*/  @P1 LDC R16, c[0x0][0x214] ;  /* 0x00008500ff101b82 */ /* 0x000f220000000800 */
[----:B------:R-:W-:Y:S01]  /*06a0*/  IADD3 R8, P0, R9, R4, RZ ;  /* 0x0000000409087210 */ /* 0x000fe20007f1e0ff */
[----:B------:R-:W-:-:S03]  /*06b0*/  IMAD.WIDE.U32 R6, R161, R22, UR10 ;  /* 0x0000000aa1067e25 */ /* 0x000fc6000f8e0016 */
[----:B------:R-:W-:Y:S01]  /*06c0*/  IADD3.X R10, R11, R5, R10, P0, !PT ;  /* 0x000000050b0a7210 */ /* 0x000fe200007fe40a */
[-C--:B------:R-:W-:Y:S01]  /*06d0*/  IMAD R0, R15, R24.reuse, RZ ;  /* 0x000000180f007224 */ /* 0x080fe200078e02ff */
[----:B------:R-:W-:Y:S01]  /*06e0*/  ISETP.GE.AND P0, PT, R17, 0x1, PT ;  /* 0x000000011100780c */ /* 0x000fe20003f06270 */
[----:B------:R-:W5:Y:S01]  /*06f0*/  @P1 LDC R19, c[0x0][0x21c] ;  /* 0x00008700ff131b82 */ /* 0x000f620000000800 */
[----:B------:R-:W-:Y:S01]  /*0700*/  IMAD.WIDE.U32 R2, R159, R24, UR12 ;  /* 0x0000000c9f027e25 */ /* 0x000fe2000f8e0018 */
[----:B------:R-:W-:-:S03]  /*0710*/  IADD3 R4, P2, R9, R6, RZ ;  /* 0x0000000609047210 */ /* 0x000fc60007f5e0ff */
[----:B------:R-:W-:Y:S01]  /*0720*/  IMAD R15, R159, R25, R0 ;  /* 0x000000199f0f7224 */ /* 0x000fe200078e0200 */
[----:B------:R-:W-:Y:S02]  /*0730*/  IADD3 R9, P3, R9, R2, RZ ;  /* 0x0000000209097210 */ /* 0x000fe40007f7e0ff */
[----:B------:R-:W1:Y:S01]  /*0740*/  @P1 LDC.64 R130, c[0x0][0x310] ;  /* 0x0000c400ff821b82 */ /* 0x000e620000000a00 */
[----:B------:R-:W-:Y:S02]  /*0750*/  IADD3.X R6, R11, R7, R12, P2, !PT ;  /* 0x000000070b067210 */ /* 0x000fe400017fe40c */
[----:B------:R-:W-:Y:S02]  /*0760*/  IADD3 R2, R3, R15, RZ ;  /* 0x0000000f03027210 */ /* 0x000fe40007ffe0ff */
[----:B--2---:R-:W-:Y:S02]  /*0770*/  LEA R12, P2, R13, R20, 0x2 ;  /* 0x000000140d0c7211 */ /* 0x004fe400078410ff */
[----:B------:R-:W-:Y:S01]  /*0780*/  IADD3.X R2, R11, R2, RZ, P3, !PT ;  /* 0x000000020b027210 */ /* 0x000fe20001ffe4ff */
[----:B----4-:R-:W-:Y:S01]  /*0790*/  @P1 IMAD R0, R16, UR22, R161 ;  /* 0x0000001610001c24 */ /* 0x010fe2000f8e02a1 */
[----:B------:R-:W-:-:S02]  /*07a0*/  LEA.HI.X R11, R13, R21, R14, 0x2, P2 ;  /* 0x000000150d0b7211 */ /* 0x000fc400010f140e */
[----:B0-----:R-:W-:Y:S01]  /*07b0*/  LEA R5, P2, R8, R26, 0x2 ;  /* 0x0000001a08057211 */ /* 0x001fe200078410ff */
[----:B------:R-:W-:Y:S01]  /*07c0*/  @P1 IMAD R0, R0, R17, RZ ;  /* 0x0000001100001224 */ /* 0x000fe200078e02ff */
[C---:B---3--:R-:W-:Y:S02]  /*07d0*/  LEA R156, P4, R9.reuse, R154, 0x2 ;  /* 0x0000009a099c7211 */ /* 0x048fe400078810ff */
[----:B------:R-:W-:Y:S01]  /*07e0*/  LEA.HI.X R7, R8, R27, R10, 0x2, P2 ;  /* 0x0000001b08077211 */ /* 0x000fe200010f140a */
[----:B-----5:R-:W-:Y:S01]  /*07f0*/  @P1 IMAD R3, R0, R19, RZ ;  /* 0x0000001300031224 */ /* 0x020fe200078e02ff */
[C---:B-1----:R-:W-:Y:S02]  /*0800*/  LEA R0, P3, R4.reuse, R28, 0x2 ;  /* 0x0000001c04007211 */ /* 0x042fe400078610ff */
[----:B------:R-:W-:Y:S02]  /*0810*/  LEA.HI.X R155, R9, R155, R2, 0x2, P4 ;  /* 0x0000009b099b7211 */ /* 0x000fe400020f1402 */
[----:B------:R-:W-:Y:S01]  /*0820*/  LEA.HI.X R4, R4, R29, R6, 0x2, P3 ;  /* 0x0000001d04047211 */ /* 0x000fe200018f1406 */
[----:B------:R-:W-:Y:S01]  /*0830*/  @P1 IMAD.WIDE R130, R3, 0x8, R130 ;  /* 0x0000000803821825 */ /* 0x000fe200078e0282 */
[----:B------:R-:W-:Y:S01]  /*0840*/  @!P1 CS2R R130, SRZ ;  /* 0x0000000000829805 */ /* 0x000fe2000001ff00 */
[----:B------:R-:W-:Y:S06]  /*0850*/  @!P0 BRA `(.L_x_3848) ;  /* 0x0000008c00448947 */ /* 0x000fec0003800000 */
[----:B------:R-:W0:Y:S01]  /*0860*/  S2R R158, SR_TID.X ;  /* 0x00000000009e7919 */ /* 0x000e220000002100 */
[----:B------:R-:W1:Y:S01]  /*0870*/  S2UR UR7, SR_CgaCtaId ;  /* 0x00000000000779c3 */ /* 0x000e620000008800 */
[----:B------:R-:W-:Y:S01]  /*0880*/  R2UR UR12, R12 ;  /* 0x000000000c0c72ca */ /* 0x000fe200000e0000 */
[----:B------:R-:W-:Y:S01]  /*0890*/  UMOV UR6, 0x400 ;  /* 0x0000040000067882 */ /* 0x000fe20000000000 */
[----:B------:R-:W2:Y:S01]  /*08a0*/  S2R R157, SR_LANEID ;  /* 0x00000000009d7919 */ /* 0x000ea20000000000 */
[----:B------:R-:W-:Y:S01]  /*08b0*/  R2UR UR13, R11 ;  /* 0x000000000b0d72ca */ /* 0x000fe200000e0000 */
[----:B------:R-:W-:Y:S01]  /*08c0*/  IMAD.MOV.U32 R160, RZ, RZ, RZ ;  /* 0x000000ffffa07224 */ /* 0x000fe200078e00ff */
[----:B------:R-:W-:Y:S02]  /*08d0*/  R2UR UR14, R5 ;  /* 0x00000000050e72ca */ /* 0x000fe400000e0000 */
[----:B------:R-:W-:Y:S02]  /*08e0*/  R2UR UR15, R7 ;  /* 0x00000000070f72ca */ /* 0x000fe400000e0000 */
[----:B------:R-:W-:-:S02]  /*08f0*/  R2UR UR16, R0 ;  /* 0x00000000001072ca */ /* 0x000fc400000e0000 */
[----:B------:R-:W-:Y:S02]  /*0900*/  R2UR UR17, R4 ;  /* 0x00000000041172ca */ /* 0x000fe400000e0000 */
[----:B------:R-:W-:Y:S01]  /*0910*/  MOV R162, RZ ;  /* 0x000000ff00a27202 */ /* 0x000fe20000000f00 */
[----:B-1----:R-:W-:-:S03]  /*0920*/  ULEA UR7, UR7, UR6, 0x18 ;  /* 0x0000000607077291 */ /* 0x002fc6000f8ec03f */
[----:B------:R-:W-:Y:S01]  /*0930*/  UMOV UR6, URZ ;  /* 0x0000003f00067c82 */ /* 0x000fe20008000000 */
[----:B0-----:R-:W-:Y:S02]  /*0940*/  SHF.R.S32.HI R3, RZ, 0x1f, R158 ;  /* 0x0000001fff037819 */ /* 0x001fe4000001149e */
[C---:B------:R-:W-:Y:S02]  /*0950*/  LOP3.LUT R153, R158.reuse, 0x1f, RZ, 0xc0, !PT ;  /* 0x0000001f9e997812 */ /* 0x040fe400078ec0ff */
[----:B------:R-:W-:Y:S02]  /*0960*/  LEA.HI R3, R3, R158, RZ, 0x5 ;  /* 0x0000009e03037211 */ /* 0x000fe400078f28ff */
[----:B------:R-:W-:Y:S02]  /*0970*/  SHF.L.U32 R154, R158, 0x4, RZ ;  /* 0x000000049e9a7819 */ /* 0x000fe400000006ff */
[----:B------:R-:W-:-:S04]  /*0980*/  SHF.R.S32.HI R3, RZ, 0x5, R3 ;  /* 0x00000005ff037819 */ /* 0x000fc80000011403 */
[----:B--2---:R-:W-:-:S07]  /*0990*/  LEA R152, R3, UR7, 0x3 ;  /* 0x0000000703987c11 */ /* 0x004fce000f8e18ff */
.L_x_3903:
[----:B0-----:R-:W0:Y:S01]  /*09a0*/  LDC R87, c[0x0][0x224] ;  /* 0x00008900ff577b82 */ /* 0x001e220000000800 */
[----:B------:R-:W-:Y:S01]  /*09b0*/  LOP3.LUT R125, R154, 0xfffffe00, RZ, 0xc0, !PT ;  /* 0xfffffe009a7d7812 */ /* 0x000fe200078ec0ff */
[----:B------:R-:W-:Y:S01]  /*09c0*/  ULDC UR9, c[0x0][0x218] ;  /* 0x0000860000097ab9 */ /* 0x000fe20000000800 */
[----:B------:R-:W-:Y:S01]  /*09d0*/  HFMA2.MMA R0, -RZ, RZ, 0, 0 ;  /* 0x00000000ff007435 */ /* 0x000fe200000001ff */
[----:B--2---:R-:W-:Y:S02]  /*09e0*/  MOV R3, RZ ;  /* 0x000000ff00037202 */ /* 0x004fe40000000f00 */
[----:B------:R-:W-:Y:S02]  /*09f0*/  CS2R R6, SRZ ;  /* 0x0000000000067805 */ /* 0x000fe4000001ff00 */
[----:B------:R-:W-:Y:S02]  /*0a00*/  LOP3.LUT R124, R125, 0x1f, R158, 0xf8, !PT ;  /* 0x0000001f7d7c7812 */ /* 0x000fe400078ef89e */
[----:B------:R-:W-:-:S02]  /*0a10*/  CS2R R8, SRZ ;  /* 0x0000000000087805 */ /* 0x000fc4000001ff00 */
[----:B------:R-:W-:Y:S02]  /*0a20*/  CS2R R10, SRZ ;  /* 0x00000000000a7805 */ /* 0x000fe4000001ff00 */
[----:B------:R-:W-:Y:S02]  /*0a30*/  CS2R R12, SRZ ;  /* 0x00000000000c7805 */ /* 0x000fe4000001ff00 */
[C---:B------:R-:W-:Y:S01]  /*0a40*/  LOP3.LUT R164, R124.reuse, 0x20, RZ, 0xfc, !PT ;  /* 0x000000207ca47812 */ /* 0x040fe200078efcff */
[----:B------:R-:W-:Y:S01]  /*0a50*/  HFMA2.MMA R17, -RZ, RZ, 0, 0 ;  /* 0x00000000ff117435 */ /* 0x000fe200000001ff */
[----:B------:R-:W-:Y:S02]  /*0a60*/  SHF.R.S32.HI R125, RZ, 0x1f, R124 ;  /* 0x0000001fff7d7819 */ /* 0x000fe4000001147c */
[----:B------:R-:W-:Y:S02]  /*0a70*/  CS2R R14, SRZ ;  /* 0x00000000000e7805 */ /* 0x000fe4000001ff00 */
[C---:B------:R-:W-:Y:S01]  /*0a80*/  LEA R4, P3, R124.reuse, UR12, 0x2 ;  /* 0x0000000c7c047c11 */ /* 0x040fe2000f8610ff */
[----:B------:R-:W-:Y:S01]  /*0a90*/  HFMA2.MMA R19, -RZ, RZ, 0, 0 ;  /* 0x00000000ff137435 */ /* 0x000fe200000001ff */
[----:B------:R-:W-:-:S02]  /*0aa0*/  LOP3.LUT R192, R124, 0x40, RZ, 0xfc, !PT ;  /* 0x000000407cc07812 */ /* 0x000fc400078efcff */
[----:B------:R-:W-:Y:S02]  /*0ab0*/  MOV R21, RZ ;  /* 0x000000ff00157202 */ /* 0x000fe40000000f00 */
[----:B------:R-:W-:Y:S01]  /*0ac0*/  MOV R23, RZ ;  /* 0x000000ff00177202 */ /* 0x000fe20000000f00 */
[----:B------:R-:W-:Y:S01]  /*0ad0*/  BAR.SYNC.DEFER_BLOCKING 0x0 ;  /* 0x0000000000007b1d */ /* 0x000fe20000010000 */
[C---:B------:R-:W-:Y:S02]  /*0ae0*/  LOP3.LUT R190, R124.reuse, 0x60, RZ, 0xfc, !PT ;  /* 0x000000607cbe7812 */ /* 0x040fe400078efcff */
[----:B0-----:R-:W-:Y:S02]  /*0af0*/  IADD3 R150, R87, -UR6, RZ ;  /* 0x8000000657967c10 */ /* 0x001fe4000fffe0ff */
[----:B------:R-:W-:Y:S02]  /*0b00*/  LOP3.LUT R188, R124, 0x80, RZ, 0xfc, !PT ;  /* 0x000000807cbc7812 */ /* 0x000fe400078efcff */
[----:B------:R-:W-:Y:S01]  /*0b10*/  LOP3.LUT R18, R154, 0xfffffe00, RZ, 0xc0, !PT ;  /* 0xfffffe009a127812 */ /* 0x000fe200078ec0ff */
[----:B------:R-:W-:Y:S01]  /*0b20*/  USHF.R.S32.HI UR23, URZ, 0x1f, UR22 ;  /* 0x0000001f3f177899 */ /* 0x000fe20008011416 */
[----:B------:R-:W-:Y:S01]  /*0b30*/  LEA R2, R150, 0xfffffc00, 0xa ;  /* 0xfffffc0096027811 */ /* 0x000fe200078e50ff */
[----:B------:R-:W-:Y:S01]  /*0b40*/  ULDC.64 UR10, c[0x0][0x2a8] ;  /* 0x0000aa00000a7ab9 */ /* 0x000fe20000000a00 */
[----:B------:R-:W-:Y:S01]  /*0b50*/  LOP3.LUT R186, R124, 0xa0, RZ, 0xfc, !PT ;  /* 0x000000a07cba7812 */ /* 0x000fe200078efcff */
[----:B------:R-:W-:Y:S01]  /*0b60*/  ULDC.64 UR20, c[0x0][0x318] ;  /* 0x0000c60000147ab9 */ /* 0x000fe20000000a00 */
[----:B------:R-:W-:-:S02]  /*0b70*/  IADD3 R151, -R2, UR9, RZ ;  /* 0x0000000902977c10 */ /* 0x000fc4000fffe1ff */
[C---:B------:R-:W-:Y:S02]  /*0b80*/  LEA.HI.X R5, R124.reuse, UR13, R125, 0x2, P3 ;  /* 0x0000000d7c057c11 */ /* 0x040fe400098f147d */
[-C--:B------:R-:W-:Y:S02]  /*0b90*/  ISETP.GE.AND P2, PT, R124, R151.reuse, PT ;  /* 0x000000977c00720c */ /* 0x080fe40003f46270 */
[-C--:B------:R-:W-:Y:S02]  /*0ba0*/  ISETP.GE.AND P1, PT, R164, R151.reuse, PT ;  /* 0x00000097a400720c */ /* 0x080fe40003f26270 */
[----:B------:R-:W-:Y:S02]  /*0bb0*/  LOP3.LUT R184, R124, 0xc0, RZ, 0xfc, !PT ;  /* 0x000000c07cb87812 */ /* 0x000fe400078efcff */
[----:B------:R-:W-:Y:S02]  /*0bc0*/  ISETP.GE.AND P0, PT, R192, R151, PT ;  /* 0x00000097c000720c */ /* 0x000fe40003f06270 */
[----:B------:R-:W-:-:S02]  /*0bd0*/  LOP3.LUT R182, R124, 0xe0, RZ, 0xfc, !PT ;  /* 0x000000e07cb67812 */ /* 0x000fc400078efcff */
[-C--:B------:R-:W-:Y:S02]  /*0be0*/  ISETP.GE.AND P4, PT, R190, R151.reuse, PT ;  /* 0x00000097be00720c */ /* 0x080fe40003f86270 */
[----:B------:R-:W-:Y:S01]  /*0bf0*/  LOP3.LUT R180, R124, 0x100, RZ, 0xfc, !PT ;  /* 0x000001007cb47812 */ /* 0x000fe200078efcff */
[----:B------:R-:W2:Y:S01]  /*0c00*/  @!P2 LDG.E R0, desc[UR18][R4.64] ;  /* 0x000000120400a981 */ /* 0x000ea2000c1e1900 */
[-C--:B------:R-:W-:Y:S02]  /*0c10*/  ISETP.GE.AND P6, PT, R188, R151.reuse, PT ;  /* 0x00000097bc00720c */ /* 0x080fe40003fc6270 */
[-C--:B------:R-:W-:Y:S01]  /*0c20*/  ISETP.GE.AND P5, PT, R186, R151.reuse, PT ;  /* 0x00000097ba00720c */ /* 0x080fe20003fa6270 */
[----:B------:R-:W3:Y:S01]  /*0c30*/  @!P1 LDG.E R3, desc[UR18][R4.64+0x80] ;  /* 0x0000801204039981 */ /* 0x000ee2000c1e1900 */
[-C--:B------:R-:W-:Y:S02]  /*0c40*/  ISETP.GE.AND P3, PT, R184, R151.reuse, PT ;  /* 0x00000097b800720c */ /* 0x080fe40003f66270 */
[-C--:B------:R-:W-:Y:S01]  /*0c50*/  ISETP.GE.AND P2, PT, R182, R151.reuse, PT ;  /* 0x00000097b600720c */ /* 0x080fe20003f46270 */
[----:B------:R-:W4:Y:S01]  /*0c60*/  @!P0 LDG.E R6, desc[UR18][R4.64+0x100] ;  /* 0x0001001204068981 */ /* 0x000f22000c1e1900 */
[----:B------:R-:W-:-:S02]  /*0c70*/  ISETP.GE.AND P1, PT, R180, R151, PT ;  /* 0x00000097b400720c */ /* 0x000fc40003f26270 */
[C---:B------:R-:W-:Y:S01]  /*0c80*/  LOP3.LUT R178, R124.reuse, 0x120, RZ, 0xfc, !PT ;  /* 0x000001207cb27812 */ /* 0x040fe200078efcff */
[----:B------:R-:W5:Y:S01]  /*0c90*/  @!P4 LDG.E R7, desc[UR18][R4.64+0x180] ;  /* 0x000180120407c981 */ /* 0x000f62000c1e1900 */
[C---:B------:R-:W-:Y:S02]  /*0ca0*/  LOP3.LUT R176, R124.reuse, 0x140, RZ, 0xfc, !PT ;  /* 0x000001407cb07812 */ /* 0x040fe400078efcff */
[C---:B------:R-:W-:Y:S01]  /*0cb0*/  LOP3.LUT R174, R124.reuse, 0x160, RZ, 0xfc, !PT ;  /* 0x000001607cae7812 */ /* 0x040fe200078efcff */
[----:B------:R-:W5:Y:S01]  /*0cc0*/  @!P6 LDG.E R8, desc[UR18][R4.64+0x200] ;  /* 0x000200120408e981 */ /* 0x000f62000c1e1900 */
[C---:B------:R-:W-:Y:S02]  /*0cd0*/  LOP3.LUT R172, R124.reuse, 0x180, RZ, 0xfc, !PT ;  /* 0x000001807cac7812 */ /* 0x040fe400078efcff */
[----:B------:R-:W-:Y:S01]  /*0ce0*/  LOP3.LUT R170, R124, 0x1a0, RZ, 0xfc, !PT ;  /* 0x000001a07caa7812 */ /* 0x000fe200078efcff */
[----:B------:R-:W5:Y:S01]  /*0cf0*/  @!P5 LDG.E R9, desc[UR18][R4.64+0x280] ;  /* 0x000280120409d981 */ /* 0x000f62000c1e1900 */
[----:B------:R-:W-:-:S02]  /*0d00*/  ISETP.GE.AND P0, PT, R178, R151, PT ;  /* 0x00000097b200720c */ /* 0x000fc40003f06270 */
[----:B------:R-:W-:Y:S01]  /*0d10*/  LOP3.LUT R168, R124, 0x1c0, RZ, 0xfc, !PT ;  /* 0x000001c07ca87812 */ /* 0x000fe200078efcff */
[----:B------:R-:W5:Y:S01]  /*0d20*/  @!P3 LDG.E R10, desc[UR18][R4.64+0x300] ;  /* 0x00030012040ab981 */ /* 0x000f62000c1e1900 */
[-C--:B------:R-:W-:Y:S02]  /*0d30*/  ISETP.GE.AND P4, PT, R176, R151.reuse, PT ;  /* 0x00000097b000720c */ /* 0x080fe40003f86270 */
[----:B------:R-:W-:Y:S01]  /*0d40*/  LOP3.LUT R166, R124, 0x1e0, RZ, 0xfc, !PT ;  /* 0x000001e07ca67812 */ /* 0x000fe200078efcff */
[----:B------:R-:W5:Y:S01]  /*0d50*/  @!P2 LDG.E R11, desc[UR18][R4.64+0x380] ;  /* 0x00038012040ba981 */ /* 0x000f62000c1e1900 */
[-C--:B------:R-:W-:Y:S02]  /*0d60*/  ISETP.GE.AND P6, PT, R174, R151.reuse, PT ;  /* 0x00000097ae00720c */ /* 0x080fe40003fc6270 */
[-C--:B------:R-:W-:Y:S01]  /*0d70*/  ISETP.GE.AND P5, PT, R172, R151.reuse, PT ;  /* 0x00000097ac00720c */ /* 0x080fe20003fa6270 */
[----:B------:R-:W5:Y:S01]  /*0d80*/  @!P1 LDG.E R12, desc[UR18][R4.64+0x400] ;  /* 0x00040012040c9981 */ /* 0x000f62000c1e1900 */
[----:B------:R-:W-:-:S02]  /*0d90*/  ISETP.GE.AND P3, PT, R170, R151, PT ;  /* 0x00000097aa00720c */ /* 0x000fc40003f66270 */
[-C--:B------:R-:W-:Y:S01]  /*0da0*/  ISETP.GE.AND P2, PT, R168, R151.reuse, PT ;  /* 0x00000097a800720c */ /* 0x080fe20003f46270 */
[----:B------:R-:W5:Y:S01]  /*0db0*/  @!P0 LDG.E R13, desc[UR18][R4.64+0x480] ;  /* 0x00048012040d8981 */ /* 0x000f62000c1e1900 */
[----:B------:R-:W-:-:S03]  /*0dc0*/  ISETP.GE.AND P1, PT, R166, R151, PT ;  /* 0x00000097a600720c */ /* 0x000fc60003f26270 */
[----:B------:R-:W5:Y:S04]  /*0dd0*/  @!P4 LDG.E R14, desc[UR18][R4.64+0x500] ;  /* 0x00050012040ec981 */ /* 0x000f68000c1e1900 */
[----:B------:R-:W5:Y:S04]  /*0de0*/  @!P6 LDG.E R17, desc[UR18][R4.64+0x580] ;  /* 0x000580120411e981 */ /* 0x000f68000c1e1900 */
[----:B------:R-:W5:Y:S04]  /*0df0*/  @!P5 LDG.E R15, desc[UR18][R4.64+0x600] ;  /* 0x00060012040fd981 */ /* 0x000f68000c1e1900 */
[----:B------:R-:W5:Y:S04]  /*0e00*/  @!P3 LDG.E R21, desc[UR18][R4.64+0x680] ;  /* 0x000680120415b981 */ /* 0x000f68000c1e1900 */
[----:B------:R-:W5:Y:S04]  /*0e10*/  @!P2 LDG.E R19, desc[UR18][R4.64+0x700] ;  /* 0x000700120413a981 */ /* 0x000f68000c1e1900 */
[----:B------:R0:W5:Y:S01]  /*0e20*/  @!P1 LDG.E R23, desc[UR18][R4.64+0x780] ;  /* 0x0007801204179981 */ /* 0x000162000c1e1900 */
[----:B------:R-:W-:-:S04]  /*0e30*/  IADD3 R16, R18, R157, RZ ;  /* 0x0000009d12107210 */ /* 0x000fc80007ffe0ff */
        /* <DEDUP_REMOVED lines=11> */
[----:B0-----:R-:W-:Y:S02]  /*0ef0*/  IADD3 R5, R16, 0x100, RZ ;  /* 0x0000010010057810 */ /* 0x001fe40007ffe0ff */
[----:B------:R-:W-:-:S02]  /*0f00*/  LEA R149, R149, UR7, 0x2 ;  /* 0x0000000795957c11 */ /* 0x000fc4000f8e10ff */
[-C--:B------:R-:W-:Y:S02]  /*0f10*/  LEA.HI.SX32 R31, R31, R16.reuse, 0x1b ;  /* 0x000000101f1f7211 */ /* 0x080fe400078fdaff */
        /* <DEDUP_REMOVED lines=8> */
[-C--:B------:R-:W-:Y:S01]  /*0fa0*/  LEA.HI.SX32 R37, R37, R16.reuse, 0x1b ;  /* 0x0000001025257211 */ /* 0x080fe200078fdaff */
[----:B-1----:R-:W1:Y:S01]  /*0fb0*/  LDC.64 R26, c[0x0][0x2b0] ;  /* 0x0000ac00ff1a7b82 */ /* 0x002e620000000a00 */
        /* <DEDUP_REMOVED lines=15> */
[-C--:B------:R-:W-:Y:S02]  /*10b0*/  LEA.HI.SX32 R47, R47, R16.reuse, 0x1b ;  /* 0x000000102f2f7211 */ /* 0x080fe400078fdaff */
[----:B------:R-:W-:Y:S02]  /*10c0*/  LEA R140, R39, UR7, 0x2 ;  /* 0x00000007278c7c11 */ /* 0x000fe4000f8e10ff */
[-C--:B------:R-:W-:Y:S02]  /*10d0*/  LEA.HI.SX32 R49, R49, R16.reuse, 0x1b ;  /* 0x0000001031317211 */ /* 0x080fe400078fdaff */
[----:B------:R-:W-:Y:S02]  /*10e0*/  LEA R139, R41, UR7, 0x2 ;  /* 0x00000007298b7c11 */ /* 0x000fe4000f8e10ff */
[----:B------:R-:W-:Y:S02]  /*10f0*/  LEA.HI.SX32 R51, R51, R16, 0x1b ;  /* 0x0000001033337211 */ /* 0x000fe400078fdaff */
[----:B------:R-:W-:-:S02]  /*1100*/  LEA R138, R43, UR7, 0x2 ;  /* 0x000000072b8a7c11 */ /* 0x000fc4000f8e10ff */
[----:B------:R-:W-:Y:S02]  /*1110*/  LEA R122, R45, UR7, 0x2 ;  /* 0x000000072d7a7c11 */ /* 0x000fe4000f8e10ff */
[----:B------:R-:W-:Y:S02]  /*1120*/  LEA R120, R47, UR7, 0x2 ;  /* 0x000000072f787c11 */ /* 0x000fe4000f8e10ff */
[----:B------:R-:W-:Y:S02]  /*1130*/  LEA R118, R49, UR7, 0x2 ;  /* 0x0000000731767c11 */ /* 0x000fe4000f8e10ff */
[----:B------:R-:W-:Y:S02]  /*1140*/  LEA R116, R51, UR7, 0x2 ;  /* 0x0000000733747c11 */ /* 0x000fe4000f8e10ff */
[-C--:B------:R-:W-:Y:S02]  /*1150*/  ISETP.GE.AND P2, PT, R124, R151.reuse, PT ;  /* 0x000000977c00720c */ /* 0x080fe40003f46270 */
[----:B------:R-:W-:-:S02]  /*1160*/  ISETP.GE.AND P1, PT, R164, R151, PT ;  /* 0x00000097a400720c */ /* 0x000fc40003f26270 */
[----:B------:R-:W-:Y:S02]  /*1170*/  LEA R4, P0, R124, UR14, 0x2 ;  /* 0x0000000e7c047c11 */ /* 0x000fe4000f8010ff */
[-C--:B------:R-:W-:Y:S02]  /*1180*/  ISETP.GE.AND P4, PT, R190, R151.reuse, PT ;  /* 0x00000097be00720c */ /* 0x080fe40003f86270 */
[----:B------:R-:W-:Y:S02]  /*1190*/  LEA.HI.X R5, R124, UR15, R125, 0x2, P0 ;  /* 0x0000000f7c057c11 */ /* 0x000fe400080f147d */
[-C--:B------:R-:W-:Y:S02]  /*11a0*/  ISETP.GE.AND P0, PT, R192, R151.reuse, PT ;  /* 0x00000097c000720c */ /* 0x080fe40003f06270 */
[-C--:B------:R-:W-:Y:S02]  /*11b0*/  ISETP.GE.AND P6, PT, R188, R151.reuse, PT ;  /* 0x00000097bc00720c */ /* 0x080fe40003fc6270 */
[----:B------:R-:W-:-:S02]  /*11c0*/  ISETP.GE.AND P5, PT, R186, R151, PT ;  /* 0x00000097ba00720c */ /* 0x000fc40003fa6270 */
[----:B------:R-:W-:Y:S01]  /*11d0*/  ISETP.GE.AND P3, PT, R184, R151, PT ;  /* 0x00000097b800720c */ /* 0x000fe20003f66270 */
[----:B--2---:R-:W-:Y:S04]  /*11e0*/  STS [R149], R0 ;  /* 0x0000000095007388 */ /* 0x004fe80000000800 */
[----:B---3--:R2:W-:Y:S04]  /*11f0*/  STS [R148+0x80], R3 ;  /* 0x0000800394007388 */ /* 0x0085e80000000800 */
[----:B----4-:R-:W-:Y:S04]  /*1200*/  STS [R147+0x100], R6 ;  /* 0x0001000693007388 */ /* 0x010fe80000000800 */
[----:B-----5:R3:W-:Y:S01]  /*1210*/  STS [R146+0x180], R7 ;  /* 0x0001800792007388 */ /* 0x0207e20000000800 */
[----:B--2---:R-:W-:-:S03]  /*1220*/  LEA R3, R157, R18, 0x4 ;  /* 0x000000129d037211 */ /* 0x004fc600078e20ff */
[----:B------:R-:W-:Y:S04]  /*1230*/  STS [R145+0x200], R8 ;  /* 0x0002000891007388 */ /* 0x000fe80000000800 */
[----:B------:R2:W-:Y:S01]  /*1240*/  STS [R144+0x280], R9 ;  /* 0x0002800990007388 */ /* 0x0005e20000000800 */
[----:B------:R-:W-:-:S03]  /*1250*/  LEA.HI.SX32 R114, R3, R3, 0x1b ;  /* 0x0000000303727211 */ /* 0x000fc600078fdaff */
[----:B------:R-:W-:Y:S04]  /*1260*/  STS [R143+0x300], R10 ;  /* 0x0003000a8f007388 */ /* 0x000fe80000000800 */
[----:B------:R4:W-:Y:S04]  /*1270*/  STS [R142+0x380], R11 ;  /* 0x0003800b8e007388 */ /* 0x0009e80000000800 */
[----:B------:R-:W-:Y:S01]  /*1280*/  STS [R141+0x400], R12 ;  /* 0x0004000c8d007388 */ /* 0x000fe20000000800 */
[----:B------:R-:W-:-:S03]  /*1290*/  LEA R114, R114, UR7, 0x2 ;  /* 0x0000000772727c11 */ /* 0x000fc6000f8e10ff */
        /* <DEDUP_REMOVED lines=25> */
[----:B------:R-:W-:Y:S01]  /*1430*/  BAR.SYNC.DEFER_BLOCKING 0x0 ;  /* 0x0000000000007b1d */ /* 0x000fe20000010000 */
[----:B---3--:R-:W-:-:S02]  /*1440*/  CS2R R6, SRZ ;  /* 0x0000000000067805 */ /* 0x008fc4000001ff00 */
[----:B--2---:R-:W-:Y:S02]  /*1450*/  CS2R R8, SRZ ;  /* 0x0000000000087805 */ /* 0x004fe4000001ff00 */
[----:B----4-:R-:W-:Y:S02]  /*1460*/  CS2R R10, SRZ ;  /* 0x00000000000a7805 */ /* 0x010fe4000001ff00 */
[----:B-----5:R-:W-:Y:S01]  /*1470*/  CS2R R12, SRZ ;  /* 0x00000000000c7805 */ /* 0x020fe2000001ff00 */
[----:B------:R-:W-:Y:S01]  /*1480*/  HFMA2.MMA R3, -RZ, RZ, 0, 0 ;  /* 0x00000000ff037435 */ /* 0x000fe200000001ff */
[----:B0-----:R-:W-:Y:S01]  /*1490*/  CS2R R14, SRZ ;  /* 0x00000000000e7805 */ /* 0x001fe2000001ff00 */
[----:B-1----:R-:W-:Y:S01]  /*14a0*/  HFMA2.MMA R21, -RZ, RZ, 0, 0 ;  /* 0x00000000ff157435 */ /* 0x002fe200000001ff */
[----:B------:R-:W2:Y:S01]  /*14b0*/  @!P2 LDG.E R0, desc[UR18][R4.64] ;  /* 0x000000120400a981 */ /* 0x000ea2000c1e1900 */
[----:B------:R-:W-:-:S03]  /*14c0*/  ISETP.GE.AND P2, PT, R182, R151, PT ;  /* 0x00000097b600720c */ /* 0x000fc60003f46270 */
[----:B------:R-:W3:Y:S01]  /*14d0*/  @!P1 LDG.E R7, desc[UR18][R4.64+0x80] ;  /* 0x0000801204079981 */ /* 0x000ee2000c1e1900 */
[----:B------:R-:W-:-:S03]  /*14e0*/  ISETP.GE.AND P1, PT, R180, R151, PT ;  /* 0x00000097b400720c */ /* 0x000fc60003f26270 */
[----:B------:R-:W4:Y:S01]  /*14f0*/  @!P0 LDG.E R6, desc[UR18][R4.64+0x100] ;  /* 0x0001001204068981 */ /* 0x000f22000c1e1900 */
[----:B------:R-:W-:-:S03]  /*1500*/  ISETP.GE.AND P0, PT, R178, R151, PT ;  /* 0x00000097b200720c */ /* 0x000fc60003f06270 */
[----:B------:R-:W5:Y:S01]  /*1510*/  @!P4 LDG.E R9, desc[UR18][R4.64+0x180] ;  /* 0x000180120409c981 */ /* 0x000f62000c1e1900 */
        /* <DEDUP_REMOVED lines=10> */
[----:B------:R-:W-:Y:S01]  /*15c0*/  ISETP.GE.AND P1, PT, R166, R151, PT ;  /* 0x00000097a600720c */ /* 0x000fe20003f26270 */
[----:B------:R-:W-:Y:S01]  /*15d0*/  HFMA2.MMA R23, -RZ, RZ, 0, 0 ;  /* 0x00000000ff177435 */ /* 0x000fe200000001ff */
[----:B------:R-:W-:Y:S01]  /*15e0*/  MOV R17, RZ ;  /* 0x000000ff00117202 */ /* 0x000fe20000000f00 */
        /* <DEDUP_REMOVED lines=8> */
[----:B------:R-:W-:-:S02]  /*1670*/  ISETP.GE.AND P4, PT, R124, R151, PT ;  /* 0x000000977c00720c */ /* 0x000fc40003f86270 */
[----:B0-----:R-:W-:-:S04]  /*1680*/  LEA R4, P0, R124, UR16, 0x2 ;  /* 0x000000107c047c11 */ /* 0x001fc8000f8010ff */
[----:B------:R-:W-:Y:S02]  /*1690*/  LEA.HI.X R5, R124, UR17, R125, 0x2, P0 ;  /* 0x000000117c057c11 */ /* 0x000fe400080f147d */
[-C--:B------:R-:W-:Y:S02]  /*16a0*/  ISETP.GE.AND P0, PT, R190, R151.reuse, PT ;  /* 0x00000097be00720c */ /* 0x080fe40003f06270 */
[-C--:B------:R-:W-:Y:S02]  /*16b0*/  ISETP.GE.AND P5, PT, R164, R151.reuse, PT ;  /* 0x00000097a400720c */ /* 0x080fe40003fa6270 */
[-C--:B------:R-:W-:Y:S02]  /*16c0*/  ISETP.GE.AND P6, PT, R192, R151.reuse, PT ;  /* 0x00000097c000720c */ /* 0x080fe40003fc6270 */
[-C--:B------:R-:W-:Y:S02]  /*16d0*/  ISETP.GE.AND P1, PT, R188, R151.reuse, PT ;  /* 0x00000097bc00720c */ /* 0x080fe40003f26270 */
[----:B------:R-:W-:-:S02]  /*16e0*/  ISETP.GE.AND P2, PT, R186, R151, PT ;  /* 0x00000097ba00720c */ /* 0x000fc40003f46270 */
[----:B------:R-:W-:Y:S01]  /*16f0*/  ISETP.GE.AND P3, PT, R184, R151, PT ;  /* 0x00000097b800720c */ /* 0x000fe20003f66270 */
        /* <DEDUP_REMOVED lines=35> */
[----:B------:R-:W-:-:S02]  /*1930*/  MOV R0, RZ ;  /* 0x000000ff00007202 */ /* 0x000fc40000000f00 */
[----:B------:R-:W-:Y:S02]  /*1940*/  CS2R R6, SRZ ;  /* 0x0000000000067805 */ /* 0x000fe4000001ff00 */
[----:B------:R-:W-:Y:S02]  /*1950*/  CS2R R8, SRZ ;  /* 0x0000000000087805 */ /* 0x000fe4000001ff00 */
[----:B------:R-:W-:Y:S02]  /*1960*/  CS2R R10, SRZ ;  /* 0x00000000000a7805 */ /* 0x000fe4000001ff00 */
[----:B-1----:R-:W-:Y:S02]  /*1970*/  CS2R R14, SRZ ;  /* 0x00000000000e7805 */ /* 0x002fe4000001ff00 */
[----:B------:R-:W-:Y:S02]  /*1980*/  CS2R R12, SRZ ;  /* 0x00000000000c7805 */ /* 0x000fe4000001ff00 */
[----:B------:R-:W-:Y:S01]  /*1990*/  MOV R17, RZ ;  /* 0x000000ff00117202 */ /* 0x000fe20000000f00 */
        /* <DEDUP_REMOVED lines=10> */
[----:B------:R-:W5:Y:S04]  /*1a40*/  @!P2 LDG.E R9, desc[UR18][R4.64+0x280] ;  /* 0x000280120409a981 */ /* 0x000f68000c1e1900 */
[----:B------:R-:W5:Y:S04]  /*1a50*/  @!P3 LDG.E R10, desc[UR18][R4.64+0x300] ;  /* 0x00030012040ab981 */ /* 0x000f68000c1e1900 */
[----:B------:R-:W5:Y:S01]  /*1a60*/  @!P0 LDG.E R14, desc[UR18][R4.64+0x500] ;  /* 0x00050012040e8981 */ /* 0x000f62000c1e1900 */
[----:B------:R-:W-:-:S03]  /*1a70*/  ISETP.GE.AND P0, PT, R170, R151, PT ;  /* 0x00000097aa00720c */ /* 0x000fc60003f06270 */
[----:B------:R-:W5:Y:S01]  /*1a80*/  @!P4 LDG.E R11, desc[UR18][R4.64+0x380] ;  /* 0x00038012040bc981 */ /* 0x000f62000c1e1900 */
[----:B--2---:R-:W-:-:S03]  /*1a90*/  CS2R R20, SRZ ;  /* 0x0000000000147805 */ /* 0x004fc6000001ff00 */
[----:B------:R-:W2:Y:S04]  /*1aa0*/  @!P5 LDG.E R12, desc[UR18][R4.64+0x400] ;  /* 0x00040012040cd981 */ /* 0x000ea8000c1e1900 */
[----:B------:R-:W2:Y:S04]  /*1ab0*/  @!P6 LDG.E R13, desc[UR18][R4.64+0x480] ;  /* 0x00048012040de981 */ /* 0x000ea8000c1e1900 */
[----:B------:R-:W2:Y:S01]  /*1ac0*/  @!P1 LDG.E R17, desc[UR18][R4.64+0x580] ;  /* 0x0005801204119981 */ /* 0x000ea2000c1e1900 */
[-C--:B------:R-:W-:Y:S02]  /*1ad0*/  ISETP.GE.AND P2, PT, R172, R151.reuse, PT ;  /* 0x00000097ac00720c */ /* 0x080fe40003f46270 */
[-C--:B------:R-:W-:Y:S01]  /*1ae0*/  ISETP.GE.AND P1, PT, R168, R151.reuse, PT ;  /* 0x00000097a800720c */ /* 0x080fe20003f26270 */
[----:B------:R-:W2:Y:S01]  /*1af0*/  @!P0 LDG.E R21, desc[UR18][R4.64+0x680] ;  /* 0x0006801204158981 */ /* 0x000ea2000c1e1900 */
[----:B------:R-:W-:Y:S01]  /*1b00*/  ISETP.GE.AND P0, PT, R166, R151, PT ;  /* 0x00000097a600720c */ /* 0x000fe20003f06270 */
[----:B---3--:R-:W-:Y:S01]  /*1b10*/  HFMA2.MMA R19, -RZ, RZ, 0, 0 ;  /* 0x00000000ff137435 */ /* 0x008fe200000001ff */
[----:B----4-:R-:W-:-:S07]  /*1b20*/  CS2R R22, SRZ ;  /* 0x0000000000167805 */ /* 0x010fce000001ff00 */
[----:B------:R-:W3:Y:S04]  /*1b30*/  @!P2 LDG.E R15, desc[UR18][R4.64+0x600] ;  /* 0x00060012040fa981 */ /* 0x000ee8000c1e1900 */
[----:B------:R-:W4:Y:S04]  /*1b40*/  @!P1 LDG.E R19, desc[UR18][R4.64+0x700] ;  /* 0x0007001204139981 */ /* 0x000f28000c1e1900 */
[----:B------:R0:W4:Y:S01]  /*1b50*/  @!P0 LDG.E R23, desc[UR18][R4.64+0x780] ;  /* 0x0007801204178981 */ /* 0x000122000c1e1900 */
[----:B------:R-:W-:Y:S01]  /*1b60*/  IMAD R16, R24, UR23, RZ ;  /* 0x0000001718107c24 */ /* 0x000fe2000f8e02ff */
[----:B------:R-:W-:-:S03]  /*1b70*/  ISETP.GE.AND P0, PT, R124, R151, PT ;  /* 0x000000977c00720c */ /* 0x000fc60003f06270 */
[----:B------:R-:W-:Y:S02]  /*1b80*/  IMAD R25, R25, UR22, R16 ;  /* 0x0000001619197c24 */ /* 0x000fe4000f8e0210 */
[----:B0-----:R-:W-:Y:S01]  /*1b90*/  IMAD.WIDE.U32 R4, R24, UR22, RZ ;  /* 0x0000001618047c25 */ /* 0x001fe2000f8e00ff */
[----:B------:R-:W-:-:S04]  /*1ba0*/  IADD3 R87, -R87, UR6, RZ ;  /* 0x0000000657577c10 */ /* 0x000fc8000fffe1ff */
[----:B------:R-:W-:Y:S01]  /*1bb0*/  IADD3 R5, R5, R25, RZ ;  /* 0x0000001905057210 */ /* 0x000fe20007ffe0ff */
[----:B------:R-:W-:-:S05]  /*1bc0*/  IMAD R87, R87, -0x400, RZ ;  /* 0xfffffc0057577824 */ /* 0x000fca00078e02ff */
[----:B------:R-:W-:Y:S02]  /*1bd0*/  SHF.R.S32.HI R84, RZ, 0x1f, R87 ;  /* 0x0000001fff547819 */ /* 0x000fe40000011457 */
[-C--:B------:R-:W-:Y:S02]  /*1be0*/  ISETP.GE.AND P4, PT, R184, R151.reuse, PT ;  /* 0x00000097b800720c */ /* 0x080fe40003f86270 */
[-C--:B------:R-:W-:Y:S02]  /*1bf0*/  ISETP.GE.AND P5, PT, R186, R151.reuse, PT ;  /* 0x00000097ba00720c */ /* 0x080fe40003fa6270 */
[----:B------:R-:W-:Y:S02]  /*1c00*/  ISETP.GE.AND P6, PT, R188, R151, PT ;  /* 0x00000097bc00720c */ /* 0x000fe40003fc6270 */
[----:B------:R-:W-:Y:S01]  /*1c10*/  CS2R R30, SRZ ;  /* 0x00000000001e7805 */ /* 0x000fe2000001ff00 */
[----:B------:R-:W-:Y:S01]  /*1c20*/  IMAD.MOV.U32 R29, RZ, RZ, RZ ;  /* 0x000000ffff1d7224 */ /* 0x000fe200078e00ff */
[----:B------:R-:W-:Y:S01]  /*1c30*/  MOV R33, RZ ;  /* 0x000000ff00217202 */ /* 0x000fe20000000f00 */
[----:B-----5:R-:W-:Y:S04]  /*1c40*/  STS [R149], R0 ;  /* 0x0000000095007388 */ /* 0x020fe80000000800 */
[----:B------:R-:W-:Y:S04]  /*1c50*/  STS [R148+0x80], R7 ;  /* 0x0000800794007388 */ /* 0x000fe80000000800 */
[----:B------:R-:W-:Y:S04]  /*1c60*/  STS [R147+0x100], R6 ;  /* 0x0001000693007388 */ /* 0x000fe80000000800 */
[----:B------:R0:W-:Y:S04]  /*1c70*/  STS [R146+0x180], R3 ;  /* 0x0001800392007388 */ /* 0x0001e80000000800 */
[----:B------:R-:W-:Y:S04]  /*1c80*/  STS [R145+0x200], R8 ;  /* 0x0002000891007388 */ /* 0x000fe80000000800 */
[----:B------:R-:W-:Y:S01]  /*1c90*/  STS [R144+0x280], R9 ;  /* 0x0002800990007388 */ /* 0x000fe20000000800 */
[----:B0-----:R-:W-:-:S03]  /*1ca0*/  SHF.R.S32.HI R3, RZ, 0x1f, R2 ;  /* 0x0000001fff037819 */ /* 0x001fc60000011402 */
[----:B------:R0:W-:Y:S01]  /*1cb0*/  STS [R143+0x300], R10 ;  /* 0x0003000a8f007388 */ /* 0x0001e20000000800 */
[----:B------:R-:W-:-:S03]  /*1cc0*/  IMAD.WIDE.U32 R6, R161, UR10, R4 ;  /* 0x0000000aa1067c25 */ /* 0x000fc6000f8e0004 */
[----:B------:R-:W-:Y:S01]  /*1cd0*/  STS [R142+0x380], R11 ;  /* 0x0003800b8e007388 */ /* 0x000fe20000000800 */
[----:B0-----:R-:W-:-:S03]  /*1ce0*/  SHF.R.S32.HI R10, RZ, 0x1f, R161 ;  /* 0x0000001fff0a7819 */ /* 0x001fc600000114a1 */
[----:B--2---:R0:W-:Y:S01]  /*1cf0*/  STS [R141+0x400], R12 ;  /* 0x0004000c8d007388 */ /* 0x0041e20000000800 */
[----:B------:R-:W-:-:S03]  /*1d00*/  @!P0 IMAD.WIDE.U32 R4, R24, UR22, R2 ;  /* 0x0000001618048c25 */ /* 0x000fc6000f8e0002 */
[----:B------:R1:W-:Y:S01]  /*1d10*/  STS [R140+0x480], R13 ;  /* 0x0004800d8c007388 */ /* 0x0003e20000000800 */
[----:B------:R-:W-:-:S03]  /*1d20*/  IMAD R0, R10, UR10, RZ ;  /* 0x0000000a0a007c24 */ /* 0x000fc6000f8e02ff */
[----:B------:R-:W-:Y:S01]  /*1d30*/  STS [R139+0x500], R14 ;  /* 0x0005000e8b007388 */ /* 0x000fe20000000800 */
[----:B------:R-:W-:-:S03]  /*1d40*/  @!P0 IADD3 R5, R25, R5, RZ ;  /* 0x0000000519058210 */ /* 0x000fc60007ffe0ff */
[----:B------:R2:W-:Y:S01]  /*1d50*/  STS [R138+0x580], R17 ;  /* 0x000580118a007388 */ /* 0x0005e20000000800 */
[----:B0-----:R-:W-:Y:S01]  /*1d60*/  @!P0 IMAD.MOV.U32 R12, RZ, RZ, R2 ;  /* 0x000000ffff0c8224 */ /* 0x001fe200078e0002 */
[----:B-1----:R-:W-:Y:S01]  /*1d70*/  @!P0 MOV R13, R3 ;  /* 0x00000003000d8202 */ /* 0x002fe20000000f00 */
[----:B------:R-:W-:-:S04]  /*1d80*/  @!P0 IMAD.WIDE.U32 R4, R161, UR10, R4 ;  /* 0x0000000aa1048c25 */ /* 0x000fc8000f8e0004 */
[----:B--2---:R-:W-:Y:S01]  /*1d90*/  IMAD R17, R161, UR11, R0 ;  /* 0x0000000ba1117c24 */ /* 0x004fe2000f8e0200 */
[----:B------:R-:W-:Y:S01]  /*1da0*/  IADD3 R0, P1, R87, R6, RZ ;  /* 0x0000000657007210 */ /* 0x000fe20007f3e0ff */
[----:B------:R-:W-:Y:S01]  /*1db0*/  IMAD R6, R26, UR23, RZ ;  /* 0x000000171a067c24 */ /* 0x000fe2000f8e02ff */
[----:B------:R-:W-:Y:S02]  /*1dc0*/  ULDC.64 UR10, c[0x0][0x2b8] ;  /* 0x0000ae00000a7ab9 */ /* 0x000fe40000000a00 */
[----:B------:R-:W-:Y:S01]  /*1dd0*/  IADD3.X R9, R84, R17, R7, P1, !PT ;  /* 0x0000001154097210 */ /* 0x000fe20000ffe407 */
[----:B------:R-:W-:Y:S01]  /*1de0*/  IMAD R25, R27, UR22, R6 ;  /* 0x000000161b197c24 */ /* 0x000fe2000f8e0206 */
[----:B------:R-:W-:Y:S01]  /*1df0*/  LEA R11, P1, R124, UR20, 0x2 ;  /* 0x000000147c0b7c11 */ /* 0x000fe2000f8210ff */
[----:B------:R-:W-:-:S03]  /*1e00*/  @!P0 IMAD.WIDE.U32 R12, R26, UR22, R12 ;  /* 0x000000161a0c8c25 */ /* 0x000fc6000f8e000c */
[----:B------:R-:W-:Y:S01]  /*1e10*/  LEA.HI.X R14, R124, UR21, R125, 0x2, P1 ;  /* 0x000000157c0e7c11 */ /* 0x000fe200088f147d */
[----:B------:R-:W-:Y:S01]  /*1e20*/  IMAD.WIDE.U32 R6, R26, UR22, RZ ;  /* 0x000000161a067c25 */ /* 0x000fe2000f8e00ff */
[----:B------:R-:W-:Y:S02]  /*1e30*/  LEA R8, P2, R0, R11, 0x2 ;  /* 0x0000000b00087211 */ /* 0x000fe400078410ff */
[----:B------:R-:W-:Y:S02]  /*1e40*/  @!P0 IADD3 R16, P1, R124, R4, RZ ;  /* 0x000000047c108210 */ /* 0x000fe40007f3e0ff */
[----:B------:R-:W-:Y:S02]  /*1e50*/  @!P0 IADD3 R13, R25, R13, RZ ;  /* 0x0000000d190d8210 */ /* 0x000fe40007ffe0ff */
[----:B------:R-:W-:Y:S01]  /*1e60*/  LEA.HI.X R9, R0, R14, R9, 0x2, P2 ;  /* 0x0000000e00097211 */ /* 0x000fe200010f1409 */
[----:B------:R-:W-:Y:S01]  /*1e70*/  IMAD R0, R10, UR10, RZ ;  /* 0x0000000a0a007c24 */ /* 0x000fe2000f8e02ff */
[----:B------:R-:W-:Y:S01]  /*1e80*/  IADD3 R7, R7, R25, RZ ;  /* 0x0000001907077210 */ /* 0x000fe20007ffe0ff */
[----:B---3--:R-:W-:Y:S01]  /*1e90*/  STS [R122+0x600], R15 ;  /* 0x0006000f7a007388 */ /* 0x008fe20000000800 */
[----:B------:R-:W-:Y:S01]  /*1ea0*/  @!P0 IADD3.X R17, R125, R5, R17, P1, !PT ;  /* 0x000000057d118210 */ /* 0x000fe20000ffe411 */
[C---:B------:R-:W-:Y:S01]  /*1eb0*/  @!P0 IMAD.WIDE.U32 R4, R161.reuse, UR10, R12 ;  /* 0x0000000aa1048c25 */ /* 0x040fe2000f8e000c */
[----:B------:R-:W-:Y:S01]  /*1ec0*/  @!P0 LEA R12, P1, R16, UR20, 0x2 ;  /* 0x00000014100c8c11 */ /* 0x000fe2000f8210ff */
[----:B------:R-:W-:Y:S02]  /*1ed0*/  STS [R120+0x680], R21 ;  /* 0x0006801578007388 */ /* 0x000fe40000000800 */
[----:B------:R-:W-:-:S02]  /*1ee0*/  IMAD.WIDE.U32 R6, R161, UR10, R6 ;  /* 0x0000000aa1067c25 */ /* 0x000fc4000f8e0006 */
[----:B----4-:R0:W-:Y:S01]  /*1ef0*/  STS [R118+0x700], R19 ;  /* 0x0007001376007388 */ /* 0x0101e20000000800 */
[----:B------:R-:W-:-:S03]  /*1f00*/  @!P0 LEA.HI.X R13, R16, UR21, R17, 0x2, P1 ;  /* 0x00000015100d8c11 */ /* 0x000fc600088f1411 */
[----:B------:R-:W-:Y:S01]  /*1f10*/  STS [R116+0x780], R23 ;  /* 0x0007801774007388 */ /* 0x000fe20000000800 */
[----:B------:R-:W-:Y:S01]  /*1f20*/  NOP ;  /* 0x0000000000007918 */ /* 0x000fe20000000000 */
[----:B0-----:R-:W-:Y:S01]  /*1f30*/  IMAD R19, R161, UR11, R0 ;  /* 0x0000000ba1137c24 */ /* 0x001fe2000f8e0200 */
[----:B------:R-:W-:Y:S01]  /*1f40*/  ULDC.64 UR10, c[0x0][0x308] ;  /* 0x0000c200000a7ab9 */ /* 0x000fe20000000a00 */
[----:B------:R-:W-:Y:S01]  /*1f50*/  LDS R0, [R114] ;  /* 0x0000000072007984 */ /* 0x000fe20000000800 */
[----:B------:R-:W-:-:S03]  /*1f60*/  @!P0 IADD3 R15, P2, R124, R4, RZ ;  /* 0x000000047c0f8210 */ /* 0x000fc60007f5e0ff */
        /* <DEDUP_REMOVED lines=17> */
[----:B------:R-:W-:-:S02]  /*2080*/  @!P0 IADD3.X R18, R125, R5, R19, P2, !PT ;  /* 0x000000057d128210 */ /* 0x000fc400017fe413 */
[----:B------:R-:W-:Y:S02]  /*2090*/  IADD3 R11, P3, R87, R6, RZ ;  /* 0x00000006570b7210 */ /* 0x000fe40007f7e0ff */
[----:B------:R-:W-:Y:S02]  /*20a0*/  LEA.HI.X R5, R124, UR11, R125, 0x2, P1 ;  /* 0x0000000b7c057c11 */ /* 0x000fe400088f147d */
[C---:B------:R-:W-:Y:S02]  /*20b0*/  @!P0 LEA R6, P1, R15.reuse, UR10, 0x2 ;  /* 0x0000000a0f068c11 */ /* 0x040fe4000f8210ff */
[----:B------:R-:W-:Y:S02]  /*20c0*/  IADD3.X R16, R84, R19, R7, P3, !PT ;  /* 0x0000001354107210 */ /* 0x000fe40001ffe407 */
[----:B------:R-:W-:Y:S02]  /*20d0*/  @!P0 LEA.HI.X R7, R15, UR11, R18, 0x2, P1 ;  /* 0x0000000b0f078c11 */ /* 0x000fe400088f1412 */
[----:B------:R-:W-:-:S02]  /*20e0*/  ISETP.GE.AND P1, PT, R164, R151, PT ;  /* 0x00000097a400720c */ /* 0x000fc40003f26270 */
[----:B------:R-:W-:-:S04]  /*20f0*/  LEA R4, P2, R11, R4, 0x2 ;  /* 0x000000040b047211 */ /* 0x000fc800078410ff */
[----:B------:R-:W-:Y:S02]  /*2100*/  LEA.HI.X R5, R11, R5, R16, 0x2, P2 ;  /* 0x000000050b057211 */ /* 0x000fe400010f1410 */
[----:B------:R-:W-:Y:S01]  /*2110*/  MOV R11, RZ ;  /* 0x000000ff000b7202 */ /* 0x000fe20000000f00 */
[----:B------:R-:W-:Y:S02]  /*2120*/  HFMA2.MMA R19, -RZ, RZ, 0, 0 ;  /* 0x00000000ff137435 */ /* 0x000fe400000001ff */
[----:B------:R-:W-:Y:S01]  /*2130*/  HFMA2.MMA R14, -RZ, RZ, 0, 0 ;  /* 0x00000000ff0e7435 */ /* 0x000fe200000001ff */
[----:B------:R-:W-:Y:S01]  /*2140*/  MOV R17, RZ ;  /* 0x000000ff00117202 */ /* 0x000fe20000000f00 */
[----:B------:R-:W2:Y:S04]  /*2150*/  @!P4 LDG.E R20, desc[UR18][R8.64+-0xd00] ;  /* 0xfff300120814c981 */ /* 0x000ea8000c1e1900 */
[----:B------:R-:W3:Y:S01]  /*2160*/  @!P1 LDG.E R11, desc[UR18][R8.64+-0xf80] ;  /* 0xfff08012080b9981 */ /* 0x000ee2000c1e1900 */
[----:B------:R-:W-:-:S02]  /*2170*/  ISETP.GE.AND P1, PT, R182, R151, PT ;  /* 0x00000097b600720c */ /* 0x000fc40003f26270 */
[-C--:B------:R-:W-:Y:S02]  /*2180*/  ISETP.GE.AND P2, PT, R192, R151.reuse, PT ;  /* 0x00000097c000720c */ /* 0x080fe40003f46270 */
[-C--:B------:R-:W-:Y:S01]  /*2190*/  ISETP.GE.AND P3, PT, R190, R151.reuse, PT ;  /* 0x00000097be00720c */ /* 0x080fe20003f66270 */
[----:B------:R-:W-:Y:S01]  /*21a0*/  HFMA2.MMA R16, -RZ, RZ, 0, 0 ;  /* 0x00000000ff107435 */ /* 0x000fe200000001ff */
[----:B------:R0:W4:Y:S01]  /*21b0*/  @!P0 LDG.E R14, desc[UR18][R12.64] ;  /* 0x000000120c0e8981 */ /* 0x000122000c1e1900 */
[----:B------:R-:W-:Y:S01]  /*21c0*/  HFMA2.MMA R18, -RZ, RZ, 0, 0 ;  /* 0x00000000ff127435 */ /* 0x000fe200000001ff */
[----:B------:R-:W-:Y:S02]  /*21d0*/  MOV R15, RZ ;  /* 0x000000ff000f7202 */ /* 0x000fe40000000f00 */
[----:B------:R-:W5:Y:S04]  /*21e0*/  @!P5 LDG.E R17, desc[UR18][R8.64+-0xd80] ;  /* 0xfff280120811d981 */ /* 0x000f68000c1e1900 */
[----:B------:R-:W2:Y:S01]  /*21f0*/  @!P1 LDG.E R19, desc[UR18][R8.64+-0xc80] ;  /* 0xfff3801208139981 */ /* 0x000ea2000c1e1900 */
[----:B------:R-:W-:-:S02]  /*2200*/  ISETP.GE.AND P1, PT, R180, R151, PT ;  /* 0x00000097b400720c */ /* 0x000fc40003f26270 */
[----:B0-----:R-:W-:Y:S01]  /*2210*/  CS2R R12, SRZ ;  /* 0x00000000000c7805 */ /* 0x001fe2000001ff00 */
[----:B------:R-:W5:Y:S01]  /*2220*/  @!P2 LDG.E R16, desc[UR18][R8.64+-0xf00] ;  /* 0xfff100120810a981 */ /* 0x000f62000c1e1900 */
[----:B------:R-:W-:-:S03]  /*2230*/  ISETP.GE.AND P4, PT, R170, R151, PT ;  /* 0x00000097aa00720c */ /* 0x000fc60003f86270 */
[----:B------:R-:W2:Y:S01]  /*2240*/  @!P3 LDG.E R15, desc[UR18][R8.64+-0xe80] ;  /* 0xfff18012080fb981 */ /* 0x000ea2000c1e1900 */
[----:B------:R-:W-:-:S03]  /*2250*/  HFMA2.MMA R21, -RZ, RZ, 0, 0 ;  /* 0x00000000ff157435 */ /* 0x000fc600000001ff */
[----:B------:R-:W2:Y:S04]  /*2260*/  @!P6 LDG.E R18, desc[UR18][R8.64+-0xe00] ;  /* 0xfff200120812e981 */ /* 0x000ea8000c1e1900 */
[----:B------:R-:W2:Y:S01]  /*2270*/  @!P1 LDG.E R22, desc[UR18][R8.64+-0xc00] ;  /* 0xfff4001208169981 */ /* 0x000ea2000c1e1900 */
[-C--:B------:R-:W-:Y:S02]  /*2280*/  ISETP.GE.AND P1, PT, R178, R151.reuse, PT ;  /* 0x00000097b200720c */ /* 0x080fe40003f26270 */
[-C--:B------:R-:W-:Y:S01]  /*2290*/  ISETP.GE.AND P2, PT, R174, R151.reuse, PT ;  /* 0x00000097ae00720c */ /* 0x080fe20003f46270 */
[----:B------:R-:W2:Y:S01]  /*22a0*/  @!P4 LDG.E R31, desc[UR18][R8.64+-0x980] ;  /* 0xfff68012081fc981 */ /* 0x000ea2000c1e1900 */
[-C--:B------:R-:W-:Y:S02]  /*22b0*/  ISETP.GE.AND P3, PT, R172, R151.reuse, PT ;  /* 0x00000097ac00720c */ /* 0x080fe40003f66270 */
[----:B------:R-:W-:-:S07]  /*22c0*/  ISETP.GE.AND P5, PT, R168, R151, PT ;  /* 0x00000097a800720c */ /* 0x000fce0003fa6270 */
[----:B------:R-:W2:Y:S01]  /*22d0*/  @!P1 LDG.E R13, desc[UR18][R8.64+-0xb80] ;  /* 0xfff48012080d9981 */ /* 0x000ea2000c1e1900 */
[-C--:B------:R-:W-:Y:S02]  /*22e0*/  ISETP.GE.AND P1, PT, R176, R151.reuse, PT ;  /* 0x00000097b000720c */ /* 0x080fe40003f26270 */
[----:B------:R-:W-:Y:S01]  /*22f0*/  ISETP.GE.AND P6, PT, R166, R151, PT ;  /* 0x00000097a600720c */ /* 0x000fe20003fc6270 */
[----:B------:R-:W2:Y:S01]  /*2300*/  @!P3 LDG.E R21, desc[UR18][R8.64+-0xa00] ;  /* 0xfff600120815b981 */ /* 0x000ea2000c1e1900 */
[----:B------:R-:W-:-:S03]  /*2310*/  MOV R27, RZ ;  /* 0x000000ff001b7202 */ /* 0x000fc60000000f00 */
[----:B------:R-:W2:Y:S04]  /*2320*/  @!P5 LDG.E R29, desc[UR18][R8.64+-0x900] ;  /* 0xfff70012081dd981 */ /* 0x000ea8000c1e1900 */
[----:B------:R-:W2:Y:S04]  /*2330*/  @!P2 LDG.E R27, desc[UR18][R8.64+-0xa80] ;  /* 0xfff58012081ba981 */ /* 0x000ea8000c1e1900 */
[----:B------:R-:W2:Y:S04]  /*2340*/  @!P1 LDG.E R12, desc[UR18][R8.64+-0xb00] ;  /* 0xfff50012080c9981 */ /* 0x000ea8000c1e1900 */
[----:B------:R0:W2:Y:S01]  /*2350*/  @!P6 LDG.E R33, desc[UR18][R8.64+-0x880] ;  /* 0xfff780120821e981 */ /* 0x0000a2000c1e1900 */
[----:B------:R-:W-:-:S02]  /*2360*/  P2R R32, PR, RZ, 0x2 ;  /* 0x00000002ff207803 */ /* 0x000fc40000000000 */
[----:B0-----:R-:W-:Y:S02]  /*2370*/  CS2R R8, SRZ ;  /* 0x0000000000087805 */ /* 0x001fe4000001ff00 */
[----:B------:R-:W-:Y:S02]  /*2380*/  ISETP.GE.AND P1, PT, R192, R151, PT ;  /* 0x00000097c000720c */ /* 0x000fe40003f26270 */
[----:B------:R-:W-:Y:S02]  /*2390*/  CS2R R34, SRZ ;  /* 0x0000000000227805 */ /* 0x000fe4000001ff00 */
[----:B------:R-:W-:Y:S02]  /*23a0*/  CS2R R36, SRZ ;  /* 0x0000000000247805 */ /* 0x000fe4000001ff00 */
[----:B------:R-:W-:Y:S01]  /*23b0*/  CS2R R40, SRZ ;  /* 0x0000000000287805 */ /* 0x000fe2000001ff00 */
[----:B------:R-:W-:Y:S02]  /*23c0*/  HFMA2.MMA R43, -RZ, RZ, 0, 0 ;  /* 0x00000000ff2b7435 */ /* 0x000fe400000001ff */
[----:B------:R-:W-:Y:S01]  /*23d0*/  HFMA2.MMA R47, -RZ, RZ, 0, 0 ;  /* 0x00000000ff2f7435 */ /* 0x000fe200000001ff */
[----:B------:R-:W-:Y:S01]  /*23e0*/  MOV R45, RZ ;  /* 0x000000ff002d7202 */ /* 0x000fe20000000f00 */
[----:B----4-:R-:W-:Y:S04]  /*23f0*/  STS [R149], R14 ;  /* 0x0000000e95007388 */ /* 0x010fe80000000800 */
[----:B---3--:R-:W-:Y:S04]  /*2400*/  STS [R148+0x80], R11 ;  /* 0x0000800b94007388 */ /* 0x008fe80000000800 */
[----:B-----5:R-:W-:Y:S04]  /*2410*/  STS [R147+0x100], R16 ;  /* 0x0001001093007388 */ /* 0x020fe80000000800 */
        /* <DEDUP_REMOVED lines=12> */
[----:B------:R1:W-:Y:S01]  /*24e0*/  STS [R116+0x780], R33 ;  /* 0x0007802174007388 */ /* 0x0003e20000000800 */
[----:B------:R-:W-:-:S03]  /*24f0*/  NOP ;  /* 0x0000000000007918 */ /* 0x000fc60000000000 */
[----:B------:R-:W-:Y:S04]  /*2500*/  LDS R26, [R114] ;  /* 0x00000000721a7984 */ /* 0x000fe80000000800 */
        /* <DEDUP_REMOVED lines=8> */
[----:B------:R-:W-:Y:S04]  /*2590*/  LDS R14, [R114+0x24] ;  /* 0x00002400720e7984 */ /* 0x000fe80000000800 */
[----:B------:R-:W5:Y:S04]  /*25a0*/  LDS R15, [R114+0x28] ;  /* 0x00002800720f7984 */ /* 0x000f680000000800 */
[----:B------:R-:W5:Y:S04]  /*25b0*/  LDS R16, [R114+0x2c] ;  /* 0x00002c0072107984 */ /* 0x000f680000000800 */
[----:B------:R-:W5:Y:S04]  /*25c0*/  LDS R17, [R114+0x30] ;  /* 0x0000300072117984 */ /* 0x000f680000000800 */
[----:B------:R-:W5:Y:S04]  /*25d0*/  LDS R18, [R114+0x34] ;  /* 0x0000340072127984 */ /* 0x000f680000000800 */
[----:B------:R-:W-:Y:S04]  /*25e0*/  LDS R19, [R114+0x38] ;  /* 0x0000380072137984 */ /* 0x000fe80000000800 */
[----:B------:R-:W5:Y:S01]  /*25f0*/  LDS R20, [R114+0x3c] ;  /* 0x00003c0072147984 */ /* 0x000f620000000800 */
[----:B------:R-:W-:Y:S01]  /*2600*/  BAR.SYNC.DEFER_BLOCKING 0x0 ;  /* 0x0000000000007b1d */ /* 0x000fe20000010000 */
[----:B0-----:R-:W-:-:S05]  /*2610*/  HFMA2.MMA R27, -RZ, RZ, 0, 0 ;  /* 0x00000000ff1b7435 */ /* 0x001fca00000001ff */
[----:B------:R0:W5:Y:S01]  /*2620*/  @!P0 LDG.E R8, desc[UR18][R6.64] ;  /* 0x0000001206088981 */ /* 0x000162000c1e1900 */
[----:B------:R-:W-:-:S03]  /*2630*/  ISETP.GE.AND P0, PT, R164, R151, PT ;  /* 0x00000097a400720c */ /* 0x000fc60003f06270 */
[----:B------:R-:W5:Y:S01]  /*2640*/  @!P1 LDG.E R30, desc[UR18][R4.64+-0xf00] ;  /* 0xfff10012041e9981 */ /* 0x000f62000c1e1900 */
[-C--:B------:R-:W-:Y:S02]  /*2650*/  ISETP.GE.AND P1, PT, R188, R151.reuse, PT ;  /* 0x00000097bc00720c */ /* 0x080fe40003f26270 */
[----:B-1----:R-:W-:Y:S01]  /*2660*/  MOV R33, RZ ;  /* 0x000000ff00217202 */ /* 0x002fe20000000f00 */
        /* <DEDUP_REMOVED lines=23> */
[----:B------:R-:W-:-:S05]  /*27e0*/  FMUL.FTZ R29, R26, -1.4426950216293334961 ;  /* 0xbfb8aa3b1a1d7820 */ /* 0x000fca0000410000 */
[----:B------:R-:W-:Y:S01]  /*27f0*/  MUFU.EX2 R31, R31 ;  /* 0x0000001f001f7308 */ /* 0x000fe20000000800 */
[----:B---3--:R-:W-:Y:S01]  /*2800*/  FMUL.FTZ R32, R24, -1.4426950216293334961 ;  /* 0xbfb8aa3b18207820 */ /* 0x008fe20000410000 */
[----:B----4-:R-:W-:Y:S01]  /*2810*/  FMUL.FTZ R39, R23, -1.4426950216293334961 ;  /* 0xbfb8aa3b17277820 */ /* 0x010fe20000410000 */
[----:B-----5:R-:W-:-:S05]  /*2820*/  FMUL.FTZ R42, R22, -1.4426950216293334961 ;  /* 0xbfb8aa3b162a7820 */ /* 0x020fca0000410000 */
[----:B------:R-:W1:Y:S01]  /*2830*/  MUFU.EX2 R29, R29 ;  /* 0x0000001d001d7308 */ /* 0x000e620000000800 */
[----:B0-----:R-:W-:Y:S01]  /*2840*/  FMUL.FTZ R4, R21, -1.4426950216293334961 ;  /* 0xbfb8aa3b15047820 */ /* 0x001fe20000410000 */
[----:B------:R-:W-:-:S06]  /*2850*/  FMUL.FTZ R5, R11, -1.4426950216293334961 ;  /* 0xbfb8aa3b0b057820 */ /* 0x000fcc0000410000 */
[----:B------:R0:W2:Y:S01]  /*2860*/  MUFU.EX2 R38, R32 ;  /* 0x0000002000267308 */ /* 0x0000a20000000800 */
[----:B------:R-:W-:-:S07]  /*2870*/  FMUL.FTZ R44, R12, -1.4426950216293334961 ;  /* 0xbfb8aa3b0c2c7820 */ /* 0x000fce0000410000 */
[----:B------:R-:W3:Y:S01]  /*2880*/  MUFU.EX2 R39, R39 ;  /* 0x0000002700277308 */ /* 0x000ee20000000800 */
[----:B0-----:R-:W-:-:S07]  /*2890*/  FMUL.FTZ R32, R13, -1.4426950216293334961 ;  /* 0xbfb8aa3b0d207820 */ /* 0x001fce0000410000 */
[----:B------:R-:W0:Y:S01]  /*28a0*/  MUFU.EX2 R42, R42 ;  /* 0x0000002a002a7308 */ /* 0x000e220000000800 */
[----:B-1----:R-:W-:-:S07]  /*28b0*/  FADD.FTZ R29, R29, 1 ;  /* 0x3f8000001d1d7421 */ /* 0x002fce0000010000 */
[----:B------:R1:W-:Y:S08]  /*28c0*/  MUFU.EX2 R46, R32 ;  /* 0x00000020002e7308 */ /* 0x0003f00000000800 */
[----:B------:R-:W4:Y:S01]  /*28d0*/  MUFU.EX2 R4, R4 ;  /* 0x0000000400047308 */ /* 0x000f220000000800 */
[----:B-1----:R-:W-:Y:S01]  /*28e0*/  FADD.FTZ R32, R31, 1 ;  /* 0x3f8000001f207421 */ /* 0x002fe20000010000 */
[----:B------:R-:W-:-:S06]  /*28f0*/  FMUL.FTZ R50, R15, -1.4426950216293334961 ;  /* 0xbfb8aa3b0f327820 */ /* 0x000fcc0000410000 */
[----:B------:R-:W1:Y:S01]  /*2900*/  MUFU.EX2 R5, R5 ;  /* 0x0000000500057308 */ /* 0x000e620000000800 */
[----:B------:R-:W-:Y:S01]  /*2910*/  FMUL.FTZ R52, R16, -1.4426950216293334961 ;  /* 0xbfb8aa3b10347820 */ /* 0x000fe20000410000 */
[----:B--2---:R-:W-:-:S06]  /*2920*/  FADD.FTZ R31, R38, 1 ;  /* 0x3f800000261f7421 */ /* 0x004fcc0000010000 */
[----:B------:R-:W-:Y:S01]  /*2930*/  MUFU.RCP R32, R32 ;  /* 0x0000002000207308 */ /* 0x000fe20000001000 */
[----:B------:R-:W-:Y:S01]  /*2940*/  FMUL.FTZ R48, R14, -1.4426950216293334961 ;  /* 0xbfb8aa3b0e307820 */ /* 0x000fe20000410000 */
[----:B---3--:R-:W-:-:S06]  /*2950*/  FADD.FTZ R38, R39, 1 ;  /* 0x3f80000027267421 */ /* 0x008fcc0000010000 */
[----:B------:R-:W2:Y:S01]  /*2960*/  MUFU.EX2 R44, R44 ;  /* 0x0000002c002c7308 */ /* 0x000ea20000000800 */
[----:B0-----:R-:W-:-:S07]  /*2970*/  FADD.FTZ R39, R42, 1 ;  /* 0x3f8000002a277421 */ /* 0x001fce0000010000 */
[----:B------:R-:W-:Y:S01]  /*2980*/  MUFU.RCP R29, R29 ;  /* 0x0000001d001d7308 */ /* 0x000fe20000001000 */
[----:B------:R-:W-:Y:S01]  /*2990*/  FMUL.FTZ R53, R17, -1.4426950216293334961 ;  /* 0xbfb8aa3b11357820 */ /* 0x000fe20000410000 */
[----:B----4-:R-:W-:-:S06]  /*29a0*/  FADD.FTZ R4, R4, 1 ;  /* 0x3f80000004047421 */ /* 0x010fcc0000010000 */
[----:B------:R-:W0:Y:S01]  /*29b0*/  MUFU.EX2 R51, R50 ;  /* 0x0000003200337308 */ /* 0x000e220000000800 */
[----:B------:R-:W-:Y:S01]  /*29c0*/  FMUL.FTZ R54, R18, -1.4426950216293334961 ;  /* 0xbfb8aa3b12367820 */ /* 0x000fe20000410000 */
[----:B-1----:R-:W-:-:S06]  /*29d0*/  FADD.FTZ R5, R5, 1 ;  /* 0x3f80000005057421 */ /* 0x002fcc0000010000 */
[----:B------:R1:W3:Y:S01]  /*29e0*/  MUFU.EX2 R49, R48 ;  /* 0x0000003000317308 */ /* 0x0002e20000000800 */
[----:B--2---:R-:W-:-:S07]  /*29f0*/  FADD.FTZ R44, R44, 1 ;  /* 0x3f8000002c2c7421 */ /* 0x004fce0000010000 */
[----:B------:R-:W2:Y:S01]  /*2a00*/  MUFU.EX2 R52, R52 ;  /* 0x0000003400347308 */ /* 0x000ea20000000800 */
[----:B-1----:R-:W-:-:S07]  /*2a10*/  FMUL.FTZ R48, R20, -1.4426950216293334961 ;  /* 0xbfb8aa3b14307820 */ /* 0x002fce0000410000 */
[----:B------:R-:W-:Y:S08]  /*2a20*/  MUFU.RCP R38, R38 ;  /* 0x0000002600267308 */ /* 0x000ff00000001000 */
[----:B------:R-:W1:Y:S08]  /*2a30*/  MUFU.RCP R39, R39 ;  /* 0x0000002700277308 */ /* 0x000e700000001000 */
[----:B------:R4:W-:Y:S01]  /*2a40*/  MUFU.RCP R42, R4 ;  /* 0x00000004002a7308 */ /* 0x0009e20000001000 */
[----:B------:R-:W-:-:S07]  /*2a50*/  FMUL.FTZ R55, R19, -1.4426950216293334961 ;  /* 0xbfb8aa3b13377820 */ /* 0x000fce0000410000 */
[----:B------:R-:W5:Y:S01]  /*2a60*/  MUFU.EX2 R53, R53 ;  /* 0x0000003500357308 */ /* 0x000f620000000800 */
[----:B----4-:R-:W-:Y:S01]  /*2a70*/  FADD.FTZ R4, -R32, 1 ;  /* 0x3f80000020047421 */ /* 0x010fe20000010100 */
[----:B0-----:R-:W-:-:S06]  /*2a80*/  FADD.FTZ R51, R51, 1 ;  /* 0x3f80000033337421 */ /* 0x001fcc0000010000 */
[----:B------:R-:W-:Y:S08]  /*2a90*/  MUFU.EX2 R64, R48 ;  /* 0x0000003000407308 */ /* 0x000ff00000000800 */
[----:B------:R0:W-:Y:S08]  /*2aa0*/  MUFU.RCP R48, R5 ;  /* 0x0000000500307308 */ /* 0x0001f00000001000 */
[----:B------:R-:W4:Y:S01]  /*2ab0*/  MUFU.EX2 R54, R54 ;  /* 0x0000003600367308 */ /* 0x000f220000000800 */
[----:B0-----:R-:W-:Y:S01]  /*2ac0*/  FADD.FTZ R5, -R29, 1 ;  /* 0x3f8000001d057421 */ /* 0x001fe20000010100 */
        /* <DEDUP_REMOVED lines=17> */
[----:B------:R-:W4:Y:S04]  /*2be0*/  LDS R27, [R114] ;  /* 0x00000000721b7984 */ /* 0x000f280000000800 */
[----:B------:R-:W5:Y:S04]  /*2bf0*/  LDS R30, [R114+0x4] ;  /* 0x00000400721e7984 */ /* 0x000f680000000800 */
[----:B------:R-:W5:Y:S04]  /*2c00*/  LDS R34, [R114+0xc] ;  /* 0x00000c0072227984 */ /* 0x000f680000000800 */
[----:B------:R-:W5:Y:S04]  /*2c10*/  LDS R35, [R114+0x10] ;  /* 0x0000100072237984 */ /* 0x000f680000000800 */
[----:B------:R-:W5:Y:S04]  /*2c20*/  LDS R33, [R114+0x8] ;  /* 0x0000080072217984 */ /* 0x000f680000000800 */
[----:B------:R-:W5:Y:S01]  /*2c30*/  LDS R36, [R114+0x14] ;  /* 0x0000140072247984 */ /* 0x000f620000000800 */
[----:B0-----:R-:W-:-:S03]  /*2c40*/  FFMA.FTZ R6, R25, R4, 1 ;  /* 0x3f80000019067423 */ /* 0x001fc60000010004 */
[----:B------:R-:W0:Y:S01]  /*2c50*/  LDS R37, [R114+0x18] ;  /* 0x0000180072257984 */ /* 0x000e220000000800 */
[----:B---3--:R3:W0:Y:S03]  /*2c60*/  MUFU.RCP R45, R44 ;  /* 0x0000002c002d7308 */ /* 0x0086260000001000 */
[----:B------:R-:W0:Y:S01]  /*2c70*/  LDS R40, [R114+0x1c] ;  /* 0x00001c0072287984 */ /* 0x000e220000000800 */
[----:B------:R-:W-:Y:S01]  /*2c80*/  FFMA.FTZ R5, R26, R5, 1 ;  /* 0x3f8000001a057423 */ /* 0x000fe20000010005 */
[----:B--2---:R-:W-:Y:S01]  /*2c90*/  FADD.FTZ R47, R49, 1 ;  /* 0x3f800000312f7421 */ /* 0x004fe20000010000 */
[----:B------:R-:W-:Y:S02]  /*2ca0*/  FADD.FTZ R49, R52, 1 ;  /* 0x3f80000034317421 */ /* 0x000fe40000010000 */
[----:B------:R-:W2:Y:S01]  /*2cb0*/  MUFU.EX2 R56, R55 ;  /* 0x0000003700387308 */ /* 0x000ea20000000800 */
[----:B------:R-:W-:Y:S01]  /*2cc0*/  FADD.FTZ R46, R46, 1 ;  /* 0x3f8000002e2e7421 */ /* 0x000fe20000010000 */
[----:B-1----:R-:W-:Y:S01]  /*2cd0*/  FADD.FTZ R41, -R39, 1 ;  /* 0x3f80000027297421 */ /* 0x002fe20000010100 */
[----:B---3--:R-:W1:Y:S01]  /*2ce0*/  LDS R44, [R114+0x24] ;  /* 0x00002400722c7984 */ /* 0x008e620000000800 */
[----:B----4-:R-:W-:-:S04]  /*2cf0*/  FMUL.FTZ R4, R0, R27 ;  /* 0x0000001b00047220 */ /* 0x010fc80000410000 */
[----:B------:R-:W3:Y:S01]  /*2d00*/  MUFU.RCP R31, R31 ;  /* 0x0000001f001f7308 */ /* 0x000ee20000001000 */
[----:B-----5:R-:W-:Y:S01]  /*2d10*/  FADD.FTZ R58, R53, 1 ;  /* 0x3f800000353a7421 */ /* 0x020fe20000010000 */
[----:B------:R-:W4:Y:S01]  /*2d20*/  LDS R43, [R114+0x28] ;  /* 0x00002800722b7984 */ /* 0x000f220000000800 */
[----:B------:R-:W-:Y:S01]  /*2d30*/  FMUL.FTZ R7, R83, R30 ;  /* 0x0000001e53077220 */ /* 0x000fe20000410000 */
[----:B------:R-:W-:-:S03]  /*2d40*/  FMUL.FTZ R4, R29, R4 ;  /* 0x000000041d047220 */ /* 0x000fc60000410000 */
[----:B------:R-:W-:Y:S01]  /*2d50*/  FMUL.FTZ R7, R32, R7 ;  /* 0x0000000720077220 */ /* 0x000fe20000410000 */
[----:B------:R5:W1:Y:S01]  /*2d60*/  MUFU.RCP R52, R51 ;  /* 0x0000003300347308 */ /* 0x000a620000001000 */
[----:B------:R-:W-:Y:S01]  /*2d70*/  FMUL.FTZ R5, R4, R5 ;  /* 0x0000000504057220 */ /* 0x000fe20000410000 */
[----:B------:R-:W-:Y:S01]  /*2d80*/  FADD.FTZ R4, -R38, 1 ;  /* 0x3f80000026047421 */ /* 0x000fe20000010100 */
[----:B------:R-:W-:Y:S01]  /*2d90*/  FMUL.FTZ R7, R7, R6 ;  /* 0x0000000607077220 */ /* 0x000fe20000410000 */
[----:B------:R-:W-:Y:S01]  /*2da0*/  FFMA.FTZ R53, R22, R41, 1 ;  /* 0x3f80000016357423 */ /* 0x000fe20000010029 */
[----:B-----5:R-:W-:Y:S01]  /*2db0*/  FMUL.FTZ R51, R81, R34 ;  /* 0x0000002251337220 */ /* 0x020fe20000410000 */
[----:B------:R-:W-:Y:S02]  /*2dc0*/  FFMA.FTZ R6, R23, R4, 1 ;  /* 0x3f80000017067423 */ /* 0x000fe40000010004 */
[----:B------:R5:W-:Y:S01]  /*2dd0*/  MUFU.RCP R50, R46 ;  /* 0x0000002e00327308 */ /* 0x000be20000001000 */
[----:B------:R-:W4:Y:S01]  /*2de0*/  LDS R41, [R114+0x20] ;  /* 0x0000200072297984 */ /* 0x000f220000000800 */
[----:B------:R-:W-:Y:S01]  /*2df0*/  FMUL.FTZ R51, R38, R51 ;  /* 0x0000003326337220 */ /* 0x000fe20000410000 */
[----:B------:R-:W-:Y:S01]  /*2e00*/  FMUL.FTZ R8, R80, R35 ;  /* 0x0000002350087220 */ /* 0x000fe20000410000 */
[----:B------:R-:W-:-:S02]  /*2e10*/  FADD.FTZ R54, R54, 1 ;  /* 0x3f80000036367421 */ /* 0x000fc40000010000 */
[----:B------:R-:W-:Y:S01]  /*2e20*/  FMUL.FTZ R59, R51, R6 ;  /* 0x00000006333b7220 */ /* 0x000fe20000410000 */
[----:B-----5:R-:W5:Y:S01]  /*2e30*/  LDS R46, [R114+0x2c] ;  /* 0x00002c00722e7984 */ /* 0x020f620000000800 */
[----:B0-----:R-:W-:Y:S01]  /*2e40*/  FADD.FTZ R51, -R45, 1 ;  /* 0x3f8000002d337421 */ /* 0x001fe20000010100 */
[----:B------:R-:W-:Y:S01]  /*2e50*/  FMUL.FTZ R8, R39, R8 ;  /* 0x0000000827087220 */ /* 0x000fe20000410000 */
[----:B------:R0:W-:Y:S01]  /*2e60*/  MUFU.RCP R55, R54 ;  /* 0x0000003600377308 */ /* 0x0001e20000001000 */
[----:B--2---:R-:W-:Y:S01]  /*2e70*/  FADD.FTZ R60, R56, 1 ;  /* 0x3f800000383c7421 */ /* 0x004fe20000010000 */
[----:B------:R-:W-:Y:S01]  /*2e80*/  FFMA.FTZ R71, R12, R51, 1 ;  /* 0x3f8000000c477423 */ /* 0x000fe20000010033 */
[----:B------:R-:W-:Y:S01]  /*2e90*/  FMUL.FTZ R65, R8, R53 ;  /* 0x0000003508417220 */ /* 0x000fe20000410000 */
[C---:B---3--:R-:W-:Y:S01]  /*2ea0*/  FADD.FTZ R9, -R31.reuse, 1 ;  /* 0x3f8000001f097421 */ /* 0x048fe20000010100 */
[----:B------:R-:W-:Y:S01]  /*2eb0*/  FMUL.FTZ R4, R82, R33 ;  /* 0x0000002152047220 */ /* 0x000fe20000410000 */
[----:B------:R-:W2:Y:S04]  /*2ec0*/  LDS R51, [R114+0x30] ;  /* 0x0000300072337984 */ /* 0x000ea80000000800 */
[----:B0-----:R-:W0:Y:S04]  /*2ed0*/  LDS R54, [R114+0x34] ;  /* 0x0000340072367984 */ /* 0x001e280000000800 */
[----:B------:R-:W3:Y:S04]  /*2ee0*/  LDS R53, [R114+0x38] ;  /* 0x0000380072357984 */ /* 0x000ee80000000800 */
[----:B------:R-:W3:Y:S01]  /*2ef0*/  LDS R56, [R114+0x3c] ;  /* 0x00003c0072387984 */ /* 0x000ee20000000800 */
[----:B------:R-:W-:Y:S01]  /*2f00*/  FFMA.FTZ R9, R24, R9, 1 ;  /* 0x3f80000018097423 */ /* 0x000fe20000010009 */
[----:B------:R-:W-:Y:S01]  /*2f10*/  FMUL.FTZ R4, R31, R4 ;  /* 0x000000041f047220 */ /* 0x000fe20000410000 */
[----:B------:R-:W4:Y:S01]  /*2f20*/  MUFU.RCP R49, R49 ;  /* 0x0000003100317308 */ /* 0x000f220000001000 */
[----:B------:R-:W-:Y:S01]  /*2f30*/  FMUL.FTZ R57, R79, R36 ;  /* 0x000000244f397220 */ /* 0x000fe20000410000 */
[----:B------:R-:W-:Y:S01]  /*2f40*/  FADD.FTZ R6, -R48, 1 ;  /* 0x3f80000030067421 */ /* 0x000fe20000010100 */
[----:B------:R-:W-:Y:S01]  /*2f50*/  FMUL.FTZ R9, R4, R9 ;  /* 0x0000000904097220 */ /* 0x000fe20000410000 */
[----:B------:R-:W-:Y:S01]  /*2f60*/  FADD.FTZ R4, -R42, 1 ;  /* 0x3f8000002a047421 */ /* 0x000fe20000010100 */
[----:B------:R-:W-:-:S03]  /*2f70*/  FMUL.FTZ R67, R78, R37 ;  /* 0x000000254e437220 */ /* 0x000fc60000410000 */
[----:B------:R-:W5:Y:S01]  /*2f80*/  MUFU.RCP R47, R47 ;  /* 0x0000002f002f7308 */ /* 0x000f620000001000 */
[----:B------:R-:W-:Y:S01]  /*2f90*/  FMUL.FTZ R57, R42, R57 ;  /* 0x000000392a397220 */ /* 0x000fe20000410000 */
[----:B------:R-:W-:Y:S01]  /*2fa0*/  FFMA.FTZ R4, R21, R4, 1 ;  /* 0x3f80000015047423 */ /* 0x000fe20000010004 */
[----:B------:R-:W-:Y:S01]  /*2fb0*/  FADD.FTZ R64, R64, 1 ;  /* 0x3f80000040407421 */ /* 0x000fe20000010000 */
[----:B------:R-:W-:Y:S01]  /*2fc0*/  FFMA.FTZ R69, R11, R6, 1 ;  /* 0x3f8000000b457423 */ /* 0x000fe20000010006 */
[----:B------:R-:W-:Y:S01]  /*2fd0*/  FMUL.FTZ R8, R77, R40 ;  /* 0x000000284d087220 */ /* 0x000fe20000410000 */
[----:B------:R-:W-:Y:S01]  /*2fe0*/  FMUL.FTZ R6, R48, R67 ;  /* 0x0000004330067220 */ /* 0x000fe20000410000 */
[----:B------:R-:W-:Y:S01]  /*2ff0*/  FMUL.FTZ R67, R57, R4 ;  /* 0x0000000439437220 */ /* 0x000fe20000410000 */
[----:B------:R-:W2:Y:S01]  /*3000*/  MUFU.RCP R60, R60 ;  /* 0x0000003c003c7308 */ /* 0x000ea20000001000 */
[----:B------:R-:W-:Y:S01]  /*3010*/  FMUL.FTZ R8, R45, R8 ;  /* 0x000000082d087220 */ /* 0x000fe20000410000 */
[----:B------:R-:W-:Y:S01]  /*3020*/  FMUL.FTZ R69, R6, R69 ;  /* 0x0000004506457220 */ /* 0x000fe20000410000 */
[----:B-1----:R-:W-:Y:S01]  /*3030*/  FADD.FTZ R6, -R52, 1 ;  /* 0x3f80000034067421 */ /* 0x002fe20000010100 */
[----:B------:R-:W1:Y:S08]  /*3040*/  S2UR UR8, SR_CgaCtaId ;  /* 0x00000000000879c3 */ /* 0x000e700000008800 */
[----:B------:R-:W-:Y:S06]  /*3050*/  BAR.SYNC.DEFER_BLOCKING 0x0 ;  /* 0x0000000000007b1d */ /* 0x000fec0000010000 */
[----:B------:R0:W3:Y:S01]  /*3060*/  MUFU.RCP R57, R64 ;  /* 0x0000004000397308 */ /* 0x0000e20000001000 */
[----:B------:R-:W-:Y:S01]  /*3070*/  FMUL.FTZ R71, R8, R71 ;  /* 0x0000004708477220 */ /* 0x000fe20000410000 */
[----:B----4-:R-:W-:Y:S01]  /*3080*/  FADD.FTZ R135, -R49, 1 ;  /* 0x3f80000031877421 */ /* 0x010fe20000010100 */
[----:B------:R-:W-:Y:S01]  /*3090*/  FFMA.FTZ R8, R15, R6, 1 ;  /* 0x3f8000000f087423 */ /* 0x000fe20000010006 */
[----:B-----5:R-:W-:Y:S01]  /*30a0*/  FADD.FTZ R85, -R47, 1 ;  /* 0x3f8000002f557421 */ /* 0x020fe20000010100 */
[----:B------:R-:W-:-:S03]  /*30b0*/  FMUL.FTZ R6, R75, R44 ;  /* 0x0000002c4b067220 */ /* 0x000fc60000410000 */
[----:B------:R-:W4:Y:S01]  /*30c0*/  MUFU.RCP R58, R58 ;  /* 0x0000003a003a7308 */ /* 0x000f220000001000 */
[----:B------:R-:W-:Y:S01]  /*30d0*/  FFMA.FTZ R137, R16, R135, 1 ;  /* 0x3f80000010897423 */ /* 0x000fe20000010087 */
[----:B------:R-:W-:Y:S01]  /*30e0*/  FFMA.FTZ R133, R14, R85, 1 ;  /* 0x3f8000000e857423 */ /* 0x000fe20000010055 */
[----:B------:R-:W-:Y:S01]  /*30f0*/  FMUL.FTZ R135, R74, R43 ;  /* 0x0000002b4a877220 */ /* 0x000fe20000410000 */
[----:B------:R-:W-:Y:S01]  /*3100*/  FMUL.FTZ R6, R47, R6 ;  /* 0x000000062f067220 */ /* 0x000fe20000410000 */
[----:B------:R-:W-:Y:S01]  /*3110*/  FADD.FTZ R4, -R50, 1 ;  /* 0x3f80000032047421 */ /* 0x000fe20000010100 */
[----:B------:R-:W-:Y:S01]  /*3120*/  FMUL.FTZ R85, R76, R41 ;  /* 0x000000294c557220 */ /* 0x000fe20000410000 */
[----:B0-----:R-:W-:Y:S01]  /*3130*/  FMUL.FTZ R64, R73, R46 ;  /* 0x0000002e49407220 */ /* 0x001fe20000410000 */
[----:B------:R-:W-:Y:S01]  /*3140*/  FMUL.FTZ R135, R52, R135 ;  /* 0x0000008734877220 */ /* 0x000fe20000410000 */
[----:B------:R-:W-:Y:S01]  /*3150*/  FMUL.FTZ R133, R6, R133 ;  /* 0x0000008506857220 */ /* 0x000fe20000410000 */
[----:B------:R-:W-:Y:S01]  /*3160*/  FFMA.FTZ R4, R13, R4, 1 ;  /* 0x3f8000000d047423 */ /* 0x000fe20000010004 */
[----:B------:R-:W-:Y:S01]  /*3170*/  FMUL.FTZ R85, R50, R85 ;  /* 0x0000005532557220 */ /* 0x000fe20000410000 */
[----:B------:R-:W-:Y:S01]  /*3180*/  FMUL.FTZ R64, R49, R64 ;  /* 0x0000004031407220 */ /* 0x000fe20000410000 */
[----:B------:R-:W-:Y:S01]  /*3190*/  FADD.FTZ R163, -R55, 1 ;  /* 0x3f80000037a37421 */ /* 0x000fe20000010100 */
[----:B--2---:R-:W-:Y:S01]  /*31a0*/  FADD.FTZ R6, -R60, 1 ;  /* 0x3f8000003c067421 */ /* 0x004fe20000010100 */
[----:B---3--:R-:W-:Y:S01]  /*31b0*/  FADD.FTZ R167, -R57, 1 ;  /* 0x3f80000039a77421 */ /* 0x008fe20000010100 */
[----:B------:R-:W-:Y:S01]  /*31c0*/  FMUL.FTZ R135, R135, R8 ;  /* 0x0000000887877220 */ /* 0x000fe20000410000 */
[----:B------:R-:W-:Y:S01]  /*31d0*/  FMUL.FTZ R85, R85, R4 ;  /* 0x0000000455557220 */ /* 0x000fe20000410000 */
[----:B------:R-:W-:Y:S01]  /*31e0*/  FMUL.FTZ R137, R64, R137 ;  /* 0x0000008940897220 */ /* 0x000fe20000410000 */
[----:B------:R-:W-:Y:S01]  /*31f0*/  FFMA.FTZ R165, R18, R163, 1 ;  /* 0x3f80000012a57423 */ /* 0x000fe200000100a3 */
[----:B------:R-:W-:Y:S01]  /*3200*/  FFMA.FTZ R8, R19, R6, 1 ;  /* 0x3f80000013087423 */ /* 0x000fe20000010006 */
[----:B------:R-:W-:Y:S01]  /*3210*/  FFMA.FTZ R169, R20, R167, 1 ;  /* 0x3f80000014a97423 */ /* 0x000fe200000100a7 */
[----:B----4-:R-:W-:Y:S01]  /*3220*/  FADD.FTZ R4, -R58, 1 ;  /* 0x3f8000003a047421 */ /* 0x010fe20000010100 */
        /* <DEDUP_REMOVED lines=12> */
[----:B-1----:R-:W-:Y:S01]  /*32f0*/  ULEA UR7, UR8, UR7, 0x18 ;  /* 0x0000000708077291 */ /* 0x002fe2000f8ec03f */
[----:B------:R-:W-:Y:S01]  /*3300*/  FMUL.FTZ R165, R6, R165 ;  /* 0x000000a506a57220 */ /* 0x000fe20000410000 */
[----:B------:R-:W-:Y:S01]  /*3310*/  FMUL.FTZ R167, R167, R8 ;  /* 0x00000008a7a77220 */ /* 0x000fe20000410000 */
[----:B------:R-:W-:Y:S01]  /*3320*/  FMUL.FTZ R169, R64, R169 ;  /* 0x000000a940a97220 */ /* 0x000fe20000410000 */
[----:B------:R-:W-:Y:S04]  /*3330*/  STS [R114], R5 ;  /* 0x0000000572007388 */ /* 0x000fe80000000800 */
        /* <DEDUP_REMOVED lines=34> */
[----:B-1----:R-:W-:Y:S01]  /*3560*/  MOV R85, UR7 ;  /* 0x0000000700557c02 */ /* 0x002fe20008000f00 */
[----:B------:R-:W-:Y:S06]  /*3570*/  BAR.SYNC.DEFER_BLOCKING 0x0 ;  /* 0x0000000000007b1d */ /* 0x000fec0000010000 */
[----:B------:R-:W1:Y:S01]  /*3580*/  LDS R179, [R85+0x1080] ;  /* 0x0010800055b37984 */ /* 0x000e620000000800 */
[----:B0-----:R-:W-:Y:S01]  /*3590*/  IMAD R8, R6, UR23, RZ ;  /* 0x0000001706087c24 */ /* 0x001fe2000f8e02ff */
[----:B------:R-:W-:Y:S01]  /*35a0*/  LOP3.LUT R28, R28, 0xfffffffd, RZ, 0xc0, !PT ;  /* 0xfffffffd1c1c7812 */ /* 0x000fe200078ec0ff */
[----:B------:R-:W-:Y:S01]  /*35b0*/  IMAD.WIDE.U32 R4, R6, UR22, RZ ;  /* 0x0000001606047c25 */ /* 0x000fe2000f8e00ff */
[----:B------:R-:W-:Y:S01]  /*35c0*/  IADD3 R2, P1, R124, R2, RZ ;  /* 0x000000027c027210 */ /* 0x000fe20007f3e0ff */
[----:B------:R-:W-:Y:S02]  /*35d0*/  BSSY B0, `(.L_x_3849) ;  /* 0x0000012000007945 */ /* 0x000fe40003800000 */
[----:B------:R-:W-:Y:S01]  /*35e0*/  IMAD R9, R7, UR22, R8 ;  /* 0x0000001607097c24 */ /* 0x000fe2000f8e0208 */
[----:B------:R-:W-:-:S02]  /*35f0*/  @P6 LOP3.LUT R28, R28, 0x2, RZ, 0xfc, !PT ;  /* 0x000000021c1c6812 */ /* 0x000fc400078efcff */
[----:B------:R-:W-:Y:S02]  /*3600*/  IADD3.X R3, R125, R3, RZ, P1, !PT ;  /* 0x000000037d037210 */ /* 0x000fe40000ffe4ff */
[----:B------:R-:W-:Y:S02]  /*3610*/  IADD3 R181, R5, R9, RZ ;  /* 0x0000000905b57210 */ /* 0x000fe40007ffe0ff */
[----:B-1----:R-:W-:-:S13]  /*3620*/  ISETP.GE.AND P0, PT, R124, R179, PT ;  /* 0x000000b37c00720c */ /* 0x002fda0003f06270 */
        /* <DEDUP_REMOVED lines=12> */
.L_x_3850:
[----:B------:R-:W-:Y:S05]  /*36f0*/  BSYNC B0 ;  /* 0x0000000000007941 */ /* 0x000fea0003800000 */
.L_x_3849:
        /* <DEDUP_REMOVED lines=8> */
[----:B0-----:R-:W-:Y:S01]  /*3780*/  LEA.HI.X R8, R124, UR11, R125, 0x2, P1 ;  /* 0x0000000b7c087c11 */ /* 0x001fe200088f147d */
[----:B------:R-:W-:Y:S01]  /*3790*/  IMAD R9, R161, UR21, R6 ;  /* 0x00000015a1097c24 */ /* 0x000fe2000f8e0206 */
[----:B------:R-:W-:Y:S01]  /*37a0*/  IADD3 R6, P2, R87, R4, RZ ;  /* 0x0000000457067210 */ /* 0x000fe20007f5e0ff */
[----:B------:R-:W-:Y:S01]  /*37b0*/  ULDC.64 UR10, c[0x0][0x320] ;  /* 0x0000c800000a7ab9 */ /* 0x000fe20000000a00 */
[----:B------:R-:W-:Y:S01]  /*37c0*/  ISETP.GE.AND P3, PT, R184, R179, PT ;  /* 0x000000b3b800720c */ /* 0x000fe20003f66270 */
[----:B------:R-:W-:Y:S01]  /*37d0*/  FMUL.FTZ R25, R25, R32 ;  /* 0x0000002019197220 */ /* 0x000fe20000410000 */
[----:B------:R-:W-:Y:S01]  /*37e0*/  IADD3.X R5, R84, R9, R5, P2, !PT ;  /* 0x0000000954057210 */ /* 0x000fe200017fe405 */
[----:B------:R-:W-:Y:S01]  /*37f0*/  FMUL.FTZ R24, R24, R31 ;  /* 0x0000001f18187220 */ /* 0x000fe20000410000 */
        /* <DEDUP_REMOVED lines=55> */
[----:B------:R-:W-:Y:S01]  /*3b70*/  FMUL.FTZ R63, R63, R18 ;  /* 0x000000123f3f7220 */ /* 0x000fe20000410000 */
[----:B------:R-:W-:Y:S01]  /*3b80*/  FMUL.FTZ R62, R62, R19 ;  /* 0x000000133e3e7220 */ /* 0x000fe20000410000 */
[----:B------:R0:W-:Y:S01]  /*3b90*/  @!P1 STG.E desc[UR18][R4.64+-0x900], R175 ;  /* 0xfff700af04009986 */ /* 0x0001e2000c101912 */
[----:B------:R-:W-:-:S03]  /*3ba0*/  FMUL.FTZ R61, R61, R20 ;  /* 0x000000143d3d7220 */ /* 0x000fc60000410000 */
        /* <DEDUP_REMOVED lines=37> */
[----:B------:R-:W-:Y:S01]  /*3e00*/  STS [R114+0x3c], R31 ;  /* 0x00003c1f72007388 */ /* 0x000fe20000000800 */
[----:B------:R-:W-:-:S03]  /*3e10*/  NOP ;  /* 0x0000000000007918 */ /* 0x000fc60000000000 */
[----:B------:R-:W-:Y:S01]  /*3e20*/  LDS R11, [R149] ;  /* 0x00000000950b7984 */ /* 0x000fe20000000800 */
        /* <DEDUP_REMOVED lines=34> */
.L_x_3853:
[----:B------:R-:W-:Y:S05]  /*4050*/  BSYNC B0 ;  /* 0x0000000000007941 */ /* 0x000fea0003800000 */
.L_x_3852:
[----:B------:R-:W-:Y:S01]  /*4060*/  MOV R2, R4 ;  /* 0x0000000400027202 */ /* 0x000fe20000000f00 */
[----:B------:R-:W-:Y:S01]  /*4070*/  ULDC.64 UR20, c[0x0][0x2c8] ;  /* 0x0000b20000147ab9 */ /* 0x000fe20000000a00 */
[----:B------:R-:W-:Y:S01]  /*4080*/  MOV R3, R43 ;  /* 0x0000002b00037202 */ /* 0x000fe20000000f00 */
[----:B------:R-:W-:Y:S01]  /*4090*/  IMAD R4, R10, UR20, RZ ;  /* 0x000000140a047c24 */ /* 0x000fe2000f8e02ff */
[----:B------:R-:W-:Y:S02]  /*40a0*/  LEA R5, P0, R124, UR10, 0x2 ;  /* 0x0000000a7c057c11 */ /* 0x000fe4000f8010ff */
[-C--:B------:R-:W-:Y:S01]  /*40b0*/  ISETP.GE.AND P2, PT, R188, R41.reuse, PT ;  /* 0x00000029bc00720c */ /* 0x080fe20003f46270 */
[C---:B------:R-:W-:Y:S01]  /*40c0*/  IMAD.WIDE.U32 R2, R161.reuse, UR20, R2 ;  /* 0x00000014a1027c25 */ /* 0x040fe2000f8e0002 */
[----:B0-----:R-:W-:Y:S02]  /*40d0*/  LEA.HI.X R6, R124, UR11, R125, 0x2, P0 ;  /* 0x0000000b7c067c11 */ /* 0x001fe400080f147d */
[----:B------:R-:W-:Y:S01]  /*40e0*/  ISETP.GE.AND P0, PT, R192, R41, PT ;  /* 0x00000029c000720c */ /* 0x000fe20003f06270 */
[----:B------:R-:W-:Y:S01]  /*40f0*/  IMAD R7, R161, UR21, R4 ;  /* 0x00000015a1077c24 */ /* 0x000fe2000f8e0204 */
[----:B------:R-:W-:-:S02]  /*4100*/  IADD3 R4, P1, R87, R2, RZ ;  /* 0x0000000257047210 */ /* 0x000fc40007f3e0ff */
[----:B------:R-:W-:Y:S02]  /*4110*/  ISETP.GE.AND P4, PT, R178, R41, PT ;  /* 0x00000029b200720c */ /* 0x000fe40003f86270 */
[----:B------:R-:W-:Y:S02]  /*4120*/  IADD3.X R3, R84, R7, R3, P1, !PT ;  /* 0x0000000754037210 */ /* 0x000fe40000ffe403 */
[----:B------:R-:W-:Y:S02]  /*4130*/  ISETP.GE.AND P1, PT, R190, R41, PT ;  /* 0x00000029be00720c */ /* 0x000fe40003f26270 */
[----:B------:R-:W-:Y:S02]  /*4140*/  LEA R2, P3, R4, R5, 0x2 ;  /* 0x0000000504027211 */ /* 0x000fe400078610ff */
[----:B------:R-:W-:Y:S02]  /*4150*/  ISETP.GE.AND P5, PT, R176, R41, PT ;  /* 0x00000029b000720c */ /* 0x000fe40003fa6270 */
[----:B------:R-:W-:-:S02]  /*4160*/  LEA.HI.X R3, R4, R6, R3, 0x2, P3 ;  /* 0x0000000604037211 */ /* 0x000fc400018f1403 */
        /* <DEDUP_REMOVED lines=25> */
.L_x_3851:
[----:B-1----:R-:W-:Y:S01]  /*4300*/  FFMA.FTZ R3, R123, R0, R162 ;  /* 0x000000007b037223 */ /* 0x002fe200000100a2 */
[----:B0-----:R-:W0:Y:S01]  /*4310*/  LDC R4, c[0x0][0x21c] ;  /* 0x00008700ff047b82 */ /* 0x001e220000000800 */
[----:B------:R-:W-:Y:S01]  /*4320*/  HFMA2.MMA R44, -RZ, RZ, 0, 0 ;  /* 0x00000000ff2c7435 */ /* 0x000fe200000001ff */
        /* <DEDUP_REMOVED lines=42> */
[----:B------:R-:W-:Y:S01]  /*45d0*/  ISETP.GE.AND P0, PT, R124, R151, PT ;  /* 0x000000977c00720c */ /* 0x000fe20003f06270 */
[----:B------:R-:W-:Y:S01]  /*45e0*/  ULDC.64 UR8, c[0x0][0x230] ;  /* 0x00008c0000087ab9 */ /* 0x000fe20000000a00 */
[----:B------:R-:W-:Y:S01]  /*45f0*/  ULDC.64 UR10, c[0x0][0x248] ;  /* 0x00009200000a7ab9 */ /* 0x000fe20000000a00 */
[----:B------:R-:W-:Y:S02]  /*4600*/  IMAD R2, R10, UR8, RZ ;  /* 0x000000080a027c24 */ /* 0x000fe4000f8e02ff */
[----:B------:R-:W-:Y:S01]  /*4610*/  FADD.FTZ R8, R102, UR5 ;  /* 0x0000000566087e21 */ /* 0x000fe20008010000 */
[----:B------:R-:W-:Y:S02]  /*4620*/  IMAD R10, R10, UR10, RZ ;  /* 0x0000000a0a0a7c24 */ /* 0x000fe4000f8e02ff */
[----:B------:R-:W-:Y:S01]  /*4630*/  FADD.FTZ R6, R98, UR5 ;  /* 0x0000000562067e21 */ /* 0x000fe20008010000 */
[C---:B------:R-:W-:Y:S02]  /*4640*/  IMAD R5, R161.reuse, UR9, R2 ;  /* 0x00000009a1057c24 */ /* 0x040fe4000f8e0202 */
[----:B------:R-:W-:Y:S01]  /*4650*/  FADD.FTZ R4, R94, UR5 ;  /* 0x000000055e047e21 */ /* 0x000fe20008010000 */
[----:B------:R-:W-:-:S04]  /*4660*/  IMAD.WIDE.U32 R132, R161, UR8, RZ ;  /* 0x00000008a1847c25 */ /* 0x000fc8000f8e00ff */
[----:B------:R-:W-:Y:S01]  /*4670*/  FADD.FTZ R2, R90, UR5 ;  /* 0x000000055a027e21 */ /* 0x000fe20008010000 */
[----:B------:R-:W-:Y:S01]  /*4680*/  LOP3.LUT R28, R28, 0xfffffffe, RZ, 0xc0, !PT ;  /* 0xfffffffe1c1c7812 */ /* 0x000fe200078ec0ff */
[----:B------:R-:W-:Y:S01]  /*4690*/  FADD.FTZ R18, R100, UR5 ;  /* 0x0000000564127e21 */ /* 0x000fe20008010000 */
[----:B------:R-:W-:-:S04]  /*46a0*/  IMAD.WIDE.U32 R134, R161, UR10, RZ ;  /* 0x0000000aa1867c25 */ /* 0x000fc8000f8e00ff */
[----:B------:R-:W-:Y:S01]  /*46b0*/  FADD.FTZ R16, R96, UR5 ;  /* 0x0000000560107e21 */ /* 0x000fe20008010000 */
[----:B------:R-:W-:Y:S01]  /*46c0*/  FADD.FTZ R14, R92, UR5 ;  /* 0x000000055c0e7e21 */ /* 0x000fe20008010000 */
[----:B------:R-:W-:Y:S01]  /*46d0*/  FADD.FTZ R12, R88, UR5 ;  /* 0x00000005580c7e21 */ /* 0x000fe20008010000 */
[----:B------:R-:W-:Y:S02]  /*46e0*/  IMAD R3, R161, UR11, R10 ;  /* 0x0000000ba1037c24 */ /* 0x000fe4000f8e020a */
        /* <DEDUP_REMOVED lines=11> */
[----:B------:R-:W-:Y:S01]  /*47a0*/  FMUL.FTZ R13, R105, R2 ;  /* 0x00000002690d7220 */ /* 0x000fe20000410000 */
[----:B------:R-:W-:Y:S01]  /*47b0*/  @P0 LOP3.LUT R28, R28, 0x1, RZ, 0xfc, !PT ;  /* 0x000000011c1c0812 */ /* 0x000fe200078efcff */
[----:B------:R-:W-:Y:S01]  /*47c0*/  FMUL.FTZ R18, R121, R18 ;  /* 0x0000001279127220 */ /* 0x000fe20000410000 */
[----:B------:R-:W-:Y:S01]  /*47d0*/  MOV R20, RZ ;  /* 0x000000ff00147202 */ /* 0x000fe20000000f00 */
[----:B------:R-:W-:Y:S01]  /*47e0*/  FMUL.FTZ R16, R115, R16 ;  /* 0x0000001073107220 */ /* 0x000fe20000410000 */
        /* <DEDUP_REMOVED lines=11> */
[----:B------:R-:W-:Y:S01]  /*48a0*/  IADD3 R5, R133, R5, RZ ;  /* 0x0000000585057210 */ /* 0x000fe20007ffe0ff */
[----:B------:R-:W-:Y:S01]  /*48b0*/  UMOV UR7, URZ ;  /* 0x0000003f00077c82 */ /* 0x000fe20008000000 */
[----:B------:R-:W-:Y:S01]  /*48c0*/  IADD3 R3, R135, R3, RZ ;  /* 0x0000000387037210 */ /* 0x000fe20007ffe0ff */
        /* <DEDUP_REMOVED lines=8> */
[----:B------:R-:W-:-:S05]  /*4950*/  ULDC.64 UR30, c[0x0][0x370] ;  /* 0x0000dc00001e7ab9 */ /* 0x000fca0000000a00 */
.L_x_3898:
[----:B0-2---:R-:W0:Y:S01]  /*4960*/  LDC.64 R64, c[0x0][0x2d0] ;  /* 0x0000b400ff407b82 */ /* 0x005e220000000a00 */
[----:B------:R-:W-:Y:S01]  /*4970*/  SHF.R.S32.HI R181, RZ, 0x1f, R20 ;  /* 0x0000001fffb57819 */ /* 0x000fe20000011414 */
[----:B------:R-:W-:Y:S01]  /*4980*/  IMAD.WIDE.U32 R136, R20, UR28, R124 ;  /* 0x0000001c14887c25 */ /* 0x000fe2000f8e007c */
[----:B------:R-:W-:Y:S01]  /*4990*/  MOV R66, R132 ;  /* 0x0000008400427202 */ /* 0x000fe20000000f00 */
[----:B------:R-:W-:Y:S01]  /*49a0*/  HFMA2.MMA R194, -RZ, RZ, 0, 0 ;  /* 0x00000000ffc27435 */ /* 0x000fe200000001ff */
[----:B------:R-:W-:Y:S01]  /*49b0*/  MOV R67, R5 ;  /* 0x0000000500437202 */ /* 0x000fe20000000f00 */
[C---:B------:R-:W-:Y:S01]  /*49c0*/  IMAD R71, R181.reuse, UR28, RZ ;  /* 0x0000001cb5477c24 */ /* 0x040fe2000f8e02ff */
[----:B------:R-:W-:Y:S01]  /*49d0*/  LEA R68, P1, R136, R156, 0x2 ;  /* 0x0000009c88447211 */ /* 0x000fe200078210ff */
[----:B------:R-:W-:Y:S01]  /*49e0*/  IMAD R69, R181, UR24, RZ ;  /* 0x00000018b5457c24 */ /* 0x000fe2000f8e02ff */
[----:B------:R-:W-:Y:S01]  /*49f0*/  LOP3.LUT R164, R124, 0x20, RZ, 0xfc, !PT ;  /* 0x000000207ca47812 */ /* 0x000fe200078efcff */
[----:B------:R-:W-:Y:S01]  /*4a00*/  IMAD R163, R20, UR29, R71 ;  /* 0x0000001d14a37c24 */ /* 0x000fe2000f8e0247 */
[----:B------:R-:W-:Y:S01]  /*4a10*/  LOP3.LUT R192, R124, 0x40, RZ, 0xfc, !PT ;  /* 0x000000407cc07812 */ /* 0x000fe200078efcff */
[----:B------:R-:W-:Y:S01]  /*4a20*/  IMAD.WIDE.U32 R66, R20, UR24, R66 ;  /* 0x0000001814427c25 */ /* 0x000fe2000f8e0042 */
[C---:B------:R-:W-:Y:S01]  /*4a30*/  LOP3.LUT R190, R124.reuse, 0x60, RZ, 0xfc, !PT ;  /* 0x000000607cbe7812 */ /* 0x040fe200078efcff */
[----:B------:R-:W-:Y:S01]  /*4a40*/  HFMA2.MMA R196, -RZ, RZ, 0, 0 ;  /* 0x00000000ffc47435 */ /* 0x000fe200000001ff */
[----:B------:R-:W-:Y:S01]  /*4a50*/  LOP3.LUT R188, R124, 0x80, RZ, 0xfc, !PT ;  /* 0x000000807cbc7812 */ /* 0x000fe200078efcff */
[----:B------:R-:W-:Y:S01]  /*4a60*/  IMAD R71, R20, UR25, R69 ;  /* 0x0000001914477c24 */ /* 0x000fe2000f8e0245 */
[----:B------:R-:W-:Y:S01]  /*4a70*/  LOP3.LUT R186, R124, 0xa0, RZ, 0xfc, !PT ;  /* 0x000000a07cba7812 */ /* 0x000fe200078efcff */
[----:B------:R-:W-:Y:S01]  /*4a80*/  IMAD.IADD R69, R137, 0x1, R163 ;  /* 0x0000000189457824 */ /* 0x000fe200078e02a3 */
[-C--:B------:R-:W-:Y:S01]  /*4a90*/  ISETP.GE.AND P2, PT, R190, R151.reuse, PT ;  /* 0x00000097be00720c */ /* 0x080fe20003f46270 */
[----:B------:R-:W-:Y:S01]  /*4aa0*/  HFMA2.MMA R198, -RZ, RZ, 0, 0 ;  /* 0x00000000ffc67435 */ /* 0x000fe200000001ff */
[----:B------:R-:W-:Y:S01]  /*4ab0*/  ISETP.GE.AND P3, PT, R188, R151, PT ;  /* 0x00000097bc00720c */ /* 0x000fe20003f66270 */
[----:B------:R-:W-:Y:S01]  /*4ac0*/  HFMA2.MMA R200, -RZ, RZ, 0, 0 ;  /* 0x00000000ffc87435 */ /* 0x000fe200000001ff */
[----:B------:R-:W-:-:S02]  /*4ad0*/  LEA.HI.X R69, R136, R155, R69, 0x2, P1 ;  /* 0x0000009b88457211 */ /* 0x000fc400008f1445 */
[----:B------:R-:W-:Y:S02]  /*4ae0*/  CS2R R136, SRZ ;  /* 0x0000000000887805 */ /* 0x000fe4000001ff00 */
[----:B0-----:R-:W-:Y:S01]  /*4af0*/  LEA R70, P0, R66, R64, 0x2 ;  /* 0x0000004042467211 */ /* 0x001fe200078010ff */
[----:B------:R-:W-:Y:S01]  /*4b00*/  HFMA2.MMA R202, -RZ, RZ, 0, 0 ;  /* 0x00000000ffca7435 */ /* 0x000fe200000001ff */
[----:B------:R-:W-:Y:S02]  /*4b10*/  IADD3 R64, R67, R71, RZ ;  /* 0x0000004743407210 */ /* 0x000fe40007ffe0ff */
[----:B------:R-:W-:Y:S02]  /*4b20*/  ISETP.GE.AND P1, PT, R192, R151, PT ;  /* 0x00000097c000720c */ /* 0x000fe40003f26270 */
[----:B------:R-:W-:Y:S02]  /*4b30*/  LEA.HI.X R71, R66, R65, R64, 0x2, P0 ;  /* 0x0000004142477211 */ /* 0x000fe400000f1440 */
[-C--:B------:R-:W-:Y:S01]  /*4b40*/  ISETP.GE.AND P0, PT, R164, R151.reuse, PT ;  /* 0x00000097a400720c */ /* 0x080fe20003f06270 */
[----:B------:R-:W2:Y:S01]  /*4b50*/  @!P3 LDG.E R196, desc[UR18][R68.64+0x200] ;  /* 0x0002001244c4b981 */ /* 0x000ea2000c1e1900 */
[----:B------:R-:W-:-:S02]  /*4b60*/  ISETP.GE.AND P4, PT, R186, R151, PT ;  /* 0x00000097ba00720c */ /* 0x000fc40003f86270 */
[----:B------:R-:W-:Y:S01]  /*4b70*/  MOV R165, RZ ;  /* 0x000000ff00a57202 */ /* 0x000fe20000000f00 */
[----:B------:R0:W3:Y:S01]  /*4b80*/  LDG.E R163, desc[UR18][R70.64] ;  /* 0x0000001246a37981 */ /* 0x0000e2000c1e1900 */
[C---:B------:R-:W-:Y:S02]  /*4b90*/  LOP3.LUT R184, R124.reuse, 0xc0, RZ, 0xfc, !PT ;  /* 0x000000c07cb87812 */ /* 0x040fe400078efcff */
[----:B------:R-:W-:Y:S01]  /*4ba0*/  MOV R167, RZ ;  /* 0x000000ff00a77202 */ /* 0x000fe20000000f00 */
[----:B------:R-:W4:Y:S01]  /*4bb0*/  @!P1 LDG.E R194, desc[UR18][R68.64+0x100] ;  /* 0x0001001244c29981 */ /* 0x000f22000c1e1900 */
[C---:B------:R-:W-:Y:S02]  /*4bc0*/  LOP3.LUT R182, R124.reuse, 0xe0, RZ, 0xfc, !PT ;  /* 0x000000e07cb67812 */ /* 0x040fe400078efcff */
[C---:B------:R-:W-:Y:S01]  /*4bd0*/  LOP3.LUT R180, R124.reuse, 0x100, RZ, 0xfc, !PT ;  /* 0x000001007cb47812 */ /* 0x040fe200078efcff */
[----:B------:R-:W2:Y:S01]  /*4be0*/  @!P0 LDG.E R137, desc[UR18][R68.64+0x80] ;  /* 0x0000801244898981 */ /* 0x000ea2000c1e1900 */
[----:B------:R-:W-:-:S02]  /*4bf0*/  LOP3.LUT R178, R124, 0x120, RZ, 0xfc, !PT ;  /* 0x000001207cb27812 */ /* 0x000fc400078efcff */
[----:B------:R-:W-:Y:S01]  /*4c00*/  LOP3.LUT R176, R124, 0x140, RZ, 0xfc, !PT ;  /* 0x000001407cb07812 */ /* 0x000fe200078efcff */
[----:B------:R-:W4:Y:S01]  /*4c10*/  @!P2 LDG.E R165, desc[UR18][R68.64+0x180] ;  /* 0x0001801244a5a981 */ /* 0x000f22000c1e1900 */
[-C--:B------:R-:W-:Y:S02]  /*4c20*/  ISETP.GE.AND P0, PT, R184, R151.reuse, PT ;  /* 0x00000097b800720c */ /* 0x080fe40003f06270 */
[----:B------:R-:W-:Y:S01]  /*4c30*/  LOP3.LUT P5, RZ, R28, 0x1, RZ, 0xc0, !PT ;  /* 0x000000011cff7812 */ /* 0x000fe200078ac0ff */
[----:B------:R-:W4:Y:S01]  /*4c40*/  @!P4 LDG.E R167, desc[UR18][R68.64+0x280] ;  /* 0x0002801244a7c981 */ /* 0x000f22000c1e1900 */
[----:B------:R-:W-:Y:S02]  /*4c50*/  ISETP.GE.AND P1, PT, R182, R151, PT ;  /* 0x00000097b600720c */ /* 0x000fe40003f26270 */
[----:B------:R-:W-:Y:S02]  /*4c60*/  MOV R169, RZ ;  /* 0x000000ff00a97202 */ /* 0x000fe40000000f00 */
[----:B------:R-:W-:-:S02]  /*4c70*/  MOV R171, RZ ;  /* 0x000000ff00ab7202 */ /* 0x000fc40000000f00 */
[C---:B------:R-:W-:Y:S02]  /*4c80*/  LOP3.LUT R174, R124.reuse, 0x160, RZ, 0xfc, !PT ;  /* 0x000001607cae7812 */ /* 0x040fe400078efcff */
[----:B------:R-:W-:Y:S01]  /*4c90*/  LOP3.LUT R172, R124, 0x180, RZ, 0xfc, !PT ;  /* 0x000001807cac7812 */ /* 0x000fe200078efcff */
[----:B------:R-:W4:Y:S01]  /*4ca0*/  @!P0 LDG.E R198, desc[UR18][R68.64+0x300] ;  /* 0x0003001244c68981 */ /* 0x000f22000c1e1900 */
[-C--:B------:R-:W-:Y:S02]  /*4cb0*/  ISETP.GE.AND P2, PT, R180, R151.reuse, PT ;  /* 0x00000097b400720c */ /* 0x080fe40003f46270 */
[----:B------:R-:W-:Y:S01]  /*4cc0*/  LOP3.LUT R170, R124, 0x1a0, RZ, 0xfc, !PT ;  /* 0x000001a07caa7812 */ /* 0x000fe200078efcff */
[----:B------:R-:W4:Y:S01]  /*4cd0*/  @!P1 LDG.E R169, desc[UR18][R68.64+0x380] ;  /* 0x0003801244a99981 */ /* 0x000f22000c1e1900 */
[-C--:B------:R-:W-:Y:S02]  /*4ce0*/  ISETP.GE.AND P3, PT, R178, R151.reuse, PT ;  /* 0x00000097b200720c */ /* 0x080fe40003f66270 */
[----:B------:R-:W-:Y:S01]  /*4cf0*/  LOP3.LUT R168, R124, 0x1c0, RZ, 0xfc, !PT ;  /* 0x000001c07ca87812 */ /* 0x000fe200078efcff */
[----:B------:R-:W2:Y:S01]  /*4d00*/  @!P5 LDG.E R136, desc[UR18][R68.64] ;  /* 0x000000124488d981 */ /* 0x000ea2000c1e1900 */
[----:B------:R-:W-:-:S02]  /*4d10*/  ISETP.GE.AND P4, PT, R176, R151, PT ;  /* 0x00000097b000720c */ /* 0x000fc40003f86270 */
[----:B------:R-:W-:Y:S01]  /*4d20*/  LOP3.LUT R166, R124, 0x1e0, RZ, 0xfc, !PT ;  /* 0x000001e07ca67812 */ /* 0x000fe200078efcff */
[----:B------:R-:W-:Y:S01]  /*4d30*/  HFMA2.MMA R173, -RZ, RZ, 0, 0 ;  /* 0x00000000ffad7435 */ /* 0x000fe200000001ff */
[-C--:B------:R-:W-:Y:S01]  /*4d40*/  ISETP.GE.AND P0, PT, R174, R151.reuse, PT ;  /* 0x00000097ae00720c */ /* 0x080fe20003f06270 */
[----:B------:R-:W4:Y:S01]  /*4d50*/  @!P2 LDG.E R200, desc[UR18][R68.64+0x400] ;  /* 0x0004001244c8a981 */ /* 0x000f22000c1e1900 */
[-C--:B------:R-:W-:Y:S01]  /*4d60*/  ISETP.GE.AND P1, PT, R172, R151.reuse, PT ;  /* 0x00000097ac00720c */ /* 0x080fe20003f26270 */
[----:B------:R-:W-:Y:S01]  /*4d70*/  HFMA2.MMA R183, -RZ, RZ, 0, 0 ;  /* 0x00000000ffb77435 */ /* 0x000fe200000001ff */
[-C--:B------:R-:W-:Y:S01]  /*4d80*/  ISETP.GE.AND P2, PT, R170, R151.reuse, PT ;  /* 0x00000097aa00720c */ /* 0x080fe20003f46270 */
[----:B------:R-:W4:Y:S01]  /*4d90*/  @!P3 LDG.E R171, desc[UR18][R68.64+0x480] ;  /* 0x0004801244abb981 */ /* 0x000f22000c1e1900 */
[-C--:B------:R-:W-:Y:S02]  /*4da0*/  ISETP.GE.AND P3, PT, R168, R151.reuse, PT ;  /* 0x00000097a800720c */ /* 0x080fe40003f66270 */
[----:B------:R-:W-:Y:S01]  /*4db0*/  MOV R175, RZ ;  /* 0x000000ff00af7202 */ /* 0x000fe20000000f00 */
[----:B------:R-:W4:Y:S01]  /*4dc0*/  @!P4 LDG.E R202, desc[UR18][R68.64+0x500] ;  /* 0x0005001244cac981 */ /* 0x000f22000c1e1900 */
[----:B------:R-:W-:Y:S01]  /*4dd0*/  ISETP.GE.AND P4, PT, R166, R151, PT ;  /* 0x00000097a600720c */ /* 0x000fe20003f86270 */
[----:B------:R-:W-:Y:S01]  /*4de0*/  IMAD.MOV.U32 R179, RZ, RZ, RZ ;  /* 0x000000ffffb37224 */ /* 0x000fe200078e00ff */
[----:B------:R-:W-:Y:S01]  /*4df0*/  MOV R177, RZ ;  /* 0x000000ff00b17202 */ /* 0x000fe20000000f00 */
[----:B-1----:R-:W1:Y:S01]  /*4e00*/  LDC.64 R64, c[0x0][0x2d8] ;  /* 0x0000b600ff407b82 */ /* 0x002e620000000a00 */
[----:B------:R-:W4:Y:S04]  /*4e10*/  @!P0 LDG.E R175, desc[UR18][R68.64+0x580] ;  /* 0x0005801244af8981 */ /* 0x000f28000c1e1900 */
[----:B------:R-:W4:Y:S04]  /*4e20*/  @!P1 LDG.E R173, desc[UR18][R68.64+0x600] ;  /* 0x0006001244ad9981 */ /* 0x000f28000c1e1900 */
[----:B------:R-:W4:Y:S04]  /*4e30*/  @!P2 LDG.E R179, desc[UR18][R68.64+0x680] ;  /* 0x0006801244b3a981 */ /* 0x000f28000c1e1900 */
[----:B------:R-:W4:Y:S04]  /*4e40*/  @!P3 LDG.E R177, desc[UR18][R68.64+0x700] ;  /* 0x0007001244b1b981 */ /* 0x000f28000c1e1900 */
[----:B------:R1:W4:Y:S01]  /*4e50*/  @!P4 LDG.E R183, desc[UR18][R68.64+0x780] ;  /* 0x0007801244b7c981 */ /* 0x000322000c1e1900 */
[----:B------:R-:W-:Y:S01]  /*4e60*/  IADD3 R185, R150, -0x1, RZ ;  /* 0xffffffff96b97810 */ /* 0x000fe20007ffe0ff */
[----:B------:R-:W-:Y:S01]  /*4e70*/  IMAD R181, R181, UR26, RZ ;  /* 0x0000001ab5b57c24 */ /* 0x000fe2000f8e02ff */
[----:B------:R-:W-:-:S02]  /*4e80*/  MOV R66, R134 ;  /* 0x0000008600427202 */ /* 0x000fc40000000f00 */
[----:B------:R-:W-:Y:S02]  /*4e90*/  MOV R67, R3 ;  /* 0x0000000300437202 */ /* 0x000fe40000000f00 */
[----:B------:R-:W-:Y:S01]  /*4ea0*/  LEA.HI R187, R185, R185, RZ, 0x1 ;  /* 0x000000b9b9bb7211 */ /* 0x000fe200078f08ff */
[C---:B------:R-:W-:Y:S02]  /*4eb0*/  IMAD R181, R20.reuse, UR27, R181 ;  /* 0x0000001b14b57c24 */ /* 0x040fe4000f8e02b5 */
[----:B------:R-:W-:Y:S01]  /*4ec0*/  IMAD.WIDE.U32 R66, R20, UR26, R66 ;  /* 0x0000001a14427c25 */ /* 0x000fe2000f8e0042 */
[----:B0-----:R-:W-:Y:S02]  /*4ed0*/  LOP3.LUT R70, R187, 0xfffffe, RZ, 0xc0, !PT ;  /* 0x00fffffebb467812 */ /* 0x001fe400078ec0ff */
[----:B-1----:R-:W-:Y:S02]  /*4ee0*/  LEA R64, P1, R66, R64, 0x2 ;  /* 0x0000004042407211 */ /* 0x002fe400078210ff */
[----:B------:R-:W-:-:S02]  /*4ef0*/  IADD3 R67, R67, R181, RZ ;  /* 0x000000b543437210 */ /* 0x000fc40007ffe0ff */
[----:B------:R-:W-:Y:S02]  /*4f00*/  IADD3 R185, R185, -R70, RZ ;  /* 0x80000046b9b97210 */ /* 0x000fe40007ffe0ff */
[----:B------:R-:W-:Y:S02]  /*4f10*/  LEA.HI.X R65, R66, R65, R67, 0x2, P1 ;  /* 0x0000004142417211 */ /* 0x000fe400008f1443 */
[----:B------:R-:W-:Y:S02]  /*4f20*/  LEA R66, R185, R20, 0x8 ;  /* 0x00000014b9427211 */ /* 0x000fe400078e40ff */
[C---:B------:R-:W-:Y:S02]  /*4f30*/  ISETP.NE.AND P1, PT, R158.reuse, RZ, PT ;  /* 0x000000ff9e00720c */ /* 0x040fe40003f25270 */
[----:B------:R-:W-:-:S04]  /*4f40*/  IADD3 R67, R158, 0x200, RZ ;  /* 0x000002009e437810 */ /* 0x000fc80007ffe0ff */
[----:B------:R-:W-:Y:S02]  /*4f50*/  SEL R204, R66, R67, !P1 ;  /* 0x0000004342cc7207 */ /* 0x000fe40004800000 */
[----:B------:R0:W4:Y:S01]  /*4f60*/  LDG.E R66, desc[UR18][R64.64] ;  /* 0x0000001240427981 */ /* 0x000122000c1e1900 */
[----:B------:R-:W-:Y:S01]  /*4f70*/  FADD.FTZ R181, R102, UR5 ;  /* 0x0000000566b57e21 */ /* 0x000fe20008010000 */
[----:B------:R-:W-:-:S04]  /*4f80*/  ISETP.GE.AND P0, PT, R150, 0x2, PT ;  /* 0x000000029600780c */ /* 0x000fc80003f06270 */
[----:B------:R-:W-:Y:S01]  /*4f90*/  ISETP.NE.OR P0, PT, R153, RZ, !P0 ;  /* 0x000000ff9900720c */ /* 0x000fe20004705670 */
[----:B------:R-:W-:-:S12]  /*4fa0*/  IMAD R67, R204, 0x4, R85 ;  /* 0x00000004cc437824 */ /* 0x000fd800078e0255 */
[----:B------:R-:W1:Y:S01]  /*4fb0*/  @!P0 LDC R68, c[0x0][0x21c] ;  /* 0x00008700ff448b82 */ /* 0x000e620000000800 */
[----:B0-----:R-:W-:Y:S01]  /*4fc0*/  @!P0 IADD3 R65, R150, -0x2, RZ ;  /* 0xfffffffe96418810 */ /* 0x001fe20007ffe0ff */
[----:B------:R-:W-:Y:S01]  /*4fd0*/  FADD.FTZ R71, R98, UR5 ;  /* 0x0000000562477e21 */ /* 0x000fe20008010000 */
[----:B------:R-:W-:Y:S01]  /*4fe0*/  HFMA2.MMA R69, -RZ, RZ, 0, 0 ;  /* 0x00000000ff457435 */ /* 0x000fe200000001ff */
[----:B------:R-:W-:Y:S02]  /*4ff0*/  FADD.FTZ R185, R96, UR5 ;  /* 0x0000000560b97e21 */ /* 0x000fe40008010000 */
[----:B-1----:R-:W-:Y:S01]  /*5000*/  @!P0 IMAD R65, R65, R68, R20 ;  /* 0x0000004441418224 */ /* 0x002fe200078e0214 */
[----:B------:R-:W-:-:S03]  /*5010*/  MOV R68, 0x3f800000 ;  /* 0x3f80000000447802 */ /* 0x000fc60000000f00 */
[----:B------:R-:W-:-:S04]  /*5020*/  @!P0 IMAD.WIDE R64, R65, 0x8, R130 ;  /* 0x0000000841408825 */ /* 0x000fc800078e0282 */
[----:B------:R-:W-:Y:S01]  /*5030*/  FADD.FTZ R203, R92, UR5 ;  /* 0x000000055ccb7e21 */ /* 0x000fe20008010000 */
[----:B------:R-:W-:Y:S01]  /*5040*/  FADD.FTZ R201, R88, UR5 ;  /* 0x0000000558c97e21 */ /* 0x000fe20008010000 */
[----:B------:R-:W-:Y:S01]  /*5050*/  BSSY B0, `(.L_x_3855) ;  /* 0x0000080000007945 */ /* 0x000fe20003800000 */
[----:B------:R-:W-:Y:S01]  /*5060*/  LEA R193, R158, R85, 0x3 ;  /* 0x000000559ec17211 */ /* 0x000fe200078e18ff */
[----:B---3--:R-:W-:-:S04]  /*5070*/  FMUL.FTZ R70, R163, 1.4426950216293334961 ;  /* 0x3fb8aa3ba3467820 */ /* 0x008fc80000410000 */
[----:B------:R-:W-:-:S06]  /*5080*/  FMUL.FTZ R240, R181, R70 ;  /* 0x00000046b5f07220 */ /* 0x000fcc0000410000 */
[----:B------:R-:W0:Y:S01]  /*5090*/  MUFU.EX2 R240, R240 ;  /* 0x000000f000f07308 */ /* 0x000e220000000800 */
[----:B--2---:R-:W-:Y:S04]  /*50a0*/  STS [R149], R136 ;  /* 0x0000008895007388 */ /* 0x004fe80000000800 */
[----:B------:R-:W-:Y:S04]  /*50b0*/  STS [R148+0x80], R137 ;  /* 0x0000808994007388 */ /* 0x000fe80000000800 */
        /* <DEDUP_REMOVED lines=14> */
[----:B------:R-:W-:-:S03]  /*51a0*/  NOP ;  /* 0x0000000000007918 */ /* 0x000fc60000000000 */
[----:B------:R4:W0:Y:S01]  /*51b0*/  LDS R227, [R114] ;  /* 0x0000000072e37984 */ /* 0x0008220000000800 */
[----:B-1----:R-:W-:-:S03]  /*51c0*/  FADD.FTZ R179, R101, UR5 ;  /* 0x0000000565b37e21 */ /* 0x002fc60008010000 */
[----:B------:R4:W1:Y:S04]  /*51d0*/  LDS R226, [R114+0x4] ;  /* 0x0000040072e27984 */ /* 0x0008680000000800 */
        /* <DEDUP_REMOVED lines=15> */
[----:B------:R-:W-:Y:S01]  /*52d0*/  FMUL.FTZ R175, R70, R179 ;  /* 0x000000b346af7220 */ /* 0x000fe20000410000 */
[----:B------:R-:W-:Y:S01]  /*52e0*/  BAR.SYNC.DEFER_BLOCKING 0x0 ;  /* 0x0000000000007b1d */ /* 0x000fe20000010000 */
[----:B--2---:R-:W-:Y:S01]  /*52f0*/  FADD.FTZ R177, R100, UR5 ;  /* 0x0000000564b17e21 */ /* 0x004fe20008010000 */
[----:B------:R-:W-:-:S03]  /*5300*/  FADD.FTZ R198, R99, UR5 ;  /* 0x0000000563c67e21 */ /* 0x000fc60008010000 */
[----:B------:R-:W-:Y:S01]  /*5310*/  FMUL.FTZ R173, R177, R70 ;  /* 0x00000046b1ad7220 */ /* 0x000fe20000410000 */
[----:B------:R-:W0:Y:S01]  /*5320*/  MUFU.EX2 R175, R175 ;  /* 0x000000af00af7308 */ /* 0x000e220000000800 */
[----:B------:R-:W-:Y:S01]  /*5330*/  FMUL.FTZ R204, R70, R198 ;  /* 0x000000c646cc7220 */ /* 0x000fe20000410000 */
[----:B------:R-:W-:Y:S01]  /*5340*/  FMUL.FTZ R206, R71, R70 ;  /* 0x0000004647ce7220 */ /* 0x000fe20000410000 */
[----:B------:R-:W-:-:S05]  /*5350*/  FADD.FTZ R171, R97, UR5 ;  /* 0x0000000561ab7e21 */ /* 0x000fca0008010000 */
[----:B------:R-:W2:Y:S01]  /*5360*/  MUFU.EX2 R173, R173 ;  /* 0x000000ad00ad7308 */ /* 0x000ea20000000800 */
[----:B---3--:R-:W-:Y:S01]  /*5370*/  FMUL.FTZ R183, R70, R171 ;  /* 0x000000ab46b77220 */ /* 0x008fe20000410000 */
[----:B------:R-:W-:-:S06]  /*5380*/  FMUL.FTZ R185, R185, R70 ;  /* 0x00000046b9b97220 */ /* 0x000fcc0000410000 */
[----:B------:R-:W3:Y:S01]  /*5390*/  MUFU.EX2 R204, R204 ;  /* 0x000000cc00cc7308 */ /* 0x000ee20000000800 */
[----:B------:R-:W-:Y:S01]  /*53a0*/  FADD.FTZ R196, R95, UR5 ;  /* 0x000000055fc47e21 */ /* 0x000fe20008010000 */
[----:B------:R4:W5:Y:S01]  /*53b0*/  @!P0 LDG.E.64 R68, desc[UR18][R64.64] ;  /* 0x0000001240448981 */ /* 0x000962000c1e1b00 */
[----:B0-----:R-:W-:-:S05]  /*53c0*/  FMUL.FTZ R136, R240, R175 ;  /* 0x000000aff0887220 */ /* 0x001fca0000410000 */
[----:B------:R-:W0:Y:S01]  /*53d0*/  MUFU.EX2 R206, R206 ;  /* 0x000000ce00ce7308 */ /* 0x000e220000000800 */
[----:B------:R-:W-:Y:S01]  /*53e0*/  FADD.FTZ R71, R94, UR5 ;  /* 0x000000055e477e21 */ /* 0x000fe20008010000 */
[----:B------:R-:W-:Y:S01]  /*53f0*/  FMUL.FTZ R214, R70, R196 ;  /* 0x000000c446d67220 */ /* 0x000fe20000410000 */
[----:B----4-:R-:W-:Y:S01]  /*5400*/  FADD.FTZ R65, R90, UR5 ;  /* 0x000000055a417e21 */ /* 0x010fe20008010000 */
[----:B------:R-:W-:-:S04]  /*5410*/  FFMA.FTZ R64, R19, R175, R10 ;  /* 0x000000af13407223 */ /* 0x000fc8000001000a */
[----:B------:R-:W4:Y:S01]  /*5420*/  MUFU.EX2 R183, R183 ;  /* 0x000000b700b77308 */ /* 0x000f220000000800 */
[----:B------:R-:W-:Y:S01]  /*5430*/  ISETP.NE.AND P0, PT, R158, 0x3f, PT ;  /* 0x0000003f9e00780c */ /* 0x000fe20003f05270 */
[----:B------:R-:W-:Y:S01]  /*5440*/  FMUL.FTZ R216, R65, R70 ;  /* 0x0000004641d87220 */ /* 0x000fe20000410000 */
[----:B--2---:R-:W-:Y:S01]  /*5450*/  FMUL.FTZ R65, R173, R136 ;  /* 0x00000088ad417220 */ /* 0x004fe20000410000 */
[----:B------:R-:W-:Y:S01]  /*5460*/  FMUL.FTZ R218, R71, R70 ;  /* 0x0000004647da7220 */ /* 0x000fe20000410000 */
[----:B------:R-:W-:Y:S01]  /*5470*/  FFMA.FTZ R64, R173, R64, R18 ;  /* 0x00000040ad407223 */ /* 0x000fe20000010012 */
[----:B------:R-:W-:Y:S02]  /*5480*/  FADD.FTZ R169, R93, UR5 ;  /* 0x000000055da97e21 */ /* 0x000fe40008010000 */
[----:B------:R-:W2:Y:S01]  /*5490*/  MUFU.EX2 R185, R185 ;  /* 0x000000b900b97308 */ /* 0x000ea20000000800 */
[C---:B---3--:R-:W-:Y:S01]  /*54a0*/  FMUL.FTZ R65, R204.reuse, R65 ;  /* 0x00000041cc417220 */ /* 0x048fe20000410000 */
[----:B------:R-:W-:Y:S01]  /*54b0*/  FFMA.FTZ R64, R204, R64, R9 ;  /* 0x00000040cc407223 */ /* 0x000fe20000010009 */
[----:B------:R-:W-:-:S05]  /*54c0*/  FMUL.FTZ R199, R70, R169 ;  /* 0x000000a946c77220 */ /* 0x000fca0000410000 */
[----:B------:R-:W3:Y:S01]  /*54d0*/  MUFU.EX2 R214, R214 ;  /* 0x000000d600d67308 */ /* 0x000ee20000000800 */
[C---:B0-----:R-:W-:Y:S01]  /*54e0*/  FMUL.FTZ R136, R206.reuse, R65 ;  /* 0x00000041ce887220 */ /* 0x041fe20000410000 */
[----:B------:R-:W-:Y:S01]  /*54f0*/  FMUL.FTZ R203, R203, R70 ;  /* 0x00000046cbcb7220 */ /* 0x000fe20000410000 */
[----:B------:R-:W-:Y:S01]  /*5500*/  FFMA.FTZ R64, R206, R64, R17 ;  /* 0x00000040ce407223 */ /* 0x000fe20000010011 */
[----:B------:R-:W-:-:S04]  /*5510*/  FADD.FTZ R194, R91, UR5 ;  /* 0x000000055bc27e21 */ /* 0x000fc80008010000 */
[----:B------:R-:W0:Y:S01]  /*5520*/  MUFU.EX2 R218, R218 ;  /* 0x000000da00da7308 */ /* 0x000e220000000800 */
[----:B------:R-:W-:Y:S01]  /*5530*/  @P0 LEA R191, R158, R85, 0x2 ;  /* 0x000000559ebf0211 */ /* 0x000fe200078e10ff */
[C---:B----4-:R-:W-:Y:S01]  /*5540*/  FMUL.FTZ R136, R183.reuse, R136 ;  /* 0x00000088b7887220 */ /* 0x050fe20000410000 */
[----:B------:R-:W-:Y:S01]  /*5550*/  FFMA.FTZ R64, R183, R64, R8 ;  /* 0x00000040b7407223 */ /* 0x000fe20000010008 */
[----:B------:R-:W-:-:S04]  /*5560*/  FMUL.FTZ R197, R70, R194 ;  /* 0x000000c246c57220 */ /* 0x000fc80000410000 */
[----:B------:R-:W4:Y:S01]  /*5570*/  MUFU.EX2 R199, R199 ;  /* 0x000000c700c77308 */ /* 0x000f220000000800 */
[C---:B--2---:R-:W-:Y:S01]  /*5580*/  FMUL.FTZ R65, R185.reuse, R136 ;  /* 0x00000088b9417220 */ /* 0x044fe20000410000 */
[----:B------:R-:W-:Y:S01]  /*5590*/  FFMA.FTZ R64, R185, R64, R16 ;  /* 0x00000040b9407223 */ /* 0x000fe20000010010 */
[----:B------:R-:W-:Y:S01]  /*55a0*/  FADD.FTZ R167, R89, UR5 ;  /* 0x0000000559a77e21 */ /* 0x000fe20008010000 */
[----:B------:R-:W2:Y:S04]  /*55b0*/  @P0 LDS R191, [R191+0x2d54] ;  /* 0x002d5400bfbf0984 */ /* 0x000ea80000000800 */
[----:B------:R-:W1:Y:S01]  /*55c0*/  MUFU.EX2 R203, R203 ;  /* 0x000000cb00cb7308 */ /* 0x000e620000000800 */
        /* <DEDUP_REMOVED lines=22> */
[----:B------:R-:W-:Y:S01]  /*5730*/  FFMA.FTZ R64, R195, R64, R2 ;  /* 0x00000040c3407223 */ /* 0x000fe20000010002 */
[----:B------:R-:W-:Y:S02]  /*5740*/  R2UR UR10, R66 ;  /* 0x00000000420a72ca */ /* 0x000fe400000e0000 */
[C---:B-1----:R-:W-:Y:S01]  /*5750*/  FMUL.FTZ R65, R201.reuse, R70 ;  /* 0x00000046c9417220 */ /* 0x042fe20000410000 */
[----:B------:R-:W-:-:S03]  /*5760*/  FFMA.FTZ R66, R201, R64, R12 ;  /* 0x00000040c9427223 */ /* 0x000fc6000001000c */
[C---:B---3--:R-:W-:Y:S01]  /*5770*/  FMUL.FTZ R64, R212.reuse, R65 ;  /* 0x00000041d4407220 */ /* 0x048fe20000410000 */
[----:B------:R-:W-:Y:S01]  /*5780*/  FFMA.FTZ R65, R212, R66, R11 ;  /* 0x00000042d4417223 */ /* 0x000fe2000001000b */
[----:B--2---:R-:W-:Y:S07]  /*5790*/  @P0 BRA `(.L_x_3856) ;  /* 0x00000000002c0947 */ /* 0x004fee0003800000 */
[----:B------:R-:W0:Y:S01]  /*57a0*/  LDC R67, c[0x0][0x224] ;  /* 0x00008900ff437b82 */ /* 0x000e220000000800 */
[----:B------:R-:W-:Y:S02]  /*57b0*/  MOV R191, 0x3f800000 ;  /* 0x3f80000000bf7802 */ /* 0x000fe40000000f00 */
[----:B0-----:R-:W-:-:S13]  /*57c0*/  ISETP.NE.AND P0, PT, R150, R67, PT ;  /* 0x000000439600720c */ /* 0x001fda0003f05270 */
        /* <DEDUP_REMOVED lines=8> */
.L_x_3856:
[----:B------:R-:W-:Y:S05]  /*5850*/  BSYNC B0 ;  /* 0x0000000000007941 */ /* 0x000fea0003800000 */
.L_x_3855:
[----:B------:R-:W-:Y:S01]  /*5860*/  ISETP.GT.U32.AND P2, PT, R158, 0x1f, PT ;  /* 0x0000001f9e00780c */ /* 0x000fe20003f44070 */
[----:B------:R2:W-:Y:S01]  /*5870*/  STS.64 [R193+0x2140], R64 ;  /* 0x00214040c1007388 */ /* 0x0005e20000000a00 */
[----:B------:R-:W-:Y:S01]  /*5880*/  FMUL.FTZ R229, R211, UR10 ;  /* 0x0000000ad3e57c20 */ /* 0x000fe20008410000 */
        /* <DEDUP_REMOVED lines=10> */
[----:B--2---:R-:W-:Y:S01]  /*5930*/  FMUL.FTZ R65, R215, UR10 ;  /* 0x0000000ad7417c20 */ /* 0x004fe20008410000 */
        /* <DEDUP_REMOVED lines=22> */
[----:B------:R-:W-:Y:S01]  /*5aa0*/  IADD3 R136, R154, R85, RZ ;  /* 0x000000559a887210 */ /* 0x000fe20007ffe0ff */
[----:B------:R-:W-:-:S04]  /*5ab0*/  UMOV UR11, 0xffffffff ;  /* 0xffffffff000b7882 */ /* 0x000fc80000000000 */
[----:B------:R-:W0:Y:S02]  /*5ac0*/  LDS.128 R64, [R136+0x2140] ;  /* 0x0021400088407984 */ /* 0x000e240000000c00 */
        /* <DEDUP_REMOVED lines=25> */
.L_x_3921:
[----:B------:R-:W-:Y:S01]  /*5c60*/  ISETP.GE.AND P0, PT, R157, 0x10, PT ;  /* 0x000000109d00780c */ /* 0x000fe20003f06270 */
[----:B------:R-:W-:-:S12]  /*5c70*/  UMOV UR11, 0xffffffff ;  /* 0xffffffff000b7882 */ /* 0x000fd80000000000 */
[C---:B0-2---:R-:W-:Y:S01]  /*5c80*/  @P0 FFMA.FTZ R67, R66.reuse, R70, R67 ;  /* 0x0000004642430223 */ /* 0x045fe20000010043 */
[----:B---3--:R-:W-:Y:S01]  /*5c90*/  @P0 FMUL.FTZ R66, R66, R71 ;  /* 0x0000004742420220 */ /* 0x008fe20000410000 */
[----:B------:R-:W-:Y:S06]  /*5ca0*/  BRA.DIV UR11, `(.L_x_3859) ;  /* 0x000000460b2c7947 */ /* 0x000fec000b800000 */
.L_x_3924:
[----:B------:R-:W-:-:S03]  /*5cb0*/  UMOV UR11, 0xffffffff ;  /* 0xffffffff000b7882 */ /* 0x000fc60000000000 */
[----:B------:R-:W-:Y:S05]  /*5cc0*/  BRA.DIV UR11, `(.L_x_3860) ;  /* 0x000000460b4c7947 */ /* 0x000fea000b800000 */
.L_x_3927:
[----:B------:R-:W-:-:S03]  /*5cd0*/  UMOV UR11, 0xffffffff ;  /* 0xffffffff000b7882 */ /* 0x000fc60000000000 */
[----:B------:R-:W-:Y:S05]  /*5ce0*/  BRA.DIV UR11, `(.L_x_3861) ;  /* 0x000000460b6c7947 */ /* 0x000fea000b800000 */
[----:B------:R-:W0:Y:S04]  /*5cf0*/  SHFL.UP PT, R66, R66, 0x1, RZ ;  /* 0x0420000042427989 */ /* 0x000e2800000e00ff */
[----:B------:R-:W2:Y:S04]  /*5d00*/  SHFL.UP PT, R67, R67, 0x1, RZ ;  /* 0x0420000043437989 */ /* 0x000ea800000e00ff */
[----:B-----5:R-:W3:Y:S04]  /*5d10*/  SHFL.IDX PT, R68, R68, RZ, 0x1f ;  /* 0x00001fff44447589 */ /* 0x020ee800000e0000 */
[----:B------:R-:W4:Y:S02]  /*5d20*/  SHFL.IDX PT, R69, R69, RZ, 0x1f ;  /* 0x00001fff45457589 */ /* 0x000f2400000e0000 */
.L_x_3933:
[C---:B0-2-4-:R-:W-:Y:S01]  /*5d30*/  @P1 FFMA.FTZ R69, R66.reuse, R69, R67 ;  /* 0x0000004542451223 */ /* 0x055fe20000010043 */
[----:B---3--:R-:W-:-:S03]  /*5d40*/  @P1 FMUL.FTZ R68, R66, R68 ;  /* 0x0000004442441220 */ /* 0x008fc60000410000 */
[C---:B------:R-:W-:Y:S01]  /*5d50*/  FFMA.FTZ R71, R64.reuse, R69, R65 ;  /* 0x0000004540477223 */ /* 0x040fe20000010041 */
[----:B------:R-:W-:-:S05]  /*5d60*/  FMUL.FTZ R70, R64, R68 ;  /* 0x0000004440467220 */ /* 0x000fca0000410000 */
[----:B------:R0:W-:Y:S02]  /*5d70*/  STS.128 [R136+0x2140], R68 ;  /* 0x0021404488007388 */ /* 0x0001e40000000c00 */
.L_x_3857:
[----:B------:R-:W-:Y:S05]  /*5d80*/  WARPSYNC.ALL ;  /* 0x0000000000007948 */ /* 0x000fea0003800000 */
[----:B------:R-:W-:Y:S01]  /*5d90*/  FMUL.FTZ R66, R106, R27 ;  /* 0x0000001b6a427220 */ /* 0x000fe20000410000 */
[----:B0----5:R-:W-:Y:S01]  /*5da0*/  FMUL.FTZ R68, R107, R26 ;  /* 0x0000001a6b447220 */ /* 0x021fe20000410000 */
[----:B------:R-:W-:Y:S01]  /*5db0*/  FMUL.FTZ R70, R108, R25 ;  /* 0x000000196c467220 */ /* 0x000fe20000410000 */
[----:B------:R-:W-:Y:S01]  /*5dc0*/  FMUL.FTZ R67, R113, R24 ;  /* 0x0000001871437220 */ /* 0x000fe20000410000 */
[----:B------:R-:W-:Y:S01]  /*5dd0*/  FMUL.FTZ R242, R110, R23 ;  /* 0x000000176ef27220 */ /* 0x000fe20000410000 */
[----:B------:R-:W-:Y:S01]  /*5de0*/  FMUL.FTZ R69, R119, R22 ;  /* 0x0000001677457220 */ /* 0x000fe20000410000 */
[----:B------:R-:W-:Y:S01]  /*5df0*/  FMUL.FTZ R244, R112, R21 ;  /* 0x0000001570f47220 */ /* 0x000fe20000410000 */
[----:B------:R-:W-:Y:S01]  /*5e00*/  BAR.SYNC.DEFER_BLOCKING 0x0 ;  /* 0x0000000000007b1d */ /* 0x000fe20000010000 */
[----:B-1----:R-:W-:Y:S01]  /*5e10*/  FMUL.FTZ R64, R212, R191 ;  /* 0x000000bfd4407220 */ /* 0x002fe20000410000 */
[----:B------:R-:W-:Y:S01]  /*5e20*/  ISETP.GE.AND P0, PT, R150, UR23, PT ;  /* 0x0000001796007c0c */ /* 0x000fe2000bf06270 */
[----:B------:R-:W-:-:S02]  /*5e30*/  HFMA2.MMA R137, -RZ, RZ, 0, 0 ;  /* 0x00000000ff897435 */ /* 0x000fc400000001ff */
[----:B------:R-:W-:Y:S01]  /*5e40*/  FMUL.FTZ R136, R201, R64 ;  /* 0x00000040c9887220 */ /* 0x000fe20000410000 */
[----:B------:R-:W-:Y:S01]  /*5e50*/  FFMA.FTZ R64, R212, R228, R229 ;  /* 0x000000e4d4407223 */ /* 0x000fe200000100e5 */
[----:B------:R-:W-:Y:S02]  /*5e60*/  ISETP.NE.OR P0, PT, R153, RZ, P0 ;  /* 0x000000ff9900720c */ /* 0x000fe40000705670 */
[----:B------:R-:W-:Y:S01]  /*5e70*/  FMUL.FTZ R65, R195, R136 ;  /* 0x00000088c3417220 */ /* 0x000fe20000410000 */
[----:B------:R-:W-:-:S03]  /*5e80*/  FFMA.FTZ R64, R201, R64, R230 ;  /* 0x00000040c9407223 */ /* 0x000fc600000100e6 */
[----:B------:R-:W-:Y:S01]  /*5e90*/  FMUL.FTZ R136, R216, R65 ;  /* 0x00000041d8887220 */ /* 0x000fe20000410000 */
[----:B------:R-:W-:-:S03]  /*5ea0*/  FFMA.FTZ R64, R195, R64, R232 ;  /* 0x00000040c3407223 */ /* 0x000fc600000100e8 */
[----:B------:R-:W-:Y:S01]  /*5eb0*/  FMUL.FTZ R136, R197, R136 ;  /* 0x00000088c5887220 */ /* 0x000fe20000410000 */
[----:B------:R-:W-:-:S03]  /*5ec0*/  FFMA.FTZ R65, R216, R64, R231 ;  /* 0x00000040d8417223 */ /* 0x000fc600000100e7 */
[----:B------:R-:W-:Y:S01]  /*5ed0*/  FMUL.FTZ R136, R203, R136 ;  /* 0x00000088cb887220 */ /* 0x000fe20000410000 */
[----:B------:R-:W-:Y:S01]  /*5ee0*/  FFMA.FTZ R65, R197, R65, R234 ;  /* 0x00000041c5417223 */ /* 0x000fe200000100ea */
[----:B------:R-:W0:Y:S02]  /*5ef0*/  LDS R64, [R193+0x2144] ;  /* 0x00214400c1407984 */ /* 0x000e240000000800 */
[----:B------:R-:W-:Y:S01]  /*5f00*/  FMUL.FTZ R71, R199, R136 ;  /* 0x00000088c7477220 */ /* 0x000fe20000410000 */
[----:B------:R-:W-:-:S03]  /*5f10*/  FFMA.FTZ R65, R203, R65, R236 ;  /* 0x00000041cb417223 */ /* 0x000fc600000100ec */
        /* <DEDUP_REMOVED lines=12> */
[----:B------:R-:W-:Y:S02]  /*5fe0*/  @!P0 LEA R71, R20, R85, 0x3 ;  /* 0x0000005514478211 */ /* 0x000fe400078e18ff */
[----:B------:R-:W-:Y:S01]  /*5ff0*/  FMUL.FTZ R136, R173, R136 ;  /* 0x00000088ad887220 */ /* 0x000fe20000410000 */
[----:B------:R-:W-:-:S04]  /*6000*/  FFMA.FTZ R65, R204, R65, R189 ;  /* 0x00000041cc417223 */ /* 0x000fc800000100bd */
[----:B------:R-:W-:-:S04]  /*6010*/  FFMA.FTZ R65, R173, R65, R200 ;  /* 0x00000041ad417223 */ /* 0x000fc800000100c8 */
[C---:B------:R-:W-:Y:S01]  /*6020*/  FFMA.FTZ R65, R175.reuse, R65, R202 ;  /* 0x00000041af417223 */ /* 0x040fe200000100ca */
[----:B0-----:R-:W-:Y:S01]  /*6030*/  FFMA.FTZ R240, R240, R64, R19 ;  /* 0x00000040f0f07223 */ /* 0x001fe20000010013 */
[C---:B------:R-:W-:Y:S01]  /*6040*/  FMUL.FTZ R64, R175.reuse, R136 ;  /* 0x00000088af407220 */ /* 0x040fe20000410000 */
[----:B------:R-:W-:Y:S02]  /*6050*/  MOV R136, 0x3f800000 ;  /* 0x3f80000000887802 */ /* 0x000fe40000000f00 */
[----:B------:R-:W-:-:S04]  /*6060*/  FFMA.FTZ R239, R175, R240, R244 ;  /* 0x000000f0afef7223 */ /* 0x000fc800000100f4 */
[----:B------:R-:W-:Y:S01]  /*6070*/  FFMA.FTZ R239, R173, R239, R18 ;  /* 0x000000efadef7223 */ /* 0x000fe20000010012 */
[----:B------:R0:W1:Y:S03]  /*6080*/  @!P0 LDS.64 R136, [R71+0x2e50] ;  /* 0x002e500047888984 */ /* 0x0000660000000a00 */
        /* <DEDUP_REMOVED lines=49> */
[----:B------:R0:W1:Y:S04]  /*63a0*/  SHFL.DOWN PT, R252, R68, 0x1, 0x1f ;  /* 0x08201f0044fc7f89 */ /* 0x00006800000e0000 */
[----:B------:R0:W2:Y:S04]  /*63b0*/  SHFL.IDX PT, R64, R68, RZ, 0x1f ;  /* 0x00001fff44407589 */ /* 0x0000a800000e0000 */
[----:B------:R0:W3:Y:S04]  /*63c0*/  SHFL.IDX PT, R65, R249, RZ, 0x1f ;  /* 0x00001ffff9417589 */ /* 0x0000e800000e0000 */
[----:B------:R0:W4:Y:S02]  /*63d0*/  SHFL.DOWN PT, R69, R249, 0x1, 0x1f ;  /* 0x08201f00f9457f89 */ /* 0x00012400000e0000 */
.L_x_3950:
[----:B------:R-:W-:Y:S01]  /*63e0*/  MOV R70, R251 ;  /* 0x000000fb00467202 */ /* 0x000fe20000000f00 */
[----:B------:R-:W-:Y:S02]  /*63f0*/  IMAD.MOV.U32 R71, RZ, RZ, R247 ;  /* 0x000000ffff477224 */ /* 0x000fe400078e00f7 */
[-C--:B--23--:R-:W-:Y:S01]  /*6400*/  FFMA.FTZ R137, R137, R65.reuse, R64 ;  /* 0x0000004189897223 */ /* 0x08cfe20000010040 */
[----:B------:R-:W-:Y:S01]  /*6410*/  FMUL.FTZ R136, R136, R65 ;  /* 0x0000004188887220 */ /* 0x000fe20000410000 */
[C---:B-1--4-:R-:W-:Y:S01]  /*6420*/  @P0 FFMA.FTZ R71, R69.reuse, R71, R252 ;  /* 0x0000004745470223 */ /* 0x052fe200000100fc */
[----:B------:R-:W-:-:S03]  /*6430*/  @P0 FMUL.FTZ R70, R69, R70 ;  /* 0x0000004645460220 */ /* 0x000fc60000410000 */
[C---:B------:R-:W-:Y:S01]  /*6440*/  FFMA.FTZ R69, R66.reuse, R71, R67 ;  /* 0x0000004742457223 */ /* 0x040fe20000010043 */
[----:B0-----:R-:W-:-:S05]  /*6450*/  FMUL.FTZ R68, R66, R70 ;  /* 0x0000004642447220 */ /* 0x001fca0000410000 */
[----:B------:R0:W-:Y:S02]  /*6460*/  STS.128 [R243+0x2350], R68 ;  /* 0x00235044f3007388 */ /* 0x0001e40000000c00 */
.L_x_3862:
[----:B------:R-:W-:Y:S05]  /*6470*/  WARPSYNC.ALL ;  /* 0x0000000000007948 */ /* 0x000fea0003800000 */
[----:B------:R-:W-:Y:S01]  /*6480*/  BAR.SYNC.DEFER_BLOCKING 0x0 ;  /* 0x0000000000007b1d */ /* 0x000fe20000010000 */
[----:B------:R-:W-:Y:S01]  /*6490*/  FMUL.FTZ R64, R112, R179 ;  /* 0x000000b370407220 */ /* 0x000fe20000410000 */
[----:B------:R-:W-:Y:S01]  /*64a0*/  FMUL.FTZ R227, R227, R240 ;  /* 0x000000f0e3e37220 */ /* 0x000fe20000410000 */
[----:B------:R-:W-:Y:S01]  /*64b0*/  ISETP.NE.AND P6, PT, R158, RZ, PT ;  /* 0x000000ff9e00720c */ /* 0x000fe20003fc5270 */
[----:B------:R-:W-:Y:S01]  /*64c0*/  FMUL.FTZ R67, R119, R198 ;  /* 0x000000c677437220 */ /* 0x000fe20000410000 */
[----:B------:R-:W-:Y:S01]  /*64d0*/  FFMA.FTZ R65, R175, R240, R64 ;  /* 0x000000f0af417223 */ /* 0x000fe20000010040 */
[----:B------:R-:W-:Y:S01]  /*64e0*/  FFMA.FTZ R66, R0, R227, RZ ;  /* 0x000000e300427223 */ /* 0x000fe200000100ff */
[----:B------:R-:W-:Y:S01]  /*64f0*/  FMUL.FTZ R225, R225, R239 ;  /* 0x000000efe1e17220 */ /* 0x000fe20000410000 */
[----:B------:R-:W-:Y:S01]  /*6500*/  FMUL.FTZ R223, R223, R244 ;  /* 0x000000f4dfdf7220 */ /* 0x000fe20000410000 */
[----:B------:R-:W-:Y:S01]  /*6510*/  FMUL.FTZ R226, R226, R65 ;  /* 0x00000041e2e27220 */ /* 0x000fe20000410000 */
[----:B0-----:R-:W-:Y:S01]  /*6520*/  FMUL.FTZ R71, R113, R196 ;  /* 0x000000c471477220 */ /* 0x001fe20000410000 */
[----:B------:R-:W-:Y:S01]  /*6530*/  FMUL.FTZ R221, R221, R241 ;  /* 0x000000f1dddd7220 */ /* 0x000fe20000410000 */
[----:B------:R-:W-:Y:S01]  /*6540*/  FMUL.FTZ R219, R219, R246 ;  /* 0x000000f6dbdb7220 */ /* 0x000fe20000410000 */
[----:B------:R-:W-:Y:S01]  /*6550*/  FFMA.FTZ R69, R83, R226, R66 ;  /* 0x000000e253457223 */ /* 0x000fe20000010042 */
[----:B------:R-:W-:Y:S01]  /*6560*/  FFMA.FTZ R66, R204, R239, R67 ;  /* 0x000000efcc427223 */ /* 0x000fe20000010043 */
[----:B------:R-:W-:Y:S01]  /*6570*/  FMUL.FTZ R215, R215, R248 ;  /* 0x000000f8d7d77220 */ /* 0x000fe20000410000 */
[----:B------:R-:W-:Y:S01]  /*6580*/  @!P6 LEA R70, R20, R85, 0x3 ;  /* 0x000000551446e211 */ /* 0x000fe200078e18ff */
[----:B------:R-:W-:Y:S01]  /*6590*/  FFMA.FTZ R68, R82, R225, R69 ;  /* 0x000000e152447223 */ /* 0x000fe20000010045 */
[----:B------:R-:W-:Y:S01]  /*65a0*/  FMUL.FTZ R224, R224, R66 ;  /* 0x00000042e0e07220 */ /* 0x000fe20000410000 */
[----:B------:R-:W-:Y:S01]  /*65b0*/  FMUL.FTZ R211, R211, R242 ;  /* 0x000000f2d3d37220 */ /* 0x000fe20000410000 */
[----:B------:R-:W-:Y:S01]  /*65c0*/  FMUL.FTZ R207, R207, R237 ;  /* 0x000000edcfcf7220 */ /* 0x000fe20000410000 */
[----:B------:R-:W-:Y:S01]  /*65d0*/  LEA.HI.SX32 R252, R154, R154, 0x1b ;  /* 0x0000009a9afc7211 */ /* 0x000fe200078fdaff */
[----:B------:R-:W-:Y:S01]  /*65e0*/  FFMA.FTZ R69, R81, R224, R68 ;  /* 0x000000e051457223 */ /* 0x000fe20000010044 */
[----:B------:R-:W-:Y:S01]  /*65f0*/  FMUL.FTZ R68, R110, R171 ;  /* 0x000000ab6e447220 */ /* 0x000fe20000410000 */
[----:B------:R-:W0:Y:S01]  /*6600*/  LDS R193, [R193+0x2354] ;  /* 0x00235400c1c17984 */ /* 0x000e220000000800 */
[----:B------:R-:W-:Y:S01]  /*6610*/  FMUL.FTZ R224, R106, R167 ;  /* 0x000000a76ae07220 */ /* 0x000fe20000410000 */
[----:B------:R-:W-:Y:S01]  /*6620*/  USHF.R.S32.HI UR11, URZ, 0x1f, UR22 ;  /* 0x0000001f3f0b7899 */ /* 0x000fe20008011416 */
[----:B------:R-:W-:Y:S01]  /*6630*/  BSSY B0, `(.L_x_3864) ;  /* 0x00000a9000007945 */ /* 0x000fe20003800000 */
[----:B------:R1:W-:Y:S02]  /*6640*/  @!P6 STS.64 [R70+0x2e50], R136 ;  /* 0x002e50884600e388 */ /* 0x0003e40000000a00 */
[----:B-1----:R-:W-:Y:S01]  /*6650*/  FFMA.FTZ R70, R80, R223, R69 ;  /* 0x000000df50467223 */ /* 0x002fe20000010045 */
[----:B------:R-:W-:-:S04]  /*6660*/  FFMA.FTZ R69, R183, R244, R68 ;  /* 0x000000f4b7457223 */ /* 0x000fc80000010044 */
[----:B------:R-:W-:-:S04]  /*6670*/  FMUL.FTZ R222, R222, R69 ;  /* 0x00000045dede7220 */ /* 0x000fc80000410000 */
[----:B------:R-:W-:Y:S01]  /*6680*/  FFMA.FTZ R137, R79, R222, R70 ;  /* 0x000000de4f897223 */ /* 0x000fe20000010046 */
[----:B------:R-:W-:-:S03]  /*6690*/  FMUL.FTZ R222, R108, R169 ;  /* 0x000000a96cde7220 */ /* 0x000fc60000410000 */
[----:B------:R-:W-:Y:S01]  /*66a0*/  FFMA.FTZ R70, R78, R221, R137 ;  /* 0x000000dd4e467223 */ /* 0x000fe20000010089 */
[----:B0-----:R-:W-:Y:S01]  /*66b0*/  FFMA.FTZ R228, R193, R191, R228 ;  /* 0x000000bfc1e47223 */ /* 0x001fe200000100e4 */
[----:B------:R-:W-:Y:S01]  /*66c0*/  FFMA.FTZ R193, R214, R241, R71 ;  /* 0x000000f1d6c17223 */ /* 0x000fe20000010047 */
[----:B------:R-:W-:Y:S01]  /*66d0*/  FMUL.FTZ R191, R239, UR10 ;  /* 0x0000000aefbf7c20 */ /* 0x000fe20008410000 */
[----:B------:R-:W-:Y:S02]  /*66e0*/  FADD.FTZ R239, -R18, R239 ;  /* 0x000000ef12ef7221 */ /* 0x000fe40000010100 */
[----:B------:R-:W-:-:S04]  /*66f0*/  FMUL.FTZ R220, R220, R193 ;  /* 0x000000c1dcdc7220 */ /* 0x000fc80000410000 */
[----:B------:R-:W-:Y:S01]  /*6700*/  FFMA.FTZ R137, R77, R220, R70 ;  /* 0x000000dc4d897223 */ /* 0x000fe20000010046 */
[----:B------:R-:W-:-:S03]  /*6710*/  FMUL.FTZ R220, R107, R194 ;  /* 0x000000c26bdc7220 */ /* 0x000fc60000410000 */
[----:B------:R-:W-:Y:S01]  /*6720*/  FFMA.FTZ R70, R76, R219, R137 ;  /* 0x000000db4c467223 */ /* 0x000fe20000010089 */
[----:B------:R-:W-:Y:S01]  /*6730*/  FFMA.FTZ R219, R199, R246, R222 ;  /* 0x000000f6c7db7223 */ /* 0x000fe200000100de */
[----:B------:R-:W-:Y:S01]  /*6740*/  FMUL.FTZ R137, R240, UR10 ;  /* 0x0000000af0897c20 */ /* 0x000fe20008410000 */
[----:B------:R-:W-:Y:S02]  /*6750*/  FADD.FTZ R240, -R19, R240 ;  /* 0x000000f013f07221 */ /* 0x000fe40000010100 */
[----:B------:R-:W-:Y:S01]  /*6760*/  FMUL.FTZ R217, R217, R219 ;  /* 0x000000dbd9d97220 */ /* 0x000fe20000410000 */
[----:B------:R-:W-:-:S03]  /*6770*/  FADD.FTZ R222, -R222, R219 ;  /* 0x000000dbdede7221 */ /* 0x000fc60000010100 */
[----:B------:R-:W-:Y:S01]  /*6780*/  FFMA.FTZ R217, R75, R217, R70 ;  /* 0x000000d94bd97223 */ /* 0x000fe20000010046 */
[----:B------:R-:W-:-:S03]  /*6790*/  FFMA.FTZ R70, R197, R248, R220 ;  /* 0x000000f8c5467223 */ /* 0x000fc600000100dc */
[----:B------:R-:W-:Y:S01]  /*67a0*/  FFMA.FTZ R136, R74, R215, R217 ;  /* 0x000000d74a887223 */ /* 0x000fe200000100d9 */
[----:B------:R-:W-:Y:S01]  /*67b0*/  FMUL.FTZ R213, R213, R70 ;  /* 0x00000046d5d57220 */ /* 0x000fe20000410000 */
[----:B------:R-:W-:Y:S01]  /*67c0*/  FADD.FTZ R220, -R220, R70 ;  /* 0x00000046dcdc7221 */ /* 0x000fe20000010100 */
[----:B------:R-:W-:Y:S02]  /*67d0*/  FMUL.FTZ R70, R70, UR10 ;  /* 0x0000000a46467c20 */ /* 0x000fe40008410000 */
[C---:B------:R-:W-:Y:S01]  /*67e0*/  FFMA.FTZ R213, R73.reuse, R213, R136 ;  /* 0x000000d549d57223 */ /* 0x040fe20000010088 */
[----:B------:R-:W-:Y:S01]  /*67f0*/  FFMA.FTZ R136, R212, R228, R229 ;  /* 0x000000e4d4887223 */ /* 0x000fe200000100e5 */
[----:B------:R-:W-:Y:S02]  /*6800*/  FMUL.FTZ R70, R73, R70 ;  /* 0x0000004649467220 */ /* 0x000fe40000410000 */
[----:B------:R-:W-:Y:S01]  /*6810*/  FFMA.FTZ R226, R72, R211, R213 ;  /* 0x000000d348e27223 */ /* 0x000fe200000100d5 */
[----:B------:R-:W-:Y:S01]  /*6820*/  FFMA.FTZ R230, R201, R136, R230 ;  /* 0x00000088c9e67223 */ /* 0x000fe200000100e6 */
[----:B------:R-:W-:Y:S01]  /*6830*/  FFMA.FTZ R211, R195, R242, R224 ;  /* 0x000000f2c3d37223 */ /* 0x000fe200000100e0 */
[----:B------:R-:W-:-:S02]  /*6840*/  FMUL.FTZ R201, R104, R165 ;  /* 0x000000a568c97220 */ /* 0x000fc40000410000 */
[----:B------:R-:W-:Y:S01]  /*6850*/  FFMA.FTZ R232, R195, R230, R232 ;  /* 0x000000e6c3e87223 */ /* 0x000fe200000100e8 */
[----:B------:R-:W-:Y:S01]  /*6860*/  FMUL.FTZ R209, R209, R211 ;  /* 0x000000d3d1d17220 */ /* 0x000fe20000410000 */
[----:B------:R-:W-:Y:S01]  /*6870*/  FFMA.FTZ R212, R212, R237, R201 ;  /* 0x000000edd4d47223 */ /* 0x000fe200000100c9 */
[----:B------:R-:W-:Y:S01]  /*6880*/  FMUL.FTZ R195, R244, UR10 ;  /* 0x0000000af4c37c20 */ /* 0x000fe20008410000 */
[----:B------:R-:W-:Y:S01]  /*6890*/  FFMA.FTZ R216, R216, R232, R231 ;  /* 0x000000e8d8d87223 */ /* 0x000fe200000100e7 */
[----:B------:R-:W-:Y:S01]  /*68a0*/  FFMA.FTZ R209, R63, R209, R226 ;  /* 0x000000d13fd17223 */ /* 0x000fe200000100e2 */
[----:B------:R-:W-:Y:S01]  /*68b0*/  FMUL.FTZ R250, R205, R212 ;  /* 0x000000d4cdfa7220 */ /* 0x000fe20000410000 */
[----:B------:R-:W-:Y:S01]  /*68c0*/  FMUL.FTZ R226, R0, R137 ;  /* 0x0000008900e27220 */ /* 0x000fe20000410000 */
[----:B------:R-:W-:Y:S01]  /*68d0*/  FFMA.FTZ R234, R197, R216, R234 ;  /* 0x000000d8c5ea7223 */ /* 0x000fe200000100ea */
[----:B------:R-:W-:Y:S01]  /*68e0*/  FFMA.FTZ R207, R62, R207, R209 ;  /* 0x000000cf3ecf7223 */ /* 0x000fe200000100d1 */
[----:B------:R-:W-:Y:S01]  /*68f0*/  FMUL.FTZ R250, R61, R250 ;  /* 0x000000fa3dfa7220 */ /* 0x000fe20000410000 */
[----:B------:R-:W-:Y:S01]  /*6900*/  LEA R205, R252, R85, 0x2 ;  /* 0x00000055fccd7211 */ /* 0x000fe200078e10ff */
[----:B------:R-:W-:Y:S01]  /*6910*/  FFMA.FTZ R236, R203, R234, R236 ;  /* 0x000000eacbec7223 */ /* 0x000fe200000100ec */
[----:B------:R-:W-:Y:S01]  /*6920*/  FMUL.FTZ R252, R80, R195 ;  /* 0x000000c350fc7220 */ /* 0x000fe20000410000 */
[----:B------:R-:W-:Y:S01]  /*6930*/  FADD.FTZ R137, R207, R250 ;  /* 0x000000facf897221 */ /* 0x000fe20000010000 */
[----:B------:R-:W-:Y:S01]  /*6940*/  FMUL.FTZ R250, R82, R191 ;  /* 0x000000bf52fa7220 */ /* 0x000fe20000410000 */
[----:B------:R-:W-:Y:S01]  /*6950*/  FMUL.FTZ R191, R248, UR10 ;  /* 0x0000000af8bf7c20 */ /* 0x000fe20008410000 */
[----:B------:R-:W-:Y:S01]  /*6960*/  FFMA.FTZ R238, R199, R236, R238 ;  /* 0x000000ecc7ee7223 */ /* 0x000fe200000100ee */
[----:B------:R0:W-:Y:S01]  /*6970*/  STS [R205+0x1090], R226 ;  /* 0x001090e2cd007388 */ /* 0x0001e20000000800 */
[----:B------:R-:W-:Y:S01]  /*6980*/  FMUL.FTZ R195, R242, UR10 ;  /* 0x0000000af2c37c20 */ /* 0x000fe20008410000 */
[----:B------:R-:W-:Y:S01]  /*6990*/  FMUL.FTZ R199, R74, R191 ;  /* 0x000000bf4ac77220 */ /* 0x000fe20000410000 */
[----:B------:R-:W-:Y:S01]  /*69a0*/  FADD.FTZ R191, -R64, R65 ;  /* 0x0000004140bf7221 */ /* 0x000fe20000010100 */
[----:B------:R-:W-:Y:S01]  /*69b0*/  FMUL.FTZ R64, R65, UR10 ;  /* 0x0000000a41407c20 */ /* 0x000fe20008410000 */
[----:B------:R-:W-:Y:S01]  /*69c0*/  FFMA.FTZ R218, R218, R238, R233 ;  /* 0x000000eedada7223 */ /* 0x000fe200000100e9 */
[----:B------:R-:W-:Y:S01]  /*69d0*/  FMUL.FTZ R203, R72, R195 ;  /* 0x000000c348cb7220 */ /* 0x000fe20000410000 */
[----:B------:R-:W-:Y:S01]  /*69e0*/  FADD.FTZ R195, -R68, R69 ;  /* 0x0000004544c37221 */ /* 0x000fe20000010100 */
[----:B------:R-:W-:Y:S01]  /*69f0*/  FMUL.FTZ R68, R69, UR10 ;  /* 0x0000000a45447c20 */ /* 0x000fe20008410000 */
[----:B------:R-:W-:Y:S01]  /*6a00*/  FFMA.FTZ R214, R214, R218, R235 ;  /* 0x000000dad6d67223 */ /* 0x000fe200000100eb */
[----:B0-----:R-:W-:Y:S01]  /*6a10*/  FMUL.FTZ R226, R83, R64 ;  /* 0x0000004053e27220 */ /* 0x001fe20000410000 */
[----:B------:R-:W-:Y:S01]  /*6a20*/  FADD.FTZ R201, R212, -R201 ;  /* 0x800000c9d4c97221 */ /* 0x000fe20000010000 */
[----:B------:R-:W0:Y:S01]  /*6a30*/  LDC.64 R64, c[0x0][0x368] ;  /* 0x0000da00ff407b82 */ /* 0x000e220000000a00 */
[----:B------:R-:W-:Y:S01]  /*6a40*/  FFMA.FTZ R208, R185, R214, R208 ;  /* 0x000000d6b9d07223 */ /* 0x000fe200000100d0 */
[----:B------:R-:W-:Y:S01]  /*6a50*/  FADD.FTZ R185, -R67, R66 ;  /* 0x0000004243b97221 */ /* 0x000fe20000010100 */
[----:B------:R-:W-:Y:S01]  /*6a60*/  FMUL.FTZ R66, R66, UR10 ;  /* 0x0000000a42427c20 */ /* 0x000fe20008410000 */
[----:B------:R-:W-:Y:S01]  /*6a70*/  HFMA2.MMA R67, -RZ, RZ, 0, 0 ;  /* 0x00000000ff437435 */ /* 0x000fe200000001ff */
[----:B------:R-:W-:Y:S01]  /*6a80*/  FFMA.FTZ R210, R183, R208, R210 ;  /* 0x000000d0b7d27223 */ /* 0x000fe200000100d2 */
[----:B------:R-:W-:Y:S01]  /*6a90*/  STS [R205+0x1094], R226 ;  /* 0x001094e2cd007388 */ /* 0x000fe20000000800 */
[----:B------:R-:W-:Y:S01]  /*6aa0*/  FMUL.FTZ R66, R81, R66 ;  /* 0x0000004251427220 */ /* 0x000fe20000410000 */
[----:B------:R-:W-:Y:S01]  /*6ab0*/  FMUL.FTZ R68, R79, R68 ;  /* 0x000000444f447220 */ /* 0x000fe20000410000 */
[----:B------:R-:W-:Y:S01]  /*6ac0*/  FFMA.FTZ R206, R206, R210, R187 ;  /* 0x000000d2cece7223 */ /* 0x000fe200000100bb */
[----:B------:R-:W-:Y:S01]  /*6ad0*/  FMUL.FTZ R212, R212, UR10 ;  /* 0x0000000ad4d47c20 */ /* 0x000fe20008410000 */
[----:B------:R-:W-:Y:S01]  /*6ae0*/  FADD.FTZ R244, -R17, R244 ;  /* 0x000000f411f47221 */ /* 0x000fe20000010100 */
[----:B------:R1:W-:Y:S01]  /*6af0*/  STS [R205+0x109c], R66 ;  /* 0x00109c42cd007388 */ /* 0x0003e20000000800 */
[----:B------:R-:W-:Y:S01]  /*6b00*/  FFMA.FTZ R204, R204, R206, R189 ;  /* 0x000000cecccc7223 */ /* 0x000fe200000100bd */
[----:B------:R-:W-:Y:S01]  /*6b10*/  FMUL.FTZ R198, R206, R198 ;  /* 0x000000c6cec67220 */ /* 0x000fe20000410000 */
[----:B------:R-:W-:Y:S01]  /*6b20*/  FMUL.FTZ R197, R241, UR10 ;  /* 0x0000000af1c57c20 */ /* 0x000fe20008410000 */
[----:B------:R2:W-:Y:S01]  /*6b30*/  STS [R205+0x10a4], R68 ;  /* 0x0010a444cd007388 */ /* 0x0005e20000000800 */
[-C--:B------:R-:W-:Y:S01]  /*6b40*/  FFMA.FTZ R200, R173, R204.reuse, R200 ;  /* 0x000000ccadc87223 */ /* 0x080fe200000100c8 */
[----:B------:R-:W-:Y:S01]  /*6b50*/  FMUL.FTZ R177, R177, R204 ;  /* 0x000000ccb1b17220 */ /* 0x000fe20000410000 */
[----:B------:R-:W-:Y:S01]  /*6b60*/  FADD.FTZ R173, R98, UR5 ;  /* 0x0000000562ad7e21 */ /* 0x000fe20008010000 */
[----:B------:R-:W-:Y:S01]  /*6b70*/  FADD.FTZ R69, R96, UR5 ;  /* 0x0000000560457e21 */ /* 0x000fe20008010000 */
[----:B------:R-:W-:Y:S01]  /*6b80*/  FFMA.FTZ R202, R175, R200, R202 ;  /* 0x000000c8afca7223 */ /* 0x000fe200000100ca */
[----:B-1----:R-:W-:Y:S01]  /*6b90*/  MOV R66, R158 ;  /* 0x0000009e00427202 */ /* 0x002fe20000000f00 */
[----:B------:R-:W-:Y:S01]  /*6ba0*/  FMUL.FTZ R173, R173, R210 ;  /* 0x000000d2adad7220 */ /* 0x000fe20000410000 */
[----:B0-----:R-:W-:-:S02]  /*6bb0*/  IMAD R226, R64, UR11, RZ ;  /* 0x0000000b40e27c24 */ /* 0x001fc4000f8e02ff */
[----:B------:R-:W-:Y:S01]  /*6bc0*/  FMUL.FTZ R181, R181, R202 ;  /* 0x000000cab5b57220 */ /* 0x000fe20000410000 */
[----:B--2---:R-:W-:Y:S01]  /*6bd0*/  FMUL.FTZ R68, R61, R212 ;  /* 0x000000d43d447220 */ /* 0x004fe20000410000 */
[----:B------:R-:W-:-:S04]  /*6be0*/  IMAD.WIDE.U32 R66, R64, UR22, R66 ;  /* 0x0000001640427c25 */ /* 0x000fc8000f8e0042 */
[----:B------:R-:W-:Y:S01]  /*6bf0*/  FMUL.FTZ R64, R211, UR10 ;  /* 0x0000000ad3407c20 */ /* 0x000fe20008410000 */
[----:B------:R-:W-:Y:S01]  /*6c00*/  FMUL.FTZ R212, R200, R179 ;  /* 0x000000b3c8d47220 */ /* 0x000fe20000410000 */
[----:B------:R-:W-:Y:S01]  /*6c10*/  FMUL.FTZ R197, R78, R197 ;  /* 0x000000c54ec57220 */ /* 0x000fe20000410000 */
[----:B------:R-:W-:Y:S02]  /*6c20*/  IMAD R65, R65, UR22, R226 ;  /* 0x0000001641417c24 */ /* 0x000fe4000f8e02e2 */
[----:B------:R-:W-:Y:S01]  /*6c30*/  FMUL.FTZ R64, R63, R64 ;  /* 0x000000403f407220 */ /* 0x000fe20000410000 */
[----:B------:R-:W-:Y:S01]  /*6c40*/  FMUL.FTZ R226, R208, R171 ;  /* 0x000000abd0e27220 */ /* 0x000fe20000410000 */
[----:B------:R0:W-:Y:S01]  /*6c50*/  STS [R205+0x10cc], R68 ;  /* 0x0010cc44cd007388 */ /* 0x0001e20000000800 */
[----:B------:R-:W-:Y:S01]  /*6c60*/  FADD.FTZ R241, -R16, R241 ;  /* 0x000000f110f17221 */ /* 0x000fe20000010100 */
[----:B------:R-:W-:Y:S01]  /*6c70*/  IADD3 R67, R67, R65, RZ ;  /* 0x0000004143437210 */ /* 0x000fe20007ffe0ff */
[----:B------:R-:W-:Y:S01]  /*6c80*/  FFMA.FTZ R65, R181, R240, RZ ;  /* 0x000000f0b5417223 */ /* 0x000fe200000100ff */
[----:B------:R1:W-:Y:S01]  /*6c90*/  STS [R205+0x10c4], R64 ;  /* 0x0010c440cd007388 */ /* 0x0003e20000000800 */
[----:B------:R-:W-:Y:S01]  /*6ca0*/  FMUL.FTZ R171, R69, R214 ;  /* 0x000000d645ab7220 */ /* 0x000fe20000410000 */
[----:B------:R-:W-:Y:S01]  /*6cb0*/  FADD.FTZ R175, R94, UR5 ;  /* 0x000000055eaf7e21 */ /* 0x000fe20008010000 */
[----:B------:R-:W-:Y:S01]  /*6cc0*/  FMUL.FTZ R196, R218, R196 ;  /* 0x000000c4dac47220 */ /* 0x000fe20000410000 */
[----:B------:R2:W-:Y:S01]  /*6cd0*/  STS [R205+0x10a8], R197 ;  /* 0x0010a8c5cd007388 */ /* 0x0005e20000000800 */
[----:B------:R-:W-:Y:S01]  /*6ce0*/  FMUL.FTZ R207, R246, UR10 ;  /* 0x0000000af6cf7c20 */ /* 0x000fe20008410000 */
[----:B0-----:R-:W-:Y:S01]  /*6cf0*/  SHF.R.S32.HI R68, RZ, 0x1f, R159 ;  /* 0x0000001fff447819 */ /* 0x001fe2000001149f */
[----:B------:R-:W-:-:S04]  /*6d00*/  IMAD.WIDE.U32 R66, R159, UR30, R66 ;  /* 0x0000001e9f427c25 */ /* 0x000fc8000f8e0042 */
[----:B------:R-:W-:Y:S01]  /*6d10*/  FADD.FTZ R246, -R15, R246 ;  /* 0x000000f60ff67221 */ /* 0x000fe20000010100 */
[----:B------:R-:W-:Y:S01]  /*6d20*/  FMUL.FTZ R175, R175, R238 ;  /* 0x000000eeafaf7220 */ /* 0x000fe20000410000 */
[----:B-1----:R-:W-:Y:S01]  /*6d30*/  FFMA.FTZ R64, R212, R191, R65 ;  /* 0x000000bfd4407223 */ /* 0x002fe20000010041 */
[----:B------:R-:W-:Y:S01]  /*6d40*/  IMAD R68, R68, UR30, RZ ;  /* 0x0000001e44447c24 */ /* 0x000fe2000f8e02ff */
[----:B------:R0:W-:Y:S01]  /*6d50*/  STS [R205+0x10bc], R70 ;  /* 0x0010bc46cd007388 */ /* 0x0001e20000000800 */
[----:B------:R-:W-:Y:S01]  /*6d60*/  FMUL.FTZ R169, R236, R169 ;  /* 0x000000a9eca97220 */ /* 0x000fe20000410000 */
[----:B------:R-:W-:Y:S01]  /*6d70*/  FFMA.FTZ R65, R177, R239, R64 ;  /* 0x000000efb1417223 */ /* 0x000fe20000010040 */
[----:B--2---:R-:W-:Y:S01]  /*6d80*/  FADD.FTZ R197, -R71, R193 ;  /* 0x000000c147c57221 */ /* 0x004fe20000010100 */
[----:B------:R-:W-:Y:S01]  /*6d90*/  IMAD R183, R159, UR31, R68 ;  /* 0x0000001f9fb77c24 */ /* 0x000fe2000f8e0244 */
[----:B------:R-:W-:Y:S01]  /*6da0*/  LEA R71, R150, 0xfffffc00, 0xa ;  /* 0xfffffc0096477811 */ /* 0x000fe200078e50ff */
[----:B------:R-:W-:Y:S01]  /*6db0*/  FFMA.FTZ R64, R198, R185, R65 ;  /* 0x000000b9c6407223 */ /* 0x000fe20000010041 */
[----:B------:R-:W-:Y:S01]  /*6dc0*/  FMUL.FTZ R209, R237, UR10 ;  /* 0x0000000aedd17c20 */ /* 0x000fe20008410000 */
[----:B------:R1:W-:Y:S01]  /*6dd0*/  STS [R205+0x10a0], R252 ;  /* 0x0010a0fccd007388 */ /* 0x0003e20000000800 */
[----:B------:R-:W-:Y:S01]  /*6de0*/  IADD3 R68, P1, R71, R66, RZ ;  /* 0x0000004247447210 */ /* 0x000fe20007f3e0ff */
[----:B------:R-:W-:Y:S01]  /*6df0*/  FFMA.FTZ R65, R173, R244, R64 ;  /* 0x000000f4ad417223 */ /* 0x000fe20000010040 */
[----:B0-----:R-:W-:Y:S01]  /*6e00*/  SHF.R.S32.HI R70, RZ, 0x1f, R71 ;  /* 0x0000001fff467819 */ /* 0x001fe20000011447 */
[----:B------:R0:W-:Y:S01]  /*6e10*/  STS [R205+0x1098], R250 ;  /* 0x001098facd007388 */ /* 0x0001e20000000800 */
[----:B------:R-:W-:Y:S01]  /*6e20*/  IADD3 R183, R67, R183, RZ ;  /* 0x000000b743b77210 */ /* 0x000fe20007ffe0ff */
[----:B------:R-:W-:Y:S01]  /*6e30*/  FFMA.FTZ R64, R226, R195, R65 ;  /* 0x000000c3e2407223 */ /* 0x000fe20000010041 */
[----:B------:R-:W-:Y:S01]  /*6e40*/  IADD3 R189, -R71, UR9, -R158 ;  /* 0x0000000947bd7c10 */ /* 0x000fe2000fffe99e */
[----:B------:R-:W-:Y:S01]  /*6e50*/  FMUL.FTZ R207, R76, R207 ;  /* 0x000000cf4ccf7220 */ /* 0x000fe20000410000 */
[----:B------:R-:W-:Y:S01]  /*6e60*/  IADD3.X R69, R70, R183, RZ, P1, !PT ;  /* 0x000000b746457210 */ /* 0x000fe20000ffe4ff */
[----:B------:R-:W-:Y:S01]  /*6e70*/  FFMA.FTZ R65, R171, R241, R64 ;  /* 0x000000f1ab417223 */ /* 0x000fe20000010040 */
[----:B-1----:R-:W-:Y:S01]  /*6e80*/  FMUL.FTZ R252, R62, R209 ;  /* 0x000000d13efc7220 */ /* 0x002fe20000410000 */
[----:B------:R-:W-:Y:S01]  /*6e90*/  ISETP.GE.AND P0, PT, R189, 0x1, PT ;  /* 0x00000001bd00780c */ /* 0x000fe20003f06270 */
[----:B------:R-:W-:Y:S01]  /*6ea0*/  FADD.FTZ R179, R92, UR5 ;  /* 0x000000055cb37e21 */ /* 0x000fe20008010000 */
[----:B------:R-:W-:Y:S01]  /*6eb0*/  FFMA.FTZ R64, R196, R197, R65 ;  /* 0x000000c5c4407223 */ /* 0x000fe20000010041 */
[----:B0-----:R-:W-:Y:S01]  /*6ec0*/  FMUL.FTZ R250, R193, UR10 ;  /* 0x0000000ac1fa7c20 */ /* 0x001fe20008410000 */
[----:B------:R0:W-:Y:S01]  /*6ed0*/  STS [R205+0x10c8], R252 ;  /* 0x0010c8fccd007388 */ /* 0x0001e20000000800 */
[----:B------:R-:W-:Y:S01]  /*6ee0*/  FADD.FTZ R248, -R14, R248 ;  /* 0x000000f80ef87221 */ /* 0x000fe20000010100 */
[----:B------:R-:W-:Y:S01]  /*6ef0*/  FFMA.FTZ R64, R175, R246, R64 ;  /* 0x000000f6af407223 */ /* 0x000fe20000010040 */
[----:B------:R-:W-:Y:S01]  /*6f00*/  FMUL.FTZ R250, R77, R250 ;  /* 0x000000fa4dfa7220 */ /* 0x000fe20000410000 */
[----:B------:R1:W-:Y:S01]  /*6f10*/  STS [R205+0x10b0], R207 ;  /* 0x0010b0cfcd007388 */ /* 0x0003e20000000800 */
[----:B------:R-:W-:Y:S01]  /*6f20*/  FMUL.FTZ R179, R179, R234 ;  /* 0x000000eab3b37220 */ /* 0x000fe20000410000 */
[----:B------:R-:W-:Y:S01]  /*6f30*/  FFMA.FTZ R70, R169, R222, R64 ;  /* 0x000000dea9467223 */ /* 0x000fe20000010040 */
[----:B------:R-:W-:Y:S01]  /*6f40*/  FADD.FTZ R224, -R224, R211 ;  /* 0x000000d3e0e07221 */ /* 0x000fe20000010100 */
[----:B------:R-:W2:Y:S01]  /*6f50*/  LDC.64 R64, c[0x0][0x380] ;  /* 0x0000e000ff407b82 */ /* 0x000ea20000000a00 */
[----:B------:R1:W-:Y:S01]  /*6f60*/  STS [R205+0x10b8], R199 ;  /* 0x0010b8c7cd007388 */ /* 0x0003e20000000800 */
[----:B0-----:R-:W-:Y:S01]  /*6f70*/  FMUL.FTZ R252, R219, UR10 ;  /* 0x0000000adbfc7c20 */ /* 0x001fe20008410000 */
[----:B------:R-:W-:Y:S01]  /*6f80*/  FADD.FTZ R187, R90, UR5 ;  /* 0x000000055abb7e21 */ /* 0x000fe20008010000 */
[----:B------:R-:W-:Y:S01]  /*6f90*/  FMUL.FTZ R194, R216, R194 ;  /* 0x000000c2d8c27220 */ /* 0x000fe20000410000 */
[----:B------:R1:W-:Y:S01]  /*6fa0*/  STS [R205+0x10c0], R203 ;  /* 0x0010c0cbcd007388 */ /* 0x0003e20000000800 */
[----:B------:R-:W-:Y:S01]  /*6fb0*/  FMUL.FTZ R252, R75, R252 ;  /* 0x000000fc4bfc7220 */ /* 0x000fe20000410000 */
[----:B------:R-:W-:-:S02]  /*6fc0*/  FFMA.FTZ R193, R179, R248, R70 ;  /* 0x000000f8b3c17223 */ /* 0x000fc40000010046 */
[----:B------:R1:W-:Y:S04]  /*6fd0*/  STS [R205+0x10ac], R250 ;  /* 0x0010acfacd007388 */ /* 0x0003e80000000800 */
[----:B------:R1:W-:Y:S01]  /*6fe0*/  STS [R205+0x10b4], R252 ;  /* 0x0010b4fccd007388 */ /* 0x0003e20000000800 */
[----:B------:R-:W-:Y:S06]  /*6ff0*/  BAR.SYNC.DEFER_BLOCKING 0x0 ;  /* 0x0000000000007b1d */ /* 0x000fec0000010000 */
[----:B------:R-:W-:Y:S05]  /*7000*/  @!P0 BRA `(.L_x_3865) ;  /* 0x00000000002c8947 */ /* 0x000fea0003800000 */
[----:B------:R-:W-:Y:S01]  /*7010*/  LEA.HI.SX32 R70, R158, R158, 0x1b ;  /* 0x0000009e9e467211 */ /* 0x000fe200078fdaff */
[----:B--2---:R-:W-:Y:S01]  /*7020*/  IMAD.WIDE.U32 R68, R20, R64, R68 ;  /* 0x0000004014447225 */ /* 0x004fe200078e0044 */
[----:B------:R-:W-:Y:S02]  /*7030*/  SHF.R.S32.HI R71, RZ, 0x1f, R20 ;  /* 0x0000001fff477819 */ /* 0x000fe40000011414 */
[----:B-1----:R-:W-:-:S03]  /*7040*/  LEA R199, R70, R85, 0x2 ;  /* 0x0000005546c77211 */ /* 0x002fc600078e10ff */
[----:B------:R-:W-:-:S03]  /*7050*/  IMAD R70, R71, R64, RZ ;  /* 0x0000004047467224 */ /* 0x000fc600078e02ff */
[----:B------:R-:W0:Y:S01]  /*7060*/  LDS R199, [R199+0x1090] ;  /* 0x00109000c7c77984 */ /* 0x000e220000000800 */
[----:B------:R-:W-:Y:S01]  /*7070*/  IMAD R71, R20, R65, R70 ;  /* 0x0000004114477224 */ /* 0x000fe200078e0246 */
[----:B------:R-:W-:-:S04]  /*7080*/  LEA R70, P0, R68, UR20, 0x2 ;  /* 0x0000001444467c11 */ /* 0x000fc8000f8010ff */
[----:B------:R-:W-:-:S04]  /*7090*/  IADD3 R71, R69, R71, RZ ;  /* 0x0000004745477210 */ /* 0x000fc80007ffe0ff */
[----:B------:R-:W-:-:S05]  /*70a0*/  LEA.HI.X R71, R68, UR21, R71, 0x2, P0 ;  /* 0x0000001544477c11 */ /* 0x000fca00080f1447 */
[----:B0-----:R0:W-:Y:S02]  /*70b0*/  REDG.E.ADD.F32.FTZ.RN.STRONG.GPU desc[UR18][R70.64], R199 ;  /* 0x000000c7460079a6 */ /* 0x0011e4000c10f392 */
.L_x_3865:
[----:B------:R-:W-:Y:S05]  /*70c0*/  BSYNC B0 ;  /* 0x0000000000007941 */ /* 0x000fea0003800000 */
.L_x_3864:
[----:B------:R-:W-:Y:S01]  /*70d0*/  USHF.L.U64.HI UR10, UR7, 0x2, UR8 ;  /* 0x00000002070a7899 */ /* 0x000fe20008010208 */
[----:B------:R-:W-:Y:S01]  /*70e0*/  FFMA.FTZ R68, R194, R220, R193 ;  /* 0x000000dcc2447223 */ /* 0x000fe200000100c1 */
[----:B------:R-:W-:Y:S01]  /*70f0*/  USHF.L.U32 UR11, UR7, 0x2, URZ ;  /* 0x00000002070b7899 */ /* 0x000fe2000800063f */
[----:B------:R-:W-:Y:S01]  /*7100*/  FADD.FTZ R242, -R13, R242 ;  /* 0x000000f20df27221 */ /* 0x000fe20000010100 */
[----:B0-----:R-:W-:Y:S01]  /*7110*/  FMUL.FTZ R71, R187, R232 ;  /* 0x000000e8bb477220 */ /* 0x001fe20000410000 */
[----:B------:R-:W-:Y:S01]  /*7120*/  FMUL.FTZ R167, R230, R167 ;  /* 0x000000a7e6a77220 */ /* 0x000fe20000410000 */
[----:B-12---:R-:W-:Y:S02]  /*7130*/  IMAD R252, R64, UR10, RZ ;  /* 0x0000000a40fc7c24 */ /* 0x006fe4000f8e02ff */
[----:B------:R-:W-:Y:S01]  /*7140*/  FADD.FTZ R67, R88, UR5 ;  /* 0x0000000558437e21 */ /* 0x000fe20008010000 */
[----:B------:R-:W-:Y:S01]  /*7150*/  FFMA.FTZ R68, R71, R242, R68 ;  /* 0x000000f247447223 */ /* 0x000fe20000010044 */
[----:B------:R-:W-:Y:S01]  /*7160*/  FMUL.FTZ R250, R165, R228 ;  /* 0x000000e4a5fa7220 */ /* 0x000fe20000410000 */
[----:B------:R-:W-:Y:S01]  /*7170*/  IMAD R193, R65, UR11, R252 ;  /* 0x0000000b41c17c24 */ /* 0x000fe2000f8e02fc */
[----:B------:R-:W-:Y:S01]  /*7180*/  IADD3 R65, R158, 0x40, RZ ;  /* 0x000000409e417810 */ /* 0x000fe20007ffe0ff */
[----:B------:R-:W-:Y:S01]  /*7190*/  FFMA.FTZ R70, R167, R224, R68 ;  /* 0x000000e0a7467223 */ /* 0x000fe20000010044 */
[----:B------:R-:W-:Y:S01]  /*71a0*/  FADD.FTZ R237, -R12, R237 ;  /* 0x000000ed0ced7221 */ /* 0x000fe20000010100 */
[----:B------:R-:W-:Y:S01]  /*71b0*/  FMUL.FTZ R165, R67, R136 ;  /* 0x0000008843a57220 */ /* 0x000fe20000410000 */
[----:B------:R-:W-:Y:S01]  /*71c0*/  LEA.HI.SX32 R252, R65, R158, 0x1b ;  /* 0x0000009e41fc7211 */ /* 0x000fe200078fdaff */
[----:B------:R-:W-:Y:S01]  /*71d0*/  FMUL.FTZ R67, R250, R201 ;  /* 0x000000c9fa437220 */ /* 0x000fe20000410000 */
[----:B------:R-:W-:Y:S01]  /*71e0*/  LEA R68, P0, R66, UR20, 0x2 ;  /* 0x0000001442447c11 */ /* 0x000fe2000f8010ff */
[----:B------:R-:W-:Y:S01]  /*71f0*/  FFMA.FTZ R70, R165, R237, R70 ;  /* 0x000000eda5467223 */ /* 0x000fe20000010046 */
[----:B------:R-:W-:Y:S01]  /*7200*/  LEA R65, R252, R85, 0x2 ;  /* 0x00000055fc417211 */ /* 0x000fe200078e10ff */
[----:B------:R-:W-:Y:S01]  /*7210*/  UIADD3 UR10, UR6, -UR23, URZ ;  /* 0x80000017060a7290 */ /* 0x000fe2000fffe03f */
[----:B------:R-:W-:Y:S01]  /*7220*/  LEA.HI.X R69, R66, UR21, R183, 0x2, P0 ;  /* 0x0000001542457c11 */ /* 0x000fe200080f14b7 */
[----:B------:R-:W-:Y:S01]  /*7230*/  FADD.FTZ R70, R70, R67 ;  /* 0x0000004346467221 */ /* 0x000fe20000010000 */
[C---:B------:R-:W-:Y:S01]  /*7240*/  LEA R66, P0, R87.reuse, R68, 0x2 ;  /* 0x0000004457427211 */ /* 0x040fe200078010ff */
[----:B------:R-:W-:Y:S01]  /*7250*/  UIMAD UR10, UR10, -0x400, URZ ;  /* 0xfffffc000a0a78a4 */ /* 0x000fe2000f8e023f */
[----:B------:R-:W0:Y:S01]  /*7260*/  LDS R65, [R65+0x1190] ;  /* 0x0011900041417984 */ /* 0x000e220000000800 */
[C---:B------:R-:W-:Y:S01]  /*7270*/  IADD3 R183, R158.reuse, 0x80, RZ ;  /* 0x000000809eb77810 */ /* 0x040fe20007ffe0ff */
[----:B------:R-:W-:Y:S01]  /*7280*/  VIADD R187, R158, 0xc0 ;  /* 0x000000c09ebb7836 */ /* 0x000fe20000000000 */
[----:B------:R-:W-:Y:S01]  /*7290*/  LEA.HI.X R67, R87, R69, R84, 0x2, P0 ;  /* 0x0000004557437211 */ /* 0x000fe200000f1454 */
[----:B------:R-:W-:Y:S01]  /*72a0*/  BSSY B0, `(.L_x_3866) ;  /* 0x000000f000007945 */ /* 0x000fe20003800000 */
[----:B------:R-:W-:-:S02]  /*72b0*/  ISETP.GE.AND P0, PT, R189, 0x41, PT ;  /* 0x00000041bd00780c */ /* 0x000fc40003f06270 */
[----:B------:R-:W-:Y:S01]  /*72c0*/  MOV R199, UR10 ;  /* 0x0000000a00c77c02 */ /* 0x000fe20008000f00 */
[----:B------:R-:W-:Y:S01]  /*72d0*/  IMAD.WIDE.U32 R66, R64, UR11, R66 ;  /* 0x0000000b40427c25 */ /* 0x000fe2000f8e0042 */
[-C--:B------:R-:W-:Y:S02]  /*72e0*/  LEA.HI.SX32 R183, R183, R158.reuse, 0x1b ;  /* 0x0000009eb7b77211 */ /* 0x080fe400078fdaff */
[----:B------:R-:W-:Y:S01]  /*72f0*/  ISETP.GE.AND P1, PT, R189, 0x81, PT ;  /* 0x00000081bd00780c */ /* 0x000fe20003f26270 */
[----:B------:R-:W-:Y:S01]  /*7300*/  IMAD.WIDE R68, R199, 0x4, R68 ;  /* 0x00000004c7447825 */ /* 0x000fe200078e0244 */
[----:B------:R-:W-:Y:S02]  /*7310*/  IADD3 R67, R193, R67, RZ ;  /* 0x00000043c1437210 */ /* 0x000fe40007ffe0ff */
[----:B------:R-:W-:Y:S02]  /*7320*/  ISETP.GE.AND P2, PT, R189, 0xc1, PT ;  /* 0x000000c1bd00780c */ /* 0x000fe40003f46270 */
[----:B------:R-:W-:-:S02]  /*7330*/  LEA.HI.SX32 R252, R187, R158, 0x1b ;  /* 0x0000009ebbfc7211 */ /* 0x000fc400078fdaff */
[----:B------:R-:W-:Y:S01]  /*7340*/  LEA R183, R183, R85, 0x2 ;  /* 0x00000055b7b77211 */ /* 0x000fe200078e10ff */
[----:B------:R-:W-:Y:S08]  /*7350*/  @!P0 BRA `(.L_x_3867) ;  /* 0x00000000000c8947 */ /* 0x000ff00003800000 */
[----:B------:R-:W-:-:S05]  /*7360*/  IMAD.WIDE.U32 R68, R64, UR11, R68 ;  /* 0x0000000b40447c25 */ /* 0x000fca000f8e0044 */
[----:B------:R-:W-:-:S05]  /*7370*/  IADD3 R69, R69, R193, RZ ;  /* 0x000000c145457210 */ /* 0x000fca0007ffe0ff */
[----:B0-----:R1:W-:Y:S02]  /*7380*/  REDG.E.ADD.F32.FTZ.RN.STRONG.GPU desc[UR18][R68.64+-0xf00], R65 ;  /* 0xfff10041440079a6 */ /* 0x0013e4000c10f392 */
.L_x_3867:
[----:B------:R-:W-:Y:S05]  /*7390*/  BSYNC B0 ;  /* 0x0000000000007941 */ /* 0x000fea0003800000 */
.L_x_3866:
[----:B01----:R0:W1:Y:S01]  /*73a0*/  LDS R65, [R183+0x1290] ;  /* 0x00129000b7417984 */ /* 0x0030620000000800 */
[----:B------:R-:W-:Y:S01]  /*73b0*/  BSSY B0, `(.L_x_3868) ;  /* 0x0000004000007945 */ /* 0x000fe20003800000 */
[----:B------:R-:W-:-:S03]  /*73c0*/  LEA R252, R252, R85, 0x2 ;  /* 0x00000055fcfc7211 */ /* 0x000fc600078e10ff */
[----:B------:R-:W-:Y:S05]  /*73d0*/  @!P1 BRA `(.L_x_3869) ;  /* 0x0000000000049947 */ /* 0x000fea0003800000 */
[----:B-1----:R2:W-:Y:S02]  /*73e0*/  REDG.E.ADD.F32.FTZ.RN.STRONG.GPU desc[UR18][R66.64+-0xe00], R65 ;  /* 0xfff20041420079a6 */ /* 0x0025e4000c10f392 */
.L_x_3869:
[----:B------:R-:W-:Y:S05]  /*73f0*/  BSYNC B0 ;  /* 0x0000000000007941 */ /* 0x000fea0003800000 */
.L_x_3868:
[----:B-12---:R1:W2:Y:S01]  /*7400*/  LDS R65, [R252+0x1390] ;  /* 0x00139000fc417984 */ /* 0x0062a20000000800 */
[----:B------:R-:W-:Y:S01]  /*7410*/  BSSY B0, `(.L_x_3870) ;  /* 0x0000005000007945 */ /* 0x000fe20003800000 */
[C---:B------:R-:W-:Y:S02]  /*7420*/  IADD3 R69, R158.reuse, 0x100, RZ ;  /* 0x000001009e457810 */ /* 0x040fe40007ffe0ff */
[----:B0-----:R-:W-:Y:S01]  /*7430*/  IADD3 R183, R158, 0x140, RZ ;  /* 0x000001409eb77810 */ /* 0x001fe20007ffe0ff */
[----:B------:R-:W-:Y:S06]  /*7440*/  @!P2 BRA `(.L_x_3871) ;  /* 0x000000000004a947 */ /* 0x000fec0003800000 */
[----:B--2---:R0:W-:Y:S02]  /*7450*/  REDG.E.ADD.F32.FTZ.RN.STRONG.GPU desc[UR18][R66.64+-0xd00], R65 ;  /* 0xfff30041420079a6 */ /* 0x0041e4000c10f392 */
.L_x_3871:
[----:B------:R-:W-:Y:S05]  /*7460*/  BSYNC B0 ;  /* 0x0000000000007941 */ /* 0x000fea0003800000 */
.L_x_3870:
[-C--:B------:R-:W-:Y:S01]  /*7470*/  LEA.HI.SX32 R64, R69, R158.reuse, 0x1b ;  /* 0x0000009e45407211 */ /* 0x080fe200078fdaff */
[----:B------:R-:W-:Y:S01]  /*7480*/  BSSY B0, `(.L_x_3872) ;  /* 0x0000010000007945 */ /* 0x000fe20003800000 */
[----:B0-2---:R-:W-:Y:S02]  /*7490*/  IADD3 R65, R158, 0x180, RZ ;  /* 0x000001809e417810 */ /* 0x005fe40007ffe0ff */
[----:B------:R-:W-:Y:S02]  /*74a0*/  LEA R64, R64, R85, 0x2 ;  /* 0x0000005540407211 */ /* 0x000fe400078e10ff */
[-C--:B-1----:R-:W-:Y:S02]  /*74b0*/  LEA.HI.SX32 R252, R65, R158.reuse, 0x1b ;  /* 0x0000009e41fc7211 */ /* 0x082fe400078fdaff */
        /* <DEDUP_REMOVED lines=9> */
[----:B------:R-:W-:Y:S01]  /*7550*/  ISETP.GE.AND P4, PT, R189, 0x241, PT ;  /* 0x00000241bd00780c */ /* 0x000fe20003f86270 */
[----:B0-----:R-:W-:-:S12]  /*7560*/  @!P5 BRA `(.L_x_3873) ;  /* 0x000000000004d947 */ /* 0x001fd80003800000 */
[----:B-1----:R0:W-:Y:S02]  /*7570*/  REDG.E.ADD.F32.FTZ.RN.STRONG.GPU desc[UR18][R66.64+-0xc00], R65 ;  /* 0xfff40041420079a6 */ /* 0x0021e4000c10f392 */
.L_x_3873:
[----:B------:R-:W-:Y:S05]  /*7580*/  BSYNC B0 ;  /* 0x0000000000007941 */ /* 0x000fea0003800000 */
.L_x_3872:
[----:B01----:R0:W1:Y:S01]  /*7590*/  LDS R65, [R68+0x1590] ;  /* 0x0015900044417984 */ /* 0x0030620000000800 */
[----:B------:R-:W-:Y:S01]  /*75a0*/  BSSY B0, `(.L_x_3874) ;  /* 0x0000006000007945 */ /* 0x000fe20003800000 */
[----:B------:R-:W-:Y:S01]  /*75b0*/  VIADD R183, R158, 0x200 ;  /* 0x000002009eb77836 */ /* 0x000fe20000000000 */
[----:B------:R-:W-:Y:S02]  /*75c0*/  LEA.HI.SX32 R64, R69, R158, 0x1b ;  /* 0x0000009e45407211 */ /* 0x000fe400078fdaff */
[----:B------:R-:W-:Y:S01]  /*75d0*/  LEA R252, R252, R85, 0x2 ;  /* 0x00000055fcfc7211 */ /* 0x000fe200078e10ff */
[----:B------:R-:W-:Y:S06]  /*75e0*/  @!P0 BRA `(.L_x_3875) ;  /* 0x0000000000048947 */ /* 0x000fec0003800000 */
[----:B-1----:R2:W-:Y:S02]  /*75f0*/  REDG.E.ADD.F32.FTZ.RN.STRONG.GPU desc[UR18][R66.64+-0xb00], R65 ;  /* 0xfff50041420079a6 */ /* 0x0025e4000c10f392 */
.L_x_3875:
[----:B------:R-:W-:Y:S05]  /*7600*/  BSYNC B0 ;  /* 0x0000000000007941 */ /* 0x000fea0003800000 */
.L_x_3874:
[----:B-12---:R1:W2:Y:S01]  /*7610*/  LDS R65, [R252+0x1690] ;  /* 0x00169000fc417984 */ /* 0x0062a20000000800 */
[----:B------:R-:W-:Y:S01]  /*7620*/  BSSY B0, `(.L_x_3876) ;  /* 0x0000006000007945 */ /* 0x000fe20003800000 */
[----:B0-----:R-:W-:Y:S02]  /*7630*/  LEA.HI.SX32 R68, R183, R158, 0x1b ;  /* 0x0000009eb7447211 */ /* 0x001fe400078fdaff */
[----:B------:R-:W-:Y:S02]  /*7640*/  IADD3 R69, R158, 0x240, RZ ;  /* 0x000002409e457810 */ /* 0x000fe40007ffe0ff */
[----:B------:R-:W-:Y:S01]  /*7650*/  LEA R183, R64, R85, 0x2 ;  /* 0x0000005540b77211 */ /* 0x000fe200078e10ff */
[----:B------:R-:W-:Y:S06]  /*7660*/  @!P1 BRA `(.L_x_3877) ;  /* 0x0000000000049947 */ /* 0x000fec0003800000 */
[----:B--2---:R0:W-:Y:S02]  /*7670*/  REDG.E.ADD.F32.FTZ.RN.STRONG.GPU desc[UR18][R66.64+-0xa00], R65 ;  /* 0xfff60041420079a6 */ /* 0x0041e4000c10f392 */
.L_x_3877:
[----:B------:R-:W-:Y:S05]  /*7680*/  BSYNC B0 ;  /* 0x0000000000007941 */ /* 0x000fea0003800000 */
.L_x_3876:
[----:B0-2---:R0:W2:Y:S01]  /*7690*/  LDS R65, [R183+0x1790] ;  /* 0x00179000b7417984 */ /* 0x0050a20000000800 */
[----:B------:R-:W-:Y:S01]  /*76a0*/  BSSY B0, `(.L_x_3878) ;  /* 0x0000005000007945 */ /* 0x000fe20003800000 */
[----:B------:R-:W-:Y:S02]  /*76b0*/  LEA.HI.SX32 R64, R69, R158, 0x1b ;  /* 0x0000009e45407211 */ /* 0x000fe400078fdaff */
[----:B------:R-:W-:Y:S01]  /*76c0*/  LEA R68, R68, R85, 0x2 ;  /* 0x0000005544447211 */ /* 0x000fe200078e10ff */
[----:B------:R-:W-:Y:S06]  /*76d0*/  @!P2 BRA `(.L_x_3879) ;  /* 0x000000000004a947 */ /* 0x000fec0003800000 */
[----:B--2---:R3:W-:Y:S02]  /*76e0*/  REDG.E.ADD.F32.FTZ.RN.STRONG.GPU desc[UR18][R66.64+-0x900], R65 ;  /* 0xfff70041420079a6 */ /* 0x0047e4000c10f392 */
.L_x_3879:
[----:B------:R-:W-:Y:S05]  /*76f0*/  BSYNC B0 ;  /* 0x0000000000007941 */ /* 0x000fea0003800000 */
.L_x_3878:
[----:B--23--:R2:W3:Y:S01]  /*7700*/  LDS R65, [R68+0x1890] ;  /* 0x0018900044417984 */ /* 0x00c4e20000000800 */
[----:B------:R-:W-:Y:S01]  /*7710*/  BSSY B0, `(.L_x_3880) ;  /* 0x0000004000007945 */ /* 0x000fe20003800000 */
[----:B------:R-:W-:-:S03]  /*7720*/  LEA R64, R64, R85, 0x2 ;  /* 0x0000005540407211 */ /* 0x000fc600078e10ff */
[----:B------:R-:W-:Y:S05]  /*7730*/  @!P3 BRA `(.L_x_3881) ;  /* 0x000000000004b947 */ /* 0x000fea0003800000 */
[----:B---3--:R4:W-:Y:S02]  /*7740*/  REDG.E.ADD.F32.FTZ.RN.STRONG.GPU desc[UR18][R66.64+-0x800], R65 ;  /* 0xfff80041420079a6 */ /* 0x0089e4000c10f392 */
.L_x_3881:
[----:B------:R-:W-:Y:S05]  /*7750*/  BSYNC B0 ;  /* 0x0000000000007941 */ /* 0x000fea0003800000 */
.L_x_3880:
[----:B---34-:R3:W4:Y:S01]  /*7760*/  LDS R65, [R64+0x1990] ;  /* 0x0019900040417984 */ /* 0x0187220000000800 */
[----:B------:R-:W-:Y:S01]  /*7770*/  BSSY B0, `(.L_x_3882) ;  /* 0x0000005000007945 */ /* 0x000fe20003800000 */
[C---:B------:R-:W-:Y:S02]  /*7780*/  IADD3 R69, R158.reuse, 0x280, RZ ;  /* 0x000002809e457810 */ /* 0x040fe40007ffe0ff */
[----:B0-----:R-:W-:Y:S01]  /*7790*/  IADD3 R183, R158, 0x2c0, RZ ;  /* 0x000002c09eb77810 */ /* 0x001fe20007ffe0ff */
[----:B------:R-:W-:Y:S06]  /*77a0*/  @!P4 BRA `(.L_x_3883) ;  /* 0x000000000004c947 */ /* 0x000fec0003800000 */
[----:B----4-:R0:W-:Y:S02]  /*77b0*/  REDG.E.ADD.F32.FTZ.RN.STRONG.GPU desc[UR18][R66.64+-0x700], R65 ;  /* 0xfff90041420079a6 */ /* 0x0101e4000c10f392 */
.L_x_3883:
[----:B------:R-:W-:Y:S05]  /*77c0*/  BSYNC B0 ;  /* 0x0000000000007941 */ /* 0x000fea0003800000 */
.L_x_3882:
[-C--:B---3--:R-:W-:Y:S01]  /*77d0*/  LEA.HI.SX32 R64, R69, R158.reuse, 0x1b ;  /* 0x0000009e45407211 */ /* 0x088fe200078fdaff */
[----:B------:R-:W-:Y:S01]  /*77e0*/  BSSY B0, `(.L_x_3884) ;  /* 0x0000010000007945 */ /* 0x000fe20003800000 */
[----:B0---4-:R-:W-:Y:S02]  /*77f0*/  IADD3 R65, R158, 0x300, RZ ;  /* 0x000003009e417810 */ /* 0x011fe40007ffe0ff */
[----:B------:R-:W-:Y:S02]  /*7800*/  LEA R64, R64, R85, 0x2 ;  /* 0x0000005540407211 */ /* 0x000fe400078e10ff */
[-C--:B-1----:R-:W-:Y:S02]  /*7810*/  LEA.HI.SX32 R252, R65, R158.reuse, 0x1b ;  /* 0x0000009e41fc7211 */ /* 0x082fe400078fdaff */
[----:B------:R-:W-:Y:S01]  /*7820*/  ISETP.GE.AND P5, PT, R189, 0x281, PT ;  /* 0x00000281bd00780c */ /* 0x000fe20003fa6270 */
[----:B------:R0:W1:Y:S01]  /*7830*/  LDS R65, [R64+0x1a90] ;  /* 0x001a900040417984 */ /* 0x0000620000000800 */
[----:B--2---:R-:W-:-:S02]  /*7840*/  LEA.HI.SX32 R68, R183, R158, 0x1b ;  /* 0x0000009eb7447211 */ /* 0x004fc400078fdaff */
        /* <DEDUP_REMOVED lines=9> */
.L_x_3885:
[----:B------:R-:W-:Y:S05]  /*78e0*/  BSYNC B0 ;  /* 0x0000000000007941 */ /* 0x000fea0003800000 */
.L_x_3884:
[----:B01----:R0:W1:Y:S01]  /*78f0*/  LDS R65, [R68+0x1b90] ;  /* 0x001b900044417984 */ /* 0x0030620000000800 */
[----:B------:R-:W-:Y:S01]  /*7900*/  BSSY B0, `(.L_x_3886) ;  /* 0x0000006000007945 */ /* 0x000fe20003800000 */
[----:B------:R-:W-:Y:S01]  /*7910*/  IADD3 R183, R158, 0x380, RZ ;  /* 0x000003809eb77810 */ /* 0x000fe20007ffe0ff */
[----:B------:R-:W-:Y:S01]  /*7920*/  IMAD R252, R252, 0x4, R85 ;  /* 0x00000004fcfc7824 */ /* 0x000fe200078e0255 */
[----:B------:R-:W-:Y:S01]  /*7930*/  LEA.HI.SX32 R64, R69, R158, 0x1b ;  /* 0x0000009e45407211 */ /* 0x000fe200078fdaff */
[----:B------:R-:W-:Y:S06]  /*7940*/  @!P0 BRA `(.L_x_3887) ;  /* 0x0000000000048947 */ /* 0x000fec0003800000 */
[----:B-1----:R2:W-:Y:S02]  /*7950*/  REDG.E.ADD.F32.FTZ.RN.STRONG.GPU desc[UR18][R66.64+-0x500], R65 ;  /* 0xfffb0041420079a6 */ /* 0x0025e4000c10f392 */
.L_x_3887:
[----:B------:R-:W-:Y:S05]  /*7960*/  BSYNC B0 ;  /* 0x0000000000007941 */ /* 0x000fea0003800000 */
.L_x_3886:
[----:B-12---:R1:W2:Y:S01]  /*7970*/  LDS R65, [R252+0x1c90] ;  /* 0x001c9000fc417984 */ /* 0x0062a20000000800 */
[----:B------:R-:W-:Y:S01]  /*7980*/  BSSY B0, `(.L_x_3888) ;  /* 0x0000006000007945 */ /* 0x000fe20003800000 */
[----:B0-----:R-:W-:Y:S02]  /*7990*/  LEA.HI.SX32 R68, R183, R158, 0x1b ;  /* 0x0000009eb7447211 */ /* 0x001fe400078fdaff */
[----:B------:R-:W-:Y:S02]  /*79a0*/  IADD3 R69, R158, 0x3c0, RZ ;  /* 0x000003c09e457810 */ /* 0x000fe40007ffe0ff */
[----:B------:R-:W-:Y:S01]  /*79b0*/  LEA R183, R64, R85, 0x2 ;  /* 0x0000005540b77211 */ /* 0x000fe200078e10ff */
[----:B------:R-:W-:Y:S06]  /*79c0*/  @!P1 BRA `(.L_x_3889) ;  /* 0x0000000000049947 */ /* 0x000fec0003800000 */
[----:B--2---:R0:W-:Y:S02]  /*79d0*/  REDG.E.ADD.F32.FTZ.RN.STRONG.GPU desc[UR18][R66.64+-0x400], R65 ;  /* 0xfffc0041420079a6 */ /* 0x0041e4000c10f392 */
.L_x_3889:
[----:B------:R-:W-:Y:S05]  /*79e0*/  BSYNC B0 ;  /* 0x0000000000007941 */ /* 0x000fea0003800000 */
.L_x_3888:
[----:B0-2---:R0:W2:Y:S01]  /*79f0*/  LDS R65, [R183+0x1d90] ;  /* 0x001d9000b7417984 */ /* 0x0050a20000000800 */
[----:B------:R-:W-:Y:S01]  /*7a00*/  BSSY B0, `(.L_x_3890) ;  /* 0x0000005000007945 */ /* 0x000fe20003800000 */
[----:B------:R-:W-:Y:S02]  /*7a10*/  LEA.HI.SX32 R64, R69, R158, 0x1b ;  /* 0x0000009e45407211 */ /* 0x000fe400078fdaff */
[----:B------:R-:W-:Y:S01]  /*7a20*/  LEA R68, R68, R85, 0x2 ;  /* 0x0000005544447211 */ /* 0x000fe200078e10ff */
[----:B------:R-:W-:Y:S06]  /*7a30*/  @!P2 BRA `(.L_x_3891) ;  /* 0x000000000004a947 */ /* 0x000fec0003800000 */
[----:B--2---:R3:W-:Y:S02]  /*7a40*/  REDG.E.ADD.F32.FTZ.RN.STRONG.GPU desc[UR18][R66.64+-0x300], R65 ;  /* 0xfffd0041420079a6 */ /* 0x0047e4000c10f392 */
.L_x_3891:
[----:B------:R-:W-:Y:S05]  /*7a50*/  BSYNC B0 ;  /* 0x0000000000007941 */ /* 0x000fea0003800000 */
.L_x_3890:
[----:B--23--:R2:W3:Y:S01]  /*7a60*/  LDS R65, [R68+0x1e90] ;  /* 0x001e900044417984 */ /* 0x00c4e20000000800 */
[----:B------:R-:W-:Y:S01]  /*7a70*/  BSSY B0, `(.L_x_3892) ;  /* 0x0000004000007945 */ /* 0x000fe20003800000 */
[----:B------:R-:W-:-:S03]  /*7a80*/  LEA R64, R64, R85, 0x2 ;  /* 0x0000005540407211 */ /* 0x000fc600078e10ff */
[----:B------:R-:W-:Y:S05]  /*7a90*/  @!P3 BRA `(.L_x_3893) ;  /* 0x000000000004b947 */ /* 0x000fea0003800000 */
[----:B---3--:R4:W-:Y:S02]  /*7aa0*/  REDG.E.ADD.F32.FTZ.RN.STRONG.GPU desc[UR18][R66.64+-0x200], R65 ;  /* 0xfffe0041420079a6 */ /* 0x0089e4000c10f392 */
.L_x_3893:
[----:B------:R-:W-:Y:S05]  /*7ab0*/  BSYNC B0 ;  /* 0x0000000000007941 */ /* 0x000fea0003800000 */
.L_x_3892:
[----:B---34-:R3:W4:Y:S01]  /*7ac0*/  LDS R65, [R64+0x1f90] ;  /* 0x001f900040417984 */ /* 0x0187220000000800 */
[----:B------:R-:W-:Y:S04]  /*7ad0*/  BSSY B0, `(.L_x_3894) ;  /* 0x0000003000007945 */ /* 0x000fe80003800000 */
[----:B------:R-:W-:Y:S05]  /*7ae0*/  @!P4 BRA `(.L_x_3895) ;  /* 0x000000000004c947 */ /* 0x000fea0003800000 */
[----:B----4-:R4:W-:Y:S02]  /*7af0*/  REDG.E.ADD.F32.FTZ.RN.STRONG.GPU desc[UR18][R66.64+-0x100], R65 ;  /* 0xffff0041420079a6 */ /* 0x0109e4000c10f392 */
.L_x_3895:
[----:B------:R-:W-:Y:S05]  /*7b00*/  BSYNC B0 ;  /* 0x0000000000007941 */ /* 0x000fea0003800000 */
.L_x_3894:
[----:B----4-:R-:W4:Y:S01]  /*7b10*/  SHFL.DOWN PT, R65, R70, 0x1, 0x1f ;  /* 0x08201f0046417f89 */ /* 0x010f2200000e0000 */
[----:B------:R-:W-:Y:S01]  /*7b20*/  ISETP.GT.AND P0, PT, R157, 0x1e, PT ;  /* 0x0000001e9d00780c */ /* 0x000fe20003f04270 */
[----:B------:R-:W-:Y:S01]  /*7b30*/  FADD.FTZ R46, R165, R46 ;  /* 0x0000002ea52e7221 */ /* 0x000fe20000010000 */
[-C--:B------:R-:W-:Y:S01]  /*7b40*/  FMUL.FTZ R66, R163, R228.reuse ;  /* 0x000000e4a3427220 */ /* 0x080fe20000410000 */
[----:B---3--:R-:W3:Y:S01]  /*7b50*/  SHFL.DOWN PT, R64, R137, 0x1, 0x1f ;  /* 0x08201f0089407f89 */ /* 0x008ee200000e0000 */
[----:B------:R-:W-:Y:S01]  /*7b60*/  ISETP.NE.AND P1, PT, R157, RZ, PT ;  /* 0x000000ff9d00720c */ /* 0x000fe20003f25270 */
[----:B------:R-:W-:Y:S01]  /*7b70*/  BSSY B0, `(.L_x_3896) ;  /* 0x0000079000007945 */ /* 0x000fe20003800000 */
[----:B------:R-:W-:Y:S01]  /*7b80*/  FMUL.FTZ R201, R66, R201 ;  /* 0x000000c942c97220 */ /* 0x000fe20000410000 */
[----:B------:R-:W-:Y:S01]  /*7b90*/  FADD.FTZ R45, R250, R45 ;  /* 0x0000002dfa2d7221 */ /* 0x000fe20000010000 */
[----:B------:R-:W-:Y:S01]  /*7ba0*/  FADD.FTZ R47, R167, R47 ;  /* 0x0000002fa72f7221 */ /* 0x000fe20000010000 */
[----:B------:R-:W-:Y:S01]  /*7bb0*/  FADD.FTZ R48, R71, R48 ;  /* 0x0000003047307221 */ /* 0x000fe20000010000 */
        /* <DEDUP_REMOVED lines=13> */
[----:B----4-:R-:W-:Y:S01]  /*7c90*/  @!P0 FADD.FTZ R70, R70, R65 ;  /* 0x0000004146468221 */ /* 0x010fe20000010000 */
[----:B------:R-:W-:Y:S01]  /*7ca0*/  FADD.FTZ R60, R181, R60 ;  /* 0x0000003cb53c7221 */ /* 0x000fe20000010000 */
[----:B---3--:R-:W-:-:S03]  /*7cb0*/  @!P0 FADD.FTZ R137, R137, R64 ;  /* 0x0000004089898221 */ /* 0x008fc60000010000 */
[----:B------:R-:W3:Y:S01]  /*7cc0*/  SHFL.DOWN PT, R65, R70, 0x2, 0x1f ;  /* 0x08401f0046417f89 */ /* 0x000ee200000e0000 */
[----:B------:R-:W-:-:S03]  /*7cd0*/  ISETP.GT.AND P0, PT, R157, 0x1d, PT ;  /* 0x0000001d9d00780c */ /* 0x000fc60003f04270 */
[----:B------:R-:W4:Y:S10]  /*7ce0*/  SHFL.DOWN PT, R64, R137, 0x2, 0x1f ;  /* 0x08401f0089407f89 */ /* 0x000f3400000e0000 */
[----:B---3--:R-:W-:Y:S01]  /*7cf0*/  @!P0 FADD.FTZ R70, R70, R65 ;  /* 0x0000004146468221 */ /* 0x008fe20000010000 */
[----:B------:R-:W-:Y:S01]  /*7d00*/  FMUL.FTZ R65, R163, R230 ;  /* 0x000000e6a3417220 */ /* 0x000fe20000410000 */
[----:B----4-:R-:W-:-:S03]  /*7d10*/  @!P0 FADD.FTZ R137, R137, R64 ;  /* 0x0000004089898221 */ /* 0x010fc60000010000 */
[----:B------:R-:W3:Y:S01]  /*7d20*/  SHFL.DOWN PT, R67, R70, 0x4, 0x1f ;  /* 0x08801f0046437f89 */ /* 0x000ee200000e0000 */
[----:B------:R-:W-:Y:S01]  /*7d30*/  ISETP.GT.AND P0, PT, R157, 0x1b, PT ;  /* 0x0000001b9d00780c */ /* 0x000fe20003f04270 */
[----:B------:R-:W-:Y:S02]  /*7d40*/  FMUL.FTZ R64, R163, R136 ;  /* 0x00000088a3407220 */ /* 0x000fe40000410000 */
[----:B--2---:R-:W2:Y:S02]  /*7d50*/  SHFL.DOWN PT, R68, R137, 0x4, 0x1f ;  /* 0x08801f0089447f89 */ /* 0x004ea400000e0000 */
[----:B------:R-:W-:-:S04]  /*7d60*/  FMUL.FTZ R64, R64, R237 ;  /* 0x000000ed40407220 */ /* 0x000fc80000410000 */
[----:B------:R-:W-:-:S04]  /*7d70*/  FFMA.FTZ R64, R103, R136, R64 ;  /* 0x0000008867407223 */ /* 0x000fc80000010040 */
[----:B------:R-:W-:Y:S01]  /*7d80*/  FADD.FTZ R43, R64, R43 ;  /* 0x0000002b402b7221 */ /* 0x000fe20000010000 */
[----:B------:R-:W-:Y:S01]  /*7d90*/  FMUL.FTZ R64, R163, R218 ;  /* 0x000000daa3407220 */ /* 0x000fe20000410000 */
[----:B---3--:R-:W-:Y:S01]  /*7da0*/  @!P0 FADD.FTZ R70, R70, R67 ;  /* 0x0000004346468221 */ /* 0x008fe20000010000 */
[----:B------:R-:W-:Y:S01]  /*7db0*/  FMUL.FTZ R67, R65, R224 ;  /* 0x000000e041437220 */ /* 0x000fe20000410000 */
[----:B------:R-:W-:Y:S01]  /*7dc0*/  FMUL.FTZ R65, R163, R232 ;  /* 0x000000e8a3417220 */ /* 0x000fe20000410000 */
[----:B--2---:R-:W-:Y:S02]  /*7dd0*/  @!P0 FADD.FTZ R137, R137, R68 ;  /* 0x0000004489898221 */ /* 0x004fe40000010000 */
[----:B------:R-:W2:Y:S01]  /*7de0*/  SHFL.DOWN PT, R165, R70, 0x8, 0x1f ;  /* 0x09001f0046a57f89 */ /* 0x000ea200000e0000 */
[----:B------:R-:W-:Y:S01]  /*7df0*/  ISETP.GT.AND P0, PT, R157, 0x17, PT ;  /* 0x000000179d00780c */ /* 0x000fe20003f04270 */
[----:B------:R-:W-:Y:S01]  /*7e00*/  FMUL.FTZ R242, R65, R242 ;  /* 0x000000f241f27220 */ /* 0x000fe20000410000 */
[C---:B------:R-:W-:Y:S01]  /*7e10*/  FMUL.FTZ R65, R163.reuse, R216 ;  /* 0x000000d8a3417220 */ /* 0x040fe20000410000 */
[----:B------:R-:W3:Y:S01]  /*7e20*/  SHFL.DOWN PT, R66, R137, 0x8, 0x1f ;  /* 0x09001f0089427f89 */ /* 0x000ee200000e0000 */
[----:B------:R-:W-:Y:S01]  /*7e30*/  FMUL.FTZ R68, R64, R197 ;  /* 0x000000c540447220 */ /* 0x000fe20000410000 */
[----:B------:R-:W-:Y:S01]  /*7e40*/  FMUL.FTZ R64, R163, R214 ;  /* 0x000000d6a3407220 */ /* 0x000fe20000410000 */
[----:B------:R-:W-:Y:S01]  /*7e50*/  FMUL.FTZ R220, R65, R220 ;  /* 0x000000dc41dc7220 */ /* 0x000fe20000410000 */
[----:B------:R-:W-:Y:S01]  /*7e60*/  FMUL.FTZ R65, R163, R234 ;  /* 0x000000eaa3417220 */ /* 0x000fe20000410000 */
[----:B------:R-:W-:Y:S01]  /*7e70*/  FFMA.FTZ R67, R106, R230, R67 ;  /* 0x000000e66a437223 */ /* 0x000fe20000010043 */
[----:B------:R-:W-:Y:S01]  /*7e80*/  FFMA.FTZ R242, R105, R232, R242 ;  /* 0x000000e869f27223 */ /* 0x000fe200000100f2 */
[----:B------:R-:W-:Y:S01]  /*7e90*/  FFMA.FTZ R69, R107, R216, R220 ;  /* 0x000000d86b457223 */ /* 0x000fe200000100dc */
        /* <DEDUP_REMOVED lines=12> */
[----:B--2---:R-:W-:Y:S01]  /*7f60*/  @!P0 FADD.FTZ R70, R70, R165 ;  /* 0x000000a546468221 */ /* 0x004fe20000010000 */
[----:B------:R-:W-:Y:S01]  /*7f70*/  FADD.FTZ R38, R67, R38 ;  /* 0x0000002643267221 */ /* 0x000fe20000010000 */
[----:B------:R-:W-:Y:S01]  /*7f80*/  FFMA.FTZ R67, R113, R218, R68 ;  /* 0x000000da71437223 */ /* 0x000fe20000010044 */
[----:B------:R-:W-:Y:S01]  /*7f90*/  FMUL.FTZ R244, R65, R244 ;  /* 0x000000f441f47220 */ /* 0x000fe20000410000 */
[----:B---3--:R-:W-:Y:S01]  /*7fa0*/  @!P0 FADD.FTZ R137, R137, R66 ;  /* 0x0000004289898221 */ /* 0x008fe20000010000 */
[----:B------:R-:W2:Y:S01]  /*7fb0*/  SHFL.DOWN PT, R69, R70, 0x10, 0x1f ;  /* 0x0a001f0046457f89 */ /* 0x000ea200000e0000 */
[----:B------:R-:W-:Y:S01]  /*7fc0*/  ISETP.GT.AND P0, PT, R157, 0xf, PT ;  /* 0x0000000f9d00780c */ /* 0x000fe20003f04270 */
[----:B------:R-:W-:Y:S01]  /*7fd0*/  FMUL.FTZ R66, R64, R241 ;  /* 0x000000f140427220 */ /* 0x000fe20000410000 */
[----:B------:R-:W-:Y:S01]  /*7fe0*/  FMUL.FTZ R64, R163, R208 ;  /* 0x000000d0a3407220 */ /* 0x000fe20000410000 */
[----:B------:R-:W3:Y:S01]  /*7ff0*/  SHFL.DOWN PT, R136, R137, 0x10, 0x1f ;  /* 0x0a001f0089887f89 */ /* 0x000ee200000e0000 */
[----:B------:R-:W-:Y:S01]  /*8000*/  FADD.FTZ R36, R67, R36 ;  /* 0x0000002443247221 */ /* 0x000fe20000010000 */
[----:B------:R-:W-:Y:S01]  /*8010*/  FFMA.FTZ R66, R115, R214, R66 ;  /* 0x000000d673427223 */ /* 0x000fe20000010042 */
[----:B------:R-:W-:Y:S01]  /*8020*/  FMUL.FTZ R195, R64, R195 ;  /* 0x000000c340c37220 */ /* 0x000fe20000410000 */
[----:B------:R-:W-:Y:S01]  /*8030*/  FFMA.FTZ R246, R111, R238, R246 ;  /* 0x000000ee6ff67223 */ /* 0x000fe200000100f6 */
[----:B------:R-:W-:Y:S01]  /*8040*/  FFMA.FTZ R244, R117, R210, R244 ;  /* 0x000000d275f47223 */ /* 0x000fe200000100f4 */
[----:B------:R-:W-:Y:S01]  /*8050*/  FADD.FTZ R35, R66, R35 ;  /* 0x0000002342237221 */ /* 0x000fe20000010000 */
[----:B------:R-:W-:Y:S01]  /*8060*/  FMUL.FTZ R66, R163, R206 ;  /* 0x000000cea3427220 */ /* 0x000fe20000410000 */
[----:B------:R-:W-:Y:S01]  /*8070*/  FFMA.FTZ R195, R110, R208, R195 ;  /* 0x000000d06ec37223 */ /* 0x000fe200000100c3 */
[----:B------:R-:W-:Y:S01]  /*8080*/  FADD.FTZ R37, R246, R37 ;  /* 0x00000025f6257221 */ /* 0x000fe20000010000 */
[----:B------:R-:W-:-:S02]  /*8090*/  FADD.FTZ R33, R244, R33 ;  /* 0x00000021f4217221 */ /* 0x000fc40000010000 */
[----:B------:R-:W-:Y:S01]  /*80a0*/  FADD.FTZ R34, R195, R34 ;  /* 0x00000022c3227221 */ /* 0x000fe20000010000 */
[----:B--2---:R-:W-:Y:S01]  /*80b0*/  @!P0 FADD.FTZ R70, R70, R69 ;  /* 0x0000004546468221 */ /* 0x004fe20000010000 */
[----:B---3--:R-:W-:-:S04]  /*80c0*/  @!P0 FADD.FTZ R137, R137, R136 ;  /* 0x0000008889898221 */ /* 0x008fc80000010000 */
[----:B------:R-:W-:Y:S01]  /*80d0*/  MOV R64, R70 ;  /* 0x0000004600407202 */ /* 0x000fe20000000f00 */
[----:B------:R-:W-:Y:S01]  /*80e0*/  FMUL.FTZ R70, R66, R185 ;  /* 0x000000b942467220 */ /* 0x000fe20000410000 */
[----:B------:R-:W-:Y:S01]  /*80f0*/  FMUL.FTZ R66, R163, R204 ;  /* 0x000000cca3427220 */ /* 0x000fe20000410000 */
[----:B------:R-:W-:Y:S02]  /*8100*/  MOV R65, R137 ;  /* 0x0000008900417202 */ /* 0x000fe40000000f00 */
[----:B------:R-:W-:Y:S01]  /*8110*/  FFMA.FTZ R67, R119, R206, R70 ;  /* 0x000000ce77437223 */ /* 0x000fe20000010046 */
[----:B------:R-:W-:Y:S01]  /*8120*/  FMUL.FTZ R68, R66, R239 ;  /* 0x000000ef42447220 */ /* 0x000fe20000410000 */
[C---:B------:R-:W-:Y:S01]  /*8130*/  FMUL.FTZ R66, R163.reuse, R200 ;  /* 0x000000c8a3427220 */ /* 0x040fe20000410000 */
[----:B------:R-:W-:Y:S01]  /*8140*/  FMUL.FTZ R163, R163, R202 ;  /* 0x000000caa3a37220 */ /* 0x000fe20000410000 */
[----:B------:R2:W-:Y:S01]  /*8150*/  @!P1 STS.64 [R152+0x2118], R64 ;  /* 0x0021184098009388 */ /* 0x0005e20000000a00 */
[----:B------:R-:W-:Y:S01]  /*8160*/  FFMA.FTZ R68, R121, R204, R68 ;  /* 0x000000cc79447223 */ /* 0x000fe20000010044 */
[----:B------:R-:W-:Y:S01]  /*8170*/  FMUL.FTZ R191, R66, R191 ;  /* 0x000000bf42bf7220 */ /* 0x000fe20000410000 */
[----:B------:R-:W-:Y:S01]  /*8180*/  FMUL.FTZ R240, R163, R240 ;  /* 0x000000f0a3f07220 */ /* 0x000fe20000410000 */
[----:B------:R-:W-:Y:S01]  /*8190*/  FADD.FTZ R32, R67, R32 ;  /* 0x0000002043207221 */ /* 0x000fe20000010000 */
[----:B------:R-:W-:Y:S01]  /*81a0*/  FADD.FTZ R31, R68, R31 ;  /* 0x0000001f441f7221 */ /* 0x000fe20000010000 */
[----:B------:R-:W-:Y:S01]  /*81b0*/  FFMA.FTZ R191, R112, R200, R191 ;  /* 0x000000c870bf7223 */ /* 0x000fe200000100bf */
[----:B------:R-:W-:-:S03]  /*81c0*/  FFMA.FTZ R240, R123, R202, R240 ;  /* 0x000000ca7bf07223 */ /* 0x000fc600000100f0 */
[----:B------:R-:W-:Y:S01]  /*81d0*/  FADD.FTZ R30, R191, R30 ;  /* 0x0000001ebf1e7221 */ /* 0x000fe20000010000 */
[----:B------:R-:W-:Y:S01]  /*81e0*/  FADD.FTZ R29, R240, R29 ;  /* 0x0000001df01d7221 */ /* 0x000fe20000010000 */
[----:B------:R-:W-:Y:S06]  /*81f0*/  BAR.SYNC.DEFER_BLOCKING 0x0 ;  /* 0x0000000000007b1d */ /* 0x000fec0000010000 */
[----:B--2---:R-:W-:Y:S05]  /*8200*/  @P6 BRA `(.L_x_3897) ;  /* 0x00000000003c6947 */ /* 0x004fea0003800000 */
[----:B------:R-:W2:Y:S01]  /*8210*/  S2UR UR11, SR_CgaCtaId ;  /* 0x00000000000b79c3 */ /* 0x000ea20000008800 */
[----:B------:R-:W-:Y:S01]  /*8220*/  UMOV UR10, 0x400 ;  /* 0x00000400000a7882 */ /* 0x000fe20000000000 */
[----:B------:R-:W-:Y:S01]  /*8230*/  ISETP.NE.AND P0, PT, R150, UR23, PT ;  /* 0x0000001796007c0c */ /* 0x000fe2000bf05270 */
[----:B--2---:R-:W-:-:S06]  /*8240*/  ULEA UR10, UR11, UR10, 0x18 ;  /* 0x0000000a0b0a7291 */ /* 0x004fcc000f8ec03f */
[----:B------:R-:W-:-:S04]  /*8250*/  MOV R85, UR10 ;  /* 0x0000000a00557c02 */ /* 0x000fc80008000f00 */
[----:B------:R-:W-:Y:S01]  /*8260*/  LEA R70, R20, R85, 0x2 ;  /* 0x0000005514467211 */ /* 0x000fe200078e10ff */
[----:B------:R-:W2:Y:S04]  /*8270*/  LDS.64 R66, [R85+0x2120] ;  /* 0x0021200055427984 */ /* 0x000ea80000000a00 */
[----:B------:R-:W3:Y:S04]  /*8280*/  @P0 LDS R68, [R70+0x3a50] ;  /* 0x003a500046440984 */ /* 0x000ee80000000800 */
[----:B------:R-:W4:Y:S01]  /*8290*/  @P0 LDS R69, [R70+0x3650] ;  /* 0x0036500046450984 */ /* 0x000f220000000800 */
[----:B--2---:R-:W-:Y:S01]  /*82a0*/  FADD.FTZ R65, R65, R67 ;  /* 0x0000004341417221 */ /* 0x004fe20000010000 */
[----:B------:R-:W-:-:S03]  /*82b0*/  FADD.FTZ R64, R64, R66 ;  /* 0x0000004240407221 */ /* 0x000fc60000010000 */
[----:B---3--:R-:W-:Y:S01]  /*82c0*/  @P0 FADD.FTZ R65, R65, R68 ;  /* 0x0000004441410221 */ /* 0x008fe20000010000 */
[----:B----4-:R-:W-:-:S04]  /*82d0*/  @P0 FADD.FTZ R64, R64, R69 ;  /* 0x0000004540400221 */ /* 0x010fc80000010000 */
[----:B------:R2:W-:Y:S04]  /*82e0*/  STS [R70+0x3a50], R65 ;  /* 0x003a504146007388 */ /* 0x0005e80000000800 */
[----:B------:R2:W-:Y:S02]  /*82f0*/  STS [R70+0x3650], R64 ;  /* 0x0036504046007388 */ /* 0x0005e40000000800 */
.L_x_3897:
[----:B------:R-:W-:Y:S05]  /*8300*/  BSYNC B0 ;  /* 0x0000000000007941 */ /* 0x000fea0003800000 */
.L_x_3896:
[----:B------:R-:W-:Y:S01]  /*8310*/  IADD3 R20, R20, 0x1, RZ ;  /* 0x0000000114147810 */ /* 0x000fe20007ffe0ff */
[----:B------:R-:W-:-:S03]  /*8320*/  UIADD3 UR7, UP0, UR7, 0x1, URZ ;  /* 0x0000000107077890 */ /* 0x000fc6000ff1e03f */
[----:B------:R-:W-:Y:S01]  /*8330*/  ISETP.GE.AND P0, PT, R20, UR32, PT ;  /* 0x0000002014007c0c */ /* 0x000fe2000bf06270 */
[----:B------:R-:W-:-:S12]  /*8340*/  UIADD3.X UR8, URZ, UR8, URZ, UP0, !UPT ;  /* 0x000000083f087290 */ /* 0x000fd800087fe43f */
[----:B------:R-:W-:Y:S05]  /*8350*/  @!P0 BRA `(.L_x_3898) ;  /* 0xffffffc400808947 */ /* 0x000fea000383ffff */
.L_x_3854:
[----:B------:R-:W3:Y:S08]  /*8360*/  S2UR UR8, SR_CgaCtaId ;  /* 0x00000000000879c3 */ /* 0x000ef00000008800 */
[----:B------:R-:W-:Y:S01]  /*8370*/  BAR.SYNC.DEFER_BLOCKING 0x0 ;  /* 0x0000000000007b1d */ /* 0x000fe20000010000 */
[----:B------:R-:W-:Y:S02]  /*8380*/  ISETP.NE.AND P6, PT, R158, RZ, PT ;  /* 0x000000ff9e00720c */ /* 0x000fe40003fc5270 */
[----:B------:R-:W-:-:S02]  /*8390*/  LEA R9, R150, 0xfffffc00, 0xa ;  /* 0xfffffc0096097811 */ /* 0x000fc400078e50ff */
[----:B------:R-:W-:Y:S01]  /*83a0*/  LOP3.LUT R5, R154, 0xfffffe00, RZ, 0xc0, !PT ;  /* 0xfffffe009a057812 */ /* 0x000fe200078ec0ff */
[----:B------:R-:W-:Y:S02]  /*83b0*/  UMOV UR7, 0x400 ;  /* 0x0000040000077882 */ /* 0x000fe40000000000 */
[----:B------:R-:W4:Y:S01]  /*83c0*/  LDC.64 R10, c[0x0][0x388] ;  /* 0x0000e200ff0a7b82 */ /* 0x000f220000000a00 */
[----:B------:R-:W-:Y:S07]  /*83d0*/  BSSY B0, `(.L_x_3899) ;  /* 0x0000041000007945 */ /* 0x000fee0003800000 */
[----:B------:R-:W5:Y:S01]  /*83e0*/  LDC.64 R2, c[0x0][0x3a8] ;  /* 0x0000ea00ff027b82 */ /* 0x000f620000000a00 */
[----:B---3--:R-:W-:Y:S01]  /*83f0*/  ULEA UR7, UR8, UR7, 0x18 ;  /* 0x0000000708077291 */ /* 0x008fe2000f8ec03f */
[----:B------:R3:W-:Y:S01]  /*8400*/  STS [R114+0x20], R52 ;  /* 0x0000203472007388 */ /* 0x0007e20000000800 */
[----:B------:R-:W-:-:S03]  /*8410*/  USHF.R.S32.HI UR8, URZ, 0x1f, UR22 ;  /* 0x0000001f3f087899 */ /* 0x000fc60008011416 */
[----:B------:R-:W-:Y:S03]  /*8420*/  STS [R114], R60 ;  /* 0x0000003c72007388 */ /* 0x000fe60000000800 */
[C---:B----4-:R-:W-:Y:S01]  /*8430*/  IMAD R0, R10.reuse, UR8, RZ ;  /* 0x000000080a007c24 */ /* 0x050fe2000f8e02ff */
[----:B------:R-:W-:Y:S01]  /*8440*/  STS [R114+0x4], R59 ;  /* 0x0000043b72007388 */ /* 0x000fe20000000800 */
[----:B------:R-:W-:Y:S01]  /*8450*/  IMAD.WIDE.U32 R6, R10, UR22, RZ ;  /* 0x000000160a067c25 */ /* 0x000fe2000f8e00ff */
[----:B---3--:R-:W-:Y:S02]  /*8460*/  IADD3 R52, -R9, UR9, RZ ;  /* 0x0000000909347c10 */ /* 0x008fe4000fffe1ff */
[----:B------:R-:W-:Y:S01]  /*8470*/  STS [R114+0x8], R58 ;  /* 0x0000083a72007388 */ /* 0x000fe20000000800 */
[----:B------:R-:W-:Y:S01]  /*8480*/  IMAD R11, R11, UR22, R0 ;  /* 0x000000160b0b7c24 */ /* 0x000fe2000f8e0200 */
[----:B------:R-:W-:-:S02]  /*8490*/  SHF.R.S32.HI R0, RZ, 0x1f, R9 ;  /* 0x0000001fff007819 */ /* 0x000fc40000011409 */
[----:B------:R-:W-:Y:S02]  /*84a0*/  STS [R114+0xc], R57 ;  /* 0x00000c3972007388 */ /* 0x000fe40000000800 */
[----:B------:R-:W-:Y:S02]  /*84b0*/  IADD3 R63, R7, R11, RZ ;  /* 0x0000000b073f7210 */ /* 0x000fe40007ffe0ff */
[----:B------:R-:W-:Y:S04]  /*84c0*/  STS [R114+0x10], R56 ;  /* 0x0000103872007388 */ /* 0x000fe80000000800 */
[----:B------:R-:W-:Y:S04]  /*84d0*/  STS [R114+0x14], R55 ;  /* 0x0000143772007388 */ /* 0x000fe80000000800 */
[----:B------:R3:W-:Y:S04]  /*84e0*/  STS [R114+0x18], R54 ;  /* 0x0000183672007388 */ /* 0x0007e80000000800 */
[----:B------:R-:W-:Y:S04]  /*84f0*/  STS [R114+0x1c], R53 ;  /* 0x00001c3572007388 */ /* 0x000fe80000000800 */
[----:B------:R-:W-:Y:S01]  /*8500*/  STS [R114+0x24], R51 ;  /* 0x0000243372007388 */ /* 0x000fe20000000800 */
[----:B---3--:R-:W-:-:S03]  /*8510*/  SHF.R.S32.HI R54, RZ, 0x1f, R161 ;  /* 0x0000001fff367819 */ /* 0x008fc600000114a1 */
[----:B------:R3:W-:Y:S04]  /*8520*/  STS [R114+0x28], R50 ;  /* 0x0000283272007388 */ /* 0x0007e80000000800 */
[----:B------:R-:W-:Y:S04]  /*8530*/  STS [R114+0x2c], R49 ;  /* 0x00002c3172007388 */ /* 0x000fe80000000800 */
[----:B------:R-:W-:Y:S01]  /*8540*/  STS [R114+0x30], R48 ;  /* 0x0000303072007388 */ /* 0x000fe20000000800 */
[----:B---3--:R-:W-:-:S03]  /*8550*/  LOP3.LUT R50, R5, 0x1f, R158, 0xf8, !PT ;  /* 0x0000001f05327812 */ /* 0x008fc600078ef89e */
[----:B------:R-:W-:Y:S01]  /*8560*/  STS [R114+0x34], R47 ;  /* 0x0000342f72007388 */ /* 0x000fe20000000800 */
[----:B------:R-:W-:-:S03]  /*8570*/  IADD3 R4, P1, R50, R9, RZ ;  /* 0x0000000932047210 */ /* 0x000fc60007f3e0ff */
[----:B------:R5:W-:Y:S01]  /*8580*/  STS [R114+0x38], R46 ;  /* 0x0000382e72007388 */ /* 0x000be20000000800 */
[----:B--2---:R-:W-:-:S03]  /*8590*/  SHF.R.S32.HI R65, RZ, 0x1f, R50 ;  /* 0x0000001fff417819 */ /* 0x004fc60000011432 */
[----:B------:R-:W-:Y:S01]  /*85a0*/  STS [R114+0x3c], R45 ;  /* 0x00003c2d72007388 */ /* 0x000fe20000000800 */
[----:B------:R-:W-:-:S03]  /*85b0*/  NOP ;  /* 0x0000000000007918 */ /* 0x000fc60000000000 */
[----:B------:R-:W-:Y:S01]  /*85c0*/  LDS R13, [R149] ;  /* 0x00000000950d7984 */ /* 0x000fe20000000800 */
[----:B-----5:R-:W-:Y:S01]  /*85d0*/  IMAD R46, R2, UR8, RZ ;  /* 0x00000008022e7c24 */ /* 0x020fe2000f8e02ff */
[----:B------:R-:W-:Y:S02]  /*85e0*/  IADD3.X R5, R65, R0, RZ, P1, !PT ;  /* 0x0000000041057210 */ /* 0x000fe40000ffe4ff */
        /* <DEDUP_REMOVED lines=20> */
[----:B------:R-:W-:Y:S01]  /*8730*/  IMAD.WIDE.U32 R8, R10, UR22, R4 ;  /* 0x000000160a087c25 */ /* 0x000fe2000f8e0004 */
[----:B------:R-:W-:-:S03]  /*8740*/  ULDC.64 UR8, c[0x0][0x390] ;  /* 0x0000e40000087ab9 */ /* 0x000fc60000000a00 */
[----:B------:R-:W-:Y:S01]  /*8750*/  IMAD R0, R54, UR8, RZ ;  /* 0x0000000836007c24 */ /* 0x000fe2000f8e02ff */
[----:B------:R-:W-:-:S03]  /*8760*/  IADD3 R9, R11, R9, RZ ;  /* 0x000000090b097210 */ /* 0x000fc60007ffe0ff */
[C---:B------:R-:W-:Y:S02]  /*8770*/  IMAD R11, R161.reuse, UR9, R0 ;  /* 0x00000009a10b7c24 */ /* 0x040fe4000f8e0200 */
[----:B------:R-:W-:Y:S01]  /*8780*/  IMAD.WIDE.U32 R8, R161, UR8, R8 ;  /* 0x00000008a1087c25 */ /* 0x000fe2000f8e0008 */
[----:B------:R-:W-:-:S03]  /*8790*/  ULDC.64 UR8, c[0x0][0x3e0] ;  /* 0x0000f80000087ab9 */ /* 0x000fc60000000a00 */
[----:B------:R-:W-:Y:S01]  /*87a0*/  IMAD.IADD R9, R9, 0x1, R11 ;  /* 0x0000000109097824 */ /* 0x000fe200078e020b */
[----:B------:R-:W-:-:S04]  /*87b0*/  LEA R10, P0, R8, UR8, 0x2 ;  /* 0x00000008080a7c11 */ /* 0x000fc8000f8010ff */
[----:B------:R-:W-:-:S05]  /*87c0*/  LEA.HI.X R11, R8, UR9, R9, 0x2, P0 ;  /* 0x00000009080b7c11 */ /* 0x000fca00080f1409 */
[----:B------:R2:W-:Y:S04]  /*87d0*/  STG.E desc[UR18][R10.64], R13 ;  /* 0x0000000d0a007986 */ /* 0x0005e8000c101912 */
.L_x_3900:
[----:B------:R-:W-:Y:S05]  /*87e0*/  BSYNC B0 ;  /* 0x0000000000007941 */ /* 0x000fea0003800000 */
.L_x_3899:
[----:B------:R-:W-:Y:S01]  /*87f0*/  MOV R7, R63 ;  /* 0x0000003f00077202 */ /* 0x000fe20000000f00 */
[----:B------:R-:W-:Y:S01]  /*8800*/  ULDC.64 UR10, c[0x0][0x390] ;  /* 0x0000e400000a7ab9 */ /* 0x000fe20000000a00 */
[----:B------:R-:W-:Y:S01]  /*8810*/  ULDC.64 UR8, c[0x0][0x3e0] ;  /* 0x0000f80000087ab9 */ /* 0x000fe20000000a00 */
[----:B------:R-:W-:Y:S01]  /*8820*/  IMAD R0, R54, UR10, RZ ;  /* 0x0000000a36007c24 */ /* 0x000fe2000f8e02ff */
[----:B------:R-:W-:Y:S01]  /*8830*/  LEA R9, P2, R50, UR8, 0x2 ;  /* 0x0000000832097c11 */ /* 0x000fe2000f8410ff */
[C---:B------:R-:W-:Y:S01]  /*8840*/  IMAD.WIDE.U32 R6, R161.reuse, UR10, R6 ;  /* 0x0000000aa1067c25 */ /* 0x040fe2000f8e0006 */
[-C--:B------:R-:W-:Y:S01]  /*8850*/  ISETP.GE.AND P0, PT, R192, R61.reuse, PT ;  /* 0x0000003dc000720c */ /* 0x080fe20003f06270 */
[----:B------:R-:W-:Y:S01]  /*8860*/  BSSY B0, `(.L_x_3901) ;  /* 0x000009a000007945 */ /* 0x000fe20003800000 */
[----:B------:R-:W-:Y:S01]  /*8870*/  ISETP.GE.AND P3, PT, R188, R61, PT ;  /* 0x0000003dbc00720c */ /* 0x000fe20003f66270 */
[----:B--2---:R-:W-:Y:S01]  /*8880*/  IMAD R11, R161, UR11, R0 ;  /* 0x0000000ba10b7c24 */ /* 0x004fe2000f8e0200 */
[----:B------:R-:W-:-:S02]  /*8890*/  IADD3 R0, P1, R87, R6, RZ ;  /* 0x0000000657007210 */ /* 0x000fc40007f3e0ff */
[----:B------:R-:W-:Y:S02]  /*88a0*/  LEA.HI.X R8, R50, UR9, R65, 0x2, P2 ;  /* 0x0000000932087c11 */ /* 0x000fe400090f1441 */
[----:B------:R-:W-:Y:S02]  /*88b0*/  IADD3.X R7, R84, R11, R7, P1, !PT ;  /* 0x0000000b54077210 */ /* 0x000fe40000ffe407 */
[----:B------:R-:W-:Y:S02]  /*88c0*/  ISETP.GE.AND P1, PT, R190, R61, PT ;  /* 0x0000003dbe00720c */ /* 0x000fe40003f26270 */
[----:B------:R-:W-:Y:S02]  /*88d0*/  LEA R6, P2, R0, R9, 0x2 ;  /* 0x0000000900067211 */ /* 0x000fe400078410ff */
[----:B------:R-:W-:Y:S02]  /*88e0*/  ISETP.GE.AND P4, PT, R178, R61, PT ;  /* 0x0000003db200720c */ /* 0x000fe40003f86270 */
[----:B------:R-:W-:-:S02]  /*88f0*/  LEA.HI.X R7, R0, R8, R7, 0x2, P2 ;  /* 0x0000000800077211 */ /* 0x000fc400010f1407 */
[-C--:B------:R-:W-:Y:S02]  /*8900*/  ISETP.GE.AND P2, PT, R186, R61.reuse, PT ;  /* 0x0000003dba00720c */ /* 0x080fe40003f46270 */
[-C--:B------:R-:W-:Y:S01]  /*8910*/  ISETP.GE.AND P5, PT, R176, R61.reuse, PT ;  /* 0x0000003db000720c */ /* 0x080fe20003fa6270 */
[----:B------:R2:W-:Y:S01]  /*8920*/  @!P0 STG.E desc[UR18][R6.64+-0xf00], R17 ;  /* 0xfff1001106008986 */ /* 0x0005e2000c101912 */
[-C--:B------:R-:W-:Y:S02]  /*8930*/  ISETP.GE.AND P0, PT, R182, R61.reuse, PT ;  /* 0x0000003db600720c */ /* 0x080fe40003f06270 */
[----:B------:R-:W-:Y:S01]  /*8940*/  LOP3.LUT R0, R154, 0xfffffe00, RZ, 0xc0, !PT ;  /* 0xfffffe009a007812 */ /* 0x000fe200078ec0ff */
[----:B------:R3:W-:Y:S01]  /*8950*/  @!P1 STG.E desc[UR18][R6.64+-0xe80], R19 ;  /* 0xfff1801306009986 */ /* 0x0007e2000c101912 */
[-C--:B------:R-:W-:Y:S02]  /*8960*/  ISETP.GE.AND P1, PT, R184, R61.reuse, PT ;  /* 0x0000003db800720c */ /* 0x080fe40003f26270 */
[----:B------:R-:W-:Y:S01]  /*8970*/  LEA R48, R157, R0, 0x4 ;  /* 0x000000009d307211 */ /* 0x000fe200078e20ff */
[----:B------:R4:W-:Y:S01]  /*8980*/  @!P3 STG.E desc[UR18][R6.64+-0xe00], R21 ;  /* 0xfff200150600b986 */ /* 0x0009e2000c101912 */
[----:B------:R-:W-:-:S02]  /*8990*/  ISETP.GE.AND P3, PT, R180, R61, PT ;  /* 0x0000003db400720c */ /* 0x000fc40003f66270 */
[----:B------:R-:W-:Y:S01]  /*89a0*/  IADD3 R9, R48, 0x2, RZ ;  /* 0x0000000230097810 */ /* 0x000fe20007ffe0ff */
[----:B------:R5:W-:Y:S01]  /*89b0*/  @!P2 STG.E desc[UR18][R6.64+-0xd80], R23 ;  /* 0xfff280170600a986 */ /* 0x000be2000c101912 */
[-C--:B------:R-:W-:Y:S01]  /*89c0*/  ISETP.GE.AND P2, PT, R172, R61.reuse, PT ;  /* 0x0000003dac00720c */ /* 0x080fe20003f46270 */
[C---:B------:R-:W-:Y:S01]  /*89d0*/  VIADD R22, R48.reuse, 0xb ;  /* 0x0000000b30167836 */ /* 0x040fe20000000000 */
[----:B------:R-:W-:Y:S01]  /*89e0*/  IADD3 R0, R48, 0x1, RZ ;  /* 0x0000000130007810 */ /* 0x000fe20007ffe0ff */
[----:B------:R-:W-:Y:S01]  /*89f0*/  @!P0 STG.E desc[UR18][R6.64+-0xc80], R27 ;  /* 0xfff3801b06008986 */ /* 0x000fe2000c101912 */
[-C--:B------:R-:W-:Y:S02]  /*8a00*/  ISETP.GE.AND P0, PT, R164, R61.reuse, PT ;  /* 0x0000003da400720c */ /* 0x080fe40003f06270 */
[-C--:B------:R-:W-:Y:S01]  /*8a10*/  LEA.HI.SX32 R10, R9, R48.reuse, 0x1b ;  /* 0x00000030090a7211 */ /* 0x080fe200078fdaff */
[----:B------:R-:W-:Y:S01]  /*8a20*/  @!P1 STG.E desc[UR18][R6.64+-0xd00], R25 ;  /* 0xfff3001906009986 */ /* 0x000fe2000c101912 */
[-C--:B------:R-:W-:Y:S01]  /*8a30*/  ISETP.GE.AND P1, PT, R174, R61.reuse, PT ;  /* 0x0000003dae00720c */ /* 0x080fe20003f26270 */
[----:B------:R-:W-:Y:S01]  /*8a40*/  FADD.FTZ R9, R29, R160 ;  /* 0x000000a01d097221 */ /* 0x000fe20000010000 */
[----:B------:R-:W-:Y:S01]  /*8a50*/  LEA.HI.SX32 R8, R0, R48, 0x1b ;  /* 0x0000003000087211 */ /* 0x000fe200078fdaff */
[----:B------:R-:W-:Y:S01]  /*8a60*/  @!P3 STG.E desc[UR18][R6.64+-0xc00], R45 ;  /* 0xfff4002d0600b986 */ /* 0x000fe2000c101912 */
[-C--:B------:R-:W-:Y:S01]  /*8a70*/  ISETP.GE.AND P3, PT, R170, R61.reuse, PT ;  /* 0x0000003daa00720c */ /* 0x080fe20003f66270 */
[----:B------:R-:W-:Y:S01]  /*8a80*/  FADD.FTZ R0, R9, R30 ;  /* 0x0000001e09007221 */ /* 0x000fe20000010000 */
[----:B------:R-:W-:Y:S01]  /*8a90*/  IADD3 R11, R48, 0x3, RZ ;  /* 0x00000003300b7810 */ /* 0x000fe20007ffe0ff */
[----:B------:R-:W-:Y:S01]  /*8aa0*/  @!P4 STG.E desc[UR18][R6.64+-0xb80], R47 ;  /* 0xfff4802f0600c986 */ /* 0x000fe2000c101912 */
[-C--:B------:R-:W-:Y:S01]  /*8ab0*/  ISETP.GE.AND P4, PT, R168, R61.reuse, PT ;  /* 0x0000003da800720c */ /* 0x080fe20003f86270 */
[----:B------:R-:W-:Y:S01]  /*8ac0*/  FADD.FTZ R9, R0, R31 ;  /* 0x0000001f00097221 */ /* 0x000fe20000010000 */
[----:B------:R-:W-:Y:S01]  /*8ad0*/  IADD3 R13, R48, 0x4, RZ ;  /* 0x00000004300d7810 */ /* 0x000fe20007ffe0ff */
[----:B------:R-:W-:Y:S01]  /*8ae0*/  @!P5 STG.E desc[UR18][R6.64+-0xb00], R49 ;  /* 0xfff500310600d986 */ /* 0x000fe2000c101912 */
[----:B------:R-:W-:Y:S01]  /*8af0*/  ISETP.GE.AND P5, PT, R166, R61, PT ;  /* 0x0000003da600720c */ /* 0x000fe20003fa6270 */
[----:B------:R-:W-:Y:S01]  /*8b00*/  FADD.FTZ R0, R9, R32 ;  /* 0x0000002009007221 */ /* 0x000fe20000010000 */
[C---:B------:R-:W-:Y:S01]  /*8b10*/  IADD3 R16, R48.reuse, 0x5, RZ ;  /* 0x0000000530107810 */ /* 0x040fe20007ffe0ff */
[----:B------:R-:W-:Y:S01]  /*8b20*/  @!P1 STG.E desc[UR18][R6.64+-0xa80], R51 ;  /* 0xfff5803306009986 */ /* 0x000fe2000c101912 */
[----:B--2---:R-:W-:-:S02]  /*8b30*/  IADD3 R17, R48, 0x6, RZ ;  /* 0x0000000630117810 */ /* 0x004fc40007ffe0ff */
[C---:B------:R-:W-:Y:S01]  /*8b40*/  IADD3 R18, R48.reuse, 0x7, RZ ;  /* 0x0000000730127810 */ /* 0x040fe20007ffe0ff */
[----:B------:R-:W-:Y:S01]  /*8b50*/  @!P2 STG.E desc[UR18][R6.64+-0xa00], R53 ;  /* 0xfff600350600a986 */ /* 0x000fe2000c101912 */
[-C--:B------:R-:W-:Y:S02]  /*8b60*/  LEA.HI.SX32 R12, R11, R48.reuse, 0x1b ;  /* 0x000000300b0c7211 */ /* 0x080fe400078fdaff */
[C---:B---3--:R-:W-:Y:S01]  /*8b70*/  IADD3 R19, R48.reuse, 0x8, RZ ;  /* 0x0000000830137810 */ /* 0x048fe20007ffe0ff */
[----:B------:R-:W-:Y:S01]  /*8b80*/  @!P3 STG.E desc[UR18][R6.64+-0x980], R55 ;  /* 0xfff680370600b986 */ /* 0x000fe2000c101912 */
[-C--:B------:R-:W-:Y:S02]  /*8b90*/  LEA.HI.SX32 R14, R13, R48.reuse, 0x1b ;  /* 0x000000300d0e7211 */ /* 0x080fe400078fdaff */
[----:B------:R-:W-:Y:S01]  /*8ba0*/  IADD3 R20, R48, 0x9, RZ ;  /* 0x0000000930147810 */ /* 0x000fe20007ffe0ff */
[----:B------:R-:W-:Y:S01]  /*8bb0*/  @!P4 STG.E desc[UR18][R6.64+-0x900], R57 ;  /* 0xfff700390600c986 */ /* 0x000fe2000c101912 */
[----:B------:R-:W-:-:S02]  /*8bc0*/  LEA.HI.SX32 R16, R16, R48, 0x1b ;  /* 0x0000003010107211 */ /* 0x000fc400078fdaff */
[----:B------:R-:W-:Y:S01]  /*8bd0*/  LEA R11, R8, UR7, 0x2 ;  /* 0x00000007080b7c11 */ /* 0x000fe2000f8e10ff */
[----:B------:R-:W-:Y:S01]  /*8be0*/  @!P0 STG.E desc[UR18][R6.64+-0xf80], R15 ;  /* 0xfff0800f06008986 */ /* 0x000fe2000c101912 */
[----:B----4-:R-:W-:Y:S02]  /*8bf0*/  IADD3 R21, R48, 0xa, RZ ;  /* 0x0000000a30157810 */ /* 0x010fe40007ffe0ff */
[-C--:B------:R-:W-:Y:S01]  /*8c00*/  LEA.HI.SX32 R17, R17, R48.reuse, 0x1b ;  /* 0x0000003011117211 */ /* 0x080fe200078fdaff */
[----:B------:R2:W-:Y:S01]  /*8c10*/  @!P5 STG.E desc[UR18][R6.64+-0x880], R59 ;  /* 0xfff7803b0600d986 */ /* 0x0005e2000c101912 */
[----:B------:R-:W-:Y:S02]  /*8c20*/  LEA R10, R10, UR7, 0x2 ;  /* 0x000000070a0a7c11 */ /* 0x000fe4000f8e10ff */
[----:B------:R-:W-:Y:S01]  /*8c30*/  LEA.HI.SX32 R18, R18, R48, 0x1b ;  /* 0x0000003012127211 */ /* 0x000fe200078fdaff */
[----:B------:R-:W-:Y:S01]  /*8c40*/  BAR.SYNC.DEFER_BLOCKING 0x0 ;  /* 0x0000000000007b1d */ /* 0x000fe20000010000 */
[----:B------:R-:W-:-:S02]  /*8c50*/  LEA R13, R12, UR7, 0x2 ;  /* 0x000000070c0d7c11 */ /* 0x000fc4000f8e10ff */
[----:B-----5:R-:W-:Y:S02]  /*8c60*/  IADD3 R23, R48, 0xc, RZ ;  /* 0x0000000c30177810 */ /* 0x020fe40007ffe0ff */
[-C--:B------:R-:W-:Y:S02]  /*8c70*/  LEA.HI.SX32 R19, R19, R48.reuse, 0x1b ;  /* 0x0000003013137211 */ /* 0x080fe400078fdaff */
[----:B------:R-:W-:Y:S01]  /*8c80*/  LEA R14, R14, UR7, 0x2 ;  /* 0x000000070e0e7c11 */ /* 0x000fe2000f8e10ff */
[----:B--2---:R-:W-:Y:S01]  /*8c90*/  FADD.FTZ R7, R0, R33 ;  /* 0x0000002100077221 */ /* 0x004fe20000010000 */
[----:B------:R-:W-:Y:S02]  /*8ca0*/  IADD3 R24, R48, 0xd, RZ ;  /* 0x0000000d30187810 */ /* 0x000fe40007ffe0ff */
[----:B------:R-:W-:Y:S02]  /*8cb0*/  LEA.HI.SX32 R20, R20, R48, 0x1b ;  /* 0x0000003014147211 */ /* 0x000fe400078fdaff */
[----:B------:R-:W-:-:S02]  /*8cc0*/  LEA R9, R16, UR7, 0x2 ;  /* 0x0000000710097c11 */ /* 0x000fc4000f8e10ff */
[C---:B------:R-:W-:Y:S02]  /*8cd0*/  IADD3 R25, R48.reuse, 0xe, RZ ;  /* 0x0000000e30197810 */ /* 0x040fe40007ffe0ff */
[-C--:B------:R-:W-:Y:S02]  /*8ce0*/  LEA.HI.SX32 R21, R21, R48.reuse, 0x1b ;  /* 0x0000003015157211 */ /* 0x080fe400078fdaff */
[----:B------:R-:W-:Y:S02]  /*8cf0*/  LEA R0, R17, UR7, 0x2 ;  /* 0x0000000711007c11 */ /* 0x000fe4000f8e10ff */
[----:B------:R-:W-:Y:S02]  /*8d00*/  IADD3 R26, R48, 0xf, RZ ;  /* 0x0000000f301a7810 */ /* 0x000fe40007ffe0ff */
[-C--:B------:R-:W-:Y:S01]  /*8d10*/  LEA.HI.SX32 R22, R22, R48.reuse, 0x1b ;  /* 0x0000003016167211 */ /* 0x080fe200078fdaff */
[----:B------:R-:W-:Y:S01]  /*8d20*/  STS [R114], R29 ;  /* 0x0000001d72007388 */ /* 0x000fe20000000800 */
[----:B------:R-:W-:-:S02]  /*8d30*/  LEA.HI.SX32 R23, R23, R48, 0x1b ;  /* 0x0000003017177211 */ /* 0x000fc400078fdaff */
[----:B------:R-:W-:Y:S01]  /*8d40*/  LEA R6, R19, UR7, 0x2 ;  /* 0x0000000713067c11 */ /* 0x000fe2000f8e10ff */
[----:B------:R2:W-:Y:S01]  /*8d50*/  STS [R11+0x4], R30 ;  /* 0x0000041e0b007388 */ /* 0x0005e20000000800 */
[-C--:B------:R-:W-:Y:S02]  /*8d60*/  LEA.HI.SX32 R24, R24, R48.reuse, 0x1b ;  /* 0x0000003018187211 */ /* 0x080fe400078fdaff */
[----:B------:R-:W-:Y:S01]  /*8d70*/  LEA R15, R20, UR7, 0x2 ;  /* 0x00000007140f7c11 */ /* 0x000fe2000f8e10ff */
[----:B------:R3:W-:Y:S01]  /*8d80*/  STS [R10+0x8], R31 ;  /* 0x0000081f0a007388 */ /* 0x0007e20000000800 */
[-C--:B------:R-:W-:Y:S02]  /*8d90*/  LEA.HI.SX32 R25, R25, R48.reuse, 0x1b ;  /* 0x0000003019197211 */ /* 0x080fe400078fdaff */
[----:B------:R-:W-:Y:S01]  /*8da0*/  LEA R8, R21, UR7, 0x2 ;  /* 0x0000000715087c11 */ /* 0x000fe2000f8e10ff */
[----:B------:R4:W-:Y:S01]  /*8db0*/  STS [R13+0xc], R32 ;  /* 0x00000c200d007388 */ /* 0x0009e20000000800 */
[----:B------:R-:W-:-:S02]  /*8dc0*/  LEA.HI.SX32 R26, R26, R48, 0x1b ;  /* 0x000000301a1a7211 */ /* 0x000fc400078fdaff */
[----:B--2---:R-:W-:Y:S01]  /*8dd0*/  LEA R11, R18, UR7, 0x2 ;  /* 0x00000007120b7c11 */ /* 0x004fe2000f8e10ff */
[----:B------:R-:W-:Y:S01]  /*8de0*/  STS [R14+0x10], R33 ;  /* 0x000010210e007388 */ /* 0x000fe20000000800 */
[----:B------:R-:W-:Y:S02]  /*8df0*/  LEA R12, R25, UR7, 0x2 ;  /* 0x00000007190c7c11 */ /* 0x000fe4000f8e10ff */
[----:B---3--:R-:W-:Y:S01]  /*8e00*/  LEA R10, R23, UR7, 0x2 ;  /* 0x00000007170a7c11 */ /* 0x008fe2000f8e10ff */
[----:B------:R2:W-:Y:S01]  /*8e10*/  STS [R9+0x14], R34 ;  /* 0x0000142209007388 */ /* 0x0005e20000000800 */
[----:B------:R-:W-:Y:S02]  /*8e20*/  LEA R17, R26, UR7, 0x2 ;  /* 0x000000071a117c11 */ /* 0x000fe4000f8e10ff */
[----:B----4-:R-:W-:Y:S01]  /*8e30*/  LEA R13, R24, UR7, 0x2 ;  /* 0x00000007180d7c11 */ /* 0x010fe2000f8e10ff */
[----:B------:R3:W-:Y:S04]  /*8e40*/  STS [R0+0x18], R35 ;  /* 0x0000182300007388 */ /* 0x0007e80000000800 */
[----:B------:R4:W-:Y:S01]  /*8e50*/  STS [R11+0x1c], R36 ;  /* 0x00001c240b007388 */ /* 0x0009e20000000800 */
[----:B--2---:R-:W-:Y:S01]  /*8e60*/  LEA R9, R22, UR7, 0x2 ;  /* 0x0000000716097c11 */ /* 0x004fe2000f8e10ff */
[----:B------:R-:W-:-:S02]  /*8e70*/  FADD.FTZ R34, R7, R34 ;  /* 0x0000002207227221 */ /* 0x000fc40000010000 */
[----:B------:R2:W-:Y:S02]  /*8e80*/  STS [R6+0x20], R37 ;  /* 0x0000202506007388 */ /* 0x0005e40000000800 */
[----:B---3--:R-:W-:Y:S02]  /*8e90*/  FADD.FTZ R35, R34, R35 ;  /* 0x0000002322237221 */ /* 0x008fe40000010000 */
[----:B------:R3:W-:Y:S02]  /*8ea0*/  STS [R15+0x24], R38 ;  /* 0x000024260f007388 */ /* 0x0007e40000000800 */
[----:B----4-:R-:W-:Y:S02]  /*8eb0*/  FADD.FTZ R36, R35, R36 ;  /* 0x0000002423247221 */ /* 0x010fe40000010000 */
[----:B------:R4:W-:Y:S01]  /*8ec0*/  STS [R8+0x28], R39 ;  /* 0x0000282708007388 */ /* 0x0009e20000000800 */
[----:B------:R-:W-:Y:S02]  /*8ed0*/  IMAD R35, R3, UR22, R46 ;  /* 0x0000001603237c24 */ /* 0x000fe4000f8e022e */
[----:B--2---:R-:W-:Y:S01]  /*8ee0*/  FADD.FTZ R37, R36, R37 ;  /* 0x0000002524257221 */ /* 0x004fe20000010000 */
[----:B------:R2:W-:Y:S01]  /*8ef0*/  STS [R9+0x2c], R40 ;  /* 0x00002c2809007388 */ /* 0x0005e20000000800 */
[----:B------:R-:W-:-:S04]  /*8f00*/  IMAD.WIDE.U32 R6, R2, UR22, RZ ;  /* 0x0000001602067c25 */ /* 0x000fc8000f8e00ff */
[----:B---3--:R-:W-:Y:S01]  /*8f10*/  FADD.FTZ R38, R37, R38 ;  /* 0x0000002625267221 */ /* 0x008fe20000010000 */
[----:B------:R3:W-:Y:S01]  /*8f20*/  STS [R10+0x30], R41 ;  /* 0x000030290a007388 */ /* 0x0007e20000000800 */
[----:B----4-:R-:W-:Y:S02]  /*8f30*/  IADD3 R8, P1, R50, -0x3e0, RZ ;  /* 0xfffffc2032087810 */ /* 0x010fe40007f3e0ff */
[----:B------:R-:W-:Y:S01]  /*8f40*/  FADD.FTZ R39, R38, R39 ;  /* 0x0000002726277221 */ /* 0x000fe20000010000 */
[----:B------:R4:W-:Y:S01]  /*8f50*/  STS [R13+0x34], R42 ;  /* 0x0000342a0d007388 */ /* 0x0009e20000000800 */
[----:B------:R-:W-:Y:S02]  /*8f60*/  IADD3 R33, R7, R35, RZ ;  /* 0x0000002307217210 */ /* 0x000fe40007ffe0ff */
[----:B--2---:R-:W-:Y:S01]  /*8f70*/  FADD.FTZ R40, R39, R40 ;  /* 0x0000002827287221 */ /* 0x004fe20000010000 */
[----:B------:R2:W-:Y:S01]  /*8f80*/  STS [R12+0x38], R43 ;  /* 0x0000382b0c007388 */ /* 0x0005e20000000800 */
[----:B------:R-:W-:-:S02]  /*8f90*/  IADD3.X R31, R65, -0x1, RZ, P1, !PT ;  /* 0xffffffff411f7810 */ /* 0x000fc40000ffe4ff */
[----:B---3--:R-:W-:Y:S01]  /*8fa0*/  FADD.FTZ R41, R40, R41 ;  /* 0x0000002928297221 */ /* 0x008fe20000010000 */
[----:B------:R-:W-:Y:S01]  /*8fb0*/  STS [R17+0x3c], R44 ;  /* 0x00003c2c11007388 */ /* 0x000fe20000000800 */
[----:B------:R-:W-:-:S03]  /*8fc0*/  NOP ;  /* 0x0000000000007918 */ /* 0x000fc60000000000 */
[----:B------:R-:W-:Y:S01]  /*8fd0*/  LDS R149, [R149] ;  /* 0x0000000095957984 */ /* 0x000fe20000000800 */
[----:B----4-:R-:W-:-:S03]  /*8fe0*/  FADD.FTZ R42, R41, R42 ;  /* 0x0000002a292a7221 */ /* 0x010fc60000010000 */
        /* <DEDUP_REMOVED lines=33> */
.L_x_3902:
[----:B------:R-:W-:Y:S05]  /*9200*/  BSYNC B0 ;  /* 0x0000000000007941 */ /* 0x000fea0003800000 */
.L_x_3901:
[----:B------:R-:W-:Y:S01]  /*9210*/  MOV R2, R6 ;  /* 0x0000000600027202 */ /* 0x000fe20000000f00 */
[----:B------:R-:W-:Y:S01]  /*9220*/  ULDC.64 UR8, c[0x0][0x3b0] ;  /* 0x0000ec0000087ab9 */ /* 0x000fe20000000a00 */
[----:B------:R-:W-:Y:S01]  /*9230*/  MOV R3, R33 ;  /* 0x0000002100037202 */ /* 0x000fe20000000f00 */
[----:B--2---:R-:W-:Y:S01]  /*9240*/  IMAD R4, R54, UR8, RZ ;  /* 0x0000000836047c24 */ /* 0x004fe2000f8e02ff */
[----:B------:R-:W-:Y:S01]  /*9250*/  ULDC.64 UR10, c[0x0][0x3f0] ;  /* 0x0000fc00000a7ab9 */ /* 0x000fe20000000a00 */
[-C--:B------:R-:W-:Y:S01]  /*9260*/  ISETP.GE.AND P3, PT, R164, R29.reuse, PT ;  /* 0x0000001da400720c */ /* 0x080fe20003f66270 */
[----:B------:R-:W-:Y:S01]  /*9270*/  UIADD3 UR12, UP0, UR12, -0x1000, URZ ;  /* 0xfffff0000c0c7890 */ /* 0x000fe2000ff1e03f */
[C---:B------:R-:W-:Y:S01]  /*9280*/  IMAD.WIDE.U32 R2, R161.reuse, UR8, R2 ;  /* 0x00000008a1027c25 */ /* 0x040fe2000f8e0002 */
[----:B------:R-:W-:Y:S01]  /*9290*/  LEA R0, P1, R8, UR10, 0x2 ;  /* 0x0000000a08007c11 */ /* 0x000fe2000f8210ff */
[----:B------:R-:W-:Y:S01]  /*92a0*/  UIADD3 UR14, UP1, UR14, -0x1000, URZ ;  /* 0xfffff0000e0e7890 */ /* 0x000fe2000ff3e03f */
[----:B------:R-:W-:Y:S01]  /*92b0*/  ISETP.GE.AND P4, PT, R192, R29, PT ;  /* 0x0000001dc000720c */ /* 0x000fe20003f86270 */
[----:B------:R-:W-:Y:S01]  /*92c0*/  IMAD R5, R161, UR9, R4 ;  /* 0x00000009a1057c24 */ /* 0x000fe2000f8e0204 */
[----:B------:R-:W-:Y:S01]  /*92d0*/  IADD3 R87, P0, R87, R2, RZ ;  /* 0x0000000257577210 */ /* 0x000fe20007f1e0ff */
[----:B------:R-:W-:Y:S01]  /*92e0*/  UIADD3 UR16, UP2, UR16, -0x1000, URZ ;  /* 0xfffff00010107890 */ /* 0x000fe2000ff5e03f */
[----:B------:R-:W-:Y:S01]  /*92f0*/  LEA.HI.X R4, R8, UR11, R31, 0x2, P1 ;  /* 0x0000000b08047c11 */ /* 0x000fe200088f141f */
[----:B------:R-:W-:Y:S01]  /*9300*/  UIADD3 UR6, UR6, 0x1, URZ ;  /* 0x0000000106067890 */ /* 0x000fe2000fffe03f */
[----:B------:R-:W-:Y:S01]  /*9310*/  IADD3.X R3, R84, R5, R3, P0, !PT ;  /* 0x0000000554037210 */ /* 0x000fe200007fe403 */
[----:B------:R-:W-:Y:S01]  /*9320*/  UIADD3.X UR13, UR13, -0x1, URZ, UP0, !UPT ;  /* 0xffffffff0d0d7890 */ /* 0x000fe200087fe43f */
[C---:B------:R-:W-:Y:S01]  /*9330*/  LEA R2, P0, R87.reuse, R0, 0x2 ;  /* 0x0000000057027211 */ /* 0x040fe200078010ff */
[----:B------:R-:W-:Y:S01]  /*9340*/  UIADD3.X UR15, UR15, -0x1, URZ, UP1, !UPT ;  /* 0xffffffff0f0f7890 */ /* 0x000fe20008ffe43f */
[----:B------:R-:W-:Y:S01]  /*9350*/  ISETP.GE.AND P5, PT, R190, R29, PT ;  /* 0x0000001dbe00720c */ /* 0x000fe20003fa6270 */
[----:B------:R-:W-:Y:S01]  /*9360*/  UIADD3.X UR17, UR17, -0x1, URZ, UP2, !UPT ;  /* 0xffffffff11117890 */ /* 0x000fe200097fe43f */
        /* <DEDUP_REMOVED lines=27> */
[----:B------:R-:W-:-:S09]  /*9520*/  ISETP.GT.AND P0, PT, R150, 0x1, PT ;  /* 0x000000019600780c */ /* 0x000fd20003f04270 */
[----:B------:R2:W-:Y:S01]  /*9530*/  @!P1 STG.E desc[UR18][R2.64+0x600], R23 ;  /* 0x0006001702009986 */ /* 0x0005e2000c101912 */
[----:B------:R-:W-:-:S04]  /*9540*/  IADD3 R156, P1, R156, -0x1000, RZ ;  /* 0xfffff0009c9c7810 */ /* 0x000fc80007f3e0ff */
[----:B------:R-:W-:Y:S01]  /*9550*/  IADD3.X R155, R155, -0x1, RZ, P1, !PT ;  /* 0xffffffff9b9b7810 */ /* 0x000fe20000ffe4ff */
[----:B------:R-:W-:Y:S08]  /*9560*/  @P0 BRA `(.L_x_3903) ;  /* 0xffffff74000c0947 */ /* 0x000ff0000383ffff */
.L_x_3848:
[----:B------:R-:W-:Y:S02]  /*9570*/  ULDC.64 UR4, c[0x0][0x3d8] ;  /* 0x0000f60000047ab9 */ /* 0x000fe40000000a00 */
[----:B------:R-:W-:-:S04]  /*9580*/  ISETP.NE.U32.AND P0, PT, RZ, UR4, PT ;  /* 0x00000004ff007c0c */ /* 0x000fc8000bf05070 */
[----:B------:R-:W-:-:S13]  /*9590*/  ISETP.NE.AND.EX P0, PT, RZ, UR5, PT, P0 ;  /* 0x00000005ff007c0c */ /* 0x000fda000bf05300 */
[----:B------:R-:W-:Y:S05]  /*95a0*/  @!P0 BRA `(.L_x_3904) ;  /* 0x0000000000808947 */ /* 0x000fea0003800000 */
[----:B--2---:R-:W2:Y:S01]  /*95b0*/  SHFL.DOWN P0, R3, R162, 0x1, 0x1f ;  /* 0x08201f00a2037f89 */ /* 0x004ea20000000000 */
[----:B------:R-:W-:Y:S01]  /*95c0*/  BSSY B0, `(.L_x_3904) ;  /* 0x000001e000007945 */ /* 0x000fe20003800000 */
[----:B------:R-:W3:Y:S01]  /*95d0*/  S2R R4, SR_LANEID ;  /* 0x0000000000047919 */ /* 0x000ee20000000000 */
[----:B--2---:R-:W-:-:S05]  /*95e0*/  @P0 FADD R3, R3, R162 ;  /* 0x000000a203030221 */ /* 0x004fca0000000000 */
[----:B------:R-:W2:Y:S01]  /*95f0*/  SHFL.DOWN P0, R0, R3, 0x2, 0x1f ;  /* 0x08401f0003007f89 */ /* 0x000ea20000000000 */
[----:B---3--:R-:W-:Y:S02]  /*9600*/  ISETP.NE.AND P1, PT, R4, RZ, PT ;  /* 0x000000ff0400720c */ /* 0x008fe40003f25270 */
[----:B------:R-:W3:Y:S11]  /*9610*/  S2R R4, SR_TID.X ;  /* 0x0000000000047919 */ /* 0x000ef60000002100 */
[----:B------:R-:W4:Y:S01]  /*9620*/  @!P1 S2R R9, SR_CgaCtaId ;  /* 0x0000000000099919 */ /* 0x000f220000008800 */
[----:B------:R-:W-:Y:S01]  /*9630*/  @!P1 MOV R6, 0x400 ;  /* 0x0000040000069802 */ /* 0x000fe20000000f00 */
[----:B--2---:R-:W-:-:S05]  /*9640*/  @P0 FADD R0, R3, R0 ;  /* 0x0000000003000221 */ /* 0x004fca0000000000 */
[----:B------:R-:W2:Y:S01]  /*9650*/  SHFL.DOWN P0, R5, R0, 0x4, 0x1f ;  /* 0x08801f0000057f89 */ /* 0x000ea20000000000 */
[----:B---3--:R-:W-:-:S04]  /*9660*/  @!P1 SHF.R.S32.HI R3, RZ, 0x1f, R4 ;  /* 0x0000001fff039819 */ /* 0x008fc80000011404 */
[----:B------:R-:W-:Y:S02]  /*9670*/  @!P1 LEA.HI R3, R3, R4, RZ, 0x5 ;  /* 0x0000000403039211 */ /* 0x000fe400078f28ff */
[----:B----4-:R-:W-:Y:S01]  /*9680*/  @!P1 LEA R9, R9, R6, 0x18 ;  /* 0x0000000609099211 */ /* 0x010fe200078ec0ff */
[----:B--2---:R-:W-:Y:S01]  /*9690*/  @P0 FADD R5, R0, R5 ;  /* 0x0000000500050221 */ /* 0x004fe20000000000 */
[----:B------:R-:W-:-:S04]  /*96a0*/  @!P1 SHF.R.S32.HI R0, RZ, 0x5, R3 ;  /* 0x00000005ff009819 */ /* 0x000fc80000011403 */
[----:B------:R-:W2:Y:S01]  /*96b0*/  SHFL.DOWN P0, R2, R5, 0x8, 0x1f ;  /* 0x09001f0005027f89 */ /* 0x000ea20000000000 */
[----:B------:R-:W-:Y:S01]  /*96c0*/  @!P1 LEA R0, R0, R9, 0x2 ;  /* 0x0000000900009211 */ /* 0x000fe200078e10ff */
[----:B--2---:R-:W-:-:S05]  /*96d0*/  @P0 FADD R2, R5, R2 ;  /* 0x0000000205020221 */ /* 0x004fca0000000000 */
[----:B------:R-:W2:Y:S02]  /*96e0*/  SHFL.DOWN P0, R7, R2, 0x10, 0x1f ;  /* 0x0a001f0002077f89 */ /* 0x000ea40000000000 */
[----:B--2---:R-:W-:Y:S01]  /*96f0*/  @P0 FADD R7, R2, R7 ;  /* 0x0000000702070221 */ /* 0x004fe20000000000 */
[----:B------:R-:W-:-:S04]  /*9700*/  ISETP.NE.AND P0, PT, R4, RZ, PT ;  /* 0x000000ff0400720c */ /* 0x000fc80003f05270 */
[----:B------:R2:W-:Y:S01]  /*9710*/  @!P1 STS [R0+0x2114], R7 ;  /* 0x0021140700009388 */ /* 0x0005e20000000800 */
[----:B------:R-:W-:Y:S08]  /*9720*/  BAR.SYNC.DEFER_BLOCKING 0x0 ;  /* 0x0000000000007b1d */ /* 0x000ff00000010000 */
[----:B------:R-:W-:Y:S05]  /*9730*/  @P0 BRA `(.L_x_3905) ;  /* 0x0000000000180947 */ /* 0x000fea0003800000 */
[----:B------:R-:W3:Y:S01]  /*9740*/  @!P0 S2R R3, SR_CgaCtaId ;  /* 0x0000000000038919 */ /* 0x000ee20000008800 */
[----:B--2---:R-:W-:-:S04]  /*9750*/  @!P0 MOV R0, 0x400 ;  /* 0x0000040000008802 */ /* 0x004fc80000000f00 */
[----:B---3--:R-:W-:-:S06]  /*9760*/  @!P0 LEA R0, R3, R0, 0x18 ;  /* 0x0000000003008211 */ /* 0x008fcc00078ec0ff */
[----:B------:R-:W2:Y:S02]  /*9770*/  @!P0 LDS R0, [R0+0x2118] ;  /* 0x0021180000008984 */ /* 0x000ea40000000800 */
[----:B--2---:R-:W-:-:S05]  /*9780*/  @!P0 FADD.FTZ R7, R7, R0 ;  /* 0x0000000007078221 */ /* 0x004fca0000010000 */
[----:B------:R3:W-:Y:S02]  /*9790*/  REDG.E.ADD.F32.FTZ.RN.STRONG.GPU desc[UR18][R128.64], R7 ;  /* 0x00000007800079a6 */ /* 0x0007e4000c10f392 */
.L_x_3905:
[----:B------:R-:W-:Y:S05]  /*97a0*/  BSYNC B0 ;  /* 0x0000000000007941 */ /* 0x000fea0003800000 */
.L_x_3904:
[----:B------:R-:W-:Y:S01]  /*97b0*/  ULDC.64 UR4, c[0x0][0x3f8] ;  /* 0x0000fe0000047ab9 */ /* 0x000fe20000000a00 */
[----:B------:R-:W-:Y:S01]  /*97c0*/  BSSY B0, `(.L_x_3906) ;  /* 0x0000026000007945 */ /* 0x000fe20003800000 */
[----:B------:R-:W-:-:S04]  /*97d0*/  ISETP.NE.U32.AND P0, PT, RZ, UR4, PT ;  /* 0x00000004ff007c0c */ /* 0x000fc8000bf05070 */
[----:B------:R-:W-:-:S13]  /*97e0*/  ISETP.NE.AND.EX P0, PT, RZ, UR5, PT, P0 ;  /* 0x00000005ff007c0c */ /* 0x000fda000bf05300 */
[----:B------:R-:W-:Y:S05]  /*97f0*/  @!P0 BRA `(.L_x_3907) ;  /* 0x0000000000848947 */ /* 0x000fea0003800000 */
[----:B------:R-:W-:Y:S06]  /*9800*/  BAR.SYNC.DEFER_BLOCKING 0x0 ;  /* 0x0000000000007b1d */ /* 0x000fec0000010000 */
[----:B--2---:R-:W2:Y:S01]  /*9810*/  SHFL.DOWN P0, R3, R160, 0x1, 0x1f ;  /* 0x08201f00a0037f89 */ /* 0x004ea20000000000 */
[----:B------:R-:W4:Y:S01]  /*9820*/  S2R R4, SR_LANEID ;  /* 0x0000000000047919 */ /* 0x000f220000000000 */
[----:B------:R-:W5:Y:S01]  /*9830*/  S2R R15, SR_TID.X ;  /* 0x00000000000f7919 */ /* 0x000f620000002100 */
[----:B--2---:R-:W-:-:S05]  /*9840*/  @P0 FADD R3, R3, R160 ;  /* 0x000000a003030221 */ /* 0x004fca0000000000 */
[----:B------:R-:W2:Y:S01]  /*9850*/  SHFL.DOWN P0, R0, R3, 0x2, 0x1f ;  /* 0x08401f0003007f89 */ /* 0x000ea20000000000 */
[----:B----4-:R-:W-:-:S13]  /*9860*/  ISETP.NE.AND P1, PT, R4, RZ, PT ;  /* 0x000000ff0400720c */ /* 0x010fda0003f25270 */
[----:B------:R-:W4:Y:S01]  /*9870*/  @!P1 S2R R6, SR_CgaCtaId ;  /* 0x0000000000069919 */ /* 0x000f220000008800 */
[----:B-----5:R-:W-:Y:S01]  /*9880*/  @!P1 SHF.R.S32.HI R4, RZ, 0x1f, R15 ;  /* 0x0000001fff049819 */ /* 0x020fe2000001140f */
[----:B--2---:R-:W-:Y:S01]  /*9890*/  @P0 FADD R0, R3, R0 ;  /* 0x0000000003000221 */ /* 0x004fe20000000000 */
[----:B------:R-:W-:Y:S02]  /*98a0*/  @!P1 MOV R3, 0x400 ;  /* 0x0000040000039802 */ /* 0x000fe40000000f00 */
[----:B------:R-:W-:Y:S02]  /*98b0*/  @!P1 LEA.HI R4, R4, R15, RZ, 0x5 ;  /* 0x0000000f04049211 */ /* 0x000fe400078f28ff */
[----:B------:R-:W2:Y:S02]  /*98c0*/  SHFL.DOWN P0, R5, R0, 0x4, 0x1f ;  /* 0x08801f0000057f89 */ /* 0x000ea40000000000 */
[----:B------:R-:W-:Y:S02]  /*98d0*/  @!P1 SHF.R.S32.HI R4, RZ, 0x5, R4 ;  /* 0x00000005ff049819 */ /* 0x000fe40000011404 */
[----:B----4-:R-:W-:Y:S01]  /*98e0*/  @!P1 LEA R3, R6, R3, 0x18 ;  /* 0x0000000306039211 */ /* 0x010fe200078ec0ff */
[----:B--2---:R-:W-:-:S03]  /*98f0*/  @P0 FADD R5, R0, R5 ;  /* 0x0000000500050221 */ /* 0x004fc60000000000 */
[----:B------:R-:W-:Y:S02]  /*9900*/  @!P1 LEA R4, R4, R3, 0x2 ;  /* 0x0000000304049211 */ /* 0x000fe400078e10ff */
[----:B------:R-:W2:Y:S02]  /*9910*/  SHFL.DOWN P0, R2, R5, 0x8, 0x1f ;  /* 0x09001f0005027f89 */ /* 0x000ea40000000000 */
[----:B--2---:R-:W-:-:S05]  /*9920*/  @P0 FADD R2, R5, R2 ;  /* 0x0000000205020221 */ /* 0x004fca0000000000 */
[----:B---3--:R-:W2:Y:S02]  /*9930*/  SHFL.DOWN P0, R7, R2, 0x10, 0x1f ;  /* 0x0a001f0002077f89 */ /* 0x008ea40000000000 */
[----:B--2---:R-:W-:Y:S01]  /*9940*/  @P0 FADD R7, R2, R7 ;  /* 0x0000000702070221 */ /* 0x004fe20000000000 */
[----:B------:R-:W-:-:S04]  /*9950*/  ISETP.NE.AND P0, PT, R15, RZ, PT ;  /* 0x000000ff0f00720c */ /* 0x000fc80003f05270 */
[----:B------:R4:W-:Y:S01]  /*9960*/  @!P1 STS [R4+0x2114], R7 ;  /* 0x0021140704009388 */ /* 0x0009e20000000800 */
[----:B------:R-:W-:Y:S08]  /*9970*/  BAR.SYNC.DEFER_BLOCKING 0x0 ;  /* 0x0000000000007b1d */ /* 0x000ff00000010000 */
[----:B------:R-:W-:Y:S05]  /*9980*/  @P0 BRA `(.L_x_3908) ;  /* 0x0000000000240947 */ /* 0x000fea0003800000 */
[----:B------:R-:W2:Y:S01]  /*9990*/  @!P0 S2R R3, SR_CgaCtaId ;  /* 0x0000000000038919 */ /* 0x000ea20000008800 */
[----:B------:R-:W-:-:S04]  /*99a0*/  @!P0 MOV R0, 0x400 ;  /* 0x0000040000008802 */ /* 0x000fc80000000f00 */
[----:B--2---:R-:W-:-:S06]  /*99b0*/  @!P0 LEA R0, R3, R0, 0x18 ;  /* 0x0000000003008211 */ /* 0x004fcc00078ec0ff */
[----:B------:R-:W4:Y:S02]  /*99c0*/  @!P0 LDS R0, [R0+0x2118] ;  /* 0x0021180000008984 */ /* 0x000f240000000800 */
[----:B----4-:R-:W-:-:S05]  /*99d0*/  @!P0 FADD.FTZ R7, R7, R0 ;  /* 0x0000000007078221 */ /* 0x010fca0000010000 */
[----:B------:R2:W-:Y:S01]  /*99e0*/  REDG.E.ADD.F32.FTZ.RN.STRONG.GPU desc[UR18][R126.64], R7 ;  /* 0x000000077e0079a6 */ /* 0x0005e2000c10f392 */
[----:B------:R-:W-:Y:S01]  /*99f0*/  HFMA2.MMA R15, -RZ, RZ, 0, 0 ;  /* 0x00000000ff0f7435 */ /* 0x000fe200000001ff */
[----:B------:R-:W-:Y:S10]  /*9a00*/  BRA `(.L_x_3908) ;  /* 0x0000000000047947 */ /* 0x000ff40003800000 */
.L_x_3907:
[----:B--2---:R-:W2:Y:S02]  /*9a10*/  S2R R15, SR_TID.X ;  /* 0x00000000000f7919 */ /* 0x004ea40000002100 */
.L_x_3908:
[----:B------:R-:W-:Y:S05]  /*9a20*/  BSYNC B0 ;  /* 0x0000000000007941 */ /* 0x000fea0003800000 */
.L_x_3906:
[----:B------:R-:W-:Y:S02]  /*9a30*/  ULDC UR14, c[0x0][0x21c] ;  /* 0x00008700000e7ab9 */ /* 0x000fe40000000800 */
[----:B--2---:R-:W-:-:S13]  /*9a40*/  ISETP.GE.AND P0, PT, R15, UR14, PT ;  /* 0x0000000e0f007c0c */ /* 0x004fda000bf06270 */
[----:B------:R-:W-:Y:S05]  /*9a50*/  @P0 EXIT ;  /* 0x000000000000094d */ /* 0x000fea0003800000 */
[----:B------:R-:W2:Y:S01]  /*9a60*/  S2UR UR5, SR_CgaCtaId ;  /* 0x00000000000579c3 */ /* 0x000ea20000008800 */
[----:B----4-:R-:W-:Y:S01]  /*9a70*/  SHF.R.S32.HI R4, RZ, 0x1f, R161 ;  /* 0x0000001fff047819 */ /* 0x010fe200000114a1 */
[----:B------:R-:W-:Y:S01]  /*9a80*/  ULDC.64 UR6, c[0x0][0x358] ;  /* 0x0000d60000067ab9 */ /* 0x000fe20000000a00 */
[----:B------:R-:W-:Y:S01]  /*9a90*/  ULDC.64 UR8, c[0x0][0x338] ;  /* 0x0000ce0000087ab9 */ /* 0x000fe20000000a00 */
[----:B------:R-:W-:Y:S01]  /*9aa0*/  IMAD.WIDE.U32 R2, R161, UR6, RZ ;  /* 0x00000006a1027c25 */ /* 0x000fe2000f8e00ff */
[----:B------:R-:W-:Y:S01]  /*9ab0*/  BSSY B0, `(.L_x_3909) ;  /* 0x0000028000007945 */ /* 0x000fe20003800000 */
[----:B------:R-:W-:Y:S01]  /*9ac0*/  UMOV UR4, 0x400 ;  /* 0x0000040000047882 */ /* 0x000fe20000000000 */
[----:B------:R-:W-:Y:S01]  /*9ad0*/  ULDC.64 UR10, c[0x0][0x360] ;  /* 0x0000d800000a7ab9 */ /* 0x000fe20000000a00 */
[C---:B------:R-:W-:Y:S01]  /*9ae0*/  IMAD R0, R4.reuse, UR6, RZ ;  /* 0x0000000604007c24 */ /* 0x040fe2000f8e02ff */
[----:B------:R-:W-:Y:S01]  /*9af0*/  ULDC.64 UR12, c[0x0][0x3c8] ;  /* 0x0000f200000c7ab9 */ /* 0x000fe20000000a00 */
[----:B------:R-:W-:-:S02]  /*9b00*/  IMAD R4, R4, UR8, RZ ;  /* 0x0000000804047c24 */ /* 0x000fc4000f8e02ff */
[C---:B------:R-:W-:Y:S01]  /*9b10*/  IMAD R23, R161.reuse, UR7, R0 ;  /* 0x00000007a1177c24 */ /* 0x040fe2000f8e0200 */
[----:B------:R-:W-:Y:S01]  /*9b20*/  ULDC.64 UR6, c[0x0][0x340] ;  /* 0x0000d00000067ab9 */ /* 0x000fe20000000a00 */
[C---:B------:R-:W-:Y:S02]  /*9b30*/  IMAD R21, R161.reuse, UR9, R4 ;  /* 0x00000009a1157c24 */ /* 0x040fe4000f8e0204 */
[----:B------:R-:W-:Y:S01]  /*9b40*/  IMAD.WIDE.U32 R4, R161, UR8, RZ ;  /* 0x00000008a1047c25 */ /* 0x000fe2000f8e00ff */
[----:B------:R-:W-:-:S03]  /*9b50*/  ULDC.64 UR8, c[0x0][0x3c0] ;  /* 0x0000f00000087ab9 */ /* 0x000fc60000000a00 */
[----:B------:R-:W-:Y:S01]  /*9b60*/  IMAD.IADD R23, R3, 0x1, R23 ;  /* 0x0000000103177824 */ /* 0x000fe200078e0217 */
[----:B------:R-:W-:Y:S01]  /*9b70*/  IADD3 R21, R5, R21, RZ ;  /* 0x0000001505157210 */ /* 0x000fe20007ffe0ff */
[----:B--2---:R-:W-:-:S03]  /*9b80*/  ULEA UR4, UR5, UR4, 0x18 ;  /* 0x0000000405047291 */ /* 0x004fc6000f8ec03f */
[----:B------:R-:W-:-:S09]  /*9b90*/  ULDC UR5, c[0x0][0x0] ;  /* 0x0000000000057ab9 */ /* 0x000fd20000000800 */
.L_x_3910:
[----:B------:R-:W-:Y:S02]  /*9ba0*/  LEA R0, R15, UR4, 0x2 ;  /* 0x000000040f007c11 */ /* 0x000fe4000f8e10ff */
[----:B------:R-:W-:Y:S02]  /*9bb0*/  SHF.R.S32.HI R10, RZ, 0x1f, R15 ;  /* 0x0000001fff0a7819 */ /* 0x000fe4000001140f */
[----:B--2---:R-:W-:Y:S01]  /*9bc0*/  MOV R8, R2 ;  /* 0x0000000200087202 */ /* 0x004fe20000000f00 */
[----:B------:R-:W2:Y:S01]  /*9bd0*/  LDS R17, [R0+0x3650] ;  /* 0x0036500000117984 */ /* 0x000ea20000000800 */
[----:B------:R-:W-:Y:S01]  /*9be0*/  MOV R9, R23 ;  /* 0x0000001700097202 */ /* 0x000fe20000000f00 */
[C---:B------:R-:W-:Y:S01]  /*9bf0*/  IMAD R12, R10.reuse, UR6, RZ ;  /* 0x000000060a0c7c24 */ /* 0x040fe2000f8e02ff */
[----:B------:R-:W-:Y:S01]  /*9c00*/  MOV R6, R4 ;  /* 0x0000000400067202 */ /* 0x000fe20000000f00 */
[----:B------:R-:W4:Y:S01]  /*9c10*/  LDS R19, [R0+0x3a50] ;  /* 0x003a500000137984 */ /* 0x000f220000000800 */
[----:B---3--:R-:W-:Y:S01]  /*9c20*/  MOV R7, R21 ;  /* 0x0000001500077202 */ /* 0x008fe20000000f00 */
[----:B------:R-:W-:-:S02]  /*9c30*/  IMAD R14, R10, UR10, RZ ;  /* 0x0000000a0a0e7c24 */ /* 0x000fc4000f8e02ff */
[----:B------:R-:W-:-:S04]  /*9c40*/  IMAD.WIDE.U32 R10, R15, UR10, R8 ;  /* 0x0000000a0f0a7c25 */ /* 0x000fc8000f8e0008 */
[----:B------:R-:W-:-:S04]  /*9c50*/  IMAD.WIDE.U32 R6, R15, UR6, R6 ;  /* 0x000000060f067c25 */ /* 0x000fc8000f8e0006 */
[C---:B------:R-:W-:Y:S01]  /*9c60*/  IMAD R9, R15.reuse, UR7, R12 ;  /* 0x000000070f097c24 */ /* 0x040fe2000f8e020c */
[----:B------:R-:W-:Y:S01]  /*9c70*/  LEA R8, P0, R6, UR8, 0x2 ;  /* 0x0000000806087c11 */ /* 0x000fe2000f8010ff */
[C---:B------:R-:W-:Y:S01]  /*9c80*/  IMAD R13, R15.reuse, UR11, R14 ;  /* 0x0000000b0f0d7c24 */ /* 0x040fe2000f8e020e */
[----:B------:R-:W-:Y:S02]  /*9c90*/  IADD3 R15, R15, UR5, RZ ;  /* 0x000000050f0f7c10 */ /* 0x000fe4000fffe0ff */
[----:B------:R-:W-:Y:S02]  /*9ca0*/  IADD3 R9, R7, R9, RZ ;  /* 0x0000000907097210 */ /* 0x000fe40007ffe0ff */
[----:B------:R-:W-:Y:S02]  /*9cb0*/  LEA R12, P1, R10, UR12, 0x2 ;  /* 0x0000000c0a0c7c11 */ /* 0x000fe4000f8210ff */
[----:B------:R-:W-:Y:S02]  /*9cc0*/  LEA.HI.X R9, R6, UR9, R9, 0x2, P0 ;  /* 0x0000000906097c11 */ /* 0x000fe400080f1409 */
[----:B------:R-:W-:-:S02]  /*9cd0*/  ISETP.GE.AND P0, PT, R15, UR14, PT ;  /* 0x0000000e0f007c0c */ /* 0x000fc4000bf06270 */
[----:B------:R-:W-:-:S04]  /*9ce0*/  IADD3 R7, R11, R13, RZ ;  /* 0x0000000d0b077210 */ /* 0x000fc80007ffe0ff */
[----:B------:R-:W-:Y:S01]  /*9cf0*/  LEA.HI.X R13, R10, UR13, R7, 0x2, P1 ;  /* 0x0000000d0a0d7c11 */ /* 0x000fe200088f1407 */
[----:B--2---:R2:W-:Y:S04]  /*9d00*/  REDG.E.ADD.F32.FTZ.RN.STRONG.GPU desc[UR18][R8.64], R17 ;  /* 0x00000011080079a6 */ /* 0x0045e8000c10f392 */
[----:B----4-:R2:W-:Y:S02]  /*9d10*/  REDG.E.ADD.F32.FTZ.RN.STRONG.GPU desc[UR18][R12.64], R19 ;  /* 0x000000130c0079a6 */ /* 0x0105e4000c10f392 */
[----:B------:R-:W-:Y:S05]  /*9d20*/  @!P0 BRA `(.L_x_3910) ;  /* 0xfffffffc009c8947 */ /* 0x000fea000383ffff */
[----:B------:R-:W-:Y:S05]  /*9d30*/  BSYNC B0 ;  /* 0x0000000000007941 */ /* 0x000fea0003800000 */
.L_x_3909:
[----:B------:R-:W-:Y:S05]  /*9d40*/  EXIT ;  /* 0x000000000000794d */ /* 0x000fea0003800000 */
.L_x_3858:
[----:B------:R-:W-:Y:S01]  /*9d50*/  HFMA2.MMA R237, -RZ, RZ, 0, 5.9604644775390625e-08 ;  /* 0x00000001ffed7435 */ /* 0x000fe200000001ff */
[----:B------:R-:W-:Y:S02]  /*9d60*/  MOV R137, R66 ;  /* 0x0000004200897202 */ /* 0x000fe40000000f00 */
[----:B------:R-:W-:Y:S02]  /*9d70*/  MOV R242, RZ ;  /* 0x000000ff00f27202 */ /* 0x000fe40000000f00 */
[----:B------:R-:W-:-:S07]  /*9d80*/  MOV R250, 0xffffffff ;  /* 0xffffffff00fa7802 */ /* 0x000fce0000000f00 */
[----:B-1---5:R-:W-:Y:S05]  /*9d90*/  WARPSYNC.COLLECTIVE R250, `(.L_x_3911) ;  /* 0x00000000fa087348 */ /* 0x022fea0003c00000 */
[----:B------:R0:W2:Y:S02]  /*9da0*/  SHFL.UP P0, R70, R137, R237, R242 ;  /* 0x040000ed89467389 */ /* 0x0000a400000000f2 */
[----:B012--5:R-:W-:Y:S01]  /*9db0*/  ENDCOLLECTIVE ;  /* 0x000000000000791b */ /* 0x027fe20003800000 */
.L_x_3911:
[----:B------:R-:W-:Y:S01]  /*9dc0*/  IMAD.MOV.U32 R137, RZ, RZ, R67 ;  /* 0x000000ffff897224 */ /* 0x000fe200078e0043 */
[----:B------:R-:W-:-:S07]  /*9dd0*/  MOV R71, R70 ;  /* 0x0000004600477202 */ /* 0x000fce0000000f00 */
[----:B------:R-:W-:Y:S05]  /*9de0*/  WARPSYNC.COLLECTIVE R250, `(.L_x_3912) ;  /* 0x00000000fa087348 */ /* 0x000fea0003c00000 */
[----:B------:R0:W1:Y:S02]  /*9df0*/  SHFL.UP P0, R70, R137, R237, R242 ;  /* 0x040000ed89467389 */ /* 0x00006400000000f2 */
[----:B01----:R-:W-:Y:S01]  /*9e00*/  ENDCOLLECTIVE ;  /* 0x000000000000791b */ /* 0x003fe20003800000 */
.L_x_3912:
        /* <DEDUP_REMOVED lines=8> */
.L_x_3913:
[----:B------:R-:W-:Y:S02]  /*9e90*/  MOV R137, R67 ;  /* 0x0000004300897202 */ /* 0x000fe40000000f00 */
[----:B------:R-:W-:-:S07]  /*9ea0*/  MOV R71, R70 ;  /* 0x0000004600477202 */ /* 0x000fce0000000f00 */
[----:B------:R-:W-:Y:S05]  /*9eb0*/  WARPSYNC.COLLECTIVE R250, `(.L_x_3914) ;  /* 0x00000000fa087348 */ /* 0x000fea0003c00000 */
[----:B------:R0:W1:Y:S02]  /*9ec0*/  SHFL.UP P0, R70, R137, R237, R242 ;  /* 0x040000ed89467389 */ /* 0x00006400000000f2 */
[----:B01----:R-:W-:Y:S01]  /*9ed0*/  ENDCOLLECTIVE ;  /* 0x000000000000791b */ /* 0x003fe20003800000 */
.L_x_3914:
        /* <DEDUP_REMOVED lines=8> */
.L_x_3915:
[----:B------:R-:W-:Y:S02]  /*9f60*/  MOV R137, R67 ;  /* 0x0000004300897202 */ /* 0x000fe40000000f00 */
[----:B------:R-:W-:-:S07]  /*9f70*/  MOV R71, R70 ;  /* 0x0000004600477202 */ /* 0x000fce0000000f00 */
[----:B------:R-:W-:Y:S05]  /*9f80*/  WARPSYNC.COLLECTIVE R250, `(.L_x_3916) ;  /* 0x00000000fa087348 */ /* 0x000fea0003c00000 */
[----:B------:R0:W1:Y:S02]  /*9f90*/  SHFL.UP P0, R70, R137, R237, R242 ;  /* 0x040000ed89467389 */ /* 0x00006400000000f2 */
[----:B01----:R-:W-:Y:S01]  /*9fa0*/  ENDCOLLECTIVE ;  /* 0x000000000000791b */ /* 0x003fe20003800000 */
.L_x_3916:
        /* <DEDUP_REMOVED lines=8> */
.L_x_3917:
[----:B------:R-:W-:Y:S02]  /*a030*/  MOV R137, R67 ;  /* 0x0000004300897202 */ /* 0x000fe40000000f00 */
[----:B------:R-:W-:-:S07]  /*a040*/  MOV R71, R70 ;  /* 0x0000004600477202 */ /* 0x000fce0000000f00 */
[----:B------:R-:W-:Y:S05]  /*a050*/  WARPSYNC.COLLECTIVE R250, `(.L_x_3918) ;  /* 0x00000000fa087348 */ /* 0x000fea0003c00000 */
[----:B------:R0:W1:Y:S02]  /*a060*/  SHFL.UP P0, R70, R137, R237, R242 ;  /* 0x040000ed89467389 */ /* 0x00006400000000f2 */
[----:B01----:R-:W-:Y:S01]  /*a070*/  ENDCOLLECTIVE ;  /* 0x000000000000791b */ /* 0x003fe20003800000 */
.L_x_3918:
[----:B------:R-:W-:Y:S01]  /*a080*/  IMAD.MOV.U32 R237, RZ, RZ, 0x10 ;  /* 0x00000010ffed7424 */ /* 0x000fe200078e00ff */
[----:B------:R-:W-:-:S13]  /*a090*/  ISETP.GE.AND P0, PT, R157, 0x8, PT ;  /* 0x000000089d00780c */ /* 0x000fda0003f06270 */
[C---:B------:R-:W-:Y:S01]  /*a0a0*/  @P0 FFMA.FTZ R67, R66.reuse, R70, R67 ;  /* 0x0000004642430223 */ /* 0x040fe20000010043 */
[----:B------:R-:W-:-:S05]  /*a0b0*/  @P0 FMUL.FTZ R66, R66, R71 ;  /* 0x0000004742420220 */ /* 0x000fca0000410000 */
[----:B------:R-:W-:-:S07]  /*a0c0*/  MOV R137, R66 ;  /* 0x0000004200897202 */ /* 0x000fce0000000f00 */
[----:B------:R-:W-:Y:S05]  /*a0d0*/  WARPSYNC.COLLECTIVE R250, `(.L_x_3919) ;  /* 0x00000000fa087348 */ /* 0x000fea0003c00000 */
[----:B------:R0:W1:Y:S02]  /*a0e0*/  SHFL.UP P0, R70, R137, R237, R242 ;  /* 0x040000ed89467389 */ /* 0x00006400000000f2 */
[----:B01----:R-:W-:Y:S01]  /*a0f0*/  ENDCOLLECTIVE ;  /* 0x000000000000791b */ /* 0x003fe20003800000 */
.L_x_3919:
[----:B------:R-:W-:Y:S02]  /*a100*/  MOV R137, R67 ;  /* 0x0000004300897202 */ /* 0x000fe40000000f00 */
[----:B------:R-:W-:-:S07]  /*a110*/  MOV R71, R70 ;  /* 0x0000004600477202 */ /* 0x000fce0000000f00 */
[----:B------:R-:W-:Y:S05]  /*a120*/  WARPSYNC.COLLECTIVE R250, `(.L_x_3920) ;  /* 0x00000000fa087348 */ /* 0x000fea0003c00000 */
[----:B------:R0:W1:Y:S02]  /*a130*/  SHFL.UP P0, R70, R137, R237, R242 ;  /* 0x040000ed89467389 */ /* 0x00006400000000f2 */
[----:B01----:R-:W-:Y:S01]  /*a140*/  ENDCOLLECTIVE ;  /* 0x000000000000791b */ /* 0x003fe20003800000 */
.L_x_3920:
[----:B------:R-:W-:Y:S05]  /*a150*/  BRA `(.L_x_3921) ;  /* 0xffffffb800c07947 */ /* 0x000fea000383ffff */
.L_x_3859:
        /* <DEDUP_REMOVED lines=8> */
.L_x_3923:
[----:B------:R-:W-:Y:S05]  /*a1e0*/  BSYNC B0 ;  /* 0x0000000000007941 */ /* 0x000fea0003800000 */
.L_x_3922:
[----:B------:R-:W-:Y:S05]  /*a1f0*/  BRA `(.L_x_3924) ;  /* 0xffffffb800ac7947 */ /* 0x000fea000383ffff */
.L_x_3860:
        /* <DEDUP_REMOVED lines=8> */
.L_x_3926:
[----:B------:R-:W-:Y:S05]  /*a280*/  BSYNC B0 ;  /* 0x0000000000007941 */ /* 0x000fea0003800000 */
.L_x_3925:
[----:B------:R-:W-:Y:S05]  /*a290*/  BRA `(.L_x_3927) ;  /* 0xffffffb8008c7947 */ /* 0x000fea000383ffff */
.L_x_3861:
        /* <DEDUP_REMOVED lines=8> */
.L_x_3929:
[----:B------:R-:W-:Y:S05]  /*a320*/  BSYNC B0 ;  /* 0x0000000000007941 */ /* 0x000fea0003800000 */
.L_x_3928:
[----:B------:R-:W-:Y:S01]  /*a330*/  HFMA2.MMA R237, -RZ, RZ, 0, 5.9604644775390625e-08 ;  /* 0x00000001ffed7435 */ /* 0x000fe200000001ff */
[----:B------:R-:W-:Y:S01]  /*a340*/  MOV R137, R67 ;  /* 0x0000004300897202 */ /* 0x000fe20000000f00 */
[----:B------:R-:W-:Y:S01]  /*a350*/  HFMA2.MMA R71, -RZ, RZ, 0, 0 ;  /* 0x00000000ff477435 */ /* 0x000fe200000001ff */
[----:B------:R-:W-:Y:S02]  /*a360*/  MOV R242, RZ ;  /* 0x000000ff00f27202 */ /* 0x000fe40000000f00 */
[----:B------:R-:W-:Y:S02]  /*a370*/  MOV R250, 0xffffffff ;  /* 0xffffffff00fa7802 */ /* 0x000fe40000000f00 */
[----:B------:R-:W-:Y:S02]  /*a380*/  MOV R66, R70 ;  /* 0x0000004600427202 */ /* 0x000fe40000000f00 */
[----:B------:R-:W-:-:S07]  /*a390*/  MOV R245, R68 ;  /* 0x0000004400f57202 */ /* 0x000fce0000000f00 */
[----:B------:R-:W-:Y:S05]  /*a3a0*/  WARPSYNC.COLLECTIVE R250, `(.L_x_3930) ;  /* 0x00000000fa087348 */ /* 0x000fea0003c00000 */
[----:B------:R0:W1:Y:S02]  /*a3b0*/  SHFL.UP P0, R70, R137, R237, R242 ;  /* 0x040000ed89467389 */ /* 0x00006400000000f2 */
[----:B01----:R-:W-:Y:S01]  /*a3c0*/  ENDCOLLECTIVE ;  /* 0x000000000000791b */ /* 0x003fe20003800000 */
.L_x_3930:
[----:B------:R-:W-:Y:S02]  /*a3d0*/  MOV R67, R70 ;  /* 0x0000004600437202 */ /* 0x000fe40000000f00 */
[----:B------:R-:W-:-:S07]  /*a3e0*/  MOV R70, 0x1f ;  /* 0x0000001f00467802 */ /* 0x000fce0000000f00 */
[----:B------:R-:W-:Y:S05]  /*a3f0*/  WARPSYNC.COLLECTIVE R250, `(.L_x_3931) ;  /* 0x00000000fa087348 */ /* 0x000fea0003c00000 */
[----:B------:R0:W1:Y:S02]  /*a400*/  SHFL.IDX P3, R247, R245, R71, R70 ;  /* 0x00000047f5f77389 */ /* 0x0000640000060046 */
[----:B01----:R-:W-:Y:S01]  /*a410*/  ENDCOLLECTIVE ;  /* 0x000000000000791b */ /* 0x003fe20003800000 */
.L_x_3931:
[----:B------:R-:W-:Y:S02]  /*a420*/  MOV R245, R69 ;  /* 0x0000004500f57202 */ /* 0x000fe40000000f00 */
[----:B------:R-:W-:-:S07]  /*a430*/  MOV R68, R247 ;  /* 0x000000f700447202 */ /* 0x000fce0000000f00 */
[----:B------:R-:W-:Y:S05]  /*a440*/  WARPSYNC.COLLECTIVE R250, `(.L_x_3932) ;  /* 0x00000000fa087348 */ /* 0x000fea0003c00000 */
[----:B------:R0:W1:Y:S02]  /*a450*/  SHFL.IDX P3, R247, R245, R71, R70 ;  /* 0x00000047f5f77389 */ /* 0x0000640000060046 */
[----:B01----:R-:W-:Y:S01]  /*a460*/  ENDCOLLECTIVE ;  /* 0x000000000000791b */ /* 0x003fe20003800000 */
.L_x_3932:
[----:B------:R-:W-:Y:S01]  /*a470*/  MOV R69, R247 ;  /* 0x000000f700457202 */ /* 0x000fe20000000f00 */
[----:B------:R-:W-:Y:S06]  /*a480*/  BRA `(.L_x_3933) ;  /* 0xffffffb800287947 */ /* 0x000fec000383ffff */
.L_x_3863:
[----:B------:R-:W-:Y:S01]  /*a490*/  HFMA2.MMA R247, -RZ, RZ, 0, 1.847743988037109375e-06 ;  /* 0x0000001ffff77435 */ /* 0x000fe200000001ff */
[----:B------:R-:W-:Y:S01]  /*a4a0*/  MOV R252, R249 ;  /* 0x000000f900fc7202 */ /* 0x000fe20000000f00 */
[----:B------:R-:W-:Y:S01]  /*a4b0*/  IMAD.MOV.U32 R251, RZ, RZ, 0x1 ;  /* 0x00000001fffb7424 */ /* 0x000fe200078e00ff */
[----:B------:R-:W-:Y:S01]  /*a4c0*/  MOV R250, 0xffffffff ;  /* 0xffffffff00fa7802 */ /* 0x000fe20000000f00 */
[----:B------:R-:W-:-:S11]  /*a4d0*/  HFMA2.MMA R71, -RZ, RZ, 0, 0 ;  /* 0x00000000ff477435 */ /* 0x000fd600000001ff */
[----:B------:R-:W-:Y:S05]  /*a4e0*/  WARPSYNC.COLLECTIVE R250, `(.L_x_3934) ;  /* 0x00000000fa087348 */ /* 0x000fea0003c00000 */
[----:B------:R0:W1:Y:S02]  /*a4f0*/  SHFL.DOWN P6, R70, R252, R251, R247 ;  /* 0x080000fbfc467389 */ /* 0x00006400000c00f7 */
[----:B01----:R-:W-:Y:S01]  /*a500*/  ENDCOLLECTIVE ;  /* 0x000000000000791b */ /* 0x003fe20003800000 */
.L_x_3934:
[----:B------:R-:W-:Y:S02]  /*a510*/  MOV R252, R68 ;  /* 0x0000004400fc7202 */ /* 0x000fe40000000f00 */
[----:B------:R-:W-:-:S07]  /*a520*/  MOV R64, R70 ;  /* 0x0000004600407202 */ /* 0x000fce0000000f00 */
[----:B------:R-:W-:Y:S05]  /*a530*/  WARPSYNC.COLLECTIVE R250, `(.L_x_3935) ;  /* 0x00000000fa087348 */ /* 0x000fea0003c00000 */
[----:B------:R0:W1:Y:S02]  /*a540*/  SHFL.DOWN P6, R70, R252, R251, R247 ;  /* 0x080000fbfc467389 */ /* 0x00006400000c00f7 */
[----:B01----:R-:W-:Y:S01]  /*a550*/  ENDCOLLECTIVE ;  /* 0x000000000000791b */ /* 0x003fe20003800000 */
.L_x_3935:
        /* <DEDUP_REMOVED lines=8> */
.L_x_3936:
[----:B------:R-:W-:Y:S02]  /*a5e0*/  MOV R252, R68 ;  /* 0x0000004400fc7202 */ /* 0x000fe40000000f00 */
[----:B------:R-:W-:-:S07]  /*a5f0*/  MOV R64, R70 ;  /* 0x0000004600407202 */ /* 0x000fce0000000f00 */
[----:B------:R-:W-:Y:S05]  /*a600*/  WARPSYNC.COLLECTIVE R250, `(.L_x_3937) ;  /* 0x00000000fa087348 */ /* 0x000fea0003c00000 */
[----:B------:R0:W1:Y:S02]  /*a610*/  SHFL.DOWN P6, R70, R252, R251, R247 ;  /* 0x080000fbfc467389 */ /* 0x00006400000c00f7 */
[----:B01----:R-:W-:Y:S01]  /*a620*/  ENDCOLLECTIVE ;  /* 0x000000000000791b */ /* 0x003fe20003800000 */
.L_x_3937:
        /* <DEDUP_REMOVED lines=8> */
.L_x_3938:
[----:B------:R-:W-:Y:S01]  /*a6b0*/  IMAD.MOV.U32 R252, RZ, RZ, R68 ;  /* 0x000000fffffc7224 */ /* 0x000fe200078e0044 */
[----:B------:R-:W-:-:S07]  /*a6c0*/  MOV R64, R70 ;  /* 0x0000004600407202 */ /* 0x000fce0000000f00 */
[----:B------:R-:W-:Y:S05]  /*a6d0*/  WARPSYNC.COLLECTIVE R250, `(.L_x_3939) ;  /* 0x00000000fa087348 */ /* 0x000fea0003c00000 */
[----:B------:R0:W1:Y:S02]  /*a6e0*/  SHFL.DOWN P6, R70, R252, R251, R247 ;  /* 0x080000fbfc467389 */ /* 0x00006400000c00f7 */
[----:B01----:R-:W-:Y:S01]  /*a6f0*/  ENDCOLLECTIVE ;  /* 0x000000000000791b */ /* 0x003fe20003800000 */
.L_x_3939:
        /* <DEDUP_REMOVED lines=8> */
.L_x_3940:
[----:B------:R-:W-:Y:S02]  /*a780*/  MOV R252, R68 ;  /* 0x0000004400fc7202 */ /* 0x000fe40000000f00 */
[----:B------:R-:W-:-:S07]  /*a790*/  MOV R64, R70 ;  /* 0x0000004600407202 */ /* 0x000fce0000000f00 */
[----:B------:R-:W-:Y:S05]  /*a7a0*/  WARPSYNC.COLLECTIVE R250, `(.L_x_3941) ;  /* 0x00000000fa087348 */ /* 0x000fea0003c00000 */
[----:B------:R0:W1:Y:S02]  /*a7b0*/  SHFL.DOWN P6, R70, R252, R251, R247 ;  /* 0x080000fbfc467389 */ /* 0x00006400000c00f7 */
[----:B01----:R-:W-:Y:S01]  /*a7c0*/  ENDCOLLECTIVE ;  /* 0x000000000000791b */ /* 0x003fe20003800000 */
.L_x_3941:
        /* <DEDUP_REMOVED lines=8> */
.L_x_3942:
[----:B------:R-:W-:Y:S02]  /*a850*/  MOV R252, R68 ;  /* 0x0000004400fc7202 */ /* 0x000fe40000000f00 */
[----:B------:R-:W-:-:S07]  /*a860*/  MOV R64, R70 ;  /* 0x0000004600407202 */ /* 0x000fce0000000f00 */
[----:B------:R-:W-:Y:S05]  /*a870*/  WARPSYNC.COLLECTIVE R250, `(.L_x_3943) ;  /* 0x00000000fa087348 */ /* 0x000fea0003c00000 */
[----:B------:R0:W1:Y:S02]  /*a880*/  SHFL.DOWN P6, R70, R252, R251, R247 ;  /* 0x080000fbfc467389 */ /* 0x00006400000c00f7 */
[----:B01----:R-:W-:Y:S01]  /*a890*/  ENDCOLLECTIVE ;  /* 0x000000000000791b */ /* 0x003fe20003800000 */
.L_x_3943:
[----:B------:R-:W-:Y:S01]  /*a8a0*/  HFMA2.MMA R251, -RZ, RZ, 0, 5.9604644775390625e-08 ;  /* 0x00000001fffb7435 */ /* 0x000fe200000001ff */
[----:B------:R-:W-:Y:S01]  /*a8b0*/  MOV R65, R70 ;  /* 0x0000004600417202 */ /* 0x000fe20000000f00 */
[----:B------:R-:W-:-:S04]  /*a8c0*/  IMAD.MOV.U32 R70, RZ, RZ, 0x1f ;  /* 0x0000001fff467424 */ /* 0x000fc800078e00ff */
[C---:B------:R-:W-:Y:S01]  /*a8d0*/  @!P1 FFMA.FTZ R68, R249.reuse, R65, R68 ;  /* 0x00000041f9449223 */ /* 0x040fe20000010044 */
[----:B------:R-:W-:-:S05]  /*a8e0*/  @!P1 FMUL.FTZ R249, R249, R64 ;  /* 0x00000040f9f99220 */ /* 0x000fca0000410000 */
[-C--:B------:R-:W-:Y:S02]  /*a8f0*/  MOV R245, R249.reuse ;  /* 0x000000f900f57202 */ /* 0x080fe40000000f00 */
[----:B------:R-:W-:-:S07]  /*a900*/  MOV R252, R249 ;  /* 0x000000f900fc7202 */ /* 0x000fce0000000f00 */
[----:B------:R-:W-:Y:S05]  /*a910*/  WARPSYNC.COLLECTIVE R250, `(.L_x_3944) ;  /* 0x00000000fa087348 */ /* 0x000fea0003c00000 */
[----:B------:R0:W1:Y:S02]  /*a920*/  SHFL.IDX P3, R247, R245, R71, R70 ;  /* 0x00000047f5f77389 */ /* 0x0000640000060046 */
[----:B01----:R-:W-:Y:S01]  /*a930*/  ENDCOLLECTIVE ;  /* 0x000000000000791b */ /* 0x003fe20003800000 */
.L_x_3944:
[----:B------:R-:W-:Y:S02]  /*a940*/  MOV R245, R68 ;  /* 0x0000004400f57202 */ /* 0x000fe40000000f00 */
[----:B------:R-:W-:-:S07]  /*a950*/  MOV R65, R247 ;  /* 0x000000f700417202 */ /* 0x000fce0000000f00 */
[----:B------:R-:W-:Y:S05]  /*a960*/  WARPSYNC.COLLECTIVE R250, `(.L_x_3945) ;  /* 0x00000000fa087348 */ /* 0x000fea0003c00000 */
[----:B------:R0:W1:Y:S02]  /*a970*/  SHFL.IDX P3, R247, R245, R71, R70 ;  /* 0x00000047f5f77389 */ /* 0x0000640000060046 */
[----:B01----:R-:W-:Y:S01]  /*a980*/  ENDCOLLECTIVE ;  /* 0x000000000000791b */ /* 0x003fe20003800000 */
.L_x_3945:
[----:B------:R-:W-:Y:S02]  /*a990*/  MOV R245, R136 ;  /* 0x0000008800f57202 */ /* 0x000fe40000000f00 */
[----:B------:R-:W-:Y:S02]  /*a9a0*/  MOV R64, R247 ;  /* 0x000000f700407202 */ /* 0x000fe40000000f00 */
[----:B------:R-:W-:-:S07]  /*a9b0*/  MOV R247, 0x1f ;  /* 0x0000001f00f77802 */ /* 0x000fce0000000f00 */
[----:B------:R-:W-:Y:S05]  /*a9c0*/  WARPSYNC.COLLECTIVE R250, `(.L_x_3946) ;  /* 0x00000000fa087348 */ /* 0x000fea0003c00000 */
[----:B------:R0:W1:Y:S02]  /*a9d0*/  SHFL.DOWN P6, R70, R252, R251, R247 ;  /* 0x080000fbfc467389 */ /* 0x00006400000c00f7 */
[----:B01----:R-:W-:Y:S01]  /*a9e0*/  ENDCOLLECTIVE ;  /* 0x000000000000791b */ /* 0x003fe20003800000 */
.L_x_3946:
[----:B------:R-:W-:Y:S02]  /*a9f0*/  MOV R252, R68 ;  /* 0x0000004400fc7202 */ /* 0x000fe40000000f00 */
[----:B------:R-:W-:-:S07]  /*aa00*/  MOV R69, R70 ;  /* 0x0000004600457202 */ /* 0x000fce0000000f00 */
[----:B------:R-:W-:Y:S05]  /*aa10*/  WARPSYNC.COLLECTIVE R250, `(.L_x_3947) ;  /* 0x00000000fa087348 */ /* 0x000fea0003c00000 */
[----:B------:R0:W1:Y:S02]  /*aa20*/  SHFL.DOWN P6, R70, R252, R251, R247 ;  /* 0x080000fbfc467389 */ /* 0x00006400000c00f7 */
[----:B01----:R-:W-:Y:S01]  /*aa30*/  ENDCOLLECTIVE ;  /* 0x000000000000791b */ /* 0x003fe20003800000 */
.L_x_3947:
[----:B------:R-:W-:Y:S01]  /*aa40*/  MOV R252, R70 ;  /* 0x0000004600fc7202 */ /* 0x000fe20000000f00 */
[----:B------:R-:W-:-:S11]  /*aa50*/  HFMA2.MMA R70, -RZ, RZ, 0, 1.847743988037109375e-06 ;  /* 0x0000001fff467435 */ /* 0x000fd600000001ff */
[----:B------:R-:W-:Y:S05]  /*aa60*/  WARPSYNC.COLLECTIVE R250, `(.L_x_3948) ;  /* 0x00000000fa087348 */ /* 0x000fea0003c00000 */
[----:B------:R0:W1:Y:S02]  /*aa70*/  SHFL.IDX P3, R247, R245, R71, R70 ;  /* 0x00000047f5f77389 */ /* 0x0000640000060046 */
[----:B01----:R-:W-:Y:S01]  /*aa80*/  ENDCOLLECTIVE ;  /* 0x000000000000791b */ /* 0x003fe20003800000 */
.L_x_3948:
[----:B------:R-:W-:Y:S02]  /*aa90*/  MOV R245, R137 ;  /* 0x0000008900f57202 */ /* 0x000fe40000000f00 */
[----:B------:R-:W-:-:S07]  /*aaa0*/  MOV R251, R247 ;  /* 0x000000f700fb7202 */ /* 0x000fce0000000f00 */
[----:B------:R-:W-:Y:S05]  /*aab0*/  WARPSYNC.COLLECTIVE R250, `(.L_x_3949) ;  /* 0x00000000fa087348 */ /* 0x000fea0003c00000 */
[----:B------:R0:W1:Y:S02]  /*aac0*/  SHFL.IDX P3, R247, R245, R71, R70 ;  /* 0x00000047f5f77389 */ /* 0x0000640000060046 */
[----:B01----:R-:W-:Y:S01]  /*aad0*/  ENDCOLLECTIVE ;  /* 0x000000000000791b */ /* 0x003fe20003800000 */
.L_x_3949:
[----:B------:R-:W-:Y:S05]  /*aae0*/  BRA `(.L_x_3950) ;  /* 0xffffffb8003c7947 */ /* 0x000fea000383ffff */
.L_x_3951:
        /* <DEDUP_REMOVED lines=9> */
.L_x_10949:


//--------------------- .text._Z25selective_scan_bwd_kernelI32Selective_Scan_bwd_kernel_traitsILi64ELi16ELb0ELb0ELb1ELb1ELb0EffEEv12SSMParamsBwd --------------------------
	.section	.text._Z25selective_scan_bwd_kernelI32Selective_Scan_bwd_kernel_traitsILi64ELi16ELb0ELb0ELb1ELb1ELb0EffEEv12SSMParamsBwd,"ax",@progbits
	.align	128
        .global         _Z25selective_scan_bwd_kernelI32Selective_Scan_bwd_kernel_traitsILi64ELi16ELb0ELb0ELb1ELb1ELb0EffEEv12SSMParamsBwd
        .type           _Z25selective_scan_bwd_kernelI32Selective_Scan_bwd_kernel_traitsILi64ELi16ELb0ELb0ELb1ELb1ELb0EffEEv12SSMParamsBwd,@function
        .size           _Z25selective_scan_bwd_kernelI32Selective_Scan_bwd_kernel_traitsILi64ELi16ELb0ELb0ELb1ELb1ELb0EffEEv12SSMParamsBwd,(.L_x_10950 - _Z25selective_scan_bwd_kernelI32Selective_Scan_bwd_kernel_traitsILi64ELi16ELb0ELb0ELb1ELb1ELb0EffEEv12SSMParamsBwd)
        .other          _Z25selective_scan_bwd_kernelI32Selective_Scan_bwd_kernel_traitsILi64ELi16ELb0ELb0ELb1ELb1ELb0EffEEv12SSMParamsBwd,@"STO_CUDA_ENTRY STV_DEFAULT"
_Z25selective_scan_bwd_kernelI32Selective_Scan_bwd_kernel_traitsILi64ELi16ELb0ELb0ELb1ELb1ELb0EffEEv12SSMParamsBwd:
.text._Z25selective_scan_bwd_kernelI32Selective_Scan_bwd_kernel_traitsILi64ELi16ELb0ELb0ELb1ELb1ELb0EffEEv12SSMParamsBwd:
[----:B------:R-:W-:Y:S08]  /*0000*/  LDC R1, c[0x0][0x28] ;  /* 0x00000a00ff017b82 */ /* 0x000ff00000000800 */
[----:B------:R-:W0:Y:S01]  /*0010*/  LDC R8, c[0x0][0x228] ;  /* 0x00008a00ff087b82 */ /* 0x000e220000000800 */
[----:B------:R-:W-:Y:S01]  /*0020*/  ULDC.64 UR4, c[0x0][0x2e8] ;  /* 0x0000ba0000047ab9 */ /* 0x000fe20000000a00 */
[----:B------:R-:W-:Y:S01]  /*0030*/  ULDC.64 UR6, c[0x0][0x300] ;  /* 0x0000c00000067ab9 */ /* 0x000fe20000000a00 */
[----:B------:R-:W-:Y:S01]  /*0040*/  UISETP.NE.U32.AND UP0, UPT, UR4, URZ, UPT ;  /* 0x0000003f0400728c */ /* 0x000fe2000bf05070 */
[----:B------:R-:W-:Y:S01]  /*0050*/  CS2R R146, SRZ ;  /* 0x0000000000927805 */ /* 0x000fe2000001ff00 */
[----:B------:R-:W-:-:S02]  /*0060*/  UISETP.NE.U32.AND UP1, UPT, UR6, URZ, UPT ;  /* 0x0000003f0600728c */ /* 0x000fc4000bf25070 */
[----:B------:R-:W-:Y:S01]  /*0070*/  UISETP.NE.AND.EX UP0, UPT, UR5, URZ, UPT, UP0 ;  /* 0x0000003f0500728c */ /* 0x000fe2000bf05300 */
[----:B------:R-:W1:Y:S01]  /*0080*/  S2UR UR14, SR_CTAID.Y ;  /* 0x00000000000e79c3 */ /* 0x000e620000002600 */
[----:B------:R-:W-:Y:S01]  /*0090*/  UISETP.NE.AND.EX UP1, UPT, UR7, URZ, UPT, UP1 ;  /* 0x0000003f0700728c */ /* 0x000fe2000bf25310 */
[----:B------:R-:W-:Y:S01]  /*00a0*/  ULDC.64 UR24, c[0x0][0x208] ;  /* 0x0000820000187ab9 */ /* 0x000fe20000000a00 */
[----:B------:R-:W-:Y:S02]  /*00b0*/  ULDC.64 UR18, c[0x0][0x280] ;  /* 0x0000a00000127ab9 */ /* 0x000fe40000000a00 */
[----:B------:R-:W-:Y:S01]  /*00c0*/  PLOP3.LUT P0, PT, PT, PT, UP0, 0x80, 0x0 ;  /* 0x000000000000781c */ /* 0x000fe20003f0f008 */
[----:B------:R-:W-:Y:S01]  /*00d0*/  ULDC.64 UR26, c[0x0][0x3d8] ;  /* 0x0000f600001a7ab9 */ /* 0x000fe20000000a00 */
[----:B------:R-:W-:Y:S01]  /*00e0*/  PLOP3.LUT P1, PT, PT, PT, UP1, 0x80, 0x0 ;  /* 0x000000000000781c */ /* 0x000fe20003f2f018 */
[----:B------:R-:W2:Y:S01]  /*00f0*/  S2UR UR45, SR_CTAID.X ;  /* 0x00000000002d79c3 */ /* 0x000ea20000002500 */
[----:B------:R-:W-:Y:S01]  /*0100*/  ULDC.64 UR20, c[0x0][0x290] ;  /* 0x0000a40000147ab9 */ /* 0x000fe20000000a00 */
[----:B------:R-:W-:Y:S01]  /*0110*/  ULDC.64 UR22, c[0x0][0x328] ;  /* 0x0000ca0000167ab9 */ /* 0x000fe20000000a00 */
[----:B------:R-:W-:Y:S01]  /*0120*/  ULDC.64 UR28, c[0x0][0x3f8] ;  /* 0x0000fe00001c7ab9 */ /* 0x000fe20000000a00 */
        /* <DEDUP_REMOVED lines=12> */
[----:B------:R-:W-:Y:S01]  /*01f0*/  MOV R5, UR7 ;  /* 0x0000000700057c02 */ /* 0x000fe20008000f00 */
[----:B------:R-:W-:Y:S01]  /*0200*/  ULDC.64 UR4, c[0x0][0x310] ;  /* 0x0000c40000047ab9 */ /* 0x000fe20000000a00 */
[----:B------:R1:W5:Y:S04]  /*0210*/  @P0 LDG.E R147, desc[UR24][R2.64] ;  /* 0x0000001802930981 */ /* 0x000368000c1e1900 */
        /* <DEDUP_REMOVED lines=8> */
[----:B------:R-:W-:-:S02]  /*02a0*/  UISETP.NE.AND.EX UP0, UPT, UR5, URZ, UPT, UP0 ;  /* 0x0000003f0500728c */ /* 0x000fc4000bf05300 */
[----:B------:R-:W-:Y:S01]  /*02b0*/  UIMAD UR19, UR45, UR19, UR4 ;  /* 0x000000132d1372a4 */ /* 0x000fe2000f8e0204 */
[----:B------:R-:W0:Y:S01]  /*02c0*/  F2I.FTZ.U32.TRUNC.NTZ R3, R6 ;  /* 0x0000000600037305 */ /* 0x000e22000021f000 */
[----:B------:R-:W-:Y:S02]  /*02d0*/  UIMAD UR5, UR46, UR20, URZ ;  /* 0x000000142e0572a4 */ /* 0x000fe4000f8e023f */
[----:B------:R-:W-:Y:S02]  /*02e0*/  UIMAD UR4, UR46, UR22, URZ ;  /* 0x000000162e0472a4 */ /* 0x000fe4000f8e023f */
[----:B------:R-:W-:Y:S02]  /*02f0*/  UISETP.NE.U32.AND UP2, UPT, UR28, URZ, UPT ;  /* 0x0000003f1c00728c */ /* 0x000fe4000bf45070 */
[----:B------:R-:W-:Y:S02]  /*0300*/  UISETP.NE.AND.EX UP1, UPT, UR27, URZ, UPT, UP1 ;  /* 0x0000003f1b00728c */ /* 0x000fe4000bf25310 */
[----:B------:R-:W-:-:S02]  /*0310*/  UISETP.NE.AND.EX UP2, UPT, UR29, URZ, UPT, UP2 ;  /* 0x0000003f1d00728c */ /* 0x000fc4000bf45320 */
[----:B------:R-:W-:Y:S02]  /*0320*/  UIMAD UR21, UR45, UR21, UR5 ;  /* 0x000000152d1572a4 */ /* 0x000fe4000f8e0205 */
[----:B------:R-:W-:Y:S01]  /*0330*/  UIMAD UR23, UR45, UR23, UR4 ;  /* 0x000000172d1772a4 */ /* 0x000fe2000f8e0204 */
[----:B0-----:R-:W-:Y:S02]  /*0340*/  IADD3 R0, RZ, -R3, RZ ;  /* 0x80000003ff007210 */ /* 0x001fe40007ffe0ff */
[----:B------:R-:W-:Y:S01]  /*0350*/  ULDC.64 UR4, c[0x0][0x260] ;  /* 0x0000980000047ab9 */ /* 0x000fe20000000a00 */
[----:B------:R-:W-:Y:S02]  /*0360*/  UIMAD.WIDE.U32 UR16, UR45, UR18, URZ ;  /* 0x000000122d1072a5 */ /* 0x000fe4000f8e003f */
[----:B------:R-:W-:Y:S01]  /*0370*/  UIMAD UR18, UR46, UR4, URZ ;  /* 0x000000042e1272a4 */ /* 0x000fe2000f8e023f */
[----:B--2---:R-:W-:Y:S01]  /*0380*/  IMAD R5, R0, R7, RZ ;  /* 0x0000000700057224 */ /* 0x004fe200078e02ff */
[----:B------:R-:W-:Y:S01]  /*0390*/  IABS R0, UR14 ;  /* 0x0000000e00007c13 */ /* 0x000fe20008000000 */
[----:B------:R-:W-:Y:S01]  /*03a0*/  UMOV UR6, URZ ;  /* 0x0000003f00067c82 */ /* 0x000fe20008000000 */
[----:B------:R-:W-:Y:S01]  /*03b0*/  @UP1 ULEA UR6, UP3, UR14, UR26, 0x2 ;  /* 0x0000001a0e061291 */ /* 0x000fe2000f86103f */
[----:B------:R-:W-:Y:S01]  /*03c0*/  IMAD.HI.U32 R2, R3, R5, R2 ;  /* 0x0000000503027227 */ /* 0x000fe200078e0002 */
[----:B------:R-:W-:Y:S01]  /*03d0*/  UIMAD UR18, UR45, UR5, UR18 ;  /* 0x000000052d1272a4 */ /* 0x000fe2000f8e0212 */
[----:B------:R-:W0:Y:S01]  /*03e0*/  LDC.64 R4, c[0x0][0x278] ;  /* 0x00009e00ff047b82 */ /* 0x000e220000000a00 */
[----:B------:R-:W-:Y:S01]  /*03f0*/  UMOV UR7, URZ ;  /* 0x0000003f00077c82 */ /* 0x000fe20008000000 */
[----:B------:R-:W-:Y:S01]  /*0400*/  UMOV UR5, URZ ;  /* 0x0000003f00057c82 */ /* 0x000fe20008000000 */
[----:B------:R-:W-:Y:S01]  /*0410*/  @UP2 ULEA UR7, UP4, UR14, UR28, 0x2 ;  /* 0x0000001c0e072291 */ /* 0x000fe2000f88103f */
[----:B------:R-:W-:Y:S01]  /*0420*/  IMAD.HI.U32 R145, R2, R0, RZ ;  /* 0x0000000002917227 */ /* 0x000fe200078e00ff */
[----:B------:R-:W-:Y:S01]  /*0430*/  @UP1 ULEA.HI.X UR5, UR14, UR27, UR15, 0x2, UP3 ;  /* 0x0000001b0e051291 */ /* 0x000fe200098f140f */
[----:B------:R-:W-:Y:S01]  /*0440*/  MOV R16, UR6 ;  /* 0x0000000600107c02 */ /* 0x000fe20008000f00 */
[----:B------:R-:W-:-:S02]  /*0450*/  UIMAD.WIDE.U32 UR12, UR45, UR20, URZ ;  /* 0x000000142d0c72a5 */ /* 0x000fc4000f8e003f */
[----:B------:R-:W-:Y:S01]  /*0460*/  IADD3 R2, -R145, RZ, RZ ;  /* 0x000000ff91027210 */ /* 0x000fe20007ffe1ff */
[----:B------:R-:W-:Y:S01]  /*0470*/  ULDC.64 UR26, c[0x0][0x288] ;  /* 0x0000a200001a7ab9 */ /* 0x000fe20000000a00 */
[----:B------:R-:W-:Y:S01]  /*0480*/  UIMAD.WIDE.U32 UR8, UR45, UR4, URZ ;  /* 0x000000042d0872a5 */ /* 0x000fe2000f8e003f */
[----:B------:R-:W-:Y:S01]  /*0490*/  IMAD.U32 R14, RZ, RZ, UR7 ;  /* 0x00000007ff0e7e24 */ /* 0x000fe2000f8e00ff */
[----:B------:R-:W-:Y:S01]  /*04a0*/  UIMAD UR20, UR15, UR26, URZ ;  /* 0x0000001a0f1472a4 */ /* 0x000fe2000f8e023f */
[C---:B------:R-:W-:Y:S01]  /*04b0*/  IMAD R0, R7.reuse, R2, R0 ;  /* 0x0000000207007224 */ /* 0x040fe200078e0200 */
[----:B------:R-:W-:Y:S01]  /*04c0*/  UMOV UR4, URZ ;  /* 0x0000003f00047c82 */ /* 0x000fe20008000000 */
[----:B------:R-:W-:Y:S01]  /*04d0*/  @UP2 ULEA.HI.X UR4, UR14, UR29, UR15, 0x2, UP4 ;  /* 0x0000001d0e042291 */ /* 0x000fe2000a0f140f */
[----:B------:R-:W-:Y:S01]  /*04e0*/  MOV R17, UR5 ;  /* 0x0000000500117c02 */ /* 0x000fe20008000f00 */
[----:B------:R-:W-:Y:S01]  /*04f0*/  UIMAD.WIDE.U32 UR10, UR45, UR22, URZ ;  /* 0x000000162d0a72a5 */ /* 0x000fe2000f8e003f */
[----:B------:R-:W-:Y:S01]  /*0500*/  ISETP.GT.U32.AND P1, PT, R7, R0, PT ;  /* 0x000000000700720c */ /* 0x000fe20003f24070 */
[----:B------:R-:W-:Y:S01]  /*0510*/  ULDC.64 UR28, c[0x0][0x298] ;  /* 0x0000a600001c7ab9 */ /* 0x000fe20000000a00 */
[----:B------:R-:W-:Y:S01]  /*0520*/  UIADD3 UR17, UR17, UR19, URZ ;  /* 0x0000001311117290 */ /* 0x000fe2000fffe03f */
[----:B------:R-:W-:Y:S01]  /*0530*/  MOV R15, UR4 ;  /* 0x00000004000f7c02 */ /* 0x000fe20008000f00 */
[----:B------:R-:W-:-:S02]  /*0540*/  UIMAD UR22, UR15, UR28, URZ ;  /* 0x0000001c0f1672a4 */ /* 0x000fc4000f8e023f */
[----:B------:R-:W-:Y:S02]  /*0550*/  UIADD3 UR13, UR13, UR21, URZ ;  /* 0x000000150d0d7290 */ /* 0x000fe4000fffe03f */
[----:B------:R-:W-:Y:S02]  /*0560*/  UIMAD UR19, UR14, UR27, UR20 ;  /* 0x0000001b0e1372a4 */ /* 0x000fe4000f8e0214 */
[----:B------:R-:W-:Y:S01]  /*0570*/  UIMAD UR22, UR14, UR29, UR22 ;  /* 0x0000001d0e1672a4 */ /* 0x000fe2000f8e0216 */
[----:B------:R-:W-:Y:S02]  /*0580*/  ULDC UR27, c[0x0][0x224] ;  /* 0x00008900001b7ab9 */ /* 0x000fe40000000800 */
[-C--:B------:R-:W-:Y:S01]  /*0590*/  @!P1 IADD3 R0, R0, -R7.reuse, RZ ;  /* 0x8000000700009210 */ /* 0x080fe20007ffe0ff */
[----:B------:R-:W-:Y:S01]  /*05a0*/  USHF.L.U32 UR47, UR27, 0xa, URZ ;  /* 0x0000000a1b2f7899 */ /* 0x000fe2000800063f */
[----:B------:R-:W-:Y:S01]  /*05b0*/  @!P1 IADD3 R145, R145, 0x1, RZ ;  /* 0x0000000191919810 */ /* 0x000fe20007ffe0ff */
[----:B------:R-:W-:Y:S01]  /*05c0*/  UIMAD.WIDE.U32 UR12, UR14, UR28, UR12 ;  /* 0x0000001c0e0c72a5 */ /* 0x000fe2000f8e000c */
[----:B------:R-:W-:Y:S01]  /*05d0*/  ISETP.GE.U32.AND P0, PT, R0, R7, PT ;  /* 0x000000070000720c */ /* 0x000fe20003f06070 */
[----:B------:R-:W-:Y:S01]  /*05e0*/  UIADD3 UR30, UR47, -0x400, URZ ;  /* 0xfffffc002f1e7890 */ /* 0x000fe2000fffe03f */
[C---:B------:R-:W-:Y:S01]  /*05f0*/  LOP3.LUT R0, R8.reuse, UR14, RZ, 0x3c, !PT ;  /* 0x0000000e08007c12 */ /* 0x040fe2000f8e3cff */
[----:B------:R-:W-:Y:S01]  /*0600*/  ULDC.64 UR28, c[0x0][0x330] ;  /* 0x0000cc00001c7ab9 */ /* 0x000fe20000000a00 */
[----:B------:R-:W-:Y:S01]  /*0610*/  ISETP.NE.AND P1, PT, R8, RZ, PT ;  /* 0x000000ff0800720c */ /* 0x000fe20003f25270 */
[----:B------:R-:W-:Y:S01]  /*0620*/  UIMAD UR20, UR15, UR28, URZ ;  /* 0x0000001c0f1472a4 */ /* 0x000fe2000f8e023f */
[----:B------:R-:W-:Y:S01]  /*0630*/  ISETP.GE.AND P2, PT, R0, RZ, PT ;  /* 0x000000ff0000720c */ /* 0x000fe20003f46270 */
[----:B------:R-:W-:Y:S01]  /*0640*/  UIMAD.WIDE.U32 UR16, UR14, UR26, UR16 ;  /* 0x0000001a0e1072a5 */ /* 0x000fe2000f8e0010 */
[----:B------:R-:W1:Y:S01]  /*0650*/  LDC.64 R6, c[0x0][0x2e0] ;  /* 0x0000b800ff067b82 */ /* 0x000e620000000a00 */
[----:B------:R-:W-:-:S02]  /*0660*/  USHF.R.S32.HI UR31, URZ, 0x1f, UR30 ;  /* 0x0000001f3f1f7899 */ /* 0x000fc4000801141e */
[----:B------:R-:W-:Y:S02]  /*0670*/  UIADD3 UR12, UP2, UR30, UR12, URZ ;  /* 0x0000000c1e0c7290 */ /* 0x000fe4000ff5e03f */
[----:B------:R-:W-:Y:S01]  /*0680*/  UIADD3 UR11, UR11, UR23, URZ ;  /* 0x000000170b0b7290 */ /* 0x000fe2000fffe03f */
[----:B------:R-:W-:Y:S01]  /*0690*/  @P0 IADD3 R145, R145, 0x1, RZ ;  /* 0x0000000191910810 */ /* 0x000fe20007ffe0ff */
[----:B------:R-:W-:Y:S02]  /*06a0*/  UIMAD UR26, UR14, UR29, UR20 ;  /* 0x0000001d0e1a72a4 */ /* 0x000fe4000f8e0214 */
[----:B------:R-:W-:Y:S01]  /*06b0*/  UIADD3 UR23, UP1, UR30, UR16, URZ ;  /* 0x000000101e177290 */ /* 0x000fe2000ff3e03f */
[----:B------:R-:W-:Y:S01]  /*06c0*/  ULDC.64 UR20, c[0x0][0x2f8] ;  /* 0x0000be0000147ab9 */ /* 0x000fe20000000a00 */
[----:B------:R-:W-:Y:S01]  /*06d0*/  UIADD3.X UR13, UR31, UR13, UR22, UP2, !UPT ;  /* 0x0000000d1f0d7290 */ /* 0x000fe200097fe416 */
[----:B------:R-:W-:Y:S01]  /*06e0*/  @!P2 IADD3 R145, -R145, RZ, RZ ;  /* 0x000000ff9191a210 */ /* 0x000fe20007ffe1ff */
[----:B------:R-:W-:Y:S01]  /*06f0*/  UIMAD.WIDE.U32 UR10, UR14, UR28, UR10 ;  /* 0x0000001c0e0a72a5 */ /* 0x000fe2000f8e000a */
[----:B------:R-:W-:Y:S01]  /*0700*/  @!P1 LOP3.LUT R145, RZ, R8, RZ, 0x33, !PT ;  /* 0x00000008ff919212 */ /* 0x000fe200078e33ff */
[----:B------:R-:W-:Y:S01]  /*0710*/  ULEA UR22, UP2, UR12, UR20, 0x2 ;  /* 0x000000140c167291 */ /* 0x000fe2000f84103f */
[----:B------:R-:W-:Y:S01]  /*0720*/  ULDC.64 UR28, c[0x0][0x2f0] ;  /* 0x0000bc00001c7ab9 */ /* 0x000fe20000000a00 */
[----:B------:R-:W-:Y:S01]  /*0730*/  UIADD3.X UR16, UR31, UR17, UR19, UP1, !UPT ;  /* 0x000000111f107290 */ /* 0x000fe20008ffe413 */
[----:B------:R-:W-:Y:S01]  /*0740*/  SHF.R.S32.HI R143, RZ, 0x1f, R145 ;  /* 0x0000001fff8f7819 */ /* 0x000fe20000011491 */
[----:B------:R-:W-:-:S02]  /*0750*/  ULEA UR19, UP1, UR23, UR28, 0x2 ;  /* 0x0000001c17137291 */ /* 0x000fc4000f82103f */
[----:B------:R-:W-:Y:S02]  /*0760*/  ULEA.HI.X UR20, UR12, UR21, UR13, 0x2, UP2 ;  /* 0x000000150c147291 */ /* 0x000fe400090f140d */
[----:B------:R-:W-:Y:S01]  /*0770*/  UIADD3 UR9, UR9, UR18, URZ ;  /* 0x0000001209097290 */ /* 0x000fe2000fffe03f */
[-C--:B0-----:R-:W-:Y:S01]  /*0780*/  IMAD R0, R143, R4.reuse, RZ ;  /* 0x000000048f007224 */ /* 0x081fe200078e02ff */
[----:B------:R-:W-:Y:S02]  /*0790*/  UIADD3 UR17, UP2, UR30, UR10, URZ ;  /* 0x0000000a1e117290 */ /* 0x000fe4000ff5e03f */
[----:B------:R-:W-:Y:S01]  /*07a0*/  ULEA.HI.X UR23, UR23, UR29, UR16, 0x2, UP1 ;  /* 0x0000001d17177291 */ /* 0x000fe200088f1410 */
[C---:B------:R-:W-:Y:S01]  /*07b0*/  IMAD R5, R145.reuse, R5, R0 ;  /* 0x0000000591057224 */ /* 0x040fe200078e0200 */
[----:B------:R-:W-:Y:S01]  /*07c0*/  @UP0 ULDC UR12, c[0x0][0x214] ;  /* 0x00008500000c0ab9 */ /* 0x000fe20000000800 */
[----:B------:R-:W-:Y:S01]  /*07d0*/  ULDC.64 UR28, c[0x0][0x3b8] ;  /* 0x0000ee00001c7ab9 */ /* 0x000fe20000000a00 */
[----:B------:R-:W-:Y:S01]  /*07e0*/  UIADD3.X UR10, UR31, UR11, UR26, UP2, !UPT ;  /* 0x0000000b1f0a7290 */ /* 0x000fe200097fe41a */
[----:B------:R-:W-:Y:S01]  /*07f0*/  IMAD.WIDE.U32 R2, R145, R4, UR8 ;  /* 0x0000000891027e25 */ /* 0x000fe2000f8e0004 */
[----:B------:R-:W-:-:S02]  /*0800*/  ULEA UR16, UP2, UR17, UR28, 0x2 ;  /* 0x0000001c11107291 */ /* 0x000fc4000f84103f */
[----:B------:R-:W-:Y:S02]  /*0810*/  @UP0 UIMAD UR8, UR45, UR12, UR14 ;  /* 0x0000000c2d0802a4 */ /* 0x000fe4000f8e020e */
[----:B------:R-:W-:Y:S01]  /*0820*/  UISETP.GE.AND UP1, UPT, UR27, 0x1, UPT ;  /* 0x000000011b00788c */ /* 0x000fe2000bf26270 */
[----:B------:R-:W-:Y:S01]  /*0830*/  IADD3 R137, P0, R2, UR30, RZ ;  /* 0x0000001e02897c10 */ /* 0x000fe2000ff1e0ff */
[----:B------:R-:W-:Y:S01]  /*0840*/  ULEA.HI.X UR17, UR17, UR29, UR10, 0x2, UP2 ;  /* 0x0000001d11117291 */ /* 0x000fe200090f140a */
[----:B------:R-:W-:Y:S01]  /*0850*/  IADD3 R0, R3, R5, RZ ;  /* 0x0000000503007210 */ /* 0x000fe20007ffe0ff */
[----:B------:R-:W-:Y:S01]  /*0860*/  @UP0 UIMAD UR10, UR8, UR27, URZ ;  /* 0x0000001b080a02a4 */ /* 0x000fe2000f8e023f */
[----:B-1----:R-:W-:Y:S01]  /*0870*/  LEA R139, P1, R137, R6, 0x2 ;  /* 0x00000006898b7211 */ /* 0x002fe200078210ff */
[----:B------:R-:W-:Y:S01]  /*0880*/  @UP0 ULDC UR11, c[0x0][0x21c] ;  /* 0x00008700000b0ab9 */ /* 0x000fe20000000800 */
[----:B------:R-:W-:Y:S01]  /*0890*/  PLOP3.LUT P2, PT, PT, PT, UP1, 0x80, 0x0 ;  /* 0x000000000000781c */ /* 0x000fe20003f4f018 */
[----:B------:R-:W-:Y:S01]  /*08a0*/  @UP0 UIMAD UR10, UR10, UR11, URZ ;  /* 0x0000000b0a0a02a4 */ /* 0x000fe2000f8e023f */
[----:B------:R-:W-:Y:S01]  /*08b0*/  IADD3.X R0, R0, UR31, RZ, P0, !PT ;  /* 0x0000001f00007c10 */ /* 0x000fe200087fe4ff */
[----:B------:R-:W-:-:S02]  /*08c0*/  @UP0 ULDC.64 UR8, c[0x0][0x310] ;  /* 0x0000c40000080ab9 */ /* 0x000fc40000000a00 */
[----:B------:R-:W-:Y:S01]  /*08d0*/  @UP0 UIMAD.WIDE UR8, UR10, 0x8, UR8 ;  /* 0x000000080a0808a5 */ /* 0x000fe2000f8e0208 */
[----:B------:R-:W-:-:S06]  /*08e0*/  LEA.HI.X R137, R137, R7, R0, 0x2, P1 ;  /* 0x0000000789897211 */ /* 0x000fcc00008f1400 */
        /* <DEDUP_REMOVED lines=17> */
[----:B--2---:R-:W-:-:S07]  /*0a00*/  LEA R136, R3, R138, 0x3 ;  /* 0x0000008a03887211 */ /* 0x004fce00078e18ff */
.L_x_4034:
[----:B------:R-:W-:Y:S01]  /*0a10*/  ULDC UR21, c[0x0][0x224] ;  /* 0x0000890000157ab9 */ /* 0x000fe20000000800 */
[----:B------:R-:W-:Y:S01]  /*0a20*/  SHF.L.U32 R179, R141, 0x4, RZ ;  /* 0x000000048db37819 */ /* 0x000fe200000006ff */
[----:B------:R-:W-:Y:S01]  /*0a30*/  UIADD3 UR21, -UR4, UR21, URZ ;  /* 0x0000001504157290 */ /* 0x000fe2000fffe13f */
[----:B0-----:R-:W-:Y:S01]  /*0a40*/  MOV R2, UR18 ;  /* 0x0000001200027c02 */ /* 0x001fe20008000f00 */
[----:B------:R-:W-:Y:S01]  /*0a50*/  ULDC UR23, c[0x0][0x218] ;  /* 0x0000860000177ab9 */ /* 0x000fe20000000800 */
[----:B------:R-:W-:Y:S01]  /*0a60*/  LOP3.LUT R5, R179, 0xfffffe00, RZ, 0xc0, !PT ;  /* 0xfffffe00b3057812 */ /* 0x000fe200078ec0ff */
[----:B------:R-:W-:Y:S01]  /*0a70*/  ULEA UR48, UR21, 0xfffffc00, 0xa ;  /* 0xfffffc0015307891 */ /* 0x000fe2000f8e503f */
[----:B------:R-:W-:Y:S01]  /*0a80*/  MOV R3, UR19 ;  /* 0x0000001300037c02 */ /* 0x000fe20008000f00 */
[----:B------:R-:W-:Y:S01]  /*0a90*/  HFMA2.MMA R0, -RZ, RZ, 0, 0 ;  /* 0x00000000ff007435 */ /* 0x000fe200000001ff */
[----:B------:R-:W-:Y:S01]  /*0aa0*/  LOP3.LUT R12, R5, 0x1f, R141, 0xf8, !PT ;  /* 0x0000001f050c7812 */ /* 0x000fe200078ef88d */
[----:B------:R-:W-:Y:S01]  /*0ab0*/  UIADD3 UR49, -UR48, UR23, URZ ;  /* 0x0000001730317290 */ /* 0x000fe2000fffe13f */
[----:B------:R-:W-:-:S02]  /*0ac0*/  MOV R4, RZ ;  /* 0x000000ff00047202 */ /* 0x000fc40000000f00 */
        /* <DEDUP_REMOVED lines=12> */
[----:B------:R-:W-:Y:S02]  /*0b90*/  CS2R R20, SRZ ;  /* 0x0000000000147805 */ /* 0x000fe4000001ff00 */
[----:B------:R-:W-:-:S02]  /*0ba0*/  LOP3.LUT R131, R12, 0xa0, RZ, 0xfc, !PT ;  /* 0x000000a00c837812 */ /* 0x000fc400078efcff */
[----:B------:R-:W-:Y:S02]  /*0bb0*/  LOP3.LUT R130, R12, 0xc0, RZ, 0xfc, !PT ;  /* 0x000000c00c827812 */ /* 0x000fe400078efcff */
[----:B------:R-:W-:Y:S02]  /*0bc0*/  ISETP.GE.AND P0, PT, R134, UR49, PT ;  /* 0x0000003186007c0c */ /* 0x000fe4000bf06270 */
[C---:B------:R-:W-:Y:S02]  /*0bd0*/  LOP3.LUT R129, R12.reuse, 0xe0, RZ, 0xfc, !PT ;  /* 0x000000e00c817812 */ /* 0x040fe400078efcff */
[----:B------:R-:W-:Y:S02]  /*0be0*/  ISETP.GE.AND P4, PT, R133, UR49, PT ;  /* 0x0000003185007c0c */ /* 0x000fe4000bf86270 */
[----:B------:R-:W-:Y:S02]  /*0bf0*/  LOP3.LUT R128, R12, 0x100, RZ, 0xfc, !PT ;  /* 0x000001000c807812 */ /* 0x000fe400078efcff */
[----:B------:R-:W-:-:S02]  /*0c00*/  ISETP.GE.AND P6, PT, R132, UR49, PT ;  /* 0x0000003184007c0c */ /* 0x000fc4000bfc6270 */
[----:B------:R-:W-:Y:S02]  /*0c10*/  ISETP.GE.AND P5, PT, R131, UR49, PT ;  /* 0x0000003183007c0c */ /* 0x000fe4000bfa6270 */
        /* <DEDUP_REMOVED lines=12> */
[----:B------:R-:W-:Y:S01]  /*0ce0*/  ISETP.GE.AND P0, PT, R127, UR49, PT ;  /* 0x000000317f007c0c */ /* 0x000fe2000bf06270 */
[----:B------:R-:W4:Y:S01]  /*0cf0*/  @!P6 LDG.E R9, desc[UR24][R2.64+0x200] ;  /* 0x000200180209e981 */ /* 0x000f22000c1e1900 */
[----:B------:R-:W-:Y:S02]  /*0d00*/  LOP3.LUT R122, R12, 0x1c0, RZ, 0xfc, !PT ;  /* 0x000001c00c7a7812 */ /* 0x000fe400078efcff */
        /* <DEDUP_REMOVED lines=8> */
[----:B------:R-:W-:-:S03]  /*0d90*/  ISETP.GE.AND P2, PT, R122, UR49, PT ;  /* 0x000000317a007c0c */ /* 0x000fc6000bf46270 */
[----:B------:R-:W4:Y:S01]  /*0da0*/  @!P1 LDG.E R19, desc[UR24][R2.64+0x400] ;  /* 0x0004001802139981 */ /* 0x000f22000c1e1900 */
[----:B------:R-:W-:Y:S01]  /*0db0*/  ISETP.GE.AND P1, PT, R120, UR49, PT ;  /* 0x0000003178007c0c */ /* 0x000fe2000bf26270 */
[----:B------:R-:W-:Y:S01]  /*0dc0*/  HFMA2.MMA R25, -RZ, RZ, 0, 0 ;  /* 0x00000000ff197435 */ /* 0x000fe200000001ff */
[----:B------:R-:W-:Y:S01]  /*0dd0*/  CS2R R22, SRZ ;  /* 0x0000000000167805 */ /* 0x000fe2000001ff00 */
[----:B------:R-:W4:Y:S01]  /*0de0*/  @!P0 LDG.E R18, desc[UR24][R2.64+0x480] ;  /* 0x0004801802128981 */ /* 0x000f22000c1e1900 */
[----:B------:R-:W-:-:S03]  /*0df0*/  IMAD.MOV.U32 R27, RZ, RZ, RZ ;  /* 0x000000ffff1b7224 */ /* 0x000fc600078e00ff */
        /* <DEDUP_REMOVED lines=16> */
[C---:B------:R-:W-:Y:S02]  /*0f00*/  IADD3 R41, R24.reuse, 0xe0, RZ ;  /* 0x000000e018297810 */ /* 0x040fe40007ffe0ff */
[----:B------:R-:W-:Y:S02]  /*0f10*/  LEA.HI.SX32 R33, R33, R24, 0x1b ;  /* 0x0000001821217211 */ /* 0x000fe400078fdaff */
[----:B------:R-:W-:-:S02]  /*0f20*/  IADD3 R43, R24, 0x100, RZ ;  /* 0x00000100182b7810 */ /* 0x000fc40007ffe0ff */
[----:B------:R-:W-:Y:S02]  /*0f30*/  LEA R121, R121, R138, 0x2 ;  /* 0x0000008a79797211 */ /* 0x000fe400078e10ff */
[-C--:B------:R-:W-:Y:S02]  /*0f40*/  LEA.HI.SX32 R35, R35, R24.reuse, 0x1b ;  /* 0x0000001823237211 */ /* 0x080fe400078fdaff */
[C---:B0-----:R-:W-:Y:S02]  /*0f50*/  IADD3 R3, R24.reuse, 0x120, RZ ;  /* 0x0000012018037810 */ /* 0x041fe40007ffe0ff */
[----:B------:R-:W-:Y:S02]  /*0f60*/  LEA.HI.SX32 R37, R37, R24, 0x1b ;  /* 0x0000001825257211 */ /* 0x000fe400078fdaff */
[----:B------:R-:W-:Y:S02]  /*0f70*/  LEA R119, R29, R138, 0x2 ;  /* 0x0000008a1d777211 */ /* 0x000fe400078e10ff */
[----:B------:R-:W-:-:S02]  /*0f80*/  IADD3 R45, R24, 0x140, RZ ;  /* 0x00000140182d7810 */ /* 0x000fc40007ffe0ff */
[----:B------:R-:W-:Y:S02]  /*0f90*/  LEA.HI.SX32 R39, R39, R24, 0x1b ;  /* 0x0000001827277211 */ /* 0x000fe400078fdaff */
[----:B------:R-:W-:Y:S02]  /*0fa0*/  LEA R118, R31, R138, 0x2 ;  /* 0x0000008a1f767211 */ /* 0x000fe400078e10ff */
[C---:B------:R-:W-:Y:S02]  /*0fb0*/  IADD3 R47, R24.reuse, 0x160, RZ ;  /* 0x00000160182f7810 */ /* 0x040fe40007ffe0ff */
[----:B------:R-:W-:Y:S02]  /*0fc0*/  LEA.HI.SX32 R41, R41, R24, 0x1b ;  /* 0x0000001829297211 */ /* 0x000fe400078fdaff */
[----:B------:R-:W-:Y:S01]  /*0fd0*/  LEA R117, R33, R138, 0x2 ;  /* 0x0000008a21757211 */ /* 0x000fe200078e10ff */
[C---:B------:R-:W-:Y:S01]  /*0fe0*/  VIADD R53, R24.reuse, 0x1c0 ;  /* 0x000001c018357836 */ /* 0x040fe20000000000 */
[----:B------:R-:W-:-:S02]  /*0ff0*/  IADD3 R49, R24, 0x180, RZ ;  /* 0x0000018018317810 */ /* 0x000fc40007ffe0ff */
[----:B------:R-:W-:Y:S02]  /*1000*/  IADD3 R51, R24, 0x1a0, RZ ;  /* 0x000001a018337810 */ /* 0x000fe40007ffe0ff */
[----:B------:R-:W-:Y:S02]  /*1010*/  LEA.HI.SX32 R43, R43, R24, 0x1b ;  /* 0x000000182b2b7211 */ /* 0x000fe400078fdaff */
[----:B------:R-:W-:Y:S02]  /*1020*/  LEA R116, R35, R138, 0x2 ;  /* 0x0000008a23747211 */ /* 0x000fe400078e10ff */
[----:B------:R-:W-:Y:S02]  /*1030*/  LEA.HI.SX32 R3, R3, R24, 0x1b ;  /* 0x0000001803037211 */ /* 0x000fe400078fdaff */
[----:B------:R-:W-:Y:S02]  /*1040*/  LEA R115, R37, R138, 0x2 ;  /* 0x0000008a25737211 */ /* 0x000fe400078e10ff */
        /* <DEDUP_REMOVED lines=8> */
[----:B------:R-:W-:Y:S02]  /*10d0*/  LEA R111, R3, R138, 0x2 ;  /* 0x0000008a036f7211 */ /* 0x000fe400078e10ff */
[----:B------:R-:W-:Y:S02]  /*10e0*/  LEA R5, R140, R5, 0x4 ;  /* 0x000000058c057211 */ /* 0x000fe400078e20ff */
[----:B------:R-:W-:Y:S02]  /*10f0*/  LEA.HI.SX32 R53, R53, R24, 0x1b ;  /* 0x0000001835357211 */ /* 0x000fe400078fdaff */
[----:B------:R-:W-:Y:S02]  /*1100*/  LEA R110, R45, R138, 0x2 ;  /* 0x0000008a2d6e7211 */ /* 0x000fe400078e10ff */
[----:B------:R-:W-:-:S02]  /*1110*/  LEA.HI.SX32 R55, R55, R24, 0x1b ;  /* 0x0000001837377211 */ /* 0x000fc400078fdaff */
[-C--:B------:R-:W-:Y:S01]  /*1120*/  LEA R109, R47, R138.reuse, 0x2 ;  /* 0x0000008a2f6d7211 */ /* 0x080fe200078e10ff */
[----:B------:R-:W-:Y:S01]  /*1130*/  IMAD R107, R51, 0x4, R138 ;  /* 0x00000004336b7824 */ /* 0x000fe200078e028a */
[-C--:B------:R-:W-:Y:S02]  /*1140*/  LEA R108, R49, R138.reuse, 0x2 ;  /* 0x0000008a316c7211 */ /* 0x080fe400078e10ff */
[----:B------:R-:W-:Y:S02]  /*1150*/  LEA.HI.SX32 R5, R5, R5, 0x1b ;  /* 0x0000000505057211 */ /* 0x000fe400078fdaff */
[-C--:B------:R-:W-:Y:S02]  /*1160*/  LEA R106, R53, R138.reuse, 0x2 ;  /* 0x0000008a356a7211 */ /* 0x080fe400078e10ff */
[-C--:B------:R-:W-:Y:S02]  /*1170*/  LEA R104, R55, R138.reuse, 0x2 ;  /* 0x0000008a37687211 */ /* 0x080fe400078e10ff */
[----:B------:R-:W-:-:S02]  /*1180*/  LEA R102, R5, R138, 0x2 ;  /* 0x0000008a05667211 */ /* 0x000fc400078e10ff */
[----:B------:R-:W-:Y:S02]  /*1190*/  ISETP.GE.AND P0, PT, R130, UR49, PT ;  /* 0x0000003182007c0c */ /* 0x000fe4000bf06270 */
[----:B------:R-:W-:Y:S02]  /*11a0*/  ISETP.GE.AND P1, PT, R12, UR49, PT ;  /* 0x000000310c007c0c */ /* 0x000fe4000bf26270 */
[----:B------:R-:W-:Y:S02]  /*11b0*/  ISETP.GE.AND P2, PT, R135, UR49, PT ;  /* 0x0000003187007c0c */ /* 0x000fe4000bf46270 */
[----:B------:R-:W-:Y:S01]  /*11c0*/  ISETP.GE.AND P3, PT, R134, UR49, PT ;  /* 0x0000003186007c0c */ /* 0x000fe2000bf66270 */
[----:B------:R-:W-:Y:S01]  /*11d0*/  HFMA2.MMA R2, -RZ, RZ, 0, 0 ;  /* 0x00000000ff027435 */ /* 0x000fe200000001ff */
[----:B------:R-:W-:Y:S02]  /*11e0*/  ISETP.GE.AND P4, PT, R131, UR49, PT ;  /* 0x0000003183007c0c */ /* 0x000fe4000bf86270 */
[----:B------:R-:W-:-:S02]  /*11f0*/  ISETP.GE.AND P5, PT, R133, UR49, PT ;  /* 0x0000003185007c0c */ /* 0x000fc4000bfa6270 */
[----:B------:R-:W-:Y:S01]  /*1200*/  ISETP.GE.AND P6, PT, R132, UR49, PT ;  /* 0x0000003184007c0c */ /* 0x000fe2000bfc6270 */
[----:B------:R-:W-:Y:S01]  /*1210*/  HFMA2.MMA R31, -RZ, RZ, 0, 0 ;  /* 0x00000000ff1f7435 */ /* 0x000fe200000001ff */
[----:B------:R-:W-:Y:S01]  /*1220*/  MOV R29, RZ ;  /* 0x000000ff001d7202 */ /* 0x000fe20000000f00 */
[----:B--2---:R-:W-:Y:S04]  /*1230*/  STS [R121], R0 ;  /* 0x0000000079007388 */ /* 0x004fe80000000800 */
        /* <DEDUP_REMOVED lines=32> */
[----:B0-----:R-:W-:-:S02]  /*1440*/  MOV R18, UR22 ;  /* 0x0000001600127c02 */ /* 0x001fc40008000f00 */
[----:B------:R-:W-:Y:S02]  /*1450*/  MOV R19, UR20 ;  /* 0x0000001400137c02 */ /* 0x000fe40008000f00 */
[----:B------:R-:W-:Y:S01]  /*1460*/  CS2R R10, SRZ ;  /* 0x00000000000a7805 */ /* 0x000fe2000001ff00 */
[----:B------:R-:W-:Y:S01]  /*1470*/  IMAD.WIDE R18, R12, 0x4, R18 ;  /* 0x000000040c127825 */ /* 0x000fe200078e0212 */
[----:B------:R-:W-:Y:S01]  /*1480*/  BAR.SYNC.DEFER_BLOCKING 0x0 ;  /* 0x0000000000007b1d */ /* 0x000fe20000010000 */
[----:B------:R-:W-:Y:S02]  /*1490*/  CS2R R8, SRZ ;  /* 0x0000000000087805 */ /* 0x000fe4000001ff00 */
[----:B-1----:R-:W-:-:S03]  /*14a0*/  CS2R R22, SRZ ;  /* 0x0000000000167805 */ /* 0x002fc6000001ff00 */
[----:B------:R-:W3:Y:S01]  /*14b0*/  @!P0 LDG.E R11, desc[UR24][R18.64+0x300] ;  /* 0x00030018120b8981 */ /* 0x000ee2000c1e1900 */
[----:B------:R-:W-:Y:S02]  /*14c0*/  ISETP.GE.AND P0, PT, R129, UR49, PT ;  /* 0x0000003181007c0c */ /* 0x000fe4000bf06270 */
[----:B------:R-:W-:Y:S02]  /*14d0*/  MOV R0, RZ ;  /* 0x000000ff00007202 */ /* 0x000fe40000000f00 */
[----:B------:R-:W-:Y:S02]  /*14e0*/  CS2R R6, SRZ ;  /* 0x0000000000067805 */ /* 0x000fe4000001ff00 */
[----:B------:R-:W-:Y:S01]  /*14f0*/  MOV R4, RZ ;  /* 0x000000ff00047202 */ /* 0x000fe20000000f00 */
[----:B------:R-:W4:Y:S01]  /*1500*/  @!P2 LDG.E R2, desc[UR24][R18.64+0x80] ;  /* 0x000080181202a981 */ /* 0x000f22000c1e1900 */
[----:B--2---:R-:W-:-:S03]  /*1510*/  HFMA2.MMA R27, -RZ, RZ, 0, 0 ;  /* 0x00000000ff1b7435 */ /* 0x004fc600000001ff */
[----:B------:R-:W2:Y:S04]  /*1520*/  @!P6 LDG.E R9, desc[UR24][R18.64+0x200] ;  /* 0x000200181209e981 */ /* 0x000ea8000c1e1900 */
[----:B------:R-:W3:Y:S01]  /*1530*/  @!P0 LDG.E R8, desc[UR24][R18.64+0x380] ;  /* 0x0003801812088981 */ /* 0x000ee2000c1e1900 */
[----:B------:R-:W-:-:S03]  /*1540*/  ISETP.GE.AND P0, PT, R128, UR49, PT ;  /* 0x0000003180007c0c */ /* 0x000fc6000bf06270 */
[----:B------:R-:W4:Y:S01]  /*1550*/  @!P1 LDG.E R0, desc[UR24][R18.64] ;  /* 0x0000001812009981 */ /* 0x000f22000c1e1900 */
[----:B------:R-:W-:Y:S02]  /*1560*/  ISETP.GE.AND P1, PT, R126, UR49, PT ;  /* 0x000000317e007c0c */ /* 0x000fe4000bf26270 */
[----:B------:R-:W-:Y:S01]  /*1570*/  ISETP.GE.AND P2, PT, R125, UR49, PT ;  /* 0x000000317d007c0c */ /* 0x000fe2000bf46270 */
[----:B------:R-:W2:Y:S01]  /*1580*/  @!P3 LDG.E R7, desc[UR24][R18.64+0x100] ;  /* 0x000100181207b981 */ /* 0x000ea2000c1e1900 */
        /* <DEDUP_REMOVED lines=8> */
[----:B------:R-:W-:Y:S01]  /*1610*/  CS2R R24, SRZ ;  /* 0x0000000000187805 */ /* 0x000fe2000001ff00 */
[----:B------:R-:W3:Y:S04]  /*1620*/  @!P2 LDG.E R22, desc[UR24][R18.64+0x580] ;  /* 0x000580181216a981 */ /* 0x000ee8000c1e1900 */
[----:B------:R-:W3:Y:S04]  /*1630*/  @!P3 LDG.E R27, desc[UR24][R18.64+0x600] ;  /* 0x00060018121bb981 */ /* 0x000ee8000c1e1900 */
[----:B------:R-:W3:Y:S04]  /*1640*/  @!P0 LDG.E R10, desc[UR24][R18.64+0x480] ;  /* 0x00048018120a8981 */ /* 0x000ee8000c1e1900 */
[----:B------:R-:W3:Y:S04]  /*1650*/  @!P1 LDG.E R25, desc[UR24][R18.64+0x500] ;  /* 0x0005001812199981 */ /* 0x000ee8000c1e1900 */
[----:B------:R-:W3:Y:S04]  /*1660*/  @!P4 LDG.E R24, desc[UR24][R18.64+0x680] ;  /* 0x000680181218c981 */ /* 0x000ee8000c1e1900 */
[----:B------:R-:W3:Y:S04]  /*1670*/  @!P5 LDG.E R29, desc[UR24][R18.64+0x700] ;  /* 0x00070018121dd981 */ /* 0x000ee8000c1e1900 */
[----:B------:R-:W3:Y:S01]  /*1680*/  @!P6 LDG.E R31, desc[UR24][R18.64+0x780] ;  /* 0x00078018121fe981 */ /* 0x000ee2000c1e1900 */
[----:B------:R-:W-:-:S02]  /*1690*/  MOV R3, UR17 ;  /* 0x0000001100037c02 */ /* 0x000fc40008000f00 */
[----:B------:R-:W-:Y:S02]  /*16a0*/  P2R R28, PR, RZ, 0x1 ;  /* 0x00000001ff1c7803 */ /* 0x000fe40000000000 */
[----:B------:R-:W-:Y:S02]  /*16b0*/  ISETP.GE.AND P0, PT, R12, UR49, PT ;  /* 0x000000310c007c0c */ /* 0x000fe4000bf06270 */
[----:B------:R-:W-:Y:S02]  /*16c0*/  P2R R26, PR, RZ, 0x2 ;  /* 0x00000002ff1a7803 */ /* 0x000fe40000000000 */
[----:B------:R-:W-:Y:S02]  /*16d0*/  ISETP.GE.AND P1, PT, R134, UR49, PT ;  /* 0x0000003186007c0c */ /* 0x000fe4000bf26270 */
[----:B------:R-:W-:Y:S02]  /*16e0*/  MOV R35, RZ ;  /* 0x000000ff00237202 */ /* 0x000fe40000000f00 */
[----:B------:R-:W-:-:S02]  /*16f0*/  MOV R37, RZ ;  /* 0x000000ff00257202 */ /* 0x000fc40000000f00 */
[----:B------:R-:W-:Y:S02]  /*1700*/  MOV R39, RZ ;  /* 0x000000ff00277202 */ /* 0x000fe40000000f00 */
[----:B------:R-:W-:Y:S02]  /*1710*/  MOV R41, RZ ;  /* 0x000000ff00297202 */ /* 0x000fe40000000f00 */
[----:B------:R-:W-:Y:S01]  /*1720*/  MOV R43, RZ ;  /* 0x000000ff002b7202 */ /* 0x000fe20000000f00 */
[----:B------:R-:W-:Y:S01]  /*1730*/  IMAD.MOV.U32 R47, RZ, RZ, RZ ;  /* 0x000000ffff2f7224 */ /* 0x000fe200078e00ff */
[----:B------:R-:W-:Y:S01]  /*1740*/  MOV R45, RZ ;  /* 0x000000ff002d7202 */ /* 0x000fe20000000f00 */
[----:B----4-:R-:W-:Y:S04]  /*1750*/  STS [R121], R0 ;  /* 0x0000000079007388 */ /* 0x010fe80000000800 */
[----:B------:R0:W-:Y:S04]  /*1760*/  STS [R119+0x80], R2 ;  /* 0x0000800277007388 */ /* 0x0001e80000000800 */
[----:B--2---:R-:W-:Y:S04]  /*1770*/  STS [R118+0x100], R7 ;  /* 0x0001000776007388 */ /* 0x004fe80000000800 */
[----:B---3--:R-:W-:Y:S04]  /*1780*/  STS [R117+0x180], R4 ;  /* 0x0001800475007388 */ /* 0x008fe80000000800 */
[----:B------:R-:W-:Y:S04]  /*1790*/  STS [R116+0x200], R9 ;  /* 0x0002000974007388 */ /* 0x000fe80000000800 */
[----:B------:R-:W-:Y:S04]  /*17a0*/  STS [R115+0x280], R6 ;  /* 0x0002800673007388 */ /* 0x000fe80000000800 */
[----:B------:R-:W-:Y:S04]  /*17b0*/  STS [R114+0x300], R11 ;  /* 0x0003000b72007388 */ /* 0x000fe80000000800 */
[----:B------:R-:W-:Y:S01]  /*17c0*/  STS [R113+0x380], R8 ;  /* 0x0003800871007388 */ /* 0x000fe20000000800 */
[----:B0-----:R-:W-:-:S03]  /*17d0*/  MOV R2, UR16 ;  /* 0x0000001000027c02 */ /* 0x001fc60008000f00 */
[----:B------:R-:W-:Y:S04]  /*17e0*/  STS [R112+0x400], R23 ;  /* 0x0004001770007388 */ /* 0x000fe80000000800 */
[----:B------:R-:W-:Y:S04]  /*17f0*/  STS [R111+0x480], R10 ;  /* 0x0004800a6f007388 */ /* 0x000fe80000000800 */
[----:B------:R-:W-:Y:S04]  /*1800*/  STS [R110+0x500], R25 ;  /* 0x000500196e007388 */ /* 0x000fe80000000800 */
[----:B------:R-:W-:Y:S04]  /*1810*/  STS [R109+0x580], R22 ;  /* 0x000580166d007388 */ /* 0x000fe80000000800 */
[----:B------:R-:W-:Y:S01]  /*1820*/  STS [R108+0x600], R27 ;  /* 0x0006001b6c007388 */ /* 0x000fe20000000800 */
[----:B------:R-:W-:-:S03]  /*1830*/  IMAD.WIDE R20, R12, 0x4, R2 ;  /* 0x000000040c147825 */ /* 0x000fc600078e0202 */
[----:B------:R-:W-:Y:S04]  /*1840*/  STS [R107+0x680], R24 ;  /* 0x000680186b007388 */ /* 0x000fe80000000800 */
[----:B------:R-:W-:Y:S04]  /*1850*/  STS [R106+0x700], R29 ;  /* 0x0007001d6a007388 */ /* 0x000fe80000000800 */
[----:B------:R0:W-:Y:S01]  /*1860*/  STS [R104+0x780], R31 ;  /* 0x0007801f68007388 */ /* 0x0001e20000000800 */
[----:B------:R-:W-:-:S03]  /*1870*/  NOP ;  /* 0x0000000000007918 */ /* 0x000fc60000000000 */
[----:B------:R-:W1:Y:S04]  /*1880*/  LDS R23, [R102] ;  /* 0x0000000066177984 */ /* 0x000e680000000800 */
[----:B------:R-:W2:Y:S04]  /*1890*/  LDS R71, [R102+0x4] ;  /* 0x0000040066477984 */ /* 0x000ea80000000800 */
[----:B------:R-:W3:Y:S04]  /*18a0*/  LDS R25, [R102+0x8] ;  /* 0x0000080066197984 */ /* 0x000ee80000000800 */
[----:B------:R-:W4:Y:S04]  /*18b0*/  LDS R69, [R102+0xc] ;  /* 0x00000c0066457984 */ /* 0x000f280000000800 */
[----:B------:R-:W4:Y:S04]  /*18c0*/  LDS R27, [R102+0x10] ;  /* 0x00001000661b7984 */ /* 0x000f280000000800 */
[----:B------:R-:W4:Y:S04]  /*18d0*/  LDS R67, [R102+0x14] ;  /* 0x0000140066437984 */ /* 0x000f280000000800 */
[----:B------:R-:W4:Y:S04]  /*18e0*/  LDS R29, [R102+0x18] ;  /* 0x00001800661d7984 */ /* 0x000f280000000800 */
        /* <DEDUP_REMOVED lines=9> */
[----:B------:R-:W-:Y:S01]  /*1980*/  BAR.SYNC.DEFER_BLOCKING 0x0 ;  /* 0x0000000000007b1d */ /* 0x000fe20000010000 */
[----:B------:R-:W-:Y:S01]  /*1990*/  IMAD.MOV.U32 R0, RZ, RZ, RZ ;  /* 0x000000ffff007224 */ /* 0x000fe200078e00ff */
[----:B------:R-:W-:Y:S01]  /*19a0*/  HFMA2.MMA R2, -RZ, RZ, 0, 0 ;  /* 0x00000000ff027435 */ /* 0x000fe200000001ff */
[----:B0-----:R-:W-:Y:S01]  /*19b0*/  MOV R31, RZ ;  /* 0x000000ff001f7202 */ /* 0x001fe20000000f00 */
[----:B------:R-:W-:-:S03]  /*19c0*/  HFMA2.MMA R4, -RZ, RZ, 0, 0 ;  /* 0x00000000ff047435 */ /* 0x000fc600000001ff */
[----:B------:R-:W4:Y:S01]  /*19d0*/  @!P0 LDG.E R0, desc[UR24][R20.64] ;  /* 0x0000001814008981 */ /* 0x000f22000c1e1900 */
[----:B------:R-:W-:-:S03]  /*19e0*/  ISETP.GE.AND P0, PT, R135, UR49, PT ;  /* 0x0000003187007c0c */ /* 0x000fc6000bf06270 */
[----:B------:R-:W4:Y:S01]  /*19f0*/  @!P1 LDG.E R31, desc[UR24][R20.64+0x100] ;  /* 0x00010018141f9981 */ /* 0x000f22000c1e1900 */
[----:B------:R-:W-:Y:S01]  /*1a00*/  ISETP.GE.AND P1, PT, R132, UR49, PT ;  /* 0x0000003184007c0c */ /* 0x000fe2000bf26270 */
[----:B------:R-:W-:Y:S02]  /*1a10*/  HFMA2.MMA R6, -RZ, RZ, 0, 0 ;  /* 0x00000000ff067435 */ /* 0x000fe400000001ff */
[----:B------:R-:W-:Y:S01]  /*1a20*/  HFMA2.MMA R8, -RZ, RZ, 0, 0 ;  /* 0x00000000ff087435 */ /* 0x000fe200000001ff */
[----:B------:R-:W4:Y:S01]  /*1a30*/  @!P3 LDG.E R43, desc[UR24][R20.64+0x600] ;  /* 0x00060018142bb981 */ /* 0x000f22000c1e1900 */
[----:B------:R-:W-:Y:S02]  /*1a40*/  HFMA2.MMA R10, -RZ, RZ, 0, 0 ;  /* 0x00000000ff0a7435 */ /* 0x000fe400000001ff */
[----:B------:R-:W-:Y:S01]  /*1a50*/  HFMA2.MMA R22, -RZ, RZ, 0, 0 ;  /* 0x00000000ff167435 */ /* 0x000fe200000001ff */
[----:B------:R-:W4:Y:S04]  /*1a60*/  @!P5 LDG.E R45, desc[UR24][R20.64+0x700] ;  /* 0x00070018142dd981 */ /* 0x000f28000c1e1900 */
[----:B------:R-:W4:Y:S01]  /*1a70*/  @!P0 LDG.E R2, desc[UR24][R20.64+0x80] ;  /* 0x0000801814028981 */ /* 0x000f22000c1e1900 */
[----:B------:R-:W-:-:S03]  /*1a80*/  ISETP.GE.AND P0, PT, R133, UR49, PT ;  /* 0x0000003185007c0c */ /* 0x000fc6000bf06270 */
[----:B------:R-:W4:Y:S01]  /*1a90*/  @!P1 LDG.E R35, desc[UR24][R20.64+0x200] ;  /* 0x0002001814239981 */ /* 0x000f22000c1e1900 */
[----:B------:R-:W-:Y:S01]  /*1aa0*/  ISETP.GE.AND P1, PT, R130, UR49, PT ;  /* 0x0000003182007c0c */ /* 0x000fe2000bf26270 */
[----:B------:R-:W-:Y:S02]  /*1ab0*/  HFMA2.MMA R24, -RZ, RZ, 0, 0 ;  /* 0x00000000ff187435 */ /* 0x000fe400000001ff */
[----:B------:R-:W4:Y:S04]  /*1ac0*/  @!P2 LDG.E R22, desc[UR24][R20.64+0x580] ;  /* 0x000580181416a981 */ /* 0x000f28000c1e1900 */
[----:B------:R-:W4:Y:S04]  /*1ad0*/  @!P6 LDG.E R47, desc[UR24][R20.64+0x780] ;  /* 0x00078018142fe981 */ /* 0x000f28000c1e1900 */
[----:B------:R-:W4:Y:S01]  /*1ae0*/  @!P0 LDG.E R4, desc[UR24][R20.64+0x180] ;  /* 0x0001801814048981 */ /* 0x000f22000c1e1900 */
[----:B------:R-:W-:-:S03]  /*1af0*/  ISETP.GE.AND P0, PT, R131, UR49, PT ;  /* 0x0000003183007c0c */ /* 0x000fc6000bf06270 */
[----:B------:R-:W4:Y:S01]  /*1b00*/  @!P1 LDG.E R37, desc[UR24][R20.64+0x300] ;  /* 0x0003001814259981 */ /* 0x000f22000c1e1900 */
[----:B------:R-:W-:-:S03]  /*1b10*/  ISETP.GE.AND P1, PT, R128, UR49, PT ;  /* 0x0000003180007c0c */ /* 0x000fc6000bf26270 */
[----:B------:R-:W4:Y:S06]  /*1b20*/  @!P4 LDG.E R24, desc[UR24][R20.64+0x680] ;  /* 0x000680181418c981 */ /* 0x000f2c000c1e1900 */
[----:B------:R-:W4:Y:S01]  /*1b30*/  @!P0 LDG.E R6, desc[UR24][R20.64+0x280] ;  /* 0x0002801814068981 */ /* 0x000f22000c1e1900 */
[----:B------:R-:W-:-:S03]  /*1b40*/  ISETP.GE.AND P0, PT, R129, UR49, PT ;  /* 0x0000003181007c0c */ /* 0x000fc6000bf06270 */
[----:B------:R-:W4:Y:S01]  /*1b50*/  @!P1 LDG.E R39, desc[UR24][R20.64+0x400] ;  /* 0x0004001814279981 */ /* 0x000f22000c1e1900 */
[----:B------:R-:W-:-:S09]  /*1b60*/  ISETP.NE.AND P1, PT, R26, RZ, PT ;  /* 0x000000ff1a00720c */ /* 0x000fd20003f25270 */
[----:B------:R-:W4:Y:S01]  /*1b70*/  @!P0 LDG.E R8, desc[UR24][R20.64+0x380] ;  /* 0x0003801814088981 */ /* 0x000f22000c1e1900 */
[----:B------:R-:W-:-:S03]  /*1b80*/  ISETP.NE.AND P0, PT, R28, RZ, PT ;  /* 0x000000ff1c00720c */ /* 0x000fc60003f05270 */
[----:B------:R-:W4:Y:S10]  /*1b90*/  @!P1 LDG.E R41, desc[UR24][R20.64+0x500] ;  /* 0x0005001814299981 */ /* 0x000f34000c1e1900 */
[----:B------:R-:W4:Y:S01]  /*1ba0*/  @!P0 LDG.E R10, desc[UR24][R20.64+0x480] ;  /* 0x00048018140a8981 */ /* 0x000f22000c1e1900 */
[----:B-1---5:R-:W-:-:S05]  /*1bb0*/  FADD.FTZ R72, R23, R146 ;  /* 0x0000009217487221 */ /* 0x022fca0000010000 */
[----:B------:R-:W-:Y:S01]  /*1bc0*/  FSETP.GTU.FTZ.AND P4, PT, R72, 20, PT ;  /* 0x41a000004800780b */ /* 0x000fe20003f9c000 */
[--C-:B--2---:R-:W-:Y:S01]  /*1bd0*/  FADD.FTZ R71, R71, R146.reuse ;  /* 0x0000009247477221 */ /* 0x104fe20000010000 */
[--C-:B---3--:R-:W-:Y:S01]  /*1be0*/  FADD.FTZ R70, R25, R146.reuse ;  /* 0x0000009219467221 */ /* 0x108fe20000010000 */
[--C-:B----4-:R-:W-:Y:S01]  /*1bf0*/  FADD.FTZ R69, R69, R146.reuse ;  /* 0x0000009245457221 */ /* 0x110fe20000010000 */
[--C-:B------:R-:W-:Y:S01]  /*1c00*/  FADD.FTZ R68, R27, R146.reuse ;  /* 0x000000921b447221 */ /* 0x100fe20000010000 */
[--C-:B------:R-:W-:Y:S01]  /*1c10*/  FADD.FTZ R67, R67, R146.reuse ;  /* 0x0000009243437221 */ /* 0x100fe20000010000 */
[----:B------:R-:W-:Y:S01]  /*1c20*/  BSSY B0, `(.L_x_3953) ;  /* 0x000004a000007945 */ /* 0x000fe20003800000 */
[----:B------:R-:W-:Y:S01]  /*1c30*/  FSETP.GTU.FTZ.AND P3, PT, R71, 20, PT ;  /* 0x41a000004700780b */ /* 0x000fe20003f7c000 */
[----:B------:R-:W-:Y:S01]  /*1c40*/  FADD.FTZ R66, R29, R146 ;  /* 0x000000921d427221 */ /* 0x000fe20000010000 */
[----:B------:R-:W-:Y:S02]  /*1c50*/  FSETP.GTU.FTZ.AND P2, PT, R70, 20, PT ;  /* 0x41a000004600780b */ /* 0x000fe40003f5c000 */
[----:B------:R-:W-:-:S02]  /*1c60*/  FSETP.GTU.FTZ.AND P1, PT, R69, 20, PT ;  /* 0x41a000004500780b */ /* 0x000fc40003f3c000 */
[----:B------:R-:W-:Y:S02]  /*1c70*/  FSETP.GTU.FTZ.AND P0, PT, R68, 20, PT ;  /* 0x41a000004400780b */ /* 0x000fe40003f1c000 */
[----:B------:R-:W-:Y:S01]  /*1c80*/  FSETP.GTU.FTZ.AND P6, PT, R67, 20, PT ;  /* 0x41a000004300780b */ /* 0x000fe20003fdc000 */
[----:B------:R-:W-:Y:S04]  /*1c90*/  STS [R121], R0 ;  /* 0x0000000079007388 */ /* 0x000fe80000000800 */
[----:B------:R0:W-:Y:S04]  /*1ca0*/  STS [R119+0x80], R2 ;  /* 0x0000800277007388 */ /* 0x0001e80000000800 */
[----:B------:R1:W-:Y:S01]  /*1cb0*/  STS [R118+0x100], R31 ;  /* 0x0001001f76007388 */ /* 0x0003e20000000800 */
[----:B0-----:R-:W0:Y:S03]  /*1cc0*/  LDC R2, c[0x0][0x21c] ;  /* 0x00008700ff027b82 */ /* 0x001e260000000800 */
        /* <DEDUP_REMOVED lines=29> */
[----:B------:R1:W1:Y:S01]  /*1ea0*/  LDS R73, [R102+0x3c] ;  /* 0x00003c0066497984 */ /* 0x0002620000000800 */
[----:B0-----:R-:W-:Y:S01]  /*1eb0*/  ISETP.GE.AND P5, PT, R2, 0x1, PT ;  /* 0x000000010200780c */ /* 0x001fe20003fa6270 */
[----:B--234-:R-:W-:-:S12]  /*1ec0*/  @P4 BRA `(.L_x_3954) ;  /* 0x00000000007c4947 */ /* 0x01cfd80003800000 */
        /* <DEDUP_REMOVED lines=8> */
[----:B-1----:R-:W-:Y:S02]  /*1f50*/  IADD3 R6, -R2, 0x40800000, RZ ;  /* 0x4080000002067810 */ /* 0x002fe40007ffe1ff */
        /* <DEDUP_REMOVED lines=22> */
.L_x_3954:
[----:B------:R-:W-:Y:S05]  /*20c0*/  BSYNC B0 ;  /* 0x0000000000007941 */ /* 0x000fea0003800000 */
.L_x_3953:
        /* <DEDUP_REMOVED lines=35> */
.L_x_3956:
[----:B------:R-:W-:Y:S05]  /*2300*/  BSYNC B0 ;  /* 0x0000000000007941 */ /* 0x000fea0003800000 */
.L_x_3955:
        /* <DEDUP_REMOVED lines=35> */
.L_x_3958:
[----:B------:R-:W-:Y:S05]  /*2540*/  BSYNC B0 ;  /* 0x0000000000007941 */ /* 0x000fea0003800000 */
.L_x_3957:
        /* <DEDUP_REMOVED lines=35> */
.L_x_3960:
[----:B------:R-:W-:Y:S05]  /*2780*/  BSYNC B0 ;  /* 0x0000000000007941 */ /* 0x000fea0003800000 */
.L_x_3959:
[----:B------:R-:W-:Y:S01]  /*2790*/  BSSY B0, `(.L_x_3961) ;  /* 0x0000024000007945 */ /* 0x000fe20003800000 */
[----:B------:R-:W-:Y:S01]  /*27a0*/  HFMA2.MMA R62, -RZ, RZ, 0, 0 ;  /* 0x00000000ff3e7435 */ /* 0x000fe200000001ff */
        /* <DEDUP_REMOVED lines=34> */
.L_x_3962:
[----:B------:R-:W-:Y:S05]  /*29d0*/  BSYNC B0 ;  /* 0x0000000000007941 */ /* 0x000fea0003800000 */
.L_x_3961:
[----:B------:R-:W-:Y:S01]  /*29e0*/  BSSY B0, `(.L_x_3963) ;  /* 0x0000027000007945 */ /* 0x000fe20003800000 */
[----:B------:R-:W-:Y:S01]  /*29f0*/  HFMA2.MMA R60, -RZ, RZ, 0, 0 ;  /* 0x00000000ff3c7435 */ /* 0x000fe200000001ff */
[----:B------:R-:W-:Y:S02]  /*2a00*/  FSETP.GTU.FTZ.AND P0, PT, R61, 20, PT ;  /* 0x41a000003d00780b */ /* 0x000fe40003f1c000 */
[----:B------:R-:W-:Y:S02]  /*2a10*/  CS2R R58, SRZ ;  /* 0x00000000003a7805 */ /* 0x000fe4000001ff00 */
[----:B------:R-:W-:Y:S01]  /*2a20*/  MOV R57, RZ ;  /* 0x000000ff00397202 */ /* 0x000fe20000000f00 */
[----:B------:R-:W-:Y:S01]  /*2a30*/  FADD.FTZ R56, R11, R146 ;  /* 0x000000920b387221 */ /* 0x000fe20000010000 */
[----:B------:R-:W-:Y:S01]  /*2a40*/  FFMA.FTZ R21, R105, R0, R144 ;  /* 0x0000000069157223 */ /* 0x000fe20000010090 */
[----:B------:R-:W-:Y:S06]  /*2a50*/  @P6 BRA `(.L_x_3964) ;  /* 0x00000000007c6947 */ /* 0x000fec0003800000 */
        /* <DEDUP_REMOVED lines=31> */
.L_x_3964:
[----:B------:R-:W-:Y:S05]  /*2c50*/  BSYNC B0 ;  /* 0x0000000000007941 */ /* 0x000fea0003800000 */
.L_x_3963:
        /* <DEDUP_REMOVED lines=39> */
.L_x_3966:
[----:B------:R-:W-:Y:S05]  /*2ed0*/  BSYNC B0 ;  /* 0x0000000000007941 */ /* 0x000fea0003800000 */
.L_x_3965:
        /* <DEDUP_REMOVED lines=39> */
.L_x_3968:
[----:B------:R-:W-:Y:S05]  /*3150*/  BSYNC B0 ;  /* 0x0000000000007941 */ /* 0x000fea0003800000 */
.L_x_3967:
[----:B------:R-:W-:Y:S01]  /*3160*/  FFMA.FTZ R2, R96, R83, R9 ;  /* 0x0000005360027223 */ /* 0x000fe20000010009 */
[----:B------:R-:W-:Y:S01]  /*3170*/  BSSY B0, `(.L_x_3969) ;  /* 0x0000026000007945 */ /* 0x000fe20003800000 */
[----:B------:R-:W-:Y:S02]  /*3180*/  FSETP.GTU.FTZ.AND P3, PT, R48, 20, PT ;  /* 0x41a000003000780b */ /* 0x000fe40003f7c000 */
[----:B-1----:R-:W-:Y:S02]  /*3190*/  CS2R R46, SRZ ;  /* 0x00000000002e7805 */ /* 0x002fe4000001ff00 */
[----:B------:R-:W-:Y:S01]  /*31a0*/  MOV R45, RZ ;  /* 0x000000ff002d7202 */ /* 0x000fe20000000f00 */
        /* <DEDUP_REMOVED lines=34> */
.L_x_3970:
[----:B------:R-:W-:Y:S05]  /*33d0*/  BSYNC B0 ;  /* 0x0000000000007941 */ /* 0x000fea0003800000 */
.L_x_3969:
        /* <DEDUP_REMOVED lines=39> */
.L_x_3972:
[----:B------:R-:W-:Y:S05]  /*3650*/  BSYNC B0 ;  /* 0x0000000000007941 */ /* 0x000fea0003800000 */
.L_x_3971:
        /* <DEDUP_REMOVED lines=40> */
.L_x_3974:
[----:B------:R-:W-:Y:S05]  /*38e0*/  BSYNC B0 ;  /* 0x0000000000007941 */ /* 0x000fea0003800000 */
.L_x_3973:
        /* <DEDUP_REMOVED lines=33> */
.L_x_3976:
[----:B------:R-:W-:Y:S05]  /*3b00*/  BSYNC B0 ;  /* 0x0000000000007941 */ /* 0x000fea0003800000 */
.L_x_3975:
        /* <DEDUP_REMOVED lines=33> */
.L_x_3978:
[----:B------:R-:W-:Y:S05]  /*3d20*/  BSYNC B0 ;  /* 0x0000000000007941 */ /* 0x000fea0003800000 */
.L_x_3977:
        /* <DEDUP_REMOVED lines=33> */
.L_x_3980:
[----:B------:R-:W-:Y:S05]  /*3f40*/  BSYNC B0 ;  /* 0x0000000000007941 */ /* 0x000fea0003800000 */
.L_x_3979:
        /* <DEDUP_REMOVED lines=33> */
.L_x_3982:
[----:B------:R-:W-:Y:S05]  /*4160*/  BSYNC B0 ;  /* 0x0000000000007941 */ /* 0x000fea0003800000 */
.L_x_3981:
        /* <DEDUP_REMOVED lines=33> */
.L_x_3984:
[----:B------:R-:W-:Y:S05]  /*4380*/  BSYNC B0 ;  /* 0x0000000000007941 */ /* 0x000fea0003800000 */
.L_x_3983:
[----:B------:R-:W-:Y:S01]  /*4390*/  FFMA.FTZ R2, R95, R77, R2 ;  /* 0x0000004d5f027223 */ /* 0x000fe20000010002 */
[----:B------:R-:W-:Y:S01]  /*43a0*/  BAR.SYNC.DEFER_BLOCKING 0x0 ;  /* 0x0000000000007b1d */ /* 0x000fe20000010000 */
        /* <DEDUP_REMOVED lines=13> */
[-C--:B------:R-:W-:Y:S01]  /*4480*/  FMUL.FTZ R25, R74, R147.reuse ;  /* 0x000000934a197220 */ /* 0x080fe20000410000 */
[----:B------:R-:W-:Y:S01]  /*4490*/  FMUL.FTZ R24, R73, R147 ;  /* 0x0000009349187220 */ /* 0x000fe20000410000 */
[----:B------:R-:W-:Y:S01]  /*44a0*/  FFMA.FTZ R144, R89, R73, R2 ;  /* 0x0000004959907223 */ /* 0x000fe20000010002 */
[----:B------:R-:W-:Y:S06]  /*44b0*/  @!P5 BRA `(.L_x_3985) ;  /* 0x0000003800b4d947 */ /* 0x000fec0003800000 */
[----:B------:R-:W0:Y:S01]  /*44c0*/  LDC.64 R20, c[0x0][0x368] ;  /* 0x0000da00ff147b82 */ /* 0x000e220000000a00 */
[----:B------:R-:W-:Y:S01]  /*44d0*/  ULDC.64 UR42, c[0x0][0x230] ;  /* 0x00008c00002a7ab9 */ /* 0x000fe20000000a00 */
[----:B------:R-:W-:Y:S01]  /*44e0*/  ULDC.64 UR12, c[0x0][0x248] ;  /* 0x00009200000c7ab9 */ /* 0x000fe20000000a00 */
[----:B------:R-:W-:Y:S01]  /*44f0*/  UIMAD.WIDE.U32 UR26, UR14, UR42, URZ ;  /* 0x0000002a0e1a72a5 */ /* 0x000fe2000f8e003f */
[----:B------:R-:W-:Y:S01]  /*4500*/  ISETP.GE.AND P0, PT, R12, UR49, PT ;  /* 0x000000310c007c0c */ /* 0x000fe2000bf06270 */
[----:B------:R-:W-:Y:S01]  /*4510*/  UIMAD UR5, UR15, UR42, URZ ;  /* 0x0000002a0f0572a4 */ /* 0x000fe2000f8e023f */
[----:B------:R-:W-:Y:S01]  /*4520*/  HFMA2.MMA R60, -RZ, RZ, 0, 0 ;  /* 0x00000000ff3c7435 */ /* 0x000fe200000001ff */
[----:B------:R-:W-:Y:S01]  /*4530*/  UIADD3 UR42, UR21, -0x1, URZ ;  /* 0xffffffff152a7890 */ /* 0x000fe2000fffe03f */
[----:B------:R-:W1:Y:S01]  /*4540*/  LDC.64 R22, c[0x0][0x380] ;  /* 0x0000e000ff167b82 */ /* 0x000e620000000a00 */
[----:B------:R-:W-:Y:S01]  /*4550*/  UIMAD UR6, UR15, UR12, URZ ;  /* 0x0000000c0f0672a4 */ /* 0x000fe2000f8e023f */
[----:B------:R-:W-:Y:S01]  /*4560*/  HFMA2.MMA R49, -RZ, RZ, 0, 0 ;  /* 0x00000000ff317435 */ /* 0x000fe200000001ff */
[----:B------:R-:W-:Y:S01]  /*4570*/  UIMAD.WIDE.U32 UR10, UR14, UR12, URZ ;  /* 0x0000000c0e0a72a5 */ /* 0x000fe2000f8e003f */
[----:B------:R-:W-:Y:S01]  /*4580*/  HFMA2.MMA R41, -RZ, RZ, 0, 0 ;  /* 0x00000000ff297435 */ /* 0x000fe200000001ff */
[----:B------:R-:W-:Y:S01]  /*4590*/  ULEA.HI UR12, UR42, UR42, URZ, 0x1 ;  /* 0x0000002a2a0c7291 */ /* 0x000fe2000f8f083f */
[----:B------:R-:W-:Y:S01]  /*45a0*/  P2R R191, PR, RZ, 0x1 ;  /* 0x00000001ffbf7803 */ /* 0x000fe20000000000 */
[----:B------:R-:W-:Y:S01]  /*45b0*/  UIMAD UR43, UR14, UR43, UR5 ;  /* 0x0000002b0e2b72a4 */ /* 0x000fe2000f8e0205 */
[----:B------:R-:W-:Y:S01]  /*45c0*/  CS2R R58, SRZ ;  /* 0x00000000003a7805 */ /* 0x000fe2000001ff00 */
[----:B------:R-:W-:Y:S01]  /*45d0*/  UIMAD UR44, UR14, UR13, UR6 ;  /* 0x0000000d0e2c72a4 */ /* 0x000fe2000f8e0206 */
[----:B------:R-:W-:Y:S01]  /*45e0*/  MOV R57, RZ ;  /* 0x000000ff00397202 */ /* 0x000fe20000000f00 */
[----:B------:R-:W-:Y:S01]  /*45f0*/  ULOP3.LUT UR12, UR12, 0xfffffe, URZ, 0xc0, !UPT ;  /* 0x00fffffe0c0c7892 */ /* 0x000fe2000f8ec03f */
[----:B------:R-:W-:Y:S01]  /*4600*/  CS2R R54, SRZ ;  /* 0x0000000000367805 */ /* 0x000fe2000001ff00 */
[----:B------:R-:W-:Y:S01]  /*4610*/  IMAD.MOV.U32 R53, RZ, RZ, RZ ;  /* 0x000000ffff357224 */ /* 0x000fe200078e00ff */
[----:B------:R-:W-:-:S02]  /*4620*/  CS2R R50, SRZ ;  /* 0x0000000000327805 */ /* 0x000fc4000001ff00 */
[----:B------:R-:W-:Y:S02]  /*4630*/  CS2R R46, SRZ ;  /* 0x00000000002e7805 */ /* 0x000fe4000001ff00 */
[----:B------:R-:W-:Y:S02]  /*4640*/  MOV R45, RZ ;  /* 0x000000ff002d7202 */ /* 0x000fe40000000f00 */
[----:B------:R-:W-:Y:S02]  /*4650*/  CS2R R42, SRZ ;  /* 0x00000000002a7805 */ /* 0x000fe4000001ff00 */
[----:B------:R-:W-:Y:S01]  /*4660*/  SHF.R.S32.HI R13, RZ, 0x1f, R12 ;  /* 0x0000001fff0d7819 */ /* 0x000fe2000001140c */
[----:B------:R-:W-:Y:S01]  /*4670*/  UMOV UR5, URZ ;  /* 0x0000003f00057c82 */ /* 0x000fe20008000000 */
[----:B------:R-:W-:Y:S01]  /*4680*/  UMOV UR6, URZ ;  /* 0x0000003f00067c82 */ /* 0x000fe20008000000 */
[----:B------:R-:W-:Y:S01]  /*4690*/  UMOV UR7, URZ ;  /* 0x0000003f00077c82 */ /* 0x000fe20008000000 */
[----:B------:R-:W-:Y:S01]  /*46a0*/  ULDC UR50, c[0x0][0x224] ;  /* 0x0000890000327ab9 */ /* 0x000fe20000000800 */
[----:B------:R-:W-:Y:S01]  /*46b0*/  ULDC UR51, c[0x0][0x21c] ;  /* 0x0000870000337ab9 */ /* 0x000fe20000000800 */
[----:B------:R-:W-:Y:S01]  /*46c0*/  ULDC UR23, c[0x0][0x218] ;  /* 0x0000860000177ab9 */ /* 0x000fe20000000800 */
[----:B------:R-:W-:-:S02]  /*46d0*/  UIADD3 UR42, UR42, -UR12, URZ ;  /* 0x8000000c2a2a7290 */ /* 0x000fc4000fffe03f */
        /* <DEDUP_REMOVED lines=8> */
[----:B0-----:R-:W-:-:S05]  /*4760*/  ULDC.64 UR40, c[0x0][0x370] ;  /* 0x0000dc0000287ab9 */ /* 0x001fca0000000a00 */
.L_x_4029:
[----:B------:R-:W-:Y:S01]  /*4770*/  USHF.R.S32.HI UR52, URZ, 0x1f, UR5 ;  /* 0x0000001f3f347899 */ /* 0x000fe20008011405 */
[----:B0--3--:R-:W-:Y:S01]  /*4780*/  MOV R5, UR38 ;  /* 0x0000002600057c02 */ /* 0x009fe20008000f00 */
[----:B------:R-:W-:Y:S01]  /*4790*/  UMOV UR13, UR43 ;  /* 0x0000002b000d7c82 */ /* 0x000fe20008000000 */
[C---:B------:R-:W-:Y:S01]  /*47a0*/  LOP3.LUT R135, R12.reuse, 0x20, RZ, 0xfc, !PT ;  /* 0x000000200c877812 */ /* 0x040fe200078efcff */
[----:B------:R-:W-:Y:S01]  /*47b0*/  UIMAD UR12, UR52, UR38, URZ ;  /* 0x00000026340c72a4 */ /* 0x000fe2000f8e023f */
[C---:B------:R-:W-:Y:S01]  /*47c0*/  LOP3.LUT R134, R12.reuse, 0x40, RZ, 0xfc, !PT ;  /* 0x000000400c867812 */ /* 0x040fe200078efcff */
[----:B------:R-:W-:Y:S01]  /*47d0*/  IMAD.WIDE.U32 R4, R5, UR5, R12 ;  /* 0x0000000505047c25 */ /* 0x000fe2000f8e000c */
[----:B------:R-:W-:Y:S01]  /*47e0*/  UIMAD UR53, UR52, UR30, URZ ;  /* 0x0000001e343572a4 */ /* 0x000fe2000f8e023f */
[----:B------:R-:W-:Y:S01]  /*47f0*/  LOP3.LUT R133, R12, 0x60, RZ, 0xfc, !PT ;  /* 0x000000600c857812 */ /* 0x000fe200078efcff */
[----:B------:R-:W-:Y:S01]  /*4800*/  UIMAD UR12, UR5, UR39, UR12 ;  /* 0x00000027050c72a4 */ /* 0x000fe2000f8e020c */
[----:B------:R-:W-:Y:S01]  /*4810*/  ISETP.GE.AND P3, PT, R135, UR49, PT ;  /* 0x0000003187007c0c */ /* 0x000fe2000bf66270 */
[----:B------:R-:W-:Y:S01]  /*4820*/  UIMAD UR53, UR5, UR31, UR53 ;  /* 0x0000001f053572a4 */ /* 0x000fe2000f8e0235 */
[----:B------:R-:W-:-:S02]  /*4830*/  ISETP.GE.AND P2, PT, R134, UR49, PT ;  /* 0x0000003186007c0c */ /* 0x000fc4000bf46270 */
[----:B------:R-:W-:Y:S02]  /*4840*/  CS2R R8, SRZ ;  /* 0x0000000000087805 */ /* 0x000fe4000001ff00 */
[----:B------:R-:W-:Y:S02]  /*4850*/  ISETP.GE.AND P1, PT, R133, UR49, PT ;  /* 0x0000003185007c0c */ /* 0x000fe4000bf26270 */
[----:B------:R-:W-:Y:S02]  /*4860*/  CS2R R6, SRZ ;  /* 0x0000000000067805 */ /* 0x000fe4000001ff00 */
[----:B------:R-:W-:Y:S01]  /*4870*/  IADD3 R3, R5, UR12, RZ ;  /* 0x0000000c05037c10 */ /* 0x000fe2000fffe0ff */
[----:B------:R-:W-:Y:S01]  /*4880*/  UMOV UR12, UR26 ;  /* 0x0000001a000c7c82 */ /* 0x000fe20008000000 */
[----:B------:R-:W-:Y:S01]  /*4890*/  LEA R2, P0, R4, R139, 0x2 ;  /* 0x0000008b04027211 */ /* 0x000fe200078010ff */
[----:B------:R-:W-:Y:S01]  /*48a0*/  UIMAD.WIDE.U32 UR12, UR5, UR30, UR12 ;  /* 0x0000001e050c72a5 */ /* 0x000fe2000f8e000c */
[----:B------:R-:W-:-:S02]  /*48b0*/  LOP3.LUT R132, R12, 0x80, RZ, 0xfc, !PT ;  /* 0x000000800c847812 */ /* 0x000fc400078efcff */
[----:B------:R-:W-:Y:S02]  /*48c0*/  CS2R R10, SRZ ;  /* 0x00000000000a7805 */ /* 0x000fe4000001ff00 */
[----:B------:R-:W-:Y:S01]  /*48d0*/  LEA.HI.X R3, R4, R137, R3, 0x2, P0 ;  /* 0x0000008904037211 */ /* 0x000fe200000f1403 */
[----:B------:R-:W-:Y:S01]  /*48e0*/  ULEA UR54, UP0, UR12, UR32, 0x2 ;  /* 0x000000200c367291 */ /* 0x000fe2000f80103f */
[C---:B------:R-:W-:Y:S01]  /*48f0*/  LOP3.LUT R131, R12.reuse, 0xa0, RZ, 0xfc, !PT ;  /* 0x000000a00c837812 */ /* 0x040fe200078efcff */
[----:B------:R-:W-:Y:S01]  /*4900*/  UIADD3 UR13, UR13, UR53, URZ ;  /* 0x000000350d0d7290 */ /* 0x000fe2000fffe03f */
[C---:B------:R-:W-:Y:S01]  /*4910*/  LOP3.LUT R130, R12.reuse, 0xc0, RZ, 0xfc, !PT ;  /* 0x000000c00c827812 */ /* 0x040fe200078efcff */
[----:B--2---:R-:W2:Y:S01]  /*4920*/  @!P3 LDG.E R8, desc[UR24][R2.64+0x80] ;  /* 0x000080180208b981 */ /* 0x004ea2000c1e1900 */
[C---:B------:R-:W-:Y:S01]  /*4930*/  LOP3.LUT R129, R12.reuse, 0xe0, RZ, 0xfc, !PT ;  /* 0x000000e00c817812 */ /* 0x040fe200078efcff */
[----:B------:R-:W-:Y:S01]  /*4940*/  ULEA.HI.X UR12, UR12, UR33, UR13, 0x2, UP0 ;  /* 0x000000210c0c7291 */ /* 0x000fe200080f140d */
[----:B------:R-:W-:Y:S01]  /*4950*/  LOP3.LUT R128, R12, 0x100, RZ, 0xfc, !PT ;  /* 0x000001000c807812 */ /* 0x000fe200078efcff */
[----:B------:R-:W3:Y:S01]  /*4960*/  @!P2 LDG.E R7, desc[UR24][R2.64+0x100] ;  /* 0x000100180207a981 */ /* 0x000ee2000c1e1900 */
[----:B------:R-:W-:-:S02]  /*4970*/  ISETP.GE.AND P0, PT, R132, UR49, PT ;  /* 0x0000003184007c0c */ /* 0x000fc4000bf06270 */
[----:B------:R-:W-:Y:S02]  /*4980*/  CS2R R150, SRZ ;  /* 0x0000000000967805 */ /* 0x000fe4000001ff00 */
[----:B------:R-:W-:Y:S01]  /*4990*/  LOP3.LUT R127, R12, 0x120, RZ, 0xfc, !PT ;  /* 0x000001200c7f7812 */ /* 0x000fe200078efcff */
[----:B----4-:R-:W4:Y:S01]  /*49a0*/  @!P1 LDG.E R10, desc[UR24][R2.64+0x180] ;  /* 0x00018018020a9981 */ /* 0x010f22000c1e1900 */
[----:B------:R-:W-:Y:S02]  /*49b0*/  ISETP.GE.AND P5, PT, R131, UR49, PT ;  /* 0x0000003183007c0c */ /* 0x000fe4000bfa6270 */
[----:B------:R-:W-:Y:S02]  /*49c0*/  CS2R R152, SRZ ;  /* 0x0000000000987805 */ /* 0x000fe4000001ff00 */
[----:B------:R-:W-:Y:S02]  /*49d0*/  ISETP.GE.AND P4, PT, R130, UR49, PT ;  /* 0x0000003182007c0c */ /* 0x000fe4000bf86270 */
[----:B------:R-:W-:-:S02]  /*49e0*/  CS2R R154, SRZ ;  /* 0x00000000009a7805 */ /* 0x000fc4000001ff00 */
[----:B------:R-:W-:Y:S02]  /*49f0*/  ISETP.NE.AND P6, PT, R191, RZ, PT ;  /* 0x000000ffbf00720c */ /* 0x000fe40003fc5270 */
[----:B------:R-:W-:Y:S02]  /*4a00*/  CS2R R156, SRZ ;  /* 0x00000000009c7805 */ /* 0x000fe4000001ff00 */
[----:B------:R-:W-:Y:S02]  /*4a10*/  ISETP.GE.AND P3, PT, R129, UR49, PT ;  /* 0x0000003181007c0c */ /* 0x000fe4000bf66270 */
[----:B------:R-:W-:Y:S01]  /*4a20*/  MOV R4, UR54 ;  /* 0x0000003600047c02 */ /* 0x000fe20008000f00 */
[----:B------:R-:W4:Y:S01]  /*4a30*/  @!P0 LDG.E R9, desc[UR24][R2.64+0x200] ;  /* 0x0002001802098981 */ /* 0x000f22000c1e1900 */
[----:B------:R-:W-:Y:S02]  /*4a40*/  MOV R5, UR12 ;  /* 0x0000000c00057c02 */ /* 0x000fe40008000f00 */
[----:B------:R-:W-:Y:S01]  /*4a50*/  ISETP.GE.AND P2, PT, R128, UR49, PT ;  /* 0x0000003180007c0c */ /* 0x000fe2000bf46270 */
[----:B------:R-:W4:Y:S01]  /*4a60*/  @!P5 LDG.E R150, desc[UR24][R2.64+0x280] ;  /* 0x000280180296d981 */ /* 0x000f22000c1e1900 */
[----:B------:R-:W-:-:S02]  /*4a70*/  ISETP.GE.AND P1, PT, R127, UR49, PT ;  /* 0x000000317f007c0c */ /* 0x000fc4000bf26270 */
[C---:B------:R-:W-:Y:S01]  /*4a80*/  LOP3.LUT R126, R12.reuse, 0x140, RZ, 0xfc, !PT ;  /* 0x000001400c7e7812 */ /* 0x040fe200078efcff */
[----:B------:R0:W2:Y:S01]  /*4a90*/  LDG.E R148, desc[UR24][R4.64] ;  /* 0x0000001804947981 */ /* 0x0000a2000c1e1900 */
        /* <DEDUP_REMOVED lines=8> */
[----:B------:R-:W3:Y:S01]  /*4b20*/  @!P6 LDG.E R6, desc[UR24][R2.64] ;  /* 0x000000180206e981 */ /* 0x000ee2000c1e1900 */
[----:B------:R-:W-:Y:S02]  /*4b30*/  ISETP.GE.AND P5, PT, R125, UR49, PT ;  /* 0x000000317d007c0c */ /* 0x000fe4000bfa6270 */
[----:B------:R-:W-:Y:S01]  /*4b40*/  ISETP.GE.AND P4, PT, R124, UR49, PT ;  /* 0x000000317c007c0c */ /* 0x000fe2000bf86270 */
[----:B------:R-:W4:Y:S01]  /*4b50*/  @!P2 LDG.E R151, desc[UR24][R2.64+0x400] ;  /* 0x000400180297a981 */ /* 0x000f22000c1e1900 */
[----:B------:R-:W-:Y:S02]  /*4b60*/  ISETP.GE.AND P3, PT, R123, UR49, PT ;  /* 0x000000317b007c0c */ /* 0x000fe4000bf66270 */
[----:B------:R-:W-:Y:S01]  /*4b70*/  ISETP.GE.AND P2, PT, R122, UR49, PT ;  /* 0x000000317a007c0c */ /* 0x000fe2000bf46270 */
[----:B------:R-:W4:Y:S01]  /*4b80*/  @!P1 LDG.E R154, desc[UR24][R2.64+0x480] ;  /* 0x00048018029a9981 */ /* 0x000f22000c1e1900 */
[----:B------:R-:W-:-:S02]  /*4b90*/  ISETP.GE.AND P1, PT, R120, UR49, PT ;  /* 0x0000003178007c0c */ /* 0x000fc4000bf26270 */
[----:B------:R-:W-:Y:S01]  /*4ba0*/  CS2R R158, SRZ ;  /* 0x00000000009e7805 */ /* 0x000fe2000001ff00 */
[----:B------:R-:W4:Y:S04]  /*4bb0*/  @!P0 LDG.E R153, desc[UR24][R2.64+0x500] ;  /* 0x0005001802998981 */ /* 0x000f28000c1e1900 */
[----:B------:R-:W4:Y:S04]  /*4bc0*/  @!P5 LDG.E R156, desc[UR24][R2.64+0x580] ;  /* 0x00058018029cd981 */ /* 0x000f28000c1e1900 */
[----:B------:R-:W4:Y:S04]  /*4bd0*/  @!P4 LDG.E R155, desc[UR24][R2.64+0x600] ;  /* 0x00060018029bc981 */ /* 0x000f28000c1e1900 */
[----:B------:R-:W4:Y:S04]  /*4be0*/  @!P3 LDG.E R158, desc[UR24][R2.64+0x680] ;  /* 0x00068018029eb981 */ /* 0x000f28000c1e1900 */
[----:B------:R-:W4:Y:S04]  /*4bf0*/  @!P2 LDG.E R157, desc[UR24][R2.64+0x700] ;  /* 0x00070018029da981 */ /* 0x000f28000c1e1900 */
[----:B-1----:R1:W4:Y:S01]  /*4c00*/  @!P1 LDG.E R159, desc[UR24][R2.64+0x780] ;  /* 0x00078018029f9981 */ /* 0x002322000c1e1900 */
[----:B------:R-:W-:-:S02]  /*4c10*/  LOP3.LUT P0, RZ, R141, 0x1f, RZ, 0xc0, !PT ;  /* 0x0000001f8dff7812 */ /* 0x000fc4000780c0ff */
[----:B------:R-:W-:-:S04]  /*4c20*/  MOV R149, UR21 ;  /* 0x0000001500957c02 */ /* 0x000fc80008000f00 */
[----:B------:R-:W-:Y:S01]  /*4c30*/  ISETP.LT.OR P2, PT, R149, 0x2, P0 ;  /* 0x000000029500780c */ /* 0x000fe20000741670 */
[----:B------:R-:W-:Y:S01]  /*4c40*/  UIMAD UR53, UR52, UR34, URZ ;  /* 0x00000022343572a4 */ /* 0x000fe2000f8e023f */
[----:B------:R-:W-:Y:S01]  /*4c50*/  UMOV UR12, UR10 ;  /* 0x0000000a000c7c82 */ /* 0x000fe20008000000 */
[----:B------:R-:W-:Y:S02]  /*4c60*/  UMOV UR13, UR44 ;  /* 0x0000002c000d7c82 */ /* 0x000fe40008000000 */
[----:B------:R-:W-:Y:S02]  /*4c70*/  UIMAD UR53, UR5, UR35, UR53 ;  /* 0x00000023053572a4 */ /* 0x000fe4000f8e0235 */
[----:B------:R-:W-:-:S04]  /*4c80*/  UIMAD.WIDE.U32 UR12, UR5, UR34, UR12 ;  /* 0x00000022050c72a5 */ /* 0x000fc8000f8e000c */
[----:B------:R-:W-:Y:S02]  /*4c90*/  ULEA UR54, UP0, UR12, UR36, 0x2 ;  /* 0x000000240c367291 */ /* 0x000fe4000f80103f */
[----:B------:R-:W-:Y:S01]  /*4ca0*/  UIADD3 UR13, UR13, UR53, URZ ;  /* 0x000000350d0d7290 */ /* 0x000fe2000fffe03f */
[----:B0-----:R-:W0:Y:S03]  /*4cb0*/  @!P2 LDC R5, c[0x0][0x21c] ;  /* 0x00008700ff05ab82 */ /* 0x001e260000000800 */
[----:B------:R-:W-:Y:S01]  /*4cc0*/  ULEA.HI.X UR12, UR12, UR37, UR13, 0x2, UP0 ;  /* 0x000000250c0c7291 */ /* 0x000fe200080f140d */
[----:B-1----:R-:W-:-:S05]  /*4cd0*/  MOV R2, UR54 ;  /* 0x0000003600027c02 */ /* 0x002fca0008000f00 */
[----:B------:R-:W-:-:S05]  /*4ce0*/  MOV R3, UR12 ;  /* 0x0000000c00037c02 */ /* 0x000fca0008000f00 */
[----:B------:R1:W5:Y:S02]  /*4cf0*/  LDG.E R149, desc[UR24][R2.64] ;  /* 0x0000001802957981 */ /* 0x000364000c1e1900 */
[----:B-1----:R-:W-:-:S04]  /*4d00*/  MOV R2, UR21 ;  /* 0x0000001500027c02 */ /* 0x002fc80008000f00 */
[----:B------:R-:W-:-:S05]  /*4d10*/  @!P2 IADD3 R2, R2, -0x2, RZ ;  /* 0xfffffffe0202a810 */ /* 0x000fca0007ffe0ff */
[----:B0-----:R-:W-:Y:S01]  /*4d20*/  @!P2 IMAD R2, R2, R5, UR5 ;  /* 0x000000050202ae24 */ /* 0x001fe2000f8e0205 */
[----:B------:R-:W-:Y:S01]  /*4d30*/  ULEA UR12, UR42, UR5, 0x8 ;  /* 0x000000052a0c7291 */ /* 0x000fe2000f8e403f */
[----:B------:R-:W-:Y:S01]  /*4d40*/  ISETP.NE.AND P1, PT, R141, RZ, PT ;  /* 0x000000ff8d00720c */ /* 0x000fe20003f25270 */
[----:B------:R-:W-:Y:S01]  /*4d50*/  FMUL.FTZ R166, R100, R71 ;  /* 0x0000004764a67220 */ /* 0x000fe20000410000 */
[----:B------:R-:W-:Y:S01]  /*4d60*/  FMUL.FTZ R189, R105, R72 ;  /* 0x0000004869bd7220 */ /* 0x000fe20000410000 */
[----:B------:R-:W-:Y:S01]  /*4d70*/  FMUL.FTZ R181, R103, R70 ;  /* 0x0000004667b57220 */ /* 0x000fe20000410000 */
[----:B------:R-:W-:Y:S01]  /*4d80*/  ISETP.NE.AND P3, PT, R141, 0x3f, PT ;  /* 0x0000003f8d00780c */ /* 0x000fe20003f65270 */
[----:B------:R-:W-:Y:S01]  /*4d90*/  FMUL.FTZ R188, R98, R69 ;  /* 0x0000004562bc7220 */ /* 0x000fe20000410000 */
[----:B------:R-:W-:Y:S01]  /*4da0*/  FMUL.FTZ R183, R101, R68 ;  /* 0x0000004465b77220 */ /* 0x000fe20000410000 */
[----:B------:R-:W-:Y:S01]  /*4db0*/  FMUL.FTZ R162, R96, R67 ;  /* 0x0000004360a27220 */ /* 0x000fe20000410000 */
[----:B------:R-:W-:Y:S01]  /*4dc0*/  FMUL.FTZ R197, R99, R66 ;  /* 0x0000004263c57220 */ /* 0x000fe20000410000 */
[----:B------:R-:W-:-:S08]  /*4dd0*/  FMUL.FTZ R192, R94, R65 ;  /* 0x000000415ec07220 */ /* 0x000fd00000410000 */
[----:B------:R-:W-:Y:S01]  /*4de0*/  @P3 LEA R204, R141, R138, 0x2 ;  /* 0x0000008a8dcc3211 */ /* 0x000fe200078e10ff */
        /* <DEDUP_REMOVED lines=10> */
[----:B--2---:R-:W-:-:S04]  /*4e90*/  FMUL.FTZ R5, R148, 1.4426950216293334961 ;  /* 0x3fb8aa3b94057820 */ /* 0x004fc80000410000 */
[----:B------:R-:W-:-:S06]  /*4ea0*/  FMUL.FTZ R198, R5, R72 ;  /* 0x0000004805c67220 */ /* 0x000fcc0000410000 */
[----:B------:R-:W0:Y:S01]  /*4eb0*/  MUFU.EX2 R198, R198 ;  /* 0x000000c600c67308 */ /* 0x000e220000000800 */
[----:B---3--:R-:W-:Y:S04]  /*4ec0*/  STS [R121], R6 ;  /* 0x0000000679007388 */ /* 0x008fe80000000800 */
[----:B------:R-:W-:Y:S04]  /*4ed0*/  STS [R119+0x80], R8 ;  /* 0x0000800877007388 */ /* 0x000fe80000000800 */
[----:B------:R-:W-:Y:S04]  /*4ee0*/  STS [R118+0x100], R7 ;  /* 0x0001000776007388 */ /* 0x000fe80000000800 */
[----:B----4-:R-:W-:Y:S04]  /*4ef0*/  STS [R117+0x180], R10 ;  /* 0x0001800a75007388 */ /* 0x010fe80000000800 */
[----:B------:R-:W-:Y:S04]  /*4f00*/  STS [R116+0x200], R9 ;  /* 0x0002000974007388 */ /* 0x000fe80000000800 */
[----:B------:R1:W-:Y:S04]  /*4f10*/  STS [R115+0x280], R150 ;  /* 0x0002809673007388 */ /* 0x0003e80000000800 */
[----:B------:R-:W-:Y:S04]  /*4f20*/  STS [R114+0x300], R11 ;  /* 0x0003000b72007388 */ /* 0x000fe80000000800 */
[----:B------:R-:W-:Y:S01]  /*4f30*/  STS [R113+0x380], R152 ;  /* 0x0003809871007388 */ /* 0x000fe20000000800 */
[----:B-1----:R-:W-:-:S03]  /*4f40*/  IADD3 R150, R141, 0x200, RZ ;  /* 0x000002008d967810 */ /* 0x002fc60007ffe0ff */
[----:B------:R1:W-:Y:S01]  /*4f50*/  STS [R112+0x400], R151 ;  /* 0x0004009770007388 */ /* 0x0003e20000000800 */
[----:B------:R-:W-:-:S03]  /*4f60*/  SEL R3, R150, UR12, P1 ;  /* 0x0000000c96037c07 */ /* 0x000fc60008800000 */
[----:B------:R-:W-:Y:S04]  /*4f70*/  STS [R111+0x480], R154 ;  /* 0x0004809a6f007388 */ /* 0x000fe80000000800 */
[----:B------:R2:W-:Y:S01]  /*4f80*/  STS [R110+0x500], R153 ;  /* 0x000500996e007388 */ /* 0x0005e20000000800 */
[----:B------:R-:W-:-:S03]  /*4f90*/  LEA R7, R3, R138, 0x2 ;  /* 0x0000008a03077211 */ /* 0x000fc600078e10ff */
[----:B------:R-:W-:Y:S04]  /*4fa0*/  STS [R109+0x580], R156 ;  /* 0x0005809c6d007388 */ /* 0x000fe80000000800 */
[----:B------:R3:W-:Y:S04]  /*4fb0*/  STS [R108+0x600], R155 ;  /* 0x0006009b6c007388 */ /* 0x0007e80000000800 */
[----:B------:R-:W-:Y:S04]  /*4fc0*/  STS [R107+0x680], R158 ;  /* 0x0006809e6b007388 */ /* 0x000fe80000000800 */
[----:B------:R4:W-:Y:S04]  /*4fd0*/  STS [R106+0x700], R157 ;  /* 0x0007009d6a007388 */ /* 0x0009e80000000800 */
[----:B------:R4:W-:Y:S01]  /*4fe0*/  STS [R104+0x780], R159 ;  /* 0x0007809f68007388 */ /* 0x0009e20000000800 */
[----:B------:R-:W-:-:S03]  /*4ff0*/  NOP ;  /* 0x0000000000007918 */ /* 0x000fc60000000000 */
[----:B------:R0:W0:Y:S04]  /*5000*/  LDS R199, [R102] ;  /* 0x0000000066c77984 */ /* 0x0000280000000800 */
[----:B------:R0:W0:Y:S04]  /*5010*/  LDS R218, [R102+0x4] ;  /* 0x0000040066da7984 */ /* 0x0000280000000800 */
[----:B------:R0:W0:Y:S04]  /*5020*/  LDS R201, [R102+0x8] ;  /* 0x0000080066c97984 */ /* 0x0000280000000800 */
[----:B------:R0:W0:Y:S04]  /*5030*/  LDS R220, [R102+0xc] ;  /* 0x00000c0066dc7984 */ /* 0x0000280000000800 */
[----:B------:R0:W0:Y:S04]  /*5040*/  LDS R203, [R102+0x10] ;  /* 0x0000100066cb7984 */ /* 0x0000280000000800 */
[----:B------:R0:W0:Y:S04]  /*5050*/  LDS R222, [R102+0x14] ;  /* 0x0000140066de7984 */ /* 0x0000280000000800 */
[----:B------:R0:W0:Y:S04]  /*5060*/  LDS R205, [R102+0x18] ;  /* 0x0000180066cd7984 */ /* 0x0000280000000800 */
[----:B------:R0:W3:Y:S04]  /*5070*/  LDS R224, [R102+0x1c] ;  /* 0x00001c0066e07984 */ /* 0x0000e80000000800 */
[----:B------:R0:W3:Y:S04]  /*5080*/  LDS R207, [R102+0x20] ;  /* 0x0000200066cf7984 */ /* 0x0000e80000000800 */
[----:B------:R0:W3:Y:S04]  /*5090*/  LDS R226, [R102+0x24] ;  /* 0x0000240066e27984 */ /* 0x0000e80000000800 */
[----:B------:R0:W4:Y:S04]  /*50a0*/  LDS R228, [R102+0x28] ;  /* 0x0000280066e47984 */ /* 0x0001280000000800 */
[----:B------:R0:W4:Y:S04]  /*50b0*/  LDS R209, [R102+0x2c] ;  /* 0x00002c0066d17984 */ /* 0x0001280000000800 */
[----:B------:R0:W4:Y:S04]  /*50c0*/  LDS R206, [R102+0x30] ;  /* 0x0000300066ce7984 */ /* 0x0001280000000800 */
[----:B------:R0:W4:Y:S04]  /*50d0*/  LDS R202, [R102+0x34] ;  /* 0x0000340066ca7984 */ /* 0x0001280000000800 */
[----:B------:R0:W4:Y:S04]  /*50e0*/  LDS R186, [R102+0x38] ;  /* 0x0000380066ba7984 */ /* 0x0001280000000800 */
[----:B------:R3:W4:Y:S01]  /*50f0*/  LDS R184, [R102+0x3c] ;  /* 0x00003c0066b87984 */ /* 0x0007220000000800 */
[----:B-1----:R-:W-:-:S03]  /*5100*/  FMUL.FTZ R151, R5, R71 ;  /* 0x0000004705977220 */ /* 0x002fc60000410000 */
[----:B0-----:R0:W-:Y:S01]  /*5110*/  STS [R7+0x2550], R198 ;  /* 0x002550c607007388 */ /* 0x0011e20000000800 */
[----:B------:R-:W-:Y:S01]  /*5120*/  BAR.SYNC.DEFER_BLOCKING 0x0 ;  /* 0x0000000000007b1d */ /* 0x000fe20000010000 */
[C---:B------:R-:W-:Y:S01]  /*5130*/  FMUL.FTZ R152, R5.reuse, R70 ;  /* 0x0000004605987220 */ /* 0x040fe20000410000 */
[----:B--2---:R-:W-:-:S04]  /*5140*/  FMUL.FTZ R153, R5, R69 ;  /* 0x0000004505997220 */ /* 0x004fc80000410000 */
[----:B------:R-:W1:Y:S01]  /*5150*/  MUFU.EX2 R151, R151 ;  /* 0x0000009700977308 */ /* 0x000e620000000800 */
[----:B------:R-:W-:Y:S01]  /*5160*/  MOV R11, 0x8 ;  /* 0x00000008000b7802 */ /* 0x000fe20000000f00 */
[----:B------:R-:W-:-:S06]  /*5170*/  FMUL.FTZ R154, R5, R68 ;  /* 0x00000044059a7220 */ /* 0x000fcc0000410000 */
[----:B------:R-:W2:Y:S01]  /*5180*/  MUFU.EX2 R152, R152 ;  /* 0x0000009800987308 */ /* 0x000ea20000000800 */
[----:B------:R-:W-:Y:S01]  /*5190*/  IMAD.MOV.U32 R9, RZ, RZ, RZ ;  /* 0x000000ffff097224 */ /* 0x000fe200078e00ff */
[----:B------:R-:W-:Y:S01]  /*51a0*/  MOV R8, 0x3f800000 ;  /* 0x3f80000000087802 */ /* 0x000fe20000000f00 */
[----:B---3--:R-:W-:Y:S01]  /*51b0*/  FMUL.FTZ R155, R5, R67 ;  /* 0x00000043059b7220 */ /* 0x008fe20000410000 */
[----:B------:R-:W-:-:S04]  /*51c0*/  @!P2 IMAD.WIDE R2, R2, R11, UR8 ;  /* 0x000000080202ae25 */ /* 0x000fc8000f8e020b */
[----:B------:R-:W3:Y:S01]  /*51d0*/  MUFU.EX2 R153, R153 ;  /* 0x0000009900997308 */ /* 0x000ee20000000800 */
[C---:B------:R-:W-:Y:S01]  /*51e0*/  FMUL.FTZ R156, R5.reuse, R66 ;  /* 0x00000042059c7220 */ /* 0x040fe20000410000 */
[----:B------:R1:W5:Y:S01]  /*51f0*/  @!P2 LDG.E.64 R8, desc[UR24][R2.64] ;  /* 0x000000180208a981 */ /* 0x000362000c1e1b00 */
[C---:B----4-:R-:W-:Y:S01]  /*5200*/  FMUL.FTZ R157, R5.reuse, R65 ;  /* 0x00000041059d7220 */ /* 0x050fe20000410000 */
[C---:B------:R-:W-:Y:S01]  /*5210*/  FMUL.FTZ R158, R5.reuse, R64 ;  /* 0x00000040059e7220 */ /* 0x040fe20000410000 */
[C---:B------:R-:W-:Y:S01]  /*5220*/  FMUL.FTZ R159, R5.reuse, R63 ;  /* 0x0000003f059f7220 */ /* 0x040fe20000410000 */
[C---:B------:R-:W-:Y:S01]  /*5230*/  FMUL.FTZ R160, R5.reuse, R61 ;  /* 0x0000003d05a07220 */ /* 0x040fe20000410000 */
[----:B------:R-:W-:Y:S01]  /*5240*/  FMUL.FTZ R161, R5, R56 ;  /* 0x0000003805a17220 */ /* 0x000fe20000410000 */
[----:B------:R-:W4:Y:S01]  /*5250*/  MUFU.EX2 R154, R154 ;  /* 0x0000009a009a7308 */ /* 0x000f220000000800 */
[----:B------:R-:W0:Y:S01]  /*5260*/  @P3 LDS R204, [R204+0x2d54] ;  /* 0x002d5400cccc3984 */ /* 0x000e220000000800 */
[----:B-1----:R-:W-:Y:S01]  /*5270*/  FMUL.FTZ R3, R198, R151 ;  /* 0x00000097c6037220 */ /* 0x002fe20000410000 */
[----:B------:R-:W-:-:S05]  /*5280*/  FFMA.FTZ R2, R151, R189, R166 ;  /* 0x000000bd97027223 */ /* 0x000fca00000100a6 */
[----:B------:R-:W1:Y:S01]  /*5290*/  MUFU.EX2 R155, R155 ;  /* 0x0000009b009b7308 */ /* 0x000e620000000800 */
[C---:B--2---:R-:W-:Y:S01]  /*52a0*/  FMUL.FTZ R4, R152.reuse, R3 ;  /* 0x0000000398047220 */ /* 0x044fe20000410000 */
[----:B------:R-:W-:-:S06]  /*52b0*/  FFMA.FTZ R2, R152, R2, R181 ;  /* 0x0000000298027223 */ /* 0x000fcc00000100b5 */
[----:B------:R-:W2:Y:S01]  /*52c0*/  MUFU.EX2 R156, R156 ;  /* 0x0000009c009c7308 */ /* 0x000ea20000000800 */
[C---:B---3--:R-:W-:Y:S01]  /*52d0*/  FMUL.FTZ R3, R153.reuse, R4 ;  /* 0x0000000499037220 */ /* 0x048fe20000410000 */
[----:B------:R-:W-:-:S06]  /*52e0*/  FFMA.FTZ R2, R153, R2, R188 ;  /* 0x0000000299027223 */ /* 0x000fcc00000100bc */
[----:B------:R-:W3:Y:S01]  /*52f0*/  MUFU.EX2 R157, R157 ;  /* 0x0000009d009d7308 */ /* 0x000ee20000000800 */
[C---:B----4-:R-:W-:Y:S01]  /*5300*/  FMUL.FTZ R4, R154.reuse, R3 ;  /* 0x000000039a047220 */ /* 0x050fe20000410000 */
[----:B------:R-:W-:-:S06]  /*5310*/  FFMA.FTZ R2, R154, R2, R183 ;  /* 0x000000029a027223 */ /* 0x000fcc00000100b7 */
[----:B------:R-:W4:Y:S01]  /*5320*/  MUFU.EX2 R158, R158 ;  /* 0x0000009e009e7308 */ /* 0x000f220000000800 */
[C---:B-1----:R-:W-:Y:S01]  /*5330*/  FMUL.FTZ R3, R155.reuse, R4 ;  /* 0x000000049b037220 */ /* 0x042fe20000410000 */
[----:B------:R-:W-:-:S06]  /*5340*/  FFMA.FTZ R2, R155, R2, R162 ;  /* 0x000000029b027223 */ /* 0x000fcc00000100a2 */
[----:B------:R-:W1:Y:S01]  /*5350*/  MUFU.EX2 R159, R159 ;  /* 0x0000009f009f7308 */ /* 0x000e620000000800 */
[C---:B--2---:R-:W-:Y:S01]  /*5360*/  FMUL.FTZ R4, R156.reuse, R3 ;  /* 0x000000039c047220 */ /* 0x044fe20000410000 */
[----:B------:R-:W-:Y:S01]  /*5370*/  FFMA.FTZ R2, R156, R2, R197 ;  /* 0x000000029c027223 */ /* 0x000fe200000100c5 */
[----:B------:R-:W-:-:S05]  /*5380*/  FMUL.FTZ R165, R5, R52 ;  /* 0x0000003405a57220 */ /* 0x000fca0000410000 */
[----:B------:R-:W2:Y:S01]  /*5390*/  MUFU.EX2 R160, R160 ;  /* 0x000000a000a07308 */ /* 0x000ea20000000800 */
[C---:B---3--:R-:W-:Y:S01]  /*53a0*/  FMUL.FTZ R3, R157.reuse, R4 ;  /* 0x000000049d037220 */ /* 0x048fe20000410000 */
[----:B------:R-:W-:Y:S01]  /*53b0*/  FFMA.FTZ R2, R157, R2, R192 ;  /* 0x000000029d027223 */ /* 0x000fe200000100c0 */
[----:B------:R-:W-:-:S05]  /*53c0*/  FMUL.FTZ R180, R5, R48 ;  /* 0x0000003005b47220 */ /* 0x000fca0000410000 */
[----:B------:R-:W3:Y:S01]  /*53d0*/  MUFU.EX2 R161, R161 ;  /* 0x000000a100a17308 */ /* 0x000ee20000000800 */
[C---:B----4-:R-:W-:Y:S01]  /*53e0*/  FMUL.FTZ R4, R158.reuse, R3 ;  /* 0x000000039e047220 */ /* 0x050fe20000410000 */
[----:B------:R-:W-:Y:S01]  /*53f0*/  FFMA.FTZ R2, R158, R2, R213 ;  /* 0x000000029e027223 */ /* 0x000fe200000100d5 */
[----:B------:R-:W-:-:S05]  /*5400*/  FMUL.FTZ R179, R5, R44 ;  /* 0x0000002c05b37220 */ /* 0x000fca0000410000 */
[----:B------:R-:W4:Y:S01]  /*5410*/  MUFU.EX2 R165, R165 ;  /* 0x000000a500a57308 */ /* 0x000f220000000800 */
[C---:B-1----:R-:W-:Y:S01]  /*5420*/  FMUL.FTZ R3, R159.reuse, R4 ;  /* 0x000000049f037220 */ /* 0x042fe20000410000 */
[----:B------:R-:W-:Y:S01]  /*5430*/  FFMA.FTZ R2, R159, R2, R164 ;  /* 0x000000029f027223 */ /* 0x000fe200000100a4 */
[----:B------:R-:W-:-:S05]  /*5440*/  FMUL.FTZ R185, R5, R40 ;  /* 0x0000002805b97220 */ /* 0x000fca0000410000 */
        /* <DEDUP_REMOVED lines=8> */
[----:B------:R-:W-:-:S03]  /*54d0*/  FFMA.FTZ R2, R165, R2, R210 ;  /* 0x00000002a5027223 */ /* 0x000fc600000100d2 */
[C---:B-1----:R-:W-:Y:S01]  /*54e0*/  FMUL.FTZ R4, R180.reuse, R3 ;  /* 0x00000003b4047220 */ /* 0x042fe20000410000 */
[----:B------:R-:W-:-:S03]  /*54f0*/  FFMA.FTZ R2, R180, R2, R163 ;  /* 0x00000002b4027223 */ /* 0x000fc600000100a3 */
[C---:B--2---:R-:W-:Y:S01]  /*5500*/  FMUL.FTZ R4, R179.reuse, R4 ;  /* 0x00000004b3047220 */ /* 0x044fe20000410000 */
[----:B------:R-:W-:Y:S01]  /*5510*/  FFMA.FTZ R3, R179, R2, R212 ;  /* 0x00000002b3037223 */ /* 0x000fe200000100d4 */
[----:B------:R-:W-:Y:S02]  /*5520*/  ISETP.GT.U32.AND P2, PT, R141, 0x1f, PT ;  /* 0x0000001f8d00780c */ /* 0x000fe40003f44070 */
[C---:B---3--:R-:W-:Y:S01]  /*5530*/  FMUL.FTZ R2, R185.reuse, R4 ;  /* 0x00000004b9027220 */ /* 0x048fe20000410000 */
[----:B------:R-:W-:Y:S01]  /*5540*/  FFMA.FTZ R3, R185, R3, R214 ;  /* 0x00000003b9037223 */ /* 0x000fe200000100d6 */
[----:B0-----:R-:W-:Y:S09]  /*5550*/  @P3 BRA `(.L_x_3987) ;  /* 0x0000000000303947 */ /* 0x001ff20003800000 */
        /* <DEDUP_REMOVED lines=12> */
.L_x_3987:
[----:B------:R-:W-:Y:S05]  /*5620*/  BSYNC B0 ;  /* 0x0000000000007941 */ /* 0x000fea0003800000 */
.L_x_3986:
[C---:B-----5:R-:W-:Y:S01]  /*5630*/  FMUL.FTZ R173, R149.reuse, R205 ;  /* 0x000000cd95ad7220 */ /* 0x060fe20000410000 */
[C---:B------:R-:W-:Y:S01]  /*5640*/  FMUL.FTZ R176, R149.reuse, R224 ;  /* 0x000000e095b07220 */ /* 0x040fe20000410000 */
[C---:B------:R-:W-:Y:S01]  /*5650*/  FMUL.FTZ R175, R149.reuse, R207 ;  /* 0x000000cf95af7220 */ /* 0x040fe20000410000 */
[----:B------:R1:W-:Y:S01]  /*5660*/  STS.64 [R211+0x2140], R2 ;  /* 0x00214002d3007388 */ /* 0x0003e20000000a00 */
        /* <DEDUP_REMOVED lines=59> */
.L_x_4052:
[----:B------:R-:W-:Y:S01]  /*5a20*/  ISETP.GE.AND P3, PT, R140, 0x10, PT ;  /* 0x000000108c00780c */ /* 0x000fe20003f66270 */
[----:B------:R-:W-:-:S12]  /*5a30*/  UMOV UR12, 0xffffffff ;  /* 0xffffffff000c7882 */ /* 0x000fd80000000000 */
[C---:B-12---:R-:W-:Y:S01]  /*5a40*/  @P3 FFMA.FTZ R7, R6.reuse, R11, R7 ;  /* 0x0000000b06073223 */ /* 0x046fe20000010007 */
[----:B---3--:R-:W-:Y:S01]  /*5a50*/  @P3 FMUL.FTZ R6, R6, R3 ;  /* 0x0000000306063220 */ /* 0x008fe20000410000 */
[----:B------:R-:W-:Y:S06]  /*5a60*/  BRA.DIV UR12, `(.L_x_3990) ;  /* 0x0000004e0ce47947 */ /* 0x000fec000b800000 */
.L_x_4055:
[----:B------:R-:W-:-:S03]  /*5a70*/  UMOV UR12, 0xffffffff ;  /* 0xffffffff000c7882 */ /* 0x000fc60000000000 */
[----:B------:R-:W-:Y:S05]  /*5a80*/  BRA.DIV UR12, `(.L_x_3991) ;  /* 0x000000520c047947 */ /* 0x000fea000b800000 */
.L_x_4058:
[----:B------:R-:W-:-:S03]  /*5a90*/  UMOV UR12, 0xffffffff ;  /* 0xffffffff000c7882 */ /* 0x000fc60000000000 */
[----:B------:R-:W-:Y:S05]  /*5aa0*/  BRA.DIV UR12, `(.L_x_3992) ;  /* 0x000000520c247947 */ /* 0x000fea000b800000 */
[----:B------:R-:W1:Y:S04]  /*5ab0*/  SHFL.UP PT, R6, R6, 0x1, RZ ;  /* 0x0420000006067989 */ /* 0x000e6800000e00ff */
[----:B------:R-:W2:Y:S04]  /*5ac0*/  SHFL.UP PT, R7, R7, 0x1, RZ ;  /* 0x0420000007077989 */ /* 0x000ea800000e00ff */
[----:B------:R-:W3:Y:S04]  /*5ad0*/  SHFL.IDX PT, R8, R8, RZ, 0x1f ;  /* 0x00001fff08087589 */ /* 0x000ee800000e0000 */
[----:B------:R-:W4:Y:S02]  /*5ae0*/  SHFL.IDX PT, R9, R9, RZ, 0x1f ;  /* 0x00001fff09097589 */ /* 0x000f2400000e0000 */
.L_x_4064:
[C---:B-12-4-:R-:W-:Y:S01]  /*5af0*/  @P1 FFMA.FTZ R9, R6.reuse, R9, R7 ;  /* 0x0000000906091223 */ /* 0x056fe20000010007 */
[----:B---3--:R-:W-:-:S03]  /*5b00*/  @P1 FMUL.FTZ R8, R6, R8 ;  /* 0x0000000806081220 */ /* 0x008fc60000410000 */
[C---:B------:R-:W-:Y:S01]  /*5b10*/  FFMA.FTZ R11, R4.reuse, R9, R5 ;  /* 0x00000009040b7223 */ /* 0x040fe20000010005 */
[----:B------:R-:W-:-:S05]  /*5b20*/  FMUL.FTZ R10, R4, R8 ;  /* 0x00000008040a7220 */ /* 0x000fca0000410000 */
[----:B------:R1:W-:Y:S02]  /*5b30*/  STS.128 [R2+0x2140], R8 ;  /* 0x0021400802007388 */ /* 0x0003e40000000c00 */
.L_x_3988:
[----:B------:R-:W-:Y:S05]  /*5b40*/  WARPSYNC.ALL ;  /* 0x0000000000007948 */ /* 0x000fea0003800000 */
[----:B------:R-:W-:Y:S01]  /*5b50*/  BAR.SYNC.DEFER_BLOCKING 0x0 ;  /* 0x0000000000007b1d */ /* 0x000fe20000010000 */
[C---:B0-----:R-:W-:Y:S01]  /*5b60*/  FMUL.FTZ R4, R185.reuse, R204 ;  /* 0x000000ccb9047220 */ /* 0x041fe20000410000 */
[----:B------:R-:W-:Y:S01]  /*5b70*/  FFMA.FTZ R3, R185, R193, R196 ;  /* 0x000000c1b9037223 */ /* 0x000fe200000100c4 */
[----:B------:R-:W-:Y:S02]  /*5b80*/  MOV R7, UR5 ;  /* 0x0000000500077c02 */ /* 0x000fe40008000f00 */
        /* <DEDUP_REMOVED lines=11> */
[----:B-1----:R-:W0:Y:S02]  /*5c40*/  LDS R2, [R211+0x2144] ;  /* 0x00214400d3027984 */ /* 0x002e240000000800 */
[----:B------:R-:W-:-:S04]  /*5c50*/  FFMA.FTZ R3, R159, R3, R176 ;  /* 0x000000039f037223 */ /* 0x000fc800000100b0 */
[----:B------:R-:W-:Y:S01]  /*5c60*/  FFMA.FTZ R4, R158, R3, R173 ;  /* 0x000000039e047223 */ /* 0x000fe200000100ad */
[----:B------:R-:W-:-:S03]  /*5c70*/  HFMA2.MMA R3, -RZ, RZ, 0, 0 ;  /* 0x00000000ff037435 */ /* 0x000fc600000001ff */
[----:B------:R-:W-:Y:S02]  /*5c80*/  FFMA.FTZ R4, R157, R4, R174 ;  /* 0x000000049d047223 */ /* 0x000fe400000100ae */
[----:B------:R-:W-:Y:S01]  /*5c90*/  @!P0 LEA R6, R7, R138, 0x3 ;  /* 0x0000008a07068211 */ /* 0x000fe200078e18ff */
[----:B0-----:R-:W-:Y:S01]  /*5ca0*/  FFMA.FTZ R198, R198, R2, R189 ;  /* 0x00000002c6c67223 */ /* 0x001fe200000100bd */
        /* <DEDUP_REMOVED lines=9> */
[C---:B------:R-:W-:Y:S01]  /*5d40*/  FMUL.FTZ R8, R156.reuse, R5 ;  /* 0x000000059c087220 */ /* 0x040fe20000410000 */
[C---:B------:R-:W-:Y:S02]  /*5d50*/  FFMA.FTZ R5, R156.reuse, R4, R171 ;  /* 0x000000049c057223 */ /* 0x040fe400000100ab */
[C---:B------:R-:W-:Y:S01]  /*5d60*/  FFMA.FTZ R195, R155.reuse, R188, R162 ;  /* 0x000000bc9bc37223 */ /* 0x040fe200000100a2 */
[C---:B------:R-:W-:Y:S01]  /*5d70*/  FMUL.FTZ R7, R155.reuse, R8 ;  /* 0x000000089b077220 */ /* 0x040fe20000410000 */
[----:B------:R-:W-:Y:S01]  /*5d80*/  FFMA.FTZ R5, R155, R5, R172 ;  /* 0x000000059b057223 */ /* 0x000fe200000100ac */
        /* <DEDUP_REMOVED lines=61> */
.L_x_4081:
[----:B------:R-:W-:Y:S02]  /*6160*/  IMAD.MOV.U32 R10, RZ, RZ, R215 ;  /* 0x000000ffff0a7224 */ /* 0x000fe400078e00d7 */
[----:B--2-4-:R-:W-:Y:S01]  /*6170*/  @P5 FFMA.FTZ R11, R8, R11, R9 ;  /* 0x0000000b080b5223 */ /* 0x014fe20000010009 */
[-C--:B-1-3--:R-:W-:Y:S01]  /*6180*/  FFMA.FTZ R3, R3, R213.reuse, R230 ;  /* 0x000000d503037223 */ /* 0x08afe200000100e6 */
[----:B------:R-:W-:Y:S01]  /*6190*/  FMUL.FTZ R2, R2, R213 ;  /* 0x000000d502027220 */ /* 0x000fe20000410000 */
[----:B------:R-:W-:Y:S01]  /*61a0*/  @P5 FMUL.FTZ R10, R8, R10 ;  /* 0x0000000a080a5220 */ /* 0x000fe20000410000 */
[----:B------:R-:W-:-:S03]  /*61b0*/  FFMA.FTZ R9, R6, R11, R7 ;  /* 0x0000000b06097223 */ /* 0x000fc60000010007 */
[----:B------:R-:W-:-:S05]  /*61c0*/  FMUL.FTZ R8, R6, R10 ;  /* 0x0000000a06087220 */ /* 0x000fca0000410000 */
[----:B------:R2:W-:Y:S02]  /*61d0*/  STS.128 [R217+0x2350], R8 ;  /* 0x00235008d9007388 */ /* 0x0005e40000000c00 */
.L_x_3993:
[----:B------:R-:W-:Y:S05]  /*61e0*/  WARPSYNC.ALL ;  /* 0x0000000000007948 */ /* 0x000fea0003800000 */
[----:B------:R-:W-:Y:S01]  /*61f0*/  BAR.SYNC.DEFER_BLOCKING 0x0 ;  /* 0x0000000000007b1d */ /* 0x000fe20000010000 */
[----:B------:R-:W-:Y:S01]  /*6200*/  FMUL.FTZ R199, R199, R198 ;  /* 0x000000c6c7c77220 */ /* 0x000fe20000410000 */
[----:B------:R-:W-:Y:S01]  /*6210*/  FMUL.FTZ R218, R218, R189 ;  /* 0x000000bddada7220 */ /* 0x000fe20000410000 */
[----:B------:R-:W-:Y:S01]  /*6220*/  FMUL.FTZ R201, R201, R200 ;  /* 0x000000c8c9c97220 */ /* 0x000fe20000410000 */
[----:B------:R-:W-:Y:S01]  /*6230*/  FMUL.FTZ R220, R220, R181 ;  /* 0x000000b5dcdc7220 */ /* 0x000fe20000410000 */
[----:B0-----:R-:W-:Y:S01]  /*6240*/  FFMA.FTZ R4, R0, R199, RZ ;  /* 0x000000c700047223 */ /* 0x001fe200000100ff */
        /* <DEDUP_REMOVED lines=9> */
[----:B------:R-:W-:Y:S01]  /*62e0*/  IMAD R6, R20, UR46, RZ ;  /* 0x0000002e14067c24 */ /* 0x000fe2000f8e02ff */
[----:B--2---:R-:W-:Y:S01]  /*62f0*/  MOV R10, UR48 ;  /* 0x00000030000a7c02 */ /* 0x004fe20008000f00 */
[----:B------:R-:W-:Y:S01]  /*6300*/  FFMA.FTZ R5, R85, R220, R4 ;  /* 0x000000dc55057223 */ /* 0x000fe20000010004 */
[----:B------:R-:W-:Y:S01]  /*6310*/  FMUL.FTZ R209, R209, R208 ;  /* 0x000000d0d1d17220 */ /* 0x000fe20000410000 */
[----:B------:R-:W-:-:S02]  /*6320*/  IMAD R7, R21, UR45, R6 ;  /* 0x0000002d15077c24 */ /* 0x000fc4000f8e0206 */
[----:B------:R-:W-:Y:S01]  /*6330*/  FMUL.FTZ R206, R206, R210 ;  /* 0x000000d2cece7220 */ /* 0x000fe20000410000 */
[----:B------:R-:W-:Y:S01]  /*6340*/  FFMA.FTZ R4, R84, R203, R5 ;  /* 0x000000cb54047223 */ /* 0x000fe20000010005 */
[----:B------:R-:W-:Y:S02]  /*6350*/  IMAD R6, R143, UR40, RZ ;  /* 0x000000288f067c24 */ /* 0x000fe4000f8e02ff */
[----:B------:R-:W-:Y:S01]  /*6360*/  FMUL.FTZ R202, R202, R216 ;  /* 0x000000d8caca7220 */ /* 0x000fe20000410000 */
[----:B------:R-:W0:Y:S01]  /*6370*/  LDS R8, [R211+0x2354] ;  /* 0x00235400d3087984 */ /* 0x000e220000000800 */
[----:B------:R-:W-:Y:S01]  /*6380*/  FFMA.FTZ R5, R83, R222, R4 ;  /* 0x000000de53057223 */ /* 0x000fe20000010004 */
[----:B------:R-:W-:Y:S01]  /*6390*/  IMAD R9, R145, UR41, R6 ;  /* 0x0000002991097c24 */ /* 0x000fe2000f8e0206 */
[----:B------:R-:W-:Y:S01]  /*63a0*/  ISETP.NE.AND P0, PT, R141, RZ, PT ;  /* 0x000000ff8d00720c */ /* 0x000fe20003f05270 */
[----:B------:R-:W-:Y:S01]  /*63b0*/  FMUL.FTZ R186, R186, R212 ;  /* 0x000000d4baba7220 */ /* 0x000fe20000410000 */
[----:B------:R-:W-:Y:S01]  /*63c0*/  FFMA.FTZ R4, R82, R205, R5 ;  /* 0x000000cd52047223 */ /* 0x000fe20000010005 */
[----:B------:R-:W-:Y:S01]  /*63d0*/  UIMAD UR53, UR4, -0x400, UR47 ;  /* 0xfffffc00043578a4 */ /* 0x000fe2000f8e022f */
[----:B------:R-:W-:Y:S01]  /*63e0*/  FADD.FTZ R166, -R166, R189 ;  /* 0x000000bda6a67221 */ /* 0x000fe20000010100 */
[----:B------:R-:W-:Y:S01]  /*63f0*/  FADD.FTZ R162, -R162, R195 ;  /* 0x000000c3a2a27221 */ /* 0x000fe20000010100 */
[----:B------:R-:W-:Y:S01]  /*6400*/  FFMA.FTZ R5, R81, R224, R4 ;  /* 0x000000e051057223 */ /* 0x000fe20000010004 */
[----:B------:R-:W-:Y:S01]  /*6410*/  USHF.R.S32.HI UR54, URZ, 0x1f, UR53 ;  /* 0x0000001f3f367899 */ /* 0x000fe20008011435 */
[----:B------:R-:W-:Y:S01]  /*6420*/  FMUL.FTZ R184, R184, R214 ;  /* 0x000000d6b8b87220 */ /* 0x000fe20000410000 */
[----:B------:R-:W-:Y:S01]  /*6430*/  MOV R205, UR53 ;  /* 0x0000003500cd7c02 */ /* 0x000fe20008000f00 */
[----:B------:R-:W-:Y:S01]  /*6440*/  FFMA.FTZ R4, R80, R207, R5 ;  /* 0x000000cf50047223 */ /* 0x000fe20000010005 */
[----:B------:R-:W-:Y:S01]  /*6450*/  FADD.FTZ R164, -R164, R197 ;  /* 0x000000c5a4a47221 */ /* 0x000fe20000010100 */
[----:B------:R-:W-:Y:S01]  /*6460*/  FMUL.FTZ R203, R73, R184 ;  /* 0x000000b849cb7220 */ /* 0x000fe20000410000 */
[----:B------:R-:W-:Y:S01]  /*6470*/  FMUL.FTZ R207, R149, R192 ;  /* 0x000000c095cf7220 */ /* 0x000fe20000410000 */
[----:B------:R-:W-:Y:S01]  /*6480*/  FFMA.FTZ R5, R79, R226, R4 ;  /* 0x000000e24f057223 */ /* 0x000fe20000010004 */
[----:B------:R-:W-:Y:S01]  /*6490*/  MOV R4, R141 ;  /* 0x0000008d00047202 */ /* 0x000fe20000000f00 */
[----:B------:R-:W-:Y:S01]  /*64a0*/  BSSY B0, `(.L_x_3995) ;  /* 0x0000070000007945 */ /* 0x000fe20003800000 */
[----:B------:R-:W-:Y:S01]  /*64b0*/  FMUL.FTZ R207, R80, R207 ;  /* 0x000000cf50cf7220 */ /* 0x000fe20000410000 */
[----:B------:R-:W-:Y:S01]  /*64c0*/  FFMA.FTZ R228, R78, R228, R5 ;  /* 0x000000e44ee47223 */ /* 0x000fe20000010005 */
[----:B------:R-:W-:-:S03]  /*64d0*/  HFMA2.MMA R5, -RZ, RZ, 0, 0 ;  /* 0x00000000ff057435 */ /* 0x000fc600000001ff */
[----:B------:R-:W-:-:S04]  /*64e0*/  FFMA.FTZ R209, R77, R209, R228 ;  /* 0x000000d14dd17223 */ /* 0x000fc800000100e4 */
[----:B------:R-:W-:Y:S01]  /*64f0*/  FFMA.FTZ R206, R76, R206, R209 ;  /* 0x000000ce4cce7223 */ /* 0x000fe200000100d1 */
[----:B------:R-:W-:-:S04]  /*6500*/  IMAD.WIDE.U32 R4, R20, UR45, R4 ;  /* 0x0000002d14047c25 */ /* 0x000fc8000f8e0004 */
[----:B------:R-:W-:Y:S01]  /*6510*/  FFMA.FTZ R11, R75, R202, R206 ;  /* 0x000000ca4b0b7223 */ /* 0x000fe200000100ce */
[----:B------:R-:W-:-:S03]  /*6520*/  IADD3 R5, R5, R7, RZ ;  /* 0x0000000705057210 */ /* 0x000fc60007ffe0ff */
[----:B------:R-:W-:Y:S01]  /*6530*/  FFMA.FTZ R186, R74, R186, R11 ;  /* 0x000000ba4aba7223 */ /* 0x000fe2000001000b */
[----:B------:R-:W-:Y:S01]  /*6540*/  MOV R11, UR5 ;  /* 0x00000005000b7c02 */ /* 0x000fe20008000f00 */
[----:B0-----:R-:W-:Y:S01]  /*6550*/  FFMA.FTZ R193, R8, R204, R193 ;  /* 0x000000cc08c17223 */ /* 0x001fe200000100c1 */
[----:B------:R-:W-:-:S04]  /*6560*/  IMAD.WIDE.U32 R6, R145, UR40, R4 ;  /* 0x0000002891067c25 */ /* 0x000fc8000f8e0004 */
[----:B------:R-:W-:Y:S01]  /*6570*/  FFMA.FTZ R185, R185, R193, R196 ;  /* 0x000000c1b9b97223 */ /* 0x000fe200000100c4 */
[----:B------:R-:W-:Y:S02]  /*6580*/  MOV R196, UR54 ;  /* 0x0000003600c47c02 */ /* 0x000fe40008000f00 */
[----:B------:R-:W-:Y:S01]  /*6590*/  IADD3 R7, R7, R9, RZ ;  /* 0x0000000907077210 */ /* 0x000fe20007ffe0ff */
[----:B------:R-:W-:Y:S01]  /*65a0*/  FFMA.FTZ R199, R179, R185, R194 ;  /* 0x000000b9b3c77223 */ /* 0x000fe200000100c2 */
[----:B------:R-:W-:Y:S02]  /*65b0*/  SHF.L.U32 R179, R141, 0x4, RZ ;  /* 0x000000048db37819 */ /* 0x000fe400000006ff */
[----:B------:R-:W-:Y:S02]  /*65c0*/  IADD3 R8, P1, R6, UR48, RZ ;  /* 0x0000003006087c10 */ /* 0x000fe4000ff3e0ff */
[----:B------:R-:W-:Y:S02]  /*65d0*/  LEA.HI.SX32 R201, R179, R179, 0x1b ;  /* 0x000000b3b3c97211 */ /* 0x000fe400078fdaff */
[----:B------:R-:W-:-:S02]  /*65e0*/  LEA.HI.X.SX32 R9, R10, R7, 0x1, P1 ;  /* 0x000000070a097211 */ /* 0x000fc400008f0eff */
[-C--:B------:R-:W-:Y:S01]  /*65f0*/  LEA R10, R201, R138.reuse, 0x2 ;  /* 0x0000008ac90a7211 */ /* 0x080fe200078e10ff */
[----:B------:R-:W-:Y:S01]  /*6600*/  FFMA.FTZ R201, R180, R199, R177 ;  /* 0x000000c7b4c97223 */ /* 0x000fe200000100b1 */
[C---:B------:R-:W-:Y:S01]  /*6610*/  LEA R4, P2, R6.reuse, UR28, 0x2 ;  /* 0x0000001c06047c11 */ /* 0x040fe2000f8410ff */
[----:B------:R-:W-:Y:S01]  /*6620*/  FMUL.FTZ R180, R149, R189 ;  /* 0x000000bd95b47220 */ /* 0x000fe20000410000 */
[----:B------:R-:W-:Y:S01]  /*6630*/  @!P0 LEA R194, R11, R138, 0x3 ;  /* 0x0000008a0bc28211 */ /* 0x000fe200078e18ff */
[----:B------:R-:W-:Y:S01]  /*6640*/  FFMA.FTZ R165, R165, R201, R182 ;  /* 0x000000c9a5a57223 */ /* 0x000fe200000100b6 */
[----:B------:R-:W-:Y:S01]  /*6650*/  LEA.HI.X R5, R6, UR29, R7, 0x2, P2 ;  /* 0x0000001d06057c11 */ /* 0x000fe200090f1407 */
[----:B------:R-:W-:Y:S01]  /*6660*/  FMUL.FTZ R7, R149, R198 ;  /* 0x000000c695077220 */ /* 0x000fe20000410000 */
[----:B------:R-:W-:Y:S01]  /*6670*/  MOV R11, UR53 ;  /* 0x00000035000b7c02 */ /* 0x000fe20008000f00 */
[----:B------:R-:W-:Y:S01]  /*6680*/  FFMA.FTZ R161, R161, R165, R178 ;  /* 0x000000a5a1a17223 */ /* 0x000fe200000100b2 */
[----:B-1----:R0:W-:Y:S01]  /*6690*/  @!P0 STS.64 [R194+0x2e50], R2 ;  /* 0x002e5002c2008388 */ /* 0x0021e20000000a00 */
[----:B------:R-:W-:Y:S01]  /*66a0*/  FMUL.FTZ R189, R87, R180 ;  /* 0x000000b457bd7220 */ /* 0x000fe20000410000 */
[----:B------:R-:W-:Y:S01]  /*66b0*/  LEA R6, P1, R11, R4, 0x2 ;  /* 0x000000040b067211 */ /* 0x000fe200078210ff */
[----:B------:R-:W-:Y:S01]  /*66c0*/  FFMA.FTZ R175, R160, R161, R175 ;  /* 0x000000a1a0af7223 */ /* 0x000fe200000100af */
[----:B------:R-:W-:Y:S01]  /*66d0*/  FMUL.FTZ R11, R0, R7 ;  /* 0x00000007000b7220 */ /* 0x000fe20000410000 */
[C---:B------:R-:W-:Y:S01]  /*66e0*/  FMUL.FTZ R182, R149.reuse, R181 ;  /* 0x000000b595b67220 */ /* 0x040fe20000410000 */
[----:B------:R-:W-:Y:S01]  /*66f0*/  FMUL.FTZ R160, R149, R183 ;  /* 0x000000b795a07220 */ /* 0x000fe20000410000 */
[----:B------:R-:W-:Y:S01]  /*6700*/  FFMA.FTZ R159, R159, R175, R176 ;  /* 0x000000af9f9f7223 */ /* 0x000fe200000100b0 */
[----:B------:R1:W-:Y:S01]  /*6710*/  STS [R10+0x1094], R189 ;  /* 0x001094bd0a007388 */ /* 0x0003e20000000800 */
[----:B------:R-:W-:Y:S01]  /*6720*/  LEA.HI.X R7, R205, R5, R196, 0x2, P1 ;  /* 0x00000005cd077211 */ /* 0x000fe200008f14c4 */
[----:B------:R-:W-:Y:S01]  /*6730*/  FADD.FTZ R177, R186, R203 ;  /* 0x000000cbbab17221 */ /* 0x000fe20000010000 */
[----:B------:R-:W-:Y:S01]  /*6740*/  FFMA.FTZ R173, R158, R159, R173 ;  /* 0x0000009f9ead7223 */ /* 0x000fe200000100ad */
[C---:B0-----:R-:W-:Y:S01]  /*6750*/  FMUL.FTZ R2, R149.reuse, R195 ;  /* 0x000000c395027220 */ /* 0x041fe20000410000 */
[----:B------:R0:W-:Y:S01]  /*6760*/  STS [R10+0x1090], R11 ;  /* 0x0010900b0a007388 */ /* 0x0001e20000000800 */
[----:B------:R-:W-:Y:S01]  /*6770*/  FMUL.FTZ R195, R149, R190 ;  /* 0x000000be95c37220 */ /* 0x000fe20000410000 */
[----:B------:R-:W-:Y:S01]  /*6780*/  FFMA.FTZ R157, R157, R173, R174 ;  /* 0x000000ad9d9d7223 */ /* 0x000fe200000100ae */
[----:B------:R-:W-:Y:S01]  /*6790*/  FMUL.FTZ R3, R85, R182 ;  /* 0x000000b655037220 */ /* 0x000fe20000410000 */
[C---:B------:R-:W-:Y:S01]  /*67a0*/  FMUL.FTZ R203, R149.reuse, R200 ;  /* 0x000000c895cb7220 */ /* 0x040fe20000410000 */
[----:B------:R-:W-:Y:S01]  /*67b0*/  FMUL.FTZ R195, R82, R195 ;  /* 0x000000c352c37220 */ /* 0x000fe20000410000 */
[----:B------:R-:W-:Y:S01]  /*67c0*/  FFMA.FTZ R171, R156, R157, R171 ;  /* 0x0000009d9cab7223 */ /* 0x000fe200000100ab */
[----:B------:R-:W-:Y:S01]  /*67d0*/  FMUL.FTZ R156, R149, R208 ;  /* 0x000000d0959c7220 */ /* 0x000fe20000410000 */
[----:B-1----:R-:W-:Y:S01]  /*67e0*/  FMUL.FTZ R189, R81, R160 ;  /* 0x000000a051bd7220 */ /* 0x002fe20000410000 */
[----:B------:R1:W-:Y:S01]  /*67f0*/  STS [R10+0x109c], R3 ;  /* 0x00109c030a007388 */ /* 0x0003e20000000800 */
[----:B0-----:R-:W-:Y:S01]  /*6800*/  FMUL.FTZ R11, R83, R2 ;  /* 0x00000002530b7220 */ /* 0x001fe20000410000 */
[----:B------:R-:W-:Y:S01]  /*6810*/  FFMA.FTZ R155, R155, R171, R172 ;  /* 0x000000ab9b9b7223 */ /* 0x000fe200000100ac */
[C---:B------:R-:W-:Y:S01]  /*6820*/  FMUL.FTZ R2, R149.reuse, R197 ;  /* 0x000000c595027220 */ /* 0x040fe20000410000 */
[----:B------:R0:W-:Y:S01]  /*6830*/  STS [R10+0x10a8], R195 ;  /* 0x0010a8c30a007388 */ /* 0x0001e20000000800 */
[----:B------:R-:W-:Y:S01]  /*6840*/  FMUL.FTZ R205, R149, R188 ;  /* 0x000000bc95cd7220 */ /* 0x000fe20000410000 */
[----:B------:R-:W-:Y:S01]  /*6850*/  FFMA.FTZ R169, R154, R155, R169 ;  /* 0x0000009b9aa97223 */ /* 0x000fe200000100a9 */
[----:B------:R-:W-:Y:S01]  /*6860*/  FADD.FTZ R154, -R163, R216 ;  /* 0x000000d8a39a7221 */ /* 0x000fe20000010100 */
[----:B------:R2:W-:Y:S01]  /*6870*/  STS [R10+0x10a4], R11 ;  /* 0x0010a40b0a007388 */ /* 0x0005e20000000800 */
[----:B------:R-:W-:Y:S01]  /*6880*/  FMUL.FTZ R197, R149, R187 ;  /* 0x000000bb95c57220 */ /* 0x000fe20000410000 */
[----:B------:R-:W-:Y:S01]  /*6890*/  FFMA.FTZ R153, R153, R169, R170 ;  /* 0x000000a999997223 */ /* 0x000fe200000100aa */
[----:B-1----:R-:W-:Y:S01]  /*68a0*/  FMUL.FTZ R3, R79, R2 ;  /* 0x000000024f037220 */ /* 0x002fe20000410000 */
[----:B------:R1:W-:Y:S01]  /*68b0*/  STS [R10+0x10ac], R189 ;  /* 0x0010acbd0a007388 */ /* 0x0003e20000000800 */
[C---:B------:R-:W-:Y:S01]  /*68c0*/  FMUL.FTZ R216, R149.reuse, R216 ;  /* 0x000000d895d87220 */ /* 0x040fe20000410000 */
[----:B------:R-:W-:Y:S01]  /*68d0*/  FFMA.FTZ R167, R152, R153, R167 ;  /* 0x0000009998a77223 */ /* 0x000fe200000100a7 */
[C---:B0-----:R-:W-:Y:S01]  /*68e0*/  FMUL.FTZ R195, R149.reuse, R212 ;  /* 0x000000d495c37220 */ /* 0x041fe20000410000 */
[----:B------:R-:W-:Y:S01]  /*68f0*/  FMUL.FTZ R2, R149, R214 ;  /* 0x000000d695027220 */ /* 0x000fe20000410000 */
[----:B------:R-:W-:Y:S01]  /*6900*/  FMUL.FTZ R203, R86, R203 ;  /* 0x000000cb56cb7220 */ /* 0x000fe20000410000 */
[----:B--2---:R-:W-:Y:S01]  /*6910*/  FMUL.FTZ R11, R77, R156 ;  /* 0x0000009c4d0b7220 */ /* 0x004fe20000410000 */
[----:B------:R-:W-:Y:S01]  /*6920*/  MOV R156, UR23 ;  /* 0x00000017009c7c02 */ /* 0x000fe20008000f00 */
[----:B------:R-:W-:Y:S01]  /*6930*/  FFMA.FTZ R151, R151, R167, R168 ;  /* 0x000000a797977223 */ /* 0x000fe200000100a8 */
[----:B------:R-:W-:Y:S01]  /*6940*/  FMUL.FTZ R205, R84, R205 ;  /* 0x000000cd54cd7220 */ /* 0x000fe20000410000 */
[----:B-1----:R-:W-:Y:S01]  /*6950*/  FMUL.FTZ R189, R149, R210 ;  /* 0x000000d295bd7220 */ /* 0x002fe20000410000 */
[----:B------:R-:W-:Y:S01]  /*6960*/  IADD3 R156, R156, -UR48, -R141 ;  /* 0x800000309c9c7c10 */ /* 0x000fe2000fffe88d */
[----:B------:R0:W-:Y:S01]  /*6970*/  STS [R10+0x10bc], R11 ;  /* 0x0010bc0b0a007388 */ /* 0x0001e20000000800 */
[----:B------:R-:W-:Y:S01]  /*6980*/  FMUL.FTZ R197, R78, R197 ;  /* 0x000000c54ec57220 */ /* 0x000fe20000410000 */
[----:B------:R-:W-:Y:S01]  /*6990*/  FMUL.FTZ R189, R76, R189 ;  /* 0x000000bd4cbd7220 */ /* 0x000fe20000410000 */
[----:B------:R-:W-:Y:S01]  /*69a0*/  ISETP.GE.AND P1, PT, R156, 0x1, PT ;  /* 0x000000019c00780c */ /* 0x000fe20003f26270 */
[----:B------:R1:W-:Y:S01]  /*69b0*/  STS [R10+0x10b4], R3 ;  /* 0x0010b4030a007388 */ /* 0x0003e20000000800 */
[----:B------:R-:W-:Y:S01]  /*69c0*/  FMUL.FTZ R163, R75, R216 ;  /* 0x000000d84ba37220 */ /* 0x000fe20000410000 */
[----:B------:R-:W-:Y:S01]  /*69d0*/  FMUL.FTZ R195, R74, R195 ;  /* 0x000000c34ac37220 */ /* 0x000fe20000410000 */
[----:B------:R-:W-:Y:S01]  /*69e0*/  FMUL.FTZ R149, R167, R71 ;  /* 0x00000047a7957220 */ /* 0x000fe20000410000 */
[----:B------:R-:W-:Y:S01]  /*69f0*/  STS [R10+0x1098], R203 ;  /* 0x001098cb0a007388 */ /* 0x000fe20000000800 */
[----:B------:R-:W-:Y:S01]  /*6a00*/  FMUL.FTZ R152, R153, R70 ;  /* 0x0000004699987220 */ /* 0x000fe20000410000 */
[----:B0-----:R-:W-:Y:S01]  /*6a10*/  FMUL.FTZ R11, R73, R2 ;  /* 0x00000002490b7220 */ /* 0x001fe20000410000 */
[-C--:B------:R-:W-:Y:S01]  /*6a20*/  FMUL.FTZ R2, R151, R72.reuse ;  /* 0x0000004897027220 */ /* 0x080fe20000410000 */
[----:B------:R-:W-:Y:S01]  /*6a30*/  STS [R10+0x10a0], R205 ;  /* 0x0010a0cd0a007388 */ /* 0x000fe20000000800 */
[----:B-1----:R-:W-:-:S03]  /*6a40*/  FFMA.FTZ R3, R105, -R72, R198 ;  /* 0x8000004869037223 */ /* 0x002fc600000100c6 */
[----:B------:R-:W-:Y:S01]  /*6a50*/  STS [R10+0x10b0], R207 ;  /* 0x0010b0cf0a007388 */ /* 0x000fe20000000800 */
[----:B------:R-:W-:-:S03]  /*6a60*/  FFMA.FTZ R158, R2, R3, RZ ;  /* 0x00000003029e7223 */ /* 0x000fc600000100ff */
[----:B------:R-:W-:Y:S04]  /*6a70*/  STS [R10+0x10b8], R197 ;  /* 0x0010b8c50a007388 */ /* 0x000fe80000000800 */
[----:B------:R0:W-:Y:S04]  /*6a80*/  STS [R10+0x10c0], R189 ;  /* 0x0010c0bd0a007388 */ /* 0x0001e80000000800 */
[----:B------:R1:W-:Y:S04]  /*6a90*/  STS [R10+0x10c4], R163 ;  /* 0x0010c4a30a007388 */ /* 0x0003e80000000800 */
[----:B------:R2:W-:Y:S01]  /*6aa0*/  STS [R10+0x10c8], R195 ;  /* 0x0010c8c30a007388 */ /* 0x0005e20000000800 */
[----:B0-----:R-:W-:-:S03]  /*6ab0*/  FFMA.FTZ R189, R149, R166, R158 ;  /* 0x000000a695bd7223 */ /* 0x001fc6000001009e */
[----:B------:R2:W-:Y:S01]  /*6ac0*/  STS [R10+0x10cc], R11 ;  /* 0x0010cc0b0a007388 */ /* 0x0005e20000000800 */
[----:B-1----:R-:W-:Y:S01]  /*6ad0*/  FFMA.FTZ R163, R103, -R70, R200 ;  /* 0x8000004667a37223 */ /* 0x002fe200000100c8 */
[----:B------:R-:W-:Y:S06]  /*6ae0*/  BAR.SYNC.DEFER_BLOCKING 0x0 ;  /* 0x0000000000007b1d */ /* 0x000fec0000010000 */
[----:B------:R-:W-:Y:S05]  /*6af0*/  @!P1 BRA `(.L_x_3996) ;  /* 0x0000000000289947 */ /* 0x000fea0003800000 */
[----:B--2---:R-:W-:Y:S01]  /*6b00*/  LEA.HI.SX32 R11, R141, R141, 0x1b ;  /* 0x0000008d8d0b7211 */ /* 0x004fe200078fdaff */
[C---:B------:R-:W-:Y:S02]  /*6b10*/  IMAD R10, R22.reuse, UR52, RZ ;  /* 0x00000034160a7c24 */ /* 0x040fe4000f8e02ff */
[----:B------:R-:W-:Y:S01]  /*6b20*/  IMAD.WIDE.U32 R8, R22, UR5, R8 ;  /* 0x0000000516087c25 */ /* 0x000fe2000f8e0008 */
[----:B------:R-:W-:-:S03]  /*6b30*/  LEA R158, R11, R138, 0x2 ;  /* 0x0000008a0b9e7211 */ /* 0x000fc600078e10ff */
[----:B------:R-:W-:Y:S01]  /*6b40*/  IMAD R11, R23, UR5, R10 ;  /* 0x00000005170b7c24 */ /* 0x000fe2000f8e020a */
[----:B------:R-:W-:Y:S01]  /*6b50*/  LEA R10, P1, R8, UR28, 0x2 ;  /* 0x0000001c080a7c11 */ /* 0x000fe2000f8210ff */
[----:B------:R-:W0:Y:S02]  /*6b60*/  LDS R195, [R158+0x1090] ;  /* 0x001090009ec37984 */ /* 0x000e240000000800 */
[----:B------:R-:W-:-:S05]  /*6b70*/  IMAD.IADD R11, R9, 0x1, R11 ;  /* 0x00000001090b7824 */ /* 0x000fca00078e020b */
[----:B------:R-:W-:-:S05]  /*6b80*/  LEA.HI.X R11, R8, UR29, R11, 0x2, P1 ;  /* 0x0000001d080b7c11 */ /* 0x000fca00088f140b */
[----:B0-----:R0:W-:Y:S02]  /*6b90*/  REDG.E.ADD.F32.FTZ.RN.STRONG.GPU desc[UR24][R10.64], R195 ;  /* 0x000000c30a0079a6 */ /* 0x0011e4000c10f398 */
.L_x_3996:
[----:B------:R-:W-:Y:S05]  /*6ba0*/  BSYNC B0 ;  /* 0x0000000000007941 */ /* 0x000fea0003800000 */
.L_x_3995:
[-C--:B------:R-:W-:Y:S01]  /*6bb0*/  FFMA.FTZ R181, R98, -R69.reuse, R181 ;  /* 0x8000004562b57223 */ /* 0x080fe200000100b5 */
[----:B------:R-:W-:Y:S01]  /*6bc0*/  FMUL.FTZ R8, R169, R69 ;  /* 0x00000045a9087220 */ /* 0x000fe20000410000 */
[----:B------:R-:W-:Y:S01]  /*6bd0*/  FFMA.FTZ R189, R152, R163, R189 ;  /* 0x000000a398bd7223 */ /* 0x000fe200000100bd */
[-C--:B------:R-:W-:Y:S01]  /*6be0*/  FFMA.FTZ R188, R101, -R68.reuse, R188 ;  /* 0x8000004465bc7223 */ /* 0x080fe200000100bc */
[----:B------:R-:W-:Y:S01]  /*6bf0*/  FMUL.FTZ R9, R155, R68 ;  /* 0x000000449b097220 */ /* 0x000fe20000410000 */
[----:B0-2---:R-:W-:Y:S01]  /*6c00*/  FMUL.FTZ R11, R171, R67 ;  /* 0x00000043ab0b7220 */ /* 0x005fe20000410000 */
[----:B------:R-:W-:Y:S01]  /*6c10*/  FFMA.FTZ R10, R8, R181, R189 ;  /* 0x000000b5080a7223 */ /* 0x000fe200000100bd */
[----:B------:R-:W-:Y:S01]  /*6c20*/  FFMA.FTZ R190, R99, -R66, R190 ;  /* 0x8000004263be7223 */ /* 0x000fe200000100be */
[-C--:B------:R-:W-:Y:S01]  /*6c30*/  FFMA.FTZ R183, R94, -R65.reuse, R183 ;  /* 0x800000415eb77223 */ /* 0x080fe200000100b7 */
[----:B------:R-:W-:Y:S01]  /*6c40*/  FFMA.FTZ R192, R97, -R64, R192 ;  /* 0x8000004061c07223 */ /* 0x000fe200000100c0 */
[----:B------:R-:W-:Y:S01]  /*6c50*/  FFMA.FTZ R158, R9, R188, R10 ;  /* 0x000000bc099e7223 */ /* 0x000fe2000001000a */
[----:B------:R-:W-:Y:S01]  /*6c60*/  FMUL.FTZ R10, R157, R66 ;  /* 0x000000429d0a7220 */ /* 0x000fe20000410000 */
[----:B------:R-:W-:Y:S01]  /*6c70*/  FMUL.FTZ R168, R159, R64 ;  /* 0x000000409fa87220 */ /* 0x000fe20000410000 */
[----:B------:R-:W-:Y:S01]  /*6c80*/  IADD3 R170, R141, 0x40, RZ ;  /* 0x000000408daa7810 */ /* 0x000fe20007ffe0ff */
[----:B------:R-:W-:Y:S01]  /*6c90*/  FFMA.FTZ R189, R11, R162, R158 ;  /* 0x000000a20bbd7223 */ /* 0x000fe2000001009e */
[----:B------:R-:W-:Y:S01]  /*6ca0*/  FMUL.FTZ R158, R173, R65 ;  /* 0x00000041ad9e7220 */ /* 0x000fe20000410000 */
[----:B------:R-:W-:Y:S01]  /*6cb0*/  FFMA.FTZ R187, R90, -R61, R187 ;  /* 0x8000003d5abb7223 */ /* 0x000fe200000100bb */
[----:B------:R-:W-:Y:S01]  /*6cc0*/  LEA.HI.SX32 R207, R170, R141, 0x1b ;  /* 0x0000008daacf7211 */ /* 0x000fe200078fdaff */
[----:B------:R-:W-:Y:S01]  /*6cd0*/  FFMA.FTZ R189, R10, R190, R189 ;  /* 0x000000be0abd7223 */ /* 0x000fe200000100bd */
[----:B------:R-:W-:Y:S01]  /*6ce0*/  FMUL.FTZ R170, R161, R61 ;  /* 0x0000003da1aa7220 */ /* 0x000fe20000410000 */
[----:B------:R-:W-:Y:S01]  /*6cf0*/  FFMA.FTZ R208, R95, -R56, R208 ;  /* 0x800000385fd07223 */ /* 0x000fe200000100d0 */
[----:B------:R-:W-:Y:S01]  /*6d00*/  USHF.L.U64.HI UR12, UR6, 0x2, UR7 ;  /* 0x00000002060c7899 */ /* 0x000fe20008010207 */
[----:B------:R-:W-:Y:S01]  /*6d10*/  FFMA.FTZ R195, R158, R183, R189 ;  /* 0x000000b79ec37223 */ /* 0x000fe200000100bd */
[----:B------:R-:W-:Y:S01]  /*6d20*/  FMUL.FTZ R189, R175, R63 ;  /* 0x0000003fafbd7220 */ /* 0x000fe20000410000 */
[-C--:B------:R-:W-:Y:S01]  /*6d30*/  FFMA.FTZ R210, R93, -R52.reuse, R210 ;  /* 0x800000345dd27223 */ /* 0x080fe200000100d2 */
[----:B------:R-:W-:Y:S01]  /*6d40*/  FMUL.FTZ R172, R201, R52 ;  /* 0x00000034c9ac7220 */ /* 0x000fe20000410000 */
[----:B------:R-:W-:Y:S01]  /*6d50*/  FFMA.FTZ R160, R168, R192, R195 ;  /* 0x000000c0a8a07223 */ /* 0x000fe200000100c3 */
[----:B------:R-:W-:Y:S01]  /*6d60*/  FMUL.FTZ R195, R165, R56 ;  /* 0x00000038a5c37220 */ /* 0x000fe20000410000 */
[----:B------:R-:W-:Y:S01]  /*6d70*/  USHF.L.U32 UR13, UR6, 0x2, URZ ;  /* 0x00000002060d7899 */ /* 0x000fe2000800063f */
[----:B------:R-:W-:-:S02]  /*6d80*/  IMAD R174, R22, UR12, RZ ;  /* 0x0000000c16ae7c24 */ /* 0x000fc4000f8e02ff */
[----:B------:R-:W-:Y:S01]  /*6d90*/  FFMA.FTZ R197, R189, R164, R160 ;  /* 0x000000a4bdc57223 */ /* 0x000fe200000100a0 */
[----:B------:R-:W-:Y:S01]  /*6da0*/  FFMA.FTZ R212, R91, -R44, R212 ;  /* 0x8000002c5bd47223 */ /* 0x000fe200000100d4 */
[----:B------:R-:W-:Y:S01]  /*6db0*/  IADD3 R176, R141, 0x80, RZ ;  /* 0x000000808db07810 */ /* 0x000fe20007ffe0ff */
[----:B------:R-:W-:Y:S01]  /*6dc0*/  FFMA.FTZ R214, R89, -R40, R214 ;  /* 0x8000002859d67223 */ /* 0x000fe200000100d6 */
[----:B------:R-:W-:Y:S01]  /*6dd0*/  FFMA.FTZ R160, R170, R187, R197 ;  /* 0x000000bbaaa07223 */ /* 0x000fe200000100c5 */
[----:B------:R-:W-:Y:S01]  /*6de0*/  FMUL.FTZ R197, R199, R48 ;  /* 0x00000030c7c57220 */ /* 0x000fe20000410000 */
[----:B------:R-:W-:Y:S02]  /*6df0*/  IMAD R209, R23, UR13, R174 ;  /* 0x0000000d17d17c24 */ /* 0x000fe4000f8e02ae */
[----:B------:R-:W-:Y:S01]  /*6e00*/  FMUL.FTZ R174, R185, R44 ;  /* 0x0000002cb9ae7220 */ /* 0x000fe20000410000 */
[----:B------:R-:W-:Y:S01]  /*6e10*/  FFMA.FTZ R203, R195, R208, R160 ;  /* 0x000000d0c3cb7223 */ /* 0x000fe200000100a0 */
[----:B------:R-:W-:Y:S01]  /*6e20*/  IADD3 R178, R141, 0xc0, RZ ;  /* 0x000000c08db27810 */ /* 0x000fe20007ffe0ff */
[----:B------:R-:W-:Y:S01]  /*6e30*/  IMAD.WIDE.U32 R6, R22, UR13, R6 ;  /* 0x0000000d16067c25 */ /* 0x000fe2000f8e0006 */
[----:B------:R-:W-:-:S03]  /*6e40*/  ISETP.GE.AND P1, PT, R156, 0x41, PT ;  /* 0x000000419c00780c */ /* 0x000fc60003f26270 */
[----:B------:R-:W-:Y:S01]  /*6e50*/  FFMA.FTZ R160, R172, R210, R203 ;  /* 0x000000d2aca07223 */ /* 0x000fe200000100cb */
[----:B------:R-:W-:Y:S01]  /*6e60*/  FMUL.FTZ R203, R193, R40 ;  /* 0x00000028c1cb7220 */ /* 0x000fe20000410000 */
[----:B------:R-:W-:Y:S01]  /*6e70*/  BSSY B0, `(.L_x_3997) ;  /* 0x0000013000007945 */ /* 0x000fe20003800000 */
[C---:B------:R-:W-:Y:S01]  /*6e80*/  ISETP.GE.AND P2, PT, R156.reuse, 0x81, PT ;  /* 0x000000819c00780c */ /* 0x040fe20003f46270 */
[----:B------:R-:W-:Y:S01]  /*6e90*/  FFMA.FTZ R205, R197, R154, R160 ;  /* 0x0000009ac5cd7223 */ /* 0x000fe200000100a0 */
[----:B------:R-:W-:Y:S01]  /*6ea0*/  FMUL.FTZ R211, R203, R214 ;  /* 0x000000d6cbd37220 */ /* 0x000fe20000410000 */
[----:B------:R-:W-:Y:S02]  /*6eb0*/  ISETP.GE.AND P3, PT, R156, 0xc1, PT ;  /* 0x000000c19c00780c */ /* 0x000fe40003f66270 */
[----:B------:R-:W-:Y:S01]  /*6ec0*/  FFMA.FTZ R160, R174, R212, R205 ;  /* 0x000000d4aea07223 */ /* 0x000fe200000100cd */
[-C--:B------:R-:W-:Y:S02]  /*6ed0*/  LEA.HI.SX32 R205, R176, R141.reuse, 0x1b ;  /* 0x0000008db0cd7211 */ /* 0x080fe400078fdaff */
[----:B------:R-:W-:Y:S01]  /*6ee0*/  LEA R176, R207, R138, 0x2 ;  /* 0x0000008acfb07211 */ /* 0x000fe200078e10ff */
[----:B------:R-:W-:Y:S01]  /*6ef0*/  FADD.FTZ R160, R160, R211 ;  /* 0x000000d3a0a07221 */ /* 0x000fe20000010000 */
[----:B------:R-:W-:-:S02]  /*6f00*/  LEA.HI.SX32 R207, R178, R141, 0x1b ;  /* 0x0000008db2cf7211 */ /* 0x000fc400078fdaff */
[----:B------:R-:W-:Y:S02]  /*6f10*/  LEA R178, R205, R138, 0x2 ;  /* 0x0000008acdb27211 */ /* 0x000fe400078e10ff */
[----:B------:R0:W1:Y:S01]  /*6f20*/  LDS R205, [R176+0x1190] ;  /* 0x00119000b0cd7984 */ /* 0x0000620000000800 */
[----:B------:R-:W-:Y:S01]  /*6f30*/  IADD3 R7, R209, R7, RZ ;  /* 0x00000007d1077210 */ /* 0x000fe20007ffe0ff */
[----:B------:R-:W-:Y:S06]  /*6f40*/  @!P1 BRA `(.L_x_3998) ;  /* 0x0000000000149947 */ /* 0x000fec0003800000 */
[----:B------:R-:W-:-:S05]  /*6f50*/  MOV R211, UR53 ;  /* 0x0000003500d37c02 */ /* 0x000fca0008000f00 */
[----:B------:R-:W-:-:S04]  /*6f60*/  IMAD.WIDE R4, R211, 0x4, R4 ;  /* 0x00000004d3047825 */ /* 0x000fc800078e0204 */
[----:B------:R-:W-:-:S05]  /*6f70*/  IMAD.WIDE.U32 R4, R22, UR13, R4 ;  /* 0x0000000d16047c25 */ /* 0x000fca000f8e0004 */
[----:B------:R-:W-:-:S05]  /*6f80*/  IADD3 R5, R5, R209, RZ ;  /* 0x000000d105057210 */ /* 0x000fca0007ffe0ff */
[----:B-1----:R2:W-:Y:S02]  /*6f90*/  REDG.E.ADD.F32.FTZ.RN.STRONG.GPU desc[UR24][R4.64+-0xf00], R205 ;  /* 0xfff100cd040079a6 */ /* 0x0025e4000c10f398 */
.L_x_3998:
[----:B------:R-:W-:Y:S05]  /*6fa0*/  BSYNC B0 ;  /* 0x0000000000007941 */ /* 0x000fea0003800000 */
.L_x_3997:
[----:B--2---:R2:W3:Y:S01]  /*6fb0*/  LDS R5, [R178+0x1290] ;  /* 0x00129000b2057984 */ /* 0x0044e20000000800 */
[----:B------:R-:W-:Y:S01]  /*6fc0*/  BSSY B0, `(.L_x_3999) ;  /* 0x0000004000007945 */ /* 0x000fe20003800000 */
[----:B------:R-:W-:-:S03]  /*6fd0*/  LEA R207, R207, R138, 0x2 ;  /* 0x0000008acfcf7211 */ /* 0x000fc600078e10ff */
[----:B------:R-:W-:Y:S05]  /*6fe0*/  @!P2 BRA `(.L_x_4000) ;  /* 0x000000000004a947 */ /* 0x000fea0003800000 */
[----:B---3--:R4:W-:Y:S02]  /*6ff0*/  REDG.E.ADD.F32.FTZ.RN.STRONG.GPU desc[UR24][R6.64+-0xe00], R5 ;  /* 0xfff20005060079a6 */ /* 0x0089e4000c10f398 */
.L_x_4000:
[----:B------:R-:W-:Y:S05]  /*7000*/  BSYNC B0 ;  /* 0x0000000000007941 */ /* 0x000fea0003800000 */
.L_x_3999:
[----:B---34-:R3:W4:Y:S01]  /*7010*/  LDS R5, [R207+0x1390] ;  /* 0x00139000cf057984 */ /* 0x0187220000000800 */
[----:B------:R-:W-:Y:S01]  /*7020*/  BSSY B0, `(.L_x_4001) ;  /* 0x0000005000007945 */ /* 0x000fe20003800000 */
[C---:B------:R-:W-:Y:S02]  /*7030*/  IADD3 R4, R141.reuse, 0x100, RZ ;  /* 0x000001008d047810 */ /* 0x040fe40007ffe0ff */
[----:B0-----:R-:W-:Y:S01]  /*7040*/  IADD3 R176, R141, 0x140, RZ ;  /* 0x000001408db07810 */ /* 0x001fe20007ffe0ff */
[----:B------:R-:W-:Y:S06]  /*7050*/  @!P3 BRA `(.L_x_4002) ;  /* 0x000000000004b947 */ /* 0x000fec0003800000 */
[----:B----4-:R0:W-:Y:S02]  /*7060*/  REDG.E.ADD.F32.FTZ.RN.STRONG.GPU desc[UR24][R6.64+-0xd00], R5 ;  /* 0xfff30005060079a6 */ /* 0x0101e4000c10f398 */
.L_x_4002:
[----:B------:R-:W-:Y:S05]  /*7070*/  BSYNC B0 ;  /* 0x0000000000007941 */ /* 0x000fea0003800000 */
.L_x_4001:
[-C--:B0---4-:R-:W-:Y:S01]  /*7080*/  LEA.HI.SX32 R5, R4, R141.reuse, 0x1b ;  /* 0x0000008d04057211 */ /* 0x091fe200078fdaff */
[----:B------:R-:W-:Y:S01]  /*7090*/  BSSY B0, `(.L_x_4003) ;  /* 0x0000010000007945 */ /* 0x000fe20003800000 */
[----:B------:R-:W-:Y:S02]  /*70a0*/  ISETP.GE.AND P6, PT, R156, 0x101, PT ;  /* 0x000001019c00780c */ /* 0x000fe40003fc6270 */
[----:B------:R-:W-:Y:S02]  /*70b0*/  LEA R5, R5, R138, 0x2 ;  /* 0x0000008a05057211 */ /* 0x000fe400078e10ff */
[-C--:B-1----:R-:W-:Y:S02]  /*70c0*/  LEA.HI.SX32 R205, R176, R141.reuse, 0x1b ;  /* 0x0000008db0cd7211 */ /* 0x082fe400078fdaff */
[C---:B--2---:R-:W-:Y:S02]  /*70d0*/  IADD3 R178, R141.reuse, 0x180, RZ ;  /* 0x000001808db27810 */ /* 0x044fe40007ffe0ff */
[----:B------:R-:W0:Y:S01]  /*70e0*/  LDS R5, [R5+0x1490] ;  /* 0x0014900005057984 */ /* 0x000e220000000800 */
[----:B------:R-:W-:Y:S01]  /*70f0*/  IADD3 R4, R141, 0x1c0, RZ ;  /* 0x000001c08d047810 */ /* 0x000fe20007ffe0ff */
[----:B------:R-:W-:Y:S01]  /*7100*/  IMAD R176, R205, 0x4, R138 ;  /* 0x00000004cdb07824 */ /* 0x000fe200078e028a */
[----:B---3--:R-:W-:-:S02]  /*7110*/  LEA.HI.SX32 R207, R178, R141, 0x1b ;  /* 0x0000008db2cf7211 */ /* 0x008fc400078fdaff */
[C---:B------:R-:W-:Y:S02]  /*7120*/  ISETP.GE.AND P1, PT, R156.reuse, 0x141, PT ;  /* 0x000001419c00780c */ /* 0x040fe40003f26270 */
[C---:B------:R-:W-:Y:S02]  /*7130*/  ISETP.GE.AND P2, PT, R156.reuse, 0x181, PT ;  /* 0x000001819c00780c */ /* 0x040fe40003f46270 */
[C---:B------:R-:W-:Y:S02]  /*7140*/  ISETP.GE.AND P3, PT, R156.reuse, 0x1c1, PT ;  /* 0x000001c19c00780c */ /* 0x040fe40003f66270 */
[C---:B------:R-:W-:Y:S02]  /*7150*/  ISETP.GE.AND P4, PT, R156.reuse, 0x201, PT ;  /* 0x000002019c00780c */ /* 0x040fe40003f86270 */
[----:B------:R-:W-:Y:S01]  /*7160*/  ISETP.GE.AND P5, PT, R156, 0x241, PT ;  /* 0x000002419c00780c */ /* 0x000fe20003fa6270 */
[----:B------:R-:W-:-:S12]  /*7170*/  @!P6 BRA `(.L_x_4004) ;  /* 0x000000000004e947 */ /* 0x000fd80003800000 */
[----:B0-----:R1:W-:Y:S02]  /*7180*/  REDG.E.ADD.F32.FTZ.RN.STRONG.GPU desc[UR24][R6.64+-0xc00], R5 ;  /* 0xfff40005060079a6 */ /* 0x0013e4000c10f398 */
.L_x_4004:
[----:B------:R-:W-:Y:S05]  /*7190*/  BSYNC B0 ;  /* 0x0000000000007941 */ /* 0x000fea0003800000 */
.L_x_4003:
[----:B01----:R0:W1:Y:S01]  /*71a0*/  LDS R5, [R176+0x1590] ;  /* 0x00159000b0057984 */ /* 0x0030620000000800 */
[----:B------:R-:W-:Y:S01]  /*71b0*/  BSSY B0, `(.L_x_4005) ;  /* 0x0000005000007945 */ /* 0x000fe20003800000 */
[----:B------:R-:W-:Y:S02]  /*71c0*/  LEA.HI.SX32 R205, R4, R141, 0x1b ;  /* 0x0000008d04cd7211 */ /* 0x000fe400078fdaff */
[----:B------:R-:W-:Y:S01]  /*71d0*/  LEA R178, R207, R138, 0x2 ;  /* 0x0000008acfb27211 */ /* 0x000fe200078e10ff */
[----:B------:R-:W-:Y:S06]  /*71e0*/  @!P1 BRA `(.L_x_4006) ;  /* 0x0000000000049947 */ /* 0x000fec0003800000 */
[----:B-1----:R2:W-:Y:S02]  /*71f0*/  REDG.E.ADD.F32.FTZ.RN.STRONG.GPU desc[UR24][R6.64+-0xb00], R5 ;  /* 0xfff50005060079a6 */ /* 0x0025e4000c10f398 */
.L_x_4006:
[----:B------:R-:W-:Y:S05]  /*7200*/  BSYNC B0 ;  /* 0x0000000000007941 */ /* 0x000fea0003800000 */
.L_x_4005:
[----:B-12---:R1:W2:Y:S01]  /*7210*/  LDS R5, [R178+0x1690] ;  /* 0x00169000b2057984 */ /* 0x0062a20000000800 */
[----:B------:R-:W-:Y:S01]  /*7220*/  BSSY B0, `(.L_x_4007) ;  /* 0x0000006000007945 */ /* 0x000fe20003800000 */
[----:B------:R-:W-:Y:S02]  /*7230*/  LEA.HI.SX32 R207, R150, R141, 0x1b ;  /* 0x0000008d96cf7211 */ /* 0x000fe400078fdaff */
[----:B------:R-:W-:Y:S02]  /*7240*/  IADD3 R4, R141, 0x240, RZ ;  /* 0x000002408d047810 */ /* 0x000fe40007ffe0ff */
[----:B------:R-:W-:Y:S01]  /*7250*/  LEA R150, R205, R138, 0x2 ;  /* 0x0000008acd967211 */ /* 0x000fe200078e10ff */
[----:B------:R-:W-:Y:S06]  /*7260*/  @!P2 BRA `(.L_x_4008) ;  /* 0x000000000004a947 */ /* 0x000fec0003800000 */
[----:B--2---:R3:W-:Y:S02]  /*7270*/  REDG.E.ADD.F32.FTZ.RN.STRONG.GPU desc[UR24][R6.64+-0xa00], R5 ;  /* 0xfff60005060079a6 */ /* 0x0047e4000c10f398 */
.L_x_4008:
[----:B------:R-:W-:Y:S05]  /*7280*/  BSYNC B0 ;  /* 0x0000000000007941 */ /* 0x000fea0003800000 */
.L_x_4007:
[----:B--23--:R2:W3:Y:S01]  /*7290*/  LDS R5, [R150+0x1790] ;  /* 0x0017900096057984 */ /* 0x00c4e20000000800 */
[----:B------:R-:W-:Y:S01]  /*72a0*/  BSSY B0, `(.L_x_4009) ;  /* 0x0000005000007945 */ /* 0x000fe20003800000 */
[----:B------:R-:W-:Y:S02]  /*72b0*/  LEA R207, R207, R138, 0x2 ;  /* 0x0000008acfcf7211 */ /* 0x000fe400078e10ff */
[----:B------:R-:W-:Y:S01]  /*72c0*/  LEA.HI.SX32 R205, R4, R141, 0x1b ;  /* 0x0000008d04cd7211 */ /* 0x000fe200078fdaff */
[----:B------:R-:W-:Y:S06]  /*72d0*/  @!P3 BRA `(.L_x_4010) ;  /* 0x000000000004b947 */ /* 0x000fec0003800000 */
[----:B---3--:R4:W-:Y:S02]  /*72e0*/  REDG.E.ADD.F32.FTZ.RN.STRONG.GPU desc[UR24][R6.64+-0x900], R5 ;  /* 0xfff70005060079a6 */ /* 0x0089e4000c10f398 */
.L_x_4010:
[----:B------:R-:W-:Y:S05]  /*72f0*/  BSYNC B0 ;  /* 0x0000000000007941 */ /* 0x000fea0003800000 */
.L_x_4009:
[----:B---34-:R3:W4:Y:S01]  /*7300*/  LDS R5, [R207+0x1890] ;  /* 0x00189000cf057984 */ /* 0x0187220000000800 */
[----:B------:R-:W-:Y:S01]  /*7310*/  BSSY B0, `(.L_x_4011) ;  /* 0x0000004000007945 */ /* 0x000fe20003800000 */
[----:B------:R-:W-:-:S03]  /*7320*/  LEA R205, R205, R138, 0x2 ;  /* 0x0000008acdcd7211 */ /* 0x000fc600078e10ff */
[----:B------:R-:W-:Y:S05]  /*7330*/  @!P4 BRA `(.L_x_4012) ;  /* 0x000000000004c947 */ /* 0x000fea0003800000 */
[----:B----4-:R4:W-:Y:S02]  /*7340*/  REDG.E.ADD.F32.FTZ.RN.STRONG.GPU desc[UR24][R6.64+-0x800], R5 ;  /* 0xfff80005060079a6 */ /* 0x0109e4000c10f398 */
.L_x_4012:
[----:B------:R-:W-:Y:S05]  /*7350*/  BSYNC B0 ;  /* 0x0000000000007941 */ /* 0x000fea0003800000 */
.L_x_4011:
[----:B----4-:R4:W0:Y:S01]  /*7360*/  LDS R5, [R205+0x1990] ;  /* 0x00199000cd057984 */ /* 0x0108220000000800 */
[----:B------:R-:W-:Y:S01]  /*7370*/  BSSY B0, `(.L_x_4013) ;  /* 0x0000005000007945 */ /* 0x000fe20003800000 */
[C---:B------:R-:W-:Y:S02]  /*7380*/  IADD3 R4, R141.reuse, 0x280, RZ ;  /* 0x000002808d047810 */ /* 0x040fe40007ffe0ff */
[----:B--2---:R-:W-:Y:S01]  /*7390*/  IADD3 R150, R141, 0x2c0, RZ ;  /* 0x000002c08d967810 */ /* 0x004fe20007ffe0ff */
[----:B------:R-:W-:Y:S06]  /*73a0*/  @!P5 BRA `(.L_x_4014) ;  /* 0x000000000004d947 */ /* 0x000fec0003800000 */
[----:B0-----:R2:W-:Y:S02]  /*73b0*/  REDG.E.ADD.F32.FTZ.RN.STRONG.GPU desc[UR24][R6.64+-0x700], R5 ;  /* 0xfff90005060079a6 */ /* 0x0015e4000c10f398 */
.L_x_4014:
[----:B------:R-:W-:Y:S05]  /*73c0*/  BSYNC B0 ;  /* 0x0000000000007941 */ /* 0x000fea0003800000 */
.L_x_4013:
[-C--:B0-2---:R-:W-:Y:S01]  /*73d0*/  LEA.HI.SX32 R5, R4, R141.reuse, 0x1b ;  /* 0x0000008d04057211 */ /* 0x085fe200078fdaff */
[----:B------:R-:W-:Y:S01]  /*73e0*/  BSSY B0, `(.L_x_4015) ;  /* 0x0000010000007945 */ /* 0x000fe20003800000 */
[----:B------:R-:W-:Y:S02]  /*73f0*/  ISETP.GE.AND P6, PT, R156, 0x281, PT ;  /* 0x000002819c00780c */ /* 0x000fe40003fc6270 */
[----:B------:R-:W-:Y:S02]  /*7400*/  LEA R5, R5, R138, 0x2 ;  /* 0x0000008a05057211 */ /* 0x000fe400078e10ff */
[----:B------:R-:W-:Y:S02]  /*7410*/  IADD3 R176, R141, 0x300, RZ ;  /* 0x000003008db07810 */ /* 0x000fe40007ffe0ff */
[-C--:B----4-:R-:W-:Y:S02]  /*7420*/  LEA.HI.SX32 R205, R150, R141.reuse, 0x1b ;  /* 0x0000008d96cd7211 */ /* 0x090fe400078fdaff */
[----:B------:R-:W0:Y:S01]  /*7430*/  LDS R5, [R5+0x1a90] ;  /* 0x001a900005057984 */ /* 0x000e220000000800 */
[----:B---3--:R-:W-:-:S02]  /*7440*/  LEA.HI.SX32 R207, R176, R141, 0x1b ;  /* 0x0000008db0cf7211 */ /* 0x008fc400078fdaff */
[----:B------:R-:W-:Y:S02]  /*7450*/  IADD3 R4, R141, 0x340, RZ ;  /* 0x000003408d047810 */ /* 0x000fe40007ffe0ff */
        /* <DEDUP_REMOVED lines=8> */
.L_x_4016:
[----:B------:R-:W-:Y:S05]  /*74e0*/  BSYNC B0 ;  /* 0x0000000000007941 */ /* 0x000fea0003800000 */
.L_x_4015:
[----:B0-2---:R0:W2:Y:S01]  /*74f0*/  LDS R5, [R176+0x1b90] ;  /* 0x001b9000b0057984 */ /* 0x0050a20000000800 */
[----:B------:R-:W-:Y:S01]  /*7500*/  BSSY B0, `(.L_x_4017) ;  /* 0x0000006000007945 */ /* 0x000fe20003800000 */
[----:B------:R-:W-:Y:S02]  /*7510*/  IADD3 R150, R141, 0x380, RZ ;  /* 0x000003808d967810 */ /* 0x000fe40007ffe0ff */
[----:B------:R-:W-:Y:S02]  /*7520*/  LEA.HI.SX32 R205, R4, R141, 0x1b ;  /* 0x0000008d04cd7211 */ /* 0x000fe400078fdaff */
[----:B------:R-:W-:Y:S01]  /*7530*/  LEA R156, R207, R138, 0x2 ;  /* 0x0000008acf9c7211 */ /* 0x000fe200078e10ff */
[----:B------:R-:W-:Y:S06]  /*7540*/  @!P1 BRA `(.L_x_4018) ;  /* 0x0000000000049947 */ /* 0x000fec0003800000 */
[----:B--2---:R3:W-:Y:S02]  /*7550*/  REDG.E.ADD.F32.FTZ.RN.STRONG.GPU desc[UR24][R6.64+-0x500], R5 ;  /* 0xfffb0005060079a6 */ /* 0x0047e4000c10f398 */
.L_x_4018:
[----:B------:R-:W-:Y:S05]  /*7560*/  BSYNC B0 ;  /* 0x0000000000007941 */ /* 0x000fea0003800000 */
.L_x_4017:
[----:B--23--:R2:W3:Y:S01]  /*7570*/  LDS R5, [R156+0x1c90] ;  /* 0x001c90009c057984 */ /* 0x00c4e20000000800 */
[----:B------:R-:W-:Y:S01]  /*7580*/  BSSY B0, `(.L_x_4019) ;  /* 0x0000006000007945 */ /* 0x000fe20003800000 */
[----:B------:R-:W-:Y:S01]  /*7590*/  LEA.HI.SX32 R207, R150, R141, 0x1b ;  /* 0x0000008d96cf7211 */ /* 0x000fe200078fdaff */
[----:B------:R-:W-:Y:S01]  /*75a0*/  IMAD R150, R205, 0x4, R138 ;  /* 0x00000004cd967824 */ /* 0x000fe200078e028a */
[----:B------:R-:W-:Y:S01]  /*75b0*/  IADD3 R4, R141, 0x3c0, RZ ;  /* 0x000003c08d047810 */ /* 0x000fe20007ffe0ff */
[----:B------:R-:W-:Y:S06]  /*75c0*/  @!P2 BRA `(.L_x_4020) ;  /* 0x000000000004a947 */ /* 0x000fec0003800000 */
[----:B---3--:R4:W-:Y:S02]  /*75d0*/  REDG.E.ADD.F32.FTZ.RN.STRONG.GPU desc[UR24][R6.64+-0x400], R5 ;  /* 0xfffc0005060079a6 */ /* 0x0089e4000c10f398 */
.L_x_4020:
[----:B------:R-:W-:Y:S05]  /*75e0*/  BSYNC B0 ;  /* 0x0000000000007941 */ /* 0x000fea0003800000 */
.L_x_4019:
[----:B---34-:R3:W4:Y:S01]  /*75f0*/  LDS R5, [R150+0x1d90] ;  /* 0x001d900096057984 */ /* 0x0187220000000800 */
[----:B------:R-:W-:Y:S01]  /*7600*/  BSSY B0, `(.L_x_4021) ;  /* 0x0000005000007945 */ /* 0x000fe20003800000 */
[----:B------:R-:W-:Y:S02]  /*7610*/  LEA.HI.SX32 R205, R4, R141, 0x1b ;  /* 0x0000008d04cd7211 */ /* 0x000fe400078fdaff */
[----:B------:R-:W-:Y:S01]  /*7620*/  LEA R207, R207, R138, 0x2 ;  /* 0x0000008acfcf7211 */ /* 0x000fe200078e10ff */
[----:B------:R-:W-:Y:S06]  /*7630*/  @!P3 BRA `(.L_x_4022) ;  /* 0x000000000004b947 */ /* 0x000fec0003800000 */
[----:B----4-:R4:W-:Y:S02]  /*7640*/  REDG.E.ADD.F32.FTZ.RN.STRONG.GPU desc[UR24][R6.64+-0x300], R5 ;  /* 0xfffd0005060079a6 */ /* 0x0109e4000c10f398 */
.L_x_4022:
[----:B------:R-:W-:Y:S05]  /*7650*/  BSYNC B0 ;  /* 0x0000000000007941 */ /* 0x000fea0003800000 */
.L_x_4021:
[----:B----4-:R4:W0:Y:S01]  /*7660*/  LDS R5, [R207+0x1e90] ;  /* 0x001e9000cf057984 */ /* 0x0108220000000800 */
[----:B------:R-:W-:Y:S01]  /*7670*/  BSSY B0, `(.L_x_4023) ;  /* 0x0000004000007945 */ /* 0x000fe20003800000 */
[----:B------:R-:W-:-:S03]  /*7680*/  LEA R205, R205, R138, 0x2 ;  /* 0x0000008acdcd7211 */ /* 0x000fc600078e10ff */
[----:B------:R-:W-:Y:S05]  /*7690*/  @!P4 BRA `(.L_x_4024) ;  /* 0x000000000004c947 */ /* 0x000fea0003800000 */
[----:B0-----:R0:W-:Y:S02]  /*76a0*/  REDG.E.ADD.F32.FTZ.RN.STRONG.GPU desc[UR24][R6.64+-0x200], R5 ;  /* 0xfffe0005060079a6 */ /* 0x0011e4000c10f398 */
.L_x_4024:
[----:B------:R-:W-:Y:S05]  /*76b0*/  BSYNC B0 ;  /* 0x0000000000007941 */ /* 0x000fea0003800000 */
.L_x_4023:
[----:B0-----:R0:W0:Y:S01]  /*76c0*/  LDS R5, [R205+0x1f90] ;  /* 0x001f9000cd057984 */ /* 0x0010220000000800 */
[----:B------:R-:W-:Y:S04]  /*76d0*/  BSSY B0, `(.L_x_4025) ;  /* 0x0000003000007945 */ /* 0x000fe80003800000 */
[----:B------:R-:W-:Y:S05]  /*76e0*/  @!P5 BRA `(.L_x_4026) ;  /* 0x000000000004d947 */ /* 0x000fea0003800000 */
[----:B0-----:R0:W-:Y:S02]  /*76f0*/  REDG.E.ADD.F32.FTZ.RN.STRONG.GPU desc[UR24][R6.64+-0x100], R5 ;  /* 0xffff0005060079a6 */ /* 0x0011e4000c10f398 */
.L_x_4026:
[----:B------:R-:W-:Y:S05]  /*7700*/  BSYNC B0 ;  /* 0x0000000000007941 */ /* 0x000fea0003800000 */
.L_x_4025:
[----:B0-----:R-:W0:Y:S01]  /*7710*/  SHFL.DOWN PT, R5, R160, 0x1, 0x1f ;  /* 0x08201f00a0057f89 */ /* 0x001e2200000e0000 */
[----:B------:R-:W-:Y:S01]  /*7720*/  ISETP.GT.AND P1, PT, R140, 0x1e, PT ;  /* 0x0000001e8c00780c */ /* 0x000fe20003f24270 */
[-C--:B------:R-:W-:Y:S01]  /*7730*/  FMUL.FTZ R7, R148, R193.reuse ;  /* 0x000000c194077220 */ /* 0x080fe20000410000 */
[----:B------:R-:W-:Y:S01]  /*7740*/  ISETP.NE.AND P2, PT, R140, RZ, PT ;  /* 0x000000ff8c00720c */ /* 0x000fe20003f45270 */
[----:B------:R-:W5:Y:S01]  /*7750*/  SHFL.DOWN PT, R4, R177, 0x1, 0x1f ;  /* 0x08201f00b1047f89 */ /* 0x000f6200000e0000 */
[----:B------:R-:W-:Y:S01]  /*7760*/  FADD.FTZ R33, R10, R33 ;  /* 0x000000210a217221 */ /* 0x000fe20000010000 */
[----:B------:R-:W-:Y:S01]  /*7770*/  FMUL.FTZ R214, R7, R214 ;  /* 0x000000d607d67220 */ /* 0x000fe20000410000 */
[----:B------:R-:W-:Y:S01]  /*7780*/  FADD.FTZ R36, R8, R36 ;  /* 0x0000002408247221 */ /* 0x000fe20000010000 */
[----:B------:R-:W-:Y:S01]  /*7790*/  BSSY B0, `(.L_x_4027) ;  /* 0x0000079000007945 */ /* 0x000fe20003800000 */
        /* <DEDUP_REMOVED lines=16> */
[----:B------:R-:W-:Y:S01]  /*78a0*/  FADD.FTZ R39, R2, R39 ;  /* 0x0000002702277221 */ /* 0x000fe20000010000 */
[----:B-----5:R-:W-:-:S03]  /*78b0*/  @!P1 FADD.FTZ R177, R177, R4 ;  /* 0x00000004b1b19221 */ /* 0x020fc60000010000 */
        /* <DEDUP_REMOVED lines=9> */
[C---:B------:R-:W-:Y:S01]  /*7950*/  FMUL.FTZ R5, R148.reuse, R199 ;  /* 0x000000c794057220 */ /* 0x040fe20000410000 */
[----:B------:R-:W5:Y:S02]  /*7960*/  SHFL.DOWN PT, R4, R177, 0x4, 0x1f ;  /* 0x08801f00b1047f89 */ /* 0x000f6400000e0000 */
[----:B------:R-:W-:Y:S01]  /*7970*/  FFMA.FTZ R212, R91, R185, R212 ;  /* 0x000000b95bd47223 */ /* 0x000fe200000100d4 */
[----:B------:R-:W-:Y:S01]  /*7980*/  FMUL.FTZ R7, R5, R154 ;  /* 0x0000009a05077220 */ /* 0x000fe20000410000 */
[----:B------:R-:W-:Y:S02]  /*7990*/  FMUL.FTZ R5, R148, R201 ;  /* 0x000000c994057220 */ /* 0x000fe40000410000 */
        /* <DEDUP_REMOVED lines=13> */
[----:B------:R-:W-:-:S02]  /*7a70*/  FADD.FTZ R55, R208, R55 ;  /* 0x00000037d0377221 */ /* 0x000fc40000010000 */
[----:B------:R-:W-:Y:S01]  /*7a80*/  FMUL.FTZ R192, R5, R192 ;  /* 0x000000c005c07220 */ /* 0x000fe20000410000 */
[----:B-----5:R-:W-:Y:S01]  /*7a90*/  @!P1 FADD.FTZ R177, R177, R4 ;  /* 0x00000004b1b19221 */ /* 0x020fe20000010000 */
[----:B------:R-:W0:Y:S01]  /*7aa0*/  SHFL.DOWN PT, R185, R160, 0x8, 0x1f ;  /* 0x09001f00a0b97f89 */ /* 0x000e2200000e0000 */
[----:B------:R-:W-:Y:S01]  /*7ab0*/  ISETP.GT.AND P1, PT, R140, 0x17, PT ;  /* 0x000000178c00780c */ /* 0x000fe20003f24270 */
[C---:B------:R-:W-:Y:S01]  /*7ac0*/  FMUL.FTZ R4, R148.reuse, R161 ;  /* 0x000000a194047220 */ /* 0x040fe20000410000 */
[----:B------:R-:W-:Y:S01]  /*7ad0*/  FMUL.FTZ R5, R148, R157 ;  /* 0x0000009d94057220 */ /* 0x000fe20000410000 */
[----:B------:R-:W5:Y:S01]  /*7ae0*/  SHFL.DOWN PT, R6, R177, 0x8, 0x1f ;  /* 0x09001f00b1067f89 */ /* 0x000f6200000e0000 */
[----:B------:R-:W-:Y:S01]  /*7af0*/  FFMA.FTZ R192, R97, R159, R192 ;  /* 0x0000009f61c07223 */ /* 0x000fe200000100c0 */
[----:B------:R-:W-:Y:S01]  /*7b00*/  FMUL.FTZ R187, R4, R187 ;  /* 0x000000bb04bb7220 */ /* 0x000fe20000410000 */
[----:B------:R-:W-:Y:S01]  /*7b10*/  FMUL.FTZ R190, R5, R190 ;  /* 0x000000be05be7220 */ /* 0x000fe20000410000 */
[C---:B------:R-:W-:Y:S01]  /*7b20*/  FMUL.FTZ R5, R148.reuse, R171 ;  /* 0x000000ab94057220 */ /* 0x040fe20000410000 */
[----:B------:R-:W-:Y:S01]  /*7b30*/  FMUL.FTZ R4, R148, R173 ;  /* 0x000000ad94047220 */ /* 0x000fe20000410000 */
[----:B------:R-:W-:Y:S01]  /*7b40*/  FFMA.FTZ R187, R90, R161, R187 ;  /* 0x000000a15abb7223 */ /* 0x000fe200000100bb */
[----:B------:R-:W-:Y:S01]  /*7b50*/  FFMA.FTZ R190, R99, R157, R190 ;  /* 0x0000009d63be7223 */ /* 0x000fe200000100be */
[----:B------:R-:W-:Y:S01]  /*7b60*/  FADD.FTZ R51, R192, R51 ;  /* 0x00000033c0337221 */ /* 0x000fe20000010000 */
[----:B------:R-:W-:Y:S01]  /*7b70*/  FMUL.FTZ R183, R4, R183 ;  /* 0x000000b704b77220 */ /* 0x000fe20000410000 */
[----:B------:R-:W-:Y:S01]  /*7b80*/  FADD.FTZ R54, R187, R54 ;  /* 0x00000036bb367221 */ /* 0x000fe20000010000 */
[----:B------:R-:W-:-:S02]  /*7b90*/  FADD.FTZ R49, R190, R49 ;  /* 0x00000031be317221 */ /* 0x000fc40000010000 */
[----:B------:R-:W-:-:S04]  /*7ba0*/  FFMA.FTZ R183, R94, R173, R183 ;  /* 0x000000ad5eb77223 */ /* 0x000fc800000100b7 */
[----:B------:R-:W-:Y:S01]  /*7bb0*/  FADD.FTZ R50, R183, R50 ;  /* 0x00000032b7327221 */ /* 0x000fe20000010000 */
[----:B0-----:R-:W-:Y:S01]  /*7bc0*/  @!P1 FADD.FTZ R160, R160, R185 ;  /* 0x000000b9a0a09221 */ /* 0x001fe20000010000 */
[----:B-----5:R-:W-:-:S04]  /*7bd0*/  @!P1 FADD.FTZ R177, R177, R6 ;  /* 0x00000006b1b19221 */ /* 0x020fc80000010000 */
[----:B------:R-:W0:Y:S01]  /*7be0*/  SHFL.DOWN PT, R161, R160, 0x10, 0x1f ;  /* 0x0a001f00a0a17f89 */ /* 0x000e2200000e0000 */
[----:B------:R-:W-:Y:S01]  /*7bf0*/  ISETP.GT.AND P1, PT, R140, 0xf, PT ;  /* 0x0000000f8c00780c */ /* 0x000fe20003f24270 */
[----:B------:R-:W-:Y:S01]  /*7c00*/  FFMA.FTZ R6, R92, R175, R7 ;  /* 0x000000af5c067223 */ /* 0x000fe20000010007 */
[----:B------:R-:W-:Y:S01]  /*7c10*/  FMUL.FTZ R7, R5, R162 ;  /* 0x000000a205077220 */ /* 0x000fe20000410000 */
[----:B---3--:R-:W3:Y:S01]  /*7c20*/  SHFL.DOWN PT, R150, R177, 0x10, 0x1f ;  /* 0x0a001f00b1967f89 */ /* 0x008ee200000e0000 */
[----:B------:R-:W-:Y:S01]  /*7c30*/  FMUL.FTZ R5, R148, R155 ;  /* 0x0000009b94057220 */ /* 0x000fe20000410000 */
[----:B------:R-:W-:Y:S01]  /*7c40*/  FADD.FTZ R53, R6, R53 ;  /* 0x0000003506357221 */ /* 0x000fe20000010000 */
[----:B------:R-:W-:Y:S01]  /*7c50*/  FMUL.FTZ R6, R148, R169 ;  /* 0x000000a994067220 */ /* 0x000fe20000410000 */
[----:B------:R-:W-:Y:S01]  /*7c60*/  FFMA.FTZ R10, R96, R171, R7 ;  /* 0x000000ab600a7223 */ /* 0x000fe20000010007 */
        /* <DEDUP_REMOVED lines=15> */
[----:B0-----:R-:W-:Y:S01]  /*7d60*/  @!P1 FADD.FTZ R160, R160, R161 ;  /* 0x000000a1a0a09221 */ /* 0x001fe20000010000 */
[----:B------:R-:W-:Y:S01]  /*7d70*/  FADD.FTZ R45, R8, R45 ;  /* 0x0000002d082d7221 */ /* 0x000fe20000010000 */
[----:B------:R-:W-:Y:S01]  /*7d80*/  FADD.FTZ R43, R6, R43 ;  /* 0x0000002b062b7221 */ /* 0x000fe20000010000 */
[----:B------:R-:W-:Y:S01]  /*7d90*/  FADD.FTZ R42, R7, R42 ;  /* 0x0000002a072a7221 */ /* 0x000fe20000010000 */
[----:B---3--:R-:W-:Y:S01]  /*7da0*/  @!P1 FADD.FTZ R177, R177, R150 ;  /* 0x00000096b1b19221 */ /* 0x008fe20000010000 */
[----:B------:R-:W-:Y:S01]  /*7db0*/  MOV R4, R160 ;  /* 0x000000a000047202 */ /* 0x000fe20000000f00 */
[----:B------:R-:W-:-:S03]  /*7dc0*/  FADD.FTZ R41, R148, R41 ;  /* 0x0000002994297221 */ /* 0x000fc60000010000 */
[----:B------:R-:W-:-:S05]  /*7dd0*/  MOV R5, R177 ;  /* 0x000000b100057202 */ /* 0x000fca0000000f00 */
[----:B------:R0:W-:Y:S01]  /*7de0*/  @!P2 STS.64 [R136+0x2118], R4 ;  /* 0x002118048800a388 */ /* 0x0001e20000000a00 */
[----:B------:R-:W-:Y:S06]  /*7df0*/  BAR.SYNC.DEFER_BLOCKING 0x0 ;  /* 0x0000000000007b1d */ /* 0x000fec0000010000 */
[----:B------:R-:W-:Y:S05]  /*7e00*/  @P0 BRA `(.L_x_4028) ;  /* 0x0000000000440947 */ /* 0x000fea0003800000 */
[----:B------:R-:W3:Y:S01]  /*7e10*/  S2UR UR13, SR_CgaCtaId ;  /* 0x00000000000d79c3 */ /* 0x000ee20000008800 */
[----:B------:R-:W-:Y:S01]  /*7e20*/  UISETP.NE.AND UP0, UPT, UR21, UR50, UPT ;  /* 0x000000321500728c */ /* 0x000fe2000bf05270 */
[----:B------:R-:W-:Y:S01]  /*7e30*/  MOV R3, UR5 ;  /* 0x0000000500037c02 */ /* 0x000fe20008000f00 */
[----:B------:R-:W-:-:S04]  /*7e40*/  UMOV UR12, 0x400 ;  /* 0x00000400000c7882 */ /* 0x000fc80000000000 */
[----:B------:R-:W-:Y:S01]  /*7e50*/  PLOP3.LUT P0, PT, PT, PT, UP0, 0x80, 0x0 ;  /* 0x000000000000781c */ /* 0x000fe20003f0f008 */
[----:B---3--:R-:W-:-:S06]  /*7e60*/  ULEA UR12, UR13, UR12, 0x18 ;  /* 0x0000000c0d0c7291 */ /* 0x008fcc000f8ec03f */
[----:B------:R-:W-:-:S04]  /*7e70*/  MOV R138, UR12 ;  /* 0x0000000c008a7c02 */ /* 0x000fc80008000f00 */
[----:B------:R-:W-:Y:S02]  /*7e80*/  LEA R8, R3, R138, 0x2 ;  /* 0x0000008a03087211 */ /* 0x000fe400078e10ff */
[----:B------:R-:W0:Y:S04]  /*7e90*/  LDS.64 R2, [R138+0x2120] ;  /* 0x002120008a027984 */ /* 0x000e280000000a00 */
[----:B------:R-:W3:Y:S04]  /*7ea0*/  @P0 LDS R6, [R8+0x3a50] ;  /* 0x003a500008060984 */ /* 0x000ee80000000800 */
[----:B------:R-:W5:Y:S01]  /*7eb0*/  @P0 LDS R7, [R8+0x3650] ;  /* 0x0036500008070984 */ /* 0x000f620000000800 */
[----:B0-----:R-:W-:Y:S01]  /*7ec0*/  FADD.FTZ R5, R5, R3 ;  /* 0x0000000305057221 */ /* 0x001fe20000010000 */
[----:B------:R-:W-:-:S03]  /*7ed0*/  FADD.FTZ R4, R4, R2 ;  /* 0x0000000204047221 */ /* 0x000fc60000010000 */
[----:B---3--:R-:W-:Y:S01]  /*7ee0*/  @P0 FADD.FTZ R5, R5, R6 ;  /* 0x0000000605050221 */ /* 0x008fe20000010000 */
[----:B-----5:R-:W-:-:S04]  /*7ef0*/  @P0 FADD.FTZ R4, R4, R7 ;  /* 0x0000000704040221 */ /* 0x020fc80000010000 */
[----:B------:R3:W-:Y:S04]  /*7f00*/  STS [R8+0x3a50], R5 ;  /* 0x003a500508007388 */ /* 0x0007e80000000800 */
[----:B------:R3:W-:Y:S02]  /*7f10*/  STS [R8+0x3650], R4 ;  /* 0x0036500408007388 */ /* 0x0007e40000000800 */
.L_x_4028:
[----:B------:R-:W-:Y:S05]  /*7f20*/  BSYNC B0 ;  /* 0x0000000000007941 */ /* 0x000fea0003800000 */
.L_x_4027:
[----:B------:R-:W-:Y:S02]  /*7f30*/  UIADD3 UR5, UR5, 0x1, URZ ;  /* 0x0000000105057890 */ /* 0x000fe4000fffe03f */
[----:B------:R-:W-:Y:S02]  /*7f40*/  UIADD3 UR6, UP1, UR6, 0x1, URZ ;  /* 0x0000000106067890 */ /* 0x000fe4000ff3e03f */
[----:B------:R-:W-:Y:S02]  /*7f50*/  UISETP.GE.AND UP0, UPT, UR5, UR51, UPT ;  /* 0x000000330500728c */ /* 0x000fe4000bf06270 */
[----:B------:R-:W-:-:S04]  /*7f60*/  UIADD3.X UR7, URZ, UR7, URZ, UP1, !UPT ;  /* 0x000000073f077290 */ /* 0x000fc80008ffe43f */
[----:B------:R-:W-:-:S13]  /*7f70*/  PLOP3.LUT P0, PT, PT, PT, UP0, 0x80, 0x0 ;  /* 0x000000000000781c */ /* 0x000fda0003f0f008 */
[----:B------:R-:W-:Y:S05]  /*7f80*/  @!P0 BRA `(.L_x_4029) ;  /* 0xffffffc400f88947 */ /* 0x000fea000383ffff */
.L_x_3985:
[----:B------:R-:W-:Y:S01]  /*7f90*/  BAR.SYNC.DEFER_BLOCKING 0x0 ;  /* 0x0000000000007b1d */ /* 0x000fe20000010000 */
[----:B------:R-:W-:Y:S01]  /*7fa0*/  UIADD3 UR23, -UR48, UR23, URZ ;  /* 0x0000001730177290 */ /* 0x000fe2000fffe13f */
[----:B------:R-:W-:Y:S01]  /*7fb0*/  HFMA2.MMA R0, -RZ, RZ, 0, 0 ;  /* 0x00000000ff007435 */ /* 0x000fe200000001ff */
[----:B------:R-:W-:Y:S02]  /*7fc0*/  CS2R R2, SRZ ;  /* 0x0000000000027805 */ /* 0x000fe4000001ff00 */
[----:B0--3--:R-:W-:Y:S02]  /*7fd0*/  CS2R R4, SRZ ;  /* 0x0000000000047805 */ /* 0x009fe4000001ff00 */
[----:B------:R-:W-:Y:S02]  /*7fe0*/  CS2R R6, SRZ ;  /* 0x0000000000067805 */ /* 0x000fe4000001ff00 */
[----:B------:R-:W-:Y:S02]  /*7ff0*/  CS2R R8, SRZ ;  /* 0x0000000000087805 */ /* 0x000fe4000001ff00 */
[----:B------:R-:W-:-:S02]  /*8000*/  ISETP.GE.AND P2, PT, R12, UR23, PT ;  /* 0x000000170c007c0c */ /* 0x000fc4000bf46270 */
[----:B------:R-:W-:Y:S02]  /*8010*/  CS2R R10, SRZ ;  /* 0x00000000000a7805 */ /* 0x000fe4000001ff00 */
[----:B------:R-:W-:Y:S01]  /*8020*/  ISETP.GE.AND P1, PT, R135, UR23, PT ;  /* 0x0000001787007c0c */ /* 0x000fe2000bf26270 */
[----:B------:R-:W-:Y:S01]  /*8030*/  HFMA2.MMA R61, -RZ, RZ, 0, 0 ;  /* 0x00000000ff3d7435 */ /* 0x000fe200000001ff */
[----:B------:R-:W-:Y:S02]  /*8040*/  ISETP.GE.AND P0, PT, R134, UR23, PT ;  /* 0x0000001786007c0c */ /* 0x000fe4000bf06270 */
[----:B------:R-:W-:Y:S02]  /*8050*/  CS2R R20, SRZ ;  /* 0x0000000000147805 */ /* 0x000fe4000001ff00 */
[----:B------:R-:W-:Y:S02]  /*8060*/  ISETP.GE.AND P4, PT, R133, UR23, PT ;  /* 0x0000001785007c0c */ /* 0x000fe4000bf86270 */
[----:B------:R-:W-:-:S02]  /*8070*/  MOV R23, RZ ;  /* 0x000000ff00177202 */ /* 0x000fc40000000f00 */
[----:B------:R-:W-:Y:S01]  /*8080*/  LOP3.LUT R179, R179, 0xfffffe00, RZ, 0xc0, !PT ;  /* 0xfffffe00b3b37812 */ /* 0x000fe200078ec0ff */
[----:B------:R-:W0:Y:S01]  /*8090*/  S2UR UR6, SR_CgaCtaId ;  /* 0x00000000000679c3 */ /* 0x000e220000008800 */
[----:B------:R-:W-:Y:S01]  /*80a0*/  ISETP.GE.AND P6, PT, R132, UR23, PT ;  /* 0x0000001784007c0c */ /* 0x000fe2000bfc6270 */
[----:B------:R-:W-:Y:S01]  /*80b0*/  UMOV UR5, 0x400 ;  /* 0x0000040000057882 */ /* 0x000fe20000000000 */
[----:B------:R-:W-:Y:S01]  /*80c0*/  ISETP.GE.AND P5, PT, R131, UR23, PT ;  /* 0x0000001783007c0c */ /* 0x000fe2000bfa6270 */
[----:B------:R-:W-:Y:S01]  /*80d0*/  ULDC.64 UR28, c[0x0][0x388] ;  /* 0x0000e200001c7ab9 */ /* 0x000fe20000000a00 */
[----:B------:R-:W-:Y:S01]  /*80e0*/  ISETP.GE.AND P3, PT, R130, UR23, PT ;  /* 0x0000001782007c0c */ /* 0x000fe2000bf66270 */
[----:B------:R-:W3:Y:S01]  /*80f0*/  @!P2 LDG.E R62, desc[UR24][R18.64] ;  /* 0x00000018123ea981 */ /* 0x000ee2000c1e1900 */
[----:B------:R-:W-:Y:S01]  /*8100*/  ISETP.GE.AND P2, PT, R129, UR23, PT ;  /* 0x0000001781007c0c */ /* 0x000fe2000bf46270 */
[----:B------:R-:W-:Y:S02]  /*8110*/  ULDC.64 UR26, c[0x0][0x3a8] ;  /* 0x0000ea00001a7ab9 */ /* 0x000fe40000000a00 */
[----:B------:R-:W5:Y:S01]  /*8120*/  @!P1 LDG.E R0, desc[UR24][R18.64+0x80] ;  /* 0x0000801812009981 */ /* 0x000f62000c1e1900 */
[----:B------:R-:W-:-:S03]  /*8130*/  ISETP.GE.AND P1, PT, R128, UR23, PT ;  /* 0x0000001780007c0c */ /* 0x000fc6000bf26270 */
[----:B------:R-:W2:Y:S01]  /*8140*/  @!P0 LDG.E R3, desc[UR24][R18.64+0x100] ;  /* 0x0001001812038981 */ /* 0x000ea2000c1e1900 */
        /* <DEDUP_REMOVED lines=18> */
[----:B------:R-:W4:Y:S04]  /*8270*/  @!P2 LDG.E R23, desc[UR24][R18.64+0x700] ;  /* 0x000700181217a981 */ /* 0x000f28000c1e1900 */
[----:B------:R1:W4:Y:S01]  /*8280*/  @!P1 LDG.E R61, desc[UR24][R18.64+0x780] ;  /* 0x00078018123d9981 */ /* 0x000322000c1e1900 */
[----:B------:R-:W-:Y:S01]  /*8290*/  LEA R179, R140, R179, 0x4 ;  /* 0x000000b38cb37211 */ /* 0x000fe200078e20ff */
[----:B0-----:R-:W-:Y:S01]  /*82a0*/  ULEA UR5, UR6, UR5, 0x18 ;  /* 0x0000000506057291 */ /* 0x001fe2000f8ec03f */
[----:B------:R-:W-:Y:S01]  /*82b0*/  MOV R91, UR23 ;  /* 0x00000017005b7c02 */ /* 0x000fe20008000f00 */
[----:B------:R-:W-:Y:S01]  /*82c0*/  UIMAD.WIDE.U32 UR6, UR45, UR28, URZ ;  /* 0x0000001c2d0672a5 */ /* 0x000fe2000f8e003f */
[C---:B------:R-:W-:Y:S01]  /*82d0*/  IADD3 R22, R179.reuse, 0x6, RZ ;  /* 0x00000006b3167810 */ /* 0x040fe20007ffe0ff */
[----:B------:R-:W-:Y:S01]  /*82e0*/  UIMAD UR11, UR46, UR26, URZ ;  /* 0x0000001a2e0b72a4 */ /* 0x000fe2000f8e023f */
[C---:B------:R-:W-:Y:S01]  /*82f0*/  IADD3 R40, R179.reuse, 0x7, RZ ;  /* 0x00000007b3287810 */ /* 0x040fe20007ffe0ff */
[----:B------:R-:W-:Y:S01]  /*8300*/  BSSY B0, `(.L_x_4030) ;  /* 0x00000f2000007945 */ /* 0x000fe20003800000 */
[----:B------:R-:W-:Y:S01]  /*8310*/  LEA.HI.SX32 R63, R22, R179, 0x1b ;  /* 0x000000b3163f7211 */ /* 0x000fe200078fdaff */
[----:B------:R-:W-:Y:S01]  /*8320*/  UIMAD UR11, UR45, UR27, UR11 ;  /* 0x0000001b2d0b72a4 */ /* 0x000fe2000f8e020b */
[----:B-1----:R-:W-:-:S02]  /*8330*/  IADD3 R18, R179, 0x3, RZ ;  /* 0x00000003b3127810 */ /* 0x002fc40007ffe0ff */
[C---:B------:R-:W-:Y:S02]  /*8340*/  IADD3 R44, R179.reuse, 0x8, RZ ;  /* 0x00000008b32c7810 */ /* 0x040fe40007ffe0ff */
[C---:B------:R-:W-:Y:S02]  /*8350*/  IADD3 R48, R179.reuse, 0x9, RZ ;  /* 0x00000009b3307810 */ /* 0x040fe40007ffe0ff */
[C---:B------:R-:W-:Y:S02]  /*8360*/  IADD3 R52, R179.reuse, 0xa, RZ ;  /* 0x0000000ab3347810 */ /* 0x040fe40007ffe0ff */
[----:B------:R-:W-:Y:S02]  /*8370*/  IADD3 R56, R179, 0xb, RZ ;  /* 0x0000000bb3387810 */ /* 0x000fe40007ffe0ff */
[-C--:B------:R-:W-:Y:S02]  /*8380*/  LEA.HI.SX32 R65, R40, R179.reuse, 0x1b ;  /* 0x000000b328417211 */ /* 0x080fe400078fdaff */
[----:B------:R-:W-:-:S02]  /*8390*/  LEA.HI.SX32 R67, R44, R179, 0x1b ;  /* 0x000000b32c437211 */ /* 0x000fc400078fdaff */
[C---:B------:R-:W-:Y:S02]  /*83a0*/  IADD3 R64, R179.reuse, 0xd, RZ ;  /* 0x0000000db3407810 */ /* 0x040fe40007ffe0ff */
[-C--:B------:R-:W-:Y:S02]  /*83b0*/  LEA.HI.SX32 R69, R48, R179.reuse, 0x1b ;  /* 0x000000b330457211 */ /* 0x080fe400078fdaff */
[-C--:B------:R-:W-:Y:S02]  /*83c0*/  LEA.HI.SX32 R71, R52, R179.reuse, 0x1b ;  /* 0x000000b334477211 */ /* 0x080fe400078fdaff */
[----:B------:R-:W-:Y:S02]  /*83d0*/  IADD3 R66, R179, 0xf, RZ ;  /* 0x0000000fb3427810 */ /* 0x000fe40007ffe0ff */
[----:B------:R-:W-:Y:S02]  /*83e0*/  LEA.HI.SX32 R73, R56, R179, 0x1b ;  /* 0x000000b338497211 */ /* 0x000fe400078fdaff */
[----:B------:R-:W-:-:S02]  /*83f0*/  LEA R65, R65, R138, 0x2 ;  /* 0x0000008a41417211 */ /* 0x000fc400078e10ff */
[-C--:B------:R-:W-:Y:S02]  /*8400*/  LEA R22, R67, R138.reuse, 0x2 ;  /* 0x0000008a43167211 */ /* 0x080fe400078e10ff */
[-C--:B------:R-:W-:Y:S02]  /*8410*/  LEA.HI.SX32 R77, R64, R179.reuse, 0x1b ;  /* 0x000000b3404d7211 */ /* 0x080fe400078fdaff */
[-C--:B------:R-:W-:Y:S02]  /*8420*/  LEA R69, R69, R138.reuse, 0x2 ;  /* 0x0000008a45457211 */ /* 0x080fe400078e10ff */
[-C--:B------:R-:W-:Y:S02]  /*8430*/  LEA R71, R71, R138.reuse, 0x2 ;  /* 0x0000008a47477211 */ /* 0x080fe400078e10ff */
[----:B------:R-:W-:Y:S02]  /*8440*/  LEA.HI.SX32 R81, R66, R179, 0x1b ;  /* 0x000000b342517211 */ /* 0x000fe400078fdaff */
[----:B------:R-:W-:-:S02]  /*8450*/  LEA R73, R73, R138, 0x2 ;  /* 0x0000008a49497211 */ /* 0x000fc400078e10ff */
[-C--:B------:R-:W-:Y:S02]  /*8460*/  LEA R77, R77, R138.reuse, 0x2 ;  /* 0x0000008a4d4d7211 */ /* 0x080fe400078e10ff */
[----:B------:R-:W-:Y:S02]  /*8470*/  LEA R81, R81, R138, 0x2 ;  /* 0x0000008a51517211 */ /* 0x000fe400078e10ff */
[----:B------:R-:W-:Y:S01]  /*8480*/  SHF.R.S32.HI R89, RZ, 0x1f, R12 ;  /* 0x0000001fff597819 */ /* 0x000fe2000001140c */
[----:B---3--:R0:W-:Y:S04]  /*8490*/  STS [R121], R62 ;  /* 0x0000003e79007388 */ /* 0x0081e80000000800 */
[----:B-----5:R-:W-:Y:S04]  /*84a0*/  STS [R119+0x80], R0 ;  /* 0x0000800077007388 */ /* 0x020fe80000000800 */
[----:B--2---:R-:W-:Y:S01]  /*84b0*/  STS [R118+0x100], R3 ;  /* 0x0001000376007388 */ /* 0x004fe20000000800 */
[----:B0-----:R-:W-:-:S03]  /*84c0*/  IADD3 R62, R179, 0xc, RZ ;  /* 0x0000000cb33e7810 */ /* 0x001fc60007ffe0ff */
[----:B----4-:R-:W-:Y:S01]  /*84d0*/  STS [R117+0x180], R2 ;  /* 0x0001800275007388 */ /* 0x010fe20000000800 */
[----:B------:R-:W-:-:S03]  /*84e0*/  LEA.HI.SX32 R75, R62, R179, 0x1b ;  /* 0x000000b33e4b7211 */ /* 0x000fc600078fdaff */
[----:B------:R-:W-:Y:S01]  /*84f0*/  STS [R116+0x200], R5 ;  /* 0x0002000574007388 */ /* 0x000fe20000000800 */
[----:B------:R-:W-:-:S03]  /*8500*/  LEA R40, R75, R138, 0x2 ;  /* 0x0000008a4b287211 */ /* 0x000fc600078e10ff */
[----:B------:R-:W-:Y:S04]  /*8510*/  STS [R115+0x280], R4 ;  /* 0x0002800473007388 */ /* 0x000fe80000000800 */
[----:B------:R-:W-:Y:S04]  /*8520*/  STS [R114+0x300], R7 ;  /* 0x0003000772007388 */ /* 0x000fe80000000800 */
[----:B------:R-:W-:Y:S04]  /*8530*/  STS [R113+0x380], R6 ;  /* 0x0003800671007388 */ /* 0x000fe80000000800 */
[----:B------:R-:W-:Y:S04]  /*8540*/  STS [R112+0x400], R9 ;  /* 0x0004000970007388 */ /* 0x000fe80000000800 */
[----:B------:R0:W-:Y:S04]  /*8550*/  STS [R111+0x480], R8 ;  /* 0x000480086f007388 */ /* 0x0001e80000000800 */
[----:B------:R-:W-:Y:S04]  /*8560*/  STS [R110+0x500], R11 ;  /* 0x0005000b6e007388 */ /* 0x000fe80000000800 */
[----:B------:R1:W-:Y:S01]  /*8570*/  STS [R109+0x580], R10 ;  /* 0x0005800a6d007388 */ /* 0x0003e20000000800 */
[----:B0-----:R-:W-:-:S03]  /*8580*/  IADD3 R8, R179, 0x1, RZ ;  /* 0x00000001b3087810 */ /* 0x001fc60007ffe0ff */
[----:B------:R-:W-:Y:S04]  /*8590*/  STS [R108+0x600], R21 ;  /* 0x000600156c007388 */ /* 0x000fe80000000800 */
[----:B------:R0:W-:Y:S01]  /*85a0*/  STS [R107+0x680], R20 ;  /* 0x000680146b007388 */ /* 0x0001e20000000800 */
[----:B-1----:R-:W-:-:S03]  /*85b0*/  IADD3 R10, R179, 0x2, RZ ;  /* 0x00000002b30a7810 */ /* 0x002fc60007ffe0ff */
[----:B------:R1:W-:Y:S04]  /*85c0*/  STS [R106+0x700], R23 ;  /* 0x000700176a007388 */ /* 0x0003e80000000800 */
[----:B------:R-:W-:Y:S01]  /*85d0*/  STS [R104+0x780], R61 ;  /* 0x0007803d68007388 */ /* 0x000fe20000000800 */
[----:B------:R-:W-:-:S03]  /*85e0*/  NOP ;  /* 0x0000000000007918 */ /* 0x000fc60000000000 */
[----:B------:R-:W2:Y:S01]  /*85f0*/  LDS R5, [R102+0x8] ;  /* 0x0000080066057984 */ /* 0x000ea20000000800 */
[----:B0-----:R-:W-:-:S03]  /*8600*/  VIADD R20, R179, 0x4 ;  /* 0x00000004b3147836 */ /* 0x001fc60000000000 */
[----:B------:R-:W0:Y:S02]  /*8610*/  LDS R7, [R102+0xc] ;  /* 0x00000c0066077984 */ /* 0x000e240000000800 */
[----:B-1----:R-:W-:Y:S02]  /*8620*/  LEA.HI.SX32 R23, R20, R179, 0x1b ;  /* 0x000000b314177211 */ /* 0x002fe400078fdaff */
[----:B------:R-:W1:Y:S01]  /*8630*/  LDS R3, [R102+0x4] ;  /* 0x0000040066037984 */ /* 0x000e620000000800 */
[----:B------:R-:W-:Y:S02]  /*8640*/  LEA R20, R63, R138, 0x2 ;  /* 0x0000008a3f147211 */ /* 0x000fe400078e10ff */
[----:B------:R-:W-:Y:S01]  /*8650*/  IMAD R23, R23, 0x4, R138 ;  /* 0x0000000417177824 */ /* 0x000fe200078e028a */
[----:B------:R-:W3:Y:S04]  /*8660*/  LDS R9, [R102+0x10] ;  /* 0x0000100066097984 */ /* 0x000ee80000000800 */
[----:B------:R-:W4:Y:S04]  /*8670*/  LDS R11, [R102+0x24] ;  /* 0x00002400660b7984 */ /* 0x000f280000000800 */
[----:B------:R-:W5:Y:S01]  /*8680*/  LDS R19, [R102+0x28] ;  /* 0x0000280066137984 */ /* 0x000f620000000800 */
[----:B--2---:R-:W-:-:S03]  /*8690*/  FADD.FTZ R2, R5, R146 ;  /* 0x0000009205027221 */ /* 0x004fc60000010000 */
[----:B------:R-:W2:Y:S01]  /*86a0*/  LDS R5, [R102+0x18] ;  /* 0x0000180066057984 */ /* 0x000ea20000000800 */
[--C-:B0-----:R-:W-:Y:S01]  /*86b0*/  FADD.FTZ R4, R7, R146.reuse ;  /* 0x0000009207047221 */ /* 0x101fe20000010000 */
[----:B------:R-:W-:Y:S02]  /*86c0*/  FSETP.GTU.FTZ.AND P6, PT, R2, 20, PT ;  /* 0x41a000000200780b */ /* 0x000fe40003fdc000 */
[----:B------:R-:W0:Y:S01]  /*86d0*/  LDS R7, [R102+0x1c] ;  /* 0x00001c0066077984 */ /* 0x000e220000000800 */
[--C-:B-1----:R-:W-:Y:S01]  /*86e0*/  FADD.FTZ R0, R3, R146.reuse ;  /* 0x0000009203007221 */ /* 0x102fe20000010000 */
[----:B------:R-:W-:Y:S02]  /*86f0*/  FSETP.GTU.FTZ.AND P5, PT, R4, 20, PT ;  /* 0x41a000000400780b */ /* 0x000fe40003fbc000 */
[----:B------:R-:W1:Y:S01]  /*8700*/  LDS R3, [R102+0x14] ;  /* 0x0000140066037984 */ /* 0x000e620000000800 */
[----:B---3--:R-:W-:Y:S01]  /*8710*/  FADD.FTZ R6, R9, R146 ;  /* 0x0000009209067221 */ /* 0x008fe20000010000 */
[----:B------:R-:W-:-:S02]  /*8720*/  FSETP.GTU.FTZ.AND P1, PT, R0, 20, PT ;  /* 0x41a000000000780b */ /* 0x000fc40003f3c000 */
[----:B------:R-:W3:Y:S01]  /*8730*/  LDS R9, [R102+0x20] ;  /* 0x0000200066097984 */ /* 0x000ee20000000800 */
[--C-:B----4-:R-:W-:Y:S01]  /*8740*/  FADD.FTZ R11, R11, R146.reuse ;  /* 0x000000920b0b7221 */ /* 0x110fe20000010000 */
[----:B------:R-:W-:Y:S01]  /*8750*/  FSETP.GTU.FTZ.AND P0, PT, R6, 20, PT ;  /* 0x41a000000600780b */ /* 0x000fe20003f1c000 */
[----:B------:R-:W-:Y:S01]  /*8760*/  @!P6 FMUL.FTZ R2, R2, -1.4426950216293334961 ;  /* 0xbfb8aa3b0202e820 */ /* 0x000fe20000410000 */
[----:B-----5:R-:W-:-:S03]  /*8770*/  FADD.FTZ R19, R19, R146 ;  /* 0x0000009213137221 */ /* 0x020fc60000010000 */
[----:B------:R-:W-:Y:S02]  /*8780*/  @!P5 FMUL.FTZ R4, R4, -1.4426950216293334961 ;  /* 0xbfb8aa3b0404d820 */ /* 0x000fe40000410000 */
[----:B------:R-:W4:Y:S02]  /*8790*/  @!P6 MUFU.EX2 R2, R2 ;  /* 0x000000020002e308 */ /* 0x000f240000000800 */
[----:B------:R-:W-:-:S04]  /*87a0*/  @!P1 FMUL.FTZ R0, R0, -1.4426950216293334961 ;  /* 0xbfb8aa3b00009820 */ /* 0x000fc80000410000 */
[----:B------:R-:W-:Y:S02]  /*87b0*/  @!P0 FMUL.FTZ R6, R6, -1.4426950216293334961 ;  /* 0xbfb8aa3b06068820 */ /* 0x000fe40000410000 */
[----:B------:R-:W5:Y:S08]  /*87c0*/  @!P5 MUFU.EX2 R4, R4 ;  /* 0x000000040004d308 */ /* 0x000f700000000800 */
[----:B------:R-:W3:Y:S01]  /*87d0*/  @!P1 MUFU.EX2 R0, R0 ;  /* 0x0000000000009308 */ /* 0x000ee20000000800 */
[----:B----4-:R-:W-:Y:S01]  /*87e0*/  @!P6 FADD.FTZ R2, R2, 1 ;  /* 0x3f8000000202e421 */ /* 0x010fe20000010000 */
[--C-:B--2---:R-:W-:Y:S01]  /*87f0*/  FADD.FTZ R5, R5, R146.reuse ;  /* 0x0000009205057221 */ /* 0x104fe20000010000 */
[----:B0-----:R-:W-:-:S04]  /*8800*/  FADD.FTZ R7, R7, R146 ;  /* 0x0000009207077221 */ /* 0x001fc80000010000 */
[----:B------:R-:W-:Y:S01]  /*8810*/  FSETP.GTU.FTZ.AND P3, PT, R5, 20, PT ;  /* 0x41a000000500780b */ /* 0x000fe20003f7c000 */
[----:B------:R-:W0:Y:S01]  /*8820*/  @!P6 MUFU.RCP R2, R2 ;  /* 0x000000020002e308 */ /* 0x000e220000001000 */
[----:B-----5:R-:W-:Y:S01]  /*8830*/  @!P5 FADD.FTZ R4, R4, 1 ;  /* 0x3f8000000404d421 */ /* 0x020fe20000010000 */
[--C-:B-1----:R-:W-:Y:S01]  /*8840*/  FADD.FTZ R3, R3, R146.reuse ;  /* 0x0000009203037221 */ /* 0x102fe20000010000 */
[----:B------:R-:W-:Y:S01]  /*8850*/  FSETP.GTU.FTZ.AND P2, PT, R7, 20, PT ;  /* 0x41a000000700780b */ /* 0x000fe20003f5c000 */
[----:B---3--:R-:W-:-:S03]  /*8860*/  FADD.FTZ R9, R9, R146 ;  /* 0x0000009209097221 */ /* 0x008fc60000010000 */
[----:B------:R-:W-:Y:S01]  /*8870*/  FSETP.GTU.FTZ.AND P4, PT, R3, 20, PT ;  /* 0x41a000000300780b */ /* 0x000fe20003f9c000 */
[----:B------:R-:W1:Y:S01]  /*8880*/  @!P5 MUFU.RCP R4, R4 ;  /* 0x000000040004d308 */ /* 0x000e620000001000 */
[----:B------:R-:W-:-:S07]  /*8890*/  @!P1 FADD.FTZ R0, R0, 1 ;  /* 0x3f80000000009421 */ /* 0x000fce0000010000 */
[----:B------:R2:W3:Y:S01]  /*88a0*/  @!P1 MUFU.RCP R21, R0 ;  /* 0x0000000000159308 */ /* 0x0004e20000001000 */
[----:B0-----:R-:W-:Y:S01]  /*88b0*/  @!P6 FMUL.FTZ R43, R43, R2 ;  /* 0x000000022b2be220 */ /* 0x001fe20000410000 */
[----:B------:R-:W-:Y:S01]  /*88c0*/  FSETP.GTU.FTZ.AND P6, PT, R11, 20, PT ;  /* 0x41a000000b00780b */ /* 0x000fe20003fdc000 */
[----:B------:R-:W-:Y:S01]  /*88d0*/  @!P2 FMUL.FTZ R2, R7, -1.4426950216293334961 ;  /* 0xbfb8aa3b0702a820 */ /* 0x000fe20000410000 */
[----:B------:R-:W-:-:S04]  /*88e0*/  @!P4 FMUL.FTZ R3, R3, -1.4426950216293334961 ;  /* 0xbfb8aa3b0303c820 */ /* 0x000fc80000410000 */
[----:B------:R-:W0:Y:S01]  /*88f0*/  @!P0 MUFU.EX2 R6, R6 ;  /* 0x0000000600068308 */ /* 0x000e220000000800 */
[----:B-1----:R-:W-:Y:S01]  /*8900*/  @!P5 FMUL.FTZ R45, R45, R4 ;  /* 0x000000042d2dd220 */ /* 0x002fe20000410000 */
[----:B------:R-:W-:Y:S01]  /*8910*/  FSETP.GTU.FTZ.AND P5, PT, R19, 20, PT ;  /* 0x41a000001300780b */ /* 0x000fe20003fbc000 */
[----:B--2---:R-:W-:-:S04]  /*8920*/  @!P3 FMUL.FTZ R0, R5, -1.4426950216293334961 ;  /* 0xbfb8aa3b0500b820 */ /* 0x004fc80000410000 */
[----:B------:R-:W-:Y:S01]  /*8930*/  @!P6 FMUL.FTZ R5, R11, -1.4426950216293334961 ;  /* 0xbfb8aa3b0b05e820 */ /* 0x000fe20000410000 */
[----:B------:R-:W1:Y:S01]  /*8940*/  @!P4 MUFU.EX2 R3, R3 ;  /* 0x000000030003c308 */ /* 0x000e620000000800 */
[----:B---3--:R-:W-:Y:S01]  /*8950*/  @!P1 FMUL.FTZ R42, R42, R21 ;  /* 0x000000152a2a9220 */ /* 0x008fe20000410000 */
[----:B------:R-:W-:Y:S02]  /*8960*/  FSETP.GTU.FTZ.AND P1, PT, R9, 20, PT ;  /* 0x41a000000900780b */ /* 0x000fe40003f3c000 */
[----:B------:R-:W-:Y:S02]  /*8970*/  IADD3 R21, R179, 0x5, RZ ;  /* 0x00000005b3157810 */ /* 0x000fe40007ffe0ff */
[-C--:B------:R-:W-:Y:S01]  /*8980*/  LEA.HI.SX32 R11, R10, R179.reuse, 0x1b ;  /* 0x000000b30a0b7211 */ /* 0x080fe200078fdaff */
[----:B------:R-:W-:Y:S01]  /*8990*/  @!P5 FMUL.FTZ R7, R19, -1.4426950216293334961 ;  /* 0xbfb8aa3b1307d820 */ /* 0x000fe20000410000 */
[----:B------:R-:W2:Y:S01]  /*89a0*/  @!P3 MUFU.EX2 R0, R0 ;  /* 0x000000000000b308 */ /* 0x000ea20000000800 */
[-C--:B------:R-:W-:Y:S01]  /*89b0*/  LEA.HI.SX32 R19, R18, R179.reuse, 0x1b ;  /* 0x000000b312137211 */ /* 0x080fe200078fdaff */
[----:B0-----:R-:W-:Y:S01]  /*89c0*/  @!P0 FADD.FTZ R6, R6, 1 ;  /* 0x3f80000006068421 */ /* 0x001fe20000010000 */
[----:B------:R-:W-:-:S02]  /*89d0*/  LEA.HI.SX32 R61, R21, R179, 0x1b ;  /* 0x000000b3153d7211 */ /* 0x000fc400078fdaff */
[-C--:B------:R-:W-:Y:S02]  /*89e0*/  LEA R10, R11, R138.reuse, 0x2 ;  /* 0x0000008a0b0a7211 */ /* 0x080fe400078e10ff */
[----:B------:R-:W-:Y:S01]  /*89f0*/  @!P1 FMUL.FTZ R4, R9, -1.4426950216293334961 ;  /* 0xbfb8aa3b09049820 */ /* 0x000fe20000410000 */
[----:B------:R-:W0:Y:S01]  /*8a00*/  @!P2 MUFU.EX2 R2, R2 ;  /* 0x000000020002a308 */ /* 0x000e220000000800 */
[----:B-1----:R-:W-:Y:S01]  /*8a10*/  @!P4 FADD.FTZ R3, R3, 1 ;  /* 0x3f8000000303c421 */ /* 0x002fe20000010000 */
[----:B------:R-:W-:Y:S01]  /*8a20*/  LEA.HI.SX32 R9, R8, R179, 0x1b ;  /* 0x000000b308097211 */ /* 0x000fe200078fdaff */
[----:B------:R-:W-:Y:S01]  /*8a30*/  LDS R11, [R102+0x3c] ;  /* 0x00003c00660b7984 */ /* 0x000fe20000000800 */
[-C--:B------:R-:W-:Y:S02]  /*8a40*/  LEA R18, R19, R138.reuse, 0x2 ;  /* 0x0000008a13127211 */ /* 0x080fe400078e10ff */
[-C--:B------:R-:W-:Y:S01]  /*8a50*/  LEA R21, R9, R138.reuse, 0x2 ;  /* 0x0000008a09157211 */ /* 0x080fe200078e10ff */
[----:B------:R-:W-:Y:S01]  /*8a60*/  LDS R19, [R102] ;  /* 0x0000000066137984 */ /* 0x000fe20000000800 */
[----:B------:R-:W1:Y:S01]  /*8a70*/  @!P6 MUFU.EX2 R5, R5 ;  /* 0x000000050005e308 */ /* 0x000e620000000800 */
[----:B--2---:R-:W-:Y:S01]  /*8a80*/  @!P3 FADD.FTZ R0, R0, 1 ;  /* 0x3f8000000000b421 */ /* 0x004fe20000010000 */
[----:B------:R-:W-:Y:S01]  /*8a90*/  LEA R61, R61, R138, 0x2 ;  /* 0x0000008a3d3d7211 */ /* 0x000fe200078e10ff */
[----:B------:R-:W2:Y:S05]  /*8aa0*/  LDS R9, [R102+0x38] ;  /* 0x0000380066097984 */ /* 0x000eaa0000000800 */
[----:B------:R-:W3:Y:S01]  /*8ab0*/  @!P5 MUFU.EX2 R7, R7 ;  /* 0x000000070007d308 */ /* 0x000ee20000000800 */
[----:B0-----:R-:W-:-:S07]  /*8ac0*/  @!P2 FADD.FTZ R2, R2, 1 ;  /* 0x3f8000000202a421 */ /* 0x001fce0000010000 */
[----:B------:R1:W0:Y:S08]  /*8ad0*/  @!P3 MUFU.RCP R8, R0 ;  /* 0x000000000008b308 */ /* 0x0002300000001000 */
[----:B------:R3:W4:Y:S01]  /*8ae0*/  @!P2 MUFU.RCP R85, R2 ;  /* 0x000000020055a308 */ /* 0x0007220000001000 */
[----:B-1----:R-:W-:Y:S02]  /*8af0*/  @!P6 FADD.FTZ R0, R5, 1 ;  /* 0x3f8000000500e421 */ /* 0x002fe40000010000 */
[----:B------:R-:W1:Y:S05]  /*8b00*/  LDS R5, [R102+0x30] ;  /* 0x0000300066057984 */ /* 0x000e6a0000000800 */
[----:B------:R5:W2:Y:S01]  /*8b10*/  @!P4 MUFU.RCP R68, R3 ;  /* 0x000000030044c308 */ /* 0x000aa20000001000 */
[----:B---3--:R-:W-:Y:S01]  /*8b20*/  @!P5 FADD.FTZ R2, R7, 1 ;  /* 0x3f8000000702d421 */ /* 0x008fe20000010000 */
[----:B0-----:R-:W-:Y:S01]  /*8b30*/  @!P3 FMUL.FTZ R49, R49, R8 ;  /* 0x000000083131b220 */ /* 0x001fe20000410000 */
[----:B------:R-:W0:Y:S05]  /*8b40*/  LDS R7, [R102+0x34] ;  /* 0x0000340066077984 */ /* 0x000e2a0000000800 */
[----:B------:R-:W3:Y:S01]  /*8b50*/  @!P6 MUFU.RCP R0, R0 ;  /* 0x000000000000e308 */ /* 0x000ee20000001000 */
[----:B-----5:R-:W5:Y:S01]  /*8b60*/  LDS R3, [R102+0x2c] ;  /* 0x00002c0066037984 */ /* 0x020f620000000800 */
[----:B----4-:R-:W-:Y:S01]  /*8b70*/  @!P2 FMUL.FTZ R50, R50, R85 ;  /* 0x000000553232a220 */ /* 0x010fe20000410000 */
[----:B--2---:R-:W-:Y:S01]  /*8b80*/  FADD.FTZ R8, R9, R146 ;  /* 0x0000009209087221 */ /* 0x004fe20000010000 */
[----:B------:R-:W-:Y:S01]  /*8b90*/  BAR.SYNC.DEFER_BLOCKING 0x0 ;  /* 0x0000000000007b1d */ /* 0x000fe20000010000 */
[----:B------:R-:W-:-:S05]  /*8ba0*/  @!P4 FMUL.FTZ R47, R47, R68 ;  /* 0x000000442f2fc220 */ /* 0x000fca0000410000 */
[----:B------:R2:W4:Y:S01]  /*8bb0*/  @!P0 MUFU.RCP R83, R6 ;  /* 0x0000000600538308 */ /* 0x0005220000001000 */
[----:B---3--:R-:W-:Y:S01]  /*8bc0*/  @!P6 FMUL.FTZ R53, R53, R0 ;  /* 0x000000003535e220 */ /* 0x008fe20000410000 */
[----:B------:R-:W-:-:S06]  /*8bd0*/  ISETP.NE.AND P6, PT, R141, RZ, PT ;  /* 0x000000ff8d00720c */ /* 0x000fcc0003fc5270 */
[----:B------:R3:W5:Y:S01]  /*8be0*/  @!P5 MUFU.RCP R63, R2 ;  /* 0x00000002003fd308 */ /* 0x0007620000001000 */
[----:B--2---:R-:W-:-:S04]  /*8bf0*/  IADD3 R6, R179, 0xe, RZ ;  /* 0x0000000eb3067810 */ /* 0x004fc80007ffe0ff */
[----:B------:R-:W-:Y:S02]  /*8c00*/  LEA.HI.SX32 R79, R6, R179, 0x1b ;  /* 0x000000b3064f7211 */ /* 0x000fe400078fdaff */
[----:B------:R-:W-:Y:S01]  /*8c10*/  MOV R6, UR48 ;  /* 0x0000003000067c02 */ /* 0x000fe20008000f00 */
[----:B------:R-:W2:Y:S01]  /*8c20*/  @!P1 MUFU.EX2 R4, R4 ;  /* 0x0000000400049308 */ /* 0x000ea20000000800 */
[----:B------:R-:W-:Y:S01]  /*8c30*/  LEA R44, R79, R138, 0x2 ;  /* 0x0000008a4f2c7211 */ /* 0x000fe200078e10ff */
[----:B------:R-:W-:Y:S01]  /*8c40*/  STS [R102], R39 ;  /* 0x0000002766007388 */ /* 0x000fe20000000800 */
[----:B----4-:R-:W-:Y:S01]  /*8c50*/  @!P0 FMUL.FTZ R46, R46, R83 ;  /* 0x000000532e2e8220 */ /* 0x010fe20000410000 */
[----:B------:R-:W-:Y:S01]  /*8c60*/  MOV R138, UR5 ;  /* 0x00000005008a7c02 */ /* 0x000fe20008000f00 */
[--C-:B-1----:R-:W-:Y:S01]  /*8c70*/  FADD.FTZ R5, R5, R146.reuse ;  /* 0x0000009205057221 */ /* 0x102fe20000010000 */
[----:B------:R-:W-:Y:S01]  /*8c80*/  STS [R21+0x4], R38 ;  /* 0x0000042615007388 */ /* 0x000fe20000000800 */
[----:B---3--:R-:W-:Y:S01]  /*8c90*/  IADD3 R2, P3, R12, UR48, RZ ;  /* 0x000000300c027c10 */ /* 0x008fe2000ff7e0ff */
[--C-:B0-----:R-:W-:Y:S01]  /*8ca0*/  FADD.FTZ R7, R7, R146.reuse ;  /* 0x0000009207077221 */ /* 0x101fe20000010000 */
[----:B-----5:R-:W-:Y:S01]  /*8cb0*/  @!P5 FMUL.FTZ R54, R54, R63 ;  /* 0x0000003f3636d220 */ /* 0x020fe20000410000 */
[----:B------:R-:W-:Y:S03]  /*8cc0*/  STS [R10+0x8], R37 ;  /* 0x000008250a007388 */ /* 0x000fe60000000800 */
[----:B------:R-:W-:Y:S01]  /*8cd0*/  FSETP.GTU.FTZ.AND P2, PT, R7, 20, PT ;  /* 0x41a000000700780b */ /* 0x000fe20003f5c000 */
[----:B------:R-:W-:Y:S01]  /*8ce0*/  STS [R18+0xc], R36 ;  /* 0x00000c2412007388 */ /* 0x000fe20000000800 */
[----:B------:R-:W-:Y:S01]  /*8cf0*/  FADD.FTZ R3, R3, R146 ;  /* 0x0000009203037221 */ /* 0x000fe20000010000 */
[----:B--2---:R-:W-:-:S02]  /*8d00*/  @!P1 FADD.FTZ R4, R4, 1 ;  /* 0x3f80000004049421 */ /* 0x004fc40000010000 */
[----:B------:R-:W-:Y:S02]  /*8d10*/  STS [R23+0x10], R35 ;  /* 0x0000102317007388 */ /* 0x000fe40000000800 */
[C---:B------:R-:W-:Y:S02]  /*8d20*/  FSETP.GTU.FTZ.AND P0, PT, R3.reuse, 20, PT ;  /* 0x41a000000300780b */ /* 0x040fe40003f1c000 */
[----:B------:R-:W-:Y:S01]  /*8d30*/  STS [R61+0x14], R34 ;  /* 0x000014223d007388 */ /* 0x000fe20000000800 */
[----:B------:R-:W0:Y:S03]  /*8d40*/  @!P1 MUFU.RCP R4, R4 ;  /* 0x0000000400049308 */ /* 0x000e260000001000 */
[----:B------:R-:W-:Y:S04]  /*8d50*/  STS [R20+0x18], R33 ;  /* 0x0000182114007388 */ /* 0x000fe80000000800 */
[----:B------:R-:W-:Y:S03]  /*8d60*/  STS [R65+0x1c], R32 ;  /* 0x00001c2041007388 */ /* 0x000fe60000000800 */
[----:B------:R-:W-:Y:S01]  /*8d70*/  @!P0 FMUL.FTZ R0, R3, -1.4426950216293334961 ;  /* 0xbfb8aa3b03008820 */ /* 0x000fe20000410000 */
[----:B------:R-:W-:Y:S01]  /*8d80*/  STS [R22+0x20], R31 ;  /* 0x0000201f16007388 */ /* 0x000fe20000000800 */
[----:B------:R-:W-:-:S02]  /*8d90*/  LEA.HI.X.SX32 R3, R6, R89, 0x1, P3 ;  /* 0x0000005906037211 */ /* 0x000fc400018f0eff */
[----:B------:R-:W-:Y:S01]  /*8da0*/  FSETP.GTU.FTZ.AND P3, PT, R8, 20, PT ;  /* 0x41a000000800780b */ /* 0x000fe20003f7c000 */
[----:B------:R-:W-:Y:S01]  /*8db0*/  STS [R69+0x24], R30 ;  /* 0x0000241e45007388 */ /* 0x000fe20000000800 */
[----:B0-----:R-:W-:Y:S01]  /*8dc0*/  @!P1 FMUL.FTZ R51, R51, R4 ;  /* 0x0000000433339220 */ /* 0x001fe20000410000 */
[----:B------:R-:W-:Y:S02]  /*8dd0*/  FSETP.GTU.FTZ.AND P1, PT, R5, 20, PT ;  /* 0x41a000000500780b */ /* 0x000fe40003f3c000 */
[----:B------:R-:W-:Y:S01]  /*8de0*/  STS [R71+0x28], R29 ;  /* 0x0000281d47007388 */ /* 0x000fe20000000800 */
[----:B------:R0:W1:Y:S03]  /*8df0*/  @!P0 MUFU.EX2 R4, R0 ;  /* 0x0000000000048308 */ /* 0x0000660000000800 */
[----:B------:R-:W-:Y:S04]  /*8e00*/  STS [R73+0x2c], R28 ;  /* 0x00002c1c49007388 */ /* 0x000fe80000000800 */
[----:B------:R-:W-:Y:S01]  /*8e10*/  STS [R40+0x30], R27 ;  /* 0x0000301b28007388 */ /* 0x000fe20000000800 */
[----:B0-----:R-:W-:Y:S01]  /*8e20*/  P2R R0, PR, RZ, 0x40 ;  /* 0x00000040ff007803 */ /* 0x001fe20000000000 */
[----:B------:R-:W-:-:S02]  /*8e30*/  @!P2 FMUL.FTZ R0, R7, -1.4426950216293334961 ;  /* 0xbfb8aa3b0700a820 */ /* 0x000fc40000410000 */
[----:B------:R0:W-:Y:S01]  /*8e40*/  STS [R77+0x34], R26 ;  /* 0x0000341a4d007388 */ /* 0x0001e20000000800 */
[----:B------:R-:W-:Y:S01]  /*8e50*/  @!P1 FMUL.FTZ R5, R5, -1.4426950216293334961 ;  /* 0xbfb8aa3b05059820 */ /* 0x000fe20000410000 */
[----:B------:R-:W-:Y:S01]  /*8e60*/  @!P3 FMUL.FTZ R7, R8, -1.4426950216293334961 ;  /* 0xbfb8aa3b0807b820 */ /* 0x000fe20000410000 */
[----:B------:R-:W2:Y:S01]  /*8e70*/  @!P2 MUFU.EX2 R6, R0 ;  /* 0x000000000006a308 */ /* 0x000ea20000000800 */
[----:B------:R-:W-:Y:S01]  /*8e80*/  STS [R44+0x38], R25 ;  /* 0x000038192c007388 */ /* 0x000fe20000000800 */
[----:B-1----:R-:W-:-:S03]  /*8e90*/  @!P0 FADD.FTZ R4, R4, 1 ;  /* 0x3f80000004048421 */ /* 0x002fc60000010000 */
[----:B------:R1:W-:Y:S01]  /*8ea0*/  STS [R81+0x3c], R24 ;  /* 0x00003c1851007388 */ /* 0x0003e20000000800 */
[----:B------:R-:W-:Y:S01]  /*8eb0*/  NOP ;  /* 0x0000000000007918 */ /* 0x000fe20000000000 */
[--C-:B0-----:R-:W-:Y:S02]  /*8ec0*/  FADD.FTZ R26, R11, R146.reuse ;  /* 0x000000920b1a7221 */ /* 0x101fe40000010000 */
[----:B------:R-:W-:Y:S01]  /*8ed0*/  LDS R9, [R121] ;  /* 0x0000000079097984 */ /* 0x000fe20000000800 */
[----:B------:R-:W0:Y:S01]  /*8ee0*/  @!P1 MUFU.EX2 R5, R5 ;  /* 0x0000000500059308 */ /* 0x000e220000000800 */
[----:B-1----:R-:W-:Y:S02]  /*8ef0*/  FADD.FTZ R24, R19, R146 ;  /* 0x0000009213187221 */ /* 0x002fe40000010000 */
[----:B------:R-:W-:Y:S01]  /*8f00*/  LDS R11, [R119+0x80] ;  /* 0x00008000770b7984 */ /* 0x000fe20000000800 */
[----:B------:R-:W-:Y:S01]  /*8f10*/  FSETP.GTU.FTZ.AND P4, PT, R26, 20, PT ;  /* 0x41a000001a00780b */ /* 0x000fe20003f9c000 */
[----:B--2---:R-:W-:Y:S01]  /*8f20*/  @!P2 FADD.FTZ R6, R6, 1 ;  /* 0x3f8000000606a421 */ /* 0x004fe20000010000 */
[----:B------:R-:W-:Y:S01]  /*8f30*/  FSETP.GTU.FTZ.AND P5, PT, R24, 20, PT ;  /* 0x41a000001800780b */ /* 0x000fe20003fbc000 */
[----:B------:R-:W-:Y:S01]  /*8f40*/  LDS R19, [R118+0x100] ;  /* 0x0001000076137984 */ /* 0x000fe20000000800 */
[----:B------:R-:W1:Y:S03]  /*8f50*/  @!P3 MUFU.EX2 R7, R7 ;  /* 0x000000070007b308 */ /* 0x000e660000000800 */
[----:B------:R-:W-:Y:S04]  /*8f60*/  LDS R25, [R117+0x180] ;  /* 0x0001800075197984 */ /* 0x000fe80000000800 */
[----:B------:R-:W-:Y:S01]  /*8f70*/  LDS R27, [R116+0x200] ;  /* 0x00020000741b7984 */ /* 0x000fe20000000800 */
[----:B------:R2:W3:Y:S01]  /*8f80*/  @!P2 MUFU.RCP R87, R6 ;  /* 0x000000060057a308 */ /* 0x0004e20000001000 */
[----:B------:R-:W-:Y:S01]  /*8f90*/  @!P4 FMUL.FTZ R8, R26, -1.4426950216293334961 ;  /* 0xbfb8aa3b1a08c820 */ /* 0x000fe20000410000 */
[----:B0-----:R-:W-:Y:S01]  /*8fa0*/  @!P1 FADD.FTZ R5, R5, 1 ;  /* 0x3f80000005059421 */ /* 0x001fe20000010000 */
[----:B------:R-:W-:Y:S01]  /*8fb0*/  LDS R29, [R115+0x280] ;  /* 0x00028000731d7984 */ /* 0x000fe20000000800 */
[----:B------:R-:W-:-:S03]  /*8fc0*/  @!P5 FMUL.FTZ R0, R24, -1.4426950216293334961 ;  /* 0xbfb8aa3b1800d820 */ /* 0x000fc60000410000 */
[----:B------:R-:W-:Y:S01]  /*8fd0*/  LDS R31, [R114+0x300] ;  /* 0x00030000721f7984 */ /* 0x000fe20000000800 */
[----:B------:R-:W0:Y:S01]  /*8fe0*/  @!P4 MUFU.EX2 R8, R8 ;  /* 0x000000080008c308 */ /* 0x000e220000000800 */
[----:B-1----:R-:W-:Y:S02]  /*8ff0*/  @!P3 FADD.FTZ R7, R7, 1 ;  /* 0x3f8000000707b421 */ /* 0x002fe40000010000 */
[----:B------:R-:W-:Y:S04]  /*9000*/  LDS R33, [R113+0x380] ;  /* 0x0003800071217984 */ /* 0x000fe80000000800 */
[----:B------:R-:W-:Y:S01]  /*9010*/  LDS R35, [R112+0x400] ;  /* 0x0004000070237984 */ /* 0x000fe20000000800 */
[----:B------:R-:W1:Y:S03]  /*9020*/  @!P5 MUFU.EX2 R0, R0 ;  /* 0x000000000000d308 */ /* 0x000e660000000800 */
[----:B------:R-:W-:Y:S04]  /*9030*/  LDS R37, [R111+0x480] ;  /* 0x000480006f257984 */ /* 0x000fe80000000800 */
[----:B------:R-:W-:Y:S01]  /*9040*/  LDS R39, [R110+0x500] ;  /* 0x000500006e277984 */ /* 0x000fe20000000800 */
[----:B------:R2:W4:Y:S03]  /*9050*/  @!P0 MUFU.RCP R24, R4 ;  /* 0x0000000400188308 */ /* 0x0005260000001000 */
[----:B------:R-:W-:Y:S04]  /*9060*/  LDS R63, [R109+0x580] ;  /* 0x000580006d3f7984 */ /* 0x000fe80000000800 */
[----:B------:R-:W-:Y:S01]  /*9070*/  LDS R67, [R108+0x600] ;  /* 0x000600006c437984 */ /* 0x000fe20000000800 */
[----:B------:R2:W0:Y:S03]  /*9080*/  @!P1 MUFU.RCP R26, R5 ;  /* 0x00000005001a9308 */ /* 0x0004260000001000 */
[----:B------:R-:W-:Y:S04]  /*9090*/  LDS R75, [R107+0x680] ;  /* 0x000680006b4b7984 */ /* 0x000fe80000000800 */
[----:B------:R-:W-:Y:S01]  /*90a0*/  LDS R79, [R106+0x700] ;  /* 0x000700006a4f7984 */ /* 0x000fe20000000800 */
[----:B------:R2:W0:Y:S03]  /*90b0*/  @!P3 MUFU.RCP R28, R7 ;  /* 0x00000007001cb308 */ /* 0x0004260000001000 */
[----:B------:R-:W-:Y:S04]  /*90c0*/  LDS R83, [R104+0x780] ;  /* 0x0007800068537984 */ /* 0x000fe80000000800 */
[----:B------:R-:W-:Y:S01]  /*90d0*/  @!P6 STS [UR5+0x1080], R91 ;  /* 0x0010805bff00e988 */ /* 0x000fe20008000805 */
[----:B------:R-:W-:Y:S01]  /*90e0*/  UIMAD UR5, UR46, UR28, URZ ;  /* 0x0000001c2e0572a4 */ /* 0x000fe2000f8e023f */
[----:B------:R-:W-:Y:S03]  /*90f0*/  BAR.SYNC.DEFER_BLOCKING 0x0 ;  /* 0x0000000000007b1d */ /* 0x000fe60000010000 */
[----:B------:R-:W-:-:S04]  /*9100*/  UIMAD UR10, UR45, UR29, UR5 ;  /* 0x0000001d2d0a72a4 */ /* 0x000fc8000f8e0205 */
[----:B------:R-:W-:Y:S01]  /*9110*/  UIADD3 UR5, UR7, UR10, URZ ;  /* 0x0000000a07057290 */ /* 0x000fe2000fffe03f */
[----:B------:R-:W5:Y:S02]  /*9120*/  LDS R85, [R138+0x1080] ;  /* 0x001080008a557984 */ /* 0x000f640000000800 */
[----:B-----5:R-:W-:-:S13]  /*9130*/  ISETP.GE.AND P6, PT, R12, R85, PT ;  /* 0x000000550c00720c */ /* 0x020fda0003fc6270 */
[----:B01234-:R-:W-:Y:S05]  /*9140*/  @P6 BRA `(.L_x_4031) ;  /* 0x0000000000346947 */ /* 0x01ffea0003800000 */
        /* <DEDUP_REMOVED lines=13> */
.L_x_4031:
[----:B------:R-:W-:Y:S05]  /*9220*/  BSYNC B0 ;  /* 0x0000000000007941 */ /* 0x000fea0003800000 */
.L_x_4030:
[----:B------:R-:W-:Y:S01]  /*9230*/  ULDC.64 UR28, c[0x0][0x390] ;  /* 0x0000e400001c7ab9 */ /* 0x000fe20000000a00 */
[----:B------:R-:W-:Y:S01]  /*9240*/  UMOV UR7, UR5 ;  /* 0x0000000500077c82 */ /* 0x000fe20008000000 */
[----:B------:R-:W-:Y:S01]  /*9250*/  UIMAD UR13, UR4, -0x400, UR47 ;  /* 0xfffffc00040d78a4 */ /* 0x000fe2000f8e022f */
[----:B------:R-:W-:Y:S01]  /*9260*/  @!P4 FADD.FTZ R8, R8, 1 ;  /* 0x3f8000000808c421 */ /* 0x000fe20000010000 */
[----:B------:R-:W-:Y:S01]  /*9270*/  UIMAD UR10, UR15, UR28, URZ ;  /* 0x0000001c0f0a72a4 */ /* 0x000fe2000f8e023f */
[----:B------:R-:W-:Y:S01]  /*9280*/  @!P5 FADD.FTZ R0, R0, 1 ;  /* 0x3f8000000000d421 */ /* 0x000fe20000010000 */
[----:B------:R-:W-:Y:S01]  /*9290*/  UIMAD.WIDE.U32 UR6, UR14, UR28, UR6 ;  /* 0x0000001c0e0672a5 */ /* 0x000fe2000f8e0006 */
[----:B------:R-:W-:Y:S01]  /*92a0*/  @!P0 FMUL.FTZ R55, R55, R24 ;  /* 0x0000001837378220 */ /* 0x000fe20000410000 */
[----:B------:R-:W-:Y:S01]  /*92b0*/  UIMAD UR10, UR14, UR29, UR10 ;  /* 0x0000001d0e0a72a4 */ /* 0x000fe2000f8e020a */
[----:B0-----:R0:W1:Y:S01]  /*92c0*/  @!P4 MUFU.RCP R7, R8 ;  /* 0x000000080007c308 */ /* 0x0010620000001000 */
        /* <DEDUP_REMOVED lines=8> */
[----:B------:R-:W2:Y:S01]  /*9350*/  @!P5 MUFU.RCP R0, R0 ;  /* 0x000000000000d308 */ /* 0x000ea20000001000 */
[----:B------:R-:W-:Y:S01]  /*9360*/  MOV R6, UR5 ;  /* 0x0000000500067c02 */ /* 0x000fe20008000f00 */
[----:B------:R-:W-:Y:S01]  /*9370*/  @!P3 FMUL.FTZ R59, R59, R28 ;  /* 0x0000001c3b3bb220 */ /* 0x000fe20000410000 */
[----:B------:R-:W-:Y:S01]  /*9380*/  LEA.HI.X R5, R12, UR29, R89, 0x2, P0 ;  /* 0x0000001d0c057c11 */ /* 0x000fe200080f1459 */
[----:B------:R-:W-:Y:S01]  /*9390*/  BSSY B0, `(.L_x_4032) ;  /* 0x000006c000007945 */ /* 0x000fe20003800000 */
[----:B------:R-:W-:-:S02]  /*93a0*/  LEA R4, P1, R6, R4, 0x2 ;  /* 0x0000000406047211 */ /* 0x000fc400078210ff */
[----:B0-----:R-:W-:Y:S01]  /*93b0*/  MOV R8, UR6 ;  /* 0x0000000600087c02 */ /* 0x001fe20008000f00 */
[----:B-1----:R-:W-:Y:S01]  /*93c0*/  @!P4 FMUL.FTZ R60, R60, R7 ;  /* 0x000000073c3cc220 */ /* 0x002fe20000410000 */
[----:B------:R-:W-:Y:S01]  /*93d0*/  ISETP.GE.AND P0, PT, R133, R85, PT ;  /* 0x000000558500720c */ /* 0x000fe20003f06270 */
[----:B------:R-:W-:Y:S01]  /*93e0*/  UIMAD.WIDE.U32 UR6, UR45, UR26, URZ ;  /* 0x0000001a2d0672a5 */ /* 0x000fe2000f8e003f */
[----:B------:R-:W-:Y:S02]  /*93f0*/  LEA.HI.X R5, R6, R5, R8, 0x2, P1 ;  /* 0x0000000506057211 */ /* 0x000fe400008f1408 */
[-C--:B------:R-:W-:Y:S01]  /*9400*/  ISETP.GE.AND P1, PT, R132, R85.reuse, PT ;  /* 0x000000558400720c */ /* 0x080fe20003f26270 */
[----:B------:R-:W-:Y:S01]  /*9410*/  UIADD3 UR5, UR7, UR11, URZ ;  /* 0x0000000b07057290 */ /* 0x000fe2000fffe03f */
[-C--:B------:R-:W-:Y:S01]  /*9420*/  ISETP.GE.AND P4, PT, R129, R85.reuse, PT ;  /* 0x000000558100720c */ /* 0x080fe20003f86270 */
[----:B------:R-:W-:Y:S01]  /*9430*/  @!P2 STG.E desc[UR24][R4.64+-0xf00], R19 ;  /* 0xfff100130400a986 */ /* 0x000fe2000c101918 */
[----:B--2---:R-:W-:Y:S01]  /*9440*/  @!P5 FMUL.FTZ R41, R41, R0 ;  /* 0x000000002929d220 */ /* 0x004fe20000410000 */
[----:B------:R-:W-:-:S02]  /*9450*/  ISETP.GE.AND P2, PT, R131, R85, PT ;  /* 0x000000558300720c */ /* 0x000fc40003f46270 */
[-C--:B------:R-:W-:Y:S01]  /*9460*/  ISETP.GE.AND P5, PT, R130, R85.reuse, PT ;  /* 0x000000558200720c */ /* 0x080fe20003fa6270 */
[----:B------:R-:W-:Y:S01]  /*9470*/  FADD.FTZ R7, R41, R142 ;  /* 0x0000008e29077221 */ /* 0x000fe20000010000 */
[----:B------:R-:W-:Y:S01]  /*9480*/  @!P0 STG.E desc[UR24][R4.64+-0xe80], R25 ;  /* 0xfff1801904008986 */ /* 0x000fe2000c101918 */
[-C--:B------:R-:W-:Y:S02]  /*9490*/  ISETP.GE.AND P3, PT, R128, R85.reuse, PT ;  /* 0x000000558000720c */ /* 0x080fe40003f66270 */
[-C--:B------:R-:W-:Y:S01]  /*94a0*/  ISETP.GE.AND P0, PT, R127, R85.reuse, PT ;  /* 0x000000557f00720c */ /* 0x080fe20003f06270 */
[----:B------:R-:W-:Y:S01]  /*94b0*/  @!P1 STG.E desc[UR24][R4.64+-0xe00], R27 ;  /* 0xfff2001b04009986 */ /* 0x000fe2000c101918 */
[-C--:B------:R-:W-:Y:S01]  /*94c0*/  ISETP.GE.AND P1, PT, R126, R85.reuse, PT ;  /* 0x000000557e00720c */ /* 0x080fe20003f26270 */
[----:B------:R-:W-:Y:S01]  /*94d0*/  FADD.FTZ R0, R7, R42 ;  /* 0x0000002a07007221 */ /* 0x000fe20000010000 */
[----:B------:R-:W-:Y:S01]  /*94e0*/  ISETP.NE.AND P6, PT, R141, RZ, PT ;  /* 0x000000ff8d00720c */ /* 0x000fe20003fc5270 */
        /* <DEDUP_REMOVED lines=32> */
[----:B0-----:R-:W-:Y:S01]  /*96f0*/  FADD.FTZ R49, R0, R49 ;  /* 0x0000003100317221 */ /* 0x001fe20000010000 */
[----:B------:R-:W-:-:S02]  /*9700*/  IADD3 R0, P1, R12, -0x3e0, RZ ;  /* 0xfffffc200c007810 */ /* 0x000fc40007f3e0ff */
[----:B------:R0:W-:Y:S01]  /*9710*/  STS [R69+0x24], R53 ;  /* 0x0000243545007388 */ /* 0x0001e20000000800 */
[----:B-1----:R-:W-:Y:S01]  /*9720*/  FADD.FTZ R50, R49, R50 ;  /* 0x0000003231327221 */ /* 0x002fe20000010000 */
[----:B------:R-:W-:Y:S02]  /*9730*/  IADD3.X R29, R89, -0x1, RZ, P1, !PT ;  /* 0xffffffff591d7810 */ /* 0x000fe40000ffe4ff */
[----:B------:R1:W-:Y:S01]  /*9740*/  STS [R71+0x28], R54 ;  /* 0x0000283647007388 */ /* 0x0003e20000000800 */
[----:B------:R-:W-:-:S03]  /*9750*/  FADD.FTZ R50, R50, R51 ;  /* 0x0000003332327221 */ /* 0x000fc60000010000 */
[----:B------:R-:W-:Y:S01]  /*9760*/  STS [R73+0x2c], R55 ;  /* 0x00002c3749007388 */ /* 0x000fe20000000800 */
[----:B0-----:R-:W-:-:S03]  /*9770*/  FADD.FTZ R53, R50, R53 ;  /* 0x0000003532357221 */ /* 0x001fc60000010000 */
[----:B------:R0:W-:Y:S01]  /*9780*/  STS [R40+0x30], R57 ;  /* 0x0000303928007388 */ /* 0x0001e20000000800 */
[----:B-1----:R-:W-:-:S03]  /*9790*/  FADD.FTZ R54, R53, R54 ;  /* 0x0000003635367221 */ /* 0x002fc60000010000 */
        /* <DEDUP_REMOVED lines=43> */
.L_x_4033:
[----:B------:R-:W-:Y:S05]  /*9a50*/  BSYNC B0 ;  /* 0x0000000000007941 */ /* 0x000fea0003800000 */
.L_x_4032:
        /* <DEDUP_REMOVED lines=20> */
[----:B------:R-:W-:Y:S01]  /*9ba0*/  UIADD3 UR16, UP3, UR16, -0x1000, URZ ;  /* 0xfffff00010107890 */ /* 0x000fe2000ff7e03f */
[----:B------:R-:W-:Y:S01]  /*9bb0*/  LEA R2, P0, R3, R2, 0x2 ;  /* 0x0000000203027211 */ /* 0x000fe200078010ff */
[----:B------:R-:W-:Y:S01]  /*9bc0*/  UIADD3 UR4, UR4, 0x1, URZ ;  /* 0x0000000104047890 */ /* 0x000fe2000fffe03f */
[----:B0-----:R-:W-:Y:S01]  /*9bd0*/  MOV R4, UR6 ;  /* 0x0000000600047c02 */ /* 0x001fe20008000f00 */
[----:B------:R-:W-:-:S02]  /*9be0*/  UIADD3.X UR20, UR20, -0x1, URZ, UP1, !UPT ;  /* 0xffffffff14147890 */ /* 0x000fc40008ffe43f */
[----:B------:R-:W-:Y:S01]  /*9bf0*/  UIADD3.X UR19, UR19, -0x1, URZ, UP2, !UPT ;  /* 0xffffffff13137890 */ /* 0x000fe200097fe43f */
[----:B------:R-:W-:Y:S01]  /*9c00*/  LEA.HI.X R3, R3, R0, R4, 0x2, P0 ;  /* 0x0000000003037211 */ /* 0x000fe200000f1404 */
[----:B------:R-:W-:Y:S01]  /*9c10*/  UIADD3.X UR17, UR17, -0x1, URZ, UP3, !UPT ;  /* 0xffffffff11117890 */ /* 0x000fe20009ffe43f */
        /* <DEDUP_REMOVED lines=28> */
.L_x_3952:
        /* <DEDUP_REMOVED lines=35> */
.L_x_4036:
[----:B------:R-:W-:Y:S05]  /*a010*/  BSYNC B0 ;  /* 0x0000000000007941 */ /* 0x000fea0003800000 */
.L_x_4035:
        /* <DEDUP_REMOVED lines=12> */
[----:B------:R-:W2:Y:S01]  /*a0e0*/  @!P1 S2R R6, SR_CgaCtaId ;  /* 0x0000000000069919 */ /* 0x000ea20000008800 */
[----:B---3--:R-:W-:Y:S01]  /*a0f0*/  @!P1 SHF.R.S32.HI R4, RZ, 0x1f, R11 ;  /* 0x0000001fff049819 */ /* 0x008fe2000001140b */
[----:B0-----:R-:W-:Y:S01]  /*a100*/  @P0 FADD R0, R3, R0 ;  /* 0x0000000003000221 */ /* 0x001fe20000000000 */
[----:B------:R-:W-:Y:S02]  /*a110*/  @!P1 MOV R3, 0x400 ;  /* 0x0000040000039802 */ /* 0x000fe40000000f00 */
[----:B------:R-:W-:Y:S02]  /*a120*/  @!P1 LEA.HI R4, R4, R11, RZ, 0x5 ;  /* 0x0000000b04049211 */ /* 0x000fe400078f28ff */
[----:B------:R-:W0:Y:S02]  /*a130*/  SHFL.DOWN P0, R5, R0, 0x4, 0x1f ;  /* 0x08801f0000057f89 */ /* 0x000e240000000000 */
[----:B------:R-:W-:Y:S02]  /*a140*/  @!P1 SHF.R.S32.HI R4, RZ, 0x5, R4 ;  /* 0x00000005ff049819 */ /* 0x000fe40000011404 */
[----:B--2---:R-:W-:Y:S01]  /*a150*/  @!P1 LEA R3, R6, R3, 0x18 ;  /* 0x0000000306039211 */ /* 0x004fe200078ec0ff */
[----:B0-----:R-:W-:-:S03]  /*a160*/  @P0 FADD R5, R0, R5 ;  /* 0x0000000500050221 */ /* 0x001fc60000000000 */
[----:B------:R-:W-:Y:S02]  /*a170*/  @!P1 LEA R4, R4, R3, 0x2 ;  /* 0x0000000304049211 */ /* 0x000fe400078e10ff */
[----:B------:R-:W0:Y:S02]  /*a180*/  SHFL.DOWN P0, R2, R5, 0x8, 0x1f ;  /* 0x09001f0005027f89 */ /* 0x000e240000000000 */
[----:B0-----:R-:W-:-:S05]  /*a190*/  @P0 FADD R2, R5, R2 ;  /* 0x0000000205020221 */ /* 0x001fca0000000000 */
[----:B-1----:R-:W0:Y:S02]  /*a1a0*/  SHFL.DOWN P0, R7, R2, 0x10, 0x1f ;  /* 0x0a001f0002077f89 */ /* 0x002e240000000000 */
        /* <DEDUP_REMOVED lines=8> */
[----:B------:R-:W2:Y:S02]  /*a230*/  @!P0 LDS R0, [R0+0x2118] ;  /* 0x0021180000008984 */ /* 0x000ea40000000800 */
[----:B--2---:R-:W-:-:S05]  /*a240*/  @!P0 FADD.FTZ R7, R7, R0 ;  /* 0x0000000007078221 */ /* 0x004fca0000010000 */
[----:B------:R3:W-:Y:S01]  /*a250*/  REDG.E.ADD.F32.FTZ.RN.STRONG.GPU desc[UR24][R14.64], R7 ;  /* 0x000000070e0079a6 */ /* 0x0007e2000c10f398 */
[----:B------:R-:W-:Y:S01]  /*a260*/  HFMA2.MMA R11, -RZ, RZ, 0, 0 ;  /* 0x00000000ff0b7435 */ /* 0x000fe200000001ff */
[----:B------:R-:W-:Y:S10]  /*a270*/  BRA `(.L_x_4039) ;  /* 0x0000000000047947 */ /* 0x000ff40003800000 */
.L_x_4038:
[----:B0-----:R-:W0:Y:S02]  /*a280*/  S2R R11, SR_TID.X ;  /* 0x00000000000b7919 */ /* 0x001e240000002100 */
.L_x_4039:
[----:B------:R-:W-:Y:S05]  /*a290*/  BSYNC B0 ;  /* 0x0000000000007941 */ /* 0x000fea0003800000 */
.L_x_4037:
        /* <DEDUP_REMOVED lines=22> */
.L_x_4041:
[----:B------:R-:W-:Y:S01]  /*a400*/  LEA R0, R11, UR8, 0x2 ;  /* 0x000000080b007c11 */ /* 0x000fe2000f8e10ff */
[----:B0-----:R-:W-:Y:S01]  /*a410*/  IMAD.U32 R5, RZ, RZ, UR5 ;  /* 0x00000005ff057e24 */ /* 0x001fe2000f8e00ff */
[----:B--2---:R-:W-:Y:S02]  /*a420*/  MOV R4, UR4 ;  /* 0x0000000400047c02 */ /* 0x004fe40008000f00 */
[----:B------:R-:W-:Y:S01]  /*a430*/  SHF.R.S32.HI R5, RZ, 0x1f, R11 ;  /* 0x0000001fff057819 */ /* 0x000fe2000001140b */
[----:B------:R-:W0:Y:S01]  /*a440*/  LDS R13, [R0+0x3650] ;  /* 0x00365000000d7984 */ /* 0x000e220000000800 */
[----:B------:R-:W-:Y:S02]  /*a450*/  MOV R3, UR6 ;  /* 0x0000000600037c02 */ /* 0x000fe40008000f00 */
[----:B------:R-:W-:Y:S01]  /*a460*/  MOV R2, R4 ;  /* 0x0000000400027202 */ /* 0x000fe20000000f00 */
[----:B---3--:R-:W2:Y:S01]  /*a470*/  LDS R15, [R0+0x3a50] ;  /* 0x003a5000000f7984 */ /* 0x008ea20000000800 */
[----:B------:R-:W-:Y:S01]  /*a480*/  MOV R8, UR12 ;  /* 0x0000000c00087c02 */ /* 0x000fe20008000f00 */
[C---:B------:R-:W-:Y:S01]  /*a490*/  IMAD R4, R5.reuse, UR10, RZ ;  /* 0x0000000a05047c24 */ /* 0x040fe2000f8e02ff */
[----:B-1----:R-:W-:Y:S01]  /*a4a0*/  MOV R7, UR7 ;  /* 0x0000000700077c02 */ /* 0x002fe20008000f00 */
        /* <DEDUP_REMOVED lines=16> */
[----:B--2---:R0:W-:Y:S01]  /*a5b0*/  REDG.E.ADD.F32.FTZ.RN.STRONG.GPU desc[UR24][R8.64], R15 ;  /* 0x0000000f080079a6 */ /* 0x0041e2000c10f398 */
[----:B------:R-:W-:Y:S05]  /*a5c0*/  @!P0 BRA `(.L_x_4041) ;  /* 0xfffffffc008c8947 */ /* 0x000fea000383ffff */
[----:B------:R-:W-:Y:S05]  /*a5d0*/  BSYNC B0 ;  /* 0x0000000000007941 */ /* 0x000fea0003800000 */
.L_x_4040:
[----:B------:R-:W-:Y:S05]  /*a5e0*/  EXIT ;  /* 0x000000000000794d */ /* 0x000fea0003800000 */
.L_x_3989:
[----:B------:R-:W-:Y:S01]  /*a5f0*/  HFMA2.MMA R190, -RZ, RZ, 0, 5.9604644775390625e-08 ;  /* 0x00000001ffbe7435 */ /* 0x000fe200000001ff */
[----:B------:R-:W-:Y:S02]  /*a600*/  MOV R195, R6 ;  /* 0x0000000600c37202 */ /* 0x000fe40000000f00 */
[----:B------:R-:W-:Y:S02]  /*a610*/  MOV R215, RZ ;  /* 0x000000ff00d77202 */ /* 0x000fe40000000f00 */
[----:B------:R-:W-:-:S07]  /*a620*/  MOV R10, 0xffffffff ;  /* 0xffffffff000a7802 */ /* 0x000fce0000000f00 */
[----:B0-----:R-:W-:Y:S05]  /*a630*/  WARPSYNC.COLLECTIVE R10, `(.L_x_4042) ;  /* 0x000000000a087348 */ /* 0x001fea0003c00000 */
[----:B------:R1:W2:Y:S02]  /*a640*/  SHFL.UP P3, R11, R195, R190, R215 ;  /* 0x040000bec30b7389 */ /* 0x0002a400000600d7 */
[----:B012---:R-:W-:Y:S01]  /*a650*/  ENDCOLLECTIVE ;  /* 0x000000000000791b */ /* 0x007fe20003800000 */
.L_x_4042:
[----:B------:R-:W-:Y:S02]  /*a660*/  MOV R195, R7 ;  /* 0x0000000700c37202 */ /* 0x000fe40000000f00 */
[----:B------:R-:W-:-:S07]  /*a670*/  MOV R3, R11 ;  /* 0x0000000b00037202 */ /* 0x000fce0000000f00 */
[----:B------:R-:W-:Y:S05]  /*a680*/  WARPSYNC.COLLECTIVE R10, `(.L_x_4043) ;  /* 0x000000000a087348 */ /* 0x000fea0003c00000 */
[----:B------:R0:W1:Y:S02]  /*a690*/  SHFL.UP P3, R11, R195, R190, R215 ;  /* 0x040000bec30b7389 */ /* 0x00006400000600d7 */
[----:B01----:R-:W-:Y:S01]  /*a6a0*/  ENDCOLLECTIVE ;  /* 0x000000000000791b */ /* 0x003fe20003800000 */
.L_x_4043:
        /* <DEDUP_REMOVED lines=8> */
.L_x_4044:
[----:B------:R-:W-:Y:S02]  /*a730*/  MOV R195, R7 ;  /* 0x0000000700c37202 */ /* 0x000fe40000000f00 */
[----:B------:R-:W-:-:S07]  /*a740*/  MOV R3, R11 ;  /* 0x0000000b00037202 */ /* 0x000fce0000000f00 */
[----:B------:R-:W-:Y:S05]  /*a750*/  WARPSYNC.COLLECTIVE R10, `(.L_x_4045) ;  /* 0x000000000a087348 */ /* 0x000fea0003c00000 */
[----:B------:R0:W1:Y:S02]  /*a760*/  SHFL.UP P3, R11, R195, R190, R215 ;  /* 0x040000bec30b7389 */ /* 0x00006400000600d7 */
[----:B01----:R-:W-:Y:S01]  /*a770*/  ENDCOLLECTIVE ;  /* 0x000000000000791b */ /* 0x003fe20003800000 */
.L_x_4045:
        /* <DEDUP_REMOVED lines=8> */
.L_x_4046:
[----:B------:R-:W-:Y:S02]  /*a800*/  MOV R195, R7 ;  /* 0x0000000700c37202 */ /* 0x000fe40000000f00 */
[----:B------:R-:W-:-:S07]  /*a810*/  MOV R3, R11 ;  /* 0x0000000b00037202 */ /* 0x000fce0000000f00 */
[----:B------:R-:W-:Y:S05]  /*a820*/  WARPSYNC.COLLECTIVE R10, `(.L_x_4047) ;  /* 0x000000000a087348 */ /* 0x000fea0003c00000 */
[----:B------:R0:W1:Y:S02]  /*a830*/  SHFL.UP P3, R11, R195, R190, R215 ;  /* 0x040000bec30b7389 */ /* 0x00006400000600d7 */
[----:B01----:R-:W-:Y:S01]  /*a840*/  ENDCOLLECTIVE ;  /* 0x000000000000791b */ /* 0x003fe20003800000 */
.L_x_4047:
        /* <DEDUP_REMOVED lines=8> */
.L_x_4048:
[----:B------:R-:W-:Y:S02]  /*a8d0*/  MOV R195, R7 ;  /* 0x0000000700c37202 */ /* 0x000fe40000000f00 */
[----:B------:R-:W-:-:S07]  /*a8e0*/  MOV R3, R11 ;  /* 0x0000000b00037202 */ /* 0x000fce0000000f00 */
[----:B------:R-:W-:Y:S05]  /*a8f0*/  WARPSYNC.COLLECTIVE R10, `(.L_x_4049) ;  /* 0x000000000a087348 */ /* 0x000fea0003c00000 */
[----:B------:R0:W1:Y:S02]  /*a900*/  SHFL.UP P3, R11, R195, R190, R215 ;  /* 0x040000bec30b7389 */ /* 0x00006400000600d7 */
[----:B01----:R-:W-:Y:S01]  /*a910*/  ENDCOLLECTIVE ;  /* 0x000000000000791b */ /* 0x003fe20003800000 */
.L_x_4049:
        /* <DEDUP_REMOVED lines=8> */
.L_x_4050:
[----:B------:R-:W-:Y:S02]  /*a9a0*/  MOV R195, R7 ;  /* 0x0000000700c37202 */ /* 0x000fe40000000f00 */
[----:B------:R-:W-:-:S07]  /*a9b0*/  MOV R3, R11 ;  /* 0x0000000b00037202 */ /* 0x000fce0000000f00 */
[----:B------:R-:W-:Y:S05]  /*a9c0*/  WARPSYNC.COLLECTIVE R10, `(.L_x_4051) ;  /* 0x000000000a087348 */ /* 0x000fea0003c00000 */
[----:B------:R0:W1:Y:S02]  /*a9d0*/  SHFL.UP P3, R11, R195, R190, R215 ;  /* 0x040000bec30b7389 */ /* 0x00006400000600d7 */
[----:B01----:R-:W-:Y:S01]  /*a9e0*/  ENDCOLLECTIVE ;  /* 0x000000000000791b */ /* 0x003fe20003800000 */
.L_x_4051:
[----:B------:R-:W-:Y:S05]  /*a9f0*/  BRA `(.L_x_4052) ;  /* 0xffffffb000087947 */ /* 0x000fea000383ffff */
.L_x_3990:
        /* <DEDUP_REMOVED lines=8> */
.L_x_4054:
[----:B------:R-:W-:Y:S05]  /*aa80*/  BSYNC B0 ;  /* 0x0000000000007941 */ /* 0x000fea0003800000 */
.L_x_4053:
[----:B------:R-:W-:Y:S05]  /*aa90*/  BRA `(.L_x_4055) ;  /* 0xffffffac00f47947 */ /* 0x000fea000383ffff */
.L_x_3991:
        /* <DEDUP_REMOVED lines=8> */
.L_x_4057:
[----:B------:R-:W-:Y:S05]  /*ab20*/  BSYNC B0 ;  /* 0x0000000000007941 */ /* 0x000fea0003800000 */
.L_x_4056:
[----:B------:R-:W-:Y:S05]  /*ab30*/  BRA `(.L_x_4058) ;  /* 0xffffffac00d47947 */ /* 0x000fea000383ffff */
.L_x_3992:
        /* <DEDUP_REMOVED lines=8> */
.L_x_4060:
[----:B------:R-:W-:Y:S05]  /*abc0*/  BSYNC B0 ;  /* 0x0000000000007941 */ /* 0x000fea0003800000 */
.L_x_4059:
        /* <DEDUP_REMOVED lines=10> */
.L_x_4061:
[----:B------:R-:W-:Y:S01]  /*ac70*/  MOV R232, 0x1f ;  /* 0x0000001f00e87802 */ /* 0x000fe20000000f00 */
[----:B------:R-:W-:-:S07]  /*ac80*/  IMAD.MOV.U32 R7, RZ, RZ, R11 ;  /* 0x000000ffff077224 */ /* 0x000fce00078e000b */
[----:B------:R-:W-:Y:S05]  /*ac90*/  WARPSYNC.COLLECTIVE R10, `(.L_x_4062) ;  /* 0x000000000a087348 */ /* 0x000fea0003c00000 */
[----:B------:R0:W1:Y:S02]  /*aca0*/  SHFL.IDX P3, R11, R219, R221, R232 ;  /* 0x000000dddb0b7389 */ /* 0x00006400000600e8 */
[----:B01----:R-:W-:Y:S01]  /*acb0*/  ENDCOLLECTIVE ;  /* 0x000000000000791b */ /* 0x003fe20003800000 */
.L_x_4062:
[----:B------:R-:W-:Y:S02]  /*acc0*/  MOV R219, R9 ;  /* 0x0000000900db7202 */ /* 0x000fe40000000f00 */
[----:B------:R-:W-:-:S07]  /*acd0*/  MOV R8, R11 ;  /* 0x0000000b00087202 */ /* 0x000fce0000000f00 */
[----:B------:R-:W-:Y:S05]  /*ace0*/  WARPSYNC.COLLECTIVE R10, `(.L_x_4063) ;  /* 0x000000000a087348 */ /* 0x000fea0003c00000 */
[----:B------:R0:W1:Y:S02]  /*acf0*/  SHFL.IDX P3, R11, R219, R221, R232 ;  /* 0x000000dddb0b7389 */ /* 0x00006400000600e8 */
[----:B01----:R-:W-:Y:S01]  /*ad00*/  ENDCOLLECTIVE ;  /* 0x000000000000791b */ /* 0x003fe20003800000 */
.L_x_4063:
[----:B------:R-:W-:Y:S01]  /*ad10*/  MOV R9, R11 ;  /* 0x0000000b00097202 */ /* 0x000fe20000000f00 */
[----:B------:R-:W-:Y:S06]  /*ad20*/  BRA `(.L_x_4064) ;  /* 0xffffffac00707947 */ /* 0x000fec000383ffff */
.L_x_3994:
[----:B------:R-:W-:Y:S01]  /*ad30*/  HFMA2.MMA R225, -RZ, RZ, 0, 5.9604644775390625e-08 ;  /* 0x00000001ffe17435 */ /* 0x000fe200000001ff */
[----:B------:R-:W-:Y:S01]  /*ad40*/  MOV R223, R4 ;  /* 0x0000000400df7202 */ /* 0x000fe20000000f00 */
[----:B------:R-:W-:Y:S01]  /*ad50*/  HFMA2.MMA R221, -RZ, RZ, 0, 0 ;  /* 0x00000000ffdd7435 */ /* 0x000fe200000001ff */
[----:B------:R-:W-:Y:S02]  /*ad60*/  MOV R234, 0x1f ;  /* 0x0000001f00ea7802 */ /* 0x000fe40000000f00 */
[----:B------:R-:W-:Y:S02]  /*ad70*/  MOV R10, 0xffffffff ;  /* 0xffffffff000a7802 */ /* 0x000fe40000000f00 */
[----:B------:R-:W-:-:S07]  /*ad80*/  MOV R232, 0x1f ;  /* 0x0000001f00e87802 */ /* 0x000fce0000000f00 */
[----:B-1----:R-:W-:Y:S05]  /*ad90*/  WARPSYNC.COLLECTIVE R10, `(.L_x_4065) ;  /* 0x000000000a087348 */ /* 0x002fea0003c00000 */
[----:B------:R0:W2:Y:S02]  /*ada0*/  SHFL.DOWN P6, R11, R223, R225, R234 ;  /* 0x080000e1df0b7389 */ /* 0x0000a400000c00ea */
[----:B012---:R-:W-:Y:S01]  /*adb0*/  ENDCOLLECTIVE ;  /* 0x000000000000791b */ /* 0x007fe20003800000 */
.L_x_4065:
[----:B------:R-:W-:Y:S02]  /*adc0*/  MOV R223, R5 ;  /* 0x0000000500df7202 */ /* 0x000fe40000000f00 */
[----:B------:R-:W-:-:S07]  /*add0*/  MOV R9, R11 ;  /* 0x0000000b00097202 */ /* 0x000fce0000000f00 */
[----:B------:R-:W-:Y:S05]  /*ade0*/  WARPSYNC.COLLECTIVE R10, `(.L_x_4066) ;  /* 0x000000000a087348 */ /* 0x000fea0003c00000 */
[----:B------:R0:W1:Y:S02]  /*adf0*/  SHFL.DOWN P6, R11, R223, R225, R234 ;  /* 0x080000e1df0b7389 */ /* 0x00006400000c00ea */
[----:B01----:R-:W-:Y:S01]  /*ae00*/  ENDCOLLECTIVE ;  /* 0x000000000000791b */ /* 0x003fe20003800000 */
.L_x_4066:
        /* <DEDUP_REMOVED lines=8> */
.L_x_4067:
[----:B------:R-:W-:Y:S01]  /*ae90*/  MOV R223, R5 ;  /* 0x0000000500df7202 */ /* 0x000fe20000000f00 */
[----:B------:R-:W-:-:S07]  /*aea0*/  IMAD.MOV.U32 R9, RZ, RZ, R11 ;  /* 0x000000ffff097224 */ /* 0x000fce00078e000b */
[----:B------:R-:W-:Y:S05]  /*aeb0*/  WARPSYNC.COLLECTIVE R10, `(.L_x_4068) ;  /* 0x000000000a087348 */ /* 0x000fea0003c00000 */
[----:B------:R0:W1:Y:S02]  /*aec0*/  SHFL.DOWN P6, R11, R223, R225, R234 ;  /* 0x080000e1df0b7389 */ /* 0x00006400000c00ea */
[----:B01----:R-:W-:Y:S01]  /*aed0*/  ENDCOLLECTIVE ;  /* 0x000000000000791b */ /* 0x003fe20003800000 */
.L_x_4068:
        /* <DEDUP_REMOVED lines=8> */
.L_x_4069:
[----:B------:R-:W-:Y:S02]  /*af60*/  MOV R223, R5 ;  /* 0x0000000500df7202 */ /* 0x000fe40000000f00 */
[----:B------:R-:W-:-:S07]  /*af70*/  MOV R9, R11 ;  /* 0x0000000b00097202 */ /* 0x000fce0000000f00 */
[----:B------:R-:W-:Y:S05]  /*af80*/  WARPSYNC.COLLECTIVE R10, `(.L_x_4070) ;  /* 0x000000000a087348 */ /* 0x000fea0003c00000 */
[----:B------:R0:W1:Y:S02]  /*af90*/  SHFL.DOWN P6, R11, R223, R225, R234 ;  /* 0x080000e1df0b7389 */ /* 0x00006400000c00ea */
[----:B01----:R-:W-:Y:S01]  /*afa0*/  ENDCOLLECTIVE ;  /* 0x000000000000791b */ /* 0x003fe20003800000 */
.L_x_4070:
        /* <DEDUP_REMOVED lines=8> */
.L_x_4071:
[----:B------:R-:W-:Y:S02]  /*b030*/  MOV R223, R5 ;  /* 0x0000000500df7202 */ /* 0x000fe40000000f00 */
[----:B------:R-:W-:-:S07]  /*b040*/  MOV R9, R11 ;  /* 0x0000000b00097202 */ /* 0x000fce0000000f00 */
[----:B------:R-:W-:Y:S05]  /*b050*/  WARPSYNC.COLLECTIVE R10, `(.L_x_4072) ;  /* 0x000000000a087348 */ /* 0x000fea0003c00000 */
[----:B------:R0:W1:Y:S02]  /*b060*/  SHFL.DOWN P6, R11, R223, R225, R234 ;  /* 0x080000e1df0b7389 */ /* 0x00006400000c00ea */
[----:B01----:R-:W-:Y:S01]  /*b070*/  ENDCOLLECTIVE ;  /* 0x000000000000791b */ /* 0x003fe20003800000 */
.L_x_4072:
        /* <DEDUP_REMOVED lines=8> */
.L_x_4073:
[----:B------:R-:W-:Y:S01]  /*b100*/  IMAD.MOV.U32 R223, RZ, RZ, R5 ;  /* 0x000000ffffdf7224 */ /* 0x000fe200078e0005 */
[----:B------:R-:W-:-:S07]  /*b110*/  MOV R9, R11 ;  /* 0x0000000b00097202 */ /* 0x000fce0000000f00 */
[----:B------:R-:W-:Y:S05]  /*b120*/  WARPSYNC.COLLECTIVE R10, `(.L_x_4074) ;  /* 0x000000000a087348 */ /* 0x000fea0003c00000 */
[----:B------:R0:W1:Y:S02]  /*b130*/  SHFL.DOWN P6, R11, R223, R225, R234 ;  /* 0x080000e1df0b7389 */ /* 0x00006400000c00ea */
[----:B01----:R-:W-:Y:S01]  /*b140*/  ENDCOLLECTIVE ;  /* 0x000000000000791b */ /* 0x003fe20003800000 */
.L_x_4074:
        /* <DEDUP_REMOVED lines=9> */
.L_x_4075:
[----:B------:R-:W-:Y:S02]  /*b1e0*/  MOV R219, R5 ;  /* 0x0000000500db7202 */ /* 0x000fe40000000f00 */
[----:B------:R-:W-:-:S07]  /*b1f0*/  MOV R213, R11 ;  /* 0x0000000b00d57202 */ /* 0x000fce0000000f00 */
[----:B------:R-:W-:Y:S05]  /*b200*/  WARPSYNC.COLLECTIVE R10, `(.L_x_4076) ;  /* 0x000000000a087348 */ /* 0x000fea0003c00000 */
[----:B------:R0:W1:Y:S02]  /*b210*/  SHFL.IDX P3, R11, R219, R221, R232 ;  /* 0x000000dddb0b7389 */ /* 0x00006400000600e8 */
[----:B01----:R-:W-:Y:S01]  /*b220*/  ENDCOLLECTIVE ;  /* 0x000000000000791b */ /* 0x003fe20003800000 */
.L_x_4076:
[----:B------:R-:W-:Y:S02]  /*b230*/  MOV R219, R2 ;  /* 0x0000000200db7202 */ /* 0x000fe40000000f00 */
[----:B------:R-:W-:-:S07]  /*b240*/  MOV R230, R11 ;  /* 0x0000000b00e67202 */ /* 0x000fce0000000f00 */
[----:B------:R-:W-:Y:S05]  /*b250*/  WARPSYNC.COLLECTIVE R10, `(.L_x_4077) ;  /* 0x000000000a087348 */ /* 0x000fea0003c00000 */
[----:B------:R0:W1:Y:S02]  /*b260*/  SHFL.DOWN P6, R11, R223, R225, R234 ;  /* 0x080000e1df0b7389 */ /* 0x00006400000c00ea */
[----:B01----:R-:W-:Y:S01]  /*b270*/  ENDCOLLECTIVE ;  /* 0x000000000000791b */ /* 0x003fe20003800000 */
.L_x_4077:
[----:B------:R-:W-:Y:S02]  /*b280*/  MOV R223, R5 ;  /* 0x0000000500df7202 */ /* 0x000fe40000000f00 */
[----:B------:R-:W-:-:S07]  /*b290*/  MOV R8, R11 ;  /* 0x0000000b00087202 */ /* 0x000fce0000000f00 */
[----:B------:R-:W-:Y:S05]  /*b2a0*/  WARPSYNC.COLLECTIVE R10, `(.L_x_4078) ;  /* 0x000000000a087348 */ /* 0x000fea0003c00000 */
[----:B------:R0:W1:Y:S02]  /*b2b0*/  SHFL.DOWN P6, R11, R223, R225, R234 ;  /* 0x080000e1df0b7389 */ /* 0x00006400000c00ea */
[----:B01----:R-:W-:Y:S01]  /*b2c0*/  ENDCOLLECTIVE ;  /* 0x000000000000791b */ /* 0x003fe20003800000 */
.L_x_4078:
[----:B------:R-:W-:-:S07]  /*b2d0*/  MOV R9, R11 ;  /* 0x0000000b00097202 */ /* 0x000fce0000000f00 */
[----:B------:R-:W-:Y:S05]  /*b2e0*/  WARPSYNC.COLLECTIVE R10, `(.L_x_4079) ;  /* 0x000000000a087348 */ /* 0x000fea0003c00000 */
[----:B------:R0:W1:Y:S02]  /*b2f0*/  SHFL.IDX P3, R11, R219, R221, R232 ;  /* 0x000000dddb0b7389 */ /* 0x00006400000600e8 */
[----:B01----:R-:W-:Y:S01]  /*b300*/  ENDCOLLECTIVE ;  /* 0x000000000000791b */ /* 0x003fe20003800000 */
.L_x_4079:
[----:B------:R-:W-:Y:S02]  /*b310*/  MOV R219, R3 ;  /* 0x0000000300db7202 */ /* 0x000fe40000000f00 */
[----:B------:R-:W-:-:S07]  /*b320*/  MOV R215, R11 ;  /* 0x0000000b00d77202 */ /* 0x000fce0000000f00 */
[----:B------:R-:W-:Y:S05]  /*b330*/  WARPSYNC.COLLECTIVE R10, `(.L_x_4080) ;  /* 0x000000000a087348 */ /* 0x000fea0003c00000 */
[----:B------:R0:W1:Y:S02]  /*b340*/  SHFL.IDX P3, R11, R219, R221, R232 ;  /* 0x000000dddb0b7389 */ /* 0x00006400000600e8 */
[----:B01----:R-:W-:Y:S01]  /*b350*/  ENDCOLLECTIVE ;  /* 0x000000000000791b */ /* 0x003fe20003800000 */
.L_x_4080:
[----:B------:R-:W-:Y:S05]  /*b360*/  BRA `(.L_x_4081) ;  /* 0xffffffac007c7947 */ /* 0x000fea000383ffff */
.L_x_4082:
        /* <DEDUP_REMOVED lines=9> */
.L_x_10950:


//--------------------- .text._Z25selective_scan_bwd_kernelI32Selective_Scan_bwd_kernel_traitsILi64ELi16ELb0ELb0ELb1ELb1ELb1EffEEv12SSMParamsBwd --------------------------
	.section	.text._Z25selective_scan_bwd_kernelI32Selective_Scan_bwd_kernel_traitsILi64ELi16ELb0ELb0ELb1ELb1ELb1EffEEv12SSMParamsBwd,"ax",@progbits
	.align	128
        .global         _Z25selective_scan_bwd_kernelI32Selective_Scan_bwd_kernel_traitsILi64ELi16ELb0ELb0ELb1ELb1ELb1EffEEv12SSMParamsBwd
        .type           _Z25selective_scan_bwd_kernelI32Selective_Scan_bwd_kernel_traitsILi64ELi16ELb0ELb0ELb1ELb1ELb1EffEEv12SSMParamsBwd,@function
        .size           _Z25selective_scan_bwd_kernelI32Selective_Scan_bwd_kernel_traitsILi64ELi16ELb0ELb0ELb1ELb1ELb1EffEEv12SSMParamsBwd,(.L_x_10951 - _Z25selective_scan_bwd_kernelI32Selective_Scan_bwd_kernel_traitsILi64ELi16ELb0ELb0ELb1ELb1ELb1EffEEv12SSMParamsBwd)
        .other          _Z25selective_scan_bwd_kernelI32Selective_Scan_bwd_kernel_traitsILi64ELi16ELb0ELb0ELb1ELb1ELb1EffEEv12SSMParamsBwd,@"STO_CUDA_ENTRY STV_DEFAULT"
_Z25selective_scan_bwd_kernelI32Selective_Scan_bwd_kernel_traitsILi64ELi16ELb0ELb0ELb1ELb1ELb1EffEEv12SSMParamsBwd:
.text._Z25selective_scan_bwd_kernelI32Selective_Scan_bwd_kernel_traitsILi64ELi16ELb0ELb0ELb1ELb1ELb1EffEEv12SSMParamsBwd:
[----:B------:R-:W-:Y:S08]  /*0000*/  LDC R1, c[0x0][0x28] ;  /* 0x00000a00ff017b82 */ /* 0x000ff00000000800 */
[----:B------:R-:W0:Y:S01]  /*0010*/  LDC.64 R4, c[0x0][0x300] ;  /* 0x0000c000ff047b82 */ /* 0x000e220000000a00 */
[----:B------:R-:W1:Y:S01]  /*0020*/  S2R R163, SR_CTAID.Y ;  /* 0x0000000000a37919 */ /* 0x000e620000002600 */
[----:B------:R-:W-:Y:S01]  /*0030*/  ULDC.64 UR12, c[0x0][0x208] ;  /* 0x00008200000c7ab9 */ /* 0x000fe20000000a00 */
[----:B------:R-:W-:Y:S01]  /*0040*/  ULDC.64 UR8, c[0x0][0x280] ;  /* 0x0000a00000087ab9 */ /* 0x000fe20000000a00 */
[----:B------:R-:W-:Y:S01]  /*0050*/  ULDC.64 UR10, c[0x0][0x290] ;  /* 0x0000a400000a7ab9 */ /* 0x000fe20000000a00 */
[----:B------:R-:W-:-:S03]  /*0060*/  ULDC.64 UR16, c[0x0][0x310] ;  /* 0x0000c40000107ab9 */ /* 0x000fc60000000a00 */
[----:B------:R-:W2:Y:S08]  /*0070*/  LDC.64 R2, c[0x0][0x2e8] ;  /* 0x0000ba00ff027b82 */ /* 0x000eb00000000a00 */
[----:B------:R-:W3:Y:S01]  /*0080*/  LDC R10, c[0x0][0x228] ;  /* 0x00008a00ff0a7b82 */ /* 0x000ee20000000800 */
[----:B0-----:R-:W-:-:S07]  /*0090*/  ISETP.NE.U32.AND P1, PT, R4, RZ, PT ;  /* 0x000000ff0400720c */ /* 0x001fce0003f25070 */
[----:B------:R-:W0:Y:S01]  /*00a0*/  S2UR UR15, SR_CTAID.X ;  /* 0x00000000000f79c3 */ /* 0x000e220000002500 */
[----:B------:R-:W-:Y:S02]  /*00b0*/  ISETP.NE.AND.EX P1, PT, R5, RZ, PT, P1 ;  /* 0x000000ff0500720c */ /* 0x000fe40003f25310 */
[----:B--2---:R-:W-:-:S05]  /*00c0*/  ISETP.NE.U32.AND P2, PT, R2, RZ, PT ;  /* 0x000000ff0200720c */ /* 0x004fca0003f45070 */
[----:B------:R-:W2:Y:S01]  /*00d0*/  LDC R29, c[0x0][0x224] ;  /* 0x00008900ff1d7b82 */ /* 0x000ea20000000800 */
[----:B-1----:R-:W-:Y:S02]  /*00e0*/  SHF.R.S32.HI R170, RZ, 0x1f, R163 ;  /* 0x0000001fffaa7819 */ /* 0x002fe400000114a3 */
[----:B------:R-:W-:-:S03]  /*00f0*/  ISETP.NE.AND.EX P2, PT, R3, RZ, PT, P2 ;  /* 0x000000ff0300720c */ /* 0x000fc60003f45320 */
[C---:B------:R-:W-:Y:S02]  /*0100*/  @P1 LEA R4, P3, R163.reuse, R4, 0x2 ;  /* 0x00000004a3041211 */ /* 0x040fe400078610ff */
[----:B------:R-:W1:Y:S02]  /*0110*/  LDC.64 R18, c[0x0][0x278] ;  /* 0x00009e00ff127b82 */ /* 0x000e640000000a00 */
[----:B------:R-:W-:-:S06]  /*0120*/  @P1 LEA.HI.X R5, R163, R5, R170, 0x2, P3 ;  /* 0x00000005a3051211 */ /* 0x000fcc00018f14aa */
[C---:B------:R-:W-:Y:S01]  /*0130*/  @P2 LEA R2, P0, R163.reuse, R2, 0x2 ;  /* 0x00000002a3022211 */ /* 0x040fe200078010ff */
[----:B------:R4:W5:Y:S01]  /*0140*/  @P1 LDG.E R9, desc[UR12][R4.64] ;  /* 0x0000000c04091981 */ /* 0x000962000c1e1900 */
[----:B------:R-:W1:Y:S02]  /*0150*/  LDC.64 R16, c[0x0][0x330] ;  /* 0x0000cc00ff107b82 */ /* 0x000e640000000a00 */
[----:B------:R-:W-:-:S05]  /*0160*/  @P2 LEA.HI.X R3, R163, R3, R170, 0x2, P0 ;  /* 0x00000003a3032211 */ /* 0x000fca00000f14aa */
[----:B------:R2:W5:Y:S01]  /*0170*/  @P2 LDG.E R8, desc[UR12][R2.64] ;  /* 0x0000000c02082981 */ /* 0x000562000c1e1900 */
[----:B---3--:R-:W-:Y:S01]  /*0180*/  IABS R11, R10 ;  /* 0x0000000a000b7213 */ /* 0x008fe20000000000 */
[----:B0-----:R-:W-:Y:S01]  /*0190*/  USHF.R.S32.HI UR14, URZ, 0x1f, UR15 ;  /* 0x0000001f3f0e7899 */ /* 0x001fe2000801140f */
[----:B----4-:R-:W0:Y:S02]  /*01a0*/  LDC.64 R4, c[0x0][0x298] ;  /* 0x0000a600ff047b82 */ /* 0x010e240000000a00 */
[----:B------:R-:W3:Y:S06]  /*01b0*/  I2F.RP R0, R11 ;  /* 0x0000000b00007306 */ /* 0x000eec0000209400 */
[----:B------:R-:W4:Y:S08]  /*01c0*/  LDC.64 R24, c[0x0][0x3d8] ;  /* 0x0000f600ff187b82 */ /* 0x000f300000000a00 */
[----:B------:R-:W4:Y:S01]  /*01d0*/  LDC.64 R26, c[0x0][0x3f8] ;  /* 0x0000fe00ff1a7b82 */ /* 0x000f220000000a00 */
[----:B---3--:R-:W3:Y:S07]  /*01e0*/  MUFU.RCP R0, R0 ;  /* 0x0000000000007308 */ /* 0x008eee0000001000 */
[----:B------:R-:W5:Y:S08]  /*01f0*/  LDC.64 R30, c[0x0][0x2f8] ;  /* 0x0000be00ff1e7b82 */ /* 0x000f700000000a00 */
[----:B------:R-:W5:Y:S01]  /*0200*/  LDC.64 R32, c[0x0][0x3b8] ;  /* 0x0000ee00ff207b82 */ /* 0x000f620000000a00 */
[----:B---3--:R-:W-:-:S04]  /*0210*/  IADD3 R6, R0, 0xffffffe, RZ ;  /* 0x0ffffffe00067810 */ /* 0x008fc80007ffe0ff */
[----:B------:R3:W2:Y:S03]  /*0220*/  F2I.FTZ.U32.TRUNC.NTZ R7, R6 ;  /* 0x0000000600077305 */ /* 0x0006a6000021f000 */
[----:B------:R-:W5:Y:S01]  /*0230*/  LDC.64 R34, c[0x0][0x2e0] ;  /* 0x0000b800ff227b82 */ /* 0x000f620000000a00 */
[----:B---3--:R-:W-:Y:S01]  /*0240*/  HFMA2.MMA R6, -RZ, RZ, 0, 0 ;  /* 0x00000000ff067435 */ /* 0x008fe200000001ff */
[----:B--2---:R-:W-:-:S05]  /*0250*/  IADD3 R12, RZ, -R7, RZ ;  /* 0x80000007ff0c7210 */ /* 0x004fca0007ffe0ff */
[----:B------:R-:W-:Y:S01]  /*0260*/  IMAD R3, R12, R11, RZ ;  /* 0x0000000b0c037224 */ /* 0x000fe200078e02ff */
[----:B------:R-:W-:-:S03]  /*0270*/  IABS R2, R163 ;  /* 0x000000a300027213 */ /* 0x000fc60000000000 */
[----:B------:R-:W-:-:S06]  /*0280*/  IMAD.HI.U32 R7, R7, R3, R6 ;  /* 0x0000000307077227 */ /* 0x000fcc00078e0006 */
[----:B------:R-:W-:-:S05]  /*0290*/  IMAD.HI.U32 R161, R7, R2, RZ ;  /* 0x0000000207a17227 */ /* 0x000fca00078e00ff */
[----:B------:R-:W-:-:S05]  /*02a0*/  IADD3 R0, -R161, RZ, RZ ;  /* 0x000000ffa1007210 */ /* 0x000fca0007ffe1ff */
[C---:B------:R-:W-:Y:S02]  /*02b0*/  IMAD R0, R11.reuse, R0, R2 ;  /* 0x000000000b007224 */ /* 0x040fe400078e0202 */
[----:B------:R-:W2:Y:S03]  /*02c0*/  LDC.64 R2, c[0x0][0x288] ;  /* 0x0000a200ff027b82 */ /* 0x000ea60000000a00 */
[----:B------:R-:W-:Y:S01]  /*02d0*/  ISETP.GT.U32.AND P3, PT, R11, R0, PT ;  /* 0x000000000b00720c */ /* 0x000fe20003f64070 */
[----:B------:R-:W-:Y:S02]  /*02e0*/  UIMAD UR6, UR14, UR8, URZ ;  /* 0x000000080e0672a4 */ /* 0x000fe4000f8e023f */
[----:B------:R-:W-:Y:S02]  /*02f0*/  UIMAD.WIDE.U32 UR4, UR15, UR8, URZ ;  /* 0x000000080f0472a5 */ /* 0x000fe4000f8e003f */
[----:B------:R-:W-:-:S08]  /*0300*/  UIMAD UR6, UR15, UR9, UR6 ;  /* 0x000000090f0672a4 */ /* 0x000fd0000f8e0206 */
[----:B------:R-:W-:-:S04]  /*0310*/  @!P3 IADD3 R0, R0, -R11, RZ ;  /* 0x8000000b0000b210 */ /* 0x000fc80007ffe0ff */
[----:B------:R-:W-:Y:S02]  /*0320*/  ISETP.GE.U32.AND P0, PT, R0, R11, PT ;  /* 0x0000000b0000720c */ /* 0x000fe40003f06070 */
[----:B------:R-:W-:Y:S01]  /*0330*/  LOP3.LUT R0, R163, R10, RZ, 0x3c, !PT ;  /* 0x0000000aa3007212 */ /* 0x000fe200078e3cff */
[----:B------:R-:W-:Y:S01]  /*0340*/  UIADD3 UR5, UR5, UR6, URZ ;  /* 0x0000000605057290 */ /* 0x000fe2000fffe03f */
[----:B------:R-:W-:Y:S02]  /*0350*/  @!P3 IADD3 R161, R161, 0x1, RZ ;  /* 0x00000001a1a1b810 */ /* 0x000fe40007ffe0ff */
[----:B------:R-:W-:Y:S01]  /*0360*/  ISETP.GE.AND P4, PT, R0, RZ, PT ;  /* 0x000000ff0000720c */ /* 0x000fe20003f86270 */
[-C--:B--2---:R-:W-:Y:S01]  /*0370*/  IMAD R0, R170, R2.reuse, RZ ;  /* 0x00000002aa007224 */ /* 0x084fe200078e02ff */
[----:B------:R-:W-:Y:S01]  /*0380*/  ISETP.NE.AND P3, PT, R10, RZ, PT ;  /* 0x000000ff0a00720c */ /* 0x000fe20003f65270 */
[----:B------:R-:W-:Y:S02]  /*0390*/  UIMAD UR8, UR14, UR10, URZ ;  /* 0x0000000a0e0872a4 */ /* 0x000fe4000f8e023f */
[----:B------:R-:W-:Y:S01]  /*03a0*/  IMAD R0, R163, R3, R0 ;  /* 0x00000003a3007224 */ /* 0x000fe200078e0200 */
[----:B------:R-:W-:Y:S01]  /*03b0*/  LEA R7, R29, 0xfffffc00, 0xa ;  /* 0xfffffc001d077811 */ /* 0x000fe200078e50ff */
[----:B------:R-:W-:Y:S01]  /*03c0*/  IMAD.WIDE.U32 R2, R163, R2, UR4 ;  /* 0x00000004a3027e25 */ /* 0x000fe2000f8e0002 */
[----:B------:R-:W-:-:S02]  /*03d0*/  UIMAD.WIDE.U32 UR6, UR15, UR10, URZ ;  /* 0x0000000a0f0672a5 */ /* 0x000fc4000f8e003f */
[----:B------:R-:W-:Y:S01]  /*03e0*/  UIMAD UR8, UR15, UR11, UR8 ;  /* 0x0000000b0f0872a4 */ /* 0x000fe2000f8e0208 */
[----:B------:R-:W-:Y:S02]  /*03f0*/  @P0 IADD3 R161, R161, 0x1, RZ ;  /* 0x00000001a1a10810 */ /* 0x000fe40007ffe0ff */
[----:B------:R-:W-:Y:S01]  /*0400*/  SHF.R.S32.HI R11, RZ, 0x1f, R7 ;  /* 0x0000001fff0b7819 */ /* 0x000fe20000011407 */
[----:B------:R-:W-:Y:S01]  /*0410*/  UIADD3 UR7, UR7, UR8, URZ ;  /* 0x0000000807077290 */ /* 0x000fe2000fffe03f */
[----:B------:R-:W-:Y:S01]  /*0420*/  IADD3 R12, P0, R7, R2, RZ ;  /* 0x00000002070c7210 */ /* 0x000fe20007f1e0ff */
[----:B0-----:R-:W-:Y:S01]  /*0430*/  IMAD R2, R170, R4, RZ ;  /* 0x00000004aa027224 */ /* 0x001fe200078e02ff */
[----:B------:R-:W-:Y:S01]  /*0440*/  ULDC.64 UR10, c[0x0][0x260] ;  /* 0x00009800000a7ab9 */ /* 0x000fe20000000a00 */
[----:B------:R-:W-:Y:S01]  /*0450*/  @!P4 IADD3 R161, -R161, RZ, RZ ;  /* 0x000000ffa1a1c210 */ /* 0x000fe20007ffe1ff */
[----:B------:R-:W-:Y:S01]  /*0460*/  UIMAD UR4, UR14, UR10, URZ ;  /* 0x0000000a0e0472a4 */ /* 0x000fe2000f8e023f */
[----:B------:R-:W-:-:S02]  /*0470*/  IADD3.X R13, R11, R3, R0, P0, !PT ;  /* 0x000000030b0d7210 */ /* 0x000fc400007fe400 */
[----:B------:R-:W-:Y:S01]  /*0480*/  @!P3 LOP3.LUT R161, RZ, R10, RZ, 0x33, !PT ;  /* 0x0000000affa1b212 */ /* 0x000fe200078e33ff */
[C---:B------:R-:W-:Y:S01]  /*0490*/  IMAD R10, R163.reuse, R5, R2 ;  /* 0x00000005a30a7224 */ /* 0x040fe200078e0202 */
[----:B------:R-:W-:Y:S01]  /*04a0*/  ISETP.NE.U32.AND P0, PT, RZ, UR16, PT ;  /* 0x00000010ff007c0c */ /* 0x000fe2000bf05070 */
[----:B------:R-:W-:Y:S01]  /*04b0*/  IMAD.WIDE.U32 R2, R163, R4, UR6 ;  /* 0x00000006a3027e25 */ /* 0x000fe2000f8e0004 */
[----:B------:R-:W-:Y:S01]  /*04c0*/  UIMAD.WIDE.U32 UR8, UR15, UR10, URZ ;  /* 0x0000000a0f0872a5 */ /* 0x000fe2000f8e003f */
[----:B------:R-:W-:Y:S01]  /*04d0*/  ULDC.64 UR6, c[0x0][0x328] ;  /* 0x0000ca0000067ab9 */ /* 0x000fe20000000a00 */
[----:B------:R-:W-:Y:S01]  /*04e0*/  UIMAD UR10, UR15, UR11, UR4 ;  /* 0x0000000b0f0a72a4 */ /* 0x000fe2000f8e0204 */
[----:B------:R-:W-:Y:S01]  /*04f0*/  ISETP.NE.AND.EX P0, PT, RZ, UR17, PT, P0 ;  /* 0x00000011ff007c0c */ /* 0x000fe2000bf05300 */
[----:B------:R-:W-:Y:S01]  /*0500*/  UIMAD.WIDE.U32 UR4, UR15, UR6, URZ ;  /* 0x000000060f0472a5 */ /* 0x000fe2000f8e003f */
[----:B------:R-:W-:Y:S01]  /*0510*/  SHF.R.S32.HI R159, RZ, 0x1f, R161 ;  /* 0x0000001fff9f7819 */ /* 0x000fe200000114a1 */
[----:B------:R-:W-:-:S04]  /*0520*/  UIMAD UR6, UR14, UR6, URZ ;  /* 0x000000060e0672a4 */ /* 0x000fc8000f8e023f */
[----:B------:R-:W-:Y:S01]  /*0530*/  UIMAD UR6, UR15, UR7, UR6 ;  /* 0x000000070f0672a4 */ /* 0x000fe2000f8e0206 */
[----:B-1----:R-:W-:Y:S01]  /*0540*/  IMAD R14, R159, R18, RZ ;  /* 0x000000129f0e7224 */ /* 0x002fe200078e02ff */
[----:B------:R-:W-:Y:S01]  /*0550*/  UIADD3 UR9, UR9, UR10, URZ ;  /* 0x0000000a09097290 */ /* 0x000fe2000fffe03f */
[----:B------:R-:W-:Y:S01]  /*0560*/  IADD3 R6, P3, R7, R2, RZ ;  /* 0x0000000207067210 */ /* 0x000fe20007f7e0ff */
[----:B------:R-:W-:Y:S01]  /*0570*/  UIADD3 UR5, UR5, UR6, URZ ;  /* 0x0000000605057290 */ /* 0x000fe2000fffe03f */
[----:B------:R-:W-:Y:S01]  /*0580*/  IMAD R0, R170, R16, RZ ;  /* 0x00000010aa007224 */ /* 0x000fe200078e02ff */
[----:B----4-:R-:W-:Y:S01]  /*0590*/  ISETP.NE.U32.AND P4, PT, R26, RZ, PT ;  /* 0x000000ff1a00720c */ /* 0x010fe20003f85070 */
[C---:B------:R-:W-:Y:S01]  /*05a0*/  IMAD R15, R161.reuse, R19, R14 ;  /* 0x00000013a10f7224 */ /* 0x040fe200078e020e */
[----:B------:R-:W0:Y:S01]  /*05b0*/  @P0 LDC.64 R22, c[0x0][0x310] ;  /* 0x0000c400ff160b82 */ /* 0x000e220000000a00 */
[----:B------:R-:W-:Y:S01]  /*05c0*/  IMAD.WIDE.U32 R4, R161, R18, UR8 ;  /* 0x00000008a1047e25 */ /* 0x000fe2000f8e0012 */
[----:B------:R-:W-:-:S03]  /*05d0*/  IADD3.X R10, R11, R3, R10, P3, !PT ;  /* 0x000000030b0a7210 */ /* 0x000fc60001ffe40a */
[----:B------:R-:W-:-:S03]  /*05e0*/  IMAD R0, R163, R17, R0 ;  /* 0x00000011a3007224 */ /* 0x000fc600078e0200 */
[----:B------:R-:W1:Y:S01]  /*05f0*/  @P0 LDC R14, c[0x0][0x214] ;  /* 0x00008500ff0e0b82 */ /* 0x000e620000000800 */
[----:B------:R-:W-:Y:S01]  /*0600*/  IMAD.WIDE.U32 R2, R163, R16, UR4 ;  /* 0x00000004a3027e25 */ /* 0x000fe2000f8e0010 */
[----:B------:R-:W-:Y:S02]  /*0610*/  ISETP.NE.U32.AND P3, PT, R24, RZ, PT ;  /* 0x000000ff1800720c */ /* 0x000fe40003f65070 */
[----:B------:R-:W-:-:S04]  /*0620*/  IADD3 R18, R5, R15, RZ ;  /* 0x0000000f05127210 */ /* 0x000fc80007ffe0ff */
[----:B------:R-:W2:Y:S01]  /*0630*/  LDC.64 R16, c[0x0][0x2f0] ;  /* 0x0000bc00ff107b82 */ /* 0x000ea20000000a00 */
[----:B------:R-:W-:-:S07]  /*0640*/  ISETP.NE.AND.EX P3, PT, R25, RZ, PT, P3 ;  /* 0x000000ff1900720c */ /* 0x000fce0003f65330 */
[----:B------:R-:W3:Y:S01]  /*0650*/  @P0 LDC R15, c[0x0][0x21c] ;  /* 0x00008700ff0f0b82 */ /* 0x000ee20000000800 */
[----:B------:R-:W-:Y:S02]  /*0660*/  ISETP.NE.AND.EX P4, PT, R27, RZ, PT, P4 ;  /* 0x000000ff1b00720c */ /* 0x000fe40003f85340 */
[C---:B------:R-:W-:Y:S01]  /*0670*/  IADD3 R149, P5, R7.reuse, R4, RZ ;  /* 0x0000000407957210 */ /* 0x040fe20007fbe0ff */
[----:B------:R-:W-:Y:S01]  /*0680*/  UMOV UR5, URZ ;  /* 0x0000003f00057c82 */ /* 0x000fe20008000000 */
[----:B------:R-:W-:Y:S02]  /*0690*/  IADD3 R7, P6, R7, R2, RZ ;  /* 0x0000000207077210 */ /* 0x000fe40007fde0ff */
[----:B------:R-:W-:Y:S01]  /*06a0*/  CS2R R20, SRZ ;  /* 0x0000000000147805 */ /* 0x000fe2000001ff00 */
[----:B------:R-:W-:Y:S01]  /*06b0*/  UMOV UR4, URZ ;  /* 0x0000003f00047c82 */ /* 0x000fe20008000000 */
[C---:B------:R-:W-:Y:S01]  /*06c0*/  IADD3.X R4, R11.reuse, R3, R0, P6, !PT ;  /* 0x000000030b047210 */ /* 0x040fe200037fe400 */
[----:B-1----:R-:W-:Y:S01]  /*06d0*/  @P0 IMAD R0, R14, UR15, R163 ;  /* 0x0000000f0e000c24 */ /* 0x002fe2000f8e02a3 */
[----:B------:R-:W-:-:S02]  /*06e0*/  IADD3.X R2, R11, R18, RZ, P5, !PT ;  /* 0x000000120b027210 */ /* 0x000fc40002ffe4ff */
[----:B------:R-:W-:Y:S01]  /*06f0*/  CS2R R18, SRZ ;  /* 0x0000000000127805 */ /* 0x000fe2000001ff00 */
[----:B------:R-:W-:Y:S01]  /*0700*/  @P0 IMAD R0, R0, R29, RZ ;  /* 0x0000001d00000224 */ /* 0x000fe200078e02ff */
[----:B------:R-:W-:Y:S01]  /*0710*/  HFMA2.MMA R157, -RZ, RZ, 0, 0 ;  /* 0x00000000ff9d7435 */ /* 0x000fe200000001ff */
[----:B------:R-:W-:Y:S02]  /*0720*/  MOV R155, RZ ;  /* 0x000000ff009b7202 */ /* 0x000fe40000000f00 */
[----:B---3--:R-:W-:-:S04]  /*0730*/  @P0 IMAD R3, R0, R15, RZ ;  /* 0x0000000f00030224 */ /* 0x008fc800078e02ff */
[----:B0-----:R-:W-:Y:S01]  /*0740*/  @P0 IMAD.WIDE R22, R3, 0x8, R22 ;  /* 0x0000000803160825 */ /* 0x001fe200078e0216 */
[----:B------:R-:W-:Y:S02]  /*0750*/  @!P0 CS2R R22, SRZ ;  /* 0x0000000000168805 */ /* 0x000fe4000001ff00 */
[----:B-----5:R-:W-:Y:S02]  /*0760*/  @P1 R2UR UR5, R9 ;  /* 0x00000000090512ca */ /* 0x020fe400000e0000 */
[----:B------:R-:W-:Y:S02]  /*0770*/  ISETP.GE.AND P1, PT, R29, 0x1, PT ;  /* 0x000000011d00780c */ /* 0x000fe40003f26270 */
[----:B------:R-:W-:Y:S02]  /*0780*/  @P2 R2UR UR4, R8 ;  /* 0x00000000080422ca */ /* 0x000fe400000e0000 */
[----:B------:R-:W-:-:S04]  /*0790*/  @P3 LEA R20, P2, R163, R24, 0x2 ;  /* 0x00000018a3143211 */ /* 0x000fc800078410ff */
[C-C-:B------:R-:W-:Y:S02]  /*07a0*/  @P3 LEA.HI.X R21, R163.reuse, R25, R170.reuse, 0x2, P2 ;  /* 0x00000019a3153211 */ /* 0x140fe400010f14aa */
[C---:B------:R-:W-:Y:S02]  /*07b0*/  @P4 LEA R18, P2, R163.reuse, R26, 0x2 ;  /* 0x0000001aa3124211 */ /* 0x040fe400078410ff */
[C---:B--2---:R-:W-:Y:S02]  /*07c0*/  LEA R8, P3, R12.reuse, R16, 0x2 ;  /* 0x000000100c087211 */ /* 0x044fe400078610ff */
[----:B------:R-:W-:Y:S02]  /*07d0*/  @P4 LEA.HI.X R19, R163, R27, R170, 0x2, P2 ;  /* 0x0000001ba3134211 */ /* 0x000fe400010f14aa */
[----:B------:R-:W-:Y:S02]  /*07e0*/  LEA.HI.X R9, R12, R17, R13, 0x2, P3 ;  /* 0x000000110c097211 */ /* 0x000fe400018f140d */
[----:B------:R-:W-:-:S02]  /*07f0*/  LEA R5, P2, R6, R30, 0x2 ;  /* 0x0000001e06057211 */ /* 0x000fc400078410ff */
[----:B------:R-:W-:Y:S02]  /*0800*/  LEA R0, P3, R7, R32, 0x2 ;  /* 0x0000002007007211 */ /* 0x000fe400078610ff */
[----:B------:R-:W-:Y:S02]  /*0810*/  LEA R151, P4, R149, R34, 0x2 ;  /* 0x0000002295977211 */ /* 0x000fe400078810ff */
[----:B------:R-:W-:Y:S02]  /*0820*/  LEA.HI.X R6, R6, R31, R10, 0x2, P2 ;  /* 0x0000001f06067211 */ /* 0x000fe400010f140a */
[----:B------:R-:W-:Y:S02]  /*0830*/  LEA.HI.X R3, R7, R33, R4, 0x2, P3 ;  /* 0x0000002107037211 */ /* 0x000fe400018f1404 */
[----:B------:R-:W-:Y:S01]  /*0840*/  LEA.HI.X R149, R149, R35, R2, 0x2, P4 ;  /* 0x0000002395957211 */ /* 0x000fe200020f1402 */
[----:B------:R-:W-:Y:S06]  /*0850*/  @!P1 BRA `(.L_x_4083) ;  /* 0x000000b400a09947 */ /* 0x000fec0003800000 */
[----:B------:R-:W0:Y:S01]  /*0860*/  S2R R153, SR_TID.X ;  /* 0x0000000000997919 */ /* 0x000e220000002100 */
[----:B------:R-:W1:Y:S01]  /*0870*/  S2UR UR7, SR_CgaCtaId ;  /* 0x00000000000779c3 */ /* 0x000e620000008800 */
[----:B------:R-:W-:Y:S01]  /*0880*/  R2UR UR20, R0 ;  /* 0x00000000001472ca */ /* 0x000fe200000e0000 */
[----:B------:R-:W-:Y:S01]  /*0890*/  UMOV UR6, 0x400 ;  /* 0x0000040000067882 */ /* 0x000fe20000000000 */
[----:B------:R-:W2:Y:S01]  /*08a0*/  S2R R145, SR_LANEID ;  /* 0x0000000000917919 */ /* 0x000ea20000000000 */
[----:B------:R-:W-:Y:S02]  /*08b0*/  R2UR UR16, R8 ;  /* 0x00000000081072ca */ /* 0x000fe400000e0000 */
[----:B------:R-:W-:Y:S02]  /*08c0*/  R2UR UR17, R9 ;  /* 0x00000000091172ca */ /* 0x000fe400000e0000 */
[----:B------:R-:W-:Y:S02]  /*08d0*/  R2UR UR18, R5 ;  /* 0x00000000051272ca */ /* 0x000fe400000e0000 */
[----:B------:R-:W-:-:S02]  /*08e0*/  R2UR UR19, R6 ;  /* 0x00000000061372ca */ /* 0x000fc400000e0000 */
[----:B------:R-:W-:Y:S02]  /*08f0*/  R2UR UR21, R3 ;  /* 0x00000000031572ca */ /* 0x000fe400000e0000 */
[----:B------:R-:W-:Y:S02]  /*0900*/  MOV R155, RZ ;  /* 0x000000ff009b7202 */ /* 0x000fe40000000f00 */
        /* <DEDUP_REMOVED lines=11> */
[----:B------:R-:W-:Y:S02]  /*09c0*/  SHF.R.S32.HI R17, RZ, 0x1f, R16 ;  /* 0x0000001fff117819 */ /* 0x000fe40000011410 */
        /* <DEDUP_REMOVED lines=14> */
[----:B--2---:R-:W-:-:S07]  /*0ab0*/  LOP3.LUT R140, R16, 0x1e0, RZ, 0xfc, !PT ;  /* 0x000001e0108c7812 */ /* 0x004fce00078efcff */
.L_x_4170:
[----:B0-----:R-:W0:Y:S01]  /*0ac0*/  LDC R0, c[0x0][0x224] ;  /* 0x00008900ff007b82 */ /* 0x001e220000000800 */
[----:B------:R-:W-:Y:S01]  /*0ad0*/  ULDC UR9, c[0x0][0x218] ;  /* 0x0000860000097ab9 */ /* 0x000fe20000000800 */
[C---:B-1----:R-:W-:Y:S02]  /*0ae0*/  LEA R2, P3, R16.reuse, UR16, 0x2 ;  /* 0x0000001010027c11 */ /* 0x042fe4000f8610ff */
[----:B------:R-:W-:Y:S02]  /*0af0*/  CS2R R4, SRZ ;  /* 0x0000000000047805 */ /* 0x000fe4000001ff00 */
[----:B------:R-:W-:Y:S02]  /*0b00*/  CS2R R6, SRZ ;  /* 0x0000000000067805 */ /* 0x000fe4000001ff00 */
[----:B------:R-:W-:Y:S02]  /*0b10*/  CS2R R8, SRZ ;  /* 0x0000000000087805 */ /* 0x000fe4000001ff00 */
[----:B------:R-:W-:-:S02]  /*0b20*/  LEA.HI.X R3, R16, UR17, R17, 0x2, P3 ;  /* 0x0000001110037c11 */ /* 0x000fc400098f1411 */
[----:B------:R-:W-:Y:S02]  /*0b30*/  CS2R R10, SRZ ;  /* 0x00000000000a7805 */ /* 0x000fe4000001ff00 */
[----:B------:R-:W-:Y:S02]  /*0b40*/  CS2R R12, SRZ ;  /* 0x00000000000c7805 */ /* 0x000fe4000001ff00 */
[----:B------:R-:W-:Y:S02]  /*0b50*/  CS2R R24, SRZ ;  /* 0x0000000000187805 */ /* 0x000fe4000001ff00 */
[----:B0-----:R-:W-:-:S04]  /*0b60*/  IADD3 R141, R0, -UR6, RZ ;  /* 0x80000006008d7c10 */ /* 0x001fc8000fffe0ff */
[----:B------:R-:W-:-:S04]  /*0b70*/  LEA R14, R141, 0xfffffc00, 0xa ;  /* 0xfffffc008d0e7811 */ /* 0x000fc800078e50ff */
[----:B------:R-:W-:-:S04]  /*0b80*/  IADD3 R139, -R14, UR9, RZ ;  /* 0x000000090e8b7c10 */ /* 0x000fc8000fffe1ff */
        /* <DEDUP_REMOVED lines=25> */
[----:B------:R-:W-:Y:S02]  /*0d20*/  ISETP.GE.AND P1, PT, R140, R139, PT ;  /* 0x0000008b8c00720c */ /* 0x000fe40003f26270 */
        /* <DEDUP_REMOVED lines=9> */
[----:B------:R-:W-:-:S02]  /*0dc0*/  LOP3.LUT R32, R147, 0xfffffe00, RZ, 0xc0, !PT ;  /* 0xfffffe0093207812 */ /* 0x000fc400078ec0ff */
[----:B------:R-:W-:Y:S02]  /*0dd0*/  ISETP.GE.AND P2, PT, R166, R139, PT ;  /* 0x0000008ba600720c */ /* 0x000fe40003f46270 */
        /* <DEDUP_REMOVED lines=13> */
[----:B0-----:R-:W-:Y:S02]  /*0eb0*/  IADD3 R3, R30, 0x100, RZ ;  /* 0x000001001e037810 */ /* 0x001fe40007ffe0ff */
[----:B------:R-:W-:Y:S02]  /*0ec0*/  LEA R138, R138, UR7, 0x2 ;  /* 0x000000078a8a7c11 */ /* 0x000fe4000f8e10ff */
        /* <DEDUP_REMOVED lines=24> */
[----:B------:R-:W-:Y:S02]  /*1050*/  LEA.HI.SX32 R53, R53, R30, 0x1b ;  /* 0x0000001e35357211 */ /* 0x000fe400078fdaff */
[----:B------:R-:W-:-:S02]  /*1060*/  LEA R129, R45, UR7, 0x2 ;  /* 0x000000072d817c11 */ /* 0x000fc4000f8e10ff */
[----:B------:R-:W-:Y:S02]  /*1070*/  LEA R3, R145, R32, 0x4 ;  /* 0x0000002091037211 */ /* 0x000fe400078e20ff */
[-C--:B------:R-:W-:Y:S02]  /*1080*/  LEA.HI.SX32 R55, R55, R30.reuse, 0x1b ;  /* 0x0000001e37377211 */ /* 0x080fe400078fdaff */
[----:B------:R-:W-:Y:S02]  /*1090*/  LEA R128, R47, UR7, 0x2 ;  /* 0x000000072f807c11 */ /* 0x000fe4000f8e10ff */
[----:B------:R-:W-:Y:S02]  /*10a0*/  LEA.HI.SX32 R57, R57, R30, 0x1b ;  /* 0x0000001e39397211 */ /* 0x000fe400078fdaff */
[----:B------:R-:W-:Y:S02]  /*10b0*/  CS2R R30, SRZ ;  /* 0x00000000001e7805 */ /* 0x000fe4000001ff00 */
[----:B------:R-:W-:-:S02]  /*10c0*/  LEA R127, R49, UR7, 0x2 ;  /* 0x00000007317f7c11 */ /* 0x000fc4000f8e10ff */
[----:B------:R-:W-:Y:S02]  /*10d0*/  LEA R126, R51, UR7, 0x2 ;  /* 0x00000007337e7c11 */ /* 0x000fe4000f8e10ff */
[----:B------:R-:W-:Y:S02]  /*10e0*/  LEA R125, R53, UR7, 0x2 ;  /* 0x00000007357d7c11 */ /* 0x000fe4000f8e10ff */
[----:B------:R-:W-:Y:S02]  /*10f0*/  LEA.HI.SX32 R122, R3, R3, 0x1b ;  /* 0x00000003037a7211 */ /* 0x000fe400078fdaff */
[----:B------:R-:W-:Y:S02]  /*1100*/  LEA R124, R55, UR7, 0x2 ;  /* 0x00000007377c7c11 */ /* 0x000fe4000f8e10ff */
[----:B------:R-:W-:Y:S02]  /*1110*/  LEA R123, R57, UR7, 0x2 ;  /* 0x00000007397b7c11 */ /* 0x000fe4000f8e10ff */
[----:B------:R-:W-:-:S02]  /*1120*/  LEA R122, R122, UR7, 0x2 ;  /* 0x000000077a7a7c11 */ /* 0x000fc4000f8e10ff */
[----:B------:R-:W-:Y:S02]  /*1130*/  LEA R2, P1, R16, UR20, 0x2 ;  /* 0x0000001410027c11 */ /* 0x000fe4000f8210ff */
[-C--:B------:R-:W-:Y:S02]  /*1140*/  ISETP.GE.AND P4, PT, R158, R139.reuse, PT ;  /* 0x0000008b9e00720c */ /* 0x080fe40003f86270 */
[C---:B------:R-:W-:Y:S02]  /*1150*/  LEA.HI.X R3, R16.reuse, UR21, R17, 0x2, P1 ;  /* 0x0000001510037c11 */ /* 0x040fe400088f1411 */
[-C--:B------:R-:W-:Y:S02]  /*1160*/  ISETP.GE.AND P1, PT, R16, R139.reuse, PT ;  /* 0x0000008b1000720c */ /* 0x080fe40003f26270 */
[-C--:B------:R-:W-:Y:S02]  /*1170*/  ISETP.GE.AND P5, PT, R162, R139.reuse, PT ;  /* 0x0000008ba200720c */ /* 0x080fe40003fa6270 */
[----:B------:R-:W-:Y:S01]  /*1180*/  ISETP.GE.AND P6, PT, R160, R139, PT ;  /* 0x0000008ba000720c */ /* 0x000fe20003fc6270 */
[----:B--2---:R-:W-:Y:S04]  /*1190*/  STS [R138], R5 ;  /* 0x000000058a007388 */ /* 0x004fe80000000800 */
[----:B---3--:R0:W-:Y:S04]  /*11a0*/  STS [R137+0x80], R4 ;  /* 0x0000800489007388 */ /* 0x0081e80000000800 */
[----:B----4-:R-:W-:Y:S04]  /*11b0*/  STS [R136+0x100], R7 ;  /* 0x0001000788007388 */ /* 0x010fe80000000800 */
[----:B-----5:R1:W-:Y:S01]  /*11c0*/  STS [R135+0x180], R6 ;  /* 0x0001800687007388 */ /* 0x0203e20000000800 */
[----:B0-----:R-:W-:-:S03]  /*11d0*/  CS2R R4, SRZ ;  /* 0x0000000000047805 */ /* 0x001fc6000001ff00 */
[----:B------:R-:W-:Y:S04]  /*11e0*/  STS [R134+0x200], R9 ;  /* 0x0002000986007388 */ /* 0x000fe80000000800 */
[----:B------:R0:W-:Y:S01]  /*11f0*/  STS [R133+0x280], R8 ;  /* 0x0002800885007388 */ /* 0x0001e20000000800 */
[----:B-1----:R-:W-:-:S03]  /*1200*/  CS2R R6, SRZ ;  /* 0x0000000000067805 */ /* 0x002fc6000001ff00 */
[----:B------:R-:W-:Y:S04]  /*1210*/  STS [R132+0x300], R11 ;  /* 0x0003000b84007388 */ /* 0x000fe80000000800 */
[----:B------:R1:W-:Y:S01]  /*1220*/  STS [R131+0x380], R10 ;  /* 0x0003800a83007388 */ /* 0x0003e20000000800 */
[----:B0-----:R-:W-:-:S03]  /*1230*/  CS2R R8, SRZ ;  /* 0x0000000000087805 */ /* 0x001fc6000001ff00 */
[----:B------:R-:W-:Y:S04]  /*1240*/  STS [R130+0x400], R13 ;  /* 0x0004000d82007388 */ /* 0x000fe80000000800 */
[----:B------:R0:W-:Y:S01]  /*1250*/  STS [R129+0x480], R12 ;  /* 0x0004800c81007388 */ /* 0x0001e20000000800 */
[----:B-1----:R-:W-:-:S03]  /*1260*/  CS2R R10, SRZ ;  /* 0x00000000000a7805 */ /* 0x002fc6000001ff00 */
[----:B------:R-:W-:Y:S04]  /*1270*/  STS [R128+0x500], R25 ;  /* 0x0005001980007388 */ /* 0x000fe80000000800 */
[----:B------:R1:W-:Y:S01]  /*1280*/  STS [R127+0x580], R24 ;  /* 0x000580187f007388 */ /* 0x0003e20000000800 */
[----:B0-----:R-:W-:-:S03]  /*1290*/  LEA R12, P0, R16, UR18, 0x2 ;  /* 0x00000012100c7c11 */ /* 0x001fc6000f8010ff */
[----:B------:R-:W-:Y:S01]  /*12a0*/  STS [R126+0x600], R27 ;  /* 0x0006001b7e007388 */ /* 0x000fe20000000800 */
[----:B------:R-:W-:-:S03]  /*12b0*/  LEA.HI.X R13, R16, UR19, R17, 0x2, P0 ;  /* 0x00000013100d7c11 */ /* 0x000fc600080f1411 */
[----:B------:R0:W-:Y:S01]  /*12c0*/  STS [R125+0x680], R26 ;  /* 0x0006801a7d007388 */ /* 0x0001e20000000800 */
[----:B------:R-:W-:Y:S02]  /*12d0*/  ISETP.GE.AND P0, PT, R168, R139, PT ;  /* 0x0000008ba800720c */ /* 0x000fe40003f06270 */
[----:B-1----:R-:W-:Y:S01]  /*12e0*/  CS2R R24, SRZ ;  /* 0x0000000000187805 */ /* 0x002fe2000001ff00 */
[----:B------:R-:W-:Y:S04]  /*12f0*/  STS [R124+0x700], R29 ;  /* 0x0007001d7c007388 */ /* 0x000fe80000000800 */
[----:B------:R1:W-:Y:S01]  /*1300*/  STS [R123+0x780], R28 ;  /* 0x0007801c7b007388 */ /* 0x0003e20000000800 */
[----:B------:R-:W-:-:S03]  /*1310*/  NOP ;  /* 0x0000000000007918 */ /* 0x000fc60000000000 */
[----:B------:R-:W-:Y:S01]  /*1320*/  LDS R120, [R122] ;  /* 0x000000007a787984 */ /* 0x000fe20000000800 */
[----:B0-----:R-:W-:Y:S02]  /*1330*/  CS2R R26, SRZ ;  /* 0x00000000001a7805 */ /* 0x001fe4000001ff00 */
[----:B-1----:R-:W-:Y:S01]  /*1340*/  CS2R R28, SRZ ;  /* 0x00000000001c7805 */ /* 0x002fe2000001ff00 */
        /* <DEDUP_REMOVED lines=20> */
[----:B------:R-:W5:Y:S04]  /*1490*/  @!P3 LDG.E R6, desc[UR12][R12.64+0x180] ;  /* 0x0001800c0c06b981 */ /* 0x000f68000c1e1900 */
[----:B------:R-:W5:Y:S01]  /*14a0*/  @!P0 LDG.E R10, desc[UR12][R12.64+0x380] ;  /* 0x0003800c0c0a8981 */ /* 0x000f62000c1e1900 */
[----:B------:R-:W-:-:S02]  /*14b0*/  ISETP.GE.AND P0, PT, R154, R139, PT ;  /* 0x0000008b9a00720c */ /* 0x000fc40003f06270 */
[-C--:B------:R-:W-:Y:S01]  /*14c0*/  ISETP.GE.AND P1, PT, R150, R139.reuse, PT ;  /* 0x0000008b9600720c */ /* 0x080fe20003f26270 */
[----:B------:R-:W5:Y:S01]  /*14d0*/  @!P4 LDG.E R11, desc[UR12][R12.64+0x300] ;  /* 0x0003000c0c0bc981 */ /* 0x000f62000c1e1900 */
[-C--:B------:R-:W-:Y:S02]  /*14e0*/  ISETP.GE.AND P2, PT, R148, R139.reuse, PT ;  /* 0x0000008b9400720c */ /* 0x080fe40003f46270 */
[-C--:B------:R-:W-:Y:S01]  /*14f0*/  ISETP.GE.AND P3, PT, R146, R139.reuse, PT ;  /* 0x0000008b9200720c */ /* 0x080fe20003f66270 */
[----:B------:R-:W5:Y:S01]  /*1500*/  @!P5 LDG.E R9, desc[UR12][R12.64+0x200] ;  /* 0x0002000c0c09d981 */ /* 0x000f62000c1e1900 */
[----:B------:R-:W-:-:S03]  /*1510*/  ISETP.GE.AND P4, PT, R144, R139, PT ;  /* 0x0000008b9000720c */ /* 0x000fc60003f86270 */
[----:B------:R-:W5:Y:S04]  /*1520*/  @!P6 LDG.E R8, desc[UR12][R12.64+0x280] ;  /* 0x0002800c0c08e981 */ /* 0x000f68000c1e1900 */
[----:B------:R-:W5:Y:S01]  /*1530*/  @!P0 LDG.E R25, desc[UR12][R12.64+0x400] ;  /* 0x0004000c0c198981 */ /* 0x000f62000c1e1900 */
[-C--:B------:R-:W-:Y:S02]  /*1540*/  ISETP.GE.AND P0, PT, R152, R139.reuse, PT ;  /* 0x0000008b9800720c */ /* 0x080fe40003f06270 */
        /* <DEDUP_REMOVED lines=8> */
[----:B------:R-:W5:Y:S01]  /*15d0*/  @!P6 LDG.E R30, desc[UR12][R12.64+0x780] ;  /* 0x0007800c0c1ee981 */ /* 0x000f62000c1e1900 */
[----:B------:R-:W-:-:S02]  /*15e0*/  P2R R33, PR, RZ, 0x1 ;  /* 0x00000001ff217803 */ /* 0x000fc40000000000 */
[-C--:B------:R-:W-:Y:S02]  /*15f0*/  ISETP.GE.AND P0, PT, R16, R139.reuse, PT ;  /* 0x0000008b1000720c */ /* 0x080fe40003f06270 */
[----:B------:R-:W-:Y:S02]  /*1600*/  P2R R32, PR, RZ, 0x2 ;  /* 0x00000002ff207803 */ /* 0x000fe40000000000 */
[----:B------:R-:W-:Y:S01]  /*1610*/  ISETP.GE.AND P1, PT, R166, R139, PT ;  /* 0x0000008ba600720c */ /* 0x000fe20003f26270 */
[----:B---3--:R-:W-:Y:S04]  /*1620*/  STS [R138], R5 ;  /* 0x000000058a007388 */ /* 0x008fe80000000800 */
[----:B--2---:R0:W-:Y:S04]  /*1630*/  STS [R137+0x80], R4 ;  /* 0x0000800489007388 */ /* 0x0041e80000000800 */
[----:B----4-:R-:W-:Y:S04]  /*1640*/  STS [R136+0x100], R7 ;  /* 0x0001000788007388 */ /* 0x010fe80000000800 */
[----:B-----5:R1:W-:Y:S04]  /*1650*/  STS [R135+0x180], R6 ;  /* 0x0001800687007388 */ /* 0x0203e80000000800 */
        /* <DEDUP_REMOVED lines=20> */
[----:B------:R-:W2:Y:S04]  /*17a0*/  LDS R98, [R122+0x1c] ;  /* 0x00001c007a627984 */ /* 0x000ea80000000800 */
[----:B------:R-:W2:Y:S04]  /*17b0*/  LDS R97, [R122+0x20] ;  /* 0x000020007a617984 */ /* 0x000ea80000000800 */
[----:B------:R-:W2:Y:S04]  /*17c0*/  LDS R96, [R122+0x24] ;  /* 0x000024007a607984 */ /* 0x000ea80000000800 */
[----:B------:R-:W2:Y:S04]  /*17d0*/  LDS R95, [R122+0x28] ;  /* 0x000028007a5f7984 */ /* 0x000ea80000000800 */
[----:B------:R-:W2:Y:S04]  /*17e0*/  LDS R94, [R122+0x2c] ;  /* 0x00002c007a5e7984 */ /* 0x000ea80000000800 */
[----:B------:R-:W3:Y:S04]  /*17f0*/  LDS R93, [R122+0x30] ;  /* 0x000030007a5d7984 */ /* 0x000ee80000000800 */
[----:B------:R-:W3:Y:S04]  /*1800*/  LDS R92, [R122+0x34] ;  /* 0x000034007a5c7984 */ /* 0x000ee80000000800 */
[----:B------:R-:W3:Y:S04]  /*1810*/  LDS R91, [R122+0x38] ;  /* 0x000038007a5b7984 */ /* 0x000ee80000000800 */
[----:B------:R-:W4:Y:S01]  /*1820*/  LDS R90, [R122+0x3c] ;  /* 0x00003c007a5a7984 */ /* 0x000f220000000800 */
[----:B0-----:R-:W-:Y:S01]  /*1830*/  CS2R R4, SRZ ;  /* 0x0000000000047805 */ /* 0x001fe2000001ff00 */
[----:B------:R-:W-:Y:S01]  /*1840*/  BAR.SYNC.DEFER_BLOCKING 0x0 ;  /* 0x0000000000007b1d */ /* 0x000fe20000010000 */
[----:B-1----:R-:W-:-:S05]  /*1850*/  CS2R R6, SRZ ;  /* 0x0000000000067805 */ /* 0x002fca000001ff00 */
[----:B------:R-:W5:Y:S01]  /*1860*/  @!P0 LDG.E R5, desc[UR12][R2.64] ;  /* 0x0000000c02058981 */ /* 0x000f62000c1e1900 */
[----:B------:R-:W-:-:S03]  /*1870*/  ISETP.GE.AND P0, PT, R168, R139, PT ;  /* 0x0000008ba800720c */ /* 0x000fc60003f06270 */
[----:B------:R-:W5:Y:S01]  /*1880*/  @!P1 LDG.E R7, desc[UR12][R2.64+0x100] ;  /* 0x0001000c02079981 */ /* 0x000f62000c1e1900 */
[----:B------:R-:W-:-:S09]  /*1890*/  ISETP.GE.AND P1, PT, R162, R139, PT ;  /* 0x0000008ba200720c */ /* 0x000fd20003f26270 */
[----:B------:R-:W5:Y:S01]  /*18a0*/  @!P0 LDG.E R4, desc[UR12][R2.64+0x80] ;  /* 0x0000800c02048981 */ /* 0x000f62000c1e1900 */
[----:B------:R-:W-:Y:S02]  /*18b0*/  ISETP.GE.AND P0, PT, R164, R139, PT ;  /* 0x0000008ba400720c */ /* 0x000fe40003f06270 */
[----:B--2---:R-:W-:-:S06]  /*18c0*/  CS2R R8, SRZ ;  /* 0x0000000000087805 */ /* 0x004fcc000001ff00 */
[----:B------:R-:W2:Y:S01]  /*18d0*/  @!P1 LDG.E R9, desc[UR12][R2.64+0x200] ;  /* 0x0002000c02099981 */ /* 0x000ea2000c1e1900 */
[----:B------:R-:W-:-:S04]  /*18e0*/  ISETP.GE.AND P1, PT, R158, R139, PT ;  /* 0x0000008b9e00720c */ /* 0x000fc80003f26270 */
[----:B------:R-:W2:Y:S01]  /*18f0*/  @!P0 LDG.E R6, desc[UR12][R2.64+0x180] ;  /* 0x0001800c02068981 */ /* 0x000ea2000c1e1900 */
[----:B------:R-:W-:Y:S02]  /*1900*/  ISETP.GE.AND P0, PT, R160, R139, PT ;  /* 0x0000008ba000720c */ /* 0x000fe40003f06270 */
[----:B---3--:R-:W-:-:S06]  /*1910*/  CS2R R10, SRZ ;  /* 0x00000000000a7805 */ /* 0x008fcc000001ff00 */
[----:B------:R-:W3:Y:S01]  /*1920*/  @!P1 LDG.E R11, desc[UR12][R2.64+0x300] ;  /* 0x0003000c020b9981 */ /* 0x000ee2000c1e1900 */
[----:B------:R-:W-:-:S04]  /*1930*/  ISETP.GE.AND P1, PT, R154, R139, PT ;  /* 0x0000008b9a00720c */ /* 0x000fc80003f26270 */
[----:B------:R-:W3:Y:S01]  /*1940*/  @!P0 LDG.E R8, desc[UR12][R2.64+0x280] ;  /* 0x0002800c02088981 */ /* 0x000ee2000c1e1900 */
[----:B------:R-:W-:Y:S02]  /*1950*/  ISETP.GE.AND P0, PT, R156, R139, PT ;  /* 0x0000008b9c00720c */ /* 0x000fe40003f06270 */
[----:B----4-:R-:W-:-:S06]  /*1960*/  CS2R R24, SRZ ;  /* 0x0000000000187805 */ /* 0x010fcc000001ff00 */
[----:B------:R-:W4:Y:S01]  /*1970*/  @!P1 LDG.E R25, desc[UR12][R2.64+0x400] ;  /* 0x0004000c02199981 */ /* 0x000f22000c1e1900 */
[----:B------:R-:W-:-:S04]  /*1980*/  ISETP.NE.AND P1, PT, R32, RZ, PT ;  /* 0x000000ff2000720c */ /* 0x000fc80003f25270 */
[----:B------:R-:W4:Y:S01]  /*1990*/  @!P0 LDG.E R10, desc[UR12][R2.64+0x380] ;  /* 0x0003800c020a8981 */ /* 0x000f22000c1e1900 */
[----:B------:R-:W-:Y:S02]  /*19a0*/  ISETP.NE.AND P0, PT, R33, RZ, PT ;  /* 0x000000ff2100720c */ /* 0x000fe40003f05270 */
[----:B-----5:R-:W-:Y:S02]  /*19b0*/  CS2R R26, SRZ ;  /* 0x00000000001a7805 */ /* 0x020fe4000001ff00 */
[----:B------:R-:W-:Y:S02]  /*19c0*/  CS2R R28, SRZ ;  /* 0x00000000001c7805 */ /* 0x000fe4000001ff00 */
[----:B------:R-:W-:Y:S02]  /*19d0*/  CS2R R30, SRZ ;  /* 0x00000000001e7805 */ /* 0x000fe4000001ff00 */
[----:B------:R-:W5:Y:S04]  /*19e0*/  @!P1 LDG.E R27, desc[UR12][R2.64+0x500] ;  /* 0x0005000c021b9981 */ /* 0x000f68000c1e1900 */
[----:B------:R-:W5:Y:S04]  /*19f0*/  @!P2 LDG.E R26, desc[UR12][R2.64+0x580] ;  /* 0x0005800c021aa981 */ /* 0x000f68000c1e1900 */
[----:B------:R-:W5:Y:S04]  /*1a00*/  @!P0 LDG.E R24, desc[UR12][R2.64+0x480] ;  /* 0x0004800c02188981 */ /* 0x000f68000c1e1900 */
[----:B------:R-:W5:Y:S04]  /*1a10*/  @!P3 LDG.E R29, desc[UR12][R2.64+0x600] ;  /* 0x0006000c021db981 */ /* 0x000f68000c1e1900 */
[----:B------:R-:W5:Y:S04]  /*1a20*/  @!P4 LDG.E R28, desc[UR12][R2.64+0x680] ;  /* 0x0006800c021cc981 */ /* 0x000f68000c1e1900 */
[----:B------:R-:W5:Y:S04]  /*1a30*/  @!P5 LDG.E R31, desc[UR12][R2.64+0x700] ;  /* 0x0007000c021fd981 */ /* 0x000f68000c1e1900 */
[----:B------:R0:W5:Y:S01]  /*1a40*/  @!P6 LDG.E R30, desc[UR12][R2.64+0x780] ;  /* 0x0007800c021ee981 */ /* 0x000162000c1e1900 */
[----:B------:R-:W-:Y:S01]  /*1a50*/  FADD.FTZ R105, R105, UR5 ;  /* 0x0000000569697e21 */ /* 0x000fe20008010000 */
[----:B0-----:R-:W0:Y:S04]  /*1a60*/  LDC.64 R2, c[0x0][0x2b0] ;  /* 0x0000ac00ff027b82 */ /* 0x001e280000000a00 */
[----:B------:R-:W-:Y:S01]  /*1a70*/  FSETP.GTU.FTZ.AND P5, PT, R105, 20, PT ;  /* 0x41a000006900780b */ /* 0x000fe20003fbc000 */
[----:B------:R-:W-:Y:S01]  /*1a80*/  FADD.FTZ R104, R104, UR5 ;  /* 0x0000000568687e21 */ /* 0x000fe20008010000 */
[----:B------:R-:W-:Y:S01]  /*1a90*/  FADD.FTZ R103, R103, UR5 ;  /* 0x0000000567677e21 */ /* 0x000fe20008010000 */
[----:B------:R-:W-:Y:S01]  /*1aa0*/  FADD.FTZ R102, R102, UR5 ;  /* 0x0000000566667e21 */ /* 0x000fe20008010000 */
[----:B------:R-:W-:Y:S01]  /*1ab0*/  FADD.FTZ R101, R101, UR5 ;  /* 0x0000000565657e21 */ /* 0x000fe20008010000 */
[----:B------:R-:W-:Y:S01]  /*1ac0*/  FADD.FTZ R100, R100, UR5 ;  /* 0x0000000564647e21 */ /* 0x000fe20008010000 */
[----:B------:R-:W-:Y:S01]  /*1ad0*/  BSSY B0, `(.L_x_4084) ;  /* 0x000003a000007945 */ /* 0x000fe20003800000 */
[----:B------:R-:W-:Y:S01]  /*1ae0*/  ISETP.GE.AND P0, PT, R16, R139, PT ;  /* 0x0000008b1000720c */ /* 0x000fe20003f06270 */
[----:B------:R-:W-:Y:S01]  /*1af0*/  FADD.FTZ R99, R99, UR5 ;  /* 0x0000000563637e21 */ /* 0x000fe20008010000 */
[----:B------:R-:W-:-:S02]  /*1b00*/  FSETP.GTU.FTZ.AND P4, PT, R104, 20, PT ;  /* 0x41a000006800780b */ /* 0x000fc40003f9c000 */
[----:B------:R-:W-:Y:S02]  /*1b10*/  FSETP.GTU.FTZ.AND P3, PT, R103, 20, PT ;  /* 0x41a000006700780b */ /* 0x000fe40003f7c000 */
[----:B------:R-:W-:Y:S02]  /*1b20*/  FSETP.GTU.FTZ.AND P2, PT, R102, 20, PT ;  /* 0x41a000006600780b */ /* 0x000fe40003f5c000 */
[----:B------:R-:W-:Y:S02]  /*1b30*/  FSETP.GTU.FTZ.AND P1, PT, R101, 20, PT ;  /* 0x41a000006500780b */ /* 0x000fe40003f3c000 */
[----:B------:R-:W-:Y:S01]  /*1b40*/  FSETP.GTU.FTZ.AND P6, PT, R100, 20, PT ;  /* 0x41a000006400780b */ /* 0x000fe20003fdc000 */
[----:B------:R-:W-:Y:S04]  /*1b50*/  STS [R138], R5 ;  /* 0x000000058a007388 */ /* 0x000fe80000000800 */
[----:B------:R1:W-:Y:S04]  /*1b60*/  STS [R137+0x80], R4 ;  /* 0x0000800489007388 */ /* 0x0003e80000000800 */
[----:B------:R0:W-:Y:S01]  /*1b70*/  STS [R136+0x100], R7 ;  /* 0x0001000788007388 */ /* 0x0001e20000000800 */
[----:B-1----:R-:W1:Y:S03]  /*1b80*/  LDC.64 R4, c[0x0][0x2a0] ;  /* 0x0000a800ff047b82 */ /* 0x002e660000000a00 */
[----:B--2---:R2:W-:Y:S04]  /*1b90*/  STS [R135+0x180], R6 ;  /* 0x0001800687007388 */ /* 0x0045e80000000800 */
        /* <DEDUP_REMOVED lines=9> */
[----:B------:R2:W-:Y:S04]  /*1c30*/  STS [R125+0x680], R28 ;  /* 0x0006801c7d007388 */ /* 0x0005e80000000800 */
[----:B------:R2:W-:Y:S04]  /*1c40*/  STS [R124+0x700], R31 ;  /* 0x0007001f7c007388 */ /* 0x0005e80000000800 */
[----:B------:R2:W-:Y:S01]  /*1c50*/  STS [R123+0x780], R30 ;  /* 0x0007801e7b007388 */ /* 0x0005e20000000800 */
[----:B------:R-:W-:Y:S01]  /*1c60*/  NOP ;  /* 0x0000000000007918 */ /* 0x000fe20000000000 */
[----:B01----:R-:W-:Y:S05]  /*1c70*/  @P5 BRA `(.L_x_4085) ;  /* 0x00000000007c5947 */ /* 0x003fea0003800000 */
        /* <DEDUP_REMOVED lines=31> */
.L_x_4085:
[----:B------:R-:W-:Y:S05]  /*1e70*/  BSYNC B0 ;  /* 0x0000000000007941 */ /* 0x000fea0003800000 */
.L_x_4084:
[----:B------:R-:W-:Y:S01]  /*1e80*/  BSSY B0, `(.L_x_4086) ;  /* 0x0000023000007945 */ /* 0x000fe20003800000 */
[----:B------:R-:W-:Y:S01]  /*1e90*/  FSETP.GTU.FTZ.AND P5, PT, R99, 20, PT ;  /* 0x41a000006300780b */ /* 0x000fe20003fbc000 */
[----:B------:R-:W-:Y:S02]  /*1ea0*/  FADD.FTZ R98, R98, UR5 ;  /* 0x0000000562627e21 */ /* 0x000fe40008010000 */
[----:B------:R-:W-:Y:S10]  /*1eb0*/  @P4 BRA `(.L_x_4087) ;  /* 0x00000000007c4947 */ /* 0x000ff40003800000 */
        /* <DEDUP_REMOVED lines=31> */
.L_x_4087:
[----:B------:R-:W-:Y:S05]  /*20b0*/  BSYNC B0 ;  /* 0x0000000000007941 */ /* 0x000fea0003800000 */
.L_x_4086:
        /* <DEDUP_REMOVED lines=35> */
.L_x_4089:
[----:B------:R-:W-:Y:S05]  /*22f0*/  BSYNC B0 ;  /* 0x0000000000007941 */ /* 0x000fea0003800000 */
.L_x_4088:
        /* <DEDUP_REMOVED lines=35> */
.L_x_4091:
[----:B------:R-:W-:Y:S05]  /*2530*/  BSYNC B0 ;  /* 0x0000000000007941 */ /* 0x000fea0003800000 */
.L_x_4090:
        /* <DEDUP_REMOVED lines=35> */
.L_x_4093:
[----:B------:R-:W-:Y:S05]  /*2770*/  BSYNC B0 ;  /* 0x0000000000007941 */ /* 0x000fea0003800000 */
.L_x_4092:
        /* <DEDUP_REMOVED lines=35> */
.L_x_4095:
[----:B------:R-:W-:Y:S05]  /*29b0*/  BSYNC B0 ;  /* 0x0000000000007941 */ /* 0x000fea0003800000 */
.L_x_4094:
        /* <DEDUP_REMOVED lines=35> */
.L_x_4097:
[----:B------:R-:W-:Y:S05]  /*2bf0*/  BSYNC B0 ;  /* 0x0000000000007941 */ /* 0x000fea0003800000 */
.L_x_4096:
[----:B------:R-:W-:Y:S01]  /*2c00*/  BSSY B0, `(.L_x_4098) ;  /* 0x0000025000007945 */ /* 0x000fe20003800000 */
[----:B------:R-:W-:Y:S01]  /*2c10*/  FSETP.GTU.FTZ.AND P5, PT, R93, 20, PT ;  /* 0x41a000005d00780b */ /* 0x000fe20003fbc000 */
[----:B--2---:R-:W-:Y:S01]  /*2c20*/  IMAD R10, R4, UR14, RZ ;  /* 0x0000000e040a7c24 */ /* 0x004fe2000f8e02ff */
[----:B------:R-:W-:Y:S01]  /*2c30*/  SHF.R.S32.HI R15, RZ, 0x1f, R14 ;  /* 0x0000001fff0f7819 */ /* 0x000fe2000001140e */
[----:B------:R-:W-:Y:S01]  /*2c40*/  FADD.FTZ R92, R92, UR5 ;  /* 0x000000055c5c7e21 */ /* 0x000fe20008010000 */
        /* <DEDUP_REMOVED lines=32> */
.L_x_4099:
[----:B------:R-:W-:Y:S05]  /*2e50*/  BSYNC B0 ;  /* 0x0000000000007941 */ /* 0x000fea0003800000 */
.L_x_4098:
[----:B------:R-:W-:Y:S01]  /*2e60*/  BSSY B0, `(.L_x_4100) ;  /* 0x0000026000007945 */ /* 0x000fe20003800000 */
[----:B------:R-:W-:Y:S01]  /*2e70*/  IMAD R11, R5, UR15, R10 ;  /* 0x0000000f050b7c24 */ /* 0x000fe2000f8e020a */
[----:B------:R-:W-:Y:S01]  /*2e80*/  FSETP.GTU.FTZ.AND P4, PT, R92, 20, PT ;  /* 0x41a000005c00780b */ /* 0x000fe20003f9c000 */
[----:B------:R-:W-:-:S04]  /*2e90*/  @!P0 IMAD.WIDE.U32 R6, R4, UR15, R14 ;  /* 0x0000000f04068c25 */ /* 0x000fc8000f8e000e */
[----:B------:R-:W-:Y:S01]  /*2ea0*/  FADD.FTZ R91, R91, UR5 ;  /* 0x000000055b5b7e21 */ /* 0x000fe20008010000 */
        /* <DEDUP_REMOVED lines=33> */
.L_x_4101:
[----:B------:R-:W-:Y:S05]  /*30c0*/  BSYNC B0 ;  /* 0x0000000000007941 */ /* 0x000fea0003800000 */
.L_x_4100:
[----:B------:R-:W-:Y:S01]  /*30d0*/  BSSY B0, `(.L_x_4102) ;  /* 0x0000026000007945 */ /* 0x000fe20003800000 */
[----:B------:R-:W-:Y:S01]  /*30e0*/  IADD3 R25, R5, R11, RZ ;  /* 0x0000000b05197210 */ /* 0x000fe20007ffe0ff */
[----:B------:R-:W-:Y:S01]  /*30f0*/  FADD.FTZ R90, R90, UR5 ;  /* 0x000000055a5a7e21 */ /* 0x000fe20008010000 */
        /* <DEDUP_REMOVED lines=35> */
.L_x_4103:
[----:B------:R-:W-:Y:S05]  /*3330*/  BSYNC B0 ;  /* 0x0000000000007941 */ /* 0x000fea0003800000 */
.L_x_4102:
        /* <DEDUP_REMOVED lines=41> */
.L_x_4105:
[----:B------:R-:W-:Y:S05]  /*35d0*/  BSYNC B0 ;  /* 0x0000000000007941 */ /* 0x000fea0003800000 */
.L_x_4104:
        /* <DEDUP_REMOVED lines=33> */
.L_x_4107:
[----:B------:R-:W-:Y:S05]  /*37f0*/  BSYNC B0 ;  /* 0x0000000000007941 */ /* 0x000fea0003800000 */
.L_x_4106:
        /* <DEDUP_REMOVED lines=33> */
.L_x_4109:
[----:B------:R-:W-:Y:S05]  /*3a10*/  BSYNC B0 ;  /* 0x0000000000007941 */ /* 0x000fea0003800000 */
.L_x_4108:
        /* <DEDUP_REMOVED lines=33> */
.L_x_4111:
[----:B------:R-:W-:Y:S05]  /*3c30*/  BSYNC B0 ;  /* 0x0000000000007941 */ /* 0x000fea0003800000 */
.L_x_4110:
        /* <DEDUP_REMOVED lines=33> */
.L_x_4113:
[----:B------:R-:W-:Y:S05]  /*3e50*/  BSYNC B0 ;  /* 0x0000000000007941 */ /* 0x000fea0003800000 */
.L_x_4112:
        /* <DEDUP_REMOVED lines=33> */
.L_x_4115:
[----:B------:R-:W-:Y:S05]  /*4070*/  BSYNC B0 ;  /* 0x0000000000007941 */ /* 0x000fea0003800000 */
.L_x_4114:
        /* <DEDUP_REMOVED lines=8> */
[----:B------:R-:W-:Y:S03]  /*4100*/  LDS R85, [R122+0x8] ;  /* 0x000008007a557984 */ /* 0x000fe60000000800 */
[----:B------:R-:W-:Y:S01]  /*4110*/  IMAD.WIDE.U32 R4, R163, UR10, R4 ;  /* 0x0000000aa3047c25 */ /* 0x000fe2000f8e0004 */
[----:B------:R-:W-:Y:S01]  /*4120*/  @!P0 IADD3 R24, P1, R16, R6, RZ ;  /* 0x0000000610188210 */ /* 0x000fe20007f3e0ff */
[----:B------:R-:W-:Y:S02]  /*4130*/  LDS R84, [R122+0xc] ;  /* 0x00000c007a547984 */ /* 0x000fe40000000800 */
[----:B------:R-:W-:-:S02]  /*4140*/  IMAD.WIDE.U32 R8, R2, UR15, RZ ;  /* 0x0000000f02087c25 */ /* 0x000fc4000f8e00ff */
[----:B------:R-:W-:Y:S02]  /*4150*/  LDS R83, [R122+0x10] ;  /* 0x000010007a537984 */ /* 0x000fe40000000800 */
[----:B------:R-:W-:Y:S01]  /*4160*/  IMAD R25, R163, UR11, R0 ;  /* 0x0000000ba3197c24 */ /* 0x000fe2000f8e0200 */
[----:B------:R-:W-:Y:S01]  /*4170*/  IADD3 R0, P2, R89, R4, RZ ;  /* 0x0000000459007210 */ /* 0x000fe20007f5e0ff */
[----:B------:R-:W-:Y:S01]  /*4180*/  ULDC.64 UR10, c[0x0][0x318] ;  /* 0x0000c600000a7ab9 */ /* 0x000fe20000000a00 */
[----:B------:R-:W-:Y:S01]  /*4190*/  IADD3 R9, R9, R3, RZ ;  /* 0x0000000309097210 */ /* 0x000fe20007ffe0ff */
[----:B------:R-:W-:Y:S01]  /*41a0*/  IMAD R4, R170, UR22, RZ ;  /* 0x00000016aa047c24 */ /* 0x000fe2000f8e02ff */
[----:B------:R-:W-:Y:S01]  /*41b0*/  @!P0 IADD3.X R27, R17, R7, R25, P1, !PT ;  /* 0x00000007111b8210 */ /* 0x000fe20000ffe419 */
[----:B------:R-:W-:Y:S01]  /*41c0*/  @!P0 IMAD.WIDE.U32 R2, R163, UR22, R10 ;  /* 0x00000016a3028c25 */ /* 0x000fe2000f8e000a */
[----:B------:R-:W-:Y:S01]  /*41d0*/  IADD3.X R7, R87, R25, R5, P2, !PT ;  /* 0x0000001957077210 */ /* 0x000fe200017fe405 */
[----:B------:R-:W-:Y:S01]  /*41e0*/  LDS R82, [R122+0x14] ;  /* 0x000014007a527984 */ /* 0x000fe20000000800 */
[----:B------:R-:W-:Y:S01]  /*41f0*/  LEA R25, P1, R16, UR10, 0x2 ;  /* 0x0000000a10197c11 */ /* 0x000fe2000f8210ff */
[----:B------:R-:W-:-:S02]  /*4200*/  IMAD R11, R163, UR23, R4 ;  /* 0x00000017a30b7c24 */ /* 0x000fc4000f8e0204 */
[----:B------:R-:W-:Y:S01]  /*4210*/  IMAD.WIDE.U32 R4, R163, UR22, R8 ;  /* 0x00000016a3047c25 */ /* 0x000fe2000f8e0008 */
[----:B------:R-:W-:Y:S01]  /*4220*/  LEA.HI.X R9, R16, UR11, R17, 0x2, P1 ;  /* 0x0000000b10097c11 */ /* 0x000fe200088f1411 */
[----:B------:R-:W-:Y:S01]  /*4230*/  LDS R81, [R122+0x18] ;  /* 0x000018007a517984 */ /* 0x000fe20000000800 */
[----:B------:R-:W-:Y:S02]  /*4240*/  LEA R6, P2, R0, R25, 0x2 ;  /* 0x0000001900067211 */ /* 0x000fe400078410ff */
[----:B------:R-:W-:Y:S01]  /*4250*/  @!P0 LEA R8, P1, R24, UR10, 0x2 ;  /* 0x0000000a18088c11 */ /* 0x000fe2000f8210ff */
[----:B------:R-:W-:Y:S01]  /*4260*/  LDS R80, [R122+0x1c] ;  /* 0x00001c007a507984 */ /* 0x000fe20000000800 */
[----:B------:R-:W-:Y:S02]  /*4270*/  @!P0 IADD3 R25, P3, R16, R2, RZ ;  /* 0x0000000210198210 */ /* 0x000fe40007f7e0ff */
[----:B------:R-:W-:Y:S01]  /*4280*/  LEA.HI.X R7, R0, R9, R7, 0x2, P2 ;  /* 0x0000000900077211 */ /* 0x000fe200010f1407 */
[----:B------:R-:W-:Y:S01]  /*4290*/  LDS R79, [R122+0x20] ;  /* 0x000020007a4f7984 */ /* 0x000fe20000000800 */
[----:B------:R-:W-:Y:S01]  /*42a0*/  @!P0 LEA.HI.X R9, R24, UR11, R27, 0x2, P1 ;  /* 0x0000000b18098c11 */ /* 0x000fe200088f141b */
[----:B------:R-:W-:Y:S01]  /*42b0*/  ULDC.64 UR10, c[0x0][0x308] ;  /* 0x0000c200000a7ab9 */ /* 0x000fe20000000a00 */
[----:B------:R-:W-:Y:S01]  /*42c0*/  @!P0 IADD3.X R26, R17, R3, R11, P3, !PT ;  /* 0x00000003111a8210 */ /* 0x000fe20001ffe40b */
[----:B------:R-:W-:Y:S01]  /*42d0*/  LDS R0, [R122] ;  /* 0x000000007a007984 */ /* 0x000fe20000000800 */
[----:B------:R-:W-:-:S02]  /*42e0*/  IADD3 R10, P4, R89, R4, RZ ;  /* 0x00000004590a7210 */ /* 0x000fc40007f9e0ff */
[----:B------:R-:W-:Y:S01]  /*42f0*/  LEA R3, P1, R16, UR10, 0x2 ;  /* 0x0000000a10037c11 */ /* 0x000fe2000f8210ff */
[----:B------:R-:W-:Y:S01]  /*4300*/  LDS R78, [R122+0x24] ;  /* 0x000024007a4e7984 */ /* 0x000fe20000000800 */
[----:B------:R-:W-:-:S03]  /*4310*/  IADD3.X R5, R87, R11, R5, P4, !PT ;  /* 0x0000000b57057210 */ /* 0x000fc600027fe405 */
[----:B------:R-:W-:Y:S01]  /*4320*/  LDS R77, [R122+0x28] ;  /* 0x000028007a4d7984 */ /* 0x000fe20000000800 */
[----:B------:R-:W-:-:S03]  /*4330*/  LEA.HI.X R24, R16, UR11, R17, 0x2, P1 ;  /* 0x0000000b10187c11 */ /* 0x000fc600088f1411 */
[----:B------:R-:W-:Y:S01]  /*4340*/  LDS R76, [R122+0x2c] ;  /* 0x00002c007a4c7984 */ /* 0x000fe20000000800 */
[----:B------:R-:W-:-:S03]  /*4350*/  LEA R2, P2, R10, R3, 0x2 ;  /* 0x000000030a027211 */ /* 0x000fc600078410ff */
[----:B------:R-:W-:Y:S01]  /*4360*/  LDS R75, [R122+0x30] ;  /* 0x000030007a4b7984 */ /* 0x000fe20000000800 */
[----:B------:R-:W-:-:S03]  /*4370*/  @!P0 LEA R4, P1, R25, UR10, 0x2 ;  /* 0x0000000a19048c11 */ /* 0x000fc6000f8210ff */
[----:B------:R-:W-:Y:S04]  /*4380*/  LDS R74, [R122+0x34] ;  /* 0x000034007a4a7984 */ /* 0x000fe80000000800 */
[----:B------:R-:W-:Y:S04]  /*4390*/  LDS R73, [R122+0x38] ;  /* 0x000038007a497984 */ /* 0x000fe80000000800 */
[----:B------:R-:W-:Y:S01]  /*43a0*/  LDS R72, [R122+0x3c] ;  /* 0x00003c007a487984 */ /* 0x000fe20000000800 */
[----:B------:R-:W-:Y:S02]  /*43b0*/  LEA.HI.X R3, R10, R24, R5, 0x2, P2 ;  /* 0x000000180a037211 */ /* 0x000fe400010f1405 */
[----:B------:R-:W-:-:S02]  /*43c0*/  CS2R R28, SRZ ;  /* 0x00000000001c7805 */ /* 0x000fc4000001ff00 */
[----:B------:R-:W-:Y:S02]  /*43d0*/  @!P0 LEA.HI.X R5, R25, UR11, R26, 0x2, P1 ;  /* 0x0000000b19058c11 */ /* 0x000fe400088f141a */
[----:B------:R-:W-:Y:S02]  /*43e0*/  CS2R R30, SRZ ;  /* 0x00000000001e7805 */ /* 0x000fe4000001ff00 */
[----:B------:R-:W-:Y:S01]  /*43f0*/  ISETP.GE.AND P1, PT, R168, R139, PT ;  /* 0x0000008ba800720c */ /* 0x000fe20003f26270 */
[----:B------:R-:W-:Y:S01]  /*4400*/  HFMA2.MMA R11, -RZ, RZ, 0, 0 ;  /* 0x00000000ff0b7435 */ /* 0x000fe200000001ff */
[----:B------:R-:W-:Y:S01]  /*4410*/  BAR.SYNC.DEFER_BLOCKING 0x0 ;  /* 0x0000000000007b1d */ /* 0x000fe20000010000 */
[----:B------:R-:W-:-:S10]  /*4420*/  MOV R10, RZ ;  /* 0x000000ff000a7202 */ /* 0x000fd40000000f00 */
[----:B------:R-:W2:Y:S01]  /*4430*/  @!P1 LDG.E R10, desc[UR12][R6.64+-0xf80] ;  /* 0xfff0800c060a9981 */ /* 0x000ea2000c1e1900 */
[-C--:B------:R-:W-:Y:S02]  /*4440*/  ISETP.GE.AND P1, PT, R156, R139.reuse, PT ;  /* 0x0000008b9c00720c */ /* 0x080fe40003f26270 */
[-C--:B------:R-:W-:Y:S01]  /*4450*/  ISETP.GE.AND P2, PT, R166, R139.reuse, PT ;  /* 0x0000008ba600720c */ /* 0x080fe20003f46270 */
[----:B------:R0:W3:Y:S01]  /*4460*/  @!P0 LDG.E R11, desc[UR12][R8.64] ;  /* 0x0000000c080b8981 */ /* 0x0000e2000c1e1900 */
[-C--:B------:R-:W-:Y:S02]  /*4470*/  ISETP.GE.AND P3, PT, R162, R139.reuse, PT ;  /* 0x0000008ba200720c */ /* 0x080fe40003f66270 */
[----:B------:R-:W-:Y:S02]  /*4480*/  CS2R R24, SRZ ;  /* 0x0000000000187805 */ /* 0x000fe4000001ff00 */
[----:B------:R-:W-:Y:S02]  /*4490*/  ISETP.GE.AND P4, PT, R164, R139, PT ;  /* 0x0000008ba400720c */ /* 0x000fe40003f86270 */
[----:B------:R-:W-:-:S02]  /*44a0*/  CS2R R26, SRZ ;  /* 0x00000000001a7805 */ /* 0x000fc4000001ff00 */
[-C--:B------:R-:W-:Y:S02]  /*44b0*/  ISETP.GE.AND P5, PT, R158, R139.reuse, PT ;  /* 0x0000008b9e00720c */ /* 0x080fe40003fa6270 */
[----:B------:R-:W-:Y:S02]  /*44c0*/  CS2R R38, SRZ ;  /* 0x0000000000267805 */ /* 0x000fe4000001ff00 */
[-C--:B------:R-:W-:Y:S02]  /*44d0*/  ISETP.GE.AND P6, PT, R160, R139.reuse, PT ;  /* 0x0000008ba000720c */ /* 0x080fe40003fc6270 */
[----:B------:R-:W-:Y:S01]  /*44e0*/  CS2R R40, SRZ ;  /* 0x0000000000287805 */ /* 0x000fe2000001ff00 */
[----:B------:R-:W4:Y:S01]  /*44f0*/  @!P1 LDG.E R28, desc[UR12][R6.64+-0xc80] ;  /* 0xfff3800c061c9981 */ /* 0x000f22000c1e1900 */
[-C--:B------:R-:W-:Y:S02]  /*4500*/  ISETP.GE.AND P1, PT, R154, R139.reuse, PT ;  /* 0x0000008b9a00720c */ /* 0x080fe40003f26270 */
        /* <DEDUP_REMOVED lines=23> */
[----:B------:R-:W-:Y:S01]  /*4680*/  ISETP.GE.AND P1, PT, R168, R139, PT ;  /* 0x0000008ba800720c */ /* 0x000fe20003f26270 */
[----:B------:R-:W-:Y:S01]  /*4690*/  HFMA2.MMA R42, -RZ, RZ, 0, 0 ;  /* 0x00000000ff2a7435 */ /* 0x000fe200000001ff */
[----:B------:R-:W-:Y:S02]  /*46a0*/  CS2R R44, SRZ ;  /* 0x00000000002c7805 */ /* 0x000fe4000001ff00 */
[----:B------:R-:W-:Y:S02]  /*46b0*/  CS2R R46, SRZ ;  /* 0x00000000002e7805 */ /* 0x000fe4000001ff00 */
[----:B------:R-:W-:Y:S02]  /*46c0*/  CS2R R50, SRZ ;  /* 0x0000000000327805 */ /* 0x000fe4000001ff00 */
[----:B------:R-:W-:Y:S01]  /*46d0*/  MOV R52, RZ ;  /* 0x000000ff00347202 */ /* 0x000fe20000000f00 */
[----:B---3--:R-:W-:Y:S04]  /*46e0*/  STS [R138], R11 ;  /* 0x0000000b8a007388 */ /* 0x008fe80000000800 */
[----:B--2---:R-:W-:Y:S04]  /*46f0*/  STS [R137+0x80], R10 ;  /* 0x0000800a89007388 */ /* 0x004fe80000000800 */
[----:B-----5:R-:W-:Y:S04]  /*4700*/  STS [R136+0x100], R25 ;  /* 0x0001001988007388 */ /* 0x020fe80000000800 */
        /* <DEDUP_REMOVED lines=14> */
[----:B------:R-:W-:Y:S04]  /*47f0*/  LDS R37, [R122] ;  /* 0x000000007a257984 */ /* 0x000fe80000000800 */
[----:B------:R-:W3:Y:S04]  /*4800*/  LDS R36, [R122+0x4] ;  /* 0x000004007a247984 */ /* 0x000ee80000000800 */
[----:B------:R-:W-:Y:S04]  /*4810*/  LDS R35, [R122+0x8] ;  /* 0x000008007a237984 */ /* 0x000fe80000000800 */
[----:B------:R-:W-:Y:S04]  /*4820*/  LDS R34, [R122+0xc] ;  /* 0x00000c007a227984 */ /* 0x000fe80000000800 */
        /* <DEDUP_REMOVED lines=9> */
[----:B------:R-:W5:Y:S04]  /*48c0*/  LDS R29, [R122+0x34] ;  /* 0x000034007a1d7984 */ /* 0x000f680000000800 */
[----:B------:R-:W5:Y:S04]  /*48d0*/  LDS R30, [R122+0x38] ;  /* 0x000038007a1e7984 */ /* 0x000f680000000800 */
[----:B------:R-:W-:Y:S01]  /*48e0*/  LDS R31, [R122+0x3c] ;  /* 0x00003c007a1f7984 */ /* 0x000fe20000000800 */
[----:B------:R-:W-:Y:S01]  /*48f0*/  BAR.SYNC.DEFER_BLOCKING 0x0 ;  /* 0x0000000000007b1d */ /* 0x000fe20000010000 */
[----:B0-----:R-:W-:-:S05]  /*4900*/  CS2R R24, SRZ ;  /* 0x0000000000187805 */ /* 0x001fca000001ff00 */
[----:B------:R0:W5:Y:S01]  /*4910*/  @!P0 LDG.E R7, desc[UR12][R4.64] ;  /* 0x0000000c04078981 */ /* 0x000162000c1e1900 */
[----:B------:R-:W-:-:S03]  /*4920*/  ISETP.GE.AND P0, PT, R164, R139, PT ;  /* 0x0000008ba400720c */ /* 0x000fc60003f06270 */
[----:B------:R-:W5:Y:S01]  /*4930*/  @!P1 LDG.E R6, desc[UR12][R2.64+-0xf80] ;  /* 0xfff0800c02069981 */ /* 0x000f62000c1e1900 */
[-C--:B------:R-:W-:Y:S02]  /*4940*/  ISETP.GE.AND P1, PT, R166, R139.reuse, PT ;  /* 0x0000008ba600720c */ /* 0x080fe40003f26270 */
[----:B-1----:R-:W-:Y:S01]  /*4950*/  MOV R39, RZ ;  /* 0x000000ff00277202 */ /* 0x002fe20000000f00 */
[----:B--2---:R-:W-:Y:S01]  /*4960*/  HFMA2.MMA R41, -RZ, RZ, 0, 0 ;  /* 0x00000000ff297435 */ /* 0x004fe200000001ff */
[----:B------:R-:W2:Y:S04]  /*4970*/  @!P2 LDG.E R46, desc[UR12][R2.64+-0xa80] ;  /* 0xfff5800c022ea981 */ /* 0x000ea8000c1e1900 */
[----:B------:R-:W2:Y:S04]  /*4980*/  @!P3 LDG.E R47, desc[UR12][R2.64+-0xa00] ;  /* 0xfff6000c022fb981 */ /* 0x000ea8000c1e1900 */
[----:B------:R-:W2:Y:S01]  /*4990*/  @!P0 LDG.E R24, desc[UR12][R2.64+-0xe80] ;  /* 0xfff1800c02188981 */ /* 0x000ea2000c1e1900 */
[----:B------:R-:W-:-:S03]  /*49a0*/  ISETP.GE.AND P0, PT, R160, R139, PT ;  /* 0x0000008ba000720c */ /* 0x000fc60003f06270 */
[----:B------:R-:W2:Y:S01]  /*49b0*/  @!P1 LDG.E R25, desc[UR12][R2.64+-0xf00] ;  /* 0xfff1000c02199981 */ /* 0x000ea2000c1e1900 */
[-C--:B------:R-:W-:Y:S02]  /*49c0*/  ISETP.GE.AND P1, PT, R162, R139.reuse, PT ;  /* 0x0000008ba200720c */ /* 0x080fe40003f26270 */
[----:B0-----:R-:W-:Y:S01]  /*49d0*/  CS2R R4, SRZ ;  /* 0x0000000000047805 */ /* 0x001fe2000001ff00 */
[----:B------:R-:W2:Y:S04]  /*49e0*/  @!P4 LDG.E R50, desc[UR12][R2.64+-0x980] ;  /* 0xfff6800c0232c981 */ /* 0x000ea8000c1e1900 */
[----:B------:R-:W2:Y:S04]  /*49f0*/  @!P5 LDG.E R51, desc[UR12][R2.64+-0x900] ;  /* 0xfff7000c0233d981 */ /* 0x000ea8000c1e1900 */
[----:B------:R-:W2:Y:S01]  /*4a00*/  @!P0 LDG.E R42, desc[UR12][R2.64+-0xd80] ;  /* 0xfff2800c022a8981 */ /* 0x000ea2000c1e1900 */
[----:B------:R-:W-:-:S03]  /*4a10*/  ISETP.GE.AND P0, PT, R156, R139, PT ;  /* 0x0000008b9c00720c */ /* 0x000fc60003f06270 */
[----:B------:R-:W2:Y:S01]  /*4a20*/  @!P1 LDG.E R39, desc[UR12][R2.64+-0xe00] ;  /* 0xfff2000c02279981 */ /* 0x000ea2000c1e1900 */
[----:B------:R-:W-:-:S03]  /*4a30*/  ISETP.GE.AND P1, PT, R158, R139, PT ;  /* 0x0000008b9e00720c */ /* 0x000fc60003f26270 */
[----:B------:R-:W2:Y:S06]  /*4a40*/  @!P6 LDG.E R52, desc[UR12][R2.64+-0x880] ;  /* 0xfff7800c0234e981 */ /* 0x000eac000c1e1900 */
[----:B------:R-:W2:Y:S01]  /*4a50*/  @!P0 LDG.E R4, desc[UR12][R2.64+-0xc80] ;  /* 0xfff3800c02048981 */ /* 0x000ea2000c1e1900 */
[----:B------:R-:W-:-:S03]  /*4a60*/  ISETP.GE.AND P0, PT, R152, R139, PT ;  /* 0x0000008b9800720c */ /* 0x000fc60003f06270 */
[----:B------:R-:W2:Y:S01]  /*4a70*/  @!P1 LDG.E R5, desc[UR12][R2.64+-0xd00] ;  /* 0xfff3000c02059981 */ /* 0x000ea2000c1e1900 */
[----:B------:R-:W-:-:S09]  /*4a80*/  ISETP.NE.AND P1, PT, R43, RZ, PT ;  /* 0x000000ff2b00720c */ /* 0x000fd20003f25270 */
[----:B------:R-:W2:Y:S01]  /*4a90*/  @!P0 LDG.E R44, desc[UR12][R2.64+-0xb80] ;  /* 0xfff4800c022c8981 */ /* 0x000ea2000c1e1900 */
[----:B------:R-:W-:-:S03]  /*4aa0*/  ISETP.GE.AND P0, PT, R154, R139, PT ;  /* 0x0000008b9a00720c */ /* 0x000fc60003f06270 */
[----:B------:R-:W2:Y:S10]  /*4ab0*/  @!P1 LDG.E R45, desc[UR12][R2.64+-0xb00] ;  /* 0xfff5000c022d9981 */ /* 0x000eb4000c1e1900 */
[----:B------:R5:W2:Y:S01]  /*4ac0*/  @!P0 LDG.E R41, desc[UR12][R2.64+-0xc00] ;  /* 0xfff4000c02298981 */ /* 0x000aa2000c1e1900 */
[----:B---3--:R-:W-:Y:S01]  /*4ad0*/  FMUL.FTZ R40, R36, -1.4426950216293334961 ;  /* 0xbfb8aa3b24287820 */ /* 0x008fe20000410000 */
[----:B----4-:R-:W-:Y:S01]  /*4ae0*/  FMUL.FTZ R53, R33, -1.4426950216293334961 ;  /* 0xbfb8aa3b21357820 */ /* 0x010fe20000410000 */
[----:B------:R-:W-:-:S04]  /*4af0*/  FMUL.FTZ R43, R35, -1.4426950216293334961 ;  /* 0xbfb8aa3b232b7820 */ /* 0x000fc80000410000 */
[----:B------:R-:W0:Y:S01]  /*4b00*/  MUFU.EX2 R40, R40 ;  /* 0x0000002800287308 */ /* 0x000e220000000800 */
[----:B------:R-:W-:Y:S01]  /*4b10*/  FMUL.FTZ R38, R37, -1.4426950216293334961 ;  /* 0xbfb8aa3b25267820 */ /* 0x000fe20000410000 */
[----:B------:R-:W-:Y:S01]  /*4b20*/  FMUL.FTZ R49, R34, -1.4426950216293334961 ;  /* 0xbfb8aa3b22317820 */ /* 0x000fe20000410000 */
[----:B-----5:R-:W-:-:S05]  /*4b30*/  FMUL.FTZ R3, R8, -1.4426950216293334961 ;  /* 0xbfb8aa3b08037820 */ /* 0x020fca0000410000 */
[----:B------:R1:W3:Y:S01]  /*4b40*/  MUFU.EX2 R48, R43 ;  /* 0x0000002b00307308 */ /* 0x0002e20000000800 */
[----:B------:R-:W-:-:S07]  /*4b50*/  FMUL.FTZ R2, R32, -1.4426950216293334961 ;  /* 0xbfb8aa3b20027820 */ /* 0x000fce0000410000 */
[----:B------:R-:W4:Y:S01]  /*4b60*/  MUFU.EX2 R53, R53 ;  /* 0x0000003500357308 */ /* 0x000f220000000800 */
[----:B-1----:R-:W-:-:S07]  /*4b70*/  FMUL.FTZ R43, R10, -1.4426950216293334961 ;  /* 0xbfb8aa3b0a2b7820 */ /* 0x002fce0000410000 */
[----:B------:R-:W1:Y:S08]  /*4b80*/  MUFU.EX2 R38, R38 ;  /* 0x0000002600267308 */ /* 0x000e700000000800 */
[----:B------:R0:W-:Y:S08]  /*4b90*/  MUFU.EX2 R55, R43 ;  /* 0x0000002b00377308 */ /* 0x0001f00000000800 */
[----:B------:R-:W5:Y:S01]  /*4ba0*/  MUFU.EX2 R49, R49 ;  /* 0x0000003100317308 */ /* 0x000f620000000800 */
[----:B0-----:R-:W-:-:S07]  /*4bb0*/  FADD.FTZ R43, R40, 1 ;  /* 0x3f800000282b7421 */ /* 0x001fce0000010000 */
[----:B------:R-:W0:Y:S01]  /*4bc0*/  MUFU.EX2 R3, R3 ;  /* 0x0000000300037308 */ /* 0x000e220000000800 */
[----:B------:R-:W-:Y:S01]  /*4bd0*/  FMUL.FTZ R54, R9, -1.4426950216293334961 ;  /* 0xbfb8aa3b09367820 */ /* 0x000fe20000410000 */
[----:B------:R-:W-:Y:S01]  /*4be0*/  FMUL.FTZ R57, R26, -1.4426950216293334961 ;  /* 0xbfb8aa3b1a397820 */ /* 0x000fe20000410000 */
[----:B---3--:R-:W-:-:S05]  /*4bf0*/  FADD.FTZ R40, R48, 1 ;  /* 0x3f80000030287421 */ /* 0x008fca0000010000 */
[----:B------:R-:W3:Y:S01]  /*4c00*/  MUFU.EX2 R2, R2 ;  /* 0x0000000200027308 */ /* 0x000ee20000000800 */
[----:B----4-:R-:W-:-:S07]  /*4c10*/  FADD.FTZ R48, R53, 1 ;  /* 0x3f80000035307421 */ /* 0x010fce0000010000 */
[----:B------:R-:W4:Y:S01]  /*4c20*/  MUFU.RCP R43, R43 ;  /* 0x0000002b002b7308 */ /* 0x000f220000001000 */
[----:B-1----:R-:W-:Y:S01]  /*4c30*/  FADD.FTZ R38, R38, 1 ;  /* 0x3f80000026267421 */ /* 0x002fe20000010000 */
[----:B------:R-:W-:Y:S01]  /*4c40*/  FMUL.FTZ R59, R28, -1.4426950216293334961 ;  /* 0xbfb8aa3b1c3b7820 */ /* 0x000fe20000410000 */
[----:B-----5:R-:W-:Y:S01]  /*4c50*/  FADD.FTZ R49, R49, 1 ;  /* 0x3f80000031317421 */ /* 0x020fe20000010000 */
[----:B0-----:R-:W-:-:S04]  /*4c60*/  FADD.FTZ R3, R3, 1 ;  /* 0x3f80000003037421 */ /* 0x001fc80000010000 */
[----:B------:R-:W0:Y:S01]  /*4c70*/  MUFU.EX2 R54, R54 ;  /* 0x0000003600367308 */ /* 0x000e220000000800 */
[----:B------:R-:W-:Y:S01]  /*4c80*/  FMUL.FTZ R61, R29, -1.4426950216293334961 ;  /* 0xbfb8aa3b1d3d7820 */ /* 0x000fe20000410000 */
[----:B---3--:R-:W-:-:S06]  /*4c90*/  FADD.FTZ R2, R2, 1 ;  /* 0x3f80000002027421 */ /* 0x008fcc0000010000 */
[----:B------:R-:W1:Y:S01]  /*4ca0*/  MUFU.EX2 R57, R57 ;  /* 0x0000003900397308 */ /* 0x000e620000000800 */
[----:B------:R-:W-:-:S07]  /*4cb0*/  FMUL.FTZ R56, R11, -1.4426950216293334961 ;  /* 0xbfb8aa3b0b387820 */ /* 0x000fce0000410000 */
[----:B------:R-:W-:Y:S01]  /*4cc0*/  MUFU.RCP R48, R48 ;  /* 0x0000003000307308 */ /* 0x000fe20000001000 */
[----:B------:R-:W-:-:S07]  /*4cd0*/  FMUL.FTZ R58, R27, -1.4426950216293334961 ;  /* 0xbfb8aa3b1b3a7820 */ /* 0x000fce0000410000 */
[----:B------:R-:W3:Y:S08]  /*4ce0*/  MUFU.RCP R38, R38 ;  /* 0x0000002600267308 */ /* 0x000ef00000001000 */
[----:B------:R-:W-:Y:S08]  /*4cf0*/  MUFU.EX2 R60, R59 ;  /* 0x0000003b003c7308 */ /* 0x000ff00000000800 */
[----:B------:R4:W-:Y:S01]  /*4d00*/  MUFU.RCP R59, R3 ;  /* 0x00000003003b7308 */ /* 0x0009e20000001000 */
[----:B------:R-:W-:-:S07]  /*4d10*/  FMUL.FTZ R63, R30, -1.4426950216293334961 ;  /* 0xbfb8aa3b1e3f7820 */ /* 0x000fce0000410000 */
[----:B------:R-:W5:Y:S01]  /*4d20*/  MUFU.RCP R49, R49 ;  /* 0x0000003100317308 */ /* 0x000f620000001000 */
[----:B----4-:R-:W-:-:S07]  /*4d30*/  FADD.FTZ R3, -R43, 1 ;  /* 0x3f8000002b037421 */ /* 0x010fce0000010100 */
[----:B------:R-:W4:Y:S01]  /*4d40*/  MUFU.EX2 R62, R61 ;  /* 0x0000003d003e7308 */ /* 0x000f220000000800 */
[----:B0-----:R-:W-:-:S07]  /*4d50*/  FADD.FTZ R54, R54, 1 ;  /* 0x3f80000036367421 */ /* 0x001fce0000010000 */
[----:B------:R3:W0:Y:S01]  /*4d60*/  MUFU.RCP R53, R2 ;  /* 0x0000000200357308 */ /* 0x0006220000001000 */
[----:B------:R-:W-:Y:S01]  /*4d70*/  FADD.FTZ R55, R55, 1 ;  /* 0x3f80000037377421 */ /* 0x000fe20000010000 */
[----:B-1----:R-:W-:-:S06]  /*4d80*/  FADD.FTZ R57, R57, 1 ;  /* 0x3f80000039397421 */ /* 0x002fcc0000010000 */
[----:B------:R-:W1:Y:S08]  /*4d90*/  MUFU.EX2 R56, R56 ;  /* 0x0000003800387308 */ /* 0x000e700000000800 */
[----:B------:R-:W1:Y:S01]  /*4da0*/  MUFU.EX2 R58, R58 ;  /* 0x0000003a003a7308 */ /* 0x000e620000000800 */
[----:B------:R-:W-:Y:S04]  /*4db0*/  STS [R138], R7 ;  /* 0x000000078a007388 */ /* 0x000fe80000000800 */
[----:B------:R-:W-:Y:S04]  /*4dc0*/  STS [R137+0x80], R6 ;  /* 0x0000800689007388 */ /* 0x000fe80000000800 */
[----:B--2---:R-:W-:Y:S04]  /*4dd0*/  STS [R136+0x100], R25 ;  /* 0x0001001988007388 */ /* 0x004fe80000000800 */
        /* <DEDUP_REMOVED lines=16> */
[----:B------:R-:W1:Y:S04]  /*4ee0*/  LDS R39, [R122] ;  /* 0x000000007a277984 */ /* 0x000e680000000800 */
[----:B------:R-:W5:Y:S04]  /*4ef0*/  LDS R42, [R122+0x8] ;  /* 0x000008007a2a7984 */ /* 0x000f680000000800 */
[----:B------:R-:W5:Y:S04]  /*4f00*/  LDS R45, [R122+0xc] ;  /* 0x00000c007a2d7984 */ /* 0x000f680000000800 */
[----:B------:R-:W-:Y:S04]  /*4f10*/  LDS R47, [R122+0x14] ;  /* 0x000014007a2f7984 */ /* 0x000fe80000000800 */
[----:B------:R-:W5:Y:S04]  /*4f20*/  LDS R51, [R122+0x1c] ;  /* 0x00001c007a337984 */ /* 0x000f680000000800 */
[----:B------:R-:W5:Y:S01]  /*4f30*/  LDS R46, [R122+0x18] ;  /* 0x000018007a2e7984 */ /* 0x000f620000000800 */
[----:B--2---:R-:W-:Y:S01]  /*4f40*/  FFMA.FTZ R5, R36, R3, 1 ;  /* 0x3f80000024057423 */ /* 0x004fe20000010003 */
[----:B------:R-:W2:Y:S02]  /*4f50*/  MUFU.RCP R40, R40 ;  /* 0x0000002800287308 */ /* 0x000ea40000001000 */
[----:B------:R-:W2:Y:S01]  /*4f60*/  LDS R50, [R122+0x20] ;  /* 0x000020007a327984 */ /* 0x000ea20000000800 */
[----:B---3--:R-:W-:-:S03]  /*4f70*/  FADD.FTZ R2, -R38, 1 ;  /* 0x3f80000026027421 */ /* 0x008fc60000010100 */
[----:B------:R-:W3:Y:S01]  /*4f80*/  LDS R52, [R122+0x28] ;  /* 0x000028007a347984 */ /* 0x000ee20000000800 */
[----:B----4-:R-:W-:-:S04]  /*4f90*/  FMUL.FTZ R4, R86, R41 ;  /* 0x0000002956047220 */ /* 0x010fc80000410000 */
[----:B------:R-:W-:Y:S01]  /*4fa0*/  FMUL.FTZ R4, R43, R4 ;  /* 0x000000042b047220 */ /* 0x000fe20000410000 */
[----:B0-----:R-:W-:-:S03]  /*4fb0*/  FMUL.FTZ R65, R83, R44 ;  /* 0x0000002c53417220 */ /* 0x001fc60000410000 */
[----:B------:R-:W-:Y:S01]  /*4fc0*/  FMUL.FTZ R5, R4, R5 ;  /* 0x0000000504057220 */ /* 0x000fe20000410000 */
[----:B------:R-:W-:Y:S01]  /*4fd0*/  FADD.FTZ R4, -R48, 1 ;  /* 0x3f80000030047421 */ /* 0x000fe20000010100 */
[----:B------:R-:W0:Y:S01]  /*4fe0*/  MUFU.EX2 R66, R63 ;  /* 0x0000003f00427308 */ /* 0x000e220000000800 */
[----:B-1----:R-:W-:Y:S01]  /*4ff0*/  FMUL.FTZ R3, R0, R39 ;  /* 0x0000002700037220 */ /* 0x002fe20000410000 */
[----:B------:R-:W-:Y:S01]  /*5000*/  FMUL.FTZ R65, R48, R65 ;  /* 0x0000004130417220 */ /* 0x000fe20000410000 */
[----:B------:R-:W-:Y:S01]  /*5010*/  FFMA.FTZ R6, R33, R4, 1 ;  /* 0x3f80000021067423 */ /* 0x000fe20000010004 */
[----:B------:R-:W-:-:S04]  /*5020*/  FMUL.FTZ R64, R31, -1.4426950216293334961 ;  /* 0xbfb8aa3b1f407820 */ /* 0x000fc80000410000 */
[----:B------:R1:W-:Y:S01]  /*5030*/  MUFU.RCP R61, R55 ;  /* 0x00000037003d7308 */ /* 0x0003e20000001000 */
[----:B------:R-:W-:Y:S01]  /*5040*/  FFMA.FTZ R2, R37, R2, 1 ;  /* 0x3f80000025027423 */ /* 0x000fe20000010002 */
[----:B------:R-:W-:Y:S01]  /*5050*/  FMUL.FTZ R3, R38, R3 ;  /* 0x0000000326037220 */ /* 0x000fe20000410000 */
[----:B-----5:R-:W-:Y:S01]  /*5060*/  FADD.FTZ R7, -R49, 1 ;  /* 0x3f80000031077421 */ /* 0x020fe20000010100 */
[----:B------:R-:W-:-:S04]  /*5070*/  FMUL.FTZ R165, R65, R6 ;  /* 0x0000000641a57220 */ /* 0x000fc80000410000 */
[----:B------:R4:W-:Y:S01]  /*5080*/  MUFU.RCP R63, R57 ;  /* 0x00000039003f7308 */ /* 0x0009e20000001000 */
[----:B-1----:R-:W1:Y:S01]  /*5090*/  LDS R55, [R122+0x24] ;  /* 0x000024007a377984 */ /* 0x002e620000000800 */
[----:B------:R-:W-:Y:S01]  /*50a0*/  FADD.FTZ R60, R60, 1 ;  /* 0x3f8000003c3c7421 */ /* 0x000fe20000010000 */
[----:B------:R-:W-:Y:S01]  /*50b0*/  FADD.FTZ R62, R62, 1 ;  /* 0x3f8000003e3e7421 */ /* 0x000fe20000010000 */
[----:B------:R-:W-:-:S04]  /*50c0*/  FADD.FTZ R65, -R53, 1 ;  /* 0x3f80000035417421 */ /* 0x000fc80000010100 */
[----:B------:R-:W5:Y:S01]  /*50d0*/  MUFU.RCP R54, R54 ;  /* 0x0000003600367308 */ /* 0x000f620000001000 */
[----:B----4-:R-:W4:Y:S01]  /*50e0*/  LDS R57, [R122+0x2c] ;  /* 0x00002c007a397984 */ /* 0x010f220000000800 */
[----:B------:R-:W-:Y:S01]  /*50f0*/  FADD.FTZ R67, -R59, 1 ;  /* 0x3f8000003b437421 */ /* 0x000fe20000010100 */
[----:B------:R-:W-:Y:S01]  /*5100*/  FMUL.FTZ R3, R3, R2 ;  /* 0x0000000203037220 */ /* 0x000fe20000410000 */
[----:B------:R-:W-:Y:S01]  /*5110*/  FFMA.FTZ R25, R34, R7, 1 ;  /* 0x3f80000022197423 */ /* 0x000fe20000010007 */
[----:B------:R-:W-:-:S03]  /*5120*/  FADD.FTZ R56, R56, 1 ;  /* 0x3f80000038387421 */ /* 0x000fc60000010000 */
[----:B------:R-:W3:Y:S01]  /*5130*/  MUFU.EX2 R68, R64 ;  /* 0x0000004000447308 */ /* 0x000ee20000000800 */
[----:B------:R-:W-:Y:S01]  /*5140*/  FADD.FTZ R58, R58, 1 ;  /* 0x3f8000003a3a7421 */ /* 0x000fe20000010000 */
[----:B--2---:R-:W-:Y:S01]  /*5150*/  FADD.FTZ R2, -R40, 1 ;  /* 0x3f80000028027421 */ /* 0x004fe20000010100 */
[----:B------:R-:W-:Y:S01]  /*5160*/  FMUL.FTZ R7, R85, R42 ;  /* 0x0000002a55077220 */ /* 0x000fe20000410000 */
[----:B------:R-:W-:Y:S01]  /*5170*/  FFMA.FTZ R167, R32, R65, 1 ;  /* 0x3f80000020a77423 */ /* 0x000fe20000010041 */
[----:B------:R-:W-:Y:S01]  /*5180*/  FFMA.FTZ R169, R8, R67, 1 ;  /* 0x3f80000008a97423 */ /* 0x000fe20000010043 */
[----:B------:R-:W-:Y:S02]  /*5190*/  LDS R65, [R122+0x34] ;  /* 0x000034007a417984 */ /* 0x000fe40000000800 */
[----:B------:R2:W-:Y:S02]  /*51a0*/  MUFU.RCP R69, R60 ;  /* 0x0000003c00457308 */ /* 0x0005e40000001000 */
[----:B------:R-:W-:Y:S01]  /*51b0*/  LDS R67, [R122+0x3c] ;  /* 0x00003c007a437984 */ /* 0x000fe20000000800 */
[----:B------:R-:W-:Y:S01]  /*51c0*/  FFMA.FTZ R2, R35, R2, 1 ;  /* 0x3f80000023027423 */ /* 0x000fe20000010002 */
[----:B------:R-:W-:-:S04]  /*51d0*/  FMUL.FTZ R7, R40, R7 ;  /* 0x0000000728077220 */ /* 0x000fc80000410000 */
[----:B------:R0:W-:Y:S01]  /*51e0*/  MUFU.RCP R64, R62 ;  /* 0x0000003e00407308 */ /* 0x0001e20000001000 */
[----:B--2---:R-:W2:Y:S01]  /*51f0*/  LDS R60, [R122+0x30] ;  /* 0x000030007a3c7984 */ /* 0x004ea20000000800 */
[----:B------:R-:W-:-:S03]  /*5200*/  FMUL.FTZ R7, R7, R2 ;  /* 0x0000000207077220 */ /* 0x000fc60000410000 */
[----:B0-----:R-:W0:Y:S03]  /*5210*/  LDS R62, [R122+0x38] ;  /* 0x000038007a3e7984 */ /* 0x001e260000000800 */
[----:B------:R-:W1:Y:S01]  /*5220*/  MUFU.RCP R56, R56 ;  /* 0x0000003800387308 */ /* 0x000e620000001000 */
[----:B------:R-:W-:Y:S01]  /*5230*/  FMUL.FTZ R4, R84, R45 ;  /* 0x0000002d54047220 */ /* 0x000fe20000410000 */
[----:B------:R-:W-:Y:S01]  /*5240*/  FADD.FTZ R66, R66, 1 ;  /* 0x3f80000042427421 */ /* 0x000fe20000010000 */
[----:B-----5:R-:W-:Y:S01]  /*5250*/  FADD.FTZ R2, -R54, 1 ;  /* 0x3f80000036027421 */ /* 0x020fe20000010100 */
[----:B------:R-:W-:-:S04]  /*5260*/  FMUL.FTZ R171, R80, R51 ;  /* 0x0000003350ab7220 */ /* 0x000fc80000410000 */
[----:B------:R-:W5:Y:S01]  /*5270*/  MUFU.RCP R58, R58 ;  /* 0x0000003a003a7308 */ /* 0x000f620000001000 */
[----:B------:R-:W-:Y:S01]  /*5280*/  FMUL.FTZ R4, R49, R4 ;  /* 0x0000000431047220 */ /* 0x000fe20000410000 */
[----:B------:R-:W-:Y:S01]  /*5290*/  FFMA.FTZ R6, R9, R2, 1 ;  /* 0x3f80000009067423 */ /* 0x000fe20000010002 */
[----:B------:R-:W-:Y:S01]  /*52a0*/  FMUL.FTZ R2, R82, R47 ;  /* 0x0000002f52027220 */ /* 0x000fe20000410000 */
[----:B------:R-:W0:Y:S01]  /*52b0*/  S2UR UR8, SR_CgaCtaId ;  /* 0x00000000000879c3 */ /* 0x000e220000008800 */
[----:B------:R-:W-:Y:S01]  /*52c0*/  FADD.FTZ R175, -R63, 1 ;  /* 0x3f8000003faf7421 */ /* 0x000fe20000010100 */
[----:B------:R-:W-:-:S06]  /*52d0*/  FADD.FTZ R173, -R61, 1 ;  /* 0x3f8000003dad7421 */ /* 0x000fcc0000010100 */
[----:B------:R-:W-:Y:S01]  /*52e0*/  BAR.SYNC.DEFER_BLOCKING 0x0 ;  /* 0x0000000000007b1d */ /* 0x000fe20000010000 */
[----:B------:R-:W-:-:S05]  /*52f0*/  FMUL.FTZ R25, R4, R25 ;  /* 0x0000001904197220 */ /* 0x000fca0000410000 */
[----:B------:R3:W2:Y:S01]  /*5300*/  MUFU.RCP R71, R66 ;  /* 0x0000004200477308 */ /* 0x0006a20000001000 */
[----:B------:R-:W-:Y:S01]  /*5310*/  FMUL.FTZ R4, R81, R46 ;  /* 0x0000002e51047220 */ /* 0x000fe20000410000 */
[----:B------:R-:W-:Y:S01]  /*5320*/  FMUL.FTZ R2, R53, R2 ;  /* 0x0000000235027220 */ /* 0x000fe20000410000 */
[----:B------:R-:W-:Y:S01]  /*5330*/  FMUL.FTZ R171, R54, R171 ;  /* 0x000000ab36ab7220 */ /* 0x000fe20000410000 */
[----:B---3--:R-:W-:Y:S01]  /*5340*/  FADD.FTZ R66, R68, 1 ;  /* 0x3f80000044427421 */ /* 0x008fe20000010000 */
[----:B------:R-:W-:Y:S01]  /*5350*/  FMUL.FTZ R4, R59, R4 ;  /* 0x000000043b047220 */ /* 0x000fe20000410000 */
[----:B------:R-:W-:Y:S01]  /*5360*/  FMUL.FTZ R167, R2, R167 ;  /* 0x000000a702a77220 */ /* 0x000fe20000410000 */
[----:B------:R-:W-:-:S03]  /*5370*/  FMUL.FTZ R171, R171, R6 ;  /* 0x00000006abab7220 */ /* 0x000fc60000410000 */
[----:B------:R-:W3:Y:S01]  /*5380*/  MUFU.RCP R66, R66 ;  /* 0x0000004200427308 */ /* 0x000ee20000001000 */
[----:B-1----:R-:W-:Y:S01]  /*5390*/  FADD.FTZ R2, -R56, 1 ;  /* 0x3f80000038027421 */ /* 0x002fe20000010100 */
[----:B-----5:R-:W-:Y:S01]  /*53a0*/  FADD.FTZ R6, -R58, 1 ;  /* 0x3f8000003a067421 */ /* 0x020fe20000010100 */
[----:B------:R-:W-:Y:S02]  /*53b0*/  FMUL.FTZ R169, R4, R169 ;  /* 0x000000a904a97220 */ /* 0x000fe40000410000 */
[----:B------:R-:W-:Y:S01]  /*53c0*/  FFMA.FTZ R4, R11, R2, 1 ;  /* 0x3f8000000b047423 */ /* 0x000fe20000010002 */
[----:B------:R-:W-:Y:S01]  /*53d0*/  FFMA.FTZ R24, R27, R6, 1 ;  /* 0x3f8000001b187423 */ /* 0x000fe20000010006 */
        /* <DEDUP_REMOVED lines=12> */
[----:B------:R-:W-:Y:S01]  /*54a0*/  FADD.FTZ R2, -R64, 1 ;  /* 0x3f80000040027421 */ /* 0x000fe20000010100 */
[----:B--2---:R-:W-:Y:S01]  /*54b0*/  FADD.FTZ R185, -R71, 1 ;  /* 0x3f80000047b97421 */ /* 0x004fe20000010100 */
        /* <DEDUP_REMOVED lines=9> */
[----:B0-----:R-:W-:Y:S01]  /*5550*/  FMUL.FTZ R6, R73, R62 ;  /* 0x0000003e49067220 */ /* 0x001fe20000410000 */
        /* <DEDUP_REMOVED lines=51> */
[----:B0-----:R-:W-:Y:S01]  /*5890*/  IMAD R6, R4, UR14, RZ ;  /* 0x0000000e04067c24 */ /* 0x001fe2000f8e02ff */
[----:B------:R-:W-:Y:S01]  /*58a0*/  LOP3.LUT R182, R182, 0xfffffffd, RZ, 0xc0, !PT ;  /* 0xfffffffdb6b67812 */ /* 0x000fe200078ec0ff */
[----:B------:R-:W-:Y:S01]  /*58b0*/  IMAD.WIDE.U32 R2, R4, UR15, RZ ;  /* 0x0000000f04027c25 */ /* 0x000fe2000f8e00ff */
[----:B------:R-:W-:Y:S01]  /*58c0*/  IADD3 R24, P1, R16, R14, RZ ;  /* 0x0000000e10187210 */ /* 0x000fe20007f3e0ff */
[----:B------:R-:W-:Y:S02]  /*58d0*/  BSSY B0, `(.L_x_4116) ;  /* 0x0000012000007945 */ /* 0x000fe40003800000 */
[----:B-1----:R-:W-:Y:S01]  /*58e0*/  IMAD R7, R5, UR15, R6 ;  /* 0x0000000f05077c24 */ /* 0x002fe2000f8e0206 */
[----:B------:R-:W-:-:S02]  /*58f0*/  @P6 LOP3.LUT R182, R182, 0x2, RZ, 0xfc, !PT ;  /* 0x00000002b6b66812 */ /* 0x000fc400078efcff */
[----:B--2---:R-:W-:Y:S02]  /*5900*/  IADD3.X R25, R17, R15, RZ, P1, !PT ;  /* 0x0000000f11197210 */ /* 0x004fe40000ffe4ff */
        /* <DEDUP_REMOVED lines=14> */
.L_x_4117:
[----:B------:R-:W-:Y:S05]  /*59f0*/  BSYNC B0 ;  /* 0x0000000000007941 */ /* 0x000fea0003800000 */
.L_x_4116:
        /* <DEDUP_REMOVED lines=151> */
.L_x_4120:
[----:B------:R-:W-:Y:S05]  /*6370*/  BSYNC B0 ;  /* 0x0000000000007941 */ /* 0x000fea0003800000 */
.L_x_4119:
[----:B------:R-:W-:Y:S01]  /*6380*/  MOV R3, R57 ;  /* 0x0000003900037202 */ /* 0x000fe20000000f00 */
[----:B------:R-:W-:Y:S01]  /*6390*/  ULDC.64 UR22, c[0x0][0x2c8] ;  /* 0x0000b20000167ab9 */ /* 0x000fe20000000a00 */
[----:B------:R-:W-:Y:S01]  /*63a0*/  LEA R5, P0, R16, UR10, 0x2 ;  /* 0x0000000a10057c11 */ /* 0x000fe2000f8010ff */
[----:B------:R-:W-:Y:S01]  /*63b0*/  IMAD R4, R170, UR22, RZ ;  /* 0x00000016aa047c24 */ /* 0x000fe2000f8e02ff */
        /* <DEDUP_REMOVED lines=37> */
.L_x_4118:
[----:B01----:R-:W-:Y:S01]  /*6610*/  FFMA.FTZ R2, R120, R0, R157 ;  /* 0x0000000078027223 */ /* 0x003fe2000001009d */
[----:B------:R-:W0:Y:S01]  /*6620*/  LDC R4, c[0x0][0x21c] ;  /* 0x00008700ff047b82 */ /* 0x000e220000000800 */
        /* <DEDUP_REMOVED lines=45> */
[----:B------:R-:W-:Y:S01]  /*6900*/  ULDC.64 UR8, c[0x0][0x230] ;  /* 0x00008c0000087ab9 */ /* 0x000fe20000000a00 */
[----:B------:R-:W-:Y:S01]  /*6910*/  ISETP.GE.AND P0, PT, R16, R139, PT ;  /* 0x0000008b1000720c */ /* 0x000fe20003f06270 */
[----:B------:R-:W-:Y:S01]  /*6920*/  ULDC.64 UR10, c[0x0][0x248] ;  /* 0x00009200000a7ab9 */ /* 0x000fe20000000a00 */
[----:B------:R-:W-:Y:S01]  /*6930*/  LEA.HI R2, R36, R36, RZ, 0x1 ;  /* 0x0000002424027211 */ /* 0x000fe200078f08ff */
[----:B------:R-:W-:Y:S01]  /*6940*/  IMAD R4, R170, UR10, RZ ;  /* 0x0000000aaa047c24 */ /* 0x000fe2000f8e02ff */
[----:B------:R-:W-:Y:S01]  /*6950*/  LOP3.LUT R182, R182, 0xfffffffe, RZ, 0xc0, !PT ;  /* 0xfffffffeb6b67812 */ /* 0x000fe200078ec0ff */
[----:B------:R-:W1:Y:S01]  /*6960*/  LDC.64 R30, c[0x0][0x2d0] ;  /* 0x0000b400ff1e7b82 */ /* 0x000e620000000a00 */
[----:B------:R-:W-:Y:S01]  /*6970*/  LOP3.LUT R3, R2, 0xfffffe, RZ, 0xc0, !PT ;  /* 0x00fffffe02037812 */ /* 0x000fe200078ec0ff */
[----:B------:R-:W-:Y:S01]  /*6980*/  IMAD R2, R170, UR8, RZ ;  /* 0x00000008aa027c24 */ /* 0x000fe2000f8e02ff */
[----:B------:R-:W-:Y:S01]  /*6990*/  CS2R R38, SRZ ;  /* 0x0000000000267805 */ /* 0x000fe2000001ff00 */
[----:B------:R-:W-:Y:S01]  /*69a0*/  IMAD.WIDE.U32 R26, R163, UR8, RZ ;  /* 0x00000008a31a7c25 */ /* 0x000fe2000f8e00ff */
[----:B------:R-:W-:-:S02]  /*69b0*/  IADD3 R36, R36, -R3, RZ ;  /* 0x8000000324247210 */ /* 0x000fc40007ffe0ff */
[----:B------:R-:W-:Y:S02]  /*69c0*/  CS2R R52, SRZ ;  /* 0x0000000000347805 */ /* 0x000fe4000001ff00 */
[----:B------:R-:W-:Y:S01]  /*69d0*/  MOV R54, RZ ;  /* 0x000000ff00367202 */ /* 0x000fe20000000f00 */
[----:B------:R-:W2:Y:S01]  /*69e0*/  LDC.64 R32, c[0x0][0x2d8] ;  /* 0x0000b600ff207b82 */ /* 0x000ea20000000a00 */
[C---:B------:R-:W-:Y:S01]  /*69f0*/  IMAD R37, R163.reuse, UR9, R2 ;  /* 0x00000009a3257c24 */ /* 0x040fe2000f8e0202 */
[----:B------:R-:W-:Y:S01]  /*6a00*/  @P0 LOP3.LUT R182, R182, 0x1, RZ, 0xfc, !PT ;  /* 0x00000001b6b60812 */ /* 0x000fe200078efcff */
[C---:B------:R-:W-:Y:S01]  /*6a10*/  IMAD.WIDE.U32 R28, R163.reuse, UR10, RZ ;  /* 0x0000000aa31c7c25 */ /* 0x040fe2000f8e00ff */
[----:B------:R-:W-:Y:S02]  /*6a20*/  CS2R R50, SRZ ;  /* 0x0000000000327805 */ /* 0x000fe4000001ff00 */
[----:B------:R-:W-:Y:S02]  /*6a30*/  CS2R R48, SRZ ;  /* 0x0000000000307805 */ /* 0x000fe4000001ff00 */
[----:B------:R-:W-:Y:S01]  /*6a40*/  CS2R R46, SRZ ;  /* 0x00000000002e7805 */ /* 0x000fe2000001ff00 */
[----:B------:R-:W-:Y:S01]  /*6a50*/  IMAD R35, R163, UR11, R4 ;  /* 0x0000000ba3237c24 */ /* 0x000fe2000f8e0204 */
[----:B------:R-:W-:-:S02]  /*6a60*/  CS2R R44, SRZ ;  /* 0x00000000002c7805 */ /* 0x000fc4000001ff00 */
[----:B------:R-:W-:Y:S02]  /*6a70*/  CS2R R42, SRZ ;  /* 0x00000000002a7805 */ /* 0x000fe4000001ff00 */
[----:B------:R-:W-:Y:S02]  /*6a80*/  CS2R R40, SRZ ;  /* 0x0000000000287805 */ /* 0x000fe4000001ff00 */
        /* <DEDUP_REMOVED lines=12> */
.L_x_4165:
[----:B------:R-:W-:Y:S01]  /*6b50*/  SHF.R.S32.HI R167, RZ, 0x1f, R39 ;  /* 0x0000001fffa77819 */ /* 0x000fe20000011427 */
[----:B0---4-:R-:W-:Y:S01]  /*6b60*/  IMAD.WIDE.U32 R4, R39, UR28, R16 ;  /* 0x0000001c27047c25 */ /* 0x011fe2000f8e0010 */
[-C--:B------:R-:W-:Y:S02]  /*6b70*/  ISETP.GE.AND P4, PT, R168, R139.reuse, PT ;  /* 0x0000008ba800720c */ /* 0x080fe40003f86270 */
[----:B------:R-:W-:Y:S02]  /*6b80*/  CS2R R10, SRZ ;  /* 0x00000000000a7805 */ /* 0x000fe4000001ff00 */
[-C--:B------:R-:W-:Y:S01]  /*6b90*/  ISETP.GE.AND P3, PT, R166, R139.reuse, PT ;  /* 0x0000008ba600720c */ /* 0x080fe20003f66270 */
[----:B------:R-:W-:Y:S01]  /*6ba0*/  IMAD R2, R167, UR28, RZ ;  /* 0x0000001ca7027c24 */ /* 0x000fe2000f8e02ff */
[-C--:B------:R-:W-:Y:S02]  /*6bb0*/  ISETP.GE.AND P2, PT, R164, R139.reuse, PT ;  /* 0x0000008ba400720c */ /* 0x080fe40003f46270 */
[----:B------:R-:W-:Y:S01]  /*6bc0*/  ISETP.GE.AND P1, PT, R162, R139, PT ;  /* 0x0000008ba200720c */ /* 0x000fe20003f26270 */
[----:B------:R-:W-:Y:S01]  /*6bd0*/  IMAD R3, R39, UR29, R2 ;  /* 0x0000001d27037c24 */ /* 0x000fe2000f8e0202 */
[----:B------:R-:W-:-:S02]  /*6be0*/  LEA R2, P0, R4, R151, 0x2 ;  /* 0x0000009704027211 */ /* 0x000fc400078010ff */
[----:B------:R-:W-:Y:S02]  /*6bf0*/  MOV R169, RZ ;  /* 0x000000ff00a97202 */ /* 0x000fe40000000f00 */
[----:B------:R-:W-:Y:S02]  /*6c00*/  IADD3 R3, R5, R3, RZ ;  /* 0x0000000305037210 */ /* 0x000fe40007ffe0ff */
[----:B------:R-:W-:Y:S02]  /*6c10*/  LOP3.LUT P5, RZ, R182, 0x1, RZ, 0xc0, !PT ;  /* 0x00000001b6ff7812 */ /* 0x000fe400078ac0ff */
[----:B------:R-:W-:Y:S02]  /*6c20*/  LEA.HI.X R3, R4, R149, R3, 0x2, P0 ;  /* 0x0000009504037211 */ /* 0x000fe400000f1403 */
[----:B------:R-:W-:Y:S02]  /*6c30*/  CS2R R172, SRZ ;  /* 0x0000000000ac7805 */ /* 0x000fe4000001ff00 */
[----:B------:R-:W-:Y:S01]  /*6c40*/  MOV R4, R26 ;  /* 0x0000001a00047202 */ /* 0x000fe20000000f00 */
[----:B------:R-:W-:Y:S01]  /*6c50*/  IMAD R6, R167, UR24, RZ ;  /* 0x00000018a7067c24 */ /* 0x000fe2000f8e02ff */
[----:B------:R-:W-:Y:S01]  /*6c60*/  MOV R5, R37 ;  /* 0x0000002500057202 */ /* 0x000fe20000000f00 */
[----:B---3--:R-:W3:Y:S01]  /*6c70*/  @!P4 LDG.E R10, desc[UR12][R2.64+0x80] ;  /* 0x0000800c020ac981 */ /* 0x008ee2000c1e1900 */
[----:B------:R-:W-:-:S02]  /*6c80*/  ISETP.GE.AND P4, PT, R158, R139, PT ;  /* 0x0000008b9e00720c */ /* 0x000fc40003f86270 */
[----:B------:R-:W-:Y:S02]  /*6c90*/  CS2R R180, SRZ ;  /* 0x0000000000b47805 */ /* 0x000fe4000001ff00 */
[-C--:B------:R-:W-:Y:S01]  /*6ca0*/  ISETP.GE.AND P0, PT, R160, R139.reuse, PT ;  /* 0x0000008ba000720c */ /* 0x080fe20003f06270 */
[----:B------:R-:W-:Y:S01]  /*6cb0*/  HFMA2.MMA R171, -RZ, RZ, 0, 0 ;  /* 0x00000000ffab7435 */ /* 0x000fe200000001ff */
[----:B------:R-:W-:Y:S01]  /*6cc0*/  CS2R R174, SRZ ;  /* 0x0000000000ae7805 */ /* 0x000fe2000001ff00 */
[----:B------:R-:W4:Y:S04]  /*6cd0*/  @!P3 LDG.E R169, desc[UR12][R2.64+0x100] ;  /* 0x0001000c02a9b981 */ /* 0x000f28000c1e1900 */
[----:B------:R-:W4:Y:S04]  /*6ce0*/  @!P2 LDG.E R172, desc[UR12][R2.64+0x180] ;  /* 0x0001800c02aca981 */ /* 0x000f28000c1e1900 */
[----:B------:R-:W4:Y:S01]  /*6cf0*/  @!P4 LDG.E R173, desc[UR12][R2.64+0x300] ;  /* 0x0003000c02adc981 */ /* 0x000f22000c1e1900 */
[----:B------:R-:W-:Y:S01]  /*6d00*/  ISETP.GE.AND P4, PT, R148, R139, PT ;  /* 0x0000008b9400720c */ /* 0x000fe20003f86270 */
[----:B------:R-:W-:Y:S01]  /*6d10*/  IMAD.WIDE.U32 R4, R39, UR24, R4 ;  /* 0x0000001827047c25 */ /* 0x000fe2000f8e0004 */
[----:B------:R-:W-:-:S02]  /*6d20*/  CS2R R176, SRZ ;  /* 0x0000000000b07805 */ /* 0x000fc4000001ff00 */
[----:B------:R-:W-:Y:S01]  /*6d30*/  CS2R R178, SRZ ;  /* 0x0000000000b27805 */ /* 0x000fe2000001ff00 */
[----:B------:R-:W3:Y:S01]  /*6d40*/  @!P5 LDG.E R11, desc[UR12][R2.64] ;  /* 0x0000000c020bd981 */ /* 0x000ee2000c1e1900 */
[----:B------:R-:W-:Y:S01]  /*6d50*/  IMAD R7, R39, UR25, R6 ;  /* 0x0000001927077c24 */ /* 0x000fe2000f8e0206 */
[----:B------:R-:W-:Y:S02]  /*6d60*/  ISETP.GE.AND P3, PT, R156, R139, PT ;  /* 0x0000008b9c00720c */ /* 0x000fe40003f66270 */
[----:B------:R-:W4:Y:S02]  /*6d70*/  @!P1 LDG.E R171, desc[UR12][R2.64+0x200] ;  /* 0x0002000c02ab9981 */ /* 0x000f24000c1e1900 */
[----:B------:R-:W-:Y:S02]  /*6d80*/  IADD3 R5, R5, R7, RZ ;  /* 0x0000000705057210 */ /* 0x000fe40007ffe0ff */
[----:B------:R-:W4:Y:S04]  /*6d90*/  @!P0 LDG.E R174, desc[UR12][R2.64+0x280] ;  /* 0x0002800c02ae8981 */ /* 0x000f28000c1e1900 */
[----:B------:R-:W4:Y:S01]  /*6da0*/  @!P4 LDG.E R180, desc[UR12][R2.64+0x580] ;  /* 0x0005800c02b4c981 */ /* 0x000f22000c1e1900 */
[----:B-1----:R-:W-:-:S02]  /*6db0*/  LEA R6, P4, R4, R30, 0x2 ;  /* 0x0000001e04067211 */ /* 0x002fc400078810ff */
[----:B------:R-:W-:Y:S01]  /*6dc0*/  ISETP.GE.AND P2, PT, R154, R139, PT ;  /* 0x0000008b9a00720c */ /* 0x000fe20003f46270 */
[----:B------:R-:W4:Y:S01]  /*6dd0*/  @!P3 LDG.E R176, desc[UR12][R2.64+0x380] ;  /* 0x0003800c02b0b981 */ /* 0x000f22000c1e1900 */
[----:B------:R-:W-:Y:S02]  /*6de0*/  LEA.HI.X R7, R4, R31, R5, 0x2, P4 ;  /* 0x0000001f04077211 */ /* 0x000fe400020f1405 */
[-C--:B------:R-:W-:Y:S02]  /*6df0*/  ISETP.GE.AND P1, PT, R152, R139.reuse, PT ;  /* 0x0000008b9800720c */ /* 0x080fe40003f26270 */
[-C--:B------:R-:W-:Y:S01]  /*6e00*/  ISETP.GE.AND P0, PT, R150, R139.reuse, PT ;  /* 0x0000008b9600720c */ /* 0x080fe20003f06270 */
[----:B------:R-:W4:Y:S01]  /*6e10*/  LDG.E R165, desc[UR12][R6.64] ;  /* 0x0000000c06a57981 */ /* 0x000f22000c1e1900 */
[----:B------:R-:W-:Y:S01]  /*6e20*/  ISETP.GE.AND P3, PT, R146, R139, PT ;  /* 0x0000008b9200720c */ /* 0x000fe20003f66270 */
[----:B------:R-:W-:-:S04]  /*6e30*/  HFMA2.MMA R184, -RZ, RZ, 0, 0 ;  /* 0x00000000ffb87435 */ /* 0x000fc800000001ff */
        /* <DEDUP_REMOVED lines=10> */
[----:B------:R1:W4:Y:S01]  /*6ee0*/  @!P0 LDG.E R186, desc[UR12][R2.64+0x780] ;  /* 0x0007800c02ba8981 */ /* 0x000322000c1e1900 */
[----:B------:R-:W-:-:S04]  /*6ef0*/  IMAD R8, R167, UR26, RZ ;  /* 0x0000001aa7087c24 */ /* 0x000fc8000f8e02ff */
[----:B------:R-:W-:Y:S01]  /*6f00*/  IMAD R9, R39, UR27, R8 ;  /* 0x0000001b27097c24 */ /* 0x000fe2000f8e0208 */
[----:B-1----:R-:W-:Y:S02]  /*6f10*/  MOV R2, R28 ;  /* 0x0000001c00027202 */ /* 0x002fe40000000f00 */
[----:B------:R-:W-:-:S03]  /*6f20*/  MOV R3, R35 ;  /* 0x0000002300037202 */ /* 0x000fc60000000f00 */
[----:B------:R-:W-:-:S03]  /*6f30*/  IMAD.WIDE.U32 R4, R39, UR26, R2 ;  /* 0x0000001a27047c25 */ /* 0x000fc6000f8e0002 */
[----:B--2---:R-:W-:Y:S02]  /*6f40*/  LEA R8, P1, R4, R32, 0x2 ;  /* 0x0000002004087211 */ /* 0x004fe400078210ff */
[----:B------:R-:W-:-:S04]  /*6f50*/  IADD3 R5, R5, R9, RZ ;  /* 0x0000000905057210 */ /* 0x000fc80007ffe0ff */
[----:B------:R-:W-:-:S05]  /*6f60*/  LEA.HI.X R9, R4, R33, R5, 0x2, P1 ;  /* 0x0000002104097211 */ /* 0x000fca00008f1405 */
[----:B------:R1:W2:Y:S01]  /*6f70*/  LDG.E R4, desc[UR12][R8.64] ;  /* 0x0000000c08047981 */ /* 0x0002a2000c1e1900 */
[----:B------:R-:W-:-:S04]  /*6f80*/  ISETP.GE.AND P0, PT, R141, 0x2, PT ;  /* 0x000000028d00780c */ /* 0x000fc80003f06270 */
[----:B------:R-:W-:-:S13]  /*6f90*/  ISETP.NE.OR P0, PT, R183, RZ, !P0 ;  /* 0x000000ffb700720c */ /* 0x000fda0004705670 */
[----:B------:R-:W0:Y:S01]  /*6fa0*/  @!P0 LDC R185, c[0x0][0x21c] ;  /* 0x00008700ffb98b82 */ /* 0x000e220000000800 */
[----:B------:R-:W-:Y:S02]  /*6fb0*/  ISETP.NE.AND P1, PT, R153, RZ, PT ;  /* 0x000000ff9900720c */ /* 0x000fe40003f25270 */
[----:B------:R-:W-:Y:S02]  /*6fc0*/  LEA R3, R36, R39, 0x8 ;  /* 0x0000002724037211 */ /* 0x000fe400078e40ff */
[----:B------:R-:W-:Y:S01]  /*6fd0*/  @!P0 IADD3 R2, R141, -0x2, RZ ;  /* 0xfffffffe8d028810 */ /* 0x000fe20007ffe0ff */
[----:B-1----:R-:W-:Y:S01]  /*6fe0*/  HFMA2.MMA R9, -RZ, RZ, 0, 0 ;  /* 0x00000000ff097435 */ /* 0x002fe200000001ff */
[----:B------:R-:W-:Y:S01]  /*6ff0*/  MOV R8, 0x3f800000 ;  /* 0x3f80000000087802 */ /* 0x000fe20000000f00 */
        /* <DEDUP_REMOVED lines=14> */
[----:B---3--:R-:W-:Y:S04]  /*70e0*/  STS [R138], R11 ;  /* 0x0000000b8a007388 */ /* 0x008fe80000000800 */
[----:B------:R-:W-:Y:S04]  /*70f0*/  STS [R137+0x80], R10 ;  /* 0x0000800a89007388 */ /* 0x000fe80000000800 */
[----:B----4-:R-:W-:Y:S01]  /*7100*/  STS [R136+0x100], R169 ;  /* 0x000100a988007388 */ /* 0x010fe20000000800 */
[----:B------:R-:W-:-:S04]  /*7110*/  FMUL.FTZ R5, R165, 1.4426950216293334961 ;  /* 0x3fb8aa3ba5057820 */ /* 0x000fc80000410000 */
[----:B------:R-:W-:Y:S01]  /*7120*/  FMUL.FTZ R232, R5, R105 ;  /* 0x0000006905e87220 */ /* 0x000fe20000410000 */
[----:B------:R1:W-:Y:S05]  /*7130*/  STS [R135+0x180], R172 ;  /* 0x000180ac87007388 */ /* 0x0003ea0000000800 */
[----:B------:R-:W3:Y:S01]  /*7140*/  MUFU.EX2 R232, R232 ;  /* 0x000000e800e87308 */ /* 0x000ee20000000800 */
[----:B------:R-:W-:Y:S04]  /*7150*/  STS [R134+0x200], R171 ;  /* 0x000200ab86007388 */ /* 0x000fe80000000800 */
[----:B------:R-:W-:Y:S01]  /*7160*/  STS [R133+0x280], R174 ;  /* 0x000280ae85007388 */ /* 0x000fe20000000800 */
[----:B-1----:R-:W-:-:S03]  /*7170*/  IADD3 R172, R153, 0x200, RZ ;  /* 0x0000020099ac7810 */ /* 0x002fc60007ffe0ff */
[----:B------:R-:W-:Y:S01]  /*7180*/  STS [R132+0x300], R173 ;  /* 0x000300ad84007388 */ /* 0x000fe20000000800 */
[----:B------:R-:W-:-:S03]  /*7190*/  SEL R3, R3, R172, !P1 ;  /* 0x000000ac03037207 */ /* 0x000fc60004800000 */
[----:B------:R-:W-:Y:S04]  /*71a0*/  STS [R131+0x380], R176 ;  /* 0x000380b083007388 */ /* 0x000fe80000000800 */
[----:B------:R-:W-:Y:S04]  /*71b0*/  STS [R130+0x400], R175 ;  /* 0x000400af82007388 */ /* 0x000fe80000000800 */
[----:B------:R-:W-:Y:S01]  /*71c0*/  STS [R129+0x480], R178 ;  /* 0x000480b281007388 */ /* 0x000fe20000000800 */
[----:B------:R-:W-:-:S03]  /*71d0*/  LEA R7, R3, R88, 0x2 ;  /* 0x0000005803077211 */ /* 0x000fc600078e10ff */
[----:B------:R-:W-:Y:S04]  /*71e0*/  STS [R128+0x500], R177 ;  /* 0x000500b180007388 */ /* 0x000fe80000000800 */
[----:B------:R-:W-:Y:S04]  /*71f0*/  STS [R127+0x580], R180 ;  /* 0x000580b47f007388 */ /* 0x000fe80000000800 */
[----:B------:R-:W-:Y:S01]  /*7200*/  STS [R126+0x600], R179 ;  /* 0x000600b37e007388 */ /* 0x000fe20000000800 */
[----:B0-----:R-:W-:-:S03]  /*7210*/  @!P0 IMAD R11, R2, R185, R39 ;  /* 0x000000b9020b8224 */ /* 0x001fc600078e0227 */
[----:B------:R-:W-:Y:S04]  /*7220*/  STS [R125+0x680], R184 ;  /* 0x000680b87d007388 */ /* 0x000fe80000000800 */
[----:B------:R0:W-:Y:S04]  /*7230*/  STS [R124+0x700], R181 ;  /* 0x000700b57c007388 */ /* 0x0001e80000000800 */
[----:B------:R1:W-:Y:S01]  /*7240*/  STS [R123+0x780], R186 ;  /* 0x000780ba7b007388 */ /* 0x0003e20000000800 */
[----:B------:R-:W-:-:S03]  /*7250*/  NOP ;  /* 0x0000000000007918 */ /* 0x000fc60000000000 */
[----:B------:R1:W4:Y:S01]  /*7260*/  LDS R199, [R122] ;  /* 0x000000007ac77984 */ /* 0x0003220000000800 */
[----:B------:R-:W-:-:S03]  /*7270*/  FMUL.FTZ R169, R5, R104 ;  /* 0x0000006805a97220 */ /* 0x000fc60000410000 */
[----:B------:R1:W0:Y:S04]  /*7280*/  LDS R198, [R122+0x4] ;  /* 0x000004007ac67984 */ /* 0x0002280000000800 */
        /* <DEDUP_REMOVED lines=14> */
[----:B---3--:R3:W-:Y:S01]  /*7370*/  STS [R7+0x2550], R232 ;  /* 0x002550e807007388 */ /* 0x0087e20000000800 */
[C---:B0-----:R-:W-:Y:S01]  /*7380*/  FMUL.FTZ R181, R5.reuse, R103 ;  /* 0x0000006705b57220 */ /* 0x041fe20000410000 */
[----:B------:R-:W0:Y:S01]  /*7390*/  MUFU.EX2 R169, R169 ;  /* 0x000000a900a97308 */ /* 0x000e220000000800 */
[C---:B------:R-:W-:Y:S01]  /*73a0*/  FMUL.FTZ R180, R5.reuse, R102 ;  /* 0x0000006605b47220 */ /* 0x040fe20000410000 */
[----:B------:R-:W-:-:S06]  /*73b0*/  FMUL.FTZ R179, R5, R101 ;  /* 0x0000006505b37220 */ /* 0x000fcc0000410000 */
[----:B------:R-:W2:Y:S01]  /*73c0*/  MUFU.EX2 R181, R181 ;  /* 0x000000b500b57308 */ /* 0x000ea20000000800 */
[----:B------:R-:W-:Y:S01]  /*73d0*/  FMUL.FTZ R177, R5, R100 ;  /* 0x0000006405b17220 */ /* 0x000fe20000410000 */
[----:B------:R-:W-:Y:S01]  /*73e0*/  @!P0 IMAD.WIDE R2, R11, 0x8, R22 ;  /* 0x000000080b028825 */ /* 0x000fe200078e0216 */
[----:B------:R-:W-:Y:S06]  /*73f0*/  BAR.SYNC.DEFER_BLOCKING 0x0 ;  /* 0x0000000000007b1d */ /* 0x000fec0000010000 */
[----:B------:R-:W4:Y:S01]  /*7400*/  MUFU.EX2 R180, R180 ;  /* 0x000000b400b47308 */ /* 0x000f220000000800 */
[----:B------:R-:W-:Y:S01]  /*7410*/  FMUL.FTZ R175, R5, R99 ;  /* 0x0000006305af7220 */ /* 0x000fe20000410000 */
[----:B0-----:R-:W-:-:S06]  /*7420*/  FMUL.FTZ R6, R232, R169 ;  /* 0x000000a9e8067220 */ /* 0x001fcc0000410000 */
[----:B------:R-:W0:Y:S01]  /*7430*/  MUFU.EX2 R179, R179 ;  /* 0x000000b300b37308 */ /* 0x000e220000000800 */
[C---:B------:R-:W-:Y:S01]  /*7440*/  FMUL.FTZ R215, R5.reuse, R98 ;  /* 0x0000006205d77220 */ /* 0x040fe20000410000 */
[----:B------:R-:W-:-:S06]  /*7450*/  FMUL.FTZ R213, R5, R97 ;  /* 0x0000006105d57220 */ /* 0x000fcc0000410000 */
[----:B------:R-:W3:Y:S01]  /*7460*/  MUFU.EX2 R177, R177 ;  /* 0x000000b100b17308 */ /* 0x000ee20000000800 */
[----:B------:R2:W5:Y:S01]  /*7470*/  @!P0 LDG.E.64 R8, desc[UR12][R2.64] ;  /* 0x0000000c02088981 */ /* 0x000562000c1e1b00 */
[----:B------:R-:W-:Y:S01]  /*7480*/  ISETP.NE.AND P0, PT, R153, 0x3f, PT ;  /* 0x0000003f9900780c */ /* 0x000fe20003f05270 */
[----:B------:R-:W-:-:S05]  /*7490*/  FMUL.FTZ R173, R119, R102 ;  /* 0x0000006677ad7220 */ /* 0x000fca0000410000 */
[----:B------:R-:W1:Y:S01]  /*74a0*/  MUFU.EX2 R175, R175 ;  /* 0x000000af00af7308 */ /* 0x000e620000000800 */
[----:B--2---:R-:W-:Y:S01]  /*74b0*/  FFMA.FTZ R2, R169, R235, R212 ;  /* 0x000000eba9027223 */ /* 0x004fe200000100d4 */
[----:B------:R-:W-:-:S03]  /*74c0*/  FMUL.FTZ R3, R181, R6 ;  /* 0x00000006b5037220 */ /* 0x000fc60000410000 */
[----:B------:R-:W-:-:S03]  /*74d0*/  FFMA.FTZ R2, R181, R2, R250 ;  /* 0x00000002b5027223 */ /* 0x000fc600000100fa */
[----:B------:R-:W2:Y:S01]  /*74e0*/  MUFU.EX2 R215, R215 ;  /* 0x000000d700d77308 */ /* 0x000ea20000000800 */
[C---:B----4-:R-:W-:Y:S01]  /*74f0*/  FMUL.FTZ R6, R180.reuse, R3 ;  /* 0x00000003b4067220 */ /* 0x050fe20000410000 */
[C---:B------:R-:W-:Y:S01]  /*7500*/  FMUL.FTZ R214, R5.reuse, R96 ;  /* 0x0000006005d67220 */ /* 0x040fe20000410000 */
[----:B------:R-:W-:Y:S01]  /*7510*/  FFMA.FTZ R2, R180, R2, R173 ;  /* 0x00000002b4027223 */ /* 0x000fe200000100ad */
[----:B------:R-:W-:Y:S01]  /*7520*/  FMUL.FTZ R211, R5, R95 ;  /* 0x0000005f05d37220 */ /* 0x000fe20000410000 */
[----:B0-----:R-:W-:-:S03]  /*7530*/  FMUL.FTZ R6, R179, R6 ;  /* 0x00000006b3067220 */ /* 0x001fc60000410000 */
[----:B------:R-:W0:Y:S01]  /*7540*/  MUFU.EX2 R213, R213 ;  /* 0x000000d500d57308 */ /* 0x000e220000000800 */
[----:B------:R-:W-:Y:S01]  /*7550*/  FFMA.FTZ R2, R179, R2, R248 ;  /* 0x00000002b3027223 */ /* 0x000fe200000100f8 */
[----:B------:R-:W-:Y:S01]  /*7560*/  @P0 LEA R221, R153, R88, 0x2 ;  /* 0x0000005899dd0211 */ /* 0x000fe200078e10ff */
[----:B---3--:R-:W-:Y:S01]  /*7570*/  FMUL.FTZ R6, R177, R6 ;  /* 0x00000006b1067220 */ /* 0x008fe20000410000 */
[----:B------:R-:W-:Y:S01]  /*7580*/  FMUL.FTZ R209, R5, R94 ;  /* 0x0000005e05d17220 */ /* 0x000fe20000410000 */
[----:B------:R-:W-:-:S03]  /*7590*/  FFMA.FTZ R2, R177, R2, R210 ;  /* 0x00000002b1027223 */ /* 0x000fc600000100d2 */
[----:B------:R-:W3:Y:S01]  /*75a0*/  MUFU.EX2 R214, R214 ;  /* 0x000000d600d67308 */ /* 0x000ee20000000800 */
[----:B-1----:R-:W-:Y:S01]  /*75b0*/  FMUL.FTZ R6, R175, R6 ;  /* 0x00000006af067220 */ /* 0x002fe20000410000 */
[----:B------:R-:W-:Y:S01]  /*75c0*/  FMUL.FTZ R208, R5, R93 ;  /* 0x0000005d05d07220 */ /* 0x000fe20000410000 */
[----:B------:R-:W-:Y:S01]  /*75d0*/  FFMA.FTZ R2, R175, R2, R246 ;  /* 0x00000002af027223 */ /* 0x000fe200000100f6 */
[----:B------:R-:W1:Y:S04]  /*75e0*/  @P0 LDS R221, [R221+0x2d54] ;  /* 0x002d5400dddd0984 */ /* 0x000e680000000800 */
[----:B------:R-:W4:Y:S01]  /*75f0*/  MUFU.EX2 R211, R211 ;  /* 0x000000d300d37308 */ /* 0x000f220000000800 */
[----:B--2---:R-:W-:Y:S01]  /*7600*/  FMUL.FTZ R6, R215, R6 ;  /* 0x00000006d7067220 */ /* 0x004fe20000410000 */
        /* <DEDUP_REMOVED lines=15> */
[----:B------:R-:W-:Y:S01]  /*7700*/  FMUL.FTZ R171, R108, R93 ;  /* 0x0000005d6cab7220 */ /* 0x000fe20000410000 */
[----:B------:R-:W-:-:S05]  /*7710*/  FFMA.FTZ R2, R209, R2, R236 ;  /* 0x00000002d1027223 */ /* 0x000fca00000100ec */
[----:B------:R-:W2:Y:S01]  /*7720*/  MUFU.EX2 R216, R216 ;  /* 0x000000d800d87308 */ /* 0x000ea20000000800 */
[C---:B0-----:R-:W-:Y:S01]  /*7730*/  FMUL.FTZ R6, R208.reuse, R3 ;  /* 0x00000003d0067220 */ /* 0x041fe20000410000 */
[----:B------:R-:W-:Y:S01]  /*7740*/  FMUL.FTZ R178, R109, R92 ;  /* 0x0000005c6db27220 */ /* 0x000fe20000410000 */
[----:B------:R-:W-:Y:S01]  /*7750*/  FFMA.FTZ R2, R208, R2, R171 ;  /* 0x00000002d0027223 */ /* 0x000fe200000100ab */
[----:B------:R-:W-:Y:S01]  /*7760*/  FMUL.FTZ R174, R106, R91 ;  /* 0x0000005b6aae7220 */ /* 0x000fe20000410000 */
[C---:B---3--:R-:W-:Y:S02]  /*7770*/  FMUL.FTZ R6, R207.reuse, R6 ;  /* 0x00000006cf067220 */ /* 0x048fe40000410000 */
[----:B------:R-:W-:Y:S01]  /*7780*/  FFMA.FTZ R2, R207, R2, R178 ;  /* 0x00000002cf027223 */ /* 0x000fe200000100b2 */
[----:B------:R-:W-:Y:S01]  /*7790*/  R2UR UR10, R4 ;  /* 0x00000000040a72ca */ /* 0x000fe200000e0000 */
[C---:B----4-:R-:W-:Y:S02]  /*77a0*/  FMUL.FTZ R3, R203.reuse, R6 ;  /* 0x00000006cb037220 */ /* 0x050fe40000410000 */
[----:B------:R-:W-:-:S02]  /*77b0*/  FFMA.FTZ R4, R203, R2, R174 ;  /* 0x00000002cb047223 */ /* 0x000fc400000100ae */
[C---:B--2---:R-:W-:Y:S02]  /*77c0*/  FMUL.FTZ R2, R216.reuse, R3 ;  /* 0x00000003d8027220 */ /* 0x044fe40000410000 */
[----:B------:R-:W-:Y:S01]  /*77d0*/  FFMA.FTZ R3, R216, R4, R241 ;  /* 0x00000004d8037223 */ /* 0x000fe200000100f1 */
[----:B-1----:R-:W-:Y:S07]  /*77e0*/  @P0 BRA `(.L_x_4123) ;  /* 0x0000000000280947 */ /* 0x002fee0003800000 */
        /* <DEDUP_REMOVED lines=10> */
.L_x_4123:
[----:B------:R-:W-:Y:S05]  /*7890*/  BSYNC B0 ;  /* 0x0000000000007941 */ /* 0x000fea0003800000 */
.L_x_4122:
[----:B------:R-:W-:Y:S01]  /*78a0*/  ISETP.GT.U32.AND P2, PT, R153, 0x1f, PT ;  /* 0x0000001f9900780c */ /* 0x000fe20003f44070 */
[----:B------:R2:W-:Y:S01]  /*78b0*/  STS.64 [R223+0x2140], R2 ;  /* 0x00214002df007388 */ /* 0x0005e20000000a00 */
        /* <DEDUP_REMOVED lines=62> */
.L_x_4188:
[----:B------:R-:W-:Y:S01]  /*7ca0*/  ISETP.GE.AND P0, PT, R145, 0x10, PT ;  /* 0x000000109100780c */ /* 0x000fe20003f06270 */
[----:B------:R-:W-:-:S12]  /*7cb0*/  UMOV UR11, 0xffffffff ;  /* 0xffffffff000b7882 */ /* 0x000fd80000000000 */
[C---:B0-2---:R-:W-:Y:S01]  /*7cc0*/  @P0 FFMA.FTZ R7, R6.reuse, R11, R7 ;  /* 0x0000000b06070223 */ /* 0x045fe20000010007 */
[----:B---3--:R-:W-:Y:S01]  /*7cd0*/  @P0 FMUL.FTZ R6, R6, R3 ;  /* 0x0000000306060220 */ /* 0x008fe20000410000 */
[----:B------:R-:W-:Y:S06]  /*7ce0*/  BRA.DIV UR11, `(.L_x_4126) ;  /* 0x0000004e0b747947 */ /* 0x000fec000b800000 */
.L_x_4191:
[----:B------:R-:W-:-:S03]  /*7cf0*/  UMOV UR11, 0xffffffff ;  /* 0xffffffff000b7882 */ /* 0x000fc60000000000 */
[----:B------:R-:W-:Y:S05]  /*7d00*/  BRA.DIV UR11, `(.L_x_4127) ;  /* 0x0000004e0b947947 */ /* 0x000fea000b800000 */
.L_x_4194:
[----:B------:R-:W-:-:S03]  /*7d10*/  UMOV UR11, 0xffffffff ;  /* 0xffffffff000b7882 */ /* 0x000fc60000000000 */
[----:B------:R-:W-:Y:S05]  /*7d20*/  BRA.DIV UR11, `(.L_x_4128) ;  /* 0x0000004e0bb47947 */ /* 0x000fea000b800000 */
[----:B------:R-:W0:Y:S04]  /*7d30*/  SHFL.UP PT, R6, R6, 0x1, RZ ;  /* 0x0420000006067989 */ /* 0x000e2800000e00ff */
[----:B------:R-:W2:Y:S04]  /*7d40*/  SHFL.UP PT, R7, R7, 0x1, RZ ;  /* 0x0420000007077989 */ /* 0x000ea800000e00ff */
[----:B-----5:R-:W3:Y:S04]  /*7d50*/  SHFL.IDX PT, R8, R8, RZ, 0x1f ;  /* 0x00001fff08087589 */ /* 0x020ee800000e0000 */
[----:B------:R-:W4:Y:S02]  /*7d60*/  SHFL.IDX PT, R9, R9, RZ, 0x1f ;  /* 0x00001fff09097589 */ /* 0x000f2400000e0000 */
.L_x_4200:
[C---:B0-2-4-:R-:W-:Y:S01]  /*7d70*/  @P1 FFMA.FTZ R9, R6.reuse, R9, R7 ;  /* 0x0000000906091223 */ /* 0x055fe20000010007 */
[----:B---3--:R-:W-:-:S03]  /*7d80*/  @P1 FMUL.FTZ R8, R6, R8 ;  /* 0x0000000806081220 */ /* 0x008fc60000410000 */
[C---:B------:R-:W-:Y:S01]  /*7d90*/  FFMA.FTZ R11, R4.reuse, R9, R5 ;  /* 0x00000009040b7223 */ /* 0x040fe20000010005 */
[----:B------:R-:W-:-:S05]  /*7da0*/  FMUL.FTZ R10, R4, R8 ;  /* 0x00000008040a7220 */ /* 0x000fca0000410000 */
[----:B------:R0:W-:Y:S02]  /*7db0*/  STS.128 [R2+0x2140], R8 ;  /* 0x0021400802007388 */ /* 0x0001e40000000c00 */
.L_x_4124:
[----:B------:R-:W-:Y:S05]  /*7dc0*/  WARPSYNC.ALL ;  /* 0x0000000000007948 */ /* 0x000fea0003800000 */
[----:B------:R-:W-:Y:S01]  /*7dd0*/  BAR.SYNC.DEFER_BLOCKING 0x0 ;  /* 0x0000000000007b1d */ /* 0x000fe20000010000 */
[C---:B-1----:R-:W-:Y:S01]  /*7de0*/  FMUL.FTZ R4, R216.reuse, R221 ;  /* 0x000000ddd8047220 */ /* 0x042fe20000410000 */
        /* <DEDUP_REMOVED lines=13> */
[----:B0-----:R-:W0:Y:S03]  /*7ec0*/  LDS R2, [R223+0x2144] ;  /* 0x00214400df027984 */ /* 0x001e260000000800 */
[----:B------:R-:W-:-:S04]  /*7ed0*/  FFMA.FTZ R3, R214, R3, R219 ;  /* 0x00000003d6037223 */ /* 0x000fc800000100db */
[----:B------:R-:W-:Y:S01]  /*7ee0*/  FFMA.FTZ R4, R213, R3, R226 ;  /* 0x00000003d5047223 */ /* 0x000fe200000100e2 */
[----:B------:R-:W-:-:S03]  /*7ef0*/  HFMA2.MMA R3, -RZ, RZ, 0, 0 ;  /* 0x00000000ff037435 */ /* 0x000fc600000001ff */
[----:B------:R-:W-:Y:S01]  /*7f00*/  FFMA.FTZ R4, R215, R4, R228 ;  /* 0x00000004d7047223 */ /* 0x000fe200000100e4 */
[----:B0-----:R-:W-:Y:S01]  /*7f10*/  FFMA.FTZ R235, R232, R2, R235 ;  /* 0x00000002e8eb7223 */ /* 0x001fe200000100eb */
[----:B------:R-:W-:Y:S02]  /*7f20*/  FMUL.FTZ R2, R214, R5 ;  /* 0x00000005d6027220 */ /* 0x000fe40000410000 */
[----:B------:R-:W-:Y:S01]  /*7f30*/  FFMA.FTZ R5, R175, R4, R200 ;  /* 0x00000004af057223 */ /* 0x000fe200000100c8 */
[----:B------:R-:W-:Y:S01]  /*7f40*/  FFMA.FTZ R237, R169, R235, R212 ;  /* 0x000000eba9ed7223 */ /* 0x000fe200000100d4 */
[----:B------:R-:W-:Y:S02]  /*7f50*/  FMUL.FTZ R2, R213, R2 ;  /* 0x00000002d5027220 */ /* 0x000fe40000410000 */
[----:B------:R-:W-:Y:S01]  /*7f60*/  FFMA.FTZ R5, R177, R5, R202 ;  /* 0x00000005b1057223 */ /* 0x000fe200000100ca */
[----:B------:R-:W-:Y:S01]  /*7f70*/  FFMA.FTZ R231, R181, R237, R250 ;  /* 0x000000edb5e77223 */ /* 0x000fe200000100fa */
[----:B------:R-:W-:-:S02]  /*7f80*/  FMUL.FTZ R6, R215, R2 ;  /* 0x00000002d7067220 */ /* 0x000fc40000410000 */
[----:B------:R-:W-:Y:S01]  /*7f90*/  FFMA.FTZ R5, R179, R5, R204 ;  /* 0x00000005b3057223 */ /* 0x000fe200000100cc */
[----:B------:R-:W-:Y:S01]  /*7fa0*/  MOV R2, 0x3f800000 ;  /* 0x3f80000000027802 */ /* 0x000fe20000000f00 */
[C---:B------:R-:W-:Y:S01]  /*7fb0*/  FFMA.FTZ R232, R180.reuse, R231, R173 ;  /* 0x000000e7b4e87223 */ /* 0x040fe200000100ad */
[----:B-----5:R-:W-:Y:S01]  /*7fc0*/  FMUL.FTZ R8, R175, R6 ;  /* 0x00000006af087220 */ /* 0x020fe20000410000 */
[C---:B------:R-:W-:Y:S01]  /*7fd0*/  FFMA.FTZ R5, R180.reuse, R5, R201 ;  /* 0x00000005b4057223 */ /* 0x040fe200000100c9 */
[----:B------:R-:W-:Y:S01]  /*7fe0*/  @!P0 LEA R6, R39, R88, 0x3 ;  /* 0x0000005827068211 */ /* 0x000fe200078e18ff */
[----:B------:R-:W-:Y:S01]  /*7ff0*/  FFMA.FTZ R229, R179, R232, R248 ;  /* 0x000000e8b3e57223 */ /* 0x000fe200000100f8 */
[----:B------:R-:W-:Y:S01]  /*8000*/  FMUL.FTZ R8, R177, R8 ;  /* 0x00000008b1087220 */ /* 0x000fe20000410000 */
[----:B------:R-:W-:Y:S02]  /*8010*/  FFMA.FTZ R5, R181, R5, R206 ;  /* 0x00000005b5057223 */ /* 0x000fe400000100ce */
[----:B------:R-:W-:Y:S01]  /*8020*/  FFMA.FTZ R239, R177, R229, R210 ;  /* 0x000000e5b1ef7223 */ /* 0x000fe200000100d2 */
[----:B------:R-:W-:Y:S01]  /*8030*/  FMUL.FTZ R7, R179, R8 ;  /* 0x00000008b3077220 */ /* 0x000fe20000410000 */
[----:B------:R-:W-:Y:S01]  /*8040*/  FFMA.FTZ R5, R169, R5, R176 ;  /* 0x00000005a9057223 */ /* 0x000fe200000100b0 */
[----:B------:R0:W1:Y:S01]  /*8050*/  @!P0 LDS.64 R2, [R6+0x2e50] ;  /* 0x002e500006028984 */ /* 0x0000620000000a00 */
        /* <DEDUP_REMOVED lines=54> */
.L_x_4217:
[----:B------:R-:W-:Y:S01]  /*83c0*/  MOV R11, R244 ;  /* 0x000000f4000b7202 */ /* 0x000fe20000000f00 */
[-C--:B-1-3--:R-:W-:Y:S01]  /*83d0*/  FFMA.FTZ R3, R3, R247.reuse, R246 ;  /* 0x000000f703037223 */ /* 0x08afe200000100f6 */
[----:B------:R-:W-:Y:S01]  /*83e0*/  MOV R10, R248 ;  /* 0x000000f8000a7202 */ /* 0x000fe20000000f00 */
[----:B------:R-:W-:Y:S02]  /*83f0*/  FMUL.FTZ R2, R2, R247 ;  /* 0x000000f702027220 */ /* 0x000fe40000410000 */
[C---:B--2-4-:R-:W-:Y:S02]  /*8400*/  @P0 FFMA.FTZ R11, R8.reuse, R11, R9 ;  /* 0x0000000b080b0223 */ /* 0x054fe40000010009 */
[----:B------:R-:W-:Y:S02]  /*8410*/  @P0 FMUL.FTZ R10, R8, R10 ;  /* 0x0000000a080a0220 */ /* 0x000fe40000410000 */
[C---:B------:R-:W-:Y:S02]  /*8420*/  FFMA.FTZ R9, R6.reuse, R11, R7 ;  /* 0x0000000b06097223 */ /* 0x040fe40000010007 */
[----:B------:R-:W-:-:S05]  /*8430*/  FMUL.FTZ R8, R6, R10 ;  /* 0x0000000a06087220 */ /* 0x000fca0000410000 */
[----:B------:R2:W-:Y:S02]  /*8440*/  STS.128 [R241+0x2350], R8 ;  /* 0x00235008f1007388 */ /* 0x0005e40000000c00 */
.L_x_4129:
[----:B------:R-:W-:Y:S05]  /*8450*/  WARPSYNC.ALL ;  /* 0x0000000000007948 */ /* 0x000fea0003800000 */
[----:B------:R-:W-:Y:S01]  /*8460*/  BAR.SYNC.DEFER_BLOCKING 0x0 ;  /* 0x0000000000007b1d */ /* 0x000fe20000010000 */
[----:B------:R-:W-:Y:S01]  /*8470*/  FMUL.FTZ R199, R199, R235 ;  /* 0x000000ebc7c77220 */ /* 0x000fe20000410000 */
[----:B------:R-:W-:Y:S01]  /*8480*/  FMUL.FTZ R198, R198, R237 ;  /* 0x000000edc6c67220 */ /* 0x000fe20000410000 */
[----:B------:R-:W-:Y:S01]  /*8490*/  FMUL.FTZ R197, R197, R231 ;  /* 0x000000e7c5c57220 */ /* 0x000fe20000410000 */
[----:B------:R-:W-:Y:S01]  /*84a0*/  FMUL.FTZ R196, R196, R232 ;  /* 0x000000e8c4c47220 */ /* 0x000fe20000410000 */
        /* <DEDUP_REMOVED lines=13> */
[----:B------:R-:W-:Y:S01]  /*8580*/  FMUL.FTZ R188, R188, R171 ;  /* 0x000000abbcbc7220 */ /* 0x000fe20000410000 */
[----:B------:R-:W-:Y:S01]  /*8590*/  FMUL.FTZ R186, R186, R243 ;  /* 0x000000f3baba7220 */ /* 0x000fe20000410000 */
[----:B------:R-:W-:Y:S01]  /*85a0*/  LEA.HI.SX32 R7, R147, R147, 0x1b ;  /* 0x0000009393077211 */ /* 0x000fe200078fdaff */
[----:B------:R-:W-:Y:S01]  /*85b0*/  FFMA.FTZ R195, R83, R195, R196 ;  /* 0x000000c353c37223 */ /* 0x000fe200000100c4 */
[----:B--2---:R-:W-:Y:S01]  /*85c0*/  FMUL.FTZ R8, R229, UR10 ;  /* 0x0000000ae5087c20 */ /* 0x004fe20008410000 */
[----:B------:R-:W-:Y:S01]  /*85d0*/  FMUL.FTZ R9, R232, UR10 ;  /* 0x0000000ae8097c20 */ /* 0x000fe20008410000 */
[----:B------:R-:W2:Y:S01]  /*85e0*/  LDS R223, [R223+0x2354] ;  /* 0x00235400dfdf7984 */ /* 0x000ea20000000800 */
[----:B------:R-:W-:Y:S01]  /*85f0*/  FFMA.FTZ R194, R82, R194, R195 ;  /* 0x000000c252c27223 */ /* 0x000fe200000100c3 */
[-C--:B------:R-:W-:Y:S01]  /*8600*/  LEA R6, R7, R88.reuse, 0x2 ;  /* 0x0000005807067211 */ /* 0x080fe200078e10ff */
[----:B------:R-:W-:Y:S01]  /*8610*/  FMUL.FTZ R9, R84, R9 ;  /* 0x0000000954097220 */ /* 0x000fe20000410000 */
[----:B------:R-:W-:Y:S01]  /*8620*/  @!P6 LEA R10, R39, R88, 0x3 ;  /* 0x00000058270ae211 */ /* 0x000fe200078e18ff */
[----:B------:R-:W-:Y:S01]  /*8630*/  FFMA.FTZ R193, R81, R193, R194 ;  /* 0x000000c151c17223 */ /* 0x000fe200000100c2 */
[----:B------:R-:W-:Y:S01]  /*8640*/  FMUL.FTZ R11, R230, UR10 ;  /* 0x0000000ae60b7c20 */ /* 0x000fe20008410000 */
[----:B------:R-:W-:Y:S01]  /*8650*/  FMUL.FTZ R184, R184, R173 ;  /* 0x000000adb8b87220 */ /* 0x000fe20000410000 */
[----:B------:R-:W-:Y:S01]  /*8660*/  FMUL.FTZ R185, R185, R174 ;  /* 0x000000aeb9b97220 */ /* 0x000fe20000410000 */
[C---:B------:R-:W-:Y:S01]  /*8670*/  FFMA.FTZ R192, R80.reuse, R192, R193 ;  /* 0x000000c050c07223 */ /* 0x040fe200000100c1 */
[----:B-1----:R1:W-:Y:S01]  /*8680*/  @!P6 STS.64 [R10+0x2e50], R2 ;  /* 0x002e50020a00e388 */ /* 0x0023e20000000a00 */
[----:B------:R-:W-:Y:S01]  /*8690*/  FMUL.FTZ R11, R80, R11 ;  /* 0x0000000b500b7220 */ /* 0x000fe20000410000 */
[----:B------:R-:W-:Y:S01]  /*86a0*/  FADD.FTZ R212, -R212, R237 ;  /* 0x000000edd4d47221 */ /* 0x000fe20000010100 */
[----:B------:R-:W-:Y:S01]  /*86b0*/  FFMA.FTZ R191, R79, R191, R192 ;  /* 0x000000bf4fbf7223 */ /* 0x000fe200000100c0 */
[----:B------:R3:W-:Y:S01]  /*86c0*/  STS [R6+0x109c], R9 ;  /* 0x00109c0906007388 */ /* 0x0007e20000000800 */
[----:B------:R-:W-:Y:S01]  /*86d0*/  FMUL.FTZ R185, R72, R185 ;  /* 0x000000b948b97220 */ /* 0x000fe20000410000 */
[----:B------:R-:W-:Y:S01]  /*86e0*/  FADD.FTZ R210, -R210, R239 ;  /* 0x000000efd2d27221 */ /* 0x000fe20000010100 */
[----:B0-----:R-:W-:Y:S01]  /*86f0*/  FFMA.FTZ R4, R78, R190, R191 ;  /* 0x000000be4e047223 */ /* 0x001fe200000100bf */
[----:B------:R-:W-:Y:S01]  /*8700*/  STS [R6+0x10ac], R11 ;  /* 0x0010ac0b06007388 */ /* 0x000fe20000000800 */
[----:B------:R-:W-:Y:S01]  /*8710*/  FADD.FTZ R178, -R178, R243 ;  /* 0x000000f3b2b27221 */ /* 0x000fe20000010100 */
[----:B------:R-:W-:Y:S01]  /*8720*/  FMUL.FTZ R237, R237, UR10 ;  /* 0x0000000aeded7c20 */ /* 0x000fe20008410000 */
[----:B------:R-:W-:Y:S01]  /*8730*/  FFMA.FTZ R189, R77, R189, R4 ;  /* 0x000000bd4dbd7223 */ /* 0x000fe20000010004 */
[----:B-1----:R-:W-:Y:S01]  /*8740*/  FMUL.FTZ R2, R227, UR10 ;  /* 0x0000000ae3027c20 */ /* 0x002fe20008410000 */
[----:B------:R-:W-:Y:S01]  /*8750*/  FMUL.FTZ R239, R239, UR10 ;  /* 0x0000000aefef7c20 */ /* 0x000fe20008410000 */
[----:B---3--:R-:W-:Y:S01]  /*8760*/  FMUL.FTZ R9, R236, UR10 ;  /* 0x0000000aec097c20 */ /* 0x008fe20008410000 */
[C---:B------:R-:W-:Y:S01]  /*8770*/  FFMA.FTZ R4, R76.reuse, R187, R189 ;  /* 0x000000bb4c047223 */ /* 0x040fe200000100bd */
[----:B------:R-:W-:Y:S01]  /*8780*/  FMUL.FTZ R243, R243, UR10 ;  /* 0x0000000af3f37c20 */ /* 0x000fe20008410000 */
[----:B------:R-:W-:Y:S01]  /*8790*/  FFMA.FTZ R232, R119, -R102, R232 ;  /* 0x8000006677e87223 */ /* 0x000fe200000100e8 */
[----:B------:R-:W-:Y:S01]  /*87a0*/  FMUL.FTZ R9, R76, R9 ;  /* 0x000000094c097220 */ /* 0x000fe20000410000 */
[----:B------:R-:W-:Y:S01]  /*87b0*/  FFMA.FTZ R5, R75, R188, R4 ;  /* 0x000000bc4b057223 */ /* 0x000fe20000010004 */
[----:B------:R-:W-:Y:S01]  /*87c0*/  FMUL.FTZ R4, R231, UR10 ;  /* 0x0000000ae7047c20 */ /* 0x000fe20008410000 */
[----:B------:R-:W-:Y:S01]  /*87d0*/  FFMA.FTZ R231, R118, -R103, R231 ;  /* 0x8000006776e77223 */ /* 0x000fe200000100e7 */
[----:B------:R-:W-:Y:S01]  /*87e0*/  FMUL.FTZ R237, R86, R237 ;  /* 0x000000ed56ed7220 */ /* 0x000fe20000410000 */
[----:B------:R-:W-:Y:S01]  /*87f0*/  FFMA.FTZ R186, R74, R186, R5 ;  /* 0x000000ba4aba7223 */ /* 0x000fe20000010005 */
[----:B------:R-:W-:Y:S01]  /*8800*/  FMUL.FTZ R5, R235, UR10 ;  /* 0x0000000aeb057c20 */ /* 0x000fe20008410000 */
[----:B------:R-:W-:Y:S01]  /*8810*/  FMUL.FTZ R7, R85, R4 ;  /* 0x0000000455077220 */ /* 0x000fe20000410000 */
[----:B------:R-:W-:Y:S01]  /*8820*/  FMUL.FTZ R4, R225, UR10 ;  /* 0x0000000ae1047c20 */ /* 0x000fe20008410000 */
[----:B------:R-:W-:Y:S01]  /*8830*/  STS [R6+0x10bc], R9 ;  /* 0x0010bc0906007388 */ /* 0x000fe20000000800 */
[----:B------:R-:W-:Y:S01]  /*8840*/  FMUL.FTZ R5, R0, R5 ;  /* 0x0000000500057220 */ /* 0x000fe20000410000 */
[----:B------:R-:W-:Y:S01]  /*8850*/  FFMA.FTZ R235, R120, -R105, R235 ;  /* 0x8000006978eb7223 */ /* 0x000fe200000100eb */
[----:B--2---:R-:W-:Y:S01]  /*8860*/  FFMA.FTZ R190, R223, R221, R238 ;  /* 0x000000dddfbe7223 */ /* 0x004fe200000100ee */
[----:B------:R0:W-:Y:S01]  /*8870*/  STS [R6+0x1098], R7 ;  /* 0x0010980706007388 */ /* 0x0001e20000000800 */
[----:B------:R-:W-:Y:S01]  /*8880*/  FFMA.FTZ R184, R73, R184, R186 ;  /* 0x000000b849b87223 */ /* 0x000fe200000100ba */
[----:B------:R-:W-:Y:S01]  /*8890*/  FMUL.FTZ R239, R82, R239 ;  /* 0x000000ef52ef7220 */ /* 0x000fe20000410000 */
[----:B------:R-:W-:Y:S01]  /*88a0*/  FFMA.FTZ R216, R216, R190, R233 ;  /* 0x000000bed8d87223 */ /* 0x000fe200000100e9 */
[----:B------:R1:W-:Y:S01]  /*88b0*/  STS [R6+0x1090], R5 ;  /* 0x0010900506007388 */ /* 0x0003e20000000800 */
[----:B------:R-:W-:Y:S01]  /*88c0*/  FADD.FTZ R184, R184, R185 ;  /* 0x000000b9b8b87221 */ /* 0x000fe20000010000 */
[----:B------:R-:W-:Y:S01]  /*88d0*/  FMUL.FTZ R185, R240, UR10 ;  /* 0x0000000af0b97c20 */ /* 0x000fe20008410000 */
[----:B------:R-:W-:Y:S01]  /*88e0*/  FFMA.FTZ R218, R203, R216, R218 ;  /* 0x000000d8cbda7223 */ /* 0x000fe200000100da */
[----:B------:R-:W-:Y:S01]  /*88f0*/  FMUL.FTZ R243, R74, R243 ;  /* 0x000000f34af37220 */ /* 0x000fe20000410000 */
[----:B------:R-:W-:Y:S01]  /*8900*/  FFMA.FTZ R229, R116, -R101, R229 ;  /* 0x8000006574e57223 */ /* 0x000fe200000100e5 */
[----:B0-----:R-:W-:Y:S01]  /*8910*/  FMUL.FTZ R7, R81, R2 ;  /* 0x0000000251077220 */ /* 0x001fe20000410000 */
[----:B------:R-:W-:Y:S01]  /*8920*/  FFMA.FTZ R220, R207, R218, R220 ;  /* 0x000000dacfdc7223 */ /* 0x000fe200000100dc */
[----:B------:R-:W0:Y:S01]  /*8930*/  LDC.64 R2, c[0x0][0x368] ;  /* 0x0000da00ff027b82 */ /* 0x000e220000000a00 */
[----:B------:R-:W-:Y:S01]  /*8940*/  FMUL.FTZ R185, R78, R185 ;  /* 0x000000b94eb97220 */ /* 0x000fe20000410000 */
[----:B-1----:R-:W-:Y:S01]  /*8950*/  FMUL.FTZ R5, R83, R8 ;  /* 0x0000000853057220 */ /* 0x002fe20000410000 */
[----:B------:R-:W-:Y:S01]  /*8960*/  FFMA.FTZ R208, R208, R220, R217 ;  /* 0x000000dcd0d07223 */ /* 0x000fe200000100d9 */
[----:B------:R-:W-:Y:S01]  /*8970*/  STS [R6+0x10a8], R7 ;  /* 0x0010a80706007388 */ /* 0x000fe20000000800 */
[----:B------:R-:W-:Y:S01]  /*8980*/  FMUL.FTZ R8, R171, UR10 ;  /* 0x0000000aab087c20 */ /* 0x000fe20008410000 */
[----:B------:R-:W-:Y:S01]  /*8990*/  FFMA.FTZ R227, R114, -R99, R227 ;  /* 0x8000006372e37223 */ /* 0x000fe200000100e3 */
[----:B------:R-:W-:Y:S01]  /*89a0*/  FFMA.FTZ R222, R209, R208, R222 ;  /* 0x000000d0d1de7223 */ /* 0x000fe200000100de */
[----:B------:R1:W-:Y:S01]  /*89b0*/  STS [R6+0x10a0], R5 ;  /* 0x0010a00506007388 */ /* 0x0003e20000000800 */
[----:B------:R-:W-:Y:S01]  /*89c0*/  FMUL.FTZ R11, R75, R8 ;  /* 0x000000084b0b7220 */ /* 0x000fe20000410000 */
[----:B------:R-:W-:Y:S01]  /*89d0*/  FFMA.FTZ R230, R115, -R98, R230 ;  /* 0x8000006273e67223 */ /* 0x000fe200000100e6 */
[----:B------:R-:W-:Y:S01]  /*89e0*/  FFMA.FTZ R224, R211, R222, R224 ;  /* 0x000000ded3e07223 */ /* 0x000fe200000100e0 */
[----:B------:R-:W-:Y:S01]  /*89f0*/  STS [R6+0x1094], R237 ;  /* 0x001094ed06007388 */ /* 0x000fe20000000800 */
[-C--:B------:R-:W-:Y:S01]  /*8a00*/  FFMA.FTZ R225, R112, -R97.reuse, R225 ;  /* 0x8000006170e17223 */ /* 0x080fe200000100e1 */
[----:B------:R-:W-:Y:S01]  /*8a10*/  FADD.FTZ R205, -R205, R240 ;  /* 0x000000f0cdcd7221 */ /* 0x000fe20000010100 */
[----:B------:R-:W-:Y:S01]  /*8a20*/  FFMA.FTZ R214, R214, R224, R219 ;  /* 0x000000e0d6d67223 */ /* 0x000fe200000100db */
[----:B------:R-:W-:Y:S01]  /*8a30*/  STS [R6+0x10a4], R239 ;  /* 0x0010a4ef06007388 */ /* 0x000fe20000000800 */
[----:B------:R-:W-:Y:S01]  /*8a40*/  IADD3 R187, -R14, UR9, -R153 ;  /* 0x000000090ebb7c10 */ /* 0x000fe2000fffe999 */
[----:B-1----:R-:W-:Y:S01]  /*8a50*/  FMUL.FTZ R5, R79, R4 ;  /* 0x000000044f057220 */ /* 0x002fe20000410000 */
[----:B------:R-:W-:Y:S01]  /*8a60*/  FFMA.FTZ R226, R213, R214, R226 ;  /* 0x000000d6d5e27223 */ /* 0x000fe200000100e2 */
[----:B------:R-:W-:Y:S01]  /*8a70*/  FMUL.FTZ R4, R234, UR10 ;  /* 0x0000000aea047c20 */ /* 0x000fe20008410000 */
[----:B------:R-:W-:Y:S01]  /*8a80*/  STS [R6+0x10b4], R185 ;  /* 0x0010b4b906007388 */ /* 0x000fe20000000800 */
[----:B------:R-:W-:Y:S01]  /*8a90*/  FMUL.FTZ R194, R214, R97 ;  /* 0x00000061d6c27220 */ /* 0x000fe20000410000 */
[----:B------:R-:W-:Y:S01]  /*8aa0*/  FFMA.FTZ R228, R215, R226, R228 ;  /* 0x000000e2d7e47223 */ /* 0x000fe200000100e4 */
[----:B------:R-:W-:Y:S01]  /*8ab0*/  FMUL.FTZ R7, R77, R4 ;  /* 0x000000044d077220 */ /* 0x000fe20000410000 */
[----:B------:R1:W-:Y:S01]  /*8ac0*/  STS [R6+0x10b0], R5 ;  /* 0x0010b00506007388 */ /* 0x0003e20000000800 */
[----:B------:R-:W-:Y:S01]  /*8ad0*/  MOV R4, R153 ;  /* 0x0000009900047202 */ /* 0x000fe20000000f00 */
[----:B------:R-:W-:Y:S01]  /*8ae0*/  FFMA.FTZ R200, R175, R228, R200 ;  /* 0x000000e4afc87223 */ /* 0x000fe200000100c8 */
[----:B0-----:R-:W-:Y:S01]  /*8af0*/  IMAD R8, R2, UR14, RZ ;  /* 0x0000000e02087c24 */ /* 0x001fe2000f8e02ff */
[----:B------:R-:W-:Y:S01]  /*8b00*/  STS [R6+0x10b8], R7 ;  /* 0x0010b80706007388 */ /* 0x000fe20000000800 */
[----:B------:R-:W-:Y:S01]  /*8b10*/  FMUL.FTZ R175, R174, UR10 ;  /* 0x0000000aaeaf7c20 */ /* 0x000fe20008410000 */
[----:B------:R-:W-:Y:S01]  /*8b20*/  FFMA.FTZ R202, R177, R200, R202 ;  /* 0x000000c8b1ca7223 */ /* 0x000fe200000100ca */
[----:B------:R-:W-:Y:S01]  /*8b30*/  IMAD R3, R3, UR15, R8 ;  /* 0x0000000f03037c24 */ /* 0x000fe2000f8e0208 */
[----:B------:R-:W-:Y:S01]  /*8b40*/  STS [R6+0x10c0], R11 ;  /* 0x0010c00b06007388 */ /* 0x000fe20000000800 */
[----:B------:R-:W-:Y:S01]  /*8b50*/  FMUL.FTZ R175, R72, R175 ;  /* 0x000000af48af7220 */ /* 0x000fe20000410000 */
[----:B------:R-:W-:Y:S01]  /*8b60*/  FFMA.FTZ R204, R179, R202, R204 ;  /* 0x000000cab3cc7223 */ /* 0x000fe200000100cc */
[----:B-1----:R-:W-:Y:S01]  /*8b70*/  HFMA2.MMA R5, -RZ, RZ, 0, 0 ;  /* 0x00000000ff057435 */ /* 0x002fe200000001ff */
[----:B------:R-:W-:Y:S01]  /*8b80*/  FMUL.FTZ R188, R202, R101 ;  /* 0x00000065cabc7220 */ /* 0x000fe20000410000 */
[----:B------:R-:W-:Y:S01]  /*8b90*/  STS [R6+0x10c4], R243 ;  /* 0x0010c4f306007388 */ /* 0x000fe20000000800 */
[----:B------:R-:W-:Y:S01]  /*8ba0*/  FFMA.FTZ R180, R180, R204, R201 ;  /* 0x000000ccb4b47223 */ /* 0x000fe200000100c9 */
[----:B------:R-:W-:Y:S01]  /*8bb0*/  FMUL.FTZ R192, R228, R99 ;  /* 0x00000063e4c07220 */ /* 0x000fe20000410000 */
[----:B------:R-:W-:Y:S01]  /*8bc0*/  FMUL.FTZ R177, R226, R98 ;  /* 0x00000062e2b17220 */ /* 0x000fe20000410000 */
[----:B------:R0:W-:Y:S01]  /*8bd0*/  STS [R6+0x10cc], R175 ;  /* 0x0010ccaf06007388 */ /* 0x0001e20000000800 */
[----:B------:R-:W-:Y:S01]  /*8be0*/  FFMA.FTZ R206, R181, R180, R206 ;  /* 0x000000b4b5ce7223 */ /* 0x000fe200000100ce */
[----:B------:R-:W-:Y:S01]  /*8bf0*/  FMUL.FTZ R186, R180, R103 ;  /* 0x00000067b4ba7220 */ /* 0x000fe20000410000 */
[----:B------:R-:W-:Y:S01]  /*8c00*/  FMUL.FTZ R179, R224, R96 ;  /* 0x00000060e0b37220 */ /* 0x000fe20000410000 */
[----:B------:R-:W-:-:S04]  /*8c10*/  IMAD.WIDE.U32 R4, R2, UR15, R4 ;  /* 0x0000000f02047c25 */ /* 0x000fc8000f8e0004 */
[----:B------:R-:W-:Y:S01]  /*8c20*/  FMUL.FTZ R2, R173, UR10 ;  /* 0x0000000aad027c20 */ /* 0x000fe20008410000 */
[----:B------:R-:W-:Y:S01]  /*8c30*/  FFMA.FTZ R176, R169, R206, R176 ;  /* 0x000000cea9b07223 */ /* 0x000fe200000100b0 */
[----:B------:R-:W-:Y:S01]  /*8c40*/  FMUL.FTZ R169, R204, R102 ;  /* 0x00000066cca97220 */ /* 0x000fe20000410000 */
[----:B------:R-:W-:Y:S01]  /*8c50*/  ISETP.GE.AND P0, PT, R187, 0x1, PT ;  /* 0x00000001bb00780c */ /* 0x000fe20003f06270 */
[----:B------:R-:W-:Y:S01]  /*8c60*/  FMUL.FTZ R9, R73, R2 ;  /* 0x0000000249097220 */ /* 0x000fe20000410000 */
[----:B------:R-:W-:Y:S01]  /*8c70*/  FMUL.FTZ R2, R176, R105 ;  /* 0x00000069b0027220 */ /* 0x000fe20000410000 */
[----:B------:R-:W-:Y:S01]  /*8c80*/  IADD3 R5, R5, R3, RZ ;  /* 0x0000000305057210 */ /* 0x000fe20007ffe0ff */
[----:B------:R-:W-:Y:S01]  /*8c90*/  FMUL.FTZ R3, R206, R104 ;  /* 0x00000068ce037220 */ /* 0x000fe20000410000 */
[----:B0-----:R-:W-:Y:S01]  /*8ca0*/  FMUL.FTZ R175, R200, R100 ;  /* 0x00000064c8af7220 */ /* 0x001fe20000410000 */
[----:B------:R-:W-:Y:S01]  /*8cb0*/  FFMA.FTZ R8, R2, R235, RZ ;  /* 0x000000eb02087223 */ /* 0x000fe200000100ff */
[----:B------:R0:W-:Y:S01]  /*8cc0*/  STS [R6+0x10c8], R9 ;  /* 0x0010c80906007388 */ /* 0x0001e20000000800 */
[-C--:B------:R-:W-:Y:S01]  /*8cd0*/  FFMA.FTZ R234, R110, -R95.reuse, R234 ;  /* 0x8000005f6eea7223 */ /* 0x080fe200000100ea */
[----:B------:R-:W-:Y:S01]  /*8ce0*/  FMUL.FTZ R181, R222, R95 ;  /* 0x0000005fdeb57220 */ /* 0x000fe20000410000 */
[----:B------:R-:W-:Y:S01]  /*8cf0*/  FFMA.FTZ R7, R3, R212, R8 ;  /* 0x000000d403077223 */ /* 0x000fe20000010008 */
[----:B------:R-:W-:Y:S01]  /*8d00*/  BSSY B0, `(.L_x_4131) ;  /* 0x000001f000007945 */ /* 0x000fe20003800000 */
[-C--:B------:R-:W-:Y:S01]  /*8d10*/  FFMA.FTZ R236, R111, -R94.reuse, R236 ;  /* 0x8000005e6fec7223 */ /* 0x080fe200000100ec */
[----:B------:R-:W-:Y:S01]  /*8d20*/  FMUL.FTZ R185, R208, R94 ;  /* 0x0000005ed0b97220 */ /* 0x000fe20000410000 */
[----:B------:R-:W-:-:S04]  /*8d30*/  FFMA.FTZ R8, R186, R231, R7 ;  /* 0x000000e7ba087223 */ /* 0x000fc80000010007 */
[----:B------:R-:W-:Y:S01]  /*8d40*/  FFMA.FTZ R7, R169, R232, R8 ;  /* 0x000000e8a9077223 */ /* 0x000fe20000010008 */
[----:B------:R-:W-:-:S03]  /*8d50*/  IMAD R8, R159, UR30, RZ ;  /* 0x0000001e9f087c24 */ /* 0x000fc6000f8e02ff */
[----:B0-----:R-:W-:Y:S01]  /*8d60*/  FFMA.FTZ R6, R188, R229, R7 ;  /* 0x000000e5bc067223 */ /* 0x001fe20000010007 */
[----:B------:R-:W-:-:S03]  /*8d70*/  IMAD R191, R161, UR31, R8 ;  /* 0x0000001fa1bf7c24 */ /* 0x000fc6000f8e0208 */
[----:B------:R-:W-:Y:S01]  /*8d80*/  FFMA.FTZ R9, R175, R210, R6 ;  /* 0x000000d2af097223 */ /* 0x000fe20000010006 */
[----:B------:R-:W-:-:S04]  /*8d90*/  IMAD.WIDE.U32 R6, R161, UR30, R4 ;  /* 0x0000001ea1067c25 */ /* 0x000fc8000f8e0004 */
[----:B------:R-:W-:Y:S01]  /*8da0*/  FFMA.FTZ R4, R192, R227, R9 ;  /* 0x000000e3c0047223 */ /* 0x000fe20000010009 */
[----:B------:R-:W-:-:S03]  /*8db0*/  IADD3 R191, R7, R191, RZ ;  /* 0x000000bf07bf7210 */ /* 0x000fc60007ffe0ff */
[----:B------:R-:W-:Y:S01]  /*8dc0*/  FFMA.FTZ R5, R177, R230, R4 ;  /* 0x000000e6b1057223 */ /* 0x000fe20000010004 */
[----:B------:R-:W-:Y:S01]  /*8dd0*/  BAR.SYNC.DEFER_BLOCKING 0x0 ;  /* 0x0000000000007b1d */ /* 0x000fe20000010000 */
[----:B------:R-:W-:Y:S02]  /*8de0*/  IADD3 R8, P1, R14, R6, RZ ;  /* 0x000000060e087210 */ /* 0x000fe40007f3e0ff */
[----:B------:R-:W-:Y:S02]  /*8df0*/  FFMA.FTZ R4, R194, R225, R5 ;  /* 0x000000e1c2047223 */ /* 0x000fe40000010005 */
[----:B------:R-:W-:Y:S02]  /*8e00*/  IADD3.X R9, R15, R191, RZ, P1, !PT ;  /* 0x000000bf0f097210 */ /* 0x000fe40000ffe4ff */
[----:B------:R-:W-:Y:S02]  /*8e10*/  FFMA.FTZ R10, R179, R205, R4 ;  /* 0x000000cdb30a7223 */ /* 0x000fe40000010004 */
[----:B------:R-:W0:Y:S02]  /*8e20*/  LDC.64 R4, c[0x0][0x380] ;  /* 0x0000e000ff047b82 */ /* 0x000e240000000a00 */
[----:B------:R-:W-:Y:S01]  /*8e30*/  FFMA.FTZ R198, R181, R234, R10 ;  /* 0x000000eab5c67223 */ /* 0x000fe2000001000a */
[----:B------:R-:W-:Y:S06]  /*8e40*/  @!P0 BRA `(.L_x_4132) ;  /* 0x0000000000288947 */ /* 0x000fec0003800000 */
[----:B------:R-:W-:Y:S01]  /*8e50*/  LEA.HI.SX32 R11, R153, R153, 0x1b ;  /* 0x00000099990b7211 */ /* 0x000fe200078fdaff */
[-C--:B0-----:R-:W-:Y:S02]  /*8e60*/  IMAD R10, R167, R4.reuse, RZ ;  /* 0x00000004a70a7224 */ /* 0x081fe400078e02ff */
[----:B------:R-:W-:Y:S01]  /*8e70*/  IMAD.WIDE.U32 R8, R39, R4, R8 ;  /* 0x0000000427087225 */ /* 0x000fe200078e0008 */
[----:B------:R-:W-:-:S03]  /*8e80*/  LEA R189, R11, R88, 0x2 ;  /* 0x000000580bbd7211 */ /* 0x000fc600078e10ff */
[----:B------:R-:W-:Y:S01]  /*8e90*/  IMAD R11, R39, R5, R10 ;  /* 0x00000005270b7224 */ /* 0x000fe200078e020a */
[----:B------:R-:W-:Y:S02]  /*8ea0*/  LEA R10, P0, R8, UR22, 0x2 ;  /* 0x00000016080a7c11 */ /* 0x000fe4000f8010ff */
[----:B------:R-:W0:Y:S02]  /*8eb0*/  LDS R189, [R189+0x1090] ;  /* 0x00109000bdbd7984 */ /* 0x000e240000000800 */
[----:B------:R-:W-:-:S04]  /*8ec0*/  IADD3 R11, R9, R11, RZ ;  /* 0x0000000b090b7210 */ /* 0x000fc80007ffe0ff */
[----:B------:R-:W-:-:S05]  /*8ed0*/  LEA.HI.X R11, R8, UR23, R11, 0x2, P0 ;  /* 0x00000017080b7c11 */ /* 0x000fca00080f140b */
[----:B0-----:R1:W-:Y:S02]  /*8ee0*/  REDG.E.ADD.F32.FTZ.RN.STRONG.GPU desc[UR12][R10.64], R189 ;  /* 0x000000bd0a0079a6 */ /* 0x0013e4000c10f38c */
.L_x_4132:
[----:B------:R-:W-:Y:S05]  /*8ef0*/  BSYNC B0 ;  /* 0x0000000000007941 */ /* 0x000fea0003800000 */
.L_x_4131:
[----:B------:R-:W-:Y:S01]  /*8f00*/  USHF.L.U64.HI UR10, UR7, 0x2, UR8 ;  /* 0x00000002070a7899 */ /* 0x000fe20008010208 */
[-C--:B------:R-:W-:Y:S01]  /*8f10*/  FFMA.FTZ R171, R108, -R93.reuse, R171 ;  /* 0x8000005d6cab7223 */ /* 0x080fe200000100ab */
[----:B------:R-:W-:Y:S01]  /*8f20*/  USHF.L.U32 UR11, UR7, 0x2, URZ ;  /* 0x00000002070b7899 */ /* 0x000fe2000800063f */
[----:B------:R-:W-:Y:S01]  /*8f30*/  FMUL.FTZ R196, R220, R93 ;  /* 0x0000005ddcc47220 */ /* 0x000fe20000410000 */
[----:B------:R-:W-:Y:S01]  /*8f40*/  FFMA.FTZ R7, R185, R236, R198 ;  /* 0x000000ecb9077223 */ /* 0x000fe200000100c6 */
[----:B-1----:R-:W-:Y:S01]  /*8f50*/  FMUL.FTZ R11, R218, R92 ;  /* 0x0000005cda0b7220 */ /* 0x002fe20000410000 */
[----:B0-----:R-:W-:Y:S02]  /*8f60*/  IMAD R238, R4, UR10, RZ ;  /* 0x0000000a04ee7c24 */ /* 0x001fe4000f8e02ff */
[----:B------:R-:W-:Y:S01]  /*8f70*/  FFMA.FTZ R198, R107, -R90, R174 ;  /* 0x8000005a6bc67223 */ /* 0x000fe200000100ae */
[----:B------:R-:W-:Y:S01]  /*8f80*/  FFMA.FTZ R8, R196, R171, R7 ;  /* 0x000000abc4087223 */ /* 0x000fe20000010007 */
[-C--:B------:R-:W-:Y:S01]  /*8f90*/  FFMA.FTZ R173, R106, -R91.reuse, R173 ;  /* 0x8000005b6aad7223 */ /* 0x080fe200000100ad */
[----:B------:R-:W-:Y:S01]  /*8fa0*/  IMAD R193, R5, UR11, R238 ;  /* 0x0000000b05c17c24 */ /* 0x000fe2000f8e02ee */
[----:B------:R-:W-:Y:S01]  /*8fb0*/  IADD3 R238, R153, 0x40, RZ ;  /* 0x0000004099ee7810 */ /* 0x000fe20007ffe0ff */
[----:B------:R-:W-:Y:S01]  /*8fc0*/  FFMA.FTZ R7, R11, R178, R8 ;  /* 0x000000b20b077223 */ /* 0x000fe20000010008 */
[----:B------:R-:W-:Y:S01]  /*8fd0*/  FMUL.FTZ R167, R190, R90 ;  /* 0x0000005abea77220 */ /* 0x000fe20000410000 */
[----:B------:R-:W-:Y:S01]  /*8fe0*/  FMUL.FTZ R174, R216, R91 ;  /* 0x0000005bd8ae7220 */ /* 0x000fe20000410000 */
[----:B------:R-:W-:Y:S01]  /*8ff0*/  LEA.HI.SX32 R5, R238, R153, 0x1b ;  /* 0x00000099ee057211 */ /* 0x000fe200078fdaff */
[----:B------:R-:W-:Y:S01]  /*9000*/  UIADD3 UR10, UR6, -UR32, URZ ;  /* 0x80000020060a7290 */ /* 0x000fe2000fffe03f */
[----:B------:R-:W-:Y:S01]  /*9010*/  LEA R8, P0, R6, UR22, 0x2 ;  /* 0x0000001606087c11 */ /* 0x000fe2000f8010ff */
[----:B------:R-:W-:Y:S01]  /*9020*/  FMUL.FTZ R10, R167, R198 ;  /* 0x000000c6a70a7220 */ /* 0x000fe20000410000 */
[----:B------:R-:W-:Y:S01]  /*9030*/  LEA R5, R5, R88, 0x2 ;  /* 0x0000005805057211 */ /* 0x000fe200078e10ff */
[----:B------:R-:W-:Y:S01]  /*9040*/  FFMA.FTZ R7, R174, R173, R7 ;  /* 0x000000adae077223 */ /* 0x000fe20000010007 */
[----:B------:R-:W-:Y:S01]  /*9050*/  LEA.HI.X R9, R6, UR23, R191, 0x2, P0 ;  /* 0x0000001706097c11 */ /* 0x000fe200080f14bf */
[----:B------:R-:W-:Y:S01]  /*9060*/  UIMAD UR10, UR10, -0x400, URZ ;  /* 0xfffffc000a0a78a4 */ /* 0x000fe2000f8e023f */
[----:B------:R-:W-:Y:S01]  /*9070*/  LEA R6, P0, R89, R8, 0x2 ;  /* 0x0000000859067211 */ /* 0x000fe200078010ff */
[----:B------:R-:W-:Y:S01]  /*9080*/  FADD.FTZ R10, R7, R10 ;  /* 0x0000000a070a7221 */ /* 0x000fe20000010000 */
[----:B------:R-:W0:Y:S01]  /*9090*/  LDS R5, [R5+0x1190] ;  /* 0x0011900005057984 */ /* 0x000e220000000800 */
[----:B------:R-:W-:Y:S01]  /*90a0*/  IADD3 R240, R153, 0x80, RZ ;  /* 0x0000008099f07810 */ /* 0x000fe20007ffe0ff */
[----:B------:R-:W-:Y:S01]  /*90b0*/  BSSY B0, `(.L_x_4133) ;  /* 0x0000011000007945 */ /* 0x000fe20003800000 */
[----:B------:R-:W-:-:S02]  /*90c0*/  LEA.HI.X R7, R89, R9, R87, 0x2, P0 ;  /* 0x0000000959077211 */ /* 0x000fc400000f1457 */
[----:B------:R-:W-:Y:S02]  /*90d0*/  ISETP.GE.AND P0, PT, R187, 0x41, PT ;  /* 0x00000041bb00780c */ /* 0x000fe40003f06270 */
[----:B------:R-:W-:Y:S01]  /*90e0*/  MOV R191, UR10 ;  /* 0x0000000a00bf7c02 */ /* 0x000fe20008000f00 */
[----:B------:R-:W-:Y:S01]  /*90f0*/  IMAD.WIDE.U32 R6, R4, UR11, R6 ;  /* 0x0000000b04067c25 */ /* 0x000fe2000f8e0006 */
[----:B------:R-:W-:Y:S02]  /*9100*/  IADD3 R242, R153, 0xc0, RZ ;  /* 0x000000c099f27810 */ /* 0x000fe40007ffe0ff */
[----:B------:R-:W-:Y:S01]  /*9110*/  LEA.HI.SX32 R189, R240, R153, 0x1b ;  /* 0x00000099f0bd7211 */ /* 0x000fe200078fdaff */
[----:B------:R-:W-:Y:S01]  /*9120*/  IMAD.WIDE R8, R191, 0x4, R8 ;  /* 0x00000004bf087825 */ /* 0x000fe200078e0208 */
[----:B------:R-:W-:Y:S02]  /*9130*/  ISETP.GE.AND P1, PT, R187, 0x81, PT ;  /* 0x00000081bb00780c */ /* 0x000fe40003f26270 */
[----:B------:R-:W-:-:S02]  /*9140*/  IADD3 R7, R193, R7, RZ ;  /* 0x00000007c1077210 */ /* 0x000fc40007ffe0ff */
[----:B------:R-:W-:Y:S02]  /*9150*/  ISETP.GE.AND P2, PT, R187, 0xc1, PT ;  /* 0x000000c1bb00780c */ /* 0x000fe40003f46270 */
[----:B------:R-:W-:Y:S02]  /*9160*/  LEA.HI.SX32 R191, R242, R153, 0x1b ;  /* 0x00000099f2bf7211 */ /* 0x000fe400078fdaff */
[----:B------:R-:W-:Y:S01]  /*9170*/  LEA R189, R189, R88, 0x2 ;  /* 0x00000058bdbd7211 */ /* 0x000fe200078e10ff */
[----:B------:R-:W-:Y:S08]  /*9180*/  @!P0 BRA `(.L_x_4134) ;  /* 0x00000000000c8947 */ /* 0x000ff00003800000 */
[----:B------:R-:W-:-:S05]  /*9190*/  IMAD.WIDE.U32 R8, R4, UR11, R8 ;  /* 0x0000000b04087c25 */ /* 0x000fca000f8e0008 */
[----:B------:R-:W-:-:S05]  /*91a0*/  IADD3 R9, R9, R193, RZ ;  /* 0x000000c109097210 */ /* 0x000fca0007ffe0ff */
[----:B0-----:R1:W-:Y:S02]  /*91b0*/  REDG.E.ADD.F32.FTZ.RN.STRONG.GPU desc[UR12][R8.64+-0xf00], R5 ;  /* 0xfff10005080079a6 */ /* 0x0013e4000c10f38c */
.L_x_4134:
[----:B------:R-:W-:Y:S05]  /*91c0*/  BSYNC B0 ;  /* 0x0000000000007941 */ /* 0x000fea0003800000 */
.L_x_4133:
[----:B01----:R0:W1:Y:S01]  /*91d0*/  LDS R5, [R189+0x1290] ;  /* 0x00129000bd057984 */ /* 0x0030620000000800 */
[----:B------:R-:W-:Y:S01]  /*91e0*/  BSSY B0, `(.L_x_4135) ;  /* 0x0000004000007945 */ /* 0x000fe20003800000 */
[----:B------:R-:W-:-:S03]  /*91f0*/  LEA R191, R191, R88, 0x2 ;  /* 0x00000058bfbf7211 */ /* 0x000fc600078e10ff */
[----:B------:R-:W-:Y:S05]  /*9200*/  @!P1 BRA `(.L_x_4136) ;  /* 0x0000000000049947 */ /* 0x000fea0003800000 */
[----:B-1----:R2:W-:Y:S02]  /*9210*/  REDG.E.ADD.F32.FTZ.RN.STRONG.GPU desc[UR12][R6.64+-0xe00], R5 ;  /* 0xfff20005060079a6 */ /* 0x0025e4000c10f38c */
.L_x_4136:
[----:B------:R-:W-:Y:S05]  /*9220*/  BSYNC B0 ;  /* 0x0000000000007941 */ /* 0x000fea0003800000 */
.L_x_4135:
[----:B-12---:R1:W2:Y:S01]  /*9230*/  LDS R5, [R191+0x1390] ;  /* 0x00139000bf057984 */ /* 0x0062a20000000800 */
[----:B------:R-:W-:Y:S01]  /*9240*/  BSSY B0, `(.L_x_4137) ;  /* 0x0000005000007945 */ /* 0x000fe20003800000 */
[C---:B------:R-:W-:Y:S02]  /*9250*/  IADD3 R4, R153.reuse, 0x100, RZ ;  /* 0x0000010099047810 */ /* 0x040fe40007ffe0ff */
[----:B------:R-:W-:Y:S01]  /*9260*/  IADD3 R8, R153, 0x140, RZ ;  /* 0x0000014099087810 */ /* 0x000fe20007ffe0ff */
[----:B------:R-:W-:Y:S06]  /*9270*/  @!P2 BRA `(.L_x_4138) ;  /* 0x000000000004a947 */ /* 0x000fec0003800000 */
[----:B--2---:R3:W-:Y:S02]  /*9280*/  REDG.E.ADD.F32.FTZ.RN.STRONG.GPU desc[UR12][R6.64+-0xd00], R5 ;  /* 0xfff30005060079a6 */ /* 0x0047e4000c10f38c */
.L_x_4138:
[----:B------:R-:W-:Y:S05]  /*9290*/  BSYNC B0 ;  /* 0x0000000000007941 */ /* 0x000fea0003800000 */
.L_x_4137:
[-C--:B--23--:R-:W-:Y:S01]  /*92a0*/  LEA.HI.SX32 R5, R4, R153.reuse, 0x1b ;  /* 0x0000009904057211 */ /* 0x08cfe200078fdaff */
[----:B------:R-:W-:Y:S01]  /*92b0*/  BSSY B0, `(.L_x_4139) ;  /* 0x0000010000007945 */ /* 0x000fe20003800000 */
[----:B------:R-:W-:Y:S02]  /*92c0*/  ISETP.GE.AND P5, PT, R187, 0x101, PT ;  /* 0x00000101bb00780c */ /* 0x000fe40003fa6270 */
[----:B------:R-:W-:Y:S02]  /*92d0*/  LEA R5, R5, R88, 0x2 ;  /* 0x0000005805057211 */ /* 0x000fe400078e10ff */
[C---:B------:R-:W-:Y:S02]  /*92e0*/  IADD3 R238, R153.reuse, 0x180, RZ ;  /* 0x0000018099ee7810 */ /* 0x040fe40007ffe0ff */
[----:B------:R-:W-:Y:S02]  /*92f0*/  LEA.HI.SX32 R9, R8, R153, 0x1b ;  /* 0x0000009908097211 */ /* 0x000fe400078fdaff */
[----:B------:R-:W2:Y:S01]  /*9300*/  LDS R5, [R5+0x1490] ;  /* 0x0014900005057984 */ /* 0x000ea20000000800 */
[----:B------:R-:W-:-:S02]  /*9310*/  IADD3 R4, R153, 0x1c0, RZ ;  /* 0x000001c099047810 */ /* 0x000fc40007ffe0ff */
[----:B0-----:R-:W-:Y:S02]  /*9320*/  LEA.HI.SX32 R189, R238, R153, 0x1b ;  /* 0x00000099eebd7211 */ /* 0x001fe400078fdaff */
[----:B------:R-:W-:Y:S02]  /*9330*/  LEA R8, R9, R88, 0x2 ;  /* 0x0000005809087211 */ /* 0x000fe400078e10ff */
[C---:B------:R-:W-:Y:S02]  /*9340*/  ISETP.GE.AND P0, PT, R187.reuse, 0x141, PT ;  /* 0x00000141bb00780c */ /* 0x040fe40003f06270 */
[C---:B------:R-:W-:Y:S02]  /*9350*/  ISETP.GE.AND P1, PT, R187.reuse, 0x181, PT ;  /* 0x00000181bb00780c */ /* 0x040fe40003f26270 */
[C---:B------:R-:W-:Y:S02]  /*9360*/  ISETP.GE.AND P2, PT, R187.reuse, 0x1c1, PT ;  /* 0x000001c1bb00780c */ /* 0x040fe40003f46270 */
[----:B------:R-:W-:-:S02]  /*9370*/  ISETP.GE.AND P3, PT, R187, 0x201, PT ;  /* 0x00000201bb00780c */ /* 0x000fc40003f66270 */
[----:B------:R-:W-:Y:S01]  /*9380*/  ISETP.GE.AND P4, PT, R187, 0x241, PT ;  /* 0x00000241bb00780c */ /* 0x000fe20003f86270 */
[----:B------:R-:W-:-:S12]  /*9390*/  @!P5 BRA `(.L_x_4140) ;  /* 0x000000000004d947 */ /* 0x000fd80003800000 */
[----:B--2---:R0:W-:Y:S02]  /*93a0*/  REDG.E.ADD.F32.FTZ.RN.STRONG.GPU desc[UR12][R6.64+-0xc00], R5 ;  /* 0xfff40005060079a6 */ /* 0x0041e4000c10f38c */
.L_x_4140:
[----:B------:R-:W-:Y:S05]  /*93b0*/  BSYNC B0 ;  /* 0x0000000000007941 */ /* 0x000fea0003800000 */
.L_x_4139:
[----:B0-2---:R0:W2:Y:S01]  /*93c0*/  LDS R5, [R8+0x1590] ;  /* 0x0015900008057984 */ /* 0x0050a20000000800 */
[----:B------:R-:W-:Y:S01]  /*93d0*/  BSSY B0, `(.L_x_4141) ;  /* 0x0000005000007945 */ /* 0x000fe20003800000 */
[----:B------:R-:W-:Y:S02]  /*93e0*/  LEA.HI.SX32 R9, R4, R153, 0x1b ;  /* 0x0000009904097211 */ /* 0x000fe400078fdaff */
[----:B-1----:R-:W-:Y:S01]  /*93f0*/  LEA R191, R189, R88, 0x2 ;  /* 0x00000058bdbf7211 */ /* 0x002fe200078e10ff */
[----:B------:R-:W-:Y:S06]  /*9400*/  @!P0 BRA `(.L_x_4142) ;  /* 0x0000000000048947 */ /* 0x000fec0003800000 */
[----:B--2---:R1:W-:Y:S02]  /*9410*/  REDG.E.ADD.F32.FTZ.RN.STRONG.GPU desc[UR12][R6.64+-0xb00], R5 ;  /* 0xfff50005060079a6 */ /* 0x0043e4000c10f38c */
.L_x_4142:
[----:B------:R-:W-:Y:S05]  /*9420*/  BSYNC B0 ;  /* 0x0000000000007941 */ /* 0x000fea0003800000 */
.L_x_4141:
[----:B-12---:R1:W2:Y:S01]  /*9430*/  LDS R5, [R191+0x1690] ;  /* 0x00169000bf057984 */ /* 0x0062a20000000800 */
[----:B------:R-:W-:Y:S01]  /*9440*/  BSSY B0, `(.L_x_4143) ;  /* 0x0000006000007945 */ /* 0x000fe20003800000 */
[----:B------:R-:W-:Y:S02]  /*9450*/  LEA.HI.SX32 R189, R172, R153, 0x1b ;  /* 0x00000099acbd7211 */ /* 0x000fe400078fdaff */
[----:B------:R-:W-:Y:S02]  /*9460*/  IADD3 R4, R153, 0x240, RZ ;  /* 0x0000024099047810 */ /* 0x000fe40007ffe0ff */
[----:B0-----:R-:W-:Y:S01]  /*9470*/  LEA R8, R9, R88, 0x2 ;  /* 0x0000005809087211 */ /* 0x001fe200078e10ff */
[----:B------:R-:W-:Y:S06]  /*9480*/  @!P1 BRA `(.L_x_4144) ;  /* 0x0000000000049947 */ /* 0x000fec0003800000 */
[----:B--2---:R0:W-:Y:S02]  /*9490*/  REDG.E.ADD.F32.FTZ.RN.STRONG.GPU desc[UR12][R6.64+-0xa00], R5 ;  /* 0xfff60005060079a6 */ /* 0x0041e4000c10f38c */
.L_x_4144:
[----:B------:R-:W-:Y:S05]  /*94a0*/  BSYNC B0 ;  /* 0x0000000000007941 */ /* 0x000fea0003800000 */
.L_x_4143:
[----:B0-2---:R0:W2:Y:S01]  /*94b0*/  LDS R5, [R8+0x1790] ;  /* 0x0017900008057984 */ /* 0x0050a20000000800 */
[----:B------:R-:W-:Y:S01]  /*94c0*/  BSSY B0, `(.L_x_4145) ;  /* 0x0000005000007945 */ /* 0x000fe20003800000 */
[----:B------:R-:W-:Y:S02]  /*94d0*/  LEA R189, R189, R88, 0x2 ;  /* 0x00000058bdbd7211 */ /* 0x000fe400078e10ff */
[----:B------:R-:W-:Y:S01]  /*94e0*/  LEA.HI.SX32 R9, R4, R153, 0x1b ;  /* 0x0000009904097211 */ /* 0x000fe200078fdaff */
[----:B------:R-:W-:Y:S06]  /*94f0*/  @!P2 BRA `(.L_x_4146) ;  /* 0x000000000004a947 */ /* 0x000fec0003800000 */
[----:B--2---:R3:W-:Y:S02]  /*9500*/  REDG.E.ADD.F32.FTZ.RN.STRONG.GPU desc[UR12][R6.64+-0x900], R5 ;  /* 0xfff70005060079a6 */ /* 0x0047e4000c10f38c */
.L_x_4146:
[----:B------:R-:W-:Y:S05]  /*9510*/  BSYNC B0 ;  /* 0x0000000000007941 */ /* 0x000fea0003800000 */
.L_x_4145:
[----:B--23--:R2:W3:Y:S01]  /*9520*/  LDS R5, [R189+0x1890] ;  /* 0x00189000bd057984 */ /* 0x00c4e20000000800 */
[----:B------:R-:W-:Y:S01]  /*9530*/  BSSY B0, `(.L_x_4147) ;  /* 0x0000004000007945 */ /* 0x000fe20003800000 */
[----:B------:R-:W-:-:S03]  /*9540*/  LEA R9, R9, R88, 0x2 ;  /* 0x0000005809097211 */ /* 0x000fc600078e10ff */
[----:B------:R-:W-:Y:S05]  /*9550*/  @!P3 BRA `(.L_x_4148) ;  /* 0x000000000004b947 */ /* 0x000fea0003800000 */
[----:B---3--:R4:W-:Y:S02]  /*9560*/  REDG.E.ADD.F32.FTZ.RN.STRONG.GPU desc[UR12][R6.64+-0x800], R5 ;  /* 0xfff80005060079a6 */ /* 0x0089e4000c10f38c */
.L_x_4148:
[----:B------:R-:W-:Y:S05]  /*9570*/  BSYNC B0 ;  /* 0x0000000000007941 */ /* 0x000fea0003800000 */
.L_x_4147:
[----:B---34-:R3:W4:Y:S01]  /*9580*/  LDS R5, [R9+0x1990] ;  /* 0x0019900009057984 */ /* 0x0187220000000800 */
[----:B------:R-:W-:Y:S01]  /*9590*/  BSSY B0, `(.L_x_4149) ;  /* 0x0000005000007945 */ /* 0x000fe20003800000 */
[C---:B------:R-:W-:Y:S02]  /*95a0*/  IADD3 R4, R153.reuse, 0x280, RZ ;  /* 0x0000028099047810 */ /* 0x040fe40007ffe0ff */
[----:B0-----:R-:W-:Y:S01]  /*95b0*/  IADD3 R8, R153, 0x2c0, RZ ;  /* 0x000002c099087810 */ /* 0x001fe20007ffe0ff */
[----:B------:R-:W-:Y:S06]  /*95c0*/  @!P4 BRA `(.L_x_4150) ;  /* 0x000000000004c947 */ /* 0x000fec0003800000 */
[----:B----4-:R0:W-:Y:S02]  /*95d0*/  REDG.E.ADD.F32.FTZ.RN.STRONG.GPU desc[UR12][R6.64+-0x700], R5 ;  /* 0xfff90005060079a6 */ /* 0x0101e4000c10f38c */
.L_x_4150:
[----:B------:R-:W-:Y:S05]  /*95e0*/  BSYNC B0 ;  /* 0x0000000000007941 */ /* 0x000fea0003800000 */
.L_x_4149:
[-C--:B0---4-:R-:W-:Y:S01]  /*95f0*/  LEA.HI.SX32 R5, R4, R153.reuse, 0x1b ;  /* 0x0000009904057211 */ /* 0x091fe200078fdaff */
[----:B------:R-:W-:Y:S01]  /*9600*/  BSSY B0, `(.L_x_4151) ;  /* 0x0000010000007945 */ /* 0x000fe20003800000 */
[----:B------:R-:W-:Y:S02]  /*9610*/  ISETP.GE.AND P5, PT, R187, 0x281, PT ;  /* 0x00000281bb00780c */ /* 0x000fe40003fa6270 */
[----:B------:R-:W-:Y:S02]  /*9620*/  LEA R5, R5, R88, 0x2 ;  /* 0x0000005805057211 */ /* 0x000fe400078e10ff */
[----:B------:R-:W-:Y:S02]  /*9630*/  IADD3 R172, R153, 0x300, RZ ;  /* 0x0000030099ac7810 */ /* 0x000fe40007ffe0ff */
[-C--:B---3--:R-:W-:Y:S02]  /*9640*/  LEA.HI.SX32 R9, R8, R153.reuse, 0x1b ;  /* 0x0000009908097211 */ /* 0x088fe400078fdaff */
[----:B------:R-:W0:Y:S01]  /*9650*/  LDS R5, [R5+0x1a90] ;  /* 0x001a900005057984 */ /* 0x000e220000000800 */
        /* <DEDUP_REMOVED lines=10> */
.L_x_4152:
[----:B------:R-:W-:Y:S05]  /*9700*/  BSYNC B0 ;  /* 0x0000000000007941 */ /* 0x000fea0003800000 */
.L_x_4151:
[----:B0-2---:R0:W2:Y:S01]  /*9710*/  LDS R5, [R172+0x1b90] ;  /* 0x001b9000ac057984 */ /* 0x0050a20000000800 */
[----:B------:R-:W-:Y:S01]  /*9720*/  BSSY B0, `(.L_x_4153) ;  /* 0x0000006000007945 */ /* 0x000fe20003800000 */
[----:B------:R-:W-:Y:S02]  /*9730*/  IADD3 R8, R153, 0x380, RZ ;  /* 0x0000038099087810 */ /* 0x000fe40007ffe0ff */
[----:B------:R-:W-:Y:S02]  /*9740*/  LEA.HI.SX32 R9, R4, R153, 0x1b ;  /* 0x0000009904097211 */ /* 0x000fe400078fdaff */
[----:B------:R-:W-:Y:S01]  /*9750*/  LEA R189, R189, R88, 0x2 ;  /* 0x00000058bdbd7211 */ /* 0x000fe200078e10ff */
[----:B------:R-:W-:Y:S06]  /*9760*/  @!P0 BRA `(.L_x_4154) ;  /* 0x0000000000048947 */ /* 0x000fec0003800000 */
[----:B--2---:R3:W-:Y:S02]  /*9770*/  REDG.E.ADD.F32.FTZ.RN.STRONG.GPU desc[UR12][R6.64+-0x500], R5 ;  /* 0xfffb0005060079a6 */ /* 0x0047e4000c10f38c */
.L_x_4154:
[----:B------:R-:W-:Y:S05]  /*9780*/  BSYNC B0 ;  /* 0x0000000000007941 */ /* 0x000fea0003800000 */
.L_x_4153:
[----:B--23--:R2:W3:Y:S01]  /*9790*/  LDS R5, [R189+0x1c90] ;  /* 0x001c9000bd057984 */ /* 0x00c4e20000000800 */
[----:B------:R-:W-:Y:S01]  /*97a0*/  BSSY B0, `(.L_x_4155) ;  /* 0x0000006000007945 */ /* 0x000fe20003800000 */
[----:B------:R-:W-:Y:S02]  /*97b0*/  LEA.HI.SX32 R187, R8, R153, 0x1b ;  /* 0x0000009908bb7211 */ /* 0x000fe400078fdaff */
[----:B------:R-:W-:Y:S02]  /*97c0*/  IADD3 R4, R153, 0x3c0, RZ ;  /* 0x000003c099047810 */ /* 0x000fe40007ffe0ff */
[----:B------:R-:W-:Y:S01]  /*97d0*/  LEA R8, R9, R88, 0x2 ;  /* 0x0000005809087211 */ /* 0x000fe200078e10ff */
[----:B------:R-:W-:Y:S06]  /*97e0*/  @!P1 BRA `(.L_x_4156) ;  /* 0x0000000000049947 */ /* 0x000fec0003800000 */
[----:B---3--:R4:W-:Y:S02]  /*97f0*/  REDG.E.ADD.F32.FTZ.RN.STRONG.GPU desc[UR12][R6.64+-0x400], R5 ;  /* 0xfffc0005060079a6 */ /* 0x0089e4000c10f38c */
.L_x_4156:
[----:B------:R-:W-:Y:S05]  /*9800*/  BSYNC B0 ;  /* 0x0000000000007941 */ /* 0x000fea0003800000 */
.L_x_4155:
[----:B---34-:R3:W4:Y:S01]  /*9810*/  LDS R5, [R8+0x1d90] ;  /* 0x001d900008057984 */ /* 0x0187220000000800 */
[----:B------:R-:W-:Y:S01]  /*9820*/  BSSY B0, `(.L_x_4157) ;  /* 0x0000005000007945 */ /* 0x000fe20003800000 */
[----:B------:R-:W-:Y:S02]  /*9830*/  LEA.HI.SX32 R9, R4, R153, 0x1b ;  /* 0x0000009904097211 */ /* 0x000fe400078fdaff */
[----:B------:R-:W-:Y:S01]  /*9840*/  LEA R187, R187, R88, 0x2 ;  /* 0x00000058bbbb7211 */ /* 0x000fe200078e10ff */
[----:B------:R-:W-:Y:S06]  /*9850*/  @!P2 BRA `(.L_x_4158) ;  /* 0x000000000004a947 */ /* 0x000fec0003800000 */
[----:B----4-:R4:W-:Y:S02]  /*9860*/  REDG.E.ADD.F32.FTZ.RN.STRONG.GPU desc[UR12][R6.64+-0x300], R5 ;  /* 0xfffd0005060079a6 */ /* 0x0109e4000c10f38c */
.L_x_4158:
[----:B------:R-:W-:Y:S05]  /*9870*/  BSYNC B0 ;  /* 0x0000000000007941 */ /* 0x000fea0003800000 */
.L_x_4157:
[----:B----4-:R4:W0:Y:S01]  /*9880*/  LDS R5, [R187+0x1e90] ;  /* 0x001e9000bb057984 */ /* 0x0108220000000800 */
[----:B------:R-:W-:Y:S01]  /*9890*/  BSSY B0, `(.L_x_4159) ;  /* 0x0000004000007945 */ /* 0x000fe20003800000 */
[----:B------:R-:W-:-:S03]  /*98a0*/  LEA R9, R9, R88, 0x2 ;  /* 0x0000005809097211 */ /* 0x000fc600078e10ff */
[----:B------:R-:W-:Y:S05]  /*98b0*/  @!P3 BRA `(.L_x_4160) ;  /* 0x000000000004b947 */ /* 0x000fea0003800000 */
[----:B0-----:R0:W-:Y:S02]  /*98c0*/  REDG.E.ADD.F32.FTZ.RN.STRONG.GPU desc[UR12][R6.64+-0x200], R5 ;  /* 0xfffe0005060079a6 */ /* 0x0011e4000c10f38c */
.L_x_4160:
[----:B------:R-:W-:Y:S05]  /*98d0*/  BSYNC B0 ;  /* 0x0000000000007941 */ /* 0x000fea0003800000 */
.L_x_4159:
[----:B0-----:R0:W0:Y:S01]  /*98e0*/  LDS R5, [R9+0x1f90] ;  /* 0x001f900009057984 */ /* 0x0010220000000800 */
[----:B------:R-:W-:Y:S04]  /*98f0*/  BSSY B0, `(.L_x_4161) ;  /* 0x0000003000007945 */ /* 0x000fe80003800000 */
[----:B------:R-:W-:Y:S05]  /*9900*/  @!P4 BRA `(.L_x_4162) ;  /* 0x000000000004c947 */ /* 0x000fea0003800000 */
[----:B0-----:R0:W-:Y:S02]  /*9910*/  REDG.E.ADD.F32.FTZ.RN.STRONG.GPU desc[UR12][R6.64+-0x100], R5 ;  /* 0xffff0005060079a6 */ /* 0x0011e4000c10f38c */
.L_x_4162:
[----:B------:R-:W-:Y:S05]  /*9920*/  BSYNC B0 ;  /* 0x0000000000007941 */ /* 0x000fea0003800000 */
.L_x_4161:
[----:B0-----:R-:W0:Y:S01]  /*9930*/  SHFL.DOWN PT, R5, R10, 0x1, 0x1f ;  /* 0x08201f000a057f89 */ /* 0x001e2200000e0000 */
[----:B------:R-:W-:Y:S01]  /*9940*/  ISETP.GT.AND P0, PT, R145, 0x1e, PT ;  /* 0x0000001e9100780c */ /* 0x000fe20003f04270 */
[----:B------:R-:W-:Y:S01]  /*9950*/  FADD.FTZ R58, R11, R58 ;  /* 0x0000003a0b3a7221 */ /* 0x000fe20000010000 */
[----:B------:R-:W-:Y:S01]  /*9960*/  FMUL.FTZ R4, R165, R216 ;  /* 0x000000d8a5047220 */ /* 0x000fe20000410000 */
[----:B------:R-:W5:Y:S01]  /*9970*/  SHFL.DOWN PT, R7, R184, 0x1, 0x1f ;  /* 0x08201f00b8077f89 */ /* 0x000f6200000e0000 */
[----:B------:R-:W-:Y:S01]  /*9980*/  FADD.FTZ R56, R167, R56 ;  /* 0x00000038a7387221 */ /* 0x000fe20000010000 */
[----:B------:R-:W-:Y:S01]  /*9990*/  ISETP.NE.AND P1, PT, R145, RZ, PT ;  /* 0x000000ff9100720c */ /* 0x000fe20003f25270 */
[----:B------:R-:W-:Y:S01]  /*99a0*/  FMUL.FTZ R173, R4, R173 ;  /* 0x000000ad04ad7220 */ /* 0x000fe20000410000 */
[----:B------:R-:W-:Y:S01]  /*99b0*/  FMUL.FTZ R4, R165, R220 ;  /* 0x000000dca5047220 */ /* 0x000fe20000410000 */
[----:B------:R-:W-:Y:S01]  /*99c0*/  FADD.FTZ R70, R3, R70 ;  /* 0x0000004603467221 */ /* 0x000fe20000010000 */
[----:B------:R-:W-:Y:S01]  /*99d0*/  BSSY B0, `(.L_x_4163) ;  /* 0x0000075000007945 */ /* 0x000fe20003800000 */
[----:B------:R-:W-:Y:S01]  /*99e0*/  FFMA.FTZ R216, R106, R216, R173 ;  /* 0x000000d86ad87223 */ /* 0x000fe200000100ad */
[----:B------:R-:W-:Y:S01]  /*99f0*/  FMUL.FTZ R171, R4, R171 ;  /* 0x000000ab04ab7220 */ /* 0x000fe20000410000 */
[C---:B------:R-:W-:Y:S01]  /*9a00*/  FMUL.FTZ R4, R165.reuse, R224 ;  /* 0x000000e0a5047220 */ /* 0x040fe20000410000 */
[----:B------:R-:W-:Y:S01]  /*9a10*/  FADD.FTZ R57, R174, R57 ;  /* 0x00000039ae397221 */ /* 0x000fe20000010000 */
[----:B------:R-:W-:Y:S01]  /*9a20*/  FADD.FTZ R59, R196, R59 ;  /* 0x0000003bc43b7221 */ /* 0x000fe20000010000 */
[----:B------:R-:W-:Y:S01]  /*9a30*/  FFMA.FTZ R220, R108, R220, R171 ;  /* 0x000000dc6cdc7223 */ /* 0x000fe200000100ab */
[----:B------:R-:W-:Y:S01]  /*9a40*/  FMUL.FTZ R6, R4, R205 ;  /* 0x000000cd04067220 */ /* 0x000fe20000410000 */
[----:B------:R-:W-:Y:S01]  /*9a50*/  FMUL.FTZ R4, R165, R214 ;  /* 0x000000d6a5047220 */ /* 0x000fe20000410000 */
[----:B------:R-:W-:Y:S01]  /*9a60*/  FADD.FTZ R53, R216, R53 ;  /* 0x00000035d8357221 */ /* 0x000fe20000010000 */
[----:B------:R-:W-:Y:S01]  /*9a70*/  FADD.FTZ R60, R185, R60 ;  /* 0x0000003cb93c7221 */ /* 0x000fe20000010000 */
[----:B------:R-:W-:Y:S01]  /*9a80*/  FADD.FTZ R61, R181, R61 ;  /* 0x0000003db53d7221 */ /* 0x000fe20000010000 */
[----:B------:R-:W-:Y:S01]  /*9a90*/  FMUL.FTZ R225, R4, R225 ;  /* 0x000000e104e17220 */ /* 0x000fe20000410000 */
[----:B------:R-:W-:Y:S01]  /*9aa0*/  FMUL.FTZ R4, R165, R228 ;  /* 0x000000e4a5047220 */ /* 0x000fe20000410000 */
[----:B0-----:R-:W-:Y:S01]  /*9ab0*/  @!P0 FADD.FTZ R10, R10, R5 ;  /* 0x000000050a0a8221 */ /* 0x001fe20000010000 */
[----:B------:R-:W-:Y:S01]  /*9ac0*/  FADD.FTZ R51, R220, R51 ;  /* 0x00000033dc337221 */ /* 0x000fe20000010000 */
[----:B------:R-:W-:Y:S01]  /*9ad0*/  FFMA.FTZ R214, R112, R214, R225 ;  /* 0x000000d670d67223 */ /* 0x000fe200000100e1 */
[----:B------:R-:W-:Y:S01]  /*9ae0*/  FMUL.FTZ R227, R4, R227 ;  /* 0x000000e304e37220 */ /* 0x000fe20000410000 */
[----:B-----5:R-:W-:Y:S01]  /*9af0*/  @!P0 FADD.FTZ R184, R184, R7 ;  /* 0x00000007b8b88221 */ /* 0x020fe20000010000 */
[----:B------:R-:W0:Y:S01]  /*9b00*/  SHFL.DOWN PT, R5, R10, 0x2, 0x1f ;  /* 0x08401f000a057f89 */ /* 0x000e2200000e0000 */
[----:B------:R-:W-:Y:S01]  /*9b10*/  ISETP.GT.AND P0, PT, R145, 0x1d, PT ;  /* 0x0000001d9100780c */ /* 0x000fe20003f04270 */
[----:B------:R-:W-:Y:S01]  /*9b20*/  FMUL.FTZ R4, R165, R202 ;  /* 0x000000caa5047220 */ /* 0x000fe20000410000 */
[----:B------:R-:W-:Y:S01]  /*9b30*/  FFMA.FTZ R228, R114, R228, R227 ;  /* 0x000000e472e47223 */ /* 0x000fe200000100e3 */
[----:B------:R-:W5:Y:S01]  /*9b40*/  SHFL.DOWN PT, R7, R184, 0x2, 0x1f ;  /* 0x08401f00b8077f89 */ /* 0x000f6200000e0000 */
[----:B------:R-:W-:Y:S01]  /*9b50*/  FADD.FTZ R62, R179, R62 ;  /* 0x0000003eb33e7221 */ /* 0x000fe20000010000 */
        /* <DEDUP_REMOVED lines=14> */
[----:B------:R-:W-:Y:S01]  /*9c40*/  FMUL.FTZ R5, R165, R190 ;  /* 0x000000bea5057220 */ /* 0x000fe20000410000 */
[----:B-----5:R-:W-:-:S03]  /*9c50*/  @!P0 FADD.FTZ R184, R184, R7 ;  /* 0x00000007b8b88221 */ /* 0x020fc60000010000 */
[----:B------:R-:W0:Y:S01]  /*9c60*/  SHFL.DOWN PT, R9, R10, 0x4, 0x1f ;  /* 0x08801f000a097f89 */ /* 0x000e2200000e0000 */
[----:B------:R-:W-:Y:S01]  /*9c70*/  ISETP.GT.AND P0, PT, R145, 0x1b, PT ;  /* 0x0000001b9100780c */ /* 0x000fe20003f04270 */
[----:B------:R-:W-:Y:S01]  /*9c80*/  FMUL.FTZ R198, R5, R198 ;  /* 0x000000c605c67220 */ /* 0x000fe20000410000 */
[----:B------:R-:W-:Y:S01]  /*9c90*/  FMUL.FTZ R5, R165, R218 ;  /* 0x000000daa5057220 */ /* 0x000fe20000410000 */
[----:B----4-:R-:W4:Y:S02]  /*9ca0*/  SHFL.DOWN PT, R187, R184, 0x4, 0x1f ;  /* 0x08801f00b8bb7f89 */ /* 0x010f2400000e0000 */
        /* <DEDUP_REMOVED lines=9> */
[----:B------:R-:W-:-:S03]  /*9d40*/  FMUL.FTZ R5, R5, R234 ;  /* 0x000000ea05057220 */ /* 0x000fc60000410000 */
[----:B------:R-:W-:Y:S01]  /*9d50*/  FADD.FTZ R50, R7, R50 ;  /* 0x0000003207327221 */ /* 0x000fe20000010000 */
[----:B------:R-:W-:Y:S01]  /*9d60*/  FFMA.FTZ R222, R110, R222, R5 ;  /* 0x000000de6ede7223 */ /* 0x000fe20000010005 */
[----:B------:R-:W-:Y:S01]  /*9d70*/  FMUL.FTZ R5, R165, R226 ;  /* 0x000000e2a5057220 */ /* 0x000fe20000410000 */
[----:B------:R-:W-:Y:S01]  /*9d80*/  FFMA.FTZ R7, R113, R224, R6 ;  /* 0x000000e071077223 */ /* 0x000fe20000010006 */
[----:B0-----:R-:W-:Y:S01]  /*9d90*/  @!P0 FADD.FTZ R10, R10, R9 ;  /* 0x000000090a0a8221 */ /* 0x001fe20000010000 */
[----:B------:R-:W-:Y:S01]  /*9da0*/  FMUL.FTZ R6, R165, R180 ;  /* 0x000000b4a5067220 */ /* 0x000fe20000410000 */
[----:B------:R-:W-:Y:S01]  /*9db0*/  FMUL.FTZ R230, R5, R230 ;  /* 0x000000e605e67220 */ /* 0x000fe20000410000 */
[----:B------:R-:W-:Y:S01]  /*9dc0*/  FADD.FTZ R48, R7, R48 ;  /* 0x0000003007307221 */ /* 0x000fe20000010000 */
[----:B----4-:R-:W-:Y:S01]  /*9dd0*/  @!P0 FADD.FTZ R184, R184, R187 ;  /* 0x000000bbb8b88221 */ /* 0x010fe20000010000 */
[----:B------:R-:W0:Y:S01]  /*9de0*/  SHFL.DOWN PT, R9, R10, 0x8, 0x1f ;  /* 0x09001f000a097f89 */ /* 0x000e2200000e0000 */
[----:B------:R-:W-:Y:S01]  /*9df0*/  ISETP.GT.AND P0, PT, R145, 0x17, PT ;  /* 0x000000179100780c */ /* 0x000fe20003f04270 */
[----:B------:R-:W-:Y:S01]  /*9e00*/  FFMA.FTZ R7, R115, R226, R230 ;  /* 0x000000e273077223 */ /* 0x000fe200000100e6 */
[----:B------:R-:W-:Y:S01]  /*9e10*/  FMUL.FTZ R5, R165, R200 ;  /* 0x000000c8a5057220 */ /* 0x000fe20000410000 */
[----:B------:R-:W4:Y:S01]  /*9e20*/  SHFL.DOWN PT, R11, R184, 0x8, 0x1f ;  /* 0x09001f00b80b7f89 */ /* 0x000f2200000e0000 */
[----:B------:R-:W-:Y:S01]  /*9e30*/  FMUL.FTZ R231, R6, R231 ;  /* 0x000000e706e77220 */ /* 0x000fe20000410000 */
[----:B------:R-:W-:Y:S01]  /*9e40*/  FADD.FTZ R46, R7, R46 ;  /* 0x0000002e072e7221 */ /* 0x000fe20000010000 */
[----:B------:R-:W-:Y:S01]  /*9e50*/  FMUL.FTZ R7, R165, R204 ;  /* 0x000000cca5077220 */ /* 0x000fe20000410000 */
[----:B------:R-:W-:Y:S01]  /*9e60*/  FMUL.FTZ R210, R5, R210 ;  /* 0x000000d205d27220 */ /* 0x000fe20000410000 */
[----:B------:R-:W-:Y:S01]  /*9e70*/  FMUL.FTZ R6, R165, R176 ;  /* 0x000000b0a5067220 */ /* 0x000fe20000410000 */
[----:B------:R-:W-:Y:S01]  /*9e80*/  FFMA.FTZ R180, R118, R180, R231 ;  /* 0x000000b476b47223 */ /* 0x000fe200000100e7 */
[----:B------:R-:W-:Y:S01]  /*9e90*/  FMUL.FTZ R232, R7, R232 ;  /* 0x000000e807e87220 */ /* 0x000fe20000410000 */
[----:B------:R-:W-:Y:S01]  /*9ea0*/  FMUL.FTZ R7, R165, R206 ;  /* 0x000000cea5077220 */ /* 0x000fe20000410000 */
[----:B------:R-:W-:Y:S01]  /*9eb0*/  FMUL.FTZ R235, R6, R235 ;  /* 0x000000eb06eb7220 */ /* 0x000fe20000410000 */
[----:B------:R-:W-:Y:S01]  /*9ec0*/  FADD.FTZ R49, R222, R49 ;  /* 0x00000031de317221 */ /* 0x000fe20000010000 */
[----:B------:R-:W-:Y:S01]  /*9ed0*/  FADD.FTZ R41, R180, R41 ;  /* 0x00000029b4297221 */ /* 0x000fe20000010000 */
[----:B------:R-:W-:Y:S01]  /*9ee0*/  FMUL.FTZ R212, R7, R212 ;  /* 0x000000d407d47220 */ /* 0x000fe20000410000 */
[----:B------:R-:W-:-:S03]  /*9ef0*/  FFMA.FTZ R235, R120, R176, R235 ;  /* 0x000000b078eb7223 */ /* 0x000fc600000100eb */
[----:B------:R-:W-:Y:S01]  /*9f00*/  FFMA.FTZ R3, R121, R206, R212 ;  /* 0x000000ce79037223 */ /* 0x000fe200000100d4 */
[----:B------:R-:W-:Y:S01]  /*9f10*/  FADD.FTZ R38, R235, R38 ;  /* 0x00000026eb267221 */ /* 0x000fe20000010000 */
[----:B0-----:R-:W-:Y:S01]  /*9f20*/  @!P0 FADD.FTZ R10, R10, R9 ;  /* 0x000000090a0a8221 */ /* 0x001fe20000010000 */
[----:B------:R-:W-:Y:S01]  /*9f30*/  FFMA.FTZ R9, R117, R200, R210 ;  /* 0x000000c875097223 */ /* 0x000fe200000100d2 */
[----:B------:R-:W-:Y:S01]  /*9f40*/  FADD.FTZ R40, R3, R40 ;  /* 0x0000002803287221 */ /* 0x000fe20000010000 */
[----:B----4-:R-:W-:Y:S01]  /*9f50*/  @!P0 FADD.FTZ R184, R184, R11 ;  /* 0x0000000bb8b88221 */ /* 0x010fe20000010000 */
[----:B------:R-:W-:Y:S01]  /*9f60*/  ISETP.GT.AND P0, PT, R145, 0xf, PT ;  /* 0x0000000f9100780c */ /* 0x000fe20003f04270 */
[----:B------:R-:W0:Y:S01]  /*9f70*/  SHFL.DOWN PT, R11, R10, 0x10, 0x1f ;  /* 0x0a001f000a0b7f89 */ /* 0x000e2200000e0000 */
[----:B------:R-:W-:Y:S01]  /*9f80*/  FADD.FTZ R44, R9, R44 ;  /* 0x0000002c092c7221 */ /* 0x000fe20000010000 */
[----:B------:R-:W-:Y:S02]  /*9f90*/  FFMA.FTZ R9, R119, R204, R232 ;  /* 0x000000cc77097223 */ /* 0x000fe400000100e8 */
[----:B------:R-:W4:Y:S02]  /*9fa0*/  SHFL.DOWN PT, R167, R184, 0x10, 0x1f ;  /* 0x0a001f00b8a77f89 */ /* 0x000f2400000e0000 */
[----:B------:R-:W-:-:S06]  /*9fb0*/  FADD.FTZ R42, R9, R42 ;  /* 0x0000002a092a7221 */ /* 0x000fcc0000010000 */
[----:B0-----:R-:W-:Y:S01]  /*9fc0*/  @!P0 FADD.FTZ R10, R10, R11 ;  /* 0x0000000b0a0a8221 */ /* 0x001fe20000010000 */
[----:B----4-:R-:W-:-:S04]  /*9fd0*/  @!P0 FADD.FTZ R184, R184, R167 ;  /* 0x000000a7b8b88221 */ /* 0x010fc80000010000 */
[----:B------:R-:W-:Y:S02]  /*9fe0*/  MOV R4, R10 ;  /* 0x0000000a00047202 */ /* 0x000fe40000000f00 */
[----:B------:R-:W-:-:S05]  /*9ff0*/  MOV R5, R184 ;  /* 0x000000b800057202 */ /* 0x000fca0000000f00 */
[----:B------:R0:W-:Y:S01]  /*a000*/  @!P1 STS.64 [R143+0x2118], R4 ;  /* 0x002118048f009388 */ /* 0x0001e20000000a00 */
[----:B------:R-:W-:Y:S06]  /*a010*/  BAR.SYNC.DEFER_BLOCKING 0x0 ;  /* 0x0000000000007b1d */ /* 0x000fec0000010000 */
[----:B------:R-:W-:Y:S05]  /*a020*/  @P6 BRA `(.L_x_4164) ;  /* 0x00000000003c6947 */ /* 0x000fea0003800000 */
[----:B------:R-:W4:Y:S01]  /*a030*/  S2UR UR11, SR_CgaCtaId ;  /* 0x00000000000b79c3 */ /* 0x000f220000008800 */
[----:B------:R-:W-:Y:S01]  /*a040*/  UMOV UR10, 0x400 ;  /* 0x00000400000a7882 */ /* 0x000fe20000000000 */
[----:B------:R-:W-:Y:S01]  /*a050*/  ISETP.NE.AND P0, PT, R141, UR32, PT ;  /* 0x000000208d007c0c */ /* 0x000fe2000bf05270 */
[----:B----4-:R-:W-:-:S06]  /*a060*/  ULEA UR10, UR11, UR10, 0x18 ;  /* 0x0000000a0b0a7291 */ /* 0x010fcc000f8ec03f */
[----:B------:R-:W-:-:S04]  /*a070*/  MOV R88, UR10 ;  /* 0x0000000a00587c02 */ /* 0x000fc80008000f00 */
[----:B---3--:R-:W-:Y:S01]  /*a080*/  LEA R8, R39, R88, 0x2 ;  /* 0x0000005827087211 */ /* 0x008fe200078e10ff */
[----:B------:R-:W0:Y:S04]  /*a090*/  LDS.64 R2, [R88+0x2120] ;  /* 0x0021200058027984 */ /* 0x000e280000000a00 */
[----:B------:R-:W3:Y:S04]  /*a0a0*/  @P0 LDS R6, [R8+0x3a50] ;  /* 0x003a500008060984 */ /* 0x000ee80000000800 */
[----:B------:R-:W4:Y:S01]  /*a0b0*/  @P0 LDS R7, [R8+0x3650] ;  /* 0x0036500008070984 */ /* 0x000f220000000800 */
[----:B0-----:R-:W-:Y:S01]  /*a0c0*/  FADD.FTZ R5, R5, R3 ;  /* 0x0000000305057221 */ /* 0x001fe20000010000 */
[----:B------:R-:W-:-:S03]  /*a0d0*/  FADD.FTZ R4, R4, R2 ;  /* 0x0000000204047221 */ /* 0x000fc60000010000 */
[----:B---3--:R-:W-:Y:S01]  /*a0e0*/  @P0 FADD.FTZ R5, R5, R6 ;  /* 0x0000000605050221 */ /* 0x008fe20000010000 */
[----:B----4-:R-:W-:-:S04]  /*a0f0*/  @P0 FADD.FTZ R4, R4, R7 ;  /* 0x0000000704040221 */ /* 0x010fc80000010000 */
[----:B------:R4:W-:Y:S04]  /*a100*/  STS [R8+0x3a50], R5 ;  /* 0x003a500508007388 */ /* 0x0009e80000000800 */
[----:B------:R4:W-:Y:S02]  /*a110*/  STS [R8+0x3650], R4 ;  /* 0x0036500408007388 */ /* 0x0009e40000000800 */
.L_x_4164:
[----:B------:R-:W-:Y:S05]  /*a120*/  BSYNC B0 ;  /* 0x0000000000007941 */ /* 0x000fea0003800000 */
.L_x_4163:
[----:B------:R-:W-:Y:S01]  /*a130*/  IADD3 R39, R39, 0x1, RZ ;  /* 0x0000000127277810 */ /* 0x000fe20007ffe0ff */
[----:B------:R-:W-:-:S03]  /*a140*/  UIADD3 UR7, UP0, UR7, 0x1, URZ ;  /* 0x0000000107077890 */ /* 0x000fc6000ff1e03f */
[----:B------:R-:W-:Y:S01]  /*a150*/  ISETP.GE.AND P0, PT, R39, UR33, PT ;  /* 0x0000002127007c0c */ /* 0x000fe2000bf06270 */
[----:B------:R-:W-:-:S12]  /*a160*/  UIADD3.X UR8, URZ, UR8, URZ, UP0, !UPT ;  /* 0x000000083f087290 */ /* 0x000fd800087fe43f */
[----:B------:R-:W-:Y:S05]  /*a170*/  @!P0 BRA `(.L_x_4165) ;  /* 0xffffffc800748947 */ /* 0x000fea000383ffff */
.L_x_4121:
[----:B------:R-:W-:Y:S01]  /*a180*/  BAR.SYNC.DEFER_BLOCKING 0x0 ;  /* 0x0000000000007b1d */ /* 0x000fe20000010000 */
[----:B------:R-:W-:Y:S02]  /*a190*/  IADD3 R15, -R14, UR9, RZ ;  /* 0x000000090e0f7c10 */ /* 0x000fe4000fffe1ff */
[----:B------:R-:W-:Y:S02]  /*a1a0*/  CS2R R2, SRZ ;  /* 0x0000000000027805 */ /* 0x000fe4000001ff00 */
[----:B------:R-:W-:Y:S02]  /*a1b0*/  MOV R0, RZ ;  /* 0x000000ff00007202 */ /* 0x000fe40000000f00 */
[----:B0---4-:R-:W-:Y:S02]  /*a1c0*/  CS2R R4, SRZ ;  /* 0x0000000000047805 */ /* 0x011fe4000001ff00 */
[----:B------:R-:W-:Y:S02]  /*a1d0*/  ISETP.GE.AND P1, PT, R16, R15, PT ;  /* 0x0000000f1000720c */ /* 0x000fe40003f26270 */
[----:B------:R-:W-:-:S02]  /*a1e0*/  CS2R R6, SRZ ;  /* 0x0000000000067805 */ /* 0x000fc4000001ff00 */
[-C--:B------:R-:W-:Y:S02]  /*a1f0*/  ISETP.GE.AND P2, PT, R168, R15.reuse, PT ;  /* 0x0000000fa800720c */ /* 0x080fe40003f46270 */
[-C--:B------:R-:W-:Y:S02]  /*a200*/  ISETP.GE.AND P3, PT, R166, R15.reuse, PT ;  /* 0x0000000fa600720c */ /* 0x080fe40003f66270 */
[-C--:B------:R-:W-:Y:S02]  /*a210*/  ISETP.GE.AND P4, PT, R164, R15.reuse, PT ;  /* 0x0000000fa400720c */ /* 0x080fe40003f86270 */
[-C--:B------:R-:W-:Y:S02]  /*a220*/  ISETP.GE.AND P5, PT, R162, R15.reuse, PT ;  /* 0x0000000fa200720c */ /* 0x080fe40003fa6270 */
[-C--:B------:R-:W-:Y:S01]  /*a230*/  ISETP.GE.AND P0, PT, R160, R15.reuse, PT ;  /* 0x0000000fa000720c */ /* 0x080fe20003f06270 */
[----:B------:R-:W4:Y:S01]  /*a240*/  @!P1 LDG.E R55, desc[UR12][R12.64] ;  /* 0x0000000c0c379981 */ /* 0x000f22000c1e1900 */
[----:B------:R-:W-:-:S03]  /*a250*/  ISETP.GE.AND P1, PT, R158, R15, PT ;  /* 0x0000000f9e00720c */ /* 0x000fc60003f26270 */
[----:B------:R-:W5:Y:S01]  /*a260*/  @!P2 LDG.E R0, desc[UR12][R12.64+0x80] ;  /* 0x0000800c0c00a981 */ /* 0x000f62000c1e1900 */
[----:B------:R-:W-:-:S03]  /*a270*/  ISETP.GE.AND P2, PT, R156, R15, PT ;  /* 0x0000000f9c00720c */ /* 0x000fc60003f46270 */
[----:B------:R-:W2:Y:S01]  /*a280*/  @!P3 LDG.E R3, desc[UR12][R12.64+0x100] ;  /* 0x0001000c0c03b981 */ /* 0x000ea2000c1e1900 */
[----:B------:R-:W-:-:S03]  /*a290*/  ISETP.GE.AND P3, PT, R154, R15, PT ;  /* 0x0000000f9a00720c */ /* 0x000fc60003f66270 */
[----:B------:R-:W2:Y:S01]  /*a2a0*/  @!P4 LDG.E R2, desc[UR12][R12.64+0x180] ;  /* 0x0001800c0c02c981 */ /* 0x000ea2000c1e1900 */
[-C--:B------:R-:W-:Y:S02]  /*a2b0*/  ISETP.GE.AND P4, PT, R152, R15.reuse, PT ;  /* 0x0000000f9800720c */ /* 0x080fe40003f86270 */
[----:B---3--:R-:W-:Y:S01]  /*a2c0*/  CS2R R8, SRZ ;  /* 0x0000000000087805 */ /* 0x008fe2000001ff00 */
        /* <DEDUP_REMOVED lines=11> */
[----:B------:R-:W-:Y:S02]  /*a380*/  ISETP.GE.AND P4, PT, R140, R15, PT ;  /* 0x0000000f8c00720c */ /* 0x000fe40003f86270 */
[----:B------:R-:W-:Y:S02]  /*a390*/  CS2R R10, SRZ ;  /* 0x00000000000a7805 */ /* 0x000fe4000001ff00 */
[----:B------:R-:W-:Y:S02]  /*a3a0*/  CS2R R26, SRZ ;  /* 0x00000000001a7805 */ /* 0x000fe4000001ff00 */
[----:B------:R-:W-:Y:S02]  /*a3b0*/  MOV R14, RZ ;  /* 0x000000ff000e7202 */ /* 0x000fe40000000f00 */
[----:B------:R-:W-:Y:S01]  /*a3c0*/  MOV R29, RZ ;  /* 0x000000ff001d7202 */ /* 0x000fe20000000f00 */
[----:B------:R-:W3:Y:S04]  /*a3d0*/  @!P5 LDG.E R11, desc[UR12][R12.64+0x500] ;  /* 0x0005000c0c0bd981 */ /* 0x000ee8000c1e1900 */
[----:B------:R-:W3:Y:S04]  /*a3e0*/  @!P0 LDG.E R10, desc[UR12][R12.64+0x580] ;  /* 0x0005800c0c0a8981 */ /* 0x000ee8000c1e1900 */
[----:B------:R-:W3:Y:S04]  /*a3f0*/  @!P1 LDG.E R27, desc[UR12][R12.64+0x600] ;  /* 0x0006000c0c1b9981 */ /* 0x000ee8000c1e1900 */
[----:B------:R-:W3:Y:S04]  /*a400*/  @!P2 LDG.E R14, desc[UR12][R12.64+0x680] ;  /* 0x0006800c0c0ea981 */ /* 0x000ee8000c1e1900 */
[----:B------:R-:W3:Y:S04]  /*a410*/  @!P3 LDG.E R29, desc[UR12][R12.64+0x700] ;  /* 0x0007000c0c1db981 */ /* 0x000ee8000c1e1900 */
[----:B------:R-:W3:Y:S01]  /*a420*/  @!P4 LDG.E R26, desc[UR12][R12.64+0x780] ;  /* 0x0007800c0c1ac981 */ /* 0x000ee2000c1e1900 */
[----:B------:R-:W0:Y:S01]  /*a430*/  S2UR UR8, SR_CgaCtaId ;  /* 0x00000000000879c3 */ /* 0x000e220000008800 */
[----:B------:R-:W-:Y:S01]  /*a440*/  ISETP.NE.AND P6, PT, R153, RZ, PT ;  /* 0x000000ff9900720c */ /* 0x000fe20003fc5270 */
[----:B------:R-:W-:Y:S01]  /*a450*/  UMOV UR7, 0x400 ;  /* 0x0000040000077882 */ /* 0x000fe20000000000 */
[----:B------:R-:W-:Y:S01]  /*a460*/  BSSY B0, `(.L_x_4166) ;  /* 0x00000f5000007945 */ /* 0x000fe20003800000 */
[----:B0-----:R-:W-:Y:S01]  /*a470*/  ULEA UR7, UR8, UR7, 0x18 ;  /* 0x0000000708077291 */ /* 0x001fe2000f8ec03f */
[----:B----4-:R-:W-:Y:S04]  /*a480*/  STS [R138], R55 ;  /* 0x000000378a007388 */ /* 0x010fe80000000800 */
[----:B-----5:R-:W-:Y:S04]  /*a490*/  STS [R137+0x80], R0 ;  /* 0x0000800089007388 */ /* 0x020fe80000000800 */
        /* <DEDUP_REMOVED lines=16> */
[----:B------:R-:W2:Y:S04]  /*a5a0*/  LDS R2, [R122+0x8] ;  /* 0x000008007a027984 */ /* 0x000ea80000000800 */
[----:B------:R-:W3:Y:S04]  /*a5b0*/  LDS R3, [R122+0xc] ;  /* 0x00000c007a037984 */ /* 0x000ee80000000800 */
[----:B------:R-:W4:Y:S04]  /*a5c0*/  LDS R4, [R122+0x10] ;  /* 0x000010007a047984 */ /* 0x000f280000000800 */
[----:B------:R-:W-:Y:S01]  /*a5d0*/  LDS R5, [R122+0x24] ;  /* 0x000024007a057984 */ /* 0x000fe20000000800 */
[----:B0-----:R-:W-:-:S03]  /*a5e0*/  FADD.FTZ R6, R0, UR5 ;  /* 0x0000000500067e21 */ /* 0x001fc60008010000 */
[----:B------:R-:W0:Y:S01]  /*a5f0*/  LDS R0, [R122+0x14] ;  /* 0x000014007a007984 */ /* 0x000e220000000800 */
[----:B--2---:R-:W-:Y:S01]  /*a600*/  FADD.FTZ R8, R2, UR5 ;  /* 0x0000000502087e21 */ /* 0x004fe20008010000 */
[----:B------:R-:W-:Y:S02]  /*a610*/  FSETP.GTU.FTZ.AND P5, PT, R6, 20, PT ;  /* 0x41a000000600780b */ /* 0x000fe40003fbc000 */
[----:B------:R-:W2:Y:S01]  /*a620*/  LDS R2, [R122+0x18] ;  /* 0x000018007a027984 */ /* 0x000ea20000000800 */
[----:B---3--:R-:W-:Y:S01]  /*a630*/  FADD.FTZ R10, R3, UR5 ;  /* 0x00000005030a7e21 */ /* 0x008fe20008010000 */
[----:B------:R-:W-:Y:S02]  /*a640*/  FSETP.GTU.FTZ.AND P0, PT, R8, 20, PT ;  /* 0x41a000000800780b */ /* 0x000fe40003f1c000 */
[----:B------:R-:W3:Y:S01]  /*a650*/  LDS R3, [R122+0x1c] ;  /* 0x00001c007a037984 */ /* 0x000ee20000000800 */
[----:B----4-:R-:W-:Y:S01]  /*a660*/  FADD.FTZ R11, R4, UR5 ;  /* 0x00000005040b7e21 */ /* 0x010fe20008010000 */
[----:B------:R-:W-:-:S02]  /*a670*/  FSETP.GTU.FTZ.AND P1, PT, R10, 20, PT ;  /* 0x41a000000a00780b */ /* 0x000fc40003f3c000 */
[----:B------:R-:W4:Y:S02]  /*a680*/  LDS R4, [R122+0x20] ;  /* 0x000020007a047984 */ /* 0x000f240000000800 */
[----:B------:R-:W-:Y:S01]  /*a690*/  FSETP.GTU.FTZ.AND P2, PT, R11, 20, PT ;  /* 0x41a000000b00780b */ /* 0x000fe20003f5c000 */
[----:B------:R-:W-:-:S04]  /*a6a0*/  @!P5 FMUL.FTZ R6, R6, -1.4426950216293334961 ;  /* 0xbfb8aa3b0606d820 */ /* 0x000fc80000410000 */
[----:B------:R-:W-:Y:S02]  /*a6b0*/  @!P0 FMUL.FTZ R8, R8, -1.4426950216293334961 ;  /* 0xbfb8aa3b08088820 */ /* 0x000fe40000410000 */
[----:B------:R-:W5:Y:S02]  /*a6c0*/  @!P5 MUFU.EX2 R6, R6 ;  /* 0x000000060006d308 */ /* 0x000f640000000800 */
[----:B------:R-:W-:-:S04]  /*a6d0*/  @!P1 FMUL.FTZ R10, R10, -1.4426950216293334961 ;  /* 0xbfb8aa3b0a0a9820 */ /* 0x000fc80000410000 */
[----:B------:R-:W-:Y:S02]  /*a6e0*/  @!P2 FMUL.FTZ R11, R11, -1.4426950216293334961 ;  /* 0xbfb8aa3b0b0ba820 */ /* 0x000fe40000410000 */
[----:B------:R-:W1:Y:S08]  /*a6f0*/  @!P0 MUFU.EX2 R8, R8 ;  /* 0x0000000800088308 */ /* 0x000e700000000800 */
[----:B------:R-:W4:Y:S01]  /*a700*/  @!P1 MUFU.EX2 R10, R10 ;  /* 0x0000000a000a9308 */ /* 0x000f220000000800 */
[----:B-----5:R-:W-:Y:S01]  /*a710*/  @!P5 FADD.FTZ R7, R6, 1 ;  /* 0x3f8000000607d421 */ /* 0x020fe20000010000 */
[----:B0-----:R-:W-:Y:S01]  /*a720*/  FADD.FTZ R0, R0, UR5 ;  /* 0x0000000500007e21 */ /* 0x001fe20008010000 */
[----:B------:R-:W0:Y:S01]  /*a730*/  LDS R6, [R122+0x28] ;  /* 0x000028007a067984 */ /* 0x000e220000000800 */
[----:B--2---:R-:W-:-:S03]  /*a740*/  FADD.FTZ R2, R2, UR5 ;  /* 0x0000000502027e21 */ /* 0x004fc60008010000 */
[----:B------:R-:W-:Y:S01]  /*a750*/  FSETP.GTU.FTZ.AND P3, PT, R0, 20, PT ;  /* 0x41a000000000780b */ /* 0x000fe20003f7c000 */
[----:B------:R-:W2:Y:S01]  /*a760*/  @!P5 MUFU.RCP R7, R7 ;  /* 0x000000070007d308 */ /* 0x000ea20000001000 */
[----:B-1----:R-:W-:Y:S01]  /*a770*/  @!P0 FADD.FTZ R9, R8, 1 ;  /* 0x3f80000008098421 */ /* 0x002fe20000010000 */
[----:B---3--:R-:W-:Y:S01]  /*a780*/  FADD.FTZ R14, R3, UR5 ;  /* 0x00000005030e7e21 */ /* 0x008fe20008010000 */
[----:B------:R-:W-:-:S05]  /*a790*/  FSETP.GTU.FTZ.AND P4, PT, R2, 20, PT ;  /* 0x41a000000200780b */ /* 0x000fca0003f9c000 */
[----:B------:R-:W1:Y:S01]  /*a7a0*/  @!P0 MUFU.RCP R8, R9 ;  /* 0x0000000900088308 */ /* 0x000e620000001000 */
[----:B----4-:R-:W-:-:S03]  /*a7b0*/  @!P1 FADD.FTZ R10, R10, 1 ;  /* 0x3f8000000a0a9421 */ /* 0x010fc60000010000 */
[----:B------:R-:W-:-:S04]  /*a7c0*/  @!P3 FMUL.FTZ R0, R0, -1.4426950216293334961 ;  /* 0xbfb8aa3b0000b820 */ /* 0x000fc80000410000 */
[----:B------:R-:W3:Y:S01]  /*a7d0*/  @!P2 MUFU.EX2 R11, R11 ;  /* 0x0000000b000ba308 */ /* 0x000ee20000000800 */
[----:B--2---:R-:W-:Y:S01]  /*a7e0*/  @!P5 FMUL.FTZ R40, R40, R7 ;  /* 0x000000072828d220 */ /* 0x004fe20000410000 */
[----:B------:R-:W-:Y:S01]  /*a7f0*/  FADD.FTZ R7, R4, UR5 ;  /* 0x0000000504077e21 */ /* 0x000fe20008010000 */
[----:B------:R-:W-:Y:S01]  /*a800*/  FSETP.GTU.FTZ.AND P5, PT, R14, 20, PT ;  /* 0x41a000000e00780b */ /* 0x000fe20003fbc000 */
[----:B------:R-:W-:-:S04]  /*a810*/  @!P4 FMUL.FTZ R2, R2, -1.4426950216293334961 ;  /* 0xbfb8aa3b0202c820 */ /* 0x000fc80000410000 */
[----:B------:R-:W2:Y:S01]  /*a820*/  @!P1 MUFU.RCP R13, R10 ;  /* 0x0000000a000d9308 */ /* 0x000ea20000001000 */
[----:B-1----:R-:W-:Y:S01]  /*a830*/  @!P0 FMUL.FTZ R41, R41, R8 ;  /* 0x0000000829298220 */ /* 0x002fe20000410000 */
[----:B------:R-:W-:Y:S01]  /*a840*/  FADD.FTZ R8, R5, UR5 ;  /* 0x0000000505087e21 */ /* 0x000fe20008010000 */
[----:B------:R-:W-:-:S05]  /*a850*/  FSETP.GTU.FTZ.AND P0, PT, R7, 20, PT ;  /* 0x41a000000700780b */ /* 0x000fca0003f1c000 */
[----:B------:R-:W-:Y:S01]  /*a860*/  @!P5 FMUL.FTZ R4, R14, -1.4426950216293334961 ;  /* 0xbfb8aa3b0e04d820 */ /* 0x000fe20000410000 */
[----:B---3--:R-:W-:Y:S01]  /*a870*/  @!P2 FADD.FTZ R11, R11, 1 ;  /* 0x3f8000000b0ba421 */ /* 0x008fe20000010000 */
[----:B------:R-:W1:Y:S01]  /*a880*/  @!P4 MUFU.EX2 R3, R2 ;  /* 0x000000020003c308 */ /* 0x000e620000000800 */
[----:B0-----:R-:W-:Y:S01]  /*a890*/  FADD.FTZ R9, R6, UR5 ;  /* 0x0000000506097e21 */ /* 0x001fe20008010000 */
[----:B------:R-:W-:-:S04]  /*a8a0*/  LOP3.LUT R6, R147, 0xfffffe00, RZ, 0xc0, !PT ;  /* 0xfffffe0093067812 */ /* 0x000fc800078ec0ff */
[----:B------:R-:W-:Y:S01]  /*a8b0*/  @!P0 FMUL.FTZ R5, R7, -1.4426950216293334961 ;  /* 0xbfb8aa3b07058820 */ /* 0x000fe20000410000 */
[----:B--2---:R-:W-:Y:S01]  /*a8c0*/  @!P1 FMUL.FTZ R42, R42, R13 ;  /* 0x0000000d2a2a9220 */ /* 0x004fe20000410000 */
[----:B------:R-:W-:Y:S01]  /*a8d0*/  FSETP.GTU.FTZ.AND P1, PT, R8, 20, PT ;  /* 0x41a000000800780b */ /* 0x000fe20003f3c000 */
[----:B------:R0:W2:Y:S01]  /*a8e0*/  @!P2 MUFU.RCP R12, R11 ;  /* 0x0000000b000ca308 */ /* 0x0000a20000001000 */
[----:B------:R-:W-:-:S04]  /*a8f0*/  LEA R81, R145, R6, 0x4 ;  /* 0x0000000691517211 */ /* 0x000fc800078e20ff */
[C---:B------:R-:W-:Y:S02]  /*a900*/  IADD3 R10, R81.reuse, 0x2, RZ ;  /* 0x00000002510a7810 */ /* 0x040fe40007ffe0ff */
[C---:B------:R-:W-:Y:S01]  /*a910*/  IADD3 R14, R81.reuse, 0x5, RZ ;  /* 0x00000005510e7810 */ /* 0x040fe20007ffe0ff */
[----:B------:R-:W-:Y:S01]  /*a920*/  @!P3 MUFU.EX2 R0, R0 ;  /* 0x000000000000b308 */ /* 0x000fe20000000800 */
[----:B0-----:R-:W-:Y:S01]  /*a930*/  IADD3 R11, R81, 0x3, RZ ;  /* 0x00000003510b7810 */ /* 0x001fe20007ffe0ff */
[----:B-1----:R-:W-:Y:S01]  /*a940*/  @!P4 FADD.FTZ R3, R3, 1 ;  /* 0x3f8000000303c421 */ /* 0x002fe20000010000 */
[-C--:B------:R-:W-:Y:S01]  /*a950*/  LEA.HI.SX32 R13, R10, R81.reuse, 0x1b ;  /* 0x000000510a0d7211 */ /* 0x080fe200078fdaff */
[----:B------:R-:W-:Y:S01]  /*a960*/  @!P1 FMUL.FTZ R2, R8, -1.4426950216293334961 ;  /* 0xbfb8aa3b08029820 */ /* 0x000fe20000410000 */
[----:B------:R-:W-:Y:S02]  /*a970*/  IADD3 R8, R81, 0x1, RZ ;  /* 0x0000000151087810 */ /* 0x000fe40007ffe0ff */
[----:B------:R-:W-:Y:S01]  /*a980*/  LEA.HI.SX32 R27, R11, R81, 0x1b ;  /* 0x000000510b1b7211 */ /* 0x000fe200078fdaff */
[----:B------:R-:W0:Y:S01]  /*a990*/  @!P5 MUFU.EX2 R4, R4 ;  /* 0x000000040004d308 */ /* 0x000e220000000800 */
[----:B--2---:R-:W-:Y:S01]  /*a9a0*/  @!P2 FMUL.FTZ R43, R43, R12 ;  /* 0x0000000c2b2ba220 */ /* 0x004fe20000410000 */
[----:B------:R-:W-:-:S02]  /*a9b0*/  FSETP.GTU.FTZ.AND P2, PT, R9, 20, PT ;  /* 0x41a000000900780b */ /* 0x000fc40003f5c000 */
[C---:B------:R-:W-:Y:S02]  /*a9c0*/  IADD3 R12, R81.reuse, 0x4, RZ ;  /* 0x00000004510c7810 */ /* 0x040fe40007ffe0ff */
[C---:B------:R-:W-:Y:S02]  /*a9d0*/  IADD3 R26, R81.reuse, 0x6, RZ ;  /* 0x00000006511a7810 */ /* 0x040fe40007ffe0ff */
[----:B------:R-:W1:Y:S01]  /*a9e0*/  @!P0 MUFU.EX2 R5, R5 ;  /* 0x0000000500058308 */ /* 0x000e620000000800 */
[C---:B------:R-:W-:Y:S02]  /*a9f0*/  IADD3 R28, R81.reuse, 0x7, RZ ;  /* 0x00000007511c7810 */ /* 0x040fe40007ffe0ff */
[----:B------:R-:W-:Y:S02]  /*aa00*/  IADD3 R30, R81, 0x8, RZ ;  /* 0x00000008511e7810 */ /* 0x000fe40007ffe0ff */
[-C--:B------:R-:W-:Y:S02]  /*aa10*/  LEA.HI.SX32 R29, R12, R81.reuse, 0x1b ;  /* 0x000000510c1d7211 */ /* 0x080fe400078fdaff */
[----:B------:R-:W-:Y:S01]  /*aa20*/  @!P2 FMUL.FTZ R7, R9, -1.4426950216293334961 ;  /* 0xbfb8aa3b0907a820 */ /* 0x000fe20000410000 */
[----:B------:R2:W3:Y:S01]  /*aa30*/  @!P1 MUFU.EX2 R6, R2 ;  /* 0x0000000200069308 */ /* 0x0004e20000000800 */
[----:B------:R-:W-:Y:S01]  /*aa40*/  LEA.HI.SX32 R9, R8, R81, 0x1b ;  /* 0x0000005108097211 */ /* 0x000fe200078fdaff */
[----:B0-----:R-:W-:Y:S01]  /*aa50*/  @!P5 FADD.FTZ R4, R4, 1 ;  /* 0x3f8000000404d421 */ /* 0x001fe20000010000 */
[----:B------:R-:W-:-:S02]  /*aa60*/  IADD3 R32, R81, 0x9, RZ ;  /* 0x0000000951207810 */ /* 0x000fc40007ffe0ff */
[-C--:B------:R-:W-:Y:S02]  /*aa70*/  LEA R11, R9, R88.reuse, 0x2 ;  /* 0x00000058090b7211 */ /* 0x080fe400078e10ff */
[-C--:B------:R-:W-:Y:S01]  /*aa80*/  LEA.HI.SX32 R31, R14, R81.reuse, 0x1b ;  /* 0x000000510e1f7211 */ /* 0x080fe200078fdaff */
[----:B------:R0:W4:Y:S01]  /*aa90*/  @!P4 MUFU.RCP R8, R3 ;  /* 0x000000030008c308 */ /* 0x0001220000001000 */
[----:B--2---:R-:W-:Y:S01]  /*aaa0*/  @!P3 FADD.FTZ R2, R0, 1 ;  /* 0x3f8000000002b421 */ /* 0x004fe20000010000 */
[----:B-1----:R-:W-:Y:S01]  /*aab0*/  @!P0 FADD.FTZ R5, R5, 1 ;  /* 0x3f80000005058421 */ /* 0x002fe20000010000 */
[----:B------:R-:W1:Y:S01]  /*aac0*/  LDS R0, [R122+0x2c] ;  /* 0x00002c007a007984 */ /* 0x000e620000000800 */
[----:B------:R-:W-:Y:S02]  /*aad0*/  IADD3 R34, R81, 0xa, RZ ;  /* 0x0000000a51227810 */ /* 0x000fe40007ffe0ff */
[----:B------:R-:W-:Y:S02]  /*aae0*/  LEA.HI.SX32 R33, R26, R81, 0x1b ;  /* 0x000000511a217211 */ /* 0x000fe400078fdaff */
[----:B------:R2:W5:Y:S01]  /*aaf0*/  @!P3 MUFU.RCP R83, R2 ;  /* 0x000000020053b308 */ /* 0x0005620000001000 */
[----:B---3--:R-:W-:Y:S01]  /*ab00*/  @!P1 FADD.FTZ R6, R6, 1 ;  /* 0x3f80000006069421 */ /* 0x008fe20000010000 */
[----:B0-----:R-:W0:Y:S01]  /*ab10*/  LDS R3, [R122+0x34] ;  /* 0x000034007a037984 */ /* 0x001e220000000800 */
[----:B------:R-:W-:-:S02]  /*ab20*/  LEA R12, R13, R88, 0x2 ;  /* 0x000000580d0c7211 */ /* 0x000fc400078e10ff */
[----:B------:R-:W-:Y:S02]  /*ab30*/  IADD3 R36, R81, 0xb, RZ ;  /* 0x0000000b51247810 */ /* 0x000fe40007ffe0ff */
[-C--:B------:R-:W-:Y:S01]  /*ab40*/  LEA.HI.SX32 R35, R28, R81.reuse, 0x1b ;  /* 0x000000511c237211 */ /* 0x080fe200078fdaff */
[----:B------:R3:W5:Y:S01]  /*ab50*/  @!P5 MUFU.RCP R85, R4 ;  /* 0x000000040055d308 */ /* 0x0007620000001000 */
[----:B--2---:R-:W2:Y:S01]  /*ab60*/  LDS R2, [R122+0x30] ;  /* 0x000030007a027984 */ /* 0x004ea20000000800 */
[----:B------:R-:W-:Y:S01]  /*ab70*/  LEA R27, R27, R88, 0x2 ;  /* 0x000000581b1b7211 */ /* 0x000fe200078e10ff */
[----:B----4-:R-:W-:Y:S01]  /*ab80*/  @!P4 FMUL.FTZ R45, R45, R8 ;  /* 0x000000082d2dc220 */ /* 0x010fe20000410000 */
[----:B------:R-:W-:Y:S02]  /*ab90*/  IADD3 R72, R81, 0xc, RZ ;  /* 0x0000000c51487810 */ /* 0x000fe40007ffe0ff */
[----:B------:R-:W-:Y:S02]  /*aba0*/  LEA.HI.SX32 R37, R30, R81, 0x1b ;  /* 0x000000511e257211 */ /* 0x000fe400078fdaff */
[----:B------:R4:W-:Y:S01]  /*abb0*/  @!P0 MUFU.RCP R10, R5 ;  /* 0x00000005000a8308 */ /* 0x0009e20000001000 */
[----:B---3--:R-:W3:Y:S01]  /*abc0*/  LDS R4, [R122+0x38] ;  /* 0x000038007a047984 */ /* 0x008ee20000000800 */
[----:B------:R-:W-:Y:S01]  /*abd0*/  LEA R14, R29, R88, 0x2 ;  /* 0x000000581d0e7211 */ /* 0x000fe200078e10ff */
[----:B-----5:R-:W-:Y:S01]  /*abe0*/  @!P3 FMUL.FTZ R44, R44, R83 ;  /* 0x000000532c2cb220 */ /* 0x020fe20000410000 */
[----:B------:R-:W-:-:S02]  /*abf0*/  IADD3 R74, R81, 0xd, RZ ;  /* 0x0000000d514a7810 */ /* 0x000fc40007ffe0ff */
[----:B------:R-:W-:Y:S02]  /*ac00*/  LEA.HI.SX32 R39, R32, R81, 0x1b ;  /* 0x0000005120277211 */ /* 0x000fe400078fdaff */
[----:B------:R5:W0:Y:S01]  /*ac10*/  @!P1 MUFU.RCP R9, R6 ;  /* 0x0000000600099308 */ /* 0x000a220000001000 */
[----:B----4-:R-:W4:Y:S01]  /*ac20*/  LDS R5, [R122+0x3c] ;  /* 0x00003c007a057984 */ /* 0x010f220000000800 */
[-C--:B------:R-:W-:Y:S01]  /*ac30*/  LEA R31, R31, R88.reuse, 0x2 ;  /* 0x000000581f1f7211 */ /* 0x080fe200078e10ff */
[----:B------:R-:W-:Y:S01]  /*ac40*/  @!P5 FMUL.FTZ R46, R46, R85 ;  /* 0x000000552e2ed220 */ /* 0x000fe20000410000 */
[----:B------:R-:W-:Y:S02]  /*ac50*/  IADD3 R76, R81, 0xe, RZ ;  /* 0x0000000e514c7810 */ /* 0x000fe40007ffe0ff */
[-C--:B------:R-:W-:Y:S02]  /*ac60*/  LEA.HI.SX32 R55, R34, R81.reuse, 0x1b ;  /* 0x0000005122377211 */ /* 0x080fe400078fdaff */
[-C--:B------:R-:W-:Y:S01]  /*ac70*/  LEA R26, R33, R88.reuse, 0x2 ;  /* 0x00000058211a7211 */ /* 0x080fe200078e10ff */
[----:B-----5:R-:W5:Y:S01]  /*ac80*/  LDS R6, [R122] ;  /* 0x000000007a067984 */ /* 0x020f620000000800 */
[----:B------:R-:W-:Y:S01]  /*ac90*/  IADD3 R78, R81, 0xf, RZ ;  /* 0x0000000f514e7810 */ /* 0x000fe20007ffe0ff */
[----:B------:R-:W2:Y:S01]  /*aca0*/  @!P2 MUFU.EX2 R7, R7 ;  /* 0x000000070007a308 */ /* 0x000ea20000000800 */
[-C--:B------:R-:W-:Y:S01]  /*acb0*/  LEA.HI.SX32 R73, R36, R81.reuse, 0x1b ;  /* 0x0000005124497211 */ /* 0x080fe200078fdaff */
[----:B------:R-:W-:Y:S01]  /*acc0*/  BAR.SYNC.DEFER_BLOCKING 0x0 ;  /* 0x0000000000007b1d */ /* 0x000fe20000010000 */
[-C--:B------:R-:W-:Y:S01]  /*acd0*/  LEA R35, R35, R88.reuse, 0x2 ;  /* 0x0000005823237211 */ /* 0x080fe200078e10ff */
[----:B-1----:R-:W-:Y:S01]  /*ace0*/  FADD.FTZ R0, R0, UR5 ;  /* 0x0000000500007e21 */ /* 0x002fe20008010000 */
[----:B------:R-:W-:Y:S01]  /*acf0*/  LEA.HI.SX32 R75, R72, R81, 0x1b ;  /* 0x00000051484b7211 */ /* 0x000fe200078fdaff */
[----:B0-----:R-:W-:Y:S01]  /*ad00*/  @!P1 FMUL.FTZ R48, R48, R9 ;  /* 0x0000000930309220 */ /* 0x001fe20000410000 */
[----:B------:R-:W-:Y:S01]  /*ad10*/  LEA R28, R37, R88, 0x2 ;  /* 0x00000058251c7211 */ /* 0x000fe200078e10ff */
[----:B------:R-:W-:Y:S01]  /*ad20*/  @!P0 FMUL.FTZ R47, R47, R10 ;  /* 0x0000000a2f2f8220 */ /* 0x000fe20000410000 */
[----:B------:R-:W-:Y:S01]  /*ad30*/  LEA.HI.SX32 R77, R74, R81, 0x1b ;  /* 0x000000514a4d7211 */ /* 0x000fe200078fdaff */
[----:B------:R-:W-:Y:S01]  /*ad40*/  FADD.FTZ R3, R3, UR5 ;  /* 0x0000000503037e21 */ /* 0x000fe20008010000 */
[----:B------:R-:W-:-:S02]  /*ad50*/  LEA R39, R39, R88, 0x2 ;  /* 0x0000005827277211 */ /* 0x000fc400078e10ff */
[-C--:B------:R-:W-:Y:S01]  /*ad60*/  LEA.HI.SX32 R79, R76, R81.reuse, 0x1b ;  /* 0x000000514c4f7211 */ /* 0x080fe200078fdaff */
[----:B--2---:R-:W-:Y:S01]  /*ad70*/  FADD.FTZ R2, R2, UR5 ;  /* 0x0000000502027e21 */ /* 0x004fe20008010000 */
[-C--:B------:R-:W-:Y:S02]  /*ad80*/  LEA R30, R55, R88.reuse, 0x2 ;  /* 0x00000058371e7211 */ /* 0x080fe400078e10ff */
[----:B------:R-:W-:Y:S01]  /*ad90*/  LEA.HI.SX32 R81, R78, R81, 0x1b ;  /* 0x000000514e517211 */ /* 0x000fe200078fdaff */
[----:B------:R-:W-:Y:S01]  /*ada0*/  @!P2 FADD.FTZ R7, R7, 1 ;  /* 0x3f8000000707a421 */ /* 0x000fe20000010000 */
[-C--:B------:R-:W-:Y:S02]  /*adb0*/  LEA R73, R73, R88.reuse, 0x2 ;  /* 0x0000005849497211 */ /* 0x080fe400078e10ff */
[-C--:B------:R-:W-:Y:S01]  /*adc0*/  LEA R32, R75, R88.reuse, 0x2 ;  /* 0x000000584b207211 */ /* 0x080fe200078e10ff */
[----:B------:R-:W0:Y:S01]  /*add0*/  @!P2 MUFU.RCP R36, R7 ;  /* 0x000000070024a308 */ /* 0x000e220000001000 */
[-C--:B------:R-:W-:Y:S01]  /*ade0*/  LEA R77, R77, R88.reuse, 0x2 ;  /* 0x000000584d4d7211 */ /* 0x080fe200078e10ff */
[----:B---3--:R-:W-:Y:S01]  /*adf0*/  FADD.FTZ R9, R4, UR5 ;  /* 0x0000000504097e21 */ /* 0x008fe20008010000 */
[-C--:B------:R-:W-:Y:S01]  /*ae00*/  LEA R34, R79, R88.reuse, 0x2 ;  /* 0x000000584f227211 */ /* 0x080fe200078e10ff */
[----:B------:R-:W-:Y:S01]  /*ae10*/  STS [R122], R71 ;  /* 0x000000477a007388 */ /* 0x000fe20000000800 */
[----:B------:R-:W-:-:S02]  /*ae20*/  LEA R81, R81, R88, 0x2 ;  /* 0x0000005851517211 */ /* 0x000fc400078e10ff */
[----:B------:R-:W-:Y:S01]  /*ae30*/  FSETP.GTU.FTZ.AND P3, PT, R0, 20, PT ;  /* 0x41a000000000780b */ /* 0x000fe20003f7c000 */
[----:B------:R-:W-:Y:S01]  /*ae40*/  STS [R11+0x4], R70 ;  /* 0x000004460b007388 */ /* 0x000fe20000000800 */
[----:B------:R-:W-:Y:S01]  /*ae50*/  FSETP.GTU.FTZ.AND P4, PT, R2, 20, PT ;  /* 0x41a000000200780b */ /* 0x000fe20003f9c000 */
[----:B----4-:R-:W-:Y:S01]  /*ae60*/  FADD.FTZ R10, R5, UR5 ;  /* 0x00000005050a7e21 */ /* 0x010fe20008010000 */
[----:B------:R-:W-:Y:S01]  /*ae70*/  FSETP.GTU.FTZ.AND P1, PT, R9, 20, PT ;  /* 0x41a000000900780b */ /* 0x000fe20003f3c000 */
[----:B------:R-:W-:Y:S01]  /*ae80*/  STS [R12+0x8], R69 ;  /* 0x000008450c007388 */ /* 0x000fe20000000800 */
[----:B------:R-:W-:-:S03]  /*ae90*/  FSETP.GTU.FTZ.AND P5, PT, R3, 20, PT ;  /* 0x41a000000300780b */ /* 0x000fc60003fbc000 */
[----:B------:R-:W-:Y:S01]  /*aea0*/  STS [R27+0xc], R68 ;  /* 0x00000c441b007388 */ /* 0x000fe20000000800 */
[----:B0-----:R-:W-:Y:S01]  /*aeb0*/  @!P2 FMUL.FTZ R49, R49, R36 ;  /* 0x000000243131a220 */ /* 0x001fe20000410000 */
[----:B------:R-:W-:Y:S01]  /*aec0*/  FSETP.GTU.FTZ.AND P2, PT, R10, 20, PT ;  /* 0x41a000000a00780b */ /* 0x000fe20003f5c000 */
[----:B-----5:R-:W-:Y:S01]  /*aed0*/  FADD.FTZ R6, R6, UR5 ;  /* 0x0000000506067e21 */ /* 0x020fe20008010000 */
[----:B------:R-:W-:Y:S01]  /*aee0*/  STS [R14+0x10], R67 ;  /* 0x000010430e007388 */ /* 0x000fe20000000800 */
[----:B------:R-:W-:Y:S01]  /*aef0*/  @!P3 FMUL.FTZ R0, R0, -1.4426950216293334961 ;  /* 0xbfb8aa3b0000b820 */ /* 0x000fe20000410000 */
[----:B------:R-:W-:Y:S02]  /*af00*/  @!P4 FMUL.FTZ R2, R2, -1.4426950216293334961 ;  /* 0xbfb8aa3b0202c820 */ /* 0x000fe40000410000 */
[----:B------:R-:W-:Y:S01]  /*af10*/  STS [R31+0x14], R66 ;  /* 0x000014421f007388 */ /* 0x000fe20000000800 */
[----:B------:R0:W1:Y:S01]  /*af20*/  @!P3 MUFU.EX2 R7, R0 ;  /* 0x000000000007b308 */ /* 0x0000620000000800 */
[----:B------:R-:W-:-:S02]  /*af30*/  FSETP.GTU.FTZ.AND P0, PT, R6, 20, PT ;  /* 0x41a000000600780b */ /* 0x000fc40003f1c000 */
[----:B------:R-:W-:Y:S03]  /*af40*/  STS [R26+0x18], R65 ;  /* 0x000018411a007388 */ /* 0x000fe60000000800 */
[----:B------:R-:W-:Y:S01]  /*af50*/  @!P2 FMUL.FTZ R10, R10, -1.4426950216293334961 ;  /* 0xbfb8aa3b0a0aa820 */ /* 0x000fe20000410000 */
[----:B------:R-:W-:Y:S01]  /*af60*/  STS [R35+0x1c], R64 ;  /* 0x00001c4023007388 */ /* 0x000fe20000000800 */
[----:B------:R2:W3:Y:S01]  /*af70*/  @!P4 MUFU.EX2 R4, R2 ;  /* 0x000000020004c308 */ /* 0x0004e20000000800 */
[----:B0-----:R-:W-:Y:S02]  /*af80*/  @!P5 FMUL.FTZ R0, R3, -1.4426950216293334961 ;  /* 0xbfb8aa3b0300d820 */ /* 0x001fe40000410000 */
[----:B------:R-:W-:Y:S04]  /*af90*/  STS [R28+0x20], R63 ;  /* 0x0000203f1c007388 */ /* 0x000fe80000000800 */
[----:B------:R-:W-:Y:S01]  /*afa0*/  STS [R39+0x24], R62 ;  /* 0x0000243e27007388 */ /* 0x000fe20000000800 */
[----:B------:R0:W4:Y:S01]  /*afb0*/  @!P5 MUFU.EX2 R8, R0 ;  /* 0x000000000008d308 */ /* 0x0001220000000800 */
[----:B--2---:R-:W-:Y:S01]  /*afc0*/  @!P1 FMUL.FTZ R2, R9, -1.4426950216293334961 ;  /* 0xbfb8aa3b09029820 */ /* 0x004fe20000410000 */
[----:B-1----:R-:W-:Y:S01]  /*afd0*/  @!P3 FADD.FTZ R7, R7, 1 ;  /* 0x3f8000000707b421 */ /* 0x002fe20000010000 */
[----:B------:R-:W-:Y:S04]  /*afe0*/  STS [R30+0x28], R61 ;  /* 0x0000283d1e007388 */ /* 0x000fe80000000800 */
[----:B------:R-:W-:Y:S01]  /*aff0*/  STS [R73+0x2c], R60 ;  /* 0x00002c3c49007388 */ /* 0x000fe20000000800 */
[----:B------:R1:W2:Y:S01]  /*b000*/  @!P1 MUFU.EX2 R5, R2 ;  /* 0x0000000200059308 */ /* 0x0002a20000000800 */
[----:B0-----:R-:W-:Y:S01]  /*b010*/  @!P0 FMUL.FTZ R0, R6, -1.4426950216293334961 ;  /* 0xbfb8aa3b06008820 */ /* 0x001fe20000410000 */
[----:B---3--:R-:W-:Y:S01]  /*b020*/  @!P4 FADD.FTZ R6, R4, 1 ;  /* 0x3f8000000406c421 */ /* 0x008fe20000010000 */
[----:B------:R-:W-:Y:S04]  /*b030*/  STS [R32+0x30], R59 ;  /* 0x0000303b20007388 */ /* 0x000fe80000000800 */
[----:B------:R-:W-:Y:S01]  /*b040*/  STS [R77+0x34], R58 ;  /* 0x0000343a4d007388 */ /* 0x000fe20000000800 */
[----:B------:R-:W0:Y:S01]  /*b050*/  @!P2 MUFU.EX2 R10, R10 ;  /* 0x0000000a000aa308 */ /* 0x000e220000000800 */
[----:B-1----:R-:W1:Y:S01]  /*b060*/  LDC.64 R2, c[0x0][0x388] ;  /* 0x0000e200ff027b82 */ /* 0x002e620000000a00 */
[----:B----4-:R-:W-:Y:S01]  /*b070*/  @!P5 FADD.FTZ R8, R8, 1 ;  /* 0x3f8000000808d421 */ /* 0x010fe20000010000 */
[----:B------:R-:W-:Y:S04]  /*b080*/  STS [R34+0x38], R57 ;  /* 0x0000383922007388 */ /* 0x000fe80000000800 */
[----:B------:R3:W-:Y:S01]  /*b090*/  STS [R81+0x3c], R56 ;  /* 0x00003c3851007388 */ /* 0x0007e20000000800 */
[----:B------:R-:W-:-:S03]  /*b0a0*/  NOP ;  /* 0x0000000000007918 */ /* 0x000fc60000000000 */
[----:B------:R-:W-:Y:S01]  /*b0b0*/  LDS R13, [R138] ;  /* 0x000000008a0d7984 */ /* 0x000fe20000000800 */
[----:B------:R-:W4:Y:S01]  /*b0c0*/  @!P3 MUFU.RCP R7, R7 ;  /* 0x000000070007b308 */ /* 0x000f220000001000 */
[----:B--2---:R-:W-:Y:S01]  /*b0d0*/  @!P1 FADD.FTZ R9, R5, 1 ;  /* 0x3f80000005099421 */ /* 0x004fe20000010000 */
[----:B0-----:R-:W-:Y:S01]  /*b0e0*/  @!P2 FADD.FTZ R10, R10, 1 ;  /* 0x3f8000000a0aa421 */ /* 0x001fe20000010000 */
[----:B------:R-:W-:Y:S04]  /*b0f0*/  LDS R29, [R137+0x80] ;  /* 0x00008000891d7984 */ /* 0x000fe80000000800 */
[----:B------:R-:W-:Y:S01]  /*b100*/  LDS R33, [R136+0x100] ;  /* 0x0001000088217984 */ /* 0x000fe20000000800 */
[----:B------:R-:W0:Y:S01]  /*b110*/  @!P0 MUFU.EX2 R0, R0 ;  /* 0x0000000000008308 */ /* 0x000e220000000800 */
[----:B-1----:R-:W-:-:S02]  /*b120*/  IMAD R4, R2, UR14, RZ ;  /* 0x0000000e02047c24 */ /* 0x002fc4000f8e02ff */
[----:B------:R-:W-:Y:S02]  /*b130*/  LDS R37, [R135+0x180] ;  /* 0x0001800087257984 */ /* 0x000fe40000000800 */
[----:B------:R-:W-:Y:S02]  /*b140*/  IMAD R95, R3, UR15, R4 ;  /* 0x0000000f035f7c24 */ /* 0x000fe4000f8e0204 */
[----:B------:R-:W-:Y:S01]  /*b150*/  LDS R55, [R134+0x200] ;  /* 0x0002000086377984 */ /* 0x000fe20000000800 */
[----:B------:R-:W1:Y:S01]  /*b160*/  @!P5 MUFU.RCP R91, R8 ;  /* 0x00000008005bd308 */ /* 0x000e620000001000 */
[----:B----4-:R-:W-:Y:S01]  /*b170*/  @!P3 FMUL.FTZ R50, R50, R7 ;  /* 0x000000073232b220 */ /* 0x010fe20000410000 */
[----:B------:R-:W-:Y:S01]  /*b180*/  IMAD.WIDE.U32 R4, R2, UR15, RZ ;  /* 0x0000000f02047c25 */ /* 0x000fe2000f8e00ff */
[----:B------:R-:W-:Y:S04]  /*b190*/  LDS R57, [R133+0x280] ;  /* 0x0002800085397984 */ /* 0x000fe80000000800 */
[----:B------:R-:W-:Y:S01]  /*b1a0*/  LDS R59, [R132+0x300] ;  /* 0x00030000843b7984 */ /* 0x000fe20000000800 */
[----:B---3--:R-:W2:Y:S01]  /*b1b0*/  @!P1 MUFU.RCP R56, R9 ;  /* 0x0000000900389308 */ /* 0x008ea20000001000 */
[----:B------:R-:W-:-:S02]  /*b1c0*/  IADD3 R7, R5, R95, RZ ;  /* 0x0000005f05077210 */ /* 0x000fc40007ffe0ff */
[----:B------:R-:W-:Y:S04]  /*b1d0*/  LDS R61, [R131+0x380] ;  /* 0x00038000833d7984 */ /* 0x000fe80000000800 */
[----:B------:R-:W-:Y:S01]  /*b1e0*/  LDS R63, [R130+0x400] ;  /* 0x00040000823f7984 */ /* 0x000fe20000000800 */
[----:B------:R-:W3:Y:S03]  /*b1f0*/  @!P2 MUFU.RCP R93, R10 ;  /* 0x0000000a005da308 */ /* 0x000ee60000001000 */
[----:B------:R-:W-:Y:S04]  /*b200*/  LDS R65, [R129+0x480] ;  /* 0x0004800081417984 */ /* 0x000fe80000000800 */
[----:B------:R-:W-:Y:S01]  /*b210*/  LDS R67, [R128+0x500] ;  /* 0x0005000080437984 */ /* 0x000fe20000000800 */
[----:B------:R4:W0:Y:S03]  /*b220*/  @!P4 MUFU.RCP R36, R6 ;  /* 0x000000060024c308 */ /* 0x0008260000001000 */
[----:B------:R-:W-:Y:S04]  /*b230*/  LDS R69, [R127+0x580] ;  /* 0x000580007f457984 */ /* 0x000fe80000000800 */
[----:B------:R-:W-:Y:S01]  /*b240*/  LDS R71, [R126+0x600] ;  /* 0x000600007e477984 */ /* 0x000fe20000000800 */
[----:B----4-:R-:W-:-:S03]  /*b250*/  MOV R6, R4 ;  /* 0x0000000400067202 */ /* 0x010fc60000000f00 */
[----:B------:R-:W-:Y:S04]  /*b260*/  LDS R75, [R125+0x680] ;  /* 0x000680007d4b7984 */ /* 0x000fe80000000800 */
[----:B------:R-:W-:Y:S04]  /*b270*/  LDS R79, [R124+0x700] ;  /* 0x000700007c4f7984 */ /* 0x000fe80000000800 */
[----:B------:R-:W-:Y:S04]  /*b280*/  LDS R83, [R123+0x780] ;  /* 0x000780007b537984 */ /* 0x000fe80000000800 */
[----:B------:R-:W-:Y:S01]  /*b290*/  @!P6 STS [UR7+0x1080], R15 ;  /* 0x0010800fff00e988 */ /* 0x000fe20008000807 */
[----:B------:R-:W-:Y:S06]  /*b2a0*/  BAR.SYNC.DEFER_BLOCKING 0x0 ;  /* 0x0000000000007b1d */ /* 0x000fec0000010000 */
[----:B------:R-:W4:Y:S02]  /*b2b0*/  LDS R85, [UR7+0x1080] ;  /* 0x00108007ff557984 */ /* 0x000f240008000800 */
[----:B----4-:R-:W-:-:S13]  /*b2c0*/  ISETP.GE.AND P3, PT, R16, R85, PT ;  /* 0x000000551000720c */ /* 0x010fda0003f66270 */
[----:B0123--:R-:W-:Y:S05]  /*b2d0*/  @P3 BRA `(.L_x_4167) ;  /* 0x0000000000343947 */ /* 0x00ffea0003800000 */
[----:B------:R-:W-:Y:S01]  /*b2e0*/  MOV R4, R24 ;  /* 0x0000001800047202 */ /* 0x000fe20000000f00 */
[----:B------:R-:W-:Y:S01]  /*b2f0*/  ULDC.64 UR8, c[0x0][0x390] ;  /* 0x0000e40000087ab9 */ /* 0x000fe20000000a00 */
[----:B------:R-:W-:-:S03]  /*b300*/  MOV R5, R25 ;  /* 0x0000001900057202 */ /* 0x000fc60000000f00 */
[----:B------:R-:W-:-:S04]  /*b310*/  IMAD.WIDE.U32 R2, R2, UR15, R4 ;  /* 0x0000000f02027c25 */ /* 0x000fc8000f8e0004 */
        /* <DEDUP_REMOVED lines=9> */
.L_x_4167:
[----:B------:R-:W-:Y:S05]  /*b3b0*/  BSYNC B0 ;  /* 0x0000000000007941 */ /* 0x000fea0003800000 */
.L_x_4166:
[----:B------:R-:W-:Y:S01]  /*b3c0*/  ULDC.64 UR8, c[0x0][0x390] ;  /* 0x0000e40000087ab9 */ /* 0x000fe20000000a00 */
[----:B------:R-:W-:Y:S01]  /*b3d0*/  @!P0 FADD.FTZ R0, R0, 1 ;  /* 0x3f80000000008421 */ /* 0x000fe20000010000 */
[----:B0-----:R-:W-:Y:S02]  /*b3e0*/  IMAD R4, R170, UR8, RZ ;  /* 0x00000008aa047c24 */ /* 0x001fe4000f8e02ff */
[----:B------:R-:W-:Y:S01]  /*b3f0*/  @!P4 FMUL.FTZ R51, R51, R36 ;  /* 0x000000243333c220 */ /* 0x000fe20000410000 */
[----:B------:R-:W-:Y:S01]  /*b400*/  IMAD.WIDE.U32 R2, R163, UR8, R6 ;  /* 0x00000008a3027c25 */ /* 0x000fe2000f8e0006 */
[----:B------:R-:W0:Y:S03]  /*b410*/  @!P0 MUFU.RCP R5, R0 ;  /* 0x0000000000058308 */ /* 0x000e260000001000 */
[----:B------:R-:W-:Y:S01]  /*b420*/  @!P5 FMUL.FTZ R52, R52, R91 ;  /* 0x0000005b3434d220 */ /* 0x000fe20000410000 */
[----:B------:R-:W-:Y:S01]  /*b430*/  @!P1 FMUL.FTZ R53, R53, R56 ;  /* 0x0000003835359220 */ /* 0x000fe20000410000 */
[----:B------:R-:W-:Y:S01]  /*b440*/  IMAD R6, R163, UR9, R4 ;  /* 0x00000009a3067c24 */ /* 0x000fe2000f8e0204 */
[----:B------:R-:W-:Y:S01]  /*b450*/  ULDC.64 UR8, c[0x0][0x3e0] ;  /* 0x0000f80000087ab9 */ /* 0x000fe20000000a00 */
[----:B------:R-:W-:Y:S01]  /*b460*/  IADD3 R4, P4, R89, R2, RZ ;  /* 0x0000000259047210 */ /* 0x000fe20007f9e0ff */
[----:B------:R-:W-:Y:S01]  /*b470*/  @!P2 FMUL.FTZ R54, R54, R93 ;  /* 0x0000005d3636a220 */ /* 0x000fe20000410000 */
[----:B------:R-:W-:Y:S01]  /*b480*/  LEA R7, P3, R16, UR8, 0x2 ;  /* 0x0000000810077c11 */ /* 0x000fe2000f8610ff */
[----:B------:R-:W-:Y:S01]  /*b490*/  BSSY B0, `(.L_x_4168) ;  /* 0x000006f000007945 */ /* 0x000fe20003800000 */
[----:B------:R-:W-:-:S02]  /*b4a0*/  IADD3.X R3, R87, R6, R3, P4, !PT ;  /* 0x0000000657037210 */ /* 0x000fc400027fe403 */
[----:B------:R-:W-:Y:S02]  /*b4b0*/  LEA.HI.X R6, R16, UR9, R17, 0x2, P3 ;  /* 0x0000000910067c11 */ /* 0x000fe400098f1411 */
[-C--:B------:R-:W-:Y:S02]  /*b4c0*/  ISETP.GE.AND P5, PT, R166, R85.reuse, PT ;  /* 0x00000055a600720c */ /* 0x080fe40003fa6270 */
[-C--:B------:R-:W-:Y:S02]  /*b4d0*/  ISETP.GE.AND P3, PT, R164, R85.reuse, PT ;  /* 0x00000055a400720c */ /* 0x080fe40003f66270 */
[----:B------:R-:W-:Y:S01]  /*b4e0*/  ISETP.GE.AND P1, PT, R162, R85, PT ;  /* 0x00000055a200720c */ /* 0x000fe20003f26270 */
[----:B0-----:R-:W-:Y:S01]  /*b4f0*/  @!P0 FMUL.FTZ R38, R38, R5 ;  /* 0x0000000526268220 */ /* 0x001fe20000410000 */
[----:B------:R-:W-:Y:S02]  /*b500*/  LEA R2, P4, R4, R7, 0x2 ;  /* 0x0000000704027211 */ /* 0x000fe400078810ff */
[----:B------:R-:W-:Y:S01]  /*b510*/  ISETP.GE.AND P0, PT, R160, R85, PT ;  /* 0x00000055a000720c */ /* 0x000fe20003f06270 */
[----:B------:R-:W-:Y:S01]  /*b520*/  FADD.FTZ R155, R38, R155 ;  /* 0x0000009b269b7221 */ /* 0x000fe20000010000 */
[----:B------:R-:W-:-:S02]  /*b530*/  LEA.HI.X R3, R4, R6, R3, 0x2, P4 ;  /* 0x0000000604037211 */ /* 0x000fc400020f1403 */
[-C--:B------:R-:W-:Y:S01]  /*b540*/  ISETP.GE.AND P4, PT, R156, R85.reuse, PT ;  /* 0x000000559c00720c */ /* 0x080fe20003f86270 */
[----:B------:R-:W-:Y:S01]  /*b550*/  FADD.FTZ R0, R155, R40 ;  /* 0x000000289b007221 */ /* 0x000fe20000010000 */
[-C--:B------:R-:W-:Y:S01]  /*b560*/  ISETP.GE.AND P2, PT, R154, R85.reuse, PT ;  /* 0x000000559a00720c */ /* 0x080fe20003f46270 */
[----:B------:R-:W-:Y:S01]  /*b570*/  @!P5 STG.E desc[UR12][R2.64+-0xf00], R33 ;  /* 0xfff100210200d986 */ /* 0x000fe2000c10190c */
[-C--:B------:R-:W-:Y:S01]  /*b580*/  ISETP.GE.AND P5, PT, R158, R85.reuse, PT ;  /* 0x000000559e00720c */ /* 0x080fe20003fa6270 */
[----:B------:R-:W-:Y:S01]  /*b590*/  FADD.FTZ R5, R0, R41 ;  /* 0x0000002900057221 */ /* 0x000fe20000010000 */
[----:B------:R-:W0:Y:S01]  /*b5a0*/  LDC.64 R6, c[0x0][0x3a8] ;  /* 0x0000ea00ff067b82 */ /* 0x000e220000000a00 */
        /* <DEDUP_REMOVED lines=10> */
[----:B------:R-:W-:Y:S01]  /*b650*/  @!P4 STG.E desc[UR12][R2.64+-0xc80], R61 ;  /* 0xfff3803d0200c986 */ /* 0x000fe2000c10190c */
[----:B------:R-:W-:-:S03]  /*b660*/  ISETP.GE.AND P4, PT, R142, R85, PT ;  /* 0x000000558e00720c */ /* 0x000fc60003f86270 */
[----:B------:R-:W-:Y:S01]  /*b670*/  @!P2 STG.E desc[UR12][R2.64+-0xc00], R63 ;  /* 0xfff4003f0200a986 */ /* 0x000fe2000c10190c */
[-C--:B------:R-:W-:Y:S01]  /*b680*/  ISETP.GE.AND P2, PT, R146, R85.reuse, PT ;  /* 0x000000559200720c */ /* 0x080fe20003f46270 */
[----:B0-----:R-:W-:Y:S02]  /*b690*/  IMAD R0, R6, UR14, RZ ;  /* 0x0000000e06007c24 */ /* 0x001fe4000f8e02ff */
[----:B------:R-:W-:Y:S01]  /*b6a0*/  @!P3 STG.E desc[UR12][R2.64+-0xb80], R65 ;  /* 0xfff480410200b986 */ /* 0x000fe2000c10190c */
[-C--:B------:R-:W-:Y:S01]  /*b6b0*/  ISETP.GE.AND P3, PT, R168, R85.reuse, PT ;  /* 0x00000055a800720c */ /* 0x080fe20003f66270 */
[----:B------:R-:W-:Y:S02]  /*b6c0*/  IMAD R7, R7, UR15, R0 ;  /* 0x0000000f07077c24 */ /* 0x000fe4000f8e0200 */
        /* <DEDUP_REMOVED lines=9> */
[----:B------:R-:W-:Y:S01]  /*b760*/  IADD3 R8, P1, R16, -0x3e0, RZ ;  /* 0xfffffc2010087810 */ /* 0x000fe20007f3e0ff */
[----:B0-----:R-:W-:-:S04]  /*b770*/  IMAD.WIDE.U32 R2, R6, UR15, RZ ;  /* 0x0000000f06027c25 */ /* 0x001fc8000f8e00ff */
        /* <DEDUP_REMOVED lines=8> */
[----:B0-----:R-:W-:-:S03]  /*b800*/  FADD.FTZ R44, R5, R44 ;  /* 0x0000002c052c7221 */ /* 0x001fc60000010000 */
[----:B------:R0:W-:Y:S01]  /*b810*/  STS [R28+0x20], R47 ;  /* 0x0000202f1c007388 */ /* 0x0001e20000000800 */
[----:B-1----:R-:W-:-:S03]  /*b820*/  FADD.FTZ R45, R44, R45 ;  /* 0x0000002d2c2d7221 */ /* 0x002fc60000010000 */
[----:B------:R1:W-:Y:S01]  /*b830*/  STS [R39+0x24], R48 ;  /* 0x0000243027007388 */ /* 0x0003e20000000800 */
[----:B--2---:R-:W-:-:S03]  /*b840*/  FADD.FTZ R46, R45, R46 ;  /* 0x0000002e2d2e7221 */ /* 0x004fc60000010000 */
[----:B------:R2:W-:Y:S01]  /*b850*/  STS [R30+0x28], R49 ;  /* 0x000028311e007388 */ /* 0x0005e20000000800 */
[----:B0-----:R-:W-:-:S03]  /*b860*/  FADD.FTZ R47, R46, R47 ;  /* 0x0000002f2e2f7221 */ /* 0x001fc60000010000 */
[----:B------:R0:W-:Y:S01]  /*b870*/  STS [R73+0x2c], R50 ;  /* 0x00002c3249007388 */ /* 0x0001e20000000800 */
[----:B-1----:R-:W-:Y:S01]  /*b880*/  FADD.FTZ R48, R47, R48 ;  /* 0x000000302f307221 */ /* 0x002fe20000010000 */
[----:B------:R-:W-:Y:S02]  /*b890*/  IADD3 R39, R3, R7, RZ ;  /* 0x0000000703277210 */ /* 0x000fe40007ffe0ff */
[----:B------:R1:W-:Y:S01]  /*b8a0*/  STS [R32+0x30], R51 ;  /* 0x0000303320007388 */ /* 0x0003e20000000800 */
[----:B--2---:R-:W-:-:S03]  /*b8b0*/  FADD.FTZ R49, R48, R49 ;  /* 0x0000003130317221 */ /* 0x004fc60000010000 */
[----:B------:R2:W-:Y:S01]  /*b8c0*/  STS [R77+0x34], R52 ;  /* 0x000034344d007388 */ /* 0x0005e20000000800 */
[----:B0-----:R-:W-:-:S03]  /*b8d0*/  FADD.FTZ R50, R49, R50 ;  /* 0x0000003231327221 */ /* 0x001fc60000010000 */
[----:B------:R0:W-:Y:S01]  /*b8e0*/  STS [R34+0x38], R53 ;  /* 0x0000383522007388 */ /* 0x0001e20000000800 */
[----:B-1----:R-:W-:-:S03]  /*b8f0*/  FADD.FTZ R51, R50, R51 ;  /* 0x0000003332337221 */ /* 0x002fc60000010000 */
        /* <DEDUP_REMOVED lines=23> */
[----:B0-----:R-:W-:-:S05]  /*ba70*/  IADD3.X R15, R17, -0x1, RZ, P1, !PT ;  /* 0xffffffff110f7810 */ /* 0x001fca0000ffe4ff */
        /* <DEDUP_REMOVED lines=16> */
.L_x_4169:
[----:B------:R-:W-:Y:S05]  /*bb80*/  BSYNC B0 ;  /* 0x0000000000007941 */ /* 0x000fea0003800000 */
.L_x_4168:
[----:B------:R-:W-:Y:S01]  /*bb90*/  MOV R3, R39 ;  /* 0x0000002700037202 */ /* 0x000fe20000000f00 */
[----:B------:R-:W-:Y:S01]  /*bba0*/  ULDC.64 UR8, c[0x0][0x3b0] ;  /* 0x0000ec0000087ab9 */ /* 0x000fe20000000a00 */
[----:B------:R-:W-:Y:S01]  /*bbb0*/  ULDC.64 UR10, c[0x0][0x3f0] ;  /* 0x0000fc00000a7ab9 */ /* 0x000fe20000000a00 */
[----:B------:R-:W-:Y:S01]  /*bbc0*/  IMAD R4, R170, UR8, RZ ;  /* 0x00000008aa047c24 */ /* 0x000fe2000f8e02ff */
[----:B------:R-:W-:Y:S01]  /*bbd0*/  LEA R0, P1, R8, UR10, 0x2 ;  /* 0x0000000a08007c11 */ /* 0x000fe2000f8210ff */
[C---:B------:R-:W-:Y:S01]  /*bbe0*/  IMAD.WIDE.U32 R2, R163.reuse, UR8, R2 ;  /* 0x00000008a3027c25 */ /* 0x040fe2000f8e0002 */
[-C--:B------:R-:W-:Y:S01]  /*bbf0*/  ISETP.GE.AND P2, PT, R168, R37.reuse, PT ;  /* 0x00000025a800720c */ /* 0x080fe20003f46270 */
[----:B------:R-:W-:Y:S01]  /*bc00*/  UIADD3 UR18, UP0, UR18, -0x1000, URZ ;  /* 0xfffff00012127890 */ /* 0x000fe2000ff1e03f */
[----:B------:R-:W-:Y:S01]  /*bc10*/  ISETP.GE.AND P3, PT, R160, R37, PT ;  /* 0x00000025a000720c */ /* 0x000fe20003f66270 */
[----:B------:R-:W-:Y:S01]  /*bc20*/  IMAD R5, R163, UR9, R4 ;  /* 0x00000009a3057c24 */ /* 0x000fe2000f8e0204 */
[----:B------:R-:W-:Y:S01]  /*bc30*/  IADD3 R89, P0, R89, R2, RZ ;  /* 0x0000000259597210 */ /* 0x000fe20007f1e0ff */
[----:B------:R-:W-:Y:S01]  /*bc40*/  UIADD3 UR16, UP1, UR16, -0x1000, URZ ;  /* 0xfffff00010107890 */ /* 0x000fe2000ff3e03f */
[----:B------:R-:W-:Y:S01]  /*bc50*/  LEA.HI.X R4, R8, UR11, R15, 0x2, P1 ;  /* 0x0000000b08047c11 */ /* 0x000fe200088f140f */
[----:B------:R-:W-:Y:S01]  /*bc60*/  UIADD3 UR20, UP2, UR20, -0x1000, URZ ;  /* 0xfffff00014147890 */ /* 0x000fe2000ff5e03f */
[----:B------:R-:W-:Y:S01]  /*bc70*/  IADD3.X R3, R87, R5, R3, P0, !PT ;  /* 0x0000000557037210 */ /* 0x000fe200007fe403 */
[----:B------:R-:W-:Y:S01]  /*bc80*/  UIADD3 UR6, UR6, 0x1, URZ ;  /* 0x0000000106067890 */ /* 0x000fe2000fffe03f */
[C---:B------:R-:W-:Y:S01]  /*bc90*/  LEA R2, P0, R89.reuse, R0, 0x2 ;  /* 0x0000000059027211 */ /* 0x040fe200078010ff */
[----:B------:R-:W-:Y:S01]  /*bca0*/  UIADD3.X UR19, UR19, -0x1, URZ, UP0, !UPT ;  /* 0xffffffff13137890 */ /* 0x000fe200087fe43f */
[-C--:B------:R-:W-:Y:S01]  /*bcb0*/  ISETP.GE.AND P4, PT, R158, R37.reuse, PT ;  /* 0x000000259e00720c */ /* 0x080fe20003f86270 */
[----:B------:R-:W-:Y:S01]  /*bcc0*/  UIADD3.X UR17, UR17, -0x1, URZ, UP1, !UPT ;  /* 0xffffffff11117890 */ /* 0x000fe20008ffe43f */
[----:B------:R-:W-:Y:S01]  /*bcd0*/  LEA.HI.X R3, R89, R4, R3, 0x2, P0 ;  /* 0x0000000459037211 */ /* 0x000fe200000f1403 */
[----:B------:R-:W-:Y:S01]  /*bce0*/  UIADD3.X UR21, UR21, -0x1, URZ, UP2, !UPT ;  /* 0xffffffff15157890 */ /* 0x000fe200097fe43f */
[----:B------:R-:W-:-:S02]  /*bcf0*/  ISETP.GE.AND P5, PT, R156, R37, PT ;  /* 0x000000259c00720c */ /* 0x000fc40003fa6270 */
        /* <DEDUP_REMOVED lines=30> */
.L_x_4083:
[----:B------:R-:W-:Y:S02]  /*bee0*/  ULDC.64 UR4, c[0x0][0x3d8] ;  /* 0x0000f60000047ab9 */ /* 0x000fe40000000a00 */
[----:B------:R-:W-:-:S04]  /*bef0*/  ISETP.NE.U32.AND P0, PT, RZ, UR4, PT ;  /* 0x00000004ff007c0c */ /* 0x000fc8000bf05070 */
[----:B------:R-:W-:-:S13]  /*bf00*/  ISETP.NE.AND.EX P0, PT, RZ, UR5, PT, P0 ;  /* 0x00000005ff007c0c */ /* 0x000fda000bf05300 */
[----:B------:R-:W-:Y:S05]  /*bf10*/  @!P0 BRA `(.L_x_4171) ;  /* 0x0000000000808947 */ /* 0x000fea0003800000 */
[----:B------:R-:W2:Y:S01]  /*bf20*/  SHFL.DOWN P0, R0, R157, 0x1, 0x1f ;  /* 0x08201f009d007f89 */ /* 0x000ea20000000000 */
[----:B------:R-:W-:Y:S01]  /*bf30*/  BSSY B0, `(.L_x_4171) ;  /* 0x000001e000007945 */ /* 0x000fe20003800000 */
[----:B------:R-:W3:Y:S01]  /*bf40*/  S2R R4, SR_LANEID ;  /* 0x0000000000047919 */ /* 0x000ee20000000000 */
[----:B0-----:R-:W0:Y:S01]  /*bf50*/  S2R R6, SR_TID.X ;  /* 0x0000000000067919 */ /* 0x001e220000002100 */
[----:B--2---:R-:W-:-:S05]  /*bf60*/  @P0 FADD R0, R0, R157 ;  /* 0x0000009d00000221 */ /* 0x004fca0000000000 */
[----:B-1----:R-:W1:Y:S01]  /*bf70*/  SHFL.DOWN P0, R3, R0, 0x2, 0x1f ;  /* 0x08401f0000037f89 */ /* 0x002e620000000000 */
[----:B---3--:R-:W-:-:S13]  /*bf80*/  ISETP.NE.AND P1, PT, R4, RZ, PT ;  /* 0x000000ff0400720c */ /* 0x008fda0003f25270 */
[----:B------:R-:W2:Y:S01]  /*bf90*/  @!P1 S2R R9, SR_CgaCtaId ;  /* 0x0000000000099919 */ /* 0x000ea20000008800 */
[----:B0-----:R-:W-:Y:S01]  /*bfa0*/  @!P1 SHF.R.S32.HI R7, RZ, 0x1f, R6 ;  /* 0x0000001fff079819 */ /* 0x001fe20000011406 */
[----:B-1----:R-:W-:Y:S01]  /*bfb0*/  @P0 FADD R3, R0, R3 ;  /* 0x0000000300030221 */ /* 0x002fe20000000000 */
[----:B------:R-:W-:Y:S02]  /*bfc0*/  @!P1 MOV R0, 0x400 ;  /* 0x0000040000009802 */ /* 0x000fe40000000f00 */
[----:B------:R-:W-:Y:S02]  /*bfd0*/  @!P1 LEA.HI R7, R7, R6, RZ, 0x5 ;  /* 0x0000000607079211 */ /* 0x000fe400078f28ff */
[----:B------:R-:W0:Y:S01]  /*bfe0*/  SHFL.DOWN P0, R2, R3, 0x4, 0x1f ;  /* 0x08801f0003027f89 */ /* 0x000e220000000000 */
        /* <DEDUP_REMOVED lines=17> */
[----:B------:R1:W-:Y:S02]  /*c100*/  REDG.E.ADD.F32.FTZ.RN.STRONG.GPU desc[UR12][R20.64], R4 ;  /* 0x00000004140079a6 */ /* 0x0003e4000c10f38c */
.L_x_4172:
[----:B------:R-:W-:Y:S05]  /*c110*/  BSYNC B0 ;  /* 0x0000000000007941 */ /* 0x000fea0003800000 */
.L_x_4171:
[----:B------:R-:W-:Y:S01]  /*c120*/  ULDC.64 UR4, c[0x0][0x3f8] ;  /* 0x0000fe0000047ab9 */ /* 0x000fe20000000a00 */
[----:B------:R-:W-:Y:S01]  /*c130*/  BSSY B0, `(.L_x_4173) ;  /* 0x0000026000007945 */ /* 0x000fe20003800000 */
[----:B------:R-:W-:-:S04]  /*c140*/  ISETP.NE.U32.AND P0, PT, RZ, UR4, PT ;  /* 0x00000004ff007c0c */ /* 0x000fc8000bf05070 */
[----:B------:R-:W-:-:S13]  /*c150*/  ISETP.NE.AND.EX P0, PT, RZ, UR5, PT, P0 ;  /* 0x00000005ff007c0c */ /* 0x000fda000bf05300 */
[----:B------:R-:W-:Y:S05]  /*c160*/  @!P0 BRA `(.L_x_4174) ;  /* 0x0000000000848947 */ /* 0x000fea0003800000 */
[----:B------:R-:W-:Y:S06]  /*c170*/  BAR.SYNC.DEFER_BLOCKING 0x0 ;  /* 0x0000000000007b1d */ /* 0x000fec0000010000 */
[----:B------:R-:W2:Y:S01]  /*c180*/  SHFL.DOWN P0, R0, R155, 0x1, 0x1f ;  /* 0x08201f009b007f89 */ /* 0x000ea20000000000 */
[----:B01----:R-:W0:Y:S01]  /*c190*/  S2R R4, SR_LANEID ;  /* 0x0000000000047919 */ /* 0x003e220000000000 */
[----:B------:R-:W1:Y:S01]  /*c1a0*/  S2R R15, SR_TID.X ;  /* 0x00000000000f7919 */ /* 0x000e620000002100 */
[----:B--2---:R-:W-:-:S05]  /*c1b0*/  @P0 FADD R0, R0, R155 ;  /* 0x0000009b00000221 */ /* 0x004fca0000000000 */
[----:B------:R-:W2:Y:S01]  /*c1c0*/  SHFL.DOWN P0, R3, R0, 0x2, 0x1f ;  /* 0x08401f0000037f89 */ /* 0x000ea20000000000 */
[----:B0-----:R-:W-:-:S13]  /*c1d0*/  ISETP.NE.AND P1, PT, R4, RZ, PT ;  /* 0x000000ff0400720c */ /* 0x001fda0003f25270 */
[----:B------:R-:W0:Y:S01]  /*c1e0*/  @!P1 S2R R7, SR_CgaCtaId ;  /* 0x0000000000079919 */ /* 0x000e220000008800 */
[----:B------:R-:W-:Y:S01]  /*c1f0*/  @!P1 MOV R6, 0x400 ;  /* 0x0000040000069802 */ /* 0x000fe20000000f00 */
[----:B--2---:R-:W-:Y:S01]  /*c200*/  @P0 FADD R3, R0, R3 ;  /* 0x0000000300030221 */ /* 0x004fe20000000000 */
[----:B-1----:R-:W-:-:S04]  /*c210*/  @!P1 SHF.R.S32.HI R0, RZ, 0x1f, R15 ;  /* 0x0000001fff009819 */ /* 0x002fc8000001140f */
[----:B------:R-:W1:Y:S01]  /*c220*/  SHFL.DOWN P0, R2, R3, 0x4, 0x1f ;  /* 0x08801f0003027f89 */ /* 0x000e620000000000 */
[----:B------:R-:W-:-:S04]  /*c230*/  @!P1 LEA.HI R0, R0, R15, RZ, 0x5 ;  /* 0x0000000f00009211 */ /* 0x000fc800078f28ff */
[----:B------:R-:W-:Y:S01]  /*c240*/  @!P1 SHF.R.S32.HI R0, RZ, 0x5, R0 ;  /* 0x00000005ff009819 */ /* 0x000fe20000011400 */
[----:B-1----:R-:W-:Y:S01]  /*c250*/  @P0 FADD R2, R3, R2 ;  /* 0x0000000203020221 */ /* 0x002fe20000000000 */
[----:B0-----:R-:W-:-:S04]  /*c260*/  @!P1 LEA R3, R7, R6, 0x18 ;  /* 0x0000000607039211 */ /* 0x001fc800078ec0ff */
        /* <DEDUP_REMOVED lines=9> */
[----:B---3--:R-:W0:Y:S01]  /*c300*/  @!P0 S2R R3, SR_CgaCtaId ;  /* 0x0000000000038919 */ /* 0x008e220000008800 */
[----:B------:R-:W-:-:S04]  /*c310*/  @!P0 MOV R0, 0x400 ;  /* 0x0000040000008802 */ /* 0x000fc80000000f00 */
[----:B0-----:R-:W-:-:S06]  /*c320*/  @!P0 LEA R3, R3, R0, 0x18 ;  /* 0x0000000003038211 */ /* 0x001fcc00078ec0ff */
[----:B------:R-:W0:Y:S02]  /*c330*/  @!P0 LDS R3, [R3+0x2118] ;  /* 0x0021180003038984 */ /* 0x000e240000000800 */
[----:B0-----:R-:W-:-:S05]  /*c340*/  @!P0 FADD.FTZ R4, R4, R3 ;  /* 0x0000000304048221 */ /* 0x001fca0000010000 */
[----:B------:R4:W-:Y:S01]  /*c350*/  REDG.E.ADD.F32.FTZ.RN.STRONG.GPU desc[UR12][R18.64], R4 ;  /* 0x00000004120079a6 */ /* 0x0009e2000c10f38c */
[----:B------:R-:W-:Y:S01]  /*c360*/  HFMA2.MMA R15, -RZ, RZ, 0, 0 ;  /* 0x00000000ff0f7435 */ /* 0x000fe200000001ff */
[----:B------:R-:W-:Y:S10]  /*c370*/  BRA `(.L_x_4175) ;  /* 0x0000000000047947 */ /* 0x000ff40003800000 */
.L_x_4174:
[----:B------:R-:W2:Y:S02]  /*c380*/  S2R R15, SR_TID.X ;  /* 0x00000000000f7919 */ /* 0x000ea40000002100 */
.L_x_4175:
[----:B------:R-:W-:Y:S05]  /*c390*/  BSYNC B0 ;  /* 0x0000000000007941 */ /* 0x000fea0003800000 */
.L_x_4173:
[----:B------:R-:W-:Y:S02]  /*c3a0*/  ULDC UR16, c[0x0][0x21c] ;  /* 0x0000870000107ab9 */ /* 0x000fe40000000800 */
[----:B--2---:R-:W-:-:S13]  /*c3b0*/  ISETP.GE.AND P0, PT, R15, UR16, PT ;  /* 0x000000100f007c0c */ /* 0x004fda000bf06270 */
[----:B------:R-:W-:Y:S05]  /*c3c0*/  @P0 EXIT ;  /* 0x000000000000094d */ /* 0x000fea0003800000 */
[----:B------:R-:W2:Y:S01]  /*c3d0*/  S2UR UR5, SR_CgaCtaId ;  /* 0x00000000000579c3 */ /* 0x000ea20000008800 */
[----:B------:R-:W-:Y:S01]  /*c3e0*/  ULDC.64 UR6, c[0x0][0x358] ;  /* 0x0000d60000067ab9 */ /* 0x000fe20000000a00 */
[----:B------:R-:W-:Y:S01]  /*c3f0*/  ULDC.64 UR8, c[0x0][0x338] ;  /* 0x0000ce0000087ab9 */ /* 0x000fe20000000a00 */
[C---:B------:R-:W-:Y:S01]  /*c400*/  IMAD R0, R170.reuse, UR6, RZ ;  /* 0x00000006aa007c24 */ /* 0x040fe2000f8e02ff */
[----:B------:R-:W-:Y:S01]  /*c410*/  BSSY B0, `(.L_x_4176) ;  /* 0x0000028000007945 */ /* 0x000fe20003800000 */
[----:B------:R-:W-:Y:S01]  /*c420*/  IMAD R170, R170, UR8, RZ ;  /* 0x00000008aaaa7c24 */ /* 0x000fe2000f8e02ff */
[----:B------:R-:W-:Y:S01]  /*c430*/  UMOV UR4, 0x400 ;  /* 0x0000040000047882 */ /* 0x000fe20000000000 */
[C---:B01-3--:R-:W-:Y:S01]  /*c440*/  IMAD.WIDE.U32 R2, R163.reuse, UR6, RZ ;  /* 0x00000006a3027c25 */ /* 0x04bfe2000f8e00ff */
[----:B------:R-:W-:Y:S01]  /*c450*/  ULDC.64 UR10, c[0x0][0x360] ;  /* 0x0000d800000a7ab9 */ /* 0x000fe20000000a00 */
[----:B------:R-:W-:Y:S02]  /*c460*/  ULDC.64 UR14, c[0x0][0x3c8] ;  /* 0x0000f200000e7ab9 */ /* 0x000fe40000000a00 */
[C---:B------:R-:W-:Y:S01]  /*c470*/  IMAD R23, R163.reuse, UR7, R0 ;  /* 0x00000007a3177c24 */ /* 0x040fe2000f8e0200 */
[----:B------:R-:W-:Y:S01]  /*c480*/  ULDC.64 UR6, c[0x0][0x340] ;  /* 0x0000d00000067ab9 */ /* 0x000fe20000000a00 */
[----:B------:R-:W-:-:S02]  /*c490*/  IMAD R21, R163, UR9, R170 ;  /* 0x00000009a3157c24 */ /* 0x000fc4000f8e02aa */
[----:B----4-:R-:W-:Y:S01]  /*c4a0*/  IMAD.WIDE.U32 R4, R163, UR8, RZ ;  /* 0x00000008a3047c25 */ /* 0x010fe2000f8e00ff */
[----:B------:R-:W-:Y:S01]  /*c4b0*/  IADD3 R23, R3, R23, RZ ;  /* 0x0000001703177210 */ /* 0x000fe20007ffe0ff */
[----:B------:R-:W-:-:S03]  /*c4c0*/  ULDC.64 UR8, c[0x0][0x3c0] ;  /* 0x0000f00000087ab9 */ /* 0x000fc60000000a00 */
[----:B------:R-:W-:Y:S01]  /*c4d0*/  IADD3 R21, R5, R21, RZ ;  /* 0x0000001505157210 */ /* 0x000fe20007ffe0ff */
[----:B--2---:R-:W-:-:S03]  /*c4e0*/  ULEA UR4, UR5, UR4, 0x18 ;  /* 0x0000000405047291 */ /* 0x004fc6000f8ec03f */
[----:B------:R-:W-:-:S09]  /*c4f0*/  ULDC UR5, c[0x0][0x0] ;  /* 0x0000000000057ab9 */ /* 0x000fd20000000800 */
.L_x_4177:
[----:B------:R-:W-:Y:S02]  /*c500*/  LEA R0, R15, UR4, 0x2 ;  /* 0x000000040f007c11 */ /* 0x000fe4000f8e10ff */
[----:B------:R-:W-:Y:S02]  /*c510*/  SHF.R.S32.HI R10, RZ, 0x1f, R15 ;  /* 0x0000001fff0a7819 */ /* 0x000fe4000001140f */
[----:B0-----:R-:W-:Y:S01]  /*c520*/  MOV R8, R2 ;  /* 0x0000000200087202 */ /* 0x001fe20000000f00 */
[----:B------:R-:W0:Y:S01]  /*c530*/  LDS R17, [R0+0x3650] ;  /* 0x0036500000117984 */ /* 0x000e220000000800 */
[----:B------:R-:W-:Y:S01]  /*c540*/  MOV R9, R23 ;  /* 0x0000001700097202 */ /* 0x000fe20000000f00 */
[C---:B------:R-:W-:Y:S01]  /*c550*/  IMAD R12, R10.reuse, UR6, RZ ;  /* 0x000000060a0c7c24 */ /* 0x040fe2000f8e02ff */
[----:B------:R-:W-:Y:S01]  /*c560*/  MOV R6, R4 ;  /* 0x0000000400067202 */ /* 0x000fe20000000f00 */
[----:B------:R-:W1:Y:S01]  /*c570*/  LDS R19, [R0+0x3a50] ;  /* 0x003a500000137984 */ /* 0x000e620000000800 */
[----:B------:R-:W-:Y:S01]  /*c580*/  MOV R7, R21 ;  /* 0x0000001500077202 */ /* 0x000fe20000000f00 */
        /* <DEDUP_REMOVED lines=13> */
[----:B0-----:R0:W-:Y:S04]  /*c660*/  REDG.E.ADD.F32.FTZ.RN.STRONG.GPU desc[UR12][R8.64], R17 ;  /* 0x00000011080079a6 */ /* 0x0011e8000c10f38c */
[----:B-1----:R0:W-:Y:S02]  /*c670*/  REDG.E.ADD.F32.FTZ.RN.STRONG.GPU desc[UR12][R12.64], R19 ;  /* 0x000000130c0079a6 */ /* 0x0021e4000c10f38c */
[----:B------:R-:W-:Y:S05]  /*c680*/  @!P0 BRA `(.L_x_4177) ;  /* 0xfffffffc009c8947 */ /* 0x000fea000383ffff */
[----:B------:R-:W-:Y:S05]  /*c690*/  BSYNC B0 ;  /* 0x0000000000007941 */ /* 0x000fea0003800000 */
.L_x_4176:
[----:B------:R-:W-:Y:S05]  /*c6a0*/  EXIT ;  /* 0x000000000000794d */ /* 0x000fea0003800000 */
.L_x_4125:
[----:B------:R-:W-:Y:S01]  /*c6b0*/  HFMA2.MMA R227, -RZ, RZ, 0, 5.9604644775390625e-08 ;  /* 0x00000001ffe37435 */ /* 0x000fe200000001ff */
[----:B------:R-:W-:Y:S02]  /*c6c0*/  MOV R225, R6 ;  /* 0x0000000600e17202 */ /* 0x000fe40000000f00 */
[----:B------:R-:W-:Y:S02]  /*c6d0*/  MOV R252, RZ ;  /* 0x000000ff00fc7202 */ /* 0x000fe40000000f00 */
[----:B------:R-:W-:-:S07]  /*c6e0*/  MOV R10, 0xffffffff ;  /* 0xffffffff000a7802 */ /* 0x000fce0000000f00 */
[----:B-1---5:R-:W-:Y:S05]  /*c6f0*/  WARPSYNC.COLLECTIVE R10, `(.L_x_4178) ;  /* 0x000000000a087348 */ /* 0x022fea0003c00000 */
[----:B------:R0:W2:Y:S02]  /*c700*/  SHFL.UP P0, R11, R225, R227, R252 ;  /* 0x040000e3e10b7389 */ /* 0x0000a400000000fc */
[----:B012--5:R-:W-:Y:S01]  /*c710*/  ENDCOLLECTIVE ;  /* 0x000000000000791b */ /* 0x027fe20003800000 */
.L_x_4178:
[----:B------:R-:W-:Y:S02]  /*c720*/  MOV R225, R7 ;  /* 0x0000000700e17202 */ /* 0x000fe40000000f00 */
[----:B------:R-:W-:-:S07]  /*c730*/  MOV R3, R11 ;  /* 0x0000000b00037202 */ /* 0x000fce0000000f00 */
[----:B------:R-:W-:Y:S05]  /*c740*/  WARPSYNC.COLLECTIVE R10, `(.L_x_4179) ;  /* 0x000000000a087348 */ /* 0x000fea0003c00000 */
[----:B------:R0:W1:Y:S02]  /*c750*/  SHFL.UP P0, R11, R225, R227, R252 ;  /* 0x040000e3e10b7389 */ /* 0x00006400000000fc */
[----:B01----:R-:W-:Y:S01]  /*c760*/  ENDCOLLECTIVE ;  /* 0x000000000000791b */ /* 0x003fe20003800000 */
.L_x_4179:
        /* <DEDUP_REMOVED lines=8> */
.L_x_4180:
[----:B------:R-:W-:Y:S02]  /*c7f0*/  MOV R225, R7 ;  /* 0x0000000700e17202 */ /* 0x000fe40000000f00 */
[----:B------:R-:W-:-:S07]  /*c800*/  MOV R3, R11 ;  /* 0x0000000b00037202 */ /* 0x000fce0000000f00 */
[----:B------:R-:W-:Y:S05]  /*c810*/  WARPSYNC.COLLECTIVE R10, `(.L_x_4181) ;  /* 0x000000000a087348 */ /* 0x000fea0003c00000 */
[----:B------:R0:W1:Y:S02]  /*c820*/  SHFL.UP P0, R11, R225, R227, R252 ;  /* 0x040000e3e10b7389 */ /* 0x00006400000000fc */
[----:B01----:R-:W-:Y:S01]  /*c830*/  ENDCOLLECTIVE ;  /* 0x000000000000791b */ /* 0x003fe20003800000 */
.L_x_4181:
        /* <DEDUP_REMOVED lines=8> */
.L_x_4182:
[----:B------:R-:W-:Y:S02]  /*c8c0*/  MOV R225, R7 ;  /* 0x0000000700e17202 */ /* 0x000fe40000000f00 */
[----:B------:R-:W-:-:S07]  /*c8d0*/  MOV R3, R11 ;  /* 0x0000000b00037202 */ /* 0x000fce0000000f00 */
[----:B------:R-:W-:Y:S05]  /*c8e0*/  WARPSYNC.COLLECTIVE R10, `(.L_x_4183) ;  /* 0x000000000a087348 */ /* 0x000fea0003c00000 */
[----:B------:R0:W1:Y:S02]  /*c8f0*/  SHFL.UP P0, R11, R225, R227, R252 ;  /* 0x040000e3e10b7389 */ /* 0x00006400000000fc */
[----:B01----:R-:W-:Y:S01]  /*c900*/  ENDCOLLECTIVE ;  /* 0x000000000000791b */ /* 0x003fe20003800000 */
.L_x_4183:
        /* <DEDUP_REMOVED lines=8> */
.L_x_4184:
[----:B------:R-:W-:Y:S02]  /*c990*/  MOV R225, R7 ;  /* 0x0000000700e17202 */ /* 0x000fe40000000f00 */
[----:B------:R-:W-:-:S07]  /*c9a0*/  MOV R3, R11 ;  /* 0x0000000b00037202 */ /* 0x000fce0000000f00 */
[----:B------:R-:W-:Y:S05]  /*c9b0*/  WARPSYNC.COLLECTIVE R10, `(.L_x_4185) ;  /* 0x000000000a087348 */ /* 0x000fea0003c00000 */
[----:B------:R0:W1:Y:S02]  /*c9c0*/  SHFL.UP P0, R11, R225, R227, R252 ;  /* 0x040000e3e10b7389 */ /* 0x00006400000000fc */
[----:B01----:R-:W-:Y:S01]  /*c9d0*/  ENDCOLLECTIVE ;  /* 0x000000000000791b */ /* 0x003fe20003800000 */
.L_x_4185:
        /* <DEDUP_REMOVED lines=8> */
.L_x_4186:
[----:B------:R-:W-:Y:S02]  /*ca60*/  MOV R225, R7 ;  /* 0x0000000700e17202 */ /* 0x000fe40000000f00 */
[----:B------:R-:W-:-:S07]  /*ca70*/  MOV R3, R11 ;  /* 0x0000000b00037202 */ /* 0x000fce0000000f00 */
[----:B------:R-:W-:Y:S05]  /*ca80*/  WARPSYNC.COLLECTIVE R10, `(.L_x_4187) ;  /* 0x000000000a087348 */ /* 0x000fea0003c00000 */
[----:B------:R0:W1:Y:S02]  /*ca90*/  SHFL.UP P0, R11, R225, R227, R252 ;  /* 0x040000e3e10b7389 */ /* 0x00006400000000fc */
[----:B01----:R-:W-:Y:S01]  /*caa0*/  ENDCOLLECTIVE ;  /* 0x000000000000791b */ /* 0x003fe20003800000 */
.L_x_4187:
[----:B------:R-:W-:Y:S05]  /*cab0*/  BRA `(.L_x_4188) ;  /* 0xffffffb000787947 */ /* 0x000fea000383ffff */
.L_x_4126:
        /* <DEDUP_REMOVED lines=8> */
.L_x_4190:
[----:B------:R-:W-:Y:S05]  /*cb40*/  BSYNC B0 ;  /* 0x0000000000007941 */ /* 0x000fea0003800000 */
.L_x_4189:
[----:B------:R-:W-:Y:S05]  /*cb50*/  BRA `(.L_x_4191) ;  /* 0xffffffb000647947 */ /* 0x000fea000383ffff */
.L_x_4127:
        /* <DEDUP_REMOVED lines=8> */
.L_x_4193:
[----:B------:R-:W-:Y:S05]  /*cbe0*/  BSYNC B0 ;  /* 0x0000000000007941 */ /* 0x000fea0003800000 */
.L_x_4192:
[----:B------:R-:W-:Y:S05]  /*cbf0*/  BRA `(.L_x_4194) ;  /* 0xffffffb000447947 */ /* 0x000fea000383ffff */
.L_x_4128:
        /* <DEDUP_REMOVED lines=8> */
.L_x_4196:
[----:B------:R-:W-:Y:S05]  /*cc80*/  BSYNC B0 ;  /* 0x0000000000007941 */ /* 0x000fea0003800000 */
.L_x_4195:
        /* <DEDUP_REMOVED lines=10> */
.L_x_4197:
[----:B------:R-:W-:Y:S02]  /*cd30*/  MOV R7, R11 ;  /* 0x0000000b00077202 */ /* 0x000fe40000000f00 */
[----:B------:R-:W-:-:S07]  /*cd40*/  MOV R11, R8 ;  /* 0x00000008000b7202 */ /* 0x000fce0000000f00 */
[----:B------:R-:W-:Y:S05]  /*cd50*/  WARPSYNC.COLLECTIVE R10, `(.L_x_4198) ;  /* 0x000000000a087348 */ /* 0x000fea0003c00000 */
[----:B------:R0:W1:Y:S02]  /*cd60*/  SHFL.IDX P3, R244, R11, R242, R245 ;  /* 0x000000f20bf47389 */ /* 0x00006400000600f5 */
[----:B01----:R-:W-:Y:S01]  /*cd70*/  ENDCOLLECTIVE ;  /* 0x000000000000791b */ /* 0x003fe20003800000 */
.L_x_4198:
[----:B------:R-:W-:Y:S02]  /*cd80*/  MOV R11, R9 ;  /* 0x00000009000b7202 */ /* 0x000fe40000000f00 */
[----:B------:R-:W-:-:S07]  /*cd90*/  MOV R8, R244 ;  /* 0x000000f400087202 */ /* 0x000fce0000000f00 */
[----:B------:R-:W-:Y:S05]  /*cda0*/  WARPSYNC.COLLECTIVE R10, `(.L_x_4199) ;  /* 0x000000000a087348 */ /* 0x000fea0003c00000 */
[----:B------:R0:W1:Y:S02]  /*cdb0*/  SHFL.IDX P3, R244, R11, R242, R245 ;  /* 0x000000f20bf47389 */ /* 0x00006400000600f5 */
[----:B01----:R-:W-:Y:S01]  /*cdc0*/  ENDCOLLECTIVE ;  /* 0x000000000000791b */ /* 0x003fe20003800000 */
.L_x_4199:
[----:B------:R-:W-:Y:S01]  /*cdd0*/  MOV R9, R244 ;  /* 0x000000f400097202 */ /* 0x000fe20000000f00 */
[----:B------:R-:W-:Y:S06]  /*cde0*/  BRA `(.L_x_4200) ;  /* 0xffffffac00e07947 */ /* 0x000fec000383ffff */
.L_x_4130:
        /* <DEDUP_REMOVED lines=9> */
.L_x_4201:
[----:B------:R-:W-:Y:S02]  /*ce80*/  MOV R249, R5 ;  /* 0x0000000500f97202 */ /* 0x000fe40000000f00 */
[----:B------:R-:W-:-:S07]  /*ce90*/  MOV R9, R244 ;  /* 0x000000f400097202 */ /* 0x000fce0000000f00 */
[----:B------:R-:W-:Y:S05]  /*cea0*/  WARPSYNC.COLLECTIVE R10, `(.L_x_4202) ;  /* 0x000000000a087348 */ /* 0x000fea0003c00000 */
[----:B------:R0:W1:Y:S02]  /*ceb0*/  SHFL.DOWN P6, R244, R249, R250, R251 ;  /* 0x080000faf9f47389 */ /* 0x00006400000c00fb */
[----:B01----:R-:W-:Y:S01]  /*cec0*/  ENDCOLLECTIVE ;  /* 0x000000000000791b */ /* 0x003fe20003800000 */
.L_x_4202:
        /* <DEDUP_REMOVED lines=8> */
.L_x_4203:
[----:B------:R-:W-:Y:S02]  /*cf50*/  MOV R249, R5 ;  /* 0x0000000500f97202 */ /* 0x000fe40000000f00 */
[----:B------:R-:W-:-:S07]  /*cf60*/  MOV R9, R244 ;  /* 0x000000f400097202 */ /* 0x000fce0000000f00 */
[----:B------:R-:W-:Y:S05]  /*cf70*/  WARPSYNC.COLLECTIVE R10, `(.L_x_4204) ;  /* 0x000000000a087348 */ /* 0x000fea0003c00000 */
[----:B------:R0:W1:Y:S02]  /*cf80*/  SHFL.DOWN P6, R244, R249, R250, R251 ;  /* 0x080000faf9f47389 */ /* 0x00006400000c00fb */
[----:B01----:R-:W-:Y:S01]  /*cf90*/  ENDCOLLECTIVE ;  /* 0x000000000000791b */ /* 0x003fe20003800000 */
.L_x_4204:
        /* <DEDUP_REMOVED lines=8> */
.L_x_4205:
[----:B------:R-:W-:Y:S02]  /*d020*/  MOV R249, R5 ;  /* 0x0000000500f97202 */ /* 0x000fe40000000f00 */
[----:B------:R-:W-:-:S07]  /*d030*/  MOV R9, R244 ;  /* 0x000000f400097202 */ /* 0x000fce0000000f00 */
[----:B------:R-:W-:Y:S05]  /*d040*/  WARPSYNC.COLLECTIVE R10, `(.L_x_4206) ;  /* 0x000000000a087348 */ /* 0x000fea0003c00000 */
[----:B------:R0:W1:Y:S02]  /*d050*/  SHFL.DOWN P6, R244, R249, R250, R251 ;  /* 0x080000faf9f47389 */ /* 0x00006400000c00fb */
[----:B01----:R-:W-:Y:S01]  /*d060*/  ENDCOLLECTIVE ;  /* 0x000000000000791b */ /* 0x003fe20003800000 */
.L_x_4206:
        /* <DEDUP_REMOVED lines=8> */
.L_x_4207:
[----:B------:R-:W-:Y:S02]  /*d0f0*/  MOV R249, R5 ;  /* 0x0000000500f97202 */ /* 0x000fe40000000f00 */
[----:B------:R-:W-:-:S07]  /*d100*/  MOV R9, R244 ;  /* 0x000000f400097202 */ /* 0x000fce0000000f00 */
[----:B------:R-:W-:Y:S05]  /*d110*/  WARPSYNC.COLLECTIVE R10, `(.L_x_4208) ;  /* 0x000000000a087348 */ /* 0x000fea0003c00000 */
[----:B------:R0:W1:Y:S02]  /*d120*/  SHFL.DOWN P6, R244, R249, R250, R251 ;  /* 0x080000faf9f47389 */ /* 0x00006400000c00fb */
[----:B01----:R-:W-:Y:S01]  /*d130*/  ENDCOLLECTIVE ;  /* 0x000000000000791b */ /* 0x003fe20003800000 */
.L_x_4208:
        /* <DEDUP_REMOVED lines=8> */
.L_x_4209:
[----:B------:R-:W-:Y:S02]  /*d1c0*/  MOV R249, R5 ;  /* 0x0000000500f97202 */ /* 0x000fe40000000f00 */
[----:B------:R-:W-:-:S07]  /*d1d0*/  MOV R9, R244 ;  /* 0x000000f400097202 */ /* 0x000fce0000000f00 */
[----:B------:R-:W-:Y:S05]  /*d1e0*/  WARPSYNC.COLLECTIVE R10, `(.L_x_4210) ;  /* 0x000000000a087348 */ /* 0x000fea0003c00000 */
[----:B------:R0:W1:Y:S02]  /*d1f0*/  SHFL.DOWN P6, R244, R249, R250, R251 ;  /* 0x080000faf9f47389 */ /* 0x00006400000c00fb */
[----:B01----:R-:W-:Y:S01]  /*d200*/  ENDCOLLECTIVE ;  /* 0x000000000000791b */ /* 0x003fe20003800000 */
.L_x_4210:
        /* <DEDUP_REMOVED lines=9> */
.L_x_4211:
[----:B------:R-:W-:Y:S02]  /*d2a0*/  MOV R11, R5 ;  /* 0x00000005000b7202 */ /* 0x000fe40000000f00 */
[----:B------:R-:W-:-:S07]  /*d2b0*/  MOV R247, R244 ;  /* 0x000000f400f77202 */ /* 0x000fce0000000f00 */
[----:B------:R-:W-:Y:S05]  /*d2c0*/  WARPSYNC.COLLECTIVE R10, `(.L_x_4212) ;  /* 0x000000000a087348 */ /* 0x000fea0003c00000 */
[----:B------:R0:W1:Y:S02]  /*d2d0*/  SHFL.IDX P3, R244, R11, R242, R245 ;  /* 0x000000f20bf47389 */ /* 0x00006400000600f5 */
[----:B01----:R-:W-:Y:S01]  /*d2e0*/  ENDCOLLECTIVE ;  /* 0x000000000000791b */ /* 0x003fe20003800000 */
.L_x_4212:
[----:B------:R-:W-:Y:S02]  /*d2f0*/  MOV R11, R2 ;  /* 0x00000002000b7202 */ /* 0x000fe40000000f00 */
[----:B------:R-:W-:-:S07]  /*d300*/  MOV R246, R244 ;  /* 0x000000f400f67202 */ /* 0x000fce0000000f00 */
[----:B------:R-:W-:Y:S05]  /*d310*/  WARPSYNC.COLLECTIVE R10, `(.L_x_4213) ;  /* 0x000000000a087348 */ /* 0x000fea0003c00000 */
[----:B------:R0:W1:Y:S02]  /*d320*/  SHFL.DOWN P6, R244, R249, R250, R251 ;  /* 0x080000faf9f47389 */ /* 0x00006400000c00fb */
[----:B01----:R-:W-:Y:S01]  /*d330*/  ENDCOLLECTIVE ;  /* 0x000000000000791b */ /* 0x003fe20003800000 */
.L_x_4213:
[----:B------:R-:W-:Y:S02]  /*d340*/  MOV R249, R5 ;  /* 0x0000000500f97202 */ /* 0x000fe40000000f00 */
[----:B------:R-:W-:-:S07]  /*d350*/  MOV R8, R244 ;  /* 0x000000f400087202 */ /* 0x000fce0000000f00 */
[----:B------:R-:W-:Y:S05]  /*d360*/  WARPSYNC.COLLECTIVE R10, `(.L_x_4214) ;  /* 0x000000000a087348 */ /* 0x000fea0003c00000 */
[----:B------:R0:W1:Y:S02]  /*d370*/  SHFL.DOWN P6, R244, R249, R250, R251 ;  /* 0x080000faf9f47389 */ /* 0x00006400000c00fb */
[----:B01----:R-:W-:Y:S01]  /*d380*/  ENDCOLLECTIVE ;  /* 0x000000000000791b */ /* 0x003fe20003800000 */
.L_x_4214:
[----:B------:R-:W-:-:S07]  /*d390*/  MOV R9, R244 ;  /* 0x000000f400097202 */ /* 0x000fce0000000f00 */
[----:B------:R-:W-:Y:S05]  /*d3a0*/  WARPSYNC.COLLECTIVE R10, `(.L_x_4215) ;  /* 0x000000000a087348 */ /* 0x000fea0003c00000 */
[----:B------:R0:W1:Y:S02]  /*d3b0*/  SHFL.IDX P3, R244, R11, R242, R245 ;  /* 0x000000f20bf47389 */ /* 0x00006400000600f5 */
[----:B01----:R-:W-:Y:S01]  /*d3c0*/  ENDCOLLECTIVE ;  /* 0x000000000000791b */ /* 0x003fe20003800000 */
.L_x_4215:
[----:B------:R-:W-:Y:S02]  /*d3d0*/  MOV R11, R3 ;  /* 0x00000003000b7202 */ /* 0x000fe40000000f00 */
[----:B------:R-:W-:-:S07]  /*d3e0*/  MOV R248, R244 ;  /* 0x000000f400f87202 */ /* 0x000fce0000000f00 */
[----:B------:R-:W-:Y:S05]  /*d3f0*/  WARPSYNC.COLLECTIVE R10, `(.L_x_4216) ;  /* 0x000000000a087348 */ /* 0x000fea0003c00000 */
[----:B------:R0:W1:Y:S02]  /*d400*/  SHFL.IDX P3, R244, R11, R242, R245 ;  /* 0x000000f20bf47389 */ /* 0x00006400000600f5 */
[----:B01----:R-:W-:Y:S01]  /*d410*/  ENDCOLLECTIVE ;  /* 0x000000000000791b */ /* 0x003fe20003800000 */
.L_x_4216:
[----:B------:R-:W-:Y:S05]  /*d420*/  BRA `(.L_x_4217) ;  /* 0xffffffac00e47947 */ /* 0x000fea000383ffff */
.L_x_4218:
        /* <DEDUP_REMOVED lines=13> */
.L_x_10951:


//--------------------- .text._Z25selective_scan_bwd_kernelI32Selective_Scan_bwd_kernel_traitsILi64ELi16ELb0ELb1ELb0ELb0ELb0EffEEv12SSMParamsBwd --------------------------
	.section	.text._Z25selective_scan_bwd_kernelI32Selective_Scan_bwd_kernel_traitsILi64ELi16ELb0ELb1ELb0ELb0ELb0EffEEv12SSMParamsBwd,"ax",@progbits
	.align	128
        .global         _Z25selective_scan_bwd_kernelI32Selective_Scan_bwd_kernel_traitsILi64ELi16ELb0ELb1ELb0ELb0ELb0EffEEv12SSMParamsBwd
        .type           _Z25selective_scan_bwd_kernelI32Selective_Scan_bwd_kernel_traitsILi64ELi16ELb0ELb1ELb0ELb0ELb0EffEEv12SSMParamsBwd,@function
        .size           _Z25selective_scan_bwd_kernelI32Selective_Scan_bwd_kernel_traitsILi64ELi16ELb0ELb1ELb0ELb0ELb0EffEEv12SSMParamsBwd,(.L_x_10952 - _Z25selective_scan_bwd_kernelI32Selective_Scan_bwd_kernel_traitsILi64ELi16ELb0ELb1ELb0ELb0ELb0EffEEv12SSMParamsBwd)
        .other          _Z25selective_scan_bwd_kernelI32Selective_Scan_bwd_kernel_traitsILi64ELi16ELb0ELb1ELb0ELb0ELb0EffEEv12SSMParamsBwd,@"STO_CUDA_ENTRY STV_DEFAULT"
_Z25selective_scan_bwd_kernelI32Selective_Scan_bwd_kernel_traitsILi64ELi16ELb0ELb1ELb0ELb0ELb0EffEEv12SSMParamsBwd:
.text._Z25selective_scan_bwd_kernelI32Selective_Scan_bwd_kernel_traitsILi64ELi16ELb0ELb1ELb0ELb0ELb0EffEEv12SSMParamsBwd:
        /* <DEDUP_REMOVED lines=18> */
[----:B------:R-:W-:Y:S01]  /*0120*/  ULDC UR34, c[0x0][0x224] ;  /* 0x0000890000227ab9 */ /* 0x000fe20000000800 */
        /* <DEDUP_REMOVED lines=9> */
[----:B------:R-:W-:Y:S01]  /*01c0*/  IMAD.U32 R4, RZ, RZ, UR6 ;  /* 0x00000006ff047e24 */ /* 0x000fe2000f8e00ff */
[----:B0-----:R-:W0:Y:S01]  /*01d0*/  MUFU.RCP R0, R0 ;  /* 0x0000000000007308 */ /* 0x001e220000001000 */
[----:B------:R-:W-:Y:S01]  /*01e0*/  MOV R3, UR5 ;  /* 0x0000000500037c02 */ /* 0x000fe20008000f00 */
[----:B------:R-:W-:-:S02]  /*01f0*/  ULDC.64 UR4, c[0x0][0x310] ;  /* 0x0000c40000047ab9 */ /* 0x000fc40000000a00 */
[----:B------:R-:W-:Y:S02]  /*0200*/  MOV R5, UR7 ;  /* 0x0000000700057c02 */ /* 0x000fe40008000f00 */
[----:B------:R1:W5:Y:S01]  /*0210*/  @P0 LDG.E R143, desc[UR26][R2.64] ;  /* 0x0000001a028f0981 */ /* 0x000362000c1e1900 */
[----:B0-----:R-:W-:-:S03]  /*0220*/  IADD3 R6, R0, 0xffffffe, RZ ;  /* 0x0ffffffe00067810 */ /* 0x001fc60007ffe0ff */
[----:B------:R0:W5:Y:S01]  /*0230*/  @P1 LDG.E R141, desc[UR26][R4.64] ;  /* 0x0000001a048d1981 */ /* 0x000162000c1e1900 */
[----:B-1----:R-:W-:Y:S01]  /*0240*/  HFMA2.MMA R2, -RZ, RZ, 0, 0 ;  /* 0x00000000ff027435 */ /* 0x002fe200000001ff */
[----:B------:R-:W-:Y:S01]  /*0250*/  UISETP.NE.U32.AND UP0, UPT, UR4, URZ, UPT ;  /* 0x0000003f0400728c */ /* 0x000fe2000bf05070 */
[----:B------:R-:W1:Y:S01]  /*0260*/  F2I.FTZ.U32.TRUNC.NTZ R3, R6 ;  /* 0x0000000600037305 */ /* 0x000e62000021f000 */
[----:B--2---:R-:W-:Y:S01]  /*0270*/  USHF.R.S32.HI UR4, URZ, 0x1f, UR49 ;  /* 0x0000001f3f047899 */ /* 0x004fe20008011431 */
[----:B------:R-:W-:Y:S01]  /*0280*/  HFMA2.MMA R134, -RZ, RZ, 0, 0 ;  /* 0x00000000ff867435 */ /* 0x000fe200000001ff */
[----:B------:R-:W-:Y:S01]  /*0290*/  ULDC.64 UR6, c[0x0][0x280] ;  /* 0x0000a00000067ab9 */ /* 0x000fe20000000a00 */
[----:B------:R-:W-:Y:S01]  /*02a0*/  UISETP.NE.AND.EX UP0, UPT, UR5, URZ, UPT, UP0 ;  /* 0x0000003f0500728c */ /* 0x000fe2000bf05300 */
[----:B------:R-:W-:Y:S01]  /*02b0*/  MOV R137, RZ ;  /* 0x000000ff00897202 */ /* 0x000fe20000000f00 */
[----:B------:R-:W-:Y:S02]  /*02c0*/  UIMAD.WIDE.U32 UR14, UR49, UR6, URZ ;  /* 0x00000006310e72a5 */ /* 0x000fe4000f8e003f */
[----:B------:R-:W-:-:S02]  /*02d0*/  UIMAD UR5, UR4, UR6, URZ ;  /* 0x00000006040572a4 */ /* 0x000fc4000f8e023f */
[----:B------:R-:W-:Y:S02]  /*02e0*/  UIMAD UR6, UR4, UR20, URZ ;  /* 0x00000014040672a4 */ /* 0x000fe4000f8e023f */
[----:B------:R-:W-:Y:S02]  /*02f0*/  UISETP.NE.U32.AND UP2, UPT, UR28, URZ, UPT ;  /* 0x0000003f1c00728c */ /* 0x000fe4000bf45070 */
[----:B------:R-:W-:Y:S01]  /*0300*/  UIMAD UR19, UR49, UR7, UR5 ;  /* 0x00000007311372a4 */ /* 0x000fe2000f8e0205 */
[----:B-1----:R-:W-:Y:S01]  /*0310*/  IADD3 R0, RZ, -R3, RZ ;  /* 0x80000003ff007210 */ /* 0x002fe20007ffe0ff */
[----:B------:R-:W-:Y:S02]  /*0320*/  UIMAD UR21, UR49, UR21, UR6 ;  /* 0x00000015311572a4 */ /* 0x000fe4000f8e0206 */
[----:B------:R-:W-:Y:S02]  /*0330*/  UISETP.NE.U32.AND UP1, UPT, UR24, URZ, UPT ;  /* 0x0000003f1800728c */ /* 0x000fe4000bf25070 */
[----:B0-----:R-:W-:Y:S01]  /*0340*/  IMAD R5, R0, R7, RZ ;  /* 0x0000000700057224 */ /* 0x001fe200078e02ff */
[----:B------:R-:W-:Y:S01]  /*0350*/  IABS R0, UR18 ;  /* 0x0000001200007c13 */ /* 0x000fe20008000000 */
[----:B------:R-:W-:Y:S01]  /*0360*/  ULDC.64 UR6, c[0x0][0x328] ;  /* 0x0000ca0000067ab9 */ /* 0x000fe20000000a00 */
[----:B------:R-:W-:Y:S01]  /*0370*/  UISETP.NE.AND.EX UP2, UPT, UR29, URZ, UPT, UP2 ;  /* 0x0000003f1d00728c */ /* 0x000fe2000bf45320 */
[----:B------:R-:W-:Y:S01]  /*0380*/  IMAD.HI.U32 R2, R3, R5, R2 ;  /* 0x0000000503027227 */ /* 0x000fe200078e0002 */
[----:B------:R-:W-:Y:S01]  /*0390*/  UIMAD UR5, UR4, UR6, URZ ;  /* 0x00000006040572a4 */ /* 0x000fe2000f8e023f */
[----:B------:R-:W0:Y:S01]  /*03a0*/  LDC.64 R4, c[0x0][0x258] ;  /* 0x00009600ff047b82 */ /* 0x000e220000000a00 */
[----:B------:R-:W-:-:S02]  /*03b0*/  UISETP.NE.AND.EX UP1, UPT, UR25, URZ, UPT, UP1 ;  /* 0x0000003f1900728c */ /* 0x000fc4000bf25310 */
[----:B------:R-:W-:Y:S01]  /*03c0*/  UIMAD.WIDE.U32 UR10, UR49, UR6, URZ ;  /* 0x00000006310a72a5 */ /* 0x000fe2000f8e003f */
[----:B------:R-:W-:Y:S01]  /*03d0*/  IMAD.HI.U32 R139, R2, R0, RZ ;  /* 0x00000000028b7227 */ /* 0x000fe200078e00ff */
[----:B------:R-:W-:Y:S02]  /*03e0*/  UIMAD UR22, UR49, UR7, UR5 ;  /* 0x00000007311672a4 */ /* 0x000fe4000f8e0205 */
[----:B------:R-:W-:Y:S01]  /*03f0*/  UIMAD.WIDE.U32 UR12, UR49, UR20, URZ ;  /* 0x00000014310c72a5 */ /* 0x000fe2000f8e003f */
[----:B------:R-:W-:Y:S01]  /*0400*/  IMAD.MOV R2, RZ, RZ, -R139 ;  /* 0x000000ffff027224 */ /* 0x000fe200078e0a8b */
[----:B------:R-:W-:Y:S01]  /*0410*/  ULDC.64 UR6, c[0x0][0x240] ;  /* 0x0000900000067ab9 */ /* 0x000fe20000000a00 */
[----:B------:R-:W-:Y:S01]  /*0420*/  UMOV UR5, URZ ;  /* 0x0000003f00057c82 */ /* 0x000fe20008000000 */
[----:B------:R-:W-:Y:S01]  /*0430*/  UIMAD UR17, UR4, UR6, URZ ;  /* 0x00000006041172a4 */ /* 0x000fe2000f8e023f */
[----:B------:R-:W-:Y:S01]  /*0440*/  IMAD R0, R7, R2, R0 ;  /* 0x0000000207007224 */ /* 0x000fe200078e0200 */
[----:B------:R-:W-:Y:S01]  /*0450*/  UIMAD.WIDE.U32 UR8, UR49, UR6, URZ ;  /* 0x00000006310872a5 */ /* 0x000fe2000f8e003f */
[----:B------:R-:W-:Y:S01]  /*0460*/  UMOV UR4, URZ ;  /* 0x0000003f00047c82 */ /* 0x000fe20008000000 */
[----:B------:R-:W-:-:S02]  /*0470*/  @UP2 ULEA UR4, UP4, UR18, UR28, 0x2 ;  /* 0x0000001c12042291 */ /* 0x000fc4000f88103f */
[----:B------:R-:W-:Y:S01]  /*0480*/  ISETP.GT.U32.AND P1, PT, R7, R0, PT ;  /* 0x000000000700720c */ /* 0x000fe20003f24070 */
[----:B------:R-:W-:Y:S01]  /*0490*/  UMOV UR6, URZ ;  /* 0x0000003f00067c82 */ /* 0x000fe20008000000 */
[----:B------:R-:W-:Y:S02]  /*04a0*/  @UP1 ULEA UR6, UP3, UR18, UR24, 0x2 ;  /* 0x0000001812061291 */ /* 0x000fe4000f86103f */
[----:B------:R-:W-:Y:S02]  /*04b0*/  @UP2 ULEA.HI.X UR5, UR18, UR29, UR16, 0x2, UP4 ;  /* 0x0000001d12052291 */ /* 0x000fe4000a0f1410 */
[----:B------:R-:W-:Y:S01]  /*04c0*/  UIMAD UR17, UR49, UR7, UR17 ;  /* 0x00000007311172a4 */ /* 0x000fe2000f8e0211 */
[----:B------:R-:W-:Y:S01]  /*04d0*/  ULDC.64 UR28, c[0x0][0x298] ;  /* 0x0000a600001c7ab9 */ /* 0x000fe20000000a00 */
[----:B------:R-:W-:Y:S01]  /*04e0*/  UIADD3 UR15, UR15, UR19, URZ ;  /* 0x000000130f0f7290 */ /* 0x000fe2000fffe03f */
[----:B------:R-:W-:Y:S01]  /*04f0*/  UMOV UR7, URZ ;  /* 0x0000003f00077c82 */ /* 0x000fe20008000000 */
[----:B------:R-:W-:-:S03]  /*0500*/  UIMAD UR19, UR16, UR28, URZ ;  /* 0x0000001c101372a4 */ /* 0x000fc6000f8e023f */
[-C--:B------:R-:W-:Y:S01]  /*0510*/  @!P1 IADD3 R0, R0, -R7.reuse, RZ ;  /* 0x8000000700009210 */ /* 0x080fe20007ffe0ff */
[----:B------:R-:W-:Y:S01]  /*0520*/  UIADD3 UR13, UR13, UR21, URZ ;  /* 0x000000150d0d7290 */ /* 0x000fe2000fffe03f */
[----:B------:R-:W-:Y:S01]  /*0530*/  @!P1 IADD3 R139, R139, 0x1, RZ ;  /* 0x000000018b8b9810 */ /* 0x000fe20007ffe0ff */
[----:B------:R-:W-:Y:S01]  /*0540*/  USHF.L.U32 UR48, UR34, 0xa, URZ ;  /* 0x0000000a22307899 */ /* 0x000fe2000800063f */
[----:B------:R-:W-:Y:S01]  /*0550*/  ISETP.GE.U32.AND P0, PT, R0, R7, PT ;  /* 0x000000070000720c */ /* 0x000fe20003f06070 */
[----:B------:R-:W-:Y:S02]  /*0560*/  @UP1 ULEA.HI.X UR7, UR18, UR25, UR16, 0x2, UP3 ;  /* 0x0000001912071291 */ /* 0x000fe400098f1410 */
[C---:B------:R-:W-:Y:S01]  /*0570*/  LOP3.LUT R0, R8.reuse, UR18, RZ, 0x3c, !PT ;  /* 0x0000001208007c12 */ /* 0x040fe2000f8e3cff */
[----:B------:R-:W-:Y:S01]  /*0580*/  UIMAD UR19, UR18, UR29, UR19 ;  /* 0x0000001d121372a4 */ /* 0x000fe2000f8e0213 */
[----:B------:R-:W-:Y:S01]  /*0590*/  ISETP.NE.AND P1, PT, R8, RZ, PT ;  /* 0x000000ff0800720c */ /* 0x000fe20003f25270 */
[----:B------:R-:W-:Y:S01]  /*05a0*/  ULDC.64 UR24, c[0x0][0x288] ;  /* 0x0000a20000187ab9 */ /* 0x000fe20000000a00 */
[----:B------:R-:W-:Y:S01]  /*05b0*/  ISETP.GE.AND P2, PT, R0, RZ, PT ;  /* 0x000000ff0000720c */ /* 0x000fe20003f46270 */
[----:B------:R-:W-:Y:S01]  /*05c0*/  UIMAD UR20, UR16, UR24, URZ ;  /* 0x00000018101472a4 */ /* 0x000fe2000f8e023f */
[----:B------:R-:W1:Y:S01]  /*05d0*/  LDC.64 R6, c[0x0][0x2d8] ;  /* 0x0000b600ff067b82 */ /* 0x000e620000000a00 */
[----:B------:R-:W-:-:S02]  /*05e0*/  UIMAD.WIDE.U32 UR14, UR18, UR24, UR14 ;  /* 0x00000018120e72a5 */ /* 0x000fc4000f8e000e */
[----:B------:R-:W-:Y:S02]  /*05f0*/  UIMAD.WIDE.U32 UR12, UR18, UR28, UR12 ;  /* 0x0000001c120c72a5 */ /* 0x000fe4000f8e000c */
[----:B------:R-:W-:Y:S01]  /*0600*/  UIADD3 UR33, UR48, -0x400, URZ ;  /* 0xfffffc0030217890 */ /* 0x000fe2000fffe03f */
[----:B------:R-:W-:Y:S01]  /*0610*/  @P0 IADD3 R139, R139, 0x1, RZ ;  /* 0x000000018b8b0810 */ /* 0x000fe20007ffe0ff */
[----:B------:R-:W-:Y:S01]  /*0620*/  ULDC.64 UR28, c[0x0][0x330] ;  /* 0x0000cc00001c7ab9 */ /* 0x000fe20000000a00 */
[----:B------:R-:W-:Y:S02]  /*0630*/  UIMAD UR20, UR18, UR25, UR20 ;  /* 0x00000019121472a4 */ /* 0x000fe4000f8e0214 */
[----:B------:R-:W-:Y:S01]  /*0640*/  UIMAD UR16, UR16, UR28, URZ ;  /* 0x0000001c101072a4 */ /* 0x000fe2000f8e023f */
[----:B------:R-:W-:Y:S01]  /*0650*/  @!P2 IADD3 R139, -R139, RZ, RZ ;  /* 0x000000ff8b8ba210 */ /* 0x000fe20007ffe1ff */
[----:B------:R-:W-:Y:S01]  /*0660*/  USHF.R.S32.HI UR32, URZ, 0x1f, UR33 ;  /* 0x0000001f3f207899 */ /* 0x000fe20008011421 */
[----:B------:R-:W-:Y:S01]  /*0670*/  @!P1 LOP3.LUT R139, RZ, R8, RZ, 0x33, !PT ;  /* 0x00000008ff8b9212 */ /* 0x000fe200078e33ff */
[----:B------:R-:W-:-:S02]  /*0680*/  UIADD3 UR24, UP1, UR33, UR14, URZ ;  /* 0x0000000e21187290 */ /* 0x000fc4000ff3e03f */
[----:B------:R-:W-:Y:S01]  /*0690*/  UIADD3 UR11, UR11, UR22, URZ ;  /* 0x000000160b0b7290 */ /* 0x000fe2000fffe03f */
[----:B------:R-:W-:Y:S01]  /*06a0*/  SHF.R.S32.HI R3, RZ, 0x1f, R139 ;  /* 0x0000001fff037819 */ /* 0x000fe2000001148b */
[----:B------:R-:W-:Y:S02]  /*06b0*/  UIMAD UR23, UR18, UR29, UR16 ;  /* 0x0000001d121772a4 */ /* 0x000fe4000f8e0210 */
[----:B------:R-:W-:Y:S02]  /*06c0*/  UIADD3.X UR16, UR32, UR15, UR20, UP1, !UPT ;  /* 0x0000000f20107290 */ /* 0x000fe40008ffe414 */
[----:B------:R-:W-:Y:S01]  /*06d0*/  ULEA UR25, UP1, UR24, UR30, 0x2 ;  /* 0x0000001e18197291 */ /* 0x000fe2000f82103f */
[----:B0-----:R-:W-:Y:S01]  /*06e0*/  IMAD R0, R3, R4, RZ ;  /* 0x0000000403007224 */ /* 0x001fe200078e02ff */
[----:B------:R-:W-:Y:S02]  /*06f0*/  UIMAD.WIDE.U32 UR14, UR18, UR28, UR10 ;  /* 0x0000001c120e72a5 */ /* 0x000fe4000f8e000a */
[----:B------:R-:W-:Y:S01]  /*0700*/  ULEA.HI.X UR24, UR24, UR31, UR16, 0x2, UP1 ;  /* 0x0000001f18187291 */ /* 0x000fe200088f1410 */
[----:B------:R-:W-:Y:S01]  /*0710*/  IMAD R5, R139, R5, R0 ;  /* 0x000000058b057224 */ /* 0x000fe200078e0200 */
[----:B------:R-:W-:-:S02]  /*0720*/  UIADD3 UR22, UP1, UR33, UR12, URZ ;  /* 0x0000000c21167290 */ /* 0x000fc4000ff3e03f */
[----:B------:R-:W-:Y:S02]  /*0730*/  UIADD3 UR9, UR9, UR17, URZ ;  /* 0x0000001109097290 */ /* 0x000fe4000fffe03f */
[----:B------:R-:W-:Y:S01]  /*0740*/  UIADD3 UR12, UP2, UR33, UR14, URZ ;  /* 0x0000000e210c7290 */ /* 0x000fe2000ff5e03f */
[----:B------:R-:W-:Y:S01]  /*0750*/  ULDC.64 UR20, c[0x0][0x2f8] ;  /* 0x0000be0000147ab9 */ /* 0x000fe20000000a00 */
[----:B------:R-:W-:Y:S02]  /*0760*/  UIADD3.X UR13, UR32, UR13, UR19, UP1, !UPT ;  /* 0x0000000d200d7290 */ /* 0x000fe40008ffe413 */
[----:B------:R-:W-:Y:S01]  /*0770*/  IMAD.WIDE.U32 R2, R139, R4, UR8 ;  /* 0x000000088b027e25 */ /* 0x000fe2000f8e0004 */
[----:B------:R-:W-:Y:S02]  /*0780*/  UIADD3.X UR15, UR32, UR15, UR23, UP2, !UPT ;  /* 0x0000000f200f7290 */ /* 0x000fe400097fe417 */
[----:B------:R-:W-:Y:S01]  /*0790*/  ULEA UR23, UP1, UR22, UR20, 0x2 ;  /* 0x0000001416177291 */ /* 0x000fe2000f82103f */
[----:B------:R-:W-:Y:S01]  /*07a0*/  IMAD.IADD R0, R3, 0x1, R5 ;  /* 0x0000000103007824 */ /* 0x000fe200078e0205 */
[----:B------:R-:W-:Y:S01]  /*07b0*/  @UP0 ULDC UR16, c[0x0][0x214] ;  /* 0x0000850000100ab9 */ /* 0x000fe20000000800 */
[----:B------:R-:W-:Y:S01]  /*07c0*/  IADD3 R131, P0, R2, UR33, RZ ;  /* 0x0000002102837c10 */ /* 0x000fe2000ff1e0ff */
[----:B------:R-:W-:-:S02]  /*07d0*/  @UP0 UIMAD UR16, UR49, UR16, UR18 ;  /* 0x00000010311002a4 */ /* 0x000fc4000f8e0212 */
[----:B------:R-:W-:Y:S01]  /*07e0*/  ULEA.HI.X UR22, UR22, UR21, UR13, 0x2, UP1 ;  /* 0x0000001516167291 */ /* 0x000fe200088f140d */
[----:B------:R-:W-:Y:S01]  /*07f0*/  IADD3.X R0, R0, UR32, RZ, P0, !PT ;  /* 0x0000002000007c10 */ /* 0x000fe200087fe4ff */
[----:B------:R-:W-:Y:S01]  /*0800*/  UISETP.GE.AND UP1, UPT, UR34, 0x1, UPT ;  /* 0x000000012200788c */ /* 0x000fe2000bf26270 */
[C---:B-1----:R-:W-:Y:S01]  /*0810*/  LEA R133, P1, R131.reuse, R6, 0x2 ;  /* 0x0000000683857211 */ /* 0x042fe200078210ff */
[----:B------:R-:W-:Y:S01]  /*0820*/  ULDC.64 UR10, c[0x0][0x3b8] ;  /* 0x0000ee00000a7ab9 */ /* 0x000fe20000000a00 */
[----:B------:R-:W-:Y:S02]  /*0830*/  @UP0 UIMAD UR16, UR16, UR34, URZ ;  /* 0x00000022101002a4 */ /* 0x000fe4000f8e023f */
[----:B------:R-:W-:Y:S01]  /*0840*/  ULEA UR14, UP2, UR12, UR10, 0x2 ;  /* 0x0000000a0c0e7291 */ /* 0x000fe2000f84103f */
[----:B------:R-:W-:Y:S01]  /*0850*/  PLOP3.LUT P0, PT, PT, PT, UP1, 0x80, 0x0 ;  /* 0x000000000000781c */ /* 0x000fe20003f0f018 */
[----:B------:R-:W-:Y:S01]  /*0860*/  @UP0 ULDC.64 UR8, c[0x0][0x310] ;  /* 0x0000c40000080ab9 */ /* 0x000fe20000000a00 */
[----:B------:R-:W-:Y:S01]  /*0870*/  @UP0 ULDC UR10, c[0x0][0x21c] ;  /* 0x00008700000a0ab9 */ /* 0x000fe20000000800 */
[----:B------:R-:W-:Y:S01]  /*0880*/  ULEA.HI.X UR20, UR12, UR11, UR15, 0x2, UP2 ;  /* 0x0000000b0c147291 */ /* 0x000fe200090f140f */
[----:B------:R-:W-:Y:S01]  /*0890*/  LEA.HI.X R131, R131, R7, R0, 0x2, P1 ;  /* 0x0000000783837211 */ /* 0x000fe200008f1400 */
        /* <DEDUP_REMOVED lines=14> */
[----:B------:R-:W-:Y:S01]  /*0980*/  IMAD.MOV.U32 R134, RZ, RZ, RZ ;  /* 0x000000ffff867224 */ /* 0x000fe200078e00ff */
        /* <DEDUP_REMOVED lines=8> */
.L_x_4270:
        /* <DEDUP_REMOVED lines=8> */
[----:B------:R-:W-:Y:S01]  /*0a90*/  IMAD.MOV.U32 R0, RZ, RZ, RZ ;  /* 0x000000ffff007224 */ /* 0x000fe200078e00ff */
[----:B------:R-:W-:Y:S01]  /*0aa0*/  LOP3.LUT R12, R5, 0x1f, R135, 0xf8, !PT ;  /* 0x0000001f050c7812 */ /* 0x000fe200078ef887 */
[----:B------:R-:W-:Y:S01]  /*0ab0*/  UIADD3 UR44, -UR44, UR47, URZ ;  /* 0x0000002f2c2c7290 */ /* 0x000fe2000fffe13f */
[----:B------:R-:W-:Y:S01]  /*0ac0*/  CS2R R6, SRZ ;  /* 0x0000000000067805 */ /* 0x000fe2000001ff00 */
[----:B------:R-:W-:Y:S01]  /*0ad0*/  HFMA2.MMA R4, -RZ, RZ, 0, 0 ;  /* 0x00000000ff047435 */ /* 0x000fe200000001ff */
        /* <DEDUP_REMOVED lines=12> */
[C---:B------:R-:W-:Y:S01]  /*0ba0*/  LOP3.LUT R150, R12.reuse, 0xa0, RZ, 0xfc, !PT ;  /* 0x000000a00c967812 */ /* 0x040fe200078efcff */
[----:B------:R-:W-:Y:S01]  /*0bb0*/  HFMA2.MMA R23, -RZ, RZ, 0, 0 ;  /* 0x00000000ff177435 */ /* 0x000fe200000001ff */
[C---:B------:R-:W-:Y:S02]  /*0bc0*/  LOP3.LUT R149, R12.reuse, 0xc0, RZ, 0xfc, !PT ;  /* 0x000000c00c957812 */ /* 0x040fe400078efcff */
[----:B------:R-:W-:Y:S01]  /*0bd0*/  MOV R19, RZ ;  /* 0x000000ff00137202 */ /* 0x000fe20000000f00 */
[----:B------:R-:W-:Y:S01]  /*0be0*/  IMAD.MOV.U32 R25, RZ, RZ, RZ ;  /* 0x000000ffff197224 */ /* 0x000fe200078e00ff */
[----:B------:R-:W-:Y:S01]  /*0bf0*/  ISETP.GE.AND P0, PT, R153, UR44, PT ;  /* 0x0000002c99007c0c */ /* 0x000fe2000bf06270 */
[----:B------:R-:W-:Y:S01]  /*0c00*/  ULDC UR5, c[0x0][0x21c] ;  /* 0x0000870000057ab9 */ /* 0x000fe20000000800 */
[----:B------:R-:W-:-:S02]  /*0c10*/  LOP3.LUT R148, R12, 0xe0, RZ, 0xfc, !PT ;  /* 0x000000e00c947812 */ /* 0x000fc400078efcff */
[----:B------:R-:W-:Y:S02]  /*0c20*/  ISETP.GE.AND P4, PT, R152, UR44, PT ;  /* 0x0000002c98007c0c */ /* 0x000fe4000bf86270 */
        /* <DEDUP_REMOVED lines=17> */
[C---:B------:R-:W-:Y:S01]  /*0d40*/  LOP3.LUT R138, R12.reuse, 0x1c0, RZ, 0xfc, !PT ;  /* 0x000001c00c8a7812 */ /* 0x040fe200078efcff */
[----:B------:R-:W4:Y:S01]  /*0d50*/  @!P5 LDG.E R11, desc[UR26][R2.64+0x280] ;  /* 0x0002801a020bd981 */ /* 0x000f22000c1e1900 */
[----:B------:R-:W-:Y:S02]  /*0d60*/  ISETP.GE.AND P4, PT, R145, UR44, PT ;  /* 0x0000002c91007c0c */ /* 0x000fe4000bf86270 */
[----:B------:R-:W-:Y:S01]  /*0d70*/  LOP3.LUT R136, R12, 0x1e0, RZ, 0xfc, !PT ;  /* 0x000001e00c887812 */ /* 0x000fe200078efcff */
[----:B------:R-:W4:Y:S01]  /*0d80*/  @!P3 LDG.E R8, desc[UR26][R2.64+0x300] ;  /* 0x0003001a0208b981 */ /* 0x000f22000c1e1900 */
[----:B------:R-:W-:Y:S02]  /*0d90*/  ISETP.GE.AND P6, PT, R144, UR44, PT ;  /* 0x0000002c90007c0c */ /* 0x000fe4000bfc6270 */
[----:B------:R-:W-:Y:S01]  /*0da0*/  ISETP.GE.AND P5, PT, R142, UR44, PT ;  /* 0x0000002c8e007c0c */ /* 0x000fe2000bfa6270 */
[----:B------:R-:W4:Y:S01]  /*0db0*/  @!P2 LDG.E R15, desc[UR26][R2.64+0x380] ;  /* 0x0003801a020fa981 */ /* 0x000f22000c1e1900 */
[----:B------:R-:W-:-:S02]  /*0dc0*/  ISETP.GE.AND P3, PT, R140, UR44, PT ;  /* 0x0000002c8c007c0c */ /* 0x000fc4000bf66270 */
[----:B------:R-:W-:Y:S01]  /*0dd0*/  ISETP.GE.AND P2, PT, R138, UR44, PT ;  /* 0x0000002c8a007c0c */ /* 0x000fe2000bf46270 */
[----:B------:R-:W4:Y:S01]  /*0de0*/  @!P1 LDG.E R10, desc[UR26][R2.64+0x400] ;  /* 0x0004001a020a9981 */ /* 0x000f22000c1e1900 */
[----:B------:R-:W-:Y:S02]  /*0df0*/  ISETP.GE.AND P1, PT, R136, UR44, PT ;  /* 0x0000002c88007c0c */ /* 0x000fe4000bf26270 */
        /* <DEDUP_REMOVED lines=8> */
[----:B------:R-:W-:-:S04]  /*0e80*/  IADD3 R18, R5, R132, RZ ;  /* 0x0000008405127210 */ /* 0x000fc80007ffe0ff */
[C---:B------:R-:W-:Y:S01]  /*0e90*/  IADD3 R27, R18.reuse, 0x20, RZ ;  /* 0x00000020121b7810 */ /* 0x040fe20007ffe0ff */
[C---:B------:R-:W-:Y:S01]  /*0ea0*/  VIADD R33, R18.reuse, 0x80 ;  /* 0x0000008012217836 */ /* 0x040fe20000000000 */
[C---:B------:R-:W-:Y:S02]  /*0eb0*/  IADD3 R29, R18.reuse, 0x40, RZ ;  /* 0x00000040121d7810 */ /* 0x040fe40007ffe0ff */
[C---:B------:R-:W-:Y:S02]  /*0ec0*/  IADD3 R31, R18.reuse, 0x60, RZ ;  /* 0x00000060121f7810 */ /* 0x040fe40007ffe0ff */
[CC--:B------:R-:W-:Y:S02]  /*0ed0*/  LEA.HI.SX32 R127, R18.reuse, R18.reuse, 0x1b ;  /* 0x00000012127f7211 */ /* 0x0c0fe400078fdaff */
[----:B------:R-:W-:Y:S02]  /*0ee0*/  IADD3 R35, R18, 0xa0, RZ ;  /* 0x000000a012237810 */ /* 0x000fe40007ffe0ff */
[----:B------:R-:W-:-:S02]  /*0ef0*/  LEA.HI.SX32 R27, R27, R18, 0x1b ;  /* 0x000000121b1b7211 */ /* 0x000fc400078fdaff */
[C---:B------:R-:W-:Y:S02]  /*0f00*/  IADD3 R37, R18.reuse, 0xc0, RZ ;  /* 0x000000c012257810 */ /* 0x040fe40007ffe0ff */
[-C--:B------:R-:W-:Y:S02]  /*0f10*/  LEA.HI.SX32 R29, R29, R18.reuse, 0x1b ;  /* 0x000000121d1d7211 */ /* 0x080fe400078fdaff */
[----:B------:R-:W-:Y:S01]  /*0f20*/  LEA.HI.SX32 R31, R31, R18, 0x1b ;  /* 0x000000121f1f7211 */ /* 0x000fe200078fdaff */
[C---:B0-----:R-:W-:Y:S01]  /*0f30*/  VIADD R3, R18.reuse, 0x120 ;  /* 0x0000012012037836 */ /* 0x041fe20000000000 */
[C---:B------:R-:W-:Y:S02]  /*0f40*/  IADD3 R39, R18.reuse, 0xe0, RZ ;  /* 0x000000e012277810 */ /* 0x040fe40007ffe0ff */
[----:B------:R-:W-:Y:S02]  /*0f50*/  IADD3 R41, R18, 0x100, RZ ;  /* 0x0000010012297810 */ /* 0x000fe40007ffe0ff */
[----:B------:R-:W-:-:S02]  /*0f60*/  LEA R127, R127, R130, 0x2 ;  /* 0x000000827f7f7211 */ /* 0x000fc400078e10ff */
[-C--:B------:R-:W-:Y:S02]  /*0f70*/  LEA.HI.SX32 R33, R33, R18.reuse, 0x1b ;  /* 0x0000001221217211 */ /* 0x080fe400078fdaff */
[----:B------:R-:W-:Y:S02]  /*0f80*/  LEA.HI.SX32 R35, R35, R18, 0x1b ;  /* 0x0000001223237211 */ /* 0x000fe400078fdaff */
[----:B------:R-:W-:Y:S01]  /*0f90*/  LEA R126, R27, R130, 0x2 ;  /* 0x000000821b7e7211 */ /* 0x000fe200078e10ff */
[----:B------:R-:W-:Y:S01]  /*0fa0*/  IMAD R124, R31, 0x4, R130 ;  /* 0x000000041f7c7824 */ /* 0x000fe200078e0282 */
[----:B------:R-:W-:Y:S02]  /*0fb0*/  IADD3 R43, R18, 0x140, RZ ;  /* 0x00000140122b7810 */ /* 0x000fe40007ffe0ff */
[----:B------:R-:W-:Y:S02]  /*0fc0*/  LEA.HI.SX32 R37, R37, R18, 0x1b ;  /* 0x0000001225257211 */ /* 0x000fe400078fdaff */
[----:B------:R-:W-:-:S02]  /*0fd0*/  LEA R125, R29, R130, 0x2 ;  /* 0x000000821d7d7211 */ /* 0x000fc400078e10ff */
[C---:B------:R-:W-:Y:S02]  /*0fe0*/  IADD3 R45, R18.reuse, 0x160, RZ ;  /* 0x00000160122d7810 */ /* 0x040fe40007ffe0ff */
[-C--:B------:R-:W-:Y:S02]  /*0ff0*/  LEA.HI.SX32 R39, R39, R18.reuse, 0x1b ;  /* 0x0000001227277211 */ /* 0x080fe400078fdaff */
[----:B------:R-:W-:Y:S01]  /*1000*/  LEA.HI.SX32 R41, R41, R18, 0x1b ;  /* 0x0000001229297211 */ /* 0x000fe200078fdaff */
[C---:B------:R-:W-:Y:S01]  /*1010*/  VIADD R51, R18.reuse, 0x1c0 ;  /* 0x000001c012337836 */ /* 0x040fe20000000000 */
[C---:B------:R-:W-:Y:S02]  /*1020*/  IADD3 R47, R18.reuse, 0x180, RZ ;  /* 0x00000180122f7810 */ /* 0x040fe40007ffe0ff */
[----:B------:R-:W-:Y:S02]  /*1030*/  IADD3 R49, R18, 0x1a0, RZ ;  /* 0x000001a012317810 */ /* 0x000fe40007ffe0ff */
[----:B------:R-:W-:-:S02]  /*1040*/  LEA R123, R33, R130, 0x2 ;  /* 0x00000082217b7211 */ /* 0x000fc400078e10ff */
[----:B------:R-:W-:Y:S02]  /*1050*/  LEA.HI.SX32 R3, R3, R18, 0x1b ;  /* 0x0000001203037211 */ /* 0x000fe400078fdaff */
[----:B------:R-:W-:Y:S02]  /*1060*/  LEA R122, R35, R130, 0x2 ;  /* 0x00000082237a7211 */ /* 0x000fe400078e10ff */
[----:B------:R-:W-:Y:S02]  /*1070*/  LEA.HI.SX32 R43, R43, R18, 0x1b ;  /* 0x000000122b2b7211 */ /* 0x000fe400078fdaff */
[----:B------:R-:W-:Y:S01]  /*1080*/  LEA R121, R37, R130, 0x2 ;  /* 0x0000008225797211 */ /* 0x000fe200078e10ff */
[----:B------:R-:W-:Y:S01]  /*1090*/  IMAD R119, R41, 0x4, R130 ;  /* 0x0000000429777824 */ /* 0x000fe200078e0282 */
[----:B------:R-:W-:Y:S02]  /*10a0*/  IADD3 R53, R18, 0x1e0, RZ ;  /* 0x000001e012357810 */ /* 0x000fe40007ffe0ff */
[----:B------:R-:W-:-:S02]  /*10b0*/  LEA.HI.SX32 R45, R45, R18, 0x1b ;  /* 0x000000122d2d7211 */ /* 0x000fc400078fdaff */
[----:B------:R-:W-:Y:S02]  /*10c0*/  LEA R120, R39, R130, 0x2 ;  /* 0x0000008227787211 */ /* 0x000fe400078e10ff */
[-C--:B------:R-:W-:Y:S02]  /*10d0*/  LEA.HI.SX32 R47, R47, R18.reuse, 0x1b ;  /* 0x000000122f2f7211 */ /* 0x080fe400078fdaff */
[----:B------:R-:W-:Y:S02]  /*10e0*/  LEA.HI.SX32 R49, R49, R18, 0x1b ;  /* 0x0000001231317211 */ /* 0x000fe400078fdaff */
[----:B------:R-:W-:Y:S02]  /*10f0*/  LEA R118, R3, R130, 0x2 ;  /* 0x0000008203767211 */ /* 0x000fe400078e10ff */
[----:B------:R-:W-:Y:S02]  /*1100*/  LEA R5, R132, R5, 0x4 ;  /* 0x0000000584057211 */ /* 0x000fe400078e20ff */
[----:B------:R-:W-:-:S02]  /*1110*/  LEA.HI.SX32 R51, R51, R18, 0x1b ;  /* 0x0000001233337211 */ /* 0x000fc400078fdaff */
[----:B------:R-:W-:Y:S02]  /*1120*/  LEA R117, R43, R130, 0x2 ;  /* 0x000000822b757211 */ /* 0x000fe400078e10ff */
[----:B------:R-:W-:Y:S02]  /*1130*/  LEA.HI.SX32 R53, R53, R18, 0x1b ;  /* 0x0000001235357211 */ /* 0x000fe400078fdaff */
[-C--:B------:R-:W-:Y:S01]  /*1140*/  LEA R116, R45, R130.reuse, 0x2 ;  /* 0x000000822d747211 */ /* 0x080fe200078e10ff */
[----:B------:R-:W-:Y:S01]  /*1150*/  IMAD R114, R49, 0x4, R130 ;  /* 0x0000000431727824 */ /* 0x000fe200078e0282 */
[-C--:B------:R-:W-:Y:S02]  /*1160*/  LEA R115, R47, R130.reuse, 0x2 ;  /* 0x000000822f737211 */ /* 0x080fe400078e10ff */
[----:B------:R-:W-:Y:S02]  /*1170*/  LEA.HI.SX32 R113, R5, R5, 0x1b ;  /* 0x0000000505717211 */ /* 0x000fe400078fdaff */
        /* <DEDUP_REMOVED lines=46> */
[----:B0-----:R-:W-:Y:S01]  /*1460*/  IMAD.MOV.U32 R0, RZ, RZ, RZ ;  /* 0x000000ffff007224 */ /* 0x001fe200078e00ff */
[----:B------:R-:W-:Y:S01]  /*1470*/  BAR.SYNC.DEFER_BLOCKING 0x0 ;  /* 0x0000000000007b1d */ /* 0x000fe20000010000 */
[----:B-1----:R-:W-:-:S02]  /*1480*/  CS2R R6, SRZ ;  /* 0x0000000000067805 */ /* 0x002fc4000001ff00 */
[----:B------:R-:W-:Y:S02]  /*1490*/  CS2R R4, SRZ ;  /* 0x0000000000047805 */ /* 0x000fe4000001ff00 */
[----:B--2---:R-:W-:Y:S02]  /*14a0*/  CS2R R8, SRZ ;  /* 0x0000000000087805 */ /* 0x004fe4000001ff00 */
[----:B---3--:R-:W-:Y:S02]  /*14b0*/  CS2R R10, SRZ ;  /* 0x00000000000a7805 */ /* 0x008fe4000001ff00 */
[----:B----4-:R-:W-:Y:S02]  /*14c0*/  CS2R R14, SRZ ;  /* 0x00000000000e7805 */ /* 0x010fe4000001ff00 */
[----:B------:R-:W-:Y:S01]  /*14d0*/  CS2R R16, SRZ ;  /* 0x0000000000107805 */ /* 0x000fe2000001ff00 */
[----:B------:R-:W-:Y:S01]  /*14e0*/  HFMA2.MMA R21, -RZ, RZ, 0, 0 ;  /* 0x00000000ff157435 */ /* 0x000fe200000001ff */
        /* <DEDUP_REMOVED lines=74> */
[----:B------:R-:W-:Y:S02]  /*1990*/  CS2R R8, SRZ ;  /* 0x0000000000087805 */ /* 0x000fe4000001ff00 */
        /* <DEDUP_REMOVED lines=20> */
[----:B---3--:R-:W-:Y:S01]  /*1ae0*/  CS2R R16, SRZ ;  /* 0x0000000000107805 */ /* 0x008fe2000001ff00 */
[----:B----4-:R-:W-:Y:S01]  /*1af0*/  HFMA2.MMA R23, -RZ, RZ, 0, 0 ;  /* 0x00000000ff177435 */ /* 0x010fe200000001ff */
[----:B------:R-:W-:Y:S01]  /*1b00*/  MOV R21, RZ ;  /* 0x000000ff00157202 */ /* 0x000fe20000000f00 */
[----:B------:R-:W-:Y:S01]  /*1b10*/  IMAD.MOV.U32 R19, RZ, RZ, RZ ;  /* 0x000000ffff137224 */ /* 0x000fe200078e00ff */
[----:B------:R-:W3:Y:S04]  /*1b20*/  @!P0 LDG.E R15, desc[UR26][R2.64+0x480] ;  /* 0x0004801a020f8981 */ /* 0x000ee8000c1e1900 */
        /* <DEDUP_REMOVED lines=83> */
.L_x_4220:
[----:B------:R-:W0:Y:S01]  /*2060*/  LDC.64 R14, c[0x0][0x348] ;  /* 0x0000d200ff0e7b82 */ /* 0x000e220000000a00 */
[----:B------:R-:W-:Y:S01]  /*2070*/  USHF.R.S32.HI UR51, URZ, 0x1f, UR18 ;  /* 0x0000001f3f337899 */ /* 0x000fe20008011412 */
[----:B------:R-:W-:Y:S01]  /*2080*/  ISETP.GE.AND P0, PT, R12, UR44, PT ;  /* 0x0000002c0c007c0c */ /* 0x000fe2000bf06270 */
[----:B------:R-:W-:Y:S01]  /*2090*/  UIADD3 UR45, UR19, -0x1, URZ ;  /* 0xffffffff132d7890 */ /* 0x000fe2000fffe03f */
[--C-:B------:R-:W-:Y:S01]  /*20a0*/  FADD.FTZ R31, R80, R141.reuse ;  /* 0x0000008d501f7221 */ /* 0x100fe20000010000 */
[----:B------:R-:W-:Y:S01]  /*20b0*/  ULDC.64 UR6, c[0x0][0x230] ;  /* 0x00008c0000067ab9 */ /* 0x000fe20000000a00 */
[----:B------:R-:W-:Y:S01]  /*20c0*/  P2R R194, PR, RZ, 0x1 ;  /* 0x00000001ffc27803 */ /* 0x000fe20000000000 */
[----:B------:R-:W-:Y:S01]  /*20d0*/  UIMAD UR5, UR51, UR6, URZ ;  /* 0x00000006330572a4 */ /* 0x000fe2000f8e023f */
[----:B------:R-:W1:Y:S01]  /*20e0*/  LDC.64 R16, c[0x0][0x360] ;  /* 0x0000d800ff107b82 */ /* 0x000e620000000a00 */
[----:B------:R-:W-:Y:S01]  /*20f0*/  ULEA.HI UR16, UR45, UR45, URZ, 0x1 ;  /* 0x0000002d2d107291 */ /* 0x000fe2000f8f083f */
[--C-:B------:R-:W-:Y:S01]  /*2100*/  FADD.FTZ R30, R81, R141.reuse ;  /* 0x0000008d511e7221 */ /* 0x100fe20000010000 */
[----:B------:R-:W-:Y:S01]  /*2110*/  UIMAD.WIDE.U32 UR14, UR18, UR6, URZ ;  /* 0x00000006120e72a5 */ /* 0x000fe2000f8e003f */
[--C-:B------:R-:W-:Y:S01]  /*2120*/  FADD.FTZ R29, R82, R141.reuse ;  /* 0x0000008d521d7221 */ /* 0x100fe20000010000 */
[----:B------:R-:W-:Y:S01]  /*2130*/  UIMAD UR46, UR18, UR7, UR5 ;  /* 0x00000007122e72a4 */ /* 0x000fe2000f8e0205 */
[--C-:B------:R-:W-:Y:S01]  /*2140*/  FADD.FTZ R28, R83, R141.reuse ;  /* 0x0000008d531c7221 */ /* 0x100fe20000010000 */
[----:B------:R-:W-:Y:S01]  /*2150*/  ULOP3.LUT UR16, UR16, 0xfffffe, URZ, 0xc0, !UPT ;  /* 0x00fffffe10107892 */ /* 0x000fe2000f8ec03f */
        /* <DEDUP_REMOVED lines=23> */
[----:B------:R-:W-:Y:S02]  /*22d0*/  UIADD3 UR45, UR45, -UR16, URZ ;  /* 0x800000102d2d7290 */ /* 0x000fe4000fffe03f */
        /* <DEDUP_REMOVED lines=8> */
.L_x_4265:
        /* <DEDUP_REMOVED lines=12> */
[----:B---3--:R-:W-:Y:S02]  /*2420*/  CS2R R8, SRZ ;  /* 0x0000000000087805 */ /* 0x008fe4000001ff00 */
[----:B------:R-:W-:Y:S02]  /*2430*/  ISETP.GE.AND P3, PT, R128, UR44, PT ;  /* 0x0000002c80007c0c */ /* 0x000fe4000bf66270 */
[----:B------:R-:W-:Y:S02]  /*2440*/  CS2R R10, SRZ ;  /* 0x00000000000a7805 */ /* 0x000fe4000001ff00 */
[----:B------:R-:W-:Y:S01]  /*2450*/  IADD3 R3, R3, UR16, RZ ;  /* 0x0000001003037c10 */ /* 0x000fe2000fffe0ff */
[----:B------:R-:W-:Y:S01]  /*2460*/  UMOV UR16, UR14 ;  /* 0x0000000e00107c82 */ /* 0x000fe20008000000 */
[----:B------:R-:W-:Y:S01]  /*2470*/  UIMAD UR54, UR5, UR31, UR54 ;  /* 0x0000001f053672a4 */ /* 0x000fe2000f8e0236 */
[----:B------:R-:W-:Y:S01]  /*2480*/  ISETP.GE.AND P2, PT, R153, UR44, PT ;  /* 0x0000002c99007c0c */ /* 0x000fe2000bf46270 */
[----:B------:R-:W-:Y:S01]  /*2490*/  UIMAD.WIDE.U32 UR16, UR5, UR30, UR16 ;  /* 0x0000001e051072a5 */ /* 0x000fe2000f8e0010 */
[----:B------:R-:W-:Y:S01]  /*24a0*/  ISETP.GE.AND P1, PT, R152, UR44, PT ;  /* 0x0000002c98007c0c */ /* 0x000fe2000bf26270 */
[----:B------:R-:W-:Y:S01]  /*24b0*/  HFMA2.MMA R155, -RZ, RZ, 0, 0 ;  /* 0x00000000ff9b7435 */ /* 0x000fe200000001ff */
[----:B------:R-:W-:Y:S01]  /*24c0*/  ISETP.NE.AND P6, PT, R194, RZ, PT ;  /* 0x000000ffc200720c */ /* 0x000fe20003fc5270 */
[----:B------:R-:W-:Y:S01]  /*24d0*/  ULEA UR55, UP0, UR16, UR32, 0x2 ;  /* 0x0000002010377291 */ /* 0x000fe2000f80103f */
[----:B0-----:R-:W-:Y:S01]  /*24e0*/  LEA R4, P0, R2, R133, 0x2 ;  /* 0x0000008502047211 */ /* 0x001fe200078010ff */
[----:B------:R-:W-:Y:S01]  /*24f0*/  UIADD3 UR17, UR17, UR54, URZ ;  /* 0x0000003611117290 */ /* 0x000fe2000fffe03f */
[----:B------:R-:W-:-:S02]  /*2500*/  LOP3.LUT R151, R12, 0x80, RZ, 0xfc, !PT ;  /* 0x000000800c977812 */ /* 0x000fc400078efcff */
[----:B------:R-:W-:Y:S02]  /*2510*/  CS2R R18, SRZ ;  /* 0x0000000000127805 */ /* 0x000fe4000001ff00 */
[----:B------:R-:W-:Y:S01]  /*2520*/  LEA.HI.X R5, R2, R131, R3, 0x2, P0 ;  /* 0x0000008302057211 */ /* 0x000fe200000f1403 */
[----:B------:R-:W-:Y:S01]  /*2530*/  ULEA.HI.X UR16, UR16, UR33, UR17, 0x2, UP0 ;  /* 0x0000002110107291 */ /* 0x000fe200080f1411 */
[C---:B------:R-:W-:Y:S02]  /*2540*/  LOP3.LUT R150, R12.reuse, 0xa0, RZ, 0xfc, !PT ;  /* 0x000000a00c967812 */ /* 0x040fe400078efcff */
[----:B------:R-:W-:Y:S02]  /*2550*/  CS2R R156, SRZ ;  /* 0x00000000009c7805 */ /* 0x000fe4000001ff00 */
[C---:B------:R-:W-:Y:S01]  /*2560*/  LOP3.LUT R149, R12.reuse, 0xc0, RZ, 0xfc, !PT ;  /* 0x000000c00c957812 */ /* 0x040fe200078efcff */
[----:B--2---:R-:W2:Y:S01]  /*2570*/  @!P3 LDG.E R7, desc[UR26][R4.64+0x80] ;  /* 0x0000801a0407b981 */ /* 0x004ea2000c1e1900 */
[----:B------:R-:W-:-:S02]  /*2580*/  LOP3.LUT R148, R12, 0xe0, RZ, 0xfc, !PT ;  /* 0x000000e00c947812 */ /* 0x000fc400078efcff */
[----:B------:R-:W-:Y:S02]  /*2590*/  CS2R R158, SRZ ;  /* 0x00000000009e7805 */ /* 0x000fe4000001ff00 */
[C---:B------:R-:W-:Y:S01]  /*25a0*/  LOP3.LUT R147, R12.reuse, 0x100, RZ, 0xfc, !PT ;  /* 0x000001000c937812 */ /* 0x040fe200078efcff */
[----:B------:R-:W3:Y:S01]  /*25b0*/  @!P2 LDG.E R8, desc[UR26][R4.64+0x100] ;  /* 0x0001001a0408a981 */ /* 0x000ee2000c1e1900 */
[----:B------:R-:W-:Y:S02]  /*25c0*/  ISETP.GE.AND P0, PT, R151, UR44, PT ;  /* 0x0000002c97007c0c */ /* 0x000fe4000bf06270 */
[----:B------:R-:W-:Y:S02]  /*25d0*/  CS2R R160, SRZ ;  /* 0x0000000000a07805 */ /* 0x000fe4000001ff00 */
[----:B------:R-:W-:Y:S01]  /*25e0*/  LOP3.LUT R146, R12, 0x120, RZ, 0xfc, !PT ;  /* 0x000001200c927812 */ /* 0x000fe200078efcff */
[----:B------:R-:W-:Y:S01]  /*25f0*/  IMAD.U32 R2, RZ, RZ, UR55 ;  /* 0x00000037ff027e24 */ /* 0x000fe2000f8e00ff */
[----:B------:R-:W-:Y:S01]  /*2600*/  ISETP.GE.AND P5, PT, R150, UR44, PT ;  /* 0x0000002c96007c0c */ /* 0x000fe2000bfa6270 */
[----:B----4-:R-:W4:Y:S01]  /*2610*/  @!P1 LDG.E R9, desc[UR26][R4.64+0x180] ;  /* 0x0001801a04099981 */ /* 0x010f22000c1e1900 */
[----:B------:R-:W-:-:S02]  /*2620*/  ISETP.GE.AND P4, PT, R149, UR44, PT ;  /* 0x0000002c95007c0c */ /* 0x000fc4000bf86270 */
[----:B------:R-:W-:Y:S01]  /*2630*/  ISETP.GE.AND P3, PT, R148, UR44, PT ;  /* 0x0000002c94007c0c */ /* 0x000fe2000bf66270 */
[----:B------:R-:W2:Y:S01]  /*2640*/  @!P6 LDG.E R6, desc[UR26][R4.64] ;  /* 0x0000001a0406e981 */ /* 0x000ea2000c1e1900 */
[----:B------:R-:W-:Y:S02]  /*2650*/  MOV R3, UR16 ;  /* 0x0000001000037c02 */ /* 0x000fe40008000f00 */
[----:B------:R-:W-:Y:S01]  /*2660*/  ISETP.GE.AND P2, PT, R147, UR44, PT ;  /* 0x0000002c93007c0c */ /* 0x000fe2000bf46270 */
[----:B------:R-:W4:Y:S01]  /*2670*/  @!P0 LDG.E R10, desc[UR26][R4.64+0x200] ;  /* 0x0002001a040a8981 */ /* 0x000f22000c1e1900 */
[----:B------:R-:W-:Y:S02]  /*2680*/  ISETP.GE.AND P1, PT, R146, UR44, PT ;  /* 0x0000002c92007c0c */ /* 0x000fe4000bf26270 */
[C---:B------:R-:W-:Y:S01]  /*2690*/  LOP3.LUT R145, R12.reuse, 0x140, RZ, 0xfc, !PT ;  /* 0x000001400c917812 */ /* 0x040fe200078efcff */
[----:B------:R-:W3:Y:S01]  /*26a0*/  LDG.E R154, desc[UR26][R2.64] ;  /* 0x0000001a029a7981 */ /* 0x000ee2000c1e1900 */
[----:B------:R-:W-:-:S02]  /*26b0*/  LOP3.LUT R144, R12, 0x160, RZ, 0xfc, !PT ;  /* 0x000001600c907812 */ /* 0x000fc400078efcff */
[C---:B------:R-:W-:Y:S01]  /*26c0*/  LOP3.LUT R142, R12.reuse, 0x180, RZ, 0xfc, !PT ;  /* 0x000001800c8e7812 */ /* 0x040fe200078efcff */
[----:B------:R-:W4:Y:S01]  /*26d0*/  @!P5 LDG.E R11, desc[UR26][R4.64+0x280] ;  /* 0x0002801a040bd981 */ /* 0x000f22000c1e1900 */
[C---:B------:R-:W-:Y:S02]  /*26e0*/  LOP3.LUT R140, R12.reuse, 0x1a0, RZ, 0xfc, !PT ;  /* 0x000001a00c8c7812 */ /* 0x040fe400078efcff */
[C---:B------:R-:W-:Y:S01]  /*26f0*/  LOP3.LUT R138, R12.reuse, 0x1c0, RZ, 0xfc, !PT ;  /* 0x000001c00c8a7812 */ /* 0x040fe200078efcff */
[----:B------:R-:W4:Y:S01]  /*2700*/  @!P4 LDG.E R18, desc[UR26][R4.64+0x300] ;  /* 0x0003001a0412c981 */ /* 0x000f22000c1e1900 */
[----:B------:R-:W-:Y:S02]  /*2710*/  ISETP.GE.AND P0, PT, R145, UR44, PT ;  /* 0x0000002c91007c0c */ /* 0x000fe4000bf06270 */
[----:B------:R-:W-:Y:S01]  /*2720*/  LOP3.LUT R136, R12, 0x1e0, RZ, 0xfc, !PT ;  /* 0x000001e00c887812 */ /* 0x000fe200078efcff */
[----:B------:R-:W4:Y:S01]  /*2730*/  @!P3 LDG.E R19, desc[UR26][R4.64+0x380] ;  /* 0x0003801a0413b981 */ /* 0x000f22000c1e1900 */
[----:B------:R-:W-:-:S02]  /*2740*/  ISETP.GE.AND P5, PT, R144, UR44, PT ;  /* 0x0000002c90007c0c */ /* 0x000fc4000bfa6270 */
[----:B------:R-:W-:Y:S01]  /*2750*/  ISETP.GE.AND P4, PT, R142, UR44, PT ;  /* 0x0000002c8e007c0c */ /* 0x000fe2000bf86270 */
[----:B------:R-:W4:Y:S01]  /*2760*/  @!P2 LDG.E R156, desc[UR26][R4.64+0x400] ;  /* 0x0004001a049ca981 */ /* 0x000f22000c1e1900 */
[----:B------:R-:W-:Y:S02]  /*2770*/  ISETP.GE.AND P3, PT, R140, UR44, PT ;  /* 0x0000002c8c007c0c */ /* 0x000fe4000bf66270 */
        /* <DEDUP_REMOVED lines=9> */
[----:B------:R0:W4:Y:S01]  /*2810*/  @!P1 LDG.E R163, desc[UR26][R4.64+0x780] ;  /* 0x0007801a04a39981 */ /* 0x000122000c1e1900 */
[----:B------:R-:W-:-:S02]  /*2820*/  LOP3.LUT P0, RZ, R135, 0x1f, RZ, 0xc0, !PT ;  /* 0x0000001f87ff7812 */ /* 0x000fc4000780c0ff */
[----:B------:R-:W-:-:S04]  /*2830*/  MOV R162, UR19 ;  /* 0x0000001300a27c02 */ /* 0x000fc80008000f00 */
[----:B------:R-:W-:Y:S01]  /*2840*/  ISETP.LT.OR P2, PT, R162, 0x2, P0 ;  /* 0x00000002a200780c */ /* 0x000fe20000741670 */
[----:B------:R-:W-:-:S12]  /*2850*/  UIMAD UR54, UR51, UR40, URZ ;  /* 0x00000028333672a4 */ /* 0x000fd8000f8e023f */
[----:B0-----:R-:W0:Y:S01]  /*2860*/  @!P2 LDC R5, c[0x0][0x21c] ;  /* 0x00008700ff05ab82 */ /* 0x001e220000000800 */
[----:B------:R-:W-:Y:S02]  /*2870*/  UIMAD.WIDE.U32 UR16, UR18, UR40, URZ ;  /* 0x00000028121072a5 */ /* 0x000fe4000f8e003f */
[----:B------:R-:W-:Y:S01]  /*2880*/  UIMAD UR54, UR18, UR41, UR54 ;  /* 0x00000029123672a4 */ /* 0x000fe2000f8e0236 */
[----:B------:R-:W-:Y:S01]  /*2890*/  MOV R4, UR19 ;  /* 0x0000001300047c02 */ /* 0x000fe20008000f00 */
[----:B------:R-:W-:Y:S02]  /*28a0*/  UIMAD UR50, UR50, UR38, URZ ;  /* 0x00000026323272a4 */ /* 0x000fe4000f8e023f */
[----:B------:R-:W-:Y:S01]  /*28b0*/  UIADD3 UR17, UR17, UR54, URZ ;  /* 0x0000003611117290 */ /* 0x000fe2000fffe03f */
[----:B------:R-:W-:Y:S01]  /*28c0*/  @!P2 IADD3 R4, R4, -0x2, RZ ;  /* 0xfffffffe0404a810 */ /* 0x000fe20007ffe0ff */
[----:B------:R-:W-:Y:S02]  /*28d0*/  UIMAD UR50, UR5, UR39, UR50 ;  /* 0x00000027053272a4 */ /* 0x000fe4000f8e0232 */
[----:B------:R-:W-:-:S04]  /*28e0*/  UIMAD.WIDE.U32 UR16, UR5, UR38, UR16 ;  /* 0x00000026051072a5 */ /* 0x000fc8000f8e0010 */
[----:B------:R-:W-:Y:S02]  /*28f0*/  UIADD3 UR17, UR17, UR50, URZ ;  /* 0x0000003211117290 */ /* 0x000fe4000fffe03f */
[----:B------:R-:W-:-:S04]  /*2900*/  ULEA UR50, UP0, UR16, UR36, 0x2 ;  /* 0x0000002410327291 */ /* 0x000fc8000f80103f */
[----:B------:R-:W-:Y:S01]  /*2910*/  ULEA.HI.X UR16, UR16, UR37, UR17, 0x2, UP0 ;  /* 0x0000002510107291 */ /* 0x000fe200080f1411 */
[----:B------:R-:W-:-:S05]  /*2920*/  ISETP.NE.AND P1, PT, R135, RZ, PT ;  /* 0x000000ff8700720c */ /* 0x000fca0003f25270 */
[----:B------:R-:W-:Y:S01]  /*2930*/  IMAD.U32 R3, RZ, RZ, UR16 ;  /* 0x00000010ff037e24 */ /* 0x000fe2000f8e00ff */
[----:B------:R-:W-:Y:S01]  /*2940*/  ULEA UR16, UR45, UR5, 0x8 ;  /* 0x000000052d107291 */ /* 0x000fe2000f8e403f */
[----:B------:R-:W-:Y:S01]  /*2950*/  MOV R2, UR50 ;  /* 0x0000003200027c02 */ /* 0x000fe20008000f00 */
[--C-:B------:R-:W-:Y:S01]  /*2960*/  FADD.FTZ R183, R93, R141.reuse ;  /* 0x0000008d5db77221 */ /* 0x100fe20000010000 */
[--C-:B------:R-:W-:Y:S01]  /*2970*/  FADD.FTZ R181, R91, R141.reuse ;  /* 0x0000008d5bb57221 */ /* 0x100fe20000010000 */
[--C-:B------:R-:W-:Y:S01]  /*2980*/  FADD.FTZ R179, R89, R141.reuse ;  /* 0x0000008d59b37221 */ /* 0x100fe20000010000 */
[--C-:B------:R-:W-:Y:S01]  /*2990*/  FADD.FTZ R177, R87, R141.reuse ;  /* 0x0000008d57b17221 */ /* 0x100fe20000010000 */
[--C-:B------:R-:W-:Y:S01]  /*29a0*/  FADD.FTZ R185, R84, R141.reuse ;  /* 0x0000008d54b97221 */ /* 0x100fe20000010000 */
[--C-:B------:R-:W-:Y:S01]  /*29b0*/  FADD.FTZ R191, R82, R141.reuse ;  /* 0x0000008d52bf7221 */ /* 0x100fe20000010000 */
[--C-:B------:R-:W-:Y:S01]  /*29c0*/  FADD.FTZ R209, R80, R141.reuse ;  /* 0x0000008d50d17221 */ /* 0x100fe20000010000 */
[----:B------:R-:W-:-:S04]  /*29d0*/  FADD.FTZ R197, R92, R141 ;  /* 0x0000008d5cc57221 */ /* 0x000fc80000010000 */
        /* <DEDUP_REMOVED lines=9> */
[----:B--2---:R0:W-:Y:S04]  /*2a70*/  STS [R127], R6 ;  /* 0x000000067f007388 */ /* 0x0041e80000000800 */
[----:B------:R2:W-:Y:S01]  /*2a80*/  STS [R126+0x80], R7 ;  /* 0x000080077e007388 */ /* 0x0005e20000000800 */
[----:B0-----:R-:W-:-:S02]  /*2a90*/  @!P2 IMAD R6, R4, R5, UR5 ;  /* 0x000000050406ae24 */ /* 0x001fc4000f8e0205 */
[----:B---3--:R-:W-:Y:S01]  /*2aa0*/  FMUL.FTZ R4, R154, 1.4426950216293334961 ;  /* 0x3fb8aa3b9a047820 */ /* 0x008fe20000410000 */
[----:B--2---:R-:W-:-:S04]  /*2ab0*/  FADD.FTZ R7, R94, R141 ;  /* 0x0000008d5e077221 */ /* 0x004fc80000010000 */
[----:B------:R-:W-:Y:S01]  /*2ac0*/  FMUL.FTZ R190, R4, R7 ;  /* 0x0000000704be7220 */ /* 0x000fe20000410000 */
[----:B------:R-:W-:Y:S01]  /*2ad0*/  STS [R125+0x100], R8 ;  /* 0x000100087d007388 */ /* 0x000fe20000000800 */
[----:B------:R-:W-:-:S04]  /*2ae0*/  IADD3 R5, R135, 0x200, RZ ;  /* 0x0000020087057810 */ /* 0x000fc80007ffe0ff */
[----:B------:R-:W0:Y:S01]  /*2af0*/  MUFU.EX2 R190, R190 ;  /* 0x000000be00be7308 */ /* 0x000e220000000800 */
[----:B----4-:R-:W-:Y:S04]  /*2b00*/  STS [R124+0x180], R9 ;  /* 0x000180097c007388 */ /* 0x010fe80000000800 */
[----:B------:R-:W-:Y:S04]  /*2b10*/  STS [R123+0x200], R10 ;  /* 0x0002000a7b007388 */ /* 0x000fe80000000800 */
[----:B------:R2:W-:Y:S01]  /*2b20*/  STS [R122+0x280], R11 ;  /* 0x0002800b7a007388 */ /* 0x0005e20000000800 */
[----:B------:R-:W-:-:S03]  /*2b30*/  SEL R5, R5, UR16, P1 ;  /* 0x0000001005057c07 */ /* 0x000fc60008800000 */
[----:B------:R-:W-:Y:S04]  /*2b40*/  STS [R121+0x300], R18 ;  /* 0x0003001279007388 */ /* 0x000fe80000000800 */
[----:B------:R-:W-:Y:S04]  /*2b50*/  STS [R120+0x380], R19 ;  /* 0x0003801378007388 */ /* 0x000fe80000000800 */
        /* <DEDUP_REMOVED lines=8> */
[----:B------:R-:W-:Y:S01]  /*2be0*/  STS [R110+0x780], R163 ;  /* 0x000780a36e007388 */ /* 0x000fe20000000800 */
[----:B------:R-:W-:-:S03]  /*2bf0*/  NOP ;  /* 0x0000000000007918 */ /* 0x000fc60000000000 */
[----:B------:R-:W3:Y:S04]  /*2c00*/  LDS R156, [R113+0x4] ;  /* 0x00000400719c7984 */ /* 0x000ee80000000800 */
        /* <DEDUP_REMOVED lines=14> */
[----:B------:R-:W4:Y:S04]  /*2cf0*/  LDS R155, [R113] ;  /* 0x00000000719b7984 */ /* 0x000f280000000800 */
[----:B-1----:R1:W5:Y:S04]  /*2d00*/  LDG.E R205, desc[UR26][R2.64] ;  /* 0x0000001a02cd7981 */ /* 0x002368000c1e1900 */
[----:B0-----:R0:W-:Y:S01]  /*2d10*/  STS [R5+0x2550], R190 ;  /* 0x002550be05007388 */ /* 0x0011e20000000800 */
[----:B--2---:R-:W-:-:S02]  /*2d20*/  HFMA2.MMA R11, -RZ, RZ, 0, 4.76837158203125e-07 ;  /* 0x00000008ff0b7435 */ /* 0x004fc400000001ff */
[----:B------:R-:W-:Y:S01]  /*2d30*/  HFMA2.MMA R8, -RZ, RZ, 1.875, 0 ;  /* 0x3f800000ff087435 */ /* 0x000fe200000001ff */
[----:B------:R-:W-:Y:S01]  /*2d40*/  MOV R9, RZ ;  /* 0x000000ff00097202 */ /* 0x000fe20000000f00 */
[----:B------:R-:W-:Y:S01]  /*2d50*/  FMUL.FTZ R183, R4, R183 ;  /* 0x000000b704b77220 */ /* 0x000fe20000410000 */
[----:B------:R-:W-:-:S05]  /*2d60*/  FADD.FTZ R7, R92, R141 ;  /* 0x0000008d5c077221 */ /* 0x000fca0000010000 */
[----:B-1----:R-:W-:Y:S01]  /*2d70*/  @!P2 IMAD.WIDE R2, R6, R11, UR8 ;  /* 0x000000080602ae25 */ /* 0x002fe2000f8e020b */
[----:B------:R-:W-:Y:S03]  /*2d80*/  BAR.SYNC.DEFER_BLOCKING 0x0 ;  /* 0x0000000000007b1d */ /* 0x000fe60000010000 */
[--C-:B0-----:R-:W-:Y:S01]  /*2d90*/  FADD.FTZ R5, R90, R141.reuse ;  /* 0x0000008d5a057221 */ /* 0x101fe20000010000 */
[----:B------:R-:W-:Y:S01]  /*2da0*/  FMUL.FTZ R182, R4, R7 ;  /* 0x0000000704b67220 */ /* 0x000fe20000410000 */
[--C-:B------:R-:W-:Y:S01]  /*2db0*/  FADD.FTZ R19, R86, R141.reuse ;  /* 0x0000008d56137221 */ /* 0x100fe20000010000 */
[--C-:B------:R-:W-:Y:S01]  /*2dc0*/  FADD.FTZ R11, R85, R141.reuse ;  /* 0x0000008d550b7221 */ /* 0x100fe20000010000 */
[C---:B------:R-:W-:Y:S01]  /*2dd0*/  FMUL.FTZ R180, R4.reuse, R5 ;  /* 0x0000000504b47220 */ /* 0x040fe20000410000 */
[----:B------:R-:W0:Y:S01]  /*2de0*/  MUFU.EX2 R183, R183 ;  /* 0x000000b700b77308 */ /* 0x000e220000000800 */
[--C-:B------:R-:W-:Y:S01]  /*2df0*/  FADD.FTZ R7, R83, R141.reuse ;  /* 0x0000008d53077221 */ /* 0x100fe20000010000 */
[--C-:B------:R-:W-:Y:S01]  /*2e00*/  FADD.FTZ R5, R81, R141.reuse ;  /* 0x0000008d51057221 */ /* 0x100fe20000010000 */
[C---:B------:R-:W-:Y:S01]  /*2e10*/  FMUL.FTZ R181, R4.reuse, R181 ;  /* 0x000000b504b57220 */ /* 0x040fe20000410000 */
[C---:B------:R-:W-:Y:S01]  /*2e20*/  FMUL.FTZ R179, R4.reuse, R179 ;  /* 0x000000b304b37220 */ /* 0x040fe20000410000 */
[C---:B------:R-:W-:Y:S01]  /*2e30*/  FMUL.FTZ R177, R4.reuse, R177 ;  /* 0x000000b104b17220 */ /* 0x040fe20000410000 */
[C---:B------:R-:W-:Y:S01]  /*2e40*/  FMUL.FTZ R176, R4.reuse, R19 ;  /* 0x0000001304b07220 */ /* 0x040fe20000410000 */
[C---:B------:R-:W-:Y:S01]  /*2e50*/  FMUL.FTZ R184, R4.reuse, R11 ;  /* 0x0000000b04b87220 */ /* 0x040fe20000410000 */
[----:B------:R-:W1:Y:S01]  /*2e60*/  MUFU.EX2 R182, R182 ;  /* 0x000000b600b67308 */ /* 0x000e620000000800 */
[----:B------:R2:W5:Y:S01]  /*2e70*/  @!P2 LDG.E.64 R8, desc[UR26][R2.64] ;  /* 0x0000001a0208a981 */ /* 0x000562000c1e1b00 */
[----:B------:R-:W-:Y:S01]  /*2e80*/  FMUL.FTZ R185, R4, R185 ;  /* 0x000000b904b97220 */ /* 0x000fe20000410000 */
[----:B--2---:R-:W-:-:S04]  /*2e90*/  FADD.FTZ R3, R88, R141 ;  /* 0x0000008d58037221 */ /* 0x004fc80000010000 */
[C---:B------:R-:W-:Y:S01]  /*2ea0*/  FMUL.FTZ R178, R4.reuse, R3 ;  /* 0x0000000304b27220 */ /* 0x040fe20000410000 */
[--C-:B------:R-:W-:Y:S01]  /*2eb0*/  FADD.FTZ R3, R79, R141.reuse ;  /* 0x0000008d4f037221 */ /* 0x100fe20000010000 */
[C---:B------:R-:W-:Y:S01]  /*2ec0*/  FMUL.FTZ R188, R4.reuse, R7 ;  /* 0x0000000704bc7220 */ /* 0x040fe20000410000 */
[C---:B------:R-:W-:Y:S01]  /*2ed0*/  FMUL.FTZ R191, R4.reuse, R191 ;  /* 0x000000bf04bf7220 */ /* 0x040fe20000410000 */
[C---:B------:R-:W-:Y:S01]  /*2ee0*/  FMUL.FTZ R214, R4.reuse, R5 ;  /* 0x0000000504d67220 */ /* 0x040fe20000410000 */
[C---:B------:R-:W-:Y:S01]  /*2ef0*/  FMUL.FTZ R209, R4.reuse, R209 ;  /* 0x000000d104d17220 */ /* 0x040fe20000410000 */
[----:B------:R-:W-:Y:S01]  /*2f00*/  FMUL.FTZ R192, R4, R3 ;  /* 0x0000000304c07220 */ /* 0x000fe20000410000 */
[--C-:B------:R-:W-:Y:S01]  /*2f10*/  FADD.FTZ R4, R93, R141.reuse ;  /* 0x0000008d5d047221 */ /* 0x100fe20000010000 */
[----:B------:R-:W-:Y:S01]  /*2f20*/  FADD.FTZ R2, R94, R141 ;  /* 0x0000008d5e027221 */ /* 0x000fe20000010000 */
[----:B------:R-:W2:Y:S02]  /*2f30*/  MUFU.EX2 R181, R181 ;  /* 0x000000b500b57308 */ /* 0x000ea40000000800 */
[----:B------:R-:W-:Y:S01]  /*2f40*/  FMUL.FTZ R3, R109, R4 ;  /* 0x000000046d037220 */ /* 0x000fe20000410000 */
[----:B------:R-:W-:-:S03]  /*2f50*/  FMUL.FTZ R2, R111, R2 ;  /* 0x000000026f027220 */ /* 0x000fc60000410000 */
[----:B---3--:R-:W-:Y:S02]  /*2f60*/  FMUL.FTZ R196, R3, R156 ;  /* 0x0000009c03c47220 */ /* 0x008fe40000410000 */
[----:B------:R-:W3:Y:S01]  /*2f70*/  MUFU.EX2 R180, R180 ;  /* 0x000000b400b47308 */ /* 0x000ee20000000800 */
[----:B----4-:R-:W-:Y:S01]  /*2f80*/  FMUL.FTZ R199, R2, R155 ;  /* 0x0000009b02c77220 */ /* 0x010fe20000410000 */
[-C--:B0-----:R-:W-:Y:S01]  /*2f90*/  FMUL.FTZ R5, R190, R183.reuse ;  /* 0x000000b7be057220 */ /* 0x081fe20000410000 */
[----:B------:R-:W-:Y:S01]  /*2fa0*/  FMUL.FTZ R197, R197, R170 ;  /* 0x000000aac5c57220 */ /* 0x000fe20000410000 */
[----:B------:R-:W-:Y:S01]  /*2fb0*/  ISETP.NE.AND P2, PT, R135, 0x3f, PT ;  /* 0x0000003f8700780c */ /* 0x000fe20003f45270 */
[----:B------:R-:W-:-:S03]  /*2fc0*/  FFMA.FTZ R2, R199, R183, R196 ;  /* 0x000000b7c7027223 */ /* 0x000fc600000100c4 */
[----:B------:R-:W0:Y:S01]  /*2fd0*/  MUFU.EX2 R179, R179 ;  /* 0x000000b300b37308 */ /* 0x000e220000000800 */
[----:B-1----:R-:W-:Y:S01]  /*2fe0*/  FMUL.FTZ R4, R182, R5 ;  /* 0x00000005b6047220 */ /* 0x002fe20000410000 */
[----:B------:R-:W-:Y:S01]  /*2ff0*/  FMUL.FTZ R210, R210, R169 ;  /* 0x000000a9d2d27220 */ /* 0x000fe20000410000 */
[----:B------:R-:W-:-:S05]  /*3000*/  FFMA.FTZ R2, R182, R2, R197 ;  /* 0x00000002b6027223 */ /* 0x000fca00000100c5 */
[----:B------:R-:W1:Y:S01]  /*3010*/  MUFU.EX2 R178, R178 ;  /* 0x000000b200b27308 */ /* 0x000e620000000800 */
[----:B--2---:R-:W-:Y:S01]  /*3020*/  FMUL.FTZ R5, R181, R4 ;  /* 0x00000004b5057220 */ /* 0x004fe20000410000 */
[----:B------:R-:W-:Y:S01]  /*3030*/  FMUL.FTZ R193, R193, R168 ;  /* 0x000000a8c1c17220 */ /* 0x000fe20000410000 */
[----:B------:R-:W-:-:S05]  /*3040*/  FFMA.FTZ R2, R181, R2, R210 ;  /* 0x00000002b5027223 */ /* 0x000fca00000100d2 */
[----:B------:R-:W2:Y:S01]  /*3050*/  MUFU.EX2 R177, R177 ;  /* 0x000000b100b17308 */ /* 0x000ea20000000800 */
[----:B---3--:R-:W-:Y:S01]  /*3060*/  FMUL.FTZ R10, R180, R5 ;  /* 0x00000005b40a7220 */ /* 0x008fe20000410000 */
[----:B------:R-:W-:Y:S01]  /*3070*/  FMUL.FTZ R204, R204, R167 ;  /* 0x000000a7cccc7220 */ /* 0x000fe20000410000 */
[----:B------:R-:W-:Y:S01]  /*3080*/  FFMA.FTZ R2, R180, R2, R193 ;  /* 0x00000002b4027223 */ /* 0x000fe200000100c1 */
[----:B------:R-:W-:-:S04]  /*3090*/  @P2 IMAD R195, R135, 0x4, R130 ;  /* 0x0000000487c32824 */ /* 0x000fc800078e0282 */
[----:B------:R-:W3:Y:S01]  /*30a0*/  MUFU.EX2 R176, R176 ;  /* 0x000000b000b07308 */ /* 0x000ee20000000800 */
[----:B0-----:R-:W-:Y:S01]  /*30b0*/  FMUL.FTZ R7, R179, R10 ;  /* 0x0000000ab3077220 */ /* 0x001fe20000410000 */
[----:B------:R-:W-:Y:S01]  /*30c0*/  FMUL.FTZ R211, R211, R166 ;  /* 0x000000a6d3d37220 */ /* 0x000fe20000410000 */
[----:B------:R-:W-:Y:S01]  /*30d0*/  FFMA.FTZ R2, R179, R2, R204 ;  /* 0x00000002b3027223 */ /* 0x000fe200000100cc */
[----:B------:R-:W-:-:S04]  /*30e0*/  FMUL.FTZ R212, R212, R165 ;  /* 0x000000a5d4d47220 */ /* 0x000fc80000410000 */
[----:B------:R-:W0:Y:S01]  /*30f0*/  MUFU.EX2 R184, R184 ;  /* 0x000000b800b87308 */ /* 0x000e220000000800 */
[C---:B-1----:R-:W-:Y:S01]  /*3100*/  FMUL.FTZ R10, R178.reuse, R7 ;  /* 0x00000007b20a7220 */ /* 0x042fe20000410000 */
[----:B------:R-:W-:Y:S01]  /*3110*/  FFMA.FTZ R2, R178, R2, R211 ;  /* 0x00000002b2027223 */ /* 0x000fe200000100d3 */
[----:B------:R-:W1:Y:S05]  /*3120*/  @P2 LDS R195, [R195+0x2d54] ;  /* 0x002d5400c3c32984 */ /* 0x000e6a0000000800 */
[----:B------:R-:W4:Y:S01]  /*3130*/  MUFU.EX2 R185, R185 ;  /* 0x000000b900b97308 */ /* 0x000f220000000800 */
[----:B--2---:R-:W-:Y:S01]  /*3140*/  FMUL.FTZ R7, R177, R10 ;  /* 0x0000000ab1077220 */ /* 0x004fe20000410000 */
[----:B------:R-:W-:Y:S01]  /*3150*/  FMUL.FTZ R6, R101, R26 ;  /* 0x0000001a65067220 */ /* 0x000fe20000410000 */
[----:B------:R-:W-:Y:S01]  /*3160*/  FMUL.FTZ R189, R189, R164 ;  /* 0x000000a4bdbd7220 */ /* 0x000fe20000410000 */
[----:B------:R-:W-:-:S04]  /*3170*/  FFMA.FTZ R10, R177, R2, R212 ;  /* 0x00000002b10a7223 */ /* 0x000fc800000100d4 */
[----:B------:R-:W2:Y:S01]  /*3180*/  MUFU.EX2 R188, R188 ;  /* 0x000000bc00bc7308 */ /* 0x000ea20000000800 */
[----:B---3--:R-:W-:Y:S01]  /*3190*/  FMUL.FTZ R7, R176, R7 ;  /* 0x00000007b0077220 */ /* 0x008fe20000410000 */
[----:B------:R-:W-:Y:S01]  /*31a0*/  FMUL.FTZ R3, R100, R27 ;  /* 0x0000001b64037220 */ /* 0x000fe20000410000 */
[----:B------:R-:W-:Y:S01]  /*31b0*/  FMUL.FTZ R187, R6, R163 ;  /* 0x000000a306bb7220 */ /* 0x000fe20000410000 */
[----:B------:R-:W-:-:S04]  /*31c0*/  FFMA.FTZ R10, R176, R10, R189 ;  /* 0x0000000ab00a7223 */ /* 0x000fc800000100bd */
[----:B------:R-:W3:Y:S01]  /*31d0*/  MUFU.EX2 R191, R191 ;  /* 0x000000bf00bf7308 */ /* 0x000ee20000000800 */
[C---:B0-----:R-:W-:Y:S01]  /*31e0*/  FMUL.FTZ R6, R184.reuse, R7 ;  /* 0x00000007b8067220 */ /* 0x041fe20000410000 */
[----:B------:R-:W-:Y:S01]  /*31f0*/  FMUL.FTZ R4, R99, R28 ;  /* 0x0000001c63047220 */ /* 0x000fe20000410000 */
[----:B------:R-:W-:Y:S01]  /*3200*/  FMUL.FTZ R186, R3, R162 ;  /* 0x000000a203ba7220 */ /* 0x000fe20000410000 */
[----:B------:R-:W-:-:S04]  /*3210*/  FFMA.FTZ R10, R184, R10, R187 ;  /* 0x0000000ab80a7223 */ /* 0x000fc800000100bb */
[----:B------:R-:W0:Y:S01]  /*3220*/  MUFU.EX2 R214, R214 ;  /* 0x000000d600d67308 */ /* 0x000e220000000800 */
[C---:B----4-:R-:W-:Y:S01]  /*3230*/  FMUL.FTZ R7, R185.reuse, R6 ;  /* 0x00000006b9077220 */ /* 0x050fe20000410000 */
[----:B------:R-:W-:Y:S01]  /*3240*/  FMUL.FTZ R5, R98, R29 ;  /* 0x0000001d62057220 */ /* 0x000fe20000410000 */
[----:B------:R-:W-:Y:S01]  /*3250*/  FMUL.FTZ R175, R4, R161 ;  /* 0x000000a104af7220 */ /* 0x000fe20000410000 */
[----:B------:R-:W-:-:S04]  /*3260*/  FFMA.FTZ R10, R185, R10, R186 ;  /* 0x0000000ab90a7223 */ /* 0x000fc800000100ba */
[----:B------:R-:W4:Y:S01]  /*3270*/  MUFU.EX2 R209, R209 ;  /* 0x000000d100d17308 */ /* 0x000f220000000800 */
[C---:B--2---:R-:W-:Y:S01]  /*3280*/  FMUL.FTZ R4, R188.reuse, R7 ;  /* 0x00000007bc047220 */ /* 0x044fe20000410000 */
[----:B------:R-:W-:Y:S01]  /*3290*/  FMUL.FTZ R2, R97, R30 ;  /* 0x0000001e61027220 */ /* 0x000fe20000410000 */
[----:B------:R-:W-:Y:S01]  /*32a0*/  FMUL.FTZ R174, R5, R160 ;  /* 0x000000a005ae7220 */ /* 0x000fe20000410000 */
[----:B------:R-:W-:-:S04]  /*32b0*/  FFMA.FTZ R10, R188, R10, R175 ;  /* 0x0000000abc0a7223 */ /* 0x000fc800000100af */
[----:B------:R-:W2:Y:S01]  /*32c0*/  MUFU.EX2 R192, R192 ;  /* 0x000000c000c07308 */ /* 0x000ea20000000800 */
[----:B---3--:R-:W-:Y:S01]  /*32d0*/  FMUL.FTZ R5, R191, R4 ;  /* 0x00000004bf057220 */ /* 0x008fe20000410000 */
[----:B------:R-:W-:Y:S01]  /*32e0*/  FADD.FTZ R18, R79, R141 ;  /* 0x0000008d4f127221 */ /* 0x000fe20000010000 */
[----:B------:R-:W-:Y:S01]  /*32f0*/  FMUL.FTZ R3, R96, R31 ;  /* 0x0000001f60037220 */ /* 0x000fe20000410000 */
[----:B------:R-:W-:Y:S01]  /*3300*/  FMUL.FTZ R173, R2, R159 ;  /* 0x0000009f02ad7220 */ /* 0x000fe20000410000 */
[----:B------:R-:W-:Y:S01]  /*3310*/  FFMA.FTZ R10, R191, R10, R174 ;  /* 0x0000000abf0a7223 */ /* 0x000fe200000100ae */
[C---:B0-----:R-:W-:Y:S01]  /*3320*/  FMUL.FTZ R4, R214.reuse, R5 ;  /* 0x00000005d6047220 */ /* 0x041fe20000410000 */
[----:B------:R-:W-:Y:S01]  /*3330*/  FMUL.FTZ R2, R95, R18 ;  /* 0x000000125f027220 */ /* 0x000fe20000410000 */
[----:B------:R-:W-:Y:S01]  /*3340*/  FMUL.FTZ R172, R3, R158 ;  /* 0x0000009e03ac7220 */ /* 0x000fe20000410000 */
[----:B------:R-:W-:Y:S01]  /*3350*/  FFMA.FTZ R10, R214, R10, R173 ;  /* 0x0000000ad60a7223 */ /* 0x000fe200000100ad */
[----:B----4-:R-:W-:Y:S01]  /*3360*/  FMUL.FTZ R3, R209, R4 ;  /* 0x00000004d1037220 */ /* 0x010fe20000410000 */
[----:B------:R-:W-:-:S02]  /*3370*/  FMUL.FTZ R171, R2, R157 ;  /* 0x0000009d02ab7220 */ /* 0x000fc40000410000 */
[----:B------:R-:W-:Y:S01]  /*3380*/  FFMA.FTZ R10, R209, R10, R172 ;  /* 0x0000000ad10a7223 */ /* 0x000fe200000100ac */
[----:B--2---:R-:W-:-:S03]  /*3390*/  FMUL.FTZ R2, R192, R3 ;  /* 0x00000003c0027220 */ /* 0x004fc60000410000 */
        /* <DEDUP_REMOVED lines=14> */
.L_x_4223:
[----:B------:R-:W-:Y:S05]  /*3480*/  BSYNC B0 ;  /* 0x0000000000007941 */ /* 0x000fea0003800000 */
.L_x_4222:
[----:B------:R-:W-:Y:S01]  /*3490*/  ISETP.GT.U32.AND P2, PT, R135, 0x1f, PT ;  /* 0x0000001f8700780c */ /* 0x000fe20003f44070 */
[----:B------:R1:W-:Y:S01]  /*34a0*/  STS.64 [R223+0x2140], R2 ;  /* 0x00214002df007388 */ /* 0x0003e20000000a00 */
[----:B------:R-:W-:Y:S11]  /*34b0*/  BAR.SYNC.DEFER_BLOCKING 0x0 ;  /* 0x0000000000007b1d */ /* 0x000ff60000010000 */
[----:B-1----:R-:W-:Y:S05]  /*34c0*/  @P2 BRA `(.L_x_4224) ;  /* 0x0000000000b82947 */ /* 0x002fea0003800000 */
        /* <DEDUP_REMOVED lines=28> */
.L_x_4288:
[----:B------:R-:W-:Y:S01]  /*3690*/  ISETP.GE.AND P3, PT, R132, 0x10, PT ;  /* 0x000000108400780c */ /* 0x000fe20003f66270 */
[----:B------:R-:W-:-:S12]  /*36a0*/  UMOV UR16, 0xffffffff ;  /* 0xffffffff00107882 */ /* 0x000fd80000000000 */
[C---:B-12---:R-:W-:Y:S01]  /*36b0*/  @P3 FFMA.FTZ R7, R6.reuse, R10, R7 ;  /* 0x0000000a06073223 */ /* 0x046fe20000010007 */
[----:B---3--:R-:W-:Y:S01]  /*36c0*/  @P3 FMUL.FTZ R6, R6, R11 ;  /* 0x0000000b06063220 */ /* 0x008fe20000410000 */
[----:B------:R-:W-:Y:S06]  /*36d0*/  BRA.DIV UR16, `(.L_x_4226) ;  /* 0x0000004610847947 */ /* 0x000fec000b800000 */
.L_x_4291:
[----:B------:R-:W-:-:S03]  /*36e0*/  UMOV UR16, 0xffffffff ;  /* 0xffffffff00107882 */ /* 0x000fc60000000000 */
[----:B------:R-:W-:Y:S05]  /*36f0*/  BRA.DIV UR16, `(.L_x_4227) ;  /* 0x0000004610a47947 */ /* 0x000fea000b800000 */
.L_x_4294:
[----:B------:R-:W-:-:S03]  /*3700*/  UMOV UR16, 0xffffffff ;  /* 0xffffffff00107882 */ /* 0x000fc60000000000 */
[----:B------:R-:W-:Y:S05]  /*3710*/  BRA.DIV UR16, `(.L_x_4228) ;  /* 0x0000004610c47947 */ /* 0x000fea000b800000 */
[----:B------:R-:W1:Y:S04]  /*3720*/  SHFL.UP PT, R6, R6, 0x1, RZ ;  /* 0x0420000006067989 */ /* 0x000e6800000e00ff */
[----:B------:R-:W2:Y:S04]  /*3730*/  SHFL.UP PT, R7, R7, 0x1, RZ ;  /* 0x0420000007077989 */ /* 0x000ea800000e00ff */
[----:B-----5:R-:W3:Y:S04]  /*3740*/  SHFL.IDX PT, R8, R8, RZ, 0x1f ;  /* 0x00001fff08087589 */ /* 0x020ee800000e0000 */
[----:B------:R-:W4:Y:S02]  /*3750*/  SHFL.IDX PT, R9, R9, RZ, 0x1f ;  /* 0x00001fff09097589 */ /* 0x000f2400000e0000 */
.L_x_4300:
[C---:B-12-4-:R-:W-:Y:S01]  /*3760*/  @P1 FFMA.FTZ R9, R6.reuse, R9, R7 ;  /* 0x0000000906091223 */ /* 0x056fe20000010007 */
[----:B---3--:R-:W-:-:S03]  /*3770*/  @P1 FMUL.FTZ R8, R6, R8 ;  /* 0x0000000806081220 */ /* 0x008fc60000410000 */
[C---:B------:R-:W-:Y:S01]  /*3780*/  FFMA.FTZ R11, R4.reuse, R9, R5 ;  /* 0x00000009040b7223 */ /* 0x040fe20000010005 */
[----:B------:R-:W-:-:S05]  /*3790*/  FMUL.FTZ R10, R4, R8 ;  /* 0x00000008040a7220 */ /* 0x000fca0000410000 */
[----:B------:R1:W-:Y:S02]  /*37a0*/  STS.128 [R3+0x2140], R8 ;  /* 0x0021400803007388 */ /* 0x0003e40000000c00 */
.L_x_4224:
[----:B------:R-:W-:Y:S05]  /*37b0*/  WARPSYNC.ALL ;  /* 0x0000000000007948 */ /* 0x000fea0003800000 */
[----:B------:R-:W-:Y:S01]  /*37c0*/  BAR.SYNC.DEFER_BLOCKING 0x0 ;  /* 0x0000000000007b1d */ /* 0x000fe20000010000 */
[----:B------:R-:W-:Y:S02]  /*37d0*/  IMAD.U32 R2, RZ, RZ, UR52 ;  /* 0x00000034ff027e24 */ /* 0x000fe4000f8e00ff */
[-C--:B-----5:R-:W-:Y:S01]  /*37e0*/  FMUL.FTZ R225, R65, R205.reuse ;  /* 0x000000cd41e17220 */ /* 0x0a0fe20000410000 */
[----:B------:R-:W-:Y:S01]  /*37f0*/  FMUL.FTZ R228, R64, R205 ;  /* 0x000000cd40e47220 */ /* 0x000fe20000410000 */
[----:B0-----:R-:W-:Y:S01]  /*3800*/  FMUL.FTZ R4, R192, R195 ;  /* 0x000000c3c0047220 */ /* 0x001fe20000410000 */
[-C--:B------:R-:W-:Y:S01]  /*3810*/  FMUL.FTZ R224, R66, R205.reuse ;  /* 0x000000cd42e07220 */ /* 0x080fe20000410000 */
[----:B------:R-:W-:Y:S01]  /*3820*/  ISETP.LE.OR P0, PT, R2, UR19, P0 ;  /* 0x0000001302007c0c */ /* 0x000fe20008703670 */
[----:B------:R-:W-:Y:S01]  /*3830*/  FFMA.FTZ R2, R192, R228, R225 ;  /* 0x000000e4c0027223 */ /* 0x000fe200000100e1 */
[----:B-1----:R-:W-:Y:S01]  /*3840*/  FMUL.FTZ R3, R209, R4 ;  /* 0x00000004d1037220 */ /* 0x002fe20000410000 */
[----:B------:R-:W-:Y:S01]  /*3850*/  FMUL.FTZ R219, R67, R205 ;  /* 0x000000cd43db7220 */ /* 0x000fe20000410000 */
[----:B------:R-:W-:Y:S01]  /*3860*/  MOV R5, UR5 ;  /* 0x0000000500057c02 */ /* 0x000fe20008000f00 */
[----:B------:R-:W-:Y:S01]  /*3870*/  FFMA.FTZ R2, R209, R2, R224 ;  /* 0x00000002d1027223 */ /* 0x000fe200000100e0 */
[----:B------:R-:W-:Y:S01]  /*3880*/  FMUL.FTZ R4, R214, R3 ;  /* 0x00000003d6047220 */ /* 0x000fe20000410000 */
[-C--:B------:R-:W-:Y:S01]  /*3890*/  FMUL.FTZ R220, R68, R205.reuse ;  /* 0x000000cd44dc7220 */ /* 0x080fe20000410000 */
[-C--:B------:R-:W-:Y:S01]  /*38a0*/  FMUL.FTZ R217, R69, R205.reuse ;  /* 0x000000cd45d97220 */ /* 0x080fe20000410000 */
[----:B------:R-:W-:Y:S01]  /*38b0*/  FFMA.FTZ R3, R214, R2, R219 ;  /* 0x00000002d6037223 */ /* 0x000fe200000100db */
[-C--:B------:R-:W-:Y:S01]  /*38c0*/  FMUL.FTZ R216, R70, R205.reuse ;  /* 0x000000cd46d87220 */ /* 0x080fe20000410000 */
[-C--:B------:R-:W-:Y:S01]  /*38d0*/  FMUL.FTZ R213, R71, R205.reuse ;  /* 0x000000cd47d57220 */ /* 0x080fe20000410000 */
[----:B------:R-:W-:Y:S01]  /*38e0*/  FMUL.FTZ R203, R72, R205 ;  /* 0x000000cd48cb7220 */ /* 0x000fe20000410000 */
[----:B------:R-:W-:Y:S01]  /*38f0*/  @!P0 LEA R2, R5, R130, 0x3 ;  /* 0x0000008205028211 */ /* 0x000fe200078e18ff */
[C---:B------:R-:W-:Y:S01]  /*3900*/  FMUL.FTZ R5, R191.reuse, R4 ;  /* 0x00000004bf057220 */ /* 0x040fe20000410000 */
[----:B------:R-:W-:Y:S01]  /*3910*/  FFMA.FTZ R3, R191, R3, R220 ;  /* 0x00000003bf037223 */ /* 0x000fe200000100dc */
[----:B------:R-:W-:Y:S01]  /*3920*/  HFMA2.MMA R19, -RZ, RZ, 0, 0 ;  /* 0x00000000ff137435 */ /* 0x000fe200000001ff */
[----:B------:R-:W-:Y:S01]  /*3930*/  FMUL.FTZ R202, R73, R205 ;  /* 0x000000cd49ca7220 */ /* 0x000fe20000410000 */
[----:B------:R-:W0:Y:S01]  /*3940*/  LDS R227, [R223+0x2144] ;  /* 0x00214400dfe37984 */ /* 0x000e220000000800 */
[C---:B------:R-:W-:Y:S01]  /*3950*/  FMUL.FTZ R4, R188.reuse, R5 ;  /* 0x00000005bc047220 */ /* 0x040fe20000410000 */
[----:B------:R-:W-:Y:S01]  /*3960*/  FFMA.FTZ R3, R188, R3, R217 ;  /* 0x00000003bc037223 */ /* 0x000fe200000100d9 */
[----:B------:R-:W-:Y:S01]  /*3970*/  MOV R18, 0x3f800000 ;  /* 0x3f80000000127802 */ /* 0x000fe20000000f00 */
[----:B------:R-:W-:Y:S01]  /*3980*/  FMUL.FTZ R201, R74, R205 ;  /* 0x000000cd4ac97220 */ /* 0x000fe20000410000 */
[C---:B------:R-:W-:Y:S01]  /*3990*/  FMUL.FTZ R5, R185.reuse, R4 ;  /* 0x00000004b9057220 */ /* 0x040fe20000410000 */
[----:B------:R-:W-:Y:S01]  /*39a0*/  FFMA.FTZ R3, R185, R3, R216 ;  /* 0x00000003b9037223 */ /* 0x000fe200000100d8 */
[-C--:B------:R-:W-:Y:S01]  /*39b0*/  FMUL.FTZ R200, R75, R205.reuse ;  /* 0x000000cd4bc87220 */ /* 0x080fe20000410000 */
[----:B------:R-:W-:Y:S01]  /*39c0*/  FMUL.FTZ R198, R77, R205 ;  /* 0x000000cd4dc67220 */ /* 0x000fe20000410000 */
[C---:B------:R-:W-:Y:S01]  /*39d0*/  FMUL.FTZ R5, R184.reuse, R5 ;  /* 0x00000005b8057220 */ /* 0x040fe20000410000 */
[----:B------:R-:W-:Y:S01]  /*39e0*/  FFMA.FTZ R3, R184, R3, R213 ;  /* 0x00000003b8037223 */ /* 0x000fe200000100d5 */
[----:B------:R1:W2:Y:S02]  /*39f0*/  @!P0 LDS.64 R18, [R2+0x2e50] ;  /* 0x002e500002128984 */ /* 0x0002a40000000a00 */
[C---:B------:R-:W-:Y:S01]  /*3a00*/  FMUL.FTZ R4, R176.reuse, R5 ;  /* 0x00000005b0047220 */ /* 0x040fe20000410000 */
[----:B------:R-:W-:-:S03]  /*3a10*/  FFMA.FTZ R3, R176, R3, R203 ;  /* 0x00000003b0037223 */ /* 0x000fc600000100cb */
[C---:B------:R-:W-:Y:S01]  /*3a20*/  FMUL.FTZ R5, R177.reuse, R4 ;  /* 0x00000004b1057220 */ /* 0x040fe20000410000 */
[----:B------:R-:W-:-:S03]  /*3a30*/  FFMA.FTZ R3, R177, R3, R202 ;  /* 0x00000003b1037223 */ /* 0x000fc600000100ca */
[C---:B-1----:R-:W-:Y:S01]  /*3a40*/  FMUL.FTZ R2, R178.reuse, R5 ;  /* 0x00000005b2027220 */ /* 0x042fe20000410000 */
[----:B------:R-:W-:-:S03]  /*3a50*/  FFMA.FTZ R3, R178, R3, R201 ;  /* 0x00000003b2037223 */ /* 0x000fc600000100c9 */
[C---:B------:R-:W-:Y:S01]  /*3a60*/  FMUL.FTZ R5, R179.reuse, R2 ;  /* 0x00000002b3057220 */ /* 0x040fe20000410000 */
[----:B------:R-:W-:-:S03]  /*3a70*/  FFMA.FTZ R3, R179, R3, R200 ;  /* 0x00000003b3037223 */ /* 0x000fc600000100c8 */
[----:B------:R-:W-:-:S04]  /*3a80*/  FMUL.FTZ R2, R180, R5 ;  /* 0x00000005b4027220 */ /* 0x000fc80000410000 */
[----:B------:R-:W-:-:S04]  /*3a90*/  FMUL.FTZ R5, R181, R2 ;  /* 0x00000002b5057220 */ /* 0x000fc80000410000 */
[----:B------:R-:W-:Y:S01]  /*3aa0*/  FMUL.FTZ R2, R182, R5 ;  /* 0x00000005b6027220 */ /* 0x000fe20000410000 */
[----:B0-----:R-:W-:Y:S01]  /*3ab0*/  FFMA.FTZ R227, R190, R227, R199 ;  /* 0x000000e3bee37223 */ /* 0x001fe200000100c7 */
[----:B------:R-:W-:Y:S02]  /*3ac0*/  FMUL.FTZ R199, R76, R205 ;  /* 0x000000cd4cc77220 */ /* 0x000fe40000410000 */
[C---:B------:R-:W-:Y:S01]  /*3ad0*/  FMUL.FTZ R2, R183.reuse, R2 ;  /* 0x00000002b7027220 */ /* 0x040fe20000410000 */
[----:B------:R-:W-:Y:S01]  /*3ae0*/  FFMA.FTZ R231, R183, R227, R196 ;  /* 0x000000e3b7e77223 */ /* 0x000fe200000100c4 */
[----:B------:R-:W-:Y:S01]  /*3af0*/  FFMA.FTZ R3, R180, R3, R199 ;  /* 0x00000003b4037223 */ /* 0x000fe200000100c7 */
[----:B------:R-:W-:Y:S02]  /*3b00*/  FMUL.FTZ R196, R0, R205 ;  /* 0x000000cd00c47220 */ /* 0x000fe40000410000 */
[----:B------:R-:W-:Y:S01]  /*3b10*/  FFMA.FTZ R230, R182, R231, R197 ;  /* 0x000000e7b6e67223 */ /* 0x000fe200000100c5 */
[----:B------:R-:W-:Y:S01]  /*3b20*/  FMUL.FTZ R197, R78, R205 ;  /* 0x000000cd4ec57220 */ /* 0x000fe20000410000 */
[----:B------:R-:W-:-:S02]  /*3b30*/  FFMA.FTZ R3, R181, R3, R198 ;  /* 0x00000003b5037223 */ /* 0x000fc400000100c6 */
[----:B------:R-:W-:Y:S02]  /*3b40*/  FFMA.FTZ R233, R181, R230, R210 ;  /* 0x000000e6b5e97223 */ /* 0x000fe400000100d2 */
[----:B------:R-:W-:Y:S02]  /*3b50*/  FFMA.FTZ R3, R182, R3, R197 ;  /* 0x00000003b6037223 */ /* 0x000fe400000100c5 */
[----:B------:R-:W-:Y:S02]  /*3b60*/  FFMA.FTZ R232, R180, R233, R193 ;  /* 0x000000e9b4e87223 */ /* 0x000fe400000100c1 */
[----:B------:R-:W-:Y:S02]  /*3b70*/  FFMA.FTZ R3, R183, R3, R196 ;  /* 0x00000003b7037223 */ /* 0x000fe400000100c4 */
        /* <DEDUP_REMOVED lines=13> */
[----:B0-2---:R-:W-:Y:S05]  /*3c50*/  @P2 BRA `(.L_x_4229) ;  /* 0x0000000000b82947 */ /* 0x005fea0003800000 */
        /* <DEDUP_REMOVED lines=39> */
.L_x_4317:
[C---:B--2-4-:R-:W-:Y:S01]  /*3ed0*/  @P5 FFMA.FTZ R11, R8.reuse, R11, R9 ;  /* 0x0000000b080b5223 */ /* 0x054fe20000010009 */
[----:B------:R-:W-:Y:S01]  /*3ee0*/  @P5 FMUL.FTZ R10, R8, R10 ;  /* 0x0000000a080a5220 */ /* 0x000fe20000410000 */
[-C--:B-1-3--:R-:W-:Y:S01]  /*3ef0*/  FFMA.FTZ R19, R19, R234.reuse, R236 ;  /* 0x000000ea13137223 */ /* 0x08afe200000100ec */
[----:B------:R-:W-:Y:S01]  /*3f00*/  FMUL.FTZ R18, R18, R234 ;  /* 0x000000ea12127220 */ /* 0x000fe20000410000 */
[C---:B------:R-:W-:Y:S01]  /*3f10*/  FFMA.FTZ R9, R6.reuse, R11, R7 ;  /* 0x0000000b06097223 */ /* 0x040fe20000010007 */
[----:B------:R-:W-:-:S05]  /*3f20*/  FMUL.FTZ R8, R6, R10 ;  /* 0x0000000a06087220 */ /* 0x000fca0000410000 */
[----:B------:R1:W-:Y:S02]  /*3f30*/  STS.128 [R3+0x2350], R8 ;  /* 0x0023500803007388 */ /* 0x0003e40000000c00 */
.L_x_4229:
[----:B------:R-:W-:Y:S05]  /*3f40*/  WARPSYNC.ALL ;  /* 0x0000000000007948 */ /* 0x000fea0003800000 */
[----:B------:R-:W-:Y:S01]  /*3f50*/  BAR.SYNC.DEFER_BLOCKING 0x0 ;  /* 0x0000000000007b1d */ /* 0x000fe20000010000 */
[--C-:B0-----:R-:W-:Y:S01]  /*3f60*/  FADD.FTZ R4, R93, R141.reuse ;  /* 0x0000008d5d047221 */ /* 0x101fe20000010000 */
[----:B-1----:R-:W-:Y:S01]  /*3f70*/  FFMA.FTZ R3, R0, R227, RZ ;  /* 0x000000e300037223 */ /* 0x002fe200000100ff */
[----:B------:R-:W-:Y:S01]  /*3f80*/  FADD.FTZ R7, R92, R141 ;  /* 0x0000008d5c077221 */ /* 0x000fe20000010000 */
[----:B------:R-:W-:Y:S01]  /*3f90*/  USHF.R.S32.HI UR16, URZ, 0x1f, UR49 ;  /* 0x0000001f3f107899 */ /* 0x000fe20008011431 */
[----:B------:R-:W-:Y:S01]  /*3fa0*/  FMUL.FTZ R5, R109, R4 ;  /* 0x000000046d057220 */ /* 0x000fe20000410000 */
[----:B------:R-:W-:Y:S01]  /*3fb0*/  FFMA.FTZ R4, R78, R231, R3 ;  /* 0x000000e74e047223 */ /* 0x000fe20000010003 */
[----:B------:R-:W-:Y:S01]  /*3fc0*/  FMUL.FTZ R7, R108, R7 ;  /* 0x000000076c077220 */ /* 0x000fe20000410000 */
[----:B------:R-:W-:Y:S01]  /*3fd0*/  FADD.FTZ R10, -R210, R233 ;  /* 0x000000e9d20a7221 */ /* 0x000fe20000010100 */
[----:B------:R-:W-:Y:S01]  /*3fe0*/  FMUL.FTZ R6, R5, R156 ;  /* 0x0000009c05067220 */ /* 0x000fe20000410000 */
[----:B------:R-:W-:Y:S01]  /*3ff0*/  FFMA.FTZ R5, R77, R230, R4 ;  /* 0x000000e64d057223 */ /* 0x000fe20000010004 */
[----:B------:R-:W-:Y:S01]  /*4000*/  FADD.FTZ R210, -R211, R226 ;  /* 0x000000e2d3d27221 */ /* 0x000fe20000010100 */
[----:B------:R-:W-:-:S02]  /*4010*/  IMAD R8, R14, UR16, RZ ;  /* 0x000000100e087c24 */ /* 0x000fc4000f8e02ff */
[----:B------:R-:W-:Y:S01]  /*4020*/  FADD.FTZ R3, -R6, R231 ;  /* 0x000000e706037221 */ /* 0x000fe20000010100 */
[----:B------:R-:W-:Y:S01]  /*4030*/  FFMA.FTZ R6, R76, R233, R5 ;  /* 0x000000e94c067223 */ /* 0x000fe20000010005 */
[----:B------:R-:W-:Y:S01]  /*4040*/  HFMA2.MMA R5, -RZ, RZ, 0, 0 ;  /* 0x00000000ff057435 */ /* 0x000fe200000001ff */
[----:B------:R-:W-:Y:S02]  /*4050*/  IMAD.MOV.U32 R4, RZ, RZ, R135 ;  /* 0x000000ffff047224 */ /* 0x000fe400078e0087 */
[----:B------:R-:W-:Y:S01]  /*4060*/  FADD.FTZ R187, -R187, R218 ;  /* 0x000000dabbbb7221 */ /* 0x000fe20000010100 */
[----:B------:R-:W-:Y:S01]  /*4070*/  IMAD R9, R15, UR49, R8 ;  /* 0x000000310f097c24 */ /* 0x000fe2000f8e0208 */
[----:B------:R-:W-:Y:S01]  /*4080*/  SHF.R.S32.HI R8, RZ, 0x1f, R139 ;  /* 0x0000001fff087819 */ /* 0x000fe2000001148b */
[----:B------:R-:W-:Y:S01]  /*4090*/  ULEA UR16, UR19, 0xfffffc00, 0xa ;  /* 0xfffffc0013107891 */ /* 0x000fe2000f8e503f */
[----:B------:R-:W-:Y:S01]  /*40a0*/  FADD.FTZ R186, -R186, R215 ;  /* 0x000000d7baba7221 */ /* 0x000fe20000010100 */
[----:B------:R-:W-:Y:S01]  /*40b0*/  FADD.FTZ R174, -R174, R208 ;  /* 0x000000d0aeae7221 */ /* 0x000fe20000010100 */
[----:B------:R-:W-:Y:S01]  /*40c0*/  FADD.FTZ R173, -R173, R205 ;  /* 0x000000cdadad7221 */ /* 0x000fe20000010100 */
[----:B------:R0:W1:Y:S01]  /*40d0*/  LDS R11, [R223+0x2354] ;  /* 0x00235400df0b7984 */ /* 0x0000620000000800 */
[----:B------:R-:W-:-:S04]  /*40e0*/  IMAD.WIDE.U32 R4, R14, UR49, R4 ;  /* 0x000000310e047c25 */ /* 0x000fc8000f8e0004 */
[----:B------:R-:W-:Y:S01]  /*40f0*/  FADD.FTZ R2, R94, R141 ;  /* 0x0000008d5e027221 */ /* 0x000fe20000010000 */
[----:B------:R-:W-:Y:S01]  /*4100*/  FADD.FTZ R175, -R175, R207 ;  /* 0x000000cfafaf7221 */ /* 0x000fe20000010100 */
[----:B------:R-:W-:Y:S01]  /*4110*/  FADD.FTZ R212, -R212, R221 ;  /* 0x000000ddd4d47221 */ /* 0x000fe20000010100 */
[----:B------:R-:W-:Y:S01]  /*4120*/  IMAD R8, R8, UR42, RZ ;  /* 0x0000002a08087c24 */ /* 0x000fe2000f8e02ff */
[----:B------:R-:W-:Y:S01]  /*4130*/  IADD3 R5, R5, R9, RZ ;  /* 0x0000000905057210 */ /* 0x000fe20007ffe0ff */
[----:B------:R-:W-:Y:S01]  /*4140*/  FMUL.FTZ R2, R111, R2 ;  /* 0x000000026f027220 */ /* 0x000fe20000410000 */
[----:B0-----:R-:W-:Y:S01]  /*4150*/  FMUL.FTZ R223, R7, R170 ;  /* 0x000000aa07df7220 */ /* 0x001fe20000410000 */
[----:B------:R-:W-:Y:S01]  /*4160*/  FFMA.FTZ R7, R75, R232, R6 ;  /* 0x000000e84b077223 */ /* 0x000fe20000010006 */
[----:B------:R-:W-:Y:S01]  /*4170*/  FADD.FTZ R189, -R189, R222 ;  /* 0x000000debdbd7221 */ /* 0x000fe20000010100 */
[----:B------:R-:W-:Y:S01]  /*4180*/  FMUL.FTZ R2, R2, R155 ;  /* 0x0000009b02027220 */ /* 0x000fe20000410000 */
[----:B------:R-:W-:Y:S01]  /*4190*/  FADD.FTZ R204, -R204, R229 ;  /* 0x000000e5cccc7221 */ /* 0x000fe20000010100 */
[----:B------:R-:W-:Y:S01]  /*41a0*/  FFMA.FTZ R6, R74, R229, R7 ;  /* 0x000000e54a067223 */ /* 0x000fe20000010007 */
[----:B------:R-:W-:Y:S01]  /*41b0*/  FADD.FTZ R193, -R193, R232 ;  /* 0x000000e8c1c17221 */ /* 0x000fe20000010100 */
[----:B------:R-:W-:Y:S01]  /*41c0*/  FADD.FTZ R2, -R2, R227 ;  /* 0x000000e302027221 */ /* 0x000fe20000010100 */
[----:B------:R-:W-:Y:S01]  /*41d0*/  UIMAD UR50, UR4, -0x400, UR48 ;  /* 0xfffffc00043278a4 */ /* 0x000fe2000f8e0230 */
[----:B------:R-:W-:Y:S01]  /*41e0*/  FFMA.FTZ R7, R73, R226, R6 ;  /* 0x000000e249077223 */ /* 0x000fe20000010006 */
[----:B------:R-:W-:Y:S02]  /*41f0*/  BSSY B0, `(.L_x_4231) ;  /* 0x0000087000007945 */ /* 0x000fe40003800000 */
[----:B------:R-:W-:Y:S01]  /*4200*/  USHF.R.S32.HI UR54, URZ, 0x1f, UR50 ;  /* 0x0000001f3f367899 */ /* 0x000fe20008011432 */
[----:B------:R-:W-:-:S04]  /*4210*/  FFMA.FTZ R6, R72, R221, R7 ;  /* 0x000000dd48067223 */ /* 0x000fc80000010007 */
[----:B------:R-:W-:-:S04]  /*4220*/  FFMA.FTZ R7, R71, R222, R6 ;  /* 0x000000de47077223 */ /* 0x000fc80000010006 */
[----:B------:R-:W-:-:S04]  /*4230*/  FFMA.FTZ R218, R70, R218, R7 ;  /* 0x000000da46da7223 */ /* 0x000fc80000010007 */
[----:B------:R-:W-:Y:S01]  /*4240*/  FFMA.FTZ R215, R69, R215, R218 ;  /* 0x000000d745d77223 */ /* 0x000fe200000100da */
[----:B-1----:R-:W-:-:S04]  /*4250*/  FFMA.FTZ R11, R11, R195, R228 ;  /* 0x000000c30b0b7223 */ /* 0x002fc800000100e4 */
[----:B------:R-:W-:Y:S01]  /*4260*/  FFMA.FTZ R195, R192, R11, R225 ;  /* 0x0000000bc0c37223 */ /* 0x000fe200000100e1 */
[----:B------:R-:W-:-:S03]  /*4270*/  FADD.FTZ R192, -R223, R230 ;  /* 0x000000e6dfc07221 */ /* 0x000fc60000010100 */
[----:B------:R-:W-:-:S04]  /*4280*/  FFMA.FTZ R209, R209, R195, R224 ;  /* 0x000000c3d1d17223 */ /* 0x000fc800000100e0 */
[----:B------:R-:W-:Y:S01]  /*4290*/  FFMA.FTZ R211, R214, R209, R219 ;  /* 0x000000d1d6d37223 */ /* 0x000fe200000100db */
[C---:B------:R-:W-:Y:S02]  /*42a0*/  IMAD R219, R139.reuse, UR43, R8 ;  /* 0x0000002b8bdb7c24 */ /* 0x040fe4000f8e0208 */
[----:B------:R-:W-:-:S04]  /*42b0*/  IMAD.WIDE.U32 R8, R139, UR42, R4 ;  /* 0x0000002a8b087c25 */ /* 0x000fc8000f8e0004 */
[----:B------:R-:W-:-:S04]  /*42c0*/  FFMA.FTZ R191, R191, R211, R220 ;  /* 0x000000d3bfbf7223 */ /* 0x000fc800000100dc */
[----:B------:R-:W-:Y:S01]  /*42d0*/  FFMA.FTZ R217, R188, R191, R217 ;  /* 0x000000bfbcd97223 */ /* 0x000fe200000100d9 */
[----:B------:R-:W-:Y:S01]  /*42e0*/  IADD3 R7, R9, R219, RZ ;  /* 0x000000db09077210 */ /* 0x000fe20007ffe0ff */
[--C-:B------:R-:W-:Y:S01]  /*42f0*/  FADD.FTZ R188, R79, R141.reuse ;  /* 0x0000008d4fbc7221 */ /* 0x100fe20000010000 */
[C---:B------:R-:W-:Y:S01]  /*4300*/  LEA R4, P0, R8.reuse, UR28, 0x2 ;  /* 0x0000001c08047c11 */ /* 0x040fe2000f8010ff */
[----:B------:R-:W-:Y:S01]  /*4310*/  FFMA.FTZ R185, R185, R217, R216 ;  /* 0x000000d9b9b97223 */ /* 0x000fe200000100d8 */
[----:B------:R-:W-:Y:S01]  /*4320*/  IADD3 R6, P1, R8, UR16, RZ ;  /* 0x0000001008067c10 */ /* 0x000fe2000ff3e0ff */
[----:B------:R-:W-:Y:S01]  /*4330*/  FADD.FTZ R216, R86, R141 ;  /* 0x0000008d56d87221 */ /* 0x000fe20000010000 */
[----:B------:R-:W-:Y:S01]  /*4340*/  LEA.HI.X R5, R8, UR29, R7, 0x2, P0 ;  /* 0x0000001d08057c11 */ /* 0x000fe200080f1407 */
[----:B------:R-:W-:Y:S01]  /*4350*/  FFMA.FTZ R213, R184, R185, R213 ;  /* 0x000000b9b8d57223 */ /* 0x000fe200000100d5 */
[----:B------:R-:W-:Y:S01]  /*4360*/  FFMA.FTZ R8, R68, R207, R215 ;  /* 0x000000cf44087223 */ /* 0x000fe200000100d7 */
[----:B------:R-:W-:-:S02]  /*4370*/  ISETP.NE.AND P0, PT, R135, RZ, PT ;  /* 0x000000ff8700720c */ /* 0x000fc40003f05270 */
[----:B------:R-:W-:Y:S01]  /*4380*/  FFMA.FTZ R176, R176, R213, R203 ;  /* 0x000000d5b0b07223 */ /* 0x000fe200000100cb */
[----:B------:R-:W-:Y:S01]  /*4390*/  FFMA.FTZ R9, R67, R208, R8 ;  /* 0x000000d043097223 */ /* 0x000fe20000010008 */
[----:B------:R-:W-:Y:S01]  /*43a0*/  MOV R184, UR16 ;  /* 0x0000001000b87c02 */ /* 0x000fe20008000f00 */
[----:B------:R-:W-:Y:S01]  /*43b0*/  FMUL.FTZ R239, R213, R216 ;  /* 0x000000d8d5ef7220 */ /* 0x000fe20000410000 */
[----:B------:R-:W-:Y:S01]  /*43c0*/  FFMA.FTZ R177, R177, R176, R202 ;  /* 0x000000b0b1b17223 */ /* 0x000fe200000100ca */
[----:B------:R-:W-:Y:S01]  /*43d0*/  FFMA.FTZ R208, R66, R205, R9 ;  /* 0x000000cd42d07223 */ /* 0x000fe20000010009 */
[----:B------:R-:W-:Y:S01]  /*43e0*/  IMAD.U32 R205, RZ, RZ, UR5 ;  /* 0x00000005ffcd7e24 */ /* 0x000fe2000f8e00ff */
[----:B------:R-:W-:Y:S01]  /*43f0*/  LEA.HI.X.SX32 R7, R184, R7, 0x1, P1 ;  /* 0x00000007b8077211 */ /* 0x000fe200008f0eff */
[----:B------:R-:W-:Y:S01]  /*4400*/  FFMA.FTZ R178, R178, R177, R201 ;  /* 0x000000b1b2b27223 */ /* 0x000fe200000100c9 */
[----:B------:R-:W-:Y:S01]  /*4410*/  FADD.FTZ R201, -R172, R206 ;  /* 0x000000ceacc97221 */ /* 0x000fe20000010100 */
[----:B------:R-:W-:Y:S01]  /*4420*/  FFMA.FTZ R207, R65, R206, R208 ;  /* 0x000000ce41cf7223 */ /* 0x000fe200000100d0 */
[----:B------:R-:W-:Y:S01]  /*4430*/  @!P0 LEA R205, R205, R130, 0x3 ;  /* 0x00000082cdcd8211 */ /* 0x000fe200078e18ff */
[----:B------:R-:W-:Y:S01]  /*4440*/  FFMA.FTZ R179, R179, R178, R200 ;  /* 0x000000b2b3b37223 */ /* 0x000fe200000100c8 */
[----:B------:R-:W-:Y:S01]  /*4450*/  SHF.L.U32 R172, R135, 0x4, RZ ;  /* 0x0000000487ac7819 */ /* 0x000fe200000006ff */
[--C-:B------:R-:W-:Y:S01]  /*4460*/  FADD.FTZ R200, R81, R141.reuse ;  /* 0x0000008d51c87221 */ /* 0x100fe20000010000 */
[----:B------:R-:W-:Y:S01]  /*4470*/  FADD.FTZ R206, R82, R141 ;  /* 0x0000008d52ce7221 */ /* 0x000fe20000010000 */
[----:B------:R-:W-:Y:S01]  /*4480*/  FFMA.FTZ R180, R180, R179, R199 ;  /* 0x000000b3b4b47223 */ /* 0x000fe200000100c7 */
[----:B------:R0:W-:Y:S01]  /*4490*/  @!P0 STS.64 [R205+0x2e50], R18 ;  /* 0x002e5012cd008388 */ /* 0x0001e20000000a00 */
[----:B------:R-:W-:Y:S01]  /*44a0*/  LEA.HI.SX32 R9, R172, R172, 0x1b ;  /* 0x000000acac097211 */ /* 0x000fe200078fdaff */
[----:B------:R-:W-:Y:S01]  /*44b0*/  FMUL.FTZ R218, R209, R200 ;  /* 0x000000c8d1da7220 */ /* 0x000fe20000410000 */
[----:B------:R-:W-:Y:S01]  /*44c0*/  FFMA.FTZ R181, R181, R180, R198 ;  /* 0x000000b4b5b57223 */ /* 0x000fe200000100c6 */
[----:B------:R-:W-:Y:S01]  /*44d0*/  FMUL.FTZ R221, R211, R206 ;  /* 0x000000ced3dd7220 */ /* 0x000fe20000410000 */
[----:B------:R-:W-:Y:S01]  /*44e0*/  FMUL.FTZ R202, R11, R188 ;  /* 0x000000bc0bca7220 */ /* 0x000fe20000410000 */
[----:B------:R-:W-:Y:S01]  /*44f0*/  FADD.FTZ R184, R80, R141 ;  /* 0x0000008d50b87221 */ /* 0x000fe20000010000 */
[----:B------:R-:W-:Y:S01]  /*4500*/  FFMA.FTZ R197, R182, R181, R197 ;  /* 0x000000b5b6c57223 */ /* 0x000fe200000100c5 */
[----:B------:R-:W-:Y:S01]  /*4510*/  LEA R8, R9, R130, 0x2 ;  /* 0x0000008209087211 */ /* 0x000fe200078e10ff */
[--C-:B------:R-:W-:Y:S01]  /*4520*/  FADD.FTZ R199, R83, R141.reuse ;  /* 0x0000008d53c77221 */ /* 0x100fe20000010000 */
[----:B------:R-:W-:Y:S01]  /*4530*/  FMUL.FTZ R225, R98, R221 ;  /* 0x000000dd62e17220 */ /* 0x000fe20000410000 */
[----:B------:R-:W-:Y:S01]  /*4540*/  FFMA.FTZ R183, R183, R197, R196 ;  /* 0x000000c5b7b77223 */ /* 0x000fe200000100c4 */
[--C-:B0-----:R-:W-:Y:S01]  /*4550*/  FADD.FTZ R18, R94, R141.reuse ;  /* 0x0000008d5e127221 */ /* 0x101fe20000010000 */
[--C-:B------:R-:W-:Y:S01]  /*4560*/  FADD.FTZ R19, R93, R141.reuse ;  /* 0x0000008d5d137221 */ /* 0x100fe20000010000 */
[----:B------:R-:W-:Y:S01]  /*4570*/  FMUL.FTZ R205, R97, R218 ;  /* 0x000000da61cd7220 */ /* 0x000fe20000410000 */
[----:B------:R-:W-:Y:S01]  /*4580*/  FMUL.FTZ R215, R95, R202 ;  /* 0x000000ca5fd77220 */ /* 0x000fe20000410000 */
[----:B------:R-:W-:Y:S01]  /*4590*/  FMUL.FTZ R223, R183, R18 ;  /* 0x00000012b7df7220 */ /* 0x000fe20000410000 */
[--C-:B------:R-:W-:Y:S01]  /*45a0*/  FADD.FTZ R182, R92, R141.reuse ;  /* 0x0000008d5cb67221 */ /* 0x100fe20000010000 */
[----:B------:R-:W-:Y:S01]  /*45b0*/  FMUL.FTZ R224, R197, R19 ;  /* 0x00000013c5e07220 */ /* 0x000fe20000410000 */
[----:B------:R-:W-:Y:S01]  /*45c0*/  FMUL.FTZ R203, R195, R184 ;  /* 0x000000b8c3cb7220 */ /* 0x000fe20000410000 */
[----:B------:R-:W-:Y:S01]  /*45d0*/  FFMA.FTZ R214, R2, R223, RZ ;  /* 0x000000df02d67223 */ /* 0x000fe200000100ff */
[----:B------:R-:W-:Y:S01]  /*45e0*/  FMUL.FTZ R220, R191, R199 ;  /* 0x000000c7bfdc7220 */ /* 0x000fe20000410000 */
[----:B------:R0:W-:Y:S01]  /*45f0*/  STS [R8+0x10c4], R205 ;  /* 0x0010c4cd08007388 */ /* 0x0001e20000000800 */
[----:B------:R-:W-:Y:S01]  /*4600*/  FMUL.FTZ R227, R181, R182 ;  /* 0x000000b6b5e37220 */ /* 0x000fe20000410000 */
[----:B------:R-:W-:Y:S01]  /*4610*/  FMUL.FTZ R9, R96, R203 ;  /* 0x000000cb60097220 */ /* 0x000fe20000410000 */
[--C-:B------:R-:W-:Y:S01]  /*4620*/  FADD.FTZ R208, R84, R141.reuse ;  /* 0x0000008d54d07221 */ /* 0x100fe20000010000 */
[----:B------:R1:W-:Y:S01]  /*4630*/  STS [R8+0x10c0], R225 ;  /* 0x0010c0e108007388 */ /* 0x0003e20000000800 */
[--C-:B------:R-:W-:Y:S01]  /*4640*/  FADD.FTZ R196, R90, R141.reuse ;  /* 0x0000008d5ac47221 */ /* 0x100fe20000010000 */
[--C-:B------:R-:W-:Y:S01]  /*4650*/  FADD.FTZ R198, R88, R141.reuse ;  /* 0x0000008d58c67221 */ /* 0x100fe20000010000 */
[----:B------:R-:W-:Y:S01]  /*4660*/  FMUL.FTZ R241, R102, R239 ;  /* 0x000000ef66f17220 */ /* 0x000fe20000410000 */
[----:B------:R2:W-:Y:S01]  /*4670*/  STS [R8+0x10cc], R215 ;  /* 0x0010ccd708007388 */ /* 0x0005e20000000800 */
[----:B------:R-:W-:Y:S01]  /*4680*/  FMUL.FTZ R229, R179, R196 ;  /* 0x000000c4b3e57220 */ /* 0x000fe20000410000 */
[--C-:B0-----:R-:W-:Y:S01]  /*4690*/  FADD.FTZ R205, R91, R141.reuse ;  /* 0x0000008d5bcd7221 */ /* 0x101fe20000010000 */
[----:B------:R-:W-:Y:S01]  /*46a0*/  FMUL.FTZ R231, R177, R198 ;  /* 0x000000c6b1e77220 */ /* 0x000fe20000410000 */
[----:B------:R0:W-:Y:S01]  /*46b0*/  STS [R8+0x10c8], R9 ;  /* 0x0010c80908007388 */ /* 0x0001e20000000800 */
[----:B------:R-:W-:Y:S01]  /*46c0*/  FMUL.FTZ R223, R111, R223 ;  /* 0x000000df6fdf7220 */ /* 0x000fe20000410000 */
[----:B-1----:R-:W-:Y:S01]  /*46d0*/  FFMA.FTZ R225, R3, R224, R214 ;  /* 0x000000e003e17223 */ /* 0x002fe200000100d6 */
[----:B------:R-:W-:Y:S01]  /*46e0*/  FMUL.FTZ R222, R180, R205 ;  /* 0x000000cdb4de7220 */ /* 0x000fe20000410000 */
[----:B------:R-:W-:Y:S01]  /*46f0*/  FMUL.FTZ R235, R104, R231 ;  /* 0x000000e768eb7220 */ /* 0x000fe20000410000 */
[----:B------:R-:W-:Y:S01]  /*4700*/  FADD.FTZ R214, R85, R141 ;  /* 0x0000008d55d67221 */ /* 0x000fe20000010000 */
[----:B--2---:R-:W-:Y:S01]  /*4710*/  FMUL.FTZ R215, R99, R220 ;  /* 0x000000dc63d77220 */ /* 0x004fe20000410000 */
[-C--:B------:R-:W-:Y:S01]  /*4720*/  FFMA.FTZ R225, R192, R227.reuse, R225 ;  /* 0x000000e3c0e17223 */ /* 0x080fe200000100e1 */
[----:B------:R-:W-:Y:S01]  /*4730*/  FMUL.FTZ R227, R108, R227 ;  /* 0x000000e36ce37220 */ /* 0x000fe20000410000 */
[----:B------:R-:W-:Y:S01]  /*4740*/  FMUL.FTZ R230, R185, R214 ;  /* 0x000000d6b9e67220 */ /* 0x000fe20000410000 */
[----:B0-----:R-:W-:Y:S01]  /*4750*/  FMUL.FTZ R9, R217, R208 ;  /* 0x000000d0d9097220 */ /* 0x001fe20000410000 */
[----:B------:R0:W-:Y:S01]  /*4760*/  STS [R8+0x10bc], R215 ;  /* 0x0010bcd708007388 */ /* 0x0001e20000000800 */
[----:B------:R-:W-:Y:S01]  /*4770*/  FFMA.FTZ R226, R10, R222, R225 ;  /* 0x000000de0ae27223 */ /* 0x000fe200000100e1 */
[----:B------:R-:W-:Y:S01]  /*4780*/  FMUL.FTZ R243, R101, R230 ;  /* 0x000000e665f37220 */ /* 0x000fe20000410000 */
[----:B------:R-:W-:Y:S01]  /*4790*/  FMUL.FTZ R219, R100, R9 ;  /* 0x0000000964db7220 */ /* 0x000fe20000410000 */
[----:B------:R-:W-:Y:S01]  /*47a0*/  STS [R8+0x10a8], R235 ;  /* 0x0010a8eb08007388 */ /* 0x000fe20000000800 */
[----:B------:R-:W-:-:S03]  /*47b0*/  FFMA.FTZ R225, R193, R229, R226 ;  /* 0x000000e5c1e17223 */ /* 0x000fc600000100e2 */
[----:B------:R1:W-:Y:S01]  /*47c0*/  STS [R8+0x10b8], R219 ;  /* 0x0010b8db08007388 */ /* 0x0003e20000000800 */
[----:B0-----:R-:W-:-:S03]  /*47d0*/  FADD.FTZ R215, R89, R141 ;  /* 0x0000008d59d77221 */ /* 0x001fc60000010000 */
[----:B------:R-:W-:Y:S01]  /*47e0*/  STS [R8+0x10b4], R243 ;  /* 0x0010b4f308007388 */ /* 0x000fe20000000800 */
[----:B------:R-:W-:-:S03]  /*47f0*/  FMUL.FTZ R228, R178, R215 ;  /* 0x000000d7b2e47220 */ /* 0x000fc60000410000 */
[----:B------:R-:W-:Y:S01]  /*4800*/  STS [R8+0x10b0], R241 ;  /* 0x0010b0f108007388 */ /* 0x000fe20000000800 */
[-C--:B------:R-:W-:Y:S01]  /*4810*/  FFMA.FTZ R225, R204, R228.reuse, R225 ;  /* 0x000000e4cce17223 */ /* 0x080fe200000100e1 */
[----:B-1----:R-:W-:Y:S01]  /*4820*/  FADD.FTZ R219, R87, R141 ;  /* 0x0000008d57db7221 */ /* 0x002fe20000010000 */
[----:B------:R-:W-:Y:S01]  /*4830*/  FMUL.FTZ R233, R105, R228 ;  /* 0x000000e469e97220 */ /* 0x000fe20000410000 */
[----:B------:R-:W-:Y:S01]  /*4840*/  MOV R228, UR47 ;  /* 0x0000002f00e47c02 */ /* 0x000fe20008000f00 */
[----:B------:R-:W-:Y:S01]  /*4850*/  FFMA.FTZ R225, R210, R231, R225 ;  /* 0x000000e7d2e17223 */ /* 0x000fe200000100e1 */
[----:B------:R-:W-:Y:S01]  /*4860*/  FMUL.FTZ R226, R176, R219 ;  /* 0x000000dbb0e27220 */ /* 0x000fe20000410000 */
[----:B------:R-:W-:Y:S01]  /*4870*/  FMUL.FTZ R231, R106, R229 ;  /* 0x000000e56ae77220 */ /* 0x000fe20000410000 */
[----:B------:R-:W-:Y:S01]  /*4880*/  FMUL.FTZ R229, R107, R222 ;  /* 0x000000de6be57220 */ /* 0x000fe20000410000 */
[----:B------:R-:W-:Y:S01]  /*4890*/  IADD3 R222, R228, -UR16, -R135 ;  /* 0x80000010e4de7c10 */ /* 0x000fe2000fffe887 */
[-C--:B------:R-:W-:Y:S01]  /*48a0*/  FMUL.FTZ R237, R103, R226.reuse ;  /* 0x000000e267ed7220 */ /* 0x080fe20000410000 */
[----:B------:R-:W-:Y:S01]  /*48b0*/  FFMA.FTZ R226, R212, R226, R225 ;  /* 0x000000e2d4e27223 */ /* 0x000fe200000100e1 */
[----:B------:R-:W-:Y:S01]  /*48c0*/  FMUL.FTZ R225, R109, R224 ;  /* 0x000000e06de17220 */ /* 0x000fe20000410000 */
[----:B------:R-:W-:Y:S01]  /*48d0*/  ISETP.GE.AND P1, PT, R222, 0x1, PT ;  /* 0x00000001de00780c */ /* 0x000fe20003f26270 */
[----:B------:R-:W-:Y:S01]  /*48e0*/  STS [R8+0x10a4], R233 ;  /* 0x0010a4e908007388 */ /* 0x000fe20000000800 */
[----:B------:R-:W-:-:S03]  /*48f0*/  FFMA.FTZ R226, R189, R239, R226 ;  /* 0x000000efbde27223 */ /* 0x000fc600000100e2 */
[----:B------:R-:W-:Y:S01]  /*4900*/  STS [R8+0x10ac], R237 ;  /* 0x0010aced08007388 */ /* 0x000fe20000000800 */
[----:B------:R-:W-:-:S03]  /*4910*/  FFMA.FTZ R235, R187, R230, R226 ;  /* 0x000000e6bbeb7223 */ /* 0x000fc600000100e2 */
[----:B------:R-:W-:Y:S01]  /*4920*/  STS [R8+0x10a0], R231 ;  /* 0x0010a0e708007388 */ /* 0x000fe20000000800 */
[----:B------:R-:W-:-:S03]  /*4930*/  FFMA.FTZ R224, R186, R9, R235 ;  /* 0x00000009bae07223 */ /* 0x000fc600000100eb */
[----:B------:R0:W-:Y:S04]  /*4940*/  STS [R8+0x109c], R229 ;  /* 0x00109ce508007388 */ /* 0x0001e80000000800 */
[----:B------:R1:W-:Y:S04]  /*4950*/  STS [R8+0x1098], R227 ;  /* 0x001098e308007388 */ /* 0x0003e80000000800 */
[----:B------:R1:W-:Y:S01]  /*4960*/  STS [R8+0x1094], R225 ;  /* 0x001094e108007388 */ /* 0x0003e20000000800 */
[----:B0-----:R-:W-:-:S03]  /*4970*/  FFMA.FTZ R229, R175, R220, R224 ;  /* 0x000000dcafe57223 */ /* 0x001fc600000100e0 */
[----:B------:R1:W-:Y:S01]  /*4980*/  STS [R8+0x1090], R223 ;  /* 0x001090df08007388 */ /* 0x0003e20000000800 */
[----:B------:R-:W-:Y:S06]  /*4990*/  BAR.SYNC.DEFER_BLOCKING 0x0 ;  /* 0x0000000000007b1d */ /* 0x000fec0000010000 */
[----:B------:R-:W-:Y:S05]  /*49a0*/  @!P1 BRA `(.L_x_4232) ;  /* 0x00000000002c9947 */ /* 0x000fea0003800000 */
[----:B------:R-:W-:Y:S01]  /*49b0*/  LEA.HI.SX32 R9, R135, R135, 0x1b ;  /* 0x0000008787097211 */ /* 0x000fe200078fdaff */
[----:B------:R-:W-:Y:S02]  /*49c0*/  USHF.R.S32.HI UR16, URZ, 0x1f, UR5 ;  /* 0x0000001f3f107899 */ /* 0x000fe40008011405 */
[----:B------:R-:W-:Y:S01]  /*49d0*/  IMAD.WIDE.U32 R6, R16, UR5, R6 ;  /* 0x0000000510067c25 */ /* 0x000fe2000f8e0006 */
[----:B------:R-:W-:-:S03]  /*49e0*/  LEA R220, R9, R130, 0x2 ;  /* 0x0000008209dc7211 */ /* 0x000fc600078e10ff */
[----:B-1----:R-:W-:Y:S02]  /*49f0*/  IMAD R8, R16, UR16, RZ ;  /* 0x0000001010087c24 */ /* 0x002fe4000f8e02ff */
[----:B------:R-:W0:Y:S02]  /*4a00*/  LDS R223, [R220+0x1090] ;  /* 0x00109000dcdf7984 */ /* 0x000e240000000800 */
[----:B------:R-:W-:Y:S01]  /*4a10*/  IMAD R9, R17, UR5, R8 ;  /* 0x0000000511097c24 */ /* 0x000fe2000f8e0208 */
[----:B------:R-:W-:-:S04]  /*4a20*/  LEA R8, P1, R6, UR28, 0x2 ;  /* 0x0000001c06087c11 */ /* 0x000fc8000f8210ff */
[----:B------:R-:W-:-:S04]  /*4a30*/  IADD3 R9, R7, R9, RZ ;  /* 0x0000000907097210 */ /* 0x000fc80007ffe0ff */
[----:B------:R-:W-:-:S05]  /*4a40*/  LEA.HI.X R9, R6, UR29, R9, 0x2, P1 ;  /* 0x0000001d06097c11 */ /* 0x000fca00088f1409 */
[----:B0-----:R0:W-:Y:S02]  /*4a50*/  REDG.E.ADD.F32.FTZ.RN.STRONG.GPU desc[UR26][R8.64], R223 ;  /* 0x000000df080079a6 */ /* 0x0011e4000c10f39a */
.L_x_4232:
[----:B------:R-:W-:Y:S05]  /*4a60*/  BSYNC B0 ;  /* 0x0000000000007941 */ /* 0x000fea0003800000 */
.L_x_4231:
[----:B------:R-:W-:Y:S02]  /*4a70*/  IMAD.U32 R7, RZ, RZ, UR50 ;  /* 0x00000032ff077e24 */ /* 0x000fe4000f8e00ff */
[----:B01----:R-:W-:Y:S01]  /*4a80*/  FFMA.FTZ R8, R174, R221, R229 ;  /* 0x000000ddae087223 */ /* 0x003fe200000100e5 */
[----:B------:R-:W-:Y:S01]  /*4a90*/  MOV R9, UR50 ;  /* 0x0000003200097c02 */ /* 0x000fe20008000f00 */
[----:B------:R-:W-:Y:S01]  /*4aa0*/  USHF.L.U64.HI UR16, UR6, 0x2, UR7 ;  /* 0x0000000206107899 */ /* 0x000fe20008010207 */
[----:B------:R-:W-:Y:S01]  /*4ab0*/  MOV R220, UR54 ;  /* 0x0000003600dc7c02 */ /* 0x000fe20008000f00 */
[----:B------:R-:W-:Y:S01]  /*4ac0*/  FFMA.FTZ R8, R173, R218, R8 ;  /* 0x000000daad087223 */ /* 0x000fe20000010008 */
[----:B------:R-:W-:Y:S01]  /*4ad0*/  LEA R6, P1, R7, R4, 0x2 ;  /* 0x0000000407067211 */ /* 0x000fe200078210ff */
[----:B------:R-:W-:Y:S01]  /*4ae0*/  FADD.FTZ R171, -R171, R190 ;  /* 0x000000beabab7221 */ /* 0x000fe20000010100 */
[----:B------:R-:W-:Y:S01]  /*4af0*/  FMUL.FTZ R190, R64, R190 ;  /* 0x000000be40be7220 */ /* 0x000fe20000410000 */
[----:B------:R-:W-:Y:S01]  /*4b00*/  USHF.L.U32 UR17, UR6, 0x2, URZ ;  /* 0x0000000206117899 */ /* 0x000fe2000800063f */
[----:B------:R-:W-:Y:S01]  /*4b10*/  LEA.HI.X R7, R9, R5, R220, 0x2, P1 ;  /* 0x0000000509077211 */ /* 0x000fe200008f14dc */
[----:B------:R-:W-:Y:S01]  /*4b20*/  FFMA.FTZ R220, R201, R203, R8 ;  /* 0x000000cbc9dc7223 */ /* 0x000fe20000010008 */
[----:B------:R-:W-:Y:S01]  /*4b30*/  IADD3 R8, R135, 0x40, RZ ;  /* 0x0000004087087810 */ /* 0x000fe20007ffe0ff */
[----:B------:R-:W-:Y:S01]  /*4b40*/  FADD.FTZ R207, R207, R190 ;  /* 0x000000becfcf7221 */ /* 0x000fe20000010000 */
[----:B------:R-:W-:Y:S01]  /*4b50*/  ISETP.GE.AND P1, PT, R222, 0x41, PT ;  /* 0x00000041de00780c */ /* 0x000fe20003f26270 */
[----:B------:R-:W-:Y:S01]  /*4b60*/  IMAD R218, R16, UR16, RZ ;  /* 0x0000001010da7c24 */ /* 0x000fe2000f8e02ff */
[-C--:B------:R-:W-:Y:S01]  /*4b70*/  LEA.HI.SX32 R9, R8, R135.reuse, 0x1b ;  /* 0x0000008708097211 */ /* 0x080fe200078fdaff */
[----:B------:R-:W-:Y:S01]  /*4b80*/  FMUL.FTZ R221, R171, R202 ;  /* 0x000000caabdd7220 */ /* 0x000fe20000410000 */
[----:B------:R-:W-:Y:S01]  /*4b90*/  IADD3 R190, R135, 0x80, RZ ;  /* 0x0000008087be7810 */ /* 0x000fe20007ffe0ff */
[----:B------:R-:W-:Y:S01]  /*4ba0*/  IMAD R223, R17, UR17, R218 ;  /* 0x0000001111df7c24 */ /* 0x000fe2000f8e02da */
[----:B------:R-:W-:Y:S01]  /*4bb0*/  LEA R9, R9, R130, 0x2 ;  /* 0x0000008209097211 */ /* 0x000fe200078e10ff */
[----:B------:R-:W-:Y:S01]  /*4bc0*/  IMAD.WIDE.U32 R6, R16, UR17, R6 ;  /* 0x0000001110067c25 */ /* 0x000fe2000f8e0006 */
[----:B------:R-:W-:Y:S01]  /*4bd0*/  IADD3 R218, R135, 0xc0, RZ ;  /* 0x000000c087da7810 */ /* 0x000fe20007ffe0ff */
[----:B------:R-:W-:Y:S01]  /*4be0*/  BSSY B0, `(.L_x_4233) ;  /* 0x000000f000007945 */ /* 0x000fe20003800000 */
[----:B------:R-:W-:Y:S01]  /*4bf0*/  LEA.HI.SX32 R203, R190, R135, 0x1b ;  /* 0x00000087becb7211 */ /* 0x000fe200078fdaff */
[----:B------:R-:W-:Y:S01]  /*4c00*/  FADD.FTZ R8, R220, R221 ;  /* 0x000000dddc087221 */ /* 0x000fe20000010000 */
[----:B------:R-:W0:Y:S01]  /*4c10*/  LDS R9, [R9+0x1190] ;  /* 0x0011900009097984 */ /* 0x000e220000000800 */
[C---:B------:R-:W-:Y:S01]  /*4c20*/  ISETP.GE.AND P2, PT, R222.reuse, 0x81, PT ;  /* 0x00000081de00780c */ /* 0x040fe20003f46270 */
[----:B------:R-:W-:Y:S01]  /*4c30*/  IMAD.IADD R7, R223, 0x1, R7 ;  /* 0x00000001df077824 */ /* 0x000fe200078e0207 */
[----:B------:R-:W-:-:S02]  /*4c40*/  ISETP.GE.AND P3, PT, R222, 0xc1, PT ;  /* 0x000000c1de00780c */ /* 0x000fc40003f66270 */
[----:B------:R-:W-:Y:S02]  /*4c50*/  LEA.HI.SX32 R221, R218, R135, 0x1b ;  /* 0x00000087dadd7211 */ /* 0x000fe400078fdaff */
[----:B------:R-:W-:Y:S01]  /*4c60*/  LEA R203, R203, R130, 0x2 ;  /* 0x00000082cbcb7211 */ /* 0x000fe200078e10ff */
[----:B------:R-:W-:Y:S08]  /*4c70*/  @!P1 BRA `(.L_x_4234) ;  /* 0x0000000000149947 */ /* 0x000ff00003800000 */
[----:B------:R-:W-:-:S05]  /*4c80*/  MOV R225, UR50 ;  /* 0x0000003200e17c02 */ /* 0x000fca0008000f00 */
[----:B------:R-:W-:-:S04]  /*4c90*/  IMAD.WIDE R4, R225, 0x4, R4 ;  /* 0x00000004e1047825 */ /* 0x000fc800078e0204 */
[----:B------:R-:W-:-:S05]  /*4ca0*/  IMAD.WIDE.U32 R4, R16, UR17, R4 ;  /* 0x0000001110047c25 */ /* 0x000fca000f8e0004 */
[----:B------:R-:W-:-:S05]  /*4cb0*/  IADD3 R5, R5, R223, RZ ;  /* 0x000000df05057210 */ /* 0x000fca0007ffe0ff */
[----:B0-----:R1:W-:Y:S02]  /*4cc0*/  REDG.E.ADD.F32.FTZ.RN.STRONG.GPU desc[UR26][R4.64+-0xf00], R9 ;  /* 0xfff10009040079a6 */ /* 0x0013e4000c10f39a */
.L_x_4234:
[----:B------:R-:W-:Y:S05]  /*4cd0*/  BSYNC B0 ;  /* 0x0000000000007941 */ /* 0x000fea0003800000 */
.L_x_4233:
[----:B-1----:R1:W2:Y:S01]  /*4ce0*/  LDS R5, [R203+0x1290] ;  /* 0x00129000cb057984 */ /* 0x0022a20000000800 */
[----:B------:R-:W-:Y:S01]  /*4cf0*/  BSSY B0, `(.L_x_4235) ;  /* 0x0000004000007945 */ /* 0x000fe20003800000 */
[----:B------:R-:W-:-:S03]  /*4d00*/  LEA R221, R221, R130, 0x2 ;  /* 0x00000082dddd7211 */ /* 0x000fc600078e10ff */
[----:B------:R-:W-:Y:S05]  /*4d10*/  @!P2 BRA `(.L_x_4236) ;  /* 0x000000000004a947 */ /* 0x000fea0003800000 */
[----:B--2---:R3:W-:Y:S02]  /*4d20*/  REDG.E.ADD.F32.FTZ.RN.STRONG.GPU desc[UR26][R6.64+-0xe00], R5 ;  /* 0xfff20005060079a6 */ /* 0x0047e4000c10f39a */
.L_x_4236:
[----:B------:R-:W-:Y:S05]  /*4d30*/  BSYNC B0 ;  /* 0x0000000000007941 */ /* 0x000fea0003800000 */
.L_x_4235:
[----:B--23--:R2:W3:Y:S01]  /*4d40*/  LDS R5, [R221+0x1390] ;  /* 0x00139000dd057984 */ /* 0x00c4e20000000800 */
[----:B------:R-:W-:Y:S01]  /*4d50*/  BSSY B0, `(.L_x_4237) ;  /* 0x0000005000007945 */ /* 0x000fe20003800000 */
[C---:B------:R-:W-:Y:S01]  /*4d60*/  VIADD R4, R135.reuse, 0x100 ;  /* 0x0000010087047836 */ /* 0x040fe20000000000 */
[----:B------:R-:W-:Y:S02]  /*4d70*/  IADD3 R190, R135, 0x140, RZ ;  /* 0x0000014087be7810 */ /* 0x000fe40007ffe0ff */
[----:B------:R-:W-:Y:S05]  /*4d80*/  @!P3 BRA `(.L_x_4238) ;  /* 0x000000000004b947 */ /* 0x000fea0003800000 */
[----:B---3--:R4:W-:Y:S02]  /*4d90*/  REDG.E.ADD.F32.FTZ.RN.STRONG.GPU desc[UR26][R6.64+-0xd00], R5 ;  /* 0xfff30005060079a6 */ /* 0x0089e4000c10f39a */
.L_x_4238:
[----:B------:R-:W-:Y:S05]  /*4da0*/  BSYNC B0 ;  /* 0x0000000000007941 */ /* 0x000fea0003800000 */
.L_x_4237:
[-C--:B---34-:R-:W-:Y:S01]  /*4db0*/  LEA.HI.SX32 R5, R4, R135.reuse, 0x1b ;  /* 0x0000008704057211 */ /* 0x098fe200078fdaff */
[----:B------:R-:W-:Y:S01]  /*4dc0*/  BSSY B0, `(.L_x_4239) ;  /* 0x0000010000007945 */ /* 0x000fe20003800000 */
[----:B------:R-:W-:Y:S02]  /*4dd0*/  ISETP.GE.AND P6, PT, R222, 0x101, PT ;  /* 0x00000101de00780c */ /* 0x000fe40003fc6270 */
[----:B------:R-:W-:Y:S02]  /*4de0*/  LEA R5, R5, R130, 0x2 ;  /* 0x0000008205057211 */ /* 0x000fe400078e10ff */
[C---:B------:R-:W-:Y:S02]  /*4df0*/  IADD3 R202, R135.reuse, 0x180, RZ ;  /* 0x0000018087ca7810 */ /* 0x040fe40007ffe0ff */
[----:B0-----:R-:W-:Y:S02]  /*4e00*/  LEA.HI.SX32 R9, R190, R135, 0x1b ;  /* 0x00000087be097211 */ /* 0x001fe400078fdaff */
[----:B------:R-:W0:Y:S01]  /*4e10*/  LDS R5, [R5+0x1490] ;  /* 0x0014900005057984 */ /* 0x000e220000000800 */
[----:B------:R-:W-:-:S02]  /*4e20*/  IADD3 R4, R135, 0x1c0, RZ ;  /* 0x000001c087047810 */ /* 0x000fc40007ffe0ff */
[----:B-1----:R-:W-:Y:S02]  /*4e30*/  LEA.HI.SX32 R203, R202, R135, 0x1b ;  /* 0x00000087cacb7211 */ /* 0x002fe400078fdaff */
        /* <DEDUP_REMOVED lines=8> */
.L_x_4240:
[----:B------:R-:W-:Y:S05]  /*4ec0*/  BSYNC B0 ;  /* 0x0000000000007941 */ /* 0x000fea0003800000 */
.L_x_4239:
[----:B01----:R0:W1:Y:S01]  /*4ed0*/  LDS R5, [R190+0x1590] ;  /* 0x00159000be057984 */ /* 0x0030620000000800 */
[----:B------:R-:W-:Y:S01]  /*4ee0*/  BSSY B0, `(.L_x_4241) ;  /* 0x0000006000007945 */ /* 0x000fe20003800000 */
[----:B------:R-:W-:Y:S01]  /*4ef0*/  VIADD R218, R135, 0x200 ;  /* 0x0000020087da7836 */ /* 0x000fe20000000000 */
[----:B------:R-:W-:Y:S02]  /*4f00*/  LEA.HI.SX32 R9, R4, R135, 0x1b ;  /* 0x0000008704097211 */ /* 0x000fe400078fdaff */
[----:B------:R-:W-:Y:S01]  /*4f10*/  LEA R202, R203, R130, 0x2 ;  /* 0x00000082cbca7211 */ /* 0x000fe200078e10ff */
[----:B------:R-:W-:Y:S06]  /*4f20*/  @!P1 BRA `(.L_x_4242) ;  /* 0x0000000000049947 */ /* 0x000fec0003800000 */
[----:B-1----:R3:W-:Y:S02]  /*4f30*/  REDG.E.ADD.F32.FTZ.RN.STRONG.GPU desc[UR26][R6.64+-0xb00], R5 ;  /* 0xfff50005060079a6 */ /* 0x0027e4000c10f39a */
.L_x_4242:
[----:B------:R-:W-:Y:S05]  /*4f40*/  BSYNC B0 ;  /* 0x0000000000007941 */ /* 0x000fea0003800000 */
.L_x_4241:
[----:B-1-3--:R1:W3:Y:S01]  /*4f50*/  LDS R5, [R202+0x1690] ;  /* 0x00169000ca057984 */ /* 0x00a2e20000000800 */
[----:B------:R-:W-:Y:S01]  /*4f60*/  BSSY B0, `(.L_x_4243) ;  /* 0x0000006000007945 */ /* 0x000fe20003800000 */
[----:B------:R-:W-:Y:S02]  /*4f70*/  IADD3 R4, R135, 0x240, RZ ;  /* 0x0000024087047810 */ /* 0x000fe40007ffe0ff */
[----:B------:R-:W-:Y:S02]  /*4f80*/  LEA.HI.SX32 R203, R218, R135, 0x1b ;  /* 0x00000087dacb7211 */ /* 0x000fe400078fdaff */
[----:B0-----:R-:W-:Y:S01]  /*4f90*/  LEA R190, R9, R130, 0x2 ;  /* 0x0000008209be7211 */ /* 0x001fe200078e10ff */
[----:B------:R-:W-:Y:S06]  /*4fa0*/  @!P2 BRA `(.L_x_4244) ;  /* 0x000000000004a947 */ /* 0x000fec0003800000 */
[----:B---3--:R0:W-:Y:S02]  /*4fb0*/  REDG.E.ADD.F32.FTZ.RN.STRONG.GPU desc[UR26][R6.64+-0xa00], R5 ;  /* 0xfff60005060079a6 */ /* 0x0081e4000c10f39a */
.L_x_4244:
[----:B------:R-:W-:Y:S05]  /*4fc0*/  BSYNC B0 ;  /* 0x0000000000007941 */ /* 0x000fea0003800000 */
.L_x_4243:
[----:B0--3--:R0:W3:Y:S01]  /*4fd0*/  LDS R5, [R190+0x1790] ;  /* 0x00179000be057984 */ /* 0x0090e20000000800 */
[----:B------:R-:W-:Y:S01]  /*4fe0*/  BSSY B0, `(.L_x_4245) ;  /* 0x0000005000007945 */ /* 0x000fe20003800000 */
[----:B------:R-:W-:Y:S02]  /*4ff0*/  LEA.HI.SX32 R9, R4, R135, 0x1b ;  /* 0x0000008704097211 */ /* 0x000fe400078fdaff */
[----:B------:R-:W-:Y:S01]  /*5000*/  LEA R203, R203, R130, 0x2 ;  /* 0x00000082cbcb7211 */ /* 0x000fe200078e10ff */
[----:B------:R-:W-:Y:S06]  /*5010*/  @!P3 BRA `(.L_x_4246) ;  /* 0x000000000004b947 */ /* 0x000fec0003800000 */
[----:B---3--:R4:W-:Y:S02]  /*5020*/  REDG.E.ADD.F32.FTZ.RN.STRONG.GPU desc[UR26][R6.64+-0x900], R5 ;  /* 0xfff70005060079a6 */ /* 0x0089e4000c10f39a */
.L_x_4246:
[----:B------:R-:W-:Y:S05]  /*5030*/  BSYNC B0 ;  /* 0x0000000000007941 */ /* 0x000fea0003800000 */
.L_x_4245:
[----:B---34-:R3:W4:Y:S01]  /*5040*/  LDS R5, [R203+0x1890] ;  /* 0x00189000cb057984 */ /* 0x0187220000000800 */
[----:B------:R-:W-:Y:S01]  /*5050*/  BSSY B0, `(.L_x_4247) ;  /* 0x0000004000007945 */ /* 0x000fe20003800000 */
[----:B------:R-:W-:-:S03]  /*5060*/  LEA R9, R9, R130, 0x2 ;  /* 0x0000008209097211 */ /* 0x000fc600078e10ff */
[----:B------:R-:W-:Y:S05]  /*5070*/  @!P4 BRA `(.L_x_4248) ;  /* 0x000000000004c947 */ /* 0x000fea0003800000 */
[----:B----4-:R4:W-:Y:S02]  /*5080*/  REDG.E.ADD.F32.FTZ.RN.STRONG.GPU desc[UR26][R6.64+-0x800], R5 ;  /* 0xfff80005060079a6 */ /* 0x0109e4000c10f39a */
.L_x_4248:
[----:B------:R-:W-:Y:S05]  /*5090*/  BSYNC B0 ;  /* 0x0000000000007941 */ /* 0x000fea0003800000 */
.L_x_4247:
[----:B----4-:R4:W1:Y:S01]  /*50a0*/  LDS R5, [R9+0x1990] ;  /* 0x0019900009057984 */ /* 0x0108620000000800 */
[----:B------:R-:W-:Y:S01]  /*50b0*/  BSSY B0, `(.L_x_4249) ;  /* 0x0000005000007945 */ /* 0x000fe20003800000 */
[C---:B------:R-:W-:Y:S01]  /*50c0*/  VIADD R4, R135.reuse, 0x280 ;  /* 0x0000028087047836 */ /* 0x040fe20000000000 */
[----:B0-----:R-:W-:Y:S02]  /*50d0*/  IADD3 R190, R135, 0x2c0, RZ ;  /* 0x000002c087be7810 */ /* 0x001fe40007ffe0ff */
[----:B------:R-:W-:Y:S05]  /*50e0*/  @!P5 BRA `(.L_x_4250) ;  /* 0x000000000004d947 */ /* 0x000fea0003800000 */
[----:B-1----:R0:W-:Y:S02]  /*50f0*/  REDG.E.ADD.F32.FTZ.RN.STRONG.GPU desc[UR26][R6.64+-0x700], R5 ;  /* 0xfff90005060079a6 */ /* 0x0021e4000c10f39a */
.L_x_4250:
[----:B------:R-:W-:Y:S05]  /*5100*/  BSYNC B0 ;  /* 0x0000000000007941 */ /* 0x000fea0003800000 */
.L_x_4249:
[-C--:B01----:R-:W-:Y:S01]  /*5110*/  LEA.HI.SX32 R5, R4, R135.reuse, 0x1b ;  /* 0x0000008704057211 */ /* 0x083fe200078fdaff */
        /* <DEDUP_REMOVED lines=16> */
.L_x_4252:
[----:B------:R-:W-:Y:S05]  /*5220*/  BSYNC B0 ;  /* 0x0000000000007941 */ /* 0x000fea0003800000 */
.L_x_4251:
[----:B01----:R0:W1:Y:S01]  /*5230*/  LDS R5, [R202+0x1b90] ;  /* 0x001b9000ca057984 */ /* 0x0030620000000800 */
[----:B------:R-:W-:Y:S01]  /*5240*/  BSSY B0, `(.L_x_4253) ;  /* 0x0000006000007945 */ /* 0x000fe20003800000 */
[----:B------:R-:W-:Y:S01]  /*5250*/  VIADD R190, R135, 0x380 ;  /* 0x0000038087be7836 */ /* 0x000fe20000000000 */
[----:B------:R-:W-:Y:S02]  /*5260*/  LEA.HI.SX32 R9, R4, R135, 0x1b ;  /* 0x0000008704097211 */ /* 0x000fe400078fdaff */
[----:B------:R-:W-:Y:S01]  /*5270*/  LEA R218, R203, R130, 0x2 ;  /* 0x00000082cbda7211 */ /* 0x000fe200078e10ff */
[----:B------:R-:W-:Y:S06]  /*5280*/  @!P1 BRA `(.L_x_4254) ;  /* 0x0000000000049947 */ /* 0x000fec0003800000 */
[----:B-1----:R3:W-:Y:S02]  /*5290*/  REDG.E.ADD.F32.FTZ.RN.STRONG.GPU desc[UR26][R6.64+-0x500], R5 ;  /* 0xfffb0005060079a6 */ /* 0x0027e4000c10f39a */
.L_x_4254:
[----:B------:R-:W-:Y:S05]  /*52a0*/  BSYNC B0 ;  /* 0x0000000000007941 */ /* 0x000fea0003800000 */
.L_x_4253:
[----:B-1-3--:R1:W3:Y:S01]  /*52b0*/  LDS R5, [R218+0x1c90] ;  /* 0x001c9000da057984 */ /* 0x00a2e20000000800 */
[----:B------:R-:W-:Y:S01]  /*52c0*/  BSSY B0, `(.L_x_4255) ;  /* 0x0000006000007945 */ /* 0x000fe20003800000 */
[----:B------:R-:W-:Y:S02]  /*52d0*/  LEA.HI.SX32 R203, R190, R135, 0x1b ;  /* 0x00000087becb7211 */ /* 0x000fe400078fdaff */
[----:B------:R-:W-:Y:S02]  /*52e0*/  IADD3 R4, R135, 0x3c0, RZ ;  /* 0x000003c087047810 */ /* 0x000fe40007ffe0ff */
[----:B------:R-:W-:Y:S01]  /*52f0*/  LEA R190, R9, R130, 0x2 ;  /* 0x0000008209be7211 */ /* 0x000fe200078e10ff */
[----:B------:R-:W-:Y:S06]  /*5300*/  @!P2 BRA `(.L_x_4256) ;  /* 0x000000000004a947 */ /* 0x000fec0003800000 */
[----:B---3--:R4:W-:Y:S02]  /*5310*/  REDG.E.ADD.F32.FTZ.RN.STRONG.GPU desc[UR26][R6.64+-0x400], R5 ;  /* 0xfffc0005060079a6 */ /* 0x0089e4000c10f39a */
.L_x_4256:
[----:B------:R-:W-:Y:S05]  /*5320*/  BSYNC B0 ;  /* 0x0000000000007941 */ /* 0x000fea0003800000 */
.L_x_4255:
[----:B---34-:R3:W4:Y:S01]  /*5330*/  LDS R5, [R190+0x1d90] ;  /* 0x001d9000be057984 */ /* 0x0187220000000800 */
[----:B------:R-:W-:Y:S01]  /*5340*/  BSSY B0, `(.L_x_4257) ;  /* 0x0000005000007945 */ /* 0x000fe20003800000 */
[----:B------:R-:W-:Y:S02]  /*5350*/  LEA.HI.SX32 R9, R4, R135, 0x1b ;  /* 0x0000008704097211 */ /* 0x000fe400078fdaff */
[----:B------:R-:W-:Y:S01]  /*5360*/  LEA R203, R203, R130, 0x2 ;  /* 0x00000082cbcb7211 */ /* 0x000fe200078e10ff */
[----:B------:R-:W-:Y:S06]  /*5370*/  @!P3 BRA `(.L_x_4258) ;  /* 0x000000000004b947 */ /* 0x000fec0003800000 */
[----:B----4-:R4:W-:Y:S02]  /*5380*/  REDG.E.ADD.F32.FTZ.RN.STRONG.GPU desc[UR26][R6.64+-0x300], R5 ;  /* 0xfffd0005060079a6 */ /* 0x0109e4000c10f39a */
.L_x_4258:
[----:B------:R-:W-:Y:S05]  /*5390*/  BSYNC B0 ;  /* 0x0000000000007941 */ /* 0x000fea0003800000 */
.L_x_4257:
[----:B----4-:R4:W0:Y:S01]  /*53a0*/  LDS R5, [R203+0x1e90] ;  /* 0x001e9000cb057984 */ /* 0x0108220000000800 */
[----:B------:R-:W-:Y:S01]  /*53b0*/  BSSY B0, `(.L_x_4259) ;  /* 0x0000004000007945 */ /* 0x000fe20003800000 */
[----:B------:R-:W-:-:S03]  /*53c0*/  LEA R9, R9, R130, 0x2 ;  /* 0x0000008209097211 */ /* 0x000fc600078e10ff */
[----:B------:R-:W-:Y:S05]  /*53d0*/  @!P4 BRA `(.L_x_4260) ;  /* 0x000000000004c947 */ /* 0x000fea0003800000 */
[----:B0-----:R0:W-:Y:S02]  /*53e0*/  REDG.E.ADD.F32.FTZ.RN.STRONG.GPU desc[UR26][R6.64+-0x200], R5 ;  /* 0xfffe0005060079a6 */ /* 0x0011e4000c10f39a */
.L_x_4260:
[----:B------:R-:W-:Y:S05]  /*53f0*/  BSYNC B0 ;  /* 0x0000000000007941 */ /* 0x000fea0003800000 */
.L_x_4259:
[----:B0-----:R0:W0:Y:S01]  /*5400*/  LDS R5, [R9+0x1f90] ;  /* 0x001f900009057984 */ /* 0x0010220000000800 */
[----:B------:R-:W-:Y:S04]  /*5410*/  BSSY B0, `(.L_x_4261) ;  /* 0x0000003000007945 */ /* 0x000fe80003800000 */
[----:B------:R-:W-:Y:S05]  /*5420*/  @!P5 BRA `(.L_x_4262) ;  /* 0x000000000004d947 */ /* 0x000fea0003800000 */
[----:B0-----:R0:W-:Y:S02]  /*5430*/  REDG.E.ADD.F32.FTZ.RN.STRONG.GPU desc[UR26][R6.64+-0x100], R5 ;  /* 0xffff0005060079a6 */ /* 0x0011e4000c10f39a */
.L_x_4262:
[----:B------:R-:W-:Y:S05]  /*5440*/  BSYNC B0 ;  /* 0x0000000000007941 */ /* 0x000fea0003800000 */
.L_x_4261:
[----:B0-----:R-:W0:Y:S01]  /*5450*/  SHFL.DOWN PT, R5, R8, 0x1, 0x1f ;  /* 0x08201f0008057f89 */ /* 0x001e2200000e0000 */
[----:B------:R-:W-:Y:S01]  /*5460*/  ISETP.GT.AND P1, PT, R132, 0x1e, PT ;  /* 0x0000001e8400780c */ /* 0x000fe20003f24270 */
[-C--:B------:R-:W-:Y:S01]  /*5470*/  FMUL.FTZ R160, R160, R211.reuse ;  /* 0x000000d3a0a07220 */ /* 0x080fe20000410000 */
[----:B------:R-:W-:Y:S01]  /*5480*/  FMUL.FTZ R211, R154, R211 ;  /* 0x000000d39ad37220 */ /* 0x000fe20000410000 */
[----:B------:R-:W5:Y:S01]  /*5490*/  SHFL.DOWN PT, R4, R207, 0x1, 0x1f ;  /* 0x08201f00cf047f89 */ /* 0x000f6200000e0000 */
[----:B------:R-:W-:Y:S01]  /*54a0*/  FMUL.FTZ R158, R158, R195 ;  /* 0x000000c39e9e7220 */ /* 0x000fe20000410000 */
[----:B------:R-:W-:Y:S01]  /*54b0*/  FFMA.FTZ R51, R160, R206, R51 ;  /* 0x000000cea0337223 */ /* 0x000fe20000010033 */
[----:B------:R-:W-:Y:S01]  /*54c0*/  FMUL.FTZ R211, R211, R174 ;  /* 0x000000aed3d37220 */ /* 0x000fe20000410000 */
[----:B------:R-:W-:Y:S01]  /*54d0*/  FMUL.FTZ R159, R159, R209 ;  /* 0x000000d19f9f7220 */ /* 0x000fe20000410000 */
[----:B------:R-:W-:Y:S01]  /*54e0*/  FFMA.FTZ R49, R158, R184, R49 ;  /* 0x000000b89e317223 */ /* 0x000fe20000010031 */
[----:B------:R-:W-:Y:S01]  /*54f0*/  FMUL.FTZ R161, R161, R191 ;  /* 0x000000bfa1a17220 */ /* 0x000fe20000410000 */
[----:B------:R-:W-:Y:S01]  /*5500*/  FFMA.FTZ R211, R98, R160, R211 ;  /* 0x000000a062d37223 */ /* 0x000fe200000100d3 */
[----:B------:R-:W-:Y:S01]  /*5510*/  FMUL.FTZ R163, R163, R185 ;  /* 0x000000b9a3a37220 */ /* 0x000fe20000410000 */
[----:B------:R-:W-:Y:S01]  /*5520*/  ISETP.NE.AND P2, PT, R132, RZ, PT ;  /* 0x000000ff8400720c */ /* 0x000fe20003f45270 */
[----:B------:R-:W-:Y:S01]  /*5530*/  FMUL.FTZ R162, R162, R217 ;  /* 0x000000d9a2a27220 */ /* 0x000fe20000410000 */
[----:B------:R-:W-:Y:S01]  /*5540*/  FMUL.FTZ R166, R166, R177 ;  /* 0x000000b1a6a67220 */ /* 0x000fe20000410000 */
[----:B------:R-:W-:Y:S01]  /*5550*/  FMUL.FTZ R170, R170, R181 ;  /* 0x000000b5aaaa7220 */ /* 0x000fe20000410000 */
[C---:B------:R-:W-:Y:S01]  /*5560*/  FMUL.FTZ R217, R154.reuse, R217 ;  /* 0x000000d99ad97220 */ /* 0x040fe20000410000 */
[C---:B------:R-:W-:Y:S01]  /*5570*/  FMUL.FTZ R177, R154.reuse, R177 ;  /* 0x000000b19ab17220 */ /* 0x040fe20000410000 */
[----:B------:R-:W-:Y:S01]  /*5580*/  FMUL.FTZ R181, R154, R181 ;  /* 0x000000b59ab57220 */ /* 0x000fe20000410000 */
[----:B------:R-:W-:Y:S01]  /*5590*/  FMUL.FTZ R164, R164, R213 ;  /* 0x000000d5a4a47220 */ /* 0x000fe20000410000 */
[----:B------:R-:W-:Y:S01]  /*55a0*/  FMUL.FTZ R217, R217, R186 ;  /* 0x000000bad9d97220 */ /* 0x000fe20000410000 */
[----:B------:R-:W-:Y:S01]  /*55b0*/  FMUL.FTZ R165, R165, R176 ;  /* 0x000000b0a5a57220 */ /* 0x000fe20000410000 */
[----:B------:R-:W-:Y:S01]  /*55c0*/  FMUL.FTZ R177, R177, R210 ;  /* 0x000000d2b1b17220 */ /* 0x000fe20000410000 */
[----:B0-----:R-:W-:Y:S01]  /*55d0*/  @!P1 FADD.FTZ R8, R8, R5 ;  /* 0x0000000508089221 */ /* 0x001fe20000010000 */
[----:B------:R-:W-:Y:S01]  /*55e0*/  FMUL.FTZ R167, R167, R178 ;  /* 0x000000b2a7a77220 */ /* 0x000fe20000410000 */
[----:B------:R-:W-:Y:S01]  /*55f0*/  FMUL.FTZ R168, R168, R179 ;  /* 0x000000b3a8a87220 */ /* 0x000fe20000410000 */
[----:B------:R-:W-:Y:S01]  /*5600*/  FMUL.FTZ R169, R169, R180 ;  /* 0x000000b4a9a97220 */ /* 0x000fe20000410000 */
[----:B-----5:R-:W-:Y:S01]  /*5610*/  @!P1 FADD.FTZ R207, R207, R4 ;  /* 0x00000004cfcf9221 */ /* 0x020fe20000010000 */
[----:B------:R-:W0:Y:S01]  /*5620*/  SHFL.DOWN PT, R5, R8, 0x2, 0x1f ;  /* 0x08401f0008057f89 */ /* 0x000e2200000e0000 */
[----:B------:R-:W-:Y:S01]  /*5630*/  ISETP.GT.AND P1, PT, R132, 0x1d, PT ;  /* 0x0000001d8400780c */ /* 0x000fe20003f24270 */
[-C--:B------:R-:W-:Y:S01]  /*5640*/  FMUL.FTZ R4, R154, R11.reuse ;  /* 0x0000000b9a047220 */ /* 0x080fe20000410000 */
[----:B------:R-:W-:Y:S01]  /*5650*/  FMUL.FTZ R11, R157, R11 ;  /* 0x0000000b9d0b7220 */ /* 0x000fe20000410000 */
[----:B------:R-:W5:Y:S01]  /*5660*/  SHFL.DOWN PT, R6, R207, 0x2, 0x1f ;  /* 0x08401f00cf067f89 */ /* 0x000f6200000e0000 */
[----:B------:R-:W-:Y:S01]  /*5670*/  FMUL.FTZ R181, R181, R192 ;  /* 0x000000c0b5b57220 */ /* 0x000fe20000410000 */
[----:B---3--:R-:W-:Y:S01]  /*5680*/  FMUL.FTZ R190, R4, R171 ;  /* 0x000000ab04be7220 */ /* 0x008fe20000410000 */
[----:B------:R-:W-:Y:S01]  /*5690*/  FMUL.FTZ R4, R154, R209 ;  /* 0x000000d19a047220 */ /* 0x000fe20000410000 */
[----:B------:R-:W-:Y:S01]  /*56a0*/  FMUL.FTZ R9, R156, R197 ;  /* 0x000000c59c097220 */ /* 0x000fe20000410000 */
[----:B------:R-:W-:Y:S01]  /*56b0*/  FFMA.FTZ R217, R100, R162, R217 ;  /* 0x000000a264d97223 */ /* 0x000fe200000100d9 */
[----:B------:R-:W-:Y:S01]  /*56c0*/  FFMA.FTZ R190, R95, R11, R190 ;  /* 0x0000000b5fbe7223 */ /* 0x000fe200000100be */
[----:B------:R-:W-:Y:S01]  /*56d0*/  FFMA.FTZ R177, R104, R166, R177 ;  /* 0x000000a668b17223 */ /* 0x000fe200000100b1 */
[----:B------:R-:W-:Y:S01]  /*56e0*/  FFMA.FTZ R181, R108, R170, R181 ;  /* 0x000000aa6cb57223 */ /* 0x000fe200000100b5 */
[----:B------:R-:W-:Y:S01]  /*56f0*/  BSSY B0, `(.L_x_4263) ;  /* 0x0000067000007945 */ /* 0x000fe20003800000 */
[----:B------:R-:W-:Y:S01]  /*5700*/  FFMA.FTZ R48, R11, R188, R48 ;  /* 0x000000bc0b307223 */ /* 0x000fe20000010030 */
[----:B------:R-:W-:Y:S01]  /*5710*/  FFMA.FTZ R50, R159, R200, R50 ;  /* 0x000000c89f327223 */ /* 0x000fe20000010032 */
[----:B------:R-:W-:Y:S01]  /*5720*/  FADD.FTZ R47, R190, R47 ;  /* 0x0000002fbe2f7221 */ /* 0x000fe20000010000 */
[----:B------:R-:W-:Y:S01]  /*5730*/  FFMA.FTZ R52, R161, R199, R52 ;  /* 0x000000c7a1347223 */ /* 0x000fe20000010034 */
[----:B------:R-:W-:Y:S01]  /*5740*/  FFMA.FTZ R53, R162, R208, R53 ;  /* 0x000000d0a2357223 */ /* 0x000fe20000010035 */
[----:B------:R-:W-:Y:S01]  /*5750*/  FADD.FTZ R44, R211, R44 ;  /* 0x0000002cd32c7221 */ /* 0x000fe20000010000 */
[----:B------:R-:W-:Y:S01]  /*5760*/  FFMA.FTZ R54, R163, R214, R54 ;  /* 0x000000d6a3367223 */ /* 0x000fe20000010036 */
[----:B------:R-:W-:Y:S01]  /*5770*/  FFMA.FTZ R55, R164, R216, R55 ;  /* 0x000000d8a4377223 */ /* 0x000fe20000010037 */
[----:B------:R-:W-:Y:S01]  /*5780*/  FADD.FTZ R42, R217, R42 ;  /* 0x0000002ad92a7221 */ /* 0x000fe20000010000 */
[----:B------:R-:W-:Y:S01]  /*5790*/  FFMA.FTZ R56, R165, R219, R56 ;  /* 0x000000dba5387223 */ /* 0x000fe20000010038 */
[----:B0-----:R-:W-:Y:S01]  /*57a0*/  @!P1 FADD.FTZ R8, R8, R5 ;  /* 0x0000000508089221 */ /* 0x001fe20000010000 */
[----:B------:R-:W-:Y:S01]  /*57b0*/  FFMA.FTZ R57, R166, R198, R57 ;  /* 0x000000c6a6397223 */ /* 0x000fe20000010039 */
[----:B------:R-:W-:Y:S01]  /*57c0*/  FFMA.FTZ R58, R167, R215, R58 ;  /* 0x000000d7a73a7223 */ /* 0x000fe2000001003a */
[----:B------:R-:W-:Y:S01]  /*57d0*/  FFMA.FTZ R59, R168, R196, R59 ;  /* 0x000000c4a83b7223 */ /* 0x000fe2000001003b */
[----:B-----5:R-:W-:Y:S01]  /*57e0*/  @!P1 FADD.FTZ R207, R207, R6 ;  /* 0x00000006cfcf9221 */ /* 0x020fe20000010000 */
[----:B------:R-:W0:Y:S01]  /*57f0*/  SHFL.DOWN PT, R5, R8, 0x4, 0x1f ;  /* 0x08801f0008057f89 */ /* 0x000e2200000e0000 */
[----:B------:R-:W-:Y:S01]  /*5800*/  ISETP.GT.AND P1, PT, R132, 0x1b, PT ;  /* 0x0000001b8400780c */ /* 0x000fe20003f24270 */
[----:B------:R-:W-:Y:S01]  /*5810*/  FMUL.FTZ R6, R154, R195 ;  /* 0x000000c39a067220 */ /* 0x000fe20000410000 */
[----:B------:R-:W-:Y:S01]  /*5820*/  FADD.FTZ R38, R177, R38 ;  /* 0x00000026b1267221 */ /* 0x000fe20000010000 */
[----:B------:R-:W3:Y:S01]  /*5830*/  SHFL.DOWN PT, R202, R207, 0x4, 0x1f ;  /* 0x08801f00cfca7f89 */ /* 0x000ee200000e0000 */
[----:B------:R-:W-:Y:S01]  /*5840*/  FFMA.FTZ R60, R169, R205, R60 ;  /* 0x000000cda93c7223 */ /* 0x000fe2000001003c */
        /* <DEDUP_REMOVED lines=18> */
[----:B0-----:R-:W-:Y:S01]  /*5970*/  @!P1 FADD.FTZ R8, R8, R5 ;  /* 0x0000000508089221 */ /* 0x001fe20000010000 */
[----:B------:R-:W-:Y:S01]  /*5980*/  FMUL.FTZ R5, R154, R176 ;  /* 0x000000b09a057220 */ /* 0x000fe20000410000 */
[----:B------:R-:W-:Y:S01]  /*5990*/  FADD.FTZ R41, R6, R41 ;  /* 0x0000002906297221 */ /* 0x000fe20000010000 */
[----:B------:R-:W-:Y:S01]  /*59a0*/  FMUL.FTZ R193, R4, R193 ;  /* 0x000000c104c17220 */ /* 0x000fe20000410000 */
[----:B---3--:R-:W-:Y:S01]  /*59b0*/  @!P1 FADD.FTZ R207, R207, R202 ;  /* 0x000000cacfcf9221 */ /* 0x008fe20000010000 */
[----:B------:R-:W0:Y:S01]  /*59c0*/  SHFL.DOWN PT, R7, R8, 0x8, 0x1f ;  /* 0x09001f0008077f89 */ /* 0x000e2200000e0000 */
[----:B------:R-:W-:Y:S01]  /*59d0*/  ISETP.GT.AND P1, PT, R132, 0x17, PT ;  /* 0x000000178400780c */ /* 0x000fe20003f24270 */
[----:B------:R-:W-:Y:S01]  /*59e0*/  FMUL.FTZ R212, R5, R212 ;  /* 0x000000d405d47220 */ /* 0x000fe20000410000 */
[----:B------:R-:W-:Y:S01]  /*59f0*/  FMUL.FTZ R5, R154, R178 ;  /* 0x000000b29a057220 */ /* 0x000fe20000410000 */
[----:B------:R-:W3:Y:S01]  /*5a00*/  SHFL.DOWN PT, R160, R207, 0x8, 0x1f ;  /* 0x09001f00cfa07f89 */ /* 0x000ee200000e0000 */
[----:B------:R-:W-:Y:S01]  /*5a10*/  FMUL.FTZ R6, R155, R183 ;  /* 0x000000b79b067220 */ /* 0x000fe20000410000 */
[----:B------:R-:W-:Y:S01]  /*5a20*/  FFMA.FTZ R189, R102, R164, R189 ;  /* 0x000000a466bd7223 */ /* 0x000fe200000100bd */
[----:B------:R-:W-:Y:S01]  /*5a30*/  FMUL.FTZ R204, R5, R204 ;  /* 0x000000cc05cc7220 */ /* 0x000fe20000410000 */
[----:B------:R-:W-:Y:S01]  /*5a40*/  FMUL.FTZ R5, R154, R180 ;  /* 0x000000b49a057220 */ /* 0x000fe20000410000 */
[----:B------:R-:W-:Y:S01]  /*5a50*/  FFMA.FTZ R212, R103, R165, R212 ;  /* 0x000000a567d47223 */ /* 0x000fe200000100d4 */
[----:B------:R-:W-:Y:S01]  /*5a60*/  FFMA.FTZ R193, R106, R168, R193 ;  /* 0x000000a86ac17223 */ /* 0x000fe200000100c1 */
[----:B------:R-:W-:Y:S01]  /*5a70*/  FFMA.FTZ R204, R105, R167, R204 ;  /* 0x000000a769cc7223 */ /* 0x000fe200000100cc */
[----:B------:R-:W-:Y:S01]  /*5a80*/  FMUL.FTZ R10, R5, R10 ;  /* 0x0000000a050a7220 */ /* 0x000fe20000410000 */
[----:B------:R-:W-:Y:S01]  /*5a90*/  FADD.FTZ R40, R189, R40 ;  /* 0x00000028bd287221 */ /* 0x000fe20000010000 */
[----:B------:R-:W-:Y:S01]  /*5aa0*/  FADD.FTZ R39, R212, R39 ;  /* 0x00000027d4277221 */ /* 0x000fe20000010000 */
[----:B------:R-:W-:Y:S01]  /*5ab0*/  FADD.FTZ R37, R204, R37 ;  /* 0x00000025cc257221 */ /* 0x000fe20000010000 */
[----:B------:R-:W-:Y:S01]  /*5ac0*/  FFMA.FTZ R10, R107, R169, R10 ;  /* 0x000000a96b0a7223 */ /* 0x000fe2000001000a */
[----:B------:R-:W-:Y:S01]  /*5ad0*/  FADD.FTZ R36, R193, R36 ;  /* 0x00000024c1247221 */ /* 0x000fe20000010000 */
[----:B------:R-:W-:Y:S01]  /*5ae0*/  FFMA.FTZ R63, R6, R18, R63 ;  /* 0x00000012063f7223 */ /* 0x000fe2000001003f */
[----:B------:R-:W-:Y:S01]  /*5af0*/  FADD.FTZ R34, R181, R34 ;  /* 0x00000022b5227221 */ /* 0x000fe20000010000 */
[----:B------:R-:W-:Y:S01]  /*5b00*/  FADD.FTZ R35, R10, R35 ;  /* 0x000000230a237221 */ /* 0x000fe20000010000 */
[----:B0-----:R-:W-:Y:S01]  /*5b10*/  @!P1 FADD.FTZ R8, R8, R7 ;  /* 0x0000000708089221 */ /* 0x001fe20000010000 */
[----:B---3--:R-:W-:-:S04]  /*5b20*/  @!P1 FADD.FTZ R207, R207, R160 ;  /* 0x000000a0cfcf9221 */ /* 0x008fc80000010000 */
[----:B------:R-:W0:Y:S01]  /*5b30*/  SHFL.DOWN PT, R7, R8, 0x10, 0x1f ;  /* 0x0a001f0008077f89 */ /* 0x000e2200000e0000 */
[----:B------:R-:W-:-:S03]  /*5b40*/  ISETP.GT.AND P1, PT, R132, 0xf, PT ;  /* 0x0000000f8400780c */ /* 0x000fc60003f24270 */
[----:B------:R-:W3:Y:S10]  /*5b50*/  SHFL.DOWN PT, R158, R207, 0x10, 0x1f ;  /* 0x0a001f00cf9e7f89 */ /* 0x000ef400000e0000 */
[----:B0-----:R-:W-:Y:S01]  /*5b60*/  @!P1 FADD.FTZ R8, R8, R7 ;  /* 0x0000000708089221 */ /* 0x001fe20000010000 */
[----:B------:R-:W-:Y:S01]  /*5b70*/  FMUL.FTZ R7, R154, R183 ;  /* 0x000000b79a077220 */ /* 0x000fe20000410000 */
[----:B---3--:R-:W-:-:S02]  /*5b80*/  @!P1 FADD.FTZ R207, R207, R158 ;  /* 0x0000009ecfcf9221 */ /* 0x008fc40000010000 */
[----:B------:R-:W-:Y:S02]  /*5b90*/  IMAD.MOV.U32 R4, RZ, RZ, R8 ;  /* 0x000000ffff047224 */ /* 0x000fe400078e0008 */
[----:B------:R-:W-:Y:S01]  /*5ba0*/  FMUL.FTZ R8, R154, R197 ;  /* 0x000000c59a087220 */ /* 0x000fe20000410000 */
[----:B------:R-:W-:Y:S01]  /*5bb0*/  FMUL.FTZ R2, R7, R2 ;  /* 0x0000000207027220 */ /* 0x000fe20000410000 */
[----:B------:R-:W-:Y:S02]  /*5bc0*/  MOV R5, R207 ;  /* 0x000000cf00057202 */ /* 0x000fe40000000f00 */
[----:B------:R-:W-:Y:S01]  /*5bd0*/  FMUL.FTZ R8, R8, R3 ;  /* 0x0000000308087220 */ /* 0x000fe20000410000 */
[----:B------:R-:W-:Y:S02]  /*5be0*/  FFMA.FTZ R3, R111, R6, R2 ;  /* 0x000000066f037223 */ /* 0x000fe40000010002 */
[----:B------:R0:W-:Y:S01]  /*5bf0*/  @!P2 STS.64 [R129+0x2118], R4 ;  /* 0x002118048100a388 */ /* 0x0001e20000000a00 */
[----:B------:R-:W-:Y:S01]  /*5c00*/  FFMA.FTZ R8, R109, R9, R8 ;  /* 0x000000096d087223 */ /* 0x000fe20000010008 */
[----:B------:R-:W-:-:S03]  /*5c10*/  FADD.FTZ R32, R3, R32 ;  /* 0x0000002003207221 */ /* 0x000fc60000010000 */
[----:B------:R-:W-:Y:S01]  /*5c20*/  FADD.FTZ R33, R8, R33 ;  /* 0x0000002108217221 */ /* 0x000fe20000010000 */
        /* <DEDUP_REMOVED lines=19> */
.L_x_4264:
[----:B------:R-:W-:Y:S05]  /*5d60*/  BSYNC B0 ;  /* 0x0000000000007941 */ /* 0x000fea0003800000 */
.L_x_4263:
[----:B------:R-:W-:Y:S02]  /*5d70*/  UIADD3 UR5, UR5, 0x1, URZ ;  /* 0x0000000105057890 */ /* 0x000fe4000fffe03f */
[----:B------:R-:W-:Y:S02]  /*5d80*/  UIADD3 UR6, UP1, UR6, 0x1, URZ ;  /* 0x0000000106067890 */ /* 0x000fe4000ff3e03f */
[----:B------:R-:W-:Y:S02]  /*5d90*/  UISETP.GE.AND UP0, UPT, UR5, UR53, UPT ;  /* 0x000000350500728c */ /* 0x000fe4000bf06270 */
[----:B------:R-:W-:-:S04]  /*5da0*/  UIADD3.X UR7, URZ, UR7, URZ, UP1, !UPT ;  /* 0x000000073f077290 */ /* 0x000fc80008ffe43f */
[----:B------:R-:W-:-:S13]  /*5db0*/  PLOP3.LUT P0, PT, PT, PT, UP0, 0x80, 0x0 ;  /* 0x000000000000781c */ /* 0x000fda0003f0f008 */
[----:B------:R-:W-:Y:S05]  /*5dc0*/  @!P0 BRA `(.L_x_4265) ;  /* 0xffffffc400648947 */ /* 0x000fea000383ffff */
.L_x_4221:
[----:B------:R-:W5:Y:S08]  /*5dd0*/  S2UR UR6, SR_CgaCtaId ;  /* 0x00000000000679c3 */ /* 0x000f700000008800 */
[----:B------:R-:W-:Y:S01]  /*5de0*/  BAR.SYNC.DEFER_BLOCKING 0x0 ;  /* 0x0000000000007b1d */ /* 0x000fe20000010000 */
[----:B------:R-:W-:Y:S01]  /*5df0*/  ULEA UR16, UR19, 0xfffffc00, 0xa ;  /* 0xfffffc0013107891 */ /* 0x000fe2000f8e503f */
[----:B------:R-:W-:Y:S01]  /*5e00*/  ISETP.NE.AND P0, PT, R135, RZ, PT ;  /* 0x000000ff8700720c */ /* 0x000fe20003f05270 */
[----:B------:R-:W-:Y:S01]  /*5e10*/  USHF.R.S32.HI UR17, URZ, 0x1f, UR49 ;  /* 0x0000001f3f117899 */ /* 0x000fe20008011431 */
[----:B------:R-:W-:Y:S01]  /*5e20*/  SHF.R.S32.HI R67, RZ, 0x1f, R12 ;  /* 0x0000001fff437819 */ /* 0x000fe2000001140c */
[----:B------:R-:W-:Y:S01]  /*5e30*/  UIADD3 UR47, -UR16, UR47, URZ ;  /* 0x0000002f102f7290 */ /* 0x000fe2000fffe13f */
[----:B------:R-:W-:Y:S01]  /*5e40*/  BSSY B0, `(.L_x_4266) ;  /* 0x0000045000007945 */ /* 0x000fe20003800000 */
[----:B------:R-:W-:Y:S01]  /*5e50*/  UMOV UR5, 0x400 ;  /* 0x0000040000057882 */ /* 0x000fe20000000000 */
[----:B------:R-:W-:Y:S01]  /*5e60*/  ULDC.64 UR30, c[0x0][0x388] ;  /* 0x0000e200001e7ab9 */ /* 0x000fe20000000a00 */
[----:B------:R-:W-:Y:S01]  /*5e70*/  ULDC.64 UR28, c[0x0][0x3a8] ;  /* 0x0000ea00001c7ab9 */ /* 0x000fe20000000a00 */
[----:B------:R-:W-:Y:S01]  /*5e80*/  UIMAD UR15, UR17, UR30, URZ ;  /* 0x0000001e110f72a4 */ /* 0x000fe2000f8e023f */
[----:B------:R-:W-:Y:S01]  /*5e90*/  MOV R69, UR47 ;  /* 0x0000002f00457c02 */ /* 0x000fe20008000f00 */
[----:B------:R-:W-:Y:S01]  /*5ea0*/  UIMAD UR17, UR17, UR28, URZ ;  /* 0x0000001c111172a4 */ /* 0x000fe2000f8e023f */
[----:B------:R-:W-:Y:S01]  /*5eb0*/  IADD3 R2, P2, R12, UR16, RZ ;  /* 0x000000100c027c10 */ /* 0x000fe2000ff5e0ff */
[----:B------:R-:W-:Y:S01]  /*5ec0*/  USHF.R.S32.HI UR14, URZ, 0x1f, UR18 ;  /* 0x0000001f3f0e7899 */ /* 0x000fe20008011412 */
[----:B------:R-:W-:Y:S01]  /*5ed0*/  MOV R0, UR16 ;  /* 0x0000001000007c02 */ /* 0x000fe20008000f00 */
[----:B------:R-:W-:-:S02]  /*5ee0*/  UIMAD UR16, UR49, UR31, UR15 ;  /* 0x0000001f311072a4 */ /* 0x000fc4000f8e020f */
[----:B------:R-:W-:Y:S01]  /*5ef0*/  UIMAD UR17, UR49, UR29, UR17 ;  /* 0x0000001d311172a4 */ /* 0x000fe2000f8e0211 */
[----:B------:R-:W-:Y:S01]  /*5f00*/  LEA.HI.X.SX32 R3, R0, R67, 0x1, P2 ;  /* 0x0000004300037211 */ /* 0x000fe200010f0eff */
[----:B-----5:R-:W-:Y:S01]  /*5f10*/  ULEA UR5, UR6, UR5, 0x18 ;  /* 0x0000000506057291 */ /* 0x020fe2000f8ec03f */
[----:B------:R-:W-:Y:S01]  /*5f20*/  STS [R113], R63 ;  /* 0x0000003f71007388 */ /* 0x000fe20000000800 */
[----:B------:R-:W-:-:S03]  /*5f30*/  UIMAD.WIDE.U32 UR6, UR49, UR30, URZ ;  /* 0x0000001e310672a5 */ /* 0x000fc6000f8e003f */
[----:B------:R-:W-:Y:S01]  /*5f40*/  STS [R113+0x4], R62 ;  /* 0x0000043e71007388 */ /* 0x000fe20000000800 */
[----:B------:R-:W-:Y:S01]  /*5f50*/  IMAD.U32 R130, RZ, RZ, UR5 ;  /* 0x00000005ff827e24 */ /* 0x000fe2000f8e00ff */
        /* <DEDUP_REMOVED lines=38> */
[----:B0--3--:R-:W-:Y:S01]  /*61c0*/  MOV R5, UR30 ;  /* 0x0000001e00057c02 */ /* 0x009fe20008000f00 */
        /* <DEDUP_REMOVED lines=12> */
.L_x_4267:
[----:B------:R-:W-:Y:S05]  /*6290*/  BSYNC B0 ;  /* 0x0000000000007941 */ /* 0x000fea0003800000 */
.L_x_4266:
        /* <DEDUP_REMOVED lines=11> */
[----:B------:R-:W-:Y:S01]  /*6350*/  USHF.R.S32.HI UR29, URZ, 0x1f, UR5 ;  /* 0x0000001f3f1d7899 */ /* 0x000fe20008011405 */
[C---:B0--3--:R-:W-:Y:S01]  /*6360*/  LEA R4, P1, R12.reuse, UR30, 0x2 ;  /* 0x0000001e0c047c11 */ /* 0x049fe2000f8210ff */
[----:B------:R-:W-:Y:S01]  /*6370*/  BSSY B0, `(.L_x_4268) ;  /* 0x0000098000007945 */ /* 0x000fe20003800000 */
[----:B------:R-:W-:Y:S01]  /*6380*/  IMAD.U32 R5, RZ, RZ, UR15 ;  /* 0x0000000fff057e24 */ /* 0x000fe2000f8e00ff */
[----:B------:R-:W-:Y:S01]  /*6390*/  UIADD3.X UR6, UR29, UR16, UR7, UP0, !UPT ;  /* 0x000000101d067290 */ /* 0x000fe200087fe407 */
[----:B------:R-:W-:-:S02]  /*63a0*/  LEA.HI.X R0, R12, UR31, R67, 0x2, P1 ;  /* 0x0000001f0c007c11 */ /* 0x000fc400088f1443 */
[-C--:B------:R-:W-:Y:S02]  /*63b0*/  ISETP.GE.AND P1, PT, R153, R59.reuse, PT ;  /* 0x0000003b9900720c */ /* 0x080fe40003f26270 */
[C---:B------:R-:W-:Y:S02]  /*63c0*/  LEA R4, P3, R5.reuse, R4, 0x2 ;  /* 0x0000000405047211 */ /* 0x040fe400078610ff */
[----:B------:R-:W-:Y:S01]  /*63d0*/  MOV R6, UR6 ;  /* 0x0000000600067c02 */ /* 0x000fe20008000f00 */
[----:B------:R-:W-:Y:S01]  /*63e0*/  UIMAD.WIDE.U32 UR6, UR49, UR28, URZ ;  /* 0x0000001c310672a5 */ /* 0x000fe2000f8e003f */
[----:B------:R-:W-:Y:S02]  /*63f0*/  LOP3.LUT R7, R172, 0xfffffe00, RZ, 0xc0, !PT ;  /* 0xfffffe00ac077812 */ /* 0x000fe400078ec0ff */
[----:B------:R-:W-:Y:S01]  /*6400*/  LEA.HI.X R5, R5, R0, R6, 0x2, P3 ;  /* 0x0000000005057211 */ /* 0x000fe200018f1406 */
[----:B------:R-:W-:Y:S01]  /*6410*/  UIADD3 UR15, UR7, UR17, URZ ;  /* 0x00000011070f7290 */ /* 0x000fe2000fffe03f */
[----:B------:R-:W-:-:S02]  /*6420*/  ISETP.GE.AND P3, PT, R150, R59, PT ;  /* 0x0000003b9600720c */ /* 0x000fc40003f66270 */
[----:B------:R-:W-:Y:S01]  /*6430*/  LEA R65, R132, R7, 0x4 ;  /* 0x0000000784417211 */ /* 0x000fe200078e20ff */
[----:B------:R0:W-:Y:S01]  /*6440*/  @!P1 STG.E desc[UR26][R4.64+-0xf00], R15 ;  /* 0xfff1000f04009986 */ /* 0x0001e2000c10191a */
[-C--:B------:R-:W-:Y:S02]  /*6450*/  ISETP.GE.AND P1, PT, R148, R59.reuse, PT ;  /* 0x0000003b9400720c */ /* 0x080fe40003f26270 */
[----:B------:R-:W-:Y:S01]  /*6460*/  IADD3 R0, R65, 0x1, RZ ;  /* 0x0000000141007810 */ /* 0x000fe20007ffe0ff */
[----:B------:R3:W-:Y:S01]  /*6470*/  @!P2 STG.E desc[UR26][R4.64+-0xe80], R17 ;  /* 0xfff180110400a986 */ /* 0x0007e2000c10191a */
[-C--:B------:R-:W-:Y:S01]  /*6480*/  ISETP.GE.AND P2, PT, R149, R59.reuse, PT ;  /* 0x0000003b9500720c */ /* 0x080fe20003f46270 */
[C---:B------:R-:W-:Y:S01]  /*6490*/  VIADD R8, R65.reuse, 0x4 ;  /* 0x0000000441087836 */ /* 0x040fe20000000000 */
[----:B------:R-:W-:Y:S01]  /*64a0*/  IADD3 R6, R65, 0x2, RZ ;  /* 0x0000000241067810 */ /* 0x000fe20007ffe0ff */
[----:B------:R5:W-:Y:S01]  /*64b0*/  @!P4 STG.E desc[UR26][R4.64+-0xe00], R19 ;  /* 0xfff200130400c986 */ /* 0x000be2000c10191a */
[-C--:B------:R-:W-:Y:S01]  /*64c0*/  ISETP.GE.AND P4, PT, R147, R59.reuse, PT ;  /* 0x0000003b9300720c */ /* 0x080fe20003f86270 */
[C---:B------:R-:W-:Y:S01]  /*64d0*/  VIADD R22, R65.reuse, 0xa ;  /* 0x0000000a41167836 */ /* 0x040fe20000000000 */
[----:B------:R-:W-:Y:S01]  /*64e0*/  IADD3 R7, R65, 0x3, RZ ;  /* 0x0000000341077810 */ /* 0x000fe20007ffe0ff */
[----:B------:R1:W-:Y:S01]  /*64f0*/  @!P3 STG.E desc[UR26][R4.64+-0xd80], R21 ;  /* 0xfff280150400b986 */ /* 0x0003e2000c10191a */
[----:B------:R-:W-:-:S02]  /*6500*/  ISETP.GE.AND P3, PT, R142, R59, PT ;  /* 0x0000003b8e00720c */ /* 0x000fc40003f66270 */
[----:B------:R-:W-:Y:S01]  /*6510*/  LEA.HI.SX32 R9, R0, R65, 0x1b ;  /* 0x0000004100097211 */ /* 0x000fe200078fdaff */
[----:B------:R-:W-:Y:S01]  /*6520*/  @!P1 STG.E desc[UR26][R4.64+-0xc80], R25 ;  /* 0xfff3801904009986 */ /* 0x000fe2000c10191a */
[-C--:B------:R-:W-:Y:S01]  /*6530*/  ISETP.GE.AND P1, PT, R128, R59.reuse, PT ;  /* 0x0000003b8000720c */ /* 0x080fe20003f26270 */
[----:B------:R-:W-:Y:S01]  /*6540*/  FADD.FTZ R0, R32, R137 ;  /* 0x0000008920007221 */ /* 0x000fe20000010000 */
[C---:B------:R-:W-:Y:S01]  /*6550*/  IADD3 R10, R65.reuse, 0x5, RZ ;  /* 0x00000005410a7810 */ /* 0x040fe20007ffe0ff */
[----:B------:R2:W-:Y:S01]  /*6560*/  @!P2 STG.E desc[UR26][R4.64+-0xd00], R23 ;  /* 0xfff300170400a986 */ /* 0x0005e2000c10191a */
[-C--:B------:R-:W-:Y:S02]  /*6570*/  ISETP.GE.AND P2, PT, R144, R59.reuse, PT ;  /* 0x0000003b9000720c */ /* 0x080fe40003f46270 */
[----:B------:R-:W-:Y:S01]  /*6580*/  IADD3 R14, R65, 0x6, RZ ;  /* 0x00000006410e7810 */ /* 0x000fe20007ffe0ff */
[----:B------:R4:W-:Y:S01]  /*6590*/  @!P4 STG.E desc[UR26][R4.64+-0xc00], R27 ;  /* 0xfff4001b0400c986 */ /* 0x0009e2000c10191a */
[----:B------:R-:W-:-:S02]  /*65a0*/  ISETP.GE.AND P4, PT, R140, R59, PT ;  /* 0x0000003b8c00720c */ /* 0x000fc40003f86270 */
[----:B------:R-:W-:Y:S01]  /*65b0*/  IADD3 R16, R65, 0x7, RZ ;  /* 0x0000000741107810 */ /* 0x000fe20007ffe0ff */
[----:B------:R-:W-:Y:S01]  /*65c0*/  @!P5 STG.E desc[UR26][R4.64+-0xb80], R29 ;  /* 0xfff4801d0400d986 */ /* 0x000fe2000c10191a */
[----:B------:R-:W-:Y:S02]  /*65d0*/  ISETP.GE.AND P5, PT, R138, R59, PT ;  /* 0x0000003b8a00720c */ /* 0x000fe40003fa6270 */
[----:B------:R-:W-:Y:S01]  /*65e0*/  LEA.HI.SX32 R13, R6, R65, 0x1b ;  /* 0x00000041060d7211 */ /* 0x000fe200078fdaff */
[----:B------:R-:W-:Y:S01]  /*65f0*/  @!P6 STG.E desc[UR26][R4.64+-0xb00], R31 ;  /* 0xfff5001f0400e986 */ /* 0x000fe2000c10191a */
[----:B------:R-:W-:Y:S01]  /*6600*/  ISETP.GE.AND P6, PT, R136, R59, PT ;  /* 0x0000003b8800720c */ /* 0x000fe20003fc6270 */
[----:B------:R-:W-:Y:S01]  /*6610*/  IMAD R6, R9, 0x4, R130 ;  /* 0x0000000409067824 */ /* 0x000fe200078e0282 */
[-C--:B0-----:R-:W-:Y:S01]  /*6620*/  LEA.HI.SX32 R15, R7, R65.reuse, 0x1b ;  /* 0x00000041070f7211 */ /* 0x081fe200078fdaff */
[----:B------:R-:W-:Y:S01]  /*6630*/  @!P2 STG.E desc[UR26][R4.64+-0xa80], R49 ;  /* 0xfff580310400a986 */ /* 0x000fe2000c10191a */
[C---:B------:R-:W-:Y:S01]  /*6640*/  IADD3 R18, R65.reuse, 0x8, RZ ;  /* 0x0000000841127810 */ /* 0x040fe20007ffe0ff */
[----:B------:R-:W-:Y:S01]  /*6650*/  FADD.FTZ R7, R0, R33 ;  /* 0x0000002100077221 */ /* 0x000fe20000010000 */
[-C--:B---3--:R-:W-:Y:S01]  /*6660*/  LEA.HI.SX32 R17, R8, R65.reuse, 0x1b ;  /* 0x0000004108117211 */ /* 0x088fe200078fdaff */
[----:B------:R-:W-:Y:S01]  /*6670*/  @!P3 STG.E desc[UR26][R4.64+-0xa00], R51 ;  /* 0xfff600330400b986 */ /* 0x000fe2000c10191a */
[----:B------:R-:W-:Y:S01]  /*6680*/  IADD3 R20, R65, 0x9, RZ ;  /* 0x0000000941147810 */ /* 0x000fe20007ffe0ff */
[----:B------:R-:W-:Y:S01]  /*6690*/  FADD.FTZ R0, R7, R34 ;  /* 0x0000002207007221 */ /* 0x000fe20000010000 */
[-C--:B-----5:R-:W-:Y:S01]  /*66a0*/  LEA.HI.SX32 R19, R10, R65.reuse, 0x1b ;  /* 0x000000410a137211 */ /* 0x0a0fe200078fdaff */
[----:B------:R-:W-:Y:S01]  /*66b0*/  @!P4 STG.E desc[UR26][R4.64+-0x980], R53 ;  /* 0xfff680350400c986 */ /* 0x000fe2000c10191a */
[-C--:B-1----:R-:W-:Y:S01]  /*66c0*/  LEA.HI.SX32 R21, R14, R65.reuse, 0x1b ;  /* 0x000000410e157211 */ /* 0x082fe200078fdaff */
[----:B------:R-:W-:Y:S01]  /*66d0*/  FADD.FTZ R7, R0, R35 ;  /* 0x0000002300077221 */ /* 0x000fe20000010000 */
[----:B--2---:R-:W-:Y:S01]  /*66e0*/  LEA.HI.SX32 R23, R16, R65, 0x1b ;  /* 0x0000004110177211 */ /* 0x004fe200078fdaff */
[----:B------:R-:W-:Y:S01]  /*66f0*/  @!P5 STG.E desc[UR26][R4.64+-0x900], R55 ;  /* 0xfff700370400d986 */ /* 0x000fe2000c10191a */
[-C--:B------:R-:W-:Y:S01]  /*6700*/  LEA R13, R13, R130.reuse, 0x2 ;  /* 0x000000820d0d7211 */ /* 0x080fe200078e10ff */
[----:B------:R-:W-:Y:S01]  /*6710*/  FADD.FTZ R0, R7, R36 ;  /* 0x0000002407007221 */ /* 0x000fe20000010000 */
[----:B------:R-:W-:Y:S01]  /*6720*/  IADD3 R24, R65, 0xb, RZ ;  /* 0x0000000b41187810 */ /* 0x000fe20007ffe0ff */
[----:B------:R-:W-:Y:S01]  /*6730*/  @!P1 STG.E desc[UR26][R4.64+-0xf80], R11 ;  /* 0xfff0800b04009986 */ /* 0x000fe2000c10191a */
[----:B------:R-:W-:-:S02]  /*6740*/  LEA R8, R15, R130, 0x2 ;  /* 0x000000820f087211 */ /* 0x000fc400078e10ff */
[C---:B------:R-:W-:Y:S01]  /*6750*/  IADD3 R26, R65.reuse, 0xc, RZ ;  /* 0x0000000c411a7810 */ /* 0x040fe20007ffe0ff */
[----:B------:R0:W-:Y:S01]  /*6760*/  @!P6 STG.E desc[UR26][R4.64+-0x880], R57 ;  /* 0xfff780390400e986 */ /* 0x0001e2000c10191a */
[----:B------:R-:W-:Y:S02]  /*6770*/  IADD3 R28, R65, 0xd, RZ ;  /* 0x0000000d411c7810 */ /* 0x000fe40007ffe0ff */
[-C--:B------:R-:W-:Y:S01]  /*6780*/  LEA.HI.SX32 R25, R18, R65.reuse, 0x1b ;  /* 0x0000004112197211 */ /* 0x080fe200078fdaff */
[----:B------:R-:W-:Y:S01]  /*6790*/  BAR.SYNC.DEFER_BLOCKING 0x0 ;  /* 0x0000000000007b1d */ /* 0x000fe20000010000 */
[-C--:B------:R-:W-:Y:S02]  /*67a0*/  LEA R17, R17, R130.reuse, 0x2 ;  /* 0x0000008211117211 */ /* 0x080fe400078e10ff */
[----:B----4-:R-:W-:Y:S02]  /*67b0*/  LEA.HI.SX32 R27, R20, R65, 0x1b ;  /* 0x00000041141b7211 */ /* 0x010fe400078fdaff */
[----:B------:R-:W-:-:S02]  /*67c0*/  LEA R10, R19, R130, 0x2 ;  /* 0x00000082130a7211 */ /* 0x000fc400078e10ff */
[----:B------:R-:W-:Y:S01]  /*67d0*/  IADD3 R30, R65, 0xe, RZ ;  /* 0x0000000e411e7810 */ /* 0x000fe20007ffe0ff */
[----:B0-----:R-:W-:Y:S01]  /*67e0*/  IMAD R4, R23, 0x4, R130 ;  /* 0x0000000417047824 */ /* 0x001fe200078e0282 */
[-C--:B------:R-:W-:Y:S02]  /*67f0*/  LEA.HI.SX32 R29, R22, R65.reuse, 0x1b ;  /* 0x00000041161d7211 */ /* 0x080fe400078fdaff */
[----:B------:R-:W-:Y:S02]  /*6800*/  LEA R21, R21, R130, 0x2 ;  /* 0x0000008215157211 */ /* 0x000fe400078e10ff */
[----:B------:R-:W-:Y:S02]  /*6810*/  IADD3 R48, R65, 0xf, RZ ;  /* 0x0000000f41307810 */ /* 0x000fe40007ffe0ff */
[-C--:B------:R-:W-:Y:S02]  /*6820*/  LEA.HI.SX32 R31, R24, R65.reuse, 0x1b ;  /* 0x00000041181f7211 */ /* 0x080fe400078fdaff */
[----:B------:R-:W-:-:S02]  /*6830*/  LEA.HI.SX32 R59, R26, R65, 0x1b ;  /* 0x000000411a3b7211 */ /* 0x000fc400078fdaff */
[-C--:B------:R-:W-:Y:S02]  /*6840*/  LEA.HI.SX32 R61, R28, R65.reuse, 0x1b ;  /* 0x000000411c3d7211 */ /* 0x080fe400078fdaff */
[-C--:B------:R-:W-:Y:S02]  /*6850*/  LEA R25, R25, R130.reuse, 0x2 ;  /* 0x0000008219197211 */ /* 0x080fe400078e10ff */
[-C--:B------:R-:W-:Y:S01]  /*6860*/  LEA.HI.SX32 R63, R30, R65.reuse, 0x1b ;  /* 0x000000411e3f7211 */ /* 0x080fe200078fdaff */
[----:B------:R-:W-:Y:S01]  /*6870*/  STS [R113], R32 ;  /* 0x0000002071007388 */ /* 0x000fe20000000800 */
[-C--:B------:R-:W-:Y:S02]  /*6880*/  LEA R29, R29, R130.reuse, 0x2 ;  /* 0x000000821d1d7211 */ /* 0x080fe400078e10ff */
[----:B------:R-:W-:Y:S01]  /*6890*/  LEA.HI.SX32 R65, R48, R65, 0x1b ;  /* 0x0000004130417211 */ /* 0x000fe200078fdaff */
[----:B------:R0:W-:Y:S01]  /*68a0*/  STS [R6+0x4], R33 ;  /* 0x0000042106007388 */ /* 0x0001e20000000800 */
[----:B------:R-:W-:-:S02]  /*68b0*/  LEA R59, R59, R130, 0x2 ;  /* 0x000000823b3b7211 */ /* 0x000fc400078e10ff */
[-C--:B------:R-:W-:Y:S01]  /*68c0*/  LEA R63, R63, R130.reuse, 0x2 ;  /* 0x000000823f3f7211 */ /* 0x080fe200078e10ff */
[----:B------:R-:W-:Y:S01]  /*68d0*/  STS [R13+0x8], R34 ;  /* 0x000008220d007388 */ /* 0x000fe20000000800 */
[----:B------:R-:W-:-:S03]  /*68e0*/  LEA R14, R65, R130, 0x2 ;  /* 0x00000082410e7211 */ /* 0x000fc600078e10ff */
[----:B------:R1:W-:Y:S01]  /*68f0*/  STS [R8+0xc], R35 ;  /* 0x00000c2308007388 */ /* 0x0003e20000000800 */
[----:B0-----:R-:W-:-:S03]  /*6900*/  LEA R6, R27, R130, 0x2 ;  /* 0x000000821b067211 */ /* 0x001fc600078e10ff */
[----:B------:R-:W-:Y:S04]  /*6910*/  STS [R17+0x10], R36 ;  /* 0x0000102411007388 */ /* 0x000fe80000000800 */
[----:B------:R0:W-:Y:S01]  /*6920*/  STS [R10+0x14], R37 ;  /* 0x000014250a007388 */ /* 0x0001e20000000800 */
[----:B-1----:R-:W-:-:S03]  /*6930*/  LEA R8, R31, R130, 0x2 ;  /* 0x000000821f087211 */ /* 0x002fc600078e10ff */
[----:B------:R1:W-:Y:S04]  /*6940*/  STS [R21+0x18], R38 ;  /* 0x0000182615007388 */ /* 0x0003e80000000800 */
[----:B------:R2:W-:Y:S01]  /*6950*/  STS [R4+0x1c], R39 ;  /* 0x00001c2704007388 */ /* 0x0005e20000000800 */
[----:B0-----:R-:W-:Y:S02]  /*6960*/  IMAD R10, R61, 0x4, R130 ;  /* 0x000000043d0a7824 */ /* 0x001fe400078e0282 */
[----:B------:R-:W-:Y:S01]  /*6970*/  FADD.FTZ R37, R0, R37 ;  /* 0x0000002500257221 */ /* 0x000fe20000010000 */
[----:B------:R0:W-:Y:S01]  /*6980*/  STS [R25+0x20], R40 ;  /* 0x0000202819007388 */ /* 0x0001e20000000800 */
[----:B------:R-:W-:Y:S02]  /*6990*/  IADD3 R0, P1, R12, -0x3e0, RZ ;  /* 0xfffffc200c007810 */ /* 0x000fe40007f3e0ff */
[----:B-1----:R-:W-:Y:S01]  /*69a0*/  FADD.FTZ R38, R37, R38 ;  /* 0x0000002625267221 */ /* 0x002fe20000010000 */
[----:B------:R1:W-:Y:S01]  /*69b0*/  STS [R6+0x24], R41 ;  /* 0x0000242906007388 */ /* 0x0003e20000000800 */
[----:B------:R-:W-:-:S02]  /*69c0*/  IADD3.X R27, R67, -0x1, RZ, P1, !PT ;  /* 0xffffffff431b7810 */ /* 0x000fc40000ffe4ff */
[----:B--2---:R-:W-:Y:S01]  /*69d0*/  FADD.FTZ R39, R38, R39 ;  /* 0x0000002726277221 */ /* 0x004fe20000010000 */
[----:B------:R2:W-:Y:S03]  /*69e0*/  STS [R29+0x28], R42 ;  /* 0x0000282a1d007388 */ /* 0x0005e60000000800 */
[----:B0-----:R-:W-:Y:S01]  /*69f0*/  FADD.FTZ R40, R39, R40 ;  /* 0x0000002827287221 */ /* 0x001fe20000010000 */
[----:B------:R0:W-:Y:S03]  /*6a00*/  STS [R8+0x2c], R43 ;  /* 0x00002c2b08007388 */ /* 0x0001e60000000800 */
[----:B-1----:R-:W-:Y:S01]  /*6a10*/  FADD.FTZ R41, R40, R41 ;  /* 0x0000002928297221 */ /* 0x002fe20000010000 */
[----:B------:R1:W-:Y:S03]  /*6a20*/  STS [R59+0x30], R44 ;  /* 0x0000302c3b007388 */ /* 0x0003e60000000800 */
[----:B--2---:R-:W-:Y:S01]  /*6a30*/  FADD.FTZ R42, R41, R42 ;  /* 0x0000002a292a7221 */ /* 0x004fe20000010000 */
[----:B------:R2:W-:Y:S03]  /*6a40*/  STS [R10+0x34], R45 ;  /* 0x0000342d0a007388 */ /* 0x0005e60000000800 */
[----:B0-----:R-:W-:Y:S01]  /*6a50*/  FADD.FTZ R43, R42, R43 ;  /* 0x0000002b2a2b7221 */ /* 0x001fe20000010000 */
[----:B------:R0:W-:Y:S03]  /*6a60*/  STS [R63+0x38], R46 ;  /* 0x0000382e3f007388 */ /* 0x0001e60000000800 */
[----:B-1----:R-:W-:Y:S01]  /*6a70*/  FADD.FTZ R44, R43, R44 ;  /* 0x0000002c2b2c7221 */ /* 0x002fe20000010000 */
        /* <DEDUP_REMOVED lines=34> */
[----:B------:R-:W-:-:S04]  /*6ca0*/  IMAD.WIDE.U32 R2, R5, UR18, R2 ;  /* 0x0000001205027c25 */ /* 0x000fc8000f8e0002 */
[----:B------:R-:W-:Y:S01]  /*6cb0*/  VIADD R3, R3, UR16 ;  /* 0x0000001003037c36 */ /* 0x000fe20008000000 */
[----:B------:R-:W-:-:S04]  /*6cc0*/  LEA R4, P0, R2, UR30, 0x2 ;  /* 0x0000001e02047c11 */ /* 0x000fc8000f8010ff */
[----:B------:R-:W-:-:S05]  /*6cd0*/  LEA.HI.X R5, R2, UR31, R3, 0x2, P0 ;  /* 0x0000001f02057c11 */ /* 0x000fca00080f1403 */
[----:B------:R0:W-:Y:S04]  /*6ce0*/  STG.E desc[UR26][R4.64], R127 ;  /* 0x0000007f04007986 */ /* 0x0001e8000c10191a */
.L_x_4269:
[----:B------:R-:W-:Y:S05]  /*6cf0*/  BSYNC B0 ;  /* 0x0000000000007941 */ /* 0x000fea0003800000 */
.L_x_4268:
        /* <DEDUP_REMOVED lines=56> */
.L_x_4219:
        /* <DEDUP_REMOVED lines=37> */
.L_x_4272:
[----:B------:R-:W-:Y:S05]  /*72d0*/  BSYNC B0 ;  /* 0x0000000000007941 */ /* 0x000fea0003800000 */
.L_x_4271:
        /* <DEDUP_REMOVED lines=40> */
.L_x_4274:
[----:B0-----:R-:W0:Y:S02]  /*7560*/  S2R R11, SR_TID.X ;  /* 0x00000000000b7919 */ /* 0x001e240000002100 */
.L_x_4275:
[----:B------:R-:W-:Y:S05]  /*7570*/  BSYNC B0 ;  /* 0x0000000000007941 */ /* 0x000fea0003800000 */
.L_x_4273:
        /* <DEDUP_REMOVED lines=23> */
.L_x_4277:
[----:B------:R-:W-:Y:S01]  /*76f0*/  LEA R0, R11, UR8, 0x2 ;  /* 0x000000080b007c11 */ /* 0x000fe2000f8e10ff */
[----:B0-----:R-:W-:Y:S01]  /*7700*/  IMAD.U32 R5, RZ, RZ, UR5 ;  /* 0x00000005ff057e24 */ /* 0x001fe2000f8e00ff */
[----:B--23--:R-:W-:Y:S02]  /*7710*/  MOV R4, UR4 ;  /* 0x0000000400047c02 */ /* 0x00cfe40008000f00 */
[----:B------:R-:W-:Y:S01]  /*7720*/  SHF.R.S32.HI R5, RZ, 0x1f, R11 ;  /* 0x0000001fff057819 */ /* 0x000fe2000001140b */
[----:B------:R-:W0:Y:S01]  /*7730*/  LDS R13, [R0+0x3650] ;  /* 0x00365000000d7984 */ /* 0x000e220000000800 */
[----:B-1----:R-:W-:Y:S02]  /*7740*/  MOV R3, UR6 ;  /* 0x0000000600037c02 */ /* 0x002fe40008000f00 */
        /* <DEDUP_REMOVED lines=24> */
.L_x_4276:
[----:B------:R-:W-:Y:S05]  /*78d0*/  EXIT ;  /* 0x000000000000794d */ /* 0x000fea0003800000 */
.L_x_4225:
[----:B------:R-:W-:Y:S01]  /*78e0*/  HFMA2.MMA R18, -RZ, RZ, 0, 5.9604644775390625e-08 ;  /* 0x00000001ff127435 */ /* 0x000fe200000001ff */
[----:B------:R-:W-:Y:S01]  /*78f0*/  MOV R19, R6 ;  /* 0x0000000600137202 */ /* 0x000fe20000000f00 */
[----:B------:R-:W-:Y:S01]  /*7900*/  IMAD.MOV.U32 R2, RZ, RZ, -0x1 ;  /* 0xffffffffff027424 */ /* 0x000fe200078e00ff */
[----:B------:R-:W-:-:S08]  /*7910*/  MOV R201, RZ ;  /* 0x000000ff00c97202 */ /* 0x000fd00000000f00 */
[----:B0----5:R-:W-:Y:S05]  /*7920*/  WARPSYNC.COLLECTIVE R2, `(.L_x_4278) ;  /* 0x0000000002087348 */ /* 0x021fea0003c00000 */
[----:B------:R1:W2:Y:S02]  /*7930*/  SHFL.UP P3, R10, R19, R18, R201 ;  /* 0x04000012130a7389 */ /* 0x0002a400000600c9 */
[----:B012--5:R-:W-:Y:S01]  /*7940*/  ENDCOLLECTIVE ;  /* 0x000000000000791b */ /* 0x027fe20003800000 */
.L_x_4278:
[----:B------:R-:W-:Y:S02]  /*7950*/  MOV R19, R7 ;  /* 0x0000000700137202 */ /* 0x000fe40000000f00 */
[----:B------:R-:W-:-:S07]  /*7960*/  MOV R11, R10 ;  /* 0x0000000a000b7202 */ /* 0x000fce0000000f00 */
[----:B------:R-:W-:Y:S05]  /*7970*/  WARPSYNC.COLLECTIVE R2, `(.L_x_4279) ;  /* 0x0000000002087348 */ /* 0x000fea0003c00000 */
[----:B------:R0:W1:Y:S02]  /*7980*/  SHFL.UP P3, R10, R19, R18, R201 ;  /* 0x04000012130a7389 */ /* 0x00006400000600c9 */
[----:B01----:R-:W-:Y:S01]  /*7990*/  ENDCOLLECTIVE ;  /* 0x000000000000791b */ /* 0x003fe20003800000 */
.L_x_4279:
        /* <DEDUP_REMOVED lines=8> */
.L_x_4280:
[----:B------:R-:W-:Y:S01]  /*7a20*/  IMAD.MOV.U32 R19, RZ, RZ, R7 ;  /* 0x000000ffff137224 */ /* 0x000fe200078e0007 */
[----:B------:R-:W-:-:S07]  /*7a30*/  MOV R11, R10 ;  /* 0x0000000a000b7202 */ /* 0x000fce0000000f00 */
[----:B------:R-:W-:Y:S05]  /*7a40*/  WARPSYNC.COLLECTIVE R2, `(.L_x_4281) ;  /* 0x0000000002087348 */ /* 0x000fea0003c00000 */
[----:B------:R0:W1:Y:S02]  /*7a50*/  SHFL.UP P3, R10, R19, R18, R201 ;  /* 0x04000012130a7389 */ /* 0x00006400000600c9 */
[----:B01----:R-:W-:Y:S01]  /*7a60*/  ENDCOLLECTIVE ;  /* 0x000000000000791b */ /* 0x003fe20003800000 */
.L_x_4281:
        /* <DEDUP_REMOVED lines=8> */
.L_x_4282:
[----:B------:R-:W-:Y:S02]  /*7af0*/  MOV R19, R7 ;  /* 0x0000000700137202 */ /* 0x000fe40000000f00 */
[----:B------:R-:W-:-:S07]  /*7b00*/  MOV R11, R10 ;  /* 0x0000000a000b7202 */ /* 0x000fce0000000f00 */
[----:B------:R-:W-:Y:S05]  /*7b10*/  WARPSYNC.COLLECTIVE R2, `(.L_x_4283) ;  /* 0x0000000002087348 */ /* 0x000fea0003c00000 */
[----:B------:R0:W1:Y:S02]  /*7b20*/  SHFL.UP P3, R10, R19, R18, R201 ;  /* 0x04000012130a7389 */ /* 0x00006400000600c9 */
[----:B01----:R-:W-:Y:S01]  /*7b30*/  ENDCOLLECTIVE ;  /* 0x000000000000791b */ /* 0x003fe20003800000 */
.L_x_4283:
        /* <DEDUP_REMOVED lines=8> */
.L_x_4284:
[----:B------:R-:W-:Y:S02]  /*7bc0*/  MOV R19, R7 ;  /* 0x0000000700137202 */ /* 0x000fe40000000f00 */
[----:B------:R-:W-:-:S07]  /*7bd0*/  MOV R11, R10 ;  /* 0x0000000a000b7202 */ /* 0x000fce0000000f00 */
[----:B------:R-:W-:Y:S05]  /*7be0*/  WARPSYNC.COLLECTIVE R2, `(.L_x_4285) ;  /* 0x0000000002087348 */ /* 0x000fea0003c00000 */
[----:B------:R0:W1:Y:S02]  /*7bf0*/  SHFL.UP P3, R10, R19, R18, R201 ;  /* 0x04000012130a7389 */ /* 0x00006400000600c9 */
[----:B01----:R-:W-:Y:S01]  /*7c00*/  ENDCOLLECTIVE ;  /* 0x000000000000791b */ /* 0x003fe20003800000 */
.L_x_4285:
        /* <DEDUP_REMOVED lines=8> */
.L_x_4286:
[----:B------:R-:W-:Y:S01]  /*7c90*/  IMAD.MOV.U32 R19, RZ, RZ, R7 ;  /* 0x000000ffff137224 */ /* 0x000fe200078e0007 */
[----:B------:R-:W-:-:S07]  /*7ca0*/  MOV R11, R10 ;  /* 0x0000000a000b7202 */ /* 0x000fce0000000f00 */
[----:B------:R-:W-:Y:S05]  /*7cb0*/  WARPSYNC.COLLECTIVE R2, `(.L_x_4287) ;  /* 0x0000000002087348 */ /* 0x000fea0003c00000 */
[----:B------:R0:W1:Y:S02]  /*7cc0*/  SHFL.UP P3, R10, R19, R18, R201 ;  /* 0x04000012130a7389 */ /* 0x00006400000600c9 */
[----:B01----:R-:W-:Y:S01]  /*7cd0*/  ENDCOLLECTIVE ;  /* 0x000000000000791b */ /* 0x003fe20003800000 */
.L_x_4287:
[----:B------:R-:W-:Y:S05]  /*7ce0*/  BRA `(.L_x_4288) ;  /* 0xffffffb800687947 */ /* 0x000fea000383ffff */
.L_x_4226:
        /* <DEDUP_REMOVED lines=8> */
.L_x_4290:
[----:B------:R-:W-:Y:S05]  /*7d70*/  BSYNC B0 ;  /* 0x0000000000007941 */ /* 0x000fea0003800000 */
.L_x_4289:
[----:B------:R-:W-:Y:S05]  /*7d80*/  BRA `(.L_x_4291) ;  /* 0xffffffb800547947 */ /* 0x000fea000383ffff */
.L_x_4227:
        /* <DEDUP_REMOVED lines=8> */
.L_x_4293:
[----:B------:R-:W-:Y:S05]  /*7e10*/  BSYNC B0 ;  /* 0x0000000000007941 */ /* 0x000fea0003800000 */
.L_x_4292:
[----:B------:R-:W-:Y:S05]  /*7e20*/  BRA `(.L_x_4294) ;  /* 0xffffffb800347947 */ /* 0x000fea000383ffff */
.L_x_4228:
[----:B------:R-:W-:Y:S01]  /*7e30*/  HFMA2.MMA R18, -RZ, RZ, 0, 5.9604644775390625e-08 ;  /* 0x00000001ff127435 */ /* 0x000fe200000001ff */
[----:B------:R-:W-:Y:S01]  /*7e40*/  BSSY B0, `(.L_x_4295) ;  /* 0x0000007000007945 */ /* 0x000fe20003800000 */
[----:B------:R-:W-:Y:S01]  /*7e50*/  MOV R19, R6 ;  /* 0x0000000600137202 */ /* 0x000fe20000000f00 */
[----:B------:R-:W-:Y:S01]  /*7e60*/  IMAD.MOV.U32 R2, RZ, RZ, -0x1 ;  /* 0xffffffffff027424 */ /* 0x000fe200078e00ff */
[----:B------:R-:W-:-:S07]  /*7e70*/  MOV R201, RZ ;  /* 0x000000ff00c97202 */ /* 0x000fce0000000f00 */
[----:B0----5:R-:W-:Y:S05]  /*7e80*/  WARPSYNC.COLLECTIVE R2, `(.L_x_4296) ;  /* 0x0000000002087348 */ /* 0x021fea0003c00000 */
[----:B------:R1:W2:Y:S02]  /*7e90*/  SHFL.UP P3, R10, R19, R18, R201 ;  /* 0x04000012130a7389 */ /* 0x0002a400000600c9 */
[----:B012--5:R-:W-:Y:S01]  /*7ea0*/  ENDCOLLECTIVE ;  /* 0x000000000000791b */ /* 0x027fe20003800000 */
.L_x_4296:
[----:B------:R-:W-:Y:S05]  /*7eb0*/  BSYNC B0 ;  /* 0x0000000000007941 */ /* 0x000fea0003800000 */
.L_x_4295:
        /* <DEDUP_REMOVED lines=11> */
.L_x_4297:
[----:B------:R-:W-:Y:S05]  /*7f70*/  WARPSYNC.COLLECTIVE R2, `(.L_x_4298) ;  /* 0x0000000002087348 */ /* 0x000fea0003c00000 */
[----:B------:R0:W1:Y:S02]  /*7f80*/  SHFL.IDX P3, R11, R235, R237, R238 ;  /* 0x000000edeb0b7389 */ /* 0x00006400000600ee */
[----:B01----:R-:W-:Y:S01]  /*7f90*/  ENDCOLLECTIVE ;  /* 0x000000000000791b */ /* 0x003fe20003800000 */
.L_x_4298:
[----:B------:R-:W-:Y:S01]  /*7fa0*/  MOV R235, R9 ;  /* 0x0000000900eb7202 */ /* 0x000fe20000000f00 */
[----:B------:R-:W-:Y:S01]  /*7fb0*/  IMAD.MOV.U32 R7, RZ, RZ, R10 ;  /* 0x000000ffff077224 */ /* 0x000fe200078e000a */
[----:B------:R-:W-:-:S07]  /*7fc0*/  MOV R8, R11 ;  /* 0x0000000b00087202 */ /* 0x000fce0000000f00 */
[----:B------:R-:W-:Y:S05]  /*7fd0*/  WARPSYNC.COLLECTIVE R2, `(.L_x_4299) ;  /* 0x0000000002087348 */ /* 0x000fea0003c00000 */
[----:B------:R0:W1:Y:S02]  /*7fe0*/  SHFL.IDX P3, R11, R235, R237, R238 ;  /* 0x000000edeb0b7389 */ /* 0x00006400000600ee */
[----:B01----:R-:W-:Y:S01]  /*7ff0*/  ENDCOLLECTIVE ;  /* 0x000000000000791b */ /* 0x003fe20003800000 */
.L_x_4299:
[----:B------:R-:W-:Y:S01]  /*8000*/  IMAD.MOV.U32 R9, RZ, RZ, R11 ;  /* 0x000000ffff097224 */ /* 0x000fe200078e000b */
[----:B------:R-:W-:Y:S06]  /*8010*/  BRA `(.L_x_4300) ;  /* 0xffffffb400d07947 */ /* 0x000fec000383ffff */
.L_x_4230:
[----:B------:R-:W-:Y:S01]  /*8020*/  HFMA2.MMA R240, -RZ, RZ, 0, 5.9604644775390625e-08 ;  /* 0x00000001fff07435 */ /* 0x000fe200000001ff */
[----:B------:R-:W-:Y:S01]  /*8030*/  MOV R239, R4 ;  /* 0x0000000400ef7202 */ /* 0x000fe20000000f00 */
[----:B------:R-:W-:Y:S01]  /*8040*/  HFMA2.MMA R237, -RZ, RZ, 0, 0 ;  /* 0x00000000ffed7435 */ /* 0x000fe200000001ff */
[----:B------:R-:W-:Y:S01]  /*8050*/  MOV R241, 0x1f ;  /* 0x0000001f00f17802 */ /* 0x000fe20000000f00 */
[----:B------:R-:W-:Y:S01]  /*8060*/  IMAD.MOV.U32 R238, RZ, RZ, 0x1f ;  /* 0x0000001fffee7424 */ /* 0x000fe200078e00ff */
[----:B------:R-:W-:-:S08]  /*8070*/  MOV R2, 0xffffffff ;  /* 0xffffffff00027802 */ /* 0x000fd00000000f00 */
[----:B------:R-:W-:Y:S05]  /*8080*/  WARPSYNC.COLLECTIVE R2, `(.L_x_4301) ;  /* 0x0000000002087348 */ /* 0x000fea0003c00000 */
[----:B------:R0:W1:Y:S02]  /*8090*/  SHFL.DOWN P6, R10, R239, R240, R241 ;  /* 0x080000f0ef0a7389 */ /* 0x00006400000c00f1 */
[----:B01----:R-:W-:Y:S01]  /*80a0*/  ENDCOLLECTIVE ;  /* 0x000000000000791b */ /* 0x003fe20003800000 */
.L_x_4301:
[----:B------:R-:W-:Y:S01]  /*80b0*/  IMAD.MOV.U32 R239, RZ, RZ, R5 ;  /* 0x000000ffffef7224 */ /* 0x000fe200078e0005 */
[----:B------:R-:W-:-:S07]  /*80c0*/  MOV R9, R10 ;  /* 0x0000000a00097202 */ /* 0x000fce0000000f00 */
[----:B------:R-:W-:Y:S05]  /*80d0*/  WARPSYNC.COLLECTIVE R2, `(.L_x_4302) ;  /* 0x0000000002087348 */ /* 0x000fea0003c00000 */
[----:B------:R0:W1:Y:S02]  /*80e0*/  SHFL.DOWN P6, R10, R239, R240, R241 ;  /* 0x080000f0ef0a7389 */ /* 0x00006400000c00f1 */
[----:B01----:R-:W-:Y:S01]  /*80f0*/  ENDCOLLECTIVE ;  /* 0x000000000000791b */ /* 0x003fe20003800000 */
.L_x_4302:
        /* <DEDUP_REMOVED lines=8> */
.L_x_4303:
[----:B------:R-:W-:Y:S02]  /*8180*/  MOV R239, R5 ;  /* 0x0000000500ef7202 */ /* 0x000fe40000000f00 */
[----:B------:R-:W-:-:S07]  /*8190*/  MOV R9, R10 ;  /* 0x0000000a00097202 */ /* 0x000fce0000000f00 */
[----:B------:R-:W-:Y:S05]  /*81a0*/  WARPSYNC.COLLECTIVE R2, `(.L_x_4304) ;  /* 0x0000000002087348 */ /* 0x000fea0003c00000 */
[----:B------:R0:W1:Y:S02]  /*81b0*/  SHFL.DOWN P6, R10, R239, R240, R241 ;  /* 0x080000f0ef0a7389 */ /* 0x00006400000c00f1 */
[----:B01----:R-:W-:Y:S01]  /*81c0*/  ENDCOLLECTIVE ;  /* 0x000000000000791b */ /* 0x003fe20003800000 */
.L_x_4304:
        /* <DEDUP_REMOVED lines=8> */
.L_x_4305:
[----:B------:R-:W-:Y:S02]  /*8250*/  MOV R239, R5 ;  /* 0x0000000500ef7202 */ /* 0x000fe40000000f00 */
[----:B------:R-:W-:-:S07]  /*8260*/  MOV R9, R10 ;  /* 0x0000000a00097202 */ /* 0x000fce0000000f00 */
[----:B------:R-:W-:Y:S05]  /*8270*/  WARPSYNC.COLLECTIVE R2, `(.L_x_4306) ;  /* 0x0000000002087348 */ /* 0x000fea0003c00000 */
[----:B------:R0:W1:Y:S02]  /*8280*/  SHFL.DOWN P6, R10, R239, R240, R241 ;  /* 0x080000f0ef0a7389 */ /* 0x00006400000c00f1 */
[----:B01----:R-:W-:Y:S01]  /*8290*/  ENDCOLLECTIVE ;  /* 0x000000000000791b */ /* 0x003fe20003800000 */
.L_x_4306:
[----:B------:R-:W-:Y:S01]  /*82a0*/  HFMA2.MMA R240, -RZ, RZ, 0, 4.76837158203125e-07 ;  /* 0x00000008fff07435 */ /* 0x000fe200000001ff */
[----:B------:R-:W-:-:S05]  /*82b0*/  MOV R8, R10 ;  /* 0x0000000a00087202 */ /* 0x000fca0000000f00 */
[C---:B------:R-:W-:Y:S01]  /*82c0*/  @!P2 FFMA.FTZ R5, R4.reuse, R8, R5 ;  /* 0x000000080405a223 */ /* 0x040fe20000010005 */
[----:B------:R-:W-:-:S04]  /*82d0*/  @!P2 FMUL.FTZ R4, R4, R9 ;  /* 0x000000090404a220 */ /* 0x000fc80000410000 */
[----:B------:R-:W-:-:S07]  /*82e0*/  IMAD.MOV.U32 R239, RZ, RZ, R4 ;  /* 0x000000ffffef7224 */ /* 0x000fce00078e0004 */
[----:B------:R-:W-:Y:S05]  /*82f0*/  WARPSYNC.COLLECTIVE R2, `(.L_x_4307) ;  /* 0x0000000002087348 */ /* 0x000fea0003c00000 */
[----:B------:R0:W1:Y:S02]  /*8300*/  SHFL.DOWN P6, R10, R239, R240, R241 ;  /* 0x080000f0ef0a7389 */ /* 0x00006400000c00f1 */
[----:B01----:R-:W-:Y:S01]  /*8310*/  ENDCOLLECTIVE ;  /* 0x000000000000791b */ /* 0x003fe20003800000 */
.L_x_4307:
[----:B------:R-:W-:Y:S02]  /*8320*/  MOV R239, R5 ;  /* 0x0000000500ef7202 */ /* 0x000fe40000000f00 */
[----:B------:R-:W-:-:S07]  /*8330*/  MOV R9, R10 ;  /* 0x0000000a00097202 */ /* 0x000fce0000000f00 */
[----:B------:R-:W-:Y:S05]  /*8340*/  WARPSYNC.COLLECTIVE R2, `(.L_x_4308) ;  /* 0x0000000002087348 */ /* 0x000fea0003c00000 */
[----:B------:R0:W1:Y:S02]  /*8350*/  SHFL.DOWN P6, R10, R239, R240, R241 ;  /* 0x080000f0ef0a7389 */ /* 0x00006400000c00f1 */
[----:B01----:R-:W-:Y:S01]  /*8360*/  ENDCOLLECTIVE ;  /* 0x000000000000791b */ /* 0x003fe20003800000 */
.L_x_4308:
        /* <DEDUP_REMOVED lines=8> */
.L_x_4309:
[----:B------:R-:W-:Y:S02]  /*83f0*/  MOV R239, R5 ;  /* 0x0000000500ef7202 */ /* 0x000fe40000000f00 */
[----:B------:R-:W-:-:S07]  /*8400*/  MOV R9, R10 ;  /* 0x0000000a00097202 */ /* 0x000fce0000000f00 */
[----:B------:R-:W-:Y:S05]  /*8410*/  WARPSYNC.COLLECTIVE R2, `(.L_x_4310) ;  /* 0x0000000002087348 */ /* 0x000fea0003c00000 */
[----:B------:R0:W1:Y:S02]  /*8420*/  SHFL.DOWN P6, R10, R239, R240, R241 ;  /* 0x080000f0ef0a7389 */ /* 0x00006400000c00f1 */
[----:B01----:R-:W-:Y:S01]  /*8430*/  ENDCOLLECTIVE ;  /* 0x000000000000791b */ /* 0x003fe20003800000 */
.L_x_4310:
        /* <DEDUP_REMOVED lines=9> */
.L_x_4311:
[----:B------:R-:W-:Y:S02]  /*84d0*/  MOV R235, R5 ;  /* 0x0000000500eb7202 */ /* 0x000fe40000000f00 */
[----:B------:R-:W-:-:S07]  /*84e0*/  MOV R234, R11 ;  /* 0x0000000b00ea7202 */ /* 0x000fce0000000f00 */
[----:B------:R-:W-:Y:S05]  /*84f0*/  WARPSYNC.COLLECTIVE R2, `(.L_x_4312) ;  /* 0x0000000002087348 */ /* 0x000fea0003c00000 */
[----:B------:R0:W1:Y:S02]  /*8500*/  SHFL.IDX P3, R11, R235, R237, R238 ;  /* 0x000000edeb0b7389 */ /* 0x00006400000600ee */
[----:B01----:R-:W-:Y:S01]  /*8510*/  ENDCOLLECTIVE ;  /* 0x000000000000791b */ /* 0x003fe20003800000 */
.L_x_4312:
[----:B------:R-:W-:Y:S05]  /*8520*/  WARPSYNC.COLLECTIVE R2, `(.L_x_4313) ;  /* 0x0000000002087348 */ /* 0x000fea0003c00000 */
[----:B------:R0:W1:Y:S02]  /*8530*/  SHFL.DOWN P6, R10, R239, R240, R241 ;  /* 0x080000f0ef0a7389 */ /* 0x00006400000c00f1 */
[----:B01----:R-:W-:Y:S01]  /*8540*/  ENDCOLLECTIVE ;  /* 0x000000000000791b */ /* 0x003fe20003800000 */
.L_x_4313:
[----:B------:R-:W-:Y:S02]  /*8550*/  MOV R235, R18 ;  /* 0x0000001200eb7202 */ /* 0x000fe40000000f00 */
[----:B------:R-:W-:Y:S02]  /*8560*/  MOV R239, R5 ;  /* 0x0000000500ef7202 */ /* 0x000fe40000000f00 */
[----:B------:R-:W-:Y:S01]  /*8570*/  MOV R236, R11 ;  /* 0x0000000b00ec7202 */ /* 0x000fe20000000f00 */
[----:B------:R-:W-:-:S07]  /*8580*/  IMAD.MOV.U32 R8, RZ, RZ, R10 ;  /* 0x000000ffff087224 */ /* 0x000fce00078e000a */
[----:B------:R-:W-:Y:S05]  /*8590*/  WARPSYNC.COLLECTIVE R2, `(.L_x_4314) ;  /* 0x0000000002087348 */ /* 0x000fea0003c00000 */
[----:B------:R0:W1:Y:S02]  /*85a0*/  SHFL.DOWN P6, R10, R239, R240, R241 ;  /* 0x080000f0ef0a7389 */ /* 0x00006400000c00f1 */
[----:B01----:R-:W-:Y:S01]  /*85b0*/  ENDCOLLECTIVE ;  /* 0x000000000000791b */ /* 0x003fe20003800000 */
.L_x_4314:
[----:B------:R-:W-:Y:S05]  /*85c0*/  WARPSYNC.COLLECTIVE R2, `(.L_x_4315) ;  /* 0x0000000002087348 */ /* 0x000fea0003c00000 */
[----:B------:R0:W1:Y:S02]  /*85d0*/  SHFL.IDX P3, R11, R235, R237, R238 ;  /* 0x000000edeb0b7389 */ /* 0x00006400000600ee */
[----:B01----:R-:W-:Y:S01]  /*85e0*/  ENDCOLLECTIVE ;  /* 0x000000000000791b */ /* 0x003fe20003800000 */
.L_x_4315:
[----:B------:R-:W-:Y:S02]  /*85f0*/  MOV R235, R19 ;  /* 0x0000001300eb7202 */ /* 0x000fe40000000f00 */
[----:B------:R-:W-:Y:S02]  /*8600*/  MOV R9, R10 ;  /* 0x0000000a00097202 */ /* 0x000fe40000000f00 */
[----:B------:R-:W-:-:S07]  /*8610*/  MOV R10, R11 ;  /* 0x0000000b000a7202 */ /* 0x000fce0000000f00 */
[----:B------:R-:W-:Y:S05]  /*8620*/  WARPSYNC.COLLECTIVE R2, `(.L_x_4316) ;  /* 0x0000000002087348 */ /* 0x000fea0003c00000 */
[----:B------:R0:W1:Y:S02]  /*8630*/  SHFL.IDX P3, R11, R235, R237, R238 ;  /* 0x000000edeb0b7389 */ /* 0x00006400000600ee */
[----:B01----:R-:W-:Y:S01]  /*8640*/  ENDCOLLECTIVE ;  /* 0x000000000000791b */ /* 0x003fe20003800000 */
.L_x_4316:
[----:B------:R-:W-:Y:S05]  /*8650*/  BRA `(.L_x_4317) ;  /* 0xffffffb8001c7947 */ /* 0x000fea000383ffff */
.L_x_4318:
        /* <DEDUP_REMOVED lines=10> */
.L_x_10952:


//--------------------- .text._Z25selective_scan_bwd_kernelI32Selective_Scan_bwd_kernel_traitsILi64ELi16ELb0ELb1ELb0ELb0ELb1EffEEv12SSMParamsBwd --------------------------
	.section	.text._Z25selective_scan_bwd_kernelI32Selective_Scan_bwd_kernel_traitsILi64ELi16ELb0ELb1ELb0ELb0ELb1EffEEv12SSMParamsBwd,"ax",@progbits
	.align	128
        .global         _Z25selective_scan_bwd_kernelI32Selective_Scan_bwd_kernel_traitsILi64ELi16ELb0ELb1ELb0ELb0ELb1EffEEv12SSMParamsBwd
        .type           _Z25selective_scan_bwd_kernelI32Selective_Scan_bwd_kernel_traitsILi64ELi16ELb0ELb1ELb0ELb0ELb1EffEEv12SSMParamsBwd,@function
        .size           _Z25selective_scan_bwd_kernelI32Selective_Scan_bwd_kernel_traitsILi64ELi16ELb0ELb1ELb0ELb0ELb1EffEEv12SSMParamsBwd,(.L_x_10953 - _Z25selective_scan_bwd_kernelI32Selective_Scan_bwd_kernel_traitsILi64ELi16ELb0ELb1ELb0ELb0ELb1EffEEv12SSMParamsBwd)
        .other          _Z25selective_scan_bwd_kernelI32Selective_Scan_bwd_kernel_traitsILi64ELi16ELb0ELb1ELb0ELb0ELb1EffEEv12SSMParamsBwd,@"STO_CUDA_ENTRY STV_DEFAULT"
_Z25selective_scan_bwd_kernelI32Selective_Scan_bwd_kernel_traitsILi64ELi16ELb0ELb1ELb0ELb0ELb1EffEEv12SSMParamsBwd:
.text._Z25selective_scan_bwd_kernelI32Selective_Scan_bwd_kernel_traitsILi64ELi16ELb0ELb1ELb0ELb0ELb1EffEEv12SSMParamsBwd:
[----:B------:R-:W-:Y:S08]  /*0000*/  LDC R1, c[0x0][0x28] ;  /* 0x00000a00ff017b82 */ /* 0x000ff00000000800 */
[----:B------:R-:W0:Y:S01]  /*0010*/  LDC.64 R2, c[0x0][0x2e8] ;  /* 0x0000ba00ff027b82 */ /* 0x000e220000000a00 */
[----:B------:R-:W1:Y:S01]  /*0020*/  S2R R134, SR_CTAID.Y ;  /* 0x0000000000867919 */ /* 0x000e620000002600 */
[----:B------:R-:W-:-:S06]  /*0030*/  ULDC.64 UR18, c[0x0][0x208] ;  /* 0x0000820000127ab9 */ /* 0x000fcc0000000a00 */
        /* <DEDUP_REMOVED lines=11> */
[----:B------:R-:W-:-:S07]  /*00f0*/  @P1 LEA.HI.X R3, R134, R3, R7, 0x2, P0 ;  /* 0x0000000386031211 */ /* 0x000fce00000f1407 */
[----:B------:R-:W1:Y:S01]  /*0100*/  LDC.64 R24, c[0x0][0x330] ;  /* 0x0000cc00ff187b82 */ /* 0x000e620000000a00 */
[----:B------:R0:W4:Y:S01]  /*0110*/  @P1 LDG.E R6, desc[UR18][R2.64] ;  /* 0x0000001202061981 */ /* 0x000122000c1e1900 */
[----:B--2---:R-:W-:Y:S01]  /*0120*/  ISETP.NE.U32.AND P0, PT, R4, RZ, PT ;  /* 0x000000ff0400720c */ /* 0x004fe20003f05070 */
[----:B------:R-:W-:Y:S01]  /*0130*/  HFMA2.MMA R20, -RZ, RZ, 0, 0 ;  /* 0x00000000ff147435 */ /* 0x000fe200000001ff */
[----:B------:R-:W-:Y:S01]  /*0140*/  ULDC.64 UR8, c[0x0][0x280] ;  /* 0x0000a00000087ab9 */ /* 0x000fe20000000a00 */
[----:B------:R-:W-:Y:S02]  /*0150*/  CS2R R16, SRZ ;  /* 0x0000000000107805 */ /* 0x000fe4000001ff00 */
[----:B------:R-:W-:Y:S01]  /*0160*/  ISETP.NE.AND.EX P0, PT, R5, RZ, PT, P0 ;  /* 0x000000ff0500720c */ /* 0x000fe20003f05300 */
[----:B------:R-:W-:Y:S01]  /*0170*/  UMOV UR4, URZ ;  /* 0x0000003f00047c82 */ /* 0x000fe20008000000 */
[----:B------:R-:W-:Y:S01]  /*0180*/  ULDC.64 UR10, c[0x0][0x290] ;  /* 0x0000a400000a7ab9 */ /* 0x000fe20000000a00 */
[----:B------:R-:W-:Y:S01]  /*0190*/  MOV R15, RZ ;  /* 0x000000ff000f7202 */ /* 0x000fe20000000f00 */
[----:B------:R-:W-:Y:S01]  /*01a0*/  ULDC.64 UR16, c[0x0][0x328] ;  /* 0x0000ca0000107ab9 */ /* 0x000fe20000000a00 */
[----:B------:R-:W2:Y:S01]  /*01b0*/  LDC.64 R30, c[0x0][0x2f0] ;  /* 0x0000bc00ff1e7b82 */ /* 0x000ea20000000a00 */
[----:B------:R-:W-:-:S07]  /*01c0*/  ULDC.64 UR20, c[0x0][0x240] ;  /* 0x0000900000147ab9 */ /* 0x000fce0000000a00 */
[C---:B------:R-:W-:Y:S01]  /*01d0*/  @P0 LEA R4, P2, R134.reuse, R4, 0x2 ;  /* 0x0000000486040211 */ /* 0x040fe200078410ff */
[----:B------:R-:W2:Y:S03]  /*01e0*/  LDC.64 R32, c[0x0][0x2f8] ;  /* 0x0000be00ff207b82 */ /* 0x000ea60000000a00 */
[----:B------:R-:W-:-:S05]  /*01f0*/  @P0 LEA.HI.X R5, R134, R5, R7, 0x2, P2 ;  /* 0x0000000586050211 */ /* 0x000fca00010f1407 */
        /* <DEDUP_REMOVED lines=12> */
[----:B------:R-:W-:Y:S01]  /*02c0*/  HFMA2.MMA R132, -RZ, RZ, 0, 0 ;  /* 0x00000000ff847435 */ /* 0x000fe200000001ff */
[----:B------:R-:W-:Y:S01]  /*02d0*/  UIMAD UR5, UR12, UR10, URZ ;  /* 0x0000000a0c0572a4 */ /* 0x000fe2000f8e023f */
[----:B------:R-:W-:Y:S01]  /*02e0*/  MOV R137, RZ ;  /* 0x000000ff00897202 */ /* 0x000fe20000000f00 */
[----:B------:R-:W-:-:S02]  /*02f0*/  UIMAD.WIDE.U32 UR8, UR22, UR10, URZ ;  /* 0x0000000a160872a5 */ /* 0x000fc4000f8e003f */
[----:B------:R-:W-:Y:S01]  /*0300*/  UIMAD UR14, UR22, UR11, UR5 ;  /* 0x0000000b160e72a4 */ /* 0x000fe2000f8e0205 */
[----:B------:R-:W4:Y:S01]  /*0310*/  LDC.64 R130, c[0x0][0x2d8] ;  /* 0x0000b600ff827b82 */ /* 0x000f220000000a00 */
[----:B------:R-:W-:Y:S01]  /*0320*/  UIADD3 UR7, UR7, UR13, URZ ;  /* 0x0000000d07077290 */ /* 0x000fe2000fffe03f */
[----:B---3--:R-:W3:Y:S01]  /*0330*/  MUFU.RCP R0, R0 ;  /* 0x0000000000007308 */ /* 0x008ee20000001000 */
[----:B------:R-:W-:Y:S01]  /*0340*/  ULDC.64 UR10, c[0x0][0x310] ;  /* 0x0000c400000a7ab9 */ /* 0x000fe20000000a00 */
[----:B------:R-:W-:Y:S01]  /*0350*/  UIMAD UR5, UR12, UR16, URZ ;  /* 0x000000100c0572a4 */ /* 0x000fe2000f8e023f */
[C---:B------:R-:W-:Y:S01]  /*0360*/  @P3 LEA R20, P5, R134.reuse, R26, 0x2 ;  /* 0x0000001a86143211 */ /* 0x040fe200078a10ff */
[----:B------:R-:W-:Y:S02]  /*0370*/  UIADD3 UR9, UR9, UR14, URZ ;  /* 0x0000000e09097290 */ /* 0x000fe4000fffe03f */
[----:B------:R-:W-:Y:S01]  /*0380*/  UIMAD UR15, UR22, UR17, UR5 ;  /* 0x00000011160f72a4 */ /* 0x000fe2000f8e0205 */
[----:B------:R-:W-:-:S02]  /*0390*/  @P3 LEA.HI.X R15, R134, R27, R7, 0x2, P5 ;  /* 0x0000001b860f3211 */ /* 0x000fc400028f1407 */
[----:B------:R-:W5:Y:S01]  /*03a0*/  LDC.64 R26, c[0x0][0x258] ;  /* 0x00009600ff1a7b82 */ /* 0x000f620000000a00 */
[----:B------:R-:W-:Y:S01]  /*03b0*/  ISETP.NE.AND P3, PT, R11, RZ, PT ;  /* 0x000000ff0b00720c */ /* 0x000fe20003f65270 */
[----:B------:R-:W-:Y:S01]  /*03c0*/  UMOV UR5, URZ ;  /* 0x0000003f00057c82 */ /* 0x000fe20008000000 */
[----:B---3--:R-:W-:Y:S02]  /*03d0*/  IADD3 R2, R0, 0xffffffe, RZ ;  /* 0x0ffffffe00027810 */ /* 0x008fe40007ffe0ff */
[----:B------:R-:W-:Y:S02]  /*03e0*/  IABS R0, R134 ;  /* 0x0000008600007213 */ /* 0x000fe40000000000 */
[----:B------:R3:W1:Y:S02]  /*03f0*/  F2I.FTZ.U32.TRUNC.NTZ R3, R2 ;  /* 0x0000000200037305 */ /* 0x000664000021f000 */
[----:B---3--:R-:W-:Y:S01]  /*0400*/  HFMA2.MMA R2, -RZ, RZ, 0, 0 ;  /* 0x00000000ff027435 */ /* 0x008fe200000001ff */
[----:B-1----:R-:W-:-:S05]  /*0410*/  IADD3 R8, RZ, -R3, RZ ;  /* 0x80000003ff087210 */ /* 0x002fca0007ffe0ff */
        /* <DEDUP_REMOVED lines=8> */
[----:B------:R-:W-:-:S04]  /*04a0*/  IMAD R2, R7, R22, RZ ;  /* 0x0000001607027224 */ /* 0x000fc800078e02ff */
[C---:B------:R-:W-:Y:S01]  /*04b0*/  IMAD R10, R134.reuse, R23, R2 ;  /* 0x00000017860a7224 */ /* 0x040fe200078e0202 */
[----:B------:R-:W-:-:S04]  /*04c0*/  LOP3.LUT R2, R134, R11, RZ, 0x3c, !PT ;  /* 0x0000000b86027212 */ /* 0x000fc800078e3cff */
[----:B------:R-:W-:Y:S01]  /*04d0*/  ISETP.GE.AND P5, PT, R2, RZ, PT ;  /* 0x000000ff0200720c */ /* 0x000fe20003fa6270 */
[----:B------:R-:W-:Y:S01]  /*04e0*/  IMAD.WIDE.U32 R2, R134, R18, UR6 ;  /* 0x0000000686027e25 */ /* 0x000fe2000f8e0012 */
[----:B------:R-:W-:Y:S02]  /*04f0*/  @!P4 IADD3 R0, R0, -R9, RZ ;  /* 0x800000090000c210 */ /* 0x000fe40007ffe0ff */
[----:B------:R-:W-:Y:S02]  /*0500*/  @!P4 IADD3 R139, R139, 0x1, RZ ;  /* 0x000000018b8bc810 */ /* 0x000fe40007ffe0ff */
[----:B------:R-:W-:Y:S02]  /*0510*/  @P1 R2UR UR4, R6 ;  /* 0x00000000060412ca */ /* 0x000fe400000e0000 */
[----:B------:R-:W-:-:S04]  /*0520*/  @P2 LEA R16, P1, R134, R12, 0x2 ;  /* 0x0000000c86102211 */ /* 0x000fc800078210ff */
[----:B------:R-:W-:Y:S01]  /*0530*/  @P2 LEA.HI.X R17, R134, R13, R7, 0x2, P1 ;  /* 0x0000000d86112211 */ /* 0x000fe200008f1407 */
[----:B------:R-:W-:Y:S01]  /*0540*/  IMAD R7, R7, R24, RZ ;  /* 0x0000001807077224 */ /* 0x000fe200078e02ff */
[----:B------:R-:W-:Y:S02]  /*0550*/  ISETP.NE.U32.AND P1, PT, RZ, UR10, PT ;  /* 0x0000000aff007c0c */ /* 0x000fe4000bf25070 */
[----:B------:R-:W-:Y:S01]  /*0560*/  ISETP.GE.U32.AND P2, PT, R0, R9, PT ;  /* 0x000000090000720c */ /* 0x000fe20003f46070 */
[----:B------:R-:W-:Y:S01]  /*0570*/  IMAD R12, R134, R25, R7 ;  /* 0x00000019860c7224 */ /* 0x000fe200078e0207 */
[----:B------:R-:W-:Y:S01]  /*0580*/  ISETP.NE.AND.EX P1, PT, RZ, UR11, PT, P1 ;  /* 0x0000000bff007c0c */ /* 0x000fe2000bf25310 */
[----:B------:R-:W1:Y:S01]  /*0590*/  LDC R25, c[0x0][0x224] ;  /* 0x00008900ff197b82 */ /* 0x000e620000000800 */
[----:B------:R-:W-:Y:S02]  /*05a0*/  UIMAD.WIDE.U32 UR10, UR22, UR16, URZ ;  /* 0x00000010160a72a5 */ /* 0x000fe4000f8e003f */
[----:B------:R-:W-:-:S02]  /*05b0*/  UIMAD UR16, UR12, UR20, URZ ;  /* 0x000000140c1072a4 */ /* 0x000fc4000f8e023f */
[----:B------:R-:W-:Y:S02]  /*05c0*/  UIMAD.WIDE.U32 UR12, UR22, UR20, URZ ;  /* 0x00000014160c72a5 */ /* 0x000fe4000f8e003f */
[----:B------:R-:W-:Y:S02]  /*05d0*/  UIMAD UR16, UR22, UR21, UR16 ;  /* 0x00000015161072a4 */ /* 0x000fe4000f8e0210 */
[----:B------:R-:W-:Y:S01]  /*05e0*/  UIADD3 UR11, UR11, UR15, URZ ;  /* 0x0000000f0b0b7290 */ /* 0x000fe2000fffe03f */
[----:B------:R-:W-:Y:S01]  /*05f0*/  @P2 VIADD R139, R139, 0x1 ;  /* 0x000000018b8b2836 */ /* 0x000fe20000000000 */
[----:B------:R-:W-:Y:S01]  /*0600*/  UIADD3 UR13, UR13, UR16, URZ ;  /* 0x000000100d0d7290 */ /* 0x000fe2000fffe03f */
[----:B------:R-:W3:Y:S01]  /*0610*/  @P1 LDC R23, c[0x0][0x214] ;  /* 0x00008500ff171b82 */ /* 0x000ee20000000800 */
[----:B--2---:R-:W-:Y:S01]  /*0620*/  @P0 R2UR UR5, R4 ;  /* 0x00000000040502ca */ /* 0x004fe200000e0000 */
[----:B------:R-:W-:Y:S01]  /*0630*/  IMAD.WIDE.U32 R4, R134, R22, UR8 ;  /* 0x0000000886047e25 */ /* 0x000fe2000f8e0016 */
[----:B------:R-:W-:-:S02]  /*0640*/  @!P5 IADD3 R139, -R139, RZ, RZ ;  /* 0x000000ff8b8bd210 */ /* 0x000fc40007ffe1ff */
[----:B------:R-:W-:Y:S01]  /*0650*/  @!P3 LOP3.LUT R139, RZ, R11, RZ, 0x33, !PT ;  /* 0x0000000bff8bb212 */ /* 0x000fe200078e33ff */
[----:B------:R-:W-:Y:S02]  /*0660*/  IMAD.WIDE.U32 R6, R134, R24, UR10 ;  /* 0x0000000a86067e25 */ /* 0x000fe4000f8e0018 */
[----:B------:R-:W2:Y:S01]  /*0670*/  @P1 LDC R29, c[0x0][0x21c] ;  /* 0x00008700ff1d1b82 */ /* 0x000ea20000000800 */
[----:B------:R-:W-:Y:S02]  /*0680*/  SHF.R.S32.HI R21, RZ, 0x1f, R139 ;  /* 0x0000001fff157819 */ /* 0x000fe4000001148b */
[----:B-1----:R-:W-:-:S03]  /*0690*/  LEA R9, R25, 0xfffffc00, 0xa ;  /* 0xfffffc0019097811 */ /* 0x002fc600078e50ff */
[----:B-----5:R-:W-:Y:S01]  /*06a0*/  IMAD R0, R21, R26, RZ ;  /* 0x0000001a15007224 */ /* 0x020fe200078e02ff */
[----:B------:R-:W-:Y:S01]  /*06b0*/  SHF.R.S32.HI R11, RZ, 0x1f, R9 ;  /* 0x0000001fff0b7819 */ /* 0x000fe20000011409 */
[----:B------:R-:W1:Y:S01]  /*06c0*/  @P1 LDC.64 R18, c[0x0][0x310] ;  /* 0x0000c400ff121b82 */ /* 0x000e620000000a00 */
[----:B------:R-:W-:Y:S01]  /*06d0*/  IADD3 R13, P0, R9, R2, RZ ;  /* 0x00000002090d7210 */ /* 0x000fe20007f1e0ff */
[----:B------:R-:W-:-:S03]  /*06e0*/  IMAD R21, R139, R27, R0 ;  /* 0x0000001b8b157224 */ /* 0x000fc600078e0200 */
[----:B------:R-:W-:Y:S01]  /*06f0*/  IADD3.X R14, R11, R3, R14, P0, !PT ;  /* 0x000000030b0e7210 */ /* 0x000fe200007fe40e */
[----:B------:R-:W-:Y:S01]  /*0700*/  IMAD.WIDE.U32 R2, R139, R26, UR12 ;  /* 0x0000000c8b027e25 */ /* 0x000fe2000f8e001a */
[C---:B------:R-:W-:Y:S02]  /*0710*/  IADD3 R8, P0, R9.reuse, R4, RZ ;  /* 0x0000000409087210 */ /* 0x040fe40007f1e0ff */
[----:B------:R-:W-:Y:S01]  /*0720*/  IADD3 R4, P2, R9, R6, RZ ;  /* 0x0000000609047210 */ /* 0x000fe20007f5e0ff */
[----:B---3--:R-:W-:Y:S01]  /*0730*/  @P1 IMAD R0, R23, UR22, R134 ;  /* 0x0000001617001c24 */ /* 0x008fe2000f8e0286 */
[----:B------:R-:W-:Y:S02]  /*0740*/  IADD3.X R10, R11, R5, R10, P0, !PT ;  /* 0x000000050b0a7210 */ /* 0x000fe400007fe40a */
[----:B------:R-:W-:Y:S01]  /*0750*/  ISETP.GE.AND P0, PT, R25, 0x1, PT ;  /* 0x000000011900780c */ /* 0x000fe20003f06270 */
[----:B------:R-:W-:Y:S01]  /*0760*/  @P1 IMAD R0, R0, R25, RZ ;  /* 0x0000001900001224 */ /* 0x000fe200078e02ff */
[----:B------:R-:W-:-:S02]  /*0770*/  IADD3 R9, P3, R9, R2, RZ ;  /* 0x0000000209097210 */ /* 0x000fc40007f7e0ff */
[----:B------:R-:W-:Y:S02]  /*0780*/  IADD3.X R6, R11, R7, R12, P2, !PT ;  /* 0x000000070b067210 */ /* 0x000fe400017fe40c */
[----:B------:R-:W-:Y:S01]  /*0790*/  IADD3 R2, R3, R21, RZ ;  /* 0x0000001503027210 */ /* 0x000fe20007ffe0ff */
[----:B--2---:R-:W-:Y:S01]  /*07a0*/  @P1 IMAD R3, R0, R29, RZ ;  /* 0x0000001d00031224 */ /* 0x004fe200078e02ff */
[----:B------:R-:W-:Y:S02]  /*07b0*/  LEA R12, P2, R13, R30, 0x2 ;  /* 0x0000001e0d0c7211 */ /* 0x000fe400078410ff */
[----:B------:R-:W-:Y:S01]  /*07c0*/  IADD3.X R2, R11, R2, RZ, P3, !PT ;  /* 0x000000020b027210 */ /* 0x000fe20001ffe4ff */
[----:B-1----:R-:W-:Y:S01]  /*07d0*/  @P1 IMAD.WIDE R18, R3, 0x8, R18 ;  /* 0x0000000803121825 */ /* 0x002fe200078e0212 */
[----:B------:R-:W-:Y:S02]  /*07e0*/  LEA.HI.X R11, R13, R31, R14, 0x2, P2 ;  /* 0x0000001f0d0b7211 */ /* 0x000fe400010f140e */
[----:B------:R-:W-:-:S02]  /*07f0*/  @!P1 CS2R R18, SRZ ;  /* 0x0000000000129805 */ /* 0x000fc4000001ff00 */
[----:B------:R-:W-:Y:S02]  /*0800*/  LEA R5, P2, R8, R32, 0x2 ;  /* 0x0000002008057211 */ /* 0x000fe400078410ff */
[----:B0-----:R-:W-:Y:S02]  /*0810*/  LEA R0, P3, R4, R34, 0x2 ;  /* 0x0000002204007211 */ /* 0x001fe400078610ff */
[C---:B----4-:R-:W-:Y:S02]  /*0820*/  LEA R133, P4, R9.reuse, R130, 0x2 ;  /* 0x0000008209857211 */ /* 0x050fe400078810ff */
[----:B------:R-:W-:Y:S02]  /*0830*/  LEA.HI.X R7, R8, R33, R10, 0x2, P2 ;  /* 0x0000002108077211 */ /* 0x000fe400010f140a */
[----:B------:R-:W-:Y:S02]  /*0840*/  LEA.HI.X R3, R4, R35, R6, 0x2, P3 ;  /* 0x0000002304037211 */ /* 0x000fe400018f1406 */
[----:B------:R-:W-:-:S02]  /*0850*/  LEA.HI.X R131, R9, R131, R2, 0x2, P4 ;  /* 0x0000008309837211 */ /* 0x000fc400020f1402 */
[----:B------:R-:W-:Y:S01]  /*0860*/  MOV R14, R20 ;  /* 0x00000014000e7202 */ /* 0x000fe20000000f00 */
        /* <DEDUP_REMOVED lines=21> */
.L_x_4374:
[----:B0-----:R-:W0:Y:S01]  /*09c0*/  LDC R77, c[0x0][0x224] ;  /* 0x00008900ff4d7b82 */ /* 0x001e220000000800 */
[----:B------:R-:W-:Y:S01]  /*09d0*/  LOP3.LUT R12, R129, 0xfffffe00, RZ, 0xc0, !PT ;  /* 0xfffffe00810c7812 */ /* 0x000fe200078ec0ff */
[----:B------:R-:W-:Y:S01]  /*09e0*/  ULDC UR9, c[0x0][0x218] ;  /* 0x0000860000097ab9 */ /* 0x000fe20000000800 */
[----:B------:R-:W-:Y:S01]  /*09f0*/  HFMA2.MMA R0, -RZ, RZ, 0, 0 ;  /* 0x00000000ff007435 */ /* 0x000fe200000001ff */
[----:B------:R-:W-:Y:S02]  /*0a00*/  MOV R3, RZ ;  /* 0x000000ff00037202 */ /* 0x000fe40000000f00 */
[----:B------:R-:W-:Y:S02]  /*0a10*/  CS2R R6, SRZ ;  /* 0x0000000000067805 */ /* 0x000fe4000001ff00 */
[----:B------:R-:W-:Y:S02]  /*0a20*/  LOP3.LUT R12, R12, 0x1f, R135, 0xf8, !PT ;  /* 0x0000001f0c0c7812 */ /* 0x000fe400078ef887 */
[----:B------:R-:W-:-:S02]  /*0a30*/  CS2R R8, SRZ ;  /* 0x0000000000087805 */ /* 0x000fc4000001ff00 */
[----:B------:R-:W-:Y:S02]  /*0a40*/  CS2R R10, SRZ ;  /* 0x00000000000a7805 */ /* 0x000fe4000001ff00 */
[----:B------:R-:W-:Y:S02]  /*0a50*/  CS2R R20, SRZ ;  /* 0x0000000000147805 */ /* 0x000fe4000001ff00 */
[----:B------:R-:W-:Y:S02]  /*0a60*/  LOP3.LUT R136, R12, 0x20, RZ, 0xfc, !PT ;  /* 0x000000200c887812 */ /* 0x000fe400078efcff */
[----:B------:R-:W-:Y:S02]  /*0a70*/  CS2R R22, SRZ ;  /* 0x0000000000167805 */ /* 0x000fe4000001ff00 */
[----:B------:R-:W-:Y:S02]  /*0a80*/  SHF.R.S32.HI R13, RZ, 0x1f, R12 ;  /* 0x0000001fff0d7819 */ /* 0x000fe4000001140c */
[----:B------:R-:W-:-:S02]  /*0a90*/  CS2R R24, SRZ ;  /* 0x0000000000187805 */ /* 0x000fc4000001ff00 */
[C---:B------:R-:W-:Y:S02]  /*0aa0*/  LEA R4, P3, R12.reuse, UR12, 0x2 ;  /* 0x0000000c0c047c11 */ /* 0x040fe4000f8610ff */
[----:B------:R-:W-:Y:S02]  /*0ab0*/  CS2R R26, SRZ ;  /* 0x00000000001a7805 */ /* 0x000fe4000001ff00 */
[C---:B------:R-:W-:Y:S01]  /*0ac0*/  LOP3.LUT R164, R12.reuse, 0x40, RZ, 0xfc, !PT ;  /* 0x000000400ca47812 */ /* 0x040fe200078efcff */
[----:B------:R-:W-:Y:S01]  /*0ad0*/  BAR.SYNC.DEFER_BLOCKING 0x0 ;  /* 0x0000000000007b1d */ /* 0x000fe20000010000 */
[C---:B------:R-:W-:Y:S02]  /*0ae0*/  LOP3.LUT R162, R12.reuse, 0x60, RZ, 0xfc, !PT ;  /* 0x000000600ca27812 */ /* 0x040fe400078efcff */
[C---:B------:R-:W-:Y:S02]  /*0af0*/  LOP3.LUT R160, R12.reuse, 0x80, RZ, 0xfc, !PT ;  /* 0x000000800ca07812 */ /* 0x040fe400078efcff */
[----:B------:R-:W-:-:S02]  /*0b00*/  LOP3.LUT R158, R12, 0xa0, RZ, 0xfc, !PT ;  /* 0x000000a00c9e7812 */ /* 0x000fc400078efcff */
[----:B------:R-:W-:Y:S01]  /*0b10*/  LOP3.LUT R57, R129, 0xfffffe00, RZ, 0xc0, !PT ;  /* 0xfffffe0081397812 */ /* 0x000fe200078ec0ff */
[----:B------:R-:W-:Y:S01]  /*0b20*/  USHF.R.S32.HI UR23, URZ, 0x1f, UR22 ;  /* 0x0000001f3f177899 */ /* 0x000fe20008011416 */
[----:B0-----:R-:W-:Y:S01]  /*0b30*/  IADD3 R126, R77, -UR6, RZ ;  /* 0x800000064d7e7c10 */ /* 0x001fe2000fffe0ff */
[----:B------:R-:W-:Y:S01]  /*0b40*/  ULDC.64 UR10, c[0x0][0x2a8] ;  /* 0x0000aa00000a7ab9 */ /* 0x000fe20000000a00 */
[----:B------:R-:W-:Y:S01]  /*0b50*/  LEA.HI.X R5, R12, UR13, R13, 0x2, P3 ;  /* 0x0000000d0c057c11 */ /* 0x000fe200098f140d */
[----:B------:R-:W-:Y:S01]  /*0b60*/  ULDC.64 UR20, c[0x0][0x318] ;  /* 0x0000c60000147ab9 */ /* 0x000fe20000000a00 */
[----:B------:R-:W-:Y:S02]  /*0b70*/  LEA R2, R126, 0xfffffc00, 0xa ;  /* 0xfffffc007e027811 */ /* 0x000fe400078e50ff */
[----:B------:R-:W-:Y:S02]  /*0b80*/  LOP3.LUT R156, R12, 0xc0, RZ, 0xfc, !PT ;  /* 0x000000c00c9c7812 */ /* 0x000fe400078efcff */
[----:B------:R-:W-:-:S02]  /*0b90*/  IADD3 R127, -R2, UR9, RZ ;  /* 0x00000009027f7c10 */ /* 0x000fc4000fffe1ff */
[C---:B------:R-:W-:Y:S02]  /*0ba0*/  LOP3.LUT R154, R12.reuse, 0xe0, RZ, 0xfc, !PT ;  /* 0x000000e00c9a7812 */ /* 0x040fe400078efcff */
[-C--:B------:R-:W-:Y:S02]  /*0bb0*/  ISETP.GE.AND P2, PT, R12, R127.reuse, PT ;  /* 0x0000007f0c00720c */ /* 0x080fe40003f46270 */
[-C--:B------:R-:W-:Y:S02]  /*0bc0*/  ISETP.GE.AND P1, PT, R136, R127.reuse, PT ;  /* 0x0000007f8800720c */ /* 0x080fe40003f26270 */
[-C--:B------:R-:W-:Y:S02]  /*0bd0*/  ISETP.GE.AND P0, PT, R164, R127.reuse, PT ;  /* 0x0000007fa400720c */ /* 0x080fe40003f06270 */
[----:B------:R-:W-:Y:S02]  /*0be0*/  ISETP.GE.AND P4, PT, R162, R127, PT ;  /* 0x0000007fa200720c */ /* 0x000fe40003f86270 */
[----:B------:R-:W-:-:S02]  /*0bf0*/  LOP3.LUT R152, R12, 0x100, RZ, 0xfc, !PT ;  /* 0x000001000c987812 */ /* 0x000fc400078efcff */
[-C--:B------:R-:W-:Y:S02]  /*0c00*/  ISETP.GE.AND P6, PT, R160, R127.reuse, PT ;  /* 0x0000007fa000720c */ /* 0x080fe40003fc6270 */
[-C--:B------:R-:W-:Y:S01]  /*0c10*/  ISETP.GE.AND P5, PT, R158, R127.reuse, PT ;  /* 0x0000007f9e00720c */ /* 0x080fe20003fa6270 */
[----:B------:R-:W2:Y:S01]  /*0c20*/  @!P2 LDG.E R0, desc[UR18][R4.64] ;  /* 0x000000120400a981 */ /* 0x000ea2000c1e1900 */
[-C--:B------:R-:W-:Y:S02]  /*0c30*/  ISETP.GE.AND P3, PT, R156, R127.reuse, PT ;  /* 0x0000007f9c00720c */ /* 0x080fe40003f66270 */
[-C--:B------:R-:W-:Y:S01]  /*0c40*/  ISETP.GE.AND P2, PT, R154, R127.reuse, PT ;  /* 0x0000007f9a00720c */ /* 0x080fe20003f46270 */
[----:B------:R-:W3:Y:S01]  /*0c50*/  @!P1 LDG.E R3, desc[UR18][R4.64+0x80] ;  /* 0x0000801204039981 */ /* 0x000ee2000c1e1900 */
[----:B------:R-:W-:Y:S02]  /*0c60*/  ISETP.GE.AND P1, PT, R152, R127, PT ;  /* 0x0000007f9800720c */ /* 0x000fe40003f26270 */
        /* <DEDUP_REMOVED lines=42> */
[-C--:B------:R-:W-:Y:S01]  /*0f10*/  LEA.HI.SX32 R35, R35, R28.reuse, 0x1b ;  /* 0x0000001c23237211 */ /* 0x080fe200078fdaff */
[C---:B------:R-:W-:Y:S01]  /*0f20*/  VIADD R47, R28.reuse, 0x160 ;  /* 0x000001601c2f7836 */ /* 0x040fe20000000000 */
[C---:B------:R-:W-:Y:S02]  /*0f30*/  IADD3 R43, R28.reuse, 0x120, RZ ;  /* 0x000001201c2b7810 */ /* 0x040fe40007ffe0ff */
[-C--:B------:R-:W-:Y:S02]  /*0f40*/  LEA.HI.SX32 R37, R37, R28.reuse, 0x1b ;  /* 0x0000001c25257211 */ /* 0x080fe400078fdaff */
[----:B------:R-:W-:Y:S02]  /*0f50*/  LEA R124, R29, UR7, 0x2 ;  /* 0x000000071d7c7c11 */ /* 0x000fe4000f8e10ff */
[----:B------:R-:W-:Y:S02]  /*0f60*/  IADD3 R45, R28, 0x140, RZ ;  /* 0x000001401c2d7810 */ /* 0x000fe40007ffe0ff */
[----:B------:R-:W-:-:S02]  /*0f70*/  LEA.HI.SX32 R39, R39, R28, 0x1b ;  /* 0x0000001c27277211 */ /* 0x000fc400078fdaff */
[----:B------:R-:W-:Y:S02]  /*0f80*/  LEA R123, R31, UR7, 0x2 ;  /* 0x000000071f7b7c11 */ /* 0x000fe4000f8e10ff */
[-C--:B------:R-:W-:Y:S01]  /*0f90*/  LEA.HI.SX32 R41, R41, R28.reuse, 0x1b ;  /* 0x0000001c29297211 */ /* 0x080fe200078fdaff */
[----:B------:R-:W0:Y:S01]  /*0fa0*/  LDC.64 R30, c[0x0][0x2a0] ;  /* 0x0000a800ff1e7b82 */ /* 0x000e220000000a00 */
[----:B------:R-:W-:Y:S02]  /*0fb0*/  LEA R122, R33, UR7, 0x2 ;  /* 0x00000007217a7c11 */ /* 0x000fe4000f8e10ff */
[C---:B------:R-:W-:Y:S02]  /*0fc0*/  IADD3 R49, R28.reuse, 0x180, RZ ;  /* 0x000001801c317810 */ /* 0x040fe40007ffe0ff */
[----:B------:R-:W-:Y:S02]  /*0fd0*/  LEA.HI.SX32 R5, R5, R28, 0x1b ;  /* 0x0000001c05057211 */ /* 0x000fe400078fdaff */
[----:B------:R-:W-:Y:S01]  /*0fe0*/  LEA R121, R35, UR7, 0x2 ;  /* 0x0000000723797c11 */ /* 0x000fe2000f8e10ff */
[----:B-1----:R-:W1:Y:S01]  /*0ff0*/  LDC.64 R32, c[0x0][0x2b0] ;  /* 0x0000ac00ff207b82 */ /* 0x002e620000000a00 */
        /* <DEDUP_REMOVED lines=13> */
[-C--:B------:R-:W-:Y:S02]  /*10d0*/  LEA.HI.SX32 R53, R53, R28.reuse, 0x1b ;  /* 0x0000001c35357211 */ /* 0x080fe400078fdaff */
[----:B------:R-:W-:Y:S02]  /*10e0*/  LEA R115, R45, UR7, 0x2 ;  /* 0x000000072d737c11 */ /* 0x000fe4000f8e10ff */
[----:B------:R-:W-:Y:S02]  /*10f0*/  LEA.HI.SX32 R55, R55, R28, 0x1b ;  /* 0x0000001c37377211 */ /* 0x000fe400078fdaff */
[----:B------:R-:W-:Y:S02]  /*1100*/  LEA R114, R47, UR7, 0x2 ;  /* 0x000000072f727c11 */ /* 0x000fe4000f8e10ff */
[----:B------:R-:W-:Y:S02]  /*1110*/  LEA R113, R49, UR7, 0x2 ;  /* 0x0000000731717c11 */ /* 0x000fe4000f8e10ff */
[----:B------:R-:W-:-:S02]  /*1120*/  LEA R112, R51, UR7, 0x2 ;  /* 0x0000000733707c11 */ /* 0x000fc4000f8e10ff */
[----:B------:R-:W-:Y:S02]  /*1130*/  LEA R111, R53, UR7, 0x2 ;  /* 0x00000007356f7c11 */ /* 0x000fe4000f8e10ff */
[----:B------:R-:W-:Y:S02]  /*1140*/  LEA R110, R55, UR7, 0x2 ;  /* 0x00000007376e7c11 */ /* 0x000fe4000f8e10ff */
[-C--:B------:R-:W-:Y:S02]  /*1150*/  ISETP.GE.AND P2, PT, R12, R127.reuse, PT ;  /* 0x0000007f0c00720c */ /* 0x080fe40003f46270 */
[-C--:B------:R-:W-:Y:S02]  /*1160*/  ISETP.GE.AND P1, PT, R136, R127.reuse, PT ;  /* 0x0000007f8800720c */ /* 0x080fe40003f26270 */
[----:B------:R-:W-:Y:S02]  /*1170*/  LEA R4, P0, R12, UR14, 0x2 ;  /* 0x0000000e0c047c11 */ /* 0x000fe4000f8010ff */
[----:B------:R-:W-:-:S02]  /*1180*/  ISETP.GE.AND P4, PT, R162, R127, PT ;  /* 0x0000007fa200720c */ /* 0x000fc40003f86270 */
[----:B------:R-:W-:Y:S02]  /*1190*/  LEA.HI.X R5, R12, UR15, R13, 0x2, P0 ;  /* 0x0000000f0c057c11 */ /* 0x000fe400080f140d */
[-C--:B------:R-:W-:Y:S02]  /*11a0*/  ISETP.GE.AND P0, PT, R164, R127.reuse, PT ;  /* 0x0000007fa400720c */ /* 0x080fe40003f06270 */
[-C--:B------:R-:W-:Y:S02]  /*11b0*/  ISETP.GE.AND P6, PT, R160, R127.reuse, PT ;  /* 0x0000007fa000720c */ /* 0x080fe40003fc6270 */
[-C--:B------:R-:W-:Y:S02]  /*11c0*/  ISETP.GE.AND P5, PT, R158, R127.reuse, PT ;  /* 0x0000007f9e00720c */ /* 0x080fe40003fa6270 */
        /* <DEDUP_REMOVED lines=39> */
[----:B---3--:R-:W-:-:S02]  /*1440*/  CS2R R6, SRZ ;  /* 0x0000000000067805 */ /* 0x008fc4000001ff00 */
[----:B--2---:R-:W-:Y:S02]  /*1450*/  CS2R R8, SRZ ;  /* 0x0000000000087805 */ /* 0x004fe4000001ff00 */
[----:B----4-:R-:W-:Y:S02]  /*1460*/  CS2R R10, SRZ ;  /* 0x00000000000a7805 */ /* 0x010fe4000001ff00 */
[----:B-----5:R-:W-:Y:S02]  /*1470*/  CS2R R20, SRZ ;  /* 0x0000000000147805 */ /* 0x020fe4000001ff00 */
[----:B------:R-:W-:Y:S02]  /*1480*/  MOV R3, RZ ;  /* 0x000000ff00037202 */ /* 0x000fe40000000f00 */
[----:B0-----:R-:W-:Y:S01]  /*1490*/  CS2R R22, SRZ ;  /* 0x0000000000167805 */ /* 0x001fe2000001ff00 */
        /* <DEDUP_REMOVED lines=18> */
[----:B-1----:R-:W-:Y:S02]  /*15c0*/  CS2R R24, SRZ ;  /* 0x0000000000187805 */ /* 0x002fe4000001ff00 */
[----:B------:R-:W-:Y:S01]  /*15d0*/  CS2R R26, SRZ ;  /* 0x00000000001a7805 */ /* 0x000fe2000001ff00 */
[----:B------:R-:W5:Y:S04]  /*15e0*/  @!P0 LDG.E R3, desc[UR18][R4.64+0x480] ;  /* 0x0004801204038981 */ /* 0x000f68000c1e1900 */
[----:B------:R-:W5:Y:S04]  /*15f0*/  @!P4 LDG.E R22, desc[UR18][R4.64+0x500] ;  /* 0x000500120416c981 */ /* 0x000f68000c1e1900 */
[----:B------:R-:W5:Y:S04]  /*1600*/  @!P6 LDG.E R23, desc[UR18][R4.64+0x580] ;  /* 0x000580120417e981 */ /* 0x000f68000c1e1900 */
[----:B------:R-:W5:Y:S04]  /*1610*/  @!P5 LDG.E R24, desc[UR18][R4.64+0x600] ;  /* 0x000600120418d981 */ /* 0x000f68000c1e1900 */
[----:B------:R-:W5:Y:S04]  /*1620*/  @!P3 LDG.E R25, desc[UR18][R4.64+0x680] ;  /* 0x000680120419b981 */ /* 0x000f68000c1e1900 */
[----:B------:R-:W5:Y:S04]  /*1630*/  @!P2 LDG.E R26, desc[UR18][R4.64+0x700] ;  /* 0x00070012041aa981 */ /* 0x000f68000c1e1900 */
[----:B------:R0:W5:Y:S02]  /*1640*/  @!P1 LDG.E R27, desc[UR18][R4.64+0x780] ;  /* 0x00078012041b9981 */ /* 0x000164000c1e1900 */
[----:B0-----:R-:W-:-:S04]  /*1650*/  LEA R4, P0, R12, UR16, 0x2 ;  /* 0x000000100c047c11 */ /* 0x001fc8000f8010ff */
[----:B------:R-:W-:Y:S02]  /*1660*/  LEA.HI.X R5, R12, UR17, R13, 0x2, P0 ;  /* 0x000000110c057c11 */ /* 0x000fe400080f140d */
[-C--:B------:R-:W-:Y:S02]  /*1670*/  ISETP.GE.AND P0, PT, R162, R127.reuse, PT ;  /* 0x0000007fa200720c */ /* 0x080fe40003f06270 */
[-C--:B------:R-:W-:Y:S02]  /*1680*/  ISETP.GE.AND P4, PT, R12, R127.reuse, PT ;  /* 0x0000007f0c00720c */ /* 0x080fe40003f86270 */
[-C--:B------:R-:W-:Y:S02]  /*1690*/  ISETP.GE.AND P5, PT, R136, R127.reuse, PT ;  /* 0x0000007f8800720c */ /* 0x080fe40003fa6270 */
[-C--:B------:R-:W-:Y:S02]  /*16a0*/  ISETP.GE.AND P6, PT, R164, R127.reuse, PT ;  /* 0x0000007fa400720c */ /* 0x080fe40003fc6270 */
[----:B------:R-:W-:-:S02]  /*16b0*/  ISETP.GE.AND P1, PT, R160, R127, PT ;  /* 0x0000007fa000720c */ /* 0x000fc40003f26270 */
[-C--:B------:R-:W-:Y:S02]  /*16c0*/  ISETP.GE.AND P2, PT, R158, R127.reuse, PT ;  /* 0x0000007f9e00720c */ /* 0x080fe40003f46270 */
        /* <DEDUP_REMOVED lines=36> */
[----:B------:R-:W-:Y:S01]  /*1910*/  IMAD.MOV.U32 R0, RZ, RZ, RZ ;  /* 0x000000ffff007224 */ /* 0x000fe200078e00ff */
[----:B------:R-:W-:-:S02]  /*1920*/  CS2R R6, SRZ ;  /* 0x0000000000067805 */ /* 0x000fc4000001ff00 */
[----:B------:R-:W-:Y:S02]  /*1930*/  CS2R R8, SRZ ;  /* 0x0000000000087805 */ /* 0x000fe4000001ff00 */
[----:B-1----:R-:W-:Y:S02]  /*1940*/  CS2R R22, SRZ ;  /* 0x0000000000167805 */ /* 0x002fe4000001ff00 */
[----:B------:R-:W-:Y:S02]  /*1950*/  CS2R R10, SRZ ;  /* 0x00000000000a7805 */ /* 0x000fe4000001ff00 */
[----:B------:R-:W-:Y:S01]  /*1960*/  CS2R R20, SRZ ;  /* 0x0000000000147805 */ /* 0x000fe2000001ff00 */
[----:B------:R-:W4:Y:S01]  /*1970*/  @!P0 LDG.E R3, desc[UR18][R4.64+0x180] ;  /* 0x0001801204038981 */ /* 0x000f22000c1e1900 */
[----:B------:R-:W-:-:S03]  /*1980*/  ISETP.GE.AND P0, PT, R148, R127, PT ;  /* 0x0000007f9400720c */ /* 0x000fc60003f06270 */
[----:B------:R-:W5:Y:S01]  /*1990*/  @!P4 LDG.E R0, desc[UR18][R4.64] ;  /* 0x000000120400c981 */ /* 0x000f62000c1e1900 */
        /* <DEDUP_REMOVED lines=9> */
[----:B------:R-:W4:Y:S04]  /*1a30*/  @!P2 LDG.E R9, desc[UR18][R4.64+0x280] ;  /* 0x000280120409a981 */ /* 0x000f28000c1e1900 */
[----:B------:R-:W4:Y:S01]  /*1a40*/  @!P3 LDG.E R10, desc[UR18][R4.64+0x300] ;  /* 0x00030012040ab981 */ /* 0x000f22000c1e1900 */
[----:B--2---:R-:W-:-:S03]  /*1a50*/  CS2R R24, SRZ ;  /* 0x0000000000187805 */ /* 0x004fc6000001ff00 */
[----:B------:R-:W2:Y:S04]  /*1a60*/  @!P4 LDG.E R11, desc[UR18][R4.64+0x380] ;  /* 0x00038012040bc981 */ /* 0x000ea8000c1e1900 */
[----:B------:R-:W2:Y:S01]  /*1a70*/  @!P5 LDG.E R20, desc[UR18][R4.64+0x400] ;  /* 0x000400120414d981 */ /* 0x000ea2000c1e1900 */
[----:B------:R-:W-:-:S03]  /*1a80*/  ISETP.GE.AND P2, PT, R144, R127, PT ;  /* 0x0000007f9000720c */ /* 0x000fc60003f46270 */
[----:B------:R-:W2:Y:S04]  /*1a90*/  @!P6 LDG.E R21, desc[UR18][R4.64+0x480] ;  /* 0x000480120415e981 */ /* 0x000ea8000c1e1900 */
[----:B------:R-:W2:Y:S01]  /*1aa0*/  @!P1 LDG.E R23, desc[UR18][R4.64+0x580] ;  /* 0x0005801204179981 */ /* 0x000ea2000c1e1900 */
[----:B------:R-:W-:-:S03]  /*1ab0*/  ISETP.GE.AND P1, PT, R140, R127, PT ;  /* 0x0000007f8c00720c */ /* 0x000fc60003f26270 */
[----:B------:R-:W2:Y:S01]  /*1ac0*/  @!P0 LDG.E R25, desc[UR18][R4.64+0x680] ;  /* 0x0006801204198981 */ /* 0x000ea2000c1e1900 */
[-C--:B------:R-:W-:Y:S02]  /*1ad0*/  ISETP.GE.AND P0, PT, R138, R127.reuse, PT ;  /* 0x0000007f8a00720c */ /* 0x080fe40003f06270 */
[----:B---3--:R-:W-:Y:S01]  /*1ae0*/  CS2R R26, SRZ ;  /* 0x00000000001a7805 */ /* 0x008fe2000001ff00 */
[----:B------:R-:W3:Y:S06]  /*1af0*/  @!P2 LDG.E R24, desc[UR18][R4.64+0x600] ;  /* 0x000600120418a981 */ /* 0x000eec000c1e1900 */
[----:B------:R-:W3:Y:S04]  /*1b00*/  @!P1 LDG.E R26, desc[UR18][R4.64+0x700] ;  /* 0x00070012041a9981 */ /* 0x000ee8000c1e1900 */
[----:B------:R0:W3:Y:S01]  /*1b10*/  @!P0 LDG.E R27, desc[UR18][R4.64+0x780] ;  /* 0x00078012041b8981 */ /* 0x0000e2000c1e1900 */
[----:B------:R-:W-:Y:S01]  /*1b20*/  IMAD R28, R30, UR23, RZ ;  /* 0x000000171e1c7c24 */ /* 0x000fe2000f8e02ff */
[----:B------:R-:W-:-:S03]  /*1b30*/  ISETP.GE.AND P0, PT, R12, R127, PT ;  /* 0x0000007f0c00720c */ /* 0x000fc60003f06270 */
[----:B------:R-:W-:Y:S02]  /*1b40*/  IMAD R29, R31, UR22, R28 ;  /* 0x000000161f1d7c24 */ /* 0x000fe4000f8e021c */
[----:B0-----:R-:W-:Y:S01]  /*1b50*/  IMAD.WIDE.U32 R4, R30, UR22, RZ ;  /* 0x000000161e047c25 */ /* 0x001fe2000f8e00ff */
[----:B------:R-:W-:Y:S02]  /*1b60*/  SHF.R.S32.HI R76, RZ, 0x1f, R134 ;  /* 0x0000001fff4c7819 */ /* 0x000fe40000011486 */
[----:B------:R-:W-:Y:S02]  /*1b70*/  IADD3 R77, -R77, UR6, RZ ;  /* 0x000000064d4d7c10 */ /* 0x000fe4000fffe1ff */
[----:B------:R-:W-:-:S03]  /*1b80*/  IADD3 R5, R5, R29, RZ ;  /* 0x0000001d05057210 */ /* 0x000fc60007ffe0ff */
[----:B------:R-:W-:-:S05]  /*1b90*/  IMAD R77, R77, -0x400, RZ ;  /* 0xfffffc004d4d7824 */ /* 0x000fca00078e02ff */
[----:B------:R-:W-:Y:S02]  /*1ba0*/  SHF.R.S32.HI R75, RZ, 0x1f, R77 ;  /* 0x0000001fff4b7819 */ /* 0x000fe4000001144d */
[-C--:B------:R-:W-:Y:S02]  /*1bb0*/  ISETP.GE.AND P4, PT, R156, R127.reuse, PT ;  /* 0x0000007f9c00720c */ /* 0x080fe40003f86270 */
[-C--:B------:R-:W-:Y:S02]  /*1bc0*/  ISETP.GE.AND P5, PT, R158, R127.reuse, PT ;  /* 0x0000007f9e00720c */ /* 0x080fe40003fa6270 */
[----:B------:R-:W-:Y:S02]  /*1bd0*/  ISETP.GE.AND P6, PT, R160, R127, PT ;  /* 0x0000007fa000720c */ /* 0x000fe40003fc6270 */
[----:B------:R-:W-:Y:S02]  /*1be0*/  CS2R R34, SRZ ;  /* 0x0000000000227805 */ /* 0x000fe4000001ff00 */
[----:B------:R-:W-:Y:S01]  /*1bf0*/  CS2R R36, SRZ ;  /* 0x0000000000247805 */ /* 0x000fe2000001ff00 */
[----:B-----5:R-:W-:Y:S04]  /*1c00*/  STS [R125], R0 ;  /* 0x000000007d007388 */ /* 0x020fe80000000800 */
[----:B----4-:R-:W-:Y:S04]  /*1c10*/  STS [R124+0x80], R7 ;  /* 0x000080077c007388 */ /* 0x010fe80000000800 */
[----:B------:R0:W-:Y:S04]  /*1c20*/  STS [R123+0x100], R6 ;  /* 0x000100067b007388 */ /* 0x0001e80000000800 */
[----:B------:R1:W-:Y:S04]  /*1c30*/  STS [R122+0x180], R3 ;  /* 0x000180037a007388 */ /* 0x0003e80000000800 */
[----:B------:R-:W-:Y:S01]  /*1c40*/  STS [R121+0x200], R8 ;  /* 0x0002000879007388 */ /* 0x000fe20000000800 */
[----:B0-----:R-:W-:-:S03]  /*1c50*/  IMAD.WIDE.U32 R6, R134, UR10, R4 ;  /* 0x0000000a86067c25 */ /* 0x001fc6000f8e0004 */
[----:B------:R0:W-:Y:S01]  /*1c60*/  STS [R120+0x280], R9 ;  /* 0x0002800978007388 */ /* 0x0001e20000000800 */
[----:B-1----:R-:W-:-:S03]  /*1c70*/  SHF.R.S32.HI R3, RZ, 0x1f, R2 ;  /* 0x0000001fff037819 */ /* 0x002fc60000011402 */
[----:B------:R1:W-:Y:S01]  /*1c80*/  STS [R119+0x300], R10 ;  /* 0x0003000a77007388 */ /* 0x0003e20000000800 */
[----:B------:R-:W-:-:S03]  /*1c90*/  @!P0 IMAD.WIDE.U32 R4, R30, UR22, R2 ;  /* 0x000000161e048c25 */ /* 0x000fc6000f8e0002 */
[----:B--2---:R2:W-:Y:S01]  /*1ca0*/  STS [R118+0x380], R11 ;  /* 0x0003800b76007388 */ /* 0x0045e20000000800 */
[----:B0-----:R-:W-:-:S03]  /*1cb0*/  IMAD R9, R76, UR10, RZ ;  /* 0x0000000a4c097c24 */ /* 0x001fc6000f8e02ff */
[----:B------:R-:W-:Y:S04]  /*1cc0*/  STS [R117+0x400], R20 ;  /* 0x0004001475007388 */ /* 0x000fe80000000800 */
[----:B------:R-:W-:Y:S01]  /*1cd0*/  STS [R116+0x480], R21 ;  /* 0x0004801574007388 */ /* 0x000fe20000000800 */
[----:B------:R-:W-:-:S03]  /*1ce0*/  IADD3 R0, P1, R77, R6, RZ ;  /* 0x000000064d007210 */ /* 0x000fc60007f3e0ff */
[----:B------:R-:W-:Y:S01]  /*1cf0*/  STS [R115+0x500], R22 ;  /* 0x0005001673007388 */ /* 0x000fe20000000800 */
[----:B------:R-:W-:-:S03]  /*1d00*/  @!P0 IADD3 R5, R29, R5, RZ ;  /* 0x000000051d058210 */ /* 0x000fc60007ffe0ff */
[----:B------:R0:W-:Y:S01]  /*1d10*/  STS [R114+0x580], R23 ;  /* 0x0005801772007388 */ /* 0x0001e20000000800 */
[----:B-1----:R-:W-:Y:S01]  /*1d20*/  @!P0 MOV R10, R2 ;  /* 0x00000002000a8202 */ /* 0x002fe20000000f00 */
[----:B------:R-:W-:Y:S01]  /*1d30*/  IMAD R6, R32, UR23, RZ ;  /* 0x0000001720067c24 */ /* 0x000fe2000f8e02ff */
[----:B--2---:R-:W-:Y:S01]  /*1d40*/  @!P0 MOV R11, R3 ;  /* 0x00000003000b8202 */ /* 0x004fe20000000f00 */
[----:B------:R-:W-:-:S04]  /*1d50*/  @!P0 IMAD.WIDE.U32 R4, R134, UR10, R4 ;  /* 0x0000000a86048c25 */ /* 0x000fc8000f8e0004 */
[----:B0-----:R-:W-:Y:S01]  /*1d60*/  IMAD R23, R134, UR11, R9 ;  /* 0x0000000b86177c24 */ /* 0x001fe2000f8e0209 */
[----:B---3--:R-:W-:Y:S01]  /*1d70*/  STS [R113+0x600], R24 ;  /* 0x0006001871007388 */ /* 0x008fe20000000800 */
[----:B------:R-:W-:Y:S01]  /*1d80*/  IMAD R29, R33, UR22, R6 ;  /* 0x00000016211d7c24 */ /* 0x000fe2000f8e0206 */
[----:B------:R-:W-:Y:S01]  /*1d90*/  ULDC.64 UR10, c[0x0][0x2b8] ;  /* 0x0000ae00000a7ab9 */ /* 0x000fe20000000a00 */
[----:B------:R-:W-:Y:S01]  /*1da0*/  @!P0 IMAD.WIDE.U32 R10, R32, UR22, R10 ;  /* 0x00000016200a8c25 */ /* 0x000fe2000f8e000a */
[----:B------:R-:W-:Y:S02]  /*1db0*/  IADD3.X R9, R75, R23, R7, P1, !PT ;  /* 0x000000174b097210 */ /* 0x000fe40000ffe407 */
[----:B------:R-:W-:Y:S01]  /*1dc0*/  LEA R21, P1, R12, UR20, 0x2 ;  /* 0x000000140c157c11 */ /* 0x000fe2000f8210ff */
[----:B------:R-:W-:Y:S01]  /*1dd0*/  IMAD.WIDE.U32 R6, R32, UR22, RZ ;  /* 0x0000001620067c25 */ /* 0x000fe2000f8e00ff */
[----:B------:R-:W-:Y:S02]  /*1de0*/  @!P0 IADD3 R11, R29, R11, RZ ;  /* 0x0000000b1d0b8210 */ /* 0x000fe40007ffe0ff */
[----:B------:R-:W-:-:S02]  /*1df0*/  LEA.HI.X R20, R12, UR21, R13, 0x2, P1 ;  /* 0x000000150c147c11 */ /* 0x000fc400088f140d */
[----:B------:R-:W-:Y:S01]  /*1e00*/  @!P0 IADD3 R22, P1, R12, R4, RZ ;  /* 0x000000040c168210 */ /* 0x000fe20007f3e0ff */
[----:B------:R0:W-:Y:S01]  /*1e10*/  STS [R112+0x680], R25 ;  /* 0x0006801970007388 */ /* 0x0001e20000000800 */
[----:B------:R-:W-:Y:S01]  /*1e20*/  LEA R8, P2, R0, R21, 0x2 ;  /* 0x0000001500087211 */ /* 0x000fe200078410ff */
[----:B------:R-:W-:Y:S01]  /*1e30*/  IMAD R21, R76, UR10, RZ ;  /* 0x0000000a4c157c24 */ /* 0x000fe2000f8e02ff */
[----:B------:R-:W-:Y:S01]  /*1e40*/  IADD3 R7, R7, R29, RZ ;  /* 0x0000001d07077210 */ /* 0x000fe20007ffe0ff */
[----:B------:R-:W-:Y:S01]  /*1e50*/  STS [R111+0x700], R26 ;  /* 0x0007001a6f007388 */ /* 0x000fe20000000800 */
[----:B------:R-:W-:Y:S02]  /*1e60*/  LEA.HI.X R9, R0, R20, R9, 0x2, P2 ;  /* 0x0000001400097211 */ /* 0x000fe400010f1409 */
[----:B0-----:R-:W-:Y:S01]  /*1e70*/  @!P0 IADD3.X R25, R13, R5, R23, P1, !PT ;  /* 0x000000050d198210 */ /* 0x001fe20000ffe417 */
[----:B------:R-:W-:Y:S01]  /*1e80*/  @!P0 IMAD.WIDE.U32 R4, R134, UR10, R10 ;  /* 0x0000000a86048c25 */ /* 0x000fe2000f8e000a */
[----:B------:R-:W-:Y:S01]  /*1e90*/  @!P0 LEA R10, P1, R22, UR20, 0x2 ;  /* 0x00000014160a8c11 */ /* 0x000fe2000f8210ff */
[----:B------:R0:W-:Y:S01]  /*1ea0*/  STS [R110+0x780], R27 ;  /* 0x0007801b6e007388 */ /* 0x0001e20000000800 */
[----:B------:R-:W-:Y:S01]  /*1eb0*/  NOP ;  /* 0x0000000000007918 */ /* 0x000fe20000000000 */
[----:B------:R-:W-:-:S02]  /*1ec0*/  IMAD.WIDE.U32 R6, R134, UR10, R6 ;  /* 0x0000000a86067c25 */ /* 0x000fc4000f8e0006 */
[----:B------:R-:W-:Y:S01]  /*1ed0*/  LDS R0, [R109] ;  /* 0x000000006d007984 */ /* 0x000fe20000000800 */
[----:B------:R-:W-:Y:S01]  /*1ee0*/  @!P0 IADD3 R23, P2, R12, R4, RZ ;  /* 0x000000040c178210 */ /* 0x000fe20007f5e0ff */
[----:B0-----:R-:W-:Y:S01]  /*1ef0*/  IMAD R27, R134, UR11, R21 ;  /* 0x0000000b861b7c24 */ /* 0x001fe2000f8e0215 */
[----:B------:R-:W-:Y:S01]  /*1f00*/  ULDC.64 UR10, c[0x0][0x308] ;  /* 0x0000c200000a7ab9 */ /* 0x000fe20000000a00 */
[----:B------:R-:W-:Y:S01]  /*1f10*/  LDS R73, [R109+0x4] ;  /* 0x000004006d497984 */ /* 0x000fe20000000800 */
[----:B------:R-:W-:-:S03]  /*1f20*/  @!P0 LEA.HI.X R11, R22, UR21, R25, 0x2, P1 ;  /* 0x00000015160b8c11 */ /* 0x000fc600088f1419 */
        /* <DEDUP_REMOVED lines=15> */
[----:B------:R-:W-:-:S02]  /*2020*/  @!P0 IADD3.X R24, R13, R5, R27, P2, !PT ;  /* 0x000000050d188210 */ /* 0x000fc400017fe41b */
[----:B------:R-:W-:Y:S02]  /*2030*/  IADD3 R21, P3, R77, R6, RZ ;  /* 0x000000064d157210 */ /* 0x000fe40007f7e0ff */
[----:B------:R-:W-:Y:S02]  /*2040*/  LEA.HI.X R5, R12, UR11, R13, 0x2, P1 ;  /* 0x0000000b0c057c11 */ /* 0x000fe400088f140d */
[----:B------:R-:W-:Y:S02]  /*2050*/  @!P0 LEA R6, P1, R23, UR10, 0x2 ;  /* 0x0000000a17068c11 */ /* 0x000fe4000f8210ff */
[----:B------:R-:W-:Y:S02]  /*2060*/  IADD3.X R22, R75, R27, R7, P3, !PT ;  /* 0x0000001b4b167210 */ /* 0x000fe40001ffe407 */
[----:B------:R-:W-:Y:S02]  /*2070*/  LEA R4, P2, R21, R4, 0x2 ;  /* 0x0000000415047211 */ /* 0x000fe400078410ff */
[----:B------:R-:W-:-:S02]  /*2080*/  @!P0 LEA.HI.X R7, R23, UR11, R24, 0x2, P1 ;  /* 0x0000000b17078c11 */ /* 0x000fc400088f1418 */
[----:B------:R-:W-:Y:S02]  /*2090*/  ISETP.GE.AND P1, PT, R136, R127, PT ;  /* 0x0000007f8800720c */ /* 0x000fe40003f26270 */
[----:B------:R-:W-:Y:S01]  /*20a0*/  LEA.HI.X R5, R21, R5, R22, 0x2, P2 ;  /* 0x0000000515057211 */ /* 0x000fe200010f1416 */
[----:B------:R-:W-:Y:S01]  /*20b0*/  HFMA2.MMA R21, -RZ, RZ, 0, 0 ;  /* 0x00000000ff157435 */ /* 0x000fe200000001ff */
[----:B------:R-:W-:Y:S01]  /*20c0*/  BAR.SYNC.DEFER_BLOCKING 0x0 ;  /* 0x0000000000007b1d */ /* 0x000fe20000010000 */
[----:B------:R-:W-:Y:S02]  /*20d0*/  CS2R R26, SRZ ;  /* 0x00000000001a7805 */ /* 0x000fe4000001ff00 */
[----:B------:R-:W-:-:S06]  /*20e0*/  CS2R R28, SRZ ;  /* 0x00000000001c7805 */ /* 0x000fcc000001ff00 */
[----:B------:R-:W2:Y:S01]  /*20f0*/  @!P1 LDG.E R21, desc[UR18][R8.64+-0xf80] ;  /* 0xfff0801208159981 */ /* 0x000ea2000c1e1900 */
[-C--:B------:R-:W-:Y:S01]  /*2100*/  ISETP.GE.AND P1, PT, R154, R127.reuse, PT ;  /* 0x0000007f9a00720c */ /* 0x080fe20003f26270 */
[----:B------:R-:W-:Y:S01]  /*2110*/  IMAD.MOV.U32 R20, RZ, RZ, RZ ;  /* 0x000000ffff147224 */ /* 0x000fe200078e00ff */
[-C--:B------:R-:W-:Y:S02]  /*2120*/  ISETP.GE.AND P2, PT, R164, R127.reuse, PT ;  /* 0x0000007fa400720c */ /* 0x080fe40003f46270 */
[-C--:B------:R-:W-:Y:S02]  /*2130*/  ISETP.GE.AND P3, PT, R162, R127.reuse, PT ;  /* 0x0000007fa200720c */ /* 0x080fe40003f66270 */
[----:B------:R-:W-:Y:S02]  /*2140*/  CS2R R22, SRZ ;  /* 0x0000000000167805 */ /* 0x000fe4000001ff00 */
[----:B------:R-:W-:Y:S01]  /*2150*/  CS2R R24, SRZ ;  /* 0x0000000000187805 */ /* 0x000fe2000001ff00 */
[----:B------:R0:W3:Y:S04]  /*2160*/  @!P0 LDG.E R20, desc[UR18][R10.64] ;  /* 0x000000120a148981 */ /* 0x0000e8000c1e1900 */
[----:B------:R-:W4:Y:S04]  /*2170*/  @!P4 LDG.E R26, desc[UR18][R8.64+-0xd00] ;  /* 0xfff30012081ac981 */ /* 0x000f28000c1e1900 */
[----:B------:R-:W5:Y:S01]  /*2180*/  @!P1 LDG.E R27, desc[UR18][R8.64+-0xc80] ;  /* 0xfff38012081b9981 */ /* 0x000f62000c1e1900 */
[----:B------:R-:W-:-:S02]  /*2190*/  ISETP.GE.AND P1, PT, R152, R127, PT ;  /* 0x0000007f9800720c */ /* 0x000fc40003f26270 */
[----:B0-----:R-:W-:Y:S01]  /*21a0*/  CS2R R10, SRZ ;  /* 0x00000000000a7805 */ /* 0x001fe2000001ff00 */
[----:B------:R-:W4:Y:S04]  /*21b0*/  @!P2 LDG.E R22, desc[UR18][R8.64+-0xf00] ;  /* 0xfff100120816a981 */ /* 0x000f28000c1e1900 */
[----:B------:R-:W5:Y:S04]  /*21c0*/  @!P3 LDG.E R23, desc[UR18][R8.64+-0xe80] ;  /* 0xfff180120817b981 */ /* 0x000f68000c1e1900 */
[----:B------:R-:W5:Y:S04]  /*21d0*/  @!P5 LDG.E R25, desc[UR18][R8.64+-0xd80] ;  /* 0xfff280120819d981 */ /* 0x000f68000c1e1900 */
[----:B------:R-:W5:Y:S01]  /*21e0*/  @!P1 LDG.E R28, desc[UR18][R8.64+-0xc00] ;  /* 0xfff40012081c9981 */ /* 0x000f62000c1e1900 */
[----:B------:R-:W-:-:S02]  /*21f0*/  ISETP.GE.AND P1, PT, R150, R127, PT ;  /* 0x0000007f9600720c */ /* 0x000fc40003f26270 */
[-C--:B------:R-:W-:Y:S01]  /*2200*/  ISETP.GE.AND P2, PT, R146, R127.reuse, PT ;  /* 0x0000007f9200720c */ /* 0x080fe20003f46270 */
[----:B------:R-:W5:Y:S01]  /*2210*/  @!P6 LDG.E R24, desc[UR18][R8.64+-0xe00] ;  /* 0xfff200120818e981 */ /* 0x000f62000c1e1900 */
[-C--:B------:R-:W-:Y:S02]  /*2220*/  ISETP.GE.AND P3, PT, R144, R127.reuse, PT ;  /* 0x0000007f9000720c */ /* 0x080fe40003f66270 */
[-C--:B------:R-:W-:Y:S02]  /*2230*/  ISETP.GE.AND P4, PT, R142, R127.reuse, PT ;  /* 0x0000007f8e00720c */ /* 0x080fe40003f86270 */
[----:B------:R-:W-:-:S05]  /*2240*/  ISETP.GE.AND P5, PT, R140, R127, PT ;  /* 0x0000007f8c00720c */ /* 0x000fca0003fa6270 */
[----:B------:R-:W5:Y:S01]  /*2250*/  @!P1 LDG.E R11, desc[UR18][R8.64+-0xb80] ;  /* 0xfff48012080b9981 */ /* 0x000f62000c1e1900 */
[-C--:B------:R-:W-:Y:S02]  /*2260*/  ISETP.GE.AND P1, PT, R148, R127.reuse, PT ;  /* 0x0000007f9400720c */ /* 0x080fe40003f26270 */
[----:B------:R-:W-:Y:S01]  /*2270*/  ISETP.GE.AND P6, PT, R138, R127, PT ;  /* 0x0000007f8a00720c */ /* 0x000fe20003fc6270 */
[----:B------:R-:W5:Y:S04]  /*2280*/  @!P2 LDG.E R29, desc[UR18][R8.64+-0xa80] ;  /* 0xfff58012081da981 */ /* 0x000f68000c1e1900 */
[----:B------:R-:W5:Y:S04]  /*2290*/  @!P3 LDG.E R34, desc[UR18][R8.64+-0xa00] ;  /* 0xfff600120822b981 */ /* 0x000f68000c1e1900 */
[----:B------:R-:W5:Y:S04]  /*22a0*/  @!P4 LDG.E R35, desc[UR18][R8.64+-0x980] ;  /* 0xfff680120823c981 */ /* 0x000f68000c1e1900 */
[----:B------:R-:W5:Y:S04]  /*22b0*/  @!P1 LDG.E R10, desc[UR18][R8.64+-0xb00] ;  /* 0xfff50012080a9981 */ /* 0x000f68000c1e1900 */
[----:B------:R-:W5:Y:S04]  /*22c0*/  @!P5 LDG.E R36, desc[UR18][R8.64+-0x900] ;  /* 0xfff700120824d981 */ /* 0x000f68000c1e1900 */
[----:B------:R0:W5:Y:S01]  /*22d0*/  @!P6 LDG.E R37, desc[UR18][R8.64+-0x880] ;  /* 0xfff780120825e981 */ /* 0x000162000c1e1900 */
[----:B------:R-:W-:-:S02]  /*22e0*/  P2R R38, PR, RZ, 0x2 ;  /* 0x00000002ff267803 */ /* 0x000fc40000000000 */
[----:B0-----:R-:W-:Y:S02]  /*22f0*/  CS2R R8, SRZ ;  /* 0x0000000000087805 */ /* 0x001fe4000001ff00 */
[----:B------:R-:W-:Y:S02]  /*2300*/  ISETP.GE.AND P1, PT, R164, R127, PT ;  /* 0x0000007fa400720c */ /* 0x000fe40003f26270 */
[----:B------:R-:W-:Y:S02]  /*2310*/  CS2R R40, SRZ ;  /* 0x0000000000287805 */ /* 0x000fe4000001ff00 */
[----:B------:R-:W-:Y:S02]  /*2320*/  CS2R R42, SRZ ;  /* 0x00000000002a7805 */ /* 0x000fe4000001ff00 */
[----:B------:R-:W-:Y:S01]  /*2330*/  MOV R39, RZ ;  /* 0x000000ff00277202 */ /* 0x000fe20000000f00 */
[----:B------:R-:W-:Y:S01]  /*2340*/  HFMA2.MMA R44, -RZ, RZ, 0, 0 ;  /* 0x00000000ff2c7435 */ /* 0x000fe200000001ff */
[----:B------:R-:W-:-:S02]  /*2350*/  CS2R R48, SRZ ;  /* 0x0000000000307805 */ /* 0x000fc4000001ff00 */
[----:B------:R-:W-:Y:S01]  /*2360*/  CS2R R50, SRZ ;  /* 0x0000000000327805 */ /* 0x000fe2000001ff00 */
        /* <DEDUP_REMOVED lines=18> */
[----:B------:R-:W1:Y:S04]  /*2490*/  LDS R32, [R109+0x4] ;  /* 0x000004006d207984 */ /* 0x000e680000000800 */
[----:B------:R-:W-:Y:S04]  /*24a0*/  LDS R31, [R109+0x8] ;  /* 0x000008006d1f7984 */ /* 0x000fe80000000800 */
[----:B------:R-:W-:Y:S04]  /*24b0*/  LDS R30, [R109+0xc] ;  /* 0x00000c006d1e7984 */ /* 0x000fe80000000800 */
[----:B------:R-:W2:Y:S04]  /*24c0*/  LDS R29, [R109+0x10] ;  /* 0x000010006d1d7984 */ /* 0x000ea80000000800 */
[----:B------:R-:W-:Y:S04]  /*24d0*/  LDS R28, [R109+0x14] ;  /* 0x000014006d1c7984 */ /* 0x000fe80000000800 */
[----:B------:R-:W3:Y:S04]  /*24e0*/  LDS R10, [R109+0x18] ;  /* 0x000018006d0a7984 */ /* 0x000ee80000000800 */
[----:B------:R-:W4:Y:S04]  /*24f0*/  LDS R11, [R109+0x1c] ;  /* 0x00001c006d0b7984 */ /* 0x000f280000000800 */
[----:B------:R-:W5:Y:S04]  /*2500*/  LDS R20, [R109+0x20] ;  /* 0x000020006d147984 */ /* 0x000f680000000800 */
[----:B------:R-:W-:Y:S04]  /*2510*/  LDS R21, [R109+0x24] ;  /* 0x000024006d157984 */ /* 0x000fe80000000800 */
[----:B------:R-:W-:Y:S04]  /*2520*/  LDS R22, [R109+0x28] ;  /* 0x000028006d167984 */ /* 0x000fe80000000800 */
[----:B------:R-:W5:Y:S04]  /*2530*/  LDS R23, [R109+0x2c] ;  /* 0x00002c006d177984 */ /* 0x000f680000000800 */
[----:B------:R-:W5:Y:S04]  /*2540*/  LDS R24, [R109+0x30] ;  /* 0x000030006d187984 */ /* 0x000f680000000800 */
[----:B------:R-:W5:Y:S04]  /*2550*/  LDS R25, [R109+0x34] ;  /* 0x000034006d197984 */ /* 0x000f680000000800 */
[----:B------:R-:W5:Y:S04]  /*2560*/  LDS R26, [R109+0x38] ;  /* 0x000038006d1a7984 */ /* 0x000f680000000800 */
[----:B------:R-:W5:Y:S01]  /*2570*/  LDS R27, [R109+0x3c] ;  /* 0x00003c006d1b7984 */ /* 0x000f620000000800 */
[----:B------:R-:W-:Y:S01]  /*2580*/  BAR.SYNC.DEFER_BLOCKING 0x0 ;  /* 0x0000000000007b1d */ /* 0x000fe20000010000 */
[----:B0-----:R-:W-:-:S05]  /*2590*/  CS2R R34, SRZ ;  /* 0x0000000000227805 */ /* 0x001fca000001ff00 */
[----:B------:R0:W5:Y:S01]  /*25a0*/  @!P0 LDG.E R8, desc[UR18][R6.64] ;  /* 0x0000001206088981 */ /* 0x000162000c1e1900 */
        /* <DEDUP_REMOVED lines=25> */
[----:B-1----:R-:W-:Y:S01]  /*2740*/  FMUL.FTZ R37, R32, -1.4426950216293334961 ;  /* 0xbfb8aa3b20257820 */ /* 0x002fe20000410000 */
[----:B------:R-:W-:Y:S01]  /*2750*/  FMUL.FTZ R36, R33, -1.4426950216293334961 ;  /* 0xbfb8aa3b21247820 */ /* 0x000fe20000410000 */
[----:B--2---:R-:W-:-:S04]  /*2760*/  FMUL.FTZ R46, R29, -1.4426950216293334961 ;  /* 0xbfb8aa3b1d2e7820 */ /* 0x004fc80000410000 */
[----:B------:R-:W0:Y:S01]  /*2770*/  MUFU.EX2 R37, R37 ;  /* 0x0000002500257308 */ /* 0x000e220000000800 */
[----:B------:R-:W-:-:S07]  /*2780*/  FMUL.FTZ R45, R30, -1.4426950216293334961 ;  /* 0xbfb8aa3b1e2d7820 */ /* 0x000fce0000410000 */
[----:B------:R-:W1:Y:S01]  /*2790*/  MUFU.EX2 R36, R36 ;  /* 0x0000002400247308 */ /* 0x000e620000000800 */
[----:B---3--:R-:W-:-:S07]  /*27a0*/  FMUL.FTZ R5, R10, -1.4426950216293334961 ;  /* 0xbfb8aa3b0a057820 */ /* 0x008fce0000410000 */
[----:B------:R-:W2:Y:S01]  /*27b0*/  MUFU.EX2 R46, R46 ;  /* 0x0000002e002e7308 */ /* 0x000ea20000000800 */
[----:B------:R-:W-:Y:S01]  /*27c0*/  FMUL.FTZ R4, R28, -1.4426950216293334961 ;  /* 0xbfb8aa3b1c047820 */ /* 0x000fe20000410000 */
[----:B0-----:R-:W-:Y:S01]  /*27d0*/  FADD.FTZ R37, R37, 1 ;  /* 0x3f80000025257421 */ /* 0x001fe20000010000 */
[----:B----4-:R-:W-:-:S05]  /*27e0*/  FMUL.FTZ R47, R11, -1.4426950216293334961 ;  /* 0xbfb8aa3b0b2f7820 */ /* 0x010fca0000410000 */
[----:B------:R-:W0:Y:S01]  /*27f0*/  MUFU.EX2 R45, R45 ;  /* 0x0000002d002d7308 */ /* 0x000e220000000800 */
[----:B-1----:R-:W-:Y:S01]  /*2800*/  FADD.FTZ R36, R36, 1 ;  /* 0x3f80000024247421 */ /* 0x002fe20000010000 */
[----:B------:R-:W-:-:S06]  /*2810*/  FMUL.FTZ R38, R31, -1.4426950216293334961 ;  /* 0xbfb8aa3b1f267820 */ /* 0x000fcc0000410000 */
[----:B------:R-:W1:Y:S01]  /*2820*/  MUFU.EX2 R5, R5 ;  /* 0x0000000500057308 */ /* 0x000e620000000800 */
[----:B--2---:R-:W-:Y:S01]  /*2830*/  FADD.FTZ R46, R46, 1 ;  /* 0x3f8000002e2e7421 */ /* 0x004fe20000010000 */
[----:B-----5:R-:W-:-:S06]  /*2840*/  FMUL.FTZ R53, R20, -1.4426950216293334961 ;  /* 0xbfb8aa3b14357820 */ /* 0x020fcc0000410000 */
[----:B------:R-:W2:Y:S01]  /*2850*/  MUFU.EX2 R4, R4 ;  /* 0x0000000400047308 */ /* 0x000ea20000000800 */
[----:B------:R-:W-:-:S07]  /*2860*/  FMUL.FTZ R58, R23, -1.4426950216293334961 ;  /* 0xbfb8aa3b173a7820 */ /* 0x000fce0000410000 */
[----:B------:R3:W4:Y:S08]  /*2870*/  MUFU.EX2 R52, R47 ;  /* 0x0000002f00347308 */ /* 0x0007300000000800 */
[----:B------:R-:W-:Y:S01]  /*2880*/  MUFU.RCP R37, R37 ;  /* 0x0000002500257308 */ /* 0x000fe20000001000 */
[----:B------:R-:W-:Y:S01]  /*2890*/  FMUL.FTZ R55, R21, -1.4426950216293334961 ;  /* 0xbfb8aa3b15377820 */ /* 0x000fe20000410000 */
[----:B0-----:R-:W-:-:S06]  /*28a0*/  FADD.FTZ R45, R45, 1 ;  /* 0x3f8000002d2d7421 */ /* 0x001fcc0000010000 */
[----:B------:R-:W-:Y:S01]  /*28b0*/  MUFU.RCP R36, R36 ;  /* 0x0000002400247308 */ /* 0x000fe20000001000 */
[----:B------:R-:W-:Y:S01]  /*28c0*/  FMUL.FTZ R74, R24, -1.4426950216293334961 ;  /* 0xbfb8aa3b184a7820 */ /* 0x000fe20000410000 */
[----:B-1----:R-:W-:-:S06]  /*28d0*/  FADD.FTZ R5, R5, 1 ;  /* 0x3f80000005057421 */ /* 0x002fcc0000010000 */
[----:B------:R-:W0:Y:S01]  /*28e0*/  MUFU.EX2 R38, R38 ;  /* 0x0000002600267308 */ /* 0x000e220000000800 */
[----:B---3--:R-:W-:-:S07]  /*28f0*/  FMUL.FTZ R47, R25, -1.4426950216293334961 ;  /* 0xbfb8aa3b192f7820 */ /* 0x008fce0000410000 */
[----:B------:R1:W-:Y:S08]  /*2900*/  MUFU.EX2 R54, R53 ;  /* 0x0000003500367308 */ /* 0x0003f00000000800 */
[----:B------:R-:W3:Y:S01]  /*2910*/  MUFU.RCP R46, R46 ;  /* 0x0000002e002e7308 */ /* 0x000ee20000001000 */
[----:B-1----:R-:W-:Y:S01]  /*2920*/  FMUL.FTZ R53, R26, -1.4426950216293334961 ;  /* 0xbfb8aa3b1a357820 */ /* 0x002fe20000410000 */
[----:B--2---:R-:W-:Y:S01]  /*2930*/  FADD.FTZ R4, R4, 1 ;  /* 0x3f80000004047421 */ /* 0x004fe20000010000 */
[----:B----4-:R-:W-:-:S05]  /*2940*/  FADD.FTZ R52, R52, 1 ;  /* 0x3f80000034347421 */ /* 0x010fca0000010000 */
[----:B------:R1:W-:Y:S08]  /*2950*/  MUFU.EX2 R56, R55 ;  /* 0x0000003700387308 */ /* 0x0003f00000000800 */
[----:B------:R-:W-:Y:S01]  /*2960*/  MUFU.EX2 R58, R58 ;  /* 0x0000003a003a7308 */ /* 0x000fe20000000800 */
[----:B------:R-:W-:-:S07]  /*2970*/  FMUL.FTZ R57, R22, -1.4426950216293334961 ;  /* 0xbfb8aa3b16397820 */ /* 0x000fce0000410000 */
[----:B------:R-:W-:Y:S08]  /*2980*/  MUFU.RCP R45, R45 ;  /* 0x0000002d002d7308 */ /* 0x000ff00000001000 */
[----:B------:R-:W-:Y:S01]  /*2990*/  MUFU.EX2 R143, R53 ;  /* 0x00000035008f7308 */ /* 0x000fe20000000800 */
[----:B-1----:R-:W-:-:S07]  /*29a0*/  FMUL.FTZ R55, R27, -1.4426950216293334961 ;  /* 0xbfb8aa3b1b377820 */ /* 0x002fce0000410000 */
[----:B------:R1:W-:Y:S01]  /*29b0*/  MUFU.RCP R53, R5 ;  /* 0x0000000500357308 */ /* 0x0003e20000001000 */
[----:B0-----:R-:W-:-:S07]  /*29c0*/  FADD.FTZ R38, R38, 1 ;  /* 0x3f80000026267421 */ /* 0x001fce0000010000 */
[----:B------:R-:W0:Y:S01]  /*29d0*/  MUFU.EX2 R74, R74 ;  /* 0x0000004a004a7308 */ /* 0x000e220000000800 */
[----:B-1----:R-:W-:-:S07]  /*29e0*/  FADD.FTZ R5, -R37, 1 ;  /* 0x3f80000025057421 */ /* 0x002fce0000010100 */
[----:B------:R-:W1:Y:S08]  /*29f0*/  MUFU.EX2 R141, R47 ;  /* 0x0000002f008d7308 */ /* 0x000e700000000800 */
[----:B------:R2:W-:Y:S08]  /*2a00*/  MUFU.RCP R47, R4 ;  /* 0x00000004002f7308 */ /* 0x0005f00000001000 */
[----:B------:R-:W-:Y:S01]  /*2a10*/  MUFU.RCP R52, R52 ;  /* 0x0000003400347308 */ /* 0x000fe20000001000 */
[----:B--2---:R-:W-:Y:S01]  /*2a20*/  FADD.FTZ R4, -R36, 1 ;  /* 0x3f80000024047421 */ /* 0x004fe20000010100 */
[----:B------:R-:W-:Y:S04]  /*2a30*/  STS [R125], R8 ;  /* 0x000000087d007388 */ /* 0x000fe80000000800 */
        /* <DEDUP_REMOVED lines=16> */
[----:B------:R-:W4:Y:S04]  /*2b40*/  LDS R35, [R109] ;  /* 0x000000006d237984 */ /* 0x000f280000000800 */
[----:B------:R-:W5:Y:S04]  /*2b50*/  LDS R34, [R109+0x4] ;  /* 0x000004006d227984 */ /* 0x000f680000000800 */
[----:B------:R-:W1:Y:S04]  /*2b60*/  LDS R40, [R109+0xc] ;  /* 0x00000c006d287984 */ /* 0x000e680000000800 */
[----:B------:R-:W1:Y:S04]  /*2b70*/  LDS R41, [R109+0x10] ;  /* 0x000010006d297984 */ /* 0x000e680000000800 */
[----:B------:R-:W1:Y:S04]  /*2b80*/  LDS R39, [R109+0x8] ;  /* 0x000008006d277984 */ /* 0x000e680000000800 */
[----:B------:R-:W1:Y:S01]  /*2b90*/  LDS R42, [R109+0x14] ;  /* 0x000014006d2a7984 */ /* 0x000e620000000800 */
[----:B--2---:R-:W-:-:S03]  /*2ba0*/  FFMA.FTZ R7, R32, R5, 1 ;  /* 0x3f80000020077423 */ /* 0x004fc60000010005 */
[----:B------:R-:W2:Y:S04]  /*2bb0*/  LDS R43, [R109+0x18] ;  /* 0x000018006d2b7984 */ /* 0x000ea80000000800 */
[----:B------:R-:W2:Y:S01]  /*2bc0*/  LDS R44, [R109+0x1c] ;  /* 0x00001c006d2c7984 */ /* 0x000ea20000000800 */
[----:B------:R-:W-:Y:S01]  /*2bd0*/  FFMA.FTZ R4, R33, R4, 1 ;  /* 0x3f80000021047423 */ /* 0x000fe20000010004 */
[----:B---3--:R-:W-:Y:S01]  /*2be0*/  FADD.FTZ R48, -R46, 1 ;  /* 0x3f8000002e307421 */ /* 0x008fe20000010100 */
[----:B------:R-:W3:Y:S01]  /*2bf0*/  MUFU.EX2 R57, R57 ;  /* 0x0000003900397308 */ /* 0x000ee20000000800 */
[----:B0-----:R-:W-:Y:S01]  /*2c00*/  FADD.FTZ R74, R74, 1 ;  /* 0x3f8000004a4a7421 */ /* 0x001fe20000010000 */
[----:B------:R-:W-:Y:S06]  /*2c10*/  LDS R51, [R109+0x28] ;  /* 0x000028006d337984 */ /* 0x000fec0000000800 */
[----:B------:R0:W-:Y:S01]  /*2c20*/  MUFU.EX2 R149, R55 ;  /* 0x0000003700957308 */ /* 0x0001e20000000800 */
[----:B----4-:R-:W-:Y:S01]  /*2c30*/  FMUL.FTZ R5, R0, R35 ;  /* 0x0000002300057220 */ /* 0x010fe20000410000 */
[----:B------:R-:W-:Y:S01]  /*2c40*/  LDS R49, [R109+0x20] ;  /* 0x000020006d317984 */ /* 0x000fe20000000800 */
[----:B-----5:R-:W-:-:S02]  /*2c50*/  FMUL.FTZ R6, R73, R34 ;  /* 0x0000002249067220 */ /* 0x020fc40000410000 */
[----:B------:R-:W-:Y:S01]  /*2c60*/  FMUL.FTZ R5, R36, R5 ;  /* 0x0000000524057220 */ /* 0x000fe20000410000 */
[----:B------:R-:W-:Y:S02]  /*2c70*/  LDS R50, [R109+0x2c] ;  /* 0x00002c006d327984 */ /* 0x000fe40000000800 */
[----:B------:R-:W4:Y:S01]  /*2c80*/  MUFU.RCP R38, R38 ;  /* 0x0000002600267308 */ /* 0x000f220000001000 */
[----:B0-----:R-:W-:Y:S01]  /*2c90*/  FADD.FTZ R55, R54, 1 ;  /* 0x3f80000036377421 */ /* 0x001fe20000010000 */
[----:B------:R-:W-:Y:S01]  /*2ca0*/  FADD.FTZ R54, R56, 1 ;  /* 0x3f80000038367421 */ /* 0x000fe20000010000 */
[----:B------:R-:W-:Y:S01]  /*2cb0*/  FADD.FTZ R56, R58, 1 ;  /* 0x3f8000003a387421 */ /* 0x000fe20000010000 */
[----:B------:R-:W-:Y:S01]  /*2cc0*/  FMUL.FTZ R6, R37, R6 ;  /* 0x0000000625067220 */ /* 0x000fe20000410000 */
[----:B------:R-:W-:Y:S01]  /*2cd0*/  FMUL.FTZ R4, R5, R4 ;  /* 0x0000000405047220 */ /* 0x000fe20000410000 */
[----:B------:R-:W-:Y:S01]  /*2ce0*/  FADD.FTZ R5, -R45, 1 ;  /* 0x3f8000002d057421 */ /* 0x000fe20000010100 */
[----:B------:R-:W-:Y:S01]  /*2cf0*/  FFMA.FTZ R166, R29, R48, 1 ;  /* 0x3f8000001da67423 */ /* 0x000fe20000010030 */
[----:B-1----:R-:W-:Y:S01]  /*2d00*/  FMUL.FTZ R58, R71, R40 ;  /* 0x00000028473a7220 */ /* 0x002fe20000410000 */
[----:B------:R-:W0:Y:S01]  /*2d10*/  LDS R48, [R109+0x24] ;  /* 0x000024006d307984 */ /* 0x000e220000000800 */
[----:B------:R-:W-:Y:S01]  /*2d20*/  FMUL.FTZ R6, R6, R7 ;  /* 0x0000000706067220 */ /* 0x000fe20000410000 */
[----:B------:R-:W-:Y:S01]  /*2d30*/  FFMA.FTZ R7, R30, R5, 1 ;  /* 0x3f8000001e077423 */ /* 0x000fe20000010005 */
[----:B------:R-:W-:Y:S01]  /*2d40*/  FMUL.FTZ R58, R45, R58 ;  /* 0x0000003a2d3a7220 */ /* 0x000fe20000410000 */
[----:B------:R-:W-:Y:S01]  /*2d50*/  FMUL.FTZ R9, R70, R41 ;  /* 0x0000002946097220 */ /* 0x000fe20000410000 */
[----:B------:R1:W-:Y:S01]  /*2d60*/  MUFU.RCP R145, R74 ;  /* 0x0000004a00917308 */ /* 0x0003e20000001000 */
[----:B------:R-:W-:-:S02]  /*2d70*/  FADD.FTZ R141, R141, 1 ;  /* 0x3f8000008d8d7421 */ /* 0x000fc40000010000 */
[----:B------:R-:W-:Y:S01]  /*2d80*/  FMUL.FTZ R9, R46, R9 ;  /* 0x000000092e097220 */ /* 0x000fe20000410000 */
[----:B---3--:R-:W-:Y:S01]  /*2d90*/  FADD.FTZ R57, R57, 1 ;  /* 0x3f80000039397421 */ /* 0x008fe20000010000 */
[----:B-1----:R-:W-:Y:S01]  /*2da0*/  FMUL.FTZ R74, R58, R7 ;  /* 0x000000073a4a7220 */ /* 0x002fe20000410000 */
[----:B------:R-:W-:Y:S02]  /*2db0*/  FADD.FTZ R58, -R52, 1 ;  /* 0x3f800000343a7421 */ /* 0x000fe40000010100 */
[----:B------:R1:W-:Y:S01]  /*2dc0*/  MUFU.RCP R168, R141 ;  /* 0x0000008d00a87308 */ /* 0x0003e20000001000 */
[----:B------:R-:W-:Y:S01]  /*2dd0*/  FMUL.FTZ R172, R9, R166 ;  /* 0x000000a609ac7220 */ /* 0x000fe20000410000 */
[----:B------:R-:W-:Y:S01]  /*2de0*/  FADD.FTZ R147, R143, 1 ;  /* 0x3f8000008f937421 */ /* 0x000fe20000010000 */
[----:B------:R-:W-:Y:S01]  /*2df0*/  FFMA.FTZ R180, R11, R58, 1 ;  /* 0x3f8000000bb47423 */ /* 0x000fe2000001003a */
[----:B----4-:R-:W-:Y:S01]  /*2e00*/  FADD.FTZ R8, -R38, 1 ;  /* 0x3f80000026087421 */ /* 0x010fe20000010100 */
[----:B------:R-:W-:Y:S01]  /*2e10*/  FMUL.FTZ R5, R72, R39 ;  /* 0x0000002748057220 */ /* 0x000fe20000410000 */
[----:B------:R-:W-:Y:S04]  /*2e20*/  LDS R58, [R109+0x34] ;  /* 0x000034006d3a7984 */ /* 0x000fe80000000800 */
[----:B-1----:R-:W1:Y:S04]  /*2e30*/  LDS R141, [R109+0x30] ;  /* 0x000030006d8d7984 */ /* 0x002e680000000800 */
[----:B------:R-:W3:Y:S04]  /*2e40*/  LDS R143, [R109+0x38] ;  /* 0x000038006d8f7984 */ /* 0x000ee80000000800 */
[----:B------:R-:W4:Y:S01]  /*2e50*/  LDS R166, [R109+0x3c] ;  /* 0x00003c006da67984 */ /* 0x000f220000000800 */
[----:B------:R-:W5:Y:S01]  /*2e60*/  MUFU.RCP R57, R57 ;  /* 0x0000003900397308 */ /* 0x000f620000001000 */
[----:B------:R-:W-:Y:S01]  /*2e70*/  FFMA.FTZ R8, R31, R8, 1 ;  /* 0x3f8000001f087423 */ /* 0x000fe20000010008 */
[----:B------:R-:W-:Y:S01]  /*2e80*/  FMUL.FTZ R5, R38, R5 ;  /* 0x0000000526057220 */ /* 0x000fe20000410000 */
[----:B------:R-:W-:Y:S01]  /*2e90*/  FMUL.FTZ R170, R69, R42 ;  /* 0x0000002a45aa7220 */ /* 0x000fe20000410000 */
[----:B------:R-:W-:-:S04]  /*2ea0*/  FADD.FTZ R7, -R53, 1 ;  /* 0x3f80000035077421 */ /* 0x000fc80000010100 */
[----:B------:R-:W0:Y:S01]  /*2eb0*/  MUFU.RCP R56, R56 ;  /* 0x0000003800387308 */ /* 0x000e220000001000 */
[----:B------:R-:W-:Y:S01]  /*2ec0*/  FMUL.FTZ R8, R5, R8 ;  /* 0x0000000805087220 */ /* 0x000fe20000410000 */
[C---:B------:R-:W-:Y:S01]  /*2ed0*/  FADD.FTZ R5, -R47.reuse, 1 ;  /* 0x3f8000002f057421 */ /* 0x040fe20000010100 */
[----:B--2---:R-:W-:Y:S01]  /*2ee0*/  FMUL.FTZ R174, R68, R43 ;  /* 0x0000002b44ae7220 */ /* 0x004fe20000410000 */
[----:B------:R-:W-:-:S04]  /*2ef0*/  FMUL.FTZ R170, R47, R170 ;  /* 0x000000aa2faa7220 */ /* 0x000fc80000410000 */
[----:B------:R-:W2:Y:S01]  /*2f00*/  MUFU.RCP R54, R54 ;  /* 0x0000003600367308 */ /* 0x000ea20000001000 */
[----:B------:R-:W-:Y:S01]  /*2f10*/  FFMA.FTZ R5, R28, R5, 1 ;  /* 0x3f8000001c057423 */ /* 0x000fe20000010005 */
[----:B------:R-:W-:Y:S01]  /*2f20*/  FADD.FTZ R149, R149, 1 ;  /* 0x3f80000095957421 */ /* 0x000fe20000010000 */
[----:B------:R-:W-:Y:S01]  /*2f30*/  FFMA.FTZ R176, R10, R7, 1 ;  /* 0x3f8000000ab07423 */ /* 0x000fe20000010007 */
[----:B------:R-:W-:Y:S01]  /*2f40*/  FMUL.FTZ R9, R67, R44 ;  /* 0x0000002c43097220 */ /* 0x000fe20000410000 */
[----:B------:R-:W-:-:S03]  /*2f50*/  FMUL.FTZ R7, R53, R174 ;  /* 0x000000ae35077220 */ /* 0x000fc60000410000 */
[----:B------:R-:W1:Y:S01]  /*2f60*/  MUFU.RCP R55, R55 ;  /* 0x0000003700377308 */ /* 0x000e620000001000 */
[----:B------:R-:W-:Y:S01]  /*2f70*/  FMUL.FTZ R174, R170, R5 ;  /* 0x00000005aaae7220 */ /* 0x000fe20000410000 */
[----:B------:R-:W-:Y:S01]  /*2f80*/  FMUL.FTZ R9, R52, R9 ;  /* 0x0000000934097220 */ /* 0x000fe20000410000 */
[----:B------:R-:W-:Y:S01]  /*2f90*/  FMUL.FTZ R176, R7, R176 ;  /* 0x000000b007b07220 */ /* 0x000fe20000410000 */
[----:B-----5:R-:W-:Y:S01]  /*2fa0*/  FADD.FTZ R7, -R57, 1 ;  /* 0x3f80000039077421 */ /* 0x020fe20000010100 */
[----:B------:R-:W5:Y:S08]  /*2fb0*/  S2UR UR8, SR_CgaCtaId ;  /* 0x00000000000879c3 */ /* 0x000f700000008800 */
[----:B------:R-:W-:Y:S06]  /*2fc0*/  BAR.SYNC.DEFER_BLOCKING 0x0 ;  /* 0x0000000000007b1d */ /* 0x000fec0000010000 */
[----:B------:R-:W3:Y:S01]  /*2fd0*/  MUFU.RCP R147, R147 ;  /* 0x0000009300937308 */ /* 0x000ee20000001000 */
[----:B------:R-:W-:-:S07]  /*2fe0*/  FMUL.FTZ R180, R9, R180 ;  /* 0x000000b409b47220 */ /* 0x000fce0000410000 */
[----:B------:R4:W5:Y:S01]  /*2ff0*/  MUFU.RCP R170, R149 ;  /* 0x0000009500aa7308 */ /* 0x0009620000001000 */
[----:B0-----:R-:W-:Y:S01]  /*3000*/  FADD.FTZ R186, -R56, 1 ;  /* 0x3f80000038ba7421 */ /* 0x001fe20000010100 */
[----:B------:R-:W-:Y:S01]  /*3010*/  FFMA.FTZ R9, R22, R7, 1 ;  /* 0x3f80000016097423 */ /* 0x000fe20000010007 */
[----:B--2---:R-:W-:Y:S01]  /*3020*/  FADD.FTZ R182, -R54, 1 ;  /* 0x3f80000036b67421 */ /* 0x004fe20000010100 */
[----:B------:R-:W-:Y:S01]  /*3030*/  FMUL.FTZ R7, R65, R48 ;  /* 0x0000003041077220 */ /* 0x000fe20000410000 */
[----:B------:R-:W-:Y:S01]  /*3040*/  FFMA.FTZ R188, R23, R186, 1 ;  /* 0x3f80000017bc7423 */ /* 0x000fe200000100ba */
[----:B------:R-:W-:Y:S01]  /*3050*/  FMUL.FTZ R186, R64, R51 ;  /* 0x0000003340ba7220 */ /* 0x000fe20000410000 */
[----:B------:R-:W-:Y:S01]  /*3060*/  FFMA.FTZ R184, R21, R182, 1 ;  /* 0x3f80000015b87423 */ /* 0x000fe200000100b6 */
[----:B------:R-:W-:Y:S01]  /*3070*/  FMUL.FTZ R7, R54, R7 ;  /* 0x0000000736077220 */ /* 0x000fe20000410000 */
[----:B-1----:R-:W-:Y:S01]  /*3080*/  FADD.FTZ R5, -R55, 1 ;  /* 0x3f80000037057421 */ /* 0x002fe20000010100 */
[----:B------:R-:W-:Y:S01]  /*3090*/  FMUL.FTZ R182, R66, R49 ;  /* 0x0000003142b67220 */ /* 0x000fe20000410000 */
[----:B----4-:R-:W-:Y:S01]  /*30a0*/  FMUL.FTZ R149, R63, R50 ;  /* 0x000000323f957220 */ /* 0x010fe20000410000 */
[----:B------:R-:W-:Y:S01]  /*30b0*/  FMUL.FTZ R186, R57, R186 ;  /* 0x000000ba39ba7220 */ /* 0x000fe20000410000 */
[----:B------:R-:W-:Y:S01]  /*30c0*/  FMUL.FTZ R184, R7, R184 ;  /* 0x000000b807b87220 */ /* 0x000fe20000410000 */
[----:B------:R-:W-:Y:S01]  /*30d0*/  FFMA.FTZ R5, R20, R5, 1 ;  /* 0x3f80000014057423 */ /* 0x000fe20000010005 */
[----:B------:R-:W-:Y:S01]  /*30e0*/  FMUL.FTZ R182, R55, R182 ;  /* 0x000000b637b67220 */ /* 0x000fe20000410000 */
[----:B------:R-:W-:Y:S01]  /*30f0*/  FMUL.FTZ R149, R56, R149 ;  /* 0x0000009538957220 */ /* 0x000fe20000410000 */
[----:B------:R-:W-:Y:S01]  /*3100*/  FADD.FTZ R190, -R168, 1 ;  /* 0x3f800000a8be7421 */ /* 0x000fe20000010100 */
[----:B---3--:R-:W-:Y:S01]  /*3110*/  FADD.FTZ R7, -R147, 1 ;  /* 0x3f80000093077421 */ /* 0x008fe20000010100 */
[----:B-----5:R-:W-:Y:S01]  /*3120*/  FADD.FTZ R194, -R170, 1 ;  /* 0x3f800000aac27421 */ /* 0x020fe20000010100 */
[----:B------:R-:W-:Y:S01]  /*3130*/  FMUL.FTZ R186, R186, R9 ;  /* 0x00000009baba7220 */ /* 0x000fe20000410000 */
        /* <DEDUP_REMOVED lines=24> */
[----:B------:R-:W-:Y:S04]  /*32c0*/  STS [R109+0x8], R8 ;  /* 0x000008086d007388 */ /* 0x000fe80000000800 */
[----:B------:R1:W-:Y:S01]  /*32d0*/  STS [R109+0xc], R74 ;  /* 0x00000c4a6d007388 */ /* 0x0003e20000000800 */
[----:B0-----:R-:W0:Y:S03]  /*32e0*/  LDC.64 R6, c[0x0][0x398] ;  /* 0x0000e600ff067b82 */ /* 0x001e260000000a00 */
        /* <DEDUP_REMOVED lines=33> */
[C---:B0-----:R-:W-:Y:S01]  /*3500*/  IMAD R8, R6.reuse, UR23, RZ ;  /* 0x0000001706087c24 */ /* 0x041fe2000f8e02ff */
        /* <DEDUP_REMOVED lines=21> */
.L_x_4321:
[----:B------:R-:W-:Y:S05]  /*3660*/  BSYNC B0 ;  /* 0x0000000000007941 */ /* 0x000fea0003800000 */
.L_x_4320:
[----:B------:R-:W-:Y:S01]  /*3670*/  MOV R5, R187 ;  /* 0x000000bb00057202 */ /* 0x000fe20000000f00 */
[----:B------:R-:W-:Y:S01]  /*3680*/  ULDC.64 UR20, c[0x0][0x3a0] ;  /* 0x0000e80000147ab9 */ /* 0x000fe20000000a00 */
[----:B------:R-:W-:Y:S01]  /*3690*/  ULDC.64 UR10, c[0x0][0x3e8] ;  /* 0x0000fa00000a7ab9 */ /* 0x000fe20000000a00 */
[----:B------:R-:W-:Y:S01]  /*36a0*/  IMAD R7, R76, UR20, RZ ;  /* 0x000000144c077c24 */ /* 0x000fe2000f8e02ff */
[-C--:B------:R-:W-:Y:S01]  /*36b0*/  ISETP.GE.AND P0, PT, R164, R185.reuse, PT ;  /* 0x000000b9a400720c */ /* 0x080fe20003f06270 */
[----:B------:R-:W-:Y:S01]  /*36c0*/  IMAD.WIDE.U32 R4, R134, UR20, R4 ;  /* 0x0000001486047c25 */ /* 0x000fe2000f8e0004 */
[----:B------:R-:W-:-:S03]  /*36d0*/  ISETP.GE.AND P3, PT, R156, R185, PT ;  /* 0x000000b99c00720c */ /* 0x000fc60003f66270 */
[----:B------:R-:W-:Y:S01]  /*36e0*/  FMUL.FTZ R33, R33, R36 ;  /* 0x0000002421217220 */ /* 0x000fe20000410000 */
[----:B------:R-:W-:Y:S01]  /*36f0*/  ISETP.GE.AND P4, PT, R154, R185, PT ;  /* 0x000000b99a00720c */ /* 0x000fe20003f86270 */
[----:B0-----:R-:W-:Y:S01]  /*3700*/  IMAD R8, R134, UR21, R7 ;  /* 0x0000001586087c24 */ /* 0x001fe2000f8e0207 */
[----:B------:R-:W-:Y:S01]  /*3710*/  IADD3 R6, P2, R77, R4, RZ ;  /* 0x000000044d067210 */ /* 0x000fe20007f5e0ff */
[----:B------:R-:W-:Y:S01]  /*3720*/  FMUL.FTZ R32, R32, R37 ;  /* 0x0000002520207220 */ /* 0x000fe20000410000 */
[----:B------:R-:W-:Y:S01]  /*3730*/  LEA R7, P1, R12, UR10, 0x2 ;  /* 0x0000000a0c077c11 */ /* 0x000fe2000f8210ff */
        /* <DEDUP_REMOVED lines=85> */
[----:B------:R0:W-:Y:S04]  /*3c90*/  STS [R109+0x8], R6 ;  /* 0x000008066d007388 */ /* 0x0001e80000000800 */
[----:B------:R-:W-:Y:S04]  /*3ca0*/  STS [R109+0xc], R30 ;  /* 0x00000c1e6d007388 */ /* 0x000fe80000000800 */
[----:B------:R1:W-:Y:S01]  /*3cb0*/  STS [R109+0x10], R8 ;  /* 0x000010086d007388 */ /* 0x0003e20000000800 */
[----:B0-----:R-:W1:Y:S03]  /*3cc0*/  LDC.64 R6, c[0x0][0x2c0] ;  /* 0x0000b000ff067b82 */ /* 0x001e660000000a00 */
[----:B------:R-:W-:Y:S04]  /*3cd0*/  STS [R109+0x14], R28 ;  /* 0x0000141c6d007388 */ /* 0x000fe80000000800 */
[----:B------:R-:W-:Y:S04]  /*3ce0*/  STS [R109+0x18], R10 ;  /* 0x0000180a6d007388 */ /* 0x000fe80000000800 */
[----:B------:R-:W-:Y:S04]  /*3cf0*/  STS [R109+0x1c], R44 ;  /* 0x00001c2c6d007388 */ /* 0x000fe80000000800 */
[----:B------:R-:W-:Y:S04]  /*3d00*/  STS [R109+0x20], R20 ;  /* 0x000020146d007388 */ /* 0x000fe80000000800 */
[----:B------:R-:W-:Y:S04]  /*3d10*/  STS [R109+0x24], R48 ;  /* 0x000024306d007388 */ /* 0x000fe80000000800 */
[----:B------:R-:W-:Y:S01]  /*3d20*/  STS [R109+0x28], R22 ;  /* 0x000028166d007388 */ /* 0x000fe20000000800 */
[----:B-1----:R-:W-:-:S03]  /*3d30*/  IMAD R8, R6, UR23, RZ ;  /* 0x0000001706087c24 */ /* 0x002fc6000f8e02ff */
[----:B------:R-:W-:Y:S01]  /*3d40*/  STS [R109+0x2c], R50 ;  /* 0x00002c326d007388 */ /* 0x000fe20000000800 */
[----:B------:R-:W-:-:S03]  /*3d50*/  IMAD.WIDE.U32 R4, R6, UR22, RZ ;  /* 0x0000001606047c25 */ /* 0x000fc6000f8e00ff */
[----:B------:R-:W-:Y:S01]  /*3d60*/  STS [R109+0x30], R24 ;  /* 0x000030186d007388 */ /* 0x000fe20000000800 */
[----:B------:R-:W-:-:S03]  /*3d70*/  IMAD R53, R7, UR22, R8 ;  /* 0x0000001607357c24 */ /* 0x000fc6000f8e0208 */
[----:B------:R-:W-:Y:S02]  /*3d80*/  STS [R109+0x34], R58 ;  /* 0x0000343a6d007388 */ /* 0x000fe40000000800 */
[----:B------:R-:W-:Y:S02]  /*3d90*/  IADD3 R51, R5, R53, RZ ;  /* 0x0000003505337210 */ /* 0x000fe40007ffe0ff */
        /* <DEDUP_REMOVED lines=34> */
.L_x_4324:
[----:B------:R-:W-:Y:S05]  /*3fc0*/  BSYNC B0 ;  /* 0x0000000000007941 */ /* 0x000fea0003800000 */
.L_x_4323:
[----:B------:R-:W-:Y:S01]  /*3fd0*/  MOV R2, R4 ;  /* 0x0000000400027202 */ /* 0x000fe20000000f00 */
[----:B------:R-:W-:Y:S01]  /*3fe0*/  ULDC.64 UR20, c[0x0][0x2c8] ;  /* 0x0000b20000147ab9 */ /* 0x000fe20000000a00 */
[----:B------:R-:W-:Y:S01]  /*3ff0*/  MOV R3, R51 ;  /* 0x0000003300037202 */ /* 0x000fe20000000f00 */
[----:B0-----:R-:W-:Y:S01]  /*4000*/  IMAD R7, R76, UR20, RZ ;  /* 0x000000144c077c24 */ /* 0x001fe2000f8e02ff */
[----:B------:R-:W-:Y:S02]  /*4010*/  LEA R5, P0, R12, UR10, 0x2 ;  /* 0x0000000a0c057c11 */ /* 0x000fe4000f8010ff */
[-C--:B------:R-:W-:Y:S01]  /*4020*/  ISETP.GE.AND P2, PT, R160, R49.reuse, PT ;  /* 0x00000031a000720c */ /* 0x080fe20003f46270 */
[----:B------:R-:W-:Y:S01]  /*4030*/  IMAD.WIDE.U32 R2, R134, UR20, R2 ;  /* 0x0000001486027c25 */ /* 0x000fe2000f8e0002 */
[----:B------:R-:W-:Y:S02]  /*4040*/  LEA.HI.X R6, R12, UR11, R13, 0x2, P0 ;  /* 0x0000000b0c067c11 */ /* 0x000fe400080f140d */
        /* <DEDUP_REMOVED lines=34> */
.L_x_4322:
        /* <DEDUP_REMOVED lines=34> */
[----:B------:R-:W-:Y:S01]  /*4490*/  CS2R R28, SRZ ;  /* 0x00000000001c7805 */ /* 0x000fe2000001ff00 */
[----:B------:R-:W-:Y:S02]  /*44a0*/  IMAD.MOV.U32 R26, RZ, RZ, RZ ;  /* 0x000000ffff1a7224 */ /* 0x000fe400078e00ff */
        /* <DEDUP_REMOVED lines=11> */
[----:B------:R-:W-:Y:S01]  /*4560*/  IADD3 R24, R126, -0x1, RZ ;  /* 0xffffffff7e187810 */ /* 0x000fe20007ffe0ff */
[----:B------:R-:W-:Y:S01]  /*4570*/  IMAD R5, R76, UR8, RZ ;  /* 0x000000084c057c24 */ /* 0x000fe2000f8e02ff */
[----:B------:R-:W-:Y:S01]  /*4580*/  LOP3.LUT R177, R177, 0xfffffffe, RZ, 0xc0, !PT ;  /* 0xfffffffeb1b17812 */ /* 0x000fe200078ec0ff */
[----:B------:R-:W-:Y:S01]  /*4590*/  IMAD.WIDE.U32 R20, R134, UR8, RZ ;  /* 0x0000000886147c25 */ /* 0x000fe2000f8e00ff */
[----:B------:R-:W-:Y:S01]  /*45a0*/  LEA.HI R2, R24, R24, RZ, 0x1 ;  /* 0x0000001818027211 */ /* 0x000fe200078f08ff */
[----:B------:R-:W-:Y:S01]  /*45b0*/  UMOV UR7, URZ ;  /* 0x0000003f00077c82 */ /* 0x000fe20008000000 */
[----:B------:R-:W-:Y:S01]  /*45c0*/  MOV R27, RZ ;  /* 0x000000ff001b7202 */ /* 0x000fe20000000f00 */
[----:B------:R-:W-:Y:S01]  /*45d0*/  IMAD R5, R134, UR9, R5 ;  /* 0x0000000986057c24 */ /* 0x000fe2000f8e0205 */
[----:B------:R-:W-:Y:S01]  /*45e0*/  LOP3.LUT R3, R2, 0xfffffe, RZ, 0xc0, !PT ;  /* 0x00fffffe02037812 */ /* 0x000fe200078ec0ff */
[----:B------:R-:W-:Y:S01]  /*45f0*/  UMOV UR8, URZ ;  /* 0x0000003f00087c82 */ /* 0x000fe20008000000 */
[----:B------:R-:W-:Y:S01]  /*4600*/  MOV R42, RZ ;  /* 0x000000ff002a7202 */ /* 0x000fe20000000f00 */
[----:B------:R-:W-:Y:S01]  /*4610*/  ULDC UR23, c[0x0][0x224] ;  /* 0x0000890000177ab9 */ /* 0x000fe20000000800 */
[----:B------:R-:W-:Y:S01]  /*4620*/  IADD3 R24, R24, -R3, RZ ;  /* 0x8000000318187210 */ /* 0x000fe20007ffe0ff */
[----:B------:R-:W-:Y:S01]  /*4630*/  ULDC UR34, c[0x0][0x21c] ;  /* 0x0000870000227ab9 */ /* 0x000fe20000000800 */
[----:B------:R-:W-:Y:S01]  /*4640*/  @P0 LOP3.LUT R177, R177, 0x1, RZ, 0xfc, !PT ;  /* 0x00000001b1b10812 */ /* 0x000fe200078efcff */
[----:B------:R-:W-:Y:S01]  /*4650*/  ULDC UR9, c[0x0][0x218] ;  /* 0x0000860000097ab9 */ /* 0x000fe20000000800 */
[----:B------:R-:W-:Y:S01]  /*4660*/  IADD3 R25, R21, R5, RZ ;  /* 0x0000000515197210 */ /* 0x000fe20007ffe0ff */
[----:B------:R-:W-:Y:S01]  /*4670*/  ULDC.64 UR20, c[0x0][0x3c8] ;  /* 0x0000f20000147ab9 */ /* 0x000fe20000000a00 */
[----:B------:R-:W-:Y:S01]  /*4680*/  ULDC.64 UR24, c[0x0][0x238] ;  /* 0x00008e0000187ab9 */ /* 0x000fe20000000a00 */
[----:B------:R-:W-:Y:S01]  /*4690*/  ULDC.64 UR26, c[0x0][0x250] ;  /* 0x00009400001a7ab9 */ /* 0x000fe20000000a00 */
[----:B------:R-:W-:Y:S01]  /*46a0*/  ULDC.64 UR28, c[0x0][0x270] ;  /* 0x00009c00001c7ab9 */ /* 0x000fe20000000a00 */
[----:B------:R-:W-:Y:S01]  /*46b0*/  ULDC.64 UR30, c[0x0][0x268] ;  /* 0x00009a00001e7ab9 */ /* 0x000fe20000000a00 */
[----:B------:R-:W-:-:S05]  /*46c0*/  ULDC.64 UR32, c[0x0][0x350] ;  /* 0x0000d40000207ab9 */ /* 0x000fca0000000a00 */
.L_x_4369:
[----:B0-----:R-:W0:Y:S01]  /*46d0*/  LDC.64 R2, c[0x0][0x2d0] ;  /* 0x0000b400ff027b82 */ /* 0x001e220000000a00 */
[----:B------:R-:W-:Y:S01]  /*46e0*/  SHF.R.S32.HI R159, RZ, 0x1f, R27 ;  /* 0x0000001fff9f7819 */ /* 0x000fe2000001141b */
[----:B--2---:R-:W-:Y:S01]  /*46f0*/  IMAD.WIDE.U32 R4, R27, UR26, R12 ;  /* 0x0000001a1b047c25 */ /* 0x004fe2000f8e000c */
[----:B------:R-:W-:Y:S01]  /*4700*/  MOV R6, R20 ;  /* 0x0000001400067202 */ /* 0x000fe20000000f00 */
[----:B------:R-:W-:Y:S01]  /*4710*/  HFMA2.MMA R166, -RZ, RZ, 0, 0 ;  /* 0x00000000ffa67435 */ /* 0x000fe200000001ff */
[----:B------:R-:W-:Y:S01]  /*4720*/  MOV R7, R25 ;  /* 0x0000001900077202 */ /* 0x000fe20000000f00 */
[C---:B------:R-:W-:Y:S01]  /*4730*/  IMAD R8, R159.reuse, UR24, RZ ;  /* 0x000000189f087c24 */ /* 0x040fe2000f8e02ff */
[C---:B------:R-:W-:Y:S01]  /*4740*/  LOP3.LUT R136, R12.reuse, 0x20, RZ, 0xfc, !PT ;  /* 0x000000200c887812 */ /* 0x040fe200078efcff */
[----:B------:R-:W-:Y:S01]  /*4750*/  IMAD R10, R159, UR26, RZ ;  /* 0x0000001a9f0a7c24 */ /* 0x000fe2000f8e02ff */
[C---:B------:R-:W-:Y:S01]  /*4760*/  LOP3.LUT R164, R12.reuse, 0x40, RZ, 0xfc, !PT ;  /* 0x000000400ca47812 */ /* 0x040fe200078efcff */
[----:B------:R-:W-:Y:S01]  /*4770*/  IMAD.WIDE.U32 R6, R27, UR24, R6 ;  /* 0x000000181b067c25 */ /* 0x000fe2000f8e0006 */
[----:B------:R-:W-:-:S02]  /*4780*/  LOP3.LUT R162, R12, 0x60, RZ, 0xfc, !PT ;  /* 0x000000600ca27812 */ /* 0x000fc400078efcff */
[----:B------:R-:W-:Y:S02]  /*4790*/  CS2R R22, SRZ ;  /* 0x0000000000167805 */ /* 0x000fe4000001ff00 */
[----:B------:R-:W-:Y:S01]  /*47a0*/  LOP3.LUT R160, R12, 0x80, RZ, 0xfc, !PT ;  /* 0x000000800ca07812 */ /* 0x000fe200078efcff */
[C---:B------:R-:W-:Y:S01]  /*47b0*/  IMAD R9, R27.reuse, UR25, R8 ;  /* 0x000000191b097c24 */ /* 0x040fe2000f8e0208 */
[----:B------:R-:W-:Y:S01]  /*47c0*/  LEA R8, P1, R4, R133, 0x2 ;  /* 0x0000008504087211 */ /* 0x000fe200078210ff */
[----:B------:R-:W-:Y:S01]  /*47d0*/  IMAD R11, R27, UR27, R10 ;  /* 0x0000001b1b0b7c24 */ /* 0x000fe2000f8e020a */
[----:B------:R-:W-:Y:S01]  /*47e0*/  LOP3.LUT R158, R12, 0xa0, RZ, 0xfc, !PT ;  /* 0x000000a00c9e7812 */ /* 0x000fe200078efcff */
[----:B------:R-:W-:Y:S01]  /*47f0*/  HFMA2.MMA R168, -RZ, RZ, 0, 0 ;  /* 0x00000000ffa87435 */ /* 0x000fe200000001ff */
[----:B------:R-:W-:Y:S01]  /*4800*/  IADD3 R7, R7, R9, RZ ;  /* 0x0000000907077210 */ /* 0x000fe20007ffe0ff */
[----:B------:R-:W-:Y:S01]  /*4810*/  IMAD.IADD R5, R5, 0x1, R11 ;  /* 0x0000000105057824 */ /* 0x000fe200078e020b */
[----:B------:R-:W-:-:S02]  /*4820*/  ISETP.GE.AND P2, PT, R162, R127, PT ;  /* 0x0000007fa200720c */ /* 0x000fc40003f46270 */
[----:B------:R-:W-:Y:S02]  /*4830*/  CS2R R10, SRZ ;  /* 0x00000000000a7805 */ /* 0x000fe4000001ff00 */
[----:B------:R-:W-:Y:S01]  /*4840*/  ISETP.GE.AND P3, PT, R160, R127, PT ;  /* 0x0000007fa000720c */ /* 0x000fe20003f66270 */
[----:B------:R-:W-:Y:S01]  /*4850*/  HFMA2.MMA R170, -RZ, RZ, 0, 0 ;  /* 0x00000000ffaa7435 */ /* 0x000fe200000001ff */
[----:B0-----:R-:W-:Y:S01]  /*4860*/  LEA R2, P0, R6, R2, 0x2 ;  /* 0x0000000206027211 */ /* 0x001fe200078010ff */
[----:B------:R-:W-:Y:S01]  /*4870*/  HFMA2.MMA R172, -RZ, RZ, 0, 0 ;  /* 0x00000000ffac7435 */ /* 0x000fe200000001ff */
[----:B------:R-:W-:Y:S02]  /*4880*/  LEA.HI.X R9, R4, R131, R5, 0x2, P1 ;  /* 0x0000008304097211 */ /* 0x000fe400008f1405 */
[----:B------:R-:W-:Y:S02]  /*4890*/  LEA.HI.X R3, R6, R3, R7, 0x2, P0 ;  /* 0x0000000306037211 */ /* 0x000fe400000f1407 */
[----:B------:R-:W-:-:S02]  /*48a0*/  ISETP.GE.AND P0, PT, R136, R127, PT ;  /* 0x0000007f8800720c */ /* 0x000fc40003f06270 */
[-C--:B------:R-:W-:Y:S01]  /*48b0*/  ISETP.GE.AND P1, PT, R164, R127.reuse, PT ;  /* 0x0000007fa400720c */ /* 0x080fe20003f26270 */
[----:B------:R-:W2:Y:S01]  /*48c0*/  @!P2 LDG.E R23, desc[UR18][R8.64+0x180] ;  /* 0x000180120817a981 */ /* 0x000ea2000c1e1900 */
[----:B------:R-:W-:Y:S02]  /*48d0*/  ISETP.GE.AND P4, PT, R158, R127, PT ;  /* 0x0000007f9e00720c */ /* 0x000fe40003f86270 */
[----:B------:R-:W-:Y:S01]  /*48e0*/  LOP3.LUT P5, RZ, R177, 0x1, RZ, 0xc0, !PT ;  /* 0x00000001b1ff7812 */ /* 0x000fe200078ac0ff */
[----:B------:R-:W3:Y:S01]  /*48f0*/  @!P3 LDG.E R166, desc[UR18][R8.64+0x200] ;  /* 0x0002001208a6b981 */ /* 0x000ee2000c1e1900 */
[C---:B------:R-:W-:Y:S02]  /*4900*/  LOP3.LUT R156, R12.reuse, 0xc0, RZ, 0xfc, !PT ;  /* 0x000000c00c9c7812 */ /* 0x040fe400078efcff */
[----:B------:R-:W-:Y:S01]  /*4910*/  MOV R143, RZ ;  /* 0x000000ff008f7202 */ /* 0x000fe20000000f00 */
[----:B------:R0:W4:Y:S01]  /*4920*/  LDG.E R141, desc[UR18][R2.64] ;  /* 0x00000012028d7981 */ /* 0x000122000c1e1900 */
[----:B------:R-:W-:-:S02]  /*4930*/  LOP3.LUT R154, R12, 0xe0, RZ, 0xfc, !PT ;  /* 0x000000e00c9a7812 */ /* 0x000fc400078efcff */
[C---:B------:R-:W-:Y:S01]  /*4940*/  LOP3.LUT R152, R12.reuse, 0x100, RZ, 0xfc, !PT ;  /* 0x000001000c987812 */ /* 0x040fe200078efcff */
[----:B------:R-:W2:Y:S01]  /*4950*/  @!P0 LDG.E R11, desc[UR18][R8.64+0x80] ;  /* 0x00008012080b8981 */ /* 0x000ea2000c1e1900 */
[C---:B------:R-:W-:Y:S02]  /*4960*/  LOP3.LUT R150, R12.reuse, 0x120, RZ, 0xfc, !PT ;  /* 0x000001200c967812 */ /* 0x040fe400078efcff */
[----:B------:R-:W-:Y:S01]  /*4970*/  LOP3.LUT R148, R12, 0x140, RZ, 0xfc, !PT ;  /* 0x000001400c947812 */ /* 0x000fe200078efcff */
[----:B------:R-:W3:Y:S01]  /*4980*/  @!P1 LDG.E R22, desc[UR18][R8.64+0x100] ;  /* 0x0001001208169981 */ /* 0x000ee2000c1e1900 */
[-C--:B------:R-:W-:Y:S02]  /*4990*/  ISETP.GE.AND P0, PT, R156, R127.reuse, PT ;  /* 0x0000007f9c00720c */ /* 0x080fe40003f06270 */
[-C--:B------:R-:W-:Y:S01]  /*49a0*/  ISETP.GE.AND P1, PT, R154, R127.reuse, PT ;  /* 0x0000007f9a00720c */ /* 0x080fe20003f26270 */
[----:B------:R-:W3:Y:S01]  /*49b0*/  @!P4 LDG.E R143, desc[UR18][R8.64+0x280] ;  /* 0x00028012088fc981 */ /* 0x000ee2000c1e1900 */
[----:B------:R-:W-:-:S02]  /*49c0*/  ISETP.GE.AND P2, PT, R152, R127, PT ;  /* 0x0000007f9800720c */ /* 0x000fc40003f46270 */
[-C--:B------:R-:W-:Y:S01]  /*49d0*/  ISETP.GE.AND P3, PT, R150, R127.reuse, PT ;  /* 0x0000007f9600720c */ /* 0x080fe20003f66270 */
[----:B------:R-:W2:Y:S01]  /*49e0*/  @!P5 LDG.E R10, desc[UR18][R8.64] ;  /* 0x00000012080ad981 */ /* 0x000ea2000c1e1900 */
[----:B------:R-:W-:Y:S02]  /*49f0*/  ISETP.GE.AND P4, PT, R148, R127, PT ;  /* 0x0000007f9400720c */ /* 0x000fe40003f86270 */
[----:B------:R-:W-:Y:S02]  /*4a00*/  MOV R145, RZ ;  /* 0x000000ff00917202 */ /* 0x000fe40000000f00 */
[----:B------:R-:W-:Y:S01]  /*4a10*/  MOV R147, RZ ;  /* 0x000000ff00937202 */ /* 0x000fe20000000f00 */
[----:B------:R-:W3:Y:S01]  /*4a20*/  @!P0 LDG.E R168, desc[UR18][R8.64+0x300] ;  /* 0x0003001208a88981 */ /* 0x000ee2000c1e1900 */
[C---:B------:R-:W-:Y:S02]  /*4a30*/  LOP3.LUT R146, R12.reuse, 0x160, RZ, 0xfc, !PT ;  /* 0x000001600c927812 */ /* 0x040fe400078efcff */
[C---:B------:R-:W-:Y:S01]  /*4a40*/  LOP3.LUT R144, R12.reuse, 0x180, RZ, 0xfc, !PT ;  /* 0x000001800c907812 */ /* 0x040fe200078efcff */
[----:B------:R-:W3:Y:S01]  /*4a50*/  @!P1 LDG.E R145, desc[UR18][R8.64+0x380] ;  /* 0x0003801208919981 */ /* 0x000ee2000c1e1900 */
[----:B------:R-:W-:-:S02]  /*4a60*/  LOP3.LUT R142, R12, 0x1a0, RZ, 0xfc, !PT ;  /* 0x000001a00c8e7812 */ /* 0x000fc400078efcff */
[C---:B------:R-:W-:Y:S01]  /*4a70*/  LOP3.LUT R140, R12.reuse, 0x1c0, RZ, 0xfc, !PT ;  /* 0x000001c00c8c7812 */ /* 0x040fe200078efcff */
[----:B------:R-:W3:Y:S01]  /*4a80*/  @!P2 LDG.E R170, desc[UR18][R8.64+0x400] ;  /* 0x0004001208aaa981 */ /* 0x000ee2000c1e1900 */
[----:B------:R-:W-:Y:S02]  /*4a90*/  LOP3.LUT R138, R12, 0x1e0, RZ, 0xfc, !PT ;  /* 0x000001e00c8a7812 */ /* 0x000fe400078efcff */
[-C--:B------:R-:W-:Y:S01]  /*4aa0*/  ISETP.GE.AND P0, PT, R146, R127.reuse, PT ;  /* 0x0000007f9200720c */ /* 0x080fe20003f06270 */
[----:B------:R-:W3:Y:S01]  /*4ab0*/  @!P3 LDG.E R147, desc[UR18][R8.64+0x480] ;  /* 0x000480120893b981 */ /* 0x000ee2000c1e1900 */
[-C--:B------:R-:W-:Y:S02]  /*4ac0*/  ISETP.GE.AND P1, PT, R144, R127.reuse, PT ;  /* 0x0000007f9000720c */ /* 0x080fe40003f26270 */
[-C--:B------:R-:W-:Y:S01]  /*4ad0*/  ISETP.GE.AND P2, PT, R142, R127.reuse, PT ;  /* 0x0000007f8e00720c */ /* 0x080fe20003f46270 */
[----:B------:R-:W3:Y:S01]  /*4ae0*/  @!P4 LDG.E R172, desc[UR18][R8.64+0x500] ;  /* 0x0005001208acc981 */ /* 0x000ee2000c1e1900 */
[-C--:B------:R-:W-:Y:S01]  /*4af0*/  ISETP.GE.AND P3, PT, R140, R127.reuse, PT ;  /* 0x0000007f8c00720c */ /* 0x080fe20003f66270 */
[----:B------:R-:W-:Y:S01]  /*4b00*/  HFMA2.MMA R151, -RZ, RZ, 0, 0 ;  /* 0x00000000ff977435 */ /* 0x000fe200000001ff */
[----:B------:R-:W-:Y:S01]  /*4b10*/  ISETP.GE.AND P4, PT, R138, R127, PT ;  /* 0x0000007f8a00720c */ /* 0x000fe20003f86270 */
[----:B------:R-:W-:Y:S01]  /*4b20*/  IMAD.MOV.U32 R149, RZ, RZ, RZ ;  /* 0x000000ffff957224 */ /* 0x000fe200078e00ff */
[----:B------:R-:W-:Y:S01]  /*4b30*/  HFMA2.MMA R153, -RZ, RZ, 0, 0 ;  /* 0x00000000ff997435 */ /* 0x000fe200000001ff */
[----:B------:R-:W-:-:S02]  /*4b40*/  MOV R174, RZ ;  /* 0x000000ff00ae7202 */ /* 0x000fc40000000f00 */
[----:B------:R-:W-:Y:S02]  /*4b50*/  MOV R176, RZ ;  /* 0x000000ff00b07202 */ /* 0x000fe40000000f00 */
[----:B------:R-:W3:Y:S04]  /*4b60*/  @!P0 LDG.E R149, desc[UR18][R8.64+0x580] ;  /* 0x0005801208958981 */ /* 0x000ee8000c1e1900 */
[----:B------:R-:W3:Y:S04]  /*4b70*/  @!P1 LDG.E R174, desc[UR18][R8.64+0x600] ;  /* 0x0006001208ae9981 */ /* 0x000ee8000c1e1900 */
[----:B------:R-:W3:Y:S04]  /*4b80*/  @!P2 LDG.E R151, desc[UR18][R8.64+0x680] ;  /* 0x000680120897a981 */ /* 0x000ee8000c1e1900 */
[----:B------:R-:W3:Y:S04]  /*4b90*/  @!P3 LDG.E R176, desc[UR18][R8.64+0x700] ;  /* 0x0007001208b0b981 */ /* 0x000ee8000c1e1900 */
[----:B-1----:R1:W3:Y:S01]  /*4ba0*/  @!P4 LDG.E R153, desc[UR18][R8.64+0x780] ;  /* 0x000780120899c981 */ /* 0x0022e2000c1e1900 */
[----:B------:R-:W-:-:S02]  /*4bb0*/  IMAD R5, R76, UR30, RZ ;  /* 0x0000001e4c057c24 */ /* 0x000fc4000f8e02ff */
[----:B------:R-:W-:-:S04]  /*4bc0*/  IMAD.WIDE.U32 R6, R134, UR30, RZ ;  /* 0x0000001e86067c25 */ /* 0x000fc8000f8e00ff */
[----:B------:R-:W-:Y:S02]  /*4bd0*/  IMAD R157, R134, UR31, R5 ;  /* 0x0000001f869d7c24 */ /* 0x000fe4000f8e0205 */
[----:B------:R-:W1:Y:S01]  /*4be0*/  LDC.64 R4, c[0x0][0x2e0] ;  /* 0x0000b800ff047b82 */ /* 0x000e620000000a00 */
[----:B0-----:R-:W-:Y:S02]  /*4bf0*/  IMAD R2, R159, UR28, RZ ;  /* 0x0000001c9f027c24 */ /* 0x001fe4000f8e02ff */
[----:B------:R-:W-:Y:S02]  /*4c00*/  IADD3 R7, R7, R157, RZ ;  /* 0x0000009d07077210 */ /* 0x000fe40007ffe0ff */
[C---:B-1----:R-:W-:Y:S01]  /*4c10*/  IMAD R9, R27.reuse, UR29, R2 ;  /* 0x0000001d1b097c24 */ /* 0x042fe2000f8e0202 */
[----:B------:R-:W-:Y:S01]  /*4c20*/  ISETP.GE.AND P0, PT, R126, 0x2, PT ;  /* 0x000000027e00780c */ /* 0x000fe20003f06270 */
[----:B------:R-:W-:-:S03]  /*4c30*/  IMAD.WIDE.U32 R2, R27, UR28, R6 ;  /* 0x0000001c1b027c25 */ /* 0x000fc6000f8e0006 */
[----:B------:R-:W-:Y:S02]  /*4c40*/  ISETP.NE.OR P0, PT, R179, RZ, !P0 ;  /* 0x000000ffb300720c */ /* 0x000fe40004705670 */
[C---:B------:R-:W-:Y:S02]  /*4c50*/  ISETP.NE.AND P1, PT, R135.reuse, RZ, PT ;  /* 0x000000ff8700720c */ /* 0x040fe40003f25270 */
[----:B------:R-:W-:Y:S02]  /*4c60*/  LEA R155, R24, R27, 0x8 ;  /* 0x0000001b189b7211 */ /* 0x000fe400078e40ff */
[----:B------:R-:W-:Y:S02]  /*4c70*/  IADD3 R180, R135, 0x200, RZ ;  /* 0x0000020087b47810 */ /* 0x000fe40007ffe0ff */
[----:B------:R-:W-:Y:S02]  /*4c80*/  IADD3 R3, R3, R9, RZ ;  /* 0x0000000903037210 */ /* 0x000fe40007ffe0ff */
[----:B------:R-:W-:-:S03]  /*4c90*/  SEL R155, R155, R180, !P1 ;  /* 0x000000b49b9b7207 */ /* 0x000fc60004800000 */
[----:B------:R-:W0:Y:S01]  /*4ca0*/  @!P0 LDC R8, c[0x0][0x21c] ;  /* 0x00008700ff088b82 */ /* 0x000e220000000800 */
[C---:B------:R-:W-:Y:S02]  /*4cb0*/  LEA R4, P2, R2.reuse, R4, 0x2 ;  /* 0x0000000402047211 */ /* 0x040fe400078410ff */
[----:B------:R-:W-:Y:S02]  /*4cc0*/  LEA R7, R155, R74, 0x2 ;  /* 0x0000004a9b077211 */ /* 0x000fe400078e10ff */
[----:B------:R-:W-:Y:S01]  /*4cd0*/  LEA.HI.X R5, R2, R5, R3, 0x2, P2 ;  /* 0x0000000502057211 */ /* 0x000fe200010f1403 */
[----:B------:R-:W-:Y:S02]  /*4ce0*/  @!P0 VIADD R2, R126, 0xfffffffe ;  /* 0xfffffffe7e028836 */ /* 0x000fe40000000000 */
[----:B------:R-:W-:Y:S01]  /*4cf0*/  FADD.FTZ R197, R90, UR5 ;  /* 0x000000055ac57e21 */ /* 0x000fe20008010000 */
[----:B------:R-:W-:Y:S01]  /*4d00*/  MOV R9, RZ ;  /* 0x000000ff00097202 */ /* 0x000fe20000000f00 */
[----:B------:R-:W-:Y:S01]  /*4d10*/  FADD.FTZ R195, R88, UR5 ;  /* 0x0000000558c37e21 */ /* 0x000fe20008010000 */
[----:B------:R-:W-:Y:S01]  /*4d20*/  FADD.FTZ R193, R87, UR5 ;  /* 0x0000000557c17e21 */ /* 0x000fe20008010000 */
[----:B------:R-:W-:Y:S01]  /*4d30*/  FADD.FTZ R186, R91, UR5 ;  /* 0x000000055bba7e21 */ /* 0x000fe20008010000 */
[----:B0-----:R-:W-:Y:S01]  /*4d40*/  @!P0 IMAD R3, R2, R8, R27 ;  /* 0x0000000802038224 */ /* 0x001fe200078e021b */
[----:B------:R-:W-:-:S03]  /*4d50*/  HFMA2.MMA R8, -RZ, RZ, 1.875, 0 ;  /* 0x3f800000ff087435 */ /* 0x000fc600000001ff */
[----:B------:R-:W-:-:S04]  /*4d60*/  @!P0 IMAD.WIDE R2, R3, 0x8, R18 ;  /* 0x0000000803028825 */ /* 0x000fc800078e0212 */
[----:B------:R-:W-:Y:S01]  /*4d70*/  FADD.FTZ R181, R84, UR5 ;  /* 0x0000000554b57e21 */ /* 0x000fe20008010000 */
[----:B------:R-:W-:Y:S01]  /*4d80*/  FADD.FTZ R199, R90, UR5 ;  /* 0x000000055ac77e21 */ /* 0x000fe20008010000 */
[----:B------:R-:W-:Y:S01]  /*4d90*/  FMUL.FTZ R186, R105, R186 ;  /* 0x000000ba69ba7220 */ /* 0x000fe20000410000 */
[----:B------:R-:W-:Y:S01]  /*4da0*/  FADD.FTZ R184, R89, UR5 ;  /* 0x0000000559b87e21 */ /* 0x000fe20008010000 */
[----:B------:R-:W-:Y:S01]  /*4db0*/  FMUL.FTZ R200, R100, R181 ;  /* 0x000000b564c87220 */ /* 0x000fe20000410000 */
[----:B------:R-:W-:Y:S01]  /*4dc0*/  FADD.FTZ R189, R84, UR5 ;  /* 0x0000000554bd7e21 */ /* 0x000fe20008010000 */
[----:B------:R-:W-:Y:S01]  /*4dd0*/  FADD.FTZ R185, R86, UR5 ;  /* 0x0000000556b97e21 */ /* 0x000fe20008010000 */
[----:B------:R-:W-:Y:S01]  /*4de0*/  FADD.FTZ R201, R92, UR5 ;  /* 0x000000055cc97e21 */ /* 0x000fe20008010000 */
[----:B------:R-:W-:Y:S01]  /*4df0*/  FADD.FTZ R188, R178, UR5 ;  /* 0x00000005b2bc7e21 */ /* 0x000fe20008010000 */
[----:B------:R-:W-:Y:S01]  /*4e00*/  FMUL.FTZ R184, R103, R184 ;  /* 0x000000b867b87220 */ /* 0x000fe20000410000 */
[----:B------:R-:W-:Y:S01]  /*4e10*/  FMUL.FTZ R182, R102, R185 ;  /* 0x000000b966b67220 */ /* 0x000fe20000410000 */
[----:B------:R-:W-:Y:S01]  /*4e20*/  FADD.FTZ R187, R88, UR5 ;  /* 0x0000000558bb7e21 */ /* 0x000fe20008010000 */
[----:B------:R-:W-:Y:S01]  /*4e30*/  FMUL.FTZ R190, R108, R201 ;  /* 0x000000c96cbe7220 */ /* 0x000fe20000410000 */
[----:B------:R-:W-:Y:S01]  /*4e40*/  FMUL.FTZ R188, R107, R188 ;  /* 0x000000bc6bbc7220 */ /* 0x000fe20000410000 */
[----:B------:R-:W-:-:S04]  /*4e50*/  FADD.FTZ R180, R85, UR5 ;  /* 0x0000000555b47e21 */ /* 0x000fc80008010000 */
[----:B------:R-:W-:Y:S01]  /*4e60*/  FMUL.FTZ R180, R99, R180 ;  /* 0x000000b463b47220 */ /* 0x000fe20000410000 */
[----:B------:R-:W-:Y:S01]  /*4e70*/  FADD.FTZ R208, R87, UR5 ;  /* 0x0000000557d07e21 */ /* 0x000fe20008010000 */
[----:B------:R-:W-:-:S03]  /*4e80*/  FADD.FTZ R183, R82, UR5 ;  /* 0x0000000552b77e21 */ /* 0x000fc60008010000 */
[----:B------:R-:W-:Y:S01]  /*4e90*/  FMUL.FTZ R208, R101, R208 ;  /* 0x000000d065d07220 */ /* 0x000fe20000410000 */
[----:B------:R-:W-:Y:S01]  /*4ea0*/  FADD.FTZ R175, R81, UR5 ;  /* 0x0000000551af7e21 */ /* 0x000fe20008010000 */
[----:B------:R-:W-:Y:S01]  /*4eb0*/  FADD.FTZ R173, R79, UR5 ;  /* 0x000000054fad7e21 */ /* 0x000fe20008010000 */
[----:B------:R-:W-:Y:S01]  /*4ec0*/  BSSY B0, `(.L_x_4326) ;  /* 0x000009c000007945 */ /* 0x000fe20003800000 */
[----:B------:R-:W-:Y:S01]  /*4ed0*/  LEA R232, R135, R74, 0x3 ;  /* 0x0000004a87e87211 */ /* 0x000fe200078e18ff */
[----:B----4-:R-:W-:Y:S01]  /*4ee0*/  FMUL.FTZ R6, R141, 1.4426950216293334961 ;  /* 0x3fb8aa3b8d067820 */ /* 0x010fe20000410000 */
[----:B--2---:R-:W-:Y:S04]  /*4ef0*/  STS [R125], R10 ;  /* 0x0000000a7d007388 */ /* 0x004fe80000000800 */
[----:B------:R-:W-:Y:S04]  /*4f00*/  STS [R124+0x80], R11 ;  /* 0x0000800b7c007388 */ /* 0x000fe80000000800 */
[----:B---3--:R-:W-:Y:S04]  /*4f10*/  STS [R123+0x100], R22 ;  /* 0x000100167b007388 */ /* 0x008fe80000000800 */
[----:B------:R-:W-:Y:S04]  /*4f20*/  STS [R122+0x180], R23 ;  /* 0x000180177a007388 */ /* 0x000fe80000000800 */
[----:B------:R-:W-:Y:S04]  /*4f30*/  STS [R121+0x200], R166 ;  /* 0x000200a679007388 */ /* 0x000fe80000000800 */
[----:B------:R0:W-:Y:S02]  /*4f40*/  STS [R120+0x280], R143 ;  /* 0x0002808f78007388 */ /* 0x0001e40000000800 */
[----:B0-----:R-:W-:-:S04]  /*4f50*/  FADD.FTZ R143, R178, UR5 ;  /* 0x00000005b28f7e21 */ /* 0x001fc80008010000 */
[----:B------:R-:W-:Y:S01]  /*4f60*/  FMUL.FTZ R22, R6, R143 ;  /* 0x0000008f06167220 */ /* 0x000fe20000410000 */
[----:B------:R-:W-:Y:S04]  /*4f70*/  STS [R119+0x300], R168 ;  /* 0x000300a877007388 */ /* 0x000fe80000000800 */
[----:B------:R-:W-:Y:S01]  /*4f80*/  STS [R118+0x380], R145 ;  /* 0x0003809176007388 */ /* 0x000fe20000000800 */
[----:B------:R-:W0:Y:S03]  /*4f90*/  MUFU.EX2 R22, R22 ;  /* 0x0000001600167308 */ /* 0x000e260000000800 */
        /* <DEDUP_REMOVED lines=11> */
[----:B------:R-:W-:Y:S04]  /*5050*/  LDS R147, [R109+0x4] ;  /* 0x000004006d937984 */ /* 0x000fe80000000800 */
        /* <DEDUP_REMOVED lines=12> */
[----:B------:R-:W4:Y:S01]  /*5120*/  LDS R145, [R109] ;  /* 0x000000006d917984 */ /* 0x000f220000000800 */
[----:B------:R-:W-:-:S03]  /*5130*/  FADD.FTZ R166, R92, UR5 ;  /* 0x000000055ca67e21 */ /* 0x000fc60008010000 */
[----:B------:R1:W5:Y:S04]  /*5140*/  LDG.E R4, desc[UR18][R4.64] ;  /* 0x0000001204047981 */ /* 0x000368000c1e1900 */
[----:B0-----:R0:W-:Y:S01]  /*5150*/  STS [R7+0x2550], R22 ;  /* 0x0025501607007388 */ /* 0x0011e20000000800 */
[----:B------:R-:W-:Y:S01]  /*5160*/  BAR.SYNC.DEFER_BLOCKING 0x0 ;  /* 0x0000000000007b1d */ /* 0x000fe20000010000 */
[----:B------:R-:W-:Y:S01]  /*5170*/  FMUL.FTZ R191, R6, R166 ;  /* 0x000000a606bf7220 */ /* 0x000fe20000410000 */
[----:B-1----:R-:W-:-:S04]  /*5180*/  FADD.FTZ R5, R91, UR5 ;  /* 0x000000055b057e21 */ /* 0x002fc80008010000 */
[C---:B------:R-:W-:Y:S01]  /*5190*/  FMUL.FTZ R198, R6.reuse, R5 ;  /* 0x0000000506c67220 */ /* 0x040fe20000410000 */
[----:B------:R-:W1:Y:S01]  /*51a0*/  MUFU.EX2 R191, R191 ;  /* 0x000000bf00bf7308 */ /* 0x000e620000000800 */
[----:B------:R-:W-:Y:S01]  /*51b0*/  FMUL.FTZ R197, R6, R197 ;  /* 0x000000c506c57220 */ /* 0x000fe20000410000 */
[----:B------:R-:W-:-:S04]  /*51c0*/  FADD.FTZ R5, R89, UR5 ;  /* 0x0000000559057e21 */ /* 0x000fc80008010000 */
[C---:B------:R-:W-:Y:S02]  /*51d0*/  FMUL.FTZ R196, R6.reuse, R5 ;  /* 0x0000000506c47220 */ /* 0x040fe40000410000 */
[----:B------:R-:W2:Y:S01]  /*51e0*/  MUFU.EX2 R198, R198 ;  /* 0x000000c600c67308 */ /* 0x000ea20000000800 */
[----:B------:R-:W-:Y:S01]  /*51f0*/  FMUL.FTZ R195, R6, R195 ;  /* 0x000000c306c37220 */ /* 0x000fe20000410000 */
[----:B------:R-:W-:-:S06]  /*5200*/  FADD.FTZ R23, R82, UR5 ;  /* 0x0000000552177e21 */ /* 0x000fcc0008010000 */
[----:B------:R-:W3:Y:S01]  /*5210*/  MUFU.EX2 R197, R197 ;  /* 0x000000c500c57308 */ /* 0x000ee20000000800 */
[----:B------:R1:W5:Y:S01]  /*5220*/  @!P0 LDG.E.64 R8, desc[UR18][R2.64] ;  /* 0x0000001202088981 */ /* 0x000362000c1e1b00 */
[----:B------:R-:W-:Y:S01]  /*5230*/  FMUL.FTZ R193, R6, R193 ;  /* 0x000000c106c17220 */ /* 0x000fe20000410000 */
[----:B0-----:R-:W-:Y:S01]  /*5240*/  FADD.FTZ R7, R80, UR5 ;  /* 0x0000000550077e21 */ /* 0x001fe20008010000 */
[----:B------:R-:W-:-:S04]  /*5250*/  FMUL.FTZ R202, R98, R23 ;  /* 0x0000001762ca7220 */ /* 0x000fc80000410000 */
[----:B------:R-:W0:Y:S01]  /*5260*/  MUFU.EX2 R196, R196 ;  /* 0x000000c400c47308 */ /* 0x000e220000000800 */
[----:B-1----:R-:W-:Y:S01]  /*5270*/  FADD.FTZ R3, R86, UR5 ;  /* 0x0000000556037e21 */ /* 0x002fe20008010000 */
[----:B------:R-:W-:Y:S01]  /*5280*/  FMUL.FTZ R23, R22, R191 ;  /* 0x000000bf16177220 */ /* 0x000fe20000410000 */
[----:B------:R-:W-:Y:S02]  /*5290*/  FMUL.FTZ R204, R96, R7 ;  /* 0x0000000760cc7220 */ /* 0x000fe40000410000 */
[----:B------:R-:W-:-:S03]  /*52a0*/  FMUL.FTZ R194, R6, R3 ;  /* 0x0000000306c27220 */ /* 0x000fc60000410000 */
[----:B------:R-:W1:Y:S01]  /*52b0*/  MUFU.EX2 R195, R195 ;  /* 0x000000c300c37308 */ /* 0x000e620000000800 */
[----:B------:R-:W-:Y:S01]  /*52c0*/  FADD.FTZ R3, R85, UR5 ;  /* 0x0000000555037e21 */ /* 0x000fe20008010000 */
[----:B------:R-:W-:Y:S01]  /*52d0*/  FMUL.FTZ R7, R106, R199 ;  /* 0x000000c76a077220 */ /* 0x000fe20000410000 */
[----:B------:R-:W-:Y:S01]  /*52e0*/  FMUL.FTZ R181, R186, R171 ;  /* 0x000000abbab57220 */ /* 0x000fe20000410000 */
[----:B--2---:R-:W-:Y:S01]  /*52f0*/  FMUL.FTZ R186, R198, R23 ;  /* 0x00000017c6ba7220 */ /* 0x004fe20000410000 */
[----:B------:R-:W-:-:S03]  /*5300*/  FMUL.FTZ R192, R6, R3 ;  /* 0x0000000306c07220 */ /* 0x000fc60000410000 */
[----:B------:R-:W2:Y:S01]  /*5310*/  MUFU.EX2 R193, R193 ;  /* 0x000000c100c17308 */ /* 0x000ea20000000800 */
[----:B------:R-:W-:Y:S01]  /*5320*/  FMUL.FTZ R224, R7, R170 ;  /* 0x000000aa07e07220 */ /* 0x000fe20000410000 */
[----:B---3--:R-:W-:Y:S01]  /*5330*/  FMUL.FTZ R7, R197, R186 ;  /* 0x000000bac5077220 */ /* 0x008fe20000410000 */
[----:B------:R-:W-:Y:S01]  /*5340*/  FMUL.FTZ R189, R6, R189 ;  /* 0x000000bd06bd7220 */ /* 0x000fe20000410000 */
[----:B------:R-:W-:-:S04]  /*5350*/  FMUL.FTZ R185, R184, R169 ;  /* 0x000000a9b8b97220 */ /* 0x000fc80000410000 */
[----:B------:R-:W3:Y:S01]  /*5360*/  MUFU.EX2 R194, R194 ;  /* 0x000000c200c27308 */ /* 0x000ee20000000800 */
[----:B0-----:R-:W-:Y:S01]  /*5370*/  FMUL.FTZ R184, R196, R7 ;  /* 0x00000007c4b87220 */ /* 0x001fe20000410000 */
[----:B------:R-:W-:Y:S01]  /*5380*/  FADD.FTZ R11, R83, UR5 ;  /* 0x00000005530b7e21 */ /* 0x000fe20008010000 */
[----:B------:R-:W-:Y:S01]  /*5390*/  FMUL.FTZ R3, R104, R187 ;  /* 0x000000bb68037220 */ /* 0x000fe20000410000 */
[----:B------:R-:W-:-:S04]  /*53a0*/  FMUL.FTZ R190, R190, R147 ;  /* 0x00000093bebe7220 */ /* 0x000fc80000410000 */
[----:B------:R-:W0:Y:S01]  /*53b0*/  MUFU.EX2 R192, R192 ;  /* 0x000000c000c07308 */ /* 0x000e220000000800 */
[----:B----4-:R-:W-:Y:S01]  /*53c0*/  FMUL.FTZ R221, R188, R145 ;  /* 0x00000091bcdd7220 */ /* 0x010fe20000410000 */
[----:B-1----:R-:W-:Y:S01]  /*53d0*/  FMUL.FTZ R184, R195, R184 ;  /* 0x000000b8c3b87220 */ /* 0x002fe20000410000 */
[----:B------:R-:W-:Y:S01]  /*53e0*/  FMUL.FTZ R222, R6, R11 ;  /* 0x0000000b06de7220 */ /* 0x000fe20000410000 */
[----:B------:R-:W-:-:S04]  /*53f0*/  FMUL.FTZ R210, R3, R168 ;  /* 0x000000a803d27220 */ /* 0x000fc80000410000 */
[----:B------:R-:W1:Y:S01]  /*5400*/  MUFU.EX2 R189, R189 ;  /* 0x000000bd00bd7308 */ /* 0x000e620000000800 */
[----:B------:R-:W-:Y:S01]  /*5410*/  FFMA.FTZ R11, R221, R191, R190 ;  /* 0x000000bfdd0b7223 */ /* 0x000fe200000100be */
[----:B------:R-:W-:Y:S01]  /*5420*/  ISETP.NE.AND P0, PT, R135, 0x3f, PT ;  /* 0x0000003f8700780c */ /* 0x000fe20003f05270 */
[----:B--2---:R-:W-:Y:S02]  /*5430*/  FMUL.FTZ R3, R193, R184 ;  /* 0x000000b8c1037220 */ /* 0x004fe40000410000 */
[----:B------:R-:W-:Y:S02]  /*5440*/  FFMA.FTZ R11, R198, R11, R181 ;  /* 0x0000000bc60b7223 */ /* 0x000fe400000100b5 */
[----:B---3--:R-:W-:Y:S01]  /*5450*/  FMUL.FTZ R3, R194, R3 ;  /* 0x00000003c2037220 */ /* 0x008fe20000410000 */
[----:B------:R-:W-:Y:S01]  /*5460*/  FMUL.FTZ R199, R180, R163 ;  /* 0x000000a3b4c77220 */ /* 0x000fe20000410000 */
[----:B------:R-:W-:Y:S02]  /*5470*/  FFMA.FTZ R11, R197, R11, R224 ;  /* 0x0000000bc50b7223 */ /* 0x000fe400000100e0 */
[----:B0-----:R-:W-:-:S02]  /*5480*/  FMUL.FTZ R180, R192, R3 ;  /* 0x00000003c0b47220 */ /* 0x001fc40000410000 */
[----:B------:R-:W-:Y:S01]  /*5490*/  FFMA.FTZ R11, R196, R11, R185 ;  /* 0x0000000bc40b7223 */ /* 0x000fe200000100b9 */
[----:B------:R-:W-:Y:S01]  /*54a0*/  FMUL.FTZ R183, R6, R183 ;  /* 0x000000b706b77220 */ /* 0x000fe20000410000 */
[----:B-1----:R-:W-:Y:S01]  /*54b0*/  FMUL.FTZ R3, R189, R180 ;  /* 0x000000b4bd037220 */ /* 0x002fe20000410000 */
[----:B------:R-:W-:Y:S01]  /*54c0*/  @P0 LEA R180, R135, R74, 0x2 ;  /* 0x0000004a87b40211 */ /* 0x000fe200078e10ff */
[----:B------:R-:W-:Y:S01]  /*54d0*/  FMUL.FTZ R208, R208, R167 ;  /* 0x000000a7d0d07220 */ /* 0x000fe20000410000 */
[----:B------:R-:W-:Y:S01]  /*54e0*/  FFMA.FTZ R11, R195, R11, R210 ;  /* 0x0000000bc30b7223 */ /* 0x000fe200000100d2 */
[----:B------:R-:W0:Y:S01]  /*54f0*/  MUFU.EX2 R222, R222 ;  /* 0x000000de00de7308 */ /* 0x000e220000000800 */
[----:B------:R-:W-:Y:S01]  /*5500*/  FADD.FTZ R174, R80, UR5 ;  /* 0x0000000550ae7e21 */ /* 0x000fe20008010000 */
[----:B------:R-:W-:Y:S01]  /*5510*/  FMUL.FTZ R188, R6, R175 ;  /* 0x000000af06bc7220 */ /* 0x000fe20000410000 */
[----:B------:R-:W-:Y:S01]  /*5520*/  FMUL.FTZ R187, R182, R165 ;  /* 0x000000a5b6bb7220 */ /* 0x000fe20000410000 */
[----:B------:R-:W-:Y:S01]  /*5530*/  FFMA.FTZ R11, R193, R11, R208 ;  /* 0x0000000bc10b7223 */ /* 0x000fe200000100d0 */
[----:B------:R-:W1:Y:S01]  /*5540*/  @P0 LDS R180, [R180+0x2d54] ;  /* 0x002d5400b4b40984 */ /* 0x000e620000000800 */
[----:B------:R-:W-:-:S02]  /*5550*/  FADD.FTZ R176, R83, UR5 ;  /* 0x0000000553b07e21 */ /* 0x000fc40008010000 */
[----:B------:R-:W2:Y:S01]  /*5560*/  MUFU.EX2 R183, R183 ;  /* 0x000000b700b77308 */ /* 0x000ea20000000800 */
[----:B------:R-:W-:Y:S01]  /*5570*/  FMUL.FTZ R233, R6, R174 ;  /* 0x000000ae06e97220 */ /* 0x000fe20000410000 */
[----:B------:R-:W-:Y:S01]  /*5580*/  FFMA.FTZ R11, R194, R11, R187 ;  /* 0x0000000bc20b7223 */ /* 0x000fe200000100bb */
[----:B------:R-:W-:Y:S01]  /*5590*/  FMUL.FTZ R176, R97, R176 ;  /* 0x000000b061b07220 */ /* 0x000fe20000410000 */
[----:B------:R-:W-:Y:S01]  /*55a0*/  FMUL.FTZ R184, R6, R173 ;  /* 0x000000ad06b87220 */ /* 0x000fe20000410000 */
[----:B------:R-:W-:Y:S01]  /*55b0*/  FMUL.FTZ R200, R200, R161 ;  /* 0x000000a1c8c87220 */ /* 0x000fe20000410000 */
[----:B------:R-:W-:Y:S02]  /*55c0*/  FFMA.FTZ R11, R192, R11, R199 ;  /* 0x0000000bc00b7223 */ /* 0x000fe400000100c7 */
[----:B------:R-:W3:Y:S01]  /*55d0*/  MUFU.EX2 R188, R188 ;  /* 0x000000bc00bc7308 */ /* 0x000ee20000000800 */
[----:B------:R-:W-:Y:S01]  /*55e0*/  FADD.FTZ R172, R78, UR5 ;  /* 0x000000054eac7e21 */ /* 0x000fe20008010000 */
[----:B------:R-:W-:Y:S01]  /*55f0*/  FADD.FTZ R10, R81, UR5 ;  /* 0x00000005510a7e21 */ /* 0x000fe20008010000 */
[----:B------:R-:W-:Y:S01]  /*5600*/  FMUL.FTZ R201, R176, R159 ;  /* 0x0000009fb0c97220 */ /* 0x000fe20000410000 */
[----:B------:R-:W-:Y:S01]  /*5610*/  FFMA.FTZ R11, R189, R11, R200 ;  /* 0x0000000bbd0b7223 */ /* 0x000fe200000100c8 */
[----:B------:R-:W-:-:S03]  /*5620*/  FMUL.FTZ R235, R6, R172 ;  /* 0x000000ac06eb7220 */ /* 0x000fc60000410000 */
[----:B------:R-:W4:Y:S01]  /*5630*/  MUFU.EX2 R233, R233 ;  /* 0x000000e900e97308 */ /* 0x000f220000000800 */
[----:B0-----:R-:W-:Y:S01]  /*5640*/  FMUL.FTZ R6, R222, R3 ;  /* 0x00000003de067220 */ /* 0x001fe20000410000 */
[----:B------:R-:W-:Y:S01]  /*5650*/  FMUL.FTZ R10, R95, R10 ;  /* 0x0000000a5f0a7220 */ /* 0x000fe20000410000 */
[----:B------:R-:W-:Y:S01]  /*5660*/  FMUL.FTZ R202, R202, R157 ;  /* 0x0000009dcaca7220 */ /* 0x000fe20000410000 */
[----:B------:R-:W-:-:S04]  /*5670*/  FFMA.FTZ R11, R222, R11, R201 ;  /* 0x0000000bde0b7223 */ /* 0x000fc800000100c9 */
[----:B------:R-:W0:Y:S01]  /*5680*/  MUFU.EX2 R184, R184 ;  /* 0x000000b800b87308 */ /* 0x000e220000000800 */
[----:B--2---:R-:W-:Y:S01]  /*5690*/  FMUL.FTZ R3, R183, R6 ;  /* 0x00000006b7037220 */ /* 0x004fe20000410000 */
[----:B------:R-:W-:Y:S01]  /*56a0*/  FADD.FTZ R2, R79, UR5 ;  /* 0x000000054f027e21 */ /* 0x000fe20008010000 */
[----:B------:R-:W-:Y:S01]  /*56b0*/  FMUL.FTZ R203, R10, R155 ;  /* 0x0000009b0acb7220 */ /* 0x000fe20000410000 */
[----:B------:R-:W-:-:S04]  /*56c0*/  FFMA.FTZ R11, R183, R11, R202 ;  /* 0x0000000bb70b7223 */ /* 0x000fc800000100ca */
[----:B------:R-:W2:Y:S01]  /*56d0*/  MUFU.EX2 R235, R235 ;  /* 0x000000eb00eb7308 */ /* 0x000ea20000000800 */
[----:B---3--:R-:W-:Y:S01]  /*56e0*/  FMUL.FTZ R6, R188, R3 ;  /* 0x00000003bc067220 */ /* 0x008fe20000410000 */
[----:B------:R-:W-:Y:S01]  /*56f0*/  FADD.FTZ R5, R78, UR5 ;  /* 0x000000054e057e21 */ /* 0x000fe20008010000 */
[----:B------:R-:W-:Y:S01]  /*5700*/  FMUL.FTZ R2, R93, R2 ;  /* 0x000000025d027220 */ /* 0x000fe20000410000 */
[----:B------:R-:W-:Y:S01]  /*5710*/  FMUL.FTZ R204, R204, R153 ;  /* 0x00000099cccc7220 */ /* 0x000fe20000410000 */
[----:B------:R-:W-:Y:S01]  /*5720*/  FFMA.FTZ R11, R188, R11, R203 ;  /* 0x0000000bbc0b7223 */ /* 0x000fe200000100cb */
[C---:B----4-:R-:W-:Y:S01]  /*5730*/  FMUL.FTZ R3, R233.reuse, R6 ;  /* 0x00000006e9037220 */ /* 0x050fe20000410000 */
[----:B------:R-:W-:Y:S01]  /*5740*/  FMUL.FTZ R176, R94, R5 ;  /* 0x000000055eb07220 */ /* 0x000fe20000410000 */
[----:B------:R-:W-:Y:S01]  /*5750*/  FMUL.FTZ R205, R2, R151 ;  /* 0x0000009702cd7220 */ /* 0x000fe20000410000 */
[----:B------:R-:W-:Y:S01]  /*5760*/  FFMA.FTZ R11, R233, R11, R204 ;  /* 0x0000000be90b7223 */ /* 0x000fe200000100cc */
[----:B0-----:R-:W-:Y:S01]  /*5770*/  FMUL.FTZ R2, R184, R3 ;  /* 0x00000003b8027220 */ /* 0x001fe20000410000 */
[----:B------:R-:W-:-:S02]  /*5780*/  FMUL.FTZ R176, R176, R149 ;  /* 0x00000095b0b07220 */ /* 0x000fc40000410000 */
[----:B------:R-:W-:Y:S01]  /*5790*/  FFMA.FTZ R3, R184, R11, R205 ;  /* 0x0000000bb8037223 */ /* 0x000fe200000100cd */
[----:B--2---:R-:W-:-:S03]  /*57a0*/  FMUL.FTZ R2, R235, R2 ;  /* 0x00000002eb027220 */ /* 0x004fc60000410000 */
[----:B------:R-:W-:Y:S01]  /*57b0*/  FFMA.FTZ R3, R235, R3, R176 ;  /* 0x00000003eb037223 */ /* 0x000fe200000100b0 */
[----:B-1----:R-:W-:Y:S06]  /*57c0*/  @P0 BRA `(.L_x_4327) ;  /* 0x00000000002c0947 */ /* 0x002fec0003800000 */
[----:B------:R-:W0:Y:S01]  /*57d0*/  LDC R5, c[0x0][0x224] ;  /* 0x00008900ff057b82 */ /* 0x000e220000000800 */
[----:B------:R-:W-:Y:S02]  /*57e0*/  MOV R180, 0x3f800000 ;  /* 0x3f80000000b47802 */ /* 0x000fe40000000f00 */
[----:B0-----:R-:W-:-:S13]  /*57f0*/  ISETP.NE.AND P0, PT, R126, R5, PT ;  /* 0x000000057e00720c */ /* 0x001fda0003f05270 */
[----:B------:R-:W-:Y:S05]  /*5800*/  @!P0 BRA `(.L_x_4327) ;  /* 0x00000000001c8947 */ /* 0x000fea0003800000 */
[----:B------:R-:W-:-:S04]  /*5810*/  IADD3 R6, R5, -UR6, RZ ;  /* 0x8000000605067c10 */ /* 0x000fc8000fffe0ff */
[----:B------:R-:W-:-:S04]  /*5820*/  LEA.HI R5, R6, R6, RZ, 0x1 ;  /* 0x0000000606057211 */ /* 0x000fc800078f08ff */
[----:B------:R-:W-:-:S04]  /*5830*/  LOP3.LUT R5, R5, 0xfffffe, RZ, 0xc0, !PT ;  /* 0x00fffffe05057812 */ /* 0x000fc800078ec0ff */
[----:B------:R-:W-:-:S05]  /*5840*/  IADD3 R6, -R5, R6, RZ ;  /* 0x0000000605067210 */ /* 0x000fca0007ffe1ff */
[----:B------:R-:W-:-:S05]  /*5850*/  IMAD R5, R6, 0x100, R27 ;  /* 0x0000010006057824 */ /* 0x000fca00078e021b */
[----:B------:R-:W-:-:S05]  /*5860*/  LEA R5, R5, R74, 0x2 ;  /* 0x0000004a05057211 */ /* 0x000fca00078e10ff */
[----:B------:R0:W1:Y:S02]  /*5870*/  LDS R180, [R5+0x2550] ;  /* 0x0025500005b47984 */ /* 0x0000640000000800 */
.L_x_4327:
[----:B------:R-:W-:Y:S05]  /*5880*/  BSYNC B0 ;  /* 0x0000000000007941 */ /* 0x000fea0003800000 */
.L_x_4326:
[----:B------:R-:W-:Y:S01]  /*5890*/  ISETP.GT.U32.AND P2, PT, R135, 0x1f, PT ;  /* 0x0000001f8700780c */ /* 0x000fe20003f44070 */
[----:B------:R2:W-:Y:S01]  /*58a0*/  STS.64 [R232+0x2140], R2 ;  /* 0x00214002e8007388 */ /* 0x0005e20000000a00 */
        /* <DEDUP_REMOVED lines=46> */
.L_x_4392:
[----:B------:R-:W-:Y:S01]  /*5b90*/  ISETP.GE.AND P0, PT, R130, 0x10, PT ;  /* 0x000000108200780c */ /* 0x000fe20003f06270 */
[----:B------:R-:W-:-:S12]  /*5ba0*/  UMOV UR10, 0xffffffff ;  /* 0xffffffff000a7882 */ /* 0x000fd80000000000 */
[C---:B0-2---:R-:W-:Y:S01]  /*5bb0*/  @P0 FFMA.FTZ R7, R6.reuse, R10, R7 ;  /* 0x0000000a06070223 */ /* 0x045fe20000010007 */
[----:B---3--:R-:W-:Y:S01]  /*5bc0*/  @P0 FMUL.FTZ R6, R6, R3 ;  /* 0x0000000306060220 */ /* 0x008fe20000410000 */
[----:B------:R-:W-:Y:S06]  /*5bd0*/  BRA.DIV UR10, `(.L_x_4330) ;  /* 0x000000420aa47947 */ /* 0x000fec000b800000 */
.L_x_4395:
[----:B------:R-:W-:-:S03]  /*5be0*/  UMOV UR10, 0xffffffff ;  /* 0xffffffff000a7882 */ /* 0x000fc60000000000 */
[----:B------:R-:W-:Y:S05]  /*5bf0*/  BRA.DIV UR10, `(.L_x_4331) ;  /* 0x000000420ac47947 */ /* 0x000fea000b800000 */
.L_x_4398:
[----:B------:R-:W-:-:S03]  /*5c00*/  UMOV UR10, 0xffffffff ;  /* 0xffffffff000a7882 */ /* 0x000fc60000000000 */
[----:B------:R-:W-:Y:S05]  /*5c10*/  BRA.DIV UR10, `(.L_x_4332) ;  /* 0x000000420ae47947 */ /* 0x000fea000b800000 */
[----:B------:R-:W0:Y:S04]  /*5c20*/  SHFL.UP PT, R6, R6, 0x1, RZ ;  /* 0x0420000006067989 */ /* 0x000e2800000e00ff */
[----:B------:R-:W2:Y:S04]  /*5c30*/  SHFL.UP PT, R7, R7, 0x1, RZ ;  /* 0x0420000007077989 */ /* 0x000ea800000e00ff */
[----:B------:R-:W3:Y:S04]  /*5c40*/  SHFL.IDX PT, R8, R8, RZ, 0x1f ;  /* 0x00001fff08087589 */ /* 0x000ee800000e0000 */
[----:B------:R-:W4:Y:S02]  /*5c50*/  SHFL.IDX PT, R9, R9, RZ, 0x1f ;  /* 0x00001fff09097589 */ /* 0x000f2400000e0000 */
.L_x_4404:
[C---:B0-2-4-:R-:W-:Y:S01]  /*5c60*/  @P1 FFMA.FTZ R9, R6.reuse, R9, R7 ;  /* 0x0000000906091223 */ /* 0x055fe20000010007 */
[----:B---3--:R-:W-:-:S03]  /*5c70*/  @P1 FMUL.FTZ R8, R6, R8 ;  /* 0x0000000806081220 */ /* 0x008fc60000410000 */
[C---:B------:R-:W-:Y:S01]  /*5c80*/  FFMA.FTZ R11, R4.reuse, R9, R5 ;  /* 0x00000009040b7223 */ /* 0x040fe20000010005 */
[----:B------:R-:W-:-:S05]  /*5c90*/  FMUL.FTZ R10, R4, R8 ;  /* 0x00000008040a7220 */ /* 0x000fca0000410000 */
[----:B------:R2:W-:Y:S02]  /*5ca0*/  STS.128 [R23+0x2140], R8 ;  /* 0x0021400817007388 */ /* 0x0005e40000000c00 */
.L_x_4328:
[----:B------:R-:W-:Y:S05]  /*5cb0*/  WARPSYNC.ALL ;  /* 0x0000000000007948 */ /* 0x000fea0003800000 */
[----:B------:R-:W-:Y:S01]  /*5cc0*/  BAR.SYNC.DEFER_BLOCKING 0x0 ;  /* 0x0000000000007b1d */ /* 0x000fe20000010000 */
[C---:B-1----:R-:W-:Y:S01]  /*5cd0*/  FMUL.FTZ R3, R235.reuse, R180 ;  /* 0x000000b4eb037220 */ /* 0x042fe20000410000 */
[----:B------:R-:W-:Y:S01]  /*5ce0*/  FFMA.FTZ R2, R235, R241, R182 ;  /* 0x000000f1eb027223 */ /* 0x000fe200000100b6 */
[----:B------:R-:W-:Y:S01]  /*5cf0*/  ISETP.GE.AND P0, PT, R126, UR23, PT ;  /* 0x000000177e007c0c */ /* 0x000fe2000bf06270 */
[----:B--2---:R-:W-:Y:S01]  /*5d00*/  HFMA2.MMA R23, -RZ, RZ, 0, 0 ;  /* 0x00000000ff177435 */ /* 0x004fe200000001ff */
        /* <DEDUP_REMOVED lines=11> */
[----:B------:R-:W1:Y:S02]  /*5dc0*/  LDS R243, [R232+0x2144] ;  /* 0x00214400e8f37984 */ /* 0x000e640000000800 */
        /* <DEDUP_REMOVED lines=19> */
[----:B-1----:R-:W-:Y:S01]  /*5f00*/  FFMA.FTZ R243, R22, R243, R221 ;  /* 0x000000f316f37223 */ /* 0x002fe200000100dd */
        /* <DEDUP_REMOVED lines=58> */
.L_x_4421:
        /* <DEDUP_REMOVED lines=9> */
.L_x_4333:
[----:B------:R-:W-:Y:S05]  /*6340*/  WARPSYNC.ALL ;  /* 0x0000000000007948 */ /* 0x000fea0003800000 */
[----:B------:R-:W-:Y:S01]  /*6350*/  BAR.SYNC.DEFER_BLOCKING 0x0 ;  /* 0x0000000000007b1d */ /* 0x000fe20000010000 */
[----:B------:R-:W-:Y:S01]  /*6360*/  FFMA.FTZ R2, R0, R243, RZ ;  /* 0x000000f300027223 */ /* 0x000fe200000100ff */
[----:B------:R-:W-:Y:S01]  /*6370*/  ISETP.NE.AND P6, PT, R135, RZ, PT ;  /* 0x000000ff8700720c */ /* 0x000fe20003fc5270 */
[----:B------:R-:W-:Y:S01]  /*6380*/  FADD.FTZ R200, -R200, R217 ;  /* 0x000000d9c8c87221 */ /* 0x000fe20000010100 */
[----:B------:R-:W-:Y:S01]  /*6390*/  LEA.HI.SX32 R7, R129, R129, 0x1b ;  /* 0x0000008181077211 */ /* 0x000fe200078fdaff */
[----:B------:R-:W-:Y:S01]  /*63a0*/  FFMA.FTZ R3, R73, R242, R2 ;  /* 0x000000f249037223 */ /* 0x000fe20000010002 */
[----:B------:R-:W-:Y:S01]  /*63b0*/  FADD.FTZ R181, -R181, R240 ;  /* 0x000000f0b5b57221 */ /* 0x000fe20000010100 */
[----:B------:R-:W-:Y:S01]  /*63c0*/  FADD.FTZ R205, -R205, R229 ;  /* 0x000000e5cdcd7221 */ /* 0x000fe20000010100 */
[----:B-1----:R-:W-:Y:S01]  /*63d0*/  LEA R10, R7, R74, 0x2 ;  /* 0x0000004a070a7211 */ /* 0x002fe200078e10ff */
[----:B------:R-:W-:Y:S01]  /*63e0*/  FFMA.FTZ R2, R72, R240, R3 ;  /* 0x000000f048027223 */ /* 0x000fe20000010003 */
[----:B------:R-:W-:Y:S01]  /*63f0*/  FADD.FTZ R201, -R201, R219 ;  /* 0x000000dbc9c97221 */ /* 0x000fe20000010100 */
[----:B------:R-:W-:Y:S01]  /*6400*/  FADD.FTZ R204, -R204, R228 ;  /* 0x000000e4cccc7221 */ /* 0x000fe20000010100 */
[----:B------:R-:W-:Y:S01]  /*6410*/  FADD.FTZ R185, -R185, R236 ;  /* 0x000000ecb9b97221 */ /* 0x000fe20000010100 */
[----:B------:R-:W-:Y:S01]  /*6420*/  FFMA.FTZ R3, R71, R238, R2 ;  /* 0x000000ee47037223 */ /* 0x000fe20000010002 */
[----:B------:R-:W-:Y:S01]  /*6430*/  FADD.FTZ R210, -R210, R234 ;  /* 0x000000ead2d27221 */ /* 0x000fe20000010100 */
[----:B------:R-:W-:Y:S01]  /*6440*/  FADD.FTZ R208, -R208, R237 ;  /* 0x000000edd0d07221 */ /* 0x000fe20000010100 */
[----:B------:R-:W-:Y:S01]  /*6450*/  FADD.FTZ R187, -R187, R230 ;  /* 0x000000e6bbbb7221 */ /* 0x000fe20000010100 */
[----:B------:R-:W-:Y:S01]  /*6460*/  FFMA.FTZ R2, R70, R236, R3 ;  /* 0x000000ec46027223 */ /* 0x000fe20000010003 */
[----:B------:R-:W-:Y:S01]  /*6470*/  FADD.FTZ R199, -R199, R223 ;  /* 0x000000dfc7c77221 */ /* 0x000fe20000010100 */
[----:B------:R-:W-:Y:S01]  /*6480*/  USHF.R.S32.HI UR10, URZ, 0x1f, UR22 ;  /* 0x0000001f3f0a7899 */ /* 0x000fe20008011416 */
[----:B------:R-:W-:Y:S01]  /*6490*/  FADD.FTZ R202, -R202, R225 ;  /* 0x000000e1caca7221 */ /* 0x000fe20000010100 */
[----:B------:R-:W-:Y:S01]  /*64a0*/  FFMA.FTZ R3, R69, R234, R2 ;  /* 0x000000ea45037223 */ /* 0x000fe20000010002 */
[----:B------:R-:W-:Y:S01]  /*64b0*/  FADD.FTZ R2, -R221, R243 ;  /* 0x000000f3dd027221 */ /* 0x000fe20000010100 */
[----:B------:R-:W-:Y:S01]  /*64c0*/  FADD.FTZ R203, -R203, R227 ;  /* 0x000000e3cbcb7221 */ /* 0x000fe20000010100 */
[----:B------:R-:W1:Y:S01]  /*64d0*/  LDS R232, [R232+0x2354] ;  /* 0x00235400e8e87984 */ /* 0x000e620000000800 */
[----:B0-----:R-:W-:Y:S01]  /*64e0*/  FFMA.FTZ R4, R68, R237, R3 ;  /* 0x000000ed44047223 */ /* 0x001fe20000010003 */
[----:B------:R-:W-:Y:S01]  /*64f0*/  FADD.FTZ R3, -R190, R242 ;  /* 0x000000f2be037221 */ /* 0x000fe20000010100 */
[----:B------:R-:W-:Y:S01]  /*6500*/  BSSY B0, `(.L_x_4335) ;  /* 0x0000086000007945 */ /* 0x000fe20003800000 */
[----:B------:R-:W-:Y:S01]  /*6510*/  FADD.FTZ R176, -R176, R206 ;  /* 0x000000ceb0b07221 */ /* 0x000fe20000010100 */
[----:B------:R-:W-:-:S04]  /*6520*/  FFMA.FTZ R5, R67, R230, R4 ;  /* 0x000000e643057223 */ /* 0x000fc80000010004 */
[----:B------:R-:W-:-:S04]  /*6530*/  FFMA.FTZ R4, R66, R223, R5 ;  /* 0x000000df42047223 */ /* 0x000fc80000010005 */
[----:B------:R-:W-:-:S04]  /*6540*/  FFMA.FTZ R5, R65, R217, R4 ;  /* 0x000000d941057223 */ /* 0x000fc80000010004 */
[----:B------:R-:W-:-:S04]  /*6550*/  FFMA.FTZ R4, R64, R219, R5 ;  /* 0x000000db40047223 */ /* 0x000fc80000010005 */
[----:B------:R-:W-:-:S04]  /*6560*/  FFMA.FTZ R5, R63, R225, R4 ;  /* 0x000000e13f057223 */ /* 0x000fc80000010004 */
[----:B------:R-:W-:-:S04]  /*6570*/  FFMA.FTZ R4, R62, R227, R5 ;  /* 0x000000e33e047223 */ /* 0x000fc80000010005 */
[----:B------:R-:W-:Y:S01]  /*6580*/  FFMA.FTZ R5, R61, R228, R4 ;  /* 0x000000e43d057223 */ /* 0x000fe20000010004 */
[----:B------:R-:W-:-:S03]  /*6590*/  @!P6 IMAD R4, R27, 0x8, R74 ;  /* 0x000000081b04e824 */ /* 0x000fc600078e024a */
[----:B------:R-:W-:Y:S02]  /*65a0*/  FFMA.FTZ R229, R60, R229, R5 ;  /* 0x000000e53ce57223 */ /* 0x000fe40000010005 */
[----:B------:R0:W-:Y:S01]  /*65b0*/  @!P6 STS.64 [R4+0x2e50], R22 ;  /* 0x002e50160400e388 */ /* 0x0001e20000000a00 */
[----:B-1----:R-:W-:-:S04]  /*65c0*/  FFMA.FTZ R180, R232, R180, R241 ;  /* 0x000000b4e8b47223 */ /* 0x002fc800000100f1 */
[----:B------:R-:W-:Y:S01]  /*65d0*/  FFMA.FTZ R182, R235, R180, R182 ;  /* 0x000000b4ebb67223 */ /* 0x000fe200000100b6 */
[----:B0-----:R-:W-:-:S03]  /*65e0*/  FADD.FTZ R23, R91, UR5 ;  /* 0x000000055b177e21 */ /* 0x001fc60008010000 */
[----:B------:R-:W-:Y:S01]  /*65f0*/  FFMA.FTZ R184, R184, R182, R239 ;  /* 0x000000b6b8b87223 */ /* 0x000fe200000100ef */
[----:B------:R-:W-:-:S03]  /*6600*/  FADD.FTZ R22, R84, UR5 ;  /* 0x0000000554167e21 */ /* 0x000fc60008010000 */
[----:B------:R-:W-:Y:S01]  /*6610*/  FFMA.FTZ R186, R233, R184, R186 ;  /* 0x000000b8e9ba7223 */ /* 0x000fe200000100ba */
[----:B------:R-:W-:-:S03]  /*6620*/  FMUL.FTZ R11, R184, R174 ;  /* 0x000000aeb80b7220 */ /* 0x000fc60000410000 */
[----:B------:R-:W-:-:S04]  /*6630*/  FFMA.FTZ R188, R188, R186, R231 ;  /* 0x000000babcbc7223 */ /* 0x000fc800000100e7 */
[----:B------:R-:W-:Y:S01]  /*6640*/  FFMA.FTZ R190, R183, R188, R226 ;  /* 0x000000bcb7be7223 */ /* 0x000fe200000100e2 */
[----:B------:R-:W-:Y:S01]  /*6650*/  FMUL.FTZ R226, R186, R175 ;  /* 0x000000afbae27220 */ /* 0x000fe20000410000 */
[----:B------:R-:W-:Y:S01]  /*6660*/  FADD.FTZ R183, -R224, R238 ;  /* 0x000000eee0b77221 */ /* 0x000fe20000010100 */
[----:B------:R-:W-:Y:S01]  /*6670*/  FMUL.FTZ R224, R182, R173 ;  /* 0x000000adb6e07220 */ /* 0x000fe20000410000 */
[----:B------:R-:W-:Y:S01]  /*6680*/  FFMA.FTZ R222, R222, R190, R215 ;  /* 0x000000bedede7223 */ /* 0x000fe200000100d7 */
[----:B------:R-:W-:-:S03]  /*6690*/  FMUL.FTZ R7, R95, R226 ;  /* 0x000000e25f077220 */ /* 0x000fc60000410000 */
[----:B------:R-:W-:Y:S01]  /*66a0*/  FFMA.FTZ R220, R189, R222, R220 ;  /* 0x000000debddc7223 */ /* 0x000fe200000100dc */
[----:B------:R-:W-:Y:S01]  /*66b0*/  FADD.FTZ R189, R82, UR5 ;  /* 0x0000000552bd7e21 */ /* 0x000fe20008010000 */
[----:B------:R-:W-:Y:S01]  /*66c0*/  STS [R10+0x10c0], R7 ;  /* 0x0010c0070a007388 */ /* 0x000fe20000000800 */
[----:B------:R-:W-:Y:S01]  /*66d0*/  FMUL.FTZ R235, R222, R22 ;  /* 0x00000016deeb7220 */ /* 0x000fe20000410000 */
[----:B------:R-:W-:Y:S01]  /*66e0*/  FFMA.FTZ R192, R192, R220, R213 ;  /* 0x000000dcc0c07223 */ /* 0x000fe200000100d5 */
[----:B------:R-:W-:Y:S01]  /*66f0*/  FMUL.FTZ R217, R188, R189 ;  /* 0x000000bdbcd97220 */ /* 0x000fe20000410000 */
[----:B------:R-:W-:Y:S01]  /*6700*/  FADD.FTZ R213, R90, UR5 ;  /* 0x000000055ad57e21 */ /* 0x000fe20008010000 */
[----:B------:R-:W-:Y:S01]  /*6710*/  FMUL.FTZ R237, R100, R235 ;  /* 0x000000eb64ed7220 */ /* 0x000fe20000410000 */
[----:B------:R-:W-:Y:S01]  /*6720*/  FFMA.FTZ R194, R194, R192, R211 ;  /* 0x000000c0c2c27223 */ /* 0x000fe200000100d3 */
[----:B------:R-:W-:Y:S01]  /*6730*/  FMUL.FTZ R211, R180, R172 ;  /* 0x000000acb4d37220 */ /* 0x000fe20000410000 */
[----:B------:R-:W-:-:S02]  /*6740*/  FMUL.FTZ R5, R98, R217 ;  /* 0x000000d962057220 */ /* 0x000fc40000410000 */
[----:B------:R-:W-:Y:S01]  /*6750*/  FFMA.FTZ R193, R193, R194, R218 ;  /* 0x000000c2c1c17223 */ /* 0x000fe200000100da */
[----:B------:R-:W-:Y:S01]  /*6760*/  FMUL.FTZ R9, R94, R211 ;  /* 0x000000d35e097220 */ /* 0x000fe20000410000 */
[----:B------:R-:W-:Y:S01]  /*6770*/  FADD.FTZ R218, R88, UR5 ;  /* 0x0000000558da7e21 */ /* 0x000fe20008010000 */
[----:B------:R-:W-:Y:S01]  /*6780*/  STS [R10+0x10bc], R5 ;  /* 0x0010bc050a007388 */ /* 0x000fe20000000800 */
[----:B------:R-:W-:Y:S01]  /*6790*/  FFMA.FTZ R216, R195, R193, R216 ;  /* 0x000000c1c3d87223 */ /* 0x000fe200000100d8 */
[----:B------:R-:W-:Y:S01]  /*67a0*/  FMUL.FTZ R195, R96, R11 ;  /* 0x0000000b60c37220 */ /* 0x000fe20000410000 */
[----:B------:R-:W-:Y:S01]  /*67b0*/  FMUL.FTZ R221, R193, R218 ;  /* 0x000000dac1dd7220 */ /* 0x000fe20000410000 */
[----:B------:R-:W-:Y:S01]  /*67c0*/  STS [R10+0x10cc], R9 ;  /* 0x0010cc090a007388 */ /* 0x000fe20000000800 */
[----:B------:R-:W-:Y:S01]  /*67d0*/  FFMA.FTZ R196, R196, R216, R209 ;  /* 0x000000d8c4c47223 */ /* 0x000fe200000100d1 */
[----:B------:R-:W-:Y:S01]  /*67e0*/  FADD.FTZ R209, R89, UR5 ;  /* 0x0000000559d17e21 */ /* 0x000fe20008010000 */
[----:B------:R-:W-:Y:S01]  /*67f0*/  FMUL.FTZ R225, R104, R221 ;  /* 0x000000dd68e17220 */ /* 0x000fe20000410000 */
[----:B------:R0:W-:Y:S01]  /*6800*/  STS [R10+0x10c4], R195 ;  /* 0x0010c4c30a007388 */ /* 0x0001e20000000800 */
[----:B------:R-:W-:Y:S01]  /*6810*/  FFMA.FTZ R214, R197, R196, R214 ;  /* 0x000000c4c5d67223 */ /* 0x000fe200000100d6 */
[----:B------:R-:W-:Y:S01]  /*6820*/  FMUL.FTZ R219, R196, R213 ;  /* 0x000000d5c4db7220 */ /* 0x000fe20000410000 */
[----:B------:R-:W-:Y:S01]  /*6830*/  FMUL.FTZ R228, R216, R209 ;  /* 0x000000d1d8e47220 */ /* 0x000fe20000410000 */
[----:B------:R-:W-:Y:S01]  /*6840*/  FMUL.FTZ R197, R93, R224 ;  /* 0x000000e05dc57220 */ /* 0x000fe20000410000 */
[----:B------:R-:W-:Y:S01]  /*6850*/  FFMA.FTZ R198, R198, R214, R207 ;  /* 0x000000d6c6c67223 */ /* 0x000fe200000100cf */
[----:B------:R-:W-:Y:S01]  /*6860*/  FMUL.FTZ R8, R214, R23 ;  /* 0x00000017d6087220 */ /* 0x000fe20000410000 */
[----:B------:R-:W-:Y:S01]  /*6870*/  FADD.FTZ R207, R87, UR5 ;  /* 0x0000000557cf7e21 */ /* 0x000fe20008010000 */
[----:B------:R1:W-:Y:S01]  /*6880*/  STS [R10+0x10a4], R225 ;  /* 0x0010a4e10a007388 */ /* 0x0003e20000000800 */
[----:B------:R-:W-:Y:S01]  /*6890*/  FFMA.FTZ R212, R191, R198, R212 ;  /* 0x000000c6bfd47223 */ /* 0x000fe200000100d4 */
[----:B------:R-:W-:Y:S01]  /*68a0*/  FMUL.FTZ R215, R198, R166 ;  /* 0x000000a6c6d77220 */ /* 0x000fe20000410000 */
[----:B0-----:R-:W-:Y:S01]  /*68b0*/  FADD.FTZ R195, R85, UR5 ;  /* 0x0000000555c37e21 */ /* 0x001fe20008010000 */
[----:B------:R0:W-:Y:S01]  /*68c0*/  STS [R10+0x10c8], R197 ;  /* 0x0010c8c50a007388 */ /* 0x0001e20000000800 */
[----:B------:R-:W-:Y:S01]  /*68d0*/  FMUL.FTZ R9, R212, R143 ;  /* 0x0000008fd4097220 */ /* 0x000fe20000410000 */
[----:B------:R-:W-:Y:S01]  /*68e0*/  FADD.FTZ R191, R83, UR5 ;  /* 0x0000000553bf7e21 */ /* 0x000fe20008010000 */
[----:B------:R-:W-:Y:S01]  /*68f0*/  FMUL.FTZ R232, R220, R195 ;  /* 0x000000c3dce87220 */ /* 0x000fe20000410000 */
[----:B------:R-:W-:Y:S01]  /*6900*/  STS [R10+0x10b4], R237 ;  /* 0x0010b4ed0a007388 */ /* 0x000fe20000000800 */
[----:B------:R-:W-:Y:S01]  /*6910*/  FFMA.FTZ R4, R2, R9, RZ ;  /* 0x0000000902047223 */ /* 0x000fe200000100ff */
[----:B------:R-:W-:Y:S01]  /*6920*/  FMUL.FTZ R234, R190, R191 ;  /* 0x000000bfbeea7220 */ /* 0x000fe20000410000 */
[----:B------:R-:W-:Y:S01]  /*6930*/  FMUL.FTZ R233, R99, R232 ;  /* 0x000000e863e97220 */ /* 0x000fe20000410000 */
[----:B-1----:R-:W-:Y:S01]  /*6940*/  LEA R225, R126, 0xfffffc00, 0xa ;  /* 0xfffffc007ee17811 */ /* 0x002fe200078e50ff */
[----:B------:R-:W-:Y:S01]  /*6950*/  FFMA.FTZ R4, R3, R215, R4 ;  /* 0x000000d703047223 */ /* 0x000fe20000010004 */
[----:B0-----:R-:W-:Y:S01]  /*6960*/  FADD.FTZ R197, R86, UR5 ;  /* 0x0000000556c57e21 */ /* 0x001fe20008010000 */
[----:B------:R-:W-:Y:S01]  /*6970*/  FMUL.FTZ R239, R97, R234 ;  /* 0x000000ea61ef7220 */ /* 0x000fe20000410000 */
[----:B------:R0:W-:Y:S01]  /*6980*/  STS [R10+0x10b0], R233 ;  /* 0x0010b0e90a007388 */ /* 0x0001e20000000800 */
[----:B------:R-:W-:Y:S01]  /*6990*/  FFMA.FTZ R6, R181, R8, R4 ;  /* 0x00000008b5067223 */ /* 0x000fe20000010004 */
[----:B------:R-:W-:Y:S01]  /*69a0*/  FMUL.FTZ R223, R192, R197 ;  /* 0x000000c5c0df7220 */ /* 0x000fe20000410000 */
[----:B------:R-:W1:Y:S01]  /*69b0*/  LDC.64 R4, c[0x0][0x348] ;  /* 0x0000d200ff047b82 */ /* 0x000e620000000a00 */
[----:B------:R-:W-:Y:S01]  /*69c0*/  STS [R10+0x10b8], R239 ;  /* 0x0010b8ef0a007388 */ /* 0x000fe20000000800 */
[----:B------:R-:W-:Y:S01]  /*69d0*/  FFMA.FTZ R6, R183, R219, R6 ;  /* 0x000000dbb7067223 */ /* 0x000fe20000010006 */
[----:B------:R-:W-:-:S03]  /*69e0*/  FMUL.FTZ R231, R102, R223 ;  /* 0x000000df66e77220 */ /* 0x000fc60000410000 */
[----:B------:R-:W-:Y:S01]  /*69f0*/  FFMA.FTZ R7, R185, R228, R6 ;  /* 0x000000e4b9077223 */ /* 0x000fe20000010006 */
[----:B------:R-:W-:Y:S01]  /*6a00*/  FMUL.FTZ R6, R194, R207 ;  /* 0x000000cfc2067220 */ /* 0x000fe20000410000 */
[----:B------:R-:W-:Y:S02]  /*6a10*/  STS [R10+0x10ac], R231 ;  /* 0x0010ace70a007388 */ /* 0x000fe40000000800 */
[----:B------:R-:W-:Y:S01]  /*6a20*/  FFMA.FTZ R7, R210, R221, R7 ;  /* 0x000000ddd2077223 */ /* 0x000fe20000010007 */
[----:B------:R-:W-:Y:S01]  /*6a30*/  FMUL.FTZ R227, R101, R6 ;  /* 0x0000000665e37220 */ /* 0x000fe20000410000 */
[----:B------:R-:W-:Y:S01]  /*6a40*/  FMUL.FTZ R221, R106, R219 ;  /* 0x000000db6add7220 */ /* 0x000fe20000410000 */
[----:B------:R-:W-:Y:S01]  /*6a50*/  FMUL.FTZ R219, R105, R8 ;  /* 0x0000000869db7220 */ /* 0x000fe20000410000 */
[----:B------:R-:W-:Y:S01]  /*6a60*/  FFMA.FTZ R230, R208, R6, R7 ;  /* 0x00000006d0e67223 */ /* 0x000fe20000010007 */
[----:B------:R-:W-:Y:S01]  /*6a70*/  MOV R6, R135 ;  /* 0x0000008700067202 */ /* 0x000fe20000000f00 */
[----:B------:R-:W-:Y:S01]  /*6a80*/  STS [R10+0x10a8], R227 ;  /* 0x0010a8e30a007388 */ /* 0x000fe20000000800 */
[----:B------:R-:W-:Y:S01]  /*6a90*/  SHF.R.S32.HI R8, RZ, 0x1f, R139 ;  /* 0x0000001fff087819 */ /* 0x000fe2000001148b */
[----:B------:R-:W-:Y:S01]  /*6aa0*/  FFMA.FTZ R230, R187, R223, R230 ;  /* 0x000000dfbbe67223 */ /* 0x000fe200000100e6 */
[----:B------:R-:W-:Y:S01]  /*6ab0*/  FMUL.FTZ R223, R103, R228 ;  /* 0x000000e467df7220 */ /* 0x000fe20000410000 */
[----:B------:R2:W-:Y:S02]  /*6ac0*/  STS [R10+0x1098], R219 ;  /* 0x001098db0a007388 */ /* 0x0005e40000000800 */
[----:B------:R-:W-:Y:S01]  /*6ad0*/  FFMA.FTZ R7, R199, R232, R230 ;  /* 0x000000e8c7077223 */ /* 0x000fe200000100e6 */
[----:B------:R-:W-:Y:S01]  /*6ae0*/  IMAD R8, R8, UR32, RZ ;  /* 0x0000002008087c24 */ /* 0x000fe2000f8e02ff */
[----:B------:R3:W-:Y:S01]  /*6af0*/  STS [R10+0x10a0], R223 ;  /* 0x0010a0df0a007388 */ /* 0x0007e20000000800 */
[----:B-1----:R-:W-:-:S02]  /*6b00*/  IMAD R232, R4, UR10, RZ ;  /* 0x0000000a04e87c24 */ /* 0x002fc4000f8e02ff */
[----:B------:R-:W-:Y:S01]  /*6b10*/  FFMA.FTZ R230, R200, R235, R7 ;  /* 0x000000ebc8e67223 */ /* 0x000fe20000010007 */
[----:B------:R-:W-:Y:S01]  /*6b20*/  HFMA2.MMA R7, -RZ, RZ, 0, 0 ;  /* 0x00000000ff077435 */ /* 0x000fe200000001ff */
[----:B------:R1:W-:Y:S01]  /*6b30*/  STS [R10+0x109c], R221 ;  /* 0x00109cdd0a007388 */ /* 0x0003e20000000800 */
[----:B0-----:R-:W-:Y:S02]  /*6b40*/  IMAD R233, R5, UR22, R232 ;  /* 0x0000001605e97c24 */ /* 0x001fe4000f8e02e8 */
[----:B------:R-:W-:Y:S01]  /*6b50*/  FFMA.FTZ R5, R201, R234, R230 ;  /* 0x000000eac9057223 */ /* 0x000fe200000100e6 */
[----:B--2---:R-:W-:Y:S01]  /*6b60*/  FMUL.FTZ R219, R108, R215 ;  /* 0x000000d76cdb7220 */ /* 0x004fe20000410000 */
[----:B------:R-:W-:Y:S01]  /*6b70*/  FMUL.FTZ R215, R107, R9 ;  /* 0x000000096bd77220 */ /* 0x000fe20000410000 */
[----:B------:R-:W-:Y:S01]  /*6b80*/  SHF.R.S32.HI R230, RZ, 0x1f, R225 ;  /* 0x0000001fffe67819 */ /* 0x000fe200000114e1 */
[----:B------:R-:W-:Y:S01]  /*6b90*/  FFMA.FTZ R228, R202, R217, R5 ;  /* 0x000000d9cae47223 */ /* 0x000fe20000010005 */
[----:B------:R-:W-:Y:S01]  /*6ba0*/  IADD3 R217, -R225, UR9, -R135 ;  /* 0x00000009e1d97c10 */ /* 0x000fe2000fffe987 */
[----:B---3--:R-:W-:Y:S01]  /*6bb0*/  IMAD R223, R139, UR33, R8 ;  /* 0x000000218bdf7c24 */ /* 0x008fe2000f8e0208 */
[----:B------:R0:W-:Y:S01]  /*6bc0*/  STS [R10+0x1094], R219 ;  /* 0x001094db0a007388 */ /* 0x0001e20000000800 */
[----:B------:R-:W-:Y:S01]  /*6bd0*/  IMAD.WIDE.U32 R6, R4, UR22, R6 ;  /* 0x0000001604067c25 */ /* 0x000fe2000f8e0006 */
[----:B------:R-:W-:Y:S01]  /*6be0*/  ISETP.GE.AND P0, PT, R217, 0x1, PT ;  /* 0x00000001d900780c */ /* 0x000fe20003f06270 */
[----:B------:R-:W2:Y:S02]  /*6bf0*/  LDC.64 R4, c[0x0][0x360] ;  /* 0x0000d800ff047b82 */ /* 0x000ea40000000a00 */
[----:B-1----:R-:W-:Y:S01]  /*6c00*/  FFMA.FTZ R221, R203, R226, R228 ;  /* 0x000000e2cbdd7223 */ /* 0x002fe200000100e4 */
[----:B------:R0:W-:Y:S01]  /*6c10*/  STS [R10+0x1090], R215 ;  /* 0x001090d70a007388 */ /* 0x0001e20000000800 */
[----:B------:R-:W-:Y:S01]  /*6c20*/  IADD3 R7, R7, R233, RZ ;  /* 0x000000e907077210 */ /* 0x000fe20007ffe0ff */
[----:B------:R-:W-:Y:S01]  /*6c30*/  FMUL.FTZ R228, R59, R206 ;  /* 0x000000ce3be47220 */ /* 0x000fe20000410000 */
[----:B------:R-:W-:Y:S01]  /*6c40*/  FFMA.FTZ R226, R204, R11, R221 ;  /* 0x0000000bcce27223 */ /* 0x000fe200000100dd */
[----:B------:R-:W-:Y:S01]  /*6c50*/  IMAD.WIDE.U32 R6, R139, UR32, R6 ;  /* 0x000000208b067c25 */ /* 0x000fe2000f8e0006 */
[----:B------:R-:W-:Y:S02]  /*6c60*/  BAR.SYNC.DEFER_BLOCKING 0x0 ;  /* 0x0000000000007b1d */ /* 0x000fe40000010000 */
[----:B------:R-:W-:-:S02]  /*6c70*/  IADD3 R8, P1, R225, R6, RZ ;  /* 0x00000006e1087210 */ /* 0x000fc40007f3e0ff */
[----:B------:R-:W-:-:S04]  /*6c80*/  IADD3 R223, R7, R223, RZ ;  /* 0x000000df07df7210 */ /* 0x000fc80007ffe0ff */
[----:B------:R-:W-:Y:S01]  /*6c90*/  IADD3.X R9, R230, R223, RZ, P1, !PT ;  /* 0x000000dfe6097210 */ /* 0x000fe20000ffe4ff */
[----:B0-----:R-:W-:Y:S06]  /*6ca0*/  @!P0 BRA `(.L_x_4336) ;  /* 0x00000000002c8947 */ /* 0x001fec0003800000 */
[----:B------:R-:W-:Y:S01]  /*6cb0*/  LEA.HI.SX32 R11, R135, R135, 0x1b ;  /* 0x00000087870b7211 */ /* 0x000fe200078fdaff */
[----:B--2---:R-:W-:-:S03]  /*6cc0*/  IMAD.WIDE.U32 R8, R27, R4, R8 ;  /* 0x000000041b087225 */ /* 0x004fc600078e0008 */
[----:B------:R-:W-:Y:S02]  /*6cd0*/  LEA R206, R11, R74, 0x2 ;  /* 0x0000004a0bce7211 */ /* 0x000fe400078e10ff */
[----:B------:R-:W-:-:S03]  /*6ce0*/  SHF.R.S32.HI R11, RZ, 0x1f, R27 ;  /* 0x0000001fff0b7819 */ /* 0x000fc6000001141b */
[----:B------:R-:W0:Y:S02]  /*6cf0*/  LDS R215, [R206+0x1090] ;  /* 0x00109000ced77984 */ /* 0x000e240000000800 */
[----:B------:R-:W-:-:S04]  /*6d00*/  IMAD R10, R11, R4, RZ ;  /* 0x000000040b0a7224 */ /* 0x000fc800078e02ff */
[----:B------:R-:W-:Y:S01]  /*6d10*/  IMAD R11, R27, R5, R10 ;  /* 0x000000051b0b7224 */ /* 0x000fe200078e020a */
[----:B------:R-:W-:-:S04]  /*6d20*/  LEA R10, P0, R8, UR20, 0x2 ;  /* 0x00000014080a7c11 */ /* 0x000fc8000f8010ff */
[----:B------:R-:W-:-:S04]  /*6d30*/  IADD3 R11, R9, R11, RZ ;  /* 0x0000000b090b7210 */ /* 0x000fc80007ffe0ff */
[----:B------:R-:W-:-:S05]  /*6d40*/  LEA.HI.X R11, R8, UR21, R11, 0x2, P0 ;  /* 0x00000015080b7c11 */ /* 0x000fca00080f140b */
[----:B0-----:R0:W-:Y:S02]  /*6d50*/  REDG.E.ADD.F32.FTZ.RN.STRONG.GPU desc[UR18][R10.64], R215 ;  /* 0x000000d70a0079a6 */ /* 0x0011e4000c10f392 */
.L_x_4336:
[----:B------:R-:W-:Y:S05]  /*6d60*/  BSYNC B0 ;  /* 0x0000000000007941 */ /* 0x000fea0003800000 */
.L_x_4335:
[----:B------:R-:W-:Y:S01]  /*6d70*/  USHF.L.U64.HI UR10, UR7, 0x2, UR8 ;  /* 0x00000002070a7899 */ /* 0x000fe20008010208 */
[----:B------:R-:W-:Y:S01]  /*6d80*/  LEA R8, P0, R6, UR20, 0x2 ;  /* 0x0000001406087c11 */ /* 0x000fe2000f8010ff */
[----:B------:R-:W-:Y:S01]  /*6d90*/  USHF.L.U32 UR11, UR7, 0x2, URZ ;  /* 0x00000002070b7899 */ /* 0x000fe2000800063f */
[----:B------:R-:W-:Y:S01]  /*6da0*/  FFMA.FTZ R226, R205, R224, R226 ;  /* 0x000000e0cde27223 */ /* 0x000fe200000100e2 */
[----:B------:R-:W-:Y:S01]  /*6db0*/  FMUL.FTZ R211, R176, R211 ;  /* 0x000000d3b0d37220 */ /* 0x000fe20000410000 */
[----:B------:R-:W-:Y:S01]  /*6dc0*/  LEA.HI.X R9, R6, UR21, R223, 0x2, P0 ;  /* 0x0000001506097c11 */ /* 0x000fe200080f14df */
[----:B--2---:R-:W-:Y:S01]  /*6dd0*/  IMAD R206, R4, UR10, RZ ;  /* 0x0000000a04ce7c24 */ /* 0x004fe2000f8e02ff */
[----:B------:R-:W-:Y:S01]  /*6de0*/  LEA R6, P0, R77, R8, 0x2 ;  /* 0x000000084d067211 */ /* 0x000fe200078010ff */
[----:B------:R-:W-:Y:S01]  /*6df0*/  UIADD3 UR10, UR6, -UR23, URZ ;  /* 0x80000017060a7290 */ /* 0x000fe2000fffe03f */
[----:B------:R-:W-:Y:S01]  /*6e00*/  IADD3 R224, R135, 0x80, RZ ;  /* 0x0000008087e07810 */ /* 0x000fe20007ffe0ff */
[----:B0-----:R-:W-:Y:S01]  /*6e10*/  IMAD R215, R5, UR11, R206 ;  /* 0x0000000b05d77c24 */ /* 0x001fe2000f8e02ce */
[----:B------:R-:W-:Y:S01]  /*6e20*/  LEA.HI.X R7, R77, R9, R75, 0x2, P0 ;  /* 0x000000094d077211 */ /* 0x000fe200000f144b */
[----:B------:R-:W-:Y:S01]  /*6e30*/  VIADD R206, R135, 0x40 ;  /* 0x0000004087ce7836 */ /* 0x000fe20000000000 */
[----:B------:R-:W-:Y:S01]  /*6e40*/  ISETP.GE.AND P0, PT, R217, 0x41, PT ;  /* 0x00000041d900780c */ /* 0x000fe20003f06270 */
[----:B------:R-:W-:Y:S01]  /*6e50*/  UIMAD UR10, UR10, -0x400, URZ ;  /* 0xfffffc000a0a78a4 */ /* 0x000fe2000f8e023f */
[----:B------:R-:W-:Y:S01]  /*6e60*/  FADD.FTZ R10, R226, R211 ;  /* 0x000000d3e20a7221 */ /* 0x000fe20000010000 */
[----:B------:R-:W-:Y:S01]  /*6e70*/  IMAD.WIDE.U32 R6, R4, UR11, R6 ;  /* 0x0000000b04067c25 */ /* 0x000fe2000f8e0006 */
[----:B------:R-:W-:Y:S01]  /*6e80*/  LEA.HI.SX32 R5, R206, R135, 0x1b ;  /* 0x00000087ce057211 */ /* 0x000fe200078fdaff */
[----:B------:R-:W-:Y:S01]  /*6e90*/  BSSY B0, `(.L_x_4337) ;  /* 0x0000011000007945 */ /* 0x000fe20003800000 */
[----:B------:R-:W-:Y:S01]  /*6ea0*/  IADD3 R226, R135, 0xc0, RZ ;  /* 0x000000c087e27810 */ /* 0x000fe20007ffe0ff */
[----:B------:R-:W-:Y:S01]  /*6eb0*/  FADD.FTZ R229, R229, R228 ;  /* 0x000000e4e5e57221 */ /* 0x000fe20000010000 */
[----:B------:R-:W-:-:S02]  /*6ec0*/  LEA R5, R5, R74, 0x2 ;  /* 0x0000004a05057211 */ /* 0x000fc400078e10ff */
[----:B------:R-:W-:Y:S02]  /*6ed0*/  MOV R211, UR10 ;  /* 0x0000000a00d37c02 */ /* 0x000fe40008000f00 */
[----:B------:R-:W-:Y:S02]  /*6ee0*/  LEA.HI.SX32 R11, R224, R135, 0x1b ;  /* 0x00000087e00b7211 */ /* 0x000fe400078fdaff */
[----:B------:R-:W0:Y:S01]  /*6ef0*/  LDS R5, [R5+0x1190] ;  /* 0x0011900005057984 */ /* 0x000e220000000800 */
[----:B------:R-:W-:Y:S01]  /*6f00*/  IMAD.WIDE R8, R211, 0x4, R8 ;  /* 0x00000004d3087825 */ /* 0x000fe200078e0208 */
[----:B------:R-:W-:Y:S02]  /*6f10*/  ISETP.GE.AND P1, PT, R217, 0x81, PT ;  /* 0x00000081d900780c */ /* 0x000fe40003f26270 */
[----:B------:R-:W-:Y:S02]  /*6f20*/  IADD3 R7, R215, R7, RZ ;  /* 0x00000007d7077210 */ /* 0x000fe40007ffe0ff */
[----:B------:R-:W-:-:S02]  /*6f30*/  ISETP.GE.AND P2, PT, R217, 0xc1, PT ;  /* 0x000000c1d900780c */ /* 0x000fc40003f46270 */
[----:B------:R-:W-:Y:S02]  /*6f40*/  LEA.HI.SX32 R211, R226, R135, 0x1b ;  /* 0x00000087e2d37211 */ /* 0x000fe400078fdaff */
[----:B------:R-:W-:Y:S01]  /*6f50*/  LEA R11, R11, R74, 0x2 ;  /* 0x0000004a0b0b7211 */ /* 0x000fe200078e10ff */
[----:B------:R-:W-:Y:S08]  /*6f60*/  @!P0 BRA `(.L_x_4338) ;  /* 0x00000000000c8947 */ /* 0x000ff00003800000 */
[----:B------:R-:W-:-:S05]  /*6f70*/  IMAD.WIDE.U32 R8, R4, UR11, R8 ;  /* 0x0000000b04087c25 */ /* 0x000fca000f8e0008 */
[----:B------:R-:W-:-:S05]  /*6f80*/  IADD3 R9, R9, R215, RZ ;  /* 0x000000d709097210 */ /* 0x000fca0007ffe0ff */
[----:B0-----:R1:W-:Y:S02]  /*6f90*/  REDG.E.ADD.F32.FTZ.RN.STRONG.GPU desc[UR18][R8.64+-0xf00], R5 ;  /* 0xfff10005080079a6 */ /* 0x0013e4000c10f392 */
.L_x_4338:
[----:B------:R-:W-:Y:S05]  /*6fa0*/  BSYNC B0 ;  /* 0x0000000000007941 */ /* 0x000fea0003800000 */
.L_x_4337:
[----:B01----:R0:W1:Y:S01]  /*6fb0*/  LDS R5, [R11+0x1290] ;  /* 0x001290000b057984 */ /* 0x0030620000000800 */
[----:B------:R-:W-:Y:S01]  /*6fc0*/  BSSY B0, `(.L_x_4339) ;  /* 0x0000004000007945 */ /* 0x000fe20003800000 */
[----:B------:R-:W-:-:S03]  /*6fd0*/  LEA R211, R211, R74, 0x2 ;  /* 0x0000004ad3d37211 */ /* 0x000fc600078e10ff */
[----:B------:R-:W-:Y:S05]  /*6fe0*/  @!P1 BRA `(.L_x_4340) ;  /* 0x0000000000049947 */ /* 0x000fea0003800000 */
[----:B-1----:R2:W-:Y:S02]  /*6ff0*/  REDG.E.ADD.F32.FTZ.RN.STRONG.GPU desc[UR18][R6.64+-0xe00], R5 ;  /* 0xfff20005060079a6 */ /* 0x0025e4000c10f392 */
.L_x_4340:
[----:B------:R-:W-:Y:S05]  /*7000*/  BSYNC B0 ;  /* 0x0000000000007941 */ /* 0x000fea0003800000 */
.L_x_4339:
[----:B-12---:R1:W2:Y:S01]  /*7010*/  LDS R5, [R211+0x1390] ;  /* 0x00139000d3057984 */ /* 0x0062a20000000800 */
[----:B------:R-:W-:Y:S01]  /*7020*/  BSSY B0, `(.L_x_4341) ;  /* 0x0000005000007945 */ /* 0x000fe20003800000 */
[C---:B------:R-:W-:Y:S01]  /*7030*/  VIADD R4, R135.reuse, 0x100 ;  /* 0x0000010087047836 */ /* 0x040fe20000000000 */
[----:B------:R-:W-:Y:S02]  /*7040*/  IADD3 R8, R135, 0x140, RZ ;  /* 0x0000014087087810 */ /* 0x000fe40007ffe0ff */
[----:B------:R-:W-:Y:S05]  /*7050*/  @!P2 BRA `(.L_x_4342) ;  /* 0x000000000004a947 */ /* 0x000fea0003800000 */
[----:B--2---:R3:W-:Y:S02]  /*7060*/  REDG.E.ADD.F32.FTZ.RN.STRONG.GPU desc[UR18][R6.64+-0xd00], R5 ;  /* 0xfff30005060079a6 */ /* 0x0047e4000c10f392 */
.L_x_4342:
[----:B------:R-:W-:Y:S05]  /*7070*/  BSYNC B0 ;  /* 0x0000000000007941 */ /* 0x000fea0003800000 */
.L_x_4341:
        /* <DEDUP_REMOVED lines=17> */
.L_x_4344:
[----:B------:R-:W-:Y:S05]  /*7190*/  BSYNC B0 ;  /* 0x0000000000007941 */ /* 0x000fea0003800000 */
.L_x_4343:
[----:B0-2---:R0:W2:Y:S01]  /*71a0*/  LDS R5, [R8+0x1590] ;  /* 0x0015900008057984 */ /* 0x0050a20000000800 */
[----:B------:R-:W-:Y:S01]  /*71b0*/  BSSY B0, `(.L_x_4345) ;  /* 0x0000006000007945 */ /* 0x000fe20003800000 */
[----:B------:R-:W-:Y:S02]  /*71c0*/  IADD3 R224, R135, 0x200, RZ ;  /* 0x0000020087e07810 */ /* 0x000fe40007ffe0ff */
[----:B------:R-:W-:Y:S02]  /*71d0*/  LEA.HI.SX32 R9, R4, R135, 0x1b ;  /* 0x0000008704097211 */ /* 0x000fe400078fdaff */
[----:B------:R-:W-:Y:S01]  /*71e0*/  LEA R206, R11, R74, 0x2 ;  /* 0x0000004a0bce7211 */ /* 0x000fe200078e10ff */
[----:B------:R-:W-:Y:S06]  /*71f0*/  @!P0 BRA `(.L_x_4346) ;  /* 0x0000000000048947 */ /* 0x000fec0003800000 */
[----:B--2---:R3:W-:Y:S02]  /*7200*/  REDG.E.ADD.F32.FTZ.RN.STRONG.GPU desc[UR18][R6.64+-0xb00], R5 ;  /* 0xfff50005060079a6 */ /* 0x0047e4000c10f392 */
.L_x_4346:
[----:B------:R-:W-:Y:S05]  /*7210*/  BSYNC B0 ;  /* 0x0000000000007941 */ /* 0x000fea0003800000 */
.L_x_4345:
[----:B--23--:R2:W3:Y:S01]  /*7220*/  LDS R5, [R206+0x1690] ;  /* 0x00169000ce057984 */ /* 0x00c4e20000000800 */
[----:B------:R-:W-:Y:S01]  /*7230*/  BSSY B0, `(.L_x_4347) ;  /* 0x0000006000007945 */ /* 0x000fe20003800000 */
[----:B------:R-:W-:Y:S01]  /*7240*/  IADD3 R4, R135, 0x240, RZ ;  /* 0x0000024087047810 */ /* 0x000fe20007ffe0ff */
[----:B0-----:R-:W-:Y:S01]  /*7250*/  IMAD R8, R9, 0x4, R74 ;  /* 0x0000000409087824 */ /* 0x001fe200078e024a */
[----:B------:R-:W-:Y:S01]  /*7260*/  LEA.HI.SX32 R11, R224, R135, 0x1b ;  /* 0x00000087e00b7211 */ /* 0x000fe200078fdaff */
[----:B------:R-:W-:Y:S06]  /*7270*/  @!P1 BRA `(.L_x_4348) ;  /* 0x0000000000049947 */ /* 0x000fec0003800000 */
[----:B---3--:R0:W-:Y:S02]  /*7280*/  REDG.E.ADD.F32.FTZ.RN.STRONG.GPU desc[UR18][R6.64+-0xa00], R5 ;  /* 0xfff60005060079a6 */ /* 0x0081e4000c10f392 */
.L_x_4348:
[----:B------:R-:W-:Y:S05]  /*7290*/  BSYNC B0 ;  /* 0x0000000000007941 */ /* 0x000fea0003800000 */
.L_x_4347:
[----:B0--3--:R0:W3:Y:S01]  /*72a0*/  LDS R5, [R8+0x1790] ;  /* 0x0017900008057984 */ /* 0x0090e20000000800 */
[----:B------:R-:W-:Y:S01]  /*72b0*/  BSSY B0, `(.L_x_4349) ;  /* 0x0000005000007945 */ /* 0x000fe20003800000 */
[----:B------:R-:W-:Y:S02]  /*72c0*/  LEA.HI.SX32 R9, R4, R135, 0x1b ;  /* 0x0000008704097211 */ /* 0x000fe400078fdaff */
[----:B------:R-:W-:Y:S01]  /*72d0*/  LEA R11, R11, R74, 0x2 ;  /* 0x0000004a0b0b7211 */ /* 0x000fe200078e10ff */
[----:B------:R-:W-:Y:S06]  /*72e0*/  @!P2 BRA `(.L_x_4350) ;  /* 0x000000000004a947 */ /* 0x000fec0003800000 */
[----:B---3--:R4:W-:Y:S02]  /*72f0*/  REDG.E.ADD.F32.FTZ.RN.STRONG.GPU desc[UR18][R6.64+-0x900], R5 ;  /* 0xfff70005060079a6 */ /* 0x0089e4000c10f392 */
.L_x_4350:
[----:B------:R-:W-:Y:S05]  /*7300*/  BSYNC B0 ;  /* 0x0000000000007941 */ /* 0x000fea0003800000 */
.L_x_4349:
[----:B---34-:R3:W4:Y:S01]  /*7310*/  LDS R5, [R11+0x1890] ;  /* 0x001890000b057984 */ /* 0x0187220000000800 */
[----:B------:R-:W-:Y:S01]  /*7320*/  BSSY B0, `(.L_x_4351) ;  /* 0x0000004000007945 */ /* 0x000fe20003800000 */
[----:B------:R-:W-:-:S03]  /*7330*/  LEA R9, R9, R74, 0x2 ;  /* 0x0000004a09097211 */ /* 0x000fc600078e10ff */
[----:B------:R-:W-:Y:S05]  /*7340*/  @!P3 BRA `(.L_x_4352) ;  /* 0x000000000004b947 */ /* 0x000fea0003800000 */
[----:B----4-:R4:W-:Y:S02]  /*7350*/  REDG.E.ADD.F32.FTZ.RN.STRONG.GPU desc[UR18][R6.64+-0x800], R5 ;  /* 0xfff80005060079a6 */ /* 0x0109e4000c10f392 */
.L_x_4352:
[----:B------:R-:W-:Y:S05]  /*7360*/  BSYNC B0 ;  /* 0x0000000000007941 */ /* 0x000fea0003800000 */
.L_x_4351:
[----:B----4-:R4:W1:Y:S01]  /*7370*/  LDS R5, [R9+0x1990] ;  /* 0x0019900009057984 */ /* 0x0108620000000800 */
[----:B------:R-:W-:Y:S01]  /*7380*/  BSSY B0, `(.L_x_4353) ;  /* 0x0000005000007945 */ /* 0x000fe20003800000 */
[C---:B------:R-:W-:Y:S02]  /*7390*/  IADD3 R4, R135.reuse, 0x280, RZ ;  /* 0x0000028087047810 */ /* 0x040fe40007ffe0ff */
[----:B0-----:R-:W-:Y:S01]  /*73a0*/  IADD3 R8, R135, 0x2c0, RZ ;  /* 0x000002c087087810 */ /* 0x001fe20007ffe0ff */
[----:B------:R-:W-:Y:S06]  /*73b0*/  @!P4 BRA `(.L_x_4354) ;  /* 0x000000000004c947 */ /* 0x000fec0003800000 */
[----:B-1----:R0:W-:Y:S02]  /*73c0*/  REDG.E.ADD.F32.FTZ.RN.STRONG.GPU desc[UR18][R6.64+-0x700], R5 ;  /* 0xfff90005060079a6 */ /* 0x0021e4000c10f392 */
.L_x_4354:
[----:B------:R-:W-:Y:S05]  /*73d0*/  BSYNC B0 ;  /* 0x0000000000007941 */ /* 0x000fea0003800000 */
.L_x_4353:
[-C--:B01----:R-:W-:Y:S01]  /*73e0*/  LEA.HI.SX32 R5, R4, R135.reuse, 0x1b ;  /* 0x0000008704057211 */ /* 0x083fe200078fdaff */
[----:B------:R-:W-:Y:S01]  /*73f0*/  BSSY B0, `(.L_x_4355) ;  /* 0x0000010000007945 */ /* 0x000fe20003800000 */
[----:B------:R-:W-:Y:S02]  /*7400*/  ISETP.GE.AND P5, PT, R217, 0x281, PT ;  /* 0x00000281d900780c */ /* 0x000fe40003fa6270 */
[----:B------:R-:W-:Y:S02]  /*7410*/  LEA R5, R5, R74, 0x2 ;  /* 0x0000004a05057211 */ /* 0x000fe400078e10ff */
[----:B--2---:R-:W-:Y:S02]  /*7420*/  IADD3 R206, R135, 0x300, RZ ;  /* 0x0000030087ce7810 */ /* 0x004fe40007ffe0ff */
        /* <DEDUP_REMOVED lines=12> */
.L_x_4356:
[----:B------:R-:W-:Y:S05]  /*74f0*/  BSYNC B0 ;  /* 0x0000000000007941 */ /* 0x000fea0003800000 */
.L_x_4355:
[----:B01----:R0:W1:Y:S01]  /*7500*/  LDS R5, [R206+0x1b90] ;  /* 0x001b9000ce057984 */ /* 0x0030620000000800 */
[----:B------:R-:W-:Y:S01]  /*7510*/  BSSY B0, `(.L_x_4357) ;  /* 0x0000006000007945 */ /* 0x000fe20003800000 */
[----:B------:R-:W-:Y:S01]  /*7520*/  VIADD R8, R135, 0x380 ;  /* 0x0000038087087836 */ /* 0x000fe20000000000 */
[----:B------:R-:W-:Y:S02]  /*7530*/  LEA.HI.SX32 R9, R4, R135, 0x1b ;  /* 0x0000008704097211 */ /* 0x000fe400078fdaff */
[----:B------:R-:W-:Y:S01]  /*7540*/  LEA R211, R11, R74, 0x2 ;  /* 0x0000004a0bd37211 */ /* 0x000fe200078e10ff */
[----:B------:R-:W-:Y:S06]  /*7550*/  @!P0 BRA `(.L_x_4358) ;  /* 0x0000000000048947 */ /* 0x000fec0003800000 */
[----:B-1----:R2:W-:Y:S02]  /*7560*/  REDG.E.ADD.F32.FTZ.RN.STRONG.GPU desc[UR18][R6.64+-0x500], R5 ;  /* 0xfffb0005060079a6 */ /* 0x0025e4000c10f392 */
.L_x_4358:
[----:B------:R-:W-:Y:S05]  /*7570*/  BSYNC B0 ;  /* 0x0000000000007941 */ /* 0x000fea0003800000 */
.L_x_4357:
[----:B-12---:R1:W2:Y:S01]  /*7580*/  LDS R5, [R211+0x1c90] ;  /* 0x001c9000d3057984 */ /* 0x0062a20000000800 */
[----:B------:R-:W-:Y:S01]  /*7590*/  BSSY B0, `(.L_x_4359) ;  /* 0x0000006000007945 */ /* 0x000fe20003800000 */
[----:B------:R-:W-:Y:S02]  /*75a0*/  LEA.HI.SX32 R11, R8, R135, 0x1b ;  /* 0x00000087080b7211 */ /* 0x000fe400078fdaff */
[----:B------:R-:W-:Y:S02]  /*75b0*/  IADD3 R4, R135, 0x3c0, RZ ;  /* 0x000003c087047810 */ /* 0x000fe40007ffe0ff */
[----:B------:R-:W-:Y:S01]  /*75c0*/  LEA R8, R9, R74, 0x2 ;  /* 0x0000004a09087211 */ /* 0x000fe200078e10ff */
[----:B------:R-:W-:Y:S06]  /*75d0*/  @!P1 BRA `(.L_x_4360) ;  /* 0x0000000000049947 */ /* 0x000fec0003800000 */
[----:B--2---:R3:W-:Y:S02]  /*75e0*/  REDG.E.ADD.F32.FTZ.RN.STRONG.GPU desc[UR18][R6.64+-0x400], R5 ;  /* 0xfffc0005060079a6 */ /* 0x0047e4000c10f392 */
.L_x_4360:
[----:B------:R-:W-:Y:S05]  /*75f0*/  BSYNC B0 ;  /* 0x0000000000007941 */ /* 0x000fea0003800000 */
.L_x_4359:
[----:B--23--:R2:W3:Y:S01]  /*7600*/  LDS R5, [R8+0x1d90] ;  /* 0x001d900008057984 */ /* 0x00c4e20000000800 */
[----:B------:R-:W-:Y:S01]  /*7610*/  BSSY B0, `(.L_x_4361) ;  /* 0x0000005000007945 */ /* 0x000fe20003800000 */
[----:B------:R-:W-:Y:S02]  /*7620*/  LEA.HI.SX32 R9, R4, R135, 0x1b ;  /* 0x0000008704097211 */ /* 0x000fe400078fdaff */
[----:B------:R-:W-:Y:S01]  /*7630*/  LEA R11, R11, R74, 0x2 ;  /* 0x0000004a0b0b7211 */ /* 0x000fe200078e10ff */
[----:B------:R-:W-:Y:S06]  /*7640*/  @!P2 BRA `(.L_x_4362) ;  /* 0x000000000004a947 */ /* 0x000fec0003800000 */
[----:B---3--:R4:W-:Y:S02]  /*7650*/  REDG.E.ADD.F32.FTZ.RN.STRONG.GPU desc[UR18][R6.64+-0x300], R5 ;  /* 0xfffd0005060079a6 */ /* 0x0089e4000c10f392 */
.L_x_4362:
[----:B------:R-:W-:Y:S05]  /*7660*/  BSYNC B0 ;  /* 0x0000000000007941 */ /* 0x000fea0003800000 */
.L_x_4361:
[----:B---34-:R3:W4:Y:S01]  /*7670*/  LDS R5, [R11+0x1e90] ;  /* 0x001e90000b057984 */ /* 0x0187220000000800 */
[----:B------:R-:W-:Y:S01]  /*7680*/  BSSY B0, `(.L_x_4363) ;  /* 0x0000004000007945 */ /* 0x000fe20003800000 */
[----:B------:R-:W-:-:S03]  /*7690*/  LEA R9, R9, R74, 0x2 ;  /* 0x0000004a09097211 */ /* 0x000fc600078e10ff */
[----:B------:R-:W-:Y:S05]  /*76a0*/  @!P3 BRA `(.L_x_4364) ;  /* 0x000000000004b947 */ /* 0x000fea0003800000 */
[----:B----4-:R4:W-:Y:S02]  /*76b0*/  REDG.E.ADD.F32.FTZ.RN.STRONG.GPU desc[UR18][R6.64+-0x200], R5 ;  /* 0xfffe0005060079a6 */ /* 0x0109e4000c10f392 */
.L_x_4364:
[----:B------:R-:W-:Y:S05]  /*76c0*/  BSYNC B0 ;  /* 0x0000000000007941 */ /* 0x000fea0003800000 */
.L_x_4363:
[----:B----4-:R4:W0:Y:S01]  /*76d0*/  LDS R5, [R9+0x1f90] ;  /* 0x001f900009057984 */ /* 0x0108220000000800 */
[----:B------:R-:W-:Y:S04]  /*76e0*/  BSSY B0, `(.L_x_4365) ;  /* 0x0000003000007945 */ /* 0x000fe80003800000 */
[----:B------:R-:W-:Y:S05]  /*76f0*/  @!P4 BRA `(.L_x_4366) ;  /* 0x000000000004c947 */ /* 0x000fea0003800000 */
[----:B0-----:R0:W-:Y:S02]  /*7700*/  REDG.E.ADD.F32.FTZ.RN.STRONG.GPU desc[UR18][R6.64+-0x100], R5 ;  /* 0xffff0005060079a6 */ /* 0x0011e4000c10f392 */
.L_x_4366:
[----:B------:R-:W-:Y:S05]  /*7710*/  BSYNC B0 ;  /* 0x0000000000007941 */ /* 0x000fea0003800000 */
.L_x_4365:
[----:B------:R-:W5:Y:S01]  /*7720*/  SHFL.DOWN PT, R4, R229, 0x1, 0x1f ;  /* 0x08201f00e5047f89 */ /* 0x000f6200000e0000 */
[C---:B------:R-:W-:Y:S01]  /*7730*/  ISETP.GT.AND P0, PT, R130.reuse, 0x1e, PT ;  /* 0x0000001e8200780c */ /* 0x040fe20003f04270 */
[----:B------:R-:W-:Y:S01]  /*7740*/  FMUL.FTZ R151, R151, R182 ;  /* 0x000000b697977220 */ /* 0x000fe20000410000 */
[----:B------:R-:W-:Y:S01]  /*7750*/  ISETP.NE.AND P1, PT, R130, RZ, PT ;  /* 0x000000ff8200720c */ /* 0x000fe20003f25270 */
[----:B0-----:R-:W0:Y:S01]  /*7760*/  SHFL.DOWN PT, R5, R10, 0x1, 0x1f ;  /* 0x08201f000a057f89 */ /* 0x001e2200000e0000 */
[----:B------:R-:W-:Y:S01]  /*7770*/  FMUL.FTZ R155, R155, R186 ;  /* 0x000000ba9b9b7220 */ /* 0x000fe20000410000 */
[----:B------:R-:W-:Y:S01]  /*7780*/  FMUL.FTZ R159, R159, R190 ;  /* 0x000000be9f9f7220 */ /* 0x000fe20000410000 */
[----:B------:R-:W-:Y:S01]  /*7790*/  FMUL.FTZ R163, R163, R220 ;  /* 0x000000dca3a37220 */ /* 0x000fe20000410000 */
[-C--:B------:R-:W-:Y:S01]  /*77a0*/  FMUL.FTZ R168, R168, R193.reuse ;  /* 0x000000c1a8a87220 */ /* 0x080fe20000410000 */
[----:B------:R-:W-:Y:S01]  /*77b0*/  FMUL.FTZ R169, R169, R216 ;  /* 0x000000d8a9a97220 */ /* 0x000fe20000410000 */
[----:B------:R-:W-:Y:S01]  /*77c0*/  FMUL.FTZ R170, R170, R196 ;  /* 0x000000c4aaaa7220 */ /* 0x000fe20000410000 */
[----:B------:R-:W-:Y:S01]  /*77d0*/  FMUL.FTZ R171, R171, R214 ;  /* 0x000000d6abab7220 */ /* 0x000fe20000410000 */
[C---:B------:R-:W-:Y:S01]  /*77e0*/  FMUL.FTZ R182, R141.reuse, R182 ;  /* 0x000000b68db67220 */ /* 0x040fe20000410000 */
[C---:B------:R-:W-:Y:S01]  /*77f0*/  FMUL.FTZ R186, R141.reuse, R186 ;  /* 0x000000ba8dba7220 */ /* 0x040fe20000410000 */
[C---:B------:R-:W-:Y:S01]  /*7800*/  FMUL.FTZ R190, R141.reuse, R190 ;  /* 0x000000be8dbe7220 */ /* 0x040fe20000410000 */
[C---:B------:R-:W-:Y:S01]  /*7810*/  FMUL.FTZ R220, R141.reuse, R220 ;  /* 0x000000dc8ddc7220 */ /* 0x040fe20000410000 */
        /* <DEDUP_REMOVED lines=8> */
[----:B-----5:R-:W-:Y:S01]  /*78a0*/  @!P0 FADD.FTZ R229, R229, R4 ;  /* 0x00000004e5e58221 */ /* 0x020fe20000010000 */
[----:B------:R-:W-:Y:S01]  /*78b0*/  FMUL.FTZ R4, R149, R180 ;  /* 0x000000b495047220 */ /* 0x000fe20000410000 */
[----:B------:R-:W-:Y:S01]  /*78c0*/  FMUL.FTZ R167, R167, R194 ;  /* 0x000000c2a7a77220 */ /* 0x000fe20000410000 */
[----:B------:R-:W-:Y:S01]  /*78d0*/  FMUL.FTZ R193, R193, R210 ;  /* 0x000000d2c1c17220 */ /* 0x000fe20000410000 */
[----:B0-----:R-:W-:Y:S01]  /*78e0*/  @!P0 FADD.FTZ R10, R10, R5 ;  /* 0x000000050a0a8221 */ /* 0x001fe20000010000 */
[----:B------:R-:W0:Y:S01]  /*78f0*/  SHFL.DOWN PT, R6, R229, 0x2, 0x1f ;  /* 0x08401f00e5067f89 */ /* 0x000e2200000e0000 */
[----:B------:R-:W-:Y:S01]  /*7900*/  ISETP.GT.AND P0, PT, R130, 0x1d, PT ;  /* 0x0000001d8200780c */ /* 0x000fe20003f04270 */
[----:B------:R-:W-:Y:S01]  /*7910*/  FFMA.FTZ R43, R4, R172, R43 ;  /* 0x000000ac042b7223 */ /* 0x000fe2000001002b */
[----:B------:R-:W-:Y:S01]  /*7920*/  FMUL.FTZ R216, R216, R185 ;  /* 0x000000b9d8d87220 */ /* 0x000fe20000410000 */
[----:B------:R-:W5:Y:S01]  /*7930*/  SHFL.DOWN PT, R5, R10, 0x2, 0x1f ;  /* 0x08401f000a057f89 */ /* 0x000f6200000e0000 */
        /* <DEDUP_REMOVED lines=16> */
[----:B------:R-:W-:Y:S01]  /*7a40*/  FADD.FTZ R39, R186, R39 ;  /* 0x00000027ba277221 */ /* 0x000fe20000010000 */
[----:B------:R-:W-:Y:S01]  /*7a50*/  FFMA.FTZ R50, R163, R195, R50 ;  /* 0x000000c3a3327223 */ /* 0x000fe20000010032 */
[----:B------:R-:W-:Y:S01]  /*7a60*/  FADD.FTZ R37, R190, R37 ;  /* 0x00000025be257221 */ /* 0x000fe20000010000 */
[----:B0-----:R-:W-:Y:S01]  /*7a70*/  @!P0 FADD.FTZ R229, R229, R6 ;  /* 0x00000006e5e58221 */ /* 0x001fe20000010000 */
[----:B------:R-:W-:Y:S01]  /*7a80*/  FMUL.FTZ R6, R153, R184 ;  /* 0x000000b899067220 */ /* 0x000fe20000410000 */
[----:B------:R-:W-:Y:S01]  /*7a90*/  FFMA.FTZ R52, R167, R207, R52 ;  /* 0x000000cfa7347223 */ /* 0x000fe20000010034 */
[----:B------:R-:W-:Y:S01]  /*7aa0*/  FADD.FTZ R35, R220, R35 ;  /* 0x00000023dc237221 */ /* 0x000fe20000010000 */
[----:B-----5:R-:W-:Y:S01]  /*7ab0*/  @!P0 FADD.FTZ R10, R10, R5 ;  /* 0x000000050a0a8221 */ /* 0x020fe20000010000 */
[----:B--2---:R-:W0:Y:S01]  /*7ac0*/  SHFL.DOWN PT, R8, R229, 0x4, 0x1f ;  /* 0x08801f00e5087f89 */ /* 0x004e2200000e0000 */
[----:B------:R-:W-:Y:S01]  /*7ad0*/  ISETP.GT.AND P0, PT, R130, 0x1b, PT ;  /* 0x0000001b8200780c */ /* 0x000fe20003f04270 */
[----:B------:R-:W-:Y:S01]  /*7ae0*/  FMUL.FTZ R5, R141, R180 ;  /* 0x000000b48d057220 */ /* 0x000fe20000410000 */
[----:B------:R-:W-:Y:S01]  /*7af0*/  FFMA.FTZ R45, R6, R174, R45 ;  /* 0x000000ae062d7223 */ /* 0x000fe2000001002d */
[----:B---3--:R-:W2:Y:S01]  /*7b00*/  SHFL.DOWN PT, R11, R10, 0x4, 0x1f ;  /* 0x08801f000a0b7f89 */ /* 0x008ea200000e0000 */
[----:B------:R-:W-:Y:S01]  /*7b10*/  FFMA.FTZ R53, R168, R218, R53 ;  /* 0x000000daa8357223 */ /* 0x000fe20000010035 */
[----:B------:R-:W-:Y:S01]  /*7b20*/  FMUL.FTZ R7, R5, R176 ;  /* 0x000000b005077220 */ /* 0x000fe20000410000 */
[----:B------:R-:W-:Y:S01]  /*7b30*/  FMUL.FTZ R5, R141, R184 ;  /* 0x000000b88d057220 */ /* 0x000fe20000410000 */
[----:B------:R-:W-:Y:S01]  /*7b40*/  FFMA.FTZ R54, R169, R209, R54 ;  /* 0x000000d1a9367223 */ /* 0x000fe20000010036 */
[----:B------:R-:W-:Y:S01]  /*7b50*/  FFMA.FTZ R55, R170, R213, R55 ;  /* 0x000000d5aa377223 */ /* 0x000fe20000010037 */
[----:B----4-:R-:W-:Y:S01]  /*7b60*/  FFMA.FTZ R9, R94, R4, R7 ;  /* 0x000000045e097223 */ /* 0x010fe20000010007 */
[----:B------:R-:W-:Y:S01]  /*7b70*/  FMUL.FTZ R7, R5, R204 ;  /* 0x000000cc05077220 */ /* 0x000fe20000410000 */
[-C--:B------:R-:W-:Y:S01]  /*7b80*/  FMUL.FTZ R5, R141, R188.reuse ;  /* 0x000000bc8d057220 */ /* 0x080fe20000410000 */
[----:B------:R-:W-:Y:S01]  /*7b90*/  FMUL.FTZ R4, R157, R188 ;  /* 0x000000bc9d047220 */ /* 0x000fe20000410000 */
[----:B------:R-:W-:Y:S01]  /*7ba0*/  FADD.FTZ R42, R9, R42 ;  /* 0x0000002a092a7221 */ /* 0x000fe20000010000 */
[----:B------:R-:W-:Y:S01]  /*7bb0*/  FFMA.FTZ R9, R96, R6, R7 ;  /* 0x0000000660097223 */ /* 0x000fe20000010007 */
[----:B------:R-:W-:Y:S01]  /*7bc0*/  FMUL.FTZ R7, R5, R202 ;  /* 0x000000ca05077220 */ /* 0x000fe20000410000 */
[-C--:B------:R-:W-:Y:S01]  /*7bd0*/  FMUL.FTZ R5, R141, R222.reuse ;  /* 0x000000de8d057220 */ /* 0x080fe20000410000 */
[----:B------:R-:W-:Y:S01]  /*7be0*/  FMUL.FTZ R6, R161, R222 ;  /* 0x000000dea1067220 */ /* 0x000fe20000410000 */
[----:B------:R-:W-:Y:S01]  /*7bf0*/  FADD.FTZ R40, R9, R40 ;  /* 0x0000002809287221 */ /* 0x000fe20000010000 */
[----:B------:R-:W-:Y:S01]  /*7c00*/  FFMA.FTZ R7, R98, R4, R7 ;  /* 0x0000000462077223 */ /* 0x000fe20000010007 */
[----:B------:R-:W-:Y:S01]  /*7c10*/  FMUL.FTZ R5, R5, R200 ;  /* 0x000000c805057220 */ /* 0x000fe20000410000 */
[----:B------:R-:W-:Y:S01]  /*7c20*/  FFMA.FTZ R49, R6, R22, R49 ;  /* 0x0000001606317223 */ /* 0x000fe20000010031 */
[----:B------:R-:W-:Y:S01]  /*7c30*/  FFMA.FTZ R47, R4, R189, R47 ;  /* 0x000000bd042f7223 */ /* 0x000fe2000001002f */
[----:B0-----:R-:W-:Y:S01]  /*7c40*/  @!P0 FADD.FTZ R229, R229, R8 ;  /* 0x00000008e5e58221 */ /* 0x001fe20000010000 */
[----:B------:R-:W-:Y:S01]  /*7c50*/  FADD.FTZ R38, R7, R38 ;  /* 0x0000002607267221 */ /* 0x000fe20000010000 */
[----:B------:R-:W-:Y:S01]  /*7c60*/  FFMA.FTZ R7, R100, R6, R5 ;  /* 0x0000000664077223 */ /* 0x000fe20000010005 */
[-C--:B------:R-:W-:Y:S01]  /*7c70*/  FMUL.FTZ R4, R165, R192.reuse ;  /* 0x000000c0a5047220 */ /* 0x080fe20000410000 */
[----:B--2---:R-:W-:Y:S01]  /*7c80*/  @!P0 FADD.FTZ R10, R10, R11 ;  /* 0x0000000b0a0a8221 */ /* 0x004fe20000010000 */
[----:B------:R-:W0:Y:S01]  /*7c90*/  SHFL.DOWN PT, R8, R229, 0x8, 0x1f ;  /* 0x09001f00e5087f89 */ /* 0x000e2200000e0000 */
[----:B------:R-:W-:Y:S01]  /*7ca0*/  ISETP.GT.AND P0, PT, R130, 0x17, PT ;  /* 0x000000178200780c */ /* 0x000fe20003f04270 */
[C---:B------:R-:W-:Y:S01]  /*7cb0*/  FMUL.FTZ R192, R141.reuse, R192 ;  /* 0x000000c08dc07220 */ /* 0x040fe20000410000 */
[----:B------:R-:W-:Y:S01]  /*7cc0*/  FMUL.FTZ R5, R141, R194 ;  /* 0x000000c28d057220 */ /* 0x000fe20000410000 */
[----:B------:R-:W2:Y:S01]  /*7cd0*/  SHFL.DOWN PT, R11, R10, 0x8, 0x1f ;  /* 0x09001f000a0b7f89 */ /* 0x000ea200000e0000 */
[----:B------:R-:W-:Y:S01]  /*7ce0*/  FFMA.FTZ R51, R4, R197, R51 ;  /* 0x000000c504337223 */ /* 0x000fe20000010033 */
[----:B------:R-:W-:Y:S01]  /*7cf0*/  FMUL.FTZ R187, R192, R187 ;  /* 0x000000bbc0bb7220 */ /* 0x000fe20000410000 */
[----:B------:R-:W-:Y:S01]  /*7d00*/  FMUL.FTZ R208, R5, R208 ;  /* 0x000000d005d07220 */ /* 0x000fe20000410000 */
[----:B------:R-:W-:Y:S01]  /*7d10*/  FADD.FTZ R36, R7, R36 ;  /* 0x0000002407247221 */ /* 0x000fe20000010000 */
[----:B------:R-:W-:Y:S01]  /*7d20*/  FADD.FTZ R32, R193, R32 ;  /* 0x00000020c1207221 */ /* 0x000fe20000010000 */
[----:B------:R-:W-:Y:S01]  /*7d30*/  FFMA.FTZ R187, R102, R4, R187 ;  /* 0x0000000466bb7223 */ /* 0x000fe200000100bb */
[----:B------:R-:W-:Y:S01]  /*7d40*/  FFMA.FTZ R208, R101, R167, R208 ;  /* 0x000000a765d07223 */ /* 0x000fe200000100d0 */
[----:B------:R-:W-:Y:S01]  /*7d50*/  FFMA.FTZ R56, R171, R23, R56 ;  /* 0x00000017ab387223 */ /* 0x000fe20000010038 */
[----:B------:R-:W-:Y:S01]  /*7d60*/  FADD.FTZ R31, R216, R31 ;  /* 0x0000001fd81f7221 */ /* 0x000fe20000010000 */
[----:B------:R-:W-:Y:S01]  /*7d70*/  FADD.FTZ R34, R187, R34 ;  /* 0x00000022bb227221 */ /* 0x000fe20000010000 */
[----:B------:R-:W-:Y:S01]  /*7d80*/  FADD.FTZ R33, R208, R33 ;  /* 0x00000021d0217221 */ /* 0x000fe20000010000 */
[----:B------:R-:W-:Y:S01]  /*7d90*/  FADD.FTZ R30, R183, R30 ;  /* 0x0000001eb71e7221 */ /* 0x000fe20000010000 */
[----:B------:R-:W-:Y:S01]  /*7da0*/  FFMA.FTZ R58, R145, R143, R58 ;  /* 0x0000008f913a7223 */ /* 0x000fe2000001003a */
[----:B------:R-:W-:Y:S01]  /*7db0*/  FADD.FTZ R29, R214, R29 ;  /* 0x0000001dd61d7221 */ /* 0x000fe20000010000 */
[----:B0-----:R-:W-:Y:S01]  /*7dc0*/  @!P0 FADD.FTZ R229, R229, R8 ;  /* 0x00000008e5e58221 */ /* 0x001fe20000010000 */
[----:B--2---:R-:W-:-:S04]  /*7dd0*/  @!P0 FADD.FTZ R10, R10, R11 ;  /* 0x0000000b0a0a8221 */ /* 0x004fc80000010000 */
[----:B------:R-:W0:Y:S01]  /*7de0*/  SHFL.DOWN PT, R6, R229, 0x10, 0x1f ;  /* 0x0a001f00e5067f89 */ /* 0x000e2200000e0000 */
[----:B------:R-:W-:-:S03]  /*7df0*/  ISETP.GT.AND P0, PT, R130, 0xf, PT ;  /* 0x0000000f8200780c */ /* 0x000fc60003f04270 */
[----:B------:R-:W2:Y:S10]  /*7e00*/  SHFL.DOWN PT, R9, R10, 0x10, 0x1f ;  /* 0x0a001f000a097f89 */ /* 0x000eb400000e0000 */
[----:B0-----:R-:W-:Y:S01]  /*7e10*/  @!P0 FADD.FTZ R229, R229, R6 ;  /* 0x00000006e5e58221 */ /* 0x001fe20000010000 */
[-C--:B------:R-:W-:Y:S01]  /*7e20*/  FMUL.FTZ R6, R147, R198.reuse ;  /* 0x000000c693067220 */ /* 0x080fe20000410000 */
[C---:B------:R-:W-:Y:S01]  /*7e30*/  FMUL.FTZ R198, R141.reuse, R198 ;  /* 0x000000c68dc67220 */ /* 0x040fe20000410000 */
[----:B------:R-:W-:Y:S01]  /*7e40*/  FMUL.FTZ R141, R141, R212 ;  /* 0x000000d48d8d7220 */ /* 0x000fe20000410000 */
[----:B--2---:R-:W-:Y:S01]  /*7e50*/  @!P0 FADD.FTZ R10, R10, R9 ;  /* 0x000000090a0a8221 */ /* 0x004fe20000010000 */
[----:B------:R-:W-:Y:S01]  /*7e60*/  MOV R5, R229 ;  /* 0x000000e500057202 */ /* 0x000fe20000000f00 */
[----:B------:R-:W-:Y:S01]  /*7e70*/  FMUL.FTZ R3, R198, R3 ;  /* 0x00000003c6037220 */ /* 0x000fe20000410000 */
[----:B------:R-:W-:Y:S01]  /*7e80*/  FMUL.FTZ R2, R141, R2 ;  /* 0x000000028d027220 */ /* 0x000fe20000410000 */
[----:B------:R-:W-:Y:S01]  /*7e90*/  FFMA.FTZ R57, R6, R166, R57 ;  /* 0x000000a606397223 */ /* 0x000fe20000010039 */
[----:B------:R-:W-:Y:S01]  /*7ea0*/  MOV R4, R10 ;  /* 0x0000000a00047202 */ /* 0x000fe20000000f00 */
[----:B------:R-:W-:Y:S01]  /*7eb0*/  FFMA.FTZ R7, R108, R6, R3 ;  /* 0x000000066c077223 */ /* 0x000fe20000010003 */
[----:B------:R-:W-:-:S03]  /*7ec0*/  FFMA.FTZ R3, R107, R145, R2 ;  /* 0x000000916b037223 */ /* 0x000fc60000010002 */
[----:B------:R0:W-:Y:S01]  /*7ed0*/  @!P1 STS.64 [R128+0x2118], R4 ;  /* 0x0021180480009388 */ /* 0x0001e20000000a00 */
[----:B------:R-:W-:Y:S01]  /*7ee0*/  FADD.FTZ R28, R7, R28 ;  /* 0x0000001c071c7221 */ /* 0x000fe20000010000 */
[----:B------:R-:W-:Y:S01]  /*7ef0*/  FADD.FTZ R26, R3, R26 ;  /* 0x0000001a031a7221 */ /* 0x000fe20000010000 */
[----:B------:R-:W-:Y:S06]  /*7f00*/  BAR.SYNC.DEFER_BLOCKING 0x0 ;  /* 0x0000000000007b1d */ /* 0x000fec0000010000 */
[----:B------:R-:W-:Y:S05]  /*7f10*/  @P6 BRA `(.L_x_4368) ;  /* 0x00000000003c6947 */ /* 0x000fea0003800000 */
[----:B------:R-:W2:Y:S01]  /*7f20*/  S2UR UR11, SR_CgaCtaId ;  /* 0x00000000000b79c3 */ /* 0x000ea20000008800 */
[----:B------:R-:W-:Y:S01]  /*7f30*/  UMOV UR10, 0x400 ;  /* 0x00000400000a7882 */ /* 0x000fe20000000000 */
[----:B------:R-:W-:Y:S01]  /*7f40*/  ISETP.NE.AND P0, PT, R126, UR23, PT ;  /* 0x000000177e007c0c */ /* 0x000fe2000bf05270 */
[----:B--2---:R-:W-:-:S06]  /*7f50*/  ULEA UR10, UR11, UR10, 0x18 ;  /* 0x0000000a0b0a7291 */ /* 0x004fcc000f8ec03f */
[----:B------:R-:W-:-:S05]  /*7f60*/  MOV R74, UR10 ;  /* 0x0000000a004a7c02 */ /* 0x000fca0008000f00 */
[----:B------:R-:W-:Y:S01]  /*7f70*/  IMAD R8, R27, 0x4, R74 ;  /* 0x000000041b087824 */ /* 0x000fe200078e024a */
[----:B------:R-:W0:Y:S04]  /*7f80*/  LDS.64 R2, [R74+0x2120] ;  /* 0x002120004a027984 */ /* 0x000e280000000a00 */
[----:B------:R-:W2:Y:S04]  /*7f90*/  @P0 LDS R6, [R8+0x3a50] ;  /* 0x003a500008060984 */ /* 0x000ea80000000800 */
[----:B------:R-:W3:Y:S01]  /*7fa0*/  @P0 LDS R7, [R8+0x3650] ;  /* 0x0036500008070984 */ /* 0x000ee20000000800 */
[----:B0-----:R-:W-:Y:S01]  /*7fb0*/  FADD.FTZ R5, R5, R3 ;  /* 0x0000000305057221 */ /* 0x001fe20000010000 */
[----:B------:R-:W-:-:S03]  /*7fc0*/  FADD.FTZ R4, R4, R2 ;  /* 0x0000000204047221 */ /* 0x000fc60000010000 */
[----:B--2---:R-:W-:Y:S01]  /*7fd0*/  @P0 FADD.FTZ R5, R5, R6 ;  /* 0x0000000605050221 */ /* 0x004fe20000010000 */
[----:B---3--:R-:W-:-:S04]  /*7fe0*/  @P0 FADD.FTZ R4, R4, R7 ;  /* 0x0000000704040221 */ /* 0x008fc80000010000 */
[----:B------:R2:W-:Y:S04]  /*7ff0*/  STS [R8+0x3a50], R5 ;  /* 0x003a500508007388 */ /* 0x0005e80000000800 */
[----:B------:R2:W-:Y:S02]  /*8000*/  STS [R8+0x3650], R4 ;  /* 0x0036500408007388 */ /* 0x0005e40000000800 */
.L_x_4368:
[----:B------:R-:W-:Y:S05]  /*8010*/  BSYNC B0 ;  /* 0x0000000000007941 */ /* 0x000fea0003800000 */
.L_x_4367:
[----:B------:R-:W-:Y:S01]  /*8020*/  IADD3 R27, R27, 0x1, RZ ;  /* 0x000000011b1b7810 */ /* 0x000fe20007ffe0ff */
[----:B------:R-:W-:-:S03]  /*8030*/  UIADD3 UR7, UP0, UR7, 0x1, URZ ;  /* 0x0000000107077890 */ /* 0x000fc6000ff1e03f */
[----:B------:R-:W-:Y:S01]  /*8040*/  ISETP.GE.AND P0, PT, R27, UR34, PT ;  /* 0x000000221b007c0c */ /* 0x000fe2000bf06270 */
[----:B------:R-:W-:-:S12]  /*8050*/  UIADD3.X UR8, URZ, UR8, URZ, UP0, !UPT ;  /* 0x000000083f087290 */ /* 0x000fd800087fe43f */
[----:B------:R-:W-:Y:S05]  /*8060*/  @!P0 BRA `(.L_x_4369) ;  /* 0xffffffc400988947 */ /* 0x000fea000383ffff */
.L_x_4325:
[----:B------:R-:W3:Y:S08]  /*8070*/  S2UR UR8, SR_CgaCtaId ;  /* 0x00000000000879c3 */ /* 0x000ef00000008800 */
[----:B------:R-:W-:Y:S01]  /*8080*/  BAR.SYNC.DEFER_BLOCKING 0x0 ;  /* 0x0000000000007b1d */ /* 0x000fe20000010000 */
[----:B------:R-:W-:Y:S02]  /*8090*/  ISETP.NE.AND P6, PT, R135, RZ, PT ;  /* 0x000000ff8700720c */ /* 0x000fe40003fc5270 */
[----:B0-2---:R-:W-:-:S02]  /*80a0*/  LEA R5, R126, 0xfffffc00, 0xa ;  /* 0xfffffc007e057811 */ /* 0x005fc400078e50ff */
[----:B------:R-:W-:Y:S01]  /*80b0*/  LOP3.LUT R4, R129, 0xfffffe00, RZ, 0xc0, !PT ;  /* 0xfffffe0081047812 */ /* 0x000fe200078ec0ff */
[----:B------:R-:W-:Y:S02]  /*80c0*/  UMOV UR7, 0x400 ;  /* 0x0000040000077882 */ /* 0x000fe40000000000 */
[----:B------:R-:W0:Y:S01]  /*80d0*/  LDC.64 R10, c[0x0][0x388] ;  /* 0x0000e200ff0a7b82 */ /* 0x000e220000000a00 */
[----:B------:R-:W-:Y:S07]  /*80e0*/  BSSY B0, `(.L_x_4370) ;  /* 0x0000041000007945 */ /* 0x000fee0003800000 */
[----:B------:R-:W2:Y:S01]  /*80f0*/  LDC.64 R2, c[0x0][0x3a8] ;  /* 0x0000ea00ff027b82 */ /* 0x000ea20000000a00 */
[----:B---3--:R-:W-:Y:S01]  /*8100*/  ULEA UR7, UR8, UR7, 0x18 ;  /* 0x0000000708077291 */ /* 0x008fe2000f8ec03f */
[----:B------:R3:W-:Y:S01]  /*8110*/  STS [R109+0x18], R52 ;  /* 0x000018346d007388 */ /* 0x0007e20000000800 */
[----:B------:R-:W-:-:S03]  /*8120*/  USHF.R.S32.HI UR8, URZ, 0x1f, UR22 ;  /* 0x0000001f3f087899 */ /* 0x000fc60008011416 */
[----:B------:R4:W-:Y:S03]  /*8130*/  STS [R109], R58 ;  /* 0x0000003a6d007388 */ /* 0x0009e60000000800 */
[C---:B0-----:R-:W-:Y:S01]  /*8140*/  IMAD R0, R10.reuse, UR8, RZ ;  /* 0x000000080a007c24 */ /* 0x041fe2000f8e02ff */
[----:B------:R-:W-:Y:S01]  /*8150*/  STS [R109+0x4], R57 ;  /* 0x000004396d007388 */ /* 0x000fe20000000800 */
[----:B------:R-:W-:Y:S01]  /*8160*/  IMAD.WIDE.U32 R6, R10, UR22, RZ ;  /* 0x000000160a067c25 */ /* 0x000fe2000f8e00ff */
[----:B---3--:R-:W-:Y:S02]  /*8170*/  IADD3 R52, -R5, UR9, RZ ;  /* 0x0000000905347c10 */ /* 0x008fe4000fffe1ff */
[----:B------:R0:W-:Y:S01]  /*8180*/  STS [R109+0x8], R56 ;  /* 0x000008386d007388 */ /* 0x0001e20000000800 */
[----:B------:R-:W-:Y:S01]  /*8190*/  IMAD R11, R11, UR22, R0 ;  /* 0x000000160b0b7c24 */ /* 0x000fe2000f8e0200 */
[----:B----4-:R-:W-:-:S02]  /*81a0*/  LOP3.LUT R58, R4, 0x1f, R135, 0xf8, !PT ;  /* 0x0000001f043a7812 */ /* 0x010fc400078ef887 */
[----:B------:R-:W-:Y:S01]  /*81b0*/  STS [R109+0xc], R55 ;  /* 0x00000c376d007388 */ /* 0x000fe20000000800 */
[----:B------:R-:W-:Y:S02]  /*81c0*/  SHF.R.S32.HI R0, RZ, 0x1f, R5 ;  /* 0x0000001fff007819 */ /* 0x000fe40000011405 */
[----:B------:R-:W-:Y:S01]  /*81d0*/  IADD3 R4, P1, R58, R5, RZ ;  /* 0x000000053a047210 */ /* 0x000fe20007f3e0ff */
[----:B------:R-:W-:Y:S01]  /*81e0*/  STS [R109+0x10], R54 ;  /* 0x000010366d007388 */ /* 0x000fe20000000800 */
[----:B------:R-:W-:Y:S02]  /*81f0*/  SHF.R.S32.HI R71, RZ, 0x1f, R58 ;  /* 0x0000001fff477819 */ /* 0x000fe4000001143a */
[----:B0-----:R-:W-:Y:S01]  /*8200*/  SHF.R.S32.HI R56, RZ, 0x1f, R134 ;  /* 0x0000001fff387819 */ /* 0x001fe20000011486 */
[----:B------:R-:W-:Y:S01]  /*8210*/  STS [R109+0x14], R53 ;  /* 0x000014356d007388 */ /* 0x000fe20000000800 */
[----:B------:R-:W-:Y:S02]  /*8220*/  IADD3 R67, R7, R11, RZ ;  /* 0x0000000b07437210 */ /* 0x000fe40007ffe0ff */
[----:B------:R-:W-:Y:S01]  /*8230*/  IADD3.X R5, R71, R0, RZ, P1, !PT ;  /* 0x0000000047057210 */ /* 0x000fe20000ffe4ff */
[----:B------:R-:W-:Y:S04]  /*8240*/  STS [R109+0x1c], R51 ;  /* 0x00001c336d007388 */ /* 0x000fe80000000800 */
[----:B------:R2:W-:Y:S04]  /*8250*/  STS [R109+0x20], R50 ;  /* 0x000020326d007388 */ /* 0x0005e80000000800 */
[----:B------:R-:W-:Y:S04]  /*8260*/  STS [R109+0x24], R49 ;  /* 0x000024316d007388 */ /* 0x000fe80000000800 */
[----:B------:R-:W-:Y:S01]  /*8270*/  STS [R109+0x28], R48 ;  /* 0x000028306d007388 */ /* 0x000fe20000000800 */
[----:B--2---:R-:W-:-:S03]  /*8280*/  IMAD R50, R2, UR8, RZ ;  /* 0x0000000802327c24 */ /* 0x004fc6000f8e02ff */
        /* <DEDUP_REMOVED lines=38> */
.L_x_4371:
[----:B------:R-:W-:Y:S05]  /*84f0*/  BSYNC B0 ;  /* 0x0000000000007941 */ /* 0x000fea0003800000 */
.L_x_4370:
[----:B------:R-:W-:Y:S01]  /*8500*/  MOV R7, R67 ;  /* 0x0000004300077202 */ /* 0x000fe20000000f00 */
[----:B------:R-:W-:Y:S01]  /*8510*/  ULDC.64 UR10, c[0x0][0x390] ;  /* 0x0000e400000a7ab9 */ /* 0x000fe20000000a00 */
[----:B------:R-:W-:Y:S01]  /*8520*/  ULDC.64 UR8, c[0x0][0x3e0] ;  /* 0x0000f80000087ab9 */ /* 0x000fe20000000a00 */
[----:B------:R-:W-:Y:S01]  /*8530*/  IMAD R9, R56, UR10, RZ ;  /* 0x0000000a38097c24 */ /* 0x000fe2000f8e02ff */
[-C--:B------:R-:W-:Y:S01]  /*8540*/  ISETP.GE.AND P0, PT, R164, R65.reuse, PT ;  /* 0x00000041a400720c */ /* 0x080fe20003f06270 */
[----:B------:R-:W-:Y:S01]  /*8550*/  IMAD.WIDE.U32 R6, R134, UR10, R6 ;  /* 0x0000000a86067c25 */ /* 0x000fe2000f8e0006 */
[----:B------:R-:W-:-:S03]  /*8560*/  ISETP.GE.AND P3, PT, R160, R65, PT ;  /* 0x00000041a000720c */ /* 0x000fc60003f66270 */
[----:B------:R-:W-:Y:S01]  /*8570*/  FADD.FTZ R137, R26, R137 ;  /* 0x000000891a897221 */ /* 0x000fe20000010000 */
[-C--:B------:R-:W-:Y:S01]  /*8580*/  ISETP.GE.AND P4, PT, R150, R65.reuse, PT ;  /* 0x000000419600720c */ /* 0x080fe20003f86270 */
[----:B------:R-:W-:Y:S01]  /*8590*/  IMAD R8, R134, UR11, R9 ;  /* 0x0000000b86087c24 */ /* 0x000fe2000f8e0209 */
[----:B------:R-:W-:Y:S01]  /*85a0*/  IADD3 R0, P1, R77, R6, RZ ;  /* 0x000000064d007210 */ /* 0x000fe20007f3e0ff */
[----:B------:R-:W-:Y:S01]  /*85b0*/  BSSY B0, `(.L_x_4372) ;  /* 0x0000096000007945 */ /* 0x000fe20003800000 */
[----:B------:R-:W-:Y:S02]  /*85c0*/  LEA R9, P2, R58, UR8, 0x2 ;  /* 0x000000083a097c11 */ /* 0x000fe4000f8410ff */
[----:B------:R-:W-:Y:S02]  /*85d0*/  IADD3.X R7, R75, R8, R7, P1, !PT ;  /* 0x000000084b077210 */ /* 0x000fe40000ffe407 */
[----:B------:R-:W-:Y:S02]  /*85e0*/  ISETP.GE.AND P1, PT, R162, R65, PT ;  /* 0x00000041a200720c */ /* 0x000fe40003f26270 */
[----:B------:R-:W-:-:S02]  /*85f0*/  LEA.HI.X R8, R58, UR9, R71, 0x2, P2 ;  /* 0x000000093a087c11 */ /* 0x000fc400090f1447 */
[----:B------:R-:W-:Y:S02]  /*8600*/  LEA R6, P2, R0, R9, 0x2 ;  /* 0x0000000900067211 */ /* 0x000fe400078410ff */
[-C--:B------:R-:W-:Y:S02]  /*8610*/  ISETP.GE.AND P5, PT, R148, R65.reuse, PT ;  /* 0x000000419400720c */ /* 0x080fe40003fa6270 */
[----:B------:R-:W-:Y:S02]  /*8620*/  LEA.HI.X R7, R0, R8, R7, 0x2, P2 ;  /* 0x0000000800077211 */ /* 0x000fe400010f1407 */
[-C--:B------:R-:W-:Y:S02]  /*8630*/  ISETP.GE.AND P2, PT, R158, R65.reuse, PT ;  /* 0x000000419e00720c */ /* 0x080fe40003f46270 */
[----:B------:R-:W-:Y:S01]  /*8640*/  LOP3.LUT R9, R129, 0xfffffe00, RZ, 0xc0, !PT ;  /* 0xfffffe0081097812 */ /* 0x000fe200078ec0ff */
[----:B------:R2:W-:Y:S01]  /*8650*/  @!P0 STG.E desc[UR18][R6.64+-0xf00], R23 ;  /* 0xfff1001706008986 */ /* 0x0005e2000c101912 */
[----:B------:R-:W-:-:S02]  /*8660*/  ISETP.GE.AND P0, PT, R154, R65, PT ;  /* 0x000000419a00720c */ /* 0x000fc40003f06270 */
[----:B------:R-:W-:Y:S01]  /*8670*/  LEA R54, R130, R9, 0x4 ;  /* 0x0000000982367211 */ /* 0x000fe200078e20ff */
[----:B------:R3:W-:Y:S01]  /*8680*/  @!P1 STG.E desc[UR18][R6.64+-0xe80], R25 ;  /* 0xfff1801906009986 */ /* 0x0007e2000c101912 */
[-C--:B------:R-:W-:Y:S02]  /*8690*/  ISETP.GE.AND P1, PT, R156, R65.reuse, PT ;  /* 0x000000419c00720c */ /* 0x080fe40003f26270 */
[----:B------:R-:W-:Y:S01]  /*86a0*/  IADD3 R0, R54, 0x1, RZ ;  /* 0x0000000136007810 */ /* 0x000fe20007ffe0ff */
[----:B------:R4:W-:Y:S01]  /*86b0*/  @!P3 STG.E desc[UR18][R6.64+-0xe00], R27 ;  /* 0xfff2001b0600b986 */ /* 0x0009e2000c101912 */
[-C--:B------:R-:W-:Y:S01]  /*86c0*/  ISETP.GE.AND P3, PT, R152, R65.reuse, PT ;  /* 0x000000419800720c */ /* 0x080fe20003f66270 */
[----:B------:R-:W-:Y:S01]  /*86d0*/  VIADD R9, R54, 0x2 ;  /* 0x0000000236097836 */ /* 0x000fe20000000000 */
[----:B------:R-:W-:Y:S01]  /*86e0*/  LEA.HI.SX32 R8, R0, R54, 0x1b ;  /* 0x0000003600087211 */ /* 0x000fe200078fdaff */
[----:B------:R-:W-:Y:S01]  /*86f0*/  @!P2 STG.E desc[UR18][R6.64+-0xd80], R45 ;  /* 0xfff2802d0600a986 */ /* 0x000fe2000c101912 */
[-C--:B------:R-:W-:Y:S01]  /*8700*/  ISETP.GE.AND P2, PT, R144, R65.reuse, PT ;  /* 0x000000419000720c */ /* 0x080fe20003f46270 */
[----:B------:R-:W-:Y:S01]  /*8710*/  FADD.FTZ R0, R137, R28 ;  /* 0x0000001c89007221 */ /* 0x000fe20000010000 */
[----:B0-----:R-:W-:Y:S01]  /*8720*/  IADD3 R11, R54, 0x3, RZ ;  /* 0x00000003360b7810 */ /* 0x001fe20007ffe0ff */
[----:B------:R0:W-:Y:S01]  /*8730*/  @!P0 STG.E desc[UR18][R6.64+-0xc80], R43 ;  /* 0xfff3802b06008986 */ /* 0x0001e2000c101912 */
[-C--:B------:R-:W-:Y:S01]  /*8740*/  ISETP.GE.AND P0, PT, R136, R65.reuse, PT ;  /* 0x000000418800720c */ /* 0x080fe20003f06270 */
[C---:B------:R-:W-:Y:S01]  /*8750*/  VIADD R44, R54.reuse, 0xb ;  /* 0x0000000b362c7836 */ /* 0x040fe20000000000 */
[----:B------:R-:W-:Y:S01]  /*8760*/  IADD3 R13, R54, 0x4, RZ ;  /* 0x00000004360d7810 */ /* 0x000fe20007ffe0ff */
[----:B------:R-:W-:Y:S01]  /*8770*/  @!P1 STG.E desc[UR18][R6.64+-0xd00], R47 ;  /* 0xfff3002f06009986 */ /* 0x000fe2000c101912 */
[----:B------:R-:W-:-:S02]  /*8780*/  ISETP.GE.AND P1, PT, R146, R65, PT ;  /* 0x000000419200720c */ /* 0x000fc40003f26270 */
        /* <DEDUP_REMOVED lines=8> */
[----:B--2---:R-:W-:Y:S01]  /*8810*/  IADD3 R23, R54, 0x6, RZ ;  /* 0x0000000636177810 */ /* 0x004fe20007ffe0ff */
[----:B------:R-:W-:Y:S01]  /*8820*/  @!P5 STG.E desc[UR18][R6.64+-0xb00], R53 ;  /* 0xfff500350600d986 */ /* 0x000fe2000c101912 */
[----:B------:R-:W-:-:S02]  /*8830*/  ISETP.GE.AND P5, PT, R138, R65, PT ;  /* 0x000000418a00720c */ /* 0x000fc40003fa6270 */
[C---:B------:R-:W-:Y:S01]  /*8840*/  IADD3 R24, R54.reuse, 0x7, RZ ;  /* 0x0000000736187810 */ /* 0x040fe20007ffe0ff */
[----:B------:R-:W-:Y:S01]  /*8850*/  @!P1 STG.E desc[UR18][R6.64+-0xa80], R55 ;  /* 0xfff5803706009986 */ /* 0x000fe2000c101912 */
[-C--:B------:R-:W-:Y:S02]  /*8860*/  LEA.HI.SX32 R12, R11, R54.reuse, 0x1b ;  /* 0x000000360b0c7211 */ /* 0x080fe400078fdaff */
[C---:B---3--:R-:W-:Y:S01]  /*8870*/  IADD3 R25, R54.reuse, 0x8, RZ ;  /* 0x0000000836197810 */ /* 0x048fe20007ffe0ff */
[----:B------:R-:W-:Y:S01]  /*8880*/  @!P2 STG.E desc[UR18][R6.64+-0xa00], R57 ;  /* 0xfff600390600a986 */ /* 0x000fe2000c101912 */
[-C--:B------:R-:W-:Y:S02]  /*8890*/  LEA.HI.SX32 R20, R13, R54.reuse, 0x1b ;  /* 0x000000360d147211 */ /* 0x080fe400078fdaff */
[----:B----4-:R-:W-:Y:S01]  /*88a0*/  IADD3 R27, R54, 0x9, RZ ;  /* 0x00000009361b7810 */ /* 0x010fe20007ffe0ff */
[----:B------:R-:W-:Y:S01]  /*88b0*/  @!P3 STG.E desc[UR18][R6.64+-0x980], R59 ;  /* 0xfff6803b0600b986 */ /* 0x000fe2000c101912 */
[----:B------:R-:W-:-:S02]  /*88c0*/  LEA.HI.SX32 R22, R22, R54, 0x1b ;  /* 0x0000003616167211 */ /* 0x000fc400078fdaff */
[----:B------:R-:W-:Y:S01]  /*88d0*/  LEA R11, R8, UR7, 0x2 ;  /* 0x00000007080b7c11 */ /* 0x000fe2000f8e10ff */
[----:B------:R-:W-:Y:S01]  /*88e0*/  @!P4 STG.E desc[UR18][R6.64+-0x900], R61 ;  /* 0xfff7003d0600c986 */ /* 0x000fe2000c101912 */
[----:B0-----:R-:W-:Y:S02]  /*88f0*/  IADD3 R43, R54, 0xa, RZ ;  /* 0x0000000a362b7810 */ /* 0x001fe40007ffe0ff */
[-C--:B------:R-:W-:Y:S01]  /*8900*/  LEA.HI.SX32 R23, R23, R54.reuse, 0x1b ;  /* 0x0000003617177211 */ /* 0x080fe200078fdaff */
[----:B------:R-:W-:Y:S01]  /*8910*/  @!P0 STG.E desc[UR18][R6.64+-0xf80], R21 ;  /* 0xfff0801506008986 */ /* 0x000fe2000c101912 */
[----:B------:R-:W-:Y:S02]  /*8920*/  LEA R10, R10, UR7, 0x2 ;  /* 0x000000070a0a7c11 */ /* 0x000fe4000f8e10ff */
[----:B------:R-:W-:Y:S01]  /*8930*/  LEA.HI.SX32 R24, R24, R54, 0x1b ;  /* 0x0000003618187211 */ /* 0x000fe200078fdaff */
[----:B------:R0:W-:Y:S01]  /*8940*/  @!P5 STG.E desc[UR18][R6.64+-0x880], R63 ;  /* 0xfff7803f0600d986 */ /* 0x0001e2000c101912 */
[----:B------:R-:W-:-:S02]  /*8950*/  LEA R13, R12, UR7, 0x2 ;  /* 0x000000070c0d7c11 */ /* 0x000fc4000f8e10ff */
[----:B------:R-:W-:Y:S01]  /*8960*/  IADD3 R45, R54, 0xc, RZ ;  /* 0x0000000c362d7810 */ /* 0x000fe20007ffe0ff */
[----:B------:R-:W-:Y:S01]  /*8970*/  BAR.SYNC.DEFER_BLOCKING 0x0 ;  /* 0x0000000000007b1d */ /* 0x000fe20000010000 */
[-C--:B------:R-:W-:Y:S02]  /*8980*/  LEA.HI.SX32 R25, R25, R54.reuse, 0x1b ;  /* 0x0000003619197211 */ /* 0x080fe400078fdaff */
[----:B------:R-:W-:Y:S02]  /*8990*/  LEA R20, R20, UR7, 0x2 ;  /* 0x0000000714147c11 */ /* 0x000fe4000f8e10ff */
[----:B------:R-:W-:Y:S02]  /*89a0*/  IADD3 R46, R54, 0xd, RZ ;  /* 0x0000000d362e7810 */ /* 0x000fe40007ffe0ff */
[----:B------:R-:W-:Y:S01]  /*89b0*/  LEA.HI.SX32 R27, R27, R54, 0x1b ;  /* 0x000000361b1b7211 */ /* 0x000fe200078fdaff */
[----:B0-----:R-:W-:Y:S01]  /*89c0*/  FADD.FTZ R7, R0, R31 ;  /* 0x0000001f00077221 */ /* 0x001fe20000010000 */
[----:B------:R-:W-:-:S02]  /*89d0*/  LEA R9, R22, UR7, 0x2 ;  /* 0x0000000716097c11 */ /* 0x000fc4000f8e10ff */
[C---:B------:R-:W-:Y:S02]  /*89e0*/  IADD3 R47, R54.reuse, 0xe, RZ ;  /* 0x0000000e362f7810 */ /* 0x040fe40007ffe0ff */
[-C--:B------:R-:W-:Y:S02]  /*89f0*/  LEA.HI.SX32 R43, R43, R54.reuse, 0x1b ;  /* 0x000000362b2b7211 */ /* 0x080fe400078fdaff */
[----:B------:R-:W-:Y:S02]  /*8a00*/  LEA R0, R23, UR7, 0x2 ;  /* 0x0000000717007c11 */ /* 0x000fe4000f8e10ff */
[----:B------:R-:W-:Y:S02]  /*8a10*/  IADD3 R48, R54, 0xf, RZ ;  /* 0x0000000f36307810 */ /* 0x000fe40007ffe0ff */
[-C--:B------:R-:W-:Y:S02]  /*8a20*/  LEA.HI.SX32 R44, R44, R54.reuse, 0x1b ;  /* 0x000000362c2c7211 */ /* 0x080fe400078fdaff */
[----:B------:R-:W-:-:S02]  /*8a30*/  LEA.HI.SX32 R45, R45, R54, 0x1b ;  /* 0x000000362d2d7211 */ /* 0x000fc400078fdaff */
[----:B------:R-:W-:Y:S01]  /*8a40*/  LEA R6, R25, UR7, 0x2 ;  /* 0x0000000719067c11 */ /* 0x000fe2000f8e10ff */
[----:B------:R-:W-:Y:S01]  /*8a50*/  STS [R109], R26 ;  /* 0x0000001a6d007388 */ /* 0x000fe20000000800 */
        /* <DEDUP_REMOVED lines=9> */
[----:B------:R-:W-:Y:S02]  /*8af0*/  LEA R21, R48, UR7, 0x2 ;  /* 0x0000000730157c11 */ /* 0x000fe4000f8e10ff */
[----:B0-----:R-:W-:Y:S01]  /*8b00*/  LEA R11, R24, UR7, 0x2 ;  /* 0x00000007180b7c11 */ /* 0x001fe2000f8e10ff */
[----:B------:R-:W-:Y:S01]  /*8b10*/  STS [R20+0x10], R31 ;  /* 0x0000101f14007388 */ /* 0x000fe20000000800 */
[----:B--2---:R-:W-:-:S03]  /*8b20*/  LEA R10, R45, UR7, 0x2 ;  /* 0x000000072d0a7c11 */ /* 0x004fc6000f8e10ff */
[----:B------:R0:W-:Y:S01]  /*8b30*/  STS [R9+0x14], R32 ;  /* 0x0000142009007388 */ /* 0x0001e20000000800 */
[----:B---3--:R-:W-:-:S03]  /*8b40*/  LEA R13, R46, UR7, 0x2 ;  /* 0x000000072e0d7c11 */ /* 0x008fc6000f8e10ff */
[----:B------:R2:W-:Y:S04]  /*8b50*/  STS [R0+0x18], R33 ;  /* 0x0000182100007388 */ /* 0x0005e80000000800 */
[----:B------:R3:W-:Y:S01]  /*8b60*/  STS [R11+0x1c], R34 ;  /* 0x00001c220b007388 */ /* 0x0007e20000000800 */
[----:B0-----:R-:W-:Y:S01]  /*8b70*/  LEA R9, R44, UR7, 0x2 ;  /* 0x000000072c097c11 */ /* 0x001fe2000f8e10ff */
[----:B------:R-:W-:Y:S02]  /*8b80*/  FADD.FTZ R32, R7, R32 ;  /* 0x0000002007207221 */ /* 0x000fe40000010000 */
[----:B------:R0:W-:Y:S02]  /*8b90*/  STS [R6+0x20], R35 ;  /* 0x0000202306007388 */ /* 0x0001e40000000800 */
[----:B--2---:R-:W-:-:S02]  /*8ba0*/  FADD.FTZ R33, R32, R33 ;  /* 0x0000002120217221 */ /* 0x004fc40000010000 */
[----:B------:R2:W-:Y:S02]  /*8bb0*/  STS [R27+0x24], R36 ;  /* 0x000024241b007388 */ /* 0x0005e40000000800 */
[----:B---3--:R-:W-:Y:S02]  /*8bc0*/  FADD.FTZ R34, R33, R34 ;  /* 0x0000002221227221 */ /* 0x008fe40000010000 */
[----:B------:R3:W-:Y:S01]  /*8bd0*/  STS [R8+0x28], R37 ;  /* 0x0000282508007388 */ /* 0x0007e20000000800 */
[----:B0-----:R-:W-:-:S04]  /*8be0*/  IMAD.WIDE.U32 R6, R2, UR22, RZ ;  /* 0x0000001602067c25 */ /* 0x001fc8000f8e00ff */
[----:B------:R-:W-:Y:S01]  /*8bf0*/  FADD.FTZ R35, R34, R35 ;  /* 0x0000002322237221 */ /* 0x000fe20000010000 */
[----:B------:R0:W-:Y:S03]  /*8c00*/  STS [R9+0x2c], R38 ;  /* 0x00002c2609007388 */ /* 0x0001e60000000800 */
[----:B--2---:R-:W-:Y:S01]  /*8c10*/  FADD.FTZ R36, R35, R36 ;  /* 0x0000002423247221 */ /* 0x004fe20000010000 */
[----:B------:R2:W-:Y:S01]  /*8c20*/  STS [R10+0x30], R39 ;  /* 0x000030270a007388 */ /* 0x0005e20000000800 */
[----:B---3--:R-:W-:Y:S02]  /*8c30*/  IADD3 R8, P1, R58, -0x3e0, RZ ;  /* 0xfffffc203a087810 */ /* 0x008fe40007f3e0ff */
[----:B------:R-:W-:Y:S01]  /*8c40*/  FADD.FTZ R37, R36, R37 ;  /* 0x0000002524257221 */ /* 0x000fe20000010000 */
[----:B------:R3:W-:Y:S01]  /*8c50*/  STS [R13+0x34], R40 ;  /* 0x000034280d007388 */ /* 0x0007e20000000800 */
[----:B------:R-:W-:-:S02]  /*8c60*/  IADD3.X R33, R71, -0x1, RZ, P1, !PT ;  /* 0xffffffff47217810 */ /* 0x000fc40000ffe4ff */
[----:B0-----:R-:W-:Y:S01]  /*8c70*/  FADD.FTZ R38, R37, R38 ;  /* 0x0000002625267221 */ /* 0x001fe20000010000 */
[----:B------:R0:W-:Y:S01]  /*8c80*/  STS [R12+0x38], R41 ;  /* 0x000038290c007388 */ /* 0x0001e20000000800 */
[----:B------:R-:W-:Y:S02]  /*8c90*/  IMAD R37, R3, UR22, R50 ;  /* 0x0000001603257c24 */ /* 0x000fe4000f8e0232 */
[----:B--2---:R-:W-:Y:S01]  /*8ca0*/  FADD.FTZ R39, R38, R39 ;  /* 0x0000002726277221 */ /* 0x004fe20000010000 */
[----:B------:R-:W-:Y:S01]  /*8cb0*/  STS [R21+0x3c], R42 ;  /* 0x00003c2a15007388 */ /* 0x000fe20000000800 */
[----:B------:R-:W-:-:S03]  /*8cc0*/  NOP ;  /* 0x0000000000007918 */ /* 0x000fc60000000000 */
[----:B------:R-:W-:Y:S01]  /*8cd0*/  LDS R125, [R125] ;  /* 0x000000007d7d7984 */ /* 0x000fe20000000800 */
[----:B---3--:R-:W-:Y:S01]  /*8ce0*/  FADD.FTZ R40, R39, R40 ;  /* 0x0000002827287221 */ /* 0x008fe20000010000 */
[----:B------:R-:W-:Y:S02]  /*8cf0*/  IADD3 R35, R7, R37, RZ ;  /* 0x0000002507237210 */ /* 0x000fe40007ffe0ff */
        /* <DEDUP_REMOVED lines=33> */
.L_x_4373:
[----:B------:R-:W-:Y:S05]  /*8f10*/  BSYNC B0 ;  /* 0x0000000000007941 */ /* 0x000fea0003800000 */
.L_x_4372:
[----:B------:R-:W-:Y:S01]  /*8f20*/  MOV R2, R6 ;  /* 0x0000000600027202 */ /* 0x000fe20000000f00 */
[----:B------:R-:W-:Y:S01]  /*8f30*/  IMAD.MOV.U32 R3, RZ, RZ, R35 ;  /* 0x000000ffff037224 */ /* 0x000fe200078e0023 */
[----:B------:R-:W-:Y:S01]  /*8f40*/  ULDC.64 UR8, c[0x0][0x3b0] ;  /* 0x0000ec0000087ab9 */ /* 0x000fe20000000a00 */
[----:B------:R-:W-:Y:S01]  /*8f50*/  ULDC.64 UR10, c[0x0][0x3f0] ;  /* 0x0000fc00000a7ab9 */ /* 0x000fe20000000a00 */
[----:B0-----:R-:W-:Y:S01]  /*8f60*/  IMAD R5, R56, UR8, RZ ;  /* 0x0000000838057c24 */ /* 0x001fe2000f8e02ff */
[----:B------:R-:W-:Y:S01]  /*8f70*/  LEA R0, P1, R8, UR10, 0x2 ;  /* 0x0000000a08007c11 */ /* 0x000fe2000f8210ff */
[----:B------:R-:W-:Y:S01]  /*8f80*/  IMAD.WIDE.U32 R2, R134, UR8, R2 ;  /* 0x0000000886027c25 */ /* 0x000fe2000f8e0002 */
[-C--:B------:R-:W-:Y:S01]  /*8f90*/  ISETP.GE.AND P3, PT, R136, R31.reuse, PT ;  /* 0x0000001f8800720c */ /* 0x080fe20003f66270 */
[----:B------:R-:W-:Y:S01]  /*8fa0*/  UIADD3 UR12, UP0, UR12, -0x1000, URZ ;  /* 0xfffff0000c0c7890 */ /* 0x000fe2000ff1e03f */
[----:B------:R-:W-:Y:S01]  /*8fb0*/  LEA.HI.X R4, R8, UR11, R33, 0x2, P1 ;  /* 0x0000000b08047c11 */ /* 0x000fe200088f1421 */
[----:B------:R-:W-:Y:S01]  /*8fc0*/  IMAD R5, R134, UR9, R5 ;  /* 0x0000000986057c24 */ /* 0x000fe2000f8e0205 */
[----:B------:R-:W-:Y:S01]  /*8fd0*/  IADD3 R77, P0, R77, R2, RZ ;  /* 0x000000024d4d7210 */ /* 0x000fe20007f1e0ff */
[----:B------:R-:W-:Y:S01]  /*8fe0*/  UIADD3 UR14, UP1, UR14, -0x1000, URZ ;  /* 0xfffff0000e0e7890 */ /* 0x000fe2000ff3e03f */
[----:B------:R-:W-:Y:S01]  /*8ff0*/  ISETP.GE.AND P4, PT, R164, R31, PT ;  /* 0x0000001fa400720c */ /* 0x000fe20003f86270 */
        /* <DEDUP_REMOVED lines=40> */
.L_x_4319:
[----:B------:R-:W-:Y:S02]  /*9280*/  ULDC.64 UR4, c[0x0][0x3d8] ;  /* 0x0000f60000047ab9 */ /* 0x000fe40000000a00 */
[----:B------:R-:W-:-:S04]  /*9290*/  ISETP.NE.U32.AND P0, PT, RZ, UR4, PT ;  /* 0x00000004ff007c0c */ /* 0x000fc8000bf05070 */
[----:B------:R-:W-:-:S13]  /*92a0*/  ISETP.NE.AND.EX P0, PT, RZ, UR5, PT, P0 ;  /* 0x00000005ff007c0c */ /* 0x000fda000bf05300 */
[----:B------:R-:W-:Y:S05]  /*92b0*/  @!P0 BRA `(.L_x_4375) ;  /* 0x0000000000808947 */ /* 0x000fea0003800000 */
[----:B0-----:R-:W0:Y:S01]  /*92c0*/  SHFL.DOWN P0, R3, R132, 0x1, 0x1f ;  /* 0x08201f0084037f89 */ /* 0x001e220000000000 */
[----:B------:R-:W-:Y:S01]  /*92d0*/  BSSY B0, `(.L_x_4375) ;  /* 0x000001e000007945 */ /* 0x000fe20003800000 */
[----:B------:R-:W2:Y:S01]  /*92e0*/  S2R R4, SR_LANEID ;  /* 0x0000000000047919 */ /* 0x000ea20000000000 */
[----:B0-----:R-:W-:-:S05]  /*92f0*/  @P0 FADD R3, R3, R132 ;  /* 0x0000008403030221 */ /* 0x001fca0000000000 */
[----:B------:R-:W0:Y:S01]  /*9300*/  SHFL.DOWN P0, R0, R3, 0x2, 0x1f ;  /* 0x08401f0003007f89 */ /* 0x000e220000000000 */
[----:B--2---:R-:W-:Y:S02]  /*9310*/  ISETP.NE.AND P1, PT, R4, RZ, PT ;  /* 0x000000ff0400720c */ /* 0x004fe40003f25270 */
[----:B------:R-:W2:Y:S11]  /*9320*/  S2R R4, SR_TID.X ;  /* 0x0000000000047919 */ /* 0x000eb60000002100 */
[----:B------:R-:W3:Y:S01]  /*9330*/  @!P1 S2R R9, SR_CgaCtaId ;  /* 0x0000000000099919 */ /* 0x000ee20000008800 */
[----:B------:R-:W-:Y:S01]  /*9340*/  @!P1 MOV R6, 0x400 ;  /* 0x0000040000069802 */ /* 0x000fe20000000f00 */
[----:B0-----:R-:W-:-:S05]  /*9350*/  @P0 FADD R0, R3, R0 ;  /* 0x0000000003000221 */ /* 0x001fca0000000000 */
[----:B------:R-:W0:Y:S01]  /*9360*/  SHFL.DOWN P0, R5, R0, 0x4, 0x1f ;  /* 0x08801f0000057f89 */ /* 0x000e220000000000 */
[----:B--2---:R-:W-:-:S04]  /*9370*/  @!P1 SHF.R.S32.HI R3, RZ, 0x1f, R4 ;  /* 0x0000001fff039819 */ /* 0x004fc80000011404 */
[----:B------:R-:W-:Y:S02]  /*9380*/  @!P1 LEA.HI R3, R3, R4, RZ, 0x5 ;  /* 0x0000000403039211 */ /* 0x000fe400078f28ff */
[----:B---3--:R-:W-:Y:S01]  /*9390*/  @!P1 LEA R9, R9, R6, 0x18 ;  /* 0x0000000609099211 */ /* 0x008fe200078ec0ff */
        /* <DEDUP_REMOVED lines=11> */
[----:B------:R-:W2:Y:S01]  /*9450*/  @!P0 S2R R3, SR_CgaCtaId ;  /* 0x0000000000038919 */ /* 0x000ea20000008800 */
[----:B0-----:R-:W-:-:S04]  /*9460*/  @!P0 MOV R0, 0x400 ;  /* 0x0000040000008802 */ /* 0x001fc80000000f00 */
[----:B--2---:R-:W-:-:S06]  /*9470*/  @!P0 LEA R0, R3, R0, 0x18 ;  /* 0x0000000003008211 */ /* 0x004fcc00078ec0ff */
[----:B------:R-:W0:Y:S02]  /*9480*/  @!P0 LDS R0, [R0+0x2118] ;  /* 0x0021180000008984 */ /* 0x000e240000000800 */
[----:B0-----:R-:W-:-:S05]  /*9490*/  @!P0 FADD.FTZ R7, R7, R0 ;  /* 0x0000000007078221 */ /* 0x001fca0000010000 */
[----:B------:R2:W-:Y:S02]  /*94a0*/  REDG.E.ADD.F32.FTZ.RN.STRONG.GPU desc[UR18][R16.64], R7 ;  /* 0x00000007100079a6 */ /* 0x0005e4000c10f392 */
.L_x_4376:
[----:B------:R-:W-:Y:S05]  /*94b0*/  BSYNC B0 ;  /* 0x0000000000007941 */ /* 0x000fea0003800000 */
.L_x_4375:
[----:B------:R-:W-:Y:S01]  /*94c0*/  ULDC.64 UR4, c[0x0][0x3f8] ;  /* 0x0000fe0000047ab9 */ /* 0x000fe20000000a00 */
[----:B------:R-:W-:Y:S01]  /*94d0*/  BSSY B0, `(.L_x_4377) ;  /* 0x0000026000007945 */ /* 0x000fe20003800000 */
[----:B------:R-:W-:-:S04]  /*94e0*/  ISETP.NE.U32.AND P0, PT, RZ, UR4, PT ;  /* 0x00000004ff007c0c */ /* 0x000fc8000bf05070 */
[----:B------:R-:W-:-:S13]  /*94f0*/  ISETP.NE.AND.EX P0, PT, RZ, UR5, PT, P0 ;  /* 0x00000005ff007c0c */ /* 0x000fda000bf05300 */
[----:B------:R-:W-:Y:S05]  /*9500*/  @!P0 BRA `(.L_x_4378) ;  /* 0x0000000000848947 */ /* 0x000fea0003800000 */
[----:B------:R-:W-:Y:S06]  /*9510*/  BAR.SYNC.DEFER_BLOCKING 0x0 ;  /* 0x0000000000007b1d */ /* 0x000fec0000010000 */
[----:B0-----:R-:W0:Y:S01]  /*9520*/  SHFL.DOWN P0, R0, R137, 0x1, 0x1f ;  /* 0x08201f0089007f89 */ /* 0x001e220000000000 */
[----:B------:R-:W3:Y:S01]  /*9530*/  S2R R4, SR_LANEID ;  /* 0x0000000000047919 */ /* 0x000ee20000000000 */
[----:B------:R-:W4:Y:S01]  /*9540*/  S2R R13, SR_TID.X ;  /* 0x00000000000d7919 */ /* 0x000f220000002100 */
[----:B0-----:R-:W-:-:S05]  /*9550*/  @P0 FADD R0, R0, R137 ;  /* 0x0000008900000221 */ /* 0x001fca0000000000 */
[----:B------:R-:W0:Y:S01]  /*9560*/  SHFL.DOWN P0, R3, R0, 0x2, 0x1f ;  /* 0x08401f0000037f89 */ /* 0x000e220000000000 */
[----:B---3--:R-:W-:-:S13]  /*9570*/  ISETP.NE.AND P1, PT, R4, RZ, PT ;  /* 0x000000ff0400720c */ /* 0x008fda0003f25270 */
[----:B--2---:R-:W2:Y:S01]  /*9580*/  @!P1 S2R R7, SR_CgaCtaId ;  /* 0x0000000000079919 */ /* 0x004ea20000008800 */
[----:B------:R-:W-:Y:S01]  /*9590*/  @!P1 MOV R6, 0x400 ;  /* 0x0000040000069802 */ /* 0x000fe20000000f00 */
[----:B0-----:R-:W-:Y:S01]  /*95a0*/  @P0 FADD R3, R0, R3 ;  /* 0x0000000300030221 */ /* 0x001fe20000000000 */
[----:B----4-:R-:W-:-:S04]  /*95b0*/  @!P1 SHF.R.S32.HI R0, RZ, 0x1f, R13 ;  /* 0x0000001fff009819 */ /* 0x010fc8000001140d */
[----:B------:R-:W0:Y:S01]  /*95c0*/  SHFL.DOWN P0, R2, R3, 0x4, 0x1f ;  /* 0x08801f0003027f89 */ /* 0x000e220000000000 */
[----:B------:R-:W-:-:S04]  /*95d0*/  @!P1 LEA.HI R0, R0, R13, RZ, 0x5 ;  /* 0x0000000d00009211 */ /* 0x000fc800078f28ff */
[----:B------:R-:W-:Y:S01]  /*95e0*/  @!P1 SHF.R.S32.HI R0, RZ, 0x5, R0 ;  /* 0x00000005ff009819 */ /* 0x000fe20000011400 */
[----:B0-----:R-:W-:Y:S01]  /*95f0*/  @P0 FADD R2, R3, R2 ;  /* 0x0000000203020221 */ /* 0x001fe20000000000 */
[----:B--2---:R-:W-:-:S04]  /*9600*/  @!P1 LEA R3, R7, R6, 0x18 ;  /* 0x0000000607039211 */ /* 0x004fc800078ec0ff */
        /* <DEDUP_REMOVED lines=17> */
.L_x_4378:
[----:B0-----:R-:W0:Y:S02]  /*9720*/  S2R R13, SR_TID.X ;  /* 0x00000000000d7919 */ /* 0x001e240000002100 */
.L_x_4379:
[----:B------:R-:W-:Y:S05]  /*9730*/  BSYNC B0 ;  /* 0x0000000000007941 */ /* 0x000fea0003800000 */
.L_x_4377:
[----:B------:R-:W-:Y:S02]  /*9740*/  ULDC UR14, c[0x0][0x21c] ;  /* 0x00008700000e7ab9 */ /* 0x000fe40000000800 */
[----:B0-----:R-:W-:-:S13]  /*9750*/  ISETP.GE.AND P0, PT, R13, UR14, PT ;  /* 0x0000000e0d007c0c */ /* 0x001fda000bf06270 */
[----:B------:R-:W-:Y:S05]  /*9760*/  @P0 EXIT ;  /* 0x000000000000094d */ /* 0x000fea0003800000 */
[----:B------:R-:W0:Y:S01]  /*9770*/  S2UR UR5, SR_CgaCtaId ;  /* 0x00000000000579c3 */ /* 0x000e220000008800 */
[----:B--2---:R-:W-:Y:S01]  /*9780*/  SHF.R.S32.HI R7, RZ, 0x1f, R134 ;  /* 0x0000001fff077819 */ /* 0x004fe20000011486 */
[----:B------:R-:W-:Y:S01]  /*9790*/  ULDC.64 UR6, c[0x0][0x378] ;  /* 0x0000de0000067ab9 */ /* 0x000fe20000000a00 */
[----:B------:R-:W-:Y:S01]  /*97a0*/  ULDC.64 UR8, c[0x0][0x338] ;  /* 0x0000ce0000087ab9 */ /* 0x000fe20000000a00 */
[----:B---3--:R-:W-:Y:S01]  /*97b0*/  IMAD.WIDE.U32 R2, R134, UR6, RZ ;  /* 0x0000000686027c25 */ /* 0x008fe2000f8e00ff */
        /* <DEDUP_REMOVED lines=10> */
[----:B------:R-:W-:Y:S01]  /*9860*/  IADD3 R21, R3, R5, RZ ;  /* 0x0000000503157210 */ /* 0x000fe20007ffe0ff */
[----:B------:R-:W-:-:S03]  /*9870*/  ULDC.64 UR8, c[0x0][0x3c0] ;  /* 0x0000f00000087ab9 */ /* 0x000fc60000000a00 */
[----:B------:R-:W-:Y:S01]  /*9880*/  IADD3 R19, R135, R7, RZ ;  /* 0x0000000787137210 */ /* 0x000fe20007ffe0ff */
[----:B0-----:R-:W-:-:S03]  /*9890*/  ULEA UR4, UR5, UR4, 0x18 ;  /* 0x0000000405047291 */ /* 0x001fc6000f8ec03f */
[----:B------:R-:W-:-:S09]  /*98a0*/  ULDC UR5, c[0x0][0x0] ;  /* 0x0000000000057ab9 */ /* 0x000fd20000000800 */
.L_x_4381:
[----:B------:R-:W-:Y:S01]  /*98b0*/  LEA R0, R13, UR4, 0x2 ;  /* 0x000000040d007c11 */ /* 0x000fe2000f8e10ff */
[----:B0-----:R-:W-:Y:S01]  /*98c0*/  IMAD.MOV.U32 R7, RZ, RZ, R21 ;  /* 0x000000ffff077224 */ /* 0x001fe200078e0015 */
[----:B------:R-:W-:Y:S02]  /*98d0*/  SHF.R.S32.HI R8, RZ, 0x1f, R13 ;  /* 0x0000001fff087819 */ /* 0x000fe4000001140d */
[----:B------:R-:W-:Y:S01]  /*98e0*/  MOV R6, R2 ;  /* 0x0000000200067202 */ /* 0x000fe20000000f00 */
[----:B----4-:R-:W0:Y:S01]  /*98f0*/  LDS R15, [R0+0x3650] ;  /* 0x00365000000f7984 */ /* 0x010e220000000800 */
[----:B------:R-:W-:Y:S01]  /*9900*/  MOV R4, R134 ;  /* 0x0000008600047202 */ /* 0x000fe20000000f00 */
[C---:B------:R-:W-:Y:S01]  /*9910*/  IMAD R10, R8.reuse, UR6, RZ ;  /* 0x00000006080a7c24 */ /* 0x040fe2000f8e02ff */
[----:B------:R-:W-:Y:S01]  /*9920*/  MOV R5, R19 ;  /* 0x0000001300057202 */ /* 0x000fe20000000f00 */
[----:B------:R-:W2:Y:S01]  /*9930*/  LDS R17, [R0+0x3a50] ;  /* 0x003a500000117984 */ /* 0x000ea20000000800 */
        /* <DEDUP_REMOVED lines=14> */
[----:B--2---:R0:W-:Y:S02]  /*9a20*/  REDG.E.ADD.F32.FTZ.RN.STRONG.GPU desc[UR18][R10.64], R17 ;  /* 0x000000110a0079a6 */ /* 0x0041e4000c10f392 */
[----:B------:R-:W-:Y:S05]  /*9a30*/  @!P0 BRA `(.L_x_4381) ;  /* 0xfffffffc009c8947 */ /* 0x000fea000383ffff */
[----:B------:R-:W-:Y:S05]  /*9a40*/  BSYNC B0 ;  /* 0x0000000000007941 */ /* 0x000fea0003800000 */
.L_x_4380:
[----:B------:R-:W-:Y:S05]  /*9a50*/  EXIT ;  /* 0x000000000000794d */ /* 0x000fea0003800000 */
.L_x_4329:
[----:B------:R-:W-:Y:S01]  /*9a60*/  HFMA2.MMA R206, -RZ, RZ, 0, 5.9604644775390625e-08 ;  /* 0x00000001ffce7435 */ /* 0x000fe200000001ff */
[----:B------:R-:W-:Y:S02]  /*9a70*/  MOV R217, R6 ;  /* 0x0000000600d97202 */ /* 0x000fe40000000f00 */
[----:B------:R-:W-:Y:S02]  /*9a80*/  MOV R219, RZ ;  /* 0x000000ff00db7202 */ /* 0x000fe40000000f00 */
[----:B------:R-:W-:-:S07]  /*9a90*/  MOV R2, 0xffffffff ;  /* 0xffffffff00027802 */ /* 0x000fce0000000f00 */
[----:B-1----:R-:W-:Y:S05]  /*9aa0*/  WARPSYNC.COLLECTIVE R2, `(.L_x_4382) ;  /* 0x0000000002087348 */ /* 0x002fea0003c00000 */
[----:B------:R0:W2:Y:S02]  /*9ab0*/  SHFL.UP P0, R10, R217, R206, R219 ;  /* 0x040000ced90a7389 */ /* 0x0000a400000000db */
[----:B012---:R-:W-:Y:S01]  /*9ac0*/  ENDCOLLECTIVE ;  /* 0x000000000000791b */ /* 0x007fe20003800000 */
.L_x_4382:
[----:B------:R-:W-:Y:S01]  /*9ad0*/  IMAD.MOV.U32 R217, RZ, RZ, R7 ;  /* 0x000000ffffd97224 */ /* 0x000fe200078e0007 */
[----:B------:R-:W-:-:S07]  /*9ae0*/  MOV R3, R10 ;  /* 0x0000000a00037202 */ /* 0x000fce0000000f00 */
[----:B------:R-:W-:Y:S05]  /*9af0*/  WARPSYNC.COLLECTIVE R2, `(.L_x_4383) ;  /* 0x0000000002087348 */ /* 0x000fea0003c00000 */
[----:B------:R0:W1:Y:S02]  /*9b00*/  SHFL.UP P0, R10, R217, R206, R219 ;  /* 0x040000ced90a7389 */ /* 0x00006400000000db */
[----:B01----:R-:W-:Y:S01]  /*9b10*/  ENDCOLLECTIVE ;  /* 0x000000000000791b */ /* 0x003fe20003800000 */
.L_x_4383:
        /* <DEDUP_REMOVED lines=8> */
.L_x_4384:
[----:B------:R-:W-:Y:S02]  /*9ba0*/  MOV R217, R7 ;  /* 0x0000000700d97202 */ /* 0x000fe40000000f00 */
[----:B------:R-:W-:-:S07]  /*9bb0*/  MOV R3, R10 ;  /* 0x0000000a00037202 */ /* 0x000fce0000000f00 */
[----:B------:R-:W-:Y:S05]  /*9bc0*/  WARPSYNC.COLLECTIVE R2, `(.L_x_4385) ;  /* 0x0000000002087348 */ /* 0x000fea0003c00000 */
[----:B------:R0:W1:Y:S02]  /*9bd0*/  SHFL.UP P0, R10, R217, R206, R219 ;  /* 0x040000ced90a7389 */ /* 0x00006400000000db */
[----:B01----:R-:W-:Y:S01]  /*9be0*/  ENDCOLLECTIVE ;  /* 0x000000000000791b */ /* 0x003fe20003800000 */
.L_x_4385:
        /* <DEDUP_REMOVED lines=8> */
.L_x_4386:
[----:B------:R-:W-:Y:S02]  /*9c70*/  MOV R217, R7 ;  /* 0x0000000700d97202 */ /* 0x000fe40000000f00 */
[----:B------:R-:W-:-:S07]  /*9c80*/  MOV R3, R10 ;  /* 0x0000000a00037202 */ /* 0x000fce0000000f00 */
[----:B------:R-:W-:Y:S05]  /*9c90*/  WARPSYNC.COLLECTIVE R2, `(.L_x_4387) ;  /* 0x0000000002087348 */ /* 0x000fea0003c00000 */
[----:B------:R0:W1:Y:S02]  /*9ca0*/  SHFL.UP P0, R10, R217, R206, R219 ;  /* 0x040000ced90a7389 */ /* 0x00006400000000db */
[----:B01----:R-:W-:Y:S01]  /*9cb0*/  ENDCOLLECTIVE ;  /* 0x000000000000791b */ /* 0x003fe20003800000 */
.L_x_4387:
[----:B------:R-:W-:Y:S01]  /*9cc0*/  HFMA2.MMA R206, -RZ, RZ, 0, 4.76837158203125e-07 ;  /* 0x00000008ffce7435 */ /* 0x000fe200000001ff */
[----:B------:R-:W-:-:S13]  /*9cd0*/  ISETP.GE.AND P0, PT, R130, 0x4, PT ;  /* 0x000000048200780c */ /* 0x000fda0003f06270 */
[C---:B------:R-:W-:Y:S01]  /*9ce0*/  @P0 FFMA.FTZ R7, R6.reuse, R10, R7 ;  /* 0x0000000a06070223 */ /* 0x040fe20000010007 */
[----:B------:R-:W-:-:S04]  /*9cf0*/  @P0 FMUL.FTZ R6, R6, R3 ;  /* 0x0000000306060220 */ /* 0x000fc80000410000 */
[----:B------:R-:W-:-:S07]  /*9d00*/  IMAD.MOV.U32 R217, RZ, RZ, R6 ;  /* 0x000000ffffd97224 */ /* 0x000fce00078e0006 */
[----:B------:R-:W-:Y:S05]  /*9d10*/  WARPSYNC.COLLECTIVE R2, `(.L_x_4388) ;  /* 0x0000000002087348 */ /* 0x000fea0003c00000 */
[----:B------:R0:W1:Y:S02]  /*9d20*/  SHFL.UP P0, R10, R217, R206, R219 ;  /* 0x040000ced90a7389 */ /* 0x00006400000000db */
[----:B01----:R-:W-:Y:S01]  /*9d30*/  ENDCOLLECTIVE ;  /* 0x000000000000791b */ /* 0x003fe20003800000 */
.L_x_4388:
[----:B------:R-:W-:Y:S02]  /*9d40*/  MOV R217, R7 ;  /* 0x0000000700d97202 */ /* 0x000fe40000000f00 */
[----:B------:R-:W-:-:S07]  /*9d50*/  MOV R3, R10 ;  /* 0x0000000a00037202 */ /* 0x000fce0000000f00 */
[----:B------:R-:W-:Y:S05]  /*9d60*/  WARPSYNC.COLLECTIVE R2, `(.L_x_4389) ;  /* 0x0000000002087348 */ /* 0x000fea0003c00000 */
[----:B------:R0:W1:Y:S02]  /*9d70*/  SHFL.UP P0, R10, R217, R206, R219 ;  /* 0x040000ced90a7389 */ /* 0x00006400000000db */
[----:B01----:R-:W-:Y:S01]  /*9d80*/  ENDCOLLECTIVE ;  /* 0x000000000000791b */ /* 0x003fe20003800000 */
.L_x_4389:
        /* <DEDUP_REMOVED lines=8> */
.L_x_4390:
[----:B------:R-:W-:Y:S02]  /*9e10*/  MOV R217, R7 ;  /* 0x0000000700d97202 */ /* 0x000fe40000000f00 */
[----:B------:R-:W-:-:S07]  /*9e20*/  MOV R3, R10 ;  /* 0x0000000a00037202 */ /* 0x000fce0000000f00 */
[----:B------:R-:W-:Y:S05]  /*9e30*/  WARPSYNC.COLLECTIVE R2, `(.L_x_4391) ;  /* 0x0000000002087348 */ /* 0x000fea0003c00000 */
[----:B------:R0:W1:Y:S02]  /*9e40*/  SHFL.UP P0, R10, R217, R206, R219 ;  /* 0x040000ced90a7389 */ /* 0x00006400000000db */
[----:B01----:R-:W-:Y:S01]  /*9e50*/  ENDCOLLECTIVE ;  /* 0x000000000000791b */ /* 0x003fe20003800000 */
.L_x_4391:
[----:B------:R-:W-:Y:S05]  /*9e60*/  BRA `(.L_x_4392) ;  /* 0xffffffbc00487947 */ /* 0x000fea000383ffff */
.L_x_4330:
[----:B------:R-:W-:Y:S01]  /*9e70*/  HFMA2.MMA R11, -RZ, RZ, 0, 1.847743988037109375e-06 ;  /* 0x0000001fff0b7435 */ /* 0x000fe200000001ff */
[----:B------:R-:W-:Y:S01]  /*9e80*/  BSSY B0, `(.L_x_4393) ;  /* 0x0000007000007945 */ /* 0x000fe20003800000 */
[----:B------:R-:W-:Y:S01]  /*9e90*/  MOV R3, R6 ;  /* 0x0000000600037202 */ /* 0x000fe20000000f00 */
[----:B------:R-:W-:Y:S01]  /*9ea0*/  IMAD.MOV.U32 R10, RZ, RZ, 0x1f ;  /* 0x0000001fff0a7424 */ /* 0x000fe200078e00ff */
[----:B------:R-:W-:-:S07]  /*9eb0*/  MOV R2, 0xffffffff ;  /* 0xffffffff00027802 */ /* 0x000fce0000000f00 */
[----:B-1----:R-:W-:Y:S05]  /*9ec0*/  WARPSYNC.COLLECTIVE R2, `(.L_x_4394) ;  /* 0x0000000002087348 */ /* 0x002fea0003c00000 */
[----:B------:R0:W2:Y:S02]  /*9ed0*/  SHFL.IDX P3, R244, R3, R10, R11 ;  /* 0x0000000a03f47389 */ /* 0x0000a4000006000b */
[----:B012---:R-:W-:Y:S01]  /*9ee0*/  ENDCOLLECTIVE ;  /* 0x000000000000791b */ /* 0x007fe20003800000 */
.L_x_4394:
[----:B------:R-:W-:Y:S05]  /*9ef0*/  BSYNC B0 ;  /* 0x0000000000007941 */ /* 0x000fea0003800000 */
.L_x_4393:
[----:B------:R-:W-:Y:S05]  /*9f00*/  BRA `(.L_x_4395) ;  /* 0xffffffbc00347947 */ /* 0x000fea000383ffff */
.L_x_4331:
        /* <DEDUP_REMOVED lines=8> */
.L_x_4397:
[----:B------:R-:W-:Y:S05]  /*9f90*/  BSYNC B0 ;  /* 0x0000000000007941 */ /* 0x000fea0003800000 */
.L_x_4396:
[----:B------:R-:W-:Y:S05]  /*9fa0*/  BRA `(.L_x_4398) ;  /* 0xffffffbc00147947 */ /* 0x000fea000383ffff */
.L_x_4332:
[----:B------:R-:W-:Y:S01]  /*9fb0*/  HFMA2.MMA R206, -RZ, RZ, 0, 5.9604644775390625e-08 ;  /* 0x00000001ffce7435 */ /* 0x000fe200000001ff */
[----:B------:R-:W-:Y:S01]  /*9fc0*/  BSSY B0, `(.L_x_4399) ;  /* 0x0000007000007945 */ /* 0x000fe20003800000 */
[----:B------:R-:W-:Y:S01]  /*9fd0*/  MOV R217, R6 ;  /* 0x0000000600d97202 */ /* 0x000fe20000000f00 */
[----:B------:R-:W-:Y:S01]  /*9fe0*/  IMAD.MOV.U32 R219, RZ, RZ, RZ ;  /* 0x000000ffffdb7224 */ /* 0x000fe200078e00ff */
[----:B------:R-:W-:-:S07]  /*9ff0*/  MOV R2, 0xffffffff ;  /* 0xffffffff00027802 */ /* 0x000fce0000000f00 */
[----:B-1----:R-:W-:Y:S05]  /*a000*/  WARPSYNC.COLLECTIVE R2, `(.L_x_4400) ;  /* 0x0000000002087348 */ /* 0x002fea0003c00000 */
[----:B------:R0:W2:Y:S02]  /*a010*/  SHFL.UP P0, R10, R217, R206, R219 ;  /* 0x040000ced90a7389 */ /* 0x0000a400000000db */
[----:B012---:R-:W-:Y:S01]  /*a020*/  ENDCOLLECTIVE ;  /* 0x000000000000791b */ /* 0x007fe20003800000 */
.L_x_4400:
[----:B------:R-:W-:Y:S05]  /*a030*/  BSYNC B0 ;  /* 0x0000000000007941 */ /* 0x000fea0003800000 */
.L_x_4399:
[----:B------:R-:W-:Y:S01]  /*a040*/  HFMA2.MMA R206, -RZ, RZ, 0, 5.9604644775390625e-08 ;  /* 0x00000001ffce7435 */ /* 0x000fe200000001ff */
[----:B------:R-:W-:Y:S01]  /*a050*/  MOV R217, R7 ;  /* 0x0000000700d97202 */ /* 0x000fe20000000f00 */
[----:B------:R-:W-:Y:S01]  /*a060*/  HFMA2.MMA R11, -RZ, RZ, 0, 1.847743988037109375e-06 ;  /* 0x0000001fff0b7435 */ /* 0x000fe200000001ff */
[----:B------:R-:W-:Y:S02]  /*a070*/  MOV R219, RZ ;  /* 0x000000ff00db7202 */ /* 0x000fe40000000f00 */
[----:B------:R-:W-:Y:S02]  /*a080*/  MOV R2, 0xffffffff ;  /* 0xffffffff00027802 */ /* 0x000fe40000000f00 */
[----:B------:R-:W-:Y:S02]  /*a090*/  MOV R6, R10 ;  /* 0x0000000a00067202 */ /* 0x000fe40000000f00 */
[----:B------:R-:W-:-:S07]  /*a0a0*/  MOV R3, R8 ;  /* 0x0000000800037202 */ /* 0x000fce0000000f00 */
[----:B------:R-:W-:Y:S05]  /*a0b0*/  WARPSYNC.COLLECTIVE R2, `(.L_x_4401) ;  /* 0x0000000002087348 */ /* 0x000fea0003c00000 */
[----:B------:R0:W1:Y:S02]  /*a0c0*/  SHFL.UP P0, R10, R217, R206, R219 ;  /* 0x040000ced90a7389 */ /* 0x00006400000000db */
[----:B01----:R-:W-:Y:S01]  /*a0d0*/  ENDCOLLECTIVE ;  /* 0x000000000000791b */ /* 0x003fe20003800000 */
.L_x_4401:
[----:B------:R-:W-:Y:S01]  /*a0e0*/  MOV R7, R10 ;  /* 0x0000000a00077202 */ /* 0x000fe20000000f00 */
[----:B------:R-:W-:-:S07]  /*a0f0*/  IMAD.MOV.U32 R10, RZ, RZ, RZ ;  /* 0x000000ffff0a7224 */ /* 0x000fce00078e00ff */
[----:B------:R-:W-:Y:S05]  /*a100*/  WARPSYNC.COLLECTIVE R2, `(.L_x_4402) ;  /* 0x0000000002087348 */ /* 0x000fea0003c00000 */
[----:B------:R0:W1:Y:S02]  /*a110*/  SHFL.IDX P3, R244, R3, R10, R11 ;  /* 0x0000000a03f47389 */ /* 0x000064000006000b */
[----:B01----:R-:W-:Y:S01]  /*a120*/  ENDCOLLECTIVE ;  /* 0x000000000000791b */ /* 0x003fe20003800000 */
.L_x_4402:
[----:B------:R-:W-:Y:S02]  /*a130*/  MOV R3, R9 ;  /* 0x0000000900037202 */ /* 0x000fe40000000f00 */
[----:B------:R-:W-:-:S07]  /*a140*/  MOV R8, R244 ;  /* 0x000000f400087202 */ /* 0x000fce0000000f00 */
[----:B------:R-:W-:Y:S05]  /*a150*/  WARPSYNC.COLLECTIVE R2, `(.L_x_4403) ;  /* 0x0000000002087348 */ /* 0x000fea0003c00000 */
[----:B------:R0:W1:Y:S02]  /*a160*/  SHFL.IDX P3, R244, R3, R10, R11 ;  /* 0x0000000a03f47389 */ /* 0x000064000006000b */
[----:B01----:R-:W-:Y:S01]  /*a170*/  ENDCOLLECTIVE ;  /* 0x000000000000791b */ /* 0x003fe20003800000 */
.L_x_4403:
[----:B------:R-:W-:Y:S01]  /*a180*/  MOV R9, R244 ;  /* 0x000000f400097202 */ /* 0x000fe20000000f00 */
[----:B------:R-:W-:Y:S06]  /*a190*/  BRA `(.L_x_4404) ;  /* 0xffffffb800b07947 */ /* 0x000fec000383ffff */
.L_x_4334:
        /* <DEDUP_REMOVED lines=9> */
.L_x_4405:
[----:B------:R-:W-:Y:S01]  /*a230*/  MOV R249, R5 ;  /* 0x0000000500f97202 */ /* 0x000fe20000000f00 */
[----:B------:R-:W-:-:S07]  /*a240*/  IMAD.MOV.U32 R3, RZ, RZ, R9 ;  /* 0x000000ffff037224 */ /* 0x000fce00078e0009 */
[----:B------:R-:W-:Y:S05]  /*a250*/  WARPSYNC.COLLECTIVE R2, `(.L_x_4406) ;  /* 0x0000000002087348 */ /* 0x000fea0003c00000 */
[----:B------:R0:W1:Y:S02]  /*a260*/  SHFL.DOWN P6, R9, R249, R250, R251 ;  /* 0x080000faf9097389 */ /* 0x00006400000c00fb */
[----:B01----:R-:W-:Y:S01]  /*a270*/  ENDCOLLECTIVE ;  /* 0x000000000000791b */ /* 0x003fe20003800000 */
.L_x_4406:
        /* <DEDUP_REMOVED lines=8> */
.L_x_4407:
[----:B------:R-:W-:Y:S02]  /*a300*/  MOV R249, R5 ;  /* 0x0000000500f97202 */ /* 0x000fe40000000f00 */
[----:B------:R-:W-:-:S07]  /*a310*/  MOV R3, R9 ;  /* 0x0000000900037202 */ /* 0x000fce0000000f00 */
[----:B------:R-:W-:Y:S05]  /*a320*/  WARPSYNC.COLLECTIVE R2, `(.L_x_4408) ;  /* 0x0000000002087348 */ /* 0x000fea0003c00000 */
[----:B------:R0:W1:Y:S02]  /*a330*/  SHFL.DOWN P6, R9, R249, R250, R251 ;  /* 0x080000faf9097389 */ /* 0x00006400000c00fb */
[----:B01----:R-:W-:Y:S01]  /*a340*/  ENDCOLLECTIVE ;  /* 0x000000000000791b */ /* 0x003fe20003800000 */
.L_x_4408:
        /* <DEDUP_REMOVED lines=8> */
.L_x_4409:
[----:B------:R-:W-:Y:S02]  /*a3d0*/  MOV R249, R5 ;  /* 0x0000000500f97202 */ /* 0x000fe40000000f00 */
[----:B------:R-:W-:-:S07]  /*a3e0*/  MOV R3, R9 ;  /* 0x0000000900037202 */ /* 0x000fce0000000f00 */
[----:B------:R-:W-:Y:S05]  /*a3f0*/  WARPSYNC.COLLECTIVE R2, `(.L_x_4410) ;  /* 0x0000000002087348 */ /* 0x000fea0003c00000 */
[----:B------:R0:W1:Y:S02]  /*a400*/  SHFL.DOWN P6, R9, R249, R250, R251 ;  /* 0x080000faf9097389 */ /* 0x00006400000c00fb */
[----:B01----:R-:W-:Y:S01]  /*a410*/  ENDCOLLECTIVE ;  /* 0x000000000000791b */ /* 0x003fe20003800000 */
.L_x_4410:
        /* <DEDUP_REMOVED lines=8> */
.L_x_4411:
[----:B------:R-:W-:Y:S02]  /*a4a0*/  MOV R249, R5 ;  /* 0x0000000500f97202 */ /* 0x000fe40000000f00 */
[----:B------:R-:W-:-:S07]  /*a4b0*/  MOV R3, R9 ;  /* 0x0000000900037202 */ /* 0x000fce0000000f00 */
[----:B------:R-:W-:Y:S05]  /*a4c0*/  WARPSYNC.COLLECTIVE R2, `(.L_x_4412) ;  /* 0x0000000002087348 */ /* 0x000fea0003c00000 */
[----:B------:R0:W1:Y:S02]  /*a4d0*/  SHFL.DOWN P6, R9, R249, R250, R251 ;  /* 0x080000faf9097389 */ /* 0x00006400000c00fb */
[----:B01----:R-:W-:Y:S01]  /*a4e0*/  ENDCOLLECTIVE ;  /* 0x000000000000791b */ /* 0x003fe20003800000 */
.L_x_4412:
[----:B------:R-:W-:Y:S01]  /*a4f0*/  HFMA2.MMA R250, -RZ, RZ, 0, 9.5367431640625e-07 ;  /* 0x00000010fffa7435 */ /* 0x000fe200000001ff */
[----:B------:R-:W-:-:S05]  /*a500*/  MOV R8, R9 ;  /* 0x0000000900087202 */ /* 0x000fca0000000f00 */
[C---:B------:R-:W-:Y:S01]  /*a510*/  @!P2 FFMA.FTZ R5, R4.reuse, R8, R5 ;  /* 0x000000080405a223 */ /* 0x040fe20000010005 */
[----:B------:R-:W-:-:S04]  /*a520*/  @!P2 FMUL.FTZ R4, R4, R3 ;  /* 0x000000030404a220 */ /* 0x000fc80000410000 */
[----:B------:R-:W-:-:S07]  /*a530*/  IMAD.MOV.U32 R249, RZ, RZ, R4 ;  /* 0x000000fffff97224 */ /* 0x000fce00078e0004 */
[----:B------:R-:W-:Y:S05]  /*a540*/  WARPSYNC.COLLECTIVE R2, `(.L_x_4413) ;  /* 0x0000000002087348 */ /* 0x000fea0003c00000 */
[----:B------:R0:W1:Y:S02]  /*a550*/  SHFL.DOWN P6, R9, R249, R250, R251 ;  /* 0x080000faf9097389 */ /* 0x00006400000c00fb */
[----:B01----:R-:W-:Y:S01]  /*a560*/  ENDCOLLECTIVE ;  /* 0x000000000000791b */ /* 0x003fe20003800000 */
.L_x_4413:
[----:B------:R-:W-:Y:S02]  /*a570*/  MOV R249, R5 ;  /* 0x0000000500f97202 */ /* 0x000fe40000000f00 */
[----:B------:R-:W-:-:S07]  /*a580*/  MOV R3, R9 ;  /* 0x0000000900037202 */ /* 0x000fce0000000f00 */
[----:B------:R-:W-:Y:S05]  /*a590*/  WARPSYNC.COLLECTIVE R2, `(.L_x_4414) ;  /* 0x0000000002087348 */ /* 0x000fea0003c00000 */
[----:B------:R0:W1:Y:S02]  /*a5a0*/  SHFL.DOWN P6, R9, R249, R250, R251 ;  /* 0x080000faf9097389 */ /* 0x00006400000c00fb */
[----:B01----:R-:W-:Y:S01]  /*a5b0*/  ENDCOLLECTIVE ;  /* 0x000000000000791b */ /* 0x003fe20003800000 */
.L_x_4414:
        /* <DEDUP_REMOVED lines=9> */
.L_x_4415:
[----:B------:R-:W-:Y:S01]  /*a650*/  IMAD.MOV.U32 R3, RZ, RZ, R5 ;  /* 0x000000ffff037224 */ /* 0x000fe200078e0005 */
[----:B------:R-:W-:-:S07]  /*a660*/  MOV R247, R244 ;  /* 0x000000f400f77202 */ /* 0x000fce0000000f00 */
[----:B------:R-:W-:Y:S05]  /*a670*/  WARPSYNC.COLLECTIVE R2, `(.L_x_4416) ;  /* 0x0000000002087348 */ /* 0x000fea0003c00000 */
[----:B------:R0:W1:Y:S02]  /*a680*/  SHFL.IDX P3, R244, R3, R10, R11 ;  /* 0x0000000a03f47389 */ /* 0x000064000006000b */
[----:B01----:R-:W-:Y:S01]  /*a690*/  ENDCOLLECTIVE ;  /* 0x000000000000791b */ /* 0x003fe20003800000 */
.L_x_4416:
[----:B------:R-:W-:Y:S05]  /*a6a0*/  WARPSYNC.COLLECTIVE R2, `(.L_x_4417) ;  /* 0x0000000002087348 */ /* 0x000fea0003c00000 */
[----:B------:R0:W1:Y:S02]  /*a6b0*/  SHFL.DOWN P6, R9, R249, R250, R251 ;  /* 0x080000faf9097389 */ /* 0x00006400000c00fb */
[----:B01----:R-:W-:Y:S01]  /*a6c0*/  ENDCOLLECTIVE ;  /* 0x000000000000791b */ /* 0x003fe20003800000 */
.L_x_4417:
[----:B------:R-:W-:Y:S02]  /*a6d0*/  MOV R3, R22 ;  /* 0x0000001600037202 */ /* 0x000fe40000000f00 */
[----:B------:R-:W-:Y:S02]  /*a6e0*/  MOV R249, R5 ;  /* 0x0000000500f97202 */ /* 0x000fe40000000f00 */
[----:B------:R-:W-:Y:S02]  /*a6f0*/  MOV R246, R244 ;  /* 0x000000f400f67202 */ /* 0x000fe40000000f00 */
[----:B------:R-:W-:-:S07]  /*a700*/  MOV R8, R9 ;  /* 0x0000000900087202 */ /* 0x000fce0000000f00 */
[----:B------:R-:W-:Y:S05]  /*a710*/  WARPSYNC.COLLECTIVE R2, `(.L_x_4418) ;  /* 0x0000000002087348 */ /* 0x000fea0003c00000 */
[----:B------:R0:W1:Y:S02]  /*a720*/  SHFL.DOWN P6, R9, R249, R250, R251 ;  /* 0x080000faf9097389 */ /* 0x00006400000c00fb */
[----:B01----:R-:W-:Y:S01]  /*a730*/  ENDCOLLECTIVE ;  /* 0x000000000000791b */ /* 0x003fe20003800000 */
.L_x_4418:
[----:B------:R-:W-:Y:S05]  /*a740*/  WARPSYNC.COLLECTIVE R2, `(.L_x_4419) ;  /* 0x0000000002087348 */ /* 0x000fea0003c00000 */
[----:B------:R0:W1:Y:S02]  /*a750*/  SHFL.IDX P3, R244, R3, R10, R11 ;  /* 0x0000000a03f47389 */ /* 0x000064000006000b */
[----:B01----:R-:W-:Y:S01]  /*a760*/  ENDCOLLECTIVE ;  /* 0x000000000000791b */ /* 0x003fe20003800000 */
.L_x_4419:
[----:B------:R-:W-:Y:S02]  /*a770*/  MOV R3, R23 ;  /* 0x0000001700037202 */ /* 0x000fe40000000f00 */
[----:B------:R-:W-:-:S07]  /*a780*/  MOV R248, R244 ;  /* 0x000000f400f87202 */ /* 0x000fce0000000f00 */
[----:B------:R-:W-:Y:S05]  /*a790*/  WARPSYNC.COLLECTIVE R2, `(.L_x_4420) ;  /* 0x0000000002087348 */ /* 0x000fea0003c00000 */
[----:B------:R0:W1:Y:S02]  /*a7a0*/  SHFL.IDX P3, R244, R3, R10, R11 ;  /* 0x0000000a03f47389 */ /* 0x000064000006000b */
[----:B01----:R-:W-:Y:S01]  /*a7b0*/  ENDCOLLECTIVE ;  /* 0x000000000000791b */ /* 0x003fe20003800000 */
.L_x_4420:
[----:B------:R-:W-:Y:S05]  /*a7c0*/  BRA `(.L_x_4421) ;  /* 0xffffffb800b87947 */ /* 0x000fea000383ffff */
.L_x_4422:
        /* <DEDUP_REMOVED lines=11> */
.L_x_10953:


//--------------------- .text._Z25selective_scan_bwd_kernelI32Selective_Scan_bwd_kernel_traitsILi64ELi16ELb0ELb1ELb0ELb1ELb0EffEEv12SSMParamsBwd --------------------------
	.section	.text._Z25selective_scan_bwd_kernelI32Selective_Scan_bwd_kernel_traitsILi64ELi16ELb0ELb1ELb0ELb1ELb0EffEEv12SSMParamsBwd,"ax",@progbits
	.align	128
        .global         _Z25selective_scan_bwd_kernelI32Selective_Scan_bwd_kernel_traitsILi64ELi16ELb0ELb1ELb0ELb1ELb0EffEEv12SSMParamsBwd
        .type           _Z25selective_scan_bwd_kernelI32Selective_Scan_bwd_kernel_traitsILi64ELi16ELb0ELb1ELb0ELb1ELb0EffEEv12SSMParamsBwd,@function
        .size           _Z25selective_scan_bwd_kernelI32Selective_Scan_bwd_kernel_traitsILi64ELi16ELb0ELb1ELb0ELb1ELb0EffEEv12SSMParamsBwd,(.L_x_10954 - _Z25selective_scan_bwd_kernelI32Selective_Scan_bwd_kernel_traitsILi64ELi16ELb0ELb1ELb0ELb1ELb0EffEEv12SSMParamsBwd)
        .other          _Z25selective_scan_bwd_kernelI32Selective_Scan_bwd_kernel_traitsILi64ELi16ELb0ELb1ELb0ELb1ELb0EffEEv12SSMParamsBwd,@"STO_CUDA_ENTRY STV_DEFAULT"
_Z25selective_scan_bwd_kernelI32Selective_Scan_bwd_kernel_traitsILi64ELi16ELb0ELb1ELb0ELb1ELb0EffEEv12SSMParamsBwd:
.text._Z25selective_scan_bwd_kernelI32Selective_Scan_bwd_kernel_traitsILi64ELi16ELb0ELb1ELb0ELb1ELb0EffEEv12SSMParamsBwd:
        /* <DEDUP_REMOVED lines=34> */
[----:B------:R1:W5:Y:S01]  /*0220*/  @P0 LDG.E R148, desc[UR24][R2.64] ;  /* 0x0000001802940981 */ /* 0x000362000c1e1900 */
[----:B------:R-:W-:Y:S01]  /*0230*/  UISETP.NE.U32.AND UP1, UPT, UR26, URZ, UPT ;  /* 0x0000003f1a00728c */ /* 0x000fe2000bf25070 */
[----:B------:R-:W-:Y:S02]  /*0240*/  ULDC.64 UR6, c[0x0][0x328] ;  /* 0x0000ca0000067ab9 */ /* 0x000fe40000000a00 */
[----:B------:R2:W5:Y:S01]  /*0250*/  @P1 LDG.E R146, desc[UR24][R4.64] ;  /* 0x0000001804921981 */ /* 0x000562000c1e1900 */
[----:B------:R-:W-:Y:S01]  /*0260*/  UISETP.NE.U32.AND UP0, UPT, UR4, URZ, UPT ;  /* 0x0000003f0400728c */ /* 0x000fe2000bf05070 */
[----:B------:R-:W-:Y:S01]  /*0270*/  CS2R R144, SRZ ;  /* 0x0000000000907805 */ /* 0x000fe2000001ff00 */
[----:B------:R-:W-:Y:S02]  /*0280*/  UIMAD UR4, UR46, UR18, URZ ;  /* 0x000000122e0472a4 */ /* 0x000fe4000f8e023f */
[----:B------:R-:W-:Y:S01]  /*0290*/  UISETP.NE.AND.EX UP0, UPT, UR5, URZ, UPT, UP0 ;  /* 0x0000003f0500728c */ /* 0x000fe2000bf05300 */
[----:B-1----:R-:W-:Y:S01]  /*02a0*/  HFMA2.MMA R2, -RZ, RZ, 0, 0 ;  /* 0x00000000ff027435 */ /* 0x002fe200000001ff */
[----:B0-----:R-:W-:Y:S01]  /*02b0*/  IADD3 R6, R0, 0xffffffe, RZ ;  /* 0x0ffffffe00067810 */ /* 0x001fe20007ffe0ff */
[----:B------:R-:W-:-:S02]  /*02c0*/  UIMAD UR19, UR45, UR19, UR4 ;  /* 0x000000132d1372a4 */ /* 0x000fc4000f8e0204 */
[----:B------:R-:W-:Y:S01]  /*02d0*/  UISETP.NE.U32.AND UP2, UPT, UR28, URZ, UPT ;  /* 0x0000003f1c00728c */ /* 0x000fe2000bf45070 */
[----:B------:R-:W0:Y:S01]  /*02e0*/  F2I.FTZ.U32.TRUNC.NTZ R3, R6 ;  /* 0x0000000600037305 */ /* 0x000e22000021f000 */
[----:B------:R-:W-:Y:S02]  /*02f0*/  UIMAD UR5, UR46, UR20, URZ ;  /* 0x000000142e0572a4 */ /* 0x000fe4000f8e023f */
[----:B------:R-:W-:Y:S02]  /*0300*/  UIMAD UR4, UR46, UR6, URZ ;  /* 0x000000062e0472a4 */ /* 0x000fe4000f8e023f */
[----:B------:R-:W-:Y:S02]  /*0310*/  UISETP.NE.AND.EX UP1, UPT, UR27, URZ, UPT, UP1 ;  /* 0x0000003f1b00728c */ /* 0x000fe4000bf25310 */
[----:B------:R-:W-:Y:S02]  /*0320*/  UISETP.NE.AND.EX UP2, UPT, UR29, URZ, UPT, UP2 ;  /* 0x0000003f1d00728c */ /* 0x000fe4000bf45320 */
[----:B------:R-:W-:-:S02]  /*0330*/  UIMAD UR21, UR45, UR21, UR5 ;  /* 0x000000152d1572a4 */ /* 0x000fc4000f8e0205 */
[----:B------:R-:W-:Y:S02]  /*0340*/  UIMAD UR22, UR45, UR7, UR4 ;  /* 0x000000072d1672a4 */ /* 0x000fe4000f8e0204 */
[----:B------:R-:W-:Y:S01]  /*0350*/  UIMAD.WIDE.U32 UR16, UR45, UR18, URZ ;  /* 0x000000122d1072a5 */ /* 0x000fe2000f8e003f */
[----:B0-----:R-:W-:Y:S01]  /*0360*/  IADD3 R0, RZ, -R3, RZ ;  /* 0x80000003ff007210 */ /* 0x001fe20007ffe0ff */
        /* <DEDUP_REMOVED lines=8> */
[----:B------:R-:W-:Y:S01]  /*03f0*/  UIMAD.WIDE.U32 UR12, UR45, UR20, URZ ;  /* 0x000000142d0c72a5 */ /* 0x000fe2000f8e003f */
[----:B------:R-:W0:Y:S01]  /*0400*/  LDC.64 R4, c[0x0][0x258] ;  /* 0x00009600ff047b82 */ /* 0x000e220000000a00 */
[----:B------:R-:W-:Y:S01]  /*0410*/  UIMAD UR18, UR45, UR5, UR18 ;  /* 0x000000052d1272a4 */ /* 0x000fe2000f8e0212 */
[----:B------:R-:W-:-:S02]  /*0420*/  UMOV UR7, URZ ;  /* 0x0000003f00077c82 */ /* 0x000fc40008000000 */
[----:B------:R-:W-:Y:S01]  /*0430*/  IMAD.HI.U32 R149, R2, R0, RZ ;  /* 0x0000000002957227 */ /* 0x000fe200078e00ff */
[----:B------:R-:W-:Y:S01]  /*0440*/  UMOV UR5, URZ ;  /* 0x0000003f00057c82 */ /* 0x000fe20008000000 */
[----:B------:R-:W-:Y:S01]  /*0450*/  @UP2 ULEA UR7, UP4, UR14, UR28, 0x2 ;  /* 0x0000001c0e072291 */ /* 0x000fe2000f88103f */
[----:B------:R-:W-:Y:S01]  /*0460*/  MOV R16, UR6 ;  /* 0x0000000600107c02 */ /* 0x000fe20008000f00 */
[----:B------:R-:W-:Y:S01]  /*0470*/  @UP1 ULEA.HI.X UR5, UR14, UR27, UR15, 0x2, UP3 ;  /* 0x0000001b0e051291 */ /* 0x000fe200098f140f */
[----:B------:R-:W-:Y:S01]  /*0480*/  IADD3 R2, -R149, RZ, RZ ;  /* 0x000000ff95027210 */ /* 0x000fe20007ffe1ff */
[----:B------:R-:W-:Y:S01]  /*0490*/  UIMAD.WIDE.U32 UR8, UR45, UR4, URZ ;  /* 0x000000042d0872a5 */ /* 0x000fe2000f8e003f */
[----:B------:R-:W-:Y:S02]  /*04a0*/  ULDC.64 UR26, c[0x0][0x288] ;  /* 0x0000a200001a7ab9 */ /* 0x000fe40000000a00 */
[----:B------:R-:W-:Y:S01]  /*04b0*/  UMOV UR4, URZ ;  /* 0x0000003f00047c82 */ /* 0x000fe20008000000 */
[C---:B------:R-:W-:Y:S01]  /*04c0*/  IMAD R0, R7.reuse, R2, R0 ;  /* 0x0000000207007224 */ /* 0x040fe200078e0200 */
[----:B------:R-:W-:Y:S01]  /*04d0*/  UIADD3 UR13, UR13, UR21, URZ ;  /* 0x000000150d0d7290 */ /* 0x000fe2000fffe03f */
[----:B------:R-:W-:Y:S01]  /*04e0*/  MOV R14, UR7 ;  /* 0x00000007000e7c02 */ /* 0x000fe20008000f00 */
[----:B------:R-:W-:Y:S01]  /*04f0*/  @UP2 ULEA.HI.X UR4, UR14, UR29, UR15, 0x2, UP4 ;  /* 0x0000001d0e042291 */ /* 0x000fe2000a0f140f */
[----:B------:R-:W-:Y:S01]  /*0500*/  MOV R17, UR5 ;  /* 0x0000000500117c02 */ /* 0x000fe20008000f00 */
[----:B------:R-:W-:Y:S01]  /*0510*/  UIMAD UR20, UR15, UR26, URZ ;  /* 0x0000001a0f1472a4 */ /* 0x000fe2000f8e023f */
[----:B------:R-:W-:Y:S01]  /*0520*/  ISETP.GT.U32.AND P1, PT, R7, R0, PT ;  /* 0x000000000700720c */ /* 0x000fe20003f24070 */
[----:B------:R-:W-:Y:S01]  /*0530*/  ULDC.64 UR28, c[0x0][0x298] ;  /* 0x0000a600001c7ab9 */ /* 0x000fe20000000a00 */
[----:B------:R-:W-:Y:S01]  /*0540*/  UIADD3 UR17, UR17, UR19, URZ ;  /* 0x0000001311117290 */ /* 0x000fe2000fffe03f */
[----:B------:R-:W-:Y:S01]  /*0550*/  MOV R15, UR4 ;  /* 0x00000004000f7c02 */ /* 0x000fe20008000f00 */
[----:B------:R-:W-:-:S02]  /*0560*/  UIMAD UR19, UR15, UR28, URZ ;  /* 0x0000001c0f1372a4 */ /* 0x000fc4000f8e023f */
[----:B------:R-:W-:Y:S02]  /*0570*/  UIMAD.WIDE.U32 UR12, UR14, UR28, UR12 ;  /* 0x0000001c0e0c72a5 */ /* 0x000fe4000f8e000c */
[----:B------:R-:W-:Y:S01]  /*0580*/  UIMAD UR23, UR14, UR27, UR20 ;  /* 0x0000001b0e1772a4 */ /* 0x000fe2000f8e0214 */
[----:B------:R-:W-:Y:S01]  /*0590*/  ULDC UR28, c[0x0][0x224] ;  /* 0x00008900001c7ab9 */ /* 0x000fe20000000800 */
[----:B------:R-:W-:-:S03]  /*05a0*/  UIMAD.WIDE.U32 UR16, UR14, UR26, UR16 ;  /* 0x0000001a0e1072a5 */ /* 0x000fc6000f8e0010 */
[-C--:B------:R-:W-:Y:S01]  /*05b0*/  @!P1 IADD3 R0, R0, -R7.reuse, RZ ;  /* 0x8000000700009210 */ /* 0x080fe20007ffe0ff */
[----:B------:R-:W-:Y:S01]  /*05c0*/  USHF.L.U32 UR44, UR28, 0xa, URZ ;  /* 0x0000000a1c2c7899 */ /* 0x000fe2000800063f */
[----:B------:R-:W-:Y:S01]  /*05d0*/  @!P1 IADD3 R149, R149, 0x1, RZ ;  /* 0x0000000195959810 */ /* 0x000fe20007ffe0ff */
[----:B------:R-:W-:Y:S01]  /*05e0*/  ULDC.64 UR20, c[0x0][0x330] ;  /* 0x0000cc0000147ab9 */ /* 0x000fe20000000a00 */
[----:B------:R-:W-:Y:S01]  /*05f0*/  ISETP.GE.U32.AND P0, PT, R0, R7, PT ;  /* 0x000000070000720c */ /* 0x000fe20003f06070 */
[----:B------:R-:W-:Y:S02]  /*0600*/  UIMAD UR26, UR14, UR29, UR19 ;  /* 0x0000001d0e1a72a4 */ /* 0x000fe4000f8e0213 */
[C---:B------:R-:W-:Y:S01]  /*0610*/  LOP3.LUT R0, R8.reuse, UR14, RZ, 0x3c, !PT ;  /* 0x0000000e08007c12 */ /* 0x040fe2000f8e3cff */
[----:B------:R-:W-:Y:S01]  /*0620*/  UIMAD UR19, UR15, UR20, URZ ;  /* 0x000000140f1372a4 */ /* 0x000fe2000f8e023f */
[----:B------:R-:W-:Y:S01]  /*0630*/  ISETP.NE.AND P1, PT, R8, RZ, PT ;  /* 0x000000ff0800720c */ /* 0x000fe20003f25270 */
[----:B------:R-:W-:Y:S01]  /*0640*/  UIADD3 UR29, UR44, -0x400, URZ ;  /* 0xfffffc002c1d7890 */ /* 0x000fe2000fffe03f */
[----:B------:R-:W-:Y:S01]  /*0650*/  ISETP.GE.AND P2, PT, R0, RZ, PT ;  /* 0x000000ff0000720c */ /* 0x000fe20003f46270 */
[----:B------:R-:W-:Y:S01]  /*0660*/  UIADD3 UR11, UR11, UR22, URZ ;  /* 0x000000160b0b7290 */ /* 0x000fe2000fffe03f */
[----:B------:R-:W1:Y:S01]  /*0670*/  LDC.64 R6, c[0x0][0x2d8] ;  /* 0x0000b600ff067b82 */ /* 0x000e620000000a00 */
[----:B------:R-:W-:-:S02]  /*0680*/  UIMAD UR27, UR14, UR21, UR19 ;  /* 0x000000150e1b72a4 */ /* 0x000fc4000f8e0213 */
[----:B------:R-:W-:Y:S02]  /*0690*/  USHF.R.S32.HI UR32, URZ, 0x1f, UR29 ;  /* 0x0000001f3f207899 */ /* 0x000fe4000801141d */
[----:B------:R-:W-:Y:S01]  /*06a0*/  UIADD3 UR19, UP2, UR29, UR12, URZ ;  /* 0x0000000c1d137290 */ /* 0x000fe2000ff5e03f */
[----:B------:R-:W-:Y:S01]  /*06b0*/  @P0 IADD3 R149, R149, 0x1, RZ ;  /* 0x0000000195950810 */ /* 0x000fe20007ffe0ff */
[----:B------:R-:W-:Y:S02]  /*06c0*/  UIMAD.WIDE.U32 UR10, UR14, UR20, UR10 ;  /* 0x000000140e0a72a5 */ /* 0x000fe4000f8e000a */
[----:B------:R-:W-:Y:S01]  /*06d0*/  UIADD3 UR22, UP1, UR29, UR16, URZ ;  /* 0x000000101d167290 */ /* 0x000fe2000ff3e03f */
[----:B------:R-:W-:Y:S01]  /*06e0*/  ULDC.64 UR20, c[0x0][0x2f8] ;  /* 0x0000be0000147ab9 */ /* 0x000fe20000000a00 */
[----:B------:R-:W-:Y:S01]  /*06f0*/  UIADD3.X UR13, UR32, UR13, UR26, UP2, !UPT ;  /* 0x0000000d200d7290 */ /* 0x000fe200097fe41a */
[----:B------:R-:W-:Y:S01]  /*0700*/  @!P2 IADD3 R149, -R149, RZ, RZ ;  /* 0x000000ff9595a210 */ /* 0x000fe20007ffe1ff */
[----:B------:R-:W-:Y:S01]  /*0710*/  ULEA UR12, UP2, UR19, UR20, 0x2 ;  /* 0x00000014130c7291 */ /* 0x000fe2000f84103f */
[----:B------:R-:W-:Y:S01]  /*0720*/  @!P1 LOP3.LUT R149, RZ, R8, RZ, 0x33, !PT ;  /* 0x00000008ff959212 */ /* 0x000fe200078e33ff */
[----:B------:R-:W-:-:S02]  /*0730*/  UIADD3.X UR17, UR32, UR17, UR23, UP1, !UPT ;  /* 0x0000001120117290 */ /* 0x000fc40008ffe417 */
[----:B------:R-:W-:Y:S01]  /*0740*/  ULEA UR16, UP1, UR22, UR30, 0x2 ;  /* 0x0000001e16107291 */ /* 0x000fe2000f82103f */
[----:B------:R-:W-:Y:S01]  /*0750*/  SHF.R.S32.HI R147, RZ, 0x1f, R149 ;  /* 0x0000001fff937819 */ /* 0x000fe20000011495 */
[----:B------:R-:W-:Y:S02]  /*0760*/  ULEA.HI.X UR19, UR19, UR21, UR13, 0x2, UP2 ;  /* 0x0000001513137291 */ /* 0x000fe400090f140d */
[----:B------:R-:W-:Y:S02]  /*0770*/  UIADD3 UR9, UR9, UR18, URZ ;  /* 0x0000001209097290 */ /* 0x000fe4000fffe03f */
[----:B------:R-:W-:Y:S01]  /*0780*/  UIADD3 UR21, UP2, UR29, UR10, URZ ;  /* 0x0000000a1d157290 */ /* 0x000fe2000ff5e03f */
[-C--:B0-----:R-:W-:Y:S01]  /*0790*/  IMAD R0, R147, R4.reuse, RZ ;  /* 0x0000000493007224 */ /* 0x081fe200078e02ff */
[----:B------:R-:W-:Y:S01]  /*07a0*/  ULEA.HI.X UR17, UR22, UR31, UR17, 0x2, UP1 ;  /* 0x0000001f16117291 */ /* 0x000fe200088f1411 */
[----:B------:R-:W-:Y:S02]  /*07b0*/  @UP0 ULDC UR13, c[0x0][0x214] ;  /* 0x00008500000d0ab9 */ /* 0x000fe40000000800 */
[----:B------:R-:W-:Y:S01]  /*07c0*/  ULDC.64 UR22, c[0x0][0x3b8] ;  /* 0x0000ee0000167ab9 */ /* 0x000fe20000000a00 */
[----:B------:R-:W-:Y:S01]  /*07d0*/  UIADD3.X UR10, UR32, UR11, UR27, UP2, !UPT ;  /* 0x0000000b200a7290 */ /* 0x000fe200097fe41b */
[----:B------:R-:W-:Y:S01]  /*07e0*/  IMAD.WIDE.U32 R2, R149, R4, UR8 ;  /* 0x0000000895027e25 */ /* 0x000fe2000f8e0004 */
[----:B------:R-:W-:-:S02]  /*07f0*/  ULEA UR20, UP2, UR21, UR22, 0x2 ;  /* 0x0000001615147291 */ /* 0x000fc4000f84103f */
[----:B------:R-:W-:Y:S01]  /*0800*/  @UP0 UIMAD UR8, UR45, UR13, UR14 ;  /* 0x0000000d2d0802a4 */ /* 0x000fe2000f8e020e */
[----:B------:R-:W-:Y:S01]  /*0810*/  IMAD R5, R149, R5, R0 ;  /* 0x0000000595057224 */ /* 0x000fe200078e0200 */
[----:B------:R-:W-:Y:S01]  /*0820*/  UISETP.GE.AND UP1, UPT, UR28, 0x1, UPT ;  /* 0x000000011c00788c */ /* 0x000fe2000bf26270 */
[----:B------:R-:W-:Y:S01]  /*0830*/  IADD3 R139, P0, R2, UR29, RZ ;  /* 0x0000001d028b7c10 */ /* 0x000fe2000ff1e0ff */
[----:B------:R-:W-:Y:S01]  /*0840*/  ULEA.HI.X UR21, UR21, UR23, UR10, 0x2, UP2 ;  /* 0x0000001715157291 */ /* 0x000fe200090f140a */
[----:B------:R-:W-:Y:S01]  /*0850*/  IMAD.IADD R0, R3, 0x1, R5 ;  /* 0x0000000103007824 */ /* 0x000fe200078e0205 */
        /* <DEDUP_REMOVED lines=15> */
[----:B------:R-:W-:Y:S01]  /*0950*/  CS2R R144, SRZ ;  /* 0x0000000000907805 */ /* 0x000fe2000001ff00 */
[----:B------:R-:W2:Y:S01]  /*0960*/  S2R R142, SR_LANEID ;  /* 0x00000000008e7919 */ /* 0x000ea20000000000 */
        /* <DEDUP_REMOVED lines=8> */
.L_x_4505:
        /* <DEDUP_REMOVED lines=15> */
[C---:B------:R-:W-:Y:S01]  /*0ae0*/  LOP3.LUT R136, R12.reuse, 0x40, RZ, 0xfc, !PT ;  /* 0x000000400c887812 */ /* 0x040fe200078efcff */
[----:B------:R-:W-:Y:S01]  /*0af0*/  HFMA2.MMA R19, -RZ, RZ, 0, 0 ;  /* 0x00000000ff137435 */ /* 0x000fe200000001ff */
        /* <DEDUP_REMOVED lines=19> */
[----:B------:R-:W-:Y:S01]  /*0c30*/  MOV R4, RZ ;  /* 0x000000ff00047202 */ /* 0x000fe20000000f00 */
        /* <DEDUP_REMOVED lines=23> */
[----:B------:R-:W-:Y:S02]  /*0db0*/  CS2R R24, SRZ ;  /* 0x0000000000187805 */ /* 0x000fe4000001ff00 */
        /* <DEDUP_REMOVED lines=8> */
[----:B------:R-:W-:-:S05]  /*0e40*/  IMAD.IADD R18, R5, 0x1, R142 ;  /* 0x0000000105127824 */ /* 0x000fca00078e028e */
        /* <DEDUP_REMOVED lines=21> */
[C---:B------:R-:W-:Y:S02]  /*0fa0*/  IADD3 R51, R18.reuse, 0x180, RZ ;  /* 0x0000018012337810 */ /* 0x040fe40007ffe0ff */
[----:B------:R-:W-:Y:S02]  /*0fb0*/  LEA.HI.SX32 R43, R43, R18, 0x1b ;  /* 0x000000122b2b7211 */ /* 0x000fe400078fdaff */
[----:B------:R-:W-:Y:S01]  /*0fc0*/  LEA R119, R35, R140, 0x2 ;  /* 0x0000008c23777211 */ /* 0x000fe200078e10ff */
[----:B------:R-:W-:Y:S01]  /*0fd0*/  VIADD R55, R18, 0x1c0 ;  /* 0x000001c012377836 */ /* 0x000fe20000000000 */
[----:B------:R-:W-:-:S02]  /*0fe0*/  LEA.HI.SX32 R45, R45, R18, 0x1b ;  /* 0x000000122d2d7211 */ /* 0x000fc400078fdaff */
[----:B------:R-:W-:Y:S02]  /*0ff0*/  LEA R118, R37, R140, 0x2 ;  /* 0x0000008c25767211 */ /* 0x000fe400078e10ff */
[----:B------:R-:W-:Y:S02]  /*1000*/  IADD3 R53, R18, 0x1a0, RZ ;  /* 0x000001a012357810 */ /* 0x000fe40007ffe0ff */
[----:B------:R-:W-:Y:S02]  /*1010*/  LEA.HI.SX32 R3, R3, R18, 0x1b ;  /* 0x0000001203037211 */ /* 0x000fe400078fdaff */
[----:B------:R-:W-:Y:S02]  /*1020*/  LEA R117, R39, R140, 0x2 ;  /* 0x0000008c27757211 */ /* 0x000fe400078e10ff */
[----:B------:R-:W-:Y:S02]  /*1030*/  LEA.HI.SX32 R47, R47, R18, 0x1b ;  /* 0x000000122f2f7211 */ /* 0x000fe400078fdaff */
[----:B------:R-:W-:-:S02]  /*1040*/  LEA R116, R41, R140, 0x2 ;  /* 0x0000008c29747211 */ /* 0x000fc400078e10ff */
[----:B------:R-:W-:Y:S02]  /*1050*/  IADD3 R57, R18, 0x1e0, RZ ;  /* 0x000001e012397810 */ /* 0x000fe40007ffe0ff */
[-C--:B------:R-:W-:Y:S02]  /*1060*/  LEA.HI.SX32 R49, R49, R18.reuse, 0x1b ;  /* 0x0000001231317211 */ /* 0x080fe400078fdaff */
[----:B------:R-:W-:Y:S02]  /*1070*/  LEA.HI.SX32 R51, R51, R18, 0x1b ;  /* 0x0000001233337211 */ /* 0x000fe400078fdaff */
[-C--:B------:R-:W-:Y:S02]  /*1080*/  LEA R115, R43, R140.reuse, 0x2 ;  /* 0x0000008c2b737211 */ /* 0x080fe400078e10ff */
[----:B------:R-:W-:Y:S02]  /*1090*/  LEA R114, R45, R140, 0x2 ;  /* 0x0000008c2d727211 */ /* 0x000fe400078e10ff */
[----:B------:R-:W-:-:S02]  /*10a0*/  LEA.HI.SX32 R53, R53, R18, 0x1b ;  /* 0x0000001235357211 */ /* 0x000fc400078fdaff */
[----:B------:R-:W-:Y:S02]  /*10b0*/  LEA R113, R3, R140, 0x2 ;  /* 0x0000008c03717211 */ /* 0x000fe400078e10ff */
[----:B------:R-:W-:Y:S02]  /*10c0*/  LEA R5, R142, R5, 0x4 ;  /* 0x000000058e057211 */ /* 0x000fe400078e20ff */
[----:B------:R-:W-:Y:S02]  /*10d0*/  LEA.HI.SX32 R55, R55, R18, 0x1b ;  /* 0x0000001237377211 */ /* 0x000fe400078fdaff */
[----:B------:R-:W-:Y:S01]  /*10e0*/  LEA R112, R47, R140, 0x2 ;  /* 0x0000008c2f707211 */ /* 0x000fe200078e10ff */
[----:B------:R-:W-:Y:S01]  /*10f0*/  IMAD R110, R51, 0x4, R140 ;  /* 0x00000004336e7824 */ /* 0x000fe200078e028c */
[----:B------:R-:W-:Y:S02]  /*1100*/  LEA.HI.SX32 R57, R57, R18, 0x1b ;  /* 0x0000001239397211 */ /* 0x000fe400078fdaff */
[----:B------:R-:W-:-:S02]  /*1110*/  LEA R111, R49, R140, 0x2 ;  /* 0x0000008c316f7211 */ /* 0x000fc400078e10ff */
[-C--:B------:R-:W-:Y:S02]  /*1120*/  LEA R109, R53, R140.reuse, 0x2 ;  /* 0x0000008c356d7211 */ /* 0x080fe400078e10ff */
[----:B------:R-:W-:Y:S02]  /*1130*/  LEA.HI.SX32 R5, R5, R5, 0x1b ;  /* 0x0000000505057211 */ /* 0x000fe400078fdaff */
[-C--:B------:R-:W-:Y:S02]  /*1140*/  LEA R108, R55, R140.reuse, 0x2 ;  /* 0x0000008c376c7211 */ /* 0x080fe400078e10ff */
[-C--:B------:R-:W-:Y:S02]  /*1150*/  LEA R107, R57, R140.reuse, 0x2 ;  /* 0x0000008c396b7211 */ /* 0x080fe400078e10ff */
[----:B------:R-:W-:Y:S02]  /*1160*/  LEA R106, R5, R140, 0x2 ;  /* 0x0000008c056a7211 */ /* 0x000fe400078e10ff */
[----:B------:R-:W-:-:S02]  /*1170*/  ISETP.GE.AND P0, PT, R132, UR48, PT ;  /* 0x0000003084007c0c */ /* 0x000fc4000bf06270 */
[----:B------:R-:W-:Y:S02]  /*1180*/  MOV R18, UR18 ;  /* 0x0000001200127c02 */ /* 0x000fe40008000f00 */
[----:B------:R-:W-:Y:S02]  /*1190*/  ISETP.GE.AND P1, PT, R12, UR48, PT ;  /* 0x000000300c007c0c */ /* 0x000fe4000bf26270 */
[----:B------:R-:W-:Y:S01]  /*11a0*/  ISETP.GE.AND P2, PT, R137, UR48, PT ;  /* 0x0000003089007c0c */ /* 0x000fe2000bf46270 */
[----:B------:R-:W-:Y:S01]  /*11b0*/  HFMA2.MMA R3, -RZ, RZ, 0, 0 ;  /* 0x00000000ff037435 */ /* 0x000fe200000001ff */
[----:B------:R-:W-:Y:S02]  /*11c0*/  ISETP.GE.AND P3, PT, R136, UR48, PT ;  /* 0x0000003088007c0c */ /* 0x000fe4000bf66270 */
[----:B------:R-:W-:Y:S02]  /*11d0*/  ISETP.GE.AND P4, PT, R133, UR48, PT ;  /* 0x0000003085007c0c */ /* 0x000fe4000bf86270 */
[----:B------:R-:W-:-:S02]  /*11e0*/  ISETP.GE.AND P5, PT, R135, UR48, PT ;  /* 0x0000003087007c0c */ /* 0x000fc4000bfa6270 */
[----:B------:R-:W-:Y:S01]  /*11f0*/  ISETP.GE.AND P6, PT, R134, UR48, PT ;  /* 0x0000003086007c0c */ /* 0x000fe2000bfc6270 */
[----:B--2---:R-:W-:Y:S04]  /*1200*/  STS [R122], R7 ;  /* 0x000000077a007388 */ /* 0x004fe80000000800 */
[----:B---3--:R-:W-:Y:S04]  /*1210*/  STS [R121+0x80], R0 ;  /* 0x0000800079007388 */ /* 0x008fe80000000800 */
[----:B----4-:R-:W-:Y:S04]  /*1220*/  STS [R120+0x100], R9 ;  /* 0x0001000978007388 */ /* 0x010fe80000000800 */
[----:B------:R-:W-:Y:S04]  /*1230*/  STS [R119+0x180], R4 ;  /* 0x0001800477007388 */ /* 0x000fe80000000800 */
[----:B------:R-:W-:Y:S04]  /*1240*/  STS [R118+0x200], R11 ;  /* 0x0002000b76007388 */ /* 0x000fe80000000800 */
[----:B------:R-:W-:Y:S04]  /*1250*/  STS [R117+0x280], R6 ;  /* 0x0002800675007388 */ /* 0x000fe80000000800 */
[----:B------:R0:W-:Y:S04]  /*1260*/  STS [R116+0x300], R19 ;  /* 0x0003001374007388 */ /* 0x0001e80000000800 */
        /* <DEDUP_REMOVED lines=27> */
[----:B-1----:R-:W-:Y:S01]  /*1420*/  CS2R R10, SRZ ;  /* 0x00000000000a7805 */ /* 0x002fe2000001ff00 */
[----:B------:R-:W-:Y:S01]  /*1430*/  IMAD.WIDE R18, R12, 0x4, R18 ;  /* 0x000000040c127825 */ /* 0x000fe200078e0212 */
[----:B------:R-:W-:Y:S01]  /*1440*/  BAR.SYNC.DEFER_BLOCKING 0x0 ;  /* 0x0000000000007b1d */ /* 0x000fe20000010000 */
[----:B------:R-:W-:Y:S02]  /*1450*/  CS2R R8, SRZ ;  /* 0x0000000000087805 */ /* 0x000fe4000001ff00 */
[----:B--2---:R-:W-:-:S03]  /*1460*/  CS2R R20, SRZ ;  /* 0x0000000000147805 */ /* 0x004fc6000001ff00 */
[----:B------:R-:W2:Y:S01]  /*1470*/  @!P0 LDG.E R11, desc[UR24][R18.64+0x300] ;  /* 0x00030018120b8981 */ /* 0x000ea2000c1e1900 */
[----:B------:R-:W-:Y:S01]  /*1480*/  ISETP.GE.AND P0, PT, R131, UR48, PT ;  /* 0x0000003083007c0c */ /* 0x000fe2000bf06270 */
[----:B------:R-:W-:Y:S01]  /*1490*/  HFMA2.MMA R4, -RZ, RZ, 0, 0 ;  /* 0x00000000ff047435 */ /* 0x000fe200000001ff */
[----:B------:R-:W-:Y:S02]  /*14a0*/  MOV R0, RZ ;  /* 0x000000ff00007202 */ /* 0x000fe40000000f00 */
[----:B------:R-:W-:Y:S01]  /*14b0*/  CS2R R6, SRZ ;  /* 0x0000000000067805 */ /* 0x000fe2000001ff00 */
[----:B------:R-:W2:Y:S01]  /*14c0*/  @!P1 LDG.E R3, desc[UR24][R18.64] ;  /* 0x0000001812039981 */ /* 0x000ea2000c1e1900 */
[----:B---3--:R-:W-:-:S03]  /*14d0*/  CS2R R22, SRZ ;  /* 0x0000000000167805 */ /* 0x008fc6000001ff00 */
[----:B------:R-:W3:Y:S04]  /*14e0*/  @!P6 LDG.E R9, desc[UR24][R18.64+0x200] ;  /* 0x000200181209e981 */ /* 0x000ee8000c1e1900 */
[----:B------:R-:W3:Y:S01]  /*14f0*/  @!P0 LDG.E R8, desc[UR24][R18.64+0x380] ;  /* 0x0003801812088981 */ /* 0x000ee2000c1e1900 */
[----:B------:R-:W-:Y:S02]  /*1500*/  ISETP.GE.AND P0, PT, R130, UR48, PT ;  /* 0x0000003082007c0c */ /* 0x000fe4000bf06270 */
        /* <DEDUP_REMOVED lines=21> */
[----:B------:R-:W-:-:S02]  /*1660*/  MOV R2, UR20 ;  /* 0x0000001400027c02 */ /* 0x000fc40008000f00 */
[----:B------:R-:W-:Y:S02]  /*1670*/  P2R R28, PR, RZ, 0x1 ;  /* 0x00000001ff1c7803 */ /* 0x000fe40000000000 */
[----:B------:R-:W-:Y:S02]  /*1680*/  ISETP.GE.AND P0, PT, R12, UR48, PT ;  /* 0x000000300c007c0c */ /* 0x000fe4000bf06270 */
[----:B------:R-:W-:Y:S02]  /*1690*/  P2R R26, PR, RZ, 0x2 ;  /* 0x00000002ff1a7803 */ /* 0x000fe40000000000 */
[----:B------:R-:W-:Y:S01]  /*16a0*/  ISETP.GE.AND P1, PT, R136, UR48, PT ;  /* 0x0000003088007c0c */ /* 0x000fe2000bf26270 */
[----:B------:R-:W-:Y:S01]  /*16b0*/  IMAD.MOV.U32 R31, RZ, RZ, RZ ;  /* 0x000000ffff1f7224 */ /* 0x000fe200078e00ff */
[----:B------:R-:W-:Y:S02]  /*16c0*/  MOV R33, RZ ;  /* 0x000000ff00217202 */ /* 0x000fe40000000f00 */
[----:B------:R-:W-:-:S02]  /*16d0*/  MOV R35, RZ ;  /* 0x000000ff00237202 */ /* 0x000fc40000000f00 */
[----:B------:R-:W-:Y:S01]  /*16e0*/  MOV R37, RZ ;  /* 0x000000ff00257202 */ /* 0x000fe20000000f00 */
[----:B------:R-:W-:Y:S02]  /*16f0*/  HFMA2.MMA R39, -RZ, RZ, 0, 0 ;  /* 0x00000000ff277435 */ /* 0x000fe400000001ff */
[----:B------:R-:W-:Y:S02]  /*1700*/  HFMA2.MMA R41, -RZ, RZ, 0, 0 ;  /* 0x00000000ff297435 */ /* 0x000fe400000001ff */
[----:B------:R-:W-:Y:S01]  /*1710*/  HFMA2.MMA R45, -RZ, RZ, 0, 0 ;  /* 0x00000000ff2d7435 */ /* 0x000fe200000001ff */
[----:B--2---:R0:W-:Y:S04]  /*1720*/  STS [R122], R3 ;  /* 0x000000037a007388 */ /* 0x0041e80000000800 */
[----:B---3--:R-:W-:Y:S04]  /*1730*/  STS [R121+0x80], R0 ;  /* 0x0000800079007388 */ /* 0x008fe80000000800 */
[----:B------:R-:W-:Y:S01]  /*1740*/  STS [R120+0x100], R7 ;  /* 0x0001000778007388 */ /* 0x000fe20000000800 */
[----:B0-----:R-:W-:-:S03]  /*1750*/  MOV R3, UR21 ;  /* 0x0000001500037c02 */ /* 0x001fc60008000f00 */
[----:B------:R-:W-:Y:S04]  /*1760*/  STS [R119+0x180], R4 ;  /* 0x0001800477007388 */ /* 0x000fe80000000800 */
[----:B------:R-:W-:Y:S04]  /*1770*/  STS [R118+0x200], R9 ;  /* 0x0002000976007388 */ /* 0x000fe80000000800 */
[----:B------:R0:W-:Y:S04]  /*1780*/  STS [R117+0x280], R6 ;  /* 0x0002800675007388 */ /* 0x0001e80000000800 */
[----:B------:R-:W-:Y:S04]  /*1790*/  STS [R116+0x300], R11 ;  /* 0x0003000b74007388 */ /* 0x000fe80000000800 */
[----:B------:R1:W-:Y:S04]  /*17a0*/  STS [R115+0x380], R8 ;  /* 0x0003800873007388 */ /* 0x0003e80000000800 */
[----:B------:R-:W-:Y:S04]  /*17b0*/  STS [R114+0x400], R21 ;  /* 0x0004001572007388 */ /* 0x000fe80000000800 */
[----:B----4-:R2:W-:Y:S04]  /*17c0*/  STS [R113+0x480], R10 ;  /* 0x0004800a71007388 */ /* 0x0105e80000000800 */
[----:B------:R-:W-:Y:S04]  /*17d0*/  STS [R112+0x500], R23 ;  /* 0x0005001770007388 */ /* 0x000fe80000000800 */
[----:B------:R-:W-:Y:S04]  /*17e0*/  STS [R111+0x580], R20 ;  /* 0x000580146f007388 */ /* 0x000fe80000000800 */
[----:B------:R-:W-:Y:S01]  /*17f0*/  STS [R110+0x600], R25 ;  /* 0x000600196e007388 */ /* 0x000fe20000000800 */
[----:B0-----:R-:W-:-:S03]  /*1800*/  IMAD.WIDE R6, R12, 0x4, R2 ;  /* 0x000000040c067825 */ /* 0x001fc600078e0202 */
        /* <DEDUP_REMOVED lines=11> */
[----:B------:R-:W0:Y:S04]  /*18c0*/  LDS R67, [R106+0x1c] ;  /* 0x00001c006a437984 */ /* 0x000e280000000800 */
[----:B------:R-:W0:Y:S04]  /*18d0*/  LDS R27, [R106+0x20] ;  /* 0x000020006a1b7984 */ /* 0x000e280000000800 */
[----:B------:R-:W0:Y:S04]  /*18e0*/  LDS R65, [R106+0x24] ;  /* 0x000024006a417984 */ /* 0x000e280000000800 */
[----:B------:R-:W3:Y:S04]  /*18f0*/  LDS R29, [R106+0x28] ;  /* 0x000028006a1d7984 */ /* 0x000ee80000000800 */
[----:B------:R-:W3:Y:S04]  /*1900*/  LDS R59, [R106+0x2c] ;  /* 0x00002c006a3b7984 */ /* 0x000ee80000000800 */
[----:B------:R-:W3:Y:S04]  /*1910*/  LDS R5, [R106+0x30] ;  /* 0x000030006a057984 */ /* 0x000ee80000000800 */
[----:B------:R-:W3:Y:S04]  /*1920*/  LDS R51, [R106+0x34] ;  /* 0x000034006a337984 */ /* 0x000ee80000000800 */
[----:B------:R-:W3:Y:S04]  /*1930*/  LDS R3, [R106+0x38] ;  /* 0x000038006a037984 */ /* 0x000ee80000000800 */
[----:B------:R-:W3:Y:S01]  /*1940*/  LDS R43, [R106+0x3c] ;  /* 0x00003c006a2b7984 */ /* 0x000ee20000000800 */
[----:B------:R-:W-:Y:S01]  /*1950*/  BAR.SYNC.DEFER_BLOCKING 0x0 ;  /* 0x0000000000007b1d */ /* 0x000fe20000010000 */
[----:B-1----:R-:W-:Y:S01]  /*1960*/  CS2R R8, SRZ ;  /* 0x0000000000087805 */ /* 0x002fe2000001ff00 */
[----:B------:R-:W-:-:S02]  /*1970*/  HFMA2.MMA R0, -RZ, RZ, 0, 0 ;  /* 0x00000000ff007435 */ /* 0x000fc400000001ff */
[----:B------:R-:W-:-:S03]  /*1980*/  HFMA2.MMA R2, -RZ, RZ, 0, 0 ;  /* 0x00000000ff027435 */ /* 0x000fc600000001ff */
[----:B------:R-:W4:Y:S01]  /*1990*/  @!P0 LDG.E R9, desc[UR24][R6.64] ;  /* 0x0000001806098981 */ /* 0x000f22000c1e1900 */
[----:B------:R-:W-:-:S03]  /*19a0*/  ISETP.GE.AND P0, PT, R137, UR48, PT ;  /* 0x0000003089007c0c */ /* 0x000fc6000bf06270 */
[----:B------:R-:W4:Y:S01]  /*19b0*/  @!P1 LDG.E R31, desc[UR24][R6.64+0x100] ;  /* 0x00010018061f9981 */ /* 0x000f22000c1e1900 */
[----:B------:R-:W-:Y:S01]  /*19c0*/  ISETP.GE.AND P1, PT, R134, UR48, PT ;  /* 0x0000003086007c0c */ /* 0x000fe2000bf26270 */
[----:B------:R-:W-:Y:S01]  /*19d0*/  HFMA2.MMA R4, -RZ, RZ, 0, 0 ;  /* 0x00000000ff047435 */ /* 0x000fe200000001ff */
[----:B--2---:R-:W-:Y:S01]  /*19e0*/  MOV R10, RZ ;  /* 0x000000ff000a7202 */ /* 0x004fe20000000f00 */
[----:B0-----:R-:W-:Y:S01]  /*19f0*/  HFMA2.MMA R24, -RZ, RZ, 0, 0 ;  /* 0x00000000ff187435 */ /* 0x001fe200000001ff */
[----:B------:R-:W-:Y:S01]  /*1a00*/  MOV R20, RZ ;  /* 0x000000ff00147202 */ /* 0x000fe20000000f00 */
[----:B------:R-:W2:Y:S04]  /*1a10*/  @!P3 LDG.E R41, desc[UR24][R6.64+0x600] ;  /* 0x000600180629b981 */ /* 0x000ea8000c1e1900 */
[----:B------:R-:W2:Y:S01]  /*1a20*/  @!P0 LDG.E R0, desc[UR24][R6.64+0x80] ;  /* 0x0000801806008981 */ /* 0x000ea2000c1e1900 */
[----:B------:R-:W-:-:S03]  /*1a30*/  ISETP.GE.AND P0, PT, R135, UR48, PT ;  /* 0x0000003087007c0c */ /* 0x000fc6000bf06270 */
[----:B------:R-:W2:Y:S01]  /*1a40*/  @!P1 LDG.E R33, desc[UR24][R6.64+0x200] ;  /* 0x0002001806219981 */ /* 0x000ea2000c1e1900 */
[----:B------:R-:W-:Y:S02]  /*1a50*/  ISETP.GE.AND P1, PT, R132, UR48, PT ;  /* 0x0000003084007c0c */ /* 0x000fe4000bf26270 */
[----:B------:R-:W-:Y:S01]  /*1a60*/  MOV R22, RZ ;  /* 0x000000ff00167202 */ /* 0x000fe20000000f00 */
        /* <DEDUP_REMOVED lines=13> */
[----:B------:R-:W-:-:S03]  /*1b40*/  ISETP.NE.AND P0, PT, R28, RZ, PT ;  /* 0x000000ff1c00720c */ /* 0x000fc60003f05270 */
[----:B------:R-:W2:Y:S10]  /*1b50*/  @!P1 LDG.E R39, desc[UR24][R6.64+0x500] ;  /* 0x0005001806279981 */ /* 0x000eb4000c1e1900 */
[----:B------:R-:W2:Y:S01]  /*1b60*/  @!P0 LDG.E R10, desc[UR24][R6.64+0x480] ;  /* 0x00048018060a8981 */ /* 0x000ea2000c1e1900 */
[----:B---3-5:R-:W-:-:S05]  /*1b70*/  FADD.FTZ R74, R11, R146 ;  /* 0x000000920b4a7221 */ /* 0x028fca0000010000 */
        /* <DEDUP_REMOVED lines=14> */
[----:B--2---:R-:W-:Y:S04]  /*1c60*/  STS [R121+0x80], R0 ;  /* 0x0000800079007388 */ /* 0x004fe80000000800 */
[----:B------:R-:W-:Y:S04]  /*1c70*/  STS [R120+0x100], R31 ;  /* 0x0001001f78007388 */ /* 0x000fe80000000800 */
        /* <DEDUP_REMOVED lines=42> */
[-C--:B-1----:R-:W-:Y:S02]  /*1f20*/  IADD3 R4, R11, -R2.reuse, RZ ;  /* 0x800000020b047210 */ /* 0x082fe40007ffe0ff */
        /* <DEDUP_REMOVED lines=21> */
.L_x_4425:
[----:B------:R-:W-:Y:S05]  /*2080*/  BSYNC B0 ;  /* 0x0000000000007941 */ /* 0x000fea0003800000 */
.L_x_4424:
        /* <DEDUP_REMOVED lines=35> */
.L_x_4427:
[----:B------:R-:W-:Y:S05]  /*22c0*/  BSYNC B0 ;  /* 0x0000000000007941 */ /* 0x000fea0003800000 */
.L_x_4426:
        /* <DEDUP_REMOVED lines=35> */
.L_x_4429:
[----:B------:R-:W-:Y:S05]  /*2500*/  BSYNC B0 ;  /* 0x0000000000007941 */ /* 0x000fea0003800000 */
.L_x_4428:
        /* <DEDUP_REMOVED lines=35> */
.L_x_4431:
[----:B------:R-:W-:Y:S05]  /*2740*/  BSYNC B0 ;  /* 0x0000000000007941 */ /* 0x000fea0003800000 */
.L_x_4430:
        /* <DEDUP_REMOVED lines=36> */
.L_x_4433:
[----:B------:R-:W-:Y:S05]  /*2990*/  BSYNC B0 ;  /* 0x0000000000007941 */ /* 0x000fea0003800000 */
.L_x_4432:
        /* <DEDUP_REMOVED lines=39> */
.L_x_4435:
[----:B------:R-:W-:Y:S05]  /*2c10*/  BSYNC B0 ;  /* 0x0000000000007941 */ /* 0x000fea0003800000 */
.L_x_4434:
        /* <DEDUP_REMOVED lines=39> */
.L_x_4437:
[----:B------:R-:W-:Y:S05]  /*2e90*/  BSYNC B0 ;  /* 0x0000000000007941 */ /* 0x000fea0003800000 */
.L_x_4436:
        /* <DEDUP_REMOVED lines=17> */
[----:B-1----:R-:W-:Y:S01]  /*2fb0*/  IMAD.IADD R4, R9, 0x1, -R2 ;  /* 0x0000000109047824 */ /* 0x002fe200078e0a02 */
        /* <DEDUP_REMOVED lines=21> */
.L_x_4439:
[----:B------:R-:W-:Y:S05]  /*3110*/  BSYNC B0 ;  /* 0x0000000000007941 */ /* 0x000fea0003800000 */
.L_x_4438:
[----:B------:R-:W-:Y:S01]  /*3120*/  FFMA.FTZ R2, R100, R85, R7 ;  /* 0x0000005564027223 */ /* 0x000fe20000010007 */
[----:B------:R-:W-:Y:S01]  /*3130*/  BSSY B0, `(.L_x_4440) ;  /* 0x0000026000007945 */ /* 0x000fe20003800000 */
[----:B------:R-:W-:Y:S01]  /*3140*/  HFMA2.MMA R47, -RZ, RZ, 0, 0 ;  /* 0x00000000ff2f7435 */ /* 0x000fe200000001ff */
[----:B------:R-:W-:Y:S02]  /*3150*/  FSETP.GTU.FTZ.AND P3, PT, R51, 20, PT ;  /* 0x41a000003300780b */ /* 0x000fe40003f7c000 */
[----:B------:R-:W-:Y:S01]  /*3160*/  CS2R R48, SRZ ;  /* 0x0000000000307805 */ /* 0x000fe2000001ff00 */
[----:B------:R-:W-:Y:S01]  /*3170*/  FADD.FTZ R46, R3, R146 ;  /* 0x00000092032e7221 */ /* 0x000fe20000010000 */
[----:B-1----:R-:W-:Y:S01]  /*3180*/  FFMA.FTZ R5, R99, R84, R2 ;  /* 0x0000005463057223 */ /* 0x002fe20000010002 */
        /* <DEDUP_REMOVED lines=32> */
.L_x_4441:
[----:B------:R-:W-:Y:S05]  /*3390*/  BSYNC B0 ;  /* 0x0000000000007941 */ /* 0x000fea0003800000 */
.L_x_4440:
        /* <DEDUP_REMOVED lines=39> */
.L_x_4443:
[----:B------:R-:W-:Y:S05]  /*3610*/  BSYNC B0 ;  /* 0x0000000000007941 */ /* 0x000fea0003800000 */
.L_x_4442:
        /* <DEDUP_REMOVED lines=40> */
.L_x_4445:
[----:B------:R-:W-:Y:S05]  /*38a0*/  BSYNC B0 ;  /* 0x0000000000007941 */ /* 0x000fea0003800000 */
.L_x_4444:
        /* <DEDUP_REMOVED lines=33> */
.L_x_4447:
[----:B------:R-:W-:Y:S05]  /*3ac0*/  BSYNC B0 ;  /* 0x0000000000007941 */ /* 0x000fea0003800000 */
.L_x_4446:
        /* <DEDUP_REMOVED lines=33> */
.L_x_4449:
[----:B------:R-:W-:Y:S05]  /*3ce0*/  BSYNC B0 ;  /* 0x0000000000007941 */ /* 0x000fea0003800000 */
.L_x_4448:
        /* <DEDUP_REMOVED lines=33> */
.L_x_4451:
[----:B------:R-:W-:Y:S05]  /*3f00*/  BSYNC B0 ;  /* 0x0000000000007941 */ /* 0x000fea0003800000 */
.L_x_4450:
        /* <DEDUP_REMOVED lines=33> */
.L_x_4453:
[----:B------:R-:W-:Y:S05]  /*4120*/  BSYNC B0 ;  /* 0x0000000000007941 */ /* 0x000fea0003800000 */
.L_x_4452:
        /* <DEDUP_REMOVED lines=33> */
.L_x_4455:
[----:B------:R-:W-:Y:S05]  /*4340*/  BSYNC B0 ;  /* 0x0000000000007941 */ /* 0x000fea0003800000 */
.L_x_4454:
        /* <DEDUP_REMOVED lines=20> */
[----:B------:R-:W-:Y:S01]  /*4490*/  UIADD3 UR42, UR22, -0x1, URZ ;  /* 0xffffffff162a7890 */ /* 0x000fe2000fffe03f */
[----:B------:R-:W-:Y:S01]  /*44a0*/  ISETP.GE.AND P0, PT, R12, UR48, PT ;  /* 0x000000300c007c0c */ /* 0x000fe2000bf06270 */
[----:B------:R-:W-:Y:S01]  /*44b0*/  ULDC.64 UR6, c[0x0][0x230] ;  /* 0x00008c0000067ab9 */ /* 0x000fe20000000a00 */
[----:B------:R-:W-:Y:S01]  /*44c0*/  HFMA2.MMA R62, -RZ, RZ, 0, 0 ;  /* 0x00000000ff3e7435 */ /* 0x000fe200000001ff */
[----:B------:R-:W-:Y:S01]  /*44d0*/  UIMAD UR5, UR15, UR6, URZ ;  /* 0x000000060f0572a4 */ /* 0x000fe2000f8e023f */
[----:B------:R-:W-:Y:S01]  /*44e0*/  HFMA2.MMA R55, -RZ, RZ, 0, 0 ;  /* 0x00000000ff377435 */ /* 0x000fe200000001ff */
[----:B------:R-:W-:Y:S01]  /*44f0*/  ULEA.HI UR12, UR42, UR42, URZ, 0x1 ;  /* 0x0000002a2a0c7291 */ /* 0x000fe2000f8f083f */
[----:B------:R-:W1:Y:S01]  /*4500*/  LDC.64 R22, c[0x0][0x360] ;  /* 0x0000d800ff167b82 */ /* 0x000e620000000a00 */
[----:B------:R-:W-:Y:S01]  /*4510*/  HFMA2.MMA R47, -RZ, RZ, 0, 0 ;  /* 0x00000000ff2f7435 */ /* 0x000fe200000001ff */
[----:B------:R-:W-:Y:S01]  /*4520*/  UIMAD.WIDE.U32 UR10, UR14, UR6, URZ ;  /* 0x000000060e0a72a5 */ /* 0x000fe2000f8e003f */
[----:B------:R-:W-:Y:S01]  /*4530*/  P2R R197, PR, RZ, 0x1 ;  /* 0x00000001ffc57803 */ /* 0x000fe20000000000 */
[----:B------:R-:W-:Y:S01]  /*4540*/  UIMAD UR43, UR14, UR7, UR5 ;  /* 0x000000070e2b72a4 */ /* 0x000fe2000f8e0205 */
[----:B------:R-:W-:Y:S01]  /*4550*/  CS2R R60, SRZ ;  /* 0x00000000003c7805 */ /* 0x000fe2000001ff00 */
[----:B------:R-:W-:Y:S01]  /*4560*/  ULOP3.LUT UR12, UR12, 0xfffffe, URZ, 0xc0, !UPT ;  /* 0x00fffffe0c0c7892 */ /* 0x000fe2000f8ec03f */
[----:B------:R-:W-:-:S02]  /*4570*/  MOV R58, RZ ;  /* 0x000000ff003a7202 */ /* 0x000fc40000000f00 */
[----:B------:R-:W-:Y:S02]  /*4580*/  CS2R R56, SRZ ;  /* 0x0000000000387805 */ /* 0x000fe4000001ff00 */
[----:B------:R-:W-:Y:S02]  /*4590*/  CS2R R52, SRZ ;  /* 0x0000000000347805 */ /* 0x000fe4000001ff00 */
[----:B------:R-:W-:Y:S02]  /*45a0*/  MOV R50, RZ ;  /* 0x000000ff00327202 */ /* 0x000fe40000000f00 */
[----:B------:R-:W-:Y:S02]  /*45b0*/  CS2R R48, SRZ ;  /* 0x0000000000307805 */ /* 0x000fe4000001ff00 */
[----:B------:R-:W-:Y:S02]  /*45c0*/  CS2R R44, SRZ ;  /* 0x00000000002c7805 */ /* 0x000fe4000001ff00 */
[----:B------:R-:W-:Y:S01]  /*45d0*/  MOV R42, RZ ;  /* 0x000000ff002a7202 */ /* 0x000fe20000000f00 */
[----:B------:R-:W-:Y:S01]  /*45e0*/  UMOV UR5, URZ ;  /* 0x0000003f00057c82 */ /* 0x000fe20008000000 */
[----:B------:R-:W-:Y:S01]  /*45f0*/  SHF.R.S32.HI R13, RZ, 0x1f, R12 ;  /* 0x0000001fff0d7819 */ /* 0x000fe2000001140c */
[----:B------:R-:W-:Y:S01]  /*4600*/  UMOV UR6, URZ ;  /* 0x0000003f00067c82 */ /* 0x000fe20008000000 */
[----:B------:R-:W-:Y:S01]  /*4610*/  UMOV UR7, URZ ;  /* 0x0000003f00077c82 */ /* 0x000fe20008000000 */
[----:B------:R-:W-:Y:S01]  /*4620*/  ULDC UR49, c[0x0][0x224] ;  /* 0x0000890000317ab9 */ /* 0x000fe20000000800 */
[----:B------:R-:W-:Y:S01]  /*4630*/  ULDC UR50, c[0x0][0x21c] ;  /* 0x0000870000327ab9 */ /* 0x000fe20000000800 */
[----:B------:R-:W-:Y:S01]  /*4640*/  ULDC UR23, c[0x0][0x218] ;  /* 0x0000860000177ab9 */ /* 0x000fe20000000800 */
[----:B------:R-:W-:Y:S01]  /*4650*/  ULDC.64 UR26, c[0x0][0x3c8] ;  /* 0x0000f200001a7ab9 */ /* 0x000fe20000000a00 */
[----:B------:R-:W-:-:S02]  /*4660*/  UIADD3 UR42, UR42, -UR12, URZ ;  /* 0x8000000c2a2a7290 */ /* 0x000fc4000fffe03f */
        /* <DEDUP_REMOVED lines=8> */
.L_x_4500:
[----:B------:R-:W-:Y:S01]  /*46f0*/  USHF.R.S32.HI UR51, URZ, 0x1f, UR5 ;  /* 0x0000001f3f337899 */ /* 0x000fe20008011405 */
[----:B0-2---:R-:W-:Y:S02]  /*4700*/  MOV R5, UR32 ;  /* 0x0000002000057c02 */ /* 0x005fe40008000f00 */
[----:B------:R-:W-:Y:S02]  /*4710*/  CS2R R6, SRZ ;  /* 0x0000000000067805 */ /* 0x000fe4000001ff00 */
[C---:B------:R-:W-:Y:S01]  /*4720*/  LOP3.LUT R137, R12.reuse, 0x20, RZ, 0xfc, !PT ;  /* 0x000000200c897812 */ /* 0x040fe200078efcff */
[----:B------:R-:W-:Y:S01]  /*4730*/  UIMAD UR12, UR51, UR32, URZ ;  /* 0x00000020330c72a4 */ /* 0x000fe2000f8e023f */
[C---:B------:R-:W-:Y:S01]  /*4740*/  LOP3.LUT R136, R12.reuse, 0x40, RZ, 0xfc, !PT ;  /* 0x000000400c887812 */ /* 0x040fe200078efcff */
[----:B------:R-:W-:Y:S01]  /*4750*/  IMAD.WIDE.U32 R4, R5, UR5, R12 ;  /* 0x0000000505047c25 */ /* 0x000fe2000f8e000c */
[----:B------:R-:W-:Y:S01]  /*4760*/  ISETP.NE.AND P6, PT, R197, RZ, PT ;  /* 0x000000ffc500720c */ /* 0x000fe20003fc5270 */
[----:B------:R-:W-:Y:S01]  /*4770*/  UIMAD UR12, UR5, UR33, UR12 ;  /* 0x00000021050c72a4 */ /* 0x000fe2000f8e020c */
[----:B------:R-:W-:-:S02]  /*4780*/  LOP3.LUT R135, R12, 0x60, RZ, 0xfc, !PT ;  /* 0x000000600c877812 */ /* 0x000fc400078efcff */
[----:B------:R-:W-:Y:S02]  /*4790*/  CS2R R8, SRZ ;  /* 0x0000000000087805 */ /* 0x000fe4000001ff00 */
[----:B------:R-:W-:Y:S01]  /*47a0*/  ISETP.GE.AND P3, PT, R137, UR48, PT ;  /* 0x0000003089007c0c */ /* 0x000fe2000bf66270 */
[----:B------:R-:W-:Y:S01]  /*47b0*/  UMOV UR13, UR43 ;  /* 0x0000002b000d7c82 */ /* 0x000fe20008000000 */
[----:B------:R-:W-:Y:S02]  /*47c0*/  ISETP.GE.AND P2, PT, R136, UR48, PT ;  /* 0x0000003088007c0c */ /* 0x000fe4000bf46270 */
[----:B------:R-:W-:Y:S02]  /*47d0*/  CS2R R10, SRZ ;  /* 0x00000000000a7805 */ /* 0x000fe4000001ff00 */
[----:B------:R-:W-:Y:S02]  /*47e0*/  LEA R2, P0, R4, R141, 0x2 ;  /* 0x0000008d04027211 */ /* 0x000fe400078010ff */
[----:B---3--:R-:W-:-:S02]  /*47f0*/  CS2R R24, SRZ ;  /* 0x0000000000187805 */ /* 0x008fc4000001ff00 */
[----:B------:R-:W-:Y:S02]  /*4800*/  IADD3 R3, R5, UR12, RZ ;  /* 0x0000000c05037c10 */ /* 0x000fe4000fffe0ff */
[C---:B------:R-:W-:Y:S02]  /*4810*/  LOP3.LUT R134, R12.reuse, 0x80, RZ, 0xfc, !PT ;  /* 0x000000800c867812 */ /* 0x040fe400078efcff */
[C---:B------:R-:W-:Y:S02]  /*4820*/  LOP3.LUT R133, R12.reuse, 0xa0, RZ, 0xfc, !PT ;  /* 0x000000a00c857812 */ /* 0x040fe400078efcff */
[C---:B------:R-:W-:Y:S02]  /*4830*/  LOP3.LUT R132, R12.reuse, 0xc0, RZ, 0xfc, !PT ;  /* 0x000000c00c847812 */ /* 0x040fe400078efcff */
[C---:B------:R-:W-:Y:S02]  /*4840*/  LOP3.LUT R131, R12.reuse, 0xe0, RZ, 0xfc, !PT ;  /* 0x000000e00c837812 */ /* 0x040fe400078efcff */
[----:B------:R-:W-:-:S02]  /*4850*/  LOP3.LUT R130, R12, 0x100, RZ, 0xfc, !PT ;  /* 0x000001000c827812 */ /* 0x000fc400078efcff */
[----:B------:R-:W-:Y:S01]  /*4860*/  LOP3.LUT R129, R12, 0x120, RZ, 0xfc, !PT ;  /* 0x000001200c817812 */ /* 0x000fe200078efcff */
[----:B------:R-:W-:Y:S01]  /*4870*/  UIMAD UR52, UR51, UR28, URZ ;  /* 0x0000001c333472a4 */ /* 0x000fe2000f8e023f */
[----:B------:R-:W-:Y:S01]  /*4880*/  ISETP.GE.AND P1, PT, R135, UR48, PT ;  /* 0x0000003087007c0c */ /* 0x000fe2000bf26270 */
[----:B------:R-:W-:Y:S01]  /*4890*/  UMOV UR12, UR10 ;  /* 0x0000000a000c7c82 */ /* 0x000fe20008000000 */
[----:B------:R-:W-:Y:S02]  /*48a0*/  LEA.HI.X R3, R4, R139, R3, 0x2, P0 ;  /* 0x0000008b04037211 */ /* 0x000fe400000f1403 */
[----:B------:R-:W-:Y:S02]  /*48b0*/  CS2R R152, SRZ ;  /* 0x0000000000987805 */ /* 0x000fe4000001ff00 */
[----:B------:R-:W-:Y:S02]  /*48c0*/  ISETP.GE.AND P0, PT, R134, UR48, PT ;  /* 0x0000003086007c0c */ /* 0x000fe4000bf06270 */
[----:B------:R-:W-:-:S02]  /*48d0*/  CS2R R154, SRZ ;  /* 0x00000000009a7805 */ /* 0x000fc4000001ff00 */
[----:B------:R-:W-:Y:S01]  /*48e0*/  ISETP.GE.AND P5, PT, R133, UR48, PT ;  /* 0x0000003085007c0c */ /* 0x000fe2000bfa6270 */
[----:B------:R-:W2:Y:S01]  /*48f0*/  @!P6 LDG.E R7, desc[UR24][R2.64] ;  /* 0x000000180207e981 */ /* 0x000ea2000c1e1900 */
[----:B------:R-:W-:Y:S02]  /*4900*/  ISETP.GE.AND P4, PT, R132, UR48, PT ;  /* 0x0000003084007c0c */ /* 0x000fe4000bf86270 */
[----:B------:R-:W-:Y:S01]  /*4910*/  LOP3.LUT R128, R12, 0x140, RZ, 0xfc, !PT ;  /* 0x000001400c807812 */ /* 0x000fe200078efcff */
[----:B------:R-:W3:Y:S01]  /*4920*/  @!P3 LDG.E R6, desc[UR24][R2.64+0x80] ;  /* 0x000080180206b981 */ /* 0x000ee2000c1e1900 */
[----:B------:R-:W-:Y:S02]  /*4930*/  ISETP.GE.AND P3, PT, R131, UR48, PT ;  /* 0x0000003083007c0c */ /* 0x000fe4000bf66270 */
[----:B------:R-:W-:Y:S01]  /*4940*/  MOV R151, RZ ;  /* 0x000000ff00977202 */ /* 0x000fe20000000f00 */
[----:B------:R-:W4:Y:S01]  /*4950*/  @!P2 LDG.E R9, desc[UR24][R2.64+0x100] ;  /* 0x000100180209a981 */ /* 0x000f22000c1e1900 */
[----:B------:R-:W-:-:S02]  /*4960*/  ISETP.GE.AND P2, PT, R130, UR48, PT ;  /* 0x0000003082007c0c */ /* 0x000fc4000bf46270 */
[C---:B------:R-:W-:Y:S01]  /*4970*/  LOP3.LUT R127, R12.reuse, 0x160, RZ, 0xfc, !PT ;  /* 0x000001600c7f7812 */ /* 0x040fe200078efcff */
[----:B------:R-:W4:Y:S01]  /*4980*/  @!P1 LDG.E R8, desc[UR24][R2.64+0x180] ;  /* 0x0001801802089981 */ /* 0x000f22000c1e1900 */
[----:B------:R-:W-:Y:S01]  /*4990*/  ISETP.GE.AND P1, PT, R129, UR48, PT ;  /* 0x0000003081007c0c */ /* 0x000fe2000bf26270 */
[----:B------:R-:W-:Y:S01]  /*49a0*/  UIMAD.WIDE.U32 UR12, UR5, UR28, UR12 ;  /* 0x0000001c050c72a5 */ /* 0x000fe2000f8e000c */
[C---:B------:R-:W-:Y:S01]  /*49b0*/  LOP3.LUT R126, R12.reuse, 0x180, RZ, 0xfc, !PT ;  /* 0x000001800c7e7812 */ /* 0x040fe200078efcff */
[----:B------:R-:W-:Y:S01]  /*49c0*/  UIMAD UR52, UR5, UR29, UR52 ;  /* 0x0000001d053472a4 */ /* 0x000fe2000f8e0234 */
[C---:B------:R-:W-:Y:S01]  /*49d0*/  LOP3.LUT R125, R12.reuse, 0x1a0, RZ, 0xfc, !PT ;  /* 0x000001a00c7d7812 */ /* 0x040fe200078efcff */
[----:B------:R-:W-:Y:S01]  /*49e0*/  ULEA UR53, UP0, UR12, UR30, 0x2 ;  /* 0x0000001e0c357291 */ /* 0x000fe2000f80103f */
[----:B------:R-:W4:Y:S01]  /*49f0*/  @!P0 LDG.E R11, desc[UR24][R2.64+0x200] ;  /* 0x00020018020b8981 */ /* 0x000f22000c1e1900 */
[----:B------:R-:W-:Y:S01]  /*4a00*/  UIADD3 UR13, UR13, UR52, URZ ;  /* 0x000000340d0d7290 */ /* 0x000fe2000fffe03f */
[----:B------:R-:W-:-:S02]  /*4a10*/  LOP3.LUT R124, R12, 0x1c0, RZ, 0xfc, !PT ;  /* 0x000001c00c7c7812 */ /* 0x000fc400078efcff */
[----:B------:R-:W-:Y:S01]  /*4a20*/  ISETP.GE.AND P0, PT, R128, UR48, PT ;  /* 0x0000003080007c0c */ /* 0x000fe2000bf06270 */
[----:B------:R-:W4:Y:S01]  /*4a30*/  @!P5 LDG.E R10, desc[UR24][R2.64+0x280] ;  /* 0x00028018020ad981 */ /* 0x000f22000c1e1900 */
[----:B------:R-:W-:Y:S01]  /*4a40*/  LOP3.LUT R123, R12, 0x1e0, RZ, 0xfc, !PT ;  /* 0x000001e00c7b7812 */ /* 0x000fe200078efcff */
[----:B------:R-:W-:Y:S01]  /*4a50*/  ULEA.HI.X UR12, UR12, UR31, UR13, 0x2, UP0 ;  /* 0x0000001f0c0c7291 */ /* 0x000fe200080f140d */
[----:B------:R-:W-:Y:S01]  /*4a60*/  ISETP.GE.AND P5, PT, R127, UR48, PT ;  /* 0x000000307f007c0c */ /* 0x000fe2000bfa6270 */
        /* <DEDUP_REMOVED lines=8> */
[----:B------:R-:W-:Y:S01]  /*4af0*/  IMAD.U32 R5, RZ, RZ, UR12 ;  /* 0x0000000cff057e24 */ /* 0x000fe2000f8e00ff */
[----:B------:R-:W-:Y:S02]  /*4b00*/  MOV R4, UR53 ;  /* 0x0000003500047c02 */ /* 0x000fe40008000f00 */
[----:B------:R-:W-:Y:S02]  /*4b10*/  CS2R R156, SRZ ;  /* 0x00000000009c7805 */ /* 0x000fe4000001ff00 */
[----:B------:R-:W-:Y:S01]  /*4b20*/  MOV R158, RZ ;  /* 0x000000ff009e7202 */ /* 0x000fe20000000f00 */
[----:B------:R-:W4:Y:S04]  /*4b30*/  @!P0 LDG.E R153, desc[UR24][R2.64+0x500] ;  /* 0x0005001802998981 */ /* 0x000f28000c1e1900 */
[----:B------:R0:W4:Y:S04]  /*4b40*/  LDG.E R150, desc[UR24][R4.64] ;  /* 0x0000001804967981 */ /* 0x000128000c1e1900 */
        /* <DEDUP_REMOVED lines=8> */
[----:B------:R-:W-:Y:S02]  /*4bd0*/  UIMAD UR52, UR15, UR38, URZ ;  /* 0x000000260f3472a4 */ /* 0x000fe4000f8e023f */
[----:B------:R-:W-:Y:S02]  /*4be0*/  UIMAD.WIDE.U32 UR12, UR14, UR38, URZ ;  /* 0x000000260e0c72a5 */ /* 0x000fe4000f8e003f */
[----:B------:R-:W-:Y:S01]  /*4bf0*/  UIMAD UR52, UR14, UR39, UR52 ;  /* 0x000000270e3472a4 */ /* 0x000fe2000f8e0234 */
[----:B0-----:R-:W-:-:S03]  /*4c00*/  MOV R4, UR22 ;  /* 0x0000001600047c02 */ /* 0x001fc60008000f00 */
[----:B------:R-:W-:Y:S02]  /*4c10*/  UIADD3 UR13, UR13, UR52, URZ ;  /* 0x000000340d0d7290 */ /* 0x000fe4000fffe03f */
[----:B------:R-:W-:Y:S02]  /*4c20*/  UIMAD UR52, UR51, UR36, URZ ;  /* 0x00000024333472a4 */ /* 0x000fe4000f8e023f */
[----:B------:R-:W-:Y:S01]  /*4c30*/  @!P2 IADD3 R4, R4, -0x2, RZ ;  /* 0xfffffffe0404a810 */ /* 0x000fe20007ffe0ff */
[----:B------:R-:W-:Y:S02]  /*4c40*/  UIMAD.WIDE.U32 UR12, UR5, UR36, UR12 ;  /* 0x00000024050c72a5 */ /* 0x000fe4000f8e000c */
[----:B------:R-:W-:-:S04]  /*4c50*/  UIMAD UR52, UR5, UR37, UR52 ;  /* 0x00000025053472a4 */ /* 0x000fc8000f8e0234 */
[----:B------:R-:W-:Y:S02]  /*4c60*/  UIADD3 UR13, UR13, UR52, URZ ;  /* 0x000000340d0d7290 */ /* 0x000fe4000fffe03f */
[----:B------:R-:W-:-:S04]  /*4c70*/  ULEA UR52, UP0, UR12, UR34, 0x2 ;  /* 0x000000220c347291 */ /* 0x000fc8000f80103f */
[----:B------:R-:W-:Y:S01]  /*4c80*/  ULEA.HI.X UR12, UR12, UR35, UR13, 0x2, UP0 ;  /* 0x000000230c0c7291 */ /* 0x000fe200080f140d */
[C---:B------:R-:W-:Y:S02]  /*4c90*/  ISETP.NE.AND P1, PT, R143.reuse, RZ, PT ;  /* 0x000000ff8f00720c */ /* 0x040fe40003f25270 */
[----:B------:R-:W-:-:S03]  /*4ca0*/  IADD3 R168, R143, 0x200, RZ ;  /* 0x000002008fa87810 */ /* 0x000fc60007ffe0ff */
[----:B-1----:R-:W-:Y:S01]  /*4cb0*/  MOV R3, UR12 ;  /* 0x0000000c00037c02 */ /* 0x002fe20008000f00 */
[----:B------:R-:W-:Y:S01]  /*4cc0*/  ULEA UR12, UR42, UR5, 0x8 ;  /* 0x000000052a0c7291 */ /* 0x000fe2000f8e403f */
[----:B------:R-:W-:-:S05]  /*4cd0*/  MOV R2, UR52 ;  /* 0x0000003400027c02 */ /* 0x000fca0008000f00 */
[----:B------:R-:W-:Y:S01]  /*4ce0*/  SEL R5, R168, UR12, P1 ;  /* 0x0000000ca8057c07 */ /* 0x000fe20008800000 */
        /* <DEDUP_REMOVED lines=14> */
[----:B--2---:R0:W-:Y:S02]  /*4dd0*/  STS [R122], R7 ;  /* 0x000000077a007388 */ /* 0x0041e40000000800 */
[----:B0-----:R-:W0:Y:S02]  /*4de0*/  @!P2 LDC R7, c[0x0][0x21c] ;  /* 0x00008700ff07ab82 */ /* 0x001e240000000800 */
[----:B---3--:R1:W-:Y:S04]  /*4df0*/  STS [R121+0x80], R6 ;  /* 0x0000800679007388 */ /* 0x0083e80000000800 */
[----:B----4-:R-:W-:Y:S04]  /*4e00*/  STS [R120+0x100], R9 ;  /* 0x0001000978007388 */ /* 0x010fe80000000800 */
[----:B------:R-:W-:Y:S04]  /*4e10*/  STS [R119+0x180], R8 ;  /* 0x0001800877007388 */ /* 0x000fe80000000800 */
[----:B------:R-:W-:Y:S04]  /*4e20*/  STS [R118+0x200], R11 ;  /* 0x0002000b76007388 */ /* 0x000fe80000000800 */
[----:B------:R2:W-:Y:S04]  /*4e30*/  STS [R117+0x280], R10 ;  /* 0x0002800a75007388 */ /* 0x0005e80000000800 */
[----:B------:R-:W-:Y:S01]  /*4e40*/  STS [R116+0x300], R25 ;  /* 0x0003001974007388 */ /* 0x000fe20000000800 */
[----:B0-----:R-:W-:-:S03]  /*4e50*/  @!P2 IMAD R7, R4, R7, UR5 ;  /* 0x000000050407ae24 */ /* 0x001fc6000f8e0207 */
[----:B------:R-:W-:Y:S04]  /*4e60*/  STS [R115+0x380], R24 ;  /* 0x0003801873007388 */ /* 0x000fe80000000800 */
[----:B------:R-:W-:Y:S04]  /*4e70*/  STS [R114+0x400], R151 ;  /* 0x0004009772007388 */ /* 0x000fe80000000800 */
[----:B------:R-:W-:Y:S04]  /*4e80*/  STS [R113+0x480], R152 ;  /* 0x0004809871007388 */ /* 0x000fe80000000800 */
[----:B------:R-:W-:Y:S01]  /*4e90*/  STS [R112+0x500], R153 ;  /* 0x0005009970007388 */ /* 0x000fe20000000800 */
[----:B------:R-:W-:-:S03]  /*4ea0*/  FMUL.FTZ R4, R150, 1.4426950216293334961 ;  /* 0x3fb8aa3b96047820 */ /* 0x000fc60000410000 */
[----:B------:R-:W-:Y:S01]  /*4eb0*/  STS [R111+0x580], R154 ;  /* 0x0005809a6f007388 */ /* 0x000fe20000000800 */
[----:B------:R-:W-:-:S03]  /*4ec0*/  FMUL.FTZ R191, R4, R74 ;  /* 0x0000004a04bf7220 */ /* 0x000fc60000410000 */
[----:B------:R-:W-:Y:S04]  /*4ed0*/  STS [R110+0x600], R155 ;  /* 0x0006009b6e007388 */ /* 0x000fe80000000800 */
[----:B------:R-:W-:Y:S04]  /*4ee0*/  STS [R109+0x680], R156 ;  /* 0x0006809c6d007388 */ /* 0x000fe80000000800 */
[----:B------:R-:W-:Y:S04]  /*4ef0*/  STS [R108+0x700], R157 ;  /* 0x0007009d6c007388 */ /* 0x000fe80000000800 */
[----:B------:R-:W-:Y:S01]  /*4f00*/  STS [R107+0x780], R158 ;  /* 0x0007809e6b007388 */ /* 0x000fe20000000800 */
[----:B------:R-:W-:-:S03]  /*4f10*/  NOP ;  /* 0x0000000000007918 */ /* 0x000fc60000000000 */
[----:B------:R-:W0:Y:S01]  /*4f20*/  LDS R152, [R106+0x4] ;  /* 0x000004006a987984 */ /* 0x000e220000000800 */
[----:B------:R-:W3:Y:S03]  /*4f30*/  MUFU.EX2 R191, R191 ;  /* 0x000000bf00bf7308 */ /* 0x000ee60000000800 */
[----:B------:R-:W4:Y:S04]  /*4f40*/  LDS R151, [R106] ;  /* 0x000000006a977984 */ /* 0x000f280000000800 */
[----:B------:R-:W4:Y:S04]  /*4f50*/  LDS R166, [R106+0x8] ;  /* 0x000008006aa67984 */ /* 0x000f280000000800 */
[----:B------:R-:W4:Y:S01]  /*4f60*/  LDS R165, [R106+0xc] ;  /* 0x00000c006aa57984 */ /* 0x000f220000000800 */
[----:B-1----:R-:W-:-:S03]  /*4f70*/  LEA R6, R5, R140, 0x2 ;  /* 0x0000008c05067211 */ /* 0x002fc600078e10ff */
[----:B------:R-:W1:Y:S04]  /*4f80*/  LDS R164, [R106+0x10] ;  /* 0x000010006aa47984 */ /* 0x000e680000000800 */
[----:B------:R-:W1:Y:S01]  /*4f90*/  LDS R163, [R106+0x14] ;  /* 0x000014006aa37984 */ /* 0x000e620000000800 */
[----:B------:R-:W-:-:S03]  /*4fa0*/  FMUL.FTZ R171, R4, R73 ;  /* 0x0000004904ab7220 */ /* 0x000fc60000410000 */
        /* <DEDUP_REMOVED lines=10> */
[----:B------:R0:W5:Y:S04]  /*5050*/  LDG.E R202, desc[UR24][R2.64] ;  /* 0x0000001802ca7981 */ /* 0x000168000c1e1900 */
[----:B---3--:R3:W-:Y:S01]  /*5060*/  STS [R6+0x2550], R191 ;  /* 0x002550bf06007388 */ /* 0x0087e20000000800 */
[C---:B------:R-:W-:Y:S01]  /*5070*/  FMUL.FTZ R170, R4.reuse, R72 ;  /* 0x0000004804aa7220 */ /* 0x040fe20000410000 */
[----:B------:R-:W3:Y:S01]  /*5080*/  MUFU.EX2 R171, R171 ;  /* 0x000000ab00ab7308 */ /* 0x000ee20000000800 */
[C---:B------:R-:W-:Y:S01]  /*5090*/  FMUL.FTZ R169, R4.reuse, R71 ;  /* 0x0000004704a97220 */ /* 0x040fe20000410000 */
[----:B------:R-:W-:Y:S01]  /*50a0*/  FMUL.FTZ R176, R4, R70 ;  /* 0x0000004604b07220 */ /* 0x000fe20000410000 */
[----:B--2---:R-:W-:-:S05]  /*50b0*/  MOV R10, 0x8 ;  /* 0x00000008000a7802 */ /* 0x004fca0000000f00 */
[----:B------:R-:W2:Y:S01]  /*50c0*/  MUFU.EX2 R170, R170 ;  /* 0x000000aa00aa7308 */ /* 0x000ea20000000800 */
[C---:B------:R-:W-:Y:S01]  /*50d0*/  FMUL.FTZ R175, R4.reuse, R69 ;  /* 0x0000004504af7220 */ /* 0x040fe20000410000 */
[----:B------:R-:W-:Y:S01]  /*50e0*/  MOV R9, RZ ;  /* 0x000000ff00097202 */ /* 0x000fe20000000f00 */
[----:B0-----:R-:W-:Y:S01]  /*50f0*/  @!P2 IMAD.WIDE R2, R7, R10, UR8 ;  /* 0x000000080702ae25 */ /* 0x001fe2000f8e020a */
[----:B------:R-:W-:Y:S01]  /*5100*/  MOV R8, 0x3f800000 ;  /* 0x3f80000000087802 */ /* 0x000fe20000000f00 */
[----:B------:R-:W-:Y:S06]  /*5110*/  BAR.SYNC.DEFER_BLOCKING 0x0 ;  /* 0x0000000000007b1d */ /* 0x000fec0000010000 */
[----:B------:R-:W0:Y:S01]  /*5120*/  MUFU.EX2 R169, R169 ;  /* 0x000000a900a97308 */ /* 0x000e220000000800 */
[----:B------:R-:W-:Y:S01]  /*5130*/  FMUL.FTZ R174, R4, R68 ;  /* 0x0000004404ae7220 */ /* 0x000fe20000410000 */
[----:B------:R-:W-:Y:S01]  /*5140*/  FMUL.FTZ R192, R217, R152 ;  /* 0x00000098d9c07220 */ /* 0x000fe20000410000 */
[----:B----4-:R-:W-:-:S05]  /*5150*/  FMUL.FTZ R208, R208, R151 ;  /* 0x00000097d0d07220 */ /* 0x010fca0000410000 */
[----:B------:R-:W4:Y:S01]  /*5160*/  MUFU.EX2 R176, R176 ;  /* 0x000000b000b07308 */ /* 0x000f220000000800 */
[----:B---3--:R-:W-:Y:S01]  /*5170*/  FMUL.FTZ R7, R191, R171 ;  /* 0x000000abbf077220 */ /* 0x008fe20000410000 */
[----:B------:R-:W-:Y:S01]  /*5180*/  FMUL.FTZ R173, R4, R67 ;  /* 0x0000004304ad7220 */ /* 0x000fe20000410000 */
[----:B------:R-:W-:Y:S01]  /*5190*/  FMUL.FTZ R213, R213, R166 ;  /* 0x000000a6d5d57220 */ /* 0x000fe20000410000 */
[----:B------:R-:W-:-:S04]  /*51a0*/  FFMA.FTZ R6, R208, R171, R192 ;  /* 0x000000abd0067223 */ /* 0x000fc800000100c0 */
[----:B------:R-:W3:Y:S01]  /*51b0*/  MUFU.EX2 R175, R175 ;  /* 0x000000af00af7308 */ /* 0x000ee20000000800 */
[----:B------:R3:W5:Y:S01]  /*51c0*/  @!P2 LDG.E.64 R8, desc[UR24][R2.64] ;  /* 0x000000180208a981 */ /* 0x000762000c1e1b00 */
[----:B------:R-:W-:Y:S01]  /*51d0*/  ISETP.NE.AND P2, PT, R143, 0x3f, PT ;  /* 0x0000003f8f00780c */ /* 0x000fe20003f45270 */
[----:B--2---:R-:W-:Y:S01]  /*51e0*/  FMUL.FTZ R10, R170, R7 ;  /* 0x00000007aa0a7220 */ /* 0x004fe20000410000 */
[----:B------:R-:W-:Y:S01]  /*51f0*/  FMUL.FTZ R181, R4, R66 ;  /* 0x0000004204b57220 */ /* 0x000fe20000410000 */
[----:B------:R-:W-:-:S03]  /*5200*/  FMUL.FTZ R214, R214, R165 ;  /* 0x000000a5d6d67220 */ /* 0x000fc60000410000 */
[----:B------:R-:W2:Y:S01]  /*5210*/  MUFU.EX2 R174, R174 ;  /* 0x000000ae00ae7308 */ /* 0x000ea20000000800 */
[----:B------:R-:W-:Y:S01]  /*5220*/  FFMA.FTZ R6, R170, R6, R213 ;  /* 0x00000006aa067223 */ /* 0x000fe200000100d5 */
[----:B0-----:R-:W-:Y:S01]  /*5230*/  FMUL.FTZ R7, R169, R10 ;  /* 0x0000000aa9077220 */ /* 0x001fe20000410000 */
[----:B------:R-:W-:Y:S01]  /*5240*/  FMUL.FTZ R184, R4, R65 ;  /* 0x0000004104b87220 */ /* 0x000fe20000410000 */
[----:B-1----:R-:W-:Y:S01]  /*5250*/  FMUL.FTZ R193, R215, R164 ;  /* 0x000000a4d7c17220 */ /* 0x002fe20000410000 */
[----:B------:R-:W-:-:S03]  /*5260*/  FFMA.FTZ R6, R169, R6, R214 ;  /* 0x00000006a9067223 */ /* 0x000fc600000100d6 */
[----:B------:R-:W0:Y:S01]  /*5270*/  MUFU.EX2 R173, R173 ;  /* 0x000000ad00ad7308 */ /* 0x000e220000000800 */
[----:B----4-:R-:W-:Y:S01]  /*5280*/  FMUL.FTZ R10, R176, R7 ;  /* 0x00000007b00a7220 */ /* 0x010fe20000410000 */
[----:B------:R-:W-:Y:S01]  /*5290*/  FMUL.FTZ R182, R4, R64 ;  /* 0x0000004004b67220 */ /* 0x000fe20000410000 */
[----:B------:R-:W-:Y:S01]  /*52a0*/  FMUL.FTZ R200, R200, R163 ;  /* 0x000000a3c8c87220 */ /* 0x000fe20000410000 */
[----:B------:R-:W-:-:S04]  /*52b0*/  FFMA.FTZ R6, R176, R6, R193 ;  /* 0x00000006b0067223 */ /* 0x000fc800000100c1 */
[----:B------:R-:W1:Y:S01]  /*52c0*/  MUFU.EX2 R181, R181 ;  /* 0x000000b500b57308 */ /* 0x000e620000000800 */
[----:B------:R-:W-:Y:S01]  /*52d0*/  @P2 LEA R219, R143, R140, 0x2 ;  /* 0x0000008c8fdb2211 */ /* 0x000fe200078e10ff */
[----:B---3--:R-:W-:Y:S01]  /*52e0*/  FMUL.FTZ R7, R175, R10 ;  /* 0x0000000aaf077220 */ /* 0x008fe20000410000 */
[----:B------:R-:W-:Y:S01]  /*52f0*/  FMUL.FTZ R187, R4, R59 ;  /* 0x0000003b04bb7220 */ /* 0x000fe20000410000 */
[----:B------:R-:W-:Y:S01]  /*5300*/  FMUL.FTZ R189, R189, R162 ;  /* 0x000000a2bdbd7220 */ /* 0x000fe20000410000 */
[----:B------:R-:W-:-:S03]  /*5310*/  FFMA.FTZ R6, R175, R6, R200 ;  /* 0x00000006af067223 */ /* 0x000fc600000100c8 */
[----:B------:R-:W3:Y:S01]  /*5320*/  MUFU.EX2 R184, R184 ;  /* 0x000000b800b87308 */ /* 0x000ee20000000800 */
[----:B--2---:R-:W-:Y:S01]  /*5330*/  FMUL.FTZ R10, R174, R7 ;  /* 0x00000007ae0a7220 */ /* 0x004fe20000410000 */
[----:B------:R-:W-:Y:S01]  /*5340*/  FMUL.FTZ R5, R97, R66 ;  /* 0x0000004261057220 */ /* 0x000fe20000410000 */
[----:B------:R-:W-:Y:S01]  /*5350*/  FMUL.FTZ R188, R4, R54 ;  /* 0x0000003604bc7220 */ /* 0x000fe20000410000 */
[----:B------:R-:W-:Y:S01]  /*5360*/  FMUL.FTZ R198, R190, R161 ;  /* 0x000000a1bec67220 */ /* 0x000fe20000410000 */
[----:B------:R-:W-:Y:S01]  /*5370*/  FFMA.FTZ R6, R174, R6, R189 ;  /* 0x00000006ae067223 */ /* 0x000fe200000100bd */
[----:B------:R-:W2:Y:S02]  /*5380*/  @P2 LDS R219, [R219+0x2d54] ;  /* 0x002d5400dbdb2984 */ /* 0x000ea40000000800 */
[----:B------:R-:W4:Y:S01]  /*5390*/  MUFU.EX2 R182, R182 ;  /* 0x000000b600b67308 */ /* 0x000f220000000800 */
[----:B0-----:R-:W-:Y:S01]  /*53a0*/  FMUL.FTZ R10, R173, R10 ;  /* 0x0000000aad0a7220 */ /* 0x001fe20000410000 */
[----:B------:R-:W-:Y:S01]  /*53b0*/  FMUL.FTZ R2, R96, R65 ;  /* 0x0000004160027220 */ /* 0x000fe20000410000 */
[----:B------:R-:W-:Y:S01]  /*53c0*/  FMUL.FTZ R177, R4, R51 ;  /* 0x0000003304b17220 */ /* 0x000fe20000410000 */
[----:B------:R-:W-:Y:S01]  /*53d0*/  FMUL.FTZ R186, R5, R160 ;  /* 0x000000a005ba7220 */ /* 0x000fe20000410000 */
[----:B------:R-:W-:-:S03]  /*53e0*/  FFMA.FTZ R6, R173, R6, R198 ;  /* 0x00000006ad067223 */ /* 0x000fc600000100c6 */
[----:B------:R-:W0:Y:S01]  /*53f0*/  MUFU.EX2 R187, R187 ;  /* 0x000000bb00bb7308 */ /* 0x000e220000000800 */
[C---:B-1----:R-:W-:Y:S01]  /*5400*/  FMUL.FTZ R5, R181.reuse, R10 ;  /* 0x0000000ab5057220 */ /* 0x042fe20000410000 */
[----:B------:R-:W-:Y:S01]  /*5410*/  FMUL.FTZ R207, R4, R46 ;  /* 0x0000002e04cf7220 */ /* 0x000fe20000410000 */
[----:B------:R-:W-:Y:S01]  /*5420*/  FMUL.FTZ R183, R2, R159 ;  /* 0x0000009f02b77220 */ /* 0x000fe20000410000 */
[----:B------:R-:W-:-:S04]  /*5430*/  FFMA.FTZ R6, R181, R6, R186 ;  /* 0x00000006b5067223 */ /* 0x000fc800000100ba */
[----:B------:R-:W1:Y:S01]  /*5440*/  MUFU.EX2 R188, R188 ;  /* 0x000000bc00bc7308 */ /* 0x000e620000000800 */
[C---:B---3--:R-:W-:Y:S01]  /*5450*/  FMUL.FTZ R5, R184.reuse, R5 ;  /* 0x00000005b8057220 */ /* 0x048fe20000410000 */
[----:B------:R-:W-:Y:S01]  /*5460*/  FMUL.FTZ R201, R185, R158 ;  /* 0x0000009eb9c97220 */ /* 0x000fe20000410000 */
[----:B------:R-:W-:Y:S01]  /*5470*/  FFMA.FTZ R6, R184, R6, R183 ;  /* 0x00000006b8067223 */ /* 0x000fe200000100b7 */
[----:B------:R-:W-:-:S04]  /*5480*/  FMUL.FTZ R212, R4, R43 ;  /* 0x0000002b04d47220 */ /* 0x000fc80000410000 */
[----:B------:R-:W3:Y:S01]  /*5490*/  MUFU.EX2 R177, R177 ;  /* 0x000000b100b17308 */ /* 0x000ee20000000800 */
[----:B----4-:R-:W-:Y:S01]  /*54a0*/  FMUL.FTZ R2, R182, R5 ;  /* 0x00000005b6027220 */ /* 0x010fe20000410000 */
[----:B------:R-:W-:Y:S01]  /*54b0*/  FMUL.FTZ R178, R178, R157 ;  /* 0x0000009db2b27220 */ /* 0x000fe20000410000 */
[----:B------:R-:W-:-:S05]  /*54c0*/  FFMA.FTZ R6, R182, R6, R201 ;  /* 0x00000006b6067223 */ /* 0x000fca00000100c9 */
[----:B------:R-:W4:Y:S01]  /*54d0*/  MUFU.EX2 R207, R207 ;  /* 0x000000cf00cf7308 */ /* 0x000f220000000800 */
[----:B0-----:R-:W-:Y:S01]  /*54e0*/  FMUL.FTZ R5, R187, R2 ;  /* 0x00000002bb057220 */ /* 0x001fe20000410000 */
[----:B------:R-:W-:Y:S01]  /*54f0*/  FMUL.FTZ R179, R179, R156 ;  /* 0x0000009cb3b37220 */ /* 0x000fe20000410000 */
[----:B------:R-:W-:-:S05]  /*5500*/  FFMA.FTZ R6, R187, R6, R178 ;  /* 0x00000006bb067223 */ /* 0x000fca00000100b2 */
[----:B------:R-:W0:Y:S01]  /*5510*/  MUFU.EX2 R212, R212 ;  /* 0x000000d400d47308 */ /* 0x000e220000000800 */
[----:B-1----:R-:W-:Y:S01]  /*5520*/  FMUL.FTZ R4, R188, R5 ;  /* 0x00000005bc047220 */ /* 0x002fe20000410000 */
[----:B------:R-:W-:Y:S01]  /*5530*/  FMUL.FTZ R3, R91, R46 ;  /* 0x0000002e5b037220 */ /* 0x000fe20000410000 */
[----:B------:R-:W-:Y:S01]  /*5540*/  FMUL.FTZ R218, R172, R155 ;  /* 0x0000009bacda7220 */ /* 0x000fe20000410000 */
[----:B------:R-:W-:Y:S01]  /*5550*/  FFMA.FTZ R6, R188, R6, R179 ;  /* 0x00000006bc067223 */ /* 0x000fe200000100b3 */
[----:B---3--:R-:W-:Y:S01]  /*5560*/  FMUL.FTZ R4, R177, R4 ;  /* 0x00000004b1047220 */ /* 0x008fe20000410000 */
[----:B------:R-:W-:Y:S01]  /*5570*/  FMUL.FTZ R2, R90, R43 ;  /* 0x0000002b5a027220 */ /* 0x000fe20000410000 */
[----:B------:R-:W-:Y:S01]  /*5580*/  FMUL.FTZ R180, R3, R154 ;  /* 0x0000009a03b47220 */ /* 0x000fe20000410000 */
[----:B------:R-:W-:Y:S01]  /*5590*/  FFMA.FTZ R6, R177, R6, R218 ;  /* 0x00000006b1067223 */ /* 0x000fe200000100da */
[----:B----4-:R-:W-:Y:S01]  /*55a0*/  FMUL.FTZ R3, R207, R4 ;  /* 0x00000004cf037220 */ /* 0x010fe20000410000 */
[----:B------:R-:W-:-:S02]  /*55b0*/  FMUL.FTZ R167, R2, R153 ;  /* 0x0000009902a77220 */ /* 0x000fc40000410000 */
[----:B------:R-:W-:Y:S01]  /*55c0*/  FFMA.FTZ R6, R207, R6, R180 ;  /* 0x00000006cf067223 */ /* 0x000fe200000100b4 */
[----:B0-----:R-:W-:-:S03]  /*55d0*/  FMUL.FTZ R2, R212, R3 ;  /* 0x00000003d4027220 */ /* 0x001fc60000410000 */
[----:B------:R-:W-:Y:S01]  /*55e0*/  FFMA.FTZ R3, R212, R6, R167 ;  /* 0x00000006d4037223 */ /* 0x000fe200000100a7 */
[----:B--2---:R-:W-:Y:S06]  /*55f0*/  @P2 BRA `(.L_x_4458) ;  /* 0x0000000000302947 */ /* 0x004fec0003800000 */
[----:B------:R-:W-:Y:S01]  /*5600*/  UISETP.NE.AND UP0, UPT, UR22, UR49, UPT ;  /* 0x000000311600728c */ /* 0x000fe2000bf05270 */
[----:B------:R-:W-:-:S05]  /*5610*/  HFMA2.MMA R219, -RZ, RZ, 1.875, 0 ;  /* 0x3f800000ffdb7435 */ /* 0x000fca00000001ff */
        /* <DEDUP_REMOVED lines=8> */
[----:B------:R-:W-:-:S06]  /*56a0*/  LEA R219, R219, R140, 0x2 ;  /* 0x0000008cdbdb7211 */ /* 0x000fcc00078e10ff */
[----:B------:R-:W0:Y:S02]  /*56b0*/  LDS R219, [R219+0x2550] ;  /* 0x00255000dbdb7984 */ /* 0x000e240000000800 */
.L_x_4458:
[----:B------:R-:W-:Y:S05]  /*56c0*/  BSYNC B0 ;  /* 0x0000000000007941 */ /* 0x000fea0003800000 */
.L_x_4457:
        /* <DEDUP_REMOVED lines=32> */
.L_x_4523:
[----:B------:R-:W-:Y:S01]  /*58d0*/  ISETP.GE.AND P3, PT, R142, 0x10, PT ;  /* 0x000000108e00780c */ /* 0x000fe20003f66270 */
[----:B------:R-:W-:-:S12]  /*58e0*/  UMOV UR12, 0xffffffff ;  /* 0xffffffff000c7882 */ /* 0x000fd80000000000 */
[C---:B-12---:R-:W-:Y:S01]  /*58f0*/  @P3 FFMA.FTZ R7, R6.reuse, R10, R7 ;  /* 0x0000000a06073223 */ /* 0x046fe20000010007 */
[----:B---3--:R-:W-:Y:S01]  /*5900*/  @P3 FMUL.FTZ R6, R6, R11 ;  /* 0x0000000b06063220 */ /* 0x008fe20000410000 */
[----:B------:R-:W-:Y:S06]  /*5910*/  BRA.DIV UR12, `(.L_x_4461) ;  /* 0x000000520c047947 */ /* 0x000fec000b800000 */
.L_x_4526:
[----:B------:R-:W-:-:S03]  /*5920*/  UMOV UR12, 0xffffffff ;  /* 0xffffffff000c7882 */ /* 0x000fc60000000000 */
[----:B------:R-:W-:Y:S05]  /*5930*/  BRA.DIV UR12, `(.L_x_4462) ;  /* 0x000000520c247947 */ /* 0x000fea000b800000 */
.L_x_4529:
[----:B------:R-:W-:-:S03]  /*5940*/  UMOV UR12, 0xffffffff ;  /* 0xffffffff000c7882 */ /* 0x000fc60000000000 */
[----:B------:R-:W-:Y:S05]  /*5950*/  BRA.DIV UR12, `(.L_x_4463) ;  /* 0x000000520c447947 */ /* 0x000fea000b800000 */
[----:B------:R-:W1:Y:S04]  /*5960*/  SHFL.UP PT, R6, R6, 0x1, RZ ;  /* 0x0420000006067989 */ /* 0x000e6800000e00ff */
[----:B------:R-:W2:Y:S04]  /*5970*/  SHFL.UP PT, R7, R7, 0x1, RZ ;  /* 0x0420000007077989 */ /* 0x000ea800000e00ff */
[----:B-----5:R-:W3:Y:S04]  /*5980*/  SHFL.IDX PT, R8, R8, RZ, 0x1f ;  /* 0x00001fff08087589 */ /* 0x020ee800000e0000 */
[----:B------:R-:W4:Y:S02]  /*5990*/  SHFL.IDX PT, R9, R9, RZ, 0x1f ;  /* 0x00001fff09097589 */ /* 0x000f2400000e0000 */
.L_x_4535:
[C---:B-12-4-:R-:W-:Y:S01]  /*59a0*/  @P1 FFMA.FTZ R9, R6.reuse, R9, R7 ;  /* 0x0000000906091223 */ /* 0x056fe20000010007 */
[----:B---3--:R-:W-:-:S03]  /*59b0*/  @P1 FMUL.FTZ R8, R6, R8 ;  /* 0x0000000806081220 */ /* 0x008fc60000410000 */
[C---:B------:R-:W-:Y:S01]  /*59c0*/  FFMA.FTZ R11, R4.reuse, R9, R5 ;  /* 0x00000009040b7223 */ /* 0x040fe20000010005 */
[----:B------:R-:W-:-:S05]  /*59d0*/  FMUL.FTZ R10, R4, R8 ;  /* 0x00000008040a7220 */ /* 0x000fca0000410000 */
[----:B------:R1:W-:Y:S02]  /*59e0*/  STS.128 [R3+0x2140], R8 ;  /* 0x0021400803007388 */ /* 0x0003e40000000c00 */
.L_x_4459:
[----:B------:R-:W-:Y:S05]  /*59f0*/  WARPSYNC.ALL ;  /* 0x0000000000007948 */ /* 0x000fea0003800000 */
[----:B------:R-:W-:Y:S01]  /*5a00*/  BAR.SYNC.DEFER_BLOCKING 0x0 ;  /* 0x0000000000007b1d */ /* 0x000fe20000010000 */
[----:B------:R-:W-:Y:S01]  /*5a10*/  MOV R2, UR49 ;  /* 0x0000003100027c02 */ /* 0x000fe20008000f00 */
[-C--:B-----5:R-:W-:Y:S01]  /*5a20*/  FMUL.FTZ R223, R76, R202.reuse ;  /* 0x000000ca4cdf7220 */ /* 0x0a0fe20000410000 */
[-C--:B------:R-:W-:Y:S01]  /*5a30*/  FMUL.FTZ R226, R75, R202.reuse ;  /* 0x000000ca4be27220 */ /* 0x080fe20000410000 */
[----:B0-----:R-:W-:Y:S01]  /*5a40*/  FMUL.FTZ R4, R212, R219 ;  /* 0x000000dbd4047220 */ /* 0x001fe20000410000 */
[----:B------:R-:W-:Y:S01]  /*5a50*/  ISETP.LE.OR P0, PT, R2, UR22, P0 ;  /* 0x0000001602007c0c */ /* 0x000fe20008703670 */
[----:B------:R-:W-:Y:S01]  /*5a60*/  FMUL.FTZ R224, R77, R202 ;  /* 0x000000ca4de07220 */ /* 0x000fe20000410000 */
[----:B------:R-:W-:Y:S01]  /*5a70*/  FFMA.FTZ R2, R212, R226, R223 ;  /* 0x000000e2d4027223 */ /* 0x000fe200000100df */
[----:B------:R-:W-:Y:S01]  /*5a80*/  FMUL.FTZ R4, R207, R4 ;  /* 0x00000004cf047220 */ /* 0x000fe20000410000 */
[-C--:B------:R-:W-:Y:S01]  /*5a90*/  FMUL.FTZ R220, R78, R202.reuse ;  /* 0x000000ca4edc7220 */ /* 0x080fe20000410000 */
[----:B------:R-:W-:Y:S01]  /*5aa0*/  FMUL.FTZ R221, R79, R202 ;  /* 0x000000ca4fdd7220 */ /* 0x000fe20000410000 */
[----:B------:R-:W-:Y:S01]  /*5ab0*/  FFMA.FTZ R2, R207, R2, R224 ;  /* 0x00000002cf027223 */ /* 0x000fe200000100e0 */
[----:B-1----:R-:W-:Y:S01]  /*5ac0*/  FMUL.FTZ R3, R177, R4 ;  /* 0x00000004b1037220 */ /* 0x002fe20000410000 */
[-C--:B------:R-:W-:Y:S01]  /*5ad0*/  FMUL.FTZ R210, R80, R202.reuse ;  /* 0x000000ca50d27220 */ /* 0x080fe20000410000 */
[----:B------:R-:W-:Y:S01]  /*5ae0*/  FMUL.FTZ R205, R81, R202 ;  /* 0x000000ca51cd7220 */ /* 0x000fe20000410000 */
[----:B------:R-:W-:Y:S01]  /*5af0*/  FFMA.FTZ R4, R177, R2, R220 ;  /* 0x00000002b1047223 */ /* 0x000fe200000100dc */
[----:B------:R-:W-:Y:S01]  /*5b00*/  FMUL.FTZ R6, R188, R3 ;  /* 0x00000003bc067220 */ /* 0x000fe20000410000 */
[----:B------:R-:W-:Y:S01]  /*5b10*/  FMUL.FTZ R199, R82, R202 ;  /* 0x000000ca52c77220 */ /* 0x000fe20000410000 */
[----:B------:R-:W-:Y:S01]  /*5b20*/  HFMA2.MMA R25, -RZ, RZ, 0, 0 ;  /* 0x00000000ff197435 */ /* 0x000fe200000001ff */
[----:B------:R-:W-:Y:S01]  /*5b30*/  FFMA.FTZ R4, R188, R4, R221 ;  /* 0x00000004bc047223 */ /* 0x000fe200000100dd */
[----:B------:R-:W-:Y:S01]  /*5b40*/  FMUL.FTZ R3, R187, R6 ;  /* 0x00000006bb037220 */ /* 0x000fe20000410000 */
[----:B------:R-:W-:Y:S01]  /*5b50*/  FMUL.FTZ R204, R83, R202 ;  /* 0x000000ca53cc7220 */ /* 0x000fe20000410000 */
[----:B------:R-:W-:Y:S01]  /*5b60*/  MOV R5, UR5 ;  /* 0x0000000500057c02 */ /* 0x000fe20008000f00 */
[----:B------:R-:W-:Y:S01]  /*5b70*/  FFMA.FTZ R4, R187, R4, R210 ;  /* 0x00000004bb047223 */ /* 0x000fe200000100d2 */
[----:B------:R-:W0:Y:S01]  /*5b80*/  LDS R225, [R216+0x2144] ;  /* 0x00214400d8e17984 */ /* 0x000e220000000800 */
[C---:B------:R-:W-:Y:S01]  /*5b90*/  FMUL.FTZ R3, R182.reuse, R3 ;  /* 0x00000003b6037220 */ /* 0x040fe20000410000 */
[----:B------:R-:W-:Y:S01]  /*5ba0*/  MOV R24, 0x3f800000 ;  /* 0x3f80000000187802 */ /* 0x000fe20000000f00 */
[----:B------:R-:W-:Y:S01]  /*5bb0*/  FFMA.FTZ R4, R182, R4, R205 ;  /* 0x00000004b6047223 */ /* 0x000fe200000100cd */
[----:B------:R-:W-:Y:S01]  /*5bc0*/  @!P0 LEA R2, R5, R140, 0x3 ;  /* 0x0000008c05028211 */ /* 0x000fe200078e18ff */
[----:B------:R-:W-:Y:S01]  /*5bd0*/  FMUL.FTZ R6, R184, R3 ;  /* 0x00000003b8067220 */ /* 0x000fe20000410000 */
[----:B------:R-:W-:Y:S01]  /*5be0*/  FMUL.FTZ R194, R86, R202 ;  /* 0x000000ca56c27220 */ /* 0x000fe20000410000 */
[----:B------:R-:W-:Y:S01]  /*5bf0*/  FFMA.FTZ R4, R184, R4, R199 ;  /* 0x00000004b8047223 */ /* 0x000fe200000100c7 */
[----:B------:R-:W-:Y:S01]  /*5c00*/  FMUL.FTZ R195, R87, R202 ;  /* 0x000000ca57c37220 */ /* 0x000fe20000410000 */
[C---:B------:R-:W-:Y:S01]  /*5c10*/  FMUL.FTZ R6, R181.reuse, R6 ;  /* 0x00000006b5067220 */ /* 0x040fe20000410000 */
[----:B------:R1:W2:Y:S01]  /*5c20*/  @!P0 LDS.64 R24, [R2+0x2e50] ;  /* 0x002e500002188984 */ /* 0x0002a20000000a00 */
[----:B------:R-:W-:Y:S01]  /*5c30*/  FFMA.FTZ R4, R181, R4, R204 ;  /* 0x00000004b5047223 */ /* 0x000fe200000100cc */
[----:B------:R-:W-:Y:S01]  /*5c40*/  FMUL.FTZ R196, R88, R202 ;  /* 0x000000ca58c47220 */ /* 0x000fe20000410000 */
[----:B------:R-:W-:-:S04]  /*5c50*/  FMUL.FTZ R3, R173, R6 ;  /* 0x00000006ad037220 */ /* 0x000fc80000410000 */
[----:B-1----:R-:W-:-:S04]  /*5c60*/  FMUL.FTZ R2, R174, R3 ;  /* 0x00000003ae027220 */ /* 0x002fc80000410000 */
[----:B------:R-:W-:-:S04]  /*5c70*/  FMUL.FTZ R5, R175, R2 ;  /* 0x00000002af057220 */ /* 0x000fc80000410000 */
[----:B------:R-:W-:-:S04]  /*5c80*/  FMUL.FTZ R2, R176, R5 ;  /* 0x00000005b0027220 */ /* 0x000fc80000410000 */
[----:B------:R-:W-:-:S04]  /*5c90*/  FMUL.FTZ R5, R169, R2 ;  /* 0x00000002a9057220 */ /* 0x000fc80000410000 */
[----:B------:R-:W-:-:S04]  /*5ca0*/  FMUL.FTZ R2, R170, R5 ;  /* 0x00000005aa027220 */ /* 0x000fc80000410000 */
[----:B------:R-:W-:Y:S01]  /*5cb0*/  FMUL.FTZ R2, R171, R2 ;  /* 0x00000002ab027220 */ /* 0x000fe20000410000 */
[----:B0-----:R-:W-:Y:S01]  /*5cc0*/  FFMA.FTZ R225, R191, R225, R208 ;  /* 0x000000e1bfe17223 */ /* 0x001fe200000100d0 */
[----:B------:R-:W-:-:S03]  /*5cd0*/  FMUL.FTZ R191, R85, R202 ;  /* 0x000000ca55bf7220 */ /* 0x000fc60000410000 */
[----:B------:R-:W-:Y:S01]  /*5ce0*/  FFMA.FTZ R228, R171, R225, R192 ;  /* 0x000000e1abe47223 */ /* 0x000fe200000100c0 */
[----:B------:R-:W-:-:S03]  /*5cf0*/  FMUL.FTZ R192, R84, R202 ;  /* 0x000000ca54c07220 */ /* 0x000fc60000410000 */
[----:B------:R-:W-:Y:S01]  /*5d00*/  FFMA.FTZ R228, R170, R228, R213 ;  /* 0x000000e4aae47223 */ /* 0x000fe200000100d5 */
[----:B------:R-:W-:-:S03]  /*5d10*/  FFMA.FTZ R4, R173, R4, R192 ;  /* 0x00000004ad047223 */ /* 0x000fc600000100c0 */
[----:B------:R-:W-:Y:S01]  /*5d20*/  FFMA.FTZ R229, R169, R228, R214 ;  /* 0x000000e4a9e57223 */ /* 0x000fe200000100d6 */
[----:B------:R-:W-:-:S03]  /*5d30*/  FFMA.FTZ R3, R174, R4, R191 ;  /* 0x00000004ae037223 */ /* 0x000fc600000100bf */
[----:B------:R-:W-:Y:S01]  /*5d40*/  FFMA.FTZ R227, R176, R229, R193 ;  /* 0x000000e5b0e37223 */ /* 0x000fe200000100c1 */
[----:B------:R-:W-:Y:S01]  /*5d50*/  FFMA.FTZ R3, R175, R3, R194 ;  /* 0x00000003af037223 */ /* 0x000fe200000100c2 */
[-C--:B------:R-:W-:Y:S01]  /*5d60*/  FMUL.FTZ R193, R89, R202.reuse ;  /* 0x000000ca59c17220 */ /* 0x080fe20000410000 */
[----:B------:R-:W-:Y:S01]  /*5d70*/  FMUL.FTZ R202, R0, R202 ;  /* 0x000000ca00ca7220 */ /* 0x000fe20000410000 */
        /* <DEDUP_REMOVED lines=57> */
.L_x_4552:
[C---:B--2-4-:R-:W-:Y:S01]  /*6110*/  @P5 FFMA.FTZ R11, R8.reuse, R11, R9 ;  /* 0x0000000b080b5223 */ /* 0x054fe20000010009 */
[----:B------:R-:W-:Y:S01]  /*6120*/  @P5 FMUL.FTZ R10, R8, R10 ;  /* 0x0000000a080a5220 */ /* 0x000fe20000410000 */
[-C--:B-1-3--:R-:W-:Y:S01]  /*6130*/  FFMA.FTZ R25, R25, R218.reuse, R230 ;  /* 0x000000da19197223 */ /* 0x08afe200000100e6 */
[----:B------:R-:W-:Y:S01]  /*6140*/  FMUL.FTZ R24, R24, R218 ;  /* 0x000000da18187220 */ /* 0x000fe20000410000 */
[C---:B------:R-:W-:Y:S01]  /*6150*/  FFMA.FTZ R9, R6.reuse, R11, R7 ;  /* 0x0000000b06097223 */ /* 0x040fe20000010007 */
[----:B------:R-:W-:-:S05]  /*6160*/  FMUL.FTZ R8, R6, R10 ;  /* 0x0000000a06087220 */ /* 0x000fca0000410000 */
[----:B------:R1:W-:Y:S02]  /*6170*/  STS.128 [R3+0x2350], R8 ;  /* 0x0023500803007388 */ /* 0x0003e40000000c00 */
.L_x_4464:
[----:B------:R-:W-:Y:S05]  /*6180*/  WARPSYNC.ALL ;  /* 0x0000000000007948 */ /* 0x000fea0003800000 */
[----:B------:R-:W-:Y:S01]  /*6190*/  BAR.SYNC.DEFER_BLOCKING 0x0 ;  /* 0x0000000000007b1d */ /* 0x000fe20000010000 */
[----:B-1----:R-:W-:Y:S01]  /*61a0*/  FMUL.FTZ R10, R152, R217 ;  /* 0x000000d9980a7220 */ /* 0x002fe20000410000 */
[-C--:B------:R-:W-:Y:S01]  /*61b0*/  FFMA.FTZ R2, R0, R225.reuse, RZ ;  /* 0x000000e100027223 */ /* 0x080fe200000100ff */
[----:B------:R-:W-:Y:S01]  /*61c0*/  FADD.FTZ R3, -R213, R228 ;  /* 0x000000e4d5037221 */ /* 0x000fe20000010100 */
[----:B------:R-:W-:Y:S01]  /*61d0*/  FADD.FTZ R11, -R214, R229 ;  /* 0x000000e5d60b7221 */ /* 0x000fe20000010100 */
[----:B------:R-:W-:Y:S01]  /*61e0*/  FFMA.FTZ R6, R171, R225, R10 ;  /* 0x000000e1ab067223 */ /* 0x000fe2000001000a */
[----:B------:R-:W-:Y:S01]  /*61f0*/  FMUL.FTZ R215, R164, R215 ;  /* 0x000000d7a4d77220 */ /* 0x000fe20000410000 */
[----:B------:R-:W-:-:S02]  /*6200*/  IMAD R8, R20, UR46, RZ ;  /* 0x0000002e14087c24 */ /* 0x000fc4000f8e02ff */
[----:B------:R-:W-:Y:S01]  /*6210*/  FADD.FTZ R200, -R200, R227 ;  /* 0x000000e3c8c87221 */ /* 0x000fe20000010100 */
[----:B------:R-:W-:Y:S01]  /*6220*/  FFMA.FTZ R7, R89, R6, R2 ;  /* 0x0000000659077223 */ /* 0x000fe20000010002 */
[----:B------:R-:W-:Y:S01]  /*6230*/  FADD.FTZ R2, -R208, R225 ;  /* 0x000000e1d0027221 */ /* 0x000fe20000010100 */
[-C--:B0-----:R-:W-:Y:S01]  /*6240*/  FFMA.FTZ R4, R176, R229.reuse, R215 ;  /* 0x000000e5b0047223 */ /* 0x081fe200000100d7 */
[----:B------:R-:W-:Y:S01]  /*6250*/  FADD.FTZ R10, -R10, R6 ;  /* 0x000000060a0a7221 */ /* 0x000fe20000010100 */
[----:B------:R-:W-:Y:S01]  /*6260*/  FFMA.FTZ R228, R88, R228, R7 ;  /* 0x000000e458e47223 */ /* 0x000fe20000010007 */
[----:B------:R-:W-:Y:S01]  /*6270*/  FMUL.FTZ R190, R161, R190 ;  /* 0x000000bea1be7220 */ /* 0x000fe20000410000 */
[----:B------:R-:W-:Y:S02]  /*6280*/  IMAD R7, R21, UR45, R8 ;  /* 0x0000002d15077c24 */ /* 0x000fe4000f8e0208 */
[----:B------:R-:W-:Y:S01]  /*6290*/  FADD.FTZ R189, -R189, R222 ;  /* 0x000000debdbd7221 */ /* 0x000fe20000010100 */
[----:B------:R-:W-:Y:S01]  /*62a0*/  FFMA.FTZ R229, R87, R229, R228 ;  /* 0x000000e557e57223 */ /* 0x000fe200000100e4 */
[----:B------:R-:W-:-:S02]  /*62b0*/  IMAD R8, R147, UR40, RZ ;  /* 0x0000002893087c24 */ /* 0x000fc4000f8e02ff */
[----:B------:R-:W-:Y:S01]  /*62c0*/  FMUL.FTZ R185, R158, R185 ;  /* 0x000000b99eb97220 */ /* 0x000fe20000410000 */
[----:B------:R-:W-:Y:S01]  /*62d0*/  FADD.FTZ R183, -R183, R209 ;  /* 0x000000d1b7b77221 */ /* 0x000fe20000010100 */
[----:B------:R-:W-:Y:S01]  /*62e0*/  FFMA.FTZ R6, R86, R4, R229 ;  /* 0x0000000456067223 */ /* 0x000fe200000100e5 */
[----:B------:R-:W-:Y:S01]  /*62f0*/  FADD.FTZ R178, -R178, R201 ;  /* 0x000000c9b2b27221 */ /* 0x000fe20000010100 */
[----:B------:R-:W-:Y:S01]  /*6300*/  FMUL.FTZ R172, R155, R172 ;  /* 0x000000ac9bac7220 */ /* 0x000fe20000410000 */
[----:B------:R-:W0:Y:S01]  /*6310*/  LDS R5, [R216+0x2354] ;  /* 0x00235400d8057984 */ /* 0x000e220000000800 */
[----:B------:R-:W-:Y:S01]  /*6320*/  FFMA.FTZ R227, R85, R227, R6 ;  /* 0x000000e355e37223 */ /* 0x000fe20000010006 */
[-C--:B------:R-:W-:Y:S01]  /*6330*/  FFMA.FTZ R6, R173, R222.reuse, R190 ;  /* 0x000000dead067223 */ /* 0x080fe200000100be */
[----:B------:R-:W-:Y:S01]  /*6340*/  FADD.FTZ R179, -R179, R206 ;  /* 0x000000ceb3b37221 */ /* 0x000fe20000010100 */
[----:B------:R-:W-:Y:S01]  /*6350*/  FADD.FTZ R180, -R180, R203 ;  /* 0x000000cbb4b47221 */ /* 0x000fe20000010100 */
[----:B------:R-:W-:Y:S01]  /*6360*/  FFMA.FTZ R222, R84, R222, R227 ;  /* 0x000000de54de7223 */ /* 0x000fe200000100e3 */
[----:B------:R-:W-:Y:S01]  /*6370*/  FADD.FTZ R190, -R190, R6 ;  /* 0x00000006bebe7221 */ /* 0x000fe20000010100 */
[----:B------:R-:W-:Y:S01]  /*6380*/  FADD.FTZ R186, -R186, R211 ;  /* 0x000000d3baba7221 */ /* 0x000fe20000010100 */
[----:B------:R-:W-:Y:S01]  /*6390*/  UIMAD UR52, UR4, -0x400, UR44 ;  /* 0xfffffc00043478a4 */ /* 0x000fe2000f8e022c */
[----:B------:R-:W-:Y:S03]  /*63a0*/  BSSY B0, `(.L_x_4466) ;  /* 0x000007d000007945 */ /* 0x000fe60003800000 */
[----:B------:R-:W-:Y:S01]  /*63b0*/  USHF.R.S32.HI UR53, URZ, 0x1f, UR52 ;  /* 0x0000001f3f357899 */ /* 0x000fe20008011434 */
[----:B0-----:R-:W-:Y:S01]  /*63c0*/  FFMA.FTZ R208, R5, R219, R226 ;  /* 0x000000db05d07223 */ /* 0x001fe200000100e2 */
[----:B------:R-:W-:-:S03]  /*63d0*/  HFMA2.MMA R5, -RZ, RZ, 0, 0 ;  /* 0x00000000ff057435 */ /* 0x000fc600000001ff */
[----:B------:R-:W-:Y:S01]  /*63e0*/  FFMA.FTZ R213, R212, R208, R223 ;  /* 0x000000d0d4d57223 */ /* 0x000fe200000100df */
[----:B------:R-:W-:Y:S01]  /*63f0*/  FADD.FTZ R212, -R215, R4 ;  /* 0x00000004d7d47221 */ /* 0x000fe20000010100 */
[----:B------:R-:W-:Y:S02]  /*6400*/  MOV R4, R143 ;  /* 0x0000008f00047202 */ /* 0x000fe40000000f00 */
[----:B------:R-:W-:-:S03]  /*6410*/  FFMA.FTZ R214, R207, R213, R224 ;  /* 0x000000d5cfd67223 */ /* 0x000fc600000100e0 */
[----:B------:R-:W-:-:S04]  /*6420*/  IMAD.WIDE.U32 R4, R20, UR45, R4 ;  /* 0x0000002d14047c25 */ /* 0x000fc8000f8e0004 */
[----:B------:R-:W-:-:S04]  /*6430*/  FFMA.FTZ R207, R177, R214, R220 ;  /* 0x000000d6b1cf7223 */ /* 0x000fc800000100dc */
[----:B------:R-:W-:Y:S01]  /*6440*/  FFMA.FTZ R188, R188, R207, R221 ;  /* 0x000000cfbcbc7223 */ /* 0x000fe200000100dd */
[----:B------:R-:W-:Y:S01]  /*6450*/  IADD3 R5, R5, R7, RZ ;  /* 0x0000000705057210 */ /* 0x000fe20007ffe0ff */
[----:B------:R-:W-:Y:S01]  /*6460*/  FFMA.FTZ R7, R83, R6, R222 ;  /* 0x0000000653077223 */ /* 0x000fe200000100de */
[----:B------:R-:W-:Y:S01]  /*6470*/  FMUL.FTZ R218, R207, R54 ;  /* 0x00000036cfda7220 */ /* 0x000fe20000410000 */
[----:B------:R-:W-:Y:S01]  /*6480*/  FFMA.FTZ R187, R187, R188, R210 ;  /* 0x000000bcbbbb7223 */ /* 0x000fe200000100d2 */
[----:B------:R-:W-:Y:S01]  /*6490*/  FMUL.FTZ R215, R188, R59 ;  /* 0x0000003bbcd77220 */ /* 0x000fe20000410000 */
[----:B------:R-:W-:Y:S01]  /*64a0*/  FFMA.FTZ R6, R82, R211, R7 ;  /* 0x000000d352067223 */ /* 0x000fe20000010007 */
[C---:B------:R-:W-:Y:S02]  /*64b0*/  IMAD R7, R149.reuse, UR41, R8 ;  /* 0x0000002995077c24 */ /* 0x040fe4000f8e0208 */
[----:B------:R-:W-:Y:S01]  /*64c0*/  FFMA.FTZ R210, R182, R187, R205 ;  /* 0x000000bbb6d27223 */ /* 0x000fe200000100cd */
[----:B------:R-:W-:-:S04]  /*64d0*/  IMAD.WIDE.U32 R8, R149, UR40, R4 ;  /* 0x0000002895087c25 */ /* 0x000fc8000f8e0004 */
[-C--:B------:R-:W-:Y:S01]  /*64e0*/  FFMA.FTZ R182, R182, R209.reuse, R185 ;  /* 0x000000d1b6b67223 */ /* 0x080fe200000100b9 */
[----:B------:R-:W-:Y:S01]  /*64f0*/  FFMA.FTZ R209, R81, R209, R6 ;  /* 0x000000d151d17223 */ /* 0x000fe20000010006 */
[----:B------:R-:W-:Y:S01]  /*6500*/  FFMA.FTZ R199, R184, R210, R199 ;  /* 0x000000d2b8c77223 */ /* 0x000fe200000100c7 */
[----:B------:R-:W-:Y:S01]  /*6510*/  FMUL.FTZ R184, R214, R51 ;  /* 0x00000033d6b87220 */ /* 0x000fe20000410000 */
[----:B------:R-:W-:Y:S01]  /*6520*/  IADD3 R7, R9, R7, RZ ;  /* 0x0000000709077210 */ /* 0x000fe20007ffe0ff */
[----:B------:R-:W-:Y:S01]  /*6530*/  FMUL.FTZ R216, R187, R64 ;  /* 0x00000040bbd87220 */ /* 0x000fe20000410000 */
[----:B------:R-:W-:Y:S01]  /*6540*/  FFMA.FTZ R204, R181, R199, R204 ;  /* 0x000000c7b5cc7223 */ /* 0x000fe200000100cc */
[----:B------:R-:W-:Y:S01]  /*6550*/  LEA R4, P0, R8, UR26, 0x2 ;  /* 0x0000001a08047c11 */ /* 0x000fe2000f8010ff */
[----:B------:R-:W-:Y:S01]  /*6560*/  FADD.FTZ R181, -R185, R182 ;  /* 0x000000b6b9b57221 */ /* 0x000fe20000010100 */
[----:B------:R-:W-:Y:S01]  /*6570*/  FFMA.FTZ R182, R80, R182, R209 ;  /* 0x000000b650b67223 */ /* 0x000fe200000100d1 */
[----:B------:R-:W-:Y:S01]  /*6580*/  FFMA.FTZ R173, R173, R204, R192 ;  /* 0x000000ccadad7223 */ /* 0x000fe200000100c0 */
[----:B------:R-:W-:Y:S01]  /*6590*/  LEA.HI.X R5, R8, UR27, R7, 0x2, P0 ;  /* 0x0000001b08057c11 */ /* 0x000fe200080f1407 */
[----:B------:R-:W-:Y:S01]  /*65a0*/  FMUL.FTZ R185, R208, R43 ;  /* 0x0000002bd0b97220 */ /* 0x000fe20000410000 */
[----:B------:R-:W-:Y:S01]  /*65b0*/  ISETP.NE.AND P0, PT, R143, RZ, PT ;  /* 0x000000ff8f00720c */ /* 0x000fe20003f05270 */
[----:B------:R-:W-:Y:S01]  /*65c0*/  FFMA.FTZ R174, R174, R173, R191 ;  /* 0x000000adaeae7223 */ /* 0x000fe200000100bf */
[----:B------:R-:W-:Y:S01]  /*65d0*/  FFMA.FTZ R201, R79, R201, R182 ;  /* 0x000000c94fc97223 */ /* 0x000fe200000100b6 */
[----:B------:R-:W-:Y:S01]  /*65e0*/  IADD3 R6, P1, R8, UR47, RZ ;  /* 0x0000002f08067c10 */ /* 0x000fe2000ff3e0ff */
[----:B------:R-:W-:Y:S01]  /*65f0*/  FFMA.FTZ R8, R177, R206, R172 ;  /* 0x000000ceb1087223 */ /* 0x000fe200000100ac */
[----:B------:R-:W-:Y:S01]  /*6600*/  FFMA.FTZ R175, R175, R174, R194 ;  /* 0x000000aeafaf7223 */ /* 0x000fe200000100c2 */
[----:B------:R-:W-:Y:S01]  /*6610*/  FFMA.FTZ R206, R78, R206, R201 ;  /* 0x000000ce4ece7223 */ /* 0x000fe200000100c9 */
[----:B------:R-:W-:Y:S01]  /*6620*/  MOV R182, UR47 ;  /* 0x0000002f00b67c02 */ /* 0x000fe20008000f00 */
[----:B------:R-:W-:Y:S01]  /*6630*/  FADD.FTZ R177, -R172, R8 ;  /* 0x00000008acb17221 */ /* 0x000fe20000010100 */
[----:B------:R-:W-:Y:S01]  /*6640*/  FFMA.FTZ R176, R176, R175, R195 ;  /* 0x000000afb0b07223 */ /* 0x000fe200000100c3 */
[----:B------:R-:W-:Y:S01]  /*6650*/  FFMA.FTZ R9, R77, R8, R206 ;  /* 0x000000084d097223 */ /* 0x000fe200000100ce */
[----:B------:R-:W-:Y:S01]  /*6660*/  IMAD.SHL.U32 R172, R143, 0x10, RZ ;  /* 0x000000108fac7824 */ /* 0x000fe200078e00ff */
[----:B------:R-:W-:Y:S01]  /*6670*/  MOV R195, UR5 ;  /* 0x0000000500c37c02 */ /* 0x000fe20008000f00 */
[----:B------:R-:W-:Y:S01]  /*6680*/  FFMA.FTZ R169, R169, R176, R196 ;  /* 0x000000b0a9a97223 */ /* 0x000fe200000100c4 */
[----:B------:R-:W-:Y:S01]  /*6690*/  FFMA.FTZ R203, R76, R203, R9 ;  /* 0x000000cb4ccb7223 */ /* 0x000fe20000010009 */
[----:B------:R-:W-:Y:S01]  /*66a0*/  LEA.HI.X.SX32 R7, R182, R7, 0x1, P1 ;  /* 0x00000007b6077211 */ /* 0x000fe200008f0eff */
[----:B------:R-:W-:Y:S01]  /*66b0*/  FMUL.FTZ R182, R213, R46 ;  /* 0x0000002ed5b67220 */ /* 0x000fe20000410000 */
[----:B------:R-:W-:Y:S01]  /*66c0*/  FFMA.FTZ R193, R170, R169, R193 ;  /* 0x000000a9aac17223 */ /* 0x000fe200000100c1 */
[----:B------:R-:W-:Y:S01]  /*66d0*/  @!P0 LEA R195, R195, R140, 0x3 ;  /* 0x0000008cc3c38211 */ /* 0x000fe200078e18ff */
[----:B------:R-:W-:Y:S01]  /*66e0*/  FMUL.FTZ R170, R169, R72 ;  /* 0x00000048a9aa7220 */ /* 0x000fe20000410000 */
[----:B------:R-:W-:Y:S01]  /*66f0*/  LEA.HI.SX32 R9, R172, R172, 0x1b ;  /* 0x000000acac097211 */ /* 0x000fe200078fdaff */
[----:B------:R-:W-:Y:S01]  /*6700*/  FFMA.FTZ R171, R171, R193, R202 ;  /* 0x000000c1abab7223 */ /* 0x000fe200000100ca */
[----:B------:R-:W-:Y:S01]  /*6710*/  FMUL.FTZ R192, R91, R182 ;  /* 0x000000b65bc07220 */ /* 0x000fe20000410000 */
[----:B------:R0:W-:Y:S01]  /*6720*/  @!P0 STS.64 [R195+0x2e50], R24 ;  /* 0x002e5018c3008388 */ /* 0x0001e20000000a00 */
[----:B------:R-:W-:Y:S01]  /*6730*/  LEA R217, R9, R140, 0x2 ;  /* 0x0000008c09d97211 */ /* 0x000fe200078e10ff */
[----:B------:R-:W-:Y:S01]  /*6740*/  FMUL.FTZ R8, R171, R74 ;  /* 0x0000004aab087220 */ /* 0x000fe20000410000 */
[----:B------:R-:W-:Y:S01]  /*6750*/  FMUL.FTZ R191, R92, R184 ;  /* 0x000000b85cbf7220 */ /* 0x000fe20000410000 */
[----:B------:R-:W-:Y:S01]  /*6760*/  FMUL.FTZ R194, R90, R185 ;  /* 0x000000b95ac27220 */ /* 0x000fe20000410000 */
[----:B------:R-:W-:Y:S01]  /*6770*/  FMUL.FTZ R201, R93, R218 ;  /* 0x000000da5dc97220 */ /* 0x000fe20000410000 */
[----:B------:R-:W-:Y:S01]  /*6780*/  FFMA.FTZ R9, R2, R8, RZ ;  /* 0x0000000802097223 */ /* 0x000fe200000100ff */
[----:B------:R1:W-:Y:S01]  /*6790*/  STS [R217+0x10c8], R192 ;  /* 0x0010c8c0d9007388 */ /* 0x0003e20000000800 */
[----:B------:R-:W-:Y:S01]  /*67a0*/  FMUL.FTZ R206, R199, R66 ;  /* 0x00000042c7ce7220 */ /* 0x000fe20000410000 */
[----:B------:R-:W-:Y:S01]  /*67b0*/  FMUL.FTZ R196, R95, R216 ;  /* 0x000000d85fc47220 */ /* 0x000fe20000410000 */
[----:B------:R-:W-:Y:S01]  /*67c0*/  FMUL.FTZ R209, R210, R65 ;  /* 0x00000041d2d17220 */ /* 0x000fe20000410000 */
[----:B------:R2:W-:Y:S01]  /*67d0*/  STS [R217+0x10c4], R191 ;  /* 0x0010c4bfd9007388 */ /* 0x0005e20000000800 */
[----:B0-----:R-:W-:Y:S01]  /*67e0*/  FMUL.FTZ R25, R193, R73 ;  /* 0x00000049c1197220 */ /* 0x001fe20000410000 */
[----:B------:R-:W-:Y:S01]  /*67f0*/  FMUL.FTZ R195, R174, R69 ;  /* 0x00000045aec37220 */ /* 0x000fe20000410000 */
[----:B------:R-:W-:Y:S01]  /*6800*/  FMUL.FTZ R205, R97, R206 ;  /* 0x000000ce61cd7220 */ /* 0x000fe20000410000 */
[----:B------:R0:W-:Y:S01]  /*6810*/  STS [R217+0x10cc], R194 ;  /* 0x0010ccc2d9007388 */ /* 0x0001e20000000800 */
[----:B------:R-:W-:Y:S01]  /*6820*/  FFMA.FTZ R24, R10, R25, R9 ;  /* 0x000000190a187223 */ /* 0x000fe20000010009 */
[----:B------:R-:W-:Y:S01]  /*6830*/  FMUL.FTZ R9, R176, R71 ;  /* 0x00000047b0097220 */ /* 0x000fe20000410000 */
[----:B-1----:R-:W-:Y:S01]  /*6840*/  FMUL.FTZ R192, R175, R70 ;  /* 0x00000046afc07220 */ /* 0x002fe20000410000 */
[----:B------:R1:W-:Y:S01]  /*6850*/  STS [R217+0x10c0], R201 ;  /* 0x0010c0c9d9007388 */ /* 0x0003e20000000800 */
[-C--:B------:R-:W-:Y:S01]  /*6860*/  FFMA.FTZ R24, R3, R170.reuse, R24 ;  /* 0x000000aa03187223 */ /* 0x080fe20000010018 */
[----:B------:R-:W-:Y:S01]  /*6870*/  FMUL.FTZ R211, R96, R209 ;  /* 0x000000d160d37220 */ /* 0x000fe20000410000 */
[----:B------:R-:W-:Y:S01]  /*6880*/  FMUL.FTZ R170, R103, R170 ;  /* 0x000000aa67aa7220 */ /* 0x000fe20000410000 */
[----:B------:R-:W-:Y:S01]  /*6890*/  STS [R217+0x10b8], R196 ;  /* 0x0010b8c4d9007388 */ /* 0x000fe20000000800 */
[----:B--2---:R-:W-:Y:S01]  /*68a0*/  FFMA.FTZ R191, R11, R9, R24 ;  /* 0x000000090bbf7223 */ /* 0x004fe20000010018 */
[----:B0-----:R-:W-:Y:S01]  /*68b0*/  FMUL.FTZ R194, R94, R215 ;  /* 0x000000d75ec27220 */ /* 0x001fe20000410000 */
[----:B------:R-:W-:Y:S01]  /*68c0*/  FMUL.FTZ R9, R102, R9 ;  /* 0x0000000966097220 */ /* 0x000fe20000410000 */
[----:B------:R-:W-:Y:S01]  /*68d0*/  FMUL.FTZ R25, R104, R25 ;  /* 0x0000001968197220 */ /* 0x000fe20000410000 */
[-C--:B------:R-:W-:Y:S01]  /*68e0*/  FFMA.FTZ R191, R212, R192.reuse, R191 ;  /* 0x000000c0d4bf7223 */ /* 0x080fe200000100bf */
[----:B-1----:R-:W-:Y:S01]  /*68f0*/  FMUL.FTZ R201, R204, R67 ;  /* 0x00000043ccc97220 */ /* 0x002fe20000410000 */
[----:B------:R0:W-:Y:S01]  /*6900*/  STS [R217+0x10bc], R194 ;  /* 0x0010bcc2d9007388 */ /* 0x0001e20000000800 */
[----:B------:R-:W-:Y:S01]  /*6910*/  FMUL.FTZ R192, R101, R192 ;  /* 0x000000c065c07220 */ /* 0x000fe20000410000 */
[----:B------:R-:W-:Y:S01]  /*6920*/  FFMA.FTZ R24, R200, R195, R191 ;  /* 0x000000c3c8187223 */ /* 0x000fe200000100bf */
[----:B------:R-:W-:Y:S01]  /*6930*/  FMUL.FTZ R202, R98, R201 ;  /* 0x000000c962ca7220 */ /* 0x000fe20000410000 */
[----:B------:R-:W-:Y:S01]  /*6940*/  FMUL.FTZ R195, R100, R195 ;  /* 0x000000c364c37220 */ /* 0x000fe20000410000 */
[----:B------:R-:W-:Y:S01]  /*6950*/  FMUL.FTZ R8, R105, R8 ;  /* 0x0000000869087220 */ /* 0x000fe20000410000 */
[----:B------:R-:W-:Y:S01]  /*6960*/  STS [R217+0x10b4], R211 ;  /* 0x0010b4d3d9007388 */ /* 0x000fe20000000800 */
[----:B0-----:R-:W-:-:S03]  /*6970*/  FMUL.FTZ R194, R173, R68 ;  /* 0x00000044adc27220 */ /* 0x001fc60000410000 */
[----:B------:R-:W-:Y:S01]  /*6980*/  STS [R217+0x10b0], R205 ;  /* 0x0010b0cdd9007388 */ /* 0x000fe20000000800 */
[-C--:B------:R-:W-:Y:S01]  /*6990*/  FFMA.FTZ R191, R189, R194.reuse, R24 ;  /* 0x000000c2bdbf7223 */ /* 0x080fe20000010018 */
[----:B------:R-:W-:Y:S01]  /*69a0*/  MOV R24, UR23 ;  /* 0x0000001700187c02 */ /* 0x000fe20008000f00 */
[----:B------:R-:W-:Y:S01]  /*69b0*/  FMUL.FTZ R196, R99, R194 ;  /* 0x000000c263c47220 */ /* 0x000fe20000410000 */
[----:B------:R-:W-:Y:S01]  /*69c0*/  STS [R217+0x10ac], R202 ;  /* 0x0010accad9007388 */ /* 0x000fe20000000800 */
[----:B------:R-:W-:Y:S01]  /*69d0*/  FFMA.FTZ R191, R190, R201, R191 ;  /* 0x000000c9bebf7223 */ /* 0x000fe200000100bf */
[----:B------:R-:W-:Y:S02]  /*69e0*/  IADD3 R24, R24, -UR47, -R143 ;  /* 0x8000002f18187c10 */ /* 0x000fe4000fffe88f */
[----:B------:R-:W-:Y:S01]  /*69f0*/  STS [R217+0x10a8], R196 ;  /* 0x0010a8c4d9007388 */ /* 0x000fe20000000800 */
[----:B------:R-:W-:Y:S01]  /*6a00*/  FFMA.FTZ R206, R186, R206, R191 ;  /* 0x000000cebace7223 */ /* 0x000fe200000100bf */
[----:B------:R-:W-:-:S02]  /*6a10*/  ISETP.GE.AND P1, PT, R24, 0x1, PT ;  /* 0x000000011800780c */ /* 0x000fc40003f26270 */
[----:B------:R-:W-:Y:S01]  /*6a20*/  STS [R217+0x10a4], R195 ;  /* 0x0010a4c3d9007388 */ /* 0x000fe20000000800 */
[----:B------:R-:W-:-:S03]  /*6a30*/  FFMA.FTZ R206, R183, R209, R206 ;  /* 0x000000d1b7ce7223 */ /* 0x000fc600000100ce */
[----:B------:R0:W-:Y:S01]  /*6a40*/  STS [R217+0x10a0], R192 ;  /* 0x0010a0c0d9007388 */ /* 0x0001e20000000800 */
[----:B------:R-:W-:-:S03]  /*6a50*/  FFMA.FTZ R191, R181, R216, R206 ;  /* 0x000000d8b5bf7223 */ /* 0x000fc600000100ce */
[----:B------:R1:W-:Y:S04]  /*6a60*/  STS [R217+0x109c], R9 ;  /* 0x00109c09d9007388 */ /* 0x0003e80000000800 */
[----:B------:R1:W-:Y:S01]  /*6a70*/  STS [R217+0x1098], R170 ;  /* 0x001098aad9007388 */ /* 0x0003e20000000800 */
[----:B0-----:R-:W-:-:S03]  /*6a80*/  FFMA.FTZ R192, R178, R215, R191 ;  /* 0x000000d7b2c07223 */ /* 0x001fc600000100bf */
[----:B------:R1:W-:Y:S04]  /*6a90*/  STS [R217+0x1094], R25 ;  /* 0x00109419d9007388 */ /* 0x0003e80000000800 */
[----:B------:R1:W-:Y:S01]  /*6aa0*/  STS [R217+0x1090], R8 ;  /* 0x00109008d9007388 */ /* 0x0003e20000000800 */
[----:B------:R-:W-:Y:S06]  /*6ab0*/  BAR.SYNC.DEFER_BLOCKING 0x0 ;  /* 0x0000000000007b1d */ /* 0x000fec0000010000 */
[----:B------:R-:W-:Y:S05]  /*6ac0*/  @!P1 BRA `(.L_x_4467) ;  /* 0x0000000000289947 */ /* 0x000fea0003800000 */
[----:B-1----:R-:W-:Y:S01]  /*6ad0*/  LEA.HI.SX32 R9, R143, R143, 0x1b ;  /* 0x0000008f8f097211 */ /* 0x002fe200078fdaff */
[C---:B------:R-:W-:Y:S02]  /*6ae0*/  IMAD R8, R22.reuse, UR51, RZ ;  /* 0x0000003316087c24 */ /* 0x040fe4000f8e02ff */
[----:B------:R-:W-:Y:S01]  /*6af0*/  IMAD.WIDE.U32 R6, R22, UR5, R6 ;  /* 0x0000000516067c25 */ /* 0x000fe2000f8e0006 */
[----:B------:R-:W-:-:S03]  /*6b00*/  LEA R25, R9, R140, 0x2 ;  /* 0x0000008c09197211 */ /* 0x000fc600078e10ff */
[----:B------:R-:W-:Y:S01]  /*6b10*/  IMAD R9, R23, UR5, R8 ;  /* 0x0000000517097c24 */ /* 0x000fe2000f8e0208 */
[----:B------:R-:W-:Y:S02]  /*6b20*/  LEA R8, P1, R6, UR26, 0x2 ;  /* 0x0000001a06087c11 */ /* 0x000fe4000f8210ff */
[----:B------:R-:W0:Y:S02]  /*6b30*/  LDS R25, [R25+0x1090] ;  /* 0x0010900019197984 */ /* 0x000e240000000800 */
[----:B------:R-:W-:-:S04]  /*6b40*/  IADD3 R9, R7, R9, RZ ;  /* 0x0000000907097210 */ /* 0x000fc80007ffe0ff */
[----:B------:R-:W-:-:S05]  /*6b50*/  LEA.HI.X R9, R6, UR27, R9, 0x2, P1 ;  /* 0x0000001b06097c11 */ /* 0x000fca00088f1409 */
[----:B0-----:R0:W-:Y:S02]  /*6b60*/  REDG.E.ADD.F32.FTZ.RN.STRONG.GPU desc[UR24][R8.64], R25 ;  /* 0x00000019080079a6 */ /* 0x0011e4000c10f398 */
.L_x_4467:
[----:B------:R-:W-:Y:S05]  /*6b70*/  BSYNC B0 ;  /* 0x0000000000007941 */ /* 0x000fea0003800000 */
.L_x_4466:
[----:B------:R-:W-:Y:S01]  /*6b80*/  MOV R7, UR52 ;  /* 0x0000003400077c02 */ /* 0x000fe20008000f00 */
[----:B------:R-:W-:Y:S01]  /*6b90*/  FFMA.FTZ R192, R179, R218, R192 ;  /* 0x000000dab3c07223 */ /* 0x000fe200000100c0 */
[----:B01----:R-:W-:Y:S01]  /*6ba0*/  MOV R25, UR52 ;  /* 0x0000003400197c02 */ /* 0x003fe20008000f00 */
[----:B------:R-:W-:Y:S01]  /*6bb0*/  FADD.FTZ R170, -R167, R198 ;  /* 0x000000c6a7aa7221 */ /* 0x000fe20000010100 */
[----:B------:R-:W-:Y:S01]  /*6bc0*/  MOV R8, UR53 ;  /* 0x0000003500087c02 */ /* 0x000fe20008000f00 */
[----:B------:R-:W-:Y:S01]  /*6bd0*/  FFMA.FTZ R9, R177, R184, R192 ;  /* 0x000000b8b1097223 */ /* 0x000fe200000100c0 */
[----:B------:R-:W-:Y:S01]  /*6be0*/  LEA R6, P1, R7, R4, 0x2 ;  /* 0x0000000407067211 */ /* 0x000fe200078210ff */
[----:B------:R-:W-:Y:S01]  /*6bf0*/  USHF.L.U64.HI UR12, UR6, 0x2, UR7 ;  /* 0x00000002060c7899 */ /* 0x000fe20008010207 */
[----:B------:R-:W-:Y:S01]  /*6c00*/  FMUL.FTZ R198, R75, R198 ;  /* 0x000000c64bc67220 */ /* 0x000fe20000410000 */
[----:B------:R-:W-:Y:S01]  /*6c10*/  FFMA.FTZ R167, R180, R182, R9 ;  /* 0x000000b6b4a77223 */ /* 0x000fe20000010009 */
[----:B------:R-:W-:Y:S01]  /*6c20*/  LEA.HI.X R7, R25, R5, R8, 0x2, P1 ;  /* 0x0000000519077211 */ /* 0x000fe200008f1408 */
[----:B------:R-:W-:Y:S01]  /*6c30*/  USHF.L.U32 UR13, UR6, 0x2, URZ ;  /* 0x00000002060d7899 */ /* 0x000fe2000800063f */
[C---:B------:R-:W-:Y:S01]  /*6c40*/  IADD3 R8, R143.reuse, 0x40, RZ ;  /* 0x000000408f087810 */ /* 0x040fe20007ffe0ff */
[----:B------:R-:W-:Y:S01]  /*6c50*/  IMAD R184, R22, UR12, RZ ;  /* 0x0000000c16b87c24 */ /* 0x000fe2000f8e02ff */
[----:B------:R-:W-:Y:S01]  /*6c60*/  ISETP.GE.AND P1, PT, R24, 0x41, PT ;  /* 0x000000411800780c */ /* 0x000fe20003f26270 */
[----:B------:R-:W-:Y:S01]  /*6c70*/  BSSY B0, `(.L_x_4468) ;  /* 0x0000017000007945 */ /* 0x000fe20003800000 */
[----:B------:R-:W-:Y:S01]  /*6c80*/  LEA.HI.SX32 R9, R8, R143, 0x1b ;  /* 0x0000008f08097211 */ /* 0x000fe200078fdaff */
[----:B------:R-:W-:Y:S01]  /*6c90*/  IMAD.WIDE.U32 R6, R22, UR13, R6 ;  /* 0x0000000d16067c25 */ /* 0x000fe2000f8e0006 */
[----:B------:R-:W-:-:S03]  /*6ca0*/  IADD3 R182, R143, 0x80, RZ ;  /* 0x000000808fb67810 */ /* 0x000fc60007ffe0ff */
[----:B------:R-:W-:Y:S01]  /*6cb0*/  FMUL.FTZ R8, R170, R185 ;  /* 0x000000b9aa087220 */ /* 0x000fe20000410000 */
[----:B------:R-:W-:Y:S01]  /*6cc0*/  LEA R9, R9, R140, 0x2 ;  /* 0x0000008c09097211 */ /* 0x000fe200078e10ff */
[----:B------:R-:W-:Y:S01]  /*6cd0*/  IMAD R191, R23, UR13, R184 ;  /* 0x0000000d17bf7c24 */ /* 0x000fe2000f8e02b8 */
[----:B------:R-:W-:Y:S01]  /*6ce0*/  LEA.HI.SX32 R25, R182, R143, 0x1b ;  /* 0x0000008fb6197211 */ /* 0x000fe200078fdaff */
[----:B------:R-:W-:Y:S01]  /*6cf0*/  FADD.FTZ R8, R167, R8 ;  /* 0x00000008a7087221 */ /* 0x000fe20000010000 */
[----:B------:R-:W-:Y:S01]  /*6d00*/  IADD3 R184, R143, 0xc0, RZ ;  /* 0x000000c08fb87810 */ /* 0x000fe20007ffe0ff */
[----:B------:R-:W-:Y:S01]  /*6d10*/  FADD.FTZ R203, R203, R198 ;  /* 0x000000c6cbcb7221 */ /* 0x000fe20000010000 */
[----:B------:R-:W0:Y:S01]  /*6d20*/  LDS R9, [R9+0x1190] ;  /* 0x0011900009097984 */ /* 0x000e220000000800 */
[----:B------:R-:W-:Y:S01]  /*6d30*/  ISETP.GE.AND P2, PT, R24, 0x81, PT ;  /* 0x000000811800780c */ /* 0x000fe20003f46270 */
[----:B------:R-:W-:Y:S01]  /*6d40*/  IMAD R25, R25, 0x4, R140 ;  /* 0x0000000419197824 */ /* 0x000fe200078e028c */
[----:B------:R-:W-:-:S02]  /*6d50*/  IADD3 R7, R191, R7, RZ ;  /* 0x00000007bf077210 */ /* 0x000fc40007ffe0ff */
[----:B------:R-:W-:Y:S02]  /*6d60*/  ISETP.GE.AND P3, PT, R24, 0xc1, PT ;  /* 0x000000c11800780c */ /* 0x000fe40003f66270 */
[----:B------:R-:W-:Y:S01]  /*6d70*/  LEA.HI.SX32 R167, R184, R143, 0x1b ;  /* 0x0000008fb8a77211 */ /* 0x000fe200078fdaff */
[----:B------:R-:W-:Y:S10]  /*6d80*/  @!P1 BRA `(.L_x_4469) ;  /* 0x0000000000149947 */ /* 0x000ff40003800000 */
[----:B------:R-:W-:-:S05]  /*6d90*/  MOV R185, UR52 ;  /* 0x0000003400b97c02 */ /* 0x000fca0008000f00 */
[----:B------:R-:W-:-:S04]  /*6da0*/  IMAD.WIDE R4, R185, 0x4, R4 ;  /* 0x00000004b9047825 */ /* 0x000fc800078e0204 */
[----:B------:R-:W-:-:S05]  /*6db0*/  IMAD.WIDE.U32 R4, R22, UR13, R4 ;  /* 0x0000000d16047c25 */ /* 0x000fca000f8e0004 */
[----:B------:R-:W-:-:S05]  /*6dc0*/  IADD3 R5, R5, R191, RZ ;  /* 0x000000bf05057210 */ /* 0x000fca0007ffe0ff */
[----:B0-----:R1:W-:Y:S02]  /*6dd0*/  REDG.E.ADD.F32.FTZ.RN.STRONG.GPU desc[UR24][R4.64+-0xf00], R9 ;  /* 0xfff10009040079a6 */ /* 0x0013e4000c10f398 */
.L_x_4469:
[----:B------:R-:W-:Y:S05]  /*6de0*/  BSYNC B0 ;  /* 0x0000000000007941 */ /* 0x000fea0003800000 */
.L_x_4468:
[----:B-1----:R1:W2:Y:S01]  /*6df0*/  LDS R5, [R25+0x1290] ;  /* 0x0012900019057984 */ /* 0x0022a20000000800 */
[----:B------:R-:W-:Y:S01]  /*6e00*/  BSSY B0, `(.L_x_4470) ;  /* 0x0000004000007945 */ /* 0x000fe20003800000 */
[----:B------:R-:W-:-:S03]  /*6e10*/  LEA R167, R167, R140, 0x2 ;  /* 0x0000008ca7a77211 */ /* 0x000fc600078e10ff */
[----:B------:R-:W-:Y:S05]  /*6e20*/  @!P2 BRA `(.L_x_4471) ;  /* 0x000000000004a947 */ /* 0x000fea0003800000 */
[----:B--2---:R3:W-:Y:S02]  /*6e30*/  REDG.E.ADD.F32.FTZ.RN.STRONG.GPU desc[UR24][R6.64+-0xe00], R5 ;  /* 0xfff20005060079a6 */ /* 0x0047e4000c10f398 */
.L_x_4471:
[----:B------:R-:W-:Y:S05]  /*6e40*/  BSYNC B0 ;  /* 0x0000000000007941 */ /* 0x000fea0003800000 */
.L_x_4470:
[----:B--23--:R2:W3:Y:S01]  /*6e50*/  LDS R5, [R167+0x1390] ;  /* 0x00139000a7057984 */ /* 0x00c4e20000000800 */
[----:B------:R-:W-:Y:S01]  /*6e60*/  BSSY B0, `(.L_x_4472) ;  /* 0x0000005000007945 */ /* 0x000fe20003800000 */
[C---:B------:R-:W-:Y:S02]  /*6e70*/  IADD3 R4, R143.reuse, 0x100, RZ ;  /* 0x000001008f047810 */ /* 0x040fe40007ffe0ff */
[----:B------:R-:W-:Y:S01]  /*6e80*/  IADD3 R182, R143, 0x140, RZ ;  /* 0x000001408fb67810 */ /* 0x000fe20007ffe0ff */
[----:B------:R-:W-:Y:S06]  /*6e90*/  @!P3 BRA `(.L_x_4473) ;  /* 0x000000000004b947 */ /* 0x000fec0003800000 */
[----:B---3--:R4:W-:Y:S02]  /*6ea0*/  REDG.E.ADD.F32.FTZ.RN.STRONG.GPU desc[UR24][R6.64+-0xd00], R5 ;  /* 0xfff30005060079a6 */ /* 0x0089e4000c10f398 */
.L_x_4473:
[----:B------:R-:W-:Y:S05]  /*6eb0*/  BSYNC B0 ;  /* 0x0000000000007941 */ /* 0x000fea0003800000 */
.L_x_4472:
        /* <DEDUP_REMOVED lines=9> */
[----:B--2---:R-:W-:Y:S02]  /*6f50*/  LEA R167, R9, R140, 0x2 ;  /* 0x0000008c09a77211 */ /* 0x004fe400078e10ff */
[C---:B------:R-:W-:Y:S02]  /*6f60*/  ISETP.GE.AND P1, PT, R24.reuse, 0x141, PT ;  /* 0x000001411800780c */ /* 0x040fe40003f26270 */
[C---:B------:R-:W-:Y:S02]  /*6f70*/  ISETP.GE.AND P2, PT, R24.reuse, 0x181, PT ;  /* 0x000001811800780c */ /* 0x040fe40003f46270 */
[C---:B------:R-:W-:Y:S02]  /*6f80*/  ISETP.GE.AND P3, PT, R24.reuse, 0x1c1, PT ;  /* 0x000001c11800780c */ /* 0x040fe40003f66270 */
[----:B------:R-:W-:-:S02]  /*6f90*/  ISETP.GE.AND P4, PT, R24, 0x201, PT ;  /* 0x000002011800780c */ /* 0x000fc40003f86270 */
[----:B------:R-:W-:Y:S01]  /*6fa0*/  ISETP.GE.AND P5, PT, R24, 0x241, PT ;  /* 0x000002411800780c */ /* 0x000fe20003fa6270 */
[----:B------:R-:W-:-:S12]  /*6fb0*/  @!P6 BRA `(.L_x_4475) ;  /* 0x000000000004e947 */ /* 0x000fd80003800000 */
[----:B0-----:R1:W-:Y:S02]  /*6fc0*/  REDG.E.ADD.F32.FTZ.RN.STRONG.GPU desc[UR24][R6.64+-0xc00], R5 ;  /* 0xfff40005060079a6 */ /* 0x0013e4000c10f398 */
.L_x_4475:
[----:B------:R-:W-:Y:S05]  /*6fd0*/  BSYNC B0 ;  /* 0x0000000000007941 */ /* 0x000fea0003800000 */
.L_x_4474:
[----:B01----:R0:W1:Y:S01]  /*6fe0*/  LDS R5, [R167+0x1590] ;  /* 0x00159000a7057984 */ /* 0x0030620000000800 */
[----:B------:R-:W-:Y:S01]  /*6ff0*/  BSSY B0, `(.L_x_4476) ;  /* 0x0000005000007945 */ /* 0x000fe20003800000 */
[----:B------:R-:W-:Y:S02]  /*7000*/  LEA.HI.SX32 R9, R4, R143, 0x1b ;  /* 0x0000008f04097211 */ /* 0x000fe400078fdaff */
[----:B------:R-:W-:Y:S01]  /*7010*/  LEA R182, R25, R140, 0x2 ;  /* 0x0000008c19b67211 */ /* 0x000fe200078e10ff */
[----:B------:R-:W-:Y:S06]  /*7020*/  @!P1 BRA `(.L_x_4477) ;  /* 0x0000000000049947 */ /* 0x000fec0003800000 */
[----:B-1----:R2:W-:Y:S02]  /*7030*/  REDG.E.ADD.F32.FTZ.RN.STRONG.GPU desc[UR24][R6.64+-0xb00], R5 ;  /* 0xfff50005060079a6 */ /* 0x0025e4000c10f398 */
.L_x_4477:
[----:B------:R-:W-:Y:S05]  /*7040*/  BSYNC B0 ;  /* 0x0000000000007941 */ /* 0x000fea0003800000 */
.L_x_4476:
[----:B-12---:R1:W2:Y:S01]  /*7050*/  LDS R5, [R182+0x1690] ;  /* 0x00169000b6057984 */ /* 0x0062a20000000800 */
[----:B------:R-:W-:Y:S01]  /*7060*/  BSSY B0, `(.L_x_4478) ;  /* 0x0000006000007945 */ /* 0x000fe20003800000 */
[----:B------:R-:W-:Y:S02]  /*7070*/  LEA.HI.SX32 R25, R168, R143, 0x1b ;  /* 0x0000008fa8197211 */ /* 0x000fe400078fdaff */
[----:B------:R-:W-:Y:S02]  /*7080*/  IADD3 R4, R143, 0x240, RZ ;  /* 0x000002408f047810 */ /* 0x000fe40007ffe0ff */
[----:B0-----:R-:W-:Y:S01]  /*7090*/  LEA R167, R9, R140, 0x2 ;  /* 0x0000008c09a77211 */ /* 0x001fe200078e10ff */
[----:B------:R-:W-:Y:S06]  /*70a0*/  @!P2 BRA `(.L_x_4479) ;  /* 0x000000000004a947 */ /* 0x000fec0003800000 */
[----:B--2---:R0:W-:Y:S02]  /*70b0*/  REDG.E.ADD.F32.FTZ.RN.STRONG.GPU desc[UR24][R6.64+-0xa00], R5 ;  /* 0xfff60005060079a6 */ /* 0x0041e4000c10f398 */
.L_x_4479:
[----:B------:R-:W-:Y:S05]  /*70c0*/  BSYNC B0 ;  /* 0x0000000000007941 */ /* 0x000fea0003800000 */
.L_x_4478:
[----:B0-2---:R0:W2:Y:S01]  /*70d0*/  LDS R5, [R167+0x1790] ;  /* 0x00179000a7057984 */ /* 0x0050a20000000800 */
[----:B------:R-:W-:Y:S01]  /*70e0*/  BSSY B0, `(.L_x_4480) ;  /* 0x0000005000007945 */ /* 0x000fe20003800000 */
[----:B------:R-:W-:Y:S02]  /*70f0*/  LEA R25, R25, R140, 0x2 ;  /* 0x0000008c19197211 */ /* 0x000fe400078e10ff */
[----:B------:R-:W-:Y:S01]  /*7100*/  LEA.HI.SX32 R9, R4, R143, 0x1b ;  /* 0x0000008f04097211 */ /* 0x000fe200078fdaff */
[----:B------:R-:W-:Y:S06]  /*7110*/  @!P3 BRA `(.L_x_4481) ;  /* 0x000000000004b947 */ /* 0x000fec0003800000 */
[----:B--2---:R3:W-:Y:S02]  /*7120*/  REDG.E.ADD.F32.FTZ.RN.STRONG.GPU desc[UR24][R6.64+-0x900], R5 ;  /* 0xfff70005060079a6 */ /* 0x0047e4000c10f398 */
.L_x_4481:
[----:B------:R-:W-:Y:S05]  /*7130*/  BSYNC B0 ;  /* 0x0000000000007941 */ /* 0x000fea0003800000 */
.L_x_4480:
[----:B--23--:R2:W3:Y:S01]  /*7140*/  LDS R5, [R25+0x1890] ;  /* 0x0018900019057984 */ /* 0x00c4e20000000800 */
[----:B------:R-:W-:Y:S01]  /*7150*/  BSSY B0, `(.L_x_4482) ;  /* 0x0000004000007945 */ /* 0x000fe20003800000 */
[----:B------:R-:W-:-:S03]  /*7160*/  LEA R9, R9, R140, 0x2 ;  /* 0x0000008c09097211 */ /* 0x000fc600078e10ff */
[----:B------:R-:W-:Y:S05]  /*7170*/  @!P4 BRA `(.L_x_4483) ;  /* 0x000000000004c947 */ /* 0x000fea0003800000 */
[----:B---3--:R4:W-:Y:S02]  /*7180*/  REDG.E.ADD.F32.FTZ.RN.STRONG.GPU desc[UR24][R6.64+-0x800], R5 ;  /* 0xfff80005060079a6 */ /* 0x0089e4000c10f398 */
.L_x_4483:
[----:B------:R-:W-:Y:S05]  /*7190*/  BSYNC B0 ;  /* 0x0000000000007941 */ /* 0x000fea0003800000 */
.L_x_4482:
[----:B---34-:R3:W4:Y:S01]  /*71a0*/  LDS R5, [R9+0x1990] ;  /* 0x0019900009057984 */ /* 0x0187220000000800 */
[----:B------:R-:W-:Y:S01]  /*71b0*/  BSSY B0, `(.L_x_4484) ;  /* 0x0000005000007945 */ /* 0x000fe20003800000 */
[C---:B------:R-:W-:Y:S01]  /*71c0*/  VIADD R4, R143.reuse, 0x280 ;  /* 0x000002808f047836 */ /* 0x040fe20000000000 */
[----:B------:R-:W-:Y:S02]  /*71d0*/  IADD3 R168, R143, 0x2c0, RZ ;  /* 0x000002c08fa87810 */ /* 0x000fe40007ffe0ff */
[----:B------:R-:W-:Y:S05]  /*71e0*/  @!P5 BRA `(.L_x_4485) ;  /* 0x000000000004d947 */ /* 0x000fea0003800000 */
[----:B----4-:R4:W-:Y:S02]  /*71f0*/  REDG.E.ADD.F32.FTZ.RN.STRONG.GPU desc[UR24][R6.64+-0x700], R5 ;  /* 0xfff90005060079a6 */ /* 0x0109e4000c10f398 */
.L_x_4485:
[----:B------:R-:W-:Y:S05]  /*7200*/  BSYNC B0 ;  /* 0x0000000000007941 */ /* 0x000fea0003800000 */
.L_x_4484:
[-C--:B----4-:R-:W-:Y:S01]  /*7210*/  LEA.HI.SX32 R5, R4, R143.reuse, 0x1b ;  /* 0x0000008f04057211 */ /* 0x090fe200078fdaff */
[----:B------:R-:W-:Y:S01]  /*7220*/  BSSY B0, `(.L_x_4486) ;  /* 0x0000010000007945 */ /* 0x000fe20003800000 */
[----:B------:R-:W-:Y:S02]  /*7230*/  ISETP.GE.AND P6, PT, R24, 0x281, PT ;  /* 0x000002811800780c */ /* 0x000fe40003fc6270 */
[----:B------:R-:W-:Y:S02]  /*7240*/  LEA R5, R5, R140, 0x2 ;  /* 0x0000008c05057211 */ /* 0x000fe400078e10ff */
[C---:B-1----:R-:W-:Y:S02]  /*7250*/  IADD3 R182, R143.reuse, 0x300, RZ ;  /* 0x000003008fb67810 */ /* 0x042fe40007ffe0ff */
[----:B---3--:R-:W-:Y:S02]  /*7260*/  LEA.HI.SX32 R9, R168, R143, 0x1b ;  /* 0x0000008fa8097211 */ /* 0x008fe400078fdaff */
[----:B------:R-:W1:Y:S01]  /*7270*/  LDS R5, [R5+0x1a90] ;  /* 0x001a900005057984 */ /* 0x000e620000000800 */
[----:B------:R-:W-:-:S02]  /*7280*/  IADD3 R4, R143, 0x340, RZ ;  /* 0x000003408f047810 */ /* 0x000fc40007ffe0ff */
[----:B--2---:R-:W-:Y:S02]  /*7290*/  LEA.HI.SX32 R25, R182, R143, 0x1b ;  /* 0x0000008fb6197211 */ /* 0x004fe400078fdaff */
[----:B0-----:R-:W-:Y:S02]  /*72a0*/  LEA R167, R9, R140, 0x2 ;  /* 0x0000008c09a77211 */ /* 0x001fe400078e10ff */
[C---:B------:R-:W-:Y:S02]  /*72b0*/  ISETP.GE.AND P1, PT, R24.reuse, 0x2c1, PT ;  /* 0x000002c11800780c */ /* 0x040fe40003f26270 */
[C---:B------:R-:W-:Y:S02]  /*72c0*/  ISETP.GE.AND P2, PT, R24.reuse, 0x301, PT ;  /* 0x000003011800780c */ /* 0x040fe40003f46270 */
[C---:B------:R-:W-:Y:S02]  /*72d0*/  ISETP.GE.AND P3, PT, R24.reuse, 0x341, PT ;  /* 0x000003411800780c */ /* 0x040fe40003f66270 */
[----:B------:R-:W-:-:S02]  /*72e0*/  ISETP.GE.AND P4, PT, R24, 0x381, PT ;  /* 0x000003811800780c */ /* 0x000fc40003f86270 */
[----:B------:R-:W-:Y:S01]  /*72f0*/  ISETP.GE.AND P5, PT, R24, 0x3c1, PT ;  /* 0x000003c11800780c */ /* 0x000fe20003fa6270 */
[----:B------:R-:W-:-:S12]  /*7300*/  @!P6 BRA `(.L_x_4487) ;  /* 0x000000000004e947 */ /* 0x000fd80003800000 */
[----:B-1----:R0:W-:Y:S02]  /*7310*/  REDG.E.ADD.F32.FTZ.RN.STRONG.GPU desc[UR24][R6.64+-0x600], R5 ;  /* 0xfffa0005060079a6 */ /* 0x0021e4000c10f398 */
.L_x_4487:
[----:B------:R-:W-:Y:S05]  /*7320*/  BSYNC B0 ;  /* 0x0000000000007941 */ /* 0x000fea0003800000 */
.L_x_4486:
[----:B01----:R0:W1:Y:S01]  /*7330*/  LDS R5, [R167+0x1b90] ;  /* 0x001b9000a7057984 */ /* 0x0030620000000800 */
[----:B------:R-:W-:Y:S01]  /*7340*/  BSSY B0, `(.L_x_4488) ;  /* 0x0000006000007945 */ /* 0x000fe20003800000 */
[----:B------:R-:W-:Y:S02]  /*7350*/  IADD3 R24, R143, 0x380, RZ ;  /* 0x000003808f187810 */ /* 0x000fe40007ffe0ff */
[----:B------:R-:W-:Y:S02]  /*7360*/  LEA.HI.SX32 R9, R4, R143, 0x1b ;  /* 0x0000008f04097211 */ /* 0x000fe400078fdaff */
[----:B------:R-:W-:Y:S01]  /*7370*/  LEA R168, R25, R140, 0x2 ;  /* 0x0000008c19a87211 */ /* 0x000fe200078e10ff */
[----:B------:R-:W-:Y:S06]  /*7380*/  @!P1 BRA `(.L_x_4489) ;  /* 0x0000000000049947 */ /* 0x000fec0003800000 */
[----:B-1----:R2:W-:Y:S02]  /*7390*/  REDG.E.ADD.F32.FTZ.RN.STRONG.GPU desc[UR24][R6.64+-0x500], R5 ;  /* 0xfffb0005060079a6 */ /* 0x0025e4000c10f398 */
.L_x_4489:
[----:B------:R-:W-:Y:S05]  /*73a0*/  BSYNC B0 ;  /* 0x0000000000007941 */ /* 0x000fea0003800000 */
.L_x_4488:
[----:B-12---:R1:W2:Y:S01]  /*73b0*/  LDS R5, [R168+0x1c90] ;  /* 0x001c9000a8057984 */ /* 0x0062a20000000800 */
[----:B------:R-:W-:Y:S01]  /*73c0*/  BSSY B0, `(.L_x_4490) ;  /* 0x0000006000007945 */ /* 0x000fe20003800000 */
[----:B------:R-:W-:Y:S02]  /*73d0*/  LEA.HI.SX32 R25, R24, R143, 0x1b ;  /* 0x0000008f18197211 */ /* 0x000fe400078fdaff */
[----:B------:R-:W-:Y:S02]  /*73e0*/  IADD3 R4, R143, 0x3c0, RZ ;  /* 0x000003c08f047810 */ /* 0x000fe40007ffe0ff */
[----:B------:R-:W-:Y:S01]  /*73f0*/  LEA R24, R9, R140, 0x2 ;  /* 0x0000008c09187211 */ /* 0x000fe200078e10ff */
[----:B------:R-:W-:Y:S06]  /*7400*/  @!P2 BRA `(.L_x_4491) ;  /* 0x000000000004a947 */ /* 0x000fec0003800000 */
[----:B--2---:R3:W-:Y:S02]  /*7410*/  REDG.E.ADD.F32.FTZ.RN.STRONG.GPU desc[UR24][R6.64+-0x400], R5 ;  /* 0xfffc0005060079a6 */ /* 0x0047e4000c10f398 */
.L_x_4491:
[----:B------:R-:W-:Y:S05]  /*7420*/  BSYNC B0 ;  /* 0x0000000000007941 */ /* 0x000fea0003800000 */
.L_x_4490:
[----:B--23--:R2:W3:Y:S01]  /*7430*/  LDS R5, [R24+0x1d90] ;  /* 0x001d900018057984 */ /* 0x00c4e20000000800 */
[----:B------:R-:W-:Y:S01]  /*7440*/  BSSY B0, `(.L_x_4492) ;  /* 0x0000005000007945 */ /* 0x000fe20003800000 */
[----:B------:R-:W-:Y:S02]  /*7450*/  LEA.HI.SX32 R9, R4, R143, 0x1b ;  /* 0x0000008f04097211 */ /* 0x000fe400078fdaff */
[----:B------:R-:W-:Y:S01]  /*7460*/  LEA R25, R25, R140, 0x2 ;  /* 0x0000008c19197211 */ /* 0x000fe200078e10ff */
[----:B------:R-:W-:Y:S06]  /*7470*/  @!P3 BRA `(.L_x_4493) ;  /* 0x000000000004b947 */ /* 0x000fec0003800000 */
[----:B---3--:R4:W-:Y:S02]  /*7480*/  REDG.E.ADD.F32.FTZ.RN.STRONG.GPU desc[UR24][R6.64+-0x300], R5 ;  /* 0xfffd0005060079a6 */ /* 0x0089e4000c10f398 */
.L_x_4493:
[----:B------:R-:W-:Y:S05]  /*7490*/  BSYNC B0 ;  /* 0x0000000000007941 */ /* 0x000fea0003800000 */
.L_x_4492:
[----:B---34-:R3:W4:Y:S01]  /*74a0*/  LDS R5, [R25+0x1e90] ;  /* 0x001e900019057984 */ /* 0x0187220000000800 */
[----:B------:R-:W-:Y:S01]  /*74b0*/  BSSY B0, `(.L_x_4494) ;  /* 0x0000004000007945 */ /* 0x000fe20003800000 */
[----:B------:R-:W-:-:S03]  /*74c0*/  LEA R9, R9, R140, 0x2 ;  /* 0x0000008c09097211 */ /* 0x000fc600078e10ff */
[----:B------:R-:W-:Y:S05]  /*74d0*/  @!P4 BRA `(.L_x_4495) ;  /* 0x000000000004c947 */ /* 0x000fea0003800000 */
[----:B----4-:R4:W-:Y:S02]  /*74e0*/  REDG.E.ADD.F32.FTZ.RN.STRONG.GPU desc[UR24][R6.64+-0x200], R5 ;  /* 0xfffe0005060079a6 */ /* 0x0109e4000c10f398 */
.L_x_4495:
[----:B------:R-:W-:Y:S05]  /*74f0*/  BSYNC B0 ;  /* 0x0000000000007941 */ /* 0x000fea0003800000 */
.L_x_4494:
[----:B----4-:R4:W0:Y:S01]  /*7500*/  LDS R5, [R9+0x1f90] ;  /* 0x001f900009057984 */ /* 0x0108220000000800 */
[----:B------:R-:W-:Y:S04]  /*7510*/  BSSY B0, `(.L_x_4496) ;  /* 0x0000003000007945 */ /* 0x000fe80003800000 */
[----:B------:R-:W-:Y:S05]  /*7520*/  @!P5 BRA `(.L_x_4497) ;  /* 0x000000000004d947 */ /* 0x000fea0003800000 */
[----:B0-----:R0:W-:Y:S02]  /*7530*/  REDG.E.ADD.F32.FTZ.RN.STRONG.GPU desc[UR24][R6.64+-0x100], R5 ;  /* 0xffff0005060079a6 */ /* 0x0011e4000c10f398 */
.L_x_4497:
[----:B------:R-:W-:Y:S05]  /*7540*/  BSYNC B0 ;  /* 0x0000000000007941 */ /* 0x000fea0003800000 */
.L_x_4496:
        /* <DEDUP_REMOVED lines=17> */
[----:B------:R-:W-:Y:S01]  /*7660*/  ISETP.NE.AND P2, PT, R142, RZ, PT ;  /* 0x000000ff8e00720c */ /* 0x000fe20003f45270 */
[----:B------:R-:W-:Y:S01]  /*7670*/  FFMA.FTZ R34, R161, R67, R34 ;  /* 0x00000043a1227223 */ /* 0x000fe20000010022 */
[----:B------:R-:W-:Y:S01]  /*7680*/  FMUL.FTZ R163, R163, R174 ;  /* 0x000000aea3a37220 */ /* 0x000fe20000410000 */
[----:B------:R-:W-:Y:S01]  /*7690*/  FMUL.FTZ R155, R155, R214 ;  /* 0x000000d69b9b7220 */ /* 0x000fe20000410000 */
[----:B------:R-:W-:Y:S01]  /*76a0*/  FMUL.FTZ R160, R160, R199 ;  /* 0x000000c7a0a07220 */ /* 0x000fe20000410000 */
[----:B------:R-:W-:Y:S01]  /*76b0*/  FMUL.FTZ R164, R164, R175 ;  /* 0x000000afa4a47220 */ /* 0x000fe20000410000 */
[----:B------:R-:W-:Y:S01]  /*76c0*/  FMUL.FTZ R165, R165, R176 ;  /* 0x000000b0a5a57220 */ /* 0x000fe20000410000 */
[----:B0-----:R-:W-:Y:S01]  /*76d0*/  @!P1 FADD.FTZ R8, R8, R5 ;  /* 0x0000000508089221 */ /* 0x001fe20000010000 */
[C---:B------:R-:W-:Y:S01]  /*76e0*/  FMUL.FTZ R214, R150.reuse, R214 ;  /* 0x000000d696d67220 */ /* 0x040fe20000410000 */
[C---:B------:R-:W-:Y:S01]  /*76f0*/  FMUL.FTZ R199, R150.reuse, R199 ;  /* 0x000000c796c77220 */ /* 0x040fe20000410000 */
[----:B------:R-:W-:Y:S01]  /*7700*/  FMUL.FTZ R175, R150, R175 ;  /* 0x000000af96af7220 */ /* 0x000fe20000410000 */
[----:B-----5:R-:W-:Y:S01]  /*7710*/  @!P1 FADD.FTZ R203, R203, R4 ;  /* 0x00000004cbcb9221 */ /* 0x020fe20000010000 */
[----:B------:R-:W0:Y:S01]  /*7720*/  SHFL.DOWN PT, R5, R8, 0x2, 0x1f ;  /* 0x08401f0008057f89 */ /* 0x000e2200000e0000 */
[----:B------:R-:W-:Y:S01]  /*7730*/  ISETP.GT.AND P1, PT, R142, 0x1d, PT ;  /* 0x0000001d8e00780c */ /* 0x000fe20003f24270 */
[----:B------:R-:W-:Y:S01]  /*7740*/  FMUL.FTZ R176, R150, R176 ;  /* 0x000000b096b07220 */ /* 0x000fe20000410000 */
[----:B------:R-:W-:Y:S01]  /*7750*/  FMUL.FTZ R177, R214, R177 ;  /* 0x000000b1d6b17220 */ /* 0x000fe20000410000 */
[----:B------:R-:W5:Y:S01]  /*7760*/  SHFL.DOWN PT, R4, R203, 0x2, 0x1f ;  /* 0x08401f00cb047f89 */ /* 0x000f6200000e0000 */
[----:B------:R-:W-:Y:S01]  /*7770*/  FMUL.FTZ R186, R199, R186 ;  /* 0x000000bac7ba7220 */ /* 0x000fe20000410000 */
[----:B------:R-:W-:Y:S01]  /*7780*/  FMUL.FTZ R212, R175, R212 ;  /* 0x000000d4afd47220 */ /* 0x000fe20000410000 */
[----:B------:R-:W-:Y:S01]  /*7790*/  FMUL.FTZ R11, R176, R11 ;  /* 0x0000000bb00b7220 */ /* 0x000fe20000410000 */
[----:B------:R-:W-:Y:S01]  /*77a0*/  FMUL.FTZ R166, R166, R169 ;  /* 0x000000a9a6a67220 */ /* 0x000fe20000410000 */
        /* <DEDUP_REMOVED lines=12> */
[----:B------:R-:W-:Y:S01]  /*7870*/  FADD.FTZ R53, R186, R53 ;  /* 0x00000035ba357221 */ /* 0x000fe20000010000 */
[----:B------:R-:W-:Y:S01]  /*7880*/  FFMA.FTZ R35, R162, R68, R35 ;  /* 0x00000044a2237223 */ /* 0x000fe20000010023 */
[----:B------:R-:W-:Y:S01]  /*7890*/  FFMA.FTZ R36, R163, R69, R36 ;  /* 0x00000045a3247223 */ /* 0x000fe20000010024 */
[----:B0-----:R-:W-:Y:S01]  /*78a0*/  @!P1 FADD.FTZ R8, R8, R5 ;  /* 0x0000000508089221 */ /* 0x001fe20000010000 */
[----:B------:R-:W-:Y:S01]  /*78b0*/  FMUL.FTZ R5, R150, R208 ;  /* 0x000000d096057220 */ /* 0x000fe20000410000 */
[----:B------:R-:W-:Y:S01]  /*78c0*/  FFMA.FTZ R37, R164, R70, R37 ;  /* 0x00000046a4257223 */ /* 0x000fe20000010025 */
[----:B------:R-:W-:Y:S01]  /*78d0*/  FFMA.FTZ R38, R165, R71, R38 ;  /* 0x00000047a5267223 */ /* 0x000fe20000010026 */
[----:B-----5:R-:W-:Y:S01]  /*78e0*/  @!P1 FADD.FTZ R203, R203, R4 ;  /* 0x00000004cbcb9221 */ /* 0x020fe20000010000 */
[----:B------:R-:W0:Y:S01]  /*78f0*/  SHFL.DOWN PT, R7, R8, 0x4, 0x1f ;  /* 0x08801f0008077f89 */ /* 0x000e2200000e0000 */
[----:B------:R-:W-:Y:S01]  /*7900*/  ISETP.GT.AND P1, PT, R142, 0x1b, PT ;  /* 0x0000001b8e00780c */ /* 0x000fe20003f24270 */
[----:B------:R-:W-:Y:S01]  /*7910*/  FMUL.FTZ R5, R5, R170 ;  /* 0x000000aa05057220 */ /* 0x000fe20000410000 */
[----:B------:R-:W-:Y:S01]  /*7920*/  FMUL.FTZ R4, R150, R207 ;  /* 0x000000cf96047220 */ /* 0x000fe20000410000 */
[----:B--2---:R-:W2:Y:S01]  /*7930*/  SHFL.DOWN PT, R24, R203, 0x4, 0x1f ;  /* 0x08801f00cb187f89 */ /* 0x004ea200000e0000 */
[----:B------:R-:W-:Y:S01]  /*7940*/  FFMA.FTZ R39, R166, R72, R39 ;  /* 0x00000048a6277223 */ /* 0x000fe20000010027 */
[----:B------:R-:W-:Y:S01]  /*7950*/  FFMA.FTZ R5, R90, R153, R5 ;  /* 0x000000995a057223 */ /* 0x000fe20000010005 */
[----:B------:R-:W-:Y:S01]  /*7960*/  FMUL.FTZ R6, R4, R179 ;  /* 0x000000b304067220 */ /* 0x000fe20000410000 */
[----:B------:R-:W-:-:S02]  /*7970*/  FMUL.FTZ R4, R150, R187 ;  /* 0x000000bb96047220 */ /* 0x000fc40000410000 */
[----:B------:R-:W-:Y:S01]  /*7980*/  FADD.FTZ R62, R5, R62 ;  /* 0x0000003e053e7221 */ /* 0x000fe20000010000 */
[----:B------:R-:W-:Y:S01]  /*7990*/  FMUL.FTZ R5, R150, R188 ;  /* 0x000000bc96057220 */ /* 0x000fe20000410000 */
[----:B------:R-:W-:-:S03]  /*79a0*/  FMUL.FTZ R4, R4, R181 ;  /* 0x000000b504047220 */ /* 0x000fc60000410000 */
[----:B------:R-:W-:Y:S01]  /*79b0*/  FMUL.FTZ R5, R5, R178 ;  /* 0x000000b205057220 */ /* 0x000fe20000410000 */
[----:B0-----:R-:W-:Y:S01]  /*79c0*/  @!P1 FADD.FTZ R8, R8, R7 ;  /* 0x0000000708089221 */ /* 0x001fe20000010000 */
[----:B------:R-:W-:Y:S02]  /*79d0*/  FFMA.FTZ R7, R93, R156, R6 ;  /* 0x0000009c5d077223 */ /* 0x000fe40000010006 */
[----:B------:R-:W-:Y:S01]  /*79e0*/  FFMA.FTZ R6, R94, R157, R5 ;  /* 0x0000009d5e067223 */ /* 0x000fe20000010005 */
[----:B------:R-:W-:Y:S01]  /*79f0*/  FMUL.FTZ R5, R150, R204 ;  /* 0x000000cc96057220 */ /* 0x000fe20000410000 */
[----:B--2---:R-:W-:Y:S01]  /*7a00*/  @!P1 FADD.FTZ R203, R203, R24 ;  /* 0x00000018cbcb9221 */ /* 0x004fe20000010000 */
[----:B----4-:R-:W0:Y:S01]  /*7a10*/  SHFL.DOWN PT, R9, R8, 0x8, 0x1f ;  /* 0x09001f0008097f89 */ /* 0x010e2200000e0000 */
[----:B------:R-:W-:Y:S01]  /*7a20*/  ISETP.GT.AND P1, PT, R142, 0x17, PT ;  /* 0x000000178e00780c */ /* 0x000fe20003f24270 */
[----:B------:R-:W-:Y:S01]  /*7a30*/  FADD.FTZ R58, R7, R58 ;  /* 0x0000003a073a7221 */ /* 0x000fe20000010000 */
[----:B------:R-:W-:Y:S01]  /*7a40*/  FFMA.FTZ R7, R95, R158, R4 ;  /* 0x0000009e5f077223 */ /* 0x000fe20000010004 */
[----:B------:R-:W2:Y:S01]  /*7a50*/  SHFL.DOWN PT, R24, R203, 0x8, 0x1f ;  /* 0x09001f00cb187f89 */ /* 0x000ea200000e0000 */
[----:B------:R-:W-:Y:S01]  /*7a60*/  FADD.FTZ R57, R6, R57 ;  /* 0x0000003906397221 */ /* 0x000fe20000010000 */
[----:B------:R-:W-:Y:S01]  /*7a70*/  FMUL.FTZ R4, R150, R173 ;  /* 0x000000ad96047220 */ /* 0x000fe20000410000 */
[----:B------:R-:W-:Y:S01]  /*7a80*/  FFMA.FTZ R6, R96, R159, R183 ;  /* 0x0000009f60067223 */ /* 0x000fe200000100b7 */
[----:B------:R-:W-:Y:S01]  /*7a90*/  FADD.FTZ R56, R7, R56 ;  /* 0x0000003807387221 */ /* 0x000fe20000010000 */
[----:B------:R-:W-:Y:S01]  /*7aa0*/  FMUL.FTZ R7, R5, R190 ;  /* 0x000000be05077220 */ /* 0x000fe20000410000 */
[----:B------:R-:W-:Y:S01]  /*7ab0*/  FMUL.FTZ R4, R4, R189 ;  /* 0x000000bd04047220 */ /* 0x000fe20000410000 */
[----:B------:R-:W-:Y:S01]  /*7ac0*/  FADD.FTZ R55, R6, R55 ;  /* 0x0000003706377221 */ /* 0x000fe20000010000 */
[C---:B------:R-:W-:Y:S01]  /*7ad0*/  FMUL.FTZ R6, R150.reuse, R169 ;  /* 0x000000a996067220 */ /* 0x040fe20000410000 */
[----:B------:R-:W-:Y:S01]  /*7ae0*/  FMUL.FTZ R5, R150, R174 ;  /* 0x000000ae96057220 */ /* 0x000fe20000410000 */
[----:B------:R-:W-:Y:S01]  /*7af0*/  FFMA.FTZ R161, R98, R161, R7 ;  /* 0x000000a162a17223 */ /* 0x000fe20000010007 */
[----:B------:R-:W-:-:S02]  /*7b00*/  FFMA.FTZ R7, R99, R162, R4 ;  /* 0x000000a263077223 */ /* 0x000fc40000010004 */
[----:B------:R-:W-:Y:S01]  /*7b10*/  FMUL.FTZ R5, R5, R200 ;  /* 0x000000c805057220 */ /* 0x000fe20000410000 */
[----:B------:R-:W-:Y:S01]  /*7b20*/  FADD.FTZ R52, R161, R52 ;  /* 0x00000034a1347221 */ /* 0x000fe20000010000 */
[----:B------:R-:W-:Y:S01]  /*7b30*/  FADD.FTZ R50, R7, R50 ;  /* 0x0000003207327221 */ /* 0x000fe20000010000 */
[----:B------:R-:W-:Y:S01]  /*7b40*/  FFMA.FTZ R7, R101, R164, R212 ;  /* 0x000000a465077223 */ /* 0x000fe200000100d4 */
[----:B0-----:R-:W-:-:S03]  /*7b50*/  @!P1 FADD.FTZ R8, R8, R9 ;  /* 0x0000000908089221 */ /* 0x001fc60000010000 */
[----:B------:R-:W-:Y:S01]  /*7b60*/  FADD.FTZ R48, R7, R48 ;  /* 0x0000003007307221 */ /* 0x000fe20000010000 */
[----:B--2---:R-:W-:Y:S01]  /*7b70*/  @!P1 FADD.FTZ R203, R203, R24 ;  /* 0x00000018cbcb9221 */ /* 0x004fe20000010000 */
[----:B------:R-:W0:Y:S01]  /*7b80*/  SHFL.DOWN PT, R9, R8, 0x10, 0x1f ;  /* 0x0a001f0008097f89 */ /* 0x000e2200000e0000 */
[----:B------:R-:W-:Y:S01]  /*7b90*/  ISETP.GT.AND P1, PT, R142, 0xf, PT ;  /* 0x0000000f8e00780c */ /* 0x000fe20003f24270 */
[----:B------:R-:W-:Y:S02]  /*7ba0*/  FFMA.FTZ R24, R100, R163, R5 ;  /* 0x000000a364187223 */ /* 0x000fe40000010005 */
[----:B------:R-:W2:Y:S02]  /*7bb0*/  SHFL.DOWN PT, R154, R203, 0x10, 0x1f ;  /* 0x0a001f00cb9a7f89 */ /* 0x000ea400000e0000 */
[----:B------:R-:W-:Y:S01]  /*7bc0*/  FADD.FTZ R49, R24, R49 ;  /* 0x0000003118317221 */ /* 0x000fe20000010000 */
[----:B------:R-:W-:-:S04]  /*7bd0*/  FFMA.FTZ R24, R102, R165, R11 ;  /* 0x000000a566187223 */ /* 0x000fc8000001000b */
[----:B------:R-:W-:-:S03]  /*7be0*/  FADD.FTZ R47, R24, R47 ;  /* 0x0000002f182f7221 */ /* 0x000fc60000010000 */
[----:B0-----:R-:W-:Y:S01]  /*7bf0*/  @!P1 FADD.FTZ R8, R8, R9 ;  /* 0x0000000908089221 */ /* 0x001fe20000010000 */
[----:B--2---:R-:W-:-:S04]  /*7c00*/  @!P1 FADD.FTZ R203, R203, R154 ;  /* 0x0000009acbcb9221 */ /* 0x004fc80000010000 */
[----:B------:R-:W-:Y:S01]  /*7c10*/  MOV R4, R8 ;  /* 0x0000000800047202 */ /* 0x000fe20000000f00 */
[----:B------:R-:W-:Y:S01]  /*7c20*/  FMUL.FTZ R8, R6, R3 ;  /* 0x0000000306087220 */ /* 0x000fe20000410000 */
[-C--:B------:R-:W-:Y:S01]  /*7c30*/  FMUL.FTZ R3, R152, R193.reuse ;  /* 0x000000c198037220 */ /* 0x080fe20000410000 */
[C---:B------:R-:W-:Y:S01]  /*7c40*/  FMUL.FTZ R193, R150.reuse, R193 ;  /* 0x000000c196c17220 */ /* 0x040fe20000410000 */
[-C--:B------:R-:W-:Y:S01]  /*7c50*/  FMUL.FTZ R6, R151, R171.reuse ;  /* 0x000000ab97067220 */ /* 0x080fe20000410000 */
[----:B------:R-:W-:Y:S01]  /*7c60*/  FMUL.FTZ R171, R150, R171 ;  /* 0x000000ab96ab7220 */ /* 0x000fe20000410000 */
[----:B------:R-:W-:Y:S01]  /*7c70*/  MOV R5, R203 ;  /* 0x000000cb00057202 */ /* 0x000fe20000000f00 */
[----:B------:R-:W-:Y:S01]  /*7c80*/  FMUL.FTZ R193, R193, R10 ;  /* 0x0000000ac1c17220 */ /* 0x000fe20000410000 */
[----:B------:R-:W-:Y:S01]  /*7c90*/  FFMA.FTZ R40, R3, R73, R40 ;  /* 0x0000004903287223 */ /* 0x000fe20000010028 */
[----:B------:R-:W-:Y:S01]  /*7ca0*/  FMUL.FTZ R2, R171, R2 ;  /* 0x00000002ab027220 */ /* 0x000fe20000410000 */
[----:B------:R-:W-:Y:S01]  /*7cb0*/  FFMA.FTZ R8, R103, R166, R8 ;  /* 0x000000a667087223 */ /* 0x000fe20000010008 */
[----:B------:R-:W-:Y:S01]  /*7cc0*/  FFMA.FTZ R193, R104, R3, R193 ;  /* 0x0000000368c17223 */ /* 0x000fe200000100c1 */
[----:B------:R0:W-:Y:S01]  /*7cd0*/  @!P2 STS.64 [R138+0x2118], R4 ;  /* 0x002118048a00a388 */ /* 0x0001e20000000a00 */
[----:B------:R-:W-:Y:S01]  /*7ce0*/  FFMA.FTZ R3, R105, R6, R2 ;  /* 0x0000000669037223 */ /* 0x000fe20000010002 */
[----:B------:R-:W-:Y:S01]  /*7cf0*/  FFMA.FTZ R41, R6, R74, R41 ;  /* 0x0000004a06297223 */ /* 0x000fe20000010029 */
[----:B------:R-:W-:Y:S01]  /*7d00*/  FADD.FTZ R45, R8, R45 ;  /* 0x0000002d082d7221 */ /* 0x000fe20000010000 */
[----:B------:R-:W-:Y:S01]  /*7d10*/  FADD.FTZ R44, R193, R44 ;  /* 0x0000002cc12c7221 */ /* 0x000fe20000010000 */
[----:B------:R-:W-:Y:S01]  /*7d20*/  FADD.FTZ R42, R3, R42 ;  /* 0x0000002a032a7221 */ /* 0x000fe20000010000 */
[----:B------:R-:W-:Y:S06]  /*7d30*/  BAR.SYNC.DEFER_BLOCKING 0x0 ;  /* 0x0000000000007b1d */ /* 0x000fec0000010000 */
[----:B------:R-:W-:Y:S05]  /*7d40*/  @P0 BRA `(.L_x_4499) ;  /* 0x0000000000440947 */ /* 0x000fea0003800000 */
[----:B------:R-:W2:Y:S01]  /*7d50*/  S2UR UR13, SR_CgaCtaId ;  /* 0x00000000000d79c3 */ /* 0x000ea20000008800 */
[----:B------:R-:W-:Y:S01]  /*7d60*/  UISETP.NE.AND UP0, UPT, UR22, UR49, UPT ;  /* 0x000000311600728c */ /* 0x000fe2000bf05270 */
[----:B------:R-:W-:Y:S01]  /*7d70*/  MOV R3, UR5 ;  /* 0x0000000500037c02 */ /* 0x000fe20008000f00 */
[----:B------:R-:W-:-:S04]  /*7d80*/  UMOV UR12, 0x400 ;  /* 0x00000400000c7882 */ /* 0x000fc80000000000 */
[----:B------:R-:W-:Y:S01]  /*7d90*/  PLOP3.LUT P0, PT, PT, PT, UP0, 0x80, 0x0 ;  /* 0x000000000000781c */ /* 0x000fe20003f0f008 */
[----:B--2---:R-:W-:-:S06]  /*7da0*/  ULEA UR12, UR13, UR12, 0x18 ;  /* 0x0000000c0d0c7291 */ /* 0x004fcc000f8ec03f */
[----:B------:R-:W-:-:S05]  /*7db0*/  IMAD.U32 R140, RZ, RZ, UR12 ;  /* 0x0000000cff8c7e24 */ /* 0x000fca000f8e00ff */
[----:B------:R-:W-:Y:S02]  /*7dc0*/  LEA R8, R3, R140, 0x2 ;  /* 0x0000008c03087211 */ /* 0x000fe400078e10ff */
[----:B------:R-:W0:Y:S04]  /*7dd0*/  LDS.64 R2, [R140+0x2120] ;  /* 0x002120008c027984 */ /* 0x000e280000000a00 */
[----:B------:R-:W2:Y:S04]  /*7de0*/  @P0 LDS R6, [R8+0x3a50] ;  /* 0x003a500008060984 */ /* 0x000ea80000000800 */
[----:B------:R-:W4:Y:S01]  /*7df0*/  @P0 LDS R7, [R8+0x3650] ;  /* 0x0036500008070984 */ /* 0x000f220000000800 */
[----:B0-----:R-:W-:Y:S01]  /*7e00*/  FADD.FTZ R5, R5, R3 ;  /* 0x0000000305057221 */ /* 0x001fe20000010000 */
[----:B------:R-:W-:-:S03]  /*7e10*/  FADD.FTZ R4, R4, R2 ;  /* 0x0000000204047221 */ /* 0x000fc60000010000 */
[----:B--2---:R-:W-:Y:S01]  /*7e20*/  @P0 FADD.FTZ R5, R5, R6 ;  /* 0x0000000605050221 */ /* 0x004fe20000010000 */
[----:B----4-:R-:W-:-:S04]  /*7e30*/  @P0 FADD.FTZ R4, R4, R7 ;  /* 0x0000000704040221 */ /* 0x010fc80000010000 */
[----:B------:R2:W-:Y:S04]  /*7e40*/  STS [R8+0x3a50], R5 ;  /* 0x003a500508007388 */ /* 0x0005e80000000800 */
[----:B------:R2:W-:Y:S02]  /*7e50*/  STS [R8+0x3650], R4 ;  /* 0x0036500408007388 */ /* 0x0005e40000000800 */
.L_x_4499:
[----:B------:R-:W-:Y:S05]  /*7e60*/  BSYNC B0 ;  /* 0x0000000000007941 */ /* 0x000fea0003800000 */
.L_x_4498:
[----:B------:R-:W-:Y:S02]  /*7e70*/  UIADD3 UR5, UR5, 0x1, URZ ;  /* 0x0000000105057890 */ /* 0x000fe4000fffe03f */
[----:B------:R-:W-:Y:S02]  /*7e80*/  UIADD3 UR6, UP1, UR6, 0x1, URZ ;  /* 0x0000000106067890 */ /* 0x000fe4000ff3e03f */
[----:B------:R-:W-:Y:S02]  /*7e90*/  UISETP.GE.AND UP0, UPT, UR5, UR50, UPT ;  /* 0x000000320500728c */ /* 0x000fe4000bf06270 */
[----:B------:R-:W-:-:S04]  /*7ea0*/  UIADD3.X UR7, URZ, UR7, URZ, UP1, !UPT ;  /* 0x000000073f077290 */ /* 0x000fc80008ffe43f */
[----:B------:R-:W-:-:S13]  /*7eb0*/  PLOP3.LUT P0, PT, PT, PT, UP0, 0x80, 0x0 ;  /* 0x000000000000781c */ /* 0x000fda0003f0f008 */
[----:B------:R-:W-:Y:S05]  /*7ec0*/  @!P0 BRA `(.L_x_4500) ;  /* 0xffffffc800088947 */ /* 0x000fea000383ffff */
.L_x_4456:
[----:B------:R-:W-:Y:S01]  /*7ed0*/  BAR.SYNC.DEFER_BLOCKING 0x0 ;  /* 0x0000000000007b1d */ /* 0x000fe20000010000 */
[----:B------:R-:W-:Y:S01]  /*7ee0*/  UIADD3 UR23, -UR47, UR23, URZ ;  /* 0x000000172f177290 */ /* 0x000fe2000fffe13f */
[----:B------:R-:W-:Y:S01]  /*7ef0*/  HFMA2.MMA R0, -RZ, RZ, 0, 0 ;  /* 0x00000000ff007435 */ /* 0x000fe200000001ff */
[----:B------:R-:W-:Y:S02]  /*7f00*/  CS2R R2, SRZ ;  /* 0x0000000000027805 */ /* 0x000fe4000001ff00 */
[----:B0-2---:R-:W-:Y:S02]  /*7f10*/  CS2R R4, SRZ ;  /* 0x0000000000047805 */ /* 0x005fe4000001ff00 */
[----:B------:R-:W-:Y:S02]  /*7f20*/  CS2R R6, SRZ ;  /* 0x0000000000067805 */ /* 0x000fe4000001ff00 */
[----:B------:R-:W-:Y:S02]  /*7f30*/  CS2R R8, SRZ ;  /* 0x0000000000087805 */ /* 0x000fe4000001ff00 */
[----:B------:R-:W-:-:S02]  /*7f40*/  ISETP.GE.AND P2, PT, R12, UR23, PT ;  /* 0x000000170c007c0c */ /* 0x000fc4000bf46270 */
[----:B------:R-:W-:Y:S02]  /*7f50*/  CS2R R10, SRZ ;  /* 0x00000000000a7805 */ /* 0x000fe4000001ff00 */
[----:B------:R-:W-:Y:S02]  /*7f60*/  ISETP.GE.AND P1, PT, R137, UR23, PT ;  /* 0x0000001789007c0c */ /* 0x000fe4000bf26270 */
[----:B------:R-:W-:Y:S02]  /*7f70*/  CS2R R20, SRZ ;  /* 0x0000000000147805 */ /* 0x000fe4000001ff00 */
[----:B------:R-:W-:Y:S02]  /*7f80*/  ISETP.GE.AND P0, PT, R136, UR23, PT ;  /* 0x0000001788007c0c */ /* 0x000fe4000bf06270 */
[----:B------:R-:W-:Y:S02]  /*7f90*/  CS2R R22, SRZ ;  /* 0x0000000000167805 */ /* 0x000fe4000001ff00 */
[----:B------:R-:W-:Y:S01]  /*7fa0*/  ISETP.GE.AND P4, PT, R135, UR23, PT ;  /* 0x0000001787007c0c */ /* 0x000fe2000bf86270 */
[----:B------:R-:W0:Y:S01]  /*7fb0*/  S2UR UR6, SR_CgaCtaId ;  /* 0x00000000000679c3 */ /* 0x000e220000008800 */
[----:B------:R-:W-:Y:S01]  /*7fc0*/  ISETP.GE.AND P6, PT, R134, UR23, PT ;  /* 0x0000001786007c0c */ /* 0x000fe2000bfc6270 */
[----:B------:R-:W-:Y:S01]  /*7fd0*/  UMOV UR5, 0x400 ;  /* 0x0000040000057882 */ /* 0x000fe20000000000 */
[----:B------:R-:W-:Y:S01]  /*7fe0*/  ISETP.GE.AND P5, PT, R133, UR23, PT ;  /* 0x0000001785007c0c */ /* 0x000fe2000bfa6270 */
[----:B------:R-:W-:Y:S01]  /*7ff0*/  ULDC.64 UR28, c[0x0][0x388] ;  /* 0x0000e200001c7ab9 */ /* 0x000fe20000000a00 */
[----:B------:R-:W-:Y:S01]  /*8000*/  ISETP.GE.AND P3, PT, R132, UR23, PT ;  /* 0x0000001784007c0c */ /* 0x000fe2000bf66270 */
[----:B------:R-:W-:Y:S01]  /*8010*/  ULDC.64 UR26, c[0x0][0x3a8] ;  /* 0x0000ea00001a7ab9 */ /* 0x000fe20000000a00 */
[----:B------:R-:W2:Y:S01]  /*8020*/  @!P2 LDG.E R63, desc[UR24][R18.64] ;  /* 0x00000018123fa981 */ /* 0x000ea2000c1e1900 */
[----:B------:R-:W-:-:S03]  /*8030*/  ISETP.GE.AND P2, PT, R131, UR23, PT ;  /* 0x0000001783007c0c */ /* 0x000fc6000bf46270 */
[----:B------:R-:W4:Y:S01]  /*8040*/  @!P1 LDG.E R0, desc[UR24][R18.64+0x80] ;  /* 0x0000801812009981 */ /* 0x000f22000c1e1900 */
[----:B------:R-:W-:-:S03]  /*8050*/  ISETP.GE.AND P1, PT, R130, UR23, PT ;  /* 0x0000001782007c0c */ /* 0x000fc6000bf26270 */
[----:B------:R-:W5:Y:S01]  /*8060*/  @!P0 LDG.E R3, desc[UR24][R18.64+0x100] ;  /* 0x0001001812038981 */ /* 0x000f62000c1e1900 */
        /* <DEDUP_REMOVED lines=15> */
[----:B------:R-:W3:Y:S04]  /*8160*/  @!P6 LDG.E R10, desc[UR24][R18.64+0x580] ;  /* 0x00058018120ae981 */ /* 0x000ee8000c1e1900 */
[----:B------:R-:W3:Y:S04]  /*8170*/  @!P5 LDG.E R21, desc[UR24][R18.64+0x600] ;  /* 0x000600181215d981 */ /* 0x000ee8000c1e1900 */
[----:B------:R-:W3:Y:S04]  /*8180*/  @!P3 LDG.E R20, desc[UR24][R18.64+0x680] ;  /* 0x000680181214b981 */ /* 0x000ee8000c1e1900 */
[----:B------:R-:W3:Y:S04]  /*8190*/  @!P2 LDG.E R23, desc[UR24][R18.64+0x700] ;  /* 0x000700181217a981 */ /* 0x000ee8000c1e1900 */
[----:B------:R-:W3:Y:S01]  /*81a0*/  @!P1 LDG.E R22, desc[UR24][R18.64+0x780] ;  /* 0x0007801812169981 */ /* 0x000ee2000c1e1900 */
[----:B0-----:R-:W-:Y:S01]  /*81b0*/  ULEA UR5, UR6, UR5, 0x18 ;  /* 0x0000000506057291 */ /* 0x001fe2000f8ec03f */
[----:B------:R-:W-:Y:S01]  /*81c0*/  MOV R89, UR23 ;  /* 0x0000001700597c02 */ /* 0x000fe20008000f00 */
[----:B------:R-:W-:Y:S01]  /*81d0*/  UIMAD.WIDE.U32 UR6, UR45, UR28, URZ ;  /* 0x0000001c2d0672a5 */ /* 0x000fe2000f8e003f */
[----:B------:R-:W-:Y:S01]  /*81e0*/  SHF.R.S32.HI R87, RZ, 0x1f, R12 ;  /* 0x0000001fff577819 */ /* 0x000fe2000001140c */
[----:B------:R-:W-:Y:S01]  /*81f0*/  UIMAD UR11, UR46, UR26, URZ ;  /* 0x0000001a2e0b72a4 */ /* 0x000fe2000f8e023f */
[----:B------:R-:W-:Y:S03]  /*8200*/  BSSY B0, `(.L_x_4501) ;  /* 0x00000f5000007945 */ /* 0x000fe60003800000 */
[----:B------:R-:W-:Y:S01]  /*8210*/  UIMAD UR11, UR45, UR27, UR11 ;  /* 0x0000001b2d0b72a4 */ /* 0x000fe2000f8e020b */
[----:B--2---:R-:W-:Y:S04]  /*8220*/  STS [R122], R63 ;  /* 0x0000003f7a007388 */ /* 0x004fe80000000800 */
[----:B----4-:R-:W-:Y:S04]  /*8230*/  STS [R121+0x80], R0 ;  /* 0x0000800079007388 */ /* 0x010fe80000000800 */
[----:B-----5:R-:W-:Y:S04]  /*8240*/  STS [R120+0x100], R3 ;  /* 0x0001000378007388 */ /* 0x020fe80000000800 */
        /* <DEDUP_REMOVED lines=18> */
[----:B------:R-:W5:Y:S04]  /*8370*/  LDS R11, [R106+0x24] ;  /* 0x000024006a0b7984 */ /* 0x000f680000000800 */
[----:B------:R-:W1:Y:S01]  /*8380*/  LDS R19, [R106+0x28] ;  /* 0x000028006a137984 */ /* 0x000e620000000800 */
[----:B0-----:R-:W-:-:S03]  /*8390*/  FADD.FTZ R2, R5, R146 ;  /* 0x0000009205027221 */ /* 0x001fc60000010000 */
[----:B------:R-:W0:Y:S01]  /*83a0*/  LDS R5, [R106+0x18] ;  /* 0x000018006a057984 */ /* 0x000e220000000800 */
[--C-:B--2---:R-:W-:Y:S01]  /*83b0*/  FADD.FTZ R4, R7, R146.reuse ;  /* 0x0000009207047221 */ /* 0x104fe20000010000 */
[----:B------:R-:W-:Y:S02]  /*83c0*/  FSETP.GTU.FTZ.AND P6, PT, R2, 20, PT ;  /* 0x41a000000200780b */ /* 0x000fe40003fdc000 */
[----:B------:R-:W2:Y:S01]  /*83d0*/  LDS R7, [R106+0x1c] ;  /* 0x00001c006a077984 */ /* 0x000ea20000000800 */
[--C-:B---3--:R-:W-:Y:S01]  /*83e0*/  FADD.FTZ R0, R3, R146.reuse ;  /* 0x0000009203007221 */ /* 0x108fe20000010000 */
[----:B------:R-:W-:Y:S02]  /*83f0*/  FSETP.GTU.FTZ.AND P5, PT, R4, 20, PT ;  /* 0x41a000000400780b */ /* 0x000fe40003fbc000 */
[----:B------:R-:W3:Y:S01]  /*8400*/  LDS R3, [R106+0x14] ;  /* 0x000014006a037984 */ /* 0x000ee20000000800 */
[----:B----4-:R-:W-:Y:S01]  /*8410*/  FADD.FTZ R6, R9, R146 ;  /* 0x0000009209067221 */ /* 0x010fe20000010000 */
[----:B------:R-:W-:-:S02]  /*8420*/  FSETP.GTU.FTZ.AND P1, PT, R0, 20, PT ;  /* 0x41a000000000780b */ /* 0x000fc40003f3c000 */
[----:B------:R-:W4:Y:S01]  /*8430*/  LDS R9, [R106+0x20] ;  /* 0x000020006a097984 */ /* 0x000f220000000800 */
[--C-:B-----5:R-:W-:Y:S01]  /*8440*/  FADD.FTZ R11, R11, R146.reuse ;  /* 0x000000920b0b7221 */ /* 0x120fe20000010000 */
[----:B------:R-:W-:Y:S01]  /*8450*/  FSETP.GTU.FTZ.AND P0, PT, R6, 20, PT ;  /* 0x41a000000600780b */ /* 0x000fe20003f1c000 */
[----:B------:R-:W-:Y:S01]  /*8460*/  @!P6 FMUL.FTZ R2, R2, -1.4426950216293334961 ;  /* 0xbfb8aa3b0202e820 */ /* 0x000fe20000410000 */
[----:B-1----:R-:W-:-:S03]  /*8470*/  FADD.FTZ R19, R19, R146 ;  /* 0x0000009213137221 */ /* 0x002fc60000010000 */
[----:B------:R-:W-:Y:S02]  /*8480*/  @!P5 FMUL.FTZ R4, R4, -1.4426950216293334961 ;  /* 0xbfb8aa3b0404d820 */ /* 0x000fe40000410000 */
[----:B------:R-:W1:Y:S02]  /*8490*/  @!P6 MUFU.EX2 R2, R2 ;  /* 0x000000020002e308 */ /* 0x000e640000000800 */
[----:B------:R-:W-:-:S04]  /*84a0*/  @!P1 FMUL.FTZ R0, R0, -1.4426950216293334961 ;  /* 0xbfb8aa3b00009820 */ /* 0x000fc80000410000 */
[----:B------:R-:W-:Y:S02]  /*84b0*/  @!P0 FMUL.FTZ R6, R6, -1.4426950216293334961 ;  /* 0xbfb8aa3b06068820 */ /* 0x000fe40000410000 */
[----:B------:R-:W5:Y:S08]  /*84c0*/  @!P5 MUFU.EX2 R4, R4 ;  /* 0x000000040004d308 */ /* 0x000f700000000800 */
[----:B------:R-:W4:Y:S01]  /*84d0*/  @!P1 MUFU.EX2 R0, R0 ;  /* 0x0000000000009308 */ /* 0x000f220000000800 */
[----:B-1----:R-:W-:Y:S01]  /*84e0*/  @!P6 FADD.FTZ R2, R2, 1 ;  /* 0x3f8000000202e421 */ /* 0x002fe20000010000 */
[--C-:B0-----:R-:W-:Y:S01]  /*84f0*/  FADD.FTZ R5, R5, R146.reuse ;  /* 0x0000009205057221 */ /* 0x101fe20000010000 */
[----:B--2---:R-:W-:-:S04]  /*8500*/  FADD.FTZ R7, R7, R146 ;  /* 0x0000009207077221 */ /* 0x004fc80000010000 */
[----:B------:R-:W-:Y:S01]  /*8510*/  FSETP.GTU.FTZ.AND P3, PT, R5, 20, PT ;  /* 0x41a000000500780b */ /* 0x000fe20003f7c000 */
[----:B------:R-:W0:Y:S01]  /*8520*/  @!P6 MUFU.RCP R2, R2 ;  /* 0x000000020002e308 */ /* 0x000e220000001000 */
[----:B-----5:R-:W-:Y:S01]  /*8530*/  @!P5 FADD.FTZ R4, R4, 1 ;  /* 0x3f8000000404d421 */ /* 0x020fe20000010000 */
[--C-:B---3--:R-:W-:Y:S01]  /*8540*/  FADD.FTZ R3, R3, R146.reuse ;  /* 0x0000009203037221 */ /* 0x108fe20000010000 */
[----:B------:R-:W-:Y:S01]  /*8550*/  FSETP.GTU.FTZ.AND P2, PT, R7, 20, PT ;  /* 0x41a000000700780b */ /* 0x000fe20003f5c000 */
[----:B----4-:R-:W-:-:S03]  /*8560*/  FADD.FTZ R9, R9, R146 ;  /* 0x0000009209097221 */ /* 0x010fc60000010000 */
        /* <DEDUP_REMOVED lines=15> */
[----:B------:R-:W-:-:S05]  /*8660*/  FSETP.GTU.FTZ.AND P1, PT, R9, 20, PT ;  /* 0x41a000000900780b */ /* 0x000fca0003f3c000 */
[----:B------:R-:W-:Y:S01]  /*8670*/  @!P5 FMUL.FTZ R7, R19, -1.4426950216293334961 ;  /* 0xbfb8aa3b1307d820 */ /* 0x000fe20000410000 */
[----:B------:R-:W2:Y:S01]  /*8680*/  @!P3 MUFU.EX2 R0, R0 ;  /* 0x000000000000b308 */ /* 0x000ea20000000800 */
[----:B0-----:R-:W-:-:S06]  /*8690*/  @!P0 FADD.FTZ R6, R6, 1 ;  /* 0x3f80000006068421 */ /* 0x001fcc0000010000 */
[----:B------:R-:W-:Y:S01]  /*86a0*/  @!P1 FMUL.FTZ R4, R9, -1.4426950216293334961 ;  /* 0xbfb8aa3b09049820 */ /* 0x000fe20000410000 */
[----:B------:R-:W0:Y:S01]  /*86b0*/  @!P2 MUFU.EX2 R2, R2 ;  /* 0x000000020002a308 */ /* 0x000e220000000800 */
[----:B------:R-:W-:Y:S01]  /*86c0*/  LOP3.LUT R9, R172, 0xfffffe00, RZ, 0xc0, !PT ;  /* 0xfffffe00ac097812 */ /* 0x000fe200078ec0ff */
[----:B-1----:R-:W-:-:S03]  /*86d0*/  @!P4 FADD.FTZ R3, R3, 1 ;  /* 0x3f8000000303c421 */ /* 0x002fc60000010000 */
[----:B------:R-:W-:-:S03]  /*86e0*/  LEA R75, R142, R9, 0x4 ;  /* 0x000000098e4b7211 */ /* 0x000fc600078e20ff */
[----:B------:R-:W1:Y:S01]  /*86f0*/  @!P6 MUFU.EX2 R5, R5 ;  /* 0x000000050005e308 */ /* 0x000e620000000800 */
[C---:B------:R-:W-:Y:S01]  /*8700*/  IADD3 R8, R75.reuse, 0x1, RZ ;  /* 0x000000014b087810 */ /* 0x040fe20007ffe0ff */
[----:B--2---:R-:W-:Y:S01]  /*8710*/  @!P3 FADD.FTZ R0, R0, 1 ;  /* 0x3f8000000000b421 */ /* 0x004fe20000010000 */
[C---:B------:R-:W-:Y:S01]  /*8720*/  IADD3 R10, R75.reuse, 0x2, RZ ;  /* 0x000000024b0a7810 */ /* 0x040fe20007ffe0ff */
[C---:B------:R-:W-:Y:S01]  /*8730*/  VIADD R68, R75.reuse, 0xc ;  /* 0x0000000c4b447836 */ /* 0x040fe20000000000 */
[C---:B------:R-:W-:Y:S02]  /*8740*/  IADD3 R18, R75.reuse, 0x3, RZ ;  /* 0x000000034b127810 */ /* 0x040fe40007ffe0ff */
[----:B------:R-:W-:Y:S01]  /*8750*/  IADD3 R21, R75, 0x5, RZ ;  /* 0x000000054b157810 */ /* 0x000fe20007ffe0ff */
[----:B------:R-:W2:Y:S01]  /*8760*/  @!P5 MUFU.EX2 R7, R7 ;  /* 0x000000070007d308 */ /* 0x000ea20000000800 */
[-C--:B------:R-:W-:Y:S01]  /*8770*/  LEA.HI.SX32 R9, R8, R75.reuse, 0x1b ;  /* 0x0000004b08097211 */ /* 0x080fe200078fdaff */
[----:B0-----:R-:W-:Y:S01]  /*8780*/  @!P2 FADD.FTZ R2, R2, 1 ;  /* 0x3f8000000202a421 */ /* 0x001fe20000010000 */
[----:B------:R-:W-:-:S02]  /*8790*/  LEA.HI.SX32 R11, R10, R75, 0x1b ;  /* 0x0000004b0a0b7211 */ /* 0x000fc400078fdaff */
[-C--:B------:R-:W-:Y:S02]  /*87a0*/  LEA.HI.SX32 R19, R18, R75.reuse, 0x1b ;  /* 0x0000004b12137211 */ /* 0x080fe400078fdaff */
[----:B------:R-:W-:Y:S01]  /*87b0*/  LEA.HI.SX32 R25, R21, R75, 0x1b ;  /* 0x0000004b15197211 */ /* 0x000fe200078fdaff */
[----:B------:R1:W0:Y:S01]  /*87c0*/  @!P3 MUFU.RCP R79, R0 ;  /* 0x00000000004fb308 */ /* 0x0002220000001000 */
[-C--:B------:R-:W-:Y:S02]  /*87d0*/  LEA R21, R9, R140.reuse, 0x2 ;  /* 0x0000008c09157211 */ /* 0x080fe400078e10ff */
[-C--:B------:R-:W-:Y:S01]  /*87e0*/  LEA R10, R11, R140.reuse, 0x2 ;  /* 0x0000008c0b0a7211 */ /* 0x080fe200078e10ff */
[----:B------:R-:W3:Y:S01]  /*87f0*/  LDS R9, [R106+0x38] ;  /* 0x000038006a097984 */ /* 0x000ee20000000800 */
[----:B------:R-:W-:Y:S02]  /*8800*/  LEA R18, R19, R140, 0x2 ;  /* 0x0000008c13127211 */ /* 0x000fe400078e10ff */
[----:B------:R-:W-:Y:S01]  /*8810*/  IADD3 R46, R75, 0x8, RZ ;  /* 0x000000084b2e7810 */ /* 0x000fe20007ffe0ff */
[----:B------:R2:W4:Y:S01]  /*8820*/  @!P2 MUFU.RCP R81, R2 ;  /* 0x000000020051a308 */ /* 0x0005220000001000 */
[----:B-1----:R-:W-:Y:S01]  /*8830*/  @!P6 FADD.FTZ R0, R5, 1 ;  /* 0x3f8000000500e421 */ /* 0x002fe20000010000 */
[----:B------:R-:W-:Y:S01]  /*8840*/  LDS R11, [R106+0x3c] ;  /* 0x00003c006a0b7984 */ /* 0x000fe20000000800 */
[----:B------:R-:W-:-:S02]  /*8850*/  IADD3 R20, R75, 0x4, RZ ;  /* 0x000000044b147810 */ /* 0x000fc40007ffe0ff */
[----:B------:R-:W-:Y:S01]  /*8860*/  IADD3 R22, R75, 0x6, RZ ;  /* 0x000000064b167810 */ /* 0x000fe20007ffe0ff */
[----:B------:R-:W-:Y:S01]  /*8870*/  LDS R5, [R106+0x30] ;  /* 0x000030006a057984 */ /* 0x000fe20000000800 */
[----:B------:R-:W-:Y:S01]  /*8880*/  LEA.HI.SX32 R59, R46, R75, 0x1b ;  /* 0x0000004b2e3b7211 */ /* 0x000fe200078fdaff */
[----:B------:R1:W5:Y:S01]  /*8890*/  @!P4 MUFU.RCP R74, R3 ;  /* 0x00000003004ac308 */ /* 0x0003620000001000 */
[----:B--2---:R-:W-:Y:S01]  /*88a0*/  @!P5 FADD.FTZ R2, R7, 1 ;  /* 0x3f8000000702d421 */ /* 0x004fe20000010000 */
[----:B------:R-:W-:Y:S01]  /*88b0*/  LDS R19, [R106] ;  /* 0x000000006a137984 */ /* 0x000fe20000000800 */
[C---:B------:R-:W-:Y:S01]  /*88c0*/  IADD3 R24, R75.reuse, 0x7, RZ ;  /* 0x000000074b187810 */ /* 0x040fe20007ffe0ff */
[----:B0-----:R-:W-:Y:S01]  /*88d0*/  @!P3 FMUL.FTZ R50, R50, R79 ;  /* 0x0000004f3232b220 */ /* 0x001fe20000410000 */
[-C--:B------:R-:W-:Y:S01]  /*88e0*/  LEA.HI.SX32 R23, R20, R75.reuse, 0x1b ;  /* 0x0000004b14177211 */ /* 0x080fe200078fdaff */
[----:B------:R-:W-:Y:S01]  /*88f0*/  LDS R7, [R106+0x34] ;  /* 0x000034006a077984 */ /* 0x000fe20000000800 */
[C---:B------:R-:W-:Y:S01]  /*8900*/  IADD3 R54, R75.reuse, 0x9, RZ ;  /* 0x000000094b367810 */ /* 0x040fe20007ffe0ff */
[----:B------:R-:W0:Y:S01]  /*8910*/  @!P6 MUFU.RCP R0, R0 ;  /* 0x000000000000e308 */ /* 0x000e220000001000 */
[C---:B------:R-:W-:Y:S01]  /*8920*/  IADD3 R64, R75.reuse, 0xa, RZ ;  /* 0x0000000a4b407810 */ /* 0x040fe20007ffe0ff */
[----:B-1----:R-:W1:Y:S01]  /*8930*/  LDS R3, [R106+0x2c] ;  /* 0x00002c006a037984 */ /* 0x002e620000000800 */
[----:B------:R-:W-:Y:S01]  /*8940*/  LEA.HI.SX32 R43, R22, R75, 0x1b ;  /* 0x0000004b162b7211 */ /* 0x000fe200078fdaff */
[----:B----4-:R-:W-:Y:S01]  /*8950*/  @!P2 FMUL.FTZ R52, R52, R81 ;  /* 0x000000513434a220 */ /* 0x010fe20000410000 */
[----:B------:R-:W-:Y:S01]  /*8960*/  IADD3 R66, R75, 0xb, RZ ;  /* 0x0000000b4b427810 */ /* 0x000fe20007ffe0ff */
[----:B------:R-:W-:Y:S01]  /*8970*/  BAR.SYNC.DEFER_BLOCKING 0x0 ;  /* 0x0000000000007b1d */ /* 0x000fe20000010000 */
[----:B------:R-:W-:-:S02]  /*8980*/  LEA.HI.SX32 R51, R24, R75, 0x1b ;  /* 0x0000004b18337211 */ /* 0x000fc400078fdaff */
[----:B------:R-:W-:Y:S01]  /*8990*/  LEA R20, R59, R140, 0x2 ;  /* 0x0000008c3b147211 */ /* 0x000fe200078e10ff */
[----:B-----5:R-:W-:Y:S01]  /*89a0*/  @!P4 FMUL.FTZ R49, R49, R74 ;  /* 0x0000004a3131c220 */ /* 0x020fe20000410000 */
[-C--:B------:R-:W-:Y:S01]  /*89b0*/  LEA R23, R23, R140.reuse, 0x2 ;  /* 0x0000008c17177211 */ /* 0x080fe200078e10ff */
[----:B------:R2:W4:Y:S01]  /*89c0*/  @!P0 MUFU.RCP R77, R6 ;  /* 0x00000006004d8308 */ /* 0x0005220000001000 */
[----:B------:R-:W-:Y:S02]  /*89d0*/  IADD3 R70, R75, 0xd, RZ ;  /* 0x0000000d4b467810 */ /* 0x000fe40007ffe0ff */
[-C--:B------:R-:W-:Y:S02]  /*89e0*/  LEA.HI.SX32 R63, R54, R75.reuse, 0x1b ;  /* 0x0000004b363f7211 */ /* 0x080fe400078fdaff */
[----:B------:R-:W-:Y:S01]  /*89f0*/  LEA R25, R25, R140, 0x2 ;  /* 0x0000008c19197211 */ /* 0x000fe200078e10ff */
[----:B0-----:R-:W-:Y:S01]  /*8a00*/  @!P6 FMUL.FTZ R55, R55, R0 ;  /* 0x000000003737e220 */ /* 0x001fe20000410000 */
[----:B------:R-:W-:Y:S01]  /*8a10*/  LEA.HI.SX32 R65, R64, R75, 0x1b ;  /* 0x0000004b40417211 */ /* 0x000fe200078fdaff */
[----:B------:R-:W0:Y:S01]  /*8a20*/  @!P5 MUFU.RCP R59, R2 ;  /* 0x00000002003bd308 */ /* 0x000e220000001000 */
[----:B--2---:R-:W-:Y:S01]  /*8a30*/  IADD3 R6, R75, 0xe, RZ ;  /* 0x0000000e4b067810 */ /* 0x004fe20007ffe0ff */
[----:B---3--:R-:W-:Y:S01]  /*8a40*/  FADD.FTZ R8, R9, R146 ;  /* 0x0000009209087221 */ /* 0x008fe20000010000 */
[----:B------:R-:W-:-:S02]  /*8a50*/  LEA R43, R43, R140, 0x2 ;  /* 0x0000008c2b2b7211 */ /* 0x000fc400078e10ff */
[----:B------:R-:W-:Y:S02]  /*8a60*/  IADD3 R72, R75, 0xf, RZ ;  /* 0x0000000f4b487810 */ /* 0x000fe40007ffe0ff */
[-C--:B------:R-:W-:Y:S01]  /*8a70*/  LEA.HI.SX32 R67, R66, R75.reuse, 0x1b ;  /* 0x0000004b42437211 */ /* 0x080fe200078fdaff */
[----:B------:R-:W2:Y:S01]  /*8a80*/  @!P1 MUFU.EX2 R4, R4 ;  /* 0x0000000400049308 */ /* 0x000ea20000000800 */
[----:B------:R-:W-:Y:S01]  /*8a90*/  LEA.HI.SX32 R69, R68, R75, 0x1b ;  /* 0x0000004b44457211 */ /* 0x000fe200078fdaff */
[----:B------:R-:W-:Y:S01]  /*8aa0*/  STS [R106], R41 ;  /* 0x000000296a007388 */ /* 0x000fe20000000800 */
[-C--:B------:R-:W-:Y:S01]  /*8ab0*/  LEA R51, R51, R140.reuse, 0x2 ;  /* 0x0000008c33337211 */ /* 0x080fe200078e10ff */
[----:B----4-:R-:W-:Y:S01]  /*8ac0*/  @!P0 FMUL.FTZ R48, R48, R77 ;  /* 0x0000004d30308220 */ /* 0x010fe20000410000 */
[-C--:B------:R-:W-:Y:S01]  /*8ad0*/  LEA.HI.SX32 R71, R70, R75.reuse, 0x1b ;  /* 0x0000004b46477211 */ /* 0x080fe200078fdaff */
[----:B------:R-:W-:Y:S01]  /*8ae0*/  STS [R21+0x4], R40 ;  /* 0x0000042815007388 */ /* 0x000fe20000000800 */
[-C--:B------:R-:W-:Y:S01]  /*8af0*/  LEA R63, R63, R140.reuse, 0x2 ;  /* 0x0000008c3f3f7211 */ /* 0x080fe200078e10ff */
[----:B------:R-:W-:Y:S01]  /*8b00*/  IMAD R69, R69, 0x4, R140 ;  /* 0x0000000445457824 */ /* 0x000fe200078e028c */
[----:B------:R-:W-:Y:S01]  /*8b10*/  LEA.HI.SX32 R73, R6, R75, 0x1b ;  /* 0x0000004b06497211 */ /* 0x000fe200078fdaff */
[----:B------:R-:W-:Y:S01]  /*8b20*/  STS [R10+0x8], R39 ;  /* 0x000008270a007388 */ /* 0x000fe20000000800 */
[-C--:B------:R-:W-:Y:S01]  /*8b30*/  LEA R65, R65, R140.reuse, 0x2 ;  /* 0x0000008c41417211 */ /* 0x080fe200078e10ff */
[----:B0-----:R-:W-:Y:S01]  /*8b40*/  @!P5 FMUL.FTZ R56, R56, R59 ;  /* 0x0000003b3838d220 */ /* 0x001fe20000410000 */
[----:B------:R-:W-:Y:S01]  /*8b50*/  ISETP.NE.AND P6, PT, R143, RZ, PT ;  /* 0x000000ff8f00720c */ /* 0x000fe20003fc5270 */
[----:B------:R-:W-:Y:S01]  /*8b60*/  STS [R18+0xc], R38 ;  /* 0x00000c2612007388 */ /* 0x000fe20000000800 */
[----:B------:R-:W-:Y:S01]  /*8b70*/  LEA.HI.SX32 R75, R72, R75, 0x1b ;  /* 0x0000004b484b7211 */ /* 0x000fe200078fdaff */
[--C-:B-1----:R-:W-:Y:S01]  /*8b80*/  FADD.FTZ R3, R3, R146.reuse ;  /* 0x0000009203037221 */ /* 0x102fe20000010000 */
[-C--:B------:R-:W-:Y:S01]  /*8b90*/  LEA R67, R67, R140.reuse, 0x2 ;  /* 0x0000008c43437211 */ /* 0x080fe200078e10ff */
[----:B------:R-:W-:Y:S01]  /*8ba0*/  STS [R23+0x10], R37 ;  /* 0x0000102517007388 */ /* 0x000fe20000000800 */
[-C--:B------:R-:W-:Y:S01]  /*8bb0*/  LEA R71, R71, R140.reuse, 0x2 ;  /* 0x0000008c47477211 */ /* 0x080fe200078e10ff */
[----:B--2---:R-:W-:Y:S01]  /*8bc0*/  @!P1 FADD.FTZ R4, R4, 1 ;  /* 0x3f80000004049421 */ /* 0x004fe20000010000 */
[-C--:B------:R-:W-:Y:S01]  /*8bd0*/  LEA R22, R73, R140.reuse, 0x2 ;  /* 0x0000008c49167211 */ /* 0x080fe200078e10ff */
[----:B------:R-:W-:Y:S01]  /*8be0*/  STS [R25+0x14], R36 ;  /* 0x0000142419007388 */ /* 0x000fe20000000800 */
[----:B------:R-:W-:Y:S01]  /*8bf0*/  LEA R75, R75, R140, 0x2 ;  /* 0x0000008c4b4b7211 */ /* 0x000fe200078e10ff */
[--C-:B------:R-:W-:Y:S01]  /*8c00*/  FADD.FTZ R7, R7, R146.reuse ;  /* 0x0000009207077221 */ /* 0x100fe20000010000 */
[----:B------:R-:W-:Y:S01]  /*8c10*/  FSETP.GTU.FTZ.AND P0, PT, R3, 20, PT ;  /* 0x41a000000300780b */ /* 0x000fe20003f1c000 */
[----:B------:R-:W-:Y:S01]  /*8c20*/  STS [R43+0x18], R35 ;  /* 0x000018232b007388 */ /* 0x000fe20000000800 */
[----:B------:R-:W0:Y:S01]  /*8c30*/  @!P1 MUFU.RCP R4, R4 ;  /* 0x0000000400049308 */ /* 0x000e220000001000 */
[----:B------:R-:W-:Y:S01]  /*8c40*/  MOV R140, UR5 ;  /* 0x00000005008c7c02 */ /* 0x000fe20008000f00 */
[----:B------:R-:W-:Y:S01]  /*8c50*/  FADD.FTZ R5, R5, R146 ;  /* 0x0000009205057221 */ /* 0x000fe20000010000 */
[----:B------:R-:W-:Y:S01]  /*8c60*/  STS [R51+0x1c], R34 ;  /* 0x00001c2233007388 */ /* 0x000fe20000000800 */
[----:B------:R-:W-:-:S02]  /*8c70*/  IADD3 R2, P3, R12, UR47, RZ ;  /* 0x0000002f0c027c10 */ /* 0x000fc4000ff7e0ff */
[----:B------:R-:W-:Y:S01]  /*8c80*/  MOV R6, UR47 ;  /* 0x0000002f00067c02 */ /* 0x000fe20008000f00 */
[----:B------:R-:W-:Y:S01]  /*8c90*/  STS [R20+0x20], R33 ;  /* 0x0000202114007388 */ /* 0x000fe20000000800 */
[----:B------:R-:W-:-:S03]  /*8ca0*/  FSETP.GTU.FTZ.AND P2, PT, R7, 20, PT ;  /* 0x41a000000700780b */ /* 0x000fc60003f5c000 */
[----:B------:R-:W-:Y:S01]  /*8cb0*/  STS [R63+0x24], R32 ;  /* 0x000024203f007388 */ /* 0x000fe20000000800 */
[----:B------:R-:W-:Y:S01]  /*8cc0*/  @!P0 FMUL.FTZ R0, R3, -1.4426950216293334961 ;  /* 0xbfb8aa3b03008820 */ /* 0x000fe20000410000 */
[----:B------:R-:W-:Y:S02]  /*8cd0*/  LEA.HI.X.SX32 R3, R6, R87, 0x1, P3 ;  /* 0x0000005706037211 */ /* 0x000fe400018f0eff */
[----:B------:R-:W-:Y:S01]  /*8ce0*/  STS [R65+0x28], R31 ;  /* 0x0000281f41007388 */ /* 0x000fe20000000800 */
[----:B------:R-:W-:Y:S01]  /*8cf0*/  FSETP.GTU.FTZ.AND P3, PT, R8, 20, PT ;  /* 0x41a000000800780b */ /* 0x000fe20003f7c000 */
[----:B0-----:R-:W-:Y:S01]  /*8d00*/  @!P1 FMUL.FTZ R53, R53, R4 ;  /* 0x0000000435359220 */ /* 0x001fe20000410000 */
[----:B------:R-:W-:Y:S01]  /*8d10*/  FSETP.GTU.FTZ.AND P1, PT, R5, 20, PT ;  /* 0x41a000000500780b */ /* 0x000fe20003f3c000 */
[----:B------:R-:W-:Y:S01]  /*8d20*/  STS [R67+0x2c], R30 ;  /* 0x00002c1e43007388 */ /* 0x000fe20000000800 */
[----:B------:R0:W1:Y:S03]  /*8d30*/  @!P0 MUFU.EX2 R4, R0 ;  /* 0x0000000000048308 */ /* 0x0000660000000800 */
[----:B------:R-:W-:Y:S04]  /*8d40*/  STS [R69+0x30], R29 ;  /* 0x0000301d45007388 */ /* 0x000fe80000000800 */
[----:B------:R2:W-:Y:S01]  /*8d50*/  STS [R71+0x34], R28 ;  /* 0x0000341c47007388 */ /* 0x0005e20000000800 */
[----:B0-----:R-:W-:Y:S01]  /*8d60*/  P2R R0, PR, RZ, 0x40 ;  /* 0x00000040ff007803 */ /* 0x001fe20000000000 */
[----:B------:R-:W-:-:S02]  /*8d70*/  @!P2 FMUL.FTZ R0, R7, -1.4426950216293334961 ;  /* 0xbfb8aa3b0700a820 */ /* 0x000fc40000410000 */
[----:B------:R-:W-:Y:S01]  /*8d80*/  STS [R22+0x38], R27 ;  /* 0x0000381b16007388 */ /* 0x000fe20000000800 */
[----:B------:R-:W-:Y:S01]  /*8d90*/  @!P1 FMUL.FTZ R5, R5, -1.4426950216293334961 ;  /* 0xbfb8aa3b05059820 */ /* 0x000fe20000410000 */
[----:B------:R-:W-:Y:S01]  /*8da0*/  @!P3 FMUL.FTZ R7, R8, -1.4426950216293334961 ;  /* 0xbfb8aa3b0807b820 */ /* 0x000fe20000410000 */
[----:B------:R-:W0:Y:S01]  /*8db0*/  @!P2 MUFU.EX2 R6, R0 ;  /* 0x000000000006a308 */ /* 0x000e220000000800 */
[----:B------:R3:W-:Y:S01]  /*8dc0*/  STS [R75+0x3c], R26 ;  /* 0x00003c1a4b007388 */ /* 0x0007e20000000800 */
[----:B------:R-:W-:Y:S01]  /*8dd0*/  NOP ;  /* 0x0000000000007918 */ /* 0x000fe20000000000 */
[--C-:B--2---:R-:W-:Y:S02]  /*8de0*/  FADD.FTZ R28, R11, R146.reuse ;  /* 0x000000920b1c7221 */ /* 0x104fe40000010000 */
[----:B------:R-:W-:Y:S03]  /*8df0*/  LDS R9, [R122] ;  /* 0x000000007a097984 */ /* 0x000fe60000000800 */
[----:B------:R-:W2:Y:S01]  /*8e00*/  @!P1 MUFU.EX2 R5, R5 ;  /* 0x0000000500059308 */ /* 0x000ea20000000800 */
[----:B---3--:R-:W-:Y:S01]  /*8e10*/  FADD.FTZ R26, R19, R146 ;  /* 0x00000092131a7221 */ /* 0x008fe20000010000 */
[----:B-1----:R-:W-:Y:S01]  /*8e20*/  @!P0 FADD.FTZ R4, R4, 1 ;  /* 0x3f80000004048421 */ /* 0x002fe20000010000 */
[----:B------:R-:W-:Y:S01]  /*8e30*/  LDS R11, [R121+0x80] ;  /* 0x00008000790b7984 */ /* 0x000fe20000000800 */
[----:B------:R-:W-:-:S02]  /*8e40*/  FSETP.GTU.FTZ.AND P4, PT, R28, 20, PT ;  /* 0x41a000001c00780b */ /* 0x000fc40003f9c000 */
[----:B------:R-:W-:Y:S01]  /*8e50*/  FSETP.GTU.FTZ.AND P5, PT, R26, 20, PT ;  /* 0x41a000001a00780b */ /* 0x000fe20003fbc000 */
[----:B------:R-:W-:Y:S01]  /*8e60*/  LDS R19, [R120+0x100] ;  /* 0x0001000078137984 */ /* 0x000fe20000000800 */
[----:B------:R-:W1:Y:S01]  /*8e70*/  @!P3 MUFU.EX2 R7, R7 ;  /* 0x000000070007b308 */ /* 0x000e620000000800 */
[----:B0-----:R-:W-:Y:S02]  /*8e80*/  @!P2 FADD.FTZ R6, R6, 1 ;  /* 0x3f8000000606a421 */ /* 0x001fe40000010000 */
[----:B------:R-:W-:Y:S04]  /*8e90*/  LDS R27, [R119+0x180] ;  /* 0x00018000771b7984 */ /* 0x000fe80000000800 */
[----:B------:R-:W-:Y:S01]  /*8ea0*/  LDS R29, [R118+0x200] ;  /* 0x00020000761d7984 */ /* 0x000fe20000000800 */
[----:B------:R0:W3:Y:S01]  /*8eb0*/  @!P2 MUFU.RCP R85, R6 ;  /* 0x000000060055a308 */ /* 0x0000e20000001000 */
[----:B------:R-:W-:Y:S01]  /*8ec0*/  @!P4 FMUL.FTZ R8, R28, -1.4426950216293334961 ;  /* 0xbfb8aa3b1c08c820 */ /* 0x000fe20000410000 */
[----:B--2---:R-:W-:Y:S01]  /*8ed0*/  @!P1 FADD.FTZ R5, R5, 1 ;  /* 0x3f80000005059421 */ /* 0x004fe20000010000 */
[----:B------:R-:W-:Y:S01]  /*8ee0*/  LDS R31, [R117+0x280] ;  /* 0x00028000751f7984 */ /* 0x000fe20000000800 */
[----:B------:R-:W-:-:S03]  /*8ef0*/  @!P5 FMUL.FTZ R0, R26, -1.4426950216293334961 ;  /* 0xbfb8aa3b1a00d820 */ /* 0x000fc60000410000 */
[----:B------:R-:W-:Y:S01]  /*8f00*/  LDS R33, [R116+0x300] ;  /* 0x0003000074217984 */ /* 0x000fe20000000800 */
[----:B------:R-:W2:Y:S01]  /*8f10*/  @!P4 MUFU.EX2 R8, R8 ;  /* 0x000000080008c308 */ /* 0x000ea20000000800 */
        /* <DEDUP_REMOVED lines=35> */
.L_x_4502:
[----:B------:R-:W-:Y:S05]  /*9150*/  BSYNC B0 ;  /* 0x0000000000007941 */ /* 0x000fea0003800000 */
.L_x_4501:
[----:B------:R-:W-:Y:S01]  /*9160*/  ULDC.64 UR28, c[0x0][0x390] ;  /* 0x0000e400001c7ab9 */ /* 0x000fe20000000a00 */
[----:B------:R-:W-:Y:S01]  /*9170*/  UMOV UR7, UR5 ;  /* 0x0000000500077c82 */ /* 0x000fe20008000000 */
[----:B------:R-:W-:Y:S01]  /*9180*/  UIMAD UR13, UR4, -0x400, UR44 ;  /* 0xfffffc00040d78a4 */ /* 0x000fe2000f8e022c */
[----:B------:R-:W-:Y:S01]  /*9190*/  @!P4 FADD.FTZ R8, R8, 1 ;  /* 0x3f8000000808c421 */ /* 0x000fe20000010000 */
[----:B------:R-:W-:Y:S01]  /*91a0*/  UIMAD UR10, UR15, UR28, URZ ;  /* 0x0000001c0f0a72a4 */ /* 0x000fe2000f8e023f */
[----:B------:R-:W-:Y:S01]  /*91b0*/  @!P0 FMUL.FTZ R57, R57, R26 ;  /* 0x0000001a39398220 */ /* 0x000fe20000410000 */
[----:B------:R-:W-:Y:S01]  /*91c0*/  UIMAD.WIDE.U32 UR6, UR14, UR28, UR6 ;  /* 0x0000001c0e0672a5 */ /* 0x000fe2000f8e0006 */
[----:B------:R-:W-:Y:S01]  /*91d0*/  @!P5 FADD.FTZ R0, R0, 1 ;  /* 0x3f8000000000d421 */ /* 0x000fe20000010000 */
        /* <DEDUP_REMOVED lines=66> */
[----:B0-----:R-:W-:Y:S01]  /*9600*/  FADD.FTZ R49, R0, R49 ;  /* 0x0000003100317221 */ /* 0x001fe20000010000 */
[----:B------:R-:W-:-:S02]  /*9610*/  IADD3 R0, P1, R12, -0x3e0, RZ ;  /* 0xfffffc200c007810 */ /* 0x000fc40007f3e0ff */
[----:B------:R-:W-:Y:S01]  /*9620*/  STS [R20+0x20], R53 ;  /* 0x0000203514007388 */ /* 0x000fe20000000800 */
[----:B------:R-:W-:Y:S01]  /*9630*/  FADD.FTZ R49, R49, R50 ;  /* 0x0000003231317221 */ /* 0x000fe20000010000 */
[----:B------:R-:W-:Y:S02]  /*9640*/  IADD3.X R27, R87, -0x1, RZ, P1, !PT ;  /* 0xffffffff571b7810 */ /* 0x000fe40000ffe4ff */
[----:B------:R0:W-:Y:S01]  /*9650*/  STS [R63+0x24], R55 ;  /* 0x000024373f007388 */ /* 0x0001e20000000800 */
[----:B-1----:R-:W-:-:S03]  /*9660*/  FADD.FTZ R52, R49, R52 ;  /* 0x0000003431347221 */ /* 0x002fc60000010000 */
[----:B------:R1:W-:Y:S01]  /*9670*/  STS [R65+0x28], R56 ;  /* 0x0000283841007388 */ /* 0x0003e20000000800 */
[----:B------:R-:W-:-:S03]  /*9680*/  FADD.FTZ R52, R52, R53 ;  /* 0x0000003534347221 */ /* 0x000fc60000010000 */
        /* <DEDUP_REMOVED lines=8> */
[----:B------:R-:W-:Y:S01]  /*9710*/  STS [R75+0x3c], R62 ;  /* 0x00003c3e4b007388 */ /* 0x000fe20000000800 */
[----:B------:R-:W-:-:S03]  /*9720*/  NOP ;  /* 0x0000000000007918 */ /* 0x000fc60000000000 */
[----:B------:R-:W-:Y:S01]  /*9730*/  LDS R7, [R122] ;  /* 0x000000007a077984 */ /* 0x000fe20000000800 */
[----:B0-----:R-:W-:-:S03]  /*9740*/  FADD.FTZ R60, R57, R60 ;  /* 0x0000003c393c7221 */ /* 0x001fc60000010000 */
        /* <DEDUP_REMOVED lines=25> */
[----:B------:R-:W-:Y:S02]  /*98e0*/  IMAD.WIDE.U32 R2, R5, UR45, R2 ;  /* 0x0000002d05027c25 */ /* 0x000fe4000f8e0002 */
[----:B------:R-:W-:Y:S02]  /*98f0*/  UIMAD UR10, UR14, UR29, UR10 ;  /* 0x0000001d0e0a72a4 */ /* 0x000fe4000f8e020a */
[----:B------:R-:W-:Y:S01]  /*9900*/  IMAD.U32 R5, RZ, RZ, UR28 ;  /* 0x0000001cff057e24 */ /* 0x000fe2000f8e00ff */
[----:B------:R-:W-:Y:S01]  /*9910*/  IADD3 R3, R3, UR11, RZ ;  /* 0x0000000b03037c10 */ /* 0x000fe2000fffe0ff */
[----:B------:R-:W-:-:S02]  /*9920*/  ULDC.64 UR28, c[0x0][0x3f0] ;  /* 0x0000fc00001c7ab9 */ /* 0x000fc40000000a00 */
[----:B------:R-:W-:-:S05]  /*9930*/  IMAD.WIDE.U32 R2, R5, UR14, R2 ;  /* 0x0000000e05027c25 */ /* 0x000fca000f8e0002 */
[----:B------:R-:W-:Y:S02]  /*9940*/  IADD3 R3, R3, UR10, RZ ;  /* 0x0000000a03037c10 */ /* 0x000fe4000fffe0ff */
[----:B------:R-:W-:-:S04]  /*9950*/  LEA R4, P0, R2, UR28, 0x2 ;  /* 0x0000001c02047c11 */ /* 0x000fc8000f8010ff */
[----:B------:R-:W-:-:S05]  /*9960*/  LEA.HI.X R5, R2, UR29, R3, 0x2, P0 ;  /* 0x0000001d02057c11 */ /* 0x000fca00080f1403 */
[----:B------:R0:W-:Y:S04]  /*9970*/  STG.E desc[UR24][R4.64], R7 ;  /* 0x0000000704007986 */ /* 0x0001e8000c101918 */
.L_x_4504:
[----:B------:R-:W-:Y:S05]  /*9980*/  BSYNC B0 ;  /* 0x0000000000007941 */ /* 0x000fea0003800000 */
.L_x_4503:
        /* <DEDUP_REMOVED lines=56> */
.L_x_4423:
        /* <DEDUP_REMOVED lines=35> */
.L_x_4507:
[----:B------:R-:W-:Y:S05]  /*9f40*/  BSYNC B0 ;  /* 0x0000000000007941 */ /* 0x000fea0003800000 */
.L_x_4506:
        /* <DEDUP_REMOVED lines=31> */
[----:B------:R-:W-:-:S04]  /*a140*/  @!P0 MOV R0, 0x400 ;  /* 0x0000040000008802 */ /* 0x000fc80000000f00 */
[----:B0-----:R-:W-:-:S06]  /*a150*/  @!P0 LEA R3, R3, R0, 0x18 ;  /* 0x0000000003038211 */ /* 0x001fcc00078ec0ff */
[----:B------:R-:W0:Y:S02]  /*a160*/  @!P0 LDS R3, [R3+0x2118] ;  /* 0x0021180003038984 */ /* 0x000e240000000800 */
[----:B0-----:R-:W-:-:S05]  /*a170*/  @!P0 FADD.FTZ R4, R4, R3 ;  /* 0x0000000304048221 */ /* 0x001fca0000010000 */
[----:B------:R3:W-:Y:S01]  /*a180*/  REDG.E.ADD.F32.FTZ.RN.STRONG.GPU desc[UR24][R14.64], R4 ;  /* 0x000000040e0079a6 */ /* 0x0007e2000c10f398 */
[----:B------:R-:W-:Y:S01]  /*a190*/  HFMA2.MMA R11, -RZ, RZ, 0, 0 ;  /* 0x00000000ff0b7435 */ /* 0x000fe200000001ff */
[----:B------:R-:W-:Y:S10]  /*a1a0*/  BRA `(.L_x_4510) ;  /* 0x0000000000047947 */ /* 0x000ff40003800000 */
.L_x_4509:
[----:B0-----:R-:W0:Y:S02]  /*a1b0*/  S2R R11, SR_TID.X ;  /* 0x00000000000b7919 */ /* 0x001e240000002100 */
.L_x_4510:
[----:B------:R-:W-:Y:S05]  /*a1c0*/  BSYNC B0 ;  /* 0x0000000000007941 */ /* 0x000fea0003800000 */
.L_x_4508:
        /* <DEDUP_REMOVED lines=22> */
.L_x_4512:
[----:B------:R-:W-:Y:S02]  /*a330*/  LEA R0, R11, UR8, 0x2 ;  /* 0x000000080b007c11 */ /* 0x000fe4000f8e10ff */
[----:B0-----:R-:W-:Y:S02]  /*a340*/  MOV R5, UR5 ;  /* 0x0000000500057c02 */ /* 0x001fe40008000f00 */
[----:B--23--:R-:W-:Y:S01]  /*a350*/  MOV R4, UR4 ;  /* 0x0000000400047c02 */ /* 0x00cfe20008000f00 */
[----:B------:R-:W0:Y:S01]  /*a360*/  LDS R13, [R0+0x3650] ;  /* 0x00365000000d7984 */ /* 0x000e220000000800 */
[----:B------:R-:W-:Y:S02]  /*a370*/  SHF.R.S32.HI R5, RZ, 0x1f, R11 ;  /* 0x0000001fff057819 */ /* 0x000fe4000001140b */
[----:B------:R-:W-:Y:S01]  /*a380*/  MOV R3, UR6 ;  /* 0x0000000600037c02 */ /* 0x000fe20008000f00 */
[----:B------:R-:W2:Y:S01]  /*a390*/  LDS R15, [R0+0x3a50] ;  /* 0x003a5000000f7984 */ /* 0x000ea20000000800 */
[----:B------:R-:W-:Y:S01]  /*a3a0*/  MOV R2, R4 ;  /* 0x0000000400027202 */ /* 0x000fe20000000f00 */
[C---:B------:R-:W-:Y:S01]  /*a3b0*/  IMAD R4, R5.reuse, UR10, RZ ;  /* 0x0000000a05047c24 */ /* 0x040fe2000f8e02ff */
[----:B------:R-:W-:Y:S01]  /*a3c0*/  MOV R8, UR12 ;  /* 0x0000000c00087c02 */ /* 0x000fe20008000f00 */
[----:B------:R-:W-:Y:S01]  /*a3d0*/  IMAD R10, R5, UR16, RZ ;  /* 0x00000010050a7c24 */ /* 0x000fe2000f8e02ff */
[----:B-1----:R-:W-:Y:S01]  /*a3e0*/  MOV R7, UR7 ;  /* 0x0000000700077c02 */ /* 0x002fe20008000f00 */
[----:B------:R-:W-:Y:S01]  /*a3f0*/  IMAD.WIDE.U32 R2, R11, UR10, R2 ;  /* 0x0000000a0b027c25 */ /* 0x000fe2000f8e0002 */
[----:B------:R-:W-:-:S02]  /*a400*/  MOV R6, R8 ;  /* 0x0000000800067202 */ /* 0x000fc40000000f00 */
[----:B------:R-:W-:Y:S01]  /*a410*/  MOV R9, UR13 ;  /* 0x0000000d00097c02 */ /* 0x000fe20008000f00 */
[C---:B------:R-:W-:Y:S01]  /*a420*/  IMAD R5, R11.reuse, UR11, R4 ;  /* 0x0000000b0b057c24 */ /* 0x040fe2000f8e0204 */
[C---:B------:R-:W-:Y:S01]  /*a430*/  LEA R4, P0, R2.reuse, UR14, 0x2 ;  /* 0x0000000e02047c11 */ /* 0x040fe2000f8010ff */
[----:B------:R-:W-:Y:S02]  /*a440*/  IMAD R9, R11, UR17, R10 ;  /* 0x000000110b097c24 */ /* 0x000fe4000f8e020a */
[----:B------:R-:W-:Y:S02]  /*a450*/  IMAD.IADD R5, R3, 0x1, R5 ;  /* 0x0000000103057824 */ /* 0x000fe400078e0205 */
[C---:B------:R-:W-:Y:S01]  /*a460*/  IMAD.WIDE.U32 R6, R11.reuse, UR16, R6 ;  /* 0x000000100b067c25 */ /* 0x040fe2000f8e0006 */
[----:B------:R-:W-:Y:S02]  /*a470*/  IADD3 R11, R11, UR9, RZ ;  /* 0x000000090b0b7c10 */ /* 0x000fe4000fffe0ff */
[----:B------:R-:W-:-:S02]  /*a480*/  LEA.HI.X R5, R2, UR15, R5, 0x2, P0 ;  /* 0x0000000f02057c11 */ /* 0x000fc400080f1405 */
[----:B------:R-:W-:Y:S02]  /*a490*/  ISETP.GE.AND P0, PT, R11, UR20, PT ;  /* 0x000000140b007c0c */ /* 0x000fe4000bf06270 */
[----:B------:R-:W-:Y:S02]  /*a4a0*/  IADD3 R3, R7, R9, RZ ;  /* 0x0000000907037210 */ /* 0x000fe40007ffe0ff */
[----:B------:R-:W-:-:S04]  /*a4b0*/  LEA R8, P1, R6, UR18, 0x2 ;  /* 0x0000001206087c11 */ /* 0x000fc8000f8210ff */
[----:B------:R-:W-:Y:S01]  /*a4c0*/  LEA.HI.X R9, R6, UR19, R3, 0x2, P1 ;  /* 0x0000001306097c11 */ /* 0x000fe200088f1403 */
[----:B0-----:R0:W-:Y:S04]  /*a4d0*/  REDG.E.ADD.F32.FTZ.RN.STRONG.GPU desc[UR24][R4.64], R13 ;  /* 0x0000000d040079a6 */ /* 0x0011e8000c10f398 */
[----:B--2---:R0:W-:Y:S01]  /*a4e0*/  REDG.E.ADD.F32.FTZ.RN.STRONG.GPU desc[UR24][R8.64], R15 ;  /* 0x0000000f080079a6 */ /* 0x0041e2000c10f398 */
[----:B------:R-:W-:Y:S05]  /*a4f0*/  @!P0 BRA `(.L_x_4512) ;  /* 0xfffffffc008c8947 */ /* 0x000fea000383ffff */
[----:B------:R-:W-:Y:S05]  /*a500*/  BSYNC B0 ;  /* 0x0000000000007941 */ /* 0x000fea0003800000 */
.L_x_4511:
[----:B------:R-:W-:Y:S05]  /*a510*/  EXIT ;  /* 0x000000000000794d */ /* 0x000fea0003800000 */
.L_x_4460:
[----:B------:R-:W-:Y:S01]  /*a520*/  HFMA2.MMA R24, -RZ, RZ, 0, 5.9604644775390625e-08 ;  /* 0x00000001ff187435 */ /* 0x000fe200000001ff */
[----:B------:R-:W-:Y:S02]  /*a530*/  MOV R25, R6 ;  /* 0x0000000600197202 */ /* 0x000fe40000000f00 */
[----:B------:R-:W-:Y:S02]  /*a540*/  MOV R195, RZ ;  /* 0x000000ff00c37202 */ /* 0x000fe40000000f00 */
[----:B------:R-:W-:-:S07]  /*a550*/  MOV R2, 0xffffffff ;  /* 0xffffffff00027802 */ /* 0x000fce0000000f00 */
[----:B0----5:R-:W-:Y:S05]  /*a560*/  WARPSYNC.COLLECTIVE R2, `(.L_x_4513) ;  /* 0x0000000002087348 */ /* 0x021fea0003c00000 */
[----:B------:R1:W2:Y:S02]  /*a570*/  SHFL.UP P3, R10, R25, R24, R195 ;  /* 0x04000018190a7389 */ /* 0x0002a400000600c3 */
[----:B012--5:R-:W-:Y:S01]  /*a580*/  ENDCOLLECTIVE ;  /* 0x000000000000791b */ /* 0x027fe20003800000 */
.L_x_4513:
[----:B------:R-:W-:Y:S02]  /*a590*/  MOV R25, R7 ;  /* 0x0000000700197202 */ /* 0x000fe40000000f00 */
[----:B------:R-:W-:-:S07]  /*a5a0*/  MOV R11, R10 ;  /* 0x0000000a000b7202 */ /* 0x000fce0000000f00 */
[----:B------:R-:W-:Y:S05]  /*a5b0*/  WARPSYNC.COLLECTIVE R2, `(.L_x_4514) ;  /* 0x0000000002087348 */ /* 0x000fea0003c00000 */
[----:B------:R0:W1:Y:S02]  /*a5c0*/  SHFL.UP P3, R10, R25, R24, R195 ;  /* 0x04000018190a7389 */ /* 0x00006400000600c3 */
[----:B01----:R-:W-:Y:S01]  /*a5d0*/  ENDCOLLECTIVE ;  /* 0x000000000000791b */ /* 0x003fe20003800000 */
.L_x_4514:
        /* <DEDUP_REMOVED lines=8> */
.L_x_4515:
[----:B------:R-:W-:Y:S02]  /*a660*/  MOV R25, R7 ;  /* 0x0000000700197202 */ /* 0x000fe40000000f00 */
[----:B------:R-:W-:-:S07]  /*a670*/  MOV R11, R10 ;  /* 0x0000000a000b7202 */ /* 0x000fce0000000f00 */
[----:B------:R-:W-:Y:S05]  /*a680*/  WARPSYNC.COLLECTIVE R2, `(.L_x_4516) ;  /* 0x0000000002087348 */ /* 0x000fea0003c00000 */
[----:B------:R0:W1:Y:S02]  /*a690*/  SHFL.UP P3, R10, R25, R24, R195 ;  /* 0x04000018190a7389 */ /* 0x00006400000600c3 */
[----:B01----:R-:W-:Y:S01]  /*a6a0*/  ENDCOLLECTIVE ;  /* 0x000000000000791b */ /* 0x003fe20003800000 */
.L_x_4516:
        /* <DEDUP_REMOVED lines=8> */
.L_x_4517:
[----:B------:R-:W-:Y:S01]  /*a730*/  MOV R25, R7 ;  /* 0x0000000700197202 */ /* 0x000fe20000000f00 */
[----:B------:R-:W-:-:S07]  /*a740*/  IMAD.MOV.U32 R11, RZ, RZ, R10 ;  /* 0x000000ffff0b7224 */ /* 0x000fce00078e000a */
[----:B------:R-:W-:Y:S05]  /*a750*/  WARPSYNC.COLLECTIVE R2, `(.L_x_4518) ;  /* 0x0000000002087348 */ /* 0x000fea0003c00000 */
[----:B------:R0:W1:Y:S02]  /*a760*/  SHFL.UP P3, R10, R25, R24, R195 ;  /* 0x04000018190a7389 */ /* 0x00006400000600c3 */
[----:B01----:R-:W-:Y:S01]  /*a770*/  ENDCOLLECTIVE ;  /* 0x000000000000791b */ /* 0x003fe20003800000 */
.L_x_4518:
        /* <DEDUP_REMOVED lines=8> */
.L_x_4519:
[----:B------:R-:W-:Y:S02]  /*a800*/  MOV R25, R7 ;  /* 0x0000000700197202 */ /* 0x000fe40000000f00 */
[----:B------:R-:W-:-:S07]  /*a810*/  MOV R11, R10 ;  /* 0x0000000a000b7202 */ /* 0x000fce0000000f00 */
[----:B------:R-:W-:Y:S05]  /*a820*/  WARPSYNC.COLLECTIVE R2, `(.L_x_4520) ;  /* 0x0000000002087348 */ /* 0x000fea0003c00000 */
[----:B------:R0:W1:Y:S02]  /*a830*/  SHFL.UP P3, R10, R25, R24, R195 ;  /* 0x04000018190a7389 */ /* 0x00006400000600c3 */
[----:B01----:R-:W-:Y:S01]  /*a840*/  ENDCOLLECTIVE ;  /* 0x000000000000791b */ /* 0x003fe20003800000 */
.L_x_4520:
        /* <DEDUP_REMOVED lines=8> */
.L_x_4521:
[----:B------:R-:W-:Y:S02]  /*a8d0*/  MOV R25, R7 ;  /* 0x0000000700197202 */ /* 0x000fe40000000f00 */
[----:B------:R-:W-:-:S07]  /*a8e0*/  MOV R11, R10 ;  /* 0x0000000a000b7202 */ /* 0x000fce0000000f00 */
[----:B------:R-:W-:Y:S05]  /*a8f0*/  WARPSYNC.COLLECTIVE R2, `(.L_x_4522) ;  /* 0x0000000002087348 */ /* 0x000fea0003c00000 */
[----:B------:R0:W1:Y:S02]  /*a900*/  SHFL.UP P3, R10, R25, R24, R195 ;  /* 0x04000018190a7389 */ /* 0x00006400000600c3 */
[----:B01----:R-:W-:Y:S01]  /*a910*/  ENDCOLLECTIVE ;  /* 0x000000000000791b */ /* 0x003fe20003800000 */
.L_x_4522:
[----:B------:R-:W-:Y:S05]  /*a920*/  BRA `(.L_x_4523) ;  /* 0xffffffac00e87947 */ /* 0x000fea000383ffff */
.L_x_4461:
        /* <DEDUP_REMOVED lines=8> */
.L_x_4525:
[----:B------:R-:W-:Y:S05]  /*a9b0*/  BSYNC B0 ;  /* 0x0000000000007941 */ /* 0x000fea0003800000 */
.L_x_4524:
[----:B------:R-:W-:Y:S05]  /*a9c0*/  BRA `(.L_x_4526) ;  /* 0xffffffac00d47947 */ /* 0x000fea000383ffff */
.L_x_4462:
        /* <DEDUP_REMOVED lines=8> */
.L_x_4528:
[----:B------:R-:W-:Y:S05]  /*aa50*/  BSYNC B0 ;  /* 0x0000000000007941 */ /* 0x000fea0003800000 */
.L_x_4527:
[----:B------:R-:W-:Y:S05]  /*aa60*/  BRA `(.L_x_4529) ;  /* 0xffffffac00b47947 */ /* 0x000fea000383ffff */
.L_x_4463:
        /* <DEDUP_REMOVED lines=8> */
.L_x_4531:
[----:B------:R-:W-:Y:S05]  /*aaf0*/  BSYNC B0 ;  /* 0x0000000000007941 */ /* 0x000fea0003800000 */
.L_x_4530:
        /* <DEDUP_REMOVED lines=11> */
.L_x_4532:
[----:B------:R-:W-:Y:S05]  /*abb0*/  WARPSYNC.COLLECTIVE R2, `(.L_x_4533) ;  /* 0x0000000002087348 */ /* 0x000fea0003c00000 */
[----:B------:R0:W1:Y:S02]  /*abc0*/  SHFL.IDX P3, R11, R231, R232, R233 ;  /* 0x000000e8e70b7389 */ /* 0x00006400000600e9 */
[----:B01----:R-:W-:Y:S01]  /*abd0*/  ENDCOLLECTIVE ;  /* 0x000000000000791b */ /* 0x003fe20003800000 */
.L_x_4533:
[----:B------:R-:W-:Y:S02]  /*abe0*/  MOV R231, R9 ;  /* 0x0000000900e77202 */ /* 0x000fe40000000f00 */
[----:B------:R-:W-:Y:S02]  /*abf0*/  MOV R7, R10 ;  /* 0x0000000a00077202 */ /* 0x000fe40000000f00 */
[----:B------:R-:W-:-:S07]  /*ac00*/  MOV R8, R11 ;  /* 0x0000000b00087202 */ /* 0x000fce0000000f00 */
[----:B------:R-:W-:Y:S05]  /*ac10*/  WARPSYNC.COLLECTIVE R2, `(.L_x_4534) ;  /* 0x0000000002087348 */ /* 0x000fea0003c00000 */
[----:B------:R0:W1:Y:S02]  /*ac20*/  SHFL.IDX P3, R11, R231, R232, R233 ;  /* 0x000000e8e70b7389 */ /* 0x00006400000600e9 */
[----:B01----:R-:W-:Y:S01]  /*ac30*/  ENDCOLLECTIVE ;  /* 0x000000000000791b */ /* 0x003fe20003800000 */
.L_x_4534:
[----:B------:R-:W-:Y:S01]  /*ac40*/  MOV R9, R11 ;  /* 0x0000000b00097202 */ /* 0x000fe20000000f00 */
[----:B------:R-:W-:Y:S06]  /*ac50*/  BRA `(.L_x_4535) ;  /* 0xffffffac00507947 */ /* 0x000fec000383ffff */
.L_x_4465:
        /* <DEDUP_REMOVED lines=9> */
.L_x_4536:
[----:B------:R-:W-:Y:S02]  /*acf0*/  MOV R235, R5 ;  /* 0x0000000500eb7202 */ /* 0x000fe40000000f00 */
[----:B------:R-:W-:-:S07]  /*ad00*/  MOV R9, R10 ;  /* 0x0000000a00097202 */ /* 0x000fce0000000f00 */
[----:B------:R-:W-:Y:S05]  /*ad10*/  WARPSYNC.COLLECTIVE R2, `(.L_x_4537) ;  /* 0x0000000002087348 */ /* 0x000fea0003c00000 */
[----:B------:R0:W1:Y:S02]  /*ad20*/  SHFL.DOWN P6, R10, R235, R234, R237 ;  /* 0x080000eaeb0a7389 */ /* 0x00006400000c00ed */
[----:B01----:R-:W-:Y:S01]  /*ad30*/  ENDCOLLECTIVE ;  /* 0x000000000000791b */ /* 0x003fe20003800000 */
.L_x_4537:
        /* <DEDUP_REMOVED lines=8> */
.L_x_4538:
[----:B------:R-:W-:Y:S02]  /*adc0*/  MOV R235, R5 ;  /* 0x0000000500eb7202 */ /* 0x000fe40000000f00 */
[----:B------:R-:W-:-:S07]  /*add0*/  MOV R9, R10 ;  /* 0x0000000a00097202 */ /* 0x000fce0000000f00 */
[----:B------:R-:W-:Y:S05]  /*ade0*/  WARPSYNC.COLLECTIVE R2, `(.L_x_4539) ;  /* 0x0000000002087348 */ /* 0x000fea0003c00000 */
[----:B------:R0:W1:Y:S02]  /*adf0*/  SHFL.DOWN P6, R10, R235, R234, R237 ;  /* 0x080000eaeb0a7389 */ /* 0x00006400000c00ed */
[----:B01----:R-:W-:Y:S01]  /*ae00*/  ENDCOLLECTIVE ;  /* 0x000000000000791b */ /* 0x003fe20003800000 */
.L_x_4539:
        /* <DEDUP_REMOVED lines=8> */
.L_x_4540:
[----:B------:R-:W-:Y:S02]  /*ae90*/  MOV R235, R5 ;  /* 0x0000000500eb7202 */ /* 0x000fe40000000f00 */
[----:B------:R-:W-:-:S07]  /*aea0*/  MOV R9, R10 ;  /* 0x0000000a00097202 */ /* 0x000fce0000000f00 */
[----:B------:R-:W-:Y:S05]  /*aeb0*/  WARPSYNC.COLLECTIVE R2, `(.L_x_4541) ;  /* 0x0000000002087348 */ /* 0x000fea0003c00000 */
[----:B------:R0:W1:Y:S02]  /*aec0*/  SHFL.DOWN P6, R10, R235, R234, R237 ;  /* 0x080000eaeb0a7389 */ /* 0x00006400000c00ed */
[----:B01----:R-:W-:Y:S01]  /*aed0*/  ENDCOLLECTIVE ;  /* 0x000000000000791b */ /* 0x003fe20003800000 */
.L_x_4541:
        /* <DEDUP_REMOVED lines=8> */
.L_x_4542:
[----:B------:R-:W-:Y:S02]  /*af60*/  MOV R235, R5 ;  /* 0x0000000500eb7202 */ /* 0x000fe40000000f00 */
[----:B------:R-:W-:-:S07]  /*af70*/  MOV R9, R10 ;  /* 0x0000000a00097202 */ /* 0x000fce0000000f00 */
[----:B------:R-:W-:Y:S05]  /*af80*/  WARPSYNC.COLLECTIVE R2, `(.L_x_4543) ;  /* 0x0000000002087348 */ /* 0x000fea0003c00000 */
[----:B------:R0:W1:Y:S02]  /*af90*/  SHFL.DOWN P6, R10, R235, R234, R237 ;  /* 0x080000eaeb0a7389 */ /* 0x00006400000c00ed */
[----:B01----:R-:W-:Y:S01]  /*afa0*/  ENDCOLLECTIVE ;  /* 0x000000000000791b */ /* 0x003fe20003800000 */
.L_x_4543:
        /* <DEDUP_REMOVED lines=8> */
.L_x_4544:
[----:B------:R-:W-:Y:S02]  /*b030*/  MOV R235, R5 ;  /* 0x0000000500eb7202 */ /* 0x000fe40000000f00 */
[----:B------:R-:W-:-:S07]  /*b040*/  MOV R9, R10 ;  /* 0x0000000a00097202 */ /* 0x000fce0000000f00 */
[----:B------:R-:W-:Y:S05]  /*b050*/  WARPSYNC.COLLECTIVE R2, `(.L_x_4545) ;  /* 0x0000000002087348 */ /* 0x000fea0003c00000 */
[----:B------:R0:W1:Y:S02]  /*b060*/  SHFL.DOWN P6, R10, R235, R234, R237 ;  /* 0x080000eaeb0a7389 */ /* 0x00006400000c00ed */
[----:B01----:R-:W-:Y:S01]  /*b070*/  ENDCOLLECTIVE ;  /* 0x000000000000791b */ /* 0x003fe20003800000 */
.L_x_4545:
        /* <DEDUP_REMOVED lines=9> */
.L_x_4546:
[----:B------:R-:W-:Y:S02]  /*b110*/  MOV R231, R5 ;  /* 0x0000000500e77202 */ /* 0x000fe40000000f00 */
[----:B------:R-:W-:-:S07]  /*b120*/  MOV R218, R11 ;  /* 0x0000000b00da7202 */ /* 0x000fce0000000f00 */
[----:B------:R-:W-:Y:S05]  /*b130*/  WARPSYNC.COLLECTIVE R2, `(.L_x_4547) ;  /* 0x0000000002087348 */ /* 0x000fea0003c00000 */
[----:B------:R0:W1:Y:S02]  /*b140*/  SHFL.IDX P3, R11, R231, R232, R233 ;  /* 0x000000e8e70b7389 */ /* 0x00006400000600e9 */
[----:B01----:R-:W-:Y:S01]  /*b150*/  ENDCOLLECTIVE ;  /* 0x000000000000791b */ /* 0x003fe20003800000 */
.L_x_4547:
[----:B------:R-:W-:Y:S05]  /*b160*/  WARPSYNC.COLLECTIVE R2, `(.L_x_4548) ;  /* 0x0000000002087348 */ /* 0x000fea0003c00000 */
[----:B------:R0:W1:Y:S02]  /*b170*/  SHFL.DOWN P6, R10, R235, R234, R237 ;  /* 0x080000eaeb0a7389 */ /* 0x00006400000c00ed */
[----:B01----:R-:W-:Y:S01]  /*b180*/  ENDCOLLECTIVE ;  /* 0x000000000000791b */ /* 0x003fe20003800000 */
.L_x_4548:
[----:B------:R-:W-:Y:S02]  /*b190*/  MOV R231, R24 ;  /* 0x0000001800e77202 */ /* 0x000fe40000000f00 */
[----:B------:R-:W-:Y:S02]  /*b1a0*/  MOV R235, R5 ;  /* 0x0000000500eb7202 */ /* 0x000fe40000000f00 */
[----:B------:R-:W-:Y:S02]  /*b1b0*/  MOV R230, R11 ;  /* 0x0000000b00e67202 */ /* 0x000fe40000000f00 */
[----:B------:R-:W-:-:S07]  /*b1c0*/  MOV R8, R10 ;  /* 0x0000000a00087202 */ /* 0x000fce0000000f00 */
[----:B------:R-:W-:Y:S05]  /*b1d0*/  WARPSYNC.COLLECTIVE R2, `(.L_x_4549) ;  /* 0x0000000002087348 */ /* 0x000fea0003c00000 */
[----:B------:R0:W1:Y:S02]  /*b1e0*/  SHFL.DOWN P6, R10, R235, R234, R237 ;  /* 0x080000eaeb0a7389 */ /* 0x00006400000c00ed */
[----:B01----:R-:W-:Y:S01]  /*b1f0*/  ENDCOLLECTIVE ;  /* 0x000000000000791b */ /* 0x003fe20003800000 */
.L_x_4549:
[----:B------:R-:W-:Y:S05]  /*b200*/  WARPSYNC.COLLECTIVE R2, `(.L_x_4550) ;  /* 0x0000000002087348 */ /* 0x000fea0003c00000 */
[----:B------:R0:W1:Y:S02]  /*b210*/  SHFL.IDX P3, R11, R231, R232, R233 ;  /* 0x000000e8e70b7389 */ /* 0x00006400000600e9 */
[----:B01----:R-:W-:Y:S01]  /*b220*/  ENDCOLLECTIVE ;  /* 0x000000000000791b */ /* 0x003fe20003800000 */
.L_x_4550:
[----:B------:R-:W-:Y:S02]  /*b230*/  MOV R231, R25 ;  /* 0x0000001900e77202 */ /* 0x000fe40000000f00 */
[----:B------:R-:W-:Y:S02]  /*b240*/  MOV R9, R10 ;  /* 0x0000000a00097202 */ /* 0x000fe40000000f00 */
[----:B------:R-:W-:-:S07]  /*b250*/  MOV R10, R11 ;  /* 0x0000000b000a7202 */ /* 0x000fce0000000f00 */
[----:B------:R-:W-:Y:S05]  /*b260*/  WARPSYNC.COLLECTIVE R2, `(.L_x_4551) ;  /* 0x0000000002087348 */ /* 0x000fea0003c00000 */
[----:B------:R0:W1:Y:S02]  /*b270*/  SHFL.IDX P3, R11, R231, R232, R233 ;  /* 0x000000e8e70b7389 */ /* 0x00006400000600e9 */
[----:B01----:R-:W-:Y:S01]  /*b280*/  ENDCOLLECTIVE ;  /* 0x000000000000791b */ /* 0x003fe20003800000 */
.L_x_4551:
[----:B------:R-:W-:Y:S05]  /*b290*/  BRA `(.L_x_4552) ;  /* 0xffffffac009c7947 */ /* 0x000fea000383ffff */
.L_x_4553:
        /* <DEDUP_REMOVED lines=14> */
.L_x_10954:


//--------------------- .text._Z25selective_scan_bwd_kernelI32Selective_Scan_bwd_kernel_traitsILi64ELi16ELb0ELb1ELb0ELb1ELb1EffEEv12SSMParamsBwd --------------------------
	.section	.text._Z25selective_scan_bwd_kernelI32Selective_Scan_bwd_kernel_traitsILi64ELi16ELb0ELb1ELb0ELb1ELb1EffEEv12SSMParamsBwd,"ax",@progbits
	.align	128
        .global         _Z25selective_scan_bwd_kernelI32Selective_Scan_bwd_kernel_traitsILi64ELi16ELb0ELb1ELb0ELb1ELb1EffEEv12SSMParamsBwd
        .type           _Z25selective_scan_bwd_kernelI32Selective_Scan_bwd_kernel_traitsILi64ELi16ELb0ELb1ELb0ELb1ELb1EffEEv12SSMParamsBwd,@function
        .size           _Z25selective_scan_bwd_kernelI32Selective_Scan_bwd_kernel_traitsILi64ELi16ELb0ELb1ELb0ELb1ELb1EffEEv12SSMParamsBwd,(.L_x_10955 - _Z25selective_scan_bwd_kernelI32Selective_Scan_bwd_kernel_traitsILi64ELi16ELb0ELb1ELb0ELb1ELb1EffEEv12SSMParamsBwd)
        .other          _Z25selective_scan_bwd_kernelI32Selective_Scan_bwd_kernel_traitsILi64ELi16ELb0ELb1ELb0ELb1ELb1EffEEv12SSMParamsBwd,@"STO_CUDA_ENTRY STV_DEFAULT"
_Z25selective_scan_bwd_kernelI32Selective_Scan_bwd_kernel_traitsILi64ELi16ELb0ELb1ELb0ELb1ELb1EffEEv12SSMParamsBwd:
.text._Z25selective_scan_bwd_kernelI32Selective_Scan_bwd_kernel_traitsILi64ELi16ELb0ELb1ELb0ELb1ELb1EffEEv12SSMParamsBwd:
        /* <DEDUP_REMOVED lines=17> */
[----:B------:R-:W-:Y:S01]  /*0110*/  CS2R R20, SRZ ;  /* 0x0000000000147805 */ /* 0x000fe2000001ff00 */
[----:B------:R-:W-:Y:S01]  /*0120*/  UMOV UR4, URZ ;  /* 0x0000003f00047c82 */ /* 0x000fe20008000000 */
[----:B------:R-:W-:Y:S01]  /*0130*/  ULDC.64 UR10, c[0x0][0x290] ;  /* 0x0000a400000a7ab9 */ /* 0x000fe20000000a00 */
[----:B------:R-:W-:Y:S01]  /*0140*/  CS2R R18, SRZ ;  /* 0x0000000000127805 */ /* 0x000fe2000001ff00 */
[----:B------:R1:W4:Y:S01]  /*0150*/  @P1 LDG.E R6, desc[UR16][R2.64] ;  /* 0x0000001002061981 */ /* 0x000322000c1e1900 */
[----:B--2---:R-:W-:Y:S01]  /*0160*/  ISETP.NE.U32.AND P0, PT, R4, RZ, PT ;  /* 0x000000ff0400720c */ /* 0x004fe20003f05070 */
[----:B------:R-:W2:Y:S01]  /*0170*/  LDC R17, c[0x0][0x224] ;  /* 0x00008900ff117b82 */ /* 0x000ea20000000800 */
[----:B------:R-:W-:Y:S01]  /*0180*/  ULDC.64 UR14, c[0x0][0x328] ;  /* 0x0000ca00000e7ab9 */ /* 0x000fe20000000a00 */
[----:B------:R-:W-:Y:S01]  /*0190*/  ULDC.64 UR18, c[0x0][0x240] ;  /* 0x0000900000127ab9 */ /* 0x000fe20000000a00 */
[----:B------:R-:W-:-:S05]  /*01a0*/  ISETP.NE.AND.EX P0, PT, R5, RZ, PT, P0 ;  /* 0x000000ff0500720c */ /* 0x000fca0003f05300 */
[----:B------:R-:W1:Y:S08]  /*01b0*/  LDC.64 R26, c[0x0][0x330] ;  /* 0x0000cc00ff1a7b82 */ /* 0x000e700000000a00 */
[C---:B------:R-:W-:Y:S01]  /*01c0*/  @P0 LEA R4, P2, R157.reuse, R4, 0x2 ;  /* 0x000000049d040211 */ /* 0x040fe200078410ff */
[----:B------:R-:W1:Y:S03]  /*01d0*/  LDC.64 R28, c[0x0][0x258] ;  /* 0x00009600ff1c7b82 */ /* 0x000e660000000a00 */
        /* <DEDUP_REMOVED lines=13> */
[----:B--2---:R-:W-:Y:S01]  /*02b0*/  LEA R9, R17, 0xfffffc00, 0xa ;  /* 0xfffffc0011097811 */ /* 0x004fe200078e50ff */
[----:B------:R-:W-:Y:S01]  /*02c0*/  UIMAD UR5, UR20, UR10, URZ ;  /* 0x0000000a140572a4 */ /* 0x000fe2000f8e023f */
[----:B------:R-:W-:Y:S01]  /*02d0*/  HFMA2.MMA R162, -RZ, RZ, 0, 0 ;  /* 0x00000000ffa27435 */ /* 0x000fe200000001ff */
[----:B------:R-:W-:Y:S01]  /*02e0*/  UIMAD.WIDE.U32 UR8, UR21, UR10, URZ ;  /* 0x0000000a150872a5 */ /* 0x000fe2000f8e003f */
[----:B------:R-:W-:Y:S01]  /*02f0*/  MOV R151, RZ ;  /* 0x000000ff00977202 */ /* 0x000fe20000000f00 */
[----:B------:R-:W-:Y:S01]  /*0300*/  UIMAD UR13, UR21, UR11, UR5 ;  /* 0x0000000b150d72a4 */ /* 0x000fe2000f8e0205 */
[----:B------:R-:W2:Y:S01]  /*0310*/  LDC.64 R32, c[0x0][0x2f8] ;  /* 0x0000be00ff207b82 */ /* 0x000ea20000000a00 */
[----:B------:R-:W-:Y:S01]  /*0320*/  UIADD3 UR7, UR7, UR12, URZ ;  /* 0x0000000c07077290 */ /* 0x000fe2000fffe03f */
[----:B---3--:R-:W1:Y:S01]  /*0330*/  MUFU.RCP R0, R0 ;  /* 0x0000000000007308 */ /* 0x008e620000001000 */
[----:B------:R-:W-:Y:S01]  /*0340*/  ULDC.64 UR10, c[0x0][0x310] ;  /* 0x0000c400000a7ab9 */ /* 0x000fe20000000a00 */
[----:B------:R-:W-:Y:S01]  /*0350*/  UIMAD UR5, UR20, UR14, URZ ;  /* 0x0000000e140572a4 */ /* 0x000fe2000f8e023f */
[----:B------:R-:W-:Y:S01]  /*0360*/  @P3 LEA R18, P5, R157, R12, 0x2 ;  /* 0x0000000c9d123211 */ /* 0x000fe200078a10ff */
[----:B------:R-:W-:-:S02]  /*0370*/  UIADD3 UR9, UR9, UR13, URZ ;  /* 0x0000000d09097290 */ /* 0x000fc4000fffe03f */
[----:B------:R-:W3:Y:S01]  /*0380*/  LDC.64 R34, c[0x0][0x3b8] ;  /* 0x0000ee00ff227b82 */ /* 0x000ee20000000a00 */
[----:B------:R-:W-:Y:S01]  /*0390*/  @P3 LEA.HI.X R19, R157, R13, R8, 0x2, P5 ;  /* 0x0000000d9d133211 */ /* 0x000fe200028f1408 */
[----:B------:R-:W-:Y:S01]  /*03a0*/  UIMAD.WIDE.U32 UR12, UR21, UR18, URZ ;  /* 0x00000012150c72a5 */ /* 0x000fe2000f8e003f */
[----:B------:R-:W-:-:S05]  /*03b0*/  ISETP.NE.AND P3, PT, R16, RZ, PT ;  /* 0x000000ff1000720c */ /* 0x000fca0003f65270 */
[----:B------:R-:W4:Y:S01]  /*03c0*/  LDC.64 R144, c[0x0][0x2d8] ;  /* 0x0000b600ff907b82 */ /* 0x000f220000000a00 */
[----:B-1----:R-:W-:Y:S02]  /*03d0*/  IADD3 R2, R0, 0xffffffe, RZ ;  /* 0x0ffffffe00027810 */ /* 0x002fe40007ffe0ff */
[----:B------:R-:W-:Y:S02]  /*03e0*/  IABS R0, R157 ;  /* 0x0000009d00007213 */ /* 0x000fe40000000000 */
[----:B------:R1:W5:Y:S02]  /*03f0*/  F2I.FTZ.U32.TRUNC.NTZ R3, R2 ;  /* 0x0000000200037305 */ /* 0x000364000021f000 */
[----:B-1----:R-:W-:Y:S01]  /*0400*/  HFMA2.MMA R2, -RZ, RZ, 0, 0 ;  /* 0x00000000ff027435 */ /* 0x002fe200000001ff */
[----:B-----5:R-:W-:-:S05]  /*0410*/  IADD3 R14, RZ, -R3, RZ ;  /* 0x80000003ff0e7210 */ /* 0x020fca0007ffe0ff */
        /* <DEDUP_REMOVED lines=25> */
[----:B------:R-:W-:Y:S02]  /*05b0*/  UIMAD UR14, UR21, UR15, UR5 ;  /* 0x0000000f150e72a4 */ /* 0x000fe4000f8e0205 */
[----:B------:R-:W-:Y:S02]  /*05c0*/  UIMAD UR15, UR20, UR18, URZ ;  /* 0x00000012140f72a4 */ /* 0x000fe4000f8e023f */
[----:B------:R-:W-:Y:S01]  /*05d0*/  @P2 IADD3 R155, R155, 0x1, RZ ;  /* 0x000000019b9b2810 */ /* 0x000fe20007ffe0ff */
[----:B------:R-:W-:Y:S01]  /*05e0*/  UMOV UR5, URZ ;  /* 0x0000003f00057c82 */ /* 0x000fe20008000000 */
[----:B------:R-:W-:-:S02]  /*05f0*/  UIMAD UR15, UR21, UR19, UR15 ;  /* 0x00000013150f72a4 */ /* 0x000fc4000f8e020f */
[----:B------:R-:W-:Y:S01]  /*0600*/  @!P5 IADD3 R155, -R155, RZ, RZ ;  /* 0x000000ff9b9bd210 */ /* 0x000fe20007ffe1ff */
[----:B------:R-:W-:Y:S01]  /*0610*/  UIADD3 UR11, UR11, UR14, URZ ;  /* 0x0000000e0b0b7290 */ /* 0x000fe2000fffe03f */
[----:B------:R-:W-:Y:S01]  /*0620*/  @!P3 LOP3.LUT R155, RZ, R16, RZ, 0x33, !PT ;  /* 0x00000010ff9bb212 */ /* 0x000fe200078e33ff */
[----:B------:R-:W1:Y:S01]  /*0630*/  @P1 LDC R25, c[0x0][0x21c] ;  /* 0x00008700ff191b82 */ /* 0x000e620000000800 */
[----:B------:R-:W-:Y:S01]  /*0640*/  @P0 R2UR UR5, R4 ;  /* 0x00000000040502ca */ /* 0x000fe200000e0000 */
[----:B------:R-:W-:Y:S01]  /*0650*/  IMAD.WIDE.U32 R4, R157, R24, UR8 ;  /* 0x000000089d047e25 */ /* 0x000fe2000f8e0018 */
[----:B------:R-:W-:Y:S01]  /*0660*/  IADD3 R13, P0, R9, R2, RZ ;  /* 0x00000002090d7210 */ /* 0x000fe20007f1e0ff */
[----:B------:R-:W-:Y:S01]  /*0670*/  UIADD3 UR13, UR13, UR15, URZ ;  /* 0x0000000f0d0d7290 */ /* 0x000fe2000fffe03f */
[----:B------:R-:W-:Y:S01]  /*0680*/  SHF.R.S32.HI R153, RZ, 0x1f, R155 ;  /* 0x0000001fff997819 */ /* 0x000fe2000001149b */
[----:B------:R-:W-:Y:S01]  /*0690*/  IMAD.WIDE.U32 R6, R157, R26, UR10 ;  /* 0x0000000a9d067e25 */ /* 0x000fe2000f8e001a */
[----:B------:R-:W-:Y:S01]  /*06a0*/  IADD3.X R14, R11, R3, R14, P0, !PT ;  /* 0x000000030b0e7210 */ /* 0x000fe200007fe40e */
[----:B------:R-:W5:Y:S01]  /*06b0*/  @P1 LDC R16, c[0x0][0x214] ;  /* 0x00008500ff101b82 */ /* 0x000f620000000800 */
[----:B------:R-:W-:Y:S01]  /*06c0*/  IADD3 R8, P0, R9, R4, RZ ;  /* 0x0000000409087210 */ /* 0x000fe20007f1e0ff */
[----:B------:R-:W-:Y:S01]  /*06d0*/  IMAD R0, R153, R28, RZ ;  /* 0x0000001c99007224 */ /* 0x000fe200078e02ff */
[----:B------:R-:W-:Y:S01]  /*06e0*/  IADD3 R4, P2, R9, R6, RZ ;  /* 0x0000000609047210 */ /* 0x000fe20007f5e0ff */
[----:B------:R-:W-:Y:S01]  /*06f0*/  IMAD.WIDE.U32 R2, R155, R28, UR12 ;  /* 0x0000000c9b027e25 */ /* 0x000fe2000f8e001c */
[----:B------:R-:W-:-:S02]  /*0700*/  IADD3.X R10, R11, R5, R10, P0, !PT ;  /* 0x000000050b0a7210 */ /* 0x000fc400007fe40a */
[----:B------:R-:W-:Y:S01]  /*0710*/  ISETP.GE.AND P0, PT, R17, 0x1, PT ;  /* 0x000000011100780c */ /* 0x000fe20003f06270 */
[----:B------:R-:W3:Y:S01]  /*0720*/  @P1 LDC.64 R22, c[0x0][0x310] ;  /* 0x0000c400ff161b82 */ /* 0x000ee20000000a00 */
[----:B------:R-:W-:Y:S01]  /*0730*/  IMAD R15, R155, R29, R0 ;  /* 0x0000001d9b0f7224 */ /* 0x000fe200078e0200 */
[----:B------:R-:W-:Y:S02]  /*0740*/  IADD3 R9, P3, R9, R2, RZ ;  /* 0x0000000209097210 */ /* 0x000fe40007f7e0ff */
[----:B------:R-:W-:Y:S02]  /*0750*/  IADD3.X R6, R11, R7, R12, P2, !PT ;  /* 0x000000070b067210 */ /* 0x000fe400017fe40c */
[----:B------:R-:W-:Y:S02]  /*0760*/  IADD3 R2, R3, R15, RZ ;  /* 0x0000000f03027210 */ /* 0x000fe40007ffe0ff */
[----:B0-----:R-:W-:Y:S02]  /*0770*/  LEA R12, P2, R13, R30, 0x2 ;  /* 0x0000001e0d0c7211 */ /* 0x001fe400078410ff */
[----:B------:R-:W-:-:S02]  /*0780*/  IADD3.X R2, R11, R2, RZ, P3, !PT ;  /* 0x000000020b027210 */ /* 0x000fc40001ffe4ff */
[----:B------:R-:W-:Y:S02]  /*0790*/  LEA.HI.X R11, R13, R31, R14, 0x2, P2 ;  /* 0x0000001f0d0b7211 */ /* 0x000fe400010f140e */
[----:B--2---:R-:W-:Y:S01]  /*07a0*/  LEA R5, P2, R8, R32, 0x2 ;  /* 0x0000002008057211 */ /* 0x004fe200078410ff */
[----:B-----5:R-:W-:Y:S01]  /*07b0*/  @P1 IMAD R0, R16, UR21, R157 ;  /* 0x0000001510001c24 */ /* 0x020fe2000f8e029d */
[C---:B----4-:R-:W-:Y:S02]  /*07c0*/  LEA R147, P4, R9.reuse, R144, 0x2 ;  /* 0x0000009009937211 */ /* 0x050fe400078810ff */
[----:B------:R-:W-:Y:S01]  /*07d0*/  LEA.HI.X R7, R8, R33, R10, 0x2, P2 ;  /* 0x0000002108077211 */ /* 0x000fe200010f140a */
[----:B------:R-:W-:Y:S01]  /*07e0*/  @P1 IMAD R0, R0, R17, RZ ;  /* 0x0000001100001224 */ /* 0x000fe200078e02ff */
[----:B------:R-:W-:-:S03]  /*07f0*/  LEA.HI.X R145, R9, R145, R2, 0x2, P4 ;  /* 0x0000009109917211 */ /* 0x000fc600020f1402 */
[----:B-1----:R-:W-:Y:S01]  /*0800*/  @P1 IMAD R3, R0, R25, RZ ;  /* 0x0000001900031224 */ /* 0x002fe200078e02ff */
[----:B---3--:R-:W-:-:S03]  /*0810*/  LEA R0, P3, R4, R34, 0x2 ;  /* 0x0000002204007211 */ /* 0x008fc600078610ff */
[----:B------:R-:W-:Y:S01]  /*0820*/  @P1 IMAD.WIDE R22, R3, 0x8, R22 ;  /* 0x0000000803161825 */ /* 0x000fe200078e0216 */
[----:B------:R-:W-:Y:S02]  /*0830*/  LEA.HI.X R3, R4, R35, R6, 0x2, P3 ;  /* 0x0000002304037211 */ /* 0x000fe400018f1406 */
[----:B------:R-:W-:Y:S01]  /*0840*/  @!P1 CS2R R22, SRZ ;  /* 0x0000000000169805 */ /* 0x000fe2000001ff00 */
        /* <DEDUP_REMOVED lines=39> */
.L_x_4641:
        /* <DEDUP_REMOVED lines=110> */
[----:B---3--:R-:W-:Y:S04]  /*11a0*/  STS [R131+0x80], R6 ;  /* 0x0000800683007388 */ /* 0x008fe80000000800 */
[----:B----4-:R0:W-:Y:S04]  /*11b0*/  STS [R130+0x100], R5 ;  /* 0x0001000582007388 */ /* 0x0101e80000000800 */
[----:B-----5:R-:W-:Y:S04]  /*11c0*/  STS [R129+0x180], R8 ;  /* 0x0001800881007388 */ /* 0x020fe80000000800 */
[----:B------:R1:W-:Y:S01]  /*11d0*/  STS [R128+0x200], R7 ;  /* 0x0002000780007388 */ /* 0x0003e20000000800 */
[----:B0-----:R-:W-:-:S03]  /*11e0*/  CS2R R4, SRZ ;  /* 0x0000000000047805 */ /* 0x001fc6000001ff00 */
[----:B------:R-:W-:Y:S04]  /*11f0*/  STS [R127+0x280], R10 ;  /* 0x0002800a7f007388 */ /* 0x000fe80000000800 */
[----:B------:R0:W-:Y:S01]  /*1200*/  STS [R126+0x300], R9 ;  /* 0x000300097e007388 */ /* 0x0001e20000000800 */
[----:B-1----:R-:W-:-:S03]  /*1210*/  CS2R R6, SRZ ;  /* 0x0000000000067805 */ /* 0x002fc6000001ff00 */
[----:B------:R1:W-:Y:S04]  /*1220*/  STS [R125+0x380], R12 ;  /* 0x0003800c7d007388 */ /* 0x0003e80000000800 */
[----:B------:R2:W-:Y:S01]  /*1230*/  STS [R124+0x400], R11 ;  /* 0x0004000b7c007388 */ /* 0x0005e20000000800 */
[----:B0-----:R-:W-:-:S03]  /*1240*/  CS2R R8, SRZ ;  /* 0x0000000000087805 */ /* 0x001fc6000001ff00 */
[----:B------:R-:W-:Y:S01]  /*1250*/  STS [R123+0x480], R24 ;  /* 0x000480187b007388 */ /* 0x000fe20000000800 */
[----:B-1----:R-:W-:-:S03]  /*1260*/  LEA R12, P0, R16, UR30, 0x2 ;  /* 0x0000001e100c7c11 */ /* 0x002fc6000f8010ff */
[----:B------:R0:W-:Y:S01]  /*1270*/  STS [R122+0x500], R25 ;  /* 0x000500197a007388 */ /* 0x0001e20000000800 */
[----:B--2---:R-:W-:-:S03]  /*1280*/  CS2R R10, SRZ ;  /* 0x00000000000a7805 */ /* 0x004fc6000001ff00 */
[----:B------:R-:W-:Y:S04]  /*1290*/  STS [R121+0x580], R26 ;  /* 0x0005801a79007388 */ /* 0x000fe80000000800 */
[----:B------:R1:W-:Y:S01]  /*12a0*/  STS [R120+0x600], R27 ;  /* 0x0006001b78007388 */ /* 0x0003e20000000800 */
[----:B0-----:R-:W-:-:S03]  /*12b0*/  CS2R R24, SRZ ;  /* 0x0000000000187805 */ /* 0x001fc6000001ff00 */
[----:B------:R-:W-:Y:S04]  /*12c0*/  STS [R119+0x680], R28 ;  /* 0x0006801c77007388 */ /* 0x000fe80000000800 */
[----:B------:R0:W-:Y:S01]  /*12d0*/  STS [R118+0x700], R29 ;  /* 0x0007001d76007388 */ /* 0x0001e20000000800 */
[----:B-1----:R-:W-:-:S03]  /*12e0*/  CS2R R26, SRZ ;  /* 0x00000000001a7805 */ /* 0x002fc6000001ff00 */
[----:B------:R1:W-:Y:S01]  /*12f0*/  STS [R116+0x780], R13 ;  /* 0x0007800d74007388 */ /* 0x0003e20000000800 */
[----:B------:R-:W-:-:S03]  /*1300*/  NOP ;  /* 0x0000000000007918 */ /* 0x000fc60000000000 */
[----:B------:R-:W-:Y:S01]  /*1310*/  LDS R115, [R117] ;  /* 0x0000000075737984 */ /* 0x000fe20000000800 */
[----:B0-----:R-:W-:Y:S02]  /*1320*/  CS2R R28, SRZ ;  /* 0x00000000001c7805 */ /* 0x001fe4000001ff00 */
[----:B-1----:R-:W-:Y:S01]  /*1330*/  LEA.HI.X R13, R16, UR31, R17, 0x2, P0 ;  /* 0x0000001f100d7c11 */ /* 0x002fe200080f1411 */
[----:B------:R-:W-:Y:S01]  /*1340*/  LDS R114, [R117+0x4] ;  /* 0x0000040075727984 */ /* 0x000fe20000000800 */
[----:B------:R-:W-:-:S03]  /*1350*/  ISETP.GE.AND P0, PT, R160, R135, PT ;  /* 0x00000087a000720c */ /* 0x000fc60003f06270 */
        /* <DEDUP_REMOVED lines=45> */
[----:B--2---:R-:W-:Y:S04]  /*1630*/  STS [R131+0x80], R6 ;  /* 0x0000800683007388 */ /* 0x004fe80000000800 */
        /* <DEDUP_REMOVED lines=22> */
[----:B------:R-:W3:Y:S04]  /*17a0*/  LDS R90, [R117+0x1c] ;  /* 0x00001c00755a7984 */ /* 0x000ee80000000800 */
[----:B------:R-:W3:Y:S04]  /*17b0*/  LDS R93, [R117+0x20] ;  /* 0x00002000755d7984 */ /* 0x000ee80000000800 */
[----:B------:R-:W3:Y:S04]  /*17c0*/  LDS R88, [R117+0x24] ;  /* 0x0000240075587984 */ /* 0x000ee80000000800 */
[----:B------:R-:W3:Y:S04]  /*17d0*/  LDS R91, [R117+0x28] ;  /* 0x00002800755b7984 */ /* 0x000ee80000000800 */
[----:B------:R-:W3:Y:S04]  /*17e0*/  LDS R86, [R117+0x2c] ;  /* 0x00002c0075567984 */ /* 0x000ee80000000800 */
[----:B------:R-:W3:Y:S04]  /*17f0*/  LDS R89, [R117+0x30] ;  /* 0x0000300075597984 */ /* 0x000ee80000000800 */
[----:B------:R-:W4:Y:S04]  /*1800*/  LDS R84, [R117+0x34] ;  /* 0x0000340075547984 */ /* 0x000f280000000800 */
[----:B------:R-:W4:Y:S04]  /*1810*/  LDS R87, [R117+0x38] ;  /* 0x0000380075577984 */ /* 0x000f280000000800 */
[----:B------:R-:W4:Y:S01]  /*1820*/  LDS R82, [R117+0x3c] ;  /* 0x00003c0075527984 */ /* 0x000f220000000800 */
[----:B0-----:R-:W-:Y:S01]  /*1830*/  CS2R R4, SRZ ;  /* 0x0000000000047805 */ /* 0x001fe2000001ff00 */
[----:B------:R-:W-:Y:S01]  /*1840*/  BAR.SYNC.DEFER_BLOCKING 0x0 ;  /* 0x0000000000007b1d */ /* 0x000fe20000010000 */
[----:B-1----:R-:W-:-:S02]  /*1850*/  CS2R R6, SRZ ;  /* 0x0000000000067805 */ /* 0x002fc4000001ff00 */
[----:B--2---:R-:W-:-:S03]  /*1860*/  CS2R R8, SRZ ;  /* 0x0000000000087805 */ /* 0x004fc6000001ff00 */
[----:B------:R-:W2:Y:S01]  /*1870*/  @!P0 LDG.E R4, desc[UR16][R2.64] ;  /* 0x0000001002048981 */ /* 0x000ea2000c1e1900 */
[----:B------:R-:W-:-:S03]  /*1880*/  ISETP.GE.AND P0, PT, R160, R135, PT ;  /* 0x00000087a000720c */ /* 0x000fc60003f06270 */
[----:B------:R-:W2:Y:S01]  /*1890*/  @!P1 LDG.E R5, desc[UR16][R2.64+0x100] ;  /* 0x0001001002059981 */ /* 0x000ea2000c1e1900 */
[----:B------:R-:W-:-:S09]  /*18a0*/  ISETP.GE.AND P1, PT, R154, R135, PT ;  /* 0x000000879a00720c */ /* 0x000fd20003f26270 */
[----:B------:R-:W2:Y:S01]  /*18b0*/  @!P0 LDG.E R6, desc[UR16][R2.64+0x80] ;  /* 0x0000801002068981 */ /* 0x000ea2000c1e1900 */
[----:B------:R-:W-:-:S03]  /*18c0*/  ISETP.GE.AND P0, PT, R156, R135, PT ;  /* 0x000000879c00720c */ /* 0x000fc60003f06270 */
[----:B------:R-:W2:Y:S01]  /*18d0*/  @!P1 LDG.E R7, desc[UR16][R2.64+0x200] ;  /* 0x0002001002079981 */ /* 0x000ea2000c1e1900 */
[----:B------:R-:W-:Y:S02]  /*18e0*/  ISETP.GE.AND P1, PT, R150, R135, PT ;  /* 0x000000879600720c */ /* 0x000fe40003f26270 */
[----:B---3--:R-:W-:-:S07]  /*18f0*/  CS2R R10, SRZ ;  /* 0x00000000000a7805 */ /* 0x008fce000001ff00 */
[----:B------:R-:W3:Y:S01]  /*1900*/  @!P0 LDG.E R8, desc[UR16][R2.64+0x180] ;  /* 0x0001801002088981 */ /* 0x000ee2000c1e1900 */
[----:B------:R-:W-:-:S03]  /*1910*/  ISETP.GE.AND P0, PT, R152, R135, PT ;  /* 0x000000879800720c */ /* 0x000fc60003f06270 */
[----:B------:R-:W3:Y:S01]  /*1920*/  @!P1 LDG.E R9, desc[UR16][R2.64+0x300] ;  /* 0x0003001002099981 */ /* 0x000ee2000c1e1900 */
[----:B------:R-:W-:Y:S02]  /*1930*/  ISETP.GE.AND P1, PT, R146, R135, PT ;  /* 0x000000879200720c */ /* 0x000fe40003f26270 */
[----:B----4-:R-:W-:-:S07]  /*1940*/  CS2R R24, SRZ ;  /* 0x0000000000187805 */ /* 0x010fce000001ff00 */
[----:B------:R-:W4:Y:S01]  /*1950*/  @!P0 LDG.E R10, desc[UR16][R2.64+0x280] ;  /* 0x00028010020a8981 */ /* 0x000f22000c1e1900 */
[----:B------:R-:W-:-:S03]  /*1960*/  ISETP.GE.AND P0, PT, R148, R135, PT ;  /* 0x000000879400720c */ /* 0x000fc60003f06270 */
[----:B------:R-:W4:Y:S01]  /*1970*/  @!P1 LDG.E R11, desc[UR16][R2.64+0x400] ;  /* 0x00040010020b9981 */ /* 0x000f22000c1e1900 */
[----:B------:R-:W-:Y:S02]  /*1980*/  ISETP.NE.AND P1, PT, R32, RZ, PT ;  /* 0x000000ff2000720c */ /* 0x000fe40003f25270 */
[----:B-----5:R-:W-:Y:S02]  /*1990*/  CS2R R26, SRZ ;  /* 0x00000000001a7805 */ /* 0x020fe4000001ff00 */
[----:B------:R-:W-:Y:S02]  /*19a0*/  CS2R R28, SRZ ;  /* 0x00000000001c7805 */ /* 0x000fe4000001ff00 */
[----:B------:R-:W-:Y:S02]  /*19b0*/  CS2R R30, SRZ ;  /* 0x00000000001e7805 */ /* 0x000fe4000001ff00 */
[----:B------:R-:W5:Y:S04]  /*19c0*/  @!P3 LDG.E R27, desc[UR16][R2.64+0x600] ;  /* 0x00060010021bb981 */ /* 0x000f68000c1e1900 */
[----:B------:R-:W5:Y:S01]  /*19d0*/  @!P0 LDG.E R24, desc[UR16][R2.64+0x380] ;  /* 0x0003801002188981 */ /* 0x000f62000c1e1900 */
[----:B------:R-:W-:-:S03]  /*19e0*/  ISETP.NE.AND P0, PT, R33, RZ, PT ;  /* 0x000000ff2100720c */ /* 0x000fc60003f05270 */
        /* <DEDUP_REMOVED lines=22> */
[----:B--2---:R-:W-:Y:S04]  /*1b50*/  STS [R133], R4 ;  /* 0x0000000485007388 */ /* 0x004fe80000000800 */
[----:B------:R-:W-:Y:S04]  /*1b60*/  STS [R131+0x80], R6 ;  /* 0x0000800683007388 */ /* 0x000fe80000000800 */
[----:B------:R1:W-:Y:S02]  /*1b70*/  STS [R130+0x100], R5 ;  /* 0x0001000582007388 */ /* 0x0003e40000000800 */
[----:B-1----:R-:W1:Y:S02]  /*1b80*/  LDC.64 R4, c[0x0][0x2a0] ;  /* 0x0000a800ff047b82 */ /* 0x002e640000000a00 */
        /* <DEDUP_REMOVED lines=46> */
.L_x_4556:
[----:B------:R-:W-:Y:S05]  /*1e70*/  BSYNC B0 ;  /* 0x0000000000007941 */ /* 0x000fea0003800000 */
.L_x_4555:
        /* <DEDUP_REMOVED lines=35> */
.L_x_4558:
[----:B------:R-:W-:Y:S05]  /*20b0*/  BSYNC B0 ;  /* 0x0000000000007941 */ /* 0x000fea0003800000 */
.L_x_4557:
        /* <DEDUP_REMOVED lines=35> */
.L_x_4560:
[----:B------:R-:W-:Y:S05]  /*22f0*/  BSYNC B0 ;  /* 0x0000000000007941 */ /* 0x000fea0003800000 */
.L_x_4559:
        /* <DEDUP_REMOVED lines=35> */
.L_x_4562:
[----:B------:R-:W-:Y:S05]  /*2530*/  BSYNC B0 ;  /* 0x0000000000007941 */ /* 0x000fea0003800000 */
.L_x_4561:
        /* <DEDUP_REMOVED lines=35> */
.L_x_4564:
[----:B------:R-:W-:Y:S05]  /*2770*/  BSYNC B0 ;  /* 0x0000000000007941 */ /* 0x000fea0003800000 */
.L_x_4563:
        /* <DEDUP_REMOVED lines=35> */
.L_x_4566:
[----:B------:R-:W-:Y:S05]  /*29b0*/  BSYNC B0 ;  /* 0x0000000000007941 */ /* 0x000fea0003800000 */
.L_x_4565:
        /* <DEDUP_REMOVED lines=35> */
.L_x_4568:
[----:B------:R-:W-:Y:S05]  /*2bf0*/  BSYNC B0 ;  /* 0x0000000000007941 */ /* 0x000fea0003800000 */
.L_x_4567:
        /* <DEDUP_REMOVED lines=37> */
.L_x_4570:
[----:B------:R-:W-:Y:S05]  /*2e50*/  BSYNC B0 ;  /* 0x0000000000007941 */ /* 0x000fea0003800000 */
.L_x_4569:
        /* <DEDUP_REMOVED lines=38> */
.L_x_4572:
[----:B------:R-:W-:Y:S05]  /*30c0*/  BSYNC B0 ;  /* 0x0000000000007941 */ /* 0x000fea0003800000 */
.L_x_4571:
[----:B------:R-:W-:Y:S01]  /*30d0*/  BSSY B0, `(.L_x_4573) ;  /* 0x0000026000007945 */ /* 0x000fe20003800000 */
[----:B------:R-:W-:Y:S01]  /*30e0*/  IADD3 R25, R5, R11, RZ ;  /* 0x0000000b05197210 */ /* 0x000fe20007ffe0ff */
[----:B------:R-:W-:Y:S01]  /*30f0*/  IMAD R24, R2, UR20, RZ ;  /* 0x0000001402187c24 */ /* 0x000fe2000f8e02ff */
[----:B------:R-:W-:Y:S01]  /*3100*/  FSETP.GTU.FTZ.AND P3, PT, R87, 20, PT ;  /* 0x41a000005700780b */ /* 0x000fe20003f7c000 */
[----:B------:R-:W-:Y:S01]  /*3110*/  FADD.FTZ R82, R82, UR5 ;  /* 0x0000000552527e21 */ /* 0x000fe20008010000 */
[----:B------:R-:W-:Y:S01]  /*3120*/  @!P0 IADD3 R11, R11, R7, RZ ;  /* 0x000000070b0b8210 */ /* 0x000fe20007ffe0ff */
        /* <DEDUP_REMOVED lines=32> */
.L_x_4574:
[----:B------:R-:W-:Y:S05]  /*3330*/  BSYNC B0 ;  /* 0x0000000000007941 */ /* 0x000fea0003800000 */
.L_x_4573:
[----:B------:R-:W-:Y:S01]  /*3340*/  IADD3 R85, -R0, UR6, RZ ;  /* 0x0000000600557c10 */ /* 0x000fe2000fffe1ff */
[----:B------:R-:W-:Y:S01]  /*3350*/  BSSY B0, `(.L_x_4575) ;  /* 0x0000029000007945 */ /* 0x000fe20003800000 */
[----:B------:R-:W-:Y:S01]  /*3360*/  FSETP.GTU.FTZ.AND P2, PT, R82, 20, PT ;  /* 0x41a000005200780b */ /* 0x000fe20003f5c000 */
[----:B------:R-:W-:Y:S01]  /*3370*/  IMAD R3, R3, UR21, R24 ;  /* 0x0000001503037c24 */ /* 0x000fe2000f8e0218 */
[----:B------:R-:W-:Y:S01]  /*3380*/  MOV R5, R25 ;  /* 0x0000001900057202 */ /* 0x000fe20000000f00 */
[----:B------:R-:W-:Y:S01]  /*3390*/  IMAD R85, R85, -0x400, RZ ;  /* 0xfffffc0055557824 */ /* 0x000fe200078e02ff */
[----:B------:R-:W-:Y:S02]  /*33a0*/  @!P0 MOV R7, R11 ;  /* 0x0000000b00078202 */ /* 0x000fe40000000f00 */
[----:B------:R-:W-:Y:S02]  /*33b0*/  SHF.R.S32.HI R178, RZ, 0x1f, R157 ;  /* 0x0000001fffb27819 */ /* 0x000fe4000001149d */
[----:B------:R-:W-:-:S02]  /*33c0*/  @!P0 MOV R8, R14 ;  /* 0x0000000e00088202 */ /* 0x000fc40000000f00 */
        /* <DEDUP_REMOVED lines=33> */
.L_x_4576:
[----:B------:R-:W-:Y:S05]  /*35e0*/  BSYNC B0 ;  /* 0x0000000000007941 */ /* 0x000fea0003800000 */
.L_x_4575:
        /* <DEDUP_REMOVED lines=33> */
.L_x_4578:
[----:B------:R-:W-:Y:S05]  /*3800*/  BSYNC B0 ;  /* 0x0000000000007941 */ /* 0x000fea0003800000 */
.L_x_4577:
        /* <DEDUP_REMOVED lines=33> */
.L_x_4580:
[----:B------:R-:W-:Y:S05]  /*3a20*/  BSYNC B0 ;  /* 0x0000000000007941 */ /* 0x000fea0003800000 */
.L_x_4579:
        /* <DEDUP_REMOVED lines=33> */
.L_x_4582:
[----:B------:R-:W-:Y:S05]  /*3c40*/  BSYNC B0 ;  /* 0x0000000000007941 */ /* 0x000fea0003800000 */
.L_x_4581:
        /* <DEDUP_REMOVED lines=33> */
.L_x_4584:
[----:B------:R-:W-:Y:S05]  /*3e60*/  BSYNC B0 ;  /* 0x0000000000007941 */ /* 0x000fea0003800000 */
.L_x_4583:
        /* <DEDUP_REMOVED lines=33> */
.L_x_4586:
[----:B------:R-:W-:Y:S05]  /*4080*/  BSYNC B0 ;  /* 0x0000000000007941 */ /* 0x000fea0003800000 */
.L_x_4585:
        /* <DEDUP_REMOVED lines=36> */
[----:B------:R-:W-:Y:S01]  /*42d0*/  IADD3 R10, P4, R85, R4, RZ ;  /* 0x00000004550a7210 */ /* 0x000fe20007f9e0ff */
[----:B------:R-:W-:Y:S01]  /*42e0*/  LDS R0, [R117] ;  /* 0x0000000075007984 */ /* 0x000fe20000000800 */
[----:B------:R-:W-:-:S03]  /*42f0*/  @!P0 IADD3.X R26, R17, R3, R11, P3, !PT ;  /* 0x00000003111a8210 */ /* 0x000fc60001ffe40b */
[----:B------:R-:W-:Y:S01]  /*4300*/  LDS R71, [R117+0x24] ;  /* 0x0000240075477984 */ /* 0x000fe20000000800 */
[----:B------:R-:W-:-:S03]  /*4310*/  LEA R3, P1, R16, UR10, 0x2 ;  /* 0x0000000a10037c11 */ /* 0x000fc6000f8210ff */
        /* <DEDUP_REMOVED lines=9> */
[----:B------:R-:W-:Y:S01]  /*43b0*/  LDS R65, [R117+0x3c] ;  /* 0x00003c0075417984 */ /* 0x000fe20000000800 */
[----:B------:R-:W-:Y:S02]  /*43c0*/  LEA.HI.X R3, R10, R11, R5, 0x2, P2 ;  /* 0x0000000b0a037211 */ /* 0x000fe400010f1405 */
[----:B------:R-:W-:Y:S02]  /*43d0*/  CS2R R30, SRZ ;  /* 0x00000000001e7805 */ /* 0x000fe4000001ff00 */
[----:B------:R-:W-:Y:S02]  /*43e0*/  @!P0 LEA.HI.X R5, R25, UR11, R26, 0x2, P1 ;  /* 0x0000000b19058c11 */ /* 0x000fe400088f141a */
[----:B------:R-:W-:-:S02]  /*43f0*/  CS2R R28, SRZ ;  /* 0x00000000001c7805 */ /* 0x000fc4000001ff00 */
[----:B------:R-:W-:Y:S02]  /*4400*/  ISETP.GE.AND P1, PT, R160, R135, PT ;  /* 0x00000087a000720c */ /* 0x000fe40003f26270 */
[----:B------:R-:W-:Y:S01]  /*4410*/  CS2R R10, SRZ ;  /* 0x00000000000a7805 */ /* 0x000fe2000001ff00 */
[----:B------:R-:W-:Y:S01]  /*4420*/  BAR.SYNC.DEFER_BLOCKING 0x0 ;  /* 0x0000000000007b1d */ /* 0x000fe20000010000 */
[----:B------:R-:W-:-:S09]  /*4430*/  HFMA2.MMA R24, -RZ, RZ, 0, 0 ;  /* 0x00000000ff187435 */ /* 0x000fd200000001ff */
[----:B------:R-:W2:Y:S01]  /*4440*/  @!P1 LDG.E R10, desc[UR16][R6.64+-0xf80] ;  /* 0xfff08010060a9981 */ /* 0x000ea2000c1e1900 */
[-C--:B------:R-:W-:Y:S02]  /*4450*/  ISETP.GE.AND P1, PT, R148, R135.reuse, PT ;  /* 0x000000879400720c */ /* 0x080fe40003f26270 */
[-C--:B------:R-:W-:Y:S01]  /*4460*/  ISETP.GE.AND P2, PT, R158, R135.reuse, PT ;  /* 0x000000879e00720c */ /* 0x080fe20003f46270 */
[----:B------:R0:W3:Y:S01]  /*4470*/  @!P0 LDG.E R24, desc[UR16][R8.64] ;  /* 0x0000001008188981 */ /* 0x0000e2000c1e1900 */
[-C--:B------:R-:W-:Y:S02]  /*4480*/  ISETP.GE.AND P3, PT, R154, R135.reuse, PT ;  /* 0x000000879a00720c */ /* 0x080fe40003f66270 */
[----:B------:R-:W-:Y:S02]  /*4490*/  CS2R R26, SRZ ;  /* 0x00000000001a7805 */ /* 0x000fe4000001ff00 */
[-C--:B------:R-:W-:Y:S01]  /*44a0*/  ISETP.GE.AND P4, PT, R156, R135.reuse, PT ;  /* 0x000000879c00720c */ /* 0x080fe20003f86270 */
[----:B------:R-:W-:Y:S01]  /*44b0*/  HFMA2.MMA R32, -RZ, RZ, 0, 0 ;  /* 0x00000000ff207435 */ /* 0x000fe200000001ff */
[----:B------:R-:W-:-:S02]  /*44c0*/  ISETP.GE.AND P5, PT, R150, R135, PT ;  /* 0x000000879600720c */ /* 0x000fc40003fa6270 */
[----:B------:R-:W-:Y:S02]  /*44d0*/  CS2R R38, SRZ ;  /* 0x0000000000267805 */ /* 0x000fe4000001ff00 */
[-C--:B------:R-:W-:Y:S02]  /*44e0*/  ISETP.GE.AND P6, PT, R152, R135.reuse, PT ;  /* 0x000000879800720c */ /* 0x080fe40003fc6270 */
[----:B------:R-:W-:Y:S01]  /*44f0*/  MOV R25, RZ ;  /* 0x000000ff00197202 */ /* 0x000fe20000000f00 */
[----:B------:R-:W4:Y:S01]  /*4500*/  @!P1 LDG.E R30, desc[UR16][R6.64+-0xc80] ;  /* 0xfff38010061e9981 */ /* 0x000f22000c1e1900 */
[-C--:B------:R-:W-:Y:S02]  /*4510*/  ISETP.GE.AND P1, PT, R146, R135.reuse, PT ;  /* 0x000000879200720c */ /* 0x080fe40003f26270 */
[----:B0-----:R-:W-:Y:S02]  /*4520*/  CS2R R8, SRZ ;  /* 0x0000000000087805 */ /* 0x001fe4000001ff00 */
[----:B------:R-:W-:Y:S01]  /*4530*/  MOV R41, RZ ;  /* 0x000000ff00297202 */ /* 0x000fe20000000f00 */
        /* <DEDUP_REMOVED lines=20> */
[----:B------:R-:W-:-:S02]  /*4680*/  CS2R R44, SRZ ;  /* 0x00000000002c7805 */ /* 0x000fc4000001ff00 */
[----:B------:R-:W-:Y:S02]  /*4690*/  P2R R40, PR, RZ, 0x2 ;  /* 0x00000002ff287803 */ /* 0x000fe40000000000 */
[----:B------:R-:W-:Y:S02]  /*46a0*/  ISETP.GE.AND P1, PT, R160, R135, PT ;  /* 0x00000087a000720c */ /* 0x000fe40003f26270 */
[----:B0-----:R-:W-:Y:S02]  /*46b0*/  CS2R R6, SRZ ;  /* 0x0000000000067805 */ /* 0x001fe4000001ff00 */
[----:B------:R-:W-:Y:S01]  /*46c0*/  CS2R R46, SRZ ;  /* 0x00000000002e7805 */ /* 0x000fe2000001ff00 */
[----:B------:R-:W-:Y:S01]  /*46d0*/  HFMA2.MMA R48, -RZ, RZ, 0, 0 ;  /* 0x00000000ff307435 */ /* 0x000fe200000001ff */
[----:B------:R-:W-:Y:S02]  /*46e0*/  MOV R43, RZ ;  /* 0x000000ff002b7202 */ /* 0x000fe40000000f00 */
[----:B------:R-:W-:Y:S01]  /*46f0*/  CS2R R52, SRZ ;  /* 0x0000000000347805 */ /* 0x000fe2000001ff00 */
        /* <DEDUP_REMOVED lines=23> */
[----:B------:R-:W-:Y:S04]  /*4870*/  LDS R10, [R117+0x18] ;  /* 0x00001800750a7984 */ /* 0x000fe80000000800 */
[----:B------:R-:W4:Y:S04]  /*4880*/  LDS R11, [R117+0x1c] ;  /* 0x00001c00750b7984 */ /* 0x000f280000000800 */
[----:B------:R-:W5:Y:S04]  /*4890*/  LDS R24, [R117+0x20] ;  /* 0x0000200075187984 */ /* 0x000f680000000800 */
[----:B------:R-:W5:Y:S04]  /*48a0*/  LDS R25, [R117+0x24] ;  /* 0x0000240075197984 */ /* 0x000f680000000800 */
[----:B------:R-:W5:Y:S04]  /*48b0*/  LDS R26, [R117+0x28] ;  /* 0x00002800751a7984 */ /* 0x000f680000000800 */
[----:B------:R-:W5:Y:S04]  /*48c0*/  LDS R27, [R117+0x2c] ;  /* 0x00002c00751b7984 */ /* 0x000f680000000800 */
[----:B------:R-:W5:Y:S04]  /*48d0*/  LDS R28, [R117+0x30] ;  /* 0x00003000751c7984 */ /* 0x000f680000000800 */
[----:B------:R-:W5:Y:S04]  /*48e0*/  LDS R29, [R117+0x34] ;  /* 0x00003400751d7984 */ /* 0x000f680000000800 */
[----:B------:R-:W-:Y:S04]  /*48f0*/  LDS R30, [R117+0x38] ;  /* 0x00003800751e7984 */ /* 0x000fe80000000800 */
[----:B------:R-:W5:Y:S01]  /*4900*/  LDS R31, [R117+0x3c] ;  /* 0x00003c00751f7984 */ /* 0x000f620000000800 */
[----:B------:R-:W-:Y:S01]  /*4910*/  BAR.SYNC.DEFER_BLOCKING 0x0 ;  /* 0x0000000000007b1d */ /* 0x000fe20000010000 */
[----:B0-----:R-:W-:-:S02]  /*4920*/  CS2R R8, SRZ ;  /* 0x0000000000087805 */ /* 0x001fc4000001ff00 */
[----:B-1----:R-:W-:-:S03]  /*4930*/  CS2R R38, SRZ ;  /* 0x0000000000267805 */ /* 0x002fc6000001ff00 */
        /* <DEDUP_REMOVED lines=27> */
[----:B---3--:R-:W-:Y:S01]  /*4af0*/  FMUL.FTZ R50, R33, -1.4426950216293334961 ;  /* 0xbfb8aa3b21327820 */ /* 0x008fe20000410000 */
[----:B------:R-:W-:-:S04]  /*4b00*/  FMUL.FTZ R40, R37, -1.4426950216293334961 ;  /* 0xbfb8aa3b25287820 */ /* 0x000fc80000410000 */
[----:B------:R-:W1:Y:S01]  /*4b10*/  MUFU.EX2 R41, R41 ;  /* 0x0000002900297308 */ /* 0x000e620000000800 */
[----:B------:R-:W-:-:S07]  /*4b20*/  FMUL.FTZ R49, R34, -1.4426950216293334961 ;  /* 0xbfb8aa3b22317820 */ /* 0x000fce0000410000 */
[----:B------:R-:W2:Y:S01]  /*4b30*/  MUFU.EX2 R50, R50 ;  /* 0x0000003200327308 */ /* 0x000ea20000000800 */
[----:B----4-:R-:W-:-:S07]  /*4b40*/  FMUL.FTZ R51, R11, -1.4426950216293334961 ;  /* 0xbfb8aa3b0b337820 */ /* 0x010fce0000410000 */
[----:B------:R-:W3:Y:S01]  /*4b50*/  MUFU.EX2 R40, R40 ;  /* 0x0000002800287308 */ /* 0x000ee20000000800 */
[----:B0-----:R-:W-:Y:S01]  /*4b60*/  FMUL.FTZ R3, R10, -1.4426950216293334961 ;  /* 0xbfb8aa3b0a037820 */ /* 0x001fe20000410000 */
[----:B------:R-:W-:Y:S01]  /*4b70*/  FMUL.FTZ R42, R35, -1.4426950216293334961 ;  /* 0xbfb8aa3b232a7820 */ /* 0x000fe20000410000 */
[----:B------:R-:W-:Y:S01]  /*4b80*/  FMUL.FTZ R2, R32, -1.4426950216293334961 ;  /* 0xbfb8aa3b20027820 */ /* 0x000fe20000410000 */
[----:B-1----:R-:W-:-:S04]  /*4b90*/  FADD.FTZ R41, R41, 1 ;  /* 0x3f80000029297421 */ /* 0x002fc80000010000 */
[----:B------:R-:W0:Y:S01]  /*4ba0*/  MUFU.EX2 R49, R49 ;  /* 0x0000003100317308 */ /* 0x000e220000000800 */
[----:B-----5:R-:W-:Y:S01]  /*4bb0*/  FMUL.FTZ R55, R24, -1.4426950216293334961 ;  /* 0xbfb8aa3b18377820 */ /* 0x020fe20000410000 */
[----:B--2---:R-:W-:-:S06]  /*4bc0*/  FADD.FTZ R50, R50, 1 ;  /* 0x3f80000032327421 */ /* 0x004fcc0000010000 */
[----:B------:R1:W2:Y:S01]  /*4bd0*/  MUFU.EX2 R54, R51 ;  /* 0x0000003300367308 */ /* 0x0002a20000000800 */
[----:B---3--:R-:W-:-:S07]  /*4be0*/  FADD.FTZ R40, R40, 1 ;  /* 0x3f80000028287421 */ /* 0x008fce0000010000 */
[----:B------:R-:W3:Y:S01]  /*4bf0*/  MUFU.EX2 R3, R3 ;  /* 0x0000000300037308 */ /* 0x000ee20000000800 */
[----:B------:R-:W-:Y:S01]  /*4c00*/  FMUL.FTZ R56, R25, -1.4426950216293334961 ;  /* 0xbfb8aa3b19387820 */ /* 0x000fe20000410000 */
[----:B------:R-:W-:-:S06]  /*4c10*/  FMUL.FTZ R57, R26, -1.4426950216293334961 ;  /* 0xbfb8aa3b1a397820 */ /* 0x000fcc0000410000 */
[----:B------:R-:W4:Y:S01]  /*4c20*/  MUFU.EX2 R42, R42 ;  /* 0x0000002a002a7308 */ /* 0x000f220000000800 */
[----:B------:R-:W-:-:S07]  /*4c30*/  FMUL.FTZ R59, R27, -1.4426950216293334961 ;  /* 0xbfb8aa3b1b3b7820 */ /* 0x000fce0000410000 */
[----:B------:R-:W5:Y:S08]  /*4c40*/  MUFU.EX2 R2, R2 ;  /* 0x0000000200027308 */ /* 0x000f700000000800 */
[----:B------:R-:W-:Y:S01]  /*4c50*/  MUFU.RCP R41, R41 ;  /* 0x0000002900297308 */ /* 0x000fe20000001000 */
[----:B0-----:R-:W-:Y:S01]  /*4c60*/  FADD.FTZ R49, R49, 1 ;  /* 0x3f80000031317421 */ /* 0x001fe20000010000 */
[----:B------:R-:W-:-:S06]  /*4c70*/  FMUL.FTZ R61, R28, -1.4426950216293334961 ;  /* 0xbfb8aa3b1c3d7820 */ /* 0x000fcc0000410000 */
[----:B------:R-:W0:Y:S01]  /*4c80*/  MUFU.EX2 R55, R55 ;  /* 0x0000003700377308 */ /* 0x000e220000000800 */
[----:B-1----:R-:W-:Y:S01]  /*4c90*/  FMUL.FTZ R51, R29, -1.4426950216293334961 ;  /* 0xbfb8aa3b1d337820 */ /* 0x002fe20000410000 */
[----:B--2---:R-:W-:-:S06]  /*4ca0*/  FADD.FTZ R54, R54, 1 ;  /* 0x3f80000036367421 */ /* 0x004fcc0000010000 */
[----:B------:R-:W-:Y:S01]  /*4cb0*/  MUFU.RCP R50, R50 ;  /* 0x0000003200327308 */ /* 0x000fe20000001000 */
[----:B---3--:R-:W-:-:S07]  /*4cc0*/  FADD.FTZ R3, R3, 1 ;  /* 0x3f80000003037421 */ /* 0x008fce0000010000 */
[----:B------:R-:W-:Y:S01]  /*4cd0*/  MUFU.RCP R40, R40 ;  /* 0x0000002800287308 */ /* 0x000fe20000001000 */
[----:B----4-:R-:W-:-:S07]  /*4ce0*/  FADD.FTZ R42, R42, 1 ;  /* 0x3f8000002a2a7421 */ /* 0x010fce0000010000 */
[----:B------:R1:W-:Y:S08]  /*4cf0*/  MUFU.EX2 R58, R56 ;  /* 0x00000038003a7308 */ /* 0x0003f00000000800 */
[----:B------:R-:W2:Y:S01]  /*4d00*/  MUFU.EX2 R60, R57 ;  /* 0x00000039003c7308 */ /* 0x000ea20000000800 */
[----:B-1----:R-:W-:-:S07]  /*4d10*/  FMUL.FTZ R56, R31, -1.4426950216293334961 ;  /* 0xbfb8aa3b1f387820 */ /* 0x002fce0000410000 */
[----:B------:R-:W1:Y:S01]  /*4d20*/  MUFU.EX2 R62, R59 ;  /* 0x0000003b003e7308 */ /* 0x000e620000000800 */
[----:B-----5:R-:W-:-:S07]  /*4d30*/  FADD.FTZ R2, R2, 1 ;  /* 0x3f80000002027421 */ /* 0x020fce0000010000 */
[----:B------:R-:W-:Y:S01]  /*4d40*/  MUFU.EX2 R165, R56 ;  /* 0x0000003800a57308 */ /* 0x000fe20000000800 */
[----:B0-----:R-:W-:-:S07]  /*4d50*/  FADD.FTZ R55, R55, 1 ;  /* 0x3f80000037377421 */ /* 0x001fce0000010000 */
[----:B------:R2:W0:Y:S08]  /*4d60*/  MUFU.EX2 R63, R61 ;  /* 0x0000003d003f7308 */ /* 0x0004300000000800 */
[----:B------:R-:W3:Y:S08]  /*4d70*/  MUFU.EX2 R64, R51 ;  /* 0x0000003300407308 */ /* 0x000ef00000000800 */
[----:B------:R-:W-:Y:S08]  /*4d80*/  MUFU.RCP R56, R54 ;  /* 0x0000003600387308 */ /* 0x000ff00000001000 */
[----:B------:R-:W4:Y:S01]  /*4d90*/  MUFU.RCP R49, R49 ;  /* 0x0000003100317308 */ /* 0x000f220000001000 */
[----:B--2---:R-:W-:-:S07]  /*4da0*/  FADD.FTZ R61, R60, 1 ;  /* 0x3f8000003c3d7421 */ /* 0x004fce0000010000 */
[----:B------:R2:W-:Y:S01]  /*4db0*/  MUFU.RCP R57, R3 ;  /* 0x0000000300397308 */ /* 0x0005e20000001000 */
[----:B------:R-:W-:Y:S04]  /*4dc0*/  STS [R133], R44 ;  /* 0x0000002c85007388 */ /* 0x000fe80000000800 */
[----:B------:R-:W-:Y:S04]  /*4dd0*/  STS [R131+0x80], R6 ;  /* 0x0000800683007388 */ /* 0x000fe80000000800 */
[----:B------:R-:W-:Y:S04]  /*4de0*/  STS [R130+0x100], R7 ;  /* 0x0001000782007388 */ /* 0x000fe80000000800 */
[----:B------:R5:W-:Y:S04]  /*4df0*/  STS [R129+0x180], R8 ;  /* 0x0001800881007388 */ /* 0x000be80000000800 */
        /* <DEDUP_REMOVED lines=14> */
[----:B------:R-:W3:Y:S04]  /*4ee0*/  LDS R39, [R117] ;  /* 0x0000000075277984 */ /* 0x000ee80000000800 */
[----:B------:R-:W4:Y:S04]  /*4ef0*/  LDS R38, [R117+0x4] ;  /* 0x0000040075267984 */ /* 0x000f280000000800 */
[----:B------:R-:W4:Y:S04]  /*4f00*/  LDS R45, [R117+0x8] ;  /* 0x00000800752d7984 */ /* 0x000f280000000800 */
[----:B------:R-:W4:Y:S04]  /*4f10*/  LDS R44, [R117+0xc] ;  /* 0x00000c00752c7984 */ /* 0x000f280000000800 */
[----:B------:R-:W4:Y:S04]  /*4f20*/  LDS R46, [R117+0x14] ;  /* 0x00001400752e7984 */ /* 0x000f280000000800 */
[----:B------:R-:W4:Y:S04]  /*4f30*/  LDS R47, [R117+0x18] ;  /* 0x00001800752f7984 */ /* 0x000f280000000800 */
[----:B------:R-:W4:Y:S01]  /*4f40*/  LDS R48, [R117+0x1c] ;  /* 0x00001c0075307984 */ /* 0x000f220000000800 */
[----:B--2---:R-:W-:Y:S01]  /*4f50*/  FADD.FTZ R3, -R41, 1 ;  /* 0x3f80000029037421 */ /* 0x004fe20000010100 */
[----:B------:R-:W2:Y:S01]  /*4f60*/  MUFU.RCP R42, R42 ;  /* 0x0000002a002a7308 */ /* 0x000ea20000001000 */
[----:B-----5:R-:W-:Y:S01]  /*4f70*/  FADD.FTZ R8, -R50, 1 ;  /* 0x3f80000032087421 */ /* 0x020fe20000010100 */
[----:B------:R-:W5:Y:S01]  /*4f80*/  LDS R52, [R117+0x24] ;  /* 0x0000240075347984 */ /* 0x000f620000000800 */
[----:B-1----:R-:W-:Y:S01]  /*4f90*/  FFMA.FTZ R5, R36, R3, 1 ;  /* 0x3f80000024057423 */ /* 0x002fe20000010003 */
[----:B------:R-:W-:Y:S01]  /*4fa0*/  FMUL.FTZ R80, R30, -1.4426950216293334961 ;  /* 0xbfb8aa3b1e507820 */ /* 0x000fe20000410000 */
[----:B------:R-:W-:-:S03]  /*4fb0*/  FADD.FTZ R60, R62, 1 ;  /* 0x3f8000003e3c7421 */ /* 0x000fc60000010000 */
[----:B------:R1:W5:Y:S01]  /*4fc0*/  MUFU.RCP R51, R2 ;  /* 0x0000000200337308 */ /* 0x0003620000001000 */
[----:B------:R-:W-:Y:S01]  /*4fd0*/  LDS R53, [R117+0x20] ;  /* 0x0000200075357984 */ /* 0x000fe20000000800 */
[----:B0-----:R-:W-:Y:S01]  /*4fe0*/  FMUL.FTZ R7, R76, R43 ;  /* 0x0000002b4c077220 */ /* 0x001fe20000410000 */
[----:B------:R-:W-:Y:S02]  /*4ff0*/  FFMA.FTZ R62, R33, R8, 1 ;  /* 0x3f800000213e7423 */ /* 0x000fe40000010008 */
[----:B------:R-:W-:Y:S01]  /*5000*/  LDS R54, [R117+0x2c] ;  /* 0x00002c0075367984 */ /* 0x000fe20000000800 */
[----:B---3--:R-:W-:Y:S01]  /*5010*/  FMUL.FTZ R3, R0, R39 ;  /* 0x0000002700037220 */ /* 0x008fe20000410000 */
[----:B-1----:R-:W-:Y:S01]  /*5020*/  FADD.FTZ R2, -R40, 1 ;  /* 0x3f80000028027421 */ /* 0x002fe20000010100 */
[----:B------:R0:W-:Y:S01]  /*5030*/  MUFU.RCP R59, R55 ;  /* 0x00000037003b7308 */ /* 0x0001e20000001000 */
[----:B------:R-:W-:Y:S01]  /*5040*/  FMUL.FTZ R7, R50, R7 ;  /* 0x0000000732077220 */ /* 0x000fe20000410000 */
[----:B----4-:R-:W-:Y:S01]  /*5050*/  FMUL.FTZ R4, R79, R38 ;  /* 0x000000264f047220 */ /* 0x010fe20000410000 */
[----:B------:R-:W-:Y:S01]  /*5060*/  FFMA.FTZ R2, R37, R2, 1 ;  /* 0x3f80000025027423 */ /* 0x000fe20000010002 */
[----:B------:R-:W-:Y:S01]  /*5070*/  FMUL.FTZ R3, R40, R3 ;  /* 0x0000000328037220 */ /* 0x000fe20000410000 */
[----:B------:R-:W-:Y:S01]  /*5080*/  FADD.FTZ R63, R63, 1 ;  /* 0x3f8000003f3f7421 */ /* 0x000fe20000010000 */
[----:B------:R-:W-:Y:S01]  /*5090*/  FADD.FTZ R64, R64, 1 ;  /* 0x3f80000040407421 */ /* 0x000fe20000010000 */
[----:B------:R-:W-:Y:S01]  /*50a0*/  LDS R159, [R117+0x38] ;  /* 0x00003800759f7984 */ /* 0x000fe20000000800 */
[----:B------:R1:W3:Y:S03]  /*50b0*/  MUFU.EX2 R81, R80 ;  /* 0x0000005000517308 */ /* 0x0002e60000000800 */
[----:B0-----:R-:W0:Y:S01]  /*50c0*/  LDS R55, [R117+0x28] ;  /* 0x0000280075377984 */ /* 0x001e220000000800 */
[----:B------:R-:W-:Y:S01]  /*50d0*/  FMUL.FTZ R4, R41, R4 ;  /* 0x0000000429047220 */ /* 0x000fe20000410000 */
[----:B------:R-:W-:Y:S01]  /*50e0*/  FMUL.FTZ R2, R3, R2 ;  /* 0x0000000203027220 */ /* 0x000fe20000410000 */
[----:B------:R-:W-:Y:S01]  /*50f0*/  FADD.FTZ R3, -R49, 1 ;  /* 0x3f80000031037421 */ /* 0x000fe20000010100 */
[----:B-1----:R-:W-:Y:S01]  /*5100*/  FMUL.FTZ R80, R7, R62 ;  /* 0x0000003e07507220 */ /* 0x002fe20000410000 */
[----:B------:R-:W-:Y:S01]  /*5110*/  FADD.FTZ R62, -R56, 1 ;  /* 0x3f800000383e7421 */ /* 0x000fe20000010100 */
[----:B------:R-:W-:Y:S01]  /*5120*/  FMUL.FTZ R4, R4, R5 ;  /* 0x0000000504047220 */ /* 0x000fe20000410000 */
[----:B------:R1:W-:Y:S01]  /*5130*/  MUFU.RCP R161, R63 ;  /* 0x0000003f00a17308 */ /* 0x0003e20000001000 */
[----:B------:R-:W-:Y:S01]  /*5140*/  FFMA.FTZ R5, R34, R3, 1 ;  /* 0x3f80000022057423 */ /* 0x000fe20000010003 */
[----:B------:R-:W-:Y:S01]  /*5150*/  FFMA.FTZ R172, R11, R62, 1 ;  /* 0x3f8000000bac7423 */ /* 0x000fe2000001003e */
[----:B--2---:R-:W-:Y:S01]  /*5160*/  FADD.FTZ R6, -R42, 1 ;  /* 0x3f8000002a067421 */ /* 0x004fe20000010100 */
[----:B------:R-:W-:Y:S01]  /*5170*/  FMUL.FTZ R3, R78, R45 ;  /* 0x0000002d4e037220 */ /* 0x000fe20000410000 */
[----:B------:R-:W-:Y:S03]  /*5180*/  LDS R62, [R117+0x34] ;  /* 0x00003400753e7984 */ /* 0x000fe60000000800 */
[----:B------:R2:W-:Y:S01]  /*5190*/  MUFU.RCP R164, R64 ;  /* 0x0000004000a47308 */ /* 0x0005e20000001000 */
[----:B-1----:R-:W1:Y:S01]  /*51a0*/  LDS R63, [R117+0x30] ;  /* 0x00003000753f7984 */ /* 0x002e620000000800 */
[----:B------:R-:W-:Y:S01]  /*51b0*/  FMUL.FTZ R8, R77, R44 ;  /* 0x0000002c4d087220 */ /* 0x000fe20000410000 */
[----:B------:R-:W-:Y:S01]  /*51c0*/  FADD.FTZ R58, R58, 1 ;  /* 0x3f8000003a3a7421 */ /* 0x000fe20000010000 */
[----:B------:R-:W-:Y:S01]  /*51d0*/  FFMA.FTZ R6, R35, R6, 1 ;  /* 0x3f80000023067423 */ /* 0x000fe20000010006 */
[----:B------:R-:W-:Y:S01]  /*51e0*/  FMUL.FTZ R3, R42, R3 ;  /* 0x000000032a037220 */ /* 0x000fe20000410000 */
[----:B--2---:R-:W2:Y:S02]  /*51f0*/  LDS R64, [R117+0x3c] ;  /* 0x00003c0075407984 */ /* 0x004ea40000000800 */
[----:B------:R-:W4:Y:S01]  /*5200*/  MUFU.RCP R61, R61 ;  /* 0x0000003d003d7308 */ /* 0x000f220000001000 */
[----:B------:R-:W-:Y:S01]  /*5210*/  FMUL.FTZ R8, R49, R8 ;  /* 0x0000000831087220 */ /* 0x000fe20000410000 */
[----:B------:R-:W-:Y:S01]  /*5220*/  FMUL.FTZ R6, R3, R6 ;  /* 0x0000000603067220 */ /* 0x000fe20000410000 */
[----:B------:R-:W-:Y:S01]  /*5230*/  FMUL.FTZ R166, R75, R46 ;  /* 0x0000002e4ba67220 */ /* 0x000fe20000410000 */
[----:B-----5:R-:W-:Y:S01]  /*5240*/  FADD.FTZ R3, -R51, 1 ;  /* 0x3f80000033037421 */ /* 0x020fe20000010100 */
[----:B------:R-:W-:-:S03]  /*5250*/  FMUL.FTZ R8, R8, R5 ;  /* 0x0000000508087220 */ /* 0x000fc60000410000 */
[----:B------:R-:W5:Y:S01]  /*5260*/  MUFU.RCP R60, R60 ;  /* 0x0000003c003c7308 */ /* 0x000f620000001000 */
[----:B------:R-:W-:Y:S01]  /*5270*/  FADD.FTZ R5, -R57, 1 ;  /* 0x3f80000039057421 */ /* 0x000fe20000010100 */
[----:B------:R-:W-:Y:S01]  /*5280*/  FMUL.FTZ R168, R74, R47 ;  /* 0x0000002f4aa87220 */ /* 0x000fe20000410000 */
[----:B------:R-:W-:Y:S01]  /*5290*/  FMUL.FTZ R166, R51, R166 ;  /* 0x000000a633a67220 */ /* 0x000fe20000410000 */
[----:B------:R-:W-:-:S04]  /*52a0*/  FFMA.FTZ R3, R32, R3, 1 ;  /* 0x3f80000020037423 */ /* 0x000fc80000010003 */
[----:B------:R-:W0:Y:S01]  /*52b0*/  MUFU.RCP R58, R58 ;  /* 0x0000003a003a7308 */ /* 0x000e220000001000 */
[----:B---3--:R-:W-:Y:S01]  /*52c0*/  FADD.FTZ R81, R81, 1 ;  /* 0x3f80000051517421 */ /* 0x008fe20000010000 */
[----:B------:R-:W-:Y:S01]  /*52d0*/  FADD.FTZ R165, R165, 1 ;  /* 0x3f800000a5a57421 */ /* 0x000fe20000010000 */
[----:B------:R-:W-:Y:S01]  /*52e0*/  FFMA.FTZ R170, R10, R5, 1 ;  /* 0x3f8000000aaa7423 */ /* 0x000fe20000010005 */
[----:B------:R-:W-:Y:S01]  /*52f0*/  FMUL.FTZ R7, R73, R48 ;  /* 0x0000003049077220 */ /* 0x000fe20000410000 */
[----:B------:R-:W-:Y:S01]  /*5300*/  FMUL.FTZ R5, R57, R168 ;  /* 0x000000a839057220 */ /* 0x000fe20000410000 */
[----:B------:R-:W-:Y:S01]  /*5310*/  FMUL.FTZ R168, R166, R3 ;  /* 0x00000003a6a87220 */ /* 0x000fe20000410000 */
[----:B------:R-:W3:Y:S01]  /*5320*/  S2UR UR8, SR_CgaCtaId ;  /* 0x00000000000879c3 */ /* 0x000ee20000008800 */
[----:B------:R-:W1:Y:S01]  /*5330*/  MUFU.RCP R163, R81 ;  /* 0x0000005100a37308 */ /* 0x000e620000001000 */
[----:B------:R-:W-:Y:S01]  /*5340*/  FMUL.FTZ R7, R56, R7 ;  /* 0x0000000738077220 */ /* 0x000fe20000410000 */
[----:B------:R-:W-:Y:S01]  /*5350*/  FMUL.FTZ R170, R5, R170 ;  /* 0x000000aa05aa7220 */ /* 0x000fe20000410000 */
[----:B----4-:R-:W-:-:S04]  /*5360*/  FADD.FTZ R5, -R61, 1 ;  /* 0x3f8000003d057421 */ /* 0x010fc80000010100 */
[----:B------:R-:W-:Y:S06]  /*5370*/  BAR.SYNC.DEFER_BLOCKING 0x0 ;  /* 0x0000000000007b1d */ /* 0x000fec0000010000 */
[----:B------:R-:W4:Y:S01]  /*5380*/  MUFU.RCP R166, R165 ;  /* 0x000000a500a67308 */ /* 0x000f220000001000 */
[----:B------:R-:W-:Y:S01]  /*5390*/  FMUL.FTZ R172, R7, R172 ;  /* 0x000000ac07ac7220 */ /* 0x000fe20000410000 */
[----:B-----5:R-:W-:Y:S01]  /*53a0*/  FADD.FTZ R180, -R60, 1 ;  /* 0x3f8000003cb47421 */ /* 0x020fe20000010100 */
[----:B------:R-:W-:Y:S01]  /*53b0*/  FFMA.FTZ R7, R26, R5, 1 ;  /* 0x3f8000001a077423 */ /* 0x000fe20000010005 */
[----:B0-----:R-:W-:Y:S01]  /*53c0*/  FADD.FTZ R174, -R58, 1 ;  /* 0x3f8000003aae7421 */ /* 0x001fe20000010100 */
[----:B------:R-:W-:Y:S01]  /*53d0*/  FMUL.FTZ R5, R71, R52 ;  /* 0x0000003447057220 */ /* 0x000fe20000410000 */
[----:B------:R-:W-:Y:S01]  /*53e0*/  FFMA.FTZ R182, R27, R180, 1 ;  /* 0x3f8000001bb67423 */ /* 0x000fe200000100b4 */
[----:B------:R-:W-:Y:S01]  /*53f0*/  FMUL.FTZ R180, R70, R55 ;  /* 0x0000003746b47220 */ /* 0x000fe20000410000 */
[----:B------:R-:W-:Y:S01]  /*5400*/  FFMA.FTZ R176, R25, R174, 1 ;  /* 0x3f80000019b07423 */ /* 0x000fe200000100ae */
        /* <DEDUP_REMOVED lines=8> */
[----:B------:R-:W-:Y:S01]  /*5490*/  FMUL.FTZ R9, R60, R9 ;  /* 0x000000093c097220 */ /* 0x000fe20000410000 */
[----:B------:R-:W-:Y:S01]  /*54a0*/  FADD.FTZ R184, -R164, 1 ;  /* 0x3f800000a4b87421 */ /* 0x000fe20000010100 */
[----:B-1----:R-:W-:Y:S01]  /*54b0*/  FADD.FTZ R5, -R163, 1 ;  /* 0x3f800000a3057421 */ /* 0x002fe20000010100 */
[----:B----4-:R-:W-:Y:S01]  /*54c0*/  FADD.FTZ R188, -R166, 1 ;  /* 0x3f800000a6bc7421 */ /* 0x010fe20000010100 */
        /* <DEDUP_REMOVED lines=10> */
[----:B--2---:R-:W-:Y:S01]  /*5570*/  FMUL.FTZ R9, R65, R64 ;  /* 0x0000004041097220 */ /* 0x004fe20000410000 */
        /* <DEDUP_REMOVED lines=8> */
[----:B---3--:R-:W-:Y:S01]  /*5600*/  ULEA UR7, UR8, UR7, 0x18 ;  /* 0x0000000708077291 */ /* 0x008fe2000f8ec03f */
[----:B------:R-:W-:Y:S01]  /*5610*/  FMUL.FTZ R186, R5, R186 ;  /* 0x000000ba05ba7220 */ /* 0x000fe20000410000 */
[----:B------:R-:W-:Y:S01]  /*5620*/  FMUL.FTZ R188, R188, R7 ;  /* 0x00000007bcbc7220 */ /* 0x000fe20000410000 */
[----:B------:R-:W-:Y:S01]  /*5630*/  FMUL.FTZ R190, R9, R190 ;  /* 0x000000be09be7220 */ /* 0x000fe20000410000 */
[----:B------:R-:W-:Y:S04]  /*5640*/  STS [R117], R2 ;  /* 0x0000000275007388 */ /* 0x000fe80000000800 */
[----:B------:R-:W-:Y:S04]  /*5650*/  STS [R117+0x4], R4 ;  /* 0x0000040475007388 */ /* 0x000fe80000000800 */
        /* <DEDUP_REMOVED lines=39> */
[----:B------:R-:W-:Y:S03]  /*58d0*/  BSSY B0, `(.L_x_4587) ;  /* 0x0000014000007945 */ /* 0x000fe60003800000 */
[----:B------:R-:W-:Y:S01]  /*58e0*/  IMAD R9, R7, UR21, R2 ;  /* 0x0000001507097c24 */ /* 0x000fe2000f8e0202 */
[----:B------:R-:W-:-:S02]  /*58f0*/  IADD3 R2, P1, R16, R14, RZ ;  /* 0x0000000e10027210 */ /* 0x000fc40007f3e0ff */
[----:B------:R-:W-:Y:S02]  /*5900*/  @P6 LOP3.LUT R177, R177, 0x2, RZ, 0xfc, !PT ;  /* 0x00000002b1b16812 */ /* 0x000fe400078efcff */
[----:B------:R-:W-:Y:S02]  /*5910*/  IADD3 R203, R5, R9, RZ ;  /* 0x0000000905cb7210 */ /* 0x000fe40007ffe0ff */
[----:B------:R-:W-:Y:S02]  /*5920*/  IADD3.X R81, R17, R15, RZ, P1, !PT ;  /* 0x0000000f11517210 */ /* 0x000fe40000ffe4ff */
[----:B-1----:R-:W-:-:S13]  /*5930*/  ISETP.GE.AND P0, PT, R16, R201, PT ;  /* 0x000000c91000720c */ /* 0x002fda0003f06270 */
[----:B------:R-:W-:Y:S05]  /*5940*/  @P0 BRA `(.L_x_4588) ;  /* 0x0000000000300947 */ /* 0x000fea0003800000 */
[----:B------:R-:W-:Y:S01]  /*5950*/  MOV R3, R81 ;  /* 0x0000005100037202 */ /* 0x000fe20000000f00 */
[----:B------:R-:W-:Y:S02]  /*5960*/  ULDC.64 UR10, c[0x0][0x3a0] ;  /* 0x0000e800000a7ab9 */ /* 0x000fe40000000a00 */
        /* <DEDUP_REMOVED lines=10> */
.L_x_4588:
[----:B------:R-:W-:Y:S05]  /*5a10*/  BSYNC B0 ;  /* 0x0000000000007941 */ /* 0x000fea0003800000 */
.L_x_4587:
        /* <DEDUP_REMOVED lines=140> */
[----:B------:R-:W-:Y:S02]  /*62e0*/  ULDC.64 UR12, c[0x0][0x2c8] ;  /* 0x0000b200000c7ab9 */ /* 0x000fe40000000a00 */
        /* <DEDUP_REMOVED lines=9> */
.L_x_4591:
[----:B------:R-:W-:Y:S05]  /*6380*/  BSYNC B0 ;  /* 0x0000000000007941 */ /* 0x000fea0003800000 */
.L_x_4590:
        /* <DEDUP_REMOVED lines=42> */
.L_x_4589:
        /* <DEDUP_REMOVED lines=46> */
[----:B------:R-:W-:Y:S01]  /*6910*/  ISETP.GE.AND P0, PT, R16, R135, PT ;  /* 0x000000871000720c */ /* 0x000fe20003f06270 */
[----:B------:R-:W-:Y:S01]  /*6920*/  ULDC.64 UR8, c[0x0][0x230] ;  /* 0x00008c0000087ab9 */ /* 0x000fe20000000a00 */
[----:B------:R-:W-:Y:S01]  /*6930*/  IADD3 R30, R137, -0x1, RZ ;  /* 0xffffffff891e7810 */ /* 0x000fe20007ffe0ff */
[----:B------:R-:W-:Y:S01]  /*6940*/  IMAD R4, R178, UR8, RZ ;  /* 0x00000008b2047c24 */ /* 0x000fe2000f8e02ff */
[----:B------:R-:W-:Y:S01]  /*6950*/  LOP3.LUT R177, R177, 0xfffffffe, RZ, 0xc0, !PT ;  /* 0xfffffffeb1b17812 */ /* 0x000fe200078ec0ff */
[C---:B------:R-:W-:Y:S01]  /*6960*/  IMAD.WIDE.U32 R24, R157.reuse, UR8, RZ ;  /* 0x000000089d187c25 */ /* 0x040fe2000f8e00ff */
[----:B------:R-:W-:Y:S02]  /*6970*/  LEA.HI R2, R30, R30, RZ, 0x1 ;  /* 0x0000001e1e027211 */ /* 0x000fe400078f08ff */
[----:B------:R-:W-:Y:S02]  /*6980*/  CS2R R46, SRZ ;  /* 0x00000000002e7805 */ /* 0x000fe4000001ff00 */
[----:B------:R-:W-:Y:S01]  /*6990*/  MOV R31, RZ ;  /* 0x000000ff001f7202 */ /* 0x000fe20000000f00 */
[----:B------:R-:W-:Y:S01]  /*69a0*/  IMAD R29, R157, UR9, R4 ;  /* 0x000000099d1d7c24 */ /* 0x000fe2000f8e0204 */
[----:B------:R-:W-:-:S02]  /*69b0*/  LOP3.LUT R3, R2, 0xfffffe, RZ, 0xc0, !PT ;  /* 0x00fffffe02037812 */ /* 0x000fc400078ec0ff */
[----:B------:R-:W-:Y:S02]  /*69c0*/  CS2R R44, SRZ ;  /* 0x00000000002c7805 */ /* 0x000fe4000001ff00 */
[----:B------:R-:W-:Y:S02]  /*69d0*/  CS2R R42, SRZ ;  /* 0x00000000002a7805 */ /* 0x000fe4000001ff00 */
[----:B------:R-:W-:Y:S02]  /*69e0*/  @P0 LOP3.LUT R177, R177, 0x1, RZ, 0xfc, !PT ;  /* 0x00000001b1b10812 */ /* 0x000fe400078efcff */
[----:B------:R-:W-:Y:S02]  /*69f0*/  CS2R R40, SRZ ;  /* 0x0000000000287805 */ /* 0x000fe4000001ff00 */
[----:B------:R-:W-:Y:S02]  /*6a00*/  IADD3 R30, R30, -R3, RZ ;  /* 0x800000031e1e7210 */ /* 0x000fe40007ffe0ff */
[----:B------:R-:W-:-:S02]  /*6a10*/  CS2R R38, SRZ ;  /* 0x0000000000267805 */ /* 0x000fc4000001ff00 */
[----:B------:R-:W-:Y:S02]  /*6a20*/  CS2R R36, SRZ ;  /* 0x0000000000247805 */ /* 0x000fe4000001ff00 */
[----:B------:R-:W-:Y:S02]  /*6a30*/  CS2R R34, SRZ ;  /* 0x0000000000227805 */ /* 0x000fe4000001ff00 */
[----:B------:R-:W-:Y:S02]  /*6a40*/  CS2R R32, SRZ ;  /* 0x0000000000207805 */ /* 0x000fe4000001ff00 */
[----:B------:R-:W-:Y:S01]  /*6a50*/  IADD3 R29, R25, R29, RZ ;  /* 0x0000001d191d7210 */ /* 0x000fe20007ffe0ff */
        /* <DEDUP_REMOVED lines=11> */
.L_x_4636:
[----:B-1----:R-:W-:Y:S01]  /*6b10*/  SHF.R.S32.HI R161, RZ, 0x1f, R31 ;  /* 0x0000001fffa17819 */ /* 0x002fe2000001141f */
[----:B0-2---:R-:W-:Y:S01]  /*6b20*/  IMAD.WIDE.U32 R4, R31, UR18, R16 ;  /* 0x000000121f047c25 */ /* 0x005fe2000f8e0010 */
[-C--:B------:R-:W-:Y:S02]  /*6b30*/  ISETP.GE.AND P0, PT, R160, R135.reuse, PT ;  /* 0x00000087a000720c */ /* 0x080fe40003f06270 */
[----:B------:R-:W-:Y:S02]  /*6b40*/  CS2R R26, SRZ ;  /* 0x00000000001a7805 */ /* 0x000fe4000001ff00 */
[-C--:B------:R-:W-:Y:S01]  /*6b50*/  ISETP.GE.AND P1, PT, R158, R135.reuse, PT ;  /* 0x000000879e00720c */ /* 0x080fe20003f26270 */
[----:B------:R-:W-:Y:S01]  /*6b60*/  IMAD R2, R161, UR18, RZ ;  /* 0x00000012a1027c24 */ /* 0x000fe2000f8e02ff */
[----:B------:R-:W-:Y:S02]  /*6b70*/  ISETP.GE.AND P2, PT, R156, R135, PT ;  /* 0x000000879c00720c */ /* 0x000fe40003f46270 */
[----:B------:R-:W-:-:S02]  /*6b80*/  CS2R R10, SRZ ;  /* 0x00000000000a7805 */ /* 0x000fc4000001ff00 */
[----:B------:R-:W-:Y:S01]  /*6b90*/  ISETP.GE.AND P4, PT, R152, R135, PT ;  /* 0x000000879800720c */ /* 0x000fe20003f86270 */
[----:B------:R-:W-:Y:S01]  /*6ba0*/  IMAD R3, R31, UR19, R2 ;  /* 0x000000131f037c24 */ /* 0x000fe2000f8e0202 */
[----:B------:R-:W-:Y:S02]  /*6bb0*/  LEA R2, P3, R4, R147, 0x2 ;  /* 0x0000009304027211 */ /* 0x000fe400078610ff */
[----:B------:R-:W-:Y:S02]  /*6bc0*/  CS2R R164, SRZ ;  /* 0x0000000000a47805 */ /* 0x000fe4000001ff00 */
[----:B------:R-:W-:Y:S02]  /*6bd0*/  LOP3.LUT P5, RZ, R177, 0x1, RZ, 0xc0, !PT ;  /* 0x00000001b1ff7812 */ /* 0x000fe400078ac0ff */
[----:B------:R-:W-:-:S04]  /*6be0*/  IADD3 R3, R5, R3, RZ ;  /* 0x0000000305037210 */ /* 0x000fc80007ffe0ff */
[----:B------:R-:W-:Y:S02]  /*6bf0*/  LEA.HI.X R3, R4, R145, R3, 0x2, P3 ;  /* 0x0000009104037211 */ /* 0x000fe400018f1403 */
[-C--:B------:R-:W-:Y:S01]  /*6c00*/  ISETP.GE.AND P3, PT, R154, R135.reuse, PT ;  /* 0x000000879a00720c */ /* 0x080fe20003f66270 */
[----:B------:R-:W1:Y:S02]  /*6c10*/  LDC.64 R4, c[0x0][0x2d0] ;  /* 0x0000b400ff047b82 */ /* 0x000e640000000a00 */
[----:B------:R-:W2:Y:S01]  /*6c20*/  @!P0 LDG.E R26, desc[UR16][R2.64+0x80] ;  /* 0x00008010021a8981 */ /* 0x000ea2000c1e1900 */
[-C--:B------:R-:W-:Y:S02]  /*6c30*/  ISETP.GE.AND P0, PT, R150, R135.reuse, PT ;  /* 0x000000879600720c */ /* 0x080fe40003f06270 */
[----:B------:R-:W-:Y:S02]  /*6c40*/  MOV R163, RZ ;  /* 0x000000ff00a37202 */ /* 0x000fe40000000f00 */
[----:B------:R-:W-:Y:S01]  /*6c50*/  CS2R R166, SRZ ;  /* 0x0000000000a67805 */ /* 0x000fe2000001ff00 */
[----:B------:R-:W3:Y:S01]  /*6c60*/  @!P1 LDG.E R11, desc[UR16][R2.64+0x100] ;  /* 0x00010010020b9981 */ /* 0x000ee2000c1e1900 */
[----:B------:R-:W-:-:S03]  /*6c70*/  ISETP.GE.AND P1, PT, R148, R135, PT ;  /* 0x000000879400720c */ /* 0x000fc60003f26270 */
[----:B------:R-:W4:Y:S01]  /*6c80*/  @!P2 LDG.E R164, desc[UR16][R2.64+0x180] ;  /* 0x0001801002a4a981 */ /* 0x000f22000c1e1900 */
[----:B------:R-:W-:-:S03]  /*6c90*/  ISETP.GE.AND P2, PT, R146, R135, PT ;  /* 0x000000879200720c */ /* 0x000fc60003f46270 */
[----:B------:R-:W4:Y:S01]  /*6ca0*/  @!P3 LDG.E R27, desc[UR16][R2.64+0x200] ;  /* 0x00020010021bb981 */ /* 0x000f22000c1e1900 */
[-C--:B------:R-:W-:Y:S02]  /*6cb0*/  ISETP.GE.AND P3, PT, R144, R135.reuse, PT ;  /* 0x000000879000720c */ /* 0x080fe40003f66270 */
[----:B------:R-:W-:Y:S01]  /*6cc0*/  CS2R R168, SRZ ;  /* 0x0000000000a87805 */ /* 0x000fe2000001ff00 */
[----:B------:R-:W4:Y:S01]  /*6cd0*/  @!P0 LDG.E R163, desc[UR16][R2.64+0x300] ;  /* 0x0003001002a38981 */ /* 0x000f22000c1e1900 */
[-C--:B------:R-:W-:Y:S02]  /*6ce0*/  ISETP.GE.AND P0, PT, R140, R135.reuse, PT ;  /* 0x000000878c00720c */ /* 0x080fe40003f06270 */
[----:B------:R-:W-:Y:S01]  /*6cf0*/  MOV R6, R24 ;  /* 0x0000001800067202 */ /* 0x000fe20000000f00 */
[----:B------:R-:W4:Y:S01]  /*6d00*/  @!P4 LDG.E R166, desc[UR16][R2.64+0x280] ;  /* 0x0002801002a6c981 */ /* 0x000f22000c1e1900 */
[----:B------:R-:W-:Y:S02]  /*6d10*/  ISETP.GE.AND P4, PT, R142, R135, PT ;  /* 0x000000878e00720c */ /* 0x000fe40003f86270 */
[----:B------:R-:W-:Y:S01]  /*6d20*/  MOV R7, R29 ;  /* 0x0000001d00077202 */ /* 0x000fe20000000f00 */
[----:B------:R-:W-:Y:S01]  /*6d30*/  IMAD R8, R161, UR14, RZ ;  /* 0x0000000ea1087c24 */ /* 0x000fe2000f8e02ff */
[----:B------:R-:W-:-:S02]  /*6d40*/  CS2R R172, SRZ ;  /* 0x0000000000ac7805 */ /* 0x000fc4000001ff00 */
[----:B------:R-:W-:Y:S01]  /*6d50*/  CS2R R170, SRZ ;  /* 0x0000000000aa7805 */ /* 0x000fe2000001ff00 */
[----:B------:R-:W4:Y:S01]  /*6d60*/  @!P1 LDG.E R168, desc[UR16][R2.64+0x380] ;  /* 0x0003801002a89981 */ /* 0x000f22000c1e1900 */
[----:B------:R-:W-:-:S03]  /*6d70*/  IMAD.WIDE.U32 R6, R31, UR14, R6 ;  /* 0x0000000e1f067c25 */ /* 0x000fc6000f8e0006 */
[----:B------:R-:W4:Y:S01]  /*6d80*/  @!P2 LDG.E R165, desc[UR16][R2.64+0x400] ;  /* 0x0004001002a5a981 */ /* 0x000f22000c1e1900 */
[----:B------:R-:W-:Y:S01]  /*6d90*/  IMAD R9, R31, UR15, R8 ;  /* 0x0000000f1f097c24 */ /* 0x000fe2000f8e0208 */
[----:B------:R-:W-:Y:S02]  /*6da0*/  ISETP.GE.AND P1, PT, R138, R135, PT ;  /* 0x000000878a00720c */ /* 0x000fe40003f26270 */
[----:B------:R-:W4:Y:S01]  /*6db0*/  @!P0 LDG.E R172, desc[UR16][R2.64+0x580] ;  /* 0x0005801002ac8981 */ /* 0x000f22000c1e1900 */
[----:B-1----:R-:W-:Y:S02]  /*6dc0*/  LEA R8, P0, R6, R4, 0x2 ;  /* 0x0000000406087211 */ /* 0x002fe400078010ff */
[----:B------:R-:W-:Y:S01]  /*6dd0*/  IADD3 R4, R7, R9, RZ ;  /* 0x0000000907047210 */ /* 0x000fe20007ffe0ff */
[----:B------:R-:W2:Y:S01]  /*6de0*/  @!P5 LDG.E R10, desc[UR16][R2.64] ;  /* 0x00000010020ad981 */ /* 0x000ea2000c1e1900 */
[----:B------:R-:W-:-:S03]  /*6df0*/  ISETP.GE.AND P2, PT, R136, R135, PT ;  /* 0x000000878800720c */ /* 0x000fc60003f46270 */
[----:B------:R-:W4:Y:S01]  /*6e00*/  @!P3 LDG.E R170, desc[UR16][R2.64+0x480] ;  /* 0x0004801002aab981 */ /* 0x000f22000c1e1900 */
[-C--:B------:R-:W-:Y:S01]  /*6e10*/  ISETP.GE.AND P3, PT, R134, R135.reuse, PT ;  /* 0x000000878600720c */ /* 0x080fe20003f66270 */
[----:B------:R-:W-:Y:S02]  /*6e20*/  HFMA2.MMA R174, -RZ, RZ, 0, 0 ;  /* 0x00000000ffae7435 */ /* 0x000fe400000001ff */
[----:B------:R-:W4:Y:S01]  /*6e30*/  @!P4 LDG.E R167, desc[UR16][R2.64+0x500] ;  /* 0x0005001002a7c981 */ /* 0x000f22000c1e1900 */
[----:B------:R-:W-:Y:S02]  /*6e40*/  ISETP.GE.AND P4, PT, R132, R135, PT ;  /* 0x000000878400720c */ /* 0x000fe40003f86270 */
[----:B------:R-:W-:Y:S01]  /*6e50*/  LEA.HI.X R9, R6, R5, R4, 0x2, P0 ;  /* 0x0000000506097211 */ /* 0x000fe200000f1404 */
[----:B------:R-:W4:Y:S04]  /*6e60*/  @!P1 LDG.E R169, desc[UR16][R2.64+0x600] ;  /* 0x0006001002a99981 */ /* 0x000f28000c1e1900 */
[----:B------:R-:W4:Y:S04]  /*6e70*/  LDG.E R159, desc[UR16][R8.64] ;  /* 0x00000010089f7981 */ /* 0x000f28000c1e1900 */
[----:B------:R-:W4:Y:S04]  /*6e80*/  @!P2 LDG.E R174, desc[UR16][R2.64+0x680] ;  /* 0x0006801002aea981 */ /* 0x000f28000c1e1900 */
[----:B------:R-:W4:Y:S04]  /*6e90*/  @!P3 LDG.E R171, desc[UR16][R2.64+0x700] ;  /* 0x0007001002abb981 */ /* 0x000f28000c1e1900 */
[----:B------:R1:W4:Y:S01]  /*6ea0*/  @!P4 LDG.E R173, desc[UR16][R2.64+0x780] ;  /* 0x0007801002adc981 */ /* 0x000322000c1e1900 */
[----:B------:R-:W-:-:S04]  /*6eb0*/  IMAD R4, R178, UR24, RZ ;  /* 0x00000018b2047c24 */ /* 0x000fc8000f8e02ff */
[C---:B------:R-:W-:Y:S02]  /*6ec0*/  IMAD R175, R157.reuse, UR25, R4 ;  /* 0x000000199daf7c24 */ /* 0x040fe4000f8e0204 */
[----:B------:R-:W0:Y:S01]  /*6ed0*/  LDC.64 R4, c[0x0][0x2e0] ;  /* 0x0000b800ff047b82 */ /* 0x000e220000000a00 */
[----:B------:R-:W-:-:S04]  /*6ee0*/  IMAD.WIDE.U32 R6, R157, UR24, RZ ;  /* 0x000000189d067c25 */ /* 0x000fc8000f8e00ff */
[----:B-1----:R-:W-:Y:S01]  /*6ef0*/  IMAD R2, R161, UR22, RZ ;  /* 0x00000016a1027c24 */ /* 0x002fe2000f8e02ff */
[----:B------:R-:W-:-:S03]  /*6f00*/  IADD3 R7, R7, R175, RZ ;  /* 0x000000af07077210 */ /* 0x000fc60007ffe0ff */
[C---:B------:R-:W-:Y:S02]  /*6f10*/  IMAD R9, R31.reuse, UR23, R2 ;  /* 0x000000171f097c24 */ /* 0x040fe4000f8e0202 */
[----:B------:R-:W-:Y:S01]  /*6f20*/  IMAD.WIDE.U32 R2, R31, UR22, R6 ;  /* 0x000000161f027c25 */ /* 0x000fe2000f8e0006 */
[----:B------:R-:W-:-:S04]  /*6f30*/  ISETP.GE.AND P0, PT, R137, 0x2, PT ;  /* 0x000000028900780c */ /* 0x000fc80003f06270 */
[----:B------:R-:W-:Y:S02]  /*6f40*/  ISETP.NE.OR P0, PT, R179, RZ, !P0 ;  /* 0x000000ffb300720c */ /* 0x000fe40004705670 */
[----:B------:R-:W-:Y:S02]  /*6f50*/  IADD3 R3, R3, R9, RZ ;  /* 0x0000000903037210 */ /* 0x000fe40007ffe0ff */
[----:B0-----:R-:W-:-:S04]  /*6f60*/  LEA R4, P1, R2, R4, 0x2 ;  /* 0x0000000402047211 */ /* 0x001fc800078210ff */
[----:B------:R-:W-:-:S05]  /*6f70*/  LEA.HI.X R5, R2, R5, R3, 0x2, P1 ;  /* 0x0000000502057211 */ /* 0x000fca00008f1403 */
[----:B------:R-:W0:Y:S01]  /*6f80*/  @!P0 LDC R8, c[0x0][0x21c] ;  /* 0x00008700ff088b82 */ /* 0x000e220000000800 */
[----:B------:R-:W-:Y:S02]  /*6f90*/  ISETP.NE.AND P1, PT, R149, RZ, PT ;  /* 0x000000ff9500720c */ /* 0x000fe40003f25270 */
[----:B------:R-:W-:Y:S02]  /*6fa0*/  LEA R3, R30, R31, 0x8 ;  /* 0x0000001f1e037211 */ /* 0x000fe400078e40ff */
[----:B------:R-:W-:Y:S01]  /*6fb0*/  @!P0 IADD3 R2, R137, -0x2, RZ ;  /* 0xfffffffe89028810 */ /* 0x000fe20007ffe0ff */
        /* <DEDUP_REMOVED lines=13> */
[----:B--2---:R-:W-:Y:S04]  /*7090*/  STS [R133], R10 ;  /* 0x0000000a85007388 */ /* 0x004fe80000000800 */
[----:B------:R-:W-:Y:S04]  /*70a0*/  STS [R131+0x80], R26 ;  /* 0x0000801a83007388 */ /* 0x000fe80000000800 */
[----:B---3--:R-:W-:Y:S04]  /*70b0*/  STS [R130+0x100], R11 ;  /* 0x0001000b82007388 */ /* 0x008fe80000000800 */
[----:B----4-:R-:W-:Y:S04]  /*70c0*/  STS [R129+0x180], R164 ;  /* 0x000180a481007388 */ /* 0x010fe80000000800 */
[----:B------:R-:W-:Y:S01]  /*70d0*/  STS [R128+0x200], R27 ;  /* 0x0002001b80007388 */ /* 0x000fe20000000800 */
[----:B------:R-:W-:-:S03]  /*70e0*/  FMUL.FTZ R6, R159, 1.4426950216293334961 ;  /* 0x3fb8aa3b9f067820 */ /* 0x000fc60000410000 */
[----:B------:R1:W-:Y:S04]  /*70f0*/  STS [R127+0x280], R166 ;  /* 0x000280a67f007388 */ /* 0x0003e80000000800 */
[----:B------:R-:W-:Y:S04]  /*7100*/  STS [R126+0x300], R163 ;  /* 0x000300a37e007388 */ /* 0x000fe80000000800 */
[----:B------:R-:W-:Y:S04]  /*7110*/  STS [R125+0x380], R168 ;  /* 0x000380a87d007388 */ /* 0x000fe80000000800 */
[----:B------:R-:W-:Y:S01]  /*7120*/  STS [R124+0x400], R165 ;  /* 0x000400a57c007388 */ /* 0x000fe20000000800 */
[----:B------:R-:W-:-:S03]  /*7130*/  FMUL.FTZ R242, R6, R101 ;  /* 0x0000006506f27220 */ /* 0x000fc60000410000 */
[----:B------:R-:W-:Y:S04]  /*7140*/  STS [R123+0x480], R170 ;  /* 0x000480aa7b007388 */ /* 0x000fe80000000800 */
[----:B------:R-:W-:Y:S04]  /*7150*/  STS [R122+0x500], R167 ;  /* 0x000500a77a007388 */ /* 0x000fe80000000800 */
[----:B------:R-:W-:Y:S04]  /*7160*/  STS [R121+0x580], R172 ;  /* 0x000580ac79007388 */ /* 0x000fe80000000800 */
[----:B------:R-:W-:Y:S04]  /*7170*/  STS [R120+0x600], R169 ;  /* 0x000600a978007388 */ /* 0x000fe80000000800 */
[----:B------:R-:W-:Y:S04]  /*7180*/  STS [R119+0x680], R174 ;  /* 0x000680ae77007388 */ /* 0x000fe80000000800 */
[----:B------:R-:W-:Y:S01]  /*7190*/  STS [R118+0x700], R171 ;  /* 0x000700ab76007388 */ /* 0x000fe20000000800 */
[----:B------:R-:W2:Y:S03]  /*71a0*/  MUFU.EX2 R242, R242 ;  /* 0x000000f200f27308 */ /* 0x000ea60000000800 */
[----:B------:R-:W-:Y:S01]  /*71b0*/  STS [R116+0x780], R173 ;  /* 0x000780ad74007388 */ /* 0x000fe20000000800 */
[----:B------:R-:W-:-:S03]  /*71c0*/  NOP ;  /* 0x0000000000007918 */ /* 0x000fc60000000000 */
[----:B------:R-:W3:Y:S04]  /*71d0*/  LDS R164, [R117+0x4] ;  /* 0x0000040075a47984 */ /* 0x000ee80000000800 */
[----:B------:R-:W4:Y:S01]  /*71e0*/  LDS R163, [R117] ;  /* 0x0000000075a37984 */ /* 0x000f220000000800 */
[----:B-1----:R-:W-:-:S03]  /*71f0*/  IADD3 R166, R149, 0x200, RZ ;  /* 0x0000020095a67810 */ /* 0x002fc60007ffe0ff */
[----:B------:R-:W1:Y:S01]  /*7200*/  LDS R182, [R117+0x8] ;  /* 0x0000080075b67984 */ /* 0x000e620000000800 */
[----:B------:R-:W-:-:S03]  /*7210*/  SEL R3, R3, R166, !P1 ;  /* 0x000000a603037207 */ /* 0x000fc60004800000 */
[----:B------:R-:W1:Y:S01]  /*7220*/  LDS R181, [R117+0xc] ;  /* 0x00000c0075b57984 */ /* 0x000e620000000800 */
[----:B------:R-:W-:-:S03]  /*7230*/  LEA R7, R3, R80, 0x2 ;  /* 0x0000005003077211 */ /* 0x000fc600078e10ff */
        /* <DEDUP_REMOVED lines=14> */
[----:B--2---:R2:W-:Y:S01]  /*7320*/  STS [R7+0x2550], R242 ;  /* 0x002550f207007388 */ /* 0x0045e20000000800 */
[C---:B------:R-:W-:Y:S01]  /*7330*/  FMUL.FTZ R210, R6.reuse, R99 ;  /* 0x0000006306d27220 */ /* 0x040fe20000410000 */
[----:B------:R-:W2:Y:S01]  /*7340*/  MUFU.EX2 R211, R211 ;  /* 0x000000d300d37308 */ /* 0x000ea20000000800 */
[C---:B------:R-:W-:Y:S01]  /*7350*/  FMUL.FTZ R208, R6.reuse, R94 ;  /* 0x0000005e06d07220 */ /* 0x040fe20000410000 */
[----:B------:R-:W-:Y:S01]  /*7360*/  FMUL.FTZ R209, R6, R97 ;  /* 0x0000006106d17220 */ /* 0x000fe20000410000 */
[----:B0-----:R-:W-:-:S05]  /*7370*/  @!P0 IMAD R11, R2, R8, R31 ;  /* 0x00000008020b8224 */ /* 0x001fca00078e021f */
[----:B------:R-:W0:Y:S01]  /*7380*/  MUFU.EX2 R210, R210 ;  /* 0x000000d200d27308 */ /* 0x000e220000000800 */
[C---:B------:R-:W-:Y:S01]  /*7390*/  FMUL.FTZ R207, R6.reuse, R92 ;  /* 0x0000005c06cf7220 */ /* 0x040fe20000410000 */
[----:B------:R-:W-:Y:S01]  /*73a0*/  FMUL.FTZ R10, R115, R101 ;  /* 0x00000065730a7220 */ /* 0x000fe20000410000 */
[----:B------:R-:W-:Y:S01]  /*73b0*/  MOV R8, 0x3f800000 ;  /* 0x3f80000000087802 */ /* 0x000fe20000000f00 */
[----:B------:R-:W-:Y:S01]  /*73c0*/  @!P0 IMAD.WIDE R2, R11, 0x8, R22 ;  /* 0x000000080b028825 */ /* 0x000fe200078e0216 */
[----:B------:R-:W-:Y:S06]  /*73d0*/  BAR.SYNC.DEFER_BLOCKING 0x0 ;  /* 0x0000000000007b1d */ /* 0x000fec0000010000 */
[----:B------:R-:W0:Y:S01]  /*73e0*/  MUFU.EX2 R208, R208 ;  /* 0x000000d000d07308 */ /* 0x000e220000000800 */
[----:B------:R-:W-:Y:S01]  /*73f0*/  FMUL.FTZ R205, R6, R95 ;  /* 0x0000005f06cd7220 */ /* 0x000fe20000410000 */
[----:B---3--:R-:W-:Y:S01]  /*7400*/  FMUL.FTZ R202, R164, R225 ;  /* 0x000000e1a4ca7220 */ /* 0x008fe20000410000 */
[----:B----4-:R-:W-:-:S05]  /*7410*/  FMUL.FTZ R215, R10, R163 ;  /* 0x000000a30ad77220 */ /* 0x010fca0000410000 */
[----:B------:R-:W3:Y:S01]  /*7420*/  MUFU.EX2 R209, R209 ;  /* 0x000000d100d17308 */ /* 0x000ee20000000800 */
[-C--:B--2---:R-:W-:Y:S01]  /*7430*/  FMUL.FTZ R7, R242, R211.reuse ;  /* 0x000000d3f2077220 */ /* 0x084fe20000410000 */
[----:B------:R-:W-:Y:S01]  /*7440*/  FMUL.FTZ R206, R6, R90 ;  /* 0x0000005a06ce7220 */ /* 0x000fe20000410000 */
[----:B-1----:R-:W-:Y:S01]  /*7450*/  FMUL.FTZ R213, R213, R182 ;  /* 0x000000b6d5d57220 */ /* 0x002fe20000410000 */
[----:B------:R-:W-:-:S04]  /*7460*/  FFMA.FTZ R5, R215, R211, R202 ;  /* 0x000000d3d7057223 */ /* 0x000fc800000100ca */
[----:B------:R-:W1:Y:S01]  /*7470*/  MUFU.EX2 R207, R207 ;  /* 0x000000cf00cf7308 */ /* 0x000e620000000800 */
[----:B------:R2:W5:Y:S01]  /*7480*/  @!P0 LDG.E.64 R8, desc[UR16][R2.64] ;  /* 0x0000001002088981 */ /* 0x000562000c1e1b00 */
[----:B------:R-:W-:Y:S01]  /*7490*/  ISETP.NE.AND P0, PT, R149, 0x3f, PT ;  /* 0x0000003f9500780c */ /* 0x000fe20003f05270 */
[----:B0-----:R-:W-:Y:S01]  /*74a0*/  FMUL.FTZ R7, R210, R7 ;  /* 0x00000007d2077220 */ /* 0x001fe20000410000 */
[----:B------:R-:W-:Y:S01]  /*74b0*/  FMUL.FTZ R203, R6, R93 ;  /* 0x0000005d06cb7220 */ /* 0x000fe20000410000 */
[----:B------:R-:W-:-:S03]  /*74c0*/  FMUL.FTZ R27, R111, R97 ;  /* 0x000000616f1b7220 */ /* 0x000fc60000410000 */
[----:B------:R-:W0:Y:S01]  /*74d0*/  MUFU.EX2 R205, R205 ;  /* 0x000000cd00cd7308 */ /* 0x000e220000000800 */
[----:B--2---:R-:W-:Y:S01]  /*74e0*/  FMUL.FTZ R2, R112, R94 ;  /* 0x0000005e70027220 */ /* 0x004fe20000410000 */
[----:B------:R-:W-:-:S03]  /*74f0*/  FFMA.FTZ R5, R210, R5, R213 ;  /* 0x00000005d2057223 */ /* 0x000fc600000100d5 */
[----:B------:R-:W-:-:S03]  /*7500*/  FMUL.FTZ R189, R2, R181 ;  /* 0x000000b502bd7220 */ /* 0x000fc60000410000 */
[----:B------:R-:W2:Y:S01]  /*7510*/  MUFU.EX2 R206, R206 ;  /* 0x000000ce00ce7308 */ /* 0x000ea20000000800 */
[----:B------:R-:W-:Y:S01]  /*7520*/  FMUL.FTZ R2, R208, R7 ;  /* 0x00000007d0027220 */ /* 0x000fe20000410000 */
[----:B------:R-:W-:Y:S01]  /*7530*/  FMUL.FTZ R3, R110, R92 ;  /* 0x0000005c6e037220 */ /* 0x000fe20000410000 */
[----:B------:R-:W-:Y:S01]  /*7540*/  FMUL.FTZ R204, R6, R88 ;  /* 0x0000005806cc7220 */ /* 0x000fe20000410000 */
[----:B------:R-:W-:Y:S01]  /*7550*/  FMUL.FTZ R200, R180, R27 ;  /* 0x0000001bb4c87220 */ /* 0x000fe20000410000 */
[----:B------:R-:W-:Y:S01]  /*7560*/  FFMA.FTZ R5, R208, R5, R189 ;  /* 0x00000005d0057223 */ /* 0x000fe200000100bd */
[----:B---3--:R-:W-:Y:S02]  /*7570*/  FMUL.FTZ R2, R209, R2 ;  /* 0x00000002d1027220 */ /* 0x008fe40000410000 */
[----:B------:R-:W3:Y:S01]  /*7580*/  MUFU.EX2 R203, R203 ;  /* 0x000000cb00cb7308 */ /* 0x000ee20000000800 */
[C---:B------:R-:W-:Y:S01]  /*7590*/  FMUL.FTZ R201, R6.reuse, R91 ;  /* 0x0000005b06c97220 */ /* 0x040fe20000410000 */
[----:B------:R-:W-:Y:S01]  /*75a0*/  FMUL.FTZ R230, R3, R176 ;  /* 0x000000b003e67220 */ /* 0x000fe20000410000 */
[----:B------:R-:W-:Y:S01]  /*75b0*/  FFMA.FTZ R5, R209, R5, R200 ;  /* 0x00000005d1057223 */ /* 0x000fe200000100c8 */
[----:B------:R-:W-:Y:S01]  /*75c0*/  @P0 LEA R233, R149, R80, 0x2 ;  /* 0x0000005095e90211 */ /* 0x000fe200078e10ff */
[----:B-1----:R-:W-:Y:S01]  /*75d0*/  FMUL.FTZ R2, R207, R2 ;  /* 0x00000002cf027220 */ /* 0x002fe20000410000 */
[----:B------:R-:W-:-:S02]  /*75e0*/  FMUL.FTZ R190, R6, R86 ;  /* 0x0000005606be7220 */ /* 0x000fc40000410000 */
[----:B------:R-:W1:Y:S01]  /*75f0*/  MUFU.EX2 R204, R204 ;  /* 0x000000cc00cc7308 */ /* 0x000e620000000800 */
[----:B------:R-:W-:Y:S01]  /*7600*/  FMUL.FTZ R226, R226, R175 ;  /* 0x000000afe2e27220 */ /* 0x000fe20000410000 */
[----:B------:R-:W-:Y:S01]  /*7610*/  FFMA.FTZ R5, R207, R5, R230 ;  /* 0x00000005cf057223 */ /* 0x000fe200000100e6 */
[C---:B0-----:R-:W-:Y:S01]  /*7620*/  FMUL.FTZ R3, R205.reuse, R2 ;  /* 0x00000002cd037220 */ /* 0x041fe20000410000 */
[----:B------:R-:W-:Y:S01]  /*7630*/  FMUL.FTZ R187, R6, R89 ;  /* 0x0000005906bb7220 */ /* 0x000fe20000410000 */
[----:B------:R-:W-:Y:S01]  /*7640*/  FMUL.FTZ R199, R174, R227 ;  /* 0x000000e3aec77220 */ /* 0x000fe20000410000 */
[----:B------:R-:W-:Y:S01]  /*7650*/  FFMA.FTZ R5, R205, R5, R226 ;  /* 0x00000005cd057223 */ /* 0x000fe200000100e2 */
[----:B------:R-:W0:Y:S01]  /*7660*/  @P0 LDS R233, [R233+0x2d54] ;  /* 0x002d5400e9e90984 */ /* 0x000e220000000800 */
        /* <DEDUP_REMOVED lines=9> */
[----:B------:R-:W-:Y:S01]  /*7700*/  FMUL.FTZ R197, R197, R172 ;  /* 0x000000acc5c57220 */ /* 0x000fe20000410000 */
[----:B------:R-:W-:-:S03]  /*7710*/  FFMA.FTZ R5, R203, R5, R214 ;  /* 0x00000005cb057223 */ /* 0x000fc600000100d6 */
[----:B------:R-:W3:Y:S01]  /*7720*/  MUFU.EX2 R187, R187 ;  /* 0x000000bb00bb7308 */ /* 0x000ee20000000800 */
[C---:B-1----:R-:W-:Y:S01]  /*7730*/  FMUL.FTZ R2, R204.reuse, R3 ;  /* 0x00000003cc027220 */ /* 0x042fe20000410000 */
[----:B------:R-:W-:Y:S01]  /*7740*/  FMUL.FTZ R196, R171, R26 ;  /* 0x0000001aabc47220 */ /* 0x000fe20000410000 */
[----:B------:R-:W-:Y:S01]  /*7750*/  FFMA.FTZ R5, R204, R5, R197 ;  /* 0x00000005cc057223 */ /* 0x000fe200000100c5 */
[----:B------:R-:W-:-:S04]  /*7760*/  FMUL.FTZ R186, R6, R82 ;  /* 0x0000005206ba7220 */ /* 0x000fc80000410000 */
[----:B------:R-:W1:Y:S01]  /*7770*/  MUFU.EX2 R198, R198 ;  /* 0x000000c600c67308 */ /* 0x000e620000000800 */
[----:B----4-:R-:W-:Y:S01]  /*7780*/  FMUL.FTZ R3, R201, R2 ;  /* 0x00000002c9037220 */ /* 0x010fe20000410000 */
[----:B------:R-:W-:Y:S01]  /*7790*/  FMUL.FTZ R195, R195, R170 ;  /* 0x000000aac3c37220 */ /* 0x000fe20000410000 */
[----:B------:R-:W-:-:S05]  /*77a0*/  FFMA.FTZ R5, R201, R5, R196 ;  /* 0x00000005c9057223 */ /* 0x000fca00000100c4 */
[----:B------:R-:W4:Y:S01]  /*77b0*/  MUFU.EX2 R185, R185 ;  /* 0x000000b900b97308 */ /* 0x000f220000000800 */
[----:B--2---:R-:W-:Y:S01]  /*77c0*/  FMUL.FTZ R2, R190, R3 ;  /* 0x00000003be027220 */ /* 0x004fe20000410000 */
[----:B------:R-:W-:Y:S01]  /*77d0*/  FMUL.FTZ R194, R194, R169 ;  /* 0x000000a9c2c27220 */ /* 0x000fe20000410000 */
[----:B------:R-:W-:-:S05]  /*77e0*/  FFMA.FTZ R5, R190, R5, R195 ;  /* 0x00000005be057223 */ /* 0x000fca00000100c3 */
[----:B------:R-:W2:Y:S01]  /*77f0*/  MUFU.EX2 R186, R186 ;  /* 0x000000ba00ba7308 */ /* 0x000ea20000000800 */
[C---:B---3--:R-:W-:Y:S01]  /*7800*/  FMUL.FTZ R3, R187.reuse, R2 ;  /* 0x00000002bb037220 */ /* 0x048fe20000410000 */
[----:B------:R-:W-:Y:S01]  /*7810*/  FMUL.FTZ R193, R168, R235 ;  /* 0x000000eba8c17220 */ /* 0x000fe20000410000 */
[----:B------:R-:W-:Y:S01]  /*7820*/  FFMA.FTZ R5, R187, R5, R194 ;  /* 0x00000005bb057223 */ /* 0x000fe200000100c2 */
[----:B------:R-:W-:Y:S01]  /*7830*/  FMUL.FTZ R2, R98, R82 ;  /* 0x0000005262027220 */ /* 0x000fe20000410000 */
[----:B-1----:R-:W-:Y:S01]  /*7840*/  FMUL.FTZ R6, R198, R3 ;  /* 0x00000003c6067220 */ /* 0x002fe20000410000 */
[----:B------:R-:W-:Y:S01]  /*7850*/  FMUL.FTZ R192, R192, R167 ;  /* 0x000000a7c0c07220 */ /* 0x000fe20000410000 */
[----:B------:R-:W-:Y:S01]  /*7860*/  FFMA.FTZ R5, R198, R5, R193 ;  /* 0x00000005c6057223 */ /* 0x000fe200000100c1 */
[----:B------:R-:W-:Y:S01]  /*7870*/  FMUL.FTZ R183, R2, R165 ;  /* 0x000000a502b77220 */ /* 0x000fe20000410000 */
[C---:B----4-:R-:W-:Y:S02]  /*7880*/  FMUL.FTZ R3, R185.reuse, R6 ;  /* 0x00000006b9037220 */ /* 0x050fe40000410000 */
[----:B------:R-:W-:-:S02]  /*7890*/  FFMA.FTZ R5, R185, R5, R192 ;  /* 0x00000005b9057223 */ /* 0x000fc400000100c0 */
[C---:B--2---:R-:W-:Y:S02]  /*78a0*/  FMUL.FTZ R2, R186.reuse, R3 ;  /* 0x00000003ba027220 */ /* 0x044fe40000410000 */
[----:B------:R-:W-:Y:S01]  /*78b0*/  FFMA.FTZ R3, R186, R5, R183 ;  /* 0x00000005ba037223 */ /* 0x000fe200000100b7 */
[----:B0-----:R-:W-:Y:S06]  /*78c0*/  @P0 BRA `(.L_x_4594) ;  /* 0x0000000000280947 */ /* 0x001fec0003800000 */
        /* <DEDUP_REMOVED lines=10> */
.L_x_4594:
[----:B------:R-:W-:Y:S05]  /*7970*/  BSYNC B0 ;  /* 0x0000000000007941 */ /* 0x000fea0003800000 */
.L_x_4593:
        /* <DEDUP_REMOVED lines=48> */
.L_x_4659:
[----:B------:R-:W-:Y:S01]  /*7c80*/  ISETP.GE.AND P0, PT, R141, 0x10, PT ;  /* 0x000000108d00780c */ /* 0x000fe20003f06270 */
[----:B------:R-:W-:-:S12]  /*7c90*/  UMOV UR10, 0xffffffff ;  /* 0xffffffff000a7882 */ /* 0x000fd80000000000 */
[C---:B0-2---:R-:W-:Y:S01]  /*7ca0*/  @P0 FFMA.FTZ R7, R6.reuse, R2, R7 ;  /* 0x0000000206070223 */ /* 0x045fe20000010007 */
[----:B---3--:R-:W-:Y:S01]  /*7cb0*/  @P0 FMUL.FTZ R6, R6, R3 ;  /* 0x0000000306060220 */ /* 0x008fe20000410000 */
[----:B------:R-:W-:Y:S06]  /*7cc0*/  BRA.DIV UR10, `(.L_x_4597) ;  /* 0x0000004e0a607947 */ /* 0x000fec000b800000 */
.L_x_4662:
[----:B------:R-:W-:-:S03]  /*7cd0*/  UMOV UR10, 0xffffffff ;  /* 0xffffffff000a7882 */ /* 0x000fc60000000000 */
[----:B------:R-:W-:Y:S05]  /*7ce0*/  BRA.DIV UR10, `(.L_x_4598) ;  /* 0x0000004e0a807947 */ /* 0x000fea000b800000 */
.L_x_4665:
[----:B------:R-:W-:-:S03]  /*7cf0*/  UMOV UR10, 0xffffffff ;  /* 0xffffffff000a7882 */ /* 0x000fc60000000000 */
[----:B------:R-:W-:Y:S05]  /*7d00*/  BRA.DIV UR10, `(.L_x_4599) ;  /* 0x0000004e0aa07947 */ /* 0x000fea000b800000 */
[----:B------:R-:W0:Y:S04]  /*7d10*/  SHFL.UP PT, R6, R6, 0x1, RZ ;  /* 0x0420000006067989 */ /* 0x000e2800000e00ff */
[----:B------:R-:W2:Y:S04]  /*7d20*/  SHFL.UP PT, R7, R7, 0x1, RZ ;  /* 0x0420000007077989 */ /* 0x000ea800000e00ff */
[----:B------:R-:W3:Y:S04]  /*7d30*/  SHFL.IDX PT, R8, R8, RZ, 0x1f ;  /* 0x00001fff08087589 */ /* 0x000ee800000e0000 */
[----:B------:R-:W4:Y:S02]  /*7d40*/  SHFL.IDX PT, R9, R9, RZ, 0x1f ;  /* 0x00001fff09097589 */ /* 0x000f2400000e0000 */
.L_x_4671:
[C---:B0-2-4-:R-:W-:Y:S01]  /*7d50*/  @P1 FFMA.FTZ R9, R6.reuse, R9, R7 ;  /* 0x0000000906091223 */ /* 0x055fe20000010007 */
[----:B---3--:R-:W-:-:S03]  /*7d60*/  @P1 FMUL.FTZ R8, R6, R8 ;  /* 0x0000000806081220 */ /* 0x008fc60000410000 */
[C---:B------:R-:W-:Y:S01]  /*7d70*/  FFMA.FTZ R11, R4.reuse, R9, R5 ;  /* 0x00000009040b7223 */ /* 0x040fe20000010005 */
[----:B------:R-:W-:-:S05]  /*7d80*/  FMUL.FTZ R10, R4, R8 ;  /* 0x00000008040a7220 */ /* 0x000fca0000410000 */
[----:B------:R2:W-:Y:S02]  /*7d90*/  STS.128 [R212+0x2140], R8 ;  /* 0x00214008d4007388 */ /* 0x0005e40000000c00 */
.L_x_4595:
[----:B------:R-:W-:Y:S05]  /*7da0*/  WARPSYNC.ALL ;  /* 0x0000000000007948 */ /* 0x000fea0003800000 */
[----:B0-----:R-:W-:Y:S01]  /*7db0*/  FMUL.FTZ R5, R235, R168 ;  /* 0x000000a8eb057220 */ /* 0x001fe20000410000 */
[----:B------:R-:W-:Y:S01]  /*7dc0*/  FMUL.FTZ R4, R26, R171 ;  /* 0x000000ab1a047220 */ /* 0x000fe20000410000 */
[----:B------:R-:W-:Y:S01]  /*7dd0*/  FMUL.FTZ R227, R227, R174 ;  /* 0x000000aee3e37220 */ /* 0x000fe20000410000 */
[----:B------:R-:W-:Y:S01]  /*7de0*/  FMUL.FTZ R2, R27, R180 ;  /* 0x000000b41b027220 */ /* 0x000fe20000410000 */
[----:B------:R-:W-:Y:S01]  /*7df0*/  FMUL.FTZ R6, R225, R164 ;  /* 0x000000a4e1067220 */ /* 0x000fe20000410000 */
[----:B------:R-:W-:Y:S01]  /*7e00*/  BAR.SYNC.DEFER_BLOCKING 0x0 ;  /* 0x0000000000007b1d */ /* 0x000fe20000010000 */
[C---:B-12---:R-:W-:Y:S01]  /*7e10*/  FMUL.FTZ R8, R186.reuse, R233 ;  /* 0x000000e9ba087220 */ /* 0x046fe20000410000 */
[----:B------:R-:W-:Y:S01]  /*7e20*/  FFMA.FTZ R7, R186, R184, R237 ;  /* 0x000000b8ba077223 */ /* 0x000fe200000100ed */
        /* <DEDUP_REMOVED lines=31> */
[----:B------:R-:W-:Y:S02]  /*8020*/  @!P0 LEA R6, R31, R80, 0x3 ;  /* 0x000000501f068211 */ /* 0x000fe400078e18ff */
[C---:B------:R-:W-:Y:S01]  /*8030*/  FFMA.FTZ R238, R207.reuse, R2, R230 ;  /* 0x00000002cfee7223 */ /* 0x040fe200000100e6 */
[----:B------:R-:W-:Y:S02]  /*8040*/  FMUL.FTZ R8, R207, R8 ;  /* 0x00000008cf087220 */ /* 0x000fe40000410000 */
[----:B------:R0:W1:Y:S01]  /*8050*/  @!P0 LDS.64 R26, [R6+0x2e50] ;  /* 0x002e5000061a8984 */ /* 0x0000620000000a00 */
[----:B------:R-:W-:Y:S01]  /*8060*/  FFMA.FTZ R239, R205, R238, R226 ;  /* 0x000000eecdef7223 */ /* 0x000fe200000100e2 */
[----:B------:R-:W-:-:S03]  /*8070*/  FMUL.FTZ R3, R209, R8 ;  /* 0x00000008d1037220 */ /* 0x000fc60000410000 */
[----:B------:R-:W-:Y:S01]  /*8080*/  FFMA.FTZ R227, R206, R239, R227 ;  /* 0x000000efcee37223 */ /* 0x000fe200000100e3 */
[----:B------:R-:W-:-:S03]  /*8090*/  FMUL.FTZ R3, R208, R3 ;  /* 0x00000003d0037220 */ /* 0x000fc60000410000 */
        /* <DEDUP_REMOVED lines=53> */
.L_x_4688:
[----:B------:R-:W-:Y:S01]  /*83f0*/  MOV R11, R243 ;  /* 0x000000f3000b7202 */ /* 0x000fe20000000f00 */
[----:B-1-3--:R-:W-:Y:S01]  /*8400*/  FFMA.FTZ R27, R27, R245, R246 ;  /* 0x000000f51b1b7223 */ /* 0x00afe200000100f6 */
[----:B------:R-:W-:Y:S01]  /*8410*/  MOV R10, R247 ;  /* 0x000000f7000a7202 */ /* 0x000fe20000000f00 */
[----:B------:R-:W-:Y:S02]  /*8420*/  FMUL.FTZ R26, R26, R245 ;  /* 0x000000f51a1a7220 */ /* 0x000fe40000410000 */
[C---:B--2-4-:R-:W-:Y:S02]  /*8430*/  @P0 FFMA.FTZ R11, R8.reuse, R11, R9 ;  /* 0x0000000b080b0223 */ /* 0x054fe40000010009 */
[----:B------:R-:W-:Y:S02]  /*8440*/  @P0 FMUL.FTZ R10, R8, R10 ;  /* 0x0000000a080a0220 */ /* 0x000fe40000410000 */
[C---:B------:R-:W-:Y:S02]  /*8450*/  FFMA.FTZ R9, R6.reuse, R11, R7 ;  /* 0x0000000b06097223 */ /* 0x040fe40000010007 */
[----:B------:R-:W-:-:S05]  /*8460*/  FMUL.FTZ R8, R6, R10 ;  /* 0x0000000a06087220 */ /* 0x000fca0000410000 */
[----:B------:R2:W-:Y:S02]  /*8470*/  STS.128 [R244+0x2350], R8 ;  /* 0x00235008f4007388 */ /* 0x0005e40000000c00 */
.L_x_4600:
[----:B------:R-:W-:Y:S05]  /*8480*/  WARPSYNC.ALL ;  /* 0x0000000000007948 */ /* 0x000fea0003800000 */
[----:B------:R-:W-:Y:S01]  /*8490*/  BAR.SYNC.DEFER_BLOCKING 0x0 ;  /* 0x0000000000007b1d */ /* 0x000fe20000010000 */
[-C--:B0-----:R-:W-:Y:S01]  /*84a0*/  FFMA.FTZ R4, R211, R242.reuse, R202 ;  /* 0x000000f2d3047223 */ /* 0x081fe200000100ca */
[----:B------:R-:W-:Y:S01]  /*84b0*/  FFMA.FTZ R2, R0, R242, RZ ;  /* 0x000000f200027223 */ /* 0x000fe200000100ff */
[----:B------:R-:W-:Y:S01]  /*84c0*/  FFMA.FTZ R5, R209, R240, R200 ;  /* 0x000000f0d1057223 */ /* 0x000fe200000100c8 */
[----:B------:R-:W-:Y:S01]  /*84d0*/  FFMA.FTZ R6, R206, R239, R199 ;  /* 0x000000efce067223 */ /* 0x000fe200000100c7 */
[----:B------:R-:W-:Y:S01]  /*84e0*/  FADD.FTZ R202, -R202, R4 ;  /* 0x00000004caca7221 */ /* 0x000fe20000010100 */
[----:B------:R-:W-:Y:S01]  /*84f0*/  FFMA.FTZ R3, R79, R4, R2 ;  /* 0x000000044f037223 */ /* 0x000fe20000010002 */
[----:B------:R-:W-:Y:S01]  /*8500*/  FADD.FTZ R200, -R200, R5 ;  /* 0x00000005c8c87221 */ /* 0x000fe20000010100 */
[----:B------:R-:W-:Y:S01]  /*8510*/  ISETP.NE.AND P6, PT, R149, RZ, PT ;  /* 0x000000ff9500720c */ /* 0x000fe20003fc5270 */
[----:B------:R-:W-:Y:S01]  /*8520*/  FADD.FTZ R192, -R192, R227 ;  /* 0x000000e3c0c07221 */ /* 0x000fe20000010100 */
        /* <DEDUP_REMOVED lines=9> */
[----:B------:R-:W-:Y:S03]  /*85c0*/  BSSY B0, `(.L_x_4602) ;  /* 0x0000084000007945 */ /* 0x000fe60003800000 */
[----:B------:R-:W-:Y:S01]  /*85d0*/  FFMA.FTZ R3, R75, R238, R2 ;  /* 0x000000ee4b037223 */ /* 0x000fe20000010002 */
[----:B------:R-:W-:Y:S01]  /*85e0*/  FADD.FTZ R2, -R215, R242 ;  /* 0x000000f2d7027221 */ /* 0x000fe20000010100 */
[----:B------:R-:W0:Y:S02]  /*85f0*/  LDS R231, [R231+0x2354] ;  /* 0x00235400e7e77984 */ /* 0x000e240000000800 */
[----:B--2---:R-:W-:Y:S01]  /*8600*/  FFMA.FTZ R8, R74, R239, R3 ;  /* 0x000000ef4a087223 */ /* 0x004fe20000010003 */
[----:B------:R-:W-:Y:S01]  /*8610*/  FADD.FTZ R3, -R213, R241 ;  /* 0x000000f1d5037221 */ /* 0x000fe20000010100 */
[----:B------:R-:W-:-:S02]  /*8620*/  FADD.FTZ R213, -R226, R239 ;  /* 0x000000efe2d57221 */ /* 0x000fc40000010100 */
[----:B------:R-:W-:-:S04]  /*8630*/  FFMA.FTZ R7, R73, R6, R8 ;  /* 0x0000000649077223 */ /* 0x000fc80000010008 */
[----:B------:R-:W-:-:S04]  /*8640*/  FFMA.FTZ R8, R72, R235, R7 ;  /* 0x000000eb48087223 */ /* 0x000fc80000010007 */
[----:B------:R-:W-:Y:S01]  /*8650*/  FFMA.FTZ R7, R71, R234, R8 ;  /* 0x000000ea47077223 */ /* 0x000fe20000010008 */
[----:B0-----:R-:W-:-:S04]  /*8660*/  FFMA.FTZ R184, R231, R233, R184 ;  /* 0x000000e9e7b87223 */ /* 0x001fc800000100b8 */
[----:B------:R-:W-:-:S04]  /*8670*/  FFMA.FTZ R186, R186, R184, R237 ;  /* 0x000000b8baba7223 */ /* 0x000fc800000100ed */
[----:B------:R-:W-:-:S04]  /*8680*/  FFMA.FTZ R185, R185, R186, R188 ;  /* 0x000000bab9b97223 */ /* 0x000fc800000100bc */
[C---:B------:R-:W-:Y:S01]  /*8690*/  FFMA.FTZ R188, R198.reuse, R185, R229 ;  /* 0x000000b9c6bc7223 */ /* 0x040fe200000100e5 */
[----:B------:R-:W-:Y:S01]  /*86a0*/  FFMA.FTZ R198, R198, R225, R193 ;  /* 0x000000e1c6c67223 */ /* 0x000fe200000100c1 */
[----:B------:R-:W-:Y:S02]  /*86b0*/  FMUL.FTZ R11, R185, R84 ;  /* 0x00000054b90b7220 */ /* 0x000fe40000410000 */
[----:B------:R-:W-:Y:S01]  /*86c0*/  FFMA.FTZ R187, R187, R188, R232 ;  /* 0x000000bcbbbb7223 */ /* 0x000fe200000100e8 */
[----:B------:R-:W-:Y:S01]  /*86d0*/  FMUL.FTZ R9, R188, R89 ;  /* 0x00000059bc097220 */ /* 0x000fe20000410000 */
[----:B------:R-:W-:Y:S02]  /*86e0*/  FADD.FTZ R193, -R193, R198 ;  /* 0x000000c6c1c17221 */ /* 0x000fe40000010100 */
[----:B------:R-:W-:Y:S01]  /*86f0*/  FFMA.FTZ R190, R190, R187, R191 ;  /* 0x000000bbbebe7223 */ /* 0x000fe200000100bf */
[----:B------:R-:W-:Y:S01]  /*8700*/  FADD.FTZ R191, -R230, R238 ;  /* 0x000000eee6bf7221 */ /* 0x000fe20000010100 */
[----:B------:R-:W-:-:S02]  /*8710*/  FMUL.FTZ R8, R187, R86 ;  /* 0x00000056bb087220 */ /* 0x000fc40000410000 */
[C---:B------:R-:W-:Y:S01]  /*8720*/  FFMA.FTZ R215, R201.reuse, R190, R228 ;  /* 0x000000bec9d77223 */ /* 0x040fe200000100e4 */
[----:B------:R-:W-:Y:S01]  /*8730*/  FFMA.FTZ R201, R201, R234, R196 ;  /* 0x000000eac9c97223 */ /* 0x000fe200000100c4 */
[----:B------:R-:W-:Y:S02]  /*8740*/  FMUL.FTZ R226, R190, R91 ;  /* 0x0000005bbee27220 */ /* 0x000fe40000410000 */
[----:B------:R-:W-:Y:S01]  /*8750*/  FFMA.FTZ R204, R204, R215, R217 ;  /* 0x000000d7cccc7223 */ /* 0x000fe200000100d9 */
[----:B------:R-:W-:Y:S01]  /*8760*/  FFMA.FTZ R4, R70, R201, R7 ;  /* 0x000000c946047223 */ /* 0x000fe20000010007 */
[----:B------:R-:W-:Y:S01]  /*8770*/  FADD.FTZ R196, -R196, R201 ;  /* 0x000000c9c4c47221 */ /* 0x000fe20000010100 */
[----:B------:R-:W-:Y:S01]  /*8780*/  FMUL.FTZ R201, R184, R82 ;  /* 0x00000052b8c97220 */ /* 0x000fe20000410000 */
[----:B------:R-:W-:Y:S01]  /*8790*/  FFMA.FTZ R203, R203, R204, R216 ;  /* 0x000000cccbcb7223 */ /* 0x000fe200000100d8 */
[----:B------:R-:W-:Y:S01]  /*87a0*/  FFMA.FTZ R5, R69, R236, R4 ;  /* 0x000000ec45057223 */ /* 0x000fe20000010004 */
[----:B------:R-:W-:Y:S01]  /*87b0*/  FMUL.FTZ R7, R103, R9 ;  /* 0x0000000967077220 */ /* 0x000fe20000410000 */
[----:B------:R-:W-:Y:S01]  /*87c0*/  FMUL.FTZ R231, R215, R88 ;  /* 0x00000058d7e77220 */ /* 0x000fe20000410000 */
[----:B------:R-:W-:Y:S01]  /*87d0*/  FFMA.FTZ R206, R206, R203, R219 ;  /* 0x000000cbcece7223 */ /* 0x000fe200000100db */
[----:B------:R-:W-:Y:S01]  /*87e0*/  FFMA.FTZ R4, R68, R225, R5 ;  /* 0x000000e144047223 */ /* 0x000fe20000010005 */
[----:B------:R-:W-:Y:S01]  /*87f0*/  FMUL.FTZ R219, R105, R226 ;  /* 0x000000e269db7220 */ /* 0x000fe20000410000 */
[----:B------:R-:W-:Y:S01]  /*8800*/  FMUL.FTZ R217, R106, R231 ;  /* 0x000000e76ad97220 */ /* 0x000fe20000410000 */
[----:B------:R-:W-:Y:S01]  /*8810*/  FFMA.FTZ R205, R205, R206, R218 ;  /* 0x000000cecdcd7223 */ /* 0x000fe200000100da */
[----:B------:R-:W-:Y:S01]  /*8820*/  FFMA.FTZ R5, R67, R198, R4 ;  /* 0x000000c643057223 */ /* 0x000fe20000010004 */
[----:B------:R-:W-:Y:S01]  /*8830*/  @!P6 LEA R4, R31, R80, 0x3 ;  /* 0x000000501f04e211 */ /* 0x000fe200078e18ff */
[----:B------:R-:W-:Y:S01]  /*8840*/  FMUL.FTZ R216, R206, R95 ;  /* 0x0000005fced87220 */ /* 0x000fe20000410000 */
[----:B------:R-:W-:Y:S01]  /*8850*/  FFMA.FTZ R220, R207, R205, R220 ;  /* 0x000000cdcfdc7223 */ /* 0x000fe200000100dc */
[----:B------:R-:W-:Y:S01]  /*8860*/  FFMA.FTZ R227, R66, R227, R5 ;  /* 0x000000e342e37223 */ /* 0x000fe20000010005 */
[----:B------:R-:W-:Y:S01]  /*8870*/  LEA.HI.SX32 R5, R143, R143, 0x1b ;  /* 0x0000008f8f057211 */ /* 0x000fe200078fdaff */
[----:B-1----:R0:W-:Y:S01]  /*8880*/  @!P6 STS.64 [R4+0x2e50], R26 ;  /* 0x002e501a0400e388 */ /* 0x0021e20000000a00 */
[----:B------:R-:W-:Y:S01]  /*8890*/  FFMA.FTZ R222, R209, R220, R222 ;  /* 0x000000dcd1de7223 */ /* 0x000fe200000100de */
[----:B------:R-:W-:Y:S01]  /*88a0*/  FMUL.FTZ R207, R186, R87 ;  /* 0x00000057bacf7220 */ /* 0x000fe20000410000 */
[----:B------:R-:W-:Y:S01]  /*88b0*/  LEA R10, R5, R80, 0x2 ;  /* 0x00000050050a7211 */ /* 0x000fe200078e10ff */
[----:B------:R-:W-:Y:S01]  /*88c0*/  FMUL.FTZ R5, R98, R201 ;  /* 0x000000c962057220 */ /* 0x000fe20000410000 */
[----:B------:R-:W-:Y:S01]  /*88d0*/  FFMA.FTZ R208, R208, R222, R221 ;  /* 0x000000ded0d07223 */ /* 0x000fe200000100dd */
[----:B------:R-:W-:Y:S01]  /*88e0*/  FMUL.FTZ R209, R100, R207 ;  /* 0x000000cf64d17220 */ /* 0x000fe20000410000 */
[----:B------:R-:W-:Y:S01]  /*88f0*/  FMUL.FTZ R218, R204, R93 ;  /* 0x0000005dccda7220 */ /* 0x000fe20000410000 */
[----:B------:R-:W-:Y:S01]  /*8900*/  STS [R10+0x10c0], R7 ;  /* 0x0010c0070a007388 */ /* 0x000fe20000000800 */
[----:B------:R-:W-:Y:S01]  /*8910*/  FFMA.FTZ R223, R210, R208, R223 ;  /* 0x000000d0d2df7223 */ /* 0x000fe200000100df */
[----:B------:R-:W-:Y:S01]  /*8920*/  FMUL.FTZ R198, R208, R99 ;  /* 0x00000063d0c67220 */ /* 0x000fe20000410000 */
[----:B------:R-:W-:Y:S01]  /*8930*/  FMUL.FTZ R210, R220, R97 ;  /* 0x00000061dcd27220 */ /* 0x000fe20000410000 */
[----:B------:R1:W-:Y:S01]  /*8940*/  STS [R10+0x10cc], R5 ;  /* 0x0010cc050a007388 */ /* 0x0003e20000000800 */
[----:B------:R-:W-:Y:S01]  /*8950*/  FFMA.FTZ R224, R211, R223, R224 ;  /* 0x000000dfd3e07223 */ /* 0x000fe200000100e0 */
[----:B0-----:R-:W-:Y:S01]  /*8960*/  FMUL.FTZ R27, R223, R96 ;  /* 0x00000060df1b7220 */ /* 0x001fe20000410000 */
[----:B------:R-:W-:Y:S01]  /*8970*/  FMUL.FTZ R211, R102, R11 ;  /* 0x0000000b66d37220 */ /* 0x000fe20000410000 */
[----:B------:R0:W-:Y:S01]  /*8980*/  STS [R10+0x10c8], R209 ;  /* 0x0010c8d10a007388 */ /* 0x0001e20000000800 */
[----:B------:R-:W-:Y:S01]  /*8990*/  FMUL.FTZ R26, R224, R101 ;  /* 0x00000065e01a7220 */ /* 0x000fe20000410000 */
[----:B------:R-:W-:Y:S01]  /*89a0*/  FMUL.FTZ R229, R107, R218 ;  /* 0x000000da6be57220 */ /* 0x000fe20000410000 */
[----:B------:R-:W-:Y:S01]  /*89b0*/  FMUL.FTZ R221, R104, R8 ;  /* 0x0000000868dd7220 */ /* 0x000fe20000410000 */
[----:B------:R2:W-:Y:S01]  /*89c0*/  STS [R10+0x10c4], R211 ;  /* 0x0010c4d30a007388 */ /* 0x0005e20000000800 */
[----:B-1----:R-:W-:-:S03]  /*89d0*/  FFMA.FTZ R5, R2, R26, RZ ;  /* 0x0000001a02057223 */ /* 0x002fc600000100ff */
[----:B------:R1:W-:Y:S01]  /*89e0*/  STS [R10+0x10bc], R221 ;  /* 0x0010bcdd0a007388 */ /* 0x0003e20000000800 */
[----:B------:R-:W-:Y:S01]  /*89f0*/  FFMA.FTZ R4, R202, R27, R5 ;  /* 0x0000001bca047223 */ /* 0x000fe20000010005 */
[----:B0-----:R-:W-:Y:S02]  /*8a00*/  FMUL.FTZ R209, R222, R94 ;  /* 0x0000005eded17220 */ /* 0x001fe40000410000 */
[----:B------:R0:W-:Y:S01]  /*8a10*/  STS [R10+0x10b8], R219 ;  /* 0x0010b8db0a007388 */ /* 0x0001e20000000800 */
[----:B------:R-:W-:Y:S01]  /*8a20*/  FFMA.FTZ R6, R3, R198, R4 ;  /* 0x000000c603067223 */ /* 0x000fe20000010004 */
[----:B--2---:R-:W-:Y:S01]  /*8a30*/  FMUL.FTZ R211, R205, R92 ;  /* 0x0000005ccdd37220 */ /* 0x004fe20000410000 */
[----:B------:R-:W2:Y:S01]  /*8a40*/  LDC.64 R4, c[0x0][0x348] ;  /* 0x0000d200ff047b82 */ /* 0x000ea20000000a00 */
[----:B------:R3:W-:Y:S01]  /*8a50*/  STS [R10+0x10b4], R217 ;  /* 0x0010b4d90a007388 */ /* 0x0007e20000000800 */
[-C--:B------:R-:W-:Y:S01]  /*8a60*/  FFMA.FTZ R7, R189, R209.reuse, R6 ;  /* 0x000000d1bd077223 */ /* 0x080fe20000010006 */
[----:B-1----:R-:W-:Y:S01]  /*8a70*/  FMUL.FTZ R221, R109, R216 ;  /* 0x000000d86ddd7220 */ /* 0x002fe20000410000 */
[----:B------:R-:W-:Y:S01]  /*8a80*/  FMUL.FTZ R209, R112, R209 ;  /* 0x000000d170d17220 */ /* 0x000fe20000410000 */
[----:B------:R-:W-:Y:S01]  /*8a90*/  STS [R10+0x10b0], R229 ;  /* 0x0010b0e50a007388 */ /* 0x000fe20000000800 */
[----:B------:R-:W-:Y:S01]  /*8aa0*/  FFMA.FTZ R6, R200, R210, R7 ;  /* 0x000000d2c8067223 */ /* 0x000fe20000010007 */
[----:B------:R-:W-:Y:S01]  /*8ab0*/  FMUL.FTZ R7, R203, R90 ;  /* 0x0000005acb077220 */ /* 0x000fe20000410000 */
[-C--:B0-----:R-:W-:Y:S01]  /*8ac0*/  FMUL.FTZ R219, R110, R211.reuse ;  /* 0x000000d36edb7220 */ /* 0x081fe20000410000 */
[----:B------:R0:W-:Y:S01]  /*8ad0*/  STS [R10+0x109c], R209 ;  /* 0x00109cd10a007388 */ /* 0x0001e20000000800 */
[----:B------:R-:W-:Y:S01]  /*8ae0*/  FFMA.FTZ R6, R191, R211, R6 ;  /* 0x000000d3bf067223 */ /* 0x000fe20000010006 */
[-C--:B------:R-:W-:Y:S01]  /*8af0*/  FMUL.FTZ R225, R108, R7.reuse ;  /* 0x000000076ce17220 */ /* 0x080fe20000410000 */
[----:B------:R-:W-:Y:S01]  /*8b00*/  FMUL.FTZ R211, R113, R198 ;  /* 0x000000c671d37220 */ /* 0x000fe20000410000 */
[----:B------:R-:W-:Y:S01]  /*8b10*/  STS [R10+0x10a4], R219 ;  /* 0x0010a4db0a007388 */ /* 0x000fe20000000800 */
[----:B------:R-:W-:Y:S01]  /*8b20*/  FFMA.FTZ R6, R213, R216, R6 ;  /* 0x000000d8d5067223 */ /* 0x000fe20000010006 */
[----:B------:R-:W-:Y:S01]  /*8b30*/  IADD3 R198, -R14, UR9, -R149 ;  /* 0x000000090ec67c10 */ /* 0x000fe2000fffe995 */
[----:B---3--:R-:W-:Y:S01]  /*8b40*/  FMUL.FTZ R217, R111, R210 ;  /* 0x000000d26fd97220 */ /* 0x008fe20000410000 */
[----:B------:R-:W-:Y:S01]  /*8b50*/  STS [R10+0x10ac], R225 ;  /* 0x0010ace10a007388 */ /* 0x000fe20000000800 */
[----:B------:R-:W-:Y:S01]  /*8b60*/  FFMA.FTZ R7, R199, R7, R6 ;  /* 0x00000007c7077223 */ /* 0x000fe20000010006 */
[----:B------:R-:W-:Y:S01]  /*8b70*/  MOV R6, R149 ;  /* 0x0000009500067202 */ /* 0x000fe20000000f00 */
[----:B0-----:R-:W-:Y:S01]  /*8b80*/  FMUL.FTZ R209, R114, R27 ;  /* 0x0000001b72d17220 */ /* 0x001fe20000410000 */
[----:B------:R-:W-:Y:S01]  /*8b90*/  ISETP.GE.AND P0, PT, R198, 0x1, PT ;  /* 0x00000001c600780c */ /* 0x000fe20003f06270 */
[----:B------:R-:W-:Y:S01]  /*8ba0*/  FFMA.FTZ R218, R214, R218, R7 ;  /* 0x000000dad6da7223 */ /* 0x000fe20000010007 */
[----:B------:R-:W-:Y:S01]  /*8bb0*/  HFMA2.MMA R7, -RZ, RZ, 0, 0 ;  /* 0x00000000ff077435 */ /* 0x000fe200000001ff */
[----:B--2---:R-:W-:Y:S01]  /*8bc0*/  IMAD R216, R4, UR20, RZ ;  /* 0x0000001404d87c24 */ /* 0x004fe2000f8e02ff */
[----:B------:R0:W-:Y:S01]  /*8bd0*/  STS [R10+0x10a0], R217 ;  /* 0x0010a0d90a007388 */ /* 0x0001e20000000800 */
[----:B------:R-:W-:Y:S01]  /*8be0*/  FFMA.FTZ R231, R197, R231, R218 ;  /* 0x000000e7c5e77223 */ /* 0x000fe200000100da */
[----:B------:R-:W-:Y:S01]  /*8bf0*/  FMUL.FTZ R27, R115, R26 ;  /* 0x0000001a731b7220 */ /* 0x000fe20000410000 */
[----:B------:R-:W-:Y:S01]  /*8c00*/  IMAD R5, R5, UR21, R216 ;  /* 0x0000001505057c24 */ /* 0x000fe2000f8e02d8 */
[----:B------:R-:W-:Y:S01]  /*8c10*/  STS [R10+0x10a8], R221 ;  /* 0x0010a8dd0a007388 */ /* 0x000fe20000000800 */
[----:B------:R-:W-:Y:S01]  /*8c20*/  FFMA.FTZ R226, R196, R226, R231 ;  /* 0x000000e2c4e27223 */ /* 0x000fe200000100e7 */
[----:B------:R-:W-:-:S02]  /*8c30*/  IMAD.WIDE.U32 R6, R4, UR21, R6 ;  /* 0x0000001504067c25 */ /* 0x000fc4000f8e0006 */
[----:B------:R1:W-:Y:S02]  /*8c40*/  STS [R10+0x1098], R211 ;  /* 0x001098d30a007388 */ /* 0x0003e40000000800 */
[----:B0-----:R-:W-:Y:S01]  /*8c50*/  FFMA.FTZ R217, R195, R8, R226 ;  /* 0x00000008c3d97223 */ /* 0x001fe200000100e2 */
[----:B------:R-:W-:Y:S01]  /*8c60*/  IMAD R4, R153, UR26, RZ ;  /* 0x0000001a99047c24 */ /* 0x000fe2000f8e02ff */
[----:B------:R-:W-:Y:S02]  /*8c70*/  IADD3 R7, R7, R5, RZ ;  /* 0x0000000507077210 */ /* 0x000fe40007ffe0ff */
[----:B------:R-:W-:Y:S01]  /*8c80*/  FFMA.FTZ R26, R194, R9, R217 ;  /* 0x00000009c21a7223 */ /* 0x000fe200000100d9 */
[----:B------:R0:W-:Y:S01]  /*8c90*/  STS [R10+0x1094], R209 ;  /* 0x001094d10a007388 */ /* 0x0001e20000000800 */
[C---:B------:R-:W-:Y:S02]  /*8ca0*/  IMAD R219, R155.reuse, UR27, R4 ;  /* 0x0000001b9bdb7c24 */ /* 0x040fe4000f8e0204 */
[----:B------:R-:W2:Y:S01]  /*8cb0*/  LDC.64 R4, c[0x0][0x360] ;  /* 0x0000d800ff047b82 */ /* 0x000ea20000000a00 */
[----:B------:R-:W-:Y:S01]  /*8cc0*/  IMAD.WIDE.U32 R6, R155, UR26, R6 ;  /* 0x0000001a9b067c25 */ /* 0x000fe2000f8e0006 */
[----:B------:R0:W-:Y:S03]  /*8cd0*/  STS [R10+0x1090], R27 ;  /* 0x0010901b0a007388 */ /* 0x0001e60000000800 */
[----:B-1----:R-:W-:Y:S01]  /*8ce0*/  FFMA.FTZ R211, R193, R11, R26 ;  /* 0x0000000bc1d37223 */ /* 0x002fe2000001001a */
[----:B------:R-:W-:Y:S01]  /*8cf0*/  FADD.FTZ R26, -R183, R212 ;  /* 0x000000d4b71a7221 */ /* 0x000fe20000010100 */
[----:B------:R-:W-:Y:S01]  /*8d00*/  FMUL.FTZ R212, R65, R212 ;  /* 0x000000d441d47220 */ /* 0x000fe20000410000 */
[----:B------:R-:W-:Y:S01]  /*8d10*/  IADD3 R219, R7, R219, RZ ;  /* 0x000000db07db7210 */ /* 0x000fe20007ffe0ff */
[----:B------:R-:W-:Y:S01]  /*8d20*/  BAR.SYNC.DEFER_BLOCKING 0x0 ;  /* 0x0000000000007b1d */ /* 0x000fe20000010000 */
[----:B------:R-:W-:-:S04]  /*8d30*/  IADD3 R8, P1, R14, R6, RZ ;  /* 0x000000060e087210 */ /* 0x000fc80007f3e0ff */
[----:B------:R-:W-:Y:S01]  /*8d40*/  IADD3.X R9, R15, R219, RZ, P1, !PT ;  /* 0x000000db0f097210 */ /* 0x000fe20000ffe4ff */
[----:B0-----:R-:W-:Y:S08]  /*8d50*/  @!P0 BRA `(.L_x_4603) ;  /* 0x0000000000288947 */ /* 0x001ff00003800000 */
[----:B------:R-:W-:Y:S01]  /*8d60*/  LEA.HI.SX32 R11, R149, R149, 0x1b ;  /* 0x00000095950b7211 */ /* 0x000fe200078fdaff */
[-C--:B--2---:R-:W-:Y:S02]  /*8d70*/  IMAD R10, R161, R4.reuse, RZ ;  /* 0x00000004a10a7224 */ /* 0x084fe400078e02ff */
        /* <DEDUP_REMOVED lines=8> */
.L_x_4603:
[----:B------:R-:W-:Y:S05]  /*8e00*/  BSYNC B0 ;  /* 0x0000000000007941 */ /* 0x000fea0003800000 */
.L_x_4602:
[----:B------:R-:W-:Y:S01]  /*8e10*/  USHF.L.U64.HI UR10, UR7, 0x2, UR8 ;  /* 0x00000002070a7899 */ /* 0x000fe20008010208 */
[----:B------:R-:W-:Y:S01]  /*8e20*/  LEA R8, P0, R6, UR12, 0x2 ;  /* 0x0000000c06087c11 */ /* 0x000fe2000f8010ff */
[----:B------:R-:W-:Y:S01]  /*8e30*/  USHF.L.U32 UR11, UR7, 0x2, URZ ;  /* 0x00000002070b7899 */ /* 0x000fe2000800063f */
[----:B------:R-:W-:Y:S01]  /*8e40*/  FADD.FTZ R227, R227, R212 ;  /* 0x000000d4e3e37221 */ /* 0x000fe20000010000 */
[----:B------:R-:W-:Y:S01]  /*8e50*/  IADD3 R212, R149, 0x80, RZ ;  /* 0x0000008095d47810 */ /* 0x000fe20007ffe0ff */
[----:B------:R-:W-:Y:S01]  /*8e60*/  FFMA.FTZ R211, R192, R207, R211 ;  /* 0x000000cfc0d37223 */ /* 0x000fe200000100d3 */
[----:B--2---:R-:W-:Y:S01]  /*8e70*/  IMAD R210, R4, UR10, RZ ;  /* 0x0000000a04d27c24 */ /* 0x004fe2000f8e02ff */
[----:B------:R-:W-:Y:S01]  /*8e80*/  LEA.HI.X R9, R6, UR13, R219, 0x2, P0 ;  /* 0x0000000d06097c11 */ /* 0x000fe200080f14db */
[----:B------:R-:W-:Y:S01]  /*8e90*/  UIADD3 UR10, UR6, -UR34, URZ ;  /* 0x80000022060a7290 */ /* 0x000fe2000fffe03f */
[----:B------:R-:W-:Y:S01]  /*8ea0*/  LEA R6, P0, R85, R8, 0x2 ;  /* 0x0000000855067211 */ /* 0x000fe200078010ff */
[----:B------:R-:W-:Y:S01]  /*8eb0*/  IMAD R161, R5, UR11, R210 ;  /* 0x0000000b05a17c24 */ /* 0x000fe2000f8e02d2 */
[----:B------:R-:W-:Y:S01]  /*8ec0*/  IADD3 R210, R149, 0x40, RZ ;  /* 0x0000004095d27810 */ /* 0x000fe20007ffe0ff */
[----:B------:R-:W-:Y:S01]  /*8ed0*/  UIMAD UR10, UR10, -0x400, URZ ;  /* 0xfffffc000a0a78a4 */ /* 0x000fe2000f8e023f */
[----:B------:R-:W-:Y:S01]  /*8ee0*/  LEA.HI.X R7, R85, R9, R83, 0x2, P0 ;  /* 0x0000000955077211 */ /* 0x000fe200000f1453 */
[----:B0-----:R-:W-:Y:S01]  /*8ef0*/  FMUL.FTZ R10, R26, R201 ;  /* 0x000000c91a0a7220 */ /* 0x001fe20000410000 */
[----:B------:R-:W-:Y:S01]  /*8f00*/  LEA.HI.SX32 R5, R210, R149, 0x1b ;  /* 0x00000095d2057211 */ /* 0x000fe200078fdaff */
[----:B------:R-:W-:Y:S01]  /*8f10*/  BSSY B0, `(.L_x_4604) ;  /* 0x0000013000007945 */ /* 0x000fe20003800000 */
[----:B------:R-:W-:Y:S01]  /*8f20*/  ISETP.GE.AND P0, PT, R198, 0x41, PT ;  /* 0x00000041c600780c */ /* 0x000fe20003f06270 */
[----:B------:R-:W-:Y:S01]  /*8f30*/  IMAD.WIDE.U32 R6, R4, UR11, R6 ;  /* 0x0000000b04067c25 */ /* 0x000fe2000f8e0006 */
[----:B------:R-:W-:-:S03]  /*8f40*/  LEA R5, R5, R80, 0x2 ;  /* 0x0000005005057211 */ /* 0x000fc600078e10ff */
[----:B------:R-:W-:Y:S01]  /*8f50*/  FADD.FTZ R10, R211, R10 ;  /* 0x0000000ad30a7221 */ /* 0x000fe20000010000 */
[----:B------:R-:W-:Y:S02]  /*8f60*/  MOV R27, UR10 ;  /* 0x0000000a001b7c02 */ /* 0x000fe40008000f00 */
[----:B------:R-:W-:Y:S01]  /*8f70*/  IADD3 R216, R149, 0xc0, RZ ;  /* 0x000000c095d87810 */ /* 0x000fe20007ffe0ff */
[----:B------:R-:W0:Y:S01]  /*8f80*/  LDS R5, [R5+0x1190] ;  /* 0x0011900005057984 */ /* 0x000e220000000800 */
[----:B------:R-:W-:Y:S01]  /*8f90*/  LEA.HI.SX32 R11, R212, R149, 0x1b ;  /* 0x00000095d40b7211 */ /* 0x000fe200078fdaff */
[----:B------:R-:W-:Y:S01]  /*8fa0*/  IMAD.WIDE R8, R27, 0x4, R8 ;  /* 0x000000041b087825 */ /* 0x000fe200078e0208 */
[C---:B------:R-:W-:Y:S02]  /*8fb0*/  ISETP.GE.AND P1, PT, R198.reuse, 0x81, PT ;  /* 0x00000081c600780c */ /* 0x040fe40003f26270 */
        /* <DEDUP_REMOVED lines=8> */
.L_x_4605:
[----:B------:R-:W-:Y:S05]  /*9040*/  BSYNC B0 ;  /* 0x0000000000007941 */ /* 0x000fea0003800000 */
.L_x_4604:
[----:B01----:R0:W1:Y:S01]  /*9050*/  LDS R5, [R11+0x1290] ;  /* 0x001290000b057984 */ /* 0x0030620000000800 */
[----:B------:R-:W-:Y:S01]  /*9060*/  BSSY B0, `(.L_x_4606) ;  /* 0x0000004000007945 */ /* 0x000fe20003800000 */
[----:B------:R-:W-:-:S03]  /*9070*/  LEA R27, R27, R80, 0x2 ;  /* 0x000000501b1b7211 */ /* 0x000fc600078e10ff */
[----:B------:R-:W-:Y:S05]  /*9080*/  @!P1 BRA `(.L_x_4607) ;  /* 0x0000000000049947 */ /* 0x000fea0003800000 */
[----:B-1----:R2:W-:Y:S02]  /*9090*/  REDG.E.ADD.F32.FTZ.RN.STRONG.GPU desc[UR16][R6.64+-0xe00], R5 ;  /* 0xfff20005060079a6 */ /* 0x0025e4000c10f390 */
.L_x_4607:
[----:B------:R-:W-:Y:S05]  /*90a0*/  BSYNC B0 ;  /* 0x0000000000007941 */ /* 0x000fea0003800000 */
.L_x_4606:
[----:B-12---:R1:W2:Y:S01]  /*90b0*/  LDS R5, [R27+0x1390] ;  /* 0x001390001b057984 */ /* 0x0062a20000000800 */
[----:B------:R-:W-:Y:S01]  /*90c0*/  BSSY B0, `(.L_x_4608) ;  /* 0x0000005000007945 */ /* 0x000fe20003800000 */
[C---:B------:R-:W-:Y:S02]  /*90d0*/  IADD3 R4, R149.reuse, 0x100, RZ ;  /* 0x0000010095047810 */ /* 0x040fe40007ffe0ff */
[----:B------:R-:W-:Y:S01]  /*90e0*/  IADD3 R8, R149, 0x140, RZ ;  /* 0x0000014095087810 */ /* 0x000fe20007ffe0ff */
[----:B------:R-:W-:Y:S06]  /*90f0*/  @!P2 BRA `(.L_x_4609) ;  /* 0x000000000004a947 */ /* 0x000fec0003800000 */
[----:B--2---:R3:W-:Y:S02]  /*9100*/  REDG.E.ADD.F32.FTZ.RN.STRONG.GPU desc[UR16][R6.64+-0xd00], R5 ;  /* 0xfff30005060079a6 */ /* 0x0047e4000c10f390 */
.L_x_4609:
[----:B------:R-:W-:Y:S05]  /*9110*/  BSYNC B0 ;  /* 0x0000000000007941 */ /* 0x000fea0003800000 */
.L_x_4608:
        /* <DEDUP_REMOVED lines=17> */
.L_x_4611:
[----:B------:R-:W-:Y:S05]  /*9230*/  BSYNC B0 ;  /* 0x0000000000007941 */ /* 0x000fea0003800000 */
.L_x_4610:
[----:B0-2---:R0:W2:Y:S01]  /*9240*/  LDS R5, [R8+0x1590] ;  /* 0x0015900008057984 */ /* 0x0050a20000000800 */
[----:B------:R-:W-:Y:S01]  /*9250*/  BSSY B0, `(.L_x_4612) ;  /* 0x0000005000007945 */ /* 0x000fe20003800000 */
[----:B------:R-:W-:Y:S02]  /*9260*/  LEA.HI.SX32 R9, R4, R149, 0x1b ;  /* 0x0000009504097211 */ /* 0x000fe400078fdaff */
[----:B-1----:R-:W-:Y:S01]  /*9270*/  LEA R27, R11, R80, 0x2 ;  /* 0x000000500b1b7211 */ /* 0x002fe200078e10ff */
[----:B------:R-:W-:Y:S06]  /*9280*/  @!P0 BRA `(.L_x_4613) ;  /* 0x0000000000048947 */ /* 0x000fec0003800000 */
[----:B--2---:R1:W-:Y:S02]  /*9290*/  REDG.E.ADD.F32.FTZ.RN.STRONG.GPU desc[UR16][R6.64+-0xb00], R5 ;  /* 0xfff50005060079a6 */ /* 0x0043e4000c10f390 */
.L_x_4613:
[----:B------:R-:W-:Y:S05]  /*92a0*/  BSYNC B0 ;  /* 0x0000000000007941 */ /* 0x000fea0003800000 */
.L_x_4612:
[----:B-12---:R1:W2:Y:S01]  /*92b0*/  LDS R5, [R27+0x1690] ;  /* 0x001690001b057984 */ /* 0x0062a20000000800 */
[----:B------:R-:W-:Y:S01]  /*92c0*/  BSSY B0, `(.L_x_4614) ;  /* 0x0000006000007945 */ /* 0x000fe20003800000 */
[----:B------:R-:W-:Y:S02]  /*92d0*/  LEA.HI.SX32 R11, R166, R149, 0x1b ;  /* 0x00000095a60b7211 */ /* 0x000fe400078fdaff */
[----:B------:R-:W-:Y:S02]  /*92e0*/  IADD3 R4, R149, 0x240, RZ ;  /* 0x0000024095047810 */ /* 0x000fe40007ffe0ff */
[----:B0-----:R-:W-:Y:S01]  /*92f0*/  LEA R8, R9, R80, 0x2 ;  /* 0x0000005009087211 */ /* 0x001fe200078e10ff */
[----:B------:R-:W-:Y:S06]  /*9300*/  @!P1 BRA `(.L_x_4615) ;  /* 0x0000000000049947 */ /* 0x000fec0003800000 */
[----:B--2---:R0:W-:Y:S02]  /*9310*/  REDG.E.ADD.F32.FTZ.RN.STRONG.GPU desc[UR16][R6.64+-0xa00], R5 ;  /* 0xfff60005060079a6 */ /* 0x0041e4000c10f390 */
.L_x_4615:
[----:B------:R-:W-:Y:S05]  /*9320*/  BSYNC B0 ;  /* 0x0000000000007941 */ /* 0x000fea0003800000 */
.L_x_4614:
[----:B0-2---:R0:W2:Y:S01]  /*9330*/  LDS R5, [R8+0x1790] ;  /* 0x0017900008057984 */ /* 0x0050a20000000800 */
[----:B------:R-:W-:Y:S01]  /*9340*/  BSSY B0, `(.L_x_4616) ;  /* 0x0000005000007945 */ /* 0x000fe20003800000 */
[----:B------:R-:W-:Y:S02]  /*9350*/  LEA R11, R11, R80, 0x2 ;  /* 0x000000500b0b7211 */ /* 0x000fe400078e10ff */
[----:B------:R-:W-:Y:S01]  /*9360*/  LEA.HI.SX32 R9, R4, R149, 0x1b ;  /* 0x0000009504097211 */ /* 0x000fe200078fdaff */
[----:B------:R-:W-:Y:S06]  /*9370*/  @!P2 BRA `(.L_x_4617) ;  /* 0x000000000004a947 */ /* 0x000fec0003800000 */
[----:B--2---:R3:W-:Y:S02]  /*9380*/  REDG.E.ADD.F32.FTZ.RN.STRONG.GPU desc[UR16][R6.64+-0x900], R5 ;  /* 0xfff70005060079a6 */ /* 0x0047e4000c10f390 */
.L_x_4617:
[----:B------:R-:W-:Y:S05]  /*9390*/  BSYNC B0 ;  /* 0x0000000000007941 */ /* 0x000fea0003800000 */
.L_x_4616:
[----:B--23--:R2:W3:Y:S01]  /*93a0*/  LDS R5, [R11+0x1890] ;  /* 0x001890000b057984 */ /* 0x00c4e20000000800 */
[----:B------:R-:W-:Y:S01]  /*93b0*/  BSSY B0, `(.L_x_4618) ;  /* 0x0000004000007945 */ /* 0x000fe20003800000 */
[----:B------:R-:W-:-:S03]  /*93c0*/  LEA R9, R9, R80, 0x2 ;  /* 0x0000005009097211 */ /* 0x000fc600078e10ff */
[----:B------:R-:W-:Y:S05]  /*93d0*/  @!P3 BRA `(.L_x_4619) ;  /* 0x000000000004b947 */ /* 0x000fea0003800000 */
[----:B---3--:R4:W-:Y:S02]  /*93e0*/  REDG.E.ADD.F32.FTZ.RN.STRONG.GPU desc[UR16][R6.64+-0x800], R5 ;  /* 0xfff80005060079a6 */ /* 0x0089e4000c10f390 */
.L_x_4619:
[----:B------:R-:W-:Y:S05]  /*93f0*/  BSYNC B0 ;  /* 0x0000000000007941 */ /* 0x000fea0003800000 */
.L_x_4618:
[----:B---34-:R3:W4:Y:S01]  /*9400*/  LDS R5, [R9+0x1990] ;  /* 0x0019900009057984 */ /* 0x0187220000000800 */
[----:B------:R-:W-:Y:S01]  /*9410*/  BSSY B0, `(.L_x_4620) ;  /* 0x0000005000007945 */ /* 0x000fe20003800000 */
[C---:B------:R-:W-:Y:S02]  /*9420*/  IADD3 R4, R149.reuse, 0x280, RZ ;  /* 0x0000028095047810 */ /* 0x040fe40007ffe0ff */
[----:B0-----:R-:W-:Y:S01]  /*9430*/  IADD3 R8, R149, 0x2c0, RZ ;  /* 0x000002c095087810 */ /* 0x001fe20007ffe0ff */
[----:B------:R-:W-:Y:S06]  /*9440*/  @!P4 BRA `(.L_x_4621) ;  /* 0x000000000004c947 */ /* 0x000fec0003800000 */
[----:B----4-:R0:W-:Y:S02]  /*9450*/  REDG.E.ADD.F32.FTZ.RN.STRONG.GPU desc[UR16][R6.64+-0x700], R5 ;  /* 0xfff90005060079a6 */ /* 0x0101e4000c10f390 */
.L_x_4621:
[----:B------:R-:W-:Y:S05]  /*9460*/  BSYNC B0 ;  /* 0x0000000000007941 */ /* 0x000fea0003800000 */
.L_x_4620:
[-C--:B0---4-:R-:W-:Y:S01]  /*9470*/  LEA.HI.SX32 R5, R4, R149.reuse, 0x1b ;  /* 0x0000009504057211 */ /* 0x091fe200078fdaff */
[----:B------:R-:W-:Y:S01]  /*9480*/  BSSY B0, `(.L_x_4622) ;  /* 0x0000010000007945 */ /* 0x000fe20003800000 */
[----:B------:R-:W-:Y:S02]  /*9490*/  ISETP.GE.AND P5, PT, R198, 0x281, PT ;  /* 0x00000281c600780c */ /* 0x000fe40003fa6270 */
[----:B------:R-:W-:Y:S02]  /*94a0*/  LEA R5, R5, R80, 0x2 ;  /* 0x0000005005057211 */ /* 0x000fe400078e10ff */
[C---:B------:R-:W-:Y:S02]  /*94b0*/  IADD3 R166, R149.reuse, 0x300, RZ ;  /* 0x0000030095a67810 */ /* 0x040fe40007ffe0ff */
[----:B---3--:R-:W-:Y:S02]  /*94c0*/  LEA.HI.SX32 R9, R8, R149, 0x1b ;  /* 0x0000009508097211 */ /* 0x008fe400078fdaff */
[----:B------:R-:W0:Y:S01]  /*94d0*/  LDS R5, [R5+0x1a90] ;  /* 0x001a900005057984 */ /* 0x000e220000000800 */
[----:B------:R-:W-:-:S02]  /*94e0*/  IADD3 R4, R149, 0x340, RZ ;  /* 0x0000034095047810 */ /* 0x000fc40007ffe0ff */
[----:B--2---:R-:W-:Y:S02]  /*94f0*/  LEA.HI.SX32 R11, R166, R149, 0x1b ;  /* 0x00000095a60b7211 */ /* 0x004fe400078fdaff */
[----:B-1----:R-:W-:Y:S02]  /*9500*/  LEA R27, R9, R80, 0x2 ;  /* 0x00000050091b7211 */ /* 0x002fe400078e10ff */
[C---:B------:R-:W-:Y:S02]  /*9510*/  ISETP.GE.AND P0, PT, R198.reuse, 0x2c1, PT ;  /* 0x000002c1c600780c */ /* 0x040fe40003f06270 */
[C---:B------:R-:W-:Y:S02]  /*9520*/  ISETP.GE.AND P1, PT, R198.reuse, 0x301, PT ;  /* 0x00000301c600780c */ /* 0x040fe40003f26270 */
[C---:B------:R-:W-:Y:S02]  /*9530*/  ISETP.GE.AND P2, PT, R198.reuse, 0x341, PT ;  /* 0x00000341c600780c */ /* 0x040fe40003f46270 */
[----:B------:R-:W-:-:S02]  /*9540*/  ISETP.GE.AND P3, PT, R198, 0x381, PT ;  /* 0x00000381c600780c */ /* 0x000fc40003f66270 */
[----:B------:R-:W-:Y:S01]  /*9550*/  ISETP.GE.AND P4, PT, R198, 0x3c1, PT ;  /* 0x000003c1c600780c */ /* 0x000fe20003f86270 */
[----:B------:R-:W-:-:S12]  /*9560*/  @!P5 BRA `(.L_x_4623) ;  /* 0x000000000004d947 */ /* 0x000fd80003800000 */
[----:B0-----:R1:W-:Y:S02]  /*9570*/  REDG.E.ADD.F32.FTZ.RN.STRONG.GPU desc[UR16][R6.64+-0x600], R5 ;  /* 0xfffa0005060079a6 */ /* 0x0013e4000c10f390 */
.L_x_4623:
[----:B------:R-:W-:Y:S05]  /*9580*/  BSYNC B0 ;  /* 0x0000000000007941 */ /* 0x000fea0003800000 */
.L_x_4622:
[----:B01----:R0:W1:Y:S01]  /*9590*/  LDS R5, [R27+0x1b90] ;  /* 0x001b90001b057984 */ /* 0x0030620000000800 */
[----:B------:R-:W-:Y:S01]  /*95a0*/  BSSY B0, `(.L_x_4624) ;  /* 0x0000006000007945 */ /* 0x000fe20003800000 */
[----:B------:R-:W-:Y:S02]  /*95b0*/  IADD3 R8, R149, 0x380, RZ ;  /* 0x0000038095087810 */ /* 0x000fe40007ffe0ff */
[----:B------:R-:W-:Y:S02]  /*95c0*/  LEA.HI.SX32 R9, R4, R149, 0x1b ;  /* 0x0000009504097211 */ /* 0x000fe400078fdaff */
[----:B------:R-:W-:Y:S01]  /*95d0*/  LEA R161, R11, R80, 0x2 ;  /* 0x000000500ba17211 */ /* 0x000fe200078e10ff */
[----:B------:R-:W-:Y:S06]  /*95e0*/  @!P0 BRA `(.L_x_4625) ;  /* 0x0000000000048947 */ /* 0x000fec0003800000 */
[----:B-1----:R2:W-:Y:S02]  /*95f0*/  REDG.E.ADD.F32.FTZ.RN.STRONG.GPU desc[UR16][R6.64+-0x500], R5 ;  /* 0xfffb0005060079a6 */ /* 0x0025e4000c10f390 */
.L_x_4625:
[----:B------:R-:W-:Y:S05]  /*9600*/  BSYNC B0 ;  /* 0x0000000000007941 */ /* 0x000fea0003800000 */
.L_x_4624:
[----:B-12---:R1:W2:Y:S01]  /*9610*/  LDS R5, [R161+0x1c90] ;  /* 0x001c9000a1057984 */ /* 0x0062a20000000800 */
[----:B------:R-:W-:Y:S01]  /*9620*/  BSSY B0, `(.L_x_4626) ;  /* 0x0000006000007945 */ /* 0x000fe20003800000 */
[----:B------:R-:W-:Y:S02]  /*9630*/  LEA.HI.SX32 R11, R8, R149, 0x1b ;  /* 0x00000095080b7211 */ /* 0x000fe400078fdaff */
[----:B------:R-:W-:Y:S02]  /*9640*/  IADD3 R4, R149, 0x3c0, RZ ;  /* 0x000003c095047810 */ /* 0x000fe40007ffe0ff */
[----:B------:R-:W-:Y:S01]  /*9650*/  LEA R8, R9, R80, 0x2 ;  /* 0x0000005009087211 */ /* 0x000fe200078e10ff */
[----:B------:R-:W-:Y:S06]  /*9660*/  @!P1 BRA `(.L_x_4627) ;  /* 0x0000000000049947 */ /* 0x000fec0003800000 */
[----:B--2---:R3:W-:Y:S02]  /*9670*/  REDG.E.ADD.F32.FTZ.RN.STRONG.GPU desc[UR16][R6.64+-0x400], R5 ;  /* 0xfffc0005060079a6 */ /* 0x0047e4000c10f390 */
.L_x_4627:
[----:B------:R-:W-:Y:S05]  /*9680*/  BSYNC B0 ;  /* 0x0000000000007941 */ /* 0x000fea0003800000 */
.L_x_4626:
[----:B--23--:R2:W3:Y:S01]  /*9690*/  LDS R5, [R8+0x1d90] ;  /* 0x001d900008057984 */ /* 0x00c4e20000000800 */
[----:B------:R-:W-:Y:S01]  /*96a0*/  BSSY B0, `(.L_x_4628) ;  /* 0x0000005000007945 */ /* 0x000fe20003800000 */
[----:B------:R-:W-:Y:S02]  /*96b0*/  LEA.HI.SX32 R9, R4, R149, 0x1b ;  /* 0x0000009504097211 */ /* 0x000fe400078fdaff */
[----:B------:R-:W-:Y:S01]  /*96c0*/  LEA R11, R11, R80, 0x2 ;  /* 0x000000500b0b7211 */ /* 0x000fe200078e10ff */
[----:B------:R-:W-:Y:S06]  /*96d0*/  @!P2 BRA `(.L_x_4629) ;  /* 0x000000000004a947 */ /* 0x000fec0003800000 */
[----:B---3--:R4:W-:Y:S02]  /*96e0*/  REDG.E.ADD.F32.FTZ.RN.STRONG.GPU desc[UR16][R6.64+-0x300], R5 ;  /* 0xfffd0005060079a6 */ /* 0x0089e4000c10f390 */
.L_x_4629:
[----:B------:R-:W-:Y:S05]  /*96f0*/  BSYNC B0 ;  /* 0x0000000000007941 */ /* 0x000fea0003800000 */
.L_x_4628:
[----:B---34-:R3:W4:Y:S01]  /*9700*/  LDS R5, [R11+0x1e90] ;  /* 0x001e90000b057984 */ /* 0x0187220000000800 */
[----:B------:R-:W-:Y:S01]  /*9710*/  BSSY B0, `(.L_x_4630) ;  /* 0x0000004000007945 */ /* 0x000fe20003800000 */
[----:B------:R-:W-:-:S03]  /*9720*/  LEA R9, R9, R80, 0x2 ;  /* 0x0000005009097211 */ /* 0x000fc600078e10ff */
[----:B------:R-:W-:Y:S05]  /*9730*/  @!P3 BRA `(.L_x_4631) ;  /* 0x000000000004b947 */ /* 0x000fea0003800000 */
[----:B----4-:R4:W-:Y:S02]  /*9740*/  REDG.E.ADD.F32.FTZ.RN.STRONG.GPU desc[UR16][R6.64+-0x200], R5 ;  /* 0xfffe0005060079a6 */ /* 0x0109e4000c10f390 */
.L_x_4631:
[----:B------:R-:W-:Y:S05]  /*9750*/  BSYNC B0 ;  /* 0x0000000000007941 */ /* 0x000fea0003800000 */
.L_x_4630:
[----:B----4-:R4:W0:Y:S01]  /*9760*/  LDS R5, [R9+0x1f90] ;  /* 0x001f900009057984 */ /* 0x0108220000000800 */
[----:B------:R-:W-:Y:S04]  /*9770*/  BSSY B0, `(.L_x_4632) ;  /* 0x0000003000007945 */ /* 0x000fe80003800000 */
[----:B------:R-:W-:Y:S05]  /*9780*/  @!P4 BRA `(.L_x_4633) ;  /* 0x000000000004c947 */ /* 0x000fea0003800000 */
[----:B0-----:R0:W-:Y:S02]  /*9790*/  REDG.E.ADD.F32.FTZ.RN.STRONG.GPU desc[UR16][R6.64+-0x100], R5 ;  /* 0xffff0005060079a6 */ /* 0x0011e4000c10f390 */
.L_x_4633:
[----:B------:R-:W-:Y:S05]  /*97a0*/  BSYNC B0 ;  /* 0x0000000000007941 */ /* 0x000fea0003800000 */
.L_x_4632:
[----:B------:R-:W5:Y:S01]  /*97b0*/  SHFL.DOWN PT, R4, R227, 0x1, 0x1f ;  /* 0x08201f00e3047f89 */ /* 0x000f6200000e0000 */
[----:B------:R-:W-:Y:S01]  /*97c0*/  ISETP.GT.AND P0, PT, R141, 0x1e, PT ;  /* 0x0000001e8d00780c */ /* 0x000fe20003f04270 */
[-C--:B0-----:R-:W-:Y:S01]  /*97d0*/  FMUL.FTZ R7, R159, R184.reuse ;  /* 0x000000b89f077220 */ /* 0x081fe20000410000 */
[----:B------:R-:W-:Y:S01]  /*97e0*/  FMUL.FTZ R6, R165, R184 ;  /* 0x000000b8a5067220 */ /* 0x000fe20000410000 */
[----:B------:R-:W0:Y:S01]  /*97f0*/  SHFL.DOWN PT, R5, R10, 0x1, 0x1f ;  /* 0x08201f000a057f89 */ /* 0x000e2200000e0000 */
[----:B------:R-:W-:Y:S01]  /*9800*/  FMUL.FTZ R167, R167, R186 ;  /* 0x000000baa7a77220 */ /* 0x000fe20000410000 */
[----:B----4-:R-:W-:Y:S01]  /*9810*/  FMUL.FTZ R9, R7, R26 ;  /* 0x0000001a07097220 */ /* 0x010fe20000410000 */
[----:B------:R-:W-:Y:S01]  /*9820*/  FFMA.FTZ R49, R6, R82, R49 ;  /* 0x0000005206317223 */ /* 0x000fe20000010031 */
[----:B------:R-:W-:Y:S01]  /*9830*/  ISETP.NE.AND P1, PT, R141, RZ, PT ;  /* 0x000000ff8d00720c */ /* 0x000fe20003f25270 */
[----:B------:R-:W-:Y:S01]  /*9840*/  FMUL.FTZ R175, R175, R206 ;  /* 0x000000ceafaf7220 */ /* 0x000fe20000410000 */
[----:B------:R-:W-:Y:S01]  /*9850*/  FFMA.FTZ R6, R98, R6, R9 ;  /* 0x0000000662067223 */ /* 0x000fe20000010009 */
[-C--:B------:R-:W-:Y:S01]  /*9860*/  FMUL.FTZ R164, R164, R223.reuse ;  /* 0x000000dfa4a47220 */ /* 0x080fe20000410000 */
[C---:B------:R-:W-:Y:S01]  /*9870*/  FMUL.FTZ R206, R159.reuse, R206 ;  /* 0x000000ce9fce7220 */ /* 0x040fe20000410000 */
[----:B------:R-:W-:Y:S01]  /*9880*/  FMUL.FTZ R223, R159, R223 ;  /* 0x000000df9fdf7220 */ /* 0x000fe20000410000 */
[----:B------:R-:W-:Y:S01]  /*9890*/  FADD.FTZ R47, R6, R47 ;  /* 0x0000002f062f7221 */ /* 0x000fe20000010000 */
        /* <DEDUP_REMOVED lines=12> */
[----:B------:R-:W-:Y:S01]  /*9960*/  FFMA.FTZ R51, R168, R84, R51 ;  /* 0x00000054a8337223 */ /* 0x000fe20000010033 */
[----:B0-----:R-:W-:Y:S01]  /*9970*/  @!P0 FADD.FTZ R10, R10, R5 ;  /* 0x000000050a0a8221 */ /* 0x001fe20000010000 */
[----:B------:R-:W0:Y:S01]  /*9980*/  SHFL.DOWN PT, R4, R227, 0x2, 0x1f ;  /* 0x08401f00e3047f89 */ /* 0x000e2200000e0000 */
[----:B------:R-:W-:Y:S01]  /*9990*/  ISETP.GT.AND P0, PT, R141, 0x1d, PT ;  /* 0x0000001d8d00780c */ /* 0x000fe20003f04270 */
[----:B------:R-:W-:Y:S01]  /*99a0*/  FFMA.FTZ R52, R169, R89, R52 ;  /* 0x00000059a9347223 */ /* 0x000fe20000010034 */
[----:B------:R-:W-:Y:S01]  /*99b0*/  FFMA.FTZ R53, R170, R86, R53 ;  /* 0x00000056aa357223 */ /* 0x000fe20000010035 */
[----:B------:R-:W4:Y:S01]  /*99c0*/  SHFL.DOWN PT, R5, R10, 0x2, 0x1f ;  /* 0x08401f000a057f89 */ /* 0x000f2200000e0000 */
        /* <DEDUP_REMOVED lines=11> */
[----:B------:R-:W-:Y:S01]  /*9a80*/  FADD.FTZ R38, R175, R38 ;  /* 0x00000026af267221 */ /* 0x000fe20000010000 */
[----:B------:R-:W-:Y:S01]  /*9a90*/  FFMA.FTZ R64, R163, R101, R64 ;  /* 0x00000065a3407223 */ /* 0x000fe20000010040 */
[----:B------:R-:W-:Y:S01]  /*9aa0*/  FADD.FTZ R33, R164, R33 ;  /* 0x00000021a4217221 */ /* 0x000fe20000010000 */
[----:B0-----:R-:W-:Y:S01]  /*9ab0*/  @!P0 FADD.FTZ R227, R227, R4 ;  /* 0x00000004e3e38221 */ /* 0x001fe20000010000 */
[----:B------:R-:W-:Y:S01]  /*9ac0*/  FMUL.FTZ R4, R159, R185 ;  /* 0x000000b99f047220 */ /* 0x000fe20000410000 */
[----:B----4-:R-:W-:-:S03]  /*9ad0*/  @!P0 FADD.FTZ R10, R10, R5 ;  /* 0x000000050a0a8221 */ /* 0x010fc60000010000 */
[----:B--2---:R-:W0:Y:S01]  /*9ae0*/  SHFL.DOWN PT, R8, R227, 0x4, 0x1f ;  /* 0x08801f00e3087f89 */ /* 0x004e2200000e0000 */
[----:B------:R-:W-:Y:S01]  /*9af0*/  ISETP.GT.AND P0, PT, R141, 0x1b, PT ;  /* 0x0000001b8d00780c */ /* 0x000fe20003f04270 */
[C---:B------:R-:W-:Y:S01]  /*9b00*/  FMUL.FTZ R5, R159.reuse, R186 ;  /* 0x000000ba9f057220 */ /* 0x040fe20000410000 */
[----:B------:R-:W-:Y:S01]  /*9b10*/  FMUL.FTZ R193, R4, R193 ;  /* 0x000000c104c17220 */ /* 0x000fe20000410000 */
[----:B---3--:R-:W2:Y:S01]  /*9b20*/  SHFL.DOWN PT, R11, R10, 0x4, 0x1f ;  /* 0x08801f000a0b7f89 */ /* 0x008ea200000e0000 */
[----:B------:R-:W-:Y:S01]  /*9b30*/  FMUL.FTZ R4, R159, R187 ;  /* 0x000000bb9f047220 */ /* 0x000fe20000410000 */
[----:B------:R-:W-:Y:S01]  /*9b40*/  FMUL.FTZ R7, R5, R192 ;  /* 0x000000c005077220 */ /* 0x000fe20000410000 */
[----:B------:R-:W-:Y:S01]  /*9b50*/  FMUL.FTZ R5, R159, R188 ;  /* 0x000000bc9f057220 */ /* 0x000fe20000410000 */
[----:B------:R-:W-:Y:S01]  /*9b60*/  FFMA.FTZ R168, R102, R168, R193 ;  /* 0x000000a866a87223 */ /* 0x000fe200000100c1 */
[----:B------:R-:W-:Y:S01]  /*9b70*/  FMUL.FTZ R195, R4, R195 ;  /* 0x000000c304c37220 */ /* 0x000fe20000410000 */
[----:B------:R-:W-:Y:S01]  /*9b80*/  FFMA.FTZ R7, R100, R167, R7 ;  /* 0x000000a764077223 */ /* 0x000fe20000010007 */
[----:B------:R-:W-:Y:S01]  /*9b90*/  FMUL.FTZ R194, R5, R194 ;  /* 0x000000c205c27220 */ /* 0x000fe20000410000 */
[C---:B------:R-:W-:Y:S01]  /*9ba0*/  FMUL.FTZ R5, R159.reuse, R190 ;  /* 0x000000be9f057220 */ /* 0x040fe20000410000 */
[----:B------:R-:W-:Y:S01]  /*9bb0*/  FMUL.FTZ R4, R159, R215 ;  /* 0x000000d79f047220 */ /* 0x000fe20000410000 */
[----:B------:R-:W-:Y:S01]  /*9bc0*/  FADD.FTZ R46, R7, R46 ;  /* 0x0000002e072e7221 */ /* 0x000fe20000010000 */
[----:B------:R-:W-:Y:S01]  /*9bd0*/  FFMA.FTZ R169, R103, R169, R194 ;  /* 0x000000a967a97223 */ /* 0x000fe200000100c2 */
[----:B------:R-:W-:Y:S01]  /*9be0*/  FMUL.FTZ R196, R5, R196 ;  /* 0x000000c405c47220 */ /* 0x000fe20000410000 */
[----:B------:R-:W-:Y:S01]  /*9bf0*/  FMUL.FTZ R197, R4, R197 ;  /* 0x000000c504c57220 */ /* 0x000fe20000410000 */
[C---:B------:R-:W-:Y:S01]  /*9c00*/  FMUL.FTZ R5, R159.reuse, R204 ;  /* 0x000000cc9f057220 */ /* 0x040fe20000410000 */
[----:B------:R-:W-:Y:S01]  /*9c10*/  FMUL.FTZ R4, R159, R203 ;  /* 0x000000cb9f047220 */ /* 0x000fe20000410000 */
[----:B------:R-:W-:Y:S01]  /*9c20*/  FFMA.FTZ R170, R104, R170, R195 ;  /* 0x000000aa68aa7223 */ /* 0x000fe200000100c3 */
[----:B------:R-:W-:Y:S01]  /*9c30*/  FFMA.FTZ R171, R105, R171, R196 ;  /* 0x000000ab69ab7223 */ /* 0x000fe200000100c4 */
[----:B------:R-:W-:Y:S01]  /*9c40*/  FMUL.FTZ R214, R5, R214 ;  /* 0x000000d605d67220 */ /* 0x000fe20000410000 */
[----:B------:R-:W-:Y:S01]  /*9c50*/  FMUL.FTZ R199, R4, R199 ;  /* 0x000000c704c77220 */ /* 0x000fe20000410000 */
[----:B0-----:R-:W-:Y:S01]  /*9c60*/  @!P0 FADD.FTZ R227, R227, R8 ;  /* 0x00000008e3e38221 */ /* 0x001fe20000010000 */
[----:B------:R-:W-:Y:S01]  /*9c70*/  FMUL.FTZ R4, R159, R205 ;  /* 0x000000cd9f047220 */ /* 0x000fe20000410000 */
[----:B------:R-:W-:Y:S01]  /*9c80*/  FMUL.FTZ R5, R180, R220 ;  /* 0x000000dcb4057220 */ /* 0x000fe20000410000 */
[----:B------:R-:W-:Y:S01]  /*9c90*/  FFMA.FTZ R172, R106, R172, R197 ;  /* 0x000000ac6aac7223 */ /* 0x000fe200000100c5 */
[----:B--2---:R-:W-:Y:S01]  /*9ca0*/  @!P0 FADD.FTZ R10, R10, R11 ;  /* 0x0000000b0a0a8221 */ /* 0x004fe20000010000 */
[----:B------:R-:W0:Y:S01]  /*9cb0*/  SHFL.DOWN PT, R6, R227, 0x8, 0x1f ;  /* 0x09001f00e3067f89 */ /* 0x000e2200000e0000 */
[----:B------:R-:W-:Y:S01]  /*9cc0*/  ISETP.GT.AND P0, PT, R141, 0x17, PT ;  /* 0x000000178d00780c */ /* 0x000fe20003f04270 */
[----:B------:R-:W-:Y:S01]  /*9cd0*/  FMUL.FTZ R191, R4, R191 ;  /* 0x000000bf04bf7220 */ /* 0x000fe20000410000 */
[----:B------:R-:W-:Y:S01]  /*9ce0*/  FFMA.FTZ R60, R5, R97, R60 ;  /* 0x00000061053c7223 */ /* 0x000fe2000001003c */
[----:B------:R-:W2:Y:S01]  /*9cf0*/  SHFL.DOWN PT, R7, R10, 0x8, 0x1f ;  /* 0x09001f000a077f89 */ /* 0x000ea200000e0000 */
        /* <DEDUP_REMOVED lines=12> */
[-C--:B------:R-:W-:Y:S01]  /*9dc0*/  FMUL.FTZ R6, R181, R222.reuse ;  /* 0x000000deb5067220 */ /* 0x080fe20000410000 */
[----:B------:R-:W-:Y:S01]  /*9dd0*/  FMUL.FTZ R222, R159, R222 ;  /* 0x000000de9fde7220 */ /* 0x000fe20000410000 */
[----:B--2---:R-:W-:-:S02]  /*9de0*/  @!P0 FADD.FTZ R10, R10, R7 ;  /* 0x000000070a0a8221 */ /* 0x004fc40000010000 */
[----:B------:R-:W0:Y:S01]  /*9df0*/  SHFL.DOWN PT, R8, R227, 0x10, 0x1f ;  /* 0x0a001f00e3087f89 */ /* 0x000e2200000e0000 */
[----:B------:R-:W-:Y:S01]  /*9e00*/  ISETP.GT.AND P0, PT, R141, 0xf, PT ;  /* 0x0000000f8d00780c */ /* 0x000fe20003f04270 */
[----:B------:R-:W-:Y:S01]  /*9e10*/  FMUL.FTZ R7, R159, R220 ;  /* 0x000000dc9f077220 */ /* 0x000fe20000410000 */
[----:B------:R-:W-:Y:S01]  /*9e20*/  FMUL.FTZ R189, R222, R189 ;  /* 0x000000bddebd7220 */ /* 0x000fe20000410000 */
[----:B------:R-:W2:Y:S01]  /*9e30*/  SHFL.DOWN PT, R9, R10, 0x10, 0x1f ;  /* 0x0a001f000a097f89 */ /* 0x000ea200000e0000 */
[----:B------:R-:W-:Y:S01]  /*9e40*/  FFMA.FTZ R61, R6, R94, R61 ;  /* 0x0000005e063d7223 */ /* 0x000fe2000001003d */
[----:B------:R-:W-:Y:S01]  /*9e50*/  FMUL.FTZ R200, R7, R200 ;  /* 0x000000c807c87220 */ /* 0x000fe20000410000 */
[-C--:B------:R-:W-:Y:S01]  /*9e60*/  FMUL.FTZ R7, R182, R208.reuse ;  /* 0x000000d0b6077220 */ /* 0x080fe20000410000 */
[C---:B------:R-:W-:Y:S01]  /*9e70*/  FMUL.FTZ R208, R159.reuse, R208 ;  /* 0x000000d09fd07220 */ /* 0x040fe20000410000 */
[----:B------:R-:W-:Y:S01]  /*9e80*/  FMUL.FTZ R159, R159, R224 ;  /* 0x000000e09f9f7220 */ /* 0x000fe20000410000 */
[----:B------:R-:W-:Y:S01]  /*9e90*/  FFMA.FTZ R6, R112, R6, R189 ;  /* 0x0000000670067223 */ /* 0x000fe200000100bd */
[----:B------:R-:W-:Y:S01]  /*9ea0*/  FFMA.FTZ R62, R7, R99, R62 ;  /* 0x00000063073e7223 */ /* 0x000fe2000001003e */
[----:B------:R-:W-:Y:S01]  /*9eb0*/  FMUL.FTZ R208, R208, R3 ;  /* 0x00000003d0d07220 */ /* 0x000fe20000410000 */
[----:B------:R-:W-:Y:S01]  /*9ec0*/  FMUL.FTZ R2, R159, R2 ;  /* 0x000000029f027220 */ /* 0x000fe20000410000 */
[----:B------:R-:W-:-:S02]  /*9ed0*/  FADD.FTZ R35, R6, R35 ;  /* 0x0000002306237221 */ /* 0x000fc40000010000 */
[----:B------:R-:W-:Y:S01]  /*9ee0*/  FFMA.FTZ R7, R113, R7, R208 ;  /* 0x0000000771077223 */ /* 0x000fe200000100d0 */
[----:B------:R-:W-:-:S03]  /*9ef0*/  FFMA.FTZ R3, R115, R163, R2 ;  /* 0x000000a373037223 */ /* 0x000fc60000010002 */
[----:B------:R-:W-:Y:S01]  /*9f00*/  FADD.FTZ R34, R7, R34 ;  /* 0x0000002207227221 */ /* 0x000fe20000010000 */
[----:B------:R-:W-:Y:S01]  /*9f10*/  FADD.FTZ R32, R3, R32 ;  /* 0x0000002003207221 */ /* 0x000fe20000010000 */
[----:B0-----:R-:W-:Y:S01]  /*9f20*/  @!P0 FADD.FTZ R227, R227, R8 ;  /* 0x00000008e3e38221 */ /* 0x001fe20000010000 */
[----:B--2---:R-:W-:Y:S01]  /*9f30*/  @!P0 FADD.FTZ R10, R10, R9 ;  /* 0x000000090a0a8221 */ /* 0x004fe20000010000 */
[----:B------:R-:W-:-:S03]  /*9f40*/  FFMA.FTZ R9, R111, R5, R200 ;  /* 0x000000056f097223 */ /* 0x000fc600000100c8 */
[----:B------:R-:W-:Y:S02]  /*9f50*/  MOV R5, R227 ;  /* 0x000000e300057202 */ /* 0x000fe40000000f00 */
[----:B------:R-:W-:Y:S01]  /*9f60*/  MOV R4, R10 ;  /* 0x0000000a00047202 */ /* 0x000fe20000000f00 */
[----:B------:R-:W-:-:S04]  /*9f70*/  FADD.FTZ R36, R9, R36 ;  /* 0x0000002409247221 */ /* 0x000fc80000010000 */
[----:B------:R0:W-:Y:S01]  /*9f80*/  @!P1 STS.64 [R139+0x2118], R4 ;  /* 0x002118048b009388 */ /* 0x0001e20000000a00 */
[----:B------:R-:W-:Y:S06]  /*9f90*/  BAR.SYNC.DEFER_BLOCKING 0x0 ;  /* 0x0000000000007b1d */ /* 0x000fec0000010000 */
[----:B------:R-:W-:Y:S05]  /*9fa0*/  @P6 BRA `(.L_x_4635) ;  /* 0x00000000003c6947 */ /* 0x000fea0003800000 */
[----:B------:R-:W2:Y:S01]  /*9fb0*/  S2UR UR11, SR_CgaCtaId ;  /* 0x00000000000b79c3 */ /* 0x000ea20000008800 */
[----:B------:R-:W-:Y:S01]  /*9fc0*/  UMOV UR10, 0x400 ;  /* 0x00000400000a7882 */ /* 0x000fe20000000000 */
[----:B------:R-:W-:Y:S01]  /*9fd0*/  ISETP.NE.AND P0, PT, R137, UR34, PT ;  /* 0x0000002289007c0c */ /* 0x000fe2000bf05270 */
[----:B--2---:R-:W-:-:S06]  /*9fe0*/  ULEA UR10, UR11, UR10, 0x18 ;  /* 0x0000000a0b0a7291 */ /* 0x004fcc000f8ec03f */
[----:B------:R-:W-:-:S04]  /*9ff0*/  MOV R80, UR10 ;  /* 0x0000000a00507c02 */ /* 0x000fc80008000f00 */
[----:B------:R-:W-:Y:S01]  /*a000*/  LEA R8, R31, R80, 0x2 ;  /* 0x000000501f087211 */ /* 0x000fe200078e10ff */
        /* <DEDUP_REMOVED lines=9> */
.L_x_4635:
[----:B------:R-:W-:Y:S05]  /*a0a0*/  BSYNC B0 ;  /* 0x0000000000007941 */ /* 0x000fea0003800000 */
.L_x_4634:
[----:B------:R-:W-:Y:S01]  /*a0b0*/  IADD3 R31, R31, 0x1, RZ ;  /* 0x000000011f1f7810 */ /* 0x000fe20007ffe0ff */
[----:B------:R-:W-:-:S03]  /*a0c0*/  UIADD3 UR7, UP0, UR7, 0x1, URZ ;  /* 0x0000000107077890 */ /* 0x000fc6000ff1e03f */
[----:B------:R-:W-:Y:S01]  /*a0d0*/  ISETP.GE.AND P0, PT, R31, UR35, PT ;  /* 0x000000231f007c0c */ /* 0x000fe2000bf06270 */
[----:B------:R-:W-:-:S12]  /*a0e0*/  UIADD3.X UR8, URZ, UR8, URZ, UP0, !UPT ;  /* 0x000000083f087290 */ /* 0x000fd800087fe43f */
[----:B------:R-:W-:Y:S05]  /*a0f0*/  @!P0 BRA `(.L_x_4636) ;  /* 0xffffffc800848947 */ /* 0x000fea000383ffff */
.L_x_4592:
[----:B------:R-:W-:Y:S01]  /*a100*/  BAR.SYNC.DEFER_BLOCKING 0x0 ;  /* 0x0000000000007b1d */ /* 0x000fe20000010000 */
[----:B------:R-:W-:Y:S02]  /*a110*/  IADD3 R15, -R14, UR9, RZ ;  /* 0x000000090e0f7c10 */ /* 0x000fe4000fffe1ff */
[----:B------:R-:W-:Y:S02]  /*a120*/  CS2R R2, SRZ ;  /* 0x0000000000027805 */ /* 0x000fe4000001ff00 */
[----:B------:R-:W-:Y:S02]  /*a130*/  MOV R0, RZ ;  /* 0x000000ff00007202 */ /* 0x000fe40000000f00 */
[----:B0-2---:R-:W-:Y:S02]  /*a140*/  CS2R R4, SRZ ;  /* 0x0000000000047805 */ /* 0x005fe4000001ff00 */
[----:B------:R-:W-:Y:S02]  /*a150*/  ISETP.GE.AND P1, PT, R16, R15, PT ;  /* 0x0000000f1000720c */ /* 0x000fe40003f26270 */
[----:B------:R-:W-:-:S02]  /*a160*/  CS2R R6, SRZ ;  /* 0x0000000000067805 */ /* 0x000fc4000001ff00 */
[-C--:B------:R-:W-:Y:S02]  /*a170*/  ISETP.GE.AND P2, PT, R160, R15.reuse, PT ;  /* 0x0000000fa000720c */ /* 0x080fe40003f46270 */
[-C--:B------:R-:W-:Y:S02]  /*a180*/  ISETP.GE.AND P3, PT, R158, R15.reuse, PT ;  /* 0x0000000f9e00720c */ /* 0x080fe40003f66270 */
[-C--:B------:R-:W-:Y:S02]  /*a190*/  ISETP.GE.AND P4, PT, R156, R15.reuse, PT ;  /* 0x0000000f9c00720c */ /* 0x080fe40003f86270 */
[-C--:B------:R-:W-:Y:S02]  /*a1a0*/  ISETP.GE.AND P5, PT, R154, R15.reuse, PT ;  /* 0x0000000f9a00720c */ /* 0x080fe40003fa6270 */
        /* <DEDUP_REMOVED lines=8> */
[-C--:B------:R-:W-:Y:S02]  /*a230*/  ISETP.GE.AND P4, PT, R144, R15.reuse, PT ;  /* 0x0000000f9000720c */ /* 0x080fe40003f86270 */
[----:B------:R-:W-:Y:S01]  /*a240*/  CS2R R8, SRZ ;  /* 0x0000000000087805 */ /* 0x000fe2000001ff00 */
        /* <DEDUP_REMOVED lines=13> */
[----:B------:R-:W-:Y:S02]  /*a320*/  MOV R25, RZ ;  /* 0x000000ff00197202 */ /* 0x000fe40000000f00 */
[----:B------:R-:W-:Y:S02]  /*a330*/  MOV R14, RZ ;  /* 0x000000ff000e7202 */ /* 0x000fe40000000f00 */
[----:B------:R-:W-:Y:S01]  /*a340*/  MOV R27, RZ ;  /* 0x000000ff001b7202 */ /* 0x000fe20000000f00 */
[----:B------:R-:W5:Y:S01]  /*a350*/  @!P5 LDG.E R11, desc[UR16][R12.64+0x500] ;  /* 0x000500100c0bd981 */ /* 0x000f62000c1e1900 */
[----:B------:R-:W-:-:S03]  /*a360*/  MOV R29, RZ ;  /* 0x000000ff001d7202 */ /* 0x000fc60000000f00 */
        /* <DEDUP_REMOVED lines=32> */
[----:B------:R-:W-:Y:S01]  /*a570*/  LDS R0, [R117+0x14] ;  /* 0x0000140075007984 */ /* 0x000fe20000000800 */
[----:B--2---:R-:W-:Y:S01]  /*a580*/  FADD.FTZ R8, R2, UR5 ;  /* 0x0000000502087e21 */ /* 0x004fe20008010000 */
[----:B------:R-:W-:Y:S02]  /*a590*/  FSETP.GTU.FTZ.AND P5, PT, R6, 20, PT ;  /* 0x41a000000600780b */ /* 0x000fe40003fbc000 */
[----:B------:R-:W0:Y:S01]  /*a5a0*/  LDS R2, [R117+0x18] ;  /* 0x0000180075027984 */ /* 0x000e220000000800 */
[----:B---3--:R-:W-:Y:S01]  /*a5b0*/  FADD.FTZ R10, R3, UR5 ;  /* 0x00000005030a7e21 */ /* 0x008fe20008010000 */
[----:B------:R-:W-:Y:S02]  /*a5c0*/  FSETP.GTU.FTZ.AND P0, PT, R8, 20, PT ;  /* 0x41a000000800780b */ /* 0x000fe40003f1c000 */
[----:B------:R-:W2:Y:S02]  /*a5d0*/  LDS R3, [R117+0x1c] ;  /* 0x00001c0075037984 */ /* 0x000ea40000000800 */
[----:B------:R-:W-:-:S05]  /*a5e0*/  FSETP.GTU.FTZ.AND P1, PT, R10, 20, PT ;  /* 0x41a000000a00780b */ /* 0x000fca0003f3c000 */
[----:B------:R-:W-:-:S04]  /*a5f0*/  @!P5 FMUL.FTZ R6, R6, -1.4426950216293334961 ;  /* 0xbfb8aa3b0606d820 */ /* 0x000fc80000410000 */
[----:B------:R-:W-:Y:S01]  /*a600*/  @!P0 FMUL.FTZ R8, R8, -1.4426950216293334961 ;  /* 0xbfb8aa3b08088820 */ /* 0x000fe20000410000 */
[----:B----4-:R-:W-:Y:S01]  /*a610*/  FADD.FTZ R11, R4, UR5 ;  /* 0x00000005040b7e21 */ /* 0x010fe20008010000 */
[----:B------:R-:W3:Y:S01]  /*a620*/  @!P5 MUFU.EX2 R6, R6 ;  /* 0x000000060006d308 */ /* 0x000ee20000000800 */
[----:B------:R-:W4:Y:S01]  /*a630*/  LDS R4, [R117+0x20] ;  /* 0x0000200075047984 */ /* 0x000f220000000800 */
[----:B------:R-:W-:-:S06]  /*a640*/  @!P1 FMUL.FTZ R10, R10, -1.4426950216293334961 ;  /* 0xbfb8aa3b0a0a9820 */ /* 0x000fcc0000410000 */
[----:B------:R-:W5:Y:S08]  /*a650*/  @!P0 MUFU.EX2 R8, R8 ;  /* 0x0000000800088308 */ /* 0x000f700000000800 */
[----:B------:R-:W1:Y:S01]  /*a660*/  @!P1 MUFU.EX2 R10, R10 ;  /* 0x0000000a000a9308 */ /* 0x000e620000000800 */
[----:B---3--:R-:W-:Y:S02]  /*a670*/  @!P5 FADD.FTZ R7, R6, 1 ;  /* 0x3f8000000607d421 */ /* 0x008fe40000010000 */
[----:B------:R-:W3:Y:S01]  /*a680*/  LDS R6, [R117+0x28] ;  /* 0x0000280075067984 */ /* 0x000ee20000000800 */
[----:B-----5:R-:W-:Y:S01]  /*a690*/  @!P0 FADD.FTZ R9, R8, 1 ;  /* 0x3f80000008098421 */ /* 0x020fe20000010000 */
[----:B------:R-:W-:-:S03]  /*a6a0*/  FSETP.GTU.FTZ.AND P2, PT, R11, 20, PT ;  /* 0x41a000000b00780b */ /* 0x000fc60003f5c000 */
[----:B------:R4:W-:Y:S01]  /*a6b0*/  @!P5 MUFU.RCP R12, R7 ;  /* 0x00000007000cd308 */ /* 0x0009e20000001000 */
[----:B-1----:R-:W-:-:S07]  /*a6c0*/  @!P1 FADD.FTZ R10, R10, 1 ;  /* 0x3f8000000a0a9421 */ /* 0x002fce0000010000 */
[----:B------:R-:W1:Y:S08]  /*a6d0*/  @!P0 MUFU.RCP R9, R9 ;  /* 0x0000000900098308 */ /* 0x000e700000001000 */
[----:B------:R-:W5:Y:S01]  /*a6e0*/  @!P1 MUFU.RCP R10, R10 ;  /* 0x0000000a000a9308 */ /* 0x000f620000001000 */
[----:B0-----:R-:W-:Y:S01]  /*a6f0*/  FADD.FTZ R2, R2, UR5 ;  /* 0x0000000502027e21 */ /* 0x001fe20008010000 */
[----:B------:R-:W-:Y:S01]  /*a700*/  @!P2 FMUL.FTZ R11, R11, -1.4426950216293334961 ;  /* 0xbfb8aa3b0b0ba820 */ /* 0x000fe20000410000 */
[----:B------:R-:W-:Y:S01]  /*a710*/  FADD.FTZ R0, R0, UR5 ;  /* 0x0000000500007e21 */ /* 0x000fe20008010000 */
[----:B--2---:R-:W-:Y:S01]  /*a720*/  FADD.FTZ R8, R3, UR5 ;  /* 0x0000000503087e21 */ /* 0x004fe20008010000 */
[----:B----4-:R-:W-:Y:S01]  /*a730*/  FADD.FTZ R7, R4, UR5 ;  /* 0x0000000504077e21 */ /* 0x010fe20008010000 */
[----:B------:R-:W-:Y:S01]  /*a740*/  FSETP.GTU.FTZ.AND P4, PT, R2, 20, PT ;  /* 0x41a000000200780b */ /* 0x000fe20003f9c000 */
[----:B-1----:R-:W-:Y:S01]  /*a750*/  @!P0 FMUL.FTZ R34, R34, R9 ;  /* 0x0000000922228220 */ /* 0x002fe20000410000 */
[----:B------:R-:W-:Y:S01]  /*a760*/  FADD.FTZ R9, R5, UR5 ;  /* 0x0000000505097e21 */ /* 0x000fe20008010000 */
[----:B------:R-:W0:Y:S01]  /*a770*/  @!P2 MUFU.EX2 R11, R11 ;  /* 0x0000000b000ba308 */ /* 0x000e220000000800 */
[----:B------:R-:W-:Y:S01]  /*a780*/  @!P5 FMUL.FTZ R33, R33, R12 ;  /* 0x0000000c2121d220 */ /* 0x000fe20000410000 */
[----:B------:R-:W-:-:S02]  /*a790*/  FSETP.GTU.FTZ.AND P3, PT, R0, 20, PT ;  /* 0x41a000000000780b */ /* 0x000fc40003f7c000 */
[----:B------:R-:W-:Y:S02]  /*a7a0*/  FSETP.GTU.FTZ.AND P5, PT, R8, 20, PT ;  /* 0x41a000000800780b */ /* 0x000fe40003fbc000 */
[----:B------:R-:W-:Y:S01]  /*a7b0*/  FSETP.GTU.FTZ.AND P0, PT, R7, 20, PT ;  /* 0x41a000000700780b */ /* 0x000fe20003f1c000 */
[----:B-----5:R-:W-:Y:S01]  /*a7c0*/  @!P1 FMUL.FTZ R35, R35, R10 ;  /* 0x0000000a23239220 */ /* 0x020fe20000410000 */
[----:B------:R-:W-:Y:S02]  /*a7d0*/  FSETP.GTU.FTZ.AND P1, PT, R9, 20, PT ;  /* 0x41a000000900780b */ /* 0x000fe40003f3c000 */
[----:B------:R-:W-:Y:S01]  /*a7e0*/  @!P4 FMUL.FTZ R2, R2, -1.4426950216293334961 ;  /* 0xbfb8aa3b0202c820 */ /* 0x000fe20000410000 */
[----:B---3--:R-:W-:Y:S01]  /*a7f0*/  FADD.FTZ R13, R6, UR5 ;  /* 0x00000005060d7e21 */ /* 0x008fe20008010000 */
[----:B------:R-:W-:Y:S02]  /*a800*/  LOP3.LUT R6, R143, 0xfffffe00, RZ, 0xc0, !PT ;  /* 0xfffffe008f067812 */ /* 0x000fe400078ec0ff */
[----:B------:R1:W-:Y:S01]  /*a810*/  @!P4 MUFU.EX2 R3, R2 ;  /* 0x000000020003c308 */ /* 0x0003e20000000800 */
[----:B------:R-:W-:-:S02]  /*a820*/  @!P3 FMUL.FTZ R0, R0, -1.4426950216293334961 ;  /* 0xbfb8aa3b0000b820 */ /* 0x000fc40000410000 */
[----:B------:R-:W-:Y:S02]  /*a830*/  @!P5 FMUL.FTZ R4, R8, -1.4426950216293334961 ;  /* 0xbfb8aa3b0804d820 */ /* 0x000fe40000410000 */
[----:B------:R-:W-:Y:S01]  /*a840*/  @!P0 FMUL.FTZ R5, R7, -1.4426950216293334961 ;  /* 0xbfb8aa3b07058820 */ /* 0x000fe20000410000 */
[----:B0-----:R-:W-:Y:S01]  /*a850*/  @!P2 FADD.FTZ R11, R11, 1 ;  /* 0x3f8000000b0ba421 */ /* 0x001fe20000010000 */
[----:B-1----:R-:W-:Y:S01]  /*a860*/  @!P1 FMUL.FTZ R2, R9, -1.4426950216293334961 ;  /* 0xbfb8aa3b09029820 */ /* 0x002fe20000410000 */
[----:B------:R-:W-:Y:S01]  /*a870*/  LEA R79, R141, R6, 0x4 ;  /* 0x000000068d4f7211 */ /* 0x000fe200078e20ff */
[----:B------:R-:W0:Y:S08]  /*a880*/  @!P3 MUFU.EX2 R0, R0 ;  /* 0x000000000000b308 */ /* 0x000e300000000800 */
[----:B------:R-:W1:Y:S08]  /*a890*/  @!P5 MUFU.EX2 R4, R4 ;  /* 0x000000040004d308 */ /* 0x000e700000000800 */
[----:B------:R-:W2:Y:S08]  /*a8a0*/  @!P0 MUFU.EX2 R5, R5 ;  /* 0x0000000500058308 */ /* 0x000eb00000000800 */
[----:B------:R0:W3:Y:S08]  /*a8b0*/  @!P1 MUFU.EX2 R6, R2 ;  /* 0x0000000200069308 */ /* 0x0000f00000000800 */
[----:B------:R-:W4:Y:S01]  /*a8c0*/  @!P2 MUFU.RCP R11, R11 ;  /* 0x0000000b000ba308 */ /* 0x000f220000001000 */
[C---:B------:R-:W-:Y:S01]  /*a8d0*/  IADD3 R8, R79.reuse, 0x1, RZ ;  /* 0x000000014f087810 */ /* 0x040fe20007ffe0ff */
[----:B0-----:R-:W-:Y:S01]  /*a8e0*/  @!P3 FADD.FTZ R2, R0, 1 ;  /* 0x3f8000000002b421 */ /* 0x001fe20000010000 */
[----:B------:R-:W-:Y:S01]  /*a8f0*/  IADD3 R10, R79, 0x2, RZ ;  /* 0x000000024f0a7810 */ /* 0x000fe20007ffe0ff */
[----:B------:R-:W-:Y:S01]  /*a900*/  @!P4 FADD.FTZ R3, R3, 1 ;  /* 0x3f8000000303c421 */ /* 0x000fe20000010000 */
[----:B-1----:R-:W-:Y:S01]  /*a910*/  @!P5 FADD.FTZ R4, R4, 1 ;  /* 0x3f8000000404d421 */ /* 0x002fe20000010000 */
[----:B--2---:R-:W-:Y:S01]  /*a920*/  @!P0 FADD.FTZ R5, R5, 1 ;  /* 0x3f80000005058421 */ /* 0x004fe20000010000 */
[----:B---3--:R-:W-:Y:S01]  /*a930*/  @!P1 FADD.FTZ R6, R6, 1 ;  /* 0x3f80000006069421 */ /* 0x008fe20000010000 */
[----:B------:R-:W-:Y:S01]  /*a940*/  LEA.HI.SX32 R9, R8, R79, 0x1b ;  /* 0x0000004f08097211 */ /* 0x000fe200078fdaff */
[----:B------:R0:W-:Y:S01]  /*a950*/  @!P3 MUFU.RCP R78, R2 ;  /* 0x00000002004eb308 */ /* 0x0001e20000001000 */
[----:B------:R-:W1:Y:S01]  /*a960*/  LDS R0, [R117+0x2c] ;  /* 0x00002c0075007984 */ /* 0x000e620000000800 */
[----:B----4-:R-:W-:Y:S01]  /*a970*/  @!P2 FMUL.FTZ R36, R36, R11 ;  /* 0x0000000b2424a220 */ /* 0x010fe20000410000 */
[----:B------:R-:W-:-:S05]  /*a980*/  LEA.HI.SX32 R11, R10, R79, 0x1b ;  /* 0x0000004f0a0b7211 */ /* 0x000fca00078fdaff */
[----:B------:R2:W3:Y:S01]  /*a990*/  @!P4 MUFU.RCP R87, R3 ;  /* 0x000000030057c308 */ /* 0x0004e20000001000 */
[----:B0-----:R-:W0:Y:S01]  /*a9a0*/  LDS R2, [R117+0x30] ;  /* 0x0000300075027984 */ /* 0x001e220000000800 */
[----:B------:R-:W-:-:S06]  /*a9b0*/  FSETP.GTU.FTZ.AND P2, PT, R13, 20, PT ;  /* 0x41a000000d00780b */ /* 0x000fcc0003f5c000 */
[----:B------:R4:W-:Y:S01]  /*a9c0*/  @!P5 MUFU.RCP R8, R4 ;  /* 0x000000040008d308 */ /* 0x0009e20000001000 */
[----:B--2---:R-:W-:Y:S07]  /*a9d0*/  LDS R3, [R117+0x34] ;  /* 0x0000340075037984 */ /* 0x004fee0000000800 */
[----:B------:R2:W-:Y:S01]  /*a9e0*/  @!P0 MUFU.RCP R89, R5 ;  /* 0x0000000500598308 */ /* 0x0005e20000001000 */
[----:B----4-:R-:W-:Y:S07]  /*a9f0*/  LDS R4, [R117+0x38] ;  /* 0x0000380075047984 */ /* 0x010fee0000000800 */
[----:B------:R4:W-:Y:S01]  /*aa00*/  @!P1 MUFU.RCP R10, R6 ;  /* 0x00000006000a9308 */ /* 0x0009e20000001000 */
[----:B--2---:R-:W2:Y:S04]  /*aa10*/  LDS R5, [R117+0x3c] ;  /* 0x00003c0075057984 */ /* 0x004ea80000000800 */
[----:B----4-:R-:W4:Y:S01]  /*aa20*/  LDS R6, [R117] ;  /* 0x0000000075067984 */ /* 0x010f220000000800 */
[----:B------:R-:W-:Y:S01]  /*aa30*/  BAR.SYNC.DEFER_BLOCKING 0x0 ;  /* 0x0000000000007b1d */ /* 0x000fe20000010000 */
[----:B------:R-:W-:-:S02]  /*aa40*/  IADD3 R12, R79, 0x3, RZ ;  /* 0x000000034f0c7810 */ /* 0x000fc40007ffe0ff */
[----:B------:R-:W-:Y:S01]  /*aa50*/  IADD3 R14, R79, 0x4, RZ ;  /* 0x000000044f0e7810 */ /* 0x000fe20007ffe0ff */
[----:B------:R-:W-:Y:S01]  /*aa60*/  @!P2 FMUL.FTZ R7, R13, -1.4426950216293334961 ;  /* 0xbfb8aa3b0d07a820 */ /* 0x000fe20000410000 */
[C---:B------:R-:W-:Y:S02]  /*aa70*/  IADD3 R24, R79.reuse, 0x5, RZ ;  /* 0x000000054f187810 */ /* 0x040fe40007ffe0ff */
[C---:B------:R-:W-:Y:S02]  /*aa80*/  IADD3 R26, R79.reuse, 0x6, RZ ;  /* 0x000000064f1a7810 */ /* 0x040fe40007ffe0ff */
[C---:B------:R-:W-:Y:S02]  /*aa90*/  IADD3 R28, R79.reuse, 0x7, RZ ;  /* 0x000000074f1c7810 */ /* 0x040fe40007ffe0ff */
[----:B------:R-:W-:Y:S02]  /*aaa0*/  LEA.HI.SX32 R13, R12, R79, 0x1b ;  /* 0x0000004f0c0d7211 */ /* 0x000fe400078fdaff */
[----:B------:R-:W-:-:S02]  /*aab0*/  IADD3 R30, R79, 0x8, RZ ;  /* 0x000000084f1e7810 */ /* 0x000fc40007ffe0ff */
[-C--:B------:R-:W-:Y:S02]  /*aac0*/  LEA.HI.SX32 R25, R14, R79.reuse, 0x1b ;  /* 0x0000004f0e197211 */ /* 0x080fe400078fdaff */
[----:B------:R-:W-:Y:S02]  /*aad0*/  IADD3 R48, R79, 0x9, RZ ;  /* 0x000000094f307810 */ /* 0x000fe40007ffe0ff */
[-C--:B------:R-:W-:Y:S02]  /*aae0*/  LEA.HI.SX32 R27, R24, R79.reuse, 0x1b ;  /* 0x0000004f181b7211 */ /* 0x080fe400078fdaff */
[----:B------:R-:W-:Y:S02]  /*aaf0*/  LEA R12, R9, R80, 0x2 ;  /* 0x00000050090c7211 */ /* 0x000fe400078e10ff */
[----:B------:R-:W-:Y:S02]  /*ab00*/  IADD3 R66, R79, 0xa, RZ ;  /* 0x0000000a4f427810 */ /* 0x000fe40007ffe0ff */
[----:B------:R-:W-:-:S02]  /*ab10*/  LEA.HI.SX32 R29, R26, R79, 0x1b ;  /* 0x0000004f1a1d7211 */ /* 0x000fc400078fdaff */
[-C--:B------:R-:W-:Y:S02]  /*ab20*/  LEA R11, R11, R80.reuse, 0x2 ;  /* 0x000000500b0b7211 */ /* 0x080fe400078e10ff */
[----:B------:R-:W-:Y:S02]  /*ab30*/  IADD3 R68, R79, 0xb, RZ ;  /* 0x0000000b4f447810 */ /* 0x000fe40007ffe0ff */
        /* <DEDUP_REMOVED lines=14> */
[----:B------:R-:W5:Y:S01]  /*ac20*/  @!P2 MUFU.EX2 R7, R7 ;  /* 0x000000070007a308 */ /* 0x000f620000000800 */
[----:B------:R-:W-:Y:S01]  /*ac30*/  IADD3 R76, R79, 0xf, RZ ;  /* 0x0000000f4f4c7810 */ /* 0x000fe20007ffe0ff */
[----:B------:R-:W-:Y:S01]  /*ac40*/  STS [R14+0xc], R61 ;  /* 0x00000c3d0e007388 */ /* 0x000fe20000000800 */
[-C--:B------:R-:W-:Y:S02]  /*ac50*/  LEA.HI.SX32 R71, R68, R79.reuse, 0x1b ;  /* 0x0000004f44477211 */ /* 0x080fe400078fdaff */
        /* <DEDUP_REMOVED lines=22> */
[----:B---3--:R-:W-:-:S03]  /*adc0*/  @!P4 FMUL.FTZ R38, R38, R87 ;  /* 0x000000572626c220 */ /* 0x008fc60000410000 */
[----:B------:R-:W-:Y:S04]  /*add0*/  STS [R48+0x34], R51 ;  /* 0x0000343330007388 */ /* 0x000fe80000000800 */
[----:B------:R3:W-:Y:S04]  /*ade0*/  STS [R77+0x38], R50 ;  /* 0x000038324d007388 */ /* 0x0007e80000000800 */
[----:B------:R-:W-:Y:S01]  /*adf0*/  STS [R66+0x3c], R49 ;  /* 0x00003c3142007388 */ /* 0x000fe20000000800 */
[----:B------:R-:W-:-:S03]  /*ae00*/  NOP ;  /* 0x0000000000007918 */ /* 0x000fc60000000000 */
[----:B------:R-:W-:Y:S01]  /*ae10*/  LDS R13, [R133] ;  /* 0x00000000850d7984 */ /* 0x000fe20000000800 */
[----:B-----5:R-:W-:-:S03]  /*ae20*/  @!P2 FADD.FTZ R7, R7, 1 ;  /* 0x3f8000000707a421 */ /* 0x020fc60000010000 */
        /* <DEDUP_REMOVED lines=17> */
[----:B------:R-:W1:Y:S01]  /*af40*/  @!P2 MUFU.RCP R7, R7 ;  /* 0x000000070007a308 */ /* 0x000e620000001000 */
[----:B------:R-:W-:-:S03]  /*af50*/  @!P3 FMUL.FTZ R37, R37, R78 ;  /* 0x0000004e2525b220 */ /* 0x000fc60000410000 */
[----:B------:R-:W-:Y:S01]  /*af60*/  FSETP.GTU.FTZ.AND P3, PT, R0, 20, PT ;  /* 0x41a000000000780b */ /* 0x000fe20003f7c000 */
[----:B0-----:R-:W-:Y:S01]  /*af70*/  FADD.FTZ R2, R2, UR5 ;  /* 0x0000000502027e21 */ /* 0x001fe20008010000 */
[----:B------:R-:W-:Y:S01]  /*af80*/  @!P1 FMUL.FTZ R41, R41, R10 ;  /* 0x0000000a29299220 */ /* 0x000fe20000410000 */
[----:B--2---:R-:W-:Y:S01]  /*af90*/  FADD.FTZ R10, R5, UR5 ;  /* 0x00000005050a7e21 */ /* 0x004fe20008010000 */
[----:B------:R-:W-:Y:S01]  /*afa0*/  FADD.FTZ R9, R4, UR5 ;  /* 0x0000000504097e21 */ /* 0x000fe20008010000 */
[----:B------:R-:W-:Y:S01]  /*afb0*/  FADD.FTZ R3, R3, UR5 ;  /* 0x0000000503037e21 */ /* 0x000fe20008010000 */
[----:B------:R-:W-:Y:S01]  /*afc0*/  FSETP.GTU.FTZ.AND P4, PT, R2, 20, PT ;  /* 0x41a000000200780b */ /* 0x000fe20003f9c000 */
[----:B------:R-:W-:Y:S01]  /*afd0*/  @!P0 FMUL.FTZ R40, R40, R89 ;  /* 0x0000005928288220 */ /* 0x000fe20000410000 */
[----:B------:R-:W-:Y:S05]  /*afe0*/  BAR.SYNC.DEFER_BLOCKING 0x0 ;  /* 0x0000000000007b1d */ /* 0x000fea0000010000 */
[----:B------:R-:W-:Y:S01]  /*aff0*/  @!P3 FMUL.FTZ R0, R0, -1.4426950216293334961 ;  /* 0xbfb8aa3b0000b820 */ /* 0x000fe20000410000 */
[----:B-1----:R-:W-:Y:S01]  /*b000*/  @!P2 FMUL.FTZ R42, R42, R7 ;  /* 0x000000072a2aa220 */ /* 0x002fe20000410000 */
[----:B------:R-:W-:Y:S01]  /*b010*/  FSETP.GTU.FTZ.AND P2, PT, R10, 20, PT ;  /* 0x41a000000a00780b */ /* 0x000fe20003f5c000 */
[----:B------:R-:W-:Y:S01]  /*b020*/  @!P5 FMUL.FTZ R39, R39, R8 ;  /* 0x000000082727d220 */ /* 0x000fe20000410000 */
[----:B------:R0:W1:Y:S01]  /*b030*/  @!P3 MUFU.EX2 R7, R0 ;  /* 0x000000000007b308 */ /* 0x0000620000000800 */
[----:B------:R-:W-:-:S02]  /*b040*/  FSETP.GTU.FTZ.AND P1, PT, R9, 20, PT ;  /* 0x41a000000900780b */ /* 0x000fc40003f3c000 */
[----:B------:R-:W-:Y:S01]  /*b050*/  FSETP.GTU.FTZ.AND P5, PT, R3, 20, PT ;  /* 0x41a000000300780b */ /* 0x000fe20003fbc000 */
[----:B------:R-:W-:Y:S01]  /*b060*/  @!P4 FMUL.FTZ R2, R2, -1.4426950216293334961 ;  /* 0xbfb8aa3b0202c820 */ /* 0x000fe20000410000 */
[----:B------:R-:W2:Y:S03]  /*b070*/  LDS R89, [UR7+0x1080] ;  /* 0x00108007ff597984 */ /* 0x000ea60008000800 */
[----:B------:R5:W-:Y:S03]  /*b080*/  @!P4 MUFU.EX2 R4, R2 ;  /* 0x000000020004c308 */ /* 0x000be60000000800 */
[----:B------:R-:W-:-:S05]  /*b090*/  @!P2 FMUL.FTZ R10, R10, -1.4426950216293334961 ;  /* 0xbfb8aa3b0a0aa820 */ /* 0x000fca0000410000 */
[----:B0-----:R-:W-:Y:S01]  /*b0a0*/  @!P5 FMUL.FTZ R0, R3, -1.4426950216293334961 ;  /* 0xbfb8aa3b0300d820 */ /* 0x001fe20000410000 */
[----:B-1----:R-:W-:Y:S01]  /*b0b0*/  @!P3 FADD.FTZ R7, R7, 1 ;  /* 0x3f8000000707b421 */ /* 0x002fe20000010000 */
[----:B----4-:R-:W-:Y:S01]  /*b0c0*/  FADD.FTZ R6, R6, UR5 ;  /* 0x0000000506067e21 */ /* 0x010fe20008010000 */
[----:B-----5:R-:W-:Y:S01]  /*b0d0*/  @!P1 FMUL.FTZ R2, R9, -1.4426950216293334961 ;  /* 0xbfb8aa3b09029820 */ /* 0x020fe20000410000 */
[----:B------:R-:W0:Y:S03]  /*b0e0*/  @!P5 MUFU.EX2 R8, R0 ;  /* 0x000000000008d308 */ /* 0x000e260000000800 */
[----:B------:R-:W-:-:S05]  /*b0f0*/  FSETP.GTU.FTZ.AND P0, PT, R6, 20, PT ;  /* 0x41a000000600780b */ /* 0x000fca0003f1c000 */
[----:B------:R1:W4:Y:S08]  /*b100*/  @!P1 MUFU.EX2 R5, R2 ;  /* 0x0000000200059308 */ /* 0x0003300000000800 */
[----:B------:R-:W5:Y:S01]  /*b110*/  @!P2 MUFU.EX2 R10, R10 ;  /* 0x0000000a000aa308 */ /* 0x000f620000000800 */
[----:B-1----:R-:W1:Y:S07]  /*b120*/  LDC.64 R2, c[0x0][0x388] ;  /* 0x0000e200ff027b82 */ /* 0x002e6e0000000a00 */
[----:B---3--:R-:W3:Y:S01]  /*b130*/  @!P3 MUFU.RCP R50, R7 ;  /* 0x000000070032b308 */ /* 0x008ee20000001000 */
[----:B------:R-:W-:Y:S01]  /*b140*/  @!P0 FMUL.FTZ R0, R6, -1.4426950216293334961 ;  /* 0xbfb8aa3b06008820 */ /* 0x000fe20000410000 */
[----:B0-----:R-:W-:Y:S01]  /*b150*/  @!P5 FADD.FTZ R8, R8, 1 ;  /* 0x3f8000000808d421 */ /* 0x001fe20000010000 */
[----:B----4-:R-:W-:Y:S01]  /*b160*/  @!P1 FADD.FTZ R9, R5, 1 ;  /* 0x3f80000005099421 */ /* 0x010fe20000010000 */
[----:B-----5:R-:W-:-:S04]  /*b170*/  @!P2 FADD.FTZ R10, R10, 1 ;  /* 0x3f8000000a0aa421 */ /* 0x020fc80000010000 */
[----:B------:R-:W0:Y:S01]  /*b180*/  @!P0 MUFU.EX2 R0, R0 ;  /* 0x0000000000008308 */ /* 0x000e220000000800 */
[----:B------:R-:W-:Y:S01]  /*b190*/  @!P4 FADD.FTZ R6, R4, 1 ;  /* 0x3f8000000406c421 */ /* 0x000fe20000010000 */
[----:B---3--:R-:W-:Y:S01]  /*b1a0*/  @!P3 FMUL.FTZ R43, R43, R50 ;  /* 0x000000322b2bb220 */ /* 0x008fe20000410000 */
[----:B--2---:R-:W-:-:S05]  /*b1b0*/  ISETP.GE.AND P3, PT, R16, R89, PT ;  /* 0x000000591000720c */ /* 0x004fca0003f66270 */
[----:B------:R-:W2:Y:S01]  /*b1c0*/  @!P5 MUFU.RCP R8, R8 ;  /* 0x000000080008d308 */ /* 0x000ea20000001000 */
[----:B-1----:R-:W-:-:S07]  /*b1d0*/  IMAD R4, R2, UR20, RZ ;  /* 0x0000001402047c24 */ /* 0x002fce000f8e02ff */
[----:B------:R-:W1:Y:S01]  /*b1e0*/  @!P1 MUFU.RCP R9, R9 ;  /* 0x0000000900099308 */ /* 0x000e620000001000 */
[----:B------:R-:W-:-:S07]  /*b1f0*/  IMAD R93, R3, UR21, R4 ;  /* 0x00000015035d7c24 */ /* 0x000fce000f8e0204 */
[----:B------:R-:W3:Y:S01]  /*b200*/  @!P2 MUFU.RCP R10, R10 ;  /* 0x0000000a000aa308 */ /* 0x000ee20000001000 */
[----:B------:R-:W-:Y:S01]  /*b210*/  IMAD.WIDE.U32 R4, R2, UR21, RZ ;  /* 0x0000001502047c25 */ /* 0x000fe2000f8e00ff */
[----:B------:R-:W-:Y:S01]  /*b220*/  LEA R3, R137, 0xfffffc00, 0xa ;  /* 0xfffffc0089037811 */ /* 0x000fe200078e50ff */
[----:B------:R-:W-:Y:S01]  /*b230*/  BSSY B0, `(.L_x_4637) ;  /* 0x0000012000007945 */ /* 0x000fe20003800000 */
[----:B------:R-:W-:Y:S02]  /*b240*/  SHF.R.S32.HI R50, RZ, 0x1f, R157 ;  /* 0x0000001fff327819 */ /* 0x000fe4000001149d */
[----:B------:R-:W-:Y:S02]  /*b250*/  IADD3 R7, R5, R93, RZ ;  /* 0x0000005d05077210 */ /* 0x000fe40007ffe0ff */
[----:B------:R4:W0:Y:S01]  /*b260*/  @!P4 MUFU.RCP R91, R6 ;  /* 0x00000006005bc308 */ /* 0x0008220000001000 */
[----:B------:R-:W-:Y:S02]  /*b270*/  IADD3 R80, R16, R3, RZ ;  /* 0x0000000310507210 */ /* 0x000fe40007ffe0ff */
        /* <DEDUP_REMOVED lines=13> */
.L_x_4638:
[----:B------:R-:W-:Y:S05]  /*b350*/  BSYNC B0 ;  /* 0x0000000000007941 */ /* 0x000fea0003800000 */
.L_x_4637:
[----:B------:R-:W-:Y:S01]  /*b360*/  ULDC.64 UR8, c[0x0][0x390] ;  /* 0x0000e40000087ab9 */ /* 0x000fe20000000a00 */
[----:B0-----:R-:W-:Y:S01]  /*b370*/  @!P0 FADD.FTZ R0, R0, 1 ;  /* 0x3f80000000008421 */ /* 0x001fe20000010000 */
[----:B-1----:R-:W-:Y:S02]  /*b380*/  IMAD R4, R50, UR8, RZ ;  /* 0x0000000832047c24 */ /* 0x002fe4000f8e02ff */
        /* <DEDUP_REMOVED lines=64> */
[----:B------:R-:W-:-:S02]  /*b790*/  IMAD R0, R6, UR20, RZ ;  /* 0x0000001406007c24 */ /* 0x000fc4000f8e02ff */
[----:B------:R0:W-:Y:S01]  /*b7a0*/  STS [R65+0x20], R40 ;  /* 0x0000202841007388 */ /* 0x0001e20000000800 */
[----:B-1----:R-:W-:Y:S01]  /*b7b0*/  FADD.FTZ R38, R37, R38 ;  /* 0x0000002625267221 */ /* 0x002fe20000010000 */
[----:B------:R-:W-:Y:S02]  /*b7c0*/  IMAD R7, R7, UR21, R0 ;  /* 0x0000001507077c24 */ /* 0x000fe4000f8e0200 */
[----:B------:R1:W-:Y:S01]  /*b7d0*/  STS [R28+0x24], R41 ;  /* 0x000024291c007388 */ /* 0x0003e20000000800 */
[----:B--2---:R-:W-:-:S03]  /*b7e0*/  FADD.FTZ R39, R38, R39 ;  /* 0x0000002726277221 */ /* 0x004fc60000010000 */
[----:B------:R2:W-:Y:S01]  /*b7f0*/  STS [R69+0x28], R42 ;  /* 0x0000282a45007388 */ /* 0x0005e20000000800 */
[----:B------:R-:W-:Y:S01]  /*b800*/  IADD3 R37, R3, R7, RZ ;  /* 0x0000000703257210 */ /* 0x000fe20007ffe0ff */
[----:B0-----:R-:W-:Y:S02]  /*b810*/  FADD.FTZ R40, R39, R40 ;  /* 0x0000002827287221 */ /* 0x001fe40000010000 */
[----:B------:R0:W-:Y:S02]  /*b820*/  STS [R30+0x2c], R43 ;  /* 0x00002c2b1e007388 */ /* 0x0001e40000000800 */
[----:B-1----:R-:W-:Y:S02]  /*b830*/  FADD.FTZ R41, R40, R41 ;  /* 0x0000002928297221 */ /* 0x002fe40000010000 */
[----:B------:R1:W-:Y:S02]  /*b840*/  STS [R73+0x30], R44 ;  /* 0x0000302c49007388 */ /* 0x0003e40000000800 */
[----:B--2---:R-:W-:-:S02]  /*b850*/  FADD.FTZ R42, R41, R42 ;  /* 0x0000002a292a7221 */ /* 0x004fc40000010000 */
[----:B------:R2:W-:Y:S02]  /*b860*/  STS [R48+0x34], R45 ;  /* 0x0000342d30007388 */ /* 0x0005e40000000800 */
[----:B0-----:R-:W-:Y:S02]  /*b870*/  FADD.FTZ R43, R42, R43 ;  /* 0x0000002b2a2b7221 */ /* 0x001fe40000010000 */
[----:B------:R0:W-:Y:S02]  /*b880*/  STS [R77+0x38], R46 ;  /* 0x0000382e4d007388 */ /* 0x0001e40000000800 */
[----:B-1----:R-:W-:Y:S02]  /*b890*/  FADD.FTZ R44, R43, R44 ;  /* 0x0000002c2b2c7221 */ /* 0x002fe40000010000 */
        /* <DEDUP_REMOVED lines=38> */
.L_x_4640:
[----:B------:R-:W-:Y:S05]  /*bb00*/  BSYNC B0 ;  /* 0x0000000000007941 */ /* 0x000fea0003800000 */
.L_x_4639:
        /* <DEDUP_REMOVED lines=53> */
.L_x_4554:
        /* <DEDUP_REMOVED lines=11> */
[----:B------:R-:W3:Y:S01]  /*bf10*/  @!P1 S2R R9, SR_CgaCtaId ;  /* 0x0000000000099919 */ /* 0x000ee20000008800 */
[----:B0-----:R-:W-:Y:S01]  /*bf20*/  @!P1 MOV R6, 0x400 ;  /* 0x0000040000069802 */ /* 0x001fe20000000f00 */
[----:B-1----:R-:W-:-:S05]  /*bf30*/  @P0 FADD R0, R3, R0 ;  /* 0x0000000003000221 */ /* 0x002fca0000000000 */
        /* <DEDUP_REMOVED lines=21> */
.L_x_4643:
[----:B------:R-:W-:Y:S05]  /*c090*/  BSYNC B0 ;  /* 0x0000000000007941 */ /* 0x000fea0003800000 */
.L_x_4642:
        /* <DEDUP_REMOVED lines=38> */
.L_x_4645:
[----:B------:R-:W2:Y:S02]  /*c300*/  S2R R15, SR_TID.X ;  /* 0x00000000000f7919 */ /* 0x000ea40000002100 */
.L_x_4646:
[----:B------:R-:W-:Y:S05]  /*c310*/  BSYNC B0 ;  /* 0x0000000000007941 */ /* 0x000fea0003800000 */
.L_x_4644:
[----:B------:R-:W-:Y:S02]  /*c320*/  ULDC UR14, c[0x0][0x21c] ;  /* 0x00008700000e7ab9 */ /* 0x000fe40000000800 */
[----:B--2---:R-:W-:-:S13]  /*c330*/  ISETP.GE.AND P0, PT, R15, UR14, PT ;  /* 0x0000000e0f007c0c */ /* 0x004fda000bf06270 */
[----:B------:R-:W-:Y:S05]  /*c340*/  @P0 EXIT ;  /* 0x000000000000094d */ /* 0x000fea0003800000 */
[----:B------:R-:W2:Y:S01]  /*c350*/  S2UR UR5, SR_CgaCtaId ;  /* 0x00000000000579c3 */ /* 0x000ea20000008800 */
[----:B---34-:R-:W-:Y:S01]  /*c360*/  SHF.R.S32.HI R4, RZ, 0x1f, R157 ;  /* 0x0000001fff047819 */ /* 0x018fe2000001149d */
[----:B------:R-:W-:Y:S01]  /*c370*/  ULDC.64 UR6, c[0x0][0x378] ;  /* 0x0000de0000067ab9 */ /* 0x000fe20000000a00 */
[----:B------:R-:W-:Y:S01]  /*c380*/  ULDC.64 UR8, c[0x0][0x338] ;  /* 0x0000ce0000087ab9 */ /* 0x000fe20000000a00 */
[----:B-1----:R-:W-:Y:S01]  /*c390*/  IMAD.WIDE.U32 R2, R157, UR6, RZ ;  /* 0x000000069d027c25 */ /* 0x002fe2000f8e00ff */
[----:B------:R-:W-:Y:S01]  /*c3a0*/  BSSY B0, `(.L_x_4647) ;  /* 0x0000028000007945 */ /* 0x000fe20003800000 */
[----:B------:R-:W-:Y:S01]  /*c3b0*/  UMOV UR4, 0x400 ;  /* 0x0000040000047882 */ /* 0x000fe20000000000 */
[----:B------:R-:W-:Y:S01]  /*c3c0*/  ULDC.64 UR10, c[0x0][0x380] ;  /* 0x0000e000000a7ab9 */ /* 0x000fe20000000a00 */
[C---:B0-----:R-:W-:Y:S01]  /*c3d0*/  IMAD R0, R4.reuse, UR6, RZ ;  /* 0x0000000604007c24 */ /* 0x041fe2000f8e02ff */
        /* <DEDUP_REMOVED lines=9> */
[----:B--2---:R-:W-:-:S03]  /*c470*/  ULEA UR4, UR5, UR4, 0x18 ;  /* 0x0000000405047291 */ /* 0x004fc6000f8ec03f */
[----:B------:R-:W-:-:S09]  /*c480*/  ULDC UR5, c[0x0][0x0] ;  /* 0x0000000000057ab9 */ /* 0x000fd20000000800 */
.L_x_4648:
        /* <DEDUP_REMOVED lines=26> */
.L_x_4647:
[----:B------:R-:W-:Y:S05]  /*c630*/  EXIT ;  /* 0x000000000000794d */ /* 0x000fea0003800000 */
.L_x_4596:
[----:B------:R-:W-:Y:S01]  /*c640*/  HFMA2.MMA R236, -RZ, RZ, 0, 5.9604644775390625e-08 ;  /* 0x00000001ffec7435 */ /* 0x000fe200000001ff */
[----:B------:R-:W-:Y:S02]  /*c650*/  MOV R234, R6 ;  /* 0x0000000600ea7202 */ /* 0x000fe40000000f00 */
[----:B------:R-:W-:Y:S02]  /*c660*/  MOV R239, RZ ;  /* 0x000000ff00ef7202 */ /* 0x000fe40000000f00 */
[----:B------:R-:W-:-:S07]  /*c670*/  MOV R11, 0xffffffff ;  /* 0xffffffff000b7802 */ /* 0x000fce0000000f00 */
[----:B-1----:R-:W-:Y:S05]  /*c680*/  WARPSYNC.COLLECTIVE R11, `(.L_x_4649) ;  /* 0x000000000b087348 */ /* 0x002fea0003c00000 */
[----:B------:R0:W2:Y:S02]  /*c690*/  SHFL.UP P0, R2, R234, R236, R239 ;  /* 0x040000ecea027389 */ /* 0x0000a400000000ef */
[----:B012---:R-:W-:Y:S01]  /*c6a0*/  ENDCOLLECTIVE ;  /* 0x000000000000791b */ /* 0x007fe20003800000 */
.L_x_4649:
[----:B------:R-:W-:Y:S02]  /*c6b0*/  MOV R234, R7 ;  /* 0x0000000700ea7202 */ /* 0x000fe40000000f00 */
[----:B------:R-:W-:-:S07]  /*c6c0*/  MOV R3, R2 ;  /* 0x0000000200037202 */ /* 0x000fce0000000f00 */
[----:B------:R-:W-:Y:S05]  /*c6d0*/  WARPSYNC.COLLECTIVE R11, `(.L_x_4650) ;  /* 0x000000000b087348 */ /* 0x000fea0003c00000 */
[----:B------:R0:W1:Y:S02]  /*c6e0*/  SHFL.UP P0, R2, R234, R236, R239 ;  /* 0x040000ecea027389 */ /* 0x00006400000000ef */
[----:B01----:R-:W-:Y:S01]  /*c6f0*/  ENDCOLLECTIVE ;  /* 0x000000000000791b */ /* 0x003fe20003800000 */
.L_x_4650:
        /* <DEDUP_REMOVED lines=8> */
.L_x_4651:
[----:B------:R-:W-:Y:S02]  /*c780*/  MOV R234, R7 ;  /* 0x0000000700ea7202 */ /* 0x000fe40000000f00 */
[----:B------:R-:W-:-:S07]  /*c790*/  MOV R3, R2 ;  /* 0x0000000200037202 */ /* 0x000fce0000000f00 */
[----:B------:R-:W-:Y:S05]  /*c7a0*/  WARPSYNC.COLLECTIVE R11, `(.L_x_4652) ;  /* 0x000000000b087348 */ /* 0x000fea0003c00000 */
[----:B------:R0:W1:Y:S02]  /*c7b0*/  SHFL.UP P0, R2, R234, R236, R239 ;  /* 0x040000ecea027389 */ /* 0x00006400000000ef */
[----:B01----:R-:W-:Y:S01]  /*c7c0*/  ENDCOLLECTIVE ;  /* 0x000000000000791b */ /* 0x003fe20003800000 */
.L_x_4652:
        /* <DEDUP_REMOVED lines=8> */
.L_x_4653:
[----:B------:R-:W-:Y:S02]  /*c850*/  MOV R234, R7 ;  /* 0x0000000700ea7202 */ /* 0x000fe40000000f00 */
[----:B------:R-:W-:-:S07]  /*c860*/  MOV R3, R2 ;  /* 0x0000000200037202 */ /* 0x000fce0000000f00 */
[----:B------:R-:W-:Y:S05]  /*c870*/  WARPSYNC.COLLECTIVE R11, `(.L_x_4654) ;  /* 0x000000000b087348 */ /* 0x000fea0003c00000 */
[----:B------:R0:W1:Y:S02]  /*c880*/  SHFL.UP P0, R2, R234, R236, R239 ;  /* 0x040000ecea027389 */ /* 0x00006400000000ef */
[----:B01----:R-:W-:Y:S01]  /*c890*/  ENDCOLLECTIVE ;  /* 0x000000000000791b */ /* 0x003fe20003800000 */
.L_x_4654:
        /* <DEDUP_REMOVED lines=8> */
.L_x_4655:
[----:B------:R-:W-:Y:S02]  /*c920*/  MOV R234, R7 ;  /* 0x0000000700ea7202 */ /* 0x000fe40000000f00 */
[----:B------:R-:W-:-:S07]  /*c930*/  MOV R3, R2 ;  /* 0x0000000200037202 */ /* 0x000fce0000000f00 */
[----:B------:R-:W-:Y:S05]  /*c940*/  WARPSYNC.COLLECTIVE R11, `(.L_x_4656) ;  /* 0x000000000b087348 */ /* 0x000fea0003c00000 */
[----:B------:R0:W1:Y:S02]  /*c950*/  SHFL.UP P0, R2, R234, R236, R239 ;  /* 0x040000ecea027389 */ /* 0x00006400000000ef */
[----:B01----:R-:W-:Y:S01]  /*c960*/  ENDCOLLECTIVE ;  /* 0x000000000000791b */ /* 0x003fe20003800000 */
.L_x_4656:
        /* <DEDUP_REMOVED lines=8> */
.L_x_4657:
[----:B------:R-:W-:Y:S02]  /*c9f0*/  MOV R234, R7 ;  /* 0x0000000700ea7202 */ /* 0x000fe40000000f00 */
[----:B------:R-:W-:-:S07]  /*ca00*/  MOV R3, R2 ;  /* 0x0000000200037202 */ /* 0x000fce0000000f00 */
[----:B------:R-:W-:Y:S05]  /*ca10*/  WARPSYNC.COLLECTIVE R11, `(.L_x_4658) ;  /* 0x000000000b087348 */ /* 0x000fea0003c00000 */
[----:B------:R0:W1:Y:S02]  /*ca20*/  SHFL.UP P0, R2, R234, R236, R239 ;  /* 0x040000ecea027389 */ /* 0x00006400000000ef */
[----:B01----:R-:W-:Y:S01]  /*ca30*/  ENDCOLLECTIVE ;  /* 0x000000000000791b */ /* 0x003fe20003800000 */
.L_x_4658:
[----:B------:R-:W-:Y:S05]  /*ca40*/  BRA `(.L_x_4659) ;  /* 0xffffffb0008c7947 */ /* 0x000fea000383ffff */
.L_x_4597:
        /* <DEDUP_REMOVED lines=8> */
.L_x_4661:
[----:B------:R-:W-:Y:S05]  /*cad0*/  BSYNC B0 ;  /* 0x0000000000007941 */ /* 0x000fea0003800000 */
.L_x_4660:
[----:B------:R-:W-:Y:S05]  /*cae0*/  BRA `(.L_x_4662) ;  /* 0xffffffb000787947 */ /* 0x000fea000383ffff */
.L_x_4598:
        /* <DEDUP_REMOVED lines=8> */
.L_x_4664:
[----:B------:R-:W-:Y:S05]  /*cb70*/  BSYNC B0 ;  /* 0x0000000000007941 */ /* 0x000fea0003800000 */
.L_x_4663:
[----:B------:R-:W-:Y:S05]  /*cb80*/  BRA `(.L_x_4665) ;  /* 0xffffffb000587947 */ /* 0x000fea000383ffff */
.L_x_4599:
        /* <DEDUP_REMOVED lines=8> */
.L_x_4667:
[----:B------:R-:W-:Y:S05]  /*cc10*/  BSYNC B0 ;  /* 0x0000000000007941 */ /* 0x000fea0003800000 */
.L_x_4666:
        /* <DEDUP_REMOVED lines=10> */
.L_x_4668:
[----:B------:R-:W-:Y:S02]  /*ccc0*/  MOV R7, R2 ;  /* 0x0000000200077202 */ /* 0x000fe40000000f00 */
[----:B------:R-:W-:-:S07]  /*ccd0*/  MOV R2, 0x1f ;  /* 0x0000001f00027802 */ /* 0x000fce0000000f00 */
[----:B------:R-:W-:Y:S05]  /*cce0*/  WARPSYNC.COLLECTIVE R11, `(.L_x_4669) ;  /* 0x000000000b087348 */ /* 0x000fea0003c00000 */
[----:B------:R0:W1:Y:S02]  /*ccf0*/  SHFL.IDX P3, R243, R10, R3, R2 ;  /* 0x000000030af37389 */ /* 0x0000640000060002 */
[----:B01----:R-:W-:Y:S01]  /*cd00*/  ENDCOLLECTIVE ;  /* 0x000000000000791b */ /* 0x003fe20003800000 */
.L_x_4669:
[----:B------:R-:W-:Y:S02]  /*cd10*/  MOV R10, R9 ;  /* 0x00000009000a7202 */ /* 0x000fe40000000f00 */
[----:B------:R-:W-:-:S07]  /*cd20*/  MOV R8, R243 ;  /* 0x000000f300087202 */ /* 0x000fce0000000f00 */
[----:B------:R-:W-:Y:S05]  /*cd30*/  WARPSYNC.COLLECTIVE R11, `(.L_x_4670) ;  /* 0x000000000b087348 */ /* 0x000fea0003c00000 */
[----:B------:R0:W1:Y:S02]  /*cd40*/  SHFL.IDX P3, R243, R10, R3, R2 ;  /* 0x000000030af37389 */ /* 0x0000640000060002 */
[----:B01----:R-:W-:Y:S01]  /*cd50*/  ENDCOLLECTIVE ;  /* 0x000000000000791b */ /* 0x003fe20003800000 */
.L_x_4670:
[----:B------:R-:W-:Y:S01]  /*cd60*/  MOV R9, R243 ;  /* 0x000000f300097202 */ /* 0x000fe20000000f00 */
[----:B------:R-:W-:Y:S06]  /*cd70*/  BRA `(.L_x_4671) ;  /* 0xffffffac00f47947 */ /* 0x000fec000383ffff */
.L_x_4601:
[----:B------:R-:W-:Y:S01]  /*cd80*/  HFMA2.MMA R249, -RZ, RZ, 0, 5.9604644775390625e-08 ;  /* 0x00000001fff97435 */ /* 0x000fe200000001ff */
[----:B------:R-:W-:Y:S02]  /*cd90*/  MOV R248, R4 ;  /* 0x0000000400f87202 */ /* 0x000fe40000000f00 */
[----:B------:R-:W-:Y:S02]  /*cda0*/  MOV R250, 0x1f ;  /* 0x0000001f00fa7802 */ /* 0x000fe40000000f00 */
[----:B------:R-:W-:-:S07]  /*cdb0*/  MOV R11, 0xffffffff ;  /* 0xffffffff000b7802 */ /* 0x000fce0000000f00 */
[----:B-1----:R-:W-:Y:S05]  /*cdc0*/  WARPSYNC.COLLECTIVE R11, `(.L_x_4672) ;  /* 0x000000000b087348 */ /* 0x002fea0003c00000 */
[----:B------:R0:W2:Y:S02]  /*cdd0*/  SHFL.DOWN P6, R2, R248, R249, R250 ;  /* 0x080000f9f8027389 */ /* 0x0000a400000c00fa */
[----:B012---:R-:W-:Y:S01]  /*cde0*/  ENDCOLLECTIVE ;  /* 0x000000000000791b */ /* 0x007fe20003800000 */
.L_x_4672:
[----:B------:R-:W-:Y:S02]  /*cdf0*/  MOV R248, R5 ;  /* 0x0000000500f87202 */ /* 0x000fe40000000f00 */
[----:B------:R-:W-:-:S07]  /*ce00*/  MOV R3, R2 ;  /* 0x0000000200037202 */ /* 0x000fce0000000f00 */
[----:B------:R-:W-:Y:S05]  /*ce10*/  WARPSYNC.COLLECTIVE R11, `(.L_x_4673) ;  /* 0x000000000b087348 */ /* 0x000fea0003c00000 */
[----:B------:R0:W1:Y:S02]  /*ce20*/  SHFL.DOWN P6, R2, R248, R249, R250 ;  /* 0x080000f9f8027389 */ /* 0x00006400000c00fa */
[----:B01----:R-:W-:Y:S01]  /*ce30*/  ENDCOLLECTIVE ;  /* 0x000000000000791b */ /* 0x003fe20003800000 */
.L_x_4673:
[----:B------:R-:W-:Y:S01]  /*ce40*/  HFMA2.MMA R249, -RZ, RZ, 0, 1.1920928955078125e-07 ;  /* 0x00000002fff97435 */ /* 0x000fe200000001ff */
[C---:B------:R-:W-:Y:S01]  /*ce50*/  @P5 FFMA.FTZ R5, R4.reuse, R2, R5 ;  /* 0x0000000204055223 */ /* 0x040fe20000010005 */
[----:B------:R-:W-:-:S05]  /*ce60*/  @P5 FMUL.FTZ R4, R4, R3 ;  /* 0x0000000304045220 */ /* 0x000fca0000410000 */
[----:B------:R-:W-:-:S07]  /*ce70*/  MOV R248, R4 ;  /* 0x0000000400f87202 */ /* 0x000fce0000000f00 */
[----:B------:R-:W-:Y:S05]  /*ce80*/  WARPSYNC.COLLECTIVE R11, `(.L_x_4674) ;  /* 0x000000000b087348 */ /* 0x000fea0003c00000 */
[----:B------:R0:W1:Y:S02]  /*ce90*/  SHFL.DOWN P6, R2, R248, R249, R250 ;  /* 0x080000f9f8027389 */ /* 0x00006400000c00fa */
[----:B01----:R-:W-:Y:S01]  /*cea0*/  ENDCOLLECTIVE ;  /* 0x000000000000791b */ /* 0x003fe20003800000 */
.L_x_4674:
[----:B------:R-:W-:Y:S02]  /*ceb0*/  MOV R248, R5 ;  /* 0x0000000500f87202 */ /* 0x000fe40000000f00 */
[----:B------:R-:W-:-:S07]  /*cec0*/  MOV R3, R2 ;  /* 0x0000000200037202 */ /* 0x000fce0000000f00 */
[----:B------:R-:W-:Y:S05]  /*ced0*/  WARPSYNC.COLLECTIVE R11, `(.L_x_4675) ;  /* 0x000000000b087348 */ /* 0x000fea0003c00000 */
[----:B------:R0:W1:Y:S02]  /*cee0*/  SHFL.DOWN P6, R2, R248, R249, R250 ;  /* 0x080000f9f8027389 */ /* 0x00006400000c00fa */
[----:B01----:R-:W-:Y:S01]  /*cef0*/  ENDCOLLECTIVE ;  /* 0x000000000000791b */ /* 0x003fe20003800000 */
.L_x_4675:
[----:B------:R-:W-:Y:S01]  /*cf00*/  HFMA2.MMA R249, -RZ, RZ, 0, 2.384185791015625e-07 ;  /* 0x00000004fff97435 */ /* 0x000fe200000001ff */
[C---:B------:R-:W-:Y:S01]  /*cf10*/  @!P4 FFMA.FTZ R5, R4.reuse, R2, R5 ;  /* 0x000000020405c223 */ /* 0x040fe20000010005 */
[----:B------:R-:W-:-:S05]  /*cf20*/  @!P4 FMUL.FTZ R4, R4, R3 ;  /* 0x000000030404c220 */ /* 0x000fca0000410000 */
[----:B------:R-:W-:-:S07]  /*cf30*/  MOV R248, R4 ;  /* 0x0000000400f87202 */ /* 0x000fce0000000f00 */
[----:B------:R-:W-:Y:S05]  /*cf40*/  WARPSYNC.COLLECTIVE R11, `(.L_x_4676) ;  /* 0x000000000b087348 */ /* 0x000fea0003c00000 */
[----:B------:R0:W1:Y:S02]  /*cf50*/  SHFL.DOWN P6, R2, R248, R249, R250 ;  /* 0x080000f9f8027389 */ /* 0x00006400000c00fa */
[----:B01----:R-:W-:Y:S01]  /*cf60*/  ENDCOLLECTIVE ;  /* 0x000000000000791b */ /* 0x003fe20003800000 */
.L_x_4676:
[----:B------:R-:W-:Y:S02]  /*cf70*/  MOV R248, R5 ;  /* 0x0000000500f87202 */ /* 0x000fe40000000f00 */
[----:B------:R-:W-:-:S07]  /*cf80*/  MOV R3, R2 ;  /* 0x0000000200037202 */ /* 0x000fce0000000f00 */
[----:B------:R-:W-:Y:S05]  /*cf90*/  WARPSYNC.COLLECTIVE R11, `(.L_x_4677) ;  /* 0x000000000b087348 */ /* 0x000fea0003c00000 */
[----:B------:R0:W1:Y:S02]  /*cfa0*/  SHFL.DOWN P6, R2, R248, R249, R250 ;  /* 0x080000f9f8027389 */ /* 0x00006400000c00fa */
[----:B01----:R-:W-:Y:S01]  /*cfb0*/  ENDCOLLECTIVE ;  /* 0x000000000000791b */ /* 0x003fe20003800000 */
.L_x_4677:
[----:B------:R-:W-:Y:S01]  /*cfc0*/  HFMA2.MMA R249, -RZ, RZ, 0, 4.76837158203125e-07 ;  /* 0x00000008fff97435 */ /* 0x000fe200000001ff */
[C---:B------:R-:W-:Y:S01]  /*cfd0*/  @!P3 FFMA.FTZ R5, R4.reuse, R2, R5 ;  /* 0x000000020405b223 */ /* 0x040fe20000010005 */
[----:B------:R-:W-:-:S05]  /*cfe0*/  @!P3 FMUL.FTZ R4, R4, R3 ;  /* 0x000000030404b220 */ /* 0x000fca0000410000 */
[----:B------:R-:W-:-:S07]  /*cff0*/  MOV R248, R4 ;  /* 0x0000000400f87202 */ /* 0x000fce0000000f00 */
[----:B------:R-:W-:Y:S05]  /*d000*/  WARPSYNC.COLLECTIVE R11, `(.L_x_4678) ;  /* 0x000000000b087348 */ /* 0x000fea0003c00000 */
[----:B------:R0:W1:Y:S02]  /*d010*/  SHFL.DOWN P6, R2, R248, R249, R250 ;  /* 0x080000f9f8027389 */ /* 0x00006400000c00fa */
[----:B01----:R-:W-:Y:S01]  /*d020*/  ENDCOLLECTIVE ;  /* 0x000000000000791b */ /* 0x003fe20003800000 */
.L_x_4678:
[----:B------:R-:W-:Y:S02]  /*d030*/  MOV R248, R5 ;  /* 0x0000000500f87202 */ /* 0x000fe40000000f00 */
[----:B------:R-:W-:-:S07]  /*d040*/  MOV R3, R2 ;  /* 0x0000000200037202 */ /* 0x000fce0000000f00 */
[----:B------:R-:W-:Y:S05]  /*d050*/  WARPSYNC.COLLECTIVE R11, `(.L_x_4679) ;  /* 0x000000000b087348 */ /* 0x000fea0003c00000 */
[----:B------:R0:W1:Y:S02]  /*d060*/  SHFL.DOWN P6, R2, R248, R249, R250 ;  /* 0x080000f9f8027389 */ /* 0x00006400000c00fa */
[----:B01----:R-:W-:Y:S01]  /*d070*/  ENDCOLLECTIVE ;  /* 0x000000000000791b */ /* 0x003fe20003800000 */
.L_x_4679:
[----:B------:R-:W-:Y:S01]  /*d080*/  HFMA2.MMA R249, -RZ, RZ, 0, 9.5367431640625e-07 ;  /* 0x00000010fff97435 */ /* 0x000fe200000001ff */
[C---:B------:R-:W-:Y:S01]  /*d090*/  @!P2 FFMA.FTZ R5, R4.reuse, R2, R5 ;  /* 0x000000020405a223 */ /* 0x040fe20000010005 */
[----:B------:R-:W-:-:S05]  /*d0a0*/  @!P2 FMUL.FTZ R4, R4, R3 ;  /* 0x000000030404a220 */ /* 0x000fca0000410000 */
[----:B------:R-:W-:-:S07]  /*d0b0*/  MOV R248, R4 ;  /* 0x0000000400f87202 */ /* 0x000fce0000000f00 */
[----:B------:R-:W-:Y:S05]  /*d0c0*/  WARPSYNC.COLLECTIVE R11, `(.L_x_4680) ;  /* 0x000000000b087348 */ /* 0x000fea0003c00000 */
[----:B------:R0:W1:Y:S02]  /*d0d0*/  SHFL.DOWN P6, R2, R248, R249, R250 ;  /* 0x080000f9f8027389 */ /* 0x00006400000c00fa */
[----:B01----:R-:W-:Y:S01]  /*d0e0*/  ENDCOLLECTIVE ;  /* 0x000000000000791b */ /* 0x003fe20003800000 */
.L_x_4680:
[----:B------:R-:W-:Y:S02]  /*d0f0*/  MOV R248, R5 ;  /* 0x0000000500f87202 */ /* 0x000fe40000000f00 */
[----:B------:R-:W-:-:S07]  /*d100*/  MOV R3, R2 ;  /* 0x0000000200037202 */ /* 0x000fce0000000f00 */
[----:B------:R-:W-:Y:S05]  /*d110*/  WARPSYNC.COLLECTIVE R11, `(.L_x_4681) ;  /* 0x000000000b087348 */ /* 0x000fea0003c00000 */
[----:B------:R0:W1:Y:S02]  /*d120*/  SHFL.DOWN P6, R2, R248, R249, R250 ;  /* 0x080000f9f8027389 */ /* 0x00006400000c00fa */
[----:B01----:R-:W-:Y:S01]  /*d130*/  ENDCOLLECTIVE ;  /* 0x000000000000791b */ /* 0x003fe20003800000 */
.L_x_4681:
[----:B------:R-:W-:Y:S01]  /*d140*/  HFMA2.MMA R249, -RZ, RZ, 0, 5.9604644775390625e-08 ;  /* 0x00000001fff97435 */ /* 0x000fe200000001ff */
        /* <DEDUP_REMOVED lines=9> */
.L_x_4682:
[----:B------:R-:W-:Y:S02]  /*d1e0*/  MOV R10, R5 ;  /* 0x00000005000a7202 */ /* 0x000fe40000000f00 */
[----:B------:R-:W-:-:S07]  /*d1f0*/  MOV R245, R243 ;  /* 0x000000f300f57202 */ /* 0x000fce0000000f00 */
[----:B------:R-:W-:Y:S05]  /*d200*/  WARPSYNC.COLLECTIVE R11, `(.L_x_4683) ;  /* 0x000000000b087348 */ /* 0x000fea0003c00000 */
[----:B------:R0:W1:Y:S02]  /*d210*/  SHFL.IDX P3, R243, R10, R3, R2 ;  /* 0x000000030af37389 */ /* 0x0000640000060002 */
[----:B01----:R-:W-:Y:S01]  /*d220*/  ENDCOLLECTIVE ;  /* 0x000000000000791b */ /* 0x003fe20003800000 */
.L_x_4683:
[----:B------:R-:W-:Y:S05]  /*d230*/  WARPSYNC.COLLECTIVE R11, `(.L_x_4684) ;  /* 0x000000000b087348 */ /* 0x000fea0003c00000 */
[----:B------:R0:W1:Y:S02]  /*d240*/  SHFL.DOWN P6, R2, R248, R249, R250 ;  /* 0x080000f9f8027389 */ /* 0x00006400000c00fa */
[----:B01----:R-:W-:Y:S01]  /*d250*/  ENDCOLLECTIVE ;  /* 0x000000000000791b */ /* 0x003fe20003800000 */
.L_x_4684:
[----:B------:R-:W-:Y:S02]  /*d260*/  MOV R10, R26 ;  /* 0x0000001a000a7202 */ /* 0x000fe40000000f00 */
[----:B------:R-:W-:Y:S02]  /*d270*/  MOV R248, R5 ;  /* 0x0000000500f87202 */ /* 0x000fe40000000f00 */
[----:B------:R-:W-:Y:S02]  /*d280*/  MOV R246, R243 ;  /* 0x000000f300f67202 */ /* 0x000fe40000000f00 */
[----:B------:R-:W-:-:S07]  /*d290*/  MOV R8, R2 ;  /* 0x0000000200087202 */ /* 0x000fce0000000f00 */
[----:B------:R-:W-:Y:S05]  /*d2a0*/  WARPSYNC.COLLECTIVE R11, `(.L_x_4685) ;  /* 0x000000000b087348 */ /* 0x000fea0003c00000 */
[----:B------:R0:W1:Y:S02]  /*d2b0*/  SHFL.DOWN P6, R2, R248, R249, R250 ;  /* 0x080000f9f8027389 */ /* 0x00006400000c00fa */
[----:B01----:R-:W-:Y:S01]  /*d2c0*/  ENDCOLLECTIVE ;  /* 0x000000000000791b */ /* 0x003fe20003800000 */
.L_x_4685:
[----:B------:R-:W-:Y:S01]  /*d2d0*/  MOV R9, R2 ;  /* 0x0000000200097202 */ /* 0x000fe20000000f00 */
[----:B------:R-:W-:-:S11]  /*d2e0*/  HFMA2.MMA R2, -RZ, RZ, 0, 1.847743988037109375e-06 ;  /* 0x0000001fff027435 */ /* 0x000fd600000001ff */
[----:B------:R-:W-:Y:S05]  /*d2f0*/  WARPSYNC.COLLECTIVE R11, `(.L_x_4686) ;  /* 0x000000000b087348 */ /* 0x000fea0003c00000 */
[----:B------:R0:W1:Y:S02]  /*d300*/  SHFL.IDX P3, R243, R10, R3, R2 ;  /* 0x000000030af37389 */ /* 0x0000640000060002 */
[----:B01----:R-:W-:Y:S01]  /*d310*/  ENDCOLLECTIVE ;  /* 0x000000000000791b */ /* 0x003fe20003800000 */
.L_x_4686:
[----:B------:R-:W-:Y:S02]  /*d320*/  MOV R10, R27 ;  /* 0x0000001b000a7202 */ /* 0x000fe40000000f00 */
[----:B------:R-:W-:-:S07]  /*d330*/  MOV R247, R243 ;  /* 0x000000f300f77202 */ /* 0x000fce0000000f00 */
[----:B------:R-:W-:Y:S05]  /*d340*/  WARPSYNC.COLLECTIVE R11, `(.L_x_4687) ;  /* 0x000000000b087348 */ /* 0x000fea0003c00000 */
[----:B------:R0:W1:Y:S02]  /*d350*/  SHFL.IDX P3, R243, R10, R3, R2 ;  /* 0x000000030af37389 */ /* 0x0000640000060002 */
[----:B01----:R-:W-:Y:S01]  /*d360*/  ENDCOLLECTIVE ;  /* 0x000000000000791b */ /* 0x003fe20003800000 */
.L_x_4687:
[----:B------:R-:W-:Y:S05]  /*d370*/  BRA `(.L_x_4688) ;  /* 0xffffffb0001c7947 */ /* 0x000fea000383ffff */
.L_x_4689:
        /* <DEDUP_REMOVED lines=16> */
.L_x_10955:


//--------------------- .text._Z25selective_scan_bwd_kernelI32Selective_Scan_bwd_kernel_traitsILi64ELi16ELb0ELb1ELb1ELb0ELb0EffEEv12SSMParamsBwd --------------------------
	.section	.text._Z25selective_scan_bwd_kernelI32Selective_Scan_bwd_kernel_traitsILi64ELi16ELb0ELb1ELb1ELb0ELb0EffEEv12SSMParamsBwd,"ax",@progbits
	.align	128
        .global         _Z25selective_scan_bwd_kernelI32Selective_Scan_bwd_kernel_traitsILi64ELi16ELb0ELb1ELb1ELb0ELb0EffEEv12SSMParamsBwd
        .type           _Z25selective_scan_bwd_kernelI32Selective_Scan_bwd_kernel_traitsILi64ELi16ELb0ELb1ELb1ELb0ELb0EffEEv12SSMParamsBwd,@function
        .size           _Z25selective_scan_bwd_kernelI32Selective_Scan_bwd_kernel_traitsILi64ELi16ELb0ELb1ELb1ELb0ELb0EffEEv12SSMParamsBwd,(.L_x_10956 - _Z25selective_scan_bwd_kernelI32Selective_Scan_bwd_kernel_traitsILi64ELi16ELb0ELb1ELb1ELb0ELb0EffEEv12SSMParamsBwd)
        .other          _Z25selective_scan_bwd_kernelI32Selective_Scan_bwd_kernel_traitsILi64ELi16ELb0ELb1ELb1ELb0ELb0EffEEv12SSMParamsBwd,@"STO_CUDA_ENTRY STV_DEFAULT"
_Z25selective_scan_bwd_kernelI32Selective_Scan_bwd_kernel_traitsILi64ELi16ELb0ELb1ELb1ELb0ELb0EffEEv12SSMParamsBwd:
.text._Z25selective_scan_bwd_kernelI32Selective_Scan_bwd_kernel_traitsILi64ELi16ELb0ELb1ELb1ELb0ELb0EffEEv12SSMParamsBwd:
[----:B------:R-:W-:Y:S08]  /*0000*/  LDC R1, c[0x0][0x28] ;  /* 0x00000a00ff017b82 */ /* 0x000ff00000000800 */
[----:B------:R-:W0:Y:S01]  /*0010*/  S2UR UR20, SR_CTAID.Y ;  /* 0x00000000001479c3 */ /* 0x000e220000002600 */
[----:B------:R-:W-:Y:S01]  /*0020*/  ULDC.64 UR4, c[0x0][0x2e8] ;  /* 0x0000ba0000047ab9 */ /* 0x000fe20000000a00 */
[----:B------:R-:W-:Y:S01]  /*0030*/  ULDC.64 UR6, c[0x0][0x300] ;  /* 0x0000c00000067ab9 */ /* 0x000fe20000000a00 */
[----:B------:R-:W-:-:S02]  /*0040*/  UISETP.NE.U32.AND UP0, UPT, UR4, URZ, UPT ;  /* 0x0000003f0400728c */ /* 0x000fc4000bf05070 */
[----:B------:R-:W-:Y:S02]  /*0050*/  UISETP.NE.U32.AND UP1, UPT, UR6, URZ, UPT ;  /* 0x0000003f0600728c */ /* 0x000fe4000bf25070 */
[----:B------:R-:W-:Y:S01]  /*0060*/  UISETP.NE.AND.EX UP0, UPT, UR5, URZ, UPT, UP0 ;  /* 0x0000003f0500728c */ /* 0x000fe2000bf05300 */
[----:B------:R-:W1:Y:S01]  /*0070*/  LDC R8, c[0x0][0x228] ;  /* 0x00008a00ff087b82 */ /* 0x000e620000000800 */
        /* <DEDUP_REMOVED lines=10> */
[----:B------:R-:W-:Y:S01]  /*0120*/  ULDC.64 UR34, c[0x0][0x3b8] ;  /* 0x0000ee0000227ab9 */ /* 0x000fe20000000a00 */
[----:B0-----:R-:W-:-:S03]  /*0130*/  USHF.R.S32.HI UR21, URZ, 0x1f, UR20 ;  /* 0x0000001f3f157899 */ /* 0x001fc60008011414 */
[----:B------:R-:W0:Y:S01]  /*0140*/  LDC.64 R12, c[0x0][0x278] ;  /* 0x00009e00ff0c7b82 */ /* 0x000e220000000a00 */
[----:B------:R-:W-:Y:S02]  /*0150*/  @UP0 ULEA UR4, UP2, UR20, UR4, 0x2 ;  /* 0x0000000414040291 */ /* 0x000fe4000f84103f */
[----:B------:R-:W-:Y:S02]  /*0160*/  @UP1 ULEA UR6, UP3, UR20, UR6, 0x2 ;  /* 0x0000000614061291 */ /* 0x000fe4000f86103f */
[----:B------:R-:W-:Y:S02]  /*0170*/  @UP0 ULEA.HI.X UR5, UR20, UR5, UR21, 0x2, UP2 ;  /* 0x0000000514050291 */ /* 0x000fe400090f1415 */
[----:B------:R-:W-:Y:S01]  /*0180*/  @UP1 ULEA.HI.X UR7, UR20, UR7, UR21, 0x2, UP3 ;  /* 0x0000000714071291 */ /* 0x000fe200098f1415 */
[----:B------:R-:W-:Y:S01]  /*0190*/  MOV R2, UR4 ;  /* 0x0000000400027c02 */ /* 0x000fe20008000f00 */
[----:B------:R-:W-:Y:S01]  /*01a0*/  IMAD.U32 R4, RZ, RZ, UR6 ;  /* 0x00000006ff047e24 */ /* 0x000fe2000f8e00ff */
[----:B------:R-:W3:Y:S01]  /*01b0*/  LDC.64 R10, c[0x0][0x258] ;  /* 0x00009600ff0a7b82 */ /* 0x000ee20000000a00 */
[----:B------:R-:W-:Y:S01]  /*01c0*/  MOV R3, UR5 ;  /* 0x0000000500037c02 */ /* 0x000fe20008000f00 */
[----:B------:R-:W-:Y:S01]  /*01d0*/  ULDC.64 UR4, c[0x0][0x310] ;  /* 0x0000c40000047ab9 */ /* 0x000fe20000000a00 */
[----:B------:R-:W-:-:S03]  /*01e0*/  MOV R5, UR7 ;  /* 0x0000000700057c02 */ /* 0x000fc60008000f00 */
[----:B------:R4:W5:Y:S02]  /*01f0*/  @P3 LDG.E R7, desc[UR28][R2.64] ;  /* 0x0000001c02073981 */ /* 0x000964000c1e1900 */
[----:B------:R-:W3:Y:S02]  /*0200*/  LDC.64 R156, c[0x0][0x2d8] ;  /* 0x0000b600ff9c7b82 */ /* 0x000ee40000000a00 */
[----:B------:R0:W5:Y:S01]  /*0210*/  @P4 LDG.E R4, desc[UR28][R4.64] ;  /* 0x0000001c04044981 */ /* 0x000162000c1e1900 */
[----:B-1----:R-:W-:Y:S01]  /*0220*/  IABS R9, R8 ;  /* 0x0000000800097213 */ /* 0x002fe20000000000 */
[----:B--2---:R-:W-:Y:S01]  /*0230*/  USHF.R.S32.HI UR6, URZ, 0x1f, UR49 ;  /* 0x0000001f3f067899 */ /* 0x004fe20008011431 */
[----:B------:R-:W-:Y:S01]  /*0240*/  HFMA2.MMA R160, -RZ, RZ, 0, 0 ;  /* 0x00000000ffa07435 */ /* 0x000fe200000001ff */
[----:B------:R-:W-:Y:S01]  /*0250*/  UISETP.NE.U32.AND UP0, UPT, UR4, URZ, UPT ;  /* 0x0000003f0400728c */ /* 0x000fe2000bf05070 */
[----:B------:R-:W1:Y:S01]  /*0260*/  I2F.RP R0, R9 ;  /* 0x0000000900007306 */ /* 0x000e620000209400 */
[----:B----4-:R-:W-:Y:S01]  /*0270*/  HFMA2.MMA R2, -RZ, RZ, 0, 0 ;  /* 0x00000000ff027435 */ /* 0x010fe200000001ff */
[----:B------:R-:W-:Y:S01]  /*0280*/  UIMAD UR4, UR6, UR8, URZ ;  /* 0x00000008060472a4 */ /* 0x000fe2000f8e023f */
[----:B------:R-:W2:Y:S01]  /*0290*/  LDC.64 R14, c[0x0][0x2e0] ;  /* 0x0000b800ff0e7b82 */ /* 0x000ea20000000a00 */
[----:B------:R-:W-:Y:S01]  /*02a0*/  UISETP.NE.U32.AND UP1, UPT, UR30, URZ, UPT ;  /* 0x0000003f1e00728c */ /* 0x000fe2000bf25070 */
[----:B------:R-:W-:Y:S01]  /*02b0*/  IMAD.MOV.U32 R162, RZ, RZ, RZ ;  /* 0x000000ffffa27224 */ /* 0x000fe200078e00ff */
[----:B------:R-:W-:-:S02]  /*02c0*/  UIMAD.WIDE.U32 UR18, UR49, UR8, URZ ;  /* 0x00000008311272a5 */ /* 0x000fc4000f8e003f */
[----:B------:R-:W-:Y:S02]  /*02d0*/  UIMAD UR22, UR49, UR9, UR4 ;  /* 0x00000009311672a4 */ /* 0x000fe4000f8e0204 */
[----:B------:R-:W-:Y:S01]  /*02e0*/  UISETP.NE.AND.EX UP0, UPT, UR5, URZ, UPT, UP0 ;  /* 0x0000003f0500728c */ /* 0x000fe2000bf05300 */
[----:B------:R-:W-:Y:S01]  /*02f0*/  ULDC.64 UR8, c[0x0][0x328] ;  /* 0x0000ca0000087ab9 */ /* 0x000fe20000000a00 */
[----:B------:R-:W-:Y:S01]  /*0300*/  UISETP.NE.AND.EX UP1, UPT, UR31, URZ, UPT, UP1 ;  /* 0x0000003f1f00728c */ /* 0x000fe2000bf25310 */
[----:B-1----:R-:W1:Y:S01]  /*0310*/  MUFU.RCP R0, R0 ;  /* 0x0000000000007308 */ /* 0x002e620000001000 */
[----:B------:R-:W-:Y:S02]  /*0320*/  UIMAD UR5, UR6, UR10, URZ ;  /* 0x0000000a060572a4 */ /* 0x000fe4000f8e023f */
[----:B------:R-:W-:Y:S02]  /*0330*/  UISETP.NE.U32.AND UP2, UPT, UR32, URZ, UPT ;  /* 0x0000003f2000728c */ /* 0x000fe4000bf45070 */
[----:B------:R-:W-:-:S02]  /*0340*/  UIMAD UR7, UR6, UR8, URZ ;  /* 0x00000008060772a4 */ /* 0x000fc4000f8e023f */
[----:B------:R-:W-:Y:S02]  /*0350*/  UIMAD UR23, UR49, UR11, UR5 ;  /* 0x0000000b311772a4 */ /* 0x000fe4000f8e0205 */
[----:B------:R-:W-:Y:S02]  /*0360*/  UISETP.NE.AND.EX UP2, UPT, UR33, URZ, UPT, UP2 ;  /* 0x0000003f2100728c */ /* 0x000fe4000bf45320 */
[----:B------:R-:W-:Y:S02]  /*0370*/  UIMAD.WIDE.U32 UR4, UR49, UR8, URZ ;  /* 0x00000008310472a5 */ /* 0x000fe4000f8e003f */
[----:B------:R-:W-:Y:S02]  /*0380*/  UIMAD UR24, UR49, UR9, UR7 ;  /* 0x00000009311872a4 */ /* 0x000fe4000f8e0207 */
[----:B------:R-:W-:Y:S01]  /*0390*/  UIMAD UR16, UR6, UR26, URZ ;  /* 0x0000001a061072a4 */ /* 0x000fe2000f8e023f */
[----:B-1----:R-:W-:Y:S01]  /*03a0*/  IADD3 R6, R0, 0xffffffe, RZ ;  /* 0x0ffffffe00067810 */ /* 0x002fe20007ffe0ff */
[----:B------:R-:W-:Y:S01]  /*03b0*/  ULDC.64 UR8, c[0x0][0x240] ;  /* 0x0000900000087ab9 */ /* 0x000fe20000000a00 */
[----:B------:R-:W-:-:S02]  /*03c0*/  UIMAD.WIDE.U32 UR14, UR49, UR10, URZ ;  /* 0x0000000a310e72a5 */ /* 0x000fc4000f8e003f */
[----:B------:R-:W1:Y:S01]  /*03d0*/  F2I.FTZ.U32.TRUNC.NTZ R3, R6 ;  /* 0x0000000600037305 */ /* 0x000e62000021f000 */
[----:B------:R-:W-:Y:S02]  /*03e0*/  UIMAD.WIDE.U32 UR12, UR49, UR8, URZ ;  /* 0x00000008310c72a5 */ /* 0x000fe4000f8e003f */
[----:B------:R-:W-:Y:S02]  /*03f0*/  UIMAD UR17, UR6, UR8, URZ ;  /* 0x00000008061172a4 */ /* 0x000fe4000f8e023f */
[----:B------:R-:W-:Y:S01]  /*0400*/  UIMAD.WIDE.U32 UR10, UR49, UR26, URZ ;  /* 0x0000001a310a72a5 */ /* 0x000fe2000f8e003f */
[----:B------:R-:W-:Y:S01]  /*0410*/  UMOV UR8, URZ ;  /* 0x0000003f00087c82 */ /* 0x000fe20008000000 */
[----:B------:R-:W-:Y:S02]  /*0420*/  @UP1 ULEA UR8, UP3, UR20, UR30, 0x2 ;  /* 0x0000001e14081291 */ /* 0x000fe4000f86103f */
[----:B------:R-:W-:Y:S02]  /*0430*/  UIMAD UR16, UR49, UR27, UR16 ;  /* 0x0000001b311072a4 */ /* 0x000fe4000f8e0210 */
[----:B------:R-:W-:Y:S01]  /*0440*/  UIMAD UR17, UR49, UR9, UR17 ;  /* 0x00000009311172a4 */ /* 0x000fe2000f8e0211 */
[----:B------:R-:W-:Y:S01]  /*0450*/  ULDC.64 UR26, c[0x0][0x288] ;  /* 0x0000a200001a7ab9 */ /* 0x000fe20000000a00 */
[----:B-1----:R-:W-:Y:S01]  /*0460*/  IMAD.MOV R0, RZ, RZ, -R3 ;  /* 0x000000ffff007224 */ /* 0x002fe200078e0a03 */
[----:B------:R-:W-:Y:S01]  /*0470*/  UMOV UR9, URZ ;  /* 0x0000003f00097c82 */ /* 0x000fe20008000000 */
[----:B------:R-:W-:-:S02]  /*0480*/  UIADD3 UR19, UR19, UR22, URZ ;  /* 0x0000001613137290 */ /* 0x000fc4000fffe03f */
[----:B0-----:R-:W-:Y:S01]  /*0490*/  IMAD R5, R0, R9, RZ ;  /* 0x0000000900057224 */ /* 0x001fe200078e02ff */
[----:B------:R-:W-:Y:S01]  /*04a0*/  IABS R0, UR20 ;  /* 0x0000001400007c13 */ /* 0x000fe20008000000 */
[----:B------:R-:W-:Y:S02]  /*04b0*/  @UP1 ULEA.HI.X UR9, UR20, UR31, UR21, 0x2, UP3 ;  /* 0x0000001f14091291 */ /* 0x000fe400098f1415 */
[----:B------:R-:W-:Y:S01]  /*04c0*/  IMAD.HI.U32 R2, R3, R5, R2 ;  /* 0x0000000503027227 */ /* 0x000fe200078e0002 */
[----:B------:R-:W-:Y:S01]  /*04d0*/  UMOV UR6, URZ ;  /* 0x0000003f00067c82 */ /* 0x000fe20008000000 */
[----:B------:R-:W-:Y:S02]  /*04e0*/  UIMAD UR22, UR21, UR26, URZ ;  /* 0x0000001a151672a4 */ /* 0x000fe4000f8e023f */
[----:B------:R-:W-:Y:S02]  /*04f0*/  @UP2 ULEA UR6, UP1, UR20, UR32, 0x2 ;  /* 0x0000002014062291 */ /* 0x000fe4000f82103f */
[----:B------:R-:W-:Y:S01]  /*0500*/  IMAD.HI.U32 R159, R2, R0, RZ ;  /* 0x00000000029f7227 */ /* 0x000fe200078e00ff */
[----:B------:R-:W-:Y:S01]  /*0510*/  UIADD3 UR15, UR15, UR23, URZ ;  /* 0x000000170f0f7290 */ /* 0x000fe2000fffe03f */
[----:B------:R-:W-:Y:S01]  /*0520*/  UMOV UR7, URZ ;  /* 0x0000003f00077c82 */ /* 0x000fe20008000000 */
[----:B------:R-:W-:-:S02]  /*0530*/  UIMAD UR30, UR20, UR27, UR22 ;  /* 0x0000001b141e72a4 */ /* 0x000fc4000f8e0216 */
[----:B------:R-:W-:Y:S01]  /*0540*/  IADD3 R2, -R159, RZ, RZ ;  /* 0x000000ff9f027210 */ /* 0x000fe20007ffe1ff */
[----:B------:R-:W-:Y:S02]  /*0550*/  UIMAD.WIDE.U32 UR18, UR20, UR26, UR18 ;  /* 0x0000001a141272a5 */ /* 0x000fe4000f8e0012 */
[----:B------:R-:W-:Y:S02]  /*0560*/  UIADD3 UR5, UR5, UR24, URZ ;  /* 0x0000001805057290 */ /* 0x000fe4000fffe03f */
[C---:B------:R-:W-:Y:S01]  /*0570*/  IMAD R0, R9.reuse, R2, R0 ;  /* 0x0000000209007224 */ /* 0x040fe200078e0200 */
[----:B------:R-:W-:Y:S01]  /*0580*/  @UP2 ULEA.HI.X UR7, UR20, UR33, UR21, 0x2, UP1 ;  /* 0x0000002114072291 */ /* 0x000fe200088f1415 */
[----:B------:R-:W-:Y:S02]  /*0590*/  ULDC.64 UR26, c[0x0][0x298] ;  /* 0x0000a600001a7ab9 */ /* 0x000fe40000000a00 */
[----:B------:R-:W-:Y:S01]  /*05a0*/  ULDC.64 UR32, c[0x0][0x330] ;  /* 0x0000cc0000207ab9 */ /* 0x000fe20000000a00 */
[----:B------:R-:W-:Y:S01]  /*05b0*/  ISETP.GT.U32.AND P1, PT, R9, R0, PT ;  /* 0x000000000900720c */ /* 0x000fe20003f24070 */
[----:B------:R-:W-:-:S02]  /*05c0*/  UIMAD.WIDE.U32 UR24, UR20, UR26, UR14 ;  /* 0x0000001a141872a5 */ /* 0x000fc4000f8e000e */
[----:B------:R-:W-:Y:S02]  /*05d0*/  UIMAD UR23, UR21, UR32, URZ ;  /* 0x00000020151772a4 */ /* 0x000fe4000f8e023f */
[----:B------:R-:W-:Y:S02]  /*05e0*/  UIMAD.WIDE.U32 UR14, UR20, UR32, UR4 ;  /* 0x00000020140e72a5 */ /* 0x000fe4000f8e0004 */
[----:B------:R-:W-:Y:S01]  /*05f0*/  UIMAD UR31, UR20, UR33, UR23 ;  /* 0x00000021141f72a4 */ /* 0x000fe2000f8e0217 */
[----:B------:R-:W-:Y:S01]  /*0600*/  ULDC UR32, c[0x0][0x224] ;  /* 0x0000890000207ab9 */ /* 0x000fe20000000800 */
[----:B------:R-:W-:Y:S02]  /*0610*/  UIMAD UR22, UR21, UR26, URZ ;  /* 0x0000001a151672a4 */ /* 0x000fe4000f8e023f */
[----:B------:R-:W-:Y:S02]  /*0620*/  USHF.L.U32 UR48, UR32, 0xa, URZ ;  /* 0x0000000a20307899 */ /* 0x000fe4000800063f */
[----:B------:R-:W-:Y:S01]  /*0630*/  @!P1 IMAD.IADD R0, R0, 0x1, -R9 ;  /* 0x0000000100009824 */ /* 0x000fe200078e0a09 */
[----:B------:R-:W-:Y:S01]  /*0640*/  @!P1 IADD3 R159, R159, 0x1, RZ ;  /* 0x000000019f9f9810 */ /* 0x000fe20007ffe0ff */
[----:B------:R-:W-:Y:S01]  /*0650*/  UIMAD UR21, UR20, UR27, UR22 ;  /* 0x0000001b141572a4 */ /* 0x000fe2000f8e0216 */
[----:B------:R-:W-:Y:S01]  /*0660*/  ISETP.NE.AND P1, PT, R8, RZ, PT ;  /* 0x000000ff0800720c */ /* 0x000fe20003f25270 */
[----:B------:R-:W-:Y:S01]  /*0670*/  UIADD3 UR33, UR48, -0x400, URZ ;  /* 0xfffffc0030217890 */ /* 0x000fe2000fffe03f */
[----:B------:R-:W-:Y:S01]  /*0680*/  ISETP.GE.U32.AND P0, PT, R0, R9, PT ;  /* 0x000000090000720c */ /* 0x000fe20003f06070 */
[----:B------:R-:W-:Y:S01]  /*0690*/  ULDC.64 UR26, c[0x0][0x2f0] ;  /* 0x0000bc00001a7ab9 */ /* 0x000fe20000000a00 */
[----:B------:R-:W-:Y:S01]  /*06a0*/  LOP3.LUT R0, R8, UR20, RZ, 0x3c, !PT ;  /* 0x0000001408007c12 */ /* 0x000fe2000f8e3cff */
[----:B------:R-:W-:-:S02]  /*06b0*/  USHF.R.S32.HI UR36, URZ, 0x1f, UR33 ;  /* 0x0000001f3f247899 */ /* 0x000fc40008011421 */
[----:B------:R-:W-:Y:S01]  /*06c0*/  UIADD3 UR4, UP1, UR33, UR18, URZ ;  /* 0x0000001221047290 */ /* 0x000fe2000ff3e03f */
[----:B------:R-:W-:Y:S01]  /*06d0*/  ISETP.GE.AND P2, PT, R0, RZ, PT ;  /* 0x000000ff0000720c */ /* 0x000fe20003f46270 */
[----:B------:R-:W-:Y:S02]  /*06e0*/  UIADD3 UR24, UP2, UR33, UR24, URZ ;  /* 0x0000001821187290 */ /* 0x000fe4000ff5e03f */
[----:B------:R-:W-:Y:S02]  /*06f0*/  UIADD3.X UR19, UR36, UR19, UR30, UP1, !UPT ;  /* 0x0000001324137290 */ /* 0x000fe40008ffe41e */
[----:B------:R-:W-:Y:S02]  /*0700*/  UIADD3.X UR25, UR36, UR25, UR21, UP2, !UPT ;  /* 0x0000001924197290 */ /* 0x000fe400097fe415 */
[----:B------:R-:W-:Y:S01]  /*0710*/  @P0 IADD3 R159, R159, 0x1, RZ ;  /* 0x000000019f9f0810 */ /* 0x000fe20007ffe0ff */
[----:B------:R-:W-:Y:S01]  /*0720*/  ULEA UR21, UP1, UR4, UR26, 0x2 ;  /* 0x0000001a04157291 */ /* 0x000fe2000f82103f */
[----:B------:R-:W-:Y:S01]  /*0730*/  ULDC.64 UR22, c[0x0][0x2f8] ;  /* 0x0000be0000167ab9 */ /* 0x000fe20000000a00 */
[----:B------:R-:W-:-:S03]  /*0740*/  UIADD3 UR13, UR13, UR17, URZ ;  /* 0x000000110d0d7290 */ /* 0x000fc6000fffe03f */
[----:B------:R-:W-:Y:S01]  /*0750*/  @!P2 IMAD.MOV R159, RZ, RZ, -R159 ;  /* 0x000000ffff9fa224 */ /* 0x000fe200078e0a9f */
[----:B------:R-:W-:Y:S01]  /*0760*/  @!P1 LOP3.LUT R159, RZ, R8, RZ, 0x33, !PT ;  /* 0x00000008ff9f9212 */ /* 0x000fe200078e33ff */
[----:B------:R-:W-:Y:S02]  /*0770*/  ULEA UR18, UP2, UR24, UR22, 0x2 ;  /* 0x0000001618127291 */ /* 0x000fe4000f84103f */
[----:B------:R-:W-:Y:S01]  /*0780*/  ULEA.HI.X UR22, UR4, UR27, UR19, 0x2, UP1 ;  /* 0x0000001b04167291 */ /* 0x000fe200088f1413 */
[----:B------:R-:W-:Y:S01]  /*0790*/  SHF.R.S32.HI R3, RZ, 0x1f, R159 ;  /* 0x0000001fff037819 */ /* 0x000fe2000001149f */
[----:B------:R-:W-:Y:S02]  /*07a0*/  UIADD3 UR26, UP1, UR33, UR14, URZ ;  /* 0x0000000e211a7290 */ /* 0x000fe4000ff3e03f */
[----:B------:R-:W-:Y:S02]  /*07b0*/  UIADD3 UR11, UR11, UR16, URZ ;  /* 0x000000100b0b7290 */ /* 0x000fe4000fffe03f */
[C---:B------:R-:W-:Y:S01]  /*07c0*/  IMAD R2, R3.reuse, R12, RZ ;  /* 0x0000000c03027224 */ /* 0x040fe200078e02ff */
[----:B------:R-:W-:Y:S01]  /*07d0*/  UMOV UR5, URZ ;  /* 0x0000003f00057c82 */ /* 0x000fe20008000000 */
[-C--:B---3--:R-:W-:Y:S01]  /*07e0*/  IMAD R0, R3, R10.reuse, RZ ;  /* 0x0000000a03007224 */ /* 0x088fe200078e02ff */
[----:B------:R-:W-:Y:S01]  /*07f0*/  ULEA.HI.X UR24, UR24, UR23, UR25, 0x2, UP2 ;  /* 0x0000001718187291 */ /* 0x000fe200090f1419 */
[C---:B------:R-:W-:Y:S01]  /*0800*/  IMAD R9, R159.reuse, R13, R2 ;  /* 0x0000000d9f097224 */ /* 0x040fe200078e0202 */
[----:B------:R-:W-:Y:S01]  /*0810*/  UIADD3.X UR14, UR36, UR15, UR31, UP1, !UPT ;  /* 0x0000000f240e7290 */ /* 0x000fe20008ffe41f */
[----:B------:R-:W-:Y:S01]  /*0820*/  IMAD.WIDE.U32 R2, R159, R10, UR12 ;  /* 0x0000000c9f027e25 */ /* 0x000fe2000f8e000a */
[----:B------:R-:W-:Y:S01]  /*0830*/  ULEA UR25, UP1, UR26, UR34, 0x2 ;  /* 0x000000221a197291 */ /* 0x000fe2000f82103f */
[----:B------:R-:W-:Y:S01]  /*0840*/  UMOV UR4, URZ ;  /* 0x0000003f00047c82 */ /* 0x000fe20008000000 */
[----:B------:R-:W-:-:S02]  /*0850*/  @UP0 ULDC UR12, c[0x0][0x214] ;  /* 0x00008500000c0ab9 */ /* 0x000fc40000000800 */
[----:B------:R-:W-:Y:S01]  /*0860*/  ULEA.HI.X UR26, UR26, UR35, UR14, 0x2, UP1 ;  /* 0x000000231a1a7291 */ /* 0x000fe200088f140e */
[----:B------:R-:W-:Y:S01]  /*0870*/  IADD3 R155, P0, R2, UR33, RZ ;  /* 0x00000021029b7c10 */ /* 0x000fe2000ff1e0ff */
[----:B------:R-:W-:Y:S01]  /*0880*/  UISETP.GE.AND UP1, UPT, UR32, 0x1, UPT ;  /* 0x000000012000788c */ /* 0x000fe2000bf26270 */
[----:B------:R-:W-:Y:S02]  /*0890*/  @UP0 ULDC UR13, c[0x0][0x21c] ;  /* 0x00008700000d0ab9 */ /* 0x000fe40000000800 */
[----:B------:R-:W-:Y:S01]  /*08a0*/  LEA R156, P1, R155, R156, 0x2 ;  /* 0x0000009c9b9c7211 */ /* 0x000fe200078210ff */
[----:B------:R-:W-:Y:S01]  /*08b0*/  UMOV UR14, UR6 ;  /* 0x00000006000e7c82 */ /* 0x000fe20008000000 */
[----:B------:R-:W-:Y:S01]  /*08c0*/  UMOV UR15, UR7 ;  /* 0x00000007000f7c82 */ /* 0x000fe20008000000 */
[----:B-----5:R-:W-:Y:S01]  /*08d0*/  @P3 R2UR UR5, R7 ;  /* 0x00000000070532ca */ /* 0x020fe200000e0000 */
[C---:B------:R-:W-:Y:S01]  /*08e0*/  IMAD R7, R159.reuse, R11, R0 ;  /* 0x0000000b9f077224 */ /* 0x040fe200078e0200 */
[----:B------:R-:W-:Y:S01]  /*08f0*/  @P4 R2UR UR4, R4 ;  /* 0x00000000040442ca */ /* 0x000fe200000e0000 */
[----:B------:R-:W-:Y:S01]  /*0900*/  IMAD.WIDE.U32 R4, R159, R12, UR10 ;  /* 0x0000000a9f047e25 */ /* 0x000fe2000f8e000c */
[----:B------:R-:W-:-:S02]  /*0910*/  @UP0 UIMAD UR10, UR49, UR12, UR20 ;  /* 0x0000000c310a02a4 */ /* 0x000fc4000f8e0214 */
[----:B------:R-:W-:Y:S02]  /*0920*/  IADD3 R2, R3, R7, RZ ;  /* 0x0000000703027210 */ /* 0x000fe40007ffe0ff */
[----:B------:R-:W-:Y:S02]  /*0930*/  @UP0 UIMAD UR12, UR10, UR32, URZ ;  /* 0x000000200a0c02a4 */ /* 0x000fe4000f8e023f */
[----:B------:R-:W-:Y:S02]  /*0940*/  IADD3.X R2, R2, UR36, RZ, P0, !PT ;  /* 0x0000002402027c10 */ /* 0x000fe400087fe4ff */
[----:B------:R-:W-:Y:S01]  /*0950*/  PLOP3.LUT P0, PT, PT, PT, UP1, 0x80, 0x0 ;  /* 0x000000000000781c */ /* 0x000fe20003f0f018 */
[----:B------:R-:W-:Y:S01]  /*0960*/  @UP0 UIMAD UR12, UR12, UR13, URZ ;  /* 0x0000000d0c0c02a4 */ /* 0x000fe2000f8e023f */
[----:B------:R-:W-:Y:S01]  /*0970*/  IADD3 R152, P2, R4, UR33, RZ ;  /* 0x0000002104987c10 */ /* 0x000fe2000ff5e0ff */
[----:B------:R-:W-:Y:S01]  /*0980*/  @UP0 ULDC.64 UR10, c[0x0][0x310] ;  /* 0x0000c400000a0ab9 */ /* 0x000fe20000000a00 */
[----:B------:R-:W-:Y:S01]  /*0990*/  IADD3 R0, R5, R9, RZ ;  /* 0x0000000905007210 */ /* 0x000fe20007ffe0ff */
[----:B------:R-:W-:Y:S01]  /*09a0*/  @UP0 UIMAD.WIDE UR10, UR12, 0x8, UR10 ;  /* 0x000000080c0a08a5 */ /* 0x000fe2000f8e020a */
[----:B--2---:R-:W-:Y:S01]  /*09b0*/  LEA R154, P3, R152, R14, 0x2 ;  /* 0x0000000e989a7211 */ /* 0x004fe200078610ff */
[----:B------:R-:W-:Y:S01]  /*09c0*/  UMOV UR13, UR9 ;  /* 0x00000009000d7c82 */ /* 0x000fe20008000000 */
[----:B------:R-:W-:Y:S01]  /*09d0*/  IADD3.X R0, R0, UR36, RZ, P2, !PT ;  /* 0x0000002400007c10 */ /* 0x000fe200097fe4ff */
[----:B------:R-:W-:Y:S01]  /*09e0*/  UMOV UR12, UR8 ;  /* 0x00000008000c7c82 */ /* 0x000fe20008000000 */
[----:B------:R-:W-:-:S02]  /*09f0*/  LEA.HI.X R155, R155, R157, R2, 0x2, P1 ;  /* 0x0000009d9b9b7211 */ /* 0x000fc400008f1402 */
[----:B------:R-:W-:Y:S01]  /*0a00*/  @!UP0 UMOV UR10, URZ ;  /* 0x0000003f000a8c82 */ /* 0x000fe20008000000 */
[----:B------:R-:W-:Y:S01]  /*0a10*/  @!UP0 UMOV UR11, URZ ;  /* 0x0000003f000b8c82 */ /* 0x000fe20008000000 */
[----:B------:R-:W-:Y:S01]  /*0a20*/  LEA.HI.X R152, R152, R15, R0, 0x2, P3 ;  /* 0x0000000f98987211 */ /* 0x000fe200018f1400 */
[----:B------:R-:W-:Y:S06]  /*0a30*/  @!P0 BRA `(.L_x_4690) ;  /* 0x0000007000708947 */ /* 0x000fec0003800000 */
[----:B------:R-:W0:Y:S01]  /*0a40*/  S2R R158, SR_TID.X ;  /* 0x00000000009e7919 */ /* 0x000e220000002100 */
[----:B------:R-:W1:Y:S01]  /*0a50*/  S2UR UR7, SR_CgaCtaId ;  /* 0x00000000000779c3 */ /* 0x000e620000008800 */
[----:B------:R-:W-:Y:S01]  /*0a60*/  UMOV UR6, 0x400 ;  /* 0x0000040000067882 */ /* 0x000fe20000000000 */
[----:B------:R-:W-:Y:S01]  /*0a70*/  IMAD.MOV.U32 R160, RZ, RZ, RZ ;  /* 0x000000ffffa07224 */ /* 0x000fe200078e00ff */
[----:B------:R-:W2:Y:S01]  /*0a80*/  S2R R157, SR_LANEID ;  /* 0x00000000009d7919 */ /* 0x000ea20000000000 */
[----:B------:R-:W-:Y:S01]  /*0a90*/  MOV R162, RZ ;  /* 0x000000ff00a27202 */ /* 0x000fe20000000f00 */
        /* <DEDUP_REMOVED lines=8> */
.L_x_4741:
[----:B------:R-:W-:Y:S01]  /*0b20*/  ULDC UR27, c[0x0][0x224] ;  /* 0x00008900001b7ab9 */ /* 0x000fe20000000800 */
[----:B------:R-:W-:Y:S01]  /*0b30*/  IMAD.SHL.U32 R69, R158, 0x10, RZ ;  /* 0x000000109e457824 */ /* 0x000fe200078e00ff */
[----:B------:R-:W-:Y:S01]  /*0b40*/  UIADD3 UR27, -UR6, UR27, URZ ;  /* 0x0000001b061b7290 */ /* 0x000fe2000fffe13f */
[----:B0-----:R-:W-:Y:S01]  /*0b50*/  MOV R2, UR21 ;  /* 0x0000001500027c02 */ /* 0x001fe20008000f00 */
[----:B------:R-:W-:Y:S01]  /*0b60*/  ULDC UR18, c[0x0][0x218] ;  /* 0x0000860000127ab9 */ /* 0x000fe20000000800 */
[----:B------:R-:W-:Y:S01]  /*0b70*/  MOV R3, UR22 ;  /* 0x0000001600037c02 */ /* 0x000fe20008000f00 */
[----:B------:R-:W-:Y:S01]  /*0b80*/  ULEA UR7, UR27, 0xfffffc00, 0xa ;  /* 0xfffffc001b077891 */ /* 0x000fe2000f8e503f */
[----:B------:R-:W-:Y:S02]  /*0b90*/  LOP3.LUT R150, R69, 0xfffffe00, RZ, 0xc0, !PT ;  /* 0xfffffe0045967812 */ /* 0x000fe400078ec0ff */
[----:B------:R-:W-:Y:S01]  /*0ba0*/  CS2R R6, SRZ ;  /* 0x0000000000067805 */ /* 0x000fe2000001ff00 */
[----:B------:R-:W-:Y:S01]  /*0bb0*/  IMAD.MOV.U32 R0, RZ, RZ, RZ ;  /* 0x000000ffff007224 */ /* 0x000fe200078e00ff */
[----:B------:R-:W-:Y:S01]  /*0bc0*/  UIADD3 UR18, -UR7, UR18, URZ ;  /* 0x0000001207127290 */ /* 0x000fe2000fffe13f */
[----:B------:R-:W-:Y:S01]  /*0bd0*/  LOP3.LUT R5, R150, 0x1f, R158, 0xf8, !PT ;  /* 0x0000001f96057812 */ /* 0x000fe200078ef89e */
[----:B------:R-:W-:Y:S01]  /*0be0*/  HFMA2.MMA R4, -RZ, RZ, 0, 0 ;  /* 0x00000000ff047435 */ /* 0x000fe200000001ff */
[----:B------:R-:W-:-:S02]  /*0bf0*/  CS2R R8, SRZ ;  /* 0x0000000000087805 */ /* 0x000fc4000001ff00 */
[----:B------:R-:W-:Y:S02]  /*0c00*/  CS2R R10, SRZ ;  /* 0x00000000000a7805 */ /* 0x000fe4000001ff00 */
[C---:B------:R-:W-:Y:S01]  /*0c10*/  LOP3.LUT R149, R5.reuse, 0x20, RZ, 0xfc, !PT ;  /* 0x0000002005957812 */ /* 0x040fe200078efcff */
[C---:B------:R-:W-:Y:S01]  /*0c20*/  IMAD.WIDE R2, R5.reuse, 0x4, R2 ;  /* 0x0000000405027825 */ /* 0x040fe200078e0202 */
[----:B------:R-:W-:Y:S01]  /*0c30*/  ISETP.GE.AND P2, PT, R5, UR18, PT ;  /* 0x0000001205007c0c */ /* 0x000fe2000bf46270 */
[----:B------:R-:W-:Y:S01]  /*0c40*/  BAR.SYNC.DEFER_BLOCKING 0x0 ;  /* 0x0000000000007b1d */ /* 0x000fe20000010000 */
[----:B------:R-:W-:Y:S02]  /*0c50*/  ISETP.GE.AND P1, PT, R149, UR18, PT ;  /* 0x0000001295007c0c */ /* 0x000fe4000bf26270 */
[----:B------:R-:W-:Y:S02]  /*0c60*/  CS2R R12, SRZ ;  /* 0x00000000000c7805 */ /* 0x000fe4000001ff00 */
[----:B------:R-:W-:-:S02]  /*0c70*/  LOP3.LUT R148, R5, 0x40, RZ, 0xfc, !PT ;  /* 0x0000004005947812 */ /* 0x000fc400078efcff */
[----:B------:R-:W-:Y:S02]  /*0c80*/  CS2R R14, SRZ ;  /* 0x00000000000e7805 */ /* 0x000fe4000001ff00 */
[C---:B------:R-:W-:Y:S02]  /*0c90*/  LOP3.LUT R147, R5.reuse, 0x60, RZ, 0xfc, !PT ;  /* 0x0000006005937812 */ /* 0x040fe400078efcff */
[----:B------:R-:W-:Y:S02]  /*0ca0*/  CS2R R16, SRZ ;  /* 0x0000000000107805 */ /* 0x000fe4000001ff00 */
[C---:B------:R-:W-:Y:S02]  /*0cb0*/  LOP3.LUT R146, R5.reuse, 0x80, RZ, 0xfc, !PT ;  /* 0x0000008005927812 */ /* 0x040fe400078efcff */
[----:B------:R-:W-:Y:S01]  /*0cc0*/  MOV R19, RZ ;  /* 0x000000ff00137202 */ /* 0x000fe20000000f00 */
[----:B------:R-:W-:Y:S01]  /*0cd0*/  IMAD.MOV.U32 R21, RZ, RZ, RZ ;  /* 0x000000ffff157224 */ /* 0x000fe200078e00ff */
[C---:B------:R-:W-:Y:S01]  /*0ce0*/  LOP3.LUT R145, R5.reuse, 0xa0, RZ, 0xfc, !PT ;  /* 0x000000a005917812 */ /* 0x040fe200078efcff */
[----:B------:R-:W-:Y:S01]  /*0cf0*/  ULDC UR7, c[0x0][0x21c] ;  /* 0x0000870000077ab9 */ /* 0x000fe20000000800 */
[----:B------:R-:W-:-:S02]  /*0d00*/  LOP3.LUT R144, R5, 0xc0, RZ, 0xfc, !PT ;  /* 0x000000c005907812 */ /* 0x000fc400078efcff */
[----:B------:R-:W-:Y:S02]  /*0d10*/  ISETP.GE.AND P0, PT, R148, UR18, PT ;  /* 0x0000001294007c0c */ /* 0x000fe4000bf06270 */
[----:B------:R-:W-:Y:S02]  /*0d20*/  LOP3.LUT R143, R5, 0xe0, RZ, 0xfc, !PT ;  /* 0x000000e0058f7812 */ /* 0x000fe400078efcff */
[----:B------:R-:W-:Y:S02]  /*0d30*/  ISETP.GE.AND P4, PT, R147, UR18, PT ;  /* 0x0000001293007c0c */ /* 0x000fe4000bf86270 */
[----:B------:R-:W-:Y:S02]  /*0d40*/  LOP3.LUT R142, R5, 0x100, RZ, 0xfc, !PT ;  /* 0x00000100058e7812 */ /* 0x000fe400078efcff */
[----:B------:R-:W-:Y:S01]  /*0d50*/  ISETP.GE.AND P6, PT, R146, UR18, PT ;  /* 0x0000001292007c0c */ /* 0x000fe2000bfc6270 */
[----:B--2---:R-:W2:Y:S01]  /*0d60*/  @!P2 LDG.E R7, desc[UR28][R2.64] ;  /* 0x0000001c0207a981 */ /* 0x004ea2000c1e1900 */
[----:B------:R-:W-:-:S02]  /*0d70*/  ISETP.GE.AND P5, PT, R145, UR18, PT ;  /* 0x0000001291007c0c */ /* 0x000fc4000bfa6270 */
[----:B------:R-:W-:Y:S01]  /*0d80*/  ISETP.GE.AND P3, PT, R144, UR18, PT ;  /* 0x0000001290007c0c */ /* 0x000fe2000bf66270 */
[----:B---3--:R-:W3:Y:S01]  /*0d90*/  @!P1 LDG.E R0, desc[UR28][R2.64+0x80] ;  /* 0x0000801c02009981 */ /* 0x008ee2000c1e1900 */
[----:B------:R-:W-:Y:S02]  /*0da0*/  ISETP.GE.AND P2, PT, R143, UR18, PT ;  /* 0x000000128f007c0c */ /* 0x000fe4000bf46270 */
[----:B------:R-:W-:Y:S01]  /*0db0*/  ISETP.GE.AND P1, PT, R142, UR18, PT ;  /* 0x000000128e007c0c */ /* 0x000fe2000bf26270 */
[----:B------:R-:W4:Y:S01]  /*0dc0*/  @!P0 LDG.E R9, desc[UR28][R2.64+0x100] ;  /* 0x0001001c02098981 */ /* 0x000f22000c1e1900 */
[C---:B------:R-:W-:Y:S02]  /*0dd0*/  LOP3.LUT R141, R5.reuse, 0x120, RZ, 0xfc, !PT ;  /* 0x00000120058d7812 */ /* 0x040fe400078efcff */
[C---:B------:R-:W-:Y:S01]  /*0de0*/  LOP3.LUT R140, R5.reuse, 0x140, RZ, 0xfc, !PT ;  /* 0x00000140058c7812 */ /* 0x040fe200078efcff */
[----:B------:R-:W5:Y:S01]  /*0df0*/  @!P4 LDG.E R4, desc[UR28][R2.64+0x180] ;  /* 0x0001801c0204c981 */ /* 0x000f62000c1e1900 */
        /* <DEDUP_REMOVED lines=27> */
[C---:B------:R-:W-:Y:S01]  /*0fb0*/  IADD3 R27, R18.reuse, 0x60, RZ ;  /* 0x00000060121b7810 */ /* 0x040fe20007ffe0ff */
[C---:B------:R-:W-:Y:S01]  /*0fc0*/  VIADD R31, R18.reuse, 0xa0 ;  /* 0x000000a0121f7836 */ /* 0x040fe20000000000 */
[C---:B------:R-:W-:Y:S02]  /*0fd0*/  IADD3 R29, R18.reuse, 0x80, RZ ;  /* 0x00000080121d7810 */ /* 0x040fe40007ffe0ff */
[CC--:B------:R-:W-:Y:S02]  /*0fe0*/  LEA.HI.SX32 R132, R18.reuse, R18.reuse, 0x1b ;  /* 0x0000001212847211 */ /* 0x0c0fe400078fdaff */
[----:B0-----:R-:W-:Y:S01]  /*0ff0*/  LEA.HI.SX32 R2, R23, R18, 0x1b ;  /* 0x0000001217027211 */ /* 0x001fe200078fdaff */
[C---:B------:R-:W-:Y:S01]  /*1000*/  VIADD R37, R18.reuse, 0x100 ;  /* 0x0000010012257836 */ /* 0x040fe20000000000 */
[----:B------:R-:W-:-:S02]  /*1010*/  IADD3 R33, R18, 0xc0, RZ ;  /* 0x000000c012217810 */ /* 0x000fc40007ffe0ff */
[----:B------:R-:W-:Y:S02]  /*1020*/  IADD3 R35, R18, 0xe0, RZ ;  /* 0x000000e012237810 */ /* 0x000fe40007ffe0ff */
[-C--:B------:R-:W-:Y:S02]  /*1030*/  LEA.HI.SX32 R130, R25, R18.reuse, 0x1b ;  /* 0x0000001219827211 */ /* 0x080fe400078fdaff */
[-C--:B------:R-:W-:Y:S02]  /*1040*/  LEA.HI.SX32 R20, R27, R18.reuse, 0x1b ;  /* 0x000000121b147211 */ /* 0x080fe400078fdaff */
[----:B------:R-:W-:Y:S01]  /*1050*/  LEA.HI.SX32 R120, R29, R18, 0x1b ;  /* 0x000000121d787211 */ /* 0x000fe200078fdaff */
[----:B------:R-:W-:Y:S01]  /*1060*/  IMAD R131, R2, 0x4, R153 ;  /* 0x0000000402837824 */ /* 0x000fe200078e0299 */
[----:B------:R-:W-:Y:S01]  /*1070*/  LEA R132, R132, R153, 0x2 ;  /* 0x0000009984847211 */ /* 0x000fe200078e10ff */
[C---:B------:R-:W-:Y:S01]  /*1080*/  VIADD R41, R18.reuse, 0x160 ;  /* 0x0000016012297836 */ /* 0x040fe20000000000 */
[----:B------:R-:W-:-:S02]  /*1090*/  IADD3 R3, R18, 0x120, RZ ;  /* 0x0000012012037810 */ /* 0x000fc40007ffe0ff */
[----:B------:R-:W-:Y:S02]  /*10a0*/  IADD3 R39, R18, 0x140, RZ ;  /* 0x0000014012277810 */ /* 0x000fe40007ffe0ff */
[-C--:B------:R-:W-:Y:S02]  /*10b0*/  LEA.HI.SX32 R22, R31, R18.reuse, 0x1b ;  /* 0x000000121f167211 */ /* 0x080fe400078fdaff */
[-C--:B------:R-:W-:Y:S02]  /*10c0*/  LEA.HI.SX32 R118, R33, R18.reuse, 0x1b ;  /* 0x0000001221767211 */ /* 0x080fe400078fdaff */
[----:B------:R-:W-:Y:S02]  /*10d0*/  LEA.HI.SX32 R24, R35, R18, 0x1b ;  /* 0x0000001223187211 */ /* 0x000fe400078fdaff */
[-C--:B------:R-:W-:Y:S01]  /*10e0*/  LEA R130, R130, R153.reuse, 0x2 ;  /* 0x0000009982827211 */ /* 0x080fe200078e10ff */
        /* <DEDUP_REMOVED lines=10> */
[----:B------:R-:W-:-:S02]  /*1190*/  LEA R118, R118, R153, 0x2 ;  /* 0x0000009976767211 */ /* 0x000fc400078e10ff */
[----:B------:R-:W-:Y:S02]  /*11a0*/  IADD3 R49, R18, 0x1e0, RZ ;  /* 0x000001e012317810 */ /* 0x000fe40007ffe0ff */
[-C--:B------:R-:W-:Y:S02]  /*11b0*/  LEA.HI.SX32 R28, R41, R18.reuse, 0x1b ;  /* 0x00000012291c7211 */ /* 0x080fe400078fdaff */
[-C--:B------:R-:W-:Y:S02]  /*11c0*/  LEA.HI.SX32 R112, R43, R18.reuse, 0x1b ;  /* 0x000000122b707211 */ /* 0x080fe400078fdaff */
[----:B------:R-:W-:Y:S02]  /*11d0*/  LEA.HI.SX32 R30, R45, R18, 0x1b ;  /* 0x000000122d1e7211 */ /* 0x000fe400078fdaff */
[-C--:B------:R-:W-:Y:S01]  /*11e0*/  LEA R116, R116, R153.reuse, 0x2 ;  /* 0x0000009974747211 */ /* 0x080fe200078e10ff */
[----:B------:R-:W-:Y:S01]  /*11f0*/  IMAD R114, R114, 0x4, R153 ;  /* 0x0000000472727824 */ /* 0x000fe200078e0299 */
[----:B------:R-:W-:-:S02]  /*1200*/  LEA R115, R26, R153, 0x2 ;  /* 0x000000991a737211 */ /* 0x000fc400078e10ff */
[----:B------:R-:W-:Y:S02]  /*1210*/  LEA R108, R157, R150, 0x4 ;  /* 0x000000969d6c7211 */ /* 0x000fe400078e20ff */
[-C--:B------:R-:W-:Y:S02]  /*1220*/  LEA.HI.SX32 R110, R47, R18.reuse, 0x1b ;  /* 0x000000122f6e7211 */ /* 0x080fe400078fdaff */
[----:B------:R-:W-:Y:S02]  /*1230*/  LEA.HI.SX32 R18, R49, R18, 0x1b ;  /* 0x0000001231127211 */ /* 0x000fe400078fdaff */
[-C--:B------:R-:W-:Y:S01]  /*1240*/  LEA R113, R28, R153.reuse, 0x2 ;  /* 0x000000991c717211 */ /* 0x080fe200078e10ff */
[----:B------:R-:W-:Y:S01]  /*1250*/  IMAD R111, R30, 0x4, R153 ;  /* 0x000000041e6f7824 */ /* 0x000fe200078e0299 */
[----:B------:R-:W-:Y:S02]  /*1260*/  LEA R112, R112, R153, 0x2 ;  /* 0x0000009970707211 */ /* 0x000fe400078e10ff */
[----:B------:R-:W-:-:S02]  /*1270*/  LEA.HI.SX32 R106, R108, R108, 0x1b ;  /* 0x0000006c6c6a7211 */ /* 0x000fc400078fdaff */
[-C--:B------:R-:W-:Y:S02]  /*1280*/  LEA R110, R110, R153.reuse, 0x2 ;  /* 0x000000996e6e7211 */ /* 0x080fe400078e10ff */
[-C--:B------:R-:W-:Y:S02]  /*1290*/  LEA R109, R18, R153.reuse, 0x2 ;  /* 0x00000099126d7211 */ /* 0x080fe400078e10ff */
[----:B------:R-:W-:Y:S02]  /*12a0*/  LEA R106, R106, R153, 0x2 ;  /* 0x000000996a6a7211 */ /* 0x000fe400078e10ff */
[----:B------:R-:W-:Y:S02]  /*12b0*/  ISETP.GE.AND P2, PT, R5, UR18, PT ;  /* 0x0000001205007c0c */ /* 0x000fe4000bf46270 */
[----:B------:R-:W-:Y:S01]  /*12c0*/  ISETP.GE.AND P1, PT, R149, UR18, PT ;  /* 0x0000001295007c0c */ /* 0x000fe2000bf26270 */
[----:B------:R-:W-:Y:S01]  /*12d0*/  IMAD.U32 R2, RZ, RZ, UR23 ;  /* 0x00000017ff027e24 */ /* 0x000fe2000f8e00ff */
        /* <DEDUP_REMOVED lines=8> */
[----:B---3--:R0:W-:Y:S04]  /*1360*/  STS [R131+0x80], R0 ;  /* 0x0000800083007388 */ /* 0x0081e80000000800 */
[----:B----4-:R-:W-:Y:S04]  /*1370*/  STS [R130+0x100], R9 ;  /* 0x0001000982007388 */ /* 0x010fe80000000800 */
[----:B-----5:R-:W-:Y:S04]  /*1380*/  STS [R121+0x180], R4 ;  /* 0x0001800479007388 */ /* 0x020fe80000000800 */
        /* <DEDUP_REMOVED lines=32> */
[----:B--2---:R-:W-:Y:S01]  /*1590*/  CS2R R8, SRZ ;  /* 0x0000000000087805 */ /* 0x004fe2000001ff00 */
[----:B------:R-:W-:Y:S01]  /*15a0*/  IMAD.MOV.U32 R4, RZ, RZ, RZ ;  /* 0x000000ffff047224 */ /* 0x000fe200078e00ff */
[----:B---3--:R-:W-:Y:S02]  /*15b0*/  CS2R R10, SRZ ;  /* 0x00000000000a7805 */ /* 0x008fe4000001ff00 */
[----:B----4-:R-:W-:Y:S02]  /*15c0*/  CS2R R12, SRZ ;  /* 0x00000000000c7805 */ /* 0x010fe4000001ff00 */
        /* <DEDUP_REMOVED lines=20> */
[----:B------:R-:W-:Y:S01]  /*1710*/  IMAD.MOV.U32 R19, RZ, RZ, RZ ;  /* 0x000000ffff137224 */ /* 0x000fe200078e00ff */
        /* <DEDUP_REMOVED lines=55> */
[----:B------:R-:W-:Y:S02]  /*1a90*/  MOV R4, RZ ;  /* 0x000000ff00047202 */ /* 0x000fe40000000f00 */
        /* <DEDUP_REMOVED lines=22> */
[----:B------:R-:W-:Y:S01]  /*1c00*/  HFMA2.MMA R21, -RZ, RZ, 0, 0 ;  /* 0x00000000ff157435 */ /* 0x000fe200000001ff */
[----:B------:R-:W-:Y:S01]  /*1c10*/  IMAD.MOV.U32 R19, RZ, RZ, RZ ;  /* 0x000000ffff137224 */ /* 0x000fe200078e00ff */
[----:B------:R-:W5:Y:S04]  /*1c20*/  @!P0 LDG.E R10, desc[UR28][R2.64+0x480] ;  /* 0x0004801c020a8981 */ /* 0x000f68000c1e1900 */
[----:B------:R-:W5:Y:S04]  /*1c30*/  @!P4 LDG.E R17, desc[UR28][R2.64+0x500] ;  /* 0x0005001c0211c981 */ /* 0x000f68000c1e1900 */
[----:B------:R-:W5:Y:S04]  /*1c40*/  @!P6 LDG.E R12, desc[UR28][R2.64+0x580] ;  /* 0x0005801c020ce981 */ /* 0x000f68000c1e1900 */
[----:B------:R-:W5:Y:S04]  /*1c50*/  @!P5 LDG.E R19, desc[UR28][R2.64+0x600] ;  /* 0x0006001c0213d981 */ /* 0x000f68000c1e1900 */
[----:B------:R-:W5:Y:S04]  /*1c60*/  @!P3 LDG.E R14, desc[UR28][R2.64+0x680] ;  /* 0x0006801c020eb981 */ /* 0x000f68000c1e1900 */
[----:B------:R-:W5:Y:S04]  /*1c70*/  @!P2 LDG.E R21, desc[UR28][R2.64+0x700] ;  /* 0x0007001c0215a981 */ /* 0x000f68000c1e1900 */
[----:B------:R-:W5:Y:S01]  /*1c80*/  @!P1 LDG.E R16, desc[UR28][R2.64+0x780] ;  /* 0x0007801c02109981 */ /* 0x000f62000c1e1900 */
[----:B------:R-:W-:-:S03]  /*1c90*/  ISETP.LT.AND P0, PT, RZ, UR7, PT ;  /* 0x00000007ff007c0c */ /* 0x000fc6000bf01270 */
        /* <DEDUP_REMOVED lines=38> */
[----:B-----5:R-:W-:-:S04]  /*1f00*/  FFMA.FTZ R0, R100, R61, R3 ;  /* 0x0000003d64007223 */ /* 0x020fc80000010003 */
        /* <DEDUP_REMOVED lines=24> */
[----:B----4-:R-:W-:Y:S01]  /*2090*/  FMUL.FTZ R35, R50, UR5 ;  /* 0x0000000532237c20 */ /* 0x010fe20008410000 */
[----:B------:R-:W-:Y:S01]  /*20a0*/  FFMA.FTZ R162, R91, R50, R0 ;  /* 0x000000325ba27223 */ /* 0x000fe20000010000 */
[----:B------:R-:W-:Y:S06]  /*20b0*/  BAR.SYNC.DEFER_BLOCKING 0x0 ;  /* 0x0000000000007b1d */ /* 0x000fec0000010000 */
[----:B------:R-:W-:Y:S05]  /*20c0*/  @P0 BRA `(.L_x_4691) ;  /* 0x0000000000280947 */ /* 0x000fea0003800000 */
[----:B------:R-:W-:Y:S02]  /*20d0*/  MOV R34, RZ ;  /* 0x000000ff00227202 */ /* 0x000fe40000000f00 */
[----:B------:R-:W-:Y:S02]  /*20e0*/  CS2R R32, SRZ ;  /* 0x0000000000207805 */ /* 0x000fe4000001ff00 */
[----:B------:R-:W-:Y:S02]  /*20f0*/  CS2R R30, SRZ ;  /* 0x00000000001e7805 */ /* 0x000fe4000001ff00 */
[----:B------:R-:W-:Y:S02]  /*2100*/  CS2R R28, SRZ ;  /* 0x00000000001c7805 */ /* 0x000fe4000001ff00 */
[----:B------:R-:W-:Y:S02]  /*2110*/  CS2R R26, SRZ ;  /* 0x00000000001a7805 */ /* 0x000fe4000001ff00 */
[----:B------:R-:W-:-:S02]  /*2120*/  CS2R R24, SRZ ;  /* 0x0000000000187805 */ /* 0x000fc4000001ff00 */
[----:B------:R-:W-:Y:S02]  /*2130*/  CS2R R22, SRZ ;  /* 0x0000000000167805 */ /* 0x000fe4000001ff00 */
[----:B------:R-:W-:Y:S01]  /*2140*/  CS2R R20, SRZ ;  /* 0x0000000000147805 */ /* 0x000fe2000001ff00 */
[----:B------:R-:W-:Y:S01]  /*2150*/  IMAD.MOV.U32 R19, RZ, RZ, RZ ;  /* 0x000000ffff137224 */ /* 0x000fe200078e00ff */
[----:B------:R-:W-:Y:S06]  /*2160*/  BRA `(.L_x_4692) ;  /* 0x0000004400f47947 */ /* 0x000fec0003800000 */
.L_x_4691:
[----:B------:R-:W0:Y:S01]  /*2170*/  LDC.64 R122, c[0x0][0x348] ;  /* 0x0000d200ff7a7b82 */ /* 0x000e220000000a00 */
[----:B------:R-:W-:Y:S01]  /*2180*/  USHF.R.S32.HI UR7, URZ, 0x1f, UR20 ;  /* 0x0000001f3f077899 */ /* 0x000fe20008011414 */
[----:B------:R-:W-:Y:S01]  /*2190*/  ISETP.GE.AND P0, PT, R5, UR18, PT ;  /* 0x0000001205007c0c */ /* 0x000fe2000bf06270 */
[----:B------:R-:W-:Y:S01]  /*21a0*/  ULDC.64 UR46, c[0x0][0x230] ;  /* 0x00008c00002e7ab9 */ /* 0x000fe20000000a00 */
[----:B------:R-:W-:Y:S01]  /*21b0*/  MOV R34, RZ ;  /* 0x000000ff00227202 */ /* 0x000fe20000000f00 */
[----:B------:R-:W-:Y:S01]  /*21c0*/  UIMAD UR7, UR7, UR46, URZ ;  /* 0x0000002e070772a4 */ /* 0x000fe2000f8e023f */
[----:B------:R-:W-:Y:S01]  /*21d0*/  P2R R18, PR, RZ, 0x1 ;  /* 0x00000001ff127803 */ /* 0x000fe20000000000 */
[----:B------:R-:W-:Y:S01]  /*21e0*/  UIMAD.WIDE.U32 UR16, UR20, UR46, URZ ;  /* 0x0000002e141072a5 */ /* 0x000fe2000f8e003f */
[----:B------:R-:W1:Y:S01]  /*21f0*/  LDC.64 R124, c[0x0][0x360] ;  /* 0x0000d800ff7c7b82 */ /* 0x000e620000000a00 */
[----:B------:R-:W-:Y:S01]  /*2200*/  UIMAD UR47, UR20, UR47, UR7 ;  /* 0x0000002f142f72a4 */ /* 0x000fe2000f8e0207 */
[----:B------:R-:W-:-:S02]  /*2210*/  CS2R R32, SRZ ;  /* 0x0000000000207805 */ /* 0x000fc4000001ff00 */
[----:B------:R-:W-:Y:S02]  /*2220*/  CS2R R30, SRZ ;  /* 0x00000000001e7805 */ /* 0x000fe4000001ff00 */
[----:B------:R-:W-:Y:S02]  /*2230*/  CS2R R28, SRZ ;  /* 0x00000000001c7805 */ /* 0x000fe4000001ff00 */
[----:B------:R-:W-:Y:S02]  /*2240*/  CS2R R26, SRZ ;  /* 0x00000000001a7805 */ /* 0x000fe4000001ff00 */
[----:B------:R-:W-:Y:S02]  /*2250*/  CS2R R24, SRZ ;  /* 0x0000000000187805 */ /* 0x000fe4000001ff00 */
[----:B------:R-:W-:Y:S01]  /*2260*/  CS2R R22, SRZ ;  /* 0x0000000000167805 */ /* 0x000fe2000001ff00 */
[----:B------:R-:W2:Y:S01]  /*2270*/  LDC.64 R126, c[0x0][0x368] ;  /* 0x0000da00ff7e7b82 */ /* 0x000ea20000000a00 */
[----:B------:R-:W-:-:S02]  /*2280*/  CS2R R20, SRZ ;  /* 0x0000000000147805 */ /* 0x000fc4000001ff00 */
[----:B------:R-:W-:Y:S01]  /*2290*/  MOV R19, RZ ;  /* 0x000000ff00137202 */ /* 0x000fe20000000f00 */
[----:B------:R-:W-:Y:S01]  /*22a0*/  UMOV UR7, URZ ;  /* 0x0000003f00077c82 */ /* 0x000fe20008000000 */
[----:B------:R-:W-:Y:S01]  /*22b0*/  UMOV UR8, URZ ;  /* 0x0000003f00087c82 */ /* 0x000fe20008000000 */
[----:B------:R-:W-:Y:S01]  /*22c0*/  UMOV UR9, URZ ;  /* 0x0000003f00097c82 */ /* 0x000fe20008000000 */
[----:B------:R-:W-:Y:S01]  /*22d0*/  UMOV UR46, UR18 ;  /* 0x00000012002e7c82 */ /* 0x000fe20008000000 */
[----:B------:R-:W-:Y:S01]  /*22e0*/  ULDC UR51, c[0x0][0x224] ;  /* 0x0000890000337ab9 */ /* 0x000fe20000000800 */
[----:B------:R-:W3:Y:S01]  /*22f0*/  LDC.64 R128, c[0x0][0x380] ;  /* 0x0000e000ff807b82 */ /* 0x000ee20000000a00 */
        /* <DEDUP_REMOVED lines=11> */
.L_x_4736:
[----:B------:R-:W-:Y:S01]  /*23b0*/  USHF.R.S32.HI UR55, URZ, 0x1f, UR7 ;  /* 0x0000001f3f377899 */ /* 0x000fe20008011407 */
[----:B------:R-:W-:Y:S01]  /*23c0*/  LOP3.LUT R6, R150, 0x1f, R158, 0xf8, !PT ;  /* 0x0000001f96067812 */ /* 0x000fe200078ef89e */
[----:B------:R-:W-:Y:S01]  /*23d0*/  IMAD.U32 R5, RZ, RZ, UR38 ;  /* 0x00000026ff057e24 */ /* 0x000fe2000f8e00ff */
[----:B------:R-:W-:Y:S01]  /*23e0*/  MOV R0, RZ ;  /* 0x000000ff00007202 */ /* 0x000fe20000000f00 */
[----:B------:R-:W-:Y:S01]  /*23f0*/  UIMAD UR18, UR55, UR38, URZ ;  /* 0x00000026371272a4 */ /* 0x000fe2000f8e023f */
[--C-:B01----:R-:W-:Y:S02]  /*2400*/  SHF.R.S32.HI R7, RZ, 0x1f, R6.reuse ;  /* 0x0000001fff077819 */ /* 0x103fe40000011406 */
[----:B------:R-:W-:Y:S02]  /*2410*/  CS2R R12, SRZ ;  /* 0x00000000000c7805 */ /* 0x000fe4000001ff00 */
[C---:B------:R-:W-:Y:S01]  /*2420*/  LOP3.LUT R149, R6.reuse, 0x20, RZ, 0xfc, !PT ;  /* 0x0000002006957812 */ /* 0x040fe200078efcff */
[----:B------:R-:W-:Y:S01]  /*2430*/  UIMAD UR18, UR7, UR39, UR18 ;  /* 0x00000027071272a4 */ /* 0x000fe2000f8e0212 */
[C---:B------:R-:W-:Y:S01]  /*2440*/  LOP3.LUT R148, R6.reuse, 0x40, RZ, 0xfc, !PT ;  /* 0x0000004006947812 */ /* 0x040fe200078efcff */
[----:B------:R-:W-:Y:S01]  /*2450*/  IMAD.WIDE.U32 R4, R5, UR7, R6 ;  /* 0x0000000705047c25 */ /* 0x000fe2000f8e0006 */
[----:B------:R-:W-:-:S02]  /*2460*/  LOP3.LUT R147, R6, 0x60, RZ, 0xfc, !PT ;  /* 0x0000006006937812 */ /* 0x000fc400078efcff */
[----:B------:R-:W-:Y:S02]  /*2470*/  CS2R R10, SRZ ;  /* 0x00000000000a7805 */ /* 0x000fe4000001ff00 */
[----:B------:R-:W-:Y:S02]  /*2480*/  ISETP.GE.AND P3, PT, R149, UR46, PT ;  /* 0x0000002e95007c0c */ /* 0x000fe4000bf66270 */
[----:B------:R-:W-:Y:S02]  /*2490*/  CS2R R14, SRZ ;  /* 0x00000000000e7805 */ /* 0x000fe4000001ff00 */
[----:B------:R-:W-:Y:S02]  /*24a0*/  ISETP.GE.AND P2, PT, R148, UR46, PT ;  /* 0x0000002e94007c0c */ /* 0x000fe4000bf46270 */
[----:B------:R-:W-:Y:S02]  /*24b0*/  CS2R R16, SRZ ;  /* 0x0000000000107805 */ /* 0x000fe4000001ff00 */
[----:B------:R-:W-:-:S02]  /*24c0*/  ISETP.GE.AND P1, PT, R147, UR46, PT ;  /* 0x0000002e93007c0c */ /* 0x000fc4000bf26270 */
[----:B------:R-:W-:Y:S02]  /*24d0*/  CS2R R64, SRZ ;  /* 0x0000000000407805 */ /* 0x000fe4000001ff00 */
[----:B------:R-:W-:Y:S02]  /*24e0*/  IADD3 R3, R5, UR18, RZ ;  /* 0x0000001205037c10 */ /* 0x000fe4000fffe0ff */
[----:B------:R-:W-:Y:S02]  /*24f0*/  LEA R2, P0, R4, R156, 0x2 ;  /* 0x0000009c04027211 */ /* 0x000fe400078010ff */
[----:B------:R-:W-:Y:S02]  /*2500*/  LOP3.LUT R146, R6, 0x80, RZ, 0xfc, !PT ;  /* 0x0000008006927812 */ /* 0x000fe400078efcff */
[----:B------:R-:W-:Y:S02]  /*2510*/  LEA.HI.X R3, R4, R155, R3, 0x2, P0 ;  /* 0x0000009b04037211 */ /* 0x000fe400000f1403 */
[----:B------:R-:W-:-:S02]  /*2520*/  LOP3.LUT R145, R6, 0xa0, RZ, 0xfc, !PT ;  /* 0x000000a006917812 */ /* 0x000fc400078efcff */
[C---:B------:R-:W-:Y:S01]  /*2530*/  LOP3.LUT R144, R6.reuse, 0xc0, RZ, 0xfc, !PT ;  /* 0x000000c006907812 */ /* 0x040fe200078efcff */
[----:B------:R-:W4:Y:S01]  /*2540*/  @!P3 LDG.E R0, desc[UR28][R2.64+0x80] ;  /* 0x0000801c0200b981 */ /* 0x000f22000c1e1900 */
[C---:B------:R-:W-:Y:S02]  /*2550*/  LOP3.LUT R143, R6.reuse, 0xe0, RZ, 0xfc, !PT ;  /* 0x000000e0068f7812 */ /* 0x040fe400078efcff */
[----:B------:R-:W-:Y:S01]  /*2560*/  LOP3.LUT R142, R6, 0x100, RZ, 0xfc, !PT ;  /* 0x00000100068e7812 */ /* 0x000fe200078efcff */
[----:B--2---:R-:W2:Y:S01]  /*2570*/  @!P2 LDG.E R13, desc[UR28][R2.64+0x100] ;  /* 0x0001001c020da981 */ /* 0x004ea2000c1e1900 */
[----:B------:R-:W-:Y:S02]  /*2580*/  ISETP.GE.AND P0, PT, R146, UR46, PT ;  /* 0x0000002e92007c0c */ /* 0x000fe4000bf06270 */
[----:B------:R-:W-:Y:S01]  /*2590*/  LOP3.LUT R141, R6, 0x120, RZ, 0xfc, !PT ;  /* 0x00000120068d7812 */ /* 0x000fe200078efcff */
[----:B---3--:R-:W3:Y:S01]  /*25a0*/  @!P1 LDG.E R10, desc[UR28][R2.64+0x180] ;  /* 0x0001801c020a9981 */ /* 0x008ee2000c1e1900 */
[----:B------:R-:W-:-:S02]  /*25b0*/  ISETP.GE.AND P5, PT, R145, UR46, PT ;  /* 0x0000002e91007c0c */ /* 0x000fc4000bfa6270 */
[----:B------:R-:W-:Y:S02]  /*25c0*/  ISETP.GE.AND P4, PT, R144, UR46, PT ;  /* 0x0000002e90007c0c */ /* 0x000fe4000bf86270 */
[----:B------:R-:W-:Y:S02]  /*25d0*/  ISETP.GE.AND P3, PT, R143, UR46, PT ;  /* 0x0000002e8f007c0c */ /* 0x000fe4000bf66270 */
[----:B------:R-:W-:Y:S02]  /*25e0*/  ISETP.NE.AND P6, PT, R18, RZ, PT ;  /* 0x000000ff1200720c */ /* 0x000fe40003fc5270 */
[----:B------:R-:W-:Y:S01]  /*25f0*/  ISETP.GE.AND P2, PT, R142, UR46, PT ;  /* 0x0000002e8e007c0c */ /* 0x000fe2000bf46270 */
[----:B------:R-:W3:Y:S01]  /*2600*/  @!P0 LDG.E R15, desc[UR28][R2.64+0x200] ;  /* 0x0002001c020f8981 */ /* 0x000ee2000c1e1900 */
[----:B------:R-:W-:Y:S02]  /*2610*/  ISETP.GE.AND P1, PT, R141, UR46, PT ;  /* 0x0000002e8d007c0c */ /* 0x000fe4000bf26270 */
[C---:B------:R-:W-:Y:S01]  /*2620*/  LOP3.LUT R140, R6.reuse, 0x140, RZ, 0xfc, !PT ;  /* 0x00000140068c7812 */ /* 0x040fe200078efcff */
[----:B------:R-:W3:Y:S01]  /*2630*/  @!P5 LDG.E R12, desc[UR28][R2.64+0x280] ;  /* 0x0002801c020cd981 */ /* 0x000ee2000c1e1900 */
[----:B------:R-:W-:-:S02]  /*2640*/  LOP3.LUT R139, R6, 0x160, RZ, 0xfc, !PT ;  /* 0x00000160068b7812 */ /* 0x000fc400078efcff */
[C---:B------:R-:W-:Y:S01]  /*2650*/  LOP3.LUT R138, R6.reuse, 0x180, RZ, 0xfc, !PT ;  /* 0x00000180068a7812 */ /* 0x040fe200078efcff */
[----:B------:R-:W3:Y:S01]  /*2660*/  @!P4 LDG.E R17, desc[UR28][R2.64+0x300] ;  /* 0x0003001c0211c981 */ /* 0x000ee2000c1e1900 */
[C---:B------:R-:W-:Y:S02]  /*2670*/  LOP3.LUT R137, R6.reuse, 0x1a0, RZ, 0xfc, !PT ;  /* 0x000001a006897812 */ /* 0x040fe400078efcff */
[----:B------:R-:W-:Y:S01]  /*2680*/  LOP3.LUT R136, R6, 0x1c0, RZ, 0xfc, !PT ;  /* 0x000001c006887812 */ /* 0x000fe200078efcff */
[----:B------:R-:W3:Y:S01]  /*2690*/  @!P3 LDG.E R14, desc[UR28][R2.64+0x380] ;  /* 0x0003801c020eb981 */ /* 0x000ee2000c1e1900 */
[----:B------:R-:W-:Y:S02]  /*26a0*/  ISETP.GE.AND P0, PT, R140, UR46, PT ;  /* 0x0000002e8c007c0c */ /* 0x000fe4000bf06270 */
[----:B------:R-:W-:Y:S01]  /*26b0*/  LOP3.LUT R133, R6, 0x1e0, RZ, 0xfc, !PT ;  /* 0x000001e006857812 */ /* 0x000fe200078efcff */
[----:B------:R-:W3:Y:S01]  /*26c0*/  @!P2 LDG.E R65, desc[UR28][R2.64+0x400] ;  /* 0x0004001c0241a981 */ /* 0x000ee2000c1e1900 */
[----:B------:R-:W-:-:S02]  /*26d0*/  ISETP.GE.AND P5, PT, R139, UR46, PT ;  /* 0x0000002e8b007c0c */ /* 0x000fc4000bfa6270 */
[----:B------:R-:W-:Y:S01]  /*26e0*/  ISETP.GE.AND P4, PT, R138, UR46, PT ;  /* 0x0000002e8a007c0c */ /* 0x000fe2000bf86270 */
[----:B------:R-:W4:Y:S01]  /*26f0*/  @!P6 LDG.E R11, desc[UR28][R2.64] ;  /* 0x0000001c020be981 */ /* 0x000f22000c1e1900 */
[----:B------:R-:W-:Y:S02]  /*2700*/  ISETP.GE.AND P3, PT, R137, UR46, PT ;  /* 0x0000002e89007c0c */ /* 0x000fe4000bf66270 */
[----:B------:R-:W-:Y:S01]  /*2710*/  ISETP.GE.AND P2, PT, R136, UR46, PT ;  /* 0x0000002e88007c0c */ /* 0x000fe2000bf46270 */
[----:B------:R-:W3:Y:S01]  /*2720*/  @!P1 LDG.E R16, desc[UR28][R2.64+0x480] ;  /* 0x0004801c02109981 */ /* 0x000ee2000c1e1900 */
[----:B------:R-:W-:Y:S02]  /*2730*/  ISETP.GE.AND P1, PT, R133, UR46, PT ;  /* 0x0000002e85007c0c */ /* 0x000fe4000bf26270 */
[----:B------:R-:W-:Y:S02]  /*2740*/  CS2R R66, SRZ ;  /* 0x0000000000427805 */ /* 0x000fe4000001ff00 */
[----:B------:R-:W-:Y:S01]  /*2750*/  CS2R R68, SRZ ;  /* 0x0000000000447805 */ /* 0x000fe2000001ff00 */
[----:B------:R-:W-:Y:S01]  /*2760*/  IMAD.MOV.U32 R71, RZ, RZ, RZ ;  /* 0x000000ffff477224 */ /* 0x000fe200078e00ff */
[----:B------:R-:W3:Y:S04]  /*2770*/  @!P5 LDG.E R64, desc[UR28][R2.64+0x580] ;  /* 0x0005801c0240d981 */ /* 0x000ee8000c1e1900 */
[----:B------:R-:W3:Y:S04]  /*2780*/  @!P0 LDG.E R67, desc[UR28][R2.64+0x500] ;  /* 0x0005001c02438981 */ /* 0x000ee8000c1e1900 */
[----:B------:R-:W3:Y:S04]  /*2790*/  @!P4 LDG.E R69, desc[UR28][R2.64+0x600] ;  /* 0x0006001c0245c981 */ /* 0x000ee8000c1e1900 */
[----:B------:R-:W3:Y:S04]  /*27a0*/  @!P3 LDG.E R66, desc[UR28][R2.64+0x680] ;  /* 0x0006801c0242b981 */ /* 0x000ee8000c1e1900 */
[----:B------:R-:W3:Y:S04]  /*27b0*/  @!P2 LDG.E R71, desc[UR28][R2.64+0x700] ;  /* 0x0007001c0247a981 */ /* 0x000ee8000c1e1900 */
[----:B------:R0:W3:Y:S01]  /*27c0*/  @!P1 LDG.E R68, desc[UR28][R2.64+0x780] ;  /* 0x0007801c02449981 */ /* 0x0000e2000c1e1900 */
[----:B------:R-:W-:Y:S01]  /*27d0*/  UIMAD UR54, UR55, UR34, URZ ;  /* 0x00000022373672a4 */ /* 0x000fe2000f8e023f */
[----:B------:R-:W-:Y:S01]  /*27e0*/  UMOV UR18, UR16 ;  /* 0x0000001000127c82 */ /* 0x000fe20008000000 */
[----:B------:R-:W-:-:S02]  /*27f0*/  UMOV UR19, UR47 ;  /* 0x0000002f00137c82 */ /* 0x000fc40008000000 */
[----:B------:R-:W-:Y:S02]  /*2800*/  UIMAD UR54, UR7, UR35, UR54 ;  /* 0x00000023073672a4 */ /* 0x000fe4000f8e0236 */
[----:B------:R-:W-:Y:S02]  /*2810*/  UIMAD.WIDE.U32 UR18, UR7, UR34, UR18 ;  /* 0x00000022071272a5 */ /* 0x000fe4000f8e0012 */
[----:B------:R-:W-:Y:S02]  /*2820*/  ULEA UR50, UR27, 0xfffffc00, 0xa ;  /* 0xfffffc001b327891 */ /* 0x000fe4000f8e503f */
[----:B------:R-:W-:Y:S02]  /*2830*/  ULEA UR56, UP0, UR18, UR36, 0x2 ;  /* 0x0000002412387291 */ /* 0x000fe4000f80103f */
[----:B------:R-:W-:Y:S01]  /*2840*/  UIADD3 UR19, UR19, UR54, URZ ;  /* 0x0000003613137290 */ /* 0x000fe2000fffe03f */
[----:B------:R-:W-:Y:S01]  /*2850*/  MOV R5, UR40 ;  /* 0x0000002800057c02 */ /* 0x000fe20008000f00 */
[----:B------:R-:W-:-:S02]  /*2860*/  UIMAD UR55, UR55, UR40, URZ ;  /* 0x00000028373772a4 */ /* 0x000fc4000f8e023f */
[----:B------:R-:W-:Y:S02]  /*2870*/  ULEA.HI.X UR19, UR18, UR37, UR19, 0x2, UP0 ;  /* 0x0000002512137291 */ /* 0x000fe400080f1413 */
[----:B------:R-:W-:Y:S02]  /*2880*/  UIADD3 UR18, -UR50, UR53, URZ ;  /* 0x0000003532127290 */ /* 0x000fe4000fffe13f */
[----:B------:R-:W-:Y:S02]  /*2890*/  UIMAD UR55, UR7, UR41, UR55 ;  /* 0x00000029073772a4 */ /* 0x000fe4000f8e0237 */
[----:B------:R-:W-:Y:S02]  /*28a0*/  IMAD.WIDE.U32 R4, R5, UR7, R6 ;  /* 0x0000000705047c25 */ /* 0x000fe4000f8e0006 */
[----:B------:R-:W-:Y:S02]  /*28b0*/  ISETP.GE.AND P1, PT, R6, UR18, PT ;  /* 0x0000001206007c0c */ /* 0x000fe4000bf26270 */
[----:B0-----:R-:W-:Y:S01]  /*28c0*/  VIADD R3, R5, UR55 ;  /* 0x0000003705037c36 */ /* 0x001fe20008000000 */
[----:B------:R-:W-:-:S02]  /*28d0*/  ISETP.GE.AND P2, PT, R149, UR18, PT ;  /* 0x0000001295007c0c */ /* 0x000fc4000bf46270 */
[----:B------:R-:W-:Y:S02]  /*28e0*/  LEA R2, P0, R4, R154, 0x2 ;  /* 0x0000009a04027211 */ /* 0x000fe400078010ff */
[----:B------:R-:W-:Y:S02]  /*28f0*/  ISETP.GE.AND P3, PT, R148, UR18, PT ;  /* 0x0000001294007c0c */ /* 0x000fe4000bf66270 */
[----:B------:R-:W-:Y:S02]  /*2900*/  ISETP.GE.AND P4, PT, R147, UR18, PT ;  /* 0x0000001293007c0c */ /* 0x000fe4000bf86270 */
[----:B------:R-:W-:Y:S02]  /*2910*/  MOV R9, UR19 ;  /* 0x0000001300097c02 */ /* 0x000fe40008000f00 */
[----:B------:R-:W-:Y:S02]  /*2920*/  MOV R8, UR56 ;  /* 0x0000003800087c02 */ /* 0x000fe40008000f00 */
[----:B------:R-:W-:-:S02]  /*2930*/  LEA.HI.X R3, R4, R152, R3, 0x2, P0 ;  /* 0x0000009804037211 */ /* 0x000fc400000f1403 */
[----:B------:R-:W-:Y:S02]  /*2940*/  CS2R R4, SRZ ;  /* 0x0000000000047805 */ /* 0x000fe4000001ff00 */
[----:B------:R-:W-:Y:S01]  /*2950*/  CS2R R134, SRZ ;  /* 0x0000000000867805 */ /* 0x000fe2000001ff00 */
[----:B------:R0:W3:Y:S01]  /*2960*/  LDG.E R9, desc[UR28][R8.64] ;  /* 0x0000001c08097981 */ /* 0x0000e2000c1e1900 */
[----:B------:R-:W-:Y:S02]  /*2970*/  ISETP.GE.AND P5, PT, R146, UR18, PT ;  /* 0x0000001292007c0c */ /* 0x000fe4000bfa6270 */
[----:B------:R-:W-:Y:S01]  /*2980*/  ISETP.GE.AND P0, PT, R145, UR18, PT ;  /* 0x0000001291007c0c */ /* 0x000fe2000bf06270 */
[----:B------:R-:W-:Y:S01]  /*2990*/  IMAD.MOV.U32 R6, RZ, RZ, RZ ;  /* 0x000000ffff067224 */ /* 0x000fe200078e00ff */
[----:B------:R-:W-:Y:S01]  /*29a0*/  HFMA2.MMA R165, -RZ, RZ, 0, 0 ;  /* 0x00000000ffa57435 */ /* 0x000fe200000001ff */
[----:B------:R-:W-:Y:S01]  /*29b0*/  MOV R163, RZ ;  /* 0x000000ff00a37202 */ /* 0x000fe20000000f00 */
[----:B----4-:R-:W-:Y:S04]  /*29c0*/  STS [R132], R11 ;  /* 0x0000000b84007388 */ /* 0x010fe80000000800 */
[----:B------:R4:W-:Y:S04]  /*29d0*/  STS [R131+0x80], R0 ;  /* 0x0000800083007388 */ /* 0x0009e80000000800 */
[----:B--2---:R-:W-:Y:S04]  /*29e0*/  STS [R130+0x100], R13 ;  /* 0x0001000d82007388 */ /* 0x004fe80000000800 */
[----:B---3--:R-:W-:Y:S04]  /*29f0*/  STS [R121+0x180], R10 ;  /* 0x0001800a79007388 */ /* 0x008fe80000000800 */
[----:B------:R-:W-:Y:S01]  /*2a00*/  STS [R120+0x200], R15 ;  /* 0x0002000f78007388 */ /* 0x000fe20000000800 */
[----:B----4-:R-:W-:-:S03]  /*2a10*/  HFMA2.MMA R0, -RZ, RZ, 0, 0 ;  /* 0x00000000ff007435 */ /* 0x010fc600000001ff */
        /* <DEDUP_REMOVED lines=35> */
[----:B------:R-:W-:Y:S01]  /*2c50*/  CS2R R70, SRZ ;  /* 0x0000000000467805 */ /* 0x000fe2000001ff00 */
[----:B------:R-:W4:Y:S05]  /*2c60*/  @!P0 LDG.E R68, desc[UR28][R2.64+0x580] ;  /* 0x0005801c02448981 */ /* 0x000f2a000c1e1900 */
[----:B------:R-:W4:Y:S04]  /*2c70*/  @!P5 LDG.E R71, desc[UR28][R2.64+0x500] ;  /* 0x0005001c0247d981 */ /* 0x000f28000c1e1900 */
[----:B------:R-:W4:Y:S04]  /*2c80*/  @!P1 LDG.E R163, desc[UR28][R2.64+0x600] ;  /* 0x0006001c02a39981 */ /* 0x000f28000c1e1900 */
[----:B------:R-:W4:Y:S04]  /*2c90*/  @!P2 LDG.E R70, desc[UR28][R2.64+0x680] ;  /* 0x0006801c0246a981 */ /* 0x000f28000c1e1900 */
[----:B------:R-:W4:Y:S04]  /*2ca0*/  @!P3 LDG.E R165, desc[UR28][R2.64+0x700] ;  /* 0x0007001c02a5b981 */ /* 0x000f28000c1e1900 */
[----:B------:R1:W4:Y:S01]  /*2cb0*/  @!P4 LDG.E R134, desc[UR28][R2.64+0x780] ;  /* 0x0007801c0286c981 */ /* 0x000322000c1e1900 */
[----:B0-----:R-:W-:Y:S01]  /*2cc0*/  IMAD.U32 R8, RZ, RZ, UR27 ;  /* 0x0000001bff087e24 */ /* 0x001fe2000f8e00ff */
[----:B------:R-:W-:-:S02]  /*2cd0*/  LOP3.LUT P0, RZ, R158, 0x1f, RZ, 0xc0, !PT ;  /* 0x0000001f9eff7812 */ /* 0x000fc4000780c0ff */
[----:B------:R-:W-:Y:S01]  /*2ce0*/  IADD3 R7, R150, R157, RZ ;  /* 0x0000009d96077210 */ /* 0x000fe20007ffe0ff */
[----:B------:R-:W0:Y:S01]  /*2cf0*/  LDS R17, [R106] ;  /* 0x000000006a117984 */ /* 0x000e220000000800 */
[----:B------:R-:W-:Y:S02]  /*2d00*/  ISETP.LT.OR P2, PT, R8, 0x2, P0 ;  /* 0x000000020800780c */ /* 0x000fe40000741670 */
[C---:B------:R-:W-:Y:S01]  /*2d10*/  IADD3 R178, R7.reuse, 0x20, RZ ;  /* 0x0000002007b27810 */ /* 0x040fe20007ffe0ff */
[C---:B------:R-:W-:Y:S01]  /*2d20*/  VIADD R132, R7.reuse, 0xa0 ;  /* 0x000000a007847836 */ /* 0x040fe20000000000 */
[CC--:B------:R-:W-:Y:S01]  /*2d30*/  LEA.HI.SX32 R180, R7.reuse, R7.reuse, 0x1b ;  /* 0x0000000707b47211 */ /* 0x0c0fe200078fdaff */
[C---:B------:R-:W-:Y:S01]  /*2d40*/  VIADD R118, R7.reuse, 0x100 ;  /* 0x0000010007767836 */ /* 0x040fe20000000000 */
[----:B------:R-:W-:Y:S01]  /*2d50*/  LEA.HI.SX32 R178, R178, R7, 0x1b ;  /* 0x00000007b2b27211 */ /* 0x000fe200078fdaff */
[C---:B------:R-:W-:Y:S01]  /*2d60*/  VIADD R10, R7.reuse, 0x1c0 ;  /* 0x000001c0070a7836 */ /* 0x040fe20000000000 */
[C---:B------:R-:W-:Y:S01]  /*2d70*/  IADD3 R116, R7.reuse, 0x120, RZ ;  /* 0x0000012007747810 */ /* 0x040fe20007ffe0ff */
[----:B------:R-:W0:Y:S04]  /*2d80*/  LDS R15, [R106+0x8] ;  /* 0x000008006a0f7984 */ /* 0x000e280000000800 */
[----:B-1----:R-:W1:Y:S01]  /*2d90*/  @!P2 LDC R3, c[0x0][0x21c] ;  /* 0x00008700ff03ab82 */ /* 0x002e620000000800 */
[C---:B------:R-:W-:Y:S01]  /*2da0*/  IADD3 R8, R7.reuse, 0x1e0, RZ ;  /* 0x000001e007087810 */ /* 0x040fe20007ffe0ff */
[C---:B------:R-:W-:Y:S01]  /*2db0*/  VIADD R16, R7.reuse, 0x160 ;  /* 0x0000016007107836 */ /* 0x040fe20000000000 */
[C---:B------:R-:W-:Y:S01]  /*2dc0*/  IADD3 R12, R7.reuse, 0x1a0, RZ ;  /* 0x000001a0070c7810 */ /* 0x040fe20007ffe0ff */
[C---:B------:R-:W-:Y:S01]  /*2dd0*/  VIADD R176, R7.reuse, 0x40 ;  /* 0x0000004007b07836 */ /* 0x040fe20000000000 */
[C---:B------:R-:W-:Y:S01]  /*2de0*/  IADD3 R14, R7.reuse, 0x180, RZ ;  /* 0x00000180070e7810 */ /* 0x040fe20007ffe0ff */
[----:B------:R-:W-:Y:S01]  /*2df0*/  LDS R13, [R106+0x10] ;  /* 0x000010006a0d7984 */ /* 0x000fe20000000800 */
[----:B------:R-:W-:-:S02]  /*2e00*/  IADD3 R114, R7, 0x140, RZ ;  /* 0x0000014007727810 */ /* 0x000fc40007ffe0ff */
[C---:B------:R-:W-:Y:S01]  /*2e10*/  IADD3 R120, R7.reuse, 0xe0, RZ ;  /* 0x000000e007787810 */ /* 0x040fe20007ffe0ff */
[----:B------:R-:W-:Y:S01]  /*2e20*/  LDS R11, [R106+0x18] ;  /* 0x000018006a0b7984 */ /* 0x000fe20000000800 */
[C---:B------:R-:W-:Y:S02]  /*2e30*/  IADD3 R130, R7.reuse, 0xc0, RZ ;  /* 0x000000c007827810 */ /* 0x040fe40007ffe0ff */
[C---:B------:R-:W-:Y:S01]  /*2e40*/  IADD3 R172, R7.reuse, 0x80, RZ ;  /* 0x0000008007ac7810 */ /* 0x040fe20007ffe0ff */
[----:B------:R-:W-:Y:S01]  /*2e50*/  LDS R161, [R106+0x2c] ;  /* 0x00002c006aa17984 */ /* 0x000fe20000000800 */
[----:B------:R-:W-:Y:S02]  /*2e60*/  IADD3 R174, R7, 0x60, RZ ;  /* 0x0000006007ae7810 */ /* 0x000fe40007ffe0ff */
[----:B------:R-:W-:Y:S01]  /*2e70*/  LEA.HI.SX32 R170, R132, R7, 0x1b ;  /* 0x0000000784aa7211 */ /* 0x000fe200078fdaff */
[----:B------:R-:W-:Y:S01]  /*2e80*/  IMAD R131, R178, 0x4, R153 ;  /* 0x00000004b2837824 */ /* 0x000fe200078e0299 */
[----:B------:R-:W-:Y:S01]  /*2e90*/  LEA R132, R180, R153, 0x2 ;  /* 0x00000099b4847211 */ /* 0x000fe200078e10ff */
[----:B------:R-:W-:Y:S01]  /*2ea0*/  LDS R225, [R106+0x30] ;  /* 0x000030006ae17984 */ /* 0x000fe20000000800 */
[----:B------:R-:W-:-:S02]  /*2eb0*/  LEA.HI.SX32 R166, R116, R7, 0x1b ;  /* 0x0000000774a67211 */ /* 0x000fc400078fdaff */
[-C--:B------:R-:W-:Y:S01]  /*2ec0*/  LEA.HI.SX32 R116, R118, R7.reuse, 0x1b ;  /* 0x0000000776747211 */ /* 0x080fe200078fdaff */
[----:B------:R-:W-:Y:S01]  /*2ed0*/  LDS R180, [R106+0x3c] ;  /* 0x00003c006ab47984 */ /* 0x000fe20000000800 */
[-C--:B------:R-:W-:Y:S02]  /*2ee0*/  LEA.HI.SX32 R2, R8, R7.reuse, 0x1b ;  /* 0x0000000708027211 */ /* 0x080fe400078fdaff */
[-C--:B------:R-:W-:Y:S01]  /*2ef0*/  LEA.HI.SX32 R110, R10, R7.reuse, 0x1b ;  /* 0x000000070a6e7211 */ /* 0x080fe200078fdaff */
[----:B------:R-:W-:Y:S01]  /*2f00*/  LDS R8, [R106+0x24] ;  /* 0x000024006a087984 */ /* 0x000fe20000000800 */
[-C--:B------:R-:W-:Y:S02]  /*2f10*/  LEA.HI.SX32 R108, R12, R7.reuse, 0x1b ;  /* 0x000000070c6c7211 */ /* 0x080fe400078fdaff */
[-C--:B------:R-:W-:Y:S01]  /*2f20*/  LEA.HI.SX32 R112, R14, R7.reuse, 0x1b ;  /* 0x000000070e707211 */ /* 0x080fe200078fdaff */
[----:B------:R-:W-:Y:S01]  /*2f30*/  LDS R12, [R106+0x14] ;  /* 0x000014006a0c7984 */ /* 0x000fe20000000800 */
[----:B------:R-:W-:-:S02]  /*2f40*/  LEA.HI.SX32 R164, R16, R7, 0x1b ;  /* 0x0000000710a47211 */ /* 0x000fc400078fdaff */
[-C--:B------:R-:W-:Y:S01]  /*2f50*/  LEA.HI.SX32 R114, R114, R7.reuse, 0x1b ;  /* 0x0000000772727211 */ /* 0x080fe200078fdaff */
[----:B------:R-:W-:Y:S01]  /*2f60*/  LDS R16, [R106+0x4] ;  /* 0x000004006a107984 */ /* 0x000fe20000000800 */
[-C--:B------:R-:W-:Y:S02]  /*2f70*/  LEA.HI.SX32 R168, R120, R7.reuse, 0x1b ;  /* 0x0000000778a87211 */ /* 0x080fe400078fdaff */
[-C--:B------:R-:W-:Y:S01]  /*2f80*/  LEA.HI.SX32 R118, R130, R7.reuse, 0x1b ;  /* 0x0000000782767211 */ /* 0x080fe200078fdaff */
[----:B------:R-:W1:Y:S01]  /*2f90*/  LDS R14, [R106+0xc] ;  /* 0x00000c006a0e7984 */ /* 0x000e620000000800 */
[-C--:B------:R-:W-:Y:S02]  /*2fa0*/  LEA.HI.SX32 R172, R172, R7.reuse, 0x1b ;  /* 0x00000007acac7211 */ /* 0x080fe400078fdaff */
[-C--:B------:R-:W-:Y:S01]  /*2fb0*/  LEA.HI.SX32 R174, R174, R7.reuse, 0x1b ;  /* 0x00000007aeae7211 */ /* 0x080fe200078fdaff */
[----:B------:R-:W4:Y:S01]  /*2fc0*/  LDS R10, [R106+0x1c] ;  /* 0x00001c006a0a7984 */ /* 0x000f220000000800 */
[----:B------:R-:W-:-:S02]  /*2fd0*/  LEA.HI.SX32 R176, R176, R7, 0x1b ;  /* 0x00000007b0b07211 */ /* 0x000fc400078fdaff */
[----:B------:R-:W-:Y:S01]  /*2fe0*/  R2UR UR54, R9 ;  /* 0x00000000093672ca */ /* 0x000fe200000e0000 */
[----:B------:R-:W-:Y:S01]  /*2ff0*/  LDS R7, [R106+0x28] ;  /* 0x000028006a077984 */ /* 0x000fe20000000800 */
[----:B------:R-:W-:-:S03]  /*3000*/  LEA R130, R176, R153, 0x2 ;  /* 0x00000099b0827211 */ /* 0x000fc600078e10ff */
[----:B------:R-:W4:Y:S04]  /*3010*/  LDS R9, [R106+0x20] ;  /* 0x000020006a097984 */ /* 0x000f280000000800 */
[----:B------:R-:W4:Y:S04]  /*3020*/  LDS R179, [R106+0x34] ;  /* 0x000034006ab37984 */ /* 0x000f280000000800 */
[----:B------:R0:W4:Y:S01]  /*3030*/  LDS R178, [R106+0x38] ;  /* 0x000038006ab27984 */ /* 0x0001220000000800 */
[-C--:B------:R-:W-:Y:S01]  /*3040*/  LEA R121, R174, R153.reuse, 0x2 ;  /* 0x00000099ae797211 */ /* 0x080fe200078e10ff */
[--C-:B------:R-:W-:Y:S01]  /*3050*/  IMAD R120, R172, 0x4, R153.reuse ;  /* 0x00000004ac787824 */ /* 0x100fe200078e0299 */
[-C--:B------:R-:W-:Y:S01]  /*3060*/  LEA R119, R170, R153.reuse, 0x2 ;  /* 0x00000099aa777211 */ /* 0x080fe200078e10ff */
[----:B------:R-:W-:Y:S01]  /*3070*/  IMAD R117, R168, 0x4, R153 ;  /* 0x00000004a8757824 */ /* 0x000fe200078e0299 */
[----:B------:R-:W-:-:S02]  /*3080*/  LEA R118, R118, R153, 0x2 ;  /* 0x0000009976767211 */ /* 0x000fc400078e10ff */
[-C--:B------:R-:W-:Y:S01]  /*3090*/  LEA R116, R116, R153.reuse, 0x2 ;  /* 0x0000009974747211 */ /* 0x080fe200078e10ff */
[--C-:B------:R-:W-:Y:S01]  /*30a0*/  IMAD R114, R114, 0x4, R153.reuse ;  /* 0x0000000472727824 */ /* 0x100fe200078e0299 */
[-C--:B------:R-:W-:Y:S02]  /*30b0*/  LEA R115, R166, R153.reuse, 0x2 ;  /* 0x00000099a6737211 */ /* 0x080fe400078e10ff */
[-C--:B------:R-:W-:Y:S01]  /*30c0*/  LEA R113, R164, R153.reuse, 0x2 ;  /* 0x00000099a4717211 */ /* 0x080fe200078e10ff */
[----:B------:R-:W-:Y:S01]  /*30d0*/  UIADD3 UR19, UR27, -0x1, URZ ;  /* 0xffffffff1b137890 */ /* 0x000fe2000fffe03f */
[-C--:B------:R-:W-:Y:S02]  /*30e0*/  LEA R112, R112, R153.reuse, 0x2 ;  /* 0x0000009970707211 */ /* 0x080fe400078e10ff */
[-C--:B------:R-:W-:Y:S01]  /*30f0*/  LEA R111, R108, R153.reuse, 0x2 ;  /* 0x000000996c6f7211 */ /* 0x080fe200078e10ff */
[----:B------:R-:W-:Y:S01]  /*3100*/  IMAD R109, R2, 0x4, R153 ;  /* 0x00000004026d7824 */ /* 0x000fe200078e0299 */
[----:B------:R-:W-:Y:S01]  /*3110*/  LEA R110, R110, R153, 0x2 ;  /* 0x000000996e6e7211 */ /* 0x000fe200078e10ff */
[----:B------:R-:W-:-:S04]  /*3120*/  ULEA.HI UR50, UR19, UR19, URZ, 0x1 ;  /* 0x0000001313327291 */ /* 0x000fc8000f8f083f */
[----:B------:R-:W-:-:S04]  /*3130*/  ULOP3.LUT UR50, UR50, 0xfffffe, URZ, 0xc0, !UPT ;  /* 0x00fffffe32327892 */ /* 0x000fc8000f8ec03f */
[----:B------:R-:W-:Y:S01]  /*3140*/  UIADD3 UR19, UR19, -UR50, URZ ;  /* 0x8000003213137290 */ /* 0x000fe2000fffe03f */
[----:B------:R-:W-:-:S03]  /*3150*/  LEA R108, R157, R150, 0x4 ;  /* 0x000000969d6c7211 */ /* 0x000fc600078e20ff */
[----:B------:R-:W-:Y:S01]  /*3160*/  ULEA UR19, UR19, UR7, 0x8 ;  /* 0x0000000713137291 */ /* 0x000fe2000f8e403f */
[C---:B------:R-:W-:Y:S02]  /*3170*/  ISETP.NE.AND P1, PT, R158.reuse, RZ, PT ;  /* 0x000000ff9e00720c */ /* 0x040fe40003f25270 */
[----:B------:R-:W-:Y:S02]  /*3180*/  IADD3 R2, R158, 0x200, RZ ;  /* 0x000002009e027810 */ /* 0x000fe40007ffe0ff */
[----:B0-----:R-:W-:-:S05]  /*3190*/  LEA.HI.SX32 R106, R108, R108, 0x1b ;  /* 0x0000006c6c6a7211 */ /* 0x001fca00078fdaff */
[----:B------:R-:W-:Y:S02]  /*31a0*/  IMAD R106, R106, 0x4, R153 ;  /* 0x000000046a6a7824 */ /* 0x000fe400078e0299 */
[----:B------:R-:W-:Y:S01]  /*31b0*/  FADD.FTZ R185, R87, UR4 ;  /* 0x0000000457b97e21 */ /* 0x000fe20008010000 */
[----:B------:R-:W-:Y:S01]  /*31c0*/  FADD.FTZ R166, R76, UR4 ;  /* 0x000000044ca67e21 */ /* 0x000fe20008010000 */
[----:B------:R-:W-:Y:S01]  /*31d0*/  FADD.FTZ R189, R85, UR4 ;  /* 0x0000000455bd7e21 */ /* 0x000fe20008010000 */
[----:B------:R-:W-:Y:S01]  /*31e0*/  FADD.FTZ R197, R89, UR4 ;  /* 0x0000000459c57e21 */ /* 0x000fe20008010000 */
[----:B------:R-:W-:Y:S01]  /*31f0*/  FADD.FTZ R194, R90, UR4 ;  /* 0x000000045ac27e21 */ /* 0x000fe20008010000 */
[----:B------:R-:W-:Y:S01]  /*3200*/  FADD.FTZ R175, R79, UR4 ;  /* 0x000000044faf7e21 */ /* 0x000fe20008010000 */
[----:B------:R-:W-:Y:S02]  /*3210*/  FADD.FTZ R168, R88, UR4 ;  /* 0x0000000458a87e21 */ /* 0x000fe40008010000 */
[----:B------:R-:W-:Y:S01]  /*3220*/  FMUL.FTZ R194, R107, R194 ;  /* 0x000000c26bc27220 */ /* 0x000fe20000410000 */
[----:B------:R-:W-:Y:S01]  /*3230*/  FADD.FTZ R173, R77, UR4 ;  /* 0x000000044dad7e21 */ /* 0x000fe20008010000 */
[----:B------:R-:W-:Y:S01]  /*3240*/  FADD.FTZ R183, R85, UR4 ;  /* 0x0000000455b77e21 */ /* 0x000fe20008010000 */
[----:B------:R-:W-:Y:S01]  /*3250*/  FMUL.FTZ R174, R94, R175 ;  /* 0x000000af5eae7220 */ /* 0x000fe20000410000 */
[----:B------:R-:W-:Y:S01]  /*3260*/  FADD.FTZ R195, R87, UR4 ;  /* 0x0000000457c37e21 */ /* 0x000fe20008010000 */
[----:B------:R-:W-:Y:S01]  /*3270*/  FMUL.FTZ R168, R105, R168 ;  /* 0x000000a869a87220 */ /* 0x000fe20000410000 */
[----:B------:R-:W-:Y:S01]  /*3280*/  FMUL.FTZ R175, R17, R194 ;  /* 0x000000c211af7220 */ /* 0x000fe20000410000 */
[----:B------:R-:W-:Y:S01]  /*3290*/  FMUL.FTZ R172, R92, R173 ;  /* 0x000000ad5cac7220 */ /* 0x000fe20000410000 */
[----:B------:R-:W-:Y:S01]  /*32a0*/  FMUL.FTZ R173, R100, R183 ;  /* 0x000000b764ad7220 */ /* 0x000fe20000410000 */
[----:B------:R-:W-:Y:S01]  /*32b0*/  FADD.FTZ R186, R86, UR4 ;  /* 0x0000000456ba7e21 */ /* 0x000fe20008010000 */
[----:B------:R-:W-:Y:S01]  /*32c0*/  FMUL.FTZ R183, R102, R195 ;  /* 0x000000c366b77220 */ /* 0x000fe20000410000 */
[----:B------:R-:W-:-:S02]  /*32d0*/  FMUL.FTZ R221, R15, R168 ;  /* 0x000000a80fdd7220 */ /* 0x000fc40000410000 */
[----:B------:R-:W-:Y:S01]  /*32e0*/  FMUL.FTZ R186, R103, R186 ;  /* 0x000000ba67ba7220 */ /* 0x000fe20000410000 */
[----:B-1----:R-:W-:Y:S01]  /*32f0*/  FMUL.FTZ R220, R14, R183 ;  /* 0x000000b70edc7220 */ /* 0x002fe20000410000 */
[----:B------:R-:W-:Y:S02]  /*3300*/  FADD.FTZ R184, R84, UR4 ;  /* 0x0000000454b87e21 */ /* 0x000fe40008010000 */
[----:B------:R-:W-:Y:S01]  /*3310*/  FMUL.FTZ R219, R13, R186 ;  /* 0x000000ba0ddb7220 */ /* 0x000fe20000410000 */
[----:B------:R-:W-:Y:S01]  /*3320*/  FADD.FTZ R215, R83, UR4 ;  /* 0x0000000453d77e21 */ /* 0x000fe20008010000 */
[----:B------:R-:W-:Y:S01]  /*3330*/  FMUL.FTZ R184, R101, R184 ;  /* 0x000000b865b87220 */ /* 0x000fe20000410000 */
[----:B------:R-:W-:Y:S01]  /*3340*/  FMUL.FTZ R218, R12, R173 ;  /* 0x000000ad0cda7220 */ /* 0x000fe20000410000 */
[----:B------:R-:W-:Y:S04]  /*3350*/  STS [R132+0x1080], R5 ;  /* 0x0010800584007388 */ /* 0x000fe80000000800 */
[----:B------:R0:W-:Y:S04]  /*3360*/  STS [R131+0x1100], R0 ;  /* 0x0011000083007388 */ /* 0x0001e80000000800 */
[----:B------:R-:W-:Y:S01]  /*3370*/  STS [R130+0x1180], R135 ;  /* 0x0011808782007388 */ /* 0x000fe20000000800 */
[----:B0-----:R-:W-:-:S03]  /*3380*/  IMAD.U32 R0, RZ, RZ, UR27 ;  /* 0x0000001bff007e24 */ /* 0x001fc6000f8e00ff */
[----:B------:R-:W-:Y:S02]  /*3390*/  STS [R121+0x1200], R4 ;  /* 0x0012000479007388 */ /* 0x000fe40000000800 */
[----:B------:R-:W-:Y:S02]  /*33a0*/  @!P2 IADD3 R0, R0, -0x2, RZ ;  /* 0xfffffffe0000a810 */ /* 0x000fe40007ffe0ff */
[----:B---3--:R-:W-:Y:S04]  /*33b0*/  STS [R120+0x1280], R65 ;  /* 0x0012804178007388 */ /* 0x008fe80000000800 */
[----:B--2---:R0:W-:Y:S01]  /*33c0*/  STS [R119+0x1300], R6 ;  /* 0x0013000677007388 */ /* 0x0041e20000000800 */
[----:B------:R-:W-:-:S03]  /*33d0*/  @!P2 IMAD R3, R0, R3, UR7 ;  /* 0x000000070003ae24 */ /* 0x000fc6000f8e0203 */
[----:B----4-:R-:W-:Y:S01]  /*33e0*/  STS [R118+0x1380], R67 ;  /* 0x0013804376007388 */ /* 0x010fe20000000800 */
[----:B------:R-:W-:-:S03]  /*33f0*/  IMAD.U32 R0, RZ, RZ, UR54 ;  /* 0x00000036ff007e24 */ /* 0x000fc6000f8e00ff */
[----:B------:R-:W-:Y:S04]  /*3400*/  STS [R117+0x1400], R64 ;  /* 0x0014004075007388 */ /* 0x000fe80000000800 */
[----:B------:R-:W-:Y:S01]  /*3410*/  STS [R116+0x1480], R69 ;  /* 0x0014804574007388 */ /* 0x000fe20000000800 */
[----:B0-----:R-:W-:-:S03]  /*3420*/  FADD.FTZ R6, R90, UR4 ;  /* 0x000000045a067e21 */ /* 0x001fc60008010000 */
[----:B------:R-:W-:Y:S01]  /*3430*/  STS [R115+0x1500], R66 ;  /* 0x0015004273007388 */ /* 0x000fe20000000800 */
[----:B------:R-:W-:-:S03]  /*3440*/  FMUL.FTZ R0, R0, 1.4426950216293334961 ;  /* 0x3fb8aa3b00007820 */ /* 0x000fc60000410000 */
[----:B------:R-:W-:Y:S04]  /*3450*/  STS [R114+0x1580], R71 ;  /* 0x0015804772007388 */ /* 0x000fe80000000800 */
[----:B------:R-:W-:Y:S04]  /*3460*/  STS [R113+0x1600], R68 ;  /* 0x0016004471007388 */ /* 0x000fe80000000800 */
[----:B------:R-:W-:Y:S04]  /*3470*/  STS [R112+0x1680], R163 ;  /* 0x001680a370007388 */ /* 0x000fe80000000800 */
[----:B------:R-:W-:Y:S04]  /*3480*/  STS [R111+0x1700], R70 ;  /* 0x001700466f007388 */ /* 0x000fe80000000800 */
[----:B------:R-:W-:Y:S04]  /*3490*/  STS [R110+0x1780], R165 ;  /* 0x001780a56e007388 */ /* 0x000fe80000000800 */
[----:B------:R0:W-:Y:S01]  /*34a0*/  STS [R109+0x1800], R134 ;  /* 0x001800866d007388 */ /* 0x0001e20000000800 */
[----:B------:R-:W-:Y:S01]  /*34b0*/  SEL R4, R2, UR19, P1 ;  /* 0x0000001302047c07 */ /* 0x000fe20008800000 */
[----:B------:R-:W-:Y:S01]  /*34c0*/  NOP ;  /* 0x0000000000007918 */ /* 0x000fe20000000000 */
[----:B0-----:R-:W-:-:S02]  /*34d0*/  FMUL.FTZ R134, R0, R6 ;  /* 0x0000000600867220 */ /* 0x001fc40000410000 */
[----:B------:R-:W-:Y:S01]  /*34e0*/  LEA R5, R4, R153, 0x2 ;  /* 0x0000009904057211 */ /* 0x000fe200078e10ff */
[----:B------:R-:W0:Y:S03]  /*34f0*/  LDS R171, [R106+0x1080] ;  /* 0x001080006aab7984 */ /* 0x000e260000000800 */
[----:B------:R-:W1:Y:S01]  /*3500*/  MUFU.EX2 R134, R134 ;  /* 0x0000008600867308 */ /* 0x000e620000000800 */
[----:B------:R-:W2:Y:S04]  /*3510*/  LDS R170, [R106+0x1084] ;  /* 0x001084006aaa7984 */ /* 0x000ea80000000800 */
[----:B------:R-:W3:Y:S04]  /*3520*/  LDS R169, [R106+0x1088] ;  /* 0x001088006aa97984 */ /* 0x000ee80000000800 */
        /* <DEDUP_REMOVED lines=13> */
[----:B-1----:R1:W-:Y:S01]  /*3600*/  STS [R5+0x4640], R134 ;  /* 0x0046408605007388 */ /* 0x0023e20000000800 */
[----:B------:R-:W-:Y:S01]  /*3610*/  FADD.FTZ R4, R88, UR4 ;  /* 0x0000000458047e21 */ /* 0x000fe20008010000 */
[----:B------:R-:W-:Y:S01]  /*3620*/  MOV R64, 0x8 ;  /* 0x0000000800407802 */ /* 0x000fe20000000f00 */
[----:B-1----:R-:W-:-:S04]  /*3630*/  FADD.FTZ R5, R89, UR4 ;  /* 0x0000000459057e21 */ /* 0x002fc80008010000 */
[C---:B------:R-:W-:Y:S01]  /*3640*/  FMUL.FTZ R223, R0.reuse, R5 ;  /* 0x0000000500df7220 */ /* 0x040fe20000410000 */
[----:B------:R-:W-:Y:S01]  /*3650*/  HFMA2.MMA R68, -RZ, RZ, 1.875, 0 ;  /* 0x3f800000ff447435 */ /* 0x000fe200000001ff */
[C---:B------:R-:W-:Y:S01]  /*3660*/  FMUL.FTZ R224, R0.reuse, R4 ;  /* 0x0000000400e07220 */ /* 0x040fe20000410000 */
[----:B------:R-:W-:Y:S02]  /*3670*/  IMAD.MOV.U32 R69, RZ, RZ, RZ ;  /* 0x000000ffff457224 */ /* 0x000fe400078e00ff */
[----:B------:R-:W-:Y:S01]  /*3680*/  FMUL.FTZ R185, R0, R185 ;  /* 0x000000b900b97220 */ /* 0x000fe20000410000 */
[----:B------:R-:W1:Y:S01]  /*3690*/  MUFU.EX2 R223, R223 ;  /* 0x000000df00df7308 */ /* 0x000e620000000800 */
[----:B------:R-:W-:Y:S01]  /*36a0*/  FADD.FTZ R65, R86, UR4 ;  /* 0x0000000456417e21 */ /* 0x000fe20008010000 */
[----:B------:R-:W-:Y:S01]  /*36b0*/  @!P2 IMAD.WIDE R2, R3, R64, UR10 ;  /* 0x0000000a0302ae25 */ /* 0x000fe2000f8e0240 */
[----:B------:R-:W-:Y:S03]  /*36c0*/  BAR.SYNC.DEFER_BLOCKING 0x0 ;  /* 0x0000000000007b1d */ /* 0x000fe60000010000 */
[----:B------:R-:W-:Y:S01]  /*36d0*/  FADD.FTZ R165, R81, UR4 ;  /* 0x0000000451a57e21 */ /* 0x000fe20008010000 */
[----:B------:R-:W-:-:S02]  /*36e0*/  FMUL.FTZ R176, R0, R65 ;  /* 0x0000004100b07220 */ /* 0x000fc40000410000 */
[----:B------:R-:W2:Y:S01]  /*36f0*/  MUFU.EX2 R224, R224 ;  /* 0x000000e000e07308 */ /* 0x000ea20000000800 */
[----:B------:R-:W-:Y:S01]  /*3700*/  FMUL.FTZ R65, R93, R166 ;  /* 0x000000a65d417220 */ /* 0x000fe20000410000 */
[C---:B------:R-:W-:Y:S01]  /*3710*/  FMUL.FTZ R166, R0.reuse, R165 ;  /* 0x000000a500a67220 */ /* 0x040fe20000410000 */
[----:B------:R-:W-:Y:S01]  /*3720*/  FMUL.FTZ R189, R0, R189 ;  /* 0x000000bd00bd7220 */ /* 0x000fe20000410000 */
[----:B------:R-:W-:-:S04]  /*3730*/  FMUL.FTZ R165, R104, R197 ;  /* 0x000000c568a57220 */ /* 0x000fc80000410000 */
[----:B------:R-:W3:Y:S01]  /*3740*/  MUFU.EX2 R185, R185 ;  /* 0x000000b900b97308 */ /* 0x000ee20000000800 */
[----:B------:R-:W-:Y:S01]  /*3750*/  FMUL.FTZ R222, R16, R165 ;  /* 0x000000a510de7220 */ /* 0x000fe20000410000 */
[----:B------:R4:W5:Y:S06]  /*3760*/  @!P2 LDG.E.64 R68, desc[UR28][R2.64] ;  /* 0x0000001c0244a981 */ /* 0x00096c000c1e1b00 */
[----:B------:R-:W0:Y:S01]  /*3770*/  MUFU.EX2 R176, R176 ;  /* 0x000000b000b07308 */ /* 0x000e220000000800 */
[----:B-1----:R-:W-:Y:S01]  /*3780*/  FMUL.FTZ R197, R134, R223 ;  /* 0x000000df86c57220 */ /* 0x002fe20000410000 */
[----:B----4-:R-:W-:-:S06]  /*3790*/  FADD.FTZ R3, R84, UR4 ;  /* 0x0000000454037e21 */ /* 0x010fcc0008010000 */
[----:B------:R-:W1:Y:S01]  /*37a0*/  MUFU.EX2 R189, R189 ;  /* 0x000000bd00bd7308 */ /* 0x000e620000000800 */
[----:B------:R-:W-:Y:S01]  /*37b0*/  FMUL.FTZ R188, R0, R3 ;  /* 0x0000000300bc7220 */ /* 0x000fe20000410000 */
[----:B------:R-:W-:Y:S01]  /*37c0*/  FADD.FTZ R3, R83, UR4 ;  /* 0x0000000453037e21 */ /* 0x000fe20008010000 */
[----:B------:R-:W-:Y:S01]  /*37d0*/  FADD.FTZ R163, R82, UR4 ;  /* 0x0000000452a37e21 */ /* 0x000fe20008010000 */
[----:B------:R-:W-:Y:S02]  /*37e0*/  FFMA.FTZ R194, R175, R223, R222 ;  /* 0x000000dfafc27223 */ /* 0x000fe400000100de */
[----:B------:R-:W-:Y:S02]  /*37f0*/  FMUL.FTZ R164, R0, R3 ;  /* 0x0000000300a47220 */ /* 0x000fe40000410000 */
[----:B------:R-:W4:Y:S01]  /*3800*/  MUFU.EX2 R188, R188 ;  /* 0x000000bc00bc7308 */ /* 0x000f220000000800 */
[----:B--2---:R-:W-:Y:S01]  /*3810*/  FMUL.FTZ R196, R224, R197 ;  /* 0x000000c5e0c47220 */ /* 0x004fe20000410000 */
[----:B------:R-:W-:Y:S01]  /*3820*/  FMUL.FTZ R163, R0, R163 ;  /* 0x000000a300a37220 */ /* 0x000fe20000410000 */
[----:B------:R-:W-:-:S02]  /*3830*/  FFMA.FTZ R194, R224, R194, R221 ;  /* 0x000000c2e0c27223 */ /* 0x000fc400000100dd */
[----:B---3--:R-:W-:-:S03]  /*3840*/  FMUL.FTZ R183, R185, R196 ;  /* 0x000000c4b9b77220 */ /* 0x008fc60000410000 */
[----:B------:R-:W2:Y:S01]  /*3850*/  MUFU.EX2 R164, R164 ;  /* 0x000000a400a47308 */ /* 0x000ea20000000800 */
[----:B------:R-:W-:Y:S01]  /*3860*/  FFMA.FTZ R194, R185, R194, R220 ;  /* 0x000000c2b9c27223 */ /* 0x000fe200000100dc */
[----:B------:R-:W-:Y:S01]  /*3870*/  FADD.FTZ R3, R80, UR4 ;  /* 0x0000000450037e21 */ /* 0x000fe20008010000 */
[C---:B0-----:R-:W-:Y:S01]  /*3880*/  FMUL.FTZ R186, R176.reuse, R183 ;  /* 0x000000b7b0ba7220 */ /* 0x041fe20000410000 */
[----:B------:R-:W-:Y:S01]  /*3890*/  FADD.FTZ R2, R79, UR4 ;  /* 0x000000044f027e21 */ /* 0x000fe20008010000 */
[----:B------:R-:W-:-:S03]  /*38a0*/  FFMA.FTZ R194, R176, R194, R219 ;  /* 0x000000c2b0c27223 */ /* 0x000fc600000100db */
[----:B------:R-:W0:Y:S01]  /*38b0*/  MUFU.EX2 R163, R163 ;  /* 0x000000a300a37308 */ /* 0x000e220000000800 */
[----:B------:R-:W-:Y:S01]  /*38c0*/  FMUL.FTZ R195, R0, R3 ;  /* 0x0000000300c37220 */ /* 0x000fe20000410000 */
[----:B-1----:R-:W-:Y:S01]  /*38d0*/  FMUL.FTZ R173, R189, R186 ;  /* 0x000000babdad7220 */ /* 0x002fe20000410000 */
[----:B------:R-:W-:Y:S01]  /*38e0*/  FADD.FTZ R208, R82, UR4 ;  /* 0x0000000452d07e21 */ /* 0x000fe20008010000 */
[----:B------:R-:W-:Y:S01]  /*38f0*/  FMUL.FTZ R215, R98, R215 ;  /* 0x000000d762d77220 */ /* 0x000fe20000410000 */
[----:B------:R-:W-:Y:S01]  /*3900*/  FMUL.FTZ R168, R0, R2 ;  /* 0x0000000200a87220 */ /* 0x000fe20000410000 */
[----:B------:R-:W-:Y:S02]  /*3910*/  FMUL.FTZ R217, R11, R184 ;  /* 0x000000b80bd97220 */ /* 0x000fe40000410000 */
[----:B------:R-:W1:Y:S01]  /*3920*/  MUFU.EX2 R166, R166 ;  /* 0x000000a600a67308 */ /* 0x000e620000000800 */
[----:B------:R-:W-:Y:S01]  /*3930*/  FFMA.FTZ R194, R189, R194, R218 ;  /* 0x000000c2bdc27223 */ /* 0x000fe200000100da */
[----:B----4-:R-:W-:Y:S01]  /*3940*/  FMUL.FTZ R173, R188, R173 ;  /* 0x000000adbcad7220 */ /* 0x010fe20000410000 */
[----:B------:R-:W-:Y:S01]  /*3950*/  FADD.FTZ R207, R81, UR4 ;  /* 0x0000000451cf7e21 */ /* 0x000fe20008010000 */
[----:B------:R-:W-:Y:S01]  /*3960*/  FMUL.FTZ R208, R99, R208 ;  /* 0x000000d063d07220 */ /* 0x000fe20000410000 */
[----:B------:R-:W-:Y:S01]  /*3970*/  FMUL.FTZ R215, R10, R215 ;  /* 0x000000d70ad77220 */ /* 0x000fe20000410000 */
[----:B------:R-:W-:-:S02]  /*3980*/  FFMA.FTZ R194, R188, R194, R217 ;  /* 0x000000c2bcc27223 */ /* 0x000fc400000100d9 */
[----:B------:R-:W3:Y:S01]  /*3990*/  MUFU.EX2 R165, R195 ;  /* 0x000000c300a57308 */ /* 0x000ee20000000800 */
[----:B--2---:R-:W-:Y:S01]  /*39a0*/  FMUL.FTZ R184, R164, R173 ;  /* 0x000000ada4b87220 */ /* 0x004fe20000410000 */
[----:B------:R-:W-:Y:S01]  /*39b0*/  FADD.FTZ R206, R80, UR4 ;  /* 0x0000000450ce7e21 */ /* 0x000fe20008010000 */
[----:B------:R-:W-:Y:S01]  /*39c0*/  FMUL.FTZ R207, R96, R207 ;  /* 0x000000cf60cf7220 */ /* 0x000fe20000410000 */
[----:B------:R-:W-:Y:S01]  /*39d0*/  FMUL.FTZ R208, R9, R208 ;  /* 0x000000d009d07220 */ /* 0x000fe20000410000 */
[----:B------:R-:W-:-:S03]  /*39e0*/  FFMA.FTZ R194, R164, R194, R215 ;  /* 0x000000c2a4c27223 */ /* 0x000fc600000100d7 */
[----:B------:R-:W2:Y:S01]  /*39f0*/  MUFU.EX2 R168, R168 ;  /* 0x000000a800a87308 */ /* 0x000ea20000000800 */
[----:B0-----:R-:W-:Y:S01]  /*3a00*/  FMUL.FTZ R173, R163, R184 ;  /* 0x000000b8a3ad7220 */ /* 0x001fe20000410000 */
[----:B------:R-:W-:Y:S01]  /*3a10*/  ISETP.NE.AND P2, PT, R158, 0x3f, PT ;  /* 0x0000003f9e00780c */ /* 0x000fe20003f45270 */
[----:B------:R-:W-:Y:S01]  /*3a20*/  FMUL.FTZ R206, R97, R206 ;  /* 0x000000ce61ce7220 */ /* 0x000fe20000410000 */
[----:B------:R-:W-:Y:S01]  /*3a30*/  FMUL.FTZ R207, R8, R207 ;  /* 0x000000cf08cf7220 */ /* 0x000fe20000410000 */
[----:B------:R-:W-:Y:S01]  /*3a40*/  FFMA.FTZ R194, R163, R194, R208 ;  /* 0x000000c2a3c27223 */ /* 0x000fe200000100d0 */
[C---:B-1----:R-:W-:Y:S01]  /*3a50*/  FMUL.FTZ R184, R166.reuse, R173 ;  /* 0x000000ada6b87220 */ /* 0x042fe20000410000 */
[----:B------:R-:W-:Y:S02]  /*3a60*/  FMUL.FTZ R206, R7, R206 ;  /* 0x000000ce07ce7220 */ /* 0x000fe40000410000 */
[----:B------:R-:W-:Y:S01]  /*3a70*/  FFMA.FTZ R194, R166, R194, R207 ;  /* 0x000000c2a6c27223 */ /* 0x000fe200000100cf */
[----:B------:R-:W-:Y:S01]  /*3a80*/  FADD.FTZ R177, R78, UR4 ;  /* 0x000000044eb17e21 */ /* 0x000fe20008010000 */
[----:B------:R-:W-:Y:S01]  /*3a90*/  FADD.FTZ R181, R77, UR4 ;  /* 0x000000044db57e21 */ /* 0x000fe20008010000 */
[----:B------:R-:W-:Y:S01]  /*3aa0*/  FADD.FTZ R187, R76, UR4 ;  /* 0x000000044cbb7e21 */ /* 0x000fe20008010000 */
[----:B------:R-:W-:Y:S01]  /*3ab0*/  FADD.FTZ R182, R75, UR4 ;  /* 0x000000044bb67e21 */ /* 0x000fe20008010000 */
[----:B---3--:R-:W-:Y:S01]  /*3ac0*/  FMUL.FTZ R173, R165, R184 ;  /* 0x000000b8a5ad7220 */ /* 0x008fe20000410000 */
[----:B------:R-:W-:Y:S01]  /*3ad0*/  FMUL.FTZ R205, R161, R174 ;  /* 0x000000aea1cd7220 */ /* 0x000fe20000410000 */
[----:B------:R-:W-:Y:S01]  /*3ae0*/  FFMA.FTZ R194, R165, R194, R206 ;  /* 0x000000c2a5c27223 */ /* 0x000fe200000100ce */
[C---:B------:R-:W-:Y:S01]  /*3af0*/  FMUL.FTZ R195, R0.reuse, R177 ;  /* 0x000000b100c37220 */ /* 0x040fe20000410000 */
[C---:B------:R-:W-:Y:S01]  /*3b00*/  FMUL.FTZ R197, R0.reuse, R181 ;  /* 0x000000b500c57220 */ /* 0x040fe20000410000 */
[C---:B------:R-:W-:Y:S01]  /*3b10*/  FMUL.FTZ R201, R0.reuse, R187 ;  /* 0x000000bb00c97220 */ /* 0x040fe20000410000 */
[----:B------:R-:W-:Y:S01]  /*3b20*/  FMUL.FTZ R203, R0, R182 ;  /* 0x000000b600cb7220 */ /* 0x000fe20000410000 */
[C---:B--2---:R-:W-:Y:S01]  /*3b30*/  FMUL.FTZ R0, R168.reuse, R173 ;  /* 0x000000ada8007220 */ /* 0x044fe20000410000 */
[----:B------:R-:W-:Y:S01]  /*3b40*/  FFMA.FTZ R173, R168, R194, R205 ;  /* 0x000000c2a8ad7223 */ /* 0x000fe200000100cd */
[----:B------:R-:W-:-:S06]  /*3b50*/  @P2 LEA R194, R158, R153, 0x2 ;  /* 0x000000999ec22211 */ /* 0x000fcc00078e10ff */
[----:B------:R-:W0:Y:S01]  /*3b60*/  @P2 LDS R194, [R194+0x4e44] ;  /* 0x004e4400c2c22984 */ /* 0x000e220000000800 */
[----:B------:R-:W1:Y:S01]  /*3b70*/  MUFU.EX2 R195, R195 ;  /* 0x000000c300c37308 */ /* 0x000e620000000800 */
[----:B------:R-:W-:-:S07]  /*3b80*/  FADD.FTZ R204, R78, UR4 ;  /* 0x000000044ecc7e21 */ /* 0x000fce0008010000 */
[----:B------:R-:W2:Y:S01]  /*3b90*/  MUFU.EX2 R197, R197 ;  /* 0x000000c500c57308 */ /* 0x000ea20000000800 */
[----:B------:R-:W-:-:S07]  /*3ba0*/  FMUL.FTZ R204, R95, R204 ;  /* 0x000000cc5fcc7220 */ /* 0x000fce0000410000 */
[----:B------:R-:W3:Y:S01]  /*3bb0*/  MUFU.EX2 R201, R201 ;  /* 0x000000c900c97308 */ /* 0x000ee20000000800 */
[----:B------:R-:W-:Y:S01]  /*3bc0*/  FMUL.FTZ R204, R225, R204 ;  /* 0x000000cce1cc7220 */ /* 0x000fe20000410000 */
[----:B------:R-:W-:Y:S01]  /*3bd0*/  FADD.FTZ R64, R75, UR4 ;  /* 0x000000044b407e21 */ /* 0x000fe20008010000 */
[----:B-1----:R-:W-:-:S05]  /*3be0*/  FMUL.FTZ R0, R195, R0 ;  /* 0x00000000c3007220 */ /* 0x002fca0000410000 */
[----:B------:R-:W1:Y:S01]  /*3bf0*/  MUFU.EX2 R203, R203 ;  /* 0x000000cb00cb7308 */ /* 0x000e620000000800 */
[----:B------:R-:W-:Y:S01]  /*3c00*/  FMUL.FTZ R172, R179, R172 ;  /* 0x000000acb3ac7220 */ /* 0x000fe20000410000 */
[----:B------:R-:W-:Y:S01]  /*3c10*/  FFMA.FTZ R174, R195, R173, R204 ;  /* 0x000000adc3ae7223 */ /* 0x000fe200000100cc */
[----:B------:R-:W-:Y:S01]  /*3c20*/  FMUL.FTZ R173, R91, R64 ;  /* 0x000000405bad7220 */ /* 0x000fe20000410000 */
[C---:B--2---:R-:W-:Y:S01]  /*3c30*/  FMUL.FTZ R0, R197.reuse, R0 ;  /* 0x00000000c5007220 */ /* 0x044fe20000410000 */
[----:B------:R-:W-:Y:S01]  /*3c40*/  FMUL.FTZ R184, R178, R65 ;  /* 0x00000041b2b87220 */ /* 0x000fe20000410000 */
[----:B------:R-:W-:Y:S01]  /*3c50*/  FFMA.FTZ R174, R197, R174, R172 ;  /* 0x000000aec5ae7223 */ /* 0x000fe200000100ac */
[----:B------:R-:W-:Y:S01]  /*3c60*/  FMUL.FTZ R186, R180, R173 ;  /* 0x000000adb4ba7220 */ /* 0x000fe20000410000 */
[----:B------:R-:W-:Y:S01]  /*3c70*/  BSSY B0, `(.L_x_4693) ;  /* 0x0000013000007945 */ /* 0x000fe20003800000 */
[C---:B---3--:R-:W-:Y:S01]  /*3c80*/  FMUL.FTZ R0, R201.reuse, R0 ;  /* 0x00000000c9007220 */ /* 0x048fe20000410000 */
[----:B------:R-:W-:Y:S01]  /*3c90*/  FFMA.FTZ R65, R201, R174, R184 ;  /* 0x000000aec9417223 */ /* 0x000fe200000100b8 */
[----:B------:R-:W-:-:S02]  /*3ca0*/  LEA R196, R158, R153, 0x3 ;  /* 0x000000999ec47211 */ /* 0x000fc400078e18ff */
[C---:B-1----:R-:W-:Y:S01]  /*3cb0*/  FMUL.FTZ R64, R203.reuse, R0 ;  /* 0x00000000cb407220 */ /* 0x042fe20000410000 */
        /* <DEDUP_REMOVED lines=14> */
.L_x_4694:
[----:B------:R-:W-:Y:S05]  /*3da0*/  BSYNC B0 ;  /* 0x0000000000007941 */ /* 0x000fea0003800000 */
.L_x_4693:
[----:B------:R-:W-:Y:S01]  /*3db0*/  ISETP.GT.U32.AND P2, PT, R158, 0x1f, PT ;  /* 0x0000001f9e00780c */ /* 0x000fe20003f44070 */
        /* <DEDUP_REMOVED lines=47> */
.L_x_4758:
[----:B------:R-:W-:Y:S01]  /*40b0*/  ISETP.GE.AND P3, PT, R157, 0x10, PT ;  /* 0x000000109d00780c */ /* 0x000fe20003f66270 */
[----:B------:R-:W-:-:S12]  /*40c0*/  UMOV UR19, 0xffffffff ;  /* 0xffffffff00137882 */ /* 0x000fd80000000000 */
[C---:B-12---:R-:W-:Y:S01]  /*40d0*/  @P3 FFMA.FTZ R67, R66.reuse, R167, R67 ;  /* 0x000000a742433223 */ /* 0x046fe20000010043 */
[----:B---3--:R-:W-:Y:S01]  /*40e0*/  @P3 FMUL.FTZ R66, R66, R71 ;  /* 0x0000004742423220 */ /* 0x008fe20000410000 */
[----:B------:R-:W-:Y:S06]  /*40f0*/  BRA.DIV UR19, `(.L_x_4697) ;  /* 0x0000004613887947 */ /* 0x000fec000b800000 */
.L_x_4761:
[----:B------:R-:W-:-:S03]  /*4100*/  UMOV UR19, 0xffffffff ;  /* 0xffffffff00137882 */ /* 0x000fc60000000000 */
[----:B------:R-:W-:Y:S05]  /*4110*/  BRA.DIV UR19, `(.L_x_4698) ;  /* 0x0000004613a87947 */ /* 0x000fea000b800000 */
.L_x_4764:
[----:B------:R-:W-:-:S03]  /*4120*/  UMOV UR19, 0xffffffff ;  /* 0xffffffff00137882 */ /* 0x000fc60000000000 */
[----:B------:R-:W-:Y:S05]  /*4130*/  BRA.DIV UR19, `(.L_x_4699) ;  /* 0x0000004613c87947 */ /* 0x000fea000b800000 */
[----:B------:R-:W1:Y:S04]  /*4140*/  SHFL.UP PT, R66, R66, 0x1, RZ ;  /* 0x0420000042427989 */ /* 0x000e6800000e00ff */
[----:B------:R-:W2:Y:S04]  /*4150*/  SHFL.UP PT, R67, R67, 0x1, RZ ;  /* 0x0420000043437989 */ /* 0x000ea800000e00ff */
[----:B-----5:R-:W3:Y:S04]  /*4160*/  SHFL.IDX PT, R68, R68, RZ, 0x1f ;  /* 0x00001fff44447589 */ /* 0x020ee800000e0000 */
[----:B------:R-:W4:Y:S02]  /*4170*/  SHFL.IDX PT, R69, R69, RZ, 0x1f ;  /* 0x00001fff45457589 */ /* 0x000f2400000e0000 */
.L_x_4770:
[C---:B-12-4-:R-:W-:Y:S01]  /*4180*/  @P1 FFMA.FTZ R69, R66.reuse, R69, R67 ;  /* 0x0000004542451223 */ /* 0x056fe20000010043 */
[----:B---3--:R-:W-:-:S03]  /*4190*/  @P1 FMUL.FTZ R68, R66, R68 ;  /* 0x0000004442441220 */ /* 0x008fc60000410000 */
[C---:B------:R-:W-:Y:S01]  /*41a0*/  FFMA.FTZ R71, R64.reuse, R69, R65 ;  /* 0x0000004540477223 */ /* 0x040fe20000010041 */
[----:B------:R-:W-:-:S05]  /*41b0*/  FMUL.FTZ R70, R64, R68 ;  /* 0x0000004440467220 */ /* 0x000fca0000410000 */
[----:B------:R1:W-:Y:S02]  /*41c0*/  STS.128 [R135+0x4230], R68 ;  /* 0x0042304487007388 */ /* 0x0003e40000000c00 */
.L_x_4695:
[----:B------:R-:W-:Y:S05]  /*41d0*/  WARPSYNC.ALL ;  /* 0x0000000000007948 */ /* 0x000fea0003800000 */
[----:B------:R-:W-:Y:S01]  /*41e0*/  BAR.SYNC.DEFER_BLOCKING 0x0 ;  /* 0x0000000000007b1d */ /* 0x000fe20000010000 */
[C---:B0-----:R-:W-:Y:S01]  /*41f0*/  FMUL.FTZ R66, R203.reuse, R194 ;  /* 0x000000c2cb427220 */ /* 0x041fe20000410000 */
[----:B------:R-:W-:Y:S01]  /*4200*/  FFMA.FTZ R64, R203, R209, R202 ;  /* 0x000000d1cb407223 */ /* 0x000fe200000100ca */
[----:B------:R-:W-:Y:S01]  /*4210*/  MOV R67, UR51 ;  /* 0x0000003300437c02 */ /* 0x000fe20008000f00 */
[----:B-1----:R-:W-:Y:S02]  /*4220*/  IMAD.MOV.U32 R135, RZ, RZ, RZ ;  /* 0x000000ffff877224 */ /* 0x002fe400078e00ff */
        /* <DEDUP_REMOVED lines=17> */
[----:B------:R-:W-:Y:S02]  /*4340*/  @!P0 LEA R66, R70, R153, 0x3 ;  /* 0x0000009946428211 */ /* 0x000fe400078e18ff */
[C---:B------:R-:W-:Y:S01]  /*4350*/  FMUL.FTZ R65, R164.reuse, R65 ;  /* 0x00000041a4417220 */ /* 0x040fe20000410000 */
[----:B------:R-:W-:-:S03]  /*4360*/  FFMA.FTZ R64, R164, R64, R191 ;  /* 0x00000040a4407223 */ /* 0x000fc600000100bf */
[C---:B-----5:R-:W-:Y:S01]  /*4370*/  FMUL.FTZ R68, R188.reuse, R65 ;  /* 0x00000041bc447220 */ /* 0x060fe20000410000 */
        /* <DEDUP_REMOVED lines=71> */
.L_x_4787:
        /* <DEDUP_REMOVED lines=8> */
.L_x_4700:
[----:B------:R-:W-:Y:S05]  /*4870*/  WARPSYNC.ALL ;  /* 0x0000000000007948 */ /* 0x000fea0003800000 */
[----:B------:R-:W-:Y:S01]  /*4880*/  BAR.SYNC.DEFER_BLOCKING 0x0 ;  /* 0x0000000000007b1d */ /* 0x000fe20000010000 */
[----:B------:R-:W-:Y:S01]  /*4890*/  USHF.R.S32.HI UR19, URZ, 0x1f, UR49 ;  /* 0x0000001f3f137899 */ /* 0x000fe20008011431 */
[----:B------:R-:W-:Y:S01]  /*48a0*/  ISETP.NE.AND P0, PT, R158, RZ, PT ;  /* 0x000000ff9e00720c */ /* 0x000fe20003f05270 */
[----:B------:R-:W-:Y:S01]  /*48b0*/  IMAD.MOV.U32 R67, RZ, RZ, RZ ;  /* 0x000000ffff437224 */ /* 0x000fe200078e00ff */
[----:B------:R-:W-:Y:S01]  /*48c0*/  MOV R66, R158 ;  /* 0x0000009e00427202 */ /* 0x000fe20000000f00 */
[----:B------:R-:W-:Y:S01]  /*48d0*/  FADD.FTZ R184, -R184, R241 ;  /* 0x000000f1b8b87221 */ /* 0x000fe20000010100 */
[----:B------:R-:W-:Y:S01]  /*48e0*/  FADD.FTZ R186, -R186, R167 ;  /* 0x000000a7baba7221 */ /* 0x000fe20000010100 */
[----:B------:R-:W-:Y:S01]  /*48f0*/  FADD.FTZ R222, -R222, R174 ;  /* 0x000000aedede7221 */ /* 0x000fe20000010100 */
[----:B------:R-:W-:Y:S01]  /*4900*/  FADD.FTZ R221, -R221, R237 ;  /* 0x000000eddddd7221 */ /* 0x000fe20000010100 */
[----:B0-----:R-:W-:-:S04]  /*4910*/  IMAD.WIDE.U32 R64, R122, UR49, R66 ;  /* 0x000000317a407c25 */ /* 0x001fc8000f8e0042 */
[----:B------:R-:W-:Y:S01]  /*4920*/  FADD.FTZ R216, R87, UR4 ;  /* 0x0000000457d87e21 */ /* 0x000fe20008010000 */
[----:B------:R-:W-:Y:S01]  /*4930*/  FADD.FTZ R220, -R220, R238 ;  /* 0x000000eedcdc7221 */ /* 0x000fe20000010100 */
[----:B------:R-:W-:Y:S01]  /*4940*/  FADD.FTZ R213, R86, UR4 ;  /* 0x0000000456d57e21 */ /* 0x000fe20008010000 */
[----:B------:R-:W-:-:S04]  /*4950*/  IMAD.WIDE.U32 R66, R126, UR49, R66 ;  /* 0x000000317e427c25 */ /* 0x000fc8000f8e0042 */
[----:B------:R-:W-:Y:S01]  /*4960*/  FADD.FTZ R219, -R219, R235 ;  /* 0x000000ebdbdb7221 */ /* 0x000fe20000010100 */
[----:B------:R-:W-:Y:S01]  /*4970*/  FADD.FTZ R214, R85, UR4 ;  /* 0x0000000455d67e21 */ /* 0x000fe20008010000 */
[----:B------:R-:W-:Y:S01]  /*4980*/  FADD.FTZ R218, -R218, R236 ;  /* 0x000000ecdada7221 */ /* 0x000fe20000010100 */
[----:B------:R-:W-:Y:S01]  /*4990*/  FADD.FTZ R211, R84, UR4 ;  /* 0x0000000454d37e21 */ /* 0x000fe20008010000 */
[----:B------:R-:W-:Y:S01]  /*49a0*/  FADD.FTZ R217, -R217, R233 ;  /* 0x000000e9d9d97221 */ /* 0x000fe20000010100 */
[----:B------:R-:W-:Y:S01]  /*49b0*/  FADD.FTZ R212, R83, UR4 ;  /* 0x0000000453d47e21 */ /* 0x000fe20008010000 */
[----:B------:R-:W-:Y:S01]  /*49c0*/  FADD.FTZ R215, -R215, R234 ;  /* 0x000000ead7d77221 */ /* 0x000fe20000010100 */
[----:B-1----:R-:W-:Y:S01]  /*49d0*/  FADD.FTZ R210, R81, UR4 ;  /* 0x0000000451d27e21 */ /* 0x002fe20008010000 */
[----:B------:R-:W-:Y:S01]  /*49e0*/  FADD.FTZ R208, -R208, R171 ;  /* 0x000000abd0d07221 */ /* 0x000fe20000010100 */
[----:B------:R-:W-:Y:S01]  /*49f0*/  FADD.FTZ R207, -R207, R170 ;  /* 0x000000aacfcf7221 */ /* 0x000fe20000010100 */
[----:B------:R-:W0:Y:S01]  /*4a00*/  LDS R196, [R196+0x4444] ;  /* 0x00444400c4c47984 */ /* 0x000e220000000800 */
[----:B------:R-:W-:Y:S01]  /*4a10*/  FADD.FTZ R206, -R206, R169 ;  /* 0x000000a9cece7221 */ /* 0x000fe20000010100 */
[----:B------:R-:W-:Y:S01]  /*4a20*/  FADD.FTZ R205, -R205, R240 ;  /* 0x000000f0cdcd7221 */ /* 0x000fe20000010100 */
[----:B------:R-:W-:Y:S01]  /*4a30*/  FADD.FTZ R204, -R204, R239 ;  /* 0x000000efcccc7221 */ /* 0x000fe20000010100 */
[----:B------:R-:W-:Y:S01]  /*4a40*/  FMUL.FTZ R170, R57, R170 ;  /* 0x000000aa39aa7220 */ /* 0x000fe20000410000 */
[----:B------:R-:W-:Y:S01]  /*4a50*/  ULEA UR50, UR27, 0xfffffc00, 0xa ;  /* 0xfffffc001b327891 */ /* 0x000fe2000f8e503f */
[----:B------:R-:W-:Y:S01]  /*4a60*/  FMUL.FTZ R238, R63, R238 ;  /* 0x000000ee3fee7220 */ /* 0x000fe20000410000 */
[----:B------:R-:W-:Y:S01]  /*4a70*/  FMUL.FTZ R236, R61, R236 ;  /* 0x000000ec3dec7220 */ /* 0x000fe20000410000 */
[----:B------:R-:W-:Y:S01]  /*4a80*/  FMUL.FTZ R234, R59, R234 ;  /* 0x000000ea3bea7220 */ /* 0x000fe20000410000 */
[----:B------:R-:W-:Y:S01]  /*4a90*/  FMUL.FTZ R248, R62, R235 ;  /* 0x000000eb3ef87220 */ /* 0x000fe20000410000 */
[----:B------:R-:W-:Y:S01]  /*4aa0*/  FMUL.FTZ R250, R60, R233 ;  /* 0x000000e93cfa7220 */ /* 0x000fe20000410000 */
[----:B------:R-:W-:Y:S01]  /*4ab0*/  FMUL.FTZ R240, R55, R240 ;  /* 0x000000f037f07220 */ /* 0x000fe20000410000 */
[----:B------:R-:W-:Y:S01]  /*4ac0*/  BSSY B0, `(.L_x_4702) ;  /* 0x00000fb000007945 */ /* 0x000fe20003800000 */
[----:B0-----:R-:W-:Y:S01]  /*4ad0*/  FFMA.FTZ R209, R196, R194, R209 ;  /* 0x000000c2c4d17223 */ /* 0x001fe200000100d1 */
[----:B------:R-:W-:-:S03]  /*4ae0*/  IMAD R194, R122, UR19, RZ ;  /* 0x000000137ac27c24 */ /* 0x000fc6000f8e02ff */
[-C--:B------:R-:W-:Y:S01]  /*4af0*/  FFMA.FTZ R202, R203, R209.reuse, R202 ;  /* 0x000000d1cbca7223 */ /* 0x080fe200000100ca */
[----:B------:R-:W-:Y:S02]  /*4b00*/  IMAD R69, R123, UR49, R194 ;  /* 0x000000317b457c24 */ /* 0x000fe4000f8e02c2 */
[----:B------:R-:W-:Y:S01]  /*4b10*/  FMUL.FTZ R180, R180, R209 ;  /* 0x000000d1b4b47220 */ /* 0x000fe20000410000 */
[----:B------:R-:W-:Y:S02]  /*4b20*/  FFMA.FTZ R70, R201, R202, R200 ;  /* 0x000000cac9467223 */ /* 0x000fe400000100c8 */
[----:B------:R-:W-:Y:S01]  /*4b30*/  IADD3 R65, R65, R69, RZ ;  /* 0x0000004541417210 */ /* 0x000fe20007ffe0ff */
[----:B------:R-:W-:Y:S01]  /*4b40*/  FFMA.FTZ R35, R180, R182, R35 ;  /* 0x000000b6b4237223 */ /* 0x000fe20000010023 */
[----:B------:R-:W-:Y:S01]  /*4b50*/  FFMA.FTZ R68, R197, R70, R198 ;  /* 0x00000046c5447223 */ /* 0x000fe200000100c6 */
[----:B------:R-:W-:Y:S01]  /*4b60*/  SHF.L.U32 R69, R158, 0x4, RZ ;  /* 0x000000049e457819 */ /* 0x000fe200000006ff */
[C---:B------:R-:W-:Y:S01]  /*4b70*/  FMUL.FTZ R182, R209.reuse, R182 ;  /* 0x000000b6d1b67220 */ /* 0x040fe20000410000 */
[----:B------:R-:W-:Y:S01]  /*4b80*/  FMUL.FTZ R209, R209, UR54 ;  /* 0x00000036d1d17c20 */ /* 0x000fe20008410000 */
[-C--:B------:R-:W-:Y:S01]  /*4b90*/  FFMA.FTZ R244, R195, R68.reuse, R244 ;  /* 0x00000044c3f47223 */ /* 0x080fe200000100f4 */
[----:B------:R-:W-:Y:S01]  /*4ba0*/  FMUL.FTZ R225, R225, R68 ;  /* 0x00000044e1e17220 */ /* 0x000fe20000410000 */
[----:B------:R-:W-:Y:S01]  /*4bb0*/  FMUL.FTZ R228, R179, R70 ;  /* 0x00000046b3e47220 */ /* 0x000fe20000410000 */
[----:B------:R-:W-:Y:S01]  /*4bc0*/  FMUL.FTZ R229, R186, R182 ;  /* 0x000000b6bae57220 */ /* 0x000fe20000410000 */
[----:B------:R-:W-:Y:S01]  /*4bd0*/  FFMA.FTZ R168, R168, R244, R199 ;  /* 0x000000f4a8a87223 */ /* 0x000fe200000100c7 */
[----:B------:R-:W-:Y:S01]  /*4be0*/  FFMA.FTZ R38, R225, R177, R38 ;  /* 0x000000b1e1267223 */ /* 0x000fe20000010026 */
[-C--:B------:R-:W-:Y:S01]  /*4bf0*/  FFMA.FTZ R37, R228, R181.reuse, R37 ;  /* 0x000000b5e4257223 */ /* 0x080fe20000010025 */
[----:B------:R-:W-:Y:S01]  /*4c00*/  FMUL.FTZ R181, R70, R181 ;  /* 0x000000b546b57220 */ /* 0x000fe20000410000 */
[----:B------:R-:W-:Y:S01]  /*4c10*/  FFMA.FTZ R165, R165, R168, R192 ;  /* 0x000000a8a5a57223 */ /* 0x000fe200000100c0 */
[----:B------:R-:W-:-:S02]  /*4c20*/  IMAD R192, R126, UR19, RZ ;  /* 0x000000137ec07c24 */ /* 0x000fc4000f8e02ff */
[----:B------:R-:W-:Y:S01]  /*4c30*/  FMUL.FTZ R196, R168, R3 ;  /* 0x00000003a8c47220 */ /* 0x000fe20000410000 */
[----:B------:R-:W-:Y:S01]  /*4c40*/  FMUL.FTZ R203, R70, UR54 ;  /* 0x0000003646cb7c20 */ /* 0x000fe20008410000 */
[----:B------:R-:W-:Y:S01]  /*4c50*/  FFMA.FTZ R166, R166, R165, R193 ;  /* 0x000000a5a6a67223 */ /* 0x000fe200000100c1 */
[----:B------:R-:W-:Y:S01]  /*4c60*/  IMAD R71, R127, UR49, R192 ;  /* 0x000000317f477c24 */ /* 0x000fe2000f8e02c0 */
[----:B------:R-:W-:Y:S01]  /*4c70*/  MOV R192, UR7 ;  /* 0x0000000700c07c02 */ /* 0x000fe20008000f00 */
[----:B------:R-:W-:Y:S01]  /*4c80*/  FMUL.FTZ R198, R97, R196 ;  /* 0x000000c461c67220 */ /* 0x000fe20000410000 */
[----:B------:R-:W-:Y:S01]  /*4c90*/  FFMA.FTZ R163, R163, R166, R190 ;  /* 0x000000a6a3a37223 */ /* 0x000fe200000100be */
[----:B------:R-:W-:Y:S01]  /*4ca0*/  IMAD.IADD R67, R67, 0x1, R71 ;  /* 0x0000000143437824 */ /* 0x000fe200078e0247 */
[----:B------:R-:W-:Y:S01]  /*4cb0*/  @!P0 LEA R190, R192, R153, 0x3 ;  /* 0x00000099c0be8211 */ /* 0x000fe200078e18ff */
[----:B------:R-:W-:Y:S01]  /*4cc0*/  FMUL.FTZ R71, R178, R202 ;  /* 0x000000cab2477220 */ /* 0x000fe20000410000 */
[----:B------:R-:W-:Y:S01]  /*4cd0*/  FFMA.FTZ R164, R164, R163, R191 ;  /* 0x000000a3a4a47223 */ /* 0x000fe200000100bf */
[----:B------:R-:W-:Y:S01]  /*4ce0*/  FMUL.FTZ R178, R91, R182 ;  /* 0x000000b65bb27220 */ /* 0x000fe20000410000 */
[----:B------:R-:W-:Y:S01]  /*4cf0*/  FMUL.FTZ R70, R74, R173 ;  /* 0x000000ad4a467220 */ /* 0x000fe20000410000 */
[----:B------:R0:W-:Y:S01]  /*4d00*/  @!P0 STS.64 [R190+0x4f40], R134 ;  /* 0x004f4086be008388 */ /* 0x0001e20000000a00 */
[----:B------:R-:W-:Y:S01]  /*4d10*/  FFMA.FTZ R231, R188, R164, R231 ;  /* 0x000000a4bce77223 */ /* 0x000fe200000100e7 */
[----:B------:R-:W-:Y:S01]  /*4d20*/  LEA.HI.SX32 R188, R69, R69, 0x1b ;  /* 0x0000004545bc7211 */ /* 0x000fe200078fdaff */
[----:B------:R-:W-:Y:S01]  /*4d30*/  FFMA.FTZ R36, R71, R187, R36 ;  /* 0x000000bb47247223 */ /* 0x000fe20000010024 */
[C---:B------:R-:W-:Y:S01]  /*4d40*/  IADD3 R197, R158.reuse, 0x200, RZ ;  /* 0x000002009ec57810 */ /* 0x040fe20007ffe0ff */
[----:B------:R-:W-:Y:S01]  /*4d50*/  FFMA.FTZ R232, R189, R231, R232 ;  /* 0x000000e7bde87223 */ /* 0x000fe200000100e8 */
[C---:B------:R-:W-:Y:S01]  /*4d60*/  VIADD R189, R158.reuse, 0x300 ;  /* 0x000003009ebd7836 */ /* 0x040fe20000000000 */
[----:B------:R-:W-:Y:S01]  /*4d70*/  IADD3 R193, R158, 0x380, RZ ;  /* 0x000003809ec17810 */ /* 0x000fe20007ffe0ff */
[----:B------:R-:W-:-:S02]  /*4d80*/  IMAD R69, R188, 0x4, R153 ;  /* 0x00000004bc457824 */ /* 0x000fc400078e0299 */
[----:B------:R-:W-:Y:S01]  /*4d90*/  FFMA.FTZ R227, R176, R232, R227 ;  /* 0x000000e8b0e37223 */ /* 0x000fe200000100e3 */
[C---:B------:R-:W-:Y:S01]  /*4da0*/  VIADD R195, R158.reuse, 0x3c0 ;  /* 0x000003c09ec37836 */ /* 0x040fe20000000000 */
[----:B------:R-:W-:Y:S01]  /*4db0*/  IADD3 R191, R158, 0x340, RZ ;  /* 0x000003409ebf7810 */ /* 0x000fe20007ffe0ff */
[C---:B0-----:R-:W-:Y:S01]  /*4dc0*/  FMUL.FTZ R135, R202.reuse, UR54 ;  /* 0x00000036ca877c20 */ /* 0x041fe20008410000 */
[----:B------:R-:W-:Y:S01]  /*4dd0*/  FFMA.FTZ R226, R185, R227, R226 ;  /* 0x000000e3b9e27223 */ /* 0x000fe200000100e2 */
[----:B------:R-:W-:Y:S01]  /*4de0*/  FMUL.FTZ R134, R209, R186 ;  /* 0x000000bad1867220 */ /* 0x000fe20000410000 */
[----:B------:R-:W-:Y:S01]  /*4df0*/  FMUL.FTZ R202, R202, R187 ;  /* 0x000000bbcaca7220 */ /* 0x000fe20000410000 */
[----:B------:R-:W-:Y:S01]  /*4e00*/  FMUL.FTZ R230, R135, R184 ;  /* 0x000000b887e67220 */ /* 0x000fe20000410000 */
[----:B------:R-:W-:Y:S01]  /*4e10*/  FFMA.FTZ R224, R224, R226, R183 ;  /* 0x000000e2e0e07223 */ /* 0x000fe200000100b7 */
[----:B------:R-:W-:Y:S01]  /*4e20*/  FFMA.FTZ R187, R91, R180, R134 ;  /* 0x000000b45bbb7223 */ /* 0x000fe20000010086 */
[----:B------:R-:W-:Y:S01]  /*4e30*/  FMUL.FTZ R134, R244, R2 ;  /* 0x00000002f4867220 */ /* 0x000fe20000410000 */
[----:B------:R-:W-:Y:S01]  /*4e40*/  FFMA.FTZ R230, R93, R71, R230 ;  /* 0x000000475de67223 */ /* 0x000fe200000100e6 */
[----:B------:R-:W-:Y:S01]  /*4e50*/  FFMA.FTZ R223, R223, R224, R0 ;  /* 0x000000e0dfdf7223 */ /* 0x000fe20000010000 */
[----:B------:R-:W-:Y:S01]  /*4e60*/  FMUL.FTZ R71, R68, R177 ;  /* 0x000000b144477220 */ /* 0x000fe20000410000 */
[----:B------:R-:W-:Y:S01]  /*4e70*/  FADD.FTZ R0, -R175, R173 ;  /* 0x000000adaf007221 */ /* 0x000fe20000010100 */
[----:B------:R0:W-:Y:S01]  /*4e80*/  STS [R69+0x213c], R178 ;  /* 0x00213cb245007388 */ /* 0x0001e20000000800 */
[----:B------:R-:W-:Y:S01]  /*4e90*/  FMUL.FTZ R135, R223, R6 ;  /* 0x00000006df877220 */ /* 0x000fe20000410000 */
[----:B------:R-:W-:Y:S01]  /*4ea0*/  FMUL.FTZ R176, R94, R134 ;  /* 0x000000865eb07220 */ /* 0x000fe20000410000 */
[----:B------:R-:W-:Y:S01]  /*4eb0*/  FMUL.FTZ R175, R224, R5 ;  /* 0x00000005e0af7220 */ /* 0x000fe20000410000 */
[----:B------:R-:W-:Y:S01]  /*4ec0*/  FMUL.FTZ R180, R92, R181 ;  /* 0x000000b55cb47220 */ /* 0x000fe20000410000 */
[----:B------:R-:W-:Y:S01]  /*4ed0*/  FFMA.FTZ R177, R0, R135, RZ ;  /* 0x0000008700b17223 */ /* 0x000fe200000100ff */
[----:B------:R-:W-:Y:S01]  /*4ee0*/  FMUL.FTZ R179, R227, R216 ;  /* 0x000000d8e3b37220 */ /* 0x000fe20000410000 */
[----:B------:R1:W-:Y:S01]  /*4ef0*/  STS [R69+0x212c], R176 ;  /* 0x00212cb045007388 */ /* 0x0003e20000000800 */
[----:B------:R-:W-:Y:S01]  /*4f00*/  FMUL.FTZ R182, R93, R202 ;  /* 0x000000ca5db67220 */ /* 0x000fe20000410000 */
[----:B------:R-:W-:Y:S01]  /*4f10*/  FMUL.FTZ R183, R231, R214 ;  /* 0x000000d6e7b77220 */ /* 0x000fe20000410000 */
[----:B0-----:R-:W-:Y:S01]  /*4f20*/  FMUL.FTZ R178, R95, R71 ;  /* 0x000000475fb27220 */ /* 0x001fe20000410000 */
[----:B------:R0:W-:Y:S01]  /*4f30*/  STS [R69+0x2134], R180 ;  /* 0x002134b445007388 */ /* 0x0001e20000000800 */
[----:B------:R-:W-:Y:S01]  /*4f40*/  FADD.FTZ R209, R82, UR4 ;  /* 0x0000000452d17e21 */ /* 0x000fe20008010000 */
[----:B------:R-:W-:Y:S01]  /*4f50*/  FADD.FTZ R34, R187, R34 ;  /* 0x00000022bb227221 */ /* 0x000fe20000010000 */
[----:B------:R-:W-:Y:S01]  /*4f60*/  FMUL.FTZ R187, R165, R210 ;  /* 0x000000d2a5bb7220 */ /* 0x000fe20000410000 */
[----:B------:R2:W-:Y:S01]  /*4f70*/  STS [R69+0x2130], R178 ;  /* 0x002130b245007388 */ /* 0x0005e20000000800 */
[----:B------:R-:W-:Y:S01]  /*4f80*/  FMUL.FTZ R186, R166, R209 ;  /* 0x000000d1a6ba7220 */ /* 0x000fe20000410000 */
[----:B-1----:R-:W-:Y:S01]  /*4f90*/  FMUL.FTZ R176, R226, R4 ;  /* 0x00000004e2b07220 */ /* 0x002fe20000410000 */
[----:B------:R-:W-:Y:S01]  /*4fa0*/  FMUL.FTZ R194, R96, R187 ;  /* 0x000000bb60c27220 */ /* 0x000fe20000410000 */
[----:B------:R1:W-:Y:S01]  /*4fb0*/  STS [R69+0x2138], R182 ;  /* 0x002138b645007388 */ /* 0x0003e20000000800 */
[----:B------:R-:W-:Y:S01]  /*4fc0*/  FMUL.FTZ R192, R99, R186 ;  /* 0x000000ba63c07220 */ /* 0x000fe20000410000 */
[----:B0-----:R-:W-:Y:S01]  /*4fd0*/  FMUL.FTZ R180, R232, R213 ;  /* 0x000000d5e8b47220 */ /* 0x001fe20000410000 */
[----:B------:R-:W-:Y:S01]  /*4fe0*/  VIADD R173, R158, 0xc0 ;  /* 0x000000c09ead7836 */ /* 0x000fe20000000000 */
[----:B------:R-:W-:Y:S01]  /*4ff0*/  STS [R69+0x2128], R198 ;  /* 0x002128c645007388 */ /* 0x000fe20000000800 */
[----:B------:R-:W-:Y:S01]  /*5000*/  LEA.HI.SX32 R246, R195, R158, 0x1b ;  /* 0x0000009ec3f67211 */ /* 0x000fe200078fdaff */
[----:B--2---:R-:W-:Y:S01]  /*5010*/  FFMA.FTZ R178, R222, R175, R177 ;  /* 0x000000afdeb27223 */ /* 0x004fe200000100b1 */
[----:B------:R-:W-:Y:S01]  /*5020*/  IMAD.WIDE.U32 R64, R159, UR42, R64 ;  /* 0x0000002a9f407c25 */ /* 0x000fe2000f8e0040 */
[----:B------:R0:W-:Y:S01]  /*5030*/  STS [R69+0x2124], R194 ;  /* 0x002124c245007388 */ /* 0x0001e20000000800 */
[----:B------:R-:W-:-:S02]  /*5040*/  USHF.R.S32.HI UR19, URZ, 0x1f, UR50 ;  /* 0x0000001f3f137899 */ /* 0x000fc40008011432 */
[----:B------:R-:W-:Y:S01]  /*5050*/  FFMA.FTZ R177, R221, R176, R178 ;  /* 0x000000b0ddb17223 */ /* 0x000fe200000100b2 */
[----:B-1----:R-:W-:Y:S01]  /*5060*/  FMUL.FTZ R182, R164, R211 ;  /* 0x000000d3a4b67220 */ /* 0x002fe20000410000 */
[----:B------:R1:W-:Y:S01]  /*5070*/  STS [R69+0x2120], R192 ;  /* 0x002120c045007388 */ /* 0x0003e20000000800 */
[----:B------:R-:W-:-:S04]  /*5080*/  IMAD.WIDE.U32 R66, R159, UR44, R66 ;  /* 0x0000002c9f427c25 */ /* 0x000fc8000f8e0042 */
[----:B------:R-:W-:Y:S01]  /*5090*/  FFMA.FTZ R178, R220, R179, R177 ;  /* 0x000000b3dcb27223 */ /* 0x000fe200000100b1 */
[----:B------:R-:W-:Y:S01]  /*50a0*/  FMUL.FTZ R235, R227, UR54 ;  /* 0x00000036e3eb7c20 */ /* 0x000fe20008410000 */
[----:B------:R-:W-:Y:S02]  /*50b0*/  FMUL.FTZ R233, R224, UR54 ;  /* 0x00000036e0e97c20 */ /* 0x000fe40008410000 */
[----:B------:R-:W-:Y:S01]  /*50c0*/  FFMA.FTZ R177, R219, R180, R178 ;  /* 0x000000b4dbb17223 */ /* 0x000fe200000100b2 */
[----:B0-----:R-:W-:-:S03]  /*50d0*/  LEA.HI.SX32 R194, R197, R158, 0x1b ;  /* 0x0000009ec5c27211 */ /* 0x001fc600078fdaff */
[----:B------:R-:W-:Y:S01]  /*50e0*/  FFMA.FTZ R178, R218, R183, R177 ;  /* 0x000000b7dab27223 */ /* 0x000fe200000100b1 */
[----:B------:R-:W-:Y:S01]  /*50f0*/  FMUL.FTZ R177, R163, R212 ;  /* 0x000000d4a3b17220 */ /* 0x000fe20000410000 */
[----:B------:R-:W-:Y:S02]  /*5100*/  IMAD R194, R194, 0x4, R153 ;  /* 0x00000004c2c27824 */ /* 0x000fe400078e0299 */
[----:B------:R-:W-:Y:S01]  /*5110*/  FFMA.FTZ R178, R217, R182, R178 ;  /* 0x000000b6d9b27223 */ /* 0x000fe200000100b2 */
[----:B------:R-:W-:-:S03]  /*5120*/  FMUL.FTZ R188, R98, R177 ;  /* 0x000000b162bc7220 */ /* 0x000fc60000410000 */
[----:B------:R-:W-:Y:S01]  /*5130*/  FFMA.FTZ R185, R215, R177, R178 ;  /* 0x000000b1d7b97223 */ /* 0x000fe200000100b2 */
[----:B------:R-:W-:Y:S01]  /*5140*/  FMUL.FTZ R178, R101, R182 ;  /* 0x000000b665b27220 */ /* 0x000fe20000410000 */
[----:B------:R-:W-:Y:S01]  /*5150*/  FMUL.FTZ R182, R103, R180 ;  /* 0x000000b467b67220 */ /* 0x000fe20000410000 */
[----:B------:R-:W-:Y:S01]  /*5160*/  FMUL.FTZ R180, R102, R179 ;  /* 0x000000b366b47220 */ /* 0x000fe20000410000 */
[----:B------:R-:W-:Y:S01]  /*5170*/  FFMA.FTZ R190, R208, R186, R185 ;  /* 0x000000bad0be7223 */ /* 0x000fe200000100b9 */
[----:B------:R-:W-:Y:S01]  /*5180*/  FMUL.FTZ R186, R100, R183 ;  /* 0x000000b764ba7220 */ /* 0x000fe20000410000 */
[----:B------:R0:W-:Y:S01]  /*5190*/  STS [R69+0x2118], R178 ;  /* 0x002118b245007388 */ /* 0x0001e20000000800 */
[C---:B------:R-:W-:Y:S02]  /*51a0*/  VIADD R179, R158.reuse, 0x180 ;  /* 0x000001809eb37836 */ /* 0x040fe40000000000 */
[----:B------:R-:W-:Y:S01]  /*51b0*/  FFMA.FTZ R187, R207, R187, R190 ;  /* 0x000000bbcfbb7223 */ /* 0x000fe200000100be */
[C---:B------:R-:W-:Y:S01]  /*51c0*/  VIADD R183, R158.reuse, 0x240 ;  /* 0x000002409eb77836 */ /* 0x040fe20000000000 */
[----:B------:R-:W-:Y:S01]  /*51d0*/  STS [R69+0x211c], R188 ;  /* 0x00211cbc45007388 */ /* 0x000fe20000000800 */
[----:B------:R-:W-:Y:S01]  /*51e0*/  IADD3 R185, R158, 0x280, RZ ;  /* 0x000002809eb97810 */ /* 0x000fe20007ffe0ff */
[----:B------:R-:W-:Y:S01]  /*51f0*/  FFMA.FTZ R196, R206, R196, R187 ;  /* 0x000000c4cec47223 */ /* 0x000fe200000100bb */
[----:B------:R-:W-:Y:S01]  /*5200*/  IADD3 R187, R158, 0x2c0, RZ ;  /* 0x000002c09ebb7810 */ /* 0x000fe20007ffe0ff */
[----:B------:R-:W-:Y:S01]  /*5210*/  STS [R69+0x2114], R186 ;  /* 0x002114ba45007388 */ /* 0x000fe20000000800 */
[----:B-1----:R-:W-:Y:S01]  /*5220*/  LEA.HI.SX32 R192, R185, R158, 0x1b ;  /* 0x0000009eb9c07211 */ /* 0x002fe200078fdaff */
[----:B------:R-:W-:Y:S01]  /*5230*/  FFMA.FTZ R177, R205, R134, R196 ;  /* 0x00000086cdb17223 */ /* 0x000fe200000100c4 */
[----:B0-----:R-:W-:Y:S01]  /*5240*/  FMUL.FTZ R178, R105, R176 ;  /* 0x000000b069b27220 */ /* 0x001fe20000410000 */
[----:B------:R-:W-:Y:S01]  /*5250*/  FMUL.FTZ R176, R104, R175 ;  /* 0x000000af68b07220 */ /* 0x000fe20000410000 */
[----:B------:R-:W-:Y:S01]  /*5260*/  STS [R69+0x2110], R182 ;  /* 0x002110b645007388 */ /* 0x000fe20000000800 */
[----:B------:R-:W-:Y:S01]  /*5270*/  FFMA.FTZ R134, R204, R71, R177 ;  /* 0x00000047cc867223 */ /* 0x000fe200000100b1 */
[----:B------:R-:W-:Y:S01]  /*5280*/  FADD.FTZ R71, -R172, R242 ;  /* 0x000000f2ac477221 */ /* 0x000fe20000010100 */
[----:B------:R-:W-:Y:S01]  /*5290*/  FMUL.FTZ R172, R107, R135 ;  /* 0x000000876bac7220 */ /* 0x000fe20000410000 */
[----:B------:R-:W-:Y:S01]  /*52a0*/  STS [R69+0x210c], R180 ;  /* 0x00210cb445007388 */ /* 0x000fe20000000800 */
[C---:B------:R-:W-:Y:S01]  /*52b0*/  IADD3 R135, R158.reuse, 0x80, RZ ;  /* 0x000000809e877810 */ /* 0x040fe20007ffe0ff */
[----:B------:R-:W-:Y:S01]  /*52c0*/  FMUL.FTZ R203, R203, R71 ;  /* 0x00000047cbcb7220 */ /* 0x000fe20000410000 */
[----:B------:R-:W-:Y:S01]  /*52d0*/  FFMA.FTZ R71, R71, R181, R134 ;  /* 0x000000b547477223 */ /* 0x000fe20000010086 */
[----:B------:R0:W-:Y:S01]  /*52e0*/  STS [R69+0x2108], R178 ;  /* 0x002108b245007388 */ /* 0x0001e20000000800 */
[----:B------:R-:W-:Y:S01]  /*52f0*/  IADD3 R177, R158, 0x140, RZ ;  /* 0x000001409eb17810 */ /* 0x000fe20007ffe0ff */
[----:B------:R-:W-:Y:S01]  /*5300*/  FMUL.FTZ R134, R73, R174 ;  /* 0x000000ae49867220 */ /* 0x000fe20000410000 */
[----:B------:R-:W-:Y:S01]  /*5310*/  FFMA.FTZ R202, R184, R202, R71 ;  /* 0x000000cab8ca7223 */ /* 0x000fe20000010047 */
[----:B------:R-:W-:Y:S01]  /*5320*/  STS [R69+0x2104], R176 ;  /* 0x002104b045007388 */ /* 0x000fe20000000800 */
[C---:B------:R-:W-:Y:S01]  /*5330*/  IADD3 R71, R158.reuse, 0x40, RZ ;  /* 0x000000409e477810 */ /* 0x040fe20007ffe0ff */
[----:B------:R-:W-:Y:S01]  /*5340*/  FMUL.FTZ R242, R53, R242 ;  /* 0x000000f235f27220 */ /* 0x000fe20000410000 */
[C---:B------:R-:W-:Y:S01]  /*5350*/  IADD3 R175, R158.reuse, 0x100, RZ ;  /* 0x000001009eaf7810 */ /* 0x040fe20007ffe0ff */
[----:B------:R1:W-:Y:S01]  /*5360*/  STS [R69+0x2100], R172 ;  /* 0x002100ac45007388 */ /* 0x0003e20000000800 */
[----:B------:R-:W-:-:S02]  /*5370*/  IADD3 R181, R158, 0x1c0, RZ ;  /* 0x000001c09eb57810 */ /* 0x000fc40007ffe0ff */
[-C--:B------:R-:W-:Y:S02]  /*5380*/  LEA.HI.SX32 R200, R135, R158.reuse, 0x1b ;  /* 0x0000009e87c87211 */ /* 0x080fe400078fdaff */
[-C--:B0-----:R-:W-:Y:S02]  /*5390*/  LEA.HI.SX32 R178, R177, R158.reuse, 0x1b ;  /* 0x0000009eb1b27211 */ /* 0x081fe400078fdaff */
[-C--:B------:R-:W-:Y:S01]  /*53a0*/  LEA.HI.SX32 R184, R187, R158.reuse, 0x1b ;  /* 0x0000009ebbb87211 */ /* 0x080fe200078fdaff */
[--C-:B------:R-:W-:Y:S01]  /*53b0*/  IMAD R200, R200, 0x4, R153.reuse ;  /* 0x00000004c8c87824 */ /* 0x100fe200078e0299 */
[----:B------:R-:W-:Y:S01]  /*53c0*/  BAR.SYNC.DEFER_BLOCKING 0x0 ;  /* 0x0000000000007b1d */ /* 0x000fe20000010000 */
[-C--:B------:R-:W-:Y:S01]  /*53d0*/  LEA.HI.SX32 R188, R193, R158.reuse, 0x1b ;  /* 0x0000009ec1bc7211 */ /* 0x080fe200078fdaff */
[--C-:B------:R-:W-:Y:S01]  /*53e0*/  IMAD R197, R178, 0x4, R153.reuse ;  /* 0x00000004b2c57824 */ /* 0x100fe200078e0299 */
[-C--:B-1----:R-:W-:Y:S02]  /*53f0*/  LEA.HI.SX32 R172, R158, R158.reuse, 0x1b ;  /* 0x0000009e9eac7211 */ /* 0x082fe400078fdaff */
[-C--:B------:R-:W-:Y:S01]  /*5400*/  LEA.HI.SX32 R174, R71, R158.reuse, 0x1b ;  /* 0x0000009e47ae7211 */ /* 0x080fe200078fdaff */
[----:B------:R-:W-:Y:S01]  /*5410*/  IMAD R188, R188, 0x4, R153 ;  /* 0x00000004bcbc7824 */ /* 0x000fe200078e0299 */
[----:B------:R-:W-:-:S02]  /*5420*/  LEA.HI.SX32 R176, R173, R158, 0x1b ;  /* 0x0000009eadb07211 */ /* 0x000fc400078fdaff */
[-C--:B------:R-:W-:Y:S02]  /*5430*/  LEA.HI.SX32 R198, R175, R158.reuse, 0x1b ;  /* 0x0000009eafc67211 */ /* 0x080fe400078fdaff */
[-C--:B------:R-:W-:Y:S02]  /*5440*/  LEA.HI.SX32 R196, R179, R158.reuse, 0x1b ;  /* 0x0000009eb3c47211 */ /* 0x080fe400078fdaff */
[-C--:B------:R-:W-:Y:S02]  /*5450*/  LEA.HI.SX32 R180, R181, R158.reuse, 0x1b ;  /* 0x0000009eb5b47211 */ /* 0x080fe400078fdaff */
[-C--:B------:R-:W-:Y:S02]  /*5460*/  LEA.HI.SX32 R182, R183, R158.reuse, 0x1b ;  /* 0x0000009eb7b67211 */ /* 0x080fe400078fdaff */
[-C--:B------:R-:W-:Y:S02]  /*5470*/  LEA.HI.SX32 R190, R189, R158.reuse, 0x1b ;  /* 0x0000009ebdbe7211 */ /* 0x080fe400078fdaff */
[----:B------:R-:W-:Y:S01]  /*5480*/  LEA.HI.SX32 R186, R191, R158, 0x1b ;  /* 0x0000009ebfba7211 */ /* 0x000fe200078fdaff */
[----:B------:R-:W-:Y:S01]  /*5490*/  IMAD R191, R184, 0x4, R153 ;  /* 0x00000004b8bf7824 */ /* 0x000fe200078e0299 */
[----:B------:R-:W-:-:S02]  /*54a0*/  LEA R245, R172, R153, 0x2 ;  /* 0x00000099acf57211 */ /* 0x000fc400078e10ff */
[-C--:B------:R-:W-:Y:S01]  /*54b0*/  LEA R201, R174, R153.reuse, 0x2 ;  /* 0x00000099aec97211 */ /* 0x080fe200078e10ff */
[----:B------:R-:W0:Y:S01]  /*54c0*/  LDS R185, [R200+0x2300] ;  /* 0x00230000c8b97984 */ /* 0x000e220000000800 */
[-C--:B------:R-:W-:Y:S02]  /*54d0*/  LEA R199, R176, R153.reuse, 0x2 ;  /* 0x00000099b0c77211 */ /* 0x080fe400078e10ff */
[-C--:B------:R-:W-:Y:S01]  /*54e0*/  LEA R198, R198, R153.reuse, 0x2 ;  /* 0x00000099c6c67211 */ /* 0x080fe200078e10ff */
[----:B------:R-:W1:Y:S01]  /*54f0*/  LDS R243, [R245+0x2100] ;  /* 0x00210000f5f37984 */ /* 0x000e620000000800 */
[-C--:B------:R-:W-:Y:S02]  /*5500*/  LEA R196, R196, R153.reuse, 0x2 ;  /* 0x00000099c4c47211 */ /* 0x080fe400078e10ff */
[-C--:B------:R-:W-:Y:S01]  /*5510*/  LEA R195, R180, R153.reuse, 0x2 ;  /* 0x00000099b4c37211 */ /* 0x080fe200078e10ff */
[----:B------:R-:W2:Y:S01]  /*5520*/  LDS R184, [R199+0x2400] ;  /* 0x00240000c7b87984 */ /* 0x000ea20000000800 */
[----:B------:R-:W-:-:S02]  /*5530*/  LEA R193, R182, R153, 0x2 ;  /* 0x00000099b6c17211 */ /* 0x000fc400078e10ff */
[-C--:B------:R-:W-:Y:S01]  /*5540*/  LEA R192, R192, R153.reuse, 0x2 ;  /* 0x00000099c0c07211 */ /* 0x080fe200078e10ff */
[----:B------:R-:W3:Y:S01]  /*5550*/  LDS R183, [R198+0x2500] ;  /* 0x00250000c6b77984 */ /* 0x000ee20000000800 */
[-C--:B------:R-:W-:Y:S02]  /*5560*/  LEA R190, R190, R153.reuse, 0x2 ;  /* 0x00000099bebe7211 */ /* 0x080fe400078e10ff */
[-C--:B------:R-:W-:Y:S01]  /*5570*/  LEA R189, R186, R153.reuse, 0x2 ;  /* 0x00000099babd7211 */ /* 0x080fe200078e10ff */
[----:B------:R-:W4:Y:S01]  /*5580*/  LDS R182, [R197+0x2600] ;  /* 0x00260000c5b67984 */ /* 0x000f220000000800 */
[----:B------:R-:W-:Y:S01]  /*5590*/  LEA R187, R246, R153, 0x2 ;  /* 0x00000099f6bb7211 */ /* 0x000fe200078e10ff */
[----:B------:R-:W-:Y:S01]  /*55a0*/  FMUL.FTZ R246, R72, R237 ;  /* 0x000000ed48f67220 */ /* 0x000fe20000410000 */
[----:B------:R-:W-:Y:S01]  /*55b0*/  SHF.R.S32.HI R71, RZ, 0x1f, R159 ;  /* 0x0000001fff477819 */ /* 0x000fe2000001149f */
[----:B------:R-:W0:Y:S01]  /*55c0*/  LDS R186, [R201+0x2200] ;  /* 0x00220000c9ba7984 */ /* 0x000e220000000800 */
[----:B------:R-:W-:-:S03]  /*55d0*/  FMUL.FTZ R237, R231, UR54 ;  /* 0x00000036e7ed7c20 */ /* 0x000fc60008410000 */
        /* <DEDUP_REMOVED lines=11> */
[----:B------:R1:W-:Y:S04]  /*5690*/  STS [R69+0x31a4], R170 ;  /* 0x0031a4aa45007388 */ /* 0x0003e80000000800 */
[----:B------:R2:W-:Y:S01]  /*56a0*/  STS [R69+0x3184], R134 ;  /* 0x0031848645007388 */ /* 0x0005e20000000800 */
[----:B-----5:R-:W-:-:S03]  /*56b0*/  FMUL.FTZ R70, R58, R171 ;  /* 0x000000ab3a467220 */ /* 0x020fc60000410000 */
[----:B------:R5:W-:Y:S01]  /*56c0*/  STS [R69+0x318c], R238 ;  /* 0x00318cee45007388 */ /* 0x000be20000000800 */
[----:B-1----:R-:W-:-:S03]  /*56d0*/  IMAD R170, R71, UR44, RZ ;  /* 0x0000002c47aa7c24 */ /* 0x002fc6000f8e02ff */
[----:B------:R1:W-:Y:S01]  /*56e0*/  STS [R69+0x31a0], R70 ;  /* 0x0031a04645007388 */ /* 0x0003e20000000800 */
[----:B--2---:R-:W-:Y:S01]  /*56f0*/  FMUL.FTZ R134, R56, R169 ;  /* 0x000000a938867220 */ /* 0x004fe20000410000 */
[----:B------:R-:W-:Y:S02]  /*5700*/  IMAD R169, R159, UR45, R170 ;  /* 0x0000002d9fa97c24 */ /* 0x000fe4000f8e02aa */
[----:B------:R2:W-:Y:S01]  /*5710*/  STS [R69+0x3194], R236 ;  /* 0x003194ec45007388 */ /* 0x0005e20000000800 */
[----:B-----5:R-:W-:Y:S01]  /*5720*/  FMUL.FTZ R238, R50, R167 ;  /* 0x000000a732ee7220 */ /* 0x020fe20000410000 */
[----:B------:R-:W-:Y:S02]  /*5730*/  FMUL.FTZ R167, R68, UR54 ;  /* 0x0000003644a77c20 */ /* 0x000fe40008410000 */
[----:B------:R5:W-:Y:S01]  /*5740*/  STS [R69+0x319c], R234 ;  /* 0x00319cea45007388 */ /* 0x000be20000000800 */
[----:B------:R-:W-:Y:S01]  /*5750*/  IADD3 R169, R67, R169, RZ ;  /* 0x000000a943a97210 */ /* 0x000fe20007ffe0ff */
[----:B-1----:R-:W-:Y:S01]  /*5760*/  IMAD R70, R71, UR42, RZ ;  /* 0x0000002a47467c24 */ /* 0x002fe2000f8e02ff */
[----:B------:R-:W-:Y:S01]  /*5770*/  MOV R71, UR50 ;  /* 0x0000003200477c02 */ /* 0x000fe20008000f00 */
[----:B------:R1:W-:Y:S02]  /*5780*/  STS [R69+0x31a8], R134 ;  /* 0x0031a88645007388 */ /* 0x0003e40000000800 */
[----:B------:R-:W-:Y:S01]  /*5790*/  IMAD R171, R159, UR43, R70 ;  /* 0x0000002b9fab7c24 */ /* 0x000fe2000f8e0246 */
[----:B------:R-:W-:Y:S01]  /*57a0*/  IADD3 R170, -R71, UR53, -R158 ;  /* 0x0000003547aa7c10 */ /* 0x000fe2000fffe99e */
[----:B--2---:R-:W-:Y:S01]  /*57b0*/  FMUL.FTZ R236, R54, R239 ;  /* 0x000000ef36ec7220 */ /* 0x004fe20000410000 */
[----:B------:R-:W-:Y:S01]  /*57c0*/  IADD3 R70, P3, R66, UR50, RZ ;  /* 0x0000003242467c10 */ /* 0x000fe2000ff7e0ff */
[----:B-----5:R-:W-:Y:S01]  /*57d0*/  FMUL.FTZ R234, R52, R241 ;  /* 0x000000f134ea7220 */ /* 0x020fe20000410000 */
[----:B------:R-:W-:Y:S01]  /*57e0*/  ISETP.GE.AND P1, PT, R170, 0x1, PT ;  /* 0x00000001aa00780c */ /* 0x000fe20003f26270 */
[----:B------:R-:W-:Y:S01]  /*57f0*/  IMAD.IADD R171, R65, 0x1, R171 ;  /* 0x0000000141ab7824 */ /* 0x000fe200078e02ab */
[----:B------:R2:W-:Y:S01]  /*5800*/  STS [R69+0x3188], R246 ;  /* 0x003188f645007388 */ /* 0x0005e20000000800 */
[----:B-1----:R-:W-:Y:S01]  /*5810*/  IADD3 R134, P2, R64, UR50, RZ ;  /* 0x0000003240867c10 */ /* 0x002fe2000ff5e0ff */
[----:B------:R-:W-:Y:S01]  /*5820*/  FMUL.FTZ R241, R168, UR54 ;  /* 0x00000036a8f17c20 */ /* 0x000fe20008410000 */
[----:B------:R-:W-:Y:S01]  /*5830*/  IADD3.X R71, R169, UR19, RZ, P3, !PT ;  /* 0x00000013a9477c10 */ /* 0x000fe20009ffe4ff */
[----:B------:R-:W-:Y:S01]  /*5840*/  STS [R69+0x3190], R248 ;  /* 0x003190f845007388 */ /* 0x000fe20000000800 */
[----:B------:R-:W-:Y:S01]  /*5850*/  IADD3.X R135, R171, UR19, RZ, P2, !PT ;  /* 0x00000013ab877c10 */ /* 0x000fe200097fe4ff */
[----:B------:R-:W-:-:S02]  /*5860*/  FMUL.FTZ R239, R166, UR54 ;  /* 0x00000036a6ef7c20 */ /* 0x000fc40008410000 */
[----:B------:R-:W-:Y:S01]  /*5870*/  STS [R69+0x3198], R250 ;  /* 0x003198fa45007388 */ /* 0x000fe20000000800 */
[----:B--2---:R-:W-:Y:S01]  /*5880*/  FMUL.FTZ R246, R161, R244 ;  /* 0x000000f4a1f67220 */ /* 0x004fe20000410000 */
[----:B------:R-:W-:Y:S02]  /*5890*/  FMUL.FTZ R244, R244, UR54 ;  /* 0x00000036f4f47c20 */ /* 0x000fe40008410000 */
[----:B------:R1:W-:Y:S01]  /*58a0*/  STS [R69+0x31ac], R240 ;  /* 0x0031acf045007388 */ /* 0x0003e20000000800 */
[----:B------:R-:W-:-:S03]  /*58b0*/  FMUL.FTZ R161, R223, UR54 ;  /* 0x00000036dfa17c20 */ /* 0x000fc60008410000 */
[----:B------:R2:W-:Y:S04]  /*58c0*/  STS [R69+0x31b0], R236 ;  /* 0x0031b0ec45007388 */ /* 0x0005e80000000800 */
[----:B------:R5:W-:Y:S01]  /*58d0*/  STS [R69+0x31b4], R242 ;  /* 0x0031b4f245007388 */ /* 0x000be20000000800 */
[----:B-1----:R-:W-:-:S03]  /*58e0*/  FMUL.FTZ R240, R163, UR54 ;  /* 0x00000036a3f07c20 */ /* 0x002fc60008410000 */
[----:B------:R1:W-:Y:S01]  /*58f0*/  STS [R69+0x31b8], R234 ;  /* 0x0031b8ea45007388 */ /* 0x0003e20000000800 */
[----:B--2---:R-:W-:-:S03]  /*5900*/  FMUL.FTZ R236, R232, UR54 ;  /* 0x00000036e8ec7c20 */ /* 0x004fc60008410000 */
[----:B------:R2:W-:Y:S01]  /*5910*/  STS [R69+0x31bc], R238 ;  /* 0x0031bcee45007388 */ /* 0x0005e20000000800 */
[----:B-----5:R-:W-:Y:S01]  /*5920*/  FMUL.FTZ R242, R165, UR54 ;  /* 0x00000036a5f27c20 */ /* 0x020fe20008410000 */
[----:B-1----:R-:W-:Y:S01]  /*5930*/  FMUL.FTZ R234, R226, UR54 ;  /* 0x00000036e2ea7c20 */ /* 0x002fe20008410000 */
[----:B--2---:R-:W-:Y:S01]  /*5940*/  FMUL.FTZ R238, R164, UR54 ;  /* 0x00000036a4ee7c20 */ /* 0x004fe20008410000 */
[----:B------:R-:W-:Y:S06]  /*5950*/  BAR.SYNC.DEFER_BLOCKING 0x0 ;  /* 0x0000000000007b1d */ /* 0x000fec0000010000 */
[----:B0--34-:R-:W-:Y:S05]  /*5960*/  @!P1 BRA `(.L_x_4703) ;  /* 0x0000000000409947 */ /* 0x019fea0003800000 */
[----:B------:R-:W0:Y:S01]  /*5970*/  LDS R245, [R245+0x3180] ;  /* 0x00318000f5f57984 */ /* 0x000e220000000800 */
[----:B------:R-:W-:Y:S02]  /*5980*/  USHF.R.S32.HI UR19, URZ, 0x1f, UR7 ;  /* 0x0000001f3f137899 */ /* 0x000fe40008011407 */
[----:B------:R-:W-:-:S04]  /*5990*/  IMAD.WIDE.U32 R134, R124, UR7, R134 ;  /* 0x000000077c867c25 */ /* 0x000fc8000f8e0086 */
[----:B------:R-:W-:-:S04]  /*59a0*/  IMAD.WIDE.U32 R70, R128, UR7, R70 ;  /* 0x0000000780467c25 */ /* 0x000fc8000f8e0046 */
[----:B------:R-:W-:-:S04]  /*59b0*/  IMAD R68, R124, UR19, RZ ;  /* 0x000000137c447c24 */ /* 0x000fc8000f8e02ff */
[----:B------:R-:W-:Y:S01]  /*59c0*/  IMAD R69, R125, UR7, R68 ;  /* 0x000000077d457c24 */ /* 0x000fe2000f8e0244 */
[----:B------:R-:W-:-:S04]  /*59d0*/  LEA R68, P1, R134, UR30, 0x2 ;  /* 0x0000001e86447c11 */ /* 0x000fc8000f8210ff */
[----:B------:R-:W-:-:S04]  /*59e0*/  IADD3 R69, R135, R69, RZ ;  /* 0x0000004587457210 */ /* 0x000fc80007ffe0ff */
[----:B------:R-:W-:Y:S01]  /*59f0*/  LEA.HI.X R69, R134, UR31, R69, 0x2, P1 ;  /* 0x0000001f86457c11 */ /* 0x000fe200088f1445 */
[----:B------:R-:W-:-:S04]  /*5a00*/  IMAD R134, R128, UR19, RZ ;  /* 0x0000001380867c24 */ /* 0x000fc8000f8e02ff */
[----:B------:R-:W-:Y:S01]  /*5a10*/  IMAD R135, R129, UR7, R134 ;  /* 0x0000000781877c24 */ /* 0x000fe2000f8e0286 */
[----:B------:R-:W-:Y:S01]  /*5a20*/  LEA R134, P1, R70, UR32, 0x2 ;  /* 0x0000002046867c11 */ /* 0x000fe2000f8210ff */
[----:B------:R1:W-:Y:S02]  /*5a30*/  REDG.E.ADD.F32.FTZ.RN.STRONG.GPU desc[UR28][R68.64], R243 ;  /* 0x000000f3440079a6 */ /* 0x0003e4000c10f39c */
[----:B------:R-:W-:-:S05]  /*5a40*/  IMAD.IADD R135, R71, 0x1, R135 ;  /* 0x0000000147877824 */ /* 0x000fca00078e0287 */
[----:B------:R-:W-:-:S05]  /*5a50*/  LEA.HI.X R135, R70, UR33, R135, 0x2, P1 ;  /* 0x0000002146877c11 */ /* 0x000fca00088f1487 */
[----:B0-----:R1:W-:Y:S02]  /*5a60*/  REDG.E.ADD.F32.FTZ.RN.STRONG.GPU desc[UR28][R134.64], R245 ;  /* 0x000000f5860079a6 */ /* 0x0013e4000c10f39c */
.L_x_4703:
[----:B------:R-:W-:Y:S05]  /*5a70*/  BSYNC B0 ;  /* 0x0000000000007941 */ /* 0x000fea0003800000 */
.L_x_4702:
[----:B------:R-:W0:Y:S01]  /*5a80*/  LDS R201, [R201+0x3280] ;  /* 0x00328000c9c97984 */ /* 0x000e220000000800 */
[C---:B-1----:R-:W-:Y:S01]  /*5a90*/  LEA R68, P1, R64.reuse, UR30, 0x2 ;  /* 0x0000001e40447c11 */ /* 0x042fe2000f8210ff */
[----:B------:R-:W-:Y:S01]  /*5aa0*/  USHF.L.U64.HI UR54, UR8, 0x2, UR9 ;  /* 0x0000000208367899 */ /* 0x000fe20008010209 */
[----:B------:R-:W-:Y:S01]  /*5ab0*/  BSSY B0, `(.L_x_4704) ;  /* 0x0000017000007945 */ /* 0x000fe20003800000 */
[----:B------:R-:W-:Y:S01]  /*5ac0*/  UIMAD UR19, UR6, -0x400, UR48 ;  /* 0xfffffc00061378a4 */ /* 0x000fe2000f8e0230 */
[----:B------:R-:W-:Y:S01]  /*5ad0*/  LEA.HI.X R69, R64, UR31, R171, 0x2, P1 ;  /* 0x0000001f40457c11 */ /* 0x000fe200088f14ab */
[----:B------:R-:W-:Y:S01]  /*5ae0*/  USHF.L.U32 UR55, UR8, 0x2, URZ ;  /* 0x0000000208377899 */ /* 0x000fe2000800063f */
[----:B------:R-:W-:Y:S01]  /*5af0*/  LEA R64, P1, R66, UR32, 0x2 ;  /* 0x0000002042407c11 */ /* 0x000fe2000f8210ff */
[----:B------:R-:W-:Y:S01]  /*5b00*/  IMAD R70, R128, UR54, RZ ;  /* 0x0000003680467c24 */ /* 0x000fe2000f8e02ff */
[----:B------:R-:W-:Y:S02]  /*5b10*/  USHF.R.S32.HI UR50, URZ, 0x1f, UR19 ;  /* 0x0000001f3f327899 */ /* 0x000fe40008011413 */
[----:B------:R-:W-:Y:S01]  /*5b20*/  LEA.HI.X R65, R66, UR33, R169, 0x2, P1 ;  /* 0x0000002142417c11 */ /* 0x000fe200088f14a9 */
[----:B------:R-:W-:Y:S01]  /*5b30*/  IMAD R66, R124, UR54, RZ ;  /* 0x000000367c427c24 */ /* 0x000fe2000f8e02ff */
[----:B------:R-:W-:Y:S01]  /*5b40*/  ISETP.GE.AND P1, PT, R170, 0x41, PT ;  /* 0x00000041aa00780c */ /* 0x000fe20003f26270 */
[----:B------:R-:W-:-:S02]  /*5b50*/  IMAD R135, R129, UR55, R70 ;  /* 0x0000003781877c24 */ /* 0x000fc4000f8e0246 */
[----:B------:R-:W-:-:S10]  /*5b60*/  IMAD R169, R125, UR55, R66 ;  /* 0x000000377da97c24 */ /* 0x000fd4000f8e0242 */
[----:B------:R-:W-:Y:S05]  /*5b70*/  @!P1 BRA `(.L_x_4705) ;  /* 0x0000000000289947 */ /* 0x000fea0003800000 */
[----:B------:R-:W-:Y:S02]  /*5b80*/  MOV R67, UR19 ;  /* 0x0000001300437c02 */ /* 0x000fe40008000f00 */
[----:B------:R-:W-:-:S03]  /*5b90*/  MOV R71, UR19 ;  /* 0x0000001300477c02 */ /* 0x000fc60008000f00 */
[----:B------:R-:W-:-:S04]  /*5ba0*/  IMAD.WIDE R66, R67, 0x4, R68 ;  /* 0x0000000443427825 */ /* 0x000fc800078e0244 */
[----:B------:R-:W-:-:S04]  /*5bb0*/  IMAD.WIDE R70, R71, 0x4, R64 ;  /* 0x0000000447467825 */ /* 0x000fc800078e0240 */
[----:B------:R-:W-:-:S04]  /*5bc0*/  IMAD.WIDE.U32 R66, R124, UR55, R66 ;  /* 0x000000377c427c25 */ /* 0x000fc8000f8e0042 */
[----:B------:R-:W-:-:S04]  /*5bd0*/  IMAD.WIDE.U32 R70, R128, UR55, R70 ;  /* 0x0000003780467c25 */ /* 0x000fc8000f8e0046 */
[----:B------:R-:W-:Y:S01]  /*5be0*/  IMAD.IADD R67, R67, 0x1, R169 ;  /* 0x0000000143437824 */ /* 0x000fe200078e02a9 */
[----:B------:R-:W-:-:S04]  /*5bf0*/  IADD3 R71, R71, R135, RZ ;  /* 0x0000008747477210 */ /* 0x000fc80007ffe0ff */
[----:B------:R1:W-:Y:S04]  /*5c00*/  REDG.E.ADD.F32.FTZ.RN.STRONG.GPU desc[UR28][R66.64+-0xf00], R186 ;  /* 0xfff100ba420079a6 */ /* 0x0003e8000c10f39c */
[----:B0-----:R1:W-:Y:S02]  /*5c10*/  REDG.E.ADD.F32.FTZ.RN.STRONG.GPU desc[UR28][R70.64+-0xf00], R201 ;  /* 0xfff100c9460079a6 */ /* 0x0013e4000c10f39c */
.L_x_4705:
[----:B------:R-:W-:Y:S05]  /*5c20*/  BSYNC B0 ;  /* 0x0000000000007941 */ /* 0x000fea0003800000 */
.L_x_4704:
[----:B------:R-:W-:Y:S01]  /*5c30*/  USHF.L.U32 UR54, UR19, 0x2, URZ ;  /* 0x0000000213367899 */ /* 0x000fe2000800063f */
[----:B------:R-:W-:Y:S01]  /*5c40*/  BSSY B0, `(.L_x_4706) ;  /* 0x0000011000007945 */ /* 0x000fe20003800000 */
[----:B------:R-:W-:Y:S01]  /*5c50*/  USHF.L.U64.HI UR19, UR19, 0x2, UR50 ;  /* 0x0000000213137899 */ /* 0x000fe20008010232 */
[----:B------:R-:W-:-:S03]  /*5c60*/  FADD.FTZ R202, R202, R229 ;  /* 0x000000e5caca7221 */ /* 0x000fc60000010000 */
[----:B-1----:R-:W-:Y:S02]  /*5c70*/  IADD3 R66, P1, R68, UR54, RZ ;  /* 0x0000003644427c10 */ /* 0x002fe4000ff3e0ff */
[----:B------:R-:W-:Y:S02]  /*5c80*/  IADD3 R64, P2, R64, UR54, RZ ;  /* 0x0000003640407c10 */ /* 0x000fe4000ff5e0ff */
[----:B------:R-:W-:Y:S02]  /*5c90*/  IADD3.X R67, R69, UR19, RZ, P1, !PT ;  /* 0x0000001345437c10 */ /* 0x000fe40008ffe4ff */
[----:B------:R1:W2:Y:S01]  /*5ca0*/  LDS R69, [R200+0x3380] ;  /* 0x00338000c8457984 */ /* 0x0002a20000000800 */
[----:B------:R-:W-:Y:S02]  /*5cb0*/  ISETP.GE.AND P1, PT, R170, 0x81, PT ;  /* 0x00000081aa00780c */ /* 0x000fe40003f26270 */
[----:B------:R-:W-:Y:S01]  /*5cc0*/  IADD3.X R65, R65, UR19, RZ, P2, !PT ;  /* 0x0000001341417c10 */ /* 0x000fe200097fe4ff */
[----:B------:R-:W-:Y:S01]  /*5cd0*/  IMAD.WIDE.U32 R66, R124, UR55, R66 ;  /* 0x000000377c427c25 */ /* 0x000fe2000f8e0042 */
[----:B------:R-:W-:-:S03]  /*5ce0*/  ISETP.GE.AND P2, PT, R170, 0xc1, PT ;  /* 0x000000c1aa00780c */ /* 0x000fc60003f46270 */
[----:B------:R-:W-:Y:S01]  /*5cf0*/  IMAD.WIDE.U32 R64, R128, UR55, R64 ;  /* 0x0000003780407c25 */ /* 0x000fe2000f8e0040 */
[----:B------:R-:W-:-:S03]  /*5d00*/  IADD3 R67, R169, R67, RZ ;  /* 0x00000043a9437210 */ /* 0x000fc60007ffe0ff */
[----:B------:R-:W-:Y:S02]  /*5d10*/  IMAD.IADD R65, R135, 0x1, R65 ;  /* 0x0000000187417824 */ /* 0x000fe400078e0241 */
[----:B-1----:R-:W-:Y:S05]  /*5d20*/  @!P1 BRA `(.L_x_4707) ;  /* 0x0000000000089947 */ /* 0x002fea0003800000 */
[----:B------:R1:W-:Y:S04]  /*5d30*/  REDG.E.ADD.F32.FTZ.RN.STRONG.GPU desc[UR28][R66.64+-0xe00], R185 ;  /* 0xfff200b9420079a6 */ /* 0x0003e8000c10f39c */
[----:B--2---:R1:W-:Y:S02]  /*5d40*/  REDG.E.ADD.F32.FTZ.RN.STRONG.GPU desc[UR28][R64.64+-0xe00], R69 ;  /* 0xfff20045400079a6 */ /* 0x0043e4000c10f39c */
.L_x_4707:
[----:B------:R-:W-:Y:S05]  /*5d50*/  BSYNC B0 ;  /* 0x0000000000007941 */ /* 0x000fea0003800000 */
.L_x_4706:
[----:B------:R-:W3:Y:S01]  /*5d60*/  LDS R199, [R199+0x3480] ;  /* 0x00348000c7c77984 */ /* 0x000ee20000000800 */
[----:B------:R-:W-:Y:S04]  /*5d70*/  BSSY B0, `(.L_x_4708) ;  /* 0x0000004000007945 */ /* 0x000fe80003800000 */
[----:B------:R-:W-:Y:S05]  /*5d80*/  @!P2 BRA `(.L_x_4709) ;  /* 0x000000000008a947 */ /* 0x000fea0003800000 */
[----:B------:R4:W-:Y:S04]  /*5d90*/  REDG.E.ADD.F32.FTZ.RN.STRONG.GPU desc[UR28][R66.64+-0xd00], R184 ;  /* 0xfff300b8420079a6 */ /* 0x0009e8000c10f39c */
[----:B---3--:R4:W-:Y:S02]  /*5da0*/  REDG.E.ADD.F32.FTZ.RN.STRONG.GPU desc[UR28][R64.64+-0xd00], R199 ;  /* 0xfff300c7400079a6 */ /* 0x0089e4000c10f39c */
.L_x_4709:
[----:B------:R-:W-:Y:S05]  /*5db0*/  BSYNC B0 ;  /* 0x0000000000007941 */ /* 0x000fea0003800000 */
.L_x_4708:
[----:B-12---:R1:W2:Y:S01]  /*5dc0*/  LDS R69, [R198+0x3580] ;  /* 0x00358000c6457984 */ /* 0x0062a20000000800 */
[C---:B------:R-:W-:Y:S01]  /*5dd0*/  ISETP.GE.AND P6, PT, R170.reuse, 0x101, PT ;  /* 0x00000101aa00780c */ /* 0x040fe20003fc6270 */
[----:B------:R-:W-:Y:S01]  /*5de0*/  BSSY B0, `(.L_x_4710) ;  /* 0x0000009000007945 */ /* 0x000fe20003800000 */
[C---:B------:R-:W-:Y:S02]  /*5df0*/  ISETP.GE.AND P1, PT, R170.reuse, 0x141, PT ;  /* 0x00000141aa00780c */ /* 0x040fe40003f26270 */
[C---:B------:R-:W-:Y:S02]  /*5e00*/  ISETP.GE.AND P2, PT, R170.reuse, 0x181, PT ;  /* 0x00000181aa00780c */ /* 0x040fe40003f46270 */
[C---:B------:R-:W-:Y:S02]  /*5e10*/  ISETP.GE.AND P3, PT, R170.reuse, 0x1c1, PT ;  /* 0x000001c1aa00780c */ /* 0x040fe40003f66270 */
[C---:B------:R-:W-:Y:S02]  /*5e20*/  ISETP.GE.AND P4, PT, R170.reuse, 0x201, PT ;  /* 0x00000201aa00780c */ /* 0x040fe40003f86270 */
[----:B------:R-:W-:-:S03]  /*5e30*/  ISETP.GE.AND P5, PT, R170, 0x241, PT ;  /* 0x00000241aa00780c */ /* 0x000fc60003fa6270 */
[----:B-1----:R-:W-:Y:S10]  /*5e40*/  @!P6 BRA `(.L_x_4711) ;  /* 0x000000000008e947 */ /* 0x002ff40003800000 */
[----:B------:R1:W-:Y:S04]  /*5e50*/  REDG.E.ADD.F32.FTZ.RN.STRONG.GPU desc[UR28][R66.64+-0xc00], R183 ;  /* 0xfff400b7420079a6 */ /* 0x0003e8000c10f39c */
[----:B--2---:R1:W-:Y:S02]  /*5e60*/  REDG.E.ADD.F32.FTZ.RN.STRONG.GPU desc[UR28][R64.64+-0xc00], R69 ;  /* 0xfff40045400079a6 */ /* 0x0043e4000c10f39c */
.L_x_4711:
[----:B------:R-:W-:Y:S05]  /*5e70*/  BSYNC B0 ;  /* 0x0000000000007941 */ /* 0x000fea0003800000 */
.L_x_4710:
[----:B------:R-:W0:Y:S01]  /*5e80*/  LDS R197, [R197+0x3680] ;  /* 0x00368000c5c57984 */ /* 0x000e220000000800 */
[----:B------:R-:W-:Y:S04]  /*5e90*/  BSSY B0, `(.L_x_4712) ;  /* 0x0000004000007945 */ /* 0x000fe80003800000 */
[----:B------:R-:W-:Y:S05]  /*5ea0*/  @!P1 BRA `(.L_x_4713) ;  /* 0x0000000000089947 */ /* 0x000fea0003800000 */
[----:B------:R1:W-:Y:S04]  /*5eb0*/  REDG.E.ADD.F32.FTZ.RN.STRONG.GPU desc[UR28][R66.64+-0xb00], R182 ;  /* 0xfff500b6420079a6 */ /* 0x0003e8000c10f39c */
[----:B0-----:R1:W-:Y:S02]  /*5ec0*/  REDG.E.ADD.F32.FTZ.RN.STRONG.GPU desc[UR28][R64.64+-0xb00], R197 ;  /* 0xfff500c5400079a6 */ /* 0x0013e4000c10f39c */
.L_x_4713:
[----:B------:R-:W-:Y:S05]  /*5ed0*/  BSYNC B0 ;  /* 0x0000000000007941 */ /* 0x000fea0003800000 */
.L_x_4712:
[----:B-12---:R1:W2:Y:S01]  /*5ee0*/  LDS R69, [R196+0x3780] ;  /* 0x00378000c4457984 */ /* 0x0062a20000000800 */
[----:B------:R-:W-:Y:S04]  /*5ef0*/  BSSY B0, `(.L_x_4714) ;  /* 0x0000004000007945 */ /* 0x000fe80003800000 */
[----:B------:R-:W-:Y:S05]  /*5f00*/  @!P2 BRA `(.L_x_4715) ;  /* 0x000000000008a947 */ /* 0x000fea0003800000 */
[----:B------:R0:W-:Y:S04]  /*5f10*/  REDG.E.ADD.F32.FTZ.RN.STRONG.GPU desc[UR28][R66.64+-0xa00], R181 ;  /* 0xfff600b5420079a6 */ /* 0x0001e8000c10f39c */
[----:B--2---:R2:W-:Y:S02]  /*5f20*/  REDG.E.ADD.F32.FTZ.RN.STRONG.GPU desc[UR28][R64.64+-0xa00], R69 ;  /* 0xfff60045400079a6 */ /* 0x0045e4000c10f39c */
.L_x_4715:
[----:B------:R-:W-:Y:S05]  /*5f30*/  BSYNC B0 ;  /* 0x0000000000007941 */ /* 0x000fea0003800000 */
.L_x_4714:
[----:B------:R-:W0:Y:S01]  /*5f40*/  LDS R195, [R195+0x3880] ;  /* 0x00388000c3c37984 */ /* 0x000e220000000800 */
[----:B------:R-:W-:Y:S04]  /*5f50*/  BSSY B0, `(.L_x_4716) ;  /* 0x0000004000007945 */ /* 0x000fe80003800000 */
[----:B------:R-:W-:Y:S05]  /*5f60*/  @!P3 BRA `(.L_x_4717) ;  /* 0x000000000008b947 */ /* 0x000fea0003800000 */
[----:B------:R1:W-:Y:S04]  /*5f70*/  REDG.E.ADD.F32.FTZ.RN.STRONG.GPU desc[UR28][R66.64+-0x900], R180 ;  /* 0xfff700b4420079a6 */ /* 0x0003e8000c10f39c */
[----:B0-----:R1:W-:Y:S02]  /*5f80*/  REDG.E.ADD.F32.FTZ.RN.STRONG.GPU desc[UR28][R64.64+-0x900], R195 ;  /* 0xfff700c3400079a6 */ /* 0x0013e4000c10f39c */
.L_x_4717:
[----:B------:R-:W-:Y:S05]  /*5f90*/  BSYNC B0 ;  /* 0x0000000000007941 */ /* 0x000fea0003800000 */
.L_x_4716:
[----:B--2---:R2:W0:Y:S01]  /*5fa0*/  LDS R69, [R194+0x3980] ;  /* 0x00398000c2457984 */ /* 0x0044220000000800 */
[----:B------:R-:W-:Y:S04]  /*5fb0*/  BSSY B0, `(.L_x_4718) ;  /* 0x0000004000007945 */ /* 0x000fe80003800000 */
[----:B------:R-:W-:Y:S05]  /*5fc0*/  @!P4 BRA `(.L_x_4719) ;  /* 0x000000000008c947 */ /* 0x000fea0003800000 */
[----:B------:R1:W-:Y:S04]  /*5fd0*/  REDG.E.ADD.F32.FTZ.RN.STRONG.GPU desc[UR28][R66.64+-0x800], R179 ;  /* 0xfff800b3420079a6 */ /* 0x0003e8000c10f39c */
[----:B0-----:R1:W-:Y:S02]  /*5fe0*/  REDG.E.ADD.F32.FTZ.RN.STRONG.GPU desc[UR28][R64.64+-0x800], R69 ;  /* 0xfff80045400079a6 */ /* 0x0013e4000c10f39c */
.L_x_4719:
[----:B------:R-:W-:Y:S05]  /*5ff0*/  BSYNC B0 ;  /* 0x0000000000007941 */ /* 0x000fea0003800000 */
.L_x_4718:
[----:B------:R-:W0:Y:S01]  /*6000*/  LDS R193, [R193+0x3a80] ;  /* 0x003a8000c1c17984 */ /* 0x000e220000000800 */
[----:B------:R-:W-:Y:S04]  /*6010*/  BSSY B0, `(.L_x_4720) ;  /* 0x0000004000007945 */ /* 0x000fe80003800000 */
[----:B------:R-:W-:Y:S05]  /*6020*/  @!P5 BRA `(.L_x_4721) ;  /* 0x000000000008d947 */ /* 0x000fea0003800000 */
[----:B------:R1:W-:Y:S04]  /*6030*/  REDG.E.ADD.F32.FTZ.RN.STRONG.GPU desc[UR28][R66.64+-0x700], R178 ;  /* 0xfff900b2420079a6 */ /* 0x0003e8000c10f39c */
[----:B0-----:R1:W-:Y:S02]  /*6040*/  REDG.E.ADD.F32.FTZ.RN.STRONG.GPU desc[UR28][R64.64+-0x700], R193 ;  /* 0xfff900c1400079a6 */ /* 0x0013e4000c10f39c */
.L_x_4721:
[----:B------:R-:W-:Y:S05]  /*6050*/  BSYNC B0 ;  /* 0x0000000000007941 */ /* 0x000fea0003800000 */
.L_x_4720:
[----:B01----:R0:W1:Y:S01]  /*6060*/  LDS R69, [R192+0x3b80] ;  /* 0x003b8000c0457984 */ /* 0x0030620000000800 */
        /* <DEDUP_REMOVED lines=9> */
[----:B-1----:R0:W-:Y:S02]  /*6100*/  REDG.E.ADD.F32.FTZ.RN.STRONG.GPU desc[UR28][R64.64+-0x600], R69 ;  /* 0xfffa0045400079a6 */ /* 0x0021e4000c10f39c */
.L_x_4723:
[----:B------:R-:W-:Y:S05]  /*6110*/  BSYNC B0 ;  /* 0x0000000000007941 */ /* 0x000fea0003800000 */
.L_x_4722:
[----:B------:R-:W0:Y:S01]  /*6120*/  LDS R191, [R191+0x3c80] ;  /* 0x003c8000bfbf7984 */ /* 0x000e220000000800 */
[----:B------:R-:W-:Y:S04]  /*6130*/  BSSY B0, `(.L_x_4724) ;  /* 0x0000004000007945 */ /* 0x000fe80003800000 */
[----:B------:R-:W-:Y:S05]  /*6140*/  @!P1 BRA `(.L_x_4725) ;  /* 0x0000000000089947 */ /* 0x000fea0003800000 */
[----:B------:R1:W-:Y:S04]  /*6150*/  REDG.E.ADD.F32.FTZ.RN.STRONG.GPU desc[UR28][R66.64+-0x500], R176 ;  /* 0xfffb00b0420079a6 */ /* 0x0003e8000c10f39c */
[----:B0-----:R0:W-:Y:S02]  /*6160*/  REDG.E.ADD.F32.FTZ.RN.STRONG.GPU desc[UR28][R64.64+-0x500], R191 ;  /* 0xfffb00bf400079a6 */ /* 0x0011e4000c10f39c */
.L_x_4725:
[----:B------:R-:W-:Y:S05]  /*6170*/  BSYNC B0 ;  /* 0x0000000000007941 */ /* 0x000fea0003800000 */
.L_x_4724:
[----:B01----:R0:W1:Y:S01]  /*6180*/  LDS R69, [R190+0x3d80] ;  /* 0x003d8000be457984 */ /* 0x0030620000000800 */
[----:B------:R-:W-:Y:S04]  /*6190*/  BSSY B0, `(.L_x_4726) ;  /* 0x0000004000007945 */ /* 0x000fe80003800000 */
[----:B------:R-:W-:Y:S05]  /*61a0*/  @!P2 BRA `(.L_x_4727) ;  /* 0x000000000008a947 */ /* 0x000fea0003800000 */
[----:B------:R0:W-:Y:S04]  /*61b0*/  REDG.E.ADD.F32.FTZ.RN.STRONG.GPU desc[UR28][R66.64+-0x400], R175 ;  /* 0xfffc00af420079a6 */ /* 0x0001e8000c10f39c */
[----:B-1----:R0:W-:Y:S02]  /*61c0*/  REDG.E.ADD.F32.FTZ.RN.STRONG.GPU desc[UR28][R64.64+-0x400], R69 ;  /* 0xfffc0045400079a6 */ /* 0x0021e4000c10f39c */
.L_x_4727:
[----:B------:R-:W-:Y:S05]  /*61d0*/  BSYNC B0 ;  /* 0x0000000000007941 */ /* 0x000fea0003800000 */
.L_x_4726:
[----:B------:R-:W0:Y:S01]  /*61e0*/  LDS R189, [R189+0x3e80] ;  /* 0x003e8000bdbd7984 */ /* 0x000e220000000800 */
[----:B------:R-:W-:Y:S04]  /*61f0*/  BSSY B0, `(.L_x_4728) ;  /* 0x0000004000007945 */ /* 0x000fe80003800000 */
[----:B------:R-:W-:Y:S05]  /*6200*/  @!P3 BRA `(.L_x_4729) ;  /* 0x000000000008b947 */ /* 0x000fea0003800000 */
[----:B------:R1:W-:Y:S04]  /*6210*/  REDG.E.ADD.F32.FTZ.RN.STRONG.GPU desc[UR28][R66.64+-0x300], R174 ;  /* 0xfffd00ae420079a6 */ /* 0x0003e8000c10f39c */
[----:B0-----:R0:W-:Y:S02]  /*6220*/  REDG.E.ADD.F32.FTZ.RN.STRONG.GPU desc[UR28][R64.64+-0x300], R189 ;  /* 0xfffd00bd400079a6 */ /* 0x0011e4000c10f39c */
.L_x_4729:
[----:B------:R-:W-:Y:S05]  /*6230*/  BSYNC B0 ;  /* 0x0000000000007941 */ /* 0x000fea0003800000 */
.L_x_4728:
[----:B01----:R0:W1:Y:S01]  /*6240*/  LDS R69, [R188+0x3f80] ;  /* 0x003f8000bc457984 */ /* 0x0030620000000800 */
[----:B------:R-:W-:Y:S04]  /*6250*/  BSSY B0, `(.L_x_4730) ;  /* 0x0000004000007945 */ /* 0x000fe80003800000 */
[----:B------:R-:W-:Y:S05]  /*6260*/  @!P4 BRA `(.L_x_4731) ;  /* 0x000000000008c947 */ /* 0x000fea0003800000 */
[----:B------:R0:W-:Y:S04]  /*6270*/  REDG.E.ADD.F32.FTZ.RN.STRONG.GPU desc[UR28][R66.64+-0x200], R173 ;  /* 0xfffe00ad420079a6 */ /* 0x0001e8000c10f39c */
[----:B-1----:R0:W-:Y:S02]  /*6280*/  REDG.E.ADD.F32.FTZ.RN.STRONG.GPU desc[UR28][R64.64+-0x200], R69 ;  /* 0xfffe0045400079a6 */ /* 0x0021e4000c10f39c */
.L_x_4731:
[----:B------:R-:W-:Y:S05]  /*6290*/  BSYNC B0 ;  /* 0x0000000000007941 */ /* 0x000fea0003800000 */
.L_x_4730:
[----:B------:R-:W0:Y:S01]  /*62a0*/  LDS R187, [R187+0x4080] ;  /* 0x00408000bbbb7984 */ /* 0x000e220000000800 */
[----:B------:R-:W-:Y:S04]  /*62b0*/  BSSY B0, `(.L_x_4732) ;  /* 0x0000004000007945 */ /* 0x000fe80003800000 */
[----:B------:R-:W-:Y:S05]  /*62c0*/  @!P5 BRA `(.L_x_4733) ;  /* 0x000000000008d947 */ /* 0x000fea0003800000 */
[----:B------:R1:W-:Y:S04]  /*62d0*/  REDG.E.ADD.F32.FTZ.RN.STRONG.GPU desc[UR28][R66.64+-0x100], R172 ;  /* 0xffff00ac420079a6 */ /* 0x0003e8000c10f39c */
[----:B0-----:R0:W-:Y:S02]  /*62e0*/  REDG.E.ADD.F32.FTZ.RN.STRONG.GPU desc[UR28][R64.64+-0x100], R187 ;  /* 0xffff00bb400079a6 */ /* 0x0011e4000c10f39c */
.L_x_4733:
[----:B------:R-:W-:Y:S05]  /*62f0*/  BSYNC B0 ;  /* 0x0000000000007941 */ /* 0x000fea0003800000 */
.L_x_4732:
[----:B0---4-:R-:W0:Y:S01]  /*6300*/  SHFL.DOWN P1, R65, R202, 0x1, 0x1f ;  /* 0x08201f00ca417f89 */ /* 0x011e220000020000 */
[----:B------:R-:W-:Y:S01]  /*6310*/  FMUL.FTZ R7, R7, R168 ;  /* 0x000000a807077220 */ /* 0x000fe20000410000 */
[----:B------:R-:W-:Y:S01]  /*6320*/  FMUL.FTZ R206, R241, R206 ;  /* 0x000000cef1ce7220 */ /* 0x000fe20000410000 */
[----:B------:R-:W-:Y:S01]  /*6330*/  ISETP.NE.AND P2, PT, R157, RZ, PT ;  /* 0x000000ff9d00720c */ /* 0x000fe20003f45270 */
[----:B------:R-:W-:Y:S01]  /*6340*/  FFMA.FTZ R39, R246, R2, R39 ;  /* 0x00000002f6277223 */ /* 0x000fe20000010027 */
[----:B------:R-:W-:Y:S01]  /*6350*/  FFMA.FTZ R40, R7, R3, R40 ;  /* 0x0000000307287223 */ /* 0x000fe20000010028 */
        /* <DEDUP_REMOVED lines=18> */
[----:B0-----:R-:W-:Y:S01]  /*6480*/  @P1 FADD R65, R202, R65 ;  /* 0x00000041ca411221 */ /* 0x001fe20000000000 */
[----:B------:R-:W-:Y:S01]  /*6490*/  FMUL.FTZ R3, R16, R224 ;  /* 0x000000e010037220 */ /* 0x000fe20000410000 */
[----:B------:R-:W-:Y:S01]  /*64a0*/  FMUL.FTZ R234, R234, R221 ;  /* 0x000000ddeaea7220 */ /* 0x000fe20000410000 */
[----:B------:R-:W-:Y:S01]  /*64b0*/  FMUL.FTZ R2, R17, R223 ;  /* 0x000000df11027220 */ /* 0x000fe20000410000 */
[----:B------:R-:W-:Y:S01]  /*64c0*/  FMUL.FTZ R233, R233, R222 ;  /* 0x000000dee9e97220 */ /* 0x000fe20000410000 */
[----:B------:R-:W0:Y:S01]  /*64d0*/  SHFL.DOWN P1, R64, R65, 0x2, 0x1f ;  /* 0x08401f0041407f89 */ /* 0x000e220000020000 */
        /* <DEDUP_REMOVED lines=18> */
[----:B------:R-:W-:Y:S01]  /*6600*/  FFMA.FTZ R41, R8, R210, R41 ;  /* 0x000000d208297223 */ /* 0x000fe20000010029 */
[----:B------:R-:W-:Y:S01]  /*6610*/  FADD.FTZ R30, R205, R30 ;  /* 0x0000001ecd1e7221 */ /* 0x000fe20000010000 */
[----:B------:R-:W-:Y:S01]  /*6620*/  FFMA.FTZ R42, R9, R209, R42 ;  /* 0x000000d1092a7223 */ /* 0x000fe2000001002a */
[----:B------:R-:W-:Y:S01]  /*6630*/  FADD.FTZ R29, R206, R29 ;  /* 0x0000001dce1d7221 */ /* 0x000fe20000010000 */
[----:B------:R-:W-:Y:S01]  /*6640*/  FFMA.FTZ R43, R10, R212, R43 ;  /* 0x000000d40a2b7223 */ /* 0x000fe2000001002b */
[----:B0-----:R-:W-:Y:S01]  /*6650*/  @P1 FADD R64, R65, R64 ;  /* 0x0000004041401221 */ /* 0x001fe20000000000 */
[----:B------:R-:W-:Y:S01]  /*6660*/  FADD.FTZ R28, R207, R28 ;  /* 0x0000001ccf1c7221 */ /* 0x000fe20000010000 */
[----:B------:R-:W-:Y:S01]  /*6670*/  FFMA.FTZ R44, R11, R211, R44 ;  /* 0x000000d30b2c7223 */ /* 0x000fe2000001002c */
[----:B------:R-:W-:Y:S01]  /*6680*/  FADD.FTZ R27, R208, R27 ;  /* 0x0000001bd01b7221 */ /* 0x000fe20000010000 */
[----:B------:R-:W-:Y:S01]  /*6690*/  FFMA.FTZ R45, R12, R214, R45 ;  /* 0x000000d60c2d7223 */ /* 0x000fe2000001002d */
[----:B-1----:R-:W0:Y:S01]  /*66a0*/  SHFL.DOWN P1, R67, R64, 0x4, 0x1f ;  /* 0x08801f0040437f89 */ /* 0x002e220000020000 */
        /* <DEDUP_REMOVED lines=13> */
[----:B0-----:R-:W-:-:S05]  /*6780*/  @P1 FADD R67, R64, R67 ;  /* 0x0000004340431221 */ /* 0x001fca0000000000 */
[----:B------:R-:W0:Y:S02]  /*6790*/  SHFL.DOWN P1, R66, R67, 0x8, 0x1f ;  /* 0x09001f0043427f89 */ /* 0x000e240000020000 */
[----:B0-----:R-:W-:-:S05]  /*67a0*/  @P1 FADD R66, R67, R66 ;  /* 0x0000004243421221 */ /* 0x001fca0000000000 */
[----:B------:R-:W0:Y:S02]  /*67b0*/  SHFL.DOWN P1, R7, R66, 0x10, 0x1f ;  /* 0x0a001f0042077f89 */ /* 0x000e240000020000 */
[----:B0-----:R-:W-:-:S05]  /*67c0*/  @P1 FADD R7, R66, R7 ;  /* 0x0000000742071221 */ /* 0x001fca0000000000 */
[----:B------:R0:W-:Y:S01]  /*67d0*/  @!P2 STS [R151+0x4204], R7 ;  /* 0x004204079700a388 */ /* 0x0001e20000000800 */
[----:B------:R-:W-:Y:S06]  /*67e0*/  BAR.SYNC.DEFER_BLOCKING 0x0 ;  /* 0x0000000000007b1d */ /* 0x000fec0000010000 */
[----:B------:R-:W-:Y:S05]  /*67f0*/  @P0 BRA `(.L_x_4735) ;  /* 0x0000000000340947 */ /* 0x000fea0003800000 */
[----:B------:R-:W1:Y:S01]  /*6800*/  S2UR UR50, SR_CgaCtaId ;  /* 0x00000000003279c3 */ /* 0x000e620000008800 */
[----:B------:R-:W-:Y:S01]  /*6810*/  UISETP.NE.AND UP0, UPT, UR27, UR51, UPT ;  /* 0x000000331b00728c */ /* 0x000fe2000bf05270 */
[----:B------:R-:W-:Y:S01]  /*6820*/  MOV R4, UR7 ;  /* 0x0000000700047c02 */ /* 0x000fe20008000f00 */
[----:B------:R-:W-:-:S04]  /*6830*/  UMOV UR19, 0x400 ;  /* 0x0000040000137882 */ /* 0x000fc80000000000 */
[----:B------:R-:W-:Y:S01]  /*6840*/  PLOP3.LUT P0, PT, PT, PT, UP0, 0x80, 0x0 ;  /* 0x000000000000781c */ /* 0x000fe20003f0f008 */
[----:B-1----:R-:W-:-:S06]  /*6850*/  ULEA UR19, UR50, UR19, 0x18 ;  /* 0x0000001332137291 */ /* 0x002fcc000f8ec03f */
[----:B------:R-:W-:-:S05]  /*6860*/  MOV R153, UR19 ;  /* 0x0000001300997c02 */ /* 0x000fca0008000f00 */
[----:B------:R-:W-:Y:S01]  /*6870*/  IMAD R4, R4, 0x4, R153 ;  /* 0x0000000404047824 */ /* 0x000fe200078e0299 */
[----:B------:R-:W0:Y:S04]  /*6880*/  LDS R0, [R153+0x4208] ;  /* 0x0042080099007984 */ /* 0x000e280000000800 */
[----:B------:R-:W1:Y:S01]  /*6890*/  @P0 LDS R2, [R4+0x5740] ;  /* 0x0057400004020984 */ /* 0x000e620000000800 */
[----:B0-----:R-:W-:-:S04]  /*68a0*/  FADD.FTZ R7, R7, R0 ;  /* 0x0000000007077221 */ /* 0x001fc80000010000 */
[----:B-1----:R-:W-:-:S05]  /*68b0*/  @P0 FADD.FTZ R7, R7, R2 ;  /* 0x0000000207070221 */ /* 0x002fca0000010000 */
[----:B------:R1:W-:Y:S02]  /*68c0*/  STS [R4+0x5740], R7 ;  /* 0x0057400704007388 */ /* 0x0003e40000000800 */
.L_x_4735:
[----:B------:R-:W-:Y:S05]  /*68d0*/  BSYNC B0 ;  /* 0x0000000000007941 */ /* 0x000fea0003800000 */
.L_x_4734:
[----:B------:R-:W-:Y:S02]  /*68e0*/  UIADD3 UR7, UR7, 0x1, URZ ;  /* 0x0000000107077890 */ /* 0x000fe4000fffe03f */
[----:B------:R-:W-:Y:S02]  /*68f0*/  UIADD3 UR8, UP1, UR8, 0x1, URZ ;  /* 0x0000000108087890 */ /* 0x000fe4000ff3e03f */
[----:B------:R-:W-:Y:S02]  /*6900*/  UISETP.GE.AND UP0, UPT, UR7, UR52, UPT ;  /* 0x000000340700728c */ /* 0x000fe4000bf06270 */
[----:B------:R-:W-:-:S04]  /*6910*/  UIADD3.X UR9, URZ, UR9, URZ, UP1, !UPT ;  /* 0x000000093f097290 */ /* 0x000fc80008ffe43f */
[----:B------:R-:W-:-:S13]  /*6920*/  PLOP3.LUT P0, PT, PT, PT, UP0, 0x80, 0x0 ;  /* 0x000000000000781c */ /* 0x000fda0003f0f008 */
[----:B------:R-:W-:Y:S05]  /*6930*/  @!P0 BRA `(.L_x_4736) ;  /* 0xffffffb8009c8947 */ /* 0x000fea000383ffff */
.L_x_4692:
[----:B------:R-:W4:Y:S08]  /*6940*/  S2UR UR8, SR_CgaCtaId ;  /* 0x00000000000879c3 */ /* 0x000f300000008800 */
[----:B------:R-:W-:Y:S01]  /*6950*/  BAR.SYNC.DEFER_BLOCKING 0x0 ;  /* 0x0000000000007b1d */ /* 0x000fe20000010000 */
[----:B------:R-:W-:Y:S01]  /*6960*/  ISETP.NE.AND P0, PT, R158, RZ, PT ;  /* 0x000000ff9e00720c */ /* 0x000fe20003f05270 */
[----:B------:R-:W-:Y:S01]  /*6970*/  USHF.R.S32.HI UR19, URZ, 0x1f, UR49 ;  /* 0x0000001f3f137899 */ /* 0x000fe20008011431 */
[----:B------:R-:W-:Y:S01]  /*6980*/  MOV R2, UR18 ;  /* 0x0000001200027c02 */ /* 0x000fe20008000f00 */
[----:B------:R-:W-:Y:S01]  /*6990*/  ULEA UR32, UR27, 0xfffffc00, 0xa ;  /* 0xfffffc001b207891 */ /* 0x000fe2000f8e503f */
[----:B------:R-:W-:Y:S01]  /*69a0*/  LOP3.LUT R65, R150, 0x1f, R158, 0xf8, !PT ;  /* 0x0000001f96417812 */ /* 0x000fe200078ef89e */
[----:B------:R-:W-:Y:S01]  /*69b0*/  UMOV UR7, 0x400 ;  /* 0x0000040000077882 */ /* 0x000fe20000000000 */
[----:B------:R-:W-:Y:S01]  /*69c0*/  ULDC.64 UR34, c[0x0][0x388] ;  /* 0x0000e20000227ab9 */ /* 0x000fe20000000a00 */
[----:B------:R-:W-:Y:S01]  /*69d0*/  ULDC.64 UR30, c[0x0][0x3a8] ;  /* 0x0000ea00001e7ab9 */ /* 0x000fe20000000a00 */
[----:B------:R-:W-:Y:S01]  /*69e0*/  UIMAD UR17, UR19, UR34, URZ ;  /* 0x00000022131172a4 */ /* 0x000fe2000f8e023f */
[----:B------:R-:W-:Y:S01]  /*69f0*/  IMAD.U32 R3, RZ, RZ, UR32 ;  /* 0x00000020ff037e24 */ /* 0x000fe2000f8e00ff */
[----:B------:R-:W-:Y:S01]  /*6a00*/  UIMAD UR19, UR19, UR30, URZ ;  /* 0x0000001e131372a4 */ /* 0x000fe2000f8e023f */
[----:B------:R-:W-:Y:S01]  /*6a10*/  SHF.R.S32.HI R50, RZ, 0x1f, R65 ;  /* 0x0000001fff327819 */ /* 0x000fe20000011441 */
[----:B------:R-:W-:Y:S01]  /*6a20*/  USHF.R.S32.HI UR16, URZ, 0x1f, UR20 ;  /* 0x0000001f3f107899 */ /* 0x000fe20008011414 */
[----:B------:R-:W-:Y:S01]  /*6a30*/  BSSY B0, `(.L_x_4737) ;  /* 0x000003d000007945 */ /* 0x000fe20003800000 */
[----:B----4-:R-:W-:Y:S01]  /*6a40*/  ULEA UR7, UR8, UR7, 0x18 ;  /* 0x0000000708077291 */ /* 0x010fe2000f8ec03f */
[----:B------:R-:W-:Y:S01]  /*6a50*/  STS [R106], R51 ;  /* 0x000000336a007388 */ /* 0x000fe20000000800 */
[----:B------:R-:W-:-:S03]  /*6a60*/  UIMAD.WIDE.U32 UR8, UR49, UR34, URZ ;  /* 0x00000022310872a5 */ /* 0x000fc6000f8e003f */
[----:B------:R-:W-:Y:S01]  /*6a70*/  STS [R106+0x4], R48 ;  /* 0x000004306a007388 */ /* 0x000fe20000000800 */
[----:B------:R-:W-:-:S03]  /*6a80*/  MOV R153, UR7 ;  /* 0x0000000700997c02 */ /* 0x000fc60008000f00 */
        /* <DEDUP_REMOVED lines=32> */
[----:B------:R-:W-:Y:S01]  /*6c90*/  UIMAD UR7, UR6, -0x400, UR48 ;  /* 0xfffffc00060778a4 */ /* 0x000fe2000f8e0230 */
[----:B------:R-:W-:Y:S01]  /*6ca0*/  BAR.SYNC.DEFER_BLOCKING 0x0 ;  /* 0x0000000000007b1d */ /* 0x000fe20000010000 */
[----:B----4-:R-:W-:Y:S01]  /*6cb0*/  IADD3 R2, P2, R65, UR32, RZ ;  /* 0x0000002041027c10 */ /* 0x010fe2000ff5e0ff */
[----:B------:R-:W-:-:S02]  /*6cc0*/  UIMAD UR32, UR49, UR35, UR17 ;  /* 0x00000023312072a4 */ /* 0x000fc4000f8e0211 */
[----:B------:R-:W-:Y:S01]  /*6cd0*/  UIMAD UR17, UR49, UR31, UR19 ;  /* 0x0000001f311172a4 */ /* 0x000fe2000f8e0213 */
[----:B------:R-:W-:Y:S01]  /*6ce0*/  LEA.HI.X.SX32 R3, R3, R50, 0x1, P2 ;  /* 0x0000003203037211 */ /* 0x000fe200010f0eff */
[----:B------:R-:W-:Y:S01]  /*6cf0*/  UIADD3 UR19, UR9, UR32, URZ ;  /* 0x0000002009137290 */ /* 0x000fe2000fffe03f */
[----:B------:R-:W4:Y:S02]  /*6d00*/  LDS R0, [R153+0x1080] ;  /* 0x0010800099007984 */ /* 0x000f240000000800 */
[----:B----4-:R-:W-:-:S13]  /*6d10*/  ISETP.GE.AND P1, PT, R65, R0, PT ;  /* 0x000000004100720c */ /* 0x010fda0003f26270 */
[----:B------:R-:W-:Y:S05]  /*6d20*/  @P1 BRA `(.L_x_4738) ;  /* 0x0000000000341947 */ /* 0x000fea0003800000 */
[----:B------:R-:W-:Y:S01]  /*6d30*/  MOV R5, UR34 ;  /* 0x0000002200057c02 */ /* 0x000fe20008000f00 */
[----:B------:R-:W-:Y:S02]  /*6d40*/  ULDC.64 UR36, c[0x0][0x390] ;  /* 0x0000e40000247ab9 */ /* 0x000fe40000000a00 */
[----:B------:R-:W-:Y:S02]  /*6d50*/  UIMAD UR31, UR16, UR36, URZ ;  /* 0x00000024101f72a4 */ /* 0x000fe4000f8e023f */
[----:B01----:R-:W-:Y:S01]  /*6d60*/  MOV R7, UR36 ;  /* 0x0000002400077c02 */ /* 0x003fe20008000f00 */
        /* <DEDUP_REMOVED lines=9> */
.L_x_4738:
[----:B------:R-:W-:Y:S05]  /*6e00*/  BSYNC B0 ;  /* 0x0000000000007941 */ /* 0x000fea0003800000 */
.L_x_4737:
        /* <DEDUP_REMOVED lines=8> */
[----:B------:R-:W-:Y:S01]  /*6e90*/  ULDC.64 UR34, c[0x0][0x3e0] ;  /* 0x0000f80000227ab9 */ /* 0x000fe20000000a00 */
[----:B------:R-:W-:Y:S01]  /*6ea0*/  UIADD3 UR19, UP0, UR7, UR8, URZ ;  /* 0x0000000807137290 */ /* 0x000fe2000ff1e03f */
[C---:B-1----:R-:W-:Y:S01]  /*6eb0*/  LEA R4, P1, R65.reuse, UR34, 0x2 ;  /* 0x0000002241047c11 */ /* 0x042fe2000f8210ff */
[----:B------:R-:W-:Y:S01]  /*6ec0*/  USHF.R.S32.HI UR31, URZ, 0x1f, UR7 ;  /* 0x0000001f3f1f7899 */ /* 0x000fe20008011407 */
[-C--:B------:R-:W-:Y:S01]  /*6ed0*/  ISETP.GE.AND P6, PT, R140, R0.reuse, PT ;  /* 0x000000008c00720c */ /* 0x080fe20003fc6270 */
[C---:B----4-:R-:W-:Y:S01]  /*6ee0*/  VIADD R9, R108.reuse, 0x2 ;  /* 0x000000026c097836 */ /* 0x050fe20000000000 */
[----:B------:R-:W-:Y:S01]  /*6ef0*/  LEA.HI.X R5, R65, UR35, R50, 0x2, P1 ;  /* 0x0000002341057c11 */ /* 0x000fe200088f1432 */
[----:B------:R-:W-:Y:S01]  /*6f00*/  UIADD3.X UR8, UR31, UR33, UR9, UP0, !UPT ;  /* 0x000000211f087290 */ /* 0x000fe200087fe409 */
[----:B------:R-:W-:Y:S01]  /*6f10*/  MOV R6, UR19 ;  /* 0x0000001300067c02 */ /* 0x000fe20008000f00 */
[----:B------:R-:W-:Y:S01]  /*6f20*/  VIADD R61, R108, 0xe ;  /* 0x0000000e6c3d7836 */ /* 0x000fe20000000000 */
[----:B------:R-:W-:Y:S01]  /*6f30*/  ISETP.GE.AND P1, PT, R148, R0, PT ;  /* 0x000000009400720c */ /* 0x000fe20003f26270 */
[----:B------:R-:W-:Y:S01]  /*6f40*/  BSSY B0, `(.L_x_4739) ;  /* 0x0000091000007945 */ /* 0x000fe20003800000 */
[----:B------:R-:W-:-:S02]  /*6f50*/  LEA R4, P4, R6, R4, 0x2 ;  /* 0x0000000406047211 */ /* 0x000fc400078810ff */
[----:B0-----:R-:W-:Y:S01]  /*6f60*/  MOV R7, UR8 ;  /* 0x0000000800077c02 */ /* 0x001fe20008000f00 */
[----:B------:R-:W-:Y:S01]  /*6f70*/  UIMAD.WIDE.U32 UR8, UR49, UR30, URZ ;  /* 0x0000001e310872a5 */ /* 0x000fe2000f8e003f */
[----:B------:R-:W-:Y:S02]  /*6f80*/  LEA.HI.SX32 R8, R9, R108, 0x1b ;  /* 0x0000006c09087211 */ /* 0x000fe400078fdaff */
[----:B------:R-:W-:Y:S02]  /*6f90*/  LEA.HI.X R5, R6, R5, R7, 0x2, P4 ;  /* 0x0000000506057211 */ /* 0x000fe400020f1407 */
[-C--:B------:R-:W-:Y:S02]  /*6fa0*/  ISETP.GE.AND P4, PT, R142, R0.reuse, PT ;  /* 0x000000008e00720c */ /* 0x080fe40003f86270 */
[----:B------:R-:W-:Y:S01]  /*6fb0*/  IADD3 R7, R108, 0x1, RZ ;  /* 0x000000016c077810 */ /* 0x000fe20007ffe0ff */
[----:B------:R0:W-:Y:S01]  /*6fc0*/  @!P1 STG.E desc[UR28][R4.64+-0xf00], R13 ;  /* 0xfff1000d04009986 */ /* 0x0001e2000c10191c */
[----:B------:R-:W-:-:S02]  /*6fd0*/  ISETP.GE.AND P1, PT, R145, R0, PT ;  /* 0x000000009100720c */ /* 0x000fc40003f26270 */
[----:B------:R-:W-:Y:S01]  /*6fe0*/  LEA.HI.SX32 R6, R7, R108, 0x1b ;  /* 0x0000006c07067211 */ /* 0x000fe200078fdaff */
[----:B------:R1:W-:Y:S01]  /*6ff0*/  @!P2 STG.E desc[UR28][R4.64+-0xe80], R15 ;  /* 0xfff1800f0400a986 */ /* 0x0003e2000c10191c */
[-C--:B------:R-:W-:Y:S01]  /*7000*/  ISETP.GE.AND P2, PT, R144, R0.reuse, PT ;  /* 0x000000009000720c */ /* 0x080fe20003f46270 */
[----:B------:R-:W-:Y:S01]  /*7010*/  FADD.FTZ R7, R19, R160 ;  /* 0x000000a013077221 */ /* 0x000fe20000010000 */
[-C--:B------:R-:W-:Y:S01]  /*7020*/  LEA R9, R6, R153.reuse, 0x2 ;  /* 0x0000009906097211 */ /* 0x080fe200078e10ff */
[----:B------:R4:W-:Y:S01]  /*7030*/  @!P3 STG.E desc[UR28][R4.64+-0xe00], R17 ;  /* 0xfff200110400b986 */ /* 0x0009e2000c10191c */
[-C--:B------:R-:W-:Y:S02]  /*7040*/  ISETP.GE.AND P3, PT, R143, R0.reuse, PT ;  /* 0x000000008f00720c */ /* 0x080fe40003f66270 */
[----:B------:R-:W-:Y:S01]  /*7050*/  LEA R8, R8, R153, 0x2 ;  /* 0x0000009908087211 */ /* 0x000fe200078e10ff */
[----:B------:R-:W-:Y:S01]  /*7060*/  @!P4 STG.E desc[UR28][R4.64+-0xc00], R41 ;  /* 0xfff400290400c986 */ /* 0x000fe2000c10191c */
[----:B------:R-:W-:-:S02]  /*7070*/  ISETP.GE.AND P4, PT, R137, R0, PT ;  /* 0x000000008900720c */ /* 0x000fc40003f86270 */
[C---:B0-----:R-:W-:Y:S01]  /*7080*/  IADD3 R13, R108.reuse, 0x3, RZ ;  /* 0x000000036c0d7810 */ /* 0x041fe20007ffe0ff */
[----:B------:R0:W-:Y:S01]  /*7090*/  @!P1 STG.E desc[UR28][R4.64+-0xd80], R35 ;  /* 0xfff2802304009986 */ /* 0x0001e2000c10191c */
[-C--:B------:R-:W-:Y:S02]  /*70a0*/  ISETP.GE.AND P1, PT, R149, R0.reuse, PT ;  /* 0x000000009500720c */ /* 0x080fe40003f26270 */
[C---:B-1----:R-:W-:Y:S01]  /*70b0*/  IADD3 R15, R108.reuse, 0x4, RZ ;  /* 0x000000046c0f7810 */ /* 0x042fe20007ffe0ff */
[----:B------:R1:W-:Y:S01]  /*70c0*/  @!P2 STG.E desc[UR28][R4.64+-0xd00], R37 ;  /* 0xfff300250400a986 */ /* 0x0003e2000c10191c */
[-C--:B------:R-:W-:Y:S02]  /*70d0*/  ISETP.GE.AND P2, PT, R139, R0.reuse, PT ;  /* 0x000000008b00720c */ /* 0x080fe40003f46270 */
[----:B----4-:R-:W-:Y:S01]  /*70e0*/  IADD3 R17, R108, 0x5, RZ ;  /* 0x000000056c117810 */ /* 0x010fe20007ffe0ff */
[----:B------:R4:W-:Y:S01]  /*70f0*/  @!P3 STG.E desc[UR28][R4.64+-0xc80], R39 ;  /* 0xfff380270400b986 */ /* 0x0009e2000c10191c */
[----:B------:R-:W-:-:S02]  /*7100*/  ISETP.GE.AND P3, PT, R138, R0, PT ;  /* 0x000000008a00720c */ /* 0x000fc40003f66270 */
[----:B------:R-:W-:Y:S01]  /*7110*/  LEA.HI.SX32 R10, R13, R108, 0x1b ;  /* 0x0000006c0d0a7211 */ /* 0x000fe200078fdaff */
[----:B------:R5:W-:Y:S01]  /*7120*/  @!P5 STG.E desc[UR28][R4.64+-0xb80], R43 ;  /* 0xfff4802b0400d986 */ /* 0x000be2000c10191c */
[----:B------:R-:W-:Y:S01]  /*7130*/  ISETP.GE.AND P5, PT, R136, R0, PT ;  /* 0x000000008800720c */ /* 0x000fe20003fa6270 */
[C---:B0-----:R-:W-:Y:S01]  /*7140*/  VIADD R35, R108.reuse, 0x6 ;  /* 0x000000066c237836 */ /* 0x041fe20000000000 */
[----:B------:R-:W-:Y:S01]  /*7150*/  LEA.HI.SX32 R12, R15, R108, 0x1b ;  /* 0x0000006c0f0c7211 */ /* 0x000fe200078fdaff */
[----:B------:R0:W-:Y:S01]  /*7160*/  @!P6 STG.E desc[UR28][R4.64+-0xb00], R45 ;  /* 0xfff5002d0400e986 */ /* 0x0001e2000c10191c */
[----:B------:R-:W-:Y:S01]  /*7170*/  ISETP.GE.AND P6, PT, R133, R0, PT ;  /* 0x000000008500720c */ /* 0x000fe20003fc6270 */
[----:B------:R-:W-:Y:S01]  /*7180*/  FADD.FTZ R0, R7, R20 ;  /* 0x0000001407007221 */ /* 0x000fe20000010000 */
[C---:B-1----:R-:W-:Y:S01]  /*7190*/  IADD3 R37, R108.reuse, 0x7, RZ ;  /* 0x000000076c257810 */ /* 0x042fe20007ffe0ff */
[----:B------:R-:W-:Y:S01]  /*71a0*/  @!P2 STG.E desc[UR28][R4.64+-0xa80], R47 ;  /* 0xfff5802f0400a986 */ /* 0x000fe2000c10191c */
[----:B----4-:R-:W-:Y:S01]  /*71b0*/  IADD3 R39, R108, 0x8, RZ ;  /* 0x000000086c277810 */ /* 0x010fe20007ffe0ff */
[----:B------:R-:W-:Y:S01]  /*71c0*/  FADD.FTZ R7, R0, R21 ;  /* 0x0000001500077221 */ /* 0x000fe20000010000 */
[C---:B------:R-:W-:Y:S01]  /*71d0*/  IADD3 R41, R108.reuse, 0x9, RZ ;  /* 0x000000096c297810 */ /* 0x040fe20007ffe0ff */
[----:B------:R-:W-:Y:S01]  /*71e0*/  @!P3 STG.E desc[UR28][R4.64+-0xa00], R49 ;  /* 0xfff600310400b986 */ /* 0x000fe2000c10191c */
[----:B-----5:R-:W-:Y:S01]  /*71f0*/  VIADD R43, R108, 0xa ;  /* 0x0000000a6c2b7836 */ /* 0x020fe20000000000 */
[-C--:B------:R-:W-:Y:S01]  /*7200*/  LEA.HI.SX32 R14, R17, R108.reuse, 0x1b ;  /* 0x0000006c110e7211 */ /* 0x080fe200078fdaff */
[----:B------:R-:W-:Y:S01]  /*7210*/  IMAD R13, R10, 0x4, R153 ;  /* 0x000000040a0d7824 */ /* 0x000fe200078e0299 */
[----:B------:R-:W-:Y:S01]  /*7220*/  @!P4 STG.E desc[UR28][R4.64+-0x980], R51 ;  /* 0xfff680330400c986 */ /* 0x000fe2000c10191c */
[----:B0-----:R-:W-:Y:S01]  /*7230*/  IADD3 R45, R108, 0xb, RZ ;  /* 0x0000000b6c2d7810 */ /* 0x001fe20007ffe0ff */
[----:B------:R-:W-:Y:S01]  /*7240*/  FADD.FTZ R0, R7, R22 ;  /* 0x0000001607007221 */ /* 0x000fe20000010000 */
[-C--:B------:R-:W-:Y:S01]  /*7250*/  LEA.HI.SX32 R16, R35, R108.reuse, 0x1b ;  /* 0x0000006c23107211 */ /* 0x080fe200078fdaff */
[----:B------:R-:W-:Y:S01]  /*7260*/  @!P5 STG.E desc[UR28][R4.64+-0x900], R53 ;  /* 0xfff700350400d986 */ /* 0x000fe2000c10191c */
[----:B------:R-:W-:-:S02]  /*7270*/  LEA.HI.SX32 R18, R37, R108, 0x1b ;  /* 0x0000006c25127211 */ /* 0x000fc400078fdaff */
[----:B------:R-:W-:Y:S01]  /*7280*/  IADD3 R57, R108, 0xc, RZ ;  /* 0x0000000c6c397810 */ /* 0x000fe20007ffe0ff */
[----:B------:R-:W-:Y:S01]  /*7290*/  @!P1 STG.E desc[UR28][R4.64+-0xf80], R11 ;  /* 0xfff0800b04009986 */ /* 0x000fe2000c10191c */
[-C--:B------:R-:W-:Y:S02]  /*72a0*/  LEA.HI.SX32 R36, R39, R108.reuse, 0x1b ;  /* 0x0000006c27247211 */ /* 0x080fe400078fdaff */
[-C--:B------:R-:W-:Y:S01]  /*72b0*/  LEA R12, R12, R153.reuse, 0x2 ;  /* 0x000000990c0c7211 */ /* 0x080fe200078e10ff */
[----:B------:R0:W-:Y:S01]  /*72c0*/  @!P6 STG.E desc[UR28][R4.64+-0x880], R55 ;  /* 0xfff780370400e986 */ /* 0x0001e2000c10191c */
[----:B------:R-:W-:Y:S02]  /*72d0*/  IADD3 R59, R108, 0xd, RZ ;  /* 0x0000000d6c3b7810 */ /* 0x000fe40007ffe0ff */
[----:B------:R-:W-:Y:S01]  /*72e0*/  LEA.HI.SX32 R38, R41, R108, 0x1b ;  /* 0x0000006c29267211 */ /* 0x000fe200078fdaff */
[----:B------:R-:W-:Y:S01]  /*72f0*/  BAR.SYNC.DEFER_BLOCKING 0x0 ;  /* 0x0000000000007b1d */ /* 0x000fe20000010000 */
[----:B------:R-:W-:-:S02]  /*7300*/  LEA R7, R14, R153, 0x2 ;  /* 0x000000990e077211 */ /* 0x000fc400078e10ff */
[----:B------:R-:W-:Y:S02]  /*7310*/  IADD3 R63, R108, 0xf, RZ ;  /* 0x0000000f6c3f7810 */ /* 0x000fe40007ffe0ff */
[-C--:B------:R-:W-:Y:S02]  /*7320*/  LEA.HI.SX32 R40, R43, R108.reuse, 0x1b ;  /* 0x0000006c2b287211 */ /* 0x080fe400078fdaff */
[-C--:B------:R-:W-:Y:S01]  /*7330*/  LEA.HI.SX32 R42, R45, R108.reuse, 0x1b ;  /* 0x0000006c2d2a7211 */ /* 0x080fe200078fdaff */
[----:B0-----:R-:W-:Y:S01]  /*7340*/  FADD.FTZ R5, R0, R23 ;  /* 0x0000001700057221 */ /* 0x001fe20000010000 */
[-C--:B------:R-:W-:Y:S02]  /*7350*/  LEA R16, R16, R153.reuse, 0x2 ;  /* 0x0000009910107211 */ /* 0x080fe400078e10ff */
[----:B------:R-:W-:Y:S02]  /*7360*/  LEA.HI.SX32 R44, R57, R108, 0x1b ;  /* 0x0000006c392c7211 */ /* 0x000fe400078fdaff */
[----:B------:R-:W-:-:S02]  /*7370*/  LEA R36, R36, R153, 0x2 ;  /* 0x0000009924247211 */ /* 0x000fc400078e10ff */
[-C--:B------:R-:W-:Y:S02]  /*7380*/  LEA.HI.SX32 R46, R59, R108.reuse, 0x1b ;  /* 0x0000006c3b2e7211 */ /* 0x080fe400078fdaff */
[-C--:B------:R-:W-:Y:S02]  /*7390*/  LEA.HI.SX32 R48, R61, R108.reuse, 0x1b ;  /* 0x0000006c3d307211 */ /* 0x080fe400078fdaff */
[-C--:B------:R-:W-:Y:S02]  /*73a0*/  LEA R11, R38, R153.reuse, 0x2 ;  /* 0x00000099260b7211 */ /* 0x080fe400078e10ff */
[----:B------:R-:W-:Y:S02]  /*73b0*/  LEA.HI.SX32 R108, R63, R108, 0x1b ;  /* 0x0000006c3f6c7211 */ /* 0x000fe400078fdaff */
[-C--:B------:R-:W-:Y:S01]  /*73c0*/  LEA R40, R40, R153.reuse, 0x2 ;  /* 0x0000009928287211 */ /* 0x080fe200078e10ff */
[----:B------:R-:W-:Y:S01]  /*73d0*/  STS [R106], R19 ;  /* 0x000000136a007388 */ /* 0x000fe20000000800 */
[-C--:B------:R-:W-:Y:S01]  /*73e0*/  LEA R44, R44, R153.reuse, 0x2 ;  /* 0x000000992c2c7211 */ /* 0x080fe200078e10ff */
[--C-:B------:R-:W-:Y:S01]  /*73f0*/  IMAD R15, R108, 0x4, R153.reuse ;  /* 0x000000046c0f7824 */ /* 0x100fe200078e0299 */
[----:B------:R-:W-:Y:S01]  /*7400*/  LEA R48, R48, R153, 0x2 ;  /* 0x0000009930307211 */ /* 0x000fe200078e10ff */
[----:B------:R0:W-:Y:S01]  /*7410*/  STS [R9+0x4], R20 ;  /* 0x0000041409007388 */ /* 0x0001e20000000800 */
[----:B------:R-:W-:Y:S01]  /*7420*/  MOV R4, UR18 ;  /* 0x0000001200047c02 */ /* 0x000fe20008000f00 */
[----:B------:R-:W-:Y:S01]  /*7430*/  UIADD3 UR18, UR9, UR17, URZ ;  /* 0x0000001109127290 */ /* 0x000fe2000fffe03f */
[----:B------:R-:W-:Y:S01]  /*7440*/  IADD3 R6, P1, R65, -0x3e0, RZ ;  /* 0xfffffc2041067810 */ /* 0x000fe20007f3e0ff */
[----:B------:R-:W-:Y:S04]  /*7450*/  STS [R8+0x8], R21 ;  /* 0x0000081508007388 */ /* 0x000fe80000000800 */
[----:B------:R1:W-:Y:S01]  /*7460*/  STS [R13+0xc], R22 ;  /* 0x00000c160d007388 */ /* 0x0003e20000000800 */
[----:B0-----:R-:W-:-:S03]  /*7470*/  IMAD R9, R18, 0x4, R153 ;  /* 0x0000000412097824 */ /* 0x001fc600078e0299 */
[----:B------:R0:W-:Y:S04]  /*7480*/  STS [R12+0x10], R23 ;  /* 0x000010170c007388 */ /* 0x0001e80000000800 */
[----:B------:R4:W-:Y:S01]  /*7490*/  STS [R7+0x14], R24 ;  /* 0x0000141807007388 */ /* 0x0009e20000000800 */
[----:B-1----:R-:W-:-:S03]  /*74a0*/  IMAD R13, R42, 0x4, R153 ;  /* 0x000000042a0d7824 */ /* 0x002fc600078e0299 */
[----:B------:R1:W-:Y:S01]  /*74b0*/  STS [R16+0x18], R25 ;  /* 0x0000181910007388 */ /* 0x0003e20000000800 */
[----:B0-----:R-:W-:-:S03]  /*74c0*/  IADD3.X R23, R50, -0x1, RZ, P1, !PT ;  /* 0xffffffff32177810 */ /* 0x001fc60000ffe4ff */
[----:B------:R0:W-:Y:S01]  /*74d0*/  STS [R9+0x1c], R26 ;  /* 0x00001c1a09007388 */ /* 0x0001e20000000800 */
[----:B----4-:R-:W-:Y:S01]  /*74e0*/  LEA R7, R46, R153, 0x2 ;  /* 0x000000992e077211 */ /* 0x010fe200078e10ff */
[----:B------:R-:W-:Y:S02]  /*74f0*/  FADD.FTZ R24, R5, R24 ;  /* 0x0000001805187221 */ /* 0x000fe40000010000 */
[----:B------:R4:W-:Y:S02]  /*7500*/  STS [R36+0x20], R27 ;  /* 0x0000201b24007388 */ /* 0x0009e40000000800 */
[----:B-1----:R-:W-:Y:S02]  /*7510*/  FADD.FTZ R25, R24, R25 ;  /* 0x0000001918197221 */ /* 0x002fe40000010000 */
[----:B------:R1:W-:Y:S02]  /*7520*/  STS [R11+0x24], R28 ;  /* 0x0000241c0b007388 */ /* 0x0003e40000000800 */
[----:B0-----:R-:W-:-:S02]  /*7530*/  FADD.FTZ R26, R25, R26 ;  /* 0x0000001a191a7221 */ /* 0x001fc40000010000 */
[----:B------:R0:W-:Y:S02]  /*7540*/  STS [R40+0x28], R29 ;  /* 0x0000281d28007388 */ /* 0x0001e40000000800 */
[----:B----4-:R-:W-:Y:S02]  /*7550*/  FADD.FTZ R27, R26, R27 ;  /* 0x0000001b1a1b7221 */ /* 0x010fe40000010000 */
        /* <DEDUP_REMOVED lines=8> */
[----:B------:R-:W-:Y:S01]  /*75e0*/  STS [R15+0x3c], R34 ;  /* 0x00003c220f007388 */ /* 0x000fe20000000800 */
[----:B------:R-:W-:-:S03]  /*75f0*/  NOP ;  /* 0x0000000000007918 */ /* 0x000fc60000000000 */
[----:B------:R-:W-:Y:S01]  /*7600*/  LDS R9, [R132] ;  /* 0x0000000084097984 */ /* 0x000fe20000000800 */
[----:B0-----:R-:W-:-:S03]  /*7610*/  FADD.FTZ R32, R31, R32 ;  /* 0x000000201f207221 */ /* 0x001fc60000010000 */
[----:B------:R-:W-:Y:S01]  /*7620*/  LDS R131, [R131+0x80] ;  /* 0x0000800083837984 */ /* 0x000fe20000000800 */
[----:B----4-:R-:W-:-:S03]  /*7630*/  FADD.FTZ R33, R32, R33 ;  /* 0x0000002120217221 */ /* 0x010fc60000010000 */
        /* <DEDUP_REMOVED lines=33> */
.L_x_4740:
[----:B------:R-:W-:Y:S05]  /*7850*/  BSYNC B0 ;  /* 0x0000000000007941 */ /* 0x000fea0003800000 */
.L_x_4739:
        /* <DEDUP_REMOVED lines=21> */
[----:B------:R-:W-:Y:S01]  /*79b0*/  UIADD3 UR6, UR6, 0x1, URZ ;  /* 0x0000000106067890 */ /* 0x000fe2000fffe03f */
[----:B------:R-:W-:Y:S01]  /*79c0*/  LEA R2, P0, R4, R2, 0x2 ;  /* 0x0000000204027211 */ /* 0x000fe200078010ff */
[----:B------:R-:W-:Y:S01]  /*79d0*/  UIADD3.X UR22, UR22, -0x1, URZ, UP1, !UPT ;  /* 0xffffffff16167890 */ /* 0x000fe20008ffe43f */
[----:B------:R-:W-:Y:S01]  /*79e0*/  MOV R5, UR8 ;  /* 0x0000000800057c02 */ /* 0x000fe20008000f00 */
        /* <DEDUP_REMOVED lines=25> */
[----:B------:R-:W-:-:S05]  /*7b80*/  PLOP3.LUT P2, PT, PT, PT, UP0, 0x80, 0x0 ;  /* 0x000000000000781c */ /* 0x000fca0003f4f008 */
[----:B------:R0:W-:Y:S01]  /*7b90*/  @!P0 STG.E desc[UR28][R2.64+0x580], R19 ;  /* 0x0005801302008986 */ /* 0x0001e2000c10191c */
[----:B------:R-:W-:-:S03]  /*7ba0*/  IADD3 R156, P0, R156, -0x1000, RZ ;  /* 0xfffff0009c9c7810 */ /* 0x000fc60007f1e0ff */
[----:B------:R0:W-:Y:S01]  /*7bb0*/  @!P1 STG.E desc[UR28][R2.64+0x600], R111 ;  /* 0x0006006f02009986 */ /* 0x0001e2000c10191c */
[----:B------:R-:W-:Y:S02]  /*7bc0*/  IADD3 R154, P1, R154, -0x1000, RZ ;  /* 0xfffff0009a9a7810 */ /* 0x000fe40007f3e0ff */
[----:B------:R-:W-:Y:S02]  /*7bd0*/  IADD3.X R155, R155, -0x1, RZ, P0, !PT ;  /* 0xffffffff9b9b7810 */ /* 0x000fe400007fe4ff */
[----:B------:R-:W-:Y:S01]  /*7be0*/  IADD3.X R152, R152, -0x1, RZ, P1, !PT ;  /* 0xffffffff98987810 */ /* 0x000fe20000ffe4ff */
[----:B------:R-:W-:Y:S08]  /*7bf0*/  @P2 BRA `(.L_x_4741) ;  /* 0xffffff8c00c82947 */ /* 0x000ff0000383ffff */
.L_x_4690:
        /* <DEDUP_REMOVED lines=11> */
[----:B------:R-:W4:Y:S01]  /*7cb0*/  @!P1 S2R R9, SR_CgaCtaId ;  /* 0x0000000000099919 */ /* 0x000f220000008800 */
[----:B------:R-:W-:Y:S01]  /*7cc0*/  @!P1 MOV R6, 0x400 ;  /* 0x0000040000069802 */ /* 0x000fe20000000f00 */
[----:B0-----:R-:W-:-:S05]  /*7cd0*/  @P0 FADD R0, R3, R0 ;  /* 0x0000000003000221 */ /* 0x001fca0000000000 */
[----:B------:R-:W0:Y:S01]  /*7ce0*/  SHFL.DOWN P0, R5, R0, 0x4, 0x1f ;  /* 0x08801f0000057f89 */ /* 0x000e220000000000 */
[----:B-1----:R-:W-:-:S04]  /*7cf0*/  @!P1 SHF.R.S32.HI R3, RZ, 0x1f, R4 ;  /* 0x0000001fff039819 */ /* 0x002fc80000011404 */
[----:B------:R-:W-:-:S04]  /*7d00*/  @!P1 LEA.HI R3, R3, R4, RZ, 0x5 ;  /* 0x0000000403039211 */ /* 0x000fc800078f28ff */
[----:B------:R-:W-:Y:S02]  /*7d10*/  @!P1 SHF.R.S32.HI R3, RZ, 0x5, R3 ;  /* 0x00000005ff039819 */ /* 0x000fe40000011403 */
[----:B----4-:R-:W-:Y:S01]  /*7d20*/  @!P1 LEA R6, R9, R6, 0x18 ;  /* 0x0000000609069211 */ /* 0x010fe200078ec0ff */
[----:B0-----:R-:W-:-:S04]  /*7d30*/  @P0 FADD R5, R0, R5 ;  /* 0x0000000500050221 */ /* 0x001fc80000000000 */
[----:B------:R-:W-:Y:S01]  /*7d40*/  @!P1 IMAD R6, R3, 0x4, R6 ;  /* 0x0000000403069824 */ /* 0x000fe200078e0206 */
        /* <DEDUP_REMOVED lines=9> */
[----:B------:R-:W-:Y:S02]  /*7de0*/  @!P0 MOV R0, 0x400 ;  /* 0x0000040000008802 */ /* 0x000fe40000000f00 */
[----:B------:R-:W-:Y:S02]  /*7df0*/  MOV R2, UR12 ;  /* 0x0000000c00027c02 */ /* 0x000fe40008000f00 */
[----:B-1----:R-:W-:Y:S02]  /*7e00*/  @!P0 LEA R0, R3, R0, 0x18 ;  /* 0x0000000003008211 */ /* 0x002fe400078ec0ff */
[----:B------:R-:W-:-:S04]  /*7e10*/  MOV R3, UR13 ;  /* 0x0000000d00037c02 */ /* 0x000fc80008000f00 */
[----:B------:R-:W0:Y:S02]  /*7e20*/  @!P0 LDS R0, [R0+0x4208] ;  /* 0x0042080000008984 */ /* 0x000e240000000800 */
[----:B0-----:R-:W-:-:S05]  /*7e30*/  @!P0 FADD.FTZ R7, R7, R0 ;  /* 0x0000000007078221 */ /* 0x001fca0000010000 */
[----:B------:R1:W-:Y:S02]  /*7e40*/  REDG.E.ADD.F32.FTZ.RN.STRONG.GPU desc[UR28][R2.64], R7 ;  /* 0x00000007020079a6 */ /* 0x0003e4000c10f39c */
.L_x_4743:
[----:B------:R-:W-:Y:S05]  /*7e50*/  BSYNC B0 ;  /* 0x0000000000007941 */ /* 0x000fea0003800000 */
.L_x_4742:
[----:B------:R-:W-:Y:S01]  /*7e60*/  ULDC.64 UR4, c[0x0][0x3f8] ;  /* 0x0000fe0000047ab9 */ /* 0x000fe20000000a00 */
[----:B------:R-:W-:Y:S01]  /*7e70*/  BSSY B0, `(.L_x_4744) ;  /* 0x0000028000007945 */ /* 0x000fe20003800000 */
[----:B------:R-:W-:-:S04]  /*7e80*/  ISETP.NE.U32.AND P0, PT, RZ, UR4, PT ;  /* 0x00000004ff007c0c */ /* 0x000fc8000bf05070 */
[----:B------:R-:W-:-:S13]  /*7e90*/  ISETP.NE.AND.EX P0, PT, RZ, UR5, PT, P0 ;  /* 0x00000005ff007c0c */ /* 0x000fda000bf05300 */
[----:B------:R-:W-:Y:S05]  /*7ea0*/  @!P0 BRA `(.L_x_4745) ;  /* 0x00000000008c8947 */ /* 0x000fea0003800000 */
[----:B------:R-:W-:Y:S06]  /*7eb0*/  BAR.SYNC.DEFER_BLOCKING 0x0 ;  /* 0x0000000000007b1d */ /* 0x000fec0000010000 */
[----:B01----:R-:W0:Y:S01]  /*7ec0*/  SHFL.DOWN P0, R3, R160, 0x1, 0x1f ;  /* 0x08201f00a0037f89 */ /* 0x003e220000000000 */
[----:B------:R-:W1:Y:S01]  /*7ed0*/  S2R R4, SR_LANEID ;  /* 0x0000000000047919 */ /* 0x000e620000000000 */
[----:B------:R-:W4:Y:S01]  /*7ee0*/  S2R R7, SR_TID.X ;  /* 0x0000000000077919 */ /* 0x000f220000002100 */
[----:B0-----:R-:W-:-:S05]  /*7ef0*/  @P0 FADD R3, R3, R160 ;  /* 0x000000a003030221 */ /* 0x001fca0000000000 */
[----:B------:R-:W0:Y:S01]  /*7f00*/  SHFL.DOWN P0, R0, R3, 0x2, 0x1f ;  /* 0x08401f0003007f89 */ /* 0x000e220000000000 */
[----:B-1----:R-:W-:-:S13]  /*7f10*/  ISETP.NE.AND P1, PT, R4, RZ, PT ;  /* 0x000000ff0400720c */ /* 0x002fda0003f25270 */
[----:B------:R-:W1:Y:S01]  /*7f20*/  @!P1 S2R R6, SR_CgaCtaId ;  /* 0x0000000000069919 */ /* 0x000e620000008800 */
[----:B----4-:R-:W-:Y:S01]  /*7f30*/  @!P1 SHF.R.S32.HI R4, RZ, 0x1f, R7 ;  /* 0x0000001fff049819 */ /* 0x010fe20000011407 */
        /* <DEDUP_REMOVED lines=17> */
[----:B------:R-:W-:Y:S01]  /*8050*/  @!P0 MOV R0, 0x400 ;  /* 0x0000040000008802 */ /* 0x000fe20000000f00 */
[----:B------:R-:W-:-:S03]  /*8060*/  IMAD.U32 R2, RZ, RZ, UR14 ;  /* 0x0000000eff027e24 */ /* 0x000fc6000f8e00ff */
[----:B0-----:R-:W-:Y:S02]  /*8070*/  @!P0 LEA R0, R3, R0, 0x18 ;  /* 0x0000000003008211 */ /* 0x001fe400078ec0ff */
[----:B------:R-:W-:-:S04]  /*8080*/  MOV R3, UR15 ;  /* 0x0000000f00037c02 */ /* 0x000fc80008000f00 */
[----:B------:R-:W1:Y:S02]  /*8090*/  @!P0 LDS R0, [R0+0x4208] ;  /* 0x0042080000008984 */ /* 0x000e640000000800 */
[----:B-1----:R-:W-:-:S05]  /*80a0*/  @!P0 FADD.FTZ R9, R9, R0 ;  /* 0x0000000009098221 */ /* 0x002fca0000010000 */
[----:B------:R4:W-:Y:S01]  /*80b0*/  REDG.E.ADD.F32.FTZ.RN.STRONG.GPU desc[UR28][R2.64], R9 ;  /* 0x00000009020079a6 */ /* 0x0009e2000c10f39c */
[----:B------:R-:W-:Y:S01]  /*80c0*/  HFMA2.MMA R7, -RZ, RZ, 0, 0 ;  /* 0x00000000ff077435 */ /* 0x000fe200000001ff */
[----:B------:R-:W-:Y:S10]  /*80d0*/  BRA `(.L_x_4746) ;  /* 0x0000000000047947 */ /* 0x000ff40003800000 */
.L_x_4745:
[----:B01----:R-:W0:Y:S02]  /*80e0*/  S2R R7, SR_TID.X ;  /* 0x0000000000077919 */ /* 0x003e240000002100 */
.L_x_4746:
[----:B------:R-:W-:Y:S05]  /*80f0*/  BSYNC B0 ;  /* 0x0000000000007941 */ /* 0x000fea0003800000 */
.L_x_4744:
        /* <DEDUP_REMOVED lines=15> */
.L_x_4747:
[----:B------:R-:W-:Y:S01]  /*81f0*/  LEA R0, R7, UR7, 0x2 ;  /* 0x0000000707007c11 */ /* 0x000fe2000f8e10ff */
[----:B01----:R-:W-:Y:S01]  /*8200*/  IMAD.U32 R4, RZ, RZ, UR4 ;  /* 0x00000004ff047e24 */ /* 0x003fe2000f8e00ff */
[----:B----4-:R-:W-:Y:S02]  /*8210*/  SHF.R.S32.HI R2, RZ, 0x1f, R7 ;  /* 0x0000001fff027819 */ /* 0x010fe40000011407 */
[----:B------:R-:W-:Y:S01]  /*8220*/  MOV R3, UR6 ;  /* 0x0000000600037c02 */ /* 0x000fe20008000f00 */
[----:B------:R-:W0:Y:S01]  /*8230*/  LDS R9, [R0+0x5740] ;  /* 0x0057400000097984 */ /* 0x000e220000000800 */
[----:B------:R-:W-:Y:S01]  /*8240*/  MOV R5, UR5 ;  /* 0x0000000500057c02 */ /* 0x000fe20008000f00 */
[----:B------:R-:W-:Y:S01]  /*8250*/  IMAD R6, R2, UR10, RZ ;  /* 0x0000000a02067c24 */ /* 0x000fe2000f8e02ff */
[----:B------:R-:W-:-:S03]  /*8260*/  MOV R2, R4 ;  /* 0x0000000400027202 */ /* 0x000fc60000000f00 */
[C---:B------:R-:W-:Y:S02]  /*8270*/  IMAD R5, R7.reuse, UR11, R6 ;  /* 0x0000000b07057c24 */ /* 0x040fe4000f8e0206 */
[----:B------:R-:W-:-:S04]  /*8280*/  IMAD.WIDE.U32 R2, R7, UR10, R2 ;  /* 0x0000000a07027c25 */ /* 0x000fc8000f8e0002 */
[----:B------:R-:W-:Y:S01]  /*8290*/  VIADD R7, R7, UR8 ;  /* 0x0000000807077c36 */ /* 0x000fe20008000000 */
[----:B------:R-:W-:Y:S02]  /*82a0*/  IADD3 R3, R3, R5, RZ ;  /* 0x0000000503037210 */ /* 0x000fe40007ffe0ff */
[----:B------:R-:W-:-:S04]  /*82b0*/  LEA R4, P0, R2, UR12, 0x2 ;  /* 0x0000000c02047c11 */ /* 0x000fc8000f8010ff */
[----:B------:R-:W-:Y:S02]  /*82c0*/  LEA.HI.X R5, R2, UR13, R3, 0x2, P0 ;  /* 0x0000000d02057c11 */ /* 0x000fe400080f1403 */
[----:B------:R-:W-:-:S03]  /*82d0*/  ISETP.GE.AND P0, PT, R7, UR16, PT ;  /* 0x0000001007007c0c */ /* 0x000fc6000bf06270 */
[----:B0-----:R0:W-:Y:S10]  /*82e0*/  REDG.E.ADD.F32.FTZ.RN.STRONG.GPU desc[UR28][R4.64], R9 ;  /* 0x00000009040079a6 */ /* 0x0011f4000c10f39c */
[----:B------:R-:W-:Y:S05]  /*82f0*/  @!P0 BRA `(.L_x_4747) ;  /* 0xfffffffc00bc8947 */ /* 0x000fea000383ffff */
[----:B------:R-:W-:Y:S05]  /*8300*/  EXIT ;  /* 0x000000000000794d */ /* 0x000fea0003800000 */
.L_x_4696:
[----:B------:R-:W-:Y:S01]  /*8310*/  HFMA2.MMA R170, -RZ, RZ, 0, 5.9604644775390625e-08 ;  /* 0x00000001ffaa7435 */ /* 0x000fe200000001ff */
[----:B------:R-:W-:Y:S01]  /*8320*/  MOV R169, R66 ;  /* 0x0000004200a97202 */ /* 0x000fe20000000f00 */
[----:B------:R-:W-:Y:S01]  /*8330*/  IMAD.MOV.U32 R70, RZ, RZ, -0x1 ;  /* 0xffffffffff467424 */ /* 0x000fe200078e00ff */
[----:B------:R-:W-:-:S08]  /*8340*/  MOV R171, RZ ;  /* 0x000000ff00ab7202 */ /* 0x000fd00000000f00 */
[----:B0----5:R-:W-:Y:S05]  /*8350*/  WARPSYNC.COLLECTIVE R70, `(.L_x_4748) ;  /* 0x0000000046087348 */ /* 0x021fea0003c00000 */
[----:B------:R1:W2:Y:S02]  /*8360*/  SHFL.UP P3, R167, R169, R170, R171 ;  /* 0x040000aaa9a77389 */ /* 0x0002a400000600ab */
[----:B012--5:R-:W-:Y:S01]  /*8370*/  ENDCOLLECTIVE ;  /* 0x000000000000791b */ /* 0x027fe20003800000 */
.L_x_4748:
[----:B------:R-:W-:Y:S02]  /*8380*/  MOV R169, R67 ;  /* 0x0000004300a97202 */ /* 0x000fe40000000f00 */
[----:B------:R-:W-:-:S07]  /*8390*/  MOV R71, R167 ;  /* 0x000000a700477202 */ /* 0x000fce0000000f00 */
[----:B------:R-:W-:Y:S05]  /*83a0*/  WARPSYNC.COLLECTIVE R70, `(.L_x_4749) ;  /* 0x0000000046087348 */ /* 0x000fea0003c00000 */
[----:B------:R0:W1:Y:S02]  /*83b0*/  SHFL.UP P3, R167, R169, R170, R171 ;  /* 0x040000aaa9a77389 */ /* 0x00006400000600ab */
[----:B01----:R-:W-:Y:S01]  /*83c0*/  ENDCOLLECTIVE ;  /* 0x000000000000791b */ /* 0x003fe20003800000 */
.L_x_4749:
        /* <DEDUP_REMOVED lines=8> */
.L_x_4750:
[----:B------:R-:W-:Y:S02]  /*8450*/  MOV R169, R67 ;  /* 0x0000004300a97202 */ /* 0x000fe40000000f00 */
[----:B------:R-:W-:-:S07]  /*8460*/  MOV R71, R167 ;  /* 0x000000a700477202 */ /* 0x000fce0000000f00 */
[----:B------:R-:W-:Y:S05]  /*8470*/  WARPSYNC.COLLECTIVE R70, `(.L_x_4751) ;  /* 0x0000000046087348 */ /* 0x000fea0003c00000 */
[----:B------:R0:W1:Y:S02]  /*8480*/  SHFL.UP P3, R167, R169, R170, R171 ;  /* 0x040000aaa9a77389 */ /* 0x00006400000600ab */
[----:B01----:R-:W-:Y:S01]  /*8490*/  ENDCOLLECTIVE ;  /* 0x000000000000791b */ /* 0x003fe20003800000 */
.L_x_4751:
        /* <DEDUP_REMOVED lines=8> */
.L_x_4752:
[----:B------:R-:W-:Y:S02]  /*8520*/  MOV R169, R67 ;  /* 0x0000004300a97202 */ /* 0x000fe40000000f00 */
[----:B------:R-:W-:-:S07]  /*8530*/  MOV R71, R167 ;  /* 0x000000a700477202 */ /* 0x000fce0000000f00 */
[----:B------:R-:W-:Y:S05]  /*8540*/  WARPSYNC.COLLECTIVE R70, `(.L_x_4753) ;  /* 0x0000000046087348 */ /* 0x000fea0003c00000 */
[----:B------:R0:W1:Y:S02]  /*8550*/  SHFL.UP P3, R167, R169, R170, R171 ;  /* 0x040000aaa9a77389 */ /* 0x00006400000600ab */
[----:B01----:R-:W-:Y:S01]  /*8560*/  ENDCOLLECTIVE ;  /* 0x000000000000791b */ /* 0x003fe20003800000 */
.L_x_4753:
        /* <DEDUP_REMOVED lines=8> */
.L_x_4754:
[----:B------:R-:W-:Y:S02]  /*85f0*/  MOV R169, R67 ;  /* 0x0000004300a97202 */ /* 0x000fe40000000f00 */
[----:B------:R-:W-:-:S07]  /*8600*/  MOV R71, R167 ;  /* 0x000000a700477202 */ /* 0x000fce0000000f00 */
[----:B------:R-:W-:Y:S05]  /*8610*/  WARPSYNC.COLLECTIVE R70, `(.L_x_4755) ;  /* 0x0000000046087348 */ /* 0x000fea0003c00000 */
[----:B------:R0:W1:Y:S02]  /*8620*/  SHFL.UP P3, R167, R169, R170, R171 ;  /* 0x040000aaa9a77389 */ /* 0x00006400000600ab */
[----:B01----:R-:W-:Y:S01]  /*8630*/  ENDCOLLECTIVE ;  /* 0x000000000000791b */ /* 0x003fe20003800000 */
.L_x_4755:
        /* <DEDUP_REMOVED lines=8> */
.L_x_4756:
[----:B------:R-:W-:Y:S02]  /*86c0*/  MOV R169, R67 ;  /* 0x0000004300a97202 */ /* 0x000fe40000000f00 */
[----:B------:R-:W-:-:S07]  /*86d0*/  MOV R71, R167 ;  /* 0x000000a700477202 */ /* 0x000fce0000000f00 */
[----:B------:R-:W-:Y:S05]  /*86e0*/  WARPSYNC.COLLECTIVE R70, `(.L_x_4757) ;  /* 0x0000000046087348 */ /* 0x000fea0003c00000 */
[----:B------:R0:W1:Y:S02]  /*86f0*/  SHFL.UP P3, R167, R169, R170, R171 ;  /* 0x040000aaa9a77389 */ /* 0x00006400000600ab */
[----:B01----:R-:W-:Y:S01]  /*8700*/  ENDCOLLECTIVE ;  /* 0x000000000000791b */ /* 0x003fe20003800000 */
.L_x_4757:
[----:B------:R-:W-:Y:S05]  /*8710*/  BRA `(.L_x_4758) ;  /* 0xffffffb800647947 */ /* 0x000fea000383ffff */
.L_x_4697:
        /* <DEDUP_REMOVED lines=8> */
.L_x_4760:
[----:B------:R-:W-:Y:S05]  /*87a0*/  BSYNC B0 ;  /* 0x0000000000007941 */ /* 0x000fea0003800000 */
.L_x_4759:
[----:B------:R-:W-:Y:S05]  /*87b0*/  BRA `(.L_x_4761) ;  /* 0xffffffb800507947 */ /* 0x000fea000383ffff */
.L_x_4698:
        /* <DEDUP_REMOVED lines=8> */
.L_x_4763:
[----:B------:R-:W-:Y:S05]  /*8840*/  BSYNC B0 ;  /* 0x0000000000007941 */ /* 0x000fea0003800000 */
.L_x_4762:
[----:B------:R-:W-:Y:S05]  /*8850*/  BRA `(.L_x_4764) ;  /* 0xffffffb800307947 */ /* 0x000fea000383ffff */
.L_x_4699:
[----:B------:R-:W-:Y:S01]  /*8860*/  HFMA2.MMA R171, -RZ, RZ, 0, 0 ;  /* 0x00000000ffab7435 */ /* 0x000fe200000001ff */
[----:B------:R-:W-:Y:S01]  /*8870*/  BSSY B0, `(.L_x_4765) ;  /* 0x0000007000007945 */ /* 0x000fe20003800000 */
[----:B------:R-:W-:Y:S01]  /*8880*/  MOV R169, R66 ;  /* 0x0000004200a97202 */ /* 0x000fe20000000f00 */
[----:B------:R-:W-:Y:S01]  /*8890*/  IMAD.MOV.U32 R170, RZ, RZ, 0x1 ;  /* 0x00000001ffaa7424 */ /* 0x000fe200078e00ff */
[----:B------:R-:W-:-:S07]  /*88a0*/  MOV R70, 0xffffffff ;  /* 0xffffffff00467802 */ /* 0x000fce0000000f00 */
[----:B0----5:R-:W-:Y:S05]  /*88b0*/  WARPSYNC.COLLECTIVE R70, `(.L_x_4766) ;  /* 0x0000000046087348 */ /* 0x021fea0003c00000 */
[----:B------:R1:W2:Y:S02]  /*88c0*/  SHFL.UP P3, R167, R169, R170, R171 ;  /* 0x040000aaa9a77389 */ /* 0x0002a400000600ab */
[----:B012--5:R-:W-:Y:S01]  /*88d0*/  ENDCOLLECTIVE ;  /* 0x000000000000791b */ /* 0x027fe20003800000 */
.L_x_4766:
[----:B------:R-:W-:Y:S05]  /*88e0*/  BSYNC B0 ;  /* 0x0000000000007941 */ /* 0x000fea0003800000 */
.L_x_4765:
[----:B------:R-:W-:Y:S01]  /*88f0*/  HFMA2.MMA R170, -RZ, RZ, 0, 5.9604644775390625e-08 ;  /* 0x00000001ffaa7435 */ /* 0x000fe200000001ff */
[----:B------:R-:W-:Y:S01]  /*8900*/  IMAD.MOV.U32 R169, RZ, RZ, R67 ;  /* 0x000000ffffa97224 */ /* 0x000fe200078e0043 */
        /* <DEDUP_REMOVED lines=9> */
.L_x_4767:
[----:B------:R-:W-:Y:S05]  /*89a0*/  WARPSYNC.COLLECTIVE R70, `(.L_x_4768) ;  /* 0x0000000046087348 */ /* 0x000fea0003c00000 */
[----:B------:R0:W1:Y:S02]  /*89b0*/  SHFL.IDX P3, R71, R229, R214, R243 ;  /* 0x000000d6e5477389 */ /* 0x00006400000600f3 */
[----:B01----:R-:W-:Y:S01]  /*89c0*/  ENDCOLLECTIVE ;  /* 0x000000000000791b */ /* 0x003fe20003800000 */
.L_x_4768:
[----:B------:R-:W-:Y:S01]  /*89d0*/  MOV R229, R69 ;  /* 0x0000004500e57202 */ /* 0x000fe20000000f00 */
[----:B------:R-:W-:Y:S02]  /*89e0*/  IMAD.MOV.U32 R67, RZ, RZ, R167 ;  /* 0x000000ffff437224 */ /* 0x000fe400078e00a7 */
[----:B------:R-:W-:-:S07]  /*89f0*/  IMAD.MOV.U32 R68, RZ, RZ, R71 ;  /* 0x000000ffff447224 */ /* 0x000fce00078e0047 */
[----:B------:R-:W-:Y:S05]  /*8a00*/  WARPSYNC.COLLECTIVE R70, `(.L_x_4769) ;  /* 0x0000000046087348 */ /* 0x000fea0003c00000 */
[----:B------:R0:W1:Y:S02]  /*8a10*/  SHFL.IDX P3, R71, R229, R214, R243 ;  /* 0x000000d6e5477389 */ /* 0x00006400000600f3 */
[----:B01----:R-:W-:Y:S01]  /*8a20*/  ENDCOLLECTIVE ;  /* 0x000000000000791b */ /* 0x003fe20003800000 */
.L_x_4769:
[----:B------:R-:W-:Y:S01]  /*8a30*/  MOV R69, R71 ;  /* 0x0000004700457202 */ /* 0x000fe20000000f00 */
[----:B------:R-:W-:Y:S06]  /*8a40*/  BRA `(.L_x_4770) ;  /* 0xffffffb400cc7947 */ /* 0x000fec000383ffff */
.L_x_4701:
[----:B------:R-:W-:Y:S01]  /*8a50*/  HFMA2.MMA R247, -RZ, RZ, 0, 1.847743988037109375e-06 ;  /* 0x0000001ffff77435 */ /* 0x000fe200000001ff */
[----:B------:R-:W-:Y:S01]  /*8a60*/  MOV R245, R64 ;  /* 0x0000004000f57202 */ /* 0x000fe20000000f00 */
[----:B------:R-:W-:Y:S01]  /*8a70*/  IMAD.MOV.U32 R216, RZ, RZ, 0x1 ;  /* 0x00000001ffd87424 */ /* 0x000fe200078e00ff */
[----:B------:R-:W-:Y:S01]  /*8a80*/  MOV R70, 0xffffffff ;  /* 0xffffffff00467802 */ /* 0x000fe20000000f00 */
[----:B------:R-:W-:Y:S01]  /*8a90*/  HFMA2.MMA R214, -RZ, RZ, 0, 0 ;  /* 0x00000000ffd67435 */ /* 0x000fe200000001ff */
[----:B------:R-:W-:-:S10]  /*8aa0*/  IMAD.MOV.U32 R243, RZ, RZ, 0x1f ;  /* 0x0000001ffff37424 */ /* 0x000fd400078e00ff */
[----:B------:R-:W-:Y:S05]  /*8ab0*/  WARPSYNC.COLLECTIVE R70, `(.L_x_4771) ;  /* 0x0000000046087348 */ /* 0x000fea0003c00000 */
[----:B------:R0:W1:Y:S02]  /*8ac0*/  SHFL.DOWN P6, R71, R245, R216, R247 ;  /* 0x080000d8f5477389 */ /* 0x00006400000c00f7 */
[----:B01----:R-:W-:Y:S01]  /*8ad0*/  ENDCOLLECTIVE ;  /* 0x000000000000791b */ /* 0x003fe20003800000 */
.L_x_4771:
[----:B------:R-:W-:Y:S01]  /*8ae0*/  IMAD.MOV.U32 R245, RZ, RZ, R65 ;  /* 0x000000fffff57224 */ /* 0x000fe200078e0041 */
[----:B------:R-:W-:-:S07]  /*8af0*/  MOV R69, R71 ;  /* 0x0000004700457202 */ /* 0x000fce0000000f00 */
[----:B------:R-:W-:Y:S05]  /*8b00*/  WARPSYNC.COLLECTIVE R70, `(.L_x_4772) ;  /* 0x0000000046087348 */ /* 0x000fea0003c00000 */
[----:B------:R0:W1:Y:S02]  /*8b10*/  SHFL.DOWN P6, R71, R245, R216, R247 ;  /* 0x080000d8f5477389 */ /* 0x00006400000c00f7 */
[----:B01----:R-:W-:Y:S01]  /*8b20*/  ENDCOLLECTIVE ;  /* 0x000000000000791b */ /* 0x003fe20003800000 */
.L_x_4772:
        /* <DEDUP_REMOVED lines=8> */
.L_x_4773:
[----:B------:R-:W-:Y:S01]  /*8bb0*/  MOV R245, R65 ;  /* 0x0000004100f57202 */ /* 0x000fe20000000f00 */
[----:B------:R-:W-:-:S07]  /*8bc0*/  IMAD.MOV.U32 R69, RZ, RZ, R71 ;  /* 0x000000ffff457224 */ /* 0x000fce00078e0047 */
[----:B------:R-:W-:Y:S05]  /*8bd0*/  WARPSYNC.COLLECTIVE R70, `(.L_x_4774) ;  /* 0x0000000046087348 */ /* 0x000fea0003c00000 */
[----:B------:R0:W1:Y:S02]  /*8be0*/  SHFL.DOWN P6, R71, R245, R216, R247 ;  /* 0x080000d8f5477389 */ /* 0x00006400000c00f7 */
[----:B01----:R-:W-:Y:S01]  /*8bf0*/  ENDCOLLECTIVE ;  /* 0x000000000000791b */ /* 0x003fe20003800000 */
.L_x_4774:
        /* <DEDUP_REMOVED lines=8> */
.L_x_4775:
[----:B------:R-:W-:Y:S02]  /*8c80*/  MOV R245, R65 ;  /* 0x0000004100f57202 */ /* 0x000fe40000000f00 */
[----:B------:R-:W-:-:S07]  /*8c90*/  MOV R69, R71 ;  /* 0x0000004700457202 */ /* 0x000fce0000000f00 */
[----:B------:R-:W-:Y:S05]  /*8ca0*/  WARPSYNC.COLLECTIVE R70, `(.L_x_4776) ;  /* 0x0000000046087348 */ /* 0x000fea0003c00000 */
[----:B------:R0:W1:Y:S02]  /*8cb0*/  SHFL.DOWN P6, R71, R245, R216, R247 ;  /* 0x080000d8f5477389 */ /* 0x00006400000c00f7 */
[----:B01----:R-:W-:Y:S01]  /*8cc0*/  ENDCOLLECTIVE ;  /* 0x000000000000791b */ /* 0x003fe20003800000 */
.L_x_4776:
        /* <DEDUP_REMOVED lines=8> */
.L_x_4777:
[----:B------:R-:W-:Y:S02]  /*8d50*/  MOV R245, R65 ;  /* 0x0000004100f57202 */ /* 0x000fe40000000f00 */
[----:B------:R-:W-:-:S07]  /*8d60*/  MOV R69, R71 ;  /* 0x0000004700457202 */ /* 0x000fce0000000f00 */
[----:B------:R-:W-:Y:S05]  /*8d70*/  WARPSYNC.COLLECTIVE R70, `(.L_x_4778) ;  /* 0x0000000046087348 */ /* 0x000fea0003c00000 */
[----:B------:R0:W1:Y:S02]  /*8d80*/  SHFL.DOWN P6, R71, R245, R216, R247 ;  /* 0x080000d8f5477389 */ /* 0x00006400000c00f7 */
[----:B01----:R-:W-:Y:S01]  /*8d90*/  ENDCOLLECTIVE ;  /* 0x000000000000791b */ /* 0x003fe20003800000 */
.L_x_4778:
[----:B------:R-:W-:Y:S01]  /*8da0*/  HFMA2.MMA R216, -RZ, RZ, 0, 9.5367431640625e-07 ;  /* 0x00000010ffd87435 */ /* 0x000fe200000001ff */
[----:B------:R-:W-:-:S04]  /*8db0*/  IMAD.MOV.U32 R68, RZ, RZ, R71 ;  /* 0x000000ffff447224 */ /* 0x000fc800078e0047 */
[C---:B------:R-:W-:Y:S01]  /*8dc0*/  @!P1 FFMA.FTZ R65, R64.reuse, R68, R65 ;  /* 0x0000004440419223 */ /* 0x040fe20000010041 */
[----:B------:R-:W-:-:S05]  /*8dd0*/  @!P1 FMUL.FTZ R64, R64, R69 ;  /* 0x0000004540409220 */ /* 0x000fca0000410000 */
[----:B------:R-:W-:-:S07]  /*8de0*/  MOV R245, R64 ;  /* 0x0000004000f57202 */ /* 0x000fce0000000f00 */
[----:B------:R-:W-:Y:S05]  /*8df0*/  WARPSYNC.COLLECTIVE R70, `(.L_x_4779) ;  /* 0x0000000046087348 */ /* 0x000fea0003c00000 */
[----:B------:R0:W1:Y:S02]  /*8e00*/  SHFL.DOWN P6, R71, R245, R216, R247 ;  /* 0x080000d8f5477389 */ /* 0x00006400000c00f7 */
[----:B01----:R-:W-:Y:S01]  /*8e10*/  ENDCOLLECTIVE ;  /* 0x000000000000791b */ /* 0x003fe20003800000 */
.L_x_4779:
[----:B------:R-:W-:Y:S01]  /*8e20*/  IMAD.MOV.U32 R245, RZ, RZ, R65 ;  /* 0x000000fffff57224 */ /* 0x000fe200078e0041 */
[----:B------:R-:W-:-:S07]  /*8e30*/  MOV R69, R71 ;  /* 0x0000004700457202 */ /* 0x000fce0000000f00 */
[----:B------:R-:W-:Y:S05]  /*8e40*/  WARPSYNC.COLLECTIVE R70, `(.L_x_4780) ;  /* 0x0000000046087348 */ /* 0x000fea0003c00000 */
[----:B------:R0:W1:Y:S02]  /*8e50*/  SHFL.DOWN P6, R71, R245, R216, R247 ;  /* 0x080000d8f5477389 */ /* 0x00006400000c00f7 */
[----:B01----:R-:W-:Y:S01]  /*8e60*/  ENDCOLLECTIVE ;  /* 0x000000000000791b */ /* 0x003fe20003800000 */
.L_x_4780:
[----:B------:R-:W-:Y:S01]  /*8e70*/  HFMA2.MMA R216, -RZ, RZ, 0, 5.9604644775390625e-08 ;  /* 0x00000001ffd87435 */ /* 0x000fe200000001ff */
        /* <DEDUP_REMOVED lines=8> */
.L_x_4781:
[----:B------:R-:W-:Y:S02]  /*8f00*/  MOV R229, R65 ;  /* 0x0000004100e57202 */ /* 0x000fe40000000f00 */
[----:B------:R-:W-:-:S07]  /*8f10*/  MOV R211, R71 ;  /* 0x0000004700d37202 */ /* 0x000fce0000000f00 */
[----:B------:R-:W-:Y:S05]  /*8f20*/  WARPSYNC.COLLECTIVE R70, `(.L_x_4782) ;  /* 0x0000000046087348 */ /* 0x000fea0003c00000 */
[----:B------:R0:W1:Y:S02]  /*8f30*/  SHFL.IDX P3, R71, R229, R214, R243 ;  /* 0x000000d6e5477389 */ /* 0x00006400000600f3 */
[----:B01----:R-:W-:Y:S01]  /*8f40*/  ENDCOLLECTIVE ;  /* 0x000000000000791b */ /* 0x003fe20003800000 */
.L_x_4782:
[----:B------:R-:W-:Y:S02]  /*8f50*/  MOV R229, R134 ;  /* 0x0000008600e57202 */ /* 0x000fe40000000f00 */
[----:B------:R-:W-:-:S07]  /*8f60*/  MOV R212, R71 ;  /* 0x0000004700d47202 */ /* 0x000fce0000000f00 */
[----:B------:R-:W-:Y:S05]  /*8f70*/  WARPSYNC.COLLECTIVE R70, `(.L_x_4783) ;  /* 0x0000000046087348 */ /* 0x000fea0003c00000 */
[----:B------:R0:W1:Y:S02]  /*8f80*/  SHFL.DOWN P6, R71, R245, R216, R247 ;  /* 0x080000d8f5477389 */ /* 0x00006400000c00f7 */
[----:B01----:R-:W-:Y:S01]  /*8f90*/  ENDCOLLECTIVE ;  /* 0x000000000000791b */ /* 0x003fe20003800000 */
.L_x_4783:
[----:B------:R-:W-:Y:S02]  /*8fa0*/  MOV R245, R65 ;  /* 0x0000004100f57202 */ /* 0x000fe40000000f00 */
[----:B------:R-:W-:-:S07]  /*8fb0*/  MOV R68, R71 ;  /* 0x0000004700447202 */ /* 0x000fce0000000f00 */
[----:B------:R-:W-:Y:S05]  /*8fc0*/  WARPSYNC.COLLECTIVE R70, `(.L_x_4784) ;  /* 0x0000000046087348 */ /* 0x000fea0003c00000 */
[----:B------:R0:W1:Y:S02]  /*8fd0*/  SHFL.DOWN P6, R71, R245, R216, R247 ;  /* 0x080000d8f5477389 */ /* 0x00006400000c00f7 */
[----:B01----:R-:W-:Y:S01]  /*8fe0*/  ENDCOLLECTIVE ;  /* 0x000000000000791b */ /* 0x003fe20003800000 */
.L_x_4784:
[----:B------:R-:W-:-:S07]  /*8ff0*/  IMAD.MOV.U32 R69, RZ, RZ, R71 ;  /* 0x000000ffff457224 */ /* 0x000fce00078e0047 */
[----:B------:R-:W-:Y:S05]  /*9000*/  WARPSYNC.COLLECTIVE R70, `(.L_x_4785) ;  /* 0x0000000046087348 */ /* 0x000fea0003c00000 */
[----:B------:R0:W1:Y:S02]  /*9010*/  SHFL.IDX P3, R71, R229, R214, R243 ;  /* 0x000000d6e5477389 */ /* 0x00006400000600f3 */
[----:B01----:R-:W-:Y:S01]  /*9020*/  ENDCOLLECTIVE ;  /* 0x000000000000791b */ /* 0x003fe20003800000 */
.L_x_4785:
[----:B------:R-:W-:Y:S02]  /*9030*/  MOV R229, R135 ;  /* 0x0000008700e57202 */ /* 0x000fe40000000f00 */
[----:B------:R-:W-:-:S07]  /*9040*/  MOV R213, R71 ;  /* 0x0000004700d57202 */ /* 0x000fce0000000f00 */
[----:B------:R-:W-:Y:S05]  /*9050*/  WARPSYNC.COLLECTIVE R70, `(.L_x_4786) ;  /* 0x0000000046087348 */ /* 0x000fea0003c00000 */
[----:B------:R0:W1:Y:S02]  /*9060*/  SHFL.IDX P3, R71, R229, R214, R243 ;  /* 0x000000d6e5477389 */ /* 0x00006400000600f3 */
[----:B01----:R-:W-:Y:S01]  /*9070*/  ENDCOLLECTIVE ;  /* 0x000000000000791b */ /* 0x003fe20003800000 */
.L_x_4786:
[----:B------:R-:W-:Y:S05]  /*9080*/  BRA `(.L_x_4787) ;  /* 0xffffffb400d87947 */ /* 0x000fea000383ffff */
.L_x_4788:
        /* <DEDUP_REMOVED lines=15> */
.L_x_10956:


//--------------------- .text._Z25selective_scan_bwd_kernelI32Selective_Scan_bwd_kernel_traitsILi64ELi16ELb0ELb1ELb1ELb0ELb1EffEEv12SSMParamsBwd --------------------------
	.section	.text._Z25selective_scan_bwd_kernelI32Selective_Scan_bwd_kernel_traitsILi64ELi16ELb0ELb1ELb1ELb0ELb1EffEEv12SSMParamsBwd,"ax",@progbits
	.align	128
        .global         _Z25selective_scan_bwd_kernelI32Selective_Scan_bwd_kernel_traitsILi64ELi16ELb0ELb1ELb1ELb0ELb1EffEEv12SSMParamsBwd
        .type           _Z25selective_scan_bwd_kernelI32Selective_Scan_bwd_kernel_traitsILi64ELi16ELb0ELb1ELb1ELb0ELb1EffEEv12SSMParamsBwd,@function
        .size           _Z25selective_scan_bwd_kernelI32Selective_Scan_bwd_kernel_traitsILi64ELi16ELb0ELb1ELb1ELb0ELb1EffEEv12SSMParamsBwd,(.L_x_10957 - _Z25selective_scan_bwd_kernelI32Selective_Scan_bwd_kernel_traitsILi64ELi16ELb0ELb1ELb1ELb0ELb1EffEEv12SSMParamsBwd)
        .other          _Z25selective_scan_bwd_kernelI32Selective_Scan_bwd_kernel_traitsILi64ELi16ELb0ELb1ELb1ELb0ELb1EffEEv12SSMParamsBwd,@"STO_CUDA_ENTRY STV_DEFAULT"
_Z25selective_scan_bwd_kernelI32Selective_Scan_bwd_kernel_traitsILi64ELi16ELb0ELb1ELb1ELb0ELb1EffEEv12SSMParamsBwd:
.text._Z25selective_scan_bwd_kernelI32Selective_Scan_bwd_kernel_traitsILi64ELi16ELb0ELb1ELb1ELb0ELb1EffEEv12SSMParamsBwd:
        /* <DEDUP_REMOVED lines=18> */
[----:B0-----:R-:W-:-:S04]  /*0120*/  USHF.R.S32.HI UR21, URZ, 0x1f, UR20 ;  /* 0x0000001f3f157899 */ /* 0x001fc80008011414 */
        /* <DEDUP_REMOVED lines=16> */
[----:B------:R-:W-:Y:S01]  /*0230*/  CS2R R174, SRZ ;  /* 0x0000000000ae7805 */ /* 0x000fe2000001ff00 */
[----:B------:R-:W-:Y:S01]  /*0240*/  UISETP.NE.U32.AND UP0, UPT, UR4, URZ, UPT ;  /* 0x0000003f0400728c */ /* 0x000fe2000bf05070 */
[----:B------:R-:W1:Y:S01]  /*0250*/  I2F.RP R0, R9 ;  /* 0x0000000900007306 */ /* 0x000e620000209400 */
[----:B----4-:R-:W-:Y:S01]  /*0260*/  HFMA2.MMA R2, -RZ, RZ, 0, 0 ;  /* 0x00000000ff027435 */ /* 0x010fe200000001ff */
[----:B------:R-:W-:Y:S01]  /*0270*/  UIMAD UR4, UR6, UR8, URZ ;  /* 0x00000008060472a4 */ /* 0x000fe2000f8e023f */
[----:B------:R-:W2:Y:S01]  /*0280*/  LDC.64 R16, c[0x0][0x2e0] ;  /* 0x0000b800ff107b82 */ /* 0x000ea20000000a00 */
[----:B------:R-:W-:-:S02]  /*0290*/  UISETP.NE.U32.AND UP1, UPT, UR30, URZ, UPT ;  /* 0x0000003f1e00728c */ /* 0x000fc4000bf25070 */
[----:B------:R-:W-:Y:S02]  /*02a0*/  UIMAD.WIDE.U32 UR14, UR47, UR8, URZ ;  /* 0x000000082f0e72a5 */ /* 0x000fe4000f8e003f */
[----:B------:R-:W-:Y:S02]  /*02b0*/  UIMAD UR22, UR47, UR9, UR4 ;  /* 0x000000092f1672a4 */ /* 0x000fe4000f8e0204 */
[----:B------:R-:W-:Y:S01]  /*02c0*/  UISETP.NE.AND.EX UP0, UPT, UR5, URZ, UPT, UP0 ;  /* 0x0000003f0500728c */ /* 0x000fe2000bf05300 */
[----:B------:R-:W-:Y:S01]  /*02d0*/  ULDC.64 UR8, c[0x0][0x328] ;  /* 0x0000ca0000087ab9 */ /* 0x000fe20000000a00 */
[----:B------:R-:W-:Y:S01]  /*02e0*/  UISETP.NE.AND.EX UP1, UPT, UR31, URZ, UPT, UP1 ;  /* 0x0000003f1f00728c */ /* 0x000fe2000bf25310 */
[----:B-1----:R-:W1:Y:S01]  /*02f0*/  MUFU.RCP R0, R0 ;  /* 0x0000000000007308 */ /* 0x002e620000001000 */
[----:B------:R-:W-:Y:S02]  /*0300*/  UIMAD UR5, UR6, UR10, URZ ;  /* 0x0000000a060572a4 */ /* 0x000fe4000f8e023f */
[----:B------:R-:W-:-:S02]  /*0310*/  UIMAD UR7, UR6, UR8, URZ ;  /* 0x00000008060772a4 */ /* 0x000fc4000f8e023f */
[----:B------:R-:W-:Y:S02]  /*0320*/  UIMAD UR23, UR47, UR11, UR5 ;  /* 0x0000000b2f1772a4 */ /* 0x000fe4000f8e0205 */
[----:B------:R-:W-:Y:S02]  /*0330*/  UIMAD.WIDE.U32 UR4, UR47, UR8, URZ ;  /* 0x000000082f0472a5 */ /* 0x000fe4000f8e003f */
[----:B------:R-:W-:Y:S02]  /*0340*/  UIMAD UR24, UR47, UR9, UR7 ;  /* 0x000000092f1872a4 */ /* 0x000fe4000f8e0207 */
[----:B------:R-:W-:Y:S01]  /*0350*/  UISETP.NE.U32.AND UP2, UPT, UR32, URZ, UPT ;  /* 0x0000003f2000728c */ /* 0x000fe2000bf45070 */
[----:B------:R-:W-:Y:S01]  /*0360*/  ULDC.64 UR8, c[0x0][0x240] ;  /* 0x0000900000087ab9 */ /* 0x000fe20000000a00 */
[----:B------:R-:W-:Y:S02]  /*0370*/  UIADD3 UR15, UR15, UR22, URZ ;  /* 0x000000160f0f7290 */ /* 0x000fe4000fffe03f */
[----:B------:R-:W-:Y:S01]  /*0380*/  UIMAD.WIDE.U32 UR12, UR47, UR8, URZ ;  /* 0x000000082f0c72a5 */ /* 0x000fe2000f8e003f */
[----:B-1----:R-:W-:Y:S01]  /*0390*/  IADD3 R6, R0, 0xffffffe, RZ ;  /* 0x0ffffffe00067810 */ /* 0x002fe20007ffe0ff */
[----:B------:R-:W-:-:S02]  /*03a0*/  UIMAD UR17, UR6, UR8, URZ ;  /* 0x00000008061172a4 */ /* 0x000fc4000f8e023f */
[----:B------:R-:W-:Y:S01]  /*03b0*/  UISETP.NE.AND.EX UP2, UPT, UR33, URZ, UPT, UP2 ;  /* 0x0000003f2100728c */ /* 0x000fe2000bf45320 */
[----:B------:R-:W1:Y:S01]  /*03c0*/  F2I.FTZ.U32.TRUNC.NTZ R3, R6 ;  /* 0x0000000600037305 */ /* 0x000e62000021f000 */
[----:B------:R-:W-:Y:S01]  /*03d0*/  UMOV UR8, URZ ;  /* 0x0000003f00087c82 */ /* 0x000fe20008000000 */
[----:B------:R-:W-:Y:S02]  /*03e0*/  @UP1 ULEA UR8, UP3, UR20, UR30, 0x2 ;  /* 0x0000001e14081291 */ /* 0x000fe4000f86103f */
[----:B------:R-:W-:Y:S02]  /*03f0*/  UIMAD UR17, UR47, UR9, UR17 ;  /* 0x000000092f1172a4 */ /* 0x000fe4000f8e0211 */
[----:B------:R-:W-:Y:S01]  /*0400*/  UIMAD UR16, UR6, UR26, URZ ;  /* 0x0000001a061072a4 */ /* 0x000fe2000f8e023f */
[----:B------:R-:W-:Y:S01]  /*0410*/  UMOV UR9, URZ ;  /* 0x0000003f00097c82 */ /* 0x000fe20008000000 */
[----:B------:R-:W-:Y:S02]  /*0420*/  @UP1 ULEA.HI.X UR9, UR20, UR31, UR21, 0x2, UP3 ;  /* 0x0000001f14091291 */ /* 0x000fe400098f1415 */
[----:B------:R-:W-:Y:S01]  /*0430*/  UIMAD.WIDE.U32 UR18, UR47, UR10, URZ ;  /* 0x0000000a2f1272a5 */ /* 0x000fe2000f8e003f */
[----:B------:R-:W-:Y:S01]  /*0440*/  ULDC.64 UR30, c[0x0][0x288] ;  /* 0x0000a200001e7ab9 */ /* 0x000fe20000000a00 */
[----:B------:R-:W-:Y:S01]  /*0450*/  UMOV UR6, URZ ;  /* 0x0000003f00067c82 */ /* 0x000fe20008000000 */
[----:B-1----:R-:W-:Y:S01]  /*0460*/  IMAD.MOV R0, RZ, RZ, -R3 ;  /* 0x000000ffff007224 */ /* 0x002fe200078e0a03 */
[----:B------:R-:W-:-:S02]  /*0470*/  UIMAD UR22, UR21, UR30, URZ ;  /* 0x0000001e151672a4 */ /* 0x000fc4000f8e023f */
[----:B------:R-:W-:Y:S01]  /*0480*/  UIMAD.WIDE.U32 UR10, UR47, UR26, URZ ;  /* 0x0000001a2f0a72a5 */ /* 0x000fe2000f8e003f */
[----:B0-----:R-:W-:Y:S01]  /*0490*/  IMAD R5, R0, R9, RZ ;  /* 0x0000000900057224 */ /* 0x001fe200078e02ff */
[----:B------:R-:W-:Y:S01]  /*04a0*/  IABS R0, UR20 ;  /* 0x0000001400007c13 */ /* 0x000fe20008000000 */
[----:B------:R-:W-:Y:S02]  /*04b0*/  @UP2 ULEA UR6, UP1, UR20, UR32, 0x2 ;  /* 0x0000002014062291 */ /* 0x000fe4000f82103f */
[----:B------:R-:W-:Y:S01]  /*04c0*/  IMAD.HI.U32 R2, R3, R5, R2 ;  /* 0x0000000503027227 */ /* 0x000fe200078e0002 */
[----:B------:R-:W-:Y:S02]  /*04d0*/  UIMAD UR26, UR20, UR31, UR22 ;  /* 0x0000001f141a72a4 */ /* 0x000fe4000f8e0216 */
[----:B------:R-:W-:Y:S01]  /*04e0*/  UIMAD.WIDE.U32 UR14, UR20, UR30, UR14 ;  /* 0x0000001e140e72a5 */ /* 0x000fe2000f8e000e */
[----:B------:R-:W-:Y:S02]  /*04f0*/  UMOV UR7, URZ ;  /* 0x0000003f00077c82 */ /* 0x000fe40008000000 */
[----:B------:R-:W-:Y:S01]  /*0500*/  IMAD.HI.U32 R176, R2, R0, RZ ;  /* 0x0000000002b07227 */ /* 0x000fe200078e00ff */
[----:B------:R-:W-:Y:S01]  /*0510*/  ULDC.64 UR30, c[0x0][0x298] ;  /* 0x0000a600001e7ab9 */ /* 0x000fe20000000a00 */
[----:B------:R-:W-:-:S02]  /*0520*/  @UP2 ULEA.HI.X UR7, UR20, UR33, UR21, 0x2, UP1 ;  /* 0x0000002114072291 */ /* 0x000fc400088f1415 */
[----:B------:R-:W-:Y:S01]  /*0530*/  UIMAD UR22, UR21, UR30, URZ ;  /* 0x0000001e151672a4 */ /* 0x000fe2000f8e023f */
[----:B------:R-:W-:Y:S01]  /*0540*/  IADD3 R2, -R176, RZ, RZ ;  /* 0x000000ffb0027210 */ /* 0x000fe20007ffe1ff */
[----:B------:R-:W-:Y:S01]  /*0550*/  ULDC.64 UR32, c[0x0][0x330] ;  /* 0x0000cc0000207ab9 */ /* 0x000fe20000000a00 */
[----:B------:R-:W-:Y:S02]  /*0560*/  UIADD3 UR19, UR19, UR23, URZ ;  /* 0x0000001713137290 */ /* 0x000fe4000fffe03f */
[----:B------:R-:W-:Y:S01]  /*0570*/  UIMAD UR23, UR21, UR32, URZ ;  /* 0x00000020151772a4 */ /* 0x000fe2000f8e023f */
[C---:B------:R-:W-:Y:S01]  /*0580*/  IMAD R0, R9.reuse, R2, R0 ;  /* 0x0000000209007224 */ /* 0x040fe200078e0200 */
[----:B------:R-:W-:Y:S02]  /*0590*/  UIMAD UR21, UR20, UR31, UR22 ;  /* 0x0000001f141572a4 */ /* 0x000fe4000f8e0216 */
[----:B------:R-:W-:Y:S02]  /*05a0*/  UIADD3 UR5, UR5, UR24, URZ ;  /* 0x0000001805057290 */ /* 0x000fe4000fffe03f */
[----:B------:R-:W-:Y:S01]  /*05b0*/  ISETP.GT.U32.AND P1, PT, R9, R0, PT ;  /* 0x000000000900720c */ /* 0x000fe20003f24070 */
[----:B------:R-:W-:Y:S01]  /*05c0*/  ULDC UR31, c[0x0][0x224] ;  /* 0x00008900001f7ab9 */ /* 0x000fe20000000800 */
[----:B------:R-:W-:-:S02]  /*05d0*/  UIMAD.WIDE.U32 UR24, UR20, UR30, UR18 ;  /* 0x0000001e141872a5 */ /* 0x000fc4000f8e0012 */
[----:B------:R-:W-:Y:S02]  /*05e0*/  ULEA UR34, UR31, 0xfffffc00, 0xa ;  /* 0xfffffc001f227891 */ /* 0x000fe4000f8e503f */
[----:B------:R-:W-:Y:S02]  /*05f0*/  UIMAD UR16, UR47, UR27, UR16 ;  /* 0x0000001b2f1072a4 */ /* 0x000fe4000f8e0210 */
[----:B------:R-:W-:Y:S02]  /*0600*/  UIMAD.WIDE.U32 UR18, UR20, UR32, UR4 ;  /* 0x00000020141272a5 */ /* 0x000fe4000f8e0004 */
[----:B------:R-:W-:Y:S02]  /*0610*/  USHF.R.S32.HI UR35, URZ, 0x1f, UR34 ;  /* 0x0000001f3f237899 */ /* 0x000fe40008011422 */
[----:B------:R-:W-:Y:S01]  /*0620*/  UIADD3 UR5, UP1, UR34, UR14, URZ ;  /* 0x0000000e22057290 */ /* 0x000fe2000ff3e03f */
[----:B------:R-:W-:Y:S01]  /*0630*/  @!P1 IMAD.IADD R0, R0, 0x1, -R9 ;  /* 0x0000000100009824 */ /* 0x000fe200078e0a09 */
[----:B------:R-:W-:Y:S01]  /*0640*/  @!P1 IADD3 R176, R176, 0x1, RZ ;  /* 0x00000001b0b09810 */ /* 0x000fe20007ffe0ff */
[----:B------:R-:W-:Y:S01]  /*0650*/  UIADD3 UR27, UP2, UR34, UR24, URZ ;  /* 0x00000018221b7290 */ /* 0x000fe2000ff5e03f */
[----:B------:R-:W-:Y:S01]  /*0660*/  ISETP.NE.AND P1, PT, R8, RZ, PT ;  /* 0x000000ff0800720c */ /* 0x000fe20003f25270 */
[----:B------:R-:W-:Y:S01]  /*0670*/  UIMAD UR30, UR20, UR33, UR23 ;  /* 0x00000021141e72a4 */ /* 0x000fe2000f8e0217 */
[----:B------:R-:W-:Y:S01]  /*0680*/  ISETP.GE.U32.AND P0, PT, R0, R9, PT ;  /* 0x000000090000720c */ /* 0x000fe20003f06070 */
[----:B------:R-:W-:Y:S01]  /*0690*/  UIADD3.X UR14, UR35, UR15, UR26, UP1, !UPT ;  /* 0x0000000f230e7290 */ /* 0x000fe20008ffe41a */
[----:B------:R-:W-:Y:S01]  /*06a0*/  LOP3.LUT R0, R8, UR20, RZ, 0x3c, !PT ;  /* 0x0000001408007c12 */ /* 0x000fe2000f8e3cff */
[----:B------:R-:W-:Y:S01]  /*06b0*/  ULDC.64 UR32, c[0x0][0x2f0] ;  /* 0x0000bc0000207ab9 */ /* 0x000fe20000000a00 */
[----:B------:R-:W-:-:S02]  /*06c0*/  UIADD3.X UR25, UR35, UR25, UR21, UP2, !UPT ;  /* 0x0000001923197290 */ /* 0x000fc400097fe415 */
[----:B------:R-:W-:Y:S01]  /*06d0*/  ISETP.GE.AND P2, PT, R0, RZ, PT ;  /* 0x000000ff0000720c */ /* 0x000fe20003f46270 */
[----:B------:R-:W-:Y:S01]  /*06e0*/  ULEA UR21, UP1, UR5, UR32, 0x2 ;  /* 0x0000002005157291 */ /* 0x000fe2000f82103f */
[----:B------:R-:W-:Y:S01]  /*06f0*/  ULDC.64 UR22, c[0x0][0x2f8] ;  /* 0x0000be0000167ab9 */ /* 0x000fe20000000a00 */
[----:B------:R-:W-:Y:S02]  /*0700*/  UIADD3 UR13, UR13, UR17, URZ ;  /* 0x000000110d0d7290 */ /* 0x000fe4000fffe03f */
[----:B------:R-:W-:Y:S02]  /*0710*/  ULEA UR24, UP2, UR27, UR22, 0x2 ;  /* 0x000000161b187291 */ /* 0x000fe4000f84103f */
[----:B------:R-:W-:Y:S01]  /*0720*/  @P0 IADD3 R176, R176, 0x1, RZ ;  /* 0x00000001b0b00810 */ /* 0x000fe20007ffe0ff */
[----:B------:R-:W-:Y:S02]  /*0730*/  ULEA.HI.X UR22, UR5, UR33, UR14, 0x2, UP1 ;  /* 0x0000002105167291 */ /* 0x000fe400088f140e */
[----:B------:R-:W-:-:S02]  /*0740*/  UIADD3 UR26, UP1, UR34, UR18, URZ ;  /* 0x00000012221a7290 */ /* 0x000fc4000ff3e03f */
[----:B------:R-:W-:Y:S01]  /*0750*/  UIADD3 UR11, UR11, UR16, URZ ;  /* 0x000000100b0b7290 */ /* 0x000fe2000fffe03f */
[----:B------:R-:W-:Y:S01]  /*0760*/  @!P2 IMAD.MOV R176, RZ, RZ, -R176 ;  /* 0x000000ffffb0a224 */ /* 0x000fe200078e0ab0 */
[----:B------:R-:W-:Y:S01]  /*0770*/  @!P1 LOP3.LUT R176, RZ, R8, RZ, 0x33, !PT ;  /* 0x00000008ffb09212 */ /* 0x000fe200078e33ff */
[----:B------:R-:W-:Y:S01]  /*0780*/  ULDC.64 UR14, c[0x0][0x3b8] ;  /* 0x0000ee00000e7ab9 */ /* 0x000fe20000000a00 */
[----:B------:R-:W-:Y:S01]  /*0790*/  UMOV UR4, URZ ;  /* 0x0000003f00047c82 */ /* 0x000fe20008000000 */
[----:B------:R-:W-:Y:S01]  /*07a0*/  ULEA.HI.X UR27, UR27, UR23, UR25, 0x2, UP2 ;  /* 0x000000171b1b7291 */ /* 0x000fe200090f1419 */
[----:B------:R-:W-:Y:S01]  /*07b0*/  SHF.R.S32.HI R3, RZ, 0x1f, R176 ;  /* 0x0000001fff037819 */ /* 0x000fe200000114b0 */
[----:B------:R-:W-:Y:S02]  /*07c0*/  UIADD3.X UR18, UR35, UR19, UR30, UP1, !UPT ;  /* 0x0000001323127290 */ /* 0x000fe40008ffe41e */
[----:B------:R-:W-:Y:S02]  /*07d0*/  ULEA UR25, UP1, UR26, UR14, 0x2 ;  /* 0x0000000e1a197291 */ /* 0x000fe4000f82103f */
[C---:B------:R-:W-:Y:S01]  /*07e0*/  IMAD R2, R3.reuse, R12, RZ ;  /* 0x0000000c03027224 */ /* 0x040fe200078e02ff */
[----:B------:R-:W-:Y:S01]  /*07f0*/  UMOV UR5, URZ ;  /* 0x0000003f00057c82 */ /* 0x000fe20008000000 */
[-C--:B---3--:R-:W-:Y:S01]  /*0800*/  IMAD R0, R3, R10.reuse, RZ ;  /* 0x0000000a03007224 */ /* 0x088fe200078e02ff */
[----:B------:R-:W-:Y:S01]  /*0810*/  ULEA.HI.X UR26, UR26, UR15, UR18, 0x2, UP1 ;  /* 0x0000000f1a1a7291 */ /* 0x000fe200088f1412 */
[C---:B------:R-:W-:Y:S01]  /*0820*/  IMAD R9, R176.reuse, R13, R2 ;  /* 0x0000000db0097224 */ /* 0x040fe200078e0202 */
[----:B------:R-:W-:Y:S01]  /*0830*/  UISETP.GE.AND UP1, UPT, UR31, 0x1, UPT ;  /* 0x000000011f00788c */ /* 0x000fe2000bf26270 */
[----:B------:R-:W-:Y:S01]  /*0840*/  IMAD.WIDE.U32 R2, R176, R10, UR12 ;  /* 0x0000000cb0027e25 */ /* 0x000fe2000f8e000a */
[----:B------:R-:W-:Y:S01]  /*0850*/  @UP0 ULDC UR12, c[0x0][0x214] ;  /* 0x00008500000c0ab9 */ /* 0x000fe20000000800 */
[----:B------:R-:W-:Y:S01]  /*0860*/  @UP0 ULDC UR13, c[0x0][0x21c] ;  /* 0x00008700000d0ab9 */ /* 0x000fe20000000800 */
[----:B------:R-:W-:Y:S01]  /*0870*/  UMOV UR14, UR6 ;  /* 0x00000006000e7c82 */ /* 0x000fe20008000000 */
[----:B------:R-:W-:Y:S01]  /*0880*/  UMOV UR15, UR7 ;  /* 0x00000007000f7c82 */ /* 0x000fe20008000000 */
[----:B------:R-:W-:-:S04]  /*0890*/  IADD3 R170, P0, R2, UR34, RZ ;  /* 0x0000002202aa7c10 */ /* 0x000fc8000ff1e0ff */
[----:B------:R-:W-:Y:S02]  /*08a0*/  LEA R171, P1, R170, R14, 0x2 ;  /* 0x0000000eaaab7211 */ /* 0x000fe400078210ff */
[----:B-----5:R-:W-:Y:S01]  /*08b0*/  @P3 R2UR UR4, R7 ;  /* 0x00000000070432ca */ /* 0x020fe200000e0000 */
[----:B------:R-:W-:Y:S01]  /*08c0*/  IMAD R7, R176, R11, R0 ;  /* 0x0000000bb0077224 */ /* 0x000fe200078e0200 */
[----:B------:R-:W-:Y:S01]  /*08d0*/  @P4 R2UR UR5, R4 ;  /* 0x00000000040542ca */ /* 0x000fe200000e0000 */
[----:B------:R-:W-:Y:S01]  /*08e0*/  IMAD.WIDE.U32 R4, R176, R12, UR10 ;  /* 0x0000000ab0047e25 */ /* 0x000fe2000f8e000c */
[----:B------:R-:W-:Y:S02]  /*08f0*/  @UP0 UIMAD UR10, UR47, UR12, UR20 ;  /* 0x0000000c2f0a02a4 */ /* 0x000fe4000f8e0214 */
[----:B------:R-:W-:Y:S02]  /*0900*/  IADD3 R2, R3, R7, RZ ;  /* 0x0000000703027210 */ /* 0x000fe40007ffe0ff */
[----:B------:R-:W-:-:S02]  /*0910*/  @UP0 UIMAD UR12, UR10, UR31, URZ ;  /* 0x0000001f0a0c02a4 */ /* 0x000fc4000f8e023f */
        /* <DEDUP_REMOVED lines=19> */
[----:B------:R-:W-:Y:S01]  /*0a50*/  CS2R R174, SRZ ;  /* 0x0000000000ae7805 */ /* 0x000fe2000001ff00 */
[----:B------:R-:W2:Y:S01]  /*0a60*/  S2R R172, SR_LANEID ;  /* 0x0000000000ac7919 */ /* 0x000ea20000000000 */
[----:B------:R-:W-:Y:S01]  /*0a70*/  UMOV UR23, UR24 ;  /* 0x0000001800177c82 */ /* 0x000fe20008000000 */
[----:B------:R-:W-:Y:S01]  /*0a80*/  UMOV UR24, UR27 ;  /* 0x0000001b00187c82 */ /* 0x000fe20008000000 */
[----:B-1----:R-:W-:-:S03]  /*0a90*/  ULEA UR7, UR6, UR7, 0x18 ;  /* 0x0000000706077291 */ /* 0x002fc6000f8ec03f */
[----:B------:R-:W-:Y:S01]  /*0aa0*/  UMOV UR6, URZ ;  /* 0x0000003f00067c82 */ /* 0x000fe20008000000 */
[----:B0-----:R-:W-:Y:S02]  /*0ab0*/  SHF.R.S32.HI R0, RZ, 0x1f, R173 ;  /* 0x0000001fff007819 */ /* 0x001fe400000114ad */
[----:B------:R-:W-:Y:S02]  /*0ac0*/  LOP3.LUT R167, R173, 0x1f, RZ, 0xc0, !PT ;  /* 0x0000001fada77812 */ /* 0x000fe400078ec0ff */
[----:B------:R-:W-:-:S04]  /*0ad0*/  LEA.HI R0, R0, R173, RZ, 0x5 ;  /* 0x000000ad00007211 */ /* 0x000fc800078f28ff */
[----:B------:R-:W-:-:S04]  /*0ae0*/  SHF.R.S32.HI R0, RZ, 0x5, R0 ;  /* 0x00000005ff007819 */ /* 0x000fc80000011400 */
[----:B--2---:R-:W-:-:S07]  /*0af0*/  LEA R166, R0, UR7, 0x2 ;  /* 0x0000000700a67c11 */ /* 0x004fce000f8e10ff */
.L_x_4844:
[----:B------:R-:W-:Y:S01]  /*0b00*/  ULDC UR46, c[0x0][0x224] ;  /* 0x00008900002e7ab9 */ /* 0x000fe20000000800 */
[----:B0-----:R-:W-:Y:S01]  /*0b10*/  IMAD.SHL.U32 R2, R173, 0x10, RZ ;  /* 0x00000010ad027824 */ /* 0x001fe200078e00ff */
[----:B------:R-:W-:Y:S01]  /*0b20*/  UIADD3 UR48, -UR6, UR46, URZ ;  /* 0x0000002e06307290 */ /* 0x000fe2000fffe13f */
[----:B------:R-:W-:Y:S01]  /*0b30*/  HFMA2.MMA R0, -RZ, RZ, 0, 0 ;  /* 0x00000000ff007435 */ /* 0x000fe200000001ff */
[----:B------:R-:W-:Y:S01]  /*0b40*/  ULDC UR18, c[0x0][0x218] ;  /* 0x0000860000127ab9 */ /* 0x000fe20000000800 */
[----:B------:R-:W-:Y:S02]  /*0b50*/  CS2R R4, SRZ ;  /* 0x0000000000047805 */ /* 0x000fe4000001ff00 */
[----:B------:R-:W-:Y:S01]  /*0b60*/  LOP3.LUT R2, R2, 0xfffffe00, RZ, 0xc0, !PT ;  /* 0xfffffe0002027812 */ /* 0x000fe200078ec0ff */
[----:B------:R-:W-:Y:S01]  /*0b70*/  ULEA UR37, UR48, 0xfffffc00, 0xa ;  /* 0xfffffc0030257891 */ /* 0x000fe2000f8e503f */
[----:B------:R-:W-:Y:S02]  /*0b80*/  CS2R R6, SRZ ;  /* 0x0000000000067805 */ /* 0x000fe4000001ff00 */
[----:B------:R-:W-:-:S02]  /*0b90*/  CS2R R8, SRZ ;  /* 0x0000000000087805 */ /* 0x000fc4000001ff00 */
[----:B------:R-:W-:Y:S01]  /*0ba0*/  LOP3.LUT R126, R2, 0x1f, R173, 0xf8, !PT ;  /* 0x0000001f027e7812 */ /* 0x000fe200078ef8ad */
[----:B------:R-:W-:Y:S01]  /*0bb0*/  UIADD3 UR18, -UR37, UR18, URZ ;  /* 0x0000001225127290 */ /* 0x000fe2000fffe13f */
[----:B------:R-:W-:Y:S02]  /*0bc0*/  CS2R R10, SRZ ;  /* 0x00000000000a7805 */ /* 0x000fe4000001ff00 */
[----:B------:R-:W-:Y:S02]  /*0bd0*/  CS2R R12, SRZ ;  /* 0x00000000000c7805 */ /* 0x000fe4000001ff00 */
[----:B------:R-:W-:Y:S02]  /*0be0*/  LOP3.LUT R165, R126, 0x20, RZ, 0xfc, !PT ;  /* 0x000000207ea57812 */ /* 0x000fe400078efcff */
[----:B------:R-:W-:Y:S02]  /*0bf0*/  CS2R R14, SRZ ;  /* 0x00000000000e7805 */ /* 0x000fe4000001ff00 */
[----:B------:R-:W-:-:S02]  /*0c00*/  SHF.R.S32.HI R127, RZ, 0x1f, R126 ;  /* 0x0000001fff7f7819 */ /* 0x000fc4000001147e */
[----:B------:R-:W-:Y:S02]  /*0c10*/  CS2R R16, SRZ ;  /* 0x0000000000107805 */ /* 0x000fe4000001ff00 */
[C---:B------:R-:W-:Y:S02]  /*0c20*/  ISETP.GE.AND P2, PT, R126.reuse, UR18, PT ;  /* 0x000000127e007c0c */ /* 0x040fe4000bf46270 */
[----:B------:R-:W-:Y:S01]  /*0c30*/  MOV R19, RZ ;  /* 0x000000ff00137202 */ /* 0x000fe20000000f00 */
[----:B------:R-:W-:Y:S01]  /*0c40*/  BAR.SYNC.DEFER_BLOCKING 0x0 ;  /* 0x0000000000007b1d */ /* 0x000fe20000010000 */
[----:B------:R-:W-:Y:S02]  /*0c50*/  ISETP.GE.AND P1, PT, R165, UR18, PT ;  /* 0x00000012a5007c0c */ /* 0x000fe4000bf26270 */
[C---:B------:R-:W-:Y:S02]  /*0c60*/  LEA R2, P3, R126.reuse, UR21, 0x2 ;  /* 0x000000157e027c11 */ /* 0x040fe4000f8610ff */
[C---:B------:R-:W-:Y:S01]  /*0c70*/  LOP3.LUT R164, R126.reuse, 0x40, RZ, 0xfc, !PT ;  /* 0x000000407ea47812 */ /* 0x040fe200078efcff */
[----:B------:R-:W-:Y:S01]  /*0c80*/  IMAD.SHL.U32 R150, R173, 0x10, RZ ;  /* 0x00000010ad967824 */ /* 0x000fe200078e00ff */
[C---:B------:R-:W-:Y:S01]  /*0c90*/  LOP3.LUT R163, R126.reuse, 0x60, RZ, 0xfc, !PT ;  /* 0x000000607ea37812 */ /* 0x040fe200078efcff */
[----:B------:R-:W-:Y:S01]  /*0ca0*/  USHF.R.S32.HI UR8, URZ, 0x1f, UR47 ;  /* 0x0000001f3f087899 */ /* 0x000fe2000801142f */
[C---:B------:R-:W-:Y:S01]  /*0cb0*/  LOP3.LUT R162, R126.reuse, 0x80, RZ, 0xfc, !PT ;  /* 0x000000807ea27812 */ /* 0x040fe200078efcff */
[----:B------:R-:W-:Y:S01]  /*0cc0*/  ULDC.64 UR16, c[0x0][0x2a0] ;  /* 0x0000a80000107ab9 */ /* 0x000fe20000000a00 */
[C---:B------:R-:W-:Y:S01]  /*0cd0*/  LOP3.LUT R161, R126.reuse, 0xa0, RZ, 0xfc, !PT ;  /* 0x000000a07ea17812 */ /* 0x040fe200078efcff */
[----:B------:R-:W-:Y:S01]  /*0ce0*/  ULDC.64 UR32, c[0x0][0x2b0] ;  /* 0x0000ac0000207ab9 */ /* 0x000fe20000000a00 */
[C---:B------:R-:W-:Y:S01]  /*0cf0*/  LEA.HI.X R3, R126.reuse, UR22, R127, 0x2, P3 ;  /* 0x000000167e037c11 */ /* 0x040fe200098f147f */
[----:B------:R-:W-:Y:S01]  /*0d00*/  ULDC.64 UR30, c[0x0][0x2a8] ;  /* 0x0000aa00001e7ab9 */ /* 0x000fe20000000a00 */
[----:B------:R-:W-:-:S02]  /*0d10*/  LOP3.LUT R160, R126, 0xc0, RZ, 0xfc, !PT ;  /* 0x000000c07ea07812 */ /* 0x000fc400078efcff */
[----:B------:R-:W-:Y:S02]  /*0d20*/  ISETP.GE.AND P0, PT, R164, UR18, PT ;  /* 0x00000012a4007c0c */ /* 0x000fe4000bf06270 */
[C---:B------:R-:W-:Y:S02]  /*0d30*/  LOP3.LUT R159, R126.reuse, 0xe0, RZ, 0xfc, !PT ;  /* 0x000000e07e9f7812 */ /* 0x040fe400078efcff */
[----:B------:R-:W-:Y:S02]  /*0d40*/  ISETP.GE.AND P4, PT, R163, UR18, PT ;  /* 0x00000012a3007c0c */ /* 0x000fe4000bf86270 */
[----:B------:R-:W-:Y:S01]  /*0d50*/  LOP3.LUT R158, R126, 0x100, RZ, 0xfc, !PT ;  /* 0x000001007e9e7812 */ /* 0x000fe200078efcff */
[----:B--2---:R-:W2:Y:S01]  /*0d60*/  @!P2 LDG.E R0, desc[UR28][R2.64] ;  /* 0x0000001c0200a981 */ /* 0x004ea2000c1e1900 */
[----:B------:R-:W-:Y:S02]  /*0d70*/  ISETP.GE.AND P6, PT, R162, UR18, PT ;  /* 0x00000012a2007c0c */ /* 0x000fe4000bfc6270 */
[----:B------:R-:W-:Y:S01]  /*0d80*/  ISETP.GE.AND P5, PT, R161, UR18, PT ;  /* 0x00000012a1007c0c */ /* 0x000fe2000bfa6270 */
[----:B---3--:R-:W3:Y:S01]  /*0d90*/  @!P1 LDG.E R5, desc[UR28][R2.64+0x80] ;  /* 0x0000801c02059981 */ /* 0x008ee2000c1e1900 */
[----:B------:R-:W-:-:S02]  /*0da0*/  ISETP.GE.AND P3, PT, R160, UR18, PT ;  /* 0x00000012a0007c0c */ /* 0x000fc4000bf66270 */
[----:B------:R-:W-:Y:S01]  /*0db0*/  ISETP.GE.AND P2, PT, R159, UR18, PT ;  /* 0x000000129f007c0c */ /* 0x000fe2000bf46270 */
        /* <DEDUP_REMOVED lines=8> */
[C---:B------:R-:W-:Y:S01]  /*0e40*/  LOP3.LUT R153, R126.reuse, 0x1a0, RZ, 0xfc, !PT ;  /* 0x000001a07e997812 */ /* 0x040fe200078efcff */
[----:B------:R-:W5:Y:S01]  /*0e50*/  @!P5 LDG.E R9, desc[UR28][R2.64+0x280] ;  /* 0x0002801c0209d981 */ /* 0x000f62000c1e1900 */
[----:B------:R-:W-:Y:S02]  /*0e60*/  ISETP.GE.AND P0, PT, R157, UR18, PT ;  /* 0x000000129d007c0c */ /* 0x000fe4000bf06270 */
[----:B------:R-:W-:Y:S01]  /*0e70*/  LOP3.LUT R152, R126, 0x1c0, RZ, 0xfc, !PT ;  /* 0x000001c07e987812 */ /* 0x000fe200078efcff */
[----:B------:R-:W5:Y:S01]  /*0e80*/  @!P3 LDG.E R8, desc[UR28][R2.64+0x300] ;  /* 0x0003001c0208b981 */ /* 0x000f62000c1e1900 */
[----:B------:R-:W-:Y:S02]  /*0e90*/  ISETP.GE.AND P4, PT, R156, UR18, PT ;  /* 0x000000129c007c0c */ /* 0x000fe4000bf86270 */
[----:B------:R-:W-:Y:S01]  /*0ea0*/  LOP3.LUT R151, R126, 0x1e0, RZ, 0xfc, !PT ;  /* 0x000001e07e977812 */ /* 0x000fe200078efcff */
[----:B------:R-:W5:Y:S01]  /*0eb0*/  @!P2 LDG.E R11, desc[UR28][R2.64+0x380] ;  /* 0x0003801c020ba981 */ /* 0x000f62000c1e1900 */
[----:B------:R-:W-:-:S02]  /*0ec0*/  ISETP.GE.AND P6, PT, R155, UR18, PT ;  /* 0x000000129b007c0c */ /* 0x000fc4000bfc6270 */
[----:B------:R-:W-:Y:S01]  /*0ed0*/  ISETP.GE.AND P5, PT, R154, UR18, PT ;  /* 0x000000129a007c0c */ /* 0x000fe2000bfa6270 */
[----:B------:R-:W5:Y:S01]  /*0ee0*/  @!P1 LDG.E R10, desc[UR28][R2.64+0x400] ;  /* 0x0004001c020a9981 */ /* 0x000f62000c1e1900 */
[----:B------:R-:W-:Y:S02]  /*0ef0*/  ISETP.GE.AND P3, PT, R153, UR18, PT ;  /* 0x0000001299007c0c */ /* 0x000fe4000bf66270 */
        /* <DEDUP_REMOVED lines=8> */
[----:B------:R0:W5:Y:S01]  /*0f80*/  @!P1 LDG.E R19, desc[UR28][R2.64+0x780] ;  /* 0x0007801c02139981 */ /* 0x000162000c1e1900 */
[----:B------:R-:W-:-:S04]  /*0f90*/  LOP3.LUT R133, R150, 0xfffffe00, RZ, 0xc0, !PT ;  /* 0xfffffe0096857812 */ /* 0x000fc800078ec0ff */
[----:B------:R-:W-:-:S04]  /*0fa0*/  IADD3 R18, R133, R172, RZ ;  /* 0x000000ac85127210 */ /* 0x000fc80007ffe0ff */
[C---:B------:R-:W-:Y:S01]  /*0fb0*/  IADD3 R21, R18.reuse, 0x20, RZ ;  /* 0x0000002012157810 */ /* 0x040fe20007ffe0ff */
[C---:B------:R-:W-:Y:S01]  /*0fc0*/  VIADD R23, R18.reuse, 0x40 ;  /* 0x0000004012177836 */ /* 0x040fe20000000000 */
[C---:B------:R-:W-:Y:S01]  /*0fd0*/  IADD3 R25, R18.reuse, 0x60, RZ ;  /* 0x0000006012197810 */ /* 0x040fe20007ffe0ff */
[C---:B------:R-:W-:Y:S01]  /*0fe0*/  VIADD R29, R18.reuse, 0xa0 ;  /* 0x000000a0121d7836 */ /* 0x040fe20000000000 */
        /* <DEDUP_REMOVED lines=9> */
[----:B------:R-:W-:Y:S01]  /*1080*/  LEA.HI.SX32 R27, R27, R18, 0x1b ;  /* 0x000000121b1b7211 */ /* 0x000fe200078fdaff */
[C---:B------:R-:W-:Y:S01]  /*1090*/  VIADD R41, R18.reuse, 0x160 ;  /* 0x0000016012297836 */ /* 0x040fe20000000000 */
[----:B------:R-:W-:-:S02]  /*10a0*/  IADD3 R35, R18, 0x120, RZ ;  /* 0x0000012012237810 */ /* 0x000fc40007ffe0ff */
[-C--:B------:R-:W-:Y:S02]  /*10b0*/  LEA.HI.SX32 R29, R29, R18.reuse, 0x1b ;  /* 0x000000121d1d7211 */ /* 0x080fe400078fdaff */
[----:B------:R-:W-:Y:S02]  /*10c0*/  LEA R148, R21, UR7, 0x2 ;  /* 0x0000000715947c11 */ /* 0x000fe4000f8e10ff */
[----:B------:R-:W-:Y:S02]  /*10d0*/  IADD3 R39, R18, 0x140, RZ ;  /* 0x0000014012277810 */ /* 0x000fe40007ffe0ff */
[-C--:B------:R-:W-:Y:S02]  /*10e0*/  LEA.HI.SX32 R31, R31, R18.reuse, 0x1b ;  /* 0x000000121f1f7211 */ /* 0x080fe400078fdaff */
[----:B------:R-:W-:Y:S02]  /*10f0*/  LEA R147, R23, UR7, 0x2 ;  /* 0x0000000717937c11 */ /* 0x000fe4000f8e10ff */
[----:B------:R-:W-:-:S02]  /*1100*/  LEA.HI.SX32 R3, R3, R18, 0x1b ;  /* 0x0000001203037211 */ /* 0x000fc400078fdaff */
[----:B------:R-:W-:Y:S01]  /*1110*/  LEA R146, R25, UR7, 0x2 ;  /* 0x0000000719927c11 */ /* 0x000fe2000f8e10ff */
[C---:B------:R-:W-:Y:S01]  /*1120*/  VIADD R47, R18.reuse, 0x1c0 ;  /* 0x000001c0122f7836 */ /* 0x040fe20000000000 */
[C---:B------:R-:W-:Y:S02]  /*1130*/  IADD3 R43, R18.reuse, 0x180, RZ ;  /* 0x00000180122b7810 */ /* 0x040fe40007ffe0ff */
[-C--:B------:R-:W-:Y:S02]  /*1140*/  LEA.HI.SX32 R33, R33, R18.reuse, 0x1b ;  /* 0x0000001221217211 */ /* 0x080fe400078fdaff */
[----:B------:R-:W-:Y:S02]  /*1150*/  LEA R145, R27, UR7, 0x2 ;  /* 0x000000071b917c11 */ /* 0x000fe4000f8e10ff */
[----:B------:R-:W-:Y:S02]  /*1160*/  IADD3 R45, R18, 0x1a0, RZ ;  /* 0x000001a0122d7810 */ /* 0x000fe40007ffe0ff */
[----:B------:R-:W-:-:S02]  /*1170*/  LEA.HI.SX32 R35, R35, R18, 0x1b ;  /* 0x0000001223237211 */ /* 0x000fc400078fdaff */
[----:B------:R-:W-:Y:S02]  /*1180*/  LEA R144, R29, UR7, 0x2 ;  /* 0x000000071d907c11 */ /* 0x000fe4000f8e10ff */
[-C--:B------:R-:W-:Y:S02]  /*1190*/  LEA.HI.SX32 R39, R39, R18.reuse, 0x1b ;  /* 0x0000001227277211 */ /* 0x080fe400078fdaff */
[----:B------:R-:W-:Y:S01]  /*11a0*/  LEA R143, R31, UR7, 0x2 ;  /* 0x000000071f8f7c11 */ /* 0x000fe2000f8e10ff */
[----:B------:R-:W-:Y:S01]  /*11b0*/  IMAD R133, R172, 0x10, R133 ;  /* 0x00000010ac857824 */ /* 0x000fe200078e0285 */
[----:B------:R-:W-:Y:S02]  /*11c0*/  IADD3 R49, R18, 0x1e0, RZ ;  /* 0x000001e012317810 */ /* 0x000fe40007ffe0ff */
        /* <DEDUP_REMOVED lines=16> */
[C---:B------:R-:W-:Y:S02]  /*12d0*/  ISETP.GE.AND P2, PT, R126.reuse, UR18, PT ;  /* 0x000000127e007c0c */ /* 0x040fe4000bf46270 */
        /* <DEDUP_REMOVED lines=77> */
[----:B------:R-:W-:Y:S02]  /*17b0*/  ISETP.GE.AND P1, PT, R165, UR18, PT ;  /* 0x00000012a5007c0c */ /* 0x000fe4000bf26270 */
[----:B------:R-:W-:Y:S02]  /*17c0*/  CS2R R20, SRZ ;  /* 0x0000000000147805 */ /* 0x000fe4000001ff00 */
[----:B------:R-:W-:Y:S02]  /*17d0*/  ISETP.GE.AND P0, PT, R164, UR18, PT ;  /* 0x00000012a4007c0c */ /* 0x000fe4000bf06270 */
[----:B------:R-:W-:Y:S02]  /*17e0*/  ISETP.GE.AND P4, PT, R163, UR18, PT ;  /* 0x00000012a3007c0c */ /* 0x000fe4000bf86270 */
[----:B------:R-:W-:Y:S02]  /*17f0*/  ISETP.GE.AND P6, PT, R162, UR18, PT ;  /* 0x00000012a2007c0c */ /* 0x000fe4000bfc6270 */
[----:B------:R-:W-:-:S02]  /*1800*/  ISETP.GE.AND P5, PT, R161, UR18, PT ;  /* 0x00000012a1007c0c */ /* 0x000fc4000bfa6270 */
[----:B------:R-:W-:Y:S01]  /*1810*/  CS2R R22, SRZ ;  /* 0x0000000000167805 */ /* 0x000fe2000001ff00 */
        /* <DEDUP_REMOVED lines=38> */
[----:B------:R-:W-:Y:S02]  /*1a80*/  ISETP.GE.AND P3, PT, R160, UR18, PT ;  /* 0x00000012a0007c0c */ /* 0x000fe4000bf66270 */
[----:B-1----:R-:W-:Y:S02]  /*1a90*/  CS2R R10, SRZ ;  /* 0x00000000000a7805 */ /* 0x002fe4000001ff00 */
[----:B--2---:R-:W-:Y:S02]  /*1aa0*/  CS2R R12, SRZ ;  /* 0x00000000000c7805 */ /* 0x004fe4000001ff00 */
[----:B---3--:R-:W-:Y:S01]  /*1ab0*/  CS2R R14, SRZ ;  /* 0x00000000000e7805 */ /* 0x008fe2000001ff00 */
[----:B----4-:R-:W-:Y:S01]  /*1ac0*/  HFMA2.MMA R19, -RZ, RZ, 0, 0 ;  /* 0x00000000ff137435 */ /* 0x010fe200000001ff */
        /* <DEDUP_REMOVED lines=30> */
[----:B------:R-:W-:Y:S01]  /*1cb0*/  IMAD.U32 R7, RZ, RZ, UR16 ;  /* 0x00000010ff077e24 */ /* 0x000fe2000f8e00ff */
[----:B------:R-:W-:Y:S01]  /*1cc0*/  MOV R3, UR36 ;  /* 0x0000002400037c02 */ /* 0x000fe20008000f00 */
[----:B------:R-:W-:Y:S01]  /*1cd0*/  UIMAD.WIDE.U32 UR34, UR47, UR16, URZ ;  /* 0x000000102f2272a5 */ /* 0x000fe2000f8e003f */
[----:B0-----:R-:W-:Y:S01]  /*1ce0*/  MOV R4, UR37 ;  /* 0x0000002500047c02 */ /* 0x001fe20008000f00 */
[----:B------:R-:W-:Y:S01]  /*1cf0*/  UIMAD UR9, UR47, UR17, UR7 ;  /* 0x000000112f0972a4 */ /* 0x000fe2000f8e0207 */
[----:B------:R-:W-:Y:S01]  /*1d00*/  MOV R5, UR36 ;  /* 0x0000002400057c02 */ /* 0x000fe20008000f00 */
[----:B------:R-:W-:Y:S01]  /*1d10*/  UIMAD UR16, UR8, UR32, URZ ;  /* 0x00000020081072a4 */ /* 0x000fe2000f8e023f */
[----:B------:R-:W-:-:S04]  /*1d20*/  @!P0 IMAD.WIDE.U32 R2, R7, UR47, R2 ;  /* 0x0000002f07028c25 */ /* 0x000fc8000f8e0002 */
[----:B------:R-:W-:Y:S01]  /*1d30*/  IMAD.U32 R7, RZ, RZ, UR32 ;  /* 0x00000020ff077e24 */ /* 0x000fe2000f8e00ff */
[----:B------:R-:W-:Y:S01]  /*1d40*/  UIMAD UR27, UR47, UR33, UR16 ;  /* 0x000000212f1b72a4 */ /* 0x000fe2000f8e0210 */
[----:B------:R-:W-:Y:S01]  /*1d50*/  @!P0 IADD3 R3, R3, UR9, RZ ;  /* 0x0000000903038c10 */ /* 0x000fe2000fffe0ff */
[----:B------:R-:W-:Y:S01]  /*1d60*/  USHF.R.S32.HI UR7, URZ, 0x1f, UR20 ;  /* 0x0000001f3f077899 */ /* 0x000fe20008011414 */
[----:B------:R-:W-:Y:S01]  /*1d70*/  @!P0 IMAD.WIDE.U32 R4, R7, UR47, R4 ;  /* 0x0000002f07048c25 */ /* 0x000fe2000f8e0004 */
[----:B------:R-:W-:Y:S01]  /*1d80*/  MOV R7, UR30 ;  /* 0x0000001e00077c02 */ /* 0x000fe20008000f00 */
[----:B------:R-:W-:Y:S01]  /*1d90*/  UIMAD.WIDE.U32 UR32, UR47, UR32, URZ ;  /* 0x000000202f2072a5 */ /* 0x000fe2000f8e003f */
[----:B------:R-:W-:Y:S01]  /*1da0*/  ULDC.64 UR16, c[0x0][0x2b8] ;  /* 0x0000ae0000107ab9 */ /* 0x000fe20000000a00 */
[----:B------:R-:W-:Y:S01]  /*1db0*/  UIMAD UR19, UR7, UR30, URZ ;  /* 0x0000001e071372a4 */ /* 0x000fe2000f8e023f */
[----:B------:R-:W-:Y:S01]  /*1dc0*/  MOV R9, UR16 ;  /* 0x0000001000097c02 */ /* 0x000fe20008000f00 */
[----:B------:R-:W-:Y:S01]  /*1dd0*/  @!P0 VIADD R5, R5, UR27 ;  /* 0x0000001b05058c36 */ /* 0x000fe20008000000 */
[----:B------:R-:W-:Y:S01]  /*1de0*/  UIADD3 UR35, UR35, UR9, URZ ;  /* 0x0000000923237290 */ /* 0x000fe2000fffe03f */
[----:B------:R-:W-:Y:S01]  /*1df0*/  @!P0 IMAD.WIDE.U32 R2, R7, UR20, R2 ;  /* 0x0000001407028c25 */ /* 0x000fe2000f8e0002 */
[----:B------:R-:W-:-:S02]  /*1e00*/  UIADD3 UR33, UR33, UR27, URZ ;  /* 0x0000001b21217290 */ /* 0x000fc4000fffe03f */
[----:B------:R-:W-:Y:S01]  /*1e10*/  UIMAD UR9, UR7, UR16, URZ ;  /* 0x00000010070972a4 */ /* 0x000fe2000f8e023f */
[----:B------:R-:W-:Y:S01]  /*1e20*/  @!P0 IMAD.WIDE.U32 R4, R9, UR20, R4 ;  /* 0x0000001409048c25 */ /* 0x000fe2000f8e0004 */
[----:B------:R-:W-:Y:S01]  /*1e30*/  UIMAD UR19, UR20, UR31, UR19 ;  /* 0x0000001f141372a4 */ /* 0x000fe2000f8e0213 */
[C---:B------:R-:W-:Y:S01]  /*1e40*/  @!P0 IADD3 R9, P1, R126.reuse, R2, RZ ;  /* 0x000000027e098210 */ /* 0x040fe20007f3e0ff */
[----:B------:R-:W-:Y:S02]  /*1e50*/  UIADD3 UR46, UR6, -UR46, URZ ;  /* 0x8000002e062e7290 */ /* 0x000fe4000fffe03f */
[----:B------:R-:W-:Y:S02]  /*1e60*/  UIMAD UR9, UR20, UR17, UR9 ;  /* 0x00000011140972a4 */ /* 0x000fe4000f8e0209 */
[----:B------:R-:W-:Y:S01]  /*1e70*/  UIMAD.WIDE.U32 UR16, UR20, UR16, UR32 ;  /* 0x00000010141072a5 */ /* 0x000fe2000f8e0020 */
[----:B------:R-:W-:Y:S02]  /*1e80*/  @!P0 IADD3.X R26, R127, UR19, R3, P1, !PT ;  /* 0x000000137f1a8c10 */ /* 0x000fe40008ffe403 */
[----:B------:R-:W-:Y:S01]  /*1e90*/  ULDC.64 UR32, c[0x0][0x318] ;  /* 0x0000c60000207ab9 */ /* 0x000fe20000000a00 */
[----:B------:R-:W-:Y:S01]  /*1ea0*/  UIMAD.WIDE.U32 UR30, UR20, UR30, UR34 ;  /* 0x0000001e141e72a5 */ /* 0x000fe2000f8e0022 */
[C---:B------:R-:W-:Y:S01]  /*1eb0*/  LEA R6, P1, R126.reuse, UR32, 0x2 ;  /* 0x000000207e067c11 */ /* 0x040fe2000f8210ff */
[----:B------:R-:W-:Y:S01]  /*1ec0*/  UIMAD UR46, UR46, -0x400, URZ ;  /* 0xfffffc002e2e78a4 */ /* 0x000fe2000f8e023f */
[C---:B------:R-:W-:Y:S01]  /*1ed0*/  @!P0 IADD3 R24, P2, R126.reuse, R4, RZ ;  /* 0x000000047e188210 */ /* 0x040fe20007f5e0ff */
[----:B------:R-:W-:Y:S01]  /*1ee0*/  ULDC.64 UR34, c[0x0][0x308] ;  /* 0x0000c20000227ab9 */ /* 0x000fe20000000a00 */
[----:B------:R-:W-:Y:S01]  /*1ef0*/  LEA.HI.X R7, R126, UR33, R127, 0x2, P1 ;  /* 0x000000217e077c11 */ /* 0x000fe200088f147f */
[----:B------:R-:W-:Y:S01]  /*1f00*/  USHF.R.S32.HI UR27, URZ, 0x1f, UR46 ;  /* 0x0000001f3f1b7899 */ /* 0x000fe2000801142e */
[----:B------:R-:W-:Y:S01]  /*1f10*/  @!P0 LEA R8, P1, R9, UR32, 0x2 ;  /* 0x0000002009088c11 */ /* 0x000fe2000f8210ff */
[----:B------:R-:W-:Y:S01]  /*1f20*/  UIADD3 UR39, UP0, UR46, UR30, URZ ;  /* 0x0000001e2e277290 */ /* 0x000fe2000ff1e03f */
[----:B------:R-:W-:-:S02]  /*1f30*/  @!P0 IADD3.X R5, R127, UR9, R5, P2, !PT ;  /* 0x000000097f058c10 */ /* 0x000fc400097fe405 */
[----:B------:R-:W-:Y:S01]  /*1f40*/  LEA R2, P2, R126, UR34, 0x2 ;  /* 0x000000227e027c11 */ /* 0x000fe2000f8410ff */
[----:B------:R-:W-:Y:S01]  /*1f50*/  UIADD3.X UR30, UR27, UR19, UR31, UP0, !UPT ;  /* 0x000000131b1e7290 */ /* 0x000fe200087fe41f */
[----:B------:R-:W-:Y:S01]  /*1f60*/  @!P0 LEA.HI.X R9, R9, UR33, R26, 0x2, P1 ;  /* 0x0000002109098c11 */ /* 0x000fe200088f141a */
[----:B------:R-:W-:Y:S01]  /*1f70*/  UIADD3 UR38, UP1, UR46, UR16, URZ ;  /* 0x000000102e267290 */ /* 0x000fe2000ff3e03f */
[----:B------:R-:W-:Y:S02]  /*1f80*/  MOV R27, UR39 ;  /* 0x00000027001b7c02 */ /* 0x000fe40008000f00 */
[----:B------:R-:W-:Y:S02]  /*1f90*/  CS2R R32, SRZ ;  /* 0x0000000000207805 */ /* 0x000fe4000001ff00 */
[----:B------:R-:W-:Y:S02]  /*1fa0*/  ISETP.GE.AND P1, PT, R164, UR18, PT ;  /* 0x00000012a4007c0c */ /* 0x000fe4000bf26270 */
[----:B------:R-:W-:-:S02]  /*1fb0*/  LEA.HI.X R3, R126, UR35, R127, 0x2, P2 ;  /* 0x000000237e037c11 */ /* 0x000fc400090f147f */
[----:B------:R-:W-:Y:S02]  /*1fc0*/  CS2R R38, SRZ ;  /* 0x0000000000267805 */ /* 0x000fe4000001ff00 */
[C---:B------:R-:W-:Y:S02]  /*1fd0*/  LEA R6, P2, R27.reuse, R6, 0x2 ;  /* 0x000000061b067211 */ /* 0x040fe400078410ff */
[----:B------:R-:W-:Y:S02]  /*1fe0*/  MOV R28, UR30 ;  /* 0x0000001e001c7c02 */ /* 0x000fe40008000f00 */
[----:B------:R-:W-:Y:S02]  /*1ff0*/  CS2R R40, SRZ ;  /* 0x0000000000287805 */ /* 0x000fe4000001ff00 */
[C---:B------:R-:W-:Y:S01]  /*2000*/  @!P0 LEA R4, P3, R24.reuse, UR34, 0x2 ;  /* 0x0000002218048c11 */ /* 0x040fe2000f8610ff */
[----:B------:R-:W-:Y:S01]  /*2010*/  ULDC.64 UR32, c[0x0][0x398] ;  /* 0x0000e60000207ab9 */ /* 0x000fe20000000a00 */
[----:B------:R-:W-:Y:S01]  /*2020*/  LEA.HI.X R7, R27, R7, R28, 0x2, P2 ;  /* 0x000000071b077211 */ /* 0x000fe200010f141c */
[----:B------:R-:W-:Y:S01]  /*2030*/  UIADD3.X UR16, UR27, UR9, UR17, UP1, !UPT ;  /* 0x000000091b107290 */ /* 0x000fe20008ffe411 */
[----:B------:R-:W-:Y:S01]  /*2040*/  IMAD.U32 R29, RZ, RZ, UR38 ;  /* 0x00000026ff1d7e24 */ /* 0x000fe2000f8e00ff */
[----:B------:R-:W-:-:S04]  /*2050*/  @!P0 LEA.HI.X R5, R24, UR35, R5, 0x2, P3 ;  /* 0x0000002318058c11 */ /* 0x000fc800098f1405 */
[C---:B------:R-:W-:Y:S02]  /*2060*/  LEA R2, P4, R29.reuse, R2, 0x2 ;  /* 0x000000021d027211 */ /* 0x040fe400078810ff */
[----:B------:R-:W-:Y:S02]  /*2070*/  MOV R30, UR16 ;  /* 0x00000010001e7c02 */ /* 0x000fe40008000f00 */
[----:B------:R-:W-:Y:S02]  /*2080*/  ISETP.GE.AND P2, PT, R162, UR18, PT ;  /* 0x00000012a2007c0c */ /* 0x000fe4000bf46270 */
[----:B------:R-:W-:Y:S02]  /*2090*/  LEA.HI.X R3, R29, R3, R30, 0x2, P4 ;  /* 0x000000031d037211 */ /* 0x000fe400020f141e */
[----:B------:R-:W-:Y:S02]  /*20a0*/  ISETP.GE.AND P3, PT, R165, UR18, PT ;  /* 0x00000012a5007c0c */ /* 0x000fe4000bf66270 */
[----:B------:R-:W-:-:S02]  /*20b0*/  ISETP.GE.AND P4, PT, R163, UR18, PT ;  /* 0x00000012a3007c0c */ /* 0x000fc4000bf86270 */
[----:B------:R-:W-:Y:S02]  /*20c0*/  ISETP.GE.AND P5, PT, R161, UR18, PT ;  /* 0x00000012a1007c0c */ /* 0x000fe4000bfa6270 */
[----:B------:R-:W-:Y:S01]  /*20d0*/  ISETP.GE.AND P6, PT, R160, UR18, PT ;  /* 0x00000012a0007c0c */ /* 0x000fe2000bfc6270 */
[----:B------:R-:W-:Y:S01]  /*20e0*/  HFMA2.MMA R24, -RZ, RZ, 0, 0 ;  /* 0x00000000ff187435 */ /* 0x000fe200000001ff */
[----:B------:R-:W-:Y:S01]  /*20f0*/  MOV R26, RZ ;  /* 0x000000ff001a7202 */ /* 0x000fe20000000f00 */
        /* <DEDUP_REMOVED lines=36> */
[----:B------:R-:W4:Y:S01]  /*2340*/  @!P1 LDG.E R10, desc[UR28][R6.64+-0xf00] ;  /* 0xfff1001c060a9981 */ /* 0x000f22000c1e1900 */
[----:B------:R-:W-:Y:S02]  /*2350*/  ISETP.GE.AND P1, PT, R159, UR18, PT ;  /* 0x000000129f007c0c */ /* 0x000fe4000bf26270 */
[----:B------:R-:W-:Y:S02]  /*2360*/  CS2R R12, SRZ ;  /* 0x00000000000c7805 */ /* 0x000fe4000001ff00 */
[----:B--2---:R-:W-:Y:S01]  /*2370*/  MOV R19, RZ ;  /* 0x000000ff00137202 */ /* 0x004fe20000000f00 */
[----:B------:R-:W-:Y:S01]  /*2380*/  IMAD.MOV.U32 R0, RZ, RZ, RZ ;  /* 0x000000ffff007224 */ /* 0x000fe200078e00ff */
[----:B------:R-:W-:Y:S01]  /*2390*/  CS2R R14, SRZ ;  /* 0x00000000000e7805 */ /* 0x000fe2000001ff00 */
[----:B------:R-:W2:Y:S06]  /*23a0*/  @!P3 LDG.E R11, desc[UR28][R6.64+-0xf80] ;  /* 0xfff0801c060bb981 */ /* 0x000eac000c1e1900 */
[----:B------:R-:W5:Y:S01]  /*23b0*/  @!P1 LDG.E R17, desc[UR28][R6.64+-0xc80] ;  /* 0xfff3801c06119981 */ /* 0x000f62000c1e1900 */
[----:B------:R-:W-:-:S03]  /*23c0*/  ISETP.GE.AND P1, PT, R158, UR18, PT ;  /* 0x000000129e007c0c */ /* 0x000fc6000bf26270 */
[----:B------:R-:W5:Y:S04]  /*23d0*/  @!P2 LDG.E R12, desc[UR28][R6.64+-0xe00] ;  /* 0xfff2001c060ca981 */ /* 0x000f68000c1e1900 */
[----:B------:R-:W5:Y:S04]  /*23e0*/  @!P4 LDG.E R13, desc[UR28][R6.64+-0xe80] ;  /* 0xfff1801c060dc981 */ /* 0x000f68000c1e1900 */
[----:B------:R0:W4:Y:S04]  /*23f0*/  @!P0 LDG.E R0, desc[UR28][R8.64] ;  /* 0x0000001c08008981 */ /* 0x000128000c1e1900 */
        /* <DEDUP_REMOVED lines=11> */
[----:B0-----:R-:W-:Y:S01]  /*24b0*/  CS2R R8, SRZ ;  /* 0x0000000000087805 */ /* 0x001fe2000001ff00 */
[----:B---3--:R-:W-:Y:S01]  /*24c0*/  HFMA2.MMA R25, -RZ, RZ, 0, 0 ;  /* 0x00000000ff197435 */ /* 0x008fe200000001ff */
[----:B------:R-:W-:Y:S01]  /*24d0*/  IMAD.MOV.U32 R23, RZ, RZ, RZ ;  /* 0x000000ffff177224 */ /* 0x000fe200078e00ff */
        /* <DEDUP_REMOVED lines=8> */
[----:B0-----:R-:W-:Y:S02]  /*2560*/  CS2R R6, SRZ ;  /* 0x0000000000067805 */ /* 0x001fe4000001ff00 */
[----:B------:R-:W-:Y:S01]  /*2570*/  CS2R R28, SRZ ;  /* 0x00000000001c7805 */ /* 0x000fe2000001ff00 */
[----:B------:R-:W-:Y:S01]  /*2580*/  HFMA2.MMA R30, -RZ, RZ, 0, 0 ;  /* 0x00000000ff1e7435 */ /* 0x000fe200000001ff */
[----:B----4-:R-:W-:Y:S04]  /*2590*/  STS [R149], R0 ;  /* 0x0000000095007388 */ /* 0x010fe80000000800 */
[----:B--2---:R-:W-:Y:S04]  /*25a0*/  STS [R148+0x80], R11 ;  /* 0x0000800b94007388 */ /* 0x004fe80000000800 */
[----:B------:R-:W-:Y:S04]  /*25b0*/  STS [R147+0x100], R10 ;  /* 0x0001000a93007388 */ /* 0x000fe80000000800 */
[----:B-----5:R-:W-:Y:S04]  /*25c0*/  STS [R146+0x180], R13 ;  /* 0x0001800d92007388 */ /* 0x020fe80000000800 */
[----:B------:R-:W-:Y:S04]  /*25d0*/  STS [R145+0x200], R12 ;  /* 0x0002000c91007388 */ /* 0x000fe80000000800 */
[----:B------:R-:W-:Y:S04]  /*25e0*/  STS [R144+0x280], R15 ;  /* 0x0002800f90007388 */ /* 0x000fe80000000800 */
[----:B------:R-:W-:Y:S04]  /*25f0*/  STS [R143+0x300], R14 ;  /* 0x0003000e8f007388 */ /* 0x000fe80000000800 */
[----:B------:R-:W-:Y:S04]  /*2600*/  STS [R142+0x380], R17 ;  /* 0x000380118e007388 */ /* 0x000fe80000000800 */
[----:B------:R-:W-:Y:S04]  /*2610*/  STS [R141+0x400], R16 ;  /* 0x000400108d007388 */ /* 0x000fe80000000800 */
[----:B------:R-:W-:Y:S04]  /*2620*/  STS [R140+0x480], R19 ;  /* 0x000480138c007388 */ /* 0x000fe80000000800 */
[----:B---3--:R-:W-:Y:S04]  /*2630*/  STS [R139+0x500], R8 ;  /* 0x000500088b007388 */ /* 0x008fe80000000800 */
[----:B------:R-:W-:Y:S04]  /*2640*/  STS [R138+0x580], R9 ;  /* 0x000580098a007388 */ /* 0x000fe80000000800 */
[----:B------:R0:W-:Y:S04]  /*2650*/  STS [R137+0x600], R24 ;  /* 0x0006001889007388 */ /* 0x0001e80000000800 */
[----:B------:R1:W-:Y:S04]  /*2660*/  STS [R136+0x680], R23 ;  /* 0x0006801788007388 */ /* 0x0003e80000000800 */
[----:B------:R-:W-:Y:S04]  /*2670*/  STS [R135+0x700], R26 ;  /* 0x0007001a87007388 */ /* 0x000fe80000000800 */
[----:B------:R-:W-:Y:S01]  /*2680*/  STS [R134+0x780], R25 ;  /* 0x0007801986007388 */ /* 0x000fe20000000800 */
[----:B------:R-:W-:-:S03]  /*2690*/  NOP ;  /* 0x0000000000007918 */ /* 0x000fc60000000000 */
[----:B------:R-:W-:Y:S04]  /*26a0*/  LDS R22, [R132] ;  /* 0x0000000084167984 */ /* 0x000fe80000000800 */
[----:B------:R-:W2:Y:S04]  /*26b0*/  LDS R21, [R132+0x4] ;  /* 0x0000040084157984 */ /* 0x000ea80000000800 */
[----:B------:R-:W-:Y:S04]  /*26c0*/  LDS R20, [R132+0x8] ;  /* 0x0000080084147984 */ /* 0x000fe80000000800 */
[----:B------:R-:W-:Y:S04]  /*26d0*/  LDS R19, [R132+0xc] ;  /* 0x00000c0084137984 */ /* 0x000fe80000000800 */
[----:B------:R-:W3:Y:S04]  /*26e0*/  LDS R18, [R132+0x10] ;  /* 0x0000100084127984 */ /* 0x000ee80000000800 */
[----:B------:R-:W4:Y:S04]  /*26f0*/  LDS R17, [R132+0x14] ;  /* 0x0000140084117984 */ /* 0x000f280000000800 */
[----:B------:R-:W5:Y:S04]  /*2700*/  LDS R16, [R132+0x18] ;  /* 0x0000180084107984 */ /* 0x000f680000000800 */
        /* <DEDUP_REMOVED lines=8> */
[----:B------:R-:W5:Y:S01]  /*2790*/  LDS R13, [R132+0x3c] ;  /* 0x00003c00840d7984 */ /* 0x000f620000000800 */
[----:B------:R-:W-:Y:S01]  /*27a0*/  BAR.SYNC.DEFER_BLOCKING 0x0 ;  /* 0x0000000000007b1d */ /* 0x000fe20000010000 */
[----:B0-----:R-:W-:Y:S01]  /*27b0*/  IMAD.MOV.U32 R24, RZ, RZ, RZ ;  /* 0x000000ffff187224 */ /* 0x001fe200078e00ff */
[----:B-1----:R-:W-:-:S04]  /*27c0*/  MOV R23, RZ ;  /* 0x000000ff00177202 */ /* 0x002fc80000000f00 */
[----:B------:R0:W5:Y:S01]  /*27d0*/  @!P0 LDG.E R6, desc[UR28][R4.64] ;  /* 0x0000001c04068981 */ /* 0x000162000c1e1900 */
        /* <DEDUP_REMOVED lines=8> */
[----:B------:R-:W-:Y:S02]  /*2860*/  ISETP.GE.AND P1, PT, R160, UR18, PT ;  /* 0x00000012a0007c0c */ /* 0x000fe4000bf26270 */
[----:B0-----:R-:W-:Y:S01]  /*2870*/  CS2R R4, SRZ ;  /* 0x0000000000047805 */ /* 0x001fe2000001ff00 */
        /* <DEDUP_REMOVED lines=10> */
[----:B------:R-:W-:Y:S01]  /*2920*/  ISETP.NE.AND P1, PT, R27, RZ, PT ;  /* 0x000000ff1b00720c */ /* 0x000fe20003f25270 */
[----:B------:R-:W-:-:S08]  /*2930*/  IMAD.MOV.U32 R27, RZ, RZ, RZ ;  /* 0x000000ffff1b7224 */ /* 0x000fd000078e00ff */
[----:B------:R-:W5:Y:S01]  /*2940*/  @!P0 LDG.E R27, desc[UR28][R2.64+-0xc80] ;  /* 0xfff3801c021b8981 */ /* 0x000f62000c1e1900 */
[----:B------:R-:W-:-:S03]  /*2950*/  ISETP.GE.AND P0, PT, R157, UR18, PT ;  /* 0x000000129d007c0c */ /* 0x000fc6000bf06270 */
[----:B------:R-:W5:Y:S10]  /*2960*/  @!P1 LDG.E R32, desc[UR28][R2.64+-0xb00] ;  /* 0xfff5001c02209981 */ /* 0x000f74000c1e1900 */
[----:B------:R4:W5:Y:S01]  /*2970*/  @!P0 LDG.E R29, desc[UR28][R2.64+-0xb80] ;  /* 0xfff4801c021d8981 */ /* 0x000962000c1e1900 */
[----:B--2---:R-:W-:Y:S01]  /*2980*/  FMUL.FTZ R26, R21, -1.4426950216293334961 ;  /* 0xbfb8aa3b151a7820 */ /* 0x004fe20000410000 */
[----:B------:R-:W-:Y:S01]  /*2990*/  FMUL.FTZ R25, R22, -1.4426950216293334961 ;  /* 0xbfb8aa3b16197820 */ /* 0x000fe20000410000 */
[----:B---3--:R-:W-:-:S04]  /*29a0*/  FMUL.FTZ R35, R18, -1.4426950216293334961 ;  /* 0xbfb8aa3b12237820 */ /* 0x008fc80000410000 */
[----:B------:R-:W0:Y:S01]  /*29b0*/  MUFU.EX2 R26, R26 ;  /* 0x0000001a001a7308 */ /* 0x000e220000000800 */
[----:B------:R-:W-:-:S07]  /*29c0*/  FMUL.FTZ R34, R19, -1.4426950216293334961 ;  /* 0xbfb8aa3b13227820 */ /* 0x000fce0000410000 */
[----:B------:R-:W1:Y:S01]  /*29d0*/  MUFU.EX2 R25, R25 ;  /* 0x0000001900197308 */ /* 0x000e620000000800 */
[----:B----4-:R-:W-:-:S07]  /*29e0*/  FMUL.FTZ R2, R17, -1.4426950216293334961 ;  /* 0xbfb8aa3b11027820 */ /* 0x010fce0000410000 */
[----:B------:R-:W2:Y:S01]  /*29f0*/  MUFU.EX2 R35, R35 ;  /* 0x0000002300237308 */ /* 0x000ea20000000800 */
[----:B-----5:R-:W-:Y:S01]  /*2a00*/  FMUL.FTZ R3, R16, -1.4426950216293334961 ;  /* 0xbfb8aa3b10037820 */ /* 0x020fe20000410000 */
[----:B0-----:R-:W-:-:S06]  /*2a10*/  FADD.FTZ R26, R26, 1 ;  /* 0x3f8000001a1a7421 */ /* 0x001fcc0000010000 */
[----:B------:R-:W0:Y:S01]  /*2a20*/  MUFU.EX2 R34, R34 ;  /* 0x0000002200227308 */ /* 0x000e220000000800 */
[----:B-1----:R-:W-:-:S07]  /*2a30*/  FADD.FTZ R25, R25, 1 ;  /* 0x3f80000019197421 */ /* 0x002fce0000010000 */
[----:B------:R-:W1:Y:S01]  /*2a40*/  MUFU.EX2 R2, R2 ;  /* 0x0000000200027308 */ /* 0x000e620000000800 */
[----:B------:R-:W-:Y:S01]  /*2a50*/  FMUL.FTZ R31, R20, -1.4426950216293334961 ;  /* 0xbfb8aa3b141f7820 */ /* 0x000fe20000410000 */
[----:B--2---:R-:W-:Y:S01]  /*2a60*/  FADD.FTZ R35, R35, 1 ;  /* 0x3f80000023237421 */ /* 0x004fe20000010000 */
[----:B------:R-:W-:Y:S01]  /*2a70*/  FMUL.FTZ R36, R15, -1.4426950216293334961 ;  /* 0xbfb8aa3b0f247820 */ /* 0x000fe20000410000 */
[----:B------:R-:W-:-:S04]  /*2a80*/  FMUL.FTZ R45, R0, -1.4426950216293334961 ;  /* 0xbfb8aa3b002d7820 */ /* 0x000fc80000410000 */
[----:B------:R-:W2:Y:S08]  /*2a90*/  MUFU.EX2 R3, R3 ;  /* 0x0000000300037308 */ /* 0x000eb00000000800 */
[----:B------:R-:W-:Y:S01]  /*2aa0*/  MUFU.RCP R26, R26 ;  /* 0x0000001a001a7308 */ /* 0x000fe20000001000 */
[----:B0-----:R-:W-:Y:S01]  /*2ab0*/  FADD.FTZ R34, R34, 1 ;  /* 0x3f80000022227421 */ /* 0x001fe20000010000 */
[----:B------:R-:W-:Y:S01]  /*2ac0*/  FMUL.FTZ R43, R14, -1.4426950216293334961 ;  /* 0xbfb8aa3b0e2b7820 */ /* 0x000fe20000410000 */
[----:B------:R-:W-:-:S05]  /*2ad0*/  FMUL.FTZ R49, R9, -1.4426950216293334961 ;  /* 0xbfb8aa3b09317820 */ /* 0x000fca0000410000 */
[----:B------:R-:W-:Y:S01]  /*2ae0*/  MUFU.RCP R25, R25 ;  /* 0x0000001900197308 */ /* 0x000fe20000001000 */
[----:B-1----:R-:W-:-:S07]  /*2af0*/  FADD.FTZ R2, R2, 1 ;  /* 0x3f80000002027421 */ /* 0x002fce0000010000 */
[----:B------:R0:W-:Y:S08]  /*2b00*/  MUFU.EX2 R42, R36 ;  /* 0x00000024002a7308 */ /* 0x0001f00000000800 */
[----:B------:R-:W1:Y:S01]  /*2b10*/  MUFU.EX2 R46, R45 ;  /* 0x0000002d002e7308 */ /* 0x000e620000000800 */
[----:B0-----:R-:W-:-:S07]  /*2b20*/  FMUL.FTZ R36, R11, -1.4426950216293334961 ;  /* 0xbfb8aa3b0b247820 */ /* 0x001fce0000410000 */
[----:B------:R-:W0:Y:S01]  /*2b30*/  MUFU.EX2 R31, R31 ;  /* 0x0000001f001f7308 */ /* 0x000e220000000800 */
[----:B------:R-:W-:-:S07]  /*2b40*/  FMUL.FTZ R50, R10, -1.4426950216293334961 ;  /* 0xbfb8aa3b0a327820 */ /* 0x000fce0000410000 */
[----:B------:R-:W3:Y:S01]  /*2b50*/  MUFU.RCP R35, R35 ;  /* 0x0000002300237308 */ /* 0x000ee20000001000 */
[----:B--2---:R-:W-:Y:S01]  /*2b60*/  FADD.FTZ R3, R3, 1 ;  /* 0x3f80000003037421 */ /* 0x004fe20000010000 */
[----:B------:R-:W-:-:S06]  /*2b70*/  FMUL.FTZ R47, R8, -1.4426950216293334961 ;  /* 0xbfb8aa3b082f7820 */ /* 0x000fcc0000410000 */
[----:B------:R2:W4:Y:S08]  /*2b80*/  MUFU.EX2 R44, R43 ;  /* 0x0000002b002c7308 */ /* 0x0005300000000800 */
[----:B------:R-:W-:Y:S01]  /*2b90*/  MUFU.EX2 R51, R36 ;  /* 0x0000002400337308 */ /* 0x000fe20000000800 */
[----:B--2---:R-:W-:-:S07]  /*2ba0*/  FMUL.FTZ R43, R12, -1.4426950216293334961 ;  /* 0xbfb8aa3b0c2b7820 */ /* 0x004fce0000410000 */
[----:B------:R-:W-:Y:S08]  /*2bb0*/  MUFU.RCP R34, R34 ;  /* 0x0000002200227308 */ /* 0x000ff00000001000 */
[----:B------:R-:W2:Y:S08]  /*2bc0*/  MUFU.EX2 R49, R49 ;  /* 0x0000003100317308 */ /* 0x000eb00000000800 */
[----:B------:R5:W-:Y:S01]  /*2bd0*/  MUFU.RCP R36, R2 ;  /* 0x0000000200247308 */ /* 0x000be20000001000 */
[----:B-1----:R-:W-:Y:S01]  /*2be0*/  FADD.FTZ R46, R46, 1 ;  /* 0x3f8000002e2e7421 */ /* 0x002fe20000010000 */
[----:B-----5:R-:W-:-:S06]  /*2bf0*/  FADD.FTZ R2, -R26, 1 ;  /* 0x3f8000001a027421 */ /* 0x020fcc0000010100 */
[----:B------:R-:W-:Y:S01]  /*2c00*/  MUFU.EX2 R52, R43 ;  /* 0x0000002b00347308 */ /* 0x000fe20000000800 */
[----:B0-----:R-:W-:-:S07]  /*2c10*/  FADD.FTZ R31, R31, 1 ;  /* 0x3f8000001f1f7421 */ /* 0x001fce0000010000 */
[----:B------:R0:W-:Y:S01]  /*2c20*/  MUFU.RCP R43, R3 ;  /* 0x00000003002b7308 */ /* 0x0001e20000001000 */
[----:B------:R-:W-:-:S07]  /*2c30*/  FMUL.FTZ R45, R13, -1.4426950216293334961 ;  /* 0xbfb8aa3b0d2d7820 */ /* 0x000fce0000410000 */
[----:B------:R-:W1:Y:S01]  /*2c40*/  MUFU.EX2 R50, R50 ;  /* 0x0000003200327308 */ /* 0x000e620000000800 */
        /* <DEDUP_REMOVED lines=19> */
[----:B------:R-:W1:Y:S04]  /*2d80*/  LDS R24, [R132+0x4] ;  /* 0x0000040084187984 */ /* 0x000e680000000800 */
[----:B------:R-:W1:Y:S04]  /*2d90*/  LDS R28, [R132+0xc] ;  /* 0x00000c00841c7984 */ /* 0x000e680000000800 */
[----:B------:R-:W1:Y:S04]  /*2da0*/  LDS R27, [R132+0x10] ;  /* 0x00001000841b7984 */ /* 0x000e680000000800 */
[----:B------:R-:W1:Y:S01]  /*2db0*/  LDS R29, [R132+0x8] ;  /* 0x00000800841d7984 */ /* 0x000e620000000800 */
[----:B0-----:R-:W-:-:S03]  /*2dc0*/  FFMA.FTZ R4, R21, R2, 1 ;  /* 0x3f80000015047423 */ /* 0x001fc60000010002 */
[----:B------:R-:W0:Y:S01]  /*2dd0*/  LDS R30, [R132+0x14] ;  /* 0x00001400841e7984 */ /* 0x000e220000000800 */
[----:B------:R-:W1:Y:S03]  /*2de0*/  MUFU.EX2 R48, R47 ;  /* 0x0000002f00307308 */ /* 0x000e660000000800 */
[----:B------:R-:W0:Y:S01]  /*2df0*/  LDS R32, [R132+0x1c] ;  /* 0x00001c0084207984 */ /* 0x000e220000000800 */
[----:B------:R-:W-:Y:S01]  /*2e00*/  FFMA.FTZ R3, R22, R3, 1 ;  /* 0x3f80000016037423 */ /* 0x000fe20000010003 */
[----:B---3--:R-:W-:Y:S02]  /*2e10*/  FADD.FTZ R39, -R35, 1 ;  /* 0x3f80000023277421 */ /* 0x008fe40000010100 */
[----:B------:R-:W3:Y:S01]  /*2e20*/  LDS R33, [R132+0x18] ;  /* 0x0000180084217984 */ /* 0x000ee20000000800 */
[----:B------:R1:W-:Y:S01]  /*2e30*/  MUFU.RCP R47, R46 ;  /* 0x0000002e002f7308 */ /* 0x0003e20000001000 */
[----:B----4-:R-:W-:Y:S01]  /*2e40*/  FADD.FTZ R44, R44, 1 ;  /* 0x3f8000002c2c7421 */ /* 0x010fe20000010000 */
[----:B------:R-:W-:Y:S01]  /*2e50*/  FFMA.FTZ R53, R18, R39, 1 ;  /* 0x3f80000012357423 */ /* 0x000fe20000010027 */
[----:B--2---:R-:W-:Y:S01]  /*2e60*/  FADD.FTZ R6, R49, 1 ;  /* 0x3f80000031067421 */ /* 0x004fe20000010000 */
[----:B------:R-:W2:Y:S04]  /*2e70*/  LDS R39, [R132+0x20] ;  /* 0x0000200084277984 */ /* 0x000ea80000000800 */
[----:B------:R-:W4:Y:S01]  /*2e80*/  MUFU.RCP R31, R31 ;  /* 0x0000001f001f7308 */ /* 0x000f220000001000 */
[----:B------:R-:W2:Y:S01]  /*2e90*/  LDS R41, [R132+0x28] ;  /* 0x0000280084297984 */ /* 0x000ea20000000800 */
[----:B-----5:R-:W-:-:S03]  /*2ea0*/  FMUL.FTZ R2, R94, R23 ;  /* 0x000000175e027220 */ /* 0x020fc60000410000 */
[----:B------:R-:W5:Y:S01]  /*2eb0*/  LDS R38, [R132+0x24] ;  /* 0x0000240084267984 */ /* 0x000f620000000800 */
[----:B-1----:R-:W-:Y:S01]  /*2ec0*/  FMUL.FTZ R5, R93, R24 ;  /* 0x000000185d057220 */ /* 0x002fe20000410000 */
[----:B------:R-:W-:Y:S01]  /*2ed0*/  FMUL.FTZ R2, R25, R2 ;  /* 0x0000000219027220 */ /* 0x000fe20000410000 */
[----:B------:R-:W-:Y:S01]  /*2ee0*/  FADD.FTZ R46, R51, 1 ;  /* 0x3f800000332e7421 */ /* 0x000fe20000010000 */
[----:B------:R-:W1:Y:S01]  /*2ef0*/  MUFU.EX2 R54, R45 ;  /* 0x0000002d00367308 */ /* 0x000e620000000800 */
[----:B------:R-:W-:Y:S01]  /*2f00*/  FMUL.FTZ R5, R26, R5 ;  /* 0x000000051a057220 */ /* 0x000fe20000410000 */
[----:B------:R-:W-:Y:S01]  /*2f10*/  FMUL.FTZ R3, R2, R3 ;  /* 0x0000000302037220 */ /* 0x000fe20000410000 */
[----:B------:R-:W-:Y:S01]  /*2f20*/  FADD.FTZ R2, -R34, 1 ;  /* 0x3f80000022027421 */ /* 0x000fe20000010100 */
[----:B------:R-:W-:Y:S01]  /*2f30*/  FMUL.FTZ R51, R91, R28 ;  /* 0x0000001c5b337220 */ /* 0x000fe20000410000 */
[----:B------:R-:W-:Y:S01]  /*2f40*/  FMUL.FTZ R5, R5, R4 ;  /* 0x0000000405057220 */ /* 0x000fe20000410000 */
[----:B------:R-:W-:Y:S01]  /*2f50*/  FADD.FTZ R42, R42, 1 ;  /* 0x3f8000002a2a7421 */ /* 0x000fe20000010000 */
[----:B------:R-:W-:Y:S01]  /*2f60*/  FFMA.FTZ R4, R19, R2, 1 ;  /* 0x3f80000013047423 */ /* 0x000fe20000010002 */
[----:B------:R-:W-:Y:S01]  /*2f70*/  MUFU.RCP R45, R44 ;  /* 0x0000002c002d7308 */ /* 0x000fe20000001000 */
[----:B------:R-:W-:Y:S01]  /*2f80*/  FMUL.FTZ R51, R34, R51 ;  /* 0x0000003322337220 */ /* 0x000fe20000410000 */
[----:B------:R-:W-:Y:S01]  /*2f90*/  FADD.FTZ R50, R50, 1 ;  /* 0x3f80000032327421 */ /* 0x000fe20000010000 */
[----:B------:R-:W-:Y:S01]  /*2fa0*/  FADD.FTZ R48, R48, 1 ;  /* 0x3f80000030307421 */ /* 0x000fe20000010000 */
[----:B------:R-:W5:Y:S01]  /*2fb0*/  LDS R40, [R132+0x2c] ;  /* 0x00002c0084287984 */ /* 0x000f620000000800 */
[----:B------:R-:W-:-:S03]  /*2fc0*/  FMUL.FTZ R59, R51, R4 ;  /* 0x00000004333b7220 */ /* 0x000fc60000410000 */
[----:B------:R4:W-:Y:S01]  /*2fd0*/  MUFU.RCP R44, R6 ;  /* 0x00000006002c7308 */ /* 0x0009e20000001000 */
[----:B------:R-:W-:Y:S01]  /*2fe0*/  FADD.FTZ R51, -R43, 1 ;  /* 0x3f8000002b337421 */ /* 0x000fe20000010100 */
[----:B----4-:R-:W-:-:S06]  /*2ff0*/  FMUL.FTZ R6, R90, R27 ;  /* 0x0000001b5a067220 */ /* 0x010fcc0000410000 */
[----:B------:R-:W-:Y:S01]  /*3000*/  MUFU.RCP R55, R50 ;  /* 0x0000003200377308 */ /* 0x000fe20000001000 */
[----:B------:R-:W-:Y:S01]  /*3010*/  FMUL.FTZ R6, R35, R6 ;  /* 0x0000000623067220 */ /* 0x000fe20000410000 */
[----:B------:R-:W-:Y:S02]  /*3020*/  FFMA.FTZ R65, R16, R51, 1 ;  /* 0x3f80000010417423 */ /* 0x000fe40000010033 */
[----:B------:R-:W-:Y:S01]  /*3030*/  LDS R51, [R132+0x38] ;  /* 0x0000380084337984 */ /* 0x000fe20000000800 */
[----:B------:R-:W-:-:S03]  /*3040*/  FMUL.FTZ R61, R6, R53 ;  /* 0x00000035063d7220 */ /* 0x000fc60000410000 */
[----:B------:R-:W4:Y:S01]  /*3050*/  MUFU.RCP R42, R42 ;  /* 0x0000002a002a7308 */ /* 0x000f220000001000 */
[----:B------:R-:W5:Y:S01]  /*3060*/  LDS R53, [R132+0x30] ;  /* 0x0000300084357984 */ /* 0x000f620000000800 */
[----:B------:R-:W-:Y:S01]  /*3070*/  FADD.FTZ R7, -R31, 1 ;  /* 0x3f8000001f077421 */ /* 0x000fe20000010100 */
[----:B------:R-:W-:-:S05]  /*3080*/  FMUL.FTZ R2, R92, R29 ;  /* 0x0000001d5c027220 */ /* 0x000fca0000410000 */
[----:B------:R0:W2:Y:S08]  /*3090*/  MUFU.RCP R49, R48 ;  /* 0x0000003000317308 */ /* 0x0000b00000001000 */
[----:B------:R1:W5:Y:S01]  /*30a0*/  MUFU.RCP R50, R46 ;  /* 0x0000002e00327308 */ /* 0x0003620000001000 */
[----:B0-----:R-:W0:Y:S01]  /*30b0*/  LDS R48, [R132+0x34] ;  /* 0x0000340084307984 */ /* 0x001e220000000800 */
[----:B------:R-:W-:-:S03]  /*30c0*/  FFMA.FTZ R7, R20, R7, 1 ;  /* 0x3f80000014077423 */ /* 0x000fc60000010007 */
[----:B-1----:R-:W1:Y:S01]  /*30d0*/  LDS R46, [R132+0x3c] ;  /* 0x00003c00842e7984 */ /* 0x002e620000000800 */
[----:B------:R-:W-:Y:S01]  /*30e0*/  FMUL.FTZ R2, R31, R2 ;  /* 0x000000021f027220 */ /* 0x000fe20000410000 */
[----:B------:R-:W-:Y:S01]  /*30f0*/  FMUL.FTZ R63, R89, R30 ;  /* 0x0000001e593f7220 */ /* 0x000fe20000410000 */
[----:B------:R-:W-:Y:S01]  /*3100*/  FADD.FTZ R54, R54, 1 ;  /* 0x3f80000036367421 */ /* 0x000fe20000010000 */
[----:B------:R-:W-:Y:S01]  /*3110*/  FADD.FTZ R52, R52, 1 ;  /* 0x3f80000034347421 */ /* 0x000fe20000010000 */
[----:B------:R-:W-:Y:S01]  /*3120*/  FMUL.FTZ R7, R2, R7 ;  /* 0x0000000702077220 */ /* 0x000fe20000410000 */
[----:B------:R-:W-:Y:S01]  /*3130*/  FADD.FTZ R2, -R36, 1 ;  /* 0x3f80000024027421 */ /* 0x000fe20000010100 */
[----:B----4-:R-:W-:Y:S01]  /*3140*/  FADD.FTZ R4, -R42, 1 ;  /* 0x3f8000002a047421 */ /* 0x010fe20000010100 */
[----:B------:R-:W-:Y:S01]  /*3150*/  FMUL.FTZ R63, R36, R63 ;  /* 0x0000003f243f7220 */ /* 0x000fe20000410000 */
[----:B------:R-:W-:Y:S01]  /*3160*/  FMUL.FTZ R67, R87, R32 ;  /* 0x0000002057437220 */ /* 0x000fe20000410000 */
[----:B------:R-:W-:Y:S01]  /*3170*/  FFMA.FTZ R2, R17, R2, 1 ;  /* 0x3f80000011027423 */ /* 0x000fe20000010002 */
[----:B------:R4:W0:Y:S01]  /*3180*/  MUFU.RCP R57, R52 ;  /* 0x0000003400397308 */ /* 0x0008220000001000 */
[----:B------:R-:W-:Y:S01]  /*3190*/  FFMA.FTZ R6, R15, R4, 1 ;  /* 0x3f8000000f067423 */ /* 0x000fe20000010004 */
[----:B---3--:R-:W-:Y:S01]  /*31a0*/  FMUL.FTZ R4, R88, R33 ;  /* 0x0000002158047220 */ /* 0x008fe20000410000 */
[----:B------:R-:W-:Y:S01]  /*31b0*/  FMUL.FTZ R63, R63, R2 ;  /* 0x000000023f3f7220 */ /* 0x000fe20000410000 */
[----:B------:R-:W-:Y:S01]  /*31c0*/  FMUL.FTZ R67, R42, R67 ;  /* 0x000000432a437220 */ /* 0x000fe20000410000 */
[----:B------:R-:W-:Y:S01]  /*31d0*/  FADD.FTZ R2, -R44, 1 ;  /* 0x3f8000002c027421 */ /* 0x000fe20000010100 */
[----:B------:R-:W3:Y:S01]  /*31e0*/  S2UR UR16, SR_CgaCtaId ;  /* 0x00000000001079c3 */ /* 0x000ee20000008800 */
[----:B------:R-:W-:Y:S01]  /*31f0*/  FADD.FTZ R69, -R45, 1 ;  /* 0x3f8000002d457421 */ /* 0x000fe20000010100 */
[----:B------:R-:W0:Y:S01]  /*3200*/  MUFU.RCP R54, R54 ;  /* 0x0000003600367308 */ /* 0x000e220000001000 */
[----:B------:R-:W-:Y:S01]  /*3210*/  FMUL.FTZ R4, R43, R4 ;  /* 0x000000042b047220 */ /* 0x000fe20000410000 */
[----:B------:R-:W-:Y:S01]  /*3220*/  FMUL.FTZ R67, R67, R6 ;  /* 0x0000000643437220 */ /* 0x000fe20000410000 */
[----:B----4-:R-:W-:Y:S01]  /*3230*/  FFMA.FTZ R52, R9, R2, 1 ;  /* 0x3f80000009347423 */ /* 0x010fe20000010002 */
[----:B--2---:R-:W-:Y:S01]  /*3240*/  FADD.FTZ R73, -R49, 1 ;  /* 0x3f80000031497421 */ /* 0x004fe20000010100 */
[----:B------:R-:W-:Y:S01]  /*3250*/  FMUL.FTZ R2, R86, R39 ;  /* 0x0000002756027220 */ /* 0x000fe20000410000 */
[----:B------:R-:W-:Y:S01]  /*3260*/  FMUL.FTZ R6, R84, R41 ;  /* 0x0000002954067220 */ /* 0x000fe20000410000 */
[----:B------:R-:W-:Y:S01]  /*3270*/  FMUL.FTZ R65, R4, R65 ;  /* 0x0000004104417220 */ /* 0x000fe20000410000 */
[----:B------:R-:W-:Y:S01]  /*3280*/  BAR.SYNC.DEFER_BLOCKING 0x0 ;  /* 0x0000000000007b1d */ /* 0x000fe20000010000 */
[----:B------:R-:W-:Y:S01]  /*3290*/  FADD.FTZ R71, -R47, 1 ;  /* 0x3f8000002f477421 */ /* 0x000fe20000010100 */
[----:B------:R-:W-:Y:S01]  /*32a0*/  FFMA.FTZ R69, R14, R69, 1 ;  /* 0x3f8000000e457423 */ /* 0x000fe20000010045 */
[----:B------:R-:W-:Y:S01]  /*32b0*/  FFMA.FTZ R73, R8, R73, 1 ;  /* 0x3f80000008497423 */ /* 0x000fe20000010049 */
[----:B-----5:R-:W-:Y:S01]  /*32c0*/  FMUL.FTZ R4, R85, R38 ;  /* 0x0000002655047220 */ /* 0x020fe20000410000 */
[----:B------:R-:W-:Y:S01]  /*32d0*/  FMUL.FTZ R2, R45, R2 ;  /* 0x000000022d027220 */ /* 0x000fe20000410000 */
[----:B------:R-:W-:Y:S01]  /*32e0*/  FMUL.FTZ R6, R49, R6 ;  /* 0x0000000631067220 */ /* 0x000fe20000410000 */
[----:B------:R-:W-:Y:S01]  /*32f0*/  FFMA.FTZ R71, R0, R71, 1 ;  /* 0x3f80000000477423 */ /* 0x000fe20000010047 */
[----:B------:R-:W-:Y:S01]  /*3300*/  FMUL.FTZ R4, R47, R4 ;  /* 0x000000042f047220 */ /* 0x000fe20000410000 */
[----:B------:R-:W-:Y:S01]  /*3310*/  FMUL.FTZ R69, R2, R69 ;  /* 0x0000004502457220 */ /* 0x000fe20000410000 */
[----:B------:R-:W-:Y:S01]  /*3320*/  FMUL.FTZ R73, R6, R73 ;  /* 0x0000004906497220 */ /* 0x000fe20000410000 */
[----:B------:R-:W-:Y:S01]  /*3330*/  FMUL.FTZ R75, R83, R40 ;  /* 0x00000028534b7220 */ /* 0x000fe20000410000 */
[----:B------:R-:W-:Y:S01]  /*3340*/  FADD.FTZ R2, -R50, 1 ;  /* 0x3f80000032027421 */ /* 0x000fe20000010100 */
[----:B0-----:R-:W-:Y:S01]  /*3350*/  FADD.FTZ R95, -R57, 1 ;  /* 0x3f800000395f7421 */ /* 0x001fe20000010100 */
[----:B------:R-:W-:Y:S01]  /*3360*/  FADD.FTZ R6, -R54, 1 ;  /* 0x3f80000036067421 */ /* 0x000fe20000010100 */
        /* <DEDUP_REMOVED lines=9> */
[----:B-1----:R-:W-:Y:S01]  /*3400*/  FMUL.FTZ R131, R79, R46 ;  /* 0x0000002e4f837220 */ /* 0x002fe20000410000 */
        /* <DEDUP_REMOVED lines=50> */
[----:B------:R-:W1:Y:S01]  /*3730*/  LDS R52, [R95+0x1080] ;  /* 0x001080005f347984 */ /* 0x000e620000000800 */
[----:B------:R-:W-:Y:S01]  /*3740*/  UIMAD UR9, UR8, UR32, URZ ;  /* 0x00000020080972a4 */ /* 0x000fe2000f8e023f */
[----:B------:R-:W-:Y:S01]  /*3750*/  IADD3 R2, P1, R126, UR37, RZ ;  /* 0x000000257e027c10 */ /* 0x000fe2000ff3e0ff */
[----:B------:R-:W-:-:S02]  /*3760*/  UIMAD.WIDE.U32 UR16, UR47, UR32, URZ ;  /* 0x000000202f1072a5 */ /* 0x000fc4000f8e003f */
[----:B------:R-:W-:Y:S01]  /*3770*/  UIMAD UR19, UR47, UR33, UR9 ;  /* 0x000000212f1372a4 */ /* 0x000fe2000f8e0209 */
[----:B------:R-:W-:Y:S01]  /*3780*/  LOP3.LUT R37, R37, 0xfffffffd, RZ, 0xc0, !PT ;  /* 0xfffffffd25257812 */ /* 0x000fe200078ec0ff */
[----:B------:R-:W-:Y:S01]  /*3790*/  BSSY B0, `(.L_x_4790) ;  /* 0x0000013000007945 */ /* 0x000fe20003800000 */
[----:B0-----:R-:W-:Y:S01]  /*37a0*/  IADD3.X R3, R127, UR36, RZ, P1, !PT ;  /* 0x000000247f037c10 */ /* 0x001fe20008ffe4ff */
[----:B------:R-:W-:Y:S01]  /*37b0*/  UIADD3 UR9, UR17, UR19, URZ ;  /* 0x0000001311097290 */ /* 0x000fe2000fffe03f */
[----:B------:R-:W-:Y:S02]  /*37c0*/  @P6 LOP3.LUT R37, R37, 0x2, RZ, 0xfc, !PT ;  /* 0x0000000225256812 */ /* 0x000fe400078efcff */
[----:B-1----:R-:W-:-:S13]  /*37d0*/  ISETP.GE.AND P0, PT, R126, R52, PT ;  /* 0x000000347e00720c */ /* 0x002fda0003f06270 */
        /* <DEDUP_REMOVED lines=9> */
[----:B------:R-:W-:-:S04]  /*3870*/  IMAD.WIDE.U32 R4, R7, UR20, R4 ;  /* 0x0000001407047c25 */ /* 0x000fc8000f8e0004 */
[----:B------:R-:W-:Y:S01]  /*3880*/  VIADD R5, R5, UR30 ;  /* 0x0000001e05057c36 */ /* 0x000fe20008000000 */
[----:B------:R-:W-:-:S04]  /*3890*/  LEA R6, P0, R4, UR34, 0x2 ;  /* 0x0000002204067c11 */ /* 0x000fc8000f8010ff */
[----:B------:R-:W-:-:S05]  /*38a0*/  LEA.HI.X R7, R4, UR35, R5, 0x2, P0 ;  /* 0x0000002304077c11 */ /* 0x000fca00080f1405 */
[----:B------:R0:W-:Y:S04]  /*38b0*/  STG.E desc[UR28][R6.64], R59 ;  /* 0x0000003b06007986 */ /* 0x0001e8000c10191c */
.L_x_4791:
[----:B------:R-:W-:Y:S05]  /*38c0*/  BSYNC B0 ;  /* 0x0000000000007941 */ /* 0x000fea0003800000 */
.L_x_4790:
        /* <DEDUP_REMOVED lines=11> */
[----:B------:R-:W-:Y:S01]  /*3980*/  FMUL.FTZ R22, R22, R25 ;  /* 0x0000001916167220 */ /* 0x000fe20000410000 */
[----:B------:R-:W-:Y:S01]  /*3990*/  ULDC.64 UR30, c[0x0][0x3e8] ;  /* 0x0000fa00001e7ab9 */ /* 0x000fe20000000a00 */
        /* <DEDUP_REMOVED lines=11> */
[----:B------:R-:W-:Y:S01]  /*3a50*/  FMUL.FTZ R17, R17, R36 ;  /* 0x0000002411117220 */ /* 0x000fe20000410000 */
        /* <DEDUP_REMOVED lines=50> */
[----:B------:R0:W-:Y:S04]  /*3d80*/  @!P5 STG.E desc[UR28][R4.64+-0x980], R181 ;  /* 0xfff680b50400d986 */ /* 0x0001e8000c10191c */
        /* <DEDUP_REMOVED lines=72> */
[----:B------:R-:W-:-:S03]  /*4210*/  IADD3 R3, R3, UR17, RZ ;  /* 0x0000001103037c10 */ /* 0x000fc6000fffe0ff */
[----:B------:R-:W-:-:S05]  /*4220*/  IMAD.WIDE.U32 R2, R5, UR20, R2 ;  /* 0x0000001405027c25 */ /* 0x000fca000f8e0002 */
[----:B------:R-:W-:Y:S02]  /*4230*/  IADD3 R3, R3, UR19, RZ ;  /* 0x0000001303037c10 */ /* 0x000fe4000fffe0ff */
[----:B------:R-:W-:-:S04]  /*4240*/  LEA R4, P0, R2, UR30, 0x2 ;  /* 0x0000001e02047c11 */ /* 0x000fc8000f8010ff */
[----:B------:R-:W-:-:S05]  /*4250*/  LEA.HI.X R5, R2, UR31, R3, 0x2, P0 ;  /* 0x0000001f02057c11 */ /* 0x000fca00080f1403 */
[----:B------:R0:W-:Y:S04]  /*4260*/  STG.E desc[UR28][R4.64], R7 ;  /* 0x0000000704007986 */ /* 0x0001e8000c10191c */
.L_x_4794:
[----:B------:R-:W-:Y:S05]  /*4270*/  BSYNC B0 ;  /* 0x0000000000007941 */ /* 0x000fea0003800000 */
.L_x_4793:
        /* <DEDUP_REMOVED lines=15> */
[----:B------:R-:W-:Y:S01]  /*4370*/  LEA R2, P3, R4, R2, 0x2 ;  /* 0x0000000204027211 */ /* 0x000fe200078610ff */
[----:B------:R-:W-:-:S05]  /*4380*/  IMAD.U32 R5, RZ, RZ, UR8 ;  /* 0x00000008ff057e24 */ /* 0x000fca000f8e00ff */
        /* <DEDUP_REMOVED lines=26> */
.L_x_4792:
[----:B------:R-:W-:Y:S01]  /*4530*/  FFMA.FTZ R175, R129, R94, R175 ;  /* 0x0000005e81af7223 */ /* 0x000fe200000100af */
[----:B-1----:R-:W1:Y:S01]  /*4540*/  LDC R2, c[0x0][0x21c] ;  /* 0x00008700ff027b82 */ /* 0x002e620000000800 */
[----:B------:R-:W-:Y:S01]  /*4550*/  HFMA2.MMA R54, -RZ, RZ, 0, 0 ;  /* 0x00000000ff367435 */ /* 0x000fe200000001ff */
[----:B------:R-:W-:Y:S01]  /*4560*/  FMUL.FTZ R78, R94, UR4 ;  /* 0x000000045e4e7c20 */ /* 0x000fe20008410000 */
[----:B------:R-:W-:Y:S01]  /*4570*/  FFMA.FTZ R0, R128, R93, R175 ;  /* 0x0000005d80007223 */ /* 0x000fe200000100af */
[----:B0-----:R-:W-:Y:S01]  /*4580*/  FMUL.FTZ R77, R93, UR4 ;  /* 0x000000045d4d7c20 */ /* 0x001fe20008410000 */
        /* <DEDUP_REMOVED lines=19> */
[----:B-1----:R-:W-:-:S02]  /*46c0*/  ISETP.GE.AND P0, PT, R2, 0x1, PT ;  /* 0x000000010200780c */ /* 0x002fc40003f06270 */
        /* <DEDUP_REMOVED lines=20> */
[----:B------:R-:W-:Y:S01]  /*4810*/  ISETP.GE.AND P0, PT, R126, UR18, PT ;  /* 0x000000127e007c0c */ /* 0x000fe2000bf06270 */
[----:B------:R-:W-:Y:S01]  /*4820*/  UIADD3 UR50, UR48, -0x1, URZ ;  /* 0xffffffff30327890 */ /* 0x000fe2000fffe03f */
[----:B------:R-:W-:Y:S01]  /*4830*/  LOP3.LUT R37, R37, 0xfffffffe, RZ, 0xc0, !PT ;  /* 0xfffffffe25257812 */ /* 0x000fe200078ec0ff */
[----:B------:R-:W-:Y:S01]  /*4840*/  ULDC.64 UR8, c[0x0][0x230] ;  /* 0x00008c0000087ab9 */ /* 0x000fe20000000a00 */
[----:B------:R-:W-:Y:S01]  /*4850*/  IMAD.MOV.U32 R54, RZ, RZ, RZ ;  /* 0x000000ffff367224 */ /* 0x000fe200078e00ff */
[----:B------:R-:W-:Y:S02]  /*4860*/  UIMAD UR7, UR7, UR8, URZ ;  /* 0x00000008070772a4 */ /* 0x000fe4000f8e023f */
[----:B------:R-:W-:Y:S02]  /*4870*/  ULEA.HI UR19, UR50, UR50, URZ, 0x1 ;  /* 0x0000003232137291 */ /* 0x000fe4000f8f083f */
[----:B------:R-:W-:-:S02]  /*4880*/  UIMAD.WIDE.U32 UR16, UR20, UR8, URZ ;  /* 0x00000008141072a5 */ /* 0x000fc4000f8e003f */
[----:B------:R-:W-:Y:S02]  /*4890*/  UIMAD UR51, UR20, UR9, UR7 ;  /* 0x00000009143372a4 */ /* 0x000fe4000f8e0207 */
[----:B------:R-:W-:Y:S01]  /*48a0*/  ULOP3.LUT UR19, UR19, 0xfffffe, URZ, 0xc0, !UPT ;  /* 0x00fffffe13137892 */ /* 0x000fe2000f8ec03f */
[----:B------:R-:W-:Y:S01]  /*48b0*/  @P0 LOP3.LUT R37, R37, 0x1, RZ, 0xfc, !PT ;  /* 0x0000000125250812 */ /* 0x000fe200078efcff */
[----:B------:R-:W-:Y:S01]  /*48c0*/  UMOV UR9, URZ ;  /* 0x0000003f00097c82 */ /* 0x000fe20008000000 */
[----:B------:R-:W-:Y:S01]  /*48d0*/  UMOV UR8, URZ ;  /* 0x0000003f00087c82 */ /* 0x000fe20008000000 */
[----:B------:R-:W-:Y:S01]  /*48e0*/  UMOV UR7, URZ ;  /* 0x0000003f00077c82 */ /* 0x000fe20008000000 */
[----:B------:R-:W-:Y:S01]  /*48f0*/  UMOV UR49, UR18 ;  /* 0x0000001200317c82 */ /* 0x000fe20008000000 */
        /* <DEDUP_REMOVED lines=12> */
.L_x_4839:
[----:B------:R-:W-:Y:S01]  /*49c0*/  USHF.R.S32.HI UR55, URZ, 0x1f, UR9 ;  /* 0x0000001f3f377899 */ /* 0x000fe20008011409 */
[----:B------:R-:W-:Y:S02]  /*49d0*/  MOV R5, UR38 ;  /* 0x0000002600057c02 */ /* 0x000fe40008000f00 */
[----:B01----:R-:W-:Y:S02]  /*49e0*/  CS2R R8, SRZ ;  /* 0x0000000000087805 */ /* 0x003fe4000001ff00 */
[----:B------:R-:W-:Y:S01]  /*49f0*/  ISETP.GE.AND P0, PT, R165, UR49, PT ;  /* 0x00000031a5007c0c */ /* 0x000fe2000bf06270 */
[----:B------:R-:W-:Y:S01]  /*4a00*/  UIMAD UR18, UR55, UR38, URZ ;  /* 0x00000026371272a4 */ /* 0x000fe2000f8e023f */
[----:B------:R-:W-:Y:S01]  /*4a10*/  ISETP.GE.AND P1, PT, R164, UR49, PT ;  /* 0x00000031a4007c0c */ /* 0x000fe2000bf26270 */
[----:B------:R-:W-:Y:S01]  /*4a20*/  IMAD.WIDE.U32 R4, R5, UR9, R126 ;  /* 0x0000000905047c25 */ /* 0x000fe2000f8e007e */
[----:B------:R-:W-:Y:S01]  /*4a30*/  ISETP.GE.AND P2, PT, R163, UR49, PT ;  /* 0x00000031a3007c0c */ /* 0x000fe2000bf46270 */
[----:B------:R-:W-:Y:S01]  /*4a40*/  UIMAD UR18, UR9, UR39, UR18 ;  /* 0x00000027091272a4 */ /* 0x000fe2000f8e0212 */
[----:B------:R-:W-:-:S02]  /*4a50*/  ISETP.GE.AND P4, PT, R161, UR49, PT ;  /* 0x00000031a1007c0c */ /* 0x000fc4000bf86270 */
[----:B------:R-:W-:Y:S02]  /*4a60*/  CS2R R10, SRZ ;  /* 0x00000000000a7805 */ /* 0x000fe4000001ff00 */
[----:B------:R-:W-:Y:S02]  /*4a70*/  LEA R2, P3, R4, R171, 0x2 ;  /* 0x000000ab04027211 */ /* 0x000fe400078610ff */
[----:B------:R-:W-:Y:S02]  /*4a80*/  LOP3.LUT P5, RZ, R37, 0x1, RZ, 0xc0, !PT ;  /* 0x0000000125ff7812 */ /* 0x000fe400078ac0ff */
[----:B------:R-:W-:-:S04]  /*4a90*/  IADD3 R3, R5, UR18, RZ ;  /* 0x0000001205037c10 */ /* 0x000fc8000fffe0ff */
[----:B------:R-:W-:Y:S02]  /*4aa0*/  LEA.HI.X R3, R4, R170, R3, 0x2, P3 ;  /* 0x000000aa04037211 */ /* 0x000fe400018f1403 */
[----:B------:R-:W-:Y:S02]  /*4ab0*/  ISETP.GE.AND P3, PT, R162, UR49, PT ;  /* 0x00000031a2007c0c */ /* 0x000fe4000bf66270 */
[----:B------:R-:W-:Y:S01]  /*4ac0*/  CS2R R12, SRZ ;  /* 0x00000000000c7805 */ /* 0x000fe2000001ff00 */
[----:B--2---:R-:W2:Y:S01]  /*4ad0*/  @!P0 LDG.E R9, desc[UR28][R2.64+0x80] ;  /* 0x0000801c02098981 */ /* 0x004ea2000c1e1900 */
[----:B------:R-:W-:-:S03]  /*4ae0*/  ISETP.GE.AND P0, PT, R160, UR49, PT ;  /* 0x00000031a0007c0c */ /* 0x000fc6000bf06270 */
[----:B---3--:R-:W3:Y:S01]  /*4af0*/  @!P1 LDG.E R8, desc[UR28][R2.64+0x100] ;  /* 0x0001001c02089981 */ /* 0x008ee2000c1e1900 */
[----:B------:R-:W-:-:S03]  /*4b00*/  ISETP.GE.AND P1, PT, R159, UR49, PT ;  /* 0x000000319f007c0c */ /* 0x000fc6000bf26270 */
[----:B------:R-:W4:Y:S01]  /*4b10*/  @!P2 LDG.E R11, desc[UR28][R2.64+0x180] ;  /* 0x0001801c020ba981 */ /* 0x000f22000c1e1900 */
[----:B------:R-:W-:-:S03]  /*4b20*/  ISETP.GE.AND P2, PT, R158, UR49, PT ;  /* 0x000000319e007c0c */ /* 0x000fc6000bf46270 */
[----:B------:R-:W5:Y:S01]  /*4b30*/  @!P3 LDG.E R10, desc[UR28][R2.64+0x200] ;  /* 0x0002001c020ab981 */ /* 0x000f62000c1e1900 */
[----:B------:R-:W-:Y:S02]  /*4b40*/  ISETP.GE.AND P3, PT, R157, UR49, PT ;  /* 0x000000319d007c0c */ /* 0x000fe4000bf66270 */
[----:B------:R-:W-:Y:S01]  /*4b50*/  CS2R R14, SRZ ;  /* 0x00000000000e7805 */ /* 0x000fe2000001ff00 */
[----:B------:R-:W5:Y:S01]  /*4b60*/  @!P4 LDG.E R13, desc[UR28][R2.64+0x280] ;  /* 0x0002801c020dc981 */ /* 0x000f62000c1e1900 */
[----:B------:R-:W-:Y:S02]  /*4b70*/  ISETP.GE.AND P4, PT, R156, UR49, PT ;  /* 0x000000319c007c0c */ /* 0x000fe4000bf86270 */
[----:B------:R-:W-:Y:S01]  /*4b80*/  CS2R R16, SRZ ;  /* 0x0000000000107805 */ /* 0x000fe2000001ff00 */
[----:B------:R-:W-:Y:S01]  /*4b90*/  IMAD.MOV.U32 R0, RZ, RZ, RZ ;  /* 0x000000ffff007224 */ /* 0x000fe200078e00ff */
        /* <DEDUP_REMOVED lines=8> */
[----:B------:R-:W2:Y:S04]  /*4c20*/  @!P5 LDG.E R0, desc[UR28][R2.64] ;  /* 0x0000001c0200d981 */ /* 0x000ea8000c1e1900 */
[----:B------:R-:W5:Y:S01]  /*4c30*/  @!P4 LDG.E R16, desc[UR28][R2.64+0x500] ;  /* 0x0005001c0210c981 */ /* 0x000f62000c1e1900 */
[----:B------:R-:W-:Y:S02]  /*4c40*/  ISETP.GE.AND P4, PT, R151, UR49, PT ;  /* 0x0000003197007c0c */ /* 0x000fe4000bf86270 */
[----:B------:R-:W-:Y:S01]  /*4c50*/  CS2R R18, SRZ ;  /* 0x0000000000127805 */ /* 0x000fe2000001ff00 */
[----:B------:R-:W-:Y:S01]  /*4c60*/  HFMA2.MMA R23, -RZ, RZ, 0, 0 ;  /* 0x00000000ff177435 */ /* 0x000fe200000001ff */
[----:B------:R-:W-:-:S04]  /*4c70*/  CS2R R20, SRZ ;  /* 0x0000000000147805 */ /* 0x000fc8000001ff00 */
[----:B------:R-:W5:Y:S04]  /*4c80*/  @!P0 LDG.E R19, desc[UR28][R2.64+0x580] ;  /* 0x0005801c02138981 */ /* 0x000f68000c1e1900 */
[----:B------:R-:W5:Y:S04]  /*4c90*/  @!P1 LDG.E R18, desc[UR28][R2.64+0x600] ;  /* 0x0006001c02129981 */ /* 0x000f68000c1e1900 */
[----:B------:R-:W5:Y:S04]  /*4ca0*/  @!P2 LDG.E R21, desc[UR28][R2.64+0x680] ;  /* 0x0006801c0215a981 */ /* 0x000f68000c1e1900 */
[----:B------:R-:W5:Y:S04]  /*4cb0*/  @!P3 LDG.E R20, desc[UR28][R2.64+0x700] ;  /* 0x0007001c0214b981 */ /* 0x000f68000c1e1900 */
[----:B------:R1:W5:Y:S01]  /*4cc0*/  @!P4 LDG.E R23, desc[UR28][R2.64+0x780] ;  /* 0x0007801c0217c981 */ /* 0x000362000c1e1900 */
[----:B------:R-:W-:Y:S01]  /*4cd0*/  UIMAD UR54, UR55, UR34, URZ ;  /* 0x00000022373672a4 */ /* 0x000fe2000f8e023f */
[----:B------:R-:W-:Y:S01]  /*4ce0*/  MOV R5, UR40 ;  /* 0x0000002800057c02 */ /* 0x000fe20008000f00 */
[----:B------:R-:W-:Y:S01]  /*4cf0*/  UMOV UR18, UR16 ;  /* 0x0000001000127c82 */ /* 0x000fe20008000000 */
[----:B------:R-:W-:Y:S01]  /*4d00*/  UMOV UR19, UR51 ;  /* 0x0000003300137c82 */ /* 0x000fe20008000000 */
[----:B------:R-:W-:-:S02]  /*4d10*/  UIMAD UR54, UR9, UR35, UR54 ;  /* 0x00000023093672a4 */ /* 0x000fc4000f8e0236 */
[----:B------:R-:W-:Y:S02]  /*4d20*/  UIMAD.WIDE.U32 UR18, UR9, UR34, UR18 ;  /* 0x00000022091272a5 */ /* 0x000fe4000f8e0012 */
[----:B------:R-:W-:Y:S01]  /*4d30*/  IMAD.WIDE.U32 R4, R5, UR9, R126 ;  /* 0x0000000905047c25 */ /* 0x000fe2000f8e007e */
[----:B------:R-:W-:Y:S02]  /*4d40*/  UIMAD UR55, UR55, UR40, URZ ;  /* 0x00000028373772a4 */ /* 0x000fe4000f8e023f */
[----:B------:R-:W-:Y:S02]  /*4d50*/  ULEA UR56, UP0, UR18, UR36, 0x2 ;  /* 0x0000002412387291 */ /* 0x000fe4000f80103f */
[----:B------:R-:W-:Y:S01]  /*4d60*/  UIADD3 UR19, UR19, UR54, URZ ;  /* 0x0000003613137290 */ /* 0x000fe2000fffe03f */
[----:B-1----:R-:W-:Y:S01]  /*4d70*/  LEA R2, P0, R4, R169, 0x2 ;  /* 0x000000a904027211 */ /* 0x002fe200078010ff */
[----:B------:R-:W-:Y:S02]  /*4d80*/  UIMAD UR55, UR9, UR41, UR55 ;  /* 0x00000029093772a4 */ /* 0x000fe4000f8e0237 */
[----:B------:R-:W-:Y:S01]  /*4d90*/  ULEA.HI.X UR18, UR18, UR37, UR19, 0x2, UP0 ;  /* 0x0000002512127291 */ /* 0x000fe200080f1413 */
[----:B------:R-:W-:-:S03]  /*4da0*/  MOV R6, UR56 ;  /* 0x0000003800067c02 */ /* 0x000fc60008000f00 */
[----:B------:R-:W-:Y:S02]  /*4db0*/  VIADD R3, R5, UR55 ;  /* 0x0000003705037c36 */ /* 0x000fe40008000000 */
[----:B------:R-:W-:Y:S01]  /*4dc0*/  MOV R7, UR18 ;  /* 0x0000001200077c02 */ /* 0x000fe20008000f00 */
[----:B------:R-:W-:Y:S02]  /*4dd0*/  ULEA UR18, UR48, 0xfffffc00, 0xa ;  /* 0xfffffc0030127891 */ /* 0x000fe4000f8e503f */
[----:B------:R-:W-:Y:S02]  /*4de0*/  LEA.HI.X R3, R4, R168, R3, 0x2, P0 ;  /* 0x000000a804037211 */ /* 0x000fe400000f1403 */
[----:B------:R-:W-:Y:S01]  /*4df0*/  UIADD3 UR18, -UR18, UR53, URZ ;  /* 0x0000003512127290 */ /* 0x000fe2000fffe13f */
[----:B------:R1:W5:Y:S01]  /*4e00*/  LDG.E R36, desc[UR28][R6.64] ;  /* 0x0000001c06247981 */ /* 0x000362000c1e1900 */
[----:B------:R-:W-:-:S04]  /*4e10*/  CS2R R4, SRZ ;  /* 0x0000000000047805 */ /* 0x000fc8000001ff00 */
[----:B------:R-:W-:Y:S02]  /*4e20*/  ISETP.GE.AND P4, PT, R126, UR18, PT ;  /* 0x000000127e007c0c */ /* 0x000fe4000bf86270 */
[----:B------:R-:W-:Y:S02]  /*4e30*/  ISETP.GE.AND P3, PT, R165, UR18, PT ;  /* 0x00000012a5007c0c */ /* 0x000fe4000bf66270 */
[----:B------:R-:W-:Y:S02]  /*4e40*/  ISETP.GE.AND P0, PT, R164, UR18, PT ;  /* 0x00000012a4007c0c */ /* 0x000fe4000bf06270 */
[----:B-1----:R-:W-:Y:S02]  /*4e50*/  CS2R R6, SRZ ;  /* 0x0000000000067805 */ /* 0x002fe4000001ff00 */
[----:B------:R-:W-:Y:S02]  /*4e60*/  ISETP.GE.AND P2, PT, R163, UR18, PT ;  /* 0x00000012a3007c0c */ /* 0x000fe4000bf46270 */
[----:B------:R-:W-:Y:S01]  /*4e70*/  ISETP.GE.AND P1, PT, R162, UR18, PT ;  /* 0x00000012a2007c0c */ /* 0x000fe2000bf26270 */
[----:B------:R-:W-:Y:S01]  /*4e80*/  IMAD.MOV.U32 R65, RZ, RZ, RZ ;  /* 0x000000ffff417224 */ /* 0x000fe200078e00ff */
[----:B--2---:R1:W-:Y:S04]  /*4e90*/  STS [R149], R0 ;  /* 0x0000000095007388 */ /* 0x0043e80000000800 */
[----:B------:R-:W-:Y:S04]  /*4ea0*/  STS [R148+0x80], R9 ;  /* 0x0000800994007388 */ /* 0x000fe80000000800 */
[----:B---3--:R2:W-:Y:S01]  /*4eb0*/  STS [R147+0x100], R8 ;  /* 0x0001000893007388 */ /* 0x0085e20000000800 */
[----:B-1----:R-:W-:-:S03]  /*4ec0*/  HFMA2.MMA R0, -RZ, RZ, 0, 0 ;  /* 0x00000000ff007435 */ /* 0x002fc600000001ff */
[----:B----4-:R-:W-:Y:S04]  /*4ed0*/  STS [R146+0x180], R11 ;  /* 0x0001800b92007388 */ /* 0x010fe80000000800 */
[----:B-----5:R1:W-:Y:S01]  /*4ee0*/  STS [R145+0x200], R10 ;  /* 0x0002000a91007388 */ /* 0x0203e20000000800 */
[----:B--2---:R-:W-:-:S03]  /*4ef0*/  CS2R R8, SRZ ;  /* 0x0000000000087805 */ /* 0x004fc6000001ff00 */
        /* <DEDUP_REMOVED lines=22> */
[----:B-1----:R-:W-:Y:S02]  /*5060*/  CS2R R10, SRZ ;  /* 0x00000000000a7805 */ /* 0x002fe4000001ff00 */
[----:B--2---:R-:W-:Y:S01]  /*5070*/  CS2R R12, SRZ ;  /* 0x00000000000c7805 */ /* 0x004fe2000001ff00 */
        /* <DEDUP_REMOVED lines=10> */
[----:B---3--:R-:W-:Y:S02]  /*5120*/  CS2R R14, SRZ ;  /* 0x00000000000e7805 */ /* 0x008fe4000001ff00 */
[----:B----4-:R-:W-:Y:S01]  /*5130*/  CS2R R16, SRZ ;  /* 0x0000000000107805 */ /* 0x010fe2000001ff00 */
[----:B------:R-:W3:Y:S01]  /*5140*/  @!P4 LDG.E R12, desc[UR28][R2.64+0x500] ;  /* 0x0005001c020cc981 */ /* 0x000ee2000c1e1900 */
[----:B------:R-:W-:-:S03]  /*5150*/  ISETP.GE.AND P4, PT, R151, UR18, PT ;  /* 0x0000001297007c0c */ /* 0x000fc6000bf86270 */
[----:B------:R-:W4:Y:S04]  /*5160*/  @!P3 LDG.E R15, desc[UR28][R2.64+0x580] ;  /* 0x0005801c020fb981 */ /* 0x000f28000c1e1900 */
[----:B------:R-:W4:Y:S04]  /*5170*/  @!P0 LDG.E R14, desc[UR28][R2.64+0x600] ;  /* 0x0006001c020e8981 */ /* 0x000f28000c1e1900 */
[----:B------:R-:W4:Y:S04]  /*5180*/  @!P2 LDG.E R17, desc[UR28][R2.64+0x680] ;  /* 0x0006801c0211a981 */ /* 0x000f28000c1e1900 */
[----:B------:R-:W4:Y:S04]  /*5190*/  @!P1 LDG.E R16, desc[UR28][R2.64+0x700] ;  /* 0x0007001c02109981 */ /* 0x000f28000c1e1900 */
[----:B------:R1:W4:Y:S01]  /*51a0*/  @!P4 LDG.E R65, desc[UR28][R2.64+0x780] ;  /* 0x0007801c0241c981 */ /* 0x000322000c1e1900 */
[----:B------:R-:W-:Y:S01]  /*51b0*/  LOP3.LUT R177, R150, 0xfffffe00, RZ, 0xc0, !PT ;  /* 0xfffffe0096b17812 */ /* 0x000fe200078ec0ff */
[----:B------:R-:W-:Y:S01]  /*51c0*/  ULEA UR19, UR50, UR9, 0x8 ;  /* 0x0000000932137291 */ /* 0x000fe2000f8e403f */
[----:B------:R-:W-:Y:S01]  /*51d0*/  ISETP.NE.AND P1, PT, R173, RZ, PT ;  /* 0x000000ffad00720c */ /* 0x000fe20003f25270 */
[----:B------:R-:W2:Y:S01]  /*51e0*/  LDS R34, [R132] ;  /* 0x0000000084227984 */ /* 0x000ea20000000800 */
[----:B-----5:R-:W-:Y:S01]  /*51f0*/  IADD3 R18, R177, R172, RZ ;  /* 0x000000acb1127210 */ /* 0x020fe20007ffe0ff */
[----:B------:R-:W-:Y:S01]  /*5200*/  BSSY B0, `(.L_x_4796) ;  /* 0x000007a000007945 */ /* 0x000fe20003800000 */
[----:B------:R-:W-:Y:S01]  /*5210*/  ISETP.NE.AND P0, PT, R173, 0x3f, PT ;  /* 0x0000003fad00780c */ /* 0x000fe20003f05270 */
[----:B------:R-:W2:Y:S01]  /*5220*/  LDS R32, [R132+0x8] ;  /* 0x0000080084207984 */ /* 0x000ea20000000800 */
[C---:B------:R-:W-:Y:S01]  /*5230*/  IADD3 R131, R18.reuse, 0x40, RZ ;  /* 0x0000004012837810 */ /* 0x040fe20007ffe0ff */
[C---:B0-----:R-:W-:Y:S01]  /*5240*/  VIADD R23, R18.reuse, 0x1a0 ;  /* 0x000001a012177836 */ /* 0x041fe20000000000 */
[C---:B------:R-:W-:Y:S01]  /*5250*/  LEA.HI.SX32 R22, R18.reuse, R18, 0x1b ;  /* 0x0000001212167211 */ /* 0x040fe200078fdaff */
[C---:B------:R-:W-:Y:S01]  /*5260*/  VIADD R31, R18.reuse, 0x120 ;  /* 0x00000120121f7836 */ /* 0x040fe20000000000 */
[C---:B------:R-:W-:Y:S01]  /*5270*/  IADD3 R21, R18.reuse, 0x1c0, RZ ;  /* 0x000001c012157810 */ /* 0x040fe20007ffe0ff */
[C---:B------:R-:W-:Y:S01]  /*5280*/  VIADD R67, R18.reuse, 0xa0 ;  /* 0x000000a012437836 */ /* 0x040fe20000000000 */
[C---:B------:R-:W-:Y:S01]  /*5290*/  IADD3 R25, R18.reuse, 0x180, RZ ;  /* 0x0000018012197810 */ /* 0x040fe20007ffe0ff */
[C---:B------:R-:W-:Y:S01]  /*52a0*/  VIADD R133, R18.reuse, 0x20 ;  /* 0x0000002012857836 */ /* 0x040fe20000000000 */
[C---:B------:R-:W-:Y:S01]  /*52b0*/  IADD3 R27, R18.reuse, 0x160, RZ ;  /* 0x00000160121b7810 */ /* 0x040fe20007ffe0ff */
[----:B------:R-:W0:Y:S01]  /*52c0*/  LDS R30, [R132+0x10] ;  /* 0x00001000841e7984 */ /* 0x000e220000000800 */
[----:B------:R-:W-:-:S02]  /*52d0*/  IADD3 R29, R18, 0x140, RZ ;  /* 0x00000140121d7810 */ /* 0x000fc40007ffe0ff */
[C---:B------:R-:W-:Y:S01]  /*52e0*/  IADD3 R33, R18.reuse, 0x100, RZ ;  /* 0x0000010012217810 */ /* 0x040fe20007ffe0ff */
[----:B------:R-:W0:Y:S01]  /*52f0*/  LDS R28, [R132+0x18] ;  /* 0x00001800841c7984 */ /* 0x000e220000000800 */
[----:B------:R-:W-:Y:S02]  /*5300*/  IADD3 R35, R18, 0xc0, RZ ;  /* 0x000000c012237810 */ /* 0x000fe40007ffe0ff */
[----:B------:R-:W-:Y:S01]  /*5310*/  LEA.HI.SX32 R20, R131, R18, 0x1b ;  /* 0x0000001283147211 */ /* 0x000fe200078fdaff */
[----:B------:R-:W0:Y:S01]  /*5320*/  LDS R26, [R132+0x20] ;  /* 0x00002000841a7984 */ /* 0x000e220000000800 */
[----:B------:R-:W-:Y:S02]  /*5330*/  LEA R149, R22, R95, 0x2 ;  /* 0x0000005f16957211 */ /* 0x000fe400078e10ff */
[C---:B------:R-:W-:Y:S01]  /*5340*/  IADD3 R19, R18.reuse, 0x1e0, RZ ;  /* 0x000001e012137810 */ /* 0x040fe20007ffe0ff */
[----:B------:R-:W0:Y:S01]  /*5350*/  LDS R24, [R132+0x28] ;  /* 0x0000280084187984 */ /* 0x000e220000000800 */
[----:B-1----:R-:W-:-:S02]  /*5360*/  IADD3 R3, R18, 0xe0, RZ ;  /* 0x000000e012037810 */ /* 0x002fc40007ffe0ff */
[----:B------:R-:W-:Y:S01]  /*5370*/  IADD3 R69, R18, 0x80, RZ ;  /* 0x0000008012457810 */ /* 0x000fe20007ffe0ff */
[----:B------:R-:W1:Y:S01]  /*5380*/  LDS R22, [R132+0x30] ;  /* 0x0000300084167984 */ /* 0x000e620000000800 */
[-C--:B------:R-:W-:Y:S02]  /*5390*/  LEA.HI.SX32 R2, R21, R18.reuse, 0x1b ;  /* 0x0000001215027211 */ /* 0x080fe400078fdaff */
[-C--:B------:R-:W-:Y:S01]  /*53a0*/  LEA.HI.SX32 R136, R23, R18.reuse, 0x1b ;  /* 0x0000001217887211 */ /* 0x080fe200078fdaff */
[----:B------:R-:W0:Y:S01]  /*53b0*/  LDS R21, [R132+0x34] ;  /* 0x0000340084157984 */ /* 0x000e220000000800 */
[-C--:B------:R-:W-:Y:S02]  /*53c0*/  LEA.HI.SX32 R64, R25, R18.reuse, 0x1b ;  /* 0x0000001219407211 */ /* 0x080fe400078fdaff */
[-C--:B------:R-:W-:Y:S01]  /*53d0*/  LEA.HI.SX32 R138, R27, R18.reuse, 0x1b ;  /* 0x000000121b8a7211 */ /* 0x080fe200078fdaff */
[----:B------:R-:W0:Y:S01]  /*53e0*/  LDS R25, [R132+0x24] ;  /* 0x0000240084197984 */ /* 0x000e220000000800 */
[----:B------:R-:W-:-:S02]  /*53f0*/  LEA.HI.SX32 R66, R29, R18, 0x1b ;  /* 0x000000121d427211 */ /* 0x000fc400078fdaff */
[-C--:B------:R-:W-:Y:S01]  /*5400*/  LEA.HI.SX32 R140, R31, R18.reuse, 0x1b ;  /* 0x000000121f8c7211 */ /* 0x080fe200078fdaff */
[----:B------:R-:W0:Y:S01]  /*5410*/  LDS R29, [R132+0x14] ;  /* 0x00001400841d7984 */ /* 0x000e220000000800 */
[-C--:B------:R-:W-:Y:S01]  /*5420*/  LEA.HI.SX32 R68, R33, R18.reuse, 0x1b ;  /* 0x0000001221447211 */ /* 0x080fe200078fdaff */
[--C-:B------:R-:W-:Y:S01]  /*5430*/  IMAD R138, R138, 0x4, R95.reuse ;  /* 0x000000048a8a7824 */ /* 0x100fe200078e025f */
[-C--:B------:R-:W-:Y:S01]  /*5440*/  LEA.HI.SX32 R70, R35, R18.reuse, 0x1b ;  /* 0x0000001223467211 */ /* 0x080fe200078fdaff */
[----:B------:R-:W0:Y:S01]  /*5450*/  LDS R33, [R132+0x4] ;  /* 0x0000040084217984 */ /* 0x000e220000000800 */
[-C--:B------:R-:W-:Y:S02]  /*5460*/  LEA R147, R20, R95.reuse, 0x2 ;  /* 0x0000005f14937211 */ /* 0x080fe400078e10ff */
[----:B------:R-:W-:Y:S01]  /*5470*/  IADD3 R71, R18, 0x60, RZ ;  /* 0x0000006012477810 */ /* 0x000fe20007ffe0ff */
[----:B------:R-:W0:Y:S01]  /*5480*/  LDS R35, [R132+0x3c] ;  /* 0x00003c0084237984 */ /* 0x000e220000000800 */
[-C--:B------:R-:W-:Y:S01]  /*5490*/  LEA.HI.SX32 R134, R19, R18.reuse, 0x1b ;  /* 0x0000001213867211 */ /* 0x080fe200078fdaff */
[----:B------:R-:W-:Y:S01]  /*54a0*/  FADD.FTZ R19, R111, UR5 ;  /* 0x000000056f137e21 */ /* 0x000fe20008010000 */
[-C--:B------:R-:W-:Y:S01]  /*54b0*/  LEA.HI.SX32 R142, R3, R18.reuse, 0x1b ;  /* 0x00000012038e7211 */ /* 0x080fe200078fdaff */
[----:B------:R-:W0:Y:S01]  /*54c0*/  LDS R31, [R132+0xc] ;  /* 0x00000c00841f7984 */ /* 0x000e220000000800 */
[-C--:B------:R-:W-:Y:S01]  /*54d0*/  LEA.HI.SX32 R144, R67, R18.reuse, 0x1b ;  /* 0x0000001243907211 */ /* 0x080fe200078fdaff */
[--C-:B------:R-:W-:Y:S01]  /*54e0*/  IMAD R134, R134, 0x4, R95.reuse ;  /* 0x0000000486867824 */ /* 0x100fe200078e025f */
[-C--:B------:R-:W-:Y:S01]  /*54f0*/  LEA.HI.SX32 R130, R69, R18.reuse, 0x1b ;  /* 0x0000001245827211 */ /* 0x080fe200078fdaff */
[----:B------:R-:W0:Y:S01]  /*5500*/  LDS R27, [R132+0x1c] ;  /* 0x00001c00841b7984 */ /* 0x000e220000000800 */
[-C--:B------:R-:W-:Y:S01]  /*5510*/  LEA.HI.SX32 R148, R133, R18.reuse, 0x1b ;  /* 0x0000001285947211 */ /* 0x080fe200078fdaff */
[----:B------:R-:W-:Y:S01]  /*5520*/  IMAD R142, R142, 0x4, R95 ;  /* 0x000000048e8e7824 */ /* 0x000fe200078e025f */
[----:B------:R-:W-:Y:S01]  /*5530*/  LEA.HI.SX32 R18, R71, R18, 0x1b ;  /* 0x0000001247127211 */ /* 0x000fe200078fdaff */
[----:B------:R-:W0:Y:S01]  /*5540*/  LDS R23, [R132+0x2c] ;  /* 0x00002c0084177984 */ /* 0x000e220000000800 */
[----:B------:R-:W-:-:S02]  /*5550*/  LEA R148, R148, R95, 0x2 ;  /* 0x0000005f94947211 */ /* 0x000fc400078e10ff */
[-C--:B------:R-:W-:Y:S01]  /*5560*/  LEA R145, R130, R95.reuse, 0x2 ;  /* 0x0000005f82917211 */ /* 0x080fe200078e10ff */
[----:B------:R5:W0:Y:S01]  /*5570*/  LDS R20, [R132+0x38] ;  /* 0x0000380084147984 */ /* 0x000a220000000800 */
[----:B------:R-:W-:Y:S01]  /*5580*/  IMAD R146, R18, 0x4, R95 ;  /* 0x0000000412927824 */ /* 0x000fe200078e025f */
[-C--:B------:R-:W-:Y:S02]  /*5590*/  LEA R144, R144, R95.reuse, 0x2 ;  /* 0x0000005f90907211 */ /* 0x080fe400078e10ff */
[-C--:B------:R-:W-:Y:S02]  /*55a0*/  LEA R143, R70, R95.reuse, 0x2 ;  /* 0x0000005f468f7211 */ /* 0x080fe400078e10ff */
[-C--:B------:R-:W-:Y:S02]  /*55b0*/  LEA R141, R68, R95.reuse, 0x2 ;  /* 0x0000005f448d7211 */ /* 0x080fe400078e10ff */
[-C--:B------:R-:W-:Y:S02]  /*55c0*/  LEA R135, R2, R95.reuse, 0x2 ;  /* 0x0000005f02877211 */ /* 0x080fe400078e10ff */
[----:B------:R-:W-:-:S02]  /*55d0*/  LEA R140, R140, R95, 0x2 ;  /* 0x0000005f8c8c7211 */ /* 0x000fc400078e10ff */
[----:B------:R-:W-:Y:S02]  /*55e0*/  IADD3 R2, R173, 0x200, RZ ;  /* 0x00000200ad027810 */ /* 0x000fe40007ffe0ff */
[----:B------:R-:W-:Y:S02]  /*55f0*/  LEA R133, R172, R177, 0x4 ;  /* 0x000000b1ac857211 */ /* 0x000fe400078e20ff */
[-C--:B------:R-:W-:Y:S02]  /*5600*/  LEA R139, R66, R95.reuse, 0x2 ;  /* 0x0000005f428b7211 */ /* 0x080fe400078e10ff */
[-C--:B------:R-:W-:Y:S02]  /*5610*/  LEA R137, R64, R95.reuse, 0x2 ;  /* 0x0000005f40897211 */ /* 0x080fe400078e10ff */
[----:B------:R-:W-:Y:S02]  /*5620*/  LEA R136, R136, R95, 0x2 ;  /* 0x0000005f88887211 */ /* 0x000fe400078e10ff */
[----:B------:R-:W-:-:S02]  /*5630*/  SEL R2, R2, UR19, P1 ;  /* 0x0000001302027c07 */ /* 0x000fc40008800000 */
[----:B-----5:R-:W-:Y:S02]  /*5640*/  LEA.HI.SX32 R132, R133, R133, 0x1b ;  /* 0x0000008585847211 */ /* 0x020fe400078fdaff */
[-C--:B------:R-:W-:Y:S01]  /*5650*/  @P0 LEA R203, R173, R95.reuse, 0x2 ;  /* 0x0000005fadcb0211 */ /* 0x080fe200078e10ff */
[----:B------:R-:W-:Y:S01]  /*5660*/  IMAD R2, R2, 0x4, R95 ;  /* 0x0000000402027824 */ /* 0x000fe200078e025f */
[----:B------:R-:W-:Y:S01]  /*5670*/  LEA R132, R132, R95, 0x2 ;  /* 0x0000005f84847211 */ /* 0x000fe200078e10ff */
[----:B------:R5:W-:Y:S04]  /*5680*/  STS [R149+0x1080], R0 ;  /* 0x0010800095007388 */ /* 0x000be80000000800 */
[----:B------:R0:W-:Y:S04]  /*5690*/  STS [R148+0x1100], R5 ;  /* 0x0011000594007388 */ /* 0x0001e80000000800 */
[----:B------:R0:W-:Y:S01]  /*56a0*/  STS [R147+0x1180], R4 ;  /* 0x0011800493007388 */ /* 0x0001e20000000800 */
[----:B-----5:R-:W-:-:S03]  /*56b0*/  FMUL.FTZ R0, R36, 1.4426950216293334961 ;  /* 0x3fb8aa3b24007820 */ /* 0x020fc60000410000 */
[----:B------:R0:W-:Y:S01]  /*56c0*/  STS [R146+0x1200], R7 ;  /* 0x0012000792007388 */ /* 0x0001e20000000800 */
[----:B------:R-:W-:-:S03]  /*56d0*/  FMUL.FTZ R219, R0, R19 ;  /* 0x0000001300db7220 */ /* 0x000fc60000410000 */
[----:B------:R0:W-:Y:S03]  /*56e0*/  STS [R145+0x1280], R6 ;  /* 0x0012800691007388 */ /* 0x0001e60000000800 */
[----:B------:R-:W5:Y:S01]  /*56f0*/  MUFU.EX2 R219, R219 ;  /* 0x000000db00db7308 */ /* 0x000f620000000800 */
[----:B--2---:R2:W-:Y:S04]  /*5700*/  STS [R144+0x1300], R9 ;  /* 0x0013000990007388 */ /* 0x0045e80000000800 */
[----:B------:R2:W-:Y:S04]  /*5710*/  STS [R143+0x1380], R8 ;  /* 0x001380088f007388 */ /* 0x0005e80000000800 */
[----:B------:R2:W-:Y:S04]  /*5720*/  STS [R142+0x1400], R11 ;  /* 0x0014000b8e007388 */ /* 0x0005e80000000800 */
[----:B------:R2:W-:Y:S04]  /*5730*/  STS [R141+0x1480], R10 ;  /* 0x0014800a8d007388 */ /* 0x0005e80000000800 */
[----:B------:R2:W-:Y:S04]  /*5740*/  STS [R140+0x1500], R13 ;  /* 0x0015000d8c007388 */ /* 0x0005e80000000800 */
[----:B---3--:R2:W-:Y:S04]  /*5750*/  STS [R139+0x1580], R12 ;  /* 0x0015800c8b007388 */ /* 0x0085e80000000800 */
[----:B----4-:R2:W-:Y:S04]  /*5760*/  STS [R138+0x1600], R15 ;  /* 0x0016000f8a007388 */ /* 0x0105e80000000800 */
[----:B------:R2:W-:Y:S04]  /*5770*/  STS [R137+0x1680], R14 ;  /* 0x0016800e89007388 */ /* 0x0005e80000000800 */
[----:B------:R2:W-:Y:S04]  /*5780*/  STS [R136+0x1700], R17 ;  /* 0x0017001188007388 */ /* 0x0005e80000000800 */
[----:B------:R2:W-:Y:S04]  /*5790*/  STS [R135+0x1780], R16 ;  /* 0x0017801087007388 */ /* 0x0005e80000000800 */
[----:B------:R2:W-:Y:S01]  /*57a0*/  STS [R134+0x1800], R65 ;  /* 0x0018004186007388 */ /* 0x0005e20000000800 */
[----:B------:R-:W-:-:S03]  /*57b0*/  NOP ;  /* 0x0000000000007918 */ /* 0x000fc60000000000 */
        /* <DEDUP_REMOVED lines=16> */
[----:B-----5:R2:W-:Y:S01]  /*58c0*/  STS [R2+0x4640], R219 ;  /* 0x004640db02007388 */ /* 0x0205e20000000800 */
[----:B------:R-:W-:Y:S06]  /*58d0*/  BAR.SYNC.DEFER_BLOCKING 0x0 ;  /* 0x0000000000007b1d */ /* 0x000fec0000010000 */
[----:B------:R-:W0:Y:S01]  /*58e0*/  @P0 LDS R203, [R203+0x4e44] ;  /* 0x004e4400cbcb0984 */ /* 0x000e220000000800 */
[----:B-1-34-:R-:W-:Y:S05]  /*58f0*/  @P0 BRA `(.L_x_4797) ;  /* 0x0000000000280947 */ /* 0x01afea0003800000 */
[----:B------:R-:W-:Y:S02]  /*5900*/  ISETP.NE.AND P0, PT, R38, UR48, PT ;  /* 0x0000003026007c0c */ /* 0x000fe4000bf05270 */
[----:B0-----:R-:W-:-:S11]  /*5910*/  MOV R203, 0x3f800000 ;  /* 0x3f80000000cb7802 */ /* 0x001fd60000000f00 */
[----:B------:R-:W-:Y:S05]  /*5920*/  @!P0 BRA `(.L_x_4797) ;  /* 0x00000000001c8947 */ /* 0x000fea0003800000 */
[----:B------:R-:W-:-:S04]  /*5930*/  IADD3 R3, R38, -UR6, RZ ;  /* 0x8000000626037c10 */ /* 0x000fc8000fffe0ff */
[----:B--2---:R-:W-:-:S04]  /*5940*/  LEA.HI R2, R3, R3, RZ, 0x1 ;  /* 0x0000000303027211 */ /* 0x004fc800078f08ff */
[----:B------:R-:W-:-:S05]  /*5950*/  LOP3.LUT R2, R2, 0xfffffe, RZ, 0xc0, !PT ;  /* 0x00fffffe02027812 */ /* 0x000fca00078ec0ff */
[----:B------:R-:W-:-:S05]  /*5960*/  IMAD.IADD R2, R3, 0x1, -R2 ;  /* 0x0000000103027824 */ /* 0x000fca00078e0a02 */
[----:B------:R-:W-:-:S04]  /*5970*/  LEA R2, R2, UR9, 0x8 ;  /* 0x0000000902027c11 */ /* 0x000fc8000f8e40ff */
[----:B------:R-:W-:-:S05]  /*5980*/  LEA R2, R2, R95, 0x2 ;  /* 0x0000005f02027211 */ /* 0x000fca00078e10ff */
[----:B------:R1:W3:Y:S02]  /*5990*/  LDS R203, [R2+0x4640] ;  /* 0x0046400002cb7984 */ /* 0x0002e40000000800 */
.L_x_4797:
[----:B------:R-:W-:Y:S05]  /*59a0*/  BSYNC B0 ;  /* 0x0000000000007941 */ /* 0x000fea0003800000 */
.L_x_4796:
[----:B------:R-:W-:Y:S02]  /*59b0*/  UISETP.GE.AND UP0, UPT, UR48, 0x2, UPT ;  /* 0x000000023000788c */ /* 0x000fe4000bf06270 */
[----:B-12---:R-:W-:Y:S01]  /*59c0*/  MOV R2, UR48 ;  /* 0x0000003000027c02 */ /* 0x006fe20008000f00 */
[----:B------:R-:W-:Y:S01]  /*59d0*/  HFMA2.MMA R68, -RZ, RZ, 1.875, 0 ;  /* 0x3f800000ff447435 */ /* 0x000fe200000001ff */
[----:B0-----:R-:W-:Y:S01]  /*59e0*/  IMAD.MOV.U32 R5, RZ, RZ, 0x8 ;  /* 0x00000008ff057424 */ /* 0x001fe200078e00ff */
[----:B------:R-:W-:Y:S02]  /*59f0*/  MOV R69, RZ ;  /* 0x000000ff00457202 */ /* 0x000fe40000000f00 */
[----:B------:R-:W-:-:S04]  /*5a00*/  PLOP3.LUT P0, PT, PT, PT, UP0, 0x80, 0x0 ;  /* 0x000000000000781c */ /* 0x000fc80003f0f008 */
[----:B------:R-:W-:-:S13]  /*5a10*/  ISETP.NE.OR P0, PT, R167, RZ, !P0 ;  /* 0x000000ffa700720c */ /* 0x000fda0004705670 */
[----:B------:R-:W0:Y:S01]  /*5a20*/  @!P0 LDC R3, c[0x0][0x21c] ;  /* 0x00008700ff038b82 */ /* 0x000e220000000800 */
[----:B------:R-:W-:Y:S01]  /*5a30*/  @!P0 IADD3 R2, R2, -0x2, RZ ;  /* 0xfffffffe02028810 */ /* 0x000fe20007ffe0ff */
[----:B------:R-:W-:Y:S01]  /*5a40*/  FADD.FTZ R18, R110, UR5 ;  /* 0x000000056e127e21 */ /* 0x000fe20008010000 */
[----:B------:R-:W-:-:S03]  /*5a50*/  FADD.FTZ R17, R109, UR5 ;  /* 0x000000056d117e21 */ /* 0x000fc60008010000 */
[C---:B------:R-:W-:Y:S01]  /*5a60*/  FMUL.FTZ R220, R0.reuse, R18 ;  /* 0x0000001200dc7220 */ /* 0x040fe20000410000 */
[----:B------:R-:W-:Y:S01]  /*5a70*/  FMUL.FTZ R222, R0, R17 ;  /* 0x0000001100de7220 */ /* 0x000fe20000410000 */
[----:B------:R-:W-:Y:S01]  /*5a80*/  FADD.FTZ R16, R108, UR5 ;  /* 0x000000056c107e21 */ /* 0x000fe20008010000 */
[----:B------:R-:W-:-:S03]  /*5a90*/  FADD.FTZ R15, R107, UR5 ;  /* 0x000000056b0f7e21 */ /* 0x000fc60008010000 */
[----:B------:R-:W1:Y:S01]  /*5aa0*/  MUFU.EX2 R220, R220 ;  /* 0x000000dc00dc7308 */ /* 0x000e620000000800 */
[----:B------:R-:W-:Y:S01]  /*5ab0*/  FMUL.FTZ R204, R0, R16 ;  /* 0x0000001000cc7220 */ /* 0x000fe20000410000 */
[----:B0-----:R-:W-:-:S04]  /*5ac0*/  @!P0 IMAD R2, R2, R3, UR9 ;  /* 0x0000000902028e24 */ /* 0x001fc8000f8e0203 */
[----:B------:R-:W-:-:S04]  /*5ad0*/  @!P0 IMAD.WIDE R2, R2, R5, UR10 ;  /* 0x0000000a02028e25 */ /* 0x000fc8000f8e0205 */
[----:B------:R-:W-:Y:S01]  /*5ae0*/  FADD.FTZ R131, R100, UR5 ;  /* 0x0000000564837e21 */ /* 0x000fe20008010000 */
[----:B------:R-:W-:Y:S01]  /*5af0*/  FADD.FTZ R180, R101, UR5 ;  /* 0x0000000565b47e21 */ /* 0x000fe20008010000 */
[----:B------:R0:W5:Y:S01]  /*5b00*/  @!P0 LDG.E.64 R68, desc[UR28][R2.64] ;  /* 0x0000001c02448981 */ /* 0x000162000c1e1b00 */
[----:B------:R-:W2:Y:S01]  /*5b10*/  MUFU.EX2 R222, R222 ;  /* 0x000000de00de7308 */ /* 0x000ea20000000800 */
        /* <DEDUP_REMOVED lines=8> */
[----:B0-----:R-:W-:Y:S01]  /*5ba0*/  FADD.FTZ R3, R98, UR5 ;  /* 0x0000000562037e21 */ /* 0x001fe20008010000 */
[----:B------:R-:W-:Y:S01]  /*5bb0*/  FMUL.FTZ R178, R116, R131 ;  /* 0x0000008374b27220 */ /* 0x000fe20000410000 */
[----:B------:R-:W0:Y:S01]  /*5bc0*/  MUFU.EX2 R204, R204 ;  /* 0x000000cc00cc7308 */ /* 0x000e220000000800 */
[----:B------:R-:W-:Y:S01]  /*5bd0*/  FMUL.FTZ R131, R119, R182 ;  /* 0x000000b677837220 */ /* 0x000fe20000410000 */
[----:B------:R-:W-:Y:S01]  /*5be0*/  FMUL.FTZ R64, R114, R3 ;  /* 0x0000000372407220 */ /* 0x000fe20000410000 */
[----:B------:R-:W-:Y:S01]  /*5bf0*/  FMUL.FTZ R3, R117, R180 ;  /* 0x000000b475037220 */ /* 0x000fe20000410000 */
[----:B------:R-:W-:Y:S01]  /*5c00*/  FMUL.FTZ R180, R120, R181 ;  /* 0x000000b578b47220 */ /* 0x000fe20000410000 */
[----:B------:R-:W-:Y:S01]  /*5c10*/  FADD.FTZ R130, R99, UR5 ;  /* 0x0000000563827e21 */ /* 0x000fe20008010000 */
[----:B------:R-:W-:Y:S01]  /*5c20*/  FMUL.FTZ R182, R122, R183 ;  /* 0x000000b77ab67220 */ /* 0x000fe20000410000 */
[----:B------:R-:W-:Y:S01]  /*5c30*/  FMUL.FTZ R181, R123, R186 ;  /* 0x000000ba7bb57220 */ /* 0x000fe20000410000 */
[----:B------:R-:W-:Y:S01]  /*5c40*/  FADD.FTZ R179, R102, UR5 ;  /* 0x0000000566b37e21 */ /* 0x000fe20008010000 */
[----:B------:R-:W-:Y:S01]  /*5c50*/  FMUL.FTZ R206, R0, R14 ;  /* 0x0000000e00ce7220 */ /* 0x000fe20000410000 */
[----:B------:R-:W-:Y:S01]  /*5c60*/  FADD.FTZ R13, R105, UR5 ;  /* 0x00000005690d7e21 */ /* 0x000fe20008010000 */
[----:B------:R-:W-:Y:S01]  /*5c70*/  FADD.FTZ R188, R109, UR5 ;  /* 0x000000056dbc7e21 */ /* 0x000fe20008010000 */
[----:B------:R-:W-:Y:S01]  /*5c80*/  FMUL.FTZ R183, R129, R190 ;  /* 0x000000be81b77220 */ /* 0x000fe20000410000 */
[----:B------:R-:W-:Y:S01]  /*5c90*/  FMUL.FTZ R186, R128, R187 ;  /* 0x000000bb80ba7220 */ /* 0x000fe20000410000 */
[----:B------:R-:W-:Y:S01]  /*5ca0*/  FADD.FTZ R184, R105, UR5 ;  /* 0x0000000569b87e21 */ /* 0x000fe20008010000 */
[----:B------:R-:W4:Y:S01]  /*5cb0*/  MUFU.EX2 R205, R205 ;  /* 0x000000cd00cd7308 */ /* 0x000f220000000800 */
[----:B------:R-:W-:Y:S01]  /*5cc0*/  FADD.FTZ R185, R108, UR5 ;  /* 0x000000056cb97e21 */ /* 0x000fe20008010000 */
[----:B------:R-:W-:Y:S01]  /*5cd0*/  FMUL.FTZ R177, R115, R130 ;  /* 0x0000008273b17220 */ /* 0x000fe20000410000 */
[----:B------:R-:W-:Y:S01]  /*5ce0*/  FMUL.FTZ R193, R0, R13 ;  /* 0x0000000d00c17220 */ /* 0x000fe20000410000 */
[----:B------:R-:W-:Y:S01]  /*5cf0*/  FADD.FTZ R12, R104, UR5 ;  /* 0x00000005680c7e21 */ /* 0x000fe20008010000 */
[----:B------:R-:W-:Y:S01]  /*5d00*/  FMUL.FTZ R130, R118, R179 ;  /* 0x000000b376827220 */ /* 0x000fe20000410000 */
[----:B------:R-:W-:Y:S01]  /*5d10*/  FMUL.FTZ R217, R125, R188 ;  /* 0x000000bc7dd97220 */ /* 0x000fe20000410000 */
[----:B------:R-:W-:Y:S01]  /*5d20*/  FMUL.FTZ R208, R34, R183 ;  /* 0x000000b722d07220 */ /* 0x000fe20000410000 */
[----:B------:R-:W-:Y:S01]  /*5d30*/  FMUL.FTZ R207, R33, R186 ;  /* 0x000000ba21cf7220 */ /* 0x000fe20000410000 */
[----:B------:R-:W-:Y:S01]  /*5d40*/  FMUL.FTZ R179, R121, R184 ;  /* 0x000000b879b37220 */ /* 0x000fe20000410000 */
[----:B------:R-:W3:Y:S01]  /*5d50*/  MUFU.EX2 R206, R206 ;  /* 0x000000ce00ce7308 */ /* 0x000ee20000000800 */
[----:B------:R-:W-:Y:S01]  /*5d60*/  FMUL.FTZ R184, R124, R185 ;  /* 0x000000b97cb87220 */ /* 0x000fe20000410000 */
[----:B-1----:R-:W-:Y:S01]  /*5d70*/  FMUL.FTZ R185, R219, R220 ;  /* 0x000000dcdbb97220 */ /* 0x002fe20000410000 */
[----:B------:R-:W-:Y:S01]  /*5d80*/  FADD.FTZ R11, R103, UR5 ;  /* 0x00000005670b7e21 */ /* 0x000fe20008010000 */
[----:B------:R-:W-:Y:S01]  /*5d90*/  FMUL.FTZ R194, R0, R12 ;  /* 0x0000000c00c27220 */ /* 0x000fe20000410000 */
[----:B------:R-:W-:Y:S01]  /*5da0*/  FMUL.FTZ R217, R32, R217 ;  /* 0x000000d920d97220 */ /* 0x000fe20000410000 */
[----:B------:R-:W-:Y:S01]  /*5db0*/  FFMA.FTZ R183, R208, R220, R207 ;  /* 0x000000dcd0b77223 */ /* 0x000fe200000100cf */
[----:B--2---:R-:W-:Y:S01]  /*5dc0*/  FMUL.FTZ R185, R222, R185 ;  /* 0x000000b9deb97220 */ /* 0x004fe20000410000 */
[----:B------:R-:W1:Y:S01]  /*5dd0*/  MUFU.EX2 R193, R193 ;  /* 0x000000c100c17308 */ /* 0x000e620000000800 */
[----:B------:R-:W-:Y:S01]  /*5de0*/  FADD.FTZ R10, R102, UR5 ;  /* 0x00000005660a7e21 */ /* 0x000fe20008010000 */
[----:B------:R-:W-:Y:S01]  /*5df0*/  FMUL.FTZ R195, R0, R11 ;  /* 0x0000000b00c37220 */ /* 0x000fe20000410000 */
[----:B------:R-:W-:Y:S01]  /*5e00*/  FMUL.FTZ R209, R31, R184 ;  /* 0x000000b81fd17220 */ /* 0x000fe20000410000 */
[----:B------:R-:W-:Y:S01]  /*5e10*/  FFMA.FTZ R183, R222, R183, R217 ;  /* 0x000000b7deb77223 */ /* 0x000fe200000100d9 */
[----:B0-----:R-:W-:Y:S01]  /*5e20*/  FMUL.FTZ R184, R204, R185 ;  /* 0x000000b9ccb87220 */ /* 0x001fe20000410000 */
[----:B------:R-:W-:Y:S01]  /*5e30*/  FADD.FTZ R9, R101, UR5 ;  /* 0x0000000565097e21 */ /* 0x000fe20008010000 */
[----:B------:R-:W-:Y:S01]  /*5e40*/  FMUL.FTZ R196, R0, R10 ;  /* 0x0000000a00c47220 */ /* 0x000fe20000410000 */
[----:B------:R-:W0:Y:S01]  /*5e50*/  MUFU.EX2 R194, R194 ;  /* 0x000000c200c27308 */ /* 0x000e220000000800 */
[----:B------:R-:W-:Y:S01]  /*5e60*/  FMUL.FTZ R210, R30, R181 ;  /* 0x000000b51ed27220 */ /* 0x000fe20000410000 */
[----:B------:R-:W-:Y:S01]  /*5e70*/  FFMA.FTZ R183, R204, R183, R209 ;  /* 0x000000b7ccb77223 */ /* 0x000fe200000100d1 */
[----:B----4-:R-:W-:Y:S01]  /*5e80*/  FMUL.FTZ R181, R205, R184 ;  /* 0x000000b8cdb57220 */ /* 0x010fe20000410000 */
[----:B------:R-:W-:Y:S01]  /*5e90*/  FADD.FTZ R8, R100, UR5 ;  /* 0x0000000564087e21 */ /* 0x000fe20008010000 */
[----:B------:R-:W-:Y:S01]  /*5ea0*/  FMUL.FTZ R197, R0, R9 ;  /* 0x0000000900c57220 */ /* 0x000fe20000410000 */
[----:B------:R-:W-:Y:S01]  /*5eb0*/  FMUL.FTZ R211, R29, R182 ;  /* 0x000000b61dd37220 */ /* 0x000fe20000410000 */
[----:B------:R-:W-:Y:S01]  /*5ec0*/  FFMA.FTZ R183, R205, R183, R210 ;  /* 0x000000b7cdb77223 */ /* 0x000fe200000100d2 */
[----:B------:R-:W2:Y:S01]  /*5ed0*/  MUFU.EX2 R195, R195 ;  /* 0x000000c300c37308 */ /* 0x000ea20000000800 */
[----:B---3--:R-:W-:Y:S01]  /*5ee0*/  FMUL.FTZ R182, R206, R181 ;  /* 0x000000b5ceb67220 */ /* 0x008fe20000410000 */
[----:B------:R-:W-:Y:S01]  /*5ef0*/  FADD.FTZ R7, R99, UR5 ;  /* 0x0000000563077e21 */ /* 0x000fe20008010000 */
[----:B------:R-:W-:Y:S01]  /*5f00*/  FMUL.FTZ R231, R0, R8 ;  /* 0x0000000800e77220 */ /* 0x000fe20000410000 */
[----:B------:R-:W-:Y:S01]  /*5f10*/  FMUL.FTZ R212, R28, R179 ;  /* 0x000000b31cd47220 */ /* 0x000fe20000410000 */
[----:B------:R-:W-:Y:S01]  /*5f20*/  FFMA.FTZ R183, R206, R183, R211 ;  /* 0x000000b7ceb77223 */ /* 0x000fe200000100d3 */
[----:B-1----:R-:W-:Y:S01]  /*5f30*/  FMUL.FTZ R179, R193, R182 ;  /* 0x000000b6c1b37220 */ /* 0x002fe20000410000 */
[----:B------:R-:W-:Y:S01]  /*5f40*/  FMUL.FTZ R198, R0, R7 ;  /* 0x0000000700c67220 */ /* 0x000fe20000410000 */
[----:B------:R-:W1:Y:S01]  /*5f50*/  MUFU.EX2 R196, R196 ;  /* 0x000000c400c47308 */ /* 0x000e620000000800 */
[----:B------:R-:W-:Y:S01]  /*5f60*/  FMUL.FTZ R213, R27, R180 ;  /* 0x000000b41bd57220 */ /* 0x000fe20000410000 */
[----:B------:R-:W-:Y:S01]  /*5f70*/  FFMA.FTZ R183, R193, R183, R212 ;  /* 0x000000b7c1b77223 */ /* 0x000fe200000100d4 */
[----:B------:R-:W-:Y:S01]  /*5f80*/  FADD.FTZ R6, R98, UR5 ;  /* 0x0000000562067e21 */ /* 0x000fe20008010000 */
[----:B0-----:R-:W-:Y:S01]  /*5f90*/  FMUL.FTZ R180, R194, R179 ;  /* 0x000000b3c2b47220 */ /* 0x001fe20000410000 */
[----:B------:R-:W-:Y:S01]  /*5fa0*/  FMUL.FTZ R214, R26, R131 ;  /* 0x000000831ad67220 */ /* 0x000fe20000410000 */
[----:B------:R-:W-:Y:S01]  /*5fb0*/  FFMA.FTZ R183, R194, R183, R213 ;  /* 0x000000b7c2b77223 */ /* 0x000fe200000100d5 */
[----:B------:R-:W-:Y:S01]  /*5fc0*/  FADD.FTZ R5, R97, UR5 ;  /* 0x0000000561057e21 */ /* 0x000fe20008010000 */
[----:B------:R-:W0:Y:S01]  /*5fd0*/  MUFU.EX2 R197, R197 ;  /* 0x000000c500c57308 */ /* 0x000e220000000800 */
[----:B------:R-:W-:Y:S01]  /*5fe0*/  FMUL.FTZ R200, R0, R6 ;  /* 0x0000000600c87220 */ /* 0x000fe20000410000 */
[----:B--2---:R-:W-:Y:S01]  /*5ff0*/  FMUL.FTZ R131, R195, R180 ;  /* 0x000000b4c3837220 */ /* 0x004fe20000410000 */
[----:B------:R-:W-:Y:S01]  /*6000*/  FMUL.FTZ R215, R25, R130 ;  /* 0x0000008219d77220 */ /* 0x000fe20000410000 */
[----:B------:R-:W-:Y:S01]  /*6010*/  FFMA.FTZ R183, R195, R183, R214 ;  /* 0x000000b7c3b77223 */ /* 0x000fe200000100d6 */
[----:B------:R-:W-:Y:S01]  /*6020*/  FADD.FTZ R4, R96, UR5 ;  /* 0x0000000560047e21 */ /* 0x000fe20008010000 */
[----:B------:R-:W-:Y:S01]  /*6030*/  FMUL.FTZ R201, R0, R5 ;  /* 0x0000000500c97220 */ /* 0x000fe20000410000 */
[----:B------:R-:W-:Y:S01]  /*6040*/  FMUL.FTZ R216, R24, R3 ;  /* 0x0000000318d87220 */ /* 0x000fe20000410000 */
[----:B------:R-:W2:Y:S01]  /*6050*/  MUFU.EX2 R231, R231 ;  /* 0x000000e700e77308 */ /* 0x000ea20000000800 */
[C---:B-1----:R-:W-:Y:S01]  /*6060*/  FMUL.FTZ R130, R196.reuse, R131 ;  /* 0x00000083c4827220 */ /* 0x042fe20000410000 */
[----:B------:R-:W-:Y:S01]  /*6070*/  FFMA.FTZ R183, R196, R183, R215 ;  /* 0x000000b7c4b77223 */ /* 0x000fe200000100d7 */
[----:B------:R-:W-:Y:S01]  /*6080*/  FMUL.FTZ R237, R0, R4 ;  /* 0x0000000400ed7220 */ /* 0x000fe20000410000 */
[----:B------:R-:W-:Y:S01]  /*6090*/  FMUL.FTZ R178, R23, R178 ;  /* 0x000000b217b27220 */ /* 0x000fe20000410000 */
[----:B------:R-:W-:Y:S01]  /*60a0*/  FADD.FTZ R2, R97, UR5 ;  /* 0x0000000561027e21 */ /* 0x000fe20008010000 */
[----:B------:R-:W-:Y:S01]  /*60b0*/  FMUL.FTZ R177, R22, R177 ;  /* 0x000000b116b17220 */ /* 0x000fe20000410000 */
[----:B------:R-:W-:Y:S01]  /*60c0*/  FADD.FTZ R65, R96, UR5 ;  /* 0x0000000560417e21 */ /* 0x000fe20008010000 */
[----:B------:R-:W1:Y:S01]  /*60d0*/  MUFU.EX2 R198, R198 ;  /* 0x000000c600c67308 */ /* 0x000e620000000800 */
[C---:B0-----:R-:W-:Y:S01]  /*60e0*/  FMUL.FTZ R130, R197.reuse, R130 ;  /* 0x00000082c5827220 */ /* 0x041fe20000410000 */
[----:B------:R-:W-:Y:S01]  /*60f0*/  FFMA.FTZ R183, R197, R183, R216 ;  /* 0x000000b7c5b77223 */ /* 0x000fe200000100d8 */
[----:B------:R-:W-:Y:S01]  /*6100*/  FMUL.FTZ R131, R113, R2 ;  /* 0x0000000271837220 */ /* 0x000fe20000410000 */
[----:B------:R-:W-:Y:S01]  /*6110*/  FMUL.FTZ R0, R112, R65 ;  /* 0x0000004170007220 */ /* 0x000fe20000410000 */
[----:B------:R-:W-:Y:S01]  /*6120*/  ISETP.GT.U32.AND P2, PT, R173, 0x1f, PT ;  /* 0x0000001fad00780c */ /* 0x000fe20003f44070 */
[----:B------:R-:W-:Y:S01]  /*6130*/  FMUL.FTZ R221, R94, R221 ;  /* 0x000000dd5edd7220 */ /* 0x000fe20000410000 */
[----:B------:R-:W-:Y:S01]  /*6140*/  FMUL.FTZ R2, R20, R131 ;  /* 0x0000008314027220 */ /* 0x000fe20000410000 */
[----:B------:R-:W0:Y:S01]  /*6150*/  MUFU.EX2 R200, R200 ;  /* 0x000000c800c87308 */ /* 0x000e220000000800 */
[C---:B--2---:R-:W-:Y:S01]  /*6160*/  FMUL.FTZ R3, R231.reuse, R130 ;  /* 0x00000082e7037220 */ /* 0x044fe20000410000 */
[----:B------:R-:W-:Y:S01]  /*6170*/  FFMA.FTZ R183, R231, R183, R178 ;  /* 0x000000b7e7b77223 */ /* 0x000fe200000100b2 */
[----:B------:R-:W-:Y:S01]  /*6180*/  FMUL.FTZ R0, R35, R0 ;  /* 0x0000000023007220 */ /* 0x000fe20000410000 */
[----:B------:R-:W-:Y:S01]  /*6190*/  LEA R234, R173, R95, 0x3 ;  /* 0x0000005fadea7211 */ /* 0x000fe200078e18ff */
[----:B------:R-:W-:Y:S01]  /*61a0*/  FMUL.FTZ R223, R93, R70 ;  /* 0x000000465ddf7220 */ /* 0x000fe20000410000 */
[----:B------:R-:W-:Y:S01]  /*61b0*/  FMUL.FTZ R225, R92, R225 ;  /* 0x000000e15ce17220 */ /* 0x000fe20000410000 */
[----:B------:R-:W-:Y:S01]  /*61c0*/  FMUL.FTZ R224, R91, R224 ;  /* 0x000000e05be07220 */ /* 0x000fe20000410000 */
[----:B------:R-:W2:Y:S01]  /*61d0*/  MUFU.EX2 R201, R201 ;  /* 0x000000c900c97308 */ /* 0x000ea20000000800 */
[C---:B-1----:R-:W-:Y:S01]  /*61e0*/  FMUL.FTZ R179, R198.reuse, R3 ;  /* 0x00000003c6b37220 */ /* 0x042fe20000410000 */
[----:B------:R-:W-:Y:S01]  /*61f0*/  FMUL.FTZ R3, R21, R64 ;  /* 0x0000004015037220 */ /* 0x000fe20000410000 */
[----:B------:R-:W-:Y:S01]  /*6200*/  FFMA.FTZ R183, R198, R183, R177 ;  /* 0x000000b7c6b77223 */ /* 0x000fe200000100b1 */
        /* <DEDUP_REMOVED lines=10> */
[----:B------:R-:W-:Y:S01]  /*62b0*/  FMUL.FTZ R199, R83, R66 ;  /* 0x0000004253c77220 */ /* 0x000fe20000410000 */
[----:B------:R-:W-:Y:S01]  /*62c0*/  FMUL.FTZ R235, R82, R235 ;  /* 0x000000eb52eb7220 */ /* 0x000fe20000410000 */
[----:B------:R-:W-:Y:S01]  /*62d0*/  FMUL.FTZ R236, R81, R236 ;  /* 0x000000ec51ec7220 */ /* 0x000fe20000410000 */
[C---:B--2---:R-:W-:Y:S01]  /*62e0*/  FMUL.FTZ R64, R201.reuse, R64 ;  /* 0x00000040c9407220 */ /* 0x044fe20000410000 */
[----:B------:R-:W-:Y:S01]  /*62f0*/  FFMA.FTZ R65, R201, R183, R2 ;  /* 0x000000b7c9417223 */ /* 0x000fe20000010002 */
[----:B------:R-:W-:Y:S01]  /*6300*/  FMUL.FTZ R202, R80, R67 ;  /* 0x0000004350ca7220 */ /* 0x000fe20000410000 */
[----:B------:R-:W-:Y:S01]  /*6310*/  FMUL.FTZ R238, R79, R238 ;  /* 0x000000ee4fee7220 */ /* 0x000fe20000410000 */
[C---:B-1----:R-:W-:Y:S01]  /*6320*/  FMUL.FTZ R64, R237.reuse, R64 ;  /* 0x00000040ed407220 */ /* 0x042fe20000410000 */
[----:B------:R-:W-:-:S05]  /*6330*/  FFMA.FTZ R65, R237, R65, R0 ;  /* 0x00000041ed417223 */ /* 0x000fca0000010000 */
[----:B------:R0:W-:Y:S01]  /*6340*/  STS.64 [R234+0x4230], R64 ;  /* 0x00423040ea007388 */ /* 0x0001e20000000a00 */
[----:B------:R-:W-:Y:S06]  /*6350*/  BAR.SYNC.DEFER_BLOCKING 0x0 ;  /* 0x0000000000007b1d */ /* 0x000fec0000010000 */
[----:B------:R-:W-:Y:S05]  /*6360*/  @P2 BRA `(.L_x_4798) ;  /* 0x0000000000b82947 */ /* 0x000fea0003800000 */
[----:B------:R-:W-:Y:S01]  /*6370*/  IMAD.IADD R130, R150, 0x1, R95 ;  /* 0x0000000196827824 */ /* 0x000fe200078e025f */
[----:B------:R-:W-:-:S04]  /*6380*/  UMOV UR19, 0xffffffff ;  /* 0xffffffff00137882 */ /* 0x000fc80000000000 */
[----:B0-----:R-:W0:Y:S02]  /*6390*/  LDS.128 R64, [R130+0x4230] ;  /* 0x0042300082407984 */ /* 0x001e240000000c00 */
[-C--:B0-----:R-:W-:Y:S01]  /*63a0*/  FFMA.FTZ R67, R65, R66.reuse, R67 ;  /* 0x0000004241437223 */ /* 0x081fe20000010043 */
        /* <DEDUP_REMOVED lines=24> */
.L_x_4861:
[----:B------:R-:W-:Y:S01]  /*6530*/  ISETP.GE.AND P0, PT, R172, 0x10, PT ;  /* 0x00000010ac00780c */ /* 0x000fe20003f06270 */
[----:B------:R-:W-:-:S12]  /*6540*/  UMOV UR19, 0xffffffff ;  /* 0xffffffff00137882 */ /* 0x000fd80000000000 */
[C---:B01----:R-:W-:Y:S01]  /*6550*/  @P0 FFMA.FTZ R67, R66.reuse, R131, R67 ;  /* 0x0000008342430223 */ /* 0x043fe20000010043 */
[----:B--2---:R-:W-:Y:S01]  /*6560*/  @P0 FMUL.FTZ R66, R66, R71 ;  /* 0x0000004742420220 */ /* 0x004fe20000410000 */
[----:B------:R-:W-:Y:S06]  /*6570*/  BRA.DIV UR19, `(.L_x_4800) ;  /* 0x0000004613a47947 */ /* 0x000fec000b800000 */
.L_x_4864:
[----:B------:R-:W-:-:S03]  /*6580*/  UMOV UR19, 0xffffffff ;  /* 0xffffffff00137882 */ /* 0x000fc60000000000 */
[----:B------:R-:W-:Y:S05]  /*6590*/  BRA.DIV UR19, `(.L_x_4801) ;  /* 0x0000004613c47947 */ /* 0x000fea000b800000 */
.L_x_4867:
[----:B------:R-:W-:-:S03]  /*65a0*/  UMOV UR19, 0xffffffff ;  /* 0xffffffff00137882 */ /* 0x000fc60000000000 */
[----:B------:R-:W-:Y:S05]  /*65b0*/  BRA.DIV UR19, `(.L_x_4802) ;  /* 0x0000004613e47947 */ /* 0x000fea000b800000 */
[----:B------:R-:W0:Y:S04]  /*65c0*/  SHFL.UP PT, R66, R66, 0x1, RZ ;  /* 0x0420000042427989 */ /* 0x000e2800000e00ff */
[----:B------:R-:W1:Y:S04]  /*65d0*/  SHFL.UP PT, R67, R67, 0x1, RZ ;  /* 0x0420000043437989 */ /* 0x000e6800000e00ff */
[----:B-----5:R-:W2:Y:S04]  /*65e0*/  SHFL.IDX PT, R68, R68, RZ, 0x1f ;  /* 0x00001fff44447589 */ /* 0x020ea800000e0000 */
[----:B------:R-:W3:Y:S02]  /*65f0*/  SHFL.IDX PT, R69, R69, RZ, 0x1f ;  /* 0x00001fff45457589 */ /* 0x000ee400000e0000 */
.L_x_4873:
[C---:B01-3--:R-:W-:Y:S01]  /*6600*/  @P1 FFMA.FTZ R69, R66.reuse, R69, R67 ;  /* 0x0000004542451223 */ /* 0x04bfe20000010043 */
[----:B--2---:R-:W-:-:S03]  /*6610*/  @P1 FMUL.FTZ R68, R66, R68 ;  /* 0x0000004442441220 */ /* 0x004fc60000410000 */
[C---:B------:R-:W-:Y:S01]  /*6620*/  FFMA.FTZ R71, R64.reuse, R69, R65 ;  /* 0x0000004540477223 */ /* 0x040fe20000010041 */
[----:B------:R-:W-:-:S05]  /*6630*/  FMUL.FTZ R70, R64, R68 ;  /* 0x0000004440467220 */ /* 0x000fca0000410000 */
[----:B------:R1:W-:Y:S02]  /*6640*/  STS.128 [R130+0x4230], R68 ;  /* 0x0042304482007388 */ /* 0x0003e40000000c00 */
.L_x_4798:
[----:B------:R-:W-:Y:S05]  /*6650*/  WARPSYNC.ALL ;  /* 0x0000000000007948 */ /* 0x000fea0003800000 */
[----:B------:R-:W-:Y:S01]  /*6660*/  BAR.SYNC.DEFER_BLOCKING 0x0 ;  /* 0x0000000000007b1d */ /* 0x000fe20000010000 */
[C---:B------:R-:W-:Y:S01]  /*6670*/  FMUL.FTZ R66, R237.reuse, R203 ;  /* 0x000000cbed427220 */ /* 0x040fe20000410000 */
[----:B0-----:R-:W-:Y:S01]  /*6680*/  FFMA.FTZ R65, R237, R238, R202 ;  /* 0x000000eeed417223 */ /* 0x001fe200000100ca */
[----:B------:R-:W-:Y:S01]  /*6690*/  ISETP.LE.AND P0, PT, R38, UR48, PT ;  /* 0x0000003026007c0c */ /* 0x000fe2000bf03270 */
[----:B------:R-:W-:Y:S01]  /*66a0*/  HFMA2.MMA R131, -RZ, RZ, 0, 0 ;  /* 0x00000000ff837435 */ /* 0x000fe200000001ff */
[C---:B------:R-:W-:Y:S01]  /*66b0*/  FMUL.FTZ R67, R201.reuse, R66 ;  /* 0x00000042c9437220 */ /* 0x040fe20000410000 */
[----:B------:R-:W-:Y:S01]  /*66c0*/  FFMA.FTZ R65, R201, R65, R236 ;  /* 0x00000041c9417223 */ /* 0x000fe200000100ec */
[----:B------:R-:W-:-:S02]  /*66d0*/  ISETP.NE.OR P0, PT, R167, RZ, P0 ;  /* 0x000000ffa700720c */ /* 0x000fc40000705670 */
[C---:B------:R-:W-:Y:S01]  /*66e0*/  FMUL.FTZ R67, R200.reuse, R67 ;  /* 0x00000043c8437220 */ /* 0x040fe20000410000 */
[----:B------:R-:W-:Y:S01]  /*66f0*/  FFMA.FTZ R65, R200, R65, R235 ;  /* 0x00000041c8417223 */ /* 0x000fe200000100eb */
[----:B-1----:R-:W-:Y:S02]  /*6700*/  MOV R130, 0x3f800000 ;  /* 0x3f80000000827802 */ /* 0x002fe40000000f00 */
[C---:B------:R-:W-:Y:S01]  /*6710*/  FMUL.FTZ R66, R198.reuse, R67 ;  /* 0x00000043c6427220 */ /* 0x040fe20000410000 */
[----:B------:R-:W-:-:S03]  /*6720*/  FFMA.FTZ R65, R198, R65, R199 ;  /* 0x00000041c6417223 */ /* 0x000fc600000100c7 */
[C---:B------:R-:W-:Y:S01]  /*6730*/  FMUL.FTZ R66, R231.reuse, R66 ;  /* 0x00000042e7427220 */ /* 0x040fe20000410000 */
[----:B------:R-:W-:-:S03]  /*6740*/  FFMA.FTZ R65, R231, R65, R232 ;  /* 0x00000041e7417223 */ /* 0x000fc600000100e8 */
[C---:B------:R-:W-:Y:S01]  /*6750*/  FMUL.FTZ R67, R197.reuse, R66 ;  /* 0x00000042c5437220 */ /* 0x040fe20000410000 */
[----:B------:R-:W-:Y:S01]  /*6760*/  FFMA.FTZ R65, R197, R65, R230 ;  /* 0x00000041c5417223 */ /* 0x000fe200000100e6 */
[----:B------:R-:W-:Y:S01]  /*6770*/  MOV R66, UR9 ;  /* 0x0000000900427c02 */ /* 0x000fe20008000f00 */
[----:B------:R-:W0:Y:S02]  /*6780*/  LDS R64, [R234+0x4234] ;  /* 0x00423400ea407984 */ /* 0x000e240000000800 */
[----:B------:R-:W-:Y:S02]  /*6790*/  FFMA.FTZ R65, R196, R65, R233 ;  /* 0x00000041c4417223 */ /* 0x000fe400000100e9 */
[----:B------:R-:W-:Y:S02]  /*67a0*/  @!P0 IMAD R66, R66, 0x8, R95 ;  /* 0x0000000842428824 */ /* 0x000fe400078e025f */
[----:B------:R-:W-:-:S03]  /*67b0*/  FFMA.FTZ R65, R195, R65, R228 ;  /* 0x00000041c3417223 */ /* 0x000fc600000100e4 */
[----:B------:R1:W2:Y:S01]  /*67c0*/  @!P0 LDS.64 R130, [R66+0x4f40] ;  /* 0x004f400042828984 */ /* 0x0002a20000000a00 */
        /* <DEDUP_REMOVED lines=8> */
[C---:B------:R-:W-:Y:S01]  /*6850*/  FMUL.FTZ R67, R193.reuse, R64 ;  /* 0x00000040c1437220 */ /* 0x040fe20000410000 */
[----:B------:R-:W-:Y:S02]  /*6860*/  FFMA.FTZ R64, R193, R65, R226 ;  /* 0x00000041c1407223 */ /* 0x000fe400000100e2 */
[C---:B------:R-:W-:Y:S01]  /*6870*/  FFMA.FTZ R190, R205.reuse, R191, R210 ;  /* 0x000000bfcdbe7223 */ /* 0x040fe200000100d2 */
[C---:B-----5:R-:W-:Y:S01]  /*6880*/  FMUL.FTZ R68, R206.reuse, R67 ;  /* 0x00000043ce447220 */ /* 0x060fe20000410000 */
[C---:B------:R-:W-:Y:S02]  /*6890*/  FFMA.FTZ R64, R206.reuse, R64, R227 ;  /* 0x00000040ce407223 */ /* 0x040fe400000100e3 */
        /* <DEDUP_REMOVED lines=60> */
.L_x_4890:
        /* <DEDUP_REMOVED lines=9> */
.L_x_4803:
[----:B------:R-:W-:Y:S05]  /*6cf0*/  WARPSYNC.ALL ;  /* 0x0000000000007948 */ /* 0x000fea0003800000 */
[----:B------:R-:W-:Y:S01]  /*6d00*/  BAR.SYNC.DEFER_BLOCKING 0x0 ;  /* 0x0000000000007b1d */ /* 0x000fe20000010000 */
[----:B------:R-:W-:Y:S01]  /*6d10*/  ISETP.NE.AND P6, PT, R173, RZ, PT ;  /* 0x000000ffad00720c */ /* 0x000fe20003fc5270 */
[----:B0-----:R-:W-:Y:S01]  /*6d20*/  IMAD.U32 R64, RZ, RZ, UR9 ;  /* 0x00000009ff407e24 */ /* 0x001fe2000f8e00ff */
[----:B------:R-:W-:Y:S01]  /*6d30*/  LEA.HI.SX32 R250, R150, R150, 0x1b ;  /* 0x0000009696fa7211 */ /* 0x000fe200078fdaff */
[----:B------:R-:W-:Y:S01]  /*6d40*/  FADD.FTZ R249, -R208, R219 ;  /* 0x000000dbd0f97221 */ /* 0x000fe20000010100 */
[----:B------:R-:W-:Y:S01]  /*6d50*/  FADD.FTZ R207, -R207, R218 ;  /* 0x000000dacfcf7221 */ /* 0x000fe20000010100 */
[----:B------:R-:W-:Y:S01]  /*6d60*/  FADD.FTZ R208, -R217, R192 ;  /* 0x000000c0d9d07221 */ /* 0x000fe20000010100 */
[-C--:B------:R-:W-:Y:S01]  /*6d70*/  LEA R250, R250, R95.reuse, 0x2 ;  /* 0x0000005ffafa7211 */ /* 0x080fe200078e10ff */
[----:B------:R-:W-:Y:S01]  /*6d80*/  FADD.FTZ R209, -R209, R191 ;  /* 0x000000bfd1d17221 */ /* 0x000fe20000010100 */
[----:B------:R-:W-:Y:S01]  /*6d90*/  FADD.FTZ R210, -R210, R190 ;  /* 0x000000bed2d27221 */ /* 0x000fe20000010100 */
[----:B------:R-:W-:Y:S01]  /*6da0*/  FADD.FTZ R211, -R211, R189 ;  /* 0x000000bdd3d37221 */ /* 0x000fe20000010100 */
[----:B------:R-:W-:Y:S01]  /*6db0*/  FADD.FTZ R212, -R212, R188 ;  /* 0x000000bcd4d47221 */ /* 0x000fe20000010100 */
[----:B------:R-:W-:Y:S01]  /*6dc0*/  FADD.FTZ R213, -R213, R187 ;  /* 0x000000bbd5d57221 */ /* 0x000fe20000010100 */
[----:B------:R-:W-:Y:S01]  /*6dd0*/  FADD.FTZ R214, -R214, R186 ;  /* 0x000000bad6d67221 */ /* 0x000fe20000010100 */
[----:B------:R-:W-:Y:S01]  /*6de0*/  @!P6 LEA R64, R64, R95, 0x3 ;  /* 0x0000005f4040e211 */ /* 0x000fe200078e18ff */
[----:B------:R-:W-:Y:S01]  /*6df0*/  FADD.FTZ R215, -R215, R185 ;  /* 0x000000b9d7d77221 */ /* 0x000fe20000010100 */
[----:B------:R-:W-:-:S02]  /*6e00*/  VIADD R244, R173, 0x380 ;  /* 0x00000380adf47836 */ /* 0x000fc40000000000 */
[----:B------:R-:W-:Y:S01]  /*6e10*/  FADD.FTZ R216, -R216, R184 ;  /* 0x000000b8d8d87221 */ /* 0x000fe20000010100 */
[----:B------:R-:W-:Y:S01]  /*6e20*/  IADD3 R240, R173, 0x300, RZ ;  /* 0x00000300adf07810 */ /* 0x000fe20007ffe0ff */
[----:B------:R-:W-:Y:S01]  /*6e30*/  FMUL.FTZ R187, R87, R187 ;  /* 0x000000bb57bb7220 */ /* 0x000fe20000410000 */
[C---:B------:R-:W-:Y:S01]  /*6e40*/  IADD3 R242, R173.reuse, 0x340, RZ ;  /* 0x00000340adf27810 */ /* 0x040fe20007ffe0ff */
[----:B------:R-:W-:Y:S01]  /*6e50*/  FMUL.FTZ R186, R86, R186 ;  /* 0x000000ba56ba7220 */ /* 0x000fe20000410000 */
[----:B------:R-:W-:Y:S01]  /*6e60*/  IADD3 R246, R173, 0x3c0, RZ ;  /* 0x000003c0adf67810 */ /* 0x000fe20007ffe0ff */
[----:B------:R-:W-:Y:S01]  /*6e70*/  FMUL.FTZ R191, R91, R191 ;  /* 0x000000bf5bbf7220 */ /* 0x000fe20000410000 */
[----:B------:R0:W2:Y:S01]  /*6e80*/  LDS R65, [R234+0x4444] ;  /* 0x00444400ea417984 */ /* 0x0000a20000000800 */
[-C--:B------:R-:W-:Y:S01]  /*6e90*/  LEA.HI.SX32 R244, R244, R173.reuse, 0x1b ;  /* 0x000000adf4f47211 */ /* 0x080fe200078fdaff */
[----:B------:R-:W-:Y:S01]  /*6ea0*/  FMUL.FTZ R184, R84, R184 ;  /* 0x000000b854b87220 */ /* 0x000fe20000410000 */
[-C--:B------:R-:W-:Y:S01]  /*6eb0*/  LEA.HI.SX32 R240, R240, R173.reuse, 0x1b ;  /* 0x000000adf0f07211 */ /* 0x080fe200078fdaff */
[----:B------:R3:W-:Y:S01]  /*6ec0*/  @!P6 STS.64 [R64+0x4f40], R130 ;  /* 0x004f40824000e388 */ /* 0x0007e20000000a00 */
[-C--:B------:R-:W-:Y:S01]  /*6ed0*/  LEA.HI.SX32 R242, R242, R173.reuse, 0x1b ;  /* 0x000000adf2f27211 */ /* 0x080fe200078fdaff */
[----:B------:R-:W-:Y:S01]  /*6ee0*/  USHF.R.S32.HI UR19, URZ, 0x1f, UR47 ;  /* 0x0000001f3f137899 */ /* 0x000fe2000801142f */
[----:B------:R-:W-:Y:S01]  /*6ef0*/  LEA.HI.SX32 R246, R246, R173, 0x1b ;  /* 0x000000adf6f67211 */ /* 0x000fe200078fdaff */
[----:B------:R-:W-:Y:S01]  /*6f00*/  FMUL.FTZ R190, R90, R190 ;  /* 0x000000be5abe7220 */ /* 0x000fe20000410000 */
[----:B0-----:R-:W-:Y:S01]  /*6f10*/  IADD3 R234, R173, 0x240, RZ ;  /* 0x00000240adea7810 */ /* 0x001fe20007ffe0ff */
[----:B------:R-:W-:Y:S01]  /*6f20*/  FMUL.FTZ R185, R85, R185 ;  /* 0x000000b955b97220 */ /* 0x000fe20000410000 */
[----:B------:R-:W-:Y:S01]  /*6f30*/  FADD.FTZ R178, -R178, R183 ;  /* 0x000000b7b2b27221 */ /* 0x000fe20000010100 */
[----:B------:R-:W-:Y:S01]  /*6f40*/  FMUL.FTZ R188, R88, R188 ;  /* 0x000000bc58bc7220 */ /* 0x000fe20000410000 */
[----:B------:R-:W-:Y:S01]  /*6f50*/  LEA.HI.SX32 R234, R234, R173, 0x1b ;  /* 0x000000adeaea7211 */ /* 0x000fe200078fdaff */
[----:B------:R-:W-:Y:S01]  /*6f60*/  FMUL.FTZ R189, R89, R189 ;  /* 0x000000bd59bd7220 */ /* 0x000fe20000410000 */
[----:B------:R-:W-:Y:S01]  /*6f70*/  FMUL.FTZ R192, R92, R192 ;  /* 0x000000c05cc07220 */ /* 0x000fe20000410000 */
[----:B------:R-:W-:Y:S01]  /*6f80*/  FADD.FTZ R177, -R177, R182 ;  /* 0x000000b6b1b17221 */ /* 0x000fe20000010100 */
[----:B------:R-:W-:Y:S01]  /*6f90*/  BSSY B0, `(.L_x_4805) ;  /* 0x00000cc000007945 */ /* 0x000fe20003800000 */
[----:B--2---:R-:W-:Y:S01]  /*6fa0*/  FFMA.FTZ R203, R65, R203, R238 ;  /* 0x000000cb41cb7223 */ /* 0x004fe200000100ee */
[----:B------:R-:W-:-:S03]  /*6fb0*/  IADD3 R238, R173, 0x2c0, RZ ;  /* 0x000002c0adee7810 */ /* 0x000fc60007ffe0ff */
[----:B------:R-:W-:Y:S01]  /*6fc0*/  FFMA.FTZ R202, R237, R203, R202 ;  /* 0x000000cbedca7223 */ /* 0x000fe200000100ca */
[----:B-1----:R-:W-:Y:S01]  /*6fd0*/  FMUL.FTZ R71, R203, R4 ;  /* 0x00000004cb477220 */ /* 0x002fe20000410000 */
[----:B------:R-:W-:Y:S02]  /*6fe0*/  LEA.HI.SX32 R238, R238, R173, 0x1b ;  /* 0x000000adeeee7211 */ /* 0x000fe400078fdaff */
[----:B------:R-:W-:Y:S01]  /*6ff0*/  FFMA.FTZ R201, R201, R202, R236 ;  /* 0x000000cac9c97223 */ /* 0x000fe200000100ec */
[----:B------:R-:W-:Y:S01]  /*7000*/  FMUL.FTZ R70, R202, R5 ;  /* 0x00000005ca467220 */ /* 0x000fe20000410000 */
[----:B------:R-:W-:Y:S02]  /*7010*/  VIADD R236, R173, 0x280 ;  /* 0x00000280adec7836 */ /* 0x000fe40000000000 */
[----:B------:R-:W-:Y:S01]  /*7020*/  FFMA.FTZ R200, R200, R201, R235 ;  /* 0x000000c9c8c87223 */ /* 0x000fe200000100eb */
[----:B------:R-:W-:Y:S02]  /*7030*/  FMUL.FTZ R69, R201, R6 ;  /* 0x00000006c9457220 */ /* 0x000fe40000410000 */
[----:B------:R-:W-:Y:S01]  /*7040*/  LEA.HI.SX32 R236, R236, R173, 0x1b ;  /* 0x000000adecec7211 */ /* 0x000fe200078fdaff */
[----:B------:R-:W-:Y:S01]  /*7050*/  FFMA.FTZ R199, R198, R200, R199 ;  /* 0x000000c8c6c77223 */ /* 0x000fe200000100c7 */
[----:B------:R-:W-:-:S03]  /*7060*/  FMUL.FTZ R65, R114, R69 ;  /* 0x0000004572417220 */ /* 0x000fc60000410000 */
[----:B------:R-:W-:Y:S01]  /*7070*/  FFMA.FTZ R198, R231, R199, R232 ;  /* 0x000000c7e7c67223 */ /* 0x000fe200000100e8 */
[----:B------:R-:W-:Y:S01]  /*7080*/  FMUL.FTZ R251, R199, R8 ;  /* 0x00000008c7fb7220 */ /* 0x000fe20000410000 */
[----:B------:R-:W-:Y:S01]  /*7090*/  STS [R250+0x2134], R65 ;  /* 0x00213441fa007388 */ /* 0x000fe20000000800 */
[----:B------:R-:W-:Y:S01]  /*70a0*/  IADD3 R232, R173, 0x200, RZ ;  /* 0x00000200ade87810 */ /* 0x000fe20007ffe0ff */
[----:B------:R-:W-:Y:S01]  /*70b0*/  FFMA.FTZ R197, R197, R198, R230 ;  /* 0x000000c6c5c57223 */ /* 0x000fe200000100e6 */
[----:B------:R-:W-:Y:S01]  /*70c0*/  FMUL.FTZ R67, R116, R251 ;  /* 0x000000fb74437220 */ /* 0x000fe20000410000 */
[----:B------:R-:W-:Y:S01]  /*70d0*/  FMUL.FTZ R252, R198, R9 ;  /* 0x00000009c6fc7220 */ /* 0x000fe20000410000 */
[----:B------:R-:W-:Y:S01]  /*70e0*/  IADD3 R230, R173, 0x1c0, RZ ;  /* 0x000001c0ade67810 */ /* 0x000fe20007ffe0ff */
[----:B------:R-:W-:Y:S01]  /*70f0*/  FFMA.FTZ R196, R196, R197, R233 ;  /* 0x000000c5c4c47223 */ /* 0x000fe200000100e9 */
[----:B---3--:R-:W-:Y:S01]  /*7100*/  FMUL.FTZ R64, R197, R10 ;  /* 0x0000000ac5407220 */ /* 0x008fe20000410000 */
[----:B------:R-:W-:Y:S01]  /*7110*/  STS [R250+0x212c], R67 ;  /* 0x00212c43fa007388 */ /* 0x000fe20000000800 */
[----:B------:R-:W-:Y:S01]  /*7120*/  LEA.HI.SX32 R230, R230, R173, 0x1b ;  /* 0x000000ade6e67211 */ /* 0x000fe200078fdaff */
[----:B------:R-:W-:Y:S01]  /*7130*/  FFMA.FTZ R195, R195, R196, R228 ;  /* 0x000000c4c3c37223 */ /* 0x000fe200000100e4 */
[----:B------:R-:W-:Y:S01]  /*7140*/  FMUL.FTZ R228, R196, R11 ;  /* 0x0000000bc4e47220 */ /* 0x000fe20000410000 */
[----:B------:R-:W-:-:S02]  /*7150*/  LEA.HI.SX32 R232, R232, R173, 0x1b ;  /* 0x000000ade8e87211 */ /* 0x000fc400078fdaff */
[----:B------:R-:W-:Y:S01]  /*7160*/  FFMA.FTZ R194, R194, R195, R229 ;  /* 0x000000c3c2c27223 */ /* 0x000fe200000100e5 */
[----:B------:R-:W-:Y:S01]  /*7170*/  FMUL.FTZ R229, R112, R71 ;  /* 0x0000004770e57220 */ /* 0x000fe20000410000 */
[----:B------:R-:W-:Y:S02]  /*7180*/  FMUL.FTZ R233, R119, R228 ;  /* 0x000000e477e97220 */ /* 0x000fe40000410000 */
[----:B------:R-:W-:Y:S01]  /*7190*/  FFMA.FTZ R193, R193, R194, R226 ;  /* 0x000000c2c1c17223 */ /* 0x000fe200000100e2 */
[----:B------:R-:W-:Y:S01]  /*71a0*/  FMUL.FTZ R226, R194, R13 ;  /* 0x0000000dc2e27220 */ /* 0x000fe20000410000 */
[----:B------:R0:W-:Y:S02]  /*71b0*/  STS [R250+0x213c], R229 ;  /* 0x00213ce5fa007388 */ /* 0x0001e40000000800 */
[----:B------:R-:W-:Y:S01]  /*71c0*/  FFMA.FTZ R68, R206, R193, R227 ;  /* 0x000000c1ce447223 */ /* 0x000fe200000100e3 */
[----:B------:R-:W-:Y:S01]  /*71d0*/  FMUL.FTZ R227, R113, R70 ;  /* 0x0000004671e37220 */ /* 0x000fe20000410000 */
[----:B------:R-:W-:Y:S02]  /*71e0*/  STS [R250+0x2120], R233 ;  /* 0x002120e9fa007388 */ /* 0x000fe40000000800 */
[----:B------:R-:W-:Y:S01]  /*71f0*/  FFMA.FTZ R206, R205, R68, R224 ;  /* 0x00000044cdce7223 */ /* 0x000fe200000100e0 */
[----:B------:R-:W-:Y:S01]  /*7200*/  FMUL.FTZ R224, R68, R15 ;  /* 0x0000000f44e07220 */ /* 0x000fe20000410000 */
[----:B------:R-:W-:Y:S01]  /*7210*/  FMUL.FTZ R205, R200, R7 ;  /* 0x00000007c8cd7220 */ /* 0x000fe20000410000 */
[----:B------:R-:W-:Y:S01]  /*7220*/  STS [R250+0x2138], R227 ;  /* 0x002138e3fa007388 */ /* 0x000fe20000000800 */
[----:B------:R-:W-:Y:S01]  /*7230*/  FFMA.FTZ R204, R204, R206, R225 ;  /* 0x000000cecccc7223 */ /* 0x000fe200000100e1 */
[----:B------:R-:W-:Y:S01]  /*7240*/  FMUL.FTZ R217, R206, R16 ;  /* 0x00000010ced97220 */ /* 0x000fe20000410000 */
[----:B------:R-:W-:Y:S01]  /*7250*/  FMUL.FTZ R225, R115, R205 ;  /* 0x000000cd73e17220 */ /* 0x000fe20000410000 */
[----:B0-----:R-:W-:Y:S01]  /*7260*/  FMUL.FTZ R229, R195, R12 ;  /* 0x0000000cc3e57220 */ /* 0x001fe20000410000 */
[----:B------:R-:W-:Y:S01]  /*7270*/  FFMA.FTZ R131, R222, R204, R223 ;  /* 0x000000ccde837223 */ /* 0x000fe200000100df */
[----:B------:R-:W-:Y:S01]  /*7280*/  FMUL.FTZ R222, R204, R17 ;  /* 0x00000011ccde7220 */ /* 0x000fe20000410000 */
[----:B------:R-:W-:Y:S01]  /*7290*/  FMUL.FTZ R223, R117, R252 ;  /* 0x000000fc75df7220 */ /* 0x000fe20000410000 */
[----:B------:R0:W-:Y:S01]  /*72a0*/  STS [R250+0x2130], R225 ;  /* 0x002130e1fa007388 */ /* 0x0001e20000000800 */
[----:B------:R-:W-:Y:S01]  /*72b0*/  FFMA.FTZ R130, R220, R131, R221 ;  /* 0x00000083dc827223 */ /* 0x000fe200000100dd */
[----:B------:R-:W-:Y:S01]  /*72c0*/  FMUL.FTZ R65, R131, R18 ;  /* 0x0000001283417220 */ /* 0x000fe20000410000 */
[----:B------:R-:W-:Y:S01]  /*72d0*/  FMUL.FTZ R221, R118, R64 ;  /* 0x0000004076dd7220 */ /* 0x000fe20000410000 */
[----:B------:R1:W-:Y:S01]  /*72e0*/  STS [R250+0x2128], R223 ;  /* 0x002128dffa007388 */ /* 0x0003e20000000800 */
[----:B------:R-:W-:Y:S01]  /*72f0*/  FMUL.FTZ R66, R130, R19 ;  /* 0x0000001382427220 */ /* 0x000fe20000410000 */
[----:B------:R-:W-:-:S02]  /*7300*/  FMUL.FTZ R231, R120, R229 ;  /* 0x000000e578e77220 */ /* 0x000fc40000410000 */
[----:B------:R2:W-:Y:S01]  /*7310*/  STS [R250+0x2124], R221 ;  /* 0x002124ddfa007388 */ /* 0x0005e20000000800 */
[----:B------:R-:W-:Y:S01]  /*7320*/  FFMA.FTZ R220, R249, R66, RZ ;  /* 0x00000042f9dc7223 */ /* 0x000fe200000100ff */
[----:B0-----:R-:W-:Y:S02]  /*7330*/  FMUL.FTZ R225, R123, R224 ;  /* 0x000000e07be17220 */ /* 0x001fe40000410000 */
[----:B------:R0:W-:Y:S01]  /*7340*/  STS [R250+0x211c], R231 ;  /* 0x00211ce7fa007388 */ /* 0x0001e20000000800 */
[----:B------:R-:W-:Y:S01]  /*7350*/  FFMA.FTZ R67, R207, R65, R220 ;  /* 0x00000041cf437223 */ /* 0x000fe200000100dc */
[----:B-1----:R-:W-:Y:S02]  /*7360*/  FMUL.FTZ R223, R121, R226 ;  /* 0x000000e279df7220 */ /* 0x002fe40000410000 */
[----:B------:R1:W-:Y:S01]  /*7370*/  STS [R250+0x2110], R225 ;  /* 0x002110e1fa007388 */ /* 0x0003e20000000800 */
[----:B------:R-:W-:Y:S01]  /*7380*/  FFMA.FTZ R220, R208, R222, R67 ;  /* 0x000000ded0dc7223 */ /* 0x000fe20000010043 */
[----:B--2---:R-:W-:-:S02]  /*7390*/  FMUL.FTZ R221, R193, R14 ;  /* 0x0000000ec1dd7220 */ /* 0x004fc40000410000 */
[----:B------:R2:W-:Y:S01]  /*73a0*/  STS [R250+0x2118], R223 ;  /* 0x002118dffa007388 */ /* 0x0005e20000000800 */
[----:B------:R-:W-:Y:S01]  /*73b0*/  FFMA.FTZ R67, R209, R217, R220 ;  /* 0x000000d9d1437223 */ /* 0x000fe200000100dc */
[----:B------:R-:W-:Y:S01]  /*73c0*/  FMUL.FTZ R227, R122, R221 ;  /* 0x000000dd7ae37220 */ /* 0x000fe20000410000 */
[----:B0-----:R-:W-:Y:S02]  /*73d0*/  IMAD R231, R244, 0x4, R95 ;  /* 0x00000004f4e77824 */ /* 0x001fe400078e025f */
[----:B------:R-:W-:Y:S01]  /*73e0*/  FFMA.FTZ R220, R210, R224, R67 ;  /* 0x000000e0d2dc7223 */ /* 0x000fe20000010043 */
[----:B------:R-:W-:Y:S01]  /*73f0*/  IADD3 R224, R173, 0x100, RZ ;  /* 0x00000100ade07810 */ /* 0x000fe20007ffe0ff */
[----:B------:R0:W-:Y:S01]  /*7400*/  STS [R250+0x2114], R227 ;  /* 0x002114e3fa007388 */ /* 0x0001e20000000800 */
[----:B-1----:R-:W-:Y:S01]  /*7410*/  LEA R225, R232, R95, 0x2 ;  /* 0x0000005fe8e17211 */ /* 0x002fe200078e10ff */
[----:B------:R-:W-:Y:S01]  /*7420*/  FFMA.FTZ R67, R211, R221, R220 ;  /* 0x000000ddd3437223 */ /* 0x000fe200000100dc */
[----:B--2---:R-:W-:Y:S01]  /*7430*/  FMUL.FTZ R223, R125, R222 ;  /* 0x000000de7ddf7220 */ /* 0x004fe20000410000 */
[----:B------:R-:W-:Y:S01]  /*7440*/  FMUL.FTZ R221, R128, R65 ;  /* 0x0000004180dd7220 */ /* 0x000fe20000410000 */
[----:B------:R-:W-:Y:S01]  /*7450*/  IADD3 R222, R173, 0xc0, RZ ;  /* 0x000000c0adde7810 */ /* 0x000fe20007ffe0ff */
[----:B------:R-:W-:Y:S01]  /*7460*/  FFMA.FTZ R226, R212, R226, R67 ;  /* 0x000000e2d4e27223 */ /* 0x000fe20000010043 */
[----:B------:R-:W-:Y:S01]  /*7470*/  FMUL.FTZ R67, R124, R217 ;  /* 0x000000d97c437220 */ /* 0x000fe20000410000 */
[----:B------:R-:W-:Y:S01]  /*7480*/  FMUL.FTZ R217, R129, R66 ;  /* 0x0000004281d97220 */ /* 0x000fe20000410000 */
[----:B------:R-:W-:Y:S01]  /*7490*/  STS [R250+0x2108], R223 ;  /* 0x002108dffa007388 */ /* 0x000fe20000000800 */
[----:B------:R-:W-:Y:S01]  /*74a0*/  FFMA.FTZ R229, R213, R229, R226 ;  /* 0x000000e5d5e57223 */ /* 0x000fe200000100e2 */
[C---:B------:R-:W-:Y:S01]  /*74b0*/  IADD3 R226, R173.reuse, 0x140, RZ ;  /* 0x00000140ade27810 */ /* 0x040fe20007ffe0ff */
[----:B0-----:R-:W-:Y:S01]  /*74c0*/  IMAD R227, R236, 0x4, R95 ;  /* 0x00000004ece37824 */ /* 0x001fe200078e025f */
[----:B------:R0:W-:Y:S01]  /*74d0*/  STS [R250+0x210c], R67 ;  /* 0x00210c43fa007388 */ /* 0x0001e20000000800 */
[----:B------:R-:W-:Y:S01]  /*74e0*/  FFMA.FTZ R228, R214, R228, R229 ;  /* 0x000000e4d6e47223 */ /* 0x000fe200000100e5 */
[----:B------:R-:W-:-:S02]  /*74f0*/  IADD3 R66, R173, 0x40, RZ ;  /* 0x00000040ad427810 */ /* 0x000fc40007ffe0ff */
[----:B------:R1:W-:Y:S01]  /*7500*/  STS [R250+0x2104], R221 ;  /* 0x002104ddfa007388 */ /* 0x0003e20000000800 */
[----:B------:R-:W-:Y:S01]  /*7510*/  FFMA.FTZ R65, R215, R64, R228 ;  /* 0x00000040d7417223 */ /* 0x000fe200000100e4 */
[----:B------:R-:W-:Y:S01]  /*7520*/  VIADD R228, R173, 0x180 ;  /* 0x00000180ade47836 */ /* 0x000fe20000000000 */
[-C--:B------:R-:W-:Y:S01]  /*7530*/  LEA.HI.SX32 R222, R222, R173.reuse, 0x1b ;  /* 0x000000addede7211 */ /* 0x080fe200078fdaff */
[----:B------:R2:W-:Y:S01]  /*7540*/  STS [R250+0x2100], R217 ;  /* 0x002100d9fa007388 */ /* 0x0005e20000000800 */
[-C--:B------:R-:W-:Y:S01]  /*7550*/  LEA.HI.SX32 R224, R224, R173.reuse, 0x1b ;  /* 0x000000ade0e07211 */ /* 0x080fe200078fdaff */
[----:B0-----:R-:W-:Y:S01]  /*7560*/  FMUL.FTZ R67, R93, R218 ;  /* 0x000000da5d437220 */ /* 0x001fe20000410000 */
[C---:B------:R-:W-:Y:S01]  /*7570*/  VIADD R218, R173.reuse, 0x80 ;  /* 0x00000080adda7836 */ /* 0x040fe20000000000 */
[----:B------:R-:W-:Y:S01]  /*7580*/  BAR.SYNC.DEFER_BLOCKING 0x0 ;  /* 0x0000000000007b1d */ /* 0x000fe20000010000 */
[-C--:B------:R-:W-:Y:S01]  /*7590*/  LEA.HI.SX32 R228, R228, R173.reuse, 0x1b ;  /* 0x000000ade4e47211 */ /* 0x080fe200078fdaff */
[----:B------:R-:W-:Y:S01]  /*75a0*/  FFMA.FTZ R252, R216, R252, R65 ;  /* 0x000000fcd8fc7223 */ /* 0x000fe20000010041 */
[----:B------:R-:W-:Y:S01]  /*75b0*/  LEA.HI.SX32 R226, R226, R173, 0x1b ;  /* 0x000000ade2e27211 */ /* 0x000fe200078fdaff */
[----:B------:R-:W-:Y:S01]  /*75c0*/  FMUL.FTZ R65, R94, R219 ;  /* 0x000000db5e417220 */ /* 0x000fe20000410000 */
[-C--:B------:R-:W-:Y:S01]  /*75d0*/  LEA.HI.SX32 R220, R218, R173.reuse, 0x1b ;  /* 0x000000addadc7211 */ /* 0x080fe200078fdaff */
[--C-:B------:R-:W-:Y:S01]  /*75e0*/  IMAD R223, R228, 0x4, R95.reuse ;  /* 0x00000004e4df7824 */ /* 0x100fe200078e025f */
[----:B------:R-:W-:Y:S01]  /*75f0*/  LEA.HI.SX32 R64, R173, R173, 0x1b ;  /* 0x000000adad407211 */ /* 0x000fe200078fdaff */
[----:B------:R-:W-:Y:S01]  /*7600*/  FFMA.FTZ R252, R178, R251, R252 ;  /* 0x000000fbb2fc7223 */ /* 0x000fe200000100fc */
[----:B------:R-:W-:Y:S01]  /*7610*/  LEA.HI.SX32 R66, R66, R173, 0x1b ;  /* 0x000000ad42427211 */ /* 0x000fe200078fdaff */
[----:B------:R-:W-:Y:S01]  /*7620*/  IMAD R219, R220, 0x4, R95 ;  /* 0x00000004dcdb7824 */ /* 0x000fe200078e025f */
[----:B------:R-:W-:-:S02]  /*7630*/  LEA R220, R222, R95, 0x2 ;  /* 0x0000005fdedc7211 */ /* 0x000fc400078e10ff */
[-C--:B-1----:R-:W-:Y:S02]  /*7640*/  LEA R221, R224, R95.reuse, 0x2 ;  /* 0x0000005fe0dd7211 */ /* 0x082fe400078e10ff */
[-C--:B------:R-:W-:Y:S02]  /*7650*/  LEA R222, R226, R95.reuse, 0x2 ;  /* 0x0000005fe2de7211 */ /* 0x080fe400078e10ff */
[-C--:B------:R-:W-:Y:S02]  /*7660*/  LEA R224, R230, R95.reuse, 0x2 ;  /* 0x0000005fe6e07211 */ /* 0x080fe400078e10ff */
[-C--:B--2---:R-:W-:Y:S02]  /*7670*/  LEA R217, R64, R95.reuse, 0x2 ;  /* 0x0000005f40d97211 */ /* 0x084fe400078e10ff */
[-C--:B------:R-:W-:Y:S02]  /*7680*/  LEA R218, R66, R95.reuse, 0x2 ;  /* 0x0000005f42da7211 */ /* 0x080fe400078e10ff */
[-C--:B------:R-:W-:Y:S01]  /*7690*/  LEA R226, R234, R95.reuse, 0x2 ;  /* 0x0000005feae27211 */ /* 0x080fe200078e10ff */
[----:B------:R-:W0:Y:S01]  /*76a0*/  LDS R233, [R217+0x2100] ;  /* 0x00210000d9e97984 */ /* 0x000e220000000800 */
[----:B------:R-:W-:-:S02]  /*76b0*/  LEA R228, R238, R95, 0x2 ;  /* 0x0000005feee47211 */ /* 0x000fc400078e10ff */
[-C--:B------:R-:W-:Y:S01]  /*76c0*/  LEA R229, R240, R95.reuse, 0x2 ;  /* 0x0000005ff0e57211 */ /* 0x080fe200078e10ff */
[----:B------:R-:W1:Y:S01]  /*76d0*/  LDS R234, [R218+0x2200] ;  /* 0x00220000daea7984 */ /* 0x000e620000000800 */
[-C--:B------:R-:W-:Y:S02]  /*76e0*/  LEA R230, R242, R95.reuse, 0x2 ;  /* 0x0000005ff2e67211 */ /* 0x080fe400078e10ff */
[----:B------:R-:W-:Y:S01]  /*76f0*/  LEA R232, R246, R95, 0x2 ;  /* 0x0000005ff6e87211 */ /* 0x000fe200078e10ff */
        /* <DEDUP_REMOVED lines=17> */
[----:B-----5:R-:W5:Y:S03]  /*7810*/  LDC.64 R64, c[0x0][0x348] ;  /* 0x0000d200ff407b82 */ /* 0x020f660000000a00 */
[----:B------:R3:W-:Y:S04]  /*7820*/  STS [R250+0x31a0], R186 ;  /* 0x0031a0bafa007388 */ /* 0x0007e80000000800 */
[----:B------:R4:W-:Y:S01]  /*7830*/  STS [R250+0x318c], R191 ;  /* 0x00318cbffa007388 */ /* 0x0009e20000000800 */
[----:B-1----:R-:W1:Y:S01]  /*7840*/  LDC.64 R66, c[0x0][0x368] ;  /* 0x0000da00ff427b82 */ /* 0x002e620000000a00 */
[----:B--2---:R-:W-:-:S02]  /*7850*/  FMUL.FTZ R187, R82, R182 ;  /* 0x000000b652bb7220 */ /* 0x004fc40000410000 */
[----:B------:R-:W-:Y:S01]  /*7860*/  STS [R250+0x31a8], R184 ;  /* 0x0031a8b8fa007388 */ /* 0x000fe20000000800 */
[----:B---3--:R-:W-:-:S03]  /*7870*/  FMUL.FTZ R186, R80, R180 ;  /* 0x000000b450ba7220 */ /* 0x008fc60000410000 */
[----:B------:R2:W-:Y:S01]  /*7880*/  STS [R250+0x31b0], R187 ;  /* 0x0031b0bbfa007388 */ /* 0x0005e20000000800 */
[----:B----4-:R-:W-:Y:S01]  /*7890*/  FMUL.FTZ R191, R83, R183 ;  /* 0x000000b753bf7220 */ /* 0x010fe20000410000 */
[----:B------:R-:W-:Y:S02]  /*78a0*/  SHF.R.S32.HI R183, RZ, 0x1f, R176 ;  /* 0x0000001fffb77819 */ /* 0x000fe400000114b0 */
[----:B------:R3:W-:Y:S04]  /*78b0*/  STS [R250+0x31b8], R186 ;  /* 0x0031b8bafa007388 */ /* 0x0007e80000000800 */
[----:B------:R1:W-:Y:S01]  /*78c0*/  STS [R250+0x3190], R190 ;  /* 0x003190befa007388 */ /* 0x0003e20000000800 */
[----:B--2---:R-:W-:Y:S01]  /*78d0*/  HFMA2.MMA R187, -RZ, RZ, 0, 0 ;  /* 0x00000000ffbb7435 */ /* 0x004fe200000001ff */
[----:B-----5:R-:W-:-:S02]  /*78e0*/  IMAD R184, R64, UR19, RZ ;  /* 0x0000001340b87c24 */ /* 0x020fc4000f8e02ff */
[----:B------:R2:W-:Y:S01]  /*78f0*/  STS [R250+0x31ac], R191 ;  /* 0x0031acbffa007388 */ /* 0x0005e20000000800 */
[----:B---3--:R-:W-:-:S03]  /*7900*/  MOV R186, R173 ;  /* 0x000000ad00ba7202 */ /* 0x008fc60000000f00 */
[----:B------:R3:W-:Y:S01]  /*7910*/  STS [R250+0x31a4], R185 ;  /* 0x0031a4b9fa007388 */ /* 0x0007e20000000800 */
[----:B-1----:R-:W-:Y:S01]  /*7920*/  IMAD R190, R66, UR19, RZ ;  /* 0x0000001342be7c24 */ /* 0x002fe2000f8e02ff */
[----:B------:R-:W-:Y:S02]  /*7930*/  ULEA UR19, UR48, 0xfffffc00, 0xa ;  /* 0xfffffc0030137891 */ /* 0x000fe4000f8e503f */
[----:B------:R1:W-:Y:S01]  /*7940*/  STS [R250+0x3198], R188 ;  /* 0x003198bcfa007388 */ /* 0x0003e20000000800 */
[----:B--2---:R-:W-:Y:S01]  /*7950*/  IMAD R191, R65, UR47, R184 ;  /* 0x0000002f41bf7c24 */ /* 0x004fe2000f8e02b8 */
[----:B------:R-:W-:Y:S01]  /*7960*/  USHF.R.S32.HI UR54, URZ, 0x1f, UR19 ;  /* 0x0000001f3f367899 */ /* 0x000fe20008011413 */
[----:B------:R-:W-:Y:S01]  /*7970*/  IMAD R67, R67, UR47, R190 ;  /* 0x0000002f43437c24 */ /* 0x000fe2000f8e02be */
[----:B------:R-:W-:Y:S01]  /*7980*/  MOV R190, UR19 ;  /* 0x0000001300be7c02 */ /* 0x000fe20008000f00 */
[----:B---3--:R-:W-:Y:S01]  /*7990*/  IMAD.WIDE.U32 R184, R64, UR47, R186 ;  /* 0x0000002f40b87c25 */ /* 0x008fe2000f8e00ba */
[----:B------:R2:W-:Y:S02]  /*79a0*/  STS [R250+0x3194], R189 ;  /* 0x003194bdfa007388 */ /* 0x0005e40000000800 */
[----:B------:R-:W-:Y:S01]  /*79b0*/  IADD3 R190, -R190, UR53, -R173 ;  /* 0x00000035bebe7c10 */ /* 0x000fe2000fffe9ad */
[----:B------:R-:W-:-:S04]  /*79c0*/  IMAD.WIDE.U32 R64, R66, UR47, R186 ;  /* 0x0000002f42407c25 */ /* 0x000fc8000f8e00ba */
[----:B-1----:R-:W-:Y:S01]  /*79d0*/  FMUL.FTZ R188, R79, R179 ;  /* 0x000000b34fbc7220 */ /* 0x002fe20000410000 */
[----:B------:R-:W-:Y:S01]  /*79e0*/  STS [R250+0x3188], R192 ;  /* 0x003188c0fa007388 */ /* 0x000fe20000000800 */
[----:B------:R-:W-:Y:S01]  /*79f0*/  ISETP.GE.AND P0, PT, R190, 0x1, PT ;  /* 0x00000001be00780c */ /* 0x000fe20003f06270 */
[----:B------:R-:W-:Y:S01]  /*7a00*/  IMAD.IADD R185, R185, 0x1, R191 ;  /* 0x00000001b9b97824 */ /* 0x000fe200078e02bf */
[----:B------:R-:W-:Y:S01]  /*7a10*/  IADD3 R65, R65, R67, RZ ;  /* 0x0000004341417210 */ /* 0x000fe20007ffe0ff */
[----:B------:R-:W-:Y:S02]  /*7a20*/  IMAD R67, R183, UR42, RZ ;  /* 0x0000002ab7437c24 */ /* 0x000fe4000f8e02ff */
[----:B--2---:R-:W-:Y:S01]  /*7a30*/  FMUL.FTZ R189, R81, R181 ;  /* 0x000000b551bd7220 */ /* 0x004fe20000410000 */
[C---:B------:R-:W-:Y:S01]  /*7a40*/  IMAD.WIDE.U32 R186, R176.reuse, UR42, R184 ;  /* 0x0000002ab0ba7c25 */ /* 0x040fe2000f8e00b8 */
[----:B------:R1:W-:Y:S03]  /*7a50*/  STS [R250+0x31bc], R188 ;  /* 0x0031bcbcfa007388 */ /* 0x0003e60000000800 */
[C---:B------:R-:W-:Y:S01]  /*7a60*/  IMAD R67, R176.reuse, UR43, R67 ;  /* 0x0000002bb0437c24 */ /* 0x040fe2000f8e0243 */
[----:B------:R2:W-:Y:S01]  /*7a70*/  STS [R250+0x31b4], R189 ;  /* 0x0031b4bdfa007388 */ /* 0x0005e20000000800 */
[----:B------:R-:W-:-:S02]  /*7a80*/  IMAD.WIDE.U32 R184, R176, UR44, R64 ;  /* 0x0000002cb0b87c25 */ /* 0x000fc4000f8e0040 */
[----:B------:R-:W3:Y:S01]  /*7a90*/  LDC.64 R64, c[0x0][0x360] ;  /* 0x0000d800ff407b82 */ /* 0x000ee20000000a00 */
[----:B------:R-:W-:Y:S01]  /*7aa0*/  IADD3 R191, R187, R67, RZ ;  /* 0x00000043bbbf7210 */ /* 0x000fe20007ffe0ff */
[----:B------:R-:W-:-:S06]  /*7ab0*/  IMAD R183, R183, UR44, RZ ;  /* 0x0000002cb7b77c24 */ /* 0x000fcc000f8e02ff */
[----:B------:R-:W-:Y:S01]  /*7ac0*/  BAR.SYNC.DEFER_BLOCKING 0x0 ;  /* 0x0000000000007b1d */ /* 0x000fe20000010000 */
[----:B-1----:R-:W-:Y:S01]  /*7ad0*/  IADD3 R188, P1, R186, UR19, RZ ;  /* 0x00000013babc7c10 */ /* 0x002fe2000ff3e0ff */
[----:B------:R-:W-:Y:S01]  /*7ae0*/  IMAD R183, R176, UR45, R183 ;  /* 0x0000002db0b77c24 */ /* 0x000fe2000f8e02b7 */
[----:B------:R-:W-:-:S05]  /*7af0*/  IADD3 R182, P2, R184, UR19, RZ ;  /* 0x00000013b8b67c10 */ /* 0x000fca000ff5e0ff */
[----:B------:R-:W1:Y:S01]  /*7b00*/  LDC.64 R66, c[0x0][0x380] ;  /* 0x0000e000ff427b82 */ /* 0x000e620000000a00 */
[----:B------:R-:W-:Y:S01]  /*7b10*/  IMAD.IADD R192, R185, 0x1, R183 ;  /* 0x00000001b9c07824 */ /* 0x000fe200078e02b7 */
[----:B--2---:R-:W-:-:S04]  /*7b20*/  IADD3.X R189, R191, UR54, RZ, P1, !PT ;  /* 0x00000036bfbd7c10 */ /* 0x004fc80008ffe4ff */
[----:B------:R-:W-:Y:S01]  /*7b30*/  IADD3.X R183, R192, UR54, RZ, P2, !PT ;  /* 0x00000036c0b77c10 */ /* 0x000fe200097fe4ff */
[----:B0-----:R-:W-:Y:S06]  /*7b40*/  @!P0 BRA `(.L_x_4806) ;  /* 0x0000000000408947 */ /* 0x001fec0003800000 */
[----:B------:R-:W0:Y:S01]  /*7b50*/  LDS R217, [R217+0x3180] ;  /* 0x00318000d9d97984 */ /* 0x000e220000000800 */
[----:B------:R-:W-:Y:S02]  /*7b60*/  USHF.R.S32.HI UR19, URZ, 0x1f, UR9 ;  /* 0x0000001f3f137899 */ /* 0x000fe40008011409 */
[----:B---3--:R-:W-:-:S04]  /*7b70*/  IMAD.WIDE.U32 R188, R64, UR9, R188 ;  /* 0x0000000940bc7c25 */ /* 0x008fc8000f8e00bc */
[----:B------:R-:W-:-:S04]  /*7b80*/  IMAD R250, R64, UR19, RZ ;  /* 0x0000001340fa7c24 */ /* 0x000fc8000f8e02ff */
[----:B------:R-:W-:Y:S01]  /*7b90*/  IMAD R251, R65, UR9, R250 ;  /* 0x0000000941fb7c24 */ /* 0x000fe2000f8e02fa */
[----:B------:R-:W-:-:S04]  /*7ba0*/  LEA R250, P0, R188, UR30, 0x2 ;  /* 0x0000001ebcfa7c11 */ /* 0x000fc8000f8010ff */
[----:B------:R-:W-:-:S04]  /*7bb0*/  IADD3 R189, R189, R251, RZ ;  /* 0x000000fbbdbd7210 */ /* 0x000fc80007ffe0ff */
        /* <DEDUP_REMOVED lines=8> */
[----:B0-----:R2:W-:Y:S02]  /*7c40*/  REDG.E.ADD.F32.FTZ.RN.STRONG.GPU desc[UR28][R188.64], R217 ;  /* 0x000000d9bc0079a6 */ /* 0x0015e4000c10f39c */
.L_x_4806:
[----:B------:R-:W-:Y:S05]  /*7c50*/  BSYNC B0 ;  /* 0x0000000000007941 */ /* 0x000fea0003800000 */
.L_x_4805:
[----:B------:R-:W0:Y:S01]  /*7c60*/  LDS R218, [R218+0x3280] ;  /* 0x00328000dada7984 */ /* 0x000e220000000800 */
[C---:B------:R-:W-:Y:S01]  /*7c70*/  LEA R182, P0, R186.reuse, UR30, 0x2 ;  /* 0x0000001ebab67c11 */ /* 0x040fe2000f8010ff */
[----:B------:R-:W-:Y:S01]  /*7c80*/  USHF.L.U64.HI UR19, UR8, 0x2, UR7 ;  /* 0x0000000208137899 */ /* 0x000fe20008010207 */
[----:B------:R-:W-:Y:S01]  /*7c90*/  BSSY B0, `(.L_x_4807) ;  /* 0x0000015000007945 */ /* 0x000fe20003800000 */
[----:B------:R-:W-:Y:S01]  /*7ca0*/  USHF.L.U32 UR55, UR8, 0x2, URZ ;  /* 0x0000000208377899 */ /* 0x000fe2000800063f */
[----:B------:R-:W-:Y:S02]  /*7cb0*/  LEA.HI.X R183, R186, UR31, R191, 0x2, P0 ;  /* 0x0000001fbab77c11 */ /* 0x000fe400080f14bf */
[----:B------:R-:W-:-:S04]  /*7cc0*/  LEA R186, P0, R184, UR32, 0x2 ;  /* 0x00000020b8ba7c11 */ /* 0x000fc8000f8010ff */
[----:B------:R-:W-:Y:S01]  /*7cd0*/  LEA.HI.X R187, R184, UR33, R192, 0x2, P0 ;  /* 0x00000021b8bb7c11 */ /* 0x000fe200080f14c0 */
[----:B---3--:R-:W-:Y:S01]  /*7ce0*/  IMAD R192, R64, UR19, RZ ;  /* 0x0000001340c07c24 */ /* 0x008fe2000f8e02ff */
[----:B------:R-:W-:Y:S02]  /*7cf0*/  ISETP.GE.AND P0, PT, R190, 0x41, PT ;  /* 0x00000041be00780c */ /* 0x000fe40003f06270 */
[----:B------:R-:W-:Y:S01]  /*7d00*/  IADD3 R184, -R38, UR6, RZ ;  /* 0x0000000626b87c10 */ /* 0x000fe2000fffe1ff */
[----:B------:R-:W-:Y:S02]  /*7d10*/  IMAD R65, R65, UR55, R192 ;  /* 0x0000003741417c24 */ /* 0x000fe4000f8e02c0 */
[----:B-1----:R-:W-:Y:S02]  /*7d20*/  IMAD R192, R66, UR19, RZ ;  /* 0x0000001342c07c24 */ /* 0x002fe4000f8e02ff */
[----:B------:R-:W-:Y:S02]  /*7d30*/  IMAD R185, R184, -0x400, RZ ;  /* 0xfffffc00b8b97824 */ /* 0x000fe400078e02ff */
[----:B------:R-:W-:-:S02]  /*7d40*/  IMAD R67, R67, UR55, R192 ;  /* 0x0000003743437c24 */ /* 0x000fc4000f8e02c0 */
[----:B--2---:R-:W-:-:S04]  /*7d50*/  IMAD.WIDE R188, R185, 0x4, R182 ;  /* 0x00000004b9bc7825 */ /* 0x004fc800078e02b6 */
[----:B------:R-:W-:Y:S01]  /*7d60*/  IMAD.WIDE R184, R185, 0x4, R186 ;  /* 0x00000004b9b87825 */ /* 0x000fe200078e02ba */
[----:B------:R-:W-:Y:S06]  /*7d70*/  @!P0 BRA `(.L_x_4808) ;  /* 0x0000000000188947 */ /* 0x000fec0003800000 */
[----:B------:R-:W-:-:S04]  /*7d80*/  IMAD.WIDE.U32 R188, R64, UR55, R188 ;  /* 0x0000003740bc7c25 */ /* 0x000fc8000f8e00bc */
[----:B------:R-:W-:Y:S01]  /*7d90*/  IMAD.WIDE.U32 R184, R66, UR55, R184 ;  /* 0x0000003742b87c25 */ /* 0x000fe2000f8e00b8 */
[----:B------:R-:W-:-:S03]  /*7da0*/  IADD3 R189, R189, R65, RZ ;  /* 0x00000041bdbd7210 */ /* 0x000fc60007ffe0ff */
[----:B------:R-:W-:Y:S02]  /*7db0*/  IMAD.IADD R185, R185, 0x1, R67 ;  /* 0x00000001b9b97824 */ /* 0x000fe400078e0243 */
[----:B------:R1:W-:Y:S04]  /*7dc0*/  REDG.E.ADD.F32.FTZ.RN.STRONG.GPU desc[UR28][R188.64+-0xf00], R234 ;  /* 0xfff100eabc0079a6 */ /* 0x0003e8000c10f39c */
[----:B0-----:R1:W-:Y:S02]  /*7dd0*/  REDG.E.ADD.F32.FTZ.RN.STRONG.GPU desc[UR28][R184.64+-0xf00], R218 ;  /* 0xfff100dab80079a6 */ /* 0x0013e4000c10f39c */
.L_x_4808:
[----:B------:R-:W-:Y:S05]  /*7de0*/  BSYNC B0 ;  /* 0x0000000000007941 */ /* 0x000fea0003800000 */
.L_x_4807:
[----:B------:R-:W2:Y:S01]  /*7df0*/  LDS R219, [R219+0x3380] ;  /* 0x00338000dbdb7984 */ /* 0x000ea20000000800 */
[----:B------:R-:W-:Y:S01]  /*7e00*/  USHF.L.U32 UR19, UR46, 0x2, URZ ;  /* 0x000000022e137899 */ /* 0x000fe2000800063f */
[----:B-1----:R-:W-:Y:S01]  /*7e10*/  FADD.FTZ R185, -R2, R180 ;  /* 0x000000b402b97221 */ /* 0x002fe20000010100 */
[----:B------:R-:W-:Y:S01]  /*7e20*/  USHF.L.U64.HI UR54, UR46, 0x2, UR27 ;  /* 0x000000022e367899 */ /* 0x000fe2000801021b */
[----:B------:R-:W-:Y:S01]  /*7e30*/  FADD.FTZ R184, -R3, R181 ;  /* 0x000000b503b87221 */ /* 0x000fe20000010100 */
[----:B------:R-:W-:Y:S01]  /*7e40*/  FFMA.FTZ R205, R177, R205, R252 ;  /* 0x000000cdb1cd7223 */ /* 0x000fe200000100fc */
[----:B------:R-:W-:Y:S01]  /*7e50*/  FADD.FTZ R0, -R0, R179 ;  /* 0x000000b300007221 */ /* 0x000fe20000010100 */
[----:B------:R-:W-:Y:S01]  /*7e60*/  IADD3 R2, P0, R182, UR19, RZ ;  /* 0x00000013b6027c10 */ /* 0x000fe2000ff1e0ff */
[----:B------:R-:W-:Y:S01]  /*7e70*/  BSSY B0, `(.L_x_4809) ;  /* 0x0000013000007945 */ /* 0x000fe20003800000 */
[----:B------:R-:W-:Y:S01]  /*7e80*/  IADD3 R180, P1, R186, UR19, RZ ;  /* 0x00000013bab47c10 */ /* 0x000fe2000ff3e0ff */
[----:B------:R-:W-:Y:S01]  /*7e90*/  FFMA.FTZ R188, R184, R69, R205 ;  /* 0x00000045b8bc7223 */ /* 0x000fe200000100cd */
[----:B------:R-:W-:Y:S01]  /*7ea0*/  IADD3.X R3, R183, UR54, RZ, P0, !PT ;  /* 0x00000036b7037c10 */ /* 0x000fe200087fe4ff */
[----:B------:R-:W-:Y:S01]  /*7eb0*/  FMUL.FTZ R71, R0, R71 ;  /* 0x0000004700477220 */ /* 0x000fe20000410000 */
[----:B------:R-:W-:Y:S01]  /*7ec0*/  ISETP.GE.AND P0, PT, R190, 0x81, PT ;  /* 0x00000081be00780c */ /* 0x000fe20003f06270 */
[----:B------:R-:W-:Y:S01]  /*7ed0*/  FFMA.FTZ R188, R185, R70, R188 ;  /* 0x00000046b9bc7223 */ /* 0x000fe200000100bc */
[----:B------:R-:W-:Y:S01]  /*7ee0*/  IADD3.X R181, R187, UR54, RZ, P1, !PT ;  /* 0x00000036bbb57c10 */ /* 0x000fe20008ffe4ff */
[----:B------:R-:W-:Y:S01]  /*7ef0*/  IMAD.WIDE.U32 R2, R64, UR55, R2 ;  /* 0x0000003740027c25 */ /* 0x000fe2000f8e0002 */
[----:B------:R-:W-:-:S03]  /*7f00*/  ISETP.GE.AND P1, PT, R190, 0xc1, PT ;  /* 0x000000c1be00780c */ /* 0x000fc60003f26270 */
[----:B------:R-:W-:Y:S01]  /*7f10*/  FADD.FTZ R64, R188, R71 ;  /* 0x00000047bc407221 */ /* 0x000fe20000010000 */
[----:B------:R-:W-:Y:S01]  /*7f20*/  ISETP.GE.AND P2, PT, R190, 0x101, PT ;  /* 0x00000101be00780c */ /* 0x000fe20003f46270 */
[----:B------:R-:W-:Y:S01]  /*7f30*/  IMAD.WIDE.U32 R180, R66, UR55, R180 ;  /* 0x0000003742b47c25 */ /* 0x000fe2000f8e00b4 */
[----:B------:R-:W-:Y:S02]  /*7f40*/  ISETP.GE.AND P5, PT, R190, 0x141, PT ;  /* 0x00000141be00780c */ /* 0x000fe40003fa6270 */
[----:B------:R-:W-:Y:S02]  /*7f50*/  IADD3 R3, R65, R3, RZ ;  /* 0x0000000341037210 */ /* 0x000fe40007ffe0ff */
[----:B------:R-:W-:Y:S01]  /*7f60*/  IADD3 R181, R67, R181, RZ ;  /* 0x000000b543b57210 */ /* 0x000fe20007ffe0ff */
[----:B------:R-:W-:Y:S08]  /*7f70*/  @!P0 BRA `(.L_x_4810) ;  /* 0x0000000000088947 */ /* 0x000ff00003800000 */
[----:B------:R1:W-:Y:S04]  /*7f80*/  REDG.E.ADD.F32.FTZ.RN.STRONG.GPU desc[UR28][R2.64+-0xe00], R235 ;  /* 0xfff200eb020079a6 */ /* 0x0003e8000c10f39c */
[----:B--2---:R1:W-:Y:S02]  /*7f90*/  REDG.E.ADD.F32.FTZ.RN.STRONG.GPU desc[UR28][R180.64+-0xe00], R219 ;  /* 0xfff200dbb40079a6 */ /* 0x0043e4000c10f39c */
.L_x_4810:
[----:B------:R-:W-:Y:S05]  /*7fa0*/  BSYNC B0 ;  /* 0x0000000000007941 */ /* 0x000fea0003800000 */
.L_x_4809:
[----:B------:R3:W4:Y:S01]  /*7fb0*/  LDS R65, [R220+0x3480] ;  /* 0x00348000dc417984 */ /* 0x0007220000000800 */
[----:B------:R-:W-:Y:S04]  /*7fc0*/  BSSY B0, `(.L_x_4811) ;  /* 0x0000004000007945 */ /* 0x000fe80003800000 */
[----:B------:R-:W-:Y:S05]  /*7fd0*/  @!P1 BRA `(.L_x_4812) ;  /* 0x0000000000089947 */ /* 0x000fea0003800000 */
[----:B------:R0:W-:Y:S04]  /*7fe0*/  REDG.E.ADD.F32.FTZ.RN.STRONG.GPU desc[UR28][R2.64+-0xd00], R236 ;  /* 0xfff300ec020079a6 */ /* 0x0001e8000c10f39c */
[----:B----4-:R4:W-:Y:S02]  /*7ff0*/  REDG.E.ADD.F32.FTZ.RN.STRONG.GPU desc[UR28][R180.64+-0xd00], R65 ;  /* 0xfff30041b40079a6 */ /* 0x0109e4000c10f39c */
.L_x_4812:
[----:B------:R-:W-:Y:S05]  /*8000*/  BSYNC B0 ;  /* 0x0000000000007941 */ /* 0x000fea0003800000 */
.L_x_4811:
[----:B------:R-:W0:Y:S01]  /*8010*/  LDS R221, [R221+0x3580] ;  /* 0x00358000dddd7984 */ /* 0x000e220000000800 */
[----:B------:R-:W-:Y:S04]  /*8020*/  BSSY B0, `(.L_x_4813) ;  /* 0x0000004000007945 */ /* 0x000fe80003800000 */
[----:B------:R-:W-:Y:S05]  /*8030*/  @!P2 BRA `(.L_x_4814) ;  /* 0x000000000008a947 */ /* 0x000fea0003800000 */
[----:B------:R1:W-:Y:S04]  /*8040*/  REDG.E.ADD.F32.FTZ.RN.STRONG.GPU desc[UR28][R2.64+-0xc00], R237 ;  /* 0xfff400ed020079a6 */ /* 0x0003e8000c10f39c */
[----:B0-----:R1:W-:Y:S02]  /*8050*/  REDG.E.ADD.F32.FTZ.RN.STRONG.GPU desc[UR28][R180.64+-0xc00], R221 ;  /* 0xfff400ddb40079a6 */ /* 0x0013e4000c10f39c */
.L_x_4814:
[----:B------:R-:W-:Y:S05]  /*8060*/  BSYNC B0 ;  /* 0x0000000000007941 */ /* 0x000fea0003800000 */
.L_x_4813:
[----:B----4-:R4:W0:Y:S01]  /*8070*/  LDS R65, [R222+0x3680] ;  /* 0x00368000de417984 */ /* 0x0108220000000800 */
[----:B------:R-:W-:Y:S01]  /*8080*/  BSSY B0, `(.L_x_4815) ;  /* 0x0000009000007945 */ /* 0x000fe20003800000 */
[C---:B------:R-:W-:Y:S02]  /*8090*/  ISETP.GE.AND P1, PT, R190.reuse, 0x181, PT ;  /* 0x00000181be00780c */ /* 0x040fe40003f26270 */
[C---:B------:R-:W-:Y:S02]  /*80a0*/  ISETP.GE.AND P2, PT, R190.reuse, 0x1c1, PT ;  /* 0x000001c1be00780c */ /* 0x040fe40003f46270 */
[C---:B------:R-:W-:Y:S02]  /*80b0*/  ISETP.GE.AND P3, PT, R190.reuse, 0x201, PT ;  /* 0x00000201be00780c */ /* 0x040fe40003f66270 */
[C---:B------:R-:W-:Y:S02]  /*80c0*/  ISETP.GE.AND P4, PT, R190.reuse, 0x241, PT ;  /* 0x00000241be00780c */ /* 0x040fe40003f86270 */
[----:B------:R-:W-:Y:S01]  /*80d0*/  ISETP.GE.AND P0, PT, R190, 0x281, PT ;  /* 0x00000281be00780c */ /* 0x000fe20003f06270 */
[----:B----4-:R-:W-:-:S12]  /*80e0*/  @!P5 BRA `(.L_x_4816) ;  /* 0x000000000008d947 */ /* 0x010fd80003800000 */
[----:B------:R4:W-:Y:S04]  /*80f0*/  REDG.E.ADD.F32.FTZ.RN.STRONG.GPU desc[UR28][R2.64+-0xb00], R238 ;  /* 0xfff500ee020079a6 */ /* 0x0009e8000c10f39c */
[----:B0-----:R4:W-:Y:S02]  /*8100*/  REDG.E.ADD.F32.FTZ.RN.STRONG.GPU desc[UR28][R180.64+-0xb00], R65 ;  /* 0xfff50041b40079a6 */ /* 0x0019e4000c10f39c */
.L_x_4816:
[----:B------:R-:W-:Y:S05]  /*8110*/  BSYNC B0 ;  /* 0x0000000000007941 */ /* 0x000fea0003800000 */
.L_x_4815:
[----:B------:R-:W0:Y:S01]  /*8120*/  LDS R223, [R223+0x3780] ;  /* 0x00378000dfdf7984 */ /* 0x000e220000000800 */
[----:B------:R-:W-:Y:S04]  /*8130*/  BSSY B0, `(.L_x_4817) ;  /* 0x0000004000007945 */ /* 0x000fe80003800000 */
[----:B------:R-:W-:Y:S05]  /*8140*/  @!P1 BRA `(.L_x_4818) ;  /* 0x0000000000089947 */ /* 0x000fea0003800000 */
[----:B------:R1:W-:Y:S04]  /*8150*/  REDG.E.ADD.F32.FTZ.RN.STRONG.GPU desc[UR28][R2.64+-0xa00], R239 ;  /* 0xfff600ef020079a6 */ /* 0x0003e8000c10f39c */
[----:B0-----:R1:W-:Y:S02]  /*8160*/  REDG.E.ADD.F32.FTZ.RN.STRONG.GPU desc[UR28][R180.64+-0xa00], R223 ;  /* 0xfff600dfb40079a6 */ /* 0x0013e4000c10f39c */
.L_x_4818:
[----:B------:R-:W-:Y:S05]  /*8170*/  BSYNC B0 ;  /* 0x0000000000007941 */ /* 0x000fea0003800000 */
.L_x_4817:
[----:B0---4-:R0:W4:Y:S01]  /*8180*/  LDS R65, [R224+0x3880] ;  /* 0x00388000e0417984 */ /* 0x0111220000000800 */
[----:B------:R-:W-:Y:S04]  /*8190*/  BSSY B0, `(.L_x_4819) ;  /* 0x0000004000007945 */ /* 0x000fe80003800000 */
[----:B------:R-:W-:Y:S05]  /*81a0*/  @!P2 BRA `(.L_x_4820) ;  /* 0x000000000008a947 */ /* 0x000fea0003800000 */
[----:B------:R0:W-:Y:S04]  /*81b0*/  REDG.E.ADD.F32.FTZ.RN.STRONG.GPU desc[UR28][R2.64+-0x900], R240 ;  /* 0xfff700f0020079a6 */ /* 0x0001e8000c10f39c */
[----:B----4-:R0:W-:Y:S02]  /*81c0*/  REDG.E.ADD.F32.FTZ.RN.STRONG.GPU desc[UR28][R180.64+-0x900], R65 ;  /* 0xfff70041b40079a6 */ /* 0x0101e4000c10f39c */
.L_x_4820:
[----:B------:R-:W-:Y:S05]  /*81d0*/  BSYNC B0 ;  /* 0x0000000000007941 */ /* 0x000fea0003800000 */
.L_x_4819:
[----:B------:R-:W0:Y:S01]  /*81e0*/  LDS R225, [R225+0x3980] ;  /* 0x00398000e1e17984 */ /* 0x000e220000000800 */
[----:B------:R-:W-:Y:S04]  /*81f0*/  BSSY B0, `(.L_x_4821) ;  /* 0x0000004000007945 */ /* 0x000fe80003800000 */
[----:B------:R-:W-:Y:S05]  /*8200*/  @!P3 BRA `(.L_x_4822) ;  /* 0x000000000008b947 */ /* 0x000fea0003800000 */
[----:B------:R1:W-:Y:S04]  /*8210*/  REDG.E.ADD.F32.FTZ.RN.STRONG.GPU desc[UR28][R2.64+-0x800], R241 ;  /* 0xfff800f1020079a6 */ /* 0x0003e8000c10f39c */
[----:B0-----:R1:W-:Y:S02]  /*8220*/  REDG.E.ADD.F32.FTZ.RN.STRONG.GPU desc[UR28][R180.64+-0x800], R225 ;  /* 0xfff800e1b40079a6 */ /* 0x0013e4000c10f39c */
.L_x_4822:
[----:B------:R-:W-:Y:S05]  /*8230*/  BSYNC B0 ;  /* 0x0000000000007941 */ /* 0x000fea0003800000 */
.L_x_4821:
[----:B0---4-:R0:W4:Y:S01]  /*8240*/  LDS R65, [R226+0x3a80] ;  /* 0x003a8000e2417984 */ /* 0x0111220000000800 */
[----:B------:R-:W-:Y:S04]  /*8250*/  BSSY B0, `(.L_x_4823) ;  /* 0x0000004000007945 */ /* 0x000fe80003800000 */
[----:B------:R-:W-:Y:S05]  /*8260*/  @!P4 BRA `(.L_x_4824) ;  /* 0x000000000008c947 */ /* 0x000fea0003800000 */
[----:B------:R0:W-:Y:S04]  /*8270*/  REDG.E.ADD.F32.FTZ.RN.STRONG.GPU desc[UR28][R2.64+-0x700], R242 ;  /* 0xfff900f2020079a6 */ /* 0x0001e8000c10f39c */
[----:B----4-:R0:W-:Y:S02]  /*8280*/  REDG.E.ADD.F32.FTZ.RN.STRONG.GPU desc[UR28][R180.64+-0x700], R65 ;  /* 0xfff90041b40079a6 */ /* 0x0101e4000c10f39c */
.L_x_4824:
[----:B------:R-:W-:Y:S05]  /*8290*/  BSYNC B0 ;  /* 0x0000000000007941 */ /* 0x000fea0003800000 */
.L_x_4823:
[----:B------:R-:W0:Y:S01]  /*82a0*/  LDS R227, [R227+0x3b80] ;  /* 0x003b8000e3e37984 */ /* 0x000e220000000800 */
[----:B------:R-:W-:Y:S01]  /*82b0*/  BSSY B0, `(.L_x_4825) ;  /* 0x0000009000007945 */ /* 0x000fe20003800000 */
[C---:B------:R-:W-:Y:S02]  /*82c0*/  ISETP.GE.AND P1, PT, R190.reuse, 0x2c1, PT ;  /* 0x000002c1be00780c */ /* 0x040fe40003f26270 */
[C---:B------:R-:W-:Y:S02]  /*82d0*/  ISETP.GE.AND P2, PT, R190.reuse, 0x301, PT ;  /* 0x00000301be00780c */ /* 0x040fe40003f46270 */
[C---:B------:R-:W-:Y:S02]  /*82e0*/  ISETP.GE.AND P3, PT, R190.reuse, 0x341, PT ;  /* 0x00000341be00780c */ /* 0x040fe40003f66270 */
[C---:B------:R-:W-:Y:S02]  /*82f0*/  ISETP.GE.AND P4, PT, R190.reuse, 0x381, PT ;  /* 0x00000381be00780c */ /* 0x040fe40003f86270 */
[----:B------:R-:W-:Y:S01]  /*8300*/  ISETP.GE.AND P5, PT, R190, 0x3c1, PT ;  /* 0x000003c1be00780c */ /* 0x000fe20003fa6270 */
[----:B------:R-:W-:-:S12]  /*8310*/  @!P0 BRA `(.L_x_4826) ;  /* 0x0000000000088947 */ /* 0x000fd80003800000 */
[----:B------:R1:W-:Y:S04]  /*8320*/  REDG.E.ADD.F32.FTZ.RN.STRONG.GPU desc[UR28][R2.64+-0x600], R243 ;  /* 0xfffa00f3020079a6 */ /* 0x0003e8000c10f39c */
[----:B0-----:R1:W-:Y:S02]  /*8330*/  REDG.E.ADD.F32.FTZ.RN.STRONG.GPU desc[UR28][R180.64+-0x600], R227 ;  /* 0xfffa00e3b40079a6 */ /* 0x0013e4000c10f39c */
.L_x_4826:
[----:B------:R-:W-:Y:S05]  /*8340*/  BSYNC B0 ;  /* 0x0000000000007941 */ /* 0x000fea0003800000 */
.L_x_4825:
[----:B0---4-:R0:W4:Y:S01]  /*8350*/  LDS R65, [R228+0x3c80] ;  /* 0x003c8000e4417984 */ /* 0x0111220000000800 */
[----:B------:R-:W-:Y:S04]  /*8360*/  BSSY B0, `(.L_x_4827) ;  /* 0x0000004000007945 */ /* 0x000fe80003800000 */
[----:B------:R-:W-:Y:S05]  /*8370*/  @!P1 BRA `(.L_x_4828) ;  /* 0x0000000000089947 */ /* 0x000fea0003800000 */
[----:B------:R0:W-:Y:S04]  /*8380*/  REDG.E.ADD.F32.FTZ.RN.STRONG.GPU desc[UR28][R2.64+-0x500], R244 ;  /* 0xfffb00f4020079a6 */ /* 0x0001e8000c10f39c */
[----:B----4-:R0:W-:Y:S02]  /*8390*/  REDG.E.ADD.F32.FTZ.RN.STRONG.GPU desc[UR28][R180.64+-0x500], R65 ;  /* 0xfffb0041b40079a6 */ /* 0x0101e4000c10f39c */
.L_x_4828:
[----:B------:R-:W-:Y:S05]  /*83a0*/  BSYNC B0 ;  /* 0x0000000000007941 */ /* 0x000fea0003800000 */
.L_x_4827:
[----:B------:R-:W0:Y:S01]  /*83b0*/  LDS R229, [R229+0x3d80] ;  /* 0x003d8000e5e57984 */ /* 0x000e220000000800 */
[----:B------:R-:W-:Y:S04]  /*83c0*/  BSSY B0, `(.L_x_4829) ;  /* 0x0000004000007945 */ /* 0x000fe80003800000 */
[----:B------:R-:W-:Y:S05]  /*83d0*/  @!P2 BRA `(.L_x_4830) ;  /* 0x000000000008a947 */ /* 0x000fea0003800000 */
[----:B------:R1:W-:Y:S04]  /*83e0*/  REDG.E.ADD.F32.FTZ.RN.STRONG.GPU desc[UR28][R2.64+-0x400], R245 ;  /* 0xfffc00f5020079a6 */ /* 0x0003e8000c10f39c */
[----:B0-----:R1:W-:Y:S02]  /*83f0*/  REDG.E.ADD.F32.FTZ.RN.STRONG.GPU desc[UR28][R180.64+-0x400], R229 ;  /* 0xfffc00e5b40079a6 */ /* 0x0013e4000c10f39c */
.L_x_4830:
[----:B------:R-:W-:Y:S05]  /*8400*/  BSYNC B0 ;  /* 0x0000000000007941 */ /* 0x000fea0003800000 */
.L_x_4829:
[----:B0---4-:R0:W4:Y:S01]  /*8410*/  LDS R65, [R230+0x3e80] ;  /* 0x003e8000e6417984 */ /* 0x0111220000000800 */
[----:B------:R-:W-:Y:S04]  /*8420*/  BSSY B0, `(.L_x_4831) ;  /* 0x0000004000007945 */ /* 0x000fe80003800000 */
[----:B------:R-:W-:Y:S05]  /*8430*/  @!P3 BRA `(.L_x_4832) ;  /* 0x000000000008b947 */ /* 0x000fea0003800000 */
[----:B------:R0:W-:Y:S04]  /*8440*/  REDG.E.ADD.F32.FTZ.RN.STRONG.GPU desc[UR28][R2.64+-0x300], R246 ;  /* 0xfffd00f6020079a6 */ /* 0x0001e8000c10f39c */
[----:B----4-:R0:W-:Y:S02]  /*8450*/  REDG.E.ADD.F32.FTZ.RN.STRONG.GPU desc[UR28][R180.64+-0x300], R65 ;  /* 0xfffd0041b40079a6 */ /* 0x0101e4000c10f39c */
.L_x_4832:
[----:B------:R-:W-:Y:S05]  /*8460*/  BSYNC B0 ;  /* 0x0000000000007941 */ /* 0x000fea0003800000 */
.L_x_4831:
[----:B------:R-:W0:Y:S01]  /*8470*/  LDS R231, [R231+0x3f80] ;  /* 0x003f8000e7e77984 */ /* 0x000e220000000800 */
[----:B------:R-:W-:Y:S04]  /*8480*/  BSSY B0, `(.L_x_4833) ;  /* 0x0000004000007945 */ /* 0x000fe80003800000 */
[----:B------:R-:W-:Y:S05]  /*8490*/  @!P4 BRA `(.L_x_4834) ;  /* 0x000000000008c947 */ /* 0x000fea0003800000 */
[----:B------:R1:W-:Y:S04]  /*84a0*/  REDG.E.ADD.F32.FTZ.RN.STRONG.GPU desc[UR28][R2.64+-0x200], R247 ;  /* 0xfffe00f7020079a6 */ /* 0x0003e8000c10f39c */
[----:B0-----:R1:W-:Y:S02]  /*84b0*/  REDG.E.ADD.F32.FTZ.RN.STRONG.GPU desc[UR28][R180.64+-0x200], R231 ;  /* 0xfffe00e7b40079a6 */ /* 0x0013e4000c10f39c */
.L_x_4834:
[----:B------:R-:W-:Y:S05]  /*84c0*/  BSYNC B0 ;  /* 0x0000000000007941 */ /* 0x000fea0003800000 */
.L_x_4833:
[----:B0---4-:R0:W4:Y:S01]  /*84d0*/  LDS R65, [R232+0x4080] ;  /* 0x00408000e8417984 */ /* 0x0111220000000800 */
[----:B------:R-:W-:Y:S04]  /*84e0*/  BSSY B0, `(.L_x_4835) ;  /* 0x0000004000007945 */ /* 0x000fe80003800000 */
[----:B------:R-:W-:Y:S05]  /*84f0*/  @!P5 BRA `(.L_x_4836) ;  /* 0x000000000008d947 */ /* 0x000fea0003800000 */
[----:B------:R0:W-:Y:S04]  /*8500*/  REDG.E.ADD.F32.FTZ.RN.STRONG.GPU desc[UR28][R2.64+-0x100], R248 ;  /* 0xffff00f8020079a6 */ /* 0x0001e8000c10f39c */
[----:B----4-:R0:W-:Y:S02]  /*8510*/  REDG.E.ADD.F32.FTZ.RN.STRONG.GPU desc[UR28][R180.64+-0x100], R65 ;  /* 0xffff0041b40079a6 */ /* 0x0101e4000c10f39c */
.L_x_4836:
[----:B------:R-:W-:Y:S05]  /*8520*/  BSYNC B0 ;  /* 0x0000000000007941 */ /* 0x000fea0003800000 */
.L_x_4835:
[----:B0---4-:R-:W0:Y:S01]  /*8530*/  SHFL.DOWN P0, R65, R64, 0x1, 0x1f ;  /* 0x08201f0040417f89 */ /* 0x011e220000000000 */
[-C--:B-1----:R-:W-:Y:S01]  /*8540*/  FMUL.FTZ R2, R35, R203.reuse ;  /* 0x000000cb23027220 */ /* 0x082fe20000410000 */
[----:B------:R-:W-:Y:S01]  /*8550*/  FMUL.FTZ R203, R36, R203 ;  /* 0x000000cb24cb7220 */ /* 0x000fe20000410000 */
[-C--:B------:R-:W-:Y:S01]  /*8560*/  FMUL.FTZ R3, R20, R202.reuse ;  /* 0x000000ca14037220 */ /* 0x080fe20000410000 */
[----:B------:R-:W-:Y:S01]  /*8570*/  FMUL.FTZ R202, R36, R202 ;  /* 0x000000ca24ca7220 */ /* 0x000fe20000410000 */
[----:B------:R-:W-:Y:S01]  /*8580*/  FFMA.FTZ R55, R2, R4, R55 ;  /* 0x0000000402377223 */ /* 0x000fe20000010037 */
[----:B------:R-:W-:Y:S01]  /*8590*/  FMUL.FTZ R203, R203, R0 ;  /* 0x00000000cbcb7220 */ /* 0x000fe20000410000 */
[-C--:B------:R-:W-:Y:S01]  /*85a0*/  FMUL.FTZ R0, R21, R201.reuse ;  /* 0x000000c915007220 */ /* 0x080fe20000410000 */
[----:B------:R-:W-:Y:S01]  /*85b0*/  FMUL.FTZ R201, R36, R201 ;  /* 0x000000c924c97220 */ /* 0x000fe20000410000 */
[----:B------:R-:W-:Y:S01]  /*85c0*/  FFMA.FTZ R56, R3, R5, R56 ;  /* 0x0000000503387223 */ /* 0x000fe20000010038 */
[----:B------:R-:W-:Y:S01]  /*85d0*/  FMUL.FTZ R202, R202, R185 ;  /* 0x000000b9caca7220 */ /* 0x000fe20000410000 */
[----:B------:R-:W-:Y:S01]  /*85e0*/  FFMA.FTZ R57, R0, R6, R57 ;  /* 0x0000000600397223 */ /* 0x000fe20000010039 */
        /* <DEDUP_REMOVED lines=12> */
[----:B0-----:R-:W-:Y:S01]  /*86b0*/  @P0 FADD R65, R64, R65 ;  /* 0x0000004140410221 */ /* 0x001fe20000000000 */
[----:B------:R-:W-:Y:S01]  /*86c0*/  FFMA.FTZ R61, R0, R10, R61 ;  /* 0x0000000a003d7223 */ /* 0x000fe2000001003d */
[----:B------:R-:W-:Y:S01]  /*86d0*/  FFMA.FTZ R215, R118, R0, R215 ;  /* 0x0000000076d77223 */ /* 0x000fe200000100d7 */
[C---:B------:R-:W-:Y:S01]  /*86e0*/  FMUL.FTZ R3, R36.reuse, R196 ;  /* 0x000000c424037220 */ /* 0x040fe20000410000 */
[----:B------:R-:W-:Y:S01]  /*86f0*/  FMUL.FTZ R0, R36, R195 ;  /* 0x000000c324007220 */ /* 0x000fe20000410000 */
[----:B------:R-:W0:Y:S01]  /*8700*/  SHFL.DOWN P0, R66, R65, 0x2, 0x1f ;  /* 0x08401f0041427f89 */ /* 0x000e220000000000 */
[----:B------:R-:W-:Y:S01]  /*8710*/  FMUL.FTZ R4, R23, R199 ;  /* 0x000000c717047220 */ /* 0x000fe20000410000 */
[----:B------:R-:W-:Y:S01]  /*8720*/  FMUL.FTZ R214, R3, R214 ;  /* 0x000000d603d67220 */ /* 0x000fe20000410000 */
[----:B------:R-:W-:Y:S01]  /*8730*/  FMUL.FTZ R213, R0, R213 ;  /* 0x000000d500d57220 */ /* 0x000fe20000410000 */
[C---:B------:R-:W-:Y:S01]  /*8740*/  FMUL.FTZ R3, R36.reuse, R194 ;  /* 0x000000c224037220 */ /* 0x040fe20000410000 */
[CC--:B------:R-:W-:Y:S01]  /*8750*/  FMUL.FTZ R0, R36.reuse, R193.reuse ;  /* 0x000000c124007220 */ /* 0x0c0fe20000410000 */
[----:B------:R-:W-:Y:S01]  /*8760*/  FMUL.FTZ R2, R29, R193 ;  /* 0x000000c11d027220 */ /* 0x000fe20000410000 */
[----:B------:R-:W-:Y:S01]  /*8770*/  FMUL.FTZ R199, R36, R199 ;  /* 0x000000c724c77220 */ /* 0x000fe20000410000 */
[----:B------:R-:W-:Y:S01]  /*8780*/  FMUL.FTZ R212, R3, R212 ;  /* 0x000000d403d47220 */ /* 0x000fe20000410000 */
[----:B------:R-:W-:Y:S01]  /*8790*/  FMUL.FTZ R211, R0, R211 ;  /* 0x000000d300d37220 */ /* 0x000fe20000410000 */
[----:B------:R-:W-:Y:S01]  /*87a0*/  FMUL.FTZ R3, R36, R68 ;  /* 0x0000004424037220 */ /* 0x000fe20000410000 */
[-C--:B------:R-:W-:Y:S01]  /*87b0*/  FMUL.FTZ R0, R31, R206.reuse ;  /* 0x000000ce1f007220 */ /* 0x080fe20000410000 */
[----:B------:R-:W-:Y:S01]  /*87c0*/  ISETP.NE.AND P1, PT, R172, RZ, PT ;  /* 0x000000ffac00720c */ /* 0x000fe20003f25270 */
[----:B------:R-:W-:Y:S01]  /*87d0*/  FMUL.FTZ R206, R36, R206 ;  /* 0x000000ce24ce7220 */ /* 0x000fe20000410000 */
[----:B------:R-:W-:Y:S01]  /*87e0*/  FFMA.FTZ R58, R21, R7, R58 ;  /* 0x00000007153a7223 */ /* 0x000fe2000001003a */
[----:B------:R-:W-:Y:S01]  /*87f0*/  FFMA.FTZ R216, R117, R5, R216 ;  /* 0x0000000575d87223 */ /* 0x000fe200000100d8 */
[----:B------:R-:W-:Y:S01]  /*8800*/  FFMA.FTZ R73, R2, R14, R73 ;  /* 0x0000000e02497223 */ /* 0x000fe20000010049 */
[----:B------:R-:W-:Y:S01]  /*8810*/  FMUL.FTZ R210, R3, R210 ;  /* 0x000000d203d27220 */ /* 0x000fe20000410000 */
[----:B------:R-:W-:Y:S01]  /*8820*/  FFMA.FTZ R211, R122, R2, R211 ;  /* 0x000000027ad37223 */ /* 0x000fe200000100d3 */
[----:B------:R-:W-:Y:S01]  /*8830*/  FMUL.FTZ R200, R36, R200 ;  /* 0x000000c824c87220 */ /* 0x000fe20000410000 */
[----:B------:R-:W-:Y:S01]  /*8840*/  FMUL.FTZ R199, R199, R178 ;  /* 0x000000b2c7c77220 */ /* 0x000fe20000410000 */
[----:B------:R-:W-:Y:S01]  /*8850*/  FMUL.FTZ R7, R26, R196 ;  /* 0x000000c41a077220 */ /* 0x000fe20000410000 */
[----:B------:R-:W-:Y:S01]  /*8860*/  FMUL.FTZ R5, R28, R194 ;  /* 0x000000c21c057220 */ /* 0x000fe20000410000 */
[----:B------:R-:W-:Y:S01]  /*8870*/  FMUL.FTZ R209, R206, R209 ;  /* 0x000000d1ced17220 */ /* 0x000fe20000410000 */
[----:B0-----:R-:W-:Y:S01]  /*8880*/  @P0 FADD R66, R65, R66 ;  /* 0x0000004241420221 */ /* 0x001fe20000000000 */
[C---:B------:R-:W-:Y:S01]  /*8890*/  FMUL.FTZ R3, R36.reuse, R204 ;  /* 0x000000cc24037220 */ /* 0x040fe20000410000 */
[C---:B------:R-:W-:Y:S01]  /*88a0*/  FMUL.FTZ R2, R36.reuse, R131 ;  /* 0x0000008324027220 */ /* 0x040fe20000410000 */
[----:B------:R-:W-:Y:S01]  /*88b0*/  FMUL.FTZ R36, R36, R130 ;  /* 0x0000008224247220 */ /* 0x000fe20000410000 */
[----:B------:R-:W-:Y:S01]  /*88c0*/  FFMA.FTZ R59, R4, R8, R59 ;  /* 0x00000008043b7223 */ /* 0x000fe2000001003b */
[----:B------:R-:W0:Y:S01]  /*88d0*/  SHFL.DOWN P0, R67, R66, 0x4, 0x1f ;  /* 0x08801f0042437f89 */ /* 0x000e220000000000 */
[----:B------:R-:W-:Y:S01]  /*88e0*/  FFMA.FTZ R199, R116, R4, R199 ;  /* 0x0000000474c77223 */ /* 0x000fe200000100c7 */
[----:B------:R-:W-:Y:S01]  /*88f0*/  FFMA.FTZ R62, R7, R11, R62 ;  /* 0x0000000b073e7223 */ /* 0x000fe2000001003e */
[----:B------:R-:W-:Y:S01]  /*8900*/  FFMA.FTZ R214, R119, R7, R214 ;  /* 0x0000000777d67223 */ /* 0x000fe200000100d6 */
        /* <DEDUP_REMOVED lines=19> */
[----:B------:R-:W-:Y:S01]  /*8a40*/  BSSY B0, `(.L_x_4837) ;  /* 0x000002a000007945 */ /* 0x000fe20003800000 */
[----:B0-----:R-:W-:Y:S01]  /*8a50*/  @P0 FADD R67, R66, R67 ;  /* 0x0000004342430221 */ /* 0x001fe20000000000 */
[----:B------:R-:W-:Y:S01]  /*8a60*/  FADD.FTZ R54, R203, R54 ;  /* 0x00000036cb367221 */ /* 0x000fe20000010000 */
[----:B------:R-:W-:Y:S01]  /*8a70*/  FADD.FTZ R53, R202, R53 ;  /* 0x00000035ca357221 */ /* 0x000fe20000010000 */
[----:B------:R-:W-:Y:S01]  /*8a80*/  FADD.FTZ R52, R201, R52 ;  /* 0x00000034c9347221 */ /* 0x000fe20000010000 */
[----:B------:R-:W-:Y:S01]  /*8a90*/  FADD.FTZ R51, R200, R51 ;  /* 0x00000033c8337221 */ /* 0x000fe20000010000 */
[----:B------:R-:W0:Y:S01]  /*8aa0*/  SHFL.DOWN P0, R6, R67, 0x8, 0x1f ;  /* 0x09001f0043067f89 */ /* 0x000e220000000000 */
        /* <DEDUP_REMOVED lines=20> */
[----:B------:R0:W-:Y:S01]  /*8bf0*/  @!P1 STS [R166+0x4204], R9 ;  /* 0x00420409a6009388 */ /* 0x0001e20000000800 */
[----:B------:R-:W-:Y:S06]  /*8c00*/  BAR.SYNC.DEFER_BLOCKING 0x0 ;  /* 0x0000000000007b1d */ /* 0x000fec0000010000 */
[----:B------:R-:W-:Y:S05]  /*8c10*/  @P6 BRA `(.L_x_4838) ;  /* 0x0000000000306947 */ /* 0x000fea0003800000 */
[----:B------:R-:W1:Y:S01]  /*8c20*/  S2UR UR54, SR_CgaCtaId ;  /* 0x00000000003679c3 */ /* 0x000e620000008800 */
[----:B------:R-:W-:Y:S01]  /*8c30*/  UMOV UR19, 0x400 ;  /* 0x0000040000137882 */ /* 0x000fe20000000000 */
[----:B------:R-:W-:Y:S02]  /*8c40*/  ISETP.NE.AND P0, PT, R38, UR48, PT ;  /* 0x0000003026007c0c */ /* 0x000fe4000bf05270 */
[----:B------:R-:W-:Y:S01]  /*8c50*/  MOV R4, UR9 ;  /* 0x0000000900047c02 */ /* 0x000fe20008000f00 */
[----:B-1----:R-:W-:-:S06]  /*8c60*/  ULEA UR19, UR54, UR19, 0x18 ;  /* 0x0000001336137291 */ /* 0x002fcc000f8ec03f */
[----:B------:R-:W-:-:S05]  /*8c70*/  IMAD.U32 R95, RZ, RZ, UR19 ;  /* 0x00000013ff5f7e24 */ /* 0x000fca000f8e00ff */
[----:B------:R-:W-:Y:S01]  /*8c80*/  LEA R4, R4, R95, 0x2 ;  /* 0x0000005f04047211 */ /* 0x000fe200078e10ff */
[----:B------:R-:W0:Y:S04]  /*8c90*/  LDS R0, [R95+0x4208] ;  /* 0x004208005f007984 */ /* 0x000e280000000800 */
[----:B------:R-:W1:Y:S01]  /*8ca0*/  @P0 LDS R2, [R4+0x5740] ;  /* 0x0057400004020984 */ /* 0x000e620000000800 */
[----:B0-----:R-:W-:-:S04]  /*8cb0*/  FADD.FTZ R9, R9, R0 ;  /* 0x0000000009097221 */ /* 0x001fc80000010000 */
[----:B-1----:R-:W-:-:S05]  /*8cc0*/  @P0 FADD.FTZ R9, R9, R2 ;  /* 0x0000000209090221 */ /* 0x002fca0000010000 */
[----:B------:R1:W-:Y:S02]  /*8cd0*/  STS [R4+0x5740], R9 ;  /* 0x0057400904007388 */ /* 0x0003e40000000800 */
.L_x_4838:
[----:B------:R-:W-:Y:S05]  /*8ce0*/  BSYNC B0 ;  /* 0x0000000000007941 */ /* 0x000fea0003800000 */
.L_x_4837:
[----:B------:R-:W-:Y:S02]  /*8cf0*/  UIADD3 UR9, UR9, 0x1, URZ ;  /* 0x0000000109097890 */ /* 0x000fe4000fffe03f */
[----:B------:R-:W-:Y:S02]  /*8d00*/  UIADD3 UR8, UP1, UR8, 0x1, URZ ;  /* 0x0000000108087890 */ /* 0x000fe4000ff3e03f */
[----:B------:R-:W-:Y:S02]  /*8d10*/  UISETP.GE.AND UP0, UPT, UR9, UR52, UPT ;  /* 0x000000340900728c */ /* 0x000fe4000bf06270 */
[----:B------:R-:W-:-:S04]  /*8d20*/  UIADD3.X UR7, URZ, UR7, URZ, UP1, !UPT ;  /* 0x000000073f077290 */ /* 0x000fc80008ffe43f */
[----:B------:R-:W-:-:S13]  /*8d30*/  PLOP3.LUT P0, PT, PT, PT, UP0, 0x80, 0x0 ;  /* 0x000000000000781c */ /* 0x000fda0003f0f008 */
[----:B------:R-:W-:Y:S05]  /*8d40*/  @!P0 BRA `(.L_x_4839) ;  /* 0xffffffbc001c8947 */ /* 0x000fea000383ffff */
.L_x_4795:
[----:B------:R-:W4:Y:S08]  /*8d50*/  S2UR UR8, SR_CgaCtaId ;  /* 0x00000000000879c3 */ /* 0x000f300000008800 */
[----:B------:R-:W-:Y:S01]  /*8d60*/  BAR.SYNC.DEFER_BLOCKING 0x0 ;  /* 0x0000000000007b1d */ /* 0x000fe20000010000 */
[C---:B------:R-:W-:Y:S01]  /*8d70*/  ISETP.NE.AND P6, PT, R173.reuse, RZ, PT ;  /* 0x000000ffad00720c */ /* 0x040fe20003fc5270 */
[----:B------:R-:W-:Y:S01]  /*8d80*/  USHF.R.S32.HI UR30, URZ, 0x1f, UR47 ;  /* 0x0000001f3f1e7899 */ /* 0x000fe2000801142f */
[----:B------:R-:W-:Y:S01]  /*8d90*/  MOV R3, UR18 ;  /* 0x0000001200037c02 */ /* 0x000fe20008000f00 */
[----:B------:R-:W-:Y:S01]  /*8da0*/  ULEA UR17, UR48, 0xfffffc00, 0xa ;  /* 0xfffffc0030117891 */ /* 0x000fe2000f8e503f */
[----:B------:R-:W-:Y:S01]  /*8db0*/  SHF.L.U32 R2, R173, 0x4, RZ ;  /* 0x00000004ad027819 */ /* 0x000fe200000006ff */
[----:B------:R-:W-:Y:S01]  /*8dc0*/  UMOV UR7, 0x400 ;  /* 0x0000040000077882 */ /* 0x000fe20000000000 */
[----:B------:R-:W-:Y:S01]  /*8dd0*/  ULDC.64 UR34, c[0x0][0x388] ;  /* 0x0000e20000227ab9 */ /* 0x000fe20000000a00 */
[----:B------:R-:W-:Y:S01]  /*8de0*/  ULDC.64 UR32, c[0x0][0x3a8] ;  /* 0x0000ea0000207ab9 */ /* 0x000fe20000000a00 */
[----:B------:R-:W-:Y:S01]  /*8df0*/  LOP3.LUT R2, R2, 0xfffffe00, RZ, 0xc0, !PT ;  /* 0xfffffe0002027812 */ /* 0x000fe200078ec0ff */
[----:B------:R-:W-:Y:S01]  /*8e00*/  UIMAD UR16, UR30, UR34, URZ ;  /* 0x000000221e1072a4 */ /* 0x000fe2000f8e023f */
[----:B------:R-:W-:Y:S01]  /*8e10*/  BSSY B0, `(.L_x_4840) ;  /* 0x0000040000007945 */ /* 0x000fe20003800000 */
[----:B------:R-:W-:-:S02]  /*8e20*/  USHF.R.S32.HI UR36, URZ, 0x1f, UR17 ;  /* 0x0000001f3f247899 */ /* 0x000fc40008011411 */
[----:B------:R-:W-:Y:S02]  /*8e30*/  UIMAD UR30, UR30, UR32, URZ ;  /* 0x000000201e1e72a4 */ /* 0x000fe4000f8e023f */
[----:B------:R-:W-:Y:S02]  /*8e40*/  UIMAD UR16, UR47, UR35, UR16 ;  /* 0x000000232f1072a4 */ /* 0x000fe4000f8e0210 */
[----:B------:R-:W-:Y:S02]  /*8e50*/  USHF.R.S32.HI UR19, URZ, 0x1f, UR20 ;  /* 0x0000001f3f137899 */ /* 0x000fe40008011414 */
[----:B------:R-:W-:Y:S02]  /*8e60*/  UIMAD UR30, UR47, UR33, UR30 ;  /* 0x000000212f1e72a4 */ /* 0x000fe4000f8e021e */
[----:B----4-:R-:W-:Y:S01]  /*8e70*/  ULEA UR7, UR8, UR7, 0x18 ;  /* 0x0000000708077291 */ /* 0x010fe2000f8ec03f */
[----:B------:R-:W-:Y:S01]  /*8e80*/  STS [R132], R78 ;  /* 0x0000004e84007388 */ /* 0x000fe20000000800 */
[----:B------:R-:W-:-:S03]  /*8e90*/  UIMAD.WIDE.U32 UR8, UR47, UR34, URZ ;  /* 0x000000222f0872a5 */ /* 0x000fc6000f8e003f */
        /* <DEDUP_REMOVED lines=14> */
[----:B----4-:R-:W-:-:S03]  /*8f80*/  LOP3.LUT R59, R2, 0x1f, R173, 0xf8, !PT ;  /* 0x0000001f023b7812 */ /* 0x010fc600078ef8ad */
[----:B------:R-:W-:Y:S01]  /*8f90*/  STS [R132+0x38], R56 ;  /* 0x0000383884007388 */ /* 0x000fe20000000800 */
[----:B------:R-:W-:-:S03]  /*8fa0*/  SHF.R.S32.HI R36, RZ, 0x1f, R59 ;  /* 0x0000001fff247819 */ /* 0x000fc6000001143b */
[----:B------:R-:W-:Y:S01]  /*8fb0*/  STS [R132+0x3c], R55 ;  /* 0x00003c3784007388 */ /* 0x000fe20000000800 */
[----:B------:R-:W-:-:S03]  /*8fc0*/  NOP ;  /* 0x0000000000007918 */ /* 0x000fc60000000000 */
[----:B01----:R-:W-:Y:S01]  /*8fd0*/  LDS R9, [R149] ;  /* 0x0000000095097984 */ /* 0x003fe20000000800 */
        /* <DEDUP_REMOVED lines=18> */
[----:B0-----:R-:W-:-:S05]  /*9100*/  IADD3.X R3, R36, UR36, RZ, P1, !PT ;  /* 0x0000002424037c10 */ /* 0x001fca0008ffe4ff */
[----:B------:R-:W0:Y:S02]  /*9110*/  LDS R0, [UR7+0x1080] ;  /* 0x00108007ff007984 */ /* 0x000e240008000800 */
        /* <DEDUP_REMOVED lines=15> */
.L_x_4841:
[----:B------:R-:W-:Y:S05]  /*9210*/  BSYNC B0 ;  /* 0x0000000000007941 */ /* 0x000fea0003800000 */
.L_x_4840:
[----:B------:R-:W-:Y:S01]  /*9220*/  ULDC.64 UR16, c[0x0][0x390] ;  /* 0x0000e40000107ab9 */ /* 0x000fe20000000a00 */
[----:B------:R-:W-:Y:S01]  /*9230*/  UMOV UR9, UR31 ;  /* 0x0000001f00097c82 */ /* 0x000fe20008000000 */
[----:B------:R-:W-:Y:S01]  /*9240*/  UIMAD UR33, UR19, UR16, URZ ;  /* 0x00000010132172a4 */ /* 0x000fe2000f8e023f */
[C---:B------:R-:W-:Y:S01]  /*9250*/  LOP3.LUT R79, R59.reuse, 0x20, RZ, 0xfc, !PT ;  /* 0x000000203b4f7812 */ /* 0x040fe200078efcff */
[----:B------:R-:W-:Y:S01]  /*9260*/  UIMAD.WIDE.U32 UR8, UR20, UR16, UR8 ;  /* 0x00000010140872a5 */ /* 0x000fe2000f8e0008 */
[C---:B------:R-:W-:Y:S01]  /*9270*/  LOP3.LUT R63, R59.reuse, 0x40, RZ, 0xfc, !PT ;  /* 0x000000403b3f7812 */ /* 0x040fe200078efcff */
[----:B------:R-:W-:Y:S01]  /*9280*/  ULDC.64 UR34, c[0x0][0x3e0] ;  /* 0x0000f80000227ab9 */ /* 0x000fe20000000a00 */
[----:B------:R-:W-:Y:S01]  /*9290*/  UIMAD UR17, UR20, UR17, UR33 ;  /* 0x00000011141172a4 */ /* 0x000fe2000f8e0221 */
[C---:B------:R-:W-:Y:S01]  /*92a0*/  LEA R4, P0, R59.reuse, UR34, 0x2 ;  /* 0x000000223b047c11 */ /* 0x040fe2000f8010ff */
[----:B------:R-:W-:Y:S01]  /*92b0*/  UIADD3 UR16, UP0, UR46, UR8, URZ ;  /* 0x000000082e107290 */ /* 0x000fe2000ff1e03f */
[----:B------:R-:W-:Y:S01]  /*92c0*/  LOP3.LUT R85, R59, 0x60, RZ, 0xfc, !PT ;  /* 0x000000603b557812 */ /* 0x000fe200078efcff */
[----:B------:R-:W-:Y:S01]  /*92d0*/  VIADD R10, R133, 0x3 ;  /* 0x00000003850a7836 */ /* 0x000fe20000000000 */
[----:B------:R-:W-:Y:S01]  /*92e0*/  LEA.HI.X R5, R59, UR35, R36, 0x2, P0 ;  /* 0x000000233b057c11 */ /* 0x000fe200080f1424 */
[----:B------:R-:W-:Y:S01]  /*92f0*/  UIADD3.X UR8, UR27, UR17, UR9, UP0, !UPT ;  /* 0x000000111b087290 */ /* 0x000fe200087fe409 */
[-C--:B------:R-:W-:Y:S01]  /*9300*/  ISETP.GE.AND P0, PT, R79, R0.reuse, PT ;  /* 0x000000004f00720c */ /* 0x080fe20003f06270 */
[----:B0-----:R-:W-:Y:S01]  /*9310*/  IMAD.U32 R6, RZ, RZ, UR16 ;  /* 0x00000010ff067e24 */ /* 0x001fe2000f8e00ff */
[-C--:B------:R-:W-:Y:S01]  /*9320*/  ISETP.GE.AND P1, PT, R63, R0.reuse, PT ;  /* 0x000000003f00720c */ /* 0x080fe20003f26270 */
[----:B------:R-:W-:Y:S01]  /*9330*/  VIADD R18, R133, 0x7 ;  /* 0x0000000785127836 */ /* 0x000fe20000000000 */
[----:B------:R-:W-:Y:S01]  /*9340*/  ISETP.GE.AND P2, PT, R85, R0, PT ;  /* 0x000000005500720c */ /* 0x000fe20003f46270 */
[C---:B------:R-:W-:Y:S01]  /*9350*/  VIADD R26, R133.reuse, 0xb ;  /* 0x0000000b851a7836 */ /* 0x040fe20000000000 */
[C---:B------:R-:W-:Y:S01]  /*9360*/  LEA R4, P3, R6.reuse, R4, 0x2 ;  /* 0x0000000406047211 */ /* 0x040fe200078610ff */
[----:B------:R-:W-:Y:S01]  /*9370*/  VIADD R34, R133, 0xf ;  /* 0x0000000f85227836 */ /* 0x000fe20000000000 */
[----:B------:R-:W-:Y:S01]  /*9380*/  MOV R7, UR8 ;  /* 0x0000000800077c02 */ /* 0x000fe20008000f00 */
[----:B------:R-:W-:Y:S01]  /*9390*/  UIMAD.WIDE.U32 UR8, UR47, UR32, URZ ;  /* 0x000000202f0872a5 */ /* 0x000fe2000f8e003f */
[----:B------:R-:W-:Y:S01]  /*93a0*/  LOP3.LUT R73, R59, 0x80, RZ, 0xfc, !PT ;  /* 0x000000803b497812 */ /* 0x000fe200078efcff */
[----:B------:R-:W-:Y:S01]  /*93b0*/  BSSY B0, `(.L_x_4842) ;  /* 0x0000099000007945 */ /* 0x000fe20003800000 */
[----:B------:R-:W-:Y:S01]  /*93c0*/  LEA.HI.X R5, R6, R5, R7, 0x2, P3 ;  /* 0x0000000506057211 */ /* 0x000fe200018f1407 */
[----:B------:R-:W-:Y:S01]  /*93d0*/  FADD.FTZ R7, R39, R174 ;  /* 0x000000ae27077221 */ /* 0x000fe20000010000 */
[C---:B------:R-:W-:Y:S01]  /*93e0*/  LOP3.LUT R87, R59.reuse, 0xa0, RZ, 0xfc, !PT ;  /* 0x000000a03b577812 */ /* 0x040fe200078efcff */
[----:B------:R-:W-:Y:S01]  /*93f0*/  UIADD3 UR16, UR9, UR30, URZ ;  /* 0x0000001e09107290 */ /* 0x000fe2000fffe03f */
[C---:B------:R-:W-:Y:S01]  /*9400*/  LOP3.LUT R71, R59.reuse, 0xc0, RZ, 0xfc, !PT ;  /* 0x000000c03b477812 */ /* 0x040fe200078efcff */
[----:B------:R-:W-:Y:S01]  /*9410*/  @!P0 STG.E desc[UR28][R4.64+-0xf80], R11 ;  /* 0xfff0800b04008986 */ /* 0x000fe2000c10191c */
[----:B------:R-:W-:-:S02]  /*9420*/  LOP3.LUT R81, R59, 0xe0, RZ, 0xfc, !PT ;  /* 0x000000e03b517812 */ /* 0x000fc400078efcff */
[C---:B------:R-:W-:Y:S01]  /*9430*/  LOP3.LUT R61, R59.reuse, 0x100, RZ, 0xfc, !PT ;  /* 0x000001003b3d7812 */ /* 0x040fe200078efcff */
[----:B------:R-:W-:Y:S01]  /*9440*/  @!P1 STG.E desc[UR28][R4.64+-0xf00], R13 ;  /* 0xfff1000d04009986 */ /* 0x000fe2000c10191c */
[----:B------:R-:W-:Y:S02]  /*9450*/  LOP3.LUT R67, R59, 0x120, RZ, 0xfc, !PT ;  /* 0x000001203b437812 */ /* 0x000fe400078efcff */
[-C--:B------:R-:W-:Y:S01]  /*9460*/  ISETP.GE.AND P0, PT, R73, R0.reuse, PT ;  /* 0x000000004900720c */ /* 0x080fe20003f06270 */
[----:B------:R-:W-:Y:S01]  /*9470*/  @!P2 STG.E desc[UR28][R4.64+-0xe80], R15 ;  /* 0xfff1800f0400a986 */ /* 0x000fe2000c10191c */
[-C--:B------:R-:W-:Y:S02]  /*9480*/  ISETP.GE.AND P1, PT, R87, R0.reuse, PT ;  /* 0x000000005700720c */ /* 0x080fe40003f26270 */
[-C--:B------:R-:W-:Y:S02]  /*9490*/  ISETP.GE.AND P2, PT, R71, R0.reuse, PT ;  /* 0x000000004700720c */ /* 0x080fe40003f46270 */
[----:B------:R-:W-:-:S02]  /*94a0*/  ISETP.GE.AND P3, PT, R81, R0, PT ;  /* 0x000000005100720c */ /* 0x000fc40003f66270 */
        /* <DEDUP_REMOVED lines=20> */
[C---:B------:R-:W-:Y:S01]  /*95f0*/  IADD3 R0, R133.reuse, 0x1, RZ ;  /* 0x0000000185007810 */ /* 0x040fe20007ffe0ff */
[----:B------:R-:W-:Y:S01]  /*9600*/  @!P0 STG.E desc[UR28][R4.64+-0xb00], R29 ;  /* 0xfff5001d04008986 */ /* 0x000fe2000c10191c */
[C---:B------:R-:W-:Y:S02]  /*9610*/  IADD3 R8, R133.reuse, 0x2, RZ ;  /* 0x0000000285087810 */ /* 0x040fe40007ffe0ff */
[-C--:B------:R-:W-:Y:S01]  /*9620*/  LEA.HI.SX32 R6, R0, R133.reuse, 0x1b ;  /* 0x0000008500067211 */ /* 0x080fe200078fdaff */
[----:B------:R-:W-:Y:S01]  /*9630*/  @!P1 STG.E desc[UR28][R4.64+-0xa80], R31 ;  /* 0xfff5801f04009986 */ /* 0x000fe2000c10191c */
[----:B------:R-:W-:Y:S01]  /*9640*/  IADD3 R12, R133, 0x4, RZ ;  /* 0x00000004850c7810 */ /* 0x000fe20007ffe0ff */
[----:B------:R-:W-:Y:S01]  /*9650*/  FADD.FTZ R0, R7, R40 ;  /* 0x0000002807007221 */ /* 0x000fe20000010000 */
[C---:B------:R-:W-:Y:S01]  /*9660*/  IADD3 R14, R133.reuse, 0x5, RZ ;  /* 0x00000005850e7810 */ /* 0x040fe20007ffe0ff */
[----:B------:R-:W-:Y:S01]  /*9670*/  @!P2 STG.E desc[UR28][R4.64+-0xa00], R33 ;  /* 0xfff600210400a986 */ /* 0x000fe2000c10191c */
[----:B------:R-:W-:Y:S01]  /*9680*/  IADD3 R16, R133, 0x6, RZ ;  /* 0x0000000685107810 */ /* 0x000fe20007ffe0ff */
[----:B------:R-:W-:Y:S01]  /*9690*/  FADD.FTZ R7, R0, R41 ;  /* 0x0000002900077221 */ /* 0x000fe20000010000 */
[-C--:B------:R-:W-:Y:S01]  /*96a0*/  LEA.HI.SX32 R8, R8, R133.reuse, 0x1b ;  /* 0x0000008508087211 */ /* 0x080fe200078fdaff */
[----:B------:R-:W-:Y:S01]  /*96b0*/  @!P3 STG.E desc[UR28][R4.64+-0x980], R35 ;  /* 0xfff680230400b986 */ /* 0x000fe2000c10191c */
[-C--:B------:R-:W-:Y:S01]  /*96c0*/  LEA.HI.SX32 R10, R10, R133.reuse, 0x1b ;  /* 0x000000850a0a7211 */ /* 0x080fe200078fdaff */
[----:B------:R-:W-:Y:S01]  /*96d0*/  FADD.FTZ R0, R7, R42 ;  /* 0x0000002a07007221 */ /* 0x000fe20000010000 */
[----:B------:R-:W-:Y:S01]  /*96e0*/  IADD3 R20, R133, 0x8, RZ ;  /* 0x0000000885147810 */ /* 0x000fe20007ffe0ff */
[----:B------:R-:W-:Y:S01]  /*96f0*/  @!P4 STG.E desc[UR28][R4.64+-0x900], R55 ;  /* 0xfff700370400c986 */ /* 0x000fe2000c10191c */
[----:B------:R-:W-:-:S02]  /*9700*/  LEA.HI.SX32 R12, R12, R133, 0x1b ;  /* 0x000000850c0c7211 */ /* 0x000fc400078fdaff */
[C---:B------:R-:W-:Y:S01]  /*9710*/  IADD3 R22, R133.reuse, 0x9, RZ ;  /* 0x0000000985167810 */ /* 0x040fe20007ffe0ff */
[----:B------:R0:W-:Y:S01]  /*9720*/  @!P5 STG.E desc[UR28][R4.64+-0x880], R57 ;  /* 0xfff780390400d986 */ /* 0x0001e2000c10191c */
[-C--:B------:R-:W-:Y:S02]  /*9730*/  LEA.HI.SX32 R14, R14, R133.reuse, 0x1b ;  /* 0x000000850e0e7211 */ /* 0x080fe400078fdaff */
[----:B------:R-:W-:Y:S01]  /*9740*/  LEA R9, R6, UR7, 0x2 ;  /* 0x0000000706097c11 */ /* 0x000fe2000f8e10ff */
[----:B------:R-:W-:Y:S01]  /*9750*/  BAR.SYNC.DEFER_BLOCKING 0x0 ;  /* 0x0000000000007b1d */ /* 0x000fe20000010000 */
[----:B------:R-:W-:Y:S02]  /*9760*/  IADD3 R24, R133, 0xa, RZ ;  /* 0x0000000a85187810 */ /* 0x000fe40007ffe0ff */
[----:B------:R-:W-:Y:S02]  /*9770*/  LEA.HI.SX32 R16, R16, R133, 0x1b ;  /* 0x0000008510107211 */ /* 0x000fe400078fdaff */
[----:B------:R-:W-:-:S02]  /*9780*/  LEA R8, R8, UR7, 0x2 ;  /* 0x0000000708087c11 */ /* 0x000fc4000f8e10ff */
[-C--:B------:R-:W-:Y:S01]  /*9790*/  LEA.HI.SX32 R18, R18, R133.reuse, 0x1b ;  /* 0x0000008512127211 */ /* 0x080fe200078fdaff */
[----:B0-----:R-:W-:Y:S01]  /*97a0*/  FADD.FTZ R5, R0, R43 ;  /* 0x0000002b00057221 */ /* 0x001fe20000010000 */
[----:B------:R-:W-:Y:S02]  /*97b0*/  LEA R11, R10, UR7, 0x2 ;  /* 0x000000070a0b7c11 */ /* 0x000fe4000f8e10ff */
[C---:B------:R-:W-:Y:S02]  /*97c0*/  IADD3 R28, R133.reuse, 0xc, RZ ;  /* 0x0000000c851c7810 */ /* 0x040fe40007ffe0ff */
[----:B------:R-:W-:Y:S02]  /*97d0*/  LEA.HI.SX32 R20, R20, R133, 0x1b ;  /* 0x0000008514147211 */ /* 0x000fe400078fdaff */
[----:B------:R-:W-:Y:S02]  /*97e0*/  LEA R12, R12, UR7, 0x2 ;  /* 0x000000070c0c7c11 */ /* 0x000fe4000f8e10ff */
[----:B------:R-:W-:-:S02]  /*97f0*/  IADD3 R30, R133, 0xd, RZ ;  /* 0x0000000d851e7810 */ /* 0x000fc40007ffe0ff */
[-C--:B------:R-:W-:Y:S02]  /*9800*/  LEA.HI.SX32 R22, R22, R133.reuse, 0x1b ;  /* 0x0000008516167211 */ /* 0x080fe400078fdaff */
[----:B------:R-:W-:Y:S02]  /*9810*/  LEA R7, R14, UR7, 0x2 ;  /* 0x000000070e077c11 */ /* 0x000fe4000f8e10ff */
[----:B------:R-:W-:Y:S01]  /*9820*/  IADD3 R32, R133, 0xe, RZ ;  /* 0x0000000e85207810 */ /* 0x000fe20007ffe0ff */
[----:B------:R-:W-:Y:S01]  /*9830*/  STS [R132], R39 ;  /* 0x0000002784007388 */ /* 0x000fe20000000800 */
[-C--:B------:R-:W-:Y:S02]  /*9840*/  LEA.HI.SX32 R24, R24, R133.reuse, 0x1b ;  /* 0x0000008518187211 */ /* 0x080fe400078fdaff */
[----:B------:R-:W-:Y:S01]  /*9850*/  LEA R16, R16, UR7, 0x2 ;  /* 0x0000000710107c11 */ /* 0x000fe2000f8e10ff */
[----:B------:R0:W-:Y:S01]  /*9860*/  STS [R9+0x4], R40 ;  /* 0x0000042809007388 */ /* 0x0001e20000000800 */
[----:B------:R-:W-:-:S02]  /*9870*/  LEA.HI.SX32 R26, R26, R133, 0x1b ;  /* 0x000000851a1a7211 */ /* 0x000fc400078fdaff */
[-C--:B------:R-:W-:Y:S01]  /*9880*/  LEA.HI.SX32 R28, R28, R133.reuse, 0x1b ;  /* 0x000000851c1c7211 */ /* 0x080fe200078fdaff */
[----:B------:R-:W-:Y:S01]  /*9890*/  STS [R8+0x8], R41 ;  /* 0x0000082908007388 */ /* 0x000fe20000000800 */
[----:B------:R-:W-:Y:S02]  /*98a0*/  LEA R20, R20, UR7, 0x2 ;  /* 0x0000000714147c11 */ /* 0x000fe4000f8e10ff */
[-C--:B------:R-:W-:Y:S01]  /*98b0*/  LEA.HI.SX32 R30, R30, R133.reuse, 0x1b ;  /* 0x000000851e1e7211 */ /* 0x080fe200078fdaff */
[----:B------:R1:W-:Y:S01]  /*98c0*/  STS [R11+0xc], R42 ;  /* 0x00000c2a0b007388 */ /* 0x0003e20000000800 */
[----:B------:R-:W-:Y:S02]  /*98d0*/  LEA R13, R22, UR7, 0x2 ;  /* 0x00000007160d7c11 */ /* 0x000fe4000f8e10ff */
[----:B0-----:R-:W-:Y:S01]  /*98e0*/  LEA R9, R18, UR7, 0x2 ;  /* 0x0000000712097c11 */ /* 0x001fe2000f8e10ff */
[----:B------:R-:W-:Y:S01]  /*98f0*/  STS [R12+0x10], R43 ;  /* 0x0000102b0c007388 */ /* 0x000fe20000000800 */
[----:B------:R-:W-:-:S02]  /*9900*/  LEA.HI.SX32 R32, R32, R133, 0x1b ;  /* 0x0000008520207211 */ /* 0x000fc400078fdaff */
[----:B------:R-:W-:Y:S01]  /*9910*/  LEA R24, R24, UR7, 0x2 ;  /* 0x0000000718187c11 */ /* 0x000fe2000f8e10ff */
[----:B------:R0:W-:Y:S01]  /*9920*/  STS [R7+0x14], R44 ;  /* 0x0000142c07007388 */ /* 0x0001e20000000800 */
[----:B------:R-:W-:Y:S02]  /*9930*/  LEA.HI.SX32 R34, R34, R133, 0x1b ;  /* 0x0000008522227211 */ /* 0x000fe400078fdaff */
[----:B-1----:R-:W-:Y:S01]  /*9940*/  LEA R11, R26, UR7, 0x2 ;  /* 0x000000071a0b7c11 */ /* 0x002fe2000f8e10ff */
[----:B------:R1:W-:Y:S01]  /*9950*/  STS [R16+0x18], R45 ;  /* 0x0000182d10007388 */ /* 0x0003e20000000800 */
[----:B------:R-:W-:Y:S02]  /*9960*/  LEA R28, R28, UR7, 0x2 ;  /* 0x000000071c1c7c11 */ /* 0x000fe4000f8e10ff */
[----:B------:R-:W-:Y:S01]  /*9970*/  LEA R32, R32, UR7, 0x2 ;  /* 0x0000000720207c11 */ /* 0x000fe2000f8e10ff */
[----:B------:R4:W-:Y:S01]  /*9980*/  STS [R9+0x1c], R46 ;  /* 0x00001c2e09007388 */ /* 0x0009e20000000800 */
[----:B------:R-:W-:Y:S01]  /*9990*/  LEA R15, R34, UR7, 0x2 ;  /* 0x00000007220f7c11 */ /* 0x000fe2000f8e10ff */
[----:B0-----:R-:W-:Y:S01]  /*99a0*/  FADD.FTZ R44, R5, R44 ;  /* 0x0000002c052c7221 */ /* 0x001fe20000010000 */
[----:B------:R-:W-:Y:S01]  /*99b0*/  LEA R7, R30, UR7, 0x2 ;  /* 0x000000071e077c11 */ /* 0x000fe2000f8e10ff */
[----:B------:R0:W-:Y:S01]  /*99c0*/  STS [R20+0x20], R47 ;  /* 0x0000202f14007388 */ /* 0x0001e20000000800 */
[----:B------:R-:W-:Y:S01]  /*99d0*/  MOV R4, UR18 ;  /* 0x0000001200047c02 */ /* 0x000fe20008000f00 */
[----:B-1----:R-:W-:Y:S01]  /*99e0*/  FADD.FTZ R45, R44, R45 ;  /* 0x0000002d2c2d7221 */ /* 0x002fe20000010000 */
[----:B------:R-:W-:Y:S01]  /*99f0*/  IADD3 R6, P1, R59, -0x3e0, RZ ;  /* 0xfffffc203b067810 */ /* 0x000fe20007f3e0ff */
[----:B------:R1:W-:Y:S02]  /*9a00*/  STS [R13+0x24], R48 ;  /* 0x000024300d007388 */ /* 0x0003e40000000800 */
[----:B----4-:R-:W-:Y:S01]  /*9a10*/  FADD.FTZ R46, R45, R46 ;  /* 0x0000002e2d2e7221 */ /* 0x010fe20000010000 */
[----:B------:R-:W-:Y:S01]  /*9a20*/  IADD3.X R23, R36, -0x1, RZ, P1, !PT ;  /* 0xffffffff24177810 */ /* 0x000fe20000ffe4ff */
[----:B------:R4:W-:Y:S02]  /*9a30*/  STS [R24+0x28], R49 ;  /* 0x0000283118007388 */ /* 0x0009e40000000800 */
[----:B0-----:R-:W-:-:S02]  /*9a40*/  FADD.FTZ R47, R46, R47 ;  /* 0x0000002f2e2f7221 */ /* 0x001fc40000010000 */
[----:B------:R0:W-:Y:S02]  /*9a50*/  STS [R11+0x2c], R50 ;  /* 0x00002c320b007388 */ /* 0x0001e40000000800 */
[----:B-1----:R-:W-:Y:S02]  /*9a60*/  FADD.FTZ R48, R47, R48 ;  /* 0x000000302f307221 */ /* 0x002fe40000010000 */
[----:B------:R1:W-:Y:S02]  /*9a70*/  STS [R28+0x30], R51 ;  /* 0x000030331c007388 */ /* 0x0003e40000000800 */
[----:B----4-:R-:W-:Y:S02]  /*9a80*/  FADD.FTZ R49, R48, R49 ;  /* 0x0000003130317221 */ /* 0x010fe40000010000 */
[----:B------:R4:W-:Y:S02]  /*9a90*/  STS [R7+0x34], R52 ;  /* 0x0000343407007388 */ /* 0x0009e40000000800 */
[----:B0-----:R-:W-:-:S02]  /*9aa0*/  FADD.FTZ R50, R49, R50 ;  /* 0x0000003231327221 */ /* 0x001fc40000010000 */
[----:B------:R0:W-:Y:S02]  /*9ab0*/  STS [R32+0x38], R53 ;  /* 0x0000383520007388 */ /* 0x0001e40000000800 */
[----:B-1----:R-:W-:Y:S02]  /*9ac0*/  FADD.FTZ R51, R50, R51 ;  /* 0x0000003332337221 */ /* 0x002fe40000010000 */
[----:B------:R-:W-:Y:S01]  /*9ad0*/  STS [R15+0x3c], R54 ;  /* 0x00003c360f007388 */ /* 0x000fe20000000800 */
[----:B------:R-:W-:-:S03]  /*9ae0*/  NOP ;  /* 0x0000000000007918 */ /* 0x000fc60000000000 */
[----:B------:R-:W-:Y:S01]  /*9af0*/  LDS R149, [R149] ;  /* 0x0000000095957984 */ /* 0x000fe20000000800 */
[----:B----4-:R-:W-:-:S03]  /*9b00*/  FADD.FTZ R52, R51, R52 ;  /* 0x0000003433347221 */ /* 0x010fc60000010000 */
        /* <DEDUP_REMOVED lines=35> */
.L_x_4843:
[----:B------:R-:W-:Y:S05]  /*9d40*/  BSYNC B0 ;  /* 0x0000000000007941 */ /* 0x000fea0003800000 */
.L_x_4842:
[----:B------:R-:W-:Y:S01]  /*9d50*/  ULDC.64 UR30, c[0x0][0x3b0] ;  /* 0x0000ec00001e7ab9 */ /* 0x000fe20000000a00 */
[----:B------:R-:W-:Y:S01]  /*9d60*/  UMOV UR9, UR16 ;  /* 0x0000001000097c82 */ /* 0x000fe20008000000 */
[----:B------:R-:W-:Y:S01]  /*9d70*/  UIMAD UR19, UR19, UR30, URZ ;  /* 0x0000001e131372a4 */ /* 0x000fe2000f8e023f */
[-C--:B------:R-:W-:Y:S01]  /*9d80*/  ISETP.GE.AND P3, PT, R79, R0.reuse, PT ;  /* 0x000000004f00720c */ /* 0x080fe20003f66270 */
[----:B------:R-:W-:Y:S01]  /*9d90*/  UIMAD.WIDE.U32 UR8, UR20, UR30, UR8 ;  /* 0x0000001e140872a5 */ /* 0x000fe2000f8e0008 */
[-C--:B------:R-:W-:Y:S01]  /*9da0*/  ISETP.GE.AND P4, PT, R63, R0.reuse, PT ;  /* 0x000000003f00720c */ /* 0x080fe20003f86270 */
[----:B------:R-:W-:Y:S01]  /*9db0*/  ULDC.64 UR16, c[0x0][0x3f0] ;  /* 0x0000fc0000107ab9 */ /* 0x000fe20000000a00 */
[-C--:B------:R-:W-:Y:S01]  /*9dc0*/  ISETP.GE.AND P5, PT, R85, R0.reuse, PT ;  /* 0x000000005500720c */ /* 0x080fe20003fa6270 */
[----:B------:R-:W-:Y:S01]  /*9dd0*/  UIADD3 UR46, UP0, UR46, UR8, URZ ;  /* 0x000000082e2e7290 */ /* 0x000fe2000ff1e03f */
[C---:B------:R-:W-:Y:S01]  /*9de0*/  LEA R2, P0, R6.reuse, UR16, 0x2 ;  /* 0x0000001006027c11 */ /* 0x040fe2000f8010ff */
[----:B------:R-:W-:Y:S01]  /*9df0*/  UIMAD UR8, UR20, UR31, UR19 ;  /* 0x0000001f140872a4 */ /* 0x000fe2000f8e0213 */
[-C--:B------:R-:W-:Y:S01]  /*9e00*/  ISETP.GE.AND P6, PT, R73, R0.reuse, PT ;  /* 0x000000004900720c */ /* 0x080fe20003fc6270 */
[----:B------:R-:W-:Y:S01]  /*9e10*/  UIADD3 UR21, UP1, UR21, -0x1000, URZ ;  /* 0xfffff00015157890 */ /* 0x000fe2000ff3e03f */
[----:B------:R-:W-:Y:S01]  /*9e20*/  LEA.HI.X R3, R6, UR17, R23, 0x2, P0 ;  /* 0x0000001106037c11 */ /* 0x000fe200080f1417 */
[----:B------:R-:W-:Y:S01]  /*9e30*/  UIADD3.X UR8, UR27, UR8, UR9, UP0, !UPT ;  /* 0x000000081b087290 */ /* 0x000fe200087fe409 */
[----:B0-----:R-:W-:Y:S01]  /*9e40*/  MOV R4, UR46 ;  /* 0x0000002e00047c02 */ /* 0x001fe20008000f00 */
[----:B------:R-:W-:Y:S01]  /*9e50*/  UISETP.GT.AND UP0, UPT, UR48, 0x1, UPT ;  /* 0x000000013000788c */ /* 0x000fe2000bf04270 */
[----:B------:R-:W-:Y:S01]  /*9e60*/  ISETP.GE.AND P2, PT, R81, R0, PT ;  /* 0x000000005100720c */ /* 0x000fe20003f46270 */
[----:B------:R-:W-:Y:S01]  /*9e70*/  UIADD3 UR23, UP2, UR23, -0x1000, URZ ;  /* 0xfffff00017177890 */ /* 0x000fe2000ff5e03f */
[C---:B------:R-:W-:Y:S01]  /*9e80*/  LEA R2, P0, R4.reuse, R2, 0x2 ;  /* 0x0000000204027211 */ /* 0x040fe200078010ff */
[----:B------:R-:W-:Y:S01]  /*9e90*/  UIADD3 UR25, UP3, UR25, -0x1000, URZ ;  /* 0xfffff00019197890 */ /* 0x000fe2000ff7e03f */
[----:B------:R-:W-:Y:S01]  /*9ea0*/  MOV R5, UR8 ;  /* 0x0000000800057c02 */ /* 0x000fe20008000f00 */
[----:B------:R-:W-:Y:S01]  /*9eb0*/  UIADD3 UR6, UR6, 0x1, URZ ;  /* 0x0000000106067890 */ /* 0x000fe2000fffe03f */
[-C--:B------:R-:W-:Y:S01]  /*9ec0*/  ISETP.GE.AND P1, PT, R71, R0.reuse, PT ;  /* 0x000000004700720c */ /* 0x080fe20003f26270 */
        /* <DEDUP_REMOVED lines=34> */
.L_x_4789:
[----:B------:R-:W-:Y:S02]  /*a0f0*/  ULDC.64 UR4, c[0x0][0x3d8] ;  /* 0x0000f60000047ab9 */ /* 0x000fe40000000a00 */
[----:B------:R-:W-:-:S04]  /*a100*/  ISETP.NE.U32.AND P0, PT, RZ, UR4, PT ;  /* 0x00000004ff007c0c */ /* 0x000fc8000bf05070 */
[----:B------:R-:W-:-:S13]  /*a110*/  ISETP.NE.AND.EX P0, PT, RZ, UR5, PT, P0 ;  /* 0x00000005ff007c0c */ /* 0x000fda000bf05300 */
[----:B------:R-:W-:Y:S05]  /*a120*/  @!P0 BRA `(.L_x_4845) ;  /* 0x0000000000888947 */ /* 0x000fea0003800000 */
[----:B------:R-:W1:Y:S01]  /*a130*/  SHFL.DOWN P0, R0, R175, 0x1, 0x1f ;  /* 0x08201f00af007f89 */ /* 0x000e620000000000 */
[----:B------:R-:W-:Y:S01]  /*a140*/  BSSY B0, `(.L_x_4845) ;  /* 0x0000020000007945 */ /* 0x000fe20003800000 */
[----:B------:R-:W4:Y:S01]  /*a150*/  S2R R4, SR_LANEID ;  /* 0x0000000000047919 */ /* 0x000f220000000000 */
[----:B------:R-:W5:Y:S01]  /*a160*/  S2R R6, SR_TID.X ;  /* 0x0000000000067919 */ /* 0x000f620000002100 */
[----:B-1----:R-:W-:-:S05]  /*a170*/  @P0 FADD R0, R0, R175 ;  /* 0x000000af00000221 */ /* 0x002fca0000000000 */
[----:B0-----:R-:W0:Y:S01]  /*a180*/  SHFL.DOWN P0, R3, R0, 0x2, 0x1f ;  /* 0x08401f0000037f89 */ /* 0x001e220000000000 */
[----:B----4-:R-:W-:-:S13]  /*a190*/  ISETP.NE.AND P1, PT, R4, RZ, PT ;  /* 0x000000ff0400720c */ /* 0x010fda0003f25270 */
[----:B------:R-:W1:Y:S01]  /*a1a0*/  @!P1 S2R R9, SR_CgaCtaId ;  /* 0x0000000000099919 */ /* 0x000e620000008800 */
[----:B-----5:R-:W-:Y:S01]  /*a1b0*/  @!P1 SHF.R.S32.HI R7, RZ, 0x1f, R6 ;  /* 0x0000001fff079819 */ /* 0x020fe20000011406 */
[----:B0-----:R-:W-:Y:S01]  /*a1c0*/  @P0 FADD R3, R0, R3 ;  /* 0x0000000300030221 */ /* 0x001fe20000000000 */
[----:B------:R-:W-:Y:S02]  /*a1d0*/  @!P1 MOV R0, 0x400 ;  /* 0x0000040000009802 */ /* 0x000fe40000000f00 */
[----:B------:R-:W-:Y:S02]  /*a1e0*/  @!P1 LEA.HI R7, R7, R6, RZ, 0x5 ;  /* 0x0000000607079211 */ /* 0x000fe400078f28ff */
[----:B------:R-:W0:Y:S02]  /*a1f0*/  SHFL.DOWN P0, R2, R3, 0x4, 0x1f ;  /* 0x08801f0003027f89 */ /* 0x000e240000000000 */
[----:B------:R-:W-:Y:S02]  /*a200*/  @!P1 SHF.R.S32.HI R7, RZ, 0x5, R7 ;  /* 0x00000005ff079819 */ /* 0x000fe40000011407 */
[----:B-1----:R-:W-:Y:S01]  /*a210*/  @!P1 LEA R0, R9, R0, 0x18 ;  /* 0x0000000009009211 */ /* 0x002fe200078ec0ff */
        /* <DEDUP_REMOVED lines=14> */
[----:B------:R-:W-:-:S03]  /*a300*/  MOV R3, UR13 ;  /* 0x0000000d00037c02 */ /* 0x000fc60008000f00 */
[----:B------:R-:W0:Y:S02]  /*a310*/  @!P0 LDS R5, [R0+0x4208] ;  /* 0x0042080000058984 */ /* 0x000e240000000800 */
[----:B0-----:R-:W-:-:S05]  /*a320*/  @!P0 FADD.FTZ R4, R4, R5 ;  /* 0x0000000504048221 */ /* 0x001fca0000010000 */
[----:B------:R1:W-:Y:S02]  /*a330*/  REDG.E.ADD.F32.FTZ.RN.STRONG.GPU desc[UR28][R2.64], R4 ;  /* 0x00000004020079a6 */ /* 0x0003e4000c10f39c */
.L_x_4846:
[----:B------:R-:W-:Y:S05]  /*a340*/  BSYNC B0 ;  /* 0x0000000000007941 */ /* 0x000fea0003800000 */
.L_x_4845:
        /* <DEDUP_REMOVED lines=35> */
[----:B------:R-:W4:Y:S02]  /*a580*/  @!P0 LDS R0, [R0+0x4208] ;  /* 0x0042080000008984 */ /* 0x000f240000000800 */
[----:B----4-:R-:W-:-:S05]  /*a590*/  @!P0 FADD.FTZ R9, R9, R0 ;  /* 0x0000000009098221 */ /* 0x010fca0000010000 */
[----:B------:R0:W-:Y:S01]  /*a5a0*/  REDG.E.ADD.F32.FTZ.RN.STRONG.GPU desc[UR28][R2.64], R9 ;  /* 0x00000009020079a6 */ /* 0x0001e2000c10f39c */
[----:B------:R-:W-:Y:S01]  /*a5b0*/  HFMA2.MMA R7, -RZ, RZ, 0, 0 ;  /* 0x00000000ff077435 */ /* 0x000fe200000001ff */
[----:B------:R-:W-:Y:S10]  /*a5c0*/  BRA `(.L_x_4849) ;  /* 0x0000000000047947 */ /* 0x000ff40003800000 */
.L_x_4848:
[----:B0-----:R-:W0:Y:S02]  /*a5d0*/  S2R R7, SR_TID.X ;  /* 0x0000000000077919 */ /* 0x001e240000002100 */
.L_x_4849:
[----:B------:R-:W-:Y:S05]  /*a5e0*/  BSYNC B0 ;  /* 0x0000000000007941 */ /* 0x000fea0003800000 */
.L_x_4847:
        /* <DEDUP_REMOVED lines=15> */
.L_x_4850:
[----:B------:R-:W-:Y:S01]  /*a6e0*/  LEA R0, R7, UR7, 0x2 ;  /* 0x0000000707007c11 */ /* 0x000fe2000f8e10ff */
[----:B01--4-:R-:W-:Y:S01]  /*a6f0*/  IMAD.U32 R4, RZ, RZ, UR4 ;  /* 0x00000004ff047e24 */ /* 0x013fe2000f8e00ff */
[----:B------:R-:W-:Y:S02]  /*a700*/  SHF.R.S32.HI R2, RZ, 0x1f, R7 ;  /* 0x0000001fff027819 */ /* 0x000fe40000011407 */
        /* <DEDUP_REMOVED lines=15> */
.L_x_4799:
[----:B------:R-:W-:Y:S01]  /*a800*/  HFMA2.MMA R180, -RZ, RZ, 0, 5.9604644775390625e-08 ;  /* 0x00000001ffb47435 */ /* 0x000fe200000001ff */
[----:B------:R-:W-:Y:S01]  /*a810*/  MOV R179, R66 ;  /* 0x0000004200b37202 */ /* 0x000fe20000000f00 */
[----:B------:R-:W-:Y:S01]  /*a820*/  IMAD.MOV.U32 R70, RZ, RZ, -0x1 ;  /* 0xffffffffff467424 */ /* 0x000fe200078e00ff */
[----:B------:R-:W-:-:S08]  /*a830*/  MOV R181, RZ ;  /* 0x000000ff00b57202 */ /* 0x000fd00000000f00 */
[----:B-----5:R-:W-:Y:S05]  /*a840*/  WARPSYNC.COLLECTIVE R70, `(.L_x_4851) ;  /* 0x0000000046087348 */ /* 0x020fea0003c00000 */
[----:B------:R0:W1:Y:S02]  /*a850*/  SHFL.UP P0, R131, R179, R180, R181 ;  /* 0x040000b4b3837389 */ /* 0x00006400000000b5 */
[----:B01---5:R-:W-:Y:S01]  /*a860*/  ENDCOLLECTIVE ;  /* 0x000000000000791b */ /* 0x023fe20003800000 */
.L_x_4851:
[----:B------:R-:W-:Y:S02]  /*a870*/  MOV R179, R67 ;  /* 0x0000004300b37202 */ /* 0x000fe40000000f00 */
[----:B------:R-:W-:-:S07]  /*a880*/  MOV R71, R131 ;  /* 0x0000008300477202 */ /* 0x000fce0000000f00 */
[----:B------:R-:W-:Y:S05]  /*a890*/  WARPSYNC.COLLECTIVE R70, `(.L_x_4852) ;  /* 0x0000000046087348 */ /* 0x000fea0003c00000 */
[----:B------:R0:W1:Y:S02]  /*a8a0*/  SHFL.UP P0, R131, R179, R180, R181 ;  /* 0x040000b4b3837389 */ /* 0x00006400000000b5 */
[----:B01----:R-:W-:Y:S01]  /*a8b0*/  ENDCOLLECTIVE ;  /* 0x000000000000791b */ /* 0x003fe20003800000 */
.L_x_4852:
        /* <DEDUP_REMOVED lines=8> */
.L_x_4853:
[----:B------:R-:W-:Y:S02]  /*a940*/  MOV R179, R67 ;  /* 0x0000004300b37202 */ /* 0x000fe40000000f00 */
[----:B------:R-:W-:-:S07]  /*a950*/  MOV R71, R131 ;  /* 0x0000008300477202 */ /* 0x000fce0000000f00 */
[----:B------:R-:W-:Y:S05]  /*a960*/  WARPSYNC.COLLECTIVE R70, `(.L_x_4854) ;  /* 0x0000000046087348 */ /* 0x000fea0003c00000 */
[----:B------:R0:W1:Y:S02]  /*a970*/  SHFL.UP P0, R131, R179, R180, R181 ;  /* 0x040000b4b3837389 */ /* 0x00006400000000b5 */
[----:B01----:R-:W-:Y:S01]  /*a980*/  ENDCOLLECTIVE ;  /* 0x000000000000791b */ /* 0x003fe20003800000 */
.L_x_4854:
        /* <DEDUP_REMOVED lines=8> */
.L_x_4855:
[----:B------:R-:W-:Y:S02]  /*aa10*/  MOV R179, R67 ;  /* 0x0000004300b37202 */ /* 0x000fe40000000f00 */
[----:B------:R-:W-:-:S07]  /*aa20*/  MOV R71, R131 ;  /* 0x0000008300477202 */ /* 0x000fce0000000f00 */
[----:B------:R-:W-:Y:S05]  /*aa30*/  WARPSYNC.COLLECTIVE R70, `(.L_x_4856) ;  /* 0x0000000046087348 */ /* 0x000fea0003c00000 */
[----:B------:R0:W1:Y:S02]  /*aa40*/  SHFL.UP P0, R131, R179, R180, R181 ;  /* 0x040000b4b3837389 */ /* 0x00006400000000b5 */
[----:B01----:R-:W-:Y:S01]  /*aa50*/  ENDCOLLECTIVE ;  /* 0x000000000000791b */ /* 0x003fe20003800000 */
.L_x_4856:
        /* <DEDUP_REMOVED lines=8> */
.L_x_4857:
[----:B------:R-:W-:Y:S02]  /*aae0*/  MOV R179, R67 ;  /* 0x0000004300b37202 */ /* 0x000fe40000000f00 */
[----:B------:R-:W-:-:S07]  /*aaf0*/  MOV R71, R131 ;  /* 0x0000008300477202 */ /* 0x000fce0000000f00 */
[----:B------:R-:W-:Y:S05]  /*ab00*/  WARPSYNC.COLLECTIVE R70, `(.L_x_4858) ;  /* 0x0000000046087348 */ /* 0x000fea0003c00000 */
[----:B------:R0:W1:Y:S02]  /*ab10*/  SHFL.UP P0, R131, R179, R180, R181 ;  /* 0x040000b4b3837389 */ /* 0x00006400000000b5 */
[----:B01----:R-:W-:Y:S01]  /*ab20*/  ENDCOLLECTIVE ;  /* 0x000000000000791b */ /* 0x003fe20003800000 */
.L_x_4858:
        /* <DEDUP_REMOVED lines=8> */
.L_x_4859:
[----:B------:R-:W-:Y:S02]  /*abb0*/  MOV R179, R67 ;  /* 0x0000004300b37202 */ /* 0x000fe40000000f00 */
[----:B------:R-:W-:-:S07]  /*abc0*/  MOV R71, R131 ;  /* 0x0000008300477202 */ /* 0x000fce0000000f00 */
[----:B------:R-:W-:Y:S05]  /*abd0*/  WARPSYNC.COLLECTIVE R70, `(.L_x_4860) ;  /* 0x0000000046087348 */ /* 0x000fea0003c00000 */
[----:B------:R0:W1:Y:S02]  /*abe0*/  SHFL.UP P0, R131, R179, R180, R181 ;  /* 0x040000b4b3837389 */ /* 0x00006400000000b5 */
[----:B01----:R-:W-:Y:S01]  /*abf0*/  ENDCOLLECTIVE ;  /* 0x000000000000791b */ /* 0x003fe20003800000 */
.L_x_4860:
[----:B------:R-:W-:Y:S05]  /*ac00*/  BRA `(.L_x_4861) ;  /* 0xffffffb800487947 */ /* 0x000fea000383ffff */
.L_x_4800:
        /* <DEDUP_REMOVED lines=8> */
.L_x_4863:
[----:B------:R-:W-:Y:S05]  /*ac90*/  BSYNC B0 ;  /* 0x0000000000007941 */ /* 0x000fea0003800000 */
.L_x_4862:
[----:B------:R-:W-:Y:S05]  /*aca0*/  BRA `(.L_x_4864) ;  /* 0xffffffb800347947 */ /* 0x000fea000383ffff */
.L_x_4801:
        /* <DEDUP_REMOVED lines=8> */
.L_x_4866:
[----:B------:R-:W-:Y:S05]  /*ad30*/  BSYNC B0 ;  /* 0x0000000000007941 */ /* 0x000fea0003800000 */
.L_x_4865:
[----:B------:R-:W-:Y:S05]  /*ad40*/  BRA `(.L_x_4867) ;  /* 0xffffffb800147947 */ /* 0x000fea000383ffff */
.L_x_4802:
        /* <DEDUP_REMOVED lines=8> */
.L_x_4869:
[----:B------:R-:W-:Y:S05]  /*add0*/  BSYNC B0 ;  /* 0x0000000000007941 */ /* 0x000fea0003800000 */
.L_x_4868:
        /* <DEDUP_REMOVED lines=11> */
.L_x_4870:
[----:B------:R-:W-:Y:S05]  /*ae90*/  WARPSYNC.COLLECTIVE R70, `(.L_x_4871) ;  /* 0x0000000046087348 */ /* 0x000fea0003c00000 */
[----:B------:R0:W1:Y:S02]  /*aea0*/  SHFL.IDX P3, R245, R241, R240, R71 ;  /* 0x000000f0f1f57389 */ /* 0x0000640000060047 */
[----:B01----:R-:W-:Y:S01]  /*aeb0*/  ENDCOLLECTIVE ;  /* 0x000000000000791b */ /* 0x003fe20003800000 */
.L_x_4871:
[----:B------:R-:W-:Y:S01]  /*aec0*/  MOV R241, R69 ;  /* 0x0000004500f17202 */ /* 0x000fe20000000f00 */
[----:B------:R-:W-:Y:S02]  /*aed0*/  IMAD.MOV.U32 R67, RZ, RZ, R131 ;  /* 0x000000ffff437224 */ /* 0x000fe400078e0083 */
[----:B------:R-:W-:-:S07]  /*aee0*/  IMAD.MOV.U32 R68, RZ, RZ, R245 ;  /* 0x000000ffff447224 */ /* 0x000fce00078e00f5 */
[----:B------:R-:W-:Y:S05]  /*aef0*/  WARPSYNC.COLLECTIVE R70, `(.L_x_4872) ;  /* 0x0000000046087348 */ /* 0x000fea0003c00000 */
[----:B------:R0:W1:Y:S02]  /*af00*/  SHFL.IDX P3, R245, R241, R240, R71 ;  /* 0x000000f0f1f57389 */ /* 0x0000640000060047 */
[----:B01----:R-:W-:Y:S01]  /*af10*/  ENDCOLLECTIVE ;  /* 0x000000000000791b */ /* 0x003fe20003800000 */
.L_x_4872:
[----:B------:R-:W-:Y:S01]  /*af20*/  MOV R69, R245 ;  /* 0x000000f500457202 */ /* 0x000fe20000000f00 */
[----:B------:R-:W-:Y:S06]  /*af30*/  BRA `(.L_x_4873) ;  /* 0xffffffb400b07947 */ /* 0x000fec000383ffff */
.L_x_4804:
        /* <DEDUP_REMOVED lines=9> */
.L_x_4874:
[----:B------:R-:W-:Y:S01]  /*afd0*/  IMAD.MOV.U32 R247, RZ, RZ, R65 ;  /* 0x000000fffff77224 */ /* 0x000fe200078e0041 */
[----:B------:R-:W-:-:S07]  /*afe0*/  MOV R69, R243 ;  /* 0x000000f300457202 */ /* 0x000fce0000000f00 */
[----:B------:R-:W-:Y:S05]  /*aff0*/  WARPSYNC.COLLECTIVE R70, `(.L_x_4875) ;  /* 0x0000000046087348 */ /* 0x000fea0003c00000 */
[----:B------:R0:W1:Y:S02]  /*b000*/  SHFL.DOWN P6, R243, R247, R246, R249 ;  /* 0x080000f6f7f37389 */ /* 0x00006400000c00f9 */
[----:B01----:R-:W-:Y:S01]  /*b010*/  ENDCOLLECTIVE ;  /* 0x000000000000791b */ /* 0x003fe20003800000 */
.L_x_4875:
        /* <DEDUP_REMOVED lines=8> */
.L_x_4876:
[----:B------:R-:W-:Y:S01]  /*b0a0*/  MOV R247, R65 ;  /* 0x0000004100f77202 */ /* 0x000fe20000000f00 */
[----:B------:R-:W-:-:S07]  /*b0b0*/  IMAD.MOV.U32 R69, RZ, RZ, R243 ;  /* 0x000000ffff457224 */ /* 0x000fce00078e00f3 */
[----:B------:R-:W-:Y:S05]  /*b0c0*/  WARPSYNC.COLLECTIVE R70, `(.L_x_4877) ;  /* 0x0000000046087348 */ /* 0x000fea0003c00000 */
[----:B------:R0:W1:Y:S02]  /*b0d0*/  SHFL.DOWN P6, R243, R247, R246, R249 ;  /* 0x080000f6f7f37389 */ /* 0x00006400000c00f9 */
[----:B01----:R-:W-:Y:S01]  /*b0e0*/  ENDCOLLECTIVE ;  /* 0x000000000000791b */ /* 0x003fe20003800000 */
.L_x_4877:
        /* <DEDUP_REMOVED lines=8> */
.L_x_4878:
[----:B------:R-:W-:Y:S02]  /*b170*/  MOV R247, R65 ;  /* 0x0000004100f77202 */ /* 0x000fe40000000f00 */
[----:B------:R-:W-:-:S07]  /*b180*/  MOV R69, R243 ;  /* 0x000000f300457202 */ /* 0x000fce0000000f00 */
[----:B------:R-:W-:Y:S05]  /*b190*/  WARPSYNC.COLLECTIVE R70, `(.L_x_4879) ;  /* 0x0000000046087348 */ /* 0x000fea0003c00000 */
[----:B------:R0:W1:Y:S02]  /*b1a0*/  SHFL.DOWN P6, R243, R247, R246, R249 ;  /* 0x080000f6f7f37389 */ /* 0x00006400000c00f9 */
[----:B01----:R-:W-:Y:S01]  /*b1b0*/  ENDCOLLECTIVE ;  /* 0x000000000000791b */ /* 0x003fe20003800000 */
.L_x_4879:
        /* <DEDUP_REMOVED lines=8> */
.L_x_4880:
[----:B------:R-:W-:Y:S02]  /*b240*/  MOV R247, R65 ;  /* 0x0000004100f77202 */ /* 0x000fe40000000f00 */
[----:B------:R-:W-:-:S07]  /*b250*/  MOV R69, R243 ;  /* 0x000000f300457202 */ /* 0x000fce0000000f00 */
[----:B------:R-:W-:Y:S05]  /*b260*/  WARPSYNC.COLLECTIVE R70, `(.L_x_4881) ;  /* 0x0000000046087348 */ /* 0x000fea0003c00000 */
[----:B------:R0:W1:Y:S02]  /*b270*/  SHFL.DOWN P6, R243, R247, R246, R249 ;  /* 0x080000f6f7f37389 */ /* 0x00006400000c00f9 */
[----:B01----:R-:W-:Y:S01]  /*b280*/  ENDCOLLECTIVE ;  /* 0x000000000000791b */ /* 0x003fe20003800000 */
.L_x_4881:
        /* <DEDUP_REMOVED lines=8> */
.L_x_4882:
[----:B------:R-:W-:Y:S01]  /*b310*/  IMAD.MOV.U32 R247, RZ, RZ, R65 ;  /* 0x000000fffff77224 */ /* 0x000fe200078e0041 */
[----:B------:R-:W-:-:S07]  /*b320*/  MOV R69, R243 ;  /* 0x000000f300457202 */ /* 0x000fce0000000f00 */
[----:B------:R-:W-:Y:S05]  /*b330*/  WARPSYNC.COLLECTIVE R70, `(.L_x_4883) ;  /* 0x0000000046087348 */ /* 0x000fea0003c00000 */
[----:B------:R0:W1:Y:S02]  /*b340*/  SHFL.DOWN P6, R243, R247, R246, R249 ;  /* 0x080000f6f7f37389 */ /* 0x00006400000c00f9 */
[----:B01----:R-:W-:Y:S01]  /*b350*/  ENDCOLLECTIVE ;  /* 0x000000000000791b */ /* 0x003fe20003800000 */
.L_x_4883:
        /* <DEDUP_REMOVED lines=9> */
.L_x_4884:
[----:B------:R-:W-:Y:S02]  /*b3f0*/  MOV R241, R65 ;  /* 0x0000004100f17202 */ /* 0x000fe40000000f00 */
[----:B------:R-:W-:-:S07]  /*b400*/  MOV R242, R245 ;  /* 0x000000f500f27202 */ /* 0x000fce0000000f00 */
[----:B------:R-:W-:Y:S05]  /*b410*/  WARPSYNC.COLLECTIVE R70, `(.L_x_4885) ;  /* 0x0000000046087348 */ /* 0x000fea0003c00000 */
[----:B------:R0:W1:Y:S02]  /*b420*/  SHFL.IDX P3, R245, R241, R240, R71 ;  /* 0x000000f0f1f57389 */ /* 0x0000640000060047 */
[----:B01----:R-:W-:Y:S01]  /*b430*/  ENDCOLLECTIVE ;  /* 0x000000000000791b */ /* 0x003fe20003800000 */
.L_x_4885:
[----:B------:R-:W-:Y:S05]  /*b440*/  WARPSYNC.COLLECTIVE R70, `(.L_x_4886) ;  /* 0x0000000046087348 */ /* 0x000fea0003c00000 */
[----:B------:R0:W1:Y:S02]  /*b450*/  SHFL.DOWN P6, R243, R247, R246, R249 ;  /* 0x080000f6f7f37389 */ /* 0x00006400000c00f9 */
[----:B01----:R-:W-:Y:S01]  /*b460*/  ENDCOLLECTIVE ;  /* 0x000000000000791b */ /* 0x003fe20003800000 */
.L_x_4886:
[----:B------:R-:W-:Y:S02]  /*b470*/  MOV R241, R130 ;  /* 0x0000008200f17202 */ /* 0x000fe40000000f00 */
[----:B------:R-:W-:Y:S02]  /*b480*/  MOV R247, R65 ;  /* 0x0000004100f77202 */ /* 0x000fe40000000f00 */
[----:B------:R-:W-:Y:S02]  /*b490*/  MOV R244, R245 ;  /* 0x000000f500f47202 */ /* 0x000fe40000000f00 */
[----:B------:R-:W-:-:S07]  /*b4a0*/  MOV R68, R243 ;  /* 0x000000f300447202 */ /* 0x000fce0000000f00 */
[----:B------:R-:W-:Y:S05]  /*b4b0*/  WARPSYNC.COLLECTIVE R70, `(.L_x_4887) ;  /* 0x0000000046087348 */ /* 0x000fea0003c00000 */
[----:B------:R0:W1:Y:S02]  /*b4c0*/  SHFL.DOWN P6, R243, R247, R246, R249 ;  /* 0x080000f6f7f37389 */ /* 0x00006400000c00f9 */
[----:B01----:R-:W-:Y:S01]  /*b4d0*/  ENDCOLLECTIVE ;  /* 0x000000000000791b */ /* 0x003fe20003800000 */
.L_x_4887:
[----:B------:R-:W-:Y:S05]  /*b4e0*/  WARPSYNC.COLLECTIVE R70, `(.L_x_4888) ;  /* 0x0000000046087348 */ /* 0x000fea0003c00000 */
[----:B------:R0:W1:Y:S02]  /*b4f0*/  SHFL.IDX P3, R245, R241, R240, R71 ;  /* 0x000000f0f1f57389 */ /* 0x0000640000060047 */
[----:B01----:R-:W-:Y:S01]  /*b500*/  ENDCOLLECTIVE ;  /* 0x000000000000791b */ /* 0x003fe20003800000 */
.L_x_4888:
[----:B------:R-:W-:Y:S01]  /*b510*/  MOV R241, R131 ;  /* 0x0000008300f17202 */ /* 0x000fe20000000f00 */
[----:B------:R-:W-:Y:S01]  /*b520*/  IMAD.MOV.U32 R69, RZ, RZ, R243 ;  /* 0x000000ffff457224 */ /* 0x000fe200078e00f3 */
[----:B------:R-:W-:-:S07]  /*b530*/  MOV R243, R245 ;  /* 0x000000f500f37202 */ /* 0x000fce0000000f00 */
[----:B------:R-:W-:Y:S05]  /*b540*/  WARPSYNC.COLLECTIVE R70, `(.L_x_4889) ;  /* 0x0000000046087348 */ /* 0x000fea0003c00000 */
[----:B------:R0:W1:Y:S02]  /*b550*/  SHFL.IDX P3, R245, R241, R240, R71 ;  /* 0x000000f0f1f57389 */ /* 0x0000640000060047 */
[----:B01----:R-:W-:Y:S01]  /*b560*/  ENDCOLLECTIVE ;  /* 0x000000000000791b */ /* 0x003fe20003800000 */
.L_x_4889:
[----:B------:R-:W-:Y:S05]  /*b570*/  BRA `(.L_x_4890) ;  /* 0xffffffb400b87947 */ /* 0x000fea000383ffff */
.L_x_4891:
        /* <DEDUP_REMOVED lines=16> */
.L_x_10957:


//--------------------- .text._Z25selective_scan_bwd_kernelI32Selective_Scan_bwd_kernel_traitsILi64ELi16ELb0ELb1ELb1ELb1ELb0EffEEv12SSMParamsBwd --------------------------
	.section	.text._Z25selective_scan_bwd_kernelI32Selective_Scan_bwd_kernel_traitsILi64ELi16ELb0ELb1ELb1ELb1ELb0EffEEv12SSMParamsBwd,"ax",@progbits
	.align	128
        .global         _Z25selective_scan_bwd_kernelI32Selective_Scan_bwd_kernel_traitsILi64ELi16ELb0ELb1ELb1ELb1ELb0EffEEv12SSMParamsBwd
        .type           _Z25selective_scan_bwd_kernelI32Selective_Scan_bwd_kernel_traitsILi64ELi16ELb0ELb1ELb1ELb1ELb0EffEEv12SSMParamsBwd,@function
        .size           _Z25selective_scan_bwd_kernelI32Selective_Scan_bwd_kernel_traitsILi64ELi16ELb0ELb1ELb1ELb1ELb0EffEEv12SSMParamsBwd,(.L_x_10958 - _Z25selective_scan_bwd_kernelI32Selective_Scan_bwd_kernel_traitsILi64ELi16ELb0ELb1ELb1ELb1ELb0EffEEv12SSMParamsBwd)
        .other          _Z25selective_scan_bwd_kernelI32Selective_Scan_bwd_kernel_traitsILi64ELi16ELb0ELb1ELb1ELb1ELb0EffEEv12SSMParamsBwd,@"STO_CUDA_ENTRY STV_DEFAULT"
_Z25selective_scan_bwd_kernelI32Selective_Scan_bwd_kernel_traitsILi64ELi16ELb0ELb1ELb1ELb1ELb0EffEEv12SSMParamsBwd:
.text._Z25selective_scan_bwd_kernelI32Selective_Scan_bwd_kernel_traitsILi64ELi16ELb0ELb1ELb1ELb1ELb0EffEEv12SSMParamsBwd:
[----:B------:R-:W-:Y:S08]  /*0000*/  LDC R1, c[0x0][0x28] ;  /* 0x00000a00ff017b82 */ /* 0x000ff00000000800 */
[----:B------:R-:W0:Y:S01]  /*0010*/  LDC R6, c[0x0][0x228] ;  /* 0x00008a00ff067b82 */ /* 0x000e220000000800 */
[----:B------:R-:W-:Y:S01]  /*0020*/  ULDC.64 UR4, c[0x0][0x2e8] ;  /* 0x0000ba0000047ab9 */ /* 0x000fe20000000a00 */
[----:B------:R-:W-:Y:S01]  /*0030*/  HFMA2.MMA R169, -RZ, RZ, 0, 0 ;  /* 0x00000000ffa97435 */ /* 0x000fe200000001ff */
[----:B------:R-:W-:Y:S01]  /*0040*/  UISETP.NE.U32.AND UP0, UPT, UR4, URZ, UPT ;  /* 0x0000003f0400728c */ /* 0x000fe2000bf05070 */
[----:B------:R-:W-:Y:S01]  /*0050*/  MOV R167, RZ ;  /* 0x000000ff00a77202 */ /* 0x000fe20000000f00 */
[----:B------:R-:W-:Y:S01]  /*0060*/  ULDC.64 UR6, c[0x0][0x300] ;  /* 0x0000c00000067ab9 */ /* 0x000fe20000000a00 */
[----:B------:R-:W-:Y:S01]  /*0070*/  ULDC.64 UR28, c[0x0][0x208] ;  /* 0x00008200001c7ab9 */ /* 0x000fe20000000a00 */
[----:B------:R-:W-:Y:S01]  /*0080*/  UISETP.NE.AND.EX UP0, UPT, UR5, URZ, UPT, UP0 ;  /* 0x0000003f0500728c */ /* 0x000fe2000bf05300 */
[----:B------:R-:W1:Y:S01]  /*0090*/  S2UR UR18, SR_CTAID.Y ;  /* 0x00000000001279c3 */ /* 0x000e620000002600 */
[----:B------:R-:W-:Y:S01]  /*00a0*/  UISETP.NE.U32.AND UP1, UPT, UR6, URZ, UPT ;  /* 0x0000003f0600728c */ /* 0x000fe2000bf25070 */
[----:B------:R-:W-:Y:S01]  /*00b0*/  ULDC.64 UR30, c[0x0][0x3d8] ;  /* 0x0000f600001e7ab9 */ /* 0x000fe20000000a00 */
[----:B------:R-:W-:-:S02]  /*00c0*/  ULDC.64 UR32, c[0x0][0x3f8] ;  /* 0x0000fe0000207ab9 */ /* 0x000fc40000000a00 */
[----:B------:R-:W-:Y:S01]  /*00d0*/  PLOP3.LUT P0, PT, PT, PT, UP0, 0x80, 0x0 ;  /* 0x000000000000781c */ /* 0x000fe20003f0f008 */
[----:B------:R-:W-:Y:S02]  /*00e0*/  UISETP.NE.AND.EX UP1, UPT, UR7, URZ, UPT, UP1 ;  /* 0x0000003f0700728c */ /* 0x000fe4000bf25310 */
[----:B------:R-:W2:Y:S04]  /*00f0*/  S2UR UR27, SR_CTAID.X ;  /* 0x00000000001b79c3 */ /* 0x000ea80000002500 */
[----:B------:R-:W-:Y:S02]  /*0100*/  PLOP3.LUT P1, PT, PT, PT, UP1, 0x80, 0x0 ;  /* 0x000000000000781c */ /* 0x000fe40003f2f018 */
[----:B0-----:R-:W-:Y:S02]  /*0110*/  IABS R7, R6 ;  /* 0x0000000600077213 */ /* 0x001fe40000000000 */
[----:B------:R-:W0:Y:S02]  /*0120*/  LDC.64 R8, c[0x0][0x278] ;  /* 0x00009e00ff087b82 */ /* 0x000e240000000a00 */
[----:B------:R-:W3:Y:S01]  /*0130*/  I2F.RP R0, R7 ;  /* 0x0000000700007306 */ /* 0x000ee20000209400 */
[----:B-1----:R-:W-:-:S05]  /*0140*/  USHF.R.S32.HI UR19, URZ, 0x1f, UR18 ;  /* 0x0000001f3f137899 */ /* 0x002fca0008011412 */
[----:B------:R-:W1:Y:S01]  /*0150*/  LDC.64 R10, c[0x0][0x2d8] ;  /* 0x0000b600ff0a7b82 */ /* 0x000e620000000a00 */
[----:B------:R-:W-:Y:S02]  /*0160*/  @UP0 ULEA UR4, UP2, UR18, UR4, 0x2 ;  /* 0x0000000412040291 */ /* 0x000fe4000f84103f */
[----:B------:R-:W-:Y:S02]  /*0170*/  @UP1 ULEA UR6, UP3, UR18, UR6, 0x2 ;  /* 0x0000000612061291 */ /* 0x000fe4000f86103f */
[----:B------:R-:W-:Y:S02]  /*0180*/  @UP0 ULEA.HI.X UR5, UR18, UR5, UR19, 0x2, UP2 ;  /* 0x0000000512050291 */ /* 0x000fe400090f1413 */
[----:B------:R-:W-:Y:S01]  /*0190*/  MOV R2, UR4 ;  /* 0x0000000400027c02 */ /* 0x000fe20008000f00 */
[----:B------:R-:W-:Y:S01]  /*01a0*/  @UP1 ULEA.HI.X UR7, UR18, UR7, UR19, 0x2, UP3 ;  /* 0x0000000712071291 */ /* 0x000fe200098f1413 */
[----:B------:R-:W-:Y:S01]  /*01b0*/  MOV R4, UR6 ;  /* 0x0000000600047c02 */ /* 0x000fe20008000f00 */
[----:B---3--:R-:W3:Y:S01]  /*01c0*/  MUFU.RCP R0, R0 ;  /* 0x0000000000007308 */ /* 0x008ee20000001000 */
[----:B------:R-:W-:Y:S01]  /*01d0*/  MOV R3, UR5 ;  /* 0x0000000500037c02 */ /* 0x000fe20008000f00 */
[----:B--2---:R-:W-:Y:S01]  /*01e0*/  USHF.R.S32.HI UR46, URZ, 0x1f, UR27 ;  /* 0x0000001f3f2e7899 */ /* 0x004fe2000801141b */
[----:B------:R-:W2:Y:S01]  /*01f0*/  LDC.64 R12, c[0x0][0x2e0] ;  /* 0x0000b800ff0c7b82 */ /* 0x000ea20000000a00 */
        /* <DEDUP_REMOVED lines=8> */
[----:B------:R-:W-:Y:S01]  /*0280*/  IMAD.MOV.U32 R161, RZ, RZ, RZ ;  /* 0x000000ffffa17224 */ /* 0x000fe200078e00ff */
[----:B------:R-:W-:Y:S01]  /*0290*/  UISETP.NE.AND.EX UP0, UPT, UR5, URZ, UPT, UP0 ;  /* 0x0000003f0500728c */ /* 0x000fe2000bf05300 */
[----:B---3--:R-:W-:Y:S01]  /*02a0*/  IADD3 R2, R0, 0xffffffe, RZ ;  /* 0x0ffffffe00027810 */ /* 0x008fe20007ffe0ff */
[----:B------:R-:W-:Y:S02]  /*02b0*/  UIMAD UR22, UR27, UR7, UR4 ;  /* 0x000000071b1672a4 */ /* 0x000fe4000f8e0204 */
[----:B------:R-:W-:Y:S01]  /*02c0*/  UISETP.NE.U32.AND UP1, UPT, UR30, URZ, UPT ;  /* 0x0000003f1e00728c */ /* 0x000fe2000bf25070 */
[----:B------:R3:W4:Y:S01]  /*02d0*/  F2I.FTZ.U32.TRUNC.NTZ R3, R2 ;  /* 0x0000000200037305 */ /* 0x000722000021f000 */
[----:B------:R-:W-:Y:S01]  /*02e0*/  ULDC.64 UR4, c[0x0][0x290] ;  /* 0x0000a40000047ab9 */ /* 0x000fe20000000a00 */
[----:B------:R-:W-:-:S02]  /*02f0*/  UISETP.NE.U32.AND UP2, UPT, UR32, URZ, UPT ;  /* 0x0000003f2000728c */ /* 0x000fc4000bf45070 */
[----:B------:R-:W-:Y:S02]  /*0300*/  UIMAD.WIDE.U32 UR14, UR27, UR4, URZ ;  /* 0x000000041b0e72a5 */ /* 0x000fe4000f8e003f */
[----:B------:R-:W-:Y:S02]  /*0310*/  UIMAD UR4, UR46, UR4, URZ ;  /* 0x000000042e0472a4 */ /* 0x000fe4000f8e023f */
[----:B------:R-:W-:Y:S01]  /*0320*/  UISETP.NE.AND.EX UP1, UPT, UR31, URZ, UPT, UP1 ;  /* 0x0000003f1f00728c */ /* 0x000fe2000bf25310 */
[----:B---3--:R-:W-:Y:S01]  /*0330*/  HFMA2.MMA R2, -RZ, RZ, 0, 0 ;  /* 0x00000000ff027435 */ /* 0x008fe200000001ff */
[----:B------:R-:W-:Y:S02]  /*0340*/  UIMAD UR24, UR27, UR5, UR4 ;  /* 0x000000051b1872a4 */ /* 0x000fe4000f8e0204 */
[----:B------:R-:W-:Y:S01]  /*0350*/  UISETP.NE.AND.EX UP2, UPT, UR33, URZ, UPT, UP2 ;  /* 0x0000003f2100728c */ /* 0x000fe2000bf45320 */
[----:B------:R-:W-:Y:S01]  /*0360*/  ULDC.64 UR4, c[0x0][0x240] ;  /* 0x0000900000047ab9 */ /* 0x000fe20000000a00 */
[----:B----4-:R-:W-:Y:S01]  /*0370*/  IADD3 R0, RZ, -R3, RZ ;  /* 0x80000003ff007210 */ /* 0x010fe20007ffe0ff */
[----:B------:R-:W-:-:S02]  /*0380*/  UIMAD UR21, UR46, UR4, URZ ;  /* 0x000000042e1572a4 */ /* 0x000fc4000f8e023f */
[----:B------:R-:W-:Y:S02]  /*0390*/  UIMAD.WIDE.U32 UR16, UR27, UR6, URZ ;  /* 0x000000061b1072a5 */ /* 0x000fe4000f8e003f */
[----:B------:R-:W-:Y:S01]  /*03a0*/  IMAD R5, R0, R7, RZ ;  /* 0x0000000700057224 */ /* 0x000fe200078e02ff */
[----:B------:R-:W-:Y:S01]  /*03b0*/  IABS R0, UR18 ;  /* 0x0000001200007c13 */ /* 0x000fe20008000000 */
[----:B------:R-:W-:Y:S02]  /*03c0*/  UIMAD.WIDE.U32 UR8, UR27, UR4, URZ ;  /* 0x000000041b0872a5 */ /* 0x000fe4000f8e003f */
[----:B------:R-:W-:Y:S01]  /*03d0*/  IMAD.HI.U32 R2, R3, R5, R2 ;  /* 0x0000000503027227 */ /* 0x000fe200078e0002 */
[----:B------:R-:W-:Y:S01]  /*03e0*/  UIMAD UR21, UR27, UR5, UR21 ;  /* 0x000000051b1572a4 */ /* 0x000fe2000f8e0215 */
[----:B------:R-:W3:Y:S01]  /*03f0*/  LDC.64 R4, c[0x0][0x258] ;  /* 0x00009600ff047b82 */ /* 0x000ee20000000a00 */
[----:B------:R-:W-:Y:S01]  /*0400*/  ULDC.64 UR6, c[0x0][0x328] ;  /* 0x0000ca0000067ab9 */ /* 0x000fe20000000a00 */
[----:B------:R-:W-:Y:S01]  /*0410*/  ULDC.64 UR4, c[0x0][0x260] ;  /* 0x0000980000047ab9 */ /* 0x000fe20000000a00 */
[----:B------:R-:W-:Y:S01]  /*0420*/  UIMAD UR26, UR46, UR6, URZ ;  /* 0x000000062e1a72a4 */ /* 0x000fe2000f8e023f */
[----:B------:R-:W-:Y:S01]  /*0430*/  IMAD.HI.U32 R165, R2, R0, RZ ;  /* 0x0000000002a57227 */ /* 0x000fe200078e00ff */
[----:B------:R-:W-:-:S02]  /*0440*/  UIMAD.WIDE.U32 UR12, UR27, UR6, URZ ;  /* 0x000000061b0c72a5 */ /* 0x000fc4000f8e003f */
[----:B------:R-:W-:Y:S02]  /*0450*/  UIMAD UR20, UR46, UR4, URZ ;  /* 0x000000042e1472a4 */ /* 0x000fe4000f8e023f */
[----:B------:R-:W-:Y:S01]  /*0460*/  IADD3 R2, -R165, RZ, RZ ;  /* 0x000000ffa5027210 */ /* 0x000fe20007ffe1ff */
[----:B------:R-:W-:Y:S01]  /*0470*/  UIMAD.WIDE.U32 UR10, UR27, UR4, URZ ;  /* 0x000000041b0a72a5 */ /* 0x000fe2000f8e003f */
[----:B------:R-:W-:Y:S02]  /*0480*/  UMOV UR6, URZ ;  /* 0x0000003f00067c82 */ /* 0x000fe40008000000 */
[----:B------:R-:W-:Y:S01]  /*0490*/  UMOV UR4, URZ ;  /* 0x0000003f00047c82 */ /* 0x000fe20008000000 */
[----:B------:R-:W-:Y:S01]  /*04a0*/  IMAD R0, R7, R2, R0 ;  /* 0x0000000207007224 */ /* 0x000fe200078e0200 */
[----:B------:R-:W-:Y:S02]  /*04b0*/  @UP1 ULEA UR6, UP3, UR18, UR30, 0x2 ;  /* 0x0000001e12061291 */ /* 0x000fe4000f86103f */
[----:B------:R-:W-:-:S02]  /*04c0*/  @UP2 ULEA UR4, UP4, UR18, UR32, 0x2 ;  /* 0x0000002012042291 */ /* 0x000fc4000f88103f */
[----:B------:R-:W-:Y:S01]  /*04d0*/  ISETP.GT.U32.AND P1, PT, R7, R0, PT ;  /* 0x000000000700720c */ /* 0x000fe20003f24070 */
[----:B------:R-:W-:Y:S02]  /*04e0*/  UIMAD UR26, UR27, UR7, UR26 ;  /* 0x000000071b1a72a4 */ /* 0x000fe4000f8e021a */
[----:B------:R-:W-:Y:S01]  /*04f0*/  UIMAD UR20, UR27, UR5, UR20 ;  /* 0x000000051b1472a4 */ /* 0x000fe2000f8e0214 */
[----:B------:R-:W-:Y:S02]  /*0500*/  UMOV UR7, URZ ;  /* 0x0000003f00077c82 */ /* 0x000fe40008000000 */
[----:B------:R-:W-:Y:S01]  /*0510*/  UMOV UR5, URZ ;  /* 0x0000003f00057c82 */ /* 0x000fe20008000000 */
[----:B------:R-:W-:Y:S02]  /*0520*/  @UP1 ULEA.HI.X UR7, UR18, UR31, UR19, 0x2, UP3 ;  /* 0x0000001f12071291 */ /* 0x000fe400098f1413 */
[----:B------:R-:W-:Y:S01]  /*0530*/  @UP2 ULEA.HI.X UR5, UR18, UR33, UR19, 0x2, UP4 ;  /* 0x0000002112052291 */ /* 0x000fe2000a0f1413 */
[----:B------:R-:W-:-:S02]  /*0540*/  ULDC.64 UR30, c[0x0][0x298] ;  /* 0x0000a600001e7ab9 */ /* 0x000fc40000000a00 */
[----:B------:R-:W-:Y:S01]  /*0550*/  ULDC.64 UR32, c[0x0][0x288] ;  /* 0x0000a20000207ab9 */ /* 0x000fe20000000a00 */
[-C--:B------:R-:W-:Y:S01]  /*0560*/  @!P1 IADD3 R0, R0, -R7.reuse, RZ ;  /* 0x8000000700009210 */ /* 0x080fe20007ffe0ff */
[----:B------:R-:W-:Y:S01]  /*0570*/  UIADD3 UR17, UR17, UR22, URZ ;  /* 0x0000001611117290 */ /* 0x000fe2000fffe03f */
[----:B------:R-:W-:Y:S01]  /*0580*/  @!P1 VIADD R165, R165, 0x1 ;  /* 0x00000001a5a59836 */ /* 0x000fe20000000000 */
[----:B------:R-:W-:Y:S01]  /*0590*/  UIMAD UR23, UR19, UR32, URZ ;  /* 0x00000020131772a4 */ /* 0x000fe2000f8e023f */
[----:B------:R-:W-:Y:S01]  /*05a0*/  ISETP.GE.U32.AND P0, PT, R0, R7, PT ;  /* 0x000000070000720c */ /* 0x000fe20003f06070 */
[----:B------:R-:W-:Y:S01]  /*05b0*/  UIMAD UR22, UR19, UR30, URZ ;  /* 0x0000001e131672a4 */ /* 0x000fe2000f8e023f */
[C---:B------:R-:W-:Y:S01]  /*05c0*/  LOP3.LUT R0, R6.reuse, UR18, RZ, 0x3c, !PT ;  /* 0x0000001206007c12 */ /* 0x040fe2000f8e3cff */
[----:B------:R-:W-:Y:S01]  /*05d0*/  UIADD3 UR15, UR15, UR24, URZ ;  /* 0x000000180f0f7290 */ /* 0x000fe2000fffe03f */
[----:B------:R-:W-:Y:S01]  /*05e0*/  ISETP.NE.AND P1, PT, R6, RZ, PT ;  /* 0x000000ff0600720c */ /* 0x000fe20003f25270 */
[----:B------:R-:W-:Y:S01]  /*05f0*/  UIMAD.WIDE.U32 UR24, UR18, UR32, UR16 ;  /* 0x00000020121872a5 */ /* 0x000fe2000f8e0010 */
[----:B------:R-:W-:Y:S01]  /*0600*/  ISETP.GE.AND P2, PT, R0, RZ, PT ;  /* 0x000000ff0000720c */ /* 0x000fe20003f46270 */
[----:B------:R-:W-:Y:S01]  /*0610*/  UIMAD UR33, UR18, UR33, UR23 ;  /* 0x00000021122172a4 */ /* 0x000fe2000f8e0217 */
[----:B------:R-:W-:Y:S01]  /*0620*/  ULDC UR32, c[0x0][0x224] ;  /* 0x0000890000207ab9 */ /* 0x000fe20000000800 */
[----:B------:R-:W-:-:S02]  /*0630*/  UIMAD UR36, UR18, UR31, UR22 ;  /* 0x0000001f122472a4 */ /* 0x000fc4000f8e0216 */
[----:B------:R-:W-:Y:S02]  /*0640*/  USHF.L.U32 UR47, UR32, 0xa, URZ ;  /* 0x0000000a202f7899 */ /* 0x000fe4000800063f */
[----:B------:R-:W-:Y:S01]  /*0650*/  @P0 IADD3 R165, R165, 0x1, RZ ;  /* 0x00000001a5a50810 */ /* 0x000fe20007ffe0ff */
[----:B------:R-:W-:Y:S01]  /*0660*/  ULDC.64 UR22, c[0x0][0x330] ;  /* 0x0000cc0000167ab9 */ /* 0x000fe20000000a00 */
[----:B------:R-:W-:Y:S02]  /*0670*/  UIMAD.WIDE.U32 UR30, UR18, UR30, UR14 ;  /* 0x0000001e121e72a5 */ /* 0x000fe4000f8e000e */
[----:B------:R-:W-:Y:S02]  /*0680*/  UIMAD UR37, UR19, UR22, URZ ;  /* 0x00000016132572a4 */ /* 0x000fe4000f8e023f */
[----:B------:R-:W-:Y:S01]  /*0690*/  UIADD3 UR35, UR47, -0x400, URZ ;  /* 0xfffffc002f237890 */ /* 0x000fe2000fffe03f */
[----:B------:R-:W-:Y:S01]  /*06a0*/  @!P2 IADD3 R165, -R165, RZ, RZ ;  /* 0x000000ffa5a5a210 */ /* 0x000fe20007ffe1ff */
[----:B------:R-:W-:Y:S01]  /*06b0*/  UIMAD UR37, UR18, UR23, UR37 ;  /* 0x00000017122572a4 */ /* 0x000fe2000f8e0225 */
[----:B------:R-:W-:Y:S01]  /*06c0*/  @!P1 LOP3.LUT R165, RZ, R6, RZ, 0x33, !PT ;  /* 0x00000006ffa59212 */ /* 0x000fe200078e33ff */
[----:B------:R-:W-:-:S02]  /*06d0*/  USHF.R.S32.HI UR34, URZ, 0x1f, UR35 ;  /* 0x0000001f3f227899 */ /* 0x000fc40008011423 */
[----:B------:R-:W-:Y:S01]  /*06e0*/  UIADD3 UR23, UP1, UR35, UR24, URZ ;  /* 0x0000001823177290 */ /* 0x000fe2000ff3e03f */
[----:B------:R-:W-:Y:S01]  /*06f0*/  SHF.R.S32.HI R163, RZ, 0x1f, R165 ;  /* 0x0000001fffa37819 */ /* 0x000fe200000114a5 */
[----:B------:R-:W-:Y:S01]  /*0700*/  UIADD3 UR13, UR13, UR26, URZ ;  /* 0x0000001a0d0d7290 */ /* 0x000fe2000fffe03f */
[----:B------:R-:W-:Y:S01]  /*0710*/  ULDC.64 UR16, c[0x0][0x2f0] ;  /* 0x0000bc0000107ab9 */ /* 0x000fe20000000a00 */
[----:B------:R-:W-:Y:S02]  /*0720*/  UIADD3 UR24, UP2, UR35, UR30, URZ ;  /* 0x0000001e23187290 */ /* 0x000fe4000ff5e03f */
[C---:B0-----:R-:W-:Y:S01]  /*0730*/  IMAD R2, R163.reuse, R8, RZ ;  /* 0x00000008a3027224 */ /* 0x041fe200078e02ff */
[----:B------:R-:W-:Y:S01]  /*0740*/  UIADD3.X UR25, UR34, UR25, UR33, UP1, !UPT ;  /* 0x0000001922197290 */ /* 0x000fe20008ffe421 */
[----:B---3--:R-:W-:Y:S01]  /*0750*/  IMAD R0, R163, R4, RZ ;  /* 0x00000004a3007224 */ /* 0x008fe200078e02ff */
[----:B------:R-:W-:Y:S01]  /*0760*/  ULEA UR16, UP1, UR23, UR16, 0x2 ;  /* 0x0000001017107291 */ /* 0x000fe2000f82103f */
[C---:B------:R-:W-:Y:S01]  /*0770*/  IMAD R9, R165.reuse, R9, R2 ;  /* 0x00000009a5097224 */ /* 0x040fe200078e0202 */
[----:B------:R-:W-:Y:S01]  /*0780*/  ULDC.64 UR14, c[0x0][0x2f8] ;  /* 0x0000be00000e7ab9 */ /* 0x000fe20000000a00 */
[----:B------:R-:W-:Y:S01]  /*0790*/  UIMAD.WIDE.U32 UR12, UR18, UR22, UR12 ;  /* 0x00000016120c72a5 */ /* 0x000fe2000f8e000c */
[----:B------:R-:W-:Y:S01]  /*07a0*/  IMAD R7, R165, R5, R0 ;  /* 0x00000005a5077224 */ /* 0x000fe200078e0200 */
[----:B------:R-:W-:-:S02]  /*07b0*/  UIADD3.X UR30, UR34, UR31, UR36, UP2, !UPT ;  /* 0x0000001f221e7290 */ /* 0x000fc400097fe424 */
[----:B------:R-:W-:Y:S02]  /*07c0*/  ULEA UR26, UP2, UR24, UR14, 0x2 ;  /* 0x0000000e181a7291 */ /* 0x000fe4000f84103f */
[----:B------:R-:W-:Y:S02]  /*07d0*/  ULEA.HI.X UR17, UR23, UR17, UR25, 0x2, UP1 ;  /* 0x0000001117117291 */ /* 0x000fe400088f1419 */
[----:B------:R-:W-:Y:S02]  /*07e0*/  UIADD3 UR9, UR9, UR21, URZ ;  /* 0x0000001509097290 */ /* 0x000fe4000fffe03f */
[----:B------:R-:W-:Y:S02]  /*07f0*/  UIADD3 UR23, UP1, UR35, UR12, URZ ;  /* 0x0000000c23177290 */ /* 0x000fe4000ff3e03f */
[----:B------:R-:W-:Y:S02]  /*0800*/  ULEA.HI.X UR24, UR24, UR15, UR30, 0x2, UP2 ;  /* 0x0000000f18187291 */ /* 0x000fe400090f141e */
[----:B------:R-:W-:Y:S01]  /*0810*/  UIADD3.X UR12, UR34, UR13, UR37, UP1, !UPT ;  /* 0x0000000d220c7290 */ /* 0x000fe20008ffe425 */
[----:B------:R-:W-:Y:S01]  /*0820*/  IMAD.WIDE.U32 R2, R165, R4, UR8 ;  /* 0x00000008a5027e25 */ /* 0x000fe2000f8e0004 */
[----:B------:R-:W-:Y:S01]  /*0830*/  ULDC.64 UR14, c[0x0][0x3b8] ;  /* 0x0000ee00000e7ab9 */ /* 0x000fe20000000a00 */
[----:B------:R-:W-:Y:S01]  /*0840*/  @UP0 ULDC UR8, c[0x0][0x214] ;  /* 0x0000850000080ab9 */ /* 0x000fe20000000800 */
[----:B------:R-:W-:-:S02]  /*0850*/  ULEA UR22, UP1, UR23, UR14, 0x2 ;  /* 0x0000000e17167291 */ /* 0x000fc4000f82103f */
[----:B------:R-:W-:Y:S01]  /*0860*/  UIADD3 UR11, UR11, UR20, URZ ;  /* 0x000000140b0b7290 */ /* 0x000fe2000fffe03f */
[----:B------:R-:W-:Y:S01]  /*0870*/  IADD3 R155, P0, R2, UR35, RZ ;  /* 0x00000023029b7c10 */ /* 0x000fe2000ff1e0ff */
[----:B------:R-:W-:Y:S01]  /*0880*/  ULEA.HI.X UR23, UR23, UR15, UR12, 0x2, UP1 ;  /* 0x0000000f17177291 */ /* 0x000fe200088f140c */
[----:B------:R-:W-:Y:S01]  /*0890*/  IADD3 R2, R3, R7, RZ ;  /* 0x0000000703027210 */ /* 0x000fe20007ffe0ff */
[----:B------:R-:W-:Y:S01]  /*08a0*/  @UP0 UIMAD UR8, UR27, UR8, UR18 ;  /* 0x000000081b0802a4 */ /* 0x000fe2000f8e0212 */
[----:B-1----:R-:W-:Y:S01]  /*08b0*/  LEA R157, P1, R155, R10, 0x2 ;  /* 0x0000000a9b9d7211 */ /* 0x002fe200078210ff */
[----:B------:R-:W-:Y:S01]  /*08c0*/  UISETP.GE.AND UP1, UPT, UR32, 0x1, UPT ;  /* 0x000000012000788c */ /* 0x000fe2000bf26270 */
[----:B------:R-:W-:Y:S01]  /*08d0*/  IMAD.WIDE.U32 R4, R165, R8, UR10 ;  /* 0x0000000aa5047e25 */ /* 0x000fe2000f8e0008 */
[----:B------:R-:W-:Y:S01]  /*08e0*/  @UP0 UIMAD UR32, UR8, UR32, URZ ;  /* 0x00000020082002a4 */ /* 0x000fe2000f8e023f */
[----:B------:R-:W-:Y:S01]  /*08f0*/  IADD3.X R2, R2, UR34, RZ, P0, !PT ;  /* 0x0000002202027c10 */ /* 0x000fe200087fe4ff */
[----:B------:R-:W-:Y:S01]  /*0900*/  @UP0 ULDC UR10, c[0x0][0x21c] ;  /* 0x00008700000a0ab9 */ /* 0x000fe20000000800 */
[----:B------:R-:W-:Y:S01]  /*0910*/  @UP0 ULDC.64 UR8, c[0x0][0x310] ;  /* 0x0000c40000080ab9 */ /* 0x000fe20000000a00 */
[----:B------:R-:W-:Y:S01]  /*0920*/  PLOP3.LUT P0, PT, PT, PT, UP1, 0x80, 0x0 ;  /* 0x000000000000781c */ /* 0x000fe20003f0f018 */
[----:B------:R-:W-:Y:S01]  /*0930*/  @UP0 UIMAD UR32, UR32, UR10, URZ ;  /* 0x0000000a202002a4 */ /* 0x000fe2000f8e023f */
[----:B------:R-:W-:Y:S01]  /*0940*/  IADD3 R151, P2, R4, UR35, RZ ;  /* 0x0000002304977c10 */ /* 0x000fe2000ff5e0ff */
[----:B------:R-:W-:Y:S01]  /*0950*/  UMOV UR11, UR7 ;  /* 0x00000007000b7c82 */ /* 0x000fe20008000000 */
[----:B------:R-:W-:Y:S01]  /*0960*/  IADD3 R0, R5, R9, RZ ;  /* 0x0000000905007210 */ /* 0x000fe20007ffe0ff */
[----:B------:R-:W-:Y:S01]  /*0970*/  @UP0 UIMAD.WIDE UR8, UR32, 0x8, UR8 ;  /* 0x00000008200808a5 */ /* 0x000fe2000f8e0208 */
[----:B--2---:R-:W-:Y:S01]  /*0980*/  LEA R153, P3, R151, R12, 0x2 ;  /* 0x0000000c97997211 */ /* 0x004fe200078610ff */
[----:B------:R-:W-:Y:S01]  /*0990*/  UMOV UR10, UR6 ;  /* 0x00000006000a7c82 */ /* 0x000fe20008000000 */
[----:B------:R-:W-:Y:S01]  /*09a0*/  IADD3.X R0, R0, UR34, RZ, P2, !PT ;  /* 0x0000002200007c10 */ /* 0x000fe200097fe4ff */
[----:B------:R-:W-:Y:S01]  /*09b0*/  UMOV UR12, UR4 ;  /* 0x00000004000c7c82 */ /* 0x000fe20008000000 */
[----:B------:R-:W-:Y:S01]  /*09c0*/  UMOV UR13, UR5 ;  /* 0x00000005000d7c82 */ /* 0x000fe20008000000 */
[----:B------:R-:W-:Y:S01]  /*09d0*/  LEA.HI.X R155, R155, R11, R2, 0x2, P1 ;  /* 0x0000000b9b9b7211 */ /* 0x000fe200008f1402 */
[----:B------:R-:W-:Y:S01]  /*09e0*/  @!UP0 UMOV UR8, URZ ;  /* 0x0000003f00088c82 */ /* 0x000fe20008000000 */
[----:B------:R-:W-:Y:S01]  /*09f0*/  @!UP0 UMOV UR9, URZ ;  /* 0x0000003f00098c82 */ /* 0x000fe20008000000 */
[----:B------:R-:W-:Y:S01]  /*0a00*/  LEA.HI.X R151, R151, R13, R0, 0x2, P3 ;  /* 0x0000000d97977211 */ /* 0x000fe200018f1400 */
[----:B------:R-:W-:Y:S06]  /*0a10*/  @!P0 BRA `(.L_x_4892) ;  /* 0x0000009c00d08947 */ /* 0x000fec0003800000 */
        /* <DEDUP_REMOVED lines=15> */
.L_x_4974:
[----:B------:R-:W-:Y:S01]  /*0b10*/  ULDC UR25, c[0x0][0x224] ;  /* 0x0000890000197ab9 */ /* 0x000fe20000000800 */
[----:B------:R-:W-:Y:S01]  /*0b20*/  SHF.L.U32 R64, R159, 0x4, RZ ;  /* 0x000000049f407819 */ /* 0x000fe200000006ff */
[----:B------:R-:W-:Y:S01]  /*0b30*/  UIADD3 UR25, -UR4, UR25, URZ ;  /* 0x0000001904197290 */ /* 0x000fe2000fffe13f */
[----:B0-----:R-:W-:Y:S01]  /*0b40*/  MOV R3, UR21 ;  /* 0x0000001500037c02 */ /* 0x001fe20008000f00 */
[----:B------:R-:W-:Y:S01]  /*0b50*/  ULDC UR5, c[0x0][0x218] ;  /* 0x0000860000057ab9 */ /* 0x000fe20000000800 */
[----:B------:R-:W-:Y:S01]  /*0b60*/  LOP3.LUT R147, R64, 0xfffffe00, RZ, 0xc0, !PT ;  /* 0xfffffe0040937812 */ /* 0x000fe200078ec0ff */
[----:B------:R-:W-:Y:S01]  /*0b70*/  ULEA UR50, UR25, 0xfffffc00, 0xa ;  /* 0xfffffc0019327891 */ /* 0x000fe2000f8e503f */
[----:B------:R-:W-:Y:S01]  /*0b80*/  IMAD.U32 R2, RZ, RZ, UR20 ;  /* 0x00000014ff027e24 */ /* 0x000fe2000f8e00ff */
[----:B------:R-:W-:Y:S01]  /*0b90*/  HFMA2.MMA R0, -RZ, RZ, 0, 0 ;  /* 0x00000000ff007435 */ /* 0x000fe200000001ff */
[----:B------:R-:W-:Y:S01]  /*0ba0*/  LOP3.LUT R122, R147, 0x1f, R159, 0xf8, !PT ;  /* 0x0000001f937a7812 */ /* 0x000fe200078ef89f */
[----:B------:R-:W-:Y:S01]  /*0bb0*/  UIADD3 UR5, -UR50, UR5, URZ ;  /* 0x0000000532057290 */ /* 0x000fe2000fffe13f */
[----:B------:R-:W-:-:S02]  /*0bc0*/  CS2R R4, SRZ ;  /* 0x0000000000047805 */ /* 0x000fc4000001ff00 */
[----:B------:R-:W-:Y:S02]  /*0bd0*/  CS2R R6, SRZ ;  /* 0x0000000000067805 */ /* 0x000fe4000001ff00 */
[C---:B------:R-:W-:Y:S01]  /*0be0*/  LOP3.LUT R174, R122.reuse, 0x20, RZ, 0xfc, !PT ;  /* 0x000000207aae7812 */ /* 0x040fe200078efcff */
[C---:B------:R-:W-:Y:S01]  /*0bf0*/  IMAD.WIDE R2, R122.reuse, 0x4, R2 ;  /* 0x000000047a027825 */ /* 0x040fe200078e0202 */
[----:B------:R-:W-:Y:S02]  /*0c00*/  LOP3.LUT R172, R122, 0x40, RZ, 0xfc, !PT ;  /* 0x000000407aac7812 */ /* 0x000fe400078efcff */
[----:B------:R-:W-:Y:S02]  /*0c10*/  CS2R R8, SRZ ;  /* 0x0000000000087805 */ /* 0x000fe4000001ff00 */
[----:B------:R-:W-:Y:S02]  /*0c20*/  MOV R145, UR5 ;  /* 0x0000000500917c02 */ /* 0x000fe40008000f00 */
[----:B------:R-:W-:-:S02]  /*0c30*/  CS2R R10, SRZ ;  /* 0x00000000000a7805 */ /* 0x000fc4000001ff00 */
[C---:B------:R-:W-:Y:S02]  /*0c40*/  LOP3.LUT R170, R122.reuse, 0x60, RZ, 0xfc, !PT ;  /* 0x000000607aaa7812 */ /* 0x040fe400078efcff */
[----:B------:R-:W-:Y:S02]  /*0c50*/  CS2R R12, SRZ ;  /* 0x00000000000c7805 */ /* 0x000fe4000001ff00 */
[-C--:B------:R-:W-:Y:S01]  /*0c60*/  ISETP.GE.AND P2, PT, R122, R145.reuse, PT ;  /* 0x000000917a00720c */ /* 0x080fe20003f46270 */
[----:B------:R-:W-:Y:S01]  /*0c70*/  BAR.SYNC.DEFER_BLOCKING 0x0 ;  /* 0x0000000000007b1d */ /* 0x000fe20000010000 */
[----:B------:R-:W-:Y:S02]  /*0c80*/  ISETP.GE.AND P1, PT, R174, R145, PT ;  /* 0x00000091ae00720c */ /* 0x000fe40003f26270 */
[----:B------:R-:W-:Y:S02]  /*0c90*/  CS2R R14, SRZ ;  /* 0x00000000000e7805 */ /* 0x000fe4000001ff00 */
[----:B------:R-:W-:-:S02]  /*0ca0*/  LOP3.LUT R168, R122, 0x80, RZ, 0xfc, !PT ;  /* 0x000000807aa87812 */ /* 0x000fc400078efcff */
[C---:B------:R-:W-:Y:S02]  /*0cb0*/  LOP3.LUT R166, R122.reuse, 0xa0, RZ, 0xfc, !PT ;  /* 0x000000a07aa67812 */ /* 0x040fe400078efcff */
[----:B------:R-:W-:Y:S02]  /*0cc0*/  LOP3.LUT R164, R122, 0xc0, RZ, 0xfc, !PT ;  /* 0x000000c07aa47812 */ /* 0x000fe400078efcff */
[-C--:B------:R-:W-:Y:S02]  /*0cd0*/  ISETP.GE.AND P0, PT, R172, R145.reuse, PT ;  /* 0x00000091ac00720c */ /* 0x080fe40003f06270 */
[----:B------:R-:W-:Y:S02]  /*0ce0*/  LOP3.LUT R162, R122, 0xe0, RZ, 0xfc, !PT ;  /* 0x000000e07aa27812 */ /* 0x000fe400078efcff */
[----:B------:R-:W-:Y:S02]  /*0cf0*/  ISETP.GE.AND P4, PT, R170, R145, PT ;  /* 0x00000091aa00720c */ /* 0x000fe40003f86270 */
[----:B------:R-:W-:-:S02]  /*0d00*/  LOP3.LUT R160, R122, 0x100, RZ, 0xfc, !PT ;  /* 0x000001007aa07812 */ /* 0x000fc400078efcff */
[-C--:B------:R-:W-:Y:S02]  /*0d10*/  ISETP.GE.AND P6, PT, R168, R145.reuse, PT ;  /* 0x00000091a800720c */ /* 0x080fe40003fc6270 */
[-C--:B------:R-:W-:Y:S02]  /*0d20*/  ISETP.GE.AND P5, PT, R166, R145.reuse, PT ;  /* 0x00000091a600720c */ /* 0x080fe40003fa6270 */
[-C--:B------:R-:W-:Y:S02]  /*0d30*/  ISETP.GE.AND P3, PT, R164, R145.reuse, PT ;  /* 0x00000091a400720c */ /* 0x080fe40003f66270 */
[----:B------:R-:W-:Y:S01]  /*0d40*/  LOP3.LUT R158, R122, 0x120, RZ, 0xfc, !PT ;  /* 0x000001207a9e7812 */ /* 0x000fe200078efcff */
        /* <DEDUP_REMOVED lines=8> */
[----:B------:R-:W-:Y:S01]  /*0dd0*/  LOP3.LUT R150, R122, 0x1a0, RZ, 0xfc, !PT ;  /* 0x000001a07a967812 */ /* 0x000fe200078efcff */
[----:B------:R-:W4:Y:S01]  /*0de0*/  @!P4 LDG.E R4, desc[UR28][R2.64+0x180] ;  /* 0x0001801c0204c981 */ /* 0x000f22000c1e1900 */
[-C--:B------:R-:W-:Y:S02]  /*0df0*/  ISETP.GE.AND P0, PT, R158, R145.reuse, PT ;  /* 0x000000919e00720c */ /* 0x080fe40003f06270 */
[----:B------:R-:W-:Y:S01]  /*0e00*/  LOP3.LUT R148, R122, 0x1c0, RZ, 0xfc, !PT ;  /* 0x000001c07a947812 */ /* 0x000fe200078efcff */
[----:B------:R-:W4:Y:S01]  /*0e10*/  @!P6 LDG.E R9, desc[UR28][R2.64+0x200] ;  /* 0x0002001c0209e981 */ /* 0x000f22000c1e1900 */
[----:B------:R-:W-:-:S02]  /*0e20*/  ISETP.GE.AND P4, PT, R156, R145, PT ;  /* 0x000000919c00720c */ /* 0x000fc40003f86270 */
[----:B------:R-:W-:Y:S01]  /*0e30*/  LOP3.LUT R146, R122, 0x1e0, RZ, 0xfc, !PT ;  /* 0x000001e07a927812 */ /* 0x000fe200078efcff */
[----:B------:R-:W4:Y:S01]  /*0e40*/  @!P5 LDG.E R6, desc[UR28][R2.64+0x280] ;  /* 0x0002801c0206d981 */ /* 0x000f22000c1e1900 */
[-C--:B------:R-:W-:Y:S02]  /*0e50*/  ISETP.GE.AND P6, PT, R154, R145.reuse, PT ;  /* 0x000000919a00720c */ /* 0x080fe40003fc6270 */
[-C--:B------:R-:W-:Y:S01]  /*0e60*/  ISETP.GE.AND P5, PT, R152, R145.reuse, PT ;  /* 0x000000919800720c */ /* 0x080fe20003fa6270 */
[----:B------:R-:W4:Y:S01]  /*0e70*/  @!P3 LDG.E R11, desc[UR28][R2.64+0x300] ;  /* 0x0003001c020bb981 */ /* 0x000f22000c1e1900 */
[----:B------:R-:W-:-:S03]  /*0e80*/  ISETP.GE.AND P3, PT, R150, R145, PT ;  /* 0x000000919600720c */ /* 0x000fc60003f66270 */
[----:B------:R-:W4:Y:S01]  /*0e90*/  @!P2 LDG.E R8, desc[UR28][R2.64+0x380] ;  /* 0x0003801c0208a981 */ /* 0x000f22000c1e1900 */
[----:B------:R-:W-:-:S03]  /*0ea0*/  ISETP.GE.AND P2, PT, R148, R145, PT ;  /* 0x000000919400720c */ /* 0x000fc60003f46270 */
[----:B------:R-:W4:Y:S01]  /*0eb0*/  @!P1 LDG.E R13, desc[UR28][R2.64+0x400] ;  /* 0x0004001c020d9981 */ /* 0x000f22000c1e1900 */
[----:B------:R-:W-:Y:S02]  /*0ec0*/  ISETP.GE.AND P1, PT, R146, R145, PT ;  /* 0x000000919200720c */ /* 0x000fe40003f26270 */
        /* <DEDUP_REMOVED lines=17> */
[----:B------:R-:W-:-:S02]  /*0fe0*/  LEA.HI.SX32 R23, R23, R18, 0x1b ;  /* 0x0000001217177211 */ /* 0x000fc400078fdaff */
[C---:B------:R-:W-:Y:S02]  /*0ff0*/  IADD3 R33, R18.reuse, 0xc0, RZ ;  /* 0x000000c012217810 */ /* 0x040fe40007ffe0ff */
[-C--:B------:R-:W-:Y:S02]  /*1000*/  LEA.HI.SX32 R25, R25, R18.reuse, 0x1b ;  /* 0x0000001219197211 */ /* 0x080fe400078fdaff */
[----:B------:R-:W-:Y:S02]  /*1010*/  LEA.HI.SX32 R27, R27, R18, 0x1b ;  /* 0x000000121b1b7211 */ /* 0x000fe400078fdaff */
[C---:B------:R-:W-:Y:S02]  /*1020*/  IADD3 R37, R18.reuse, 0x100, RZ ;  /* 0x0000010012257810 */ /* 0x040fe40007ffe0ff */
[----:B0-----:R-:W-:Y:S02]  /*1030*/  IADD3 R3, R18, 0x120, RZ ;  /* 0x0000012012037810 */ /* 0x001fe40007ffe0ff */
[----:B------:R-:W-:-:S02]  /*1040*/  LEA R144, R21, R176, 0x2 ;  /* 0x000000b015907211 */ /* 0x000fc400078e10ff */
[-C--:B------:R-:W-:Y:S02]  /*1050*/  LEA.HI.SX32 R29, R29, R18.reuse, 0x1b ;  /* 0x000000121d1d7211 */ /* 0x080fe400078fdaff */
[----:B------:R-:W-:Y:S02]  /*1060*/  LEA.HI.SX32 R31, R31, R18, 0x1b ;  /* 0x000000121f1f7211 */ /* 0x000fe400078fdaff */
[----:B------:R-:W-:Y:S01]  /*1070*/  LEA R143, R23, R176, 0x2 ;  /* 0x000000b0178f7211 */ /* 0x000fe200078e10ff */
[----:B------:R-:W-:Y:S01]  /*1080*/  IMAD R141, R27, 0x4, R176 ;  /* 0x000000041b8d7824 */ /* 0x000fe200078e02b0 */
[C---:B------:R-:W-:Y:S02]  /*1090*/  IADD3 R39, R18.reuse, 0x140, RZ ;  /* 0x0000014012277810 */ /* 0x040fe40007ffe0ff */
        /* <DEDUP_REMOVED lines=12> */
[----:B------:R-:W-:Y:S02]  /*1160*/  LEA.HI.SX32 R39, R39, R18, 0x1b ;  /* 0x0000001227277211 */ /* 0x000fe400078fdaff */
[----:B------:R-:W-:Y:S02]  /*1170*/  LEA R138, R33, R176, 0x2 ;  /* 0x000000b0218a7211 */ /* 0x000fe400078e10ff */
[----:B------:R-:W-:Y:S02]  /*1180*/  LEA.HI.SX32 R41, R41, R18, 0x1b ;  /* 0x0000001229297211 */ /* 0x000fe400078fdaff */
[----:B------:R-:W-:Y:S01]  /*1190*/  LEA R137, R35, R176, 0x2 ;  /* 0x000000b023897211 */ /* 0x000fe200078e10ff */
[----:B------:R-:W-:Y:S01]  /*11a0*/  IMAD R133, R3, 0x4, R176 ;  /* 0x0000000403857824 */ /* 0x000fe200078e02b0 */
[----:B------:R-:W-:-:S02]  /*11b0*/  LEA.HI.SX32 R43, R43, R18, 0x1b ;  /* 0x000000122b2b7211 */ /* 0x000fc400078fdaff */
[----:B------:R-:W-:Y:S02]  /*11c0*/  LEA R136, R37, R176, 0x2 ;  /* 0x000000b025887211 */ /* 0x000fe400078e10ff */
[-C--:B------:R-:W-:Y:S02]  /*11d0*/  LEA.HI.SX32 R45, R45, R18.reuse, 0x1b ;  /* 0x000000122d2d7211 */ /* 0x080fe400078fdaff */
[----:B------:R-:W-:Y:S02]  /*11e0*/  LEA R116, R178, R147, 0x4 ;  /* 0x00000093b2747211 */ /* 0x000fe400078e20ff */
[-C--:B------:R-:W-:Y:S02]  /*11f0*/  LEA.HI.SX32 R47, R47, R18.reuse, 0x1b ;  /* 0x000000122f2f7211 */ /* 0x080fe400078fdaff */
[----:B------:R-:W-:Y:S02]  /*1200*/  LEA.HI.SX32 R49, R49, R18, 0x1b ;  /* 0x0000001231317211 */ /* 0x000fe400078fdaff */
[----:B------:R-:W-:-:S02]  /*1210*/  LEA R132, R39, R176, 0x2 ;  /* 0x000000b027847211 */ /* 0x000fc400078e10ff */
[-C--:B------:R-:W-:Y:S02]  /*1220*/  LEA R121, R41, R176.reuse, 0x2 ;  /* 0x000000b029797211 */ /* 0x080fe400078e10ff */
[-C--:B------:R-:W-:Y:S02]  /*1230*/  LEA R120, R43, R176.reuse, 0x2 ;  /* 0x000000b02b787211 */ /* 0x080fe400078e10ff */
[----:B------:R-:W-:Y:S02]  /*1240*/  LEA R119, R45, R176, 0x2 ;  /* 0x000000b02d777211 */ /* 0x000fe400078e10ff */
[----:B------:R-:W-:Y:S01]  /*1250*/  LEA.HI.SX32 R115, R116, R116, 0x1b ;  /* 0x0000007474737211 */ /* 0x000fe200078fdaff */
[----:B------:R-:W-:Y:S01]  /*1260*/  IMAD R117, R49, 0x4, R176 ;  /* 0x0000000431757824 */ /* 0x000fe200078e02b0 */
[-C--:B------:R-:W-:Y:S02]  /*1270*/  LEA R118, R47, R176.reuse, 0x2 ;  /* 0x000000b02f767211 */ /* 0x080fe400078e10ff */
[----:B------:R-:W-:-:S02]  /*1280*/  LEA R115, R115, R176, 0x2 ;  /* 0x000000b073737211 */ /* 0x000fc400078e10ff */
[----:B------:R-:W-:Y:S02]  /*1290*/  ISETP.GE.AND P0, PT, R164, R145, PT ;  /* 0x00000091a400720c */ /* 0x000fe40003f06270 */
[----:B------:R-:W-:Y:S02]  /*12a0*/  MOV R2, UR26 ;  /* 0x0000001a00027c02 */ /* 0x000fe40008000f00 */
[----:B------:R-:W-:-:S03]  /*12b0*/  MOV R3, UR24 ;  /* 0x0000001800037c02 */ /* 0x000fc60008000f00 */
[C---:B------:R-:W-:Y:S01]  /*12c0*/  IMAD.WIDE R2, R122.reuse, 0x4, R2 ;  /* 0x000000047a027825 */ /* 0x040fe200078e0202 */
[-C--:B------:R-:W-:Y:S02]  /*12d0*/  ISETP.GE.AND P1, PT, R122, R145.reuse, PT ;  /* 0x000000917a00720c */ /* 0x080fe40003f26270 */
[-C--:B------:R-:W-:Y:S02]  /*12e0*/  ISETP.GE.AND P2, PT, R174, R145.reuse, PT ;  /* 0x00000091ae00720c */ /* 0x080fe40003f46270 */
[-C--:B------:R-:W-:Y:S02]  /*12f0*/  ISETP.GE.AND P3, PT, R172, R145.reuse, PT ;  /* 0x00000091ac00720c */ /* 0x080fe40003f66270 */
[-C--:B------:R-:W-:Y:S02]  /*1300*/  ISETP.GE.AND P4, PT, R166, R145.reuse, PT ;  /* 0x00000091a600720c */ /* 0x080fe40003f86270 */
[-C--:B------:R-:W-:Y:S02]  /*1310*/  ISETP.GE.AND P5, PT, R170, R145.reuse, PT ;  /* 0x00000091aa00720c */ /* 0x080fe40003fa6270 */
[----:B------:R-:W-:Y:S01]  /*1320*/  ISETP.GE.AND P6, PT, R168, R145, PT ;  /* 0x00000091a800720c */ /* 0x000fe20003fc6270 */
        /* <DEDUP_REMOVED lines=35> */
[----:B------:R-:W-:Y:S01]  /*1560*/  CS2R R8, SRZ ;  /* 0x0000000000087805 */ /* 0x000fe2000001ff00 */
[----:B------:R-:W-:-:S04]  /*1570*/  HFMA2.MMA R0, -RZ, RZ, 0, 0 ;  /* 0x00000000ff007435 */ /* 0x000fc800000001ff */
[----:B------:R-:W4:Y:S01]  /*1580*/  @!P0 LDG.E R11, desc[UR28][R2.64+0x300] ;  /* 0x0003001c020b8981 */ /* 0x000f22000c1e1900 */
[----:B------:R-:W-:Y:S02]  /*1590*/  ISETP.GE.AND P0, PT, R162, R145, PT ;  /* 0x00000091a200720c */ /* 0x000fe40003f06270 */
[----:B-1----:R-:W-:Y:S02]  /*15a0*/  CS2R R12, SRZ ;  /* 0x00000000000c7805 */ /* 0x002fe4000001ff00 */
[----:B------:R-:W-:Y:S02]  /*15b0*/  CS2R R4, SRZ ;  /* 0x0000000000047805 */ /* 0x000fe4000001ff00 */
[----:B------:R-:W-:Y:S01]  /*15c0*/  CS2R R6, SRZ ;  /* 0x0000000000067805 */ /* 0x000fe2000001ff00 */
[----:B------:R-:W4:Y:S01]  /*15d0*/  @!P2 LDG.E R0, desc[UR28][R2.64+0x80] ;  /* 0x0000801c0200a981 */ /* 0x000f22000c1e1900 */
[----:B--2---:R-:W-:-:S03]  /*15e0*/  CS2R R14, SRZ ;  /* 0x00000000000e7805 */ /* 0x004fc6000001ff00 */
[----:B------:R-:W2:Y:S04]  /*15f0*/  @!P6 LDG.E R9, desc[UR28][R2.64+0x200] ;  /* 0x0002001c0209e981 */ /* 0x000ea8000c1e1900 */
[----:B------:R-:W2:Y:S01]  /*1600*/  @!P0 LDG.E R8, desc[UR28][R2.64+0x380] ;  /* 0x0003801c02088981 */ /* 0x000ea2000c1e1900 */
[----:B------:R-:W-:-:S03]  /*1610*/  ISETP.GE.AND P0, PT, R160, R145, PT ;  /* 0x00000091a000720c */ /* 0x000fc60003f06270 */
[----:B------:R-:W4:Y:S01]  /*1620*/  @!P1 LDG.E R5, desc[UR28][R2.64] ;  /* 0x0000001c02059981 */ /* 0x000f22000c1e1900 */
[-C--:B------:R-:W-:Y:S02]  /*1630*/  ISETP.GE.AND P1, PT, R156, R145.reuse, PT ;  /* 0x000000919c00720c */ /* 0x080fe40003f26270 */
        /* <DEDUP_REMOVED lines=8> */
[-C--:B------:R-:W-:Y:S02]  /*16c0*/  ISETP.GE.AND P5, PT, R148, R145.reuse, PT ;  /* 0x000000919400720c */ /* 0x080fe40003fa6270 */
[----:B------:R-:W-:-:S02]  /*16d0*/  ISETP.GE.AND P6, PT, R146, R145, PT ;  /* 0x000000919200720c */ /* 0x000fc40003fc6270 */
[----:B---3--:R-:W-:Y:S02]  /*16e0*/  CS2R R16, SRZ ;  /* 0x0000000000107805 */ /* 0x008fe4000001ff00 */
[----:B------:R-:W-:Y:S01]  /*16f0*/  CS2R R18, SRZ ;  /* 0x0000000000127805 */ /* 0x000fe2000001ff00 */
[----:B------:R-:W3:Y:S04]  /*1700*/  @!P1 LDG.E R15, desc[UR28][R2.64+0x500] ;  /* 0x0005001c020f9981 */ /* 0x000ee8000c1e1900 */
[----:B------:R-:W3:Y:S04]  /*1710*/  @!P0 LDG.E R10, desc[UR28][R2.64+0x480] ;  /* 0x0004801c020a8981 */ /* 0x000ee8000c1e1900 */
[----:B------:R-:W3:Y:S04]  /*1720*/  @!P2 LDG.E R12, desc[UR28][R2.64+0x580] ;  /* 0x0005801c020ca981 */ /* 0x000ee8000c1e1900 */
[----:B------:R-:W3:Y:S04]  /*1730*/  @!P3 LDG.E R17, desc[UR28][R2.64+0x600] ;  /* 0x0006001c0211b981 */ /* 0x000ee8000c1e1900 */
[----:B------:R-:W3:Y:S04]  /*1740*/  @!P4 LDG.E R14, desc[UR28][R2.64+0x680] ;  /* 0x0006801c020ec981 */ /* 0x000ee8000c1e1900 */
[----:B------:R-:W3:Y:S04]  /*1750*/  @!P5 LDG.E R19, desc[UR28][R2.64+0x700] ;  /* 0x0007001c0213d981 */ /* 0x000ee8000c1e1900 */
[----:B------:R0:W3:Y:S02]  /*1760*/  @!P6 LDG.E R16, desc[UR28][R2.64+0x780] ;  /* 0x0007801c0210e981 */ /* 0x0000e4000c1e1900 */
[----:B0-----:R-:W-:Y:S01]  /*1770*/  IMAD.U32 R2, RZ, RZ, UR22 ;  /* 0x00000016ff027e24 */ /* 0x001fe2000f8e00ff */
[----:B------:R-:W-:-:S02]  /*1780*/  MOV R3, UR23 ;  /* 0x0000001700037c02 */ /* 0x000fc40008000f00 */
[----:B------:R-:W-:Y:S02]  /*1790*/  P2R R23, PR, RZ, 0x1 ;  /* 0x00000001ff177803 */ /* 0x000fe40000000000 */
[-C--:B------:R-:W-:Y:S02]  /*17a0*/  ISETP.GE.AND P0, PT, R122, R145.reuse, PT ;  /* 0x000000917a00720c */ /* 0x080fe40003f06270 */
[----:B------:R-:W-:Y:S02]  /*17b0*/  P2R R21, PR, RZ, 0x2 ;  /* 0x00000002ff157803 */ /* 0x000fe40000000000 */
[----:B------:R-:W-:Y:S01]  /*17c0*/  ISETP.GE.AND P1, PT, R172, R145, PT ;  /* 0x00000091ac00720c */ /* 0x000fe20003f26270 */
[----:B------:R-:W-:Y:S01]  /*17d0*/  HFMA2.MMA R20, -RZ, RZ, 0, 0 ;  /* 0x00000000ff147435 */ /* 0x000fe200000001ff */
[----:B------:R-:W-:Y:S02]  /*17e0*/  MOV R22, RZ ;  /* 0x000000ff00167202 */ /* 0x000fe40000000f00 */
[----:B------:R-:W-:Y:S01]  /*17f0*/  MOV R24, RZ ;  /* 0x000000ff00187202 */ /* 0x000fe20000000f00 */
[----:B------:R-:W-:Y:S01]  /*1800*/  HFMA2.MMA R28, -RZ, RZ, 0, 0 ;  /* 0x00000000ff1c7435 */ /* 0x000fe200000001ff */
[----:B------:R-:W-:Y:S01]  /*1810*/  MOV R26, RZ ;  /* 0x000000ff001a7202 */ /* 0x000fe20000000f00 */
[----:B------:R-:W-:Y:S01]  /*1820*/  HFMA2.MMA R30, -RZ, RZ, 0, 0 ;  /* 0x00000000ff1e7435 */ /* 0x000fe200000001ff */
[----:B------:R-:W-:Y:S01]  /*1830*/  MOV R32, RZ ;  /* 0x000000ff00207202 */ /* 0x000fe20000000f00 */
[----:B----4-:R-:W-:Y:S04]  /*1840*/  STS [R144], R5 ;  /* 0x0000000590007388 */ /* 0x010fe80000000800 */
[----:B------:R-:W-:Y:S04]  /*1850*/  STS [R143+0x80], R0 ;  /* 0x000080008f007388 */ /* 0x000fe80000000800 */
[----:B--2---:R-:W-:Y:S04]  /*1860*/  STS [R142+0x100], R7 ;  /* 0x000100078e007388 */ /* 0x004fe80000000800 */
[----:B------:R-:W-:Y:S04]  /*1870*/  STS [R141+0x180], R4 ;  /* 0x000180048d007388 */ /* 0x000fe80000000800 */
[----:B------:R-:W-:Y:S04]  /*1880*/  STS [R140+0x200], R9 ;  /* 0x000200098c007388 */ /* 0x000fe80000000800 */
[----:B------:R0:W-:Y:S04]  /*1890*/  STS [R139+0x280], R6 ;  /* 0x000280068b007388 */ /* 0x0001e80000000800 */
[----:B------:R1:W-:Y:S04]  /*18a0*/  STS [R138+0x300], R11 ;  /* 0x0003000b8a007388 */ /* 0x0003e80000000800 */
[----:B------:R-:W-:Y:S04]  /*18b0*/  STS [R137+0x380], R8 ;  /* 0x0003800889007388 */ /* 0x000fe80000000800 */
[----:B------:R2:W-:Y:S04]  /*18c0*/  STS [R136+0x400], R13 ;  /* 0x0004000d88007388 */ /* 0x0005e80000000800 */
[----:B---3--:R-:W-:Y:S04]  /*18d0*/  STS [R133+0x480], R10 ;  /* 0x0004800a85007388 */ /* 0x008fe80000000800 */
[----:B------:R3:W-:Y:S04]  /*18e0*/  STS [R132+0x500], R15 ;  /* 0x0005000f84007388 */ /* 0x0007e80000000800 */
[----:B------:R-:W-:Y:S04]  /*18f0*/  STS [R121+0x580], R12 ;  /* 0x0005800c79007388 */ /* 0x000fe80000000800 */
[----:B------:R4:W-:Y:S01]  /*1900*/  STS [R120+0x600], R17 ;  /* 0x0006001178007388 */ /* 0x0009e20000000800 */
[----:B0-----:R-:W-:-:S03]  /*1910*/  IMAD.WIDE R6, R122, 0x4, R2 ;  /* 0x000000047a067825 */ /* 0x001fc600078e0202 */
[----:B------:R-:W-:Y:S04]  /*1920*/  STS [R119+0x680], R14 ;  /* 0x0006800e77007388 */ /* 0x000fe80000000800 */
[----:B------:R0:W-:Y:S04]  /*1930*/  STS [R118+0x700], R19 ;  /* 0x0007001376007388 */ /* 0x0001e80000000800 */
[----:B------:R-:W-:Y:S01]  /*1940*/  STS [R117+0x780], R16 ;  /* 0x0007801075007388 */ /* 0x000fe20000000800 */
[----:B------:R-:W-:-:S03]  /*1950*/  NOP ;  /* 0x0000000000007918 */ /* 0x000fc60000000000 */
[----:B------:R-:W0:Y:S04]  /*1960*/  LDS R82, [R115] ;  /* 0x0000000073527984 */ /* 0x000e280000000800 */
        /* <DEDUP_REMOVED lines=15> */
[----:B------:R-:W-:Y:S01]  /*1a60*/  BAR.SYNC.DEFER_BLOCKING 0x0 ;  /* 0x0000000000007b1d */ /* 0x000fe20000010000 */
[----:B------:R-:W-:Y:S01]  /*1a70*/  MOV R5, RZ ;  /* 0x000000ff00057202 */ /* 0x000fe20000000f00 */
[----:B------:R-:W-:-:S05]  /*1a80*/  HFMA2.MMA R3, -RZ, RZ, 0, 0 ;  /* 0x00000000ff037435 */ /* 0x000fca00000001ff */
[----:B------:R-:W4:Y:S01]  /*1a90*/  @!P0 LDG.E R5, desc[UR28][R6.64] ;  /* 0x0000001c06058981 */ /* 0x000f22000c1e1900 */
[----:B------:R-:W-:-:S04]  /*1aa0*/  ISETP.GE.AND P0, PT, R174, R145, PT ;  /* 0x00000091ae00720c */ /* 0x000fc80003f06270 */
[----:B------:R-:W4:Y:S01]  /*1ab0*/  @!P1 LDG.E R3, desc[UR28][R6.64+0x100] ;  /* 0x0001001c06039981 */ /* 0x000f22000c1e1900 */
[-C--:B------:R-:W-:Y:S02]  /*1ac0*/  ISETP.GE.AND P1, PT, R168, R145.reuse, PT ;  /* 0x00000091a800720c */ /* 0x080fe40003f26270 */
[----:B------:R-:W-:Y:S01]  /*1ad0*/  MOV R9, RZ ;  /* 0x000000ff00097202 */ /* 0x000fe20000000f00 */
[----:B-1----:R-:W-:Y:S01]  /*1ae0*/  IMAD.MOV.U32 R11, RZ, RZ, RZ ;  /* 0x000000ffff0b7224 */ /* 0x002fe200078e00ff */
[----:B--2---:R-:W-:Y:S02]  /*1af0*/  HFMA2.MMA R13, -RZ, RZ, 0, 0 ;  /* 0x00000000ff0d7435 */ /* 0x004fe400000001ff */
[----:B---3--:R-:W-:Y:S01]  /*1b00*/  HFMA2.MMA R15, -RZ, RZ, 0, 0 ;  /* 0x00000000ff0f7435 */ /* 0x008fe200000001ff */
[----:B----4-:R-:W-:Y:S01]  /*1b10*/  IMAD.MOV.U32 R17, RZ, RZ, RZ ;  /* 0x000000ffff117224 */ /* 0x010fe200078e00ff */
[----:B0-----:R-:W-:Y:S01]  /*1b20*/  MOV R19, RZ ;  /* 0x000000ff00137202 */ /* 0x001fe20000000f00 */
[----:B------:R-:W2:Y:S01]  /*1b30*/  @!P0 LDG.E R18, desc[UR28][R6.64+0x80] ;  /* 0x0000801c06128981 */ /* 0x000ea2000c1e1900 */
[----:B------:R-:W-:-:S03]  /*1b40*/  ISETP.GE.AND P0, PT, R170, R145, PT ;  /* 0x00000091aa00720c */ /* 0x000fc60003f06270 */
[----:B------:R-:W3:Y:S01]  /*1b50*/  @!P1 LDG.E R9, desc[UR28][R6.64+0x200] ;  /* 0x0002001c06099981 */ /* 0x000ee2000c1e1900 */
[----:B------:R-:W-:-:S03]  /*1b60*/  ISETP.GE.AND P1, PT, R164, R145, PT ;  /* 0x00000091a400720c */ /* 0x000fc60003f26270 */
[----:B------:R-:W4:Y:S04]  /*1b70*/  @!P2 LDG.E R28, desc[UR28][R6.64+0x580] ;  /* 0x0005801c061ca981 */ /* 0x000f28000c1e1900 */
[----:B------:R-:W4:Y:S04]  /*1b80*/  @!P3 LDG.E R17, desc[UR28][R6.64+0x600] ;  /* 0x0006001c0611b981 */ /* 0x000f28000c1e1900 */
[----:B------:R-:W3:Y:S01]  /*1b90*/  @!P0 LDG.E R20, desc[UR28][R6.64+0x180] ;  /* 0x0001801c06148981 */ /* 0x000ee2000c1e1900 */
[----:B------:R-:W-:-:S03]  /*1ba0*/  ISETP.GE.AND P0, PT, R166, R145, PT ;  /* 0x00000091a600720c */ /* 0x000fc60003f06270 */
[----:B------:R-:W4:Y:S01]  /*1bb0*/  @!P1 LDG.E R11, desc[UR28][R6.64+0x300] ;  /* 0x0003001c060b9981 */ /* 0x000f22000c1e1900 */
[----:B------:R-:W-:-:S03]  /*1bc0*/  ISETP.GE.AND P1, PT, R160, R145, PT ;  /* 0x00000091a000720c */ /* 0x000fc60003f26270 */
[----:B------:R-:W4:Y:S04]  /*1bd0*/  @!P4 LDG.E R30, desc[UR28][R6.64+0x680] ;  /* 0x0006801c061ec981 */ /* 0x000f28000c1e1900 */
[----:B------:R-:W4:Y:S04]  /*1be0*/  @!P5 LDG.E R19, desc[UR28][R6.64+0x700] ;  /* 0x0007001c0613d981 */ /* 0x000f28000c1e1900 */
[----:B------:R-:W4:Y:S01]  /*1bf0*/  @!P0 LDG.E R22, desc[UR28][R6.64+0x280] ;  /* 0x0002801c06168981 */ /* 0x000f22000c1e1900 */
[----:B------:R-:W-:-:S03]  /*1c00*/  ISETP.GE.AND P0, PT, R162, R145, PT ;  /* 0x00000091a200720c */ /* 0x000fc60003f06270 */
[----:B------:R-:W4:Y:S01]  /*1c10*/  @!P1 LDG.E R13, desc[UR28][R6.64+0x400] ;  /* 0x0004001c060d9981 */ /* 0x000f22000c1e1900 */
[----:B------:R-:W-:-:S03]  /*1c20*/  ISETP.NE.AND P1, PT, R21, RZ, PT ;  /* 0x000000ff1500720c */ /* 0x000fc60003f25270 */
[----:B------:R-:W4:Y:S06]  /*1c30*/  @!P6 LDG.E R32, desc[UR28][R6.64+0x780] ;  /* 0x0007801c0620e981 */ /* 0x000f2c000c1e1900 */
[----:B------:R-:W4:Y:S01]  /*1c40*/  @!P0 LDG.E R24, desc[UR28][R6.64+0x380] ;  /* 0x0003801c06188981 */ /* 0x000f22000c1e1900 */
[----:B------:R-:W-:-:S03]  /*1c50*/  ISETP.NE.AND P0, PT, R23, RZ, PT ;  /* 0x000000ff1700720c */ /* 0x000fc60003f05270 */
[----:B------:R-:W4:Y:S10]  /*1c60*/  @!P1 LDG.E R15, desc[UR28][R6.64+0x500] ;  /* 0x0005001c060f9981 */ /* 0x000f34000c1e1900 */
[----:B------:R-:W4:Y:S01]  /*1c70*/  @!P0 LDG.E R26, desc[UR28][R6.64+0x480] ;  /* 0x0004801c061a8981 */ /* 0x000f22000c1e1900 */
[----:B-----5:R-:W-:-:S05]  /*1c80*/  FADD.FTZ R82, R82, R167 ;  /* 0x000000a752527221 */ /* 0x020fca0000010000 */
[----:B------:R-:W-:Y:S01]  /*1c90*/  FSETP.GTU.FTZ.AND P4, PT, R82, 20, PT ;  /* 0x41a000005200780b */ /* 0x000fe20003f9c000 */
[--C-:B------:R-:W-:Y:S01]  /*1ca0*/  FADD.FTZ R81, R8, R167.reuse ;  /* 0x000000a708517221 */ /* 0x100fe20000010000 */
        /* <DEDUP_REMOVED lines=13> */
[----:B------:R0:W-:Y:S02]  /*1d80*/  STS [R142+0x100], R3 ;  /* 0x000100038e007388 */ /* 0x0001e40000000800 */
[----:B0-----:R-:W0:Y:S02]  /*1d90*/  LDC R3, c[0x0][0x21c] ;  /* 0x00008700ff037b82 */ /* 0x001e240000000800 */
[----:B---3--:R1:W-:Y:S04]  /*1da0*/  STS [R141+0x180], R20 ;  /* 0x000180148d007388 */ /* 0x0083e80000000800 */
[----:B------:R1:W-:Y:S04]  /*1db0*/  STS [R140+0x200], R9 ;  /* 0x000200098c007388 */ /* 0x0003e80000000800 */
[----:B----4-:R1:W-:Y:S04]  /*1dc0*/  STS [R139+0x280], R22 ;  /* 0x000280168b007388 */ /* 0x0103e80000000800 */
        /* <DEDUP_REMOVED lines=60> */
.L_x_4894:
[----:B------:R-:W-:Y:S05]  /*2190*/  BSYNC B0 ;  /* 0x0000000000007941 */ /* 0x000fea0003800000 */
.L_x_4893:
        /* <DEDUP_REMOVED lines=35> */
.L_x_4896:
[----:B------:R-:W-:Y:S05]  /*23d0*/  BSYNC B0 ;  /* 0x0000000000007941 */ /* 0x000fea0003800000 */
.L_x_4895:
[----:B------:R-:W-:Y:S01]  /*23e0*/  BSSY B0, `(.L_x_4897) ;  /* 0x0000023000007945 */ /* 0x000fe20003800000 */
[----:B------:R-:W-:Y:S01]  /*23f0*/  FSETP.GTU.FTZ.AND P3, PT, R75, 20, PT ;  /* 0x41a000004b00780b */ /* 0x000fe20003f7c000 */
[----:B------:R-:W-:Y:S02]  /*2400*/  FADD.FTZ R74, R74, R167 ;  /* 0x000000a74a4a7221 */ /* 0x000fe40000010000 */
[----:B------:R-:W-:Y:S10]  /*2410*/  @P2 BRA `(.L_x_4898) ;  /* 0x00000000007c2947 */ /* 0x000ff40003800000 */
        /* <DEDUP_REMOVED lines=31> */
.L_x_4898:
[----:B------:R-:W-:Y:S05]  /*2610*/  BSYNC B0 ;  /* 0x0000000000007941 */ /* 0x000fea0003800000 */
.L_x_4897:
[----:B------:R-:W-:Y:S01]  /*2620*/  BSSY B0, `(.L_x_4899) ;  /* 0x0000023000007945 */ /* 0x000fe20003800000 */
[----:B------:R-:W-:Y:S01]  /*2630*/  FSETP.GTU.FTZ.AND P2, PT, R74, 20, PT ;  /* 0x41a000004a00780b */ /* 0x000fe20003f5c000 */
[----:B------:R-:W-:Y:S02]  /*2640*/  FADD.FTZ R73, R16, R167 ;  /* 0x000000a710497221 */ /* 0x000fe40000010000 */
[----:B------:R-:W-:Y:S10]  /*2650*/  @P1 BRA `(.L_x_4900) ;  /* 0x00000000007c1947 */ /* 0x000ff40003800000 */
        /* <DEDUP_REMOVED lines=31> */
.L_x_4900:
[----:B------:R-:W-:Y:S05]  /*2850*/  BSYNC B0 ;  /* 0x0000000000007941 */ /* 0x000fea0003800000 */
.L_x_4899:
[----:B------:R-:W-:Y:S01]  /*2860*/  BSSY B0, `(.L_x_4901) ;  /* 0x0000024000007945 */ /* 0x000fe20003800000 */
[----:B------:R-:W-:Y:S01]  /*2870*/  FSETP.GTU.FTZ.AND P1, PT, R73, 20, PT ;  /* 0x41a000004900780b */ /* 0x000fe20003f3c000 */
[----:B------:R-:W-:Y:S01]  /*2880*/  FADD.FTZ R72, R72, R167 ;  /* 0x000000a748487221 */ /* 0x000fe20000010000 */
[----:B------:R-:W-:Y:S01]  /*2890*/  MOV R63, RZ ;  /* 0x000000ff003f7202 */ /* 0x000fe20000000f00 */
        /* <DEDUP_REMOVED lines=32> */
.L_x_4902:
[----:B------:R-:W-:Y:S05]  /*2aa0*/  BSYNC B0 ;  /* 0x0000000000007941 */ /* 0x000fea0003800000 */
.L_x_4901:
        /* <DEDUP_REMOVED lines=9> */
[----:B------:R-:W-:Y:S01]  /*2b40*/  MOV R8, 0x3e800000 ;  /* 0x3e80000000087802 */ /* 0x000fe20000000f00 */
[----:B-1----:R-:W-:Y:S02]  /*2b50*/  IMAD.MOV.U32 R9, RZ, RZ, 0x3d39bf78 ;  /* 0x3d39bf78ff097424 */ /* 0x002fe400078e00ff */
        /* <DEDUP_REMOVED lines=28> */
.L_x_4904:
[----:B------:R-:W-:Y:S05]  /*2d20*/  BSYNC B0 ;  /* 0x0000000000007941 */ /* 0x000fea0003800000 */
.L_x_4903:
        /* <DEDUP_REMOVED lines=39> */
.L_x_4906:
[----:B------:R-:W-:Y:S05]  /*2fa0*/  BSYNC B0 ;  /* 0x0000000000007941 */ /* 0x000fea0003800000 */
.L_x_4905:
        /* <DEDUP_REMOVED lines=9> */
[----:B-1----:R-:W-:Y:S01]  /*3040*/  MOV R9, 0x3e800000 ;  /* 0x3e80000000097802 */ /* 0x002fe20000000f00 */
        /* <DEDUP_REMOVED lines=29> */
.L_x_4908:
[----:B------:R-:W-:Y:S05]  /*3220*/  BSYNC B0 ;  /* 0x0000000000007941 */ /* 0x000fea0003800000 */
.L_x_4907:
        /* <DEDUP_REMOVED lines=39> */
.L_x_4910:
[----:B------:R-:W-:Y:S05]  /*34a0*/  BSYNC B0 ;  /* 0x0000000000007941 */ /* 0x000fea0003800000 */
.L_x_4909:
        /* <DEDUP_REMOVED lines=39> */
.L_x_4912:
[----:B------:R-:W-:Y:S05]  /*3720*/  BSYNC B0 ;  /* 0x0000000000007941 */ /* 0x000fea0003800000 */
.L_x_4911:
        /* <DEDUP_REMOVED lines=40> */
.L_x_4914:
[----:B------:R-:W-:Y:S05]  /*39b0*/  BSYNC B0 ;  /* 0x0000000000007941 */ /* 0x000fea0003800000 */
.L_x_4913:
        /* <DEDUP_REMOVED lines=33> */
.L_x_4916:
[----:B------:R-:W-:Y:S05]  /*3bd0*/  BSYNC B0 ;  /* 0x0000000000007941 */ /* 0x000fea0003800000 */
.L_x_4915:
        /* <DEDUP_REMOVED lines=33> */
.L_x_4918:
[----:B------:R-:W-:Y:S05]  /*3df0*/  BSYNC B0 ;  /* 0x0000000000007941 */ /* 0x000fea0003800000 */
.L_x_4917:
        /* <DEDUP_REMOVED lines=33> */
.L_x_4920:
[----:B------:R-:W-:Y:S05]  /*4010*/  BSYNC B0 ;  /* 0x0000000000007941 */ /* 0x000fea0003800000 */
.L_x_4919:
        /* <DEDUP_REMOVED lines=33> */
.L_x_4922:
[----:B------:R-:W-:Y:S05]  /*4230*/  BSYNC B0 ;  /* 0x0000000000007941 */ /* 0x000fea0003800000 */
.L_x_4921:
        /* <DEDUP_REMOVED lines=33> */
.L_x_4924:
[----:B------:R-:W-:Y:S05]  /*4450*/  BSYNC B0 ;  /* 0x0000000000007941 */ /* 0x000fea0003800000 */
.L_x_4923:
        /* <DEDUP_REMOVED lines=20> */
[----:B------:R-:W-:Y:S01]  /*45a0*/  UIADD3 UR48, UR25, -0x1, URZ ;  /* 0xffffffff19307890 */ /* 0x000fe2000fffe03f */
[-C--:B------:R-:W-:Y:S01]  /*45b0*/  ISETP.GE.AND P0, PT, R122, R145.reuse, PT ;  /* 0x000000917a00720c */ /* 0x080fe20003f06270 */
        /* <DEDUP_REMOVED lines=10> */
[----:B------:R-:W-:Y:S01]  /*4660*/  MOV R25, R145 ;  /* 0x0000009100197202 */ /* 0x000fe20000000f00 */
[----:B------:R-:W-:Y:S01]  /*4670*/  ULOP3.LUT UR16, UR16, 0xfffffe, URZ, 0xc0, !UPT ;  /* 0x00fffffe10107892 */ /* 0x000fe2000f8ec03f */
[----:B------:R-:W-:Y:S01]  /*4680*/  IMAD.MOV.U32 R62, RZ, RZ, RZ ;  /* 0x000000ffff3e7224 */ /* 0x000fe200078e00ff */
[----:B------:R-:W2:Y:S01]  /*4690*/  LDC.64 R126, c[0x0][0x360] ;  /* 0x0000d800ff7e7b82 */ /* 0x000ea20000000a00 */
[----:B------:R-:W-:-:S02]  /*46a0*/  CS2R R60, SRZ ;  /* 0x00000000003c7805 */ /* 0x000fc4000001ff00 */
[----:B------:R-:W-:Y:S02]  /*46b0*/  CS2R R56, SRZ ;  /* 0x0000000000387805 */ /* 0x000fe4000001ff00 */
[----:B------:R-:W-:Y:S02]  /*46c0*/  MOV R55, RZ ;  /* 0x000000ff00377202 */ /* 0x000fe40000000f00 */
[----:B------:R-:W-:Y:S02]  /*46d0*/  CS2R R52, SRZ ;  /* 0x0000000000347805 */ /* 0x000fe4000001ff00 */
[----:B------:R-:W-:Y:S02]  /*46e0*/  CS2R R48, SRZ ;  /* 0x0000000000307805 */ /* 0x000fe4000001ff00 */
[----:B------:R-:W-:Y:S02]  /*46f0*/  MOV R47, RZ ;  /* 0x000000ff002f7202 */ /* 0x000fe40000000f00 */
[----:B------:R-:W-:Y:S01]  /*4700*/  CS2R R44, SRZ ;  /* 0x00000000002c7805 */ /* 0x000fe2000001ff00 */
[----:B------:R-:W3:Y:S01]  /*4710*/  LDC.64 R128, c[0x0][0x368] ;  /* 0x0000da00ff807b82 */ /* 0x000ee20000000a00 */
[----:B------:R-:W-:Y:S01]  /*4720*/  SHF.R.S32.HI R123, RZ, 0x1f, R122 ;  /* 0x0000001fff7b7819 */ /* 0x000fe2000001147a */
[----:B------:R-:W-:Y:S01]  /*4730*/  UMOV UR5, URZ ;  /* 0x0000003f00057c82 */ /* 0x000fe20008000000 */
[----:B------:R-:W-:Y:S01]  /*4740*/  UMOV UR6, URZ ;  /* 0x0000003f00067c82 */ /* 0x000fe20008000000 */
[----:B------:R-:W-:Y:S01]  /*4750*/  UMOV UR7, URZ ;  /* 0x0000003f00077c82 */ /* 0x000fe20008000000 */
[----:B------:R-:W-:Y:S01]  /*4760*/  ULDC UR51, c[0x0][0x224] ;  /* 0x0000890000337ab9 */ /* 0x000fe20000000800 */
[----:B------:R-:W-:Y:S01]  /*4770*/  ULDC UR52, c[0x0][0x21c] ;  /* 0x0000870000347ab9 */ /* 0x000fe20000000800 */
[----:B------:R-:W-:Y:S01]  /*4780*/  ULDC.64 UR30, c[0x0][0x3c8] ;  /* 0x0000f200001e7ab9 */ /* 0x000fe20000000a00 */
[----:B------:R-:W4:Y:S01]  /*4790*/  LDC.64 R130, c[0x0][0x380] ;  /* 0x0000e000ff827b82 */ /* 0x000f220000000a00 */
        /* <DEDUP_REMOVED lines=9> */
.L_x_4969:
[----:B------:R-:W-:Y:S01]  /*4830*/  USHF.R.S32.HI UR53, URZ, 0x1f, UR5 ;  /* 0x0000001f3f357899 */ /* 0x000fe20008011405 */
[----:B------:R-:W-:Y:S02]  /*4840*/  MOV R5, UR38 ;  /* 0x0000002600057c02 */ /* 0x000fe40008000f00 */
[----:B------:R-:W-:Y:S02]  /*4850*/  CS2R R10, SRZ ;  /* 0x00000000000a7805 */ /* 0x000fe4000001ff00 */
[C---:B------:R-:W-:Y:S01]  /*4860*/  LOP3.LUT R174, R122.reuse, 0x20, RZ, 0xfc, !PT ;  /* 0x000000207aae7812 */ /* 0x040fe200078efcff */
[----:B------:R-:W-:Y:S01]  /*4870*/  UIMAD UR16, UR53, UR38, URZ ;  /* 0x00000026351072a4 */ /* 0x000fe2000f8e023f */
[C---:B------:R-:W-:Y:S01]  /*4880*/  LOP3.LUT R172, R122.reuse, 0x40, RZ, 0xfc, !PT ;  /* 0x000000407aac7812 */ /* 0x040fe200078efcff */
[----:B-1----:R-:W-:Y:S01]  /*4890*/  IMAD.WIDE.U32 R4, R5, UR5, R122 ;  /* 0x0000000505047c25 */ /* 0x002fe2000f8e007a */
[----:B------:R-:W-:Y:S01]  /*48a0*/  LOP3.LUT R170, R122, 0x60, RZ, 0xfc, !PT ;  /* 0x000000607aaa7812 */ /* 0x000fe200078efcff */
[----:B------:R-:W-:Y:S01]  /*48b0*/  UIMAD UR16, UR5, UR39, UR16 ;  /* 0x00000027051072a4 */ /* 0x000fe2000f8e0210 */
[----:B------:R-:W-:-:S02]  /*48c0*/  ISETP.GE.AND P3, PT, R174, R25, PT ;  /* 0x00000019ae00720c */ /* 0x000fc40003f66270 */
[----:B------:R-:W-:Y:S02]  /*48d0*/  CS2R R8, SRZ ;  /* 0x0000000000087805 */ /* 0x000fe4000001ff00 */
[-C--:B------:R-:W-:Y:S02]  /*48e0*/  ISETP.GE.AND P2, PT, R172, R25.reuse, PT ;  /* 0x00000019ac00720c */ /* 0x080fe40003f46270 */
[----:B------:R-:W-:Y:S02]  /*48f0*/  CS2R R12, SRZ ;  /* 0x00000000000c7805 */ /* 0x000fe4000001ff00 */
[----:B------:R-:W-:Y:S01]  /*4900*/  ISETP.GE.AND P1, PT, R170, R25, PT ;  /* 0x00000019aa00720c */ /* 0x000fe20003f26270 */
[----:B------:R-:W-:Y:S01]  /*4910*/  VIADD R3, R5, UR16 ;  /* 0x0000001005037c36 */ /* 0x000fe20008000000 */
[----:B------:R-:W-:Y:S02]  /*4920*/  LEA R2, P0, R4, R157, 0x2 ;  /* 0x0000009d04027211 */ /* 0x000fe400078010ff */
[----:B------:R-:W-:-:S02]  /*4930*/  CS2R R14, SRZ ;  /* 0x00000000000e7805 */ /* 0x000fc4000001ff00 */
[----:B------:R-:W-:Y:S02]  /*4940*/  MOV R0, RZ ;  /* 0x000000ff00007202 */ /* 0x000fe40000000f00 */
[----:B------:R-:W-:Y:S02]  /*4950*/  CS2R R16, SRZ ;  /* 0x0000000000107805 */ /* 0x000fe4000001ff00 */
[----:B------:R-:W-:Y:S02]  /*4960*/  LOP3.LUT R168, R122, 0x80, RZ, 0xfc, !PT ;  /* 0x000000807aa87812 */ /* 0x000fe400078efcff */
[----:B------:R-:W-:Y:S02]  /*4970*/  LEA.HI.X R3, R4, R155, R3, 0x2, P0 ;  /* 0x0000009b04037211 */ /* 0x000fe400000f1403 */
[C---:B------:R-:W-:Y:S02]  /*4980*/  LOP3.LUT R166, R122.reuse, 0xa0, RZ, 0xfc, !PT ;  /* 0x000000a07aa67812 */ /* 0x040fe400078efcff */
[C---:B------:R-:W-:Y:S01]  /*4990*/  LOP3.LUT R164, R122.reuse, 0xc0, RZ, 0xfc, !PT ;  /* 0x000000c07aa47812 */ /* 0x040fe200078efcff */
[----:B--2---:R-:W2:Y:S01]  /*49a0*/  @!P3 LDG.E R0, desc[UR28][R2.64+0x80] ;  /* 0x0000801c0200b981 */ /* 0x004ea2000c1e1900 */
[----:B------:R-:W-:-:S02]  /*49b0*/  LOP3.LUT R162, R122, 0xe0, RZ, 0xfc, !PT ;  /* 0x000000e07aa27812 */ /* 0x000fc400078efcff */
[----:B------:R-:W-:Y:S01]  /*49c0*/  LOP3.LUT R160, R122, 0x100, RZ, 0xfc, !PT ;  /* 0x000001007aa07812 */ /* 0x000fe200078efcff */
[----:B---3--:R-:W3:Y:S01]  /*49d0*/  @!P2 LDG.E R11, desc[UR28][R2.64+0x100] ;  /* 0x0001001c020ba981 */ /* 0x008ee2000c1e1900 */
[-C--:B------:R-:W-:Y:S02]  /*49e0*/  ISETP.GE.AND P0, PT, R168, R25.reuse, PT ;  /* 0x00000019a800720c */ /* 0x080fe40003f06270 */
[----:B------:R-:W-:Y:S01]  /*49f0*/  LOP3.LUT R158, R122, 0x120, RZ, 0xfc, !PT ;  /* 0x000001207a9e7812 */ /* 0x000fe200078efcff */
[----:B------:R-:W4:Y:S01]  /*4a00*/  @!P1 LDG.E R8, desc[UR28][R2.64+0x180] ;  /* 0x0001801c02089981 */ /* 0x000f22000c1e1900 */
[-C--:B------:R-:W-:Y:S02]  /*4a10*/  ISETP.GE.AND P5, PT, R166, R25.reuse, PT ;  /* 0x00000019a600720c */ /* 0x080fe40003fa6270 */
[-C--:B------:R-:W-:Y:S02]  /*4a20*/  ISETP.GE.AND P4, PT, R164, R25.reuse, PT ;  /* 0x00000019a400720c */ /* 0x080fe40003f86270 */
[----:B------:R-:W-:-:S02]  /*4a30*/  ISETP.GE.AND P3, PT, R162, R25, PT ;  /* 0x00000019a200720c */ /* 0x000fc40003f66270 */
[----:B------:R-:W-:Y:S02]  /*4a40*/  ISETP.NE.AND P6, PT, R23, RZ, PT ;  /* 0x000000ff1700720c */ /* 0x000fe40003fc5270 */
[-C--:B------:R-:W-:Y:S01]  /*4a50*/  ISETP.GE.AND P2, PT, R160, R25.reuse, PT ;  /* 0x00000019a000720c */ /* 0x080fe20003f46270 */
[----:B------:R-:W4:Y:S01]  /*4a60*/  @!P0 LDG.E R13, desc[UR28][R2.64+0x200] ;  /* 0x0002001c020d8981 */ /* 0x000f22000c1e1900 */
[----:B------:R-:W-:Y:S02]  /*4a70*/  ISETP.GE.AND P1, PT, R158, R25, PT ;  /* 0x000000199e00720c */ /* 0x000fe40003f26270 */
[C---:B------:R-:W-:Y:S01]  /*4a80*/  LOP3.LUT R156, R122.reuse, 0x140, RZ, 0xfc, !PT ;  /* 0x000001407a9c7812 */ /* 0x040fe200078efcff */
[----:B------:R-:W4:Y:S01]  /*4a90*/  @!P5 LDG.E R10, desc[UR28][R2.64+0x280] ;  /* 0x0002801c020ad981 */ /* 0x000f22000c1e1900 */
[C---:B------:R-:W-:Y:S02]  /*4aa0*/  LOP3.LUT R154, R122.reuse, 0x160, RZ, 0xfc, !PT ;  /* 0x000001607a9a7812 */ /* 0x040fe400078efcff */
[C---:B------:R-:W-:Y:S01]  /*4ab0*/  LOP3.LUT R152, R122.reuse, 0x180, RZ, 0xfc, !PT ;  /* 0x000001807a987812 */ /* 0x040fe200078efcff */
[----:B------:R-:W4:Y:S01]  /*4ac0*/  @!P4 LDG.E R15, desc[UR28][R2.64+0x300] ;  /* 0x0003001c020fc981 */ /* 0x000f22000c1e1900 */
[----:B------:R-:W-:-:S02]  /*4ad0*/  LOP3.LUT R150, R122, 0x1a0, RZ, 0xfc, !PT ;  /* 0x000001a07a967812 */ /* 0x000fc400078efcff */
[----:B------:R-:W-:Y:S01]  /*4ae0*/  LOP3.LUT R148, R122, 0x1c0, RZ, 0xfc, !PT ;  /* 0x000001c07a947812 */ /* 0x000fe200078efcff */
[----:B------:R-:W4:Y:S01]  /*4af0*/  @!P3 LDG.E R12, desc[UR28][R2.64+0x380] ;  /* 0x0003801c020cb981 */ /* 0x000f22000c1e1900 */
[-C--:B------:R-:W-:Y:S02]  /*4b00*/  ISETP.GE.AND P0, PT, R156, R25.reuse, PT ;  /* 0x000000199c00720c */ /* 0x080fe40003f06270 */
[----:B------:R-:W-:Y:S01]  /*4b10*/  LOP3.LUT R146, R122, 0x1e0, RZ, 0xfc, !PT ;  /* 0x000001e07a927812 */ /* 0x000fe200078efcff */
[----:B------:R-:W4:Y:S01]  /*4b20*/  @!P2 LDG.E R17, desc[UR28][R2.64+0x400] ;  /* 0x0004001c0211a981 */ /* 0x000f22000c1e1900 */
[-C--:B------:R-:W-:Y:S02]  /*4b30*/  ISETP.GE.AND P5, PT, R154, R25.reuse, PT ;  /* 0x000000199a00720c */ /* 0x080fe40003fa6270 */
[-C--:B------:R-:W-:Y:S01]  /*4b40*/  ISETP.GE.AND P4, PT, R152, R25.reuse, PT ;  /* 0x000000199800720c */ /* 0x080fe20003f86270 */
[----:B------:R-:W2:Y:S01]  /*4b50*/  @!P6 LDG.E R9, desc[UR28][R2.64] ;  /* 0x0000001c0209e981 */ /* 0x000ea2000c1e1900 */
[----:B------:R-:W-:-:S02]  /*4b60*/  ISETP.GE.AND P3, PT, R150, R25, PT ;  /* 0x000000199600720c */ /* 0x000fc40003f66270 */
[-C--:B------:R-:W-:Y:S01]  /*4b70*/  ISETP.GE.AND P2, PT, R148, R25.reuse, PT ;  /* 0x000000199400720c */ /* 0x080fe20003f46270 */
[----:B------:R-:W4:Y:S01]  /*4b80*/  @!P1 LDG.E R14, desc[UR28][R2.64+0x480] ;  /* 0x0004801c020e9981 */ /* 0x000f22000c1e1900 */
[----:B------:R-:W-:Y:S02]  /*4b90*/  ISETP.GE.AND P1, PT, R146, R25, PT ;  /* 0x000000199200720c */ /* 0x000fe40003f26270 */
        /* <DEDUP_REMOVED lines=8> */
[----:B0-----:R0:W4:Y:S01]  /*4c20*/  @!P1 LDG.E R20, desc[UR28][R2.64+0x780] ;  /* 0x0007801c02149981 */ /* 0x001122000c1e1900 */
[----:B------:R-:W-:Y:S01]  /*4c30*/  UIMAD UR54, UR53, UR34, URZ ;  /* 0x00000022353672a4 */ /* 0x000fe2000f8e023f */
[----:B------:R-:W-:Y:S01]  /*4c40*/  UMOV UR16, UR14 ;  /* 0x0000000e00107c82 */ /* 0x000fe20008000000 */
[----:B------:R-:W-:Y:S01]  /*4c50*/  UMOV UR17, UR49 ;  /* 0x0000003100117c82 */ /* 0x000fe20008000000 */
[----:B------:R-:W-:Y:S01]  /*4c60*/  MOV R5, UR40 ;  /* 0x0000002800057c02 */ /* 0x000fe20008000f00 */
[----:B------:R-:W-:-:S02]  /*4c70*/  UIMAD.WIDE.U32 UR16, UR5, UR34, UR16 ;  /* 0x00000022051072a5 */ /* 0x000fc4000f8e0010 */
[----:B------:R-:W-:Y:S02]  /*4c80*/  UIMAD UR54, UR5, UR35, UR54 ;  /* 0x00000023053672a4 */ /* 0x000fe4000f8e0236 */
[----:B------:R-:W-:Y:S01]  /*4c90*/  UIMAD UR55, UR53, UR40, URZ ;  /* 0x00000028353772a4 */ /* 0x000fe2000f8e023f */
[----:B------:R-:W-:Y:S01]  /*4ca0*/  IADD3 R145, R24, -UR50, RZ ;  /* 0x8000003218917c10 */ /* 0x000fe2000fffe0ff */
[----:B------:R-:W-:Y:S01]  /*4cb0*/  ULEA UR56, UP0, UR16, UR36, 0x2 ;  /* 0x0000002410387291 */ /* 0x000fe2000f80103f */
[----:B------:R-:W-:Y:S01]  /*4cc0*/  IMAD.WIDE.U32 R4, R5, UR5, R122 ;  /* 0x0000000505047c25 */ /* 0x000fe2000f8e007a */
[----:B------:R-:W-:Y:S02]  /*4cd0*/  UIADD3 UR17, UR17, UR54, URZ ;  /* 0x0000003611117290 */ /* 0x000fe4000fffe03f */
[----:B------:R-:W-:Y:S01]  /*4ce0*/  UIMAD UR55, UR5, UR41, UR55 ;  /* 0x00000029053772a4 */ /* 0x000fe2000f8e0237 */
[-C--:B------:R-:W-:Y:S01]  /*4cf0*/  ISETP.GE.AND P1, PT, R122, R145.reuse, PT ;  /* 0x000000917a00720c */ /* 0x080fe20003f26270 */
[----:B------:R-:W-:Y:S01]  /*4d00*/  ULEA.HI.X UR16, UR16, UR37, UR17, 0x2, UP0 ;  /* 0x0000002510107291 */ /* 0x000fe200080f1411 */
[----:B------:R-:W-:-:S02]  /*4d10*/  ISETP.GE.AND P2, PT, R174, R145, PT ;  /* 0x00000091ae00720c */ /* 0x000fc40003f46270 */
[----:B0-----:R-:W-:Y:S02]  /*4d20*/  LEA R2, P0, R4, R153, 0x2 ;  /* 0x0000009904027211 */ /* 0x001fe400078010ff */
[----:B------:R-:W-:Y:S02]  /*4d30*/  IADD3 R3, R5, UR55, RZ ;  /* 0x0000003705037c10 */ /* 0x000fe4000fffe0ff */
[-C--:B------:R-:W-:Y:S02]  /*4d40*/  ISETP.GE.AND P3, PT, R172, R145.reuse, PT ;  /* 0x00000091ac00720c */ /* 0x080fe40003f66270 */
[----:B------:R-:W-:Y:S02]  /*4d50*/  ISETP.GE.AND P4, PT, R170, R145, PT ;  /* 0x00000091aa00720c */ /* 0x000fe40003f86270 */
[----:B------:R-:W-:Y:S02]  /*4d60*/  MOV R6, UR56 ;  /* 0x0000003800067c02 */ /* 0x000fe40008000f00 */
[----:B------:R-:W-:-:S02]  /*4d70*/  MOV R7, UR16 ;  /* 0x0000001000077c02 */ /* 0x000fc40008000f00 */
[----:B------:R-:W-:Y:S02]  /*4d80*/  LEA.HI.X R3, R4, R151, R3, 0x2, P0 ;  /* 0x0000009704037211 */ /* 0x000fe400000f1403 */
[----:B------:R-:W-:Y:S02]  /*4d90*/  CS2R R4, SRZ ;  /* 0x0000000000047805 */ /* 0x000fe4000001ff00 */
[----:B------:R-:W-:Y:S01]  /*4da0*/  CS2R R66, SRZ ;  /* 0x0000000000427805 */ /* 0x000fe2000001ff00 */
[----:B------:R0:W4:Y:S01]  /*4db0*/  LDG.E R22, desc[UR28][R6.64] ;  /* 0x0000001c06167981 */ /* 0x000122000c1e1900 */
[-C--:B------:R-:W-:Y:S02]  /*4dc0*/  ISETP.GE.AND P5, PT, R168, R145.reuse, PT ;  /* 0x00000091a800720c */ /* 0x080fe40003fa6270 */
[----:B------:R-:W-:Y:S02]  /*4dd0*/  ISETP.GE.AND P0, PT, R166, R145, PT ;  /* 0x00000091a600720c */ /* 0x000fe40003f06270 */
[----:B------:R-:W-:-:S02]  /*4de0*/  CS2R R68, SRZ ;  /* 0x0000000000447805 */ /* 0x000fc4000001ff00 */
[----:B------:R-:W-:Y:S02]  /*4df0*/  CS2R R70, SRZ ;  /* 0x0000000000467805 */ /* 0x000fe4000001ff00 */
[----:B------:R-:W-:Y:S02]  /*4e00*/  CS2R R134, SRZ ;  /* 0x0000000000867805 */ /* 0x000fe4000001ff00 */
[----:B------:R-:W-:Y:S02]  /*4e10*/  MOV R171, RZ ;  /* 0x000000ff00ab7202 */ /* 0x000fe40000000f00 */
[----:B------:R-:W-:Y:S02]  /*4e20*/  MOV R173, RZ ;  /* 0x000000ff00ad7202 */ /* 0x000fe40000000f00 */
[----:B------:R-:W-:Y:S01]  /*4e30*/  MOV R182, RZ ;  /* 0x000000ff00b67202 */ /* 0x000fe20000000f00 */
[----:B--2---:R-:W-:Y:S04]  /*4e40*/  STS [R144], R9 ;  /* 0x0000000990007388 */ /* 0x004fe80000000800 */
[----:B------:R2:W-:Y:S04]  /*4e50*/  STS [R143+0x80], R0 ;  /* 0x000080008f007388 */ /* 0x0005e80000000800 */
[----:B---3--:R-:W-:Y:S04]  /*4e60*/  STS [R142+0x100], R11 ;  /* 0x0001000b8e007388 */ /* 0x008fe80000000800 */
[----:B----4-:R-:W-:Y:S04]  /*4e70*/  STS [R141+0x180], R8 ;  /* 0x000180088d007388 */ /* 0x010fe80000000800 */
[----:B------:R-:W-:Y:S04]  /*4e80*/  STS [R140+0x200], R13 ;  /* 0x0002000d8c007388 */ /* 0x000fe80000000800 */
[----:B------:R-:W-:Y:S04]  /*4e90*/  STS [R139+0x280], R10 ;  /* 0x0002800a8b007388 */ /* 0x000fe80000000800 */
[----:B------:R-:W-:Y:S04]  /*4ea0*/  STS [R138+0x300], R15 ;  /* 0x0003000f8a007388 */ /* 0x000fe80000000800 */
[----:B------:R-:W-:Y:S04]  /*4eb0*/  STS [R137+0x380], R12 ;  /* 0x0003800c89007388 */ /* 0x000fe80000000800 */
[----:B------:R-:W-:Y:S01]  /*4ec0*/  STS [R136+0x400], R17 ;  /* 0x0004001188007388 */ /* 0x000fe20000000800 */
[----:B--2---:R-:W-:-:S03]  /*4ed0*/  IMAD.MOV.U32 R0, RZ, RZ, RZ ;  /* 0x000000ffff007224 */ /* 0x004fc600078e00ff */
        /* <DEDUP_REMOVED lines=17> */
[----:B------:R-:W2:Y:S01]  /*4ff0*/  @!P5 LDG.E R69, desc[UR28][R2.64+0x200] ;  /* 0x0002001c0245d981 */ /* 0x000ea2000c1e1900 */
[----:B------:R-:W-:-:S03]  /*5000*/  ISETP.GE.AND P5, PT, R156, R145, PT ;  /* 0x000000919c00720c */ /* 0x000fc60003fa6270 */
        /* <DEDUP_REMOVED lines=10> */
[----:B------:R-:W2:Y:S04]  /*50b0*/  @!P5 LDG.E R135, desc[UR28][R2.64+0x500] ;  /* 0x0005001c0287d981 */ /* 0x000ea8000c1e1900 */
[----:B------:R-:W2:Y:S04]  /*50c0*/  @!P0 LDG.E R70, desc[UR28][R2.64+0x580] ;  /* 0x0005801c02468981 */ /* 0x000ea8000c1e1900 */
[----:B------:R-:W2:Y:S04]  /*50d0*/  @!P1 LDG.E R171, desc[UR28][R2.64+0x600] ;  /* 0x0006001c02ab9981 */ /* 0x000ea8000c1e1900 */
[----:B------:R-:W2:Y:S04]  /*50e0*/  @!P2 LDG.E R134, desc[UR28][R2.64+0x680] ;  /* 0x0006801c0286a981 */ /* 0x000ea8000c1e1900 */
[----:B------:R-:W2:Y:S04]  /*50f0*/  @!P3 LDG.E R173, desc[UR28][R2.64+0x700] ;  /* 0x0007001c02adb981 */ /* 0x000ea8000c1e1900 */
[----:B------:R1:W2:Y:S01]  /*5100*/  @!P4 LDG.E R182, desc[UR28][R2.64+0x780] ;  /* 0x0007801c02b6c981 */ /* 0x0002a2000c1e1900 */
[----:B0-----:R-:W-:-:S02]  /*5110*/  IADD3 R6, R147, R178, RZ ;  /* 0x000000b293067210 */ /* 0x001fc40007ffe0ff */
[----:B------:R-:W-:Y:S01]  /*5120*/  LOP3.LUT P0, RZ, R159, 0x1f, RZ, 0xc0, !PT ;  /* 0x0000001f9fff7812 */ /* 0x000fe2000780c0ff */
[----:B------:R-:W0:Y:S01]  /*5130*/  LDS R20, [R115] ;  /* 0x0000000073147984 */ /* 0x000e220000000800 */
[----:B------:R-:W-:Y:S01]  /*5140*/  MOV R7, UR25 ;  /* 0x0000001900077c02 */ /* 0x000fe20008000f00 */
[C---:B------:R-:W-:Y:S01]  /*5150*/  VIADD R189, R6.reuse, 0x20 ;  /* 0x0000002006bd7836 */ /* 0x040fe20000000000 */
[C---:B------:R-:W-:Y:S01]  /*5160*/  IADD3 R187, R6.reuse, 0x40, RZ ;  /* 0x0000004006bb7810 */ /* 0x040fe20007ffe0ff */
[----:B------:R-:W-:Y:S01]  /*5170*/  LDS R18, [R115+0x8] ;  /* 0x0000080073127984 */ /* 0x000fe20000000800 */
[C---:B------:R-:W-:Y:S02]  /*5180*/  IADD3 R185, R6.reuse, 0x60, RZ ;  /* 0x0000006006b97810 */ /* 0x040fe40007ffe0ff */
[C---:B------:R-:W-:Y:S01]  /*5190*/  IADD3 R143, R6.reuse, 0x80, RZ ;  /* 0x00000080068f7810 */ /* 0x040fe20007ffe0ff */
[----:B------:R-:W-:Y:S01]  /*51a0*/  LDS R16, [R115+0x10] ;  /* 0x0000100073107984 */ /* 0x000fe20000000800 */
[CC--:B------:R-:W-:Y:S01]  /*51b0*/  LEA.HI.SX32 R191, R6.reuse, R6.reuse, 0x1b ;  /* 0x0000000606bf7211 */ /* 0x0c0fe200078fdaff */
[C---:B------:R-:W-:Y:S01]  /*51c0*/  VIADD R21, R6.reuse, 0x100 ;  /* 0x0000010006157836 */ /* 0x040fe20000000000 */
[----:B------:R-:W-:Y:S01]  /*51d0*/  ISETP.LT.OR P2, PT, R7, 0x2, P0 ;  /* 0x000000020700780c */ /* 0x000fe20000741670 */
[C---:B------:R-:W-:Y:S01]  /*51e0*/  VIADD R7, R6.reuse, 0x1e0 ;  /* 0x000001e006077836 */ /* 0x040fe20000000000 */
[----:B------:R-:W-:Y:S01]  /*51f0*/  IADD3 R139, R6, 0xc0, RZ ;  /* 0x000000c0068b7810 */ /* 0x000fe20007ffe0ff */
[----:B------:R-:W-:Y:S01]  /*5200*/  LDS R14, [R115+0x18] ;  /* 0x00001800730e7984 */ /* 0x000fe20000000800 */
[----:B------:R-:W-:-:S02]  /*5210*/  LEA.HI.SX32 R189, R189, R6, 0x1b ;  /* 0x00000006bdbd7211 */ /* 0x000fc400078fdaff */
[C---:B------:R-:W-:Y:S01]  /*5220*/  IADD3 R9, R6.reuse, 0x1c0, RZ ;  /* 0x000001c006097810 */ /* 0x040fe20007ffe0ff */
[----:B------:R-:W-:Y:S01]  /*5230*/  LDS R12, [R115+0x20] ;  /* 0x00002000730c7984 */ /* 0x000fe20000000800 */
[C---:B------:R-:W-:Y:S02]  /*5240*/  IADD3 R11, R6.reuse, 0x1a0, RZ ;  /* 0x000001a0060b7810 */ /* 0x040fe40007ffe0ff */
[C---:B------:R-:W-:Y:S01]  /*5250*/  IADD3 R13, R6.reuse, 0x180, RZ ;  /* 0x00000180060d7810 */ /* 0x040fe20007ffe0ff */
[----:B------:R-:W-:Y:S01]  /*5260*/  LDS R10, [R115+0x28] ;  /* 0x00002800730a7984 */ /* 0x000fe20000000800 */
[C---:B------:R-:W-:Y:S02]  /*5270*/  IADD3 R15, R6.reuse, 0x160, RZ ;  /* 0x00000160060f7810 */ /* 0x040fe40007ffe0ff */
[C---:B------:R-:W-:Y:S01]  /*5280*/  IADD3 R17, R6.reuse, 0x140, RZ ;  /* 0x0000014006117810 */ /* 0x040fe20007ffe0ff */
[----:B------:R-:W-:Y:S01]  /*5290*/  LDS R8, [R115+0x30] ;  /* 0x0000300073087984 */ /* 0x000fe20000000800 */
[----:B------:R-:W-:-:S02]  /*52a0*/  IADD3 R19, R6, 0x120, RZ ;  /* 0x0000012006137810 */ /* 0x000fc40007ffe0ff */
[C---:B------:R-:W-:Y:S02]  /*52b0*/  IADD3 R141, R6.reuse, 0xa0, RZ ;  /* 0x000000a0068d7810 */ /* 0x040fe40007ffe0ff */
[-C--:B------:R-:W-:Y:S02]  /*52c0*/  LEA.HI.SX32 R187, R187, R6.reuse, 0x1b ;  /* 0x00000006bbbb7211 */ /* 0x080fe400078fdaff */
[----:B------:R-:W-:Y:S02]  /*52d0*/  IADD3 R137, R6, 0xe0, RZ ;  /* 0x000000e006897810 */ /* 0x000fe40007ffe0ff */
[-C--:B------:R-:W-:Y:S02]  /*52e0*/  LEA.HI.SX32 R185, R185, R6.reuse, 0x1b ;  /* 0x00000006b9b97211 */ /* 0x080fe400078fdaff */
[----:B------:R-:W-:Y:S02]  /*52f0*/  LEA.HI.SX32 R183, R143, R6, 0x1b ;  /* 0x000000068fb77211 */ /* 0x000fe400078fdaff */
[----:B------:R-:W-:-:S02]  /*5300*/  LEA R144, R191, R176, 0x2 ;  /* 0x000000b0bf907211 */ /* 0x000fc400078e10ff */
[----:B------:R-:W-:Y:S02]  /*5310*/  LEA.HI.SX32 R181, R139, R6, 0x1b ;  /* 0x000000068bb57211 */ /* 0x000fe400078fdaff */
[----:B------:R-:W-:Y:S02]  /*5320*/  LEA R143, R189, R176, 0x2 ;  /* 0x000000b0bd8f7211 */ /* 0x000fe400078e10ff */
[----:B------:R-:W-:Y:S02]  /*5330*/  LEA.HI.SX32 R139, R141, R6, 0x1b ;  /* 0x000000068d8b7211 */ /* 0x000fe400078fdaff */
[----:B------:R-:W-:Y:S02]  /*5340*/  LEA R142, R187, R176, 0x2 ;  /* 0x000000b0bb8e7211 */ /* 0x000fe400078e10ff */
[-C--:B---3--:R-:W-:Y:S02]  /*5350*/  LEA.HI.SX32 R117, R7, R6.reuse, 0x1b ;  /* 0x0000000607757211 */ /* 0x088fe400078fdaff */
[-C--:B-1----:R-:W-:Y:S01]  /*5360*/  LEA.HI.SX32 R3, R9, R6.reuse, 0x1b ;  /* 0x0000000609037211 */ /* 0x082fe200078fdaff */
        /* <DEDUP_REMOVED lines=11> */
[-C--:B------:R-:W-:Y:S01]  /*5420*/  LEA R141, R185, R176.reuse, 0x2 ;  /* 0x000000b0b98d7211 */ /* 0x080fe200078e10ff */
[----:B------:R-:W-:Y:S04]  /*5430*/  LDS R21, [R115+0x3c] ;  /* 0x00003c0073157984 */ /* 0x000fe80000000800 */
[----:B------:R-:W1:Y:S04]  /*5440*/  LDS R17, [R115+0xc] ;  /* 0x00000c0073117984 */ /* 0x000e680000000800 */
[----:B------:R-:W3:Y:S04]  /*5450*/  LDS R13, [R115+0x1c] ;  /* 0x00001c00730d7984 */ /* 0x000ee80000000800 */
[----:B------:R-:W3:Y:S04]  /*5460*/  LDS R9, [R115+0x2c] ;  /* 0x00002c0073097984 */ /* 0x000ee80000000800 */
[----:B------:R0:W3:Y:S01]  /*5470*/  LDS R6, [R115+0x38] ;  /* 0x0000380073067984 */ /* 0x0000e20000000800 */
[-C--:B------:R-:W-:Y:S01]  /*5480*/  LEA R140, R183, R176.reuse, 0x2 ;  /* 0x000000b0b78c7211 */ /* 0x080fe200078e10ff */
[----:B------:R-:W-:Y:S01]  /*5490*/  IMAD R138, R181, 0x4, R176 ;  /* 0x00000004b58a7824 */ /* 0x000fe200078e02b0 */
[-C--:B------:R-:W-:Y:S01]  /*54a0*/  LEA R139, R139, R176.reuse, 0x2 ;  /* 0x000000b08b8b7211 */ /* 0x080fe200078e10ff */
[----:B------:R-:W-:Y:S01]  /*54b0*/  ULEA UR16, UR48, UR5, 0x8 ;  /* 0x0000000530107291 */ /* 0x000fe2000f8e403f */
[-C--:B------:R-:W-:Y:S01]  /*54c0*/  LEA R137, R137, R176.reuse, 0x2 ;  /* 0x000000b089897211 */ /* 0x080fe200078e10ff */
[----:B------:R-:W3:Y:S01]  /*54d0*/  @!P2 LDC R183, c[0x0][0x21c] ;  /* 0x00008700ffb7ab82 */ /* 0x000ee20000000800 */
[----:B------:R-:W-:-:S02]  /*54e0*/  LEA R136, R179, R176, 0x2 ;  /* 0x000000b0b3887211 */ /* 0x000fc400078e10ff */
[-C--:B------:R-:W-:Y:S02]  /*54f0*/  LEA R133, R133, R176.reuse, 0x2 ;  /* 0x000000b085857211 */ /* 0x080fe400078e10ff */
[----:B------:R-:W-:Y:S02]  /*5500*/  LEA R116, R178, R147, 0x4 ;  /* 0x00000093b2747211 */ /* 0x000fe400078e20ff */
[-C--:B------:R-:W-:Y:S02]  /*5510*/  LEA R132, R177, R176.reuse, 0x2 ;  /* 0x000000b0b1847211 */ /* 0x080fe400078e10ff */
[C---:B------:R-:W-:Y:S02]  /*5520*/  ISETP.NE.AND P1, PT, R159.reuse, RZ, PT ;  /* 0x000000ff9f00720c */ /* 0x040fe40003f25270 */
[----:B------:R-:W-:Y:S01]  /*5530*/  IADD3 R222, R159, 0x200, RZ ;  /* 0x000002009fde7810 */ /* 0x000fe20007ffe0ff */
[----:B------:R-:W-:Y:S01]  /*5540*/  IMAD R120, R175, 0x4, R176 ;  /* 0x00000004af787824 */ /* 0x000fe200078e02b0 */
[----:B------:R-:W-:-:S02]  /*5550*/  LEA R121, R121, R176, 0x2 ;  /* 0x000000b079797211 */ /* 0x000fc400078e10ff */
[-C--:B------:R-:W-:Y:S02]  /*5560*/  LEA R119, R119, R176.reuse, 0x2 ;  /* 0x000000b077777211 */ /* 0x080fe400078e10ff */
[----:B------:R-:W-:Y:S02]  /*5570*/  LEA R118, R3, R176, 0x2 ;  /* 0x000000b003767211 */ /* 0x000fe400078e10ff */
[----:B0-----:R-:W-:Y:S02]  /*5580*/  LEA.HI.SX32 R115, R116, R116, 0x1b ;  /* 0x0000007474737211 */ /* 0x001fe400078fdaff */
[----:B------:R-:W-:Y:S02]  /*5590*/  SEL R3, R222, UR16, P1 ;  /* 0x00000010de037c07 */ /* 0x000fe40008800000 */
[-C--:B------:R-:W-:Y:S02]  /*55a0*/  LEA R117, R117, R176.reuse, 0x2 ;  /* 0x000000b075757211 */ /* 0x080fe400078e10ff */
[----:B------:R-:W-:Y:S01]  /*55b0*/  LEA R115, R115, R176, 0x2 ;  /* 0x000000b073737211 */ /* 0x000fe200078e10ff */
[----:B------:R-:W-:-:S04]  /*55c0*/  FMUL.FTZ R213, R113, R82 ;  /* 0x0000005271d57220 */ /* 0x000fc80000410000 */
[----:B------:R-:W-:Y:S01]  /*55d0*/  FMUL.FTZ R213, R20, R213 ;  /* 0x000000d514d57220 */ /* 0x000fe20000410000 */
[----:B------:R-:W-:Y:S01]  /*55e0*/  FMUL.FTZ R214, R112, R79 ;  /* 0x0000004f70d67220 */ /* 0x000fe20000410000 */
[----:B------:R-:W-:-:S03]  /*55f0*/  FMUL.FTZ R211, R109, R78 ;  /* 0x0000004e6dd37220 */ /* 0x000fc60000410000 */
[----:B-1----:R-:W-:Y:S01]  /*5600*/  FMUL.FTZ R214, R17, R214 ;  /* 0x000000d611d67220 */ /* 0x002fe20000410000 */
[----:B------:R-:W-:Y:S01]  /*5610*/  FMUL.FTZ R184, R110, R77 ;  /* 0x0000004d6eb87220 */ /* 0x000fe20000410000 */
[----:B------:R-:W-:Y:S01]  /*5620*/  FMUL.FTZ R194, R16, R211 ;  /* 0x000000d310c27220 */ /* 0x000fe20000410000 */
[----:B------:R-:W-:Y:S02]  /*5630*/  FMUL.FTZ R219, R107, R76 ;  /* 0x0000004c6bdb7220 */ /* 0x000fe40000410000 */
[----:B------:R-:W-:Y:S01]  /*5640*/  FMUL.FTZ R217, R15, R184 ;  /* 0x000000b80fd97220 */ /* 0x000fe20000410000 */
[----:B------:R-:W-:Y:S01]  /*5650*/  FMUL.FTZ R218, R108, R75 ;  /* 0x0000004b6cda7220 */ /* 0x000fe20000410000 */
[----:B------:R-:W-:Y:S01]  /*5660*/  FMUL.FTZ R219, R14, R219 ;  /* 0x000000db0edb7220 */ /* 0x000fe20000410000 */
[----:B------:R-:W-:Y:S01]  /*5670*/  FMUL.FTZ R177, R103, R72 ;  /* 0x0000004867b17220 */ /* 0x000fe20000410000 */
[----:B----4-:R-:W-:Y:S04]  /*5680*/  STS [R144+0x1080], R5 ;  /* 0x0010800590007388 */ /* 0x010fe80000000800 */
[----:B------:R-:W-:Y:S04]  /*5690*/  STS [R143+0x1100], R0 ;  /* 0x001100008f007388 */ /* 0x000fe80000000800 */
[----:B------:R-:W-:Y:S04]  /*56a0*/  STS [R142+0x1180], R67 ;  /* 0x001180438e007388 */ /* 0x000fe80000000800 */
[----:B------:R0:W-:Y:S02]  /*56b0*/  STS [R141+0x1200], R4 ;  /* 0x001200048d007388 */ /* 0x0001e40000000800 */
[----:B0-----:R-:W-:-:S04]  /*56c0*/  FMUL.FTZ R4, R22, 1.4426950216293334961 ;  /* 0x3fb8aa3b16047820 */ /* 0x001fc80000410000 */
[----:B------:R-:W-:Y:S01]  /*56d0*/  FMUL.FTZ R226, R4, R82 ;  /* 0x0000005204e27220 */ /* 0x000fe20000410000 */
[----:B--2---:R-:W-:Y:S05]  /*56e0*/  STS [R140+0x1280], R69 ;  /* 0x001280458c007388 */ /* 0x004fea0000000800 */
[----:B------:R-:W0:Y:S01]  /*56f0*/  MUFU.EX2 R226, R226 ;  /* 0x000000e200e27308 */ /* 0x000e220000000800 */
[----:B------:R-:W-:Y:S04]  /*5700*/  STS [R139+0x1300], R64 ;  /* 0x001300408b007388 */ /* 0x000fe80000000800 */
[----:B------:R-:W-:Y:S04]  /*5710*/  STS [R138+0x1380], R71 ;  /* 0x001380478a007388 */ /* 0x000fe80000000800 */
[----:B------:R-:W-:Y:S04]  /*5720*/  STS [R137+0x1400], R66 ;  /* 0x0014004289007388 */ /* 0x000fe80000000800 */
[----:B------:R1:W-:Y:S04]  /*5730*/  STS [R136+0x1480], R65 ;  /* 0x0014804188007388 */ /* 0x0003e80000000800 */
[----:B------:R2:W-:Y:S01]  /*5740*/  STS [R133+0x1500], R68 ;  /* 0x0015004485007388 */ /* 0x0005e20000000800 */
[----:B------:R-:W-:-:S03]  /*5750*/  LEA R5, R3, R176, 0x2 ;  /* 0x000000b003057211 */ /* 0x000fc600078e10ff */
[----:B------:R-:W-:Y:S04]  /*5760*/  STS [R132+0x1580], R135 ;  /* 0x0015808784007388 */ /* 0x000fe80000000800 */
[----:B------:R-:W-:Y:S04]  /*5770*/  STS [R121+0x1600], R70 ;  /* 0x0016004679007388 */ /* 0x000fe80000000800 */
[----:B------:R4:W-:Y:S04]  /*5780*/  STS [R120+0x1680], R171 ;  /* 0x001680ab78007388 */ /* 0x0009e80000000800 */
[----:B------:R4:W-:Y:S04]  /*5790*/  STS [R119+0x1700], R134 ;  /* 0x0017008677007388 */ /* 0x0009e80000000800 */
[----:B------:R4:W-:Y:S04]  /*57a0*/  STS [R118+0x1780], R173 ;  /* 0x001780ad76007388 */ /* 0x0009e80000000800 */
[----:B------:R-:W-:Y:S01]  /*57b0*/  STS [R117+0x1800], R182 ;  /* 0x001800b675007388 */ /* 0x000fe20000000800 */
[----:B------:R-:W-:-:S03]  /*57c0*/  NOP ;  /* 0x0000000000007918 */ /* 0x000fc60000000000 */
        /* <DEDUP_REMOVED lines=8> */
[----:B------:R-:W1:Y:S04]  /*5850*/  LDS R202, [R115+0x109c] ;  /* 0x00109c0073ca7984 */ /* 0x000e680000000800 */
[----:B------:R-:W2:Y:S04]  /*5860*/  LDS R199, [R115+0x10a0] ;  /* 0x0010a00073c77984 */ /* 0x000ea80000000800 */
[----:B------:R-:W2:Y:S04]  /*5870*/  LDS R186, [R115+0x10a4] ;  /* 0x0010a40073ba7984 */ /* 0x000ea80000000800 */
[----:B------:R-:W2:Y:S04]  /*5880*/  LDS R187, [R115+0x10a8] ;  /* 0x0010a80073bb7984 */ /* 0x000ea80000000800 */
[----:B------:R-:W2:Y:S04]  /*5890*/  LDS R188, [R115+0x10ac] ;  /* 0x0010ac0073bc7984 */ /* 0x000ea80000000800 */
[----:B------:R-:W4:Y:S04]  /*58a0*/  LDS R71, [R115+0x10b0] ;  /* 0x0010b00073477984 */ /* 0x000f280000000800 */
[----:B------:R-:W4:Y:S04]  /*58b0*/  LDS R70, [R115+0x10b4] ;  /* 0x0010b40073467984 */ /* 0x000f280000000800 */
[----:B------:R-:W4:Y:S04]  /*58c0*/  LDS R67, [R115+0x10b8] ;  /* 0x0010b80073437984 */ /* 0x000f280000000800 */
[----:B------:R-:W4:Y:S01]  /*58d0*/  LDS R66, [R115+0x10bc] ;  /* 0x0010bc0073427984 */ /* 0x000f220000000800 */
[----:B------:R-:W-:-:S03]  /*58e0*/  MOV R0, UR25 ;  /* 0x0000001900007c02 */ /* 0x000fc60008000f00 */
[----:B0-----:R0:W-:Y:S01]  /*58f0*/  STS [R5+0x4640], R226 ;  /* 0x004640e205007388 */ /* 0x0011e20000000800 */
[----:B------:R-:W-:Y:S01]  /*5900*/  FMUL.FTZ R223, R4, R80 ;  /* 0x0000005004df7220 */ /* 0x000fe20000410000 */
[----:B------:R-:W-:Y:S01]  /*5910*/  @!P2 IADD3 R0, R0, -0x2, RZ ;  /* 0xfffffffe0000a810 */ /* 0x000fe20007ffe0ff */
[----:B------:R-:W0:Y:S01]  /*5920*/  MUFU.EX2 R221, R221 ;  /* 0x000000dd00dd7308 */ /* 0x000e220000000800 */
[C---:B------:R-:W-:Y:S01]  /*5930*/  FMUL.FTZ R209, R4.reuse, R79 ;  /* 0x0000004f04d17220 */ /* 0x040fe20000410000 */
[----:B-1----:R-:W-:Y:S02]  /*5940*/  IMAD.MOV.U32 R65, RZ, RZ, 0x8 ;  /* 0x00000008ff417424 */ /* 0x002fe400078e00ff */
[----:B------:R-:W-:Y:S01]  /*5950*/  FMUL.FTZ R215, R4, R78 ;  /* 0x0000004e04d77220 */ /* 0x000fe20000410000 */
[----:B---3--:R-:W-:-:S03]  /*5960*/  @!P2 IMAD R0, R0, R183, UR5 ;  /* 0x000000050000ae24 */ /* 0x008fc6000f8e02b7 */
[----:B------:R-:W1:Y:S01]  /*5970*/  MUFU.EX2 R223, R223 ;  /* 0x000000df00df7308 */ /* 0x000e620000000800 */
[----:B------:R-:W-:-:S04]  /*5980*/  @!P2 IMAD.WIDE R2, R0, R65, UR8 ;  /* 0x000000080002ae25 */ /* 0x000fc8000f8e0241 */
[----:B------:R-:W-:Y:S01]  /*5990*/  FMUL.FTZ R232, R4, R77 ;  /* 0x0000004d04e87220 */ /* 0x000fe20000410000 */
[----:B------:R-:W-:Y:S01]  /*59a0*/  FMUL.FTZ R0, R114, R81 ;  /* 0x0000005172007220 */ /* 0x000fe20000410000 */
[----:B------:R-:W-:Y:S01]  /*59b0*/  MOV R69, RZ ;  /* 0x000000ff00457202 */ /* 0x000fe20000000f00 */
[----:B------:R-:W3:Y:S01]  /*59c0*/  MUFU.EX2 R209, R209 ;  /* 0x000000d100d17308 */ /* 0x000ee20000000800 */
[----:B--2---:R-:W-:Y:S01]  /*59d0*/  MOV R68, 0x3f800000 ;  /* 0x3f80000000447802 */ /* 0x004fe20000000f00 */
[----:B------:R-:W-:Y:S01]  /*59e0*/  BAR.SYNC.DEFER_BLOCKING 0x0 ;  /* 0x0000000000007b1d */ /* 0x000fe20000010000 */
[----:B----4-:R-:W-:Y:S01]  /*59f0*/  FMUL.FTZ R171, R111, R80 ;  /* 0x000000506fab7220 */ /* 0x010fe20000410000 */
[----:B------:R-:W-:Y:S01]  /*5a00*/  FMUL.FTZ R206, R4, R76 ;  /* 0x0000004c04ce7220 */ /* 0x000fe20000410000 */
[----:B------:R-:W-:-:S03]  /*5a10*/  FMUL.FTZ R134, R19, R0 ;  /* 0x0000000013867220 */ /* 0x000fc60000410000 */
[----:B------:R-:W2:Y:S01]  /*5a20*/  MUFU.EX2 R215, R215 ;  /* 0x000000d700d77308 */ /* 0x000ea20000000800 */
[----:B0-----:R-:W-:Y:S01]  /*5a30*/  FMUL.FTZ R190, R226, R221 ;  /* 0x000000dde2be7220 */ /* 0x001fe20000410000 */
[----:B------:R-:W-:Y:S01]  /*5a40*/  FMUL.FTZ R216, R18, R171 ;  /* 0x000000ab12d87220 */ /* 0x000fe20000410000 */
[----:B------:R-:W-:Y:S01]  /*5a50*/  FMUL.FTZ R224, R4, R75 ;  /* 0x0000004b04e07220 */ /* 0x000fe20000410000 */
[----:B------:R-:W-:-:S04]  /*5a60*/  FFMA.FTZ R171, R213, R221, R134 ;  /* 0x000000ddd5ab7223 */ /* 0x000fc80000010086 */
[----:B------:R-:W0:Y:S01]  /*5a70*/  MUFU.EX2 R232, R232 ;  /* 0x000000e800e87308 */ /* 0x000e220000000800 */
[C---:B-1----:R-:W-:Y:S01]  /*5a80*/  FMUL.FTZ R190, R223.reuse, R190 ;  /* 0x000000bedfbe7220 */ /* 0x042fe20000410000 */
[----:B------:R-:W-:Y:S01]  /*5a90*/  FMUL.FTZ R203, R4, R74 ;  /* 0x0000004a04cb7220 */ /* 0x000fe20000410000 */
[----:B------:R-:W-:-:S05]  /*5aa0*/  FFMA.FTZ R171, R223, R171, R216 ;  /* 0x000000abdfab7223 */ /* 0x000fca00000100d8 */
[----:B------:R-:W1:Y:S01]  /*5ab0*/  MUFU.EX2 R206, R206 ;  /* 0x000000ce00ce7308 */ /* 0x000e620000000800 */
[----:B------:R4:W5:Y:S01]  /*5ac0*/  @!P2 LDG.E.64 R68, desc[UR28][R2.64] ;  /* 0x0000001c0244a981 */ /* 0x000962000c1e1b00 */
[----:B------:R-:W-:Y:S01]  /*5ad0*/  ISETP.NE.AND P2, PT, R159, 0x3f, PT ;  /* 0x0000003f9f00780c */ /* 0x000fe20003f45270 */
[C---:B---3--:R-:W-:Y:S01]  /*5ae0*/  FMUL.FTZ R190, R209.reuse, R190 ;  /* 0x000000bed1be7220 */ /* 0x048fe20000410000 */
[----:B------:R-:W-:Y:S01]  /*5af0*/  FMUL.FTZ R200, R4, R73 ;  /* 0x0000004904c87220 */ /* 0x000fe20000410000 */
[----:B------:R-:W-:-:S03]  /*5b00*/  FFMA.FTZ R171, R209, R171, R214 ;  /* 0x000000abd1ab7223 */ /* 0x000fc600000100d6 */
[----:B------:R-:W3:Y:S01]  /*5b10*/  MUFU.EX2 R224, R224 ;  /* 0x000000e000e07308 */ /* 0x000ee20000000800 */
[C---:B--2---:R-:W-:Y:S01]  /*5b20*/  FMUL.FTZ R173, R215.reuse, R190 ;  /* 0x000000bed7ad7220 */ /* 0x044fe20000410000 */
[----:B------:R-:W-:Y:S01]  /*5b30*/  FMUL.FTZ R175, R4, R72 ;  /* 0x0000004804af7220 */ /* 0x000fe20000410000 */
[----:B------:R-:W-:-:S05]  /*5b40*/  FFMA.FTZ R171, R215, R171, R194 ;  /* 0x000000abd7ab7223 */ /* 0x000fca00000100c2 */
[----:B------:R-:W2:Y:S01]  /*5b50*/  MUFU.EX2 R203, R203 ;  /* 0x000000cb00cb7308 */ /* 0x000ea20000000800 */
[----:B------:R-:W-:Y:S01]  /*5b60*/  @P2 LEA R192, R159, R176, 0x2 ;  /* 0x000000b09fc02211 */ /* 0x000fe200078e10ff */
[----:B0-----:R-:W-:Y:S01]  /*5b70*/  FMUL.FTZ R179, R232, R173 ;  /* 0x000000ade8b37220 */ /* 0x001fe20000410000 */
[----:B------:R-:W-:Y:S01]  /*5b80*/  FMUL.FTZ R204, R4, R59 ;  /* 0x0000003b04cc7220 */ /* 0x000fe20000410000 */
[----:B------:R-:W-:-:S04]  /*5b90*/  FFMA.FTZ R171, R232, R171, R217 ;  /* 0x000000abe8ab7223 */ /* 0x000fc800000100d9 */
[----:B------:R-:W0:Y:S01]  /*5ba0*/  MUFU.EX2 R200, R200 ;  /* 0x000000c800c87308 */ /* 0x000e220000000800 */
[----:B------:R-:W-:Y:S01]  /*5bb0*/  FMUL.FTZ R5, R105, R74 ;  /* 0x0000004a69057220 */ /* 0x000fe20000410000 */
[----:B-1----:R-:W-:Y:S01]  /*5bc0*/  FMUL.FTZ R183, R206, R179 ;  /* 0x000000b3ceb77220 */ /* 0x002fe20000410000 */
[----:B------:R-:W-:Y:S01]  /*5bd0*/  FMUL.FTZ R185, R4, R54 ;  /* 0x0000003604b97220 */ /* 0x000fe20000410000 */
[----:B------:R-:W-:Y:S01]  /*5be0*/  FMUL.FTZ R179, R13, R218 ;  /* 0x000000da0db37220 */ /* 0x000fe20000410000 */
[----:B------:R-:W-:Y:S01]  /*5bf0*/  FFMA.FTZ R171, R206, R171, R219 ;  /* 0x000000abceab7223 */ /* 0x000fe200000100db */
[----:B------:R-:W1:Y:S02]  /*5c00*/  @P2 LDS R192, [R192+0x4e44] ;  /* 0x004e4400c0c02984 */ /* 0x000e640000000800 */
[----:B------:R-:W4:Y:S01]  /*5c10*/  MUFU.EX2 R175, R175 ;  /* 0x000000af00af7308 */ /* 0x000f220000000800 */
[----:B---3--:R-:W-:Y:S01]  /*5c20*/  FMUL.FTZ R184, R224, R183 ;  /* 0x000000b7e0b87220 */ /* 0x008fe20000410000 */
[----:B------:R-:W-:Y:S01]  /*5c30*/  FMUL.FTZ R220, R12, R5 ;  /* 0x000000050cdc7220 */ /* 0x000fe20000410000 */
[----:B------:R-:W-:Y:S01]  /*5c40*/  FMUL.FTZ R64, R106, R73 ;  /* 0x000000496a407220 */ /* 0x000fe20000410000 */
[----:B------:R-:W-:Y:S01]  /*5c50*/  FMUL.FTZ R173, R4, R51 ;  /* 0x0000003304ad7220 */ /* 0x000fe20000410000 */
[----:B------:R-:W-:-:S03]  /*5c60*/  FFMA.FTZ R5, R224, R171, R179 ;  /* 0x000000abe0057223 */ /* 0x000fc600000100b3 */
[----:B------:R-:W3:Y:S01]  /*5c70*/  MUFU.EX2 R204, R204 ;  /* 0x000000cc00cc7308 */ /* 0x000ee20000000800 */
[----:B--2---:R-:W-:Y:S01]  /*5c80*/  FMUL.FTZ R183, R203, R184 ;  /* 0x000000b8cbb77220 */ /* 0x004fe20000410000 */
[----:B------:R-:W-:Y:S01]  /*5c90*/  FMUL.FTZ R190, R4, R46 ;  /* 0x0000002e04be7220 */ /* 0x000fe20000410000 */
[----:B------:R-:W-:Y:S01]  /*5ca0*/  FMUL.FTZ R171, R11, R64 ;  /* 0x000000400bab7220 */ /* 0x000fe20000410000 */
[----:B------:R-:W-:-:S04]  /*5cb0*/  FFMA.FTZ R5, R203, R5, R220 ;  /* 0x00000005cb057223 */ /* 0x000fc800000100dc */
[----:B------:R-:W2:Y:S01]  /*5cc0*/  MUFU.EX2 R185, R185 ;  /* 0x000000b900b97308 */ /* 0x000ea20000000800 */
[----:B0-----:R-:W-:Y:S01]  /*5cd0*/  FMUL.FTZ R64, R200, R183 ;  /* 0x000000b7c8407220 */ /* 0x001fe20000410000 */
[----:B----4-:R-:W-:Y:S01]  /*5ce0*/  FMUL.FTZ R2, R104, R59 ;  /* 0x0000003b68027220 */ /* 0x010fe20000410000 */
[----:B------:R-:W-:Y:S01]  /*5cf0*/  FMUL.FTZ R184, R10, R177 ;  /* 0x000000b10ab87220 */ /* 0x000fe20000410000 */
[----:B------:R-:W-:Y:S01]  /*5d00*/  FFMA.FTZ R183, R200, R5, R171 ;  /* 0x00000005c8b77223 */ /* 0x000fe200000100ab */
[----:B------:R-:W-:-:S03]  /*5d10*/  FMUL.FTZ R191, R4, R43 ;  /* 0x0000002b04bf7220 */ /* 0x000fc60000410000 */
[----:B------:R-:W0:Y:S01]  /*5d20*/  MUFU.EX2 R173, R173 ;  /* 0x000000ad00ad7308 */ /* 0x000e220000000800 */
[----:B------:R-:W-:Y:S01]  /*5d30*/  FMUL.FTZ R189, R175, R64 ;  /* 0x00000040afbd7220 */ /* 0x000fe20000410000 */
[----:B------:R-:W-:Y:S01]  /*5d40*/  FMUL.FTZ R65, R101, R54 ;  /* 0x0000003665417220 */ /* 0x000fe20000410000 */
[----:B------:R-:W-:Y:S01]  /*5d50*/  FMUL.FTZ R5, R9, R2 ;  /* 0x0000000209057220 */ /* 0x000fe20000410000 */
[----:B------:R-:W-:-:S04]  /*5d60*/  FFMA.FTZ R183, R175, R183, R184 ;  /* 0x000000b7afb77223 */ /* 0x000fc800000100b8 */
[----:B------:R-:W4:Y:S01]  /*5d70*/  MUFU.EX2 R190, R190 ;  /* 0x000000be00be7308 */ /* 0x000f220000000800 */
[----:B---3--:R-:W-:Y:S01]  /*5d80*/  FMUL.FTZ R2, R204, R189 ;  /* 0x000000bdcc027220 */ /* 0x008fe20000410000 */
[----:B------:R-:W-:Y:S01]  /*5d90*/  FMUL.FTZ R182, R102, R51 ;  /* 0x0000003366b67220 */ /* 0x000fe20000410000 */
[----:B------:R-:W-:Y:S01]  /*5da0*/  FMUL.FTZ R4, R8, R65 ;  /* 0x0000004108047220 */ /* 0x000fe20000410000 */
[----:B------:R-:W-:-:S04]  /*5db0*/  FFMA.FTZ R183, R204, R183, R5 ;  /* 0x000000b7ccb77223 */ /* 0x000fc80000010005 */
[----:B------:R-:W3:Y:S01]  /*5dc0*/  MUFU.EX2 R191, R191 ;  /* 0x000000bf00bf7308 */ /* 0x000ee20000000800 */
[----:B--2---:R-:W-:Y:S01]  /*5dd0*/  FMUL.FTZ R64, R185, R2 ;  /* 0x00000002b9407220 */ /* 0x004fe20000410000 */
[----:B------:R-:W-:Y:S01]  /*5de0*/  FMUL.FTZ R3, R99, R46 ;  /* 0x0000002e63037220 */ /* 0x000fe20000410000 */
[----:B------:R-:W-:Y:S01]  /*5df0*/  FMUL.FTZ R234, R7, R182 ;  /* 0x000000b607ea7220 */ /* 0x000fe20000410000 */
[----:B------:R-:W-:Y:S01]  /*5e00*/  FFMA.FTZ R183, R185, R183, R4 ;  /* 0x000000b7b9b77223 */ /* 0x000fe20000010004 */
[C---:B0-----:R-:W-:Y:S01]  /*5e10*/  FMUL.FTZ R65, R173.reuse, R64 ;  /* 0x00000040ad417220 */ /* 0x041fe20000410000 */
[----:B------:R-:W-:Y:S01]  /*5e20*/  FMUL.FTZ R2, R100, R43 ;  /* 0x0000002b64027220 */ /* 0x000fe20000410000 */
[----:B------:R-:W-:Y:S01]  /*5e30*/  FMUL.FTZ R3, R6, R3 ;  /* 0x0000000306037220 */ /* 0x000fe20000410000 */
[----:B------:R-:W-:Y:S01]  /*5e40*/  FFMA.FTZ R183, R173, R183, R234 ;  /* 0x000000b7adb77223 */ /* 0x000fe200000100ea */
[C---:B----4-:R-:W-:Y:S01]  /*5e50*/  FMUL.FTZ R64, R190.reuse, R65 ;  /* 0x00000041be407220 */ /* 0x050fe20000410000 */
[----:B------:R-:W-:Y:S01]  /*5e60*/  FMUL.FTZ R2, R21, R2 ;  /* 0x0000000215027220 */ /* 0x000fe20000410000 */
[----:B------:R-:W-:Y:S01]  /*5e70*/  BSSY B0, `(.L_x_4926) ;  /* 0x0000012000007945 */ /* 0x000fe20003800000 */
[----:B------:R-:W-:Y:S01]  /*5e80*/  FFMA.FTZ R65, R190, R183, R3 ;  /* 0x000000b7be417223 */ /* 0x000fe20000010003 */
[----:B------:R-:W-:Y:S01]  /*5e90*/  LEA R201, R159, R176, 0x3 ;  /* 0x000000b09fc97211 */ /* 0x000fe200078e18ff */
[----:B---3--:R-:W-:-:S02]  /*5ea0*/  FMUL.FTZ R64, R191, R64 ;  /* 0x00000040bf407220 */ /* 0x008fc40000410000 */
[----:B------:R-:W-:Y:S01]  /*5eb0*/  FFMA.FTZ R65, R191, R65, R2 ;  /* 0x00000041bf417223 */ /* 0x000fe20000010002 */
[----:B-1----:R-:W-:Y:S06]  /*5ec0*/  @P2 BRA `(.L_x_4927) ;  /* 0x0000000000302947 */ /* 0x002fec0003800000 */
        /* <DEDUP_REMOVED lines=12> */
.L_x_4927:
[----:B------:R-:W-:Y:S05]  /*5f90*/  BSYNC B0 ;  /* 0x0000000000007941 */ /* 0x000fea0003800000 */
.L_x_4926:
        /* <DEDUP_REMOVED lines=48> */
.L_x_4991:
[----:B------:R-:W-:Y:S01]  /*62a0*/  ISETP.GE.AND P3, PT, R178, 0x10, PT ;  /* 0x00000010b200780c */ /* 0x000fe20003f66270 */
[----:B------:R-:W-:-:S12]  /*62b0*/  UMOV UR16, 0xffffffff ;  /* 0xffffffff00107882 */ /* 0x000fd80000000000 */
[C---:B-12---:R-:W-:Y:S01]  /*62c0*/  @P3 FFMA.FTZ R67, R66.reuse, R181, R67 ;  /* 0x000000b542433223 */ /* 0x046fe20000010043 */
[----:B---3--:R-:W-:Y:S01]  /*62d0*/  @P3 FMUL.FTZ R66, R66, R71 ;  /* 0x0000004742423220 */ /* 0x008fe20000410000 */
[----:B------:R-:W-:Y:S06]  /*62e0*/  BRA.DIV UR16, `(.L_x_4930) ;  /* 0x0000005210607947 */ /* 0x000fec000b800000 */
.L_x_4994:
[----:B------:R-:W-:-:S03]  /*62f0*/  UMOV UR16, 0xffffffff ;  /* 0xffffffff00107882 */ /* 0x000fc60000000000 */
[----:B------:R-:W-:Y:S05]  /*6300*/  BRA.DIV UR16, `(.L_x_4931) ;  /* 0x0000005210807947 */ /* 0x000fea000b800000 */
.L_x_4997:
[----:B------:R-:W-:-:S03]  /*6310*/  UMOV UR16, 0xffffffff ;  /* 0xffffffff00107882 */ /* 0x000fc60000000000 */
[----:B------:R-:W-:Y:S05]  /*6320*/  BRA.DIV UR16, `(.L_x_4932) ;  /* 0x0000005210a07947 */ /* 0x000fea000b800000 */
[----:B------:R-:W1:Y:S04]  /*6330*/  SHFL.UP PT, R66, R66, 0x1, RZ ;  /* 0x0420000042427989 */ /* 0x000e6800000e00ff */
[----:B------:R-:W2:Y:S04]  /*6340*/  SHFL.UP PT, R67, R67, 0x1, RZ ;  /* 0x0420000043437989 */ /* 0x000ea800000e00ff */
[----:B-----5:R-:W3:Y:S04]  /*6350*/  SHFL.IDX PT, R68, R68, RZ, 0x1f ;  /* 0x00001fff44447589 */ /* 0x020ee800000e0000 */
[----:B------:R-:W4:Y:S02]  /*6360*/  SHFL.IDX PT, R69, R69, RZ, 0x1f ;  /* 0x00001fff45457589 */ /* 0x000f2400000e0000 */
.L_x_5003:
[C---:B-12-4-:R-:W-:Y:S01]  /*6370*/  @P1 FFMA.FTZ R69, R66.reuse, R69, R67 ;  /* 0x0000004542451223 */ /* 0x056fe20000010043 */
[----:B---3--:R-:W-:-:S03]  /*6380*/  @P1 FMUL.FTZ R68, R66, R68 ;  /* 0x0000004442441220 */ /* 0x008fc60000410000 */
[C---:B------:R-:W-:Y:S01]  /*6390*/  FFMA.FTZ R71, R64.reuse, R69, R65 ;  /* 0x0000004540477223 */ /* 0x040fe20000010041 */
[----:B------:R-:W-:-:S05]  /*63a0*/  FMUL.FTZ R70, R64, R68 ;  /* 0x0000004440467220 */ /* 0x000fca0000410000 */
[----:B------:R1:W-:Y:S02]  /*63b0*/  STS.128 [R135+0x4230], R68 ;  /* 0x0042304487007388 */ /* 0x0003e40000000c00 */
.L_x_4928:
[----:B------:R-:W-:Y:S05]  /*63c0*/  WARPSYNC.ALL ;  /* 0x0000000000007948 */ /* 0x000fea0003800000 */
[----:B------:R-:W-:Y:S01]  /*63d0*/  BAR.SYNC.DEFER_BLOCKING 0x0 ;  /* 0x0000000000007b1d */ /* 0x000fe20000010000 */
[C---:B0-----:R-:W-:Y:S01]  /*63e0*/  FMUL.FTZ R67, R191.reuse, R192 ;  /* 0x000000c0bf437220 */ /* 0x041fe20000410000 */
[----:B------:R-:W-:Y:S01]  /*63f0*/  FFMA.FTZ R65, R191, R227, R236 ;  /* 0x000000e3bf417223 */ /* 0x000fe200000100ec */
[----:B-1---5:R-:W-:Y:S01]  /*6400*/  MOV R68, UR51 ;  /* 0x0000003300447c02 */ /* 0x022fe20008000f00 */
[----:B------:R-:W-:Y:S01]  /*6410*/  HFMA2.MMA R135, -RZ, RZ, 0, 0 ;  /* 0x00000000ff877435 */ /* 0x000fe200000001ff */
        /* <DEDUP_REMOVED lines=12> */
[----:B------:R-:W-:Y:S01]  /*64e0*/  @!P0 LEA R66, R69, R176, 0x3 ;  /* 0x000000b045428211 */ /* 0x000fe200078e18ff */
[----:B------:R-:W0:Y:S02]  /*64f0*/  LDS R64, [R201+0x4234] ;  /* 0x00423400c9407984 */ /* 0x000e240000000800 */
[----:B------:R-:W-:-:S04]  /*6500*/  FFMA.FTZ R65, R200, R65, R199 ;  /* 0x00000041c8417223 */ /* 0x000fc800000100c7 */
[----:B------:R-:W-:-:S04]  /*6510*/  FFMA.FTZ R65, R203, R65, R202 ;  /* 0x00000041cb417223 */ /* 0x000fc800000100ca */
[----:B------:R-:W-:Y:S01]  /*6520*/  FFMA.FTZ R65, R224, R65, R205 ;  /* 0x00000041e0417223 */ /* 0x000fe200000100cd */
[----:B0-----:R-:W-:Y:S01]  /*6530*/  FFMA.FTZ R226, R226, R64, R213 ;  /* 0x00000040e2e27223 */ /* 0x001fe200000100d5 */
[----:B------:R-:W-:-:S03]  /*6540*/  FMUL.FTZ R64, R200, R67 ;  /* 0x00000043c8407220 */ /* 0x000fc60000410000 */
[----:B------:R-:W-:Y:S01]  /*6550*/  FFMA.FTZ R197, R221, R226, R134 ;  /* 0x000000e2ddc57223 */ /* 0x000fe20000010086 */
[----:B------:R-:W-:Y:S01]  /*6560*/  FMUL.FTZ R67, R203, R64 ;  /* 0x00000040cb437220 */ /* 0x000fe20000410000 */
[----:B------:R-:W-:Y:S01]  /*6570*/  FFMA.FTZ R64, R206, R65, R225 ;  /* 0x00000041ce407223 */ /* 0x000fe200000100e1 */
[----:B------:R-:W-:Y:S02]  /*6580*/  IMAD.MOV.U32 R134, RZ, RZ, 0x3f800000 ;  /* 0x3f800000ff867424 */ /* 0x000fe400078e00ff */
[----:B------:R-:W-:Y:S01]  /*6590*/  FFMA.FTZ R197, R223, R197, R216 ;  /* 0x000000c5dfc57223 */ /* 0x000fe200000100d8 */
[----:B------:R-:W-:Y:S01]  /*65a0*/  FMUL.FTZ R67, R224, R67 ;  /* 0x00000043e0437220 */ /* 0x000fe20000410000 */
[----:B------:R-:W-:Y:S02]  /*65b0*/  FFMA.FTZ R64, R232, R64, R207 ;  /* 0x00000040e8407223 */ /* 0x000fe400000100cf */
[----:B------:R-:W-:Y:S01]  /*65c0*/  FFMA.FTZ R198, R209, R197, R214 ;  /* 0x000000c5d1c67223 */ /* 0x000fe200000100d6 */
[----:B------:R-:W-:Y:S01]  /*65d0*/  FMUL.FTZ R67, R206, R67 ;  /* 0x00000043ce437220 */ /* 0x000fe20000410000 */
[C---:B------:R-:W-:Y:S01]  /*65e0*/  FFMA.FTZ R64, R215.reuse, R64, R210 ;  /* 0x00000040d7407223 */ /* 0x040fe200000100d2 */
[----:B------:R0:W1:Y:S01]  /*65f0*/  @!P0 LDS.64 R134, [R66+0x4f40] ;  /* 0x004f400042868984 */ /* 0x0000620000000a00 */
        /* <DEDUP_REMOVED lines=62> */
.L_x_5020:
        /* <DEDUP_REMOVED lines=9> */
.L_x_4933:
[----:B------:R-:W-:Y:S05]  /*6a70*/  WARPSYNC.ALL ;  /* 0x0000000000007948 */ /* 0x000fea0003800000 */
[----:B------:R-:W-:Y:S01]  /*6a80*/  BAR.SYNC.DEFER_BLOCKING 0x0 ;  /* 0x0000000000007b1d */ /* 0x000fe20000010000 */
[----:B------:R-:W-:Y:S01]  /*6a90*/  ISETP.NE.AND P0, PT, R159, RZ, PT ;  /* 0x000000ff9f00720c */ /* 0x000fe20003f05270 */
[----:B------:R-:W-:Y:S01]  /*6aa0*/  FADD.FTZ R214, -R214, R198 ;  /* 0x000000c6d6d67221 */ /* 0x000fe20000010100 */
[----:B0-----:R-:W-:Y:S01]  /*6ab0*/  MOV R65, UR5 ;  /* 0x0000000500417c02 */ /* 0x001fe20008000f00 */
[----:B------:R-:W-:Y:S01]  /*6ac0*/  FADD.FTZ R217, -R217, R196 ;  /* 0x000000c4d9d97221 */ /* 0x000fe20000010100 */
[C---:B------:R-:W-:Y:S01]  /*6ad0*/  IADD3 R240, R159.reuse, 0x300, RZ ;  /* 0x000003009ff07810 */ /* 0x040fe20007ffe0ff */
[C---:B------:R-:W-:Y:S01]  /*6ae0*/  VIADD R244, R159.reuse, 0x380 ;  /* 0x000003809ff47836 */ /* 0x040fe20000000000 */
[C---:B------:R-:W-:Y:S01]  /*6af0*/  IADD3 R242, R159.reuse, 0x340, RZ ;  /* 0x000003409ff27810 */ /* 0x040fe20007ffe0ff */
[----:B------:R-:W-:Y:S01]  /*6b00*/  FADD.FTZ R220, -R220, R193 ;  /* 0x000000c1dcdc7221 */ /* 0x000fe20000010100 */
[----:B------:R-:W-:Y:S01]  /*6b10*/  IADD3 R246, R159, 0x3c0, RZ ;  /* 0x000003c09ff67810 */ /* 0x000fe20007ffe0ff */
[----:B------:R-:W-:Y:S01]  /*6b20*/  FADD.FTZ R171, -R171, R194 ;  /* 0x000000c2abab7221 */ /* 0x000fe20000010100 */
[-C--:B------:R-:W-:Y:S01]  /*6b30*/  LEA.HI.SX32 R243, R240, R159.reuse, 0x1b ;  /* 0x0000009ff0f37211 */ /* 0x080fe200078fdaff */
[----:B------:R-:W-:Y:S01]  /*6b40*/  FMUL.FTZ R182, R7, R182 ;  /* 0x000000b607b67220 */ /* 0x000fe20000410000 */
[-C--:B------:R-:W-:Y:S01]  /*6b50*/  LEA.HI.SX32 R245, R242, R159.reuse, 0x1b ;  /* 0x0000009ff2f57211 */ /* 0x080fe200078fdaff */
[----:B------:R-:W-:Y:S01]  /*6b60*/  FMUL.FTZ R196, R93, R196 ;  /* 0x000000c45dc47220 */ /* 0x000fe20000410000 */
[-C--:B------:R-:W-:Y:S01]  /*6b70*/  LEA.HI.SX32 R247, R244, R159.reuse, 0x1b ;  /* 0x0000009ff4f77211 */ /* 0x080fe200078fdaff */
[----:B------:R-:W-:Y:S01]  /*6b80*/  USHF.R.S32.HI UR16, URZ, 0x1f, UR50 ;  /* 0x0000001f3f107899 */ /* 0x000fe20008011432 */
[----:B------:R-:W-:Y:S01]  /*6b90*/  LEA.HI.SX32 R249, R246, R159, 0x1b ;  /* 0x0000009ff6f97211 */ /* 0x000fe200078fdaff */
[----:B------:R-:W-:Y:S01]  /*6ba0*/  BSSY B0, `(.L_x_4935) ;  /* 0x00000e0000007945 */ /* 0x000fe20003800000 */
[----:B------:R-:W0:Y:S02]  /*6bb0*/  LDS R64, [R201+0x4444] ;  /* 0x00444400c9407984 */ /* 0x000e240000000800 */
[----:B0-----:R-:W-:Y:S01]  /*6bc0*/  FFMA.FTZ R192, R64, R192, R227 ;  /* 0x000000c040c07223 */ /* 0x001fe200000100e3 */
[----:B------:R-:W-:-:S03]  /*6bd0*/  SHF.L.U32 R64, R159, 0x4, RZ ;  /* 0x000000049f407819 */ /* 0x000fc600000006ff */
[----:B------:R-:W-:Y:S01]  /*6be0*/  FFMA.FTZ R191, R191, R192, R236 ;  /* 0x000000c0bfbf7223 */ /* 0x000fe200000100ec */
[----:B-1----:R-:W-:Y:S01]  /*6bf0*/  LEA.HI.SX32 R71, R64, R64, 0x1b ;  /* 0x0000004040477211 */ /* 0x002fe200078fdaff */
[----:B------:R-:W-:Y:S02]  /*6c00*/  @!P0 IMAD R64, R65, 0x8, R176 ;  /* 0x0000000841408824 */ /* 0x000fe400078e02b0 */
[----:B------:R-:W-:Y:S01]  /*6c10*/  FFMA.FTZ R190, R190, R191, R189 ;  /* 0x000000bfbebe7223 */ /* 0x000fe200000100bd */
[----:B------:R-:W-:Y:S02]  /*6c20*/  LEA R71, R71, R176, 0x2 ;  /* 0x000000b047477211 */ /* 0x000fe400078e10ff */
[----:B------:R0:W-:Y:S01]  /*6c30*/  @!P0 STS.64 [R64+0x4f40], R134 ;  /* 0x004f408640008388 */ /* 0x0001e20000000a00 */
[C---:B------:R-:W-:Y:S01]  /*6c40*/  FFMA.FTZ R189, R173.reuse, R190, R208 ;  /* 0x000000beadbd7223 */ /* 0x040fe200000100d0 */
[----:B------:R-:W-:Y:S01]  /*6c50*/  FMUL.FTZ R201, R190, R51 ;  /* 0x00000033bec97220 */ /* 0x000fe20000410000 */
[----:B------:R-:W-:-:S02]  /*6c60*/  FFMA.FTZ R173, R173, R183, R182 ;  /* 0x000000b7adad7223 */ /* 0x000fc400000100b6 */
[----:B------:R-:W-:Y:S01]  /*6c70*/  FFMA.FTZ R188, R185, R189, R188 ;  /* 0x000000bdb9bc7223 */ /* 0x000fe200000100bc */
[----:B------:R-:W-:Y:S01]  /*6c80*/  FMUL.FTZ R185, R192, R43 ;  /* 0x0000002bc0b97220 */ /* 0x000fe20000410000 */
[----:B------:R-:W-:Y:S02]  /*6c90*/  FMUL.FTZ R236, R102, R201 ;  /* 0x000000c966ec7220 */ /* 0x000fe40000410000 */
[----:B------:R-:W-:Y:S01]  /*6ca0*/  FFMA.FTZ R187, R204, R188, R187 ;  /* 0x000000bcccbb7223 */ /* 0x000fe200000100bb */
[----:B------:R-:W-:Y:S01]  /*6cb0*/  FMUL.FTZ R66, R100, R185 ;  /* 0x000000b964427220 */ /* 0x000fe20000410000 */
[----:B------:R-:W-:Y:S01]  /*6cc0*/  FMUL.FTZ R204, R189, R54 ;  /* 0x00000036bdcc7220 */ /* 0x000fe20000410000 */
[----:B0-----:R-:W-:Y:S01]  /*6cd0*/  FMUL.FTZ R135, R19, R0 ;  /* 0x0000000013877220 */ /* 0x001fe20000410000 */
[----:B------:R-:W-:Y:S01]  /*6ce0*/  FFMA.FTZ R186, R175, R187, R186 ;  /* 0x000000bbafba7223 */ /* 0x000fe200000100ba */
[----:B------:R-:W-:Y:S01]  /*6cf0*/  FMUL.FTZ R208, R187, R72 ;  /* 0x00000048bbd07220 */ /* 0x000fe20000410000 */
[----:B------:R0:W-:Y:S01]  /*6d00*/  STS [R71+0x213c], R66 ;  /* 0x00213c4247007388 */ /* 0x0001e20000000800 */
[----:B------:R-:W-:Y:S01]  /*6d10*/  FADD.FTZ R0, -R213, R226 ;  /* 0x000000e2d5007221 */ /* 0x000fe20000010100 */
[----:B------:R-:W-:Y:S01]  /*6d20*/  FFMA.FTZ R199, R200, R186, R199 ;  /* 0x000000bac8c77223 */ /* 0x000fe200000100c7 */
[----:B------:R-:W-:Y:S01]  /*6d30*/  FMUL.FTZ R200, R191, R46 ;  /* 0x0000002ebfc87220 */ /* 0x000fe20000410000 */
[----:B------:R-:W-:Y:S01]  /*6d40*/  FMUL.FTZ R69, R186, R73 ;  /* 0x00000049ba457220 */ /* 0x000fe20000410000 */
[----:B------:R-:W-:Y:S01]  /*6d50*/  FADD.FTZ R213, -R216, R197 ;  /* 0x000000c5d8d57221 */ /* 0x000fe20000010100 */
[----:B------:R-:W-:Y:S01]  /*6d60*/  FFMA.FTZ R202, R203, R199, R202 ;  /* 0x000000c7cbca7223 */ /* 0x000fe200000100ca */
[----:B------:R-:W-:Y:S01]  /*6d70*/  FMUL.FTZ R203, R188, R59 ;  /* 0x0000003bbccb7220 */ /* 0x000fe20000410000 */
[----:B------:R-:W-:Y:S01]  /*6d80*/  FMUL.FTZ R70, R99, R200 ;  /* 0x000000c863467220 */ /* 0x000fe20000410000 */
[----:B------:R-:W-:Y:S01]  /*6d90*/  FMUL.FTZ R68, R199, R74 ;  /* 0x0000004ac7447220 */ /* 0x000fe20000410000 */
[----:B------:R-:W-:Y:S01]  /*6da0*/  FFMA.FTZ R205, R224, R202, R205 ;  /* 0x000000cae0cd7223 */ /* 0x000fe200000100cd */
[----:B------:R-:W-:Y:S01]  /*6db0*/  FMUL.FTZ R64, R104, R203 ;  /* 0x000000cb68407220 */ /* 0x000fe20000410000 */
[----:B0-----:R-:W-:Y:S01]  /*6dc0*/  FMUL.FTZ R66, R103, R208 ;  /* 0x000000d067427220 */ /* 0x001fe20000410000 */
[----:B------:R0:W-:Y:S01]  /*6dd0*/  STS [R71+0x2138], R70 ;  /* 0x0021384647007388 */ /* 0x0001e20000000800 */
        /* <DEDUP_REMOVED lines=8> */
[----:B------:R-:W-:Y:S01]  /*6e60*/  FFMA.FTZ R210, R215, R207, R210 ;  /* 0x000000cfd7d27223 */ /* 0x000fe200000100d2 */
[----:B0-----:R-:W-:Y:S01]  /*6e70*/  FMUL.FTZ R70, R106, R69 ;  /* 0x000000456a467220 */ /* 0x001fe20000410000 */
[----:B------:R-:W-:Y:S01]  /*6e80*/  FMUL.FTZ R225, R206, R77 ;  /* 0x0000004dcee17220 */ /* 0x000fe20000410000 */
[----:B------:R-:W-:Y:S01]  /*6e90*/  STS [R71+0x211c], R134 ;  /* 0x00211c8647007388 */ /* 0x000fe20000000800 */
[----:B------:R-:W-:Y:S01]  /*6ea0*/  FFMA.FTZ R209, R209, R210, R230 ;  /* 0x000000d2d1d17223 */ /* 0x000fe200000100e6 */
[----:B-1----:R-:W-:-:S02]  /*6eb0*/  FMUL.FTZ R64, R16, R211 ;  /* 0x000000d310407220 */ /* 0x002fc40000410000 */
[----:B------:R0:W-:Y:S01]  /*6ec0*/  STS [R71+0x2124], R70 ;  /* 0x0021244647007388 */ /* 0x0001e20000000800 */
[----:B------:R-:W-:Y:S01]  /*6ed0*/  FFMA.FTZ R212, R223, R209, R212 ;  /* 0x000000d1dfd47223 */ /* 0x000fe200000100d4 */
[----:B--2---:R-:W-:Y:S01]  /*6ee0*/  FFMA.FTZ R66, R221, R226, R135 ;  /* 0x000000e2dd427223 */ /* 0x004fe20000010087 */
[----:B------:R-:W-:Y:S01]  /*6ef0*/  FFMA.FTZ R65, R215, R198, R64 ;  /* 0x000000c6d7417223 */ /* 0x000fe20000010040 */
[----:B------:R-:W-:Y:S01]  /*6f00*/  FMUL.FTZ R223, R210, R79 ;  /* 0x0000004fd2df7220 */ /* 0x000fe20000410000 */
[----:B------:R-:W-:Y:S01]  /*6f10*/  FFMA.FTZ R211, R221, R212, R228 ;  /* 0x000000d4ddd37223 */ /* 0x000fe200000100e4 */
[----:B------:R-:W-:Y:S01]  /*6f20*/  FADD.FTZ R215, -R135, R66 ;  /* 0x0000004287d77221 */ /* 0x000fe20000010100 */
[----:B------:R-:W-:Y:S01]  /*6f30*/  FMUL.FTZ R221, R212, R81 ;  /* 0x00000051d4dd7220 */ /* 0x000fe20000410000 */
[----:B------:R-:W-:Y:S01]  /*6f40*/  FMUL.FTZ R228, R209, R80 ;  /* 0x00000050d1e47220 */ /* 0x000fe20000410000 */
[----:B------:R1:W-:Y:S01]  /*6f50*/  STS [R71+0x2120], R232 ;  /* 0x002120e847007388 */ /* 0x0003e20000000800 */
[----:B0-----:R-:W-:Y:S01]  /*6f60*/  FMUL.FTZ R70, R211, R82 ;  /* 0x00000052d3467220 */ /* 0x001fe20000410000 */
[----:B------:R-:W-:Y:S01]  /*6f70*/  FADD.FTZ R216, -R64, R65 ;  /* 0x0000004140d87221 */ /* 0x000fe20000010100 */
[----:B------:R-:W-:Y:S01]  /*6f80*/  FMUL.FTZ R230, R112, R223 ;  /* 0x000000df70e67220 */ /* 0x000fe20000410000 */
[----:B------:R0:W-:Y:S01]  /*6f90*/  STS [R71+0x2130], R234 ;  /* 0x002130ea47007388 */ /* 0x0001e20000000800 */
[----:B------:R-:W-:Y:S01]  /*6fa0*/  FFMA.FTZ R134, R0, R70, RZ ;  /* 0x0000004600867223 */ /* 0x000fe200000100ff */
[----:B------:R-:W-:Y:S01]  /*6fb0*/  FMUL.FTZ R66, R97, R66 ;  /* 0x0000004261427220 */ /* 0x000fe20000410000 */
[----:B------:R-:W-:Y:S01]  /*6fc0*/  FMUL.FTZ R65, R94, R65 ;  /* 0x000000415e417220 */ /* 0x000fe20000410000 */
[----:B------:R2:W-:Y:S01]  /*6fd0*/  STS [R71+0x2134], R236 ;  /* 0x002134ec47007388 */ /* 0x0005e20000000800 */
[----:B------:R-:W-:Y:S01]  /*6fe0*/  FFMA.FTZ R134, R215, R221, R134 ;  /* 0x000000ddd7867223 */ /* 0x000fe20000010086 */
[----:B-1----:R-:W-:Y:S01]  /*6ff0*/  FMUL.FTZ R232, R207, R78 ;  /* 0x0000004ecfe87220 */ /* 0x002fe20000410000 */
[----:B------:R-:W-:Y:S01]  /*7000*/  FMUL.FTZ R198, R95, R198 ;  /* 0x000000c65fc67220 */ /* 0x000fe20000410000 */
[----:B------:R-:W-:Y:S01]  /*7010*/  STS [R71+0x210c], R230 ;  /* 0x00210ce647007388 */ /* 0x000fe20000000800 */
[----:B------:R-:W-:Y:S01]  /*7020*/  FFMA.FTZ R135, R213, R228, R134 ;  /* 0x000000e4d5877223 */ /* 0x000fe20000010086 */
[----:B0-----:R-:W-:Y:S01]  /*7030*/  FMUL.FTZ R234, R109, R232 ;  /* 0x000000e86dea7220 */ /* 0x001fe20000410000 */
[----:B------:R-:W-:Y:S01]  /*7040*/  FMUL.FTZ R134, R110, R225 ;  /* 0x000000e16e867220 */ /* 0x000fe20000410000 */
[----:B------:R-:W-:Y:S01]  /*7050*/  FMUL.FTZ R228, R111, R228 ;  /* 0x000000e46fe47220 */ /* 0x000fe20000410000 */
[----:B------:R-:W-:Y:S01]  /*7060*/  FFMA.FTZ R135, R214, R223, R135 ;  /* 0x000000dfd6877223 */ /* 0x000fe20000010087 */
[----:B--2---:R-:W-:Y:S01]  /*7070*/  FMUL.FTZ R236, R205, R76 ;  /* 0x0000004ccdec7220 */ /* 0x004fe20000410000 */
[----:B------:R-:W-:Y:S02]  /*7080*/  STS [R71+0x2110], R234 ;  /* 0x002110ea47007388 */ /* 0x000fe40000000800 */
[----:B------:R-:W-:Y:S01]  /*7090*/  FFMA.FTZ R232, R216, R232, R135 ;  /* 0x000000e8d8e87223 */ /* 0x000fe20000010087 */
[----:B------:R-:W-:Y:S01]  /*70a0*/  FMUL.FTZ R135, R13, R218 ;  /* 0x000000da0d877220 */ /* 0x000fe20000410000 */
[----:B------:R0:W-:Y:S01]  /*70b0*/  STS [R71+0x2114], R134 ;  /* 0x0021148647007388 */ /* 0x0001e20000000800 */
[----:B------:R-:W-:Y:S01]  /*70c0*/  FMUL.FTZ R238, R107, R236 ;  /* 0x000000ec6bee7220 */ /* 0x000fe20000410000 */
[----:B------:R-:W-:Y:S01]  /*70d0*/  FFMA.FTZ R225, R217, R225, R232 ;  /* 0x000000e1d9e17223 */ /* 0x000fe200000100e8 */
[----:B------:R-:W-:Y:S01]  /*70e0*/  FFMA.FTZ R64, R224, R195, R135 ;  /* 0x000000c3e0407223 */ /* 0x000fe20000010087 */
[----:B------:R-:W-:Y:S01]  /*70f0*/  FMUL.FTZ R224, R114, R221 ;  /* 0x000000dd72e07220 */ /* 0x000fe20000410000 */
[----:B------:R1:W-:Y:S01]  /*7100*/  STS [R71+0x2108], R228 ;  /* 0x002108e447007388 */ /* 0x0003e20000000800 */
[----:B------:R-:W-:Y:S01]  /*7110*/  FADD.FTZ R218, -R219, R195 ;  /* 0x000000c3dbda7221 */ /* 0x000fe20000010100 */
[----:B------:R-:W-:Y:S01]  /*7120*/  FADD.FTZ R219, -R135, R64 ;  /* 0x0000004087db7221 */ /* 0x000fe20000010100 */
[----:B------:R-:W-:Y:S01]  /*7130*/  LEA.HI.SX32 R221, R222, R159, 0x1b ;  /* 0x0000009fdedd7211 */ /* 0x000fe200078fdaff */
[----:B------:R-:W-:Y:S01]  /*7140*/  STS [R71+0x2118], R238 ;  /* 0x002118ee47007388 */ /* 0x000fe20000000800 */
[----:B0-----:R-:W-:Y:S01]  /*7150*/  FMUL.FTZ R134, R113, R70 ;  /* 0x0000004671867220 */ /* 0x001fe20000410000 */
[----:B------:R-:W-:Y:S01]  /*7160*/  FFMA.FTZ R236, R218, R236, R225 ;  /* 0x000000ecdaec7223 */ /* 0x000fe200000100e1 */
[----:B------:R-:W-:Y:S01]  /*7170*/  FMUL.FTZ R70, R98, R226 ;  /* 0x000000e262467220 */ /* 0x000fe20000410000 */
[----:B------:R0:W-:Y:S01]  /*7180*/  STS [R71+0x2104], R224 ;  /* 0x002104e047007388 */ /* 0x0001e20000000800 */
[----:B------:R-:W-:Y:S01]  /*7190*/  IADD3 R222, R159, 0x40, RZ ;  /* 0x000000409fde7810 */ /* 0x000fe20007ffe0ff */
[----:B------:R-:W-:Y:S01]  /*71a0*/  FFMA.FTZ R67, R219, R67, R236 ;  /* 0x00000043db437223 */ /* 0x000fe200000100ec */
[C---:B------:R-:W-:Y:S01]  /*71b0*/  IADD3 R226, R159.reuse, 0x80, RZ ;  /* 0x000000809fe27810 */ /* 0x040fe20007ffe0ff */
[----:B------:R2:W-:Y:S01]  /*71c0*/  STS [R71+0x2100], R134 ;  /* 0x0021008647007388 */ /* 0x0005e20000000800 */
[C---:B------:R-:W-:Y:S01]  /*71d0*/  IADD3 R230, R159.reuse, 0xc0, RZ ;  /* 0x000000c09fe67810 */ /* 0x040fe20007ffe0ff */
[----:B------:R-:W-:Y:S01]  /*71e0*/  FFMA.FTZ R68, R220, R68, R67 ;  /* 0x00000044dc447223 */ /* 0x000fe20000010043 */
[C---:B------:R-:W-:Y:S01]  /*71f0*/  IADD3 R232, R159.reuse, 0x100, RZ ;  /* 0x000001009fe87810 */ /* 0x040fe20007ffe0ff */
[----:B------:R-:W-:Y:S01]  /*7200*/  HFMA2.MMA R67, -RZ, RZ, 0, 0 ;  /* 0x00000000ff437435 */ /* 0x000fe200000001ff */
[C---:B-1----:R-:W-:Y:S01]  /*7210*/  IADD3 R228, R159.reuse, 0x140, RZ ;  /* 0x000001409fe47810 */ /* 0x042fe20007ffe0ff */
[C---:B0-----:R-:W-:Y:S01]  /*7220*/  VIADD R224, R159.reuse, 0x180 ;  /* 0x000001809fe07836 */ /* 0x041fe20000000000 */
[C---:B------:R-:W-:Y:S01]  /*7230*/  IADD3 R234, R159.reuse, 0x240, RZ ;  /* 0x000002409fea7810 */ /* 0x040fe20007ffe0ff */
[----:B------:R-:W-:Y:S01]  /*7240*/  FMUL.FTZ R195, R92, R195 ;  /* 0x000000c35cc37220 */ /* 0x000fe20000410000 */
[----:B------:R-:W-:Y:S01]  /*7250*/  IADD3 R236, R159, 0x280, RZ ;  /* 0x000002809fec7810 */ /* 0x000fe20007ffe0ff */
[----:B------:R-:W-:Y:S01]  /*7260*/  FMUL.FTZ R64, R91, R64 ;  /* 0x000000405b407220 */ /* 0x000fe20000410000 */
[----:B--2---:R-:W-:-:S02]  /*7270*/  IADD3 R134, R159, 0x1c0, RZ ;  /* 0x000001c09f867810 */ /* 0x004fc40007ffe0ff */
[----:B------:R-:W-:Y:S02]  /*7280*/  IADD3 R238, R159, 0x2c0, RZ ;  /* 0x000002c09fee7810 */ /* 0x000fe40007ffe0ff */
[-C--:B------:R-:W-:Y:S02]  /*7290*/  LEA.HI.SX32 R223, R222, R159.reuse, 0x1b ;  /* 0x0000009fdedf7211 */ /* 0x080fe400078fdaff */
[-C--:B------:R-:W-:Y:S02]  /*72a0*/  LEA.HI.SX32 R225, R226, R159.reuse, 0x1b ;  /* 0x0000009fe2e17211 */ /* 0x080fe400078fdaff */
[-C--:B------:R-:W-:Y:S02]  /*72b0*/  LEA.HI.SX32 R227, R230, R159.reuse, 0x1b ;  /* 0x0000009fe6e37211 */ /* 0x080fe400078fdaff */
[-C--:B------:R-:W-:Y:S01]  /*72c0*/  LEA.HI.SX32 R229, R232, R159.reuse, 0x1b ;  /* 0x0000009fe8e57211 */ /* 0x080fe200078fdaff */
[----:B------:R-:W-:Y:S01]  /*72d0*/  IMAD R232, R243, 0x4, R176 ;  /* 0x00000004f3e87824 */ /* 0x000fe200078e02b0 */
[----:B------:R-:W-:-:S02]  /*72e0*/  LEA.HI.SX32 R231, R228, R159, 0x1b ;  /* 0x0000009fe4e77211 */ /* 0x000fc400078fdaff */
[-C--:B------:R-:W-:Y:S02]  /*72f0*/  LEA.HI.SX32 R233, R224, R159.reuse, 0x1b ;  /* 0x0000009fe0e97211 */ /* 0x080fe400078fdaff */
[----:B------:R-:W-:Y:S01]  /*7300*/  LEA.HI.SX32 R235, R134, R159, 0x1b ;  /* 0x0000009f86eb7211 */ /* 0x000fe200078fdaff */
[----:B------:R-:W-:Y:S01]  /*7310*/  FMUL.FTZ R134, R96, R197 ;  /* 0x000000c560867220 */ /* 0x000fe20000410000 */
[-C--:B------:R-:W-:Y:S02]  /*7320*/  LEA.HI.SX32 R135, R159, R159.reuse, 0x1b ;  /* 0x0000009f9f877211 */ /* 0x080fe400078fdaff */
[-C--:B------:R-:W-:Y:S02]  /*7330*/  LEA.HI.SX32 R237, R234, R159.reuse, 0x1b ;  /* 0x0000009feaed7211 */ /* 0x080fe400078fdaff */
[-C--:B------:R-:W-:Y:S02]  /*7340*/  LEA.HI.SX32 R239, R236, R159.reuse, 0x1b ;  /* 0x0000009fecef7211 */ /* 0x080fe400078fdaff */
[----:B------:R-:W-:-:S02]  /*7350*/  LEA.HI.SX32 R241, R238, R159, 0x1b ;  /* 0x0000009feef17211 */ /* 0x000fc400078fdaff */
[-C--:B------:R-:W-:Y:S01]  /*7360*/  LEA R222, R223, R176.reuse, 0x2 ;  /* 0x000000b0dfde7211 */ /* 0x080fe200078e10ff */
[----:B------:R-:W-:Y:S01]  /*7370*/  BAR.SYNC.DEFER_BLOCKING 0x0 ;  /* 0x0000000000007b1d */ /* 0x000fe20000010000 */
[-C--:B------:R-:W-:Y:S01]  /*7380*/  LEA R223, R225, R176.reuse, 0x2 ;  /* 0x000000b0e1df7211 */ /* 0x080fe200078e10ff */
[----:B------:R-:W-:Y:S01]  /*7390*/  IMAD R225, R229, 0x4, R176 ;  /* 0x00000004e5e17824 */ /* 0x000fe200078e02b0 */
[-C--:B------:R-:W-:Y:S02]  /*73a0*/  LEA R224, R227, R176.reuse, 0x2 ;  /* 0x000000b0e3e07211 */ /* 0x080fe400078e10ff */
[-C--:B------:R-:W-:Y:S02]  /*73b0*/  LEA R226, R231, R176.reuse, 0x2 ;  /* 0x000000b0e7e27211 */ /* 0x080fe400078e10ff */
[-C--:B------:R-:W-:Y:S02]  /*73c0*/  LEA R227, R233, R176.reuse, 0x2 ;  /* 0x000000b0e9e37211 */ /* 0x080fe400078e10ff */
[----:B------:R-:W-:-:S02]  /*73d0*/  LEA R228, R235, R176, 0x2 ;  /* 0x000000b0ebe47211 */ /* 0x000fc400078e10ff */
[-C--:B------:R-:W-:Y:S02]  /*73e0*/  LEA R221, R221, R176.reuse, 0x2 ;  /* 0x000000b0dddd7211 */ /* 0x080fe400078e10ff */
[-C--:B------:R-:W-:Y:S01]  /*73f0*/  LEA R252, R135, R176.reuse, 0x2 ;  /* 0x000000b087fc7211 */ /* 0x080fe200078e10ff */
[----:B------:R-:W-:Y:S01]  /*7400*/  FMUL.FTZ R135, R85, R173 ;  /* 0x000000ad55877220 */ /* 0x000fe20000410000 */
[-C--:B------:R-:W-:Y:S02]  /*7410*/  LEA R229, R237, R176.reuse, 0x2 ;  /* 0x000000b0ede57211 */ /* 0x080fe400078e10ff */
[-C--:B------:R-:W-:Y:S02]  /*7420*/  LEA R230, R239, R176.reuse, 0x2 ;  /* 0x000000b0efe67211 */ /* 0x080fe400078e10ff */
[-C--:B------:R-:W-:Y:S02]  /*7430*/  LEA R231, R241, R176.reuse, 0x2 ;  /* 0x000000b0f1e77211 */ /* 0x080fe400078e10ff */
[----:B------:R-:W-:-:S02]  /*7440*/  LEA R233, R245, R176, 0x2 ;  /* 0x000000b0f5e97211 */ /* 0x000fc400078e10ff */
[-C--:B------:R-:W-:Y:S01]  /*7450*/  LEA R234, R247, R176.reuse, 0x2 ;  /* 0x000000b0f7ea7211 */ /* 0x080fe200078e10ff */
[----:B------:R-:W0:Y:S01]  /*7460*/  LDS R251, [R252+0x2100] ;  /* 0x00210000fcfb7984 */ /* 0x000e220000000800 */
[----:B------:R-:W-:-:S03]  /*7470*/  LEA R235, R249, R176, 0x2 ;  /* 0x000000b0f9eb7211 */ /* 0x000fc600078e10ff */
[----:B------:R-:W1:Y:S04]  /*7480*/  LDS R236, [R222+0x2200] ;  /* 0x00220000deec7984 */ /* 0x000e680000000800 */
        /* <DEDUP_REMOVED lines=17> */
[----:B-----5:R-:W-:Y:S01]  /*75a0*/  FMUL.FTZ R70, R10, R177 ;  /* 0x000000b10a467220 */ /* 0x020fe20000410000 */
[----:B------:R-:W-:-:S02]  /*75b0*/  FMUL.FTZ R177, R83, R179 ;  /* 0x000000b353b17220 */ /* 0x000fc40000410000 */
[----:B------:R5:W-:Y:S01]  /*75c0*/  STS [R71+0x3198], R195 ;  /* 0x003198c347007388 */ /* 0x000be20000000800 */
[----:B-1----:R-:W-:Y:S01]  /*75d0*/  FMUL.FTZ R66, R90, R193 ;  /* 0x000000c15a427220 */ /* 0x002fe20000410000 */
[-C--:B------:R-:W-:Y:S01]  /*75e0*/  FFMA.FTZ R175, R175, R194.reuse, R70 ;  /* 0x000000c2afaf7223 */ /* 0x080fe20000010046 */
[----:B------:R-:W-:Y:S01]  /*75f0*/  FMUL.FTZ R194, R89, R194 ;  /* 0x000000c259c27220 */ /* 0x000fe20000410000 */
[----:B------:R-:W-:Y:S02]  /*7600*/  STS [R71+0x3190], R65 ;  /* 0x0031904147007388 */ /* 0x000fe40000000800 */
[----:B--2---:R-:W-:Y:S01]  /*7610*/  FMUL.FTZ R134, R88, R175 ;  /* 0x000000af58867220 */ /* 0x004fe20000410000 */
[----:B------:R-:W-:Y:S01]  /*7620*/  FADD.FTZ R175, -R70, R175 ;  /* 0x000000af46af7221 */ /* 0x000fe20000010100 */
[----:B------:R1:W-:Y:S01]  /*7630*/  STS [R71+0x31a0], R66 ;  /* 0x0031a04247007388 */ /* 0x0003e20000000800 */
[----:B-----5:R-:W-:Y:S02]  /*7640*/  IMAD R195, R128, UR46, RZ ;  /* 0x0000002e80c37c24 */ /* 0x020fe4000f8e02ff */
[----:B------:R-:W-:Y:S01]  /*7650*/  IMAD R70, R163, UR44, RZ ;  /* 0x0000002ca3467c24 */ /* 0x000fe2000f8e02ff */
[----:B------:R2:W-:Y:S01]  /*7660*/  STS [R71+0x31a8], R134 ;  /* 0x0031a88647007388 */ /* 0x0005e20000000800 */
[----:B------:R-:W-:-:S03]  /*7670*/  IMAD R195, R129, UR27, R195 ;  /* 0x0000001b81c37c24 */ /* 0x000fc6000f8e02c3 */
[----:B------:R5:W-:Y:S01]  /*7680*/  STS [R71+0x319c], R64 ;  /* 0x00319c4047007388 */ /* 0x000be20000000800 */
[----:B-1----:R-:W-:-:S03]  /*7690*/  MOV R66, R159 ;  /* 0x0000009f00427202 */ /* 0x002fc60000000f00 */
[----:B------:R1:W-:Y:S01]  /*76a0*/  STS [R71+0x31a4], R194 ;  /* 0x0031a4c247007388 */ /* 0x0003e20000000800 */
[----:B--2---:R-:W-:-:S03]  /*76b0*/  IMAD R134, R124, UR46, RZ ;  /* 0x0000002e7c867c24 */ /* 0x004fc6000f8e02ff */
[----:B------:R-:W-:Y:S01]  /*76c0*/  STS [R71+0x31bc], R177 ;  /* 0x0031bcb147007388 */ /* 0x000fe20000000800 */
[----:B-----5:R-:W-:-:S03]  /*76d0*/  IMAD.WIDE.U32 R64, R124, UR27, R66 ;  /* 0x0000001b7c407c25 */ /* 0x020fc6000f8e0042 */
[----:B------:R-:W-:Y:S01]  /*76e0*/  STS [R71+0x318c], R198 ;  /* 0x00318cc647007388 */ /* 0x000fe20000000800 */
[----:B------:R-:W-:-:S04]  /*76f0*/  IMAD.WIDE.U32 R66, R128, UR27, R66 ;  /* 0x0000001b80427c25 */ /* 0x000fc8000f8e0042 */
[----:B-1----:R-:W-:Y:S01]  /*7700*/  FMUL.FTZ R194, R84, R181 ;  /* 0x000000b554c27220 */ /* 0x002fe20000410000 */
[----:B------:R1:W-:Y:S01]  /*7710*/  STS [R71+0x3194], R196 ;  /* 0x003194c447007388 */ /* 0x0003e20000000800 */
[----:B------:R-:W-:Y:S02]  /*7720*/  IMAD R193, R125, UR27, R134 ;  /* 0x0000001b7dc17c24 */ /* 0x000fe4000f8e0286 */
[----:B------:R-:W-:Y:S01]  /*7730*/  IMAD.IADD R67, R67, 0x1, R195 ;  /* 0x0000000143437824 */ /* 0x000fe200078e02c3 */
[----:B------:R-:W-:Y:S01]  /*7740*/  IADD3 R195, R24, -UR50, -R159 ;  /* 0x8000003218c37c10 */ /* 0x000fe2000fffe89f */
[----:B------:R2:W-:Y:S01]  /*7750*/  STS [R71+0x31b8], R194 ;  /* 0x0031b8c247007388 */ /* 0x0005e20000000800 */
[----:B------:R-:W-:Y:S01]  /*7760*/  IADD3 R65, R65, R193, RZ ;  /* 0x000000c141417210 */ /* 0x000fe20007ffe0ff */
[----:B------:R-:W-:Y:S01]  /*7770*/  IMAD R193, R165, UR45, R70 ;  /* 0x0000002da5c17c24 */ /* 0x000fe2000f8e0246 */
[----:B------:R-:W-:Y:S01]  /*7780*/  ISETP.GE.AND P1, PT, R195, 0x1, PT ;  /* 0x00000001c300780c */ /* 0x000fe20003f26270 */
[----:B------:R-:W-:-:S04]  /*7790*/  IMAD.WIDE.U32 R66, R165, UR44, R66 ;  /* 0x0000002ca5427c25 */ /* 0x000fc8000f8e0042 */
[----:B-1----:R-:W-:Y:S01]  /*77a0*/  FMUL.FTZ R196, R87, R184 ;  /* 0x000000b857c47220 */ /* 0x002fe20000410000 */
[----:B------:R-:W-:Y:S01]  /*77b0*/  FMUL.FTZ R198, R86, R183 ;  /* 0x000000b756c67220 */ /* 0x000fe20000410000 */
[----:B------:R-:W-:Y:S01]  /*77c0*/  STS [R71+0x31b4], R135 ;  /* 0x0031b48747007388 */ /* 0x000fe20000000800 */
[----:B------:R-:W-:Y:S01]  /*77d0*/  IMAD.WIDE.U32 R64, R165, UR42, R64 ;  /* 0x0000002aa5407c25 */ /* 0x000fe2000f8e0040 */
[----:B------:R-:W-:-:S03]  /*77e0*/  IADD3 R193, R67, R193, RZ ;  /* 0x000000c143c17210 */ /* 0x000fc60007ffe0ff */
[----:B--2---:R-:W-:Y:S01]  /*77f0*/  FFMA.FTZ R194, R171, R69, R68 ;  /* 0x00000045abc27223 */ /* 0x004fe20000010044 */
[----:B------:R-:W-:Y:S01]  /*7800*/  STS [R71+0x31ac], R196 ;  /* 0x0031acc447007388 */ /* 0x000fe20000000800 */
[----:B------:R-:W-:Y:S01]  /*7810*/  IMAD R68, R163, UR42, RZ ;  /* 0x0000002aa3447c24 */ /* 0x000fe2000f8e02ff */
[----:B------:R-:W-:Y:S02]  /*7820*/  IADD3 R70, P2, R64, UR50, RZ ;  /* 0x0000003240467c10 */ /* 0x000fe4000ff5e0ff */
[----:B------:R1:W-:Y:S01]  /*7830*/  STS [R71+0x31b0], R198 ;  /* 0x0031b0c647007388 */ /* 0x0003e20000000800 */
[----:B------:R-:W-:Y:S01]  /*7840*/  IMAD R177, R165, UR43, R68 ;  /* 0x0000002ba5b17c24 */ /* 0x000fe2000f8e0244 */
[----:B------:R-:W-:Y:S01]  /*7850*/  BAR.SYNC.DEFER_BLOCKING 0x0 ;  /* 0x0000000000007b1d */ /* 0x000fe20000010000 */
[----:B------:R-:W-:-:S03]  /*7860*/  IADD3 R68, P3, R66, UR50, RZ ;  /* 0x0000003242447c10 */ /* 0x000fc6000ff7e0ff */
[----:B------:R-:W-:Y:S02]  /*7870*/  IADD3 R177, R65, R177, RZ ;  /* 0x000000b141b17210 */ /* 0x000fe40007ffe0ff */
[----:B------:R-:W-:Y:S02]  /*7880*/  IADD3.X R69, R193, UR16, RZ, P3, !PT ;  /* 0x00000010c1457c10 */ /* 0x000fe40009ffe4ff */
[----:B-1----:R-:W-:Y:S01]  /*7890*/  IADD3.X R71, R177, UR16, RZ, P2, !PT ;  /* 0x00000010b1477c10 */ /* 0x002fe200097fe4ff */
[----:B0--34-:R-:W-:Y:S06]  /*78a0*/  @!P1 BRA `(.L_x_4936) ;  /* 0x00000000003c9947 */ /* 0x019fec0003800000 */
[----:B------:R-:W0:Y:S01]  /*78b0*/  LDS R252, [R252+0x3180] ;  /* 0x00318000fcfc7984 */ /* 0x000e220000000800 */
[C---:B------:R-:W-:Y:S02]  /*78c0*/  IMAD R134, R126.reuse, UR53, RZ ;  /* 0x000000357e867c24 */ /* 0x040fe4000f8e02ff */
[----:B------:R-:W-:-:S04]  /*78d0*/  IMAD.WIDE.U32 R70, R126, UR5, R70 ;  /* 0x000000057e467c25 */ /* 0x000fc8000f8e0046 */
[----:B------:R-:W-:Y:S01]  /*78e0*/  IMAD R135, R127, UR5, R134 ;  /* 0x000000057f877c24 */ /* 0x000fe2000f8e0286 */
[----:B------:R-:W-:Y:S01]  /*78f0*/  LEA R134, P1, R70, UR30, 0x2 ;  /* 0x0000001e46867c11 */ /* 0x000fe2000f8210ff */
[----:B------:R-:W-:-:S03]  /*7900*/  IMAD.WIDE.U32 R68, R130, UR5, R68 ;  /* 0x0000000582447c25 */ /* 0x000fc6000f8e0044 */
[----:B------:R-:W-:-:S04]  /*7910*/  IADD3 R135, R71, R135, RZ ;  /* 0x0000008747877210 */ /* 0x000fc80007ffe0ff */
[----:B------:R-:W-:Y:S01]  /*7920*/  LEA.HI.X R135, R70, UR31, R135, 0x2, P1 ;  /* 0x0000001f46877c11 */ /* 0x000fe200088f1487 */
[----:B------:R-:W-:-:S04]  /*7930*/  IMAD R70, R130, UR53, RZ ;  /* 0x0000003582467c24 */ /* 0x000fc8000f8e02ff */
[----:B------:R-:W-:Y:S01]  /*7940*/  IMAD R71, R131, UR5, R70 ;  /* 0x0000000583477c24 */ /* 0x000fe2000f8e0246 */
[----:B------:R-:W-:Y:S01]  /*7950*/  LEA R70, P1, R68, UR32, 0x2 ;  /* 0x0000002044467c11 */ /* 0x000fe2000f8210ff */
[----:B------:R1:W-:Y:S03]  /*7960*/  REDG.E.ADD.F32.FTZ.RN.STRONG.GPU desc[UR28][R134.64], R251 ;  /* 0x000000fb860079a6 */ /* 0x0003e6000c10f39c */
[----:B------:R-:W-:-:S04]  /*7970*/  IADD3 R71, R69, R71, RZ ;  /* 0x0000004745477210 */ /* 0x000fc80007ffe0ff */
[----:B------:R-:W-:-:S05]  /*7980*/  LEA.HI.X R71, R68, UR33, R71, 0x2, P1 ;  /* 0x0000002144477c11 */ /* 0x000fca00088f1447 */
[----:B0-----:R1:W-:Y:S02]  /*7990*/  REDG.E.ADD.F32.FTZ.RN.STRONG.GPU desc[UR28][R70.64], R252 ;  /* 0x000000fc460079a6 */ /* 0x0013e4000c10f39c */
.L_x_4936:
[----:B------:R-:W-:Y:S05]  /*79a0*/  BSYNC B0 ;  /* 0x0000000000007941 */ /* 0x000fea0003800000 */
.L_x_4935:
        /* <DEDUP_REMOVED lines=8> */
[----:B------:R-:W-:Y:S01]  /*7a30*/  USHF.R.S32.HI UR17, URZ, 0x1f, UR16 ;  /* 0x0000001f3f117899 */ /* 0x000fe20008011410 */
[----:B------:R-:W-:Y:S01]  /*7a40*/  FADD.FTZ R184, -R5, R184 ;  /* 0x000000b805b87221 */ /* 0x000fe20000010100 */
[----:B------:R-:W-:Y:S01]  /*7a50*/  LEA.HI.X R65, R66, UR33, R193, 0x2, P1 ;  /* 0x0000002142417c11 */ /* 0x000fe200088f14c1 */
[----:B------:R-:W-:Y:S01]  /*7a60*/  IMAD R66, R126, UR53, RZ ;  /* 0x000000357e427c24 */ /* 0x000fe2000f8e02ff */
[----:B------:R0:W1:Y:S01]  /*7a70*/  LDS R193, [R222+0x3280] ;  /* 0x00328000dec17984 */ /* 0x0000620000000800 */
[----:B------:R-:W-:Y:S01]  /*7a80*/  ISETP.GE.AND P1, PT, R195, 0x41, PT ;  /* 0x00000041c300780c */ /* 0x000fe20003f26270 */
[----:B------:R-:W-:Y:S01]  /*7a90*/  FFMA.FTZ R5, R175, R208, R194 ;  /* 0x000000d0af057223 */ /* 0x000fe200000100c2 */
[----:B------:R-:W-:-:S02]  /*7aa0*/  IMAD R135, R127, UR54, R66 ;  /* 0x000000367f877c24 */ /* 0x000fc4000f8e0242 */
[----:B------:R-:W-:-:S09]  /*7ab0*/  IMAD R177, R131, UR54, R70 ;  /* 0x0000003683b17c24 */ /* 0x000fd2000f8e0246 */
[----:B0-----:R-:W-:Y:S05]  /*7ac0*/  @!P1 BRA `(.L_x_4938) ;  /* 0x0000000000289947 */ /* 0x001fea0003800000 */
        /* <DEDUP_REMOVED lines=9> */
[----:B-1----:R0:W-:Y:S02]  /*7b60*/  REDG.E.ADD.F32.FTZ.RN.STRONG.GPU desc[UR28][R70.64+-0xf00], R193 ;  /* 0xfff100c1460079a6 */ /* 0x0021e4000c10f39c */
.L_x_4938:
[----:B------:R-:W-:Y:S05]  /*7b70*/  BSYNC B0 ;  /* 0x0000000000007941 */ /* 0x000fea0003800000 */
.L_x_4937:
[----:B------:R-:W2:Y:S01]  /*7b80*/  LDS R223, [R223+0x3380] ;  /* 0x00338000dfdf7984 */ /* 0x000ea20000000800 */
[----:B------:R-:W-:Y:S01]  /*7b90*/  FADD.FTZ R183, -R4, R183 ;  /* 0x000000b704b77221 */ /* 0x000fe20000010100 */
[----:B------:R-:W-:Y:S01]  /*7ba0*/  USHF.L.U32 UR53, UR16, 0x2, URZ ;  /* 0x0000000210357899 */ /* 0x000fe2000800063f */
[----:B------:R-:W-:Y:S01]  /*7bb0*/  FFMA.FTZ R4, R184, R203, R5 ;  /* 0x000000cbb8047223 */ /* 0x000fe20000010005 */
[----:B------:R-:W-:Y:S01]  /*7bc0*/  USHF.L.U64.HI UR16, UR16, 0x2, UR17 ;  /* 0x0000000210107899 */ /* 0x000fe20008010211 */
[----:B------:R-:W-:Y:S01]  /*7bd0*/  FADD.FTZ R182, -R182, R173 ;  /* 0x000000adb6b67221 */ /* 0x000fe20000010100 */
[----:B------:R-:W-:Y:S01]  /*7be0*/  FADD.FTZ R3, -R3, R181 ;  /* 0x000000b503037221 */ /* 0x000fe20000010100 */
[----:B------:R-:W-:Y:S01]  /*7bf0*/  FFMA.FTZ R5, R183, R204, R4 ;  /* 0x000000ccb7057223 */ /* 0x000fe20000010004 */
[----:B------:R-:W-:Y:S01]  /*7c00*/  IADD3 R4, P1, R68, UR53, RZ ;  /* 0x0000003544047c10 */ /* 0x000fe2000ff3e0ff */
[----:B------:R-:W-:Y:S01]  /*7c10*/  FADD.FTZ R2, -R2, R179 ;  /* 0x000000b302027221 */ /* 0x000fe20000010100 */
[----:B------:R-:W-:Y:S01]  /*7c20*/  IADD3 R64, P2, R64, UR53, RZ ;  /* 0x0000003540407c10 */ /* 0x000fe2000ff5e0ff */
[----:B0-----:R-:W-:Y:S01]  /*7c30*/  FFMA.FTZ R66, R182, R201, R5 ;  /* 0x000000c9b6427223 */ /* 0x001fe20000010005 */
[----:B------:R-:W-:Y:S01]  /*7c40*/  IADD3.X R5, R69, UR16, RZ, P1, !PT ;  /* 0x0000001045057c10 */ /* 0x000fe20008ffe4ff */
[----:B------:R-:W-:Y:S01]  /*7c50*/  FMUL.FTZ R185, R2, R185 ;  /* 0x000000b902b97220 */ /* 0x000fe20000410000 */
[----:B------:R-:W-:Y:S01]  /*7c60*/  ISETP.GE.AND P1, PT, R195, 0x81, PT ;  /* 0x00000081c300780c */ /* 0x000fe20003f26270 */
[----:B------:R-:W-:Y:S01]  /*7c70*/  FFMA.FTZ R66, R3, R200, R66 ;  /* 0x000000c803427223 */ /* 0x000fe20000010042 */
[----:B------:R-:W-:Y:S01]  /*7c80*/  IADD3.X R65, R65, UR16, RZ, P2, !PT ;  /* 0x0000001041417c10 */ /* 0x000fe200097fe4ff */
[----:B------:R-:W-:Y:S01]  /*7c90*/  IMAD.WIDE.U32 R4, R126, UR54, R4 ;  /* 0x000000367e047c25 */ /* 0x000fe2000f8e0004 */
[----:B------:R-:W-:Y:S01]  /*7ca0*/  BSSY B0, `(.L_x_4939) ;  /* 0x000000b000007945 */ /* 0x000fe20003800000 */
[----:B------:R-:W-:-:S02]  /*7cb0*/  ISETP.GE.AND P2, PT, R195, 0xc1, PT ;  /* 0x000000c1c300780c */ /* 0x000fc40003f46270 */
[----:B------:R-:W-:Y:S01]  /*7cc0*/  FADD.FTZ R66, R66, R185 ;  /* 0x000000b942427221 */ /* 0x000fe20000010000 */
[----:B------:R-:W-:Y:S01]  /*7cd0*/  IMAD.WIDE.U32 R64, R130, UR54, R64 ;  /* 0x0000003682407c25 */ /* 0x000fe2000f8e0040 */
[C---:B------:R-:W-:Y:S02]  /*7ce0*/  ISETP.GE.AND P3, PT, R195.reuse, 0x101, PT ;  /* 0x00000101c300780c */ /* 0x040fe40003f66270 */
[----:B------:R-:W-:Y:S02]  /*7cf0*/  ISETP.GE.AND P6, PT, R195, 0x141, PT ;  /* 0x00000141c300780c */ /* 0x000fe40003fc6270 */
[----:B------:R-:W-:Y:S02]  /*7d00*/  IADD3 R5, R135, R5, RZ ;  /* 0x0000000587057210 */ /* 0x000fe40007ffe0ff */
[----:B------:R-:W-:Y:S01]  /*7d10*/  IADD3 R65, R177, R65, RZ ;  /* 0x00000041b1417210 */ /* 0x000fe20007ffe0ff */
[----:B------:R-:W-:Y:S08]  /*7d20*/  @!P1 BRA `(.L_x_4940) ;  /* 0x0000000000089947 */ /* 0x000ff00003800000 */
[----:B------:R0:W-:Y:S04]  /*7d30*/  REDG.E.ADD.F32.FTZ.RN.STRONG.GPU desc[UR28][R4.64+-0xe00], R237 ;  /* 0xfff200ed040079a6 */ /* 0x0001e8000c10f39c */
[----:B--2---:R0:W-:Y:S02]  /*7d40*/  REDG.E.ADD.F32.FTZ.RN.STRONG.GPU desc[UR28][R64.64+-0xe00], R223 ;  /* 0xfff200df400079a6 */ /* 0x0041e4000c10f39c */
.L_x_4940:
[----:B------:R-:W-:Y:S05]  /*7d50*/  BSYNC B0 ;  /* 0x0000000000007941 */ /* 0x000fea0003800000 */
.L_x_4939:
[----:B------:R3:W4:Y:S01]  /*7d60*/  LDS R67, [R224+0x3480] ;  /* 0x00348000e0437984 */ /* 0x0007220000000800 */
[----:B------:R-:W-:Y:S04]  /*7d70*/  BSSY B0, `(.L_x_4941) ;  /* 0x0000004000007945 */ /* 0x000fe80003800000 */
[----:B------:R-:W-:Y:S05]  /*7d80*/  @!P2 BRA `(.L_x_4942) ;  /* 0x000000000008a947 */ /* 0x000fea0003800000 */
[----:B------:R0:W-:Y:S04]  /*7d90*/  REDG.E.ADD.F32.FTZ.RN.STRONG.GPU desc[UR28][R4.64+-0xd00], R238 ;  /* 0xfff300ee040079a6 */ /* 0x0001e8000c10f39c */
[----:B----4-:R0:W-:Y:S02]  /*7da0*/  REDG.E.ADD.F32.FTZ.RN.STRONG.GPU desc[UR28][R64.64+-0xd00], R67 ;  /* 0xfff30043400079a6 */ /* 0x0101e4000c10f39c */
.L_x_4942:
[----:B------:R-:W-:Y:S05]  /*7db0*/  BSYNC B0 ;  /* 0x0000000000007941 */ /* 0x000fea0003800000 */
.L_x_4941:
[----:B------:R-:W0:Y:S01]  /*7dc0*/  LDS R225, [R225+0x3580] ;  /* 0x00358000e1e17984 */ /* 0x000e220000000800 */
[----:B------:R-:W-:Y:S04]  /*7dd0*/  BSSY B0, `(.L_x_4943) ;  /* 0x0000004000007945 */ /* 0x000fe80003800000 */
[----:B------:R-:W-:Y:S05]  /*7de0*/  @!P3 BRA `(.L_x_4944) ;  /* 0x000000000008b947 */ /* 0x000fea0003800000 */
[----:B------:R1:W-:Y:S04]  /*7df0*/  REDG.E.ADD.F32.FTZ.RN.STRONG.GPU desc[UR28][R4.64+-0xc00], R239 ;  /* 0xfff400ef040079a6 */ /* 0x0003e8000c10f39c */
[----:B0-----:R0:W-:Y:S02]  /*7e00*/  REDG.E.ADD.F32.FTZ.RN.STRONG.GPU desc[UR28][R64.64+-0xc00], R225 ;  /* 0xfff400e1400079a6 */ /* 0x0011e4000c10f39c */
.L_x_4944:
[----:B------:R-:W-:Y:S05]  /*7e10*/  BSYNC B0 ;  /* 0x0000000000007941 */ /* 0x000fea0003800000 */
.L_x_4943:
[----:B0---4-:R0:W4:Y:S01]  /*7e20*/  LDS R67, [R226+0x3680] ;  /* 0x00368000e2437984 */ /* 0x0111220000000800 */
        /* <DEDUP_REMOVED lines=8> */
[----:B----4-:R0:W-:Y:S02]  /*7eb0*/  REDG.E.ADD.F32.FTZ.RN.STRONG.GPU desc[UR28][R64.64+-0xb00], R67 ;  /* 0xfff50043400079a6 */ /* 0x0101e4000c10f39c */
.L_x_4946:
[----:B------:R-:W-:Y:S05]  /*7ec0*/  BSYNC B0 ;  /* 0x0000000000007941 */ /* 0x000fea0003800000 */
.L_x_4945:
[----:B------:R-:W0:Y:S01]  /*7ed0*/  LDS R227, [R227+0x3780] ;  /* 0x00378000e3e37984 */ /* 0x000e220000000800 */
[----:B------:R-:W-:Y:S04]  /*7ee0*/  BSSY B0, `(.L_x_4947) ;  /* 0x0000004000007945 */ /* 0x000fe80003800000 */
[----:B------:R-:W-:Y:S05]  /*7ef0*/  @!P2 BRA `(.L_x_4948) ;  /* 0x000000000008a947 */ /* 0x000fea0003800000 */
[----:B------:R1:W-:Y:S04]  /*7f00*/  REDG.E.ADD.F32.FTZ.RN.STRONG.GPU desc[UR28][R4.64+-0xa00], R241 ;  /* 0xfff600f1040079a6 */ /* 0x0003e8000c10f39c */
[----:B0-----:R0:W-:Y:S02]  /*7f10*/  REDG.E.ADD.F32.FTZ.RN.STRONG.GPU desc[UR28][R64.64+-0xa00], R227 ;  /* 0xfff600e3400079a6 */ /* 0x0011e4000c10f39c */
.L_x_4948:
[----:B------:R-:W-:Y:S05]  /*7f20*/  BSYNC B0 ;  /* 0x0000000000007941 */ /* 0x000fea0003800000 */
.L_x_4947:
[----:B0---4-:R0:W4:Y:S01]  /*7f30*/  LDS R67, [R228+0x3880] ;  /* 0x00388000e4437984 */ /* 0x0111220000000800 */
[----:B------:R-:W-:Y:S04]  /*7f40*/  BSSY B0, `(.L_x_4949) ;  /* 0x0000004000007945 */ /* 0x000fe80003800000 */
[----:B------:R-:W-:Y:S05]  /*7f50*/  @!P3 BRA `(.L_x_4950) ;  /* 0x000000000008b947 */ /* 0x000fea0003800000 */
[----:B------:R0:W-:Y:S04]  /*7f60*/  REDG.E.ADD.F32.FTZ.RN.STRONG.GPU desc[UR28][R4.64+-0x900], R242 ;  /* 0xfff700f2040079a6 */ /* 0x0001e8000c10f39c */
[----:B----4-:R0:W-:Y:S02]  /*7f70*/  REDG.E.ADD.F32.FTZ.RN.STRONG.GPU desc[UR28][R64.64+-0x900], R67 ;  /* 0xfff70043400079a6 */ /* 0x0101e4000c10f39c */
.L_x_4950:
[----:B------:R-:W-:Y:S05]  /*7f80*/  BSYNC B0 ;  /* 0x0000000000007941 */ /* 0x000fea0003800000 */
.L_x_4949:
[----:B------:R-:W0:Y:S01]  /*7f90*/  LDS R221, [R221+0x3980] ;  /* 0x00398000dddd7984 */ /* 0x000e220000000800 */
[----:B------:R-:W-:Y:S04]  /*7fa0*/  BSSY B0, `(.L_x_4951) ;  /* 0x0000004000007945 */ /* 0x000fe80003800000 */
[----:B------:R-:W-:Y:S05]  /*7fb0*/  @!P4 BRA `(.L_x_4952) ;  /* 0x000000000008c947 */ /* 0x000fea0003800000 */
[----:B------:R1:W-:Y:S04]  /*7fc0*/  REDG.E.ADD.F32.FTZ.RN.STRONG.GPU desc[UR28][R4.64+-0x800], R243 ;  /* 0xfff800f3040079a6 */ /* 0x0003e8000c10f39c */
[----:B0-----:R0:W-:Y:S02]  /*7fd0*/  REDG.E.ADD.F32.FTZ.RN.STRONG.GPU desc[UR28][R64.64+-0x800], R221 ;  /* 0xfff800dd400079a6 */ /* 0x0011e4000c10f39c */
.L_x_4952:
[----:B------:R-:W-:Y:S05]  /*7fe0*/  BSYNC B0 ;  /* 0x0000000000007941 */ /* 0x000fea0003800000 */
.L_x_4951:
[----:B------:R-:W0:Y:S01]  /*7ff0*/  LDS R229, [R229+0x3a80] ;  /* 0x003a8000e5e57984 */ /* 0x000e220000000800 */
[----:B------:R-:W-:Y:S04]  /*8000*/  BSSY B0, `(.L_x_4953) ;  /* 0x0000004000007945 */ /* 0x000fe80003800000 */
[----:B------:R-:W-:Y:S05]  /*8010*/  @!P5 BRA `(.L_x_4954) ;  /* 0x000000000008d947 */ /* 0x000fea0003800000 */
[----:B------:R1:W-:Y:S04]  /*8020*/  REDG.E.ADD.F32.FTZ.RN.STRONG.GPU desc[UR28][R4.64+-0x700], R244 ;  /* 0xfff900f4040079a6 */ /* 0x0003e8000c10f39c */
[----:B0-----:R0:W-:Y:S02]  /*8030*/  REDG.E.ADD.F32.FTZ.RN.STRONG.GPU desc[UR28][R64.64+-0x700], R229 ;  /* 0xfff900e5400079a6 */ /* 0x0011e4000c10f39c */
.L_x_4954:
[----:B------:R-:W-:Y:S05]  /*8040*/  BSYNC B0 ;  /* 0x0000000000007941 */ /* 0x000fea0003800000 */
.L_x_4953:
        /* <DEDUP_REMOVED lines=10> */
.L_x_4956:
[----:B------:R-:W-:Y:S05]  /*80f0*/  BSYNC B0 ;  /* 0x0000000000007941 */ /* 0x000fea0003800000 */
.L_x_4955:
[----:B------:R-:W0:Y:S01]  /*8100*/  LDS R231, [R231+0x3c80] ;  /* 0x003c8000e7e77984 */ /* 0x000e220000000800 */
[----:B------:R-:W-:Y:S04]  /*8110*/  BSSY B0, `(.L_x_4957) ;  /* 0x0000004000007945 */ /* 0x000fe80003800000 */
[----:B------:R-:W-:Y:S05]  /*8120*/  @!P2 BRA `(.L_x_4958) ;  /* 0x000000000008a947 */ /* 0x000fea0003800000 */
[----:B------:R1:W-:Y:S04]  /*8130*/  REDG.E.ADD.F32.FTZ.RN.STRONG.GPU desc[UR28][R4.64+-0x500], R246 ;  /* 0xfffb00f6040079a6 */ /* 0x0003e8000c10f39c */
[----:B0-----:R0:W-:Y:S02]  /*8140*/  REDG.E.ADD.F32.FTZ.RN.STRONG.GPU desc[UR28][R64.64+-0x500], R231 ;  /* 0xfffb00e7400079a6 */ /* 0x0011e4000c10f39c */
.L_x_4958:
[----:B------:R-:W-:Y:S05]  /*8150*/  BSYNC B0 ;  /* 0x0000000000007941 */ /* 0x000fea0003800000 */
.L_x_4957:
[----:B0---4-:R0:W4:Y:S01]  /*8160*/  LDS R67, [R232+0x3d80] ;  /* 0x003d8000e8437984 */ /* 0x0111220000000800 */
[----:B------:R-:W-:Y:S04]  /*8170*/  BSSY B0, `(.L_x_4959) ;  /* 0x0000004000007945 */ /* 0x000fe80003800000 */
[----:B------:R-:W-:Y:S05]  /*8180*/  @!P3 BRA `(.L_x_4960) ;  /* 0x000000000008b947 */ /* 0x000fea0003800000 */
[----:B------:R0:W-:Y:S04]  /*8190*/  REDG.E.ADD.F32.FTZ.RN.STRONG.GPU desc[UR28][R4.64+-0x400], R247 ;  /* 0xfffc00f7040079a6 */ /* 0x0001e8000c10f39c */
[----:B----4-:R0:W-:Y:S02]  /*81a0*/  REDG.E.ADD.F32.FTZ.RN.STRONG.GPU desc[UR28][R64.64+-0x400], R67 ;  /* 0xfffc0043400079a6 */ /* 0x0101e4000c10f39c */
.L_x_4960:
[----:B------:R-:W-:Y:S05]  /*81b0*/  BSYNC B0 ;  /* 0x0000000000007941 */ /* 0x000fea0003800000 */
.L_x_4959:
[----:B------:R-:W0:Y:S01]  /*81c0*/  LDS R233, [R233+0x3e80] ;  /* 0x003e8000e9e97984 */ /* 0x000e220000000800 */
[----:B------:R-:W-:Y:S04]  /*81d0*/  BSSY B0, `(.L_x_4961) ;  /* 0x0000004000007945 */ /* 0x000fe80003800000 */
[----:B------:R-:W-:Y:S05]  /*81e0*/  @!P4 BRA `(.L_x_4962) ;  /* 0x000000000008c947 */ /* 0x000fea0003800000 */
[----:B------:R1:W-:Y:S04]  /*81f0*/  REDG.E.ADD.F32.FTZ.RN.STRONG.GPU desc[UR28][R4.64+-0x300], R248 ;  /* 0xfffd00f8040079a6 */ /* 0x0003e8000c10f39c */
[----:B0-----:R0:W-:Y:S02]  /*8200*/  REDG.E.ADD.F32.FTZ.RN.STRONG.GPU desc[UR28][R64.64+-0x300], R233 ;  /* 0xfffd00e9400079a6 */ /* 0x0011e4000c10f39c */
.L_x_4962:
[----:B------:R-:W-:Y:S05]  /*8210*/  BSYNC B0 ;  /* 0x0000000000007941 */ /* 0x000fea0003800000 */
.L_x_4961:
[----:B0---4-:R0:W4:Y:S01]  /*8220*/  LDS R67, [R234+0x3f80] ;  /* 0x003f8000ea437984 */ /* 0x0111220000000800 */
[----:B------:R-:W-:Y:S04]  /*8230*/  BSSY B0, `(.L_x_4963) ;  /* 0x0000004000007945 */ /* 0x000fe80003800000 */
[----:B------:R-:W-:Y:S05]  /*8240*/  @!P5 BRA `(.L_x_4964) ;  /* 0x000000000008d947 */ /* 0x000fea0003800000 */
[----:B------:R0:W-:Y:S04]  /*8250*/  REDG.E.ADD.F32.FTZ.RN.STRONG.GPU desc[UR28][R4.64+-0x200], R249 ;  /* 0xfffe00f9040079a6 */ /* 0x0001e8000c10f39c */
[----:B----4-:R0:W-:Y:S02]  /*8260*/  REDG.E.ADD.F32.FTZ.RN.STRONG.GPU desc[UR28][R64.64+-0x200], R67 ;  /* 0xfffe0043400079a6 */ /* 0x0101e4000c10f39c */
.L_x_4964:
[----:B------:R-:W-:Y:S05]  /*8270*/  BSYNC B0 ;  /* 0x0000000000007941 */ /* 0x000fea0003800000 */
.L_x_4963:
[----:B------:R-:W0:Y:S01]  /*8280*/  LDS R235, [R235+0x4080] ;  /* 0x00408000ebeb7984 */ /* 0x000e220000000800 */
[----:B------:R-:W-:Y:S04]  /*8290*/  BSSY B0, `(.L_x_4965) ;  /* 0x0000004000007945 */ /* 0x000fe80003800000 */
[----:B------:R-:W-:Y:S05]  /*82a0*/  @!P6 BRA `(.L_x_4966) ;  /* 0x000000000008e947 */ /* 0x000fea0003800000 */
[----:B------:R1:W-:Y:S04]  /*82b0*/  REDG.E.ADD.F32.FTZ.RN.STRONG.GPU desc[UR28][R4.64+-0x100], R250 ;  /* 0xffff00fa040079a6 */ /* 0x0003e8000c10f39c */
[----:B0-----:R0:W-:Y:S02]  /*82c0*/  REDG.E.ADD.F32.FTZ.RN.STRONG.GPU desc[UR28][R64.64+-0x100], R235 ;  /* 0xffff00eb400079a6 */ /* 0x0011e4000c10f39c */
.L_x_4966:
[----:B------:R-:W-:Y:S05]  /*82d0*/  BSYNC B0 ;  /* 0x0000000000007941 */ /* 0x000fea0003800000 */
.L_x_4965:
[----:B0---4-:R-:W0:Y:S01]  /*82e0*/  SHFL.DOWN P1, R67, R66, 0x1, 0x1f ;  /* 0x08201f0042437f89 */ /* 0x011e220000020000 */
[-C--:B-1----:R-:W-:Y:S01]  /*82f0*/  FMUL.FTZ R4, R22, R191.reuse ;  /* 0x000000bf16047220 */ /* 0x082fe20000410000 */
[----:B------:R-:W-:Y:S01]  /*8300*/  FMUL.FTZ R6, R6, R191 ;  /* 0x000000bf06067220 */ /* 0x000fe20000410000 */
[----:B------:R-:W-:Y:S01]  /*8310*/  FMUL.FTZ R5, R22, R192 ;  /* 0x000000c016057220 */ /* 0x000fe20000410000 */
[----:B------:R-:W-:Y:S01]  /*8320*/  FMUL.FTZ R7, R7, R190 ;  /* 0x000000be07077220 */ /* 0x000fe20000410000 */
[----:B------:R-:W-:Y:S01]  /*8330*/  FMUL.FTZ R4, R4, R3 ;  /* 0x0000000304047220 */ /* 0x000fe20000410000 */
[----:B------:R-:W-:Y:S01]  /*8340*/  FFMA.FTZ R27, R6, R46, R27 ;  /* 0x0000002e061b7223 */ /* 0x000fe2000001001b */
[----:B------:R-:W-:Y:S01]  /*8350*/  FMUL.FTZ R65, R5, R2 ;  /* 0x0000000205417220 */ /* 0x000fe20000410000 */
[C---:B------:R-:W-:Y:S01]  /*8360*/  FMUL.FTZ R5, R22.reuse, R190 ;  /* 0x000000be16057220 */ /* 0x040fe20000410000 */
[----:B------:R-:W-:Y:S01]  /*8370*/  FFMA.FTZ R6, R99, R6, R4 ;  /* 0x0000000663067223 */ /* 0x000fe20000010004 */
[----:B------:R-:W-:Y:S01]  /*8380*/  FFMA.FTZ R28, R7, R51, R28 ;  /* 0x00000033071c7223 */ /* 0x000fe2000001001c */
[----:B------:R-:W-:Y:S01]  /*8390*/  FMUL.FTZ R2, R22, R189 ;  /* 0x000000bd16027220 */ /* 0x000fe20000410000 */
[----:B------:R-:W-:Y:S01]  /*83a0*/  FMUL.FTZ R5, R5, R182 ;  /* 0x000000b605057220 */ /* 0x000fe20000410000 */
[----:B------:R-:W-:Y:S01]  /*83b0*/  FADD.FTZ R61, R6, R61 ;  /* 0x0000003d063d7221 */ /* 0x000fe20000010000 */
[----:B------:R-:W-:Y:S01]  /*83c0*/  FMUL.FTZ R3, R22, R188 ;  /* 0x000000bc16037220 */ /* 0x000fe20000410000 */
[----:B------:R-:W-:Y:S01]  /*83d0*/  FMUL.FTZ R4, R2, R183 ;  /* 0x000000b702047220 */ /* 0x000fe20000410000 */
[----:B------:R-:W-:Y:S01]  /*83e0*/  FFMA.FTZ R7, R102, R7, R5 ;  /* 0x0000000766077223 */ /* 0x000fe20000010005 */
[C---:B------:R-:W-:Y:S01]  /*83f0*/  FMUL.FTZ R2, R22.reuse, R187 ;  /* 0x000000bb16027220 */ /* 0x040fe20000410000 */
[-C--:B------:R-:W-:Y:S01]  /*8400*/  FMUL.FTZ R11, R11, R186.reuse ;  /* 0x000000ba0b0b7220 */ /* 0x080fe20000410000 */
[----:B------:R-:W-:Y:S01]  /*8410*/  FMUL.FTZ R186, R22, R186 ;  /* 0x000000ba16ba7220 */ /* 0x000fe20000410000 */
[----:B------:R-:W-:Y:S01]  /*8420*/  FADD.FTZ R60, R7, R60 ;  /* 0x0000003c073c7221 */ /* 0x000fe20000010000 */
[----:B------:R-:W-:Y:S01]  /*8430*/  FMUL.FTZ R8, R8, R189 ;  /* 0x000000bd08087220 */ /* 0x000fe20000410000 */
[----:B------:R-:W-:Y:S01]  /*8440*/  FMUL.FTZ R9, R9, R188 ;  /* 0x000000bc09097220 */ /* 0x000fe20000410000 */
[----:B------:R-:W-:Y:S01]  /*8450*/  FMUL.FTZ R3, R3, R184 ;  /* 0x000000b803037220 */ /* 0x000fe20000410000 */
[----:B0-----:R-:W-:Y:S01]  /*8460*/  @P1 FADD R67, R66, R67 ;  /* 0x0000004342431221 */ /* 0x001fe20000000000 */
[----:B------:R-:W-:Y:S01]  /*8470*/  FMUL.FTZ R10, R10, R187 ;  /* 0x000000bb0a0a7220 */ /* 0x000fe20000410000 */
[----:B------:R-:W-:Y:S01]  /*8480*/  FMUL.FTZ R2, R2, R175 ;  /* 0x000000af02027220 */ /* 0x000fe20000410000 */
[----:B------:R-:W-:Y:S01]  /*8490*/  FMUL.FTZ R171, R186, R171 ;  /* 0x000000abbaab7220 */ /* 0x000fe20000410000 */
[----:B------:R-:W-:Y:S01]  /*84a0*/  FFMA.FTZ R5, R101, R8, R4 ;  /* 0x0000000865057223 */ /* 0x000fe20000010004 */
[----:B------:R-:W0:Y:S01]  /*84b0*/  SHFL.DOWN P1, R64, R67, 0x2, 0x1f ;  /* 0x08401f0043407f89 */ /* 0x000e220000020000 */
[----:B------:R-:W-:Y:S01]  /*84c0*/  FFMA.FTZ R4, R104, R9, R3 ;  /* 0x0000000968047223 */ /* 0x000fe20000010003 */
[----:B------:R-:W-:Y:S01]  /*84d0*/  FMUL.FTZ R15, R15, R206 ;  /* 0x000000ce0f0f7220 */ /* 0x000fe20000410000 */
[----:B------:R-:W-:Y:S01]  /*84e0*/  FFMA.FTZ R3, R103, R10, R2 ;  /* 0x0000000a67037223 */ /* 0x000fe20000010002 */
[----:B------:R-:W-:Y:S01]  /*84f0*/  FMUL.FTZ R14, R14, R205 ;  /* 0x000000cd0e0e7220 */ /* 0x000fe20000410000 */
[----:B------:R-:W-:Y:S01]  /*8500*/  FMUL.FTZ R206, R22, R206 ;  /* 0x000000ce16ce7220 */ /* 0x000fe20000410000 */
[----:B------:R-:W-:Y:S01]  /*8510*/  FFMA.FTZ R2, R106, R11, R171 ;  /* 0x0000000b6a027223 */ /* 0x000fe200000100ab */
[----:B------:R-:W-:Y:S01]  /*8520*/  FMUL.FTZ R205, R22, R205 ;  /* 0x000000cd16cd7220 */ /* 0x000fe20000410000 */
[----:B------:R-:W-:Y:S01]  /*8530*/  ISETP.NE.AND P2, PT, R178, RZ, PT ;  /* 0x000000ffb200720c */ /* 0x000fe20003f45270 */
[----:B------:R-:W-:Y:S01]  /*8540*/  FADD.FTZ R56, R3, R56 ;  /* 0x0000003803387221 */ /* 0x000fe20000010000 */
[----:B------:R-:W-:Y:S01]  /*8550*/  FMUL.FTZ R217, R206, R217 ;  /* 0x000000d9ced97220 */ /* 0x000fe20000410000 */
[----:B------:R-:W-:Y:S01]  /*8560*/  FMUL.FTZ R12, R12, R199 ;  /* 0x000000c70c0c7220 */ /* 0x000fe20000410000 */
[----:B------:R-:W-:Y:S01]  /*8570*/  FMUL.FTZ R13, R13, R202 ;  /* 0x000000ca0d0d7220 */ /* 0x000fe20000410000 */
[----:B------:R-:W-:Y:S01]  /*8580*/  FADD.FTZ R55, R2, R55 ;  /* 0x0000003702377221 */ /* 0x000fe20000010000 */
[----:B------:R-:W-:Y:S01]  /*8590*/  FMUL.FTZ R218, R205, R218 ;  /* 0x000000dacdda7220 */ /* 0x000fe20000410000 */
[----:B------:R-:W-:Y:S01]  /*85a0*/  FMUL.FTZ R16, R16, R207 ;  /* 0x000000cf10107220 */ /* 0x000fe20000410000 */
        /* <DEDUP_REMOVED lines=8> */
[----:B0-----:R-:W-:Y:S01]  /*8630*/  @P1 FADD R64, R67, R64 ;  /* 0x0000004043401221 */ /* 0x001fe20000000000 */
[----:B------:R-:W-:Y:S01]  /*8640*/  FMUL.FTZ R211, R22, R211 ;  /* 0x000000d316d37220 */ /* 0x000fe20000410000 */
[----:B------:R-:W-:Y:S01]  /*8650*/  FADD.FTZ R57, R4, R57 ;  /* 0x0000003904397221 */ /* 0x000fe20000010000 */
[----:B------:R-:W-:Y:S01]  /*8660*/  FADD.FTZ R58, R5, R58 ;  /* 0x0000003a053a7221 */ /* 0x000fe20000010000 */
[----:B------:R-:W-:Y:S01]  /*8670*/  FFMA.FTZ R4, R110, R15, R217 ;  /* 0x0000000f6e047223 */ /* 0x000fe200000100d9 */
[----:B------:R-:W0:Y:S01]  /*8680*/  SHFL.DOWN P1, R69, R64, 0x4, 0x1f ;  /* 0x08801f0040457f89 */ /* 0x000e220000020000 */
        /* <DEDUP_REMOVED lines=23> */
[----:B0-----:R-:W-:Y:S01]  /*8800*/  @P1 FADD R69, R64, R69 ;  /* 0x0000004540451221 */ /* 0x001fe20000000000 */
[----:B------:R-:W-:Y:S01]  /*8810*/  FADD.FTZ R62, R65, R62 ;  /* 0x0000003e413e7221 */ /* 0x000fe20000010000 */
[----:B------:R-:W-:Y:S01]  /*8820*/  FFMA.FTZ R29, R8, R54, R29 ;  /* 0x00000036081d7223 */ /* 0x000fe2000001001d */
[----:B------:R-:W-:Y:S01]  /*8830*/  FFMA.FTZ R30, R9, R59, R30 ;  /* 0x0000003b091e7223 */ /* 0x000fe2000001001e */
[----:B------:R-:W-:Y:S01]  /*8840*/  FFMA.FTZ R31, R10, R72, R31 ;  /* 0x000000480a1f7223 */ /* 0x000fe2000001001f */
[----:B------:R-:W0:Y:S01]  /*8850*/  SHFL.DOWN P1, R6, R69, 0x8, 0x1f ;  /* 0x09001f0045067f89 */ /* 0x000e220000020000 */
[----:B------:R-:W-:Y:S01]  /*8860*/  FFMA.FTZ R32, R11, R73, R32 ;  /* 0x000000490b207223 */ /* 0x000fe20000010020 */
        /* <DEDUP_REMOVED lines=28> */
[----:B------:R-:W-:-:S04]  /*8a30*/  MOV R176, UR16 ;  /* 0x0000001000b07c02 */ /* 0x000fc80008000f00 */
[----:B------:R-:W-:Y:S01]  /*8a40*/  LEA R4, R3, R176, 0x2 ;  /* 0x000000b003047211 */ /* 0x000fe200078e10ff */
[----:B------:R-:W0:Y:S04]  /*8a50*/  LDS R0, [R176+0x4208] ;  /* 0x00420800b0007984 */ /* 0x000e280000000800 */
[----:B------:R-:W1:Y:S01]  /*8a60*/  @P0 LDS R2, [R4+0x5740] ;  /* 0x0057400004020984 */ /* 0x000e620000000800 */
[----:B0-----:R-:W-:-:S04]  /*8a70*/  FADD.FTZ R7, R7, R0 ;  /* 0x0000000007077221 */ /* 0x001fc80000010000 */
[----:B-1----:R-:W-:-:S05]  /*8a80*/  @P0 FADD.FTZ R7, R7, R2 ;  /* 0x0000000207070221 */ /* 0x002fca0000010000 */
[----:B------:R1:W-:Y:S02]  /*8a90*/  STS [R4+0x5740], R7 ;  /* 0x0057400704007388 */ /* 0x0003e40000000800 */
.L_x_4968:
[----:B------:R-:W-:Y:S05]  /*8aa0*/  BSYNC B0 ;  /* 0x0000000000007941 */ /* 0x000fea0003800000 */
.L_x_4967:
[----:B------:R-:W-:Y:S02]  /*8ab0*/  UIADD3 UR5, UR5, 0x1, URZ ;  /* 0x0000000105057890 */ /* 0x000fe4000fffe03f */
[----:B------:R-:W-:Y:S02]  /*8ac0*/  UIADD3 UR6, UP1, UR6, 0x1, URZ ;  /* 0x0000000106067890 */ /* 0x000fe4000ff3e03f */
[----:B------:R-:W-:Y:S02]  /*8ad0*/  UISETP.GE.AND UP0, UPT, UR5, UR52, UPT ;  /* 0x000000340500728c */ /* 0x000fe4000bf06270 */
[----:B------:R-:W-:-:S04]  /*8ae0*/  UIADD3.X UR7, URZ, UR7, URZ, UP1, !UPT ;  /* 0x000000073f077290 */ /* 0x000fc80008ffe43f */
[----:B------:R-:W-:-:S13]  /*8af0*/  PLOP3.LUT P0, PT, PT, PT, UP0, 0x80, 0x0 ;  /* 0x000000000000781c */ /* 0x000fda0003f0f008 */
[----:B------:R-:W-:Y:S05]  /*8b00*/  @!P0 BRA `(.L_x_4969) ;  /* 0xffffffbc00488947 */ /* 0x000fea000383ffff */
.L_x_4925:
[----:B------:R-:W-:Y:S01]  /*8b10*/  BAR.SYNC.DEFER_BLOCKING 0x0 ;  /* 0x0000000000007b1d */ /* 0x000fe20000010000 */
[-C--:B------:R-:W-:Y:S01]  /*8b20*/  ISETP.GE.AND P2, PT, R122, R145.reuse, PT ;  /* 0x000000917a00720c */ /* 0x080fe20003f46270 */
[----:B------:R-:W-:Y:S01]  /*8b30*/  IMAD.U32 R2, RZ, RZ, UR26 ;  /* 0x0000001aff027e24 */ /* 0x000fe2000f8e00ff */
[-C--:B------:R-:W-:Y:S02]  /*8b40*/  ISETP.GE.AND P1, PT, R174, R145.reuse, PT ;  /* 0x00000091ae00720c */ /* 0x080fe40003f26270 */
[----:B------:R-:W-:Y:S02]  /*8b50*/  MOV R3, UR24 ;  /* 0x0000001800037c02 */ /* 0x000fe40008000f00 */
[----:B------:R-:W-:Y:S02]  /*8b60*/  MOV R0, RZ ;  /* 0x000000ff00007202 */ /* 0x000fe40000000f00 */
[-C--:B------:R-:W-:Y:S01]  /*8b70*/  ISETP.GE.AND P0, PT, R172, R145.reuse, PT ;  /* 0x00000091ac00720c */ /* 0x080fe20003f06270 */
[----:B------:R-:W-:Y:S01]  /*8b80*/  IMAD.WIDE R2, R122, 0x4, R2 ;  /* 0x000000047a027825 */ /* 0x000fe200078e0202 */
[----:B------:R-:W-:-:S02]  /*8b90*/  ISETP.GE.AND P4, PT, R170, R145, PT ;  /* 0x00000091aa00720c */ /* 0x000fc40003f86270 */
[-C--:B------:R-:W-:Y:S02]  /*8ba0*/  ISETP.GE.AND P6, PT, R168, R145.reuse, PT ;  /* 0x00000091a800720c */ /* 0x080fe40003fc6270 */
[-C--:B------:R-:W-:Y:S02]  /*8bb0*/  ISETP.GE.AND P5, PT, R166, R145.reuse, PT ;  /* 0x00000091a600720c */ /* 0x080fe40003fa6270 */
[----:B------:R-:W-:Y:S02]  /*8bc0*/  ISETP.GE.AND P3, PT, R164, R145, PT ;  /* 0x00000091a400720c */ /* 0x000fe40003f66270 */
[----:B-1----:R-:W-:Y:S02]  /*8bd0*/  CS2R R4, SRZ ;  /* 0x0000000000047805 */ /* 0x002fe4000001ff00 */
[----:B0-----:R-:W-:Y:S02]  /*8be0*/  CS2R R6, SRZ ;  /* 0x0000000000067805 */ /* 0x001fe4000001ff00 */
[----:B------:R-:W-:-:S02]  /*8bf0*/  CS2R R8, SRZ ;  /* 0x0000000000087805 */ /* 0x000fc4000001ff00 */
[----:B------:R-:W-:Y:S02]  /*8c00*/  CS2R R10, SRZ ;  /* 0x00000000000a7805 */ /* 0x000fe4000001ff00 */
[----:B------:R-:W-:Y:S02]  /*8c10*/  CS2R R12, SRZ ;  /* 0x00000000000c7805 */ /* 0x000fe4000001ff00 */
[----:B------:R-:W-:Y:S01]  /*8c20*/  CS2R R14, SRZ ;  /* 0x00000000000e7805 */ /* 0x000fe2000001ff00 */
[----:B------:R-:W4:Y:S01]  /*8c30*/  @!P2 LDG.E R63, desc[UR28][R2.64] ;  /* 0x0000001c023fa981 */ /* 0x000f22000c1e1900 */
[-C--:B------:R-:W-:Y:S02]  /*8c40*/  ISETP.GE.AND P2, PT, R162, R145.reuse, PT ;  /* 0x00000091a200720c */ /* 0x080fe40003f46270 */
[----:B------:R-:W-:Y:S01]  /*8c50*/  CS2R R16, SRZ ;  /* 0x0000000000107805 */ /* 0x000fe2000001ff00 */
[----:B------:R-:W0:Y:S01]  /*8c60*/  S2UR UR6, SR_CgaCtaId ;  /* 0x00000000000679c3 */ /* 0x000e220000008800 */
[----:B------:R-:W5:Y:S01]  /*8c70*/  @!P1 LDG.E R0, desc[UR28][R2.64+0x80] ;  /* 0x0000801c02009981 */ /* 0x000f62000c1e1900 */
[----:B------:R-:W-:-:S02]  /*8c80*/  ISETP.GE.AND P1, PT, R160, R145, PT ;  /* 0x00000091a000720c */ /* 0x000fc40003f26270 */
[----:B------:R-:W-:Y:S01]  /*8c90*/  IADD3 R19, R116, 0x6, RZ ;  /* 0x0000000674137810 */ /* 0x000fe20007ffe0ff */
[----:B------:R-:W2:Y:S01]  /*8ca0*/  @!P0 LDG.E R5, desc[UR28][R2.64+0x100] ;  /* 0x0001001c02058981 */ /* 0x000ea2000c1e1900 */
[-C--:B------:R-:W-:Y:S02]  /*8cb0*/  ISETP.GE.AND P0, PT, R158, R145.reuse, PT ;  /* 0x000000919e00720c */ /* 0x080fe40003f06270 */
[----:B------:R-:W-:Y:S01]  /*8cc0*/  IADD3 R21, R116, 0x7, RZ ;  /* 0x0000000774157810 */ /* 0x000fe20007ffe0ff */
[----:B------:R-:W3:Y:S01]  /*8cd0*/  @!P4 LDG.E R4, desc[UR28][R2.64+0x180] ;  /* 0x0001801c0204c981 */ /* 0x000ee2000c1e1900 */
[-C--:B------:R-:W-:Y:S02]  /*8ce0*/  ISETP.GE.AND P4, PT, R156, R145.reuse, PT ;  /* 0x000000919c00720c */ /* 0x080fe40003f86270 */
[----:B------:R-:W-:Y:S01]  /*8cf0*/  IADD3 R23, R116, 0x8, RZ ;  /* 0x0000000874177810 */ /* 0x000fe20007ffe0ff */
[----:B------:R-:W3:Y:S01]  /*8d00*/  @!P6 LDG.E R7, desc[UR28][R2.64+0x200] ;  /* 0x0002001c0207e981 */ /* 0x000ee2000c1e1900 */
[----:B------:R-:W-:-:S02]  /*8d10*/  ISETP.GE.AND P6, PT, R154, R145, PT ;  /* 0x000000919a00720c */ /* 0x000fc40003fc6270 */
[----:B------:R-:W-:Y:S01]  /*8d20*/  IADD3 R25, R116, 0x9, RZ ;  /* 0x0000000974197810 */ /* 0x000fe20007ffe0ff */
[----:B------:R-:W3:Y:S01]  /*8d30*/  @!P5 LDG.E R6, desc[UR28][R2.64+0x280] ;  /* 0x0002801c0206d981 */ /* 0x000ee2000c1e1900 */
[-C--:B------:R-:W-:Y:S01]  /*8d40*/  ISETP.GE.AND P5, PT, R152, R145.reuse, PT ;  /* 0x000000919800720c */ /* 0x080fe20003fa6270 */
[C---:B------:R-:W-:Y:S01]  /*8d50*/  VIADD R59, R116.reuse, 0xc ;  /* 0x0000000c743b7836 */ /* 0x040fe20000000000 */
        /* <DEDUP_REMOVED lines=8> */
[----:B------:R-:W-:Y:S01]  /*8de0*/  ISETP.GE.AND P1, PT, R146, R145, PT ;  /* 0x000000919200720c */ /* 0x000fe20003f26270 */
[----:B------:R-:W-:Y:S01]  /*8df0*/  UMOV UR5, 0x400 ;  /* 0x0000040000057882 */ /* 0x000fe20000000000 */
[----:B------:R-:W-:Y:S01]  /*8e00*/  SHF.R.S32.HI R85, RZ, 0x1f, R122 ;  /* 0x0000001fff557819 */ /* 0x000fe2000001147a */
[----:B------:R-:W3:Y:S01]  /*8e10*/  @!P0 LDG.E R10, desc[UR28][R2.64+0x480] ;  /* 0x0004801c020a8981 */ /* 0x000ee2000c1e1900 */
[----:B------:R-:W-:Y:S01]  /*8e20*/  ULDC.64 UR30, c[0x0][0x388] ;  /* 0x0000e200001e7ab9 */ /* 0x000fe20000000a00 */
[----:B------:R-:W-:Y:S02]  /*8e30*/  ULDC.64 UR16, c[0x0][0x3a8] ;  /* 0x0000ea0000107ab9 */ /* 0x000fe40000000a00 */
[----:B------:R-:W3:Y:S04]  /*8e40*/  @!P4 LDG.E R13, desc[UR28][R2.64+0x500] ;  /* 0x0005001c020dc981 */ /* 0x000ee8000c1e1900 */
[----:B------:R-:W3:Y:S04]  /*8e50*/  @!P6 LDG.E R12, desc[UR28][R2.64+0x580] ;  /* 0x0005801c020ce981 */ /* 0x000ee8000c1e1900 */
[----:B------:R-:W3:Y:S04]  /*8e60*/  @!P5 LDG.E R15, desc[UR28][R2.64+0x600] ;  /* 0x0006001c020fd981 */ /* 0x000ee8000c1e1900 */
[----:B------:R-:W3:Y:S04]  /*8e70*/  @!P3 LDG.E R14, desc[UR28][R2.64+0x680] ;  /* 0x0006801c020eb981 */ /* 0x000ee8000c1e1900 */
[----:B------:R-:W3:Y:S04]  /*8e80*/  @!P2 LDG.E R17, desc[UR28][R2.64+0x700] ;  /* 0x0007001c0211a981 */ /* 0x000ee8000c1e1900 */
[----:B------:R-:W3:Y:S01]  /*8e90*/  @!P1 LDG.E R16, desc[UR28][R2.64+0x780] ;  /* 0x0007801c02109981 */ /* 0x000ee2000c1e1900 */
[-C--:B------:R-:W-:Y:S01]  /*8ea0*/  LEA.HI.SX32 R19, R19, R116.reuse, 0x1b ;  /* 0x0000007413137211 */ /* 0x080fe200078fdaff */
[----:B0-----:R-:W-:Y:S01]  /*8eb0*/  ULEA UR5, UR6, UR5, 0x18 ;  /* 0x0000000506057291 */ /* 0x001fe2000f8ec03f */
[-C--:B------:R-:W-:Y:S01]  /*8ec0*/  LEA.HI.SX32 R21, R21, R116.reuse, 0x1b ;  /* 0x0000007415157211 */ /* 0x080fe200078fdaff */
[----:B------:R-:W-:Y:S01]  /*8ed0*/  UIMAD.WIDE.U32 UR6, UR27, UR30, URZ ;  /* 0x0000001e1b0672a5 */ /* 0x000fe2000f8e003f */
[-C--:B------:R-:W-:Y:S01]  /*8ee0*/  LEA.HI.SX32 R23, R23, R116.reuse, 0x1b ;  /* 0x0000007417177211 */ /* 0x080fe200078fdaff */
[----:B------:R-:W-:Y:S01]  /*8ef0*/  UIMAD UR15, UR46, UR16, URZ ;  /* 0x000000102e0f72a4 */ /* 0x000fe2000f8e023f */
[-C--:B------:R-:W-:Y:S01]  /*8f00*/  LEA.HI.SX32 R25, R25, R116.reuse, 0x1b ;  /* 0x0000007419197211 */ /* 0x080fe200078fdaff */
[----:B------:R-:W-:Y:S01]  /*8f10*/  BSSY B0, `(.L_x_4970) ;  /* 0x00000e7000007945 */ /* 0x000fe20003800000 */
[-C--:B------:R-:W-:Y:S01]  /*8f20*/  LEA.HI.SX32 R43, R43, R116.reuse, 0x1b ;  /* 0x000000742b2b7211 */ /* 0x080fe200078fdaff */
[----:B------:R-:W-:Y:S01]  /*8f30*/  UIMAD UR15, UR27, UR17, UR15 ;  /* 0x000000111b0f72a4 */ /* 0x000fe2000f8e020f */
[----:B------:R-:W-:-:S02]  /*8f40*/  LEA.HI.SX32 R51, R51, R116, 0x1b ;  /* 0x0000007433337211 */ /* 0x000fc400078fdaff */
[-C--:B------:R-:W-:Y:S02]  /*8f50*/  LEA R19, R19, R176.reuse, 0x2 ;  /* 0x000000b013137211 */ /* 0x080fe400078e10ff */
[----:B------:R-:W-:Y:S01]  /*8f60*/  LEA R21, R21, R176, 0x2 ;  /* 0x000000b015157211 */ /* 0x000fe200078e10ff */
[----:B------:R-:W-:Y:S01]  /*8f70*/  IMAD R51, R51, 0x4, R176 ;  /* 0x0000000433337824 */ /* 0x000fe200078e02b0 */
[----:B------:R-:W-:Y:S02]  /*8f80*/  LEA.HI.SX32 R59, R59, R116, 0x1b ;  /* 0x000000743b3b7211 */ /* 0x000fe400078fdaff */
[-C--:B------:R-:W-:Y:S02]  /*8f90*/  LEA R25, R25, R176.reuse, 0x2 ;  /* 0x000000b019197211 */ /* 0x080fe400078e10ff */
[----:B------:R-:W-:Y:S02]  /*8fa0*/  LEA R43, R43, R176, 0x2 ;  /* 0x000000b02b2b7211 */ /* 0x000fe400078e10ff */
[----:B------:R-:W-:-:S02]  /*8fb0*/  LEA.HI.SX32 R67, R67, R116, 0x1b ;  /* 0x0000007443437211 */ /* 0x000fc400078fdaff */
[-C--:B------:R-:W-:Y:S02]  /*8fc0*/  LEA R59, R59, R176.reuse, 0x2 ;  /* 0x000000b03b3b7211 */ /* 0x080fe400078e10ff */
[----:B------:R-:W-:Y:S01]  /*8fd0*/  LEA R67, R67, R176, 0x2 ;  /* 0x000000b043437211 */ /* 0x000fe200078e10ff */
[----:B----4-:R0:W-:Y:S04]  /*8fe0*/  STS [R144], R63 ;  /* 0x0000003f90007388 */ /* 0x0101e80000000800 */
[----:B-----5:R-:W-:Y:S04]  /*8ff0*/  STS [R143+0x80], R0 ;  /* 0x000080008f007388 */ /* 0x020fe80000000800 */
[----:B--2---:R-:W-:Y:S01]  /*9000*/  STS [R142+0x100], R5 ;  /* 0x000100058e007388 */ /* 0x004fe20000000800 */
[----:B0-----:R-:W-:-:S03]  /*9010*/  IADD3 R63, R116, 0xd, RZ ;  /* 0x0000000d743f7810 */ /* 0x001fc60007ffe0ff */
[----:B---3--:R-:W-:Y:S01]  /*9020*/  STS [R141+0x180], R4 ;  /* 0x000180048d007388 */ /* 0x008fe20000000800 */
[----:B------:R-:W-:-:S03]  /*9030*/  LEA.HI.SX32 R63, R63, R116, 0x1b ;  /* 0x000000743f3f7211 */ /* 0x000fc600078fdaff */
[----:B------:R-:W-:Y:S01]  /*9040*/  STS [R140+0x200], R7 ;  /* 0x000200078c007388 */ /* 0x000fe20000000800 */
[----:B------:R-:W-:-:S03]  /*9050*/  LEA R63, R63, R176, 0x2 ;  /* 0x000000b03f3f7211 */ /* 0x000fc600078e10ff */
[----:B------:R-:W-:Y:S04]  /*9060*/  STS [R139+0x280], R6 ;  /* 0x000280068b007388 */ /* 0x000fe80000000800 */
[----:B------:R-:W-:Y:S04]  /*9070*/  STS [R138+0x300], R9 ;  /* 0x000300098a007388 */ /* 0x000fe80000000800 */
[----:B------:R-:W-:Y:S04]  /*9080*/  STS [R137+0x380], R8 ;  /* 0x0003800889007388 */ /* 0x000fe80000000800 */
[----:B------:R0:W-:Y:S04]  /*9090*/  STS [R136+0x400], R11 ;  /* 0x0004000b88007388 */ /* 0x0001e80000000800 */
[----:B------:R-:W-:Y:S04]  /*90a0*/  STS [R133+0x480], R10 ;  /* 0x0004800a85007388 */ /* 0x000fe80000000800 */
[----:B------:R1:W-:Y:S01]  /*90b0*/  STS [R132+0x500], R13 ;  /* 0x0005000d84007388 */ /* 0x0003e20000000800 */
[----:B0-----:R-:W-:-:S03]  /*90c0*/  IADD3 R11, R116, 0x2, RZ ;  /* 0x00000002740b7810 */ /* 0x001fc60007ffe0ff */
[----:B------:R-:W-:Y:S01]  /*90d0*/  STS [R121+0x580], R12 ;  /* 0x0005800c79007388 */ /* 0x000fe20000000800 */
[----:B------:R-:W-:-:S03]  /*90e0*/  LEA.HI.SX32 R11, R11, R116, 0x1b ;  /* 0x000000740b0b7211 */ /* 0x000fc600078fdaff */
[----:B------:R0:W-:Y:S01]  /*90f0*/  STS [R120+0x600], R15 ;  /* 0x0006000f78007388 */ /* 0x0001e20000000800 */
[----:B-1----:R-:W-:-:S03]  /*9100*/  IADD3 R13, R116, 0x3, RZ ;  /* 0x00000003740d7810 */ /* 0x002fc60007ffe0ff */
[----:B------:R-:W-:Y:S01]  /*9110*/  STS [R119+0x680], R14 ;  /* 0x0006800e77007388 */ /* 0x000fe20000000800 */
[----:B------:R-:W-:-:S03]  /*9120*/  LEA.HI.SX32 R13, R13, R116, 0x1b ;  /* 0x000000740d0d7211 */ /* 0x000fc600078fdaff */
[----:B------:R1:W-:Y:S01]  /*9130*/  STS [R118+0x700], R17 ;  /* 0x0007001176007388 */ /* 0x0003e20000000800 */
[----:B0-----:R-:W-:-:S03]  /*9140*/  IADD3 R15, R116, 0x4, RZ ;  /* 0x00000004740f7810 */ /* 0x001fc60007ffe0ff */
[----:B------:R-:W-:Y:S01]  /*9150*/  STS [R117+0x780], R16 ;  /* 0x0007801075007388 */ /* 0x000fe20000000800 */
[----:B------:R-:W-:-:S03]  /*9160*/  NOP ;  /* 0x0000000000007918 */ /* 0x000fc60000000000 */
[----:B------:R-:W0:Y:S01]  /*9170*/  LDS R0, [R115+0x4] ;  /* 0x0000040073007984 */ /* 0x000e220000000800 */
[----:B-1----:R-:W-:Y:S01]  /*9180*/  VIADD R17, R116, 0x5 ;  /* 0x0000000574117836 */ /* 0x002fe20000000000 */
[----:B------:R-:W-:Y:S02]  /*9190*/  LEA.HI.SX32 R15, R15, R116, 0x1b ;  /* 0x000000740f0f7211 */ /* 0x000fe400078fdaff */
[----:B------:R-:W1:Y:S01]  /*91a0*/  LDS R4, [R115+0xc] ;  /* 0x00000c0073047984 */ /* 0x000e620000000800 */
[----:B------:R-:W-:Y:S02]  /*91b0*/  LEA R13, R13, R176, 0x2 ;  /* 0x000000b00d0d7211 */ /* 0x000fe400078e10ff */
[----:B------:R-:W-:Y:S01]  /*91c0*/  LEA.HI.SX32 R17, R17, R116, 0x1b ;  /* 0x0000007411117211 */ /* 0x000fe200078fdaff */
[----:B------:R-:W2:Y:S01]  /*91d0*/  LDS R6, [R115+0x10] ;  /* 0x0000100073067984 */ /* 0x000ea20000000800 */
[----:B------:R-:W-:Y:S02]  /*91e0*/  IMAD R15, R15, 0x4, R176 ;  /* 0x000000040f0f7824 */ /* 0x000fe400078e02b0 */
[----:B------:R-:W-:Y:S01]  /*91f0*/  LEA R17, R17, R176, 0x2 ;  /* 0x000000b011117211 */ /* 0x000fe200078e10ff */
[----:B------:R-:W3:Y:S04]  /*9200*/  LDS R2, [R115+0x8] ;  /* 0x0000080073027984 */ /* 0x000ee80000000800 */
[----:B------:R-:W4:Y:S04]  /*9210*/  LDS R10, [R115+0x28] ;  /* 0x00002800730a7984 */ /* 0x000f280000000800 */
[----:B------:R-:W5:Y:S01]  /*9220*/  LDS R8, [R115+0x24] ;  /* 0x0000240073087984 */ /* 0x000f620000000800 */
[----:B0-----:R-:W-:-:S03]  /*9230*/  FADD.FTZ R3, R0, R167 ;  /* 0x000000a700037221 */ /* 0x001fc60000010000 */
[----:B------:R-:W0:Y:S01]  /*9240*/  LDS R0, [R115+0x14] ;  /* 0x0000140073007984 */ /* 0x000e220000000800 */
[--C-:B-1----:R-:W-:Y:S01]  /*9250*/  FADD.FTZ R7, R4, R167.reuse ;  /* 0x000000a704077221 */ /* 0x102fe20000010000 */
[----:B------:R-:W-:Y:S02]  /*9260*/  FSETP.GTU.FTZ.AND P1, PT, R3, 20, PT ;  /* 0x41a000000300780b */ /* 0x000fe40003f3c000 */
[----:B------:R-:W1:Y:S01]  /*9270*/  LDS R4, [R115+0x1c] ;  /* 0x00001c0073047984 */ /* 0x000e620000000800 */
[--C-:B--2---:R-:W-:Y:S01]  /*9280*/  FADD.FTZ R9, R6, R167.reuse ;  /* 0x000000a706097221 */ /* 0x104fe20000010000 */
[----:B------:R-:W-:Y:S02]  /*9290*/  FSETP.GTU.FTZ.AND P5, PT, R7, 20, PT ;  /* 0x41a000000700780b */ /* 0x000fe40003fbc000 */
[----:B------:R-:W2:Y:S01]  /*92a0*/  LDS R6, [R115+0x20] ;  /* 0x0000200073067984 */ /* 0x000ea20000000800 */
        /* <DEDUP_REMOVED lines=14> */
[--C-:B0-----:R-:W-:Y:S01]  /*9390*/  FADD.FTZ R0, R0, R167.reuse ;  /* 0x000000a700007221 */ /* 0x101fe20000010000 */
[----:B-1----:R-:W-:-:S04]  /*93a0*/  FADD.FTZ R4, R4, R167 ;  /* 0x000000a704047221 */ /* 0x002fc80000010000 */
[----:B------:R-:W-:Y:S01]  /*93b0*/  FSETP.GTU.FTZ.AND P4, PT, R0, 20, PT ;  /* 0x41a000000000780b */ /* 0x000fe20003f9c000 */
[----:B------:R-:W0:Y:S01]  /*93c0*/  @!P1 MUFU.RCP R3, R3 ;  /* 0x0000000300039308 */ /* 0x000e220000001000 */
[----:B-----5:R-:W-:Y:S01]  /*93d0*/  @!P5 FADD.FTZ R7, R7, 1 ;  /* 0x3f8000000707d421 */ /* 0x020fe20000010000 */
[--C-:B--2---:R-:W-:Y:S01]  /*93e0*/  FADD.FTZ R6, R6, R167.reuse ;  /* 0x000000a706067221 */ /* 0x104fe20000010000 */
[----:B------:R-:W-:Y:S01]  /*93f0*/  FSETP.GTU.FTZ.AND P2, PT, R4, 20, PT ;  /* 0x41a000000400780b */ /* 0x000fe20003f5c000 */
[----:B---3--:R-:W-:-:S04]  /*9400*/  FADD.FTZ R2, R2, R167 ;  /* 0x000000a702027221 */ /* 0x008fc80000010000 */
[----:B------:R1:W2:Y:S01]  /*9410*/  @!P5 MUFU.RCP R14, R7 ;  /* 0x00000007000ed308 */ /* 0x0002a20000001000 */
[----:B------:R-:W-:Y:S01]  /*9420*/  @!P6 FADD.FTZ R5, R5, 1 ;  /* 0x3f8000000505e421 */ /* 0x000fe20000010000 */
[----:B------:R-:W-:Y:S02]  /*9430*/  FSETP.GTU.FTZ.AND P3, PT, R2, 20, PT ;  /* 0x41a000000200780b */ /* 0x000fe40003f7c000 */
[----:B------:R-:W-:-:S04]  /*9440*/  @!P4 FMUL.FTZ R0, R0, -1.4426950216293334961 ;  /* 0xbfb8aa3b0000c820 */ /* 0x000fc80000410000 */
[----:B------:R-:W3:Y:S01]  /*9450*/  @!P6 MUFU.RCP R12, R5 ;  /* 0x00000005000ce308 */ /* 0x000ee20000001000 */
[----:B0-----:R-:W-:Y:S01]  /*9460*/  @!P1 FMUL.FTZ R44, R44, R3 ;  /* 0x000000032c2c9220 */ /* 0x001fe20000410000 */
[----:B------:R-:W-:Y:S01]  /*9470*/  FSETP.GTU.FTZ.AND P1, PT, R6, 20, PT ;  /* 0x41a000000600780b */ /* 0x000fe20003f3c000 */
[----:B------:R-:W-:Y:S01]  /*9480*/  @!P2 FMUL.FTZ R3, R4, -1.4426950216293334961 ;  /* 0xbfb8aa3b0403a820 */ /* 0x000fe20000410000 */
[----:B-1----:R-:W-:-:S04]  /*9490*/  IADD3 R7, R116, 0x1, RZ ;  /* 0x0000000174077810 */ /* 0x002fc80007ffe0ff */
[----:B------:R-:W0:Y:S01]  /*94a0*/  @!P4 MUFU.EX2 R0, R0 ;  /* 0x000000000000c308 */ /* 0x000e220000000800 */
[----:B--2---:R-:W-:Y:S01]  /*94b0*/  @!P5 FMUL.FTZ R47, R47, R14 ;  /* 0x0000000e2f2fd220 */ /* 0x004fe20000410000 */
[----:B------:R-:W-:Y:S01]  /*94c0*/  FSETP.GTU.FTZ.AND P5, PT, R10, 20, PT ;  /* 0x41a000000a00780b */ /* 0x000fe20003fbc000 */
[----:B------:R-:W-:Y:S01]  /*94d0*/  @!P3 FMUL.FTZ R2, R2, -1.4426950216293334961 ;  /* 0xbfb8aa3b0202b820 */ /* 0x000fe20000410000 */
[----:B------:R-:W-:Y:S02]  /*94e0*/  LEA.HI.SX32 R7, R7, R116, 0x1b ;  /* 0x0000007407077211 */ /* 0x000fe400078fdaff */
[----:B------:R-:W-:Y:S01]  /*94f0*/  LEA R14, R23, R176, 0x2 ;  /* 0x000000b0170e7211 */ /* 0x000fe200078e10ff */
[----:B------:R-:W-:Y:S01]  /*9500*/  @!P1 FMUL.FTZ R4, R6, -1.4426950216293334961 ;  /* 0xbfb8aa3b06049820 */ /* 0x000fe20000410000 */
[----:B------:R-:W1:Y:S01]  /*9510*/  @!P0 MUFU.EX2 R9, R9 ;  /* 0x0000000900098308 */ /* 0x000e620000000800 */
[----:B---3--:R-:W-:Y:S01]  /*9520*/  @!P6 FMUL.FTZ R45, R45, R12 ;  /* 0x0000000c2d2de220 */ /* 0x008fe20000410000 */
[----:B------:R-:W-:-:S02]  /*9530*/  FSETP.GTU.FTZ.AND P6, PT, R8, 20, PT ;  /* 0x41a000000800780b */ /* 0x000fc40003fdc000 */
[----:B------:R-:W-:-:S03]  /*9540*/  LEA R12, R11, R176, 0x2 ;  /* 0x000000b00b0c7211 */ /* 0x000fc600078e10ff */
[----:B------:R-:W-:Y:S01]  /*9550*/  @!P5 FMUL.FTZ R6, R10, -1.4426950216293334961 ;  /* 0xbfb8aa3b0a06d820 */ /* 0x000fe20000410000 */
[----:B------:R-:W2:Y:S01]  /*9560*/  @!P1 MUFU.EX2 R4, R4 ;  /* 0x0000000400049308 */ /* 0x000ea20000000800 */
[----:B0-----:R-:W-:-:S06]  /*9570*/  @!P4 FADD.FTZ R0, R0, 1 ;  /* 0x3f8000000000c421 */ /* 0x001fcc0000010000 */
[----:B------:R-:W-:Y:S01]  /*9580*/  @!P6 FMUL.FTZ R5, R8, -1.4426950216293334961 ;  /* 0xbfb8aa3b0805e820 */ /* 0x000fe20000410000 */
[----:B------:R-:W0:Y:S01]  /*9590*/  @!P3 MUFU.EX2 R2, R2 ;  /* 0x000000020002b308 */ /* 0x000e220000000800 */
[----:B-1----:R-:W-:-:S07]  /*95a0*/  @!P0 FADD.FTZ R9, R9, 1 ;  /* 0x3f80000009098421 */ /* 0x002fce0000010000 */
[----:B------:R-:W1:Y:S01]  /*95b0*/  @!P5 MUFU.EX2 R6, R6 ;  /* 0x000000060006d308 */ /* 0x000e620000000800 */
[----:B--2---:R-:W-:-:S07]  /*95c0*/  @!P1 FADD.FTZ R4, R4, 1 ;  /* 0x3f80000004049421 */ /* 0x004fce0000010000 */
[----:B------:R2:W3:Y:S01]  /*95d0*/  @!P4 MUFU.RCP R8, R0 ;  /* 0x000000000008c308 */ /* 0x0004e20000001000 */
[----:B0-----:R-:W-:-:S07]  /*95e0*/  @!P3 FADD.FTZ R2, R2, 1 ;  /* 0x3f8000000202b421 */ /* 0x001fce0000010000 */
[----:B------:R0:W4:Y:S01]  /*95f0*/  @!P1 MUFU.RCP R10, R4 ;  /* 0x00000004000a9308 */ /* 0x0001220000001000 */
[----:B-1----:R-:W-:Y:S01]  /*9600*/  @!P5 FADD.FTZ R6, R6, 1 ;  /* 0x3f8000000606d421 */ /* 0x002fe20000010000 */
[----:B--2---:R-:W1:Y:S06]  /*9610*/  LDS R0, [R115+0x2c] ;  /* 0x00002c0073007984 */ /* 0x004e6c0000000800 */
[----:B------:R-:W2:Y:S01]  /*9620*/  @!P6 MUFU.EX2 R5, R5 ;  /* 0x000000050005e308 */ /* 0x000ea20000000800 */
[----:B---3--:R-:W-:Y:S01]  /*9630*/  @!P4 FMUL.FTZ R49, R49, R8 ;  /* 0x000000083131c220 */ /* 0x008fe20000410000 */
[----:B0-----:R-:W-:Y:S04]  /*9640*/  LDS R4, [R115+0x34] ;  /* 0x0000340073047984 */ /* 0x001fe80000000800 */
[----:B------:R-:W0:Y:S02]  /*9650*/  LDS R8, [R115+0x3c] ;  /* 0x00003c0073087984 */ /* 0x000e240000000800 */
[----:B------:R3:W5:Y:S01]  /*9660*/  @!P0 MUFU.RCP R69, R9 ;  /* 0x0000000900458308 */ /* 0x0007620000001000 */
[----:B----4-:R-:W-:-:S02]  /*9670*/  @!P1 FMUL.FTZ R53, R53, R10 ;  /* 0x0000000a35359220 */ /* 0x010fc40000410000 */
[----:B------:R-:W4:Y:S05]  /*9680*/  LDS R10, [R115] ;  /* 0x00000000730a7984 */ /* 0x000f2a0000000800 */
[----:B------:R5:W1:Y:S01]  /*9690*/  @!P3 MUFU.RCP R71, R2 ;  /* 0x000000020047b308 */ /* 0x000a620000001000 */
[----:B---3--:R-:W-:Y:S01]  /*96a0*/  IADD3 R9, R116, 0xe, RZ ;  /* 0x0000000e74097810 */ /* 0x008fe20007ffe0ff */
[----:B--2---:R-:W-:-:S03]  /*96b0*/  @!P6 FADD.FTZ R5, R5, 1 ;  /* 0x3f8000000505e421 */ /* 0x004fc60000010000 */
[----:B------:R-:W-:Y:S02]  /*96c0*/  LEA.HI.SX32 R65, R9, R116, 0x1b ;  /* 0x0000007409417211 */ /* 0x000fe400078fdaff */
[-C--:B------:R-:W-:Y:S01]  /*96d0*/  LEA R9, R7, R176.reuse, 0x2 ;  /* 0x000000b007097211 */ /* 0x080fe200078e10ff */
[----:B------:R-:W2:Y:S01]  /*96e0*/  @!P6 MUFU.RCP R18, R5 ;  /* 0x000000050012e308 */ /* 0x000ea20000001000 */
[----:B-----5:R-:W3:Y:S01]  /*96f0*/  LDS R2, [R115+0x30] ;  /* 0x0000300073027984 */ /* 0x020ee20000000800 */
[----:B------:R-:W-:Y:S01]  /*9700*/  LEA R16, R65, R176, 0x2 ;  /* 0x000000b041107211 */ /* 0x000fe200078e10ff */
[----:B------:R-:W-:Y:S01]  /*9710*/  @!P0 FMUL.FTZ R48, R48, R69 ;  /* 0x0000004530308220 */ /* 0x000fe20000410000 */
[----:B------:R-:W-:-:S04]  /*9720*/  MOV R176, UR5 ;  /* 0x0000000500b07c02 */ /* 0x000fc80008000f00 */
[----:B------:R5:W4:Y:S01]  /*9730*/  @!P5 MUFU.RCP R7, R6 ;  /* 0x000000060007d308 */ /* 0x000b220000001000 */
[----:B-1----:R-:W-:Y:S01]  /*9740*/  @!P3 FMUL.FTZ R50, R50, R71 ;  /* 0x000000473232b220 */ /* 0x002fe20000410000 */
[----:B------:R-:W-:-:S05]  /*9750*/  FADD.FTZ R0, R0, R167 ;  /* 0x000000a700007221 */ /* 0x000fca0000010000 */
[----:B------:R-:W-:Y:S01]  /*9760*/  FSETP.GTU.FTZ.AND P0, PT, R0, 20, PT ;  /* 0x41a000000000780b */ /* 0x000fe20003f1c000 */
[----:B------:R-:W1:Y:S01]  /*9770*/  @!P2 MUFU.EX2 R3, R3 ;  /* 0x000000030003a308 */ /* 0x000e620000000800 */
[----:B-----5:R-:W5:Y:S01]  /*9780*/  LDS R6, [R115+0x38] ;  /* 0x0000380073067984 */ /* 0x020f620000000800 */
[----:B--2---:R-:W-:Y:S01]  /*9790*/  @!P6 FMUL.FTZ R55, R55, R18 ;  /* 0x000000123737e220 */ /* 0x004fe20000410000 */
[----:B------:R-:W-:Y:S01]  /*97a0*/  ISETP.NE.AND P6, PT, R159, RZ, PT ;  /* 0x000000ff9f00720c */ /* 0x000fe20003fc5270 */
[----:B------:R-:W-:Y:S01]  /*97b0*/  BAR.SYNC.DEFER_BLOCKING 0x0 ;  /* 0x0000000000007b1d */ /* 0x000fe20000010000 */
[----:B------:R-:W-:Y:S01]  /*97c0*/  MOV R18, UR50 ;  /* 0x0000003200127c02 */ /* 0x000fe20008000f00 */
[--C-:B0-----:R-:W-:Y:S01]  /*97d0*/  FADD.FTZ R8, R8, R167.reuse ;  /* 0x000000a708087221 */ /* 0x101fe20000010000 */
[----:B----4-:R-:W-:Y:S01]  /*97e0*/  @!P5 FMUL.FTZ R56, R56, R7 ;  /* 0x000000073838d220 */ /* 0x010fe20000410000 */
[--C-:B------:R-:W-:Y:S01]  /*97f0*/  FADD.FTZ R7, R4, R167.reuse ;  /* 0x000000a704077221 */ /* 0x100fe20000010000 */
[----:B------:R-:W-:-:S03]  /*9800*/  FADD.FTZ R10, R10, R167 ;  /* 0x000000a70a0a7221 */ /* 0x000fc60000010000 */
[----:B------:R-:W-:Y:S01]  /*9810*/  @!P0 FMUL.FTZ R0, R0, -1.4426950216293334961 ;  /* 0xbfb8aa3b00008820 */ /* 0x000fe20000410000 */
[----:B------:R-:W-:-:S03]  /*9820*/  FSETP.GTU.FTZ.AND P4, PT, R8, 20, PT ;  /* 0x41a000000800780b */ /* 0x000fc60003f9c000 */
[----:B------:R0:W2:Y:S01]  /*9830*/  @!P0 MUFU.EX2 R4, R0 ;  /* 0x0000000000048308 */ /* 0x0000a20000000800 */
[----:B-1----:R-:W-:Y:S01]  /*9840*/  @!P2 FADD.FTZ R3, R3, 1 ;  /* 0x3f8000000303a421 */ /* 0x002fe20000010000 */
[----:B------:R-:W-:-:S06]  /*9850*/  FSETP.GTU.FTZ.AND P5, PT, R10, 20, PT ;  /* 0x41a000000a00780b */ /* 0x000fcc0003fbc000 */
[----:B------:R-:W1:Y:S01]  /*9860*/  @!P2 MUFU.RCP R3, R3 ;  /* 0x000000030003a308 */ /* 0x000e620000001000 */
[----:B---3--:R-:W-:Y:S01]  /*9870*/  FADD.FTZ R5, R2, R167 ;  /* 0x000000a702057221 */ /* 0x008fe20000010000 */
[----:B------:R-:W-:Y:S01]  /*9880*/  IADD3 R2, P3, R122, UR50, RZ ;  /* 0x000000327a027c10 */ /* 0x000fe2000ff7e0ff */
[----:B------:R-:W-:Y:S01]  /*9890*/  @!P4 FMUL.FTZ R8, R8, -1.4426950216293334961 ;  /* 0xbfb8aa3b0808c820 */ /* 0x000fe20000410000 */
[----:B0-----:R-:W-:Y:S01]  /*98a0*/  P2R R0, PR, RZ, 0x40 ;  /* 0x00000040ff007803 */ /* 0x001fe20000000000 */
[----:B------:R-:W-:Y:S01]  /*98b0*/  STS [R115], R41 ;  /* 0x0000002973007388 */ /* 0x000fe20000000800 */
[----:B------:R-:W-:-:S03]  /*98c0*/  FSETP.GTU.FTZ.AND P1, PT, R5, 20, PT ;  /* 0x41a000000500780b */ /* 0x000fc60003f3c000 */
[----:B------:R-:W-:Y:S01]  /*98d0*/  STS [R9+0x4], R40 ;  /* 0x0000042809007388 */ /* 0x000fe20000000800 */
[----:B--2---:R-:W-:Y:S01]  /*98e0*/  @!P0 FADD.FTZ R4, R4, 1 ;  /* 0x3f80000004048421 */ /* 0x004fe20000010000 */
[----:B------:R-:W-:Y:S02]  /*98f0*/  @!P4 MUFU.EX2 R8, R8 ;  /* 0x000000080008c308 */ /* 0x000fe40000000800 */
[----:B------:R-:W-:Y:S04]  /*9900*/  STS [R12+0x8], R39 ;  /* 0x000008270c007388 */ /* 0x000fe80000000800 */
[----:B------:R-:W-:Y:S01]  /*9910*/  STS [R13+0xc], R38 ;  /* 0x00000c260d007388 */ /* 0x000fe20000000800 */
[----:B-1----:R-:W-:Y:S01]  /*9920*/  @!P2 FMUL.FTZ R52, R52, R3 ;  /* 0x000000033434a220 */ /* 0x002fe20000410000 */
[----:B------:R-:W-:Y:S01]  /*9930*/  LEA.HI.X.SX32 R3, R18, R85, 0x1, P3 ;  /* 0x0000005512037211 */ /* 0x000fe200018f0eff */
[----:B-----5:R-:W-:Y:S01]  /*9940*/  FADD.FTZ R18, R6, R167 ;  /* 0x000000a706127221 */ /* 0x020fe20000010000 */
[----:B------:R-:W-:Y:S01]  /*9950*/  STS [R15+0x10], R37 ;  /* 0x000010250f007388 */ /* 0x000fe20000000800 */
[----:B------:R-:W-:Y:S01]  /*9960*/  FSETP.GTU.FTZ.AND P2, PT, R7, 20, PT ;  /* 0x41a000000700780b */ /* 0x000fe20003f5c000 */
[----:B------:R-:W-:-:S02]  /*9970*/  @!P1 FMUL.FTZ R5, R5, -1.4426950216293334961 ;  /* 0xbfb8aa3b05059820 */ /* 0x000fc40000410000 */
[----:B------:R-:W-:Y:S01]  /*9980*/  STS [R17+0x14], R36 ;  /* 0x0000142411007388 */ /* 0x000fe20000000800 */
[----:B------:R-:W-:-:S03]  /*9990*/  FSETP.GTU.FTZ.AND P3, PT, R18, 20, PT ;  /* 0x41a000001200780b */ /* 0x000fc60003f7c000 */
[----:B------:R-:W-:Y:S01]  /*99a0*/  STS [R19+0x18], R35 ;  /* 0x0000182313007388 */ /* 0x000fe20000000800 */
[----:B------:R-:W0:Y:S03]  /*99b0*/  @!P1 MUFU.EX2 R5, R5 ;  /* 0x0000000500059308 */ /* 0x000e260000000800 */
[----:B------:R-:W-:Y:S02]  /*99c0*/  STS [R21+0x1c], R34 ;  /* 0x00001c2215007388 */ /* 0x000fe40000000800 */
[----:B------:R-:W-:Y:S02]  /*99d0*/  @!P2 FMUL.FTZ R0, R7, -1.4426950216293334961 ;  /* 0xbfb8aa3b0700a820 */ /* 0x000fe40000410000 */
[----:B------:R-:W-:Y:S02]  /*99e0*/  STS [R14+0x20], R33 ;  /* 0x000020210e007388 */ /* 0x000fe40000000800 */
[----:B------:R-:W-:Y:S01]  /*99f0*/  @!P3 FMUL.FTZ R7, R18, -1.4426950216293334961 ;  /* 0xbfb8aa3b1207b820 */ /* 0x000fe20000410000 */
[----:B------:R1:W2:Y:S01]  /*9a00*/  @!P2 MUFU.EX2 R6, R0 ;  /* 0x000000000006a308 */ /* 0x0002a20000000800 */
[----:B------:R-:W-:Y:S04]  /*9a10*/  STS [R25+0x24], R32 ;  /* 0x0000242019007388 */ /* 0x000fe80000000800 */
[----:B------:R-:W-:Y:S01]  /*9a20*/  STS [R43+0x28], R31 ;  /* 0x0000281f2b007388 */ /* 0x000fe20000000800 */
[----:B0-----:R-:W-:-:S02]  /*9a30*/  @!P1 FADD.FTZ R5, R5, 1 ;  /* 0x3f80000005059421 */ /* 0x001fc40000010000 */
[----:B------:R-:W0:Y:S01]  /*9a40*/  @!P3 MUFU.EX2 R7, R7 ;  /* 0x000000070007b308 */ /* 0x000e220000000800 */
[----:B------:R-:W-:Y:S01]  /*9a50*/  STS [R51+0x2c], R30 ;  /* 0x00002c1e33007388 */ /* 0x000fe20000000800 */
[----:B-1----:R-:W-:-:S03]  /*9a60*/  @!P5 FMUL.FTZ R0, R10, -1.4426950216293334961 ;  /* 0xbfb8aa3b0a00d820 */ /* 0x002fc60000410000 */
[----:B------:R-:W-:Y:S03]  /*9a70*/  STS [R59+0x30], R29 ;  /* 0x0000301d3b007388 */ /* 0x000fe60000000800 */
[----:B------:R-:W1:Y:S01]  /*9a80*/  @!P5 MUFU.EX2 R0, R0 ;  /* 0x000000000000d308 */ /* 0x000e620000000800 */
[----:B------:R-:W-:Y:S01]  /*9a90*/  STS [R63+0x34], R28 ;  /* 0x0000341c3f007388 */ /* 0x000fe20000000800 */
[----:B--2---:R-:W-:-:S03]  /*9aa0*/  @!P2 FADD.FTZ R6, R6, 1 ;  /* 0x3f8000000606a421 */ /* 0x004fc60000010000 */
[----:B------:R-:W-:Y:S03]  /*9ab0*/  STS [R16+0x38], R27 ;  /* 0x0000381b10007388 */ /* 0x000fe60000000800 */
[----:B------:R2:W3:Y:S01]  /*9ac0*/  @!P0 MUFU.RCP R10, R4 ;  /* 0x00000004000a8308 */ /* 0x0004e20000001000 */
[----:B------:R-:W-:Y:S01]  /*9ad0*/  STS [R67+0x3c], R26 ;  /* 0x00003c1a43007388 */ /* 0x000fe20000000800 */
[----:B------:R-:W-:-:S03]  /*9ae0*/  NOP ;  /* 0x0000000000007918 */ /* 0x000fc60000000000 */
[----:B------:R-:W-:Y:S01]  /*9af0*/  LDS R11, [R144] ;  /* 0x00000000900b7984 */ /* 0x000fe20000000800 */
[----:B0-----:R-:W-:Y:S02]  /*9b00*/  @!P3 FADD.FTZ R7, R7, 1 ;  /* 0x3f8000000707b421 */ /* 0x001fe40000010000 */
[----:B------:R2:W0:Y:S01]  /*9b10*/  @!P1 MUFU.RCP R81, R5 ;  /* 0x0000000500519308 */ /* 0x0004220000001000 */
[----:B------:R-:W-:Y:S04]  /*9b20*/  LDS R23, [R143+0x80] ;  /* 0x000080008f177984 */ /* 0x000fe80000000800 */
[----:B------:R-:W-:Y:S03]  /*9b30*/  LDS R27, [R142+0x100] ;  /* 0x000100008e1b7984 */ /* 0x000fe60000000800 */
[----:B------:R2:W4:Y:S01]  /*9b40*/  @!P2 MUFU.RCP R83, R6 ;  /* 0x000000060053a308 */ /* 0x0005220000001000 */
[----:B------:R-:W-:Y:S04]  /*9b50*/  LDS R29, [R141+0x180] ;  /* 0x000180008d1d7984 */ /* 0x000fe80000000800 */
[----:B------:R-:W-:Y:S03]  /*9b60*/  LDS R31, [R140+0x200] ;  /* 0x000200008c1f7984 */ /* 0x000fe60000000800 */
[----:B------:R2:W0:Y:S01]  /*9b70*/  @!P3 MUFU.RCP R18, R7 ;  /* 0x000000070012b308 */ /* 0x0004220000001000 */
        /* <DEDUP_REMOVED lines=32> */
.L_x_4971:
[----:B------:R-:W-:Y:S05]  /*9d80*/  BSYNC B0 ;  /* 0x0000000000007941 */ /* 0x000fea0003800000 */
.L_x_4970:
        /* <DEDUP_REMOVED lines=31> */
[----:B------:R-:W-:Y:S01]  /*9f80*/  ISETP.GE.AND P4, PT, R162, R79, PT ;  /* 0x0000004fa200720c */ /* 0x000fe20003f86270 */
        /* <DEDUP_REMOVED lines=45> */
[----:B------:R-:W-:-:S03]  /*a260*/  FADD.FTZ R49, R49, R50 ;  /* 0x0000003231317221 */ /* 0x000fc60000010000 */
[----:B------:R0:W-:Y:S01]  /*a270*/  STS [R25+0x24], R55 ;  /* 0x0000243719007388 */ /* 0x0001e20000000800 */
[----:B-1----:R-:W-:-:S03]  /*a280*/  FADD.FTZ R52, R49, R52 ;  /* 0x0000003431347221 */ /* 0x002fc60000010000 */
[----:B------:R1:W-:Y:S01]  /*a290*/  STS [R43+0x28], R56 ;  /* 0x000028382b007388 */ /* 0x0003e20000000800 */
[----:B------:R-:W-:-:S03]  /*a2a0*/  FADD.FTZ R52, R52, R53 ;  /* 0x0000003534347221 */ /* 0x000fc60000010000 */
[----:B------:R2:W-:Y:S01]  /*a2b0*/  STS [R51+0x2c], R57 ;  /* 0x00002c3933007388 */ /* 0x0005e20000000800 */
[----:B0-----:R-:W-:Y:S01]  /*a2c0*/  FADD.FTZ R55, R52, R55 ;  /* 0x0000003734377221 */ /* 0x001fe20000010000 */
[----:B------:R-:W-:Y:S02]  /*a2d0*/  IADD3.X R25, R85, -0x1, RZ, P1, !PT ;  /* 0xffffffff55197810 */ /* 0x000fe40000ffe4ff */
        /* <DEDUP_REMOVED lines=45> */
.L_x_4973:
[----:B------:R-:W-:Y:S05]  /*a5b0*/  BSYNC B0 ;  /* 0x0000000000007941 */ /* 0x000fea0003800000 */
.L_x_4972:
        /* <DEDUP_REMOVED lines=58> */
.L_x_4892:
        /* <DEDUP_REMOVED lines=16> */
[----:B------:R-:W-:-:S04]  /*aa60*/  @!P1 LEA.HI R3, R3, R4, RZ, 0x5 ;  /* 0x0000000403039211 */ /* 0x000fc800078f28ff */
[----:B------:R-:W-:Y:S02]  /*aa70*/  @!P1 SHF.R.S32.HI R3, RZ, 0x5, R3 ;  /* 0x00000005ff039819 */ /* 0x000fe40000011403 */
[----:B--2---:R-:W-:Y:S01]  /*aa80*/  @!P1 LEA R6, R9, R6, 0x18 ;  /* 0x0000000609069211 */ /* 0x004fe200078ec0ff */
        /* <DEDUP_REMOVED lines=13> */
[----:B-1----:R-:W-:Y:S01]  /*ab60*/  @!P0 LEA R0, R3, R0, 0x18 ;  /* 0x0000000003008211 */ /* 0x002fe200078ec0ff */
[----:B------:R-:W-:-:S05]  /*ab70*/  IMAD.U32 R3, RZ, RZ, UR11 ;  /* 0x0000000bff037e24 */ /* 0x000fca000f8e00ff */
[----:B------:R-:W0:Y:S02]  /*ab80*/  @!P0 LDS R0, [R0+0x4208] ;  /* 0x0042080000008984 */ /* 0x000e240000000800 */
[----:B0-----:R-:W-:-:S05]  /*ab90*/  @!P0 FADD.FTZ R7, R7, R0 ;  /* 0x0000000007078221 */ /* 0x001fca0000010000 */
[----:B------:R1:W-:Y:S02]  /*aba0*/  REDG.E.ADD.F32.FTZ.RN.STRONG.GPU desc[UR28][R2.64], R7 ;  /* 0x00000007020079a6 */ /* 0x0003e4000c10f39c */
.L_x_4976:
[----:B------:R-:W-:Y:S05]  /*abb0*/  BSYNC B0 ;  /* 0x0000000000007941 */ /* 0x000fea0003800000 */
.L_x_4975:
[----:B------:R-:W-:Y:S01]  /*abc0*/  ULDC.64 UR4, c[0x0][0x3f8] ;  /* 0x0000fe0000047ab9 */ /* 0x000fe20000000a00 */
[----:B------:R-:W-:Y:S01]  /*abd0*/  BSSY B0, `(.L_x_4977) ;  /* 0x0000028000007945 */ /* 0x000fe20003800000 */
[----:B------:R-:W-:-:S04]  /*abe0*/  ISETP.NE.U32.AND P0, PT, RZ, UR4, PT ;  /* 0x00000004ff007c0c */ /* 0x000fc8000bf05070 */
[----:B------:R-:W-:-:S13]  /*abf0*/  ISETP.NE.AND.EX P0, PT, RZ, UR5, PT, P0 ;  /* 0x00000005ff007c0c */ /* 0x000fda000bf05300 */
[----:B------:R-:W-:Y:S05]  /*ac00*/  @!P0 BRA `(.L_x_4978) ;  /* 0x00000000008c8947 */ /* 0x000fea0003800000 */
[----:B------:R-:W-:Y:S06]  /*ac10*/  BAR.SYNC.DEFER_BLOCKING 0x0 ;  /* 0x0000000000007b1d */ /* 0x000fec0000010000 */
[----:B------:R-:W2:Y:S01]  /*ac20*/  SHFL.DOWN P0, R0, R161, 0x1, 0x1f ;  /* 0x08201f00a1007f89 */ /* 0x000ea20000000000 */
[----:B------:R-:W3:Y:S01]  /*ac30*/  S2R R4, SR_LANEID ;  /* 0x0000000000047919 */ /* 0x000ee20000000000 */
[----:B01----:R-:W0:Y:S01]  /*ac40*/  S2R R7, SR_TID.X ;  /* 0x0000000000077919 */ /* 0x003e220000002100 */
[----:B--2---:R-:W-:-:S05]  /*ac50*/  @P0 FADD R0, R0, R161 ;  /* 0x000000a100000221 */ /* 0x004fca0000000000 */
[----:B------:R-:W1:Y:S01]  /*ac60*/  SHFL.DOWN P0, R3, R0, 0x2, 0x1f ;  /* 0x08401f0000037f89 */ /* 0x000e620000000000 */
[----:B---3--:R-:W-:-:S13]  /*ac70*/  ISETP.NE.AND P1, PT, R4, RZ, PT ;  /* 0x000000ff0400720c */ /* 0x008fda0003f25270 */
[----:B------:R-:W2:Y:S01]  /*ac80*/  @!P1 S2R R9, SR_CgaCtaId ;  /* 0x0000000000099919 */ /* 0x000ea20000008800 */
[----:B------:R-:W-:Y:S01]  /*ac90*/  @!P1 MOV R6, 0x400 ;  /* 0x0000040000069802 */ /* 0x000fe20000000f00 */
[----:B-1----:R-:W-:Y:S01]  /*aca0*/  @P0 FADD R3, R0, R3 ;  /* 0x0000000300030221 */ /* 0x002fe20000000000 */
[----:B0-----:R-:W-:-:S04]  /*acb0*/  @!P1 SHF.R.S32.HI R0, RZ, 0x1f, R7 ;  /* 0x0000001fff009819 */ /* 0x001fc80000011407 */
        /* <DEDUP_REMOVED lines=14> */
[----:B-1----:R-:W0:Y:S01]  /*ada0*/  @!P0 S2R R3, SR_CgaCtaId ;  /* 0x0000000000038919 */ /* 0x002e220000008800 */
        /* <DEDUP_REMOVED lines=9> */
.L_x_4978:
[----:B01----:R-:W0:Y:S02]  /*ae40*/  S2R R7, SR_TID.X ;  /* 0x0000000000077919 */ /* 0x003e240000002100 */
.L_x_4979:
[----:B------:R-:W-:Y:S05]  /*ae50*/  BSYNC B0 ;  /* 0x0000000000007941 */ /* 0x000fea0003800000 */
.L_x_4977:
        /* <DEDUP_REMOVED lines=14> */
.L_x_4980:
[----:B------:R-:W-:Y:S01]  /*af40*/  LEA R0, R7, UR7, 0x2 ;  /* 0x0000000707007c11 */ /* 0x000fe2000f8e10ff */
[----:B0-----:R-:W-:Y:S01]  /*af50*/  IMAD.U32 R5, RZ, RZ, UR5 ;  /* 0x00000005ff057e24 */ /* 0x001fe2000f8e00ff */
[----:B--2---:R-:W-:Y:S02]  /*af60*/  SHF.R.S32.HI R2, RZ, 0x1f, R7 ;  /* 0x0000001fff027819 */ /* 0x004fe40000011407 */
[----:B-1----:R-:W-:Y:S01]  /*af70*/  MOV R4, UR4 ;  /* 0x0000000400047c02 */ /* 0x002fe20008000f00 */
        /* <DEDUP_REMOVED lines=14> */
.L_x_4929:
[----:B------:R-:W-:Y:S01]  /*b060*/  HFMA2.MMA R193, -RZ, RZ, 0, 5.9604644775390625e-08 ;  /* 0x00000001ffc17435 */ /* 0x000fe200000001ff */
[----:B------:R-:W-:Y:S01]  /*b070*/  MOV R183, R66 ;  /* 0x0000004200b77202 */ /* 0x000fe20000000f00 */
[----:B------:R-:W-:Y:S01]  /*b080*/  IMAD.MOV.U32 R70, RZ, RZ, -0x1 ;  /* 0xffffffffff467424 */ /* 0x000fe200078e00ff */
[----:B------:R-:W-:-:S08]  /*b090*/  MOV R196, RZ ;  /* 0x000000ff00c47202 */ /* 0x000fd00000000f00 */
[----:B0----5:R-:W-:Y:S05]  /*b0a0*/  WARPSYNC.COLLECTIVE R70, `(.L_x_4981) ;  /* 0x0000000046087348 */ /* 0x021fea0003c00000 */
[----:B------:R1:W2:Y:S02]  /*b0b0*/  SHFL.UP P3, R181, R183, R193, R196 ;  /* 0x040000c1b7b57389 */ /* 0x0002a400000600c4 */
[----:B012--5:R-:W-:Y:S01]  /*b0c0*/  ENDCOLLECTIVE ;  /* 0x000000000000791b */ /* 0x027fe20003800000 */
.L_x_4981:
[----:B------:R-:W-:Y:S02]  /*b0d0*/  MOV R183, R67 ;  /* 0x0000004300b77202 */ /* 0x000fe40000000f00 */
[----:B------:R-:W-:-:S07]  /*b0e0*/  MOV R71, R181 ;  /* 0x000000b500477202 */ /* 0x000fce0000000f00 */
[----:B------:R-:W-:Y:S05]  /*b0f0*/  WARPSYNC.COLLECTIVE R70, `(.L_x_4982) ;  /* 0x0000000046087348 */ /* 0x000fea0003c00000 */
[----:B------:R0:W1:Y:S02]  /*b100*/  SHFL.UP P3, R181, R183, R193, R196 ;  /* 0x040000c1b7b57389 */ /* 0x00006400000600c4 */
[----:B01----:R-:W-:Y:S01]  /*b110*/  ENDCOLLECTIVE ;  /* 0x000000000000791b */ /* 0x003fe20003800000 */
.L_x_4982:
        /* <DEDUP_REMOVED lines=8> */
.L_x_4983:
[----:B------:R-:W-:Y:S02]  /*b1a0*/  MOV R183, R67 ;  /* 0x0000004300b77202 */ /* 0x000fe40000000f00 */
[----:B------:R-:W-:-:S07]  /*b1b0*/  MOV R71, R181 ;  /* 0x000000b500477202 */ /* 0x000fce0000000f00 */
[----:B------:R-:W-:Y:S05]  /*b1c0*/  WARPSYNC.COLLECTIVE R70, `(.L_x_4984) ;  /* 0x0000000046087348 */ /* 0x000fea0003c00000 */
[----:B------:R0:W1:Y:S02]  /*b1d0*/  SHFL.UP P3, R181, R183, R193, R196 ;  /* 0x040000c1b7b57389 */ /* 0x00006400000600c4 */
[----:B01----:R-:W-:Y:S01]  /*b1e0*/  ENDCOLLECTIVE ;  /* 0x000000000000791b */ /* 0x003fe20003800000 */
.L_x_4984:
        /* <DEDUP_REMOVED lines=8> */
.L_x_4985:
[----:B------:R-:W-:Y:S02]  /*b270*/  MOV R183, R67 ;  /* 0x0000004300b77202 */ /* 0x000fe40000000f00 */
[----:B------:R-:W-:-:S07]  /*b280*/  MOV R71, R181 ;  /* 0x000000b500477202 */ /* 0x000fce0000000f00 */
[----:B------:R-:W-:Y:S05]  /*b290*/  WARPSYNC.COLLECTIVE R70, `(.L_x_4986) ;  /* 0x0000000046087348 */ /* 0x000fea0003c00000 */
[----:B------:R0:W1:Y:S02]  /*b2a0*/  SHFL.UP P3, R181, R183, R193, R196 ;  /* 0x040000c1b7b57389 */ /* 0x00006400000600c4 */
[----:B01----:R-:W-:Y:S01]  /*b2b0*/  ENDCOLLECTIVE ;  /* 0x000000000000791b */ /* 0x003fe20003800000 */
.L_x_4986:
        /* <DEDUP_REMOVED lines=8> */
.L_x_4987:
[----:B------:R-:W-:Y:S01]  /*b340*/  IMAD.MOV.U32 R183, RZ, RZ, R67 ;  /* 0x000000ffffb77224 */ /* 0x000fe200078e0043 */
[----:B------:R-:W-:-:S07]  /*b350*/  MOV R71, R181 ;  /* 0x000000b500477202 */ /* 0x000fce0000000f00 */
[----:B------:R-:W-:Y:S05]  /*b360*/  WARPSYNC.COLLECTIVE R70, `(.L_x_4988) ;  /* 0x0000000046087348 */ /* 0x000fea0003c00000 */
[----:B------:R0:W1:Y:S02]  /*b370*/  SHFL.UP P3, R181, R183, R193, R196 ;  /* 0x040000c1b7b57389 */ /* 0x00006400000600c4 */
[----:B01----:R-:W-:Y:S01]  /*b380*/  ENDCOLLECTIVE ;  /* 0x000000000000791b */ /* 0x003fe20003800000 */
.L_x_4988:
        /* <DEDUP_REMOVED lines=8> */
.L_x_4989:
[----:B------:R-:W-:Y:S02]  /*b410*/  MOV R183, R67 ;  /* 0x0000004300b77202 */ /* 0x000fe40000000f00 */
[----:B------:R-:W-:-:S07]  /*b420*/  MOV R71, R181 ;  /* 0x000000b500477202 */ /* 0x000fce0000000f00 */
[----:B------:R-:W-:Y:S05]  /*b430*/  WARPSYNC.COLLECTIVE R70, `(.L_x_4990) ;  /* 0x0000000046087348 */ /* 0x000fea0003c00000 */
[----:B------:R0:W1:Y:S02]  /*b440*/  SHFL.UP P3, R181, R183, R193, R196 ;  /* 0x040000c1b7b57389 */ /* 0x00006400000600c4 */
[----:B01----:R-:W-:Y:S01]  /*b450*/  ENDCOLLECTIVE ;  /* 0x000000000000791b */ /* 0x003fe20003800000 */
.L_x_4990:
[----:B------:R-:W-:Y:S05]  /*b460*/  BRA `(.L_x_4991) ;  /* 0xffffffac008c7947 */ /* 0x000fea000383ffff */
.L_x_4930:
        /* <DEDUP_REMOVED lines=8> */
.L_x_4993:
[----:B------:R-:W-:Y:S05]  /*b4f0*/  BSYNC B0 ;  /* 0x0000000000007941 */ /* 0x000fea0003800000 */
.L_x_4992:
[----:B------:R-:W-:Y:S05]  /*b500*/  BRA `(.L_x_4994) ;  /* 0xffffffac00787947 */ /* 0x000fea000383ffff */
.L_x_4931:
        /* <DEDUP_REMOVED lines=8> */
.L_x_4996:
[----:B------:R-:W-:Y:S05]  /*b590*/  BSYNC B0 ;  /* 0x0000000000007941 */ /* 0x000fea0003800000 */
.L_x_4995:
[----:B------:R-:W-:Y:S05]  /*b5a0*/  BRA `(.L_x_4997) ;  /* 0xffffffac00587947 */ /* 0x000fea000383ffff */
.L_x_4932:
        /* <DEDUP_REMOVED lines=8> */
.L_x_4999:
[----:B------:R-:W-:Y:S05]  /*b630*/  BSYNC B0 ;  /* 0x0000000000007941 */ /* 0x000fea0003800000 */
.L_x_4998:
[----:B------:R-:W-:Y:S01]  /*b640*/  HFMA2.MMA R193, -RZ, RZ, 0, 5.9604644775390625e-08 ;  /* 0x00000001ffc17435 */ /* 0x000fe200000001ff */
[----:B------:R-:W-:Y:S01]  /*b650*/  MOV R183, R67 ;  /* 0x0000004300b77202 */ /* 0x000fe20000000f00 */
[----:B------:R-:W-:Y:S01]  /*b660*/  HFMA2.MMA R231, -RZ, RZ, 0, 0 ;  /* 0x00000000ffe77435 */ /* 0x000fe200000001ff */
[----:B------:R-:W-:Y:S01]  /*b670*/  MOV R196, RZ ;  /* 0x000000ff00c47202 */ /* 0x000fe20000000f00 */
[----:B------:R-:W-:Y:S01]  /*b680*/  IMAD.MOV.U32 R70, RZ, RZ, -0x1 ;  /* 0xffffffffff467424 */ /* 0x000fe200078e00ff */
[----:B------:R-:W-:Y:S02]  /*b690*/  MOV R238, R68 ;  /* 0x0000004400ee7202 */ /* 0x000fe40000000f00 */
[----:B------:R-:W-:Y:S02]  /*b6a0*/  MOV R71, 0x1f ;  /* 0x0000001f00477802 */ /* 0x000fe40000000f00 */
[----:B------:R-:W-:-:S07]  /*b6b0*/  MOV R66, R181 ;  /* 0x000000b500427202 */ /* 0x000fce0000000f00 */
[----:B------:R-:W-:Y:S05]  /*b6c0*/  WARPSYNC.COLLECTIVE R70, `(.L_x_5000) ;  /* 0x0000000046087348 */ /* 0x000fea0003c00000 */
[----:B------:R0:W1:Y:S02]  /*b6d0*/  SHFL.UP P3, R181, R183, R193, R196 ;  /* 0x040000c1b7b57389 */ /* 0x00006400000600c4 */
[----:B01----:R-:W-:Y:S01]  /*b6e0*/  ENDCOLLECTIVE ;  /* 0x000000000000791b */ /* 0x003fe20003800000 */
.L_x_5000:
[----:B------:R-:W-:Y:S05]  /*b6f0*/  WARPSYNC.COLLECTIVE R70, `(.L_x_5001) ;  /* 0x0000000046087348 */ /* 0x000fea0003c00000 */
[----:B------:R0:W1:Y:S02]  /*b700*/  SHFL.IDX P3, R237, R238, R231, R71 ;  /* 0x000000e7eeed7389 */ /* 0x0000640000060047 */
[----:B01----:R-:W-:Y:S01]  /*b710*/  ENDCOLLECTIVE ;  /* 0x000000000000791b */ /* 0x003fe20003800000 */
.L_x_5001:
[----:B------:R-:W-:Y:S02]  /*b720*/  MOV R238, R69 ;  /* 0x0000004500ee7202 */ /* 0x000fe40000000f00 */
[----:B------:R-:W-:Y:S02]  /*b730*/  MOV R67, R181 ;  /* 0x000000b500437202 */ /* 0x000fe40000000f00 */
[----:B------:R-:W-:-:S07]  /*b740*/  MOV R68, R237 ;  /* 0x000000ed00447202 */ /* 0x000fce0000000f00 */
[----:B------:R-:W-:Y:S05]  /*b750*/  WARPSYNC.COLLECTIVE R70, `(.L_x_5002) ;  /* 0x0000000046087348 */ /* 0x000fea0003c00000 */
[----:B------:R0:W1:Y:S02]  /*b760*/  SHFL.IDX P3, R237, R238, R231, R71 ;  /* 0x000000e7eeed7389 */ /* 0x0000640000060047 */
[----:B01----:R-:W-:Y:S01]  /*b770*/  ENDCOLLECTIVE ;  /* 0x000000000000791b */ /* 0x003fe20003800000 */
.L_x_5002:
[----:B------:R-:W-:Y:S01]  /*b780*/  IMAD.MOV.U32 R69, RZ, RZ, R237 ;  /* 0x000000ffff457224 */ /* 0x000fe200078e00ed */
[----:B------:R-:W-:Y:S06]  /*b790*/  BRA `(.L_x_5003) ;  /* 0xffffffa800f47947 */ /* 0x000fec000383ffff */
.L_x_4934:
        /* <DEDUP_REMOVED lines=9> */
.L_x_5004:
[----:B------:R-:W-:Y:S02]  /*b830*/  MOV R239, R65 ;  /* 0x0000004100ef7202 */ /* 0x000fe40000000f00 */
[----:B------:R-:W-:-:S07]  /*b840*/  MOV R69, R235 ;  /* 0x000000eb00457202 */ /* 0x000fce0000000f00 */
[----:B------:R-:W-:Y:S05]  /*b850*/  WARPSYNC.COLLECTIVE R70, `(.L_x_5005) ;  /* 0x0000000046087348 */ /* 0x000fea0003c00000 */
[----:B------:R0:W1:Y:S02]  /*b860*/  SHFL.DOWN P6, R235, R239, R240, R241 ;  /* 0x080000f0efeb7389 */ /* 0x00006400000c00f1 */
[----:B01----:R-:W-:Y:S01]  /*b870*/  ENDCOLLECTIVE ;  /* 0x000000000000791b */ /* 0x003fe20003800000 */
.L_x_5005:
        /* <DEDUP_REMOVED lines=8> */
.L_x_5006:
[----:B------:R-:W-:Y:S02]  /*b900*/  MOV R239, R65 ;  /* 0x0000004100ef7202 */ /* 0x000fe40000000f00 */
[----:B------:R-:W-:-:S07]  /*b910*/  MOV R69, R235 ;  /* 0x000000eb00457202 */ /* 0x000fce0000000f00 */
[----:B------:R-:W-:Y:S05]  /*b920*/  WARPSYNC.COLLECTIVE R70, `(.L_x_5007) ;  /* 0x0000000046087348 */ /* 0x000fea0003c00000 */
[----:B------:R0:W1:Y:S02]  /*b930*/  SHFL.DOWN P6, R235, R239, R240, R241 ;  /* 0x080000f0efeb7389 */ /* 0x00006400000c00f1 */
[----:B01----:R-:W-:Y:S01]  /*b940*/  ENDCOLLECTIVE ;  /* 0x000000000000791b */ /* 0x003fe20003800000 */
.L_x_5007:
        /* <DEDUP_REMOVED lines=8> */
.L_x_5008:
[----:B------:R-:W-:Y:S02]  /*b9d0*/  MOV R239, R65 ;  /* 0x0000004100ef7202 */ /* 0x000fe40000000f00 */
[----:B------:R-:W-:-:S07]  /*b9e0*/  MOV R69, R235 ;  /* 0x000000eb00457202 */ /* 0x000fce0000000f00 */
[----:B------:R-:W-:Y:S05]  /*b9f0*/  WARPSYNC.COLLECTIVE R70, `(.L_x_5009) ;  /* 0x0000000046087348 */ /* 0x000fea0003c00000 */
[----:B------:R0:W1:Y:S02]  /*ba00*/  SHFL.DOWN P6, R235, R239, R240, R241 ;  /* 0x080000f0efeb7389 */ /* 0x00006400000c00f1 */
[----:B01----:R-:W-:Y:S01]  /*ba10*/  ENDCOLLECTIVE ;  /* 0x000000000000791b */ /* 0x003fe20003800000 */
.L_x_5009:
        /* <DEDUP_REMOVED lines=8> */
.L_x_5010:
[----:B------:R-:W-:Y:S01]  /*baa0*/  IMAD.MOV.U32 R239, RZ, RZ, R65 ;  /* 0x000000ffffef7224 */ /* 0x000fe200078e0041 */
[----:B------:R-:W-:-:S07]  /*bab0*/  MOV R69, R235 ;  /* 0x000000eb00457202 */ /* 0x000fce0000000f00 */
[----:B------:R-:W-:Y:S05]  /*bac0*/  WARPSYNC.COLLECTIVE R70, `(.L_x_5011) ;  /* 0x0000000046087348 */ /* 0x000fea0003c00000 */
[----:B------:R0:W1:Y:S02]  /*bad0*/  SHFL.DOWN P6, R235, R239, R240, R241 ;  /* 0x080000f0efeb7389 */ /* 0x00006400000c00f1 */
[----:B01----:R-:W-:Y:S01]  /*bae0*/  ENDCOLLECTIVE ;  /* 0x000000000000791b */ /* 0x003fe20003800000 */
.L_x_5011:
        /* <DEDUP_REMOVED lines=8> */
.L_x_5012:
[----:B------:R-:W-:Y:S02]  /*bb70*/  MOV R239, R65 ;  /* 0x0000004100ef7202 */ /* 0x000fe40000000f00 */
[----:B------:R-:W-:-:S07]  /*bb80*/  MOV R69, R235 ;  /* 0x000000eb00457202 */ /* 0x000fce0000000f00 */
[----:B------:R-:W-:Y:S05]  /*bb90*/  WARPSYNC.COLLECTIVE R70, `(.L_x_5013) ;  /* 0x0000000046087348 */ /* 0x000fea0003c00000 */
[----:B------:R0:W1:Y:S02]  /*bba0*/  SHFL.DOWN P6, R235, R239, R240, R241 ;  /* 0x080000f0efeb7389 */ /* 0x00006400000c00f1 */
[----:B01----:R-:W-:Y:S01]  /*bbb0*/  ENDCOLLECTIVE ;  /* 0x000000000000791b */ /* 0x003fe20003800000 */
.L_x_5013:
        /* <DEDUP_REMOVED lines=9> */
.L_x_5014:
[----:B------:R-:W-:Y:S02]  /*bc50*/  MOV R238, R65 ;  /* 0x0000004100ee7202 */ /* 0x000fe40000000f00 */
[----:B------:R-:W-:-:S07]  /*bc60*/  MOV R233, R237 ;  /* 0x000000ed00e97202 */ /* 0x000fce0000000f00 */
[----:B------:R-:W-:Y:S05]  /*bc70*/  WARPSYNC.COLLECTIVE R70, `(.L_x_5015) ;  /* 0x0000000046087348 */ /* 0x000fea0003c00000 */
[----:B------:R0:W1:Y:S02]  /*bc80*/  SHFL.IDX P3, R237, R238, R231, R71 ;  /* 0x000000e7eeed7389 */ /* 0x0000640000060047 */
[----:B01----:R-:W-:Y:S01]  /*bc90*/  ENDCOLLECTIVE ;  /* 0x000000000000791b */ /* 0x003fe20003800000 */
.L_x_5015:
[----:B------:R-:W-:Y:S05]  /*bca0*/  WARPSYNC.COLLECTIVE R70, `(.L_x_5016) ;  /* 0x0000000046087348 */ /* 0x000fea0003c00000 */
[----:B------:R0:W1:Y:S02]  /*bcb0*/  SHFL.DOWN P6, R235, R239, R240, R241 ;  /* 0x080000f0efeb7389 */ /* 0x00006400000c00f1 */
[----:B01----:R-:W-:Y:S01]  /*bcc0*/  ENDCOLLECTIVE ;  /* 0x000000000000791b */ /* 0x003fe20003800000 */
.L_x_5016:
[----:B------:R-:W-:Y:S02]  /*bcd0*/  MOV R238, R134 ;  /* 0x0000008600ee7202 */ /* 0x000fe40000000f00 */
[----:B------:R-:W-:Y:S02]  /*bce0*/  MOV R239, R65 ;  /* 0x0000004100ef7202 */ /* 0x000fe40000000f00 */
[----:B------:R-:W-:Y:S02]  /*bcf0*/  MOV R234, R237 ;  /* 0x000000ed00ea7202 */ /* 0x000fe40000000f00 */
[----:B------:R-:W-:-:S07]  /*bd00*/  MOV R68, R235 ;  /* 0x000000eb00447202 */ /* 0x000fce0000000f00 */
[----:B------:R-:W-:Y:S05]  /*bd10*/  WARPSYNC.COLLECTIVE R70, `(.L_x_5017) ;  /* 0x0000000046087348 */ /* 0x000fea0003c00000 */
[----:B------:R0:W1:Y:S02]  /*bd20*/  SHFL.DOWN P6, R235, R239, R240, R241 ;  /* 0x080000f0efeb7389 */ /* 0x00006400000c00f1 */
[----:B01----:R-:W-:Y:S01]  /*bd30*/  ENDCOLLECTIVE ;  /* 0x000000000000791b */ /* 0x003fe20003800000 */
.L_x_5017:
[----:B------:R-:W-:Y:S05]  /*bd40*/  WARPSYNC.COLLECTIVE R70, `(.L_x_5018) ;  /* 0x0000000046087348 */ /* 0x000fea0003c00000 */
[----:B------:R0:W1:Y:S02]  /*bd50*/  SHFL.IDX P3, R237, R238, R231, R71 ;  /* 0x000000e7eeed7389 */ /* 0x0000640000060047 */
[----:B01----:R-:W-:Y:S01]  /*bd60*/  ENDCOLLECTIVE ;  /* 0x000000000000791b */ /* 0x003fe20003800000 */
.L_x_5018:
[----:B------:R-:W-:Y:S02]  /*bd70*/  MOV R238, R135 ;  /* 0x0000008700ee7202 */ /* 0x000fe40000000f00 */
[----:B------:R-:W-:Y:S02]  /*bd80*/  MOV R69, R235 ;  /* 0x000000eb00457202 */ /* 0x000fe40000000f00 */
[----:B------:R-:W-:-:S07]  /*bd90*/  MOV R235, R237 ;  /* 0x000000ed00eb7202 */ /* 0x000fce0000000f00 */
[----:B------:R-:W-:Y:S05]  /*bda0*/  WARPSYNC.COLLECTIVE R70, `(.L_x_5019) ;  /* 0x0000000046087348 */ /* 0x000fea0003c00000 */
[----:B------:R0:W1:Y:S02]  /*bdb0*/  SHFL.IDX P3, R237, R238, R231, R71 ;  /* 0x000000e7eeed7389 */ /* 0x0000640000060047 */
[----:B01----:R-:W-:Y:S01]  /*bdc0*/  ENDCOLLECTIVE ;  /* 0x000000000000791b */ /* 0x003fe20003800000 */
.L_x_5019:
[----:B------:R-:W-:Y:S05]  /*bdd0*/  BRA `(.L_x_5020) ;  /* 0xffffffac00007947 */ /* 0x000fea000383ffff */
.L_x_5021:
        /* <DEDUP_REMOVED lines=10> */
.L_x_10958:


//--------------------- .text._Z25selective_scan_bwd_kernelI32Selective_Scan_bwd_kernel_traitsILi64ELi16ELb0ELb1ELb1ELb1ELb1EffEEv12SSMParamsBwd --------------------------
	.section	.text._Z25selective_scan_bwd_kernelI32Selective_Scan_bwd_kernel_traitsILi64ELi16ELb0ELb1ELb1ELb1ELb1EffEEv12SSMParamsBwd,"ax",@progbits
	.align	128
        .global         _Z25selective_scan_bwd_kernelI32Selective_Scan_bwd_kernel_traitsILi64ELi16ELb0ELb1ELb1ELb1ELb1EffEEv12SSMParamsBwd
        .type           _Z25selective_scan_bwd_kernelI32Selective_Scan_bwd_kernel_traitsILi64ELi16ELb0ELb1ELb1ELb1ELb1EffEEv12SSMParamsBwd,@function
        .size           _Z25selective_scan_bwd_kernelI32Selective_Scan_bwd_kernel_traitsILi64ELi16ELb0ELb1ELb1ELb1ELb1EffEEv12SSMParamsBwd,(.L_x_10959 - _Z25selective_scan_bwd_kernelI32Selective_Scan_bwd_kernel_traitsILi64ELi16ELb0ELb1ELb1ELb1ELb1EffEEv12SSMParamsBwd)
        .other          _Z25selective_scan_bwd_kernelI32Selective_Scan_bwd_kernel_traitsILi64ELi16ELb0ELb1ELb1ELb1ELb1EffEEv12SSMParamsBwd,@"STO_CUDA_ENTRY STV_DEFAULT"
_Z25selective_scan_bwd_kernelI32Selective_Scan_bwd_kernel_traitsILi64ELi16ELb0ELb1ELb1ELb1ELb1EffEEv12SSMParamsBwd:
.text._Z25selective_scan_bwd_kernelI32Selective_Scan_bwd_kernel_traitsILi64ELi16ELb0ELb1ELb1ELb1ELb1EffEEv12SSMParamsBwd:
        /* <DEDUP_REMOVED lines=11> */
[----:B-1----:R-:W-:Y:S01]  /*00b0*/  SHF.R.S32.HI R9, RZ, 0x1f, R180 ;  /* 0x0000001fff097819 */ /* 0x002fe200000114b4 */
[----:B------:R-:W-:Y:S01]  /*00c0*/  UMOV UR4, URZ ;  /* 0x0000003f00047c82 */ /* 0x000fe20008000000 */
[----:B------:R-:W-:Y:S01]  /*00d0*/  CS2R R126, SRZ ;  /* 0x00000000007e7805 */ /* 0x000fe2000001ff00 */
[----:B------:R-:W-:-:S04]  /*00e0*/  ULDC.64 UR8, c[0x0][0x280] ;  /* 0x0000a00000087ab9 */ /* 0x000fc80000000a00 */
[----:B------:R-:W1:Y:S01]  /*00f0*/  LDC.64 R14, c[0x0][0x288] ;  /* 0x0000a200ff0e7b82 */ /* 0x000e620000000a00 */
[----:B------:R-:W-:-:S07]  /*0100*/  @P1 LEA R2, P0, R180, R2, 0x2 ;  /* 0x00000002b4021211 */ /* 0x000fce00078010ff */
[----:B------:R-:W1:Y:S01]  /*0110*/  LDC.64 R18, c[0x0][0x298] ;  /* 0x0000a600ff127b82 */ /* 0x000e620000000a00 */
[----:B------:R-:W-:-:S07]  /*0120*/  @P1 LEA.HI.X R3, R180, R3, R9, 0x2, P0 ;  /* 0x00000003b4031211 */ /* 0x000fce00000f1409 */
[----:B------:R-:W1:Y:S01]  /*0130*/  LDC.64 R20, c[0x0][0x330] ;  /* 0x0000cc00ff147b82 */ /* 0x000e620000000a00 */
[----:B--2---:R-:W-:Y:S01]  /*0140*/  ISETP.NE.U32.AND P0, PT, R4, RZ, PT ;  /* 0x000000ff0400720c */ /* 0x004fe20003f05070 */
[----:B------:R2:W2:Y:S01]  /*0150*/  @P1 LDG.E R7, desc[UR16][R2.64] ;  /* 0x0000001002071981 */ /* 0x0004a2000c1e1900 */
[----:B------:R-:W-:Y:S01]  /*0160*/  CS2R R124, SRZ ;  /* 0x00000000007c7805 */ /* 0x000fe2000001ff00 */
[----:B------:R-:W-:Y:S01]  /*0170*/  ULDC.64 UR14, c[0x0][0x290] ;  /* 0x0000a400000e7ab9 */ /* 0x000fe20000000a00 */
[----:B------:R-:W-:Y:S01]  /*0180*/  ISETP.NE.AND.EX P0, PT, R5, RZ, PT, P0 ;  /* 0x000000ff0500720c */ /* 0x000fe20003f05300 */
[----:B------:R-:W-:Y:S01]  /*0190*/  ULDC.64 UR22, c[0x0][0x310] ;  /* 0x0000c40000167ab9 */ /* 0x000fe20000000a00 */
[----:B------:R-:W-:Y:S01]  /*01a0*/  ULDC.64 UR20, c[0x0][0x240] ;  /* 0x0000900000147ab9 */ /* 0x000fe20000000a00 */
[----:B------:R-:W1:Y:S08]  /*01b0*/  LDC.64 R26, c[0x0][0x2f0] ;  /* 0x0000bc00ff1a7b82 */ /* 0x000e700000000a00 */
[----:B------:R-:W1:Y:S02]  /*01c0*/  LDC.64 R28, c[0x0][0x2f8] ;  /* 0x0000be00ff1c7b82 */ /* 0x000e640000000a00 */
[----:B------:R-:W-:-:S04]  /*01d0*/  @P0 LEA R4, P2, R180, R4, 0x2 ;  /* 0x00000004b4040211 */ /* 0x000fc800078410ff */
[--C-:B------:R-:W-:Y:S02]  /*01e0*/  @P0 LEA.HI.X R5, R180, R5, R9.reuse, 0x2, P2 ;  /* 0x00000005b4050211 */ /* 0x100fe400010f1409 */
[----:B------:R-:W1:Y:S03]  /*01f0*/  LDC.64 R30, c[0x0][0x3b8] ;  /* 0x0000ee00ff1e7b82 */ /* 0x000e660000000a00 */
        /* <DEDUP_REMOVED lines=9> */
[----:B------:R-:W-:Y:S01]  /*0290*/  UIMAD UR11, UR12, UR14, URZ ;  /* 0x0000000e0c0b72a4 */ /* 0x000fe2000f8e023f */
[----:B------:R-:W-:Y:S01]  /*02a0*/  ISETP.NE.AND.EX P3, PT, R23, RZ, PT, P3 ;  /* 0x000000ff1700720c */ /* 0x000fe20003f65330 */
[----:B------:R-:W-:Y:S01]  /*02b0*/  UIMAD UR10, UR19, UR9, UR5 ;  /* 0x00000009130a72a4 */ /* 0x000fe2000f8e0205 */
[----:B------:R-:W0:Y:S01]  /*02c0*/  LDC.64 R174, c[0x0][0x2d8] ;  /* 0x0000b600ffae7b82 */ /* 0x000e220000000a00 */
[----:B------:R-:W-:Y:S01]  /*02d0*/  UIMAD.WIDE.U32 UR8, UR19, UR14, URZ ;  /* 0x0000000e130872a5 */ /* 0x000fe2000f8e003f */
[----:B------:R-:W-:Y:S01]  /*02e0*/  HFMA2.MMA R179, -RZ, RZ, 0, 0 ;  /* 0x00000000ffb37435 */ /* 0x000fe200000001ff */
[----:B------:R-:W-:Y:S01]  /*02f0*/  UMOV UR5, URZ ;  /* 0x0000003f00057c82 */ /* 0x000fe20008000000 */
[----:B------:R-:W-:Y:S01]  /*0300*/  UIADD3 UR7, UR7, UR10, URZ ;  /* 0x0000000a07077290 */ /* 0x000fe2000fffe03f */
[----:B------:R-:W-:Y:S01]  /*0310*/  MOV R176, RZ ;  /* 0x000000ff00b07202 */ /* 0x000fe20000000f00 */
[----:B------:R-:W-:Y:S01]  /*0320*/  UIMAD UR13, UR19, UR15, UR11 ;  /* 0x0000000f130d72a4 */ /* 0x000fe2000f8e020b */
[----:B---3--:R-:W3:Y:S02]  /*0330*/  MUFU.RCP R0, R0 ;  /* 0x0000000000007308 */ /* 0x008ee40000001000 */
[C---:B------:R-:W-:Y:S01]  /*0340*/  @P2 LEA R126, P4, R180.reuse, R12, 0x2 ;  /* 0x0000000cb47e2211 */ /* 0x040fe200078810ff */
[----:B------:R-:W-:Y:S01]  /*0350*/  ULDC.64 UR14, c[0x0][0x328] ;  /* 0x0000ca00000e7ab9 */ /* 0x000fe20000000a00 */
[C---:B------:R-:W-:Y:S01]  /*0360*/  @P3 LEA R124, P5, R180.reuse, R22, 0x2 ;  /* 0x00000016b47c3211 */ /* 0x040fe200078a10ff */
[----:B------:R-:W-:Y:S01]  /*0370*/  UIMAD UR10, UR12, UR14, URZ ;  /* 0x0000000e0c0a72a4 */ /* 0x000fe2000f8e023f */
[C-C-:B------:R-:W-:Y:S01]  /*0380*/  @P2 LEA.HI.X R127, R180.reuse, R13, R9.reuse, 0x2, P4 ;  /* 0x0000000db47f2211 */ /* 0x140fe200020f1409 */
[----:B------:R-:W-:Y:S01]  /*0390*/  UIADD3 UR9, UR9, UR13, URZ ;  /* 0x0000000d09097290 */ /* 0x000fe2000fffe03f */
[----:B------:R-:W-:Y:S01]  /*03a0*/  @P3 LEA.HI.X R125, R180, R23, R9, 0x2, P5 ;  /* 0x00000017b47d3211 */ /* 0x000fe200028f1409 */
[----:B------:R-:W4:Y:S08]  /*03b0*/  LDC.64 R170, c[0x0][0x2e0] ;  /* 0x0000b800ffaa7b82 */ /* 0x000f300000000a00 */
[----:B------:R-:W5:Y:S01]  /*03c0*/  LDC R23, c[0x0][0x224] ;  /* 0x00008900ff177b82 */ /* 0x000f620000000800 */
[----:B---3--:R-:W-:-:S02]  /*03d0*/  IADD3 R6, R0, 0xffffffe, RZ ;  /* 0x0ffffffe00067810 */ /* 0x008fc40007ffe0ff */
[----:B------:R-:W-:Y:S02]  /*03e0*/  IABS R0, R180 ;  /* 0x000000b400007213 */ /* 0x000fe40000000000 */
[----:B--2---:R-:W2:Y:S02]  /*03f0*/  F2I.FTZ.U32.TRUNC.NTZ R3, R6 ;  /* 0x0000000600037305 */ /* 0x004ea4000021f000 */
[----:B--2---:R-:W-:-:S05]  /*0400*/  IADD3 R2, RZ, -R3, RZ ;  /* 0x80000003ff027210 */ /* 0x004fca0007ffe0ff */
[----:B------:R-:W-:Y:S01]  /*0410*/  IMAD R5, R2, R11, RZ ;  /* 0x0000000b02057224 */ /* 0x000fe200078e02ff */
[----:B------:R-:W-:-:S10]  /*0420*/  HFMA2.MMA R2, -RZ, RZ, 0, 0 ;  /* 0x00000000ff027435 */ /* 0x000fd400000001ff */
[----:B------:R-:W-:-:S04]  /*0430*/  IMAD.HI.U32 R2, R3, R5, R2 ;  /* 0x0000000503027227 */ /* 0x000fc800078e0002 */
[----:B-1----:R-:W-:Y:S02]  /*0440*/  IMAD R3, R9, R18, RZ ;  /* 0x0000001209037224 */ /* 0x002fe400078e02ff */
[----:B------:R-:W-:-:S04]  /*0450*/  IMAD.HI.U32 R178, R2, R0, RZ ;  /* 0x0000000002b27227 */ /* 0x000fc800078e00ff */
[----:B------:R-:W-:Y:S01]  /*0460*/  IMAD R12, R180, R19, R3 ;  /* 0x00000013b40c7224 */ /* 0x000fe200078e0203 */
[----:B------:R-:W-:-:S05]  /*0470*/  IADD3 R2, -R178, RZ, RZ ;  /* 0x000000ffb2027210 */ /* 0x000fca0007ffe1ff */
[----:B------:R-:W-:Y:S02]  /*0480*/  IMAD R0, R11, R2, R0 ;  /* 0x000000020b007224 */ /* 0x000fe400078e0200 */
[C---:B------:R-:W-:Y:S02]  /*0490*/  IMAD R2, R9.reuse, R14, RZ ;  /* 0x0000000e09027224 */ /* 0x040fe400078e02ff */
[----:B------:R-:W-:Y:S02]  /*04a0*/  IMAD R9, R9, R20, RZ ;  /* 0x0000001409097224 */ /* 0x000fe400078e02ff */
[C---:B------:R-:W-:Y:S02]  /*04b0*/  IMAD R15, R180.reuse, R15, R2 ;  /* 0x0000000fb40f7224 */ /* 0x040fe400078e0202 */
[C---:B------:R-:W-:Y:S02]  /*04c0*/  IMAD R16, R180.reuse, R21, R9 ;  /* 0x00000015b4107224 */ /* 0x040fe400078e0209 */
[----:B------:R-:W1:Y:S01]  /*04d0*/  LDC.64 R8, c[0x0][0x278] ;  /* 0x00009e00ff087b82 */ /* 0x000e620000000a00 */
[----:B------:R-:W-:Y:S01]  /*04e0*/  IMAD.WIDE.U32 R2, R180, R14, UR6 ;  /* 0x00000006b4027e25 */ /* 0x000fe2000f8e000e */
[----:B------:R-:W-:-:S02]  /*04f0*/  UIMAD.WIDE.U32 UR6, UR19, UR14, URZ ;  /* 0x0000000e130672a5 */ /* 0x000fc4000f8e003f */
[----:B------:R-:W-:Y:S02]  /*0500*/  UIMAD UR14, UR19, UR15, UR10 ;  /* 0x0000000f130e72a4 */ /* 0x000fe4000f8e020a */
[----:B------:R-:W-:Y:S02]  /*0510*/  UIMAD UR15, UR12, UR20, URZ ;  /* 0x000000140c0f72a4 */ /* 0x000fe4000f8e023f */
[----:B------:R-:W-:Y:S02]  /*0520*/  UIMAD.WIDE.U32 UR10, UR19, UR20, URZ ;  /* 0x00000014130a72a5 */ /* 0x000fe4000f8e003f */
[----:B------:R-:W-:Y:S02]  /*0530*/  UIMAD UR15, UR19, UR21, UR15 ;  /* 0x00000015130f72a4 */ /* 0x000fe4000f8e020f */
[----:B------:R-:W-:Y:S01]  /*0540*/  UIADD3 UR7, UR7, UR14, URZ ;  /* 0x0000000e07077290 */ /* 0x000fe2000fffe03f */
[----:B------:R-:W-:Y:S01]  /*0550*/  ULDC.64 UR20, c[0x0][0x260] ;  /* 0x0000980000147ab9 */ /* 0x000fe20000000a00 */
[----:B------:R-:W-:-:S02]  /*0560*/  UIADD3 UR11, UR11, UR15, URZ ;  /* 0x0000000f0b0b7290 */ /* 0x000fc4000fffe03f */
[----:B------:R-:W-:Y:S02]  /*0570*/  UIMAD UR18, UR12, UR20, URZ ;  /* 0x000000140c1272a4 */ /* 0x000fe4000f8e023f */
[----:B------:R-:W-:Y:S02]  /*0580*/  UIMAD.WIDE.U32 UR12, UR19, UR20, URZ ;  /* 0x00000014130c72a5 */ /* 0x000fe4000f8e003f */
[----:B------:R-:W-:-:S04]  /*0590*/  UIMAD UR18, UR19, UR21, UR18 ;  /* 0x00000015131272a4 */ /* 0x000fc8000f8e0212 */
[----:B------:R-:W-:Y:S01]  /*05a0*/  UIADD3 UR13, UR13, UR18, URZ ;  /* 0x000000120d0d7290 */ /* 0x000fe2000fffe03f */
[----:B------:R-:W-:Y:S02]  /*05b0*/  @P1 R2UR UR4, R7 ;  /* 0x00000000070412ca */ /* 0x000fe400000e0000 */
[----:B------:R-:W-:Y:S01]  /*05c0*/  ISETP.GT.U32.AND P1, PT, R11, R0, PT ;  /* 0x000000000b00720c */ /* 0x000fe20003f24070 */
[----:B------:R-:W2:-:S12]  /*05d0*/  LDC.64 R6, c[0x0][0x258] ;  /* 0x00009600ff067b82 */ /* 0x000e980000000a00 */
[-C--:B------:R-:W-:Y:S02]  /*05e0*/  @!P1 IADD3 R0, R0, -R11.reuse, RZ ;  /* 0x8000000b00009210 */ /* 0x080fe40007ffe0ff */
[----:B------:R-:W-:Y:S02]  /*05f0*/  @!P1 IADD3 R178, R178, 0x1, RZ ;  /* 0x00000001b2b29810 */ /* 0x000fe40007ffe0ff */
[----:B------:R-:W-:Y:S02]  /*0600*/  ISETP.GE.U32.AND P2, PT, R0, R11, PT ;  /* 0x0000000b0000720c */ /* 0x000fe40003f46070 */
[----:B------:R-:W-:Y:S02]  /*0610*/  LOP3.LUT R0, R180, R17, RZ, 0x3c, !PT ;  /* 0x00000011b4007212 */ /* 0x000fe400078e3cff */
[----:B-----5:R-:W-:Y:S02]  /*0620*/  LEA R11, R23, 0xfffffc00, 0xa ;  /* 0xfffffc00170b7811 */ /* 0x020fe400078e50ff */
[----:B------:R-:W-:Y:S01]  /*0630*/  @P0 R2UR UR5, R4 ;  /* 0x00000000040502ca */ /* 0x000fe200000e0000 */
[----:B------:R-:W-:Y:S01]  /*0640*/  IMAD.WIDE.U32 R4, R180, R20, UR6 ;  /* 0x00000006b4047e25 */ /* 0x000fe2000f8e0014 */
[----:B------:R-:W-:-:S02]  /*0650*/  ISETP.GE.AND P3, PT, R0, RZ, PT ;  /* 0x000000ff0000720c */ /* 0x000fc40003f66270 */
[----:B------:R-:W-:Y:S02]  /*0660*/  ISETP.NE.AND P0, PT, R17, RZ, PT ;  /* 0x000000ff1100720c */ /* 0x000fe40003f05270 */
[----:B------:R-:W-:Y:S02]  /*0670*/  SHF.R.S32.HI R13, RZ, 0x1f, R11 ;  /* 0x0000001fff0d7819 */ /* 0x000fe4000001140b */
[----:B------:R-:W-:Y:S02]  /*0680*/  @P2 IADD3 R178, R178, 0x1, RZ ;  /* 0x00000001b2b22810 */ /* 0x000fe40007ffe0ff */
[----:B------:R-:W-:-:S04]  /*0690*/  IADD3 R14, P1, R11, R2, RZ ;  /* 0x000000020b0e7210 */ /* 0x000fc80007f3e0ff */
[----:B------:R-:W-:Y:S02]  /*06a0*/  IADD3.X R15, R13, R3, R15, P1, !PT ;  /* 0x000000030d0f7210 */ /* 0x000fe40000ffe40f */
[----:B------:R-:W-:Y:S02]  /*06b0*/  @!P3 IADD3 R178, -R178, RZ, RZ ;  /* 0x000000ffb2b2b210 */ /* 0x000fe40007ffe1ff */
[----:B------:R-:W-:Y:S02]  /*06c0*/  @!P0 LOP3.LUT R178, RZ, R17, RZ, 0x33, !PT ;  /* 0x00000011ffb28212 */ /* 0x000fe400078e33ff */
[----:B------:R-:W-:Y:S02]  /*06d0*/  ISETP.NE.U32.AND P0, PT, RZ, UR22, PT ;  /* 0x00000016ff007c0c */ /* 0x000fe4000bf05070 */
[----:B------:R-:W-:Y:S02]  /*06e0*/  SHF.R.S32.HI R3, RZ, 0x1f, R178 ;  /* 0x0000001fff037819 */ /* 0x000fe400000114b2 */
[----:B------:R-:W-:-:S03]  /*06f0*/  ISETP.NE.AND.EX P0, PT, RZ, UR23, PT, P0 ;  /* 0x00000017ff007c0c */ /* 0x000fc6000bf05300 */
[C---:B-1----:R-:W-:Y:S02]  /*0700*/  IMAD R2, R3.reuse, R8, RZ ;  /* 0x0000000803027224 */ /* 0x042fe400078e02ff */
[----:B--2---:R-:W-:Y:S02]  /*0710*/  IMAD R0, R3, R6, RZ ;  /* 0x0000000603007224 */ /* 0x004fe400078e02ff */
[----:B------:R-:W-:Y:S02]  /*0720*/  IMAD R19, R178, R9, R2 ;  /* 0x00000009b2137224 */ /* 0x000fe400078e0202 */
[----:B------:R-:W-:-:S04]  /*0730*/  IMAD.WIDE.U32 R2, R180, R18, UR8 ;  /* 0x00000008b4027e25 */ /* 0x000fc8000f8e0012 */
[----:B------:R-:W1:Y:S01]  /*0740*/  @P0 LDC R21, c[0x0][0x214] ;  /* 0x00008500ff150b82 */ /* 0x000e620000000800 */
[C---:B------:R-:W-:Y:S01]  /*0750*/  IMAD R17, R178.reuse, R7, R0 ;  /* 0x00000007b2117224 */ /* 0x040fe200078e0200 */
[----:B------:R-:W-:Y:S01]  /*0760*/  IADD3 R10, P1, R11, R2, RZ ;  /* 0x000000020b0a7210 */ /* 0x000fe20007f3e0ff */
[----:B------:R-:W-:-:S04]  /*0770*/  IMAD.WIDE.U32 R6, R178, R6, UR10 ;  /* 0x0000000ab2067e25 */ /* 0x000fc8000f8e0006 */
[----:B------:R-:W-:Y:S01]  /*0780*/  IMAD.WIDE.U32 R8, R178, R8, UR12 ;  /* 0x0000000cb2087e25 */ /* 0x000fe2000f8e0008 */
[----:B------:R-:W2:Y:S01]  /*0790*/  @P0 LDC R25, c[0x0][0x21c] ;  /* 0x00008700ff190b82 */ /* 0x000ea20000000800 */
[----:B------:R-:W-:Y:S02]  /*07a0*/  IADD3 R173, P3, R11, R6, RZ ;  /* 0x000000060bad7210 */ /* 0x000fe40007f7e0ff */
[----:B------:R-:W-:Y:S01]  /*07b0*/  IADD3 R0, R7, R17, RZ ;  /* 0x0000001107007210 */ /* 0x000fe20007ffe0ff */
[----:B------:R-:W-:Y:S01]  /*07c0*/  IMAD.IADD R2, R9, 0x1, R19 ;  /* 0x0000000109027824 */ /* 0x000fe200078e0213 */
[----:B------:R-:W-:Y:S02]  /*07d0*/  IADD3.X R9, R13, R3, R12, P1, !PT ;  /* 0x000000030d097210 */ /* 0x000fe40000ffe40c */
[----:B------:R-:W-:Y:S01]  /*07e0*/  IADD3 R6, P2, R11, R4, RZ ;  /* 0x000000040b067210 */ /* 0x000fe20007f5e0ff */
[----:B------:R-:W3:Y:S01]  /*07f0*/  @P0 LDC.64 R128, c[0x0][0x310] ;  /* 0x0000c400ff800b82 */ /* 0x000ee20000000a00 */
[----:B------:R-:W-:-:S02]  /*0800*/  ISETP.GE.AND P1, PT, R23, 0x1, PT ;  /* 0x000000011700780c */ /* 0x000fc40003f26270 */
[----:B------:R-:W-:Y:S02]  /*0810*/  IADD3.X R4, R13, R0, RZ, P3, !PT ;  /* 0x000000000d047210 */ /* 0x000fe40001ffe4ff */
[----:B------:R-:W-:Y:S02]  /*0820*/  IADD3 R11, P4, R11, R8, RZ ;  /* 0x000000080b0b7210 */ /* 0x000fe40007f9e0ff */
[----:B------:R-:W-:Y:S01]  /*0830*/  IADD3.X R7, R13, R5, R16, P2, !PT ;  /* 0x000000050d077210 */ /* 0x000fe200017fe410 */
[----:B-1----:R-:W-:Y:S01]  /*0840*/  @P0 IMAD R0, R21, UR19, R180 ;  /* 0x0000001315000c24 */ /* 0x002fe2000f8e02b4 */
[----:B------:R-:W-:Y:S02]  /*0850*/  LEA R12, P2, R14, R26, 0x2 ;  /* 0x0000001a0e0c7211 */ /* 0x000fe400078410ff */
[----:B------:R-:W-:Y:S01]  /*0860*/  LEA R8, P3, R10, R28, 0x2 ;  /* 0x0000001c0a087211 */ /* 0x000fe200078610ff */
[----:B------:R-:W-:Y:S01]  /*0870*/  @P0 IMAD R0, R0, R23, RZ ;  /* 0x0000001700000224 */ /* 0x000fe200078e02ff */
[----:B------:R-:W-:-:S02]  /*0880*/  IADD3.X R2, R13, R2, RZ, P4, !PT ;  /* 0x000000020d027210 */ /* 0x000fc400027fe4ff */
[----:B------:R-:W-:Y:S01]  /*0890*/  LEA.HI.X R13, R14, R27, R15, 0x2, P2 ;  /* 0x0000001b0e0d7211 */ /* 0x000fe200010f140f */
[----:B--2---:R-:W-:Y:S01]  /*08a0*/  @P0 IMAD R3, R0, R25, RZ ;  /* 0x0000001900030224 */ /* 0x004fe200078e02ff */
[----:B------:R-:W-:Y:S02]  /*08b0*/  LEA.HI.X R9, R10, R29, R9, 0x2, P3 ;  /* 0x0000001d0a097211 */ /* 0x000fe400018f1409 */
[C---:B------:R-:W-:Y:S02]  /*08c0*/  LEA R5, P2, R6.reuse, R30, 0x2 ;  /* 0x0000001e06057211 */ /* 0x040fe400078410ff */
[----:B0-----:R-:W-:Y:S02]  /*08d0*/  LEA R174, P3, R173, R174, 0x2 ;  /* 0x000000aeadae7211 */ /* 0x001fe400078610ff */
[----:B----4-:R-:W-:Y:S01]  /*08e0*/  LEA R172, P4, R11, R170, 0x2 ;  /* 0x000000aa0bac7211 */ /* 0x010fe200078810ff */
[----:B---3--:R-:W-:Y:S01]  /*08f0*/  @P0 IMAD.WIDE R128, R3, 0x8, R128 ;  /* 0x0000000803800825 */ /* 0x008fe200078e0280 */
[----:B------:R-:W-:-:S02]  /*0900*/  LEA.HI.X R0, R6, R31, R7, 0x2, P2 ;  /* 0x0000001f06007211 */ /* 0x000fc400010f1407 */
[----:B------:R-:W-:Y:S02]  /*0910*/  @!P0 CS2R R128, SRZ ;  /* 0x0000000000808805 */ /* 0x000fe4000001ff00 */
        /* <DEDUP_REMOVED lines=25> */
[C---:B------:R-:W-:Y:S02]  /*0ab0*/  LOP3.LUT R168, R122.reuse, 0x180, RZ, 0xfc, !PT ;  /* 0x000001807aa87812 */ /* 0x040fe400078efcff */
[C---:B------:R-:W-:Y:S02]  /*0ac0*/  LOP3.LUT R167, R122.reuse, 0x1a0, RZ, 0xfc, !PT ;  /* 0x000001a07aa77812 */ /* 0x040fe400078efcff */
[C---:B------:R-:W-:Y:S02]  /*0ad0*/  LOP3.LUT R166, R122.reuse, 0x1c0, RZ, 0xfc, !PT ;  /* 0x000001c07aa67812 */ /* 0x040fe400078efcff */
[----:B--2---:R-:W-:-:S07]  /*0ae0*/  LOP3.LUT R165, R122, 0x1e0, RZ, 0xfc, !PT ;  /* 0x000001e07aa57812 */ /* 0x004fce00078efcff */
.L_x_5109:
[----:B0-----:R-:W0:Y:S01]  /*0af0*/  LDC R0, c[0x0][0x224] ;  /* 0x00008900ff007b82 */ /* 0x001e220000000800 */
[----:B------:R-:W-:Y:S01]  /*0b00*/  ULDC UR10, c[0x0][0x218] ;  /* 0x00008600000a7ab9 */ /* 0x000fe20000000800 */
[C---:B------:R-:W-:Y:S02]  /*0b10*/  LOP3.LUT R164, R122.reuse, 0x20, RZ, 0xfc, !PT ;  /* 0x000000207aa47812 */ /* 0x040fe400078efcff */
[----:B------:R-:W-:Y:S02]  /*0b20*/  CS2R R4, SRZ ;  /* 0x0000000000047805 */ /* 0x000fe4000001ff00 */
[----:B------:R-:W-:Y:S02]  /*0b30*/  SHF.R.S32.HI R123, RZ, 0x1f, R122 ;  /* 0x0000001fff7b7819 */ /* 0x000fe4000001147a */
[----:B------:R-:W-:Y:S02]  /*0b40*/  CS2R R6, SRZ ;  /* 0x0000000000067805 */ /* 0x000fe4000001ff00 */
[----:B------:R-:W-:-:S02]  /*0b50*/  LEA R2, P3, R122, UR36, 0x2 ;  /* 0x000000247a027c11 */ /* 0x000fc4000f8610ff */
[----:B------:R-:W-:Y:S02]  /*0b60*/  CS2R R8, SRZ ;  /* 0x0000000000087805 */ /* 0x000fe4000001ff00 */
[C---:B------:R-:W-:Y:S02]  /*0b70*/  LOP3.LUT R163, R122.reuse, 0x40, RZ, 0xfc, !PT ;  /* 0x000000407aa37812 */ /* 0x040fe400078efcff */
[----:B------:R-:W-:Y:S02]  /*0b80*/  CS2R R10, SRZ ;  /* 0x00000000000a7805 */ /* 0x000fe4000001ff00 */
[C---:B------:R-:W-:Y:S02]  /*0b90*/  LOP3.LUT R162, R122.reuse, 0x60, RZ, 0xfc, !PT ;  /* 0x000000607aa27812 */ /* 0x040fe400078efcff */
[----:B------:R-:W-:Y:S02]  /*0ba0*/  CS2R R12, SRZ ;  /* 0x00000000000c7805 */ /* 0x000fe4000001ff00 */
[----:B------:R-:W-:-:S02]  /*0bb0*/  LOP3.LUT R161, R122, 0x80, RZ, 0xfc, !PT ;  /* 0x000000807aa17812 */ /* 0x000fc400078efcff */
[----:B------:R-:W-:Y:S02]  /*0bc0*/  CS2R R14, SRZ ;  /* 0x00000000000e7805 */ /* 0x000fe4000001ff00 */
[C---:B------:R-:W-:Y:S02]  /*0bd0*/  LOP3.LUT R160, R122.reuse, 0xa0, RZ, 0xfc, !PT ;  /* 0x000000a07aa07812 */ /* 0x040fe400078efcff */
[C---:B------:R-:W-:Y:S02]  /*0be0*/  LEA.HI.X R3, R122.reuse, UR37, R123, 0x2, P3 ;  /* 0x000000257a037c11 */ /* 0x040fe400098f147b */
[C---:B------:R-:W-:Y:S02]  /*0bf0*/  LOP3.LUT R159, R122.reuse, 0xc0, RZ, 0xfc, !PT ;  /* 0x000000c07a9f7812 */ /* 0x040fe400078efcff */
[C---:B------:R-:W-:Y:S02]  /*0c00*/  LOP3.LUT R158, R122.reuse, 0xe0, RZ, 0xfc, !PT ;  /* 0x000000e07a9e7812 */ /* 0x040fe400078efcff */
[----:B------:R-:W-:-:S02]  /*0c10*/  LOP3.LUT R157, R122, 0x100, RZ, 0xfc, !PT ;  /* 0x000001007a9d7812 */ /* 0x000fc400078efcff */
[----:B0-----:R-:W-:Y:S02]  /*0c20*/  R2UR UR12, R0 ;  /* 0x00000000000c72ca */ /* 0x001fe400000e0000 */
[C---:B------:R-:W-:Y:S02]  /*0c30*/  LOP3.LUT R156, R122.reuse, 0x120, RZ, 0xfc, !PT ;  /* 0x000001207a9c7812 */ /* 0x040fe400078efcff */
[C---:B------:R-:W-:Y:S02]  /*0c40*/  LOP3.LUT R155, R122.reuse, 0x140, RZ, 0xfc, !PT ;  /* 0x000001407a9b7812 */ /* 0x040fe400078efcff */
[----:B------:R-:W-:-:S07]  /*0c50*/  LOP3.LUT R154, R122, 0x160, RZ, 0xfc, !PT ;  /* 0x000001607a9a7812 */ /* 0x000fce00078efcff */
[----:B------:R-:W-:-:S04]  /*0c60*/  UIADD3 UR12, -UR6, UR12, URZ ;  /* 0x0000000c060c7290 */ /* 0x000fc8000fffe13f */
[----:B------:R-:W-:-:S04]  /*0c70*/  ULEA UR42, UR12, 0xfffffc00, 0xa ;  /* 0xfffffc000c2a7891 */ /* 0x000fc8000f8e503f */
[----:B------:R-:W-:-:S06]  /*0c80*/  UIADD3 UR10, -UR42, UR10, URZ ;  /* 0x0000000a2a0a7290 */ /* 0x000fcc000fffe13f */
        /* <DEDUP_REMOVED lines=22> */
[----:B------:R-:W-:Y:S02]  /*0df0*/  HFMA2.MMA R17, -RZ, RZ, 0, 0 ;  /* 0x00000000ff117435 */ /* 0x000fe400000001ff */
[----:B------:R-:W5:Y:S01]  /*0e00*/  @!P2 LDG.E R10, desc[UR16][R2.64+0x380] ;  /* 0x00038010020aa981 */ /* 0x000f62000c1e1900 */
[----:B------:R-:W-:-:S03]  /*0e10*/  ISETP.GE.AND P2, PT, R166, UR10, PT ;  /* 0x0000000aa6007c0c */ /* 0x000fc6000bf46270 */
[----:B------:R-:W5:Y:S01]  /*0e20*/  @!P1 LDG.E R13, desc[UR16][R2.64+0x400] ;  /* 0x00040010020d9981 */ /* 0x000f62000c1e1900 */
[----:B------:R-:W-:Y:S02]  /*0e30*/  ISETP.GE.AND P1, PT, R165, UR10, PT ;  /* 0x0000000aa5007c0c */ /* 0x000fe4000bf26270 */
[----:B------:R-:W-:Y:S01]  /*0e40*/  CS2R R18, SRZ ;  /* 0x0000000000127805 */ /* 0x000fe2000001ff00 */
[----:B------:R-:W-:Y:S01]  /*0e50*/  IMAD.MOV.U32 R20, RZ, RZ, RZ ;  /* 0x000000ffff147224 */ /* 0x000fe200078e00ff */
[----:B------:R-:W5:Y:S04]  /*0e60*/  @!P0 LDG.E R12, desc[UR16][R2.64+0x480] ;  /* 0x00048010020c8981 */ /* 0x000f68000c1e1900 */
[----:B------:R-:W5:Y:S04]  /*0e70*/  @!P4 LDG.E R15, desc[UR16][R2.64+0x500] ;  /* 0x00050010020fc981 */ /* 0x000f68000c1e1900 */
[----:B------:R-:W5:Y:S04]  /*0e80*/  @!P6 LDG.E R14, desc[UR16][R2.64+0x580] ;  /* 0x00058010020ee981 */ /* 0x000f68000c1e1900 */
[----:B------:R-:W5:Y:S04]  /*0e90*/  @!P5 LDG.E R17, desc[UR16][R2.64+0x600] ;  /* 0x000600100211d981 */ /* 0x000f68000c1e1900 */
[----:B------:R-:W5:Y:S04]  /*0ea0*/  @!P3 LDG.E R18, desc[UR16][R2.64+0x680] ;  /* 0x000680100212b981 */ /* 0x000f68000c1e1900 */
[----:B------:R-:W5:Y:S04]  /*0eb0*/  @!P2 LDG.E R19, desc[UR16][R2.64+0x700] ;  /* 0x000700100213a981 */ /* 0x000f68000c1e1900 */
[----:B------:R0:W5:Y:S01]  /*0ec0*/  @!P1 LDG.E R20, desc[UR16][R2.64+0x780] ;  /* 0x0007801002149981 */ /* 0x000162000c1e1900 */
[----:B------:R-:W-:Y:S01]  /*0ed0*/  SHF.L.U32 R153, R177, 0x4, RZ ;  /* 0x00000004b1997819 */ /* 0x000fe200000006ff */
[----:B------:R-:W-:Y:S01]  /*0ee0*/  HFMA2.MMA R50, -RZ, RZ, 0, 0 ;  /* 0x00000000ff327435 */ /* 0x000fe200000001ff */
[----:B------:R-:W-:-:S02]  /*0ef0*/  ISETP.GE.AND P2, PT, R163, UR10, PT ;  /* 0x0000000aa3007c0c */ /* 0x000fc4000bf46270 */
[----:B------:R-:W-:Y:S02]  /*0f00*/  LOP3.LUT R52, R153, 0xfffffe00, RZ, 0xc0, !PT ;  /* 0xfffffe0099347812 */ /* 0x000fe400078ec0ff */
[----:B------:R-:W-:Y:S02]  /*0f10*/  ISETP.GE.AND P3, PT, R162, UR10, PT ;  /* 0x0000000aa2007c0c */ /* 0x000fe4000bf66270 */
[----:B------:R-:W-:Y:S02]  /*0f20*/  IADD3 R21, R52, R175, RZ ;  /* 0x000000af34157210 */ /* 0x000fe40007ffe0ff */
[----:B0-----:R-:W-:Y:S01]  /*0f30*/  LEA R3, R175, R52, 0x4 ;  /* 0x00000034af037211 */ /* 0x001fe200078e20ff */
[----:B------:R-:W-:Y:S01]  /*0f40*/  HFMA2.MMA R52, -RZ, RZ, 0, 0 ;  /* 0x00000000ff347435 */ /* 0x000fe200000001ff */
[C---:B------:R-:W-:Y:S01]  /*0f50*/  IADD3 R22, R21.reuse, 0x20, RZ ;  /* 0x0000002015167810 */ /* 0x040fe20007ffe0ff */
[C---:B------:R-:W-:Y:S01]  /*0f60*/  VIADD R2, R21.reuse, 0xe0 ;  /* 0x000000e015027836 */ /* 0x040fe20000000000 */
[----:B------:R-:W-:-:S02]  /*0f70*/  IADD3 R24, R21, 0x40, RZ ;  /* 0x0000004015187810 */ /* 0x000fc40007ffe0ff */
[C---:B------:R-:W-:Y:S02]  /*0f80*/  IADD3 R26, R21.reuse, 0x60, RZ ;  /* 0x00000060151a7810 */ /* 0x040fe40007ffe0ff */
[CC--:B------:R-:W-:Y:S02]  /*0f90*/  LEA.HI.SX32 R152, R21.reuse, R21.reuse, 0x1b ;  /* 0x0000001515987211 */ /* 0x0c0fe400078fdaff */
[C---:B------:R-:W-:Y:S02]  /*0fa0*/  IADD3 R28, R21.reuse, 0x80, RZ ;  /* 0x00000080151c7810 */ /* 0x040fe40007ffe0ff */
[C---:B------:R-:W-:Y:S02]  /*0fb0*/  IADD3 R30, R21.reuse, 0xa0, RZ ;  /* 0x000000a0151e7810 */ /* 0x040fe40007ffe0ff */
[----:B------:R-:W-:Y:S02]  /*0fc0*/  LEA.HI.SX32 R22, R22, R21, 0x1b ;  /* 0x0000001516167211 */ /* 0x000fe400078fdaff */
[----:B------:R-:W-:-:S02]  /*0fd0*/  IADD3 R32, R21, 0xc0, RZ ;  /* 0x000000c015207810 */ /* 0x000fc40007ffe0ff */
[-C--:B------:R-:W-:Y:S02]  /*0fe0*/  LEA.HI.SX32 R24, R24, R21.reuse, 0x1b ;  /* 0x0000001518187211 */ /* 0x080fe400078fdaff */
[-C--:B------:R-:W-:Y:S02]  /*0ff0*/  LEA.HI.SX32 R26, R26, R21.reuse, 0x1b ;  /* 0x000000151a1a7211 */ /* 0x080fe400078fdaff */
[C---:B------:R-:W-:Y:S02]  /*1000*/  IADD3 R34, R21.reuse, 0x100, RZ ;  /* 0x0000010015227810 */ /* 0x040fe40007ffe0ff */
        /* <DEDUP_REMOVED lines=17> */
[----:B------:R-:W-:Y:S01]  /*1120*/  VIADD R30, R3, 0xc ;  /* 0x0000000c031e7836 */ /* 0x000fe20000000000 */
        /* <DEDUP_REMOVED lines=16> */
[----:B------:R-:W-:Y:S01]  /*1230*/  LEA R138, R46, UR7, 0x2 ;  /* 0x000000072e8a7c11 */ /* 0x000fe2000f8e10ff */
[----:B------:R-:W-:Y:S01]  /*1240*/  IMAD.MOV.U32 R46, RZ, RZ, RZ ;  /* 0x000000ffff2e7224 */ /* 0x000fe200078e00ff */
[----:B------:R-:W-:Y:S01]  /*1250*/  LEA R135, R48, UR7, 0x2 ;  /* 0x0000000730877c11 */ /* 0x000fe2000f8e10ff */
[----:B------:R-:W-:Y:S01]  /*1260*/  HFMA2.MMA R48, -RZ, RZ, 0, 0 ;  /* 0x00000000ff307435 */ /* 0x000fe200000001ff */
[C---:B------:R-:W-:Y:S02]  /*1270*/  IADD3 R22, R3.reuse, 0x8, RZ ;  /* 0x0000000803167810 */ /* 0x040fe40007ffe0ff */
[C---:B------:R-:W-:Y:S02]  /*1280*/  IADD3 R24, R3.reuse, 0x9, RZ ;  /* 0x0000000903187810 */ /* 0x040fe40007ffe0ff */
[C---:B------:R-:W-:Y:S02]  /*1290*/  IADD3 R26, R3.reuse, 0xa, RZ ;  /* 0x0000000a031a7810 */ /* 0x040fe40007ffe0ff */
[----:B------:R-:W-:-:S02]  /*12a0*/  IADD3 R28, R3, 0xb, RZ ;  /* 0x0000000b031c7810 */ /* 0x000fc40007ffe0ff */
[C---:B------:R-:W-:Y:S02]  /*12b0*/  IADD3 R32, R3.reuse, 0xd, RZ ;  /* 0x0000000d03207810 */ /* 0x040fe40007ffe0ff */
[C---:B------:R-:W-:Y:S02]  /*12c0*/  IADD3 R34, R3.reuse, 0xe, RZ ;  /* 0x0000000e03227810 */ /* 0x040fe40007ffe0ff */
[----:B------:R-:W-:Y:S02]  /*12d0*/  IADD3 R36, R3, 0xf, RZ ;  /* 0x0000000f03247810 */ /* 0x000fe40007ffe0ff */
        /* <DEDUP_REMOVED lines=18> */
[----:B------:R-:W-:Y:S02]  /*1400*/  MOV R38, RZ ;  /* 0x000000ff00267202 */ /* 0x000fe40000000f00 */
[----:B------:R-:W-:Y:S02]  /*1410*/  MOV R44, RZ ;  /* 0x000000ff002c7202 */ /* 0x000fe40000000f00 */
[----:B------:R-:W-:-:S02]  /*1420*/  LEA R2, P1, R122, UR40, 0x2 ;  /* 0x000000287a027c11 */ /* 0x000fc4000f8210ff */
[----:B------:R-:W-:Y:S02]  /*1430*/  ISETP.GE.AND P4, PT, R159, UR10, PT ;  /* 0x0000000a9f007c0c */ /* 0x000fe4000bf86270 */
[----:B------:R-:W-:Y:S02]  /*1440*/  ISETP.GE.AND P5, PT, R161, UR10, PT ;  /* 0x0000000aa1007c0c */ /* 0x000fe4000bfa6270 */
[----:B------:R-:W-:Y:S02]  /*1450*/  ISETP.GE.AND P6, PT, R160, UR10, PT ;  /* 0x0000000aa0007c0c */ /* 0x000fe4000bfc6270 */
[----:B------:R-:W-:Y:S02]  /*1460*/  MOV R40, RZ ;  /* 0x000000ff00287202 */ /* 0x000fe40000000f00 */
[----:B------:R-:W-:Y:S02]  /*1470*/  MOV R42, RZ ;  /* 0x000000ff002a7202 */ /* 0x000fe40000000f00 */
[----:B------:R-:W-:Y:S01]  /*1480*/  MOV R21, RZ ;  /* 0x000000ff00157202 */ /* 0x000fe20000000f00 */
[----:B--2---:R-:W-:Y:S04]  /*1490*/  STS [R152], R5 ;  /* 0x0000000598007388 */ /* 0x004fe80000000800 */
[----:B---3--:R0:W-:Y:S04]  /*14a0*/  STS [R151+0x80], R4 ;  /* 0x0000800497007388 */ /* 0x0081e80000000800 */
[----:B----4-:R1:W-:Y:S04]  /*14b0*/  STS [R150+0x100], R7 ;  /* 0x0001000796007388 */ /* 0x0103e80000000800 */
[----:B-----5:R2:W-:Y:S01]  /*14c0*/  STS [R149+0x180], R6 ;  /* 0x0001800695007388 */ /* 0x0205e20000000800 */
[----:B0-----:R-:W-:-:S03]  /*14d0*/  LEA R4, P0, R122, UR38, 0x2 ;  /* 0x000000267a047c11 */ /* 0x001fc6000f8010ff */
[----:B------:R0:W-:Y:S01]  /*14e0*/  STS [R148+0x200], R9 ;  /* 0x0002000994007388 */ /* 0x0001e20000000800 */
[----:B------:R-:W-:Y:S01]  /*14f0*/  LEA.HI.X R5, R122, UR39, R123, 0x2, P0 ;  /* 0x000000277a057c11 */ /* 0x000fe200080f147b */
[----:B-1----:R-:W-:Y:S02]  /*1500*/  IMAD.MOV.U32 R7, RZ, RZ, RZ ;  /* 0x000000ffff077224 */ /* 0x002fe400078e00ff */
[----:B------:R1:W-:Y:S01]  /*1510*/  STS [R147+0x280], R8 ;  /* 0x0002800893007388 */ /* 0x0003e20000000800 */
[----:B------:R-:W-:Y:S02]  /*1520*/  ISETP.GE.AND P0, PT, R164, UR10, PT ;  /* 0x0000000aa4007c0c */ /* 0x000fe4000bf06270 */
[C---:B--2---:R-:W-:Y:S01]  /*1530*/  IADD3 R6, R3.reuse, 0x1, RZ ;  /* 0x0000000103067810 */ /* 0x044fe20007ffe0ff */
[----:B------:R2:W-:Y:S01]  /*1540*/  STS [R146+0x300], R11 ;  /* 0x0003000b92007388 */ /* 0x0005e20000000800 */
[----:B0-----:R-:W-:Y:S02]  /*1550*/  HFMA2.MMA R9, -RZ, RZ, 0, 0 ;  /* 0x00000000ff097435 */ /* 0x001fe400000001ff */
[----:B------:R-:W-:Y:S01]  /*1560*/  LEA.HI.SX32 R6, R6, R3, 0x1b ;  /* 0x0000000306067211 */ /* 0x000fe200078fdaff */
[----:B------:R0:W-:Y:S01]  /*1570*/  STS [R145+0x380], R10 ;  /* 0x0003800a91007388 */ /* 0x0001e20000000800 */
[----:B-1----:R-:W-:-:S03]  /*1580*/  IADD3 R8, R3, 0x2, RZ ;  /* 0x0000000203087810 */ /* 0x002fc60007ffe0ff */
[----:B------:R1:W-:Y:S01]  /*1590*/  STS [R144+0x400], R13 ;  /* 0x0004000d90007388 */ /* 0x0003e20000000800 */
[----:B------:R-:W-:Y:S01]  /*15a0*/  LEA R133, R6, UR7, 0x2 ;  /* 0x0000000706857c11 */ /* 0x000fe2000f8e10ff */
[----:B--2---:R-:W-:Y:S01]  /*15b0*/  HFMA2.MMA R11, -RZ, RZ, 0, 0 ;  /* 0x00000000ff0b7435 */ /* 0x004fe200000001ff */
[-C--:B------:R-:W-:Y:S01]  /*15c0*/  LEA.HI.SX32 R8, R8, R3.reuse, 0x1b ;  /* 0x0000000308087211 */ /* 0x080fe200078fdaff */
[----:B------:R2:W-:Y:S01]  /*15d0*/  STS [R143+0x480], R12 ;  /* 0x0004800c8f007388 */ /* 0x0005e20000000800 */
[----:B0-----:R-:W-:Y:S02]  /*15e0*/  VIADD R10, R3, 0x3 ;  /* 0x00000003030a7836 */ /* 0x001fe40000000000 */
[----:B------:R-:W-:Y:S01]  /*15f0*/  LEA R132, R8, UR7, 0x2 ;  /* 0x0000000708847c11 */ /* 0x000fe2000f8e10ff */
[----:B------:R0:W-:Y:S01]  /*1600*/  STS [R142+0x500], R15 ;  /* 0x0005000f8e007388 */ /* 0x0001e20000000800 */
[----:B-1----:R-:W-:Y:S01]  /*1610*/  HFMA2.MMA R13, -RZ, RZ, 0, 0 ;  /* 0x00000000ff0d7435 */ /* 0x002fe200000001ff */
[----:B------:R-:W-:-:S02]  /*1620*/  LEA.HI.SX32 R10, R10, R3, 0x1b ;  /* 0x000000030a0a7211 */ /* 0x000fc400078fdaff */
[----:B------:R1:W-:Y:S01]  /*1630*/  STS [R141+0x580], R14 ;  /* 0x0005800e8d007388 */ /* 0x0003e20000000800 */
[----:B--2---:R-:W-:-:S03]  /*1640*/  IADD3 R12, R3, 0x4, RZ ;  /* 0x00000004030c7810 */ /* 0x004fc60007ffe0ff */
[----:B------:R-:W-:Y:S01]  /*1650*/  STS [R140+0x600], R17 ;  /* 0x000600118c007388 */ /* 0x000fe20000000800 */
[----:B------:R-:W-:Y:S01]  /*1660*/  LEA R121, R10, UR7, 0x2 ;  /* 0x000000070a797c11 */ /* 0x000fe2000f8e10ff */
[----:B0-----:R-:W-:Y:S01]  /*1670*/  HFMA2.MMA R15, -RZ, RZ, 0, 0 ;  /* 0x00000000ff0f7435 */ /* 0x001fe200000001ff */
[----:B------:R-:W-:Y:S01]  /*1680*/  LEA.HI.SX32 R12, R12, R3, 0x1b ;  /* 0x000000030c0c7211 */ /* 0x000fe200078fdaff */
[----:B------:R0:W-:Y:S01]  /*1690*/  STS [R139+0x680], R18 ;  /* 0x000680128b007388 */ /* 0x0001e20000000800 */
[----:B-1----:R-:W-:-:S03]  /*16a0*/  IADD3 R14, R3, 0x5, RZ ;  /* 0x00000005030e7810 */ /* 0x002fc60007ffe0ff */
[----:B------:R-:W-:Y:S01]  /*16b0*/  STS [R138+0x700], R19 ;  /* 0x000700138a007388 */ /* 0x000fe20000000800 */
[----:B------:R-:W-:Y:S02]  /*16c0*/  LEA R120, R12, UR7, 0x2 ;  /* 0x000000070c787c11 */ /* 0x000fe4000f8e10ff */
[-C--:B------:R-:W-:Y:S01]  /*16d0*/  LEA.HI.SX32 R14, R14, R3.reuse, 0x1b ;  /* 0x000000030e0e7211 */ /* 0x080fe200078fdaff */
[----:B------:R1:W-:Y:S01]  /*16e0*/  STS [R135+0x780], R20 ;  /* 0x0007801487007388 */ /* 0x0003e20000000800 */
[----:B------:R-:W-:Y:S01]  /*16f0*/  NOP ;  /* 0x0000000000007918 */ /* 0x000fe20000000000 */
[C---:B0-----:R-:W-:Y:S02]  /*1700*/  IADD3 R18, R3.reuse, 0x6, RZ ;  /* 0x0000000603127810 */ /* 0x041fe40007ffe0ff */
[----:B------:R-:W-:Y:S01]  /*1710*/  LDS R108, [R134] ;  /* 0x00000000866c7984 */ /* 0x000fe20000000800 */
[----:B------:R-:W-:Y:S02]  /*1720*/  LEA R119, R14, UR7, 0x2 ;  /* 0x000000070e777c11 */ /* 0x000fe4000f8e10ff */
[----:B-1----:R-:W-:Y:S01]  /*1730*/  IADD3 R20, R3, 0x7, RZ ;  /* 0x0000000703147810 */ /* 0x002fe20007ffe0ff */
[----:B------:R-:W-:Y:S01]  /*1740*/  LDS R107, [R133+0x4] ;  /* 0x00000400856b7984 */ /* 0x000fe20000000800 */
[----:B------:R-:W-:-:S02]  /*1750*/  LEA.HI.SX32 R18, R18, R3, 0x1b ;  /* 0x0000000312127211 */ /* 0x000fc400078fdaff */
[----:B------:R-:W-:Y:S01]  /*1760*/  LEA.HI.SX32 R20, R20, R3, 0x1b ;  /* 0x0000000314147211 */ /* 0x000fe200078fdaff */
[----:B------:R-:W-:Y:S01]  /*1770*/  LDS R106, [R132+0x8] ;  /* 0x00000800846a7984 */ /* 0x000fe20000000800 */
[----:B------:R-:W-:Y:S02]  /*1780*/  LEA R118, R18, UR7, 0x2 ;  /* 0x0000000712767c11 */ /* 0x000fe4000f8e10ff */
[----:B------:R-:W-:Y:S01]  /*1790*/  LEA R117, R20, UR7, 0x2 ;  /* 0x0000000714757c11 */ /* 0x000fe2000f8e10ff */
[----:B------:R-:W-:Y:S01]  /*17a0*/  LDS R105, [R121+0xc] ;  /* 0x00000c0079697984 */ /* 0x000fe20000000800 */
[C---:B------:R-:W-:Y:S02]  /*17b0*/  LEA.HI.X R3, R122.reuse, UR41, R123, 0x2, P1 ;  /* 0x000000297a037c11 */ /* 0x040fe400088f147b */
[----:B------:R-:W-:Y:S01]  /*17c0*/  ISETP.GE.AND P1, PT, R122, UR10, PT ;  /* 0x0000000a7a007c0c */ /* 0x000fe2000bf26270 */
[----:B------:R-:W-:Y:S01]  /*17d0*/  LDS R104, [R120+0x10] ;  /* 0x0000100078687984 */ /* 0x000fe20000000800 */
[----:B------:R-:W-:-:S02]  /*17e0*/  MOV R17, RZ ;  /* 0x000000ff00117202 */ /* 0x000fc40000000f00 */
[----:B------:R-:W-:Y:S01]  /*17f0*/  MOV R19, RZ ;  /* 0x000000ff00137202 */ /* 0x000fe20000000f00 */
        /* <DEDUP_REMOVED lines=13> */
[----:B------:R-:W-:-:S03]  /*18d0*/  ISETP.GE.AND P0, PT, R158, UR10, PT ;  /* 0x0000000a9e007c0c */ /* 0x000fc6000bf06270 */
[----:B------:R-:W3:Y:S04]  /*18e0*/  @!P1 LDG.E R7, desc[UR16][R4.64] ;  /* 0x0000001004079981 */ /* 0x000ee8000c1e1900 */
[----:B------:R-:W4:Y:S04]  /*18f0*/  @!P2 LDG.E R9, desc[UR16][R4.64+0x100] ;  /* 0x000100100409a981 */ /* 0x000f28000c1e1900 */
[----:B------:R-:W5:Y:S04]  /*1900*/  @!P3 LDG.E R40, desc[UR16][R4.64+0x180] ;  /* 0x000180100428b981 */ /* 0x000f68000c1e1900 */
        /* <DEDUP_REMOVED lines=24> */
[----:B0-----:R-:W-:Y:S02]  /*1a90*/  CS2R R4, SRZ ;  /* 0x0000000000047805 */ /* 0x001fe4000001ff00 */
[----:B------:R-:W-:Y:S01]  /*1aa0*/  MOV R20, RZ ;  /* 0x000000ff00147202 */ /* 0x000fe20000000f00 */
[----:B---3--:R0:W-:Y:S04]  /*1ab0*/  STS [R152], R7 ;  /* 0x0000000798007388 */ /* 0x0081e80000000800 */
        /* <DEDUP_REMOVED lines=25> */
[----:B------:R-:W5:Y:S04]  /*1c50*/  LDS R83, [R115+0x24] ;  /* 0x0000240073537984 */ /* 0x000f680000000800 */
[----:B------:R-:W5:Y:S04]  /*1c60*/  LDS R82, [R114+0x28] ;  /* 0x0000280072527984 */ /* 0x000f680000000800 */
[----:B------:R-:W5:Y:S04]  /*1c70*/  LDS R81, [R113+0x2c] ;  /* 0x00002c0071517984 */ /* 0x000f680000000800 */
[----:B------:R-:W5:Y:S04]  /*1c80*/  LDS R80, [R112+0x30] ;  /* 0x0000300070507984 */ /* 0x000f680000000800 */
[----:B------:R-:W5:Y:S04]  /*1c90*/  LDS R79, [R111+0x34] ;  /* 0x000034006f4f7984 */ /* 0x000f680000000800 */
[----:B------:R-:W5:Y:S04]  /*1ca0*/  LDS R78, [R110+0x38] ;  /* 0x000038006e4e7984 */ /* 0x000f680000000800 */
[----:B------:R-:W5:Y:S01]  /*1cb0*/  LDS R77, [R109+0x3c] ;  /* 0x00003c006d4d7984 */ /* 0x000f620000000800 */
[----:B------:R-:W-:Y:S01]  /*1cc0*/  BAR.SYNC.DEFER_BLOCKING 0x0 ;  /* 0x0000000000007b1d */ /* 0x000fe20000010000 */
[----:B0-----:R-:W-:-:S02]  /*1cd0*/  CS2R R6, SRZ ;  /* 0x0000000000067805 */ /* 0x001fc4000001ff00 */
[----:B-1----:R-:W-:-:S03]  /*1ce0*/  CS2R R8, SRZ ;  /* 0x0000000000087805 */ /* 0x002fc6000001ff00 */
[----:B------:R-:W5:Y:S01]  /*1cf0*/  @!P0 LDG.E R5, desc[UR16][R2.64] ;  /* 0x0000001002058981 */ /* 0x000f62000c1e1900 */
[----:B------:R-:W-:-:S03]  /*1d00*/  ISETP.GE.AND P0, PT, R164, UR10, PT ;  /* 0x0000000aa4007c0c */ /* 0x000fc6000bf06270 */
[----:B------:R-:W5:Y:S01]  /*1d10*/  @!P1 LDG.E R7, desc[UR16][R2.64+0x100] ;  /* 0x0001001002079981 */ /* 0x000f62000c1e1900 */
[----:B------:R-:W-:Y:S02]  /*1d20*/  ISETP.GE.AND P1, PT, R161, UR10, PT ;  /* 0x0000000aa1007c0c */ /* 0x000fe4000bf26270 */
[----:B--2---:R-:W-:Y:S01]  /*1d30*/  MOV R11, RZ ;  /* 0x000000ff000b7202 */ /* 0x004fe20000000f00 */
[----:B---3--:R-:W-:Y:S01]  /*1d40*/  HFMA2.MMA R13, -RZ, RZ, 0, 0 ;  /* 0x00000000ff0d7435 */ /* 0x008fe200000001ff */
[----:B----4-:R-:W-:Y:S01]  /*1d50*/  CS2R R14, SRZ ;  /* 0x00000000000e7805 */ /* 0x010fe2000001ff00 */
[----:B-----5:R-:W-:Y:S01]  /*1d60*/  IMAD.MOV.U32 R17, RZ, RZ, RZ ;  /* 0x000000ffff117224 */ /* 0x020fe200078e00ff */
[----:B------:R-:W-:Y:S01]  /*1d70*/  CS2R R18, SRZ ;  /* 0x0000000000127805 */ /* 0x000fe2000001ff00 */
[----:B------:R-:W2:Y:S04]  /*1d80*/  @!P6 LDG.E R20, desc[UR16][R2.64+0x780] ;  /* 0x000780100214e981 */ /* 0x000ea8000c1e1900 */
[----:B------:R-:W3:Y:S01]  /*1d90*/  @!P0 LDG.E R4, desc[UR16][R2.64+0x80] ;  /* 0x0000801002048981 */ /* 0x000ee2000c1e1900 */
[----:B------:R-:W-:-:S03]  /*1da0*/  ISETP.GE.AND P0, PT, R162, UR10, PT ;  /* 0x0000000aa2007c0c */ /* 0x000fc6000bf06270 */
[----:B------:R-:W4:Y:S01]  /*1db0*/  @!P1 LDG.E R9, desc[UR16][R2.64+0x200] ;  /* 0x0002001002099981 */ /* 0x000f22000c1e1900 */
[----:B------:R-:W-:-:S03]  /*1dc0*/  ISETP.GE.AND P1, PT, R159, UR10, PT ;  /* 0x0000000a9f007c0c */ /* 0x000fc6000bf26270 */
[----:B------:R-:W5:Y:S04]  /*1dd0*/  @!P2 LDG.E R14, desc[UR16][R2.64+0x580] ;  /* 0x00058010020ea981 */ /* 0x000f68000c1e1900 */
[----:B------:R-:W2:Y:S04]  /*1de0*/  @!P3 LDG.E R17, desc[UR16][R2.64+0x600] ;  /* 0x000600100211b981 */ /* 0x000ea8000c1e1900 */
[----:B------:R-:W4:Y:S01]  /*1df0*/  @!P0 LDG.E R6, desc[UR16][R2.64+0x180] ;  /* 0x0001801002068981 */ /* 0x000f22000c1e1900 */
[----:B------:R-:W-:-:S03]  /*1e00*/  ISETP.GE.AND P0, PT, R160, UR10, PT ;  /* 0x0000000aa0007c0c */ /* 0x000fc6000bf06270 */
[----:B------:R-:W5:Y:S01]  /*1e10*/  @!P1 LDG.E R11, desc[UR16][R2.64+0x300] ;  /* 0x00030010020b9981 */ /* 0x000f62000c1e1900 */
[----:B------:R-:W-:-:S03]  /*1e20*/  ISETP.GE.AND P1, PT, R157, UR10, PT ;  /* 0x0000000a9d007c0c */ /* 0x000fc6000bf26270 */
[----:B------:R-:W2:Y:S04]  /*1e30*/  @!P4 LDG.E R18, desc[UR16][R2.64+0x680] ;  /* 0x000680100212c981 */ /* 0x000ea8000c1e1900 */
[----:B------:R-:W2:Y:S04]  /*1e40*/  @!P5 LDG.E R19, desc[UR16][R2.64+0x700] ;  /* 0x000700100213d981 */ /* 0x000ea8000c1e1900 */
[----:B------:R-:W5:Y:S01]  /*1e50*/  @!P0 LDG.E R8, desc[UR16][R2.64+0x280] ;  /* 0x0002801002088981 */ /* 0x000f62000c1e1900 */
[----:B------:R-:W-:-:S03]  /*1e60*/  ISETP.GE.AND P0, PT, R158, UR10, PT ;  /* 0x0000000a9e007c0c */ /* 0x000fc6000bf06270 */
[----:B------:R-:W2:Y:S01]  /*1e70*/  @!P1 LDG.E R13, desc[UR16][R2.64+0x400] ;  /* 0x00040010020d9981 */ /* 0x000ea2000c1e1900 */
[----:B------:R-:W-:Y:S02]  /*1e80*/  ISETP.NE.AND P1, PT, R10, RZ, PT ;  /* 0x000000ff0a00720c */ /* 0x000fe40003f25270 */
[----:B------:R-:W-:-:S07]  /*1e90*/  MOV R10, RZ ;  /* 0x000000ff000a7202 */ /* 0x000fce0000000f00 */
[----:B------:R-:W2:Y:S01]  /*1ea0*/  @!P0 LDG.E R10, desc[UR16][R2.64+0x380] ;  /* 0x00038010020a8981 */ /* 0x000ea2000c1e1900 */
[----:B------:R-:W-:Y:S01]  /*1eb0*/  ISETP.NE.AND P0, PT, R12, RZ, PT ;  /* 0x000000ff0c00720c */ /* 0x000fe20003f05270 */
[----:B------:R-:W-:Y:S02]  /*1ec0*/  HFMA2.MMA R12, -RZ, RZ, 0, 0 ;  /* 0x00000000ff0c7435 */ /* 0x000fe400000001ff */
[----:B------:R-:W2:Y:S10]  /*1ed0*/  @!P1 LDG.E R15, desc[UR16][R2.64+0x500] ;  /* 0x00050010020f9981 */ /* 0x000eb4000c1e1900 */
[----:B------:R0:W2:Y:S01]  /*1ee0*/  @!P0 LDG.E R12, desc[UR16][R2.64+0x480] ;  /* 0x00048010020c8981 */ /* 0x0000a2000c1e1900 */
        /* <DEDUP_REMOVED lines=16> */
[----:B------:R-:W-:Y:S04]  /*1ff0*/  STS [R152], R5 ;  /* 0x0000000598007388 */ /* 0x000fe80000000800 */
[----:B---3--:R1:W-:Y:S04]  /*2000*/  STS [R151+0x80], R4 ;  /* 0x0000800497007388 */ /* 0x0083e80000000800 */
[----:B------:R3:W-:Y:S01]  /*2010*/  STS [R150+0x100], R7 ;  /* 0x0001000796007388 */ /* 0x0007e20000000800 */
[----:B-1----:R-:W1:Y:S03]  /*2020*/  LDC.64 R4, c[0x0][0x2a0] ;  /* 0x0000a800ff047b82 */ /* 0x002e660000000a00 */
[----:B----4-:R3:W-:Y:S04]  /*2030*/  STS [R149+0x180], R6 ;  /* 0x0001800695007388 */ /* 0x0107e80000000800 */
[----:B------:R3:W-:Y:S04]  /*2040*/  STS [R148+0x200], R9 ;  /* 0x0002000994007388 */ /* 0x0007e80000000800 */
[----:B-----5:R3:W-:Y:S04]  /*2050*/  STS [R147+0x280], R8 ;  /* 0x0002800893007388 */ /* 0x0207e80000000800 */
[----:B------:R3:W-:Y:S04]  /*2060*/  STS [R146+0x300], R11 ;  /* 0x0003000b92007388 */ /* 0x0007e80000000800 */
        /* <DEDUP_REMOVED lines=12> */
[----:B---3--:R-:W-:Y:S02]  /*2130*/  MOV R9, 0x3e800000 ;  /* 0x3e80000000097802 */ /* 0x008fe40000000f00 */
        /* <DEDUP_REMOVED lines=29> */
.L_x_5024:
[----:B------:R-:W-:Y:S05]  /*2310*/  BSYNC B0 ;  /* 0x0000000000007941 */ /* 0x000fea0003800000 */
.L_x_5023:
[----:B------:R-:W-:Y:S01]  /*2320*/  BSSY B0, `(.L_x_5025) ;  /* 0x0000023000007945 */ /* 0x000fe20003800000 */
[----:B------:R-:W-:Y:S01]  /*2330*/  FSETP.GTU.FTZ.AND P5, PT, R86, 20, PT ;  /* 0x41a000005600780b */ /* 0x000fe20003fbc000 */
[----:B------:R-:W-:Y:S02]  /*2340*/  FADD.FTZ R85, R85, UR5 ;  /* 0x0000000555557e21 */ /* 0x000fe40008010000 */
[----:B------:R-:W-:Y:S10]  /*2350*/  @P4 BRA `(.L_x_5026) ;  /* 0x00000000007c4947 */ /* 0x000ff40003800000 */
[----:B------:R-:W-:Y:S01]  /*2360*/  FMUL.FTZ R91, R91, 1.4426950216293334961 ;  /* 0x3fb8aa3b5b5b7820 */ /* 0x000fe20000410000 */
[----:B---3--:R-:W-:Y:S01]  /*2370*/  HFMA2.MMA R11, -RZ, RZ, 1.625, 0 ;  /* 0x3e800000ff0b7435 */ /* 0x008fe200000001ff */
        /* <DEDUP_REMOVED lines=29> */
.L_x_5026:
[----:B------:R-:W-:Y:S05]  /*2550*/  BSYNC B0 ;  /* 0x0000000000007941 */ /* 0x000fea0003800000 */
.L_x_5025:
[----:B------:R-:W-:Y:S01]  /*2560*/  BSSY B0, `(.L_x_5027) ;  /* 0x0000023000007945 */ /* 0x000fe20003800000 */
[----:B------:R-:W-:Y:S01]  /*2570*/  FSETP.GTU.FTZ.AND P4, PT, R85, 20, PT ;  /* 0x41a000005500780b */ /* 0x000fe20003f9c000 */
[----:B------:R-:W-:Y:S02]  /*2580*/  FADD.FTZ R84, R84, UR5 ;  /* 0x0000000554547e21 */ /* 0x000fe40008010000 */
[----:B------:R-:W-:Y:S10]  /*2590*/  @P3 BRA `(.L_x_5028) ;  /* 0x00000000007c3947 */ /* 0x000ff40003800000 */
[----:B------:R-:W-:Y:S01]  /*25a0*/  FMUL.FTZ R90, R90, 1.4426950216293334961 ;  /* 0x3fb8aa3b5a5a7820 */ /* 0x000fe20000410000 */
[----:B---3--:R-:W-:Y:S01]  /*25b0*/  MOV R11, 0x3e800000 ;  /* 0x3e800000000b7802 */ /* 0x008fe20000000f00 */
        /* <DEDUP_REMOVED lines=29> */
.L_x_5028:
[----:B------:R-:W-:Y:S05]  /*2790*/  BSYNC B0 ;  /* 0x0000000000007941 */ /* 0x000fea0003800000 */
.L_x_5027:
[----:B------:R-:W-:Y:S01]  /*27a0*/  BSSY B0, `(.L_x_5029) ;  /* 0x0000023000007945 */ /* 0x000fe20003800000 */
[----:B------:R-:W-:Y:S01]  /*27b0*/  FSETP.GTU.FTZ.AND P3, PT, R84, 20, PT ;  /* 0x41a000005400780b */ /* 0x000fe20003f7c000 */
[----:B------:R-:W-:Y:S02]  /*27c0*/  FADD.FTZ R83, R83, UR5 ;  /* 0x0000000553537e21 */ /* 0x000fe40008010000 */
[----:B------:R-:W-:Y:S10]  /*27d0*/  @P2 BRA `(.L_x_5030) ;  /* 0x00000000007c2947 */ /* 0x000ff40003800000 */
[----:B------:R-:W-:Y:S01]  /*27e0*/  FMUL.FTZ R89, R89, 1.4426950216293334961 ;  /* 0x3fb8aa3b59597820 */ /* 0x000fe20000410000 */
[----:B---3--:R-:W-:Y:S01]  /*27f0*/  MOV R11, 0x3e800000 ;  /* 0x3e800000000b7802 */ /* 0x008fe20000000f00 */
        /* <DEDUP_REMOVED lines=29> */
.L_x_5030:
[----:B------:R-:W-:Y:S05]  /*29d0*/  BSYNC B0 ;  /* 0x0000000000007941 */ /* 0x000fea0003800000 */
.L_x_5029:
[----:B------:R-:W-:Y:S01]  /*29e0*/  BSSY B0, `(.L_x_5031) ;  /* 0x0000023000007945 */ /* 0x000fe20003800000 */
[----:B------:R-:W-:Y:S01]  /*29f0*/  FSETP.GTU.FTZ.AND P2, PT, R83, 20, PT ;  /* 0x41a000005300780b */ /* 0x000fe20003f5c000 */
[----:B------:R-:W-:Y:S02]  /*2a00*/  FADD.FTZ R82, R82, UR5 ;  /* 0x0000000552527e21 */ /* 0x000fe40008010000 */
[----:B------:R-:W-:Y:S10]  /*2a10*/  @P1 BRA `(.L_x_5032) ;  /* 0x00000000007c1947 */ /* 0x000ff40003800000 */
[----:B------:R-:W-:Y:S01]  /*2a20*/  FMUL.FTZ R88, R88, 1.4426950216293334961 ;  /* 0x3fb8aa3b58587820 */ /* 0x000fe20000410000 */
[----:B---3--:R-:W-:Y:S01]  /*2a30*/  HFMA2.MMA R11, -RZ, RZ, 1.625, 0 ;  /* 0x3e800000ff0b7435 */ /* 0x008fe200000001ff */
        /* <DEDUP_REMOVED lines=29> */
.L_x_5032:
[----:B------:R-:W-:Y:S05]  /*2c10*/  BSYNC B0 ;  /* 0x0000000000007941 */ /* 0x000fea0003800000 */
.L_x_5031:
        /* <DEDUP_REMOVED lines=35> */
.L_x_5034:
[----:B------:R-:W-:Y:S05]  /*2e50*/  BSYNC B0 ;  /* 0x0000000000007941 */ /* 0x000fea0003800000 */
.L_x_5033:
        /* <DEDUP_REMOVED lines=35> */
.L_x_5036:
[----:B------:R-:W-:Y:S05]  /*3090*/  BSYNC B0 ;  /* 0x0000000000007941 */ /* 0x000fea0003800000 */
.L_x_5035:
        /* <DEDUP_REMOVED lines=35> */
.L_x_5038:
[----:B------:R-:W-:Y:S05]  /*32d0*/  BSYNC B0 ;  /* 0x0000000000007941 */ /* 0x000fea0003800000 */
.L_x_5037:
        /* <DEDUP_REMOVED lines=35> */
.L_x_5040:
[----:B------:R-:W-:Y:S05]  /*3510*/  BSYNC B0 ;  /* 0x0000000000007941 */ /* 0x000fea0003800000 */
.L_x_5039:
        /* <DEDUP_REMOVED lines=35> */
.L_x_5042:
[----:B------:R-:W-:Y:S05]  /*3750*/  BSYNC B0 ;  /* 0x0000000000007941 */ /* 0x000fea0003800000 */
.L_x_5041:
[----:B------:R-:W-:Y:S01]  /*3760*/  USHF.R.S32.HI UR13, URZ, 0x1f, UR19 ;  /* 0x0000001f3f0d7899 */ /* 0x000fe20008011413 */
[----:B------:R-:W-:Y:S01]  /*3770*/  BSSY B0, `(.L_x_5043) ;  /* 0x0000022000007945 */ /* 0x000fe20003800000 */
[----:B------:R-:W-:-:S03]  /*3780*/  FSETP.GTU.FTZ.AND P2, PT, R77, 20, PT ;  /* 0x41a000004d00780b */ /* 0x000fc60003f5c000 */
        /* <DEDUP_REMOVED lines=32> */
.L_x_5044:
[----:B------:R-:W-:Y:S05]  /*3990*/  BSYNC B0 ;  /* 0x0000000000007941 */ /* 0x000fea0003800000 */
.L_x_5043:
[----:B------:R-:W-:Y:S04]  /*39a0*/  BSSY B0, `(.L_x_5045) ;  /* 0x0000021000007945 */ /* 0x000fe80003800000 */
[----:B------:R-:W-:Y:S05]  /*39b0*/  @P6 BRA `(.L_x_5046) ;  /* 0x00000000007c6947 */ /* 0x000fea0003800000 */
        /* <DEDUP_REMOVED lines=31> */
.L_x_5046:
[----:B------:R-:W-:Y:S05]  /*3bb0*/  BSYNC B0 ;  /* 0x0000000000007941 */ /* 0x000fea0003800000 */
.L_x_5045:
[----:B------:R-:W-:Y:S04]  /*3bc0*/  BSSY B0, `(.L_x_5047) ;  /* 0x0000021000007945 */ /* 0x000fe80003800000 */
[----:B------:R-:W-:Y:S05]  /*3bd0*/  @P5 BRA `(.L_x_5048) ;  /* 0x00000000007c5947 */ /* 0x000fea0003800000 */
        /* <DEDUP_REMOVED lines=31> */
.L_x_5048:
[----:B------:R-:W-:Y:S05]  /*3dd0*/  BSYNC B0 ;  /* 0x0000000000007941 */ /* 0x000fea0003800000 */
.L_x_5047:
[----:B------:R-:W-:Y:S04]  /*3de0*/  BSSY B0, `(.L_x_5049) ;  /* 0x0000021000007945 */ /* 0x000fe80003800000 */
[----:B------:R-:W-:Y:S05]  /*3df0*/  @P4 BRA `(.L_x_5050) ;  /* 0x00000000007c4947 */ /* 0x000fea0003800000 */
        /* <DEDUP_REMOVED lines=31> */
.L_x_5050:
[----:B------:R-:W-:Y:S05]  /*3ff0*/  BSYNC B0 ;  /* 0x0000000000007941 */ /* 0x000fea0003800000 */
.L_x_5049:
[----:B------:R-:W-:Y:S04]  /*4000*/  BSSY B0, `(.L_x_5051) ;  /* 0x0000021000007945 */ /* 0x000fe80003800000 */
[----:B------:R-:W-:Y:S05]  /*4010*/  @P3 BRA `(.L_x_5052) ;  /* 0x00000000007c3947 */ /* 0x000fea0003800000 */
        /* <DEDUP_REMOVED lines=31> */
.L_x_5052:
[----:B------:R-:W-:Y:S05]  /*4210*/  BSYNC B0 ;  /* 0x0000000000007941 */ /* 0x000fea0003800000 */
.L_x_5051:
        /* <DEDUP_REMOVED lines=33> */
.L_x_5054:
[----:B------:R-:W-:Y:S05]  /*4430*/  BSYNC B0 ;  /* 0x0000000000007941 */ /* 0x000fea0003800000 */
.L_x_5053:
[----:B------:R-:W-:Y:S01]  /*4440*/  USHF.R.S32.HI UR11, URZ, 0x1f, UR42 ;  /* 0x0000001f3f0b7899 */ /* 0x000fe2000801142a */
[----:B---3--:R-:W-:Y:S01]  /*4450*/  IMAD R6, R4, UR13, RZ ;  /* 0x0000000d04067c24 */ /* 0x008fe2000f8e02ff */
[----:B------:R-:W-:Y:S01]  /*4460*/  MOV R8, UR42 ;  /* 0x0000002a00087c02 */ /* 0x000fe20008000f00 */
[----:B------:R-:W-:Y:S01]  /*4470*/  ULDC.64 UR8, c[0x0][0x2a8] ;  /* 0x0000aa0000087ab9 */ /* 0x000fe20000000a00 */
[----:B------:R-:W-:Y:S01]  /*4480*/  IADD3 R76, -R0, UR6, RZ ;  /* 0x00000006004c7c10 */ /* 0x000fe2000fffe1ff */
[----:B------:R-:W-:Y:S01]  /*4490*/  IMAD R11, R5, UR19, R6 ;  /* 0x00000013050b7c24 */ /* 0x000fe2000f8e0206 */
[----:B------:R-:W-:Y:S01]  /*44a0*/  MOV R9, UR11 ;  /* 0x0000000b00097c02 */ /* 0x000fe20008000f00 */
[C---:B------:R-:W-:Y:S01]  /*44b0*/  IMAD.WIDE.U32 R6, R4.reuse, UR19, RZ ;  /* 0x0000001304067c25 */ /* 0x040fe2000f8e00ff */
[----:B------:R-:W-:Y:S01]  /*44c0*/  SHF.R.S32.HI R0, RZ, 0x1f, R180 ;  /* 0x0000001fff007819 */ /* 0x000fe200000114b4 */
[----:B------:R-:W-:Y:S01]  /*44d0*/  ULDC.64 UR14, c[0x0][0x2b8] ;  /* 0x0000ae00000e7ab9 */ /* 0x000fe20000000a00 */
[----:B------:R-:W-:Y:S01]  /*44e0*/  LDS R73, [R134] ;  /* 0x0000000086497984 */ /* 0x000fe20000000800 */
[----:B------:R-:W-:Y:S01]  /*44f0*/  @!P0 IMAD.WIDE.U32 R4, R4, UR19, R8 ;  /* 0x0000001304048c25 */ /* 0x000fe2000f8e0008 */
[----:B------:R-:W-:-:S02]  /*4500*/  IADD3 R7, R7, R11, RZ ;  /* 0x0000000b07077210 */ /* 0x000fc40007ffe0ff */
[----:B------:R-:W-:Y:S01]  /*4510*/  LDS R72, [R133+0x4] ;  /* 0x0000040085487984 */ /* 0x000fe20000000800 */
[----:B------:R-:W-:Y:S01]  /*4520*/  IMAD R8, R2, UR13, RZ ;  /* 0x0000000d02087c24 */ /* 0x000fe2000f8e02ff */
[----:B------:R-:W-:Y:S01]  /*4530*/  @!P0 IADD3 R5, R11, R5, RZ ;  /* 0x000000050b058210 */ /* 0x000fe20007ffe0ff */
[----:B------:R-:W-:Y:S01]  /*4540*/  IMAD R76, R76, -0x400, RZ ;  /* 0xfffffc004c4c7824 */ /* 0x000fe200078e02ff */
[----:B------:R-:W-:Y:S01]  /*4550*/  LDS R63, [R132+0x8] ;  /* 0x00000800843f7984 */ /* 0x000fe20000000800 */
[----:B------:R-:W-:Y:S01]  /*4560*/  IMAD R13, R3, UR19, R8 ;  /* 0x00000013030d7c24 */ /* 0x000fe2000f8e0208 */
[----:B------:R-:W-:Y:S01]  /*4570*/  MOV R8, UR42 ;  /* 0x0000002a00087c02 */ /* 0x000fe20008000f00 */
[----:B------:R-:W-:Y:S01]  /*4580*/  IMAD R11, R0, UR8, RZ ;  /* 0x00000008000b7c24 */ /* 0x000fe2000f8e02ff */
[----:B------:R-:W-:Y:S01]  /*4590*/  SHF.R.S32.HI R75, RZ, 0x1f, R76 ;  /* 0x0000001fff4b7819 */ /* 0x000fe2000001144c */
[----:B------:R-:W-:Y:S01]  /*45a0*/  IMAD.WIDE.U32 R6, R180, UR8, R6 ;  /* 0x00000008b4067c25 */ /* 0x000fe2000f8e0006 */
[----:B------:R-:W-:Y:S03]  /*45b0*/  LDS R62, [R121+0xc] ;  /* 0x00000c00793e7984 */ /* 0x000fe60000000800 */
[----:B------:R-:W-:Y:S01]  /*45c0*/  @!P0 IMAD.WIDE.U32 R8, R2, UR19, R8 ;  /* 0x0000001302088c25 */ /* 0x000fe2000f8e0008 */
[----:B------:R-:W-:Y:S03]  /*45d0*/  LDS R61, [R120+0x10] ;  /* 0x00001000783d7984 */ /* 0x000fe60000000800 */
[----:B------:R-:W-:Y:S01]  /*45e0*/  @!P0 IMAD.WIDE.U32 R4, R180, UR8, R4 ;  /* 0x00000008b4048c25 */ /* 0x000fe2000f8e0004 */
[----:B------:R-:W-:Y:S01]  /*45f0*/  @!P0 IADD3 R9, R13, R9, RZ ;  /* 0x000000090d098210 */ /* 0x000fe20007ffe0ff */
[----:B------:R-:W-:Y:S02]  /*4600*/  LDS R60, [R119+0x14] ;  /* 0x00001400773c7984 */ /* 0x000fe40000000800 */
[----:B------:R-:W-:Y:S01]  /*4610*/  IMAD.WIDE.U32 R2, R2, UR19, RZ ;  /* 0x0000001302027c25 */ /* 0x000fe2000f8e00ff */
[----:B------:R-:W-:Y:S01]  /*4620*/  @!P0 IADD3 R14, P1, R122, R4, RZ ;  /* 0x000000047a0e8210 */ /* 0x000fe20007f3e0ff */
[----:B------:R-:W-:Y:S02]  /*4630*/  LDS R59, [R118+0x18] ;  /* 0x00001800763b7984 */ /* 0x000fe40000000800 */
[----:B------:R-:W-:Y:S01]  /*4640*/  IMAD R15, R180, UR9, R11 ;  /* 0x00000009b40f7c24 */ /* 0x000fe2000f8e020b */
[----:B------:R-:W-:Y:S01]  /*4650*/  IADD3 R11, P2, R76, R6, RZ ;  /* 0x000000064c0b7210 */ /* 0x000fe20007f5e0ff */
[----:B------:R-:W-:Y:S01]  /*4660*/  ULDC.64 UR8, c[0x0][0x318] ;  /* 0x0000c60000087ab9 */ /* 0x000fe20000000a00 */
[----:B------:R-:W-:Y:S01]  /*4670*/  IADD3 R3, R3, R13, RZ ;  /* 0x0000000d03037210 */ /* 0x000fe20007ffe0ff */
[----:B------:R-:W-:Y:S01]  /*4680*/  LDS R58, [R117+0x1c] ;  /* 0x00001c00753a7984 */ /* 0x000fe20000000800 */
[----:B------:R-:W-:Y:S01]  /*4690*/  IADD3.X R12, R75, R15, R7, P2, !PT ;  /* 0x0000000f4b0c7210 */ /* 0x000fe200017fe407 */
[----:B------:R-:W-:Y:S01]  /*46a0*/  IMAD R7, R0, UR14, RZ ;  /* 0x0000000e00077c24 */ /* 0x000fe2000f8e02ff */
[----:B------:R-:W-:Y:S01]  /*46b0*/  @!P0 IADD3.X R15, R123, R5, R15, P1, !PT ;  /* 0x000000057b0f8210 */ /* 0x000fe20000ffe40f */
[----:B------:R-:W-:Y:S01]  /*46c0*/  IMAD.WIDE.U32 R4, R180, UR14, R2 ;  /* 0x0000000eb4047c25 */ /* 0x000fe2000f8e0002 */
[----:B------:R-:W-:Y:S01]  /*46d0*/  LEA R6, P1, R122, UR8, 0x2 ;  /* 0x000000087a067c11 */ /* 0x000fe2000f8210ff */
[----:B------:R-:W-:Y:S02]  /*46e0*/  LDS R57, [R116+0x20] ;  /* 0x0000200074397984 */ /* 0x000fe40000000800 */
[----:B------:R-:W-:Y:S01]  /*46f0*/  @!P0 IMAD.WIDE.U32 R2, R180, UR14, R8 ;  /* 0x0000000eb4028c25 */ /* 0x000fe2000f8e0008 */
[----:B------:R-:W-:Y:S01]  /*4700*/  LEA R6, P2, R11, R6, 0x2 ;  /* 0x000000060b067211 */ /* 0x000fe200078410ff */
[----:B------:R-:W-:Y:S01]  /*4710*/  LDS R56, [R115+0x24] ;  /* 0x0000240073387984 */ /* 0x000fe20000000800 */
[----:B------:R-:W-:Y:S01]  /*4720*/  IADD3 R10, P4, R76, R4, RZ ;  /* 0x000000044c0a7210 */ /* 0x000fe20007f9e0ff */
[----:B------:R-:W-:Y:S01]  /*4730*/  IMAD R17, R180, UR15, R7 ;  /* 0x0000000fb4117c24 */ /* 0x000fe2000f8e0207 */
[----:B------:R-:W-:Y:S01]  /*4740*/  LEA.HI.X R7, R122, UR9, R123, 0x2, P1 ;  /* 0x000000097a077c11 */ /* 0x000fe200088f147b */
[----:B------:R-:W-:Y:S01]  /*4750*/  LDS R55, [R114+0x28] ;  /* 0x0000280072377984 */ /* 0x000fe20000000800 */
[----:B------:R-:W-:-:S02]  /*4760*/  @!P0 LEA R8, P1, R14, UR8, 0x2 ;  /* 0x000000080e088c11 */ /* 0x000fc4000f8210ff */
[----:B------:R-:W-:Y:S01]  /*4770*/  @!P0 IADD3 R13, P3, R122, R2, RZ ;  /* 0x000000027a0d8210 */ /* 0x000fe20007f7e0ff */
[----:B------:R-:W-:Y:S01]  /*4780*/  LDS R54, [R113+0x2c] ;  /* 0x00002c0071367984 */ /* 0x000fe20000000800 */
[----:B------:R-:W-:Y:S01]  /*4790*/  @!P0 LEA.HI.X R9, R14, UR9, R15, 0x2, P1 ;  /* 0x000000090e098c11 */ /* 0x000fe200088f140f */
[----:B------:R-:W-:Y:S01]  /*47a0*/  ULDC.64 UR8, c[0x0][0x308] ;  /* 0x0000c20000087ab9 */ /* 0x000fe20000000a00 */
[----:B------:R-:W-:Y:S01]  /*47b0*/  @!P0 IADD3.X R14, R123, R3, R17, P3, !PT ;  /* 0x000000037b0e8210 */ /* 0x000fe20001ffe411 */
[----:B------:R-:W-:Y:S01]  /*47c0*/  LDS R53, [R112+0x30] ;  /* 0x0000300070357984 */ /* 0x000fe20000000800 */
[----:B------:R-:W-:Y:S02]  /*47d0*/  LEA R3, P1, R122, UR8, 0x2 ;  /* 0x000000087a037c11 */ /* 0x000fe4000f8210ff */
[----:B------:R-:W-:Y:S01]  /*47e0*/  LEA.HI.X R7, R11, R7, R12, 0x2, P2 ;  /* 0x000000070b077211 */ /* 0x000fe200010f140c */
[----:B------:R-:W-:Y:S01]  /*47f0*/  LDS R52, [R111+0x34] ;  /* 0x000034006f347984 */ /* 0x000fe20000000800 */
[----:B------:R-:W-:-:S03]  /*4800*/  IADD3.X R5, R75, R17, R5, P4, !PT ;  /* 0x000000114b057210 */ /* 0x000fc600027fe405 */
[----:B------:R-:W-:Y:S01]  /*4810*/  LDS R51, [R110+0x38] ;  /* 0x000038006e337984 */ /* 0x000fe20000000800 */
[----:B------:R-:W-:-:S03]  /*4820*/  LEA.HI.X R12, R122, UR9, R123, 0x2, P1 ;  /* 0x000000097a0c7c11 */ /* 0x000fc600088f147b */
[----:B------:R-:W-:Y:S01]  /*4830*/  LDS R50, [R109+0x3c] ;  /* 0x00003c006d327984 */ /* 0x000fe20000000800 */
[C---:B------:R-:W-:Y:S02]  /*4840*/  LEA R2, P2, R10.reuse, R3, 0x2 ;  /* 0x000000030a027211 */ /* 0x040fe400078410ff */
[----:B------:R-:W-:Y:S02]  /*4850*/  CS2R R18, SRZ ;  /* 0x0000000000127805 */ /* 0x000fe4000001ff00 */
[C---:B------:R-:W-:Y:S01]  /*4860*/  @!P0 LEA R4, P1, R13.reuse, UR8, 0x2 ;  /* 0x000000080d048c11 */ /* 0x040fe2000f8210ff */
[----:B------:R-:W-:Y:S01]  /*4870*/  HFMA2.MMA R11, -RZ, RZ, 0, 0 ;  /* 0x00000000ff0b7435 */ /* 0x000fe200000001ff */
[----:B------:R-:W-:Y:S01]  /*4880*/  BAR.SYNC.DEFER_BLOCKING 0x0 ;  /* 0x0000000000007b1d */ /* 0x000fe20000010000 */
[----:B------:R-:W-:Y:S02]  /*4890*/  LEA.HI.X R3, R10, R12, R5, 0x2, P2 ;  /* 0x0000000c0a037211 */ /* 0x000fe400010f1405 */
[----:B------:R-:W-:-:S02]  /*48a0*/  @!P0 LEA.HI.X R5, R13, UR9, R14, 0x2, P1 ;  /* 0x000000090d058c11 */ /* 0x000fc400088f140e */
[----:B------:R-:W-:Y:S01]  /*48b0*/  ISETP.GE.AND P1, PT, R164, UR10, PT ;  /* 0x0000000aa4007c0c */ /* 0x000fe2000bf26270 */
[----:B------:R-:W-:-:S12]  /*48c0*/  IMAD.MOV.U32 R10, RZ, RZ, RZ ;  /* 0x000000ffff0a7224 */ /* 0x000fd800078e00ff */
[----:B------:R-:W2:Y:S01]  /*48d0*/  @!P1 LDG.E R10, desc[UR16][R6.64+-0xf80] ;  /* 0xfff08010060a9981 */ /* 0x000ea2000c1e1900 */
[----:B------:R-:W-:Y:S02]  /*48e0*/  ISETP.GE.AND P1, PT, R158, UR10, PT ;  /* 0x0000000a9e007c0c */ /* 0x000fe4000bf26270 */
[----:B------:R-:W-:Y:S01]  /*48f0*/  ISETP.GE.AND P3, PT, R162, UR10, PT ;  /* 0x0000000aa2007c0c */ /* 0x000fe2000bf66270 */
[----:B------:R0:W3:Y:S01]  /*4900*/  @!P0 LDG.E R11, desc[UR16][R8.64] ;  /* 0x00000010080b8981 */ /* 0x0000e2000c1e1900 */
[----:B------:R-:W-:Y:S02]  /*4910*/  ISETP.GE.AND P2, PT, R163, UR10, PT ;  /* 0x0000000aa3007c0c */ /* 0x000fe4000bf46270 */
[----:B------:R-:W-:Y:S02]  /*4920*/  CS2R R12, SRZ ;  /* 0x00000000000c7805 */ /* 0x000fe4000001ff00 */
[----:B------:R-:W-:Y:S02]  /*4930*/  ISETP.GE.AND P4, PT, R161, UR10, PT ;  /* 0x0000000aa1007c0c */ /* 0x000fe4000bf86270 */
[----:B------:R-:W-:-:S02]  /*4940*/  CS2R R14, SRZ ;  /* 0x00000000000e7805 */ /* 0x000fc4000001ff00 */
[----:B------:R-:W-:Y:S01]  /*4950*/  ISETP.GE.AND P5, PT, R159, UR10, PT ;  /* 0x0000000a9f007c0c */ /* 0x000fe2000bfa6270 */
[----:B------:R-:W-:Y:S01]  /*4960*/  HFMA2.MMA R28, -RZ, RZ, 0, 0 ;  /* 0x00000000ff1c7435 */ /* 0x000fe200000001ff */
[----:B------:R-:W-:Y:S02]  /*4970*/  ISETP.GE.AND P6, PT, R160, UR10, PT ;  /* 0x0000000aa0007c0c */ /* 0x000fe4000bfc6270 */
[----:B------:R-:W-:Y:S02]  /*4980*/  CS2R R20, SRZ ;  /* 0x0000000000147805 */ /* 0x000fe4000001ff00 */
[----:B------:R-:W-:Y:S01]  /*4990*/  MOV R17, RZ ;  /* 0x000000ff00117202 */ /* 0x000fe20000000f00 */
[----:B------:R-:W4:Y:S01]  /*49a0*/  @!P1 LDG.E R18, desc[UR16][R6.64+-0xc80] ;  /* 0xfff3801006129981 */ /* 0x000f22000c1e1900 */
[----:B------:R-:W-:Y:S02]  /*49b0*/  ISETP.GE.AND P1, PT, R157, UR10, PT ;  /* 0x0000000a9d007c0c */ /* 0x000fe4000bf26270 */
[----:B0-----:R-:W-:Y:S01]  /*49c0*/  CS2R R8, SRZ ;  /* 0x0000000000087805 */ /* 0x001fe2000001ff00 */
[----:B------:R-:W-:Y:S01]  /*49d0*/  HFMA2.MMA R30, -RZ, RZ, 0, 0 ;  /* 0x00000000ff1e7435 */ /* 0x000fe200000001ff */
[----:B------:R-:W5:Y:S01]  /*49e0*/  @!P2 LDG.E R13, desc[UR16][R6.64+-0xf00] ;  /* 0xfff10010060da981 */ /* 0x000f62000c1e1900 */
[----:B------:R-:W-:-:S03]  /*49f0*/  MOV R27, RZ ;  /* 0x000000ff001b7202 */ /* 0x000fc60000000f00 */
[----:B------:R-:W4:Y:S04]  /*4a00*/  @!P3 LDG.E R12, desc[UR16][R6.64+-0xe80] ;  /* 0xfff18010060cb981 */ /* 0x000f28000c1e1900 */
[----:B------:R-:W4:Y:S04]  /*4a10*/  @!P4 LDG.E R15, desc[UR16][R6.64+-0xe00] ;  /* 0xfff20010060fc981 */ /* 0x000f28000c1e1900 */
[----:B------:R-:W4:Y:S01]  /*4a20*/  @!P1 LDG.E R19, desc[UR16][R6.64+-0xc00] ;  /* 0xfff4001006139981 */ /* 0x000f22000c1e1900 */
[----:B------:R-:W-:Y:S02]  /*4a30*/  ISETP.GE.AND P1, PT, R156, UR10, PT ;  /* 0x0000000a9c007c0c */ /* 0x000fe4000bf26270 */
[----:B------:R-:W-:Y:S01]  /*4a40*/  ISETP.GE.AND P2, PT, R154, UR10, PT ;  /* 0x0000000a9a007c0c */ /* 0x000fe2000bf46270 */
[----:B------:R-:W4:Y:S01]  /*4a50*/  @!P5 LDG.E R17, desc[UR16][R6.64+-0xd00] ;  /* 0xfff300100611d981 */ /* 0x000f22000c1e1900 */
[----:B------:R-:W-:-:S02]  /*4a60*/  ISETP.GE.AND P3, PT, R168, UR10, PT ;  /* 0x0000000aa8007c0c */ /* 0x000fc4000bf66270 */
[----:B------:R-:W-:Y:S01]  /*4a70*/  ISETP.GE.AND P4, PT, R167, UR10, PT ;  /* 0x0000000aa7007c0c */ /* 0x000fe2000bf86270 */
[----:B------:R-:W4:Y:S01]  /*4a80*/  @!P6 LDG.E R14, desc[UR16][R6.64+-0xd80] ;  /* 0xfff28010060ee981 */ /* 0x000f22000c1e1900 */
[----:B------:R-:W-:-:S05]  /*4a90*/  ISETP.GE.AND P5, PT, R166, UR10, PT ;  /* 0x0000000aa6007c0c */ /* 0x000fca000bfa6270 */
[----:B------:R-:W4:Y:S01]  /*4aa0*/  @!P1 LDG.E R8, desc[UR16][R6.64+-0xb80] ;  /* 0xfff4801006089981 */ /* 0x000f22000c1e1900 */
[----:B------:R-:W-:Y:S02]  /*4ab0*/  ISETP.GE.AND P1, PT, R155, UR10, PT ;  /* 0x0000000a9b007c0c */ /* 0x000fe4000bf26270 */
[----:B------:R-:W-:Y:S01]  /*4ac0*/  ISETP.GE.AND P6, PT, R165, UR10, PT ;  /* 0x0000000aa5007c0c */ /* 0x000fe2000bfc6270 */
        /* <DEDUP_REMOVED lines=8> */
[----:B------:R-:W-:Y:S02]  /*4b50*/  ISETP.GE.AND P1, PT, R164, UR10, PT ;  /* 0x0000000aa4007c0c */ /* 0x000fe4000bf26270 */
[----:B------:R-:W-:Y:S02]  /*4b60*/  CS2R R32, SRZ ;  /* 0x0000000000207805 */ /* 0x000fe4000001ff00 */
        /* <DEDUP_REMOVED lines=25> */
[----:B------:R-:W-:Y:S04]  /*4d00*/  LDS R22, [R120+0x10] ;  /* 0x0000100078167984 */ /* 0x000fe80000000800 */
        /* <DEDUP_REMOVED lines=12> */
[----:B0-----:R-:W-:-:S02]  /*4dd0*/  CS2R R8, SRZ ;  /* 0x0000000000087805 */ /* 0x001fc4000001ff00 */
[----:B-1----:R-:W-:-:S03]  /*4de0*/  MOV R30, RZ ;  /* 0x000000ff001e7202 */ /* 0x002fc60000000f00 */
[----:B------:R0:W5:Y:S01]  /*4df0*/  @!P0 LDG.E R7, desc[UR16][R4.64] ;  /* 0x0000001004078981 */ /* 0x000162000c1e1900 */
[----:B------:R-:W-:-:S03]  /*4e00*/  ISETP.GE.AND P0, PT, R162, UR10, PT ;  /* 0x0000000aa2007c0c */ /* 0x000fc6000bf06270 */
[----:B------:R-:W5:Y:S01]  /*4e10*/  @!P1 LDG.E R6, desc[UR16][R2.64+-0xf80] ;  /* 0xfff0801002069981 */ /* 0x000f62000c1e1900 */
[----:B------:R-:W-:Y:S01]  /*4e20*/  ISETP.GE.AND P1, PT, R163, UR10, PT ;  /* 0x0000000aa3007c0c */ /* 0x000fe2000bf26270 */
[----:B------:R-:W-:Y:S02]  /*4e30*/  HFMA2.MMA R27, -RZ, RZ, 0, 0 ;  /* 0x00000000ff1b7435 */ /* 0x000fe400000001ff */
        /* <DEDUP_REMOVED lines=17> */
[----:B------:R-:W-:-:S09]  /*4f50*/  ISETP.NE.AND P1, PT, R29, RZ, PT ;  /* 0x000000ff1d00720c */ /* 0x000fd20003f25270 */
[----:B------:R-:W5:Y:S01]  /*4f60*/  @!P0 LDG.E R32, desc[UR16][R2.64+-0xb80] ;  /* 0xfff4801002208981 */ /* 0x000f62000c1e1900 */
[----:B------:R-:W-:-:S03]  /*4f70*/  ISETP.GE.AND P0, PT, R157, UR10, PT ;  /* 0x0000000a9d007c0c */ /* 0x000fc6000bf06270 */
[----:B------:R-:W5:Y:S10]  /*4f80*/  @!P1 LDG.E R35, desc[UR16][R2.64+-0xb00] ;  /* 0xfff5001002239981 */ /* 0x000f74000c1e1900 */
[----:B------:R0:W5:Y:S01]  /*4f90*/  @!P0 LDG.E R33, desc[UR16][R2.64+-0xc00] ;  /* 0xfff4001002218981 */ /* 0x000162000c1e1900 */
[----:B--2---:R-:W-:Y:S01]  /*4fa0*/  FMUL.FTZ R28, R26, -1.4426950216293334961 ;  /* 0xbfb8aa3b1a1c7820 */ /* 0x004fe20000410000 */
[----:B---3--:R-:W-:-:S04]  /*4fb0*/  FMUL.FTZ R29, R25, -1.4426950216293334961 ;  /* 0xbfb8aa3b191d7820 */ /* 0x008fc80000410000 */
[----:B------:R1:W-:Y:S08]  /*4fc0*/  MUFU.EX2 R31, R29 ;  /* 0x0000001d001f7308 */ /* 0x0003f00000000800 */
[----:B------:R-:W2:Y:S01]  /*4fd0*/  MUFU.EX2 R28, R28 ;  /* 0x0000001c001c7308 */ /* 0x000ea20000000800 */
[----:B----4-:R-:W-:Y:S01]  /*4fe0*/  FMUL.FTZ R38, R24, -1.4426950216293334961 ;  /* 0xbfb8aa3b18267820 */ /* 0x010fe20000410000 */
[----:B-----5:R-:W-:Y:S01]  /*4ff0*/  FMUL.FTZ R41, R23, -1.4426950216293334961 ;  /* 0xbfb8aa3b17297820 */ /* 0x020fe20000410000 */
[----:B-1----:R-:W-:Y:S01]  /*5000*/  FMUL.FTZ R29, R12, -1.4426950216293334961 ;  /* 0xbfb8aa3b0c1d7820 */ /* 0x002fe20000410000 */
[----:B0-----:R-:W-:Y:S01]  /*5010*/  FMUL.FTZ R2, R10, -1.4426950216293334961 ;  /* 0xbfb8aa3b0a027820 */ /* 0x001fe20000410000 */
[----:B------:R-:W-:-:S03]  /*5020*/  FMUL.FTZ R42, R22, -1.4426950216293334961 ;  /* 0xbfb8aa3b162a7820 */ /* 0x000fc60000410000 */
[----:B------:R-:W0:Y:S01]  /*5030*/  MUFU.EX2 R38, R38 ;  /* 0x0000002600267308 */ /* 0x000e220000000800 */
[----:B------:R-:W-:-:S07]  /*5040*/  FMUL.FTZ R3, R11, -1.4426950216293334961 ;  /* 0xbfb8aa3b0b037820 */ /* 0x000fce0000410000 */
[----:B------:R-:W1:Y:S08]  /*5050*/  MUFU.EX2 R41, R41 ;  /* 0x0000002900297308 */ /* 0x000e700000000800 */
[----:B------:R2:W-:Y:S02]  /*5060*/  MUFU.EX2 R46, R29 ;  /* 0x0000001d002e7308 */ /* 0x0005e40000000800 */
[----:B--2---:R-:W-:Y:S01]  /*5070*/  FADD.FTZ R29, R28, 1 ;  /* 0x3f8000001c1d7421 */ /* 0x004fe20000010000 */
[----:B------:R-:W-:-:S05]  /*5080*/  FADD.FTZ R28, R31, 1 ;  /* 0x3f8000001f1c7421 */ /* 0x000fca0000010000 */
[----:B------:R-:W2:Y:S01]  /*5090*/  MUFU.EX2 R2, R2 ;  /* 0x0000000200027308 */ /* 0x000ea20000000800 */
[----:B------:R-:W-:-:S07]  /*50a0*/  FMUL.FTZ R47, R17, -1.4426950216293334961 ;  /* 0xbfb8aa3b112f7820 */ /* 0x000fce0000410000 */
[----:B------:R-:W3:Y:S01]  /*50b0*/  MUFU.EX2 R42, R42 ;  /* 0x0000002a002a7308 */ /* 0x000ee20000000800 */
[----:B0-----:R-:W-:-:S07]  /*50c0*/  FADD.FTZ R31, R38, 1 ;  /* 0x3f800000261f7421 */ /* 0x001fce0000010000 */
[----:B------:R-:W0:Y:S08]  /*50d0*/  MUFU.EX2 R3, R3 ;  /* 0x0000000300037308 */ /* 0x000e300000000800 */
[----:B------:R-:W4:Y:S01]  /*50e0*/  MUFU.RCP R28, R28 ;  /* 0x0000001c001c7308 */ /* 0x000f220000001000 */
[----:B------:R-:W-:Y:S01]  /*50f0*/  FMUL.FTZ R43, R13, -1.4426950216293334961 ;  /* 0xbfb8aa3b0d2b7820 */ /* 0x000fe20000410000 */
[----:B-1----:R-:W-:Y:S01]  /*5100*/  FADD.FTZ R38, R41, 1 ;  /* 0x3f80000029267421 */ /* 0x002fe20000010000 */
[----:B------:R-:W-:-:S05]  /*5110*/  FMUL.FTZ R66, R18, -1.4426950216293334961 ;  /* 0xbfb8aa3b12427820 */ /* 0x000fca0000410000 */
[----:B------:R-:W1:Y:S01]  /*5120*/  MUFU.RCP R29, R29 ;  /* 0x0000001d001d7308 */ /* 0x000e620000001000 */
[----:B------:R-:W-:Y:S01]  /*5130*/  FMUL.FTZ R44, R14, -1.4426950216293334961 ;  /* 0xbfb8aa3b0e2c7820 */ /* 0x000fe20000410000 */
[----:B------:R-:W-:Y:S01]  /*5140*/  FMUL.FTZ R45, R15, -1.4426950216293334961 ;  /* 0xbfb8aa3b0f2d7820 */ /* 0x000fe20000410000 */
[----:B------:R-:W-:Y:S01]  /*5150*/  FMUL.FTZ R67, R19, -1.4426950216293334961 ;  /* 0xbfb8aa3b13437820 */ /* 0x000fe20000410000 */
[----:B--2---:R-:W-:-:S04]  /*5160*/  FADD.FTZ R2, R2, 1 ;  /* 0x3f80000002027421 */ /* 0x004fc80000010000 */
[----:B------:R2:W-:Y:S01]  /*5170*/  MUFU.EX2 R65, R47 ;  /* 0x0000002f00417308 */ /* 0x0005e20000000800 */
[----:B---3--:R-:W-:Y:S01]  /*5180*/  FADD.FTZ R42, R42, 1 ;  /* 0x3f8000002a2a7421 */ /* 0x008fe20000010000 */
[----:B0-----:R-:W-:Y:S01]  /*5190*/  FADD.FTZ R3, R3, 1 ;  /* 0x3f80000003037421 */ /* 0x001fe20000010000 */
[----:B--2---:R-:W-:-:S05]  /*51a0*/  FADD.FTZ R47, R46, 1 ;  /* 0x3f8000002e2f7421 */ /* 0x004fca0000010000 */
[----:B------:R0:W2:Y:S08]  /*51b0*/  MUFU.EX2 R48, R43 ;  /* 0x0000002b00307308 */ /* 0x0000b00000000800 */
[----:B------:R3:W-:Y:S01]  /*51c0*/  MUFU.EX2 R49, R44 ;  /* 0x0000002c00317308 */ /* 0x0007e20000000800 */
[----:B0-----:R-:W-:-:S07]  /*51d0*/  FMUL.FTZ R43, R20, -1.4426950216293334961 ;  /* 0xbfb8aa3b142b7820 */ /* 0x001fce0000410000 */
[----:B------:R-:W0:Y:S01]  /*51e0*/  MUFU.EX2 R64, R45 ;  /* 0x0000002d00407308 */ /* 0x000e220000000800 */
[----:B---3--:R-:W-:-:S07]  /*51f0*/  FMUL.FTZ R44, R21, -1.4426950216293334961 ;  /* 0xbfb8aa3b152c7820 */ /* 0x008fce0000410000 */
[----:B------:R-:W3:Y:S08]  /*5200*/  MUFU.RCP R38, R38 ;  /* 0x0000002600267308 */ /* 0x000ef00000001000 */
[----:B------:R-:W5:Y:S08]  /*5210*/  MUFU.EX2 R66, R66 ;  /* 0x0000004200427308 */ /* 0x000f700000000800 */
[----:B------:R4:W-:Y:S08]  /*5220*/  MUFU.RCP R45, R2 ;  /* 0x00000002002d7308 */ /* 0x0009f00000001000 */
[----:B------:R-:W5:Y:S01]  /*5230*/  MUFU.RCP R47, R47 ;  /* 0x0000002f002f7308 */ /* 0x000f620000001000 */
[----:B----4-:R-:W-:-:S07]  /*5240*/  FADD.FTZ R2, -R28, 1 ;  /* 0x3f8000001c027421 */ /* 0x010fce0000010100 */
[----:B------:R-:W4:Y:S08]  /*5250*/  MUFU.EX2 R67, R67 ;  /* 0x0000004300437308 */ /* 0x000f300000000800 */
[----:B------:R-:W-:Y:S08]  /*5260*/  MUFU.EX2 R68, R43 ;  /* 0x0000002b00447308 */ /* 0x000ff00000000800 */
        /* <DEDUP_REMOVED lines=18> */
[----:B------:R-:W2:Y:S04]  /*5390*/  LDS R30, [R134] ;  /* 0x00000000861e7984 */ /* 0x000ea80000000800 */
[----:B------:R-:W0:Y:S04]  /*53a0*/  LDS R27, [R133+0x4] ;  /* 0x00000400851b7984 */ /* 0x000e280000000800 */
[----:B------:R-:W4:Y:S04]  /*53b0*/  LDS R32, [R132+0x8] ;  /* 0x0000080084207984 */ /* 0x000f280000000800 */
[----:B------:R-:W4:Y:S04]  /*53c0*/  LDS R34, [R120+0x10] ;  /* 0x0000100078227984 */ /* 0x000f280000000800 */
[----:B------:R-:W4:Y:S04]  /*53d0*/  LDS R33, [R121+0xc] ;  /* 0x00000c0079217984 */ /* 0x000f280000000800 */
[----:B------:R-:W4:Y:S04]  /*53e0*/  LDS R35, [R119+0x14] ;  /* 0x0000140077237984 */ /* 0x000f280000000800 */
[----:B------:R-:W4:Y:S04]  /*53f0*/  LDS R37, [R117+0x1c] ;  /* 0x00001c0075257984 */ /* 0x000f280000000800 */
[----:B------:R-:W4:Y:S01]  /*5400*/  LDS R36, [R118+0x18] ;  /* 0x0000180076247984 */ /* 0x000f220000000800 */
[----:B------:R3:W4:Y:S01]  /*5410*/  MUFU.RCP R43, R42 ;  /* 0x0000002a002b7308 */ /* 0x0007220000001000 */
[----:B-1----:R-:W-:-:S02]  /*5420*/  FFMA.FTZ R4, R25, R2, 1 ;  /* 0x3f80000019047423 */ /* 0x002fc40000010002 */
[----:B------:R-:W1:Y:S04]  /*5430*/  LDS R40, [R116+0x20] ;  /* 0x0000200074287984 */ /* 0x000e680000000800 */
[----:B------:R-:W1:Y:S01]  /*5440*/  LDS R41, [R113+0x2c] ;  /* 0x00002c0071297984 */ /* 0x000e620000000800 */
[----:B------:R-:W-:Y:S01]  /*5450*/  MUFU.EX2 R130, R44 ;  /* 0x0000002c00827308 */ /* 0x000fe20000000800 */
[----:B--2---:R-:W-:Y:S02]  /*5460*/  FMUL.FTZ R2, R73, R30 ;  /* 0x0000001e49027220 */ /* 0x004fe40000410000 */
[----:B---3--:R-:W2:Y:S05]  /*5470*/  LDS R42, [R114+0x28] ;  /* 0x00002800722a7984 */ /* 0x008eaa0000000800 */
[----:B------:R3:W1:Y:S01]  /*5480*/  MUFU.RCP R44, R3 ;  /* 0x00000003002c7308 */ /* 0x0006620000001000 */
[C---:B------:R-:W-:Y:S01]  /*5490*/  FMUL.FTZ R2, R29.reuse, R2 ;  /* 0x000000021d027220 */ /* 0x040fe20000410000 */
[----:B0-----:R-:W-:Y:S01]  /*54a0*/  FMUL.FTZ R5, R72, R27 ;  /* 0x0000001b48057220 */ /* 0x001fe20000410000 */
[----:B------:R-:W0:Y:S01]  /*54b0*/  LDS R39, [R115+0x24] ;  /* 0x0000240073277984 */ /* 0x000e220000000800 */
[----:B---3--:R-:W-:-:S04]  /*54c0*/  FADD.FTZ R3, -R29, 1 ;  /* 0x3f8000001d037421 */ /* 0x008fc80000010100 */
[----:B------:R-:W-:Y:S01]  /*54d0*/  FFMA.FTZ R3, R26, R3, 1 ;  /* 0x3f8000001a037423 */ /* 0x000fe20000010003 */
[----:B------:R-:W-:Y:S01]  /*54e0*/  FADD.FTZ R46, R48, 1 ;  /* 0x3f800000302e7421 */ /* 0x000fe20000010000 */
[----:B------:R-:W-:Y:S01]  /*54f0*/  FADD.FTZ R48, R64, 1 ;  /* 0x3f80000040307421 */ /* 0x000fe20000010000 */
[----:B------:R-:W-:Y:S01]  /*5500*/  FMUL.FTZ R5, R28, R5 ;  /* 0x000000051c057220 */ /* 0x000fe20000410000 */
[----:B------:R-:W-:Y:S01]  /*5510*/  FMUL.FTZ R3, R2, R3 ;  /* 0x0000000302037220 */ /* 0x000fe20000410000 */
[----:B------:R-:W-:Y:S01]  /*5520*/  FADD.FTZ R2, -R38, 1 ;  /* 0x3f80000026027421 */ /* 0x000fe20000010100 */
[----:B------:R-:W-:Y:S01]  /*5530*/  FADD.FTZ R64, R65, 1 ;  /* 0x3f80000041407421 */ /* 0x000fe20000010000 */
[----:B-----5:R-:W-:Y:S01]  /*5540*/  FADD.FTZ R66, R66, 1 ;  /* 0x3f80000042427421 */ /* 0x020fe20000010000 */
[----:B------:R-:W-:Y:S01]  /*5550*/  FADD.FTZ R65, -R47, 1 ;  /* 0x3f8000002f417421 */ /* 0x000fe20000010100 */
[----:B------:R-:W-:Y:S01]  /*5560*/  FMUL.FTZ R4, R5, R4 ;  /* 0x0000000405047220 */ /* 0x000fe20000410000 */
[----:B----4-:R-:W-:Y:S01]  /*5570*/  FADD.FTZ R67, R67, 1 ;  /* 0x3f80000043437421 */ /* 0x010fe20000010000 */
[----:B------:R-:W-:Y:S01]  /*5580*/  FFMA.FTZ R6, R23, R2, 1 ;  /* 0x3f80000017067423 */ /* 0x000fe20000010002 */
[----:B------:R-:W-:Y:S01]  /*5590*/  FADD.FTZ R49, R49, 1 ;  /* 0x3f80000031317421 */ /* 0x000fe20000010000 */
[----:B------:R-:W-:Y:S01]  /*55a0*/  FADD.FTZ R5, -R31, 1 ;  /* 0x3f8000001f057421 */ /* 0x000fe20000010100 */
[----:B------:R-:W-:Y:S01]  /*55b0*/  FADD.FTZ R7, -R43, 1 ;  /* 0x3f8000002b077421 */ /* 0x000fe20000010100 */
[----:B------:R-:W-:Y:S01]  /*55c0*/  FMUL.FTZ R2, R63, R32 ;  /* 0x000000203f027220 */ /* 0x000fe20000410000 */
[----:B------:R3:W-:Y:S01]  /*55d0*/  MUFU.RCP R69, R66 ;  /* 0x0000004200457308 */ /* 0x0007e20000001000 */
[----:B------:R-:W-:Y:S01]  /*55e0*/  FFMA.FTZ R137, R12, R65, 1 ;  /* 0x3f8000000c897423 */ /* 0x000fe20000010041 */
[----:B------:R-:W-:Y:S01]  /*55f0*/  FADD.FTZ R71, R68, 1 ;  /* 0x3f80000044477421 */ /* 0x000fe20000010000 */
[----:B------:R-:W-:Y:S01]  /*5600*/  LDS R65, [R111+0x34] ;  /* 0x000034006f417984 */ /* 0x000fe20000000800 */
[----:B------:R-:W-:Y:S01]  /*5610*/  FFMA.FTZ R5, R24, R5, 1 ;  /* 0x3f80000018057423 */ /* 0x000fe20000010005 */
[----:B------:R-:W-:Y:S01]  /*5620*/  FFMA.FTZ R9, R22, R7, 1 ;  /* 0x3f80000016097423 */ /* 0x000fe20000010007 */
[----:B------:R-:W-:Y:S01]  /*5630*/  FMUL.FTZ R8, R61, R34 ;  /* 0x000000223d087220 */ /* 0x000fe20000410000 */
[----:B------:R-:W-:Y:S01]  /*5640*/  FMUL.FTZ R2, R31, R2 ;  /* 0x000000021f027220 */ /* 0x000fe20000410000 */
[----:B------:R4:W-:Y:S01]  /*5650*/  MUFU.RCP R70, R67 ;  /* 0x0000004300467308 */ /* 0x0009e20000001000 */
[----:B---3--:R-:W3:Y:S01]  /*5660*/  LDS R66, [R112+0x30] ;  /* 0x0000300070427984 */ /* 0x008ee20000000800 */
[----:B------:R-:W-:-:S03]  /*5670*/  FMUL.FTZ R7, R62, R33 ;  /* 0x000000213e077220 */ /* 0x000fc60000410000 */
[----:B------:R-:W5:Y:S01]  /*5680*/  LDS R68, [R110+0x38] ;  /* 0x000038006e447984 */ /* 0x000f620000000800 */
[----:B------:R-:W-:Y:S02]  /*5690*/  FMUL.FTZ R8, R43, R8 ;  /* 0x000000082b087220 */ /* 0x000fe40000410000 */
[----:B------:R-:W2:Y:S01]  /*56a0*/  MUFU.RCP R49, R49 ;  /* 0x0000003100317308 */ /* 0x000ea20000001000 */
[----:B----4-:R-:W4:Y:S01]  /*56b0*/  LDS R67, [R109+0x3c] ;  /* 0x00003c006d437984 */ /* 0x010f220000000800 */
[----:B------:R-:W-:Y:S01]  /*56c0*/  FMUL.FTZ R5, R2, R5 ;  /* 0x0000000502057220 */ /* 0x000fe20000410000 */
[----:B------:R-:W-:Y:S01]  /*56d0*/  FMUL.FTZ R7, R38, R7 ;  /* 0x0000000726077220 */ /* 0x000fe20000410000 */
[----:B-1----:R-:W-:Y:S01]  /*56e0*/  FADD.FTZ R2, -R44, 1 ;  /* 0x3f8000002c027421 */ /* 0x002fe20000010100 */
[----:B------:R-:W-:Y:S01]  /*56f0*/  FMUL.FTZ R9, R8, R9 ;  /* 0x0000000908097220 */ /* 0x000fe20000410000 */
[----:B------:R-:W-:Y:S02]  /*5700*/  FADD.FTZ R130, R130, 1 ;  /* 0x3f80000082827421 */ /* 0x000fe40000010000 */
[----:B------:R-:W1:Y:S01]  /*5710*/  MUFU.RCP R46, R46 ;  /* 0x0000002e002e7308 */ /* 0x000e620000001000 */
[----:B------:R-:W-:Y:S01]  /*5720*/  FMUL.FTZ R6, R7, R6 ;  /* 0x0000000607067220 */ /* 0x000fe20000410000 */
[----:B------:R-:W-:Y:S01]  /*5730*/  FFMA.FTZ R8, R11, R2, 1 ;  /* 0x3f8000000b087423 */ /* 0x000fe20000010002 */
[----:B------:R-:W-:Y:S01]  /*5740*/  FADD.FTZ R7, -R45, 1 ;  /* 0x3f8000002d077421 */ /* 0x000fe20000010100 */
[----:B------:R-:W-:Y:S01]  /*5750*/  FMUL.FTZ R2, R60, R35 ;  /* 0x000000233c027220 */ /* 0x000fe20000410000 */
[----:B------:R-:W-:Y:S01]  /*5760*/  FMUL.FTZ R74, R58, R37 ;  /* 0x000000253a4a7220 */ /* 0x000fe20000410000 */
[----:B------:R-:W-:-:S02]  /*5770*/  FMUL.FTZ R131, R59, R36 ;  /* 0x000000243b837220 */ /* 0x000fc40000410000 */
[----:B------:R-:W0:Y:S01]  /*5780*/  MUFU.RCP R48, R48 ;  /* 0x0000003000307308 */ /* 0x000e220000001000 */
[----:B------:R-:W-:Y:S01]  /*5790*/  FFMA.FTZ R7, R10, R7, 1 ;  /* 0x3f8000000a077423 */ /* 0x000fe20000010007 */
[----:B------:R-:W-:Y:S01]  /*57a0*/  FMUL.FTZ R2, R45, R2 ;  /* 0x000000022d027220 */ /* 0x000fe20000410000 */
[----:B------:R-:W-:Y:S06]  /*57b0*/  BAR.SYNC.DEFER_BLOCKING 0x0 ;  /* 0x0000000000007b1d */ /* 0x000fec0000010000 */
[----:B------:R-:W3:Y:S01]  /*57c0*/  MUFU.RCP R64, R64 ;  /* 0x0000004000407308 */ /* 0x000ee20000001000 */
[----:B------:R-:W-:Y:S01]  /*57d0*/  FMUL.FTZ R74, R47, R74 ;  /* 0x0000004a2f4a7220 */ /* 0x000fe20000410000 */
[----:B------:R-:W-:Y:S01]  /*57e0*/  FMUL.FTZ R2, R2, R7 ;  /* 0x0000000702027220 */ /* 0x000fe20000410000 */
[----:B------:R-:W-:Y:S01]  /*57f0*/  FMUL.FTZ R131, R44, R131 ;  /* 0x000000832c837220 */ /* 0x000fe20000410000 */
[----:B--2---:R-:W-:-:S04]  /*5800*/  FADD.FTZ R7, -R49, 1 ;  /* 0x3f80000031077421 */ /* 0x004fc80000010100 */
[----:B------:R-:W2:Y:S01]  /*5810*/  MUFU.RCP R71, R71 ;  /* 0x0000004700477308 */ /* 0x000ea20000001000 */
[----:B------:R-:W-:Y:S01]  /*5820*/  FMUL.FTZ R74, R74, R137 ;  /* 0x000000894a4a7220 */ /* 0x000fe20000410000 */
[----:B------:R-:W-:Y:S01]  /*5830*/  FMUL.FTZ R131, R131, R8 ;  /* 0x0000000883837220 */ /* 0x000fe20000410000 */
[----:B------:R-:W-:-:S05]  /*5840*/  FFMA.FTZ R137, R14, R7, 1 ;  /* 0x3f8000000e897423 */ /* 0x000fca0000010007 */
[----:B------:R-:W5:Y:S01]  /*5850*/  MUFU.RCP R130, R130 ;  /* 0x0000008200827308 */ /* 0x000f620000001000 */
[----:B-1----:R-:W-:Y:S01]  /*5860*/  FADD.FTZ R8, -R46, 1 ;  /* 0x3f8000002e087421 */ /* 0x002fe20000010100 */
[----:B0-----:R-:W-:Y:S01]  /*5870*/  FADD.FTZ R136, -R48, 1 ;  /* 0x3f80000030887421 */ /* 0x001fe20000010100 */
[----:B------:R-:W-:Y:S01]  /*5880*/  FMUL.FTZ R7, R57, R40 ;  /* 0x0000002839077220 */ /* 0x000fe20000410000 */
[----:B------:R-:W0:Y:S01]  /*5890*/  S2UR UR8, SR_CgaCtaId ;  /* 0x00000000000879c3 */ /* 0x000e220000008800 */
[----:B---3--:R-:W-:Y:S01]  /*58a0*/  FADD.FTZ R184, -R64, 1 ;  /* 0x3f80000040b87421 */ /* 0x008fe20000010100 */
        /* <DEDUP_REMOVED lines=14> */
[----:B-----5:R-:W-:Y:S01]  /*5990*/  FADD.FTZ R186, -R130, 1 ;  /* 0x3f80000082ba7421 */ /* 0x020fe20000010100 */
        /* <DEDUP_REMOVED lines=8> */
[----:B------:R-:W-:Y:S01]  /*5a20*/  STS [R134], R3 ;  /* 0x0000000386007388 */ /* 0x000fe20000000800 */
[----:B------:R-:W-:Y:S01]  /*5a30*/  FMUL.FTZ R186, R51, R68 ;  /* 0x0000004433ba7220 */ /* 0x000fe20000410000 */
[----:B----4-:R-:W-:-:S02]  /*5a40*/  FMUL.FTZ R187, R50, R67 ;  /* 0x0000004332bb7220 */ /* 0x010fc40000410000 */
[----:B------:R-:W-:Y:S01]  /*5a50*/  STS [R133+0x4], R4 ;  /* 0x0000040485007388 */ /* 0x000fe20000000800 */
[----:B------:R-:W-:Y:S01]  /*5a60*/  FFMA.FTZ R137, R18, R137, 1 ;  /* 0x3f80000012897423 */ /* 0x000fe20000010089 */
[----:B------:R-:W-:Y:S02]  /*5a70*/  FMUL.FTZ R8, R69, R8 ;  /* 0x0000000845087220 */ /* 0x000fe40000410000 */
[----:B------:R-:W-:Y:S01]  /*5a80*/  STS [R132+0x8], R5 ;  /* 0x0000080584007388 */ /* 0x000fe20000000800 */
[----:B------:R-:W-:Y:S01]  /*5a90*/  FMUL.FTZ R183, R70, R183 ;  /* 0x000000b746b77220 */ /* 0x000fe20000410000 */
[----:B------:R-:W-:Y:S02]  /*5aa0*/  FMUL.FTZ R186, R71, R186 ;  /* 0x000000ba47ba7220 */ /* 0x000fe40000410000 */
[----:B------:R-:W-:Y:S01]  /*5ab0*/  STS [R121+0xc], R6 ;  /* 0x00000c0679007388 */ /* 0x000fe20000000800 */
[----:B------:R-:W-:Y:S01]  /*5ac0*/  ISETP.NE.AND P6, PT, R177, RZ, PT ;  /* 0x000000ffb100720c */ /* 0x000fe20003fc5270 */
[----:B------:R-:W-:-:S02]  /*5ad0*/  FMUL.FTZ R187, R130, R187 ;  /* 0x000000bb82bb7220 */ /* 0x000fc40000410000 */
[----:B------:R-:W-:Y:S01]  /*5ae0*/  STS [R120+0x10], R9 ;  /* 0x0000100978007388 */ /* 0x000fe20000000800 */
[----:B------:R-:W-:Y:S01]  /*5af0*/  FMUL.FTZ R137, R8, R137 ;  /* 0x0000008908897220 */ /* 0x000fe20000410000 */
[----:B------:R-:W-:Y:S02]  /*5b00*/  UMOV UR7, 0x400 ;  /* 0x0000040000077882 */ /* 0x000fe40000000000 */
[----:B------:R-:W-:Y:S01]  /*5b10*/  STS [R119+0x14], R2 ;  /* 0x0000140277007388 */ /* 0x000fe20000000800 */
[----:B------:R-:W-:-:S03]  /*5b20*/  FMUL.FTZ R182, R183, R182 ;  /* 0x000000b6b7b67220 */ /* 0x000fc60000410000 */
[----:B------:R-:W-:Y:S01]  /*5b30*/  STS [R118+0x18], R131 ;  /* 0x0000188376007388 */ /* 0x000fe20000000800 */
[----:B------:R-:W-:Y:S01]  /*5b40*/  FMUL.FTZ R185, R186, R185 ;  /* 0x000000b9bab97220 */ /* 0x000fe20000410000 */
[----:B0-----:R-:W-:Y:S02]  /*5b50*/  ULEA UR7, UR8, UR7, 0x18 ;  /* 0x0000000708077291 */ /* 0x001fe4000f8ec03f */
[----:B------:R0:W-:Y:S01]  /*5b60*/  STS [R117+0x1c], R74 ;  /* 0x00001c4a75007388 */ /* 0x0001e20000000800 */
[----:B------:R-:W-:-:S03]  /*5b70*/  FMUL.FTZ R188, R187, R188 ;  /* 0x000000bcbbbc7220 */ /* 0x000fc60000410000 */
[----:B------:R1:W-:Y:S04]  /*5b80*/  STS [R116+0x20], R7 ;  /* 0x0000200774007388 */ /* 0x0003e80000000800 */
[----:B------:R-:W-:Y:S01]  /*5b90*/  STS [R115+0x24], R136 ;  /* 0x0000248873007388 */ /* 0x000fe20000000800 */
[----:B------:R-:W-:-:S03]  /*5ba0*/  MOV R8, UR10 ;  /* 0x0000000a00087c02 */ /* 0x000fc60008000f00 */
[----:B------:R-:W-:Y:S01]  /*5bb0*/  STS [R114+0x28], R181 ;  /* 0x000028b572007388 */ /* 0x000fe20000000800 */
[----:B0-----:R-:W-:Y:S01]  /*5bc0*/  IMAD.U32 R74, RZ, RZ, UR7 ;  /* 0x00000007ff4a7e24 */ /* 0x001fe2000f8e00ff */
[----:B-1----:R-:W0:Y:S02]  /*5bd0*/  LDC.64 R6, c[0x0][0x398] ;  /* 0x0000e600ff067b82 */ /* 0x002e240000000a00 */
        /* <DEDUP_REMOVED lines=24> */
[----:B------:R-:W1:Y:S01]  /*5d60*/  LDS R209, [R74+0x1080] ;  /* 0x001080004ad17984 */ /* 0x000e620000000800 */
[----:B0-----:R-:W-:-:S04]  /*5d70*/  IMAD R2, R6, UR13, RZ ;  /* 0x0000000d06027c24 */ /* 0x001fc8000f8e02ff */
[----:B------:R-:W-:Y:S01]  /*5d80*/  IMAD R9, R7, UR19, R2 ;  /* 0x0000001307097c24 */ /* 0x000fe2000f8e0202 */
[----:B------:R-:W-:Y:S01]  /*5d90*/  IADD3 R2, P1, R122, UR42, RZ ;  /* 0x0000002a7a027c10 */ /* 0x000fe2000ff3e0ff */
[----:B------:R-:W-:Y:S01]  /*5da0*/  IMAD.WIDE.U32 R4, R6, UR19, RZ ;  /* 0x0000001306047c25 */ /* 0x000fe2000f8e00ff */
[----:B------:R-:W-:Y:S01]  /*5db0*/  LOP3.LUT R16, R16, 0xfffffffd, RZ, 0xc0, !PT ;  /* 0xfffffffd10107812 */ /* 0x000fe200078ec0ff */
[----:B------:R-:W-:Y:S01]  /*5dc0*/  BSSY B0, `(.L_x_5055) ;  /* 0x0000011000007945 */ /* 0x000fe20003800000 */
[----:B------:R-:W-:Y:S02]  /*5dd0*/  IADD3.X R3, R123, UR11, RZ, P1, !PT ;  /* 0x0000000b7b037c10 */ /* 0x000fe40008ffe4ff */
[----:B------:R-:W-:Y:S02]  /*5de0*/  @P6 LOP3.LUT R16, R16, 0x2, RZ, 0xfc, !PT ;  /* 0x0000000210106812 */ /* 0x000fe400078efcff */
        /* <DEDUP_REMOVED lines=14> */
.L_x_5056:
[----:B------:R-:W-:Y:S05]  /*5ed0*/  BSYNC B0 ;  /* 0x0000000000007941 */ /* 0x000fea0003800000 */
.L_x_5055:
        /* <DEDUP_REMOVED lines=109> */
[----:B------:R1:W-:Y:S01]  /*65b0*/  STS [R113+0x2c], R8 ;  /* 0x00002c0871007388 */ /* 0x0003e20000000800 */
[----:B0-----:R-:W-:-:S03]  /*65c0*/  IMAD.WIDE.U32 R4, R6, UR19, RZ ;  /* 0x0000001306047c25 */ /* 0x001fc6000f8e00ff */
[----:B------:R-:W-:Y:S04]  /*65d0*/  STS [R112+0x30], R17 ;  /* 0x0000301170007388 */ /* 0x000fe80000000800 */
[----:B------:R-:W-:Y:S01]  /*65e0*/  STS [R111+0x34], R18 ;  /* 0x000034126f007388 */ /* 0x000fe20000000800 */
[----:B-1----:R-:W-:-:S03]  /*65f0*/  IMAD R8, R6, UR13, RZ ;  /* 0x0000000d06087c24 */ /* 0x002fc6000f8e02ff */
[----:B------:R-:W-:Y:S01]  /*6600*/  STS [R110+0x38], R19 ;  /* 0x000038136e007388 */ /* 0x000fe20000000800 */
[----:B------:R-:W-:-:S03]  /*6610*/  IMAD R7, R7, UR19, R8 ;  /* 0x0000001307077c24 */ /* 0x000fc6000f8e0208 */
[----:B------:R-:W-:Y:S01]  /*6620*/  STS [R109+0x3c], R20 ;  /* 0x00003c146d007388 */ /* 0x000fe20000000800 */
[----:B------:R-:W-:-:S03]  /*6630*/  NOP ;  /* 0x0000000000007918 */ /* 0x000fc60000000000 */
[----:B------:R-:W-:Y:S01]  /*6640*/  LDS R9, [R152] ;  /* 0x0000000098097984 */ /* 0x000fe20000000800 */
        /* <DEDUP_REMOVED lines=31> */
.L_x_5059:
[----:B------:R-:W-:Y:S05]  /*6840*/  BSYNC B0 ;  /* 0x0000000000007941 */ /* 0x000fea0003800000 */
.L_x_5058:
[----:B------:R-:W-:Y:S01]  /*6850*/  MOV R5, R43 ;  /* 0x0000002b00057202 */ /* 0x000fe20000000f00 */
[----:B------:R-:W-:Y:S01]  /*6860*/  ULDC.64 UR14, c[0x0][0x2c8] ;  /* 0x0000b200000e7ab9 */ /* 0x000fe20000000a00 */
[----:B------:R-:W-:Y:S01]  /*6870*/  LEA R2, P0, R122, UR8, 0x2 ;  /* 0x000000087a027c11 */ /* 0x000fe2000f8010ff */
[----:B------:R-:W-:Y:S01]  /*6880*/  IMAD R3, R0, UR14, RZ ;  /* 0x0000000e00037c24 */ /* 0x000fe2000f8e02ff */
[-C--:B------:R-:W-:Y:S01]  /*6890*/  ISETP.GE.AND P2, PT, R161, R41.reuse, PT ;  /* 0x00000029a100720c */ /* 0x080fe20003f46270 */
[----:B------:R-:W-:Y:S01]  /*68a0*/  IMAD.WIDE.U32 R4, R180, UR14, R4 ;  /* 0x0000000eb4047c25 */ /* 0x000fe2000f8e0004 */
[----:B0-----:R-:W-:Y:S02]  /*68b0*/  LEA.HI.X R6, R122, UR9, R123, 0x2, P0 ;  /* 0x000000097a067c11 */ /* 0x001fe400080f147b */
[----:B------:R-:W-:Y:S01]  /*68c0*/  ISETP.GE.AND P0, PT, R163, R41, PT ;  /* 0x00000029a300720c */ /* 0x000fe20003f06270 */
[----:B------:R-:W-:Y:S01]  /*68d0*/  IMAD R7, R180, UR15, R3 ;  /* 0x0000000fb4077c24 */ /* 0x000fe2000f8e0203 */
[----:B------:R-:W-:-:S02]  /*68e0*/  IADD3 R3, P1, R76, R4, RZ ;  /* 0x000000044c037210 */ /* 0x000fc40007f3e0ff */
[----:B------:R-:W-:Y:S02]  /*68f0*/  ISETP.GE.AND P4, PT, R156, R41, PT ;  /* 0x000000299c00720c */ /* 0x000fe40003f86270 */
[----:B------:R-:W-:Y:S02]  /*6900*/  IADD3.X R4, R75, R7, R5, P1, !PT ;  /* 0x000000074b047210 */ /* 0x000fe40000ffe405 */
[-C--:B------:R-:W-:Y:S02]  /*6910*/  ISETP.GE.AND P1, PT, R162, R41.reuse, PT ;  /* 0x00000029a200720c */ /* 0x080fe40003f26270 */
        /* <DEDUP_REMOVED lines=28> */
.L_x_5057:
[----:B-1----:R-:W-:Y:S01]  /*6ae0*/  FFMA.FTZ R2, R108, R73, R179 ;  /* 0x000000496c027223 */ /* 0x002fe200000100b3 */
[----:B0-----:R-:W0:Y:S01]  /*6af0*/  LDC R4, c[0x0][0x21c] ;  /* 0x00008700ff047b82 */ /* 0x001e220000000800 */
        /* <DEDUP_REMOVED lines=21> */
[----:B------:R-:W-:Y:S01]  /*6c50*/  CS2R R32, SRZ ;  /* 0x0000000000207805 */ /* 0x000fe2000001ff00 */
        /* <DEDUP_REMOVED lines=21> */
[----:B------:R-:W-:Y:S01]  /*6db0*/  ISETP.GE.AND P0, PT, R122, UR10, PT ;  /* 0x0000000a7a007c0c */ /* 0x000fe2000bf06270 */
[----:B------:R-:W-:Y:S01]  /*6dc0*/  ULDC.64 UR8, c[0x0][0x230] ;  /* 0x00008c0000087ab9 */ /* 0x000fe20000000a00 */
[----:B------:R-:W-:Y:S01]  /*6dd0*/  UIADD3 UR14, UR12, -0x1, URZ ;  /* 0xffffffff0c0e7890 */ /* 0x000fe2000fffe03f */
[----:B------:R-:W-:Y:S01]  /*6de0*/  IMAD R3, R0, UR8, RZ ;  /* 0x0000000800037c24 */ /* 0x000fe2000f8e02ff */
[----:B------:R-:W-:Y:S01]  /*6df0*/  UMOV UR13, UR10 ;  /* 0x0000000a000d7c82 */ /* 0x000fe20008000000 */
[----:B------:R-:W-:Y:S01]  /*6e00*/  IMAD.WIDE.U32 R130, R180, UR8, RZ ;  /* 0x00000008b4827c25 */ /* 0x000fe2000f8e00ff */
[----:B------:R-:W-:Y:S01]  /*6e10*/  ULEA.HI UR10, UR14, UR14, URZ, 0x1 ;  /* 0x0000000e0e0a7291 */ /* 0x000fe2000f8f083f */
[----:B------:R-:W-:Y:S01]  /*6e20*/  LOP3.LUT R16, R16, 0xfffffffe, RZ, 0xc0, !PT ;  /* 0xfffffffe10107812 */ /* 0x000fe200078ec0ff */
[----:B------:R-:W-:Y:S01]  /*6e30*/  HFMA2.MMA R32, -RZ, RZ, 0, 0 ;  /* 0x00000000ff207435 */ /* 0x000fe200000001ff */
[----:B------:R-:W-:Y:S01]  /*6e40*/  IMAD R3, R180, UR9, R3 ;  /* 0x00000009b4037c24 */ /* 0x000fe2000f8e0203 */
[----:B------:R-:W-:Y:S01]  /*6e50*/  ULOP3.LUT UR10, UR10, 0xfffffe, URZ, 0xc0, !UPT ;  /* 0x00fffffe0a0a7892 */ /* 0x000fe2000f8ec03f */
[----:B------:R-:W-:-:S02]  /*6e60*/  CS2R R30, SRZ ;  /* 0x00000000001e7805 */ /* 0x000fc4000001ff00 */
[----:B------:R-:W-:Y:S02]  /*6e70*/  CS2R R28, SRZ ;  /* 0x00000000001c7805 */ /* 0x000fe4000001ff00 */
[----:B------:R-:W-:Y:S02]  /*6e80*/  @P0 LOP3.LUT R16, R16, 0x1, RZ, 0xfc, !PT ;  /* 0x0000000110100812 */ /* 0x000fe400078efcff */
[----:B------:R-:W-:Y:S02]  /*6e90*/  CS2R R26, SRZ ;  /* 0x00000000001a7805 */ /* 0x000fe4000001ff00 */
[----:B------:R-:W-:Y:S02]  /*6ea0*/  CS2R R24, SRZ ;  /* 0x0000000000187805 */ /* 0x000fe4000001ff00 */
[----:B------:R-:W-:Y:S02]  /*6eb0*/  CS2R R22, SRZ ;  /* 0x0000000000167805 */ /* 0x000fe4000001ff00 */
[----:B------:R-:W-:-:S02]  /*6ec0*/  CS2R R20, SRZ ;  /* 0x0000000000147805 */ /* 0x000fc4000001ff00 */
[----:B------:R-:W-:Y:S02]  /*6ed0*/  CS2R R18, SRZ ;  /* 0x0000000000127805 */ /* 0x000fe4000001ff00 */
[----:B------:R-:W-:Y:S01]  /*6ee0*/  MOV R17, RZ ;  /* 0x000000ff00117202 */ /* 0x000fe20000000f00 */
[----:B------:R-:W-:Y:S01]  /*6ef0*/  UMOV UR7, URZ ;  /* 0x0000003f00077c82 */ /* 0x000fe20008000000 */
[----:B------:R-:W-:Y:S01]  /*6f00*/  IADD3 R15, R131, R3, RZ ;  /* 0x00000003830f7210 */ /* 0x000fe20007ffe0ff */
[----:B------:R-:W-:Y:S01]  /*6f10*/  UMOV UR8, URZ ;  /* 0x0000003f00087c82 */ /* 0x000fe20008000000 */
        /* <DEDUP_REMOVED lines=11> */
[----:B------:R-:W-:-:S06]  /*6fd0*/  ULDC.64 UR34, c[0x0][0x370] ;  /* 0x0000dc0000227ab9 */ /* 0x000fcc0000000a00 */
.L_x_5104:
[----:B------:R-:W-:Y:S01]  /*6fe0*/  USHF.R.S32.HI UR18, URZ, 0x1f, UR7 ;  /* 0x0000001f3f127899 */ /* 0x000fe20008011407 */
[----:B------:R-:W-:Y:S02]  /*6ff0*/  MOV R5, UR28 ;  /* 0x0000001c00057c02 */ /* 0x000fe40008000f00 */
[----:B------:R-:W-:Y:S02]  /*7000*/  CS2R R10, SRZ ;  /* 0x00000000000a7805 */ /* 0x000fe4000001ff00 */
        /* <DEDUP_REMOVED lines=13> */
[----:B------:R-:W-:Y:S02]  /*70e0*/  MOV R0, RZ ;  /* 0x000000ff00007202 */ /* 0x000fe40000000f00 */
[----:B------:R-:W-:Y:S01]  /*70f0*/  CS2R R12, SRZ ;  /* 0x00000000000c7805 */ /* 0x000fe2000001ff00 */
[----:B--2---:R-:W2:Y:S01]  /*7100*/  @!P1 LDG.E R11, desc[UR16][R2.64+0x100] ;  /* 0x00010010020b9981 */ /* 0x004ea2000c1e1900 */
[----:B------:R-:W-:-:S03]  /*7110*/  ISETP.GE.AND P1, PT, R158, UR13, PT ;  /* 0x0000000d9e007c0c */ /* 0x000fc6000bf26270 */
[----:B---3--:R-:W3:Y:S01]  /*7120*/  @!P0 LDG.E R0, desc[UR16][R2.64+0x80] ;  /* 0x0000801002008981 */ /* 0x008ee2000c1e1900 */
[----:B------:R-:W-:-:S03]  /*7130*/  ISETP.GE.AND P0, PT, R159, UR13, PT ;  /* 0x0000000d9f007c0c */ /* 0x000fc6000bf06270 */
[----:B----4-:R-:W4:Y:S01]  /*7140*/  @!P2 LDG.E R8, desc[UR16][R2.64+0x180] ;  /* 0x000180100208a981 */ /* 0x010f22000c1e1900 */
[----:B------:R-:W-:-:S03]  /*7150*/  ISETP.GE.AND P2, PT, R157, UR13, PT ;  /* 0x0000000d9d007c0c */ /* 0x000fc6000bf46270 */
[----:B------:R-:W5:Y:S01]  /*7160*/  @!P3 LDG.E R13, desc[UR16][R2.64+0x200] ;  /* 0x00020010020db981 */ /* 0x000f62000c1e1900 */
[----:B------:R-:W-:-:S03]  /*7170*/  ISETP.GE.AND P3, PT, R156, UR13, PT ;  /* 0x0000000d9c007c0c */ /* 0x000fc6000bf66270 */
[----:B------:R-:W5:Y:S01]  /*7180*/  @!P4 LDG.E R10, desc[UR16][R2.64+0x280] ;  /* 0x00028010020ac981 */ /* 0x000f62000c1e1900 */
[----:B------:R-:W-:Y:S02]  /*7190*/  ISETP.GE.AND P4, PT, R155, UR13, PT ;  /* 0x0000000d9b007c0c */ /* 0x000fe4000bf86270 */
[----:B01----:R-:W-:Y:S02]  /*71a0*/  CS2R R64, SRZ ;  /* 0x0000000000407805 */ /* 0x003fe4000001ff00 */
        /* <DEDUP_REMOVED lines=19> */
[----:B------:R0:W5:Y:S01]  /*72e0*/  @!P4 LDG.E R70, desc[UR16][R2.64+0x780] ;  /* 0x000780100246c981 */ /* 0x000162000c1e1900 */
[----:B------:R-:W-:-:S02]  /*72f0*/  R2UR UR11, R131 ;  /* 0x00000000830b72ca */ /* 0x000fc400000e0000 */
[----:B------:R-:W-:Y:S02]  /*7300*/  R2UR UR10, R130 ;  /* 0x00000000820a72ca */ /* 0x000fe400000e0000 */
[----:B------:R-:W-:Y:S01]  /*7310*/  R2UR UR11, R15 ;  /* 0x000000000f0b72ca */ /* 0x000fe200000e0000 */
[----:B------:R-:W-:-:S04]  /*7320*/  UIMAD UR15, UR18, UR24, URZ ;  /* 0x00000018120f72a4 */ /* 0x000fc8000f8e023f */
[----:B------:R-:W-:-:S08]  /*7330*/  UIMAD UR15, UR7, UR25, UR15 ;  /* 0x00000019070f72a4 */ /* 0x000fd0000f8e020f */
[----:B------:R-:W-:-:S04]  /*7340*/  UIMAD.WIDE.U32 UR10, UR7, UR24, UR10 ;  /* 0x00000018070a72a5 */ /* 0x000fc8000f8e000a */
[----:B------:R-:W-:Y:S02]  /*7350*/  UIADD3 UR11, UR11, UR15, URZ ;  /* 0x0000000f0b0b7290 */ /* 0x000fe4000fffe03f */
[----:B------:R-:W-:-:S04]  /*7360*/  ULEA UR15, UP0, UR10, UR26, 0x2 ;  /* 0x0000001a0a0f7291 */ /* 0x000fc8000f80103f */
[----:B------:R-:W-:Y:S01]  /*7370*/  ULEA.HI.X UR10, UR10, UR27, UR11, 0x2, UP0 ;  /* 0x0000001b0a0a7291 */ /* 0x000fe200080f140b */
[----:B------:R-:W-:Y:S01]  /*7380*/  MOV R5, UR30 ;  /* 0x0000001e00057c02 */ /* 0x000fe20008000f00 */
[----:B------:R-:W-:-:S04]  /*7390*/  UIMAD UR18, UR18, UR30, URZ ;  /* 0x0000001e121272a4 */ /* 0x000fc8000f8e023f */
[----:B------:R-:W-:Y:S01]  /*73a0*/  MOV R7, UR10 ;  /* 0x0000000a00077c02 */ /* 0x000fe20008000f00 */
[----:B------:R-:W-:Y:S01]  /*73b0*/  UIADD3 UR10, -UR42, UR44, URZ ;  /* 0x0000002c2a0a7290 */ /* 0x000fe2000fffe13f */
[----:B------:R-:W-:Y:S01]  /*73c0*/  IMAD.WIDE.U32 R4, R5, UR7, R122 ;  /* 0x0000000705047c25 */ /* 0x000fe2000f8e007a */
[----:B------:R-:W-:-:S04]  /*73d0*/  UIMAD UR18, UR7, UR31, UR18 ;  /* 0x0000001f071272a4 */ /* 0x000fc8000f8e0212 */
[----:B------:R-:W-:Y:S02]  /*73e0*/  ISETP.GE.AND P4, PT, R122, UR10, PT ;  /* 0x0000000a7a007c0c */ /* 0x000fe4000bf86270 */
[----:B0-----:R-:W-:Y:S02]  /*73f0*/  LEA R2, P0, R4, R172, 0x2 ;  /* 0x000000ac04027211 */ /* 0x001fe400078010ff */
[----:B------:R-:W-:Y:S01]  /*7400*/  IADD3 R3, R5, UR18, RZ ;  /* 0x0000001205037c10 */ /* 0x000fe2000fffe0ff */
[----:B------:R-:W-:Y:S01]  /*7410*/  IMAD.U32 R6, RZ, RZ, UR15 ;  /* 0x0000000fff067e24 */ /* 0x000fe2000f8e00ff */
[----:B------:R-:W-:Y:S02]  /*7420*/  ISETP.GE.AND P3, PT, R164, UR10, PT ;  /* 0x0000000aa4007c0c */ /* 0x000fe4000bf66270 */
[----:B------:R-:W-:Y:S02]  /*7430*/  LEA.HI.X R3, R4, R171, R3, 0x2, P0 ;  /* 0x000000ab04037211 */ /* 0x000fe400000f1403 */
[----:B------:R-:W-:Y:S01]  /*7440*/  ISETP.GE.AND P0, PT, R163, UR10, PT ;  /* 0x0000000aa3007c0c */ /* 0x000fe2000bf06270 */
[----:B------:R0:W5:Y:S01]  /*7450*/  LDG.E R14, desc[UR16][R6.64] ;  /* 0x00000010060e7981 */ /* 0x000162000c1e1900 */
[----:B------:R-:W-:-:S02]  /*7460*/  ISETP.GE.AND P2, PT, R162, UR10, PT ;  /* 0x0000000aa2007c0c */ /* 0x000fc4000bf46270 */
[----:B------:R-:W-:Y:S02]  /*7470*/  ISETP.GE.AND P1, PT, R161, UR10, PT ;  /* 0x0000000aa1007c0c */ /* 0x000fe4000bf26270 */
[----:B------:R-:W-:Y:S02]  /*7480*/  CS2R R182, SRZ ;  /* 0x0000000000b67805 */ /* 0x000fe4000001ff00 */
[----:B------:R-:W-:Y:S02]  /*7490*/  MOV R181, RZ ;  /* 0x000000ff00b57202 */ /* 0x000fe40000000f00 */
[----:B------:R-:W-:Y:S01]  /*74a0*/  MOV R184, RZ ;  /* 0x000000ff00b87202 */ /* 0x000fe20000000f00 */
[----:B--2---:R-:W-:Y:S04]  /*74b0*/  STS [R152], R9 ;  /* 0x0000000998007388 */ /* 0x004fe80000000800 */
[----:B---3--:R-:W-:Y:S04]  /*74c0*/  STS [R151+0x80], R0 ;  /* 0x0000800097007388 */ /* 0x008fe80000000800 */
[----:B------:R-:W-:Y:S04]  /*74d0*/  STS [R150+0x100], R11 ;  /* 0x0001000b96007388 */ /* 0x000fe80000000800 */
        /* <DEDUP_REMOVED lines=8> */
[----:B------:R2:W-:Y:S01]  /*7560*/  STS [R141+0x580], R66 ;  /* 0x000580428d007388 */ /* 0x0005e20000000800 */
[----:B-1----:R-:W-:-:S03]  /*7570*/  CS2R R64, SRZ ;  /* 0x0000000000407805 */ /* 0x002fc6000001ff00 */
[----:B------:R-:W-:Y:S04]  /*7580*/  STS [R140+0x600], R71 ;  /* 0x000600478c007388 */ /* 0x000fe80000000800 */
[----:B------:R1:W-:Y:S04]  /*7590*/  STS [R139+0x680], R68 ;  /* 0x000680448b007388 */ /* 0x0003e80000000800 */
[----:B------:R-:W-:Y:S01]  /*75a0*/  STS [R138+0x700], R137 ;  /* 0x000700898a007388 */ /* 0x000fe20000000800 */
[----:B------:R-:W-:-:S03]  /*75b0*/  MOV R0, RZ ;  /* 0x000000ff00007202 */ /* 0x000fc60000000f00 */
[----:B------:R3:W-:Y:S01]  /*75c0*/  STS [R135+0x780], R70 ;  /* 0x0007804687007388 */ /* 0x0007e20000000800 */
[----:B------:R-:W-:-:S03]  /*75d0*/  NOP ;  /* 0x0000000000007918 */ /* 0x000fc60000000000 */
[----:B------:R-:W4:Y:S01]  /*75e0*/  @!P4 LDG.E R65, desc[UR16][R2.64] ;  /* 0x000000100241c981 */ /* 0x000f22000c1e1900 */
[----:B------:R-:W-:Y:S02]  /*75f0*/  ISETP.GE.AND P4, PT, R160, UR10, PT ;  /* 0x0000000aa0007c0c */ /* 0x000fe4000bf86270 */
[----:B--2---:R-:W-:Y:S02]  /*7600*/  CS2R R66, SRZ ;  /* 0x0000000000427805 */ /* 0x004fe4000001ff00 */
[----:B-1----:R-:W-:Y:S01]  /*7610*/  CS2R R68, SRZ ;  /* 0x0000000000447805 */ /* 0x002fe2000001ff00 */
[----:B------:R-:W2:Y:S01]  /*7620*/  @!P3 LDG.E R0, desc[UR16][R2.64+0x80] ;  /* 0x000080100200b981 */ /* 0x000ea2000c1e1900 */
[----:B------:R-:W-:-:S03]  /*7630*/  ISETP.GE.AND P3, PT, R159, UR10, PT ;  /* 0x0000000a9f007c0c */ /* 0x000fc6000bf66270 */
[----:B------:R-:W5:Y:S01]  /*7640*/  @!P0 LDG.E R67, desc[UR16][R2.64+0x100] ;  /* 0x0001001002438981 */ /* 0x000f62000c1e1900 */
[----:B------:R-:W-:-:S03]  /*7650*/  ISETP.GE.AND P0, PT, R158, UR10, PT ;  /* 0x0000000a9e007c0c */ /* 0x000fc6000bf06270 */
[----:B------:R-:W5:Y:S01]  /*7660*/  @!P2 LDG.E R64, desc[UR16][R2.64+0x180] ;  /* 0x000180100240a981 */ /* 0x000f62000c1e1900 */
[----:B------:R-:W-:-:S03]  /*7670*/  ISETP.GE.AND P2, PT, R157, UR10, PT ;  /* 0x0000000a9d007c0c */ /* 0x000fc6000bf46270 */
[----:B------:R-:W5:Y:S01]  /*7680*/  @!P1 LDG.E R69, desc[UR16][R2.64+0x200] ;  /* 0x0002001002459981 */ /* 0x000f62000c1e1900 */
[----:B------:R-:W-:Y:S02]  /*7690*/  ISETP.GE.AND P1, PT, R156, UR10, PT ;  /* 0x0000000a9c007c0c */ /* 0x000fe4000bf26270 */
[----:B---3--:R-:W-:Y:S01]  /*76a0*/  CS2R R70, SRZ ;  /* 0x0000000000467805 */ /* 0x008fe2000001ff00 */
[----:B------:R-:W3:Y:S01]  /*76b0*/  @!P4 LDG.E R66, desc[UR16][R2.64+0x280] ;  /* 0x000280100242c981 */ /* 0x000ee2000c1e1900 */
[----:B------:R-:W-:Y:S02]  /*76c0*/  ISETP.GE.AND P4, PT, R155, UR10, PT ;  /* 0x0000000a9b007c0c */ /* 0x000fe4000bf86270 */
[----:B------:R-:W-:Y:S02]  /*76d0*/  MOV R135, RZ ;  /* 0x000000ff00877202 */ /* 0x000fe40000000f00 */
[----:B------:R-:W3:Y:S01]  /*76e0*/  @!P3 LDG.E R71, desc[UR16][R2.64+0x300] ;  /* 0x000300100247b981 */ /* 0x000ee2000c1e1900 */
[----:B------:R-:W-:-:S03]  /*76f0*/  CS2R R136, SRZ ;  /* 0x0000000000887805 */ /* 0x000fc6000001ff00 */
[----:B------:R-:W3:Y:S04]  /*7700*/  @!P0 LDG.E R68, desc[UR16][R2.64+0x380] ;  /* 0x0003801002448981 */ /* 0x000ee8000c1e1900 */
[----:B------:R-:W3:Y:S04]  /*7710*/  @!P2 LDG.E R135, desc[UR16][R2.64+0x400] ;  /* 0x000400100287a981 */ /* 0x000ee8000c1e1900 */
[----:B------:R-:W3:Y:S04]  /*7720*/  @!P1 LDG.E R70, desc[UR16][R2.64+0x480] ;  /* 0x0004801002469981 */ /* 0x000ee8000c1e1900 */
[----:B------:R-:W3:Y:S01]  /*7730*/  @!P4 LDG.E R137, desc[UR16][R2.64+0x500] ;  /* 0x000500100289c981 */ /* 0x000ee2000c1e1900 */
[----:B------:R-:W-:-:S02]  /*7740*/  ISETP.GE.AND P3, PT, R154, UR10, PT ;  /* 0x0000000a9a007c0c */ /* 0x000fc4000bf66270 */
[----:B------:R-:W-:Y:S01]  /*7750*/  ISETP.GE.AND P0, PT, R168, UR10, PT ;  /* 0x0000000aa8007c0c */ /* 0x000fe2000bf06270 */
[----:B------:R-:W1:Y:S01]  /*7760*/  LDS R12, [R133+0x4] ;  /* 0x00000400850c7984 */ /* 0x000e620000000800 */
[----:B------:R-:W-:Y:S02]  /*7770*/  ISETP.GE.AND P2, PT, R167, UR10, PT ;  /* 0x0000000aa7007c0c */ /* 0x000fe4000bf46270 */
[----:B------:R-:W-:Y:S01]  /*7780*/  ISETP.GE.AND P1, PT, R166, UR10, PT ;  /* 0x0000000aa6007c0c */ /* 0x000fe2000bf26270 */
[----:B------:R-:W1:Y:S01]  /*7790*/  LDS R10, [R121+0xc] ;  /* 0x00000c00790a7984 */ /* 0x000e620000000800 */
[----:B------:R-:W-:Y:S02]  /*77a0*/  ISETP.GE.AND P4, PT, R165, UR10, PT ;  /* 0x0000000aa5007c0c */ /* 0x000fe4000bf86270 */
[----:B------:R-:W-:Y:S01]  /*77b0*/  LOP3.LUT R186, R153, 0xfffffe00, RZ, 0xc0, !PT ;  /* 0xfffffe0099ba7812 */ /* 0x000fe200078ec0ff */
[----:B------:R-:W1:Y:S04]  /*77c0*/  LDS R8, [R119+0x14] ;  /* 0x0000140077087984 */ /* 0x000e680000000800 */
[----:B------:R-:W3:Y:S04]  /*77d0*/  @!P3 LDG.E R136, desc[UR16][R2.64+0x580] ;  /* 0x000580100288b981 */ /* 0x000ee8000c1e1900 */
[----:B------:R-:W3:Y:S04]  /*77e0*/  @!P0 LDG.E R181, desc[UR16][R2.64+0x600] ;  /* 0x0006001002b58981 */ /* 0x000ee8000c1e1900 */
[----:B------:R-:W3:Y:S04]  /*77f0*/  @!P2 LDG.E R182, desc[UR16][R2.64+0x680] ;  /* 0x0006801002b6a981 */ /* 0x000ee8000c1e1900 */
[----:B------:R-:W3:Y:S04]  /*7800*/  @!P1 LDG.E R183, desc[UR16][R2.64+0x700] ;  /* 0x0007001002b79981 */ /* 0x000ee8000c1e1900 */
[----:B------:R0:W3:Y:S01]  /*7810*/  @!P4 LDG.E R184, desc[UR16][R2.64+0x780] ;  /* 0x0007801002b8c981 */ /* 0x0000e2000c1e1900 */
[----:B------:R-:W-:-:S03]  /*7820*/  IADD3 R4, R186, R175, RZ ;  /* 0x000000afba047210 */ /* 0x000fc60007ffe0ff */
[----:B0-----:R-:W0:Y:S01]  /*7830*/  LDS R6, [R117+0x1c] ;  /* 0x00001c0075067984 */ /* 0x001e220000000800 */
[C---:B------:R-:W-:Y:S01]  /*7840*/  IADD3 R203, R4.reuse, 0x20, RZ ;  /* 0x0000002004cb7810 */ /* 0x040fe20007ffe0ff */
[C---:B------:R-:W-:Y:S01]  /*7850*/  VIADD R201, R4.reuse, 0x40 ;  /* 0x0000004004c97836 */ /* 0x040fe20000000000 */
[C---:B------:R-:W-:Y:S01]  /*7860*/  IADD3 R147, R4.reuse, 0x100, RZ ;  /* 0x0000010004937810 */ /* 0x040fe20007ffe0ff */
[----:B------:R-:W0:Y:S01]  /*7870*/  LDS R228, [R112+0x30] ;  /* 0x0000300070e47984 */ /* 0x000e220000000800 */
[C---:B------:R-:W-:Y:S02]  /*7880*/  IADD3 R199, R4.reuse, 0x60, RZ ;  /* 0x0000006004c77810 */ /* 0x040fe40007ffe0ff */
[C---:B------:R-:W-:Y:S01]  /*7890*/  IADD3 R151, R4.reuse, 0xa0, RZ ;  /* 0x000000a004977810 */ /* 0x040fe20007ffe0ff */
[----:B------:R-:W0:Y:S01]  /*78a0*/  LDS R2, [R113+0x2c] ;  /* 0x00002c0071027984 */ /* 0x000e220000000800 */
[C---:B------:R-:W-:Y:S02]  /*78b0*/  IADD3 R197, R4.reuse, 0x80, RZ ;  /* 0x0000008004c57810 */ /* 0x040fe40007ffe0ff */
[CC--:B------:R-:W-:Y:S01]  /*78c0*/  LEA.HI.SX32 R205, R4.reuse, R4.reuse, 0x1b ;  /* 0x0000000404cd7211 */ /* 0x0c0fe200078fdaff */
[C---:B------:R-:W-:Y:S01]  /*78d0*/  VIADD R11, R4.reuse, 0x180 ;  /* 0x00000180040b7836 */ /* 0x040fe20000000000 */
        /* <DEDUP_REMOVED lines=17> */
[----:B------:R-:W-:Y:S02]  /*79f0*/  LEA R152, R205, R74, 0x2 ;  /* 0x0000004acd987211 */ /* 0x000fe400078e10ff */
[----:B------:R-:W-:Y:S02]  /*7a00*/  LEA.HI.SX32 R191, R143, R4, 0x1b ;  /* 0x000000048fbf7211 */ /* 0x000fe400078fdaff */
[----:B------:R-:W-:Y:S02]  /*7a10*/  LEA R151, R203, R74, 0x2 ;  /* 0x0000004acb977211 */ /* 0x000fe400078e10ff */
[-C--:B------:R-:W-:Y:S02]  /*7a20*/  LEA.HI.SX32 R143, R145, R4.reuse, 0x1b ;  /* 0x00000004918f7211 */ /* 0x080fe400078fdaff */
[----:B------:R-:W-:Y:S02]  /*7a30*/  LEA.HI.SX32 R195, R149, R4, 0x1b ;  /* 0x0000000495c37211 */ /* 0x000fe400078fdaff */
[----:B------:R-:W-:-:S02]  /*7a40*/  LEA R150, R201, R74, 0x2 ;  /* 0x0000004ac9967211 */ /* 0x000fc400078e10ff */
[-C--:B------:R-:W-:Y:S02]  /*7a50*/  LEA.HI.SX32 R185, R5, R4.reuse, 0x1b ;  /* 0x0000000405b97211 */ /* 0x080fe400078fdaff */
[-C--:B------:R-:W-:Y:S01]  /*7a60*/  LEA.HI.SX32 R187, R7, R4.reuse, 0x1b ;  /* 0x0000000407bb7211 */ /* 0x080fe200078fdaff */
[----:B------:R-:W0:Y:S01]  /*7a70*/  LDS R5, [R116+0x20] ;  /* 0x0000200074057984 */ /* 0x000e220000000800 */
[-C--:B------:R-:W-:Y:S02]  /*7a80*/  LEA.HI.SX32 R139, R9, R4.reuse, 0x1b ;  /* 0x00000004098b7211 */ /* 0x080fe400078fdaff */
[-C--:B------:R-:W-:Y:S01]  /*7a90*/  LEA.HI.SX32 R189, R11, R4.reuse, 0x1b ;  /* 0x000000040bbd7211 */ /* 0x080fe200078fdaff */
[----:B------:R-:W0:Y:S01]  /*7aa0*/  LDS R9, [R120+0x10] ;  /* 0x0000100078097984 */ /* 0x000e220000000800 */
[-C--:B------:R-:W-:Y:S02]  /*7ab0*/  LEA.HI.SX32 R141, R13, R4.reuse, 0x1b ;  /* 0x000000040d8d7211 */ /* 0x080fe400078fdaff */
[----:B------:R-:W-:Y:S01]  /*7ac0*/  LEA.HI.SX32 R145, R3, R4, 0x1b ;  /* 0x0000000403917211 */ /* 0x000fe200078fdaff */
[----:B------:R-:W0:Y:S01]  /*7ad0*/  LDS R13, [R134] ;  /* 0x00000000860d7984 */ /* 0x000e220000000800 */
[----:B------:R-:W-:-:S02]  /*7ae0*/  LEA R149, R199, R74, 0x2 ;  /* 0x0000004ac7957211 */ /* 0x000fc400078e10ff */
[-C--:B------:R-:W-:Y:S01]  /*7af0*/  LEA R148, R197, R74.reuse, 0x2 ;  /* 0x0000004ac5947211 */ /* 0x080fe200078e10ff */
[----:B------:R-:W0:Y:S01]  /*7b00*/  LDS R11, [R132+0x8] ;  /* 0x00000800840b7984 */ /* 0x000e220000000800 */
[----:B------:R-:W-:-:S03]  /*7b10*/  LEA R147, R147, R74, 0x2 ;  /* 0x0000004a93937211 */ /* 0x000fc600078e10ff */
[----:B------:R-:W0:Y:S01]  /*7b20*/  LDS R7, [R118+0x18] ;  /* 0x0000180076077984 */ /* 0x000e220000000800 */
[----:B------:R-:W-:-:S03]  /*7b30*/  LEA R146, R195, R74, 0x2 ;  /* 0x0000004ac3927211 */ /* 0x000fc600078e10ff */
[----:B------:R-:W0:Y:S01]  /*7b40*/  LDS R4, [R115+0x24] ;  /* 0x0000240073047984 */ /* 0x000e220000000800 */
[----:B------:R-:W-:-:S03]  /*7b50*/  LEA R145, R145, R74, 0x2 ;  /* 0x0000004a91917211 */ /* 0x000fc600078e10ff */
[----:B------:R-:W0:Y:S01]  /*7b60*/  LDS R3, [R114+0x28] ;  /* 0x0000280072037984 */ /* 0x000e220000000800 */
[----:B------:R-:W-:Y:S01]  /*7b70*/  IMAD R144, R193, 0x4, R74 ;  /* 0x00000004c1907824 */ /* 0x000fe200078e024a */
[-C--:B------:R-:W-:Y:S02]  /*7b80*/  LEA R143, R143, R74.reuse, 0x2 ;  /* 0x0000004a8f8f7211 */ /* 0x080fe400078e10ff */
[-C--:B------:R-:W-:Y:S01]  /*7b90*/  LEA R142, R191, R74.reuse, 0x2 ;  /* 0x0000004abf8e7211 */ /* 0x080fe200078e10ff */
[----:B------:R-:W-:Y:S01]  /*7ba0*/  ULEA UR11, UR14, UR7, 0x8 ;  /* 0x000000070e0b7291 */ /* 0x000fe2000f8e403f */
[----:B------:R-:W-:Y:S02]  /*7bb0*/  ISETP.NE.AND P1, PT, R177, RZ, PT ;  /* 0x000000ffb100720c */ /* 0x000fe40003f25270 */
[-C--:B------:R-:W-:Y:S02]  /*7bc0*/  LEA R141, R141, R74.reuse, 0x2 ;  /* 0x0000004a8d8d7211 */ /* 0x080fe400078e10ff */
[----:B------:R-:W-:-:S02]  /*7bd0*/  LEA R140, R189, R74, 0x2 ;  /* 0x0000004abd8c7211 */ /* 0x000fc400078e10ff */
[-C--:B------:R-:W-:Y:S02]  /*7be0*/  LEA R139, R139, R74.reuse, 0x2 ;  /* 0x0000004a8b8b7211 */ /* 0x080fe400078e10ff */
[----:B------:R-:W-:Y:S02]  /*7bf0*/  LEA R138, R187, R74, 0x2 ;  /* 0x0000004abb8a7211 */ /* 0x000fe400078e10ff */
[----:B------:R-:W-:-:S13]  /*7c00*/  ISETP.NE.AND P0, PT, R177, 0x3f, PT ;  /* 0x0000003fb100780c */ /* 0x000fda0003f05270 */
[----:B------:R-:W-:Y:S01]  /*7c10*/  @P0 IMAD R226, R177, 0x4, R74 ;  /* 0x00000004b1e20824 */ /* 0x000fe200078e024a */
[----:B------:R-:W-:Y:S01]  /*7c20*/  BSSY B0, `(.L_x_5061) ;  /* 0x000003b000007945 */ /* 0x000fe20003800000 */
[----:B----4-:R-:W-:Y:S04]  /*7c30*/  STS [R152+0x1080], R65 ;  /* 0x0010804198007388 */ /* 0x010fe80000000800 */
[----:B--2---:R-:W-:Y:S04]  /*7c40*/  STS [R151+0x1100], R0 ;  /* 0x0011000097007388 */ /* 0x004fe80000000800 */
[----:B-----5:R-:W-:Y:S04]  /*7c50*/  STS [R150+0x1180], R67 ;  /* 0x0011804396007388 */ /* 0x020fe80000000800 */
[----:B------:R-:W-:Y:S04]  /*7c60*/  STS [R149+0x1200], R64 ;  /* 0x0012004095007388 */ /* 0x000fe80000000800 */
[----:B------:R-:W-:Y:S04]  /*7c70*/  STS [R148+0x1280], R69 ;  /* 0x0012804594007388 */ /* 0x000fe80000000800 */
[----:B---3--:R-:W-:Y:S04]  /*7c80*/  STS [R147+0x1300], R66 ;  /* 0x0013004293007388 */ /* 0x008fe80000000800 */
[----:B------:R-:W-:Y:S04]  /*7c90*/  STS [R146+0x1380], R71 ;  /* 0x0013804792007388 */ /* 0x000fe80000000800 */
[----:B------:R-:W-:Y:S04]  /*7ca0*/  STS [R145+0x1400], R68 ;  /* 0x0014004491007388 */ /* 0x000fe80000000800 */
[----:B------:R-:W-:Y:S04]  /*7cb0*/  STS [R144+0x1480], R135 ;  /* 0x0014808790007388 */ /* 0x000fe80000000800 */
[----:B------:R2:W-:Y:S04]  /*7cc0*/  STS [R143+0x1500], R70 ;  /* 0x001500468f007388 */ /* 0x0005e80000000800 */
[----:B------:R3:W-:Y:S01]  /*7cd0*/  STS [R142+0x1580], R137 ;  /* 0x001580898e007388 */ /* 0x0007e20000000800 */
[----:B--2---:R-:W-:-:S04]  /*7ce0*/  FMUL.FTZ R70, R14, 1.4426950216293334961 ;  /* 0x3fb8aa3b0e467820 */ /* 0x004fc80000410000 */
[----:B---3--:R-:W-:Y:S01]  /*7cf0*/  FMUL.FTZ R137, R70, R92 ;  /* 0x0000005c46897220 */ /* 0x008fe20000410000 */
[----:B------:R-:W-:-:S05]  /*7d00*/  LEA R64, R175, R186, 0x4 ;  /* 0x000000baaf407211 */ /* 0x000fca00078e20ff */
[----:B------:R-:W2:Y:S01]  /*7d10*/  MUFU.EX2 R137, R137 ;  /* 0x0000008900897308 */ /* 0x000ea20000000800 */
[----:B------:R-:W-:Y:S02]  /*7d20*/  IADD3 R0, R177, 0x200, RZ ;  /* 0x00000200b1007810 */ /* 0x000fe40007ffe0ff */
[----:B------:R-:W-:Y:S02]  /*7d30*/  LEA.HI.SX32 R67, R64, R64, 0x1b ;  /* 0x0000004040437211 */ /* 0x000fe400078fdaff */
[----:B------:R-:W-:Y:S01]  /*7d40*/  SEL R65, R0, UR11, P1 ;  /* 0x0000000b00417c07 */ /* 0x000fe20008800000 */
[----:B------:R3:W-:Y:S01]  /*7d50*/  STS [R141+0x1600], R136 ;  /* 0x001600888d007388 */ /* 0x0007e20000000800 */
[-C--:B------:R-:W-:Y:S02]  /*7d60*/  LEA R135, R185, R74.reuse, 0x2 ;  /* 0x0000004ab9877211 */ /* 0x080fe400078e10ff */
[-C--:B------:R-:W-:Y:S01]  /*7d70*/  LEA R134, R67, R74.reuse, 0x2 ;  /* 0x0000004a43867211 */ /* 0x080fe200078e10ff */
[----:B------:R3:W-:Y:S01]  /*7d80*/  STS [R140+0x1680], R181 ;  /* 0x001680b58c007388 */ /* 0x0007e20000000800 */
[----:B------:R-:W-:-:S03]  /*7d90*/  LEA R0, R65, R74, 0x2 ;  /* 0x0000004a41007211 */ /* 0x000fc600078e10ff */
[----:B------:R3:W-:Y:S04]  /*7da0*/  STS [R139+0x1700], R182 ;  /* 0x001700b68b007388 */ /* 0x0007e80000000800 */
[----:B------:R3:W-:Y:S04]  /*7db0*/  STS [R138+0x1780], R183 ;  /* 0x001780b78a007388 */ /* 0x0007e80000000800 */
[----:B------:R3:W-:Y:S01]  /*7dc0*/  STS [R135+0x1800], R184 ;  /* 0x001800b887007388 */ /* 0x0007e20000000800 */
[----:B------:R-:W-:-:S03]  /*7dd0*/  NOP ;  /* 0x0000000000007918 */ /* 0x000fc60000000000 */
        /* <DEDUP_REMOVED lines=16> */
[----:B--2---:R3:W-:Y:S01]  /*7ee0*/  STS [R0+0x4640], R137 ;  /* 0x0046408900007388 */ /* 0x0047e20000000800 */
[----:B------:R-:W-:Y:S06]  /*7ef0*/  BAR.SYNC.DEFER_BLOCKING 0x0 ;  /* 0x0000000000007b1d */ /* 0x000fec0000010000 */
[----:B------:R-:W2:Y:S01]  /*7f00*/  @P0 LDS R226, [R226+0x4e44] ;  /* 0x004e4400e2e20984 */ /* 0x000ea20000000800 */
[----:B-1--4-:R-:W-:Y:S05]  /*7f10*/  @P0 BRA `(.L_x_5062) ;  /* 0x00000000002c0947 */ /* 0x012fea0003800000 */
[----:B---3--:R-:W1:Y:S01]  /*7f20*/  LDC R0, c[0x0][0x224] ;  /* 0x00008900ff007b82 */ /* 0x008e620000000800 */
[----:B--2---:R-:W-:Y:S01]  /*7f30*/  HFMA2.MMA R226, -RZ, RZ, 1.875, 0 ;  /* 0x3f800000ffe27435 */ /* 0x004fe200000001ff */
[----:B-1----:R-:W-:-:S13]  /*7f40*/  ISETP.NE.AND P0, PT, R0, UR12, PT ;  /* 0x0000000c00007c0c */ /* 0x002fda000bf05270 */
[----:B------:R-:W-:Y:S05]  /*7f50*/  @!P0 BRA `(.L_x_5062) ;  /* 0x00000000001c8947 */ /* 0x000fea0003800000 */
[----:B------:R-:W-:-:S04]  /*7f60*/  IADD3 R65, R0, -UR6, RZ ;  /* 0x8000000600417c10 */ /* 0x000fc8000fffe0ff */
[----:B------:R-:W-:-:S04]  /*7f70*/  LEA.HI R0, R65, R65, RZ, 0x1 ;  /* 0x0000004141007211 */ /* 0x000fc800078f08ff */
[----:B------:R-:W-:-:S04]  /*7f80*/  LOP3.LUT R0, R0, 0xfffffe, RZ, 0xc0, !PT ;  /* 0x00fffffe00007812 */ /* 0x000fc800078ec0ff */
[----:B------:R-:W-:-:S04]  /*7f90*/  IADD3 R0, -R0, R65, RZ ;  /* 0x0000004100007210 */ /* 0x000fc80007ffe1ff */
[----:B------:R-:W-:-:S04]  /*7fa0*/  LEA R65, R0, UR7, 0x8 ;  /* 0x0000000700417c11 */ /* 0x000fc8000f8e40ff */
[----:B------:R-:W-:-:S05]  /*7fb0*/  LEA R65, R65, R74, 0x2 ;  /* 0x0000004a41417211 */ /* 0x000fca00078e10ff */
[----:B------:R1:W4:Y:S02]  /*7fc0*/  LDS R226, [R65+0x4640] ;  /* 0x0046400041e27984 */ /* 0x0003240000000800 */
.L_x_5062:
[----:B------:R-:W-:Y:S05]  /*7fd0*/  BSYNC B0 ;  /* 0x0000000000007941 */ /* 0x000fea0003800000 */
.L_x_5061:
[----:B------:R-:W-:Y:S02]  /*7fe0*/  UISETP.GE.AND UP0, UPT, UR12, 0x2, UPT ;  /* 0x000000020c00788c */ /* 0x000fe4000bf06270 */
[----:B---3--:R-:W-:Y:S01]  /*7ff0*/  MOV R0, UR12 ;  /* 0x0000000c00007c02 */ /* 0x008fe20008000f00 */
[----:B------:R-:W-:Y:S01]  /*8000*/  IMAD.MOV.U32 R68, RZ, RZ, 0x3f800000 ;  /* 0x3f800000ff447424 */ /* 0x000fe200078e00ff */
[----:B------:R-:W-:Y:S02]  /*8010*/  MOV R69, RZ ;  /* 0x000000ff00457202 */ /* 0x000fe40000000f00 */
[----:B------:R-:W-:-:S04]  /*8020*/  PLOP3.LUT P0, PT, PT, PT, UP0, 0x80, 0x0 ;  /* 0x000000000000781c */ /* 0x000fc80003f0f008 */
[----:B------:R-:W-:Y:S01]  /*8030*/  ISETP.NE.OR P0, PT, R170, RZ, !P0 ;  /* 0x000000ffaa00720c */ /* 0x000fe20004705670 */
[----:B------:R-:W-:-:S12]  /*8040*/  FMUL.FTZ R200, R70, R91 ;  /* 0x0000005b46c87220 */ /* 0x000fd80000410000 */
[----:B-1----:R-:W1:Y:S01]  /*8050*/  @!P0 LDC R65, c[0x0][0x21c] ;  /* 0x00008700ff418b82 */ /* 0x002e620000000800 */
[C---:B------:R-:W-:Y:S01]  /*8060*/  FMUL.FTZ R202, R70.reuse, R90 ;  /* 0x0000005a46ca7220 */ /* 0x040fe20000410000 */
[----:B------:R-:W3:Y:S01]  /*8070*/  MUFU.EX2 R200, R200 ;  /* 0x000000c800c87308 */ /* 0x000ee20000000800 */
[----:B------:R-:W-:Y:S01]  /*8080*/  FMUL.FTZ R237, R70, R89 ;  /* 0x0000005946ed7220 */ /* 0x000fe20000410000 */
[----:B------:R-:W-:Y:S01]  /*8090*/  @!P0 IADD3 R0, R0, -0x2, RZ ;  /* 0xfffffffe00008810 */ /* 0x000fe20007ffe0ff */
[----:B------:R-:W-:-:S05]  /*80a0*/  FMUL.FTZ R198, R70, R88 ;  /* 0x0000005846c67220 */ /* 0x000fca0000410000 */
[----:B------:R-:W2:Y:S01]  /*80b0*/  MUFU.EX2 R202, R202 ;  /* 0x000000ca00ca7308 */ /* 0x000ea20000000800 */
[----:B------:R-:W-:Y:S01]  /*80c0*/  FMUL.FTZ R183, R107, R91 ;  /* 0x0000005b6bb77220 */ /* 0x000fe20000410000 */
[----:B------:R-:W-:Y:S01]  /*80d0*/  FMUL.FTZ R233, R70, R87 ;  /* 0x0000005746e97220 */ /* 0x000fe20000410000 */
[----:B------:R-:W-:-:S05]  /*80e0*/  FMUL.FTZ R188, R106, R90 ;  /* 0x0000005a6abc7220 */ /* 0x000fca0000410000 */
[----:B------:R-:W4:Y:S01]  /*80f0*/  MUFU.EX2 R237, R237 ;  /* 0x000000ed00ed7308 */ /* 0x000f220000000800 */
[----:B------:R-:W-:Y:S01]  /*8100*/  FMUL.FTZ R207, R12, R183 ;  /* 0x000000b70ccf7220 */ /* 0x000fe20000410000 */
[----:B-1----:R-:W-:Y:S02]  /*8110*/  @!P0 IMAD R65, R0, R65, UR7 ;  /* 0x0000000700418e24 */ /* 0x002fe4000f8e0241 */
[----:B------:R-:W-:-:S04]  /*8120*/  FMUL.FTZ R0, R108, R92 ;  /* 0x0000005c6c007220 */ /* 0x000fc80000410000 */
[----:B------:R-:W1:Y:S01]  /*8130*/  MUFU.EX2 R198, R198 ;  /* 0x000000c600c67308 */ /* 0x000e620000000800 */
[C---:B------:R-:W-:Y:S01]  /*8140*/  FMUL.FTZ R212, R70.reuse, R86 ;  /* 0x0000005646d47220 */ /* 0x040fe20000410000 */
[----:B0-----:R-:W-:Y:S01]  /*8150*/  FMUL.FTZ R205, R11, R188 ;  /* 0x000000bc0bcd7220 */ /* 0x001fe20000410000 */
[----:B------:R-:W-:Y:S01]  /*8160*/  FMUL.FTZ R0, R13, R0 ;  /* 0x000000000d007220 */ /* 0x000fe20000410000 */
[----:B------:R-:W-:Y:S01]  /*8170*/  FMUL.FTZ R189, R105, R89 ;  /* 0x0000005969bd7220 */ /* 0x000fe20000410000 */
[-C--:B---3--:R-:W-:Y:S01]  /*8180*/  FMUL.FTZ R191, R137, R200.reuse ;  /* 0x000000c889bf7220 */ /* 0x088fe20000410000 */
[----:B------:R-:W-:Y:S01]  /*8190*/  FMUL.FTZ R203, R70, R85 ;  /* 0x0000005546cb7220 */ /* 0x000fe20000410000 */
[----:B------:R-:W-:Y:S01]  /*81a0*/  FFMA.FTZ R188, R0, R200, R207 ;  /* 0x000000c800bc7223 */ /* 0x000fe200000100cf */
[----:B------:R-:W0:Y:S01]  /*81b0*/  MUFU.EX2 R233, R233 ;  /* 0x000000e900e97308 */ /* 0x000e220000000800 */
[----:B------:R-:W-:Y:S01]  /*81c0*/  FMUL.FTZ R184, R104, R88 ;  /* 0x0000005868b87220 */ /* 0x000fe20000410000 */
[----:B--2---:R-:W-:Y:S01]  /*81d0*/  FMUL.FTZ R190, R202, R191 ;  /* 0x000000bfcabe7220 */ /* 0x004fe20000410000 */
[----:B------:R-:W-:Y:S01]  /*81e0*/  FMUL.FTZ R242, R10, R189 ;  /* 0x000000bd0af27220 */ /* 0x000fe20000410000 */
[----:B------:R-:W-:Y:S01]  /*81f0*/  FFMA.FTZ R188, R202, R188, R205 ;  /* 0x000000bccabc7223 */ /* 0x000fe200000100cd */
[C---:B------:R-:W-:Y:S01]  /*8200*/  FMUL.FTZ R216, R70.reuse, R84 ;  /* 0x0000005446d87220 */ /* 0x040fe20000410000 */
[----:B------:R-:W-:Y:S01]  /*8210*/  FMUL.FTZ R187, R103, R87 ;  /* 0x0000005767bb7220 */ /* 0x000fe20000410000 */
[----:B------:R-:W-:Y:S01]  /*8220*/  FMUL.FTZ R195, R70, R83 ;  /* 0x0000005346c37220 */ /* 0x000fe20000410000 */
[----:B------:R-:W2:Y:S01]  /*8230*/  MUFU.EX2 R212, R212 ;  /* 0x000000d400d47308 */ /* 0x000ea20000000800 */
[----:B----4-:R-:W-:Y:S01]  /*8240*/  FMUL.FTZ R189, R237, R190 ;  /* 0x000000beedbd7220 */ /* 0x010fe20000410000 */
[----:B------:R-:W-:Y:S01]  /*8250*/  FMUL.FTZ R243, R9, R184 ;  /* 0x000000b809f37220 */ /* 0x000fe20000410000 */
[----:B------:R-:W-:Y:S01]  /*8260*/  FFMA.FTZ R188, R237, R188, R242 ;  /* 0x000000bcedbc7223 */ /* 0x000fe200000100f2 */
[----:B------:R-:W-:Y:S01]  /*8270*/  FMUL.FTZ R186, R102, R86 ;  /* 0x0000005666ba7220 */ /* 0x000fe20000410000 */
[----:B------:R-:W-:Y:S01]  /*8280*/  FMUL.FTZ R250, R70, R82 ;  /* 0x0000005246fa7220 */ /* 0x000fe20000410000 */
[----:B------:R-:W-:-:S02]  /*8290*/  @!P0 IMAD.WIDE R64, R65, 0x8, R128 ;  /* 0x0000000841408825 */ /* 0x000fc400078e0280 */
[----:B------:R-:W3:Y:S02]  /*82a0*/  MUFU.EX2 R203, R203 ;  /* 0x000000cb00cb7308 */ /* 0x000ee40000000800 */
[----:B-1----:R-:W-:Y:S01]  /*82b0*/  FMUL.FTZ R190, R198, R189 ;  /* 0x000000bdc6be7220 */ /* 0x002fe20000410000 */
[----:B------:R-:W-:Y:S01]  /*82c0*/  FMUL.FTZ R244, R8, R187 ;  /* 0x000000bb08f47220 */ /* 0x000fe20000410000 */
[----:B------:R-:W-:-:S04]  /*82d0*/  FFMA.FTZ R188, R198, R188, R243 ;  /* 0x000000bcc6bc7223 */ /* 0x000fc800000100f3 */
[----:B------:R-:W1:Y:S01]  /*82e0*/  MUFU.EX2 R216, R216 ;  /* 0x000000d800d87308 */ /* 0x000e620000000800 */
[----:B------:R-:W-:Y:S01]  /*82f0*/  FMUL.FTZ R181, R101, R85 ;  /* 0x0000005565b57220 */ /* 0x000fe20000410000 */
[----:B0-----:R-:W-:Y:S01]  /*8300*/  FMUL.FTZ R187, R233, R190 ;  /* 0x000000bee9bb7220 */ /* 0x001fe20000410000 */
[----:B------:R-:W-:Y:S01]  /*8310*/  FMUL.FTZ R245, R7, R186 ;  /* 0x000000ba07f57220 */ /* 0x000fe20000410000 */
[----:B------:R-:W-:Y:S01]  /*8320*/  FFMA.FTZ R188, R233, R188, R244 ;  /* 0x000000bce9bc7223 */ /* 0x000fe200000100f4 */
[----:B------:R-:W-:Y:S01]  /*8330*/  FMUL.FTZ R199, R70, R81 ;  /* 0x0000005146c77220 */ /* 0x000fe20000410000 */
[----:B------:R0:W5:Y:S01]  /*8340*/  @!P0 LDG.E.64 R68, desc[UR16][R64.64] ;  /* 0x0000001040448981 */ /* 0x000162000c1e1b00 */
[----:B--2---:R-:W-:Y:S01]  /*8350*/  FMUL.FTZ R186, R212, R187 ;  /* 0x000000bbd4ba7220 */ /* 0x004fe20000410000 */
[----:B------:R-:W2:Y:S01]  /*8360*/  MUFU.EX2 R195, R195 ;  /* 0x000000c300c37308 */ /* 0x000ea20000000800 */
[----:B------:R-:W-:Y:S01]  /*8370*/  FMUL.FTZ R246, R6, R181 ;  /* 0x000000b506f67220 */ /* 0x000fe20000410000 */
[----:B------:R-:W-:Y:S01]  /*8380*/  FFMA.FTZ R188, R212, R188, R245 ;  /* 0x000000bcd4bc7223 */ /* 0x000fe200000100f5 */
[C---:B------:R-:W-:Y:S01]  /*8390*/  FMUL.FTZ R201, R70.reuse, R80 ;  /* 0x0000005046c97220 */ /* 0x040fe20000410000 */
[----:B------:R-:W-:Y:S01]  /*83a0*/  FMUL.FTZ R185, R99, R83 ;  /* 0x0000005363b97220 */ /* 0x000fe20000410000 */
[C---:B---3--:R-:W-:Y:S01]  /*83b0*/  FMUL.FTZ R187, R203.reuse, R186 ;  /* 0x000000bacbbb7220 */ /* 0x048fe20000410000 */
[----:B------:R-:W-:Y:S01]  /*83c0*/  FFMA.FTZ R188, R203, R188, R246 ;  /* 0x000000bccbbc7223 */ /* 0x000fe200000100f6 */
[----:B------:R-:W-:Y:S01]  /*83d0*/  FMUL.FTZ R249, R70, R79 ;  /* 0x0000004f46f97220 */ /* 0x000fe20000410000 */
[----:B------:R-:W3:Y:S01]  /*83e0*/  MUFU.EX2 R250, R250 ;  /* 0x000000fa00fa7308 */ /* 0x000ee20000000800 */
[----:B0-----:R-:W-:Y:S01]  /*83f0*/  FMUL.FTZ R64, R100, R84 ;  /* 0x0000005464407220 */ /* 0x001fe20000410000 */
[----:B------:R-:W-:Y:S01]  /*8400*/  FMUL.FTZ R182, R98, R82 ;  /* 0x0000005262b67220 */ /* 0x000fe20000410000 */
[----:B------:R-:W-:Y:S01]  /*8410*/  FMUL.FTZ R232, R4, R185 ;  /* 0x000000b904e87220 */ /* 0x000fe20000410000 */
[----:B------:R-:W-:Y:S01]  /*8420*/  FMUL.FTZ R224, R70, R78 ;  /* 0x0000004e46e07220 */ /* 0x000fe20000410000 */
[----:B------:R-:W-:Y:S01]  /*8430*/  FMUL.FTZ R247, R5, R64 ;  /* 0x0000004005f77220 */ /* 0x000fe20000410000 */
[C---:B-1----:R-:W-:Y:S01]  /*8440*/  FMUL.FTZ R64, R216.reuse, R187 ;  /* 0x000000bbd8407220 */ /* 0x042fe20000410000 */
[----:B------:R-:W-:Y:S01]  /*8450*/  FMUL.FTZ R71, R97, R81 ;  /* 0x0000005161477220 */ /* 0x000fe20000410000 */
[----:B------:R-:W0:Y:S01]  /*8460*/  MUFU.EX2 R199, R199 ;  /* 0x000000c700c77308 */ /* 0x000e220000000800 */
[----:B------:R-:W-:Y:S01]  /*8470*/  FFMA.FTZ R188, R216, R188, R247 ;  /* 0x000000bcd8bc7223 */ /* 0x000fe200000100f7 */
[----:B--2---:R-:W-:Y:S01]  /*8480*/  FMUL.FTZ R185, R195, R64 ;  /* 0x00000040c3b97220 */ /* 0x004fe20000410000 */
[----:B------:R-:W-:Y:S01]  /*8490*/  FMUL.FTZ R231, R3, R182 ;  /* 0x000000b603e77220 */ /* 0x000fe20000410000 */
[----:B------:R-:W-:Y:S01]  /*84a0*/  FMUL.FTZ R209, R70, R77 ;  /* 0x0000004d46d17220 */ /* 0x000fe20000410000 */
[----:B------:R-:W-:Y:S01]  /*84b0*/  FFMA.FTZ R188, R195, R188, R232 ;  /* 0x000000bcc3bc7223 */ /* 0x000fe200000100e8 */
[----:B------:R-:W-:Y:S01]  /*84c0*/  FMUL.FTZ R65, R96, R80 ;  /* 0x0000005060417220 */ /* 0x000fe20000410000 */
        /* <DEDUP_REMOVED lines=12> */
[----:B------:R-:W-:Y:S01]  /*8590*/  FMUL.FTZ R211, R204, R211 ;  /* 0x000000d3ccd37220 */ /* 0x000fe20000410000 */
[C---:B------:R-:W-:Y:S01]  /*85a0*/  ISETP.GT.U32.AND P2, PT, R177.reuse, 0x1f, PT ;  /* 0x0000001fb100780c */ /* 0x040fe20003f44070 */
[----:B------:R-:W-:Y:S01]  /*85b0*/  FMUL.FTZ R210, R208, R65 ;  /* 0x00000041d0d27220 */ /* 0x000fe20000410000 */
[----:B------:R-:W-:Y:S01]  /*85c0*/  LEA R215, R177, R74, 0x3 ;  /* 0x0000004ab1d77211 */ /* 0x000fe200078e18ff */
[----:B------:R-:W-:Y:S01]  /*85d0*/  FMUL.FTZ R241, R73, R66 ;  /* 0x0000004249f17220 */ /* 0x000fe20000410000 */
[----:B------:R-:W0:Y:S01]  /*85e0*/  MUFU.EX2 R224, R224 ;  /* 0x000000e000e07308 */ /* 0x000e220000000800 */
[C---:B-1----:R-:W-:Y:S01]  /*85f0*/  FMUL.FTZ R64, R201.reuse, R64 ;  /* 0x00000040c9407220 */ /* 0x042fe20000410000 */
[----:B------:R-:W-:Y:S01]  /*8600*/  FFMA.FTZ R188, R201, R188, R194 ;  /* 0x000000bcc9bc7223 */ /* 0x000fe200000100c2 */
[----:B------:R-:W-:Y:S01]  /*8610*/  FMUL.FTZ R239, R72, R239 ;  /* 0x000000ef48ef7220 */ /* 0x000fe20000410000 */
[----:B------:R-:W-:Y:S01]  /*8620*/  FMUL.FTZ R206, R63, R206 ;  /* 0x000000ce3fce7220 */ /* 0x000fe20000410000 */
[----:B------:R-:W-:Y:S01]  /*8630*/  FMUL.FTZ R235, R62, R235 ;  /* 0x000000eb3eeb7220 */ /* 0x000fe20000410000 */
[----:B------:R-:W-:Y:S01]  /*8640*/  FMUL.FTZ R214, R61, R214 ;  /* 0x000000d63dd67220 */ /* 0x000fe20000410000 */
[----:B------:R-:W-:Y:S01]  /*8650*/  FMUL.FTZ R213, R60, R213 ;  /* 0x000000d53cd57220 */ /* 0x000fe20000410000 */
[----:B------:R-:W1:Y:S01]  /*8660*/  MUFU.EX2 R209, R209 ;  /* 0x000000d100d17308 */ /* 0x000e620000000800 */
[C---:B--2---:R-:W-:Y:S01]  /*8670*/  FMUL.FTZ R71, R249.reuse, R64 ;  /* 0x00000040f9477220 */ /* 0x044fe20000410000 */
[----:B------:R-:W-:Y:S01]  /*8680*/  FFMA.FTZ R188, R249, R188, R192 ;  /* 0x000000bcf9bc7223 */ /* 0x000fe200000100c0 */
        /* <DEDUP_REMOVED lines=8> */
[----:B------:R-:W-:Y:S01]  /*8710*/  FMUL.FTZ R236, R53, R236 ;  /* 0x000000ec35ec7220 */ /* 0x000fe20000410000 */
[----:B------:R-:W-:Y:S01]  /*8720*/  FMUL.FTZ R219, R52, R219 ;  /* 0x000000db34db7220 */ /* 0x000fe20000410000 */
[----:B------:R-:W-:Y:S01]  /*8730*/  FMUL.FTZ R238, R51, R238 ;  /* 0x000000ee33ee7220 */ /* 0x000fe20000410000 */
[----:B------:R-:W-:Y:S01]  /*8740*/  FMUL.FTZ R217, R50, R217 ;  /* 0x000000d932d97220 */ /* 0x000fe20000410000 */
[C---:B-1----:R-:W-:Y:S01]  /*8750*/  FMUL.FTZ R64, R209.reuse, R64 ;  /* 0x00000040d1407220 */ /* 0x042fe20000410000 */
[----:B------:R-:W-:-:S05]  /*8760*/  FFMA.FTZ R65, R209, R65, R210 ;  /* 0x00000041d1417223 */ /* 0x000fca00000100d2 */
[----:B------:R0:W-:Y:S01]  /*8770*/  STS.64 [R215+0x4230], R64 ;  /* 0x00423040d7007388 */ /* 0x0001e20000000a00 */
[----:B------:R-:W-:Y:S06]  /*8780*/  BAR.SYNC.DEFER_BLOCKING 0x0 ;  /* 0x0000000000007b1d */ /* 0x000fec0000010000 */
[----:B------:R-:W-:Y:S05]  /*8790*/  @P2 BRA `(.L_x_5063) ;  /* 0x0000000000b82947 */ /* 0x000fea0003800000 */
        /* <DEDUP_REMOVED lines=28> */
.L_x_5126:
[----:B------:R-:W-:Y:S01]  /*8960*/  ISETP.GE.AND P0, PT, R175, 0x10, PT ;  /* 0x00000010af00780c */ /* 0x000fe20003f06270 */
[----:B------:R-:W-:-:S12]  /*8970*/  UMOV UR11, 0xffffffff ;  /* 0xffffffff000b7882 */ /* 0x000fd80000000000 */
[C---:B01----:R-:W-:Y:S01]  /*8980*/  @P0 FFMA.FTZ R67, R66.reuse, R186, R67 ;  /* 0x000000ba42430223 */ /* 0x043fe20000010043 */
[----:B--2---:R-:W-:Y:S01]  /*8990*/  @P0 FMUL.FTZ R66, R66, R71 ;  /* 0x0000004742420220 */ /* 0x004fe20000410000 */
[----:B------:R-:W-:Y:S06]  /*89a0*/  BRA.DIV UR11, `(.L_x_5065) ;  /* 0x0000004e0bb87947 */ /* 0x000fec000b800000 */
.L_x_5129:
[----:B------:R-:W-:-:S03]  /*89b0*/  UMOV UR11, 0xffffffff ;  /* 0xffffffff000b7882 */ /* 0x000fc60000000000 */
[----:B------:R-:W-:Y:S05]  /*89c0*/  BRA.DIV UR11, `(.L_x_5066) ;  /* 0x0000004e0bd87947 */ /* 0x000fea000b800000 */
.L_x_5132:
[----:B------:R-:W-:-:S03]  /*89d0*/  UMOV UR11, 0xffffffff ;  /* 0xffffffff000b7882 */ /* 0x000fc60000000000 */
[----:B------:R-:W-:Y:S05]  /*89e0*/  BRA.DIV UR11, `(.L_x_5067) ;  /* 0x0000004e0bf87947 */ /* 0x000fea000b800000 */
[----:B------:R-:W0:Y:S04]  /*89f0*/  SHFL.UP PT, R66, R66, 0x1, RZ ;  /* 0x0420000042427989 */ /* 0x000e2800000e00ff */
[----:B------:R-:W1:Y:S04]  /*8a00*/  SHFL.UP PT, R67, R67, 0x1, RZ ;  /* 0x0420000043437989 */ /* 0x000e6800000e00ff */
[----:B-----5:R-:W2:Y:S04]  /*8a10*/  SHFL.IDX PT, R68, R68, RZ, 0x1f ;  /* 0x00001fff44447589 */ /* 0x020ea800000e0000 */
[----:B------:R-:W3:Y:S02]  /*8a20*/  SHFL.IDX PT, R69, R69, RZ, 0x1f ;  /* 0x00001fff45457589 */ /* 0x000ee400000e0000 */
.L_x_5138:
[C---:B01-3--:R-:W-:Y:S01]  /*8a30*/  @P1 FFMA.FTZ R69, R66.reuse, R69, R67 ;  /* 0x0000004542451223 */ /* 0x04bfe20000010043 */
[----:B--2---:R-:W-:-:S03]  /*8a40*/  @P1 FMUL.FTZ R68, R66, R68 ;  /* 0x0000004442441220 */ /* 0x004fc60000410000 */
[C---:B------:R-:W-:Y:S01]  /*8a50*/  FFMA.FTZ R71, R64.reuse, R69, R65 ;  /* 0x0000004540477223 */ /* 0x040fe20000010041 */
[----:B------:R-:W-:-:S05]  /*8a60*/  FMUL.FTZ R70, R64, R68 ;  /* 0x0000004440467220 */ /* 0x000fca0000410000 */
[----:B------:R1:W-:Y:S02]  /*8a70*/  STS.128 [R185+0x4230], R68 ;  /* 0x00423044b9007388 */ /* 0x0003e40000000c00 */
.L_x_5063:
[----:B------:R-:W-:Y:S05]  /*8a80*/  WARPSYNC.ALL ;  /* 0x0000000000007948 */ /* 0x000fea0003800000 */
[----:B------:R-:W-:Y:S01]  /*8a90*/  FMUL.FTZ R66, R227, R136 ;  /* 0x00000088e3427220 */ /* 0x000fe20000410000 */
[----:B------:R-:W-:Y:S01]  /*8aa0*/  FMUL.FTZ R67, R3, R182 ;  /* 0x000000b603437220 */ /* 0x000fe20000410000 */
[----:B0-----:R-:W-:Y:S01]  /*8ab0*/  FMUL.FTZ R64, R6, R181 ;  /* 0x000000b506407220 */ /* 0x001fe20000410000 */
[----:B------:R-:W-:Y:S01]  /*8ac0*/  FMUL.FTZ R65, R9, R184 ;  /* 0x000000b809417220 */ /* 0x000fe20000410000 */
[----:B------:R-:W-:Y:S01]  /*8ad0*/  FMUL.FTZ R183, R12, R183 ;  /* 0x000000b70cb77220 */ /* 0x000fe20000410000 */
[----:B------:R-:W-:Y:S01]  /*8ae0*/  BAR.SYNC.DEFER_BLOCKING 0x0 ;  /* 0x0000000000007b1d */ /* 0x000fe20000010000 */
[C---:B-1---5:R-:W-:Y:S01]  /*8af0*/  FMUL.FTZ R69, R209.reuse, R226 ;  /* 0x000000e2d1457220 */ /* 0x062fe20000410000 */
[----:B------:R-:W-:Y:S01]  /*8b00*/  FFMA.FTZ R68, R209, R217, R238 ;  /* 0x000000d9d1447223 */ /* 0x000fe200000100ee */
[----:B------:R-:W-:-:S02]  /*8b10*/  MOV R71, UR7 ;  /* 0x0000000700477c02 */ /* 0x000fc40008000f00 */
[----:B------:R-:W-:-:S03]  /*8b20*/  FMUL.FTZ R70, R224, R69 ;  /* 0x00000045e0467220 */ /* 0x000fc60000410000 */
[----:B------:R-:W0:Y:S01]  /*8b30*/  LDC R181, c[0x0][0x224] ;  /* 0x00008900ffb57b82 */ /* 0x000e220000000800 */
[----:B------:R-:W-:Y:S01]  /*8b40*/  FFMA.FTZ R68, R224, R68, R219 ;  /* 0x00000044e0447223 */ /* 0x000fe200000100db */
[----:B------:R-:W-:Y:S01]  /*8b50*/  MOV R136, 0x3f800000 ;  /* 0x3f80000000887802 */ /* 0x000fe20000000f00 */
[C---:B------:R-:W-:Y:S02]  /*8b60*/  FMUL.FTZ R70, R249.reuse, R70 ;  /* 0x00000046f9467220 */ /* 0x040fe40000410000 */
[----:B------:R-:W-:Y:S02]  /*8b70*/  FFMA.FTZ R68, R249, R68, R236 ;  /* 0x00000044f9447223 */ /* 0x000fe400000100ec */
[C---:B------:R-:W-:Y:S02]  /*8b80*/  FMUL.FTZ R70, R201.reuse, R70 ;  /* 0x00000046c9467220 */ /* 0x040fe40000410000 */
[----:B------:R-:W-:Y:S02]  /*8b90*/  FFMA.FTZ R68, R201, R68, R234 ;  /* 0x00000044c9447223 */ /* 0x000fe400000100ea */
[----:B------:R-:W-:-:S02]  /*8ba0*/  FMUL.FTZ R69, R199, R70 ;  /* 0x00000046c7457220 */ /* 0x000fc40000410000 */
[----:B------:R-:W-:Y:S02]  /*8bb0*/  FFMA.FTZ R68, R199, R68, R222 ;  /* 0x00000044c7447223 */ /* 0x000fe400000100de */
[C---:B------:R-:W-:Y:S02]  /*8bc0*/  FMUL.FTZ R70, R250.reuse, R69 ;  /* 0x00000045fa467220 */ /* 0x040fe40000410000 */
[----:B------:R-:W-:Y:S01]  /*8bd0*/  FFMA.FTZ R68, R250, R68, R197 ;  /* 0x00000044fa447223 */ /* 0x000fe200000100c5 */
[----:B------:R-:W1:Y:S01]  /*8be0*/  LDS R196, [R215+0x4234] ;  /* 0x00423400d7c47984 */ /* 0x000e620000000800 */
[C---:B------:R-:W-:Y:S02]  /*8bf0*/  FMUL.FTZ R69, R195.reuse, R70 ;  /* 0x00000046c3457220 */ /* 0x040fe40000410000 */
[----:B------:R-:W-:Y:S02]  /*8c00*/  FFMA.FTZ R68, R195, R68, R220 ;  /* 0x00000044c3447223 */ /* 0x000fe400000100dc */
[C---:B------:R-:W-:Y:S01]  /*8c10*/  FMUL.FTZ R70, R216.reuse, R69 ;  /* 0x00000045d8467220 */ /* 0x040fe20000410000 */
[----:B0-----:R-:W-:Y:S01]  /*8c20*/  ISETP.LE.AND P0, PT, R181, UR12, PT ;  /* 0x0000000cb5007c0c */ /* 0x001fe2000bf03270 */
[----:B------:R-:W-:-:S03]  /*8c30*/  FFMA.FTZ R69, R216, R68, R193 ;  /* 0x00000044d8457223 */ /* 0x000fc600000100c1 */
[----:B------:R-:W-:Y:S01]  /*8c40*/  ISETP.NE.OR P0, PT, R170, RZ, P0 ;  /* 0x000000ffaa00720c */ /* 0x000fe20000705670 */
[----:B------:R-:W-:-:S04]  /*8c50*/  FFMA.FTZ R69, R203, R69, R218 ;  /* 0x00000045cb457223 */ /* 0x000fc800000100da */
[----:B------:R-:W-:-:S08]  /*8c60*/  FFMA.FTZ R69, R212, R69, R213 ;  /* 0x00000045d4457223 */ /* 0x000fd000000100d5 */
[----:B------:R-:W-:Y:S01]  /*8c70*/  @!P0 LEA R68, R71, R74, 0x3 ;  /* 0x0000004a47448211 */ /* 0x000fe200078e18ff */
[----:B------:R-:W-:-:S04]  /*8c80*/  FMUL.FTZ R71, R203, R70 ;  /* 0x00000046cb477220 */ /* 0x000fc80000410000 */
[----:B------:R-:W-:-:S04]  /*8c90*/  FMUL.FTZ R70, R212, R71 ;  /* 0x00000047d4467220 */ /* 0x000fc80000410000 */
[C---:B------:R-:W-:Y:S01]  /*8ca0*/  FMUL.FTZ R71, R233.reuse, R70 ;  /* 0x00000046e9477220 */ /* 0x040fe20000410000 */
[----:B------:R-:W-:-:S03]  /*8cb0*/  FFMA.FTZ R70, R233, R69, R214 ;  /* 0x00000045e9467223 */ /* 0x000fc600000100d6 */
[C---:B------:R-:W-:Y:S01]  /*8cc0*/  FMUL.FTZ R182, R198.reuse, R71 ;  /* 0x00000047c6b67220 */ /* 0x040fe20000410000 */
[----:B------:R-:W-:Y:S01]  /*8cd0*/  FFMA.FTZ R70, R198, R70, R235 ;  /* 0x00000046c6467223 */ /* 0x000fe200000100eb */
[----:B-1----:R-:W-:-:S03]  /*8ce0*/  FFMA.FTZ R196, R137, R196, R0 ;  /* 0x000000c489c47223 */ /* 0x002fc60000010000 */
[----:B------:R-:W-:Y:S01]  /*8cf0*/  FFMA.FTZ R70, R237, R70, R206 ;  /* 0x00000046ed467223 */ /* 0x000fe200000100ce */
[----:B------:R-:W-:Y:S01]  /*8d00*/  HFMA2.MMA R137, -RZ, RZ, 0, 0 ;  /* 0x00000000ff897435 */ /* 0x000fe200000001ff */
[----:B------:R-:W-:Y:S02]  /*8d10*/  FFMA.FTZ R183, R200, R196, R183 ;  /* 0x000000c4c8b77223 */ /* 0x000fe400000100b7 */
[C---:B------:R-:W-:Y:S02]  /*8d20*/  FFMA.FTZ R70, R202.reuse, R70, R239 ;  /* 0x00000046ca467223 */ /* 0x040fe400000100ef */
[----:B------:R-:W-:-:S04]  /*8d30*/  FFMA.FTZ R190, R202, R183, R205 ;  /* 0x000000b7cabe7223 */ /* 0x000fc800000100cd */
[----:B------:R-:W-:Y:S01]  /*8d40*/  FFMA.FTZ R191, R237, R190, R242 ;  /* 0x000000beedbf7223 */ /* 0x000fe200000100f2 */
[----:B------:R0:W1:Y:S03]  /*8d50*/  @!P0 LDS.64 R136, [R68+0x4f40] ;  /* 0x004f400044888984 */ /* 0x0000660000000a00 */
[----:B------:R-:W-:-:S04]  /*8d60*/  FFMA.FTZ R65, R198, R191, R65 ;  /* 0x000000bfc6417223 */ /* 0x000fc80000010041 */
[----:B------:R-:W-:Y:S01]  /*8d70*/  FFMA.FTZ R189, R233, R65, R244 ;  /* 0x00000041e9bd7223 */ /* 0x000fe200000100f4 */
[----:B------:R-:W-:-:S03]  /*8d80*/  FMUL.FTZ R65, R237, R182 ;  /* 0x000000b6ed417220 */ /* 0x000fc60000410000 */
[----:B------:R-:W-:Y:S01]  /*8d90*/  FFMA.FTZ R188, R212, R189, R245 ;  /* 0x000000bdd4bc7223 */ /* 0x000fe200000100f5 */
[----:B------:R-:W-:-:S03]  /*8da0*/  FMUL.FTZ R65, R202, R65 ;  /* 0x00000041ca417220 */ /* 0x000fc60000410000 */
        /* <DEDUP_REMOVED lines=52> */
.L_x_5155:
[----:B------:R-:W-:Y:S01]  /*90f0*/  MOV R71, R223 ;  /* 0x000000df00477202 */ /* 0x000fe20000000f00 */
[-C--:B-1-3--:R-:W-:Y:S01]  /*9100*/  FFMA.FTZ R137, R137, R64.reuse, R248 ;  /* 0x0000004089897223 */ /* 0x08afe200000100f8 */
[----:B------:R-:W-:Y:S01]  /*9110*/  MOV R70, R229 ;  /* 0x000000e500467202 */ /* 0x000fe20000000f00 */
[----:B------:R-:W-:Y:S02]  /*9120*/  FMUL.FTZ R136, R136, R64 ;  /* 0x0000004088887220 */ /* 0x000fe40000410000 */
[C---:B--2-4-:R-:W-:Y:S02]  /*9130*/  @P0 FFMA.FTZ R71, R65.reuse, R71, R252 ;  /* 0x0000004741470223 */ /* 0x054fe400000100fc */
[----:B------:R-:W-:Y:S02]  /*9140*/  @P0 FMUL.FTZ R70, R65, R70 ;  /* 0x0000004641460220 */ /* 0x000fe40000410000 */
[C---:B0-----:R-:W-:Y:S02]  /*9150*/  FFMA.FTZ R69, R66.reuse, R71, R67 ;  /* 0x0000004742457223 */ /* 0x041fe40000010043 */
[----:B------:R-:W-:-:S05]  /*9160*/  FMUL.FTZ R68, R66, R70 ;  /* 0x0000004642447220 */ /* 0x000fca0000410000 */
[----:B------:R0:W-:Y:S02]  /*9170*/  STS.128 [R225+0x4440], R68 ;  /* 0x00444044e1007388 */ /* 0x0001e40000000c00 */
.L_x_5068:
[----:B------:R-:W-:Y:S05]  /*9180*/  WARPSYNC.ALL ;  /* 0x0000000000007948 */ /* 0x000fea0003800000 */
[----:B------:R-:W-:Y:S01]  /*9190*/  BAR.SYNC.DEFER_BLOCKING 0x0 ;  /* 0x0000000000007b1d */ /* 0x000fe20000010000 */
[----:B------:R-:W-:Y:S01]  /*91a0*/  ISETP.NE.AND P6, PT, R177, RZ, PT ;  /* 0x000000ffb100720c */ /* 0x000fe20003fc5270 */
[----:B------:R-:W-:Y:S02]  /*91b0*/  IMAD.U32 R65, RZ, RZ, UR7 ;  /* 0x00000007ff417e24 */ /* 0x000fe4000f8e00ff */
        /* <DEDUP_REMOVED lines=10> */
[----:B------:R-:W-:Y:S01]  /*9260*/  IADD3 R210, R177, 0x3c0, RZ ;  /* 0x000003c0b1d27810 */ /* 0x000fe20007ffe0ff */
[----:B------:R-:W-:Y:S01]  /*9270*/  USHF.R.S32.HI UR11, URZ, 0x1f, UR19 ;  /* 0x0000001f3f0b7899 */ /* 0x000fe20008011413 */
[----:B------:R-:W-:Y:S01]  /*9280*/  FMUL.FTZ R186, R57, R186 ;  /* 0x000000ba39ba7220 */ /* 0x000fe20000410000 */
[----:B------:R-:W-:Y:S01]  /*9290*/  FMUL.FTZ R189, R60, R189 ;  /* 0x000000bd3cbd7220 */ /* 0x000fe20000410000 */
[----:B------:R-:W-:Y:S01]  /*92a0*/  FMUL.FTZ R190, R63, R190 ;  /* 0x000000be3fbe7220 */ /* 0x000fe20000410000 */
[----:B------:R-:W-:Y:S01]  /*92b0*/  FMUL.FTZ R183, R50, R183 ;  /* 0x000000b732b77220 */ /* 0x000fe20000410000 */
[----:B------:R-:W-:Y:S01]  /*92c0*/  BSSY B0, `(.L_x_5070) ;  /* 0x00000fe000007945 */ /* 0x000fe20003800000 */
[----:B------:R1:W2:Y:S02]  /*92d0*/  LDS R64, [R215+0x4444] ;  /* 0x00444400d7407984 */ /* 0x0002a40000000800 */
[----:B-1----:R-:W-:-:S05]  /*92e0*/  @!P6 LEA R215, R65, R74, 0x3 ;  /* 0x0000004a41d7e211 */ /* 0x002fca00078e18ff */
[----:B------:R1:W-:Y:S01]  /*92f0*/  @!P6 STS.64 [R215+0x4f40], R136 ;  /* 0x004f4088d700e388 */ /* 0x0003e20000000a00 */
[----:B--2---:R-:W-:-:S04]  /*9300*/  FFMA.FTZ R217, R64, R226, R217 ;  /* 0x000000e240d97223 */ /* 0x004fc800000100d9 */
[-C--:B0-----:R-:W-:Y:S01]  /*9310*/  FFMA.FTZ R225, R209, R217.reuse, R238 ;  /* 0x000000d9d1e17223 */ /* 0x081fe200000100ee */
        /* <DEDUP_REMOVED lines=8> */
[----:B------:R-:W-:Y:S01]  /*93a0*/  FMUL.FTZ R204, R204, R225 ;  /* 0x000000e1cccc7220 */ /* 0x000fe20000410000 */
[----:B-1----:R-:W-:Y:S01]  /*93b0*/  FMUL.FTZ R215, R93, R70 ;  /* 0x000000465dd77220 */ /* 0x002fe20000410000 */
        /* <DEDUP_REMOVED lines=9> */
[----:B------:R-:W-:Y:S01]  /*9450*/  FFMA.FTZ R197, R250, R199, R197 ;  /* 0x000000c7fac57223 */ /* 0x000fe200000100c5 */
[----:B------:R-:W-:Y:S01]  /*9460*/  FFMA.FTZ R65, R200, R196, R207 ;  /* 0x000000c4c8417223 */ /* 0x000fe200000100cf */
[----:B------:R-:W-:Y:S01]  /*9470*/  FADD.FTZ R243, -R243, R64 ;  /* 0x00000040f3f37221 */ /* 0x000fe20000010100 */
[----:B------:R-:W-:Y:S01]  /*9480*/  FFMA.FTZ R35, R204, R78, R35 ;  /* 0x0000004ecc237223 */ /* 0x000fe20000010023 */
[----:B------:R-:W-:Y:S01]  /*9490*/  FFMA.FTZ R195, R195, R197, R220 ;  /* 0x000000c5c3c37223 */ /* 0x000fe200000100dc */
[----:B------:R-:W-:Y:S01]  /*94a0*/  FADD.FTZ R238, -R207, R65 ;  /* 0x00000041cfee7221 */ /* 0x000fe20000010100 */
[----:B------:R-:W-:Y:S01]  /*94b0*/  FFMA.FTZ R250, R250, R187, R231 ;  /* 0x000000bbfafa7223 */ /* 0x000fe200000100e7 */
[----:B------:R-:W-:Y:S01]  /*94c0*/  FFMA.FTZ R249, R249, R184, R192 ;  /* 0x000000b8f9f97223 */ /* 0x000fe200000100c0 */
[----:B------:R-:W-:Y:S01]  /*94d0*/  FFMA.FTZ R193, R216, R195, R193 ;  /* 0x000000c3d8c17223 */ /* 0x000fe200000100c1 */
[-C--:B------:R-:W-:Y:S01]  /*94e0*/  FMUL.FTZ R226, R14, R66.reuse ;  /* 0x000000420ee27220 */ /* 0x080fe20000410000 */
[----:B------:R-:W-:Y:S01]  /*94f0*/  FADD.FTZ R231, -R231, R250 ;  /* 0x000000fae7e77221 */ /* 0x000fe20000010100 */
[----:B------:R-:W-:Y:S01]  /*9500*/  FADD.FTZ R192, -R192, R249 ;  /* 0x000000f9c0c07221 */ /* 0x000fe20000010100 */
[----:B------:R-:W-:Y:S01]  /*9510*/  FFMA.FTZ R71, R203, R193, R218 ;  /* 0x000000c1cb477223 */ /* 0x000fe200000100da */
[----:B------:R-:W-:Y:S01]  /*9520*/  FMUL.FTZ R204, R193, R85 ;  /* 0x00000055c1cc7220 */ /* 0x000fe20000410000 */
[----:B------:R-:W-:Y:S01]  /*9530*/  FMUL.FTZ R227, R227, R66 ;  /* 0x00000042e3e37220 */ /* 0x000fe20000410000 */
[----:B------:R-:W-:Y:S01]  /*9540*/  FMUL.FTZ R226, R226, R192 ;  /* 0x000000c0e2e27220 */ /* 0x000fe20000410000 */
[----:B------:R-:W-:Y:S01]  /*9550*/  FFMA.FTZ R69, R212, R71, R213 ;  /* 0x00000047d4457223 */ /* 0x000fe200000100d5 */
[----:B------:R-:W-:Y:S01]  /*9560*/  LEA.HI.SX32 R213, R153, R153, 0x1b ;  /* 0x0000009999d57211 */ /* 0x000fe200078fdaff */
[C---:B------:R-:W-:Y:S01]  /*9570*/  VIADD R212, R177.reuse, 0x200 ;  /* 0x00000200b1d47836 */ /* 0x040fe20000000000 */
[----:B------:R-:W-:Y:S01]  /*9580*/  IADD3 R208, R177, 0x380, RZ ;  /* 0x00000380b1d07810 */ /* 0x000fe20007ffe0ff */
[----:B------:R-:W-:Y:S01]  /*9590*/  FFMA.FTZ R233, R233, R69, R214 ;  /* 0x00000045e9e97223 */ /* 0x000fe200000100d6 */
[----:B------:R-:W-:Y:S01]  /*95a0*/  LEA R248, R213, R74, 0x2 ;  /* 0x0000004ad5f87211 */ /* 0x000fe200078e10ff */
[----:B------:R-:W-:Y:S01]  /*95b0*/  FMUL.FTZ R213, R94, R225 ;  /* 0x000000e15ed57220 */ /* 0x000fe20000410000 */
[----:B------:R-:W-:Y:S01]  /*95c0*/  FMUL.FTZ R228, R228, R209 ;  /* 0x000000d1e4e47220 */ /* 0x000fe20000410000 */
[----:B------:R-:W-:Y:S01]  /*95d0*/  FFMA.FTZ R235, R198, R233, R235 ;  /* 0x000000e9c6eb7223 */ /* 0x000fe200000100eb */
[----:B------:R-:W-:Y:S01]  /*95e0*/  FMUL.FTZ R198, R233, R88 ;  /* 0x00000058e9c67220 */ /* 0x000fe20000410000 */
[----:B------:R0:W-:Y:S01]  /*95f0*/  STS [R248+0x213c], R215 ;  /* 0x00213cd7f8007388 */ /* 0x0001e20000000800 */
[----:B------:R-:W-:Y:S01]  /*9600*/  LEA.HI.SX32 R208, R208, R177, 0x1b ;  /* 0x000000b1d0d07211 */ /* 0x000fe200078fdaff */
[----:B------:R-:W-:Y:S01]  /*9610*/  FFMA.FTZ R237, R237, R235, R206 ;  /* 0x000000ebeded7223 */ /* 0x000fe200000100ce */
[----:B------:R-:W-:Y:S01]  /*9620*/  FMUL.FTZ R136, R235, R89 ;  /* 0x00000059eb887220 */ /* 0x000fe20000410000 */
[----:B------:R-:W-:Y:S01]  /*9630*/  STS [R248+0x2138], R213 ;  /* 0x002138d5f8007388 */ /* 0x000fe20000000800 */
[----:B------:R-:W-:Y:S01]  /*9640*/  FMUL.FTZ R252, R61, R64 ;  /* 0x000000403dfc7220 */ /* 0x000fe20000410000 */
[----:B------:R-:W-:Y:S01]  /*9650*/  FFMA.FTZ R239, R202, R237, R239 ;  /* 0x000000edcaef7223 */ /* 0x000fe200000100ef */
[----:B------:R-:W-:Y:S01]  /*9660*/  FMUL.FTZ R205, R237, R90 ;  /* 0x0000005aedcd7220 */ /* 0x000fe20000410000 */
[----:B------:R-:W-:Y:S01]  /*9670*/  FMUL.FTZ R202, R69, R87 ;  /* 0x0000005745ca7220 */ /* 0x000fe20000410000 */
[----:B------:R-:W-:Y:S01]  /*9680*/  FMUL.FTZ R191, R62, R191 ;  /* 0x000000bf3ebf7220 */ /* 0x000fe20000410000 */
[----:B------:R-:W-:Y:S01]  /*9690*/  FFMA.FTZ R241, R200, R239, R241 ;  /* 0x000000efc8f17223 */ /* 0x000fe200000100f1 */
[----:B------:R-:W-:Y:S01]  /*96a0*/  FMUL.FTZ R68, R239, R91 ;  /* 0x0000005bef447220 */ /* 0x000fe20000410000 */
[----:B0-----:R-:W-:Y:S01]  /*96b0*/  FMUL.FTZ R215, R195, R84 ;  /* 0x00000054c3d77220 */ /* 0x001fe20000410000 */
[----:B------:R-:W-:Y:S01]  /*96c0*/  FMUL.FTZ R187, R56, R187 ;  /* 0x000000bb38bb7220 */ /* 0x000fe20000410000 */
[----:B------:R-:W-:Y:S01]  /*96d0*/  FMUL.FTZ R137, R241, R92 ;  /* 0x0000005cf1897220 */ /* 0x000fe20000410000 */
[----:B------:R-:W-:Y:S01]  /*96e0*/  FMUL.FTZ R249, R52, R249 ;  /* 0x000000f934f97220 */ /* 0x000fe20000410000 */
[----:B------:R-:W-:-:S02]  /*96f0*/  FMUL.FTZ R217, R100, R215 ;  /* 0x000000d764d97220 */ /* 0x000fc40000410000 */
[-C--:B------:R-:W-:Y:S01]  /*9700*/  FFMA.FTZ R67, R0, R137.reuse, RZ ;  /* 0x0000008900437223 */ /* 0x080fe200000100ff */
[----:B------:R-:W-:Y:S02]  /*9710*/  FMUL.FTZ R137, R108, R137 ;  /* 0x000000896c897220 */ /* 0x000fe40000410000 */
[----:B------:R0:W-:Y:S01]  /*9720*/  STS [R248+0x2120], R217 ;  /* 0x002120d9f8007388 */ /* 0x0001e20000000800 */
[----:B------:R-:W-:-:S03]  /*9730*/  FFMA.FTZ R67, R238, R68, R67 ;  /* 0x00000044ee437223 */ /* 0x000fc60000010043 */
[----:B------:R-:W-:Y:S01]  /*9740*/  STS [R248+0x2100], R137 ;  /* 0x00210089f8007388 */ /* 0x000fe20000000800 */
[-C--:B------:R-:W-:Y:S01]  /*9750*/  FFMA.FTZ R207, R240, R205.reuse, R67 ;  /* 0x000000cdf0cf7223 */ /* 0x080fe20000010043 */
[-C--:B------:R-:W-:Y:S01]  /*9760*/  FFMA.FTZ R67, R203, R188.reuse, R246 ;  /* 0x000000bccb437223 */ /* 0x080fe200000100f6 */
[----:B------:R-:W-:Y:S01]  /*9770*/  FMUL.FTZ R205, R106, R205 ;  /* 0x000000cd6acd7220 */ /* 0x000fe20000410000 */
[----:B------:R-:W-:Y:S01]  /*9780*/  FMUL.FTZ R188, R59, R188 ;  /* 0x000000bc3bbc7220 */ /* 0x000fe20000410000 */
[----:B------:R-:W-:Y:S01]  /*9790*/  FFMA.FTZ R70, R242, R136, R207 ;  /* 0x00000088f2467223 */ /* 0x000fe200000100cf */
[----:B------:R-:W-:Y:S01]  /*97a0*/  FMUL.FTZ R207, R71, R86 ;  /* 0x0000005647cf7220 */ /* 0x000fe20000410000 */
[----:B------:R-:W-:Y:S01]  /*97b0*/  FADD.FTZ R246, -R246, R67 ;  /* 0x00000043f6f67221 */ /* 0x000fe20000010100 */
[----:B------:R-:W-:Y:S01]  /*97c0*/  STS [R248+0x2108], R205 ;  /* 0x002108cdf8007388 */ /* 0x000fe20000000800 */
[----:B------:R-:W-:Y:S01]  /*97d0*/  FFMA.FTZ R203, R243, R198, R70 ;  /* 0x000000c6f3cb7223 */ /* 0x000fe20000010046 */
[----:B------:R-:W-:Y:S01]  /*97e0*/  FMUL.FTZ R70, R66, R79 ;  /* 0x0000004f42467220 */ /* 0x000fe20000410000 */
[-C--:B0-----:R-:W-:Y:S01]  /*97f0*/  FMUL.FTZ R217, R102, R207.reuse ;  /* 0x000000cf66d97220 */ /* 0x081fe20000410000 */
[----:B------:R-:W-:Y:S01]  /*9800*/  IADD3 R66, R177, 0x40, RZ ;  /* 0x00000040b1427810 */ /* 0x000fe20007ffe0ff */
        /* <DEDUP_REMOVED lines=8> */
[-C--:B------:R-:W-:Y:S01]  /*9890*/  FFMA.FTZ R206, R246, R204.reuse, R213 ;  /* 0x000000ccf6ce7223 */ /* 0x080fe200000100d5 */
        /* <DEDUP_REMOVED lines=8> */
[----:B0-----:R-:W-:Y:S01]  /*9920*/  FMUL.FTZ R223, R199, R82 ;  /* 0x00000052c7df7220 */ /* 0x001fe20000410000 */
[C---:B------:R-:W-:Y:S01]  /*9930*/  IADD3 R136, R177.reuse, 0x100, RZ ;  /* 0x00000100b1887810 */ /* 0x040fe20007ffe0ff */
[----:B------:R0:W-:Y:S01]  /*9940*/  STS [R248+0x212c], R251 ;  /* 0x00212cfbf8007388 */ /* 0x0001e20000000800 */
[----:B------:R-:W-:Y:S01]  /*9950*/  IADD3 R202, R177, 0x2c0, RZ ;  /* 0x000002c0b1ca7810 */ /* 0x000fe20007ffe0ff */
[-C--:B-1----:R-:W-:Y:S01]  /*9960*/  FMUL.FTZ R221, R99, R204.reuse ;  /* 0x000000cc63dd7220 */ /* 0x082fe20000410000 */
[----:B------:R-:W-:Y:S01]  /*9970*/  FFMA.FTZ R204, R232, R204, R219 ;  /* 0x000000cce8cc7223 */ /* 0x000fe200000100db */
[-C--:B------:R-:W-:Y:S01]  /*9980*/  FMUL.FTZ R229, R98, R223.reuse ;  /* 0x000000df62e57220 */ /* 0x080fe20000410000 */
[----:B------:R-:W-:Y:S01]  /*9990*/  FADD.FTZ R219, -R194, R184 ;  /* 0x000000b8c2db7221 */ /* 0x000fe20000010100 */
[----:B--2---:R-:W-:Y:S01]  /*99a0*/  FMUL.FTZ R213, R104, R198 ;  /* 0x000000c668d57220 */ /* 0x004fe20000410000 */
[----:B------:R-:W-:Y:S01]  /*99b0*/  FFMA.FTZ R223, R231, R223, R204 ;  /* 0x000000dfe7df7223 */ /* 0x000fe200000100cc */
[----:B------:R-:W-:Y:S01]  /*99c0*/  STS [R248+0x2124], R221 ;  /* 0x002124ddf8007388 */ /* 0x000fe20000000800 */
[----:B------:R-:W-:Y:S01]  /*99d0*/  IADD3 R204, R177, 0x300, RZ ;  /* 0x00000300b1cc7810 */ /* 0x000fe20007ffe0ff */
[----:B0-----:R-:W-:Y:S01]  /*99e0*/  FMUL.FTZ R251, R73, R196 ;  /* 0x000000c449fb7220 */ /* 0x001fe20000410000 */
[----:B------:R-:W-:Y:S01]  /*99f0*/  FFMA.FTZ R200, R230, R200, R223 ;  /* 0x000000c8e6c87223 */ /* 0x000fe200000100df */
[----:B------:R0:W-:Y:S01]  /*9a00*/  STS [R248+0x2128], R229 ;  /* 0x002128e5f8007388 */ /* 0x0001e20000000800 */
[----:B------:R-:W-:-:S02]  /*9a10*/  IADD3 R194, R177, 0x180, RZ ;  /* 0x00000180b1c27810 */ /* 0x000fc40007ffe0ff */
[C---:B------:R-:W-:Y:S01]  /*9a20*/  IADD3 R196, R177.reuse, 0x1c0, RZ ;  /* 0x000001c0b1c47810 */ /* 0x040fe20007ffe0ff */
[----:B------:R-:W-:Y:S01]  /*9a30*/  STS [R248+0x2114], R215 ;  /* 0x002114d7f8007388 */ /* 0x000fe20000000800 */
[C---:B------:R-:W-:Y:S02]  /*9a40*/  IADD3 R198, R177.reuse, 0x240, RZ ;  /* 0x00000240b1c67810 */ /* 0x040fe40007ffe0ff */
[----:B------:R-:W-:Y:S01]  /*9a50*/  IADD3 R206, R177, 0x340, RZ ;  /* 0x00000340b1ce7810 */ /* 0x000fe20007ffe0ff */
[----:B------:R-:W-:Y:S01]  /*9a60*/  STS [R248+0x2110], R213 ;  /* 0x002110d5f8007388 */ /* 0x000fe20000000800 */
[----:B------:R-:W-:Y:S01]  /*9a70*/  LEA.HI.SX32 R223, R66, R177, 0x1b ;  /* 0x000000b142df7211 */ /* 0x000fe200078fdaff */
[----:B0-----:R-:W-:Y:S01]  /*9a80*/  FMUL.FTZ R229, R14, R209 ;  /* 0x000000d10ee57220 */ /* 0x001fe20000410000 */
[-C--:B------:R-:W-:Y:S01]  /*9a90*/  LEA.HI.SX32 R209, R212, R177.reuse, 0x1b ;  /* 0x000000b1d4d17211 */ /* 0x080fe200078fdaff */
[----:B------:R-:W-:Y:S01]  /*9aa0*/  STS [R248+0x210c], R207 ;  /* 0x00210ccff8007388 */ /* 0x000fe20000000800 */
[----:B------:R-:W-:Y:S01]  /*9ab0*/  LEA.HI.SX32 R204, R204, R177, 0x1b ;  /* 0x000000b1cccc7211 */ /* 0x000fe200078fdaff */
[----:B------:R-:W-:Y:S01]  /*9ac0*/  FMUL.FTZ R229, R229, R219 ;  /* 0x000000dbe5e57220 */ /* 0x000fe20000410000 */
[----:B------:R-:W-:Y:S01]  /*9ad0*/  FFMA.FTZ R219, R219, R203, R200 ;  /* 0x000000cbdbdb7223 */ /* 0x000fe200000100c8 */
[----:B------:R-:W-:Y:S01]  /*9ae0*/  FMUL.FTZ R203, R107, R68 ;  /* 0x000000446bcb7220 */ /* 0x000fe20000410000 */
[----:B------:R-:W-:Y:S01]  /*9af0*/  IADD3 R68, R177, 0x80, RZ ;  /* 0x00000080b1447810 */ /* 0x000fe20007ffe0ff */
[----:B------:R-:W-:-:S02]  /*9b00*/  IMAD R212, R204, 0x4, R74 ;  /* 0x00000004ccd47824 */ /* 0x000fc400078e024a */
[----:B------:R-:W-:Y:S01]  /*9b10*/  FFMA.FTZ R70, R192, R70, R219 ;  /* 0x00000046c0467223 */ /* 0x000fe200000100db */
[C---:B------:R-:W-:Y:S01]  /*9b20*/  IADD3 R200, R177.reuse, 0x280, RZ ;  /* 0x00000280b1c87810 */ /* 0x040fe20007ffe0ff */
[----:B------:R0:W-:Y:S01]  /*9b30*/  STS [R248+0x2104], R203 ;  /* 0x002104cbf8007388 */ /* 0x0001e20000000800 */
[----:B------:R-:W-:Y:S01]  /*9b40*/  IADD3 R192, R177, 0x140, RZ ;  /* 0x00000140b1c07810 */ /* 0x000fe20007ffe0ff */
[----:B------:R-:W-:Y:S01]  /*9b50*/  FFMA.FTZ R225, R211, R225, R70 ;  /* 0x000000e1d3e17223 */ /* 0x000fe20000010046 */
[C---:B------:R-:W-:Y:S02]  /*9b60*/  IADD3 R70, R177.reuse, 0xc0, RZ ;  /* 0x000000c0b1467810 */ /* 0x040fe40007ffe0ff */
[-C--:B------:R-:W-:Y:S02]  /*9b70*/  LEA.HI.SX32 R211, R200, R177.reuse, 0x1b ;  /* 0x000000b1c8d37211 */ /* 0x080fe400078fdaff */
[-C--:B------:R-:W-:Y:S02]  /*9b80*/  LEA.HI.SX32 R66, R210, R177.reuse, 0x1b ;  /* 0x000000b1d2427211 */ /* 0x080fe400078fdaff */
[----:B------:R-:W-:-:S02]  /*9b90*/  LEA.HI.SX32 R137, R177, R177, 0x1b ;  /* 0x000000b1b1897211 */ /* 0x000fc400078fdaff */
[-C--:B0-----:R-:W-:Y:S02]  /*9ba0*/  LEA.HI.SX32 R203, R68, R177.reuse, 0x1b ;  /* 0x000000b144cb7211 */ /* 0x081fe400078fdaff */
[-C--:B------:R-:W-:Y:S02]  /*9bb0*/  LEA.HI.SX32 R221, R70, R177.reuse, 0x1b ;  /* 0x000000b146dd7211 */ /* 0x080fe400078fdaff */
[-C--:B------:R-:W-:Y:S01]  /*9bc0*/  LEA.HI.SX32 R205, R136, R177.reuse, 0x1b ;  /* 0x000000b188cd7211 */ /* 0x080fe200078fdaff */
[----:B------:R-:W-:Y:S01]  /*9bd0*/  IMAD R222, R203, 0x4, R74 ;  /* 0x00000004cbde7824 */ /* 0x000fe200078e024a */
[-C--:B------:R-:W-:Y:S02]  /*9be0*/  LEA.HI.SX32 R219, R192, R177.reuse, 0x1b ;  /* 0x000000b1c0db7211 */ /* 0x080fe400078fdaff */
[-C--:B------:R-:W-:Y:S02]  /*9bf0*/  LEA.HI.SX32 R207, R194, R177.reuse, 0x1b ;  /* 0x000000b1c2cf7211 */ /* 0x080fe400078fdaff */
[----:B------:R-:W-:-:S02]  /*9c00*/  LEA.HI.SX32 R217, R196, R177, 0x1b ;  /* 0x000000b1c4d97211 */ /* 0x000fc400078fdaff */
[-C--:B------:R-:W-:Y:S02]  /*9c10*/  LEA.HI.SX32 R215, R198, R177.reuse, 0x1b ;  /* 0x000000b1c6d77211 */ /* 0x080fe400078fdaff */
[-C--:B------:R-:W-:Y:S02]  /*9c20*/  LEA.HI.SX32 R213, R202, R177.reuse, 0x1b ;  /* 0x000000b1cad57211 */ /* 0x080fe400078fdaff */
[----:B------:R-:W-:Y:S02]  /*9c30*/  LEA.HI.SX32 R206, R206, R177, 0x1b ;  /* 0x000000b1cece7211 */ /* 0x000fe400078fdaff */
[-C--:B------:R-:W-:Y:S01]  /*9c40*/  LEA R216, R209, R74.reuse, 0x2 ;  /* 0x0000004ad1d87211 */ /* 0x080fe200078e10ff */
[----:B------:R-:W-:Y:S01]  /*9c50*/  BAR.SYNC.DEFER_BLOCKING 0x0 ;  /* 0x0000000000007b1d */ /* 0x000fe20000010000 */
[-C--:B------:R-:W-:Y:S02]  /*9c60*/  LEA R214, R211, R74.reuse, 0x2 ;  /* 0x0000004ad3d67211 */ /* 0x080fe400078e10ff */
[-C--:B------:R-:W-:Y:S01]  /*9c70*/  LEA R209, R66, R74.reuse, 0x2 ;  /* 0x0000004a42d17211 */ /* 0x080fe200078e10ff */
[----:B------:R-:W-:Y:S01]  /*9c80*/  FMUL.FTZ R66, R72, R65 ;  /* 0x0000004148427220 */ /* 0x000fe20000410000 */
[----:B------:R-:W-:-:S03]  /*9c90*/  LEA R224, R137, R74, 0x2 ;  /* 0x0000004a89e07211 */ /* 0x000fc600078e10ff */
[----:B------:R-:W0:Y:S01]  /*9ca0*/  LDC.64 R64, c[0x0][0x348] ;  /* 0x0000d200ff407b82 */ /* 0x000e220000000a00 */
        /* <DEDUP_REMOVED lines=8> */
[-C--:B------:R-:W-:Y:S01]  /*9d30*/  LEA R211, R206, R74.reuse, 0x2 ;  /* 0x0000004aced37211 */ /* 0x080fe200078e10ff */
[----:B------:R-:W1:Y:S01]  /*9d40*/  LDS R207, [R223+0x2200] ;  /* 0x00220000dfcf7984 */ /* 0x000e620000000800 */
[----:B------:R-:W-:-:S03]  /*9d50*/  LEA R210, R208, R74, 0x2 ;  /* 0x0000004ad0d27211 */ /* 0x000fc600078e10ff */
        /* <DEDUP_REMOVED lines=15> */
[----:B------:R5:W-:Y:S04]  /*9e50*/  STS [R248+0x3180], R251 ;  /* 0x003180fbf8007388 */ /* 0x000be80000000800 */
[----:B------:R2:W-:Y:S04]  /*9e60*/  STS [R248+0x3184], R66 ;  /* 0x00318442f8007388 */ /* 0x0005e80000000800 */
[----:B------:R3:W-:Y:S01]  /*9e70*/  STS [R248+0x318c], R191 ;  /* 0x00318cbff8007388 */ /* 0x0007e20000000800 */
[----:B-----5:R-:W-:-:S03]  /*9e80*/  FMUL.FTZ R251, R58, R67 ;  /* 0x000000433afb7220 */ /* 0x020fc60000410000 */
[----:B------:R5:W-:Y:S01]  /*9e90*/  STS [R248+0x3198], R188 ;  /* 0x003198bcf8007388 */ /* 0x000be20000000800 */
[----:B--2---:R-:W2:Y:S03]  /*9ea0*/  LDC.64 R66, c[0x0][0x368] ;  /* 0x0000da00ff427b82 */ /* 0x004ea60000000a00 */
[----:B------:R4:W-:Y:S01]  /*9eb0*/  STS [R248+0x319c], R251 ;  /* 0x00319cfbf8007388 */ /* 0x0009e20000000800 */
[----:B---3--:R-:W-:Y:S01]  /*9ec0*/  FMUL.FTZ R191, R54, R185 ;  /* 0x000000b936bf7220 */ /* 0x008fe20000410000 */
[----:B------:R-:W-:Y:S02]  /*9ed0*/  HFMA2.MMA R185, -RZ, RZ, 0, 0 ;  /* 0x00000000ffb97435 */ /* 0x000fe400000001ff */
[----:B------:R2:W-:Y:S01]  /*9ee0*/  STS [R248+0x31a0], R186 ;  /* 0x0031a0baf8007388 */ /* 0x0005e20000000800 */
[----:B-----5:R-:W-:Y:S01]  /*9ef0*/  FMUL.FTZ R188, R53, R184 ;  /* 0x000000b835bc7220 */ /* 0x020fe20000410000 */
[----:B0-----:R-:W-:-:S02]  /*9f00*/  IMAD R184, R64, UR11, RZ ;  /* 0x0000000b40b87c24 */ /* 0x001fc4000f8e02ff */
[----:B------:R-:W-:Y:S02]  /*9f10*/  STS [R248+0x31a4], R187 ;  /* 0x0031a4bbf8007388 */ /* 0x000fe40000000800 */
[----:B----4-:R-:W-:Y:S01]  /*9f20*/  IMAD R251, R65, UR19, R184 ;  /* 0x0000001341fb7c24 */ /* 0x010fe2000f8e02b8 */
[----:B------:R-:W-:Y:S01]  /*9f30*/  MOV R184, R177 ;  /* 0x000000b100b87202 */ /* 0x000fe20000000f00 */
[----:B------:R0:W-:Y:S04]  /*9f40*/  STS [R248+0x31ac], R191 ;  /* 0x0031acbff8007388 */ /* 0x0001e80000000800 */
[----:B------:R-:W-:Y:S01]  /*9f50*/  IMAD.WIDE.U32 R64, R64, UR19, R184 ;  /* 0x0000001340407c25 */ /* 0x000fe2000f8e00b8 */
[----:B------:R3:W-:Y:S03]  /*9f60*/  STS [R248+0x3194], R189 ;  /* 0x003194bdf8007388 */ /* 0x0007e60000000800 */
[C---:B--2---:R-:W-:Y:S01]  /*9f70*/  IMAD R186, R66.reuse, UR11, RZ ;  /* 0x0000000b42ba7c24 */ /* 0x044fe2000f8e02ff */
[----:B0-----:R-:W-:Y:S01]  /*9f80*/  SHF.R.S32.HI R191, RZ, 0x1f, R178 ;  /* 0x0000001fffbf7819 */ /* 0x001fe200000114b2 */
[----:B------:R-:W-:Y:S01]  /*9f90*/  IMAD.WIDE.U32 R184, R66, UR19, R184 ;  /* 0x0000001342b87c25 */ /* 0x000fe2000f8e00b8 */
[----:B------:R-:W-:Y:S01]  /*9fa0*/  IADD3 R65, R65, R251, RZ ;  /* 0x000000fb41417210 */ /* 0x000fe20007ffe0ff */
[----:B------:R-:W-:Y:S01]  /*9fb0*/  STS [R248+0x3188], R190 ;  /* 0x003188bef8007388 */ /* 0x000fe20000000800 */
[----:B------:R-:W-:Y:S01]  /*9fc0*/  USHF.R.S32.HI UR11, URZ, 0x1f, UR42 ;  /* 0x0000001f3f0b7899 */ /* 0x000fe2000801142a */
[----:B------:R-:W-:-:S02]  /*9fd0*/  IMAD R187, R67, UR19, R186 ;  /* 0x0000001343bb7c24 */ /* 0x000fc4000f8e02ba */
[----:B---3--:R-:W-:Y:S01]  /*9fe0*/  FMUL.FTZ R189, R55, R250 ;  /* 0x000000fa37bd7220 */ /* 0x008fe20000410000 */
[----:B------:R-:W-:Y:S01]  /*9ff0*/  FMUL.FTZ R67, R51, R182 ;  /* 0x000000b633437220 */ /* 0x000fe20000410000 */
[----:B------:R-:W-:Y:S01]  /*a000*/  STS [R248+0x3190], R252 ;  /* 0x003190fcf8007388 */ /* 0x000fe20000000800 */
[----:B------:R-:W-:Y:S01]  /*a010*/  IADD3 R185, R185, R187, RZ ;  /* 0x000000bbb9b97210 */ /* 0x000fe20007ffe0ff */
[C---:B------:R-:W-:Y:S02]  /*a020*/  IMAD R187, R191.reuse, UR32, RZ ;  /* 0x00000020bfbb7c24 */ /* 0x040fe4000f8e02ff */
[----:B------:R0:W-:Y:S01]  /*a030*/  STS [R248+0x31a8], R189 ;  /* 0x0031a8bdf8007388 */ /* 0x0001e20000000800 */
[----:B------:R-:W-:Y:S02]  /*a040*/  IMAD R191, R191, UR34, RZ ;  /* 0x00000022bfbf7c24 */ /* 0x000fe4000f8e02ff */
[C---:B------:R-:W-:Y:S01]  /*a050*/  IMAD.WIDE.U32 R184, R178.reuse, UR34, R184 ;  /* 0x00000022b2b87c25 */ /* 0x040fe2000f8e00b8 */
[----:B------:R-:W-:Y:S03]  /*a060*/  STS [R248+0x31b0], R188 ;  /* 0x0031b0bcf8007388 */ /* 0x000fe60000000800 */
[----:B------:R-:W-:Y:S01]  /*a070*/  IMAD R191, R178, UR35, R191 ;  /* 0x00000023b2bf7c24 */ /* 0x000fe2000f8e02bf */
[----:B------:R2:W-:Y:S01]  /*a080*/  STS [R248+0x31b4], R249 ;  /* 0x0031b4f9f8007388 */ /* 0x0005e20000000800 */
[----:B------:R-:W-:Y:S01]  /*a090*/  IADD3 R182, P2, R184, UR42, RZ ;  /* 0x0000002ab8b67c10 */ /* 0x000fe2000ff5e0ff */
[----:B0-----:R-:W-:-:S02]  /*a0a0*/  IMAD R189, R178, UR33, R187 ;  /* 0x00000021b2bd7c24 */ /* 0x001fc4000f8e02bb */
[----:B------:R0:W-:Y:S01]  /*a0b0*/  STS [R248+0x31b8], R67 ;  /* 0x0031b843f8007388 */ /* 0x0001e20000000800 */
[----:B------:R-:W-:Y:S02]  /*a0c0*/  IMAD.WIDE.U32 R186, R178, UR32, R64 ;  /* 0x00000020b2ba7c25 */ /* 0x000fe4000f8e0040 */
[----:B------:R-:W3:Y:S01]  /*a0d0*/  LDC.64 R64, c[0x0][0x360] ;  /* 0x0000d800ff407b82 */ /* 0x000ee20000000a00 */
[----:B------:R4:W-:Y:S01]  /*a0e0*/  STS [R248+0x31bc], R183 ;  /* 0x0031bcb7f8007388 */ /* 0x0009e20000000800 */
[----:B------:R-:W-:Y:S01]  /*a0f0*/  IMAD.IADD R251, R185, 0x1, R191 ;  /* 0x00000001b9fb7824 */ /* 0x000fe200078e02bf */
[----:B--2---:R-:W-:-:S05]  /*a100*/  IADD3 R249, R187, R189, RZ ;  /* 0x000000bdbbf97210 */ /* 0x004fca0007ffe0ff */
[----:B------:R-:W-:Y:S01]  /*a110*/  BAR.SYNC.DEFER_BLOCKING 0x0 ;  /* 0x0000000000007b1d */ /* 0x000fe20000010000 */
[----:B------:R-:W-:-:S04]  /*a120*/  IADD3 R188, P1, R186, UR42, RZ ;  /* 0x0000002ababc7c10 */ /* 0x000fc8000ff3e0ff */
[----:B------:R-:W-:-:S03]  /*a130*/  IADD3.X R189, R249, UR11, RZ, P1, !PT ;  /* 0x0000000bf9bd7c10 */ /* 0x000fc60008ffe4ff */
[----:B0-----:R-:W0:Y:S01]  /*a140*/  LDC.64 R66, c[0x0][0x380] ;  /* 0x0000e000ff427b82 */ /* 0x001e220000000a00 */
[----:B----4-:R-:W-:Y:S02]  /*a150*/  MOV R248, UR42 ;  /* 0x0000002a00f87c02 */ /* 0x010fe40008000f00 */
[----:B------:R-:W-:Y:S02]  /*a160*/  IADD3.X R183, R251, UR11, RZ, P2, !PT ;  /* 0x0000000bfbb77c10 */ /* 0x000fe400097fe4ff */
[----:B------:R-:W-:-:S04]  /*a170*/  IADD3 R248, -R248, UR44, -R177 ;  /* 0x0000002cf8f87c10 */ /* 0x000fc8000fffe9b1 */
[----:B------:R-:W-:-:S13]  /*a180*/  ISETP.GE.AND P0, PT, R248, 0x1, PT ;  /* 0x00000001f800780c */ /* 0x000fda0003f06270 */
[----:B-1----:R-:W-:Y:S05]  /*a190*/  @!P0 BRA `(.L_x_5071) ;  /* 0x0000000000408947 */ /* 0x002fea0003800000 */
[----:B------:R-:W1:Y:S01]  /*a1a0*/  LDS R224, [R224+0x3180] ;  /* 0x00318000e0e07984 */ /* 0x000e620000000800 */
[----:B------:R-:W-:Y:S02]  /*a1b0*/  USHF.R.S32.HI UR11, URZ, 0x1f, UR7 ;  /* 0x0000001f3f0b7899 */ /* 0x000fe40008011407 */
[----:B---3--:R-:W-:-:S04]  /*a1c0*/  IMAD.WIDE.U32 R188, R64, UR7, R188 ;  /* 0x0000000740bc7c25 */ /* 0x008fc8000f8e00bc */
[----:B0-----:R-:W-:-:S04]  /*a1d0*/  IMAD.WIDE.U32 R182, R66, UR7, R182 ;  /* 0x0000000742b67c25 */ /* 0x001fc8000f8e00b6 */
        /* <DEDUP_REMOVED lines=11> */
[----:B-1----:R2:W-:Y:S02]  /*a290*/  REDG.E.ADD.F32.FTZ.RN.STRONG.GPU desc[UR16][R188.64], R224 ;  /* 0x000000e0bc0079a6 */ /* 0x0025e4000c10f390 */
.L_x_5071:
[----:B------:R-:W-:Y:S05]  /*a2a0*/  BSYNC B0 ;  /* 0x0000000000007941 */ /* 0x000fea0003800000 */
.L_x_5070:
[----:B------:R-:W1:Y:S01]  /*a2b0*/  LDS R223, [R223+0x3280] ;  /* 0x00328000dfdf7984 */ /* 0x000e620000000800 */
[C---:B------:R-:W-:Y:S01]  /*a2c0*/  LEA R182, P0, R186.reuse, UR22, 0x2 ;  /* 0x00000016bab67c11 */ /* 0x040fe2000f8010ff */
[----:B------:R-:W-:Y:S01]  /*a2d0*/  USHF.L.U64.HI UR11, UR8, 0x2, UR9 ;  /* 0x00000002080b7899 */ /* 0x000fe20008010209 */
[----:B------:R-:W-:Y:S01]  /*a2e0*/  BSSY B0, `(.L_x_5072) ;  /* 0x0000015000007945 */ /* 0x000fe20003800000 */
[----:B------:R-:W-:Y:S01]  /*a2f0*/  USHF.L.U32 UR15, UR8, 0x2, URZ ;  /* 0x00000002080f7899 */ /* 0x000fe2000800063f */
[----:B------:R-:W-:Y:S02]  /*a300*/  LEA.HI.X R183, R186, UR23, R249, 0x2, P0 ;  /* 0x00000017bab77c11 */ /* 0x000fe400080f14f9 */
[----:B------:R-:W-:Y:S01]  /*a310*/  LEA R186, P0, R184, UR20, 0x2 ;  /* 0x00000014b8ba7c11 */ /* 0x000fe2000f8010ff */
[----:B--23--:R-:W-:-:S03]  /*a320*/  IMAD R190, R64, UR11, RZ ;  /* 0x0000000b40be7c24 */ /* 0x00cfc6000f8e02ff */
[----:B------:R-:W-:Y:S01]  /*a330*/  LEA.HI.X R187, R184, UR21, R251, 0x2, P0 ;  /* 0x00000015b8bb7c11 */ /* 0x000fe200080f14fb */
[----:B------:R-:W-:Y:S01]  /*a340*/  IMAD R65, R65, UR15, R190 ;  /* 0x0000000f41417c24 */ /* 0x000fe2000f8e02be */
[----:B------:R-:W-:Y:S01]  /*a350*/  ISETP.GE.AND P0, PT, R248, 0x41, PT ;  /* 0x00000041f800780c */ /* 0x000fe20003f06270 */
[----:B0-----:R-:W-:Y:S01]  /*a360*/  IMAD R190, R66, UR11, RZ ;  /* 0x0000000b42be7c24 */ /* 0x001fe2000f8e02ff */
[----:B------:R-:W-:-:S03]  /*a370*/  IADD3 R184, -R181, UR6, RZ ;  /* 0x00000006b5b87c10 */ /* 0x000fc6000fffe1ff */
[----:B------:R-:W-:Y:S02]  /*a380*/  IMAD R67, R67, UR15, R190 ;  /* 0x0000000f43437c24 */ /* 0x000fe4000f8e02be */
[----:B------:R-:W-:-:S04]  /*a390*/  IMAD R185, R184, -0x400, RZ ;  /* 0xfffffc00b8b97824 */ /* 0x000fc800078e02ff */
        /* <DEDUP_REMOVED lines=8> */
[----:B-1----:R0:W-:Y:S02]  /*a420*/  REDG.E.ADD.F32.FTZ.RN.STRONG.GPU desc[UR16][R184.64+-0xf00], R223 ;  /* 0xfff100dfb80079a6 */ /* 0x0021e4000c10f390 */
.L_x_5073:
[----:B------:R-:W-:Y:S05]  /*a430*/  BSYNC B0 ;  /* 0x0000000000007941 */ /* 0x000fea0003800000 */
.L_x_5072:
[C---:B0-----:R-:W-:Y:S01]  /*a440*/  SHF.L.U32 R185, R76.reuse, 0x2, RZ ;  /* 0x000000024cb97819 */ /* 0x041fe200000006ff */
[----:B------:R-:W-:Y:S01]  /*a450*/  BSSY B0, `(.L_x_5074) ;  /* 0x0000011000007945 */ /* 0x000fe20003800000 */
[----:B------:R-:W-:Y:S02]  /*a460*/  FADD.FTZ R225, R225, R234 ;  /* 0x000000eae1e17221 */ /* 0x000fe40000010000 */
[C---:B------:R-:W-:Y:S02]  /*a470*/  IADD3 R182, P0, R185.reuse, R182, RZ ;  /* 0x000000b6b9b67210 */ /* 0x040fe40007f1e0ff */
[----:B------:R-:W-:Y:S02]  /*a480*/  IADD3 R184, P1, R185, R186, RZ ;  /* 0x000000bab9b87210 */ /* 0x000fe40007f3e0ff */
[----:B------:R-:W-:-:S04]  /*a490*/  SHF.L.U64.HI R185, R76, 0x2, R75 ;  /* 0x000000024cb97819 */ /* 0x000fc8000001024b */
[C---:B------:R-:W-:Y:S02]  /*a4a0*/  IADD3.X R183, R185.reuse, R183, RZ, P0, !PT ;  /* 0x000000b7b9b77210 */ /* 0x040fe400007fe4ff */
[----:B------:R-:W-:Y:S02]  /*a4b0*/  ISETP.GE.AND P0, PT, R248, 0x81, PT ;  /* 0x00000081f800780c */ /* 0x000fe40003f06270 */
[----:B------:R-:W-:Y:S01]  /*a4c0*/  IADD3.X R185, R185, R187, RZ, P1, !PT ;  /* 0x000000bbb9b97210 */ /* 0x000fe20000ffe4ff */
[----:B------:R-:W-:Y:S01]  /*a4d0*/  IMAD.WIDE.U32 R182, R64, UR15, R182 ;  /* 0x0000000f40b67c25 */ /* 0x000fe2000f8e00b6 */
[----:B------:R-:W-:-:S03]  /*a4e0*/  ISETP.GE.AND P1, PT, R248, 0xc1, PT ;  /* 0x000000c1f800780c */ /* 0x000fc60003f26270 */
[----:B------:R-:W-:Y:S01]  /*a4f0*/  IMAD.WIDE.U32 R184, R66, UR15, R184 ;  /* 0x0000000f42b87c25 */ /* 0x000fe2000f8e00b8 */
[----:B------:R-:W-:Y:S02]  /*a500*/  IADD3 R183, R65, R183, RZ ;  /* 0x000000b741b77210 */ /* 0x000fe40007ffe0ff */
[----:B------:R0:W2:Y:S02]  /*a510*/  LDS R65, [R222+0x3380] ;  /* 0x00338000de417984 */ /* 0x0000a40000000800 */
[----:B------:R-:W-:Y:S01]  /*a520*/  IADD3 R185, R67, R185, RZ ;  /* 0x000000b943b97210 */ /* 0x000fe20007ffe0ff */
[----:B------:R-:W-:Y:S06]  /*a530*/  @!P0 BRA `(.L_x_5075) ;  /* 0x0000000000088947 */ /* 0x000fec0003800000 */
[----:B------:R3:W-:Y:S04]  /*a540*/  REDG.E.ADD.F32.FTZ.RN.STRONG.GPU desc[UR16][R182.64+-0xe00], R206 ;  /* 0xfff200ceb60079a6 */ /* 0x0007e8000c10f390 */
[----:B--2---:R3:W-:Y:S02]  /*a550*/  REDG.E.ADD.F32.FTZ.RN.STRONG.GPU desc[UR16][R184.64+-0xe00], R65 ;  /* 0xfff20041b80079a6 */ /* 0x0047e4000c10f390 */
.L_x_5075:
[----:B------:R-:W-:Y:S05]  /*a560*/  BSYNC B0 ;  /* 0x0000000000007941 */ /* 0x000fea0003800000 */
.L_x_5074:
[----:B------:R-:W4:Y:S01]  /*a570*/  LDS R221, [R221+0x3480] ;  /* 0x00348000dddd7984 */ /* 0x000f220000000800 */
[----:B------:R-:W-:Y:S04]  /*a580*/  BSSY B0, `(.L_x_5076) ;  /* 0x0000004000007945 */ /* 0x000fe80003800000 */
[----:B------:R-:W-:Y:S05]  /*a590*/  @!P1 BRA `(.L_x_5077) ;  /* 0x0000000000089947 */ /* 0x000fea0003800000 */
[----:B------:R0:W-:Y:S04]  /*a5a0*/  REDG.E.ADD.F32.FTZ.RN.STRONG.GPU desc[UR16][R182.64+-0xd00], R205 ;  /* 0xfff300cdb60079a6 */ /* 0x0001e8000c10f390 */
[----:B----4-:R0:W-:Y:S02]  /*a5b0*/  REDG.E.ADD.F32.FTZ.RN.STRONG.GPU desc[UR16][R184.64+-0xd00], R221 ;  /* 0xfff300ddb80079a6 */ /* 0x0101e4000c10f390 */
.L_x_5077:
[----:B------:R-:W-:Y:S05]  /*a5c0*/  BSYNC B0 ;  /* 0x0000000000007941 */ /* 0x000fea0003800000 */
.L_x_5076:
[----:B--23--:R2:W3:Y:S01]  /*a5d0*/  LDS R65, [R220+0x3580] ;  /* 0x00358000dc417984 */ /* 0x00c4e20000000800 */
[C---:B------:R-:W-:Y:S01]  /*a5e0*/  ISETP.GE.AND P5, PT, R248.reuse, 0x101, PT ;  /* 0x00000101f800780c */ /* 0x040fe20003fa6270 */
[----:B------:R-:W-:Y:S01]  /*a5f0*/  BSSY B0, `(.L_x_5078) ;  /* 0x0000009000007945 */ /* 0x000fe20003800000 */
[C---:B------:R-:W-:Y:S02]  /*a600*/  ISETP.GE.AND P0, PT, R248.reuse, 0x141, PT ;  /* 0x00000141f800780c */ /* 0x040fe40003f06270 */
[C---:B------:R-:W-:Y:S02]  /*a610*/  ISETP.GE.AND P1, PT, R248.reuse, 0x181, PT ;  /* 0x00000181f800780c */ /* 0x040fe40003f26270 */
[C---:B------:R-:W-:Y:S02]  /*a620*/  ISETP.GE.AND P2, PT, R248.reuse, 0x1c1, PT ;  /* 0x000001c1f800780c */ /* 0x040fe40003f46270 */
[C---:B------:R-:W-:Y:S02]  /*a630*/  ISETP.GE.AND P3, PT, R248.reuse, 0x201, PT ;  /* 0x00000201f800780c */ /* 0x040fe40003f66270 */
[----:B------:R-:W-:-:S03]  /*a640*/  ISETP.GE.AND P4, PT, R248, 0x241, PT ;  /* 0x00000241f800780c */ /* 0x000fc60003f86270 */
[----:B--2---:R-:W-:Y:S10]  /*a650*/  @!P5 BRA `(.L_x_5079) ;  /* 0x000000000008d947 */ /* 0x004ff40003800000 */
[----:B------:R2:W-:Y:S04]  /*a660*/  REDG.E.ADD.F32.FTZ.RN.STRONG.GPU desc[UR16][R182.64+-0xc00], R204 ;  /* 0xfff400ccb60079a6 */ /* 0x0005e8000c10f390 */
[----:B---3--:R2:W-:Y:S02]  /*a670*/  REDG.E.ADD.F32.FTZ.RN.STRONG.GPU desc[UR16][R184.64+-0xc00], R65 ;  /* 0xfff40041b80079a6 */ /* 0x0085e4000c10f390 */
.L_x_5079:
[----:B------:R-:W-:Y:S05]  /*a680*/  BSYNC B0 ;  /* 0x0000000000007941 */ /* 0x000fea0003800000 */
.L_x_5078:
[----:B------:R-:W0:Y:S01]  /*a690*/  LDS R219, [R219+0x3680] ;  /* 0x00368000dbdb7984 */ /* 0x000e220000000800 */
[----:B------:R-:W-:Y:S04]  /*a6a0*/  BSSY B0, `(.L_x_5080) ;  /* 0x0000004000007945 */ /* 0x000fe80003800000 */
[----:B------:R-:W-:Y:S05]  /*a6b0*/  @!P0 BRA `(.L_x_5081) ;  /* 0x0000000000088947 */ /* 0x000fea0003800000 */
[----:B------:R1:W-:Y:S04]  /*a6c0*/  REDG.E.ADD.F32.FTZ.RN.STRONG.GPU desc[UR16][R182.64+-0xb00], R203 ;  /* 0xfff500cbb60079a6 */ /* 0x0003e8000c10f390 */
[----:B0-----:R0:W-:Y:S02]  /*a6d0*/  REDG.E.ADD.F32.FTZ.RN.STRONG.GPU desc[UR16][R184.64+-0xb00], R219 ;  /* 0xfff500dbb80079a6 */ /* 0x0011e4000c10f390 */
.L_x_5081:
[----:B------:R-:W-:Y:S05]  /*a6e0*/  BSYNC B0 ;  /* 0x0000000000007941 */ /* 0x000fea0003800000 */
.L_x_5080:
[----:B--23--:R2:W3:Y:S01]  /*a6f0*/  LDS R65, [R218+0x3780] ;  /* 0x00378000da417984 */ /* 0x00c4e20000000800 */
[----:B------:R-:W-:Y:S04]  /*a700*/  BSSY B0, `(.L_x_5082) ;  /* 0x0000004000007945 */ /* 0x000fe80003800000 */
[----:B------:R-:W-:Y:S05]  /*a710*/  @!P1 BRA `(.L_x_5083) ;  /* 0x0000000000089947 */ /* 0x000fea0003800000 */
[----:B------:R0:W-:Y:S04]  /*a720*/  REDG.E.ADD.F32.FTZ.RN.STRONG.GPU desc[UR16][R182.64+-0xa00], R202 ;  /* 0xfff600cab60079a6 */ /* 0x0001e8000c10f390 */
[----:B---3--:R3:W-:Y:S02]  /*a730*/  REDG.E.ADD.F32.FTZ.RN.STRONG.GPU desc[UR16][R184.64+-0xa00], R65 ;  /* 0xfff60041b80079a6 */ /* 0x0087e4000c10f390 */
.L_x_5083:
[----:B------:R-:W-:Y:S05]  /*a740*/  BSYNC B0 ;  /* 0x0000000000007941 */ /* 0x000fea0003800000 */
.L_x_5082:
[----:B------:R-:W0:Y:S01]  /*a750*/  LDS R217, [R217+0x3880] ;  /* 0x00388000d9d97984 */ /* 0x000e220000000800 */
[----:B------:R-:W-:Y:S04]  /*a760*/  BSSY B0, `(.L_x_5084) ;  /* 0x0000004000007945 */ /* 0x000fe80003800000 */
[----:B------:R-:W-:Y:S05]  /*a770*/  @!P2 BRA `(.L_x_5085) ;  /* 0x000000000008a947 */ /* 0x000fea0003800000 */
[----:B------:R1:W-:Y:S04]  /*a780*/  REDG.E.ADD.F32.FTZ.RN.STRONG.GPU desc[UR16][R182.64+-0x900], R200 ;  /* 0xfff700c8b60079a6 */ /* 0x0003e8000c10f390 */
[----:B0-----:R0:W-:Y:S02]  /*a790*/  REDG.E.ADD.F32.FTZ.RN.STRONG.GPU desc[UR16][R184.64+-0x900], R217 ;  /* 0xfff700d9b80079a6 */ /* 0x0011e4000c10f390 */
.L_x_5085:
[----:B------:R-:W-:Y:S05]  /*a7a0*/  BSYNC B0 ;  /* 0x0000000000007941 */ /* 0x000fea0003800000 */
.L_x_5084:
[----:B---3--:R3:W0:Y:S01]  /*a7b0*/  LDS R65, [R216+0x3980] ;  /* 0x00398000d8417984 */ /* 0x0086220000000800 */
[----:B------:R-:W-:Y:S04]  /*a7c0*/  BSSY B0, `(.L_x_5086) ;  /* 0x0000004000007945 */ /* 0x000fe80003800000 */
[----:B------:R-:W-:Y:S05]  /*a7d0*/  @!P3 BRA `(.L_x_5087) ;  /* 0x000000000008b947 */ /* 0x000fea0003800000 */
[----:B------:R1:W-:Y:S04]  /*a7e0*/  REDG.E.ADD.F32.FTZ.RN.STRONG.GPU desc[UR16][R182.64+-0x800], R198 ;  /* 0xfff800c6b60079a6 */ /* 0x0003e8000c10f390 */
[----:B0-----:R0:W-:Y:S02]  /*a7f0*/  REDG.E.ADD.F32.FTZ.RN.STRONG.GPU desc[UR16][R184.64+-0x800], R65 ;  /* 0xfff80041b80079a6 */ /* 0x0011e4000c10f390 */
.L_x_5087:
[----:B------:R-:W-:Y:S05]  /*a800*/  BSYNC B0 ;  /* 0x0000000000007941 */ /* 0x000fea0003800000 */
.L_x_5086:
[----:B------:R-:W0:Y:S01]  /*a810*/  LDS R215, [R215+0x3a80] ;  /* 0x003a8000d7d77984 */ /* 0x000e220000000800 */
[----:B------:R-:W-:Y:S04]  /*a820*/  BSSY B0, `(.L_x_5088) ;  /* 0x0000004000007945 */ /* 0x000fe80003800000 */
[----:B------:R-:W-:Y:S05]  /*a830*/  @!P4 BRA `(.L_x_5089) ;  /* 0x000000000008c947 */ /* 0x000fea0003800000 */
[----:B------:R1:W-:Y:S04]  /*a840*/  REDG.E.ADD.F32.FTZ.RN.STRONG.GPU desc[UR16][R182.64+-0x700], R196 ;  /* 0xfff900c4b60079a6 */ /* 0x0003e8000c10f390 */
[----:B0-----:R0:W-:Y:S02]  /*a850*/  REDG.E.ADD.F32.FTZ.RN.STRONG.GPU desc[UR16][R184.64+-0x700], R215 ;  /* 0xfff900d7b80079a6 */ /* 0x0011e4000c10f390 */
.L_x_5089:
[----:B------:R-:W-:Y:S05]  /*a860*/  BSYNC B0 ;  /* 0x0000000000007941 */ /* 0x000fea0003800000 */
.L_x_5088:
[----:B0-----:R0:W0:Y:S01]  /*a870*/  LDS R65, [R214+0x3b80] ;  /* 0x003b8000d6417984 */ /* 0x0010220000000800 */
        /* <DEDUP_REMOVED lines=10> */
.L_x_5091:
[----:B------:R-:W-:Y:S05]  /*a920*/  BSYNC B0 ;  /* 0x0000000000007941 */ /* 0x000fea0003800000 */
.L_x_5090:
[----:B------:R-:W0:Y:S01]  /*a930*/  LDS R213, [R213+0x3c80] ;  /* 0x003c8000d5d57984 */ /* 0x000e220000000800 */
[----:B------:R-:W-:Y:S04]  /*a940*/  BSSY B0, `(.L_x_5092) ;  /* 0x0000004000007945 */ /* 0x000fe80003800000 */
[----:B------:R-:W-:Y:S05]  /*a950*/  @!P0 BRA `(.L_x_5093) ;  /* 0x0000000000088947 */ /* 0x000fea0003800000 */
[----:B------:R1:W-:Y:S04]  /*a960*/  REDG.E.ADD.F32.FTZ.RN.STRONG.GPU desc[UR16][R182.64+-0x500], R192 ;  /* 0xfffb00c0b60079a6 */ /* 0x0003e8000c10f390 */
[----:B0-----:R0:W-:Y:S02]  /*a970*/  REDG.E.ADD.F32.FTZ.RN.STRONG.GPU desc[UR16][R184.64+-0x500], R213 ;  /* 0xfffb00d5b80079a6 */ /* 0x0011e4000c10f390 */
.L_x_5093:
[----:B------:R-:W-:Y:S05]  /*a980*/  BSYNC B0 ;  /* 0x0000000000007941 */ /* 0x000fea0003800000 */
.L_x_5092:
[----:B0-----:R0:W0:Y:S01]  /*a990*/  LDS R65, [R212+0x3d80] ;  /* 0x003d8000d4417984 */ /* 0x0010220000000800 */
[----:B------:R-:W-:Y:S04]  /*a9a0*/  BSSY B0, `(.L_x_5094) ;  /* 0x0000004000007945 */ /* 0x000fe80003800000 */
[----:B------:R-:W-:Y:S05]  /*a9b0*/  @!P1 BRA `(.L_x_5095) ;  /* 0x0000000000089947 */ /* 0x000fea0003800000 */
[----:B------:R1:W-:Y:S04]  /*a9c0*/  REDG.E.ADD.F32.FTZ.RN.STRONG.GPU desc[UR16][R182.64+-0x400], R137 ;  /* 0xfffc0089b60079a6 */ /* 0x0003e8000c10f390 */
[----:B0-----:R0:W-:Y:S02]  /*a9d0*/  REDG.E.ADD.F32.FTZ.RN.STRONG.GPU desc[UR16][R184.64+-0x400], R65 ;  /* 0xfffc0041b80079a6 */ /* 0x0011e4000c10f390 */
.L_x_5095:
[----:B------:R-:W-:Y:S05]  /*a9e0*/  BSYNC B0 ;  /* 0x0000000000007941 */ /* 0x000fea0003800000 */
.L_x_5094:
[----:B------:R-:W0:Y:S01]  /*a9f0*/  LDS R211, [R211+0x3e80] ;  /* 0x003e8000d3d37984 */ /* 0x000e220000000800 */
[----:B------:R-:W-:Y:S04]  /*aa00*/  BSSY B0, `(.L_x_5096) ;  /* 0x0000004000007945 */ /* 0x000fe80003800000 */
[----:B------:R-:W-:Y:S05]  /*aa10*/  @!P2 BRA `(.L_x_5097) ;  /* 0x000000000008a947 */ /* 0x000fea0003800000 */
[----:B------:R1:W-:Y:S04]  /*aa20*/  REDG.E.ADD.F32.FTZ.RN.STRONG.GPU desc[UR16][R182.64+-0x300], R136 ;  /* 0xfffd0088b60079a6 */ /* 0x0003e8000c10f390 */
[----:B0-----:R0:W-:Y:S02]  /*aa30*/  REDG.E.ADD.F32.FTZ.RN.STRONG.GPU desc[UR16][R184.64+-0x300], R211 ;  /* 0xfffd00d3b80079a6 */ /* 0x0011e4000c10f390 */
.L_x_5097:
[----:B------:R-:W-:Y:S05]  /*aa40*/  BSYNC B0 ;  /* 0x0000000000007941 */ /* 0x000fea0003800000 */
.L_x_5096:
[----:B0-----:R0:W0:Y:S01]  /*aa50*/  LDS R65, [R210+0x3f80] ;  /* 0x003f8000d2417984 */ /* 0x0010220000000800 */
[----:B------:R-:W-:Y:S04]  /*aa60*/  BSSY B0, `(.L_x_5098) ;  /* 0x0000004000007945 */ /* 0x000fe80003800000 */
[----:B------:R-:W-:Y:S05]  /*aa70*/  @!P3 BRA `(.L_x_5099) ;  /* 0x000000000008b947 */ /* 0x000fea0003800000 */
[----:B------:R1:W-:Y:S04]  /*aa80*/  REDG.E.ADD.F32.FTZ.RN.STRONG.GPU desc[UR16][R182.64+-0x200], R70 ;  /* 0xfffe0046b60079a6 */ /* 0x0003e8000c10f390 */
[----:B0-----:R0:W-:Y:S02]  /*aa90*/  REDG.E.ADD.F32.FTZ.RN.STRONG.GPU desc[UR16][R184.64+-0x200], R65 ;  /* 0xfffe0041b80079a6 */ /* 0x0011e4000c10f390 */
.L_x_5099:
[----:B------:R-:W-:Y:S05]  /*aaa0*/  BSYNC B0 ;  /* 0x0000000000007941 */ /* 0x000fea0003800000 */
.L_x_5098:
[----:B------:R-:W0:Y:S01]  /*aab0*/  LDS R209, [R209+0x4080] ;  /* 0x00408000d1d17984 */ /* 0x000e220000000800 */
[----:B------:R-:W-:Y:S04]  /*aac0*/  BSSY B0, `(.L_x_5100) ;  /* 0x0000004000007945 */ /* 0x000fe80003800000 */
[----:B------:R-:W-:Y:S05]  /*aad0*/  @!P4 BRA `(.L_x_5101) ;  /* 0x000000000008c947 */ /* 0x000fea0003800000 */
[----:B------:R1:W-:Y:S04]  /*aae0*/  REDG.E.ADD.F32.FTZ.RN.STRONG.GPU desc[UR16][R182.64+-0x100], R68 ;  /* 0xffff0044b60079a6 */ /* 0x0003e8000c10f390 */
[----:B0-----:R0:W-:Y:S02]  /*aaf0*/  REDG.E.ADD.F32.FTZ.RN.STRONG.GPU desc[UR16][R184.64+-0x100], R209 ;  /* 0xffff00d1b80079a6 */ /* 0x0011e4000c10f390 */
.L_x_5101:
[----:B------:R-:W-:Y:S05]  /*ab00*/  BSYNC B0 ;  /* 0x0000000000007941 */ /* 0x000fea0003800000 */
.L_x_5100:
[----:B------:R-:W5:Y:S01]  /*ab10*/  SHFL.DOWN P0, R66, R225, 0x1, 0x1f ;  /* 0x08201f00e1427f89 */ /* 0x000f620000000000 */
[----:B------:R-:W-:Y:S01]  /*ab20*/  FMUL.FTZ R67, R2, R201 ;  /* 0x000000c902437220 */ /* 0x000fe20000410000 */
[-C--:B------:R-:W-:Y:S01]  /*ab30*/  FMUL.FTZ R2, R14, R199.reuse ;  /* 0x000000c70e027220 */ /* 0x080fe20000410000 */
[----:B------:R-:W-:Y:S01]  /*ab40*/  FMUL.FTZ R64, R3, R199 ;  /* 0x000000c703407220 */ /* 0x000fe20000410000 */
[-C--:B------:R-:W-:Y:S01]  /*ab50*/  FMUL.FTZ R3, R6, R193.reuse ;  /* 0x000000c106037220 */ /* 0x080fe20000410000 */
        /* <DEDUP_REMOVED lines=8> */
[----:B------:R-:W-:Y:S01]  /*abe0*/  FMUL.FTZ R2, R14, R71 ;  /* 0x000000470e027220 */ /* 0x000fe20000410000 */
[----:B------:R-:W-:Y:S01]  /*abf0*/  FADD.FTZ R27, R64, R27 ;  /* 0x0000001b401b7221 */ /* 0x000fe20000010000 */
[----:B------:R-:W-:Y:S01]  /*ac00*/  FFMA.FTZ R3, R101, R3, R246 ;  /* 0x0000000365037223 */ /* 0x000fe200000100f6 */
[----:B------:R-:W-:Y:S01]  /*ac10*/  ISETP.NE.AND P1, PT, R175, RZ, PT ;  /* 0x000000ffaf00720c */ /* 0x000fe20003f25270 */
[----:B------:R-:W-:Y:S01]  /*ac20*/  FMUL.FTZ R245, R2, R245 ;  /* 0x000000f502f57220 */ /* 0x000fe20000410000 */
[----:B------:R-:W-:Y:S01]  /*ac30*/  FMUL.FTZ R2, R9, R233 ;  /* 0x000000e909027220 */ /* 0x000fe20000410000 */
[----:B------:R-:W-:Y:S01]  /*ac40*/  FADD.FTZ R24, R3, R24 ;  /* 0x0000001803187221 */ /* 0x000fe20000010000 */
[-C--:B------:R-:W-:Y:S01]  /*ac50*/  FMUL.FTZ R3, R10, R235.reuse ;  /* 0x000000eb0a037220 */ /* 0x080fe20000410000 */
[----:B------:R-:W-:Y:S01]  /*ac60*/  FMUL.FTZ R235, R14, R235 ;  /* 0x000000eb0eeb7220 */ /* 0x000fe20000410000 */
[----:B------:R-:W-:Y:S01]  /*ac70*/  FFMA.FTZ R45, R2, R88, R45 ;  /* 0x00000058022d7223 */ /* 0x000fe2000001002d */
[----:B------:R-:W-:Y:S01]  /*ac80*/  FMUL.FTZ R201, R14, R201 ;  /* 0x000000c90ec97220 */ /* 0x000fe20000410000 */
[----:B-----5:R-:W-:Y:S01]  /*ac90*/  @P0 FADD R66, R225, R66 ;  /* 0x00000042e1420221 */ /* 0x020fe20000000000 */
[----:B------:R-:W-:Y:S01]  /*aca0*/  FMUL.FTZ R242, R235, R242 ;  /* 0x000000f2ebf27220 */ /* 0x000fe20000410000 */
[----:B------:R-:W-:Y:S01]  /*acb0*/  FFMA.FTZ R46, R3, R89, R46 ;  /* 0x00000059032e7223 */ /* 0x000fe2000001002e */
[----:B------:R-:W-:Y:S01]  /*acc0*/  FMUL.FTZ R6, R7, R71 ;  /* 0x0000004707067220 */ /* 0x000fe20000410000 */
[----:B------:R-:W-:Y:S01]  /*acd0*/  FMUL.FTZ R230, R201, R230 ;  /* 0x000000e6c9e67220 */ /* 0x000fe20000410000 */
[----:B0-----:R-:W0:Y:S01]  /*ace0*/  SHFL.DOWN P0, R65, R66, 0x2, 0x1f ;  /* 0x08401f0042417f89 */ /* 0x001e220000000000 */
        /* <DEDUP_REMOVED lines=14> */
[----:B0-----:R-:W-:-:S05]  /*add0*/  @P0 FADD R65, R66, R65 ;  /* 0x0000004142410221 */ /* 0x001fca0000000000 */
[----:B-1----:R-:W0:Y:S02]  /*ade0*/  SHFL.DOWN P0, R68, R65, 0x4, 0x1f ;  /* 0x08801f0041447f89 */ /* 0x002e240000000000 */
[----:B0-----:R-:W-:Y:S01]  /*adf0*/  @P0 FADD R68, R65, R68 ;  /* 0x0000004441440221 */ /* 0x001fe20000000000 */
[----:B------:R-:W-:Y:S01]  /*ae00*/  FMUL.FTZ R65, R4, R197 ;  /* 0x000000c504417220 */ /* 0x000fe20000410000 */
[----:B------:R-:W-:Y:S01]  /*ae10*/  FMUL.FTZ R4, R5, R195 ;  /* 0x000000c305047220 */ /* 0x000fe20000410000 */
[-C--:B------:R-:W-:Y:S01]  /*ae20*/  FMUL.FTZ R5, R8, R69.reuse ;  /* 0x0000004508057220 */ /* 0x080fe20000410000 */
[----:B------:R-:W-:Y:S01]  /*ae30*/  FMUL.FTZ R69, R14, R69 ;  /* 0x000000450e457220 */ /* 0x000fe20000410000 */
[----:B------:R-:W0:Y:S01]  /*ae40*/  SHFL.DOWN P0, R137, R68, 0x8, 0x1f ;  /* 0x09001f0044897f89 */ /* 0x000e220000000000 */
[----:B------:R-:W-:Y:S01]  /*ae50*/  FFMA.FTZ R41, R4, R84, R41 ;  /* 0x0000005404297223 */ /* 0x000fe20000010029 */
[----:B------:R-:W-:Y:S01]  /*ae60*/  FFMA.FTZ R4, R100, R4, R247 ;  /* 0x0000000464047223 */ /* 0x000fe200000100f7 */
[----:B------:R-:W-:Y:S01]  /*ae70*/  FMUL.FTZ R244, R69, R244 ;  /* 0x000000f445f47220 */ /* 0x000fe20000410000 */
[----:B------:R-:W-:Y:S01]  /*ae80*/  FFMA.FTZ R44, R5, R87, R44 ;  /* 0x00000057052c7223 */ /* 0x000fe2000001002c */
[----:B------:R-:W-:Y:S01]  /*ae90*/  FMUL.FTZ R197, R14, R197 ;  /* 0x000000c50ec57220 */ /* 0x000fe20000410000 */
[----:B------:R-:W-:Y:S01]  /*aea0*/  FADD.FTZ R25, R4, R25 ;  /* 0x0000001904197221 */ /* 0x000fe20000010000 */
[----:B------:R-:W-:Y:S01]  /*aeb0*/  FMUL.FTZ R4, R14, R233 ;  /* 0x000000e90e047220 */ /* 0x000fe20000410000 */
[----:B------:R-:W-:Y:S01]  /*aec0*/  FFMA.FTZ R5, R103, R5, R244 ;  /* 0x0000000567057223 */ /* 0x000fe200000100f4 */
[----:B------:R-:W-:Y:S01]  /*aed0*/  FMUL.FTZ R232, R197, R232 ;  /* 0x000000e8c5e87220 */ /* 0x000fe20000410000 */
[----:B------:R-:W-:Y:S01]  /*aee0*/  FFMA.FTZ R40, R65, R83, R40 ;  /* 0x0000005341287223 */ /* 0x000fe20000010028 */
[----:B------:R-:W-:Y:S01]  /*aef0*/  FMUL.FTZ R243, R4, R243 ;  /* 0x000000f304f37220 */ /* 0x000fe20000410000 */
[----:B------:R-:W-:Y:S01]  /*af00*/  FADD.FTZ R22, R5, R22 ;  /* 0x0000001605167221 */ /* 0x000fe20000010000 */
[----:B------:R-:W-:Y:S01]  /*af10*/  FFMA.FTZ R5, R105, R3, R242 ;  /* 0x0000000369057223 */ /* 0x000fe200000100f2 */
[----:B------:R-:W-:Y:S01]  /*af20*/  FMUL.FTZ R4, R11, R237 ;  /* 0x000000ed0b047220 */ /* 0x000fe20000410000 */
[----:B------:R-:W-:Y:S01]  /*af30*/  FFMA.FTZ R2, R104, R2, R243 ;  /* 0x0000000268027223 */ /* 0x000fe200000100f3 */
[----:B------:R-:W-:Y:S01]  /*af40*/  FMUL.FTZ R3, R12, R239 ;  /* 0x000000ef0c037220 */ /* 0x000fe20000410000 */
[C---:B------:R-:W-:Y:S01]  /*af50*/  FMUL.FTZ R237, R14.reuse, R237 ;  /* 0x000000ed0eed7220 */ /* 0x040fe20000410000 */
[----:B------:R-:W-:Y:S01]  /*af60*/  FMUL.FTZ R239, R14, R239 ;  /* 0x000000ef0eef7220 */ /* 0x000fe20000410000 */
[----:B------:R-:W-:Y:S01]  /*af70*/  FADD.FTZ R21, R2, R21 ;  /* 0x0000001502157221 */ /* 0x000fe20000010000 */
[-C--:B------:R-:W-:Y:S01]  /*af80*/  FMUL.FTZ R2, R13, R241.reuse ;  /* 0x000000f10d027220 */ /* 0x080fe20000410000 */
[----:B------:R-:W-:Y:S01]  /*af90*/  FMUL.FTZ R241, R14, R241 ;  /* 0x000000f10ef17220 */ /* 0x000fe20000410000 */
[----:B------:R-:W-:Y:S01]  /*afa0*/  FMUL.FTZ R237, R237, R240 ;  /* 0x000000f0eded7220 */ /* 0x000fe20000410000 */
[----:B------:R-:W-:Y:S01]  /*afb0*/  FMUL.FTZ R238, R239, R238 ;  /* 0x000000eeefee7220 */ /* 0x000fe20000410000 */
[----:B0-----:R-:W-:Y:S01]  /*afc0*/  @P0 FADD R137, R68, R137 ;  /* 0x0000008944890221 */ /* 0x001fe20000000000 */
[----:B------:R-:W-:Y:S01]  /*afd0*/  FMUL.FTZ R241, R241, R0 ;  /* 0x00000000f1f17220 */ /* 0x000fe20000410000 */
        /* <DEDUP_REMOVED lines=8> */
[----:B------:R-:W-:Y:S01]  /*b060*/  FADD.FTZ R20, R5, R20 ;  /* 0x0000001405147221 */ /* 0x000fe20000010000 */
[----:B------:R-:W-:Y:S01]  /*b070*/  FFMA.FTZ R49, R2, R92, R49 ;  /* 0x0000005c02317223 */ /* 0x000fe20000010031 */
[----:B------:R-:W-:Y:S01]  /*b080*/  FADD.FTZ R19, R4, R19 ;  /* 0x0000001304137221 */ /* 0x000fe20000010000 */
[----:B------:R-:W-:Y:S01]  /*b090*/  FADD.FTZ R18, R3, R18 ;  /* 0x0000001203127221 */ /* 0x000fe20000010000 */
[----:B------:R-:W-:Y:S01]  /*b0a0*/  FADD.FTZ R17, R0, R17 ;  /* 0x0000001100117221 */ /* 0x000fe20000010000 */
[----:B0-----:R-:W-:-:S05]  /*b0b0*/  @P0 FADD R64, R137, R64 ;  /* 0x0000004089400221 */ /* 0x001fca0000000000 */
[----:B------:R0:W-:Y:S01]  /*b0c0*/  @!P1 STS [R169+0x4204], R64 ;  /* 0x00420440a9009388 */ /* 0x0001e20000000800 */
[----:B------:R-:W-:Y:S06]  /*b0d0*/  BAR.SYNC.DEFER_BLOCKING 0x0 ;  /* 0x0000000000007b1d */ /* 0x000fec0000010000 */
[----:B------:R-:W-:Y:S05]  /*b0e0*/  @P6 BRA `(.L_x_5103) ;  /* 0x0000000000306947 */ /* 0x000fea0003800000 */
[----:B------:R-:W1:Y:S01]  /*b0f0*/  S2UR UR15, SR_CgaCtaId ;  /* 0x00000000000f79c3 */ /* 0x000e620000008800 */
[----:B------:R-:W-:Y:S01]  /*b100*/  UMOV UR11, 0x400 ;  /* 0x00000400000b7882 */ /* 0x000fe20000000000 */
[----:B------:R-:W-:Y:S01]  /*b110*/  ISETP.NE.AND P0, PT, R181, UR12, PT ;  /* 0x0000000cb5007c0c */ /* 0x000fe2000bf05270 */
[----:B------:R-:W-:Y:S01]  /*b120*/  IMAD.U32 R7, RZ, RZ, UR7 ;  /* 0x00000007ff077e24 */ /* 0x000fe2000f8e00ff */
        /* <DEDUP_REMOVED lines=8> */
.L_x_5103:
[----:B------:R-:W-:Y:S05]  /*b1b0*/  BSYNC B0 ;  /* 0x0000000000007941 */ /* 0x000fea0003800000 */
.L_x_5102:
[----:B------:R-:W-:Y:S02]  /*b1c0*/  UIADD3 UR7, UR7, 0x1, URZ ;  /* 0x0000000107077890 */ /* 0x000fe4000fffe03f */
[----:B------:R-:W-:Y:S02]  /*b1d0*/  UIADD3 UR8, UP1, UR8, 0x1, URZ ;  /* 0x0000000108087890 */ /* 0x000fe4000ff3e03f */
[----:B------:R-:W-:Y:S02]  /*b1e0*/  UISETP.GE.AND UP0, UPT, UR7, UR43, UPT ;  /* 0x0000002b0700728c */ /* 0x000fe4000bf06270 */
[----:B------:R-:W-:-:S04]  /*b1f0*/  UIADD3.X UR9, URZ, UR9, URZ, UP1, !UPT ;  /* 0x000000093f097290 */ /* 0x000fc80008ffe43f */
[----:B------:R-:W-:-:S13]  /*b200*/  PLOP3.LUT P0, PT, PT, PT, UP0, 0x80, 0x0 ;  /* 0x000000000000781c */ /* 0x000fda0003f0f008 */
[----:B------:R-:W-:Y:S05]  /*b210*/  @!P0 BRA `(.L_x_5104) ;  /* 0xffffffbc00708947 */ /* 0x000fea000383ffff */
.L_x_5060:
[----:B------:R-:W-:Y:S01]  /*b220*/  BAR.SYNC.DEFER_BLOCKING 0x0 ;  /* 0x0000000000007b1d */ /* 0x000fe20000010000 */
[C---:B------:R-:W-:Y:S02]  /*b230*/  LOP3.LUT R15, R122.reuse, 0x20, RZ, 0xfc, !PT ;  /* 0x000000207a0f7812 */ /* 0x040fe400078efcff */
[----:B------:R-:W-:Y:S02]  /*b240*/  CS2R R4, SRZ ;  /* 0x0000000000047805 */ /* 0x000fe4000001ff00 */
[C---:B------:R-:W-:Y:S02]  /*b250*/  ISETP.GE.AND P5, PT, R122.reuse, UR10, PT ;  /* 0x0000000a7a007c0c */ /* 0x040fe4000bfa6270 */
[----:B------:R-:W-:Y:S02]  /*b260*/  ISETP.GE.AND P2, PT, R15, UR10, PT ;  /* 0x0000000a0f007c0c */ /* 0x000fe4000bf46270 */
[----:B------:R-:W-:Y:S02]  /*b270*/  SHF.R.S32.HI R51, RZ, 0x1f, R122 ;  /* 0x0000001fff337819 */ /* 0x000fe4000001147a */
[----:B------:R-:W-:-:S02]  /*b280*/  LEA R2, P3, R122, UR38, 0x2 ;  /* 0x000000267a027c11 */ /* 0x000fc4000f8610ff */
[C---:B------:R-:W-:Y:S02]  /*b290*/  LOP3.LUT R14, R122.reuse, 0x40, RZ, 0xfc, !PT ;  /* 0x000000407a0e7812 */ /* 0x040fe400078efcff */
[C---:B------:R-:W-:Y:S02]  /*b2a0*/  LOP3.LUT R13, R122.reuse, 0x60, RZ, 0xfc, !PT ;  /* 0x000000607a0d7812 */ /* 0x040fe400078efcff */
[C---:B------:R-:W-:Y:S02]  /*b2b0*/  LOP3.LUT R12, R122.reuse, 0x80, RZ, 0xfc, !PT ;  /* 0x000000807a0c7812 */ /* 0x040fe400078efcff */
[----:B------:R-:W-:Y:S02]  /*b2c0*/  LOP3.LUT R11, R122, 0xa0, RZ, 0xfc, !PT ;  /* 0x000000a07a0b7812 */ /* 0x000fe400078efcff */
[----:B------:R-:W-:Y:S02]  /*b2d0*/  MOV R50, RZ ;  /* 0x000000ff00327202 */ /* 0x000fe40000000f00 */
[----:B------:R-:W-:-:S02]  /*b2e0*/  CS2R R52, SRZ ;  /* 0x0000000000347805 */ /* 0x000fc4000001ff00 */
[C---:B------:R-:W-:Y:S02]  /*b2f0*/  LEA.HI.X R3, R122.reuse, UR39, R51, 0x2, P3 ;  /* 0x000000277a037c11 */ /* 0x040fe400098f1433 */
[C---:B------:R-:W-:Y:S02]  /*b300*/  LOP3.LUT R10, R122.reuse, 0xc0, RZ, 0xfc, !PT ;  /* 0x000000c07a0a7812 */ /* 0x040fe400078efcff */
[----:B------:R-:W-:Y:S01]  /*b310*/  LOP3.LUT R9, R122, 0xe0, RZ, 0xfc, !PT ;  /* 0x000000e07a097812 */ /* 0x000fe200078efcff */
[----:B------:R-:W5:Y:S01]  /*b320*/  @!P5 LDG.E R33, desc[UR16][R2.64] ;  /* 0x000000100221d981 */ /* 0x000f62000c1e1900 */
[----:B------:R-:W-:Y:S02]  /*b330*/  ISETP.GE.AND P3, PT, R14, UR10, PT ;  /* 0x0000000a0e007c0c */ /* 0x000fe4000bf66270 */
[----:B------:R-:W-:Y:S01]  /*b340*/  LOP3.LUT R8, R122, 0x100, RZ, 0xfc, !PT ;  /* 0x000001007a087812 */ /* 0x000fe200078efcff */
[----:B------:R-:W2:Y:S01]  /*b350*/  @!P2 LDG.E R4, desc[UR16][R2.64+0x80] ;  /* 0x000080100204a981 */ /* 0x000ea2000c1e1900 */
[----:B------:R-:W-:-:S02]  /*b360*/  ISETP.GE.AND P4, PT, R13, UR10, PT ;  /* 0x0000000a0d007c0c */ /* 0x000fc4000bf86270 */
[----:B-1----:R-:W-:Y:S02]  /*b370*/  LOP3.LUT R7, R122, 0x120, RZ, 0xfc, !PT ;  /* 0x000001207a077812 */ /* 0x002fe400078efcff */
[----:B------:R-:W-:Y:S02]  /*b380*/  CS2R R54, SRZ ;  /* 0x0000000000367805 */ /* 0x000fe4000001ff00 */
[----:B------:R-:W-:Y:S02]  /*b390*/  ISETP.GE.AND P5, PT, R12, UR10, PT ;  /* 0x0000000a0c007c0c */ /* 0x000fe4000bfa6270 */
[----:B------:R-:W-:Y:S02]  /*b3a0*/  CS2R R56, SRZ ;  /* 0x0000000000387805 */ /* 0x000fe4000001ff00 */
[----:B------:R-:W-:Y:S02]  /*b3b0*/  ISETP.GE.AND P2, PT, R11, UR10, PT ;  /* 0x0000000a0b007c0c */ /* 0x000fe4000bf46270 */
[----:B------:R-:W-:Y:S01]  /*b3c0*/  LOP3.LUT R6, R122, 0x140, RZ, 0xfc, !PT ;  /* 0x000001407a067812 */ /* 0x000fe200078efcff */
[----:B------:R-:W3:Y:S01]  /*b3d0*/  @!P3 LDG.E R5, desc[UR16][R2.64+0x100] ;  /* 0x000100100205b981 */ /* 0x000ee2000c1e1900 */
        /* <DEDUP_REMOVED lines=11> */
[----:B------:R-:W-:Y:S01]  /*b490*/  CS2R R60, SRZ ;  /* 0x00000000003c7805 */ /* 0x000fe2000001ff00 */
[----:B------:R-:W4:Y:S01]  /*b4a0*/  @!P3 LDG.E R55, desc[UR16][R2.64+0x300] ;  /* 0x000300100237b981 */ /* 0x000f22000c1e1900 */
[----:B------:R-:W-:Y:S02]  /*b4b0*/  ISETP.GE.AND P3, PT, R6, UR10, PT ;  /* 0x0000000a06007c0c */ /* 0x000fe4000bf66270 */
[----:B------:R-:W-:Y:S01]  /*b4c0*/  CS2R R62, SRZ ;  /* 0x00000000003e7805 */ /* 0x000fe2000001ff00 */
[----:B------:R-:W1:Y:S01]  /*b4d0*/  S2UR UR8, SR_CgaCtaId ;  /* 0x00000000000879c3 */ /* 0x000e620000008800 */
[----:B------:R-:W4:Y:S01]  /*b4e0*/  @!P4 LDG.E R54, desc[UR16][R2.64+0x380] ;  /* 0x000380100236c981 */ /* 0x000f22000c1e1900 */
[----:B------:R-:W-:-:S03]  /*b4f0*/  ISETP.GE.AND P4, PT, R0, UR10, PT ;  /* 0x0000000a00007c0c */ /* 0x000fc6000bf86270 */
[----:B------:R-:W4:Y:S01]  /*b500*/  @!P5 LDG.E R57, desc[UR16][R2.64+0x400] ;  /* 0x000400100239d981 */ /* 0x000f22000c1e1900 */
[----:B------:R-:W-:Y:S02]  /*b510*/  ISETP.GE.AND P5, PT, R166, UR10, PT ;  /* 0x0000000aa6007c0c */ /* 0x000fe4000bfa6270 */
[----:B------:R-:W-:Y:S01]  /*b520*/  ISETP.NE.AND P6, PT, R177, RZ, PT ;  /* 0x000000ffb100720c */ /* 0x000fe20003fc5270 */
[----:B------:R-:W4:Y:S01]  /*b530*/  @!P2 LDG.E R56, desc[UR16][R2.64+0x480] ;  /* 0x000480100238a981 */ /* 0x000f22000c1e1900 */
[----:B------:R-:W-:Y:S01]  /*b540*/  ISETP.GE.AND P2, PT, R165, UR10, PT ;  /* 0x0000000aa5007c0c */ /* 0x000fe2000bf46270 */
[----:B------:R-:W-:Y:S01]  /*b550*/  UMOV UR7, 0x400 ;  /* 0x0000040000077882 */ /* 0x000fe20000000000 */
[----:B------:R-:W0:Y:S01]  /*b560*/  LDC.64 R82, c[0x0][0x388] ;  /* 0x0000e200ff527b82 */ /* 0x000e220000000a00 */
[----:B------:R-:W4:Y:S04]  /*b570*/  @!P3 LDG.E R59, desc[UR16][R2.64+0x500] ;  /* 0x00050010023bb981 */ /* 0x000f28000c1e1900 */
[----:B------:R-:W4:Y:S04]  /*b580*/  @!P4 LDG.E R58, desc[UR16][R2.64+0x580] ;  /* 0x00058010023ac981 */ /* 0x000f28000c1e1900 */
[----:B------:R-:W4:Y:S04]  /*b590*/  @!P1 LDG.E R61, desc[UR16][R2.64+0x600] ;  /* 0x00060010023d9981 */ /* 0x000f28000c1e1900 */
[----:B------:R-:W4:Y:S04]  /*b5a0*/  @!P0 LDG.E R60, desc[UR16][R2.64+0x680] ;  /* 0x00068010023c8981 */ /* 0x000f28000c1e1900 */
[----:B------:R-:W4:Y:S04]  /*b5b0*/  @!P5 LDG.E R63, desc[UR16][R2.64+0x700] ;  /* 0x00070010023fd981 */ /* 0x000f28000c1e1900 */
[----:B------:R-:W4:Y:S01]  /*b5c0*/  @!P2 LDG.E R62, desc[UR16][R2.64+0x780] ;  /* 0x00078010023ea981 */ /* 0x000f22000c1e1900 */
[----:B-1----:R-:W-:-:S03]  /*b5d0*/  ULEA UR7, UR8, UR7, 0x18 ;  /* 0x0000000708077291 */ /* 0x002fc6000f8ec03f */
        /* <DEDUP_REMOVED lines=20> */
[----:B------:R-:W4:Y:S01]  /*b720*/  LDS R3, [R132+0x8] ;  /* 0x0000080084037984 */ /* 0x000f220000000800 */
[----:B-1----:R-:W-:-:S03]  /*b730*/  FADD.FTZ R33, R2, UR5 ;  /* 0x0000000502217e21 */ /* 0x002fc60008010000 */
[----:B------:R-:W1:Y:S01]  /*b740*/  LDS R2, [R119+0x14] ;  /* 0x0000140077027984 */ /* 0x000e620000000800 */
[----:B--2---:R-:W-:Y:S01]  /*b750*/  FADD.FTZ R54, R4, UR5 ;  /* 0x0000000504367e21 */ /* 0x004fe20008010000 */
[----:B------:R-:W-:Y:S02]  /*b760*/  FSETP.GTU.FTZ.AND P3, PT, R33, 20, PT ;  /* 0x41a000002100780b */ /* 0x000fe40003f7c000 */
[----:B------:R-:W-:Y:S01]  /*b770*/  LDS R4, [R117+0x1c] ;  /* 0x00001c0075047984 */ /* 0x000fe20000000800 */
[----:B---3--:R-:W-:Y:S01]  /*b780*/  FADD.FTZ R5, R5, UR5 ;  /* 0x0000000505057e21 */ /* 0x008fe20008010000 */
[----:B------:R-:W-:Y:S01]  /*b790*/  FSETP.GTU.FTZ.AND P0, PT, R54, 20, PT ;  /* 0x41a000003600780b */ /* 0x000fe20003f1c000 */
[----:B----4-:R-:W-:-:S03]  /*b7a0*/  FADD.FTZ R53, R3, UR5 ;  /* 0x0000000503357e21 */ /* 0x010fc60008010000 */
[----:B------:R-:W-:Y:S01]  /*b7b0*/  FSETP.GTU.FTZ.AND P1, PT, R5, 20, PT ;  /* 0x41a000000500780b */ /* 0x000fe20003f3c000 */
[----:B------:R-:W2:Y:S01]  /*b7c0*/  LDS R3, [R118+0x18] ;  /* 0x0000180076037984 */ /* 0x000ea20000000800 */
[----:B------:R-:W-:-:S03]  /*b7d0*/  FSETP.GTU.FTZ.AND P4, PT, R53, 20, PT ;  /* 0x41a000003500780b */ /* 0x000fc60003f9c000 */
[----:B------:R-:W-:-:S04]  /*b7e0*/  @!P3 FMUL.FTZ R33, R33, -1.4426950216293334961 ;  /* 0xbfb8aa3b2121b820 */ /* 0x000fc80000410000 */
[----:B------:R3:W4:Y:S01]  /*b7f0*/  @!P3 MUFU.EX2 R50, R33 ;  /* 0x000000210032b308 */ /* 0x0007220000000800 */
[----:B------:R-:W-:-:S03]  /*b800*/  @!P0 FMUL.FTZ R54, R54, -1.4426950216293334961 ;  /* 0xbfb8aa3b36368820 */ /* 0x000fc60000410000 */
[----:B------:R-:W-:Y:S02]  /*b810*/  @!P1 FMUL.FTZ R55, R5, -1.4426950216293334961 ;  /* 0xbfb8aa3b05379820 */ /* 0x000fe40000410000 */
[----:B------:R-:W-:Y:S01]  /*b820*/  LDS R5, [R116+0x20] ;  /* 0x0000200074057984 */ /* 0x000fe20000000800 */
[----:B------:R-:W-:-:S03]  /*b830*/  @!P4 FMUL.FTZ R53, R53, -1.4426950216293334961 ;  /* 0xbfb8aa3b3535c820 */ /* 0x000fc60000410000 */
[----:B---3--:R-:W3:Y:S01]  /*b840*/  LDS R33, [R115+0x24] ;  /* 0x0000240073217984 */ /* 0x008ee20000000800 */
[----:B------:R-:W5:Y:S08]  /*b850*/  @!P0 MUFU.EX2 R54, R54 ;  /* 0x0000003600368308 */ /* 0x000f700000000800 */
[----:B------:R-:W0:Y:S01]  /*b860*/  @!P4 MUFU.EX2 R53, R53 ;  /* 0x000000350035c308 */ /* 0x000e220000000800 */
[----:B----4-:R-:W-:Y:S01]  /*b870*/  @!P3 FADD.FTZ R52, R50, 1 ;  /* 0x3f8000003234b421 */ /* 0x010fe20000010000 */
[----:B-1----:R-:W-:Y:S01]  /*b880*/  FADD.FTZ R2, R2, UR5 ;  /* 0x0000000502027e21 */ /* 0x002fe20008010000 */
[----:B------:R-:W1:Y:S04]  /*b890*/  LDS R50, [R114+0x28] ;  /* 0x0000280072327984 */ /* 0x000e680000000800 */
[----:B------:R-:W-:Y:S01]  /*b8a0*/  FSETP.GTU.FTZ.AND P5, PT, R2, 20, PT ;  /* 0x41a000000200780b */ /* 0x000fe20003fbc000 */
[----:B-----5:R-:W-:Y:S01]  /*b8b0*/  @!P0 FADD.FTZ R54, R54, 1 ;  /* 0x3f80000036368421 */ /* 0x020fe20000010000 */
[----:B------:R-:W4:Y:S01]  /*b8c0*/  @!P1 MUFU.EX2 R55, R55 ;  /* 0x0000003700379308 */ /* 0x000f220000000800 */
[----:B0-----:R-:W-:-:S07]  /*b8d0*/  @!P4 FADD.FTZ R53, R53, 1 ;  /* 0x3f8000003535c421 */ /* 0x001fce0000010000 */
[----:B------:R-:W0:Y:S08]  /*b8e0*/  @!P0 MUFU.RCP R59, R54 ;  /* 0x00000036003b8308 */ /* 0x000e300000001000 */
[----:B------:R-:W5:Y:S01]  /*b8f0*/  @!P4 MUFU.RCP R56, R53 ;  /* 0x000000350038c308 */ /* 0x000f620000001000 */
[----:B------:R-:W-:Y:S01]  /*b900*/  @!P5 FMUL.FTZ R2, R2, -1.4426950216293334961 ;  /* 0xbfb8aa3b0202d820 */ /* 0x000fe20000410000 */
[----:B--2---:R-:W-:Y:S01]  /*b910*/  FADD.FTZ R3, R3, UR5 ;  /* 0x0000000503037e21 */ /* 0x004fe20008010000 */
[----:B----4-:R-:W-:Y:S01]  /*b920*/  @!P1 FADD.FTZ R55, R55, 1 ;  /* 0x3f80000037379421 */ /* 0x010fe20000010000 */
[----:B---3--:R-:W-:Y:S01]  /*b930*/  FADD.FTZ R33, R33, UR5 ;  /* 0x0000000521217e21 */ /* 0x008fe20008010000 */
[----:B------:R-:W-:-:S02]  /*b940*/  FADD.FTZ R5, R5, UR5 ;  /* 0x0000000505057e21 */ /* 0x000fc40008010000 */
[----:B------:R-:W-:Y:S01]  /*b950*/  FSETP.GTU.FTZ.AND P2, PT, R3, 20, PT ;  /* 0x41a000000300780b */ /* 0x000fe20003f5c000 */
[----:B------:R-:W2:Y:S01]  /*b960*/  @!P3 MUFU.RCP R57, R52 ;  /* 0x000000340039b308 */ /* 0x000ea20000001000 */
[----:B0-----:R-:W-:Y:S01]  /*b970*/  @!P0 FMUL.FTZ R20, R20, R59 ;  /* 0x0000003b14148220 */ /* 0x001fe20000410000 */
[----:B------:R-:W-:-:S06]  /*b980*/  FSETP.GTU.FTZ.AND P0, PT, R33, 20, PT ;  /* 0x41a000002100780b */ /* 0x000fcc0003f1c000 */
[----:B------:R-:W0:Y:S01]  /*b990*/  @!P5 MUFU.EX2 R2, R2 ;  /* 0x000000020002d308 */ /* 0x000e220000000800 */
[----:B-----5:R-:W-:Y:S01]  /*b9a0*/  @!P4 FMUL.FTZ R19, R19, R56 ;  /* 0x000000381313c220 */ /* 0x020fe20000410000 */
[----:B------:R-:W-:-:S06]  /*b9b0*/  FSETP.GTU.FTZ.AND P4, PT, R5, 20, PT ;  /* 0x41a000000500780b */ /* 0x000fcc0003f9c000 */
[----:B------:R-:W3:Y:S01]  /*b9c0*/  @!P1 MUFU.RCP R58, R55 ;  /* 0x00000037003a9308 */ /* 0x000ee20000001000 */
[----:B------:R-:W-:Y:S01]  /*b9d0*/  FADD.FTZ R4, R4, UR5 ;  /* 0x0000000504047e21 */ /* 0x000fe20008010000 */
[----:B------:R-:W-:Y:S01]  /*b9e0*/  @!P2 FMUL.FTZ R3, R3, -1.4426950216293334961 ;  /* 0xbfb8aa3b0303a820 */ /* 0x000fe20000410000 */
[----:B--2---:R-:W-:Y:S01]  /*b9f0*/  @!P3 FMUL.FTZ R18, R18, R57 ;  /* 0x000000391212b220 */ /* 0x004fe20000410000 */
[----:B------:R-:W-:Y:S01]  /*ba00*/  @!P0 FMUL.FTZ R53, R33, -1.4426950216293334961 ;  /* 0xbfb8aa3b21358820 */ /* 0x000fe20000410000 */
[----:B-1----:R-:W-:Y:S01]  /*ba10*/  FADD.FTZ R50, R50, UR5 ;  /* 0x0000000532327e21 */ /* 0x002fe20008010000 */
[----:B------:R-:W-:Y:S01]  /*ba20*/  FSETP.GTU.FTZ.AND P3, PT, R4, 20, PT ;  /* 0x41a000000400780b */ /* 0x000fe20003f7c000 */
[----:B------:R-:W-:Y:S01]  /*ba30*/  @!P4 FMUL.FTZ R5, R5, -1.4426950216293334961 ;  /* 0xbfb8aa3b0505c820 */ /* 0x000fe20000410000 */
[----:B0-----:R-:W-:Y:S01]  /*ba40*/  @!P5 FADD.FTZ R33, R2, 1 ;  /* 0x3f8000000221d421 */ /* 0x001fe20000010000 */
[----:B------:R-:W0:Y:S01]  /*ba50*/  @!P2 MUFU.EX2 R3, R3 ;  /* 0x000000030003a308 */ /* 0x000e220000000800 */
[----:B------:R-:W1:Y:S01]  /*ba60*/  LDS R2, [R113+0x2c] ;  /* 0x00002c0071027984 */ /* 0x000e620000000800 */
[----:B---3--:R-:W-:Y:S01]  /*ba70*/  @!P1 FMUL.FTZ R21, R21, R58 ;  /* 0x0000003a15159220 */ /* 0x008fe20000410000 */
[----:B------:R-:W-:-:S05]  /*ba80*/  FSETP.GTU.FTZ.AND P1, PT, R50, 20, PT ;  /* 0x41a000003200780b */ /* 0x000fca0003f3c000 */
[----:B------:R-:W2:Y:S02]  /*ba90*/  @!P4 MUFU.EX2 R5, R5 ;  /* 0x000000050005c308 */ /* 0x000ea40000000800 */
[----:B------:R-:W-:-:S06]  /*baa0*/  @!P3 FMUL.FTZ R4, R4, -1.4426950216293334961 ;  /* 0xbfb8aa3b0404b820 */ /* 0x000fcc0000410000 */
[----:B------:R-:W3:Y:S01]  /*bab0*/  @!P3 MUFU.EX2 R4, R4 ;  /* 0x000000040004b308 */ /* 0x000ee20000000800 */
[----:B------:R-:W-:Y:S01]  /*bac0*/  @!P1 FMUL.FTZ R55, R50, -1.4426950216293334961 ;  /* 0xbfb8aa3b32379820 */ /* 0x000fe20000410000 */
[----:B0-----:R-:W-:Y:S02]  /*bad0*/  @!P2 FADD.FTZ R50, R3, 1 ;  /* 0x3f8000000332a421 */ /* 0x001fe40000010000 */
[----:B------:R-:W-:Y:S04]  /*bae0*/  LDS R3, [R112+0x30] ;  /* 0x0000300070037984 */ /* 0x000fe80000000800 */
[----:B------:R2:W-:Y:S02]  /*baf0*/  @!P0 MUFU.EX2 R54, R53 ;  /* 0x0000003500368308 */ /* 0x0005e40000000800 */
[----:B--2---:R-:W-:-:S02]  /*bb00*/  @!P4 FADD.FTZ R53, R5, 1 ;  /* 0x3f8000000535c421 */ /* 0x004fc40000010000 */
[----:B------:R-:W0:Y:S04]  /*bb10*/  LDS R5, [R110+0x38] ;  /* 0x000038006e057984 */ /* 0x000e280000000800 */
[----:B------:R-:W2:Y:S01]  /*bb20*/  @!P1 MUFU.EX2 R55, R55 ;  /* 0x0000003700379308 */ /* 0x000ea20000000800 */
[----:B---3--:R-:W-:Y:S02]  /*bb30*/  @!P3 FADD.FTZ R52, R4, 1 ;  /* 0x3f8000000434b421 */ /* 0x008fe40000010000 */
[----:B------:R-:W3:Y:S01]  /*bb40*/  LDS R4, [R111+0x34] ;  /* 0x000034006f047984 */ /* 0x000ee20000000800 */
[----:B-1----:R-:W-:-:S03]  /*bb50*/  FADD.FTZ R60, R2, UR5 ;  /* 0x00000005023c7e21 */ /* 0x002fc60008010000 */
[----:B------:R-:W-:Y:S01]  /*bb60*/  LDS R2, [R134] ;  /* 0x0000000086027984 */ /* 0x000fe20000000800 */
[----:B------:R1:W-:Y:S03]  /*bb70*/  @!P5 MUFU.RCP R57, R33 ;  /* 0x000000210039d308 */ /* 0x0003e60000001000 */
[----:B-1----:R-:W1:Y:S01]  /*bb80*/  LDS R33, [R109+0x3c] ;  /* 0x00003c006d217984 */ /* 0x002e620000000800 */
[----:B------:R-:W-:Y:S01]  /*bb90*/  BAR.SYNC.DEFER_BLOCKING 0x0 ;  /* 0x0000000000007b1d */ /* 0x000fe20000010000 */
[----:B--2---:R-:W-:-:S05]  /*bba0*/  @!P1 FADD.FTZ R55, R55, 1 ;  /* 0x3f80000037379421 */ /* 0x004fca0000010000 */
[----:B------:R-:W2:Y:S08]  /*bbb0*/  @!P4 MUFU.RCP R56, R53 ;  /* 0x000000350038c308 */ /* 0x000eb00000001000 */
[----:B------:R-:W4:Y:S01]  /*bbc0*/  @!P1 MUFU.RCP R58, R55 ;  /* 0x00000037003a9308 */ /* 0x000f220000001000 */
[----:B------:R-:W-:-:S07]  /*bbd0*/  @!P0 FADD.FTZ R54, R54, 1 ;  /* 0x3f80000036368421 */ /* 0x000fce0000010000 */
[----:B------:R-:W5:Y:S01]  /*bbe0*/  @!P2 MUFU.RCP R50, R50 ;  /* 0x000000320032a308 */ /* 0x000f620000001000 */
[----:B--2---:R-:W-:Y:S01]  /*bbf0*/  @!P4 FMUL.FTZ R25, R25, R56 ;  /* 0x000000381919c220 */ /* 0x004fe20000410000 */
[----:B0-----:R-:W-:-:S06]  /*bc00*/  FADD.FTZ R53, R5, UR5 ;  /* 0x0000000505357e21 */ /* 0x001fcc0008010000 */
[----:B------:R0:W2:Y:S01]  /*bc10*/  @!P3 MUFU.RCP R59, R52 ;  /* 0x00000034003bb308 */ /* 0x0000a20000001000 */
[----:B------:R1:W-:Y:S01]  /*bc20*/  STS [R134], R49 ;  /* 0x0000003186007388 */ /* 0x0003e20000000800 */
[----:B0-----:R-:W-:-:S06]  /*bc30*/  FADD.FTZ R52, R3, UR5 ;  /* 0x0000000503347e21 */ /* 0x001fcc0008010000 */
[----:B------:R-:W0:Y:S01]  /*bc40*/  @!P0 MUFU.RCP R61, R54 ;  /* 0x00000036003d8308 */ /* 0x000e220000001000 */
[----:B------:R-:W-:Y:S01]  /*bc50*/  STS [R133+0x4], R48 ;  /* 0x0000043085007388 */ /* 0x000fe20000000800 */
[----:B------:R-:W-:Y:S01]  /*bc60*/  FSETP.GTU.FTZ.AND P4, PT, R52, 20, PT ;  /* 0x41a000003400780b */ /* 0x000fe20003f9c000 */
[----:B----4-:R-:W-:Y:S02]  /*bc70*/  @!P1 FMUL.FTZ R27, R27, R58 ;  /* 0x0000003a1b1b9220 */ /* 0x010fe40000410000 */
[----:B------:R-:W-:Y:S01]  /*bc80*/  STS [R132+0x8], R47 ;  /* 0x0000082f84007388 */ /* 0x000fe20000000800 */
[----:B------:R-:W-:-:S03]  /*bc90*/  FSETP.GTU.FTZ.AND P1, PT, R53, 20, PT ;  /* 0x41a000003500780b */ /* 0x000fc60003f3c000 */
[----:B------:R-:W-:Y:S04]  /*bca0*/  STS [R121+0xc], R46 ;  /* 0x00000c2e79007388 */ /* 0x000fe80000000800 */
[----:B------:R-:W-:Y:S04]  /*bcb0*/  STS [R120+0x10], R45 ;  /* 0x0000102d78007388 */ /* 0x000fe80000000800 */
[----:B------:R-:W-:Y:S01]  /*bcc0*/  STS [R119+0x14], R44 ;  /* 0x0000142c77007388 */ /* 0x000fe20000000800 */
[----:B-----5:R-:W-:-:S03]  /*bcd0*/  @!P2 FMUL.FTZ R23, R23, R50 ;  /* 0x000000321717a220 */ /* 0x020fc60000410000 */
[----:B------:R-:W-:Y:S01]  /*bce0*/  STS [R118+0x18], R43 ;  /* 0x0000182b76007388 */ /* 0x000fe20000000800 */
[----:B---3--:R-:W-:-:S03]  /*bcf0*/  FADD.FTZ R50, R4, UR5 ;  /* 0x0000000504327e21 */ /* 0x008fc60008010000 */
[----:B------:R-:W-:Y:S01]  /*bd00*/  STS [R117+0x1c], R42 ;  /* 0x00001c2a75007388 */ /* 0x000fe20000000800 */
[----:B------:R-:W-:-:S03]  /*bd10*/  @!P4 FMUL.FTZ R4, R52, -1.4426950216293334961 ;  /* 0xbfb8aa3b3404c820 */ /* 0x000fc60000410000 */
[----:B------:R-:W-:Y:S04]  /*bd20*/  STS [R116+0x20], R41 ;  /* 0x0000202974007388 */ /* 0x000fe80000000800 */
[----:B------:R-:W-:Y:S04]  /*bd30*/  STS [R115+0x24], R40 ;  /* 0x0000242873007388 */ /* 0x000fe80000000800 */
[----:B------:R3:W-:Y:S04]  /*bd40*/  STS [R114+0x28], R39 ;  /* 0x0000282772007388 */ /* 0x0007e80000000800 */
[----:B------:R-:W-:Y:S01]  /*bd50*/  STS [R113+0x2c], R38 ;  /* 0x00002c2671007388 */ /* 0x000fe20000000800 */
[----:B-1----:R1:W-:Y:S03]  /*bd60*/  @!P4 MUFU.EX2 R49, R4 ;  /* 0x000000040031c308 */ /* 0x0023e60000000800 */
[----:B------:R4:W-:Y:S01]  /*bd70*/  STS [R112+0x30], R37 ;  /* 0x0000302570007388 */ /* 0x0009e20000000800 */
[----:B---3--:R-:W-:-:S03]  /*bd80*/  MOV R39, UR10 ;  /* 0x0000000a00277c02 */ /* 0x008fc60008000f00 */
[----:B------:R-:W-:Y:S01]  /*bd90*/  STS [R111+0x34], R36 ;  /* 0x000034246f007388 */ /* 0x000fe20000000800 */
[----:B------:R-:W-:Y:S01]  /*bda0*/  @!P5 FMUL.FTZ R22, R22, R57 ;  /* 0x000000391616d220 */ /* 0x000fe20000410000 */
[----:B--2---:R-:W-:Y:S02]  /*bdb0*/  @!P3 FMUL.FTZ R24, R24, R59 ;  /* 0x0000003b1818b220 */ /* 0x004fe40000410000 */
[----:B------:R-:W-:Y:S01]  /*bdc0*/  STS [R110+0x38], R35 ;  /* 0x000038236e007388 */ /* 0x000fe20000000800 */
[----:B0-----:R-:W-:Y:S01]  /*bdd0*/  @!P0 FMUL.FTZ R26, R26, R61 ;  /* 0x0000003d1a1a8220 */ /* 0x001fe20000410000 */
[----:B-1----:R-:W-:Y:S02]  /*bde0*/  @!P1 FMUL.FTZ R4, R53, -1.4426950216293334961 ;  /* 0xbfb8aa3b35049820 */ /* 0x002fe40000410000 */
[----:B------:R-:W-:Y:S01]  /*bdf0*/  STS [R109+0x3c], R34 ;  /* 0x00003c226d007388 */ /* 0x000fe20000000800 */
[----:B------:R-:W-:-:S03]  /*be00*/  NOP ;  /* 0x0000000000007918 */ /* 0x000fc60000000000 */
[----:B------:R-:W-:Y:S01]  /*be10*/  LDS R41, [R152] ;  /* 0x0000000098297984 */ /* 0x000fe20000000800 */
[----:B------:R-:W-:-:S03]  /*be20*/  FSETP.GTU.FTZ.AND P5, PT, R60, 20, PT ;  /* 0x41a000003c00780b */ /* 0x000fc60003fbc000 */
        /* <DEDUP_REMOVED lines=17> */
[----:B------:R-:W-:Y:S01]  /*bf40*/  @!P5 FMUL.FTZ R3, R60, -1.4426950216293334961 ;  /* 0xbfb8aa3b3c03d820 */ /* 0x000fe20000410000 */
[----:B------:R-:W-:-:S05]  /*bf50*/  FSETP.GTU.FTZ.AND P0, PT, R50, 20, PT ;  /* 0x41a000003200780b */ /* 0x000fca0003f1c000 */
[----:B------:R-:W0:Y:S01]  /*bf60*/  @!P5 MUFU.EX2 R3, R3 ;  /* 0x000000030003d308 */ /* 0x000e220000000800 */
[----:B------:R-:W-:Y:S01]  /*bf70*/  FADD.FTZ R48, R33, UR5 ;  /* 0x0000000521307e21 */ /* 0x000fe20008010000 */
[----:B------:R-:W-:-:S04]  /*bf80*/  FADD.FTZ R33, R2, UR5 ;  /* 0x0000000502217e21 */ /* 0x000fc80008010000 */
[----:B------:R-:W-:Y:S02]  /*bf90*/  FSETP.GTU.FTZ.AND P2, PT, R48, 20, PT ;  /* 0x41a000003000780b */ /* 0x000fe40003f5c000 */
[----:B------:R-:W-:Y:S01]  /*bfa0*/  @!P0 FMUL.FTZ R5, R50, -1.4426950216293334961 ;  /* 0xbfb8aa3b32058820 */ /* 0x000fe20000410000 */
[----:B------:R-:W1:Y:S03]  /*bfb0*/  LDS R81, [UR7+0x1080] ;  /* 0x00108007ff517984 */ /* 0x000e660008000800 */
[----:B------:R0:W-:Y:S01]  /*bfc0*/  @!P0 MUFU.EX2 R45, R5 ;  /* 0x00000005002d8308 */ /* 0x0001e20000000800 */
[----:B------:R-:W-:-:S06]  /*bfd0*/  FSETP.GTU.FTZ.AND P3, PT, R33, 20, PT ;  /* 0x41a000002100780b */ /* 0x000fcc0003f7c000 */
[----:B------:R-:W-:Y:S01]  /*bfe0*/  @!P2 FMUL.FTZ R2, R48, -1.4426950216293334961 ;  /* 0xbfb8aa3b3002a820 */ /* 0x000fe20000410000 */
[----:B0-----:R-:W-:Y:S01]  /*bff0*/  @!P5 FADD.FTZ R5, R3, 1 ;  /* 0x3f8000000305d421 */ /* 0x001fe20000010000 */
[----:B------:R0:W-:Y:S01]  /*c000*/  @!P1 MUFU.EX2 R42, R4 ;  /* 0x00000004002a9308 */ /* 0x0001e20000000800 */
[----:B------:R-:W-:-:S07]  /*c010*/  USHF.R.S32.HI UR11, URZ, 0x1f, UR19 ;  /* 0x0000001f3f0b7899 */ /* 0x000fce0008011413 */
[----:B------:R-:W2:Y:S01]  /*c020*/  @!P5 MUFU.RCP R5, R5 ;  /* 0x000000050005d308 */ /* 0x000ea20000001000 */
[----:B0-----:R-:W-:-:S07]  /*c030*/  @!P3 FMUL.FTZ R4, R33, -1.4426950216293334961 ;  /* 0xbfb8aa3b2104b820 */ /* 0x001fce0000410000 */
[----:B----4-:R0:W3:Y:S01]  /*c040*/  @!P2 MUFU.EX2 R37, R2 ;  /* 0x000000020025a308 */ /* 0x0100e20000000800 */
[----:B------:R-:W-:-:S07]  /*c050*/  ULEA UR8, UR12, 0xfffffc00, 0xa ;  /* 0xfffffc000c087891 */ /* 0x000fce000f8e503f */
[----:B------:R4:W1:Y:S01]  /*c060*/  @!P3 MUFU.EX2 R33, R4 ;  /* 0x000000040021b308 */ /* 0x0008620000000800 */
[----:B0-----:R-:W0:Y:S01]  /*c070*/  LDC.64 R2, c[0x0][0x3a8] ;  /* 0x0000ea00ff027b82 */ /* 0x001e220000000a00 */
[----:B------:R-:W-:Y:S01]  /*c080*/  USHF.R.S32.HI UR9, URZ, 0x1f, UR8 ;  /* 0x0000001f3f097899 */ /* 0x000fe20008011408 */
[----:B--2---:R-:W-:Y:S01]  /*c090*/  @!P5 FMUL.FTZ R28, R28, R5 ;  /* 0x000000051c1cd220 */ /* 0x004fe20000410000 */
[----:B----4-:R-:W-:Y:S02]  /*c0a0*/  IMAD R4, R82, UR11, RZ ;  /* 0x0000000b52047c24 */ /* 0x010fe4000f8e02ff */
[----:B------:R-:W-:Y:S02]  /*c0b0*/  @!P4 FADD.FTZ R49, R49, 1 ;  /* 0x3f8000003131c421 */ /* 0x000fe40000010000 */
[----:B------:R-:W-:Y:S01]  /*c0c0*/  IMAD R83, R83, UR19, R4 ;  /* 0x0000001353537c24 */ /* 0x000fe2000f8e0204 */
[----:B------:R-:W-:Y:S01]  /*c0d0*/  IADD3 R4, P5, R122, UR8, RZ ;  /* 0x000000087a047c10 */ /* 0x000fe2000ffbe0ff */
[----:B------:R-:W-:Y:S01]  /*c0e0*/  @!P0 FADD.FTZ R45, R45, 1 ;  /* 0x3f8000002d2d8421 */ /* 0x000fe20000010000 */
[----:B------:R-:W-:Y:S01]  /*c0f0*/  @!P1 FADD.FTZ R42, R42, 1 ;  /* 0x3f8000002a2a9421 */ /* 0x000fe20000010000 */
[----:B---3--:R-:W-:Y:S01]  /*c100*/  @!P2 FADD.FTZ R37, R37, 1 ;  /* 0x3f8000002525a421 */ /* 0x008fe20000010000 */
[----:B------:R-:W-:-:S02]  /*c110*/  IADD3.X R5, R51, UR9, RZ, P5, !PT ;  /* 0x0000000933057c10 */ /* 0x000fc4000affe4ff */
[----:B-1----:R-:W-:Y:S01]  /*c120*/  ISETP.GE.AND P5, PT, R122, R81, PT ;  /* 0x000000517a00720c */ /* 0x002fe20003fa6270 */
[----:B------:R1:W2:Y:S01]  /*c130*/  @!P4 MUFU.RCP R40, R49 ;  /* 0x000000310028c308 */ /* 0x0002a20000001000 */
[----:B------:R-:W-:-:S07]  /*c140*/  IMAD.WIDE.U32 R34, R82, UR19, RZ ;  /* 0x0000001352227c25 */ /* 0x000fce000f8e00ff */
[----:B------:R-:W3:Y:S08]  /*c150*/  @!P0 MUFU.RCP R45, R45 ;  /* 0x0000002d002d8308 */ /* 0x000ef00000001000 */
[----:B------:R-:W4:Y:S08]  /*c160*/  @!P1 MUFU.RCP R42, R42 ;  /* 0x0000002a002a9308 */ /* 0x000f300000001000 */
[----:B------:R1:W1:Y:S01]  /*c170*/  @!P2 MUFU.RCP R49, R37 ;  /* 0x000000250031a308 */ /* 0x0002620000001000 */
[----:B0-----:R-:W-:Y:S01]  /*c180*/  IMAD R44, R2, UR11, RZ ;  /* 0x0000000b022c7c24 */ /* 0x001fe2000f8e02ff */
[----:B------:R-:W-:Y:S01]  /*c190*/  BSSY B0, `(.L_x_5105) ;  /* 0x0000010000007945 */ /* 0x000fe20003800000 */
[----:B------:R-:W-:-:S02]  /*c1a0*/  IADD3 R39, R35, R83, RZ ;  /* 0x0000005323277210 */ /* 0x000fc40007ffe0ff */
[----:B------:R-:W-:Y:S02]  /*c1b0*/  MOV R38, R34 ;  /* 0x0000002200267202 */ /* 0x000fe40000000f00 */
[----:B------:R-:W-:Y:S01]  /*c1c0*/  SHF.R.S32.HI R46, RZ, 0x1f, R180 ;  /* 0x0000001fff2e7819 */ /* 0x000fe200000114b4 */
[----:B--234-:R-:W-:Y:S06]  /*c1d0*/  @P5 BRA `(.L_x_5106) ;  /* 0x00000000002c5947 */ /* 0x01cfec0003800000 */
[----:B------:R-:W-:Y:S01]  /*c1e0*/  IMAD.WIDE.U32 R34, R82, UR19, R4 ;  /* 0x0000001352227c25 */ /* 0x000fe2000f8e0004 */
[----:B------:R-:W-:-:S03]  /*c1f0*/  ULDC.64 UR8, c[0x0][0x390] ;  /* 0x0000e40000087ab9 */ /* 0x000fc60000000a00 */
[----:B-1----:R-:W-:Y:S01]  /*c200*/  IMAD R37, R46, UR8, RZ ;  /* 0x000000082e257c24 */ /* 0x002fe2000f8e02ff */
        /* <DEDUP_REMOVED lines=8> */
.L_x_5106:
[----:B------:R-:W-:Y:S05]  /*c290*/  BSYNC B0 ;  /* 0x0000000000007941 */ /* 0x000fea0003800000 */
.L_x_5105:
[----:B------:R-:W-:Y:S01]  /*c2a0*/  ULDC.64 UR8, c[0x0][0x390] ;  /* 0x0000e40000087ab9 */ /* 0x000fe20000000a00 */
[----:B------:R-:W-:Y:S01]  /*c2b0*/  @!P3 FADD.FTZ R33, R33, 1 ;  /* 0x3f8000002121b421 */ /* 0x000fe20000010000 */
[----:B01----:R-:W-:Y:S02]  /*c2c0*/  IMAD R37, R46, UR8, RZ ;  /* 0x000000082e257c24 */ /* 0x003fe4000f8e02ff */
        /* <DEDUP_REMOVED lines=15> */
[-C--:B------:R-:W-:Y:S01]  /*c3c0*/  ISETP.GE.AND P1, PT, R12, R81.reuse, PT ;  /* 0x000000510c00720c */ /* 0x080fe20003f26270 */
        /* <DEDUP_REMOVED lines=37> */
[----:B------:R0:W-:Y:S04]  /*c620*/  STS [R133+0x4], R18 ;  /* 0x0000041285007388 */ /* 0x0001e80000000800 */
[----:B------:R-:W-:Y:S04]  /*c630*/  STS [R132+0x8], R19 ;  /* 0x0000081384007388 */ /* 0x000fe80000000800 */
[----:B------:R1:W-:Y:S01]  /*c640*/  STS [R121+0xc], R20 ;  /* 0x00000c1479007388 */ /* 0x0003e20000000800 */
[----:B0-----:R-:W-:-:S03]  /*c650*/  MOV R18, UR10 ;  /* 0x0000000a00127c02 */ /* 0x001fc60008000f00 */
[----:B------:R-:W-:Y:S04]  /*c660*/  STS [R120+0x10], R21 ;  /* 0x0000101578007388 */ /* 0x000fe80000000800 */
[----:B------:R0:W-:Y:S01]  /*c670*/  STS [R119+0x14], R22 ;  /* 0x0000141677007388 */ /* 0x0001e20000000800 */
[----:B-1----:R-:W-:-:S03]  /*c680*/  IADD3 R20, P1, R122, -0x3e0, RZ ;  /* 0xfffffc207a147810 */ /* 0x002fc60007f3e0ff */
[----:B------:R1:W-:Y:S01]  /*c690*/  STS [R118+0x18], R23 ;  /* 0x0000181776007388 */ /* 0x0003e20000000800 */
[----:B------:R-:W-:-:S03]  /*c6a0*/  IADD3.X R51, R51, -0x1, RZ, P1, !PT ;  /* 0xffffffff33337810 */ /* 0x000fc60000ffe4ff */
        /* <DEDUP_REMOVED lines=10> */
[----:B------:R-:W-:Y:S02]  /*c750*/  IMAD R25, R3, UR19, R44 ;  /* 0x0000001303197c24 */ /* 0x000fe4000f8e022c */
        /* <DEDUP_REMOVED lines=29> */
[----:B0-----:R-:W-:-:S04]  /*c930*/  IMAD.WIDE.U32 R18, R2, UR19, RZ ;  /* 0x0000001302127c25 */ /* 0x001fc8000f8e00ff */
[----:B------:R-:W-:Y:S01]  /*c940*/  IMAD.IADD R23, R19, 0x1, R25 ;  /* 0x0000000113177824 */ /* 0x000fe200078e0219 */
        /* <DEDUP_REMOVED lines=14> */
.L_x_5108:
[----:B------:R-:W-:Y:S05]  /*ca30*/  BSYNC B0 ;  /* 0x0000000000007941 */ /* 0x000fea0003800000 */
.L_x_5107:
[----:B------:R-:W-:Y:S01]  /*ca40*/  MOV R2, R18 ;  /* 0x0000001200027202 */ /* 0x000fe20000000f00 */
[----:B------:R-:W-:Y:S01]  /*ca50*/  ULDC.64 UR8, c[0x0][0x3b0] ;  /* 0x0000ec0000087ab9 */ /* 0x000fe20000000a00 */
[----:B------:R-:W-:Y:S01]  /*ca60*/  MOV R3, R23 ;  /* 0x0000001700037202 */ /* 0x000fe20000000f00 */
[----:B0-----:R-:W-:Y:S01]  /*ca70*/  IMAD R5, R46, UR8, RZ ;  /* 0x000000082e057c24 */ /* 0x001fe2000f8e02ff */
[----:B------:R-:W-:Y:S01]  /*ca80*/  ULDC.64 UR10, c[0x0][0x3f0] ;  /* 0x0000fc00000a7ab9 */ /* 0x000fe20000000a00 */
[-C--:B------:R-:W-:Y:S01]  /*ca90*/  ISETP.GE.AND P2, PT, R15, R47.reuse, PT ;  /* 0x0000002f0f00720c */ /* 0x080fe20003f46270 */
[----:B------:R-:W-:Y:S01]  /*caa0*/  UISETP.GT.AND UP0, UPT, UR12, 0x1, UPT ;  /* 0x000000010c00788c */ /* 0x000fe2000bf04270 */
[----:B------:R-:W-:Y:S01]  /*cab0*/  IMAD.WIDE.U32 R2, R180, UR8, R2 ;  /* 0x00000008b4027c25 */ /* 0x000fe2000f8e0002 */
[----:B------:R-:W-:Y:S01]  /*cac0*/  LEA R4, P1, R20, UR10, 0x2 ;  /* 0x0000000a14047c11 */ /* 0x000fe2000f8210ff */
        /* <DEDUP_REMOVED lines=9> */
[----:B------:R-:W-:Y:S01]  /*cb60*/  LEA R2, P1, R76, R4, 0x2 ;  /* 0x000000044c027211 */ /* 0x000fe200078210ff */
[----:B------:R-:W-:Y:S01]  /*cb70*/  UIADD3.X UR39, UR39, -0x1, URZ, UP1, !UPT ;  /* 0xffffffff27277890 */ /* 0x000fe20008ffe43f */
[----:B------:R-:W-:Y:S01]  /*cb80*/  ISETP.GE.AND P5, PT, R12, R47, PT ;  /* 0x0000002f0c00720c */ /* 0x000fe20003fa6270 */
        /* <DEDUP_REMOVED lines=36> */
.L_x_5022:
        /* <DEDUP_REMOVED lines=30> */
[----:B------:R-:W-:-:S04]  /*cfb0*/  @!P0 MOV R0, 0x400 ;  /* 0x0000040000008802 */ /* 0x000fc80000000f00 */
[----:B-1----:R-:W-:-:S06]  /*cfc0*/  @!P0 LEA R3, R3, R0, 0x18 ;  /* 0x0000000003038211 */ /* 0x002fcc00078ec0ff */
[----:B------:R-:W0:Y:S02]  /*cfd0*/  @!P0 LDS R3, [R3+0x4208] ;  /* 0x0042080003038984 */ /* 0x000e240000000800 */
[----:B0-----:R-:W-:-:S05]  /*cfe0*/  @!P0 FADD.FTZ R4, R4, R3 ;  /* 0x0000000304048221 */ /* 0x001fca0000010000 */
[----:B------:R1:W-:Y:S02]  /*cff0*/  REDG.E.ADD.F32.FTZ.RN.STRONG.GPU desc[UR16][R126.64], R4 ;  /* 0x000000047e0079a6 */ /* 0x0003e4000c10f390 */
.L_x_5111:
[----:B------:R-:W-:Y:S05]  /*d000*/  BSYNC B0 ;  /* 0x0000000000007941 */ /* 0x000fea0003800000 */
.L_x_5110:
[----:B------:R-:W-:Y:S01]  /*d010*/  ULDC.64 UR4, c[0x0][0x3f8] ;  /* 0x0000fe0000047ab9 */ /* 0x000fe20000000a00 */
[----:B------:R-:W-:Y:S01]  /*d020*/  BSSY B0, `(.L_x_5112) ;  /* 0x0000026000007945 */ /* 0x000fe20003800000 */
[----:B------:R-:W-:-:S04]  /*d030*/  ISETP.NE.U32.AND P0, PT, RZ, UR4, PT ;  /* 0x00000004ff007c0c */ /* 0x000fc8000bf05070 */
[----:B------:R-:W-:-:S13]  /*d040*/  ISETP.NE.AND.EX P0, PT, RZ, UR5, PT, P0 ;  /* 0x00000005ff007c0c */ /* 0x000fda000bf05300 */
[----:B------:R-:W-:Y:S05]  /*d050*/  @!P0 BRA `(.L_x_5113) ;  /* 0x0000000000848947 */ /* 0x000fea0003800000 */
[----:B------:R-:W-:Y:S06]  /*d060*/  BAR.SYNC.DEFER_BLOCKING 0x0 ;  /* 0x0000000000007b1d */ /* 0x000fec0000010000 */
[----:B0-----:R-:W0:Y:S01]  /*d070*/  SHFL.DOWN P0, R3, R176, 0x1, 0x1f ;  /* 0x08201f00b0037f89 */ /* 0x001e220000000000 */
[----:B-1----:R-:W1:Y:S01]  /*d080*/  S2R R4, SR_LANEID ;  /* 0x0000000000047919 */ /* 0x002e620000000000 */
[----:B------:R-:W2:Y:S01]  /*d090*/  S2R R9, SR_TID.X ;  /* 0x0000000000097919 */ /* 0x000ea20000002100 */
[----:B0-----:R-:W-:-:S05]  /*d0a0*/  @P0 FADD R3, R3, R176 ;  /* 0x000000b003030221 */ /* 0x001fca0000000000 */
[----:B------:R-:W0:Y:S01]  /*d0b0*/  SHFL.DOWN P0, R0, R3, 0x2, 0x1f ;  /* 0x08401f0003007f89 */ /* 0x000e220000000000 */
[----:B-1----:R-:W-:-:S13]  /*d0c0*/  ISETP.NE.AND P1, PT, R4, RZ, PT ;  /* 0x000000ff0400720c */ /* 0x002fda0003f25270 */
[----:B------:R-:W1:Y:S01]  /*d0d0*/  @!P1 S2R R6, SR_CgaCtaId ;  /* 0x0000000000069919 */ /* 0x000e620000008800 */
[----:B--2---:R-:W-:Y:S01]  /*d0e0*/  @!P1 SHF.R.S32.HI R4, RZ, 0x1f, R9 ;  /* 0x0000001fff049819 */ /* 0x004fe20000011409 */
        /* <DEDUP_REMOVED lines=24> */
.L_x_5113:
[----:B------:R-:W2:Y:S02]  /*d270*/  S2R R9, SR_TID.X ;  /* 0x0000000000097919 */ /* 0x000ea40000002100 */
.L_x_5114:
[----:B------:R-:W-:Y:S05]  /*d280*/  BSYNC B0 ;  /* 0x0000000000007941 */ /* 0x000fea0003800000 */
.L_x_5112:
[----:B------:R-:W-:Y:S02]  /*d290*/  ULDC UR10, c[0x0][0x21c] ;  /* 0x00008700000a7ab9 */ /* 0x000fe40000000800 */
[----:B--2---:R-:W-:-:S13]  /*d2a0*/  ISETP.GE.AND P0, PT, R9, UR10, PT ;  /* 0x0000000a09007c0c */ /* 0x004fda000bf06270 */
[----:B------:R-:W-:Y:S05]  /*d2b0*/  @P0 EXIT ;  /* 0x000000000000094d */ /* 0x000fea0003800000 */
[----:B------:R-:W2:Y:S01]  /*d2c0*/  S2UR UR5, SR_CgaCtaId ;  /* 0x00000000000579c3 */ /* 0x000ea20000008800 */
[----:B------:R-:W-:Y:S01]  /*d2d0*/  SHF.R.S32.HI R5, RZ, 0x1f, R180 ;  /* 0x0000001fff057819 */ /* 0x000fe200000114b4 */
[----:B------:R-:W-:Y:S01]  /*d2e0*/  ULDC.64 UR6, c[0x0][0x338] ;  /* 0x0000ce0000067ab9 */ /* 0x000fe20000000a00 */
[----:B------:R-:W-:Y:S01]  /*d2f0*/  UMOV UR4, 0x400 ;  /* 0x0000040000047882 */ /* 0x000fe20000000000 */
[----:B0-----:R-:W-:Y:S01]  /*d300*/  IMAD.WIDE.U32 R2, R180, UR6, RZ ;  /* 0x00000006b4027c25 */ /* 0x001fe2000f8e00ff */
[----:B------:R-:W-:-:S03]  /*d310*/  ULDC.64 UR8, c[0x0][0x3c0] ;  /* 0x0000f00000087ab9 */ /* 0x000fc60000000a00 */
[----:B------:R-:W-:-:S04]  /*d320*/  IMAD R5, R5, UR6, RZ ;  /* 0x0000000605057c24 */ /* 0x000fc8000f8e02ff */
[----:B------:R-:W-:Y:S01]  /*d330*/  IMAD R5, R180, UR7, R5 ;  /* 0x00000007b4057c24 */ /* 0x000fe2000f8e0205 */
[----:B------:R-:W-:-:S04]  /*d340*/  ULDC.64 UR6, c[0x0][0x340] ;  /* 0x0000d00000067ab9 */ /* 0x000fc80000000a00 */
[----:B------:R-:W-:Y:S01]  /*d350*/  IADD3 R13, R3, R5, RZ ;  /* 0x00000005030d7210 */ /* 0x000fe20007ffe0ff */
[----:B--2---:R-:W-:-:S03]  /*d360*/  ULEA UR4, UR5, UR4, 0x18 ;  /* 0x0000000405047291 */ /* 0x004fc6000f8ec03f */
[----:B------:R-:W-:-:S09]  /*d370*/  ULDC UR5, c[0x0][0x0] ;  /* 0x0000000000057ab9 */ /* 0x000fd20000000800 */
.L_x_5115:
[----:B------:R-:W-:Y:S01]  /*d380*/  LEA R0, R9, UR4, 0x2 ;  /* 0x0000000409007c11 */ /* 0x000fe2000f8e10ff */
[----:B------:R-:W-:Y:S01]  /*d390*/  IMAD.MOV.U32 R5, RZ, RZ, R13 ;  /* 0x000000ffff057224 */ /* 0x000fe200078e000d */
[----:B-1-3--:R-:W-:-:S03]  /*d3a0*/  SHF.R.S32.HI R4, RZ, 0x1f, R9 ;  /* 0x0000001fff047819 */ /* 0x00afc60000011409 */
[----:B0-----:R-:W0:Y:S02]  /*d3b0*/  LDS R11, [R0+0x5740] ;  /* 0x00574000000b7984 */ /* 0x001e240000000800 */
[----:B------:R-:W-:Y:S01]  /*d3c0*/  IMAD R6, R4, UR6, RZ ;  /* 0x0000000604067c24 */ /* 0x000fe2000f8e02ff */
[----:B------:R-:W-:-:S03]  /*d3d0*/  MOV R4, R2 ;  /* 0x0000000200047202 */ /* 0x000fc60000000f00 */
[C---:B----4-:R-:W-:Y:S02]  /*d3e0*/  IMAD R7, R9.reuse, UR7, R6 ;  /* 0x0000000709077c24 */ /* 0x050fe4000f8e0206 */
[C---:B------:R-:W-:Y:S01]  /*d3f0*/  IMAD.WIDE.U32 R4, R9.reuse, UR6, R4 ;  /* 0x0000000609047c25 */ /* 0x040fe2000f8e0004 */
[----:B------:R-:W-:Y:S02]  /*d400*/  IADD3 R9, R9, UR5, RZ ;  /* 0x0000000509097c10 */ /* 0x000fe4000fffe0ff */
[----:B------:R-:W-:Y:S02]  /*d410*/  LEA R6, P0, R4, UR8, 0x2 ;  /* 0x0000000804067c11 */ /* 0x000fe4000f8010ff */
[----:B------:R-:W-:-:S04]  /*d420*/  IADD3 R5, R5, R7, RZ ;  /* 0x0000000705057210 */ /* 0x000fc80007ffe0ff */
[----:B------:R-:W-:Y:S02]  /*d430*/  LEA.HI.X R7, R4, UR9, R5, 0x2, P0 ;  /* 0x0000000904077c11 */ /* 0x000fe400080f1405 */
[----:B------:R-:W-:-:S03]  /*d440*/  ISETP.GE.AND P0, PT, R9, UR10, PT ;  /* 0x0000000a09007c0c */ /* 0x000fc6000bf06270 */
[----:B0-----:R0:W-:Y:S10]  /*d450*/  REDG.E.ADD.F32.FTZ.RN.STRONG.GPU desc[UR16][R6.64], R11 ;  /* 0x0000000b060079a6 */ /* 0x0011f4000c10f390 */
[----:B------:R-:W-:Y:S05]  /*d460*/  @!P0 BRA `(.L_x_5115) ;  /* 0xfffffffc00c48947 */ /* 0x000fea000383ffff */
[----:B------:R-:W-:Y:S05]  /*d470*/  EXIT ;  /* 0x000000000000794d */ /* 0x000fea0003800000 */
.L_x_5064:
[----:B------:R-:W-:Y:S01]  /*d480*/  HFMA2.MMA R188, -RZ, RZ, 0, 5.9604644775390625e-08 ;  /* 0x00000001ffbc7435 */ /* 0x000fe200000001ff */
[----:B------:R-:W-:Y:S02]  /*d490*/  MOV R187, R66 ;  /* 0x0000004200bb7202 */ /* 0x000fe40000000f00 */
[----:B------:R-:W-:Y:S02]  /*d4a0*/  MOV R189, RZ ;  /* 0x000000ff00bd7202 */ /* 0x000fe40000000f00 */
[----:B------:R-:W-:-:S07]  /*d4b0*/  MOV R70, 0xffffffff ;  /* 0xffffffff00467802 */ /* 0x000fce0000000f00 */
[----:B-----5:R-:W-:Y:S05]  /*d4c0*/  WARPSYNC.COLLECTIVE R70, `(.L_x_5116) ;  /* 0x0000000046087348 */ /* 0x020fea0003c00000 */
[----:B------:R0:W1:Y:S02]  /*d4d0*/  SHFL.UP P0, R186, R187, R188, R189 ;  /* 0x040000bcbbba7389 */ /* 0x00006400000000bd */
[----:B01---5:R-:W-:Y:S01]  /*d4e0*/  ENDCOLLECTIVE ;  /* 0x000000000000791b */ /* 0x023fe20003800000 */
.L_x_5116:
[----:B------:R-:W-:Y:S02]  /*d4f0*/  MOV R187, R67 ;  /* 0x0000004300bb7202 */ /* 0x000fe40000000f00 */
[----:B------:R-:W-:-:S07]  /*d500*/  MOV R71, R186 ;  /* 0x000000ba00477202 */ /* 0x000fce0000000f00 */
[----:B------:R-:W-:Y:S05]  /*d510*/  WARPSYNC.COLLECTIVE R70, `(.L_x_5117) ;  /* 0x0000000046087348 */ /* 0x000fea0003c00000 */
[----:B------:R0:W1:Y:S02]  /*d520*/  SHFL.UP P0, R186, R187, R188, R189 ;  /* 0x040000bcbbba7389 */ /* 0x00006400000000bd */
[----:B01----:R-:W-:Y:S01]  /*d530*/  ENDCOLLECTIVE ;  /* 0x000000000000791b */ /* 0x003fe20003800000 */
.L_x_5117:
        /* <DEDUP_REMOVED lines=8> */
.L_x_5118:
[----:B------:R-:W-:Y:S02]  /*d5c0*/  MOV R187, R67 ;  /* 0x0000004300bb7202 */ /* 0x000fe40000000f00 */
[----:B------:R-:W-:-:S07]  /*d5d0*/  MOV R71, R186 ;  /* 0x000000ba00477202 */ /* 0x000fce0000000f00 */
[----:B------:R-:W-:Y:S05]  /*d5e0*/  WARPSYNC.COLLECTIVE R70, `(.L_x_5119) ;  /* 0x0000000046087348 */ /* 0x000fea0003c00000 */
[----:B------:R0:W1:Y:S02]  /*d5f0*/  SHFL.UP P0, R186, R187, R188, R189 ;  /* 0x040000bcbbba7389 */ /* 0x00006400000000bd */
[----:B01----:R-:W-:Y:S01]  /*d600*/  ENDCOLLECTIVE ;  /* 0x000000000000791b */ /* 0x003fe20003800000 */
.L_x_5119:
        /* <DEDUP_REMOVED lines=8> */
.L_x_5120:
[----:B------:R-:W-:Y:S02]  /*d690*/  MOV R187, R67 ;  /* 0x0000004300bb7202 */ /* 0x000fe40000000f00 */
[----:B------:R-:W-:-:S07]  /*d6a0*/  MOV R71, R186 ;  /* 0x000000ba00477202 */ /* 0x000fce0000000f00 */
[----:B------:R-:W-:Y:S05]  /*d6b0*/  WARPSYNC.COLLECTIVE R70, `(.L_x_5121) ;  /* 0x0000000046087348 */ /* 0x000fea0003c00000 */
[----:B------:R0:W1:Y:S02]  /*d6c0*/  SHFL.UP P0, R186, R187, R188, R189 ;  /* 0x040000bcbbba7389 */ /* 0x00006400000000bd */
[----:B01----:R-:W-:Y:S01]  /*d6d0*/  ENDCOLLECTIVE ;  /* 0x000000000000791b */ /* 0x003fe20003800000 */
.L_x_5121:
        /* <DEDUP_REMOVED lines=8> */
.L_x_5122:
[----:B------:R-:W-:Y:S01]  /*d760*/  IMAD.MOV.U32 R187, RZ, RZ, R67 ;  /* 0x000000ffffbb7224 */ /* 0x000fe200078e0043 */
[----:B------:R-:W-:-:S07]  /*d770*/  MOV R71, R186 ;  /* 0x000000ba00477202 */ /* 0x000fce0000000f00 */
[----:B------:R-:W-:Y:S05]  /*d780*/  WARPSYNC.COLLECTIVE R70, `(.L_x_5123) ;  /* 0x0000000046087348 */ /* 0x000fea0003c00000 */
[----:B------:R0:W1:Y:S02]  /*d790*/  SHFL.UP P0, R186, R187, R188, R189 ;  /* 0x040000bcbbba7389 */ /* 0x00006400000000bd */
[----:B01----:R-:W-:Y:S01]  /*d7a0*/  ENDCOLLECTIVE ;  /* 0x000000000000791b */ /* 0x003fe20003800000 */
.L_x_5123:
        /* <DEDUP_REMOVED lines=8> */
.L_x_5124:
[----:B------:R-:W-:Y:S02]  /*d830*/  MOV R187, R67 ;  /* 0x0000004300bb7202 */ /* 0x000fe40000000f00 */
[----:B------:R-:W-:-:S07]  /*d840*/  MOV R71, R186 ;  /* 0x000000ba00477202 */ /* 0x000fce0000000f00 */
[----:B------:R-:W-:Y:S05]  /*d850*/  WARPSYNC.COLLECTIVE R70, `(.L_x_5125) ;  /* 0x0000000046087348 */ /* 0x000fea0003c00000 */
[----:B------:R0:W1:Y:S02]  /*d860*/  SHFL.UP P0, R186, R187, R188, R189 ;  /* 0x040000bcbbba7389 */ /* 0x00006400000000bd */
[----:B01----:R-:W-:Y:S01]  /*d870*/  ENDCOLLECTIVE ;  /* 0x000000000000791b */ /* 0x003fe20003800000 */
.L_x_5125:
[----:B------:R-:W-:Y:S05]  /*d880*/  BRA `(.L_x_5126) ;  /* 0xffffffb000347947 */ /* 0x000fea000383ffff */
.L_x_5065:
        /* <DEDUP_REMOVED lines=8> */
.L_x_5128:
[----:B------:R-:W-:Y:S05]  /*d910*/  BSYNC B0 ;  /* 0x0000000000007941 */ /* 0x000fea0003800000 */
.L_x_5127:
[----:B------:R-:W-:Y:S05]  /*d920*/  BRA `(.L_x_5129) ;  /* 0xffffffb000207947 */ /* 0x000fea000383ffff */
.L_x_5066:
        /* <DEDUP_REMOVED lines=8> */
.L_x_5131:
[----:B------:R-:W-:Y:S05]  /*d9b0*/  BSYNC B0 ;  /* 0x0000000000007941 */ /* 0x000fea0003800000 */
.L_x_5130:
[----:B------:R-:W-:Y:S05]  /*d9c0*/  BRA `(.L_x_5132) ;  /* 0xffffffb000007947 */ /* 0x000fea000383ffff */
.L_x_5067:
        /* <DEDUP_REMOVED lines=8> */
.L_x_5134:
[----:B------:R-:W-:Y:S05]  /*da50*/  BSYNC B0 ;  /* 0x0000000000007941 */ /* 0x000fea0003800000 */
.L_x_5133:
[----:B------:R-:W-:Y:S01]  /*da60*/  HFMA2.MMA R188, -RZ, RZ, 0, 5.9604644775390625e-08 ;  /* 0x00000001ffbc7435 */ /* 0x000fe200000001ff */
[----:B------:R-:W-:Y:S01]  /*da70*/  MOV R187, R67 ;  /* 0x0000004300bb7202 */ /* 0x000fe20000000f00 */
[----:B------:R-:W-:Y:S01]  /*da80*/  HFMA2.MMA R221, -RZ, RZ, 0, 0 ;  /* 0x00000000ffdd7435 */ /* 0x000fe200000001ff */
[----:B------:R-:W-:Y:S01]  /*da90*/  IMAD.MOV.U32 R189, RZ, RZ, RZ ;  /* 0x000000ffffbd7224 */ /* 0x000fe200078e00ff */
[----:B------:R-:W-:Y:S02]  /*daa0*/  MOV R70, 0xffffffff ;  /* 0xffffffff00467802 */ /* 0x000fe40000000f00 */
[----:B------:R-:W-:Y:S02]  /*dab0*/  MOV R71, R68 ;  /* 0x0000004400477202 */ /* 0x000fe40000000f00 */
[----:B------:R-:W-:Y:S02]  /*dac0*/  MOV R240, 0x1f ;  /* 0x0000001f00f07802 */ /* 0x000fe40000000f00 */
[----:B------:R-:W-:-:S07]  /*dad0*/  MOV R66, R186 ;  /* 0x000000ba00427202 */ /* 0x000fce0000000f00 */
[----:B------:R-:W-:Y:S05]  /*dae0*/  WARPSYNC.COLLECTIVE R70, `(.L_x_5135) ;  /* 0x0000000046087348 */ /* 0x000fea0003c00000 */
[----:B------:R0:W1:Y:S02]  /*daf0*/  SHFL.UP P0, R186, R187, R188, R189 ;  /* 0x040000bcbbba7389 */ /* 0x00006400000000bd */
[----:B01----:R-:W-:Y:S01]  /*db00*/  ENDCOLLECTIVE ;  /* 0x000000000000791b */ /* 0x003fe20003800000 */
.L_x_5135:
[----:B------:R-:W-:Y:S05]  /*db10*/  WARPSYNC.COLLECTIVE R70, `(.L_x_5136) ;  /* 0x0000000046087348 */ /* 0x000fea0003c00000 */
[----:B------:R0:W1:Y:S02]  /*db20*/  SHFL.IDX P3, R223, R71, R221, R240 ;  /* 0x000000dd47df7389 */ /* 0x00006400000600f0 */
[----:B01----:R-:W-:Y:S01]  /*db30*/  ENDCOLLECTIVE ;  /* 0x000000000000791b */ /* 0x003fe20003800000 */
.L_x_5136:
[----:B------:R-:W-:Y:S02]  /*db40*/  MOV R71, R69 ;  /* 0x0000004500477202 */ /* 0x000fe40000000f00 */
[----:B------:R-:W-:Y:S02]  /*db50*/  MOV R67, R186 ;  /* 0x000000ba00437202 */ /* 0x000fe40000000f00 */
[----:B------:R-:W-:-:S07]  /*db60*/  MOV R68, R223 ;  /* 0x000000df00447202 */ /* 0x000fce0000000f00 */
[----:B------:R-:W-:Y:S05]  /*db70*/  WARPSYNC.COLLECTIVE R70, `(.L_x_5137) ;  /* 0x0000000046087348 */ /* 0x000fea0003c00000 */
[----:B------:R0:W1:Y:S02]  /*db80*/  SHFL.IDX P3, R223, R71, R221, R240 ;  /* 0x000000dd47df7389 */ /* 0x00006400000600f0 */
[----:B01----:R-:W-:Y:S01]  /*db90*/  ENDCOLLECTIVE ;  /* 0x000000000000791b */ /* 0x003fe20003800000 */
.L_x_5137:
[----:B------:R-:W-:Y:S01]  /*dba0*/  MOV R69, R223 ;  /* 0x000000df00457202 */ /* 0x000fe20000000f00 */
[----:B------:R-:W-:Y:S06]  /*dbb0*/  BRA `(.L_x_5138) ;  /* 0xffffffac009c7947 */ /* 0x000fec000383ffff */
.L_x_5069:
[----:B------:R-:W-:Y:S01]  /*dbc0*/  HFMA2.MMA R252, -RZ, RZ, 0, 1.847743988037109375e-06 ;  /* 0x0000001ffffc7435 */ /* 0x000fe200000001ff */
[----:B------:R-:W-:Y:S01]  /*dbd0*/  MOV R251, R69 ;  /* 0x0000004500fb7202 */ /* 0x000fe20000000f00 */
[----:B------:R-:W-:Y:S01]  /*dbe0*/  IMAD.MOV.U32 R229, RZ, RZ, 0x1 ;  /* 0x00000001ffe57424 */ /* 0x000fe200078e00ff */
[----:B------:R-:W-:Y:S01]  /*dbf0*/  MOV R70, 0xffffffff ;  /* 0xffffffff00467802 */ /* 0x000fe20000000f00 */
[----:B------:R-:W-:Y:S01]  /*dc00*/  HFMA2.MMA R221, -RZ, RZ, 0, 0 ;  /* 0x00000000ffdd7435 */ /* 0x000fe200000001ff */
[----:B------:R-:W-:-:S10]  /*dc10*/  MOV R240, 0x1f ;  /* 0x0000001f00f07802 */ /* 0x000fd40000000f00 */
[----:B------:R-:W-:Y:S05]  /*dc20*/  WARPSYNC.COLLECTIVE R70, `(.L_x_5139) ;  /* 0x0000000046087348 */ /* 0x000fea0003c00000 */
[----:B------:R0:W1:Y:S02]  /*dc30*/  SHFL.DOWN P6, R223, R251, R229, R252 ;  /* 0x080000e5fbdf7389 */ /* 0x00006400000c00fc */
[----:B01----:R-:W-:Y:S01]  /*dc40*/  ENDCOLLECTIVE ;  /* 0x000000000000791b */ /* 0x003fe20003800000 */
.L_x_5139:
[----:B------:R-:W-:Y:S02]  /*dc50*/  MOV R251, R68 ;  /* 0x0000004400fb7202 */ /* 0x000fe40000000f00 */
[----:B------:R-:W-:-:S07]  /*dc60*/  MOV R64, R223 ;  /* 0x000000df00407202 */ /* 0x000fce0000000f00 */
[----:B------:R-:W-:Y:S05]  /*dc70*/  WARPSYNC.COLLECTIVE R70, `(.L_x_5140) ;  /* 0x0000000046087348 */ /* 0x000fea0003c00000 */
[----:B------:R0:W1:Y:S02]  /*dc80*/  SHFL.DOWN P6, R223, R251, R229, R252 ;  /* 0x080000e5fbdf7389 */ /* 0x00006400000c00fc */
[----:B01----:R-:W-:Y:S01]  /*dc90*/  ENDCOLLECTIVE ;  /* 0x000000000000791b */ /* 0x003fe20003800000 */
.L_x_5140:
        /* <DEDUP_REMOVED lines=8> */
.L_x_5141:
[----:B------:R-:W-:Y:S02]  /*dd20*/  MOV R251, R68 ;  /* 0x0000004400fb7202 */ /* 0x000fe40000000f00 */
[----:B------:R-:W-:-:S07]  /*dd30*/  MOV R64, R223 ;  /* 0x000000df00407202 */ /* 0x000fce0000000f00 */
[----:B------:R-:W-:Y:S05]  /*dd40*/  WARPSYNC.COLLECTIVE R70, `(.L_x_5142) ;  /* 0x0000000046087348 */ /* 0x000fea0003c00000 */
[----:B------:R0:W1:Y:S02]  /*dd50*/  SHFL.DOWN P6, R223, R251, R229, R252 ;  /* 0x080000e5fbdf7389 */ /* 0x00006400000c00fc */
[----:B01----:R-:W-:Y:S01]  /*dd60*/  ENDCOLLECTIVE ;  /* 0x000000000000791b */ /* 0x003fe20003800000 */
.L_x_5142:
        /* <DEDUP_REMOVED lines=8> */
.L_x_5143:
[----:B------:R-:W-:Y:S02]  /*ddf0*/  MOV R251, R68 ;  /* 0x0000004400fb7202 */ /* 0x000fe40000000f00 */
[----:B------:R-:W-:-:S07]  /*de00*/  MOV R64, R223 ;  /* 0x000000df00407202 */ /* 0x000fce0000000f00 */
[----:B------:R-:W-:Y:S05]  /*de10*/  WARPSYNC.COLLECTIVE R70, `(.L_x_5144) ;  /* 0x0000000046087348 */ /* 0x000fea0003c00000 */
[----:B------:R0:W1:Y:S02]  /*de20*/  SHFL.DOWN P6, R223, R251, R229, R252 ;  /* 0x080000e5fbdf7389 */ /* 0x00006400000c00fc */
[----:B01----:R-:W-:Y:S01]  /*de30*/  ENDCOLLECTIVE ;  /* 0x000000000000791b */ /* 0x003fe20003800000 */
.L_x_5144:
        /* <DEDUP_REMOVED lines=8> */
.L_x_5145:
[----:B------:R-:W-:Y:S02]  /*dec0*/  MOV R251, R68 ;  /* 0x0000004400fb7202 */ /* 0x000fe40000000f00 */
[----:B------:R-:W-:-:S07]  /*ded0*/  MOV R64, R223 ;  /* 0x000000df00407202 */ /* 0x000fce0000000f00 */
[----:B------:R-:W-:Y:S05]  /*dee0*/  WARPSYNC.COLLECTIVE R70, `(.L_x_5146) ;  /* 0x0000000046087348 */ /* 0x000fea0003c00000 */
[----:B------:R0:W1:Y:S02]  /*def0*/  SHFL.DOWN P6, R223, R251, R229, R252 ;  /* 0x080000e5fbdf7389 */ /* 0x00006400000c00fc */
[----:B01----:R-:W-:Y:S01]  /*df00*/  ENDCOLLECTIVE ;  /* 0x000000000000791b */ /* 0x003fe20003800000 */
.L_x_5146:
        /* <DEDUP_REMOVED lines=8> */
.L_x_5147:
[----:B------:R-:W-:Y:S02]  /*df90*/  MOV R251, R68 ;  /* 0x0000004400fb7202 */ /* 0x000fe40000000f00 */
[----:B------:R-:W-:-:S07]  /*dfa0*/  MOV R64, R223 ;  /* 0x000000df00407202 */ /* 0x000fce0000000f00 */
[----:B------:R-:W-:Y:S05]  /*dfb0*/  WARPSYNC.COLLECTIVE R70, `(.L_x_5148) ;  /* 0x0000000046087348 */ /* 0x000fea0003c00000 */
[----:B------:R0:W1:Y:S02]  /*dfc0*/  SHFL.DOWN P6, R223, R251, R229, R252 ;  /* 0x080000e5fbdf7389 */ /* 0x00006400000c00fc */
[----:B01----:R-:W-:Y:S01]  /*dfd0*/  ENDCOLLECTIVE ;  /* 0x000000000000791b */ /* 0x003fe20003800000 */
.L_x_5148:
        /* <DEDUP_REMOVED lines=9> */
.L_x_5149:
[----:B------:R-:W-:Y:S01]  /*e070*/  IMAD.MOV.U32 R71, RZ, RZ, R68 ;  /* 0x000000ffff477224 */ /* 0x000fe200078e0044 */
[----:B------:R-:W-:-:S07]  /*e080*/  MOV R64, R223 ;  /* 0x000000df00407202 */ /* 0x000fce0000000f00 */
[----:B------:R-:W-:Y:S05]  /*e090*/  WARPSYNC.COLLECTIVE R70, `(.L_x_5150) ;  /* 0x0000000046087348 */ /* 0x000fea0003c00000 */
[----:B------:R0:W1:Y:S02]  /*e0a0*/  SHFL.IDX P3, R223, R71, R221, R240 ;  /* 0x000000dd47df7389 */ /* 0x00006400000600f0 */
[----:B01----:R-:W-:Y:S01]  /*e0b0*/  ENDCOLLECTIVE ;  /* 0x000000000000791b */ /* 0x003fe20003800000 */
.L_x_5150:
[----:B------:R-:W-:Y:S02]  /*e0c0*/  MOV R71, R136 ;  /* 0x0000008800477202 */ /* 0x000fe40000000f00 */
[----:B------:R-:W-:-:S07]  /*e0d0*/  MOV R248, R223 ;  /* 0x000000df00f87202 */ /* 0x000fce0000000f00 */
[----:B------:R-:W-:Y:S05]  /*e0e0*/  WARPSYNC.COLLECTIVE R70, `(.L_x_5151) ;  /* 0x0000000046087348 */ /* 0x000fea0003c00000 */
[----:B------:R0:W1:Y:S02]  /*e0f0*/  SHFL.DOWN P6, R223, R251, R229, R252 ;  /* 0x080000e5fbdf7389 */ /* 0x00006400000c00fc */
[----:B01----:R-:W-:Y:S01]  /*e100*/  ENDCOLLECTIVE ;  /* 0x000000000000791b */ /* 0x003fe20003800000 */
.L_x_5151:
[----:B------:R-:W-:Y:S02]  /*e110*/  MOV R251, R68 ;  /* 0x0000004400fb7202 */ /* 0x000fe40000000f00 */
[----:B------:R-:W-:-:S07]  /*e120*/  MOV R65, R223 ;  /* 0x000000df00417202 */ /* 0x000fce0000000f00 */
[----:B------:R-:W-:Y:S05]  /*e130*/  WARPSYNC.COLLECTIVE R70, `(.L_x_5152) ;  /* 0x0000000046087348 */ /* 0x000fea0003c00000 */
[----:B------:R0:W1:Y:S02]  /*e140*/  SHFL.DOWN P6, R223, R251, R229, R252 ;  /* 0x080000e5fbdf7389 */ /* 0x00006400000c00fc */
[----:B01----:R-:W-:Y:S01]  /*e150*/  ENDCOLLECTIVE ;  /* 0x000000000000791b */ /* 0x003fe20003800000 */
.L_x_5152:
[----:B------:R-:W-:-:S07]  /*e160*/  MOV R252, R223 ;  /* 0x000000df00fc7202 */ /* 0x000fce0000000f00 */
[----:B------:R-:W-:Y:S05]  /*e170*/  WARPSYNC.COLLECTIVE R70, `(.L_x_5153) ;  /* 0x0000000046087348 */ /* 0x000fea0003c00000 */
[----:B------:R0:W1:Y:S02]  /*e180*/  SHFL.IDX P3, R223, R71, R221, R240 ;  /* 0x000000dd47df7389 */ /* 0x00006400000600f0 */
[----:B01----:R-:W-:Y:S01]  /*e190*/  ENDCOLLECTIVE ;  /* 0x000000000000791b */ /* 0x003fe20003800000 */
.L_x_5153:
[----:B------:R-:W-:Y:S02]  /*e1a0*/  MOV R71, R137 ;  /* 0x0000008900477202 */ /* 0x000fe40000000f00 */
[----:B------:R-:W-:-:S07]  /*e1b0*/  MOV R229, R223 ;  /* 0x000000df00e57202 */ /* 0x000fce0000000f00 */
[----:B------:R-:W-:Y:S05]  /*e1c0*/  WARPSYNC.COLLECTIVE R70, `(.L_x_5154) ;  /* 0x0000000046087348 */ /* 0x000fea0003c00000 */
[----:B------:R0:W1:Y:S02]  /*e1d0*/  SHFL.IDX P3, R223, R71, R221, R240 ;  /* 0x000000dd47df7389 */ /* 0x00006400000600f0 */
[----:B01----:R-:W-:Y:S01]  /*e1e0*/  ENDCOLLECTIVE ;  /* 0x000000000000791b */ /* 0x003fe20003800000 */
.L_x_5154:
[----:B------:R-:W-:Y:S05]  /*e1f0*/  BRA `(.L_x_5155) ;  /* 0xffffffac00bc7947 */ /* 0x000fea000383ffff */
.L_x_5156:
        /* <DEDUP_REMOVED lines=16> */
.L_x_10959:


//--------------------- .text._Z25selective_scan_bwd_kernelI32Selective_Scan_bwd_kernel_traitsILi64ELi16ELb1ELb0ELb0ELb0ELb0EffEEv12SSMParamsBwd --------------------------
	.section	.text._Z25selective_scan_bwd_kernelI32Selective_Scan_bwd_kernel_traitsILi64ELi16ELb1ELb0ELb0ELb0ELb0EffEEv12SSMParamsBwd,"ax",@progbits
	.align	128
        .global         _Z25selective_scan_bwd_kernelI32Selective_Scan_bwd_kernel_traitsILi64ELi16ELb1ELb0ELb0ELb0ELb0EffEEv12SSMParamsBwd
        .type           _Z25selective_scan_bwd_kernelI32Selective_Scan_bwd_kernel_traitsILi64ELi16ELb1ELb0ELb0ELb0ELb0EffEEv12SSMParamsBwd,@function
        .size           _Z25selective_scan_bwd_kernelI32Selective_Scan_bwd_kernel_traitsILi64ELi16ELb1ELb0ELb0ELb0ELb0EffEEv12SSMParamsBwd,(.L_x_10960 - _Z25selective_scan_bwd_kernelI32Selective_Scan_bwd_kernel_traitsILi64ELi16ELb1ELb0ELb0ELb0ELb0EffEEv12SSMParamsBwd)
        .other          _Z25selective_scan_bwd_kernelI32Selective_Scan_bwd_kernel_traitsILi64ELi16ELb1ELb0ELb0ELb0ELb0EffEEv12SSMParamsBwd,@"STO_CUDA_ENTRY STV_DEFAULT"
_Z25selective_scan_bwd_kernelI32Selective_Scan_bwd_kernel_traitsILi64ELi16ELb1ELb0ELb0ELb0ELb0EffEEv12SSMParamsBwd:
.text._Z25selective_scan_bwd_kernelI32Selective_Scan_bwd_kernel_traitsILi64ELi16ELb1ELb0ELb0ELb0ELb0EffEEv12SSMParamsBwd:
        /* <DEDUP_REMOVED lines=17> */
[C---:B------:R-:W-:Y:S02]  /*0110*/  @P0 LEA R2, P2, R0.reuse, R2, 0x2 ;  /* 0x0000000200020211 */ /* 0x040fe400078410ff */
        /* <DEDUP_REMOVED lines=11> */
[----:B------:R-:W4:Y:S01]  /*01d0*/  LDC.64 R14, c[0x0][0x298] ;  /* 0x0000a600ff0e7b82 */ /* 0x000f220000000a00 */
[----:B------:R-:W-:-:S07]  /*01e0*/  UIMAD.WIDE.U32 UR4, UR16, UR8, URZ ;  /* 0x00000008100472a5 */ /* 0x000fce000f8e003f */
[----:B------:R-:W0:Y:S01]  /*01f0*/  LDC.64 R16, c[0x0][0x330] ;  /* 0x0000cc00ff107b82 */ /* 0x000e220000000a00 */
[----:B------:R-:W-:Y:S01]  /*0200*/  UIMAD UR8, UR16, UR9, UR6 ;  /* 0x00000009100872a4 */ /* 0x000fe2000f8e0206 */
[-C--:B-1----:R-:W-:Y:S01]  /*0210*/  IMAD R2, R105, R6.reuse, RZ ;  /* 0x0000000669027224 */ /* 0x082fe200078e02ff */
[----:B------:R-:W-:Y:S01]  /*0220*/  UIMAD UR9, UR17, UR10, URZ ;  /* 0x0000000a110972a4 */ /* 0x000fe2000f8e023f */
[C---:B------:R-:W-:Y:S01]  /*0230*/  @P1 LEA.HI.X R5, R0.reuse, R5, R105, 0x2, P3 ;  /* 0x0000000500051211 */ /* 0x040fe200018f1469 */
[----:B------:R-:W-:Y:S02]  /*0240*/  UIMAD.WIDE.U32 UR6, UR16, UR10, URZ ;  /* 0x0000000a100672a5 */ /* 0x000fe4000f8e003f */
[----:B------:R-:W-:Y:S01]  /*0250*/  UIADD3 UR5, UR5, UR8, URZ ;  /* 0x0000000805057290 */ /* 0x000fe2000fffe03f */
[----:B------:R-:W1:Y:S01]  /*0260*/  @P0 LDC R13, c[0x0][0x214] ;  /* 0x00008500ff0d0b82 */ /* 0x000e620000000800 */
[----:B------:R-:W-:Y:S01]  /*0270*/  UIMAD UR10, UR16, UR11, UR9 ;  /* 0x0000000b100a72a4 */ /* 0x000fe2000f8e0209 */
[C---:B------:R-:W-:Y:S01]  /*0280*/  IMAD R8, R0.reuse, R7, R2 ;  /* 0x0000000700087224 */ /* 0x040fe200078e0202 */
[----:B------:R-:W-:Y:S01]  /*0290*/  UIMAD UR11, UR17, UR12, URZ ;  /* 0x0000000c110b72a4 */ /* 0x000fe2000f8e023f */
[----:B---3--:R-:W-:Y:S01]  /*02a0*/  LEA R9, R23, 0xfffffc00, 0xa ;  /* 0xfffffc0017097811 */ /* 0x008fe200078e50ff */
[----:B------:R-:W-:Y:S01]  /*02b0*/  UIADD3 UR7, UR7, UR10, URZ ;  /* 0x0000000a07077290 */ /* 0x000fe2000fffe03f */
[----:B------:R-:W-:Y:S01]  /*02c0*/  IMAD.WIDE.U32 R2, R0, R6, UR4 ;  /* 0x0000000400027e25 */ /* 0x000fe2000f8e0006 */
[----:B------:R-:W-:Y:S01]  /*02d0*/  UIMAD.WIDE.U32 UR8, UR16, UR12, URZ ;  /* 0x0000000c100872a5 */ /* 0x000fe2000f8e003f */
[----:B------:R-:W3:Y:S01]  /*02e0*/  @P0 LDC R25, c[0x0][0x21c] ;  /* 0x00008700ff190b82 */ /* 0x000ee20000000800 */
[----:B------:R-:W-:Y:S01]  /*02f0*/  UIMAD UR11, UR16, UR13, UR11 ;  /* 0x0000000d100b72a4 */ /* 0x000fe2000f8e020b */
[----:B------:R0:W5:Y:S01]  /*0300*/  @P1 LDG.E R106, desc[UR14][R4.64] ;  /* 0x0000000e046a1981 */ /* 0x000162000c1e1900 */
[----:B--2---:R-:W-:Y:S01]  /*0310*/  ISETP.NE.U32.AND P1, PT, R18, RZ, PT ;  /* 0x000000ff1200720c */ /* 0x004fe20003f25070 */
[----:B----4-:R-:W-:Y:S01]  /*0320*/  IMAD R10, R105, R14, RZ ;  /* 0x0000000e690a7224 */ /* 0x010fe200078e02ff */
[----:B0-----:R-:W-:-:S03]  /*0330*/  ISETP.NE.U32.AND P2, PT, R20, RZ, PT ;  /* 0x000000ff1400720c */ /* 0x001fc60003f45070 */
[----:B------:R-:W0:Y:S01]  /*0340*/  LDC.64 R26, c[0x0][0x2f0] ;  /* 0x0000bc00ff1a7b82 */ /* 0x000e220000000a00 */
[----:B------:R-:W-:Y:S01]  /*0350*/  SHF.R.S32.HI R11, RZ, 0x1f, R9 ;  /* 0x0000001fff0b7819 */ /* 0x000fe20000011409 */
[----:B------:R-:W-:Y:S01]  /*0360*/  UIADD3 UR9, UR9, UR11, URZ ;  /* 0x0000000b09097290 */ /* 0x000fe2000fffe03f */
[----:B------:R-:W-:Y:S01]  /*0370*/  IADD3 R113, P3, R9, R2, RZ ;  /* 0x0000000209717210 */ /* 0x000fe20007f7e0ff */
[----:B------:R-:W-:-:S04]  /*0380*/  IMAD.WIDE.U32 R4, R0, R14, UR6 ;  /* 0x0000000600047e25 */ /* 0x000fc8000f8e000e */
        /* <DEDUP_REMOVED lines=9> */
[C---:B------:R-:W-:Y:S01]  /*0420*/  IMAD.WIDE.U32 R6, R0.reuse, R16, UR8 ;  /* 0x0000000800067e25 */ /* 0x040fe2000f8e0010 */
        /* <DEDUP_REMOVED lines=10> */
[----:B------:R-:W-:Y:S01]  /*04d0*/  @P2 LEA R96, P5, R0, R20, 0x2 ;  /* 0x0000001400602211 */ /* 0x000fe200078a10ff */
[----:B---3--:R-:W-:Y:S01]  /*04e0*/  @P0 IMAD R3, R2, R25, RZ ;  /* 0x0000001902030224 */ /* 0x008fe200078e02ff */
[C-C-:B------:R-:W-:Y:S02]  /*04f0*/  @P1 LEA.HI.X R99, R0.reuse, R19, R105.reuse, 0x2, P4 ;  /* 0x0000001300631211 */ /* 0x140fe400020f1469 */
[----:B------:R-:W-:-:S02]  /*0500*/  @P2 LEA.HI.X R97, R0, R21, R105, 0x2, P5 ;  /* 0x0000001500612211 */ /* 0x000fc400028f1469 */
[----:B0-----:R-:W-:Y:S02]  /*0510*/  LEA R112, P1, R113, R26, 0x2 ;  /* 0x0000001a71707211 */ /* 0x001fe400078210ff */
[----:B--2---:R-:W-:Y:S02]  /*0520*/  LEA R114, P2, R115, R28, 0x2 ;  /* 0x0000001c73727211 */ /* 0x004fe400078410ff */
[----:B----4-:R-:W-:Y:S01]  /*0530*/  LEA R116, P4, R9, R116, 0x2 ;  /* 0x0000007409747211 */ /* 0x010fe200078810ff */
        /* <DEDUP_REMOVED lines=12> */
[----:B------:R-:W-:-:S04]  /*0600*/  MOV R107, RZ ;  /* 0x000000ff006b7202 */ /* 0x000fc80000000f00 */
[----:B------:R-:W3:Y:S01]  /*0610*/  LDC R111, c[0x0][0x224] ;  /* 0x00008900ff6f7b82 */ /* 0x000ee20000000800 */
[----:B-1----:R-:W-:-:S06]  /*0620*/  ULEA UR4, UR5, UR4, 0x18 ;  /* 0x0000000405047291 */ /* 0x002fcc000f8ec03f */
[----:B------:R-:W-:Y:S02]  /*0630*/  MOV R119, UR4 ;  /* 0x0000000400777c02 */ /* 0x000fe40008000f00 */
[----:B0-----:R-:W-:Y:S02]  /*0640*/  SHF.R.S32.HI R3, RZ, 0x1f, R108 ;  /* 0x0000001fff037819 */ /* 0x001fe4000001146c */
[----:B------:R-:W-:Y:S02]  /*0650*/  LEA R118, R108, R119, 0x3 ;  /* 0x000000776c767211 */ /* 0x000fe400078e18ff */
[----:B------:R-:W-:-:S04]  /*0660*/  LEA.HI R3, R3, R108, RZ, 0x5 ;  /* 0x0000006c03037211 */ /* 0x000fc800078f28ff */
[----:B------:R-:W-:-:S04]  /*0670*/  SHF.R.S32.HI R120, RZ, 0x5, R3 ;  /* 0x00000005ff787819 */ /* 0x000fc80000011403 */
[----:B--2---:R-:W-:-:S07]  /*0680*/  LEA R120, R120, R119, 0x3 ;  /* 0x0000007778787211 */ /* 0x004fce00078e18ff */
.L_x_5171:
[----:B------:R-:W-:Y:S01]  /*0690*/  BAR.SYNC.DEFER_BLOCKING 0x0 ;  /* 0x0000000000007b1d */ /* 0x000fe20000010000 */
[----:B------:R-:W-:-:S04]  /*06a0*/  SHF.L.U32 R121, R108, 0x2, RZ ;  /* 0x000000026c797819 */ /* 0x000fc800000006ff */
[----:B------:R-:W-:-:S03]  /*06b0*/  LOP3.LUT R121, R121, 0xffffff80, RZ, 0xc0, !PT ;  /* 0xffffff8079797812 */ /* 0x000fc600078ec0ff */
[----:B0-----:R-:W0:Y:S01]  /*06c0*/  LDC R129, c[0x0][0x21c] ;  /* 0x00008700ff817b82 */ /* 0x001e220000000800 */
[----:B--2---:R-:W-:-:S05]  /*06d0*/  LOP3.LUT R122, R121, 0x1f, R108, 0xf8, !PT ;  /* 0x0000001f797a7812 */ /* 0x004fca00078ef86c */
[----:B------:R-:W-:-:S05]  /*06e0*/  IMAD.WIDE R2, R122, 0x10, R112 ;  /* 0x000000107a027825 */ /* 0x000fca00078e0270 */
[----:B------:R-:W2:Y:S04]  /*06f0*/  LDG.E.128 R8, desc[UR14][R2.64] ;  /* 0x0000000e02087981 */ /* 0x000ea8000c1e1d00 */
[----:B------:R-:W4:Y:S04]  /*0700*/  LDG.E.128 R12, desc[UR14][R2.64+0x200] ;  /* 0x0002000e020c7981 */ /* 0x000f28000c1e1d00 */
[----:B------:R-:W3:Y:S04]  /*0710*/  LDG.E.128 R16, desc[UR14][R2.64+0x400] ;  /* 0x0004000e02107981 */ /* 0x000ee8000c1e1d00 */
[----:B------:R-:W3:Y:S01]  /*0720*/  LDG.E.128 R20, desc[UR14][R2.64+0x600] ;  /* 0x0006000e02147981 */ /* 0x000ee2000c1e1d00 */
[----:B------:R-:W-:-:S04]  /*0730*/  IADD3 R4, R121, R110, RZ ;  /* 0x0000006e79047210 */ /* 0x000fc80007ffe0ff */
[----:B------:R-:W-:Y:S01]  /*0740*/  LEA R123, R4, R119, 0x4 ;  /* 0x00000077047b7211 */ /* 0x000fe200078e20ff */
[----:B------:R-:W-:Y:S02]  /*0750*/  IMAD R6, R110, 0x3, R4 ;  /* 0x000000036e067824 */ /* 0x000fe400078e0204 */
[----:B------:R-:W-:-:S03]  /*0760*/  IMAD.WIDE R4, R122, 0x10, R114 ;  /* 0x000000107a047825 */ /* 0x000fc600078e0272 */
[----:B------:R-:W-:Y:S01]  /*0770*/  LEA R24, R6, R119, 0x4 ;  /* 0x0000007706187211 */ /* 0x000fe200078e20ff */
[----:B--2---:R1:W-:Y:S04]  /*0780*/  STS.128 [R123], R8 ;  /* 0x000000087b007388 */ /* 0x0043e80000000c00 */
[----:B----4-:R2:W-:Y:S04]  /*0790*/  STS.128 [R123+0x200], R12 ;  /* 0x0002000c7b007388 */ /* 0x0105e80000000c00 */
        /* <DEDUP_REMOVED lines=8> */
[----:B-1----:R-:W4:Y:S04]  /*0820*/  LDG.E.128 R8, desc[UR14][R4.64] ;  /* 0x0000000e04087981 */ /* 0x002f28000c1e1d00 */
[----:B--2---:R-:W2:Y:S04]  /*0830*/  LDG.E.128 R12, desc[UR14][R4.64+0x200] ;  /* 0x0002000e040c7981 */ /* 0x004ea8000c1e1d00 */
[----:B---3--:R-:W3:Y:S04]  /*0840*/  LDG.E.128 R16, desc[UR14][R4.64+0x400] ;  /* 0x0004000e04107981 */ /* 0x008ee8000c1e1d00 */
[----:B----4-:R-:W4:Y:S01]  /*0850*/  LDG.E.128 R20, desc[UR14][R4.64+0x600] ;  /* 0x0006000e04147981 */ /* 0x010f22000c1e1d00 */
[----:B------:R-:W-:-:S03]  /*0860*/  IMAD.WIDE R2, R122, 0x10, R116 ;  /* 0x000000107a027825 */ /* 0x000fc600078e0274 */
[----:B------:R1:W-:Y:S04]  /*0870*/  STS.128 [R123], R8 ;  /* 0x000000087b007388 */ /* 0x0003e80000000c00 */
[----:B--2---:R2:W-:Y:S04]  /*0880*/  STS.128 [R123+0x200], R12 ;  /* 0x0002000c7b007388 */ /* 0x0045e80000000c00 */
[----:B---3--:R3:W-:Y:S04]  /*0890*/  STS.128 [R123+0x400], R16 ;  /* 0x000400107b007388 */ /* 0x0087e80000000c00 */
[----:B----4-:R4:W-:Y:S01]  /*08a0*/  STS.128 [R123+0x600], R20 ;  /* 0x000600147b007388 */ /* 0x0109e20000000c00 */
        /* <DEDUP_REMOVED lines=10> */
[----:B0-----:R-:W-:-:S02]  /*0950*/  ISETP.GE.AND P0, PT, R129, 0x1, PT ;  /* 0x000000018100780c */ /* 0x001fc40003f06270 */
[----:B------:R-:W-:Y:S02]  /*0960*/  CS2R R38, SRZ ;  /* 0x0000000000267805 */ /* 0x000fe4000001ff00 */
[----:B------:R-:W-:Y:S02]  /*0970*/  CS2R R36, SRZ ;  /* 0x0000000000247805 */ /* 0x000fe4000001ff00 */
[----:B------:R-:W-:Y:S02]  /*0980*/  CS2R R34, SRZ ;  /* 0x0000000000227805 */ /* 0x000fe4000001ff00 */
[----:B------:R-:W-:Y:S02]  /*0990*/  CS2R R32, SRZ ;  /* 0x0000000000207805 */ /* 0x000fe4000001ff00 */
[----:B------:R-:W-:Y:S02]  /*09a0*/  CS2R R30, SRZ ;  /* 0x00000000001e7805 */ /* 0x000fe4000001ff00 */
[----:B------:R-:W-:Y:S01]  /*09b0*/  CS2R R28, SRZ ;  /* 0x00000000001c7805 */ /* 0x000fe2000001ff00 */
[----:B------:R-:W-:Y:S04]  /*09c0*/  STS.128 [R123], R8 ;  /* 0x000000087b007388 */ /* 0x000fe80000000c00 */
[----:B--2---:R-:W-:Y:S04]  /*09d0*/  STS.128 [R123+0x200], R12 ;  /* 0x0002000c7b007388 */ /* 0x004fe80000000c00 */
[----:B---3--:R-:W-:Y:S04]  /*09e0*/  STS.128 [R123+0x400], R16 ;  /* 0x000400107b007388 */ /* 0x008fe80000000c00 */
[----:B----4-:R-:W-:Y:S01]  /*09f0*/  STS.128 [R123+0x600], R20 ;  /* 0x000600147b007388 */ /* 0x010fe20000000c00 */
[----:B------:R-:W-:-:S03]  /*0a00*/  NOP ;  /* 0x0000000000007918 */ /* 0x000fc60000000000 */
[----:B------:R-:W0:Y:S04]  /*0a10*/  LDS.128 R4, [R24] ;  /* 0x0000000018047984 */ /* 0x000e280000000c00 */
[----:B------:R-:W1:Y:S04]  /*0a20*/  LDS.128 R48, [R24+0x10] ;  /* 0x0000100018307984 */ /* 0x000e680000000c00 */
[----:B------:R-:W2:Y:S04]  /*0a30*/  LDS.128 R44, [R24+0x20] ;  /* 0x00002000182c7984 */ /* 0x000ea80000000c00 */
[----:B------:R3:W4:Y:S01]  /*0a40*/  LDS.128 R40, [R24+0x30] ;  /* 0x0000300018287984 */ /* 0x0007220000000c00 */
[----:B0-----:R-:W-:Y:S01]  /*0a50*/  FFMA.FTZ R26, R80, R4, R107 ;  /* 0x00000004501a7223 */ /* 0x001fe2000001006b */
[-C--:B-----5:R-:W-:Y:S01]  /*0a60*/  FMUL.FTZ R20, R4, R104.reuse ;  /* 0x0000006804147220 */ /* 0x0a0fe20000410000 */
[-C--:B------:R-:W-:Y:S01]  /*0a70*/  FMUL.FTZ R21, R5, R104.reuse ;  /* 0x0000006805157220 */ /* 0x080fe20000410000 */
[-C--:B------:R-:W-:Y:S01]  /*0a80*/  FMUL.FTZ R22, R6, R104.reuse ;  /* 0x0000006806167220 */ /* 0x080fe20000410000 */
[----:B------:R-:W-:Y:S01]  /*0a90*/  FFMA.FTZ R25, R81, R5, R26 ;  /* 0x0000000551197223 */ /* 0x000fe2000001001a */
[----:B------:R-:W-:Y:S01]  /*0aa0*/  CS2R R26, SRZ ;  /* 0x00000000001a7805 */ /* 0x000fe2000001ff00 */
[-C--:B------:R-:W-:Y:S01]  /*0ab0*/  FMUL.FTZ R23, R7, R104.reuse ;  /* 0x0000006807177220 */ /* 0x080fe20000410000 */
[----:B-1----:R-:W-:Y:S01]  /*0ac0*/  FMUL.FTZ R16, R48, R104 ;  /* 0x0000006830107220 */ /* 0x002fe20000410000 */
[----:B------:R-:W-:Y:S01]  /*0ad0*/  FFMA.FTZ R2, R82, R6, R25 ;  /* 0x0000000652027223 */ /* 0x000fe20000010019 */
[----:B---3--:R-:W-:Y:S01]  /*0ae0*/  CS2R R24, SRZ ;  /* 0x0000000000187805 */ /* 0x008fe2000001ff00 */
[-C--:B------:R-:W-:Y:S01]  /*0af0*/  FMUL.FTZ R17, R49, R104.reuse ;  /* 0x0000006831117220 */ /* 0x080fe20000410000 */
[-C--:B------:R-:W-:Y:S01]  /*0b00*/  FMUL.FTZ R18, R50, R104.reuse ;  /* 0x0000006832127220 */ /* 0x080fe20000410000 */
[----:B------:R-:W-:Y:S01]  /*0b10*/  FFMA.FTZ R3, R83, R7, R2 ;  /* 0x0000000753037223 */ /* 0x000fe20000010002 */
[-C--:B------:R-:W-:Y:S01]  /*0b20*/  FMUL.FTZ R19, R51, R104.reuse ;  /* 0x0000006833137220 */ /* 0x080fe20000410000 */
[-C--:B--2---:R-:W-:Y:S01]  /*0b30*/  FMUL.FTZ R12, R44, R104.reuse ;  /* 0x000000682c0c7220 */ /* 0x084fe20000410000 */
[----:B------:R-:W-:Y:S01]  /*0b40*/  FMUL.FTZ R13, R45, R104 ;  /* 0x000000682d0d7220 */ /* 0x000fe20000410000 */
[----:B------:R-:W-:Y:S01]  /*0b50*/  FFMA.FTZ R2, R76, R48, R3 ;  /* 0x000000304c027223 */ /* 0x000fe20000010003 */
[-C--:B------:R-:W-:Y:S01]  /*0b60*/  FMUL.FTZ R14, R46, R104.reuse ;  /* 0x000000682e0e7220 */ /* 0x080fe20000410000 */
[-C--:B------:R-:W-:Y:S01]  /*0b70*/  FMUL.FTZ R15, R47, R104.reuse ;  /* 0x000000682f0f7220 */ /* 0x080fe20000410000 */
[-C--:B----4-:R-:W-:Y:S01]  /*0b80*/  FMUL.FTZ R8, R40, R104.reuse ;  /* 0x0000006828087220 */ /* 0x090fe20000410000 */
[----:B------:R-:W-:Y:S01]  /*0b90*/  FFMA.FTZ R3, R77, R49, R2 ;  /* 0x000000314d037223 */ /* 0x000fe20000010002 */
[-C--:B------:R-:W-:Y:S01]  /*0ba0*/  FMUL.FTZ R9, R41, R104.reuse ;  /* 0x0000006829097220 */ /* 0x080fe20000410000 */
[-C--:B------:R-:W-:Y:S01]  /*0bb0*/  FMUL.FTZ R10, R42, R104.reuse ;  /* 0x000000682a0a7220 */ /* 0x080fe20000410000 */
[----:B------:R-:W-:Y:S01]  /*0bc0*/  FMUL.FTZ R11, R43, R104 ;  /* 0x000000682b0b7220 */ /* 0x000fe20000410000 */
        /* <DEDUP_REMOVED lines=12> */
[----:B------:R-:W0:Y:S01]  /*0c90*/  LDC.64 R30, c[0x0][0x2d0] ;  /* 0x0000b400ff1e7b82 */ /* 0x000e220000000a00 */
[----:B------:R-:W-:Y:S01]  /*0ca0*/  IADD3 R2, R111, -0x1, RZ ;  /* 0xffffffff6f027810 */ /* 0x000fe20007ffe0ff */
[----:B------:R-:W-:Y:S01]  /*0cb0*/  ULDC.64 UR4, c[0x0][0x230] ;  /* 0x00008c0000047ab9 */ /* 0x000fe20000000a00 */
[----:B------:R-:W-:Y:S01]  /*0cc0*/  ULDC.64 UR6, c[0x0][0x248] ;  /* 0x0000920000067ab9 */ /* 0x000fe20000000a00 */
[C---:B------:R-:W-:Y:S01]  /*0cd0*/  IMAD R25, R105.reuse, UR4, RZ ;  /* 0x0000000469197c24 */ /* 0x040fe2000f8e02ff */
[----:B------:R-:W-:Y:S01]  /*0ce0*/  LEA.HI R3, R2, R2, RZ, 0x1 ;  /* 0x0000000202037211 */ /* 0x000fe200078f08ff */
[----:B------:R-:W-:Y:S01]  /*0cf0*/  IMAD R27, R105, UR6, RZ ;  /* 0x00000006691b7c24 */ /* 0x000fe2000f8e02ff */
[----:B------:R-:W-:Y:S01]  /*0d00*/  IADD3 R24, R111, -0x2, RZ ;  /* 0xfffffffe6f187810 */ /* 0x000fe20007ffe0ff */
[----:B------:R-:W1:Y:S01]  /*0d10*/  LDC.64 R32, c[0x0][0x2d8] ;  /* 0x0000b600ff207b82 */ /* 0x000e620000000a00 */
[----:B------:R-:W-:Y:S01]  /*0d20*/  LOP3.LUT R3, R3, 0xfffffe, RZ, 0xc0, !PT ;  /* 0x00fffffe03037812 */ /* 0x000fe200078ec0ff */
[C---:B------:R-:W-:Y:S01]  /*0d30*/  IMAD R127, R0.reuse, UR5, R25 ;  /* 0x00000005007f7c24 */ /* 0x040fe2000f8e0219 */
[----:B------:R-:W-:Y:S01]  /*0d40*/  ULDC.64 UR8, c[0x0][0x268] ;  /* 0x00009a0000087ab9 */ /* 0x000fe20000000a00 */
[----:B------:R-:W-:Y:S01]  /*0d50*/  IMAD.WIDE.U32 R130, R0, UR6, RZ ;  /* 0x0000000600827c25 */ /* 0x000fe2000f8e00ff */
[----:B------:R-:W-:-:S03]  /*0d60*/  IADD3 R84, R2, -R3, RZ ;  /* 0x8000000302547210 */ /* 0x000fc60007ffe0ff */
[--C-:B------:R-:W-:Y:S01]  /*0d70*/  FADD.FTZ R135, R64, R106.reuse ;  /* 0x0000006a40877221 */ /* 0x100fe20000010000 */
[--C-:B------:R-:W-:Y:S01]  /*0d80*/  FADD.FTZ R136, R65, R106.reuse ;  /* 0x0000006a41887221 */ /* 0x100fe20000010000 */
[----:B------:R-:W-:Y:S01]  /*0d90*/  IMAD.WIDE.U32 R2, R0, UR4, RZ ;  /* 0x0000000400027c25 */ /* 0x000fe2000f8e00ff */
[----:B------:R-:W2:Y:S03]  /*0da0*/  LDC.64 R34, c[0x0][0x2e0] ;  /* 0x0000b800ff227b82 */ /* 0x000ea60000000a00 */
[--C-:B------:R-:W-:Y:S01]  /*0db0*/  FADD.FTZ R137, R66, R106.reuse ;  /* 0x0000006a42897221 */ /* 0x100fe20000010000 */
[----:B------:R-:W-:Y:S01]  /*0dc0*/  FADD.FTZ R138, R67, R106 ;  /* 0x0000006a438a7221 */ /* 0x000fe20000010000 */
[----:B------:R-:W-:Y:S01]  /*0dd0*/  IMAD R27, R0, UR7, R27 ;  /* 0x00000007001b7c24 */ /* 0x000fe2000f8e021b */
[----:B------:R-:W-:Y:S01]  /*0de0*/  IADD3 R127, R3, R127, RZ ;  /* 0x0000007f037f7210 */ /* 0x000fe20007ffe0ff */
[----:B------:R-:W-:-:S02]  /*0df0*/  IMAD R29, R105, UR8, RZ ;  /* 0x00000008691d7c24 */ /* 0x000fc4000f8e02ff */
[----:B------:R-:W-:Y:S01]  /*0e00*/  FADD.FTZ R139, R60, R106 ;  /* 0x0000006a3c8b7221 */ /* 0x000fe20000010000 */
[----:B0-----:R-:W-:Y:S01]  /*0e10*/  LEA R124, P0, R2, R30, 0x2 ;  /* 0x0000001e027c7211 */ /* 0x001fe200078010ff */
[----:B------:R-:W0:Y:S01]  /*0e20*/  LDC.64 R94, c[0x0][0x270] ;  /* 0x00009c00ff5e7b82 */ /* 0x000e220000000a00 */
[----:B------:R-:W-:Y:S01]  /*0e30*/  IADD3 R3, R131, R27, RZ ;  /* 0x0000001b83037210 */ /* 0x000fe20007ffe0ff */
[----:B------:R-:W-:Y:S01]  /*0e40*/  IMAD R129, R24, R129, RZ ;  /* 0x0000008118817224 */ /* 0x000fe200078e02ff */
[----:B------:R-:W-:Y:S01]  /*0e50*/  LEA.HI.X R127, R2, R31, R127, 0x2, P0 ;  /* 0x0000001f027f7211 */ /* 0x000fe200000f147f */
[----:B------:R-:W-:-:S04]  /*0e60*/  IMAD.WIDE.U32 R24, R0, UR8, RZ ;  /* 0x0000000800187c25 */ /* 0x000fc8000f8e00ff */
[--C-:B------:R-:W-:Y:S01]  /*0e70*/  FADD.FTZ R140, R61, R106.reuse ;  /* 0x0000006a3d8c7221 */ /* 0x100fe20000010000 */
[--C-:B------:R-:W-:Y:S01]  /*0e80*/  FADD.FTZ R141, R62, R106.reuse ;  /* 0x0000006a3e8d7221 */ /* 0x100fe20000010000 */
[----:B-1----:R-:W-:Y:S01]  /*0e90*/  LEA R125, P1, R130, R32, 0x2 ;  /* 0x00000020827d7211 */ /* 0x002fe200078210ff */
[----:B------:R-:W1:Y:S01]  /*0ea0*/  LDC.64 R92, c[0x0][0x250] ;  /* 0x00009400ff5c7b82 */ /* 0x000e620000000a00 */
[----:B------:R-:W-:Y:S02]  /*0eb0*/  IMAD R29, R0, UR9, R29 ;  /* 0x00000009001d7c24 */ /* 0x000fe4000f8e021d */
[--C-:B------:R-:W-:Y:S01]  /*0ec0*/  FADD.FTZ R142, R63, R106.reuse ;  /* 0x0000006a3f8e7221 */ /* 0x100fe20000010000 */
[----:B------:R-:W-:Y:S01]  /*0ed0*/  LEA.HI.X R130, R130, R33, R3, 0x2, P1 ;  /* 0x0000002182827211 */ /* 0x000fe200008f1403 */
[--C-:B------:R-:W-:Y:S01]  /*0ee0*/  FADD.FTZ R143, R56, R106.reuse ;  /* 0x0000006a388f7221 */ /* 0x100fe20000010000 */
[--C-:B------:R-:W-:Y:S01]  /*0ef0*/  FADD.FTZ R144, R57, R106.reuse ;  /* 0x0000006a39907221 */ /* 0x100fe20000010000 */
[----:B------:R-:W-:Y:S01]  /*0f00*/  IADD3 R131, R25, R29, RZ ;  /* 0x0000001d19837210 */ /* 0x000fe20007ffe0ff */
[--C-:B------:R-:W-:Y:S01]  /*0f10*/  FADD.FTZ R145, R58, R106.reuse ;  /* 0x0000006a3a917221 */ /* 0x100fe20000010000 */
[----:B------:R-:W3:Y:S01]  /*0f20*/  LDC.64 R2, c[0x0][0x238] ;  /* 0x00008e00ff027b82 */ /* 0x000ee20000000a00 */
[----:B--2---:R-:W-:Y:S01]  /*0f30*/  LEA R126, P2, R24, R34, 0x2 ;  /* 0x00000022187e7211 */ /* 0x004fe200078410ff */
[--C-:B------:R-:W-:Y:S01]  /*0f40*/  FADD.FTZ R146, R59, R106.reuse ;  /* 0x0000006a3b927221 */ /* 0x100fe20000010000 */
[--C-:B------:R-:W-:Y:S01]  /*0f50*/  FADD.FTZ R147, R52, R106.reuse ;  /* 0x0000006a34937221 */ /* 0x100fe20000010000 */
[--C-:B------:R-:W-:Y:S01]  /*0f60*/  FADD.FTZ R148, R53, R106.reuse ;  /* 0x0000006a35947221 */ /* 0x100fe20000010000 */
[--C-:B------:R-:W-:Y:S01]  /*0f70*/  FADD.FTZ R149, R54, R106.reuse ;  /* 0x0000006a36957221 */ /* 0x100fe20000010000 */
[----:B------:R-:W-:Y:S01]  /*0f80*/  FADD.FTZ R150, R55, R106 ;  /* 0x0000006a37967221 */ /* 0x000fe20000010000 */
[----:B------:R-:W-:Y:S01]  /*0f90*/  LEA.HI.X R131, R24, R35, R131, 0x2, P2 ;  /* 0x0000002318837211 */ /* 0x000fe200010f1483 */
[----:B------:R-:W2:Y:S01]  /*0fa0*/  LDC R134, c[0x0][0x224] ;  /* 0x00008900ff867b82 */ /* 0x000ea20000000800 */
[----:B0-----:R-:W-:Y:S01]  /*0fb0*/  SHF.L.U64.HI R152, R94, 0x2, R95 ;  /* 0x000000025e987819 */ /* 0x001fe2000001025f */
[----:B------:R-:W-:Y:S01]  /*0fc0*/  IMAD.WIDE R128, R129, 0x8, R100 ;  /* 0x0000000881807825 */ /* 0x000fe200078e0264 */
[----:B------:R-:W-:-:S02]  /*0fd0*/  MOV R132, R119 ;  /* 0x0000007700847202 */ /* 0x000fc40000000f00 */
[----:B------:R-:W-:Y:S02]  /*0fe0*/  CS2R R38, SRZ ;  /* 0x0000000000267805 */ /* 0x000fe4000001ff00 */
[----:B------:R-:W-:Y:S02]  /*0ff0*/  MOV R133, R119 ;  /* 0x0000007700857202 */ /* 0x000fe40000000f00 */
[----:B------:R-:W-:Y:S02]  /*1000*/  CS2R R36, SRZ ;  /* 0x0000000000247805 */ /* 0x000fe4000001ff00 */
[----:B------:R-:W-:Y:S01]  /*1010*/  CS2R R34, SRZ ;  /* 0x0000000000227805 */ /* 0x000fe2000001ff00 */
[----:B------:R-:W0:Y:S01]  /*1020*/  LDC R217, c[0x0][0x21c] ;  /* 0x00008700ffd97b82 */ /* 0x000e220000000800 */
[----:B------:R-:W-:Y:S02]  /*1030*/  CS2R R32, SRZ ;  /* 0x0000000000207805 */ /* 0x000fe4000001ff00 */
[----:B------:R-:W-:-:S02]  /*1040*/  CS2R R30, SRZ ;  /* 0x00000000001e7805 */ /* 0x000fc4000001ff00 */
[----:B------:R-:W-:Y:S02]  /*1050*/  CS2R R28, SRZ ;  /* 0x00000000001c7805 */ /* 0x000fe4000001ff00 */
[----:B------:R-:W-:Y:S02]  /*1060*/  CS2R R26, SRZ ;  /* 0x00000000001a7805 */ /* 0x000fe4000001ff00 */
        /* <DEDUP_REMOVED lines=17> */
[----:B-1----:R-:W-:Y:S01]  /*1180*/  SHF.L.U64.HI R93, R92, 0x2, R93 ;  /* 0x000000025c5d7819 */ /* 0x002fe2000001025d */
[----:B------:R-:W-:Y:S01]  /*1190*/  UMOV UR4, URZ ;  /* 0x0000003f00047c82 */ /* 0x000fe20008000000 */
[----:B---3--:R-:W-:Y:S01]  /*11a0*/  SHF.L.U64.HI R154, R2, 0x2, R3 ;  /* 0x00000002029a7819 */ /* 0x008fe20000010203 */
[----:B------:R-:W-:Y:S01]  /*11b0*/  ULDC UR7, c[0x0][0x224] ;  /* 0x0000890000077ab9 */ /* 0x000fe20000000800 */
[----:B--2---:R-:W-:-:S07]  /*11c0*/  SHF.L.U32 R95, R84, 0x8, RZ ;  /* 0x00000008545f7819 */ /* 0x004fce00000006ff */
.L_x_5170:
[----:B------:R-:W-:Y:S02]  /*11d0*/  MOV R84, R124 ;  /* 0x0000007c00547202 */ /* 0x000fe40000000f00 */
[----:B------:R-:W-:-:S05]  /*11e0*/  MOV R85, R127 ;  /* 0x0000007f00557202 */ /* 0x000fca0000000f00 */
[----:B------:R1:W2:Y:S01]  /*11f0*/  LDG.E R163, desc[UR14][R84.64] ;  /* 0x0000000e54a37981 */ /* 0x0002a2000c1e1900 */
[----:B------:R-:W-:Y:S01]  /*1200*/  FADD.FTZ R3, R64, R106 ;  /* 0x0000006a40037221 */ /* 0x000fe20000010000 */
[C---:B------:R-:W-:Y:S02]  /*1210*/  ISETP.NE.AND P1, PT, R108.reuse, RZ, PT ;  /* 0x000000ff6c00720c */ /* 0x040fe40003f25270 */
[C---:B------:R-:W-:Y:S02]  /*1220*/  IADD3 R88, R108.reuse, 0x200, RZ ;  /* 0x000002006c587810 */ /* 0x040fe40007ffe0ff */
[----:B------:R-:W-:Y:S02]  /*1230*/  LOP3.LUT P0, RZ, R108, 0x1f, RZ, 0xc0, !PT ;  /* 0x0000001f6cff7812 */ /* 0x000fe4000780c0ff */
[----:B------:R-:W-:Y:S02]  /*1240*/  SEL R88, R95, R88, !P1 ;  /* 0x000000585f587207 */ /* 0x000fe40004800000 */
[----:B-1----:R-:W-:-:S02]  /*1250*/  MOV R84, R125 ;  /* 0x0000007d00547202 */ /* 0x002fc40000000f00 */
[----:B------:R-:W-:Y:S02]  /*1260*/  MOV R85, R130 ;  /* 0x0000008200557202 */ /* 0x000fe40000000f00 */
[----:B------:R-:W-:-:S03]  /*1270*/  ISETP.LT.OR P2, PT, R111, 0x2, P0 ;  /* 0x000000026f00780c */ /* 0x000fc60000741670 */
[----:B------:R1:W3:Y:S02]  /*1280*/  LDG.E R87, desc[UR14][R84.64] ;  /* 0x0000000e54577981 */ /* 0x0002e4000c1e1900 */
[----:B-1----:R-:W-:Y:S02]  /*1290*/  MOV R84, R126 ;  /* 0x0000007e00547202 */ /* 0x002fe40000000f00 */
[----:B------:R-:W-:-:S05]  /*12a0*/  MOV R85, R131 ;  /* 0x0000008300557202 */ /* 0x000fca0000000f00 */
[----:B------:R1:W3:Y:S01]  /*12b0*/  LDG.E R90, desc[UR14][R84.64] ;  /* 0x0000000e545a7981 */ /* 0x0002e2000c1e1900 */
[----:B------:R-:W-:Y:S01]  /*12c0*/  LEA R91, R88, R119, 0x2 ;  /* 0x00000077585b7211 */ /* 0x000fe200078e10ff */
[----:B------:R-:W-:Y:S01]  /*12d0*/  HFMA2.MMA R89, -RZ, RZ, 0, 0 ;  /* 0x00000000ff597435 */ /* 0x000fe200000001ff */
[----:B------:R-:W-:Y:S01]  /*12e0*/  MOV R88, 0x3f800000 ;  /* 0x3f80000000587802 */ /* 0x000fe20000000f00 */
        /* <DEDUP_REMOVED lines=10> */
[--C-:B0-----:R-:W-:Y:S01]  /*1390*/  FADD.FTZ R170, R59, R106.reuse ;  /* 0x0000006a3baa7221 */ /* 0x101fe20000010000 */
[--C-:B------:R-:W-:Y:S01]  /*13a0*/  FADD.FTZ R159, R52, R106.reuse ;  /* 0x0000006a349f7221 */ /* 0x100fe20000010000 */
[----:B------:R-:W-:Y:S01]  /*13b0*/  FADD.FTZ R161, R54, R106 ;  /* 0x0000006a36a17221 */ /* 0x000fe20000010000 */
[----:B------:R-:W-:Y:S01]  /*13c0*/  BSSY B0, `(.L_x_5159) ;  /* 0x0000055000007945 */ /* 0x000fe20003800000 */
[----:B--2---:R-:W-:-:S04]  /*13d0*/  FMUL.FTZ R86, R163, 1.4426950216293334961 ;  /* 0x3fb8aa3ba3567820 */ /* 0x004fc80000410000 */
[----:B------:R-:W-:-:S06]  /*13e0*/  FMUL.FTZ R102, R3, R86 ;  /* 0x0000005603667220 */ /* 0x000fcc0000410000 */
[----:B------:R-:W2:Y:S02]  /*13f0*/  MUFU.EX2 R102, R102 ;  /* 0x0000006600667308 */ /* 0x000ea40000000800 */
[----:B--2---:R2:W-:Y:S01]  /*1400*/  STS [R91+0x14d0], R102 ;  /* 0x0014d0665b007388 */ /* 0x0045e20000000800 */
[----:B------:R-:W-:Y:S01]  /*1410*/  BAR.SYNC.DEFER_BLOCKING 0x0 ;  /* 0x0000000000007b1d */ /* 0x000fe20000010000 */
[-C--:B------:R-:W-:Y:S01]  /*1420*/  FMUL.FTZ R169, R164, R86.reuse ;  /* 0x00000056a4a97220 */ /* 0x080fe20000410000 */
[-C--:B------:R-:W-:Y:S01]  /*1430*/  FMUL.FTZ R192, R167, R86.reuse ;  /* 0x00000056a7c07220 */ /* 0x080fe20000410000 */
[----:B------:R-:W-:-:S03]  /*1440*/  FMUL.FTZ R181, R158, R86 ;  /* 0x000000569eb57220 */ /* 0x000fc60000410000 */
[----:B------:R4:W5:Y:S01]  /*1450*/  @!P2 LDG.E.64 R88, desc[UR14][R128.64] ;  /* 0x0000000e8058a981 */ /* 0x000962000c1e1b00 */
[----:B------:R-:W-:Y:S01]  /*1460*/  ISETP.NE.AND P2, PT, R108, 0x3f, PT ;  /* 0x0000003f6c00780c */ /* 0x000fe20003f45270 */
[----:B------:R-:W1:Y:S01]  /*1470*/  MUFU.EX2 R169, R169 ;  /* 0x000000a900a97308 */ /* 0x000e620000000800 */
[----:B------:R-:W-:-:S11]  /*1480*/  FMUL.FTZ R196, R153, R86 ;  /* 0x0000005699c47220 */ /* 0x000fd60000410000 */
[----:B------:R-:W0:Y:S01]  /*1490*/  @P2 S2R R174, SR_CgaCtaId ;  /* 0x0000000000ae2919 */ /* 0x000e220000008800 */
[----:B------:R-:W3:Y:S01]  /*14a0*/  MUFU.EX2 R192, R192 ;  /* 0x000000c000c07308 */ /* 0x000ee20000000800 */
[-C--:B------:R-:W-:Y:S01]  /*14b0*/  FMUL.FTZ R183, R160, R86.reuse ;  /* 0x00000056a0b77220 */ /* 0x080fe20000410000 */
[----:B------:R-:W-:-:S06]  /*14c0*/  FMUL.FTZ R198, R155, R86 ;  /* 0x000000569bc67220 */ /* 0x000fcc0000410000 */
[----:B------:R-:W4:Y:S01]  /*14d0*/  MUFU.EX2 R181, R181 ;  /* 0x000000b500b57308 */ /* 0x000f220000000800 */
[----:B-1----:R-:W-:Y:S01]  /*14e0*/  FMUL.FTZ R85, R102, R169 ;  /* 0x000000a966557220 */ /* 0x002fe20000410000 */
[----:B------:R-:W-:-:S06]  /*14f0*/  FMUL.FTZ R185, R156, R86 ;  /* 0x000000569cb97220 */ /* 0x000fcc0000410000 */
[----:B------:R-:W1:Y:S01]  /*1500*/  MUFU.EX2 R196, R196 ;  /* 0x000000c400c47308 */ /* 0x000e620000000800 */
[----:B------:R-:W-:Y:S01]  /*1510*/  FFMA.FTZ R84, R135, R169, R136 ;  /* 0x000000a987547223 */ /* 0x000fe20000010088 */
[----:B---3--:R-:W-:-:S06]  /*1520*/  FMUL.FTZ R162, R192, R85 ;  /* 0x00000055c0a27220 */ /* 0x008fcc0000410000 */
[----:B------:R-:W3:Y:S01]  /*1530*/  MUFU.EX2 R183, R183 ;  /* 0x000000b700b77308 */ /* 0x000ee20000000800 */
[----:B------:R-:W-:Y:S01]  /*1540*/  FMUL.FTZ R200, R165, R86 ;  /* 0x00000056a5c87220 */ /* 0x000fe20000410000 */
[----:B------:R-:W-:Y:S01]  /*1550*/  FFMA.FTZ R84, R192, R84, R137 ;  /* 0x00000054c0547223 */ /* 0x000fe20000010089 */
[----:B--2---:R-:W-:-:S05]  /*1560*/  @P2 MOV R91, 0x400 ;  /* 0x00000400005b2802 */ /* 0x004fca0000000f00 */
[----:B------:R-:W2:Y:S01]  /*1570*/  MUFU.EX2 R198, R198 ;  /* 0x000000c600c67308 */ /* 0x000ea20000000800 */
[C---:B----4-:R-:W-:Y:S01]  /*1580*/  FMUL.FTZ R85, R181.reuse, R162 ;  /* 0x000000a2b5557220 */ /* 0x050fe20000410000 */
[----:B------:R-:W-:Y:S01]  /*1590*/  FMUL.FTZ R187, R166, R86 ;  /* 0x00000056a6bb7220 */ /* 0x000fe20000410000 */
[----:B------:R-:W-:Y:S01]  /*15a0*/  FFMA.FTZ R84, R181, R84, R138 ;  /* 0x00000054b5547223 */ /* 0x000fe2000001008a */
[----:B0-----:R-:W-:-:S04]  /*15b0*/  @P2 LEA R119, R174, R91, 0x18 ;  /* 0x0000005bae772211 */ /* 0x001fc800078ec0ff */
[----:B------:R-:W0:Y:S01]  /*15c0*/  MUFU.EX2 R185, R185 ;  /* 0x000000b900b97308 */ /* 0x000e220000000800 */
[C---:B-1----:R-:W-:Y:S01]  /*15d0*/  FMUL.FTZ R168, R196.reuse, R85 ;  /* 0x00000055c4a87220 */ /* 0x042fe20000410000 */
[----:B------:R-:W-:Y:S01]  /*15e0*/  FMUL.FTZ R202, R157, R86 ;  /* 0x000000569dca7220 */ /* 0x000fe20000410000 */
[----:B------:R-:W-:Y:S01]  /*15f0*/  FFMA.FTZ R84, R196, R84, R139 ;  /* 0x00000054c4547223 */ /* 0x000fe2000001008b */
[----:B------:R-:W-:-:S04]  /*1600*/  @P2 LEA R212, R108, R119, 0x2 ;  /* 0x000000776cd42211 */ /* 0x000fc800078e10ff */
[----:B------:R-:W1:Y:S01]  /*1610*/  MUFU.EX2 R200, R200 ;  /* 0x000000c800c87308 */ /* 0x000e620000000800 */
[C---:B---3--:R-:W-:Y:S01]  /*1620*/  FMUL.FTZ R85, R183.reuse, R168 ;  /* 0x000000a8b7557220 */ /* 0x048fe20000410000 */
[----:B------:R-:W-:Y:S01]  /*1630*/  FMUL.FTZ R189, R170, R86 ;  /* 0x00000056aabd7220 */ /* 0x000fe20000410000 */
[----:B------:R-:W-:Y:S01]  /*1640*/  FFMA.FTZ R84, R183, R84, R140 ;  /* 0x00000054b7547223 */ /* 0x000fe2000001008c */
[----:B------:R-:W-:-:S04]  /*1650*/  FMUL.FTZ R204, R159, R86 ;  /* 0x000000569fcc7220 */ /* 0x000fc80000410000 */
[----:B------:R-:W3:Y:S01]  /*1660*/  MUFU.EX2 R187, R187 ;  /* 0x000000bb00bb7308 */ /* 0x000ee20000000800 */
[C---:B--2---:R-:W-:Y:S01]  /*1670*/  FMUL.FTZ R168, R198.reuse, R85 ;  /* 0x00000055c6a87220 */ /* 0x044fe20000410000 */
[----:B------:R-:W-:Y:S01]  /*1680*/  FADD.FTZ R162, R53, R106 ;  /* 0x0000006a35a27221 */ /* 0x000fe20000010000 */
[----:B------:R-:W-:Y:S01]  /*1690*/  FFMA.FTZ R84, R198, R84, R141 ;  /* 0x00000054c6547223 */ /* 0x000fe2000001008d */
[----:B------:R-:W2:Y:S04]  /*16a0*/  @P2 LDS R212, [R212+0x1cd4] ;  /* 0x001cd400d4d42984 */ /* 0x000ea80000000800 */
[----:B------:R-:W4:Y:S01]  /*16b0*/  MUFU.EX2 R202, R202 ;  /* 0x000000ca00ca7308 */ /* 0x000f220000000800 */
[C---:B0-----:R-:W-:Y:S01]  /*16c0*/  FMUL.FTZ R85, R185.reuse, R168 ;  /* 0x000000a8b9557220 */ /* 0x041fe20000410000 */
[----:B------:R-:W-:Y:S01]  /*16d0*/  FMUL.FTZ R191, R162, R86 ;  /* 0x00000056a2bf7220 */ /* 0x000fe20000410000 */
[----:B------:R-:W-:-:S05]  /*16e0*/  FFMA.FTZ R84, R185, R84, R142 ;  /* 0x00000054b9547223 */ /* 0x000fca000001008e */
[----:B------:R-:W0:Y:S01]  /*16f0*/  MUFU.EX2 R189, R189 ;  /* 0x000000bd00bd7308 */ /* 0x000e220000000800 */
[C---:B-1----:R-:W-:Y:S01]  /*1700*/  FMUL.FTZ R172, R200.reuse, R85 ;  /* 0x00000055c8ac7220 */ /* 0x042fe20000410000 */
[----:B------:R-:W-:Y:S01]  /*1710*/  FMUL.FTZ R206, R161, R86 ;  /* 0x00000056a1ce7220 */ /* 0x000fe20000410000 */
[----:B------:R-:W-:Y:S01]  /*1720*/  FFMA.FTZ R84, R200, R84, R143 ;  /* 0x00000054c8547223 */ /* 0x000fe2000001008f */
[----:B------:R-:W-:-:S04]  /*1730*/  FADD.FTZ R168, R55, R106 ;  /* 0x0000006a37a87221 */ /* 0x000fc80000010000 */
[----:B------:R-:W1:Y:S01]  /*1740*/  MUFU.EX2 R204, R204 ;  /* 0x000000cc00cc7308 */ /* 0x000e620000000800 */
[C---:B---3--:R-:W-:Y:S01]  /*1750*/  FMUL.FTZ R85, R187.reuse, R172 ;  /* 0x000000acbb557220 */ /* 0x048fe20000410000 */
[----:B------:R-:W-:Y:S01]  /*1760*/  FFMA.FTZ R84, R187, R84, R144 ;  /* 0x00000054bb547223 */ /* 0x000fe20000010090 */
[----:B------:R-:W-:-:S05]  /*1770*/  FMUL.FTZ R151, R168, R86 ;  /* 0x00000056a8977220 */ /* 0x000fca0000410000 */
[----:B------:R-:W3:Y:S01]  /*1780*/  MUFU.EX2 R191, R191 ;  /* 0x000000bf00bf7308 */ /* 0x000ee20000000800 */
[C---:B----4-:R-:W-:Y:S01]  /*1790*/  FMUL.FTZ R86, R202.reuse, R85 ;  /* 0x00000055ca567220 */ /* 0x050fe20000410000 */
[----:B------:R-:W-:-:S06]  /*17a0*/  FFMA.FTZ R84, R202, R84, R145 ;  /* 0x00000054ca547223 */ /* 0x000fcc0000010091 */
[----:B------:R-:W4:Y:S01]  /*17b0*/  MUFU.EX2 R206, R206 ;  /* 0x000000ce00ce7308 */ /* 0x000f220000000800 */
[C---:B0-----:R-:W-:Y:S01]  /*17c0*/  FMUL.FTZ R85, R189.reuse, R86 ;  /* 0x00000056bd557220 */ /* 0x041fe20000410000 */
[----:B------:R-:W-:-:S06]  /*17d0*/  FFMA.FTZ R84, R189, R84, R146 ;  /* 0x00000054bd547223 */ /* 0x000fcc0000010092 */
[----:B------:R-:W0:Y:S01]  /*17e0*/  MUFU.EX2 R151, R151 ;  /* 0x0000009700977308 */ /* 0x000e220000000800 */
[C---:B-1----:R-:W-:Y:S01]  /*17f0*/  FMUL.FTZ R86, R204.reuse, R85 ;  /* 0x00000055cc567220 */ /* 0x042fe20000410000 */
[----:B------:R-:W-:-:S03]  /*1800*/  FFMA.FTZ R84, R204, R84, R147 ;  /* 0x00000054cc547223 */ /* 0x000fc60000010093 */
[C---:B---3--:R-:W-:Y:S01]  /*1810*/  FMUL.FTZ R85, R191.reuse, R86 ;  /* 0x00000056bf557220 */ /* 0x048fe20000410000 */
[----:B------:R-:W-:-:S03]  /*1820*/  FFMA.FTZ R84, R191, R84, R148 ;  /* 0x00000054bf547223 */ /* 0x000fc60000010094 */
[C---:B----4-:R-:W-:Y:S01]  /*1830*/  FMUL.FTZ R86, R206.reuse, R85 ;  /* 0x00000055ce567220 */ /* 0x050fe20000410000 */
[----:B------:R-:W-:Y:S01]  /*1840*/  FFMA.FTZ R85, R206, R84, R149 ;  /* 0x00000054ce557223 */ /* 0x000fe20000010095 */
[----:B------:R-:W-:Y:S02]  /*1850*/  FMUL.FTZ R87, R87, R90 ;  /* 0x0000005a57577220 */ /* 0x000fe40000410000 */
[C---:B0-----:R-:W-:Y:S01]  /*1860*/  FMUL.FTZ R84, R151.reuse, R86 ;  /* 0x0000005697547220 */ /* 0x041fe20000410000 */
[----:B------:R-:W-:Y:S01]  /*1870*/  FFMA.FTZ R85, R151, R85, R150 ;  /* 0x0000005597557223 */ /* 0x000fe20000010096 */
[----:B--2---:R-:W-:Y:S06]  /*1880*/  @P2 BRA `(.L_x_5160) ;  /* 0x0000000000202947 */ /* 0x004fec0003800000 */
[----:B------:R-:W-:Y:S02]  /*1890*/  ISETP.NE.AND P2, PT, R111, R134, PT ;  /* 0x000000866f00720c */ /* 0x000fe40003f45270 */
[----:B------:R-:W-:-:S11]  /*18a0*/  MOV R212, 0x3f800000 ;  /* 0x3f80000000d47802 */ /* 0x000fd60000000f00 */
[----:B------:R-:W-:-:S04]  /*18b0*/  @P2 LEA.HI R86, R111, R111, RZ, 0x1 ;  /* 0x0000006f6f562211 */ /* 0x000fc800078f08ff */
[----:B------:R-:W-:-:S04]  /*18c0*/  @P2 LOP3.LUT R86, R86, 0x3ffffe, RZ, 0xc0, !PT ;  /* 0x003ffffe56562812 */ /* 0x000fc800078ec0ff */
[----:B------:R-:W-:-:S04]  /*18d0*/  @P2 IADD3 R86, -R86, R111, RZ ;  /* 0x0000006f56562210 */ /* 0x000fc80007ffe1ff */
[----:B------:R-:W-:-:S04]  /*18e0*/  @P2 LEA R86, R86, 0x14d0, 0xa ;  /* 0x000014d056562811 */ /* 0x000fc800078e50ff */
[----:B------:R-:W-:-:S05]  /*18f0*/  @P2 IADD3 R86, R86, R133, RZ ;  /* 0x0000008556562210 */ /* 0x000fca0007ffe0ff */
[----:B------:R0:W1:Y:S02]  /*1900*/  @P2 LDS R212, [R86] ;  /* 0x0000000056d42984 */ /* 0x0000640000000800 */
.L_x_5160:
[----:B------:R-:W-:Y:S05]  /*1910*/  BSYNC B0 ;  /* 0x0000000000007941 */ /* 0x000fea0003800000 */
.L_x_5159:
        /* <DEDUP_REMOVED lines=20> */
[----:B------:R-:W2:Y:S01]  /*1a60*/  S2UR UR6, SR_CgaCtaId ;  /* 0x00000000000679c3 */ /* 0x000ea20000008800 */
[----:B------:R-:W-:Y:S02]  /*1a70*/  UMOV UR5, 0x400 ;  /* 0x0000040000057882 */ /* 0x000fe40000000000 */
[----:B--2---:R-:W-:-:S06]  /*1a80*/  ULEA UR5, UR6, UR5, 0x18 ;  /* 0x0000000506057291 */ /* 0x004fcc000f8ec03f */
[----:B------:R-:W-:Y:S01]  /*1a90*/  MOV R119, UR5 ;  /* 0x0000000500777c02 */ /* 0x000fe20008000f00 */
[----:B------:R-:W-:-:S03]  /*1aa0*/  UMOV UR5, 0xffffffff ;  /* 0xffffffff00057882 */ /* 0x000fc60000000000 */
[----:B------:R-:W-:-:S05]  /*1ab0*/  LEA R103, R108, R119, 0x4 ;  /* 0x000000776c677211 */ /* 0x000fca00078e20ff */
        /* <DEDUP_REMOVED lines=26> */
.L_x_5189:
[----:B------:R-:W-:Y:S01]  /*1c60*/  ISETP.GE.AND P3, PT, R110, 0x10, PT ;  /* 0x000000106e00780c */ /* 0x000fe20003f66270 */
[----:B------:R-:W-:-:S12]  /*1c70*/  UMOV UR5, 0xffffffff ;  /* 0xffffffff00057882 */ /* 0x000fd80000000000 */
[C---:B0-2---:R-:W-:Y:S01]  /*1c80*/  @P3 FFMA.FTZ R87, R86.reuse, R171, R87 ;  /* 0x000000ab56573223 */ /* 0x045fe20000010057 */
[----:B---3--:R-:W-:Y:S01]  /*1c90*/  @P3 FMUL.FTZ R86, R86, R91 ;  /* 0x0000005b56563220 */ /* 0x008fe20000410000 */
[----:B------:R-:W-:Y:S06]  /*1ca0*/  BRA.DIV UR5, `(.L_x_5163) ;  /* 0x0000002a05a07947 */ /* 0x000fec000b800000 */
.L_x_5192:
[----:B------:R-:W-:-:S03]  /*1cb0*/  UMOV UR5, 0xffffffff ;  /* 0xffffffff00057882 */ /* 0x000fc60000000000 */
[----:B------:R-:W-:Y:S05]  /*1cc0*/  BRA.DIV UR5, `(.L_x_5164) ;  /* 0x0000002a05c07947 */ /* 0x000fea000b800000 */
.L_x_5195:
[----:B------:R-:W-:-:S03]  /*1cd0*/  UMOV UR5, 0xffffffff ;  /* 0xffffffff00057882 */ /* 0x000fc60000000000 */
[----:B------:R-:W-:Y:S05]  /*1ce0*/  BRA.DIV UR5, `(.L_x_5165) ;  /* 0x0000002a05e07947 */ /* 0x000fea000b800000 */
[----:B------:R-:W0:Y:S04]  /*1cf0*/  SHFL.UP PT, R86, R86, 0x1, RZ ;  /* 0x0420000056567989 */ /* 0x000e2800000e00ff */
[----:B------:R-:W2:Y:S04]  /*1d00*/  SHFL.UP PT, R87, R87, 0x1, RZ ;  /* 0x0420000057577989 */ /* 0x000ea800000e00ff */
[----:B-----5:R-:W3:Y:S04]  /*1d10*/  SHFL.IDX PT, R88, R88, RZ, 0x1f ;  /* 0x00001fff58587589 */ /* 0x020ee800000e0000 */
[----:B------:R-:W4:Y:S02]  /*1d20*/  SHFL.IDX PT, R89, R89, RZ, 0x1f ;  /* 0x00001fff59597589 */ /* 0x000f2400000e0000 */
.L_x_5201:
[C---:B0-2-4-:R-:W-:Y:S01]  /*1d30*/  @P1 FFMA.FTZ R89, R86.reuse, R89, R87 ;  /* 0x0000005956591223 */ /* 0x055fe20000010057 */
[----:B---3--:R-:W-:-:S03]  /*1d40*/  @P1 FMUL.FTZ R88, R86, R88 ;  /* 0x0000005856581220 */ /* 0x008fc60000410000 */
[C---:B------:R-:W-:Y:S01]  /*1d50*/  FFMA.FTZ R91, R84.reuse, R89, R85 ;  /* 0x00000059545b7223 */ /* 0x040fe20000010055 */
[----:B------:R-:W-:-:S05]  /*1d60*/  FMUL.FTZ R90, R84, R88 ;  /* 0x00000058545a7220 */ /* 0x000fca0000410000 */
[----:B------:R2:W-:Y:S02]  /*1d70*/  STS.128 [R103+0x10c0], R88 ;  /* 0x0010c05867007388 */ /* 0x0005e40000000c00 */
.L_x_5161:
[----:B------:R-:W-:Y:S05]  /*1d80*/  WARPSYNC.ALL ;  /* 0x0000000000007948 */ /* 0x000fea0003800000 */
[----:B------:R-:W-:Y:S01]  /*1d90*/  FMUL.FTZ R174, R69, R162 ;  /* 0x000000a245ae7220 */ /* 0x000fe20000410000 */
        /* <DEDUP_REMOVED lines=8> */
[----:B------:R-:W-:Y:S01]  /*1e20*/  FFMA.FTZ R84, R151, R207, R222 ;  /* 0x000000cf97547223 */ /* 0x000fe200000100de */
[----:B------:R-:W-:Y:S01]  /*1e30*/  ISETP.GE.OR P0, PT, R111, UR7, P0 ;  /* 0x000000076f007c0c */ /* 0x000fe20008706670 */
[----:B--2---:R-:W-:Y:S01]  /*1e40*/  HFMA2.MMA R103, -RZ, RZ, 0, 0 ;  /* 0x00000000ff677435 */ /* 0x004fe200000001ff */
        /* <DEDUP_REMOVED lines=49> */
[----:B------:R-:W0:Y:S01]  /*2160*/  S2UR UR6, SR_CgaCtaId ;  /* 0x00000000000679c3 */ /* 0x000e220000008800 */
[----:B------:R-:W-:Y:S01]  /*2170*/  UMOV UR5, 0x400 ;  /* 0x0000040000057882 */ /* 0x000fe20000000000 */
[C---:B-----5:R-:W-:Y:S02]  /*2180*/  LOP3.LUT R88, R108.reuse, 0x1f, RZ, 0xc0, !PT ;  /* 0x0000001f6c587812 */ /* 0x060fe400078ec0ff */
[----:B------:R-:W-:Y:S02]  /*2190*/  ISETP.NE.AND P0, PT, R108, 0x1f, PT ;  /* 0x0000001f6c00780c */ /* 0x000fe40003f05270 */
[C---:B------:R-:W-:Y:S02]  /*21a0*/  ISETP.GE.U32.AND P1, PT, R88.reuse, 0x10, PT ;  /* 0x000000105800780c */ /* 0x040fe40003f26070 */
[C---:B------:R-:W-:Y:S02]  /*21b0*/  ISETP.GE.U32.AND P2, PT, R88.reuse, 0x18, PT ;  /* 0x000000185800780c */ /* 0x040fe40003f46070 */
[----:B------:R-:W-:-:S02]  /*21c0*/  ISETP.GE.U32.AND P3, PT, R88, 0x1c, PT ;  /* 0x0000001c5800780c */ /* 0x000fc40003f66070 */
[C---:B------:R-:W-:Y:S02]  /*21d0*/  ISETP.GE.U32.AND P4, PT, R88.reuse, 0x1e, PT ;  /* 0x0000001e5800780c */ /* 0x040fe40003f86070 */
[----:B------:R-:W-:Y:S01]  /*21e0*/  ISETP.NE.AND P5, PT, R88, 0x1f, PT ;  /* 0x0000001f5800780c */ /* 0x000fe20003fa5270 */
[----:B0-----:R-:W-:-:S06]  /*21f0*/  ULEA UR5, UR6, UR5, 0x18 ;  /* 0x0000000506057291 */ /* 0x001fcc000f8ec03f */
[----:B------:R-:W-:Y:S01]  /*2200*/  MOV R119, UR5 ;  /* 0x0000000500777c02 */ /* 0x000fe20008000f00 */
[----:B------:R-:W-:-:S03]  /*2210*/  UMOV UR5, 0xffffffff ;  /* 0xffffffff00057882 */ /* 0x000fc60000000000 */
[----:B------:R-:W-:-:S05]  /*2220*/  LEA R223, R108, R119, 0x4 ;  /* 0x000000776cdf7211 */ /* 0x000fca00078e20ff */
[----:B------:R-:W0:Y:S02]  /*2230*/  LDS.128 R84, [R223+0x12d0] ;  /* 0x0012d000df547984 */ /* 0x000e240000000c00 */
[C---:B0-----:R-:W-:Y:S01]  /*2240*/  FFMA.FTZ R85, R84.reuse, R87, R85 ;  /* 0x0000005754557223 */ /* 0x041fe20000010055 */
[----:B------:R-:W-:Y:S01]  /*2250*/  FMUL.FTZ R84, R84, R86 ;  /* 0x0000005654547220 */ /* 0x000fe20000410000 */
[----:B------:R-:W-:Y:S06]  /*2260*/  BRA.DIV UR5, `(.L_x_5167) ;  /* 0x0000002605fc7947 */ /* 0x000fec000b800000 */
        /* <DEDUP_REMOVED lines=26> */
.L_x_5218:
        /* <DEDUP_REMOVED lines=8> */
.L_x_5166:
[----:B------:R-:W-:Y:S05]  /*2490*/  WARPSYNC.ALL ;  /* 0x0000000000007948 */ /* 0x000fea0003800000 */
[----:B------:R-:W-:Y:S01]  /*24a0*/  BAR.SYNC.DEFER_BLOCKING 0x0 ;  /* 0x0000000000007b1d */ /* 0x000fe20000010000 */
[----:B-1----:R-:W-:Y:S01]  /*24b0*/  FFMA.FTZ R90, R4, R209, RZ ;  /* 0x000000d1045a7223 */ /* 0x002fe200000100ff */
[----:B------:R-:W-:Y:S01]  /*24c0*/  FADD.FTZ R177, R194, -R177 ;  /* 0x800000b1c2b17221 */ /* 0x000fe20000010000 */
[----:B------:R-:W-:Y:S01]  /*24d0*/  FADD.FTZ R171, R176, -R171 ;  /* 0x800000abb0ab7221 */ /* 0x000fe20000010000 */
[----:B------:R-:W-:Y:S01]  /*24e0*/  FADD.FTZ R91, R178, -R172 ;  /* 0x800000acb25b7221 */ /* 0x000fe20000010000 */
[----:B0-----:R-:W-:Y:S01]  /*24f0*/  FFMA.FTZ R85, R5, R215, R90 ;  /* 0x000000d705557223 */ /* 0x001fe2000001005a */
[----:B------:R-:W-:Y:S01]  /*2500*/  FADD.FTZ R215, R215, -R226 ;  /* 0x800000e2d7d77221 */ /* 0x000fe20000010000 */
[----:B-----5:R-:W-:Y:S01]  /*2510*/  FADD.FTZ R89, -R145, R182 ;  /* 0x000000b691597221 */ /* 0x020fe20000010100 */
[----:B------:R-:W-:Y:S01]  /*2520*/  FADD.FTZ R173, R188, -R173 ;  /* 0x800000adbcad7221 */ /* 0x000fe20000010000 */
[----:B------:R-:W-:Y:S01]  /*2530*/  FFMA.FTZ R90, R6, R213, R85 ;  /* 0x000000d5065a7223 */ /* 0x000fe20000010055 */
[----:B------:R-:W-:Y:S01]  /*2540*/  FMUL.FTZ R230, R71, R168 ;  /* 0x000000a847e67220 */ /* 0x000fe20000410000 */
[----:B------:R-:W-:Y:S01]  /*2550*/  FADD.FTZ R174, R184, -R174 ;  /* 0x800000aeb8ae7221 */ /* 0x000fe20000010000 */
[C---:B------:R-:W-:Y:S01]  /*2560*/  ISETP.GT.AND P0, PT, R110.reuse, 0x1e, PT ;  /* 0x0000001e6e00780c */ /* 0x040fe20003f04270 */
[----:B------:R-:W-:Y:S01]  /*2570*/  FFMA.FTZ R85, R7, R211, R90 ;  /* 0x000000d307557223 */ /* 0x000fe2000001005a */
[----:B------:R-:W-:Y:S01]  /*2580*/  FADD.FTZ R211, R211, -R224 ;  /* 0x800000e0d3d37221 */ /* 0x000fe20000010000 */
[----:B------:R-:W-:Y:S01]  /*2590*/  ISETP.GT.AND P1, PT, R110, 0x1d, PT ;  /* 0x0000001d6e00780c */ /* 0x000fe20003f24270 */
[----:B------:R-:W-:Y:S01]  /*25a0*/  BSSY B0, `(.L_x_5168) ;  /* 0x00000c4000007945 */ /* 0x000fe20003800000 */
[----:B------:R-:W-:Y:S01]  /*25b0*/  FFMA.FTZ R90, R48, R228, R85 ;  /* 0x000000e4305a7223 */ /* 0x000fe20000010055 */
[----:B------:R-:W-:Y:S01]  /*25c0*/  FADD.FTZ R228, -R139, R228 ;  /* 0x000000e48be47221 */ /* 0x000fe20000010100 */
[----:B------:R-:W-:-:S02]  /*25d0*/  ISETP.GT.AND P2, PT, R110, 0x1b, PT ;  /* 0x0000001b6e00780c */ /* 0x000fc40003f44270 */
[----:B------:R-:W-:Y:S01]  /*25e0*/  FFMA.FTZ R85, R49, R194, R90 ;  /* 0x000000c231557223 */ /* 0x000fe2000001005a */
[----:B------:R-:W-:Y:S01]  /*25f0*/  ISETP.NE.AND P3, PT, R108, RZ, PT ;  /* 0x000000ff6c00720c */ /* 0x000fe20003f65270 */
[----:B------:R-:W0:Y:S02]  /*2600*/  LDS R84, [R118+0x12d4] ;  /* 0x0012d40076547984 */ /* 0x000e240000000800 */
[----:B------:R-:W-:Y:S01]  /*2610*/  FFMA.FTZ R90, R50, R180, R85 ;  /* 0x000000b4325a7223 */ /* 0x000fe20000010055 */
[----:B------:R-:W-:-:S03]  /*2620*/  FADD.FTZ R180, -R141, R180 ;  /* 0x000000b48db47221 */ /* 0x000fc60000010100 */
[----:B------:R-:W-:Y:S01]  /*2630*/  FFMA.FTZ R85, R51, R176, R90 ;  /* 0x000000b033557223 */ /* 0x000fe2000001005a */
[----:B------:R-:W-:-:S03]  /*2640*/  FADD.FTZ R176, -R143, R175 ;  /* 0x000000af8fb07221 */ /* 0x000fc60000010100 */
[----:B------:R-:W-:Y:S02]  /*2650*/  FFMA.FTZ R90, R44, R175, R85 ;  /* 0x000000af2c5a7223 */ /* 0x000fe40000010055 */
[----:B------:R1:W-:Y:S02]  /*2660*/  @!P3 STS.64 [R132+0x1dd0], R102 ;  /* 0x001dd0668400b388 */ /* 0x0003e40000000a00 */
[----:B------:R-:W-:Y:S01]  /*2670*/  FFMA.FTZ R85, R45, R178, R90 ;  /* 0x000000b22d557223 */ /* 0x000fe2000001005a */
[----:B------:R-:W-:-:S03]  /*2680*/  FADD.FTZ R178, -R147, R179 ;  /* 0x000000b393b27221 */ /* 0x000fc60000010100 */
[----:B------:R-:W-:-:S04]  /*2690*/  FFMA.FTZ R90, R46, R182, R85 ;  /* 0x000000b62e5a7223 */ /* 0x000fc80000010055 */
[----:B------:R-:W-:Y:S01]  /*26a0*/  FFMA.FTZ R85, R47, R188, R90 ;  /* 0x000000bc2f557223 */ /* 0x000fe2000001005a */
[----:B------:R-:W-:Y:S01]  /*26b0*/  FADD.FTZ R90, -R135, R209 ;  /* 0x000000d1875a7221 */ /* 0x000fe20000010100 */
[----:B0-----:R-:W-:Y:S02]  /*26c0*/  FFMA.FTZ R84, R84, R212, R207 ;  /* 0x000000d454547223 */ /* 0x001fe400000100cf */
[----:B------:R-:W-:Y:S02]  /*26d0*/  FFMA.FTZ R212, R40, R179, R85 ;  /* 0x000000b328d47223 */ /* 0x000fe40000010055 */
[----:B------:R-:W-:Y:S02]  /*26e0*/  FFMA.FTZ R86, R151, R84, R222 ;  /* 0x0000005497567223 */ /* 0x000fe400000100de */
[----:B------:R-:W-:Y:S01]  /*26f0*/  FFMA.FTZ R87, R41, R184, R212 ;  /* 0x000000b829577223 */ /* 0x000fe200000100d4 */
[----:B------:R-:W-:Y:S01]  /*2700*/  FFMA.FTZ R212, R151, R186, R230 ;  /* 0x000000ba97d47223 */ /* 0x000fe200000100e6 */
[----:B------:R-:W-:Y:S01]  /*2710*/  FMUL.FTZ R168, R168, R84 ;  /* 0x00000054a8a87220 */ /* 0x000fe20000410000 */
[----:B------:R-:W-:Y:S01]  /*2720*/  FFMA.FTZ R88, R206, R86, R205 ;  /* 0x00000056ce587223 */ /* 0x000fe200000100cd */
[----:B------:R-:W-:Y:S01]  /*2730*/  FADD.FTZ R206, -R137, R213 ;  /* 0x000000d589ce7221 */ /* 0x000fe20000010100 */
[----:B------:R-:W-:Y:S01]  /*2740*/  FFMA.FTZ R226, R42, R186, R87 ;  /* 0x000000ba2ae27223 */ /* 0x000fe20000010057 */
[----:B------:R-:W-:Y:S01]  /*2750*/  FADD.FTZ R186, -R149, R186 ;  /* 0x000000ba95ba7221 */ /* 0x000fe20000010100 */
[-C--:B------:R-:W-:Y:S01]  /*2760*/  FFMA.FTZ R220, R191, R88.reuse, R220 ;  /* 0x00000058bfdc7223 */ /* 0x080fe200000100dc */
[----:B------:R-:W-:Y:S01]  /*2770*/  FMUL.FTZ R162, R162, R88 ;  /* 0x00000058a2a27220 */ /* 0x000fe20000410000 */
[-C--:B------:R-:W-:Y:S01]  /*2780*/  FMUL.FTZ R161, R161, R86.reuse ;  /* 0x00000056a1a17220 */ /* 0x080fe20000410000 */
[----:B------:R-:W-:Y:S01]  /*2790*/  FMUL.FTZ R151, R163, R86 ;  /* 0x00000056a3977220 */ /* 0x000fe20000410000 */
[-C--:B------:R-:W-:Y:S01]  /*27a0*/  FFMA.FTZ R204, R204, R220.reuse, R203 ;  /* 0x000000dccccc7223 */ /* 0x080fe200000100cb */
[----:B------:R-:W-:Y:S01]  /*27b0*/  FMUL.FTZ R159, R159, R220 ;  /* 0x000000dc9f9f7220 */ /* 0x000fe20000410000 */
[----:B------:R-:W-:Y:S01]  /*27c0*/  FADD.FTZ R11, R168, R11 ;  /* 0x0000000ba80b7221 */ /* 0x000fe20000010000 */
[----:B------:R-:W-:Y:S01]  /*27d0*/  FMUL.FTZ R175, R151, R186 ;  /* 0x000000ba97af7220 */ /* 0x000fe20000410000 */
[-C--:B------:R-:W-:Y:S01]  /*27e0*/  FFMA.FTZ R218, R189, R204.reuse, R218 ;  /* 0x000000ccbdda7223 */ /* 0x080fe200000100da */
[----:B------:R-:W-:Y:S01]  /*27f0*/  FMUL.FTZ R170, R170, R204 ;  /* 0x000000ccaaaa7220 */ /* 0x000fe20000410000 */
[----:B------:R-:W-:Y:S01]  /*2800*/  FMUL.FTZ R151, R163, R220 ;  /* 0x000000dca3977220 */ /* 0x000fe20000410000 */
[----:B------:R-:W-:Y:S01]  /*2810*/  FFMA.FTZ R175, R70, R86, R175 ;  /* 0x0000005646af7223 */ /* 0x000fe200000100af */
[-C--:B------:R-:W-:Y:S01]  /*2820*/  FFMA.FTZ R202, R202, R218.reuse, R201 ;  /* 0x000000dacaca7223 */ /* 0x080fe200000100c9 */
[-C--:B------:R-:W-:Y:S01]  /*2830*/  FMUL.FTZ R157, R157, R218.reuse ;  /* 0x000000da9d9d7220 */ /* 0x080fe20000410000 */
[----:B------:R-:W-:Y:S01]  /*2840*/  FMUL.FTZ R86, R163, R218 ;  /* 0x000000daa3567220 */ /* 0x000fe20000410000 */
[----:B------:R-:W-:Y:S01]  /*2850*/  FMUL.FTZ R151, R151, R178 ;  /* 0x000000b297977220 */ /* 0x000fe20000410000 */
[-C--:B------:R-:W-:Y:S01]  /*2860*/  FFMA.FTZ R216, R187, R202.reuse, R216 ;  /* 0x000000cabbd87223 */ /* 0x080fe200000100d8 */
[----:B------:R-:W-:Y:S01]  /*2870*/  FMUL.FTZ R166, R166, R202 ;  /* 0x000000caa6a67220 */ /* 0x000fe20000410000 */
[----:B-1----:R-:W-:Y:S01]  /*2880*/  FMUL.FTZ R103, R86, R89 ;  /* 0x0000005956677220 */ /* 0x002fe20000410000 */
[----:B------:R-:W-:Y:S01]  /*2890*/  FADD.FTZ R15, R170, R15 ;  /* 0x0000000faa0f7221 */ /* 0x000fe20000010000 */
[-C--:B------:R-:W-:Y:S01]  /*28a0*/  FFMA.FTZ R200, R200, R216.reuse, R199 ;  /* 0x000000d8c8c87223 */ /* 0x080fe200000100c7 */
[----:B------:R-:W-:Y:S01]  /*28b0*/  FMUL.FTZ R165, R165, R216 ;  /* 0x000000d8a5a57220 */ /* 0x000fe20000410000 */
[----:B------:R-:W-:Y:S01]  /*28c0*/  FADD.FTZ R10, R161, R10 ;  /* 0x0000000aa10a7221 */ /* 0x000fe20000010000 */
        /* <DEDUP_REMOVED lines=19> */
[----:B------:R-:W-:-:S02]  /*2a00*/  FADD.FTZ R16, R153, R16 ;  /* 0x0000001099107221 */ /* 0x000fc40000010000 */
[-C--:B------:R-:W-:Y:S01]  /*2a10*/  FFMA.FTZ R192, R192, R208.reuse, R193 ;  /* 0x000000d0c0c07223 */ /* 0x080fe200000100c1 */
[----:B------:R-:W-:Y:S01]  /*2a20*/  FMUL.FTZ R167, R167, R208 ;  /* 0x000000d0a7a77220 */ /* 0x000fe20000410000 */
[----:B------:R-:W-:Y:S02]  /*2a30*/  FADD.FTZ R23, R158, R23 ;  /* 0x000000179e177221 */ /* 0x000fe40000010000 */
[-C--:B------:R-:W-:Y:S01]  /*2a40*/  FFMA.FTZ R190, R169, R192.reuse, R190 ;  /* 0x000000c0a9be7223 */ /* 0x080fe200000100be */
[----:B------:R-:W-:Y:S01]  /*2a50*/  FMUL.FTZ R164, R164, R192 ;  /* 0x000000c0a4a47220 */ /* 0x000fe20000410000 */
[----:B------:R-:W-:Y:S01]  /*2a60*/  FMUL.FTZ R169, R163, R84 ;  /* 0x00000054a3a97220 */ /* 0x000fe20000410000 */
[----:B------:R-:W-:Y:S01]  /*2a70*/  FADD.FTZ R22, R167, R22 ;  /* 0x00000016a7167221 */ /* 0x000fe20000010000 */
[----:B------:R-:W-:Y:S01]  /*2a80*/  FMUL.FTZ R3, R3, R190 ;  /* 0x000000be03037220 */ /* 0x000fe20000410000 */
[----:B------:R-:W-:-:S03]  /*2a90*/  FADD.FTZ R21, R164, R21 ;  /* 0x00000015a4157221 */ /* 0x000fc60000010000 */
[C---:B------:R-:W-:Y:S01]  /*2aa0*/  FFMA.FTZ R85, R3.reuse, R90, RZ ;  /* 0x0000005a03557223 */ /* 0x040fe200000100ff */
[----:B------:R-:W-:-:S03]  /*2ab0*/  FADD.FTZ R20, R3, R20 ;  /* 0x0000001403147221 */ /* 0x000fc60000010000 */
[----:B------:R-:W-:Y:S01]  /*2ac0*/  FFMA.FTZ R222, R164, R215, R85 ;  /* 0x000000d7a4de7223 */ /* 0x000fe20000010055 */
[----:B------:R-:W-:Y:S01]  /*2ad0*/  FFMA.FTZ R85, R43, R212, R226 ;  /* 0x000000d42b557223 */ /* 0x000fe200000100e2 */
[----:B------:R-:W-:Y:S02]  /*2ae0*/  FADD.FTZ R212, R212, -R230 ;  /* 0x800000e6d4d47221 */ /* 0x000fe40000010000 */
        /* <DEDUP_REMOVED lines=11> */
[----:B------:R-:W-:Y:S01]  /*2ba0*/  FFMA.FTZ R87, R157, R89, R172 ;  /* 0x000000599d577223 */ /* 0x000fe200000100ac */
[----:B------:R-:W-:-:S03]  /*2bb0*/  FMUL.FTZ R89, R163, R216 ;  /* 0x000000d8a3597220 */ /* 0x000fc60000410000 */
[----:B------:R-:W-:-:S04]  /*2bc0*/  FFMA.FTZ R172, R170, R173, R87 ;  /* 0x000000adaaac7223 */ /* 0x000fc80000010057 */
[----:B------:R-:W-:-:S04]  /*2bd0*/  FFMA.FTZ R87, R159, R178, R172 ;  /* 0x000000b29f577223 */ /* 0x000fc800000100ac */
[----:B------:R-:W-:-:S04]  /*2be0*/  FFMA.FTZ R172, R162, R174, R87 ;  /* 0x000000aea2ac7223 */ /* 0x000fc80000010057 */
[----:B------:R-:W-:-:S04]  /*2bf0*/  FFMA.FTZ R87, R161, R186, R172 ;  /* 0x000000baa1577223 */ /* 0x000fc800000100ac */
[-C--:B------:R-:W-:Y:S01]  /*2c00*/  FFMA.FTZ R87, R168, R212.reuse, R87 ;  /* 0x000000d4a8577223 */ /* 0x080fe20000010057 */
[----:B------:R-:W-:Y:S01]  /*2c10*/  FMUL.FTZ R212, R169, R212 ;  /* 0x000000d4a9d47220 */ /* 0x000fe20000410000 */
[----:B------:R-:W-:Y:S01]  /*2c20*/  FMUL.FTZ R169, R163, R88 ;  /* 0x00000058a3a97220 */ /* 0x000fe20000410000 */
[----:B0-----:R-:W-:Y:S02]  /*2c30*/  @!P1 FADD.FTZ R85, R85, R182 ;  /* 0x000000b655559221 */ /* 0x001fe40000010000 */
[----:B------:R-:W0:Y:S01]  /*2c40*/  SHFL.DOWN PT, R172, R87, 0x1, 0x1f ;  /* 0x08201f0057ac7f89 */ /* 0x000e2200000e0000 */
[----:B------:R-:W-:Y:S01]  /*2c50*/  FFMA.FTZ R212, R71, R84, R212 ;  /* 0x0000005447d47223 */ /* 0x000fe200000100d4 */
[----:B------:R-:W-:Y:S01]  /*2c60*/  FMUL.FTZ R174, R169, R174 ;  /* 0x000000aea9ae7220 */ /* 0x000fe20000410000 */
[----:B------:R-:W-:Y:S01]  /*2c70*/  FMUL.FTZ R84, R163, R204 ;  /* 0x000000cca3547220 */ /* 0x000fe20000410000 */
[----:B------:R-:W1:Y:S01]  /*2c80*/  SHFL.DOWN PT, R182, R85, 0x4, 0x1f ;  /* 0x08801f0055b67f89 */ /* 0x000e6200000e0000 */
[----:B------:R-:W-:Y:S01]  /*2c90*/  FFMA.FTZ R169, R74, R218, R103 ;  /* 0x000000da4aa97223 */ /* 0x000fe20000010067 */
        /* <DEDUP_REMOVED lines=17> */
[----:B------:R-:W-:Y:S01]  /*2db0*/  FMUL.FTZ R89, R163, R210 ;  /* 0x000000d2a3597220 */ /* 0x000fe20000410000 */
[----:B0-----:R-:W-:Y:S01]  /*2dc0*/  @!P0 FADD.FTZ R87, R87, R172 ;  /* 0x000000ac57578221 */ /* 0x001fe20000010000 */
[----:B------:R-:W-:Y:S01]  /*2dd0*/  ISETP.GT.AND P0, PT, R110, 0x17, PT ;  /* 0x000000176e00780c */ /* 0x000fe20003f04270 */
[----:B------:R-:W-:Y:S01]  /*2de0*/  FMUL.FTZ R84, R163, R196 ;  /* 0x000000c4a3547220 */ /* 0x000fe20000410000 */
[----:B------:R-:W-:Y:S01]  /*2df0*/  FFMA.FTZ R103, R78, R214, R91 ;  /* 0x000000d64e677223 */ /* 0x000fe2000001005b */
[----:B-1----:R-:W-:Y:S01]  /*2e00*/  @!P2 FADD.FTZ R85, R85, R182 ;  /* 0x000000b65555a221 */ /* 0x002fe20000010000 */
[----:B------:R-:W0:Y:S01]  /*2e10*/  SHFL.DOWN PT, R172, R87, 0x2, 0x1f ;  /* 0x08401f0057ac7f89 */ /* 0x000e2200000e0000 */
[----:B------:R-:W-:Y:S01]  /*2e20*/  FFMA.FTZ R198, R77, R198, R86 ;  /* 0x000000c64dc67223 */ /* 0x000fe20000010056 */
[----:B------:R-:W-:Y:S01]  /*2e30*/  FMUL.FTZ R91, R89, R228 ;  /* 0x000000e4595b7220 */ /* 0x000fe20000410000 */
[----:B------:R-:W-:Y:S01]  /*2e40*/  FMUL.FTZ R86, R84, R211 ;  /* 0x000000d354567220 */ /* 0x000fe20000410000 */
[----:B------:R-:W1:Y:S01]  /*2e50*/  SHFL.DOWN PT, R182, R85, 0x8, 0x1f ;  /* 0x09001f0055b67f89 */ /* 0x000e6200000e0000 */
[C---:B------:R-:W-:Y:S01]  /*2e60*/  FMUL.FTZ R89, R163.reuse, R208 ;  /* 0x000000d0a3597220 */ /* 0x040fe20000410000 */
[C---:B------:R-:W-:Y:S01]  /*2e70*/  FMUL.FTZ R84, R163.reuse, R192 ;  /* 0x000000c0a3547220 */ /* 0x040fe20000410000 */
[----:B------:R-:W-:Y:S01]  /*2e80*/  FMUL.FTZ R163, R163, R190 ;  /* 0x000000bea3a37220 */ /* 0x000fe20000410000 */
[----:B------:R-:W-:Y:S01]  /*2e90*/  FFMA.FTZ R91, R76, R210, R91 ;  /* 0x000000d24c5b7223 */ /* 0x000fe2000001005b */
[----:B------:R-:W-:Y:S01]  /*2ea0*/  FMUL.FTZ R89, R89, R206 ;  /* 0x000000ce59597220 */ /* 0x000fe20000410000 */
        /* <DEDUP_REMOVED lines=16> */
[----:B------:R-:W-:Y:S01]  /*2fb0*/  FADD.FTZ R29, R198, R29 ;  /* 0x0000001dc61d7221 */ /* 0x000fe20000010000 */
[----:B------:R-:W-:Y:S01]  /*2fc0*/  FADD.FTZ R28, R91, R28 ;  /* 0x0000001c5b1c7221 */ /* 0x000fe20000010000 */
[----:B-1----:R-:W-:Y:S01]  /*2fd0*/  @!P0 FADD.FTZ R85, R85, R182 ;  /* 0x000000b655558221 */ /* 0x002fe20000010000 */
[----:B------:R-:W0:Y:S01]  /*2fe0*/  SHFL.DOWN PT, R172, R87, 0x4, 0x1f ;  /* 0x08801f0057ac7f89 */ /* 0x000e2200000e0000 */
[----:B------:R-:W-:Y:S01]  /*2ff0*/  FADD.FTZ R27, R86, R27 ;  /* 0x0000001b561b7221 */ /* 0x000fe20000010000 */
[----:B------:R-:W-:Y:S01]  /*3000*/  FADD.FTZ R26, R89, R26 ;  /* 0x0000001a591a7221 */ /* 0x000fe20000010000 */
[----:B------:R-:W-:Y:S01]  /*3010*/  FADD.FTZ R25, R84, R25 ;  /* 0x0000001954197221 */ /* 0x000fe20000010000 */
[----:B------:R-:W1:Y:S01]  /*3020*/  SHFL.DOWN PT, R182, R85, 0x10, 0x1f ;  /* 0x0a001f0055b67f89 */ /* 0x000e6200000e0000 */
[----:B------:R-:W-:Y:S01]  /*3030*/  FADD.FTZ R24, R163, R24 ;  /* 0x00000018a3187221 */ /* 0x000fe20000010000 */
[----:B0-----:R-:W-:-:S03]  /*3040*/  @!P2 FADD.FTZ R87, R87, R172 ;  /* 0x000000ac5757a221 */ /* 0x001fc60000010000 */
[----:B-1----:R-:W-:Y:S02]  /*3050*/  @!P1 FADD.FTZ R85, R85, R182 ;  /* 0x000000b655559221 */ /* 0x002fe40000010000 */
[----:B------:R-:W0:Y:S03]  /*3060*/  SHFL.DOWN PT, R172, R87, 0x8, 0x1f ;  /* 0x09001f0057ac7f89 */ /* 0x000e2600000e0000 */
        /* <DEDUP_REMOVED lines=11> */
[----:B------:R-:W-:-:S13]  /*3120*/  ISETP.NE.AND P0, PT, R111, UR7, PT ;  /* 0x000000076f007c0c */ /* 0x000fda000bf05270 */
[----:B------:R-:W-:Y:S04]  /*3130*/  @P0 LDS R86, [R133+0x29d0] ;  /* 0x0029d00085560984 */ /* 0x000fe80000000800 */
[----:B------:R-:W-:Y:S01]  /*3140*/  @P0 LDS R3, [R133+0x25d0] ;  /* 0x0025d00085030984 */ /* 0x000fe20000000800 */
[----:B-1----:R-:W-:-:S06]  /*3150*/  ULEA UR5, UR6, UR5, 0x18 ;  /* 0x0000000506057291 */ /* 0x002fcc000f8ec03f */
[----:B------:R-:W-:-:S05]  /*3160*/  MOV R119, UR5 ;  /* 0x0000000500777c02 */ /* 0x000fca0008000f00 */
[----:B------:R-:W0:Y:S02]  /*3170*/  LDS.64 R84, [R119+0x10a0] ;  /* 0x0010a00077547984 */ /* 0x000e240000000a00 */
[----:B0-----:R-:W-:Y:S01]  /*3180*/  FADD.FTZ R171, R171, R85 ;  /* 0x00000055abab7221 */ /* 0x001fe20000010000 */
[----:B------:R-:W-:-:S03]  /*3190*/  FADD.FTZ R170, R170, R84 ;  /* 0x00000054aaaa7221 */ /* 0x000fc60000010000 */
[----:B------:R-:W-:Y:S01]  /*31a0*/  @P0 FADD.FTZ R171, R171, R86 ;  /* 0x00000056abab0221 */ /* 0x000fe20000010000 */
[----:B------:R-:W-:-:S04]  /*31b0*/  @P0 FADD.FTZ R170, R170, R3 ;  /* 0x00000003aaaa0221 */ /* 0x000fc80000010000 */
[----:B------:R1:W-:Y:S04]  /*31c0*/  STS [R133+0x29d0], R171 ;  /* 0x0029d0ab85007388 */ /* 0x0003e80000000800 */
[----:B------:R1:W-:Y:S02]  /*31d0*/  STS [R133+0x25d0], R170 ;  /* 0x0025d0aa85007388 */ /* 0x0003e40000000800 */
.L_x_5169:
[----:B------:R-:W-:Y:S05]  /*31e0*/  BSYNC B0 ;  /* 0x0000000000007941 */ /* 0x000fea0003800000 */
.L_x_5168:
[----:B------:R-:W-:Y:S01]  /*31f0*/  UIADD3 UR4, UR4, 0x1, URZ ;  /* 0x0000000104047890 */ /* 0x000fe2000fffe03f */
[----:B------:R-:W-:Y:S02]  /*3200*/  LEA R126, P1, R94, R126, 0x2 ;  /* 0x0000007e5e7e7211 */ /* 0x000fe400078210ff */
[----:B------:R-:W-:Y:S02]  /*3210*/  LEA R125, P2, R92, R125, 0x2 ;  /* 0x0000007d5c7d7211 */ /* 0x000fe400078410ff */
[----:B------:R-:W-:Y:S02]  /*3220*/  LEA R124, P3, R2, R124, 0x2 ;  /* 0x0000007c027c7211 */ /* 0x000fe400078610ff */
[----:B------:R-:W-:Y:S02]  /*3230*/  ISETP.LE.AND P0, PT, R217, UR4, PT ;  /* 0x00000004d9007c0c */ /* 0x000fe4000bf03270 */
[----:B------:R-:W-:Y:S02]  /*3240*/  IADD3 R128, P4, R128, 0x8, RZ ;  /* 0x0000000880807810 */ /* 0x000fe40007f9e0ff */
[----:B-1----:R-:W-:-:S02]  /*3250*/  IADD3 R133, R133, 0x4, RZ ;  /* 0x0000000485857810 */ /* 0x002fc40007ffe0ff */
[----:B------:R-:W-:Y:S02]  /*3260*/  IADD3 R132, R132, 0x8, RZ ;  /* 0x0000000884847810 */ /* 0x000fe40007ffe0ff */
[----:B------:R-:W-:Y:S02]  /*3270*/  IADD3 R95, R95, 0x1, RZ ;  /* 0x000000015f5f7810 */ /* 0x000fe40007ffe0ff */
[----:B------:R-:W-:Y:S02]  /*3280*/  IADD3.X R131, R131, R152, RZ, P1, !PT ;  /* 0x0000009883837210 */ /* 0x000fe40000ffe4ff */
[----:B------:R-:W-:Y:S02]  /*3290*/  IADD3.X R130, R130, R93, RZ, P2, !PT ;  /* 0x0000005d82827210 */ /* 0x000fe400017fe4ff */
[----:B------:R-:W-:Y:S02]  /*32a0*/  IADD3.X R127, R127, R154, RZ, P3, !PT ;  /* 0x0000009a7f7f7210 */ /* 0x000fe40001ffe4ff */
[----:B------:R-:W-:Y:S01]  /*32b0*/  IADD3.X R129, RZ, R129, RZ, P4, !PT ;  /* 0x00000081ff817210 */ /* 0x000fe200027fe4ff */
[----:B------:R-:W-:Y:S06]  /*32c0*/  @!P0 BRA `(.L_x_5170) ;  /* 0xffffffdc00c08947 */ /* 0x000fec000383ffff */
.L_x_5158:
[----:B------:R-:W-:Y:S01]  /*32d0*/  BAR.SYNC.DEFER_BLOCKING 0x0 ;  /* 0x0000000000007b1d */ /* 0x000fe20000010000 */
[----:B------:R-:W-:Y:S02]  /*32e0*/  LEA R2, R110, R121, 0x2 ;  /* 0x000000796e027211 */ /* 0x000fe400078e10ff */
[----:B------:R-:W-:Y:S02]  /*32f0*/  IADD3 R41, R111, -0x1, RZ ;  /* 0xffffffff6f297810 */ /* 0x000fe40007ffe0ff */
[----:B------:R-:W-:-:S03]  /*3300*/  LEA R40, R2, R119, 0x4 ;  /* 0x0000007702287211 */ /* 0x000fc600078e20ff */
[----:B------:R-:W1:Y:S01]  /*3310*/  LDC.64 R6, c[0x0][0x388] ;  /* 0x0000e200ff067b82 */ /* 0x000e620000000a00 */
[----:B------:R-:W-:Y:S01]  /*3320*/  SHF.L.U32 R4, R41, 0xa, RZ ;  /* 0x0000000a29047819 */ /* 0x000fe200000006ff */
[----:B------:R-:W-:Y:S01]  /*3330*/  ULDC.64 UR4, c[0x0][0x390] ;  /* 0x0000e40000047ab9 */ /* 0x000fe20000000a00 */
[----:B------:R-:W-:Y:S02]  /*3340*/  IADD3 R116, P1, R116, -0x1000, RZ ;  /* 0xfffff00074747810 */ /* 0x000fe40007f3e0ff */
[----:B------:R-:W-:Y:S02]  /*3350*/  SHF.R.S32.HI R5, RZ, 0x1f, R4 ;  /* 0x0000001fff057819 */ /* 0x000fe40000011404 */
[----:B------:R-:W-:Y:S01]  /*3360*/  IADD3 R114, P2, R114, -0x1000, RZ ;  /* 0xfffff00072727810 */ /* 0x000fe20007f5e0ff */
[----:B------:R-:W2:Y:S01]  /*3370*/  LDC.64 R42, c[0x0][0x3e0] ;  /* 0x0000f800ff2a7b82 */ /* 0x000ea20000000a00 */
[----:B------:R-:W-:Y:S02]  /*3380*/  IADD3 R112, P3, R112, -0x1000, RZ ;  /* 0xfffff00070707810 */ /* 0x000fe40007f7e0ff */
[----:B------:R-:W-:-:S02]  /*3390*/  IADD3.X R117, R117, -0x1, RZ, P1, !PT ;  /* 0xffffffff75757810 */ /* 0x000fc40000ffe4ff */
[----:B------:R-:W-:Y:S02]  /*33a0*/  IADD3.X R115, R115, -0x1, RZ, P2, !PT ;  /* 0xffffffff73737810 */ /* 0x000fe400017fe4ff */
[----:B------:R-:W-:Y:S01]  /*33b0*/  IADD3.X R113, R113, -0x1, RZ, P3, !PT ;  /* 0xffffffff71717810 */ /* 0x000fe20001ffe4ff */
[----:B------:R-:W-:Y:S04]  /*33c0*/  STS.128 [R40], R20 ;  /* 0x0000001428007388 */ /* 0x000fe80000000c00 */
[----:B------:R-:W-:Y:S01]  /*33d0*/  STS.128 [R40+0x10], R16 ;  /* 0x0000101028007388 */ /* 0x000fe20000000c00 */
[----:B-1----:R-:W-:-:S03]  /*33e0*/  IMAD R2, R6, UR17, RZ ;  /* 0x0000001106027c24 */ /* 0x002fc6000f8e02ff */
[----:B------:R-:W-:Y:S01]  /*33f0*/  STS.128 [R40+0x20], R12 ;  /* 0x0000200c28007388 */ /* 0x000fe20000000c00 */
[----:B------:R-:W-:-:S03]  /*3400*/  IMAD R7, R7, UR16, R2 ;  /* 0x0000001007077c24 */ /* 0x000fc6000f8e0202 */
[----:B------:R1:W-:Y:S01]  /*3410*/  STS.128 [R40+0x30], R8 ;  /* 0x0000300828007388 */ /* 0x0003e20000000c00 */
[----:B------:R-:W-:-:S03]  /*3420*/  NOP ;  /* 0x0000000000007918 */ /* 0x000fc60000000000 */
[----:B------:R-:W3:Y:S01]  /*3430*/  LDS.128 R44, [R123] ;  /* 0x000000007b2c7984 */ /* 0x000ee20000000c00 */
[----:B------:R-:W-:-:S03]  /*3440*/  IMAD.WIDE.U32 R2, R6, UR16, R4 ;  /* 0x0000001006027c25 */ /* 0x000fc6000f8e0004 */
[----:B------:R-:W4:Y:S02]  /*3450*/  LDS.128 R20, [R123+0x200] ;  /* 0x000200007b147984 */ /* 0x000f240000000c00 */
[----:B------:R-:W-:Y:S01]  /*3460*/  IADD3 R3, R3, R7, RZ ;  /* 0x0000000703037210 */ /* 0x000fe20007ffe0ff */
[----:B------:R-:W-:Y:S01]  /*3470*/  IMAD R7, R105, UR4, RZ ;  /* 0x0000000469077c24 */ /* 0x000fe2000f8e02ff */
[----:B------:R-:W5:Y:S01]  /*3480*/  LDS.128 R16, [R123+0x400] ;  /* 0x000400007b107984 */ /* 0x000f620000000c00 */
[----:B-1----:R-:W-:Y:S02]  /*3490*/  FADD.FTZ R8, R109, R24 ;  /* 0x000000186d087221 */ /* 0x002fe40000010000 */
[C---:B------:R-:W-:Y:S01]  /*34a0*/  IMAD R7, R0.reuse, UR5, R7 ;  /* 0x0000000500077c24 */ /* 0x040fe2000f8e0207 */
[----:B------:R-:W1:Y:S01]  /*34b0*/  LDS.128 R48, [R123+0x600] ;  /* 0x000600007b307984 */ /* 0x000e620000000c00 */
[----:B------:R-:W-:Y:S01]  /*34c0*/  IMAD.WIDE.U32 R2, R0, UR4, R2 ;  /* 0x0000000400027c25 */ /* 0x000fe2000f8e0002 */
[----:B------:R-:W-:-:S04]  /*34d0*/  ULDC.64 UR4, c[0x0][0x3b0] ;  /* 0x0000ec0000047ab9 */ /* 0x000fc80000000a00 */
[----:B------:R-:W-:Y:S02]  /*34e0*/  IADD3 R3, R3, R7, RZ ;  /* 0x0000000703037210 */ /* 0x000fe40007ffe0ff */
[----:B--2---:R-:W-:-:S04]  /*34f0*/  LEA R6, P0, R2, R42, 0x2 ;  /* 0x0000002a02067211 */ /* 0x004fc800078010ff */
[----:B------:R-:W-:Y:S01]  /*3500*/  LEA.HI.X R7, R2, R43, R3, 0x2, P0 ;  /* 0x0000002b02077211 */ /* 0x000fe200000f1403 */
[----:B------:R-:W-:Y:S01]  /*3510*/  FADD.FTZ R3, R8, R25 ;  /* 0x0000001908037221 */ /* 0x000fe20000010000 */
[----:B------:R-:W2:Y:S03]  /*3520*/  LDC.64 R42, c[0x0][0x3a8] ;  /* 0x0000ea00ff2a7b82 */ /* 0x000ea60000000a00 */
[----:B------:R-:W-:Y:S01]  /*3530*/  FADD.FTZ R8, R3, R26 ;  /* 0x0000001a03087221 */ /* 0x000fe20000010000 */
[----:B------:R-:W-:-:S04]  /*3540*/  IMAD.WIDE R2, R122, 0x10, R6 ;  /* 0x000000107a027825 */ /* 0x000fc800078e0206 */
[----:B------:R-:W-:-:S04]  /*3550*/  FADD.FTZ R7, R8, R27 ;  /* 0x0000001b08077221 */ /* 0x000fc80000010000 */
[----:B------:R-:W-:Y:S01]  /*3560*/  FADD.FTZ R6, R7, R28 ;  /* 0x0000001c07067221 */ /* 0x000fe20000010000 */
[----:B---3--:R3:W-:Y:S03]  /*3570*/  STG.E.128 desc[UR14][R2.64], R44 ;  /* 0x0000002c02007986 */ /* 0x0087e6000c101d0e */
[----:B------:R-:W-:Y:S01]  /*3580*/  FADD.FTZ R7, R6, R29 ;  /* 0x0000001d06077221 */ /* 0x000fe20000010000 */
[----:B----4-:R-:W-:Y:S04]  /*3590*/  STG.E.128 desc[UR14][R2.64+0x200], R20 ;  /* 0x0002001402007986 */ /* 0x010fe8000c101d0e */
[----:B-----5:R-:W-:Y:S01]  /*35a0*/  STG.E.128 desc[UR14][R2.64+0x400], R16 ;  /* 0x0004001002007986 */ /* 0x020fe2000c101d0e */
[----:B--2---:R-:W-:-:S03]  /*35b0*/  IMAD R6, R42, UR17, RZ ;  /* 0x000000112a067c24 */ /* 0x004fc6000f8e02ff */
[----:B-1----:R1:W-:Y:S01]  /*35c0*/  STG.E.128 desc[UR14][R2.64+0x600], R48 ;  /* 0x0006003002007986 */ /* 0x0023e2000c101d0e */
[----:B------:R-:W-:Y:S01]  /*35d0*/  IMAD.WIDE.U32 R4, R42, UR16, R4 ;  /* 0x000000102a047c25 */ /* 0x000fe2000f8e0004 */
[----:B------:R-:W-:Y:S08]  /*35e0*/  BAR.SYNC.DEFER_BLOCKING 0x0 ;  /* 0x0000000000007b1d */ /* 0x000ff00000010000 */
[----:B---3--:R-:W2:Y:S01]  /*35f0*/  LDC.64 R44, c[0x0][0x3f0] ;  /* 0x0000fc00ff2c7b82 */ /* 0x008ea20000000a00 */
[----:B-1----:R-:W-:-:S02]  /*3600*/  IMAD R3, R43, UR16, R6 ;  /* 0x000000102b037c24 */ /* 0x002fc4000f8e0206 */
[----:B------:R-:W-:-:S03]  /*3610*/  FADD.FTZ R2, R7, R30 ;  /* 0x0000001e07027221 */ /* 0x000fc60000010000 */
[----:B------:R-:W-:Y:S01]  /*3620*/  IADD3 R5, R5, R3, RZ ;  /* 0x0000000305057210 */ /* 0x000fe20007ffe0ff */
[----:B------:R-:W-:Y:S01]  /*3630*/  IMAD R3, R105, UR4, RZ ;  /* 0x0000000469037c24 */ /* 0x000fe2000f8e02ff */
[----:B------:R-:W-:Y:S03]  /*3640*/  STS.128 [R40], R24 ;  /* 0x0000001828007388 */ /* 0x000fe60000000c00 */
[----:B------:R-:W-:Y:S01]  /*3650*/  IMAD R7, R0, UR5, R3 ;  /* 0x0000000500077c24 */ /* 0x000fe2000f8e0203 */
[----:B------:R1:W-:Y:S04]  /*3660*/  STS.128 [R40+0x10], R28 ;  /* 0x0000101c28007388 */ /* 0x0003e80000000c00 */
[----:B------:R3:W-:Y:S04]  /*3670*/  STS.128 [R40+0x20], R32 ;  /* 0x0000202028007388 */ /* 0x0007e80000000c00 */
[----:B------:R-:W-:Y:S01]  /*3680*/  STS.128 [R40+0x30], R36 ;  /* 0x0000302428007388 */ /* 0x000fe20000000c00 */
[----:B------:R-:W-:-:S03]  /*3690*/  NOP ;  /* 0x0000000000007918 */ /* 0x000fc60000000000 */
[----:B------:R-:W4:Y:S01]  /*36a0*/  LDS.128 R8, [R123] ;  /* 0x000000007b087984 */ /* 0x000f220000000c00 */
[----:B-1----:R-:W-:Y:S01]  /*36b0*/  FADD.FTZ R31, R2, R31 ;  /* 0x0000001f021f7221 */ /* 0x002fe20000010000 */
[----:B------:R-:W-:Y:S02]  /*36c0*/  IMAD.WIDE.U32 R2, R0, UR4, R4 ;  /* 0x0000000400027c25 */ /* 0x000fe4000f8e0004 */
[----:B------:R-:W1:Y:S02]  /*36d0*/  LDS.128 R12, [R123+0x200] ;  /* 0x000200007b0c7984 */ /* 0x000e640000000c00 */
[----:B---3--:R-:W-:Y:S01]  /*36e0*/  FADD.FTZ R32, R31, R32 ;  /* 0x000000201f207221 */ /* 0x008fe20000010000 */
[----:B------:R-:W-:Y:S01]  /*36f0*/  IADD3 R3, R3, R7, RZ ;  /* 0x0000000703037210 */ /* 0x000fe20007ffe0ff */
[----:B------:R-:W3:Y:S01]  /*3700*/  LDS.128 R16, [R123+0x400] ;  /* 0x000400007b107984 */ /* 0x000ee20000000c00 */
[----:B--2---:R-:W-:Y:S01]  /*3710*/  LEA R4, P0, R2, R44, 0x2 ;  /* 0x0000002c02047211 */ /* 0x004fe200078010ff */
[----:B------:R-:W-:-:S02]  /*3720*/  FADD.FTZ R33, R32, R33 ;  /* 0x0000002120217221 */ /* 0x000fc40000010000 */
[----:B------:R2:W5:Y:S01]  /*3730*/  LDS.128 R20, [R123+0x600] ;  /* 0x000600007b147984 */ /* 0x0005620000000c00 */
[----:B------:R-:W-:Y:S01]  /*3740*/  LEA.HI.X R5, R2, R45, R3, 0x2, P0 ;  /* 0x0000002d02057211 */ /* 0x000fe200000f1403 */
[----:B------:R-:W-:Y:S01]  /*3750*/  FADD.FTZ R34, R33, R34 ;  /* 0x0000002221227221 */ /* 0x000fe20000010000 */
[----:B------:R-:W-:Y:S02]  /*3760*/  ISETP.GT.AND P0, PT, R111, 0x1, PT ;  /* 0x000000016f00780c */ /* 0x000fe40003f04270 */
[----:B------:R-:W-:Y:S01]  /*3770*/  MOV R111, R41 ;  /* 0x00000029006f7202 */ /* 0x000fe20000000f00 */
[----:B------:R-:W-:Y:S01]  /*3780*/  FADD.FTZ R35, R34, R35 ;  /* 0x0000002322237221 */ /* 0x000fe20000010000 */
[----:B--2---:R-:W-:-:S04]  /*3790*/  IMAD.WIDE R122, R122, 0x10, R4 ;  /* 0x000000107a7a7825 */ /* 0x004fc800078e0204 */
[----:B------:R-:W-:-:S04]  /*37a0*/  FADD.FTZ R36, R35, R36 ;  /* 0x0000002423247221 */ /* 0x000fc80000010000 */
[----:B------:R-:W-:-:S04]  /*37b0*/  FADD.FTZ R37, R36, R37 ;  /* 0x0000002524257221 */ /* 0x000fc80000010000 */
[----:B------:R-:W-:-:S04]  /*37c0*/  FADD.FTZ R38, R37, R38 ;  /* 0x0000002625267221 */ /* 0x000fc80000010000 */
[----:B------:R-:W-:Y:S01]  /*37d0*/  FADD.FTZ R109, R38, R39 ;  /* 0x00000027266d7221 */ /* 0x000fe20000010000 */
[----:B----4-:R2:W-:Y:S04]  /*37e0*/  STG.E.128 desc[UR14][R122.64], R8 ;  /* 0x000000087a007986 */ /* 0x0105e8000c101d0e */
[----:B-1----:R2:W-:Y:S04]  /*37f0*/  STG.E.128 desc[UR14][R122.64+0x200], R12 ;  /* 0x0002000c7a007986 */ /* 0x0025e8000c101d0e */
[----:B---3--:R2:W-:Y:S04]  /*3800*/  STG.E.128 desc[UR14][R122.64+0x400], R16 ;  /* 0x000400107a007986 */ /* 0x0085e8000c101d0e */
[----:B-----5:R2:W-:Y:S01]  /*3810*/  STG.E.128 desc[UR14][R122.64+0x600], R20 ;  /* 0x000600147a007986 */ /* 0x0205e2000c101d0e */
[----:B------:R-:W-:Y:S05]  /*3820*/  @P0 BRA `(.L_x_5171) ;  /* 0xffffffcc00980947 */ /* 0x000fea000383ffff */
.L_x_5157:
[----:B------:R-:W-:Y:S02]  /*3830*/  ULDC.64 UR4, c[0x0][0x3d8] ;  /* 0x0000f60000047ab9 */ /* 0x000fe40000000a00 */
[----:B------:R-:W-:-:S04]  /*3840*/  ISETP.NE.U32.AND P0, PT, RZ, UR4, PT ;  /* 0x00000004ff007c0c */ /* 0x000fc8000bf05070 */
[----:B------:R-:W-:-:S13]  /*3850*/  ISETP.NE.AND.EX P0, PT, RZ, UR5, PT, P0 ;  /* 0x00000005ff007c0c */ /* 0x000fda000bf05300 */
[----:B------:R-:W-:Y:S05]  /*3860*/  @!P0 BRA `(.L_x_5172) ;  /* 0x0000000000808947 */ /* 0x000fea0003800000 */
[----:B------:R-:W1:Y:S01]  /*3870*/  SHFL.DOWN P0, R2, R107, 0x1, 0x1f ;  /* 0x08201f006b027f89 */ /* 0x000e620000000000 */
[----:B------:R-:W-:Y:S01]  /*3880*/  BSSY B0, `(.L_x_5172) ;  /* 0x000001e000007945 */ /* 0x000fe20003800000 */
[----:B------:R-:W3:Y:S01]  /*3890*/  S2R R6, SR_LANEID ;  /* 0x0000000000067919 */ /* 0x000ee20000000000 */
[----:B------:R-:W4:Y:S01]  /*38a0*/  S2R R7, SR_TID.X ;  /* 0x0000000000077919 */ /* 0x000f220000002100 */
[----:B-1----:R-:W-:-:S05]  /*38b0*/  @P0 FADD R2, R2, R107 ;  /* 0x0000006b02020221 */ /* 0x002fca0000000000 */
[----:B------:R-:W1:Y:S01]  /*38c0*/  SHFL.DOWN P0, R3, R2, 0x2, 0x1f ;  /* 0x08401f0002037f89 */ /* 0x000e620000000000 */
[----:B---3--:R-:W-:-:S13]  /*38d0*/  ISETP.NE.AND P1, PT, R6, RZ, PT ;  /* 0x000000ff0600720c */ /* 0x008fda0003f25270 */
[----:B--2---:R-:W2:Y:S01]  /*38e0*/  @!P1 S2R R9, SR_CgaCtaId ;  /* 0x0000000000099919 */ /* 0x004ea20000008800 */
[----:B------:R-:W-:Y:S01]  /*38f0*/  @!P1 MOV R8, 0x400 ;  /* 0x0000040000089802 */ /* 0x000fe20000000f00 */
[----:B-1----:R-:W-:Y:S01]  /*3900*/  @P0 FADD R3, R2, R3 ;  /* 0x0000000302030221 */ /* 0x002fe20000000000 */
[----:B----4-:R-:W-:-:S04]  /*3910*/  @!P1 SHF.R.S32.HI R2, RZ, 0x1f, R7 ;  /* 0x0000001fff029819 */ /* 0x010fc80000011407 */
[----:B------:R-:W1:Y:S01]  /*3920*/  SHFL.DOWN P0, R4, R3, 0x4, 0x1f ;  /* 0x08801f0003047f89 */ /* 0x000e620000000000 */
[----:B------:R-:W-:-:S04]  /*3930*/  @!P1 LEA.HI R2, R2, R7, RZ, 0x5 ;  /* 0x0000000702029211 */ /* 0x000fc800078f28ff */
[----:B------:R-:W-:Y:S01]  /*3940*/  @!P1 SHF.R.S32.HI R2, RZ, 0x5, R2 ;  /* 0x00000005ff029819 */ /* 0x000fe20000011402 */
[----:B-1----:R-:W-:Y:S01]  /*3950*/  @P0 FADD R4, R3, R4 ;  /* 0x0000000403040221 */ /* 0x002fe20000000000 */
[----:B--2---:R-:W-:-:S04]  /*3960*/  @!P1 LEA R3, R9, R8, 0x18 ;  /* 0x0000000809039211 */ /* 0x004fc800078ec0ff */
        /* <DEDUP_REMOVED lines=15> */
.L_x_5173:
[----:B------:R-:W-:Y:S05]  /*3a60*/  BSYNC B0 ;  /* 0x0000000000007941 */ /* 0x000fea0003800000 */
.L_x_5172:
        /* <DEDUP_REMOVED lines=30> */
[----:B---3--:R-:W1:Y:S01]  /*3c50*/  @!P0 S2R R3, SR_CgaCtaId ;  /* 0x0000000000038919 */ /* 0x008e620000008800 */
[----:B------:R-:W-:-:S04]  /*3c60*/  @!P0 MOV R2, 0x400 ;  /* 0x0000040000028802 */ /* 0x000fc80000000f00 */
[----:B-1----:R-:W-:-:S06]  /*3c70*/  @!P0 LEA R3, R3, R2, 0x18 ;  /* 0x0000000203038211 */ /* 0x002fcc00078ec0ff */
[----:B------:R-:W1:Y:S02]  /*3c80*/  @!P0 LDS R3, [R3+0x1098] ;  /* 0x0010980003038984 */ /* 0x000e640000000800 */
[----:B-1----:R-:W-:-:S05]  /*3c90*/  @!P0 FADD.FTZ R6, R6, R3 ;  /* 0x0000000306068221 */ /* 0x002fca0000010000 */
[----:B------:R4:W-:Y:S01]  /*3ca0*/  REDG.E.ADD.F32.FTZ.RN.STRONG.GPU desc[UR14][R96.64], R6 ;  /* 0x00000006600079a6 */ /* 0x0009e2000c10f38e */
[----:B------:R-:W-:Y:S01]  /*3cb0*/  HFMA2.MMA R21, -RZ, RZ, 0, 0 ;  /* 0x00000000ff157435 */ /* 0x000fe200000001ff */
[----:B------:R-:W-:Y:S10]  /*3cc0*/  BRA `(.L_x_5176) ;  /* 0x0000000000047947 */ /* 0x000ff40003800000 */
.L_x_5175:
[----:B--2---:R-:W2:Y:S02]  /*3cd0*/  S2R R21, SR_TID.X ;  /* 0x0000000000157919 */ /* 0x004ea40000002100 */
.L_x_5176:
[----:B------:R-:W-:Y:S05]  /*3ce0*/  BSYNC B0 ;  /* 0x0000000000007941 */ /* 0x000fea0003800000 */
.L_x_5174:
[----:B------:R-:W-:Y:S02]  /*3cf0*/  ULDC UR22, c[0x0][0x21c] ;  /* 0x0000870000167ab9 */ /* 0x000fe40000000800 */
[----:B--2---:R-:W-:-:S13]  /*3d00*/  ISETP.GE.AND P0, PT, R21, UR22, PT ;  /* 0x0000001615007c0c */ /* 0x004fda000bf06270 */
[----:B------:R-:W-:Y:S05]  /*3d10*/  @P0 EXIT ;  /* 0x000000000000094d */ /* 0x000fea0003800000 */
[----:B------:R-:W-:Y:S01]  /*3d20*/  ULDC.64 UR6, c[0x0][0x378] ;  /* 0x0000de0000067ab9 */ /* 0x000fe20000000a00 */
[----:B------:R-:W2:Y:S01]  /*3d30*/  S2UR UR5, SR_CgaCtaId ;  /* 0x00000000000579c3 */ /* 0x000ea20000008800 */
[C---:B------:R-:W-:Y:S01]  /*3d40*/  IMAD R5, R105.reuse, UR6, RZ ;  /* 0x0000000669057c24 */ /* 0x040fe2000f8e02ff */
[----:B------:R-:W-:Y:S01]  /*3d50*/  ULDC.64 UR8, c[0x0][0x248] ;  /* 0x0000920000087ab9 */ /* 0x000fe20000000a00 */
[C---:B-1-3--:R-:W-:Y:S01]  /*3d60*/  IMAD.WIDE.U32 R2, R0.reuse, UR6, RZ ;  /* 0x0000000600027c25 */ /* 0x04afe2000f8e00ff */
[----:B------:R-:W-:Y:S01]  /*3d70*/  ULDC.64 UR10, c[0x0][0x268] ;  /* 0x00009a00000a7ab9 */ /* 0x000fe20000000a00 */
[----:B------:R-:W-:Y:S01]  /*3d80*/  BSSY B0, `(.L_x_5177) ;  /* 0x0000058000007945 */ /* 0x000fe20003800000 */
[----:B------:R-:W-:Y:S01]  /*3d90*/  UMOV UR4, 0x400 ;  /* 0x0000040000047882 */ /* 0x000fe20000000000 */
[C---:B------:R-:W-:Y:S01]  /*3da0*/  IMAD R31, R0.reuse, UR7, R5 ;  /* 0x00000007001f7c24 */ /* 0x040fe2000f8e0205 */
[----:B------:R-:W-:Y:S01]  /*3db0*/  ULDC.64 UR6, c[0x0][0x338] ;  /* 0x0000ce0000067ab9 */ /* 0x000fe20000000a00 */
[----:B------:R-:W-:Y:S01]  /*3dc0*/  IMAD R5, R105, UR8, RZ ;  /* 0x0000000869057c24 */ /* 0x000fe2000f8e02ff */
[----:B------:R-:W-:Y:S01]  /*3dd0*/  ULDC.64 UR30, c[0x0][0x2d8] ;  /* 0x0000b600001e7ab9 */ /* 0x000fe20000000a00 */
[C---:B------:R-:W-:Y:S01]  /*3de0*/  IMAD.WIDE.U32 R16, R0.reuse, UR8, RZ ;  /* 0x0000000800107c25 */ /* 0x040fe2000f8e00ff */
[----:B------:R-:W-:Y:S01]  /*3df0*/  IADD3 R31, R3, R31, RZ ;  /* 0x0000001f031f7210 */ /* 0x000fe20007ffe0ff */
[----:B------:R-:W-:Y:S01]  /*3e00*/  ULDC.64 UR26, c[0x0][0x2e0] ;  /* 0x0000b800001a7ab9 */ /* 0x000fe20000000a00 */
[----:B------:R-:W-:Y:S01]  /*3e10*/  ULDC.64 UR24, c[0x0][0x270] ;  /* 0x00009c0000187ab9 */ /* 0x000fe20000000a00 */
[C---:B------:R-:W-:Y:S01]  /*3e20*/  IMAD R9, R0.reuse, UR9, R5 ;  /* 0x0000000900097c24 */ /* 0x040fe2000f8e0205 */
[----:B------:R-:W-:Y:S01]  /*3e30*/  ULDC.64 UR8, c[0x0][0x358] ;  /* 0x0000d60000087ab9 */ /* 0x000fe20000000a00 */
[C---:B------:R-:W-:Y:S01]  /*3e40*/  IMAD R7, R105.reuse, UR6, RZ ;  /* 0x0000000669077c24 */ /* 0x040fe2000f8e02ff */
[----:B------:R-:W-:Y:S01]  /*3e50*/  ULDC.64 UR28, c[0x0][0x250] ;  /* 0x00009400001c7ab9 */ /* 0x000fe20000000a00 */
[----:B------:R-:W-:Y:S01]  /*3e60*/  IMAD R11, R105, UR10, RZ ;  /* 0x0000000a690b7c24 */ /* 0x000fe2000f8e02ff */
[----:B------:R-:W-:Y:S01]  /*3e70*/  IADD3 R37, R17, R9, RZ ;  /* 0x0000000911257210 */ /* 0x000fe20007ffe0ff */
[----:B------:R-:W-:Y:S01]  /*3e80*/  IMAD R105, R105, UR8, RZ ;  /* 0x0000000869697c24 */ /* 0x000fe2000f8e02ff */
[----:B------:R-:W-:Y:S01]  /*3e90*/  ULDC.64 UR12, c[0x0][0x3c0] ;  /* 0x0000f000000c7ab9 */ /* 0x000fe20000000a00 */
[C---:B------:R-:W-:Y:S01]  /*3ea0*/  IMAD R29, R0.reuse, UR7, R7 ;  /* 0x00000007001d7c24 */ /* 0x040fe2000f8e0207 */
[----:B------:R-:W-:Y:S01]  /*3eb0*/  ULDC.64 UR16, c[0x0][0x360] ;  /* 0x0000d80000107ab9 */ /* 0x000fe20000000a00 */
[C---:B------:R-:W-:Y:S01]  /*3ec0*/  IMAD.WIDE.U32 R4, R0.reuse, UR6, RZ ;  /* 0x0000000600047c25 */ /* 0x040fe2000f8e00ff */
[----:B------:R-:W-:Y:S01]  /*3ed0*/  ULDC UR6, c[0x0][0x0] ;  /* 0x0000000000067ab9 */ /* 0x000fe20000000800 */
[----:B------:R-:W-:Y:S01]  /*3ee0*/  ULDC.64 UR18, c[0x0][0x3c8] ;  /* 0x0000f20000127ab9 */ /* 0x000fe20000000a00 */
[----:B--2---:R-:W-:Y:S01]  /*3ef0*/  ULEA UR4, UR5, UR4, 0x18 ;  /* 0x0000000405047291 */ /* 0x004fe2000f8ec03f */
[----:B------:R-:W-:Y:S01]  /*3f00*/  IMAD.WIDE.U32 R18, R0, UR10, RZ ;  /* 0x0000000a00127c25 */ /* 0x000fe2000f8e00ff */
[----:B------:R-:W-:Y:S01]  /*3f10*/  IADD3 R29, R5, R29, RZ ;  /* 0x0000001d051d7210 */ /* 0x000fe20007ffe0ff */
[----:B------:R-:W-:-:S02]  /*3f20*/  ULDC.64 UR20, c[0x0][0x3d0] ;  /* 0x0000f40000147ab9 */ /* 0x000fc40000000a00 */
[C---:B------:R-:W-:Y:S01]  /*3f30*/  IMAD R11, R0.reuse, UR11, R11 ;  /* 0x0000000b000b7c24 */ /* 0x040fe2000f8e020b */
[----:B------:R-:W-:Y:S01]  /*3f40*/  ULDC.64 UR10, c[0x0][0x340] ;  /* 0x0000d000000a7ab9 */ /* 0x000fe20000000a00 */
[C---:B------:R-:W-:Y:S02]  /*3f50*/  IMAD R27, R0.reuse, UR9, R105 ;  /* 0x00000009001b7c24 */ /* 0x040fe4000f8e0269 */
[----:B----4-:R-:W-:Y:S01]  /*3f60*/  IMAD.WIDE.U32 R6, R0, UR8, RZ ;  /* 0x0000000800067c25 */ /* 0x010fe2000f8e00ff */
[----:B------:R-:W-:Y:S01]  /*3f70*/  IADD3 R39, R19, R11, RZ ;  /* 0x0000000b13277210 */ /* 0x000fe20007ffe0ff */
[----:B------:R-:W-:-:S03]  /*3f80*/  ULDC.64 UR8, c[0x0][0x380] ;  /* 0x0000e00000087ab9 */ /* 0x000fc60000000a00 */
[----:B------:R-:W-:-:S07]  /*3f90*/  IADD3 R27, R7, R27, RZ ;  /* 0x0000001b071b7210 */ /* 0x000fce0007ffe0ff */
.L_x_5178:
[C---:B------:R-:W-:Y:S02]  /*3fa0*/  LEA R0, R21.reuse, UR4, 0x2 ;  /* 0x0000000415007c11 */ /* 0x040fe4000f8e10ff */
[----:B------:R-:W-:Y:S02]  /*3fb0*/  SHF.R.S32.HI R22, RZ, 0x1f, R21 ;  /* 0x0000001fff167819 */ /* 0x000fe40000011415 */
[----:B-1----:R-:W-:Y:S01]  /*3fc0*/  MOV R10, R18 ;  /* 0x00000012000a7202 */ /* 0x002fe20000000f00 */
[----:B------:R-:W1:Y:S01]  /*3fd0*/  LDS R23, [R0+0x25d0] ;  /* 0x0025d00000177984 */ /* 0x000e620000000800 */
[----:B------:R-:W-:Y:S01]  /*3fe0*/  MOV R11, R39 ;  /* 0x00000027000b7202 */ /* 0x000fe20000000f00 */
[C---:B------:R-:W-:Y:S01]  /*3ff0*/  IMAD R14, R22.reuse, UR10, RZ ;  /* 0x0000000a160e7c24 */ /* 0x040fe2000f8e02ff */
[----:B------:R-:W-:Y:S01]  /*4000*/  MOV R8, R4 ;  /* 0x0000000400087202 */ /* 0x000fe20000000f00 */
[----:B------:R-:W-:Y:S01]  /*4010*/  IMAD R20, R22, UR24, RZ ;  /* 0x0000001816147c24 */ /* 0x000fe2000f8e02ff */
[----:B------:R-:W-:Y:S01]  /*4020*/  MOV R9, R29 ;  /* 0x0000001d00097202 */ /* 0x000fe20000000f00 */
[C---:B------:R-:W-:Y:S01]  /*4030*/  IMAD.WIDE.U32 R12, R21.reuse, UR24, R10 ;  /* 0x00000018150c7c25 */ /* 0x040fe2000f8e000a */
[----:B------:R-:W2:Y:S03]  /*4040*/  LDS R25, [R0+0x29d0] ;  /* 0x0029d00000197984 */ /* 0x000ea60000000800 */
        /* <DEDUP_REMOVED lines=9> */
[----:B-1----:R1:W-:Y:S04]  /*40e0*/  REDG.E.ADD.F32.FTZ.RN.STRONG.GPU desc[UR14][R10.64], R23 ;  /* 0x000000170a0079a6 */ /* 0x0023e8000c10f38e */
[----:B------:R3:W2:Y:S01]  /*40f0*/  LDG.E R20, desc[UR14][R14.64] ;  /* 0x0000000e0e147981 */ /* 0x0006a2000c1e1900 */
[----:B------:R-:W-:Y:S01]  /*4100*/  MOV R8, R6 ;  /* 0x0000000600087202 */ /* 0x000fe20000000f00 */
[C---:B------:R-:W-:Y:S01]  /*4110*/  IMAD R24, R22.reuse, UR16, RZ ;  /* 0x0000001016187c24 */ /* 0x040fe2000f8e02ff */
[----:B------:R-:W-:Y:S01]  /*4120*/  MOV R9, R27 ;  /* 0x0000001b00097202 */ /* 0x000fe20000000f00 */
[----:B------:R-:W-:Y:S02]  /*4130*/  IMAD R26, R22, UR28, RZ ;  /* 0x0000001c161a7c24 */ /* 0x000fe4000f8e02ff */
[C---:B------:R-:W-:Y:S01]  /*4140*/  IMAD R33, R21.reuse, UR17, R24 ;  /* 0x0000001115217c24 */ /* 0x040fe2000f8e0218 */
[----:B-1----:R-:W-:Y:S01]  /*4150*/  MOV R10, R16 ;  /* 0x00000010000a7202 */ /* 0x002fe20000000f00 */
[----:B------:R-:W-:Y:S01]  /*4160*/  IMAD.WIDE.U32 R8, R21, UR16, R8 ;  /* 0x0000001015087c25 */ /* 0x000fe2000f8e0008 */
[----:B------:R-:W-:-:S03]  /*4170*/  MOV R11, R37 ;  /* 0x00000025000b7202 */ /* 0x000fc60000000f00 */
[C---:B------:R-:W-:Y:S02]  /*4180*/  IMAD R35, R21.reuse, UR29, R26 ;  /* 0x0000001d15237c24 */ /* 0x040fe4000f8e021a */
[----:B------:R-:W-:Y:S01]  /*4190*/  IMAD.WIDE.U32 R12, R21, UR28, R10 ;  /* 0x0000001c150c7c25 */ /* 0x000fe2000f8e000a */
[----:B------:R-:W-:Y:S02]  /*41a0*/  LEA R10, P0, R8, UR18, 0x2 ;  /* 0x00000012080a7c11 */ /* 0x000fe4000f8010ff */
[----:B------:R-:W-:Y:S02]  /*41b0*/  IADD3 R11, R9, R33, RZ ;  /* 0x00000021090b7210 */ /* 0x000fe40007ffe0ff */
[----:B---3--:R-:W-:Y:S02]  /*41c0*/  LEA R14, P1, R12, UR30, 0x2 ;  /* 0x0000001e0c0e7c11 */ /* 0x008fe4000f8210ff */
[----:B------:R-:W-:Y:S02]  /*41d0*/  IADD3 R9, R13, R35, RZ ;  /* 0x000000230d097210 */ /* 0x000fe40007ffe0ff */
[----:B------:R-:W-:-:S02]  /*41e0*/  LEA.HI.X R11, R8, UR19, R11, 0x2, P0 ;  /* 0x00000013080b7c11 */ /* 0x000fc400080f140b */
[----:B------:R-:W-:Y:S01]  /*41f0*/  LEA.HI.X R15, R12, UR31, R9, 0x2, P1 ;  /* 0x0000001f0c0f7c11 */ /* 0x000fe200088f1409 */
[----:B--2---:R-:W-:-:S05]  /*4200*/  FMUL.FTZ R23, R20, R25 ;  /* 0x0000001914177220 */ /* 0x004fca0000410000 */
        /* <DEDUP_REMOVED lines=16> */
.L_x_5177:
[----:B------:R-:W-:Y:S05]  /*4310*/  EXIT ;  /* 0x000000000000794d */ /* 0x000fea0003800000 */
.L_x_5162:
[----:B------:R-:W-:Y:S01]  /*4320*/  HFMA2.MMA R172, -RZ, RZ, 0, 5.9604644775390625e-08 ;  /* 0x00000001ffac7435 */ /* 0x000fe200000001ff */
[----:B------:R-:W-:Y:S02]  /*4330*/  MOV R173, R86 ;  /* 0x0000005600ad7202 */ /* 0x000fe40000000f00 */
[----:B------:R-:W-:Y:S02]  /*4340*/  MOV R175, RZ ;  /* 0x000000ff00af7202 */ /* 0x000fe40000000f00 */
[----:B------:R-:W-:-:S07]  /*4350*/  MOV R90, 0xffffffff ;  /* 0xffffffff005a7802 */ /* 0x000fce0000000f00 */
[----:B-1---5:R-:W-:Y:S05]  /*4360*/  WARPSYNC.COLLECTIVE R90, `(.L_x_5179) ;  /* 0x000000005a087348 */ /* 0x022fea0003c00000 */
[----:B------:R0:W2:Y:S02]  /*4370*/  SHFL.UP P3, R171, R173, R172, R175 ;  /* 0x040000acadab7389 */ /* 0x0000a400000600af */
[----:B012--5:R-:W-:Y:S01]  /*4380*/  ENDCOLLECTIVE ;  /* 0x000000000000791b */ /* 0x027fe20003800000 */
.L_x_5179:
[----:B------:R-:W-:Y:S02]  /*4390*/  MOV R173, R87 ;  /* 0x0000005700ad7202 */ /* 0x000fe40000000f00 */
[----:B------:R-:W-:-:S07]  /*43a0*/  MOV R91, R171 ;  /* 0x000000ab005b7202 */ /* 0x000fce0000000f00 */
[----:B------:R-:W-:Y:S05]  /*43b0*/  WARPSYNC.COLLECTIVE R90, `(.L_x_5180) ;  /* 0x000000005a087348 */ /* 0x000fea0003c00000 */
[----:B------:R0:W1:Y:S02]  /*43c0*/  SHFL.UP P3, R171, R173, R172, R175 ;  /* 0x040000acadab7389 */ /* 0x00006400000600af */
[----:B01----:R-:W-:Y:S01]  /*43d0*/  ENDCOLLECTIVE ;  /* 0x000000000000791b */ /* 0x003fe20003800000 */
.L_x_5180:
        /* <DEDUP_REMOVED lines=8> */
.L_x_5181:
[----:B------:R-:W-:Y:S02]  /*4460*/  MOV R173, R87 ;  /* 0x0000005700ad7202 */ /* 0x000fe40000000f00 */
[----:B------:R-:W-:-:S07]  /*4470*/  MOV R91, R171 ;  /* 0x000000ab005b7202 */ /* 0x000fce0000000f00 */
[----:B------:R-:W-:Y:S05]  /*4480*/  WARPSYNC.COLLECTIVE R90, `(.L_x_5182) ;  /* 0x000000005a087348 */ /* 0x000fea0003c00000 */
[----:B------:R0:W1:Y:S02]  /*4490*/  SHFL.UP P3, R171, R173, R172, R175 ;  /* 0x040000acadab7389 */ /* 0x00006400000600af */
[----:B01----:R-:W-:Y:S01]  /*44a0*/  ENDCOLLECTIVE ;  /* 0x000000000000791b */ /* 0x003fe20003800000 */
.L_x_5182:
        /* <DEDUP_REMOVED lines=8> */
.L_x_5183:
[----:B------:R-:W-:Y:S02]  /*4530*/  MOV R173, R87 ;  /* 0x0000005700ad7202 */ /* 0x000fe40000000f00 */
[----:B------:R-:W-:-:S07]  /*4540*/  MOV R91, R171 ;  /* 0x000000ab005b7202 */ /* 0x000fce0000000f00 */
[----:B------:R-:W-:Y:S05]  /*4550*/  WARPSYNC.COLLECTIVE R90, `(.L_x_5184) ;  /* 0x000000005a087348 */ /* 0x000fea0003c00000 */
[----:B------:R0:W1:Y:S02]  /*4560*/  SHFL.UP P3, R171, R173, R172, R175 ;  /* 0x040000acadab7389 */ /* 0x00006400000600af */
[----:B01----:R-:W-:Y:S01]  /*4570*/  ENDCOLLECTIVE ;  /* 0x000000000000791b */ /* 0x003fe20003800000 */
.L_x_5184:
        /* <DEDUP_REMOVED lines=8> */
.L_x_5185:
[----:B------:R-:W-:Y:S02]  /*4600*/  MOV R173, R87 ;  /* 0x0000005700ad7202 */ /* 0x000fe40000000f00 */
[----:B------:R-:W-:-:S07]  /*4610*/  MOV R91, R171 ;  /* 0x000000ab005b7202 */ /* 0x000fce0000000f00 */
[----:B------:R-:W-:Y:S05]  /*4620*/  WARPSYNC.COLLECTIVE R90, `(.L_x_5186) ;  /* 0x000000005a087348 */ /* 0x000fea0003c00000 */
[----:B------:R0:W1:Y:S02]  /*4630*/  SHFL.UP P3, R171, R173, R172, R175 ;  /* 0x040000acadab7389 */ /* 0x00006400000600af */
[----:B01----:R-:W-:Y:S01]  /*4640*/  ENDCOLLECTIVE ;  /* 0x000000000000791b */ /* 0x003fe20003800000 */
.L_x_5186:
        /* <DEDUP_REMOVED lines=8> */
.L_x_5187:
[----:B------:R-:W-:Y:S02]  /*46d0*/  MOV R173, R87 ;  /* 0x0000005700ad7202 */ /* 0x000fe40000000f00 */
[----:B------:R-:W-:-:S07]  /*46e0*/  MOV R91, R171 ;  /* 0x000000ab005b7202 */ /* 0x000fce0000000f00 */
[----:B------:R-:W-:Y:S05]  /*46f0*/  WARPSYNC.COLLECTIVE R90, `(.L_x_5188) ;  /* 0x000000005a087348 */ /* 0x000fea0003c00000 */
[----:B------:R0:W1:Y:S02]  /*4700*/  SHFL.UP P3, R171, R173, R172, R175 ;  /* 0x040000acadab7389 */ /* 0x00006400000600af */
[----:B01----:R-:W-:Y:S01]  /*4710*/  ENDCOLLECTIVE ;  /* 0x000000000000791b */ /* 0x003fe20003800000 */
.L_x_5188:
[----:B------:R-:W-:Y:S05]  /*4720*/  BRA `(.L_x_5189) ;  /* 0xffffffd4004c7947 */ /* 0x000fea000383ffff */
.L_x_5163:
        /* <DEDUP_REMOVED lines=8> */
.L_x_5191:
[----:B------:R-:W-:Y:S05]  /*47b0*/  BSYNC B0 ;  /* 0x0000000000007941 */ /* 0x000fea0003800000 */
.L_x_5190:
[----:B------:R-:W-:Y:S05]  /*47c0*/  BRA `(.L_x_5192) ;  /* 0xffffffd400387947 */ /* 0x000fea000383ffff */
.L_x_5164:
        /* <DEDUP_REMOVED lines=8> */
.L_x_5194:
[----:B------:R-:W-:Y:S05]  /*4850*/  BSYNC B0 ;  /* 0x0000000000007941 */ /* 0x000fea0003800000 */
.L_x_5193:
[----:B------:R-:W-:Y:S05]  /*4860*/  BRA `(.L_x_5195) ;  /* 0xffffffd400187947 */ /* 0x000fea000383ffff */
.L_x_5165:
        /* <DEDUP_REMOVED lines=8> */
.L_x_5197:
[----:B------:R-:W-:Y:S05]  /*48f0*/  BSYNC B0 ;  /* 0x0000000000007941 */ /* 0x000fea0003800000 */
.L_x_5196:
        /* <DEDUP_REMOVED lines=11> */
.L_x_5198:
[----:B------:R-:W-:Y:S05]  /*49b0*/  WARPSYNC.COLLECTIVE R90, `(.L_x_5199) ;  /* 0x000000005a087348 */ /* 0x000fea0003c00000 */
[----:B------:R0:W1:Y:S02]  /*49c0*/  SHFL.IDX P3, R91, R225, R227, R232 ;  /* 0x000000e3e15b7389 */ /* 0x00006400000600e8 */
[----:B01----:R-:W-:Y:S01]  /*49d0*/  ENDCOLLECTIVE ;  /* 0x000000000000791b */ /* 0x003fe20003800000 */
.L_x_5199:
[----:B------:R-:W-:Y:S02]  /*49e0*/  MOV R225, R89 ;  /* 0x0000005900e17202 */ /* 0x000fe40000000f00 */
[----:B------:R-:W-:Y:S02]  /*49f0*/  MOV R87, R171 ;  /* 0x000000ab00577202 */ /* 0x000fe40000000f00 */
[----:B------:R-:W-:-:S07]  /*4a00*/  MOV R88, R91 ;  /* 0x0000005b00587202 */ /* 0x000fce0000000f00 */
[----:B------:R-:W-:Y:S05]  /*4a10*/  WARPSYNC.COLLECTIVE R90, `(.L_x_5200) ;  /* 0x000000005a087348 */ /* 0x000fea0003c00000 */
[----:B------:R0:W1:Y:S02]  /*4a20*/  SHFL.IDX P3, R91, R225, R227, R232 ;  /* 0x000000e3e15b7389 */ /* 0x00006400000600e8 */
[----:B01----:R-:W-:Y:S01]  /*4a30*/  ENDCOLLECTIVE ;  /* 0x000000000000791b */ /* 0x003fe20003800000 */
.L_x_5200:
[----:B------:R-:W-:Y:S01]  /*4a40*/  MOV R89, R91 ;  /* 0x0000005b00597202 */ /* 0x000fe20000000f00 */
[----:B------:R-:W-:Y:S06]  /*4a50*/  BRA `(.L_x_5201) ;  /* 0xffffffd000b47947 */ /* 0x000fec000383ffff */
.L_x_5167:
        /* <DEDUP_REMOVED lines=9> */
.L_x_5202:
[----:B------:R-:W-:Y:S02]  /*4af0*/  MOV R229, R85 ;  /* 0x0000005500e57202 */ /* 0x000fe40000000f00 */
[----:B------:R-:W-:-:S07]  /*4b00*/  MOV R89, R91 ;  /* 0x0000005b00597202 */ /* 0x000fce0000000f00 */
[----:B------:R-:W-:Y:S05]  /*4b10*/  WARPSYNC.COLLECTIVE R90, `(.L_x_5203) ;  /* 0x000000005a087348 */ /* 0x000fea0003c00000 */
[----:B------:R0:W1:Y:S02]  /*4b20*/  SHFL.DOWN P6, R91, R229, R231, R234 ;  /* 0x080000e7e55b7389 */ /* 0x00006400000c00ea */
[----:B01----:R-:W-:Y:S01]  /*4b30*/  ENDCOLLECTIVE ;  /* 0x000000000000791b */ /* 0x003fe20003800000 */
.L_x_5203:
        /* <DEDUP_REMOVED lines=8> */
.L_x_5204:
[----:B------:R-:W-:Y:S02]  /*4bc0*/  MOV R229, R85 ;  /* 0x0000005500e57202 */ /* 0x000fe40000000f00 */
[----:B------:R-:W-:-:S07]  /*4bd0*/  MOV R89, R91 ;  /* 0x0000005b00597202 */ /* 0x000fce0000000f00 */
[----:B------:R-:W-:Y:S05]  /*4be0*/  WARPSYNC.COLLECTIVE R90, `(.L_x_5205) ;  /* 0x000000005a087348 */ /* 0x000fea0003c00000 */
[----:B------:R0:W1:Y:S02]  /*4bf0*/  SHFL.DOWN P6, R91, R229, R231, R234 ;  /* 0x080000e7e55b7389 */ /* 0x00006400000c00ea */
[----:B01----:R-:W-:Y:S01]  /*4c00*/  ENDCOLLECTIVE ;  /* 0x000000000000791b */ /* 0x003fe20003800000 */
.L_x_5205:
        /* <DEDUP_REMOVED lines=8> */
.L_x_5206:
[----:B------:R-:W-:Y:S02]  /*4c90*/  MOV R229, R85 ;  /* 0x0000005500e57202 */ /* 0x000fe40000000f00 */
[----:B------:R-:W-:-:S07]  /*4ca0*/  MOV R89, R91 ;  /* 0x0000005b00597202 */ /* 0x000fce0000000f00 */
[----:B------:R-:W-:Y:S05]  /*4cb0*/  WARPSYNC.COLLECTIVE R90, `(.L_x_5207) ;  /* 0x000000005a087348 */ /* 0x000fea0003c00000 */
[----:B------:R0:W1:Y:S02]  /*4cc0*/  SHFL.DOWN P6, R91, R229, R231, R234 ;  /* 0x080000e7e55b7389 */ /* 0x00006400000c00ea */
[----:B01----:R-:W-:Y:S01]  /*4cd0*/  ENDCOLLECTIVE ;  /* 0x000000000000791b */ /* 0x003fe20003800000 */
.L_x_5207:
        /* <DEDUP_REMOVED lines=8> */
.L_x_5208:
[----:B------:R-:W-:Y:S02]  /*4d60*/  MOV R229, R85 ;  /* 0x0000005500e57202 */ /* 0x000fe40000000f00 */
[----:B------:R-:W-:-:S07]  /*4d70*/  MOV R89, R91 ;  /* 0x0000005b00597202 */ /* 0x000fce0000000f00 */
[----:B------:R-:W-:Y:S05]  /*4d80*/  WARPSYNC.COLLECTIVE R90, `(.L_x_5209) ;  /* 0x000000005a087348 */ /* 0x000fea0003c00000 */
[----:B------:R0:W1:Y:S02]  /*4d90*/  SHFL.DOWN P6, R91, R229, R231, R234 ;  /* 0x080000e7e55b7389 */ /* 0x00006400000c00ea */
[----:B01----:R-:W-:Y:S01]  /*4da0*/  ENDCOLLECTIVE ;  /* 0x000000000000791b */ /* 0x003fe20003800000 */
.L_x_5209:
        /* <DEDUP_REMOVED lines=8> */
.L_x_5210:
[----:B------:R-:W-:Y:S02]  /*4e30*/  MOV R229, R85 ;  /* 0x0000005500e57202 */ /* 0x000fe40000000f00 */
[----:B------:R-:W-:-:S07]  /*4e40*/  MOV R89, R91 ;  /* 0x0000005b00597202 */ /* 0x000fce0000000f00 */
[----:B------:R-:W-:Y:S05]  /*4e50*/  WARPSYNC.COLLECTIVE R90, `(.L_x_5211) ;  /* 0x000000005a087348 */ /* 0x000fea0003c00000 */
[----:B------:R0:W1:Y:S02]  /*4e60*/  SHFL.DOWN P6, R91, R229, R231, R234 ;  /* 0x080000e7e55b7389 */ /* 0x00006400000c00ea */
[----:B01----:R-:W-:Y:S01]  /*4e70*/  ENDCOLLECTIVE ;  /* 0x000000000000791b */ /* 0x003fe20003800000 */
.L_x_5211:
        /* <DEDUP_REMOVED lines=9> */
.L_x_5212:
[----:B------:R-:W-:Y:S02]  /*4f10*/  MOV R225, R85 ;  /* 0x0000005500e17202 */ /* 0x000fe40000000f00 */
[----:B------:R-:W-:-:S07]  /*4f20*/  MOV R219, R91 ;  /* 0x0000005b00db7202 */ /* 0x000fce0000000f00 */
[----:B------:R-:W-:Y:S05]  /*4f30*/  WARPSYNC.COLLECTIVE R90, `(.L_x_5213) ;  /* 0x000000005a087348 */ /* 0x000fea0003c00000 */
[----:B------:R0:W1:Y:S02]  /*4f40*/  SHFL.IDX P3, R91, R225, R227, R232 ;  /* 0x000000e3e15b7389 */ /* 0x00006400000600e8 */
[----:B01----:R-:W-:Y:S01]  /*4f50*/  ENDCOLLECTIVE ;  /* 0x000000000000791b */ /* 0x003fe20003800000 */
.L_x_5213:
[----:B------:R-:W-:Y:S02]  /*4f60*/  MOV R225, R102 ;  /* 0x0000006600e17202 */ /* 0x000fe40000000f00 */
[----:B------:R-:W-:-:S07]  /*4f70*/  MOV R230, R91 ;  /* 0x0000005b00e67202 */ /* 0x000fce0000000f00 */
[----:B------:R-:W-:Y:S05]  /*4f80*/  WARPSYNC.COLLECTIVE R90, `(.L_x_5214) ;  /* 0x000000005a087348 */ /* 0x000fea0003c00000 */
[----:B------:R0:W1:Y:S02]  /*4f90*/  SHFL.DOWN P6, R91, R229, R231, R234 ;  /* 0x080000e7e55b7389 */ /* 0x00006400000c00ea */
[----:B01----:R-:W-:Y:S01]  /*4fa0*/  ENDCOLLECTIVE ;  /* 0x000000000000791b */ /* 0x003fe20003800000 */
.L_x_5214:
[----:B------:R-:W-:Y:S02]  /*4fb0*/  MOV R229, R85 ;  /* 0x0000005500e57202 */ /* 0x000fe40000000f00 */
[----:B------:R-:W-:-:S07]  /*4fc0*/  MOV R88, R91 ;  /* 0x0000005b00587202 */ /* 0x000fce0000000f00 */
[----:B------:R-:W-:Y:S05]  /*4fd0*/  WARPSYNC.COLLECTIVE R90, `(.L_x_5215) ;  /* 0x000000005a087348 */ /* 0x000fea0003c00000 */
[----:B------:R0:W1:Y:S02]  /*4fe0*/  SHFL.DOWN P6, R91, R229, R231, R234 ;  /* 0x080000e7e55b7389 */ /* 0x00006400000c00ea */
[----:B01----:R-:W-:Y:S01]  /*4ff0*/  ENDCOLLECTIVE ;  /* 0x000000000000791b */ /* 0x003fe20003800000 */
.L_x_5215:
[----:B------:R-:W-:-:S07]  /*5000*/  MOV R89, R91 ;  /* 0x0000005b00597202 */ /* 0x000fce0000000f00 */
[----:B------:R-:W-:Y:S05]  /*5010*/  WARPSYNC.COLLECTIVE R90, `(.L_x_5216) ;  /* 0x000000005a087348 */ /* 0x000fea0003c00000 */
[----:B------:R0:W1:Y:S02]  /*5020*/  SHFL.IDX P3, R91, R225, R227, R232 ;  /* 0x000000e3e15b7389 */ /* 0x00006400000600e8 */
[----:B01----:R-:W-:Y:S01]  /*5030*/  ENDCOLLECTIVE ;  /* 0x000000000000791b */ /* 0x003fe20003800000 */
.L_x_5216:
[----:B------:R-:W-:Y:S02]  /*5040*/  MOV R225, R103 ;  /* 0x0000006700e17202 */ /* 0x000fe40000000f00 */
[----:B------:R-:W-:-:S07]  /*5050*/  MOV R221, R91 ;  /* 0x0000005b00dd7202 */ /* 0x000fce0000000f00 */
[----:B------:R-:W-:Y:S05]  /*5060*/  WARPSYNC.COLLECTIVE R90, `(.L_x_5217) ;  /* 0x000000005a087348 */ /* 0x000fea0003c00000 */
[----:B------:R0:W1:Y:S02]  /*5070*/  SHFL.IDX P3, R91, R225, R227, R232 ;  /* 0x000000e3e15b7389 */ /* 0x00006400000600e8 */
[----:B01----:R-:W-:Y:S01]  /*5080*/  ENDCOLLECTIVE ;  /* 0x000000000000791b */ /* 0x003fe20003800000 */
.L_x_5217:
[----:B------:R-:W-:Y:S05]  /*5090*/  BRA `(.L_x_5218) ;  /* 0xffffffd000dc7947 */ /* 0x000fea000383ffff */
.L_x_5219:
        /* <DEDUP_REMOVED lines=14> */
.L_x_10960:


//--------------------- .text._Z25selective_scan_bwd_kernelI32Selective_Scan_bwd_kernel_traitsILi64ELi16ELb1ELb0ELb0ELb0ELb1EffEEv12SSMParamsBwd --------------------------
	.section	.text._Z25selective_scan_bwd_kernelI32Selective_Scan_bwd_kernel_traitsILi64ELi16ELb1ELb0ELb0ELb0ELb1EffEEv12SSMParamsBwd,"ax",@progbits
	.align	128
        .global         _Z25selective_scan_bwd_kernelI32Selective_Scan_bwd_kernel_traitsILi64ELi16ELb1ELb0ELb0ELb0ELb1EffEEv12SSMParamsBwd
        .type           _Z25selective_scan_bwd_kernelI32Selective_Scan_bwd_kernel_traitsILi64ELi16ELb1ELb0ELb0ELb0ELb1EffEEv12SSMParamsBwd,@function
        .size           _Z25selective_scan_bwd_kernelI32Selective_Scan_bwd_kernel_traitsILi64ELi16ELb1ELb0ELb0ELb0ELb1EffEEv12SSMParamsBwd,(.L_x_10961 - _Z25selective_scan_bwd_kernelI32Selective_Scan_bwd_kernel_traitsILi64ELi16ELb1ELb0ELb0ELb0ELb1EffEEv12SSMParamsBwd)
        .other          _Z25selective_scan_bwd_kernelI32Selective_Scan_bwd_kernel_traitsILi64ELi16ELb1ELb0ELb0ELb0ELb1EffEEv12SSMParamsBwd,@"STO_CUDA_ENTRY STV_DEFAULT"
_Z25selective_scan_bwd_kernelI32Selective_Scan_bwd_kernel_traitsILi64ELi16ELb1ELb0ELb0ELb0ELb1EffEEv12SSMParamsBwd:
.text._Z25selective_scan_bwd_kernelI32Selective_Scan_bwd_kernel_traitsILi64ELi16ELb1ELb0ELb0ELb0ELb1EffEEv12SSMParamsBwd:
        /* <DEDUP_REMOVED lines=30> */
[----:B------:R-:W-:-:S07]  /*01e0*/  UIMAD.WIDE.U32 UR4, UR16, UR8, URZ ;  /* 0x00000008100472a5 */ /* 0x000fce000f8e003f */
[----:B------:R-:W0:Y:S01]  /*01f0*/  LDC.64 R16, c[0x0][0x330] ;  /* 0x0000cc00ff107b82 */ /* 0x000e220000000a00 */
[----:B------:R-:W-:Y:S01]  /*0200*/  UIMAD UR8, UR16, UR9, UR6 ;  /* 0x00000009100872a4 */ /* 0x000fe2000f8e0206 */
[CC--:B-1----:R-:W-:Y:S01]  /*0210*/  IMAD R3, R77.reuse, R8.reuse, RZ ;  /* 0x000000084d037224 */ /* 0x0c2fe200078e02ff */
        /* <DEDUP_REMOVED lines=8> */
[----:B------:R0:W5:Y:S01]  /*02a0*/  @P1 LDG.E R76, desc[UR14][R6.64] ;  /* 0x0000000e064c1981 */ /* 0x000162000c1e1900 */
[----:B------:R-:W-:Y:S01]  /*02b0*/  UIADD3 UR7, UR7, UR10, URZ ;  /* 0x0000000a07077290 */ /* 0x000fe2000fffe03f */
[----:B----4-:R-:W-:Y:S01]  /*02c0*/  IMAD.WIDE.U32 R4, R0, R8, UR4 ;  /* 0x0000000400047e25 */ /* 0x010fe2000f8e0008 */
[----:B------:R-:W-:Y:S01]  /*02d0*/  UIMAD.WIDE.U32 UR8, UR16, UR12, URZ ;  /* 0x0000000c100872a5 */ /* 0x000fe2000f8e003f */
[----:B---3--:R-:W-:Y:S01]  /*02e0*/  LEA R3, R22, 0xfffffc00, 0xa ;  /* 0xfffffc0016037811 */ /* 0x008fe200078e50ff */
[----:B------:R-:W-:Y:S01]  /*02f0*/  UIMAD UR11, UR16, UR13, UR11 ;  /* 0x0000000d100b72a4 */ /* 0x000fe2000f8e020b */
[----:B------:R-:W3:Y:S01]  /*0300*/  @P0 LDC R24, c[0x0][0x21c] ;  /* 0x00008700ff180b82 */ /* 0x000ee20000000800 */
[----:B--2---:R-:W-:Y:S01]  /*0310*/  ISETP.NE.U32.AND P1, PT, R18, RZ, PT ;  /* 0x000000ff1200720c */ /* 0x004fe20003f25070 */
[----:B0-----:R-:W-:Y:S01]  /*0320*/  IMAD R12, R77, R14, RZ ;  /* 0x0000000e4d0c7224 */ /* 0x001fe200078e02ff */
[----:B------:R-:W-:Y:S01]  /*0330*/  ISETP.NE.U32.AND P2, PT, R20, RZ, PT ;  /* 0x000000ff1400720c */ /* 0x000fe20003f45070 */
[----:B------:R-:W-:Y:S01]  /*0340*/  UIADD3 UR9, UR9, UR11, URZ ;  /* 0x0000000b09097290 */ /* 0x000fe2000fffe03f */
[----:B------:R-:W-:-:S03]  /*0350*/  SHF.R.S32.HI R11, RZ, 0x1f, R3 ;  /* 0x0000001fff0b7819 */ /* 0x000fc60000011403 */
[----:B------:R-:W0:Y:S01]  /*0360*/  LDC.64 R26, c[0x0][0x2f0] ;  /* 0x0000bc00ff1a7b82 */ /* 0x000e220000000a00 */
[----:B------:R-:W-:Y:S01]  /*0370*/  IADD3 R83, P3, R3, R4, RZ ;  /* 0x0000000403537210 */ /* 0x000fe20007f7e0ff */
[----:B------:R-:W-:-:S06]  /*0380*/  IMAD.WIDE.U32 R6, R0, R14, UR6 ;  /* 0x0000000600067e25 */ /* 0x000fcc000f8e000e */
        /* <DEDUP_REMOVED lines=38> */
[----:B------:R-:W-:Y:S01]  /*05f0*/  ULDC UR6, c[0x0][0x224] ;  /* 0x0000890000067ab9 */ /* 0x000fe20000000800 */
[----:B------:R-:W2:Y:S01]  /*0600*/  S2R R80, SR_LANEID ;  /* 0x0000000000507919 */ /* 0x000ea20000000000 */
[----:B------:R-:W-:Y:S02]  /*0610*/  MOV R79, RZ ;  /* 0x000000ff004f7202 */ /* 0x000fe40000000f00 */
[----:B------:R-:W-:Y:S02]  /*0620*/  MOV R93, RZ ;  /* 0x000000ff005d7202 */ /* 0x000fe40000000f00 */
[----:B------:R-:W-:Y:S01]  /*0630*/  MOV R88, UR6 ;  /* 0x0000000600587c02 */ /* 0x000fe20008000f00 */
[----:B-1----:R-:W-:-:S06]  /*0640*/  ULEA UR4, UR5, UR4, 0x18 ;  /* 0x0000000405047291 */ /* 0x002fcc000f8ec03f */
[----:B------:R-:W-:Y:S02]  /*0650*/  MOV R89, UR4 ;  /* 0x0000000400597c02 */ /* 0x000fe40008000f00 */
[----:B0-----:R-:W-:Y:S02]  /*0660*/  SHF.R.S32.HI R3, RZ, 0x1f, R78 ;  /* 0x0000001fff037819 */ /* 0x001fe4000001144e */
[----:B------:R-:W-:Y:S02]  /*0670*/  SHF.L.U32 R81, R78, 0x2, RZ ;  /* 0x000000024e517819 */ /* 0x000fe400000006ff */
[----:B------:R-:W-:Y:S02]  /*0680*/  LEA.HI R3, R3, R78, RZ, 0x5 ;  /* 0x0000004e03037211 */ /* 0x000fe400078f28ff */
[----:B------:R-:W-:Y:S02]  /*0690*/  LOP3.LUT R91, R81, 0xffffff80, RZ, 0xc0, !PT ;  /* 0xffffff80515b7812 */ /* 0x000fe400078ec0ff */
[----:B------:R-:W-:-:S04]  /*06a0*/  SHF.R.S32.HI R90, RZ, 0x5, R3 ;  /* 0x00000005ff5a7819 */ /* 0x000fc80000011403 */
[----:B--2---:R-:W-:-:S07]  /*06b0*/  LEA R90, R90, R89, 0x3 ;  /* 0x000000595a5a7211 */ /* 0x004fce00078e18ff */
.L_x_5235:
[----:B------:R-:W-:Y:S01]  /*06c0*/  BAR.SYNC.DEFER_BLOCKING 0x0 ;  /* 0x0000000000007b1d */ /* 0x000fe20000010000 */
[----:B------:R-:W-:-:S05]  /*06d0*/  LOP3.LUT R92, R91, 0x1f, R78, 0xf8, !PT ;  /* 0x0000001f5b5c7812 */ /* 0x000fca00078ef84e */
[----:B---3--:R-:W-:Y:S01]  /*06e0*/  IMAD.WIDE R4, R92, 0x10, R82 ;  /* 0x000000105c047825 */ /* 0x008fe200078e0252 */
[----:B------:R-:W-:Y:S01]  /*06f0*/  IADD3 R3, R91, R80, RZ ;  /* 0x000000505b037210 */ /* 0x000fe20007ffe0ff */
[----:B------:R-:W-:Y:S01]  /*0700*/  ULDC.64 UR4, c[0x0][0x2a8] ;  /* 0x0000aa0000047ab9 */ /* 0x000fe20000000a00 */
[----:B------:R-:W-:Y:S01]  /*0710*/  LEA R68, R88, 0xfffffc00, 0xa ;  /* 0xfffffc0058447811 */ /* 0x000fe200078e50ff */
[----:B------:R-:W0:Y:S01]  /*0720*/  LDC.64 R146, c[0x0][0x398] ;  /* 0x0000e600ff927b82 */ /* 0x000e220000000a00 */
[----:B------:R-:W2:Y:S04]  /*0730*/  LDG.E.128 R8, desc[UR14][R4.64] ;  /* 0x0000000e04087981 */ /* 0x000ea8000c1e1d00 */
[----:B------:R-:W3:Y:S04]  /*0740*/  LDG.E.128 R24, desc[UR14][R4.64+0x200] ;  /* 0x0002000e04187981 */ /* 0x000ee8000c1e1d00 */
[----:B------:R-:W4:Y:S04]  /*0750*/  LDG.E.128 R28, desc[UR14][R4.64+0x400] ;  /* 0x0004000e041c7981 */ /* 0x000f28000c1e1d00 */
[----:B------:R-:W4:Y:S01]  /*0760*/  LDG.E.128 R32, desc[UR14][R4.64+0x600] ;  /* 0x0006000e04207981 */ /* 0x000f22000c1e1d00 */
[----:B------:R-:W-:Y:S01]  /*0770*/  IMAD R12, R80, 0x3, R3 ;  /* 0x00000003500c7824 */ /* 0x000fe200078e0203 */
[----:B------:R-:W-:Y:S01]  /*0780*/  LEA R122, R3, R89, 0x4 ;  /* 0x00000059037a7211 */ /* 0x000fe200078e20ff */
[----:B------:R-:W-:-:S03]  /*0790*/  IMAD.WIDE R6, R92, 0x10, R84 ;  /* 0x000000105c067825 */ /* 0x000fc600078e0254 */
[----:B------:R-:W-:Y:S01]  /*07a0*/  LEA R117, R12, R89, 0x4 ;  /* 0x000000590c757211 */ /* 0x000fe200078e20ff */
[----:B--2---:R-:W-:Y:S04]  /*07b0*/  STS.128 [R122], R8 ;  /* 0x000000087a007388 */ /* 0x004fe80000000c00 */
[----:B---3--:R-:W-:Y:S04]  /*07c0*/  STS.128 [R122+0x200], R24 ;  /* 0x000200187a007388 */ /* 0x008fe80000000c00 */
[----:B----4-:R-:W-:Y:S04]  /*07d0*/  STS.128 [R122+0x400], R28 ;  /* 0x0004001c7a007388 */ /* 0x010fe80000000c00 */
        /* <DEDUP_REMOVED lines=10> */
[----:B------:R-:W4:Y:S01]  /*0880*/  LDG.E.128 R52, desc[UR14][R6.64+0x600] ;  /* 0x0006000e06347981 */ /* 0x000f22000c1e1d00 */
[----:B------:R-:W-:-:S03]  /*0890*/  IMAD.WIDE R36, R92, 0x10, R86 ;  /* 0x000000105c247825 */ /* 0x000fc600078e0256 */
[----:B--2---:R-:W-:Y:S04]  /*08a0*/  STS.128 [R122], R40 ;  /* 0x000000287a007388 */ /* 0x004fe80000000c00 */
[----:B---3--:R-:W-:Y:S04]  /*08b0*/  STS.128 [R122+0x200], R44 ;  /* 0x0002002c7a007388 */ /* 0x008fe80000000c00 */
[----:B----4-:R1:W-:Y:S04]  /*08c0*/  STS.128 [R122+0x400], R48 ;  /* 0x000400307a007388 */ /* 0x0103e80000000c00 */
[----:B------:R2:W-:Y:S01]  /*08d0*/  STS.128 [R122+0x600], R52 ;  /* 0x000600347a007388 */ /* 0x0005e20000000c00 */
[----:B------:R-:W-:-:S03]  /*08e0*/  NOP ;  /* 0x0000000000007918 */ /* 0x000fc60000000000 */
[----:B------:R-:W-:Y:S04]  /*08f0*/  LDS.128 R32, [R117] ;  /* 0x0000000075207984 */ /* 0x000fe80000000c00 */
[----:B------:R-:W-:Y:S01]  /*0900*/  LDS.128 R28, [R117+0x10] ;  /* 0x00001000751c7984 */ /* 0x000fe20000000c00 */
[----:B-1----:R-:W1:Y:S03]  /*0910*/  LDC.64 R48, c[0x0][0x2a0] ;  /* 0x0000a800ff307b82 */ /* 0x002e660000000a00 */
[----:B------:R-:W-:Y:S04]  /*0920*/  LDS.128 R24, [R117+0x20] ;  /* 0x0000200075187984 */ /* 0x000fe80000000c00 */
[----:B------:R-:W-:Y:S01]  /*0930*/  LDS.128 R4, [R117+0x30] ;  /* 0x0000300075047984 */ /* 0x000fe20000000c00 */
[----:B------:R-:W3:Y:S08]  /*0940*/  LDC.64 R50, c[0x0][0x318] ;  /* 0x0000c600ff327b82 */ /* 0x000ef00000000a00 */
[----:B------:R-:W-:Y:S06]  /*0950*/  BAR.SYNC.DEFER_BLOCKING 0x0 ;  /* 0x0000000000007b1d */ /* 0x000fec0000010000 */
[----:B------:R-:W4:Y:S04]  /*0960*/  LDG.E.128 R40, desc[UR14][R36.64] ;  /* 0x0000000e24287981 */ /* 0x000f28000c1e1d00 */
[----:B------:R-:W4:Y:S04]  /*0970*/  LDG.E.128 R44, desc[UR14][R36.64+0x200] ;  /* 0x0002000e242c7981 */ /* 0x000f28000c1e1d00 */
[----:B--2---:R-:W2:Y:S04]  /*0980*/  LDG.E.128 R52, desc[UR14][R36.64+0x400] ;  /* 0x0004000e24347981 */ /* 0x004ea8000c1e1d00 */
[----:B------:R0:W2:Y:S01]  /*0990*/  LDG.E.128 R56, desc[UR14][R36.64+0x600] ;  /* 0x0006000e24387981 */ /* 0x0000a2000c1e1d00 */
[----:B------:R-:W-:Y:S01]  /*09a0*/  SHF.R.S32.HI R69, RZ, 0x1f, R68 ;  /* 0x0000001fff457819 */ /* 0x000fe20000011444 */
[----:B-1----:R-:W-:-:S04]  /*09b0*/  IMAD R38, R48, UR17, RZ ;  /* 0x0000001130267c24 */ /* 0x002fc8000f8e02ff */
[----:B------:R-:W-:Y:S02]  /*09c0*/  IMAD R3, R49, UR16, R38 ;  /* 0x0000001031037c24 */ /* 0x000fe4000f8e0226 */
[----:B------:R-:W-:-:S05]  /*09d0*/  IMAD.WIDE.U32 R38, R48, UR16, R68 ;  /* 0x0000001030267c25 */ /* 0x000fca000f8e0044 */
[----:B------:R-:W-:Y:S01]  /*09e0*/  IADD3 R39, R39, R3, RZ ;  /* 0x0000000327277210 */ /* 0x000fe20007ffe0ff */
[----:B------:R-:W-:-:S04]  /*09f0*/  IMAD R3, R77, UR4, RZ ;  /* 0x000000044d037c24 */ /* 0x000fc8000f8e02ff */
[C---:B------:R-:W-:Y:S02]  /*0a00*/  IMAD R3, R0.reuse, UR5, R3 ;  /* 0x0000000500037c24 */ /* 0x040fe4000f8e0203 */
[----:B0-----:R-:W-:Y:S01]  /*0a10*/  IMAD.WIDE.U32 R36, R0, UR4, R38 ;  /* 0x0000000400247c25 */ /* 0x001fe2000f8e0026 */
[----:B------:R-:W-:-:S04]  /*0a20*/  ULDC.64 UR4, c[0x0][0x2b8] ;  /* 0x0000ae0000047ab9 */ /* 0x000fc80000000a00 */
[----:B------:R-:W-:Y:S02]  /*0a30*/  IADD3 R3, R37, R3, RZ ;  /* 0x0000000325037210 */ /* 0x000fe40007ffe0ff */
[----:B---3--:R-:W-:-:S04]  /*0a40*/  LEA R38, P0, R36, R50, 0x2 ;  /* 0x0000003224267211 */ /* 0x008fc800078010ff */
[----:B------:R-:W-:-:S03]  /*0a50*/  LEA.HI.X R39, R36, R51, R3, 0x2, P0 ;  /* 0x0000003324277211 */ /* 0x000fc600000f1403 */
[----:B------:R-:W-:Y:S01]  /*0a60*/  IMAD.WIDE R36, R92, 0x10, R38 ;  /* 0x000000105c247825 */ /* 0x000fe200078e0226 */
[----:B----4-:R-:W-:Y:S04]  /*0a70*/  STS.128 [R122], R40 ;  /* 0x000000287a007388 */ /* 0x010fe80000000c00 */
[----:B------:R0:W-:Y:S04]  /*0a80*/  STS.128 [R122+0x200], R44 ;  /* 0x0002002c7a007388 */ /* 0x0001e80000000c00 */
[----:B--2---:R-:W-:Y:S04]  /*0a90*/  STS.128 [R122+0x400], R52 ;  /* 0x000400347a007388 */ /* 0x004fe80000000c00 */
[----:B------:R-:W-:Y:S01]  /*0aa0*/  STS.128 [R122+0x600], R56 ;  /* 0x000600387a007388 */ /* 0x000fe20000000c00 */
[----:B------:R-:W-:-:S03]  /*0ab0*/  NOP ;  /* 0x0000000000007918 */ /* 0x000fc60000000000 */
[----:B------:R-:W-:Y:S01]  /*0ac0*/  LDS.128 R100, [R117] ;  /* 0x0000000075647984 */ /* 0x000fe20000000c00 */
[----:B0-----:R-:W0:Y:S03]  /*0ad0*/  LDC.64 R44, c[0x0][0x2b0] ;  /* 0x0000ac00ff2c7b82 */ /* 0x001e260000000a00 */
[----:B------:R-:W-:Y:S04]  /*0ae0*/  LDS.128 R96, [R117+0x10] ;  /* 0x0000100075607984 */ /* 0x000fe80000000c00 */
[----:B------:R-:W-:Y:S01]  /*0af0*/  LDS.128 R60, [R117+0x20] ;  /* 0x00002000753c7984 */ /* 0x000fe20000000c00 */
[----:B------:R-:W1:Y:S03]  /*0b00*/  LDC.64 R46, c[0x0][0x308] ;  /* 0x0000c200ff2e7b82 */ /* 0x000e660000000a00 */
[----:B------:R-:W-:Y:S05]  /*0b10*/  LDS.128 R48, [R117+0x30] ;  /* 0x0000300075307984 */ /* 0x000fea0000000c00 */
[----:B------:R-:W-:Y:S06]  /*0b20*/  BAR.SYNC.DEFER_BLOCKING 0x0 ;  /* 0x0000000000007b1d */ /* 0x000fec0000010000 */
[----:B------:R-:W2:Y:S04]  /*0b30*/  LDG.E.128 R40, desc[UR14][R36.64] ;  /* 0x0000000e24287981 */ /* 0x000ea8000c1e1d00 */
[----:B------:R-:W3:Y:S04]  /*0b40*/  LDG.E.128 R104, desc[UR14][R36.64+0x200] ;  /* 0x0002000e24687981 */ /* 0x000ee8000c1e1d00 */
[----:B------:R-:W4:Y:S04]  /*0b50*/  LDG.E.128 R112, desc[UR14][R36.64+0x400] ;  /* 0x0004000e24707981 */ /* 0x000f28000c1e1d00 */
[----:B------:R1:W4:Y:S01]  /*0b60*/  LDG.E.128 R124, desc[UR14][R36.64+0x600] ;  /* 0x0006000e247c7981 */ /* 0x000322000c1e1d00 */
[----:B0-----:R-:W-:-:S04]  /*0b70*/  IMAD R38, R44, UR17, RZ ;  /* 0x000000112c267c24 */ /* 0x001fc8000f8e02ff */
[----:B------:R-:W-:Y:S02]  /*0b80*/  IMAD R3, R45, UR16, R38 ;  /* 0x000000102d037c24 */ /* 0x000fe4000f8e0226 */
[----:B------:R-:W-:-:S05]  /*0b90*/  IMAD.WIDE.U32 R38, R44, UR16, R68 ;  /* 0x000000102c267c25 */ /* 0x000fca000f8e0044 */
[----:B------:R-:W-:Y:S01]  /*0ba0*/  IADD3 R39, R39, R3, RZ ;  /* 0x0000000327277210 */ /* 0x000fe20007ffe0ff */
[----:B------:R-:W-:-:S04]  /*0bb0*/  IMAD R3, R77, UR4, RZ ;  /* 0x000000044d037c24 */ /* 0x000fc8000f8e02ff */
[C---:B------:R-:W-:Y:S02]  /*0bc0*/  IMAD R3, R0.reuse, UR5, R3 ;  /* 0x0000000500037c24 */ /* 0x040fe4000f8e0203 */
[----:B-1----:R-:W-:Y:S01]  /*0bd0*/  IMAD.WIDE.U32 R36, R0, UR4, R38 ;  /* 0x0000000400247c25 */ /* 0x002fe2000f8e0026 */
[----:B------:R-:W-:-:S04]  /*0be0*/  ULDC.64 UR4, c[0x0][0x3a0] ;  /* 0x0000e80000047ab9 */ /* 0x000fc80000000a00 */
[----:B------:R-:W-:Y:S02]  /*0bf0*/  IADD3 R3, R37, R3, RZ ;  /* 0x0000000325037210 */ /* 0x000fe40007ffe0ff */
[----:B------:R-:W-:-:S04]  /*0c00*/  LEA R44, P0, R36, R46, 0x2 ;  /* 0x0000002e242c7211 */ /* 0x000fc800078010ff */
[----:B------:R-:W-:-:S03]  /*0c10*/  LEA.HI.X R45, R36, R47, R3, 0x2, P0 ;  /* 0x0000002f242d7211 */ /* 0x000fc600000f1403 */
[----:B------:R-:W-:Y:S01]  /*0c20*/  IMAD.WIDE R44, R92, 0x10, R44 ;  /* 0x000000105c2c7825 */ /* 0x000fe200078e022c */
[----:B--2---:R-:W-:Y:S04]  /*0c30*/  STS.128 [R122], R40 ;  /* 0x000000287a007388 */ /* 0x004fe80000000c00 */
[----:B---3--:R0:W-:Y:S04]  /*0c40*/  STS.128 [R122+0x200], R104 ;  /* 0x000200687a007388 */ /* 0x0081e80000000c00 */
[----:B----4-:R1:W-:Y:S04]  /*0c50*/  STS.128 [R122+0x400], R112 ;  /* 0x000400707a007388 */ /* 0x0103e80000000c00 */
[----:B------:R-:W-:Y:S01]  /*0c60*/  STS.128 [R122+0x600], R124 ;  /* 0x0006007c7a007388 */ /* 0x000fe20000000c00 */
[----:B------:R-:W-:-:S03]  /*0c70*/  NOP ;  /* 0x0000000000007918 */ /* 0x000fc60000000000 */
[----:B------:R-:W2:Y:S04]  /*0c80*/  LDS.128 R36, [R117] ;  /* 0x0000000075247984 */ /* 0x000ea80000000c00 */
[----:B------:R-:W3:Y:S04]  /*0c90*/  LDS.128 R52, [R117+0x10] ;  /* 0x0000100075347984 */ /* 0x000ee80000000c00 */
[----:B------:R-:W4:Y:S04]  /*0ca0*/  LDS.128 R64, [R117+0x20] ;  /* 0x0000200075407984 */ /* 0x000f280000000c00 */
[----:B------:R-:W4:Y:S01]  /*0cb0*/  LDS.128 R56, [R117+0x30] ;  /* 0x0000300075387984 */ /* 0x000f220000000c00 */
[----:B------:R-:W-:Y:S06]  /*0cc0*/  BAR.SYNC.DEFER_BLOCKING 0x0 ;  /* 0x0000000000007b1d */ /* 0x000fec0000010000 */
[----:B------:R-:W4:Y:S04]  /*0cd0*/  LDG.E.128 R108, desc[UR14][R44.64] ;  /* 0x0000000e2c6c7981 */ /* 0x000f28000c1e1d00 */
[----:B0-----:R-:W4:Y:S04]  /*0ce0*/  LDG.E.128 R104, desc[UR14][R44.64+0x200] ;  /* 0x0002000e2c687981 */ /* 0x001f28000c1e1d00 */
[----:B------:R-:W4:Y:S04]  /*0cf0*/  LDG.E.128 R40, desc[UR14][R44.64+0x400] ;  /* 0x0004000e2c287981 */ /* 0x000f28000c1e1d00 */
[----:B-1----:R0:W4:Y:S01]  /*0d00*/  LDG.E.128 R112, desc[UR14][R44.64+0x600] ;  /* 0x0006000e2c707981 */ /* 0x002122000c1e1d00 */
[----:B--2---:R-:W-:Y:S01]  /*0d10*/  FMUL.FTZ R3, R36, -1.4426950216293334961 ;  /* 0xbfb8aa3b24037820 */ /* 0x004fe20000410000 */
[----:B------:R-:W-:Y:S01]  /*0d20*/  FMUL.FTZ R46, R37, -1.4426950216293334961 ;  /* 0xbfb8aa3b252e7820 */ /* 0x000fe20000410000 */
[----:B------:R-:W-:Y:S01]  /*0d30*/  FMUL.FTZ R47, R38, -1.4426950216293334961 ;  /* 0xbfb8aa3b262f7820 */ /* 0x000fe20000410000 */
[----:B------:R-:W-:Y:S01]  /*0d40*/  FMUL.FTZ R94, R39, -1.4426950216293334961 ;  /* 0xbfb8aa3b275e7820 */ /* 0x000fe20000410000 */
[----:B---3--:R-:W-:Y:S01]  /*0d50*/  FMUL.FTZ R116, R52, -1.4426950216293334961 ;  /* 0xbfb8aa3b34747820 */ /* 0x008fe20000410000 */
[----:B------:R-:W-:Y:S01]  /*0d60*/  FMUL.FTZ R119, R55, -1.4426950216293334961 ;  /* 0xbfb8aa3b37777820 */ /* 0x000fe20000410000 */
[----:B------:R-:W1:Y:S01]  /*0d70*/  MUFU.EX2 R3, R3 ;  /* 0x0000000300037308 */ /* 0x000e620000000800 */
[----:B----4-:R-:W-:Y:S01]  /*0d80*/  FMUL.FTZ R120, R64, -1.4426950216293334961 ;  /* 0xbfb8aa3b40787820 */ /* 0x010fe20000410000 */
[----:B------:R-:W-:Y:S01]  /*0d90*/  FMUL.FTZ R124, R57, -1.4426950216293334961 ;  /* 0xbfb8aa3b397c7820 */ /* 0x000fe20000410000 */
[----:B0-----:R-:W-:Y:S01]  /*0da0*/  FMUL.FTZ R45, R54, -1.4426950216293334961 ;  /* 0xbfb8aa3b362d7820 */ /* 0x001fe20000410000 */
[----:B------:R-:W-:Y:S01]  /*0db0*/  FMUL.FTZ R44, R53, -1.4426950216293334961 ;  /* 0xbfb8aa3b352c7820 */ /* 0x000fe20000410000 */
[----:B------:R-:W-:Y:S01]  /*0dc0*/  FMUL.FTZ R123, R66, -1.4426950216293334961 ;  /* 0xbfb8aa3b427b7820 */ /* 0x000fe20000410000 */
[----:B------:R-:W-:Y:S01]  /*0dd0*/  FMUL.FTZ R125, R58, -1.4426950216293334961 ;  /* 0xbfb8aa3b3a7d7820 */ /* 0x000fe20000410000 */
[----:B------:R-:W-:Y:S01]  /*0de0*/  FMUL.FTZ R126, R59, -1.4426950216293334961 ;  /* 0xbfb8aa3b3b7e7820 */ /* 0x000fe20000410000 */
[----:B------:R0:W2:Y:S08]  /*0df0*/  MUFU.EX2 R95, R94 ;  /* 0x0000005e005f7308 */ /* 0x0000b00000000800 */
[----:B------:R-:W3:Y:S01]  /*0e00*/  MUFU.EX2 R46, R46 ;  /* 0x0000002e002e7308 */ /* 0x000ee20000000800 */
[----:B-1----:R-:W-:Y:S01]  /*0e10*/  FADD.FTZ R3, R3, 1 ;  /* 0x3f80000003037421 */ /* 0x002fe20000010000 */
[----:B0-----:R-:W-:-:S06]  /*0e20*/  FMUL.FTZ R94, R65, -1.4426950216293334961 ;  /* 0xbfb8aa3b415e7820 */ /* 0x001fcc0000410000 */
[----:B------:R-:W-:Y:S01]  /*0e30*/  MUFU.EX2 R47, R47 ;  /* 0x0000002f002f7308 */ /* 0x000fe20000000800 */
[----:B--2---:R-:W-:-:S07]  /*0e40*/  FADD.FTZ R95, R95, 1 ;  /* 0x3f8000005f5f7421 */ /* 0x004fce0000010000 */
[----:B------:R-:W0:Y:S01]  /*0e50*/  MUFU.EX2 R116, R116 ;  /* 0x0000007400747308 */ /* 0x000e220000000800 */
[----:B---3--:R-:W-:-:S07]  /*0e60*/  FADD.FTZ R46, R46, 1 ;  /* 0x3f8000002e2e7421 */ /* 0x008fce0000010000 */
[----:B------:R-:W1:Y:S08]  /*0e70*/  MUFU.EX2 R128, R119 ;  /* 0x0000007700807308 */ /* 0x000e700000000800 */
[----:B------:R-:W2:Y:S01]  /*0e80*/  MUFU.RCP R119, R3 ;  /* 0x0000000300777308 */ /* 0x000ea20000001000 */
[----:B0-----:R-:W-:-:S07]  /*0e90*/  FADD.FTZ R116, R116, 1 ;  /* 0x3f80000074747421 */ /* 0x001fce0000010000 */
[----:B------:R0:W-:Y:S01]  /*0ea0*/  MUFU.EX2 R130, R94 ;  /* 0x0000005e00827308 */ /* 0x0001e20000000800 */
[----:B-1----:R-:W-:-:S07]  /*0eb0*/  FADD.FTZ R128, R128, 1 ;  /* 0x3f80000080807421 */ /* 0x002fce0000010000 */
[----:B------:R1:W-:Y:S01]  /*0ec0*/  MUFU.EX2 R121, R45 ;  /* 0x0000002d00797308 */ /* 0x0003e20000000800 */
[----:B0-----:R-:W-:Y:S01]  /*0ed0*/  FADD.FTZ R94, R47, 1 ;  /* 0x3f8000002f5e7421 */ /* 0x001fe20000010000 */
[----:B--2---:R-:W-:-:S06]  /*0ee0*/  FADD.FTZ R3, -R119, 1 ;  /* 0x3f80000077037421 */ /* 0x004fcc0000010100 */
[----:B------:R-:W-:Y:S01]  /*0ef0*/  MUFU.EX2 R129, R120 ;  /* 0x0000007800817308 */ /* 0x000fe20000000800 */
[----:B-1----:R-:W-:-:S07]  /*0f00*/  FMUL.FTZ R45, R56, -1.4426950216293334961 ;  /* 0xbfb8aa3b382d7820 */ /* 0x002fce0000410000 */
[----:B------:R0:W1:Y:S08]  /*0f10*/  MUFU.EX2 R118, R44 ;  /* 0x0000002c00767308 */ /* 0x0000700000000800 */
[----:B------:R-:W2:Y:S01]  /*0f20*/  MUFU.EX2 R139, R124 ;  /* 0x0000007c008b7308 */ /* 0x000ea20000000800 */
[----:B0-----:R-:W-:-:S07]  /*0f30*/  FMUL.FTZ R44, R67, -1.4426950216293334961 ;  /* 0xbfb8aa3b432c7820 */ /* 0x001fce0000410000 */
[----:B------:R-:W-:Y:S01]  /*0f40*/  MUFU.EX2 R132, R123 ;  /* 0x0000007b00847308 */ /* 0x000fe20000000800 */
[----:B-1----:R-:W-:-:S07]  /*0f50*/  FADD.FTZ R118, R118, 1 ;  /* 0x3f80000076767421 */ /* 0x002fce0000010000 */
[----:B------:R0:W-:Y:S01]  /*0f60*/  MUFU.RCP R124, R95 ;  /* 0x0000005f007c7308 */ /* 0x0001e20000001000 */
[----:B--2---:R-:W-:-:S07]  /*0f70*/  FADD.FTZ R139, R139, 1 ;  /* 0x3f8000008b8b7421 */ /* 0x004fce0000010000 */
[----:B------:R-:W1:Y:S01]  /*0f80*/  MUFU.RCP R120, R46 ;  /* 0x0000002e00787308 */ /* 0x000e620000001000 */
[----:B0-----:R-:W-:Y:S01]  /*0f90*/  FADD.FTZ R95, R121, 1 ;  /* 0x3f800000795f7421 */ /* 0x001fe20000010000 */
[----:B------:R-:W-:Y:S01]  /*0fa0*/  FADD.FTZ R121, R129, 1 ;  /* 0x3f80000081797421 */ /* 0x000fe20000010000 */
[----:B------:R-:W-:-:S05]  /*0fb0*/  FMUL.FTZ R129, R36, R119 ;  /* 0x0000007724817220 */ /* 0x000fca0000410000 */
[----:B------:R1:W0:Y:S08]  /*0fc0*/  MUFU.RCP R123, R94 ;  /* 0x0000005e007b7308 */ /* 0x0002300000001000 */
[----:B------:R-:W2:Y:S01]  /*0fd0*/  MUFU.EX2 R137, R44 ;  /* 0x0000002c00897308 */ /* 0x000ea20000000800 */
[----:B-1----:R-:W-:-:S07]  /*0fe0*/  FADD.FTZ R94, -R120, 1 ;  /* 0x3f800000785e7421 */ /* 0x002fce0000010100 */
[----:B------:R-:W1:Y:S01]  /*0ff0*/  MUFU.EX2 R138, R45 ;  /* 0x0000002d008a7308 */ /* 0x000e620000000800 */
[----:B0-----:R-:W-:-:S07]  /*1000*/  FMUL.FTZ R131, R38, R123 ;  /* 0x0000007b26837220 */ /* 0x001fce0000410000 */
[----:B------:R-:W0:Y:S01]  /*1010*/  MUFU.EX2 R142, R125 ;  /* 0x0000007d008e7308 */ /* 0x000e220000000800 */
[----:B--2---:R-:W-:-:S07]  /*1020*/  FADD.FTZ R137, R137, 1 ;  /* 0x3f80000089897421 */ /* 0x004fce0000010000 */
[----:B------:R-:W2:Y:S01]  /*1030*/  MUFU.RCP R125, R116 ;  /* 0x00000074007d7308 */ /* 0x000ea20000001000 */
[----:B-1----:R-:W-:-:S07]  /*1040*/  FADD.FTZ R138, R138, 1 ;  /* 0x3f8000008a8a7421 */ /* 0x002fce0000010000 */
[----:B------:R-:W1:Y:S01]  /*1050*/  MUFU.EX2 R144, R126 ;  /* 0x0000007e00907308 */ /* 0x000e620000000800 */
[----:B0-----:R-:W-:-:S07]  /*1060*/  FADD.FTZ R142, R142, 1 ;  /* 0x3f8000008e8e7421 */ /* 0x001fce0000010000 */
[----:B------:R0:W3:Y:S01]  /*1070*/  MUFU.RCP R136, R128 ;  /* 0x0000008000887308 */ /* 0x0000e20000001000 */
[----:B--2---:R-:W-:-:S07]  /*1080*/  FMUL.FTZ R133, R52, R125 ;  /* 0x0000007d34857220 */ /* 0x004fce0000410000 */
[----:B------:R-:W-:Y:S01]  /*1090*/  MUFU.RCP R126, R118 ;  /* 0x00000076007e7308 */ /* 0x000fe20000001000 */
[----:B0-----:R-:W-:Y:S01]  /*10a0*/  FMUL.FTZ R128, R37, R120 ;  /* 0x0000007825807220 */ /* 0x001fe20000410000 */
[----:B-1----:R-:W-:-:S06]  /*10b0*/  FADD.FTZ R144, R144, 1 ;  /* 0x3f80000090907421 */ /* 0x002fcc0000010000 */
[----:B------:R0:W1:Y:S01]  /*10c0*/  MUFU.RCP R127, R95 ;  /* 0x0000005f007f7308 */ /* 0x0000620000001000 */
[----:B---3--:R-:W-:-:S07]  /*10d0*/  FMUL.FTZ R134, R55, R136 ;  /* 0x0000008837867220 */ /* 0x008fce0000410000 */
[----:B------:R-:W2:Y:S01]  /*10e0*/  MUFU.RCP R121, R121 ;  /* 0x0000007900797308 */ /* 0x000ea20000001000 */
[----:B0-----:R-:W-:-:S07]  /*10f0*/  FMUL.FTZ R95, R102, R131 ;  /* 0x00000083665f7220 */ /* 0x001fce0000410000 */
[----:B------:R0:W-:Y:S01]  /*1100*/  MUFU.RCP R143, R138 ;  /* 0x0000008a008f7308 */ /* 0x0001e20000001000 */
[----:B-1----:R-:W-:-:S07]  /*1110*/  FMUL.FTZ R135, R54, R127 ;  /* 0x0000007f36877220 */ /* 0x002fce0000410000 */
[----:B------:R-:W-:Y:S01]  /*1120*/  MUFU.RCP R145, R142 ;  /* 0x0000008e00917308 */ /* 0x000fe20000001000 */
[----:B0-----:R-:W-:-:S04]  /*1130*/  LEA R138, R80, R91, 0x2 ;  /* 0x0000005b508a7211 */ /* 0x001fc800078e10ff */
[----:B------:R-:W-:-:S03]  /*1140*/  LEA R138, R138, R89, 0x4 ;  /* 0x000000598a8a7211 */ /* 0x000fc600078e20ff */
[----:B------:R2:W-:Y:S08]  /*1150*/  MUFU.RCP R140, R139 ;  /* 0x0000008b008c7308 */ /* 0x0005f00000001000 */
[----:B------:R-:W-:Y:S01]  /*1160*/  MUFU.RCP R144, R144 ;  /* 0x0000009000907308 */ /* 0x000fe20000001000 */
[----:B--2---:R-:W-:Y:S01]  /*1170*/  FMUL.FTZ R139, R64, R121 ;  /* 0x00000079408b7220 */ /* 0x004fe20000410000 */
[----:B------:R-:W-:Y:S04]  /*1180*/  STS.128 [R122], R108 ;  /* 0x0000006c7a007388 */ /* 0x000fe80000000c00 */
[----:B------:R0:W-:Y:S04]  /*1190*/  STS.128 [R122+0x200], R104 ;  /* 0x000200687a007388 */ /* 0x0001e80000000c00 */
[----:B------:R-:W-:Y:S04]  /*11a0*/  STS.128 [R122+0x400], R40 ;  /* 0x000400287a007388 */ /* 0x000fe80000000c00 */
[----:B------:R1:W-:Y:S01]  /*11b0*/  STS.128 [R122+0x600], R112 ;  /* 0x000600707a007388 */ /* 0x0003e20000000c00 */
[----:B------:R-:W-:-:S03]  /*11c0*/  NOP ;  /* 0x0000000000007918 */ /* 0x000fc60000000000 */
[----:B------:R-:W2:Y:S01]  /*11d0*/  LDS.128 R44, [R117] ;  /* 0x00000000752c7984 */ /* 0x000ea20000000c00 */
[----:B0-----:R-:W-:Y:S01]  /*11e0*/  FFMA.FTZ R105, R36, R3, 1 ;  /* 0x3f80000024697423 */ /* 0x001fe20000010003 */
[----:B------:R-:W-:Y:S01]  /*11f0*/  FADD.FTZ R36, -R124, 1 ;  /* 0x3f8000007c247421 */ /* 0x000fe20000010100 */
[----:B------:R-:W-:Y:S01]  /*1200*/  FADD.FTZ R3, -R123, 1 ;  /* 0x3f8000007b037421 */ /* 0x000fe20000010100 */
[----:B------:R-:W0:Y:S01]  /*1210*/  LDS.128 R40, [R117+0x10] ;  /* 0x0000100075287984 */ /* 0x000e220000000c00 */
[----:B------:R-:W-:Y:S01]  /*1220*/  FADD.FTZ R108, R130, 1 ;  /* 0x3f800000826c7421 */ /* 0x000fe20000010000 */
[----:B------:R-:W-:Y:S01]  /*1230*/  FFMA.FTZ R104, R37, R94, 1 ;  /* 0x3f80000025687423 */ /* 0x000fe2000001005e */
[----:B------:R-:W-:Y:S01]  /*1240*/  FFMA.FTZ R107, R38, R3, 1 ;  /* 0x3f800000266b7423 */ /* 0x000fe20000010003 */
[C---:B------:R-:W-:Y:S01]  /*1250*/  FFMA.FTZ R106, R39.reuse, R36, 1 ;  /* 0x3f800000276a7423 */ /* 0x040fe20000010024 */
[----:B------:R-:W-:Y:S01]  /*1260*/  FMUL.FTZ R130, R39, R124 ;  /* 0x0000007c27827220 */ /* 0x000fe20000410000 */
[----:B------:R-:W-:Y:S01]  /*1270*/  FADD.FTZ R109, -R125, 1 ;  /* 0x3f8000007d6d7421 */ /* 0x000fe20000010100 */
[----:B------:R-:W3:Y:S01]  /*1280*/  LDS.128 R36, [R117+0x20] ;  /* 0x0000200075247984 */ /* 0x000ee20000000c00 */
[----:B------:R4:W-:Y:S01]  /*1290*/  MUFU.RCP R118, R108 ;  /* 0x0000006c00767308 */ /* 0x0009e20000001000 */
[----:B------:R-:W-:Y:S01]  /*12a0*/  FADD.FTZ R111, -R127, 1 ;  /* 0x3f8000007f6f7421 */ /* 0x000fe20000010100 */
[----:B------:R-:W-:Y:S01]  /*12b0*/  FFMA.FTZ R109, R52, R109, 1 ;  /* 0x3f800000346d7423 */ /* 0x000fe2000001006d */
[----:B------:R-:W-:Y:S01]  /*12c0*/  FADD.FTZ R52, -R136, 1 ;  /* 0x3f80000088347421 */ /* 0x000fe20000010100 */
[----:B-1----:R-:W-:Y:S01]  /*12d0*/  FADD.FTZ R112, R132, 1 ;  /* 0x3f80000084707421 */ /* 0x002fe20000010000 */
[----:B------:R-:W-:Y:S01]  /*12e0*/  FMUL.FTZ R132, R53, R126 ;  /* 0x0000007e35847220 */ /* 0x000fe20000410000 */
[----:B------:R-:W-:Y:S01]  /*12f0*/  FFMA.FTZ R113, R54, R111, 1 ;  /* 0x3f80000036717423 */ /* 0x000fe2000001006f */
[----:B------:R-:W-:Y:S01]  /*1300*/  FFMA.FTZ R114, R55, R52, 1 ;  /* 0x3f80000037727423 */ /* 0x000fe20000010034 */
[----:B------:R-:W-:Y:S01]  /*1310*/  FMUL.FTZ R3, R100, R129 ;  /* 0x0000008164037220 */ /* 0x000fe20000410000 */
[----:B----4-:R-:W-:Y:S01]  /*1320*/  FADD.FTZ R108, -R126, 1 ;  /* 0x3f8000007e6c7421 */ /* 0x010fe20000010100 */
[----:B------:R-:W-:Y:S01]  /*1330*/  FMUL.FTZ R94, R101, R128 ;  /* 0x00000080655e7220 */ /* 0x000fe20000410000 */
[----:B------:R1:W4:Y:S01]  /*1340*/  MUFU.RCP R141, R112 ;  /* 0x00000070008d7308 */ /* 0x0003220000001000 */
[----:B------:R-:W-:Y:S01]  /*1350*/  FMUL.FTZ R116, R103, R130 ;  /* 0x0000008267747220 */ /* 0x000fe20000410000 */
[----:B------:R-:W-:-:S02]  /*1360*/  FFMA.FTZ R110, R53, R108, 1 ;  /* 0x3f800000356e7423 */ /* 0x000fc4000001006c */
[----:B------:R-:W4:Y:S01]  /*1370*/  LDS.128 R52, [R117+0x30] ;  /* 0x0000300075347984 */ /* 0x000f220000000c00 */
[----:B--2---:R-:W-:Y:S01]  /*1380*/  FMUL.FTZ R100, R100, R44 ;  /* 0x0000002c64647220 */ /* 0x004fe20000410000 */
[----:B------:R-:W-:Y:S01]  /*1390*/  FMUL.FTZ R101, R101, R45 ;  /* 0x0000002d65657220 */ /* 0x000fe20000410000 */
[----:B------:R-:W-:Y:S01]  /*13a0*/  FMUL.FTZ R102, R102, R46 ;  /* 0x0000002e66667220 */ /* 0x000fe20000410000 */
[----:B------:R-:W-:Y:S01]  /*13b0*/  FMUL.FTZ R103, R103, R47 ;  /* 0x0000002f67677220 */ /* 0x000fe20000410000 */
[----:B------:R-:W-:Y:S01]  /*13c0*/  FMUL.FTZ R100, R119, R100 ;  /* 0x0000006477647220 */ /* 0x000fe20000410000 */
[----:B------:R-:W-:Y:S01]  /*13d0*/  FMUL.FTZ R101, R120, R101 ;  /* 0x0000006578657220 */ /* 0x000fe20000410000 */
[----:B0-----:R-:W-:Y:S01]  /*13e0*/  FMUL.FTZ R108, R96, R40 ;  /* 0x00000028606c7220 */ /* 0x001fe20000410000 */
[----:B------:R-:W0:Y:S01]  /*13f0*/  MUFU.RCP R120, R137 ;  /* 0x0000008900787308 */ /* 0x000e220000001000 */
[----:B------:R-:W-:Y:S01]  /*1400*/  FMUL.FTZ R111, R97, R41 ;  /* 0x00000029616f7220 */ /* 0x000fe20000410000 */
[----:B-1----:R-:W-:Y:S01]  /*1410*/  FMUL.FTZ R112, R98, R42 ;  /* 0x0000002a62707220 */ /* 0x002fe20000410000 */
[----:B------:R-:W-:Y:S01]  /*1420*/  FMUL.FTZ R100, R100, R105 ;  /* 0x0000006964647220 */ /* 0x000fe20000410000 */
[----:B------:R-:W-:Y:S01]  /*1430*/  FMUL.FTZ R101, R101, R104 ;  /* 0x0000006865657220 */ /* 0x000fe20000410000 */
[----:B------:R-:W-:Y:S01]  /*1440*/  FADD.FTZ R105, -R121, 1 ;  /* 0x3f80000079697421 */ /* 0x000fe20000010100 */
[----:B---3--:R-:W-:Y:S01]  /*1450*/  FMUL.FTZ R104, R60, R36 ;  /* 0x000000243c687220 */ /* 0x008fe20000410000 */
[----:B------:R-:W-:Y:S01]  /*1460*/  FMUL.FTZ R108, R125, R108 ;  /* 0x0000006c7d6c7220 */ /* 0x000fe20000410000 */
        /* <DEDUP_REMOVED lines=10> */
[----:B----4-:R-:W-:Y:S01]  /*1510*/  FADD.FTZ R105, -R141, 1 ;  /* 0x3f8000008d697421 */ /* 0x010fe20000010100 */
[----:B------:R-:W-:Y:S01]  /*1520*/  FMUL.FTZ R115, R99, R43 ;  /* 0x0000002b63737220 */ /* 0x000fe20000410000 */
[----:B------:R-:W-:Y:S01]  /*1530*/  FMUL.FTZ R102, R102, R107 ;  /* 0x0000006b66667220 */ /* 0x000fe20000410000 */
[----:B------:R-:W-:Y:S01]  /*1540*/  FMUL.FTZ R103, R103, R106 ;  /* 0x0000006a67677220 */ /* 0x000fe20000410000 */
[----:B------:R-:W-:Y:S01]  /*1550*/  FADD.FTZ R113, -R143, 1 ;  /* 0x3f8000008f717421 */ /* 0x000fe20000010100 */
[----:B0-----:R-:W-:Y:S01]  /*1560*/  FADD.FTZ R106, -R120, 1 ;  /* 0x3f800000786a7421 */ /* 0x001fe20000010100 */
[----:B------:R-:W-:Y:S01]  /*1570*/  FFMA.FTZ R107, R66, R105, 1 ;  /* 0x3f800000426b7423 */ /* 0x000fe20000010069 */
[----:B------:R-:W-:Y:S01]  /*1580*/  FMUL.FTZ R115, R136, R115 ;  /* 0x0000007388737220 */ /* 0x000fe20000410000 */
[----:B------:R-:W-:Y:S01]  /*1590*/  FADD.FTZ R104, -R118, 1 ;  /* 0x3f80000076687421 */ /* 0x000fe20000010100 */
[----:B------:R-:W-:Y:S01]  /*15a0*/  FMUL.FTZ R105, R61, R37 ;  /* 0x000000253d697220 */ /* 0x000fe20000410000 */
[----:B------:R-:W-:Y:S01]  /*15b0*/  FFMA.FTZ R126, R56, R113, 1 ;  /* 0x3f800000387e7423 */ /* 0x000fe20000010071 */
[----:B------:R-:W-:Y:S01]  /*15c0*/  FFMA.FTZ R124, R67, R106, 1 ;  /* 0x3f800000437c7423 */ /* 0x000fe2000001006a */
[----:B------:R-:W-:Y:S01]  /*15d0*/  FMUL.FTZ R113, R63, R39 ;  /* 0x000000273f717220 */ /* 0x000fe20000410000 */
[----:B------:R-:W-:Y:S01]  /*15e0*/  BAR.SYNC.DEFER_BLOCKING 0x0 ;  /* 0x0000000000007b1d */ /* 0x000fe20000010000 */
        /* <DEDUP_REMOVED lines=24> */
[----:B------:R-:W-:Y:S01]  /*1770*/  STS.128 [R138], R100 ;  /* 0x000000648a007388 */ /* 0x000fe20000000c00 */
[----:B------:R-:W-:Y:S01]  /*1780*/  FMUL.FTZ R125, R105, R104 ;  /* 0x00000068697d7220 */ /* 0x000fe20000410000 */
[----:B------:R-:W-:Y:S01]  /*1790*/  FMUL.FTZ R126, R106, R107 ;  /* 0x0000006b6a7e7220 */ /* 0x000fe20000410000 */
[----:B------:R-:W-:Y:S01]  /*17a0*/  FMUL.FTZ R127, R117, R136 ;  /* 0x00000088757f7220 */ /* 0x000fe20000410000 */
[C---:B------:R-:W-:Y:S01]  /*17b0*/  IMAD R104, R146.reuse, UR17, RZ ;  /* 0x0000001192687c24 */ /* 0x040fe2000f8e02ff */
[----:B------:R-:W-:Y:S01]  /*17c0*/  STS.128 [R138+0x10], R108 ;  /* 0x0000106c8a007388 */ /* 0x000fe20000000c00 */
[----:B------:R-:W-:-:S04]  /*17d0*/  IMAD.WIDE.U32 R136, R146, UR16, R68 ;  /* 0x0000001092887c25 */ /* 0x000fc8000f8e0044 */
[----:B------:R-:W-:Y:S01]  /*17e0*/  FMUL.FTZ R141, R66, R141 ;  /* 0x0000008d428d7220 */ /* 0x000fe20000410000 */
[----:B------:R-:W-:Y:S01]  /*17f0*/  FMUL.FTZ R66, R67, R120 ;  /* 0x0000007843427220 */ /* 0x000fe20000410000 */
[----:B------:R-:W-:Y:S01]  /*1800*/  STS.128 [R138+0x20], R112 ;  /* 0x000020708a007388 */ /* 0x000fe20000000c00 */
[----:B------:R-:W-:Y:S02]  /*1810*/  IMAD R123, R147, UR16, R104 ;  /* 0x00000010937b7c24 */ /* 0x000fe4000f8e0268 */
[----:B------:R-:W-:Y:S01]  /*1820*/  FMUL.FTZ R143, R56, R143 ;  /* 0x0000008f388f7220 */ /* 0x000fe20000410000 */
[----:B------:R-:W0:Y:S01]  /*1830*/  LDC.64 R146, c[0x0][0x3e8] ;  /* 0x0000fa00ff927b82 */ /* 0x000e220000000a00 */
[----:B------:R1:W-:Y:S01]  /*1840*/  STS.128 [R138+0x30], R124 ;  /* 0x0000307c8a007388 */ /* 0x0003e20000000c00 */
[----:B------:R-:W-:-:S03]  /*1850*/  NOP ;  /* 0x0000000000007918 */ /* 0x000fc60000000000 */
[----:B------:R-:W2:Y:S01]  /*1860*/  LDS.128 R100, [R122] ;  /* 0x000000007a647984 */ /* 0x000ea20000000c00 */
[----:B------:R-:W-:Y:S01]  /*1870*/  IADD3 R137, R137, R123, RZ ;  /* 0x0000007b89897210 */ /* 0x000fe20007ffe0ff */
[----:B------:R-:W-:Y:S01]  /*1880*/  FMUL.FTZ R140, R57, R140 ;  /* 0x0000008c398c7220 */ /* 0x000fe20000410000 */
[----:B------:R-:W-:Y:S01]  /*1890*/  FMUL.FTZ R145, R58, R145 ;  /* 0x000000913a917220 */ /* 0x000fe20000410000 */
[----:B------:R-:W3:Y:S01]  /*18a0*/  LDS.128 R104, [R122+0x200] ;  /* 0x000200007a687984 */ /* 0x000ee20000000c00 */
[----:B------:R-:W-:Y:S01]  /*18b0*/  FFMA.FTZ R58, R20, R3, R93 ;  /* 0x00000003143a7223 */ /* 0x000fe2000001005d */
[----:B------:R-:W-:Y:S01]  /*18c0*/  FMUL.FTZ R144, R59, R144 ;  /* 0x000000903b907220 */ /* 0x000fe20000410000 */
[----:B------:R-:W-:Y:S01]  /*18d0*/  FMUL.FTZ R117, R96, R133 ;  /* 0x0000008560757220 */ /* 0x000fe20000410000 */
[----:B------:R-:W4:Y:S01]  /*18e0*/  LDS.128 R108, [R122+0x400] ;  /* 0x000400007a6c7984 */ /* 0x000f220000000c00 */
[----:B-1----:R-:W-:Y:S01]  /*18f0*/  FMUL.FTZ R124, R65, R118 ;  /* 0x00000076417c7220 */ /* 0x002fe20000410000 */
[----:B------:R-:W-:Y:S01]  /*1900*/  IMAD R65, R77, UR4, RZ ;  /* 0x000000044d417c24 */ /* 0x000fe2000f8e02ff */
[----:B------:R-:W1:Y:S01]  /*1910*/  LDC R126, c[0x0][0x21c] ;  /* 0x00008700ff7e7b82 */ /* 0x000e620000000800 */
[----:B------:R-:W4:Y:S01]  /*1920*/  LDS.128 R112, [R122+0x600] ;  /* 0x000600007a707984 */ /* 0x000f220000000c00 */
[----:B------:R-:W-:Y:S01]  /*1930*/  FFMA.FTZ R59, R21, R94, R58 ;  /* 0x0000005e153b7223 */ /* 0x000fe2000001003a */
[----:B------:R-:W-:-:S02]  /*1940*/  IMAD R67, R0, UR5, R65 ;  /* 0x0000000500437c24 */ /* 0x000fc4000f8e0241 */
[----:B------:R-:W-:Y:S01]  /*1950*/  FMUL.FTZ R125, R48, R143 ;  /* 0x0000008f307d7220 */ /* 0x000fe20000410000 */
[----:B------:R-:W-:Y:S01]  /*1960*/  IMAD.WIDE.U32 R64, R0, UR4, R136 ;  /* 0x0000000400407c25 */ /* 0x000fe2000f8e0088 */
[----:B------:R-:W-:-:S03]  /*1970*/  ULDC.64 UR4, c[0x0][0x320] ;  /* 0x0000c80000047ab9 */ /* 0x000fc60000000a00 */
[----:B------:R-:W-:Y:S01]  /*1980*/  FFMA.FTZ R48, R22, R95, R59 ;  /* 0x0000005f16307223 */ /* 0x000fe2000001003b */
[----:B------:R-:W-:Y:S01]  /*1990*/  ISETP.NE.U32.AND P0, PT, RZ, UR4, PT ;  /* 0x00000004ff007c0c */ /* 0x000fe2000bf05070 */
[----:B------:R-:W-:Y:S01]  /*19a0*/  FMUL.FTZ R119, R98, R135 ;  /* 0x0000008762777220 */ /* 0x000fe20000410000 */
[----:B------:R-:W-:Y:S01]  /*19b0*/  IADD3 R57, R65, R67, RZ ;  /* 0x0000004341397210 */ /* 0x000fe20007ffe0ff */
[----:B------:R-:W-:Y:S01]  /*19c0*/  FMUL.FTZ R97, R97, R132 ;  /* 0x0000008461617220 */ /* 0x000fe20000410000 */
[----:B0-----:R-:W-:Y:S01]  /*19d0*/  LEA R56, P1, R64, R146, 0x2 ;  /* 0x0000009240387211 */ /* 0x001fe200078210ff */
[----:B------:R-:W-:Y:S01]  /*19e0*/  FMUL.FTZ R99, R99, R134 ;  /* 0x0000008663637220 */ /* 0x000fe20000410000 */
[----:B------:R-:W-:Y:S01]  /*19f0*/  ISETP.NE.AND.EX P0, PT, RZ, UR5, PT, P0 ;  /* 0x00000005ff007c0c */ /* 0x000fe2000bf05300 */
[----:B------:R-:W-:Y:S01]  /*1a00*/  FMUL.FTZ R121, R60, R139 ;  /* 0x0000008b3c797220 */ /* 0x000fe20000410000 */
[----:B------:R-:W-:Y:S01]  /*1a10*/  LEA.HI.X R57, R64, R147, R57, 0x2, P1 ;  /* 0x0000009340397211 */ /* 0x000fe200008f1439 */
[----:B------:R-:W-:Y:S01]  /*1a20*/  FMUL.FTZ R96, R61, R124 ;  /* 0x0000007c3d607220 */ /* 0x000fe20000410000 */
[----:B------:R-:W-:Y:S01]  /*1a30*/  FMUL.FTZ R123, R62, R141 ;  /* 0x0000008d3e7b7220 */ /* 0x000fe20000410000 */
[----:B------:R-:W-:Y:S01]  /*1a40*/  FMUL.FTZ R98, R63, R66 ;  /* 0x000000423f627220 */ /* 0x000fe20000410000 */
[----:B------:R-:W-:Y:S01]  /*1a50*/  FMUL.FTZ R118, R49, R140 ;  /* 0x0000008c31767220 */ /* 0x000fe20000410000 */
[----:B------:R-:W-:-:S04]  /*1a60*/  IMAD.WIDE R56, R92, 0x10, R56 ;  /* 0x000000105c387825 */ /* 0x000fc800078e0238 */
[----:B------:R-:W-:Y:S01]  /*1a70*/  FMUL.FTZ R127, R50, R145 ;  /* 0x00000091327f7220 */ /* 0x000fe20000410000 */
[----:B------:R-:W-:Y:S01]  /*1a80*/  FMUL.FTZ R120, R51, R144 ;  /* 0x0000009033787220 */ /* 0x000fe20000410000 */
[----:B------:R-:W-:Y:S01]  /*1a90*/  FFMA.FTZ R67, R23, R116, R48 ;  /* 0x0000007417437223 */ /* 0x000fe20000010030 */
[----:B--2---:R0:W-:Y:S04]  /*1aa0*/  STG.E.128 desc[UR14][R56.64], R100 ;  /* 0x0000006438007986 */ /* 0x0041e8000c101d0e */
[----:B---3--:R0:W-:Y:S04]  /*1ab0*/  STG.E.128 desc[UR14][R56.64+0x200], R104 ;  /* 0x0002006838007986 */ /* 0x0081e8000c101d0e */
[----:B----4-:R0:W-:Y:S04]  /*1ac0*/  STG.E.128 desc[UR14][R56.64+0x400], R108 ;  /* 0x0004006c38007986 */ /* 0x0101e8000c101d0e */
[----:B------:R0:W-:Y:S01]  /*1ad0*/  STG.E.128 desc[UR14][R56.64+0x600], R112 ;  /* 0x0006007038007986 */ /* 0x0001e2000c101d0e */
[----:B-1----:R-:W-:Y:S05]  /*1ae0*/  @!P0 BRA `(.L_x_5221) ;  /* 0x0000000000ac8947 */ /* 0x002fea0003800000 */
[----:B------:R-:W-:Y:S01]  /*1af0*/  BAR.SYNC.DEFER_BLOCKING 0x0 ;  /* 0x0000000000007b1d */ /* 0x000fe20000010000 */
[----:B------:R-:W-:Y:S01]  /*1b00*/  FMUL.FTZ R47, R47, R130 ;  /* 0x000000822f2f7220 */ /* 0x000fe20000410000 */
[----:B------:R-:W-:Y:S01]  /*1b10*/  FMUL.FTZ R46, R46, R131 ;  /* 0x000000832e2e7220 */ /* 0x000fe20000410000 */
[----:B------:R-:W-:Y:S01]  /*1b20*/  FMUL.FTZ R45, R45, R128 ;  /* 0x000000802d2d7220 */ /* 0x000fe20000410000 */
[----:B------:R-:W-:Y:S01]  /*1b30*/  FMUL.FTZ R44, R129, R44 ;  /* 0x0000002c812c7220 */ /* 0x000fe20000410000 */
[----:B------:R-:W-:-:S03]  /*1b40*/  FMUL.FTZ R43, R43, R134 ;  /* 0x000000862b2b7220 */ /* 0x000fc60000410000 */
[----:B0-----:R-:W0:Y:S01]  /*1b50*/  LDC.64 R104, c[0x0][0x2c0] ;  /* 0x0000b000ff687b82 */ /* 0x001e220000000a00 */
        /* <DEDUP_REMOVED lines=12> */
[----:B------:R1:W-:Y:S04]  /*1c20*/  STS.128 [R138], R44 ;  /* 0x0000002c8a007388 */ /* 0x0003e80000000c00 */
[----:B------:R2:W-:Y:S01]  /*1c30*/  STS.128 [R138+0x10], R40 ;  /* 0x000010288a007388 */ /* 0x0005e20000000c00 */
[----:B0-----:R-:W-:-:S03]  /*1c40*/  IMAD R66, R104, UR17, RZ ;  /* 0x0000001168427c24 */ /* 0x001fc6000f8e02ff */
[----:B------:R-:W-:Y:S01]  /*1c50*/  STS.128 [R138+0x20], R56 ;  /* 0x000020388a007388 */ /* 0x000fe20000000c00 */
[----:B------:R-:W-:-:S03]  /*1c60*/  IMAD.WIDE.U32 R64, R104, UR16, R68 ;  /* 0x0000001068407c25 */ /* 0x000fc6000f8e0044 */
[----:B------:R-:W-:Y:S01]  /*1c70*/  STS.128 [R138+0x30], R100 ;  /* 0x000030648a007388 */ /* 0x000fe20000000c00 */
[----:B------:R-:W-:-:S03]  /*1c80*/  NOP ;  /* 0x0000000000007918 */ /* 0x000fc60000000000 */
[----:B------:R-:W0:Y:S01]  /*1c90*/  LDS.128 R52, [R122] ;  /* 0x000000007a347984 */ /* 0x000e220000000c00 */
[----:B-1----:R-:W-:Y:S02]  /*1ca0*/  IMAD R45, R105, UR16, R66 ;  /* 0x00000010692d7c24 */ /* 0x002fe4000f8e0242 */
[----:B--2---:R-:W-:Y:S01]  /*1cb0*/  IMAD R41, R77, UR6, RZ ;  /* 0x000000064d297c24 */ /* 0x004fe2000f8e02ff */
[----:B------:R-:W1:Y:S02]  /*1cc0*/  LDS.128 R48, [R122+0x200] ;  /* 0x000200007a307984 */ /* 0x000e640000000c00 */
[----:B------:R-:W-:Y:S01]  /*1cd0*/  IADD3 R65, R65, R45, RZ ;  /* 0x0000002d41417210 */ /* 0x000fe20007ffe0ff */
[C---:B------:R-:W-:Y:S01]  /*1ce0*/  IMAD R43, R0.reuse, UR7, R41 ;  /* 0x00000007002b7c24 */ /* 0x040fe2000f8e0229 */
[----:B------:R-:W2:Y:S01]  /*1cf0*/  LDS.128 R36, [R122+0x400] ;  /* 0x000400007a247984 */ /* 0x000ea20000000c00 */
[----:B------:R-:W-:-:S03]  /*1d00*/  IMAD.WIDE.U32 R40, R0, UR6, R64 ;  /* 0x0000000600287c25 */ /* 0x000fc6000f8e0040 */
[----:B------:R-:W3:Y:S02]  /*1d10*/  LDS.128 R60, [R122+0x600] ;  /* 0x000600007a3c7984 */ /* 0x000ee40000000c00 */
[----:B------:R-:W-:Y:S02]  /*1d20*/  IADD3 R41, R41, R43, RZ ;  /* 0x0000002b29297210 */ /* 0x000fe40007ffe0ff */
[----:B------:R-:W-:-:S04]  /*1d30*/  LEA R42, P0, R40, UR4, 0x2 ;  /* 0x00000004282a7c11 */ /* 0x000fc8000f8010ff */
[----:B------:R-:W-:-:S03]  /*1d40*/  LEA.HI.X R43, R40, UR5, R41, 0x2, P0 ;  /* 0x00000005282b7c11 */ /* 0x000fc600080f1429 */
[----:B------:R-:W-:-:S05]  /*1d50*/  IMAD.WIDE R40, R92, 0x10, R42 ;  /* 0x000000105c287825 */ /* 0x000fca00078e022a */
[----:B0-----:R4:W-:Y:S04]  /*1d60*/  STG.E.128 desc[UR14][R40.64], R52 ;  /* 0x0000003428007986 */ /* 0x0019e8000c101d0e */
[----:B-1----:R4:W-:Y:S04]  /*1d70*/  STG.E.128 desc[UR14][R40.64+0x200], R48 ;  /* 0x0002003028007986 */ /* 0x0029e8000c101d0e */
[----:B--2---:R4:W-:Y:S04]  /*1d80*/  STG.E.128 desc[UR14][R40.64+0x400], R36 ;  /* 0x0004002428007986 */ /* 0x0049e8000c101d0e */
[----:B---3--:R4:W-:Y:S02]  /*1d90*/  STG.E.128 desc[UR14][R40.64+0x600], R60 ;  /* 0x0006003c28007986 */ /* 0x0089e4000c101d0e */
.L_x_5221:
[----:B----4-:R-:W-:Y:S01]  /*1da0*/  FFMA.FTZ R36, R16, R117, R67 ;  /* 0x0000007510247223 */ /* 0x010fe20000010043 */
        /* <DEDUP_REMOVED lines=10> */
[-C--:B-----5:R-:W-:Y:S01]  /*1e50*/  FMUL.FTZ R53, R94, R2.reuse ;  /* 0x000000025e357220 */ /* 0x0a0fe20000410000 */
[----:B------:R-:W-:Y:S01]  /*1e60*/  FFMA.FTZ R45, R19, R99, R40 ;  /* 0x00000063132d7223 */ /* 0x000fe20000010028 */
[----:B------:R-:W-:Y:S01]  /*1e70*/  CS2R R40, SRZ ;  /* 0x0000000000287805 */ /* 0x000fe2000001ff00 */
[-C--:B------:R-:W-:Y:S01]  /*1e80*/  FMUL.FTZ R54, R95, R2.reuse ;  /* 0x000000025f367220 */ /* 0x080fe20000410000 */
[-C--:B0-----:R-:W-:Y:S01]  /*1e90*/  FMUL.FTZ R57, R97, R2.reuse ;  /* 0x0000000261397220 */ /* 0x081fe20000410000 */
[----:B------:R-:W-:Y:S01]  /*1ea0*/  FFMA.FTZ R52, R12, R121, R45 ;  /* 0x000000790c347223 */ /* 0x000fe2000001002d */
[----:B------:R-:W-:Y:S01]  /*1eb0*/  CS2R R44, SRZ ;  /* 0x00000000002c7805 */ /* 0x000fe2000001ff00 */
        /* <DEDUP_REMOVED lines=12> */
[----:B------:R-:W-:-:S02]  /*1f80*/  FMUL.FTZ R67, R120, R2 ;  /* 0x0000000278437220 */ /* 0x000fc40000410000 */
[----:B------:R-:W-:Y:S01]  /*1f90*/  FFMA.FTZ R62, R8, R125, R59 ;  /* 0x0000007d083e7223 */ /* 0x000fe2000001003b */
[----:B------:R-:W-:-:S03]  /*1fa0*/  FMUL.FTZ R59, R99, R2 ;  /* 0x00000002633b7220 */ /* 0x000fc60000410000 */
[----:B------:R-:W-:Y:S01]  /*1fb0*/  FFMA.FTZ R65, R9, R118, R62 ;  /* 0x0000007609417223 */ /* 0x000fe2000001003e */
[----:B------:R-:W-:-:S03]  /*1fc0*/  FMUL.FTZ R62, R123, R2 ;  /* 0x000000027b3e7220 */ /* 0x000fc60000410000 */
[----:B------:R-:W-:Y:S01]  /*1fd0*/  FFMA.FTZ R100, R10, R127, R65 ;  /* 0x0000007f0a647223 */ /* 0x000fe20000010041 */
[----:B------:R-:W-:-:S03]  /*1fe0*/  FMUL.FTZ R65, R118, R2 ;  /* 0x0000000276417220 */ /* 0x000fc60000410000 */
[----:B------:R-:W-:Y:S01]  /*1ff0*/  FFMA.FTZ R93, R11, R120, R100 ;  /* 0x000000780b5d7223 */ /* 0x000fe20000010064 */
[----:B------:R-:W-:Y:S06]  /*2000*/  @!P0 BRA `(.L_x_5222) ;  /* 0x0000002000d08947 */ /* 0x000fec0003800000 */
[--C-:B------:R-:W-:Y:S01]  /*2010*/  FADD.FTZ R101, R32, R76.reuse ;  /* 0x0000004c20657221 */ /* 0x100fe20000010000 */
[--C-:B------:R-:W-:Y:S01]  /*2020*/  FADD.FTZ R100, R33, R76.reuse ;  /* 0x0000004c21647221 */ /* 0x100fe20000010000 */
[--C-:B------:R-:W-:Y:S01]  /*2030*/  FADD.FTZ R105, R28, R76.reuse ;  /* 0x0000004c1c697221 */ /* 0x100fe20000010000 */
[--C-:B------:R-:W-:Y:S01]  /*2040*/  FADD.FTZ R104, R29, R76.reuse ;  /* 0x0000004c1d687221 */ /* 0x100fe20000010000 */
[--C-:B------:R-:W-:Y:S01]  /*2050*/  FADD.FTZ R107, R30, R76.reuse ;  /* 0x0000004c1e6b7221 */ /* 0x100fe20000010000 */
[--C-:B------:R-:W-:Y:S01]  /*2060*/  FADD.FTZ R106, R31, R76.reuse ;  /* 0x0000004c1f6a7221 */ /* 0x100fe20000010000 */
[----:B------:R-:W0:Y:S01]  /*2070*/  LDC R129, c[0x0][0x224] ;  /* 0x00008900ff817b82 */ /* 0x000e220000000800 */
[--C-:B------:R-:W-:Y:S01]  /*2080*/  FADD.FTZ R103, R34, R76.reuse ;  /* 0x0000004c22677221 */ /* 0x100fe20000010000 */
[--C-:B------:R-:W-:Y:S01]  /*2090*/  FADD.FTZ R102, R35, R76.reuse ;  /* 0x0000004c23667221 */ /* 0x100fe20000010000 */
[--C-:B------:R-:W-:Y:S01]  /*20a0*/  FADD.FTZ R109, R24, R76.reuse ;  /* 0x0000004c186d7221 */ /* 0x100fe20000010000 */
[--C-:B------:R-:W-:Y:S01]  /*20b0*/  FADD.FTZ R108, R25, R76.reuse ;  /* 0x0000004c196c7221 */ /* 0x100fe20000010000 */
[--C-:B------:R-:W-:Y:S01]  /*20c0*/  FADD.FTZ R111, R26, R76.reuse ;  /* 0x0000004c1a6f7221 */ /* 0x100fe20000010000 */
[--C-:B------:R-:W-:Y:S01]  /*20d0*/  FADD.FTZ R110, R27, R76.reuse ;  /* 0x0000004c1b6e7221 */ /* 0x100fe20000010000 */
[--C-:B------:R-:W-:Y:S01]  /*20e0*/  FADD.FTZ R113, R4, R76.reuse ;  /* 0x0000004c04717221 */ /* 0x100fe20000010000 */
[----:B------:R-:W1:Y:S01]  /*20f0*/  LDC.64 R32, c[0x0][0x2e0] ;  /* 0x0000b800ff207b82 */ /* 0x000e620000000a00 */
[--C-:B------:R-:W-:Y:S01]  /*2100*/  FADD.FTZ R112, R5, R76.reuse ;  /* 0x0000004c05707221 */ /* 0x100fe20000010000 */
[--C-:B------:R-:W-:Y:S01]  /*2110*/  FADD.FTZ R115, R6, R76.reuse ;  /* 0x0000004c06737221 */ /* 0x100fe20000010000 */
[----:B------:R-:W-:Y:S01]  /*2120*/  FADD.FTZ R114, R7, R76 ;  /* 0x0000004c07727221 */ /* 0x000fe20000010000 */
[----:B------:R-:W-:Y:S01]  /*2130*/  HFMA2.MMA R122, -RZ, RZ, 0, 0 ;  /* 0x00000000ff7a7435 */ /* 0x000fe200000001ff */
[----:B------:R-:W-:Y:S01]  /*2140*/  MOV R49, RZ ;  /* 0x000000ff00317202 */ /* 0x000fe20000000f00 */
[----:B------:R-:W-:Y:S01]  /*2150*/  FMUL.FTZ R124, R20, R101 ;  /* 0x00000065147c7220 */ /* 0x000fe20000410000 */
[----:B------:R-:W-:Y:S01]  /*2160*/  FMUL.FTZ R131, R21, R100 ;  /* 0x0000006415837220 */ /* 0x000fe20000410000 */
[----:B------:R-:W2:Y:S01]  /*2170*/  LDC.64 R30, c[0x0][0x2d8] ;  /* 0x0000b600ff1e7b82 */ /* 0x000ea20000000a00 */
[----:B------:R-:W-:Y:S01]  /*2180*/  FMUL.FTZ R126, R22, R103 ;  /* 0x00000067167e7220 */ /* 0x000fe20000410000 */
[----:B------:R-:W-:Y:S01]  /*2190*/  FMUL.FTZ R128, R23, R102 ;  /* 0x0000006617807220 */ /* 0x000fe20000410000 */
[----:B------:R-:W-:Y:S01]  /*21a0*/  FMUL.FTZ R130, R16, R105 ;  /* 0x0000006910827220 */ /* 0x000fe20000410000 */
[----:B------:R-:W-:Y:S01]  /*21b0*/  FMUL.FTZ R132, R17, R104 ;  /* 0x0000006811847220 */ /* 0x000fe20000410000 */
[----:B------:R-:W-:Y:S01]  /*21c0*/  FMUL.FTZ R133, R18, R107 ;  /* 0x0000006b12857220 */ /* 0x000fe20000410000 */
[----:B------:R-:W-:Y:S01]  /*21d0*/  FMUL.FTZ R134, R19, R106 ;  /* 0x0000006a13867220 */ /* 0x000fe20000410000 */
[----:B------:R-:W-:Y:S01]  /*21e0*/  FMUL.FTZ R135, R12, R109 ;  /* 0x0000006d0c877220 */ /* 0x000fe20000410000 */
[----:B------:R-:W3:Y:S01]  /*21f0*/  LDC.64 R28, c[0x0][0x2d0] ;  /* 0x0000b400ff1c7b82 */ /* 0x000ee20000000a00 */
        /* <DEDUP_REMOVED lines=15> */
.L_x_5234:
[----:B------:R-:W-:Y:S01]  /*22f0*/  IMAD R7, R77, UR6, RZ ;  /* 0x000000064d077c24 */ /* 0x000fe2000f8e02ff */
[----:B01----:R-:W-:Y:S01]  /*2300*/  SHF.R.S32.HI R34, RZ, 0x1f, R122 ;  /* 0x0000001fff227819 */ /* 0x003fe2000001147a */
        /* <DEDUP_REMOVED lines=10> */
[C---:B------:R-:W-:Y:S01]  /*23b0*/  IMAD R27, R77.reuse, UR10, RZ ;  /* 0x0000000a4d1b7c24 */ /* 0x040fe2000f8e02ff */
[----:B------:R-:W-:Y:S01]  /*23c0*/  IADD3 R26, R88, -0x1, RZ ;  /* 0xffffffff581a7810 */ /* 0x000fe20007ffe0ff */
[----:B------:R-:W-:Y:S01]  /*23d0*/  IMAD R145, R77, UR18, RZ ;  /* 0x000000124d917c24 */ /* 0x000fe2000f8e02ff */
[----:B------:R-:W-:Y:S01]  /*23e0*/  LOP3.LUT P0, RZ, R78, 0x1f, RZ, 0xc0, !PT ;  /* 0x0000001f4eff7812 */ /* 0x000fe2000780c0ff */
[----:B------:R-:W-:Y:S01]  /*23f0*/  IMAD R35, R0, UR11, R27 ;  /* 0x0000000b00237c24 */ /* 0x000fe2000f8e021b */
[----:B------:R-:W-:Y:S01]  /*2400*/  LEA.HI R27, R26, R26, RZ, 0x1 ;  /* 0x0000001a1a1b7211 */ /* 0x000fe200078f08ff */
[----:B------:R-:W-:Y:S01]  /*2410*/  IMAD.WIDE.U32 R4, R0, UR10, RZ ;  /* 0x0000000a00047c25 */ /* 0x000fe2000f8e00ff */
[----:B------:R-:W-:Y:S02]  /*2420*/  ISETP.LT.OR P2, PT, R88, 0x2, P0 ;  /* 0x000000025800780c */ /* 0x000fe40000741670 */
[----:B------:R-:W-:Y:S01]  /*2430*/  LOP3.LUT R27, R27, 0xfffffe, RZ, 0xc0, !PT ;  /* 0x00fffffe1b1b7812 */ /* 0x000fe200078ec0ff */
[----:B------:R-:W-:Y:S01]  /*2440*/  IMAD.WIDE.U32 R24, R0, UR18, RZ ;  /* 0x0000001200187c25 */ /* 0x000fe2000f8e00ff */
[----:B------:R-:W-:-:S02]  /*2450*/  IADD3 R5, R5, R35, RZ ;  /* 0x0000002305057210 */ /* 0x000fc40007ffe0ff */
[----:B------:R-:W-:Y:S01]  /*2460*/  ISETP.NE.AND P1, PT, R78, RZ, PT ;  /* 0x000000ff4e00720c */ /* 0x000fe20003f25270 */
[----:B------:R-:W-:Y:S01]  /*2470*/  IMAD R145, R0, UR19, R145 ;  /* 0x0000001300917c24 */ /* 0x000fe2000f8e0291 */
[----:B------:R-:W-:Y:S01]  /*2480*/  IADD3 R144, R78, 0x200, RZ ;  /* 0x000002004e907810 */ /* 0x000fe20007ffe0ff */
[----:B---3--:R-:W-:Y:S02]  /*2490*/  IMAD R7, R34, UR12, RZ ;  /* 0x0000000c22077c24 */ /* 0x008fe4000f8e02ff */
[----:B------:R-:W-:Y:S01]  /*24a0*/  IMAD.WIDE.U32 R4, R122, UR12, R4 ;  /* 0x0000000c7a047c25 */ /* 0x000fe2000f8e0004 */
[----:B------:R-:W-:Y:S01]  /*24b0*/  IADD3 R25, R25, R145, RZ ;  /* 0x0000009119197210 */ /* 0x000fe20007ffe0ff */
[----:B------:R-:W3:Y:S01]  /*24c0*/  @!P2 LDC R146, c[0x0][0x21c] ;  /* 0x00008700ff92ab82 */ /* 0x000ee20000000800 */
[----:B------:R-:W-:Y:S01]  /*24d0*/  IADD3 R145, R26, -R27, RZ ;  /* 0x8000001b1a917210 */ /* 0x000fe20007ffe0ff */
[----:B------:R-:W-:Y:S01]  /*24e0*/  IMAD R27, R34, UR20, RZ ;  /* 0x00000014221b7c24 */ /* 0x000fe2000f8e02ff */
[----:B--2---:R-:W-:Y:S01]  /*24f0*/  LEA R6, P3, R4, R30, 0x2 ;  /* 0x0000001e04067211 */ /* 0x004fe200078610ff */
[----:B------:R-:W-:-:S02]  /*2500*/  IMAD R7, R122, UR13, R7 ;  /* 0x0000000d7a077c24 */ /* 0x000fc4000f8e0207 */
[C---:B------:R-:W-:Y:S01]  /*2510*/  IMAD R27, R122.reuse, UR21, R27 ;  /* 0x000000157a1b7c24 */ /* 0x040fe2000f8e021b */
[----:B------:R-:W-:Y:S01]  /*2520*/  @!P1 LEA R144, R145, R122, 0x8 ;  /* 0x0000007a91909211 */ /* 0x000fe200078e40ff */
[----:B------:R-:W-:Y:S01]  /*2530*/  IMAD.WIDE.U32 R24, R122, UR20, R24 ;  /* 0x000000147a187c25 */ /* 0x000fe2000f8e0018 */
[----:B------:R-:W-:-:S04]  /*2540*/  IADD3 R7, R5, R7, RZ ;  /* 0x0000000705077210 */ /* 0x000fc80007ffe0ff */
[----:B------:R-:W-:Y:S02]  /*2550*/  IADD3 R5, R25, R27, RZ ;  /* 0x0000001b19057210 */ /* 0x000fe40007ffe0ff */
[----:B-1----:R-:W-:Y:S02]  /*2560*/  LEA R26, P4, R24, R32, 0x2 ;  /* 0x00000020181a7211 */ /* 0x002fe400078810ff */
[----:B------:R-:W-:Y:S02]  /*2570*/  LEA.HI.X R7, R4, R31, R7, 0x2, P3 ;  /* 0x0000001f04077211 */ /* 0x000fe400018f1407 */
[----:B------:R-:W-:Y:S02]  /*2580*/  LEA.HI.X R27, R24, R33, R5, 0x2, P4 ;  /* 0x00000021181b7211 */ /* 0x000fe400020f1405 */
[----:B------:R-:W-:Y:S01]  /*2590*/  @!P2 IADD3 R5, R88, -0x2, RZ ;  /* 0xfffffffe5805a810 */ /* 0x000fe20007ffe0ff */
[----:B------:R-:W2:Y:S04]  /*25a0*/  LDG.E R6, desc[UR14][R6.64] ;  /* 0x0000000e06067981 */ /* 0x000ea8000c1e1900 */
[----:B------:R1:W2:Y:S01]  /*25b0*/  LDG.E R27, desc[UR14][R26.64] ;  /* 0x0000000e1a1b7981 */ /* 0x0002a2000c1e1900 */
[----:B---3--:R-:W-:Y:S01]  /*25c0*/  @!P2 IMAD R5, R5, R146, R122 ;  /* 0x000000920505a224 */ /* 0x008fe200078e027a */
[----:B------:R-:W-:-:S02]  /*25d0*/  LEA R146, R144, R89, 0x2 ;  /* 0x0000005990927211 */ /* 0x000fc400078e10ff */
[----:B------:R-:W-:Y:S01]  /*25e0*/  MOV R25, RZ ;  /* 0x000000ff00197202 */ /* 0x000fe20000000f00 */
[----:B------:R-:W-:Y:S01]  /*25f0*/  @!P2 IMAD.WIDE R4, R5, 0x8, R74 ;  /* 0x000000080504a825 */ /* 0x000fe200078e024a */
[----:B------:R-:W-:Y:S01]  /*2600*/  MOV R24, 0x3f800000 ;  /* 0x3f80000000187802 */ /* 0x000fe20000000f00 */
[----:B------:R-:W-:Y:S01]  /*2610*/  BSSY B0, `(.L_x_5223) ;  /* 0x0000051000007945 */ /* 0x000fe20003800000 */
[----:B------:R-:W-:Y:S01]  /*2620*/  LEA R166, R78, R89, 0x3 ;  /* 0x000000594ea67211 */ /* 0x000fe200078e18ff */
[----:B----4-:R-:W-:-:S04]  /*2630*/  FMUL.FTZ R34, R143, 1.4426950216293334961 ;  /* 0x3fb8aa3b8f227820 */ /* 0x010fc80000410000 */
[----:B------:R-:W-:-:S06]  /*2640*/  FMUL.FTZ R35, R101, R34 ;  /* 0x0000002265237220 */ /* 0x000fcc0000410000 */
[----:B------:R-:W3:Y:S01]  /*2650*/  MUFU.EX2 R35, R35 ;  /* 0x0000002300237308 */ /* 0x000ee20000000800 */
[-C--:B------:R-:W-:Y:S01]  /*2660*/  FMUL.FTZ R144, R100, R34.reuse ;  /* 0x0000002264907220 */ /* 0x080fe20000410000 */
[-C--:B------:R-:W-:Y:S01]  /*2670*/  FMUL.FTZ R145, R103, R34.reuse ;  /* 0x0000002267917220 */ /* 0x080fe20000410000 */
[----:B------:R-:W-:-:S05]  /*2680*/  FMUL.FTZ R147, R102, R34 ;  /* 0x0000002266937220 */ /* 0x000fca0000410000 */
[----:B------:R-:W1:Y:S01]  /*2690*/  MUFU.EX2 R144, R144 ;  /* 0x0000009000907308 */ /* 0x000e620000000800 */
[----:B---3--:R3:W-:Y:S01]  /*26a0*/  STS [R146+0x14d0], R35 ;  /* 0x0014d02392007388 */ /* 0x0087e20000000800 */
[----:B------:R-:W-:Y:S01]  /*26b0*/  BAR.SYNC.DEFER_BLOCKING 0x0 ;  /* 0x0000000000007b1d */ /* 0x000fe20000010000 */
[----:B------:R-:W-:-:S05]  /*26c0*/  FMUL.FTZ R149, R105, R34 ;  /* 0x0000002269957220 */ /* 0x000fca0000410000 */
[----:B------:R-:W4:Y:S01]  /*26d0*/  MUFU.EX2 R145, R145 ;  /* 0x0000009100917308 */ /* 0x000f220000000800 */
[-C--:B------:R-:W-:Y:S01]  /*26e0*/  FMUL.FTZ R151, R104, R34.reuse ;  /* 0x0000002268977220 */ /* 0x080fe20000410000 */
[----:B---3--:R-:W-:-:S06]  /*26f0*/  FMUL.FTZ R146, R107, R34 ;  /* 0x000000226b927220 */ /* 0x008fcc0000410000 */
[----:B------:R-:W3:Y:S01]  /*2700*/  MUFU.EX2 R147, R147 ;  /* 0x0000009300937308 */ /* 0x000ee20000000800 */
[----:B-1----:R-:W-:Y:S01]  /*2710*/  FMUL.FTZ R26, R35, R144 ;  /* 0x00000090231a7220 */ /* 0x002fe20000410000 */
[----:B------:R-:W-:-:S06]  /*2720*/  FMUL.FTZ R153, R106, R34 ;  /* 0x000000226a997220 */ /* 0x000fcc0000410000 */
[----:B------:R-:W1:Y:S01]  /*2730*/  MUFU.EX2 R149, R149 ;  /* 0x0000009500957308 */ /* 0x000e620000000800 */
[----:B------:R0:W5:Y:S01]  /*2740*/  @!P2 LDG.E.64 R24, desc[UR14][R4.64] ;  /* 0x0000000e0418a981 */ /* 0x000162000c1e1b00 */
[----:B------:R-:W-:-:S06]  /*2750*/  ISETP.NE.AND P2, PT, R78, 0x3f, PT ;  /* 0x0000003f4e00780c */ /* 0x000fcc0003f45270 */
[----:B------:R-:W2:Y:S01]  /*2760*/  MUFU.EX2 R151, R151 ;  /* 0x0000009700977308 */ /* 0x000ea20000000800 */
[----:B----4-:R-:W-:Y:S01]  /*2770*/  FMUL.FTZ R26, R145, R26 ;  /* 0x0000001a911a7220 */ /* 0x010fe20000410000 */
[----:B0-----:R-:W-:Y:S01]  /*2780*/  FFMA.FTZ R4, R124, R144, R131 ;  /* 0x000000907c047223 */ /* 0x001fe20000010083 */
[----:B------:R-:W-:-:S05]  /*2790*/  FMUL.FTZ R148, R109, R34 ;  /* 0x000000226d947220 */ /* 0x000fca0000410000 */
[----:B------:R-:W0:Y:S01]  /*27a0*/  MUFU.EX2 R146, R146 ;  /* 0x0000009200927308 */ /* 0x000e220000000800 */
[----:B------:R-:W-:Y:S01]  /*27b0*/  FFMA.FTZ R4, R145, R4, R126 ;  /* 0x0000000491047223 */ /* 0x000fe2000001007e */
[C---:B---3--:R-:W-:Y:S01]  /*27c0*/  FMUL.FTZ R26, R147.reuse, R26 ;  /* 0x0000001a931a7220 */ /* 0x048fe20000410000 */
[----:B------:R-:W-:Y:S02]  /*27d0*/  FMUL.FTZ R155, R108, R34 ;  /* 0x000000226c9b7220 */ /* 0x000fe40000410000 */
[----:B------:R-:W-:-:S03]  /*27e0*/  FFMA.FTZ R4, R147, R4, R128 ;  /* 0x0000000493047223 */ /* 0x000fc60000010080 */
[----:B------:R-:W3:Y:S01]  /*27f0*/  MUFU.EX2 R153, R153 ;  /* 0x0000009900997308 */ /* 0x000ee20000000800 */
[----:B-1----:R-:W-:Y:S01]  /*2800*/  FMUL.FTZ R26, R149, R26 ;  /* 0x0000001a951a7220 */ /* 0x002fe20000410000 */
[----:B------:R-:W-:Y:S01]  /*2810*/  FMUL.FTZ R150, R111, R34 ;  /* 0x000000226f967220 */ /* 0x000fe20000410000 */
[----:B------:R-:W-:Y:S01]  /*2820*/  FFMA.FTZ R4, R149, R4, R130 ;  /* 0x0000000495047223 */ /* 0x000fe20000010082 */
[----:B------:R-:W-:-:S04]  /*2830*/  @P2 IADD3 R164, R89, R81, RZ ;  /* 0x0000005159a42210 */ /* 0x000fc80007ffe0ff */
[----:B------:R-:W1:Y:S01]  /*2840*/  MUFU.EX2 R148, R148 ;  /* 0x0000009400947308 */ /* 0x000e620000000800 */
[C---:B--2---:R-:W-:Y:S01]  /*2850*/  FMUL.FTZ R5, R151.reuse, R26 ;  /* 0x0000001a97057220 */ /* 0x044fe20000410000 */
[----:B------:R-:W-:Y:S01]  /*2860*/  FMUL.FTZ R157, R110, R34 ;  /* 0x000000226e9d7220 */ /* 0x000fe20000410000 */
[----:B------:R-:W-:Y:S01]  /*2870*/  FFMA.FTZ R4, R151, R4, R132 ;  /* 0x0000000497047223 */ /* 0x000fe20000010084 */
[----:B------:R-:W-:-:S04]  /*2880*/  FMUL.FTZ R152, R113, R34 ;  /* 0x0000002271987220 */ /* 0x000fc80000410000 */
[----:B------:R-:W2:Y:S01]  /*2890*/  MUFU.EX2 R155, R155 ;  /* 0x0000009b009b7308 */ /* 0x000ea20000000800 */
[C---:B0-----:R-:W-:Y:S01]  /*28a0*/  FMUL.FTZ R26, R146.reuse, R5 ;  /* 0x00000005921a7220 */ /* 0x041fe20000410000 */
[----:B------:R-:W-:Y:S01]  /*28b0*/  FFMA.FTZ R4, R146, R4, R133 ;  /* 0x0000000492047223 */ /* 0x000fe20000010085 */
[----:B------:R-:W0:Y:S05]  /*28c0*/  @P2 LDS R164, [R164+0x1cd4] ;  /* 0x001cd400a4a42984 */ /* 0x000e2a0000000800 */
[----:B------:R-:W4:Y:S01]  /*28d0*/  MUFU.EX2 R150, R150 ;  /* 0x0000009600967308 */ /* 0x000f220000000800 */
[C---:B---3--:R-:W-:Y:S01]  /*28e0*/  FMUL.FTZ R5, R153.reuse, R26 ;  /* 0x0000001a99057220 */ /* 0x048fe20000410000 */
[----:B------:R-:W-:Y:S01]  /*28f0*/  FMUL.FTZ R159, R112, R34 ;  /* 0x00000022709f7220 */ /* 0x000fe20000410000 */
[----:B------:R-:W-:-:S05]  /*2900*/  FFMA.FTZ R4, R153, R4, R134 ;  /* 0x0000000499047223 */ /* 0x000fca0000010086 */
[----:B------:R-:W3:Y:S01]  /*2910*/  MUFU.EX2 R157, R157 ;  /* 0x0000009d009d7308 */ /* 0x000ee20000000800 */
[C---:B-1----:R-:W-:Y:S01]  /*2920*/  FMUL.FTZ R26, R148.reuse, R5 ;  /* 0x00000005941a7220 */ /* 0x042fe20000410000 */
[----:B------:R-:W-:Y:S01]  /*2930*/  FMUL.FTZ R154, R115, R34 ;  /* 0x00000022739a7220 */ /* 0x000fe20000410000 */
[----:B------:R-:W-:-:S05]  /*2940*/  FFMA.FTZ R4, R148, R4, R135 ;  /* 0x0000000494047223 */ /* 0x000fca0000010087 */
[----:B------:R-:W1:Y:S01]  /*2950*/  MUFU.EX2 R152, R152 ;  /* 0x0000009800987308 */ /* 0x000e620000000800 */
        /* <DEDUP_REMOVED lines=10> */
[C---:B-1----:R-:W-:Y:S01]  /*2a00*/  FMUL.FTZ R26, R152.reuse, R5 ;  /* 0x00000005981a7220 */ /* 0x042fe20000410000 */
        /* <DEDUP_REMOVED lines=8> */
[----:B0-----:R-:W-:Y:S06]  /*2a90*/  @P2 BRA `(.L_x_5224) ;  /* 0x0000000000202947 */ /* 0x001fec0003800000 */
[----:B------:R-:W-:Y:S01]  /*2aa0*/  ISETP.NE.AND P2, PT, R88, R129, PT ;  /* 0x000000815800720c */ /* 0x000fe20003f45270 */
[----:B------:R-:W-:-:S12]  /*2ab0*/  HFMA2.MMA R164, -RZ, RZ, 1.875, 0 ;  /* 0x3f800000ffa47435 */ /* 0x000fd800000001ff */
[----:B------:R-:W-:-:S04]  /*2ac0*/  @P2 LEA.HI R7, R88, R88, RZ, 0x1 ;  /* 0x0000005858072211 */ /* 0x000fc800078f08ff */
[----:B------:R-:W-:-:S04]  /*2ad0*/  @P2 LOP3.LUT R7, R7, 0xfffffe, RZ, 0xc0, !PT ;  /* 0x00fffffe07072812 */ /* 0x000fc800078ec0ff */
[----:B------:R-:W-:-:S04]  /*2ae0*/  @P2 IADD3 R7, -R7, R88, RZ ;  /* 0x0000005807072210 */ /* 0x000fc80007ffe1ff */
[----:B------:R-:W-:-:S04]  /*2af0*/  @P2 LEA R26, R7, R122, 0x8 ;  /* 0x0000007a071a2211 */ /* 0x000fc800078e40ff */
[----:B------:R-:W-:-:S05]  /*2b00*/  @P2 LEA R26, R26, R89, 0x2 ;  /* 0x000000591a1a2211 */ /* 0x000fca00078e10ff */
[----:B------:R0:W1:Y:S02]  /*2b10*/  @P2 LDS R164, [R26+0x14d0] ;  /* 0x0014d0001aa42984 */ /* 0x0000640000000800 */
.L_x_5224:
[----:B------:R-:W-:Y:S05]  /*2b20*/  BSYNC B0 ;  /* 0x0000000000007941 */ /* 0x000fea0003800000 */
.L_x_5223:
        /* <DEDUP_REMOVED lines=22> */
[----:B------:R-:W2:Y:S02]  /*2c90*/  LDS.128 R4, [R34+0x10c0] ;  /* 0x0010c00022047984 */ /* 0x000ea40000000c00 */
[-C--:B--2---:R-:W-:Y:S01]  /*2ca0*/  FFMA.FTZ R7, R5, R6.reuse, R7 ;  /* 0x0000000605077223 */ /* 0x084fe20000010007 */
[----:B------:R-:W-:Y:S01]  /*2cb0*/  FMUL.FTZ R6, R4, R6 ;  /* 0x0000000604067220 */ /* 0x000fe20000410000 */
[----:B------:R-:W-:Y:S06]  /*2cc0*/  BRA.DIV UR4, `(.L_x_5226) ;  /* 0x0000002604b07947 */ /* 0x000fec000b800000 */
[----:B0-----:R-:W0:Y:S01]  /*2cd0*/  SHFL.UP PT, R26, R7, 0x1, RZ ;  /* 0x04200000071a7989 */ /* 0x001e2200000e00ff */
        /* <DEDUP_REMOVED lines=21> */
.L_x_5253:
[----:B------:R-:W-:Y:S01]  /*2e30*/  ISETP.GE.AND P3, PT, R80, 0x10, PT ;  /* 0x000000105000780c */ /* 0x000fe20003f66270 */
[----:B------:R-:W-:-:S12]  /*2e40*/  UMOV UR4, 0xffffffff ;  /* 0xffffffff00047882 */ /* 0x000fd80000000000 */
[C---:B0-2---:R-:W-:Y:S01]  /*2e50*/  @P3 FFMA.FTZ R7, R6.reuse, R26, R7 ;  /* 0x0000001a06073223 */ /* 0x045fe20000010007 */
[----:B---3--:R-:W-:Y:S01]  /*2e60*/  @P3 FMUL.FTZ R6, R6, R27 ;  /* 0x0000001b06063220 */ /* 0x008fe20000410000 */
[----:B------:R-:W-:Y:S06]  /*2e70*/  BRA.DIV UR4, `(.L_x_5227) ;  /* 0x0000002a04487947 */ /* 0x000fec000b800000 */
.L_x_5256:
[----:B------:R-:W-:-:S03]  /*2e80*/  UMOV UR4, 0xffffffff ;  /* 0xffffffff00047882 */ /* 0x000fc60000000000 */
[----:B------:R-:W-:Y:S05]  /*2e90*/  BRA.DIV UR4, `(.L_x_5228) ;  /* 0x0000002a04687947 */ /* 0x000fea000b800000 */
.L_x_5259:
[----:B------:R-:W-:-:S03]  /*2ea0*/  UMOV UR4, 0xffffffff ;  /* 0xffffffff00047882 */ /* 0x000fc60000000000 */
[----:B------:R-:W-:Y:S05]  /*2eb0*/  BRA.DIV UR4, `(.L_x_5229) ;  /* 0x0000002a04887947 */ /* 0x000fea000b800000 */
[----:B------:R-:W0:Y:S04]  /*2ec0*/  SHFL.UP PT, R6, R6, 0x1, RZ ;  /* 0x0420000006067989 */ /* 0x000e2800000e00ff */
[----:B------:R-:W2:Y:S04]  /*2ed0*/  SHFL.UP PT, R7, R7, 0x1, RZ ;  /* 0x0420000007077989 */ /* 0x000ea800000e00ff */
[----:B-----5:R-:W3:Y:S04]  /*2ee0*/  SHFL.IDX PT, R24, R24, RZ, 0x1f ;  /* 0x00001fff18187589 */ /* 0x020ee800000e0000 */
[----:B------:R-:W4:Y:S02]  /*2ef0*/  SHFL.IDX PT, R25, R25, RZ, 0x1f ;  /* 0x00001fff19197589 */ /* 0x000f2400000e0000 */
.L_x_5265:
[C---:B0-2-4-:R-:W-:Y:S01]  /*2f00*/  @P1 FFMA.FTZ R25, R6.reuse, R25, R7 ;  /* 0x0000001906191223 */ /* 0x055fe20000010007 */
[----:B---3--:R-:W-:-:S03]  /*2f10*/  @P1 FMUL.FTZ R24, R6, R24 ;  /* 0x0000001806181220 */ /* 0x008fc60000410000 */
[C---:B------:R-:W-:Y:S01]  /*2f20*/  FFMA.FTZ R27, R4.reuse, R25, R5 ;  /* 0x00000019041b7223 */ /* 0x040fe20000010005 */
[----:B------:R-:W-:-:S05]  /*2f30*/  FMUL.FTZ R26, R4, R24 ;  /* 0x00000018041a7220 */ /* 0x000fca0000410000 */
[----:B------:R2:W-:Y:S02]  /*2f40*/  STS.128 [R34+0x10c0], R24 ;  /* 0x0010c01822007388 */ /* 0x0005e40000000c00 */
.L_x_5225:
[----:B------:R-:W-:Y:S05]  /*2f50*/  WARPSYNC.ALL ;  /* 0x0000000000007948 */ /* 0x000fea0003800000 */
[----:B------:R-:W-:Y:S01]  /*2f60*/  BAR.SYNC.DEFER_BLOCKING 0x0 ;  /* 0x0000000000007b1d */ /* 0x000fe20000010000 */
[C---:B-1----:R-:W-:Y:S01]  /*2f70*/  FMUL.FTZ R5, R161.reuse, R164 ;  /* 0x000000a4a1057220 */ /* 0x042fe20000410000 */
[----:B------:R-:W-:Y:S01]  /*2f80*/  FFMA.FTZ R4, R161, R175, R176 ;  /* 0x000000afa1047223 */ /* 0x000fe200000100b0 */
[----:B------:R-:W-:Y:S02]  /*2f90*/  ISETP.GE.OR P0, PT, R88, UR22, P0 ;  /* 0x0000001658007c0c */ /* 0x000fe40008706670 */
[C---:B------:R-:W-:Y:S01]  /*2fa0*/  FMUL.FTZ R6, R154.reuse, R5 ;  /* 0x000000059a067220 */ /* 0x040fe20000410000 */
[----:B------:R-:W-:Y:S01]  /*2fb0*/  FFMA.FTZ R4, R154, R4, R173 ;  /* 0x000000049a047223 */ /* 0x000fe200000100ad */
[----:B--2---:R-:W-:-:S02]  /*2fc0*/  MOV R34, 0x3f800000 ;  /* 0x3f80000000227802 */ /* 0x004fc40000000f00 */
        /* <DEDUP_REMOVED lines=14> */
[----:B------:R-:W-:Y:S01]  /*30b0*/  FFMA.FTZ R4, R153, R4, R168 ;  /* 0x0000000499047223 */ /* 0x000fe200000100a8 */
[----:B------:R-:W-:Y:S02]  /*30c0*/  @!P0 LEA R6, R122, R89, 0x3 ;  /* 0x000000597a068211 */ /* 0x000fe400078e18ff */
        /* <DEDUP_REMOVED lines=13> */
[----:B------:R-:W-:-:S03]  /*31a0*/  HFMA2.MMA R35, -RZ, RZ, 0, 0 ;  /* 0x00000000ff237435 */ /* 0x000fc600000001ff */
[----:B------:R-:W-:-:S04]  /*31b0*/  FFMA.FTZ R183, R144, R184, R131 ;  /* 0x000000b890b77223 */ /* 0x000fc80000010083 */
[----:B------:R-:W-:-:S03]  /*31c0*/  FFMA.FTZ R181, R145, R183, R126 ;  /* 0x000000b791b57223 */ /* 0x000fc6000001007e */
[----:B------:R1:W2:Y:S01]  /*31d0*/  @!P0 LDS.64 R34, [R6+0x1dd0] ;  /* 0x001dd00006228984 */ /* 0x0002a20000000a00 */
        /* <DEDUP_REMOVED lines=20> */
[----:B------:R-:W1:Y:S01]  /*3320*/  LDS.128 R4, [R195+0x12d0] ;  /* 0x0012d000c3047984 */ /* 0x000e620000000c00 */
[C---:B------:R-:W-:Y:S02]  /*3330*/  ISETP.GE.U32.AND P1, PT, R24.reuse, 0x10, PT ;  /* 0x000000101800780c */ /* 0x040fe40003f26070 */
[C---:B------:R-:W-:Y:S02]  /*3340*/  ISETP.GE.U32.AND P2, PT, R24.reuse, 0x18, PT ;  /* 0x000000181800780c */ /* 0x040fe40003f46070 */
[----:B------:R-:W-:-:S02]  /*3350*/  ISETP.GE.U32.AND P3, PT, R24, 0x1c, PT ;  /* 0x0000001c1800780c */ /* 0x000fc40003f66070 */
[C---:B------:R-:W-:Y:S02]  /*3360*/  ISETP.GE.U32.AND P4, PT, R24.reuse, 0x1e, PT ;  /* 0x0000001e1800780c */ /* 0x040fe40003f86070 */
[----:B------:R-:W-:Y:S01]  /*3370*/  ISETP.NE.AND P5, PT, R24, 0x1f, PT ;  /* 0x0000001f1800780c */ /* 0x000fe20003fa5270 */
[C---:B-1----:R-:W-:Y:S01]  /*3380*/  FFMA.FTZ R5, R4.reuse, R7, R5 ;  /* 0x0000000704057223 */ /* 0x042fe20000010005 */
[----:B------:R-:W-:Y:S01]  /*3390*/  FMUL.FTZ R4, R4, R6 ;  /* 0x0000000604047220 */ /* 0x000fe20000410000 */
[----:B------:R-:W-:Y:S10]  /*33a0*/  BRA.DIV UR4, `(.L_x_5231) ;  /* 0x0000002604c87947 */ /* 0x000ff4000b800000 */
[----:B------:R-:W1:Y:S04]  /*33b0*/  SHFL.DOWN PT, R24, R5, 0x1, 0x1f ;  /* 0x08201f0005187f89 */ /* 0x000e6800000e0000 */
[----:B------:R-:W2:Y:S04]  /*33c0*/  SHFL.DOWN PT, R25, R4, 0x1, 0x1f ;  /* 0x08201f0004197f89 */ /* 0x000ea800000e0000 */
[----:B0-----:R-:W-:Y:S04]  /*33d0*/  SHFL.IDX PT, R26, R34, RZ, 0x1f ;  /* 0x00001fff221a7589 */ /* 0x001fe800000e0000 */
[----:B------:R-:W-:Y:S01]  /*33e0*/  SHFL.IDX PT, R27, R35, RZ, 0x1f ;  /* 0x00001fff231b7589 */ /* 0x000fe200000e0000 */
[C---:B-1----:R-:W-:Y:S01]  /*33f0*/  @P5 FFMA.FTZ R5, R4.reuse, R24, R5 ;  /* 0x0000001804055223 */ /* 0x042fe20000010005 */
        /* <DEDUP_REMOVED lines=21> */
.L_x_5282:
[C---:B--2-4-:R-:W-:Y:S01]  /*3550*/  @P0 FFMA.FTZ R27, R24.reuse, R27, R25 ;  /* 0x0000001b181b0223 */ /* 0x054fe20000010019 */
[----:B------:R-:W-:Y:S01]  /*3560*/  @P0 FMUL.FTZ R26, R24, R26 ;  /* 0x0000001a181a0220 */ /* 0x000fe20000410000 */
[-C--:B-1-3--:R-:W-:Y:S01]  /*3570*/  FFMA.FTZ R35, R35, R193.reuse, R194 ;  /* 0x000000c123237223 */ /* 0x08afe200000100c2 */
[----:B------:R-:W-:Y:S01]  /*3580*/  FMUL.FTZ R34, R34, R193 ;  /* 0x000000c122227220 */ /* 0x000fe20000410000 */
[C---:B------:R-:W-:Y:S01]  /*3590*/  FFMA.FTZ R25, R6.reuse, R27, R7 ;  /* 0x0000001b06197223 */ /* 0x040fe20000010007 */
[----:B------:R-:W-:-:S05]  /*35a0*/  FMUL.FTZ R24, R6, R26 ;  /* 0x0000001a06187220 */ /* 0x000fca0000410000 */
[----:B------:R1:W-:Y:S02]  /*35b0*/  STS.128 [R195+0x12d0], R24 ;  /* 0x0012d018c3007388 */ /* 0x0003e40000000c00 */
.L_x_5230:
[----:B------:R-:W-:Y:S05]  /*35c0*/  WARPSYNC.ALL ;  /* 0x0000000000007948 */ /* 0x000fea0003800000 */
[----:B------:R-:W-:Y:S01]  /*35d0*/  BAR.SYNC.DEFER_BLOCKING 0x0 ;  /* 0x0000000000007b1d */ /* 0x000fe20000010000 */
[----:B0-----:R-:W-:Y:S01]  /*35e0*/  FFMA.FTZ R5, R3, R184, RZ ;  /* 0x000000b803057223 */ /* 0x001fe200000100ff */
        /* <DEDUP_REMOVED lines=9> */
[----:B------:R-:W-:Y:S01]  /*3680*/  ISETP.GT.AND P0, PT, R80, 0x1e, PT ;  /* 0x0000001e5000780c */ /* 0x000fe20003f04270 */
[----:B------:R-:W-:Y:S01]  /*3690*/  BSSY B0, `(.L_x_5232) ;  /* 0x00000c8000007945 */ /* 0x000fe20003800000 */
[----:B------:R-:W-:Y:S01]  /*36a0*/  FFMA.FTZ R4, R116, R179, R5 ;  /* 0x000000b374047223 */ /* 0x000fe20000010005 */
[----:B------:R-:W-:Y:S01]  /*36b0*/  FADD.FTZ R179, -R128, R179 ;  /* 0x000000b380b37221 */ /* 0x000fe20000010100 */
[----:B------:R-:W-:-:S02]  /*36c0*/  ISETP.GT.AND P1, PT, R80, 0x1d, PT ;  /* 0x0000001d5000780c */ /* 0x000fc40003f24270 */
[----:B------:R-:W-:Y:S01]  /*36d0*/  FFMA.FTZ R4, R117, R177, R4 ;  /* 0x000000b175047223 */ /* 0x000fe20000010004 */
[----:B------:R-:W-:Y:S02]  /*36e0*/  ISETP.GT.AND P2, PT, R80, 0x1b, PT ;  /* 0x0000001b5000780c */ /* 0x000fe40003f44270 */
[----:B------:R-:W-:Y:S01]  /*36f0*/  ISETP.NE.AND P3, PT, R78, RZ, PT ;  /* 0x000000ff4e00720c */ /* 0x000fe20003f65270 */
        /* <DEDUP_REMOVED lines=10> */
[----:B-1----:R-:W-:-:S04]  /*37a0*/  FFMA.FTZ R27, R127, R192, R6 ;  /* 0x000000c07f1b7223 */ /* 0x002fc80000010006 */
[----:B------:R-:W-:Y:S01]  /*37b0*/  FFMA.FTZ R24, R120, R189, R27 ;  /* 0x000000bd78187223 */ /* 0x000fe2000001001b */
[----:B0-----:R-:W-:Y:S01]  /*37c0*/  FFMA.FTZ R164, R166, R164, R175 ;  /* 0x000000a4a6a47223 */ /* 0x001fe200000100af */
[----:B------:R-:W-:-:S03]  /*37d0*/  FADD.FTZ R166, -R126, R181 ;  /* 0x000000b57ea67221 */ /* 0x000fc60000010100 */
[-C--:B------:R-:W-:Y:S01]  /*37e0*/  FFMA.FTZ R176, R161, R164.reuse, R176 ;  /* 0x000000a4a1b07223 */ /* 0x080fe200000100b0 */
[----:B------:R-:W-:-:S03]  /*37f0*/  FMUL.FTZ R206, R114, R164 ;  /* 0x000000a472ce7220 */ /* 0x000fc60000410000 */
[-C--:B------:R-:W-:Y:S01]  /*3800*/  FFMA.FTZ R154, R154, R176.reuse, R173 ;  /* 0x000000b09a9a7223 */ /* 0x080fe200000100ad */
[----:B------:R-:W-:Y:S01]  /*3810*/  FMUL.FTZ R192, R115, R176 ;  /* 0x000000b073c07220 */ /* 0x000fe20000410000 */
[----:B------:R-:W-:Y:S02]  /*3820*/  FADD.FTZ R67, R206, R67 ;  /* 0x00000043ce437221 */ /* 0x000fe40000010000 */
[-C--:B------:R-:W-:Y:S01]  /*3830*/  FFMA.FTZ R174, R159, R154.reuse, R174 ;  /* 0x0000009a9fae7223 */ /* 0x080fe200000100ae */
[----:B------:R-:W-:Y:S01]  /*3840*/  FMUL.FTZ R200, R112, R154 ;  /* 0x0000009a70c87220 */ /* 0x000fe20000410000 */
[----:B------:R-:W0:Y:S01]  /*3850*/  SHFL.DOWN PT, R159, R24, 0x1, 0x1f ;  /* 0x08201f00189f7f89 */ /* 0x000e2200000e0000 */
[----:B------:R-:W-:Y:S01]  /*3860*/  FADD.FTZ R66, R192, R66 ;  /* 0x00000042c0427221 */ /* 0x000fe20000010000 */
[----:B------:R-:W-:Y:S01]  /*3870*/  FFMA.FTZ R152, R152, R174, R171 ;  /* 0x000000ae98987223 */ /* 0x000fe200000100ab */
[----:B------:R-:W-:-:S03]  /*3880*/  FADD.FTZ R65, R200, R65 ;  /* 0x00000041c8417221 */ /* 0x000fc60000010000 */
[----:B------:R-:W-:Y:S01]  /*3890*/  FFMA.FTZ R172, R157, R152, R172 ;  /* 0x000000989dac7223 */ /* 0x000fe200000100ac */
[----:B------:R-:W-:-:S03]  /*38a0*/  FADD.FTZ R157, -R137, R190 ;  /* 0x000000be899d7221 */ /* 0x000fc60000010100 */
[----:B------:R-:W-:-:S04]  /*38b0*/  FFMA.FTZ R150, R150, R172, R169 ;  /* 0x000000ac96967223 */ /* 0x000fc800000100a9 */
[----:B------:R-:W-:-:S04]  /*38c0*/  FFMA.FTZ R170, R155, R150, R170 ;  /* 0x000000969baa7223 */ /* 0x000fc800000100aa */
[----:B------:R-:W-:-:S04]  /*38d0*/  FFMA.FTZ R148, R148, R170, R167 ;  /* 0x000000aa94947223 */ /* 0x000fc800000100a7 */
[----:B------:R-:W-:Y:S01]  /*38e0*/  FFMA.FTZ R168, R153, R148, R168 ;  /* 0x0000009499a87223 */ /* 0x000fe200000100a8 */
[----:B------:R-:W-:Y:S01]  /*38f0*/  FADD.FTZ R153, -R135, R186 ;  /* 0x000000ba87997221 */ /* 0x000fe20000010100 */
[----:B------:R-:W-:Y:S01]  /*3900*/  FADD.FTZ R186, -R136, R185 ;  /* 0x000000b988ba7221 */ /* 0x000fe20000010100 */
[----:B0-----:R-:W-:Y:S01]  /*3910*/  @!P0 FADD.FTZ R24, R24, R159 ;  /* 0x0000009f18188221 */ /* 0x001fe20000010000 */
[----:B------:R-:W-:Y:S01]  /*3920*/  FFMA.FTZ R146, R146, R168, R165 ;  /* 0x000000a892927223 */ /* 0x000fe200000100a5 */
[----:B------:R-:W-:-:S03]  /*3930*/  @!P3 LEA R165, R122, R89, 0x3 ;  /* 0x000000597aa5b211 */ /* 0x000fc600078e18ff */
[----:B------:R-:W-:Y:S01]  /*3940*/  FFMA.FTZ R162, R151, R146, R162 ;  /* 0x0000009297a27223 */ /* 0x000fe200000100a2 */
[----:B------:R-:W-:Y:S01]  /*3950*/  FADD.FTZ R151, -R134, R182 ;  /* 0x000000b686977221 */ /* 0x000fe20000010100 */
[----:B------:R-:W0:Y:S02]  /*3960*/  SHFL.DOWN PT, R159, R24, 0x2, 0x1f ;  /* 0x08401f00189f7f89 */ /* 0x000e2400000e0000 */
[----:B------:R-:W-:Y:S01]  /*3970*/  FFMA.FTZ R160, R149, R162, R160 ;  /* 0x000000a295a07223 */ /* 0x000fe200000100a0 */
[----:B------:R-:W-:Y:S01]  /*3980*/  FADD.FTZ R149, -R132, R178 ;  /* 0x000000b284957221 */ /* 0x000fe20000010100 */
[----:B------:R-:W-:Y:S01]  /*3990*/  FMUL.FTZ R178, R106, R148 ;  /* 0x000000946ab27220 */ /* 0x000fe20000410000 */
[----:B------:R1:W-:Y:S01]  /*39a0*/  @!P3 STS.64 [R165+0x1dd0], R34 ;  /* 0x001dd022a500b388 */ /* 0x0003e20000000a00 */
        /* <DEDUP_REMOVED lines=8> */
[----:B------:R-:W-:Y:S01]  /*3a30*/  FADD.FTZ R54, R7, R54 ;  /* 0x0000003607367221 */ /* 0x000fe20000010000 */
[----:B-1----:R-:W-:Y:S01]  /*3a40*/  FMUL.FTZ R35, R143, R150 ;  /* 0x000000968f237220 */ /* 0x002fe20000410000 */
[----:B------:R-:W-:Y:S01]  /*3a50*/  FMUL.FTZ R5, R101, R144 ;  /* 0x0000009065057220 */ /* 0x000fe20000410000 */
[----:B------:R-:W-:Y:S01]  /*3a60*/  FMUL.FTZ R34, R143, R170 ;  /* 0x000000aa8f227220 */ /* 0x000fe20000410000 */
[----:B------:R-:W-:-:S02]  /*3a70*/  FADD.FTZ R53, R4, R53 ;  /* 0x0000003504357221 */ /* 0x000fc40000010000 */
[C---:B------:R-:W-:Y:S01]  /*3a80*/  FFMA.FTZ R25, R5.reuse, R184, RZ ;  /* 0x000000b805197223 */ /* 0x040fe200000100ff */
[----:B------:R-:W-:Y:S01]  /*3a90*/  FADD.FTZ R52, R5, R52 ;  /* 0x0000003405347221 */ /* 0x000fe20000010000 */
[----:B0-----:R-:W-:Y:S02]  /*3aa0*/  @!P1 FADD.FTZ R24, R24, R159 ;  /* 0x0000009f18189221 */ /* 0x001fe40000010000 */
        /* <DEDUP_REMOVED lines=9> */
[----:B------:R-:W-:Y:S01]  /*3b40*/  FADD.FTZ R196, -R133, R180 ;  /* 0x000000b485c47221 */ /* 0x000fe20000010100 */
[----:B------:R-:W-:-:S02]  /*3b50*/  FADD.FTZ R58, R27, R58 ;  /* 0x0000003a1b3a7221 */ /* 0x000fc40000010000 */
        /* <DEDUP_REMOVED lines=8> */
[-C--:B------:R-:W-:Y:S01]  /*3be0*/  FFMA.FTZ R155, R145, R153.reuse, R182 ;  /* 0x00000099919b7223 */ /* 0x080fe200000100b6 */
[----:B------:R-:W-:Y:S01]  /*3bf0*/  FMUL.FTZ R182, R110, R152 ;  /* 0x000000986eb67220 */ /* 0x000fe20000410000 */
[----:B------:R-:W-:Y:S01]  /*3c00*/  FMUL.FTZ R153, R34, R153 ;  /* 0x0000009922997220 */ /* 0x000fe20000410000 */
[----:B------:R-:W-:Y:S01]  /*3c10*/  FMUL.FTZ R34, R143, R148 ;  /* 0x000000948f227220 */ /* 0x000fe20000410000 */
[-C--:B------:R-:W-:Y:S01]  /*3c20*/  FFMA.FTZ R190, R180, R186.reuse, R155 ;  /* 0x000000bab4be7223 */ /* 0x080fe2000001009b */
[----:B------:R-:W-:Y:S01]  /*3c30*/  FMUL.FTZ R186, R35, R186 ;  /* 0x000000ba23ba7220 */ /* 0x000fe20000410000 */
[----:B------:R-:W-:Y:S01]  /*3c40*/  FMUL.FTZ R35, R143, R168 ;  /* 0x000000a88f237220 */ /* 0x000fe20000410000 */
[C---:B------:R-:W-:Y:S01]  /*3c50*/  FADD.FTZ R63, R182.reuse, R63 ;  /* 0x0000003fb63f7221 */ /* 0x040fe20000010000 */
[----:B------:R-:W-:Y:S01]  /*3c60*/  FFMA.FTZ R155, R147, R157, R190 ;  /* 0x0000009d939b7223 */ /* 0x000fe200000100be */
[----:B------:R-:W-:Y:S01]  /*3c70*/  FADD.FTZ R190, -R139, R188 ;  /* 0x000000bc8bbe7221 */ /* 0x000fe20000010100 */
        /* <DEDUP_REMOVED lines=8> */
[----:B------:R-:W-:Y:S01]  /*3d00*/  FMUL.FTZ R148, R34, R149 ;  /* 0x0000009522947220 */ /* 0x000fe20000410000 */
[C---:B------:R-:W-:Y:S01]  /*3d10*/  FMUL.FTZ R35, R143.reuse, R162 ;  /* 0x000000a28f237220 */ /* 0x040fe20000410000 */
[----:B------:R-:W-:Y:S01]  /*3d20*/  FFMA.FTZ R155, R200, R202, R155 ;  /* 0x000000cac89b7223 */ /* 0x000fe2000001009b */
[----:B------:R-:W-:Y:S01]  /*3d30*/  FMUL.FTZ R34, R143, R160 ;  /* 0x000000a08f227220 */ /* 0x000fe20000410000 */
[----:B------:R-:W-:Y:S01]  /*3d40*/  FFMA.FTZ R148, R17, R146, R148 ;  /* 0x0000009211947223 */ /* 0x000fe20000010094 */
[----:B------:R-:W-:Y:S01]  /*3d50*/  FMUL.FTZ R149, R35, R194 ;  /* 0x000000c223957220 */ /* 0x000fe20000410000 */
[----:B------:R-:W-:Y:S01]  /*3d60*/  FFMA.FTZ R155, R192, R204, R155 ;  /* 0x000000ccc09b7223 */ /* 0x000fe2000001009b */
[----:B------:R-:W-:Y:S01]  /*3d70*/  FMUL.FTZ R146, R34, R179 ;  /* 0x000000b322927220 */ /* 0x000fe20000410000 */
[C---:B------:R-:W-:Y:S01]  /*3d80*/  FMUL.FTZ R35, R143.reuse, R158 ;  /* 0x0000009e8f237220 */ /* 0x040fe20000410000 */
[----:B------:R-:W-:Y:S01]  /*3d90*/  FMUL.FTZ R34, R143, R156 ;  /* 0x0000009c8f227220 */ /* 0x000fe20000410000 */
[----:B------:R-:W-:Y:S01]  /*3da0*/  FFMA.FTZ R163, R206, R208, R155 ;  /* 0x000000d0cea37223 */ /* 0x000fe2000001009b */
[----:B------:R-:W-:Y:S01]  /*3db0*/  FFMA.FTZ R146, R23, R160, R146 ;  /* 0x000000a017927223 */ /* 0x000fe20000010092 */
[----:B------:R-:W0:Y:S01]  /*3dc0*/  SHFL.DOWN PT, R155, R24, 0x4, 0x1f ;  /* 0x08801f00189b7f89 */ /* 0x000e2200000e0000 */
[----:B------:R-:W-:Y:S01]  /*3dd0*/  FMUL.FTZ R35, R35, R166 ;  /* 0x000000a623237220 */ /* 0x000fe20000410000 */
[----:B------:R-:W-:Y:S01]  /*3de0*/  FMUL.FTZ R34, R34, R183 ;  /* 0x000000b722227220 */ /* 0x000fe20000410000 */
[----:B------:R-:W-:Y:S01]  /*3df0*/  FADD.FTZ R64, R188, R64 ;  /* 0x00000040bc407221 */ /* 0x000fe20000010000 */
[----:B------:R-:W1:Y:S01]  /*3e00*/  SHFL.DOWN PT, R210, R163, 0x1, 0x1f ;  /* 0x08201f00a3d27f89 */ /* 0x000e6200000e0000 */
[----:B------:R-:W-:Y:S01]  /*3e10*/  FADD.FTZ R62, R147, R62 ;  /* 0x0000003e933e7221 */ /* 0x000fe20000010000 */
[----:B------:R-:W-:Y:S01]  /*3e20*/  FFMA.FTZ R156, R21, R156, R34 ;  /* 0x0000009c159c7223 */ /* 0x000fe20000010022 */
[----:B------:R-:W-:Y:S01]  /*3e30*/  FADD.FTZ R37, R186, R37 ;  /* 0x00000025ba257221 */ /* 0x000fe20000010000 */
[----:B------:R-:W-:Y:S01]  /*3e40*/  FADD.FTZ R43, R150, R43 ;  /* 0x0000002b962b7221 */ /* 0x000fe20000010000 */
[----:B------:R-:W-:Y:S01]  /*3e50*/  FADD.FTZ R41, R148, R41 ;  /* 0x0000002994297221 */ /* 0x000fe20000010000 */
[----:B------:R-:W-:Y:S01]  /*3e60*/  FADD.FTZ R47, R146, R47 ;  /* 0x0000002f922f7221 */ /* 0x000fe20000010000 */
[----:B------:R-:W-:Y:S01]  /*3e70*/  FADD.FTZ R45, R156, R45 ;  /* 0x0000002d9c2d7221 */ /* 0x000fe20000010000 */
[----:B0-----:R-:W-:Y:S01]  /*3e80*/  @!P2 FADD.FTZ R24, R24, R155 ;  /* 0x0000009b1818a221 */ /* 0x001fe20000010000 */
[----:B-1----:R-:W-:-:S04]  /*3e90*/  @!P0 FADD.FTZ R163, R163, R210 ;  /* 0x000000d2a3a38221 */ /* 0x002fc80000010000 */
[----:B------:R-:W0:Y:S01]  /*3ea0*/  SHFL.DOWN PT, R155, R24, 0x8, 0x1f ;  /* 0x09001f00189b7f89 */ /* 0x000e2200000e0000 */
[----:B------:R-:W-:-:S03]  /*3eb0*/  ISETP.GT.AND P0, PT, R80, 0x17, PT ;  /* 0x000000175000780c */ /* 0x000fc60003f04270 */
[----:B------:R-:W1:Y:S10]  /*3ec0*/  SHFL.DOWN PT, R210, R163, 0x2, 0x1f ;  /* 0x08401f00a3d27f89 */ /* 0x000e7400000e0000 */
[----:B0-----:R-:W-:Y:S01]  /*3ed0*/  @!P0 FADD.FTZ R24, R24, R155 ;  /* 0x0000009b18188221 */ /* 0x001fe20000010000 */
[----:B------:R-:W-:Y:S01]  /*3ee0*/  FMUL.FTZ R155, R143, R164 ;  /* 0x000000a48f9b7220 */ /* 0x000fe20000410000 */
[----:B-1----:R-:W-:-:S03]  /*3ef0*/  @!P1 FADD.FTZ R163, R163, R210 ;  /* 0x000000d2a3a39221 */ /* 0x002fc60000010000 */
[----:B------:R-:W-:Y:S01]  /*3f00*/  FMUL.FTZ R208, R155, R208 ;  /* 0x000000d09bd07220 */ /* 0x000fe20000410000 */
[----:B------:R-:W-:Y:S01]  /*3f10*/  FMUL.FTZ R155, R143, R154 ;  /* 0x0000009a8f9b7220 */ /* 0x000fe20000410000 */
[----:B------:R-:W0:Y:S01]  /*3f20*/  SHFL.DOWN PT, R159, R24, 0x10, 0x1f ;  /* 0x0a001f00189f7f89 */ /* 0x000e2200000e0000 */
[----:B------:R-:W-:Y:S01]  /*3f30*/  ISETP.GT.AND P1, PT, R80, 0xf, PT ;  /* 0x0000000f5000780c */ /* 0x000fe20003f24270 */
[----:B------:R-:W-:Y:S01]  /*3f40*/  FFMA.FTZ R208, R11, R164, R208 ;  /* 0x000000a40bd07223 */ /* 0x000fe200000100d0 */
[----:B------:R-:W-:Y:S01]  /*3f50*/  FMUL.FTZ R202, R155, R202 ;  /* 0x000000ca9bca7220 */ /* 0x000fe20000410000 */
[----:B------:R-:W1:Y:S01]  /*3f60*/  SHFL.DOWN PT, R210, R163, 0x4, 0x1f ;  /* 0x08801f00a3d27f89 */ /* 0x000e6200000e0000 */
[----:B------:R-:W-:Y:S01]  /*3f70*/  FMUL.FTZ R155, R143, R152 ;  /* 0x000000988f9b7220 */ /* 0x000fe20000410000 */
[----:B------:R-:W-:Y:S01]  /*3f80*/  FADD.FTZ R51, R208, R51 ;  /* 0x00000033d0337221 */ /* 0x000fe20000010000 */
[----:B------:R-:W-:Y:S01]  /*3f90*/  FFMA.FTZ R202, R9, R154, R202 ;  /* 0x0000009a09ca7223 */ /* 0x000fe200000100ca */
[----:B------:R-:W-:Y:S01]  /*3fa0*/  FMUL.FTZ R154, R143, R172 ;  /* 0x000000ac8f9a7220 */ /* 0x000fe20000410000 */
[----:B------:R-:W-:Y:S01]  /*3fb0*/  FMUL.FTZ R198, R155, R198 ;  /* 0x000000c69bc67220 */ /* 0x000fe20000410000 */
[----:B------:R-:W-:Y:S01]  /*3fc0*/  FFMA.FTZ R155, R12, R170, R153 ;  /* 0x000000aa0c9b7223 */ /* 0x000fe20000010099 */
[----:B------:R-:W-:Y:S01]  /*3fd0*/  FFMA.FTZ R153, R18, R168, R151 ;  /* 0x000000a812997223 */ /* 0x000fe20000010097 */
        /* <DEDUP_REMOVED lines=12> */
[----:B0-----:R-:W-:Y:S01]  /*40a0*/  @!P1 FADD.FTZ R24, R24, R159 ;  /* 0x0000009f18189221 */ /* 0x001fe20000010000 */
[----:B------:R-:W-:Y:S01]  /*40b0*/  FMUL.FTZ R159, R143, R176 ;  /* 0x000000b08f9f7220 */ /* 0x000fe20000410000 */
[----:B-1----:R-:W-:-:S03]  /*40c0*/  @!P2 FADD.FTZ R163, R163, R210 ;  /* 0x000000d2a3a3a221 */ /* 0x002fc60000010000 */
[----:B------:R-:W-:Y:S01]  /*40d0*/  FMUL.FTZ R161, R159, R204 ;  /* 0x000000cc9fa17220 */ /* 0x000fe20000410000 */
[C---:B------:R-:W-:Y:S01]  /*40e0*/  FMUL.FTZ R159, R143.reuse, R174 ;  /* 0x000000ae8f9f7220 */ /* 0x040fe20000410000 */
[----:B------:R-:W-:Y:S01]  /*40f0*/  FMUL.FTZ R143, R143, R144 ;  /* 0x000000908f8f7220 */ /* 0x000fe20000410000 */
[----:B------:R-:W-:Y:S01]  /*4100*/  MOV R35, R24 ;  /* 0x0000001800237202 */ /* 0x000fe20000000f00 */
[----:B------:R-:W0:Y:S01]  /*4110*/  SHFL.DOWN PT, R210, R163, 0x8, 0x1f ;  /* 0x09001f00a3d27f89 */ /* 0x000e2200000e0000 */
[----:B------:R-:W-:Y:S01]  /*4120*/  FMUL.FTZ R159, R159, R190 ;  /* 0x000000be9f9f7220 */ /* 0x000fe20000410000 */
[----:B------:R-:W-:Y:S01]  /*4130*/  FMUL.FTZ R143, R143, R184 ;  /* 0x000000b88f8f7220 */ /* 0x000fe20000410000 */
[----:B------:R-:W-:Y:S02]  /*4140*/  FFMA.FTZ R161, R10, R176, R161 ;  /* 0x000000b00aa17223 */ /* 0x000fe400000100a1 */
[----:B------:R-:W-:Y:S01]  /*4150*/  FFMA.FTZ R159, R8, R174, R159 ;  /* 0x000000ae089f7223 */ /* 0x000fe2000001009f */
[----:B------:R-:W-:Y:S01]  /*4160*/  FFMA.FTZ R143, R20, R144, R143 ;  /* 0x00000090148f7223 */ /* 0x000fe2000001008f */
[----:B------:R-:W-:-:S02]  /*4170*/  FADD.FTZ R50, R161, R50 ;  /* 0x00000032a1327221 */ /* 0x000fc40000010000 */
[----:B------:R-:W-:Y:S01]  /*4180*/  FADD.FTZ R48, R159, R48 ;  /* 0x000000309f307221 */ /* 0x000fe20000010000 */
[----:B------:R-:W-:Y:S01]  /*4190*/  FADD.FTZ R44, R143, R44 ;  /* 0x0000002c8f2c7221 */ /* 0x000fe20000010000 */
        /* <DEDUP_REMOVED lines=23> */
.L_x_5233:
[----:B------:R-:W-:Y:S05]  /*4310*/  BSYNC B0 ;  /* 0x0000000000007941 */ /* 0x000fea0003800000 */
.L_x_5232:
[----:B------:R-:W-:-:S04]  /*4320*/  IADD3 R122, R122, 0x1, RZ ;  /* 0x000000017a7a7810 */ /* 0x000fc80007ffe0ff */
[----:B------:R-:W-:-:S13]  /*4330*/  ISETP.GE.AND P0, PT, R122, UR23, PT ;  /* 0x000000177a007c0c */ /* 0x000fda000bf06270 */
[----:B------:R-:W-:Y:S05]  /*4340*/  @!P0 BRA `(.L_x_5234) ;  /* 0xffffffdc00e88947 */ /* 0x000fea000383ffff */
.L_x_5222:
[----:B------:R-:W-:Y:S01]  /*4350*/  BAR.SYNC.DEFER_BLOCKING 0x0 ;  /* 0x0000000000007b1d */ /* 0x000fe20000010000 */
[----:B------:R-:W-:Y:S02]  /*4360*/  LEA R4, R80, R91, 0x2 ;  /* 0x0000005b50047211 */ /* 0x000fe400078e10ff */
[----:B------:R-:W-:Y:S02]  /*4370*/  IADD3 R10, R91, R80, RZ ;  /* 0x000000505b0a7210 */ /* 0x000fe40007ffe0ff */
[----:B01----:R-:W-:-:S03]  /*4380*/  LEA R34, R4, R89, 0x4 ;  /* 0x0000005904227211 */ /* 0x003fc600078e20ff */
[----:B------:R-:W0:Y:S01]  /*4390*/  LDC.64 R6, c[0x0][0x388] ;  /* 0x0000e200ff067b82 */ /* 0x000e220000000a00 */
[----:B------:R-:W-:Y:S01]  /*43a0*/  LEA R29, R10, R89, 0x4 ;  /* 0x000000590a1d7211 */ /* 0x000fe200078e20ff */
[----:B------:R-:W-:Y:S01]  /*43b0*/  ULDC.64 UR4, c[0x0][0x390] ;  /* 0x0000e40000047ab9 */ /* 0x000fe20000000a00 */
[----:B------:R-:W-:Y:S02]  /*43c0*/  IADD3 R82, P1, R82, -0x1000, RZ ;  /* 0xfffff00052527810 */ /* 0x000fe40007f3e0ff */
[----:B------:R-:W-:Y:S02]  /*43d0*/  IADD3 R84, P2, R84, -0x1000, RZ ;  /* 0xfffff00054547810 */ /* 0x000fe40007f5e0ff */
[----:B------:R-:W-:Y:S01]  /*43e0*/  IADD3 R86, P3, R86, -0x1000, RZ ;  /* 0xfffff00056567810 */ /* 0x000fe20007f7e0ff */
[----:B------:R-:W1:Y:S01]  /*43f0*/  LDC.64 R8, c[0x0][0x3e0] ;  /* 0x0000f800ff087b82 */ /* 0x000e620000000a00 */
[----:B------:R-:W-:Y:S02]  /*4400*/  IADD3.X R83, R83, -0x1, RZ, P1, !PT ;  /* 0xffffffff53537810 */ /* 0x000fe40000ffe4ff */
[----:B------:R-:W-:-:S02]  /*4410*/  IADD3.X R85, R85, -0x1, RZ, P2, !PT ;  /* 0xffffffff55557810 */ /* 0x000fc400017fe4ff */
[----:B------:R-:W-:-:S03]  /*4420*/  IADD3.X R87, R87, -0x1, RZ, P3, !PT ;  /* 0xffffffff57577810 */ /* 0x000fc60001ffe4ff */
[----:B------:R-:W2:Y:S01]  /*4430*/  LDC.64 R30, c[0x0][0x3a8] ;  /* 0x0000ea00ff1e7b82 */ /* 0x000ea20000000a00 */
[----:B------:R-:W-:Y:S04]  /*4440*/  STS.128 [R34], R52 ;  /* 0x0000003422007388 */ /* 0x000fe80000000c00 */
[----:B------:R-:W-:Y:S01]  /*4450*/  STS.128 [R34+0x10], R56 ;  /* 0x0000103822007388 */ /* 0x000fe20000000c00 */
[----:B0-----:R-:W-:Y:S02]  /*4460*/  IMAD R4, R6, UR17, RZ ;  /* 0x0000001106047c24 */ /* 0x001fe4000f8e02ff */
[----:B------:R-:W0:Y:S01]  /*4470*/  LDC.64 R32, c[0x0][0x3f0] ;  /* 0x0000fc00ff207b82 */ /* 0x000e220000000a00 */
[----:B------:R-:W-:Y:S01]  /*4480*/  STS.128 [R34+0x20], R60 ;  /* 0x0000203c22007388 */ /* 0x000fe20000000c00 */
[----:B------:R-:W-:-:S03]  /*4490*/  IMAD R3, R7, UR16, R4 ;  /* 0x0000001007037c24 */ /* 0x000fc6000f8e0204 */
[----:B------:R-:W-:Y:S01]  /*44a0*/  STS.128 [R34+0x30], R64 ;  /* 0x0000304022007388 */ /* 0x000fe20000000c00 */
[----:B------:R-:W-:-:S03]  /*44b0*/  NOP ;  /* 0x0000000000007918 */ /* 0x000fc60000000000 */
[----:B------:R-:W3:Y:S01]  /*44c0*/  LDS.128 R12, [R29] ;  /* 0x000000001d0c7984 */ /* 0x000ee20000000c00 */
[----:B------:R-:W-:-:S03]  /*44d0*/  IMAD.WIDE.U32 R4, R6, UR16, R68 ;  /* 0x0000001006047c25 */ /* 0x000fc6000f8e0044 */
[----:B------:R-:W4:Y:S01]  /*44e0*/  LDS.128 R16, [R29+0x200] ;  /* 0x000200001d107984 */ /* 0x000f220000000c00 */
[----:B--2---:R-:W-:Y:S01]  /*44f0*/  IMAD R28, R30, UR17, RZ ;  /* 0x000000111e1c7c24 */ /* 0x004fe2000f8e02ff */
[----:B------:R-:W-:Y:S01]  /*4500*/  IADD3 R5, R5, R3, RZ ;  /* 0x0000000305057210 */ /* 0x000fe20007ffe0ff */
[----:B------:R-:W-:Y:S01]  /*4510*/  IMAD R3, R77, UR4, RZ ;  /* 0x000000044d037c24 */ /* 0x000fe2000f8e02ff */
[----:B------:R-:W2:Y:S03]  /*4520*/  LDS.128 R20, [R29+0x400] ;  /* 0x000400001d147984 */ /* 0x000ea60000000c00 */
[C---:B------:R-:W-:Y:S01]  /*4530*/  IMAD R3, R0.reuse, UR5, R3 ;  /* 0x0000000500037c24 */ /* 0x040fe2000f8e0203 */
[----:B------:R-:W5:Y:S01]  /*4540*/  LDS.128 R24, [R29+0x600] ;  /* 0x000600001d187984 */ /* 0x000f620000000c00 */
[----:B------:R-:W-:Y:S01]  /*4550*/  IMAD.WIDE.U32 R4, R0, UR4, R4 ;  /* 0x0000000400047c25 */ /* 0x000fe2000f8e0004 */
[----:B------:R-:W-:-:S04]  /*4560*/  ULDC.64 UR4, c[0x0][0x3b0] ;  /* 0x0000ec0000047ab9 */ /* 0x000fc80000000a00 */
[----:B------:R-:W-:Y:S02]  /*4570*/  IADD3 R3, R5, R3, RZ ;  /* 0x0000000305037210 */ /* 0x000fe40007ffe0ff */
[----:B-1----:R-:W-:Y:S01]  /*4580*/  LEA R6, P0, R4, R8, 0x2 ;  /* 0x0000000804067211 */ /* 0x002fe200078010ff */
[----:B------:R-:W-:-:S03]  /*4590*/  FADD.FTZ R8, R79, R44 ;  /* 0x0000002c4f087221 */ /* 0x000fc60000010000 */
[----:B------:R-:W-:Y:S01]  /*45a0*/  LEA.HI.X R7, R4, R9, R3, 0x2, P0 ;  /* 0x0000000904077211 */ /* 0x000fe200000f1403 */
[----:B------:R-:W-:Y:S02]  /*45b0*/  FADD.FTZ R3, R8, R45 ;  /* 0x0000002d08037221 */ /* 0x000fe40000010000 */
[----:B------:R-:W-:-:S04]  /*45c0*/  IMAD.WIDE R4, R92, 0x10, R6 ;  /* 0x000000105c047825 */ /* 0x000fc800078e0206 */
[----:B------:R-:W-:-:S04]  /*45d0*/  FADD.FTZ R8, R3, R46 ;  /* 0x0000002e03087221 */ /* 0x000fc80000010000 */
[----:B------:R-:W-:-:S04]  /*45e0*/  FADD.FTZ R3, R8, R47 ;  /* 0x0000002f08037221 */ /* 0x000fc80000010000 */
[----:B------:R-:W-:Y:S01]  /*45f0*/  FADD.FTZ R6, R3, R40 ;  /* 0x0000002803067221 */ /* 0x000fe20000010000 */
[----:B---3--:R-:W-:Y:S03]  /*4600*/  STG.E.128 desc[UR14][R4.64], R12 ;  /* 0x0000000c04007986 */ /* 0x008fe6000c101d0e */
[----:B------:R-:W-:Y:S01]  /*4610*/  FADD.FTZ R3, R6, R41 ;  /* 0x0000002906037221 */ /* 0x000fe20000010000 */
[----:B----4-:R-:W-:Y:S03]  /*4620*/  STG.E.128 desc[UR14][R4.64+0x200], R16 ;  /* 0x0002001004007986 */ /* 0x010fe6000c101d0e */
[----:B------:R-:W-:Y:S01]  /*4630*/  FADD.FTZ R6, R3, R42 ;  /* 0x0000002a03067221 */ /* 0x000fe20000010000 */
[----:B------:R-:W-:Y:S01]  /*4640*/  IMAD R3, R31, UR16, R28 ;  /* 0x000000101f037c24 */ /* 0x000fe2000f8e021c */
[----:B--2---:R-:W-:Y:S04]  /*4650*/  STG.E.128 desc[UR14][R4.64+0x400], R20 ;  /* 0x0004001404007986 */ /* 0x004fe8000c101d0e */
[----:B-----5:R1:W-:Y:S01]  /*4660*/  STG.E.128 desc[UR14][R4.64+0x600], R24 ;  /* 0x0006001804007986 */ /* 0x0203e2000c101d0e */
[----:B------:R-:W-:Y:S01]  /*4670*/  BAR.SYNC.DEFER_BLOCKING 0x0 ;  /* 0x0000000000007b1d */ /* 0x000fe20000010000 */
[----:B-1----:R-:W-:-:S05]  /*4680*/  IMAD.WIDE.U32 R4, R30, UR16, R68 ;  /* 0x000000101e047c25 */ /* 0x002fca000f8e0044 */
[----:B------:R-:W-:Y:S01]  /*4690*/  IADD3 R5, R5, R3, RZ ;  /* 0x0000000305057210 */ /* 0x000fe20007ffe0ff */
[----:B------:R-:W-:Y:S01]  /*46a0*/  IMAD R3, R77, UR4, RZ ;  /* 0x000000044d037c24 */ /* 0x000fe2000f8e02ff */
[----:B------:R-:W-:Y:S03]  /*46b0*/  STS.128 [R34], R44 ;  /* 0x0000002c22007388 */ /* 0x000fe60000000c00 */
[C---:B------:R-:W-:Y:S02]  /*46c0*/  IMAD R3, R0.reuse, UR5, R3 ;  /* 0x0000000500037c24 */ /* 0x040fe4000f8e0203 */
[----:B------:R-:W-:Y:S01]  /*46d0*/  IMAD.WIDE.U32 R4, R0, UR4, R4 ;  /* 0x0000000400047c25 */ /* 0x000fe2000f8e0004 */
[----:B------:R1:W-:Y:S04]  /*46e0*/  STS.128 [R34+0x10], R40 ;  /* 0x0000102822007388 */ /* 0x0003e80000000c00 */
[----:B------:R2:W-:Y:S01]  /*46f0*/  STS.128 [R34+0x20], R36 ;  /* 0x0000202422007388 */ /* 0x0005e20000000c00 */
[----:B------:R-:W-:-:S03]  /*4700*/  IADD3 R3, R5, R3, RZ ;  /* 0x0000000305037210 */ /* 0x000fc60007ffe0ff */
[----:B------:R3:W-:Y:S01]  /*4710*/  STS.128 [R34+0x30], R48 ;  /* 0x0000303022007388 */ /* 0x0007e20000000c00 */
[----:B------:R-:W-:-:S03]  /*4720*/  NOP ;  /* 0x0000000000007918 */ /* 0x000fc60000000000 */
[----:B------:R-:W4:Y:S01]  /*4730*/  LDS.128 R8, [R29] ;  /* 0x000000001d087984 */ /* 0x000f220000000c00 */
[----:B-1----:R-:W-:Y:S01]  /*4740*/  FADD.FTZ R43, R6, R43 ;  /* 0x0000002b062b7221 */ /* 0x002fe20000010000 */
[C---:B0-----:R-:W-:Y:S02]  /*4750*/  LEA R6, P0, R4.reuse, R32, 0x2 ;  /* 0x0000002004067211 */ /* 0x041fe400078010ff */
[----:B------:R-:W0:Y:S01]  /*4760*/  LDS.128 R12, [R29+0x200] ;  /* 0x000200001d0c7984 */ /* 0x000e220000000c00 */
[----:B--2---:R-:W-:Y:S01]  /*4770*/  FADD.FTZ R36, R43, R36 ;  /* 0x000000242b247221 */ /* 0x004fe20000010000 */
[----:B------:R-:W-:Y:S02]  /*4780*/  LEA.HI.X R7, R4, R33, R3, 0x2, P0 ;  /* 0x0000002104077211 */ /* 0x000fe400000f1403 */
[----:B------:R-:W1:Y:S01]  /*4790*/  LDS.128 R16, [R29+0x400] ;  /* 0x000400001d107984 */ /* 0x000e620000000c00 */
[----:B------:R-:W-:Y:S01]  /*47a0*/  FADD.FTZ R37, R36, R37 ;  /* 0x0000002524257221 */ /* 0x000fe20000010000 */
[----:B------:R-:W-:Y:S01]  /*47b0*/  ISETP.GT.AND P0, PT, R88, 0x1, PT ;  /* 0x000000015800780c */ /* 0x000fe20003f04270 */
[----:B------:R-:W-:Y:S01]  /*47c0*/  IMAD.WIDE R4, R92, 0x10, R6 ;  /* 0x000000105c047825 */ /* 0x000fe200078e0206 */
[----:B------:R-:W2:Y:S03]  /*47d0*/  LDS.128 R20, [R29+0x600] ;  /* 0x000600001d147984 */ /* 0x000ea60000000c00 */
[----:B------:R-:W-:Y:S01]  /*47e0*/  FADD.FTZ R38, R37, R38 ;  /* 0x0000002625267221 */ /* 0x000fe20000010000 */
[----:B------:R-:W-:-:S03]  /*47f0*/  IADD3 R88, R88, -0x1, RZ ;  /* 0xffffffff58587810 */ /* 0x000fc60007ffe0ff */
[----:B------:R-:W-:-:S04]  /*4800*/  FADD.FTZ R39, R38, R39 ;  /* 0x0000002726277221 */ /* 0x000fc80000010000 */
[----:B---3--:R-:W-:-:S04]  /*4810*/  FADD.FTZ R48, R39, R48 ;  /* 0x0000003027307221 */ /* 0x008fc80000010000 */
[----:B------:R-:W-:-:S04]  /*4820*/  FADD.FTZ R49, R48, R49 ;  /* 0x0000003130317221 */ /* 0x000fc80000010000 */
[----:B------:R-:W-:-:S04]  /*4830*/  FADD.FTZ R50, R49, R50 ;  /* 0x0000003231327221 */ /* 0x000fc80000010000 */
[----:B------:R-:W-:Y:S01]  /*4840*/  FADD.FTZ R79, R50, R51 ;  /* 0x00000033324f7221 */ /* 0x000fe20000010000 */
[----:B----4-:R3:W-:Y:S04]  /*4850*/  STG.E.128 desc[UR14][R4.64], R8 ;  /* 0x0000000804007986 */ /* 0x0107e8000c101d0e */
[----:B0-----:R3:W-:Y:S04]  /*4860*/  STG.E.128 desc[UR14][R4.64+0x200], R12 ;  /* 0x0002000c04007986 */ /* 0x0017e8000c101d0e */
[----:B-1----:R3:W-:Y:S04]  /*4870*/  STG.E.128 desc[UR14][R4.64+0x400], R16 ;  /* 0x0004001004007986 */ /* 0x0027e8000c101d0e */
[----:B--2---:R3:W-:Y:S01]  /*4880*/  STG.E.128 desc[UR14][R4.64+0x600], R20 ;  /* 0x0006001404007986 */ /* 0x0047e2000c101d0e */
[----:B------:R-:W-:Y:S05]  /*4890*/  @P0 BRA `(.L_x_5235) ;  /* 0xffffffbc00880947 */ /* 0x000fea000383ffff */
.L_x_5220:
[----:B------:R-:W-:Y:S02]  /*48a0*/  ULDC.64 UR4, c[0x0][0x3d8] ;  /* 0x0000f60000047ab9 */ /* 0x000fe40000000a00 */
[----:B------:R-:W-:-:S04]  /*48b0*/  ISETP.NE.U32.AND P0, PT, RZ, UR4, PT ;  /* 0x00000004ff007c0c */ /* 0x000fc8000bf05070 */
[----:B------:R-:W-:-:S13]  /*48c0*/  ISETP.NE.AND.EX P0, PT, RZ, UR5, PT, P0 ;  /* 0x00000005ff007c0c */ /* 0x000fda000bf05300 */
[----:B------:R-:W-:Y:S05]  /*48d0*/  @!P0 BRA `(.L_x_5236) ;  /* 0x0000000000808947 */ /* 0x000fea0003800000 */
[----:B-----5:R-:W0:Y:S01]  /*48e0*/  SHFL.DOWN P0, R2, R93, 0x1, 0x1f ;  /* 0x08201f005d027f89 */ /* 0x020e220000000000 */
[----:B------:R-:W-:Y:S01]  /*48f0*/  BSSY B0, `(.L_x_5236) ;  /* 0x000001e000007945 */ /* 0x000fe20003800000 */
[----:B------:R-:W1:Y:S01]  /*4900*/  S2R R6, SR_LANEID ;  /* 0x0000000000067919 */ /* 0x000e620000000000 */
[----:B------:R-:W2:Y:S01]  /*4910*/  S2R R7, SR_TID.X ;  /* 0x0000000000077919 */ /* 0x000ea20000002100 */
[----:B0-----:R-:W-:-:S05]  /*4920*/  @P0 FADD R2, R2, R93 ;  /* 0x0000005d02020221 */ /* 0x001fca0000000000 */
[----:B------:R-:W0:Y:S01]  /*4930*/  SHFL.DOWN P0, R3, R2, 0x2, 0x1f ;  /* 0x08401f0002037f89 */ /* 0x000e220000000000 */
[----:B-1----:R-:W-:-:S13]  /*4940*/  ISETP.NE.AND P1, PT, R6, RZ, PT ;  /* 0x000000ff0600720c */ /* 0x002fda0003f25270 */
[----:B---3--:R-:W1:Y:S01]  /*4950*/  @!P1 S2R R9, SR_CgaCtaId ;  /* 0x0000000000099919 */ /* 0x008e620000008800 */
[----:B------:R-:W-:Y:S01]  /*4960*/  @!P1 MOV R8, 0x400 ;  /* 0x0000040000089802 */ /* 0x000fe20000000f00 */
[----:B0-----:R-:W-:Y:S01]  /*4970*/  @P0 FADD R3, R2, R3 ;  /* 0x0000000302030221 */ /* 0x001fe20000000000 */
[----:B--2---:R-:W-:-:S04]  /*4980*/  @!P1 SHF.R.S32.HI R2, RZ, 0x1f, R7 ;  /* 0x0000001fff029819 */ /* 0x004fc80000011407 */
        /* <DEDUP_REMOVED lines=20> */
.L_x_5237:
[----:B------:R-:W-:Y:S05]  /*4ad0*/  BSYNC B0 ;  /* 0x0000000000007941 */ /* 0x000fea0003800000 */
.L_x_5236:
[----:B------:R-:W-:Y:S01]  /*4ae0*/  ULDC.64 UR4, c[0x0][0x3f8] ;  /* 0x0000fe0000047ab9 */ /* 0x000fe20000000a00 */
[----:B------:R-:W-:Y:S01]  /*4af0*/  BSSY B0, `(.L_x_5238) ;  /* 0x0000026000007945 */ /* 0x000fe20003800000 */
[----:B------:R-:W-:-:S04]  /*4b00*/  ISETP.NE.U32.AND P0, PT, RZ, UR4, PT ;  /* 0x00000004ff007c0c */ /* 0x000fc8000bf05070 */
[----:B------:R-:W-:-:S13]  /*4b10*/  ISETP.NE.AND.EX P0, PT, RZ, UR5, PT, P0 ;  /* 0x00000005ff007c0c */ /* 0x000fda000bf05300 */
[----:B------:R-:W-:Y:S05]  /*4b20*/  @!P0 BRA `(.L_x_5239) ;  /* 0x0000000000848947 */ /* 0x000fea0003800000 */
[----:B------:R-:W-:Y:S06]  /*4b30*/  BAR.SYNC.DEFER_BLOCKING 0x0 ;  /* 0x0000000000007b1d */ /* 0x000fec0000010000 */
[----:B-----5:R-:W2:Y:S01]  /*4b40*/  SHFL.DOWN P0, R2, R79, 0x1, 0x1f ;  /* 0x08201f004f027f89 */ /* 0x020ea20000000000 */
[----:B01----:R-:W0:Y:S01]  /*4b50*/  S2R R6, SR_LANEID ;  /* 0x0000000000067919 */ /* 0x003e220000000000 */
[----:B---3--:R-:W1:Y:S01]  /*4b60*/  S2R R21, SR_TID.X ;  /* 0x0000000000157919 */ /* 0x008e620000002100 */
        /* <DEDUP_REMOVED lines=29> */
.L_x_5239:
[----:B---3--:R-:W2:Y:S02]  /*4d40*/  S2R R21, SR_TID.X ;  /* 0x0000000000157919 */ /* 0x008ea40000002100 */
.L_x_5240:
[----:B------:R-:W-:Y:S05]  /*4d50*/  BSYNC B0 ;  /* 0x0000000000007941 */ /* 0x000fea0003800000 */
.L_x_5238:
[----:B------:R-:W-:Y:S02]  /*4d60*/  ULDC UR22, c[0x0][0x21c] ;  /* 0x0000870000167ab9 */ /* 0x000fe40000000800 */
[----:B--2---:R-:W-:-:S13]  /*4d70*/  ISETP.GE.AND P0, PT, R21, UR22, PT ;  /* 0x0000001615007c0c */ /* 0x004fda000bf06270 */
[----:B------:R-:W-:Y:S05]  /*4d80*/  @P0 EXIT ;  /* 0x000000000000094d */ /* 0x000fea0003800000 */
[----:B------:R-:W2:Y:S01]  /*4d90*/  S2UR UR5, SR_CgaCtaId ;  /* 0x00000000000579c3 */ /* 0x000ea20000008800 */
[----:B------:R-:W-:Y:S01]  /*4da0*/  ULDC.64 UR6, c[0x0][0x378] ;  /* 0x0000de0000067ab9 */ /* 0x000fe20000000a00 */
[----:B------:R-:W-:Y:S01]  /*4db0*/  ULDC.64 UR8, c[0x0][0x338] ;  /* 0x0000ce0000087ab9 */ /* 0x000fe20000000a00 */
[C---:B------:R-:W-:Y:S01]  /*4dc0*/  IMAD R5, R77.reuse, UR6, RZ ;  /* 0x000000064d057c24 */ /* 0x040fe2000f8e02ff */
[----:B------:R-:W-:Y:S01]  /*4dd0*/  ULDC.64 UR10, c[0x0][0x248] ;  /* 0x00009200000a7ab9 */ /* 0x000fe20000000a00 */
[C---:B0--3-5:R-:W-:Y:S01]  /*4de0*/  IMAD.WIDE.U32 R2, R0.reuse, UR6, RZ ;  /* 0x0000000600027c25 */ /* 0x069fe2000f8e00ff */
[----:B------:R-:W-:Y:S01]  /*4df0*/  ULDC.64 UR18, c[0x0][0x268] ;  /* 0x00009a0000127ab9 */ /* 0x000fe20000000a00 */
[----:B------:R-:W-:Y:S01]  /*4e00*/  BSSY B0, `(.L_x_5241) ;  /* 0x0000057000007945 */ /* 0x000fe20003800000 */
[----:B------:R-:W-:Y:S01]  /*4e10*/  UMOV UR4, 0x400 ;  /* 0x0000040000047882 */ /* 0x000fe20000000000 */
[C---:B------:R-:W-:Y:S01]  /*4e20*/  IMAD R31, R0.reuse, UR7, R5 ;  /* 0x00000007001f7c24 */ /* 0x040fe2000f8e0205 */
[----:B------:R-:W-:Y:S01]  /*4e30*/  ULDC.64 UR6, c[0x0][0x358] ;  /* 0x0000d60000067ab9 */ /* 0x000fe20000000a00 */
[C---:B------:R-:W-:Y:S01]  /*4e40*/  IMAD R9, R77.reuse, UR8, RZ ;  /* 0x000000084d097c24 */ /* 0x040fe2000f8e02ff */
[----:B------:R-:W-:Y:S01]  /*4e50*/  ULDC.64 UR26, c[0x0][0x2e0] ;  /* 0x0000b800001a7ab9 */ /* 0x000fe20000000a00 */
[----:B------:R-:W-:Y:S01]  /*4e60*/  IMAD R7, R77, UR6, RZ ;  /* 0x000000064d077c24 */ /* 0x000fe2000f8e02ff */
[----:B------:R-:W-:Y:S01]  /*4e70*/  IADD3 R31, R3, R31, RZ ;  /* 0x0000001f031f7210 */ /* 0x000fe20007ffe0ff */
[C---:B------:R-:W-:Y:S01]  /*4e80*/  IMAD R11, R77.reuse, UR10, RZ ;  /* 0x0000000a4d0b7c24 */ /* 0x040fe2000f8e02ff */
[----:B------:R-:W-:Y:S01]  /*4e90*/  ULDC.64 UR24, c[0x0][0x270] ;  /* 0x00009c0000187ab9 */ /* 0x000fe20000000a00 */
[----:B------:R-:W-:Y:S01]  /*4ea0*/  IMAD R77, R77, UR18, RZ ;  /* 0x000000124d4d7c24 */ /* 0x000fe2000f8e02ff */
[----:B------:R-:W-:Y:S01]  /*4eb0*/  ULDC.64 UR30, c[0x0][0x2d8] ;  /* 0x0000b600001e7ab9 */ /* 0x000fe20000000a00 */
[C---:B------:R-:W-:Y:S01]  /*4ec0*/  IMAD R29, R0.reuse, UR7, R7 ;  /* 0x00000007001d7c24 */ /* 0x040fe2000f8e0207 */
[----:B------:R-:W-:Y:S01]  /*4ed0*/  ULDC.64 UR28, c[0x0][0x250] ;  /* 0x00009400001c7ab9 */ /* 0x000fe20000000a00 */
[C---:B------:R-:W-:Y:S01]  /*4ee0*/  IMAD.WIDE.U32 R4, R0.reuse, UR6, RZ ;  /* 0x0000000600047c25 */ /* 0x040fe2000f8e00ff */
[----:B------:R-:W-:Y:S01]  /*4ef0*/  ULDC UR6, c[0x0][0x0] ;  /* 0x0000000000067ab9 */ /* 0x000fe20000000800 */
[----:B------:R-:W-:Y:S01]  /*4f00*/  ULDC.64 UR12, c[0x0][0x360] ;  /* 0x0000d800000c7ab9 */ /* 0x000fe20000000a00 */
[----:B------:R-:W-:Y:S01]  /*4f10*/  ULDC.64 UR16, c[0x0][0x3c8] ;  /* 0x0000f20000107ab9 */ /* 0x000fe20000000a00 */
[----:B-1--4-:R-:W-:Y:S01]  /*4f20*/  IMAD.WIDE.U32 R6, R0, UR8, RZ ;  /* 0x0000000800067c25 */ /* 0x012fe2000f8e00ff */
[----:B------:R-:W-:Y:S01]  /*4f30*/  IADD3 R29, R5, R29, RZ ;  /* 0x0000001d051d7210 */ /* 0x000fe20007ffe0ff */
[----:B--2---:R-:W-:-:S02]  /*4f40*/  ULEA UR4, UR5, UR4, 0x18 ;  /* 0x0000000405047291 */ /* 0x004fc4000f8ec03f */
[C---:B------:R-:W-:Y:S01]  /*4f50*/  IMAD R9, R0.reuse, UR9, R9 ;  /* 0x0000000900097c24 */ /* 0x040fe2000f8e0209 */
[----:B------:R-:W-:Y:S01]  /*4f60*/  ULDC.64 UR8, c[0x0][0x340] ;  /* 0x0000d00000087ab9 */ /* 0x000fe20000000a00 */
[C---:B------:R-:W-:Y:S01]  /*4f70*/  IMAD.WIDE.U32 R16, R0.reuse, UR10, RZ ;  /* 0x0000000a00107c25 */ /* 0x040fe2000f8e00ff */
[----:B------:R-:W-:Y:S02]  /*4f80*/  ULDC.64 UR20, c[0x0][0x3d0] ;  /* 0x0000f40000147ab9 */ /* 0x000fe40000000a00 */
        /* <DEDUP_REMOVED lines=8> */
.L_x_5242:
        /* <DEDUP_REMOVED lines=55> */
.L_x_5241:
[----:B------:R-:W-:Y:S05]  /*5380*/  EXIT ;  /* 0x000000000000794d */ /* 0x000fea0003800000 */
.L_x_5226:
[----:B------:R-:W-:Y:S01]  /*5390*/  HFMA2.MMA R178, -RZ, RZ, 0, 5.9604644775390625e-08 ;  /* 0x00000001ffb27435 */ /* 0x000fe200000001ff */
[----:B------:R-:W-:Y:S02]  /*53a0*/  MOV R177, R6 ;  /* 0x0000000600b17202 */ /* 0x000fe40000000f00 */
[----:B------:R-:W-:Y:S02]  /*53b0*/  MOV R179, RZ ;  /* 0x000000ff00b37202 */ /* 0x000fe40000000f00 */
[----:B------:R-:W-:-:S07]  /*53c0*/  MOV R196, 0xffffffff ;  /* 0xffffffff00c47802 */ /* 0x000fce0000000f00 */
[----:B01---5:R-:W-:Y:S05]  /*53d0*/  WARPSYNC.COLLECTIVE R196, `(.L_x_5243) ;  /* 0x00000000c4087348 */ /* 0x023fea0003c00000 */
[----:B0-----:R0:W2:Y:S02]  /*53e0*/  SHFL.UP P3, R26, R177, R178, R179 ;  /* 0x040000b2b11a7389 */ /* 0x0010a400000600b3 */
[----:B012--5:R-:W-:Y:S01]  /*53f0*/  ENDCOLLECTIVE ;  /* 0x000000000000791b */ /* 0x027fe20003800000 */
.L_x_5243:
[----:B------:R-:W-:Y:S02]  /*5400*/  MOV R177, R7 ;  /* 0x0000000700b17202 */ /* 0x000fe40000000f00 */
[----:B------:R-:W-:-:S07]  /*5410*/  MOV R27, R26 ;  /* 0x0000001a001b7202 */ /* 0x000fce0000000f00 */
[----:B------:R-:W-:Y:S05]  /*5420*/  WARPSYNC.COLLECTIVE R196, `(.L_x_5244) ;  /* 0x00000000c4087348 */ /* 0x000fea0003c00000 */
[----:B------:R0:W1:Y:S02]  /*5430*/  SHFL.UP P3, R26, R177, R178, R179 ;  /* 0x040000b2b11a7389 */ /* 0x00006400000600b3 */
[----:B01----:R-:W-:Y:S01]  /*5440*/  ENDCOLLECTIVE ;  /* 0x000000000000791b */ /* 0x003fe20003800000 */
.L_x_5244:
        /* <DEDUP_REMOVED lines=8> */
.L_x_5245:
[----:B------:R-:W-:Y:S02]  /*54d0*/  MOV R177, R7 ;  /* 0x0000000700b17202 */ /* 0x000fe40000000f00 */
[----:B------:R-:W-:-:S07]  /*54e0*/  MOV R27, R26 ;  /* 0x0000001a001b7202 */ /* 0x000fce0000000f00 */
[----:B------:R-:W-:Y:S05]  /*54f0*/  WARPSYNC.COLLECTIVE R196, `(.L_x_5246) ;  /* 0x00000000c4087348 */ /* 0x000fea0003c00000 */
[----:B------:R0:W1:Y:S02]  /*5500*/  SHFL.UP P3, R26, R177, R178, R179 ;  /* 0x040000b2b11a7389 */ /* 0x00006400000600b3 */
[----:B01----:R-:W-:Y:S01]  /*5510*/  ENDCOLLECTIVE ;  /* 0x000000000000791b */ /* 0x003fe20003800000 */
.L_x_5246:
        /* <DEDUP_REMOVED lines=8> */
.L_x_5247:
[----:B------:R-:W-:Y:S02]  /*55a0*/  MOV R177, R7 ;  /* 0x0000000700b17202 */ /* 0x000fe40000000f00 */
[----:B------:R-:W-:-:S07]  /*55b0*/  MOV R27, R26 ;  /* 0x0000001a001b7202 */ /* 0x000fce0000000f00 */
[----:B------:R-:W-:Y:S05]  /*55c0*/  WARPSYNC.COLLECTIVE R196, `(.L_x_5248) ;  /* 0x00000000c4087348 */ /* 0x000fea0003c00000 */
[----:B------:R0:W1:Y:S02]  /*55d0*/  SHFL.UP P3, R26, R177, R178, R179 ;  /* 0x040000b2b11a7389 */ /* 0x00006400000600b3 */
[----:B01----:R-:W-:Y:S01]  /*55e0*/  ENDCOLLECTIVE ;  /* 0x000000000000791b */ /* 0x003fe20003800000 */
.L_x_5248:
        /* <DEDUP_REMOVED lines=8> */
.L_x_5249:
[----:B------:R-:W-:Y:S02]  /*5670*/  MOV R177, R7 ;  /* 0x0000000700b17202 */ /* 0x000fe40000000f00 */
[----:B------:R-:W-:-:S07]  /*5680*/  MOV R27, R26 ;  /* 0x0000001a001b7202 */ /* 0x000fce0000000f00 */
[----:B------:R-:W-:Y:S05]  /*5690*/  WARPSYNC.COLLECTIVE R196, `(.L_x_5250) ;  /* 0x00000000c4087348 */ /* 0x000fea0003c00000 */
[----:B------:R0:W1:Y:S02]  /*56a0*/  SHFL.UP P3, R26, R177, R178, R179 ;  /* 0x040000b2b11a7389 */ /* 0x00006400000600b3 */
[----:B01----:R-:W-:Y:S01]  /*56b0*/  ENDCOLLECTIVE ;  /* 0x000000000000791b */ /* 0x003fe20003800000 */
.L_x_5250:
        /* <DEDUP_REMOVED lines=8> */
.L_x_5251:
[----:B------:R-:W-:Y:S02]  /*5740*/  MOV R177, R7 ;  /* 0x0000000700b17202 */ /* 0x000fe40000000f00 */
[----:B------:R-:W-:-:S07]  /*5750*/  MOV R27, R26 ;  /* 0x0000001a001b7202 */ /* 0x000fce0000000f00 */
[----:B------:R-:W-:Y:S05]  /*5760*/  WARPSYNC.COLLECTIVE R196, `(.L_x_5252) ;  /* 0x00000000c4087348 */ /* 0x000fea0003c00000 */
[----:B------:R0:W1:Y:S02]  /*5770*/  SHFL.UP P3, R26, R177, R178, R179 ;  /* 0x040000b2b11a7389 */ /* 0x00006400000600b3 */
[----:B01----:R-:W-:Y:S01]  /*5780*/  ENDCOLLECTIVE ;  /* 0x000000000000791b */ /* 0x003fe20003800000 */
.L_x_5252:
[----:B------:R-:W-:Y:S05]  /*5790*/  BRA `(.L_x_5253) ;  /* 0xffffffd400a47947 */ /* 0x000fea000383ffff */
.L_x_5227:
        /* <DEDUP_REMOVED lines=8> */
.L_x_5255:
[----:B------:R-:W-:Y:S05]  /*5820*/  BSYNC B0 ;  /* 0x0000000000007941 */ /* 0x000fea0003800000 */
.L_x_5254:
[----:B------:R-:W-:Y:S05]  /*5830*/  BRA `(.L_x_5256) ;  /* 0xffffffd400907947 */ /* 0x000fea000383ffff */
.L_x_5228:
        /* <DEDUP_REMOVED lines=8> */
.L_x_5258:
[----:B------:R-:W-:Y:S05]  /*58c0*/  BSYNC B0 ;  /* 0x0000000000007941 */ /* 0x000fea0003800000 */
.L_x_5257:
[----:B------:R-:W-:Y:S05]  /*58d0*/  BRA `(.L_x_5259) ;  /* 0xffffffd400707947 */ /* 0x000fea000383ffff */
.L_x_5229:
        /* <DEDUP_REMOVED lines=8> */
.L_x_5261:
[----:B------:R-:W-:Y:S05]  /*5960*/  BSYNC B0 ;  /* 0x0000000000007941 */ /* 0x000fea0003800000 */
.L_x_5260:
        /* <DEDUP_REMOVED lines=11> */
.L_x_5262:
[----:B------:R-:W-:Y:S05]  /*5a20*/  WARPSYNC.COLLECTIVE R196, `(.L_x_5263) ;  /* 0x00000000c4087348 */ /* 0x000fea0003c00000 */
[----:B------:R0:W1:Y:S02]  /*5a30*/  SHFL.IDX P3, R27, R197, R198, R199 ;  /* 0x000000c6c51b7389 */ /* 0x00006400000600c7 */
[----:B01----:R-:W-:Y:S01]  /*5a40*/  ENDCOLLECTIVE ;  /* 0x000000000000791b */ /* 0x003fe20003800000 */
.L_x_5263:
[----:B------:R-:W-:Y:S02]  /*5a50*/  MOV R197, R25 ;  /* 0x0000001900c57202 */ /* 0x000fe40000000f00 */
[----:B------:R-:W-:Y:S02]  /*5a60*/  MOV R7, R26 ;  /* 0x0000001a00077202 */ /* 0x000fe40000000f00 */
[----:B------:R-:W-:-:S07]  /*5a70*/  MOV R24, R27 ;  /* 0x0000001b00187202 */ /* 0x000fce0000000f00 */
[----:B------:R-:W-:Y:S05]  /*5a80*/  WARPSYNC.COLLECTIVE R196, `(.L_x_5264) ;  /* 0x00000000c4087348 */ /* 0x000fea0003c00000 */
[----:B------:R0:W1:Y:S02]  /*5a90*/  SHFL.IDX P3, R27, R197, R198, R199 ;  /* 0x000000c6c51b7389 */ /* 0x00006400000600c7 */
[----:B01----:R-:W-:Y:S01]  /*5aa0*/  ENDCOLLECTIVE ;  /* 0x000000000000791b */ /* 0x003fe20003800000 */
.L_x_5264:
[----:B------:R-:W-:Y:S01]  /*5ab0*/  MOV R25, R27 ;  /* 0x0000001b00197202 */ /* 0x000fe20000000f00 */
[----:B------:R-:W-:Y:S06]  /*5ac0*/  BRA `(.L_x_5265) ;  /* 0xffffffd4000c7947 */ /* 0x000fec000383ffff */
.L_x_5231:
[----:B------:R-:W-:Y:S01]  /*5ad0*/  HFMA2.MMA R200, -RZ, RZ, 0, 5.9604644775390625e-08 ;  /* 0x00000001ffc87435 */ /* 0x000fe200000001ff */
[----:B------:R-:W-:Y:S01]  /*5ae0*/  MOV R201, R4 ;  /* 0x0000000400c97202 */ /* 0x000fe20000000f00 */
[----:B------:R-:W-:Y:S01]  /*5af0*/  HFMA2.MMA R198, -RZ, RZ, 0, 0 ;  /* 0x00000000ffc67435 */ /* 0x000fe200000001ff */
[----:B------:R-:W-:Y:S02]  /*5b00*/  MOV R203, 0x1f ;  /* 0x0000001f00cb7802 */ /* 0x000fe40000000f00 */
[----:B------:R-:W-:Y:S02]  /*5b10*/  MOV R196, 0xffffffff ;  /* 0xffffffff00c47802 */ /* 0x000fe40000000f00 */
[----:B------:R-:W-:-:S07]  /*5b20*/  MOV R199, 0x1f ;  /* 0x0000001f00c77802 */ /* 0x000fce0000000f00 */
[----:B0-----:R-:W-:Y:S05]  /*5b30*/  WARPSYNC.COLLECTIVE R196, `(.L_x_5266) ;  /* 0x00000000c4087348 */ /* 0x001fea0003c00000 */
[----:B0-----:R0:W1:Y:S02]  /*5b40*/  SHFL.DOWN P6, R26, R201, R200, R203 ;  /* 0x080000c8c91a7389 */ /* 0x00106400000c00cb */
[----:B01----:R-:W-:Y:S01]  /*5b50*/  ENDCOLLECTIVE ;  /* 0x000000000000791b */ /* 0x003fe20003800000 */
.L_x_5266:
[----:B------:R-:W-:Y:S02]  /*5b60*/  MOV R201, R5 ;  /* 0x0000000500c97202 */ /* 0x000fe40000000f00 */
[----:B------:R-:W-:-:S07]  /*5b70*/  MOV R25, R26 ;  /* 0x0000001a00197202 */ /* 0x000fce0000000f00 */
[----:B------:R-:W-:Y:S05]  /*5b80*/  WARPSYNC.COLLECTIVE R196, `(.L_x_5267) ;  /* 0x00000000c4087348 */ /* 0x000fea0003c00000 */
[----:B------:R0:W1:Y:S02]  /*5b90*/  SHFL.DOWN P6, R26, R201, R200, R203 ;  /* 0x080000c8c91a7389 */ /* 0x00006400000c00cb */
[----:B01----:R-:W-:Y:S01]  /*5ba0*/  ENDCOLLECTIVE ;  /* 0x000000000000791b */ /* 0x003fe20003800000 */
.L_x_5267:
        /* <DEDUP_REMOVED lines=8> */
.L_x_5268:
[----:B------:R-:W-:Y:S02]  /*5c30*/  MOV R201, R5 ;  /* 0x0000000500c97202 */ /* 0x000fe40000000f00 */
[----:B------:R-:W-:-:S07]  /*5c40*/  MOV R25, R26 ;  /* 0x0000001a00197202 */ /* 0x000fce0000000f00 */
[----:B------:R-:W-:Y:S05]  /*5c50*/  WARPSYNC.COLLECTIVE R196, `(.L_x_5269) ;  /* 0x00000000c4087348 */ /* 0x000fea0003c00000 */
[----:B------:R0:W1:Y:S02]  /*5c60*/  SHFL.DOWN P6, R26, R201, R200, R203 ;  /* 0x080000c8c91a7389 */ /* 0x00006400000c00cb */
[----:B01----:R-:W-:Y:S01]  /*5c70*/  ENDCOLLECTIVE ;  /* 0x000000000000791b */ /* 0x003fe20003800000 */
.L_x_5269:
        /* <DEDUP_REMOVED lines=8> */
.L_x_5270:
[----:B------:R-:W-:Y:S02]  /*5d00*/  MOV R201, R5 ;  /* 0x0000000500c97202 */ /* 0x000fe40000000f00 */
[----:B------:R-:W-:-:S07]  /*5d10*/  MOV R25, R26 ;  /* 0x0000001a00197202 */ /* 0x000fce0000000f00 */
[----:B------:R-:W-:Y:S05]  /*5d20*/  WARPSYNC.COLLECTIVE R196, `(.L_x_5271) ;  /* 0x00000000c4087348 */ /* 0x000fea0003c00000 */
[----:B------:R0:W1:Y:S02]  /*5d30*/  SHFL.DOWN P6, R26, R201, R200, R203 ;  /* 0x080000c8c91a7389 */ /* 0x00006400000c00cb */
[----:B01----:R-:W-:Y:S01]  /*5d40*/  ENDCOLLECTIVE ;  /* 0x000000000000791b */ /* 0x003fe20003800000 */
.L_x_5271:
        /* <DEDUP_REMOVED lines=8> */
.L_x_5272:
[----:B------:R-:W-:Y:S02]  /*5dd0*/  MOV R201, R5 ;  /* 0x0000000500c97202 */ /* 0x000fe40000000f00 */
[----:B------:R-:W-:-:S07]  /*5de0*/  MOV R25, R26 ;  /* 0x0000001a00197202 */ /* 0x000fce0000000f00 */
[----:B------:R-:W-:Y:S05]  /*5df0*/  WARPSYNC.COLLECTIVE R196, `(.L_x_5273) ;  /* 0x00000000c4087348 */ /* 0x000fea0003c00000 */
[----:B------:R0:W1:Y:S02]  /*5e00*/  SHFL.DOWN P6, R26, R201, R200, R203 ;  /* 0x080000c8c91a7389 */ /* 0x00006400000c00cb */
[----:B01----:R-:W-:Y:S01]  /*5e10*/  ENDCOLLECTIVE ;  /* 0x000000000000791b */ /* 0x003fe20003800000 */
.L_x_5273:
        /* <DEDUP_REMOVED lines=8> */
.L_x_5274:
[----:B------:R-:W-:Y:S02]  /*5ea0*/  MOV R201, R5 ;  /* 0x0000000500c97202 */ /* 0x000fe40000000f00 */
[----:B------:R-:W-:-:S07]  /*5eb0*/  MOV R25, R26 ;  /* 0x0000001a00197202 */ /* 0x000fce0000000f00 */
[----:B------:R-:W-:Y:S05]  /*5ec0*/  WARPSYNC.COLLECTIVE R196, `(.L_x_5275) ;  /* 0x00000000c4087348 */ /* 0x000fea0003c00000 */
[----:B------:R0:W1:Y:S02]  /*5ed0*/  SHFL.DOWN P6, R26, R201, R200, R203 ;  /* 0x080000c8c91a7389 */ /* 0x00006400000c00cb */
[----:B01----:R-:W-:Y:S01]  /*5ee0*/  ENDCOLLECTIVE ;  /* 0x000000000000791b */ /* 0x003fe20003800000 */
.L_x_5275:
        /* <DEDUP_REMOVED lines=9> */
.L_x_5276:
[----:B------:R-:W-:Y:S02]  /*5f80*/  MOV R197, R5 ;  /* 0x0000000500c57202 */ /* 0x000fe40000000f00 */
[----:B------:R-:W-:-:S07]  /*5f90*/  MOV R193, R27 ;  /* 0x0000001b00c17202 */ /* 0x000fce0000000f00 */
[----:B------:R-:W-:Y:S05]  /*5fa0*/  WARPSYNC.COLLECTIVE R196, `(.L_x_5277) ;  /* 0x00000000c4087348 */ /* 0x000fea0003c00000 */
[----:B------:R0:W1:Y:S02]  /*5fb0*/  SHFL.IDX P3, R27, R197, R198, R199 ;  /* 0x000000c6c51b7389 */ /* 0x00006400000600c7 */
[----:B01----:R-:W-:Y:S01]  /*5fc0*/  ENDCOLLECTIVE ;  /* 0x000000000000791b */ /* 0x003fe20003800000 */
.L_x_5277:
[----:B------:R-:W-:Y:S05]  /*5fd0*/  WARPSYNC.COLLECTIVE R196, `(.L_x_5278) ;  /* 0x00000000c4087348 */ /* 0x000fea0003c00000 */
[----:B------:R0:W1:Y:S02]  /*5fe0*/  SHFL.DOWN P6, R26, R201, R200, R203 ;  /* 0x080000c8c91a7389 */ /* 0x00006400000c00cb */
[----:B01----:R-:W-:Y:S01]  /*5ff0*/  ENDCOLLECTIVE ;  /* 0x000000000000791b */ /* 0x003fe20003800000 */
.L_x_5278:
[----:B------:R-:W-:Y:S02]  /*6000*/  MOV R197, R34 ;  /* 0x0000002200c57202 */ /* 0x000fe40000000f00 */
[----:B------:R-:W-:Y:S02]  /*6010*/  MOV R201, R5 ;  /* 0x0000000500c97202 */ /* 0x000fe40000000f00 */
[----:B------:R-:W-:Y:S02]  /*6020*/  MOV R194, R27 ;  /* 0x0000001b00c27202 */ /* 0x000fe40000000f00 */
[----:B------:R-:W-:-:S07]  /*6030*/  MOV R24, R26 ;  /* 0x0000001a00187202 */ /* 0x000fce0000000f00 */
[----:B------:R-:W-:Y:S05]  /*6040*/  WARPSYNC.COLLECTIVE R196, `(.L_x_5279) ;  /* 0x00000000c4087348 */ /* 0x000fea0003c00000 */
[----:B------:R0:W1:Y:S02]  /*6050*/  SHFL.DOWN P6, R26, R201, R200, R203 ;  /* 0x080000c8c91a7389 */ /* 0x00006400000c00cb */
[----:B01----:R-:W-:Y:S01]  /*6060*/  ENDCOLLECTIVE ;  /* 0x000000000000791b */ /* 0x003fe20003800000 */
.L_x_5279:
[----:B------:R-:W-:Y:S05]  /*6070*/  WARPSYNC.COLLECTIVE R196, `(.L_x_5280) ;  /* 0x00000000c4087348 */ /* 0x000fea0003c00000 */
[----:B------:R0:W1:Y:S02]  /*6080*/  SHFL.IDX P3, R27, R197, R198, R199 ;  /* 0x000000c6c51b7389 */ /* 0x00006400000600c7 */
[----:B01----:R-:W-:Y:S01]  /*6090*/  ENDCOLLECTIVE ;  /* 0x000000000000791b */ /* 0x003fe20003800000 */
.L_x_5280:
[----:B------:R-:W-:Y:S02]  /*60a0*/  MOV R197, R35 ;  /* 0x0000002300c57202 */ /* 0x000fe40000000f00 */
[----:B------:R-:W-:Y:S02]  /*60b0*/  MOV R25, R26 ;  /* 0x0000001a00197202 */ /* 0x000fe40000000f00 */
[----:B------:R-:W-:-:S07]  /*60c0*/  MOV R26, R27 ;  /* 0x0000001b001a7202 */ /* 0x000fce0000000f00 */
[----:B------:R-:W-:Y:S05]  /*60d0*/  WARPSYNC.COLLECTIVE R196, `(.L_x_5281) ;  /* 0x00000000c4087348 */ /* 0x000fea0003c00000 */
[----:B------:R0:W1:Y:S02]  /*60e0*/  SHFL.IDX P3, R27, R197, R198, R199 ;  /* 0x000000c6c51b7389 */ /* 0x00006400000600c7 */
[----:B01----:R-:W-:Y:S01]  /*60f0*/  ENDCOLLECTIVE ;  /* 0x000000000000791b */ /* 0x003fe20003800000 */
.L_x_5281:
[----:B------:R-:W-:Y:S05]  /*6100*/  BRA `(.L_x_5282) ;  /* 0xffffffd400107947 */ /* 0x000fea000383ffff */
.L_x_5283:
        /* <DEDUP_REMOVED lines=15> */
.L_x_10961:


//--------------------- .text._Z25selective_scan_bwd_kernelI32Selective_Scan_bwd_kernel_traitsILi64ELi16ELb1ELb0ELb0ELb1ELb0EffEEv12SSMParamsBwd --------------------------
	.section	.text._Z25selective_scan_bwd_kernelI32Selective_Scan_bwd_kernel_traitsILi64ELi16ELb1ELb0ELb0ELb1ELb0EffEEv12SSMParamsBwd,"ax",@progbits
	.align	128
        .global         _Z25selective_scan_bwd_kernelI32Selective_Scan_bwd_kernel_traitsILi64ELi16ELb1ELb0ELb0ELb1ELb0EffEEv12SSMParamsBwd
        .type           _Z25selective_scan_bwd_kernelI32Selective_Scan_bwd_kernel_traitsILi64ELi16ELb1ELb0ELb0ELb1ELb0EffEEv12SSMParamsBwd,@function
        .size           _Z25selective_scan_bwd_kernelI32Selective_Scan_bwd_kernel_traitsILi64ELi16ELb1ELb0ELb0ELb1ELb0EffEEv12SSMParamsBwd,(.L_x_10962 - _Z25selective_scan_bwd_kernelI32Selective_Scan_bwd_kernel_traitsILi64ELi16ELb1ELb0ELb0ELb1ELb0EffEEv12SSMParamsBwd)
        .other          _Z25selective_scan_bwd_kernelI32Selective_Scan_bwd_kernel_traitsILi64ELi16ELb1ELb0ELb0ELb1ELb0EffEEv12SSMParamsBwd,@"STO_CUDA_ENTRY STV_DEFAULT"
_Z25selective_scan_bwd_kernelI32Selective_Scan_bwd_kernel_traitsILi64ELi16ELb1ELb0ELb0ELb1ELb0EffEEv12SSMParamsBwd:
.text._Z25selective_scan_bwd_kernelI32Selective_Scan_bwd_kernel_traitsILi64ELi16ELb1ELb0ELb0ELb1ELb0EffEEv12SSMParamsBwd:
        /* <DEDUP_REMOVED lines=92> */
[----:B------:R-:W1:Y:S01]  /*05c0*/  LDC R97, c[0x0][0x224] ;  /* 0x00008900ff617b82 */ /* 0x000e620000000800 */
[----:B------:R-:W-:Y:S01]  /*05d0*/  MOV R99, 0x400 ;  /* 0x0000040000637802 */ /* 0x000fe20000000f00 */
[----:B------:R-:W2:Y:S01]  /*05e0*/  S2R R2, SR_CgaCtaId ;  /* 0x0000000000027919 */ /* 0x000ea20000008800 */
[----:B------:R-:W-:Y:S02]  /*05f0*/  MOV R95, RZ ;  /* 0x000000ff005f7202 */ /* 0x000fe40000000f00 */
[----:B------:R-:W-:Y:S01]  /*0600*/  MOV R93, RZ ;  /* 0x000000ff005d7202 */ /* 0x000fe20000000f00 */
[----:B------:R-:W3:Y:S01]  /*0610*/  S2R R96, SR_LANEID ;  /* 0x0000000000607919 */ /* 0x000ee20000000000 */
[----:B0-----:R-:W-:Y:S02]  /*0620*/  SHF.R.S32.HI R3, RZ, 0x1f, R94 ;  /* 0x0000001fff037819 */ /* 0x001fe4000001145e */
[----:B------:R-:W-:-:S02]  /*0630*/  SHF.L.U32 R105, R94, 0x2, RZ ;  /* 0x000000025e697819 */ /* 0x000fc400000006ff */
[----:B------:R-:W-:Y:S02]  /*0640*/  LEA.HI R3, R3, R94, RZ, 0x5 ;  /* 0x0000005e03037211 */ /* 0x000fe400078f28ff */
[----:B--2---:R-:W-:Y:S02]  /*0650*/  LEA R99, R2, R99, 0x18 ;  /* 0x0000006302637211 */ /* 0x004fe400078ec0ff */
[----:B------:R-:W-:Y:S02]  /*0660*/  SHF.R.S32.HI R102, RZ, 0x5, R3 ;  /* 0x00000005ff667819 */ /* 0x000fe40000011403 */
[----:B------:R-:W-:Y:S02]  /*0670*/  LOP3.LUT R105, R105, 0xffffff80, RZ, 0xc0, !PT ;  /* 0xffffff8069697812 */ /* 0x000fe400078ec0ff */
[----:B---3--:R-:W-:-:S07]  /*0680*/  LEA R102, R102, R99, 0x3 ;  /* 0x0000006366667211 */ /* 0x008fce00078e18ff */
.L_x_5330:
[----:B------:R-:W-:Y:S01]  /*0690*/  BAR.SYNC.DEFER_BLOCKING 0x0 ;  /* 0x0000000000007b1d */ /* 0x000fe20000010000 */
[----:B------:R-:W-:Y:S02]  /*06a0*/  LOP3.LUT R49, R105, 0x1f, R94, 0xf8, !PT ;  /* 0x0000001f69317812 */ /* 0x000fe400078ef85e */
[----:B---3--:R-:W-:Y:S02]  /*06b0*/  MOV R2, R98 ;  /* 0x0000006200027202 */ /* 0x008fe40000000f00 */
[----:B------:R-:W-:-:S03]  /*06c0*/  MOV R3, R101 ;  /* 0x0000006500037202 */ /* 0x000fc60000000f00 */
[----:B------:R-:W-:-:S05]  /*06d0*/  IMAD.WIDE R2, R49, 0x10, R2 ;  /* 0x0000001031027825 */ /* 0x000fca00078e0202 */
[----:B------:R-:W2:Y:S04]  /*06e0*/  LDG.E.128 R8, desc[UR14][R2.64] ;  /* 0x0000000e02087981 */ /* 0x000ea8000c1e1d00 */
[----:B------:R-:W3:Y:S04]  /*06f0*/  LDG.E.128 R12, desc[UR14][R2.64+0x200] ;  /* 0x0002000e020c7981 */ /* 0x000ee8000c1e1d00 */
[----:B------:R-:W4:Y:S04]  /*0700*/  LDG.E.128 R16, desc[UR14][R2.64+0x400] ;  /* 0x0004000e02107981 */ /* 0x000f28000c1e1d00 */
[----:B------:R-:W4:Y:S01]  /*0710*/  LDG.E.128 R36, desc[UR14][R2.64+0x600] ;  /* 0x0006000e02247981 */ /* 0x000f22000c1e1d00 */
[----:B------:R-:W-:-:S04]  /*0720*/  IADD3 R4, R105, R96, RZ ;  /* 0x0000006069047210 */ /* 0x000fc80007ffe0ff */
[----:B------:R-:W-:Y:S01]  /*0730*/  LEA R50, R4, R99, 0x4 ;  /* 0x0000006304327211 */ /* 0x000fe200078e20ff */
[----:B------:R-:W-:Y:S02]  /*0740*/  IMAD R6, R96, 0x3, R4 ;  /* 0x0000000360067824 */ /* 0x000fe400078e0204 */
[----:B------:R-:W-:-:S03]  /*0750*/  IMAD.WIDE R4, R49, 0x10, R76 ;  /* 0x0000001031047825 */ /* 0x000fc600078e024c */
[----:B------:R-:W-:Y:S01]  /*0760*/  LEA R51, R6, R99, 0x4 ;  /* 0x0000006306337211 */ /* 0x000fe200078e20ff */
[----:B--2---:R0:W-:Y:S04]  /*0770*/  STS.128 [R50], R8 ;  /* 0x0000000832007388 */ /* 0x0041e80000000c00 */
[----:B---3--:R2:W-:Y:S04]  /*0780*/  STS.128 [R50+0x200], R12 ;  /* 0x0002000c32007388 */ /* 0x0085e80000000c00 */
[----:B----4-:R3:W-:Y:S04]  /*0790*/  STS.128 [R50+0x400], R16 ;  /* 0x0004001032007388 */ /* 0x0107e80000000c00 */
[----:B------:R-:W-:Y:S01]  /*07a0*/  STS.128 [R50+0x600], R36 ;  /* 0x0006002432007388 */ /* 0x000fe20000000c00 */
        /* <DEDUP_REMOVED lines=9> */
[----:B------:R-:W3:Y:S01]  /*0840*/  LDG.E.128 R52, desc[UR14][R4.64+0x600] ;  /* 0x0006000e04347981 */ /* 0x000ee2000c1e1d00 */
[----:B------:R-:W-:-:S02]  /*0850*/  MOV R2, R100 ;  /* 0x0000006400027202 */ /* 0x000fc40000000f00 */
[----:B------:R-:W-:-:S03]  /*0860*/  MOV R3, R103 ;  /* 0x0000006700037202 */ /* 0x000fc60000000f00 */
[----:B------:R-:W-:Y:S02]  /*0870*/  IMAD.WIDE R48, R49, 0x10, R2 ;  /* 0x0000001031307825 */ /* 0x000fe400078e0202 */
[----:B------:R-:W0:Y:S01]  /*0880*/  LDC R2, c[0x0][0x21c] ;  /* 0x00008700ff027b82 */ /* 0x000e220000000800 */
[----:B----4-:R-:W-:Y:S04]  /*0890*/  STS.128 [R50], R8 ;  /* 0x0000000832007388 */ /* 0x010fe80000000c00 */
[----:B--2---:R-:W-:Y:S04]  /*08a0*/  STS.128 [R50+0x200], R12 ;  /* 0x0002000c32007388 */ /* 0x004fe80000000c00 */
[----:B---3--:R-:W-:Y:S04]  /*08b0*/  STS.128 [R50+0x400], R16 ;  /* 0x0004001032007388 */ /* 0x008fe80000000c00 */
[----:B------:R-:W-:Y:S01]  /*08c0*/  STS.128 [R50+0x600], R52 ;  /* 0x0006003432007388 */ /* 0x000fe20000000c00 */
[----:B------:R-:W-:-:S03]  /*08d0*/  NOP ;  /* 0x0000000000007918 */ /* 0x000fc60000000000 */
[----:B------:R-:W-:Y:S04]  /*08e0*/  LDS.128 R56, [R51+0x10] ;  /* 0x0000100033387984 */ /* 0x000fe80000000c00 */
[----:B------:R-:W-:Y:S04]  /*08f0*/  LDS.128 R40, [R51+0x20] ;  /* 0x0000200033287984 */ /* 0x000fe80000000c00 */
[----:B------:R-:W-:Y:S04]  /*0900*/  LDS.128 R36, [R51+0x30] ;  /* 0x0000300033247984 */ /* 0x000fe80000000c00 */
[----:B------:R-:W2:Y:S01]  /*0910*/  LDS.128 R44, [R51] ;  /* 0x00000000332c7984 */ /* 0x000ea20000000c00 */
[----:B------:R-:W-:Y:S06]  /*0920*/  BAR.SYNC.DEFER_BLOCKING 0x0 ;  /* 0x0000000000007b1d */ /* 0x000fec0000010000 */
[----:B------:R-:W3:Y:S04]  /*0930*/  LDG.E.128 R60, desc[UR14][R48.64] ;  /* 0x0000000e303c7981 */ /* 0x000ee8000c1e1d00 */
[----:B------:R-:W4:Y:S04]  /*0940*/  LDG.E.128 R64, desc[UR14][R48.64+0x200] ;  /* 0x0002000e30407981 */ /* 0x000f28000c1e1d00 */
[----:B------:R-:W4:Y:S04]  /*0950*/  LDG.E.128 R68, desc[UR14][R48.64+0x400] ;  /* 0x0004000e30447981 */ /* 0x000f28000c1e1d00 */
[----:B------:R-:W4:Y:S01]  /*0960*/  LDG.E.128 R72, desc[UR14][R48.64+0x600] ;  /* 0x0006000e30487981 */ /* 0x000f22000c1e1d00 */
[--C-:B--2--5:R-:W-:Y:S01]  /*0970*/  FADD.FTZ R111, R44, R92.reuse ;  /* 0x0000005c2c6f7221 */ /* 0x124fe20000010000 */
[--C-:B------:R-:W-:Y:S01]  /*0980*/  FADD.FTZ R107, R56, R92.reuse ;  /* 0x0000005c386b7221 */ /* 0x100fe20000010000 */
[--C-:B------:R-:W-:Y:S01]  /*0990*/  FADD.FTZ R104, R57, R92.reuse ;  /* 0x0000005c39687221 */ /* 0x100fe20000010000 */
[--C-:B------:R-:W-:Y:S01]  /*09a0*/  FADD.FTZ R109, R58, R92.reuse ;  /* 0x0000005c3a6d7221 */ /* 0x100fe20000010000 */
[--C-:B------:R-:W-:Y:S01]  /*09b0*/  FADD.FTZ R106, R59, R92.reuse ;  /* 0x0000005c3b6a7221 */ /* 0x100fe20000010000 */
[----:B------:R-:W-:Y:S01]  /*09c0*/  FSETP.GTU.FTZ.AND P2, PT, R111, 20, PT ;  /* 0x41a000006f00780b */ /* 0x000fe20003f5c000 */
[--C-:B------:R-:W-:Y:S01]  /*09d0*/  FADD.FTZ R108, R45, R92.reuse ;  /* 0x0000005c2d6c7221 */ /* 0x100fe20000010000 */
[----:B------:R-:W-:Y:S01]  /*09e0*/  BSSY B0, `(.L_x_5285) ;  /* 0x0000031000007945 */ /* 0x000fe20003800000 */
[----:B0-----:R-:W-:Y:S01]  /*09f0*/  ISETP.GE.AND P5, PT, R2, 0x1, PT ;  /* 0x000000010200780c */ /* 0x001fe20003fa6270 */
[----:B------:R-:W-:Y:S01]  /*0a00*/  FADD.FTZ R113, R46, R92 ;  /* 0x0000005c2e717221 */ /* 0x000fe20000010000 */
[----:B------:R-:W-:-:S02]  /*0a10*/  FSETP.GTU.FTZ.AND P0, PT, R107, 20, PT ;  /* 0x41a000006b00780b */ /* 0x000fc40003f1c000 */
[----:B------:R-:W-:Y:S02]  /*0a20*/  FSETP.GTU.FTZ.AND P6, PT, R104, 20, PT ;  /* 0x41a000006800780b */ /* 0x000fe40003fdc000 */
[----:B------:R-:W-:Y:S02]  /*0a30*/  FSETP.GTU.FTZ.AND P4, PT, R109, 20, PT ;  /* 0x41a000006d00780b */ /* 0x000fe40003f9c000 */
[----:B------:R-:W-:Y:S02]  /*0a40*/  FSETP.GTU.FTZ.AND P3, PT, R106, 20, PT ;  /* 0x41a000006a00780b */ /* 0x000fe40003f7c000 */
[----:B------:R-:W-:Y:S01]  /*0a50*/  FSETP.GTU.FTZ.AND P1, PT, R108, 20, PT ;  /* 0x41a000006c00780b */ /* 0x000fe20003f3c000 */
[----:B---3--:R0:W-:Y:S04]  /*0a60*/  STS.128 [R50], R60 ;  /* 0x0000003c32007388 */ /* 0x0081e80000000c00 */
[----:B----4-:R0:W-:Y:S04]  /*0a70*/  STS.128 [R50+0x200], R64 ;  /* 0x0002004032007388 */ /* 0x0101e80000000c00 */
[----:B------:R0:W-:Y:S04]  /*0a80*/  STS.128 [R50+0x400], R68 ;  /* 0x0004004432007388 */ /* 0x0001e80000000c00 */
[----:B------:R0:W-:Y:S01]  /*0a90*/  STS.128 [R50+0x600], R72 ;  /* 0x0006004832007388 */ /* 0x0001e20000000c00 */
[----:B------:R-:W-:-:S03]  /*0aa0*/  NOP ;  /* 0x0000000000007918 */ /* 0x000fc60000000000 */
[----:B------:R0:W2:Y:S04]  /*0ab0*/  LDS.128 R16, [R51+0x10] ;  /* 0x0000100033107984 */ /* 0x0000a80000000c00 */
[----:B------:R0:W3:Y:S04]  /*0ac0*/  LDS.128 R12, [R51+0x20] ;  /* 0x00002000330c7984 */ /* 0x0000e80000000c00 */
[----:B------:R0:W4:Y:S04]  /*0ad0*/  LDS.128 R8, [R51+0x30] ;  /* 0x0000300033087984 */ /* 0x0001280000000c00 */
[----:B------:R0:W0:Y:S01]  /*0ae0*/  LDS.128 R4, [R51] ;  /* 0x0000000033047984 */ /* 0x0000220000000c00 */
        /* <DEDUP_REMOVED lines=32> */
.L_x_5286:
[----:B------:R-:W-:Y:S05]  /*0cf0*/  BSYNC B0 ;  /* 0x0000000000007941 */ /* 0x000fea0003800000 */
.L_x_5285:
[----:B------:R-:W-:Y:S01]  /*0d00*/  BSSY B0, `(.L_x_5287) ;  /* 0x0000023000007945 */ /* 0x000fe20003800000 */
[----:B------:R-:W-:Y:S01]  /*0d10*/  FSETP.GTU.FTZ.AND P2, PT, R113, 20, PT ;  /* 0x41a000007100780b */ /* 0x000fe20003f5c000 */
[----:B------:R-:W-:Y:S02]  /*0d20*/  FADD.FTZ R110, R47, R92 ;  /* 0x0000005c2f6e7221 */ /* 0x000fe40000010000 */
        /* <DEDUP_REMOVED lines=32> */
.L_x_5288:
[----:B------:R-:W-:Y:S05]  /*0f30*/  BSYNC B0 ;  /* 0x0000000000007941 */ /* 0x000fea0003800000 */
.L_x_5287:
        /* <DEDUP_REMOVED lines=35> */
.L_x_5290:
[----:B------:R-:W-:Y:S05]  /*1170*/  BSYNC B0 ;  /* 0x0000000000007941 */ /* 0x000fea0003800000 */
.L_x_5289:
        /* <DEDUP_REMOVED lines=35> */
.L_x_5292:
[----:B------:R-:W-:Y:S05]  /*13b0*/  BSYNC B0 ;  /* 0x0000000000007941 */ /* 0x000fea0003800000 */
.L_x_5291:
        /* <DEDUP_REMOVED lines=35> */
.L_x_5294:
[----:B------:R-:W-:Y:S05]  /*15f0*/  BSYNC B0 ;  /* 0x0000000000007941 */ /* 0x000fea0003800000 */
.L_x_5293:
[----:B------:R-:W-:Y:S01]  /*1600*/  BSSY B0, `(.L_x_5295) ;  /* 0x0000028000007945 */ /* 0x000fe20003800000 */
[--C-:B------:R-:W-:Y:S01]  /*1610*/  FADD.FTZ R121, R38, R92.reuse ;  /* 0x0000005c26797221 */ /* 0x100fe20000010000 */
[----:B------:R-:W-:Y:S01]  /*1620*/  FSETP.GTU.FTZ.AND P0, PT, R117, 20, PT ;  /* 0x41a000007500780b */ /* 0x000fe20003f1c000 */
[--C-:B------:R-:W-:Y:S01]  /*1630*/  FADD.FTZ R114, R43, R92.reuse ;  /* 0x0000005c2b727221 */ /* 0x100fe20000010000 */
[--C-:B------:R-:W-:Y:S01]  /*1640*/  FADD.FTZ R119, R36, R92.reuse ;  /* 0x0000005c24777221 */ /* 0x100fe20000010000 */
[--C-:B------:R-:W-:Y:S01]  /*1650*/  FADD.FTZ R116, R37, R92.reuse ;  /* 0x0000005c25747221 */ /* 0x100fe20000010000 */
[----:B------:R-:W-:Y:S01]  /*1660*/  FADD.FTZ R118, R39, R92 ;  /* 0x0000005c27767221 */ /* 0x000fe20000010000 */
[----:B0-----:R-:W-:Y:S01]  /*1670*/  FFMA.FTZ R38, R32, R4, R93 ;  /* 0x0000000420267223 */ /* 0x001fe2000001005d */
        /* <DEDUP_REMOVED lines=32> */
.L_x_5296:
[----:B------:R-:W-:Y:S05]  /*1880*/  BSYNC B0 ;  /* 0x0000000000007941 */ /* 0x000fea0003800000 */
.L_x_5295:
        /* <DEDUP_REMOVED lines=38> */
.L_x_5298:
[----:B------:R-:W-:Y:S05]  /*1af0*/  BSYNC B0 ;  /* 0x0000000000007941 */ /* 0x000fea0003800000 */
.L_x_5297:
        /* <DEDUP_REMOVED lines=38> */
.L_x_5300:
[----:B------:R-:W-:Y:S05]  /*1d60*/  BSYNC B0 ;  /* 0x0000000000007941 */ /* 0x000fea0003800000 */
.L_x_5299:
        /* <DEDUP_REMOVED lines=38> */
.L_x_5302:
[----:B------:R-:W-:Y:S05]  /*1fd0*/  BSYNC B0 ;  /* 0x0000000000007941 */ /* 0x000fea0003800000 */
.L_x_5301:
        /* <DEDUP_REMOVED lines=38> */
.L_x_5304:
[----:B------:R-:W-:Y:S05]  /*2240*/  BSYNC B0 ;  /* 0x0000000000007941 */ /* 0x000fea0003800000 */
.L_x_5303:
        /* <DEDUP_REMOVED lines=40> */
.L_x_5306:
[----:B------:R-:W-:Y:S05]  /*24d0*/  BSYNC B0 ;  /* 0x0000000000007941 */ /* 0x000fea0003800000 */
.L_x_5305:
        /* <DEDUP_REMOVED lines=33> */
.L_x_5308:
[----:B------:R-:W-:Y:S05]  /*26f0*/  BSYNC B0 ;  /* 0x0000000000007941 */ /* 0x000fea0003800000 */
.L_x_5307:
        /* <DEDUP_REMOVED lines=33> */
.L_x_5310:
[----:B------:R-:W-:Y:S05]  /*2910*/  BSYNC B0 ;  /* 0x0000000000007941 */ /* 0x000fea0003800000 */
.L_x_5309:
        /* <DEDUP_REMOVED lines=33> */
.L_x_5312:
[----:B------:R-:W-:Y:S05]  /*2b30*/  BSYNC B0 ;  /* 0x0000000000007941 */ /* 0x000fea0003800000 */
.L_x_5311:
        /* <DEDUP_REMOVED lines=33> */
.L_x_5314:
[----:B------:R-:W-:Y:S05]  /*2d50*/  BSYNC B0 ;  /* 0x0000000000007941 */ /* 0x000fea0003800000 */
.L_x_5313:
        /* <DEDUP_REMOVED lines=33> */
.L_x_5316:
[----:B------:R-:W-:Y:S05]  /*2f70*/  BSYNC B0 ;  /* 0x0000000000007941 */ /* 0x000fea0003800000 */
.L_x_5315:
[----:B------:R-:W-:Y:S01]  /*2f80*/  FFMA.FTZ R3, R27, R15, R58 ;  /* 0x0000000f1b037223 */ /* 0x000fe2000001003a */
[----:B------:R-:W-:Y:S01]  /*2f90*/  BAR.SYNC.DEFER_BLOCKING 0x0 ;  /* 0x0000000000007b1d */ /* 0x000fe20000010000 */
[-C--:B------:R-:W-:Y:S01]  /*2fa0*/  FMUL.FTZ R56, R12, R90.reuse ;  /* 0x0000005a0c387220 */ /* 0x080fe20000410000 */
[----:B------:R-:W-:Y:S01]  /*2fb0*/  FMUL.FTZ R57, R13, R90 ;  /* 0x0000005a0d397220 */ /* 0x000fe20000410000 */
[----:B----4-:R-:W-:Y:S01]  /*2fc0*/  FFMA.FTZ R62, R20, R8, R3 ;  /* 0x00000008143e7223 */ /* 0x010fe20000010003 */
        /* <DEDUP_REMOVED lines=15> */
[C---:B-1----:R-:W-:Y:S01]  /*30c0*/  IADD3 R3, R97.reuse, -0x1, RZ ;  /* 0xffffffff61037810 */ /* 0x042fe20007ffe0ff */
[----:B------:R-:W-:Y:S01]  /*30d0*/  ULDC.64 UR4, c[0x0][0x230] ;  /* 0x00008c0000047ab9 */ /* 0x000fe20000000a00 */
[----:B------:R-:W-:Y:S01]  /*30e0*/  IADD3 R69, R97, -0x2, RZ ;  /* 0xfffffffe61457810 */ /* 0x000fe20007ffe0ff */
[----:B------:R-:W-:Y:S01]  /*30f0*/  ULDC.64 UR6, c[0x0][0x248] ;  /* 0x0000920000067ab9 */ /* 0x000fe20000000a00 */
[----:B------:R-:W-:Y:S01]  /*3100*/  LEA.HI R39, R3, R3, RZ, 0x1 ;  /* 0x0000000303277211 */ /* 0x000fe200078f08ff */
[----:B------:R-:W-:Y:S01]  /*3110*/  ULDC.64 UR8, c[0x0][0x268] ;  /* 0x00009a0000087ab9 */ /* 0x000fe20000000a00 */
[----:B------:R-:W-:Y:S01]  /*3120*/  IMAD R71, R91, UR6, RZ ;  /* 0x000000065b477c24 */ /* 0x000fe2000f8e02ff */
[----:B------:R-:W1:Y:S01]  /*3130*/  LDC.64 R74, c[0x0][0x2d0] ;  /* 0x0000b400ff4a7b82 */ /* 0x000e620000000a00 */
[----:B------:R-:W-:Y:S01]  /*3140*/  LOP3.LUT R68, R39, 0xfffffe, RZ, 0xc0, !PT ;  /* 0x00fffffe27447812 */ /* 0x000fe200078ec0ff */
[----:B------:R-:W-:-:S02]  /*3150*/  IMAD R39, R91, UR4, RZ ;  /* 0x000000045b277c24 */ /* 0x000fc4000f8e02ff */
[----:B------:R-:W-:Y:S01]  /*3160*/  FMUL.FTZ R128, R32, R111 ;  /* 0x0000006f20807220 */ /* 0x000fe20000410000 */
[----:B------:R-:W-:Y:S01]  /*3170*/  IMAD R73, R91, UR8, RZ ;  /* 0x000000085b497c24 */ /* 0x000fe2000f8e02ff */
[----:B------:R-:W-:Y:S01]  /*3180*/  IADD3 R70, R3, -R68, RZ ;  /* 0x8000004403467210 */ /* 0x000fe20007ffe0ff */
[----:B------:R-:W-:Y:S02]  /*3190*/  IMAD R125, R69, R2, RZ ;  /* 0x00000002457d7224 */ /* 0x000fe400078e02ff */
[----:B------:R-:W-:Y:S01]  /*31a0*/  FMUL.FTZ R131, R33, R108 ;  /* 0x0000006c21837220 */ /* 0x000fe20000410000 */
[----:B------:R-:W2:Y:S01]  /*31b0*/  LDC.64 R86, c[0x0][0x2e0] ;  /* 0x0000b800ff567b82 */ /* 0x000ea20000000a00 */
[----:B------:R-:W-:-:S04]  /*31c0*/  IMAD.WIDE.U32 R2, R0, UR4, RZ ;  /* 0x0000000400027c25 */ /* 0x000fc8000f8e00ff */
[----:B------:R-:W-:Y:S01]  /*31d0*/  FMUL.FTZ R130, R34, R113 ;  /* 0x0000007122827220 */ /* 0x000fe20000410000 */
[----:B------:R-:W-:Y:S01]  /*31e0*/  FMUL.FTZ R132, R35, R110 ;  /* 0x0000006e23847220 */ /* 0x000fe20000410000 */
[----:B------:R-:W-:Y:S01]  /*31f0*/  FMUL.FTZ R133, R28, R107 ;  /* 0x0000006b1c857220 */ /* 0x000fe20000410000 */
[C---:B------:R-:W-:Y:S02]  /*3200*/  IMAD R39, R0.reuse, UR5, R39 ;  /* 0x0000000500277c24 */ /* 0x040fe4000f8e0227 */
[----:B------:R-:W-:Y:S01]  /*3210*/  FMUL.FTZ R134, R29, R104 ;  /* 0x000000681d867220 */ /* 0x000fe20000410000 */
[----:B------:R-:W-:Y:S01]  /*3220*/  IMAD.WIDE.U32 R68, R0, UR6, RZ ;  /* 0x0000000600447c25 */ /* 0x000fe2000f8e00ff */
[----:B------:R-:W3:Y:S03]  /*3230*/  LDC R136, c[0x0][0x224] ;  /* 0x00008900ff887b82 */ /* 0x000ee60000000800 */
[----:B------:R-:W-:Y:S01]  /*3240*/  FMUL.FTZ R135, R30, R109 ;  /* 0x0000006d1e877220 */ /* 0x000fe20000410000 */
[----:B------:R-:W-:Y:S01]  /*3250*/  IADD3 R39, R3, R39, RZ ;  /* 0x0000002703277210 */ /* 0x000fe20007ffe0ff */
[----:B------:R-:W-:Y:S01]  /*3260*/  IMAD R71, R0, UR7, R71 ;  /* 0x0000000700477c24 */ /* 0x000fe2000f8e0247 */
[----:B0-----:R-:W-:Y:S01]  /*3270*/  LEA R122, P1, R68, R84, 0x2 ;  /* 0x00000054447a7211 */ /* 0x001fe200078210ff */
[----:B------:R-:W-:-:S04]  /*3280*/  IMAD.WIDE.U32 R126, R0, UR8, RZ ;  /* 0x00000008007e7c25 */ /* 0x000fc8000f8e00ff */
[----:B------:R-:W-:Y:S01]  /*3290*/  FMUL.FTZ R137, R31, R106 ;  /* 0x0000006a1f897220 */ /* 0x000fe20000410000 */
[----:B------:R-:W-:Y:S01]  /*32a0*/  FMUL.FTZ R138, R24, R115 ;  /* 0x00000073188a7220 */ /* 0x000fe20000410000 */
[----:B------:R-:W-:Y:S01]  /*32b0*/  IADD3 R129, R69, R71, RZ ;  /* 0x0000004745817210 */ /* 0x000fe20007ffe0ff */
[----:B------:R-:W-:Y:S01]  /*32c0*/  IMAD R73, R0, UR9, R73 ;  /* 0x0000000900497c24 */ /* 0x000fe2000f8e0249 */
[----:B-1----:R-:W-:Y:S01]  /*32d0*/  LEA R120, P0, R2, R74, 0x2 ;  /* 0x0000004a02787211 */ /* 0x002fe200078010ff */
[----:B------:R-:W0:Y:S01]  /*32e0*/  LDC R204, c[0x0][0x21c] ;  /* 0x00008700ffcc7b82 */ /* 0x000e220000000800 */
[----:B------:R-:W-:Y:S01]  /*32f0*/  LEA.HI.X R129, R68, R85, R129, 0x2, P1 ;  /* 0x0000005544817211 */ /* 0x000fe200008f1481 */
[----:B------:R-:W-:Y:S01]  /*3300*/  IMAD.WIDE R124, R125, 0x8, R82 ;  /* 0x000000087d7c7825 */ /* 0x000fe200078e0252 */
[----:B------:R-:W-:-:S03]  /*3310*/  IADD3 R3, R127, R73, RZ ;  /* 0x000000497f037210 */ /* 0x000fc60007ffe0ff */
[----:B------:R-:W-:Y:S01]  /*3320*/  FMUL.FTZ R139, R25, R112 ;  /* 0x00000070198b7220 */ /* 0x000fe20000410000 */
[----:B--2---:R-:W-:Y:S01]  /*3330*/  LEA R123, P2, R126, R86, 0x2 ;  /* 0x000000567e7b7211 */ /* 0x004fe200078410ff */
[----:B------:R-:W-:Y:S01]  /*3340*/  FMUL.FTZ R140, R26, R117 ;  /* 0x000000751a8c7220 */ /* 0x000fe20000410000 */
[----:B------:R-:W-:Y:S01]  /*3350*/  LEA.HI.X R127, R2, R75, R39, 0x2, P0 ;  /* 0x0000004b027f7211 */ /* 0x000fe200000f1427 */
[----:B------:R-:W1:Y:S01]  /*3360*/  LDC.64 R84, c[0x0][0x250] ;  /* 0x00009400ff547b82 */ /* 0x000e620000000a00 */
[----:B------:R-:W-:Y:S01]  /*3370*/  LEA.HI.X R126, R126, R87, R3, 0x2, P2 ;  /* 0x000000577e7e7211 */ /* 0x000fe200010f1403 */
[----:B------:R-:W-:Y:S01]  /*3380*/  HFMA2.MMA R39, -RZ, RZ, 0, 0 ;  /* 0x00000000ff277435 */ /* 0x000fe200000001ff */
[----:B------:R-:W-:Y:S01]  /*3390*/  FMUL.FTZ R141, R27, R114 ;  /* 0x000000721b8d7220 */ /* 0x000fe20000410000 */
[----:B------:R-:W-:Y:S01]  /*33a0*/  FMUL.FTZ R142, R20, R119 ;  /* 0x00000077148e7220 */ /* 0x000fe20000410000 */
[----:B------:R-:W-:Y:S01]  /*33b0*/  FMUL.FTZ R143, R21, R116 ;  /* 0x00000074158f7220 */ /* 0x000fe20000410000 */
[----:B------:R-:W-:Y:S01]  /*33c0*/  FMUL.FTZ R144, R22, R121 ;  /* 0x0000007916907220 */ /* 0x000fe20000410000 */
[----:B------:R-:W-:Y:S01]  /*33d0*/  FMUL.FTZ R145, R23, R118 ;  /* 0x0000007617917220 */ /* 0x000fe20000410000 */
[----:B------:R-:W2:Y:S01]  /*33e0*/  LDC.64 R86, c[0x0][0x270] ;  /* 0x00009c00ff567b82 */ /* 0x000ea20000000a00 */
[-C--:B------:R-:W-:Y:S01]  /*33f0*/  MOV R146, R99.reuse ;  /* 0x0000006300927202 */ /* 0x080fe20000000f00 */
[----:B------:R-:W-:Y:S01]  /*3400*/  UMOV UR4, URZ ;  /* 0x0000003f00047c82 */ /* 0x000fe20008000000 */
[----:B------:R-:W-:Y:S01]  /*3410*/  MOV R147, R99 ;  /* 0x0000006300937202 */ /* 0x000fe20000000f00 */
[----:B------:R-:W-:-:S04]  /*3420*/  ULDC UR5, c[0x0][0x224] ;  /* 0x0000890000057ab9 */ /* 0x000fc80000000800 */
[----:B------:R-:W4:Y:S01]  /*3430*/  LDC.64 R2, c[0x0][0x238] ;  /* 0x00008e00ff027b82 */ /* 0x000f220000000a00 */
[----:B-1----:R-:W-:Y:S02]  /*3440*/  SHF.L.U64.HI R148, R84, 0x2, R85 ;  /* 0x0000000254947819 */ /* 0x002fe40000010255 */
[----:B------:R-:W-:Y:S02]  /*3450*/  SHF.L.U32 R85, R70, 0x8, RZ ;  /* 0x0000000846557819 */ /* 0x000fe400000006ff */
[----:B--2---:R-:W-:Y:S02]  /*3460*/  SHF.L.U64.HI R87, R86, 0x2, R87 ;  /* 0x0000000256577819 */ /* 0x004fe40000010257 */
[----:B0--34-:R-:W-:-:S07]  /*3470*/  SHF.L.U64.HI R150, R2, 0x2, R3 ;  /* 0x0000000202967819 */ /* 0x019fce0000010203 */
.L_x_5329:
[----:B------:R-:W-:Y:S02]  /*3480*/  MOV R68, R120 ;  /* 0x0000007800447202 */ /* 0x000fe40000000f00 */
[----:B------:R-:W-:-:S05]  /*3490*/  MOV R69, R127 ;  /* 0x0000007f00457202 */ /* 0x000fca0000000f00 */
[----:B0-----:R0:W2:Y:S01]  /*34a0*/  LDG.E R149, desc[UR14][R68.64] ;  /* 0x0000000e44957981 */ /* 0x0010a2000c1e1900 */
[C---:B------:R-:W-:Y:S02]  /*34b0*/  ISETP.NE.AND P1, PT, R94.reuse, RZ, PT ;  /* 0x000000ff5e00720c */ /* 0x040fe40003f25270 */
[C---:B------:R-:W-:Y:S02]  /*34c0*/  IADD3 R72, R94.reuse, 0x200, RZ ;  /* 0x000002005e487810 */ /* 0x040fe40007ffe0ff */
[----:B------:R-:W-:Y:S02]  /*34d0*/  LOP3.LUT P0, RZ, R94, 0x1f, RZ, 0xc0, !PT ;  /* 0x0000001f5eff7812 */ /* 0x000fe4000780c0ff */
[----:B0-----:R-:W-:Y:S02]  /*34e0*/  MOV R68, R122 ;  /* 0x0000007a00447202 */ /* 0x001fe40000000f00 */
[----:B------:R-:W-:Y:S02]  /*34f0*/  MOV R69, R129 ;  /* 0x0000008100457202 */ /* 0x000fe40000000f00 */
[----:B------:R-:W-:-:S02]  /*3500*/  SEL R72, R85, R72, !P1 ;  /* 0x0000004855487207 */ /* 0x000fc40004800000 */
[----:B------:R-:W-:Y:S01]  /*3510*/  ISETP.LT.OR P2, PT, R97, 0x2, P0 ;  /* 0x000000026100780c */ /* 0x000fe20000741670 */
[----:B------:R0:W3:Y:S02]  /*3520*/  LDG.E R71, desc[UR14][R68.64] ;  /* 0x0000000e44477981 */ /* 0x0000e4000c1e1900 */
[----:B0-----:R-:W-:Y:S02]  /*3530*/  MOV R68, R123 ;  /* 0x0000007b00447202 */ /* 0x001fe40000000f00 */
[----:B------:R-:W-:-:S05]  /*3540*/  MOV R69, R126 ;  /* 0x0000007e00457202 */ /* 0x000fca0000000f00 */
[----:B------:R0:W3:Y:S01]  /*3550*/  LDG.E R74, desc[UR14][R68.64] ;  /* 0x0000000e444a7981 */ /* 0x0000e2000c1e1900 */
[----:B------:R-:W-:Y:S02]  /*3560*/  LEA R88, R72, R99, 0x2 ;  /* 0x0000006348587211 */ /* 0x000fe400078e10ff */
[----:B------:R-:W-:Y:S02]  /*3570*/  MOV R73, RZ ;  /* 0x000000ff00497202 */ /* 0x000fe40000000f00 */
[----:B------:R-:W-:Y:S01]  /*3580*/  MOV R72, 0x3f800000 ;  /* 0x3f80000000487802 */ /* 0x000fe20000000f00 */
[----:B------:R-:W1:Y:S01]  /*3590*/  S2R R168, SR_CgaCtaId ;  /* 0x0000000000a87919 */ /* 0x000e620000008800 */
[----:B------:R-:W-:Y:S01]  /*35a0*/  MOV R99, 0x400 ;  /* 0x0000040000637802 */ /* 0x000fe20000000f00 */
[----:B------:R-:W-:Y:S03]  /*35b0*/  BSSY B0, `(.L_x_5318) ;  /* 0x0000055000007945 */ /* 0x000fe60003800000 */
[----:B-1----:R-:W-:-:S04]  /*35c0*/  LEA R99, R168, R99, 0x18 ;  /* 0x00000063a8637211 */ /* 0x002fc800078ec0ff */
[----:B------:R-:W-:Y:S01]  /*35d0*/  LEA R173, R94, R99, 0x3 ;  /* 0x000000635ead7211 */ /* 0x000fe200078e18ff */
[----:B--2---:R-:W-:-:S04]  /*35e0*/  FMUL.FTZ R70, R149, 1.4426950216293334961 ;  /* 0x3fb8aa3b95467820 */ /* 0x004fc80000410000 */
[----:B------:R-:W-:-:S06]  /*35f0*/  FMUL.FTZ R89, R70, R111 ;  /* 0x0000006f46597220 */ /* 0x000fcc0000410000 */
[----:B------:R-:W1:Y:S02]  /*3600*/  MUFU.EX2 R89, R89 ;  /* 0x0000005900597308 */ /* 0x000e640000000800 */
[----:B-1----:R1:W-:Y:S01]  /*3610*/  STS [R88+0x14d0], R89 ;  /* 0x0014d05958007388 */ /* 0x0023e20000000800 */
[----:B------:R-:W-:Y:S01]  /*3620*/  BAR.SYNC.DEFER_BLOCKING 0x0 ;  /* 0x0000000000007b1d */ /* 0x000fe20000010000 */
[C---:B------:R-:W-:Y:S01]  /*3630*/  FMUL.FTZ R3, R70.reuse, R108 ;  /* 0x0000006c46037220 */ /* 0x040fe20000410000 */
[C---:B------:R-:W-:Y:S01]  /*3640*/  FMUL.FTZ R151, R70.reuse, R113 ;  /* 0x0000007146977220 */ /* 0x040fe20000410000 */
[----:B------:R-:W-:-:S03]  /*3650*/  FMUL.FTZ R153, R70, R110 ;  /* 0x0000006e46997220 */ /* 0x000fc60000410000 */
[----:B------:R2:W5:Y:S01]  /*3660*/  @!P2 LDG.E.64 R72, desc[UR14][R124.64] ;  /* 0x0000000e7c48a981 */ /* 0x000562000c1e1b00 */
[----:B------:R-:W-:Y:S01]  /*3670*/  ISETP.NE.AND P2, PT, R94, 0x3f, PT ;  /* 0x0000003f5e00780c */ /* 0x000fe20003f45270 */
[----:B------:R-:W1:Y:S01]  /*3680*/  MUFU.EX2 R3, R3 ;  /* 0x0000000300037308 */ /* 0x000e620000000800 */
[----:B------:R-:W-:-:S11]  /*3690*/  FMUL.FTZ R152, R70, R107 ;  /* 0x0000006b46987220 */ /* 0x000fd60000410000 */
[----:B------:R-:W4:Y:S01]  /*36a0*/  @P2 S2R R166, SR_CgaCtaId ;  /* 0x0000000000a62919 */ /* 0x000f220000008800 */
[----:B------:R-:W3:Y:S01]  /*36b0*/  MUFU.EX2 R151, R151 ;  /* 0x0000009700977308 */ /* 0x000ee20000000800 */
[C---:B------:R-:W-:Y:S01]  /*36c0*/  FMUL.FTZ R155, R70.reuse, R104 ;  /* 0x00000068469b7220 */ /* 0x040fe20000410000 */
[----:B------:R-:W-:-:S06]  /*36d0*/  FMUL.FTZ R154, R70, R109 ;  /* 0x0000006d469a7220 */ /* 0x000fcc0000410000 */
[----:B------:R-:W2:Y:S01]  /*36e0*/  MUFU.EX2 R153, R153 ;  /* 0x0000009900997308 */ /* 0x000ea20000000800 */
[----:B-1----:R-:W-:Y:S01]  /*36f0*/  FMUL.FTZ R88, R89, R3 ;  /* 0x0000000359587220 */ /* 0x002fe20000410000 */
[----:B------:R-:W-:-:S06]  /*3700*/  FMUL.FTZ R156, R70, R106 ;  /* 0x0000006a469c7220 */ /* 0x000fcc0000410000 */
[----:B------:R-:W1:Y:S01]  /*3710*/  MUFU.EX2 R152, R152 ;  /* 0x0000009800987308 */ /* 0x000e620000000800 */
[----:B0-----:R-:W-:Y:S01]  /*3720*/  FFMA.FTZ R68, R128, R3, R131 ;  /* 0x0000000380447223 */ /* 0x001fe20000010083 */
[----:B---3--:R-:W-:-:S06]  /*3730*/  FMUL.FTZ R88, R151, R88 ;  /* 0x0000005897587220 */ /* 0x008fcc0000410000 */
[----:B------:R-:W0:Y:S01]  /*3740*/  MUFU.EX2 R155, R155 ;  /* 0x0000009b009b7308 */ /* 0x000e220000000800 */
[----:B------:R-:W-:Y:S01]  /*3750*/  FMUL.FTZ R157, R70, R115 ;  /* 0x00000073469d7220 */ /* 0x000fe20000410000 */
[----:B------:R-:W-:Y:S01]  /*3760*/  FFMA.FTZ R68, R151, R68, R130 ;  /* 0x0000004497447223 */ /* 0x000fe20000010082 */
[----:B------:R-:W-:-:S05]  /*3770*/  @P2 MOV R75, 0x400 ;  /* 0x00000400004b2802 */ /* 0x000fca0000000f00 */
[----:B------:R-:W3:Y:S01]  /*3780*/  MUFU.EX2 R154, R154 ;  /* 0x0000009a009a7308 */ /* 0x000ee20000000800 */
[C---:B--2---:R-:W-:Y:S01]  /*3790*/  FMUL.FTZ R69, R153.reuse, R88 ;  /* 0x0000005899457220 */ /* 0x044fe20000410000 */
[----:B------:R-:W-:Y:S01]  /*37a0*/  FMUL.FTZ R158, R70, R112 ;  /* 0x00000070469e7220 */ /* 0x000fe20000410000 */
[----:B------:R-:W-:Y:S01]  /*37b0*/  FFMA.FTZ R68, R153, R68, R132 ;  /* 0x0000004499447223 */ /* 0x000fe20000010084 */
[----:B----4-:R-:W-:-:S04]  /*37c0*/  @P2 LEA R75, R166, R75, 0x18 ;  /* 0x0000004ba64b2211 */ /* 0x010fc800078ec0ff */
[----:B------:R-:W2:Y:S01]  /*37d0*/  MUFU.EX2 R156, R156 ;  /* 0x0000009c009c7308 */ /* 0x000ea20000000800 */
[----:B-1----:R-:W-:Y:S01]  /*37e0*/  FMUL.FTZ R88, R152, R69 ;  /* 0x0000004598587220 */ /* 0x002fe20000410000 */
[----:B------:R-:W-:Y:S01]  /*37f0*/  FMUL.FTZ R159, R70, R117 ;  /* 0x00000075469f7220 */ /* 0x000fe20000410000 */
[----:B------:R-:W-:Y:S01]  /*3800*/  FFMA.FTZ R68, R152, R68, R133 ;  /* 0x0000004498447223 */ /* 0x000fe20000010085 */
[----:B------:R-:W-:-:S04]  /*3810*/  @P2 LEA R169, R94, R75, 0x2 ;  /* 0x0000004b5ea92211 */ /* 0x000fc800078e10ff */
[----:B------:R-:W1:Y:S01]  /*3820*/  MUFU.EX2 R157, R157 ;  /* 0x0000009d009d7308 */ /* 0x000e620000000800 */
[C---:B0-----:R-:W-:Y:S01]  /*3830*/  FMUL.FTZ R69, R155.reuse, R88 ;  /* 0x000000589b457220 */ /* 0x041fe20000410000 */
[C---:B------:R-:W-:Y:S01]  /*3840*/  FMUL.FTZ R160, R70.reuse, R114 ;  /* 0x0000007246a07220 */ /* 0x040fe20000410000 */
[----:B------:R-:W-:Y:S01]  /*3850*/  FFMA.FTZ R68, R155, R68, R134 ;  /* 0x000000449b447223 */ /* 0x000fe20000010086 */
[----:B------:R-:W-:-:S04]  /*3860*/  FMUL.FTZ R161, R70, R119 ;  /* 0x0000007746a17220 */ /* 0x000fc80000410000 */
[----:B------:R-:W0:Y:S01]  /*3870*/  MUFU.EX2 R158, R158 ;  /* 0x0000009e009e7308 */ /* 0x000e220000000800 */
[C---:B---3--:R-:W-:Y:S01]  /*3880*/  FMUL.FTZ R69, R154.reuse, R69 ;  /* 0x000000459a457220 */ /* 0x048fe20000410000 */
[----:B------:R-:W-:Y:S01]  /*3890*/  FFMA.FTZ R68, R154, R68, R135 ;  /* 0x000000449a447223 */ /* 0x000fe20000010087 */
[----:B------:R-:W3:Y:S05]  /*38a0*/  @P2 LDS R169, [R169+0x1cd4] ;  /* 0x001cd400a9a92984 */ /* 0x000eea0000000800 */
[----:B------:R-:W4:Y:S01]  /*38b0*/  MUFU.EX2 R159, R159 ;  /* 0x0000009f009f7308 */ /* 0x000f220000000800 */
[----:B--2---:R-:W-:Y:S01]  /*38c0*/  FMUL.FTZ R88, R156, R69 ;  /* 0x000000459c587220 */ /* 0x004fe20000410000 */
[----:B------:R-:W-:Y:S01]  /*38d0*/  FMUL.FTZ R164, R70, R116 ;  /* 0x0000007446a47220 */ /* 0x000fe20000410000 */
[----:B------:R-:W-:-:S05]  /*38e0*/  FFMA.FTZ R68, R156, R68, R137 ;  /* 0x000000449c447223 */ /* 0x000fca0000010089 */
[----:B------:R-:W2:Y:S01]  /*38f0*/  MUFU.EX2 R160, R160 ;  /* 0x000000a000a07308 */ /* 0x000ea20000000800 */
[C---:B-1----:R-:W-:Y:S01]  /*3900*/  FMUL.FTZ R69, R157.reuse, R88 ;  /* 0x000000589d457220 */ /* 0x042fe20000410000 */
[----:B------:R-:W-:Y:S01]  /*3910*/  FMUL.FTZ R163, R70, R121 ;  /* 0x0000007946a37220 */ /* 0x000fe20000410000 */
[----:B------:R-:W-:-:S05]  /*3920*/  FFMA.FTZ R68, R157, R68, R138 ;  /* 0x000000449d447223 */ /* 0x000fca000001008a */
[----:B------:R-:W1:Y:S01]  /*3930*/  MUFU.EX2 R161, R161 ;  /* 0x000000a100a17308 */ /* 0x000e620000000800 */
[C---:B0-----:R-:W-:Y:S01]  /*3940*/  FMUL.FTZ R88, R158.reuse, R69 ;  /* 0x000000459e587220 */ /* 0x041fe20000410000 */
[----:B------:R-:W-:Y:S01]  /*3950*/  FFMA.FTZ R68, R158, R68, R139 ;  /* 0x000000449e447223 */ /* 0x000fe2000001008b */
[----:B------:R-:W-:-:S05]  /*3960*/  FMUL.FTZ R162, R70, R118 ;  /* 0x0000007646a27220 */ /* 0x000fca0000410000 */
[----:B------:R-:W0:Y:S01]  /*3970*/  MUFU.EX2 R164, R164 ;  /* 0x000000a400a47308 */ /* 0x000e220000000800 */
[C---:B----4-:R-:W-:Y:S01]  /*3980*/  FMUL.FTZ R69, R159.reuse, R88 ;  /* 0x000000589f457220 */ /* 0x050fe20000410000 */
[----:B------:R-:W-:-:S06]  /*3990*/  FFMA.FTZ R68, R159, R68, R140 ;  /* 0x000000449f447223 */ /* 0x000fcc000001008c */
[----:B------:R-:W4:Y:S01]  /*39a0*/  MUFU.EX2 R163, R163 ;  /* 0x000000a300a37308 */ /* 0x000f220000000800 */
[C---:B--2---:R-:W-:Y:S01]  /*39b0*/  FMUL.FTZ R70, R160.reuse, R69 ;  /* 0x00000045a0467220 */ /* 0x044fe20000410000 */
[----:B------:R-:W-:-:S06]  /*39c0*/  FFMA.FTZ R68, R160, R68, R141 ;  /* 0x00000044a0447223 */ /* 0x000fcc000001008d */
[----:B------:R-:W2:Y:S01]  /*39d0*/  MUFU.EX2 R162, R162 ;  /* 0x000000a200a27308 */ /* 0x000ea20000000800 */
[C---:B-1----:R-:W-:Y:S01]  /*39e0*/  FMUL.FTZ R69, R161.reuse, R70 ;  /* 0x00000046a1457220 */ /* 0x042fe20000410000 */
[----:B------:R-:W-:-:S03]  /*39f0*/  FFMA.FTZ R68, R161, R68, R142 ;  /* 0x00000044a1447223 */ /* 0x000fc6000001008e */
[C---:B0-----:R-:W-:Y:S01]  /*3a00*/  FMUL.FTZ R70, R164.reuse, R69 ;  /* 0x00000045a4467220 */ /* 0x041fe20000410000 */
[----:B------:R-:W-:-:S03]  /*3a10*/  FFMA.FTZ R68, R164, R68, R143 ;  /* 0x00000044a4447223 */ /* 0x000fc6000001008f */
[C---:B----4-:R-:W-:Y:S01]  /*3a20*/  FMUL.FTZ R69, R163.reuse, R70 ;  /* 0x00000046a3457220 */ /* 0x050fe20000410000 */
[----:B------:R-:W-:Y:S01]  /*3a30*/  FFMA.FTZ R70, R163, R68, R144 ;  /* 0x00000044a3467223 */ /* 0x000fe20000010090 */
[----:B------:R-:W-:Y:S02]  /*3a40*/  FMUL.FTZ R71, R71, R74 ;  /* 0x0000004a47477220 */ /* 0x000fe40000410000 */
[C---:B--2---:R-:W-:Y:S01]  /*3a50*/  FMUL.FTZ R68, R162.reuse, R69 ;  /* 0x00000045a2447220 */ /* 0x044fe20000410000 */
[----:B------:R-:W-:Y:S01]  /*3a60*/  FFMA.FTZ R69, R162, R70, R145 ;  /* 0x00000046a2457223 */ /* 0x000fe20000010091 */
[----:B---3--:R-:W-:Y:S06]  /*3a70*/  @P2 BRA `(.L_x_5319) ;  /* 0x0000000000202947 */ /* 0x008fec0003800000 */
[----:B------:R-:W-:Y:S01]  /*3a80*/  ISETP.NE.AND P2, PT, R97, R136, PT ;  /* 0x000000886100720c */ /* 0x000fe20003f45270 */
[----:B------:R-:W-:-:S12]  /*3a90*/  HFMA2.MMA R169, -RZ, RZ, 1.875, 0 ;  /* 0x3f800000ffa97435 */ /* 0x000fd800000001ff */
[----:B------:R-:W-:-:S04]  /*3aa0*/  @P2 LEA.HI R70, R97, R97, RZ, 0x1 ;  /* 0x0000006161462211 */ /* 0x000fc800078f08ff */
[----:B------:R-:W-:-:S04]  /*3ab0*/  @P2 LOP3.LUT R70, R70, 0x3ffffe, RZ, 0xc0, !PT ;  /* 0x003ffffe46462812 */ /* 0x000fc800078ec0ff */
[----:B------:R-:W-:-:S04]  /*3ac0*/  @P2 IADD3 R70, -R70, R97, RZ ;  /* 0x0000006146462210 */ /* 0x000fc80007ffe1ff */
[----:B------:R-:W-:-:S04]  /*3ad0*/  @P2 LEA R70, R70, 0x14d0, 0xa ;  /* 0x000014d046462811 */ /* 0x000fc800078e50ff */
[----:B------:R-:W-:-:S05]  /*3ae0*/  @P2 IADD3 R70, R70, R147, RZ ;  /* 0x0000009346462210 */ /* 0x000fca0007ffe0ff */
[----:B------:R0:W1:Y:S02]  /*3af0*/  @P2 LDS R169, [R70] ;  /* 0x0000000046a92984 */ /* 0x0000640000000800 */
.L_x_5319:
[----:B------:R-:W-:Y:S05]  /*3b00*/  BSYNC B0 ;  /* 0x0000000000007941 */ /* 0x000fea0003800000 */
.L_x_5318:
        /* <DEDUP_REMOVED lines=48> */
.L_x_5348:
[----:B------:R-:W-:Y:S01]  /*3e10*/  ISETP.GE.AND P3, PT, R96, 0x10, PT ;  /* 0x000000106000780c */ /* 0x000fe20003f66270 */
[----:B------:R-:W-:-:S12]  /*3e20*/  UMOV UR6, 0xffffffff ;  /* 0xffffffff00067882 */ /* 0x000fd80000000000 */
[C---:B0-2---:R-:W-:Y:S01]  /*3e30*/  @P3 FFMA.FTZ R71, R70.reuse, R74, R71 ;  /* 0x0000004a46473223 */ /* 0x045fe20000010047 */
[----:B---3--:R-:W-:Y:S01]  /*3e40*/  @P3 FMUL.FTZ R70, R70, R75 ;  /* 0x0000004b46463220 */ /* 0x008fe20000410000 */
[----:B------:R-:W-:Y:S06]  /*3e50*/  BRA.DIV UR6, `(.L_x_5322) ;  /* 0x0000003206887947 */ /* 0x000fec000b800000 */
.L_x_5351:
[----:B------:R-:W-:-:S03]  /*3e60*/  UMOV UR6, 0xffffffff ;  /* 0xffffffff00067882 */ /* 0x000fc60000000000 */
[----:B------:R-:W-:Y:S05]  /*3e70*/  BRA.DIV UR6, `(.L_x_5323) ;  /* 0x0000003206a87947 */ /* 0x000fea000b800000 */
.L_x_5354:
[----:B------:R-:W-:-:S03]  /*3e80*/  UMOV UR6, 0xffffffff ;  /* 0xffffffff00067882 */ /* 0x000fc60000000000 */
[----:B------:R-:W-:Y:S05]  /*3e90*/  BRA.DIV UR6, `(.L_x_5324) ;  /* 0x0000003206c87947 */ /* 0x000fea000b800000 */
[----:B------:R-:W0:Y:S04]  /*3ea0*/  SHFL.UP PT, R70, R70, 0x1, RZ ;  /* 0x0420000046467989 */ /* 0x000e2800000e00ff */
[----:B------:R-:W2:Y:S04]  /*3eb0*/  SHFL.UP PT, R71, R71, 0x1, RZ ;  /* 0x0420000047477989 */ /* 0x000ea800000e00ff */
[----:B-----5:R-:W3:Y:S04]  /*3ec0*/  SHFL.IDX PT, R72, R72, RZ, 0x1f ;  /* 0x00001fff48487589 */ /* 0x020ee800000e0000 */
[----:B------:R-:W4:Y:S02]  /*3ed0*/  SHFL.IDX PT, R73, R73, RZ, 0x1f ;  /* 0x00001fff49497589 */ /* 0x000f2400000e0000 */
.L_x_5360:
[C---:B0-2-4-:R-:W-:Y:S01]  /*3ee0*/  @P1 FFMA.FTZ R73, R70.reuse, R73, R71 ;  /* 0x0000004946491223 */ /* 0x055fe20000010047 */
[----:B---3--:R-:W-:-:S03]  /*3ef0*/  @P1 FMUL.FTZ R72, R70, R72 ;  /* 0x0000004846481220 */ /* 0x008fc60000410000 */
[C---:B------:R-:W-:Y:S01]  /*3f00*/  FFMA.FTZ R75, R68.reuse, R73, R69 ;  /* 0x00000049444b7223 */ /* 0x040fe20000010045 */
[----:B------:R-:W-:-:S05]  /*3f10*/  FMUL.FTZ R74, R68, R72 ;  /* 0x00000048444a7220 */ /* 0x000fca0000410000 */
[----:B------:R2:W-:Y:S02]  /*3f20*/  STS.128 [R88+0x10c0], R72 ;  /* 0x0010c04858007388 */ /* 0x0005e40000000c00 */
.L_x_5320:
        /* <DEDUP_REMOVED lines=9> */
[C---:B01----:R-:W-:Y:S01]  /*3fc0*/  FMUL.FTZ R70, R162.reuse, R169 ;  /* 0x000000a9a2467220 */ /* 0x043fe20000410000 */
[----:B------:R-:W-:Y:S01]  /*3fd0*/  FFMA.FTZ R68, R162, R184, R189 ;  /* 0x000000b8a2447223 */ /* 0x000fe200000100bd */
[----:B------:R-:W-:-:S02]  /*3fe0*/  ISETP.GE.OR P0, PT, R97, UR5, P0 ;  /* 0x0000000561007c0c */ /* 0x000fc40008706670 */
[C---:B------:R-:W-:Y:S01]  /*3ff0*/  FMUL.FTZ R69, R163.reuse, R70 ;  /* 0x00000046a3457220 */ /* 0x040fe20000410000 */
[----:B------:R-:W-:Y:S01]  /*4000*/  FFMA.FTZ R68, R163, R68, R180 ;  /* 0x00000044a3447223 */ /* 0x000fe200000100b4 */
[----:B--2---:R-:W-:Y:S02]  /*4010*/  MOV R88, 0x3f800000 ;  /* 0x3f80000000587802 */ /* 0x004fe40000000f00 */
        /* <DEDUP_REMOVED lines=49> */
[C---:B-----5:R-:W-:Y:S02]  /*4330*/  LOP3.LUT R72, R94.reuse, 0x1f, RZ, 0xc0, !PT ;  /* 0x0000001f5e487812 */ /* 0x060fe400078ec0ff */
        /* <DEDUP_REMOVED lines=36> */
.L_x_5377:
[C---:B--2-4-:R-:W-:Y:S01]  /*4580*/  @P0 FFMA.FTZ R75, R72.reuse, R75, R73 ;  /* 0x0000004b484b0223 */ /* 0x054fe20000010049 */
[----:B------:R-:W-:Y:S01]  /*4590*/  @P0 FMUL.FTZ R74, R72, R74 ;  /* 0x0000004a484a0220 */ /* 0x000fe20000410000 */
[-C--:B-1-3--:R-:W-:Y:S01]  /*45a0*/  FFMA.FTZ R89, R89, R206.reuse, R208 ;  /* 0x000000ce59597223 */ /* 0x08afe200000100d0 */
[----:B------:R-:W-:Y:S01]  /*45b0*/  FMUL.FTZ R88, R88, R206 ;  /* 0x000000ce58587220 */ /* 0x000fe20000410000 */
[C---:B------:R-:W-:Y:S01]  /*45c0*/  FFMA.FTZ R73, R70.reuse, R75, R71 ;  /* 0x0000004b46497223 */ /* 0x040fe20000010047 */
[----:B------:R-:W-:-:S05]  /*45d0*/  FMUL.FTZ R72, R70, R74 ;  /* 0x0000004a46487220 */ /* 0x000fca0000410000 */
[----:B------:R1:W-:Y:S02]  /*45e0*/  STS.128 [R207+0x12d0], R72 ;  /* 0x0012d048cf007388 */ /* 0x0003e40000000c00 */
.L_x_5325:
[----:B------:R-:W-:Y:S05]  /*45f0*/  WARPSYNC.ALL ;  /* 0x0000000000007948 */ /* 0x000fea0003800000 */
[----:B------:R-:W-:Y:S01]  /*4600*/  BAR.SYNC.DEFER_BLOCKING 0x0 ;  /* 0x0000000000007b1d */ /* 0x000fe20000010000 */
[----:B------:R-:W-:Y:S01]  /*4610*/  FFMA.FTZ R70, R4, R197, RZ ;  /* 0x000000c504467223 */ /* 0x000fe200000100ff */
[----:B-1----:R-:W-:Y:S01]  /*4620*/  FADD.FTZ R74, -R128, R197 ;  /* 0x000000c5804a7221 */ /* 0x002fe20000010100 */
[----:B------:R-:W-:Y:S01]  /*4630*/  FADD.FTZ R71, R202, -R188 ;  /* 0x800000bcca477221 */ /* 0x000fe20000010000 */
[----:B------:R-:W-:Y:S01]  /*4640*/  FADD.FTZ R188, -R130, R205 ;  /* 0x000000cd82bc7221 */ /* 0x000fe20000010100 */
[----:B0-----:R-:W-:Y:S01]  /*4650*/  FFMA.FTZ R69, R5, R202, R70 ;  /* 0x000000ca05457223 */ /* 0x001fe20000010046 */
[----:B------:R-:W-:Y:S01]  /*4660*/  FADD.FTZ R185, R192, -R185 ;  /* 0x800000b9c0b97221 */ /* 0x000fe20000010000 */
[----:B------:R-:W-:Y:S01]  /*4670*/  ISETP.GT.AND P0, PT, R96, 0x1e, PT ;  /* 0x0000001e6000780c */ /* 0x000fe20003f04270 */
[----:B------:R-:W-:Y:S01]  /*4680*/  FADD.FTZ R181, R200, -R181 ;  /* 0x800000b5c8b57221 */ /* 0x000fe20000010000 */
[----:B------:R-:W-:Y:S01]  /*4690*/  FFMA.FTZ R70, R6, R205, R69 ;  /* 0x000000cd06467223 */ /* 0x000fe20000010045 */
[----:B------:R-:W-:Y:S01]  /*46a0*/  FADD.FTZ R208, R190, -R167 ;  /* 0x800000a7bed07221 */ /* 0x000fe20000010000 */
[----:B------:R-:W-:Y:S01]  /*46b0*/  FADD.FTZ R210, -R144, R191 ;  /* 0x000000bf90d27221 */ /* 0x000fe20000010100 */
[C---:B------:R-:W-:Y:S01]  /*46c0*/  ISETP.GT.AND P1, PT, R96.reuse, 0x1d, PT ;  /* 0x0000001d6000780c */ /* 0x040fe20003f24270 */
[----:B------:R-:W-:Y:S01]  /*46d0*/  FFMA.FTZ R69, R7, R196, R70 ;  /* 0x000000c407457223 */ /* 0x000fe20000010046 */
[----:B------:R-:W-:Y:S01]  /*46e0*/  ISETP.GT.AND P2, PT, R96, 0x1b, PT ;  /* 0x0000001b6000780c */ /* 0x000fe20003f44270 */
[----:B------:R-:W-:Y:S01]  /*46f0*/  BSSY B0, `(.L_x_5327) ;  /* 0x00000c0000007945 */ /* 0x000fe20003800000 */
[----:B------:R-:W-:Y:S01]  /*4700*/  ISETP.NE.AND P3, PT, R94, RZ, PT ;  /* 0x000000ff5e00720c */ /* 0x000fe20003f65270 */
[----:B------:R-:W-:-:S04]  /*4710*/  FFMA.FTZ R70, R16, R195, R69 ;  /* 0x000000c310467223 */ /* 0x000fc80000010045 */
[----:B------:R-:W-:Y:S01]  /*4720*/  FFMA.FTZ R69, R17, R194, R70 ;  /* 0x000000c211457223 */ /* 0x000fe20000010046 */
[----:B------:R-:W0:Y:S03]  /*4730*/  LDS R173, [R173+0x12d4] ;  /* 0x0012d400adad7984 */ /* 0x000e260000000800 */
[----:B------:R-:W-:-:S04]  /*4740*/  FFMA.FTZ R70, R18, R193, R69 ;  /* 0x000000c112467223 */ /* 0x000fc80000010045 */
[----:B------:R-:W-:Y:S01]  /*4750*/  FFMA.FTZ R69, R19, R192, R70 ;  /* 0x000000c013457223 */ /* 0x000fe20000010046 */
[----:B------:R1:W-:Y:S03]  /*4760*/  @!P3 STS.64 [R146+0x1dd0], R88 ;  /* 0x001dd0589200b388 */ /* 0x0003e60000000a00 */
[----:B------:R-:W-:Y:S01]  /*4770*/  FFMA.FTZ R70, R12, R201, R69 ;  /* 0x000000c90c467223 */ /* 0x000fe20000010045 */
[----:B------:R-:W-:-:S03]  /*4780*/  FADD.FTZ R201, -R138, R201 ;  /* 0x000000c98ac97221 */ /* 0x000fc60000010100 */
[----:B------:R-:W-:-:S04]  /*4790*/  FFMA.FTZ R69, R13, R200, R70 ;  /* 0x000000c80d457223 */ /* 0x000fc80000010046 */
[----:B------:R-:W-:Y:S01]  /*47a0*/  FFMA.FTZ R70, R14, R203, R69 ;  /* 0x000000cb0e467223 */ /* 0x000fe20000010045 */
[----:B------:R-:W-:-:S03]  /*47b0*/  FADD.FTZ R203, -R140, R203 ;  /* 0x000000cb8ccb7221 */ /* 0x000fc60000010100 */
[----:B------:R-:W-:Y:S01]  /*47c0*/  FFMA.FTZ R69, R15, R198, R70 ;  /* 0x000000c60f457223 */ /* 0x000fe20000010046 */
[----:B------:R-:W-:-:S03]  /*47d0*/  FADD.FTZ R198, R198, -R177 ;  /* 0x800000b1c6c67221 */ /* 0x000fc60000010000 */
[----:B-----5:R-:W-:-:S04]  /*47e0*/  FFMA.FTZ R72, R8, R199, R69 ;  /* 0x000000c708487223 */ /* 0x020fc80000010045 */
[----:B------:R-:W-:-:S04]  /*47f0*/  FFMA.FTZ R75, R9, R190, R72 ;  /* 0x000000be094b7223 */ /* 0x000fc80000010048 */
[----:B------:R-:W-:Y:S01]  /*4800*/  FFMA.FTZ R206, R10, R191, R75 ;  /* 0x000000bf0ace7223 */ /* 0x000fe2000001004b */
[----:B0-----:R-:W-:Y:S01]  /*4810*/  FFMA.FTZ R184, R173, R169, R184 ;  /* 0x000000a9adb87223 */ /* 0x001fe200000100b8 */
[----:B------:R-:W-:-:S03]  /*4820*/  FMUL.FTZ R169, R23, R118 ;  /* 0x0000007617a97220 */ /* 0x000fc60000410000 */
[C---:B------:R-:W-:Y:S01]  /*4830*/  FFMA.FTZ R68, R162.reuse, R184, R189 ;  /* 0x000000b8a2447223 */ /* 0x040fe200000100bd */
[----:B------:R-:W-:-:S03]  /*4840*/  FFMA.FTZ R202, R162, R191, R169 ;  /* 0x000000bfa2ca7223 */ /* 0x000fc600000100a9 */
[----:B------:R-:W-:Y:S01]  /*4850*/  FFMA.FTZ R180, R163, R68, R180 ;  /* 0x00000044a3b47223 */ /* 0x000fe200000100b4 */
[----:B------:R-:W-:Y:S01]  /*4860*/  FFMA.FTZ R75, R11, R202, R206 ;  /* 0x000000ca0b4b7223 */ /* 0x000fe200000100ce */
[----:B------:R-:W-:Y:S01]  /*4870*/  FADD.FTZ R202, R202, -R169 ;  /* 0x800000a9caca7221 */ /* 0x000fe20000010000 */
[----:B------:R-:W-:Y:S01]  /*4880*/  FMUL.FTZ R167, R149, R68 ;  /* 0x0000004495a77220 */ /* 0x000fe20000410000 */
[----:B------:R-:W-:Y:S01]  /*4890*/  FFMA.FTZ R164, R164, R180, R187 ;  /* 0x000000b4a4a47223 */ /* 0x000fe200000100bb */
[----:B------:R-:W-:Y:S01]  /*48a0*/  FMUL.FTZ R190, R180, R116 ;  /* 0x00000074b4be7220 */ /* 0x000fe20000410000 */
[----:B------:R-:W0:Y:S01]  /*48b0*/  SHFL.DOWN PT, R206, R75, 0x1, 0x1f ;  /* 0x08201f004bce7f89 */ /* 0x000e2200000e0000 */
[----:B------:R-:W-:Y:S01]  /*48c0*/  FMUL.FTZ R169, R167, R210 ;  /* 0x000000d2a7a97220 */ /* 0x000fe20000410000 */
[-C--:B------:R-:W-:Y:S01]  /*48d0*/  FFMA.FTZ R178, R161, R164.reuse, R178 ;  /* 0x000000a4a1b27223 */ /* 0x080fe200000100b2 */
[----:B------:R-:W-:Y:S01]  /*48e0*/  FMUL.FTZ R167, R149, R164 ;  /* 0x000000a495a77220 */ /* 0x000fe20000410000 */
[----:B------:R-:W-:Y:S01]  /*48f0*/  FADD.FTZ R61, R190, R61 ;  /* 0x0000003dbe3d7221 */ /* 0x000fe20000010000 */
[----:B------:R-:W-:Y:S01]  /*4900*/  FFMA.FTZ R169, R22, R68, R169 ;  /* 0x0000004416a97223 */ /* 0x000fe200000100a9 */
[----:B------:R-:W-:-:S03]  /*4910*/  FFMA.FTZ R160, R160, R178, R183 ;  /* 0x000000b2a0a07223 */ /* 0x000fc600000100b7 */
[----:B------:R-:W-:Y:S01]  /*4920*/  FADD.FTZ R38, R169, R38 ;  /* 0x00000026a9267221 */ /* 0x000fe20000010000 */
[----:B------:R-:W-:Y:S01]  /*4930*/  FFMA.FTZ R176, R159, R160, R176 ;  /* 0x000000a09fb07223 */ /* 0x000fe200000100b0 */
[----:B------:R-:W-:Y:S01]  /*4940*/  FADD.FTZ R159, R194, -R182 ;  /* 0x800000b6c29f7221 */ /* 0x000fe20000010000 */
[----:B------:R-:W-:Y:S02]  /*4950*/  FADD.FTZ R194, -R135, R193 ;  /* 0x000000c187c27221 */ /* 0x000fe40000010100 */
[-C--:B------:R-:W-:Y:S01]  /*4960*/  FFMA.FTZ R158, R158, R176.reuse, R179 ;  /* 0x000000b09e9e7223 */ /* 0x080fe200000100b3 */
[----:B-1----:R-:W-:-:S03]  /*4970*/  FMUL.FTZ R88, R149, R176 ;  /* 0x000000b095587220 */ /* 0x002fc60000410000 */
[----:B------:R-:W-:Y:S01]  /*4980*/  FFMA.FTZ R174, R157, R158, R174 ;  /* 0x0000009e9dae7223 */ /* 0x000fe200000100ae */
[----:B------:R-:W-:-:S03]  /*4990*/  FMUL.FTZ R88, R88, R181 ;  /* 0x000000b558587220 */ /* 0x000fc60000410000 */
[----:B------:R-:W-:Y:S01]  /*49a0*/  FFMA.FTZ R156, R156, R174, R175 ;  /* 0x000000ae9c9c7223 */ /* 0x000fe200000100af */
[----:B------:R-:W-:Y:S01]  /*49b0*/  FMUL.FTZ R182, R174, R106 ;  /* 0x0000006aaeb67220 */ /* 0x000fe20000410000 */
[----:B0-----:R-:W-:Y:S01]  /*49c0*/  @!P0 FADD.FTZ R75, R75, R206 ;  /* 0x000000ce4b4b8221 */ /* 0x001fe20000010000 */
[----:B------:R-:W-:Y:S01]  /*49d0*/  FADD.FTZ R206, -R142, R199 ;  /* 0x000000c78ece7221 */ /* 0x000fe20000010100 */
[----:B------:R-:W-:Y:S01]  /*49e0*/  FFMA.FTZ R154, R154, R156, R171 ;  /* 0x0000009c9a9a7223 */ /* 0x000fe200000100ab */
[----:B------:R-:W-:Y:S01]  /*49f0*/  FMUL.FTZ R171, R184, R118 ;  /* 0x00000076b8ab7220 */ /* 0x000fe20000410000 */
[----:B------:R-:W-:Y:S01]  /*4a00*/  FMUL.FTZ R89, R149, R156 ;  /* 0x0000009c95597220 */ /* 0x000fe20000410000 */
[----:B------:R-:W0:Y:S01]  /*4a10*/  SHFL.DOWN PT, R212, R75, 0x2, 0x1f ;  /* 0x08401f004bd47f89 */ /* 0x000e2200000e0000 */
[----:B------:R-:W-:Y:S01]  /*4a20*/  FFMA.FTZ R172, R155, R154, R172 ;  /* 0x0000009a9bac7223 */ /* 0x000fe200000100ac */
[----:B------:R-:W-:Y:S01]  /*4a30*/  FADD.FTZ R155, R196, -R186 ;  /* 0x800000bac49b7221 */ /* 0x000fe20000010000 */
[----:B------:R-:W-:Y:S01]  /*4a40*/  FADD.FTZ R196, -R133, R195 ;  /* 0x000000c385c47221 */ /* 0x000fe20000010100 */
[----:B------:R-:W-:Y:S01]  /*4a50*/  FMUL.FTZ R167, R167, R206 ;  /* 0x000000cea7a77220 */ /* 0x000fe20000410000 */
[----:B------:R-:W-:Y:S01]  /*4a60*/  FFMA.FTZ R152, R152, R172, R165 ;  /* 0x000000ac98987223 */ /* 0x000fe200000100a5 */
[----:B------:R-:W-:Y:S01]  /*4a70*/  FADD.FTZ R63, R171, R63 ;  /* 0x0000003fab3f7221 */ /* 0x000fe20000010000 */
[----:B------:R-:W-:Y:S01]  /*4a80*/  FADD.FTZ R55, R182, R55 ;  /* 0x00000037b6377221 */ /* 0x000fe20000010000 */
[----:B------:R-:W-:Y:S01]  /*4a90*/  FFMA.FTZ R167, R20, R164, R167 ;  /* 0x000000a414a77223 */ /* 0x000fe200000100a7 */
[----:B------:R-:W-:Y:S01]  /*4aa0*/  FFMA.FTZ R170, R153, R152, R170 ;  /* 0x0000009899aa7223 */ /* 0x000fe200000100aa */
[----:B------:R-:W-:-:S02]  /*4ab0*/  FMUL.FTZ R72, R152, R110 ;  /* 0x0000006e98487220 */ /* 0x000fc40000410000 */
[----:B------:R-:W-:Y:S01]  /*4ac0*/  FADD.FTZ R36, R167, R36 ;  /* 0x00000024a7247221 */ /* 0x000fe20000010000 */
[----:B------:R-:W-:Y:S01]  /*4ad0*/  FFMA.FTZ R168, R151, R170, R168 ;  /* 0x000000aa97a87223 */ /* 0x000fe200000100a8 */
[----:B------:R-:W-:Y:S01]  /*4ae0*/  FMUL.FTZ R69, R170, R113 ;  /* 0x00000071aa457220 */ /* 0x000fe20000410000 */
[----:B------:R-:W-:Y:S02]  /*4af0*/  FADD.FTZ R67, R72, R67 ;  /* 0x0000004348437221 */ /* 0x000fe40000010000 */
[----:B------:R-:W-:Y:S01]  /*4b00*/  FFMA.FTZ R166, R3, R168, R166 ;  /* 0x000000a803a67223 */ /* 0x000fe200000100a6 */
[----:B------:R-:W-:Y:S01]  /*4b10*/  FMUL.FTZ R70, R168, R108 ;  /* 0x0000006ca8467220 */ /* 0x000fe20000410000 */
[----:B------:R-:W-:Y:S02]  /*4b20*/  FADD.FTZ R66, R69, R66 ;  /* 0x0000004245427221 */ /* 0x000fe40000010000 */
[----:B------:R-:W-:Y:S01]  /*4b30*/  FMUL.FTZ R3, R166, R111 ;  /* 0x0000006fa6037220 */ /* 0x000fe20000410000 */
[----:B------:R-:W-:Y:S01]  /*4b40*/  FADD.FTZ R65, R70, R65 ;  /* 0x0000004146417221 */ /* 0x000fe20000010000 */
[----:B0-----:R-:W-:-:S02]  /*4b50*/  @!P1 FADD.FTZ R75, R75, R212 ;  /* 0x000000d44b4b9221 */ /* 0x001fc40000010000 */
[C---:B------:R-:W-:Y:S01]  /*4b60*/  FFMA.FTZ R73, R3.reuse, R74, RZ ;  /* 0x0000004a03497223 */ /* 0x040fe200000100ff */
[----:B------:R-:W-:-:S03]  /*4b70*/  FADD.FTZ R64, R3, R64 ;  /* 0x0000004003407221 */ /* 0x000fc60000010000 */
[----:B------:R-:W-:Y:S01]  /*4b80*/  FFMA.FTZ R162, R70, R71, R73 ;  /* 0x0000004746a27223 */ /* 0x000fe20000010049 */
[----:B------:R-:W-:Y:S01]  /*4b90*/  FMUL.FTZ R73, R172, R107 ;  /* 0x0000006bac497220 */ /* 0x000fe20000410000 */
[----:B------:R-:W0:Y:S02]  /*4ba0*/  SHFL.DOWN PT, R212, R75, 0x4, 0x1f ;  /* 0x08801f004bd47f89 */ /* 0x000e2400000e0000 */
[----:B------:R-:W-:Y:S01]  /*4bb0*/  FFMA.FTZ R151, R69, R188, R162 ;  /* 0x000000bc45977223 */ /* 0x000fe200000100a2 */
[----:B------:R-:W-:Y:S01]  /*4bc0*/  FMUL.FTZ R162, R154, R104 ;  /* 0x000000689aa27220 */ /* 0x000fe20000410000 */
[----:B------:R-:W-:Y:S02]  /*4bd0*/  FADD.FTZ R52, R73, R52 ;  /* 0x0000003449347221 */ /* 0x000fe40000010000 */
        /* <DEDUP_REMOVED lines=8> */
[----:B------:R-:W-:Y:S01]  /*4c60*/  FMUL.FTZ R186, R176, R112 ;  /* 0x00000070b0ba7220 */ /* 0x000fe20000410000 */
[----:B------:R-:W-:Y:S01]  /*4c70*/  FFMA.FTZ R176, R25, R176, R88 ;  /* 0x000000b019b07223 */ /* 0x000fe20000010058 */
[----:B------:R-:W-:Y:S01]  /*4c80*/  FADD.FTZ R56, R153, R56 ;  /* 0x0000003899387221 */ /* 0x000fe20000010000 */
[----:B------:R-:W-:Y:S01]  /*4c90*/  FFMA.FTZ R192, R182, R185, R157 ;  /* 0x000000b9b6c07223 */ /* 0x000fe2000001009d */
[----:B------:R-:W-:Y:S01]  /*4ca0*/  FMUL.FTZ R157, R160, R117 ;  /* 0x00000075a09d7220 */ /* 0x000fe20000410000 */
[----:B0-----:R-:W-:Y:S01]  /*4cb0*/  @!P2 FADD.FTZ R75, R75, R212 ;  /* 0x000000d44b4ba221 */ /* 0x001fe20000010000 */
[----:B------:R-:W-:Y:S01]  /*4cc0*/  FADD.FTZ R57, R186, R57 ;  /* 0x00000039ba397221 */ /* 0x000fe20000010000 */
[----:B------:R-:W-:Y:S01]  /*4cd0*/  FFMA.FTZ R161, R153, R201, R192 ;  /* 0x000000c999a17223 */ /* 0x000fe200000100c0 */
[----:B------:R-:W-:Y:S01]  /*4ce0*/  FMUL.FTZ R192, R178, R114 ;  /* 0x00000072b2c07220 */ /* 0x000fe20000410000 */
[C---:B------:R-:W-:Y:S01]  /*4cf0*/  FADD.FTZ R58, R157.reuse, R58 ;  /* 0x0000003a9d3a7221 */ /* 0x040fe20000010000 */
[----:B------:R-:W-:Y:S01]  /*4d00*/  SHFL.DOWN PT, R212, R75, 0x8, 0x1f ;  /* 0x09001f004bd47f89 */ /* 0x000fe200000e0000 */
[----:B------:R-:W-:Y:S01]  /*4d10*/  FFMA.FTZ R200, R186, R181, R161 ;  /* 0x000000b5bac87223 */ /* 0x000fe200000100a1 */
[----:B------:R-:W-:Y:S01]  /*4d20*/  FMUL.FTZ R161, R164, R119 ;  /* 0x00000077a4a17220 */ /* 0x000fe20000410000 */
[----:B------:R-:W-:Y:S01]  /*4d30*/  FADD.FTZ R59, R192, R59 ;  /* 0x0000003bc03b7221 */ /* 0x000fe20000010000 */
[----:B------:R-:W-:Y:S01]  /*4d40*/  FADD.FTZ R41, R176, R41 ;  /* 0x00000029b0297221 */ /* 0x000fe20000010000 */
[----:B------:R-:W-:Y:S01]  /*4d50*/  FFMA.FTZ R163, R157, R203, R200 ;  /* 0x000000cb9da37223 */ /* 0x000fe200000100c8 */
[----:B------:R-:W-:-:S03]  /*4d60*/  FADD.FTZ R60, R161, R60 ;  /* 0x0000003ca13c7221 */ /* 0x000fc60000010000 */
[----:B------:R-:W-:Y:S01]  /*4d70*/  FFMA.FTZ R200, R192, R198, R163 ;  /* 0x000000c6c0c87223 */ /* 0x000fe200000100a3 */
[----:B------:R-:W-:Y:S01]  /*4d80*/  FMUL.FTZ R163, R68, R121 ;  /* 0x0000007944a37220 */ /* 0x000fe20000410000 */
[----:B------:R-:W-:Y:S02]  /*4d90*/  FMUL.FTZ R68, R149, R160 ;  /* 0x000000a095447220 */ /* 0x000fe40000410000 */
[----:B------:R-:W-:Y:S01]  /*4da0*/  FFMA.FTZ R165, R161, R206, R200 ;  /* 0x000000cea1a57223 */ /* 0x000fe200000100c8 */
[----:B------:R-:W-:Y:S01]  /*4db0*/  FADD.FTZ R62, R163, R62 ;  /* 0x0000003ea33e7221 */ /* 0x000fe20000010000 */
[----:B------:R-:W-:Y:S01]  /*4dc0*/  FMUL.FTZ R203, R68, R203 ;  /* 0x000000cb44cb7220 */ /* 0x000fe20000410000 */
[----:B------:R-:W-:Y:S01]  /*4dd0*/  FMUL.FTZ R68, R149, R158 ;  /* 0x0000009e95447220 */ /* 0x000fe20000410000 */
[----:B------:R-:W-:Y:S02]  /*4de0*/  FFMA.FTZ R200, R190, R208, R165 ;  /* 0x000000d0bec87223 */ /* 0x000fe400000100a5 */
[----:B------:R-:W-:Y:S01]  /*4df0*/  FFMA.FTZ R203, R26, R160, R203 ;  /* 0x000000a01acb7223 */ /* 0x000fe200000100cb */
[----:B------:R-:W-:Y:S01]  /*4e00*/  FMUL.FTZ R201, R68, R201 ;  /* 0x000000c944c97220 */ /* 0x000fe20000410000 */
[----:B------:R-:W-:Y:S01]  /*4e10*/  FFMA.FTZ R200, R163, R210, R200 ;  /* 0x000000d2a3c87223 */ /* 0x000fe200000100c8 */
[----:B------:R-:W-:Y:S01]  /*4e20*/  FMUL.FTZ R68, R149, R174 ;  /* 0x000000ae95447220 */ /* 0x000fe20000410000 */
[----:B------:R-:W-:Y:S01]  /*4e30*/  FADD.FTZ R42, R203, R42 ;  /* 0x0000002acb2a7221 */ /* 0x000fe20000010000 */
[----:B------:R-:W-:Y:S01]  /*4e40*/  FFMA.FTZ R201, R24, R158, R201 ;  /* 0x0000009e18c97223 */ /* 0x000fe200000100c9 */
[----:B------:R-:W-:Y:S01]  /*4e50*/  FFMA.FTZ R200, R171, R202, R200 ;  /* 0x000000caabc87223 */ /* 0x000fe200000100c8 */
[----:B------:R-:W-:Y:S01]  /*4e60*/  FMUL.FTZ R88, R68, R185 ;  /* 0x000000b944587220 */ /* 0x000fe20000410000 */
[----:B------:R-:W-:Y:S01]  /*4e70*/  FMUL.FTZ R68, R149, R154 ;  /* 0x0000009a95447220 */ /* 0x000fe20000410000 */
[----:B------:R-:W-:-:S02]  /*4e80*/  FADD.FTZ R40, R201, R40 ;  /* 0x00000028c9287221 */ /* 0x000fc40000010000 */
[----:B------:R-:W0:Y:S01]  /*4e90*/  SHFL.DOWN PT, R165, R200, 0x1, 0x1f ;  /* 0x08201f00c8a57f89 */ /* 0x000e2200000e0000 */
[----:B------:R-:W-:Y:S01]  /*4ea0*/  FFMA.FTZ R174, R31, R174, R88 ;  /* 0x000000ae1fae7223 */ /* 0x000fe20000010058 */
[----:B------:R-:W-:Y:S01]  /*4eb0*/  FMUL.FTZ R88, R68, R159 ;  /* 0x0000009f44587220 */ /* 0x000fe20000410000 */
[----:B------:R-:W-:Y:S02]  /*4ec0*/  FMUL.FTZ R68, R149, R152 ;  /* 0x0000009895447220 */ /* 0x000fe40000410000 */
[----:B------:R-:W-:Y:S01]  /*4ed0*/  FADD.FTZ R47, R174, R47 ;  /* 0x0000002fae2f7221 */ /* 0x000fe20000010000 */
[----:B------:R-:W-:Y:S01]  /*4ee0*/  FFMA.FTZ R154, R29, R154, R88 ;  /* 0x0000009a1d9a7223 */ /* 0x000fe20000010058 */
[----:B------:R-:W-:Y:S01]  /*4ef0*/  FMUL.FTZ R88, R68, R155 ;  /* 0x0000009b44587220 */ /* 0x000fe20000410000 */
[----:B------:R-:W-:Y:S02]  /*4f00*/  FMUL.FTZ R68, R149, R168 ;  /* 0x000000a895447220 */ /* 0x000fe40000410000 */
[----:B------:R-:W-:Y:S01]  /*4f10*/  FADD.FTZ R45, R154, R45 ;  /* 0x0000002d9a2d7221 */ /* 0x000fe20000010000 */
[----:B------:R-:W-:Y:S01]  /*4f20*/  FFMA.FTZ R88, R35, R152, R88 ;  /* 0x0000009823587223 */ /* 0x000fe20000010058 */
[----:B------:R-:W-:-:S03]  /*4f30*/  FMUL.FTZ R68, R68, R71 ;  /* 0x0000004744447220 */ /* 0x000fc60000410000 */
[----:B------:R-:W-:Y:S01]  /*4f40*/  FADD.FTZ R51, R88, R51 ;  /* 0x0000003358337221 */ /* 0x000fe20000010000 */
[----:B------:R-:W-:-:S04]  /*4f50*/  FFMA.FTZ R68, R33, R168, R68 ;  /* 0x000000a821447223 */ /* 0x000fc80000010044 */
        /* <DEDUP_REMOVED lines=9> */
[----:B-1----:R-:W-:Y:S01]  /*4ff0*/  @!P1 FADD.FTZ R75, R75, R212 ;  /* 0x000000d44b4b9221 */ /* 0x002fe20000010000 */
[----:B0-----:R-:W-:Y:S01]  /*5000*/  @!P2 FADD.FTZ R200, R200, R165 ;  /* 0x000000a5c8c8a221 */ /* 0x001fe20000010000 */
[----:B------:R-:W-:-:S04]  /*5010*/  FMUL.FTZ R165, R149, R184 ;  /* 0x000000b895a57220 */ /* 0x000fc80000410000 */
[----:B------:R-:W0:Y:S01]  /*5020*/  SHFL.DOWN PT, R173, R200, 0x8, 0x1f ;  /* 0x09001f00c8ad7f89 */ /* 0x000e2200000e0000 */
[----:B------:R-:W-:Y:S01]  /*5030*/  FMUL.FTZ R202, R165, R202 ;  /* 0x000000caa5ca7220 */ /* 0x000fe20000410000 */
[----:B------:R-:W-:-:S03]  /*5040*/  FMUL.FTZ R165, R149, R180 ;  /* 0x000000b495a57220 */ /* 0x000fc60000410000 */
[----:B------:R-:W-:Y:S01]  /*5050*/  FFMA.FTZ R202, R23, R184, R202 ;  /* 0x000000b817ca7223 */ /* 0x000fe200000100ca */
[----:B------:R-:W-:Y:S01]  /*5060*/  FMUL.FTZ R208, R165, R208 ;  /* 0x000000d0a5d07220 */ /* 0x000fe20000410000 */
[----:B------:R-:W-:Y:S02]  /*5070*/  FMUL.FTZ R165, R149, R178 ;  /* 0x000000b295a57220 */ /* 0x000fe40000410000 */
[----:B------:R-:W-:Y:S01]  /*5080*/  FADD.FTZ R39, R202, R39 ;  /* 0x00000027ca277221 */ /* 0x000fe20000010000 */
[----:B------:R-:W-:Y:S01]  /*5090*/  FFMA.FTZ R208, R21, R180, R208 ;  /* 0x000000b415d07223 */ /* 0x000fe200000100d0 */
[----:B------:R-:W-:Y:S01]  /*50a0*/  FMUL.FTZ R198, R165, R198 ;  /* 0x000000c6a5c67220 */ /* 0x000fe20000410000 */
[----:B------:R-:W-:Y:S01]  /*50b0*/  FMUL.FTZ R165, R89, R194 ;  /* 0x000000c259a57220 */ /* 0x000fe20000410000 */
[----:B------:R-:W-:Y:S01]  /*50c0*/  FMUL.FTZ R89, R149, R172 ;  /* 0x000000ac95597220 */ /* 0x000fe20000410000 */
[----:B------:R-:W-:Y:S01]  /*50d0*/  FADD.FTZ R37, R208, R37 ;  /* 0x00000025d0257221 */ /* 0x000fe20000010000 */
[----:B------:R-:W-:Y:S01]  /*50e0*/  FFMA.FTZ R198, R27, R178, R198 ;  /* 0x000000b21bc67223 */ /* 0x000fe200000100c6 */
        /* <DEDUP_REMOVED lines=8> */
[----:B0-----:R-:W-:Y:S01]  /*5170*/  @!P0 FADD.FTZ R200, R200, R173 ;  /* 0x000000adc8c88221 */ /* 0x001fe20000010000 */
[----:B------:R-:W-:Y:S01]  /*5180*/  ISETP.NE.AND P0, PT, R96, RZ, PT ;  /* 0x000000ff6000720c */ /* 0x000fe20003f05270 */
[----:B------:R-:W-:Y:S01]  /*5190*/  FFMA.FTZ R89, R34, R170, R89 ;  /* 0x000000aa22597223 */ /* 0x000fe20000010059 */
[----:B------:R-:W-:Y:S01]  /*51a0*/  FFMA.FTZ R149, R32, R166, R149 ;  /* 0x000000a620957223 */ /* 0x000fe20000010095 */
[----:B------:R-:W-:Y:S01]  /*51b0*/  FADD.FTZ R46, R165, R46 ;  /* 0x0000002ea52e7221 */ /* 0x000fe20000010000 */
[----:B------:R-:W0:Y:S01]  /*51c0*/  SHFL.DOWN PT, R173, R200, 0x10, 0x1f ;  /* 0x0a001f00c8ad7f89 */ /* 0x000e2200000e0000 */
        /* <DEDUP_REMOVED lines=8> */
[----:B------:R-:W-:Y:S01]  /*5250*/  ISETP.NE.AND P0, PT, R97, UR5, PT ;  /* 0x0000000561007c0c */ /* 0x000fe2000bf05270 */
[----:B------:R-:W0:-:S12]  /*5260*/  LDS.64 R68, [R99+0x10a0] ;  /* 0x0010a00063447984 */ /* 0x000e180000000a00 */
        /* <DEDUP_REMOVED lines=8> */
.L_x_5328:
[----:B------:R-:W-:Y:S05]  /*52f0*/  BSYNC B0 ;  /* 0x0000000000007941 */ /* 0x000fea0003800000 */
.L_x_5327:
        /* <DEDUP_REMOVED lines=14> */
.L_x_5317:
[----:B------:R-:W-:Y:S01]  /*53e0*/  BAR.SYNC.DEFER_BLOCKING 0x0 ;  /* 0x0000000000007b1d */ /* 0x000fe20000010000 */
[----:B------:R-:W-:-:S05]  /*53f0*/  LOP3.LUT R13, R105, 0x1f, R94, 0xf8, !PT ;  /* 0x0000001f690d7812 */ /* 0x000fca00078ef85e */
[----:B------:R-:W-:Y:S01]  /*5400*/  IMAD.WIDE R2, R13, 0x10, R76 ;  /* 0x000000100d027825 */ /* 0x000fe200078e024c */
[----:B------:R-:W-:Y:S01]  /*5410*/  IADD3 R12, R105, R96, RZ ;  /* 0x00000060690c7210 */ /* 0x000fe20007ffe0ff */
[----:B------:R-:W-:-:S03]  /*5420*/  ULDC.64 UR4, c[0x0][0x390] ;  /* 0x0000e40000047ab9 */ /* 0x000fc60000000a00 */
[----:B------:R-:W2:Y:S04]  /*5430*/  LDG.E.128 R4, desc[UR14][R2.64] ;  /* 0x0000000e02047981 */ /* 0x000ea8000c1e1d00 */
[----:B------:R-:W3:Y:S04]  /*5440*/  LDG.E.128 R8, desc[UR14][R2.64+0x200] ;  /* 0x0002000e02087981 */ /* 0x000ee8000c1e1d00 */
[----:B------:R-:W4:Y:S04]  /*5450*/  LDG.E.128 R16, desc[UR14][R2.64+0x400] ;  /* 0x0004000e02107981 */ /* 0x000f28000c1e1d00 */
[----:B------:R-:W5:Y:S01]  /*5460*/  LDG.E.128 R20, desc[UR14][R2.64+0x600] ;  /* 0x0006000e02147981 */ /* 0x000f62000c1e1d00 */
[----:B------:R-:W-:Y:S01]  /*5470*/  LEA R68, R12, R99, 0x4 ;  /* 0x000000630c447211 */ /* 0x000fe200078e20ff */
[----:B------:R-:W-:Y:S01]  /*5480*/  IMAD R12, R96, 0x3, R12 ;  /* 0x00000003600c7824 */ /* 0x000fe200078e020c */
[----:B-1----:R-:W-:-:S04]  /*5490*/  IADD3 R69, R97, -0x1, RZ ;  /* 0xffffffff61457810 */ /* 0x002fc80007ffe0ff */
[----:B------:R-:W-:Y:S01]  /*54a0*/  LEA R32, R12, R99, 0x4 ;  /* 0x000000630c207211 */ /* 0x000fe200078e20ff */
[----:B--2---:R-:W-:Y:S04]  /*54b0*/  STS.128 [R68], R4 ;  /* 0x0000000444007388 */ /* 0x004fe80000000c00 */
[----:B---3--:R-:W-:Y:S04]  /*54c0*/  STS.128 [R68+0x200], R8 ;  /* 0x0002000844007388 */ /* 0x008fe80000000c00 */
[----:B----4-:R-:W-:Y:S04]  /*54d0*/  STS.128 [R68+0x400], R16 ;  /* 0x0004001044007388 */ /* 0x010fe80000000c00 */
[----:B-----5:R1:W-:Y:S01]  /*54e0*/  STS.128 [R68+0x600], R20 ;  /* 0x0006001444007388 */ /* 0x0203e20000000c00 */
[----:B------:R-:W-:-:S03]  /*54f0*/  NOP ;  /* 0x0000000000007918 */ /* 0x000fc60000000000 */
[----:B------:R-:W2:Y:S04]  /*5500*/  LDS.128 R24, [R32+0x10] ;  /* 0x0000100020187984 */ /* 0x000ea80000000c00 */
[----:B------:R-:W3:Y:S04]  /*5510*/  LDS.128 R28, [R32+0x20] ;  /* 0x00002000201c7984 */ /* 0x000ee80000000c00 */
[----:B------:R-:W4:Y:S01]  /*5520*/  LDS.128 R4, [R32] ;  /* 0x0000000020047984 */ /* 0x000f220000000c00 */
[----:B-1----:R-:W1:Y:S08]  /*5530*/  LDC.64 R20, c[0x0][0x388] ;  /* 0x0000e200ff147b82 */ /* 0x002e700000000a00 */
[----:B------:R-:W5:Y:S01]  /*5540*/  LDC.64 R22, c[0x0][0x3e0] ;  /* 0x0000f800ff167b82 */ /* 0x000f620000000a00 */
[--C-:B--2---:R-:W-:Y:S01]  /*5550*/  FADD.FTZ R24, R24, R92.reuse ;  /* 0x0000005c18187221 */ /* 0x104fe20000010000 */
[--C-:B------:R-:W-:Y:S01]  /*5560*/  FADD.FTZ R26, R26, R92.reuse ;  /* 0x0000005c1a1a7221 */ /* 0x100fe20000010000 */
[--C-:B------:R-:W-:Y:S01]  /*5570*/  FADD.FTZ R25, R25, R92.reuse ;  /* 0x0000005c19197221 */ /* 0x100fe20000010000 */
[--C-:B------:R-:W-:Y:S01]  /*5580*/  FADD.FTZ R27, R27, R92.reuse ;  /* 0x0000005c1b1b7221 */ /* 0x100fe20000010000 */
[--C-:B---3--:R-:W-:Y:S01]  /*5590*/  FADD.FTZ R28, R28, R92.reuse ;  /* 0x0000005c1c1c7221 */ /* 0x108fe20000010000 */
[----:B------:R-:W-:Y:S01]  /*55a0*/  FSETP.GTU.FTZ.AND P2, PT, R24, 20, PT ;  /* 0x41a000001800780b */ /* 0x000fe20003f5c000 */
[--C-:B------:R-:W-:Y:S01]  /*55b0*/  FADD.FTZ R29, R29, R92.reuse ;  /* 0x0000005c1d1d7221 */ /* 0x100fe20000010000 */
[----:B------:R-:W-:Y:S01]  /*55c0*/  FSETP.GTU.FTZ.AND P1, PT, R26, 20, PT ;  /* 0x41a000001a00780b */ /* 0x000fe20003f3c000 */
[--C-:B------:R-:W-:Y:S01]  /*55d0*/  FADD.FTZ R30, R30, R92.reuse ;  /* 0x0000005c1e1e7221 */ /* 0x100fe20000010000 */
[----:B------:R-:W-:Y:S01]  /*55e0*/  FSETP.GTU.FTZ.AND P4, PT, R25, 20, PT ;  /* 0x41a000001900780b */ /* 0x000fe20003f9c000 */
[--C-:B----4-:R-:W-:Y:S01]  /*55f0*/  FADD.FTZ R5, R5, R92.reuse ;  /* 0x0000005c05057221 */ /* 0x110fe20000010000 */
[----:B------:R-:W-:Y:S01]  /*5600*/  FSETP.GTU.FTZ.AND P0, PT, R27, 20, PT ;  /* 0x41a000001b00780b */ /* 0x000fe20003f1c000 */
[--C-:B------:R-:W-:Y:S01]  /*5610*/  FADD.FTZ R4, R4, R92.reuse ;  /* 0x0000005c04047221 */ /* 0x100fe20000010000 */
[----:B------:R-:W-:Y:S01]  /*5620*/  FSETP.GTU.FTZ.AND P5, PT, R28, 20, PT ;  /* 0x41a000001c00780b */ /* 0x000fe20003fbc000 */
[----:B------:R-:W-:Y:S01]  /*5630*/  FADD.FTZ R31, R31, R92 ;  /* 0x0000005c1f1f7221 */ /* 0x000fe20000010000 */
[----:B------:R-:W-:-:S02]  /*5640*/  FSETP.GTU.FTZ.AND P6, PT, R29, 20, PT ;  /* 0x41a000001d00780b */ /* 0x000fc40003fdc000 */
[----:B------:R-:W-:Y:S01]  /*5650*/  FSETP.GTU.FTZ.AND P3, PT, R30, 20, PT ;  /* 0x41a000001e00780b */ /* 0x000fe20003f7c000 */
[----:B------:R-:W-:Y:S01]  /*5660*/  @!P2 FMUL.FTZ R2, R24, -1.4426950216293334961 ;  /* 0xbfb8aa3b1802a820 */ /* 0x000fe20000410000 */
[----:B------:R-:W-:Y:S01]  /*5670*/  FADD.FTZ R24, R6, R92 ;  /* 0x0000005c06187221 */ /* 0x000fe20000010000 */
[----:B------:R-:W-:Y:S01]  /*5680*/  @!P1 FMUL.FTZ R8, R26, -1.4426950216293334961 ;  /* 0xbfb8aa3b1a089820 */ /* 0x000fe20000410000 */
[----:B-1----:R-:W-:Y:S02]  /*5690*/  IMAD R6, R20, UR17, RZ ;  /* 0x0000001114067c24 */ /* 0x002fe4000f8e02ff */
[----:B------:R-:W-:Y:S01]  /*56a0*/  @!P4 FMUL.FTZ R3, R25, -1.4426950216293334961 ;  /* 0xbfb8aa3b1903c820 */ /* 0x000fe20000410000 */
[----:B------:R-:W1:Y:S01]  /*56b0*/  @!P2 MUFU.EX2 R2, R2 ;  /* 0x000000020002a308 */ /* 0x000e620000000800 */
[----:B------:R-:W-:Y:S01]  /*56c0*/  @!P0 FMUL.FTZ R9, R27, -1.4426950216293334961 ;  /* 0xbfb8aa3b1b098820 */ /* 0x000fe20000410000 */
[----:B------:R-:W-:Y:S01]  /*56d0*/  @!P5 FMUL.FTZ R10, R28, -1.4426950216293334961 ;  /* 0xbfb8aa3b1c0ad820 */ /* 0x000fe20000410000 */
[----:B------:R-:W-:-:S03]  /*56e0*/  IMAD R21, R21, UR16, R6 ;  /* 0x0000001015157c24 */ /* 0x000fc6000f8e0206 */
[----:B------:R-:W-:Y:S02]  /*56f0*/  @!P3 FMUL.FTZ R11, R30, -1.4426950216293334961 ;  /* 0xbfb8aa3b1e0bb820 */ /* 0x000fe40000410000 */
[----:B------:R-:W2:Y:S08]  /*5700*/  @!P1 MUFU.EX2 R8, R8 ;  /* 0x0000000800089308 */ /* 0x000eb00000000800 */
[----:B------:R-:W3:Y:S01]  /*5710*/  @!P4 MUFU.EX2 R3, R3 ;  /* 0x000000030003c308 */ /* 0x000ee20000000800 */
[----:B-1----:R-:W-:-:S07]  /*5720*/  @!P2 FADD.FTZ R2, R2, 1 ;  /* 0x3f8000000202a421 */ /* 0x002fce0000010000 */
[----:B------:R-:W1:Y:S01]  /*5730*/  @!P0 MUFU.EX2 R9, R9 ;  /* 0x0000000900098308 */ /* 0x000e620000000800 */
[----:B--2---:R-:W-:-:S07]  /*5740*/  @!P1 FADD.FTZ R8, R8, 1 ;  /* 0x3f80000008089421 */ /* 0x004fce0000010000 */
[----:B------:R1:W2:Y:S01]  /*5750*/  @!P2 MUFU.RCP R17, R2 ;  /* 0x000000020011a308 */ /* 0x0002a20000001000 */
[----:B---3--:R-:W-:-:S07]  /*5760*/  @!P4 FADD.FTZ R3, R3, 1 ;  /* 0x3f8000000303c421 */ /* 0x008fce0000010000 */
[----:B------:R-:W3:Y:S01]  /*5770*/  @!P1 MUFU.RCP R19, R8 ;  /* 0x0000000800139308 */ /* 0x000ee20000001000 */
[----:B-1----:R-:W-:-:S07]  /*5780*/  @!P0 FADD.FTZ R2, R9, 1 ;  /* 0x3f80000009028421 */ /* 0x002fce0000010000 */
[----:B------:R1:W4:Y:S01]  /*5790*/  @!P5 MUFU.EX2 R15, R10 ;  /* 0x0000000a000fd308 */ /* 0x0003220000000800 */
[----:B--2---:R-:W-:Y:S01]  /*57a0*/  @!P2 FMUL.FTZ R44, R44, R17 ;  /* 0x000000112c2ca220 */ /* 0x004fe20000410000 */
[----:B------:R-:W-:-:S06]  /*57b0*/  FSETP.GTU.FTZ.AND P2, PT, R31, 20, PT ;  /* 0x41a000001f00780b */ /* 0x000fcc0003f5c000 */
[----:B------:R-:W2:Y:S01]  /*57c0*/  @!P4 MUFU.RCP R12, R3 ;  /* 0x00000003000cc308 */ /* 0x000ea20000001000 */
[----:B-1----:R-:W-:Y:S01]  /*57d0*/  @!P6 FMUL.FTZ R10, R29, -1.4426950216293334961 ;  /* 0xbfb8aa3b1d0ae820 */ /* 0x002fe20000410000 */
[----:B---3--:R-:W-:Y:S01]  /*57e0*/  @!P1 FMUL.FTZ R46, R46, R19 ;  /* 0x000000132e2e9220 */ /* 0x008fe20000410000 */
[----:B------:R-:W-:-:S04]  /*57f0*/  FSETP.GTU.FTZ.AND P1, PT, R5, 20, PT ;  /* 0x41a000000500780b */ /* 0x000fc80003f3c000 */
[----:B------:R-:W-:Y:S01]  /*5800*/  @!P2 FMUL.FTZ R18, R31, -1.4426950216293334961 ;  /* 0xbfb8aa3b1f12a820 */ /* 0x000fe20000410000 */
[----:B------:R-:W1:Y:S01]  /*5810*/  @!P6 MUFU.EX2 R16, R10 ;  /* 0x0000000a0010e308 */ /* 0x000e620000000800 */
[----:B----4-:R-:W-:-:S07]  /*5820*/  @!P5 FADD.FTZ R15, R15, 1 ;  /* 0x3f8000000f0fd421 */ /* 0x010fce0000010000 */
[----:B------:R3:W4:Y:S01]  /*5830*/  @!P3 MUFU.EX2 R17, R11 ;  /* 0x0000000b0011b308 */ /* 0x0007220000000800 */
[----:B--2---:R-:W-:Y:S01]  /*5840*/  @!P4 FMUL.FTZ R45, R45, R12 ;  /* 0x0000000c2d2dc220 */ /* 0x004fe20000410000 */
[----:B------:R-:W-:Y:S01]  /*5850*/  FSETP.GTU.FTZ.AND P4, PT, R4, 20, PT ;  /* 0x41a000000400780b */ /* 0x000fe20003f9c000 */
[----:B------:R-:W-:-:S05]  /*5860*/  @!P1 FMUL.FTZ R5, R5, -1.4426950216293334961 ;  /* 0xbfb8aa3b05059820 */ /* 0x000fca0000410000 */
[----:B------:R-:W2:Y:S01]  /*5870*/  @!P0 MUFU.RCP R2, R2 ;  /* 0x0000000200028308 */ /* 0x000ea20000001000 */
[----:B---3--:R-:W3:Y:S01]  /*5880*/  LDS.128 R8, [R32+0x30] ;  /* 0x0000300020087984 */ /* 0x008ee20000000c00 */
[----:B-1----:R-:W-:Y:S01]  /*5890*/  @!P6 FADD.FTZ R16, R16, 1 ;  /* 0x3f8000001010e421 */ /* 0x002fe20000010000 */
[----:B------:R-:W-:Y:S04]  /*58a0*/  BAR.SYNC.DEFER_BLOCKING 0x0 ;  /* 0x0000000000007b1d */ /* 0x000fe80000010000 */
[----:B------:R-:W-:Y:S01]  /*58b0*/  @!P4 FMUL.FTZ R4, R4, -1.4426950216293334961 ;  /* 0xbfb8aa3b0404c820 */ /* 0x000fe20000410000 */
[----:B----4-:R-:W-:Y:S01]  /*58c0*/  @!P3 FADD.FTZ R17, R17, 1 ;  /* 0x3f8000001111b421 */ /* 0x010fe20000010000 */
[----:B------:R-:W1:Y:S01]  /*58d0*/  @!P1 MUFU.EX2 R14, R5 ;  /* 0x00000005000e9308 */ /* 0x000e620000000800 */
[----:B--2---:R-:W-:Y:S01]  /*58e0*/  @!P0 FMUL.FTZ R47, R47, R2 ;  /* 0x000000022f2f8220 */ /* 0x004fe20000410000 */
[----:B------:R-:W-:-:S06]  /*58f0*/  FSETP.GTU.FTZ.AND P0, PT, R24, 20, PT ;  /* 0x41a000001800780b */ /* 0x000fcc0003f1c000 */
[----:B------:R-:W2:Y:S01]  /*5900*/  @!P6 MUFU.RCP R16, R16 ;  /* 0x000000100010e308 */ /* 0x000ea20000001000 */
[----:B------:R-:W-:-:S04]  /*5910*/  SHF.L.U32 R2, R69, 0xa, RZ ;  /* 0x0000000a45027819 */ /* 0x000fc800000006ff */
[----:B------:R-:W-:-:S03]  /*5920*/  SHF.R.S32.HI R3, RZ, 0x1f, R2 ;  /* 0x0000001fff037819 */ /* 0x000fc60000011402 */
[----:B------:R4:W0:Y:S01]  /*5930*/  @!P4 MUFU.EX2 R12, R4 ;  /* 0x00000004000cc308 */ /* 0x0008220000000800 */
[----:B-1----:R-:W-:Y:S01]  /*5940*/  @!P1 FADD.FTZ R14, R14, 1 ;  /* 0x3f8000000e0e9421 */ /* 0x002fe20000010000 */
[----:B------:R-:W-:-:S06]  /*5950*/  @!P0 FMUL.FTZ R6, R24, -1.4426950216293334961 ;  /* 0xbfb8aa3b18068820 */ /* 0x000fcc0000410000 */
[----:B------:R1:W5:Y:S01]  /*5960*/  @!P5 MUFU.RCP R19, R15 ;  /* 0x0000000f0013d308 */ /* 0x0003620000001000 */
[----:B----4-:R-:W-:-:S04]  /*5970*/  IMAD.WIDE.U32 R4, R20, UR16, R2 ;  /* 0x0000001014047c25 */ /* 0x010fc8000f8e0002 */
[----:B--2---:R-:W-:Y:S01]  /*5980*/  @!P6 FMUL.FTZ R41, R41, R16 ;  /* 0x000000102929e220 */ /* 0x004fe20000410000 */
[----:B---3--:R-:W-:Y:S01]  /*5990*/  FADD.FTZ R20, R8, R92 ;  /* 0x0000005c08147221 */ /* 0x008fe20000010000 */
[----:B------:R-:W-:Y:S01]  /*59a0*/  IADD3 R5, R5, R21, RZ ;  /* 0x0000001505057210 */ /* 0x000fe20007ffe0ff */
[----:B------:R-:W2:Y:S01]  /*59b0*/  @!P0 MUFU.EX2 R6, R6 ;  /* 0x0000000600068308 */ /* 0x000ea20000000800 */
[----:B-1----:R-:W-:Y:S02]  /*59c0*/  IMAD R15, R91, UR4, RZ ;  /* 0x000000045b0f7c24 */ /* 0x002fe4000f8e02ff */
[----:B0-----:R-:W-:Y:S01]  /*59d0*/  @!P4 FADD.FTZ R12, R12, 1 ;  /* 0x3f8000000c0cc421 */ /* 0x001fe20000010000 */
[----:B------:R-:W-:Y:S01]  /*59e0*/  FSETP.GTU.FTZ.AND P6, PT, R20, 20, PT ;  /* 0x41a000001400780b */ /* 0x000fe20003fdc000 */
[----:B------:R-:W-:-:S04]  /*59f0*/  IMAD.WIDE.U32 R4, R0, UR4, R4 ;  /* 0x0000000400047c25 */ /* 0x000fc8000f8e0004 */
[--C-:B------:R-:W-:Y:S01]  /*5a00*/  FADD.FTZ R16, R9, R92.reuse ;  /* 0x0000005c09107221 */ /* 0x100fe20000010000 */
[----:B------:R-:W0:Y:S01]  /*5a10*/  @!P1 MUFU.RCP R14, R14 ;  /* 0x0000000e000e9308 */ /* 0x000e220000001000 */
[----:B------:R-:W-:Y:S02]  /*5a20*/  IMAD R21, R0, UR5, R15 ;  /* 0x0000000500157c24 */ /* 0x000fe4000f8e020f */
[----:B-----5:R-:W-:Y:S01]  /*5a30*/  @!P5 FMUL.FTZ R40, R40, R19 ;  /* 0x000000132828d220 */ /* 0x020fe20000410000 */
[----:B------:R-:W-:Y:S01]  /*5a40*/  LEA R8, P5, R4, R22, 0x2 ;  /* 0x0000001604087211 */ /* 0x000fe200078a10ff */
[----:B------:R-:W-:Y:S01]  /*5a50*/  ULDC.64 UR4, c[0x0][0x3b0] ;  /* 0x0000ec0000047ab9 */ /* 0x000fe20000000a00 */
[----:B------:R-:W-:Y:S02]  /*5a60*/  IADD3 R5, R5, R21, RZ ;  /* 0x0000001505057210 */ /* 0x000fe40007ffe0ff */
[----:B------:R1:W3:Y:S01]  /*5a70*/  @!P4 MUFU.RCP R15, R12 ;  /* 0x0000000c000fc308 */ /* 0x0002e20000001000 */
[----:B--2---:R-:W-:Y:S01]  /*5a80*/  @!P0 FADD.FTZ R6, R6, 1 ;  /* 0x3f80000006068421 */ /* 0x004fe20000010000 */
[----:B------:R-:W-:Y:S01]  /*5a90*/  LEA.HI.X R9, R4, R23, R5, 0x2, P5 ;  /* 0x0000001704097211 */ /* 0x000fe200028f1405 */
[----:B------:R-:W-:Y:S01]  /*5aa0*/  @!P6 FMUL.FTZ R4, R20, -1.4426950216293334961 ;  /* 0xbfb8aa3b1404e820 */ /* 0x000fe20000410000 */
[----:B------:R-:W-:Y:S01]  /*5ab0*/  FADD.FTZ R20, R11, R92 ;  /* 0x0000005c0b147221 */ /* 0x000fe20000010000 */
[----:B------:R-:W-:-:S03]  /*5ac0*/  FSETP.GTU.FTZ.AND P5, PT, R16, 20, PT ;  /* 0x41a000001000780b */ /* 0x000fc60003fbc000 */
[----:B------:R-:W2:Y:S01]  /*5ad0*/  @!P0 MUFU.RCP R19, R6 ;  /* 0x0000000600138308 */ /* 0x000ea20000001000 */
[----:B0-----:R-:W-:Y:S01]  /*5ae0*/  @!P1 FMUL.FTZ R49, R49, R14 ;  /* 0x0000000e31319220 */ /* 0x001fe20000410000 */
[----:B------:R-:W-:Y:S01]  /*5af0*/  FSETP.GTU.FTZ.AND P1, PT, R20, 20, PT ;  /* 0x41a000001400780b */ /* 0x000fe20003f3c000 */
[----:B-1----:R-:W-:-:S05]  /*5b00*/  FADD.FTZ R12, R10, R92 ;  /* 0x0000005c0a0c7221 */ /* 0x002fca0000010000 */
[----:B------:R0:W-:Y:S01]  /*5b10*/  @!P6 MUFU.EX2 R5, R4 ;  /* 0x000000040005e308 */ /* 0x0001e20000000800 */
[----:B---3--:R-:W-:Y:S01]  /*5b20*/  @!P4 FMUL.FTZ R48, R48, R15 ;  /* 0x0000000f3030c220 */ /* 0x008fe20000410000 */
[----:B------:R-:W-:Y:S01]  /*5b30*/  FADD.FTZ R15, R7, R92 ;  /* 0x0000005c070f7221 */ /* 0x000fe20000010000 */
[----:B------:R-:W-:Y:S01]  /*5b40*/  FSETP.GTU.FTZ.AND P4, PT, R12, 20, PT ;  /* 0x41a000000c00780b */ /* 0x000fe20003f9c000 */
[----:B------:R-:W-:-:S03]  /*5b50*/  @!P5 FMUL.FTZ R10, R16, -1.4426950216293334961 ;  /* 0xbfb8aa3b100ad820 */ /* 0x000fc60000410000 */
[----:B------:R-:W-:Y:S01]  /*5b60*/  @!P1 FMUL.FTZ R7, R20, -1.4426950216293334961 ;  /* 0xbfb8aa3b14079820 */ /* 0x000fe20000410000 */
[----:B------:R-:W1:Y:S01]  /*5b70*/  @!P2 MUFU.EX2 R18, R18 ;  /* 0x000000120012a308 */ /* 0x000e620000000800 */
[----:B0-----:R-:W-:Y:S01]  /*5b80*/  LEA R4, R96, R105, 0x2 ;  /* 0x0000006960047211 */ /* 0x001fe200078e10ff */
[----:B--2---:R-:W-:Y:S01]  /*5b90*/  @!P0 FMUL.FTZ R50, R50, R19 ;  /* 0x0000001332328220 */ /* 0x004fe20000410000 */
[----:B------:R-:W-:Y:S02]  /*5ba0*/  FSETP.GTU.FTZ.AND P0, PT, R15, 20, PT ;  /* 0x41a000000f00780b */ /* 0x000fe40003f1c000 */
[----:B------:R-:W-:-:S03]  /*5bb0*/  LEA R14, R4, R99, 0x4 ;  /* 0x00000063040e7211 */ /* 0x000fc600078e20ff */
[----:B------:R-:W-:Y:S01]  /*5bc0*/  @!P4 FMUL.FTZ R6, R12, -1.4426950216293334961 ;  /* 0xbfb8aa3b0c06c820 */ /* 0x000fe20000410000 */
[----:B------:R-:W0:Y:S01]  /*5bd0*/  @!P5 MUFU.EX2 R10, R10 ;  /* 0x0000000a000ad308 */ /* 0x000e220000000800 */
[----:B------:R-:W-:Y:S04]  /*5be0*/  STS.128 [R14], R64 ;  /* 0x000000400e007388 */ /* 0x000fe80000000c00 */
[----:B------:R2:W-:Y:S02]  /*5bf0*/  STS.128 [R14+0x10], R52 ;  /* 0x000010340e007388 */ /* 0x0005e40000000c00 */
[----:B------:R-:W-:Y:S01]  /*5c00*/  @!P0 FMUL.FTZ R4, R15, -1.4426950216293334961 ;  /* 0xbfb8aa3b0f048820 */ /* 0x000fe20000410000 */
[----:B------:R-:W3:Y:S01]  /*5c10*/  @!P4 MUFU.EX2 R11, R6 ;  /* 0x00000006000bc308 */ /* 0x000ee20000000800 */
[----:B------:R-:W-:Y:S01]  /*5c20*/  STS.128 [R14+0x20], R56 ;  /* 0x000020380e007388 */ /* 0x000fe20000000c00 */
[----:B-1----:R-:W-:-:S03]  /*5c30*/  @!P2 FADD.FTZ R18, R18, 1 ;  /* 0x3f8000001212a421 */ /* 0x002fc60000010000 */
[----:B------:R-:W-:Y:S01]  /*5c40*/  STS.128 [R14+0x30], R60 ;  /* 0x0000303c0e007388 */ /* 0x000fe20000000c00 */
[----:B------:R-:W-:-:S03]  /*5c50*/  NOP ;  /* 0x0000000000007918 */ /* 0x000fc60000000000 */
[----:B------:R-:W1:Y:S01]  /*5c60*/  LDS.128 R20, [R68] ;  /* 0x0000000044147984 */ /* 0x000e620000000c00 */
[----:B------:R-:W4:Y:S01]  /*5c70*/  @!P0 MUFU.EX2 R4, R4 ;  /* 0x0000000400048308 */ /* 0x000f220000000800 */
[----:B0-----:R-:W-:Y:S01]  /*5c80*/  @!P5 FADD.FTZ R10, R10, 1 ;  /* 0x3f8000000a0ad421 */ /* 0x001fe20000010000 */
[----:B--2---:R-:W0:Y:S01]  /*5c90*/  LDC.64 R52, c[0x0][0x3a8] ;  /* 0x0000ea00ff347b82 */ /* 0x004e220000000a00 */
[----:B------:R-:W2:Y:S01]  /*5ca0*/  LDS.128 R24, [R68+0x200] ;  /* 0x0002000044187984 */ /* 0x000ea20000000c00 */
[----:B---3--:R-:W-:-:S03]  /*5cb0*/  @!P4 FADD.FTZ R11, R11, 1 ;  /* 0x3f8000000b0bc421 */ /* 0x008fc60000010000 */
[----:B------:R-:W3:Y:S01]  /*5cc0*/  LDS.128 R28, [R68+0x400] ;  /* 0x00040000441c7984 */ /* 0x000ee20000000c00 */
[----:B------:R5:W4:Y:S03]  /*5cd0*/  @!P1 MUFU.EX2 R12, R7 ;  /* 0x00000007000c9308 */ /* 0x000b260000000800 */
[----:B------:R-:W3:Y:S05]  /*5ce0*/  LDS.128 R32, [R68+0x600] ;  /* 0x0006000044207984 */ /* 0x000eea0000000c00 */
[----:B------:R-:W1:Y:S01]  /*5cf0*/  @!P3 MUFU.RCP R17, R17 ;  /* 0x000000110011b308 */ /* 0x000e620000001000 */
[----:B-----5:R-:W-:Y:S01]  /*5d00*/  @!P6 FADD.FTZ R7, R5, 1 ;  /* 0x3f8000000507e421 */ /* 0x020fe20000010000 */
[----:B----4-:R-:W-:Y:S01]  /*5d10*/  @!P0 FADD.FTZ R6, R4, 1 ;  /* 0x3f80000004068421 */ /* 0x010fe20000010000 */
[----:B------:R-:W-:-:S04]  /*5d20*/  IMAD.WIDE R4, R13, 0x10, R8 ;  /* 0x000000100d047825 */ /* 0x000fc800078e0208 */
[----:B------:R-:W-:Y:S01]  /*5d30*/  FADD.FTZ R8, R48, R95 ;  /* 0x0000005f30087221 */ /* 0x000fe20000010000 */
[----:B------:R-:W4:Y:S01]  /*5d40*/  @!P2 MUFU.RCP R18, R18 ;  /* 0x000000120012a308 */ /* 0x000f220000001000 */
[----:B------:R-:W-:Y:S01]  /*5d50*/  @!P1 FADD.FTZ R12, R12, 1 ;  /* 0x3f8000000c0c9421 */ /* 0x000fe20000010000 */
[----:B0-----:R-:W-:-:S06]  /*5d60*/  IMAD.WIDE.U32 R2, R52, UR16, R2 ;  /* 0x0000001034027c25 */ /* 0x001fcc000f8e0002 */
[----:B------:R0:W5:Y:S01]  /*5d70*/  @!P6 MUFU.RCP R15, R7 ;  /* 0x00000007000fe308 */ /* 0x0001620000001000 */
[----:B-1----:R-:W-:Y:S01]  /*5d80*/  @!P3 FMUL.FTZ R42, R42, R17 ;  /* 0x000000112a2ab220 */ /* 0x002fe20000410000 */
[----:B------:R-:W-:-:S04]  /*5d90*/  IADD3 R100, P3, R100, -0x1000, RZ ;  /* 0xfffff00064647810 */ /* 0x000fc80007f7e0ff */
[----:B------:R-:W-:Y:S01]  /*5da0*/  IADD3.X R103, R103, -0x1, RZ, P3, !PT ;  /* 0xffffffff67677810 */ /* 0x000fe20001ffe4ff */
[----:B------:R-:W-:Y:S01]  /*5db0*/  STG.E.128 desc[UR14][R4.64], R20 ;  /* 0x0000001404007986 */ /* 0x000fe2000c101d0e */
[----:B------:R-:W1:Y:S01]  /*5dc0*/  @!P5 MUFU.RCP R10, R10 ;  /* 0x0000000a000ad308 */ /* 0x000e620000001000 */
[----:B0-----:R-:W-:Y:S01]  /*5dd0*/  FADD.FTZ R7, R8, R49 ;  /* 0x0000003108077221 */ /* 0x001fe20000010000 */
[----:B----4-:R-:W-:Y:S01]  /*5de0*/  @!P2 FMUL.FTZ R43, R43, R18 ;  /* 0x000000122b2ba220 */ /* 0x010fe20000410000 */
[----:B--2---:R-:W-:Y:S01]  /*5df0*/  STG.E.128 desc[UR14][R4.64+0x200], R24 ;  /* 0x0002001804007986 */ /* 0x004fe2000c101d0e */
[----:B------:R-:W-:-:S03]  /*5e00*/  IADD3 R98, P2, R98, -0x1000, RZ ;  /* 0xfffff00062627810 */ /* 0x000fc60007f5e0ff */
[----:B---3--:R0:W-:Y:S01]  /*5e10*/  STG.E.128 desc[UR14][R4.64+0x400], R28 ;  /* 0x0004001c04007986 */ /* 0x0081e2000c101d0e */
[----:B------:R-:W2:Y:S01]  /*5e20*/  @!P0 MUFU.RCP R6, R6 ;  /* 0x0000000600068308 */ /* 0x000ea20000001000 */
[----:B-----5:R-:W-:Y:S01]  /*5e30*/  @!P6 FMUL.FTZ R36, R36, R15 ;  /* 0x0000000f2424e220 */ /* 0x020fe20000410000 */
[----:B------:R-:W-:Y:S01]  /*5e40*/  IADD3.X R101, R101, -0x1, RZ, P2, !PT ;  /* 0xffffffff65657810 */ /* 0x000fe200017fe4ff */
[----:B------:R3:W-:Y:S01]  /*5e50*/  STG.E.128 desc[UR14][R4.64+0x600], R32 ;  /* 0x0006002004007986 */ /* 0x0007e2000c101d0e */
[----:B------:R-:W-:Y:S01]  /*5e60*/  BAR.SYNC.DEFER_BLOCKING 0x0 ;  /* 0x0000000000007b1d */ /* 0x000fe20000010000 */
[----:B-1----:R-:W-:-:S05]  /*5e70*/  @!P5 FMUL.FTZ R37, R37, R10 ;  /* 0x0000000a2525d220 */ /* 0x002fca0000410000 */
[----:B------:R-:W1:Y:S01]  /*5e80*/  @!P4 MUFU.RCP R11, R11 ;  /* 0x0000000b000bc308 */ /* 0x000e620000001000 */
[----:B--2---:R-:W-:Y:S01]  /*5e90*/  @!P0 FMUL.FTZ R51, R51, R6 ;  /* 0x0000000633338220 */ /* 0x004fe20000410000 */
[----:B------:R-:W-:Y:S01]  /*5ea0*/  FADD.FTZ R6, R7, R50 ;  /* 0x0000003207067221 */ /* 0x000fe20000010000 */
[----:B0-----:R-:W0:Y:S05]  /*5eb0*/  LDC.64 R28, c[0x0][0x3f0] ;  /* 0x0000fc00ff1c7b82 */ /* 0x001e2a0000000a00 */
[----:B------:R-:W2:Y:S01]  /*5ec0*/  @!P1 MUFU.RCP R12, R12 ;  /* 0x0000000c000c9308 */ /* 0x000ea20000001000 */
[----:B------:R-:W-:-:S04]  /*5ed0*/  FADD.FTZ R7, R6, R51 ;  /* 0x0000003306077221 */ /* 0x000fc80000010000 */
[----:B------:R-:W-:Y:S01]  /*5ee0*/  FADD.FTZ R6, R7, R44 ;  /* 0x0000002c07067221 */ /* 0x000fe20000010000 */
[----:B-1----:R-:W-:Y:S01]  /*5ef0*/  @!P4 FMUL.FTZ R38, R38, R11 ;  /* 0x0000000b2626c220 */ /* 0x002fe20000410000 */
[----:B------:R-:W-:Y:S02]  /*5f00*/  STS.128 [R14], R48 ;  /* 0x000000300e007388 */ /* 0x000fe40000000c00 */
[----:B---3--:R-:W-:Y:S01]  /*5f10*/  FADD.FTZ R5, R6, R45 ;  /* 0x0000002d06057221 */ /* 0x008fe20000010000 */
[----:B------:R-:W-:Y:S01]  /*5f20*/  IMAD R6, R52, UR17, RZ ;  /* 0x0000001134067c24 */ /* 0x000fe2000f8e02ff */
[----:B------:R1:W-:Y:S02]  /*5f30*/  STS.128 [R14+0x10], R44 ;  /* 0x0000102c0e007388 */ /* 0x0003e40000000c00 */
[----:B------:R-:W-:Y:S01]  /*5f40*/  FADD.FTZ R4, R5, R46 ;  /* 0x0000002e05047221 */ /* 0x000fe20000010000 */
[----:B------:R-:W-:Y:S02]  /*5f50*/  IMAD R5, R53, UR16, R6 ;  /* 0x0000001035057c24 */ /* 0x000fe4000f8e0206 */
[----:B--2---:R-:W-:Y:S01]  /*5f60*/  @!P1 FMUL.FTZ R39, R39, R12 ;  /* 0x0000000c27279220 */ /* 0x004fe20000410000 */
[----:B------:R2:W-:Y:S01]  /*5f70*/  STS.128 [R14+0x20], R40 ;  /* 0x000020280e007388 */ /* 0x0005e20000000c00 */
[----:B------:R-:W-:-:S02]  /*5f80*/  IADD3 R76, P1, R76, -0x1000, RZ ;  /* 0xfffff0004c4c7810 */ /* 0x000fc40007f3e0ff */
[----:B------:R-:W-:Y:S01]  /*5f90*/  IADD3 R3, R3, R5, RZ ;  /* 0x0000000503037210 */ /* 0x000fe20007ffe0ff */
[----:B------:R3:W-:Y:S01]  /*5fa0*/  STS.128 [R14+0x30], R36 ;  /* 0x000030240e007388 */ /* 0x0007e20000000c00 */
[----:B------:R-:W-:-:S03]  /*5fb0*/  NOP ;  /* 0x0000000000007918 */ /* 0x000fc60000000000 */
[----:B------:R-:W4:Y:S01]  /*5fc0*/  LDS.128 R8, [R68] ;  /* 0x0000000044087984 */ /* 0x000f220000000c00 */
[----:B------:R-:W-:Y:S02]  /*5fd0*/  IMAD R5, R91, UR4, RZ ;  /* 0x000000045b057c24 */ /* 0x000fe4000f8e02ff */
[----:B-1----:R-:W-:Y:S01]  /*5fe0*/  FADD.FTZ R47, R4, R47 ;  /* 0x0000002f042f7221 */ /* 0x002fe20000010000 */
[C---:B------:R-:W-:Y:S01]  /*5ff0*/  IMAD.WIDE.U32 R2, R0.reuse, UR4, R2 ;  /* 0x0000000400027c25 */ /* 0x040fe2000f8e0002 */
[----:B------:R-:W1:Y:S01]  /*6000*/  LDS.128 R16, [R68+0x200] ;  /* 0x0002000044107984 */ /* 0x000e620000000c00 */
[----:B------:R-:W-:Y:S02]  /*6010*/  IADD3.X R77, R77, -0x1, RZ, P1, !PT ;  /* 0xffffffff4d4d7810 */ /* 0x000fe40000ffe4ff */
[----:B--2---:R-:W-:Y:S01]  /*6020*/  FADD.FTZ R40, R47, R40 ;  /* 0x000000282f287221 */ /* 0x004fe20000010000 */
[----:B------:R-:W-:Y:S01]  /*6030*/  IMAD R5, R0, UR5, R5 ;  /* 0x0000000500057c24 */ /* 0x000fe2000f8e0205 */
[----:B------:R-:W2:Y:S01]  /*6040*/  LDS.128 R20, [R68+0x400] ;  /* 0x0004000044147984 */ /* 0x000ea20000000c00 */
[----:B0-----:R-:W-:Y:S01]  /*6050*/  LEA R4, P0, R2, R28, 0x2 ;  /* 0x0000001c02047211 */ /* 0x001fe200078010ff */
[----:B------:R-:W-:-:S02]  /*6060*/  FADD.FTZ R41, R40, R41 ;  /* 0x0000002928297221 */ /* 0x000fc40000010000 */
[----:B------:R-:W0:Y:S01]  /*6070*/  LDS.128 R24, [R68+0x600] ;  /* 0x0006000044187984 */ /* 0x000e220000000c00 */
[----:B------:R-:W-:Y:S01]  /*6080*/  IADD3 R3, R3, R5, RZ ;  /* 0x0000000503037210 */ /* 0x000fe20007ffe0ff */
[----:B------:R-:W-:-:S03]  /*6090*/  FADD.FTZ R42, R41, R42 ;  /* 0x0000002a292a7221 */ /* 0x000fc60000010000 */
[----:B------:R-:W-:Y:S01]  /*60a0*/  LEA.HI.X R5, R2, R29, R3, 0x2, P0 ;  /* 0x0000001d02057211 */ /* 0x000fe200000f1403 */
[----:B------:R-:W-:Y:S01]  /*60b0*/  FADD.FTZ R43, R42, R43 ;  /* 0x0000002b2a2b7221 */ /* 0x000fe20000010000 */
[----:B------:R-:W-:Y:S02]  /*60c0*/  ISETP.GT.AND P0, PT, R97, 0x1, PT ;  /* 0x000000016100780c */ /* 0x000fe40003f04270 */
[----:B------:R-:W-:Y:S01]  /*60d0*/  MOV R97, R69 ;  /* 0x0000004500617202 */ /* 0x000fe20000000f00 */
[----:B------:R-:W-:-:S04]  /*60e0*/  IMAD.WIDE R2, R13, 0x10, R4 ;  /* 0x000000100d027825 */ /* 0x000fc800078e0204 */
[----:B---3--:R-:W-:-:S04]  /*60f0*/  FADD.FTZ R36, R43, R36 ;  /* 0x000000242b247221 */ /* 0x008fc80000010000 */
[----:B------:R-:W-:-:S04]  /*6100*/  FADD.FTZ R37, R36, R37 ;  /* 0x0000002524257221 */ /* 0x000fc80000010000 */
[----:B------:R-:W-:-:S04]  /*6110*/  FADD.FTZ R38, R37, R38 ;  /* 0x0000002625267221 */ /* 0x000fc80000010000 */
[----:B------:R-:W-:Y:S01]  /*6120*/  FADD.FTZ R95, R38, R39 ;  /* 0x00000027265f7221 */ /* 0x000fe20000010000 */
[----:B----4-:R3:W-:Y:S04]  /*6130*/  STG.E.128 desc[UR14][R2.64], R8 ;  /* 0x0000000802007986 */ /* 0x0107e8000c101d0e */
[----:B-1----:R3:W-:Y:S04]  /*6140*/  STG.E.128 desc[UR14][R2.64+0x200], R16 ;  /* 0x0002001002007986 */ /* 0x0027e8000c101d0e */
[----:B--2---:R3:W-:Y:S04]  /*6150*/  STG.E.128 desc[UR14][R2.64+0x400], R20 ;  /* 0x0004001402007986 */ /* 0x0047e8000c101d0e */
[----:B0-----:R3:W-:Y:S01]  /*6160*/  STG.E.128 desc[UR14][R2.64+0x600], R24 ;  /* 0x0006001802007986 */ /* 0x0017e2000c101d0e */
[----:B------:R-:W-:Y:S05]  /*6170*/  @P0 BRA `(.L_x_5330) ;  /* 0xffffffa400440947 */ /* 0x000fea000383ffff */
.L_x_5284:
[----:B------:R-:W-:Y:S02]  /*6180*/  ULDC.64 UR4, c[0x0][0x3d8] ;  /* 0x0000f60000047ab9 */ /* 0x000fe40000000a00 */
[----:B------:R-:W-:-:S04]  /*6190*/  ISETP.NE.U32.AND P0, PT, RZ, UR4, PT ;  /* 0x00000004ff007c0c */ /* 0x000fc8000bf05070 */
[----:B------:R-:W-:-:S13]  /*61a0*/  ISETP.NE.AND.EX P0, PT, RZ, UR5, PT, P0 ;  /* 0x00000005ff007c0c */ /* 0x000fda000bf05300 */
[----:B------:R-:W-:Y:S05]  /*61b0*/  @!P0 BRA `(.L_x_5331) ;  /* 0x0000000000808947 */ /* 0x000fea0003800000 */
[----:B---3--:R-:W0:Y:S01]  /*61c0*/  SHFL.DOWN P0, R2, R93, 0x1, 0x1f ;  /* 0x08201f005d027f89 */ /* 0x008e220000000000 */
[----:B------:R-:W-:Y:S01]  /*61d0*/  BSSY B0, `(.L_x_5331) ;  /* 0x000001e000007945 */ /* 0x000fe20003800000 */
[----:B------:R-:W1:Y:S01]  /*61e0*/  S2R R6, SR_LANEID ;  /* 0x0000000000067919 */ /* 0x000e620000000000 */
[----:B------:R-:W2:Y:S01]  /*61f0*/  S2R R7, SR_TID.X ;  /* 0x0000000000077919 */ /* 0x000ea20000002100 */
[----:B0-----:R-:W-:-:S05]  /*6200*/  @P0 FADD R2, R2, R93 ;  /* 0x0000005d02020221 */ /* 0x001fca0000000000 */
[----:B------:R-:W0:Y:S01]  /*6210*/  SHFL.DOWN P0, R3, R2, 0x2, 0x1f ;  /* 0x08401f0002037f89 */ /* 0x000e220000000000 */
[----:B-1----:R-:W-:-:S13]  /*6220*/  ISETP.NE.AND P1, PT, R6, RZ, PT ;  /* 0x000000ff0600720c */ /* 0x002fda0003f25270 */
[----:B------:R-:W1:Y:S01]  /*6230*/  @!P1 S2R R9, SR_CgaCtaId ;  /* 0x0000000000099919 */ /* 0x000e620000008800 */
        /* <DEDUP_REMOVED lines=23> */
.L_x_5332:
[----:B------:R-:W-:Y:S05]  /*63b0*/  BSYNC B0 ;  /* 0x0000000000007941 */ /* 0x000fea0003800000 */
.L_x_5331:
[----:B------:R-:W-:Y:S01]  /*63c0*/  ULDC.64 UR4, c[0x0][0x3f8] ;  /* 0x0000fe0000047ab9 */ /* 0x000fe20000000a00 */
[----:B------:R-:W-:Y:S01]  /*63d0*/  BSSY B0, `(.L_x_5333) ;  /* 0x0000026000007945 */ /* 0x000fe20003800000 */
[----:B------:R-:W-:-:S04]  /*63e0*/  ISETP.NE.U32.AND P0, PT, RZ, UR4, PT ;  /* 0x00000004ff007c0c */ /* 0x000fc8000bf05070 */
[----:B------:R-:W-:-:S13]  /*63f0*/  ISETP.NE.AND.EX P0, PT, RZ, UR5, PT, P0 ;  /* 0x00000005ff007c0c */ /* 0x000fda000bf05300 */
[----:B------:R-:W-:Y:S05]  /*6400*/  @!P0 BRA `(.L_x_5334) ;  /* 0x0000000000848947 */ /* 0x000fea0003800000 */
[----:B------:R-:W-:Y:S06]  /*6410*/  BAR.SYNC.DEFER_BLOCKING 0x0 ;  /* 0x0000000000007b1d */ /* 0x000fec0000010000 */
[----:B---3--:R-:W2:Y:S01]  /*6420*/  SHFL.DOWN P0, R2, R95, 0x1, 0x1f ;  /* 0x08201f005f027f89 */ /* 0x008ea20000000000 */
        /* <DEDUP_REMOVED lines=31> */
.L_x_5334:
[----:B---3--:R-:W2:Y:S02]  /*6620*/  S2R R21, SR_TID.X ;  /* 0x0000000000157919 */ /* 0x008ea40000002100 */
.L_x_5335:
[----:B------:R-:W-:Y:S05]  /*6630*/  BSYNC B0 ;  /* 0x0000000000007941 */ /* 0x000fea0003800000 */
.L_x_5333:
[----:B------:R-:W-:Y:S02]  /*6640*/  ULDC UR22, c[0x0][0x21c] ;  /* 0x0000870000167ab9 */ /* 0x000fe40000000800 */
[----:B--2---:R-:W-:-:S13]  /*6650*/  ISETP.GE.AND P0, PT, R21, UR22, PT ;  /* 0x0000001615007c0c */ /* 0x004fda000bf06270 */
[----:B------:R-:W-:Y:S05]  /*6660*/  @P0 EXIT ;  /* 0x000000000000094d */ /* 0x000fea0003800000 */
[----:B------:R-:W-:Y:S01]  /*6670*/  ULDC.64 UR6, c[0x0][0x378] ;  /* 0x0000de0000067ab9 */ /* 0x000fe20000000a00 */
[----:B------:R-:W2:Y:S01]  /*6680*/  S2UR UR5, SR_CgaCtaId ;  /* 0x00000000000579c3 */ /* 0x000ea20000008800 */
[C---:B------:R-:W-:Y:S01]  /*6690*/  IMAD R5, R91.reuse, UR6, RZ ;  /* 0x000000065b057c24 */ /* 0x040fe2000f8e02ff */
[----:B------:R-:W-:Y:S01]  /*66a0*/  ULDC.64 UR8, c[0x0][0x248] ;  /* 0x0000920000087ab9 */ /* 0x000fe20000000a00 */
[C---:B0--3--:R-:W-:Y:S01]  /*66b0*/  IMAD.WIDE.U32 R2, R0.reuse, UR6, RZ ;  /* 0x0000000600027c25 */ /* 0x049fe2000f8e00ff */
        /* <DEDUP_REMOVED lines=31> */
[----:B-1--4-:R-:W-:Y:S01]  /*68b0*/  IMAD.WIDE.U32 R6, R0, UR8, RZ ;  /* 0x0000000800067c25 */ /* 0x012fe2000f8e00ff */
[----:B------:R-:W-:Y:S01]  /*68c0*/  IADD3 R39, R19, R11, RZ ;  /* 0x0000000b13277210 */ /* 0x000fe20007ffe0ff */
[----:B------:R-:W-:-:S03]  /*68d0*/  ULDC.64 UR8, c[0x0][0x380] ;  /* 0x0000e00000087ab9 */ /* 0x000fc60000000a00 */
[----:B------:R-:W-:-:S07]  /*68e0*/  IADD3 R27, R7, R27, RZ ;  /* 0x0000001b071b7210 */ /* 0x000fce0007ffe0ff */
.L_x_5337:
        /* <DEDUP_REMOVED lines=55> */
.L_x_5336:
[----:B------:R-:W-:Y:S05]  /*6c60*/  EXIT ;  /* 0x000000000000794d */ /* 0x000fea0003800000 */
.L_x_5321:
[----:B------:R-:W-:Y:S01]  /*6c70*/  HFMA2.MMA R167, -RZ, RZ, 0, 5.9604644775390625e-08 ;  /* 0x00000001ffa77435 */ /* 0x000fe200000001ff */
[----:B------:R-:W-:Y:S02]  /*6c80*/  MOV R182, R70 ;  /* 0x0000004600b67202 */ /* 0x000fe40000000f00 */
[----:B------:R-:W-:Y:S02]  /*6c90*/  MOV R186, RZ ;  /* 0x000000ff00ba7202 */ /* 0x000fe40000000f00 */
[----:B------:R-:W-:-:S07]  /*6ca0*/  MOV R209, 0xffffffff ;  /* 0xffffffff00d17802 */ /* 0x000fce0000000f00 */
[----:B-1---5:R-:W-:Y:S05]  /*6cb0*/  WARPSYNC.COLLECTIVE R209, `(.L_x_5338) ;  /* 0x00000000d1087348 */ /* 0x022fea0003c00000 */
[----:B------:R0:W2:Y:S02]  /*6cc0*/  SHFL.UP P3, R74, R182, R167, R186 ;  /* 0x040000a7b64a7389 */ /* 0x0000a400000600ba */
[----:B012--5:R-:W-:Y:S01]  /*6cd0*/  ENDCOLLECTIVE ;  /* 0x000000000000791b */ /* 0x027fe20003800000 */
.L_x_5338:
[----:B------:R-:W-:Y:S02]  /*6ce0*/  MOV R182, R71 ;  /* 0x0000004700b67202 */ /* 0x000fe40000000f00 */
[----:B------:R-:W-:-:S07]  /*6cf0*/  MOV R75, R74 ;  /* 0x0000004a004b7202 */ /* 0x000fce0000000f00 */
[----:B------:R-:W-:Y:S05]  /*6d00*/  WARPSYNC.COLLECTIVE R209, `(.L_x_5339) ;  /* 0x00000000d1087348 */ /* 0x000fea0003c00000 */
[----:B------:R0:W1:Y:S02]  /*6d10*/  SHFL.UP P3, R74, R182, R167, R186 ;  /* 0x040000a7b64a7389 */ /* 0x00006400000600ba */
[----:B01----:R-:W-:Y:S01]  /*6d20*/  ENDCOLLECTIVE ;  /* 0x000000000000791b */ /* 0x003fe20003800000 */
.L_x_5339:
        /* <DEDUP_REMOVED lines=8> */
.L_x_5340:
[----:B------:R-:W-:Y:S02]  /*6db0*/  MOV R182, R71 ;  /* 0x0000004700b67202 */ /* 0x000fe40000000f00 */
[----:B------:R-:W-:-:S07]  /*6dc0*/  MOV R75, R74 ;  /* 0x0000004a004b7202 */ /* 0x000fce0000000f00 */
[----:B------:R-:W-:Y:S05]  /*6dd0*/  WARPSYNC.COLLECTIVE R209, `(.L_x_5341) ;  /* 0x00000000d1087348 */ /* 0x000fea0003c00000 */
[----:B------:R0:W1:Y:S02]  /*6de0*/  SHFL.UP P3, R74, R182, R167, R186 ;  /* 0x040000a7b64a7389 */ /* 0x00006400000600ba */
[----:B01----:R-:W-:Y:S01]  /*6df0*/  ENDCOLLECTIVE ;  /* 0x000000000000791b */ /* 0x003fe20003800000 */
.L_x_5341:
        /* <DEDUP_REMOVED lines=8> */
.L_x_5342:
[----:B------:R-:W-:Y:S02]  /*6e80*/  MOV R182, R71 ;  /* 0x0000004700b67202 */ /* 0x000fe40000000f00 */
[----:B------:R-:W-:-:S07]  /*6e90*/  MOV R75, R74 ;  /* 0x0000004a004b7202 */ /* 0x000fce0000000f00 */
[----:B------:R-:W-:Y:S05]  /*6ea0*/  WARPSYNC.COLLECTIVE R209, `(.L_x_5343) ;  /* 0x00000000d1087348 */ /* 0x000fea0003c00000 */
[----:B------:R0:W1:Y:S02]  /*6eb0*/  SHFL.UP P3, R74, R182, R167, R186 ;  /* 0x040000a7b64a7389 */ /* 0x00006400000600ba */
[----:B01----:R-:W-:Y:S01]  /*6ec0*/  ENDCOLLECTIVE ;  /* 0x000000000000791b */ /* 0x003fe20003800000 */
.L_x_5343:
        /* <DEDUP_REMOVED lines=8> */
.L_x_5344:
[----:B------:R-:W-:Y:S02]  /*6f50*/  MOV R182, R71 ;  /* 0x0000004700b67202 */ /* 0x000fe40000000f00 */
[----:B------:R-:W-:-:S07]  /*6f60*/  MOV R75, R74 ;  /* 0x0000004a004b7202 */ /* 0x000fce0000000f00 */
[----:B------:R-:W-:Y:S05]  /*6f70*/  WARPSYNC.COLLECTIVE R209, `(.L_x_5345) ;  /* 0x00000000d1087348 */ /* 0x000fea0003c00000 */
[----:B------:R0:W1:Y:S02]  /*6f80*/  SHFL.UP P3, R74, R182, R167, R186 ;  /* 0x040000a7b64a7389 */ /* 0x00006400000600ba */
[----:B01----:R-:W-:Y:S01]  /*6f90*/  ENDCOLLECTIVE ;  /* 0x000000000000791b */ /* 0x003fe20003800000 */
.L_x_5345:
        /* <DEDUP_REMOVED lines=8> */
.L_x_5346:
[----:B------:R-:W-:Y:S02]  /*7020*/  MOV R182, R71 ;  /* 0x0000004700b67202 */ /* 0x000fe40000000f00 */
[----:B------:R-:W-:-:S07]  /*7030*/  MOV R75, R74 ;  /* 0x0000004a004b7202 */ /* 0x000fce0000000f00 */
[----:B------:R-:W-:Y:S05]  /*7040*/  WARPSYNC.COLLECTIVE R209, `(.L_x_5347) ;  /* 0x00000000d1087348 */ /* 0x000fea0003c00000 */
[----:B------:R0:W1:Y:S02]  /*7050*/  SHFL.UP P3, R74, R182, R167, R186 ;  /* 0x040000a7b64a7389 */ /* 0x00006400000600ba */
[----:B01----:R-:W-:Y:S01]  /*7060*/  ENDCOLLECTIVE ;  /* 0x000000000000791b */ /* 0x003fe20003800000 */
.L_x_5347:
[----:B------:R-:W-:Y:S05]  /*7070*/  BRA `(.L_x_5348) ;  /* 0xffffffcc00647947 */ /* 0x000fea000383ffff */
.L_x_5322:
        /* <DEDUP_REMOVED lines=8> */
.L_x_5350:
[----:B------:R-:W-:Y:S05]  /*7100*/  BSYNC B0 ;  /* 0x0000000000007941 */ /* 0x000fea0003800000 */
.L_x_5349:
[----:B------:R-:W-:Y:S05]  /*7110*/  BRA `(.L_x_5351) ;  /* 0xffffffcc00507947 */ /* 0x000fea000383ffff */
.L_x_5323:
        /* <DEDUP_REMOVED lines=8> */
.L_x_5353:
[----:B------:R-:W-:Y:S05]  /*71a0*/  BSYNC B0 ;  /* 0x0000000000007941 */ /* 0x000fea0003800000 */
.L_x_5352:
[----:B------:R-:W-:Y:S05]  /*71b0*/  BRA `(.L_x_5354) ;  /* 0xffffffcc00307947 */ /* 0x000fea000383ffff */
.L_x_5324:
        /* <DEDUP_REMOVED lines=8> */
.L_x_5356:
[----:B------:R-:W-:Y:S05]  /*7240*/  BSYNC B0 ;  /* 0x0000000000007941 */ /* 0x000fea0003800000 */
.L_x_5355:
        /* <DEDUP_REMOVED lines=11> */
.L_x_5357:
[----:B------:R-:W-:Y:S05]  /*7300*/  WARPSYNC.COLLECTIVE R209, `(.L_x_5358) ;  /* 0x00000000d1087348 */ /* 0x000fea0003c00000 */
[----:B------:R0:W1:Y:S02]  /*7310*/  SHFL.IDX P3, R75, R210, R211, R212 ;  /* 0x000000d3d24b7389 */ /* 0x00006400000600d4 */
[----:B01----:R-:W-:Y:S01]  /*7320*/  ENDCOLLECTIVE ;  /* 0x000000000000791b */ /* 0x003fe20003800000 */
.L_x_5358:
[----:B------:R-:W-:Y:S02]  /*7330*/  MOV R210, R73 ;  /* 0x0000004900d27202 */ /* 0x000fe40000000f00 */
[----:B------:R-:W-:Y:S02]  /*7340*/  MOV R71, R74 ;  /* 0x0000004a00477202 */ /* 0x000fe40000000f00 */
[----:B------:R-:W-:-:S07]  /*7350*/  MOV R72, R75 ;  /* 0x0000004b00487202 */ /* 0x000fce0000000f00 */
[----:B------:R-:W-:Y:S05]  /*7360*/  WARPSYNC.COLLECTIVE R209, `(.L_x_5359) ;  /* 0x00000000d1087348 */ /* 0x000fea0003c00000 */
[----:B------:R0:W1:Y:S02]  /*7370*/  SHFL.IDX P3, R75, R210, R211, R212 ;  /* 0x000000d3d24b7389 */ /* 0x00006400000600d4 */
[----:B01----:R-:W-:Y:S01]  /*7380*/  ENDCOLLECTIVE ;  /* 0x000000000000791b */ /* 0x003fe20003800000 */
.L_x_5359:
[----:B------:R-:W-:Y:S01]  /*7390*/  MOV R73, R75 ;  /* 0x0000004b00497202 */ /* 0x000fe20000000f00 */
[----:B------:R-:W-:Y:S06]  /*73a0*/  BRA `(.L_x_5360) ;  /* 0xffffffc800cc7947 */ /* 0x000fec000383ffff */
.L_x_5326:
        /* <DEDUP_REMOVED lines=9> */
.L_x_5361:
[----:B------:R-:W-:Y:S02]  /*7440*/  MOV R214, R69 ;  /* 0x0000004500d67202 */ /* 0x000fe40000000f00 */
[----:B------:R-:W-:-:S07]  /*7450*/  MOV R73, R74 ;  /* 0x0000004a00497202 */ /* 0x000fce0000000f00 */
[----:B------:R-:W-:Y:S05]  /*7460*/  WARPSYNC.COLLECTIVE R209, `(.L_x_5362) ;  /* 0x00000000d1087348 */ /* 0x000fea0003c00000 */
[----:B------:R0:W1:Y:S02]  /*7470*/  SHFL.DOWN P6, R74, R214, R213, R216 ;  /* 0x080000d5d64a7389 */ /* 0x00006400000c00d8 */
[----:B01----:R-:W-:Y:S01]  /*7480*/  ENDCOLLECTIVE ;  /* 0x000000000000791b */ /* 0x003fe20003800000 */
.L_x_5362:
        /* <DEDUP_REMOVED lines=8> */
.L_x_5363:
[----:B------:R-:W-:Y:S02]  /*7510*/  MOV R214, R69 ;  /* 0x0000004500d67202 */ /* 0x000fe40000000f00 */
[----:B------:R-:W-:-:S07]  /*7520*/  MOV R73, R74 ;  /* 0x0000004a00497202 */ /* 0x000fce0000000f00 */
[----:B------:R-:W-:Y:S05]  /*7530*/  WARPSYNC.COLLECTIVE R209, `(.L_x_5364) ;  /* 0x00000000d1087348 */ /* 0x000fea0003c00000 */
[----:B------:R0:W1:Y:S02]  /*7540*/  SHFL.DOWN P6, R74, R214, R213, R216 ;  /* 0x080000d5d64a7389 */ /* 0x00006400000c00d8 */
[----:B01----:R-:W-:Y:S01]  /*7550*/  ENDCOLLECTIVE ;  /* 0x000000000000791b */ /* 0x003fe20003800000 */
.L_x_5364:
        /* <DEDUP_REMOVED lines=8> */
.L_x_5365:
[----:B------:R-:W-:Y:S02]  /*75e0*/  MOV R214, R69 ;  /* 0x0000004500d67202 */ /* 0x000fe40000000f00 */
[----:B------:R-:W-:-:S07]  /*75f0*/  MOV R73, R74 ;  /* 0x0000004a00497202 */ /* 0x000fce0000000f00 */
[----:B------:R-:W-:Y:S05]  /*7600*/  WARPSYNC.COLLECTIVE R209, `(.L_x_5366) ;  /* 0x00000000d1087348 */ /* 0x000fea0003c00000 */
[----:B------:R0:W1:Y:S02]  /*7610*/  SHFL.DOWN P6, R74, R214, R213, R216 ;  /* 0x080000d5d64a7389 */ /* 0x00006400000c00d8 */
[----:B01----:R-:W-:Y:S01]  /*7620*/  ENDCOLLECTIVE ;  /* 0x000000000000791b */ /* 0x003fe20003800000 */
.L_x_5366:
        /* <DEDUP_REMOVED lines=8> */
.L_x_5367:
[----:B------:R-:W-:Y:S02]  /*76b0*/  MOV R214, R69 ;  /* 0x0000004500d67202 */ /* 0x000fe40000000f00 */
[----:B------:R-:W-:-:S07]  /*76c0*/  MOV R73, R74 ;  /* 0x0000004a00497202 */ /* 0x000fce0000000f00 */
[----:B------:R-:W-:Y:S05]  /*76d0*/  WARPSYNC.COLLECTIVE R209, `(.L_x_5368) ;  /* 0x00000000d1087348 */ /* 0x000fea0003c00000 */
[----:B------:R0:W1:Y:S02]  /*76e0*/  SHFL.DOWN P6, R74, R214, R213, R216 ;  /* 0x080000d5d64a7389 */ /* 0x00006400000c00d8 */
[----:B01----:R-:W-:Y:S01]  /*76f0*/  ENDCOLLECTIVE ;  /* 0x000000000000791b */ /* 0x003fe20003800000 */
.L_x_5368:
        /* <DEDUP_REMOVED lines=8> */
.L_x_5369:
[----:B------:R-:W-:Y:S02]  /*7780*/  MOV R214, R69 ;  /* 0x0000004500d67202 */ /* 0x000fe40000000f00 */
[----:B------:R-:W-:-:S07]  /*7790*/  MOV R73, R74 ;  /* 0x0000004a00497202 */ /* 0x000fce0000000f00 */
[----:B------:R-:W-:Y:S05]  /*77a0*/  WARPSYNC.COLLECTIVE R209, `(.L_x_5370) ;  /* 0x00000000d1087348 */ /* 0x000fea0003c00000 */
[----:B------:R0:W1:Y:S02]  /*77b0*/  SHFL.DOWN P6, R74, R214, R213, R216 ;  /* 0x080000d5d64a7389 */ /* 0x00006400000c00d8 */
[----:B01----:R-:W-:Y:S01]  /*77c0*/  ENDCOLLECTIVE ;  /* 0x000000000000791b */ /* 0x003fe20003800000 */
.L_x_5370:
        /* <DEDUP_REMOVED lines=9> */
.L_x_5371:
[----:B------:R-:W-:Y:S02]  /*7860*/  MOV R210, R69 ;  /* 0x0000004500d27202 */ /* 0x000fe40000000f00 */
[----:B------:R-:W-:-:S07]  /*7870*/  MOV R206, R75 ;  /* 0x0000004b00ce7202 */ /* 0x000fce0000000f00 */
[----:B------:R-:W-:Y:S05]  /*7880*/  WARPSYNC.COLLECTIVE R209, `(.L_x_5372) ;  /* 0x00000000d1087348 */ /* 0x000fea0003c00000 */
[----:B------:R0:W1:Y:S02]  /*7890*/  SHFL.IDX P3, R75, R210, R211, R212 ;  /* 0x000000d3d24b7389 */ /* 0x00006400000600d4 */
[----:B01----:R-:W-:Y:S01]  /*78a0*/  ENDCOLLECTIVE ;  /* 0x000000000000791b */ /* 0x003fe20003800000 */
.L_x_5372:
[----:B------:R-:W-:Y:S05]  /*78b0*/  WARPSYNC.COLLECTIVE R209, `(.L_x_5373) ;  /* 0x00000000d1087348 */ /* 0x000fea0003c00000 */
[----:B------:R0:W1:Y:S02]  /*78c0*/  SHFL.DOWN P6, R74, R214, R213, R216 ;  /* 0x080000d5d64a7389 */ /* 0x00006400000c00d8 */
[----:B01----:R-:W-:Y:S01]  /*78d0*/  ENDCOLLECTIVE ;  /* 0x000000000000791b */ /* 0x003fe20003800000 */
.L_x_5373:
[----:B------:R-:W-:Y:S02]  /*78e0*/  MOV R210, R88 ;  /* 0x0000005800d27202 */ /* 0x000fe40000000f00 */
[----:B------:R-:W-:Y:S02]  /*78f0*/  MOV R214, R69 ;  /* 0x0000004500d67202 */ /* 0x000fe40000000f00 */
[----:B------:R-:W-:Y:S02]  /*7900*/  MOV R208, R75 ;  /* 0x0000004b00d07202 */ /* 0x000fe40000000f00 */
[----:B------:R-:W-:-:S07]  /*7910*/  MOV R72, R74 ;  /* 0x0000004a00487202 */ /* 0x000fce0000000f00 */
[----:B------:R-:W-:Y:S05]  /*7920*/  WARPSYNC.COLLECTIVE R209, `(.L_x_5374) ;  /* 0x00000000d1087348 */ /* 0x000fea0003c00000 */
[----:B------:R0:W1:Y:S02]  /*7930*/  SHFL.DOWN P6, R74, R214, R213, R216 ;  /* 0x080000d5d64a7389 */ /* 0x00006400000c00d8 */
[----:B01----:R-:W-:Y:S01]  /*7940*/  ENDCOLLECTIVE ;  /* 0x000000000000791b */ /* 0x003fe20003800000 */
.L_x_5374:
[----:B------:R-:W-:Y:S05]  /*7950*/  WARPSYNC.COLLECTIVE R209, `(.L_x_5375) ;  /* 0x00000000d1087348 */ /* 0x000fea0003c00000 */
[----:B------:R0:W1:Y:S02]  /*7960*/  SHFL.IDX P3, R75, R210, R211, R212 ;  /* 0x000000d3d24b7389 */ /* 0x00006400000600d4 */
[----:B01----:R-:W-:Y:S01]  /*7970*/  ENDCOLLECTIVE ;  /* 0x000000000000791b */ /* 0x003fe20003800000 */
.L_x_5375:
[----:B------:R-:W-:Y:S02]  /*7980*/  MOV R210, R89 ;  /* 0x0000005900d27202 */ /* 0x000fe40000000f00 */
[----:B------:R-:W-:Y:S02]  /*7990*/  MOV R73, R74 ;  /* 0x0000004a00497202 */ /* 0x000fe40000000f00 */
[----:B------:R-:W-:-:S07]  /*79a0*/  MOV R74, R75 ;  /* 0x0000004b004a7202 */ /* 0x000fce0000000f00 */
[----:B------:R-:W-:Y:S05]  /*79b0*/  WARPSYNC.COLLECTIVE R209, `(.L_x_5376) ;  /* 0x00000000d1087348 */ /* 0x000fea0003c00000 */
[----:B------:R0:W1:Y:S02]  /*79c0*/  SHFL.IDX P3, R75, R210, R211, R212 ;  /* 0x000000d3d24b7389 */ /* 0x00006400000600d4 */
[----:B01----:R-:W-:Y:S01]  /*79d0*/  ENDCOLLECTIVE ;  /* 0x000000000000791b */ /* 0x003fe20003800000 */
.L_x_5376:
[----:B------:R-:W-:Y:S05]  /*79e0*/  BRA `(.L_x_5377) ;  /* 0xffffffc800e47947 */ /* 0x000fea000383ffff */
.L_x_5378:
        /* <DEDUP_REMOVED lines=9> */
.L_x_10962:


//--------------------- .text._Z25selective_scan_bwd_kernelI32Selective_Scan_bwd_kernel_traitsILi64ELi16ELb1ELb0ELb0ELb1ELb1EffEEv12SSMParamsBwd --------------------------
	.section	.text._Z25selective_scan_bwd_kernelI32Selective_Scan_bwd_kernel_traitsILi64ELi16ELb1ELb0ELb0ELb1ELb1EffEEv12SSMParamsBwd,"ax",@progbits
	.align	128
        .global         _Z25selective_scan_bwd_kernelI32Selective_Scan_bwd_kernel_traitsILi64ELi16ELb1ELb0ELb0ELb1ELb1EffEEv12SSMParamsBwd
        .type           _Z25selective_scan_bwd_kernelI32Selective_Scan_bwd_kernel_traitsILi64ELi16ELb1ELb0ELb0ELb1ELb1EffEEv12SSMParamsBwd,@function
        .size           _Z25selective_scan_bwd_kernelI32Selective_Scan_bwd_kernel_traitsILi64ELi16ELb1ELb0ELb0ELb1ELb1EffEEv12SSMParamsBwd,(.L_x_10963 - _Z25selective_scan_bwd_kernelI32Selective_Scan_bwd_kernel_traitsILi64ELi16ELb1ELb0ELb0ELb1ELb1EffEEv12SSMParamsBwd)
        .other          _Z25selective_scan_bwd_kernelI32Selective_Scan_bwd_kernel_traitsILi64ELi16ELb1ELb0ELb0ELb1ELb1EffEEv12SSMParamsBwd,@"STO_CUDA_ENTRY STV_DEFAULT"
_Z25selective_scan_bwd_kernelI32Selective_Scan_bwd_kernel_traitsILi64ELi16ELb1ELb0ELb0ELb1ELb1EffEEv12SSMParamsBwd:
.text._Z25selective_scan_bwd_kernelI32Selective_Scan_bwd_kernel_traitsILi64ELi16ELb1ELb0ELb0ELb1ELb1EffEEv12SSMParamsBwd:
        /* <DEDUP_REMOVED lines=108> */
.L_x_5426:
[----:B------:R-:W-:Y:S01]  /*06c0*/  BAR.SYNC.DEFER_BLOCKING 0x0 ;  /* 0x0000000000007b1d */ /* 0x000fe20000010000 */
[----:B------:R-:W-:-:S05]  /*06d0*/  LOP3.LUT R133, R97, 0x1f, R106, 0xf8, !PT ;  /* 0x0000001f61857812 */ /* 0x000fca00078ef86a */
[----:B---3--:R-:W-:-:S05]  /*06e0*/  IMAD.WIDE R2, R133, 0x10, R102 ;  /* 0x0000001085027825 */ /* 0x008fca00078e0266 */
[----:B------:R-:W2:Y:S04]  /*06f0*/  LDG.E.128 R4, desc[UR14][R2.64] ;  /* 0x0000000e02047981 */ /* 0x000ea8000c1e1d00 */
[----:B------:R-:W3:Y:S04]  /*0700*/  LDG.E.128 R20, desc[UR14][R2.64+0x200] ;  /* 0x0002000e02147981 */ /* 0x000ee8000c1e1d00 */
[----:B------:R-:W4:Y:S04]  /*0710*/  LDG.E.128 R24, desc[UR14][R2.64+0x400] ;  /* 0x0004000e02187981 */ /* 0x000f28000c1e1d00 */
[----:B------:R-:W4:Y:S01]  /*0720*/  LDG.E.128 R32, desc[UR14][R2.64+0x600] ;  /* 0x0006000e02207981 */ /* 0x000f22000c1e1d00 */
[----:B------:R-:W-:Y:S01]  /*0730*/  IADD3 R0, R97, R104, RZ ;  /* 0x0000006861007210 */ /* 0x000fe20007ffe0ff */
[----:B------:R-:W-:-:S03]  /*0740*/  IMAD.WIDE R28, R133, 0x10, R62 ;  /* 0x00000010851c7825 */ /* 0x000fc600078e023e */
[----:B------:R-:W-:Y:S01]  /*0750*/  LEA R94, R0, R99, 0x4 ;  /* 0x00000063005e7211 */ /* 0x000fe200078e20ff */
[----:B------:R-:W-:-:S05]  /*0760*/  IMAD R92, R104, 0x3, R0 ;  /* 0x00000003685c7824 */ /* 0x000fca00078e0200 */
[----:B------:R-:W-:Y:S01]  /*0770*/  LEA R92, R92, R99, 0x4 ;  /* 0x000000635c5c7211 */ /* 0x000fe200078e20ff */
[----:B--2---:R-:W-:Y:S04]  /*0780*/  STS.128 [R94], R4 ;  /* 0x000000045e007388 */ /* 0x004fe80000000c00 */
        /* <DEDUP_REMOVED lines=11> */
[----:B------:R-:W4:Y:S04]  /*0840*/  LDG.E.128 R40, desc[UR14][R28.64+0x400] ;  /* 0x0004000e1c287981 */ /* 0x000f28000c1e1d00 */
[----:B------:R-:W4:Y:S01]  /*0850*/  LDG.E.128 R44, desc[UR14][R28.64+0x600] ;  /* 0x0006000e1c2c7981 */ /* 0x000f22000c1e1d00 */
[----:B------:R-:W-:-:S03]  /*0860*/  IMAD.WIDE R2, R133, 0x10, R100 ;  /* 0x0000001085027825 */ /* 0x000fc600078e0264 */
[----:B--2---:R-:W-:Y:S04]  /*0870*/  STS.128 [R94], R36 ;  /* 0x000000245e007388 */ /* 0x004fe80000000c00 */
[----:B---3--:R0:W-:Y:S04]  /*0880*/  STS.128 [R94+0x200], R32 ;  /* 0x000200205e007388 */ /* 0x0081e80000000c00 */
[----:B----4-:R1:W-:Y:S04]  /*0890*/  STS.128 [R94+0x400], R40 ;  /* 0x000400285e007388 */ /* 0x0103e80000000c00 */
[----:B------:R2:W-:Y:S01]  /*08a0*/  STS.128 [R94+0x600], R44 ;  /* 0x0006002c5e007388 */ /* 0x0005e20000000c00 */
[----:B------:R-:W-:-:S03]  /*08b0*/  NOP ;  /* 0x0000000000007918 */ /* 0x000fc60000000000 */
[----:B------:R-:W-:Y:S01]  /*08c0*/  LDS.128 R48, [R92+0x10] ;  /* 0x000010005c307984 */ /* 0x000fe20000000c00 */
[----:B0-----:R-:W0:Y:S03]  /*08d0*/  LDC.64 R34, c[0x0][0x2a0] ;  /* 0x0000a800ff227b82 */ /* 0x001e260000000a00 */
[----:B------:R-:W-:Y:S04]  /*08e0*/  LDS.128 R24, [R92+0x20] ;  /* 0x000020005c187984 */ /* 0x000fe80000000c00 */
[----:B------:R-:W-:Y:S01]  /*08f0*/  LDS.128 R4, [R92+0x30] ;  /* 0x000030005c047984 */ /* 0x000fe20000000c00 */
[----:B------:R-:W3:Y:S03]  /*0900*/  LDC.64 R32, c[0x0][0x318] ;  /* 0x0000c600ff207b82 */ /* 0x000ee60000000a00 */
[----:B------:R-:W4:Y:S05]  /*0910*/  LDS.128 R28, [R92] ;  /* 0x000000005c1c7984 */ /* 0x000f2a0000000c00 */
[----:B------:R-:W-:Y:S06]  /*0920*/  BAR.SYNC.DEFER_BLOCKING 0x0 ;  /* 0x0000000000007b1d */ /* 0x000fec0000010000 */
[----:B------:R-:W3:Y:S04]  /*0930*/  LDG.E.128 R36, desc[UR14][R2.64] ;  /* 0x0000000e02247981 */ /* 0x000ee8000c1e1d00 */
[----:B-1----:R-:W3:Y:S04]  /*0940*/  LDG.E.128 R40, desc[UR14][R2.64+0x200] ;  /* 0x0002000e02287981 */ /* 0x002ee8000c1e1d00 */
[----:B--2---:R-:W2:Y:S04]  /*0950*/  LDG.E.128 R44, desc[UR14][R2.64+0x400] ;  /* 0x0004000e022c7981 */ /* 0x004ea8000c1e1d00 */
[----:B------:R-:W2:Y:S01]  /*0960*/  LDG.E.128 R52, desc[UR14][R2.64+0x600] ;  /* 0x0006000e02347981 */ /* 0x000ea2000c1e1d00 */
[--C-:B----45:R-:W-:Y:S01]  /*0970*/  FADD.FTZ R89, R28, R107.reuse ;  /* 0x0000006b1c597221 */ /* 0x130fe20000010000 */
[--C-:B------:R-:W-:Y:S01]  /*0980*/  FADD.FTZ R95, R48, R107.reuse ;  /* 0x0000006b305f7221 */ /* 0x100fe20000010000 */
[--C-:B------:R-:W-:Y:S01]  /*0990*/  FADD.FTZ R90, R49, R107.reuse ;  /* 0x0000006b315a7221 */ /* 0x100fe20000010000 */
[--C-:B------:R-:W-:Y:S01]  /*09a0*/  FADD.FTZ R93, R50, R107.reuse ;  /* 0x0000006b325d7221 */ /* 0x100fe20000010000 */
[--C-:B------:R-:W-:Y:S01]  /*09b0*/  FADD.FTZ R88, R51, R107.reuse ;  /* 0x0000006b33587221 */ /* 0x100fe20000010000 */
[----:B------:R-:W-:Y:S01]  /*09c0*/  FSETP.GTU.FTZ.AND P4, PT, R89, 20, PT ;  /* 0x41a000005900780b */ /* 0x000fe20003f9c000 */
        /* <DEDUP_REMOVED lines=9> */
[----:B------:R-:W-:Y:S01]  /*0a60*/  FSETP.GTU.FTZ.AND P5, PT, R86, 20, PT ;  /* 0x41a000005600780b */ /* 0x000fe20003fbc000 */
[----:B---3--:R1:W-:Y:S04]  /*0a70*/  STS.128 [R94], R36 ;  /* 0x000000245e007388 */ /* 0x0083e80000000c00 */
[----:B------:R1:W-:Y:S04]  /*0a80*/  STS.128 [R94+0x200], R40 ;  /* 0x000200285e007388 */ /* 0x0003e80000000c00 */
[----:B--2---:R1:W-:Y:S04]  /*0a90*/  STS.128 [R94+0x400], R44 ;  /* 0x0004002c5e007388 */ /* 0x0043e80000000c00 */
[----:B------:R1:W-:Y:S01]  /*0aa0*/  STS.128 [R94+0x600], R52 ;  /* 0x000600345e007388 */ /* 0x0003e20000000c00 */
[----:B------:R-:W-:Y:S01]  /*0ab0*/  NOP ;  /* 0x0000000000007918 */ /* 0x000fe20000000000 */
[----:B0-----:R-:W-:Y:S05]  /*0ac0*/  @P4 BRA `(.L_x_5381) ;  /* 0x00000000007c4947 */ /* 0x001fea0003800000 */
        /* <DEDUP_REMOVED lines=31> */
.L_x_5381:
[----:B------:R-:W-:Y:S05]  /*0cc0*/  BSYNC B0 ;  /* 0x0000000000007941 */ /* 0x000fea0003800000 */
.L_x_5380:
        /* <DEDUP_REMOVED lines=35> */
.L_x_5383:
[----:B------:R-:W-:Y:S05]  /*0f00*/  BSYNC B0 ;  /* 0x0000000000007941 */ /* 0x000fea0003800000 */
.L_x_5382:
        /* <DEDUP_REMOVED lines=35> */
.L_x_5385:
[----:B------:R-:W-:Y:S05]  /*1140*/  BSYNC B0 ;  /* 0x0000000000007941 */ /* 0x000fea0003800000 */
.L_x_5384:
        /* <DEDUP_REMOVED lines=35> */
.L_x_5387:
[----:B------:R-:W-:Y:S05]  /*1380*/  BSYNC B0 ;  /* 0x0000000000007941 */ /* 0x000fea0003800000 */
.L_x_5386:
        /* <DEDUP_REMOVED lines=35> */
.L_x_5389:
[----:B------:R-:W-:Y:S05]  /*15c0*/  BSYNC B0 ;  /* 0x0000000000007941 */ /* 0x000fea0003800000 */
.L_x_5388:
        /* <DEDUP_REMOVED lines=35> */
.L_x_5391:
[----:B------:R-:W-:Y:S05]  /*1800*/  BSYNC B0 ;  /* 0x0000000000007941 */ /* 0x000fea0003800000 */
.L_x_5390:
        /* <DEDUP_REMOVED lines=35> */
.L_x_5393:
[----:B------:R-:W-:Y:S05]  /*1a40*/  BSYNC B0 ;  /* 0x0000000000007941 */ /* 0x000fea0003800000 */
.L_x_5392:
[----:B------:R-:W-:Y:S01]  /*1a50*/  BSSY B0, `(.L_x_5394) ;  /* 0x0000024000007945 */ /* 0x000fe20003800000 */
[----:B------:R-:W-:Y:S01]  /*1a60*/  FSETP.GTU.FTZ.AND P1, PT, R2, 20, PT ;  /* 0x41a000000200780b */ /* 0x000fe20003f3c000 */
[----:B------:R-:W-:Y:S01]  /*1a70*/  FADD.FTZ R81, R6, R107 ;  /* 0x0000006b06517221 */ /* 0x000fe20000010000 */
[----:B------:R-:W-:Y:S01]  /*1a80*/  LEA R116, R98, 0xfffffc00, 0xa ;  /* 0xfffffc0062747811 */ /* 0x000fe200078e50ff */
        /* <DEDUP_REMOVED lines=32> */
.L_x_5395:
[----:B------:R-:W-:Y:S05]  /*1c90*/  BSYNC B0 ;  /* 0x0000000000007941 */ /* 0x000fea0003800000 */
.L_x_5394:
[----:B------:R-:W-:Y:S01]  /*1ca0*/  IMAD R4, R34, UR17, RZ ;  /* 0x0000001122047c24 */ /* 0x000fe2000f8e02ff */
[----:B------:R-:W-:Y:S01]  /*1cb0*/  BSSY B0, `(.L_x_5396) ;  /* 0x0000025000007945 */ /* 0x000fe20003800000 */
[----:B------:R-:W-:Y:S01]  /*1cc0*/  FADD.FTZ R0, R7, R107 ;  /* 0x0000006b07007221 */ /* 0x000fe20000010000 */
[----:B------:R-:W-:Y:S01]  /*1cd0*/  FSETP.GTU.FTZ.AND P2, PT, R81, 20, PT ;  /* 0x41a000005100780b */ /* 0x000fe20003f5c000 */
[----:B------:R-:W-:Y:S01]  /*1ce0*/  IMAD R7, R35, UR16, R4 ;  /* 0x0000001023077c24 */ /* 0x000fe2000f8e0204 */
[----:B------:R-:W-:Y:S01]  /*1cf0*/  SHF.R.S32.HI R117, RZ, 0x1f, R116 ;  /* 0x0000001fff757819 */ /* 0x000fe20000011474 */
        /* <DEDUP_REMOVED lines=32> */
.L_x_5397:
[----:B------:R-:W-:Y:S05]  /*1f00*/  BSYNC B0 ;  /* 0x0000000000007941 */ /* 0x000fea0003800000 */
.L_x_5396:
[----:B------:R-:W-:Y:S01]  /*1f10*/  IMAD.WIDE.U32 R34, R34, UR16, R116 ;  /* 0x0000001022227c25 */ /* 0x000fe2000f8e0074 */
[----:B------:R-:W-:Y:S01]  /*1f20*/  BSSY B0, `(.L_x_5398) ;  /* 0x0000023000007945 */ /* 0x000fe20003800000 */
[----:B------:R-:W-:-:S03]  /*1f30*/  FSETP.GTU.FTZ.AND P3, PT, R0, 20, PT ;  /* 0x41a000000000780b */ /* 0x000fc60003f7c000 */
[----:B------:R-:W-:Y:S01]  /*1f40*/  IADD3 R7, R35, R7, RZ ;  /* 0x0000000723077210 */ /* 0x000fe20007ffe0ff */
        /* <DEDUP_REMOVED lines=32> */
.L_x_5399:
[----:B------:R-:W-:Y:S05]  /*2150*/  BSYNC B0 ;  /* 0x0000000000007941 */ /* 0x000fea0003800000 */
.L_x_5398:
        /* <DEDUP_REMOVED lines=33> */
.L_x_5401:
[----:B------:R-:W-:Y:S05]  /*2370*/  BSYNC B0 ;  /* 0x0000000000007941 */ /* 0x000fea0003800000 */
.L_x_5400:
        /* <DEDUP_REMOVED lines=33> */
.L_x_5403:
[----:B------:R-:W-:Y:S05]  /*2590*/  BSYNC B0 ;  /* 0x0000000000007941 */ /* 0x000fea0003800000 */
.L_x_5402:
        /* <DEDUP_REMOVED lines=33> */
.L_x_5405:
[----:B------:R-:W-:Y:S05]  /*27b0*/  BSYNC B0 ;  /* 0x0000000000007941 */ /* 0x000fea0003800000 */
.L_x_5404:
        /* <DEDUP_REMOVED lines=33> */
.L_x_5407:
[----:B------:R-:W-:Y:S05]  /*29d0*/  BSYNC B0 ;  /* 0x0000000000007941 */ /* 0x000fea0003800000 */
.L_x_5406:
        /* <DEDUP_REMOVED lines=33> */
.L_x_5409:
[----:B------:R-:W-:Y:S05]  /*2bf0*/  BSYNC B0 ;  /* 0x0000000000007941 */ /* 0x000fea0003800000 */
.L_x_5408:
        /* <DEDUP_REMOVED lines=33> */
.L_x_5411:
[----:B------:R-:W-:Y:S05]  /*2e10*/  BSYNC B0 ;  /* 0x0000000000007941 */ /* 0x000fea0003800000 */
.L_x_5410:
[----:B------:R-:W-:Y:S01]  /*2e20*/  ULDC.64 UR4, c[0x0][0x2a8] ;  /* 0x0000aa0000047ab9 */ /* 0x000fe20000000a00 */
[----:B------:R-:W-:Y:S01]  /*2e30*/  MOV R4, R34 ;  /* 0x0000002200047202 */ /* 0x000fe20000000f00 */
[----:B------:R-:W-:Y:S01]  /*2e40*/  IMAD R6, R110, UR4, RZ ;  /* 0x000000046e067c24 */ /* 0x000fe2000f8e02ff */
[----:B------:R-:W-:Y:S01]  /*2e50*/  MOV R5, R7 ;  /* 0x0000000700057202 */ /* 0x000fe20000000f00 */
[----:B------:R-:W-:Y:S01]  /*2e60*/  LDS.128 R48, [R92+0x20] ;  /* 0x000020005c307984 */ /* 0x000fe20000000c00 */
[----:B-1----:R-:W0:Y:S01]  /*2e70*/  LDC.64 R44, c[0x0][0x2b0] ;  /* 0x0000ac00ff2c7b82 */ /* 0x002e220000000a00 */
[C---:B------:R-:W-:Y:S02]  /*2e80*/  IMAD R3, R109.reuse, UR5, R6 ;  /* 0x000000056d037c24 */ /* 0x040fe4000f8e0206 */
[----:B------:R-:W-:Y:S01]  /*2e90*/  IMAD.WIDE.U32 R4, R109, UR4, R4 ;  /* 0x000000046d047c25 */ /* 0x000fe2000f8e0004 */
[----:B------:R-:W-:Y:S01]  /*2ea0*/  LDS.128 R40, [R92+0x30] ;  /* 0x000030005c287984 */ /* 0x000fe20000000c00 */
[----:B------:R-:W-:Y:S01]  /*2eb0*/  ULDC.64 UR4, c[0x0][0x2b8] ;  /* 0x0000ae0000047ab9 */ /* 0x000fe20000000a00 */
[----:B------:R-:W-:-:S02]  /*2ec0*/  LEA R24, P0, R4, R32, 0x2 ;  /* 0x0000002004187211 */ /* 0x000fc400078010ff */
[----:B------:R-:W-:Y:S01]  /*2ed0*/  LDS.128 R36, [R92] ;  /* 0x000000005c247984 */ /* 0x000fe20000000c00 */
[----:B------:R-:W-:Y:S01]  /*2ee0*/  IADD3 R3, R5, R3, RZ ;  /* 0x0000000305037210 */ /* 0x000fe20007ffe0ff */
[----:B------:R-:W1:Y:S03]  /*2ef0*/  LDC.64 R112, c[0x0][0x308] ;  /* 0x0000c200ff707b82 */ /* 0x000e660000000a00 */
[----:B------:R-:W-:Y:S02]  /*2f00*/  LEA.HI.X R25, R4, R33, R3, 0x2, P0 ;  /* 0x0000002104197211 */ /* 0x000fe400000f1403 */
[----:B------:R-:W-:Y:S01]  /*2f10*/  LDS.128 R4, [R92+0x10] ;  /* 0x000010005c047984 */ /* 0x000fe20000000c00 */
[----:B------:R-:W-:Y:S02]  /*2f20*/  IMAD.WIDE R24, R133, 0x10, R24 ;  /* 0x0000001085187825 */ /* 0x000fe400078e0218 */
[----:B------:R-:W-:Y:S01]  /*2f30*/  BAR.SYNC.DEFER_BLOCKING 0x0 ;  /* 0x0000000000007b1d */ /* 0x000fe20000010000 */
[----:B------:R-:W-:-:S07]  /*2f40*/  LEA R140, R104, R97, 0x2 ;  /* 0x00000061688c7211 */ /* 0x000fce00078e10ff */
[----:B------:R-:W2:Y:S01]  /*2f50*/  LDC.64 R150, c[0x0][0x3e8] ;  /* 0x0000fa00ff967b82 */ /* 0x000ea20000000a00 */
[----:B------:R-:W3:Y:S04]  /*2f60*/  LDG.E.128 R28, desc[UR14][R24.64] ;  /* 0x0000000e181c7981 */ /* 0x000ee8000c1e1d00 */
[----:B------:R-:W4:Y:S04]  /*2f70*/  LDG.E.128 R68, desc[UR14][R24.64+0x200] ;  /* 0x0002000e18447981 */ /* 0x000f28000c1e1d00 */
[----:B------:R-:W5:Y:S04]  /*2f80*/  LDG.E.128 R32, desc[UR14][R24.64+0x400] ;  /* 0x0004000e18207981 */ /* 0x000f68000c1e1d00 */
[----:B------:R-:W2:Y:S01]  /*2f90*/  LDG.E.128 R76, desc[UR14][R24.64+0x600] ;  /* 0x0006000e184c7981 */ /* 0x000ea2000c1e1d00 */
[----:B0-----:R-:W-:-:S04]  /*2fa0*/  IMAD R26, R44, UR17, RZ ;  /* 0x000000112c1a7c24 */ /* 0x001fc8000f8e02ff */
[----:B------:R-:W-:Y:S02]  /*2fb0*/  IMAD R3, R45, UR16, R26 ;  /* 0x000000102d037c24 */ /* 0x000fe4000f8e021a */
[----:B------:R-:W-:-:S04]  /*2fc0*/  IMAD.WIDE.U32 R26, R44, UR16, R116 ;  /* 0x000000102c1a7c25 */ /* 0x000fc8000f8e0074 */
[----:B------:R-:W-:Y:S01]  /*2fd0*/  IMAD R44, R110, UR4, RZ ;  /* 0x000000046e2c7c24 */ /* 0x000fe2000f8e02ff */
[----:B------:R-:W-:-:S03]  /*2fe0*/  IADD3 R27, R27, R3, RZ ;  /* 0x000000031b1b7210 */ /* 0x000fc60007ffe0ff */
[C---:B------:R-:W-:Y:S02]  /*2ff0*/  IMAD R3, R109.reuse, UR5, R44 ;  /* 0x000000056d037c24 */ /* 0x040fe4000f8e022c */
[----:B------:R-:W-:Y:S01]  /*3000*/  IMAD.WIDE.U32 R26, R109, UR4, R26 ;  /* 0x000000046d1a7c25 */ /* 0x000fe2000f8e001a */
[----:B------:R-:W-:Y:S01]  /*3010*/  LEA R140, R140, R99, 0x4 ;  /* 0x000000638c8c7211 */ /* 0x000fe200078e20ff */
[----:B------:R-:W-:Y:S01]  /*3020*/  ULDC.64 UR4, c[0x0][0x3a0] ;  /* 0x0000e80000047ab9 */ /* 0x000fe20000000a00 */
[----:B-1----:R-:W-:Y:S02]  /*3030*/  LEA R112, P0, R26, R112, 0x2 ;  /* 0x000000701a707211 */ /* 0x002fe400078010ff */
[----:B------:R-:W-:-:S04]  /*3040*/  IADD3 R3, R27, R3, RZ ;  /* 0x000000031b037210 */ /* 0x000fc80007ffe0ff */
[----:B------:R-:W-:-:S03]  /*3050*/  LEA.HI.X R113, R26, R113, R3, 0x2, P0 ;  /* 0x000000711a717211 */ /* 0x000fc600000f1403 */
[----:B------:R-:W-:Y:S01]  /*3060*/  IMAD.WIDE R112, R133, 0x10, R112 ;  /* 0x0000001085707825 */ /* 0x000fe200078e0270 */
[----:B---3--:R0:W-:Y:S04]  /*3070*/  STS.128 [R94], R28 ;  /* 0x0000001c5e007388 */ /* 0x0081e80000000c00 */
[----:B----4-:R1:W-:Y:S04]  /*3080*/  STS.128 [R94+0x200], R68 ;  /* 0x000200445e007388 */ /* 0x0103e80000000c00 */
[----:B-----5:R-:W-:Y:S04]  /*3090*/  STS.128 [R94+0x400], R32 ;  /* 0x000400205e007388 */ /* 0x020fe80000000c00 */
[----:B--2---:R2:W-:Y:S01]  /*30a0*/  STS.128 [R94+0x600], R76 ;  /* 0x0006004c5e007388 */ /* 0x0045e20000000c00 */
[----:B------:R-:W-:-:S03]  /*30b0*/  NOP ;  /* 0x0000000000007918 */ /* 0x000fc60000000000 */
[----:B------:R-:W3:Y:S04]  /*30c0*/  LDS.128 R24, [R92] ;  /* 0x000000005c187984 */ /* 0x000ee80000000c00 */
[----:B------:R-:W4:Y:S04]  /*30d0*/  LDS.128 R64, [R92+0x10] ;  /* 0x000010005c407984 */ /* 0x000f280000000c00 */
[----:B------:R-:W5:Y:S04]  /*30e0*/  LDS.128 R44, [R92+0x20] ;  /* 0x000020005c2c7984 */ /* 0x000f680000000c00 */
        /* <DEDUP_REMOVED lines=13> */
[----:B-----5:R-:W-:Y:S01]  /*31c0*/  FMUL.FTZ R118, R45, -1.4426950216293334961 ;  /* 0xbfb8aa3b2d767820 */ /* 0x020fe20000410000 */
[----:B------:R-:W-:Y:S01]  /*31d0*/  FMUL.FTZ R114, R44, -1.4426950216293334961 ;  /* 0xbfb8aa3b2c727820 */ /* 0x000fe20000410000 */
[----:B0-----:R-:W-:Y:S01]  /*31e0*/  FMUL.FTZ R113, R67, -1.4426950216293334961 ;  /* 0xbfb8aa3b43717820 */ /* 0x001fe20000410000 */
[----:B------:R-:W-:Y:S01]  /*31f0*/  FMUL.FTZ R112, R66, -1.4426950216293334961 ;  /* 0xbfb8aa3b42707820 */ /* 0x000fe20000410000 */
[----:B------:R-:W-:Y:S01]  /*3200*/  FMUL.FTZ R119, R46, -1.4426950216293334961 ;  /* 0xbfb8aa3b2e777820 */ /* 0x000fe20000410000 */
[----:B------:R-:W-:Y:S01]  /*3210*/  FMUL.FTZ R122, R52, -1.4426950216293334961 ;  /* 0xbfb8aa3b347a7820 */ /* 0x000fe20000410000 */
[----:B------:R-:W-:Y:S01]  /*3220*/  FMUL.FTZ R123, R54, -1.4426950216293334961 ;  /* 0xbfb8aa3b367b7820 */ /* 0x000fe20000410000 */
[----:B------:R-:W-:Y:S01]  /*3230*/  MUFU.EX2 R33, R33 ;  /* 0x0000002100217308 */ /* 0x000fe20000000800 */
[----:B------:R-:W-:-:S07]  /*3240*/  FMUL.FTZ R132, R55, -1.4426950216293334961 ;  /* 0xbfb8aa3b37847820 */ /* 0x000fce0000410000 */
[----:B------:R-:W-:Y:S01]  /*3250*/  MUFU.EX2 R34, R34 ;  /* 0x0000002200227308 */ /* 0x000fe20000000800 */
[----:B-1----:R-:W-:-:S07]  /*3260*/  FADD.FTZ R32, R32, 1 ;  /* 0x3f80000020207421 */ /* 0x002fce0000010000 */
[----:B------:R-:W-:Y:S08]  /*3270*/  MUFU.EX2 R35, R35 ;  /* 0x0000002300237308 */ /* 0x000ff00000000800 */
[----:B------:R-:W0:Y:S08]  /*3280*/  MUFU.EX2 R3, R3 ;  /* 0x0000000300037308 */ /* 0x000e300000000800 */
[----:B------:R1:W3:Y:S08]  /*3290*/  MUFU.EX2 R120, R111 ;  /* 0x0000006f00787308 */ /* 0x0002f00000000800 */
[----:B------:R4:W5:Y:S01]  /*32a0*/  MUFU.EX2 R124, R113 ;  /* 0x00000071007c7308 */ /* 0x0009620000000800 */
[----:B-1----:R-:W-:Y:S01]  /*32b0*/  FMUL.FTZ R111, R47, -1.4426950216293334961 ;  /* 0xbfb8aa3b2f6f7820 */ /* 0x002fe20000410000 */
[----:B0-----:R-:W-:-:S06]  /*32c0*/  FADD.FTZ R3, R3, 1 ;  /* 0x3f80000003037421 */ /* 0x001fcc0000010000 */
[----:B------:R-:W0:Y:S01]  /*32d0*/  MUFU.EX2 R121, R112 ;  /* 0x0000007000797308 */ /* 0x000e220000000800 */
[----:B----4-:R-:W-:Y:S01]  /*32e0*/  FMUL.FTZ R113, R53, -1.4426950216293334961 ;  /* 0xbfb8aa3b35717820 */ /* 0x010fe20000410000 */
[----:B---3--:R-:W-:-:S06]  /*32f0*/  FADD.FTZ R120, R120, 1 ;  /* 0x3f80000078787421 */ /* 0x008fcc0000010000 */
[----:B------:R1:W3:Y:S01]  /*3300*/  MUFU.EX2 R126, R118 ;  /* 0x00000076007e7308 */ /* 0x0002e20000000800 */
[----:B-----5:R-:W-:-:S07]  /*3310*/  FADD.FTZ R124, R124, 1 ;  /* 0x3f8000007c7c7421 */ /* 0x020fce0000010000 */
[----:B------:R4:W5:Y:S01]  /*3320*/  MUFU.EX2 R128, R111 ;  /* 0x0000006f00807308 */ /* 0x0009620000000800 */
[----:B-1----:R-:W-:Y:S01]  /*3330*/  FADD.FTZ R118, R35, 1 ;  /* 0x3f80000023767421 */ /* 0x002fe20000010000 */
[----:B0-----:R-:W-:-:S06]  /*3340*/  FADD.FTZ R121, R121, 1 ;  /* 0x3f80000079797421 */ /* 0x001fcc0000010000 */
[----:B------:R0:W1:Y:S01]  /*3350*/  MUFU.EX2 R130, R113 ;  /* 0x0000007100827308 */ /* 0x0000620000000800 */
[----:B----4-:R-:W-:Y:S01]  /*3360*/  FADD.FTZ R111, R33, 1 ;  /* 0x3f800000216f7421 */ /* 0x010fe20000010000 */
[----:B---3--:R-:W-:-:S06]  /*3370*/  FADD.FTZ R126, R126, 1 ;  /* 0x3f8000007e7e7421 */ /* 0x008fcc0000010000 */
[----:B------:R-:W-:Y:S01]  /*3380*/  MUFU.RCP R112, R32 ;  /* 0x0000002000707308 */ /* 0x000fe20000001000 */
[----:B0-----:R-:W-:Y:S01]  /*3390*/  FADD.FTZ R113, R34, 1 ;  /* 0x3f80000022717421 */ /* 0x001fe20000010000 */
[----:B-----5:R-:W-:-:S06]  /*33a0*/  FADD.FTZ R128, R128, 1 ;  /* 0x3f80000080807421 */ /* 0x020fcc0000010000 */
[----:B------:R-:W0:Y:S01]  /*33b0*/  MUFU.RCP R3, R3 ;  /* 0x0000000300037308 */ /* 0x000e220000001000 */
[----:B-1----:R-:W-:-:S07]  /*33c0*/  FADD.FTZ R130, R130, 1 ;  /* 0x3f80000082827421 */ /* 0x002fce0000010000 */
[----:B------:R-:W1:Y:S08]  /*33d0*/  MUFU.EX2 R125, R114 ;  /* 0x00000072007d7308 */ /* 0x000e700000000800 */
[----:B------:R-:W3:Y:S01]  /*33e0*/  MUFU.RCP R114, R113 ;  /* 0x0000007100727308 */ /* 0x000ee20000001000 */
[----:B0-----:R-:W-:-:S07]  /*33f0*/  FMUL.FTZ R135, R24, R3 ;  /* 0x0000000318877220 */ /* 0x001fce0000410000 */
[----:B------:R-:W0:Y:S01]  /*3400*/  MUFU.EX2 R127, R119 ;  /* 0x00000077007f7308 */ /* 0x000e220000000800 */
[----:B-1----:R-:W-:-:S07]  /*3410*/  FADD.FTZ R125, R125, 1 ;  /* 0x3f8000007d7d7421 */ /* 0x002fce0000010000 */
[----:B------:R-:W1:Y:S01]  /*3420*/  MUFU.RCP R119, R118 ;  /* 0x0000007600777308 */ /* 0x000e620000001000 */
[----:B---3--:R-:W-:-:S07]  /*3430*/  FMUL.FTZ R134, R27, R114 ;  /* 0x000000721b867220 */ /* 0x008fce0000410000 */
[----:B------:R-:W3:Y:S01]  /*3440*/  MUFU.EX2 R129, R122 ;  /* 0x0000007a00817308 */ /* 0x000ee20000000800 */
[----:B0-----:R-:W-:-:S07]  /*3450*/  FADD.FTZ R127, R127, 1 ;  /* 0x3f8000007f7f7421 */ /* 0x001fce0000010000 */
[----:B------:R-:W0:Y:S01]  /*3460*/  MUFU.RCP R122, R120 ;  /* 0x00000078007a7308 */ /* 0x000e220000001000 */
[----:B-1----:R-:W-:-:S07]  /*3470*/  FMUL.FTZ R139, R64, R119 ;  /* 0x00000077408b7220 */ /* 0x002fce0000410000 */
[----:B------:R-:W1:Y:S01]  /*3480*/  MUFU.RCP R111, R111 ;  /* 0x0000006f006f7308 */ /* 0x000e620000001000 */
[----:B---3--:R-:W-:-:S07]  /*3490*/  FADD.FTZ R129, R129, 1 ;  /* 0x3f80000081817421 */ /* 0x008fce0000010000 */
[----:B------:R-:W3:Y:S01]  /*34a0*/  MUFU.EX2 R131, R123 ;  /* 0x0000007b00837308 */ /* 0x000ee20000000800 */
[----:B0-----:R-:W-:-:S07]  /*34b0*/  FMUL.FTZ R136, R65, R122 ;  /* 0x0000007a41887220 */ /* 0x001fce0000410000 */
[----:B------:R-:W0:Y:S01]  /*34c0*/  MUFU.RCP R123, R121 ;  /* 0x00000079007b7308 */ /* 0x000e220000001000 */
[----:B-1----:R-:W-:-:S07]  /*34d0*/  FMUL.FTZ R137, R26, R111 ;  /* 0x0000006f1a897220 */ /* 0x002fce0000410000 */
[----:B------:R-:W1:Y:S01]  /*34e0*/  MUFU.RCP R124, R124 ;  /* 0x0000007c007c7308 */ /* 0x000e620000001000 */
[----:B---3--:R-:W-:-:S07]  /*34f0*/  FADD.FTZ R131, R131, 1 ;  /* 0x3f80000083837421 */ /* 0x008fce0000010000 */
[----:B------:R3:W4:Y:S01]  /*3500*/  MUFU.EX2 R148, R132 ;  /* 0x0000008400947308 */ /* 0x0007220000000800 */
[----:B0-----:R-:W-:-:S04]  /*3510*/  FMUL.FTZ R141, R66, R123 ;  /* 0x0000007b428d7220 */ /* 0x001fc80000410000 */
[----:B------:R-:W-:-:S03]  /*3520*/  FMUL.FTZ R113, R6, R141 ;  /* 0x0000008d06717220 */ /* 0x000fc60000410000 */
[----:B------:R-:W0:Y:S01]  /*3530*/  MUFU.RCP R125, R125 ;  /* 0x0000007d007d7308 */ /* 0x000e220000001000 */
[----:B---3--:R-:W-:Y:S01]  /*3540*/  FMUL.FTZ R132, R25, R112 ;  /* 0x0000007019847220 */ /* 0x008fe20000410000 */
[----:B-1----:R-:W-:-:S06]  /*3550*/  FMUL.FTZ R138, R67, R124 ;  /* 0x0000007c438a7220 */ /* 0x002fcc0000410000 */
[----:B------:R-:W1:Y:S01]  /*3560*/  MUFU.RCP R142, R126 ;  /* 0x0000007e008e7308 */ /* 0x000e620000001000 */
[----:B----4-:R-:W-:-:S07]  /*3570*/  FADD.FTZ R148, R148, 1 ;  /* 0x3f80000094947421 */ /* 0x010fce0000010000 */
[----:B------:R-:W3:Y:S01]  /*3580*/  MUFU.RCP R145, R127 ;  /* 0x0000007f00917308 */ /* 0x000ee20000001000 */
[----:B0-----:R-:W-:-:S07]  /*3590*/  FMUL.FTZ R143, R44, R125 ;  /* 0x0000007d2c8f7220 */ /* 0x001fce0000410000 */
[----:B------:R-:W-:Y:S08]  /*35a0*/  MUFU.RCP R144, R128 ;  /* 0x0000008000907308 */ /* 0x000ff00000001000 */
[----:B------:R-:W-:Y:S08]  /*35b0*/  MUFU.RCP R147, R129 ;  /* 0x0000008100937308 */ /* 0x000ff00000001000 */
[----:B------:R-:W0:Y:S08]  /*35c0*/  MUFU.RCP R149, R131 ;  /* 0x0000008300957308 */ /* 0x000e300000001000 */
[----:B------:R-:W4:Y:S08]  /*35d0*/  MUFU.RCP R146, R130 ;  /* 0x0000008200927308 */ /* 0x000f300000001000 */
[----:B------:R-:W5:Y:S01]  /*35e0*/  MUFU.RCP R148, R148 ;  /* 0x0000009400947308 */ /* 0x000f620000001000 */
[----:B------:R-:W-:Y:S04]  /*35f0*/  STS.128 [R94], R28 ;  /* 0x0000001c5e007388 */ /* 0x000fe80000000c00 */
[----:B------:R1:W-:Y:S04]  /*3600*/  STS.128 [R94+0x200], R72 ;  /* 0x000200485e007388 */ /* 0x0003e80000000c00 */
[----:B------:R3:W-:Y:S04]  /*3610*/  STS.128 [R94+0x400], R68 ;  /* 0x000400445e007388 */ /* 0x0007e80000000c00 */
[----:B--2---:R-:W-:Y:S01]  /*3620*/  STS.128 [R94+0x600], R76 ;  /* 0x0006004c5e007388 */ /* 0x004fe20000000c00 */
[----:B------:R-:W-:-:S03]  /*3630*/  NOP ;  /* 0x0000000000007918 */ /* 0x000fc60000000000 */
[----:B------:R-:W2:Y:S01]  /*3640*/  LDS.128 R32, [R92] ;  /* 0x000000005c207984 */ /* 0x000ea20000000c00 */
[----:B-1----:R-:W-:Y:S01]  /*3650*/  FADD.FTZ R75, -R123, 1 ;  /* 0x3f8000007b4b7421 */ /* 0x002fe20000010100 */
[----:B------:R-:W-:Y:S02]  /*3660*/  FADD.FTZ R74, -R124, 1 ;  /* 0x3f8000007c4a7421 */ /* 0x000fe40000010100 */
[----:B------:R-:W1:Y:S01]  /*3670*/  LDS.128 R28, [R92+0x10] ;  /* 0x000010005c1c7984 */ /* 0x000e620000000c00 */
[----:B---3--:R-:W-:Y:S01]  /*3680*/  FADD.FTZ R69, -R3, 1 ;  /* 0x3f80000003457421 */ /* 0x008fe20000010100 */
[----:B------:R-:W-:Y:S01]  /*3690*/  FADD.FTZ R68, -R112, 1 ;  /* 0x3f80000070447421 */ /* 0x000fe20000010100 */
[----:B------:R-:W-:Y:S01]  /*36a0*/  FADD.FTZ R71, -R111, 1 ;  /* 0x3f8000006f477421 */ /* 0x000fe20000010100 */
[----:B------:R-:W-:Y:S01]  /*36b0*/  FFMA.FTZ R75, R66, R75, 1 ;  /* 0x3f800000424b7423 */ /* 0x000fe2000001004b */
[----:B------:R-:W-:Y:S01]  /*36c0*/  FFMA.FTZ R69, R24, R69, 1 ;  /* 0x3f80000018457423 */ /* 0x000fe20000010045 */
[----:B------:R-:W-:Y:S01]  /*36d0*/  FADD.FTZ R24, -R114, 1 ;  /* 0x3f80000072187421 */ /* 0x000fe20000010100 */
[----:B------:R-:W-:Y:S01]  /*36e0*/  FFMA.FTZ R68, R25, R68, 1 ;  /* 0x3f80000019447423 */ /* 0x000fe20000010044 */
[----:B------:R-:W-:Y:S01]  /*36f0*/  FADD.FTZ R25, -R119, 1 ;  /* 0x3f80000077197421 */ /* 0x000fe20000010100 */
[----:B------:R-:W-:Y:S01]  /*3700*/  FFMA.FTZ R71, R26, R71, 1 ;  /* 0x3f8000001a477423 */ /* 0x000fe20000010047 */
[----:B------:R-:W-:Y:S01]  /*3710*/  FFMA.FTZ R70, R27, R24, 1 ;  /* 0x3f8000001b467423 */ /* 0x000fe20000010018 */
[----:B------:R-:W-:Y:S01]  /*3720*/  FADD.FTZ R24, -R122, 1 ;  /* 0x3f8000007a187421 */ /* 0x000fe20000010100 */
[----:B------:R-:W-:Y:S01]  /*3730*/  FFMA.FTZ R73, R64, R25, 1 ;  /* 0x3f80000040497423 */ /* 0x000fe20000010019 */
[----:B------:R-:W-:-:S02]  /*3740*/  FFMA.FTZ R74, R67, R74, 1 ;  /* 0x3f800000434a7423 */ /* 0x000fc4000001004a */
[----:B------:R-:W-:Y:S02]  /*3750*/  FFMA.FTZ R72, R65, R24, 1 ;  /* 0x3f80000041487423 */ /* 0x000fe40000010018 */
[----:B------:R-:W3:Y:S01]  /*3760*/  LDS.128 R24, [R92+0x20] ;  /* 0x000020005c187984 */ /* 0x000ee20000000c00 */
[----:B--2---:R-:W-:Y:S01]  /*3770*/  FMUL.FTZ R64, R36, R32 ;  /* 0x0000002024407220 */ /* 0x004fe20000410000 */
[----:B------:R-:W-:Y:S01]  /*3780*/  FMUL.FTZ R66, R38, R34 ;  /* 0x0000002226427220 */ /* 0x000fe20000410000 */
[----:B------:R-:W-:Y:S02]  /*3790*/  FMUL.FTZ R65, R39, R35 ;  /* 0x0000002327417220 */ /* 0x000fe40000410000 */
[----:B------:R-:W-:Y:S01]  /*37a0*/  FMUL.FTZ R64, R3, R64 ;  /* 0x0000004003407220 */ /* 0x000fe20000410000 */
[----:B------:R-:W-:Y:S01]  /*37b0*/  FMUL.FTZ R3, R37, R33 ;  /* 0x0000002125037220 */ /* 0x000fe20000410000 */
[----:B------:R-:W-:Y:S01]  /*37c0*/  FMUL.FTZ R66, R111, R66 ;  /* 0x000000426f427220 */ /* 0x000fe20000410000 */
[----:B------:R-:W-:Y:S01]  /*37d0*/  FMUL.FTZ R67, R114, R65 ;  /* 0x0000004172437220 */ /* 0x000fe20000410000 */
[----:B------:R-:W-:Y:S01]  /*37e0*/  FMUL.FTZ R111, R4, R139 ;  /* 0x0000008b046f7220 */ /* 0x000fe20000410000 */
[----:B------:R-:W-:Y:S01]  /*37f0*/  FMUL.FTZ R3, R112, R3 ;  /* 0x0000000370037220 */ /* 0x000fe20000410000 */
[C---:B------:R-:W-:Y:S01]  /*3800*/  FMUL.FTZ R112, R5.reuse, R136 ;  /* 0x0000008805707220 */ /* 0x040fe20000410000 */
[----:B-1----:R-:W-:Y:S01]  /*3810*/  FMUL.FTZ R5, R5, R29 ;  /* 0x0000001d05057220 */ /* 0x002fe20000410000 */
        /* <DEDUP_REMOVED lines=10> */
[----:B------:R-:W-:Y:S01]  /*38c0*/  FADD.FTZ R3, -R125, 1 ;  /* 0x3f8000007d037421 */ /* 0x000fe20000010100 */
[----:B------:R-:W-:Y:S01]  /*38d0*/  FMUL.FTZ R64, R64, R69 ;  /* 0x0000004540407220 */ /* 0x000fe20000410000 */
[----:B---3--:R-:W-:Y:S01]  /*38e0*/  FMUL.FTZ R68, R48, R24 ;  /* 0x0000001830447220 */ /* 0x008fe20000410000 */
[----:B------:R-:W-:Y:S01]  /*38f0*/  FMUL.FTZ R69, R49, R25 ;  /* 0x0000001931457220 */ /* 0x000fe20000410000 */
[----:B------:R-:W-:Y:S01]  /*3900*/  FFMA.FTZ R3, R44, R3, 1 ;  /* 0x3f8000002c037423 */ /* 0x000fe20000010003 */
[C---:B------:R-:W-:Y:S01]  /*3910*/  FADD.FTZ R44, -R142.reuse, 1 ;  /* 0x3f8000008e2c7421 */ /* 0x040fe20000010100 */
[----:B------:R-:W-:Y:S01]  /*3920*/  FMUL.FTZ R68, R125, R68 ;  /* 0x000000447d447220 */ /* 0x000fe20000410000 */
[----:B------:R-:W-:Y:S01]  /*3930*/  FMUL.FTZ R69, R142, R69 ;  /* 0x000000458e457220 */ /* 0x000fe20000410000 */
[----:B------:R-:W-:Y:S01]  /*3940*/  FMUL.FTZ R66, R66, R71 ;  /* 0x0000004742427220 */ /* 0x000fe20000410000 */
[----:B------:R-:W-:Y:S01]  /*3950*/  FFMA.FTZ R44, R45, R44, 1 ;  /* 0x3f8000002d2c7423 */ /* 0x000fe2000001002c */
[----:B------:R-:W-:Y:S01]  /*3960*/  FMUL.FTZ R67, R67, R70 ;  /* 0x0000004643437220 */ /* 0x000fe20000410000 */
[----:B------:R-:W-:Y:S01]  /*3970*/  BAR.SYNC.DEFER_BLOCKING 0x0 ;  /* 0x0000000000007b1d */ /* 0x000fe20000010000 */
[----:B------:R-:W-:Y:S01]  /*3980*/  FMUL.FTZ R124, R68, R3 ;  /* 0x00000003447c7220 */ /* 0x000fe20000410000 */
[----:B------:R-:W-:Y:S01]  /*3990*/  FMUL.FTZ R125, R69, R44 ;  /* 0x0000002c457d7220 */ /* 0x000fe20000410000 */
[----:B------:R-:W-:Y:S01]  /*39a0*/  FADD.FTZ R3, -R145, 1 ;  /* 0x3f80000091037421 */ /* 0x000fe20000010100 */
[----:B------:R-:W-:Y:S01]  /*39b0*/  FMUL.FTZ R44, R50, R26 ;  /* 0x0000001a322c7220 */ /* 0x000fe20000410000 */
[----:B------:R-:W-:-:S03]  /*39c0*/  FMUL.FTZ R120, R120, R73 ;  /* 0x0000004978787220 */ /* 0x000fc60000410000 */
[----:B------:R-:W2:Y:S01]  /*39d0*/  LDC.64 R118, c[0x0][0x398] ;  /* 0x0000e600ff767b82 */ /* 0x000ea20000000a00 */
[----:B------:R-:W-:Y:S01]  /*39e0*/  FFMA.FTZ R3, R46, R3, 1 ;  /* 0x3f8000002e037423 */ /* 0x000fe20000010003 */
[----:B------:R-:W-:Y:S01]  /*39f0*/  FMUL.FTZ R44, R145, R44 ;  /* 0x0000002c912c7220 */ /* 0x000fe20000410000 */
[----:B------:R-:W-:Y:S01]  /*3a00*/  FMUL.FTZ R121, R121, R72 ;  /* 0x0000004879797220 */ /* 0x000fe20000410000 */
[----:B------:R-:W-:Y:S01]  /*3a10*/  FMUL.FTZ R122, R122, R75 ;  /* 0x0000004b7a7a7220 */ /* 0x000fe20000410000 */
[----:B------:R-:W-:Y:S01]  /*3a20*/  FMUL.FTZ R123, R123, R74 ;  /* 0x0000004a7b7b7220 */ /* 0x000fe20000410000 */
[----:B------:R-:W-:Y:S01]  /*3a30*/  FMUL.FTZ R126, R44, R3 ;  /* 0x000000032c7e7220 */ /* 0x000fe20000410000 */
[----:B0-----:R-:W-:Y:S01]  /*3a40*/  FADD.FTZ R3, -R149, 1 ;  /* 0x3f80000095037421 */ /* 0x001fe20000010100 */
[----:B----4-:R-:W-:Y:S01]  /*3a50*/  FADD.FTZ R44, -R146, 1 ;  /* 0x3f800000922c7421 */ /* 0x010fe20000010100 */
[----:B------:R-:W-:Y:S01]  /*3a60*/  FMUL.FTZ R142, R45, R142 ;  /* 0x0000008e2d8e7220 */ /* 0x000fe20000410000 */
[----:B------:R-:W-:-:S02]  /*3a70*/  FMUL.FTZ R145, R46, R145 ;  /* 0x000000912e917220 */ /* 0x000fc40000410000 */
[----:B------:R-:W-:Y:S01]  /*3a80*/  FFMA.FTZ R44, R53, R44, 1 ;  /* 0x3f800000352c7423 */ /* 0x000fe2000001002c */
[----:B------:R0:W-:Y:S04]  /*3a90*/  STS.128 [R140], R64 ;  /* 0x000000408c007388 */ /* 0x0001e80000000c00 */
[----:B------:R3:W-:Y:S01]  /*3aa0*/  STS.128 [R140+0x10], R120 ;  /* 0x000010788c007388 */ /* 0x0007e20000000c00 */
[----:B--2---:R-:W-:Y:S02]  /*3ab0*/  IMAD R68, R118, UR17, RZ ;  /* 0x0000001176447c24 */ /* 0x004fe4000f8e02ff */
[----:B0-----:R-:W-:Y:S01]  /*3ac0*/  FADD.FTZ R64, -R144, 1 ;  /* 0x3f80000090407421 */ /* 0x001fe20000010100 */
[----:B------:R-:W-:Y:S01]  /*3ad0*/  FMUL.FTZ R65, R51, R27 ;  /* 0x0000001b33417220 */ /* 0x000fe20000410000 */
[----:B------:R-:W-:Y:S01]  /*3ae0*/  FADD.FTZ R67, -R147, 1 ;  /* 0x3f80000093437421 */ /* 0x000fe20000010100 */
[----:B-1----:R-:W-:Y:S01]  /*3af0*/  FMUL.FTZ R66, R40, R4 ;  /* 0x0000000428427220 */ /* 0x002fe20000410000 */
[----:B------:R-:W-:Y:S01]  /*3b00*/  FFMA.FTZ R64, R47, R64, 1 ;  /* 0x3f8000002f407423 */ /* 0x000fe20000010040 */
[----:B------:R-:W-:Y:S01]  /*3b10*/  FMUL.FTZ R65, R144, R65 ;  /* 0x0000004190417220 */ /* 0x000fe20000410000 */
[----:B------:R-:W-:Y:S01]  /*3b20*/  FFMA.FTZ R67, R52, R67, 1 ;  /* 0x3f80000034437423 */ /* 0x000fe20000010043 */
[----:B------:R-:W-:Y:S01]  /*3b30*/  FMUL.FTZ R66, R147, R66 ;  /* 0x0000004293427220 */ /* 0x000fe20000410000 */
[----:B------:R-:W-:Y:S01]  /*3b40*/  FMUL.FTZ R144, R47, R144 ;  /* 0x000000902f907220 */ /* 0x000fe20000410000 */
[----:B------:R-:W-:Y:S01]  /*3b50*/  FMUL.FTZ R127, R65, R64 ;  /* 0x00000040417f7220 */ /* 0x000fe20000410000 */
[----:B------:R-:W-:Y:S01]  /*3b60*/  FFMA.FTZ R65, R54, R3, 1 ;  /* 0x3f80000036417423 */ /* 0x000fe20000010003 */
[----:B------:R-:W-:Y:S01]  /*3b70*/  FMUL.FTZ R128, R66, R67 ;  /* 0x0000004342807220 */ /* 0x000fe20000410000 */
[----:B-----5:R-:W-:Y:S01]  /*3b80*/  FADD.FTZ R66, -R148, 1 ;  /* 0x3f80000094427421 */ /* 0x020fe20000010100 */
[----:B------:R-:W-:Y:S01]  /*3b90*/  FMUL.FTZ R3, R41, R5 ;  /* 0x0000000529037220 */ /* 0x000fe20000410000 */
[----:B------:R-:W-:Y:S01]  /*3ba0*/  FMUL.FTZ R64, R42, R6 ;  /* 0x000000062a407220 */ /* 0x000fe20000410000 */
[----:B------:R-:W-:Y:S01]  /*3bb0*/  FMUL.FTZ R67, R43, R7 ;  /* 0x000000072b437220 */ /* 0x000fe20000410000 */
[----:B------:R-:W-:Y:S01]  /*3bc0*/  FFMA.FTZ R66, R55, R66, 1 ;  /* 0x3f80000037427423 */ /* 0x000fe20000010042 */
[----:B------:R-:W-:Y:S01]  /*3bd0*/  FMUL.FTZ R3, R146, R3 ;  /* 0x0000000392037220 */ /* 0x000fe20000410000 */
[----:B------:R-:W-:Y:S01]  /*3be0*/  FMUL.FTZ R64, R149, R64 ;  /* 0x0000004095407220 */ /* 0x000fe20000410000 */
[----:B------:R-:W-:Y:S01]  /*3bf0*/  FMUL.FTZ R67, R148, R67 ;  /* 0x0000004394437220 */ /* 0x000fe20000410000 */
[----:B------:R0:W-:Y:S01]  /*3c00*/  STS.128 [R140+0x20], R124 ;  /* 0x0000207c8c007388 */ /* 0x0001e20000000c00 */
[----:B------:R-:W-:Y:S01]  /*3c10*/  FMUL.FTZ R129, R3, R44 ;  /* 0x0000002c03817220 */ /* 0x000fe20000410000 */
[----:B------:R-:W-:Y:S01]  /*3c20*/  FMUL.FTZ R130, R64, R65 ;  /* 0x0000004140827220 */ /* 0x000fe20000410000 */
[----:B------:R-:W-:Y:S01]  /*3c30*/  FMUL.FTZ R131, R67, R66 ;  /* 0x0000004243837220 */ /* 0x000fe20000410000 */
[----:B------:R-:W-:-:S02]  /*3c40*/  IMAD R3, R119, UR16, R68 ;  /* 0x0000001077037c24 */ /* 0x000fc4000f8e0244 */
[----:B---3--:R-:W-:Y:S01]  /*3c50*/  FMUL.FTZ R122, R37, R132 ;  /* 0x00000084257a7220 */ /* 0x008fe20000410000 */
[----:B------:R-:W-:-:S04]  /*3c60*/  IMAD.WIDE.U32 R118, R118, UR16, R116 ;  /* 0x0000001076767c25 */ /* 0x000fc8000f8e0074 */
[----:B------:R-:W-:Y:S01]  /*3c70*/  FMUL.FTZ R147, R52, R147 ;  /* 0x0000009334937220 */ /* 0x000fe20000410000 */
[----:B------:R1:W-:Y:S01]  /*3c80*/  STS.128 [R140+0x30], R128 ;  /* 0x000030808c007388 */ /* 0x0003e20000000c00 */
[----:B------:R-:W-:-:S03]  /*3c90*/  NOP ;  /* 0x0000000000007918 */ /* 0x000fc60000000000 */
[----:B------:R-:W2:Y:S01]  /*3ca0*/  LDS.128 R64, [R94] ;  /* 0x000000005e407984 */ /* 0x000ea20000000c00 */
[----:B------:R-:W-:Y:S01]  /*3cb0*/  IADD3 R119, R119, R3, RZ ;  /* 0x0000000377777210 */ /* 0x000fe20007ffe0ff */
[----:B------:R-:W-:Y:S02]  /*3cc0*/  IMAD R44, R110, UR4, RZ ;  /* 0x000000046e2c7c24 */ /* 0x000fe4000f8e02ff */
[----:B0-----:R-:W-:Y:S01]  /*3cd0*/  FMUL.FTZ R125, R38, R137 ;  /* 0x00000089267d7220 */ /* 0x001fe20000410000 */
[----:B------:R-:W0:Y:S01]  /*3ce0*/  LDS.128 R68, [R94+0x200] ;  /* 0x000200005e447984 */ /* 0x000e220000000c00 */
[----:B------:R-:W-:Y:S01]  /*3cf0*/  FMUL.FTZ R146, R53, R146 ;  /* 0x0000009235927220 */ /* 0x000fe20000410000 */
[C---:B------:R-:W-:Y:S02]  /*3d00*/  IMAD R3, R109.reuse, UR5, R44 ;  /* 0x000000056d037c24 */ /* 0x040fe4000f8e022c */
[----:B------:R-:W-:Y:S01]  /*3d10*/  FMUL.FTZ R149, R54, R149 ;  /* 0x0000009536957220 */ /* 0x000fe20000410000 */
[----:B------:R-:W3:Y:S01]  /*3d20*/  LDS.128 R72, [R94+0x400] ;  /* 0x000400005e487984 */ /* 0x000ee20000000c00 */
[----:B------:R-:W-:Y:S01]  /*3d30*/  IMAD.WIDE.U32 R44, R109, UR4, R118 ;  /* 0x000000046d2c7c25 */ /* 0x000fe2000f8e0076 */
[----:B------:R-:W-:Y:S01]  /*3d40*/  ULDC.64 UR4, c[0x0][0x320] ;  /* 0x0000c80000047ab9 */ /* 0x000fe20000000a00 */
[----:B-1----:R-:W1:Y:S01]  /*3d50*/  LDC R129, c[0x0][0x21c] ;  /* 0x00008700ff817b82 */ /* 0x002e620000000800 */
[----:B------:R-:W4:Y:S01]  /*3d60*/  LDS.128 R76, [R94+0x600] ;  /* 0x000600005e4c7984 */ /* 0x000f220000000c00 */
[----:B------:R-:W-:Y:S01]  /*3d70*/  ISETP.NE.U32.AND P0, PT, RZ, UR4, PT ;  /* 0x00000004ff007c0c */ /* 0x000fe2000bf05070 */
[----:B------:R-:W-:Y:S01]  /*3d80*/  FMUL.FTZ R148, R55, R148 ;  /* 0x0000009437947220 */ /* 0x000fe20000410000 */
[----:B------:R-:W-:Y:S01]  /*3d90*/  LEA R46, P1, R44, R150, 0x2 ;  /* 0x000000962c2e7211 */ /* 0x000fe200078210ff */
[----:B------:R-:W-:Y:S01]  /*3da0*/  FMUL.FTZ R128, R39, R134 ;  /* 0x0000008627807220 */ /* 0x000fe20000410000 */
[----:B------:R-:W-:Y:S01]  /*3db0*/  IADD3 R3, R45, R3, RZ ;  /* 0x000000032d037210 */ /* 0x000fe20007ffe0ff */
        /* <DEDUP_REMOVED lines=9> */
[----:B------:R-:W-:Y:S01]  /*3e50*/  FFMA.FTZ R36, R8, R3, R115 ;  /* 0x0000000308247223 */ /* 0x000fe20000010073 */
[----:B------:R-:W-:Y:S01]  /*3e60*/  FMUL.FTZ R124, R41, R146 ;  /* 0x00000092297c7220 */ /* 0x000fe20000410000 */
[----:B------:R-:W-:Y:S01]  /*3e70*/  FMUL.FTZ R127, R42, R149 ;  /* 0x000000952a7f7220 */ /* 0x000fe20000410000 */
[----:B------:R-:W-:Y:S01]  /*3e80*/  FMUL.FTZ R126, R43, R148 ;  /* 0x000000942b7e7220 */ /* 0x000fe20000410000 */
[----:B------:R-:W-:-:S04]  /*3e90*/  FFMA.FTZ R37, R9, R122, R36 ;  /* 0x0000007a09257223 */ /* 0x000fc80000010024 */
[----:B------:R-:W-:-:S04]  /*3ea0*/  FFMA.FTZ R36, R10, R125, R37 ;  /* 0x0000007d0a247223 */ /* 0x000fc80000010025 */
[----:B------:R-:W-:Y:S01]  /*3eb0*/  FFMA.FTZ R53, R11, R128, R36 ;  /* 0x000000800b357223 */ /* 0x000fe20000010024 */
[----:B--2---:R2:W-:Y:S04]  /*3ec0*/  STG.E.128 desc[UR14][R44.64], R64 ;  /* 0x000000402c007986 */ /* 0x0045e8000c101d0e */
[----:B0-----:R2:W-:Y:S04]  /*3ed0*/  STG.E.128 desc[UR14][R44.64+0x200], R68 ;  /* 0x000200442c007986 */ /* 0x0015e8000c101d0e */
[----:B---3--:R2:W-:Y:S04]  /*3ee0*/  STG.E.128 desc[UR14][R44.64+0x400], R72 ;  /* 0x000400482c007986 */ /* 0x0085e8000c101d0e */
[----:B----4-:R2:W-:Y:S01]  /*3ef0*/  STG.E.128 desc[UR14][R44.64+0x600], R76 ;  /* 0x0006004c2c007986 */ /* 0x0105e2000c101d0e */
[----:B------:R-:W-:Y:S05]  /*3f00*/  @!P0 BRA `(.L_x_5412) ;  /* 0x0000000000ac8947 */ /* 0x000fea0003800000 */
[----:B------:R-:W-:Y:S01]  /*3f10*/  BAR.SYNC.DEFER_BLOCKING 0x0 ;  /* 0x0000000000007b1d */ /* 0x000fe20000010000 */
[----:B------:R-:W-:Y:S01]  /*3f20*/  FMUL.FTZ R35, R35, R134 ;  /* 0x0000008623237220 */ /* 0x000fe20000410000 */
[----:B------:R-:W-:Y:S01]  /*3f30*/  FMUL.FTZ R34, R34, R137 ;  /* 0x0000008922227220 */ /* 0x000fe20000410000 */
[----:B------:R-:W-:Y:S01]  /*3f40*/  FMUL.FTZ R33, R33, R132 ;  /* 0x0000008421217220 */ /* 0x000fe20000410000 */
[----:B------:R-:W-:Y:S01]  /*3f50*/  FMUL.FTZ R32, R135, R32 ;  /* 0x0000002087207220 */ /* 0x000fe20000410000 */
[----:B------:R-:W-:-:S03]  /*3f60*/  FMUL.FTZ R31, R31, R138 ;  /* 0x0000008a1f1f7220 */ /* 0x000fc60000410000 */
[----:B------:R-:W0:Y:S01]  /*3f70*/  LDC.64 R54, c[0x0][0x2c0] ;  /* 0x0000b000ff367b82 */ /* 0x000e220000000a00 */
        /* <DEDUP_REMOVED lines=13> */
[----:B------:R-:W-:Y:S01]  /*4050*/  STS.128 [R140+0x10], R28 ;  /* 0x0000101c8c007388 */ /* 0x000fe20000000c00 */
[----:B0-----:R-:W-:-:S03]  /*4060*/  IMAD R52, R54, UR17, RZ ;  /* 0x0000001136347c24 */ /* 0x001fc6000f8e02ff */
[----:B------:R-:W-:Y:S01]  /*4070*/  STS.128 [R140+0x20], R24 ;  /* 0x000020188c007388 */ /* 0x000fe20000000c00 */
[----:B------:R-:W-:-:S03]  /*4080*/  IMAD.WIDE.U32 R116, R54, UR16, R116 ;  /* 0x0000001036747c25 */ /* 0x000fc6000f8e0074 */
[----:B------:R0:W-:Y:S01]  /*4090*/  STS.128 [R140+0x30], R4 ;  /* 0x000030048c007388 */ /* 0x0001e20000000c00 */
[----:B------:R-:W-:-:S03]  /*40a0*/  NOP ;  /* 0x0000000000007918 */ /* 0x000fc60000000000 */
[----:B------:R-:W4:Y:S01]  /*40b0*/  LDS.128 R36, [R94] ;  /* 0x000000005e247984 */ /* 0x000f220000000c00 */
[----:B---3--:R-:W-:-:S03]  /*40c0*/  IMAD R33, R55, UR16, R52 ;  /* 0x0000001037217c24 */ /* 0x008fc6000f8e0234 */
[----:B------:R-:W3:Y:S02]  /*40d0*/  LDS.128 R40, [R94+0x200] ;  /* 0x000200005e287984 */ /* 0x000ee40000000c00 */
[----:B------:R-:W-:Y:S02]  /*40e0*/  IADD3 R117, R117, R33, RZ ;  /* 0x0000002175757210 */ /* 0x000fe40007ffe0ff */
[----:B--2---:R-:W2:Y:S01]  /*40f0*/  LDS.128 R44, [R94+0x400] ;  /* 0x000400005e2c7984 */ /* 0x004ea20000000c00 */
[----:B0-----:R-:W-:-:S03]  /*4100*/  IMAD R4, R110, UR6, RZ ;  /* 0x000000066e047c24 */ /* 0x001fc6000f8e02ff */
[----:B------:R-:W0:Y:S01]  /*4110*/  LDS.128 R48, [R94+0x600] ;  /* 0x000600005e307984 */ /* 0x000e220000000c00 */
[C---:B------:R-:W-:Y:S02]  /*4120*/  IMAD R7, R109.reuse, UR7, R4 ;  /* 0x000000076d077c24 */ /* 0x040fe4000f8e0204 */
[----:B------:R-:W-:-:S05]  /*4130*/  IMAD.WIDE.U32 R4, R109, UR6, R116 ;  /* 0x000000066d047c25 */ /* 0x000fca000f8e0074 */
[----:B------:R-:W-:Y:S02]  /*4140*/  IADD3 R5, R5, R7, RZ ;  /* 0x0000000705057210 */ /* 0x000fe40007ffe0ff */
[----:B------:R-:W-:-:S04]  /*4150*/  LEA R6, P0, R4, UR4, 0x2 ;  /* 0x0000000404067c11 */ /* 0x000fc8000f8010ff */
[----:B------:R-:W-:-:S03]  /*4160*/  LEA.HI.X R7, R4, UR5, R5, 0x2, P0 ;  /* 0x0000000504077c11 */ /* 0x000fc600080f1405 */
[----:B------:R-:W-:-:S05]  /*4170*/  IMAD.WIDE R4, R133, 0x10, R6 ;  /* 0x0000001085047825 */ /* 0x000fca00078e0206 */
[----:B----4-:R4:W-:Y:S04]  /*4180*/  STG.E.128 desc[UR14][R4.64], R36 ;  /* 0x0000002404007986 */ /* 0x0109e8000c101d0e */
[----:B---3--:R4:W-:Y:S04]  /*4190*/  STG.E.128 desc[UR14][R4.64+0x200], R40 ;  /* 0x0002002804007986 */ /* 0x0089e8000c101d0e */
[----:B--2---:R4:W-:Y:S04]  /*41a0*/  STG.E.128 desc[UR14][R4.64+0x400], R44 ;  /* 0x0004002c04007986 */ /* 0x0049e8000c101d0e */
[----:B0-----:R4:W-:Y:S02]  /*41b0*/  STG.E.128 desc[UR14][R4.64+0x600], R48 ;  /* 0x0006003004007986 */ /* 0x0019e4000c101d0e */
.L_x_5412:
[----:B----4-:R-:W-:Y:S01]  /*41c0*/  FFMA.FTZ R4, R12, R111, R53 ;  /* 0x0000006f0c047223 */ /* 0x010fe20000010035 */
[----:B-1----:R-:W-:Y:S01]  /*41d0*/  ISETP.GE.AND P0, PT, R129, 0x1, PT ;  /* 0x000000018100780c */ /* 0x002fe20003f06270 */
        /* <DEDUP_REMOVED lines=12> */
[-C--:B------:R-:W-:Y:S01]  /*42a0*/  FMUL.FTZ R40, R3, R108.reuse ;  /* 0x0000006c03287220 */ /* 0x080fe20000410000 */
[-C--:B------:R-:W-:Y:S01]  /*42b0*/  FMUL.FTZ R41, R122, R108.reuse ;  /* 0x0000006c7a297220 */ /* 0x080fe20000410000 */
[----:B------:R-:W-:Y:S01]  /*42c0*/  FFMA.FTZ R4, R16, R119, R5 ;  /* 0x0000007710047223 */ /* 0x000fe20000010005 */
[-C--:B------:R-:W-:Y:S01]  /*42d0*/  FMUL.FTZ R42, R125, R108.reuse ;  /* 0x0000006c7d2a7220 */ /* 0x080fe20000410000 */
[-C--:B------:R-:W-:Y:S01]  /*42e0*/  FMUL.FTZ R43, R128, R108.reuse ;  /* 0x0000006c802b7220 */ /* 0x080fe20000410000 */
[----:B--2---:R-:W-:Y:S01]  /*42f0*/  FMUL.FTZ R44, R111, R108 ;  /* 0x0000006c6f2c7220 */ /* 0x004fe20000410000 */
        /* <DEDUP_REMOVED lines=14> */
[----:B------:R-:W-:-:S02]  /*43e0*/  FMUL.FTZ R55, R126, R108 ;  /* 0x0000006c7e377220 */ /* 0x000fc40000410000 */
[----:B------:R-:W-:-:S04]  /*43f0*/  FFMA.FTZ R5, R21, R124, R4 ;  /* 0x0000007c15057223 */ /* 0x000fc80000010004 */
[----:B------:R-:W-:-:S04]  /*4400*/  FFMA.FTZ R4, R22, R127, R5 ;  /* 0x0000007f16047223 */ /* 0x000fc80000010005 */
[----:B------:R-:W-:Y:S01]  /*4410*/  FFMA.FTZ R115, R23, R126, R4 ;  /* 0x0000007e17737223 */ /* 0x000fe20000010004 */
[----:B------:R-:W-:Y:S06]  /*4420*/  @!P0 BRA `(.L_x_5413) ;  /* 0x0000002000ac8947 */ /* 0x000fec0003800000 */
[----:B------:R-:W0:Y:S01]  /*4430*/  LDC R117, c[0x0][0x224] ;  /* 0x00008900ff757b82 */ /* 0x000e220000000800 */
[----:B------:R-:W-:Y:S01]  /*4440*/  HFMA2.MMA R140, -RZ, RZ, 0, 0 ;  /* 0x00000000ff8c7435 */ /* 0x000fe200000001ff */
[----:B------:R-:W-:Y:S01]  /*4450*/  FMUL.FTZ R76, R8, R89 ;  /* 0x00000059084c7220 */ /* 0x000fe20000410000 */
[----:B------:R-:W-:Y:S01]  /*4460*/  FMUL.FTZ R77, R9, R86 ;  /* 0x00000056094d7220 */ /* 0x000fe20000410000 */
[----:B------:R-:W-:Y:S01]  /*4470*/  FMUL.FTZ R78, R10, R87 ;  /* 0x000000570a4e7220 */ /* 0x000fe20000410000 */
[----:B------:R-:W-:Y:S01]  /*4480*/  FMUL.FTZ R79, R11, R84 ;  /* 0x000000540b4f7220 */ /* 0x000fe20000410000 */
[----:B------:R-:W-:Y:S01]  /*4490*/  FMUL.FTZ R116, R12, R95 ;  /* 0x0000005f0c747220 */ /* 0x000fe20000410000 */
[----:B------:R-:W-:Y:S01]  /*44a0*/  FMUL.FTZ R129, R13, R90 ;  /* 0x0000005a0d817220 */ /* 0x000fe20000410000 */
[----:B------:R-:W1:Y:S01]  /*44b0*/  LDC.64 R72, c[0x0][0x2e0] ;  /* 0x0000b800ff487b82 */ /* 0x000e620000000a00 */
[----:B------:R-:W-:Y:S01]  /*44c0*/  FMUL.FTZ R130, R14, R93 ;  /* 0x0000005d0e827220 */ /* 0x000fe20000410000 */
[----:B------:R-:W-:Y:S01]  /*44d0*/  FMUL.FTZ R131, R15, R88 ;  /* 0x000000580f837220 */ /* 0x000fe20000410000 */
[----:B------:R-:W-:Y:S01]  /*44e0*/  FMUL.FTZ R132, R16, R91 ;  /* 0x0000005b10847220 */ /* 0x000fe20000410000 */
[----:B------:R-:W-:Y:S01]  /*44f0*/  FMUL.FTZ R133, R17, R82 ;  /* 0x0000005211857220 */ /* 0x000fe20000410000 */
[----:B------:R-:W-:Y:S01]  /*4500*/  FMUL.FTZ R134, R18, R85 ;  /* 0x0000005512867220 */ /* 0x000fe20000410000 */
[----:B------:R-:W-:Y:S01]  /*4510*/  FMUL.FTZ R135, R19, R80 ;  /* 0x0000005013877220 */ /* 0x000fe20000410000 */
[----:B------:R-:W-:Y:S01]  /*4520*/  FMUL.FTZ R136, R20, R83 ;  /* 0x0000005314887220 */ /* 0x000fe20000410000 */
[----:B------:R-:W2:Y:S01]  /*4530*/  LDC.64 R70, c[0x0][0x2d8] ;  /* 0x0000b600ff467b82 */ /* 0x000ea20000000a00 */
[----:B------:R-:W-:Y:S01]  /*4540*/  FMUL.FTZ R137, R21, R2 ;  /* 0x0000000215897220 */ /* 0x000fe20000410000 */
[----:B------:R-:W-:Y:S01]  /*4550*/  FMUL.FTZ R138, R22, R81 ;  /* 0x00000051168a7220 */ /* 0x000fe20000410000 */
[----:B------:R-:W-:Y:S01]  /*4560*/  FMUL.FTZ R139, R23, R0 ;  /* 0x00000000178b7220 */ /* 0x000fe20000410000 */
[----:B------:R-:W-:Y:S01]  /*4570*/  MOV R27, RZ ;  /* 0x000000ff001b7202 */ /* 0x000fe20000000f00 */
[----:B------:R-:W-:Y:S01]  /*4580*/  ULDC UR22, c[0x0][0x224] ;  /* 0x0000890000167ab9 */ /* 0x000fe20000000800 */
        /* <DEDUP_REMOVED lines=8> */
.L_x_5425:
[----:B------:R-:W-:Y:S01]  /*4610*/  IMAD R6, R110, UR6, RZ ;  /* 0x000000066e067c24 */ /* 0x000fe2000f8e02ff */
        /* <DEDUP_REMOVED lines=11> */
[----:B01----:R-:W-:Y:S01]  /*46d0*/  IADD3 R66, R98, -0x1, RZ ;  /* 0xffffffff62427810 */ /* 0x003fe20007ffe0ff */
[----:B------:R-:W-:Y:S01]  /*46e0*/  IMAD R142, R110, UR10, RZ ;  /* 0x0000000a6e8e7c24 */ /* 0x000fe2000f8e02ff */
[----:B------:R-:W-:Y:S01]  /*46f0*/  LOP3.LUT P0, RZ, R106, 0x1f, RZ, 0xc0, !PT ;  /* 0x0000001f6aff7812 */ /* 0x000fe2000780c0ff */
[----:B------:R-:W-:Y:S01]  /*4700*/  IMAD R144, R110, UR18, RZ ;  /* 0x000000126e907c24 */ /* 0x000fe2000f8e02ff */
[----:B------:R-:W-:Y:S01]  /*4710*/  LEA.HI R67, R66, R66, RZ, 0x1 ;  /* 0x0000004242437211 */ /* 0x000fe200078f08ff */
[----:B------:R-:W-:Y:S01]  /*4720*/  IMAD.WIDE.U32 R4, R109, UR10, RZ ;  /* 0x0000000a6d047c25 */ /* 0x000fe2000f8e00ff */
[----:B------:R-:W-:Y:S02]  /*4730*/  ISETP.LT.OR P2, PT, R98, 0x2, P0 ;  /* 0x000000026200780c */ /* 0x000fe40000741670 */
[----:B------:R-:W-:Y:S01]  /*4740*/  LOP3.LUT R67, R67, 0xfffffe, RZ, 0xc0, !PT ;  /* 0x00fffffe43437812 */ /* 0x000fe200078ec0ff */
[----:B------:R-:W-:Y:S01]  /*4750*/  IMAD.WIDE.U32 R64, R109, UR18, RZ ;  /* 0x000000126d407c25 */ /* 0x000fe2000f8e00ff */
[----:B------:R-:W-:-:S03]  /*4760*/  ISETP.NE.AND P1, PT, R106, RZ, PT ;  /* 0x000000ff6a00720c */ /* 0x000fc60003f25270 */
[C---:B------:R-:W-:Y:S01]  /*4770*/  IMAD R75, R109.reuse, UR11, R142 ;  /* 0x0000000b6d4b7c24 */ /* 0x040fe2000f8e028e */
[----:B------:R-:W-:Y:S01]  /*4780*/  IADD3 R142, R106, 0x200, RZ ;  /* 0x000002006a8e7810 */ /* 0x000fe20007ffe0ff */
[----:B------:R-:W-:Y:S02]  /*4790*/  IMAD R143, R109, UR19, R144 ;  /* 0x000000136d8f7c24 */ /* 0x000fe4000f8e0290 */
[----:B---3--:R-:W-:Y:S01]  /*47a0*/  IMAD R7, R74, UR12, RZ ;  /* 0x0000000c4a077c24 */ /* 0x008fe2000f8e02ff */
[----:B------:R-:W-:Y:S01]  /*47b0*/  IADD3 R5, R5, R75, RZ ;  /* 0x0000004b05057210 */ /* 0x000fe20007ffe0ff */
[----:B------:R-:W3:Y:S01]  /*47c0*/  @!P2 LDC R144, c[0x0][0x21c] ;  /* 0x00008700ff90ab82 */ /* 0x000ee20000000800 */
[----:B------:R-:W-:Y:S01]  /*47d0*/  IADD3 R65, R65, R143, RZ ;  /* 0x0000008f41417210 */ /* 0x000fe20007ffe0ff */
[----:B------:R-:W-:Y:S01]  /*47e0*/  IMAD R7, R140, UR13, R7 ;  /* 0x0000000d8c077c24 */ /* 0x000fe2000f8e0207 */
[----:B------:R-:W-:Y:S01]  /*47f0*/  IADD3 R143, R66, -R67, RZ ;  /* 0x80000043428f7210 */ /* 0x000fe20007ffe0ff */
[----:B------:R-:W-:-:S02]  /*4800*/  IMAD R67, R74, UR20, RZ ;  /* 0x000000144a437c24 */ /* 0x000fc4000f8e02ff */
[----:B------:R-:W-:Y:S01]  /*4810*/  IMAD.WIDE.U32 R4, R140, UR12, R4 ;  /* 0x0000000c8c047c25 */ /* 0x000fe2000f8e0004 */
[----:B------:R-:W-:-:S03]  /*4820*/  @!P1 LEA R142, R143, R140, 0x8 ;  /* 0x0000008c8f8e9211 */ /* 0x000fc600078e40ff */
[C---:B------:R-:W-:Y:S01]  /*4830*/  IMAD R67, R140.reuse, UR21, R67 ;  /* 0x000000158c437c24 */ /* 0x040fe2000f8e0243 */
[----:B------:R-:W-:Y:S01]  /*4840*/  IADD3 R7, R5, R7, RZ ;  /* 0x0000000705077210 */ /* 0x000fe20007ffe0ff */
[----:B------:R-:W-:Y:S01]  /*4850*/  IMAD.WIDE.U32 R64, R140, UR20, R64 ;  /* 0x000000148c407c25 */ /* 0x000fe2000f8e0040 */
[----:B--2---:R-:W-:-:S04]  /*4860*/  LEA R6, P3, R4, R70, 0x2 ;  /* 0x0000004604067211 */ /* 0x004fc800078610ff */
[----:B------:R-:W-:Y:S02]  /*4870*/  IADD3 R5, R65, R67, RZ ;  /* 0x0000004341057210 */ /* 0x000fe40007ffe0ff */
[----:B-1----:R-:W-:Y:S02]  /*4880*/  LEA R66, P4, R64, R72, 0x2 ;  /* 0x0000004840427211 */ /* 0x002fe400078810ff */
[----:B------:R-:W-:Y:S02]  /*4890*/  LEA.HI.X R7, R4, R71, R7, 0x2, P3 ;  /* 0x0000004704077211 */ /* 0x000fe400018f1407 */
[----:B------:R-:W-:Y:S02]  /*48a0*/  LEA.HI.X R67, R64, R73, R5, 0x2, P4 ;  /* 0x0000004940437211 */ /* 0x000fe400020f1405 */
[----:B------:R-:W-:Y:S01]  /*48b0*/  LEA R146, R142, R99, 0x2 ;  /* 0x000000638e927211 */ /* 0x000fe200078e10ff */
[----:B------:R-:W2:Y:S01]  /*48c0*/  LDG.E R6, desc[UR14][R6.64] ;  /* 0x0000000e06067981 */ /* 0x000ea2000c1e1900 */
[----:B------:R-:W-:-:S03]  /*48d0*/  @!P2 IADD3 R5, R98, -0x2, RZ ;  /* 0xfffffffe6205a810 */ /* 0x000fc60007ffe0ff */
[----:B------:R1:W2:Y:S02]  /*48e0*/  LDG.E R67, desc[UR14][R66.64] ;  /* 0x0000000e42437981 */ /* 0x0002a4000c1e1900 */
[----:B---3--:R-:W-:Y:S01]  /*48f0*/  @!P2 IMAD R5, R5, R144, R140 ;  /* 0x000000900505a224 */ /* 0x008fe200078e028c */
[----:B------:R-:W-:Y:S02]  /*4900*/  MOV R65, RZ ;  /* 0x000000ff00417202 */ /* 0x000fe40000000f00 */
[----:B------:R-:W-:Y:S01]  /*4910*/  MOV R64, 0x3f800000 ;  /* 0x3f80000000407802 */ /* 0x000fe20000000f00 */
[----:B------:R-:W-:Y:S01]  /*4920*/  @!P2 IMAD.WIDE R4, R5, 0x8, R56 ;  /* 0x000000080504a825 */ /* 0x000fe200078e0238 */
[----:B------:R-:W-:Y:S01]  /*4930*/  BSSY B0, `(.L_x_5414) ;  /* 0x0000051000007945 */ /* 0x000fe20003800000 */
[----:B------:R-:W-:Y:S02]  /*4940*/  LEA R164, R106, R99, 0x3 ;  /* 0x000000636aa47211 */ /* 0x000fe400078e18ff */
[----:B----4-:R-:W-:-:S04]  /*4950*/  FMUL.FTZ R74, R141, 1.4426950216293334961 ;  /* 0x3fb8aa3b8d4a7820 */ /* 0x010fc80000410000 */
[----:B------:R-:W-:-:S06]  /*4960*/  FMUL.FTZ R75, R74, R89 ;  /* 0x000000594a4b7220 */ /* 0x000fcc0000410000 */
[----:B------:R-:W3:Y:S01]  /*4970*/  MUFU.EX2 R75, R75 ;  /* 0x0000004b004b7308 */ /* 0x000ee20000000800 */
[C---:B------:R-:W-:Y:S01]  /*4980*/  FMUL.FTZ R142, R74.reuse, R86 ;  /* 0x000000564a8e7220 */ /* 0x040fe20000410000 */
[C---:B------:R-:W-:Y:S01]  /*4990*/  FMUL.FTZ R143, R74.reuse, R87 ;  /* 0x000000574a8f7220 */ /* 0x040fe20000410000 */
[----:B------:R-:W-:-:S05]  /*49a0*/  FMUL.FTZ R144, R74, R84 ;  /* 0x000000544a907220 */ /* 0x000fca0000410000 */
[----:B------:R-:W1:Y:S01]  /*49b0*/  MUFU.EX2 R142, R142 ;  /* 0x0000008e008e7308 */ /* 0x000e620000000800 */
[----:B---3--:R3:W-:Y:S01]  /*49c0*/  STS [R146+0x14d0], R75 ;  /* 0x0014d04b92007388 */ /* 0x0087e20000000800 */
[----:B------:R-:W-:Y:S01]  /*49d0*/  BAR.SYNC.DEFER_BLOCKING 0x0 ;  /* 0x0000000000007b1d */ /* 0x000fe20000010000 */
[----:B------:R-:W-:-:S05]  /*49e0*/  FMUL.FTZ R145, R74, R95 ;  /* 0x0000005f4a917220 */ /* 0x000fca0000410000 */
[----:B------:R-:W4:Y:S01]  /*49f0*/  MUFU.EX2 R143, R143 ;  /* 0x0000008f008f7308 */ /* 0x000f220000000800 */
[C---:B---3--:R-:W-:Y:S01]  /*4a00*/  FMUL.FTZ R146, R74.reuse, R90 ;  /* 0x0000005a4a927220 */ /* 0x048fe20000410000 */
[----:B------:R-:W-:-:S06]  /*4a10*/  FMUL.FTZ R147, R74, R93 ;  /* 0x0000005d4a937220 */ /* 0x000fcc0000410000 */
[----:B------:R-:W3:Y:S01]  /*4a20*/  MUFU.EX2 R144, R144 ;  /* 0x0000009000907308 */ /* 0x000ee20000000800 */
[----:B-1----:R-:W-:Y:S01]  /*4a30*/  FMUL.FTZ R66, R75, R142 ;  /* 0x0000008e4b427220 */ /* 0x002fe20000410000 */
[----:B------:R-:W-:-:S06]  /*4a40*/  FMUL.FTZ R148, R74, R88 ;  /* 0x000000584a947220 */ /* 0x000fcc0000410000 */
[----:B------:R-:W1:Y:S01]  /*4a50*/  MUFU.EX2 R145, R145 ;  /* 0x0000009100917308 */ /* 0x000e620000000800 */
[----:B------:R0:W5:Y:S01]  /*4a60*/  @!P2 LDG.E.64 R64, desc[UR14][R4.64] ;  /* 0x0000000e0440a981 */ /* 0x000162000c1e1b00 */
[----:B------:R-:W-:-:S06]  /*4a70*/  ISETP.NE.AND P2, PT, R106, 0x3f, PT ;  /* 0x0000003f6a00780c */ /* 0x000fcc0003f45270 */
[----:B------:R-:W2:Y:S01]  /*4a80*/  MUFU.EX2 R146, R146 ;  /* 0x0000009200927308 */ /* 0x000ea20000000800 */
[----:B0-----:R-:W-:Y:S01]  /*4a90*/  FFMA.FTZ R4, R76, R142, R77 ;  /* 0x0000008e4c047223 */ /* 0x001fe2000001004d */
[----:B----4-:R-:W-:Y:S01]  /*4aa0*/  FMUL.FTZ R5, R143, R66 ;  /* 0x000000428f057220 */ /* 0x010fe20000410000 */
[----:B------:R-:W-:-:S05]  /*4ab0*/  FMUL.FTZ R149, R74, R91 ;  /* 0x0000005b4a957220 */ /* 0x000fca0000410000 */
[----:B------:R-:W0:Y:S01]  /*4ac0*/  MUFU.EX2 R147, R147 ;  /* 0x0000009300937308 */ /* 0x000e220000000800 */
[----:B------:R-:W-:Y:S01]  /*4ad0*/  FFMA.FTZ R4, R143, R4, R78 ;  /* 0x000000048f047223 */ /* 0x000fe2000001004e */
[----:B---3--:R-:W-:Y:S01]  /*4ae0*/  FMUL.FTZ R66, R144, R5 ;  /* 0x0000000590427220 */ /* 0x008fe20000410000 */
[----:B------:R-:W-:Y:S02]  /*4af0*/  FMUL.FTZ R150, R74, R82 ;  /* 0x000000524a967220 */ /* 0x000fe40000410000 */
[----:B------:R-:W-:-:S03]  /*4b00*/  FFMA.FTZ R4, R144, R4, R79 ;  /* 0x0000000490047223 */ /* 0x000fc6000001004f */
[----:B------:R-:W3:Y:S01]  /*4b10*/  MUFU.EX2 R148, R148 ;  /* 0x0000009400947308 */ /* 0x000ee20000000800 */
[C---:B-1----:R-:W-:Y:S01]  /*4b20*/  FMUL.FTZ R5, R145.reuse, R66 ;  /* 0x0000004291057220 */ /* 0x042fe20000410000 */
[----:B------:R-:W-:Y:S01]  /*4b30*/  FMUL.FTZ R151, R74, R85 ;  /* 0x000000554a977220 */ /* 0x000fe20000410000 */
[----:B------:R-:W-:Y:S01]  /*4b40*/  FFMA.FTZ R4, R145, R4, R116 ;  /* 0x0000000491047223 */ /* 0x000fe20000010074 */
[----:B------:R-:W-:-:S04]  /*4b50*/  @P2 LEA R163, R106, R99, 0x2 ;  /* 0x000000636aa32211 */ /* 0x000fc800078e10ff */
[----:B------:R-:W1:Y:S01]  /*4b60*/  MUFU.EX2 R149, R149 ;  /* 0x0000009500957308 */ /* 0x000e620000000800 */
[----:B--2---:R-:W-:Y:S01]  /*4b70*/  FMUL.FTZ R66, R146, R5 ;  /* 0x0000000592427220 */ /* 0x004fe20000410000 */
        /* <DEDUP_REMOVED lines=8> */
[----:B---3--:R-:W-:Y:S01]  /*4c00*/  FMUL.FTZ R66, R148, R5 ;  /* 0x0000000594427220 */ /* 0x008fe20000410000 */
        /* <DEDUP_REMOVED lines=35> */
.L_x_5415:
[----:B------:R-:W-:Y:S05]  /*4e40*/  BSYNC B0 ;  /* 0x0000000000007941 */ /* 0x000fea0003800000 */
.L_x_5414:
        /* <DEDUP_REMOVED lines=48> */
.L_x_5444:
[----:B------:R-:W-:Y:S01]  /*5150*/  ISETP.GE.AND P3, PT, R104, 0x10, PT ;  /* 0x000000106800780c */ /* 0x000fe20003f66270 */
[----:B------:R-:W-:-:S12]  /*5160*/  UMOV UR4, 0xffffffff ;  /* 0xffffffff00047882 */ /* 0x000fd80000000000 */
[C---:B0-2---:R-:W-:Y:S01]  /*5170*/  @P3 FFMA.FTZ R7, R6.reuse, R66, R7 ;  /* 0x0000004206073223 */ /* 0x045fe20000010007 */
[----:B---3--:R-:W-:Y:S01]  /*5180*/  @P3 FMUL.FTZ R6, R6, R67 ;  /* 0x0000004306063220 */ /* 0x008fe20000410000 */
[----:B------:R-:W-:Y:S06]  /*5190*/  BRA.DIV UR4, `(.L_x_5418) ;  /* 0x0000003204687947 */ /* 0x000fec000b800000 */
.L_x_5447:
[----:B------:R-:W-:-:S03]  /*51a0*/  UMOV UR4, 0xffffffff ;  /* 0xffffffff00047882 */ /* 0x000fc60000000000 */
[----:B------:R-:W-:Y:S05]  /*51b0*/  BRA.DIV UR4, `(.L_x_5419) ;  /* 0x0000003204887947 */ /* 0x000fea000b800000 */
.L_x_5450:
[----:B------:R-:W-:-:S03]  /*51c0*/  UMOV UR4, 0xffffffff ;  /* 0xffffffff00047882 */ /* 0x000fc60000000000 */
[----:B------:R-:W-:Y:S05]  /*51d0*/  BRA.DIV UR4, `(.L_x_5420) ;  /* 0x0000003204a87947 */ /* 0x000fea000b800000 */
[----:B------:R-:W0:Y:S04]  /*51e0*/  SHFL.UP PT, R6, R6, 0x1, RZ ;  /* 0x0420000006067989 */ /* 0x000e2800000e00ff */
[----:B------:R-:W2:Y:S04]  /*51f0*/  SHFL.UP PT, R7, R7, 0x1, RZ ;  /* 0x0420000007077989 */ /* 0x000ea800000e00ff */
[----:B-----5:R-:W3:Y:S04]  /*5200*/  SHFL.IDX PT, R64, R64, RZ, 0x1f ;  /* 0x00001fff40407589 */ /* 0x020ee800000e0000 */
[----:B------:R-:W4:Y:S02]  /*5210*/  SHFL.IDX PT, R65, R65, RZ, 0x1f ;  /* 0x00001fff41417589 */ /* 0x000f2400000e0000 */
.L_x_5456:
[C---:B0-2-4-:R-:W-:Y:S01]  /*5220*/  @P1 FFMA.FTZ R65, R6.reuse, R65, R7 ;  /* 0x0000004106411223 */ /* 0x055fe20000010007 */
[----:B---3--:R-:W-:-:S03]  /*5230*/  @P1 FMUL.FTZ R64, R6, R64 ;  /* 0x0000004006401220 */ /* 0x008fc60000410000 */
[C---:B------:R-:W-:Y:S01]  /*5240*/  FFMA.FTZ R67, R4.reuse, R65, R5 ;  /* 0x0000004104437223 */ /* 0x040fe20000010005 */
[----:B------:R-:W-:-:S05]  /*5250*/  FMUL.FTZ R66, R4, R64 ;  /* 0x0000004004427220 */ /* 0x000fca0000410000 */
[----:B------:R2:W-:Y:S02]  /*5260*/  STS.128 [R74+0x10c0], R64 ;  /* 0x0010c0404a007388 */ /* 0x0005e40000000c00 */
.L_x_5416:
        /* <DEDUP_REMOVED lines=102> */
.L_x_5473:
[C---:B--2-4-:R-:W-:Y:S01]  /*58d0*/  @P0 FFMA.FTZ R67, R64.reuse, R67, R65 ;  /* 0x0000004340430223 */ /* 0x054fe20000010041 */
[----:B------:R-:W-:Y:S01]  /*58e0*/  @P0 FMUL.FTZ R66, R64, R66 ;  /* 0x0000004240420220 */ /* 0x000fe20000410000 */
[-C--:B-1-3--:R-:W-:Y:S01]  /*58f0*/  FFMA.FTZ R75, R75, R197.reuse, R198 ;  /* 0x000000c54b4b7223 */ /* 0x08afe200000100c6 */
[----:B------:R-:W-:Y:S01]  /*5900*/  FMUL.FTZ R74, R74, R197 ;  /* 0x000000c54a4a7220 */ /* 0x000fe20000410000 */
[C---:B------:R-:W-:Y:S01]  /*5910*/  FFMA.FTZ R65, R6.reuse, R67, R7 ;  /* 0x0000004306417223 */ /* 0x040fe20000010007 */
[----:B------:R-:W-:-:S05]  /*5920*/  FMUL.FTZ R64, R6, R66 ;  /* 0x0000004206407220 */ /* 0x000fca0000410000 */
[----:B------:R1:W-:Y:S02]  /*5930*/  STS.128 [R199+0x12d0], R64 ;  /* 0x0012d040c7007388 */ /* 0x0003e40000000c00 */
.L_x_5421:
[----:B------:R-:W-:Y:S05]  /*5940*/  WARPSYNC.ALL ;  /* 0x0000000000007948 */ /* 0x000fea0003800000 */
[----:B------:R-:W-:Y:S01]  /*5950*/  BAR.SYNC.DEFER_BLOCKING 0x0 ;  /* 0x0000000000007b1d */ /* 0x000fe20000010000 */
[----:B------:R-:W-:Y:S01]  /*5960*/  FADD.FTZ R187, R196, -R187 ;  /* 0x800000bbc4bb7221 */ /* 0x000fe20000010000 */
[----:B01----:R-:W-:Y:S01]  /*5970*/  FADD.FTZ R66, -R78, R195 ;  /* 0x000000c34e427221 */ /* 0x003fe20000010100 */
[----:B------:R-:W-:Y:S01]  /*5980*/  FADD.FTZ R185, R182, -R185 ;  /* 0x800000b9b6b97221 */ /* 0x000fe20000010000 */
[----:B------:R-:W-:Y:S01]  /*5990*/  FADD.FTZ R183, R180, -R183 ;  /* 0x800000b7b4b77221 */ /* 0x000fe20000010000 */
[----:B------:R-:W-:Y:S01]  /*59a0*/  FADD.FTZ R179, R186, -R179 ;  /* 0x800000b3bab37221 */ /* 0x000fe20000010000 */
[----:B------:R-:W-:Y:S01]  /*59b0*/  FADD.FTZ R175, R192, -R175 ;  /* 0x800000afc0af7221 */ /* 0x000fe20000010000 */
[C---:B------:R-:W-:Y:S01]  /*59c0*/  ISETP.GT.AND P0, PT, R104.reuse, 0x1e, PT ;  /* 0x0000001e6800780c */ /* 0x040fe20003f04270 */
[----:B------:R-:W-:Y:S01]  /*59d0*/  BSSY B0, `(.L_x_5423) ;  /* 0x00000cd000007945 */ /* 0x000fe20003800000 */
[----:B------:R-:W-:-:S02]  /*59e0*/  ISETP.GT.AND P1, PT, R104, 0x1d, PT ;  /* 0x0000001d6800780c */ /* 0x000fc40003f24270 */
[----:B------:R-:W-:Y:S02]  /*59f0*/  ISETP.GT.AND P2, PT, R104, 0x1b, PT ;  /* 0x0000001b6800780c */ /* 0x000fe40003f44270 */
[----:B------:R-:W-:Y:S01]  /*5a00*/  ISETP.NE.AND P3, PT, R106, RZ, PT ;  /* 0x000000ff6a00720c */ /* 0x000fe20003f65270 */
[----:B------:R-:W0:Y:S02]  /*5a10*/  LDS R5, [R164+0x12d4] ;  /* 0x0012d400a4057984 */ /* 0x000e240000000800 */
[----:B0-----:R-:W-:Y:S01]  /*5a20*/  FFMA.FTZ R174, R5, R163, R174 ;  /* 0x000000a305ae7223 */ /* 0x001fe200000100ae */
[----:B------:R-:W-:Y:S01]  /*5a30*/  FFMA.FTZ R5, R3, R178, RZ ;  /* 0x000000b203057223 */ /* 0x000fe200000100ff */
[----:B------:R-:W-:Y:S02]  /*5a40*/  FADD.FTZ R178, -R76, R178 ;  /* 0x000000b24cb27221 */ /* 0x000fe40000010100 */
[----:B------:R-:W-:Y:S01]  /*5a50*/  FFMA.FTZ R4, R154, R174, R181 ;  /* 0x000000ae9a047223 */ /* 0x000fe200000100b5 */
[----:B------:R-:W-:Y:S01]  /*5a60*/  FFMA.FTZ R6, R122, R196, R5 ;  /* 0x000000c47a067223 */ /* 0x000fe20000010005 */
[----:B------:R-:W-:-:S02]  /*5a70*/  FMUL.FTZ R198, R174, R0 ;  /* 0x00000000aec67220 */ /* 0x000fc40000410000 */
[----:B------:R-:W-:Y:S01]  /*5a80*/  FFMA.FTZ R172, R155, R4, R172 ;  /* 0x000000049bac7223 */ /* 0x000fe200000100ac */
[----:B------:R-:W-:Y:S01]  /*5a90*/  FFMA.FTZ R5, R125, R195, R6 ;  /* 0x000000c37d057223 */ /* 0x000fe20000010006 */
[----:B------:R-:W-:Y:S01]  /*5aa0*/  FADD.FTZ R155, -R134, R194 ;  /* 0x000000c2869b7221 */ /* 0x000fe20000010100 */
[----:B------:R-:W-:Y:S01]  /*5ab0*/  FADD.FTZ R55, R198, R55 ;  /* 0x00000037c6377221 */ /* 0x000fe20000010000 */
[----:B------:R-:W-:Y:S01]  /*5ac0*/  FFMA.FTZ R156, R156, R172, R177 ;  /* 0x000000ac9c9c7223 */ /* 0x000fe200000100b1 */
[----:B------:R-:W-:Y:S01]  /*5ad0*/  FFMA.FTZ R6, R128, R182, R5 ;  /* 0x000000b680067223 */ /* 0x000fe20000010005 */
[----:B------:R-:W-:Y:S02]  /*5ae0*/  FADD.FTZ R182, -R116, R176 ;  /* 0x000000b074b67221 */ /* 0x000fe40000010100 */
[----:B------:R-:W-:Y:S01]  /*5af0*/  FFMA.FTZ R170, R153, R156, R170 ;  /* 0x0000009c99aa7223 */ /* 0x000fe200000100aa */
[----:B------:R-:W-:-:S03]  /*5b00*/  FFMA.FTZ R5, R111, R176, R6 ;  /* 0x000000b06f057223 */ /* 0x000fc60000010006 */
[----:B------:R-:W-:Y:S01]  /*5b10*/  FFMA.FTZ R152, R152, R170, R173 ;  /* 0x000000aa98987223 */ /* 0x000fe200000100ad */
[----:B------:R-:W-:-:S03]  /*5b20*/  FFMA.FTZ R6, R112, R180, R5 ;  /* 0x000000b470067223 */ /* 0x000fc60000010005 */
[----:B------:R-:W-:Y:S01]  /*5b30*/  FFMA.FTZ R168, R151, R152, R168 ;  /* 0x0000009897a87223 */ /* 0x000fe200000100a8 */
[----:B------:R-:W-:Y:S01]  /*5b40*/  FFMA.FTZ R5, R113, R184, R6 ;  /* 0x000000b871057223 */ /* 0x000fe20000010006 */
[----:B------:R-:W-:Y:S02]  /*5b50*/  FADD.FTZ R151, -R130, R184 ;  /* 0x000000b882977221 */ /* 0x000fe40000010100 */
[----:B------:R-:W-:Y:S01]  /*5b60*/  FFMA.FTZ R150, R150, R168, R169 ;  /* 0x000000a896967223 */ /* 0x000fe200000100a9 */
[----:B------:R-:W-:Y:S01]  /*5b70*/  FFMA.FTZ R6, R114, R186, R5 ;  /* 0x000000ba72067223 */ /* 0x000fe20000010005 */
[----:B------:R-:W-:Y:S02]  /*5b80*/  FADD.FTZ R186, R193, -R171 ;  /* 0x800000abc1ba7221 */ /* 0x000fe40000010000 */
[----:B------:R-:W-:Y:S01]  /*5b90*/  FFMA.FTZ R166, R149, R150, R166 ;  /* 0x0000009695a67223 */ /* 0x000fe200000100a6 */
[----:B------:R-:W-:Y:S01]  /*5ba0*/  FFMA.FTZ R5, R119, R189, R6 ;  /* 0x000000bd77057223 */ /* 0x000fe20000010006 */
[----:B------:R-:W-:-:S02]  /*5bb0*/  FADD.FTZ R189, -R132, R189 ;  /* 0x000000bd84bd7221 */ /* 0x000fc40000010100 */
[----:B------:R-:W-:Y:S01]  /*5bc0*/  FFMA.FTZ R148, R148, R166, R165 ;  /* 0x000000a694947223 */ /* 0x000fe200000100a5 */
[----:B------:R-:W-:Y:S01]  /*5bd0*/  FFMA.FTZ R6, R118, R192, R5 ;  /* 0x000000c076067223 */ /* 0x000fe20000010005 */
[----:B------:R-:W-:Y:S02]  /*5be0*/  FADD.FTZ R192, R190, -R167 ;  /* 0x800000a7bec07221 */ /* 0x000fe40000010000 */
[----:B------:R-:W-:Y:S01]  /*5bf0*/  FFMA.FTZ R162, R147, R148, R162 ;  /* 0x0000009493a27223 */ /* 0x000fe200000100a2 */
[----:B------:R-:W-:Y:S01]  /*5c00*/  FFMA.FTZ R5, R121, R194, R6 ;  /* 0x000000c279057223 */ /* 0x000fe20000010006 */
[----:B------:R-:W-:Y:S02]  /*5c10*/  FMUL.FTZ R194, R4, R81 ;  /* 0x0000005104c27220 */ /* 0x000fe40000410000 */
[----:B------:R-:W-:Y:S01]  /*5c20*/  FFMA.FTZ R146, R146, R162, R161 ;  /* 0x000000a292927223 */ /* 0x000fe200000100a1 */
[----:B------:R-:W-:Y:S01]  /*5c30*/  FFMA.FTZ R6, R120, R193, R5 ;  /* 0x000000c178067223 */ /* 0x000fe20000010005 */
[----:B------:R-:W-:Y:S01]  /*5c40*/  @!P3 LEA R161, R140, R99, 0x3 ;  /* 0x000000638ca1b211 */ /* 0x000fe200078e18ff */
[----:B------:R-:W-:Y:S01]  /*5c50*/  FADD.FTZ R54, R194, R54 ;  /* 0x00000036c2367221 */ /* 0x000fe20000010000 */
[----:B------:R-:W-:Y:S01]  /*5c60*/  FFMA.FTZ R160, R145, R146, R160 ;  /* 0x0000009291a07223 */ /* 0x000fe200000100a0 */
[----:B------:R-:W-:Y:S01]  /*5c70*/  FFMA.FTZ R7, R123, R188, R6 ;  /* 0x000000bc7b077223 */ /* 0x000fe20000010006 */
[----:B------:R-:W-:Y:S01]  /*5c80*/  FADD.FTZ R188, -R136, R188 ;  /* 0x000000bc88bc7221 */ /* 0x000fe20000010100 */
[----:B------:R0:W-:Y:S01]  /*5c90*/  @!P3 STS.64 [R161+0x1dd0], R74 ;  /* 0x001dd04aa100b388 */ /* 0x0001e20000000a00 */
[----:B------:R-:W-:Y:S01]  /*5ca0*/  FFMA.FTZ R144, R144, R160, R159 ;  /* 0x000000a090907223 */ /* 0x000fe2000001009f */
[----:B------:R-:W-:Y:S01]  /*5cb0*/  FFMA.FTZ R64, R124, R190, R7 ;  /* 0x000000be7c407223 */ /* 0x000fe20000010007 */
[----:B------:R-:W-:-:S02]  /*5cc0*/  FMUL.FTZ R190, R172, R2 ;  /* 0x00000002acbe7220 */ /* 0x000fc40000410000 */
[----:B------:R-:W-:Y:S01]  /*5cd0*/  FFMA.FTZ R158, R143, R144, R158 ;  /* 0x000000908f9e7223 */ /* 0x000fe2000001009e */
[----:B------:R-:W-:Y:S01]  /*5ce0*/  FMUL.FTZ R7, R144, R87 ;  /* 0x0000005790077220 */ /* 0x000fe20000410000 */
[----:B------:R-:W-:Y:S01]  /*5cf0*/  FFMA.FTZ R67, R127, R191, R64 ;  /* 0x000000bf7f437223 */ /* 0x000fe20000010040 */
[----:B------:R-:W-:Y:S01]  /*5d00*/  FMUL.FTZ R64, R160, R84 ;  /* 0x00000054a0407220 */ /* 0x000fe20000410000 */
[----:B------:R-:W-:Y:S01]  /*5d10*/  FFMA.FTZ R142, R142, R158, R157 ;  /* 0x0000009e8e8e7223 */ /* 0x000fe2000001009d */
[----:B------:R-:W-:Y:S01]  /*5d20*/  FMUL.FTZ R157, R23, R0 ;  /* 0x00000000179d7220 */ /* 0x000fe20000410000 */
[----:B------:R-:W-:Y:S01]  /*5d30*/  FMUL.FTZ R6, R158, R86 ;  /* 0x000000569e067220 */ /* 0x000fe20000410000 */
[C---:B0-----:R-:W-:Y:S01]  /*5d40*/  FMUL.FTZ R74, R141.reuse, R168 ;  /* 0x000000a88d4a7220 */ /* 0x041fe20000410000 */
[----:B------:R-:W-:Y:S01]  /*5d50*/  FMUL.FTZ R5, R142, R89 ;  /* 0x000000598e057220 */ /* 0x000fe20000410000 */
[----:B------:R-:W-:Y:S01]  /*5d60*/  FFMA.FTZ R149, R154, R191, R157 ;  /* 0x000000bf9a957223 */ /* 0x000fe2000001009d */
[----:B------:R-:W-:Y:S01]  /*5d70*/  FMUL.FTZ R75, R141, R146 ;  /* 0x000000928d4b7220 */ /* 0x000fe20000410000 */
[----:B------:R-:W-:Y:S01]  /*5d80*/  FMUL.FTZ R74, R74, R175 ;  /* 0x000000af4a4a7220 */ /* 0x000fe20000410000 */
[----:B------:R-:W-:Y:S01]  /*5d90*/  FFMA.FTZ R65, R5, R178, RZ ;  /* 0x000000b205417223 */ /* 0x000fe200000100ff */
[----:B------:R-:W-:Y:S01]  /*5da0*/  FFMA.FTZ R67, R126, R149, R67 ;  /* 0x000000957e437223 */ /* 0x000fe20000010043 */
[----:B------:R-:W-:Y:S01]  /*5db0*/  FADD.FTZ R200, R149, -R157 ;  /* 0x8000009d95c87221 */ /* 0x000fe20000010000 */
[----:B------:R-:W-:Y:S01]  /*5dc0*/  FMUL.FTZ R149, R141, R174 ;  /* 0x000000ae8d957220 */ /* 0x000fe20000410000 */
[----:B------:R-:W-:Y:S01]  /*5dd0*/  FFMA.FTZ R154, R6, R187, R65 ;  /* 0x000000bb069a7223 */ /* 0x000fe20000010041 */
[----:B------:R-:W-:Y:S01]  /*5de0*/  FMUL.FTZ R65, R146, R95 ;  /* 0x0000005f92417220 */ /* 0x000fe20000410000 */
[----:B------:R-:W0:Y:S01]  /*5df0*/  SHFL.DOWN PT, R196, R67, 0x1, 0x1f ;  /* 0x08201f0043c47f89 */ /* 0x000e2200000e0000 */
[----:B------:R-:W-:Y:S01]  /*5e00*/  FADD.FTZ R53, R190, R53 ;  /* 0x00000035be357221 */ /* 0x000fe20000010000 */
[----:B------:R-:W-:Y:S01]  /*5e10*/  FFMA.FTZ R143, R7, R66, R154 ;  /* 0x00000042078f7223 */ /* 0x000fe2000001009a */
[----:B------:R-:W-:Y:S01]  /*5e20*/  FMUL.FTZ R154, R162, R90 ;  /* 0x0000005aa29a7220 */ /* 0x000fe20000410000 */
[----:B------:R-:W-:Y:S01]  /*5e30*/  FADD.FTZ R44, R65, R44 ;  /* 0x0000002c412c7221 */ /* 0x000fe20000010000 */
[C---:B------:R-:W-:Y:S01]  /*5e40*/  FADD.FTZ R43, R64.reuse, R43 ;  /* 0x0000002b402b7221 */ /* 0x040fe20000010000 */
[----:B------:R-:W-:Y:S01]  /*5e50*/  FFMA.FTZ R164, R64, R185, R143 ;  /* 0x000000b940a47223 */ /* 0x000fe2000001008f */
[----:B------:R-:W-:Y:S01]  /*5e60*/  FMUL.FTZ R143, R148, R93 ;  /* 0x0000005d948f7220 */ /* 0x000fe20000410000 */
[----:B------:R-:W-:Y:S01]  /*5e70*/  FADD.FTZ R45, R154, R45 ;  /* 0x0000002d9a2d7221 */ /* 0x000fe20000010000 */
[----:B------:R-:W-:Y:S01]  /*5e80*/  FADD.FTZ R42, R7, R42 ;  /* 0x0000002a072a7221 */ /* 0x000fe20000010000 */
        /* <DEDUP_REMOVED lines=10> */
[----:B------:R-:W-:Y:S01]  /*5f30*/  FFMA.FTZ R168, R17, R168, R74 ;  /* 0x000000a811a87223 */ /* 0x000fe2000001004a */
[----:B------:R-:W-:Y:S01]  /*5f40*/  FMUL.FTZ R74, R141, R148 ;  /* 0x000000948d4a7220 */ /* 0x000fe20000410000 */
        /* <DEDUP_REMOVED lines=9> */
[----:B------:R-:W-:Y:S01]  /*5fe0*/  FADD.FTZ R51, R180, R51 ;  /* 0x00000033b4337221 */ /* 0x000fe20000010000 */
[----:B------:R-:W-:Y:S01]  /*5ff0*/  FFMA.FTZ R151, R14, R148, R151 ;  /* 0x000000940e977223 */ /* 0x000fe20000010097 */
[C---:B------:R-:W-:Y:S01]  /*6000*/  FADD.FTZ R50, R147.reuse, R50 ;  /* 0x0000003293327221 */ /* 0x040fe20000010000 */
[----:B------:R-:W-:Y:S01]  /*6010*/  FFMA.FTZ R153, R147, R155, R184 ;  /* 0x0000009b93997223 */ /* 0x000fe200000100b8 */
[----:B------:R-:W-:Y:S01]  /*6020*/  FMUL.FTZ R184, R156, R83 ;  /* 0x000000539cb87220 */ /* 0x000fe20000410000 */
        /* <DEDUP_REMOVED lines=9> */
[----:B0-----:R-:W-:-:S03]  /*60c0*/  @!P1 FADD.FTZ R67, R67, R204 ;  /* 0x000000cc43439221 */ /* 0x001fc60000010000 */
[----:B------:R-:W-:Y:S01]  /*60d0*/  FFMA.FTZ R159, R198, R200, R153 ;  /* 0x000000c8c69f7223 */ /* 0x000fe20000010099 */
[----:B------:R-:W-:Y:S01]  /*60e0*/  FMUL.FTZ R153, R141, R4 ;  /* 0x000000048d997220 */ /* 0x000fe20000410000 */
[----:B------:R-:W-:Y:S01]  /*60f0*/  FMUL.FTZ R200, R149, R200 ;  /* 0x000000c895c87220 */ /* 0x000fe20000410000 */
[----:B------:R-:W-:Y:S01]  /*6100*/  FMUL.FTZ R149, R141, R172 ;  /* 0x000000ac8d957220 */ /* 0x000fe20000410000 */
[----:B------:R-:W0:Y:S01]  /*6110*/  SHFL.DOWN PT, R204, R67, 0x4, 0x1f ;  /* 0x08801f0043cc7f89 */ /* 0x000e2200000e0000 */
[----:B------:R-:W-:Y:S01]  /*6120*/  FMUL.FTZ R157, R153, R196 ;  /* 0x000000c4999d7220 */ /* 0x000fe20000410000 */
[----:B------:R-:W-:Y:S01]  /*6130*/  FMUL.FTZ R153, R141, R156 ;  /* 0x0000009c8d997220 */ /* 0x000fe20000410000 */
[----:B------:R-:W-:Y:S01]  /*6140*/  FMUL.FTZ R192, R149, R192 ;  /* 0x000000c095c07220 */ /* 0x000fe20000410000 */
[----:B------:R-:W1:Y:S01]  /*6150*/  SHFL.DOWN PT, R202, R159, 0x1, 0x1f ;  /* 0x08201f009fca7f89 */ /* 0x000e6200000e0000 */
[----:B------:R-:W-:Y:S01]  /*6160*/  FFMA.FTZ R157, R22, R4, R157 ;  /* 0x00000004169d7223 */ /* 0x000fe2000001009d */
[----:B------:R-:W-:Y:S01]  /*6170*/  FMUL.FTZ R153, R153, R188 ;  /* 0x000000bc99997220 */ /* 0x000fe20000410000 */
[C---:B------:R-:W-:Y:S01]  /*6180*/  FMUL.FTZ R4, R141.reuse, R152 ;  /* 0x000000988d047220 */ /* 0x040fe20000410000 */
[----:B------:R-:W-:Y:S01]  /*6190*/  FMUL.FTZ R149, R141, R170 ;  /* 0x000000aa8d957220 */ /* 0x000fe20000410000 */
[----:B------:R-:W-:Y:S01]  /*61a0*/  FFMA.FTZ R200, R23, R174, R200 ;  /* 0x000000ae17c87223 */ /* 0x000fe200000100c8 */
[----:B------:R-:W-:Y:S01]  /*61b0*/  FFMA.FTZ R153, R20, R156, R153 ;  /* 0x0000009c14997223 */ /* 0x000fe20000010099 */
[----:B------:R-:W-:Y:S01]  /*61c0*/  FMUL.FTZ R155, R4, R155 ;  /* 0x0000009b049b7220 */ /* 0x000fe20000410000 */
[----:B------:R-:W-:Y:S01]  /*61d0*/  FMUL.FTZ R4, R141, R150 ;  /* 0x000000968d047220 */ /* 0x000fe20000410000 */
[----:B------:R-:W-:Y:S01]  /*61e0*/  FMUL.FTZ R186, R149, R186 ;  /* 0x000000ba95ba7220 */ /* 0x000fe20000410000 */
[----:B------:R-:W-:Y:S01]  /*61f0*/  FMUL.FTZ R149, R75, R182 ;  /* 0x000000b64b957220 */ /* 0x000fe20000410000 */
        /* <DEDUP_REMOVED lines=9> */
[----:B0-----:R-:W-:Y:S01]  /*6290*/  @!P2 FADD.FTZ R67, R67, R204 ;  /* 0x000000cc4343a221 */ /* 0x001fe20000010000 */
[----:B------:R-:W-:Y:S01]  /*62a0*/  FFMA.FTZ R189, R16, R150, R189 ;  /* 0x0000009610bd7223 */ /* 0x000fe200000100bd */
[----:B------:R-:W-:Y:S01]  /*62b0*/  FMUL.FTZ R74, R4, R183 ;  /* 0x000000b7044a7220 */ /* 0x000fe20000410000 */
[----:B------:R-:W-:Y:S01]  /*62c0*/  FMUL.FTZ R4, R141, R160 ;  /* 0x000000a08d047220 */ /* 0x000fe20000410000 */
[----:B-1----:R-:W-:Y:S01]  /*62d0*/  @!P0 FADD.FTZ R159, R159, R202 ;  /* 0x000000ca9f9f8221 */ /* 0x002fe20000010000 */
[----:B------:R-:W0:Y:S01]  /*62e0*/  SHFL.DOWN PT, R204, R67, 0x8, 0x1f ;  /* 0x09001f0043cc7f89 */ /* 0x000e2200000e0000 */
[----:B------:R-:W-:Y:S01]  /*62f0*/  ISETP.GT.AND P0, PT, R104, 0x17, PT ;  /* 0x000000176800780c */ /* 0x000fe20003f04270 */
[----:B------:R-:W-:Y:S01]  /*6300*/  FFMA.FTZ R162, R13, R162, R74 ;  /* 0x000000a20da27223 */ /* 0x000fe2000001004a */
[----:B------:R-:W-:Y:S01]  /*6310*/  FMUL.FTZ R74, R4, R185 ;  /* 0x000000b9044a7220 */ /* 0x000fe20000410000 */
[----:B------:R-:W1:Y:S01]  /*6320*/  SHFL.DOWN PT, R202, R159, 0x2, 0x1f ;  /* 0x08401f009fca7f89 */ /* 0x000e6200000e0000 */
[C---:B------:R-:W-:Y:S01]  /*6330*/  FMUL.FTZ R4, R141.reuse, R158 ;  /* 0x0000009e8d047220 */ /* 0x040fe20000410000 */
[----:B------:R-:W-:Y:S01]  /*6340*/  FMUL.FTZ R141, R141, R142 ;  /* 0x0000008e8d8d7220 */ /* 0x000fe20000410000 */
[----:B------:R-:W-:Y:S01]  /*6350*/  FFMA.FTZ R152, R15, R166, R152 ;  /* 0x000000a60f987223 */ /* 0x000fe20000010098 */
        /* <DEDUP_REMOVED lines=20> */
[----:B-1----:R-:W-:Y:S01]  /*64a0*/  @!P1 FADD.FTZ R159, R159, R202 ;  /* 0x000000ca9f9f9221 */ /* 0x002fe20000010000 */
[----:B------:R-:W0:Y:S01]  /*64b0*/  SHFL.DOWN PT, R204, R67, 0x10, 0x1f ;  /* 0x0a001f0043cc7f89 */ /* 0x000e2200000e0000 */
[----:B------:R-:W-:Y:S01]  /*64c0*/  ISETP.GT.AND P1, PT, R104, 0xf, PT ;  /* 0x0000000f6800780c */ /* 0x000fe20003f24270 */
[----:B------:R-:W-:Y:S01]  /*64d0*/  FADD.FTZ R37, R4, R37 ;  /* 0x0000002504257221 */ /* 0x000fe20000010000 */
[----:B------:R-:W-:Y:S01]  /*64e0*/  FADD.FTZ R36, R141, R36 ;  /* 0x000000248d247221 */ /* 0x000fe20000010000 */
[----:B------:R-:W1:Y:S10]  /*64f0*/  SHFL.DOWN PT, R202, R159, 0x4, 0x1f ;  /* 0x08801f009fca7f89 */ /* 0x000e7400000e0000 */
        /* <DEDUP_REMOVED lines=26> */
.L_x_5424:
[----:B------:R-:W-:Y:S05]  /*66a0*/  BSYNC B0 ;  /* 0x0000000000007941 */ /* 0x000fea0003800000 */
.L_x_5423:
[----:B------:R-:W-:-:S04]  /*66b0*/  IADD3 R140, R140, 0x1, RZ ;  /* 0x000000018c8c7810 */ /* 0x000fc80007ffe0ff */
[----:B------:R-:W-:-:S13]  /*66c0*/  ISETP.GE.AND P0, PT, R140, UR23, PT ;  /* 0x000000178c007c0c */ /* 0x000fda000bf06270 */
[----:B------:R-:W-:Y:S05]  /*66d0*/  @!P0 BRA `(.L_x_5425) ;  /* 0xffffffdc00cc8947 */ /* 0x000fea000383ffff */
.L_x_5413:
[----:B------:R-:W-:Y:S01]  /*66e0*/  BAR.SYNC.DEFER_BLOCKING 0x0 ;  /* 0x0000000000007b1d */ /* 0x000fe20000010000 */
[----:B------:R-:W-:-:S05]  /*66f0*/  LOP3.LUT R3, R97, 0x1f, R106, 0xf8, !PT ;  /* 0x0000001f61037812 */ /* 0x000fca00078ef86a */
[----:B------:R-:W-:Y:S01]  /*6700*/  IMAD.WIDE R4, R3, 0x10, R62 ;  /* 0x0000001003047825 */ /* 0x000fe200078e023e */
[----:B------:R-:W-:Y:S01]  /*6710*/  IADD3 R73, R98, -0x1, RZ ;  /* 0xffffffff62497810 */ /* 0x000fe20007ffe0ff */
[----:B------:R-:W-:-:S03]  /*6720*/  ULDC.64 UR4, c[0x0][0x390] ;  /* 0x0000e40000047ab9 */ /* 0x000fc60000000a00 */
[----:B------:R-:W2:Y:S04]  /*6730*/  LDG.E.128 R8, desc[UR14][R4.64] ;  /* 0x0000000e04087981 */ /* 0x000ea8000c1e1d00 */
[----:B------:R-:W3:Y:S04]  /*6740*/  LDG.E.128 R12, desc[UR14][R4.64+0x200] ;  /* 0x0002000e040c7981 */ /* 0x000ee8000c1e1d00 */
[----:B------:R-:W4:Y:S04]  /*6750*/  LDG.E.128 R16, desc[UR14][R4.64+0x400] ;  /* 0x0004000e04107981 */ /* 0x000f28000c1e1d00 */
[----:B------:R-:W5:Y:S04]  /*6760*/  LDG.E.128 R20, desc[UR14][R4.64+0x600] ;  /* 0x0006000e04147981 */ /* 0x000f68000c1e1d00 */
[----:B--2---:R-:W-:Y:S04]  /*6770*/  STS.128 [R94], R8 ;  /* 0x000000085e007388 */ /* 0x004fe80000000c00 */
[----:B---3--:R-:W-:Y:S04]  /*6780*/  STS.128 [R94+0x200], R12 ;  /* 0x0002000c5e007388 */ /* 0x008fe80000000c00 */
[----:B----4-:R-:W-:Y:S04]  /*6790*/  STS.128 [R94+0x400], R16 ;  /* 0x000400105e007388 */ /* 0x010fe80000000c00 */
[----:B-----5:R2:W-:Y:S01]  /*67a0*/  STS.128 [R94+0x600], R20 ;  /* 0x000600145e007388 */ /* 0x0205e20000000c00 */
[----:B------:R-:W-:-:S03]  /*67b0*/  NOP ;  /* 0x0000000000007918 */ /* 0x000fc60000000000 */
[----:B01----:R-:W0:Y:S04]  /*67c0*/  LDS.128 R64, [R92+0x10] ;  /* 0x000010005c407984 */ /* 0x003e280000000c00 */
[----:B------:R-:W1:Y:S04]  /*67d0*/  LDS.128 R68, [R92+0x20] ;  /* 0x000020005c447984 */ /* 0x000e680000000c00 */
[----:B------:R-:W3:Y:S01]  /*67e0*/  LDS.128 R4, [R92] ;  /* 0x000000005c047984 */ /* 0x000ee20000000c00 */
[----:B--2---:R-:W2:Y:S08]  /*67f0*/  LDC.64 R20, c[0x0][0x388] ;  /* 0x0000e200ff147b82 */ /* 0x004eb00000000a00 */
[----:B------:R-:W4:Y:S01]  /*6800*/  LDC.64 R22, c[0x0][0x3e0] ;  /* 0x0000f800ff167b82 */ /* 0x000f220000000a00 */
[--C-:B0-----:R-:W-:Y:S01]  /*6810*/  FADD.FTZ R64, R64, R107.reuse ;  /* 0x0000006b40407221 */ /* 0x101fe20000010000 */
[--C-:B------:R-:W-:Y:S01]  /*6820*/  FADD.FTZ R65, R65, R107.reuse ;  /* 0x0000006b41417221 */ /* 0x100fe20000010000 */
[--C-:B------:R-:W-:Y:S01]  /*6830*/  FADD.FTZ R67, R67, R107.reuse ;  /* 0x0000006b43437221 */ /* 0x100fe20000010000 */
[--C-:B------:R-:W-:Y:S01]  /*6840*/  FADD.FTZ R66, R66, R107.reuse ;  /* 0x0000006b42427221 */ /* 0x100fe20000010000 */
[--C-:B-1----:R-:W-:Y:S01]  /*6850*/  FADD.FTZ R68, R68, R107.reuse ;  /* 0x0000006b44447221 */ /* 0x102fe20000010000 */
[----:B------:R-:W-:Y:S01]  /*6860*/  FSETP.GTU.FTZ.AND P2, PT, R64, 20, PT ;  /* 0x41a000004000780b */ /* 0x000fe20003f5c000 */
[--C-:B------:R-:W-:Y:S01]  /*6870*/  FADD.FTZ R69, R69, R107.reuse ;  /* 0x0000006b45457221 */ /* 0x100fe20000010000 */
[----:B------:R-:W-:Y:S01]  /*6880*/  FSETP.GTU.FTZ.AND P4, PT, R65, 20, PT ;  /* 0x41a000004100780b */ /* 0x000fe20003f9c000 */
[--C-:B---3--:R-:W-:Y:S01]  /*6890*/  FADD.FTZ R14, R4, R107.reuse ;  /* 0x0000006b040e7221 */ /* 0x108fe20000010000 */
[----:B------:R-:W-:Y:S01]  /*68a0*/  FSETP.GTU.FTZ.AND P0, PT, R67, 20, PT ;  /* 0x41a000004300780b */ /* 0x000fe20003f1c000 */
[--C-:B------:R-:W-:Y:S01]  /*68b0*/  FADD.FTZ R70, R70, R107.reuse ;  /* 0x0000006b46467221 */ /* 0x100fe20000010000 */
        /* <DEDUP_REMOVED lines=9> */
[----:B--2---:R-:W-:Y:S02]  /*6950*/  IMAD R6, R20, UR17, RZ ;  /* 0x0000001114067c24 */ /* 0x004fe4000f8e02ff */
[----:B------:R-:W-:Y:S01]  /*6960*/  @!P0 FMUL.FTZ R9, R67, -1.4426950216293334961 ;  /* 0xbfb8aa3b43098820 */ /* 0x000fe20000410000 */
[----:B------:R-:W0:Y:S01]  /*6970*/  @!P2 MUFU.EX2 R0, R0 ;  /* 0x000000000000a308 */ /* 0x000e220000000800 */
[----:B------:R-:W-:Y:S01]  /*6980*/  @!P1 FMUL.FTZ R8, R66, -1.4426950216293334961 ;  /* 0xbfb8aa3b42089820 */ /* 0x000fe20000410000 */
[----:B------:R-:W-:Y:S01]  /*6990*/  @!P5 FMUL.FTZ R10, R68, -1.4426950216293334961 ;  /* 0xbfb8aa3b440ad820 */ /* 0x000fe20000410000 */
[----:B------:R-:W-:-:S05]  /*69a0*/  IMAD R21, R21, UR16, R6 ;  /* 0x0000001015157c24 */ /* 0x000fca000f8e0206 */
[----:B------:R-:W1:Y:S08]  /*69b0*/  @!P4 MUFU.EX2 R2, R2 ;  /* 0x000000020002c308 */ /* 0x000e700000000800 */
[----:B------:R-:W2:Y:S01]  /*69c0*/  @!P0 MUFU.EX2 R9, R9 ;  /* 0x0000000900098308 */ /* 0x000ea20000000800 */
[----:B0-----:R-:W-:-:S07]  /*69d0*/  @!P2 FADD.FTZ R0, R0, 1 ;  /* 0x3f8000000000a421 */ /* 0x001fce0000010000 */
[----:B------:R-:W0:Y:S01]  /*69e0*/  @!P1 MUFU.EX2 R8, R8 ;  /* 0x0000000800089308 */ /* 0x000e220000000800 */
[----:B-1----:R-:W-:-:S07]  /*69f0*/  @!P4 FADD.FTZ R2, R2, 1 ;  /* 0x3f8000000202c421 */ /* 0x002fce0000010000 */
[----:B------:R1:W3:Y:S01]  /*6a00*/  @!P2 MUFU.RCP R11, R0 ;  /* 0x00000000000ba308 */ /* 0x0002e20000001000 */
[----:B--2---:R-:W-:-:S07]  /*6a10*/  @!P0 FADD.FTZ R4, R9, 1 ;  /* 0x3f80000009048421 */ /* 0x004fce0000010000 */
[----:B------:R-:W2:Y:S01]  /*6a20*/  @!P4 MUFU.RCP R2, R2 ;  /* 0x000000020002c308 */ /* 0x000ea20000001000 */
[----:B0-----:R-:W-:Y:S01]  /*6a30*/  @!P1 FADD.FTZ R8, R8, 1 ;  /* 0x3f80000008089421 */ /* 0x001fe20000010000 */
[----:B-1----:R-:W-:-:S06]  /*6a40*/  @!P3 FMUL.FTZ R0, R70, -1.4426950216293334961 ;  /* 0xbfb8aa3b4600b820 */ /* 0x002fcc0000410000 */
[----:B------:R0:W-:Y:S01]  /*6a50*/  @!P5 MUFU.EX2 R12, R10 ;  /* 0x0000000a000cd308 */ /* 0x0001e20000000800 */
[----:B---3--:R-:W-:Y:S01]  /*6a60*/  @!P2 FMUL.FTZ R32, R32, R11 ;  /* 0x0000000b2020a220 */ /* 0x008fe20000410000 */
[----:B------:R-:W-:-:S06]  /*6a70*/  FSETP.GTU.FTZ.AND P2, PT, R71, 20, PT ;  /* 0x41a000004700780b */ /* 0x000fcc0003f5c000 */
[----:B------:R-:W1:Y:S01]  /*6a80*/  @!P0 MUFU.RCP R4, R4 ;  /* 0x0000000400048308 */ /* 0x000e620000001000 */
[----:B0-----:R-:W-:Y:S01]  /*6a90*/  @!P6 FMUL.FTZ R10, R69, -1.4426950216293334961 ;  /* 0xbfb8aa3b450ae820 */ /* 0x001fe20000410000 */
[----:B--2---:R-:W-:Y:S01]  /*6aa0*/  @!P4 FMUL.FTZ R33, R33, R2 ;  /* 0x000000022121c220 */ /* 0x004fe20000410000 */
[----:B------:R-:W-:-:S05]  /*6ab0*/  FSETP.GTU.FTZ.AND P4, PT, R14, 20, PT ;  /* 0x41a000000e00780b */ /* 0x000fca0003f9c000 */
[----:B------:R-:W0:Y:S08]  /*6ac0*/  @!P1 MUFU.RCP R15, R8 ;  /* 0x00000008000f9308 */ /* 0x000e300000001000 */
[----:B------:R2:W-:Y:S01]  /*6ad0*/  @!P6 MUFU.EX2 R13, R10 ;  /* 0x0000000a000de308 */ /* 0x0005e20000000800 */
[----:B-1----:R-:W-:Y:S01]  /*6ae0*/  @!P0 FMUL.FTZ R35, R35, R4 ;  /* 0x0000000423238220 */ /* 0x002fe20000410000 */
[----:B------:R-:W-:-:S02]  /*6af0*/  FSETP.GTU.FTZ.AND P0, PT, R64, 20, PT ;  /* 0x41a000004000780b */ /* 0x000fc40003f1c000 */
[----:B------:R-:W-:-:S04]  /*6b00*/  SHF.L.U32 R4, R73, 0xa, RZ ;  /* 0x0000000a49047819 */ /* 0x000fc800000006ff */
[----:B------:R1:W3:Y:S01]  /*6b10*/  @!P3 MUFU.EX2 R16, R0 ;  /* 0x000000000010b308 */ /* 0x0002e20000000800 */
[----:B--2---:R-:W2:Y:S01]  /*6b20*/  LDS.128 R8, [R92+0x30] ;  /* 0x000030005c087984 */ /* 0x004ea20000000c00 */
[----:B0-----:R-:W-:Y:S01]  /*6b30*/  @!P1 FMUL.FTZ R34, R34, R15 ;  /* 0x0000000f22229220 */ /* 0x001fe20000410000 */
[----:B------:R-:W-:Y:S01]  /*6b40*/  BAR.SYNC.DEFER_BLOCKING 0x0 ;  /* 0x0000000000007b1d */ /* 0x000fe20000010000 */
[----:B------:R-:W-:Y:S01]  /*6b50*/  FSETP.GTU.FTZ.AND P1, PT, R5, 20, PT ;  /* 0x41a000000500780b */ /* 0x000fe20003f3c000 */
[----:B------:R-:W-:Y:S02]  /*6b60*/  @!P2 FMUL.FTZ R15, R71, -1.4426950216293334961 ;  /* 0xbfb8aa3b470fa820 */ /* 0x000fe40000410000 */
[----:B------:R-:W-:Y:S01]  /*6b70*/  @!P0 FMUL.FTZ R6, R64, -1.4426950216293334961 ;  /* 0xbfb8aa3b40068820 */ /* 0x000fe20000410000 */
[----:B-1----:R-:W-:Y:S01]  /*6b80*/  @!P4 FMUL.FTZ R0, R14, -1.4426950216293334961 ;  /* 0xbfb8aa3b0e00c820 */ /* 0x002fe20000410000 */
[----:B------:R-:W-:Y:S01]  /*6b90*/  @!P5 FADD.FTZ R14, R12, 1 ;  /* 0x3f8000000c0ed421 */ /* 0x000fe20000010000 */
[----:B------:R0:W1:Y:S01]  /*6ba0*/  @!P2 MUFU.EX2 R17, R15 ;  /* 0x0000000f0011a308 */ /* 0x0000620000000800 */
[----:B---3--:R-:W-:-:S07]  /*6bb0*/  @!P3 FADD.FTZ R16, R16, 1 ;  /* 0x3f8000001010b421 */ /* 0x008fce0000010000 */
[----:B------:R-:W3:Y:S01]  /*6bc0*/  @!P4 MUFU.EX2 R0, R0 ;  /* 0x000000000000c308 */ /* 0x000ee20000000800 */
[----:B0-----:R-:W-:Y:S01]  /*6bd0*/  @!P6 FADD.FTZ R15, R13, 1 ;  /* 0x3f8000000d0fe421 */ /* 0x001fe20000010000 */
[----:B------:R-:W-:Y:S01]  /*6be0*/  @!P1 FMUL.FTZ R2, R5, -1.4426950216293334961 ;  /* 0xbfb8aa3b05029820 */ /* 0x000fe20000410000 */
[----:B------:R-:W-:-:S05]  /*6bf0*/  SHF.R.S32.HI R5, RZ, 0x1f, R4 ;  /* 0x0000001fff057819 */ /* 0x000fca0000011404 */
[----:B------:R-:W0:Y:S01]  /*6c00*/  @!P6 MUFU.RCP R18, R15 ;  /* 0x0000000f0012e308 */ /* 0x000e220000001000 */
[----:B------:R-:W-:-:S04]  /*6c10*/  IMAD.WIDE.U32 R12, R20, UR16, R4 ;  /* 0x00000010140c7c25 */ /* 0x000fc8000f8e0004 */
[----:B-1----:R-:W-:Y:S01]  /*6c20*/  @!P2 FADD.FTZ R17, R17, 1 ;  /* 0x3f8000001111a421 */ /* 0x002fe20000010000 */
[----:B------:R-:W-:Y:S02]  /*6c30*/  IADD3 R13, R13, R21, RZ ;  /* 0x000000150d0d7210 */ /* 0x000fe40007ffe0ff */
[----:B------:R-:W1:Y:S01]  /*6c40*/  @!P0 MUFU.EX2 R6, R6 ;  /* 0x0000000600068308 */ /* 0x000e620000000800 */
[----:B---3--:R-:W-:Y:S01]  /*6c50*/  @!P4 FADD.FTZ R0, R0, 1 ;  /* 0x3f8000000000c421 */ /* 0x008fe20000010000 */
[----:B------:R-:W-:-:S04]  /*6c60*/  IMAD.WIDE.U32 R12, R109, UR4, R12 ;  /* 0x000000046d0c7c25 */ /* 0x000fc8000f8e000c */
[--C-:B--2---:R-:W-:Y:S02]  /*6c70*/  FADD.FTZ R20, R8, R107.reuse ;  /* 0x0000006b08147221 */ /* 0x104fe40000010000 */
[----:B------:R-:W2:Y:S01]  /*6c80*/  @!P1 MUFU.EX2 R2, R2 ;  /* 0x0000000200029308 */ /* 0x000ea20000000800 */
[----:B0-----:R-:W-:Y:S01]  /*6c90*/  @!P6 FMUL.FTZ R29, R29, R18 ;  /* 0x000000121d1de220 */ /* 0x001fe20000410000 */
[----:B------:R-:W-:Y:S01]  /*6ca0*/  FADD.FTZ R18, R9, R107 ;  /* 0x0000006b09127221 */ /* 0x000fe20000010000 */
[----:B------:R-:W-:-:S05]  /*6cb0*/  FSETP.GTU.FTZ.AND P6, PT, R20, 20, PT ;  /* 0x41a000001400780b */ /* 0x000fca0003fdc000 */
[----:B------:R0:W3:Y:S01]  /*6cc0*/  @!P5 MUFU.RCP R19, R14 ;  /* 0x0000000e0013d308 */ /* 0x0000e20000001000 */
[----:B-1----:R-:W-:-:S07]  /*6cd0*/  @!P0 FADD.FTZ R6, R6, 1 ;  /* 0x3f80000006068421 */ /* 0x002fce0000010000 */
[----:B------:R1:W5:Y:S01]  /*6ce0*/  @!P4 MUFU.RCP R15, R0 ;  /* 0x00000000000fc308 */ /* 0x0003620000001000 */
[----:B0-----:R-:W-:Y:S02]  /*6cf0*/  IMAD R14, R110, UR4, RZ ;  /* 0x000000046e0e7c24 */ /* 0x001fe4000f8e02ff */
[----:B--2---:R-:W-:Y:S02]  /*6d00*/  @!P1 FADD.FTZ R2, R2, 1 ;  /* 0x3f80000002029421 */ /* 0x004fe40000010000 */
[----:B------:R-:W-:Y:S01]  /*6d10*/  IMAD R21, R109, UR5, R14 ;  /* 0x000000056d157c24 */ /* 0x000fe2000f8e020e */
[----:B------:R-:W-:Y:S02]  /*6d20*/  ULDC.64 UR4, c[0x0][0x3b0] ;  /* 0x0000ec0000047ab9 */ /* 0x000fe40000000a00 */
[----:B------:R-:W0:Y:S01]  /*6d30*/  @!P1 MUFU.RCP R14, R2 ;  /* 0x00000002000e9308 */ /* 0x000e220000001000 */
[----:B---3--:R-:W-:Y:S01]  /*6d40*/  @!P5 FMUL.FTZ R28, R28, R19 ;  /* 0x000000131c1cd220 */ /* 0x008fe20000410000 */
[----:B------:R-:W-:Y:S01]  /*6d50*/  IADD3 R9, R13, R21, RZ ;  /* 0x000000150d097210 */ /* 0x000fe20007ffe0ff */
[----:B-1----:R-:W-:Y:S01]  /*6d60*/  @!P6 FMUL.FTZ R0, R20, -1.4426950216293334961 ;  /* 0xbfb8aa3b1400e820 */ /* 0x002fe20000410000 */
[----:B----4-:R-:W-:-:S04]  /*6d70*/  LEA R8, P5, R12, R22, 0x2 ;  /* 0x000000160c087211 */ /* 0x010fc800078a10ff */
[----:B------:R-:W1:Y:S01]  /*6d80*/  @!P0 MUFU.RCP R13, R6 ;  /* 0x00000006000d8308 */ /* 0x000e620000001000 */
[----:B------:R-:W-:Y:S01]  /*6d90*/  LEA.HI.X R9, R12, R23, R9, 0x2, P5 ;  /* 0x000000170c097211 */ /* 0x000fe200028f1409 */
[--C-:B------:R-:W-:Y:S01]  /*6da0*/  FADD.FTZ R12, R10, R107.reuse ;  /* 0x0000006b0a0c7221 */ /* 0x100fe20000010000 */
[----:B-----5:R-:W-:Y:S01]  /*6db0*/  @!P4 FMUL.FTZ R36, R36, R15 ;  /* 0x0000000f2424c220 */ /* 0x020fe20000410000 */
[--C-:B------:R-:W-:Y:S01]  /*6dc0*/  FADD.FTZ R15, R11, R107.reuse ;  /* 0x0000006b0b0f7221 */ /* 0x100fe20000010000 */
[----:B------:R-:W-:Y:S01]  /*6dd0*/  FADD.FTZ R11, R7, R107 ;  /* 0x0000006b070b7221 */ /* 0x000fe20000010000 */
[----:B------:R-:W-:Y:S02]  /*6de0*/  FSETP.GTU.FTZ.AND P5, PT, R18, 20, PT ;  /* 0x41a000001200780b */ /* 0x000fe40003fbc000 */
[----:B------:R2:W3:Y:S01]  /*6df0*/  @!P6 MUFU.EX2 R10, R0 ;  /* 0x00000000000ae308 */ /* 0x0004e20000000800 */
[----:B0-----:R-:W-:Y:S01]  /*6e00*/  @!P1 FMUL.FTZ R37, R37, R14 ;  /* 0x0000000e25259220 */ /* 0x001fe20000410000 */
[----:B------:R-:W-:-:S02]  /*6e10*/  FSETP.GTU.FTZ.AND P4, PT, R12, 20, PT ;  /* 0x41a000000c00780b */ /* 0x000fc40003f9c000 */
[----:B------:R-:W-:-:S04]  /*6e20*/  FSETP.GTU.FTZ.AND P1, PT, R15, 20, PT ;  /* 0x41a000000f00780b */ /* 0x000fc80003f3c000 */
[----:B------:R-:W0:Y:S01]  /*6e30*/  @!P2 MUFU.RCP R14, R17 ;  /* 0x00000011000ea308 */ /* 0x000e220000001000 */
[----:B--2---:R-:W-:Y:S01]  /*6e40*/  LEA R0, R104, R97, 0x2 ;  /* 0x0000006168007211 */ /* 0x004fe200078e10ff */
[----:B-1----:R-:W-:Y:S01]  /*6e50*/  @!P0 FMUL.FTZ R38, R38, R13 ;  /* 0x0000000d26268220 */ /* 0x002fe20000410000 */
[----:B------:R-:W-:Y:S01]  /*6e60*/  FSETP.GTU.FTZ.AND P0, PT, R11, 20, PT ;  /* 0x41a000000b00780b */ /* 0x000fe20003f1c000 */
[----:B------:R-:W-:Y:S01]  /*6e70*/  @!P5 FMUL.FTZ R2, R18, -1.4426950216293334961 ;  /* 0xbfb8aa3b1202d820 */ /* 0x000fe20000410000 */
[----:B------:R-:W-:Y:S02]  /*6e80*/  LEA R72, R0, R99, 0x4 ;  /* 0x0000006300487211 */ /* 0x000fe400078e20ff */
[----:B------:R-:W-:Y:S01]  /*6e90*/  @!P4 FMUL.FTZ R6, R12, -1.4426950216293334961 ;  /* 0xbfb8aa3b0c06c820 */ /* 0x000fe20000410000 */
[----:B------:R-:W1:Y:S01]  /*6ea0*/  @!P3 MUFU.RCP R13, R16 ;  /* 0x00000010000db308 */ /* 0x000e620000001000 */
[----:B------:R-:W-:Y:S01]  /*6eb0*/  @!P1 FMUL.FTZ R7, R15, -1.4426950216293334961 ;  /* 0xbfb8aa3b0f079820 */ /* 0x000fe20000410000 */
[----:B------:R-:W-:Y:S01]  /*6ec0*/  STS.128 [R72], R40 ;  /* 0x0000002848007388 */ /* 0x000fe20000000c00 */
[----:B---3--:R-:W-:-:S03]  /*6ed0*/  @!P6 FADD.FTZ R10, R10, 1 ;  /* 0x3f8000000a0ae421 */ /* 0x008fc60000010000 */
[----:B------:R2:W-:Y:S02]  /*6ee0*/  STS.128 [R72+0x10], R44 ;  /* 0x0000102c48007388 */ /* 0x0005e40000000c00 */
[----:B------:R-:W-:Y:S01]  /*6ef0*/  @!P0 FMUL.FTZ R0, R11, -1.4426950216293334961 ;  /* 0xbfb8aa3b0b008820 */ /* 0x000fe20000410000 */
[----:B------:R-:W3:Y:S01]  /*6f00*/  @!P4 MUFU.EX2 R6, R6 ;  /* 0x000000060006c308 */ /* 0x000ee20000000800 */
[----:B------:R-:W-:Y:S01]  /*6f10*/  STS.128 [R72+0x20], R48 ;  /* 0x0000203048007388 */ /* 0x000fe20000000c00 */
[----:B0-----:R-:W-:Y:S01]  /*6f20*/  @!P2 FMUL.FTZ R31, R31, R14 ;  /* 0x0000000e1f1fa220 */ /* 0x001fe20000410000 */
[----:B------:R-:W-:Y:S02]  /*6f30*/  IADD3 R100, P2, R100, -0x1000, RZ ;  /* 0xfffff00064647810 */ /* 0x000fe40007f5e0ff */
[----:B------:R-:W-:Y:S01]  /*6f40*/  STS.128 [R72+0x30], R52 ;  /* 0x0000303448007388 */ /* 0x000fe20000000c00 */
[----:B------:R-:W-:-:S03]  /*6f50*/  NOP ;  /* 0x0000000000007918 */ /* 0x000fc60000000000 */
[----:B------:R-:W0:Y:S01]  /*6f60*/  LDS.128 R20, [R94] ;  /* 0x000000005e147984 */ /* 0x000e220000000c00 */
[----:B------:R-:W4:Y:S01]  /*6f70*/  @!P0 MUFU.EX2 R0, R0 ;  /* 0x0000000000008308 */ /* 0x000f220000000800 */
[----:B--2---:R-:W2:Y:S01]  /*6f80*/  LDC.64 R44, c[0x0][0x3a8] ;  /* 0x0000ea00ff2c7b82 */ /* 0x004ea20000000a00 */
[----:B-1----:R-:W-:Y:S01]  /*6f90*/  @!P3 FMUL.FTZ R30, R30, R13 ;  /* 0x0000000d1e1eb220 */ /* 0x002fe20000410000 */
[----:B------:R-:W1:Y:S01]  /*6fa0*/  LDS.128 R64, [R94+0x200] ;  /* 0x000200005e407984 */ /* 0x000e620000000c00 */
[----:B---3--:R-:W-:Y:S01]  /*6fb0*/  @!P4 FADD.FTZ R11, R6, 1 ;  /* 0x3f800000060bc421 */ /* 0x008fe20000010000 */
[----:B------:R-:W-:Y:S02]  /*6fc0*/  IADD3 R102, P3, R102, -0x1000, RZ ;  /* 0xfffff00066667810 */ /* 0x000fe40007f7e0ff */
[----:B------:R-:W3:Y:S01]  /*6fd0*/  LDS.128 R68, [R94+0x400] ;  /* 0x000400005e447984 */ /* 0x000ee20000000c00 */
[----:B------:R-:W5:Y:S01]  /*6fe0*/  @!P1 MUFU.EX2 R7, R7 ;  /* 0x0000000700079308 */ /* 0x000f620000000800 */
[----:B------:R-:W-:-:S02]  /*6ff0*/  IADD3.X R101, R101, -0x1, RZ, P2, !PT ;  /* 0xffffffff65657810 */ /* 0x000fc400017fe4ff */
[----:B------:R-:W3:Y:S01]  /*7000*/  LDS.128 R40, [R94+0x600] ;  /* 0x000600005e287984 */ /* 0x000ee20000000c00 */
[----:B------:R-:W-:-:S04]  /*7010*/  IADD3.X R103, R103, -0x1, RZ, P3, !PT ;  /* 0xffffffff67677810 */ /* 0x000fc80001ffe4ff */
[----:B------:R-:W0:Y:S01]  /*7020*/  @!P5 MUFU.EX2 R2, R2 ;  /* 0x000000020002d308 */ /* 0x000e220000000800 */
[----:B----4-:R-:W-:-:S07]  /*7030*/  @!P0 FADD.FTZ R0, R0, 1 ;  /* 0x3f80000000008421 */ /* 0x010fce0000010000 */
[----:B------:R-:W4:Y:S01]  /*7040*/  @!P0 MUFU.RCP R0, R0 ;  /* 0x0000000000008308 */ /* 0x000f220000001000 */
[----:B-----5:R-:W-:Y:S01]  /*7050*/  @!P1 FADD.FTZ R12, R7, 1 ;  /* 0x3f800000070c9421 */ /* 0x020fe20000010000 */
[----:B------:R-:W-:-:S04]  /*7060*/  IMAD.WIDE R6, R3, 0x10, R8 ;  /* 0x0000001003067825 */ /* 0x000fc800078e0208 */
[----:B------:R-:W-:Y:S01]  /*7070*/  FADD.FTZ R8, R36, R105 ;  /* 0x0000006924087221 */ /* 0x000fe20000010000 */
[----:B--2---:R-:W-:-:S04]  /*7080*/  IMAD.WIDE.U32 R4, R44, UR16, R4 ;  /* 0x000000102c047c25 */ /* 0x004fc8000f8e0004 */
[----:B------:R-:W-:Y:S01]  /*7090*/  FADD.FTZ R9, R8, R37 ;  /* 0x0000002508097221 */ /* 0x000fe20000010000 */
[----:B------:R-:W2:Y:S01]  /*70a0*/  @!P6 MUFU.RCP R15, R10 ;  /* 0x0000000a000fe308 */ /* 0x000ea20000001000 */
[----:B0-----:R-:W-:Y:S01]  /*70b0*/  @!P5 FADD.FTZ R2, R2, 1 ;  /* 0x3f8000000202d421 */ /* 0x001fe20000010000 */
[----:B------:R-:W-:Y:S06]  /*70c0*/  STG.E.128 desc[UR14][R6.64], R20 ;  /* 0x0000001406007986 */ /* 0x000fec000c101d0e */
[----:B------:R-:W0:Y:S01]  /*70d0*/  @!P5 MUFU.RCP R2, R2 ;  /* 0x000000020002d308 */ /* 0x000e220000001000 */
[----:B----4-:R-:W-:Y:S01]  /*70e0*/  @!P0 FMUL.FTZ R39, R39, R0 ;  /* 0x0000000027278220 */ /* 0x010fe20000410000 */
[----:B------:R-:W-:Y:S01]  /*70f0*/  FADD.FTZ R0, R9, R38 ;  /* 0x0000002609007221 */ /* 0x000fe20000010000 */
[----:B-1----:R-:W-:Y:S03]  /*7100*/  STG.E.128 desc[UR14][R6.64+0x200], R64 ;  /* 0x0002004006007986 */ /* 0x002fe6000c101d0e */
[----:B------:R-:W-:Y:S01]  /*7110*/  FADD.FTZ R9, R0, R39 ;  /* 0x0000002700097221 */ /* 0x000fe20000010000 */
[----:B---3--:R-:W-:Y:S01]  /*7120*/  STG.E.128 desc[UR14][R6.64+0x400], R68 ;  /* 0x0004004406007986 */ /* 0x008fe2000c101d0e */
[----:B------:R-:W1:Y:S01]  /*7130*/  @!P4 MUFU.RCP R11, R11 ;  /* 0x0000000b000bc308 */ /* 0x000e620000001000 */
[----:B--2---:R-:W-:Y:S01]  /*7140*/  @!P6 FMUL.FTZ R24, R24, R15 ;  /* 0x0000000f1818e220 */ /* 0x004fe20000410000 */
[----:B------:R-:W-:Y:S01]  /*7150*/  FADD.FTZ R0, R9, R32 ;  /* 0x0000002009007221 */ /* 0x000fe20000010000 */
[----:B------:R2:W-:Y:S01]  /*7160*/  STG.E.128 desc[UR14][R6.64+0x600], R40 ;  /* 0x0006002806007986 */ /* 0x0005e2000c101d0e */
[----:B------:R-:W-:Y:S01]  /*7170*/  BAR.SYNC.DEFER_BLOCKING 0x0 ;  /* 0x0000000000007b1d */ /* 0x000fe20000010000 */
[----:B0-----:R-:W-:Y:S01]  /*7180*/  @!P5 FMUL.FTZ R25, R25, R2 ;  /* 0x000000021919d220 */ /* 0x001fe20000410000 */
[----:B------:R-:W-:-:S04]  /*7190*/  IMAD R2, R44, UR17, RZ ;  /* 0x000000112c027c24 */ /* 0x000fc8000f8e02ff */
[----:B------:R-:W0:Y:S01]  /*71a0*/  @!P1 MUFU.RCP R12, R12 ;  /* 0x0000000c000c9308 */ /* 0x000e220000001000 */
[----:B-1----:R-:W-:Y:S01]  /*71b0*/  @!P4 FMUL.FTZ R26, R26, R11 ;  /* 0x0000000b1a1ac220 */ /* 0x002fe20000410000 */
[----:B--2---:R-:W1:Y:S01]  /*71c0*/  LDC.64 R40, c[0x0][0x3f0] ;  /* 0x0000fc00ff287b82 */ /* 0x004e620000000a00 */
[----:B------:R-:W-:-:S04]  /*71d0*/  FADD.FTZ R7, R0, R33 ;  /* 0x0000002100077221 */ /* 0x000fc80000010000 */
[----:B------:R-:W-:Y:S01]  /*71e0*/  FADD.FTZ R0, R7, R34 ;  /* 0x0000002207007221 */ /* 0x000fe20000010000 */
[----:B------:R-:W-:Y:S02]  /*71f0*/  IMAD R7, R45, UR16, R2 ;  /* 0x000000102d077c24 */ /* 0x000fe4000f8e0202 */
[----:B0-----:R-:W-:Y:S01]  /*7200*/  @!P1 FMUL.FTZ R27, R27, R12 ;  /* 0x0000000c1b1b9220 */ /* 0x001fe20000410000 */
[----:B------:R-:W-:Y:S02]  /*7210*/  STS.128 [R72], R36 ;  /* 0x0000002448007388 */ /* 0x000fe40000000c00 */
[----:B------:R-:W-:Y:S02]  /*7220*/  IADD3 R5, R5, R7, RZ ;  /* 0x0000000705057210 */ /* 0x000fe40007ffe0ff */
[----:B------:R-:W-:Y:S01]  /*7230*/  IADD3 R62, P1, R62, -0x1000, RZ ;  /* 0xfffff0003e3e7810 */ /* 0x000fe20007f3e0ff */
[----:B------:R0:W-:Y:S01]  /*7240*/  STS.128 [R72+0x10], R32 ;  /* 0x0000102048007388 */ /* 0x0001e20000000c00 */
[----:B------:R-:W-:-:S02]  /*7250*/  IMAD.WIDE.U32 R4, R109, UR4, R4 ;  /* 0x000000046d047c25 */ /* 0x000fc4000f8e0004 */
[----:B------:R-:W-:Y:S01]  /*7260*/  IADD3.X R63, R63, -0x1, RZ, P1, !PT ;  /* 0xffffffff3f3f7810 */ /* 0x000fe20000ffe4ff */
[----:B------:R2:W-:Y:S04]  /*7270*/  STS.128 [R72+0x20], R28 ;  /* 0x0000201c48007388 */ /* 0x0005e80000000c00 */
[----:B------:R3:W-:Y:S01]  /*7280*/  STS.128 [R72+0x30], R24 ;  /* 0x0000301848007388 */ /* 0x0007e20000000c00 */
[----:B------:R-:W-:-:S03]  /*7290*/  NOP ;  /* 0x0000000000007918 */ /* 0x000fc60000000000 */
[----:B------:R-:W4:Y:S01]  /*72a0*/  LDS.128 R8, [R94] ;  /* 0x000000005e087984 */ /* 0x000f220000000c00 */
[----:B0-----:R-:W-:Y:S01]  /*72b0*/  FADD.FTZ R35, R0, R35 ;  /* 0x0000002300237221 */ /* 0x001fe20000010000 */
[----:B------:R-:W-:Y:S01]  /*72c0*/  IMAD R0, R110, UR4, RZ ;  /* 0x000000046e007c24 */ /* 0x000fe2000f8e02ff */
[----:B-1----:R-:W-:Y:S01]  /*72d0*/  LEA R6, P0, R4, R40, 0x2 ;  /* 0x0000002804067211 */ /* 0x002fe200078010ff */
[----:B------:R-:W0:Y:S01]  /*72e0*/  LDS.128 R12, [R94+0x200] ;  /* 0x000200005e0c7984 */ /* 0x000e220000000c00 */
[----:B--2---:R-:W-:Y:S01]  /*72f0*/  FADD.FTZ R28, R35, R28 ;  /* 0x0000001c231c7221 */ /* 0x004fe20000010000 */
[----:B------:R-:W-:Y:S02]  /*7300*/  IMAD R7, R109, UR5, R0 ;  /* 0x000000056d077c24 */ /* 0x000fe4000f8e0200 */
[----:B------:R-:W1:Y:S01]  /*7310*/  LDS.128 R16, [R94+0x400] ;  /* 0x000400005e107984 */ /* 0x000e620000000c00 */
[----:B------:R-:W-:Y:S02]  /*7320*/  FADD.FTZ R29, R28, R29 ;  /* 0x0000001d1c1d7221 */ /* 0x000fe40000010000 */
[----:B------:R-:W-:Y:S01]  /*7330*/  IADD3 R0, R5, R7, RZ ;  /* 0x0000000705007210 */ /* 0x000fe20007ffe0ff */
[----:B------:R-:W2:Y:S01]  /*7340*/  LDS.128 R20, [R94+0x600] ;  /* 0x000600005e147984 */ /* 0x000ea20000000c00 */
[----:B------:R-:W-:-:S02]  /*7350*/  FADD.FTZ R30, R29, R30 ;  /* 0x0000001e1d1e7221 */ /* 0x000fc40000010000 */
[----:B------:R-:W-:Y:S02]  /*7360*/  LEA.HI.X R7, R4, R41, R0, 0x2, P0 ;  /* 0x0000002904077211 */ /* 0x000fe400000f1400 */
[----:B------:R-:W-:Y:S01]  /*7370*/  FADD.FTZ R31, R30, R31 ;  /* 0x0000001f1e1f7221 */ /* 0x000fe20000010000 */
[----:B------:R-:W-:Y:S01]  /*7380*/  ISETP.GT.AND P0, PT, R98, 0x1, PT ;  /* 0x000000016200780c */ /* 0x000fe20003f04270 */
[----:B------:R-:W-:-:S04]  /*7390*/  IMAD.WIDE R2, R3, 0x10, R6 ;  /* 0x0000001003027825 */ /* 0x000fc800078e0206 */
[----:B---3--:R-:W-:Y:S01]  /*73a0*/  FADD.FTZ R24, R31, R24 ;  /* 0x000000181f187221 */ /* 0x008fe20000010000 */
[----:B------:R-:W-:-:S03]  /*73b0*/  MOV R98, R73 ;  /* 0x0000004900627202 */ /* 0x000fc60000000f00 */
        /* <DEDUP_REMOVED lines=8> */
.L_x_5379:
[----:B------:R-:W-:Y:S02]  /*7440*/  ULDC.64 UR4, c[0x0][0x3d8] ;  /* 0x0000f60000047ab9 */ /* 0x000fe40000000a00 */
[----:B------:R-:W-:-:S04]  /*7450*/  ISETP.NE.U32.AND P0, PT, RZ, UR4, PT ;  /* 0x00000004ff007c0c */ /* 0x000fc8000bf05070 */
[----:B------:R-:W-:-:S13]  /*7460*/  ISETP.NE.AND.EX P0, PT, RZ, UR5, PT, P0 ;  /* 0x00000005ff007c0c */ /* 0x000fda000bf05300 */
[----:B------:R-:W-:Y:S05]  /*7470*/  @!P0 BRA `(.L_x_5427) ;  /* 0x0000000000808947 */ /* 0x000fea0003800000 */
[----:B------:R-:W0:Y:S01]  /*7480*/  SHFL.DOWN P0, R0, R115, 0x1, 0x1f ;  /* 0x08201f0073007f89 */ /* 0x000e220000000000 */
[----:B------:R-:W-:Y:S01]  /*7490*/  BSSY B0, `(.L_x_5427) ;  /* 0x000001e000007945 */ /* 0x000fe20003800000 */
[----:B------:R-:W1:Y:S01]  /*74a0*/  S2R R4, SR_LANEID ;  /* 0x0000000000047919 */ /* 0x000e620000000000 */
[----:B------:R-:W2:Y:S01]  /*74b0*/  S2R R6, SR_TID.X ;  /* 0x0000000000067919 */ /* 0x000ea20000002100 */
[----:B0-----:R-:W-:-:S05]  /*74c0*/  @P0 FADD R0, R0, R115 ;  /* 0x0000007300000221 */ /* 0x001fca0000000000 */
[----:B---3--:R-:W0:Y:S01]  /*74d0*/  SHFL.DOWN P0, R3, R0, 0x2, 0x1f ;  /* 0x08401f0000037f89 */ /* 0x008e220000000000 */
[----:B-1----:R-:W-:-:S13]  /*74e0*/  ISETP.NE.AND P1, PT, R4, RZ, PT ;  /* 0x000000ff0400720c */ /* 0x002fda0003f25270 */
[----:B------:R-:W1:Y:S01]  /*74f0*/  @!P1 S2R R9, SR_CgaCtaId ;  /* 0x0000000000099919 */ /* 0x000e620000008800 */
[----:B--2---:R-:W-:Y:S01]  /*7500*/  @!P1 SHF.R.S32.HI R7, RZ, 0x1f, R6 ;  /* 0x0000001fff079819 */ /* 0x004fe20000011406 */
[----:B0-----:R-:W-:Y:S01]  /*7510*/  @P0 FADD R3, R0, R3 ;  /* 0x0000000300030221 */ /* 0x001fe20000000000 */
[----:B------:R-:W-:Y:S02]  /*7520*/  @!P1 MOV R0, 0x400 ;  /* 0x0000040000009802 */ /* 0x000fe40000000f00 */
[----:B------:R-:W-:Y:S02]  /*7530*/  @!P1 LEA.HI R7, R7, R6, RZ, 0x5 ;  /* 0x0000000607079211 */ /* 0x000fe400078f28ff */
[----:B------:R-:W0:Y:S01]  /*7540*/  SHFL.DOWN P0, R2, R3, 0x4, 0x1f ;  /* 0x08801f0003027f89 */ /* 0x000e220000000000 */
[----:B-1----:R-:W-:Y:S01]  /*7550*/  @!P1 LEA R0, R9, R0, 0x18 ;  /* 0x0000000009009211 */ /* 0x002fe200078ec0ff */
        /* <DEDUP_REMOVED lines=17> */
.L_x_5428:
[----:B------:R-:W-:Y:S05]  /*7670*/  BSYNC B0 ;  /* 0x0000000000007941 */ /* 0x000fea0003800000 */
.L_x_5427:
        /* <DEDUP_REMOVED lines=38> */
.L_x_5430:
[----:B---3--:R-:W2:Y:S02]  /*78e0*/  S2R R21, SR_TID.X ;  /* 0x0000000000157919 */ /* 0x008ea40000002100 */
.L_x_5431:
[----:B------:R-:W-:Y:S05]  /*78f0*/  BSYNC B0 ;  /* 0x0000000000007941 */ /* 0x000fea0003800000 */
.L_x_5429:
        /* <DEDUP_REMOVED lines=17> */
[C---:B-1--4-:R-:W-:Y:S01]  /*7a10*/  IMAD.WIDE.U32 R4, R109.reuse, UR6, RZ ;  /* 0x000000066d047c25 */ /* 0x052fe2000f8e00ff */
        /* <DEDUP_REMOVED lines=25> */
.L_x_5433:
        /* <DEDUP_REMOVED lines=55> */
.L_x_5432:
[----:B------:R-:W-:Y:S05]  /*7f20*/  EXIT ;  /* 0x000000000000794d */ /* 0x000fea0003800000 */
.L_x_5417:
[----:B------:R-:W-:Y:S01]  /*7f30*/  HFMA2.MMA R171, -RZ, RZ, 0, 5.9604644775390625e-08 ;  /* 0x00000001ffab7435 */ /* 0x000fe200000001ff */
[----:B------:R-:W-:Y:S02]  /*7f40*/  MOV R167, R6 ;  /* 0x0000000600a77202 */ /* 0x000fe40000000f00 */
[----:B------:R-:W-:Y:S02]  /*7f50*/  MOV R176, RZ ;  /* 0x000000ff00b07202 */ /* 0x000fe40000000f00 */
[----:B------:R-:W-:-:S07]  /*7f60*/  MOV R200, 0xffffffff ;  /* 0xffffffff00c87802 */ /* 0x000fce0000000f00 */
[----:B01---5:R-:W-:Y:S05]  /*7f70*/  WARPSYNC.COLLECTIVE R200, `(.L_x_5434) ;  /* 0x00000000c8087348 */ /* 0x023fea0003c00000 */
[----:B0-----:R0:W2:Y:S02]  /*7f80*/  SHFL.UP P3, R66, R167, R171, R176 ;  /* 0x040000aba7427389 */ /* 0x0010a400000600b0 */
[----:B012--5:R-:W-:Y:S01]  /*7f90*/  ENDCOLLECTIVE ;  /* 0x000000000000791b */ /* 0x027fe20003800000 */
.L_x_5434:
[----:B------:R-:W-:Y:S02]  /*7fa0*/  MOV R167, R7 ;  /* 0x0000000700a77202 */ /* 0x000fe40000000f00 */
[----:B------:R-:W-:-:S07]  /*7fb0*/  MOV R67, R66 ;  /* 0x0000004200437202 */ /* 0x000fce0000000f00 */
[----:B------:R-:W-:Y:S05]  /*7fc0*/  WARPSYNC.COLLECTIVE R200, `(.L_x_5435) ;  /* 0x00000000c8087348 */ /* 0x000fea0003c00000 */
[----:B------:R0:W1:Y:S02]  /*7fd0*/  SHFL.UP P3, R66, R167, R171, R176 ;  /* 0x040000aba7427389 */ /* 0x00006400000600b0 */
[----:B01----:R-:W-:Y:S01]  /*7fe0*/  ENDCOLLECTIVE ;  /* 0x000000000000791b */ /* 0x003fe20003800000 */
.L_x_5435:
        /* <DEDUP_REMOVED lines=8> */
.L_x_5436:
[----:B------:R-:W-:Y:S02]  /*8070*/  MOV R167, R7 ;  /* 0x0000000700a77202 */ /* 0x000fe40000000f00 */
[----:B------:R-:W-:-:S07]  /*8080*/  MOV R67, R66 ;  /* 0x0000004200437202 */ /* 0x000fce0000000f00 */
[----:B------:R-:W-:Y:S05]  /*8090*/  WARPSYNC.COLLECTIVE R200, `(.L_x_5437) ;  /* 0x00000000c8087348 */ /* 0x000fea0003c00000 */
[----:B------:R0:W1:Y:S02]  /*80a0*/  SHFL.UP P3, R66, R167, R171, R176 ;  /* 0x040000aba7427389 */ /* 0x00006400000600b0 */
[----:B01----:R-:W-:Y:S01]  /*80b0*/  ENDCOLLECTIVE ;  /* 0x000000000000791b */ /* 0x003fe20003800000 */
.L_x_5437:
        /* <DEDUP_REMOVED lines=8> */
.L_x_5438:
[----:B------:R-:W-:Y:S02]  /*8140*/  MOV R167, R7 ;  /* 0x0000000700a77202 */ /* 0x000fe40000000f00 */
[----:B------:R-:W-:-:S07]  /*8150*/  MOV R67, R66 ;  /* 0x0000004200437202 */ /* 0x000fce0000000f00 */
[----:B------:R-:W-:Y:S05]  /*8160*/  WARPSYNC.COLLECTIVE R200, `(.L_x_5439) ;  /* 0x00000000c8087348 */ /* 0x000fea0003c00000 */
[----:B------:R0:W1:Y:S02]  /*8170*/  SHFL.UP P3, R66, R167, R171, R176 ;  /* 0x040000aba7427389 */ /* 0x00006400000600b0 */
[----:B01----:R-:W-:Y:S01]  /*8180*/  ENDCOLLECTIVE ;  /* 0x000000000000791b */ /* 0x003fe20003800000 */
.L_x_5439:
        /* <DEDUP_REMOVED lines=8> */
.L_x_5440:
[----:B------:R-:W-:Y:S02]  /*8210*/  MOV R167, R7 ;  /* 0x0000000700a77202 */ /* 0x000fe40000000f00 */
[----:B------:R-:W-:-:S07]  /*8220*/  MOV R67, R66 ;  /* 0x0000004200437202 */ /* 0x000fce0000000f00 */
[----:B------:R-:W-:Y:S05]  /*8230*/  WARPSYNC.COLLECTIVE R200, `(.L_x_5441) ;  /* 0x00000000c8087348 */ /* 0x000fea0003c00000 */
[----:B------:R0:W1:Y:S02]  /*8240*/  SHFL.UP P3, R66, R167, R171, R176 ;  /* 0x040000aba7427389 */ /* 0x00006400000600b0 */
[----:B01----:R-:W-:Y:S01]  /*8250*/  ENDCOLLECTIVE ;  /* 0x000000000000791b */ /* 0x003fe20003800000 */
.L_x_5441:
        /* <DEDUP_REMOVED lines=8> */
.L_x_5442:
[----:B------:R-:W-:Y:S02]  /*82e0*/  MOV R167, R7 ;  /* 0x0000000700a77202 */ /* 0x000fe40000000f00 */
[----:B------:R-:W-:-:S07]  /*82f0*/  MOV R67, R66 ;  /* 0x0000004200437202 */ /* 0x000fce0000000f00 */
[----:B------:R-:W-:Y:S05]  /*8300*/  WARPSYNC.COLLECTIVE R200, `(.L_x_5443) ;  /* 0x00000000c8087348 */ /* 0x000fea0003c00000 */
[----:B------:R0:W1:Y:S02]  /*8310*/  SHFL.UP P3, R66, R167, R171, R176 ;  /* 0x040000aba7427389 */ /* 0x00006400000600b0 */
[----:B01----:R-:W-:Y:S01]  /*8320*/  ENDCOLLECTIVE ;  /* 0x000000000000791b */ /* 0x003fe20003800000 */
.L_x_5443:
[----:B------:R-:W-:Y:S05]  /*8330*/  BRA `(.L_x_5444) ;  /* 0xffffffcc00847947 */ /* 0x000fea000383ffff */
.L_x_5418:
        /* <DEDUP_REMOVED lines=8> */
.L_x_5446:
[----:B------:R-:W-:Y:S05]  /*83c0*/  BSYNC B0 ;  /* 0x0000000000007941 */ /* 0x000fea0003800000 */
.L_x_5445:
[----:B------:R-:W-:Y:S05]  /*83d0*/  BRA `(.L_x_5447) ;  /* 0xffffffcc00707947 */ /* 0x000fea000383ffff */
.L_x_5419:
        /* <DEDUP_REMOVED lines=8> */
.L_x_5449:
[----:B------:R-:W-:Y:S05]  /*8460*/  BSYNC B0 ;  /* 0x0000000000007941 */ /* 0x000fea0003800000 */
.L_x_5448:
[----:B------:R-:W-:Y:S05]  /*8470*/  BRA `(.L_x_5450) ;  /* 0xffffffcc00507947 */ /* 0x000fea000383ffff */
.L_x_5420:
        /* <DEDUP_REMOVED lines=8> */
.L_x_5452:
[----:B------:R-:W-:Y:S05]  /*8500*/  BSYNC B0 ;  /* 0x0000000000007941 */ /* 0x000fea0003800000 */
.L_x_5451:
        /* <DEDUP_REMOVED lines=11> */
.L_x_5453:
[----:B------:R-:W-:Y:S05]  /*85c0*/  WARPSYNC.COLLECTIVE R200, `(.L_x_5454) ;  /* 0x00000000c8087348 */ /* 0x000fea0003c00000 */
[----:B------:R0:W1:Y:S02]  /*85d0*/  SHFL.IDX P3, R67, R201, R202, R203 ;  /* 0x000000cac9437389 */ /* 0x00006400000600cb */
[----:B01----:R-:W-:Y:S01]  /*85e0*/  ENDCOLLECTIVE ;  /* 0x000000000000791b */ /* 0x003fe20003800000 */
.L_x_5454:
[----:B------:R-:W-:Y:S02]  /*85f0*/  MOV R201, R65 ;  /* 0x0000004100c97202 */ /* 0x000fe40000000f00 */
[----:B------:R-:W-:Y:S02]  /*8600*/  MOV R7, R66 ;  /* 0x0000004200077202 */ /* 0x000fe40000000f00 */
[----:B------:R-:W-:-:S07]  /*8610*/  MOV R64, R67 ;  /* 0x0000004300407202 */ /* 0x000fce0000000f00 */
[----:B------:R-:W-:Y:S05]  /*8620*/  WARPSYNC.COLLECTIVE R200, `(.L_x_5455) ;  /* 0x00000000c8087348 */ /* 0x000fea0003c00000 */
[----:B------:R0:W1:Y:S02]  /*8630*/  SHFL.IDX P3, R67, R201, R202, R203 ;  /* 0x000000cac9437389 */ /* 0x00006400000600cb */
[----:B01----:R-:W-:Y:S01]  /*8640*/  ENDCOLLECTIVE ;  /* 0x000000000000791b */ /* 0x003fe20003800000 */
.L_x_5455:
[----:B------:R-:W-:Y:S01]  /*8650*/  MOV R65, R67 ;  /* 0x0000004300417202 */ /* 0x000fe20000000f00 */
[----:B------:R-:W-:Y:S06]  /*8660*/  BRA `(.L_x_5456) ;  /* 0xffffffc800ec7947 */ /* 0x000fec000383ffff */
.L_x_5422:
        /* <DEDUP_REMOVED lines=9> */
.L_x_5457:
[----:B------:R-:W-:Y:S02]  /*8700*/  MOV R205, R5 ;  /* 0x0000000500cd7202 */ /* 0x000fe40000000f00 */
[----:B------:R-:W-:-:S07]  /*8710*/  MOV R65, R66 ;  /* 0x0000004200417202 */ /* 0x000fce0000000f00 */
[----:B------:R-:W-:Y:S05]  /*8720*/  WARPSYNC.COLLECTIVE R200, `(.L_x_5458) ;  /* 0x00000000c8087348 */ /* 0x000fea0003c00000 */
[----:B------:R0:W1:Y:S02]  /*8730*/  SHFL.DOWN P6, R66, R205, R204, R207 ;  /* 0x080000cccd427389 */ /* 0x00006400000c00cf */
[----:B01----:R-:W-:Y:S01]  /*8740*/  ENDCOLLECTIVE ;  /* 0x000000000000791b */ /* 0x003fe20003800000 */
.L_x_5458:
        /* <DEDUP_REMOVED lines=8> */
.L_x_5459:
[----:B------:R-:W-:Y:S02]  /*87d0*/  MOV R205, R5 ;  /* 0x0000000500cd7202 */ /* 0x000fe40000000f00 */
[----:B------:R-:W-:-:S07]  /*87e0*/  MOV R65, R66 ;  /* 0x0000004200417202 */ /* 0x000fce0000000f00 */
[----:B------:R-:W-:Y:S05]  /*87f0*/  WARPSYNC.COLLECTIVE R200, `(.L_x_5460) ;  /* 0x00000000c8087348 */ /* 0x000fea0003c00000 */
[----:B------:R0:W1:Y:S02]  /*8800*/  SHFL.DOWN P6, R66, R205, R204, R207 ;  /* 0x080000cccd427389 */ /* 0x00006400000c00cf */
[----:B01----:R-:W-:Y:S01]  /*8810*/  ENDCOLLECTIVE ;  /* 0x000000000000791b */ /* 0x003fe20003800000 */
.L_x_5460:
        /* <DEDUP_REMOVED lines=8> */
.L_x_5461:
[----:B------:R-:W-:Y:S02]  /*88a0*/  MOV R205, R5 ;  /* 0x0000000500cd7202 */ /* 0x000fe40000000f00 */
[----:B------:R-:W-:-:S07]  /*88b0*/  MOV R65, R66 ;  /* 0x0000004200417202 */ /* 0x000fce0000000f00 */
[----:B------:R-:W-:Y:S05]  /*88c0*/  WARPSYNC.COLLECTIVE R200, `(.L_x_5462) ;  /* 0x00000000c8087348 */ /* 0x000fea0003c00000 */
[----:B------:R0:W1:Y:S02]  /*88d0*/  SHFL.DOWN P6, R66, R205, R204, R207 ;  /* 0x080000cccd427389 */ /* 0x00006400000c00cf */
[----:B01----:R-:W-:Y:S01]  /*88e0*/  ENDCOLLECTIVE ;  /* 0x000000000000791b */ /* 0x003fe20003800000 */
.L_x_5462:
        /* <DEDUP_REMOVED lines=8> */
.L_x_5463:
[----:B------:R-:W-:Y:S02]  /*8970*/  MOV R205, R5 ;  /* 0x0000000500cd7202 */ /* 0x000fe40000000f00 */
[----:B------:R-:W-:-:S07]  /*8980*/  MOV R65, R66 ;  /* 0x0000004200417202 */ /* 0x000fce0000000f00 */
[----:B------:R-:W-:Y:S05]  /*8990*/  WARPSYNC.COLLECTIVE R200, `(.L_x_5464) ;  /* 0x00000000c8087348 */ /* 0x000fea0003c00000 */
[----:B------:R0:W1:Y:S02]  /*89a0*/  SHFL.DOWN P6, R66, R205, R204, R207 ;  /* 0x080000cccd427389 */ /* 0x00006400000c00cf */
[----:B01----:R-:W-:Y:S01]  /*89b0*/  ENDCOLLECTIVE ;  /* 0x000000000000791b */ /* 0x003fe20003800000 */
.L_x_5464:
        /* <DEDUP_REMOVED lines=8> */
.L_x_5465:
[----:B------:R-:W-:Y:S02]  /*8a40*/  MOV R205, R5 ;  /* 0x0000000500cd7202 */ /* 0x000fe40000000f00 */
[----:B------:R-:W-:-:S07]  /*8a50*/  MOV R65, R66 ;  /* 0x0000004200417202 */ /* 0x000fce0000000f00 */
[----:B------:R-:W-:Y:S05]  /*8a60*/  WARPSYNC.COLLECTIVE R200, `(.L_x_5466) ;  /* 0x00000000c8087348 */ /* 0x000fea0003c00000 */
[----:B------:R0:W1:Y:S02]  /*8a70*/  SHFL.DOWN P6, R66, R205, R204, R207 ;  /* 0x080000cccd427389 */ /* 0x00006400000c00cf */
[----:B01----:R-:W-:Y:S01]  /*8a80*/  ENDCOLLECTIVE ;  /* 0x000000000000791b */ /* 0x003fe20003800000 */
.L_x_5466:
        /* <DEDUP_REMOVED lines=9> */
.L_x_5467:
[----:B------:R-:W-:Y:S02]  /*8b20*/  MOV R201, R5 ;  /* 0x0000000500c97202 */ /* 0x000fe40000000f00 */
[----:B------:R-:W-:-:S07]  /*8b30*/  MOV R197, R67 ;  /* 0x0000004300c57202 */ /* 0x000fce0000000f00 */
[----:B------:R-:W-:Y:S05]  /*8b40*/  WARPSYNC.COLLECTIVE R200, `(.L_x_5468) ;  /* 0x00000000c8087348 */ /* 0x000fea0003c00000 */
[----:B------:R0:W1:Y:S02]  /*8b50*/  SHFL.IDX P3, R67, R201, R202, R203 ;  /* 0x000000cac9437389 */ /* 0x00006400000600cb */
[----:B01----:R-:W-:Y:S01]  /*8b60*/  ENDCOLLECTIVE ;  /* 0x000000000000791b */ /* 0x003fe20003800000 */
.L_x_5468:
[----:B------:R-:W-:Y:S05]  /*8b70*/  WARPSYNC.COLLECTIVE R200, `(.L_x_5469) ;  /* 0x00000000c8087348 */ /* 0x000fea0003c00000 */
[----:B------:R0:W1:Y:S02]  /*8b80*/  SHFL.DOWN P6, R66, R205, R204, R207 ;  /* 0x080000cccd427389 */ /* 0x00006400000c00cf */
[----:B01----:R-:W-:Y:S01]  /*8b90*/  ENDCOLLECTIVE ;  /* 0x000000000000791b */ /* 0x003fe20003800000 */
.L_x_5469:
[----:B------:R-:W-:Y:S02]  /*8ba0*/  MOV R201, R74 ;  /* 0x0000004a00c97202 */ /* 0x000fe40000000f00 */
[----:B------:R-:W-:Y:S02]  /*8bb0*/  MOV R205, R5 ;  /* 0x0000000500cd7202 */ /* 0x000fe40000000f00 */
[----:B------:R-:W-:Y:S02]  /*8bc0*/  MOV R198, R67 ;  /* 0x0000004300c67202 */ /* 0x000fe40000000f00 */
[----:B------:R-:W-:-:S07]  /*8bd0*/  MOV R64, R66 ;  /* 0x0000004200407202 */ /* 0x000fce0000000f00 */
[----:B------:R-:W-:Y:S05]  /*8be0*/  WARPSYNC.COLLECTIVE R200, `(.L_x_5470) ;  /* 0x00000000c8087348 */ /* 0x000fea0003c00000 */
[----:B------:R0:W1:Y:S02]  /*8bf0*/  SHFL.DOWN P6, R66, R205, R204, R207 ;  /* 0x080000cccd427389 */ /* 0x00006400000c00cf */
[----:B01----:R-:W-:Y:S01]  /*8c00*/  ENDCOLLECTIVE ;  /* 0x000000000000791b */ /* 0x003fe20003800000 */
.L_x_5470:
[----:B------:R-:W-:Y:S05]  /*8c10*/  WARPSYNC.COLLECTIVE R200, `(.L_x_5471) ;  /* 0x00000000c8087348 */ /* 0x000fea0003c00000 */
[----:B------:R0:W1:Y:S02]  /*8c20*/  SHFL.IDX P3, R67, R201, R202, R203 ;  /* 0x000000cac9437389 */ /* 0x00006400000600cb */
[----:B01----:R-:W-:Y:S01]  /*8c30*/  ENDCOLLECTIVE ;  /* 0x000000000000791b */ /* 0x003fe20003800000 */
.L_x_5471:
[----:B------:R-:W-:Y:S02]  /*8c40*/  MOV R201, R75 ;  /* 0x0000004b00c97202 */ /* 0x000fe40000000f00 */
[----:B------:R-:W-:Y:S02]  /*8c50*/  MOV R65, R66 ;  /* 0x0000004200417202 */ /* 0x000fe40000000f00 */
[----:B------:R-:W-:-:S07]  /*8c60*/  MOV R66, R67 ;  /* 0x0000004300427202 */ /* 0x000fce0000000f00 */
[----:B------:R-:W-:Y:S05]  /*8c70*/  WARPSYNC.COLLECTIVE R200, `(.L_x_5472) ;  /* 0x00000000c8087348 */ /* 0x000fea0003c00000 */
[----:B------:R0:W1:Y:S02]  /*8c80*/  SHFL.IDX P3, R67, R201, R202, R203 ;  /* 0x000000cac9437389 */ /* 0x00006400000600cb */
[----:B01----:R-:W-:Y:S01]  /*8c90*/  ENDCOLLECTIVE ;  /* 0x000000000000791b */ /* 0x003fe20003800000 */
.L_x_5472:
[----:B------:R-:W-:Y:S05]  /*8ca0*/  BRA `(.L_x_5473) ;  /* 0xffffffcc00087947 */ /* 0x000fea000383ffff */
.L_x_5474:
        /* <DEDUP_REMOVED lines=13> */
.L_x_10963:


//--------------------- .text._Z25selective_scan_bwd_kernelI32Selective_Scan_bwd_kernel_traitsILi64ELi16ELb1ELb0ELb1ELb0ELb0EffEEv12SSMParamsBwd --------------------------
	.section	.text._Z25selective_scan_bwd_kernelI32Selective_Scan_bwd_kernel_traitsILi64ELi16ELb1ELb0ELb1ELb0ELb0EffEEv12SSMParamsBwd,"ax",@progbits
	.align	128
        .global         _Z25selective_scan_bwd_kernelI32Selective_Scan_bwd_kernel_traitsILi64ELi16ELb1ELb0ELb1ELb0ELb0EffEEv12SSMParamsBwd
        .type           _Z25selective_scan_bwd_kernelI32Selective_Scan_bwd_kernel_traitsILi64ELi16ELb1ELb0ELb1ELb0ELb0EffEEv12SSMParamsBwd,@function
        .size           _Z25selective_scan_bwd_kernelI32Selective_Scan_bwd_kernel_traitsILi64ELi16ELb1ELb0ELb1ELb0ELb0EffEEv12SSMParamsBwd,(.L_x_10964 - _Z25selective_scan_bwd_kernelI32Selective_Scan_bwd_kernel_traitsILi64ELi16ELb1ELb0ELb1ELb0ELb0EffEEv12SSMParamsBwd)
        .other          _Z25selective_scan_bwd_kernelI32Selective_Scan_bwd_kernel_traitsILi64ELi16ELb1ELb0ELb1ELb0ELb0EffEEv12SSMParamsBwd,@"STO_CUDA_ENTRY STV_DEFAULT"
_Z25selective_scan_bwd_kernelI32Selective_Scan_bwd_kernel_traitsILi64ELi16ELb1ELb0ELb1ELb0ELb0EffEEv12SSMParamsBwd:
.text._Z25selective_scan_bwd_kernelI32Selective_Scan_bwd_kernel_traitsILi64ELi16ELb1ELb0ELb1ELb0ELb0EffEEv12SSMParamsBwd:
[----:B------:R-:W-:Y:S08]  /*0000*/  LDC R1, c[0x0][0x28] ;  /* 0x00000a00ff017b82 */ /* 0x000ff00000000800 */
[----:B------:R-:W0:Y:S01]  /*0010*/  S2UR UR8, SR_CTAID.Y ;  /* 0x00000000000879c3 */ /* 0x000e220000002600 */
[----:B------:R-:W-:Y:S01]  /*0020*/  ULDC.64 UR6, c[0x0][0x300] ;  /* 0x0000c00000067ab9 */ /* 0x000fe20000000a00 */
[----:B------:R-:W-:Y:S01]  /*0030*/  CS2R R144, SRZ ;  /* 0x0000000000907805 */ /* 0x000fe2000001ff00 */
[----:B------:R-:W-:Y:S01]  /*0040*/  UISETP.NE.U32.AND UP1, UPT, UR6, URZ, UPT ;  /* 0x0000003f0600728c */ /* 0x000fe2000bf25070 */
[----:B------:R-:W-:Y:S01]  /*0050*/  ULDC.64 UR20, c[0x0][0x208] ;  /* 0x0000820000147ab9 */ /* 0x000fe20000000a00 */
[----:B------:R-:W-:-:S02]  /*0060*/  ULDC UR30, c[0x0][0x228] ;  /* 0x00008a00001e7ab9 */ /* 0x000fc40000000800 */
[----:B------:R-:W-:Y:S01]  /*0070*/  UISETP.NE.AND.EX UP1, UPT, UR7, URZ, UPT, UP1 ;  /* 0x0000003f0700728c */ /* 0x000fe2000bf25310 */
[----:B------:R-:W-:Y:S01]  /*0080*/  ULDC.64 UR4, c[0x0][0x2e8] ;  /* 0x0000ba0000047ab9 */ /* 0x000fe20000000a00 */
[----:B------:R-:W1:Y:S01]  /*0090*/  S2UR UR46, SR_CTAID.X ;  /* 0x00000000002e79c3 */ /* 0x000e620000002500 */
[----:B------:R-:W-:Y:S01]  /*00a0*/  ULDC.64 UR26, c[0x0][0x280] ;  /* 0x0000a000001a7ab9 */ /* 0x000fe20000000a00 */
[----:B------:R-:W-:Y:S02]  /*00b0*/  ULDC.64 UR24, c[0x0][0x3d8] ;  /* 0x0000f60000187ab9 */ /* 0x000fe40000000a00 */
[----:B------:R-:W-:Y:S01]  /*00c0*/  PLOP3.LUT P1, PT, PT, PT, UP1, 0x80, 0x0 ;  /* 0x000000000000781c */ /* 0x000fe20003f2f018 */
[----:B------:R-:W-:Y:S01]  /*00d0*/  UISETP.NE.U32.AND UP0, UPT, UR4, URZ, UPT ;  /* 0x0000003f0400728c */ /* 0x000fe2000bf05070 */
[----:B------:R-:W-:Y:S01]  /*00e0*/  ULDC.64 UR32, c[0x0][0x3f8] ;  /* 0x0000fe0000207ab9 */ /* 0x000fe20000000a00 */
[----:B0-----:R-:W-:Y:S02]  /*00f0*/  USHF.R.S32.HI UR9, URZ, 0x1f, UR8 ;  /* 0x0000001f3f097899 */ /* 0x001fe40008011408 */
[----:B------:R-:W-:Y:S01]  /*0100*/  @UP1 ULEA UR6, UP3, UR8, UR6, 0x2 ;  /* 0x0000000608061291 */ /* 0x000fe2000f86103f */
[----:B------:R-:W-:Y:S01]  /*0110*/  MOV R0, UR30 ;  /* 0x0000001e00007c02 */ /* 0x000fe20008000f00 */
[----:B------:R-:W-:-:S02]  /*0120*/  UISETP.NE.AND.EX UP0, UPT, UR5, URZ, UPT, UP0 ;  /* 0x0000003f0500728c */ /* 0x000fc4000bf05300 */
[----:B------:R-:W-:Y:S02]  /*0130*/  @UP1 ULEA.HI.X UR7, UR8, UR7, UR9, 0x2, UP3 ;  /* 0x0000000708071291 */ /* 0x000fe400098f1409 */
[----:B------:R-:W-:Y:S02]  /*0140*/  MOV R4, UR6 ;  /* 0x0000000600047c02 */ /* 0x000fe40008000f00 */
[----:B------:R-:W-:Y:S02]  /*0150*/  IABS R0, R0 ;  /* 0x0000000000007213 */ /* 0x000fe40000000000 */
[----:B------:R-:W-:Y:S02]  /*0160*/  MOV R5, UR7 ;  /* 0x0000000700057c02 */ /* 0x000fe40008000f00 */
[----:B------:R-:W-:Y:S01]  /*0170*/  PLOP3.LUT P0, PT, PT, PT, UP0, 0x80, 0x0 ;  /* 0x000000000000781c */ /* 0x000fe20003f0f008 */
[----:B------:R-:W-:Y:S02]  /*0180*/  @UP0 ULEA UR4, UP2, UR8, UR4, 0x2 ;  /* 0x0000000408040291 */ /* 0x000fe4000f84103f */
[----:B------:R-:W5:Y:S01]  /*0190*/  @P1 LDG.E R144, desc[UR20][R4.64] ;  /* 0x0000001404901981 */ /* 0x000f62000c1e1900 */
[----:B------:R-:W-:Y:S01]  /*01a0*/  R2UR UR34, R0 ;  /* 0x00000000002272ca */ /* 0x000fe200000e0000 */
[----:B------:R-:W-:-:S02]  /*01b0*/  @UP0 ULEA.HI.X UR5, UR8, UR5, UR9, 0x2, UP2 ;  /* 0x0000000508050291 */ /* 0x000fc400090f1409 */
[----:B------:R-:W-:Y:S01]  /*01c0*/  MOV R2, UR4 ;  /* 0x0000000400027c02 */ /* 0x000fe20008000f00 */
[----:B-1----:R-:W-:Y:S02]  /*01d0*/  USHF.R.S32.HI UR47, URZ, 0x1f, UR46 ;  /* 0x0000001f3f2f7899 */ /* 0x002fe4000801142e */
[----:B------:R-:W-:Y:S01]  /*01e0*/  UISETP.NE.U32.AND UP1, UPT, UR24, URZ, UPT ;  /* 0x0000003f1800728c */ /* 0x000fe2000bf25070 */
[----:B------:R-:W-:Y:S01]  /*01f0*/  MOV R3, UR5 ;  /* 0x0000000500037c02 */ /* 0x000fe20008000f00 */
[----:B------:R-:W-:Y:S01]  /*0200*/  ULDC.64 UR4, c[0x0][0x310] ;  /* 0x0000c40000047ab9 */ /* 0x000fe20000000a00 */
[----:B------:R-:W-:-:S03]  /*0210*/  ULDC.64 UR6, c[0x0][0x290] ;  /* 0x0000a40000067ab9 */ /* 0x000fc60000000a00 */
[----:B------:R0:W5:Y:S01]  /*0220*/  @P0 LDG.E R145, desc[UR20][R2.64] ;  /* 0x0000001402910981 */ /* 0x000162000c1e1900 */
[----:B------:R-:W1:Y:S08]  /*0230*/  I2F.RP R0, UR34 ;  /* 0x0000002200007d06 */ /* 0x000e700008209400 */
[----:B-1----:R-:W0:Y:S01]  /*0240*/  MUFU.RCP R0, R0 ;  /* 0x0000000000007308 */ /* 0x002e220000001000 */
[----:B------:R-:W-:-:S02]  /*0250*/  UISETP.NE.U32.AND UP0, UPT, UR4, URZ, UPT ;  /* 0x0000003f0400728c */ /* 0x000fc4000bf05070 */
[----:B------:R-:W-:Y:S01]  /*0260*/  UIMAD UR4, UR47, UR26, URZ ;  /* 0x0000001a2f0472a4 */ /* 0x000fe2000f8e023f */
[----:B0-----:R-:W-:-:S06]  /*0270*/  IADD3 R2, R0, 0xffffffe, RZ ;  /* 0x0ffffffe00027810 */ /* 0x001fcc0007ffe0ff */
[----:B------:R-:W0:Y:S01]  /*0280*/  F2I.FTZ.U32.TRUNC.NTZ R2, R2 ;  /* 0x0000000200027305 */ /* 0x000e22000021f000 */
[----:B------:R-:W-:Y:S02]  /*0290*/  UISETP.NE.AND.EX UP1, UPT, UR25, URZ, UPT, UP1 ;  /* 0x0000003f1900728c */ /* 0x000fe4000bf25310 */
[----:B------:R-:W-:Y:S02]  /*02a0*/  UISETP.NE.AND.EX UP0, UPT, UR5, URZ, UPT, UP0 ;  /* 0x0000003f0500728c */ /* 0x000fe4000bf05300 */
[----:B------:R-:W-:Y:S02]  /*02b0*/  UIMAD UR15, UR47, UR6, URZ ;  /* 0x000000062f0f72a4 */ /* 0x000fe4000f8e023f */
[----:B------:R-:W-:Y:S02]  /*02c0*/  UIMAD UR27, UR46, UR27, UR4 ;  /* 0x0000001b2e1b72a4 */ /* 0x000fe4000f8e0204 */
[----:B------:R-:W-:Y:S01]  /*02d0*/  UIMAD.WIDE.U32 UR22, UR46, UR26, URZ ;  /* 0x0000001a2e1672a5 */ /* 0x000fe2000f8e003f */
[----:B------:R-:W-:Y:S01]  /*02e0*/  ULDC.64 UR4, c[0x0][0x328] ;  /* 0x0000ca0000047ab9 */ /* 0x000fe20000000a00 */
[----:B------:R-:W-:-:S02]  /*02f0*/  UIMAD.WIDE.U32 UR18, UR46, UR6, URZ ;  /* 0x000000062e1272a5 */ /* 0x000fc4000f8e003f */
[----:B------:R-:W-:Y:S01]  /*0300*/  UIMAD UR26, UR47, UR4, URZ ;  /* 0x000000042f1a72a4 */ /* 0x000fe2000f8e023f */
[----:B0-----:R-:W-:Y:S01]  /*0310*/  R2UR UR11, R2 ;  /* 0x00000000020b72ca */ /* 0x001fe200000e0000 */
[----:B------:R-:W-:-:S03]  /*0320*/  UIMAD UR15, UR46, UR7, UR15 ;  /* 0x000000072e0f72a4 */ /* 0x000fc6000f8e020f */
[----:B------:R-:W-:Y:S01]  /*0330*/  ULDC.64 UR6, c[0x0][0x260] ;  /* 0x0000980000067ab9 */ /* 0x000fe20000000a00 */
[----:B------:R-:W-:Y:S02]  /*0340*/  UIMAD UR26, UR46, UR5, UR26 ;  /* 0x000000052e1a72a4 */ /* 0x000fe4000f8e021a */
[----:B------:R-:W-:Y:S01]  /*0350*/  UIMAD UR14, UR47, UR6, URZ ;  /* 0x000000062f0e72a4 */ /* 0x000fe2000f8e023f */
[----:B------:R-:W-:Y:S01]  /*0360*/  UMOV UR5, URZ ;  /* 0x0000003f00057c82 */ /* 0x000fe20008000000 */
[----:B------:R-:W-:Y:S02]  /*0370*/  @UP1 ULEA UR5, UP3, UR8, UR24, 0x2 ;  /* 0x0000001808051291 */ /* 0x000fe4000f86103f */
[----:B------:R-:W-:Y:S02]  /*0380*/  UISETP.NE.U32.AND UP2, UPT, UR32, URZ, UPT ;  /* 0x0000003f2000728c */ /* 0x000fe4000bf45070 */
[----:B------:R-:W-:Y:S01]  /*0390*/  UIMAD UR14, UR46, UR7, UR14 ;  /* 0x000000072e0e72a4 */ /* 0x000fe2000f8e020e */
[----:B------:R-:W-:-:S02]  /*03a0*/  IABS R0, UR8 ;  /* 0x0000000800007c13 */ /* 0x000fc40008000000 */
[----:B------:R-:W-:Y:S01]  /*03b0*/  UMOV UR7, URZ ;  /* 0x0000003f00077c82 */ /* 0x000fe20008000000 */
[----:B------:R-:W-:Y:S02]  /*03c0*/  @UP1 ULEA.HI.X UR7, UR8, UR25, UR9, 0x2, UP3 ;  /* 0x0000001908071291 */ /* 0x000fe400098f1409 */
[----:B------:R-:W-:Y:S01]  /*03d0*/  UISETP.NE.AND.EX UP1, UPT, UR33, URZ, UPT, UP2 ;  /* 0x0000003f2100728c */ /* 0x000fe2000bf25320 */
[----:B------:R-:W-:Y:S01]  /*03e0*/  R2UR UR35, R0 ;  /* 0x00000000002372ca */ /* 0x000fe200000e0000 */
[----:B------:R-:W-:Y:S02]  /*03f0*/  UIADD3 UR28, URZ, -UR11, URZ ;  /* 0x8000000b3f1c7290 */ /* 0x000fe4000fffe03f */
[----:B------:R-:W-:Y:S02]  /*0400*/  UIMAD.WIDE.U32 UR12, UR46, UR6, URZ ;  /* 0x000000062e0c72a5 */ /* 0x000fe4000f8e003f */
[----:B------:R-:W-:Y:S01]  /*0410*/  UIMAD UR28, UR28, UR34, URZ ;  /* 0x000000221c1c72a4 */ /* 0x000fe2000f8e023f */
[----:B------:R-:W-:Y:S01]  /*0420*/  UMOV UR6, URZ ;  /* 0x0000003f00067c82 */ /* 0x000fe20008000000 */
[----:B------:R-:W-:Y:S01]  /*0430*/  UMOV UR10, URZ ;  /* 0x0000003f000a7c82 */ /* 0x000fe20008000000 */
[----:B------:R-:W-:-:S02]  /*0440*/  UIMAD.WIDE.U32 UR16, UR46, UR4, URZ ;  /* 0x000000042e1072a5 */ /* 0x000fc4000f8e003f */
[----:B------:R-:W-:Y:S02]  /*0450*/  @UP1 ULEA UR6, UP2, UR8, UR32, 0x2 ;  /* 0x0000002008061291 */ /* 0x000fe4000f84103f */
[----:B------:R-:W-:Y:S01]  /*0460*/  UIMAD.WIDE.U32 UR28, UR11, UR28, UR10 ;  /* 0x0000001c0b1c72a5 */ /* 0x000fe2000f8e000a */
[----:B------:R-:W-:Y:S01]  /*0470*/  UMOV UR4, URZ ;  /* 0x0000003f00047c82 */ /* 0x000fe20008000000 */
[----:B------:R-:W-:Y:S02]  /*0480*/  @UP1 ULEA.HI.X UR4, UR8, UR33, UR9, 0x2, UP2 ;  /* 0x0000002108041291 */ /* 0x000fe400090f1409 */
[----:B------:R-:W-:Y:S01]  /*0490*/  UIMAD.WIDE.U32 UR32, UR29, UR35, URZ ;  /* 0x000000231d2072a5 */ /* 0x000fe2000f8e003f */
[----:B------:R-:W-:Y:S02]  /*04a0*/  ULDC.64 UR24, c[0x0][0x288] ;  /* 0x0000a20000187ab9 */ /* 0x000fe40000000a00 */
[----:B------:R-:W-:-:S04]  /*04b0*/  UIMAD UR31, UR9, UR24, URZ ;  /* 0x00000018091f72a4 */ /* 0x000fc8000f8e023f */
[----:B------:R-:W-:Y:S01]  /*04c0*/  UMOV UR29, UR33 ;  /* 0x00000021001d7c82 */ /* 0x000fe20008000000 */
[----:B------:R-:W-:Y:S02]  /*04d0*/  UIMAD UR28, UR8, UR25, UR31 ;  /* 0x00000019081c72a4 */ /* 0x000fe4000f8e021f */
[----:B------:R-:W-:-:S04]  /*04e0*/  UIADD3 UR31, -UR29, URZ, URZ ;  /* 0x0000003f1d1f7290 */ /* 0x000fc8000fffe13f */
[----:B------:R-:W-:-:S04]  /*04f0*/  UIMAD UR31, UR34, UR31, UR35 ;  /* 0x0000001f221f72a4 */ /* 0x000fc8000f8e0223 */
[----:B------:R-:W-:Y:S02]  /*0500*/  UISETP.GT.U32.AND UP4, UPT, UR34, UR31, UPT ;  /* 0x0000001f2200728c */ /* 0x000fe4000bf84070 */
[----:B------:R-:W-:Y:S02]  /*0510*/  UIADD3 UR11, UR23, UR27, URZ ;  /* 0x0000001b170b7290 */ /* 0x000fe4000fffe03f */
[----:B------:R-:W-:Y:S01]  /*0520*/  UIADD3 UR17, UR17, UR26, URZ ;  /* 0x0000001a11117290 */ /* 0x000fe2000fffe03f */
[----:B------:R-:W-:Y:S01]  /*0530*/  UMOV UR10, UR22 ;  /* 0x00000016000a7c82 */ /* 0x000fe20008000000 */
[----:B------:R-:W-:Y:S01]  /*0540*/  ULDC.64 UR22, c[0x0][0x330] ;  /* 0x0000cc0000167ab9 */ /* 0x000fe20000000a00 */
[----:B------:R-:W-:Y:S02]  /*0550*/  UIMAD.WIDE.U32 UR10, UR8, UR24, UR10 ;  /* 0x00000018080a72a5 */ /* 0x000fe4000f8e000a */
[----:B------:R-:W-:Y:S02]  /*0560*/  UIMAD UR33, UR9, UR22, URZ ;  /* 0x00000016092172a4 */ /* 0x000fe4000f8e023f */
[----:B------:R-:W-:Y:S01]  /*0570*/  @!UP4 UIADD3 UR31, UR31, -UR34, URZ ;  /* 0x800000221f1fc290 */ /* 0x000fe2000fffe03f */
[----:B------:R-:W-:Y:S01]  /*0580*/  ULDC.64 UR24, c[0x0][0x298] ;  /* 0x0000a60000187ab9 */ /* 0x000fe20000000a00 */
[----:B------:R-:W-:-:S02]  /*0590*/  UIMAD.WIDE.U32 UR16, UR8, UR22, UR16 ;  /* 0x00000016081072a5 */ /* 0x000fc4000f8e0010 */
[----:B------:R-:W-:Y:S01]  /*05a0*/  UIMAD UR27, UR9, UR24, URZ ;  /* 0x00000018091b72a4 */ /* 0x000fe2000f8e023f */
[----:B------:R-:W-:Y:S01]  /*05b0*/  ULDC UR22, c[0x0][0x224] ;  /* 0x0000890000167ab9 */ /* 0x000fe20000000800 */
[----:B------:R-:W-:Y:S02]  /*05c0*/  UISETP.GE.U32.AND UP3, UPT, UR31, UR34, UPT ;  /* 0x000000221f00728c */ /* 0x000fe4000bf66070 */
[----:B------:R-:W-:Y:S02]  /*05d0*/  USHF.L.U32 UR48, UR22, 0xa, URZ ;  /* 0x0000000a16307899 */ /* 0x000fe4000800063f */
[----:B------:R-:W-:Y:S02]  /*05e0*/  UIMAD UR32, UR8, UR25, UR27 ;  /* 0x00000019082072a4 */ /* 0x000fe4000f8e021b */
[----:B------:R-:W-:Y:S02]  /*05f0*/  UIADD3 UR19, UR19, UR15, URZ ;  /* 0x0000000f13137290 */ /* 0x000fe4000fffe03f */
[----:B------:R-:W-:-:S02]  /*0600*/  UIADD3 UR27, UR48, -0x400, URZ ;  /* 0xfffffc00301b7890 */ /* 0x000fc4000fffe03f */
[----:B------:R-:W-:Y:S02]  /*0610*/  ULOP3.LUT UR15, UR8, UR30, URZ, 0x3c, !UPT ;  /* 0x0000001e080f7292 */ /* 0x000fe4000f8e3c3f */
[----:B------:R-:W-:Y:S02]  /*0620*/  UIMAD UR33, UR8, UR23, UR33 ;  /* 0x00000017082172a4 */ /* 0x000fe4000f8e0221 */
[----:B------:R-:W-:Y:S02]  /*0630*/  @!UP4 UIADD3 UR29, UR29, 0x1, URZ ;  /* 0x000000011d1dc890 */ /* 0x000fe4000fffe03f */
[----:B------:R-:W-:Y:S02]  /*0640*/  USHF.R.S32.HI UR23, URZ, 0x1f, UR27 ;  /* 0x0000001f3f177899 */ /* 0x000fe4000801141b */
[----:B------:R-:W-:Y:S02]  /*0650*/  UIADD3 UR10, UP5, UR27, UR10, URZ ;  /* 0x0000000a1b0a7290 */ /* 0x000fe4000ffbe03f */
[----:B------:R-:W-:-:S02]  /*0660*/  UIMAD.WIDE.U32 UR18, UR8, UR24, UR18 ;  /* 0x00000018081272a5 */ /* 0x000fc4000f8e0012 */
[----:B------:R-:W-:Y:S01]  /*0670*/  UISETP.GE.AND UP2, UPT, UR15, URZ, UPT ;  /* 0x0000003f0f00728c */ /* 0x000fe2000bf46270 */
[----:B------:R-:W-:Y:S01]  /*0680*/  ULDC.64 UR24, c[0x0][0x2f0] ;  /* 0x0000bc0000187ab9 */ /* 0x000fe20000000a00 */
[----:B------:R-:W-:Y:S02]  /*0690*/  UISETP.NE.AND UP1, UPT, UR30, URZ, UPT ;  /* 0x0000003f1e00728c */ /* 0x000fe4000bf25270 */
[----:B------:R-:W-:Y:S02]  /*06a0*/  @UP3 UIADD3 UR29, UR29, 0x1, URZ ;  /* 0x000000011d1d3890 */ /* 0x000fe4000fffe03f */
[----:B------:R-:W-:Y:S02]  /*06b0*/  UIADD3.X UR28, UR23, UR11, UR28, UP5, !UPT ;  /* 0x0000000b171c7290 */ /* 0x000fe4000affe41c */
[----:B------:R-:W-:Y:S02]  /*06c0*/  ULEA UR15, UP4, UR10, UR24, 0x2 ;  /* 0x000000180a0f7291 */ /* 0x000fe4000f88103f */
[----:B------:R-:W-:-:S02]  /*06d0*/  UIADD3 UR26, UP3, UR27, UR18, URZ ;  /* 0x000000121b1a7290 */ /* 0x000fc4000ff7e03f */
[----:B------:R-:W-:Y:S02]  /*06e0*/  ULEA.HI.X UR18, UR10, UR25, UR28, 0x2, UP4 ;  /* 0x000000190a127291 */ /* 0x000fe4000a0f141c */
[----:B------:R-:W-:Y:S01]  /*06f0*/  UIADD3.X UR11, UR23, UR19, UR32, UP3, !UPT ;  /* 0x00000013170b7290 */ /* 0x000fe20009ffe420 */
[----:B------:R-:W-:Y:S01]  /*0700*/  ULDC.64 UR24, c[0x0][0x2f8] ;  /* 0x0000be0000187ab9 */ /* 0x000fe20000000a00 */
[----:B------:R-:W-:Y:S01]  /*0710*/  UMOV UR10, UR29 ;  /* 0x0000001d000a7c82 */ /* 0x000fe20008000000 */
[----:B------:R-:W-:Y:S02]  /*0720*/  ULEA UR19, UP3, UR26, UR24, 0x2 ;  /* 0x000000181a137291 */ /* 0x000fe4000f86103f */
[----:B------:R-:W-:Y:S02]  /*0730*/  @!UP2 UIADD3 UR10, -UR10, URZ, URZ ;  /* 0x0000003f0a0aa290 */ /* 0x000fe4000fffe13f */
[----:B------:R-:W-:Y:S02]  /*0740*/  @!UP1 ULOP3.LUT UR10, URZ, UR30, URZ, 0x33, !UPT ;  /* 0x0000001e3f0a9292 */ /* 0x000fe4000f8e333f */
[----:B------:R-:W-:-:S02]  /*0750*/  ULEA.HI.X UR26, UR26, UR25, UR11, 0x2, UP3 ;  /* 0x000000191a1a7291 */ /* 0x000fc400098f140b */
[----:B------:R-:W-:Y:S02]  /*0760*/  UIADD3 UR11, UP2, UR27, UR16, URZ ;  /* 0x000000101b0b7290 */ /* 0x000fe4000ff5e03f */
[----:B------:R-:W-:Y:S01]  /*0770*/  USHF.R.S32.HI UR49, URZ, 0x1f, UR10 ;  /* 0x0000001f3f317899 */ /* 0x000fe2000801140a */
[----:B------:R-:W-:Y:S01]  /*0780*/  ULDC.64 UR24, c[0x0][0x3b8] ;  /* 0x0000ee0000187ab9 */ /* 0x000fe20000000a00 */
[----:B------:R-:W-:Y:S01]  /*0790*/  ULDC.64 UR28, c[0x0][0x278] ;  /* 0x00009e00001c7ab9 */ /* 0x000fe20000000a00 */
[----:B------:R-:W-:Y:S02]  /*07a0*/  UIADD3 UR13, UR13, UR14, URZ ;  /* 0x0000000e0d0d7290 */ /* 0x000fe4000fffe03f */
[----:B------:R-:W-:Y:S02]  /*07b0*/  UIADD3.X UR17, UR23, UR17, UR33, UP2, !UPT ;  /* 0x0000001117117290 */ /* 0x000fe400097fe421 */
[----:B------:R-:W-:Y:S02]  /*07c0*/  ULEA UR16, UP1, UR11, UR24, 0x2 ;  /* 0x000000180b107291 */ /* 0x000fe4000f82103f */
[----:B------:R-:W-:-:S02]  /*07d0*/  UIMAD UR14, UR49, UR28, URZ ;  /* 0x0000001c310e72a4 */ /* 0x000fc4000f8e023f */
[----:B------:R-:W-:Y:S02]  /*07e0*/  ULEA.HI.X UR17, UR11, UR25, UR17, 0x2, UP1 ;  /* 0x000000190b117291 */ /* 0x000fe400088f1411 */
[----:B------:R-:W-:Y:S02]  /*07f0*/  UIMAD.WIDE.U32 UR24, UR10, UR28, UR12 ;  /* 0x0000001c0a1872a5 */ /* 0x000fe4000f8e000c */
[----:B------:R-:W-:Y:S02]  /*0800*/  UIMAD UR14, UR10, UR29, UR14 ;  /* 0x0000001d0a0e72a4 */ /* 0x000fe4000f8e020e */
[----:B------:R-:W-:Y:S02]  /*0810*/  UIADD3 UR27, UP1, UR27, UR24, URZ ;  /* 0x000000181b1b7290 */ /* 0x000fe4000ff3e03f */
[----:B------:R-:W-:Y:S01]  /*0820*/  UIADD3 UR25, UR25, UR14, URZ ;  /* 0x0000000e19197290 */ /* 0x000fe2000fffe03f */
[----:B------:R-:W-:Y:S01]  /*0830*/  @UP0 ULDC UR11, c[0x0][0x214] ;  /* 0x00008500000b0ab9 */ /* 0x000fe20000000800 */
[----:B------:R-:W-:Y:S01]  /*0840*/  ULDC.64 UR12, c[0x0][0x2e0] ;  /* 0x0000b800000c7ab9 */ /* 0x000fe20000000a00 */
[----:B------:R-:W-:-:S02]  /*0850*/  @UP0 UIMAD UR11, UR46, UR11, UR8 ;  /* 0x0000000b2e0b02a4 */ /* 0x000fc4000f8e0208 */
[----:B------:R-:W-:Y:S02]  /*0860*/  UIADD3.X UR25, UR23, UR25, URZ, UP1, !UPT ;  /* 0x0000001917197290 */ /* 0x000fe40008ffe43f */
[----:B------:R-:W-:Y:S02]  /*0870*/  UISETP.GE.AND UP1, UPT, UR22, 0x1, UPT ;  /* 0x000000011600788c */ /* 0x000fe4000bf26270 */
[----:B------:R-:W-:Y:S02]  /*0880*/  @UP0 UIMAD UR11, UR11, UR22, URZ ;  /* 0x000000160b0b02a4 */ /* 0x000fe4000f8e023f */
[----:B------:R-:W-:Y:S02]  /*0890*/  ULEA UR24, UP2, UR27, UR12, 0x2 ;  /* 0x0000000c1b187291 */ /* 0x000fe4000f84103f */
[----:B------:R-:W-:Y:S01]  /*08a0*/  PLOP3.LUT P0, PT, PT, PT, UP1, 0x80, 0x0 ;  /* 0x000000000000781c */ /* 0x000fe20003f0f018 */
[----:B------:R-:W-:Y:S01]  /*08b0*/  @UP0 ULDC UR12, c[0x0][0x21c] ;  /* 0x00008700000c0ab9 */ /* 0x000fe20000000800 */
[----:B------:R-:W-:Y:S01]  /*08c0*/  @UP0 ULDC.64 UR22, c[0x0][0x310] ;  /* 0x0000c40000160ab9 */ /* 0x000fe20000000a00 */
[----:B------:R-:W-:-:S04]  /*08d0*/  @UP0 UIMAD UR11, UR11, UR12, URZ ;  /* 0x0000000c0b0b02a4 */ /* 0x000fc8000f8e023f */
[----:B------:R-:W-:Y:S01]  /*08e0*/  @UP0 UIMAD.WIDE UR22, UR11, 0x8, UR22 ;  /* 0x000000080b1608a5 */ /* 0x000fe2000f8e0216 */
[----:B------:R-:W-:Y:S01]  /*08f0*/  MOV R114, UR5 ;  /* 0x0000000500727c02 */ /* 0x000fe20008000f00 */
[----:B------:R-:W-:Y:S01]  /*0900*/  ULEA.HI.X UR25, UR27, UR13, UR25, 0x2, UP2 ;  /* 0x0000000d1b197291 */ /* 0x000fe200090f1419 */
[----:B------:R-:W-:Y:S01]  /*0910*/  MOV R112, UR6 ;  /* 0x0000000600707c02 */ /* 0x000fe20008000f00 */
[----:B------:R-:W-:Y:S01]  /*0920*/  HFMA2.MMA R143, -RZ, RZ, 0, 0 ;  /* 0x00000000ff8f7435 */ /* 0x000fe200000001ff */
[----:B------:R-:W-:Y:S02]  /*0930*/  MOV R115, UR7 ;  /* 0x0000000700737c02 */ /* 0x000fe40008000f00 */
[----:B------:R-:W-:Y:S01]  /*0940*/  MOV R113, UR4 ;  /* 0x0000000400717c02 */ /* 0x000fe20008000f00 */
[----:B------:R-:W-:Y:S01]  /*0950*/  @!UP0 UMOV UR22, URZ ;  /* 0x0000003f00168c82 */ /* 0x000fe20008000000 */
[----:B------:R-:W-:Y:S01]  /*0960*/  @!UP0 UMOV UR23, URZ ;  /* 0x0000003f00178c82 */ /* 0x000fe20008000000 */
        /* <DEDUP_REMOVED lines=10> */
[----:B------:R-:W-:Y:S01]  /*0a10*/  UMOV UR14, UR19 ;  /* 0x00000013000e7c82 */ /* 0x000fe20008000000 */
[----:B------:R-:W-:Y:S01]  /*0a20*/  ULDC UR11, c[0x0][0x224] ;  /* 0x00008900000b7ab9 */ /* 0x000fe20000000800 */
        /* <DEDUP_REMOVED lines=10> */
.L_x_5522:
[----:B------:R-:W-:Y:S01]  /*0ad0*/  BAR.SYNC.DEFER_BLOCKING 0x0 ;  /* 0x0000000000007b1d */ /* 0x000fe20000010000 */
[----:B--2---:R-:W-:Y:S02]  /*0ae0*/  SHF.L.U32 R137, R142, 0x2, RZ ;  /* 0x000000028e897819 */ /* 0x004fe400000006ff */
        /* <DEDUP_REMOVED lines=9> */
[----:B------:R-:W4:Y:S01]  /*0b80*/  LDG.E.128 R32, desc[UR20][R2.64+0x600] ;  /* 0x0006001402207981 */ /* 0x000f22000c1e1d00 */
[----:B------:R-:W-:-:S02]  /*0b90*/  IADD3 R0, R137, R140, RZ ;  /* 0x0000008c89007210 */ /* 0x000fc40007ffe0ff */
[----:B------:R-:W-:Y:S02]  /*0ba0*/  MOV R4, UR14 ;  /* 0x0000000e00047c02 */ /* 0x000fe40008000f00 */
[----:B------:R-:W-:Y:S01]  /*0bb0*/  LEA R135, R0, R139, 0x4 ;  /* 0x0000008b00877211 */ /* 0x000fe200078e20ff */
[----:B------:R-:W-:Y:S01]  /*0bc0*/  IMAD R0, R140, 0x3, R0 ;  /* 0x000000038c007824 */ /* 0x000fe200078e0200 */
[----:B------:R-:W-:-:S04]  /*0bd0*/  MOV R5, UR15 ;  /* 0x0000000f00057c02 */ /* 0x000fc80008000f00 */
[----:B------:R-:W-:Y:S01]  /*0be0*/  LEA R0, R0, R139, 0x4 ;  /* 0x0000008b00007211 */ /* 0x000fe200078e20ff */
[----:B------:R-:W-:Y:S01]  /*0bf0*/  IMAD.WIDE R4, R136, 0x10, R4 ;  /* 0x0000001088047825 */ /* 0x000fe200078e0204 */
        /* <DEDUP_REMOVED lines=14> */
[----:B------:R-:W-:-:S02]  /*0ce0*/  MOV R2, UR16 ;  /* 0x0000001000027c02 */ /* 0x000fc40008000f00 */
[----:B------:R-:W-:-:S03]  /*0cf0*/  MOV R3, UR17 ;  /* 0x0000001100037c02 */ /* 0x000fc60008000f00 */
[----:B------:R-:W-:Y:S01]  /*0d00*/  IMAD.WIDE R2, R136, 0x10, R2 ;  /* 0x0000001088027825 */ /* 0x000fe200078e0202 */
        /* <DEDUP_REMOVED lines=13> */
[----:B0-----:R-:W4:Y:S01]  /*0de0*/  LDG.E.128 R52, desc[UR20][R2.64+0x600] ;  /* 0x0006001402347981 */ /* 0x001f22000c1e1d00 */
[----:B------:R-:W-:-:S03]  /*0df0*/  ISETP.LT.AND P0, PT, RZ, UR5, PT ;  /* 0x00000005ff007c0c */ /* 0x000fc6000bf01270 */
[----:B--2---:R-:W-:Y:S04]  /*0e00*/  STS.128 [R135], R56 ;  /* 0x0000003887007388 */ /* 0x004fe80000000c00 */
[----:B---3--:R-:W-:Y:S04]  /*0e10*/  STS.128 [R135+0x200], R60 ;  /* 0x0002003c87007388 */ /* 0x008fe80000000c00 */
[----:B----4-:R-:W-:Y:S04]  /*0e20*/  STS.128 [R135+0x400], R64 ;  /* 0x0004004087007388 */ /* 0x010fe80000000c00 */
[----:B------:R-:W-:Y:S01]  /*0e30*/  STS.128 [R135+0x600], R52 ;  /* 0x0006003487007388 */ /* 0x000fe20000000c00 */
[----:B------:R-:W-:-:S03]  /*0e40*/  NOP ;  /* 0x0000000000007918 */ /* 0x000fc60000000000 */
[----:B------:R-:W0:Y:S04]  /*0e50*/  LDS.128 R4, [R0] ;  /* 0x0000000000047984 */ /* 0x000e280000000c00 */
[----:B------:R-:W1:Y:S04]  /*0e60*/  LDS.128 R40, [R0+0x10] ;  /* 0x0000100000287984 */ /* 0x000e680000000c00 */
[----:B------:R-:W2:Y:S01]  /*0e70*/  LDS.128 R44, [R0+0x20] ;  /* 0x00002000002c7984 */ /* 0x000ea20000000c00 */
[----:B0-----:R-:W-:Y:S01]  /*0e80*/  FFMA.FTZ R48, R8, R4, R143 ;  /* 0x0000000408307223 */ /* 0x001fe2000001008f */
[-C--:B-----5:R-:W-:Y:S01]  /*0e90*/  FMUL.FTZ R52, R4, R145.reuse ;  /* 0x0000009104347220 */ /* 0x0a0fe20000410000 */
[-C--:B------:R-:W-:Y:S01]  /*0ea0*/  FMUL.FTZ R53, R5, R145.reuse ;  /* 0x0000009105357220 */ /* 0x080fe20000410000 */
[----:B------:R-:W-:Y:S01]  /*0eb0*/  FMUL.FTZ R54, R6, R145 ;  /* 0x0000009106367220 */ /* 0x000fe20000410000 */
[----:B------:R-:W-:Y:S01]  /*0ec0*/  FFMA.FTZ R69, R9, R5, R48 ;  /* 0x0000000509457223 */ /* 0x000fe20000010030 */
[-C--:B------:R-:W-:Y:S01]  /*0ed0*/  FMUL.FTZ R55, R7, R145.reuse ;  /* 0x0000009107377220 */ /* 0x080fe20000410000 */
[----:B------:R0:W3:Y:S01]  /*0ee0*/  LDS.128 R48, [R0+0x30] ;  /* 0x0000300000307984 */ /* 0x0000e20000000c00 */
[-C--:B-1----:R-:W-:Y:S01]  /*0ef0*/  FMUL.FTZ R56, R40, R145.reuse ;  /* 0x0000009128387220 */ /* 0x082fe20000410000 */
[----:B------:R-:W-:Y:S01]  /*0f00*/  FFMA.FTZ R2, R10, R6, R69 ;  /* 0x000000060a027223 */ /* 0x000fe20000010045 */
[-C--:B------:R-:W-:Y:S01]  /*0f10*/  FMUL.FTZ R57, R41, R145.reuse ;  /* 0x0000009129397220 */ /* 0x080fe20000410000 */
[-C--:B------:R-:W-:Y:S01]  /*0f20*/  FMUL.FTZ R58, R42, R145.reuse ;  /* 0x000000912a3a7220 */ /* 0x080fe20000410000 */
[----:B------:R-:W-:Y:S01]  /*0f30*/  FMUL.FTZ R59, R43, R145 ;  /* 0x000000912b3b7220 */ /* 0x000fe20000410000 */
[----:B------:R-:W-:Y:S01]  /*0f40*/  FFMA.FTZ R3, R11, R7, R2 ;  /* 0x000000070b037223 */ /* 0x000fe20000010002 */
[-C--:B--2---:R-:W-:Y:S01]  /*0f50*/  FMUL.FTZ R60, R44, R145.reuse ;  /* 0x000000912c3c7220 */ /* 0x084fe20000410000 */
[-C--:B------:R-:W-:Y:S01]  /*0f60*/  FMUL.FTZ R61, R45, R145.reuse ;  /* 0x000000912d3d7220 */ /* 0x080fe20000410000 */
[-C--:B------:R-:W-:Y:S01]  /*0f70*/  FMUL.FTZ R62, R46, R145.reuse ;  /* 0x000000912e3e7220 */ /* 0x080fe20000410000 */
[----:B------:R-:W-:Y:S01]  /*0f80*/  FFMA.FTZ R2, R12, R40, R3 ;  /* 0x000000280c027223 */ /* 0x000fe20000010003 */
[----:B------:R-:W-:-:S03]  /*0f90*/  FMUL.FTZ R63, R47, R145 ;  /* 0x000000912f3f7220 */ /* 0x000fc60000410000 */
[----:B------:R-:W-:-:S04]  /*0fa0*/  FFMA.FTZ R3, R13, R41, R2 ;  /* 0x000000290d037223 */ /* 0x000fc80000010002 */
[----:B------:R-:W-:-:S04]  /*0fb0*/  FFMA.FTZ R2, R14, R42, R3 ;  /* 0x0000002a0e027223 */ /* 0x000fc80000010003 */
[----:B------:R-:W-:-:S04]  /*0fc0*/  FFMA.FTZ R3, R15, R43, R2 ;  /* 0x0000002b0f037223 */ /* 0x000fc80000010002 */
[----:B------:R-:W-:-:S04]  /*0fd0*/  FFMA.FTZ R2, R16, R44, R3 ;  /* 0x0000002c10027223 */ /* 0x000fc80000010003 */
[----:B------:R-:W-:-:S04]  /*0fe0*/  FFMA.FTZ R3, R17, R45, R2 ;  /* 0x0000002d11037223 */ /* 0x000fc80000010002 */
[----:B0-----:R-:W-:-:S04]  /*0ff0*/  FFMA.FTZ R0, R18, R46, R3 ;  /* 0x0000002e12007223 */ /* 0x001fc80000010003 */
[----:B------:R-:W-:Y:S01]  /*1000*/  FFMA.FTZ R3, R19, R47, R0 ;  /* 0x0000002f13037223 */ /* 0x000fe20000010000 */
[-C--:B---3--:R-:W-:Y:S01]  /*1010*/  FMUL.FTZ R64, R48, R145.reuse ;  /* 0x0000009130407220 */ /* 0x088fe20000410000 */
[-C--:B------:R-:W-:Y:S02]  /*1020*/  FMUL.FTZ R65, R49, R145.reuse ;  /* 0x0000009131417220 */ /* 0x080fe40000410000 */
[----:B------:R-:W-:Y:S01]  /*1030*/  FFMA.FTZ R0, R20, R48, R3 ;  /* 0x0000003014007223 */ /* 0x000fe20000010003 */
[-C--:B------:R-:W-:Y:S01]  /*1040*/  FMUL.FTZ R66, R50, R145.reuse ;  /* 0x0000009132427220 */ /* 0x080fe20000410000 */
[----:B------:R-:W-:Y:S02]  /*1050*/  FMUL.FTZ R67, R51, R145 ;  /* 0x0000009133437220 */ /* 0x000fe40000410000 */
[----:B------:R-:W-:-:S04]  /*1060*/  FFMA.FTZ R3, R21, R49, R0 ;  /* 0x0000003115037223 */ /* 0x000fc80000010000 */
[----:B------:R-:W-:-:S04]  /*1070*/  FFMA.FTZ R0, R22, R50, R3 ;  /* 0x0000003216007223 */ /* 0x000fc80000010003 */
        /* <DEDUP_REMOVED lines=12> */
.L_x_5476:
[----:B------:R-:W0:Y:S01]  /*1140*/  LDC.64 R110, c[0x0][0x368] ;  /* 0x0000da00ff6e7b82 */ /* 0x000e220000000a00 */
        /* <DEDUP_REMOVED lines=55> */
[----:B01----:R-:W-:-:S05]  /*14c0*/  ULDC.64 UR40, c[0x0][0x370] ;  /* 0x0000dc0000287ab9 */ /* 0x003fca0000000a00 */
.L_x_5521:
[----:B------:R-:W-:Y:S02]  /*14d0*/  USHF.R.S32.HI UR53, URZ, 0x1f, UR5 ;  /* 0x0000001f3f357899 */ /* 0x000fe40008011405 */
[----:B------:R-:W-:Y:S02]  /*14e0*/  UIMAD UR54, UR9, UR38, URZ ;  /* 0x00000026093672a4 */ /* 0x000fe4000f8e023f */
[----:B------:R-:W-:Y:S02]  /*14f0*/  UIMAD UR55, UR53, UR26, URZ ;  /* 0x0000001a353772a4 */ /* 0x000fe4000f8e023f */
[----:B------:R-:W-:Y:S02]  /*1500*/  UIMAD.WIDE.U32 UR44, UR5, UR26, URZ ;  /* 0x0000001a052c72a5 */ /* 0x000fe4000f8e003f */
[----:B------:R-:W-:Y:S02]  /*1510*/  UIMAD UR57, UR5, UR27, UR55 ;  /* 0x0000001b053972a4 */ /* 0x000fe4000f8e0237 */
[----:B------:R-:W-:-:S02]  /*1520*/  UIMAD.WIDE.U32 UR42, UR8, UR38, URZ ;  /* 0x00000026082a72a5 */ /* 0x000fc4000f8e003f */
[----:B------:R-:W-:Y:S02]  /*1530*/  UIMAD UR54, UR8, UR39, UR54 ;  /* 0x00000027083672a4 */ /* 0x000fe4000f8e0236 */
[----:B------:R-:W-:Y:S02]  /*1540*/  ULEA UR56, UP0, UR44, UR18, 0x2 ;  /* 0x000000122c387291 */ /* 0x000fe4000f80103f */
[----:B------:R-:W-:Y:S02]  /*1550*/  UIADD3 UR45, UR45, UR57, URZ ;  /* 0x000000392d2d7290 */ /* 0x000fe4000fffe03f */
[----:B------:R-:W-:Y:S02]  /*1560*/  UIMAD UR55, UR53, UR36, URZ ;  /* 0x00000024353772a4 */ /* 0x000fe4000f8e023f */
[----:B------:R-:W-:Y:S01]  /*1570*/  UIADD3 UR43, UR43, UR54, URZ ;  /* 0x000000362b2b7290 */ /* 0x000fe2000fffe03f */
[----:B------:R-:W-:Y:S01]  /*1580*/  MOV R2, UR56 ;  /* 0x0000003800027c02 */ /* 0x000fe20008000f00 */
[----:B------:R-:W-:-:S02]  /*1590*/  ULEA.HI.X UR44, UR44, UR19, UR45, 0x2, UP0 ;  /* 0x000000132c2c7291 */ /* 0x000fc400080f142d */
[----:B------:R-:W-:Y:S02]  /*15a0*/  UIMAD UR55, UR5, UR37, UR55 ;  /* 0x00000025053772a4 */ /* 0x000fe4000f8e0237 */
[----:B------:R-:W-:Y:S02]  /*15b0*/  UIMAD.WIDE.U32 UR42, UR5, UR36, UR42 ;  /* 0x00000024052a72a5 */ /* 0x000fe4000f8e002a */
[----:B------:R-:W-:Y:S02]  /*15c0*/  MOV R3, UR44 ;  /* 0x0000002c00037c02 */ /* 0x000fe40008000f00 */
[----:B------:R-:W-:Y:S02]  /*15d0*/  UIADD3 UR43, UR43, UR55, URZ ;  /* 0x000000372b2b7290 */ /* 0x000fe4000fffe03f */
[----:B------:R-:W-:Y:S01]  /*15e0*/  ULEA UR44, UP0, UR42, UR34, 0x2 ;  /* 0x000000222a2c7291 */ /* 0x000fe2000f80103f */
[----:B------:R-:W-:-:S03]  /*15f0*/  IMAD.WIDE R2, R136, 0x10, R2 ;  /* 0x0000001088027825 */ /* 0x000fc600078e0202 */
[----:B------:R-:W-:Y:S02]  /*1600*/  ULEA.HI.X UR42, UR42, UR35, UR43, 0x2, UP0 ;  /* 0x000000232a2a7291 */ /* 0x000fe400080f142b */
[----:B0---4-:R-:W-:Y:S01]  /*1610*/  MOV R88, UR44 ;  /* 0x0000002c00587c02 */ /* 0x011fe20008000f00 */
[----:B--2---:R-:W2:Y:S03]  /*1620*/  LDG.E.128 R84, desc[UR20][R2.64+0x400] ;  /* 0x0004001402547981 */ /* 0x004ea6000c1e1d00 */
[----:B------:R-:W-:Y:S01]  /*1630*/  MOV R89, UR42 ;  /* 0x0000002a00597c02 */ /* 0x000fe20008000f00 */
[----:B---3--:R-:W3:Y:S04]  /*1640*/  LDG.E.128 R100, desc[UR20][R2.64+0x600] ;  /* 0x0006001402647981 */ /* 0x008ee8000c1e1d00 */
[----:B------:R-:W4:Y:S04]  /*1650*/  LDG.E R118, desc[UR20][R88.64] ;  /* 0x0000001458767981 */ /* 0x000f28000c1e1900 */
[----:B------:R-:W3:Y:S04]  /*1660*/  LDG.E.128 R92, desc[UR20][R2.64] ;  /* 0x00000014025c7981 */ /* 0x000ee8000c1e1d00 */
[----:B------:R0:W3:Y:S01]  /*1670*/  LDG.E.128 R96, desc[UR20][R2.64+0x200] ;  /* 0x0002001402607981 */ /* 0x0000e2000c1e1d00 */
[----:B------:R-:W-:Y:S01]  /*1680*/  UIMAD UR44, UR9, UR32, URZ ;  /* 0x00000020092c72a4 */ /* 0x000fe2000f8e023f */
[----:B------:R-:W-:-:S02]  /*1690*/  LOP3.LUT P0, RZ, R142, 0x1f, RZ, 0xc0, !PT ;  /* 0x0000001f8eff7812 */ /* 0x000fc4000780c0ff */
[----:B------:R-:W-:Y:S01]  /*16a0*/  MOV R0, UR11 ;  /* 0x0000000b00007c02 */ /* 0x000fe20008000f00 */
[----:B------:R-:W-:Y:S02]  /*16b0*/  UIMAD.WIDE.U32 UR42, UR8, UR32, URZ ;  /* 0x00000020082a72a5 */ /* 0x000fe4000f8e003f */
[----:B------:R-:W-:Y:S01]  /*16c0*/  UIMAD UR44, UR8, UR33, UR44 ;  /* 0x00000021082c72a4 */ /* 0x000fe2000f8e022c */
[----:B------:R-:W-:-:S03]  /*16d0*/  ISETP.LT.OR P2, PT, R0, 0x2, P0 ;  /* 0x000000020000780c */ /* 0x000fc60000741670 */
[----:B------:R-:W-:Y:S02]  /*16e0*/  UIADD3 UR43, UR43, UR44, URZ ;  /* 0x0000002c2b2b7290 */ /* 0x000fe4000fffe03f */
[----:B------:R-:W-:Y:S02]  /*16f0*/  UIMAD UR44, UR53, UR30, URZ ;  /* 0x0000001e352c72a4 */ /* 0x000fe4000f8e023f */
[----:B------:R-:W-:Y:S02]  /*1700*/  UIMAD.WIDE.U32 UR42, UR5, UR30, UR42 ;  /* 0x0000001e052a72a5 */ /* 0x000fe4000f8e002a */
[----:B------:R-:W-:-:S04]  /*1710*/  UIMAD UR44, UR5, UR31, UR44 ;  /* 0x0000001f052c72a4 */ /* 0x000fc8000f8e022c */
[----:B------:R-:W-:Y:S01]  /*1720*/  UIADD3 UR43, UR43, UR44, URZ ;  /* 0x0000002c2b2b7290 */ /* 0x000fe2000fffe03f */
[----:B0-----:R-:W0:Y:S01]  /*1730*/  @!P2 LDC R3, c[0x0][0x21c] ;  /* 0x00008700ff03ab82 */ /* 0x001e220000000800 */
[----:B------:R-:W-:-:S04]  /*1740*/  ULEA UR44, UP0, UR42, UR28, 0x2 ;  /* 0x0000001c2a2c7291 */ /* 0x000fc8000f80103f */
[----:B------:R-:W-:Y:S01]  /*1750*/  ULEA.HI.X UR42, UR42, UR29, UR43, 0x2, UP0 ;  /* 0x0000001d2a2a7291 */ /* 0x000fe200080f142b */
[----:B------:R-:W-:-:S05]  /*1760*/  FADD.FTZ R159, R24, R144 ;  /* 0x00000090189f7221 */ /* 0x000fca0000010000 */
[----:B------:R-:W-:Y:S01]  /*1770*/  MOV R167, UR42 ;  /* 0x0000002a00a77c02 */ /* 0x000fe20008000f00 */
[----:B------:R-:W-:Y:S01]  /*1780*/  UIADD3 UR42, UR11, -0x1, URZ ;  /* 0xffffffff0b2a7890 */ /* 0x000fe2000fffe03f */
[----:B------:R-:W-:-:S03]  /*1790*/  SHF.L.U32 R137, R142, 0x2, RZ ;  /* 0x000000028e897819 */ /* 0x000fc600000006ff */
[----:B------:R-:W-:Y:S01]  /*17a0*/  ULEA.HI UR43, UR42, UR42, URZ, 0x1 ;  /* 0x0000002a2a2b7291 */ /* 0x000fe2000f8f083f */
[----:B------:R-:W-:-:S03]  /*17b0*/  @!P2 IADD3 R0, R0, -0x2, RZ ;  /* 0xfffffffe0000a810 */ /* 0x000fc60007ffe0ff */
[----:B------:R-:W-:Y:S01]  /*17c0*/  ULOP3.LUT UR43, UR43, 0xfffffe, URZ, 0xc0, !UPT ;  /* 0x00fffffe2b2b7892 */ /* 0x000fe2000f8ec03f */
[----:B------:R-:W-:-:S03]  /*17d0*/  LOP3.LUT R137, R137, 0xffffff80, RZ, 0xc0, !PT ;  /* 0xffffff8089897812 */ /* 0x000fc600078ec0ff */
[----:B------:R-:W-:Y:S01]  /*17e0*/  UIADD3 UR43, UR42, -UR43, URZ ;  /* 0x8000002b2a2b7290 */ /* 0x000fe2000fffe03f */
[----:B0-----:R-:W-:Y:S01]  /*17f0*/  @!P2 IMAD R2, R0, R3, UR5 ;  /* 0x000000050002ae24 */ /* 0x001fe2000f8e0203 */
[----:B------:R-:W-:Y:S02]  /*1800*/  IADD3 R3, R137, R140, RZ ;  /* 0x0000008c89037210 */ /* 0x000fe40007ffe0ff */
[----:B------:R-:W-:Y:S01]  /*1810*/  ULEA UR43, UR43, UR5, 0x8 ;  /* 0x000000052b2b7291 */ /* 0x000fe2000f8e403f */
[C---:B------:R-:W-:Y:S02]  /*1820*/  ISETP.NE.AND P1, PT, R142.reuse, RZ, PT ;  /* 0x000000ff8e00720c */ /* 0x040fe40003f25270 */
[----:B------:R-:W-:Y:S02]  /*1830*/  IADD3 R117, R142, 0x200, RZ ;  /* 0x000002008e757810 */ /* 0x000fe40007ffe0ff */
[----:B------:R-:W-:Y:S02]  /*1840*/  MOV R166, UR44 ;  /* 0x0000002c00a67c02 */ /* 0x000fe40008000f00 */
[----:B------:R-:W-:-:S04]  /*1850*/  SEL R0, R117, UR43, P1 ;  /* 0x0000002b75007c07 */ /* 0x000fc80008800000 */
[----:B------:R-:W-:Y:S01]  /*1860*/  LEA R0, R0, R139, 0x2 ;  /* 0x0000008b00007211 */ /* 0x000fe200078e10ff */
[----:B------:R0:W5:Y:S01]  /*1870*/  LDG.E R166, desc[UR20][R166.64] ;  /* 0x00000014a6a67981 */ /* 0x000162000c1e1900 */
[--C-:B------:R-:W-:Y:S01]  /*1880*/  FADD.FTZ R158, R25, R144.reuse ;  /* 0x00000090199e7221 */ /* 0x100fe20000010000 */
[--C-:B------:R-:W-:Y:S01]  /*1890*/  FADD.FTZ R157, R26, R144.reuse ;  /* 0x000000901a9d7221 */ /* 0x100fe20000010000 */
[--C-:B------:R-:W-:Y:S01]  /*18a0*/  FADD.FTZ R156, R27, R144.reuse ;  /* 0x000000901b9c7221 */ /* 0x100fe20000010000 */
[--C-:B------:R-:W-:Y:S01]  /*18b0*/  FADD.FTZ R155, R28, R144.reuse ;  /* 0x000000901c9b7221 */ /* 0x100fe20000010000 */
[----:B------:R-:W-:Y:S01]  /*18c0*/  HFMA2.MMA R104, -RZ, RZ, 1.875, 0 ;  /* 0x3f800000ff687435 */ /* 0x000fe200000001ff */
[--C-:B------:R-:W-:Y:S01]  /*18d0*/  FADD.FTZ R154, R29, R144.reuse ;  /* 0x000000901d9a7221 */ /* 0x100fe20000010000 */
[----:B------:R-:W-:Y:S01]  /*18e0*/  MOV R105, RZ ;  /* 0x000000ff00697202 */ /* 0x000fe20000000f00 */
[--C-:B------:R-:W-:Y:S01]  /*18f0*/  FADD.FTZ R153, R30, R144.reuse ;  /* 0x000000901e997221 */ /* 0x100fe20000010000 */
[--C-:B------:R-:W-:Y:S01]  /*1900*/  FADD.FTZ R152, R31, R144.reuse ;  /* 0x000000901f987221 */ /* 0x100fe20000010000 */
[--C-:B------:R-:W-:Y:S01]  /*1910*/  FADD.FTZ R151, R32, R144.reuse ;  /* 0x0000009020977221 */ /* 0x100fe20000010000 */
[----:B------:R-:W-:Y:S01]  /*1920*/  ISETP.NE.AND P3, PT, R142, 0x3f, PT ;  /* 0x0000003f8e00780c */ /* 0x000fe20003f65270 */
[--C-:B------:R-:W-:Y:S01]  /*1930*/  FADD.FTZ R150, R33, R144.reuse ;  /* 0x0000009021967221 */ /* 0x100fe20000010000 */
[--C-:B------:R-:W-:Y:S01]  /*1940*/  FADD.FTZ R149, R34, R144.reuse ;  /* 0x0000009022957221 */ /* 0x100fe20000010000 */
[--C-:B------:R-:W-:Y:S01]  /*1950*/  FADD.FTZ R148, R35, R144.reuse ;  /* 0x0000009023947221 */ /* 0x100fe20000010000 */
[--C-:B------:R-:W-:Y:S01]  /*1960*/  FADD.FTZ R147, R36, R144.reuse ;  /* 0x0000009024937221 */ /* 0x100fe20000010000 */
[----:B------:R-:W-:-:S08]  /*1970*/  FADD.FTZ R146, R37, R144 ;  /* 0x0000009025927221 */ /* 0x000fd00000010000 */
[-C--:B------:R-:W-:Y:S01]  /*1980*/  @P3 LEA R205, R142, R139.reuse, 0x2 ;  /* 0x0000008b8ecd3211 */ /* 0x080fe200078e10ff */
[----:B------:R-:W-:Y:S01]  /*1990*/  FADD.FTZ R116, R38, R144 ;  /* 0x0000009026747221 */ /* 0x000fe20000010000 */
[----:B------:R-:W-:Y:S01]  /*19a0*/  BSSY B0, `(.L_x_5478) ;  /* 0x000005f000007945 */ /* 0x000fe20003800000 */
[----:B------:R-:W-:Y:S01]  /*19b0*/  LEA R190, R142, R139, 0x3 ;  /* 0x0000008b8ebe7211 */ /* 0x000fe200078e18ff */
[----:B----4-:R-:W-:-:S04]  /*19c0*/  FMUL.FTZ R107, R118, 1.4426950216293334961 ;  /* 0x3fb8aa3b766b7820 */ /* 0x010fc80000410000 */
[----:B------:R-:W-:Y:S01]  /*19d0*/  FMUL.FTZ R191, R159, R107 ;  /* 0x0000006b9fbf7220 */ /* 0x000fe20000410000 */
[----:B-12---:R1:W-:Y:S05]  /*19e0*/  STS.128 [R135+0x400], R84 ;  /* 0x0004005487007388 */ /* 0x0063ea0000000c00 */
[----:B------:R-:W2:Y:S01]  /*19f0*/  MUFU.EX2 R191, R191 ;  /* 0x000000bf00bf7308 */ /* 0x000ea20000000800 */
[----:B---3--:R3:W-:Y:S01]  /*1a00*/  STS.128 [R135+0x600], R100 ;  /* 0x0006006487007388 */ /* 0x0087e20000000c00 */
[----:B-1----:R-:W-:Y:S01]  /*1a10*/  HFMA2.MMA R85, -RZ, RZ, 0, 4.76837158203125e-07 ;  /* 0x00000008ff557435 */ /* 0x002fe200000001ff */
[----:B------:R-:W-:Y:S02]  /*1a20*/  IMAD R84, R140, 0x3, R3 ;  /* 0x000000038c547824 */ /* 0x000fe400078e0203 */
[----:B------:R-:W-:Y:S03]  /*1a30*/  STS.128 [R135], R92 ;  /* 0x0000005c87007388 */ /* 0x000fe60000000c00 */
[----:B---3--:R-:W-:Y:S01]  /*1a40*/  LEA R100, R84, R139, 0x4 ;  /* 0x0000008b54647211 */ /* 0x008fe200078e20ff */
[----:B------:R-:W-:Y:S01]  /*1a50*/  STS.128 [R135+0x200], R96 ;  /* 0x0002006087007388 */ /* 0x000fe20000000c00 */
[----:B------:R-:W-:-:S02]  /*1a60*/  NOP ;  /* 0x0000000000007918 */ /* 0x000fc40000000000 */
[----:B------:R-:W-:Y:S01]  /*1a70*/  @!P2 IMAD.WIDE R2, R2, R85, UR22 ;  /* 0x000000160202ae25 */ /* 0x000fe2000f8e0255 */
[----:B------:R-:W1:Y:S04]  /*1a80*/  LDS.128 R88, [R100] ;  /* 0x0000000064587984 */ /* 0x000e680000000c00 */
[----:B------:R-:W3:Y:S04]  /*1a90*/  LDS.128 R92, [R100+0x10] ;  /* 0x00001000645c7984 */ /* 0x000ee80000000c00 */
[----:B------:R-:W4:Y:S04]  /*1aa0*/  LDS.128 R96, [R100+0x20] ;  /* 0x0000200064607984 */ /* 0x000f280000000c00 */
[----:B------:R-:W1:Y:S01]  /*1ab0*/  LDS.128 R84, [R100+0x30] ;  /* 0x0000300064547984 */ /* 0x000e620000000c00 */
[----:B------:R-:W-:-:S03]  /*1ac0*/  FMUL.FTZ R164, R158, R107 ;  /* 0x0000006b9ea47220 */ /* 0x000fc60000410000 */
[----:B--2---:R2:W-:Y:S01]  /*1ad0*/  STS [R0+0x2550], R191 ;  /* 0x002550bf00007388 */ /* 0x0045e20000000800 */
[----:B------:R-:W-:Y:S01]  /*1ae0*/  BAR.SYNC.DEFER_BLOCKING 0x0 ;  /* 0x0000000000007b1d */ /* 0x000fe20000010000 */
[-C--:B0-----:R-:W-:Y:S01]  /*1af0*/  FMUL.FTZ R167, R157, R107.reuse ;  /* 0x0000006b9da77220 */ /* 0x081fe20000410000 */
[----:B------:R-:W-:-:S04]  /*1b00*/  FMUL.FTZ R165, R156, R107 ;  /* 0x0000006b9ca57220 */ /* 0x000fc80000410000 */
[----:B------:R-:W2:Y:S01]  /*1b10*/  MUFU.EX2 R164, R164 ;  /* 0x000000a400a47308 */ /* 0x000ea20000000800 */
[-C--:B------:R-:W-:Y:S01]  /*1b20*/  FMUL.FTZ R169, R155, R107.reuse ;  /* 0x0000006b9ba97220 */ /* 0x080fe20000410000 */
[----:B------:R-:W-:-:S06]  /*1b30*/  FMUL.FTZ R179, R154, R107 ;  /* 0x0000006b9ab37220 */ /* 0x000fcc0000410000 */
[----:B------:R-:W0:Y:S01]  /*1b40*/  MUFU.EX2 R167, R167 ;  /* 0x000000a700a77308 */ /* 0x000e220000000800 */
[----:B------:R-:W-:-:S07]  /*1b50*/  FMUL.FTZ R181, R153, R107 ;  /* 0x0000006b99b57220 */ /* 0x000fce0000410000 */
[----:B------:R-:W3:Y:S01]  /*1b60*/  MUFU.EX2 R165, R165 ;  /* 0x000000a500a57308 */ /* 0x000ee20000000800 */
[----:B------:R0:W5:Y:S01]  /*1b70*/  @!P2 LDG.E.64 R104, desc[UR20][R2.64] ;  /* 0x000000140268a981 */ /* 0x000162000c1e1b00 */
[-C--:B------:R-:W-:Y:S01]  /*1b80*/  FMUL.FTZ R185, R152, R107.reuse ;  /* 0x0000006b98b97220 */ /* 0x080fe20000410000 */
[-C--:B------:R-:W-:Y:S01]  /*1b90*/  FMUL.FTZ R187, R151, R107.reuse ;  /* 0x0000006b97bb7220 */ /* 0x080fe20000410000 */
[-C--:B------:R-:W-:Y:S01]  /*1ba0*/  FMUL.FTZ R178, R150, R107.reuse ;  /* 0x0000006b96b27220 */ /* 0x080fe20000410000 */
[-C--:B------:R-:W-:Y:S01]  /*1bb0*/  FMUL.FTZ R193, R149, R107.reuse ;  /* 0x0000006b95c17220 */ /* 0x080fe20000410000 */
[----:B------:R-:W-:Y:S02]  /*1bc0*/  FMUL.FTZ R180, R148, R107 ;  /* 0x0000006b94b47220 */ /* 0x000fe40000410000 */
[----:B------:R-:W4:Y:S01]  /*1bd0*/  MUFU.EX2 R169, R169 ;  /* 0x000000a900a97308 */ /* 0x000f220000000800 */
[-C--:B--2---:R-:W-:Y:S01]  /*1be0*/  FFMA.FTZ R0, R134, R164.reuse, R133 ;  /* 0x000000a486007223 */ /* 0x084fe20000010085 */
[----:B------:R-:W2:Y:S01]  /*1bf0*/  @P3 LDS R205, [R205+0x2d54] ;  /* 0x002d5400cdcd3984 */ /* 0x000ea20000000800 */
[----:B0-----:R-:W-:-:S05]  /*1c00*/  FMUL.FTZ R2, R191, R164 ;  /* 0x000000a4bf027220 */ /* 0x001fca0000410000 */
[----:B------:R-:W0:Y:S01]  /*1c10*/  MUFU.EX2 R179, R179 ;  /* 0x000000b300b37308 */ /* 0x000e220000000800 */
[C---:B------:R-:W-:Y:S01]  /*1c20*/  FMUL.FTZ R2, R167.reuse, R2 ;  /* 0x00000002a7027220 */ /* 0x040fe20000410000 */
[----:B------:R-:W-:-:S06]  /*1c30*/  FFMA.FTZ R0, R167, R0, R132 ;  /* 0x00000000a7007223 */ /* 0x000fcc0000010084 */
[----:B------:R-:W1:Y:S01]  /*1c40*/  MUFU.EX2 R181, R181 ;  /* 0x000000b500b57308 */ /* 0x000e620000000800 */
[C---:B---3--:R-:W-:Y:S01]  /*1c50*/  FMUL.FTZ R2, R165.reuse, R2 ;  /* 0x00000002a5027220 */ /* 0x048fe20000410000 */
[----:B------:R-:W-:-:S06]  /*1c60*/  FFMA.FTZ R0, R165, R0, R131 ;  /* 0x00000000a5007223 */ /* 0x000fcc0000010083 */
        /* <DEDUP_REMOVED lines=15> */
[C---:B----4-:R-:W-:Y:S01]  /*1d60*/  FMUL.FTZ R3, R187.reuse, R2 ;  /* 0x00000002bb037220 */ /* 0x050fe20000410000 */
[----:B------:R-:W-:Y:S01]  /*1d70*/  FFMA.FTZ R2, R187, R0, R126 ;  /* 0x00000000bb027223 */ /* 0x000fe2000001007e */
[----:B------:R-:W-:Y:S01]  /*1d80*/  FMUL.FTZ R197, R116, R107 ;  /* 0x0000006b74c57220 */ /* 0x000fe20000410000 */
[----:B------:R-:W-:-:S04]  /*1d90*/  FADD.FTZ R0, R39, R144 ;  /* 0x0000009027007221 */ /* 0x000fc80000010000 */
[----:B------:R-:W4:Y:S01]  /*1da0*/  MUFU.EX2 R195, R195 ;  /* 0x000000c300c37308 */ /* 0x000f220000000800 */
[C---:B0-----:R-:W-:Y:S01]  /*1db0*/  FMUL.FTZ R100, R178.reuse, R3 ;  /* 0x00000003b2647220 */ /* 0x041fe20000410000 */
[----:B------:R-:W-:Y:S01]  /*1dc0*/  FFMA.FTZ R2, R178, R2, R125 ;  /* 0x00000002b2027223 */ /* 0x000fe2000001007d */
[----:B------:R-:W-:-:S05]  /*1dd0*/  FMUL.FTZ R186, R0, R107 ;  /* 0x0000006b00ba7220 */ /* 0x000fca0000410000 */
[----:B------:R-:W0:Y:S01]  /*1de0*/  MUFU.EX2 R182, R182 ;  /* 0x000000b600b67308 */ /* 0x000e220000000800 */
[C---:B-1----:R-:W-:Y:S01]  /*1df0*/  FMUL.FTZ R3, R193.reuse, R100 ;  /* 0x00000064c1037220 */ /* 0x042fe20000410000 */
[----:B------:R-:W-:-:S06]  /*1e00*/  FFMA.FTZ R2, R193, R2, R124 ;  /* 0x00000002c1027223 */ /* 0x000fcc000001007c */
[----:B------:R-:W1:Y:S01]  /*1e10*/  MUFU.EX2 R197, R197 ;  /* 0x000000c500c57308 */ /* 0x000e620000000800 */
[C---:B---3--:R-:W-:Y:S01]  /*1e20*/  FMUL.FTZ R100, R180.reuse, R3 ;  /* 0x00000003b4647220 */ /* 0x048fe20000410000 */
[----:B------:R-:W-:-:S06]  /*1e30*/  FFMA.FTZ R2, R180, R2, R123 ;  /* 0x00000002b4027223 */ /* 0x000fcc000001007b */
[----:B------:R-:W3:Y:S01]  /*1e40*/  MUFU.EX2 R186, R186 ;  /* 0x000000ba00ba7308 */ /* 0x000ee20000000800 */
[C---:B----4-:R-:W-:Y:S01]  /*1e50*/  FMUL.FTZ R3, R195.reuse, R100 ;  /* 0x00000064c3037220 */ /* 0x050fe20000410000 */
[----:B------:R-:W-:-:S03]  /*1e60*/  FFMA.FTZ R2, R195, R2, R122 ;  /* 0x00000002c3027223 */ /* 0x000fc6000001007a */
[C---:B0-----:R-:W-:Y:S01]  /*1e70*/  FMUL.FTZ R100, R182.reuse, R3 ;  /* 0x00000003b6647220 */ /* 0x041fe20000410000 */
[----:B------:R-:W-:-:S03]  /*1e80*/  FFMA.FTZ R2, R182, R2, R121 ;  /* 0x00000002b6027223 */ /* 0x000fc60000010079 */
[C---:B-1----:R-:W-:Y:S01]  /*1e90*/  FMUL.FTZ R3, R197.reuse, R100 ;  /* 0x00000064c5037220 */ /* 0x042fe20000410000 */
[----:B------:R-:W-:Y:S01]  /*1ea0*/  FFMA.FTZ R2, R197, R2, R120 ;  /* 0x00000002c5027223 */ /* 0x000fe20000010078 */
[----:B------:R-:W-:Y:S02]  /*1eb0*/  ISETP.GT.U32.AND P2, PT, R142, 0x1f, PT ;  /* 0x0000001f8e00780c */ /* 0x000fe40003f44070 */
[C---:B---3--:R-:W-:Y:S01]  /*1ec0*/  FMUL.FTZ R106, R186.reuse, R3 ;  /* 0x00000003ba6a7220 */ /* 0x048fe20000410000 */
[----:B------:R-:W-:Y:S01]  /*1ed0*/  FFMA.FTZ R107, R186, R2, R119 ;  /* 0x00000002ba6b7223 */ /* 0x000fe20000010077 */
[----:B--2---:R-:W-:Y:S09]  /*1ee0*/  @P3 BRA `(.L_x_5479) ;  /* 0x0000000000283947 */ /* 0x004ff20003800000 */
        /* <DEDUP_REMOVED lines=10> */
.L_x_5479:
[----:B------:R-:W-:Y:S05]  /*1f90*/  BSYNC B0 ;  /* 0x0000000000007941 */ /* 0x000fea0003800000 */
.L_x_5478:
        /* <DEDUP_REMOVED lines=35> */
[----:B0-----:R-:W-:Y:S01]  /*21d0*/  LEA R2, R142, R139, 0x4 ;  /* 0x0000008b8e027211 */ /* 0x001fe200078e20ff */
        /* <DEDUP_REMOVED lines=27> */
.L_x_5540:
[----:B------:R-:W-:Y:S01]  /*2390*/  ISETP.GE.AND P3, PT, R140, 0x10, PT ;  /* 0x000000108c00780c */ /* 0x000fe20003f66270 */
[----:B------:R-:W-:-:S12]  /*23a0*/  UMOV UR42, 0xffffffff ;  /* 0xffffffff002a7882 */ /* 0x000fd80000000000 */
[C---:B0-2---:R-:W-:Y:S01]  /*23b0*/  @P3 FFMA.FTZ R103, R102.reuse, R106, R103 ;  /* 0x0000006a66673223 */ /* 0x045fe20000010067 */
[----:B---3--:R-:W-:Y:S01]  /*23c0*/  @P3 FMUL.FTZ R102, R102, R3 ;  /* 0x0000000366663220 */ /* 0x008fe20000410000 */
[----:B------:R-:W-:Y:S06]  /*23d0*/  BRA.DIV UR42, `(.L_x_5482) ;  /* 0x000000362ad07947 */ /* 0x000fec000b800000 */
.L_x_5543:
[----:B------:R-:W-:-:S03]  /*23e0*/  UMOV UR42, 0xffffffff ;  /* 0xffffffff002a7882 */ /* 0x000fc60000000000 */
[----:B------:R-:W-:Y:S05]  /*23f0*/  BRA.DIV UR42, `(.L_x_5483) ;  /* 0x000000362af07947 */ /* 0x000fea000b800000 */
.L_x_5546:
[----:B------:R-:W-:-:S03]  /*2400*/  UMOV UR42, 0xffffffff ;  /* 0xffffffff002a7882 */ /* 0x000fc60000000000 */
[----:B------:R-:W-:Y:S05]  /*2410*/  BRA.DIV UR42, `(.L_x_5484) ;  /* 0x0000003a2a107947 */ /* 0x000fea000b800000 */
[----:B------:R-:W0:Y:S04]  /*2420*/  SHFL.UP PT, R102, R102, 0x1, RZ ;  /* 0x0420000066667989 */ /* 0x000e2800000e00ff */
[----:B------:R-:W2:Y:S04]  /*2430*/  SHFL.UP PT, R103, R103, 0x1, RZ ;  /* 0x0420000067677989 */ /* 0x000ea800000e00ff */
[----:B------:R-:W3:Y:S04]  /*2440*/  SHFL.IDX PT, R104, R104, RZ, 0x1f ;  /* 0x00001fff68687589 */ /* 0x000ee800000e0000 */
[----:B------:R-:W4:Y:S02]  /*2450*/  SHFL.IDX PT, R105, R105, RZ, 0x1f ;  /* 0x00001fff69697589 */ /* 0x000f2400000e0000 */
.L_x_5552:
[C---:B0-2-4-:R-:W-:Y:S01]  /*2460*/  @P1 FFMA.FTZ R105, R102.reuse, R105, R103 ;  /* 0x0000006966691223 */ /* 0x055fe20000010067 */
[----:B---3--:R-:W-:-:S03]  /*2470*/  @P1 FMUL.FTZ R104, R102, R104 ;  /* 0x0000006866681220 */ /* 0x008fc60000410000 */
[C---:B------:R-:W-:Y:S01]  /*2480*/  FFMA.FTZ R107, R100.reuse, R105, R101 ;  /* 0x00000069646b7223 */ /* 0x040fe20000010065 */
[----:B------:R-:W-:-:S05]  /*2490*/  FMUL.FTZ R106, R100, R104 ;  /* 0x00000068646a7220 */ /* 0x000fca0000410000 */
[----:B------:R2:W-:Y:S02]  /*24a0*/  STS.128 [R2+0x2140], R104 ;  /* 0x0021406802007388 */ /* 0x0005e40000000c00 */
.L_x_5480:
        /* <DEDUP_REMOVED lines=11> */
[----:B------:R-:W-:-:S02]  /*2560*/  MOV R102, UR50 ;  /* 0x0000003200667c02 */ /* 0x000fc40008000f00 */
[C---:B------:R-:W-:Y:S01]  /*2570*/  FMUL.FTZ R101, R197.reuse, R100 ;  /* 0x00000064c5657220 */ /* 0x040fe20000410000 */
[----:B------:R-:W-:Y:S01]  /*2580*/  FFMA.FTZ R3, R197, R3, R192 ;  /* 0x00000003c5037223 */ /* 0x000fe200000100c0 */
[----:B------:R-:W-:Y:S02]  /*2590*/  ISETP.LE.OR P0, PT, R102, UR11, P0 ;  /* 0x0000000b66007c0c */ /* 0x000fe40008703670 */
[C---:B------:R-:W-:Y:S01]  /*25a0*/  FMUL.FTZ R100, R182.reuse, R101 ;  /* 0x00000065b6647220 */ /* 0x040fe20000410000 */
[----:B------:R-:W-:Y:S01]  /*25b0*/  FFMA.FTZ R3, R182, R3, R203 ;  /* 0x00000003b6037223 */ /* 0x000fe200000100cb */
[----:B--2---:R-:W-:Y:S02]  /*25c0*/  MOV R106, UR5 ;  /* 0x00000005006a7c02 */ /* 0x004fe40008000f00 */
        /* <DEDUP_REMOVED lines=25> */
[----:B------:R-:W-:Y:S02]  /*2760*/  @!P0 LEA R102, R106, R139, 0x3 ;  /* 0x0000008b6a668211 */ /* 0x000fe400078e18ff */
[----:B------:R-:W-:Y:S01]  /*2770*/  FFMA.FTZ R183, R169, R217, R130 ;  /* 0x000000d9a9b77223 */ /* 0x000fe20000010082 */
[C---:B------:R-:W-:Y:S02]  /*2780*/  FMUL.FTZ R104, R179.reuse, R104 ;  /* 0x00000068b3687220 */ /* 0x040fe40000410000 */
[----:B------:R0:W1:Y:S01]  /*2790*/  @!P0 LDS.64 R2, [R102+0x2e50] ;  /* 0x002e500066028984 */ /* 0x0000620000000a00 */
        /* <DEDUP_REMOVED lines=57> */
.L_x_5569:
[C---:B--2-4-:R-:W-:Y:S01]  /*2b30*/  @P0 FFMA.FTZ R107, R104.reuse, R107, R105 ;  /* 0x0000006b686b0223 */ /* 0x054fe20000010069 */
[----:B------:R-:W-:Y:S01]  /*2b40*/  @P0 FMUL.FTZ R106, R104, R106 ;  /* 0x0000006a686a0220 */ /* 0x000fe20000410000 */
[-C--:B-1-3--:R-:W-:Y:S01]  /*2b50*/  FFMA.FTZ R3, R3, R210.reuse, R212 ;  /* 0x000000d203037223 */ /* 0x08afe200000100d4 */
[----:B------:R-:W-:Y:S01]  /*2b60*/  FMUL.FTZ R2, R2, R210 ;  /* 0x000000d202027220 */ /* 0x000fe20000410000 */
[C---:B------:R-:W-:Y:S01]  /*2b70*/  FFMA.FTZ R105, R102.reuse, R107, R103 ;  /* 0x0000006b66697223 */ /* 0x040fe20000010067 */
[----:B------:R-:W-:-:S05]  /*2b80*/  FMUL.FTZ R104, R102, R106 ;  /* 0x0000006a66687220 */ /* 0x000fca0000410000 */
[----:B------:R2:W-:Y:S02]  /*2b90*/  STS.128 [R214+0x2350], R104 ;  /* 0x00235068d6007388 */ /* 0x0005e40000000c00 */
.L_x_5485:
[----:B------:R-:W-:Y:S01]  /*2ba0*/  ISETP.NE.AND P0, PT, R142, RZ, PT ;  /* 0x000000ff8e00720c */ /* 0x000fe20003f05270 */
[----:B------:R-:W-:Y:S05]  /*2bb0*/  WARPSYNC.ALL ;  /* 0x0000000000007948 */ /* 0x000fea0003800000 */
[----:B0-----:R-:W-:Y:S01]  /*2bc0*/  P2R R100, PR, RZ, 0x1 ;  /* 0x00000001ff647803 */ /* 0x001fe20000000000 */
        /* <DEDUP_REMOVED lines=12> */
[----:B------:R-:W-:Y:S01]  /*2c90*/  MOV R88, R142 ;  /* 0x0000008e00587202 */ /* 0x000fe20000000f00 */
[----:B------:R-:W-:Y:S01]  /*2ca0*/  FFMA.FTZ R90, R6, R90, R89 ;  /* 0x0000005a065a7223 */ /* 0x000fe20000010059 */
[----:B------:R-:W-:Y:S01]  /*2cb0*/  HFMA2.MMA R89, -RZ, RZ, 0, 0 ;  /* 0x00000000ff597435 */ /* 0x000fe200000001ff */
[----:B------:R-:W-:Y:S01]  /*2cc0*/  FMUL.FTZ R97, R97, R208 ;  /* 0x000000d061617220 */ /* 0x000fe20000410000 */
[----:B------:R-:W-:Y:S01]  /*2cd0*/  MOV R100, UR5 ;  /* 0x0000000500647c02 */ /* 0x000fe20008000f00 */
[----:B------:R-:W-:Y:S01]  /*2ce0*/  FFMA.FTZ R91, R7, R91, R90 ;  /* 0x0000005b075b7223 */ /* 0x000fe2000001005a */
[----:B------:R-:W-:Y:S01]  /*2cf0*/  IMAD R90, R110, UR47, RZ ;  /* 0x0000002f6e5a7c24 */ /* 0x000fe2000f8e02ff */
[----:B------:R-:W-:Y:S01]  /*2d00*/  ULEA UR43, UR11, 0xfffffc00, 0xa ;  /* 0xfffffc000b2b7891 */ /* 0x000fe2000f8e503f */
[----:B------:R-:W-:Y:S01]  /*2d10*/  @!P0 LEA R100, R100, R139, 0x3 ;  /* 0x0000008b64648211 */ /* 0x000fe200078e18ff */
[----:B------:R-:W-:Y:S01]  /*2d20*/  FFMA.FTZ R92, R40, R92, R91 ;  /* 0x0000005c285c7223 */ /* 0x000fe2000001005b */
[----:B------:R-:W-:Y:S01]  /*2d30*/  UIMAD UR42, UR49, UR40, URZ ;  /* 0x00000028312a72a4 */ /* 0x000fe2000f8e023f */
[----:B------:R-:W-:Y:S01]  /*2d40*/  FADD.FTZ R213, R208, -R213 ;  /* 0x800000d5d0d57221 */ /* 0x000fe20000010000 */
[----:B------:R-:W0:Y:S01]  /*2d50*/  LDS R101, [R190+0x2354] ;  /* 0x00235400be657984 */ /* 0x000e220000000800 */
[----:B------:R-:W-:Y:S01]  /*2d60*/  FFMA.FTZ R93, R41, R93, R92 ;  /* 0x0000005d295d7223 */ /* 0x000fe2000001005c */
[----:B------:R-:W-:-:S04]  /*2d70*/  IMAD.WIDE.U32 R88, R110, UR46, R88 ;  /* 0x0000002e6e587c25 */ /* 0x000fc8000f8e0058 */
[----:B------:R-:W-:Y:S01]  /*2d80*/  FMUL.FTZ R92, R98, R175 ;  /* 0x000000af625c7220 */ /* 0x000fe20000410000 */
[----:B-1----:R1:W-:Y:S01]  /*2d90*/  @!P0 STS.64 [R100+0x2e50], R2 ;  /* 0x002e500264008388 */ /* 0x0023e20000000a00 */
[----:B------:R-:W-:Y:S01]  /*2da0*/  FFMA.FTZ R94, R42, R94, R93 ;  /* 0x0000005e2a5e7223 */ /* 0x000fe2000001005d */
[----:B------:R-:W-:Y:S02]  /*2db0*/  IMAD R93, R111, UR46, R90 ;  /* 0x0000002e6f5d7c24 */ /* 0x000fe4000f8e025a */
[----:B------:R-:W-:Y:S01]  /*2dc0*/  FADD.FTZ R211, R206, -R211 ;  /* 0x800000d3ced37221 */ /* 0x000fe20000010000 */
[----:B------:R-:W-:Y:S01]  /*2dd0*/  FADD.FTZ R209, R204, -R209 ;  /* 0x800000d1ccd17221 */ /* 0x000fe20000010000 */
[----:B------:R-:W-:Y:S01]  /*2de0*/  FFMA.FTZ R95, R43, R95, R94 ;  /* 0x0000005f2b5f7223 */ /* 0x000fe2000001005e */
[----:B------:R-:W-:Y:S01]  /*2df0*/  FMUL.FTZ R94, R85, R204 ;  /* 0x000000cc555e7220 */ /* 0x000fe20000410000 */
[----:B------:R-:W-:Y:S01]  /*2e00*/  IADD3 R89, R89, R93, RZ ;  /* 0x0000005d59597210 */ /* 0x000fe20007ffe0ff */
[----:B------:R-:W-:Y:S01]  /*2e10*/  FMUL.FTZ R103, R166, R183 ;  /* 0x000000b7a6677220 */ /* 0x000fe20000410000 */
[----:B------:R-:W-:Y:S01]  /*2e20*/  FFMA.FTZ R96, R44, R96, R95 ;  /* 0x000000602c607223 */ /* 0x000fe2000001005f */
[----:B------:R-:W-:Y:S01]  /*2e30*/  MOV R85, UR40 ;  /* 0x0000002800557c02 */ /* 0x000fe20008000f00 */
[----:B------:R-:W-:Y:S01]  /*2e40*/  FMUL.FTZ R95, R99, R206 ;  /* 0x000000ce635f7220 */ /* 0x000fe20000410000 */
[----:B------:R-:W-:Y:S01]  /*2e50*/  FMUL.FTZ R99, R86, R171 ;  /* 0x000000ab56637220 */ /* 0x000fe20000410000 */
[----:B------:R-:W-:Y:S01]  /*2e60*/  FFMA.FTZ R97, R45, R97, R96 ;  /* 0x000000612d617223 */ /* 0x000fe20000010060 */
[----:B------:R-:W-:Y:S01]  /*2e70*/  FMUL.FTZ R96, R84, R173 ;  /* 0x000000ad54607220 */ /* 0x000fe20000410000 */
[----:B------:R-:W-:Y:S01]  /*2e80*/  IMAD.WIDE.U32 R84, R85, UR10, R88 ;  /* 0x0000000a55547c25 */ /* 0x000fe2000f8e0058 */
[----:B------:R-:W-:-:S03]  /*2e90*/  SHF.L.U32 R86, R142, 0x4, RZ ;  /* 0x000000048e567819 */ /* 0x000fc600000006ff */
[----:B------:R-:W-:Y:S01]  /*2ea0*/  FFMA.FTZ R92, R46, R92, R97 ;  /* 0x0000005c2e5c7223 */ /* 0x000fe20000010061 */
[C---:B-1----:R-:W-:Y:S01]  /*2eb0*/  FMUL.FTZ R3, R166.reuse, R177 ;  /* 0x000000b1a6037220 */ /* 0x042fe20000410000 */
[----:B------:R-:W-:Y:S01]  /*2ec0*/  FMUL.FTZ R88, R166, R219 ;  /* 0x000000dba6587220 */ /* 0x000fe20000410000 */
[----:B------:R-:W-:Y:S01]  /*2ed0*/  LEA.HI.SX32 R86, R86, R86, 0x1b ;  /* 0x0000005656567211 */ /* 0x000fe200078fdaff */
[----:B------:R-:W-:Y:S01]  /*2ee0*/  FFMA.FTZ R89, R47, R95, R92 ;  /* 0x0000005f2f597223 */ /* 0x000fe2000001005c */
[----:B------:R-:W-:Y:S01]  /*2ef0*/  FMUL.FTZ R3, R42, R3 ;  /* 0x000000032a037220 */ /* 0x000fe20000410000 */
[----:B------:R-:W-:Y:S01]  /*2f00*/  FMUL.FTZ R2, R166, R221 ;  /* 0x000000dda6027220 */ /* 0x000fe20000410000 */
[----:B--2---:R-:W-:Y:S01]  /*2f10*/  LEA R105, R86, R139, 0x2 ;  /* 0x0000008b56697211 */ /* 0x004fe200078e10ff */
[----:B------:R-:W-:Y:S01]  /*2f20*/  FFMA.FTZ R96, R48, R96, R89 ;  /* 0x0000006030607223 */ /* 0x000fe20000010059 */
[C---:B------:R-:W-:Y:S01]  /*2f30*/  FMUL.FTZ R89, R166.reuse, R189 ;  /* 0x000000bda6597220 */ /* 0x040fe20000410000 */
[----:B------:R-:W-:Y:S01]  /*2f40*/  FMUL.FTZ R86, R166, R217 ;  /* 0x000000d9a6567220 */ /* 0x000fe20000410000 */
[----:B------:R-:W-:Y:S01]  /*2f50*/  FMUL.FTZ R88, R41, R88 ;  /* 0x0000005829587220 */ /* 0x000fe20000410000 */
[----:B------:R1:W-:Y:S01]  /*2f60*/  STS [R105+0x10a8], R3 ;  /* 0x0010a80369007388 */ /* 0x0003e20000000800 */
[----:B------:R-:W-:Y:S01]  /*2f70*/  FMUL.FTZ R89, R6, R89 ;  /* 0x0000005906597220 */ /* 0x000fe20000410000 */
[----:B------:R-:W-:Y:S01]  /*2f80*/  FADD.FTZ R92, R202, -R215 ;  /* 0x800000d7ca5c7221 */ /* 0x000fe20000010000 */
[----:B------:R-:W-:Y:S01]  /*2f90*/  FMUL.FTZ R2, R43, R2 ;  /* 0x000000022b027220 */ /* 0x000fe20000410000 */
[C---:B------:R-:W-:Y:S01]  /*2fa0*/  FMUL.FTZ R202, R166.reuse, R202 ;  /* 0x000000caa6ca7220 */ /* 0x040fe20000410000 */
[C---:B------:R-:W-:Y:S01]  /*2fb0*/  FMUL.FTZ R208, R166.reuse, R208 ;  /* 0x000000d0a6d07220 */ /* 0x040fe20000410000 */
[----:B------:R2:W-:Y:S01]  /*2fc0*/  STS [R105+0x1098], R89 ;  /* 0x0010985969007388 */ /* 0x0005e20000000800 */
[----:B0-----:R-:W-:Y:S01]  /*2fd0*/  FFMA.FTZ R91, R101, R205, R194 ;  /* 0x000000cd655b7223 */ /* 0x001fe200000100c2 */
[----:B------:R-:W-:Y:S01]  /*2fe0*/  FMUL.FTZ R101, R23, R0 ;  /* 0x0000000017657220 */ /* 0x000fe20000410000 */
[C---:B------:R-:W-:Y:S01]  /*2ff0*/  FMUL.FTZ R206, R166.reuse, R206 ;  /* 0x000000cea6ce7220 */ /* 0x040fe20000410000 */
[----:B-1----:R-:W-:Y:S01]  /*3000*/  FMUL.FTZ R3, R166, R173 ;  /* 0x000000ada6037220 */ /* 0x002fe20000410000 */
[C---:B------:R-:W-:Y:S01]  /*3010*/  FFMA.FTZ R93, R186.reuse, R91, R207 ;  /* 0x0000005bba5d7223 */ /* 0x040fe200000100cf */
[----:B------:R-:W-:Y:S01]  /*3020*/  FFMA.FTZ R98, R186, R171, R101 ;  /* 0x000000abba627223 */ /* 0x000fe20000010065 */
[----:B------:R-:W-:Y:S01]  /*3030*/  FMUL.FTZ R204, R166, R204 ;  /* 0x000000cca6cc7220 */ /* 0x000fe20000410000 */
[----:B------:R-:W-:Y:S01]  /*3040*/  FMUL.FTZ R3, R48, R3 ;  /* 0x0000000330037220 */ /* 0x000fe20000410000 */
[----:B------:R-:W-:Y:S01]  /*3050*/  FFMA.FTZ R95, R197, R93, R192 ;  /* 0x0000005dc55f7223 */ /* 0x000fe200000100c0 */
[-C--:B------:R-:W-:Y:S01]  /*3060*/  FMUL.FTZ R90, R87, R98.reuse ;  /* 0x00000062575a7220 */ /* 0x080fe20000410000 */
[C---:B------:R-:W-:Y:S01]  /*3070*/  FMUL.FTZ R87, R166.reuse, R191 ;  /* 0x000000bfa6577220 */ /* 0x040fe20000410000 */
[----:B--2---:R-:W-:Y:S01]  /*3080*/  FMUL.FTZ R89, R166, R175 ;  /* 0x000000afa6597220 */ /* 0x004fe20000410000 */
[----:B------:R-:W-:Y:S01]  /*3090*/  FFMA.FTZ R97, R182, R95, R203 ;  /* 0x0000005fb6617223 */ /* 0x000fe200000100cb */
[----:B------:R0:W-:Y:S01]  /*30a0*/  STS [R105+0x10c0], R3 ;  /* 0x0010c00369007388 */ /* 0x0001e20000000800 */
[----:B------:R-:W-:Y:S01]  /*30b0*/  FMUL.FTZ R87, R4, R87 ;  /* 0x0000005704577220 */ /* 0x000fe20000410000 */
[----:B------:R-:W-:Y:S01]  /*30c0*/  FADD.FTZ R101, R98, -R101 ;  /* 0x8000006562657221 */ /* 0x000fe20000010000 */
[----:B------:R-:W-:Y:S01]  /*30d0*/  FFMA.FTZ R195, R195, R97, R188 ;  /* 0x00000061c3c37223 */ /* 0x000fe200000100bc */
[----:B------:R-:W-:Y:S01]  /*30e0*/  FMUL.FTZ R98, R166, R98 ;  /* 0x00000062a6627220 */ /* 0x000fe20000410000 */
[----:B------:R-:W-:Y:S01]  /*30f0*/  FMUL.FTZ R86, R7, R86 ;  /* 0x0000005607567220 */ /* 0x000fe20000410000 */
[----:B------:R1:W-:Y:S01]  /*3100*/  STS [R105+0x1090], R87 ;  /* 0x0010905769007388 */ /* 0x0003e20000000800 */
[----:B------:R-:W-:Y:S01]  /*3110*/  FFMA.FTZ R201, R180, R195, R201 ;  /* 0x000000c3b4c97223 */ /* 0x000fe200000100c9 */
[----:B------:R-:W-:Y:S01]  /*3120*/  UIMAD UR42, UR10, UR41, UR42 ;  /* 0x000000290a2a72a4 */ /* 0x000fe2000f8e022a */
[----:B------:R-:W-:Y:S01]  /*3130*/  FMUL.FTZ R89, R46, R89 ;  /* 0x000000592e597220 */ /* 0x000fe20000410000 */
[----:B0-----:R-:W-:Y:S01]  /*3140*/  MOV R3, UR52 ;  /* 0x0000003400037c02 */ /* 0x001fe20008000f00 */
[----:B------:R-:W-:Y:S01]  /*3150*/  FFMA.FTZ R193, R193, R201, R184 ;  /* 0x000000c9c1c17223 */ /* 0x000fe200000100b8 */
[----:B------:R-:W-:Y:S01]  /*3160*/  STS [R105+0x10a4], R88 ;  /* 0x0010a45869007388 */ /* 0x000fe20000000800 */
[----:B------:R-:W-:Y:S01]  /*3170*/  FMUL.FTZ R202, R5, R202 ;  /* 0x000000ca05ca7220 */ /* 0x000fe20000410000 */
[----:B------:R-:W-:Y:S01]  /*3180*/  IADD3 R100, R3, -UR43, -R142 ;  /* 0x8000002b03647c10 */ /* 0x000fe2000fffe88e */
[----:B------:R-:W-:Y:S01]  /*3190*/  FFMA.FTZ R199, R178, R193, R199 ;  /* 0x000000c1b2c77223 */ /* 0x000fe200000100c7 */
[----:B-1----:R-:W-:Y:S01]  /*31a0*/  FMUL.FTZ R87, R166, R161 ;  /* 0x000000a1a6577220 */ /* 0x002fe20000410000 */
[----:B------:R-:W-:Y:S01]  /*31b0*/  FMUL.FTZ R103, R40, R103 ;  /* 0x0000006728677220 */ /* 0x000fe20000410000 */
[----:B------:R-:W-:Y:S01]  /*31c0*/  ISETP.GE.AND P0, PT, R100, 0x1, PT ;  /* 0x000000016400780c */ /* 0x000fe20003f06270 */
        /* <DEDUP_REMOVED lines=9> */
[----:B------:R-:W-:Y:S01]  /*3260*/  FMUL.FTZ R98, R51, R98 ;  /* 0x0000006233627220 */ /* 0x000fe20000410000 */
[----:B------:R-:W-:Y:S01]  /*3270*/  MOV R102, UR43 ;  /* 0x0000002b00667c02 */ /* 0x000fe20008000f00 */
[----:B------:R2:W-:Y:S01]  /*3280*/  STS [R105+0x109c], R86 ;  /* 0x00109c5669007388 */ /* 0x0005e20000000800 */
[----:B------:R-:W-:Y:S01]  /*3290*/  FFMA.FTZ R179, R179, R181, R170 ;  /* 0x000000b5b3b37223 */ /* 0x000fe200000100aa */
[----:B0-----:R-:W-:Y:S01]  /*32a0*/  FADD.FTZ R2, -R134, R191 ;  /* 0x000000bf86027221 */ /* 0x001fe20000010100 */
[----:B------:R-:W-:Y:S01]  /*32b0*/  IADD3 R107, R85, UR42, RZ ;  /* 0x0000002a556b7c10 */ /* 0x000fe2000fffe0ff */
[----:B------:R0:W-:Y:S01]  /*32c0*/  STS [R105+0x10b8], R89 ;  /* 0x0010b85969007388 */ /* 0x0001e20000000800 */
[----:B------:R-:W-:Y:S01]  /*32d0*/  FFMA.FTZ R169, R169, R179, R168 ;  /* 0x000000b3a9a97223 */ /* 0x000fe200000100a8 */
[----:B-1----:R-:W-:Y:S01]  /*32e0*/  FMUL.FTZ R87, R166, R171 ;  /* 0x000000aba6577220 */ /* 0x002fe20000410000 */
[----:B------:R-:W-:Y:S01]  /*32f0*/  BSSY B0, `(.L_x_5487) ;  /* 0x0000023000007945 */ /* 0x000fe20003800000 */
[----:B------:R-:W-:Y:S01]  /*3300*/  STS [R105+0x1094], R202 ;  /* 0x001094ca69007388 */ /* 0x000fe20000000800 */
[----:B------:R-:W-:Y:S01]  /*3310*/  FFMA.FTZ R165, R165, R169, R160 ;  /* 0x000000a9a5a57223 */ /* 0x000fe200000100a0 */
[----:B------:R-:W-:Y:S01]  /*3320*/  FMUL.FTZ R88, R50, R87 ;  /* 0x0000005732587220 */ /* 0x000fe20000410000 */
[----:B--2---:R-:W-:Y:S01]  /*3330*/  IADD3 R86, P1, R84, UR43, RZ ;  /* 0x0000002b54567c10 */ /* 0x004fe2000ff3e0ff */
[----:B------:R-:W-:Y:S01]  /*3340*/  STS [R105+0x10a0], R103 ;  /* 0x0010a06769007388 */ /* 0x000fe20000000800 */
[----:B------:R-:W-:Y:S01]  /*3350*/  FFMA.FTZ R167, R167, R165, R162 ;  /* 0x000000a5a7a77223 */ /* 0x000fe200000100a2 */
[----:B------:R-:W-:Y:S01]  /*3360*/  FADD.FTZ R200, R217, -R200 ;  /* 0x800000c8d9c87221 */ /* 0x000fe20000010000 */
[----:B------:R-:W-:Y:S01]  /*3370*/  LEA.HI.X.SX32 R87, R102, R107, 0x1, P1 ;  /* 0x0000006b66577211 */ /* 0x000fe200008f0eff */
[----:B------:R-:W-:Y:S01]  /*3380*/  STS [R105+0x10b4], R208 ;  /* 0x0010b4d069007388 */ /* 0x000fe20000000800 */
[-C--:B------:R-:W-:Y:S01]  /*3390*/  FFMA.FTZ R163, R164, R167.reuse, R163 ;  /* 0x000000a7a4a37223 */ /* 0x080fe200000100a3 */
[----:B------:R-:W-:Y:S01]  /*33a0*/  FMUL.FTZ R158, R158, R167 ;  /* 0x000000a79e9e7220 */ /* 0x000fe20000410000 */
[----:B------:R-:W-:Y:S01]  /*33b0*/  FADD.FTZ R198, R219, -R198 ;  /* 0x800000c6dbc67221 */ /* 0x000fe20000010000 */
[----:B------:R-:W-:Y:S01]  /*33c0*/  STS [R105+0x10bc], R206 ;  /* 0x0010bcce69007388 */ /* 0x000fe20000000800 */
[----:B------:R-:W-:Y:S01]  /*33d0*/  FMUL.FTZ R3, R159, R163 ;  /* 0x000000a39f037220 */ /* 0x000fe20000410000 */
[----:B------:R-:W-:Y:S01]  /*33e0*/  FADD.FTZ R196, R221, -R196 ;  /* 0x800000c4ddc47221 */ /* 0x000fe20000010000 */
[----:B------:R-:W-:Y:S01]  /*33f0*/  FMUL.FTZ R157, R157, R165 ;  /* 0x000000a59d9d7220 */ /* 0x000fe20000410000 */
[----:B------:R-:W-:Y:S01]  /*3400*/  STS [R105+0x10c4], R204 ;  /* 0x0010c4cc69007388 */ /* 0x000fe20000000800 */
[----:B0-----:R-:W-:-:S03]  /*3410*/  FFMA.FTZ R89, R3, R2, RZ ;  /* 0x0000000203597223 */ /* 0x001fc600000100ff */
[----:B------:R-:W-:Y:S01]  /*3420*/  STS [R105+0x10c8], R88 ;  /* 0x0010c85869007388 */ /* 0x000fe20000000800 */
[----:B------:R-:W-:-:S03]  /*3430*/  FFMA.FTZ R102, R158, R92, R89 ;  /* 0x0000005c9e667223 */ /* 0x000fc60000010059 */
[----:B------:R0:W-:Y:S02]  /*3440*/  STS [R105+0x10cc], R98 ;  /* 0x0010cc6269007388 */ /* 0x0001e40000000800 */
[----:B0-----:R-:W-:Y:S01]  /*3450*/  FADD.FTZ R98, -R132, R189 ;  /* 0x000000bd84627221 */ /* 0x001fe20000010100 */
[----:B------:R-:W-:Y:S06]  /*3460*/  BAR.SYNC.DEFER_BLOCKING 0x0 ;  /* 0x0000000000007b1d */ /* 0x000fec0000010000 */
[----:B------:R-:W-:Y:S05]  /*3470*/  @!P0 BRA `(.L_x_5488) ;  /* 0x0000000000288947 */ /* 0x000fea0003800000 */
[----:B------:R-:W-:Y:S01]  /*3480*/  LEA.HI.SX32 R88, R142, R142, 0x1b ;  /* 0x0000008e8e587211 */ /* 0x000fe200078fdaff */
[----:B------:R-:W-:-:S03]  /*3490*/  IMAD.WIDE.U32 R86, R108, UR5, R86 ;  /* 0x000000056c567c25 */ /* 0x000fc6000f8e0056 */
[----:B------:R-:W-:Y:S01]  /*34a0*/  LEA R103, R88, R139, 0x2 ;  /* 0x0000008b58677211 */ /* 0x000fe200078e10ff */
[----:B------:R-:W-:-:S04]  /*34b0*/  IMAD R88, R108, UR53, RZ ;  /* 0x000000356c587c24 */ /* 0x000fc8000f8e02ff */
[----:B------:R-:W-:Y:S01]  /*34c0*/  IMAD R89, R109, UR5, R88 ;  /* 0x000000056d597c24 */ /* 0x000fe2000f8e0258 */
[----:B------:R-:W0:Y:S01]  /*34d0*/  LDS R103, [R103+0x1090] ;  /* 0x0010900067677984 */ /* 0x000e220000000800 */
[----:B------:R-:W-:-:S03]  /*34e0*/  LEA R88, P0, R86, UR24, 0x2 ;  /* 0x0000001856587c11 */ /* 0x000fc6000f8010ff */
[----:B------:R-:W-:-:S04]  /*34f0*/  IADD3 R89, R87, R89, RZ ;  /* 0x0000005957597210 */ /* 0x000fc80007ffe0ff */
[----:B------:R-:W-:-:S05]  /*3500*/  LEA.HI.X R89, R86, UR25, R89, 0x2, P0 ;  /* 0x0000001956597c11 */ /* 0x000fca00080f1459 */
[----:B0-----:R0:W-:Y:S02]  /*3510*/  REDG.E.ADD.F32.FTZ.RN.STRONG.GPU desc[UR20][R88.64], R103 ;  /* 0x00000067580079a6 */ /* 0x0011e4000c10f394 */
.L_x_5488:
[----:B------:R-:W-:Y:S05]  /*3520*/  BSYNC B0 ;  /* 0x0000000000007941 */ /* 0x000fea0003800000 */
.L_x_5487:
[----:B------:R-:W-:Y:S01]  /*3530*/  UIMAD UR42, UR4, -0x400, UR48 ;  /* 0xfffffc00042a78a4 */ /* 0x000fe2000f8e0230 */
[----:B------:R-:W-:Y:S01]  /*3540*/  LEA R86, P0, R84, UR24, 0x2 ;  /* 0x0000001854567c11 */ /* 0x000fe2000f8010ff */
[----:B------:R-:W-:Y:S01]  /*3550*/  USHF.L.U64.HI UR43, UR6, 0x2, UR7 ;  /* 0x00000002062b7899 */ /* 0x000fe20008010207 */
[----:B0-----:R-:W-:Y:S01]  /*3560*/  FFMA.FTZ R89, R49, R94, R96 ;  /* 0x0000005e31597223 */ /* 0x001fe20000010060 */
[----:B------:R-:W-:Y:S01]  /*3570*/  FMUL.FTZ R156, R156, R169 ;  /* 0x000000a99c9c7220 */ /* 0x000fe20000410000 */
[----:B------:R-:W-:Y:S01]  /*3580*/  LEA.HI.X R87, R84, UR25, R107, 0x2, P0 ;  /* 0x0000001954577c11 */ /* 0x000fe200080f146b */
[----:B------:R-:W-:Y:S01]  /*3590*/  FFMA.FTZ R85, R157, R98, R102 ;  /* 0x000000629d557223 */ /* 0x000fe20000010066 */
[----:B------:R-:W-:Y:S01]  /*35a0*/  MOV R105, UR42 ;  /* 0x0000002a00697c02 */ /* 0x000fe20008000f00 */
[----:B------:R-:W-:Y:S01]  /*35b0*/  USHF.L.U32 UR42, UR6, 0x2, URZ ;  /* 0x00000002062a7899 */ /* 0x000fe2000800063f */
[----:B------:R-:W-:Y:S02]  /*35c0*/  IMAD R162, R108, UR43, RZ ;  /* 0x0000002b6ca27c24 */ /* 0x000fe4000f8e02ff */
[----:B------:R-:W-:Y:S01]  /*35d0*/  FFMA.FTZ R103, R50, R99, R89 ;  /* 0x0000006332677223 */ /* 0x000fe20000010059 */
[----:B------:R-:W-:Y:S01]  /*35e0*/  IADD3 R89, R142, 0x40, RZ ;  /* 0x000000408e597810 */ /* 0x000fe20007ffe0ff */
[----:B------:R-:W-:-:S04]  /*35f0*/  IMAD.WIDE R86, R105, 0x4, R86 ;  /* 0x0000000469567825 */ /* 0x000fc800078e0256 */
[----:B------:R-:W-:Y:S01]  /*3600*/  FADD.FTZ R88, -R130, R183 ;  /* 0x000000b782587221 */ /* 0x000fe20000010100 */
[----:B------:R-:W-:Y:S01]  /*3610*/  FMUL.FTZ R155, R155, R179 ;  /* 0x000000b39b9b7220 */ /* 0x000fe20000410000 */
[----:B------:R-:W-:Y:S01]  /*3620*/  FFMA.FTZ R102, R156, R200, R85 ;  /* 0x000000c89c667223 */ /* 0x000fe20000010055 */
[----:B------:R-:W-:Y:S01]  /*3630*/  IMAD R99, R109, UR42, R162 ;  /* 0x0000002a6d637c24 */ /* 0x000fe2000f8e02a2 */
[----:B------:R-:W-:Y:S01]  /*3640*/  LEA.HI.SX32 R160, R89, R142, 0x1b ;  /* 0x0000008e59a07211 */ /* 0x000fe200078fdaff */
[----:B------:R-:W-:-:S04]  /*3650*/  IMAD.WIDE.U32 R86, R108, UR42, R86 ;  /* 0x0000002a6c567c25 */ /* 0x000fc8000f8e0056 */
[----:B------:R-:W-:Y:S01]  /*3660*/  FMUL.FTZ R154, R154, R181 ;  /* 0x000000b59a9a7220 */ /* 0x000fe20000410000 */
[----:B------:R-:W-:Y:S01]  /*3670*/  FFMA.FTZ R85, R155, R88, R102 ;  /* 0x000000589b557223 */ /* 0x000fe20000010066 */
[----:B------:R-:W-:Y:S01]  /*3680*/  FADD.FTZ R84, -R128, R177 ;  /* 0x000000b180547221 */ /* 0x000fe20000010100 */
[----:B------:R-:W-:Y:S01]  /*3690*/  FMUL.FTZ R153, R153, R185 ;  /* 0x000000b999997220 */ /* 0x000fe20000410000 */
[----:B------:R-:W-:Y:S01]  /*36a0*/  IADD3 R87, R87, R99, RZ ;  /* 0x0000006357577210 */ /* 0x000fe20007ffe0ff */
[----:B------:R-:W-:Y:S01]  /*36b0*/  FFMA.FTZ R94, R154, R198, R85 ;  /* 0x000000c69a5e7223 */ /* 0x000fe20000010055 */
[----:B------:R-:W-:Y:S01]  /*36c0*/  LEA R99, R160, R139, 0x2 ;  /* 0x0000008ba0637211 */ /* 0x000fe200078e10ff */
[----:B------:R-:W-:Y:S01]  /*36d0*/  FMUL.FTZ R152, R152, R187 ;  /* 0x000000bb98987220 */ /* 0x000fe20000410000 */
[----:B------:R-:W-:Y:S01]  /*36e0*/  FMUL.FTZ R151, R151, R199 ;  /* 0x000000c797977220 */ /* 0x000fe20000410000 */
[----:B------:R-:W-:Y:S01]  /*36f0*/  FFMA.FTZ R85, R153, R84, R94 ;  /* 0x0000005499557223 */ /* 0x000fe2000001005e */
[----:B------:R-:W-:Y:S01]  /*3700*/  FADD.FTZ R94, -R126, R161 ;  /* 0x000000a17e5e7221 */ /* 0x000fe20000010100 */
[----:B------:R-:W-:Y:S01]  /*3710*/  FMUL.FTZ R150, R150, R193 ;  /* 0x000000c196967220 */ /* 0x000fe20000410000 */
[----:B------:R-:W0:Y:S01]  /*3720*/  LDS R99, [R99+0x1190] ;  /* 0x0011900063637984 */ /* 0x000e220000000800 */
[----:B------:R-:W-:Y:S01]  /*3730*/  FFMA.FTZ R104, R152, R196, R85 ;  /* 0x000000c498687223 */ /* 0x000fe20000010055 */
[----:B------:R-:W-:Y:S01]  /*3740*/  FADD.FTZ R96, -R124, R175 ;  /* 0x000000af7c607221 */ /* 0x000fe20000010100 */
[----:B------:R-:W-:Y:S01]  /*3750*/  FMUL.FTZ R149, R149, R201 ;  /* 0x000000c995957220 */ /* 0x000fe20000410000 */
[----:B------:R-:W-:Y:S01]  /*3760*/  FMUL.FTZ R148, R148, R195 ;  /* 0x000000c394947220 */ /* 0x000fe20000410000 */
[----:B------:R-:W-:Y:S01]  /*3770*/  FFMA.FTZ R85, R151, R94, R104 ;  /* 0x0000005e97557223 */ /* 0x000fe20000010068 */
[----:B------:R-:W-:Y:S01]  /*3780*/  FADD.FTZ R102, -R122, R173 ;  /* 0x000000ad7a667221 */ /* 0x000fe20000010100 */
[----:B------:R-:W-:Y:S01]  /*3790*/  FMUL.FTZ R147, R147, R97 ;  /* 0x0000006193937220 */ /* 0x000fe20000410000 */
[----:B------:R-:W-:Y:S01]  /*37a0*/  ISETP.GE.AND P0, PT, R100, 0x41, PT ;  /* 0x000000416400780c */ /* 0x000fe20003f06270 */
[----:B------:R-:W-:Y:S01]  /*37b0*/  FFMA.FTZ R106, R150, R213, R85 ;  /* 0x000000d5966a7223 */ /* 0x000fe20000010055 */
[----:B------:R-:W-:Y:S01]  /*37c0*/  FMUL.FTZ R146, R146, R95 ;  /* 0x0000005f92927220 */ /* 0x000fe20000410000 */
[----:B------:R-:W-:Y:S01]  /*37d0*/  FADD.FTZ R104, -R120, R171 ;  /* 0x000000ab78687221 */ /* 0x000fe20000010100 */
[----:B------:R-:W-:Y:S01]  /*37e0*/  FMUL.FTZ R0, R0, R91 ;  /* 0x0000005b00007220 */ /* 0x000fe20000410000 */
[----:B------:R-:W-:Y:S01]  /*37f0*/  FFMA.FTZ R85, R149, R96, R106 ;  /* 0x0000006095557223 */ /* 0x000fe2000001006a */
[----:B------:R-:W-:Y:S01]  /*3800*/  FMUL.FTZ R90, R51, R90 ;  /* 0x0000005a335a7220 */ /* 0x000fe20000410000 */
[----:B------:R-:W-:Y:S01]  /*3810*/  BSSY B0, `(.L_x_5489) ;  /* 0x000000d000007945 */ /* 0x000fe20003800000 */
[----:B------:R-:W-:Y:S01]  /*3820*/  FMUL.FTZ R105, R0, R101 ;  /* 0x0000006500697220 */ /* 0x000fe20000410000 */
[----:B------:R-:W-:Y:S01]  /*3830*/  FFMA.FTZ R106, R148, R211, R85 ;  /* 0x000000d3946a7223 */ /* 0x000fe20000010055 */
[----:B------:R-:W-:-:S03]  /*3840*/  FMUL.FTZ R85, R116, R93 ;  /* 0x0000005d74557220 */ /* 0x000fc60000410000 */
[----:B------:R-:W-:-:S04]  /*3850*/  FFMA.FTZ R89, R147, R102, R106 ;  /* 0x0000006693597223 */ /* 0x000fc8000001006a */
[----:B------:R-:W-:Y:S01]  /*3860*/  FFMA.FTZ R106, R146, R209, R89 ;  /* 0x000000d1926a7223 */ /* 0x000fe20000010059 */
[----:B------:R-:W-:Y:S01]  /*3870*/  FADD.FTZ R89, R103, R90 ;  /* 0x0000005a67597221 */ /* 0x000fe20000010000 */
[----:B------:R-:W-:Y:S02]  /*3880*/  IADD3 R103, R142, 0x80, RZ ;  /* 0x000000808e677810 */ /* 0x000fe40007ffe0ff */
[----:B------:R-:W-:-:S04]  /*3890*/  FFMA.FTZ R106, R85, R104, R106 ;  /* 0x00000068556a7223 */ /* 0x000fc8000001006a */
[----:B------:R-:W-:Y:S01]  /*38a0*/  FADD.FTZ R90, R106, R105 ;  /* 0x000000696a5a7221 */ /* 0x000fe20000010000 */
[----:B------:R-:W-:Y:S01]  /*38b0*/  IADD3 R105, R142, 0xc0, RZ ;  /* 0x000000c08e697810 */ /* 0x000fe20007ffe0ff */
[----:B------:R-:W-:Y:S06]  /*38c0*/  @!P0 BRA `(.L_x_5490) ;  /* 0x0000000000048947 */ /* 0x000fec0003800000 */
[----:B0-----:R1:W-:Y:S02]  /*38d0*/  REDG.E.ADD.F32.FTZ.RN.STRONG.GPU desc[UR20][R86.64+-0xf00], R99 ;  /* 0xfff10063560079a6 */ /* 0x0013e4000c10f394 */
.L_x_5490:
[----:B------:R-:W-:Y:S05]  /*38e0*/  BSYNC B0 ;  /* 0x0000000000007941 */ /* 0x000fea0003800000 */
.L_x_5489:
[----:B01----:R-:W-:Y:S01]  /*38f0*/  IADD3 R99, R142, 0x100, RZ ;  /* 0x000001008e637810 */ /* 0x003fe20007ffe0ff */
[----:B------:R-:W-:Y:S01]  /*3900*/  BSSY B0, `(.L_x_5491) ;  /* 0x0000011000007945 */ /* 0x000fe20003800000 */
[-C--:B------:R-:W-:Y:S02]  /*3910*/  LEA.HI.SX32 R106, R103, R142.reuse, 0x1b ;  /* 0x0000008e676a7211 */ /* 0x080fe400078fdaff */
[-C--:B------:R-:W-:Y:S02]  /*3920*/  LEA.HI.SX32 R160, R99, R142.reuse, 0x1b ;  /* 0x0000008e63a07211 */ /* 0x080fe400078fdaff */
[----:B------:R-:W-:Y:S02]  /*3930*/  LEA R99, R106, R139, 0x2 ;  /* 0x0000008b6a637211 */ /* 0x000fe400078e10ff */
[----:B------:R-:W-:Y:S02]  /*3940*/  ISETP.GE.AND P6, PT, R100, 0x81, PT ;  /* 0x000000816400780c */ /* 0x000fe40003fc6270 */
[----:B------:R-:W-:-:S02]  /*3950*/  LEA.HI.SX32 R116, R105, R142, 0x1b ;  /* 0x0000008e69747211 */ /* 0x000fc400078fdaff */
[----:B------:R-:W0:Y:S01]  /*3960*/  LDS R99, [R99+0x1290] ;  /* 0x0012900063637984 */ /* 0x000e220000000800 */
        /* <DEDUP_REMOVED lines=10> */
.L_x_5492:
[----:B------:R-:W-:Y:S05]  /*3a10*/  BSYNC B0 ;  /* 0x0000000000007941 */ /* 0x000fea0003800000 */
.L_x_5491:
[----:B01----:R0:W1:Y:S01]  /*3a20*/  LDS R99, [R116+0x1390] ;  /* 0x0013900074637984 */ /* 0x0030620000000800 */
[----:B------:R-:W-:Y:S01]  /*3a30*/  BSSY B0, `(.L_x_5493) ;  /* 0x0000006000007945 */ /* 0x000fe20003800000 */
[----:B------:R-:W-:Y:S02]  /*3a40*/  IADD3 R105, R142, 0x180, RZ ;  /* 0x000001808e697810 */ /* 0x000fe40007ffe0ff */
[----:B------:R-:W-:Y:S02]  /*3a50*/  LEA.HI.SX32 R106, R103, R142, 0x1b ;  /* 0x0000008e676a7211 */ /* 0x000fe400078fdaff */
[----:B------:R-:W-:Y:S01]  /*3a60*/  LEA R160, R160, R139, 0x2 ;  /* 0x0000008ba0a07211 */ /* 0x000fe200078e10ff */
[----:B------:R-:W-:Y:S06]  /*3a70*/  @!P0 BRA `(.L_x_5494) ;  /* 0x0000000000048947 */ /* 0x000fec0003800000 */
[----:B-1----:R2:W-:Y:S02]  /*3a80*/  REDG.E.ADD.F32.FTZ.RN.STRONG.GPU desc[UR20][R86.64+-0xd00], R99 ;  /* 0xfff30063560079a6 */ /* 0x0025e4000c10f394 */
.L_x_5494:
[----:B------:R-:W-:Y:S05]  /*3a90*/  BSYNC B0 ;  /* 0x0000000000007941 */ /* 0x000fea0003800000 */
.L_x_5493:
[----:B-12---:R1:W2:Y:S01]  /*3aa0*/  LDS R99, [R160+0x1490] ;  /* 0x00149000a0637984 */ /* 0x0062a20000000800 */
[----:B------:R-:W-:Y:S01]  /*3ab0*/  BSSY B0, `(.L_x_5495) ;  /* 0x0000006000007945 */ /* 0x000fe20003800000 */
[----:B0-----:R-:W-:Y:S02]  /*3ac0*/  LEA.HI.SX32 R116, R105, R142, 0x1b ;  /* 0x0000008e69747211 */ /* 0x001fe400078fdaff */
[----:B------:R-:W-:Y:S02]  /*3ad0*/  IADD3 R103, R142, 0x1c0, RZ ;  /* 0x000001c08e677810 */ /* 0x000fe40007ffe0ff */
[----:B------:R-:W-:Y:S01]  /*3ae0*/  LEA R105, R106, R139, 0x2 ;  /* 0x0000008b6a697211 */ /* 0x000fe200078e10ff */
[----:B------:R-:W-:Y:S06]  /*3af0*/  @!P1 BRA `(.L_x_5496) ;  /* 0x0000000000049947 */ /* 0x000fec0003800000 */
[----:B--2---:R0:W-:Y:S02]  /*3b00*/  REDG.E.ADD.F32.FTZ.RN.STRONG.GPU desc[UR20][R86.64+-0xc00], R99 ;  /* 0xfff40063560079a6 */ /* 0x0041e4000c10f394 */
.L_x_5496:
[----:B------:R-:W-:Y:S05]  /*3b10*/  BSYNC B0 ;  /* 0x0000000000007941 */ /* 0x000fea0003800000 */
.L_x_5495:
[----:B0-2---:R0:W2:Y:S01]  /*3b20*/  LDS R99, [R105+0x1590] ;  /* 0x0015900069637984 */ /* 0x0050a20000000800 */
[----:B------:R-:W-:Y:S01]  /*3b30*/  BSSY B0, `(.L_x_5497) ;  /* 0x0000005000007945 */ /* 0x000fe20003800000 */
[----:B------:R-:W-:Y:S02]  /*3b40*/  LEA.HI.SX32 R106, R103, R142, 0x1b ;  /* 0x0000008e676a7211 */ /* 0x000fe400078fdaff */
[----:B------:R-:W-:Y:S01]  /*3b50*/  LEA R103, R116, R139, 0x2 ;  /* 0x0000008b74677211 */ /* 0x000fe200078e10ff */
[----:B------:R-:W-:Y:S06]  /*3b60*/  @!P2 BRA `(.L_x_5498) ;  /* 0x000000000004a947 */ /* 0x000fec0003800000 */
[----:B--2---:R3:W-:Y:S02]  /*3b70*/  REDG.E.ADD.F32.FTZ.RN.STRONG.GPU desc[UR20][R86.64+-0xb00], R99 ;  /* 0xfff50063560079a6 */ /* 0x0047e4000c10f394 */
.L_x_5498:
[----:B------:R-:W-:Y:S05]  /*3b80*/  BSYNC B0 ;  /* 0x0000000000007941 */ /* 0x000fea0003800000 */
.L_x_5497:
[----:B--23--:R2:W3:Y:S01]  /*3b90*/  LDS R99, [R103+0x1690] ;  /* 0x0016900067637984 */ /* 0x00c4e20000000800 */
[----:B------:R-:W-:Y:S01]  /*3ba0*/  BSSY B0, `(.L_x_5499) ;  /* 0x0000005000007945 */ /* 0x000fe20003800000 */
[----:B------:R-:W-:Y:S02]  /*3bb0*/  LEA.HI.SX32 R116, R117, R142, 0x1b ;  /* 0x0000008e75747211 */ /* 0x000fe400078fdaff */
[----:B------:R-:W-:Y:S01]  /*3bc0*/  LEA R106, R106, R139, 0x2 ;  /* 0x0000008b6a6a7211 */ /* 0x000fe200078e10ff */
[----:B------:R-:W-:Y:S06]  /*3bd0*/  @!P3 BRA `(.L_x_5500) ;  /* 0x000000000004b947 */ /* 0x000fec0003800000 */
[----:B---3--:R4:W-:Y:S02]  /*3be0*/  REDG.E.ADD.F32.FTZ.RN.STRONG.GPU desc[UR20][R86.64+-0xa00], R99 ;  /* 0xfff60063560079a6 */ /* 0x0089e4000c10f394 */
.L_x_5500:
[----:B------:R-:W-:Y:S05]  /*3bf0*/  BSYNC B0 ;  /* 0x0000000000007941 */ /* 0x000fea0003800000 */
.L_x_5499:
[----:B---34-:R3:W4:Y:S01]  /*3c00*/  LDS R99, [R106+0x1790] ;  /* 0x001790006a637984 */ /* 0x0187220000000800 */
[----:B------:R-:W-:Y:S01]  /*3c10*/  BSSY B0, `(.L_x_5501) ;  /* 0x0000004000007945 */ /* 0x000fe20003800000 */
[----:B------:R-:W-:-:S03]  /*3c20*/  LEA R116, R116, R139, 0x2 ;  /* 0x0000008b74747211 */ /* 0x000fc600078e10ff */
[----:B------:R-:W-:Y:S05]  /*3c30*/  @!P4 BRA `(.L_x_5502) ;  /* 0x000000000004c947 */ /* 0x000fea0003800000 */
[----:B----4-:R4:W-:Y:S02]  /*3c40*/  REDG.E.ADD.F32.FTZ.RN.STRONG.GPU desc[UR20][R86.64+-0x900], R99 ;  /* 0xfff70063560079a6 */ /* 0x0109e4000c10f394 */
.L_x_5502:
[----:B------:R-:W-:Y:S05]  /*3c50*/  BSYNC B0 ;  /* 0x0000000000007941 */ /* 0x000fea0003800000 */
.L_x_5501:
[----:B----4-:R4:W1:Y:S01]  /*3c60*/  LDS R99, [R116+0x1890] ;  /* 0x0018900074637984 */ /* 0x0108620000000800 */
[----:B------:R-:W-:Y:S01]  /*3c70*/  BSSY B0, `(.L_x_5503) ;  /* 0x0000005000007945 */ /* 0x000fe20003800000 */
[C---:B--2---:R-:W-:Y:S02]  /*3c80*/  IADD3 R103, R142.reuse, 0x240, RZ ;  /* 0x000002408e677810 */ /* 0x044fe40007ffe0ff */
[----:B0-----:R-:W-:Y:S01]  /*3c90*/  IADD3 R105, R142, 0x280, RZ ;  /* 0x000002808e697810 */ /* 0x001fe20007ffe0ff */
[----:B------:R-:W-:Y:S06]  /*3ca0*/  @!P5 BRA `(.L_x_5504) ;  /* 0x000000000004d947 */ /* 0x000fec0003800000 */
[----:B-1----:R0:W-:Y:S02]  /*3cb0*/  REDG.E.ADD.F32.FTZ.RN.STRONG.GPU desc[UR20][R86.64+-0x800], R99 ;  /* 0xfff80063560079a6 */ /* 0x0021e4000c10f394 */
.L_x_5504:
[----:B------:R-:W-:Y:S05]  /*3cc0*/  BSYNC B0 ;  /* 0x0000000000007941 */ /* 0x000fea0003800000 */
.L_x_5503:
[----:B01----:R-:W-:Y:S01]  /*3cd0*/  IADD3 R99, R142, 0x2c0, RZ ;  /* 0x000002c08e637810 */ /* 0x003fe20007ffe0ff */
[----:B------:R-:W-:Y:S01]  /*3ce0*/  BSSY B0, `(.L_x_5505) ;  /* 0x0000011000007945 */ /* 0x000fe20003800000 */
[-C--:B---3--:R-:W-:Y:S02]  /*3cf0*/  LEA.HI.SX32 R106, R103, R142.reuse, 0x1b ;  /* 0x0000008e676a7211 */ /* 0x088fe400078fdaff */
[-C--:B------:R-:W-:Y:S02]  /*3d00*/  LEA.HI.SX32 R160, R99, R142.reuse, 0x1b ;  /* 0x0000008e63a07211 */ /* 0x080fe400078fdaff */
[----:B------:R-:W-:Y:S02]  /*3d10*/  LEA R99, R106, R139, 0x2 ;  /* 0x0000008b6a637211 */ /* 0x000fe400078e10ff */
[----:B------:R-:W-:Y:S02]  /*3d20*/  ISETP.GE.AND P6, PT, R100, 0x241, PT ;  /* 0x000002416400780c */ /* 0x000fe40003fc6270 */
[----:B----4-:R-:W-:-:S02]  /*3d30*/  LEA.HI.SX32 R116, R105, R142, 0x1b ;  /* 0x0000008e69747211 */ /* 0x010fc400078fdaff */
        /* <DEDUP_REMOVED lines=11> */
.L_x_5506:
[----:B------:R-:W-:Y:S05]  /*3df0*/  BSYNC B0 ;  /* 0x0000000000007941 */ /* 0x000fea0003800000 */
.L_x_5505:
[----:B01----:R0:W1:Y:S01]  /*3e00*/  LDS R99, [R116+0x1a90] ;  /* 0x001a900074637984 */ /* 0x0030620000000800 */
[----:B------:R-:W-:Y:S01]  /*3e10*/  BSSY B0, `(.L_x_5507) ;  /* 0x0000006000007945 */ /* 0x000fe20003800000 */
[----:B------:R-:W-:Y:S02]  /*3e20*/  IADD3 R105, R142, 0x340, RZ ;  /* 0x000003408e697810 */ /* 0x000fe40007ffe0ff */
[----:B------:R-:W-:Y:S02]  /*3e30*/  LEA.HI.SX32 R100, R103, R142, 0x1b ;  /* 0x0000008e67647211 */ /* 0x000fe400078fdaff */
[----:B------:R-:W-:Y:S01]  /*3e40*/  LEA R160, R160, R139, 0x2 ;  /* 0x0000008ba0a07211 */ /* 0x000fe200078e10ff */
[----:B------:R-:W-:Y:S06]  /*3e50*/  @!P0 BRA `(.L_x_5508) ;  /* 0x0000000000048947 */ /* 0x000fec0003800000 */
[----:B-1----:R2:W-:Y:S02]  /*3e60*/  REDG.E.ADD.F32.FTZ.RN.STRONG.GPU desc[UR20][R86.64+-0x600], R99 ;  /* 0xfffa0063560079a6 */ /* 0x0025e4000c10f394 */
.L_x_5508:
[----:B------:R-:W-:Y:S05]  /*3e70*/  BSYNC B0 ;  /* 0x0000000000007941 */ /* 0x000fea0003800000 */
.L_x_5507:
[----:B-12---:R1:W2:Y:S01]  /*3e80*/  LDS R99, [R160+0x1b90] ;  /* 0x001b9000a0637984 */ /* 0x0062a20000000800 */
[----:B------:R-:W-:Y:S01]  /*3e90*/  BSSY B0, `(.L_x_5509) ;  /* 0x0000006000007945 */ /* 0x000fe20003800000 */
[----:B------:R-:W-:Y:S02]  /*3ea0*/  IADD3 R103, R142, 0x380, RZ ;  /* 0x000003808e677810 */ /* 0x000fe40007ffe0ff */
[----:B------:R-:W-:Y:S02]  /*3eb0*/  LEA.HI.SX32 R106, R105, R142, 0x1b ;  /* 0x0000008e696a7211 */ /* 0x000fe400078fdaff */
[----:B------:R-:W-:Y:S01]  /*3ec0*/  LEA R107, R100, R139, 0x2 ;  /* 0x0000008b646b7211 */ /* 0x000fe200078e10ff */
[----:B------:R-:W-:Y:S06]  /*3ed0*/  @!P1 BRA `(.L_x_5510) ;  /* 0x0000000000049947 */ /* 0x000fec0003800000 */
[----:B--2---:R3:W-:Y:S02]  /*3ee0*/  REDG.E.ADD.F32.FTZ.RN.STRONG.GPU desc[UR20][R86.64+-0x500], R99 ;  /* 0xfffb0063560079a6 */ /* 0x0047e4000c10f394 */
.L_x_5510:
[----:B------:R-:W-:Y:S05]  /*3ef0*/  BSYNC B0 ;  /* 0x0000000000007941 */ /* 0x000fea0003800000 */
.L_x_5509:
[----:B--23--:R2:W3:Y:S01]  /*3f00*/  LDS R99, [R107+0x1c90] ;  /* 0x001c90006b637984 */ /* 0x00c4e20000000800 */
[----:B------:R-:W-:Y:S01]  /*3f10*/  BSSY B0, `(.L_x_5511) ;  /* 0x0000006000007945 */ /* 0x000fe20003800000 */
[----:B------:R-:W-:Y:S02]  /*3f20*/  LEA.HI.SX32 R100, R103, R142, 0x1b ;  /* 0x0000008e67647211 */ /* 0x000fe400078fdaff */
[----:B------:R-:W-:Y:S02]  /*3f30*/  IADD3 R105, R142, 0x3c0, RZ ;  /* 0x000003c08e697810 */ /* 0x000fe40007ffe0ff */
[----:B------:R-:W-:Y:S01]  /*3f40*/  LEA R103, R106, R139, 0x2 ;  /* 0x0000008b6a677211 */ /* 0x000fe200078e10ff */
[----:B------:R-:W-:Y:S06]  /*3f50*/  @!P2 BRA `(.L_x_5512) ;  /* 0x000000000004a947 */ /* 0x000fec0003800000 */
[----:B---3--:R4:W-:Y:S02]  /*3f60*/  REDG.E.ADD.F32.FTZ.RN.STRONG.GPU desc[UR20][R86.64+-0x400], R99 ;  /* 0xfffc0063560079a6 */ /* 0x0089e4000c10f394 */
.L_x_5512:
[----:B------:R-:W-:Y:S05]  /*3f70*/  BSYNC B0 ;  /* 0x0000000000007941 */ /* 0x000fea0003800000 */
.L_x_5511:
[----:B---34-:R3:W4:Y:S01]  /*3f80*/  LDS R99, [R103+0x1d90] ;  /* 0x001d900067637984 */ /* 0x0187220000000800 */
[----:B------:R-:W-:Y:S01]  /*3f90*/  BSSY B0, `(.L_x_5513) ;  /* 0x0000005000007945 */ /* 0x000fe20003800000 */
[----:B------:R-:W-:Y:S02]  /*3fa0*/  LEA.HI.SX32 R106, R105, R142, 0x1b ;  /* 0x0000008e696a7211 */ /* 0x000fe400078fdaff */
[----:B------:R-:W-:Y:S01]  /*3fb0*/  LEA R100, R100, R139, 0x2 ;  /* 0x0000008b64647211 */ /* 0x000fe200078e10ff */
[----:B------:R-:W-:Y:S06]  /*3fc0*/  @!P3 BRA `(.L_x_5514) ;  /* 0x000000000004b947 */ /* 0x000fec0003800000 */
[----:B----4-:R4:W-:Y:S02]  /*3fd0*/  REDG.E.ADD.F32.FTZ.RN.STRONG.GPU desc[UR20][R86.64+-0x300], R99 ;  /* 0xfffd0063560079a6 */ /* 0x0109e4000c10f394 */
.L_x_5514:
[----:B------:R-:W-:Y:S05]  /*3fe0*/  BSYNC B0 ;  /* 0x0000000000007941 */ /* 0x000fea0003800000 */
.L_x_5513:
[----:B----4-:R4:W0:Y:S01]  /*3ff0*/  LDS R99, [R100+0x1e90] ;  /* 0x001e900064637984 */ /* 0x0108220000000800 */
[----:B------:R-:W-:Y:S01]  /*4000*/  BSSY B0, `(.L_x_5515) ;  /* 0x0000004000007945 */ /* 0x000fe20003800000 */
[----:B------:R-:W-:-:S03]  /*4010*/  LEA R106, R106, R139, 0x2 ;  /* 0x0000008b6a6a7211 */ /* 0x000fc600078e10ff */
[----:B------:R-:W-:Y:S05]  /*4020*/  @!P4 BRA `(.L_x_5516) ;  /* 0x000000000004c947 */ /* 0x000fea0003800000 */
[----:B0-----:R0:W-:Y:S02]  /*4030*/  REDG.E.ADD.F32.FTZ.RN.STRONG.GPU desc[UR20][R86.64+-0x200], R99 ;  /* 0xfffe0063560079a6 */ /* 0x0011e4000c10f394 */
.L_x_5516:
[----:B------:R-:W-:Y:S05]  /*4040*/  BSYNC B0 ;  /* 0x0000000000007941 */ /* 0x000fea0003800000 */
.L_x_5515:
[----:B0-----:R0:W0:Y:S01]  /*4050*/  LDS R99, [R106+0x1f90] ;  /* 0x001f90006a637984 */ /* 0x0010220000000800 */
[----:B------:R-:W-:Y:S04]  /*4060*/  BSSY B0, `(.L_x_5517) ;  /* 0x0000003000007945 */ /* 0x000fe80003800000 */
[----:B------:R-:W-:Y:S05]  /*4070*/  @!P5 BRA `(.L_x_5518) ;  /* 0x000000000004d947 */ /* 0x000fea0003800000 */
[----:B0-----:R0:W-:Y:S02]  /*4080*/  REDG.E.ADD.F32.FTZ.RN.STRONG.GPU desc[UR20][R86.64+-0x100], R99 ;  /* 0xffff0063560079a6 */ /* 0x0011e4000c10f394 */
.L_x_5518:
[----:B------:R-:W-:Y:S05]  /*4090*/  BSYNC B0 ;  /* 0x0000000000007941 */ /* 0x000fea0003800000 */
.L_x_5517:
[----:B0-----:R-:W0:Y:S01]  /*40a0*/  SHFL.DOWN PT, R87, R90, 0x1, 0x1f ;  /* 0x08201f005a577f89 */ /* 0x001e2200000e0000 */
[----:B------:R-:W-:Y:S01]  /*40b0*/  ISETP.GT.AND P0, PT, R140, 0x1e, PT ;  /* 0x0000001e8c00780c */ /* 0x000fe20003f04270 */
[----:B------:R-:W-:Y:S01]  /*40c0*/  BSSY B0, `(.L_x_5519) ;  /* 0x000007f000007945 */ /* 0x000fe20003800000 */
[----:B------:R-:W-:Y:S01]  /*40d0*/  ISETP.NE.AND P1, PT, R142, RZ, PT ;  /* 0x000000ff8e00720c */ /* 0x000fe20003f25270 */
[----:B------:R-:W5:Y:S01]  /*40e0*/  SHFL.DOWN PT, R86, R89, 0x1, 0x1f ;  /* 0x08201f0059567f89 */ /* 0x000f6200000e0000 */
        /* <DEDUP_REMOVED lines=17> */
[----:B-----5:R-:W-:-:S04]  /*4200*/  @!P0 FADD.FTZ R89, R89, R86 ;  /* 0x0000005659598221 */ /* 0x020fc80000010000 */
[----:B------:R-:W0:Y:S01]  /*4210*/  SHFL.DOWN PT, R87, R90, 0x2, 0x1f ;  /* 0x08401f005a577f89 */ /* 0x000e2200000e0000 */
[----:B------:R-:W-:-:S03]  /*4220*/  ISETP.GT.AND P0, PT, R140, 0x1d, PT ;  /* 0x0000001d8c00780c */ /* 0x000fc60003f04270 */
[----:B------:R-:W5:Y:S10]  /*4230*/  SHFL.DOWN PT, R86, R89, 0x2, 0x1f ;  /* 0x08401f0059567f89 */ /* 0x000f7400000e0000 */
[----:B0-----:R-:W-:Y:S01]  /*4240*/  @!P0 FADD.FTZ R90, R90, R87 ;  /* 0x000000575a5a8221 */ /* 0x001fe20000010000 */
[----:B-----5:R-:W-:-:S04]  /*4250*/  @!P0 FADD.FTZ R89, R89, R86 ;  /* 0x0000005659598221 */ /* 0x020fc80000010000 */
[----:B------:R-:W0:Y:S01]  /*4260*/  SHFL.DOWN PT, R87, R90, 0x4, 0x1f ;  /* 0x08801f005a577f89 */ /* 0x000e2200000e0000 */
[----:B------:R-:W-:Y:S01]  /*4270*/  ISETP.GT.AND P0, PT, R140, 0x1b, PT ;  /* 0x0000001b8c00780c */ /* 0x000fe20003f04270 */
[----:B------:R-:W-:Y:S02]  /*4280*/  FMUL.FTZ R86, R118, R91 ;  /* 0x0000005b76567220 */ /* 0x000fe40000410000 */
[----:B----4-:R-:W4:Y:S10]  /*4290*/  SHFL.DOWN PT, R100, R89, 0x4, 0x1f ;  /* 0x08801f0059647f89 */ /* 0x010f3400000e0000 */
[----:B0-----:R-:W-:Y:S01]  /*42a0*/  @!P0 FADD.FTZ R90, R90, R87 ;  /* 0x000000575a5a8221 */ /* 0x001fe20000010000 */
[----:B------:R-:W-:Y:S01]  /*42b0*/  FMUL.FTZ R87, R118, R93 ;  /* 0x0000005d76577220 */ /* 0x000fe20000410000 */
[----:B----4-:R-:W-:Y:S01]  /*42c0*/  @!P0 FADD.FTZ R89, R89, R100 ;  /* 0x0000006459598221 */ /* 0x010fe20000010000 */
[----:B------:R-:W-:Y:S01]  /*42d0*/  FMUL.FTZ R100, R86, R101 ;  /* 0x0000006556647220 */ /* 0x000fe20000410000 */
[----:B------:R-:W-:Y:S01]  /*42e0*/  ISETP.GT.AND P0, PT, R140, 0x17, PT ;  /* 0x000000178c00780c */ /* 0x000fe20003f04270 */
[----:B------:R-:W0:Y:S01]  /*42f0*/  SHFL.DOWN PT, R101, R90, 0x8, 0x1f ;  /* 0x09001f005a657f89 */ /* 0x000e2200000e0000 */
[----:B------:R-:W-:Y:S01]  /*4300*/  FMUL.FTZ R99, R87, R104 ;  /* 0x0000006857637220 */ /* 0x000fe20000410000 */
[C---:B------:R-:W-:Y:S01]  /*4310*/  FMUL.FTZ R87, R118.reuse, R97 ;  /* 0x0000006176577220 */ /* 0x040fe20000410000 */
[----:B------:R-:W-:Y:S01]  /*4320*/  FFMA.FTZ R104, R23, R91, R100 ;  /* 0x0000005b17687223 */ /* 0x000fe20000010064 */
[----:B------:R-:W4:Y:S01]  /*4330*/  SHFL.DOWN PT, R106, R89, 0x8, 0x1f ;  /* 0x09001f00596a7f89 */ /* 0x000f2200000e0000 */
[C---:B------:R-:W-:Y:S01]  /*4340*/  FMUL.FTZ R86, R118.reuse, R95 ;  /* 0x0000005f76567220 */ /* 0x040fe20000410000 */
        /* <DEDUP_REMOVED lines=18> */
[----:B0-----:R-:W-:Y:S01]  /*4470*/  @!P0 FADD.FTZ R90, R90, R101 ;  /* 0x000000655a5a8221 */ /* 0x001fe20000010000 */
[----:B------:R-:W-:Y:S01]  /*4480*/  FMUL.FTZ R86, R86, R213 ;  /* 0x000000d556567220 */ /* 0x000fe20000410000 */
[----:B------:R-:W-:Y:S01]  /*4490*/  FMUL.FTZ R93, R91, R84 ;  /* 0x000000545b5d7220 */ /* 0x000fe20000410000 */
[----:B------:R-:W-:Y:S01]  /*44a0*/  FMUL.FTZ R198, R87, R198 ;  /* 0x000000c657c67220 */ /* 0x000fe20000410000 */
[----:B----4-:R-:W-:Y:S01]  /*44b0*/  @!P0 FADD.FTZ R89, R89, R106 ;  /* 0x0000006a59598221 */ /* 0x010fe20000010000 */
[----:B------:R-:W0:Y:S01]  /*44c0*/  SHFL.DOWN PT, R101, R90, 0x10, 0x1f ;  /* 0x0a001f005a657f89 */ /* 0x000e2200000e0000 */
[----:B------:R-:W-:Y:S01]  /*44d0*/  ISETP.GT.AND P0, PT, R140, 0xf, PT ;  /* 0x0000000f8c00780c */ /* 0x000fe20003f04270 */
[C---:B------:R-:W-:Y:S01]  /*44e0*/  FMUL.FTZ R91, R118.reuse, R179 ;  /* 0x000000b3765b7220 */ /* 0x040fe20000410000 */
[----:B------:R-:W-:Y:S01]  /*44f0*/  FMUL.FTZ R87, R118, R169 ;  /* 0x000000a976577220 */ /* 0x000fe20000410000 */
[----:B------:R-:W4:Y:S01]  /*4500*/  SHFL.DOWN PT, R94, R89, 0x10, 0x1f ;  /* 0x0a001f00595e7f89 */ /* 0x000f2200000e0000 */
        /* <DEDUP_REMOVED lines=19> */
[----:B0-----:R-:W-:Y:S01]  /*4640*/  @!P0 FADD.FTZ R90, R90, R101 ;  /* 0x000000655a5a8221 */ /* 0x001fe20000010000 */
[----:B------:R-:W-:Y:S01]  /*4650*/  FADD.FTZ R70, R99, R70 ;  /* 0x0000004663467221 */ /* 0x000fe20000010000 */
[----:B------:R-:W-:Y:S01]  /*4660*/  FADD.FTZ R69, R102, R69 ;  /* 0x0000004566457221 */ /* 0x000fe20000010000 */
[----:B------:R-:W-:Y:S01]  /*4670*/  FADD.FTZ R68, R97, R68 ;  /* 0x0000004461447221 */ /* 0x000fe20000010000 */
[----:B----4-:R-:W-:Y:S01]  /*4680*/  @!P0 FADD.FTZ R89, R89, R94 ;  /* 0x0000005e59598221 */ /* 0x010fe20000010000 */
[----:B------:R-:W-:Y:S01]  /*4690*/  ISETP.NE.AND P0, PT, R140, RZ, PT ;  /* 0x000000ff8c00720c */ /* 0x000fe20003f05270 */
[----:B------:R-:W-:Y:S01]  /*46a0*/  FADD.FTZ R75, R100, R75 ;  /* 0x0000004b644b7221 */ /* 0x000fe20000010000 */
[----:B------:R-:W-:Y:S01]  /*46b0*/  MOV R88, R90 ;  /* 0x0000005a00587202 */ /* 0x000fe20000000f00 */
        /* <DEDUP_REMOVED lines=14> */
[----:B------:R-:W4:Y:S01]  /*47a0*/  S2UR UR43, SR_CgaCtaId ;  /* 0x00000000002b79c3 */ /* 0x000f220000008800 */
[----:B------:R-:W-:Y:S01]  /*47b0*/  UISETP.NE.AND UP0, UPT, UR11, UR50, UPT ;  /* 0x000000320b00728c */ /* 0x000fe2000bf05270 */
[----:B------:R-:W-:Y:S01]  /*47c0*/  MOV R84, UR5 ;  /* 0x0000000500547c02 */ /* 0x000fe20008000f00 */
[----:B------:R-:W-:-:S04]  /*47d0*/  UMOV UR42, 0x400 ;  /* 0x00000400002a7882 */ /* 0x000fc80000000000 */
[----:B------:R-:W-:Y:S01]  /*47e0*/  PLOP3.LUT P0, PT, PT, PT, UP0, 0x80, 0x0 ;  /* 0x000000000000781c */ /* 0x000fe20003f0f008 */
[----:B----4-:R-:W-:-:S06]  /*47f0*/  ULEA UR42, UR43, UR42, 0x18 ;  /* 0x0000002a2b2a7291 */ /* 0x010fcc000f8ec03f */
[----:B------:R-:W-:-:S04]  /*4800*/  MOV R139, UR42 ;  /* 0x0000002a008b7c02 */ /* 0x000fc80008000f00 */
[----:B------:R-:W-:Y:S01]  /*4810*/  LEA R84, R84, R139, 0x2 ;  /* 0x0000008b54547211 */ /* 0x000fe200078e10ff */
[----:B------:R-:W0:Y:S04]  /*4820*/  LDS.64 R2, [R139+0x2120] ;  /* 0x002120008b027984 */ /* 0x000e280000000a00 */
[----:B------:R-:W4:Y:S04]  /*4830*/  @P0 LDS R0, [R84+0x3a50] ;  /* 0x003a500054000984 */ /* 0x000f280000000800 */
[----:B------:R-:W5:Y:S01]  /*4840*/  @P0 LDS R85, [R84+0x3650] ;  /* 0x0036500054550984 */ /* 0x000f620000000800 */
[----:B0-----:R-:W-:Y:S01]  /*4850*/  FADD.FTZ R89, R89, R3 ;  /* 0x0000000359597221 */ /* 0x001fe20000010000 */
[----:B------:R-:W-:-:S03]  /*4860*/  FADD.FTZ R88, R88, R2 ;  /* 0x0000000258587221 */ /* 0x000fc60000010000 */
[----:B----4-:R-:W-:Y:S01]  /*4870*/  @P0 FADD.FTZ R89, R89, R0 ;  /* 0x0000000059590221 */ /* 0x010fe20000010000 */
[----:B-----5:R-:W-:-:S04]  /*4880*/  @P0 FADD.FTZ R88, R88, R85 ;  /* 0x0000005558580221 */ /* 0x020fc80000010000 */
[----:B------:R4:W-:Y:S04]  /*4890*/  STS [R84+0x3a50], R89 ;  /* 0x003a505954007388 */ /* 0x0009e80000000800 */
[----:B------:R4:W-:Y:S02]  /*48a0*/  STS [R84+0x3650], R88 ;  /* 0x0036505854007388 */ /* 0x0009e40000000800 */
.L_x_5520:
[----:B------:R-:W-:Y:S05]  /*48b0*/  BSYNC B0 ;  /* 0x0000000000007941 */ /* 0x000fea0003800000 */
.L_x_5519:
[----:B------:R-:W-:Y:S02]  /*48c0*/  UIADD3 UR5, UR5, 0x1, URZ ;  /* 0x0000000105057890 */ /* 0x000fe4000fffe03f */
[----:B------:R-:W-:Y:S02]  /*48d0*/  UIADD3 UR6, UP1, UR6, 0x1, URZ ;  /* 0x0000000106067890 */ /* 0x000fe4000ff3e03f */
[----:B------:R-:W-:Y:S02]  /*48e0*/  UISETP.GE.AND UP0, UPT, UR5, UR51, UPT ;  /* 0x000000330500728c */ /* 0x000fe4000bf06270 */
[----:B------:R-:W-:-:S04]  /*48f0*/  UIADD3.X UR7, URZ, UR7, URZ, UP1, !UPT ;  /* 0x000000073f077290 */ /* 0x000fc80008ffe43f */
[----:B------:R-:W-:-:S13]  /*4900*/  PLOP3.LUT P0, PT, PT, PT, UP0, 0x80, 0x0 ;  /* 0x000000000000781c */ /* 0x000fda0003f0f008 */
[----:B------:R-:W-:Y:S05]  /*4910*/  @!P0 BRA `(.L_x_5521) ;  /* 0xffffffc800ec8947 */ /* 0x000fea000383ffff */
.L_x_5477:
[----:B------:R-:W-:Y:S01]  /*4920*/  BAR.SYNC.DEFER_BLOCKING 0x0 ;  /* 0x0000000000007b1d */ /* 0x000fe20000010000 */
[----:B------:R-:W-:Y:S01]  /*4930*/  LEA R0, R140, R137, 0x2 ;  /* 0x000000898c007211 */ /* 0x000fe200078e10ff */
[----:B------:R-:W-:Y:S02]  /*4940*/  UIADD3 UR5, UR11, -0x1, URZ ;  /* 0xffffffff0b057890 */ /* 0x000fe4000fffe03f */
[----:B------:R-:W-:Y:S01]  /*4950*/  UIADD3 UR18, UP1, UR18, -0x1000, URZ ;  /* 0xfffff00012127890 */ /* 0x000fe2000ff3e03f */
[----:B------:R-:W-:Y:S01]  /*4960*/  LEA R4, R0, R139, 0x4 ;  /* 0x0000008b00047211 */ /* 0x000fe200078e20ff */
[----:B------:R-:W-:Y:S01]  /*4970*/  USHF.L.U32 UR6, UR5, 0xa, URZ ;  /* 0x0000000a05067899 */ /* 0x000fe2000800063f */
[----:B------:R-:W-:Y:S01]  /*4980*/  FADD.FTZ R0, R141, R80 ;  /* 0x000000508d007221 */ /* 0x000fe20000010000 */
[----:B------:R-:W-:Y:S01]  /*4990*/  ULDC.64 UR28, c[0x0][0x388] ;  /* 0x0000e200001c7ab9 */ /* 0x000fe20000000a00 */
[----:B------:R-:W-:Y:S02]  /*49a0*/  UIADD3 UR16, UP2, UR16, -0x1000, URZ ;  /* 0xfffff00010107890 */ /* 0x000fe4000ff5e03f */
[----:B------:R-:W-:Y:S01]  /*49b0*/  UIMAD UR24, UR47, UR28, URZ ;  /* 0x0000001c2f1872a4 */ /* 0x000fe2000f8e023f */
[----:B------:R-:W-:Y:S01]  /*49c0*/  FADD.FTZ R5, R0, R81 ;  /* 0x0000005100057221 */ /* 0x000fe20000010000 */
[----:B------:R-:W-:-:S02]  /*49d0*/  USHF.R.S32.HI UR7, URZ, 0x1f, UR6 ;  /* 0x0000001f3f077899 */ /* 0x000fc40008011406 */
[----:B------:R-:W-:Y:S01]  /*49e0*/  UIMAD UR26, UR46, UR29, UR24 ;  /* 0x0000001d2e1a72a4 */ /* 0x000fe2000f8e0218 */
[----:B------:R-:W-:Y:S01]  /*49f0*/  FADD.FTZ R0, R5, R82 ;  /* 0x0000005205007221 */ /* 0x000fe20000010000 */
[----:B------:R-:W-:Y:S02]  /*4a00*/  UIMAD.WIDE.U32 UR24, UR46, UR28, UR6 ;  /* 0x0000001c2e1872a5 */ /* 0x000fe4000f8e0006 */
[----:B------:R-:W-:Y:S01]  /*4a10*/  UIADD3 UR14, UP3, UR14, -0x1000, URZ ;  /* 0xfffff0000e0e7890 */ /* 0x000fe2000ff7e03f */
[----:B------:R-:W-:Y:S01]  /*4a20*/  ULDC.64 UR28, c[0x0][0x390] ;  /* 0x0000e400001c7ab9 */ /* 0x000fe20000000a00 */
[----:B------:R-:W-:Y:S01]  /*4a30*/  UIADD3 UR25, UR25, UR26, URZ ;  /* 0x0000001a19197290 */ /* 0x000fe2000fffe03f */
[----:B------:R-:W-:Y:S01]  /*4a40*/  STS.128 [R4], R52 ;  /* 0x0000003404007388 */ /* 0x000fe20000000c00 */
[----:B------:R-:W-:Y:S02]  /*4a50*/  UIMAD UR26, UR9, UR28, URZ ;  /* 0x0000001c091a72a4 */ /* 0x000fe4000f8e023f */
[----:B------:R-:W-:Y:S01]  /*4a60*/  UIMAD.WIDE.U32 UR24, UR8, UR28, UR24 ;  /* 0x0000001c081872a5 */ /* 0x000fe2000f8e0018 */
[----:B------:R-:W-:Y:S01]  /*4a70*/  STS.128 [R4+0x10], R56 ;  /* 0x0000103804007388 */ /* 0x000fe20000000c00 */
[----:B------:R-:W-:-:S02]  /*4a80*/  UIMAD UR26, UR8, UR29, UR26 ;  /* 0x0000001d081a72a4 */ /* 0x000fc4000f8e021a */
[----:B------:R-:W-:Y:S01]  /*4a90*/  UIADD3 UR12, UP4, UR12, -0x1000, URZ ;  /* 0xfffff0000c0c7890 */ /* 0x000fe2000ff9e03f */
[----:B------:R-:W-:Y:S01]  /*4aa0*/  STS.128 [R4+0x20], R60 ;  /* 0x0000203c04007388 */ /* 0x000fe20000000c00 */
[----:B------:R-:W-:Y:S01]  /*4ab0*/  ULDC.64 UR28, c[0x0][0x3e0] ;  /* 0x0000f800001c7ab9 */ /* 0x000fe20000000a00 */
[----:B------:R-:W-:Y:S02]  /*4ac0*/  UIADD3 UR26, UR25, UR26, URZ ;  /* 0x0000001a191a7290 */ /* 0x000fe4000fffe03f */
[----:B------:R-:W-:Y:S01]  /*4ad0*/  STS.128 [R4+0x30], R64 ;  /* 0x0000304004007388 */ /* 0x000fe20000000c00 */
[----:B------:R-:W-:-:S03]  /*4ae0*/  NOP ;  /* 0x0000000000007918 */ /* 0x000fc60000000000 */
[----:B------:R-:W5:Y:S01]  /*4af0*/  LDS.128 R8, [R135] ;  /* 0x0000000087087984 */ /* 0x000f620000000c00 */
[----:B------:R-:W-:Y:S02]  /*4b00*/  ULEA UR25, UP0, UR24, UR28, 0x2 ;  /* 0x0000001c18197291 */ /* 0x000fe4000f80103f */
[----:B------:R-:W-:Y:S01]  /*4b10*/  UIADD3 UR4, UR4, 0x1, URZ ;  /* 0x0000000104047890 */ /* 0x000fe2000fffe03f */
[----:B------:R-:W0:Y:S01]  /*4b20*/  LDS.128 R12, [R135+0x200] ;  /* 0x00020000870c7984 */ /* 0x000e220000000c00 */
[----:B------:R-:W-:Y:S02]  /*4b30*/  ULEA.HI.X UR24, UR24, UR29, UR26, 0x2, UP0 ;  /* 0x0000001d18187291 */ /* 0x000fe400080f141a */
[----:B------:R-:W-:Y:S01]  /*4b40*/  MOV R2, UR25 ;  /* 0x0000001900027c02 */ /* 0x000fe20008000f00 */
[----:B------:R-:W1:Y:S01]  /*4b50*/  LDS.128 R16, [R135+0x400] ;  /* 0x0004000087107984 */ /* 0x000e620000000c00 */
[----:B------:R-:W-:Y:S01]  /*4b60*/  ULDC.64 UR26, c[0x0][0x3a8] ;  /* 0x0000ea00001a7ab9 */ /* 0x000fe20000000a00 */
[----:B------:R-:W-:Y:S01]  /*4b70*/  UIADD3.X UR19, UR19, -0x1, URZ, UP1, !UPT ;  /* 0xffffffff13137890 */ /* 0x000fe20008ffe43f */
[----:B------:R-:W-:Y:S01]  /*4b80*/  MOV R3, UR24 ;  /* 0x0000001800037c02 */ /* 0x000fe20008000f00 */
[----:B------:R-:W2:Y:S01]  /*4b90*/  LDS.128 R20, [R135+0x600] ;  /* 0x0006000087147984 */ /* 0x000ea20000000c00 */
[----:B------:R-:W-:-:S02]  /*4ba0*/  UIMAD UR24, UR47, UR26, URZ ;  /* 0x0000001a2f1872a4 */ /* 0x000fc4000f8e023f */
[----:B------:R-:W-:Y:S01]  /*4bb0*/  UIMAD.WIDE.U32 UR6, UR46, UR26, UR6 ;  /* 0x0000001a2e0672a5 */ /* 0x000fe2000f8e0006 */
[----:B------:R-:W-:Y:S01]  /*4bc0*/  IMAD.WIDE R2, R136, 0x10, R2 ;  /* 0x0000001088027825 */ /* 0x000fe200078e0202 */
[----:B------:R-:W-:Y:S02]  /*4bd0*/  UIMAD UR24, UR46, UR27, UR24 ;  /* 0x0000001b2e1872a4 */ /* 0x000fe4000f8e0218 */
[----:B------:R-:W-:Y:S01]  /*4be0*/  UIADD3.X UR17, UR17, -0x1, URZ, UP2, !UPT ;  /* 0xffffffff11117890 */ /* 0x000fe200097fe43f */
[----:B------:R-:W-:Y:S01]  /*4bf0*/  ULDC.64 UR26, c[0x0][0x3b0] ;  /* 0x0000ec00001a7ab9 */ /* 0x000fe20000000a00 */
[----:B------:R-:W-:Y:S02]  /*4c00*/  UIADD3 UR7, UR7, UR24, URZ ;  /* 0x0000001807077290 */ /* 0x000fe4000fffe03f */
[----:B------:R-:W-:Y:S02]  /*4c10*/  UIMAD UR24, UR9, UR26, URZ ;  /* 0x0000001a091872a4 */ /* 0x000fe4000f8e023f */
[----:B------:R-:W-:-:S02]  /*4c20*/  UIMAD.WIDE.U32 UR6, UR8, UR26, UR6 ;  /* 0x0000001a080672a5 */ /* 0x000fc4000f8e0006 */
[----:B------:R-:W-:Y:S02]  /*4c30*/  UIMAD UR24, UR8, UR27, UR24 ;  /* 0x0000001b081872a4 */ /* 0x000fe4000f8e0218 */
[----:B------:R-:W-:Y:S01]  /*4c40*/  UIADD3.X UR15, UR15, -0x1, URZ, UP3, !UPT ;  /* 0xffffffff0f0f7890 */ /* 0x000fe20009ffe43f */
[----:B------:R-:W-:Y:S01]  /*4c50*/  ULDC.64 UR26, c[0x0][0x3f0] ;  /* 0x0000fc00001a7ab9 */ /* 0x000fe20000000a00 */
[----:B------:R-:W-:Y:S02]  /*4c60*/  UIADD3 UR24, UR7, UR24, URZ ;  /* 0x0000001807187290 */ /* 0x000fe4000fffe03f */
[----:B------:R-:W-:Y:S02]  /*4c70*/  ULEA UR7, UP0, UR6, UR26, 0x2 ;  /* 0x0000001a06077291 */ /* 0x000fe4000f80103f */
[----:B------:R-:W-:Y:S02]  /*4c80*/  UIADD3.X UR13, UR13, -0x1, URZ, UP4, !UPT ;  /* 0xffffffff0d0d7890 */ /* 0x000fe4000a7fe43f */
[----:B------:R-:W-:Y:S01]  /*4c90*/  ULEA.HI.X UR6, UR6, UR27, UR24, 0x2, UP0 ;  /* 0x0000001b06067291 */ /* 0x000fe200080f1418 */
[----:B-----5:R-:W-:Y:S01]  /*4ca0*/  STG.E.128 desc[UR20][R2.64], R8 ;  /* 0x0000000802007986 */ /* 0x020fe2000c101d14 */
[----:B------:R-:W-:-:S03]  /*4cb0*/  UISETP.GT.AND UP0, UPT, UR11, 0x1, UPT ;  /* 0x000000010b00788c */ /* 0x000fc6000bf04270 */
[----:B0-----:R-:W-:Y:S01]  /*4cc0*/  STG.E.128 desc[UR20][R2.64+0x200], R12 ;  /* 0x0002000c02007986 */ /* 0x001fe2000c101d14 */
[----:B------:R-:W-:Y:S02]  /*4cd0*/  UMOV UR11, UR5 ;  /* 0x00000005000b7c82 */ /* 0x000fe40008000000 */
[----:B------:R-:W-:Y:S01]  /*4ce0*/  PLOP3.LUT P0, PT, PT, PT, UP0, 0x80, 0x0 ;  /* 0x000000000000781c */ /* 0x000fe20003f0f008 */
[----:B-1----:R-:W-:Y:S04]  /*4cf0*/  STG.E.128 desc[UR20][R2.64+0x400], R16 ;  /* 0x0004001002007986 */ /* 0x002fe8000c101d14 */
[----:B--2---:R0:W-:Y:S01]  /*4d00*/  STG.E.128 desc[UR20][R2.64+0x600], R20 ;  /* 0x0006001402007986 */ /* 0x0041e2000c101d14 */
        /* <DEDUP_REMOVED lines=8> */
[----:B------:R-:W-:-:S03]  /*4d90*/  NOP ;  /* 0x0000000000007918 */ /* 0x000fc60000000000 */
[----:B------:R-:W3:Y:S01]  /*4da0*/  LDS.128 R8, [R135] ;  /* 0x0000000087087984 */ /* 0x000ee20000000c00 */
[----:B0-----:R-:W-:-:S03]  /*4db0*/  FADD.FTZ R83, R0, R83 ;  /* 0x0000005300537221 */ /* 0x001fc60000010000 */
[----:B------:R-:W0:Y:S01]  /*4dc0*/  LDS.128 R12, [R135+0x200] ;  /* 0x00020000870c7984 */ /* 0x000e220000000c00 */
[----:B-1----:R-:W-:-:S03]  /*4dd0*/  FADD.FTZ R76, R83, R76 ;  /* 0x0000004c534c7221 */ /* 0x002fc60000010000 */
[----:B------:R-:W1:Y:S01]  /*4de0*/  LDS.128 R16, [R135+0x400] ;  /* 0x0004000087107984 */ /* 0x000e620000000c00 */
[----:B------:R-:W-:-:S03]  /*4df0*/  FADD.FTZ R77, R76, R77 ;  /* 0x0000004d4c4d7221 */ /* 0x000fc60000010000 */
[----:B------:R-:W4:Y:S01]  /*4e00*/  LDS.128 R20, [R135+0x600] ;  /* 0x0006000087147984 */ /* 0x000f220000000c00 */
[----:B------:R-:W-:-:S04]  /*4e10*/  FADD.FTZ R78, R77, R78 ;  /* 0x0000004e4d4e7221 */ /* 0x000fc80000010000 */
[----:B------:R-:W-:-:S04]  /*4e20*/  FADD.FTZ R79, R78, R79 ;  /* 0x0000004f4e4f7221 */ /* 0x000fc80000010000 */
[----:B--2---:R-:W-:-:S04]  /*4e30*/  FADD.FTZ R72, R79, R72 ;  /* 0x000000484f487221 */ /* 0x004fc80000010000 */
[----:B------:R-:W-:-:S04]  /*4e40*/  FADD.FTZ R73, R72, R73 ;  /* 0x0000004948497221 */ /* 0x000fc80000010000 */
[----:B------:R-:W-:-:S04]  /*4e50*/  FADD.FTZ R74, R73, R74 ;  /* 0x0000004a494a7221 */ /* 0x000fc80000010000 */
[----:B------:R-:W-:-:S04]  /*4e60*/  FADD.FTZ R75, R74, R75 ;  /* 0x0000004b4a4b7221 */ /* 0x000fc80000010000 */
[----:B-----5:R-:W-:Y:S01]  /*4e70*/  FADD.FTZ R68, R75, R68 ;  /* 0x000000444b447221 */ /* 0x020fe20000010000 */
[----:B---3--:R2:W-:Y:S03]  /*4e80*/  STG.E.128 desc[UR20][R136.64], R8 ;  /* 0x0000000888007986 */ /* 0x0085e6000c101d14 */
[----:B------:R-:W-:Y:S01]  /*4e90*/  FADD.FTZ R69, R68, R69 ;  /* 0x0000004544457221 */ /* 0x000fe20000010000 */
[----:B0-----:R2:W-:Y:S03]  /*4ea0*/  STG.E.128 desc[UR20][R136.64+0x200], R12 ;  /* 0x0002000c88007986 */ /* 0x0015e6000c101d14 */
[----:B------:R-:W-:Y:S01]  /*4eb0*/  FADD.FTZ R70, R69, R70 ;  /* 0x0000004645467221 */ /* 0x000fe20000010000 */
[----:B-1----:R2:W-:Y:S03]  /*4ec0*/  STG.E.128 desc[UR20][R136.64+0x400], R16 ;  /* 0x0004001088007986 */ /* 0x0025e6000c101d14 */
[----:B------:R-:W-:Y:S01]  /*4ed0*/  FADD.FTZ R141, R70, R71 ;  /* 0x00000047468d7221 */ /* 0x000fe20000010000 */
[----:B----4-:R2:W-:Y:S01]  /*4ee0*/  STG.E.128 desc[UR20][R136.64+0x600], R20 ;  /* 0x0006001488007986 */ /* 0x0105e2000c101d14 */
[----:B------:R-:W-:Y:S05]  /*4ef0*/  @P0 BRA `(.L_x_5522) ;  /* 0xffffffb800f40947 */ /* 0x000fea000383ffff */
.L_x_5475:
[----:B------:R-:W-:Y:S02]  /*4f00*/  ULDC.64 UR4, c[0x0][0x3d8] ;  /* 0x0000f60000047ab9 */ /* 0x000fe40000000a00 */
[----:B------:R-:W-:-:S04]  /*4f10*/  ISETP.NE.U32.AND P0, PT, RZ, UR4, PT ;  /* 0x00000004ff007c0c */ /* 0x000fc8000bf05070 */
[----:B------:R-:W-:-:S13]  /*4f20*/  ISETP.NE.AND.EX P0, PT, RZ, UR5, PT, P0 ;  /* 0x00000005ff007c0c */ /* 0x000fda000bf05300 */
[----:B------:R-:W-:Y:S05]  /*4f30*/  @!P0 BRA `(.L_x_5523) ;  /* 0x0000000000808947 */ /* 0x000fea0003800000 */
[----:B------:R-:W0:Y:S01]  /*4f40*/  SHFL.DOWN P0, R0, R143, 0x1, 0x1f ;  /* 0x08201f008f007f89 */ /* 0x000e220000000000 */
[----:B------:R-:W-:Y:S01]  /*4f50*/  BSSY B0, `(.L_x_5523) ;  /* 0x000001e000007945 */ /* 0x000fe20003800000 */
[----:B------:R-:W1:Y:S01]  /*4f60*/  S2R R4, SR_LANEID ;  /* 0x0000000000047919 */ /* 0x000e620000000000 */
[----:B------:R-:W3:Y:S01]  /*4f70*/  S2R R6, SR_TID.X ;  /* 0x0000000000067919 */ /* 0x000ee20000002100 */
[----:B0-----:R-:W-:-:S05]  /*4f80*/  @P0 FADD R0, R0, R143 ;  /* 0x0000008f00000221 */ /* 0x001fca0000000000 */
[----:B------:R-:W0:Y:S01]  /*4f90*/  SHFL.DOWN P0, R3, R0, 0x2, 0x1f ;  /* 0x08401f0000037f89 */ /* 0x000e220000000000 */
[----:B-1----:R-:W-:-:S13]  /*4fa0*/  ISETP.NE.AND P1, PT, R4, RZ, PT ;  /* 0x000000ff0400720c */ /* 0x002fda0003f25270 */
[----:B--2---:R-:W1:Y:S01]  /*4fb0*/  @!P1 S2R R9, SR_CgaCtaId ;  /* 0x0000000000099919 */ /* 0x004e620000008800 */
[----:B---3--:R-:W-:Y:S01]  /*4fc0*/  @!P1 SHF.R.S32.HI R7, RZ, 0x1f, R6 ;  /* 0x0000001fff079819 */ /* 0x008fe20000011406 */
        /* <DEDUP_REMOVED lines=22> */
.L_x_5524:
[----:B------:R-:W-:Y:S05]  /*5130*/  BSYNC B0 ;  /* 0x0000000000007941 */ /* 0x000fea0003800000 */
.L_x_5523:
[----:B------:R-:W-:Y:S01]  /*5140*/  ULDC.64 UR4, c[0x0][0x3f8] ;  /* 0x0000fe0000047ab9 */ /* 0x000fe20000000a00 */
[----:B------:R-:W-:Y:S01]  /*5150*/  BSSY B0, `(.L_x_5525) ;  /* 0x0000026000007945 */ /* 0x000fe20003800000 */
[----:B------:R-:W-:-:S04]  /*5160*/  ISETP.NE.U32.AND P0, PT, RZ, UR4, PT ;  /* 0x00000004ff007c0c */ /* 0x000fc8000bf05070 */
[----:B------:R-:W-:-:S13]  /*5170*/  ISETP.NE.AND.EX P0, PT, RZ, UR5, PT, P0 ;  /* 0x00000005ff007c0c */ /* 0x000fda000bf05300 */
[----:B------:R-:W-:Y:S05]  /*5180*/  @!P0 BRA `(.L_x_5526) ;  /* 0x0000000000848947 */ /* 0x000fea0003800000 */
[----:B------:R-:W-:Y:S06]  /*5190*/  BAR.SYNC.DEFER_BLOCKING 0x0 ;  /* 0x0000000000007b1d */ /* 0x000fec0000010000 */
[----:B------:R-:W3:Y:S01]  /*51a0*/  SHFL.DOWN P0, R0, R141, 0x1, 0x1f ;  /* 0x08201f008d007f89 */ /* 0x000ee20000000000 */
[----:B01----:R-:W0:Y:S01]  /*51b0*/  S2R R4, SR_LANEID ;  /* 0x0000000000047919 */ /* 0x003e220000000000 */
[----:B--2---:R-:W1:Y:S01]  /*51c0*/  S2R R11, SR_TID.X ;  /* 0x00000000000b7919 */ /* 0x004e620000002100 */
[----:B---3--:R-:W-:-:S05]  /*51d0*/  @P0 FADD R0, R0, R141 ;  /* 0x0000008d00000221 */ /* 0x008fca0000000000 */
        /* <DEDUP_REMOVED lines=28> */
.L_x_5526:
[----:B--2---:R-:W2:Y:S02]  /*53a0*/  S2R R11, SR_TID.X ;  /* 0x00000000000b7919 */ /* 0x004ea40000002100 */
.L_x_5527:
[----:B------:R-:W-:Y:S05]  /*53b0*/  BSYNC B0 ;  /* 0x0000000000007941 */ /* 0x000fea0003800000 */
.L_x_5525:
        /* <DEDUP_REMOVED lines=12> */
[----:B------:R-:W-:Y:S02]  /*5480*/  UIMAD UR6, UR8, UR11, UR9 ;  /* 0x0000000b080672a4 */ /* 0x000fe4000f8e0209 */
[----:B------:R-:W-:Y:S01]  /*5490*/  UIADD3 UR7, UR15, UR7, URZ ;  /* 0x000000070f077290 */ /* 0x000fe2000fffe03f */
[----:B------:R-:W-:Y:S01]  /*54a0*/  UMOV UR8, 0x400 ;  /* 0x0000040000087882 */ /* 0x000fe20000000000 */
[----:B------:R-:W-:Y:S01]  /*54b0*/  UIADD3 UR6, UR5, UR6, URZ ;  /* 0x0000000605067290 */ /* 0x000fe2000fffe03f */
[----:B------:R-:W-:Y:S01]  /*54c0*/  ULDC UR9, c[0x0][0x0] ;  /* 0x0000000000097ab9 */ /* 0x000fe20000000800 */
[----:B------:R-:W-:Y:S01]  /*54d0*/  ULDC.64 UR10, c[0x0][0x340] ;  /* 0x0000d000000a7ab9 */ /* 0x000fe20000000a00 */
[----:B------:R-:W-:Y:S01]  /*54e0*/  ULDC.64 UR16, c[0x0][0x360] ;  /* 0x0000d80000107ab9 */ /* 0x000fe20000000a00 */
[----:B------:R-:W-:Y:S01]  /*54f0*/  ULDC.64 UR18, c[0x0][0x3c8] ;  /* 0x0000f20000127ab9 */ /* 0x000fe20000000a00 */
[----:B--2---:R-:W-:-:S03]  /*5500*/  ULEA UR8, UR12, UR8, 0x18 ;  /* 0x000000080c087291 */ /* 0x004fc6000f8ec03f */
[----:B------:R-:W-:-:S09]  /*5510*/  ULDC.64 UR12, c[0x0][0x3c0] ;  /* 0x0000f000000c7ab9 */ /* 0x000fd20000000a00 */
.L_x_5529:
[----:B------:R-:W-:Y:S02]  /*5520*/  LEA R0, R11, UR8, 0x2 ;  /* 0x000000080b007c11 */ /* 0x000fe4000f8e10ff */
[----:B--2---:R-:W-:Y:S02]  /*5530*/  MOV R5, UR5 ;  /* 0x0000000500057c02 */ /* 0x004fe40008000f00 */
[----:B01-34-:R-:W-:Y:S01]  /*5540*/  MOV R4, UR4 ;  /* 0x0000000400047c02 */ /* 0x01bfe20008000f00 */
        /* <DEDUP_REMOVED lines=27> */
.L_x_5528:
[----:B------:R-:W-:Y:S05]  /*5700*/  EXIT ;  /* 0x000000000000794d */ /* 0x000fea0003800000 */
.L_x_5481:
[----:B------:R-:W-:Y:S01]  /*5710*/  HFMA2.MMA R161, -RZ, RZ, 0, 5.9604644775390625e-08 ;  /* 0x00000001ffa17435 */ /* 0x000fe200000001ff */
[----:B------:R-:W-:Y:S02]  /*5720*/  MOV R107, R102 ;  /* 0x00000066006b7202 */ /* 0x000fe40000000f00 */
[----:B------:R-:W-:Y:S02]  /*5730*/  MOV R196, RZ ;  /* 0x000000ff00c47202 */ /* 0x000fe40000000f00 */
[----:B------:R-:W-:-:S07]  /*5740*/  MOV R216, 0xffffffff ;  /* 0xffffffff00d87802 */ /* 0x000fce0000000f00 */
[----:B-1----:R-:W-:Y:S05]  /*5750*/  WARPSYNC.COLLECTIVE R216, `(.L_x_5530) ;  /* 0x00000000d8087348 */ /* 0x002fea0003c00000 */
[----:B------:R0:W2:Y:S02]  /*5760*/  SHFL.UP P3, R106, R107, R161, R196 ;  /* 0x040000a16b6a7389 */ /* 0x0000a400000600c4 */
[----:B012---:R-:W-:Y:S01]  /*5770*/  ENDCOLLECTIVE ;  /* 0x000000000000791b */ /* 0x007fe20003800000 */
.L_x_5530:
[----:B------:R-:W-:Y:S02]  /*5780*/  MOV R107, R103 ;  /* 0x00000067006b7202 */ /* 0x000fe40000000f00 */
[----:B------:R-:W-:-:S07]  /*5790*/  MOV R3, R106 ;  /* 0x0000006a00037202 */ /* 0x000fce0000000f00 */
[----:B------:R-:W-:Y:S05]  /*57a0*/  WARPSYNC.COLLECTIVE R216, `(.L_x_5531) ;  /* 0x00000000d8087348 */ /* 0x000fea0003c00000 */
[----:B------:R0:W1:Y:S02]  /*57b0*/  SHFL.UP P3, R106, R107, R161, R196 ;  /* 0x040000a16b6a7389 */ /* 0x00006400000600c4 */
[----:B01----:R-:W-:Y:S01]  /*57c0*/  ENDCOLLECTIVE ;  /* 0x000000000000791b */ /* 0x003fe20003800000 */
.L_x_5531:
        /* <DEDUP_REMOVED lines=8> */
.L_x_5532:
[----:B------:R-:W-:Y:S02]  /*5850*/  MOV R107, R103 ;  /* 0x00000067006b7202 */ /* 0x000fe40000000f00 */
[----:B------:R-:W-:-:S07]  /*5860*/  MOV R3, R106 ;  /* 0x0000006a00037202 */ /* 0x000fce0000000f00 */
[----:B------:R-:W-:Y:S05]  /*5870*/  WARPSYNC.COLLECTIVE R216, `(.L_x_5533) ;  /* 0x00000000d8087348 */ /* 0x000fea0003c00000 */
[----:B------:R0:W1:Y:S02]  /*5880*/  SHFL.UP P3, R106, R107, R161, R196 ;  /* 0x040000a16b6a7389 */ /* 0x00006400000600c4 */
[----:B01----:R-:W-:Y:S01]  /*5890*/  ENDCOLLECTIVE ;  /* 0x000000000000791b */ /* 0x003fe20003800000 */
.L_x_5533:
        /* <DEDUP_REMOVED lines=8> */
.L_x_5534:
[----:B------:R-:W-:Y:S02]  /*5920*/  MOV R107, R103 ;  /* 0x00000067006b7202 */ /* 0x000fe40000000f00 */
[----:B------:R-:W-:-:S07]  /*5930*/  MOV R3, R106 ;  /* 0x0000006a00037202 */ /* 0x000fce0000000f00 */
[----:B------:R-:W-:Y:S05]  /*5940*/  WARPSYNC.COLLECTIVE R216, `(.L_x_5535) ;  /* 0x00000000d8087348 */ /* 0x000fea0003c00000 */
[----:B------:R0:W1:Y:S02]  /*5950*/  SHFL.UP P3, R106, R107, R161, R196 ;  /* 0x040000a16b6a7389 */ /* 0x00006400000600c4 */
[----:B01----:R-:W-:Y:S01]  /*5960*/  ENDCOLLECTIVE ;  /* 0x000000000000791b */ /* 0x003fe20003800000 */
.L_x_5535:
        /* <DEDUP_REMOVED lines=8> */
.L_x_5536:
[----:B------:R-:W-:Y:S02]  /*59f0*/  MOV R107, R103 ;  /* 0x00000067006b7202 */ /* 0x000fe40000000f00 */
[----:B------:R-:W-:-:S07]  /*5a00*/  MOV R3, R106 ;  /* 0x0000006a00037202 */ /* 0x000fce0000000f00 */
[----:B------:R-:W-:Y:S05]  /*5a10*/  WARPSYNC.COLLECTIVE R216, `(.L_x_5537) ;  /* 0x00000000d8087348 */ /* 0x000fea0003c00000 */
[----:B------:R0:W1:Y:S02]  /*5a20*/  SHFL.UP P3, R106, R107, R161, R196 ;  /* 0x040000a16b6a7389 */ /* 0x00006400000600c4 */
[----:B01----:R-:W-:Y:S01]  /*5a30*/  ENDCOLLECTIVE ;  /* 0x000000000000791b */ /* 0x003fe20003800000 */
.L_x_5537:
        /* <DEDUP_REMOVED lines=8> */
.L_x_5538:
[----:B------:R-:W-:Y:S02]  /*5ac0*/  MOV R107, R103 ;  /* 0x00000067006b7202 */ /* 0x000fe40000000f00 */
[----:B------:R-:W-:-:S07]  /*5ad0*/  MOV R3, R106 ;  /* 0x0000006a00037202 */ /* 0x000fce0000000f00 */
[----:B------:R-:W-:Y:S05]  /*5ae0*/  WARPSYNC.COLLECTIVE R216, `(.L_x_5539) ;  /* 0x00000000d8087348 */ /* 0x000fea0003c00000 */
[----:B------:R0:W1:Y:S02]  /*5af0*/  SHFL.UP P3, R106, R107, R161, R196 ;  /* 0x040000a16b6a7389 */ /* 0x00006400000600c4 */
[----:B01----:R-:W-:Y:S01]  /*5b00*/  ENDCOLLECTIVE ;  /* 0x000000000000791b */ /* 0x003fe20003800000 */
.L_x_5539:
[----:B------:R-:W-:Y:S05]  /*5b10*/  BRA `(.L_x_5540) ;  /* 0xffffffc8001c7947 */ /* 0x000fea000383ffff */
.L_x_5482:
        /* <DEDUP_REMOVED lines=8> */
.L_x_5542:
[----:B------:R-:W-:Y:S05]  /*5ba0*/  BSYNC B0 ;  /* 0x0000000000007941 */ /* 0x000fea0003800000 */
.L_x_5541:
[----:B------:R-:W-:Y:S05]  /*5bb0*/  BRA `(.L_x_5543) ;  /* 0xffffffc800087947 */ /* 0x000fea000383ffff */
.L_x_5483:
        /* <DEDUP_REMOVED lines=8> */
.L_x_5545:
[----:B------:R-:W-:Y:S05]  /*5c40*/  BSYNC B0 ;  /* 0x0000000000007941 */ /* 0x000fea0003800000 */
.L_x_5544:
[----:B------:R-:W-:Y:S05]  /*5c50*/  BRA `(.L_x_5546) ;  /* 0xffffffc400e87947 */ /* 0x000fea000383ffff */
.L_x_5484:
        /* <DEDUP_REMOVED lines=8> */
.L_x_5548:
[----:B------:R-:W-:Y:S05]  /*5ce0*/  BSYNC B0 ;  /* 0x0000000000007941 */ /* 0x000fea0003800000 */
.L_x_5547:
        /* <DEDUP_REMOVED lines=11> */
.L_x_5549:
[----:B------:R-:W-:Y:S05]  /*5da0*/  WARPSYNC.COLLECTIVE R216, `(.L_x_5550) ;  /* 0x00000000d8087348 */ /* 0x000fea0003c00000 */
[----:B------:R0:W1:Y:S02]  /*5db0*/  SHFL.IDX P3, R218, R223, R220, R225 ;  /* 0x000000dcdfda7389 */ /* 0x00006400000600e1 */
[----:B01----:R-:W-:Y:S01]  /*5dc0*/  ENDCOLLECTIVE ;  /* 0x000000000000791b */ /* 0x003fe20003800000 */
.L_x_5550:
[----:B------:R-:W-:Y:S02]  /*5dd0*/  MOV R223, R105 ;  /* 0x0000006900df7202 */ /* 0x000fe40000000f00 */
[----:B------:R-:W-:Y:S02]  /*5de0*/  MOV R103, R106 ;  /* 0x0000006a00677202 */ /* 0x000fe40000000f00 */
[----:B------:R-:W-:-:S07]  /*5df0*/  MOV R104, R218 ;  /* 0x000000da00687202 */ /* 0x000fce0000000f00 */
[----:B------:R-:W-:Y:S05]  /*5e00*/  WARPSYNC.COLLECTIVE R216, `(.L_x_5551) ;  /* 0x00000000d8087348 */ /* 0x000fea0003c00000 */
[----:B------:R0:W1:Y:S02]  /*5e10*/  SHFL.IDX P3, R218, R223, R220, R225 ;  /* 0x000000dcdfda7389 */ /* 0x00006400000600e1 */
[----:B01----:R-:W-:Y:S01]  /*5e20*/  ENDCOLLECTIVE ;  /* 0x000000000000791b */ /* 0x003fe20003800000 */
.L_x_5551:
[----:B------:R-:W-:Y:S01]  /*5e30*/  MOV R105, R218 ;  /* 0x000000da00697202 */ /* 0x000fe20000000f00 */
[----:B------:R-:W-:Y:S06]  /*5e40*/  BRA `(.L_x_5552) ;  /* 0xffffffc400847947 */ /* 0x000fec000383ffff */
.L_x_5486:
        /* <DEDUP_REMOVED lines=9> */
.L_x_5553:
[----:B------:R-:W-:Y:S02]  /*5ee0*/  MOV R107, R101 ;  /* 0x00000065006b7202 */ /* 0x000fe40000000f00 */
[----:B------:R-:W-:-:S07]  /*5ef0*/  MOV R105, R106 ;  /* 0x0000006a00697202 */ /* 0x000fce0000000f00 */
[----:B------:R-:W-:Y:S05]  /*5f00*/  WARPSYNC.COLLECTIVE R216, `(.L_x_5554) ;  /* 0x00000000d8087348 */ /* 0x000fea0003c00000 */
[----:B------:R0:W1:Y:S02]  /*5f10*/  SHFL.DOWN P6, R106, R107, R222, R227 ;  /* 0x080000de6b6a7389 */ /* 0x00006400000c00e3 */
[----:B01----:R-:W-:Y:S01]  /*5f20*/  ENDCOLLECTIVE ;  /* 0x000000000000791b */ /* 0x003fe20003800000 */
.L_x_5554:
        /* <DEDUP_REMOVED lines=8> */
.L_x_5555:
[----:B------:R-:W-:Y:S02]  /*5fb0*/  MOV R107, R101 ;  /* 0x00000065006b7202 */ /* 0x000fe40000000f00 */
[----:B------:R-:W-:-:S07]  /*5fc0*/  MOV R105, R106 ;  /* 0x0000006a00697202 */ /* 0x000fce0000000f00 */
[----:B------:R-:W-:Y:S05]  /*5fd0*/  WARPSYNC.COLLECTIVE R216, `(.L_x_5556) ;  /* 0x00000000d8087348 */ /* 0x000fea0003c00000 */
[----:B------:R0:W1:Y:S02]  /*5fe0*/  SHFL.DOWN P6, R106, R107, R222, R227 ;  /* 0x080000de6b6a7389 */ /* 0x00006400000c00e3 */
[----:B01----:R-:W-:Y:S01]  /*5ff0*/  ENDCOLLECTIVE ;  /* 0x000000000000791b */ /* 0x003fe20003800000 */
.L_x_5556:
        /* <DEDUP_REMOVED lines=8> */
.L_x_5557:
[----:B------:R-:W-:Y:S02]  /*6080*/  MOV R107, R101 ;  /* 0x00000065006b7202 */ /* 0x000fe40000000f00 */
[----:B------:R-:W-:-:S07]  /*6090*/  MOV R105, R106 ;  /* 0x0000006a00697202 */ /* 0x000fce0000000f00 */
[----:B------:R-:W-:Y:S05]  /*60a0*/  WARPSYNC.COLLECTIVE R216, `(.L_x_5558) ;  /* 0x00000000d8087348 */ /* 0x000fea0003c00000 */
[----:B------:R0:W1:Y:S02]  /*60b0*/  SHFL.DOWN P6, R106, R107, R222, R227 ;  /* 0x080000de6b6a7389 */ /* 0x00006400000c00e3 */
[----:B01----:R-:W-:Y:S01]  /*60c0*/  ENDCOLLECTIVE ;  /* 0x000000000000791b */ /* 0x003fe20003800000 */
.L_x_5558:
        /* <DEDUP_REMOVED lines=8> */
.L_x_5559:
[----:B------:R-:W-:Y:S02]  /*6150*/  MOV R107, R101 ;  /* 0x00000065006b7202 */ /* 0x000fe40000000f00 */
[----:B------:R-:W-:-:S07]  /*6160*/  MOV R105, R106 ;  /* 0x0000006a00697202 */ /* 0x000fce0000000f00 */
[----:B------:R-:W-:Y:S05]  /*6170*/  WARPSYNC.COLLECTIVE R216, `(.L_x_5560) ;  /* 0x00000000d8087348 */ /* 0x000fea0003c00000 */
[----:B------:R0:W1:Y:S02]  /*6180*/  SHFL.DOWN P6, R106, R107, R222, R227 ;  /* 0x080000de6b6a7389 */ /* 0x00006400000c00e3 */
[----:B01----:R-:W-:Y:S01]  /*6190*/  ENDCOLLECTIVE ;  /* 0x000000000000791b */ /* 0x003fe20003800000 */
.L_x_5560:
        /* <DEDUP_REMOVED lines=8> */
.L_x_5561:
[----:B------:R-:W-:Y:S02]  /*6220*/  MOV R107, R101 ;  /* 0x00000065006b7202 */ /* 0x000fe40000000f00 */
[----:B------:R-:W-:-:S07]  /*6230*/  MOV R105, R106 ;  /* 0x0000006a00697202 */ /* 0x000fce0000000f00 */
[----:B------:R-:W-:Y:S05]  /*6240*/  WARPSYNC.COLLECTIVE R216, `(.L_x_5562) ;  /* 0x00000000d8087348 */ /* 0x000fea0003c00000 */
[----:B------:R0:W1:Y:S02]  /*6250*/  SHFL.DOWN P6, R106, R107, R222, R227 ;  /* 0x080000de6b6a7389 */ /* 0x00006400000c00e3 */
[----:B01----:R-:W-:Y:S01]  /*6260*/  ENDCOLLECTIVE ;  /* 0x000000000000791b */ /* 0x003fe20003800000 */
.L_x_5562:
        /* <DEDUP_REMOVED lines=9> */
.L_x_5563:
[----:B------:R-:W-:Y:S02]  /*6300*/  MOV R223, R101 ;  /* 0x0000006500df7202 */ /* 0x000fe40000000f00 */
[----:B------:R-:W-:-:S07]  /*6310*/  MOV R210, R218 ;  /* 0x000000da00d27202 */ /* 0x000fce0000000f00 */
[----:B------:R-:W-:Y:S05]  /*6320*/  WARPSYNC.COLLECTIVE R216, `(.L_x_5564) ;  /* 0x00000000d8087348 */ /* 0x000fea0003c00000 */
[----:B------:R0:W1:Y:S02]  /*6330*/  SHFL.IDX P3, R218, R223, R220, R225 ;  /* 0x000000dcdfda7389 */ /* 0x00006400000600e1 */
[----:B01----:R-:W-:Y:S01]  /*6340*/  ENDCOLLECTIVE ;  /* 0x000000000000791b */ /* 0x003fe20003800000 */
.L_x_5564:
[----:B------:R-:W-:Y:S05]  /*6350*/  WARPSYNC.COLLECTIVE R216, `(.L_x_5565) ;  /* 0x00000000d8087348 */ /* 0x000fea0003c00000 */
[----:B------:R0:W1:Y:S02]  /*6360*/  SHFL.DOWN P6, R106, R107, R222, R227 ;  /* 0x080000de6b6a7389 */ /* 0x00006400000c00e3 */
[----:B01----:R-:W-:Y:S01]  /*6370*/  ENDCOLLECTIVE ;  /* 0x000000000000791b */ /* 0x003fe20003800000 */
.L_x_5565:
[----:B------:R-:W-:Y:S02]  /*6380*/  MOV R223, R2 ;  /* 0x0000000200df7202 */ /* 0x000fe40000000f00 */
[----:B------:R-:W-:Y:S02]  /*6390*/  MOV R107, R101 ;  /* 0x00000065006b7202 */ /* 0x000fe40000000f00 */
[----:B------:R-:W-:Y:S02]  /*63a0*/  MOV R212, R218 ;  /* 0x000000da00d47202 */ /* 0x000fe40000000f00 */
[----:B------:R-:W-:-:S07]  /*63b0*/  MOV R104, R106 ;  /* 0x0000006a00687202 */ /* 0x000fce0000000f00 */
[----:B------:R-:W-:Y:S05]  /*63c0*/  WARPSYNC.COLLECTIVE R216, `(.L_x_5566) ;  /* 0x00000000d8087348 */ /* 0x000fea0003c00000 */
[----:B------:R0:W1:Y:S02]  /*63d0*/  SHFL.DOWN P6, R106, R107, R222, R227 ;  /* 0x080000de6b6a7389 */ /* 0x00006400000c00e3 */
[----:B01----:R-:W-:Y:S01]  /*63e0*/  ENDCOLLECTIVE ;  /* 0x000000000000791b */ /* 0x003fe20003800000 */
.L_x_5566:
[----:B------:R-:W-:Y:S05]  /*63f0*/  WARPSYNC.COLLECTIVE R216, `(.L_x_5567) ;  /* 0x00000000d8087348 */ /* 0x000fea0003c00000 */
[----:B------:R0:W1:Y:S02]  /*6400*/  SHFL.IDX P3, R218, R223, R220, R225 ;  /* 0x000000dcdfda7389 */ /* 0x00006400000600e1 */
[----:B01----:R-:W-:Y:S01]  /*6410*/  ENDCOLLECTIVE ;  /* 0x000000000000791b */ /* 0x003fe20003800000 */
.L_x_5567:
[----:B------:R-:W-:Y:S02]  /*6420*/  MOV R223, R3 ;  /* 0x0000000300df7202 */ /* 0x000fe40000000f00 */
[----:B------:R-:W-:Y:S02]  /*6430*/  MOV R105, R106 ;  /* 0x0000006a00697202 */ /* 0x000fe40000000f00 */
[----:B------:R-:W-:-:S07]  /*6440*/  MOV R106, R218 ;  /* 0x000000da006a7202 */ /* 0x000fce0000000f00 */
[----:B------:R-:W-:Y:S05]  /*6450*/  WARPSYNC.COLLECTIVE R216, `(.L_x_5568) ;  /* 0x00000000d8087348 */ /* 0x000fea0003c00000 */
[----:B------:R0:W1:Y:S02]  /*6460*/  SHFL.IDX P3, R218, R223, R220, R225 ;  /* 0x000000dcdfda7389 */ /* 0x00006400000600e1 */
[----:B01----:R-:W-:Y:S01]  /*6470*/  ENDCOLLECTIVE ;  /* 0x000000000000791b */ /* 0x003fe20003800000 */
.L_x_5568:
[----:B------:R-:W-:Y:S01]  /*6480*/  MOV R107, R218 ;  /* 0x000000da006b7202 */ /* 0x000fe20000000f00 */
[----:B------:R-:W-:Y:S06]  /*6490*/  BRA `(.L_x_5569) ;  /* 0xffffffc400a47947 */ /* 0x000fec000383ffff */
.L_x_5570:
        /* <DEDUP_REMOVED lines=14> */
.L_x_10964:


//--------------------- .text._Z25selective_scan_bwd_kernelI32Selective_Scan_bwd_kernel_traitsILi64ELi16ELb1ELb0ELb1ELb0ELb1EffEEv12SSMParamsBwd --------------------------
	.section	.text._Z25selective_scan_bwd_kernelI32Selective_Scan_bwd_kernel_traitsILi64ELi16ELb1ELb0ELb1ELb0ELb1EffEEv12SSMParamsBwd,"ax",@progbits
	.align	128
        .global         _Z25selective_scan_bwd_kernelI32Selective_Scan_bwd_kernel_traitsILi64ELi16ELb1ELb0ELb1ELb0ELb1EffEEv12SSMParamsBwd
        .type           _Z25selective_scan_bwd_kernelI32Selective_Scan_bwd_kernel_traitsILi64ELi16ELb1ELb0ELb1ELb0ELb1EffEEv12SSMParamsBwd,@function
        .size           _Z25selective_scan_bwd_kernelI32Selective_Scan_bwd_kernel_traitsILi64ELi16ELb1ELb0ELb1ELb0ELb1EffEEv12SSMParamsBwd,(.L_x_10965 - _Z25selective_scan_bwd_kernelI32Selective_Scan_bwd_kernel_traitsILi64ELi16ELb1ELb0ELb1ELb0ELb1EffEEv12SSMParamsBwd)
        .other          _Z25selective_scan_bwd_kernelI32Selective_Scan_bwd_kernel_traitsILi64ELi16ELb1ELb0ELb1ELb0ELb1EffEEv12SSMParamsBwd,@"STO_CUDA_ENTRY STV_DEFAULT"
_Z25selective_scan_bwd_kernelI32Selective_Scan_bwd_kernel_traitsILi64ELi16ELb1ELb0ELb1ELb0ELb1EffEEv12SSMParamsBwd:
.text._Z25selective_scan_bwd_kernelI32Selective_Scan_bwd_kernel_traitsILi64ELi16ELb1ELb0ELb1ELb0ELb1EffEEv12SSMParamsBwd:
[----:B------:R-:W-:Y:S08]  /*0000*/  LDC R1, c[0x0][0x28] ;  /* 0x00000a00ff017b82 */ /* 0x000ff00000000800 */
[----:B------:R-:W0:Y:S01]  /*0010*/  LDC R12, c[0x0][0x228] ;  /* 0x00008a00ff0c7b82 */ /* 0x000e220000000800 */
[----:B------:R-:W1:Y:S01]  /*0020*/  S2R R85, SR_CTAID.Y ;  /* 0x0000000000557919 */ /* 0x000e620000002600 */
[----:B------:R-:W-:Y:S01]  /*0030*/  HFMA2.MMA R2, -RZ, RZ, 0, 0 ;  /* 0x00000000ff027435 */ /* 0x000fe200000001ff */
[----:B------:R-:W-:Y:S01]  /*0040*/  ULDC.64 UR12, c[0x0][0x208] ;  /* 0x00008200000c7ab9 */ /* 0x000fe20000000a00 */
[----:B------:R-:W-:Y:S01]  /*0050*/  MOV R84, RZ ;  /* 0x000000ff00547202 */ /* 0x000fe20000000f00 */
[----:B------:R-:W-:Y:S01]  /*0060*/  ULDC.64 UR8, c[0x0][0x280] ;  /* 0x0000a00000087ab9 */ /* 0x000fe20000000a00 */
[----:B------:R-:W-:-:S02]  /*0070*/  ULDC.64 UR10, c[0x0][0x290] ;  /* 0x0000a400000a7ab9 */ /* 0x000fc40000000a00 */
[----:B------:R-:W2:Y:S08]  /*0080*/  LDC.64 R4, c[0x0][0x2e8] ;  /* 0x0000ba00ff047b82 */ /* 0x000eb00000000a00 */
[----:B------:R-:W3:Y:S01]  /*0090*/  LDC.64 R6, c[0x0][0x300] ;  /* 0x0000c000ff067b82 */ /* 0x000ee20000000a00 */
[----:B0-----:R-:W-:-:S07]  /*00a0*/  IABS R10, R12 ;  /* 0x0000000c000a7213 */ /* 0x001fce0000000000 */
[----:B------:R-:W0:Y:S01]  /*00b0*/  S2UR UR14, SR_CTAID.X ;  /* 0x00000000000e79c3 */ /* 0x000e220000002500 */
[----:B------:R-:W4:Y:S01]  /*00c0*/  I2F.RP R3, R10 ;  /* 0x0000000a00037306 */ /* 0x000f220000209400 */
[----:B--2---:R-:W-:-:S06]  /*00d0*/  ISETP.NE.U32.AND P0, PT, R4, RZ, PT ;  /* 0x000000ff0400720c */ /* 0x004fcc0003f05070 */
[----:B------:R-:W2:Y:S01]  /*00e0*/  LDC R22, c[0x0][0x224] ;  /* 0x00008900ff167b82 */ /* 0x000ea20000000800 */
[----:B-1----:R-:W-:Y:S02]  /*00f0*/  SHF.R.S32.HI R0, RZ, 0x1f, R85 ;  /* 0x0000001fff007819 */ /* 0x002fe40000011455 */
[----:B------:R-:W-:Y:S02]  /*0100*/  ISETP.NE.AND.EX P0, PT, R5, RZ, PT, P0 ;  /* 0x000000ff0500720c */ /* 0x000fe40003f05300 */
[----:B---3--:R-:W-:-:S03]  /*0110*/  ISETP.NE.U32.AND P1, PT, R6, RZ, PT ;  /* 0x000000ff0600720c */ /* 0x008fc60003f25070 */
[----:B------:R-:W1:Y:S01]  /*0120*/  LDC.64 R14, c[0x0][0x298] ;  /* 0x0000a600ff0e7b82 */ /* 0x000e620000000a00 */
[----:B----4-:R-:W3:Y:S01]  /*0130*/  MUFU.RCP R3, R3 ;  /* 0x0000000300037308 */ /* 0x010ee20000001000 */
[----:B------:R-:W-:-:S06]  /*0140*/  ISETP.NE.AND.EX P1, PT, R7, RZ, PT, P1 ;  /* 0x000000ff0700720c */ /* 0x000fcc0003f25310 */
[C---:B------:R-:W-:Y:S01]  /*0150*/  @P0 LEA R4, P2, R85.reuse, R4, 0x2 ;  /* 0x0000000455040211 */ /* 0x040fe200078410ff */
[----:B------:R-:W4:Y:S03]  /*0160*/  LDC.64 R20, c[0x0][0x3d8] ;  /* 0x0000f600ff147b82 */ /* 0x000f260000000a00 */
[----:B------:R-:W-:-:S03]  /*0170*/  @P0 LEA.HI.X R5, R85, R5, R0, 0x2, P2 ;  /* 0x0000000555050211 */ /* 0x000fc600010f1400 */
[----:B------:R-:W-:Y:S02]  /*0180*/  @P1 LEA R6, P3, R85, R6, 0x2 ;  /* 0x0000000655061211 */ /* 0x000fe400078610ff */
[----:B------:R0:W5:Y:S01]  /*0190*/  @P0 LDG.E R2, desc[UR12][R4.64] ;  /* 0x0000000c04020981 */ /* 0x000162000c1e1900 */
[----:B------:R-:W4:Y:S01]  /*01a0*/  LDC.64 R18, c[0x0][0x278] ;  /* 0x00009e00ff127b82 */ /* 0x000f220000000a00 */
[----:B---3--:R-:W-:Y:S02]  /*01b0*/  IADD3 R8, R3, 0xffffffe, RZ ;  /* 0x0ffffffe03087810 */ /* 0x008fe40007ffe0ff */
[----:B------:R-:W-:Y:S02]  /*01c0*/  @P1 LEA.HI.X R7, R85, R7, R0, 0x2, P3 ;  /* 0x0000000755071211 */ /* 0x000fe400018f1400 */
[----:B------:R3:W2:Y:S03]  /*01d0*/  F2I.FTZ.U32.TRUNC.NTZ R9, R8 ;  /* 0x0000000800097305 */ /* 0x0006a6000021f000 */
[----:B------:R2:W5:Y:S01]  /*01e0*/  @P1 LDG.E R84, desc[UR12][R6.64] ;  /* 0x0000000c06541981 */ /* 0x000562000c1e1900 */
[----:B------:R-:W4:Y:S01]  /*01f0*/  LDC.64 R16, c[0x0][0x330] ;  /* 0x0000cc00ff107b82 */ /* 0x000f220000000a00 */
[----:B---3--:R-:W-:Y:S01]  /*0200*/  HFMA2.MMA R8, -RZ, RZ, 0, 0 ;  /* 0x00000000ff087435 */ /* 0x008fe200000001ff */
[----:B0-----:R-:W-:-:S06]  /*0210*/  IABS R4, R85 ;  /* 0x0000005500047213 */ /* 0x001fcc0000000000 */
[----:B------:R-:W0:Y:S01]  /*0220*/  LDC.64 R24, c[0x0][0x2f0] ;  /* 0x0000bc00ff187b82 */ /* 0x000e220000000a00 */
[----:B--2---:R-:W-:-:S05]  /*0230*/  IADD3 R11, RZ, -R9, RZ ;  /* 0x80000009ff0b7210 */ /* 0x004fca0007ffe0ff */
[----:B------:R-:W-:Y:S02]  /*0240*/  IMAD R5, R11, R10, RZ ;  /* 0x0000000a0b057224 */ /* 0x000fe400078e02ff */
[----:B------:R-:W2:Y:S02]  /*0250*/  LDC.64 R6, c[0x0][0x288] ;  /* 0x0000a200ff067b82 */ /* 0x000ea40000000a00 */
[----:B------:R-:W-:-:S06]  /*0260*/  IMAD.HI.U32 R9, R9, R5, R8 ;  /* 0x0000000509097227 */ /* 0x000fcc00078e0008 */
[----:B------:R-:W3:Y:S01]  /*0270*/  LDC.64 R26, c[0x0][0x2f8] ;  /* 0x0000be00ff1a7b82 */ /* 0x000ee20000000a00 */
[----:B------:R-:W-:-:S05]  /*0280*/  IMAD.HI.U32 R86, R9, R4, RZ ;  /* 0x0000000409567227 */ /* 0x000fca00078e00ff */
[----:B------:R-:W-:Y:S02]  /*0290*/  IADD3 R3, -R86, RZ, RZ ;  /* 0x000000ff56037210 */ /* 0x000fe40007ffe1ff */
[----:B------:R-:W3:Y:S03]  /*02a0*/  LDC.64 R28, c[0x0][0x3b8] ;  /* 0x0000ee00ff1c7b82 */ /* 0x000ee60000000a00 */
[----:B------:R-:W-:-:S05]  /*02b0*/  IMAD R3, R10, R3, R4 ;  /* 0x000000030a037224 */ /* 0x000fca00078e0204 */
[----:B------:R-:W-:Y:S01]  /*02c0*/  ISETP.GT.U32.AND P1, PT, R10, R3, PT ;  /* 0x000000030a00720c */ /* 0x000fe20003f24070 */
[----:B------:R-:W-:Y:S01]  /*02d0*/  USHF.R.S32.HI UR15, URZ, 0x1f, UR14 ;  /* 0x0000001f3f0f7899 */ /* 0x000fe2000801140e */
[----:B------:R-:W3:Y:S03]  /*02e0*/  LDC.64 R30, c[0x0][0x2e0] ;  /* 0x0000b800ff1e7b82 */ /* 0x000ee60000000a00 */
[----:B------:R-:W-:Y:S02]  /*02f0*/  UIMAD UR6, UR15, UR8, URZ ;  /* 0x000000080f0672a4 */ /* 0x000fe4000f8e023f */
[----:B------:R-:W-:Y:S02]  /*0300*/  UIMAD.WIDE.U32 UR4, UR14, UR8, URZ ;  /* 0x000000080e0472a5 */ /* 0x000fe4000f8e003f */
[----:B------:R-:W-:-:S04]  /*0310*/  UIMAD UR8, UR14, UR9, UR6 ;  /* 0x000000090e0872a4 */ /* 0x000fc8000f8e0206 */
[----:B------:R-:W-:Y:S01]  /*0320*/  @!P1 IADD3 R3, R3, -R10, RZ ;  /* 0x8000000a03039210 */ /* 0x000fe20007ffe0ff */
[----:B------:R-:W-:-:S03]  /*0330*/  UIADD3 UR5, UR5, UR8, URZ ;  /* 0x0000000805057290 */ /* 0x000fc6000fffe03f */
[----:B------:R-:W-:Y:S01]  /*0340*/  ISETP.GE.U32.AND P0, PT, R3, R10, PT ;  /* 0x0000000a0300720c */ /* 0x000fe20003f06070 */
[----:B--2---:R-:W-:Y:S01]  /*0350*/  IMAD R4, R0, R6, RZ ;  /* 0x0000000600047224 */ /* 0x004fe200078e02ff */
[C---:B------:R-:W-:Y:S01]  /*0360*/  LOP3.LUT R3, R85.reuse, R12, RZ, 0x3c, !PT ;  /* 0x0000000c55037212 */ /* 0x040fe200078e3cff */
[----:B------:R-:W-:Y:S01]  /*0370*/  UIMAD UR9, UR15, UR10, URZ ;  /* 0x0000000a0f0972a4 */ /* 0x000fe2000f8e023f */
[----:B------:R-:W-:Y:S01]  /*0380*/  @!P1 IADD3 R86, R86, 0x1, RZ ;  /* 0x0000000156569810 */ /* 0x000fe20007ffe0ff */
[----:B------:R-:W-:Y:S01]  /*0390*/  IMAD R10, R85, R7, R4 ;  /* 0x00000007550a7224 */ /* 0x000fe200078e0204 */
[----:B------:R-:W-:Y:S01]  /*03a0*/  ISETP.GE.AND P2, PT, R3, RZ, PT ;  /* 0x000000ff0300720c */ /* 0x000fe20003f46270 */
[----:B------:R-:W-:Y:S01]  /*03b0*/  IMAD.WIDE.U32 R4, R85, R6, UR4 ;  /* 0x0000000455047e25 */ /* 0x000fe2000f8e0006 */
[----:B------:R-:W-:Y:S01]  /*03c0*/  LEA R3, R22, 0xfffffc00, 0xa ;  /* 0xfffffc0016037811 */ /* 0x000fe200078e50ff */
[----:B------:R-:W-:Y:S02]  /*03d0*/  UIMAD.WIDE.U32 UR6, UR14, UR10, URZ ;  /* 0x0000000a0e0672a5 */ /* 0x000fe4000f8e003f */
[----:B------:R-:W-:Y:S01]  /*03e0*/  UIMAD UR9, UR14, UR11, UR9 ;  /* 0x0000000b0e0972a4 */ /* 0x000fe2000f8e0209 */
[----:B------:R-:W-:-:S02]  /*03f0*/  SHF.R.S32.HI R9, RZ, 0x1f, R3 ;  /* 0x0000001fff097819 */ /* 0x000fc40000011403 */
[----:B------:R-:W-:Y:S01]  /*0400*/  @P0 IADD3 R86, R86, 0x1, RZ ;  /* 0x0000000156560810 */ /* 0x000fe20007ffe0ff */
[----:B------:R-:W-:Y:S01]  /*0410*/  ULDC.64 UR10, c[0x0][0x310] ;  /* 0x0000c400000a7ab9 */ /* 0x000fe20000000a00 */
[----:B------:R-:W-:Y:S01]  /*0420*/  IADD3 R93, P0, R3, R4, RZ ;  /* 0x00000004035d7210 */ /* 0x000fe20007f1e0ff */
[----:B------:R-:W-:Y:S01]  /*0430*/  UIADD3 UR7, UR7, UR9, URZ ;  /* 0x0000000907077290 */ /* 0x000fe2000fffe03f */
[-C--:B-1----:R-:W-:Y:S02]  /*0440*/  IMAD R6, R0, R14.reuse, RZ ;  /* 0x0000000e00067224 */ /* 0x082fe400078e02ff */
[----:B------:R-:W-:Y:S01]  /*0450*/  IADD3.X R10, R9, R5, R10, P0, !PT ;  /* 0x00000005090a7210 */ /* 0x000fe200007fe40a */
[----:B------:R-:W-:Y:S01]  /*0460*/  ULDC.64 UR8, c[0x0][0x260] ;  /* 0x0000980000087ab9 */ /* 0x000fe20000000a00 */
[----:B------:R-:W-:Y:S01]  /*0470*/  ISETP.NE.U32.AND P0, PT, RZ, UR10, PT ;  /* 0x0000000aff007c0c */ /* 0x000fe2000bf05070 */
[----:B------:R-:W-:Y:S01]  /*0480*/  IMAD.WIDE.U32 R4, R85, R14, UR6 ;  /* 0x0000000655047e25 */ /* 0x000fe2000f8e000e */
[----:B------:R-:W-:-:S02]  /*0490*/  ISETP.NE.AND P1, PT, R12, RZ, PT ;  /* 0x000000ff0c00720c */ /* 0x000fc40003f25270 */
[----:B------:R-:W-:Y:S01]  /*04a0*/  ISETP.NE.AND.EX P0, PT, RZ, UR11, PT, P0 ;  /* 0x0000000bff007c0c */ /* 0x000fe2000bf05300 */
[----:B------:R-:W-:Y:S01]  /*04b0*/  IMAD R6, R85, R15, R6 ;  /* 0x0000000f55067224 */ /* 0x000fe200078e0206 */
[----:B------:R-:W-:Y:S01]  /*04c0*/  UIMAD UR4, UR15, UR8, URZ ;  /* 0x000000080f0472a4 */ /* 0x000fe2000f8e023f */
[----:B------:R-:W1:Y:S01]  /*04d0*/  LDC.64 R14, c[0x0][0x3f8] ;  /* 0x0000fe00ff0e7b82 */ /* 0x000e620000000a00 */
[----:B------:R-:W-:Y:S01]  /*04e0*/  @!P2 IADD3 R86, -R86, RZ, RZ ;  /* 0x000000ff5656a210 */ /* 0x000fe20007ffe1ff */
[----:B------:R-:W-:Y:S02]  /*04f0*/  UIMAD.WIDE.U32 UR6, UR14, UR8, URZ ;  /* 0x000000080e0672a5 */ /* 0x000fe4000f8e003f */
[----:B------:R-:W-:Y:S01]  /*0500*/  UIMAD UR4, UR14, UR9, UR4 ;  /* 0x000000090e0472a4 */ /* 0x000fe2000f8e0204 */
[----:B----4-:R-:W-:Y:S01]  /*0510*/  ISETP.NE.U32.AND P2, PT, R20, RZ, PT ;  /* 0x000000ff1400720c */ /* 0x010fe20003f45070 */
[----:B------:R-:W-:Y:S02]  /*0520*/  ULDC.64 UR10, c[0x0][0x328] ;  /* 0x0000ca00000a7ab9 */ /* 0x000fe40000000a00 */
[----:B------:R-:W-:Y:S01]  /*0530*/  @!P1 LOP3.LUT R86, RZ, R12, RZ, 0x33, !PT ;  /* 0x0000000cff569212 */ /* 0x000fe200078e33ff */
[----:B------:R-:W-:Y:S01]  /*0540*/  UIADD3 UR7, UR7, UR4, URZ ;  /* 0x0000000407077290 */ /* 0x000fe2000fffe03f */
[----:B------:R-:W2:Y:S01]  /*0550*/  @P0 LDC R12, c[0x0][0x214] ;  /* 0x00008500ff0c0b82 */ /* 0x000ea20000000800 */
[----:B------:R-:W-:-:S02]  /*0560*/  IADD3 R95, P1, R3, R4, RZ ;  /* 0x00000004035f7210 */ /* 0x000fc40007f3e0ff */
[----:B------:R-:W-:Y:S01]  /*0570*/  SHF.R.S32.HI R87, RZ, 0x1f, R86 ;  /* 0x0000001fff577819 */ /* 0x000fe20000011456 */
[----:B------:R-:W-:Y:S01]  /*0580*/  UIMAD UR8, UR15, UR10, URZ ;  /* 0x0000000a0f0872a4 */ /* 0x000fe2000f8e023f */
[----:B------:R-:W-:Y:S02]  /*0590*/  ISETP.NE.AND.EX P2, PT, R21, RZ, PT, P2 ;  /* 0x000000ff1500720c */ /* 0x000fe40003f45320 */
[----:B------:R-:W-:Y:S01]  /*05a0*/  IADD3.X R8, R9, R5, R6, P1, !PT ;  /* 0x0000000509087210 */ /* 0x000fe20000ffe406 */
[-C--:B------:R-:W-:Y:S01]  /*05b0*/  IMAD R5, R87, R18.reuse, RZ ;  /* 0x0000001257057224 */ /* 0x080fe200078e02ff */
[----:B------:R-:W-:Y:S01]  /*05c0*/  UIMAD.WIDE.U32 UR4, UR14, UR10, URZ ;  /* 0x0000000a0e0472a5 */ /* 0x000fe2000f8e003f */
[----:B------:R-:W-:Y:S01]  /*05d0*/  IMAD.WIDE.U32 R6, R86, R18, UR6 ;  /* 0x0000000656067e25 */ /* 0x000fe2000f8e0012 */
[----:B------:R-:W-:Y:S01]  /*05e0*/  UIMAD UR8, UR14, UR11, UR8 ;  /* 0x0000000b0e0872a4 */ /* 0x000fe2000f8e0208 */
[----:B------:R-:W4:Y:S01]  /*05f0*/  @P0 LDC R18, c[0x0][0x21c] ;  /* 0x00008700ff120b82 */ /* 0x000f220000000800 */
[----:B-1----:R-:W-:-:S02]  /*0600*/  ISETP.NE.U32.AND P1, PT, R14, RZ, PT ;  /* 0x000000ff0e00720c */ /* 0x002fc40003f25070 */
[----:B------:R-:W-:Y:S01]  /*0610*/  UIADD3 UR5, UR5, UR8, URZ ;  /* 0x0000000805057290 */ /* 0x000fe2000fffe03f */
[----:B------:R-:W-:Y:S01]  /*0620*/  IMAD R4, R0, R16, RZ ;  /* 0x0000001000047224 */ /* 0x000fe200078e02ff */
[----:B------:R-:W-:-:S03]  /*0630*/  CS2R R78, SRZ ;  /* 0x00000000004e7805 */ /* 0x000fc6000001ff00 */
[----:B------:R-:W1:Y:S01]  /*0640*/  @P0 LDC.64 R76, c[0x0][0x310] ;  /* 0x0000c400ff4c0b82 */ /* 0x000e620000000a00 */
[----:B------:R-:W-:Y:S01]  /*0650*/  ISETP.NE.AND.EX P1, PT, R15, RZ, PT, P1 ;  /* 0x000000ff0f00720c */ /* 0x000fe20003f25310 */
[C---:B------:R-:W-:Y:S01]  /*0660*/  IMAD R11, R85.reuse, R17, R4 ;  /* 0x00000011550b7224 */ /* 0x040fe200078e0204 */
[C---:B------:R-:W-:Y:S01]  /*0670*/  @P2 LEA R78, P3, R85.reuse, R20, 0x2 ;  /* 0x00000014554e2211 */ /* 0x040fe200078610ff */
[----:B------:R-:W-:Y:S02]  /*0680*/  IMAD R13, R86, R19, R5 ;  /* 0x00000013560d7224 */ /* 0x000fe400078e0205 */
[C---:B------:R-:W-:Y:S01]  /*0690*/  IMAD.WIDE.U32 R4, R85.reuse, R16, UR4 ;  /* 0x0000000455047e25 */ /* 0x040fe2000f8e0010 */
[----:B------:R-:W-:Y:S02]  /*06a0*/  @P2 LEA.HI.X R79, R85, R21, R0, 0x2, P3 ;  /* 0x00000015554f2211 */ /* 0x000fe400018f1400 */
[----:B------:R-:W-:Y:S02]  /*06b0*/  ISETP.GE.AND P2, PT, R22, 0x1, PT ;  /* 0x000000011600780c */ /* 0x000fe40003f46270 */
[----:B------:R-:W-:-:S02]  /*06c0*/  IADD3 R99, P5, R3, R6, RZ ;  /* 0x0000000603637210 */ /* 0x000fc40007fbe0ff */
[----:B------:R-:W-:Y:S01]  /*06d0*/  IADD3 R97, P4, R3, R4, RZ ;  /* 0x0000000403617210 */ /* 0x000fe20007f9e0ff */
[----:B--2---:R-:W-:Y:S01]  /*06e0*/  @P0 IMAD R3, R12, UR14, R85 ;  /* 0x0000000e0c030c24 */ /* 0x004fe2000f8e0255 */
[----:B------:R-:W-:Y:S02]  /*06f0*/  CS2R R80, SRZ ;  /* 0x0000000000507805 */ /* 0x000fe4000001ff00 */
[----:B------:R-:W-:Y:S01]  /*0700*/  IADD3.X R6, R9, R5, R11, P4, !PT ;  /* 0x0000000509067210 */ /* 0x000fe200027fe40b */
[----:B------:R-:W-:Y:S01]  /*0710*/  @P0 IMAD R3, R3, R22, RZ ;  /* 0x0000001603030224 */ /* 0x000fe200078e02ff */
[----:B------:R-:W-:Y:S02]  /*0720*/  @P1 LEA R80, P3, R85, R14, 0x2 ;  /* 0x0000000e55501211 */ /* 0x000fe400078610ff */
[----:B0-----:R-:W-:Y:S02]  /*0730*/  LEA R92, P4, R93, R24, 0x2 ;  /* 0x000000185d5c7211 */ /* 0x001fe400078810ff */
[----:B------:R-:W-:Y:S01]  /*0740*/  IADD3 R16, R7, R13, RZ ;  /* 0x0000000d07107210 */ /* 0x000fe20007ffe0ff */
[----:B----4-:R-:W-:Y:S01]  /*0750*/  @P0 IMAD R3, R3, R18, RZ ;  /* 0x0000001203030224 */ /* 0x010fe200078e02ff */
[----:B------:R-:W-:-:S02]  /*0760*/  @P1 LEA.HI.X R81, R85, R15, R0, 0x2, P3 ;  /* 0x0000000f55511211 */ /* 0x000fc400018f1400 */
[----:B------:R-:W-:Y:S02]  /*0770*/  LEA.HI.X R93, R93, R25, R10, 0x2, P4 ;  /* 0x000000195d5d7211 */ /* 0x000fe400020f140a */
[----:B------:R-:W-:Y:S02]  /*0780*/  IADD3.X R4, R9, R16, RZ, P5, !PT ;  /* 0x0000001009047210 */ /* 0x000fe40002ffe4ff */
[----:B---3--:R-:W-:Y:S02]  /*0790*/  LEA R94, P1, R95, R26, 0x2 ;  /* 0x0000001a5f5e7211 */ /* 0x008fe400078210ff */
[----:B------:R-:W-:Y:S02]  /*07a0*/  LEA R96, P3, R97, R28, 0x2 ;  /* 0x0000001c61607211 */ /* 0x000fe400078610ff */
[----:B------:R-:W-:Y:S01]  /*07b0*/  LEA R98, P4, R99, R30, 0x2 ;  /* 0x0000001e63627211 */ /* 0x000fe200078810ff */
[----:B------:R-:W-:Y:S01]  /*07c0*/  HFMA2.MMA R91, -RZ, RZ, 0, 0 ;  /* 0x00000000ff5b7435 */ /* 0x000fe200000001ff */
[----:B-1----:R-:W-:Y:S01]  /*07d0*/  @P0 IMAD.WIDE R76, R3, 0x8, R76 ;  /* 0x00000008034c0825 */ /* 0x002fe200078e024c */
[----:B------:R-:W-:-:S02]  /*07e0*/  LEA.HI.X R95, R95, R27, R8, 0x2, P1 ;  /* 0x0000001b5f5f7211 */ /* 0x000fc400008f1408 */
[----:B------:R-:W-:Y:S02]  /*07f0*/  @!P0 CS2R R76, SRZ ;  /* 0x00000000004c8805 */ /* 0x000fe4000001ff00 */
[----:B------:R-:W-:Y:S02]  /*0800*/  LEA.HI.X R97, R97, R29, R6, 0x2, P3 ;  /* 0x0000001d61617211 */ /* 0x000fe400018f1406 */
        /* <DEDUP_REMOVED lines=12> */
[----:B------:R-:W-:Y:S01]  /*08d0*/  MOV R101, UR4 ;  /* 0x0000000400657c02 */ /* 0x000fe20008000f00 */
[----:B------:R-:W-:Y:S01]  /*08e0*/  UMOV UR4, URZ ;  /* 0x0000003f00047c82 */ /* 0x000fe20008000000 */
[----:B0-----:R-:W-:-:S04]  /*08f0*/  SHF.R.S32.HI R3, RZ, 0x1f, R88 ;  /* 0x0000001fff037819 */ /* 0x001fc80000011458 */
[----:B------:R-:W-:-:S04]  /*0900*/  LEA.HI R3, R3, R88, RZ, 0x5 ;  /* 0x0000005803037211 */ /* 0x000fc800078f28ff */
[----:B------:R-:W-:-:S04]  /*0910*/  SHF.R.S32.HI R102, RZ, 0x5, R3 ;  /* 0x00000005ff667819 */ /* 0x000fc80000011403 */
[----:B--2---:R-:W-:-:S07]  /*0920*/  LEA R102, R102, R101, 0x3 ;  /* 0x0000006566667211 */ /* 0x004fce00078e18ff */
.L_x_5618:
[----:B------:R-:W-:Y:S01]  /*0930*/  BAR.SYNC.DEFER_BLOCKING 0x0 ;  /* 0x0000000000007b1d */ /* 0x000fe20000010000 */
[----:B------:R-:W-:-:S04]  /*0940*/  SHF.L.U32 R3, R88, 0x2, RZ ;  /* 0x0000000258037819 */ /* 0x000fc800000006ff */
[----:B------:R-:W-:-:S03]  /*0950*/  LOP3.LUT R3, R3, 0xffffff80, RZ, 0xc0, !PT ;  /* 0xffffff8003037812 */ /* 0x000fc600078ec0ff */
[----:B------:R-:W0:Y:S01]  /*0960*/  LDC R82, c[0x0][0x224] ;  /* 0x00008900ff527b82 */ /* 0x000e220000000800 */
[----:B------:R-:W-:Y:S01]  /*0970*/  ULDC.64 UR6, c[0x0][0x2a8] ;  /* 0x0000aa0000067ab9 */ /* 0x000fe20000000a00 */
[----:B------:R-:W-:-:S05]  /*0980*/  LOP3.LUT R103, R3, 0x1f, R88, 0xf8, !PT ;  /* 0x0000001f03677812 */ /* 0x000fca00078ef858 */
[----:B-1----:R-:W-:Y:S01]  /*0990*/  IMAD.WIDE R4, R103, 0x10, R92 ;  /* 0x0000001067047825 */ /* 0x002fe200078e025c */
[----:B------:R-:W1:Y:S08]  /*09a0*/  LDC.64 R46, c[0x0][0x2a0] ;  /* 0x0000a800ff2e7b82 */ /* 0x000e700000000a00 */
[----:B------:R-:W2:Y:S01]  /*09b0*/  LDC.64 R48, c[0x0][0x318] ;  /* 0x0000c600ff307b82 */ /* 0x000ea20000000a00 */
[----:B------:R-:W3:Y:S04]  /*09c0*/  LDG.E.128 R16, desc[UR12][R4.64] ;  /* 0x0000000c04107981 */ /* 0x000ee8000c1e1d00 */
[----:B------:R-:W4:Y:S03]  /*09d0*/  LDG.E.128 R20, desc[UR12][R4.64+0x200] ;  /* 0x0002000c04147981 */ /* 0x000f26000c1e1d00 */
[----:B------:R-:W2:Y:S01]  /*09e0*/  LDC.64 R130, c[0x0][0x398] ;  /* 0x0000e600ff827b82 */ /* 0x000ea20000000a00 */
[----:B------:R-:W2:Y:S04]  /*09f0*/  LDG.E.128 R24, desc[UR12][R4.64+0x400] ;  /* 0x0004000c04187981 */ /* 0x000ea8000c1e1d00 */
[----:B------:R-:W2:Y:S01]  /*0a00*/  LDG.E.128 R28, desc[UR12][R4.64+0x600] ;  /* 0x0006000c041c7981 */ /* 0x000ea2000c1e1d00 */
[----:B------:R-:W-:-:S02]  /*0a10*/  IADD3 R6, R3, R90, RZ ;  /* 0x0000005a03067210 */ /* 0x000fc40007ffe0ff */
[----:B------:R-:W1:Y:S02]  /*0a20*/  LDC.64 R144, c[0x0][0x3e8] ;  /* 0x0000fa00ff907b82 */ /* 0x000e640000000a00 */
[----:B------:R-:W-:Y:S01]  /*0a30*/  LEA R104, R6, R101, 0x4 ;  /* 0x0000006506687211 */ /* 0x000fe200078e20ff */
[----:B------:R-:W-:Y:S02]  /*0a40*/  IMAD R44, R90, 0x3, R6 ;  /* 0x000000035a2c7824 */ /* 0x000fe400078e0206 */
[----:B------:R-:W-:-:S03]  /*0a50*/  IMAD.WIDE R6, R103, 0x10, R94 ;  /* 0x0000001067067825 */ /* 0x000fc600078e025e */
[----:B------:R-:W-:Y:S01]  /*0a60*/  LEA R44, R44, R101, 0x4 ;  /* 0x000000652c2c7211 */ /* 0x000fe200078e20ff */
[----:B---3--:R-:W-:Y:S04]  /*0a70*/  STS.128 [R104], R16 ;  /* 0x0000001068007388 */ /* 0x008fe80000000c00 */
[----:B----4-:R-:W-:Y:S04]  /*0a80*/  STS.128 [R104+0x200], R20 ;  /* 0x0002001468007388 */ /* 0x010fe80000000c00 */
[----:B--2---:R-:W-:Y:S04]  /*0a90*/  STS.128 [R104+0x400], R24 ;  /* 0x0004001868007388 */ /* 0x004fe80000000c00 */
[----:B------:R2:W-:Y:S01]  /*0aa0*/  STS.128 [R104+0x600], R28 ;  /* 0x0006001c68007388 */ /* 0x0005e20000000c00 */
[----:B------:R-:W-:-:S03]  /*0ab0*/  NOP ;  /* 0x0000000000007918 */ /* 0x000fc60000000000 */
[----:B------:R-:W-:Y:S04]  /*0ac0*/  LDS.128 R8, [R44] ;  /* 0x000000002c087984 */ /* 0x000fe80000000c00 */
[----:B------:R-:W-:Y:S04]  /*0ad0*/  LDS.128 R12, [R44+0x10] ;  /* 0x000010002c0c7984 */ /* 0x000fe80000000c00 */
[----:B------:R-:W-:Y:S04]  /*0ae0*/  LDS.128 R16, [R44+0x20] ;  /* 0x000020002c107984 */ /* 0x000fe80000000c00 */
[----:B------:R-:W-:Y:S01]  /*0af0*/  LDS.128 R20, [R44+0x30] ;  /* 0x000030002c147984 */ /* 0x000fe20000000c00 */
[----:B------:R-:W-:Y:S06]  /*0b00*/  BAR.SYNC.DEFER_BLOCKING 0x0 ;  /* 0x0000000000007b1d */ /* 0x000fec0000010000 */
[----:B------:R-:W3:Y:S04]  /*0b10*/  LDG.E.128 R32, desc[UR12][R6.64] ;  /* 0x0000000c06207981 */ /* 0x000ee8000c1e1d00 */
[----:B--2---:R-:W2:Y:S04]  /*0b20*/  LDG.E.128 R28, desc[UR12][R6.64+0x200] ;  /* 0x0002000c061c7981 */ /* 0x004ea8000c1e1d00 */
[----:B------:R-:W4:Y:S04]  /*0b30*/  LDG.E.128 R36, desc[UR12][R6.64+0x400] ;  /* 0x0004000c06247981 */ /* 0x000f28000c1e1d00 */
[----:B------:R-:W4:Y:S01]  /*0b40*/  LDG.E.128 R40, desc[UR12][R6.64+0x600] ;  /* 0x0006000c06287981 */ /* 0x000f22000c1e1d00 */
[----:B------:R-:W-:-:S03]  /*0b50*/  IMAD.WIDE R24, R103, 0x10, R96 ;  /* 0x0000001067187825 */ /* 0x000fc600078e0260 */
[----:B---3--:R-:W-:Y:S04]  /*0b60*/  STS.128 [R104], R32 ;  /* 0x0000002068007388 */ /* 0x008fe80000000c00 */
[----:B--2---:R2:W-:Y:S04]  /*0b70*/  STS.128 [R104+0x200], R28 ;  /* 0x0002001c68007388 */ /* 0x0045e80000000c00 */
        /* <DEDUP_REMOVED lines=9> */
[----:B------:R-:W2:Y:S04]  /*0c10*/  LDG.E.128 R32, desc[UR12][R24.64+0x200] ;  /* 0x0002000c18207981 */ /* 0x000ea8000c1e1d00 */
[----:B---3--:R-:W3:Y:S04]  /*0c20*/  LDG.E.128 R36, desc[UR12][R24.64+0x400] ;  /* 0x0004000c18247981 */ /* 0x008ee8000c1e1d00 */
[----:B----4-:R1:W4:Y:S01]  /*0c30*/  LDG.E.128 R40, desc[UR12][R24.64+0x600] ;  /* 0x0006000c18287981 */ /* 0x010322000c1e1d00 */
[----:B0-----:R-:W-:Y:S01]  /*0c40*/  LEA R82, R82, UR4, 0xa ;  /* 0x0000000452527c11 */ /* 0x001fe2000f8e50ff */
[----:B------:R-:W-:-:S03]  /*0c50*/  IMAD R26, R0, UR6, RZ ;  /* 0x00000006001a7c24 */ /* 0x000fc6000f8e02ff */
[----:B------:R-:W-:Y:S01]  /*0c60*/  SHF.R.S32.HI R83, RZ, 0x1f, R82 ;  /* 0x0000001fff537819 */ /* 0x000fe20000011452 */
[C---:B------:R-:W-:Y:S02]  /*0c70*/  IMAD R45, R85.reuse, UR7, R26 ;  /* 0x00000007552d7c24 */ /* 0x040fe4000f8e021a */
[----:B------:R-:W-:Y:S01]  /*0c80*/  IMAD.WIDE.U32 R26, R85, UR6, R82 ;  /* 0x00000006551a7c25 */ /* 0x000fe2000f8e0052 */
[----:B------:R-:W-:-:S03]  /*0c90*/  ULDC.64 UR6, c[0x0][0x2b8] ;  /* 0x0000ae0000067ab9 */ /* 0x000fc60000000a00 */
[----:B-1----:R-:W-:Y:S01]  /*0ca0*/  IMAD R24, R46, UR15, RZ ;  /* 0x0000000f2e187c24 */ /* 0x002fe2000f8e02ff */
[----:B------:R-:W-:-:S03]  /*0cb0*/  IADD3 R27, R27, R45, RZ ;  /* 0x0000002d1b1b7210 */ /* 0x000fc60007ffe0ff */
[----:B------:R-:W-:Y:S02]  /*0cc0*/  IMAD R45, R47, UR14, R24 ;  /* 0x0000000e2f2d7c24 */ /* 0x000fe4000f8e0218 */
[----:B------:R-:W-:Y:S02]  /*0cd0*/  IMAD.WIDE.U32 R24, R46, UR14, R26 ;  /* 0x0000000e2e187c25 */ /* 0x000fe4000f8e001a */
[----:B------:R-:W0:Y:S03]  /*0ce0*/  LDC.64 R46, c[0x0][0x308] ;  /* 0x0000c200ff2e7b82 */ /* 0x000e260000000a00 */
[----:B------:R-:W-:Y:S02]  /*0cf0*/  IADD3 R25, R25, R45, RZ ;  /* 0x0000002d19197210 */ /* 0x000fe40007ffe0ff */
[----:B------:R-:W-:-:S04]  /*0d00*/  LEA R26, P0, R24, R48, 0x2 ;  /* 0x00000030181a7211 */ /* 0x000fc800078010ff */
[----:B------:R-:W-:-:S03]  /*0d10*/  LEA.HI.X R27, R24, R49, R25, 0x2, P0 ;  /* 0x00000031181b7211 */ /* 0x000fc600000f1419 */
[----:B------:R-:W-:Y:S01]  /*0d20*/  IMAD.WIDE R24, R103, 0x10, R26 ;  /* 0x0000001067187825 */ /* 0x000fe200078e021a */
[----:B--2---:R-:W-:Y:S04]  /*0d30*/  STS.128 [R104], R28 ;  /* 0x0000001c68007388 */ /* 0x004fe80000000c00 */
[----:B------:R-:W-:Y:S04]  /*0d40*/  STS.128 [R104+0x200], R32 ;  /* 0x0002002068007388 */ /* 0x000fe80000000c00 */
[----:B---3--:R1:W-:Y:S04]  /*0d50*/  STS.128 [R104+0x400], R36 ;  /* 0x0004002468007388 */ /* 0x0083e80000000c00 */
[----:B----4-:R2:W-:Y:S01]  /*0d60*/  STS.128 [R104+0x600], R40 ;  /* 0x0006002868007388 */ /* 0x0105e20000000c00 */
[----:B------:R-:W-:-:S03]  /*0d70*/  NOP ;  /* 0x0000000000007918 */ /* 0x000fc60000000000 */
[----:B------:R-:W-:Y:S04]  /*0d80*/  LDS.128 R108, [R44] ;  /* 0x000000002c6c7984 */ /* 0x000fe80000000c00 */
[----:B------:R-:W-:Y:S01]  /*0d90*/  LDS.128 R112, [R44+0x10] ;  /* 0x000010002c707984 */ /* 0x000fe20000000c00 */
[----:B-1----:R-:W1:Y:S03]  /*0da0*/  LDC.64 R38, c[0x0][0x2b0] ;  /* 0x0000ac00ff267b82 */ /* 0x002e660000000a00 */
[----:B------:R-:W-:Y:S04]  /*0db0*/  LDS.128 R116, [R44+0x20] ;  /* 0x000020002c747984 */ /* 0x000fe80000000c00 */
[----:B------:R-:W-:Y:S01]  /*0dc0*/  LDS.128 R68, [R44+0x30] ;  /* 0x000030002c447984 */ /* 0x000fe20000000c00 */
[----:B------:R-:W-:Y:S06]  /*0dd0*/  BAR.SYNC.DEFER_BLOCKING 0x0 ;  /* 0x0000000000007b1d */ /* 0x000fec0000010000 */
[----:B------:R-:W3:Y:S04]  /*0de0*/  LDG.E.128 R28, desc[UR12][R24.64+-0x1000] ;  /* 0xfff0000c181c7981 */ /* 0x000ee8000c1e1d00 */
[----:B------:R-:W4:Y:S04]  /*0df0*/  LDG.E.128 R32, desc[UR12][R24.64+-0xe00] ;  /* 0xfff2000c18207981 */ /* 0x000f28000c1e1d00 */
[----:B------:R-:W2:Y:S04]  /*0e00*/  LDG.E.128 R48, desc[UR12][R24.64+-0xc00] ;  /* 0xfff4000c18307981 */ /* 0x000ea8000c1e1d00 */
[----:B------:R0:W2:Y:S01]  /*0e10*/  LDG.E.128 R52, desc[UR12][R24.64+-0xa00] ;  /* 0xfff6000c18347981 */ /* 0x0000a2000c1e1d00 */
[----:B------:R-:W-:-:S02]  /*0e20*/  IMAD R26, R0, UR6, RZ ;  /* 0x00000006001a7c24 */ /* 0x000fc4000f8e02ff */
[----:B-1----:R-:W-:Y:S02]  /*0e30*/  IMAD R36, R38, UR15, RZ ;  /* 0x0000000f26247c24 */ /* 0x002fe4000f8e02ff */
[C---:B------:R-:W-:Y:S02]  /*0e40*/  IMAD R37, R85.reuse, UR7, R26 ;  /* 0x0000000755257c24 */ /* 0x040fe4000f8e021a */
[----:B------:R-:W-:Y:S01]  /*0e50*/  IMAD.WIDE.U32 R26, R85, UR6, R82 ;  /* 0x00000006551a7c25 */ /* 0x000fe2000f8e0052 */
[----:B------:R-:W-:-:S04]  /*0e60*/  ULDC.64 UR6, c[0x0][0x3a0] ;  /* 0x0000e80000067ab9 */ /* 0x000fc80000000a00 */
[----:B------:R-:W-:Y:S01]  /*0e70*/  IADD3 R27, R27, R37, RZ ;  /* 0x000000251b1b7210 */ /* 0x000fe20007ffe0ff */
[----:B------:R-:W-:Y:S02]  /*0e80*/  IMAD R37, R39, UR14, R36 ;  /* 0x0000000e27257c24 */ /* 0x000fe4000f8e0224 */
[----:B0-----:R-:W-:-:S05]  /*0e90*/  IMAD.WIDE.U32 R24, R38, UR14, R26 ;  /* 0x0000000e26187c25 */ /* 0x001fca000f8e001a */
[----:B------:R-:W-:Y:S02]  /*0ea0*/  IADD3 R25, R25, R37, RZ ;  /* 0x0000002519197210 */ /* 0x000fe40007ffe0ff */
[----:B------:R-:W-:-:S04]  /*0eb0*/  LEA R46, P0, R24, R46, 0x2 ;  /* 0x0000002e182e7211 */ /* 0x000fc800078010ff */
[----:B------:R-:W-:-:S03]  /*0ec0*/  LEA.HI.X R47, R24, R47, R25, 0x2, P0 ;  /* 0x0000002f182f7211 */ /* 0x000fc600000f1419 */
[----:B------:R-:W-:Y:S01]  /*0ed0*/  IMAD.WIDE R46, R103, 0x10, R46 ;  /* 0x00000010672e7825 */ /* 0x000fe200078e022e */
[----:B---3--:R0:W-:Y:S04]  /*0ee0*/  STS.128 [R104], R28 ;  /* 0x0000001c68007388 */ /* 0x0081e80000000c00 */
[----:B----4-:R1:W-:Y:S04]  /*0ef0*/  STS.128 [R104+0x200], R32 ;  /* 0x0002002068007388 */ /* 0x0103e80000000c00 */
[----:B--2---:R-:W-:Y:S04]  /*0f00*/  STS.128 [R104+0x400], R48 ;  /* 0x0004003068007388 */ /* 0x004fe80000000c00 */
[----:B------:R-:W-:Y:S01]  /*0f10*/  STS.128 [R104+0x600], R52 ;  /* 0x0006003468007388 */ /* 0x000fe20000000c00 */
[----:B------:R-:W-:-:S03]  /*0f20*/  NOP ;  /* 0x0000000000007918 */ /* 0x000fc60000000000 */
[----:B------:R-:W2:Y:S04]  /*0f30*/  LDS.128 R24, [R44] ;  /* 0x000000002c187984 */ /* 0x000ea80000000c00 */
[----:B------:R-:W-:Y:S04]  /*0f40*/  LDS.128 R124, [R44+0x10] ;  /* 0x000010002c7c7984 */ /* 0x000fe80000000c00 */
[----:B------:R-:W-:Y:S04]  /*0f50*/  LDS.128 R120, [R44+0x20] ;  /* 0x000020002c787984 */ /* 0x000fe80000000c00 */
[----:B------:R-:W3:Y:S01]  /*0f60*/  LDS.128 R72, [R44+0x30] ;  /* 0x000030002c487984 */ /* 0x000ee20000000c00 */
[----:B------:R-:W-:Y:S06]  /*0f70*/  BAR.SYNC.DEFER_BLOCKING 0x0 ;  /* 0x0000000000007b1d */ /* 0x000fec0000010000 */
[----:B------:R-:W4:Y:S04]  /*0f80*/  LDG.E.128 R40, desc[UR12][R46.64+-0x1000] ;  /* 0xfff0000c2e287981 */ /* 0x000f28000c1e1d00 */
[----:B------:R-:W4:Y:S04]  /*0f90*/  LDG.E.128 R36, desc[UR12][R46.64+-0xe00] ;  /* 0xfff2000c2e247981 */ /* 0x000f28000c1e1d00 */
[----:B0-----:R-:W4:Y:S04]  /*0fa0*/  LDG.E.128 R28, desc[UR12][R46.64+-0xc00] ;  /* 0xfff4000c2e1c7981 */ /* 0x001f28000c1e1d00 */
        /* <DEDUP_REMOVED lines=8> */
[----:B------:R-:W-:Y:S01]  /*1030*/  FMUL.FTZ R52, R127, -1.4426950216293334961 ;  /* 0xbfb8aa3b7f347820 */ /* 0x000fe20000410000 */
[----:B------:R-:W-:Y:S01]  /*1040*/  FMUL.FTZ R53, R120, -1.4426950216293334961 ;  /* 0xbfb8aa3b78357820 */ /* 0x000fe20000410000 */
[----:B0-----:R-:W-:Y:S01]  /*1050*/  FMUL.FTZ R46, R125, -1.4426950216293334961 ;  /* 0xbfb8aa3b7d2e7820 */ /* 0x001fe20000410000 */
[----:B------:R-:W-:Y:S01]  /*1060*/  FMUL.FTZ R47, R126, -1.4426950216293334961 ;  /* 0xbfb8aa3b7e2f7820 */ /* 0x000fe20000410000 */
[----:B------:R-:W-:Y:S01]  /*1070*/  FMUL.FTZ R55, R122, -1.4426950216293334961 ;  /* 0xbfb8aa3b7a377820 */ /* 0x000fe20000410000 */
[----:B------:R-:W-:Y:S01]  /*1080*/  FMUL.FTZ R105, R123, -1.4426950216293334961 ;  /* 0xbfb8aa3b7b697820 */ /* 0x000fe20000410000 */
[----:B------:R-:W-:Y:S01]  /*1090*/  FMUL.FTZ R106, R72, -1.4426950216293334961 ;  /* 0xbfb8aa3b486a7820 */ /* 0x000fe20000410000 */
[----:B------:R-:W0:Y:S01]  /*10a0*/  MUFU.EX2 R48, R48 ;  /* 0x0000003000307308 */ /* 0x000e220000000800 */
[----:B------:R-:W-:Y:S01]  /*10b0*/  FMUL.FTZ R129, R75, -1.4426950216293334961 ;  /* 0xbfb8aa3b4b817820 */ /* 0x000fe20000410000 */
[----:B------:R-:W-:Y:S01]  /*10c0*/  FMUL.FTZ R54, R121, -1.4426950216293334961 ;  /* 0xbfb8aa3b79367820 */ /* 0x000fe20000410000 */
[----:B------:R-:W-:-:S05]  /*10d0*/  FMUL.FTZ R107, R73, -1.4426950216293334961 ;  /* 0xbfb8aa3b496b7820 */ /* 0x000fca0000410000 */
[----:B------:R-:W2:Y:S01]  /*10e0*/  MUFU.EX2 R49, R49 ;  /* 0x0000003100317308 */ /* 0x000ea20000000800 */
[----:B-1----:R-:W-:-:S07]  /*10f0*/  FADD.FTZ R45, R45, 1 ;  /* 0x3f8000002d2d7421 */ /* 0x002fce0000010000 */
[----:B------:R-:W1:Y:S01]  /*1100*/  MUFU.EX2 R50, R50 ;  /* 0x0000003200327308 */ /* 0x000e620000000800 */
[----:B0-----:R-:W-:-:S07]  /*1110*/  FADD.FTZ R48, R48, 1 ;  /* 0x3f80000030307421 */ /* 0x001fce0000010000 */
[----:B------:R0:W-:Y:S01]  /*1120*/  MUFU.EX2 R133, R128 ;  /* 0x0000008000857308 */ /* 0x0001e20000000800 */
[----:B--2---:R-:W-:-:S07]  /*1130*/  FADD.FTZ R49, R49, 1 ;  /* 0x3f80000031317421 */ /* 0x004fce0000010000 */
[----:B------:R-:W2:Y:S01]  /*1140*/  MUFU.RCP R45, R45 ;  /* 0x0000002d002d7308 */ /* 0x000ea20000001000 */
[----:B0-----:R-:W-:Y:S02]  /*1150*/  IMAD R128, R0, UR6, RZ ;  /* 0x0000000600807c24 */ /* 0x001fe4000f8e02ff */
[----:B-1----:R-:W-:-:S05]  /*1160*/  FADD.FTZ R50, R50, 1 ;  /* 0x3f80000032327421 */ /* 0x002fca0000010000 */
[----:B------:R-:W0:Y:S08]  /*1170*/  MUFU.RCP R48, R48 ;  /* 0x0000003000307308 */ /* 0x000e300000001000 */
[----:B------:R-:W1:Y:S01]  /*1180*/  MUFU.RCP R49, R49 ;  /* 0x0000003100317308 */ /* 0x000e620000001000 */
[----:B--2---:R-:W-:-:S07]  /*1190*/  FMUL.FTZ R149, R24, R45 ;  /* 0x0000002d18957220 */ /* 0x004fce0000410000 */
[----:B------:R-:W2:Y:S01]  /*11a0*/  MUFU.RCP R50, R50 ;  /* 0x0000003200327308 */ /* 0x000ea20000001000 */
[----:B0-----:R-:W-:-:S07]  /*11b0*/  FMUL.FTZ R148, R25, R48 ;  /* 0x0000003019947220 */ /* 0x001fce0000410000 */
[----:B------:R-:W0:Y:S01]  /*11c0*/  MUFU.EX2 R51, R51 ;  /* 0x0000003300337308 */ /* 0x000e220000000800 */
[----:B-1----:R-:W-:-:S07]  /*11d0*/  FMUL.FTZ R153, R26, R49 ;  /* 0x000000311a997220 */ /* 0x002fce0000410000 */
[----:B------:R-:W1:Y:S01]  /*11e0*/  MUFU.EX2 R46, R46 ;  /* 0x0000002e002e7308 */ /* 0x000e620000000800 */
[----:B--2---:R-:W-:-:S07]  /*11f0*/  FMUL.FTZ R152, R27, R50 ;  /* 0x000000321b987220 */ /* 0x004fce0000410000 */
[----:B------:R-:W2:Y:S01]  /*1200*/  MUFU.EX2 R52, R52 ;  /* 0x0000003400347308 */ /* 0x000ea20000000800 */
[----:B0-----:R-:W-:-:S07]  /*1210*/  FADD.FTZ R51, R51, 1 ;  /* 0x3f80000033337421 */ /* 0x001fce0000010000 */
[----:B------:R-:W0:Y:S01]  /*1220*/  MUFU.EX2 R47, R47 ;  /* 0x0000002f002f7308 */ /* 0x000e220000000800 */
[----:B-1----:R-:W-:-:S07]  /*1230*/  FADD.FTZ R46, R46, 1 ;  /* 0x3f8000002e2e7421 */ /* 0x002fce0000010000 */
[----:B------:R-:W1:Y:S01]  /*1240*/  MUFU.EX2 R53, R53 ;  /* 0x0000003500357308 */ /* 0x000e620000000800 */
[----:B--2---:R-:W-:-:S07]  /*1250*/  FADD.FTZ R52, R52, 1 ;  /* 0x3f80000034347421 */ /* 0x004fce0000010000 */
[----:B------:R-:W-:Y:S01]  /*1260*/  MUFU.RCP R147, R51 ;  /* 0x0000003300937308 */ /* 0x000fe20000001000 */
[----:B0-----:R-:W-:-:S07]  /*1270*/  FADD.FTZ R47, R47, 1 ;  /* 0x3f8000002f2f7421 */ /* 0x001fce0000010000 */
[----:B------:R-:W0:Y:S01]  /*1280*/  MUFU.EX2 R55, R55 ;  /* 0x0000003700377308 */ /* 0x000e220000000800 */
[----:B-1----:R-:W-:-:S07]  /*1290*/  FADD.FTZ R53, R53, 1 ;  /* 0x3f80000035357421 */ /* 0x002fce0000010000 */
[----:B------:R-:W1:Y:S08]  /*12a0*/  MUFU.EX2 R105, R105 ;  /* 0x0000006900697308 */ /* 0x000e700000000800 */
[----:B------:R-:W2:Y:S01]  /*12b0*/  MUFU.EX2 R106, R106 ;  /* 0x0000006a006a7308 */ /* 0x000ea20000000800 */
[----:B0-----:R-:W-:-:S07]  /*12c0*/  FADD.FTZ R55, R55, 1 ;  /* 0x3f80000037377421 */ /* 0x001fce0000010000 */
[----:B------:R-:W-:Y:S01]  /*12d0*/  MUFU.EX2 R134, R129 ;  /* 0x0000008100867308 */ /* 0x000fe20000000800 */
[----:B-1----:R-:W-:-:S07]  /*12e0*/  FADD.FTZ R105, R105, 1 ;  /* 0x3f80000069697421 */ /* 0x002fce0000010000 */
[----:B------:R-:W0:Y:S01]  /*12f0*/  MUFU.RCP R146, R46 ;  /* 0x0000002e00927308 */ /* 0x000e220000001000 */
[----:B--2---:R-:W-:-:S07]  /*1300*/  FADD.FTZ R106, R106, 1 ;  /* 0x3f8000006a6a7421 */ /* 0x004fce0000010000 */
[----:B------:R-:W1:Y:S08]  /*1310*/  MUFU.EX2 R54, R54 ;  /* 0x0000003600367308 */ /* 0x000e700000000800 */
[----:B------:R-:W-:Y:S01]  /*1320*/  MUFU.RCP R154, R52 ;  /* 0x00000034009a7308 */ /* 0x000fe20000001000 */
[----:B0-----:R-:W-:-:S04]  /*1330*/  FADD.FTZ R46, -R146, 1 ;  /* 0x3f800000922e7421 */ /* 0x001fc80000010100 */
[----:B------:R-:W-:-:S03]  /*1340*/  FFMA.FTZ R46, R125, R46, 1 ;  /* 0x3f8000007d2e7423 */ /* 0x000fc6000001002e */
[----:B------:R0:W-:Y:S01]  /*1350*/  MUFU.RCP R155, R47 ;  /* 0x0000002f009b7308 */ /* 0x0001e20000001000 */
[----:B-1----:R-:W-:-:S07]  /*1360*/  FADD.FTZ R54, R54, 1 ;  /* 0x3f80000036367421 */ /* 0x002fce0000010000 */
[----:B------:R-:W-:Y:S01]  /*1370*/  MUFU.RCP R151, R53 ;  /* 0x0000003500977308 */ /* 0x000fe20000001000 */
[----:B0-----:R-:W-:-:S07]  /*1380*/  FADD.FTZ R47, R133, 1 ;  /* 0x3f800000852f7421 */ /* 0x001fce0000010000 */
[----:B------:R-:W0:Y:S08]  /*1390*/  MUFU.EX2 R107, R107 ;  /* 0x0000006b006b7308 */ /* 0x000e300000000800 */
[----:B------:R-:W1:Y:S08]  /*13a0*/  MUFU.RCP R157, R55 ;  /* 0x00000037009d7308 */ /* 0x000e700000001000 */
[----:B------:R-:W2:Y:S01]  /*13b0*/  MUFU.RCP R156, R105 ;  /* 0x00000069009c7308 */ /* 0x000ea20000001000 */
[----:B0-----:R-:W-:-:S07]  /*13c0*/  FADD.FTZ R107, R107, 1 ;  /* 0x3f8000006b6b7421 */ /* 0x001fce0000010000 */
[----:B------:R0:W-:Y:S08]  /*13d0*/  MUFU.RCP R159, R106 ;  /* 0x0000006a009f7308 */ /* 0x0001f00000001000 */
[----:B------:R-:W3:Y:S01]  /*13e0*/  MUFU.RCP R150, R54 ;  /* 0x0000003600967308 */ /* 0x000ee20000001000 */
[----:B0-----:R-:W-:-:S07]  /*13f0*/  FMUL.FTZ R106, R109, R148 ;  /* 0x000000946d6a7220 */ /* 0x001fce0000410000 */
[----:B------:R0:W3:Y:S08]  /*1400*/  MUFU.RCP R158, R107 ;  /* 0x0000006b009e7308 */ /* 0x0000f00000001000 */
[----:B------:R3:W3:Y:S01]  /*1410*/  MUFU.RCP R161, R47 ;  /* 0x0000002f00a17308 */ /* 0x0006e20000001000 */
[----:B0-----:R-:W-:Y:S01]  /*1420*/  FMUL.FTZ R107, R110, R153 ;  /* 0x000000996e6b7220 */ /* 0x001fe20000410000 */
[----:B----4-:R0:W-:Y:S04]  /*1430*/  STS.128 [R104], R40 ;  /* 0x0000002868007388 */ /* 0x0101e80000000c00 */
[----:B------:R-:W-:Y:S04]  /*1440*/  STS.128 [R104+0x200], R36 ;  /* 0x0002002468007388 */ /* 0x000fe80000000c00 */
[----:B------:R4:W-:Y:S04]  /*1450*/  STS.128 [R104+0x400], R28 ;  /* 0x0004001c68007388 */ /* 0x0009e80000000c00 */
[----:B------:R-:W-:Y:S01]  /*1460*/  STS.128 [R104+0x600], R32 ;  /* 0x0006002068007388 */ /* 0x000fe20000000c00 */
[----:B------:R-:W-:-:S03]  /*1470*/  NOP ;  /* 0x0000000000007918 */ /* 0x000fc60000000000 */
[----:B------:R-:W1:Y:S01]  /*1480*/  LDS.128 R36, [R44] ;  /* 0x000000002c247984 */ /* 0x000e620000000c00 */
[----:B0-----:R-:W-:Y:S01]  /*1490*/  FADD.FTZ R43, -R49, 1 ;  /* 0x3f800000312b7421 */ /* 0x001fe20000010100 */
[----:B------:R-:W-:Y:S02]  /*14a0*/  FADD.FTZ R42, -R50, 1 ;  /* 0x3f800000322a7421 */ /* 0x000fe40000010100 */
[----:B------:R-:W0:Y:S01]  /*14b0*/  LDS.128 R32, [R44+0x10] ;  /* 0x000010002c207984 */ /* 0x000e220000000c00 */
[C---:B----4-:R-:W-:Y:S02]  /*14c0*/  IMAD R31, R85.reuse, UR7, R128 ;  /* 0x00000007551f7c24 */ /* 0x050fe4000f8e0280 */
[----:B------:R-:W-:Y:S01]  /*14d0*/  FFMA.FTZ R43, R26, R43, 1 ;  /* 0x3f8000001a2b7423 */ /* 0x000fe2000001002b */
[----:B------:R-:W-:-:S04]  /*14e0*/  IMAD.WIDE.U32 R28, R85, UR6, R82 ;  /* 0x00000006551c7c25 */ /* 0x000fc8000f8e0052 */
[----:B------:R-:W-:Y:S01]  /*14f0*/  FFMA.FTZ R42, R27, R42, 1 ;  /* 0x3f8000001b2a7423 */ /* 0x000fe2000001002a */
[----:B------:R-:W-:Y:S01]  /*1500*/  ULDC.64 UR6, c[0x0][0x320] ;  /* 0x0000c80000067ab9 */ /* 0x000fe20000000a00 */
[----:B------:R-:W-:Y:S01]  /*1510*/  IMAD R30, R130, UR15, RZ ;  /* 0x0000000f821e7c24 */ /* 0x000fe2000f8e02ff */
[----:B------:R-:W-:-:S03]  /*1520*/  IADD3 R29, R29, R31, RZ ;  /* 0x0000001f1d1d7210 */ /* 0x000fc60007ffe0ff */
[----:B------:R-:W-:Y:S02]  /*1530*/  IMAD R31, R131, UR14, R30 ;  /* 0x0000000e831f7c24 */ /* 0x000fe4000f8e021e */
[----:B------:R-:W-:-:S05]  /*1540*/  IMAD.WIDE.U32 R28, R130, UR14, R28 ;  /* 0x0000000e821c7c25 */ /* 0x000fca000f8e001c */
[----:B------:R-:W-:Y:S01]  /*1550*/  IADD3 R30, R29, R31, RZ ;  /* 0x0000001f1d1e7210 */ /* 0x000fe20007ffe0ff */
[----:B------:R-:W-:Y:S01]  /*1560*/  FADD.FTZ R29, -R45, 1 ;  /* 0x3f8000002d1d7421 */ /* 0x000fe20000010100 */
[----:B------:R-:W-:-:S03]  /*1570*/  LEA R144, P0, R28, R144, 0x2 ;  /* 0x000000901c907211 */ /* 0x000fc600078010ff */
[----:B------:R-:W-:Y:S01]  /*1580*/  FFMA.FTZ R41, R24, R29, 1 ;  /* 0x3f80000018297423 */ /* 0x000fe2000001001d */
[----:B------:R-:W-:Y:S01]  /*1590*/  LEA.HI.X R145, R28, R145, R30, 0x2, P0 ;  /* 0x000000911c917211 */ /* 0x000fe200000f141e */
[----:B------:R-:W-:Y:S01]  /*15a0*/  FADD.FTZ R28, -R48, 1 ;  /* 0x3f800000301c7421 */ /* 0x000fe20000010100 */
[----:B------:R-:W-:-:S03]  /*15b0*/  ISETP.NE.U32.AND P0, PT, RZ, UR6, PT ;  /* 0x00000006ff007c0c */ /* 0x000fc6000bf05070 */
[----:B------:R-:W-:Y:S01]  /*15c0*/  FFMA.FTZ R40, R25, R28, 1 ;  /* 0x3f80000019287423 */ /* 0x000fe2000001001c */
[----:B------:R-:W-:Y:S01]  /*15d0*/  IMAD.WIDE R144, R103, 0x10, R144 ;  /* 0x0000001067907825 */ /* 0x000fe200078e0290 */
[----:B------:R-:W4:Y:S01]  /*15e0*/  LDS.128 R28, [R44+0x20] ;  /* 0x000020002c1c7984 */ /* 0x000f220000000c00 */
[----:B------:R-:W-:Y:S02]  /*15f0*/  ISETP.NE.AND.EX P0, PT, RZ, UR7, PT, P0 ;  /* 0x00000007ff007c0c */ /* 0x000fe4000bf05300 */
[----:B-1----:R-:W-:Y:S01]  /*1600*/  FMUL.FTZ R24, R108, R36 ;  /* 0x000000246c187220 */ /* 0x002fe20000410000 */
        /* <DEDUP_REMOVED lines=11> */
[----:B------:R4:W1:Y:S01]  /*16c0*/  LDS.128 R24, [R44+0x30] ;  /* 0x000030002c187984 */ /* 0x0008620000000c00 */
[----:B0-----:R-:W-:Y:S01]  /*16d0*/  FMUL.FTZ R40, R112, R32 ;  /* 0x0000002070287220 */ /* 0x001fe20000410000 */
[----:B------:R-:W-:Y:S01]  /*16e0*/  FMUL.FTZ R43, R113, R33 ;  /* 0x00000021712b7220 */ /* 0x000fe20000410000 */
[----:B------:R-:W-:Y:S01]  /*16f0*/  FFMA.FTZ R41, R124, R41, 1 ;  /* 0x3f8000007c297423 */ /* 0x000fe20000010029 */
[----:B------:R-:W-:Y:S01]  /*1700*/  FMUL.FTZ R131, R131, R42 ;  /* 0x0000002a83837220 */ /* 0x000fe20000410000 */
[----:B------:R-:W-:Y:S01]  /*1710*/  FMUL.FTZ R40, R147, R40 ;  /* 0x0000002893287220 */ /* 0x000fe20000410000 */
[----:B------:R-:W-:Y:S01]  /*1720*/  FMUL.FTZ R43, R146, R43 ;  /* 0x0000002b922b7220 */ /* 0x000fe20000410000 */
[----:B------:R-:W-:Y:S01]  /*1730*/  FADD.FTZ R45, -R151, 1 ;  /* 0x3f800000972d7421 */ /* 0x000fe20000010100 */
[----:B------:R-:W-:Y:S01]  /*1740*/  FMUL.FTZ R146, R125, R146 ;  /* 0x000000927d927220 */ /* 0x000fe20000410000 */
[----:B------:R-:W-:Y:S01]  /*1750*/  FMUL.FTZ R132, R40, R41 ;  /* 0x0000002928847220 */ /* 0x000fe20000410000 */
[----:B------:R-:W-:Y:S01]  /*1760*/  FADD.FTZ R40, -R154, 1 ;  /* 0x3f8000009a287421 */ /* 0x000fe20000010100 */
[----:B------:R-:W-:Y:S01]  /*1770*/  FMUL.FTZ R133, R43, R46 ;  /* 0x0000002e2b857220 */ /* 0x000fe20000410000 */
[----:B------:R-:W-:Y:S01]  /*1780*/  FADD.FTZ R41, -R155, 1 ;  /* 0x3f8000009b297421 */ /* 0x000fe20000010100 */
[----:B------:R-:W-:Y:S01]  /*1790*/  FMUL.FTZ R43, R115, R35 ;  /* 0x00000023732b7220 */ /* 0x000fe20000410000 */
[----:B------:R-:W-:Y:S01]  /*17a0*/  FFMA.FTZ R42, R127, R40, 1 ;  /* 0x3f8000007f2a7423 */ /* 0x000fe20000010028 */
[----:B------:R-:W-:Y:S01]  /*17b0*/  FMUL.FTZ R40, R114, R34 ;  /* 0x0000002272287220 */ /* 0x000fe20000410000 */
[----:B------:R-:W-:Y:S01]  /*17c0*/  FADD.FTZ R46, R134, 1 ;  /* 0x3f800000862e7421 */ /* 0x000fe20000010000 */
[----:B------:R-:W-:Y:S01]  /*17d0*/  FFMA.FTZ R41, R126, R41, 1 ;  /* 0x3f8000007e297423 */ /* 0x000fe20000010029 */
[----:B------:R-:W-:Y:S01]  /*17e0*/  FFMA.FTZ R45, R120, R45, 1 ;  /* 0x3f800000782d7423 */ /* 0x000fe2000001002d */
[----:B------:R-:W-:Y:S01]  /*17f0*/  FMUL.FTZ R40, R155, R40 ;  /* 0x000000289b287220 */ /* 0x000fe20000410000 */
[----:B------:R-:W-:Y:S01]  /*1800*/  FMUL.FTZ R43, R154, R43 ;  /* 0x0000002b9a2b7220 */ /* 0x000fe20000410000 */
[----:B------:R1:W0:Y:S01]  /*1810*/  MUFU.RCP R160, R46 ;  /* 0x0000002e00a07308 */ /* 0x0002220000001000 */
[----:B------:R-:W-:Y:S01]  /*1820*/  FMUL.FTZ R155, R126, R155 ;  /* 0x0000009b7e9b7220 */ /* 0x000fe20000410000 */
[----:B----4-:R-:W-:Y:S01]  /*1830*/  FMUL.FTZ R44, R116, R28 ;  /* 0x0000001c742c7220 */ /* 0x010fe20000410000 */
[----:B------:R-:W-:Y:S01]  /*1840*/  FMUL.FTZ R134, R40, R41 ;  /* 0x0000002928867220 */ /* 0x000fe20000410000 */
[----:B------:R-:W-:Y:S01]  /*1850*/  FMUL.FTZ R135, R43, R42 ;  /* 0x0000002a2b877220 */ /* 0x000fe20000410000 */
[----:B------:R-:W-:Y:S01]  /*1860*/  FADD.FTZ R41, -R157, 1 ;  /* 0x3f8000009d297421 */ /* 0x000fe20000010100 */
[----:B------:R-:W-:Y:S01]  /*1870*/  FMUL.FTZ R44, R151, R44 ;  /* 0x0000002c972c7220 */ /* 0x000fe20000410000 */
[----:B--2---:R-:W-:Y:S01]  /*1880*/  FADD.FTZ R42, -R156, 1 ;  /* 0x3f8000009c2a7421 */ /* 0x004fe20000010100 */
[----:B---3--:R-:W-:Y:S01]  /*1890*/  FADD.FTZ R40, -R150, 1 ;  /* 0x3f80000096287421 */ /* 0x008fe20000010100 */
[----:B------:R-:W-:Y:S01]  /*18a0*/  FFMA.FTZ R43, R122, R41, 1 ;  /* 0x3f8000007a2b7423 */ /* 0x000fe20000010029 */
[----:B------:R-:W-:Y:S01]  /*18b0*/  FMUL.FTZ R136, R44, R45 ;  /* 0x0000002d2c887220 */ /* 0x000fe20000410000 */
[----:B------:R-:W-:Y:S01]  /*18c0*/  FADD.FTZ R45, -R159, 1 ;  /* 0x3f8000009f2d7421 */ /* 0x000fe20000010100 */
[----:B------:R-:W-:Y:S01]  /*18d0*/  FFMA.FTZ R44, R123, R42, 1 ;  /* 0x3f8000007b2c7423 */ /* 0x000fe2000001002a */
[----:B------:R-:W-:Y:S01]  /*18e0*/  FMUL.FTZ R41, R117, R29 ;  /* 0x0000001d75297220 */ /* 0x000fe20000410000 */
[----:B------:R-:W-:Y:S01]  /*18f0*/  FMUL.FTZ R42, R118, R30 ;  /* 0x0000001e762a7220 */ /* 0x000fe20000410000 */
[----:B------:R-:W-:Y:S01]  /*1900*/  FFMA.FTZ R47, R72, R45, 1 ;  /* 0x3f800000482f7423 */ /* 0x000fe2000001002d */
[----:B------:R-:W-:Y:S01]  /*1910*/  FMUL.FTZ R45, R119, R31 ;  /* 0x0000001f772d7220 */ /* 0x000fe20000410000 */
[----:B------:R-:W-:Y:S01]  /*1920*/  FFMA.FTZ R40, R121, R40, 1 ;  /* 0x3f80000079287423 */ /* 0x000fe20000010028 */
[----:B------:R-:W-:Y:S01]  /*1930*/  FMUL.FTZ R41, R150, R41 ;  /* 0x0000002996297220 */ /* 0x000fe20000410000 */
        /* <DEDUP_REMOVED lines=9> */
[----:B------:R-:W-:Y:S01]  /*19d0*/  LEA R46, R90, R3, 0x2 ;  /* 0x000000035a2e7211 */ /* 0x000fe200078e10ff */
[----:B------:R-:W-:Y:S01]  /*19e0*/  FADD.FTZ R41, -R161, 1 ;  /* 0x3f800000a1297421 */ /* 0x000fe20000010100 */
[----:B0-----:R-:W-:Y:S01]  /*19f0*/  FADD.FTZ R44, -R160, 1 ;  /* 0x3f800000a02c7421 */ /* 0x001fe20000010100 */
[----:B------:R-:W-:Y:S01]  /*1a00*/  FMUL.FTZ R3, R69, R25 ;  /* 0x0000001945037220 */ /* 0x000fe20000410000 */
[----:B------:R-:W-:Y:S01]  /*1a10*/  FMUL.FTZ R42, R70, R26 ;  /* 0x0000001a462a7220 */ /* 0x000fe20000410000 */
[----:B------:R-:W-:Y:S01]  /*1a20*/  FMUL.FTZ R43, R71, R27 ;  /* 0x0000001b472b7220 */ /* 0x000fe20000410000 */
[----:B------:R-:W-:Y:S01]  /*1a30*/  FFMA.FTZ R40, R73, R40, 1 ;  /* 0x3f80000049287423 */ /* 0x000fe20000010028 */
        /* <DEDUP_REMOVED lines=14> */
[----:B------:R-:W0:Y:S01]  /*1b20*/  LDC R114, c[0x0][0x21c] ;  /* 0x00008700ff727b82 */ /* 0x000e220000000800 */
        /* <DEDUP_REMOVED lines=15> */
[----:B------:R1:W-:Y:S01]  /*1c20*/  STS.128 [R105], R128 ;  /* 0x0000008069007388 */ /* 0x0003e20000000c00 */
[----:B------:R-:W-:Y:S01]  /*1c30*/  FMUL.FTZ R126, R69, R158 ;  /* 0x0000009e457e7220 */ /* 0x000fe20000410000 */
[----:B------:R-:W-:Y:S01]  /*1c40*/  FMUL.FTZ R112, R115, R154 ;  /* 0x0000009a73707220 */ /* 0x000fe20000410000 */
[----:B------:R-:W-:Y:S01]  /*1c50*/  FMUL.FTZ R113, R116, R151 ;  /* 0x0000009774717220 */ /* 0x000fe20000410000 */
[----:B------:R-:W-:Y:S01]  /*1c60*/  STS.128 [R105+0x10], R132 ;  /* 0x0000108469007388 */ /* 0x000fe20000000c00 */
[----:B------:R-:W-:Y:S01]  /*1c70*/  FMUL.FTZ R122, R117, R150 ;  /* 0x00000096757a7220 */ /* 0x000fe20000410000 */
[----:B------:R-:W-:Y:S01]  /*1c80*/  FMUL.FTZ R123, R118, R157 ;  /* 0x0000009d767b7220 */ /* 0x000fe20000410000 */
[----:B------:R-:W-:Y:S01]  /*1c90*/  FMUL.FTZ R124, R119, R156 ;  /* 0x0000009c777c7220 */ /* 0x000fe20000410000 */
[----:B------:R-:W-:Y:S01]  /*1ca0*/  STS.128 [R105+0x20], R136 ;  /* 0x0000208869007388 */ /* 0x000fe20000000c00 */
[----:B------:R-:W-:Y:S01]  /*1cb0*/  FMUL.FTZ R127, R70, R161 ;  /* 0x000000a1467f7220 */ /* 0x000fe20000410000 */
[----:B------:R-:W-:-:S02]  /*1cc0*/  FFMA.FTZ R69, R11, R108, R68 ;  /* 0x0000006c0b457223 */ /* 0x000fc40000010044 */
[----:B------:R-:W-:Y:S01]  /*1cd0*/  STS.128 [R105+0x30], R140 ;  /* 0x0000308c69007388 */ /* 0x000fe20000000c00 */
[----:B------:R-:W-:-:S03]  /*1ce0*/  NOP ;  /* 0x0000000000007918 */ /* 0x000fc60000000000 */
[----:B------:R-:W2:Y:S01]  /*1cf0*/  LDS.128 R40, [R104] ;  /* 0x0000000068287984 */ /* 0x000ea20000000c00 */
[----:B-1----:R-:W-:-:S03]  /*1d00*/  FMUL.FTZ R128, R71, R160 ;  /* 0x000000a047807220 */ /* 0x002fc60000410000 */
[----:B------:R-:W1:Y:S04]  /*1d10*/  LDS.128 R44, [R104+0x200] ;  /* 0x00020000682c7984 */ /* 0x000e680000000c00 */
[----:B------:R-:W3:Y:S04]  /*1d20*/  LDS.128 R48, [R104+0x400] ;  /* 0x0004000068307984 */ /* 0x000ee80000000c00 */
[----:B------:R-:W4:Y:S04]  /*1d30*/  LDS.128 R52, [R104+0x600] ;  /* 0x0006000068347984 */ /* 0x000f280000000c00 */
[----:B--2---:R2:W-:Y:S04]  /*1d40*/  STG.E.128 desc[UR12][R144.64+-0x1000], R40 ;  /* 0xfff0002890007986 */ /* 0x0045e8000c101d0c */
[----:B-1----:R2:W-:Y:S04]  /*1d50*/  STG.E.128 desc[UR12][R144.64+-0xe00], R44 ;  /* 0xfff2002c90007986 */ /* 0x0025e8000c101d0c */
[----:B---3--:R2:W-:Y:S04]  /*1d60*/  STG.E.128 desc[UR12][R144.64+-0xc00], R48 ;  /* 0xfff4003090007986 */ /* 0x0085e8000c101d0c */
[----:B----4-:R2:W-:Y:S01]  /*1d70*/  STG.E.128 desc[UR12][R144.64+-0xa00], R52 ;  /* 0xfff6003490007986 */ /* 0x0105e2000c101d0c */
[----:B0-----:R-:W-:Y:S05]  /*1d80*/  @!P0 BRA `(.L_x_5572) ;  /* 0x0000000000ac8947 */ /* 0x001fea0003800000 */
[----:B------:R-:W-:Y:S01]  /*1d90*/  BAR.SYNC.DEFER_BLOCKING 0x0 ;  /* 0x0000000000007b1d */ /* 0x000fe20000010000 */
[----:B------:R-:W-:Y:S01]  /*1da0*/  FMUL.FTZ R39, R39, R152 ;  /* 0x0000009827277220 */ /* 0x000fe20000410000 */
[----:B------:R-:W-:Y:S01]  /*1db0*/  FMUL.FTZ R38, R38, R153 ;  /* 0x0000009926267220 */ /* 0x000fe20000410000 */
[----:B------:R-:W-:Y:S01]  /*1dc0*/  FMUL.FTZ R37, R37, R148 ;  /* 0x0000009425257220 */ /* 0x000fe20000410000 */
[----:B------:R-:W-:Y:S01]  /*1dd0*/  FMUL.FTZ R36, R149, R36 ;  /* 0x0000002495247220 */ /* 0x000fe20000410000 */
[----:B------:R-:W-:-:S03]  /*1de0*/  FMUL.FTZ R35, R35, R154 ;  /* 0x0000009a23237220 */ /* 0x000fc60000410000 */
[----:B--2---:R-:W0:Y:S01]  /*1df0*/  LDC.64 R54, c[0x0][0x2c0] ;  /* 0x0000b000ff367b82 */ /* 0x004e220000000a00 */
        /* <DEDUP_REMOVED lines=12> */
[----:B------:R-:W-:Y:S01]  /*1ec0*/  IMAD R52, R0, UR8, RZ ;  /* 0x0000000800347c24 */ /* 0x000fe2000f8e02ff */
[----:B------:R-:W-:Y:S04]  /*1ed0*/  STS.128 [R105], R36 ;  /* 0x0000002469007388 */ /* 0x000fe80000000c00 */
[----:B------:R1:W-:Y:S04]  /*1ee0*/  STS.128 [R105+0x10], R32 ;  /* 0x0000102069007388 */ /* 0x0003e80000000c00 */
[----:B------:R2:W-:Y:S04]  /*1ef0*/  STS.128 [R105+0x20], R28 ;  /* 0x0000201c69007388 */ /* 0x0005e80000000c00 */
[----:B------:R-:W-:Y:S01]  /*1f00*/  STS.128 [R105+0x30], R48 ;  /* 0x0000303069007388 */ /* 0x000fe20000000c00 */
[----:B------:R-:W-:-:S03]  /*1f10*/  NOP ;  /* 0x0000000000007918 */ /* 0x000fc60000000000 */
[----:B------:R-:W3:Y:S01]  /*1f20*/  LDS.128 R24, [R104] ;  /* 0x0000000068187984 */ /* 0x000ee20000000c00 */
[----:B-1----:R-:W-:-:S03]  /*1f30*/  IMAD.WIDE.U32 R32, R85, UR8, R82 ;  /* 0x0000000855207c25 */ /* 0x002fc6000f8e0052 */
[----:B------:R-:W1:Y:S01]  /*1f40*/  LDS.128 R40, [R104+0x200] ;  /* 0x0002000068287984 */ /* 0x000e620000000c00 */
[----:B--2---:R-:W-:Y:S02]  /*1f50*/  IMAD R29, R85, UR9, R52 ;  /* 0x00000009551d7c24 */ /* 0x004fe4000f8e0234 */
[C---:B0-----:R-:W-:Y:S01]  /*1f60*/  IMAD R28, R54.reuse, UR15, RZ ;  /* 0x0000000f361c7c24 */ /* 0x041fe2000f8e02ff */
[----:B------:R-:W0:Y:S02]  /*1f70*/  LDS.128 R44, [R104+0x400] ;  /* 0x00040000682c7984 */ /* 0x000e240000000c00 */
[----:B------:R-:W-:Y:S01]  /*1f80*/  IADD3 R33, R33, R29, RZ ;  /* 0x0000001d21217210 */ /* 0x000fe20007ffe0ff */
[----:B------:R-:W-:Y:S01]  /*1f90*/  IMAD R31, R55, UR14, R28 ;  /* 0x0000000e371f7c24 */ /* 0x000fe2000f8e021c */
[----:B------:R-:W2:Y:S01]  /*1fa0*/  LDS.128 R36, [R104+0x600] ;  /* 0x0006000068247984 */ /* 0x000ea20000000c00 */
[----:B------:R-:W-:-:S05]  /*1fb0*/  IMAD.WIDE.U32 R28, R54, UR14, R32 ;  /* 0x0000000e361c7c25 */ /* 0x000fca000f8e0020 */
[----:B------:R-:W-:Y:S02]  /*1fc0*/  IADD3 R29, R29, R31, RZ ;  /* 0x0000001f1d1d7210 */ /* 0x000fe40007ffe0ff */
[----:B------:R-:W-:-:S04]  /*1fd0*/  LEA R30, P0, R28, UR6, 0x2 ;  /* 0x000000061c1e7c11 */ /* 0x000fc8000f8010ff */
[----:B------:R-:W-:-:S03]  /*1fe0*/  LEA.HI.X R31, R28, UR7, R29, 0x2, P0 ;  /* 0x000000071c1f7c11 */ /* 0x000fc600080f141d */
[----:B------:R-:W-:-:S05]  /*1ff0*/  IMAD.WIDE R28, R103, 0x10, R30 ;  /* 0x00000010671c7825 */ /* 0x000fca00078e021e */
[----:B---3--:R3:W-:Y:S04]  /*2000*/  STG.E.128 desc[UR12][R28.64+-0x1000], R24 ;  /* 0xfff000181c007986 */ /* 0x0087e8000c101d0c */
[----:B-1----:R3:W-:Y:S04]  /*2010*/  STG.E.128 desc[UR12][R28.64+-0xe00], R40 ;  /* 0xfff200281c007986 */ /* 0x0027e8000c101d0c */
[----:B0-----:R3:W-:Y:S04]  /*2020*/  STG.E.128 desc[UR12][R28.64+-0xc00], R44 ;  /* 0xfff4002c1c007986 */ /* 0x0017e8000c101d0c */
[----:B--2---:R3:W-:Y:S02]  /*2030*/  STG.E.128 desc[UR12][R28.64+-0xa00], R36 ;  /* 0xfff600241c007986 */ /* 0x0047e4000c101d0c */
.L_x_5572:
[----:B---3--:R-:W-:Y:S01]  /*2040*/  FFMA.FTZ R28, R12, R109, R69 ;  /* 0x0000006d0c1c7223 */ /* 0x008fe20000010045 */
        /* <DEDUP_REMOVED lines=10> */
[----:B--2--5:R-:W-:Y:S01]  /*20f0*/  FMUL.FTZ R41, R106, R2 ;  /* 0x000000026a297220 */ /* 0x024fe20000410000 */
[----:B------:R-:W-:Y:S01]  /*2100*/  FFMA.FTZ R37, R15, R112, R34 ;  /* 0x000000700f257223 */ /* 0x000fe20000010022 */
[----:B------:R-:W-:Y:S01]  /*2110*/  CS2R R34, SRZ ;  /* 0x0000000000227805 */ /* 0x000fe2000001ff00 */
[-C--:B------:R-:W-:Y:S01]  /*2120*/  FMUL.FTZ R42, R107, R2.reuse ;  /* 0x000000026b2a7220 */ /* 0x080fe20000410000 */
[-C--:B------:R-:W-:Y:S01]  /*2130*/  FMUL.FTZ R45, R110, R2.reuse ;  /* 0x000000026e2d7220 */ /* 0x080fe20000410000 */
        /* <DEDUP_REMOVED lines=39> */
[----:B------:R-:W2:Y:S01]  /*23b0*/  LDC.64 R118, c[0x0][0x2d0] ;  /* 0x0000b400ff767b82 */ /* 0x000ea20000000a00 */
[--C-:B------:R-:W-:Y:S01]  /*23c0*/  FADD.FTZ R145, R6, R84.reuse ;  /* 0x0000005406917221 */ /* 0x100fe20000010000 */
[----:B------:R-:W-:Y:S01]  /*23d0*/  FADD.FTZ R166, R7, R84 ;  /* 0x0000005407a67221 */ /* 0x000fe20000010000 */
[----:B------:R-:W-:Y:S01]  /*23e0*/  HFMA2.MMA R164, -RZ, RZ, 0, 0 ;  /* 0x00000000ffa47435 */ /* 0x000fe200000001ff */
[----:B------:R-:W-:Y:S01]  /*23f0*/  MOV R24, RZ ;  /* 0x000000ff00187202 */ /* 0x000fe20000000f00 */
        /* <DEDUP_REMOVED lines=11> */
[----:B------:R-:W4:Y:S01]  /*24b0*/  LDC.64 R114, c[0x0][0x380] ;  /* 0x0000e000ff727b82 */ /* 0x000f220000000a00 */
        /* <DEDUP_REMOVED lines=17> */
[----:B0-----:R-:W-:-:S05]  /*25d0*/  ULDC.64 UR24, c[0x0][0x370] ;  /* 0x0000dc0000187ab9 */ /* 0x001fca0000000a00 */
.L_x_5617:
[----:B--23--:R-:W-:Y:S01]  /*25e0*/  IMAD R6, R0, UR10, RZ ;  /* 0x0000000a00067c24 */ /* 0x00cfe2000f8e02ff */
[----:B------:R-:W-:Y:S01]  /*25f0*/  SHF.R.S32.HI R165, RZ, 0x1f, R164 ;  /* 0x0000001fffa57819 */ /* 0x000fe200000114a4 */
[----:B------:R-:W-:-:S04]  /*2600*/  IMAD.WIDE.U32 R4, R85, UR10, RZ ;  /* 0x0000000a55047c25 */ /* 0x000fc8000f8e00ff */
[----:B------:R-:W-:Y:S02]  /*2610*/  IMAD R57, R85, UR11, R6 ;  /* 0x0000000b55397c24 */ /* 0x000fe4000f8e0206 */
[----:B------:R-:W-:Y:S02]  /*2620*/  IMAD R59, R165, UR22, RZ ;  /* 0x00000016a53b7c24 */ /* 0x000fe4000f8e02ff */
[----:B------:R-:W-:Y:S01]  /*2630*/  IMAD.WIDE.U32 R6, R164, UR22, RZ ;  /* 0x00000016a4067c25 */ /* 0x000fe2000f8e00ff */
[----:B------:R-:W-:-:S03]  /*2640*/  IADD3 R5, R5, R57, RZ ;  /* 0x0000003905057210 */ /* 0x000fc60007ffe0ff */
[----:B------:R-:W-:Y:S01]  /*2650*/  IMAD R59, R164, UR23, R59 ;  /* 0x00000017a43b7c24 */ /* 0x000fe2000f8e023b */
[----:B------:R-:W-:Y:S01]  /*2660*/  LEA R68, P0, R6, R98, 0x2 ;  /* 0x0000006206447211 */ /* 0x000fe200078010ff */
[----:B------:R-:W-:Y:S02]  /*2670*/  IMAD R57, R165, UR16, RZ ;  /* 0x00000010a5397c24 */ /* 0x000fe4000f8e02ff */
[----:B------:R-:W-:Y:S01]  /*2680*/  IMAD.WIDE.U32 R4, R164, UR16, R4 ;  /* 0x00000010a4047c25 */ /* 0x000fe2000f8e0004 */
[----:B------:R-:W-:-:S03]  /*2690*/  IADD3 R7, R7, R59, RZ ;  /* 0x0000003b07077210 */ /* 0x000fc60007ffe0ff */
[----:B------:R-:W-:Y:S01]  /*26a0*/  IMAD R57, R164, UR17, R57 ;  /* 0x00000011a4397c24 */ /* 0x000fe2000f8e0239 */
[----:B------:R-:W-:Y:S02]  /*26b0*/  LEA.HI.X R69, R6, R99, R7, 0x2, P0 ;  /* 0x0000006306457211 */ /* 0x000fe400000f1407 */
[----:B--2---:R-:W-:Y:S02]  /*26c0*/  LEA R70, P0, R4, R118, 0x2 ;  /* 0x0000007604467211 */ /* 0x004fe400078010ff */
[----:B------:R-:W-:Y:S01]  /*26d0*/  IADD3 R5, R5, R57, RZ ;  /* 0x0000003905057210 */ /* 0x000fe20007ffe0ff */
[----:B------:R-:W-:-:S03]  /*26e0*/  IMAD.WIDE R68, R103, 0x10, R68 ;  /* 0x0000001067447825 */ /* 0x000fc600078e0244 */
[----:B------:R-:W-:Y:S02]  /*26f0*/  LEA.HI.X R71, R4, R119, R5, 0x2, P0 ;  /* 0x0000007704477211 */ /* 0x000fe400000f1405 */
[----:B------:R-:W2:Y:S04]  /*2700*/  LDG.E.128 R4, desc[UR12][R68.64] ;  /* 0x0000000c44047981 */ /* 0x000ea8000c1e1d00 */
[----:B------:R-:W3:Y:S04]  /*2710*/  LDG.E R146, desc[UR12][R70.64] ;  /* 0x0000000c46927981 */ /* 0x000ee8000c1e1900 */
[----:B------:R-:W4:Y:S04]  /*2720*/  LDG.E.128 R56, desc[UR12][R68.64+0x200] ;  /* 0x0002000c44387981 */ /* 0x000f28000c1e1d00 */
[----:B------:R-:W4:Y:S04]  /*2730*/  LDG.E.128 R60, desc[UR12][R68.64+0x400] ;  /* 0x0004000c443c7981 */ /* 0x000f28000c1e1d00 */
[----:B0-----:R0:W4:Y:S01]  /*2740*/  LDG.E.128 R64, desc[UR12][R68.64+0x600] ;  /* 0x0006000c44407981 */ /* 0x001122000c1e1d00 */
[----:B------:R-:W-:-:S04]  /*2750*/  LOP3.LUT P0, RZ, R88, 0x1f, RZ, 0xc0, !PT ;  /* 0x0000001f58ff7812 */ /* 0x000fc8000780c0ff */
[----:B------:R-:W-:Y:S01]  /*2760*/  ISETP.LT.OR P2, PT, R100, 0x2, P0 ;  /* 0x000000026400780c */ /* 0x000fe20000741670 */
[----:B------:R-:W-:Y:S02]  /*2770*/  IMAD R74, R0, UR18, RZ ;  /* 0x00000012004a7c24 */ /* 0x000fe4000f8e02ff */
[----:B------:R-:W-:-:S04]  /*2780*/  IMAD.WIDE.U32 R72, R85, UR18, RZ ;  /* 0x0000001255487c25 */ /* 0x000fc8000f8e00ff */
[----:B------:R-:W-:-:S06]  /*2790*/  IMAD R75, R85, UR19, R74 ;  /* 0x00000013554b7c24 */ /* 0x000fcc000f8e024a */
[----:B-1----:R-:W1:Y:S01]  /*27a0*/  @!P2 LDC R130, c[0x0][0x21c] ;  /* 0x00008700ff82ab82 */ /* 0x002e620000000800 */
[----:B------:R-:W-:Y:S01]  /*27b0*/  IADD3 R73, R73, R75, RZ ;  /* 0x0000004b49497210 */ /* 0x000fe20007ffe0ff */
[----:B------:R-:W-:-:S04]  /*27c0*/  IMAD R75, R165, UR20, RZ ;  /* 0x00000014a54b7c24 */ /* 0x000fc8000f8e02ff */
[C---:B------:R-:W-:Y:S02]  /*27d0*/  IMAD R75, R164.reuse, UR21, R75 ;  /* 0x00000015a44b7c24 */ /* 0x040fe4000f8e024b */
[----:B0-----:R-:W-:-:S05]  /*27e0*/  IMAD.WIDE.U32 R68, R164, UR20, R72 ;  /* 0x00000014a4447c25 */ /* 0x001fca000f8e0048 */
[----:B------:R-:W-:Y:S02]  /*27f0*/  IADD3 R71, R69, R75, RZ ;  /* 0x0000004b45477210 */ /* 0x000fe40007ffe0ff */
[----:B-1----:R-:W-:-:S04]  /*2800*/  LEA R70, P1, R68, R120, 0x2 ;  /* 0x0000007844467211 */ /* 0x002fc800078210ff */
[----:B------:R-:W-:Y:S02]  /*2810*/  LEA.HI.X R71, R68, R121, R71, 0x2, P1 ;  /* 0x0000007944477211 */ /* 0x000fe400008f1447 */
[----:B------:R-:W-:Y:S02]  /*2820*/  SHF.L.U32 R68, R88, 0x2, RZ ;  /* 0x0000000258447819 */ /* 0x000fe400000006ff */
[C---:B------:R-:W-:Y:S01]  /*2830*/  @!P2 IADD3 R73, R100.reuse, -0x2, RZ ;  /* 0xfffffffe6449a810 */ /* 0x040fe20007ffe0ff */
[----:B------:R0:W5:Y:S01]  /*2840*/  LDG.E R167, desc[UR12][R70.64] ;  /* 0x0000000c46a77981 */ /* 0x000162000c1e1900 */
[----:B------:R-:W-:Y:S02]  /*2850*/  IADD3 R72, R100, -0x1, RZ ;  /* 0xffffffff64487810 */ /* 0x000fe40007ffe0ff */
[----:B------:R-:W-:Y:S01]  /*2860*/  LOP3.LUT R131, R68, 0xffffff80, RZ, 0xc0, !PT ;  /* 0xffffff8044837812 */ /* 0x000fe200078ec0ff */
[----:B------:R-:W-:Y:S01]  /*2870*/  @!P2 IMAD R75, R73, R130, R164 ;  /* 0x00000082494ba224 */ /* 0x000fe200078e02a4 */
[----:B------:R-:W-:-:S02]  /*2880*/  LEA.HI R69, R72, R72, RZ, 0x1 ;  /* 0x0000004848457211 */ /* 0x000fc400078f08ff */
[----:B------:R-:W-:Y:S02]  /*2890*/  IADD3 R73, R131, R90, RZ ;  /* 0x0000005a83497210 */ /* 0x000fe40007ffe0ff */
[----:B------:R-:W-:-:S04]  /*28a0*/  LOP3.LUT R69, R69, 0xfffffe, RZ, 0xc0, !PT ;  /* 0x00fffffe45457812 */ /* 0x000fc800078ec0ff */
[----:B------:R-:W-:Y:S02]  /*28b0*/  IADD3 R69, R72, -R69, RZ ;  /* 0x8000004548457210 */ /* 0x000fe40007ffe0ff */
[C---:B------:R-:W-:Y:S02]  /*28c0*/  ISETP.NE.AND P1, PT, R88.reuse, RZ, PT ;  /* 0x000000ff5800720c */ /* 0x040fe40003f25270 */
[C---:B------:R-:W-:Y:S02]  /*28d0*/  IADD3 R169, R88.reuse, 0x200, RZ ;  /* 0x0000020058a97810 */ /* 0x040fe40007ffe0ff */
[----:B------:R-:W-:Y:S02]  /*28e0*/  MOV R72, 0x3f800000 ;  /* 0x3f80000000487802 */ /* 0x000fe40000000f00 */
[----:B------:R-:W-:-:S13]  /*28f0*/  ISETP.NE.AND P3, PT, R88, 0x3f, PT ;  /* 0x0000003f5800780c */ /* 0x000fda0003f65270 */
[CC--:B------:R-:W-:Y:S01]  /*2900*/  @P3 LEA R207, R88.reuse, R101.reuse, 0x2 ;  /* 0x0000006558cf3211 */ /* 0x0c0fe200078e10ff */
[----:B------:R-:W-:Y:S01]  /*2910*/  BSSY B0, `(.L_x_5574) ;  /* 0x000005f000007945 */ /* 0x000fe20003800000 */
[----:B------:R-:W-:Y:S01]  /*2920*/  LEA R211, R88, R101, 0x3 ;  /* 0x0000006558d37211 */ /* 0x000fe200078e18ff */
[----:B---3--:R-:W-:-:S04]  /*2930*/  FMUL.FTZ R74, R146, 1.4426950216293334961 ;  /* 0x3fb8aa3b924a7820 */ /* 0x008fc80000410000 */
[----:B------:R-:W-:Y:S01]  /*2940*/  FMUL.FTZ R131, R129, R74 ;  /* 0x0000004a81837220 */ /* 0x000fe20000410000 */
[----:B--2---:R1:W-:Y:S05]  /*2950*/  STS.128 [R104], R4 ;  /* 0x0000000468007388 */ /* 0x0043ea0000000c00 */
[----:B------:R-:W2:Y:S01]  /*2960*/  MUFU.EX2 R131, R131 ;  /* 0x0000008300837308 */ /* 0x000ea20000000800 */
[----:B----4-:R-:W-:Y:S01]  /*2970*/  STS.128 [R104+0x200], R56 ;  /* 0x0002003868007388 */ /* 0x010fe20000000c00 */
[----:B-1----:R-:W-:Y:S01]  /*2980*/  LEA R4, R69, R164, 0x8 ;  /* 0x000000a445047211 */ /* 0x002fe200078e40ff */
[----:B------:R-:W-:-:S03]  /*2990*/  IMAD R6, R90, 0x3, R73 ;  /* 0x000000035a067824 */ /* 0x000fc600078e0249 */
[----:B------:R-:W-:Y:S02]  /*29a0*/  SEL R4, R4, R169, !P1 ;  /* 0x000000a904047207 */ /* 0x000fe40004800000 */
[-C--:B0-----:R-:W-:Y:S02]  /*29b0*/  LEA R71, R6, R101.reuse, 0x4 ;  /* 0x0000006506477211 */ /* 0x081fe400078e20ff */
[----:B------:R-:W-:Y:S01]  /*29c0*/  LEA R70, R4, R101, 0x2 ;  /* 0x0000006504467211 */ /* 0x000fe200078e10ff */
[----:B------:R-:W-:Y:S04]  /*29d0*/  STS.128 [R104+0x400], R60 ;  /* 0x0004003c68007388 */ /* 0x000fe80000000c00 */
[----:B------:R-:W-:Y:S01]  /*29e0*/  STS.128 [R104+0x600], R64 ;  /* 0x0006004068007388 */ /* 0x000fe20000000c00 */
[----:B------:R-:W-:-:S03]  /*29f0*/  NOP ;  /* 0x0000000000007918 */ /* 0x000fc60000000000 */
[----:B------:R-:W0:Y:S01]  /*2a00*/  LDS.128 R4, [R71] ;  /* 0x0000000047047984 */ /* 0x000e220000000c00 */
[----:B------:R-:W-:-:S03]  /*2a10*/  FMUL.FTZ R170, R132, R74 ;  /* 0x0000004a84aa7220 */ /* 0x000fc60000410000 */
[----:B------:R-:W1:Y:S04]  /*2a20*/  LDS.128 R56, [R71+0x10] ;  /* 0x0000100047387984 */ /* 0x000e680000000c00 */
[----:B------:R-:W3:Y:S04]  /*2a30*/  LDS.128 R60, [R71+0x20] ;  /* 0x00002000473c7984 */ /* 0x000ee80000000c00 */
[----:B------:R-:W4:Y:S04]  /*2a40*/  LDS.128 R64, [R71+0x30] ;  /* 0x0000300047407984 */ /* 0x000f280000000c00 */
[----:B--2---:R2:W-:Y:S01]  /*2a50*/  STS [R70+0x2550], R131 ;  /* 0x0025508346007388 */ /* 0x0045e20000000800 */
[----:B------:R-:W-:Y:S01]  /*2a60*/  BAR.SYNC.DEFER_BLOCKING 0x0 ;  /* 0x0000000000007b1d */ /* 0x000fe20000010000 */
[-C--:B------:R-:W-:Y:S01]  /*2a70*/  FMUL.FTZ R171, R133, R74.reuse ;  /* 0x0000004a85ab7220 */ /* 0x080fe20000410000 */
[----:B------:R-:W-:-:S04]  /*2a80*/  FMUL.FTZ R168, R134, R74 ;  /* 0x0000004a86a87220 */ /* 0x000fc80000410000 */
[----:B------:R-:W2:Y:S01]  /*2a90*/  MUFU.EX2 R170, R170 ;  /* 0x000000aa00aa7308 */ /* 0x000ea20000000800 */
[-C--:B------:R-:W-:Y:S01]  /*2aa0*/  FMUL.FTZ R175, R135, R74.reuse ;  /* 0x0000004a87af7220 */ /* 0x080fe20000410000 */
[----:B------:R-:W-:-:S06]  /*2ab0*/  FMUL.FTZ R178, R136, R74 ;  /* 0x0000004a88b27220 */ /* 0x000fcc0000410000 */
[----:B------:R-:W0:Y:S01]  /*2ac0*/  MUFU.EX2 R171, R171 ;  /* 0x000000ab00ab7308 */ /* 0x000e220000000800 */
[----:B------:R-:W-:Y:S01]  /*2ad0*/  MOV R73, RZ ;  /* 0x000000ff00497202 */ /* 0x000fe20000000f00 */
[----:B------:R-:W-:-:S06]  /*2ae0*/  @!P2 IMAD.WIDE R68, R75, 0x8, R76 ;  /* 0x000000084b44a825 */ /* 0x000fcc00078e024c */
[----:B------:R-:W1:Y:S01]  /*2af0*/  MUFU.EX2 R168, R168 ;  /* 0x000000a800a87308 */ /* 0x000e620000000800 */
[----:B------:R-:W-:Y:S01]  /*2b00*/  FMUL.FTZ R181, R137, R74 ;  /* 0x0000004a89b57220 */ /* 0x000fe20000410000 */
[----:B------:R0:W5:Y:S01]  /*2b10*/  @!P2 LDG.E.64 R72, desc[UR12][R68.64] ;  /* 0x0000000c4448a981 */ /* 0x000162000c1e1b00 */
[----:B--2---:R-:W-:Y:S01]  /*2b20*/  FMUL.FTZ R70, R131, R170 ;  /* 0x000000aa83467220 */ /* 0x004fe20000410000 */
[-C--:B------:R-:W-:Y:S01]  /*2b30*/  FMUL.FTZ R176, R138, R74.reuse ;  /* 0x0000004a8ab07220 */ /* 0x080fe20000410000 */
[-C--:B------:R-:W-:Y:S01]  /*2b40*/  FMUL.FTZ R179, R139, R74.reuse ;  /* 0x0000004a8bb37220 */ /* 0x080fe20000410000 */
[-C--:B------:R-:W-:Y:S01]  /*2b50*/  FMUL.FTZ R174, R140, R74.reuse ;  /* 0x0000004a8cae7220 */ /* 0x080fe20000410000 */
[-C--:B------:R-:W-:Y:S01]  /*2b60*/  FMUL.FTZ R199, R141, R74.reuse ;  /* 0x0000004a8dc77220 */ /* 0x080fe20000410000 */
[----:B------:R-:W2:Y:S01]  /*2b70*/  MUFU.EX2 R175, R175 ;  /* 0x000000af00af7308 */ /* 0x000ea20000000800 */
[-C--:B------:R-:W-:Y:S01]  /*2b80*/  FMUL.FTZ R202, R142, R74.reuse ;  /* 0x0000004a8eca7220 */ /* 0x080fe20000410000 */
[----:B------:R-:W-:Y:S01]  /*2b90*/  FMUL.FTZ R201, R143, R74 ;  /* 0x0000004a8fc97220 */ /* 0x000fe20000410000 */
[----:B------:R-:W3:Y:S01]  /*2ba0*/  @P3 LDS R207, [R207+0x2d54] ;  /* 0x002d5400cfcf3984 */ /* 0x000ee20000000800 */
[----:B0-----:R-:W-:-:S04]  /*2bb0*/  FFMA.FTZ R68, R162, R170, R161 ;  /* 0x000000aaa2447223 */ /* 0x001fc800000100a1 */
[----:B------:R-:W0:Y:S01]  /*2bc0*/  MUFU.EX2 R178, R178 ;  /* 0x000000b200b27308 */ /* 0x000e220000000800 */
[C---:B------:R-:W-:Y:S01]  /*2bd0*/  FMUL.FTZ R69, R171.reuse, R70 ;  /* 0x00000046ab457220 */ /* 0x040fe20000410000 */
[----:B------:R-:W-:-:S06]  /*2be0*/  FFMA.FTZ R68, R171, R68, R160 ;  /* 0x00000044ab447223 */ /* 0x000fcc00000100a0 */
[----:B------:R-:W4:Y:S01]  /*2bf0*/  MUFU.EX2 R181, R181 ;  /* 0x000000b500b57308 */ /* 0x000f220000000800 */
[C---:B-1----:R-:W-:Y:S01]  /*2c00*/  FMUL.FTZ R70, R168.reuse, R69 ;  /* 0x00000045a8467220 */ /* 0x042fe20000410000 */
[----:B------:R-:W-:-:S06]  /*2c10*/  FFMA.FTZ R68, R168, R68, R159 ;  /* 0x00000044a8447223 */ /* 0x000fcc000001009f */
[----:B------:R-:W1:Y:S01]  /*2c20*/  MUFU.EX2 R176, R176 ;  /* 0x000000b000b07308 */ /* 0x000e620000000800 */
[C---:B--2---:R-:W-:Y:S01]  /*2c30*/  FMUL.FTZ R69, R175.reuse, R70 ;  /* 0x00000046af457220 */ /* 0x044fe20000410000 */
[----:B------:R-:W-:-:S06]  /*2c40*/  FFMA.FTZ R68, R175, R68, R158 ;  /* 0x00000044af447223 */ /* 0x000fcc000001009e */
[----:B------:R-:W2:Y:S01]  /*2c50*/  MUFU.EX2 R179, R179 ;  /* 0x000000b300b37308 */ /* 0x000ea20000000800 */
[C---:B0-----:R-:W-:Y:S01]  /*2c60*/  FMUL.FTZ R70, R178.reuse, R69 ;  /* 0x00000045b2467220 */ /* 0x041fe20000410000 */
[----:B------:R-:W-:-:S06]  /*2c70*/  FFMA.FTZ R68, R178, R68, R157 ;  /* 0x00000044b2447223 */ /* 0x000fcc000001009d */
[----:B------:R-:W0:Y:S01]  /*2c80*/  MUFU.EX2 R174, R174 ;  /* 0x000000ae00ae7308 */ /* 0x000e220000000800 */
[C---:B----4-:R-:W-:Y:S01]  /*2c90*/  FMUL.FTZ R69, R181.reuse, R70 ;  /* 0x00000046b5457220 */ /* 0x050fe20000410000 */
[----:B------:R-:W-:-:S06]  /*2ca0*/  FFMA.FTZ R68, R181, R68, R156 ;  /* 0x00000044b5447223 */ /* 0x000fcc000001009c */
[----:B------:R-:W4:Y:S01]  /*2cb0*/  MUFU.EX2 R199, R199 ;  /* 0x000000c700c77308 */ /* 0x000f220000000800 */
        /* <DEDUP_REMOVED lines=8> */
[C---:B0-----:R-:W-:Y:S01]  /*2d40*/  FMUL.FTZ R70, R174.reuse, R69 ;  /* 0x00000045ae467220 */ /* 0x041fe20000410000 */
[----:B------:R-:W-:Y:S01]  /*2d50*/  FFMA.FTZ R68, R174, R68, R153 ;  /* 0x00000044ae447223 */ /* 0x000fe20000010099 */
[----:B------:R-:W-:-:S05]  /*2d60*/  FMUL.FTZ R210, R166, R74 ;  /* 0x0000004aa6d27220 */ /* 0x000fca0000410000 */
[----:B------:R-:W0:Y:S01]  /*2d70*/  MUFU.EX2 R204, R204 ;  /* 0x000000cc00cc7308 */ /* 0x000e220000000800 */
[C---:B----4-:R-:W-:Y:S01]  /*2d80*/  FMUL.FTZ R69, R199.reuse, R70 ;  /* 0x00000046c7457220 */ /* 0x050fe20000410000 */
[----:B------:R-:W-:-:S06]  /*2d90*/  FFMA.FTZ R68, R199, R68, R152 ;  /* 0x00000044c7447223 */ /* 0x000fcc0000010098 */
[----:B------:R-:W4:Y:S01]  /*2da0*/  MUFU.EX2 R203, R203 ;  /* 0x000000cb00cb7308 */ /* 0x000f220000000800 */
[C---:B-1----:R-:W-:Y:S01]  /*2db0*/  FMUL.FTZ R70, R202.reuse, R69 ;  /* 0x00000045ca467220 */ /* 0x042fe20000410000 */
[----:B------:R-:W-:-:S06]  /*2dc0*/  FFMA.FTZ R68, R202, R68, R151 ;  /* 0x00000044ca447223 */ /* 0x000fcc0000010097 */
[----:B------:R-:W1:Y:S01]  /*2dd0*/  MUFU.EX2 R210, R210 ;  /* 0x000000d200d27308 */ /* 0x000e620000000800 */
[C---:B--2---:R-:W-:Y:S01]  /*2de0*/  FMUL.FTZ R69, R201.reuse, R70 ;  /* 0x00000046c9457220 */ /* 0x044fe20000410000 */
[----:B------:R-:W-:-:S03]  /*2df0*/  FFMA.FTZ R68, R201, R68, R150 ;  /* 0x00000044c9447223 */ /* 0x000fc60000010096 */
[C---:B0-----:R-:W-:Y:S01]  /*2e00*/  FMUL.FTZ R70, R204.reuse, R69 ;  /* 0x00000045cc467220 */ /* 0x041fe20000410000 */
[----:B------:R-:W-:-:S03]  /*2e10*/  FFMA.FTZ R68, R204, R68, R149 ;  /* 0x00000044cc447223 */ /* 0x000fc60000010095 */
[C---:B----4-:R-:W-:Y:S01]  /*2e20*/  FMUL.FTZ R69, R203.reuse, R70 ;  /* 0x00000046cb457220 */ /* 0x050fe20000410000 */
[----:B------:R-:W-:Y:S01]  /*2e30*/  FFMA.FTZ R70, R203, R68, R148 ;  /* 0x00000044cb467223 */ /* 0x000fe20000010094 */
[----:B------:R-:W-:Y:S02]  /*2e40*/  ISETP.GT.U32.AND P2, PT, R88, 0x1f, PT ;  /* 0x0000001f5800780c */ /* 0x000fe40003f44070 */
[C---:B-1----:R-:W-:Y:S01]  /*2e50*/  FMUL.FTZ R68, R210.reuse, R69 ;  /* 0x00000045d2447220 */ /* 0x042fe20000410000 */
[----:B------:R-:W-:Y:S01]  /*2e60*/  FFMA.FTZ R69, R210, R70, R147 ;  /* 0x00000046d2457223 */ /* 0x000fe20000010093 */
[----:B---3--:R-:W-:Y:S09]  /*2e70*/  @P3 BRA `(.L_x_5575) ;  /* 0x0000000000203947 */ /* 0x008ff20003800000 */
        /* <DEDUP_REMOVED lines=8> */
.L_x_5575:
[----:B------:R-:W-:Y:S05]  /*2f00*/  BSYNC B0 ;  /* 0x0000000000007941 */ /* 0x000fea0003800000 */
.L_x_5574:
[----:B------:R2:W-:Y:S01]  /*2f10*/  STS.64 [R211+0x2140], R68 ;  /* 0x00214044d3007388 */ /* 0x0005e20000000a00 */
[C---:B0----5:R-:W-:Y:S01]  /*2f20*/  FMUL.FTZ R70, R167.reuse, R4 ;  /* 0x00000004a7467220 */ /* 0x061fe20000410000 */
        /* <DEDUP_REMOVED lines=10> */
[C---:B--2---:R-:W-:Y:S01]  /*2fd0*/  FMUL.FTZ R68, R167.reuse, R62 ;  /* 0x0000003ea7447220 */ /* 0x044fe20000410000 */
        /* <DEDUP_REMOVED lines=50> */
.L_x_5636:
[----:B------:R-:W-:Y:S01]  /*3300*/  ISETP.GE.AND P3, PT, R90, 0x10, PT ;  /* 0x000000105a00780c */ /* 0x000fe20003f66270 */
[----:B------:R-:W-:-:S12]  /*3310*/  UMOV UR7, 0xffffffff ;  /* 0xffffffff00077882 */ /* 0x000fd80000000000 */
[C---:B0-2---:R-:W-:Y:S01]  /*3320*/  @P3 FFMA.FTZ R71, R70.reuse, R74, R71 ;  /* 0x0000004a46473223 */ /* 0x045fe20000010047 */
[----:B---3--:R-:W-:Y:S01]  /*3330*/  @P3 FMUL.FTZ R70, R70, R75 ;  /* 0x0000004b46463220 */ /* 0x008fe20000410000 */
[----:B------:R-:W-:Y:S06]  /*3340*/  BRA.DIV UR7, `(.L_x_5578) ;  /* 0x0000003607547947 */ /* 0x000fec000b800000 */
.L_x_5639:
[----:B------:R-:W-:-:S03]  /*3350*/  UMOV UR7, 0xffffffff ;  /* 0xffffffff00077882 */ /* 0x000fc60000000000 */
[----:B------:R-:W-:Y:S05]  /*3360*/  BRA.DIV UR7, `(.L_x_5579) ;  /* 0x0000003607747947 */ /* 0x000fea000b800000 */
.L_x_5642:
[----:B------:R-:W-:-:S03]  /*3370*/  UMOV UR7, 0xffffffff ;  /* 0xffffffff00077882 */ /* 0x000fc60000000000 */
[----:B------:R-:W-:Y:S05]  /*3380*/  BRA.DIV UR7, `(.L_x_5580) ;  /* 0x0000003607947947 */ /* 0x000fea000b800000 */
[----:B------:R-:W0:Y:S04]  /*3390*/  SHFL.UP PT, R70, R70, 0x1, RZ ;  /* 0x0420000046467989 */ /* 0x000e2800000e00ff */
[----:B------:R-:W2:Y:S04]  /*33a0*/  SHFL.UP PT, R71, R71, 0x1, RZ ;  /* 0x0420000047477989 */ /* 0x000ea800000e00ff */
[----:B------:R-:W3:Y:S04]  /*33b0*/  SHFL.IDX PT, R72, R72, RZ, 0x1f ;  /* 0x00001fff48487589 */ /* 0x000ee800000e0000 */
[----:B------:R-:W4:Y:S02]  /*33c0*/  SHFL.IDX PT, R73, R73, RZ, 0x1f ;  /* 0x00001fff49497589 */ /* 0x000f2400000e0000 */
.L_x_5648:
[C---:B0-2-4-:R-:W-:Y:S01]  /*33d0*/  @P1 FFMA.FTZ R73, R70.reuse, R73, R71 ;  /* 0x0000004946491223 */ /* 0x055fe20000010047 */
[----:B---3--:R-:W-:-:S03]  /*33e0*/  @P1 FMUL.FTZ R72, R70, R72 ;  /* 0x0000004846481220 */ /* 0x008fc60000410000 */
[C---:B------:R-:W-:Y:S01]  /*33f0*/  FFMA.FTZ R75, R68.reuse, R73, R69 ;  /* 0x00000049444b7223 */ /* 0x040fe20000010045 */
[----:B------:R-:W-:-:S05]  /*3400*/  FMUL.FTZ R74, R68, R72 ;  /* 0x00000048444a7220 */ /* 0x000fca0000410000 */
[----:B------:R0:W-:Y:S02]  /*3410*/  STS.128 [R130+0x2140], R72 ;  /* 0x0021404882007388 */ /* 0x0001e40000000c00 */
.L_x_5576:
[----:B------:R-:W-:Y:S05]  /*3420*/  WARPSYNC.ALL ;  /* 0x0000000000007948 */ /* 0x000fea0003800000 */
[----:B------:R-:W-:Y:S01]  /*3430*/  BAR.SYNC.DEFER_BLOCKING 0x0 ;  /* 0x0000000000007b1d */ /* 0x000fe20000010000 */
[C---:B-1----:R-:W-:Y:S01]  /*3440*/  FMUL.FTZ R70, R210.reuse, R207 ;  /* 0x000000cfd2467220 */ /* 0x042fe20000410000 */
[----:B------:R-:W-:Y:S01]  /*3450*/  FFMA.FTZ R68, R210, R216, R215 ;  /* 0x000000d8d2447223 */ /* 0x000fe200000100d7 */
[----:B------:R-:W-:Y:S02]  /*3460*/  ISETP.GE.OR P0, PT, R100, UR28, P0 ;  /* 0x0000001c64007c0c */ /* 0x000fe40008706670 */
[C---:B------:R-:W-:Y:S01]  /*3470*/  FMUL.FTZ R69, R203.reuse, R70 ;  /* 0x00000046cb457220 */ /* 0x040fe20000410000 */
[----:B------:R-:W-:Y:S01]  /*3480*/  FFMA.FTZ R68, R203, R68, R214 ;  /* 0x00000044cb447223 */ /* 0x000fe200000100d6 */
[----:B0-----:R-:W-:-:S02]  /*3490*/  MOV R130, 0x3f800000 ;  /* 0x3f80000000827802 */ /* 0x001fc40000000f00 */
        /* <DEDUP_REMOVED lines=88> */
.L_x_5665:
[C---:B--2-4-:R-:W-:Y:S01]  /*3a20*/  @P0 FFMA.FTZ R75, R72.reuse, R75, R73 ;  /* 0x0000004b484b0223 */ /* 0x054fe20000010049 */
[----:B------:R-:W-:Y:S01]  /*3a30*/  @P0 FMUL.FTZ R74, R72, R74 ;  /* 0x0000004a484a0220 */ /* 0x000fe20000410000 */
[-C--:B-1-3--:R-:W-:Y:S01]  /*3a40*/  FFMA.FTZ R131, R131, R218.reuse, R220 ;  /* 0x000000da83837223 */ /* 0x08afe200000100dc */
[----:B------:R-:W-:Y:S01]  /*3a50*/  FMUL.FTZ R130, R130, R218 ;  /* 0x000000da82827220 */ /* 0x000fe20000410000 */
[C---:B------:R-:W-:Y:S01]  /*3a60*/  FFMA.FTZ R73, R70.reuse, R75, R71 ;  /* 0x0000004b46497223 */ /* 0x040fe20000010047 */
[----:B------:R-:W-:-:S05]  /*3a70*/  FMUL.FTZ R72, R70, R74 ;  /* 0x0000004a46487220 */ /* 0x000fca0000410000 */
[----:B------:R1:W-:Y:S02]  /*3a80*/  STS.128 [R219+0x2350], R72 ;  /* 0x00235048db007388 */ /* 0x0003e40000000c00 */
.L_x_5581:
        /* <DEDUP_REMOVED lines=18> */
[----:B------:R-:W-:-:S02]  /*3bb0*/  IMAD R6, R116, UR15, RZ ;  /* 0x0000000f74067c24 */ /* 0x000fc4000f8e02ff */
[----:B------:R-:W-:Y:S01]  /*3bc0*/  FMUL.FTZ R63, R63, R200 ;  /* 0x000000c83f3f7220 */ /* 0x000fe20000410000 */
[----:B------:R-:W-:Y:S01]  /*3bd0*/  FFMA.FTZ R4, R108, R7, R5 ;  /* 0x000000076c047223 */ /* 0x000fe20000010005 */
[----:B------:R-:W-:Y:S01]  /*3be0*/  FMUL.FTZ R64, R64, R197 ;  /* 0x000000c540407220 */ /* 0x000fe20000410000 */
[----:B------:R-:W-:Y:S01]  /*3bf0*/  FMUL.FTZ R65, R65, R198 ;  /* 0x000000c641417220 */ /* 0x000fe20000410000 */
[----:B-1----:R-:W-:Y:S01]  /*3c00*/  IADD3 R75, P1, R82, -0x400, RZ ;  /* 0xfffffc00524b7810 */ /* 0x002fe20007f3e0ff */
[----:B------:R-:W-:Y:S01]  /*3c10*/  FFMA.FTZ R5, R109, R56, R4 ;  /* 0x000000386d057223 */ /* 0x000fe20000010004 */
[----:B------:R-:W-:Y:S01]  /*3c20*/  FMUL.FTZ R66, R66, R195 ;  /* 0x000000c342427220 */ /* 0x000fe20000410000 */
[----:B------:R-:W-:Y:S01]  /*3c30*/  FMUL.FTZ R71, R167, R186 ;  /* 0x000000baa7477220 */ /* 0x000fe20000410000 */
[----:B------:R-:W0:Y:S01]  /*3c40*/  LDS R211, [R211+0x2354] ;  /* 0x00235400d3d37984 */ /* 0x000e220000000800 */
[----:B------:R-:W-:Y:S01]  /*3c50*/  FFMA.FTZ R4, R110, R57, R5 ;  /* 0x000000396e047223 */ /* 0x000fe20000010005 */
[----:B------:R-:W-:-:S02]  /*3c60*/  IMAD R57, R117, UR14, R6 ;  /* 0x0000000e75397c24 */ /* 0x000fc4000f8e0206 */
[----:B------:R-:W-:Y:S01]  /*3c70*/  FMUL.FTZ R71, R112, R71 ;  /* 0x0000004770477220 */ /* 0x000fe20000410000 */
[----:B------:R-:W-:Y:S01]  /*3c80*/  BSSY B0, `(.L_x_5583) ;  /* 0x000006a000007945 */ /* 0x000fe20003800000 */
[----:B------:R-:W-:Y:S01]  /*3c90*/  FFMA.FTZ R5, R111, R58, R4 ;  /* 0x0000003a6f057223 */ /* 0x000fe20000010004 */
[----:B------:R-:W-:-:S03]  /*3ca0*/  FMUL.FTZ R67, R67, R196 ;  /* 0x000000c443437220 */ /* 0x000fc60000410000 */
[----:B------:R-:W-:-:S04]  /*3cb0*/  FFMA.FTZ R4, R112, R59, R5 ;  /* 0x0000003b70047223 */ /* 0x000fc80000010005 */
[----:B------:R-:W-:Y:S01]  /*3cc0*/  FFMA.FTZ R5, R113, R60, R4 ;  /* 0x0000003c71057223 */ /* 0x000fe20000010004 */
[----:B------:R-:W-:-:S03]  /*3cd0*/  @!P3 LEA R60, R164, R101, 0x3 ;  /* 0x00000065a43cb211 */ /* 0x000fc600078e18ff */
[----:B------:R-:W-:Y:S01]  /*3ce0*/  FFMA.FTZ R4, R122, R61, R5 ;  /* 0x0000003d7a047223 */ /* 0x000fe20000010005 */
[----:B------:R-:W-:Y:S01]  /*3cf0*/  HFMA2.MMA R5, -RZ, RZ, 0, 0 ;  /* 0x00000000ff057435 */ /* 0x000fe200000001ff */
[----:B------:R1:W-:Y:S02]  /*3d00*/  @!P3 STS.64 [R60+0x2e50], R130 ;  /* 0x002e50823c00b388 */ /* 0x0003e40000000a00 */
[----:B------:R-:W-:Y:S01]  /*3d10*/  FFMA.FTZ R7, R123, R62, R4 ;  /* 0x0000003e7b077223 */ /* 0x000fe20000010004 */
[----:B------:R-:W-:Y:S01]  /*3d20*/  MOV R4, R88 ;  /* 0x0000005800047202 */ /* 0x000fe20000000f00 */
[----:B------:R-:W-:Y:S02]  /*3d30*/  FMUL.FTZ R62, R167, R185 ;  /* 0x000000b9a73e7220 */ /* 0x000fe40000410000 */
[----:B------:R-:W-:Y:S02]  /*3d40*/  FFMA.FTZ R6, R124, R63, R7 ;  /* 0x0000003f7c067223 */ /* 0x000fe40000010007 */
[----:B------:R-:W-:Y:S01]  /*3d50*/  FMUL.FTZ R62, R113, R62 ;  /* 0x0000003e713e7220 */ /* 0x000fe20000410000 */
[----:B------:R-:W-:-:S04]  /*3d60*/  IMAD.WIDE.U32 R4, R116, UR14, R4 ;  /* 0x0000000e74047c25 */ /* 0x000fc8000f8e0004 */
[----:B------:R-:W-:Y:S01]  /*3d70*/  FFMA.FTZ R7, R125, R64, R6 ;  /* 0x000000407d077223 */ /* 0x000fe20000010006 */
[C---:B------:R-:W-:Y:S01]  /*3d80*/  FMUL.FTZ R6, R167.reuse, R217 ;  /* 0x000000d9a7067220 */ /* 0x040fe20000410000 */
[----:B-1----:R-:W-:Y:S01]  /*3d90*/  FMUL.FTZ R60, R167, R187 ;  /* 0x000000bba73c7220 */ /* 0x002fe20000410000 */
[----:B------:R-:W-:Y:S01]  /*3da0*/  IADD3 R5, R5, R57, RZ ;  /* 0x0000003905057210 */ /* 0x000fe20007ffe0ff */
[----:B------:R-:W-:Y:S02]  /*3db0*/  IMAD R57, R87, UR24, RZ ;  /* 0x0000001857397c24 */ /* 0x000fe4000f8e02ff */
[----:B------:R-:W-:Y:S01]  /*3dc0*/  FFMA.FTZ R56, R126, R65, R7 ;  /* 0x000000417e387223 */ /* 0x000fe20000010007 */
[----:B------:R-:W-:Y:S01]  /*3dd0*/  SHF.L.U32 R7, R88, 0x4, RZ ;  /* 0x0000000458077819 */ /* 0x000fe200000006ff */
[----:B------:R-:W-:Y:S01]  /*3de0*/  FMUL.FTZ R60, R111, R60 ;  /* 0x0000003c6f3c7220 */ /* 0x000fe20000410000 */
[C---:B------:R-:W-:Y:S02]  /*3df0*/  IMAD R57, R86.reuse, UR25, R57 ;  /* 0x0000001956397c24 */ /* 0x040fe4000f8e0239 */
[----:B0-----:R-:W-:Y:S01]  /*3e00*/  FFMA.FTZ R59, R211, R207, R216 ;  /* 0x000000cfd33b7223 */ /* 0x001fe200000100d8 */
[----:B------:R-:W-:Y:S01]  /*3e10*/  IMAD.WIDE.U32 R4, R86, UR24, R4 ;  /* 0x0000001856047c25 */ /* 0x000fe2000f8e0004 */
[----:B------:R-:W-:-:S03]  /*3e20*/  LEA.HI.SX32 R58, R7, R7, 0x1b ;  /* 0x00000007073a7211 */ /* 0x000fc600078fdaff */
[----:B------:R-:W-:Y:S01]  /*3e30*/  FMUL.FTZ R7, R167, R192 ;  /* 0x000000c0a7077220 */ /* 0x000fe20000410000 */
[----:B------:R-:W-:Y:S01]  /*3e40*/  FFMA.FTZ R61, R210, R59, R215 ;  /* 0x0000003bd23d7223 */ /* 0x000fe200000100d7 */
[----:B------:R-:W-:Y:S01]  /*3e50*/  IADD3 R73, R5, R57, RZ ;  /* 0x0000003905497210 */ /* 0x000fe20007ffe0ff */
[----:B------:R-:W-:Y:S02]  /*3e60*/  FMUL.FTZ R5, R3, R6 ;  /* 0x0000000603057220 */ /* 0x000fe40000410000 */
[----:B------:R-:W-:Y:S01]  /*3e70*/  FFMA.FTZ R63, R203, R61, R214 ;  /* 0x0000003dcb3f7223 */ /* 0x000fe200000100d6 */
[----:B------:R-:W-:Y:S01]  /*3e80*/  LEA R65, P0, R4, UR26, 0x2 ;  /* 0x0000001a04417c11 */ /* 0x000fe2000f8010ff */
[----:B------:R-:W-:Y:S01]  /*3e90*/  FMUL.FTZ R57, R167, R190 ;  /* 0x000000bea7397220 */ /* 0x000fe20000410000 */
[----:B------:R-:W-:Y:S01]  /*3ea0*/  LEA R64, R58, R101, 0x2 ;  /* 0x000000653a407211 */ /* 0x000fe200078e10ff */
[----:B------:R-:W-:Y:S01]  /*3eb0*/  FFMA.FTZ R213, R204, R63, R213 ;  /* 0x0000003fccd57223 */ /* 0x000fe200000100d5 */
[----:B------:R-:W-:Y:S01]  /*3ec0*/  IADD3 R6, P2, R75, R4, RZ ;  /* 0x000000044b067210 */ /* 0x000fe20007f5e0ff */
[----:B------:R-:W-:Y:S01]  /*3ed0*/  FMUL.FTZ R58, R167, R189 ;  /* 0x000000bda73a7220 */ /* 0x000fe20000410000 */
[----:B------:R-:W-:Y:S01]  /*3ee0*/  LEA.HI.X R69, R4, UR27, R73, 0x2, P0 ;  /* 0x0000001b04457c11 */ /* 0x000fe200080f1449 */
[----:B------:R-:W-:Y:S01]  /*3ef0*/  FFMA.FTZ R201, R201, R213, R212 ;  /* 0x000000d5c9c97223 */ /* 0x000fe200000100d4 */
[----:B------:R-:W-:Y:S01]  /*3f00*/  FFMA.FTZ R4, R127, R66, R56 ;  /* 0x000000427f047223 */ /* 0x000fe20000010038 */
[----:B------:R0:W-:Y:S01]  /*3f10*/  STS [R64+0x1090], R5 ;  /* 0x0010900540007388 */ /* 0x0001e20000000800 */
[----:B------:R-:W-:Y:S01]  /*3f20*/  FMUL.FTZ R56, R167, R191 ;  /* 0x000000bfa7387220 */ /* 0x000fe20000410000 */
[----:B------:R-:W-:Y:S01]  /*3f30*/  FFMA.FTZ R209, R202, R201, R209 ;  /* 0x000000c9cad17223 */ /* 0x000fe200000100d1 */
[----:B------:R-:W-:Y:S01]  /*3f40*/  FMUL.FTZ R7, R106, R7 ;  /* 0x000000076a077220 */ /* 0x000fe20000410000 */
[----:B------:R-:W-:Y:S01]  /*3f50*/  FMUL.FTZ R57, R108, R57 ;  /* 0x000000396c397220 */ /* 0x000fe20000410000 */
[----:B------:R-:W-:Y:S01]  /*3f60*/  FMUL.FTZ R56, R107, R56 ;  /* 0x000000386b387220 */ /* 0x000fe20000410000 */
[----:B------:R-:W-:Y:S01]  /*3f70*/  FFMA.FTZ R199, R199, R209, R208 ;  /* 0x000000d1c7c77223 */ /* 0x000fe200000100d0 */
[----:B------:R-:W-:Y:S01]  /*3f80*/  FMUL.FTZ R58, R109, R58 ;  /* 0x0000003a6d3a7220 */ /* 0x000fe20000410000 */
[----:B------:R1:W-:Y:S02]  /*3f90*/  STS [R64+0x1094], R7 ;  /* 0x0010940740007388 */ /* 0x0003e40000000800 */
[----:B------:R-:W-:Y:S01]  /*3fa0*/  FFMA.FTZ R205, R174, R199, R205 ;  /* 0x000000c7aecd7223 */ /* 0x000fe200000100cd */
[----:B0-----:R-:W-:Y:S01]  /*3fb0*/  FMUL.FTZ R5, R167, R188 ;  /* 0x000000bca7057220 */ /* 0x001fe20000410000 */
[----:B------:R0:W-:Y:S02]  /*3fc0*/  STS [R64+0x1098], R56 ;  /* 0x0010983840007388 */ /* 0x0001e40000000800 */
[----:B------:R-:W-:Y:S01]  /*3fd0*/  FFMA.FTZ R179, R179, R205, R206 ;  /* 0x000000cdb3b37223 */ /* 0x000fe200000100ce */
[----:B------:R-:W-:Y:S01]  /*3fe0*/  FMUL.FTZ R5, R110, R5 ;  /* 0x000000056e057220 */ /* 0x000fe20000410000 */
[----:B------:R2:W-:Y:S02]  /*3ff0*/  STS [R64+0x109c], R57 ;  /* 0x00109c3940007388 */ /* 0x0005e40000000800 */
[----:B------:R-:W-:Y:S01]  /*4000*/  FFMA.FTZ R193, R176, R179, R193 ;  /* 0x000000b3b0c17223 */ /* 0x000fe200000100c1 */
[----:B-1----:R-:W-:Y:S01]  /*4010*/  FMUL.FTZ R7, R167, R184 ;  /* 0x000000b8a7077220 */ /* 0x002fe20000410000 */
[----:B------:R1:W-:Y:S02]  /*4020*/  STS [R64+0x10a0], R58 ;  /* 0x0010a03a40007388 */ /* 0x0003e40000000800 */
[----:B------:R-:W-:Y:S01]  /*4030*/  FFMA.FTZ R181, R181, R193, R194 ;  /* 0x000000c1b5b57223 */ /* 0x000fe200000100c2 */
[C---:B0-----:R-:W-:Y:S01]  /*4040*/  FMUL.FTZ R56, R167.reuse, R182 ;  /* 0x000000b6a7387220 */ /* 0x041fe20000410000 */
[----:B------:R0:W-:Y:S01]  /*4050*/  STS [R64+0x10a4], R5 ;  /* 0x0010a40540007388 */ /* 0x0001e20000000800 */
[----:B------:R-:W-:Y:S01]  /*4060*/  FMUL.FTZ R7, R122, R7 ;  /* 0x000000077a077220 */ /* 0x000fe20000410000 */
[----:B------:R-:W-:Y:S01]  /*4070*/  FFMA.FTZ R183, R178, R181, R183 ;  /* 0x000000b5b2b77223 */ /* 0x000fe200000100b7 */
[----:B--2---:R-:W-:Y:S01]  /*4080*/  FMUL.FTZ R57, R167, R200 ;  /* 0x000000c8a7397220 */ /* 0x004fe20000410000 */
[----:B------:R2:W-:Y:S01]  /*4090*/  STS [R64+0x10b0], R62 ;  /* 0x0010b03e40007388 */ /* 0x0005e20000000800 */
[----:B------:R-:W-:Y:S01]  /*40a0*/  FMUL.FTZ R56, R123, R56 ;  /* 0x000000387b387220 */ /* 0x000fe20000410000 */
[----:B------:R-:W-:Y:S01]  /*40b0*/  FFMA.FTZ R175, R175, R183, R180 ;  /* 0x000000b7afaf7223 */ /* 0x000fe200000100b4 */
[----:B-1----:R-:W-:Y:S01]  /*40c0*/  FMUL.FTZ R58, R167, R197 ;  /* 0x000000c5a73a7220 */ /* 0x002fe20000410000 */
[----:B------:R1:W-:Y:S01]  /*40d0*/  STS [R64+0x10a8], R60 ;  /* 0x0010a83c40007388 */ /* 0x0003e20000000800 */
[----:B------:R-:W-:Y:S01]  /*40e0*/  FMUL.FTZ R57, R124, R57 ;  /* 0x000000397c397220 */ /* 0x000fe20000410000 */
[----:B------:R-:W-:Y:S01]  /*40f0*/  FFMA.FTZ R177, R168, R175, R177 ;  /* 0x000000afa8b17223 */ /* 0x000fe200000100b1 */
[----:B------:R-:W-:Y:S01]  /*4100*/  IADD3 R168, -R75, UR9, -R88 ;  /* 0x000000094ba87c10 */ /* 0x000fe2000fffe958 */
[----:B0-----:R-:W-:Y:S01]  /*4110*/  FMUL.FTZ R5, R167, R198 ;  /* 0x000000c6a7057220 */ /* 0x001fe20000410000 */
[----:B------:R-:W-:Y:S01]  /*4120*/  FMUL.FTZ R58, R125, R58 ;  /* 0x0000003a7d3a7220 */ /* 0x000fe20000410000 */
[C---:B--2---:R-:W-:Y:S01]  /*4130*/  FMUL.FTZ R62, R167.reuse, R195 ;  /* 0x000000c3a73e7220 */ /* 0x044fe20000410000 */
[----:B------:R-:W-:Y:S01]  /*4140*/  ISETP.GE.AND P0, PT, R168, 0x1, PT ;  /* 0x00000001a800780c */ /* 0x000fe20003f06270 */
[----:B------:R-:W-:Y:S01]  /*4150*/  FMUL.FTZ R167, R167, R196 ;  /* 0x000000c4a7a77220 */ /* 0x000fe20000410000 */
[----:B------:R-:W-:Y:S01]  /*4160*/  FFMA.FTZ R171, R171, R177, R172 ;  /* 0x000000b1abab7223 */ /* 0x000fe200000100ac */
[----:B-1----:R-:W-:Y:S01]  /*4170*/  FMUL.FTZ R60, R126, R5 ;  /* 0x000000057e3c7220 */ /* 0x002fe20000410000 */
[----:B------:R-:W-:Y:S01]  /*4180*/  FMUL.FTZ R62, R127, R62 ;  /* 0x0000003e7f3e7220 */ /* 0x000fe20000410000 */
[----:B------:R-:W-:Y:S01]  /*4190*/  FMUL.FTZ R167, R128, R167 ;  /* 0x000000a780a77220 */ /* 0x000fe20000410000 */
[----:B------:R-:W-:Y:S01]  /*41a0*/  STS [R64+0x10ac], R71 ;  /* 0x0010ac4740007388 */ /* 0x000fe20000000800 */
[----:B------:R-:W-:-:S03]  /*41b0*/  FFMA.FTZ R173, R170, R171, R173 ;  /* 0x000000abaaad7223 */ /* 0x000fc600000100ad */
[----:B------:R0:W-:Y:S01]  /*41c0*/  STS [R64+0x10b4], R7 ;  /* 0x0010b40740007388 */ /* 0x0001e20000000800 */
[----:B------:R-:W-:-:S03]  /*41d0*/  FMUL.FTZ R5, R129, R173 ;  /* 0x000000ad81057220 */ /* 0x000fc60000410000 */
[----:B------:R-:W-:Y:S04]  /*41e0*/  STS [R64+0x10b8], R56 ;  /* 0x0010b83840007388 */ /* 0x000fe80000000800 */
[----:B------:R-:W-:Y:S01]  /*41f0*/  STS [R64+0x10bc], R57 ;  /* 0x0010bc3940007388 */ /* 0x000fe20000000800 */
[----:B0-----:R-:W-:-:S03]  /*4200*/  IADD3.X R7, R73, -0x1, R83, P2, P1 ;  /* 0xffffffff49077810 */ /* 0x001fc600017e2453 */
[----:B------:R0:W-:Y:S04]  /*4210*/  STS [R64+0x10c0], R58 ;  /* 0x0010c03a40007388 */ /* 0x0001e80000000800 */
[----:B------:R1:W-:Y:S04]  /*4220*/  STS [R64+0x10c4], R60 ;  /* 0x0010c43c40007388 */ /* 0x0003e80000000800 */
[----:B------:R1:W-:Y:S01]  /*4230*/  STS [R64+0x10c8], R62 ;  /* 0x0010c83e40007388 */ /* 0x0003e20000000800 */
[----:B0-----:R-:W-:-:S03]  /*4240*/  FADD.FTZ R58, -R162, R217 ;  /* 0x000000d9a23a7221 */ /* 0x001fc60000010100 */
[----:B------:R1:W-:Y:S01]  /*4250*/  STS [R64+0x10cc], R167 ;  /* 0x0010cca740007388 */ /* 0x0003e20000000800 */
[----:B------:R-:W-:Y:S06]  /*4260*/  BAR.SYNC.DEFER_BLOCKING 0x0 ;  /* 0x0000000000007b1d */ /* 0x000fec0000010000 */
[----:B------:R-:W-:Y:S05]  /*4270*/  @!P0 BRA `(.L_x_5584) ;  /* 0x0000000000288947 */ /* 0x000fea0003800000 */
[----:B------:R-:W-:Y:S01]  /*4280*/  LEA.HI.SX32 R56, R88, R88, 0x1b ;  /* 0x0000005858387211 */ /* 0x000fe200078fdaff */
[-C--:B------:R-:W-:Y:S02]  /*4290*/  IMAD R165, R165, R114.reuse, RZ ;  /* 0x00000072a5a57224 */ /* 0x080fe400078e02ff */
[----:B------:R-:W-:Y:S01]  /*42a0*/  IMAD.WIDE.U32 R6, R164, R114, R6 ;  /* 0x00000072a4067225 */ /* 0x000fe200078e0006 */
[----:B-1----:R-:W-:-:S03]  /*42b0*/  LEA R60, R56, R101, 0x2 ;  /* 0x00000065383c7211 */ /* 0x002fc600078e10ff */
[----:B------:R-:W-:Y:S01]  /*42c0*/  IMAD R165, R164, R115, R165 ;  /* 0x00000073a4a57224 */ /* 0x000fe200078e02a5 */
[----:B------:R-:W-:Y:S01]  /*42d0*/  LEA R56, P0, R6, UR26, 0x2 ;  /* 0x0000001a06387c11 */ /* 0x000fe2000f8010ff */
[----:B------:R-:W0:Y:S03]  /*42e0*/  LDS R71, [R60+0x1090] ;  /* 0x001090003c477984 */ /* 0x000e260000000800 */
[----:B------:R-:W-:-:S04]  /*42f0*/  IADD3 R165, R7, R165, RZ ;  /* 0x000000a507a57210 */ /* 0x000fc80007ffe0ff */
[----:B------:R-:W-:-:S05]  /*4300*/  LEA.HI.X R57, R6, UR27, R165, 0x2, P0 ;  /* 0x0000001b06397c11 */ /* 0x000fca00080f14a5 */
[----:B0-----:R0:W-:Y:S02]  /*4310*/  REDG.E.ADD.F32.FTZ.RN.STRONG.GPU desc[UR12][R56.64], R71 ;  /* 0x00000047380079a6 */ /* 0x0011e4000c10f38c */
.L_x_5584:
[----:B------:R-:W-:Y:S05]  /*4320*/  BSYNC B0 ;  /* 0x0000000000007941 */ /* 0x000fea0003800000 */
.L_x_5583:
[----:B0-----:R-:W-:Y:S01]  /*4330*/  FADD.FTZ R71, -R161, R192 ;  /* 0x000000c0a1477221 */ /* 0x001fe20000010100 */
[----:B------:R-:W-:Y:S01]  /*4340*/  FMUL.FTZ R56, R132, R171 ;  /* 0x000000ab84387220 */ /* 0x000fe20000410000 */
[----:B------:R-:W-:Y:S01]  /*4350*/  FFMA.FTZ R7, R5, R58, RZ ;  /* 0x0000003a05077223 */ /* 0x000fe200000100ff */
[----:B-1----:R-:W-:Y:S01]  /*4360*/  FADD.FTZ R62, -R160, R191 ;  /* 0x000000bfa03e7221 */ /* 0x002fe20000010100 */
[----:B------:R-:W-:Y:S01]  /*4370*/  FMUL.FTZ R57, R133, R177 ;  /* 0x000000b185397220 */ /* 0x000fe20000410000 */
[----:B------:R-:W-:Y:S01]  /*4380*/  FADD.FTZ R131, -R159, R190 ;  /* 0x000000be9f837221 */ /* 0x000fe20000010100 */
[----:B------:R-:W-:Y:S01]  /*4390*/  FFMA.FTZ R6, R56, R71, R7 ;  /* 0x0000004738067223 */ /* 0x000fe20000010007 */
[----:B------:R-:W-:Y:S01]  /*43a0*/  FMUL.FTZ R60, R134, R175 ;  /* 0x000000af863c7220 */ /* 0x000fe20000410000 */
[----:B------:R-:W-:Y:S01]  /*43b0*/  FADD.FTZ R68, -R158, R189 ;  /* 0x000000bd9e447221 */ /* 0x000fe20000010100 */
[----:B------:R-:W-:Y:S01]  /*43c0*/  FMUL.FTZ R73, R135, R183 ;  /* 0x000000b787497220 */ /* 0x000fe20000410000 */
[----:B------:R-:W-:Y:S01]  /*43d0*/  FFMA.FTZ R7, R57, R62, R6 ;  /* 0x0000003e39077223 */ /* 0x000fe20000010006 */
[----:B------:R-:W-:Y:S01]  /*43e0*/  FADD.FTZ R167, -R157, R188 ;  /* 0x000000bc9da77221 */ /* 0x000fe20000010100 */
        /* <DEDUP_REMOVED lines=13> */
[----:B------:R-:W-:Y:S01]  /*44c0*/  FADD.FTZ R189, -R151, R200 ;  /* 0x000000c897bd7221 */ /* 0x000fe20000010100 */
[----:B------:R-:W-:Y:S01]  /*44d0*/  FFMA.FTZ R7, R75, R74, R6 ;  /* 0x0000004a4b077223 */ /* 0x000fe20000010006 */
[----:B------:R-:W-:Y:S01]  /*44e0*/  FMUL.FTZ R72, R142, R201 ;  /* 0x000000c98e487220 */ /* 0x000fe20000410000 */
[----:B------:R-:W-:Y:S01]  /*44f0*/  USHF.L.U64.HI UR8, UR5, 0x2, UR6 ;  /* 0x0000000205087899 */ /* 0x000fe20008010206 */
[----:B------:R-:W-:Y:S01]  /*4500*/  FADD.FTZ R176, -R150, R197 ;  /* 0x000000c596b07221 */ /* 0x000fe20000010100 */
[----:B------:R-:W-:Y:S01]  /*4510*/  FFMA.FTZ R6, R66, R187, R7 ;  /* 0x000000bb42067223 */ /* 0x000fe20000010007 */
[----:B------:R-:W-:Y:S01]  /*4520*/  IADD3 R197, R88, 0x40, RZ ;  /* 0x0000004058c57810 */ /* 0x000fe20007ffe0ff */
[----:B------:R-:W-:Y:S01]  /*4530*/  FMUL.FTZ R207, R128, R67 ;  /* 0x0000004380cf7220 */ /* 0x000fe20000410000 */
[----:B------:R-:W-:Y:S01]  /*4540*/  FMUL.FTZ R67, R143, R213 ;  /* 0x000000d58f437220 */ /* 0x000fe20000410000 */
[----:B------:R-:W-:Y:S01]  /*4550*/  FFMA.FTZ R7, R165, R172, R6 ;  /* 0x000000aca5077223 */ /* 0x000fe20000010006 */
[----:B------:R-:W-:Y:S01]  /*4560*/  LEA R6, P0, R82, R65, 0x2 ;  /* 0x0000004152067211 */ /* 0x000fe200078010ff */
[----:B------:R-:W-:Y:S01]  /*4570*/  FMUL.FTZ R65, R141, R209 ;  /* 0x000000d18d417220 */ /* 0x000fe20000410000 */
[----:B------:R-:W-:Y:S01]  /*4580*/  USHF.L.U32 UR7, UR5, 0x2, URZ ;  /* 0x0000000205077899 */ /* 0x000fe2000800063f */
[----:B------:R-:W-:Y:S01]  /*4590*/  FFMA.FTZ R130, R70, R185, R7 ;  /* 0x000000b946827223 */ /* 0x000fe20000010007 */
[----:B------:R-:W-:Y:S01]  /*45a0*/  LEA.HI.X R7, R82, R69, R83, 0x2, P0 ;  /* 0x0000004552077211 */ /* 0x000fe200000f1453 */
[----:B------:R-:W-:Y:S01]  /*45b0*/  IMAD R174, R114, UR8, RZ ;  /* 0x0000000872ae7c24 */ /* 0x000fe2000f8e02ff */
[----:B------:R-:W-:Y:S01]  /*45c0*/  LEA.HI.SX32 R180, R197, R88, 0x1b ;  /* 0x00000058c5b47211 */ /* 0x000fe200078fdaff */
[----:B------:R-:W-:Y:S01]  /*45d0*/  FFMA.FTZ R69, R65, R182, R130 ;  /* 0x000000b641457223 */ /* 0x000fe20000010082 */
[----:B------:R-:W-:Y:S01]  /*45e0*/  FADD.FTZ R191, -R149, R198 ;  /* 0x000000c695bf7221 */ /* 0x000fe20000010100 */
[----:B------:R-:W-:Y:S01]  /*45f0*/  FMUL.FTZ R130, R144, R63 ;  /* 0x0000003f90827220 */ /* 0x000fe20000410000 */
[----:B------:R-:W-:Y:S01]  /*4600*/  FADD.FTZ R178, -R148, R195 ;  /* 0x000000c394b27221 */ /* 0x000fe20000010100 */
[----:B------:R-:W-:Y:S01]  /*4610*/  FFMA.FTZ R170, R72, R189, R69 ;  /* 0x000000bd48aa7223 */ /* 0x000fe20000010045 */
[----:B------:R-:W-:Y:S01]  /*4620*/  FADD.FTZ R195, -R147, R196 ;  /* 0x000000c493c37221 */ /* 0x000fe20000010100 */
[----:B------:R-:W-:-:S02]  /*4630*/  IMAD R203, R115, UR7, R174 ;  /* 0x0000000773cb7c24 */ /* 0x000fc4000f8e02ae */
[----:B------:R-:W-:Y:S01]  /*4640*/  FMUL.FTZ R69, R145, R61 ;  /* 0x0000003d91457220 */ /* 0x000fe20000410000 */
[----:B------:R-:W-:Y:S01]  /*4650*/  FFMA.FTZ R197, R67, R176, R170 ;  /* 0x000000b043c57223 */ /* 0x000fe200000100aa */
[----:B------:R-:W-:Y:S01]  /*4660*/  FMUL.FTZ R170, R166, R59 ;  /* 0x0000003ba6aa7220 */ /* 0x000fe20000410000 */
[----:B------:R-:W-:Y:S01]  /*4670*/  LEA R180, R180, R101, 0x2 ;  /* 0x00000065b4b47211 */ /* 0x000fe200078e10ff */
[----:B------:R-:W-:-:S04]  /*4680*/  IMAD.WIDE.U32 R6, R114, UR7, R6 ;  /* 0x0000000772067c25 */ /* 0x000fc8000f8e0006 */
[----:B------:R-:W-:Y:S01]  /*4690*/  FFMA.FTZ R174, R130, R191, R197 ;  /* 0x000000bf82ae7223 */ /* 0x000fe200000100c5 */
[----:B------:R-:W-:Y:S01]  /*46a0*/  FMUL.FTZ R197, R170, R195 ;  /* 0x000000c3aac57220 */ /* 0x000fe20000410000 */
[----:B------:R-:W-:Y:S01]  /*46b0*/  ISETP.GE.AND P0, PT, R168, 0x41, PT ;  /* 0x00000041a800780c */ /* 0x000fe20003f06270 */
[----:B------:R-:W-:Y:S01]  /*46c0*/  BSSY B0, `(.L_x_5585) ;  /* 0x000000a000007945 */ /* 0x000fe20003800000 */
[----:B------:R-:W-:Y:S01]  /*46d0*/  FFMA.FTZ R174, R69, R178, R174 ;  /* 0x000000b245ae7223 */ /* 0x000fe200000100ae */
[----:B------:R-:W-:Y:S01]  /*46e0*/  IADD3 R7, R7, R203, RZ ;  /* 0x000000cb07077210 */ /* 0x000fe20007ffe0ff */
[----:B------:R-:W-:Y:S01]  /*46f0*/  FADD.FTZ R4, R4, R207 ;  /* 0x000000cf04047221 */ /* 0x000fe20000010000 */
[----:B------:R-:W-:Y:S01]  /*4700*/  IADD3 R203, R88, 0x80, RZ ;  /* 0x0000008058cb7810 */ /* 0x000fe20007ffe0ff */
[----:B------:R-:W-:Y:S01]  /*4710*/  FADD.FTZ R174, R174, R197 ;  /* 0x000000c5aeae7221 */ /* 0x000fe20000010000 */
[----:B------:R-:W-:Y:S01]  /*4720*/  IADD3 R207, R88, 0xc0, RZ ;  /* 0x000000c058cf7810 */ /* 0x000fe20007ffe0ff */
[----:B------:R0:W1:Y:S05]  /*4730*/  LDS R197, [R180+0x1190] ;  /* 0x00119000b4c57984 */ /* 0x00006a0000000800 */
[----:B------:R-:W-:Y:S05]  /*4740*/  @!P0 BRA `(.L_x_5586) ;  /* 0x0000000000048947 */ /* 0x000fea0003800000 */
[----:B-1----:R2:W-:Y:S02]  /*4750*/  REDG.E.ADD.F32.FTZ.RN.STRONG.GPU desc[UR12][R6.64+-0xf00], R197 ;  /* 0xfff100c5060079a6 */ /* 0x0025e4000c10f38c */
.L_x_5586:
[----:B------:R-:W-:Y:S05]  /*4760*/  BSYNC B0 ;  /* 0x0000000000007941 */ /* 0x000fea0003800000 */
.L_x_5585:
        /* <DEDUP_REMOVED lines=18> */
.L_x_5588:
[----:B------:R-:W-:Y:S05]  /*4890*/  BSYNC B0 ;  /* 0x0000000000007941 */ /* 0x000fea0003800000 */
.L_x_5587:
[----:B01----:R0:W1:Y:S01]  /*48a0*/  LDS R197, [R184+0x1390] ;  /* 0x00139000b8c57984 */ /* 0x0030620000000800 */
[----:B------:R-:W-:Y:S01]  /*48b0*/  BSSY B0, `(.L_x_5589) ;  /* 0x0000006000007945 */ /* 0x000fe20003800000 */
[----:B------:R-:W-:Y:S02]  /*48c0*/  IADD3 R207, R88, 0x180, RZ ;  /* 0x0000018058cf7810 */ /* 0x000fe40007ffe0ff */
[----:B------:R-:W-:Y:S02]  /*48d0*/  LEA.HI.SX32 R180, R203, R88, 0x1b ;  /* 0x00000058cbb47211 */ /* 0x000fe400078fdaff */
[----:B------:R-:W-:Y:S01]  /*48e0*/  LEA R186, R186, R101, 0x2 ;  /* 0x00000065baba7211 */ /* 0x000fe200078e10ff */
[----:B------:R-:W-:Y:S06]  /*48f0*/  @!P0 BRA `(.L_x_5590) ;  /* 0x0000000000048947 */ /* 0x000fec0003800000 */
[----:B-1----:R2:W-:Y:S02]  /*4900*/  REDG.E.ADD.F32.FTZ.RN.STRONG.GPU desc[UR12][R6.64+-0xd00], R197 ;  /* 0xfff300c5060079a6 */ /* 0x0025e4000c10f38c */
.L_x_5590:
[----:B------:R-:W-:Y:S05]  /*4910*/  BSYNC B0 ;  /* 0x0000000000007941 */ /* 0x000fea0003800000 */
.L_x_5589:
[----:B-12---:R1:W2:Y:S01]  /*4920*/  LDS R197, [R186+0x1490] ;  /* 0x00149000bac57984 */ /* 0x0062a20000000800 */
[----:B------:R-:W-:Y:S01]  /*4930*/  BSSY B0, `(.L_x_5591) ;  /* 0x0000006000007945 */ /* 0x000fe20003800000 */
[----:B------:R-:W-:Y:S02]  /*4940*/  IADD3 R203, R88, 0x1c0, RZ ;  /* 0x000001c058cb7810 */ /* 0x000fe40007ffe0ff */
[----:B0-----:R-:W-:Y:S02]  /*4950*/  LEA.HI.SX32 R184, R207, R88, 0x1b ;  /* 0x00000058cfb87211 */ /* 0x001fe400078fdaff */
[----:B------:R-:W-:Y:S01]  /*4960*/  LEA R188, R180, R101, 0x2 ;  /* 0x00000065b4bc7211 */ /* 0x000fe200078e10ff */
[----:B------:R-:W-:Y:S06]  /*4970*/  @!P1 BRA `(.L_x_5592) ;  /* 0x0000000000049947 */ /* 0x000fec0003800000 */
[----:B--2---:R0:W-:Y:S02]  /*4980*/  REDG.E.ADD.F32.FTZ.RN.STRONG.GPU desc[UR12][R6.64+-0xc00], R197 ;  /* 0xfff400c5060079a6 */ /* 0x0041e4000c10f38c */
.L_x_5592:
[----:B------:R-:W-:Y:S05]  /*4990*/  BSYNC B0 ;  /* 0x0000000000007941 */ /* 0x000fea0003800000 */
.L_x_5591:
[----:B0-2---:R0:W2:Y:S01]  /*49a0*/  LDS R197, [R188+0x1590] ;  /* 0x00159000bcc57984 */ /* 0x0050a20000000800 */
[----:B------:R-:W-:Y:S01]  /*49b0*/  BSSY B0, `(.L_x_5593) ;  /* 0x0000005000007945 */ /* 0x000fe20003800000 */
[----:B------:R-:W-:Y:S02]  /*49c0*/  LEA.HI.SX32 R180, R203, R88, 0x1b ;  /* 0x00000058cbb47211 */ /* 0x000fe400078fdaff */
[----:B-1----:R-:W-:Y:S01]  /*49d0*/  LEA R186, R184, R101, 0x2 ;  /* 0x00000065b8ba7211 */ /* 0x002fe200078e10ff */
[----:B------:R-:W-:Y:S06]  /*49e0*/  @!P2 BRA `(.L_x_5594) ;  /* 0x000000000004a947 */ /* 0x000fec0003800000 */
[----:B--2---:R1:W-:Y:S02]  /*49f0*/  REDG.E.ADD.F32.FTZ.RN.STRONG.GPU desc[UR12][R6.64+-0xb00], R197 ;  /* 0xfff500c5060079a6 */ /* 0x0043e4000c10f38c */
.L_x_5594:
[----:B------:R-:W-:Y:S05]  /*4a00*/  BSYNC B0 ;  /* 0x0000000000007941 */ /* 0x000fea0003800000 */
.L_x_5593:
[----:B------:R-:W-:Y:S01]  /*4a10*/  LEA.HI.SX32 R184, R169, R88, 0x1b ;  /* 0x00000058a9b87211 */ /* 0x000fe200078fdaff */
[----:B------:R-:W-:Y:S01]  /*4a20*/  BSSY B0, `(.L_x_5595) ;  /* 0x0000005000007945 */ /* 0x000fe20003800000 */
[----:B------:R3:W4:Y:S01]  /*4a30*/  LDS R169, [R186+0x1690] ;  /* 0x00169000baa97984 */ /* 0x0007220000000800 */
[----:B------:R-:W-:Y:S02]  /*4a40*/  LEA R180, R180, R101, 0x2 ;  /* 0x00000065b4b47211 */ /* 0x000fe400078e10ff */
[----:B------:R-:W-:Y:S05]  /*4a50*/  @!P3 BRA `(.L_x_5596) ;  /* 0x000000000004b947 */ /* 0x000fea0003800000 */
[----:B----4-:R4:W-:Y:S02]  /*4a60*/  REDG.E.ADD.F32.FTZ.RN.STRONG.GPU desc[UR12][R6.64+-0xa00], R169 ;  /* 0xfff600a9060079a6 */ /* 0x0109e4000c10f38c */
.L_x_5596:
[----:B------:R-:W-:Y:S05]  /*4a70*/  BSYNC B0 ;  /* 0x0000000000007941 */ /* 0x000fea0003800000 */
.L_x_5595:
[----:B----4-:R4:W0:Y:S01]  /*4a80*/  LDS R169, [R180+0x1790] ;  /* 0x00179000b4a97984 */ /* 0x0108220000000800 */
[----:B------:R-:W-:Y:S01]  /*4a90*/  BSSY B0, `(.L_x_5597) ;  /* 0x0000004000007945 */ /* 0x000fe20003800000 */
[----:B------:R-:W-:-:S03]  /*4aa0*/  LEA R184, R184, R101, 0x2 ;  /* 0x00000065b8b87211 */ /* 0x000fc600078e10ff */
[----:B------:R-:W-:Y:S05]  /*4ab0*/  @!P4 BRA `(.L_x_5598) ;  /* 0x000000000004c947 */ /* 0x000fea0003800000 */
[----:B0-----:R0:W-:Y:S02]  /*4ac0*/  REDG.E.ADD.F32.FTZ.RN.STRONG.GPU desc[UR12][R6.64+-0x900], R169 ;  /* 0xfff700a9060079a6 */ /* 0x0011e4000c10f38c */
.L_x_5598:
[----:B------:R-:W-:Y:S05]  /*4ad0*/  BSYNC B0 ;  /* 0x0000000000007941 */ /* 0x000fea0003800000 */
.L_x_5597:
[----:B0-----:R0:W0:Y:S01]  /*4ae0*/  LDS R169, [R184+0x1890] ;  /* 0x00189000b8a97984 */ /* 0x0010220000000800 */
[----:B------:R-:W-:Y:S01]  /*4af0*/  BSSY B0, `(.L_x_5599) ;  /* 0x0000005000007945 */ /* 0x000fe20003800000 */
[C---:B-12---:R-:W-:Y:S02]  /*4b00*/  IADD3 R197, R88.reuse, 0x240, RZ ;  /* 0x0000024058c57810 */ /* 0x046fe40007ffe0ff */
[----:B------:R-:W-:Y:S01]  /*4b10*/  IADD3 R203, R88, 0x280, RZ ;  /* 0x0000028058cb7810 */ /* 0x000fe20007ffe0ff */
[----:B------:R-:W-:Y:S06]  /*4b20*/  @!P5 BRA `(.L_x_5600) ;  /* 0x000000000004d947 */ /* 0x000fec0003800000 */
[----:B0-----:R1:W-:Y:S02]  /*4b30*/  REDG.E.ADD.F32.FTZ.RN.STRONG.GPU desc[UR12][R6.64+-0x800], R169 ;  /* 0xfff800a9060079a6 */ /* 0x0013e4000c10f38c */
.L_x_5600:
[----:B------:R-:W-:Y:S05]  /*4b40*/  BSYNC B0 ;  /* 0x0000000000007941 */ /* 0x000fea0003800000 */
.L_x_5599:
[----:B01----:R-:W-:Y:S01]  /*4b50*/  IADD3 R169, R88, 0x2c0, RZ ;  /* 0x000002c058a97810 */ /* 0x003fe20007ffe0ff */
[----:B------:R-:W-:Y:S01]  /*4b60*/  BSSY B0, `(.L_x_5601) ;  /* 0x0000011000007945 */ /* 0x000fe20003800000 */
[-C--:B----4-:R-:W-:Y:S02]  /*4b70*/  LEA.HI.SX32 R180, R197, R88.reuse, 0x1b ;  /* 0x00000058c5b47211 */ /* 0x090fe400078fdaff */
[-C--:B---3--:R-:W-:Y:S02]  /*4b80*/  LEA.HI.SX32 R186, R169, R88.reuse, 0x1b ;  /* 0x00000058a9ba7211 */ /* 0x088fe400078fdaff */
        /* <DEDUP_REMOVED lines=14> */
.L_x_5602:
[----:B------:R-:W-:Y:S05]  /*4c70*/  BSYNC B0 ;  /* 0x0000000000007941 */ /* 0x000fea0003800000 */
.L_x_5601:
[----:B01----:R0:W1:Y:S01]  /*4c80*/  LDS R169, [R184+0x1a90] ;  /* 0x001a9000b8a97984 */ /* 0x0030620000000800 */
[----:B------:R-:W-:Y:S01]  /*4c90*/  BSSY B0, `(.L_x_5603) ;  /* 0x0000006000007945 */ /* 0x000fe20003800000 */
[----:B------:R-:W-:Y:S02]  /*4ca0*/  IADD3 R203, R88, 0x340, RZ ;  /* 0x0000034058cb7810 */ /* 0x000fe40007ffe0ff */
[----:B------:R-:W-:Y:S02]  /*4cb0*/  LEA.HI.SX32 R168, R197, R88, 0x1b ;  /* 0x00000058c5a87211 */ /* 0x000fe400078fdaff */
[----:B------:R-:W-:Y:S01]  /*4cc0*/  LEA R186, R186, R101, 0x2 ;  /* 0x00000065baba7211 */ /* 0x000fe200078e10ff */
[----:B------:R-:W-:Y:S06]  /*4cd0*/  @!P0 BRA `(.L_x_5604) ;  /* 0x0000000000048947 */ /* 0x000fec0003800000 */
[----:B-1----:R2:W-:Y:S02]  /*4ce0*/  REDG.E.ADD.F32.FTZ.RN.STRONG.GPU desc[UR12][R6.64+-0x600], R169 ;  /* 0xfffa00a9060079a6 */ /* 0x0025e4000c10f38c */
.L_x_5604:
[----:B------:R-:W-:Y:S05]  /*4cf0*/  BSYNC B0 ;  /* 0x0000000000007941 */ /* 0x000fea0003800000 */
.L_x_5603:
[----:B-12---:R1:W2:Y:S01]  /*4d00*/  LDS R169, [R186+0x1b90] ;  /* 0x001b9000baa97984 */ /* 0x0062a20000000800 */
[----:B------:R-:W-:Y:S01]  /*4d10*/  BSSY B0, `(.L_x_5605) ;  /* 0x0000006000007945 */ /* 0x000fe20003800000 */
[----:B------:R-:W-:Y:S02]  /*4d20*/  IADD3 R197, R88, 0x380, RZ ;  /* 0x0000038058c57810 */ /* 0x000fe40007ffe0ff */
[----:B------:R-:W-:Y:S02]  /*4d30*/  LEA.HI.SX32 R180, R203, R88, 0x1b ;  /* 0x00000058cbb47211 */ /* 0x000fe400078fdaff */
[----:B0-----:R-:W-:Y:S01]  /*4d40*/  LEA R184, R168, R101, 0x2 ;  /* 0x00000065a8b87211 */ /* 0x001fe200078e10ff */
[----:B------:R-:W-:Y:S06]  /*4d50*/  @!P1 BRA `(.L_x_5606) ;  /* 0x0000000000049947 */ /* 0x000fec0003800000 */
[----:B--2---:R0:W-:Y:S02]  /*4d60*/  REDG.E.ADD.F32.FTZ.RN.STRONG.GPU desc[UR12][R6.64+-0x500], R169 ;  /* 0xfffb00a9060079a6 */ /* 0x0041e4000c10f38c */
.L_x_5606:
[----:B------:R-:W-:Y:S05]  /*4d70*/  BSYNC B0 ;  /* 0x0000000000007941 */ /* 0x000fea0003800000 */
.L_x_5605:
[----:B0-2---:R0:W2:Y:S01]  /*4d80*/  LDS R169, [R184+0x1c90] ;  /* 0x001c9000b8a97984 */ /* 0x0050a20000000800 */
[----:B------:R-:W-:Y:S01]  /*4d90*/  BSSY B0, `(.L_x_5607) ;  /* 0x0000006000007945 */ /* 0x000fe20003800000 */
[----:B------:R-:W-:Y:S02]  /*4da0*/  IADD3 R203, R88, 0x3c0, RZ ;  /* 0x000003c058cb7810 */ /* 0x000fe40007ffe0ff */
[----:B------:R-:W-:Y:S02]  /*4db0*/  LEA.HI.SX32 R168, R197, R88, 0x1b ;  /* 0x00000058c5a87211 */ /* 0x000fe400078fdaff */
[----:B-1----:R-:W-:Y:S01]  /*4dc0*/  LEA R186, R180, R101, 0x2 ;  /* 0x00000065b4ba7211 */ /* 0x002fe200078e10ff */
[----:B------:R-:W-:Y:S06]  /*4dd0*/  @!P2 BRA `(.L_x_5608) ;  /* 0x000000000004a947 */ /* 0x000fec0003800000 */
[----:B--2---:R1:W-:Y:S02]  /*4de0*/  REDG.E.ADD.F32.FTZ.RN.STRONG.GPU desc[UR12][R6.64+-0x400], R169 ;  /* 0xfffc00a9060079a6 */ /* 0x0043e4000c10f38c */
.L_x_5608:
[----:B------:R-:W-:Y:S05]  /*4df0*/  BSYNC B0 ;  /* 0x0000000000007941 */ /* 0x000fea0003800000 */
.L_x_5607:
[----:B-12---:R1:W2:Y:S01]  /*4e00*/  LDS R169, [R186+0x1d90] ;  /* 0x001d9000baa97984 */ /* 0x0062a20000000800 */
[----:B------:R-:W-:Y:S01]  /*4e10*/  BSSY B0, `(.L_x_5609) ;  /* 0x0000005000007945 */ /* 0x000fe20003800000 */
[----:B------:R-:W-:Y:S02]  /*4e20*/  LEA.HI.SX32 R180, R203, R88, 0x1b ;  /* 0x00000058cbb47211 */ /* 0x000fe400078fdaff */
[----:B------:R-:W-:Y:S01]  /*4e30*/  LEA R168, R168, R101, 0x2 ;  /* 0x00000065a8a87211 */ /* 0x000fe200078e10ff */
[----:B------:R-:W-:Y:S06]  /*4e40*/  @!P3 BRA `(.L_x_5610) ;  /* 0x000000000004b947 */ /* 0x000fec0003800000 */
[----:B--2---:R3:W-:Y:S02]  /*4e50*/  REDG.E.ADD.F32.FTZ.RN.STRONG.GPU desc[UR12][R6.64+-0x300], R169 ;  /* 0xfffd00a9060079a6 */ /* 0x0047e4000c10f38c */
.L_x_5610:
[----:B------:R-:W-:Y:S05]  /*4e60*/  BSYNC B0 ;  /* 0x0000000000007941 */ /* 0x000fea0003800000 */
.L_x_5609:
[----:B--23--:R2:W3:Y:S01]  /*4e70*/  LDS R169, [R168+0x1e90] ;  /* 0x001e9000a8a97984 */ /* 0x00c4e20000000800 */
[----:B------:R-:W-:Y:S01]  /*4e80*/  BSSY B0, `(.L_x_5611) ;  /* 0x0000004000007945 */ /* 0x000fe20003800000 */
[----:B------:R-:W-:-:S03]  /*4e90*/  LEA R180, R180, R101, 0x2 ;  /* 0x00000065b4b47211 */ /* 0x000fc600078e10ff */
[----:B------:R-:W-:Y:S05]  /*4ea0*/  @!P4 BRA `(.L_x_5612) ;  /* 0x000000000004c947 */ /* 0x000fea0003800000 */
[----:B---3--:R4:W-:Y:S02]  /*4eb0*/  REDG.E.ADD.F32.FTZ.RN.STRONG.GPU desc[UR12][R6.64+-0x200], R169 ;  /* 0xfffe00a9060079a6 */ /* 0x0089e4000c10f38c */
.L_x_5612:
[----:B------:R-:W-:Y:S05]  /*4ec0*/  BSYNC B0 ;  /* 0x0000000000007941 */ /* 0x000fea0003800000 */
.L_x_5611:
[----:B---34-:R3:W4:Y:S01]  /*4ed0*/  LDS R169, [R180+0x1f90] ;  /* 0x001f9000b4a97984 */ /* 0x0187220000000800 */
[----:B------:R-:W-:Y:S04]  /*4ee0*/  BSSY B0, `(.L_x_5613) ;  /* 0x0000003000007945 */ /* 0x000fe80003800000 */
[----:B------:R-:W-:Y:S05]  /*4ef0*/  @!P5 BRA `(.L_x_5614) ;  /* 0x000000000004d947 */ /* 0x000fea0003800000 */
[----:B----4-:R4:W-:Y:S02]  /*4f00*/  REDG.E.ADD.F32.FTZ.RN.STRONG.GPU desc[UR12][R6.64+-0x100], R169 ;  /* 0xffff00a9060079a6 */ /* 0x0109e4000c10f38c */
.L_x_5614:
[----:B------:R-:W-:Y:S05]  /*4f10*/  BSYNC B0 ;  /* 0x0000000000007941 */ /* 0x000fea0003800000 */
.L_x_5613:
[----:B----4-:R-:W4:Y:S01]  /*4f20*/  SHFL.DOWN PT, R7, R174, 0x1, 0x1f ;  /* 0x08201f00ae077f89 */ /* 0x010f2200000e0000 */
[----:B------:R-:W-:Y:S01]  /*4f30*/  ISETP.GT.AND P0, PT, R90, 0x1e, PT ;  /* 0x0000001e5a00780c */ /* 0x000fe20003f04270 */
[----:B------:R-:W-:Y:S01]  /*4f40*/  FMUL.FTZ R6, R146, R59 ;  /* 0x0000003b92067220 */ /* 0x000fe20000410000 */
[----:B------:R-:W-:Y:S01]  /*4f50*/  ISETP.NE.AND P1, PT, R88, RZ, PT ;  /* 0x000000ff5800720c */ /* 0x000fe20003f25270 */
[----:B------:R-:W5:Y:S01]  /*4f60*/  SHFL.DOWN PT, R169, R4, 0x1, 0x1f ;  /* 0x08201f0004a97f89 */ /* 0x000f6200000e0000 */
[----:B------:R-:W-:Y:S01]  /*4f70*/  BSSY B0, `(.L_x_5615) ;  /* 0x000007b000007945 */ /* 0x000fe20003800000 */
[----:B--2---:R-:W-:Y:S01]  /*4f80*/  FMUL.FTZ R168, R6, R195 ;  /* 0x000000c306a87220 */ /* 0x004fe20000410000 */
[----:B------:R-:W-:Y:S01]  /*4f90*/  FMUL.FTZ R6, R146, R63 ;  /* 0x0000003f92067220 */ /* 0x000fe20000410000 */
[----:B------:R-:W-:Y:S01]  /*4fa0*/  FADD.FTZ R55, R170, R55 ;  /* 0x00000037aa377221 */ /* 0x000fe20000010000 */
[----:B------:R-:W-:Y:S01]  /*4fb0*/  FADD.FTZ R54, R69, R54 ;  /* 0x0000003645367221 */ /* 0x000fe20000010000 */
[----:B---3--:R-:W-:Y:S01]  /*4fc0*/  FFMA.FTZ R180, R23, R59, R168 ;  /* 0x0000003b17b47223 */ /* 0x008fe200000100a8 */
[----:B------:R-:W-:Y:S01]  /*4fd0*/  FMUL.FTZ R168, R6, R191 ;  /* 0x000000bf06a87220 */ /* 0x000fe20000410000 */
[----:B------:R-:W-:Y:S01]  /*4fe0*/  FMUL.FTZ R6, R146, R201 ;  /* 0x000000c992067220 */ /* 0x000fe20000410000 */
        /* <DEDUP_REMOVED lines=13> */
[----:B------:R-:W-:Y:S01]  /*50c0*/  FADD.FTZ R42, R57, R42 ;  /* 0x0000002a392a7221 */ /* 0x000fe20000010000 */
[----:B------:R-:W-:Y:S01]  /*50d0*/  FADD.FTZ R41, R56, R41 ;  /* 0x0000002938297221 */ /* 0x000fe20000010000 */
[----:B-----5:R-:W-:Y:S01]  /*50e0*/  @!P0 FADD.FTZ R4, R4, R169 ;  /* 0x000000a904048221 */ /* 0x020fe20000010000 */
[----:B------:R-:W2:Y:S01]  /*50f0*/  SHFL.DOWN PT, R7, R174, 0x2, 0x1f ;  /* 0x08401f00ae077f89 */ /* 0x000ea200000e0000 */
[----:B------:R-:W-:Y:S01]  /*5100*/  ISETP.GT.AND P0, PT, R90, 0x1d, PT ;  /* 0x0000001d5a00780c */ /* 0x000fe20003f04270 */
[----:B------:R-:W-:-:S02]  /*5110*/  FADD.FTZ R40, R5, R40 ;  /* 0x0000002805287221 */ /* 0x000fc40000010000 */
[----:B------:R-:W3:Y:S10]  /*5120*/  SHFL.DOWN PT, R169, R4, 0x2, 0x1f ;  /* 0x08401f0004a97f89 */ /* 0x000ef400000e0000 */
[----:B--2---:R-:W-:Y:S01]  /*5130*/  @!P0 FADD.FTZ R174, R174, R7 ;  /* 0x00000007aeae8221 */ /* 0x004fe20000010000 */
[----:B---3--:R-:W-:-:S04]  /*5140*/  @!P0 FADD.FTZ R4, R4, R169 ;  /* 0x000000a904048221 */ /* 0x008fc80000010000 */
[----:B------:R-:W2:Y:S01]  /*5150*/  SHFL.DOWN PT, R7, R174, 0x4, 0x1f ;  /* 0x08801f00ae077f89 */ /* 0x000ea200000e0000 */
[----:B------:R-:W-:-:S03]  /*5160*/  ISETP.GT.AND P0, PT, R90, 0x1b, PT ;  /* 0x0000001b5a00780c */ /* 0x000fc60003f04270 */
[----:B------:R-:W3:Y:S10]  /*5170*/  SHFL.DOWN PT, R169, R4, 0x4, 0x1f ;  /* 0x08801f0004a97f89 */ /* 0x000ef400000e0000 */
[----:B--2---:R-:W-:Y:S01]  /*5180*/  @!P0 FADD.FTZ R174, R174, R7 ;  /* 0x00000007aeae8221 */ /* 0x004fe20000010000 */
[----:B------:R-:W-:Y:S01]  /*5190*/  FMUL.FTZ R7, R146, R61 ;  /* 0x0000003d92077220 */ /* 0x000fe20000410000 */
[----:B---3--:R-:W-:-:S03]  /*51a0*/  @!P0 FADD.FTZ R4, R4, R169 ;  /* 0x000000a904048221 */ /* 0x008fc60000010000 */
[----:B------:R-:W2:Y:S01]  /*51b0*/  SHFL.DOWN PT, R195, R174, 0x8, 0x1f ;  /* 0x09001f00aec37f89 */ /* 0x000ea200000e0000 */
[----:B------:R-:W-:Y:S01]  /*51c0*/  ISETP.GT.AND P0, PT, R90, 0x17, PT ;  /* 0x000000175a00780c */ /* 0x000fe20003f04270 */
[----:B------:R-:W-:Y:S01]  /*51d0*/  FMUL.FTZ R169, R7, R178 ;  /* 0x000000b207a97220 */ /* 0x000fe20000410000 */
[----:B------:R-:W-:Y:S01]  /*51e0*/  FMUL.FTZ R7, R146, R213 ;  /* 0x000000d592077220 */ /* 0x000fe20000410000 */
[----:B------:R-:W3:Y:S01]  /*51f0*/  SHFL.DOWN PT, R197, R4, 0x8, 0x1f ;  /* 0x09001f0004c57f89 */ /* 0x000ee200000e0000 */
[----:B------:R-:W-:Y:S01]  /*5200*/  FFMA.FTZ R178, R21, R63, R168 ;  /* 0x0000003f15b27223 */ /* 0x000fe200000100a8 */
[----:B------:R-:W-:Y:S01]  /*5210*/  FMUL.FTZ R168, R6, R189 ;  /* 0x000000bd06a87220 */ /* 0x000fe20000410000 */
        /* <DEDUP_REMOVED lines=12> */
[----:B------:R-:W-:Y:S01]  /*52e0*/  FFMA.FTZ R172, R17, R199, R168 ;  /* 0x000000c711ac7223 */ /* 0x000fe200000100a8 */
[----:B------:R-:W-:Y:S01]  /*52f0*/  FMUL.FTZ R168, R6, R187 ;  /* 0x000000bb06a87220 */ /* 0x000fe20000410000 */
[----:B------:R-:W-:Y:S01]  /*5300*/  FMUL.FTZ R6, R146, R181 ;  /* 0x000000b592067220 */ /* 0x000fe20000410000 */
[----:B------:R-:W-:Y:S01]  /*5310*/  FFMA.FTZ R205, R16, R205, R7 ;  /* 0x000000cd10cd7223 */ /* 0x000fe20000010007 */
[----:B------:R-:W-:Y:S01]  /*5320*/  FMUL.FTZ R7, R146, R193 ;  /* 0x000000c192077220 */ /* 0x000fe20000410000 */
[----:B--2---:R-:W-:Y:S01]  /*5330*/  @!P0 FADD.FTZ R174, R174, R195 ;  /* 0x000000c3aeae8221 */ /* 0x004fe20000010000 */
[----:B------:R-:W-:Y:S01]  /*5340*/  FFMA.FTZ R168, R15, R179, R168 ;  /* 0x000000b30fa87223 */ /* 0x000fe200000100a8 */
[----:B------:R-:W-:Y:S01]  /*5350*/  FADD.FTZ R38, R169, R38 ;  /* 0x00000026a9267221 */ /* 0x000fe20000010000 */
[----:B------:R-:W-:Y:S01]  /*5360*/  FMUL.FTZ R59, R7, R74 ;  /* 0x0000004a073b7220 */ /* 0x000fe20000410000 */
[----:B---3--:R-:W-:Y:S01]  /*5370*/  @!P0 FADD.FTZ R4, R4, R197 ;  /* 0x000000c504048221 */ /* 0x008fe20000010000 */
[----:B------:R-:W2:Y:S01]  /*5380*/  SHFL.DOWN PT, R63, R174, 0x10, 0x1f ;  /* 0x0a001f00ae3f7f89 */ /* 0x000ea200000e0000 */
[----:B------:R-:W-:Y:S01]  /*5390*/  ISETP.GT.AND P0, PT, R90, 0xf, PT ;  /* 0x0000000f5a00780c */ /* 0x000fe20003f04270 */
[----:B------:R-:W-:Y:S01]  /*53a0*/  FMUL.FTZ R7, R146, R183 ;  /* 0x000000b792077220 */ /* 0x000fe20000410000 */
[----:B------:R-:W-:Y:S01]  /*53b0*/  FMUL.FTZ R74, R6, R167 ;  /* 0x000000a7064a7220 */ /* 0x000fe20000410000 */
[----:B------:R-:W3:Y:S01]  /*53c0*/  SHFL.DOWN PT, R185, R4, 0x10, 0x1f ;  /* 0x0a001f0004b97f89 */ /* 0x000ee200000e0000 */
[C---:B------:R-:W-:Y:S01]  /*53d0*/  FMUL.FTZ R6, R146.reuse, R175 ;  /* 0x000000af92067220 */ /* 0x040fe20000410000 */
[----:B------:R-:W-:Y:S01]  /*53e0*/  FMUL.FTZ R61, R7, R68 ;  /* 0x00000044073d7220 */ /* 0x000fe20000410000 */
[----:B------:R-:W-:Y:S01]  /*53f0*/  FMUL.FTZ R7, R146, R173 ;  /* 0x000000ad92077220 */ /* 0x000fe20000410000 */
        /* <DEDUP_REMOVED lines=16> */
[----:B--2---:R-:W-:Y:S01]  /*5500*/  @!P0 FADD.FTZ R174, R174, R63 ;  /* 0x0000003faeae8221 */ /* 0x004fe20000010000 */
[----:B------:R-:W-:Y:S01]  /*5510*/  FADD.FTZ R34, R209, R34 ;  /* 0x00000022d1227221 */ /* 0x000fe20000010000 */
[----:B------:R-:W-:Y:S01]  /*5520*/  FADD.FTZ R33, R172, R33 ;  /* 0x00000021ac217221 */ /* 0x000fe20000010000 */
[----:B------:R-:W-:Y:S01]  /*5530*/  FADD.FTZ R32, R205, R32 ;  /* 0x00000020cd207221 */ /* 0x000fe20000010000 */
[----:B---3--:R-:W-:Y:S01]  /*5540*/  @!P0 FADD.FTZ R4, R4, R185 ;  /* 0x000000b904048221 */ /* 0x008fe20000010000 */
[----:B------:R-:W-:Y:S01]  /*5550*/  ISETP.NE.AND P0, PT, R90, RZ, PT ;  /* 0x000000ff5a00720c */ /* 0x000fe20003f05270 */
[----:B------:R-:W-:Y:S01]  /*5560*/  FADD.FTZ R31, R168, R31 ;  /* 0x0000001fa81f7221 */ /* 0x000fe20000010000 */
[----:B------:R-:W-:Y:S01]  /*5570*/  MOV R6, R174 ;  /* 0x000000ae00067202 */ /* 0x000fe20000000f00 */
[----:B------:R-:W-:Y:S01]  /*5580*/  FADD.FTZ R30, R193, R30 ;  /* 0x0000001ec11e7221 */ /* 0x000fe20000010000 */
[----:B------:R-:W-:Y:S01]  /*5590*/  MOV R7, R4 ;  /* 0x0000000400077202 */ /* 0x000fe20000000f00 */
[----:B------:R-:W-:Y:S01]  /*55a0*/  FADD.FTZ R29, R74, R29 ;  /* 0x0000001d4a1d7221 */ /* 0x000fe20000010000 */
[----:B------:R-:W-:Y:S01]  /*55b0*/  FADD.FTZ R28, R61, R28 ;  /* 0x0000001c3d1c7221 */ /* 0x000fe20000010000 */
[----:B------:R-:W-:Y:S01]  /*55c0*/  FADD.FTZ R27, R68, R27 ;  /* 0x0000001b441b7221 */ /* 0x000fe20000010000 */
[----:B------:R-:W-:Y:S01]  /*55d0*/  FADD.FTZ R26, R59, R26 ;  /* 0x0000001a3b1a7221 */ /* 0x000fe20000010000 */
[----:B------:R-:W-:Y:S01]  /*55e0*/  FADD.FTZ R25, R58, R25 ;  /* 0x000000193a197221 */ /* 0x000fe20000010000 */
[----:B------:R-:W-:-:S03]  /*55f0*/  FADD.FTZ R24, R173, R24 ;  /* 0x00000018ad187221 */ /* 0x000fc60000010000 */
[----:B------:R2:W-:Y:S01]  /*5600*/  @!P0 STS.64 [R102+0x2118], R6 ;  /* 0x0021180666008388 */ /* 0x0005e20000000a00 */
[----:B------:R-:W-:Y:S06]  /*5610*/  BAR.SYNC.DEFER_BLOCKING 0x0 ;  /* 0x0000000000007b1d */ /* 0x000fec0000010000 */
[----:B------:R-:W-:Y:S05]  /*5620*/  @P1 BRA `(.L_x_5616) ;  /* 0x00000000003c1947 */ /* 0x000fea0003800000 */
[----:B------:R-:W3:Y:S01]  /*5630*/  S2UR UR8, SR_CgaCtaId ;  /* 0x00000000000879c3 */ /* 0x000ee20000008800 */
[----:B------:R-:W-:Y:S01]  /*5640*/  UMOV UR7, 0x400 ;  /* 0x0000040000077882 */ /* 0x000fe20000000000 */
[----:B------:R-:W-:Y:S01]  /*5650*/  ISETP.NE.AND P0, PT, R100, UR28, PT ;  /* 0x0000001c64007c0c */ /* 0x000fe2000bf05270 */
[----:B---3--:R-:W-:-:S06]  /*5660*/  ULEA UR7, UR8, UR7, 0x18 ;  /* 0x0000000708077291 */ /* 0x008fcc000f8ec03f */
        /* <DEDUP_REMOVED lines=11> */
.L_x_5616:
[----:B------:R-:W-:Y:S05]  /*5720*/  BSYNC B0 ;  /* 0x0000000000007941 */ /* 0x000fea0003800000 */
.L_x_5615:
[----:B------:R-:W-:Y:S01]  /*5730*/  IADD3 R164, R164, 0x1, RZ ;  /* 0x00000001a4a47810 */ /* 0x000fe20007ffe0ff */
[----:B------:R-:W-:-:S03]  /*5740*/  UIADD3 UR5, UP0, UR5, 0x1, URZ ;  /* 0x0000000105057890 */ /* 0x000fc6000ff1e03f */
[----:B------:R-:W-:Y:S01]  /*5750*/  ISETP.GE.AND P0, PT, R164, UR29, PT ;  /* 0x0000001da4007c0c */ /* 0x000fe2000bf06270 */
[----:B------:R-:W-:-:S12]  /*5760*/  UIADD3.X UR6, URZ, UR6, URZ, UP0, !UPT ;  /* 0x000000063f067290 */ /* 0x000fd800087fe43f */
[----:B------:R-:W-:Y:S05]  /*5770*/  @!P0 BRA `(.L_x_5617) ;  /* 0xffffffcc00988947 */ /* 0x000fea000383ffff */
.L_x_5573:
[----:B------:R-:W-:Y:S01]  /*5780*/  BAR.SYNC.DEFER_BLOCKING 0x0 ;  /* 0x0000000000007b1d */ /* 0x000fe20000010000 */
[----:B------:R-:W-:Y:S01]  /*5790*/  IADD3 R98, P1, R98, -0x1000, RZ ;  /* 0xfffff00062627810 */ /* 0x000fe20007f3e0ff */
[----:B------:R-:W-:Y:S01]  /*57a0*/  UIADD3 UR4, UR4, -0x400, URZ ;  /* 0xfffffc0004047890 */ /* 0x000fe2000fffe03f */
[----:B------:R-:W-:Y:S02]  /*57b0*/  IADD3 R92, P2, R92, -0x1000, RZ ;  /* 0xfffff0005c5c7810 */ /* 0x000fe40007f5e0ff */
[----:B------:R-:W-:-:S03]  /*57c0*/  IADD3 R94, P3, R94, -0x1000, RZ ;  /* 0xfffff0005e5e7810 */ /* 0x000fc60007f7e0ff */
[----:B------:R-:W4:Y:S01]  /*57d0*/  LDC.64 R8, c[0x0][0x388] ;  /* 0x0000e200ff087b82 */ /* 0x000f220000000a00 */
[----:B------:R-:W-:Y:S01]  /*57e0*/  ULDC.64 UR6, c[0x0][0x390] ;  /* 0x0000e40000067ab9 */ /* 0x000fe20000000a00 */
[----:B------:R-:W-:Y:S01]  /*57f0*/  IADD3 R96, P4, R96, -0x1000, RZ ;  /* 0xfffff00060607810 */ /* 0x000fe20007f9e0ff */
[----:B--23--:R-:W-:Y:S01]  /*5800*/  IMAD R6, R0, UR6, RZ ;  /* 0x0000000600067c24 */ /* 0x00cfe2000f8e02ff */
[----:B------:R-:W-:Y:S01]  /*5810*/  IADD3.X R99, R99, -0x1, RZ, P1, !PT ;  /* 0xffffffff63637810 */ /* 0x000fe20000ffe4ff */
[----:B------:R-:W-:Y:S01]  /*5820*/  IMAD.WIDE.U32 R4, R85, UR6, R82 ;  /* 0x0000000655047c25 */ /* 0x000fe2000f8e0052 */
[----:B------:R-:W-:Y:S02]  /*5830*/  IADD3.X R93, R93, -0x1, RZ, P2, !PT ;  /* 0xffffffff5d5d7810 */ /* 0x000fe400017fe4ff */
[----:B------:R-:W2:Y:S01]  /*5840*/  LDC.64 R10, c[0x0][0x3e0] ;  /* 0x0000f800ff0a7b82 */ /* 0x000ea20000000a00 */
[----:B------:R-:W-:Y:S01]  /*5850*/  IMAD R3, R85, UR7, R6 ;  /* 0x0000000755037c24 */ /* 0x000fe2000f8e0206 */
[----:B------:R-:W-:Y:S01]  /*5860*/  ULDC.64 UR6, c[0x0][0x3b0] ;  /* 0x0000ec0000067ab9 */ /* 0x000fe20000000a00 */
[----:B------:R-:W-:-:S02]  /*5870*/  IADD3.X R95, R95, -0x1, RZ, P3, !PT ;  /* 0xffffffff5f5f7810 */ /* 0x000fc40001ffe4ff */
[----:B------:R-:W-:Y:S02]  /*5880*/  IADD3.X R97, R97, -0x1, RZ, P4, !PT ;  /* 0xffffffff61617810 */ /* 0x000fe400027fe4ff */
[----:B------:R-:W-:Y:S01]  /*5890*/  IADD3 R5, R5, R3, RZ ;  /* 0x0000000305057210 */ /* 0x000fe20007ffe0ff */
[----:B------:R-:W-:Y:S04]  /*58a0*/  STS.128 [R105], R40 ;  /* 0x0000002869007388 */ /* 0x000fe80000000c00 */
[----:B------:R3:W-:Y:S01]  /*58b0*/  STS.128 [R105+0x10], R44 ;  /* 0x0000102c69007388 */ /* 0x0007e20000000c00 */
[----:B----4-:R-:W-:-:S03]  /*58c0*/  IMAD R6, R8, UR15, RZ ;  /* 0x0000000f08067c24 */ /* 0x010fc6000f8e02ff */
[----:B------:R-:W-:Y:S01]  /*58d0*/  STS.128 [R105+0x20], R48 ;  /* 0x0000203069007388 */ /* 0x000fe20000000c00 */
[----:B------:R-:W-:-:S04]  /*58e0*/  IMAD.WIDE.U32 R4, R8, UR14, R4 ;  /* 0x0000000e08047c25 */ /* 0x000fc8000f8e0004 */
[----:B------:R-:W-:Y:S01]  /*58f0*/  FADD.FTZ R8, R91, R24 ;  /* 0x000000185b087221 */ /* 0x000fe20000010000 */
[----:B------:R-:W-:Y:S01]  /*5900*/  STS.128 [R105+0x30], R52 ;  /* 0x0000303469007388 */ /* 0x000fe20000000c00 */
[----:B------:R-:W-:-:S03]  /*5910*/  NOP ;  /* 0x0000000000007918 */ /* 0x000fc60000000000 */
[----:B------:R-:W4:Y:S01]  /*5920*/  LDS.128 R12, [R104] ;  /* 0x00000000680c7984 */ /* 0x000f220000000c00 */
[----:B------:R-:W-:Y:S01]  /*5930*/  IMAD R3, R9, UR14, R6 ;  /* 0x0000000e09037c24 */ /* 0x000fe2000f8e0206 */
[C---:B--2---:R-:W-:Y:S01]  /*5940*/  LEA R6, P0, R4.reuse, R10, 0x2 ;  /* 0x0000000a04067211 */ /* 0x044fe200078010ff */
[----:B---3--:R-:W2:Y:S01]  /*5950*/  LDC.64 R44, c[0x0][0x3a8] ;  /* 0x0000ea00ff2c7b82 */ /* 0x008ea20000000a00 */
[----:B------:R-:W3:Y:S02]  /*5960*/  LDS.128 R16, [R104+0x200] ;  /* 0x0002000068107984 */ /* 0x000ee40000000c00 */
[----:B------:R-:W-:Y:S02]  /*5970*/  IADD3 R3, R5, R3, RZ ;  /* 0x0000000305037210 */ /* 0x000fe40007ffe0ff */
[----:B------:R-:W5:Y:S02]  /*5980*/  LDS.128 R20, [R104+0x400] ;  /* 0x0004000068147984 */ /* 0x000f640000000c00 */
[----:B------:R-:W-:Y:S01]  /*5990*/  LEA.HI.X R7, R4, R11, R3, 0x2, P0 ;  /* 0x0000000b04077211 */ /* 0x000fe200000f1403 */
[----:B------:R-:W-:Y:S01]  /*59a0*/  FADD.FTZ R3, R8, R25 ;  /* 0x0000001908037221 */ /* 0x000fe20000010000 */
[----:B------:R-:W0:Y:S01]  /*59b0*/  LDS.128 R40, [R104+0x600] ;  /* 0x0006000068287984 */ /* 0x000e220000000c00 */
[----:B------:R-:W1:Y:S01]  /*59c0*/  LDC.64 R46, c[0x0][0x3f0] ;  /* 0x0000fc00ff2e7b82 */ /* 0x000e620000000a00 */
[----:B------:R-:W-:-:S04]  /*59d0*/  IMAD.WIDE R4, R103, 0x10, R6 ;  /* 0x0000001067047825 */ /* 0x000fc800078e0206 */
[----:B------:R-:W-:-:S04]  /*59e0*/  FADD.FTZ R8, R3, R26 ;  /* 0x0000001a03087221 */ /* 0x000fc80000010000 */
[----:B------:R-:W-:-:S04]  /*59f0*/  FADD.FTZ R3, R8, R27 ;  /* 0x0000001b08037221 */ /* 0x000fc80000010000 */
[----:B------:R-:W-:-:S04]  /*5a00*/  FADD.FTZ R6, R3, R28 ;  /* 0x0000001c03067221 */ /* 0x000fc80000010000 */
[----:B------:R-:W-:Y:S01]  /*5a10*/  FADD.FTZ R3, R6, R29 ;  /* 0x0000001d06037221 */ /* 0x000fe20000010000 */
[----:B------:R-:W-:Y:S01]  /*5a20*/  IMAD R6, R0, UR6, RZ ;  /* 0x0000000600067c24 */ /* 0x000fe2000f8e02ff */
[----:B----4-:R-:W-:Y:S04]  /*5a30*/  STG.E.128 desc[UR12][R4.64+-0x1000], R12 ;  /* 0xfff0000c04007986 */ /* 0x010fe8000c101d0c */
[----:B---3--:R-:W-:Y:S04]  /*5a40*/  STG.E.128 desc[UR12][R4.64+-0xe00], R16 ;  /* 0xfff2001004007986 */ /* 0x008fe8000c101d0c */
[----:B-----5:R-:W-:Y:S04]  /*5a50*/  STG.E.128 desc[UR12][R4.64+-0xc00], R20 ;  /* 0xfff4001404007986 */ /* 0x020fe8000c101d0c */
[----:B0-----:R0:W-:Y:S01]  /*5a60*/  STG.E.128 desc[UR12][R4.64+-0xa00], R40 ;  /* 0xfff6002804007986 */ /* 0x0011e2000c101d0c */
[----:B------:R-:W-:Y:S01]  /*5a70*/  BAR.SYNC.DEFER_BLOCKING 0x0 ;  /* 0x0000000000007b1d */ /* 0x000fe20000010000 */
[----:B0-----:R-:W-:-:S05]  /*5a80*/  IMAD.WIDE.U32 R4, R85, UR6, R82 ;  /* 0x0000000655047c25 */ /* 0x001fca000f8e0052 */
[----:B------:R-:W-:Y:S04]  /*5a90*/  STS.128 [R105], R24 ;  /* 0x0000001869007388 */ /* 0x000fe80000000c00 */
[----:B------:R0:W-:Y:S04]  /*5aa0*/  STS.128 [R105+0x10], R28 ;  /* 0x0000101c69007388 */ /* 0x0001e80000000c00 */
[----:B------:R3:W-:Y:S04]  /*5ab0*/  STS.128 [R105+0x20], R32 ;  /* 0x0000202069007388 */ /* 0x0007e80000000c00 */
[----:B------:R4:W-:Y:S01]  /*5ac0*/  STS.128 [R105+0x30], R36 ;  /* 0x0000302469007388 */ /* 0x0009e20000000c00 */
[----:B------:R-:W-:-:S03]  /*5ad0*/  NOP ;  /* 0x0000000000007918 */ /* 0x000fc60000000000 */
[----:B------:R-:W5:Y:S01]  /*5ae0*/  LDS.128 R8, [R104] ;  /* 0x0000000068087984 */ /* 0x000f620000000c00 */
[----:B0-----:R-:W-:Y:S01]  /*5af0*/  FADD.FTZ R30, R3, R30 ;  /* 0x0000001e031e7221 */ /* 0x001fe20000010000 */
[----:B------:R-:W-:Y:S02]  /*5b00*/  IMAD R3, R85, UR7, R6 ;  /* 0x0000000755037c24 */ /* 0x000fe4000f8e0206 */
[----:B------:R-:W0:Y:S01]  /*5b10*/  LDS.128 R12, [R104+0x200] ;  /* 0x00020000680c7984 */ /* 0x000e220000000c00 */
[----:B--2---:R-:W-:Y:S02]  /*5b20*/  IMAD R6, R44, UR15, RZ ;  /* 0x0000000f2c067c24 */ /* 0x004fe4000f8e02ff */
[----:B------:R-:W-:Y:S01]  /*5b30*/  FADD.FTZ R31, R30, R31 ;  /* 0x0000001f1e1f7221 */ /* 0x000fe20000010000 */
[----:B------:R-:W-:Y:S01]  /*5b40*/  IADD3 R5, R5, R3, RZ ;  /* 0x0000000305057210 */ /* 0x000fe20007ffe0ff */
[----:B------:R-:W2:Y:S01]  /*5b50*/  LDS.128 R16, [R104+0x400] ;  /* 0x0004000068107984 */ /* 0x000ea20000000c00 */
[----:B------:R-:W-:-:S02]  /*5b60*/  IMAD R3, R45, UR14, R6 ;  /* 0x0000000e2d037c24 */ /* 0x000fc4000f8e0206 */
[----:B---3--:R-:W-:Y:S01]  /*5b70*/  FADD.FTZ R32, R31, R32 ;  /* 0x000000201f207221 */ /* 0x008fe20000010000 */
[----:B------:R-:W3:Y:S01]  /*5b80*/  LDS.128 R20, [R104+0x600] ;  /* 0x0006000068147984 */ /* 0x000ee20000000c00 */
[----:B------:R-:W-:-:S04]  /*5b90*/  IMAD.WIDE.U32 R4, R44, UR14, R4 ;  /* 0x0000000e2c047c25 */ /* 0x000fc8000f8e0004 */
[----:B------:R-:W-:Y:S01]  /*5ba0*/  FADD.FTZ R33, R32, R33 ;  /* 0x0000002120217221 */ /* 0x000fe20000010000 */
[----:B------:R-:W-:-:S03]  /*5bb0*/  IADD3 R3, R5, R3, RZ ;  /* 0x0000000305037210 */ /* 0x000fc60007ffe0ff */
[----:B------:R-:W-:Y:S01]  /*5bc0*/  FADD.FTZ R34, R33, R34 ;  /* 0x0000002221227221 */ /* 0x000fe20000010000 */
[----:B-1----:R-:W-:-:S03]  /*5bd0*/  LEA R6, P0, R4, R46, 0x2 ;  /* 0x0000002e04067211 */ /* 0x002fc600078010ff */
[----:B------:R-:W-:Y:S01]  /*5be0*/  FADD.FTZ R35, R34, R35 ;  /* 0x0000002322237221 */ /* 0x000fe20000010000 */
[----:B------:R-:W-:Y:S02]  /*5bf0*/  LEA.HI.X R7, R4, R47, R3, 0x2, P0 ;  /* 0x0000002f04077211 */ /* 0x000fe400000f1403 */
[C---:B------:R-:W-:Y:S01]  /*5c00*/  ISETP.GT.AND P0, PT, R100.reuse, 0x1, PT ;  /* 0x000000016400780c */ /* 0x040fe20003f04270 */
[----:B----4-:R-:W-:Y:S01]  /*5c10*/  FADD.FTZ R36, R35, R36 ;  /* 0x0000002423247221 */ /* 0x010fe20000010000 */
[----:B------:R-:W-:Y:S01]  /*5c20*/  IADD3 R100, R100, -0x1, RZ ;  /* 0xffffffff64647810 */ /* 0x000fe20007ffe0ff */
[----:B------:R-:W-:-:S04]  /*5c30*/  IMAD.WIDE R4, R103, 0x10, R6 ;  /* 0x0000001067047825 */ /* 0x000fc800078e0206 */
[----:B------:R-:W-:-:S04]  /*5c40*/  FADD.FTZ R37, R36, R37 ;  /* 0x0000002524257221 */ /* 0x000fc80000010000 */
[----:B------:R-:W-:-:S04]  /*5c50*/  FADD.FTZ R38, R37, R38 ;  /* 0x0000002625267221 */ /* 0x000fc80000010000 */
[----:B------:R-:W-:Y:S01]  /*5c60*/  FADD.FTZ R91, R38, R39 ;  /* 0x00000027265b7221 */ /* 0x000fe20000010000 */
[----:B-----5:R1:W-:Y:S04]  /*5c70*/  STG.E.128 desc[UR12][R4.64+-0x1000], R8 ;  /* 0xfff0000804007986 */ /* 0x0203e8000c101d0c */
[----:B0-----:R1:W-:Y:S04]  /*5c80*/  STG.E.128 desc[UR12][R4.64+-0xe00], R12 ;  /* 0xfff2000c04007986 */ /* 0x0013e8000c101d0c */
[----:B--2---:R1:W-:Y:S04]  /*5c90*/  STG.E.128 desc[UR12][R4.64+-0xc00], R16 ;  /* 0xfff4001004007986 */ /* 0x0043e8000c101d0c */
[----:B---3--:R1:W-:Y:S01]  /*5ca0*/  STG.E.128 desc[UR12][R4.64+-0xa00], R20 ;  /* 0xfff6001404007986 */ /* 0x0083e2000c101d0c */
[----:B------:R-:W-:Y:S05]  /*5cb0*/  @P0 BRA `(.L_x_5618) ;  /* 0xffffffac001c0947 */ /* 0x000fea000383ffff */
.L_x_5571:
[----:B------:R-:W-:Y:S02]  /*5cc0*/  ULDC.64 UR4, c[0x0][0x3d8] ;  /* 0x0000f60000047ab9 */ /* 0x000fe40000000a00 */
[----:B------:R-:W-:-:S04]  /*5cd0*/  ISETP.NE.U32.AND P0, PT, RZ, UR4, PT ;  /* 0x00000004ff007c0c */ /* 0x000fc8000bf05070 */
[----:B------:R-:W-:-:S13]  /*5ce0*/  ISETP.NE.AND.EX P0, PT, RZ, UR5, PT, P0 ;  /* 0x00000005ff007c0c */ /* 0x000fda000bf05300 */
[----:B------:R-:W-:Y:S05]  /*5cf0*/  @!P0 BRA `(.L_x_5619) ;  /* 0x0000000000808947 */ /* 0x000fea0003800000 */
[----:B-----5:R-:W0:Y:S01]  /*5d00*/  SHFL.DOWN P0, R2, R89, 0x1, 0x1f ;  /* 0x08201f0059027f89 */ /* 0x020e220000000000 */
[----:B------:R-:W-:Y:S01]  /*5d10*/  BSSY B0, `(.L_x_5619) ;  /* 0x000001e000007945 */ /* 0x000fe20003800000 */
        /* <DEDUP_REMOVED lines=29> */
.L_x_5620:
[----:B------:R-:W-:Y:S05]  /*5ef0*/  BSYNC B0 ;  /* 0x0000000000007941 */ /* 0x000fea0003800000 */
.L_x_5619:
        /* <DEDUP_REMOVED lines=38> */
.L_x_5622:
[----:B-1----:R-:W1:Y:S02]  /*6160*/  S2R R15, SR_TID.X ;  /* 0x00000000000f7919 */ /* 0x002e640000002100 */
.L_x_5623:
[----:B------:R-:W-:Y:S05]  /*6170*/  BSYNC B0 ;  /* 0x0000000000007941 */ /* 0x000fea0003800000 */
.L_x_5621:
[----:B------:R-:W-:Y:S02]  /*6180*/  ULDC UR16, c[0x0][0x21c] ;  /* 0x0000870000107ab9 */ /* 0x000fe40000000800 */
[----:B-1----:R-:W-:-:S13]  /*6190*/  ISETP.GE.AND P0, PT, R15, UR16, PT ;  /* 0x000000100f007c0c */ /* 0x002fda000bf06270 */
[----:B------:R-:W-:Y:S05]  /*61a0*/  @P0 EXIT ;  /* 0x000000000000094d */ /* 0x000fea0003800000 */
[----:B------:R-:W1:Y:S01]  /*61b0*/  S2UR UR5, SR_CgaCtaId ;  /* 0x00000000000579c3 */ /* 0x000e620000008800 */
[----:B------:R-:W-:Y:S01]  /*61c0*/  ULDC.64 UR6, c[0x0][0x358] ;  /* 0x0000d60000067ab9 */ /* 0x000fe20000000a00 */
[----:B------:R-:W-:Y:S01]  /*61d0*/  ULDC.64 UR8, c[0x0][0x338] ;  /* 0x0000ce0000087ab9 */ /* 0x000fe20000000a00 */
[C---:B------:R-:W-:Y:S01]  /*61e0*/  IMAD R4, R0.reuse, UR6, RZ ;  /* 0x0000000600047c24 */ /* 0x040fe2000f8e02ff */
[----:B------:R-:W-:Y:S01]  /*61f0*/  BSSY B0, `(.L_x_5624) ;  /* 0x0000028000007945 */ /* 0x000fe20003800000 */
[----:B------:R-:W-:Y:S01]  /*6200*/  IMAD R0, R0, UR8, RZ ;  /* 0x0000000800007c24 */ /* 0x000fe2000f8e02ff */
[----:B------:R-:W-:Y:S01]  /*6210*/  UMOV UR4, 0x400 ;  /* 0x0000040000047882 */ /* 0x000fe20000000000 */
[C---:B------:R-:W-:Y:S01]  /*6220*/  IMAD R23, R85.reuse, UR7, R4 ;  /* 0x0000000755177c24 */ /* 0x040fe2000f8e0204 */
[----:B------:R-:W-:Y:S01]  /*6230*/  ULDC.64 UR10, c[0x0][0x360] ;  /* 0x0000d800000a7ab9 */ /* 0x000fe20000000a00 */
[----:B0-2--5:R-:W-:Y:S01]  /*6240*/  IMAD.WIDE.U32 R2, R85, UR6, RZ ;  /* 0x0000000655027c25 */ /* 0x025fe2000f8e00ff */
[----:B------:R-:W-:Y:S01]  /*6250*/  ULDC.64 UR6, c[0x0][0x340] ;  /* 0x0000d00000067ab9 */ /* 0x000fe20000000a00 */
[----:B------:R-:W-:-:S02]  /*6260*/  ULDC.64 UR14, c[0x0][0x3c8] ;  /* 0x0000f200000e7ab9 */ /* 0x000fc40000000a00 */
[----:B------:R-:W-:Y:S01]  /*6270*/  IMAD R21, R85, UR9, R0 ;  /* 0x0000000955157c24 */ /* 0x000fe2000f8e0200 */
[----:B------:R-:W-:Y:S01]  /*6280*/  IADD3 R23, R3, R23, RZ ;  /* 0x0000001703177210 */ /* 0x000fe20007ffe0ff */
[----:B------:R-:W-:Y:S01]  /*6290*/  IMAD.WIDE.U32 R4, R85, UR8, RZ ;  /* 0x0000000855047c25 */ /* 0x000fe2000f8e00ff */
[----:B------:R-:W-:-:S04]  /*62a0*/  ULDC.64 UR8, c[0x0][0x3c0] ;  /* 0x0000f00000087ab9 */ /* 0x000fc80000000a00 */
[----:B------:R-:W-:Y:S01]  /*62b0*/  IADD3 R21, R5, R21, RZ ;  /* 0x0000001505157210 */ /* 0x000fe20007ffe0ff */
[----:B-1----:R-:W-:-:S03]  /*62c0*/  ULEA UR4, UR5, UR4, 0x18 ;  /* 0x0000000405047291 */ /* 0x002fc6000f8ec03f */
[----:B------:R-:W-:-:S09]  /*62d0*/  ULDC UR5, c[0x0][0x0] ;  /* 0x0000000000057ab9 */ /* 0x000fd20000000800 */
.L_x_5625:
[----:B------:R-:W-:Y:S02]  /*62e0*/  LEA R0, R15, UR4, 0x2 ;  /* 0x000000040f007c11 */ /* 0x000fe4000f8e10ff */
[----:B------:R-:W-:Y:S02]  /*62f0*/  SHF.R.S32.HI R10, RZ, 0x1f, R15 ;  /* 0x0000001fff0a7819 */ /* 0x000fe4000001140f */
[----:B0-----:R-:W-:Y:S01]  /*6300*/  MOV R8, R2 ;  /* 0x0000000200087202 */ /* 0x001fe20000000f00 */
[----:B------:R-:W0:Y:S01]  /*6310*/  LDS R17, [R0+0x3650] ;  /* 0x0036500000117984 */ /* 0x000e220000000800 */
[----:B------:R-:W-:Y:S01]  /*6320*/  MOV R9, R23 ;  /* 0x0000001700097202 */ /* 0x000fe20000000f00 */
[C---:B------:R-:W-:Y:S01]  /*6330*/  IMAD R12, R10.reuse, UR6, RZ ;  /* 0x000000060a0c7c24 */ /* 0x040fe2000f8e02ff */
[----:B---3--:R-:W-:Y:S01]  /*6340*/  MOV R6, R4 ;  /* 0x0000000400067202 */ /* 0x008fe20000000f00 */
        /* <DEDUP_REMOVED lines=19> */
.L_x_5624:
[----:B------:R-:W-:Y:S05]  /*6480*/  EXIT ;  /* 0x000000000000794d */ /* 0x000fea0003800000 */
.L_x_5577:
[----:B------:R-:W-:Y:S01]  /*6490*/  HFMA2.MMA R184, -RZ, RZ, 0, 5.9604644775390625e-08 ;  /* 0x00000001ffb87435 */ /* 0x000fe200000001ff */
[----:B------:R-:W-:Y:S02]  /*64a0*/  MOV R182, R70 ;  /* 0x0000004600b67202 */ /* 0x000fe40000000f00 */
[----:B------:R-:W-:Y:S02]  /*64b0*/  MOV R185, RZ ;  /* 0x000000ff00b97202 */ /* 0x000fe40000000f00 */
[----:B------:R-:W-:-:S07]  /*64c0*/  MOV R221, 0xffffffff ;  /* 0xffffffff00dd7802 */ /* 0x000fce0000000f00 */
[----:B-1----:R-:W-:Y:S05]  /*64d0*/  WARPSYNC.COLLECTIVE R221, `(.L_x_5626) ;  /* 0x00000000dd087348 */ /* 0x002fea0003c00000 */
[----:B------:R0:W2:Y:S02]  /*64e0*/  SHFL.UP P3, R74, R182, R184, R185 ;  /* 0x040000b8b64a7389 */ /* 0x0000a400000600b9 */
[----:B012---:R-:W-:Y:S01]  /*64f0*/  ENDCOLLECTIVE ;  /* 0x000000000000791b */ /* 0x007fe20003800000 */
.L_x_5626:
[----:B------:R-:W-:Y:S02]  /*6500*/  MOV R182, R71 ;  /* 0x0000004700b67202 */ /* 0x000fe40000000f00 */
[----:B------:R-:W-:-:S07]  /*6510*/  MOV R75, R74 ;  /* 0x0000004a004b7202 */ /* 0x000fce0000000f00 */
[----:B------:R-:W-:Y:S05]  /*6520*/  WARPSYNC.COLLECTIVE R221, `(.L_x_5627) ;  /* 0x00000000dd087348 */ /* 0x000fea0003c00000 */
[----:B------:R0:W1:Y:S02]  /*6530*/  SHFL.UP P3, R74, R182, R184, R185 ;  /* 0x040000b8b64a7389 */ /* 0x00006400000600b9 */
[----:B01----:R-:W-:Y:S01]  /*6540*/  ENDCOLLECTIVE ;  /* 0x000000000000791b */ /* 0x003fe20003800000 */
.L_x_5627:
        /* <DEDUP_REMOVED lines=8> */
.L_x_5628:
[----:B------:R-:W-:Y:S02]  /*65d0*/  MOV R182, R71 ;  /* 0x0000004700b67202 */ /* 0x000fe40000000f00 */
[----:B------:R-:W-:-:S07]  /*65e0*/  MOV R75, R74 ;  /* 0x0000004a004b7202 */ /* 0x000fce0000000f00 */
[----:B------:R-:W-:Y:S05]  /*65f0*/  WARPSYNC.COLLECTIVE R221, `(.L_x_5629) ;  /* 0x00000000dd087348 */ /* 0x000fea0003c00000 */
[----:B------:R0:W1:Y:S02]  /*6600*/  SHFL.UP P3, R74, R182, R184, R185 ;  /* 0x040000b8b64a7389 */ /* 0x00006400000600b9 */
[----:B01----:R-:W-:Y:S01]  /*6610*/  ENDCOLLECTIVE ;  /* 0x000000000000791b */ /* 0x003fe20003800000 */
.L_x_5629:
        /* <DEDUP_REMOVED lines=8> */
.L_x_5630:
[----:B------:R-:W-:Y:S02]  /*66a0*/  MOV R182, R71 ;  /* 0x0000004700b67202 */ /* 0x000fe40000000f00 */
[----:B------:R-:W-:-:S07]  /*66b0*/  MOV R75, R74 ;  /* 0x0000004a004b7202 */ /* 0x000fce0000000f00 */
[----:B------:R-:W-:Y:S05]  /*66c0*/  WARPSYNC.COLLECTIVE R221, `(.L_x_5631) ;  /* 0x00000000dd087348 */ /* 0x000fea0003c00000 */
[----:B------:R0:W1:Y:S02]  /*66d0*/  SHFL.UP P3, R74, R182, R184, R185 ;  /* 0x040000b8b64a7389 */ /* 0x00006400000600b9 */
[----:B01----:R-:W-:Y:S01]  /*66e0*/  ENDCOLLECTIVE ;  /* 0x000000000000791b */ /* 0x003fe20003800000 */
.L_x_5631:
        /* <DEDUP_REMOVED lines=8> */
.L_x_5632:
[----:B------:R-:W-:Y:S02]  /*6770*/  MOV R182, R71 ;  /* 0x0000004700b67202 */ /* 0x000fe40000000f00 */
[----:B------:R-:W-:-:S07]  /*6780*/  MOV R75, R74 ;  /* 0x0000004a004b7202 */ /* 0x000fce0000000f00 */
[----:B------:R-:W-:Y:S05]  /*6790*/  WARPSYNC.COLLECTIVE R221, `(.L_x_5633) ;  /* 0x00000000dd087348 */ /* 0x000fea0003c00000 */
[----:B------:R0:W1:Y:S02]  /*67a0*/  SHFL.UP P3, R74, R182, R184, R185 ;  /* 0x040000b8b64a7389 */ /* 0x00006400000600b9 */
[----:B01----:R-:W-:Y:S01]  /*67b0*/  ENDCOLLECTIVE ;  /* 0x000000000000791b */ /* 0x003fe20003800000 */
.L_x_5633:
        /* <DEDUP_REMOVED lines=8> */
.L_x_5634:
[----:B------:R-:W-:Y:S02]  /*6840*/  MOV R182, R71 ;  /* 0x0000004700b67202 */ /* 0x000fe40000000f00 */
[----:B------:R-:W-:-:S07]  /*6850*/  MOV R75, R74 ;  /* 0x0000004a004b7202 */ /* 0x000fce0000000f00 */
[----:B------:R-:W-:Y:S05]  /*6860*/  WARPSYNC.COLLECTIVE R221, `(.L_x_5635) ;  /* 0x00000000dd087348 */ /* 0x000fea0003c00000 */
[----:B------:R0:W1:Y:S02]  /*6870*/  SHFL.UP P3, R74, R182, R184, R185 ;  /* 0x040000b8b64a7389 */ /* 0x00006400000600b9 */
[----:B01----:R-:W-:Y:S01]  /*6880*/  ENDCOLLECTIVE ;  /* 0x000000000000791b */ /* 0x003fe20003800000 */
.L_x_5635:
[----:B------:R-:W-:Y:S05]  /*6890*/  BRA `(.L_x_5636) ;  /* 0xffffffc800987947 */ /* 0x000fea000383ffff */
.L_x_5578:
        /* <DEDUP_REMOVED lines=8> */
.L_x_5638:
[----:B------:R-:W-:Y:S05]  /*6920*/  BSYNC B0 ;  /* 0x0000000000007941 */ /* 0x000fea0003800000 */
.L_x_5637:
[----:B------:R-:W-:Y:S05]  /*6930*/  BRA `(.L_x_5639) ;  /* 0xffffffc800847947 */ /* 0x000fea000383ffff */
.L_x_5579:
        /* <DEDUP_REMOVED lines=8> */
.L_x_5641:
[----:B------:R-:W-:Y:S05]  /*69c0*/  BSYNC B0 ;  /* 0x0000000000007941 */ /* 0x000fea0003800000 */
.L_x_5640:
[----:B------:R-:W-:Y:S05]  /*69d0*/  BRA `(.L_x_5642) ;  /* 0xffffffc800647947 */ /* 0x000fea000383ffff */
.L_x_5580:
        /* <DEDUP_REMOVED lines=8> */
.L_x_5644:
[----:B------:R-:W-:Y:S05]  /*6a60*/  BSYNC B0 ;  /* 0x0000000000007941 */ /* 0x000fea0003800000 */
.L_x_5643:
        /* <DEDUP_REMOVED lines=11> */
.L_x_5645:
[----:B------:R-:W-:Y:S05]  /*6b20*/  WARPSYNC.COLLECTIVE R221, `(.L_x_5646) ;  /* 0x00000000dd087348 */ /* 0x000fea0003c00000 */
[----:B------:R0:W1:Y:S02]  /*6b30*/  SHFL.IDX P3, R75, R222, R223, R224 ;  /* 0x000000dfde4b7389 */ /* 0x00006400000600e0 */
[----:B01----:R-:W-:Y:S01]  /*6b40*/  ENDCOLLECTIVE ;  /* 0x000000000000791b */ /* 0x003fe20003800000 */
.L_x_5646:
[----:B------:R-:W-:Y:S02]  /*6b50*/  MOV R222, R73 ;  /* 0x0000004900de7202 */ /* 0x000fe40000000f00 */
[----:B------:R-:W-:Y:S02]  /*6b60*/  MOV R71, R74 ;  /* 0x0000004a00477202 */ /* 0x000fe40000000f00 */
[----:B------:R-:W-:-:S07]  /*6b70*/  MOV R72, R75 ;  /* 0x0000004b00487202 */ /* 0x000fce0000000f00 */
[----:B------:R-:W-:Y:S05]  /*6b80*/  WARPSYNC.COLLECTIVE R221, `(.L_x_5647) ;  /* 0x00000000dd087348 */ /* 0x000fea0003c00000 */
[----:B------:R0:W1:Y:S02]  /*6b90*/  SHFL.IDX P3, R75, R222, R223, R224 ;  /* 0x000000dfde4b7389 */ /* 0x00006400000600e0 */
[----:B01----:R-:W-:Y:S01]  /*6ba0*/  ENDCOLLECTIVE ;  /* 0x000000000000791b */ /* 0x003fe20003800000 */
.L_x_5647:
[----:B------:R-:W-:Y:S01]  /*6bb0*/  MOV R73, R75 ;  /* 0x0000004b00497202 */ /* 0x000fe20000000f00 */
[----:B------:R-:W-:Y:S06]  /*6bc0*/  BRA `(.L_x_5648) ;  /* 0xffffffc800007947 */ /* 0x000fec000383ffff */
.L_x_5582:
        /* <DEDUP_REMOVED lines=9> */
.L_x_5649:
[----:B------:R-:W-:Y:S02]  /*6c60*/  MOV R226, R69 ;  /* 0x0000004500e27202 */ /* 0x000fe40000000f00 */
[----:B------:R-:W-:-:S07]  /*6c70*/  MOV R73, R74 ;  /* 0x0000004a00497202 */ /* 0x000fce0000000f00 */
[----:B------:R-:W-:Y:S05]  /*6c80*/  WARPSYNC.COLLECTIVE R221, `(.L_x_5650) ;  /* 0x00000000dd087348 */ /* 0x000fea0003c00000 */
[----:B------:R0:W1:Y:S02]  /*6c90*/  SHFL.DOWN P6, R74, R226, R225, R228 ;  /* 0x080000e1e24a7389 */ /* 0x00006400000c00e4 */
[----:B01----:R-:W-:Y:S01]  /*6ca0*/  ENDCOLLECTIVE ;  /* 0x000000000000791b */ /* 0x003fe20003800000 */
.L_x_5650:
        /* <DEDUP_REMOVED lines=8> */
.L_x_5651:
[----:B------:R-:W-:Y:S02]  /*6d30*/  MOV R226, R69 ;  /* 0x0000004500e27202 */ /* 0x000fe40000000f00 */
[----:B------:R-:W-:-:S07]  /*6d40*/  MOV R73, R74 ;  /* 0x0000004a00497202 */ /* 0x000fce0000000f00 */
[----:B------:R-:W-:Y:S05]  /*6d50*/  WARPSYNC.COLLECTIVE R221, `(.L_x_5652) ;  /* 0x00000000dd087348 */ /* 0x000fea0003c00000 */
[----:B------:R0:W1:Y:S02]  /*6d60*/  SHFL.DOWN P6, R74, R226, R225, R228 ;  /* 0x080000e1e24a7389 */ /* 0x00006400000c00e4 */
[----:B01----:R-:W-:Y:S01]  /*6d70*/  ENDCOLLECTIVE ;  /* 0x000000000000791b */ /* 0x003fe20003800000 */
.L_x_5652:
        /* <DEDUP_REMOVED lines=8> */
.L_x_5653:
[----:B------:R-:W-:Y:S02]  /*6e00*/  MOV R226, R69 ;  /* 0x0000004500e27202 */ /* 0x000fe40000000f00 */
[----:B------:R-:W-:-:S07]  /*6e10*/  MOV R73, R74 ;  /* 0x0000004a00497202 */ /* 0x000fce0000000f00 */
[----:B------:R-:W-:Y:S05]  /*6e20*/  WARPSYNC.COLLECTIVE R221, `(.L_x_5654) ;  /* 0x00000000dd087348 */ /* 0x000fea0003c00000 */
[----:B------:R0:W1:Y:S02]  /*6e30*/  SHFL.DOWN P6, R74, R226, R225, R228 ;  /* 0x080000e1e24a7389 */ /* 0x00006400000c00e4 */
[----:B01----:R-:W-:Y:S01]  /*6e40*/  ENDCOLLECTIVE ;  /* 0x000000000000791b */ /* 0x003fe20003800000 */
.L_x_5654:
        /* <DEDUP_REMOVED lines=8> */
.L_x_5655:
[----:B------:R-:W-:Y:S02]  /*6ed0*/  MOV R226, R69 ;  /* 0x0000004500e27202 */ /* 0x000fe40000000f00 */
[----:B------:R-:W-:-:S07]  /*6ee0*/  MOV R73, R74 ;  /* 0x0000004a00497202 */ /* 0x000fce0000000f00 */
[----:B------:R-:W-:Y:S05]  /*6ef0*/  WARPSYNC.COLLECTIVE R221, `(.L_x_5656) ;  /* 0x00000000dd087348 */ /* 0x000fea0003c00000 */
[----:B------:R0:W1:Y:S02]  /*6f00*/  SHFL.DOWN P6, R74, R226, R225, R228 ;  /* 0x080000e1e24a7389 */ /* 0x00006400000c00e4 */
[----:B01----:R-:W-:Y:S01]  /*6f10*/  ENDCOLLECTIVE ;  /* 0x000000000000791b */ /* 0x003fe20003800000 */
.L_x_5656:
        /* <DEDUP_REMOVED lines=8> */
.L_x_5657:
[----:B------:R-:W-:Y:S02]  /*6fa0*/  MOV R226, R69 ;  /* 0x0000004500e27202 */ /* 0x000fe40000000f00 */
[----:B------:R-:W-:-:S07]  /*6fb0*/  MOV R73, R74 ;  /* 0x0000004a00497202 */ /* 0x000fce0000000f00 */
[----:B------:R-:W-:Y:S05]  /*6fc0*/  WARPSYNC.COLLECTIVE R221, `(.L_x_5658) ;  /* 0x00000000dd087348 */ /* 0x000fea0003c00000 */
[----:B------:R0:W1:Y:S02]  /*6fd0*/  SHFL.DOWN P6, R74, R226, R225, R228 ;  /* 0x080000e1e24a7389 */ /* 0x00006400000c00e4 */
[----:B01----:R-:W-:Y:S01]  /*6fe0*/  ENDCOLLECTIVE ;  /* 0x000000000000791b */ /* 0x003fe20003800000 */
.L_x_5658:
        /* <DEDUP_REMOVED lines=9> */
.L_x_5659:
[----:B------:R-:W-:Y:S02]  /*7080*/  MOV R222, R69 ;  /* 0x0000004500de7202 */ /* 0x000fe40000000f00 */
[----:B------:R-:W-:-:S07]  /*7090*/  MOV R218, R75 ;  /* 0x0000004b00da7202 */ /* 0x000fce0000000f00 */
[----:B------:R-:W-:Y:S05]  /*70a0*/  WARPSYNC.COLLECTIVE R221, `(.L_x_5660) ;  /* 0x00000000dd087348 */ /* 0x000fea0003c00000 */
[----:B------:R0:W1:Y:S02]  /*70b0*/  SHFL.IDX P3, R75, R222, R223, R224 ;  /* 0x000000dfde4b7389 */ /* 0x00006400000600e0 */
[----:B01----:R-:W-:Y:S01]  /*70c0*/  ENDCOLLECTIVE ;  /* 0x000000000000791b */ /* 0x003fe20003800000 */
.L_x_5660:
[----:B------:R-:W-:Y:S05]  /*70d0*/  WARPSYNC.COLLECTIVE R221, `(.L_x_5661) ;  /* 0x00000000dd087348 */ /* 0x000fea0003c00000 */
[----:B------:R0:W1:Y:S02]  /*70e0*/  SHFL.DOWN P6, R74, R226, R225, R228 ;  /* 0x080000e1e24a7389 */ /* 0x00006400000c00e4 */
[----:B01----:R-:W-:Y:S01]  /*70f0*/  ENDCOLLECTIVE ;  /* 0x000000000000791b */ /* 0x003fe20003800000 */
.L_x_5661:
[----:B------:R-:W-:Y:S02]  /*7100*/  MOV R222, R130 ;  /* 0x0000008200de7202 */ /* 0x000fe40000000f00 */
[----:B------:R-:W-:Y:S02]  /*7110*/  MOV R226, R69 ;  /* 0x0000004500e27202 */ /* 0x000fe40000000f00 */
[----:B------:R-:W-:Y:S02]  /*7120*/  MOV R220, R75 ;  /* 0x0000004b00dc7202 */ /* 0x000fe40000000f00 */
[----:B------:R-:W-:-:S07]  /*7130*/  MOV R72, R74 ;  /* 0x0000004a00487202 */ /* 0x000fce0000000f00 */
[----:B------:R-:W-:Y:S05]  /*7140*/  WARPSYNC.COLLECTIVE R221, `(.L_x_5662) ;  /* 0x00000000dd087348 */ /* 0x000fea0003c00000 */
[----:B------:R0:W1:Y:S02]  /*7150*/  SHFL.DOWN P6, R74, R226, R225, R228 ;  /* 0x080000e1e24a7389 */ /* 0x00006400000c00e4 */
[----:B01----:R-:W-:Y:S01]  /*7160*/  ENDCOLLECTIVE ;  /* 0x000000000000791b */ /* 0x003fe20003800000 */
.L_x_5662:
[----:B------:R-:W-:Y:S05]  /*7170*/  WARPSYNC.COLLECTIVE R221, `(.L_x_5663) ;  /* 0x00000000dd087348 */ /* 0x000fea0003c00000 */
[----:B------:R0:W1:Y:S02]  /*7180*/  SHFL.IDX P3, R75, R222, R223, R224 ;  /* 0x000000dfde4b7389 */ /* 0x00006400000600e0 */
[----:B01----:R-:W-:Y:S01]  /*7190*/  ENDCOLLECTIVE ;  /* 0x000000000000791b */ /* 0x003fe20003800000 */
.L_x_5663:
[----:B------:R-:W-:Y:S02]  /*71a0*/  MOV R222, R131 ;  /* 0x0000008300de7202 */ /* 0x000fe40000000f00 */
[----:B------:R-:W-:Y:S02]  /*71b0*/  MOV R73, R74 ;  /* 0x0000004a00497202 */ /* 0x000fe40000000f00 */
[----:B------:R-:W-:-:S07]  /*71c0*/  MOV R74, R75 ;  /* 0x0000004b004a7202 */ /* 0x000fce0000000f00 */
[----:B------:R-:W-:Y:S05]  /*71d0*/  WARPSYNC.COLLECTIVE R221, `(.L_x_5664) ;  /* 0x00000000dd087348 */ /* 0x000fea0003c00000 */
[----:B------:R0:W1:Y:S02]  /*71e0*/  SHFL.IDX P3, R75, R222, R223, R224 ;  /* 0x000000dfde4b7389 */ /* 0x00006400000600e0 */
[----:B01----:R-:W-:Y:S01]  /*71f0*/  ENDCOLLECTIVE ;  /* 0x000000000000791b */ /* 0x003fe20003800000 */
.L_x_5664:
[----:B------:R-:W-:Y:S05]  /*7200*/  BRA `(.L_x_5665) ;  /* 0xffffffc800047947 */ /* 0x000fea000383ffff */
.L_x_5666:
        /* <DEDUP_REMOVED lines=15> */
.L_x_10965:


//--------------------- .text._Z25selective_scan_bwd_kernelI32Selective_Scan_bwd_kernel_traitsILi64ELi16ELb1ELb0ELb1ELb1ELb0EffEEv12SSMParamsBwd --------------------------
	.section	.text._Z25selective_scan_bwd_kernelI32Selective_Scan_bwd_kernel_traitsILi64ELi16ELb1ELb0ELb1ELb1ELb0EffEEv12SSMParamsBwd,"ax",@progbits
	.align	128
        .global         _Z25selective_scan_bwd_kernelI32Selective_Scan_bwd_kernel_traitsILi64ELi16ELb1ELb0ELb1ELb1ELb0EffEEv12SSMParamsBwd
        .type           _Z25selective_scan_bwd_kernelI32Selective_Scan_bwd_kernel_traitsILi64ELi16ELb1ELb0ELb1ELb1ELb0EffEEv12SSMParamsBwd,@function
        .size           _Z25selective_scan_bwd_kernelI32Selective_Scan_bwd_kernel_traitsILi64ELi16ELb1ELb0ELb1ELb1ELb0EffEEv12SSMParamsBwd,(.L_x_10966 - _Z25selective_scan_bwd_kernelI32Selective_Scan_bwd_kernel_traitsILi64ELi16ELb1ELb0ELb1ELb1ELb0EffEEv12SSMParamsBwd)
        .other          _Z25selective_scan_bwd_kernelI32Selective_Scan_bwd_kernel_traitsILi64ELi16ELb1ELb0ELb1ELb1ELb0EffEEv12SSMParamsBwd,@"STO_CUDA_ENTRY STV_DEFAULT"
_Z25selective_scan_bwd_kernelI32Selective_Scan_bwd_kernel_traitsILi64ELi16ELb1ELb0ELb1ELb1ELb0EffEEv12SSMParamsBwd:
.text._Z25selective_scan_bwd_kernelI32Selective_Scan_bwd_kernel_traitsILi64ELi16ELb1ELb0ELb1ELb1ELb0EffEEv12SSMParamsBwd:
[----:B------:R-:W-:Y:S08]  /*0000*/  LDC R1, c[0x0][0x28] ;  /* 0x00000a00ff017b82 */ /* 0x000ff00000000800 */
[----:B------:R-:W0:Y:S01]  /*0010*/  LDC R8, c[0x0][0x228] ;  /* 0x00008a00ff087b82 */ /* 0x000e220000000800 */
[----:B------:R-:W1:Y:S01]  /*0020*/  S2R R169, SR_CTAID.Y ;  /* 0x0000000000a97919 */ /* 0x000e620000002600 */
[----:B------:R-:W-:Y:S01]  /*0030*/  CS2R R162, SRZ ;  /* 0x0000000000a27805 */ /* 0x000fe2000001ff00 */
[----:B------:R-:W-:Y:S01]  /*0040*/  ULDC.64 UR12, c[0x0][0x208] ;  /* 0x00008200000c7ab9 */ /* 0x000fe20000000a00 */
[----:B------:R-:W-:Y:S01]  /*0050*/  CS2R R160, SRZ ;  /* 0x0000000000a07805 */ /* 0x000fe2000001ff00 */
        /* <DEDUP_REMOVED lines=18> */
[C---:B------:R-:W-:Y:S02]  /*0180*/  @P1 LEA R4, P3, R169.reuse, R4, 0x2 ;  /* 0x00000004a9041211 */ /* 0x040fe400078610ff */
        /* <DEDUP_REMOVED lines=8> */
[----:B0-----:R-:W-:Y:S01]  /*0210*/  IABS R2, R169 ;  /* 0x000000a900027213 */ /* 0x001fe20000000000 */
[----:B------:R-:W-:-:S05]  /*0220*/  USHF.R.S32.HI UR14, URZ, 0x1f, UR15 ;  /* 0x0000001f3f0e7899 */ /* 0x000fca000801140f */
[----:B------:R-:W0:Y:S01]  /*0230*/  LDC.64 R22, c[0x0][0x2f8] ;  /* 0x0000be00ff167b82 */ /* 0x000e220000000a00 */
[----:B--2---:R-:W-:-:S05]  /*0240*/  IADD3 R10, RZ, -R7, RZ ;  /* 0x80000007ff0a7210 */ /* 0x004fca0007ffe0ff */
[----:B------:R-:W-:Y:S01]  /*0250*/  IMAD R3, R10, R9, RZ ;  /* 0x000000090a037224 */ /* 0x000fe200078e02ff */
[----:B------:R-:W-:Y:S01]  /*0260*/  UIMAD UR6, UR14, UR8, URZ ;  /* 0x000000080e0672a4 */ /* 0x000fe2000f8e023f */
[----:B------:R-:W2:Y:S02]  /*0270*/  LDC.64 R4, c[0x0][0x298] ;  /* 0x0000a600ff047b82 */ /* 0x000ea40000000a00 */
[----:B------:R-:W-:-:S06]  /*0280*/  IMAD.HI.U32 R7, R7, R3, R6 ;  /* 0x0000000307077227 */ /* 0x000fcc00078e0006 */
[----:B------:R-:W-:Y:S01]  /*0290*/  IMAD.HI.U32 R167, R7, R2, RZ ;  /* 0x0000000207a77227 */ /* 0x000fe200078e00ff */
[----:B------:R-:W-:Y:S01]  /*02a0*/  UIMAD.WIDE.U32 UR4, UR15, UR8, URZ ;  /* 0x000000080f0472a5 */ /* 0x000fe2000f8e003f */
[----:B------:R-:W3:Y:S03]  /*02b0*/  LDC.64 R10, c[0x0][0x330] ;  /* 0x0000cc00ff0a7b82 */ /* 0x000ee60000000a00 */
[----:B------:R-:W-:-:S05]  /*02c0*/  IADD3 R0, -R167, RZ, RZ ;  /* 0x000000ffa7007210 */ /* 0x000fca0007ffe1ff */
[C---:B------:R-:W-:Y:S01]  /*02d0*/  IMAD R0, R9.reuse, R0, R2 ;  /* 0x0000000009007224 */ /* 0x040fe200078e0202 */
[----:B------:R-:W0:Y:S04]  /*02e0*/  LDC.64 R152, c[0x0][0x3b8] ;  /* 0x0000ee00ff987b82 */ /* 0x000e280000000a00 */
[----:B------:R-:W-:-:S04]  /*02f0*/  ISETP.GT.U32.AND P1, PT, R9, R0, PT ;  /* 0x000000000900720c */ /* 0x000fc80003f24070 */
[----:B------:R-:W1:Y:S01]  /*0300*/  LDC.64 R2, c[0x0][0x288] ;  /* 0x0000a200ff027b82 */ /* 0x000e620000000a00 */
[----:B------:R-:W-:Y:S01]  /*0310*/  UIMAD UR8, UR15, UR9, UR6 ;  /* 0x000000090f0872a4 */ /* 0x000fe2000f8e0206 */
[----:B------:R-:W-:-:S06]  /*0320*/  LOP3.LUT R6, R169, R8, RZ, 0x3c, !PT ;  /* 0x00000008a9067212 */ /* 0x000fcc00078e3cff */
[----:B------:R-:W0:Y:S01]  /*0330*/  LDC.64 R24, c[0x0][0x2e0] ;  /* 0x0000b800ff187b82 */ /* 0x000e220000000a00 */
[----:B------:R-:W-:-:S04]  /*0340*/  @!P1 IADD3 R0, R0, -R9, RZ ;  /* 0x8000000900009210 */ /* 0x000fc80007ffe0ff */
[----:B------:R-:W-:Y:S01]  /*0350*/  ISETP.GE.U32.AND P0, PT, R0, R9, PT ;  /* 0x000000090000720c */ /* 0x000fe20003f06070 */
[----:B------:R-:W-:Y:S01]  /*0360*/  UIADD3 UR5, UR5, UR8, URZ ;  /* 0x0000000805057290 */ /* 0x000fe2000fffe03f */
[----:B------:R-:W-:Y:S02]  /*0370*/  ISETP.GE.AND P2, PT, R6, RZ, PT ;  /* 0x000000ff0600720c */ /* 0x000fe40003f46270 */
[----:B------:R-:W-:Y:S02]  /*0380*/  @!P1 IADD3 R167, R167, 0x1, RZ ;  /* 0x00000001a7a79810 */ /* 0x000fe40007ffe0ff */
[----:B------:R-:W-:Y:S01]  /*0390*/  ISETP.NE.AND P1, PT, R8, RZ, PT ;  /* 0x000000ff0800720c */ /* 0x000fe20003f25270 */
[----:B------:R-:W-:Y:S01]  /*03a0*/  UIMAD UR9, UR14, UR10, URZ ;  /* 0x0000000a0e0972a4 */ /* 0x000fe2000f8e023f */
[----:B-1----:R-:W-:Y:S01]  /*03b0*/  IMAD R0, R164, R2, RZ ;  /* 0x00000002a4007224 */ /* 0x002fe200078e02ff */
[----:B------:R-:W-:-:S03]  /*03c0*/  LEA R7, R19, 0xfffffc00, 0xa ;  /* 0xfffffc0013077811 */ /* 0x000fc600078e50ff */
[C---:B------:R-:W-:Y:S02]  /*03d0*/  IMAD R0, R169.reuse, R3, R0 ;  /* 0x00000003a9007224 */ /* 0x040fe400078e0200 */
[----:B------:R-:W-:Y:S01]  /*03e0*/  IMAD.WIDE.U32 R2, R169, R2, UR4 ;  /* 0x00000004a9027e25 */ /* 0x000fe2000f8e0002 */
[----:B------:R-:W-:Y:S01]  /*03f0*/  UIMAD UR9, UR15, UR11, UR9 ;  /* 0x0000000b0f0972a4 */ /* 0x000fe2000f8e0209 */
[----:B------:R-:W-:Y:S01]  /*0400*/  @P0 IADD3 R167, R167, 0x1, RZ ;  /* 0x00000001a7a70810 */ /* 0x000fe20007ffe0ff */
[----:B------:R-:W-:Y:S01]  /*0410*/  UIMAD.WIDE.U32 UR6, UR15, UR10, URZ ;  /* 0x0000000a0f0672a5 */ /* 0x000fe2000f8e003f */
[----:B------:R-:W-:Y:S02]  /*0420*/  SHF.R.S32.HI R9, RZ, 0x1f, R7 ;  /* 0x0000001fff097819 */ /* 0x000fe40000011407 */
[----:B------:R-:W-:Y:S01]  /*0430*/  IADD3 R157, P0, R7, R2, RZ ;  /* 0x00000002079d7210 */ /* 0x000fe20007f1e0ff */
[----:B------:R-:W-:Y:S01]  /*0440*/  ULDC.64 UR10, c[0x0][0x310] ;  /* 0x0000c400000a7ab9 */ /* 0x000fe20000000a00 */
[----:B------:R-:W-:Y:S01]  /*0450*/  @!P2 IADD3 R167, -R167, RZ, RZ ;  /* 0x000000ffa7a7a210 */ /* 0x000fe20007ffe1ff */
[----:B------:R-:W-:Y:S01]  /*0460*/  UIADD3 UR7, UR7, UR9, URZ ;  /* 0x0000000907077290 */ /* 0x000fe2000fffe03f */
[----:B------:R-:W-:-:S02]  /*0470*/  @!P1 LOP3.LUT R167, RZ, R8, RZ, 0x33, !PT ;  /* 0x00000008ffa79212 */ /* 0x000fc400078e33ff */
[----:B------:R-:W-:Y:S01]  /*0480*/  IADD3.X R8, R9, R3, R0, P0, !PT ;  /* 0x0000000309087210 */ /* 0x000fe200007fe400 */
[----:B------:R-:W-:Y:S01]  /*0490*/  ULDC.64 UR8, c[0x0][0x260] ;  /* 0x0000980000087ab9 */ /* 0x000fe20000000a00 */
[----:B------:R-:W-:Y:S01]  /*04a0*/  ISETP.NE.U32.AND P0, PT, RZ, UR10, PT ;  /* 0x0000000aff007c0c */ /* 0x000fe2000bf05070 */
[----:B------:R-:W-:Y:S01]  /*04b0*/  UIMAD UR4, UR14, UR8, URZ ;  /* 0x000000080e0472a4 */ /* 0x000fe2000f8e023f */
[CC--:B--2---:R-:W-:Y:S02]  /*04c0*/  IMAD.WIDE.U32 R2, R169.reuse, R4.reuse, UR6 ;  /* 0x00000006a9027e25 */ /* 0x0c4fe4000f8e0004 */
[----:B------:R-:W-:Y:S01]  /*04d0*/  ISETP.NE.AND.EX P0, PT, RZ, UR11, PT, P0 ;  /* 0x0000000bff007c0c */ /* 0x000fe2000bf05300 */
[----:B------:R-:W-:Y:S02]  /*04e0*/  UIMAD.WIDE.U32 UR6, UR15, UR8, URZ ;  /* 0x000000080f0672a5 */ /* 0x000fe4000f8e003f */
[----:B------:R-:W-:Y:S01]  /*04f0*/  UIMAD UR4, UR15, UR9, UR4 ;  /* 0x000000090f0472a4 */ /* 0x000fe2000f8e0204 */
[----:B------:R-:W-:Y:S01]  /*0500*/  IMAD R0, R164, R4, RZ ;  /* 0x00000004a4007224 */ /* 0x000fe200078e02ff */
[----:B------:R-:W-:Y:S01]  /*0510*/  SHF.R.S32.HI R165, RZ, 0x1f, R167 ;  /* 0x0000001fffa57819 */ /* 0x000fe200000114a7 */
[----:B------:R-:W-:Y:S01]  /*0520*/  ULDC.64 UR10, c[0x0][0x328] ;  /* 0x0000ca00000a7ab9 */ /* 0x000fe20000000a00 */
[----:B------:R-:W-:Y:S01]  /*0530*/  UIADD3 UR7, UR7, UR4, URZ ;  /* 0x0000000407077290 */ /* 0x000fe2000fffe03f */
[----:B------:R-:W-:Y:S01]  /*0540*/  IMAD R0, R169, R5, R0 ;  /* 0x00000005a9007224 */ /* 0x000fe200078e0200 */
[----:B------:R-:W-:Y:S01]  /*0550*/  IADD3 R155, P1, R7, R2, RZ ;  /* 0x00000002079b7210 */ /* 0x000fe20007f3e0ff */
[-C--:B------:R-:W-:Y:S01]  /*0560*/  IMAD R2, R165, R12.reuse, RZ ;  /* 0x0000000ca5027224 */ /* 0x080fe200078e02ff */
[----:B------:R-:W-:Y:S01]  /*0570*/  UIMAD UR8, UR14, UR10, URZ ;  /* 0x0000000a0e0872a4 */ /* 0x000fe2000f8e023f */
[----:B----4-:R-:W-:Y:S01]  /*0580*/  ISETP.NE.U32.AND P2, PT, R14, RZ, PT ;  /* 0x000000ff0e00720c */ /* 0x010fe20003f45070 */
[----:B------:R-:W-:Y:S01]  /*0590*/  IMAD.WIDE.U32 R4, R167, R12, UR6 ;  /* 0x00000006a7047e25 */ /* 0x000fe2000f8e000c */
[----:B------:R-:W-:Y:S01]  /*05a0*/  IADD3.X R6, R9, R3, R0, P1, !PT ;  /* 0x0000000309067210 */ /* 0x000fe20000ffe400 */
[----:B------:R-:W1:Y:S02]  /*05b0*/  @P0 LDC R12, c[0x0][0x214] ;  /* 0x00008500ff0c0b82 */ /* 0x000e640000000800 */
[----:B---3--:R-:W-:Y:S01]  /*05c0*/  IMAD R0, R164, R10, RZ ;  /* 0x0000000aa4007224 */ /* 0x008fe200078e02ff */
[----:B------:R-:W-:Y:S01]  /*05d0*/  UIMAD.WIDE.U32 UR4, UR15, UR10, URZ ;  /* 0x0000000a0f0472a5 */ /* 0x000fe2000f8e003f */
[----:B------:R-:W-:Y:S01]  /*05e0*/  ISETP.NE.AND.EX P2, PT, R15, RZ, PT, P2 ;  /* 0x000000ff0f00720c */ /* 0x000fe20003f45320 */
[----:B------:R-:W-:Y:S01]  /*05f0*/  UIMAD UR8, UR15, UR11, UR8 ;  /* 0x0000000b0f0872a4 */ /* 0x000fe2000f8e0208 */
[----:B------:R-:W-:-:S02]  /*0600*/  IMAD R0, R169, R11, R0 ;  /* 0x0000000ba9007224 */ /* 0x000fc400078e0200 */
[----:B------:R-:W-:Y:S01]  /*0610*/  IMAD R11, R167, R13, R2 ;  /* 0x0000000da70b7224 */ /* 0x000fe200078e0202 */
[----:B------:R-:W-:Y:S01]  /*0620*/  UIADD3 UR5, UR5, UR8, URZ ;  /* 0x0000000805057290 */ /* 0x000fe2000fffe03f */
[----:B------:R-:W2:Y:S01]  /*0630*/  @P0 LDC R13, c[0x0][0x21c] ;  /* 0x00008700ff0d0b82 */ /* 0x000ea20000000800 */
[----:B------:R-:W-:Y:S02]  /*0640*/  ISETP.NE.U32.AND P1, PT, R16, RZ, PT ;  /* 0x000000ff1000720c */ /* 0x000fe40003f25070 */
[----:B------:R-:W-:Y:S02]  /*0650*/  CS2R R94, SRZ ;  /* 0x00000000005e7805 */ /* 0x000fe4000001ff00 */
[----:B------:R-:W-:-:S03]  /*0660*/  IMAD.WIDE.U32 R2, R169, R10, UR4 ;  /* 0x00000004a9027e25 */ /* 0x000fc6000f8e000a */
[----:B------:R-:W3:Y:S01]  /*0670*/  @P0 LDC.64 R96, c[0x0][0x310] ;  /* 0x0000c400ff600b82 */ /* 0x000ee20000000a00 */
[----:B------:R-:W-:Y:S02]  /*0680*/  ISETP.NE.AND.EX P1, PT, R17, RZ, PT, P1 ;  /* 0x000000ff1100720c */ /* 0x000fe40003f25310 */
[----:B------:R-:W-:Y:S02]  /*0690*/  @P2 LEA R94, P3, R169, R14, 0x2 ;  /* 0x0000000ea95e2211 */ /* 0x000fe400078610ff */
[C---:B------:R-:W-:Y:S02]  /*06a0*/  IADD3 R149, P5, R7.reuse, R4, RZ ;  /* 0x0000000407957210 */ /* 0x040fe40007fbe0ff */
[----:B------:R-:W-:Y:S02]  /*06b0*/  IADD3 R7, P4, R7, R2, RZ ;  /* 0x0000000207077210 */ /* 0x000fe40007f9e0ff */
[----:B------:R-:W-:Y:S02]  /*06c0*/  @P2 LEA.HI.X R95, R169, R15, R164, 0x2, P3 ;  /* 0x0000000fa95f2211 */ /* 0x000fe400018f14a4 */
[----:B------:R-:W-:-:S02]  /*06d0*/  ISETP.GE.AND P2, PT, R19, 0x1, PT ;  /* 0x000000011300780c */ /* 0x000fc40003f46270 */
[----:B------:R-:W-:Y:S01]  /*06e0*/  IADD3.X R4, R9, R3, R0, P4, !PT ;  /* 0x0000000309047210 */ /* 0x000fe200027fe400 */
[----:B-1----:R-:W-:Y:S01]  /*06f0*/  @P0 IMAD R0, R12, UR15, R169 ;  /* 0x0000000f0c000c24 */ /* 0x002fe2000f8e02a9 */
[----:B------:R-:W-:Y:S02]  /*0700*/  CS2R R92, SRZ ;  /* 0x00000000005c7805 */ /* 0x000fe4000001ff00 */
[----:B------:R-:W-:Y:S02]  /*0710*/  LEA R156, P4, R157, R20, 0x2 ;  /* 0x000000149d9c7211 */ /* 0x000fe400078810ff */
[----:B------:R-:W-:Y:S01]  /*0720*/  @P1 LEA R92, P3, R169, R16, 0x2 ;  /* 0x00000010a95c1211 */ /* 0x000fe200078610ff */
[----:B------:R-:W-:Y:S01]  /*0730*/  @P0 IMAD R0, R0, R19, RZ ;  /* 0x0000001300000224 */ /* 0x000fe200078e02ff */
[----:B------:R-:W-:Y:S02]  /*0740*/  IADD3 R10, R5, R11, RZ ;  /* 0x0000000b050a7210 */ /* 0x000fe40007ffe0ff */
[----:B------:R-:W-:Y:S01]  /*0750*/  @P1 LEA.HI.X R93, R169, R17, R164, 0x2, P3 ;  /* 0x00000011a95d1211 */ /* 0x000fe200018f14a4 */
[----:B--2---:R-:W-:Y:S01]  /*0760*/  @P0 IMAD R3, R0, R13, RZ ;  /* 0x0000000d00030224 */ /* 0x004fe200078e02ff */
[----:B------:R-:W-:-:S02]  /*0770*/  LEA.HI.X R157, R157, R21, R8, 0x2, P4 ;  /* 0x000000159d9d7211 */ /* 0x000fc400020f1408 */
[----:B------:R-:W-:Y:S02]  /*0780*/  IADD3.X R2, R9, R10, RZ, P5, !PT ;  /* 0x0000000a09027210 */ /* 0x000fe40002ffe4ff */
[----:B0-----:R-:W-:Y:S02]  /*0790*/  LEA R154, P1, R155, R22, 0x2 ;  /* 0x000000169b9a7211 */ /* 0x001fe400078210ff */
[----:B------:R-:W-:Y:S02]  /*07a0*/  LEA R152, P3, R7, R152, 0x2 ;  /* 0x0000009807987211 */ /* 0x000fe400078610ff */
[----:B------:R-:W-:Y:S01]  /*07b0*/  LEA R151, P4, R149, R24, 0x2 ;  /* 0x0000001895977211 */ /* 0x000fe200078810ff */
[----:B---3--:R-:W-:Y:S01]  /*07c0*/  @P0 IMAD.WIDE R96, R3, 0x8, R96 ;  /* 0x0000000803600825 */ /* 0x008fe200078e0260 */
[----:B------:R-:W-:Y:S02]  /*07d0*/  LEA.HI.X R155, R155, R23, R6, 0x2, P1 ;  /* 0x000000179b9b7211 */ /* 0x000fe400008f1406 */
[----:B------:R-:W-:-:S02]  /*07e0*/  @!P0 CS2R R96, SRZ ;  /* 0x0000000000608805 */ /* 0x000fc4000001ff00 */
[----:B------:R-:W-:Y:S02]  /*07f0*/  LEA.HI.X R153, R7, R153, R4, 0x2, P3 ;  /* 0x0000009907997211 */ /* 0x000fe400018f1404 */
[----:B------:R-:W-:Y:S01]  /*0800*/  LEA.HI.X R149, R149, R25, R2, 0x2, P4 ;  /* 0x0000001995957211 */ /* 0x000fe200020f1402 */
        /* <DEDUP_REMOVED lines=16> */
.L_x_5745:
[----:B------:R-:W-:Y:S01]  /*0910*/  BAR.SYNC.DEFER_BLOCKING 0x0 ;  /* 0x0000000000007b1d */ /* 0x000fe20000010000 */
[----:B------:R-:W-:-:S04]  /*0920*/  SHF.L.U32 R0, R159, 0x2, RZ ;  /* 0x000000029f007819 */ /* 0x000fc800000006ff */
[----:B------:R-:W-:-:S04]  /*0930*/  LOP3.LUT R0, R0, 0xffffff80, RZ, 0xc0, !PT ;  /* 0xffffff8000007812 */ /* 0x000fc800078ec0ff */
[----:B------:R-:W-:-:S05]  /*0940*/  LOP3.LUT R146, R0, 0x1f, R159, 0xf8, !PT ;  /* 0x0000001f00927812 */ /* 0x000fca00078ef89f */
[----:B0-----:R-:W-:-:S05]  /*0950*/  IMAD.WIDE R2, R146, 0x10, R156 ;  /* 0x0000001092027825 */ /* 0x001fca00078e029c */
[----:B------:R-:W2:Y:S04]  /*0960*/  LDG.E.128 R4, desc[UR12][R2.64] ;  /* 0x0000000c02047981 */ /* 0x000ea8000c1e1d00 */
[----:B------:R-:W3:Y:S04]  /*0970*/  LDG.E.128 R8, desc[UR12][R2.64+0x200] ;  /* 0x0002000c02087981 */ /* 0x000ee8000c1e1d00 */
[----:B------:R-:W4:Y:S04]  /*0980*/  LDG.E.128 R12, desc[UR12][R2.64+0x400] ;  /* 0x0004000c020c7981 */ /* 0x000f28000c1e1d00 */
[----:B------:R-:W4:Y:S01]  /*0990*/  LDG.E.128 R16, desc[UR12][R2.64+0x600] ;  /* 0x0006000c02107981 */ /* 0x000f22000c1e1d00 */
[----:B------:R-:W-:Y:S01]  /*09a0*/  IADD3 R21, R0, R158, RZ ;  /* 0x0000009e00157210 */ /* 0x000fe20007ffe0ff */
[----:B------:R-:W-:Y:S01]  /*09b0*/  IMAD.WIDE R98, R146, 0x10, R154 ;  /* 0x0000001092627825 */ /* 0x000fe200078e029a */
[----:B------:R-:W0:Y:S02]  /*09c0*/  LDC R0, c[0x0][0x21c] ;  /* 0x00008700ff007b82 */ /* 0x000e240000000800 */
[----:B------:R-:W-:Y:S01]  /*09d0*/  LEA R145, R21, R150, 0x4 ;  /* 0x0000009615917211 */ /* 0x000fe200078e20ff */
[----:B------:R-:W-:-:S05]  /*09e0*/  IMAD R21, R158, 0x3, R21 ;  /* 0x000000039e157824 */ /* 0x000fca00078e0215 */
[----:B------:R-:W-:Y:S01]  /*09f0*/  LEA R144, R21, R150, 0x4 ;  /* 0x0000009615907211 */ /* 0x000fe200078e20ff */
[----:B--2---:R1:W-:Y:S04]  /*0a00*/  STS.128 [R145], R4 ;  /* 0x0000000491007388 */ /* 0x0043e80000000c00 */
        /* <DEDUP_REMOVED lines=9> */
[----:B-1----:R-:W2:Y:S04]  /*0aa0*/  LDG.E.128 R4, desc[UR12][R98.64] ;  /* 0x0000000c62047981 */ /* 0x002ea8000c1e1d00 */
[----:B------:R-:W3:Y:S04]  /*0ab0*/  LDG.E.128 R20, desc[UR12][R98.64+0x200] ;  /* 0x0002000c62147981 */ /* 0x000ee8000c1e1d00 */
        /* <DEDUP_REMOVED lines=8> */
[----:B------:R-:W-:Y:S04]  /*0b40*/  LDS.128 R32, [R144+0x10] ;  /* 0x0000100090207984 */ /* 0x000fe80000000c00 */
[----:B------:R-:W-:Y:S04]  /*0b50*/  LDS.128 R12, [R144+0x20] ;  /* 0x00002000900c7984 */ /* 0x000fe80000000c00 */
[----:B------:R-:W-:Y:S04]  /*0b60*/  LDS.128 R8, [R144+0x30] ;  /* 0x0000300090087984 */ /* 0x000fe80000000c00 */
[----:B------:R-:W4:Y:S01]  /*0b70*/  LDS.128 R16, [R144] ;  /* 0x0000000090107984 */ /* 0x000f220000000c00 */
[----:B------:R-:W-:Y:S06]  /*0b80*/  BAR.SYNC.DEFER_BLOCKING 0x0 ;  /* 0x0000000000007b1d */ /* 0x000fec0000010000 */
[----:B-1----:R-:W4:Y:S04]  /*0b90*/  LDG.E.128 R20, desc[UR12][R2.64] ;  /* 0x0000000c02147981 */ /* 0x002f28000c1e1d00 */
[----:B--2---:R-:W2:Y:S04]  /*0ba0*/  LDG.E.128 R24, desc[UR12][R2.64+0x200] ;  /* 0x0002000c02187981 */ /* 0x004ea8000c1e1d00 */
[----:B---3--:R-:W3:Y:S04]  /*0bb0*/  LDG.E.128 R28, desc[UR12][R2.64+0x400] ;  /* 0x0004000c021c7981 */ /* 0x008ee8000c1e1d00 */
[----:B------:R-:W3:Y:S01]  /*0bc0*/  LDG.E.128 R36, desc[UR12][R2.64+0x600] ;  /* 0x0006000c02247981 */ /* 0x000ee2000c1e1d00 */
[--C-:B----45:R-:W-:Y:S01]  /*0bd0*/  FADD.FTZ R139, R16, R160.reuse ;  /* 0x000000a0108b7221 */ /* 0x130fe20000010000 */
        /* <DEDUP_REMOVED lines=14> */
[----:B------:R0:W-:Y:S04]  /*0cc0*/  STS.128 [R145], R20 ;  /* 0x0000001491007388 */ /* 0x0001e80000000c00 */
[----:B--2---:R0:W-:Y:S04]  /*0cd0*/  STS.128 [R145+0x200], R24 ;  /* 0x0002001891007388 */ /* 0x0041e80000000c00 */
[----:B---3--:R0:W-:Y:S04]  /*0ce0*/  STS.128 [R145+0x400], R28 ;  /* 0x0004001c91007388 */ /* 0x0081e80000000c00 */
        /* <DEDUP_REMOVED lines=8> */
[----:B------:R-:W-:Y:S01]  /*0d70*/  MOV R16, 0x3e800000 ;  /* 0x3e80000000107802 */ /* 0x000fe20000000f00 */
[----:B------:R-:W-:Y:S02]  /*0d80*/  HFMA2.MMA R17, -RZ, RZ, 1.3056640625, -1.8671875 ;  /* 0x3d39bf78ff117435 */ /* 0x000fe400000001ff */
        /* <DEDUP_REMOVED lines=28> */
.L_x_5669:
[----:B------:R-:W-:Y:S05]  /*0f50*/  BSYNC B0 ;  /* 0x0000000000007941 */ /* 0x000fea0003800000 */
.L_x_5668:
[----:B------:R-:W-:Y:S01]  /*0f60*/  BSSY B0, `(.L_x_5670) ;  /* 0x0000023000007945 */ /* 0x000fe20003800000 */
[----:B------:R-:W-:Y:S01]  /*0f70*/  FSETP.GTU.FTZ.AND P2, PT, R137, 20, PT ;  /* 0x41a000008900780b */ /* 0x000fe20003f5c000 */
[----:B------:R-:W-:Y:S02]  /*0f80*/  FADD.FTZ R136, R19, R160 ;  /* 0x000000a013887221 */ /* 0x000fe40000010000 */
[----:B------:R-:W-:Y:S10]  /*0f90*/  @P1 BRA `(.L_x_5671) ;  /* 0x00000000007c1947 */ /* 0x000ff40003800000 */
[----:B------:R-:W-:Y:S01]  /*0fa0*/  FMUL.FTZ R138, R138, 1.4426950216293334961 ;  /* 0x3fb8aa3b8a8a7820 */ /* 0x000fe20000410000 */
[----:B------:R-:W-:Y:S01]  /*0fb0*/  MOV R16, 0x3e800000 ;  /* 0x3e80000000107802 */ /* 0x000fe20000000f00 */
        /* <DEDUP_REMOVED lines=29> */
.L_x_5671:
[----:B------:R-:W-:Y:S05]  /*1190*/  BSYNC B0 ;  /* 0x0000000000007941 */ /* 0x000fea0003800000 */
.L_x_5670:
        /* <DEDUP_REMOVED lines=35> */
.L_x_5673:
[----:B------:R-:W-:Y:S05]  /*13d0*/  BSYNC B0 ;  /* 0x0000000000007941 */ /* 0x000fea0003800000 */
.L_x_5672:
        /* <DEDUP_REMOVED lines=35> */
.L_x_5675:
[----:B------:R-:W-:Y:S05]  /*1610*/  BSYNC B0 ;  /* 0x0000000000007941 */ /* 0x000fea0003800000 */
.L_x_5674:
        /* <DEDUP_REMOVED lines=35> */
.L_x_5677:
[----:B------:R-:W-:Y:S05]  /*1850*/  BSYNC B0 ;  /* 0x0000000000007941 */ /* 0x000fea0003800000 */
.L_x_5676:
[----:B------:R-:W-:Y:S01]  /*1860*/  BSSY B0, `(.L_x_5678) ;  /* 0x0000028000007945 */ /* 0x000fe20003800000 */
[--C-:B------:R-:W-:Y:S01]  /*1870*/  FADD.FTZ R131, R8, R160.reuse ;  /* 0x000000a008837221 */ /* 0x100fe20000010000 */
[----:B------:R-:W-:Y:S01]  /*1880*/  FSETP.GTU.FTZ.AND P0, PT, R133, 20, PT ;  /* 0x41a000008500780b */ /* 0x000fe20003f1c000 */
[--C-:B------:R-:W-:Y:S01]  /*1890*/  FADD.FTZ R132, R15, R160.reuse ;  /* 0x000000a00f847221 */ /* 0x100fe20000010000 */
[--C-:B------:R-:W-:Y:S01]  /*18a0*/  FADD.FTZ R130, R9, R160.reuse ;  /* 0x000000a009827221 */ /* 0x100fe20000010000 */
[--C-:B------:R-:W-:Y:S01]  /*18b0*/  FADD.FTZ R129, R10, R160.reuse ;  /* 0x000000a00a817221 */ /* 0x100fe20000010000 */
[----:B------:R-:W-:Y:S01]  /*18c0*/  FADD.FTZ R128, R11, R160 ;  /* 0x000000a00b807221 */ /* 0x000fe20000010000 */
[----:B----4-:R-:W-:Y:S01]  /*18d0*/  FFMA.FTZ R8, R64, R4, R163 ;  /* 0x0000000440087223 */ /* 0x010fe200000100a3 */
[----:B------:R-:W-:Y:S07]  /*18e0*/  @P6 BRA `(.L_x_5679) ;  /* 0x00000000007c6947 */ /* 0x000fee0003800000 */
[----:B------:R-:W-:Y:S01]  /*18f0*/  FMUL.FTZ R142, R142, 1.4426950216293334961 ;  /* 0x3fb8aa3b8e8e7820 */ /* 0x000fe20000410000 */
[----:B------:R-:W-:Y:S01]  /*1900*/  MOV R10, 0x3e800000 ;  /* 0x3e800000000a7802 */ /* 0x000fe20000000f00 */
[----:B------:R-:W-:Y:S02]  /*1910*/  HFMA2.MMA R11, -RZ, RZ, 1.3056640625, -1.8671875 ;  /* 0x3d39bf78ff0b7435 */ /* 0x000fe400000001ff */
        /* <DEDUP_REMOVED lines=28> */
.L_x_5679:
[----:B------:R-:W-:Y:S05]  /*1ae0*/  BSYNC B0 ;  /* 0x0000000000007941 */ /* 0x000fea0003800000 */
.L_x_5678:
[----:B------:R-:W-:Y:S01]  /*1af0*/  FFMA.FTZ R3, R65, R5, R8 ;  /* 0x0000000541037223 */ /* 0x000fe20000010008 */
[----:B------:R-:W-:Y:S01]  /*1b00*/  BSSY B0, `(.L_x_5680) ;  /* 0x0000025000007945 */ /* 0x000fe20003800000 */
[----:B------:R-:W-:Y:S02]  /*1b10*/  FSETP.GTU.FTZ.AND P6, PT, R132, 20, PT ;  /* 0x41a000008400780b */ /* 0x000fe40003fdc000 */
[----:B0-----:R-:W-:Y:S02]  /*1b20*/  CS2R R38, SRZ ;  /* 0x0000000000267805 */ /* 0x001fe4000001ff00 */
[----:B------:R-:W-:Y:S01]  /*1b30*/  CS2R R36, SRZ ;  /* 0x0000000000247805 */ /* 0x000fe2000001ff00 */
        /* <DEDUP_REMOVED lines=33> */
.L_x_5681:
[----:B------:R-:W-:Y:S05]  /*1d50*/  BSYNC B0 ;  /* 0x0000000000007941 */ /* 0x000fea0003800000 */
.L_x_5680:
        /* <DEDUP_REMOVED lines=38> */
.L_x_5683:
[----:B------:R-:W-:Y:S05]  /*1fc0*/  BSYNC B0 ;  /* 0x0000000000007941 */ /* 0x000fea0003800000 */
.L_x_5682:
        /* <DEDUP_REMOVED lines=38> */
.L_x_5685:
[----:B------:R-:W-:Y:S05]  /*2230*/  BSYNC B0 ;  /* 0x0000000000007941 */ /* 0x000fea0003800000 */
.L_x_5684:
        /* <DEDUP_REMOVED lines=38> */
.L_x_5687:
[----:B------:R-:W-:Y:S05]  /*24a0*/  BSYNC B0 ;  /* 0x0000000000007941 */ /* 0x000fea0003800000 */
.L_x_5686:
        /* <DEDUP_REMOVED lines=40> */
.L_x_5689:
[----:B------:R-:W-:Y:S05]  /*2730*/  BSYNC B0 ;  /* 0x0000000000007941 */ /* 0x000fea0003800000 */
.L_x_5688:
        /* <DEDUP_REMOVED lines=33> */
.L_x_5691:
[----:B------:R-:W-:Y:S05]  /*2950*/  BSYNC B0 ;  /* 0x0000000000007941 */ /* 0x000fea0003800000 */
.L_x_5690:
        /* <DEDUP_REMOVED lines=33> */
.L_x_5693:
[----:B------:R-:W-:Y:S05]  /*2b70*/  BSYNC B0 ;  /* 0x0000000000007941 */ /* 0x000fea0003800000 */
.L_x_5692:
        /* <DEDUP_REMOVED lines=33> */
.L_x_5695:
[----:B------:R-:W-:Y:S05]  /*2d90*/  BSYNC B0 ;  /* 0x0000000000007941 */ /* 0x000fea0003800000 */
.L_x_5694:
        /* <DEDUP_REMOVED lines=33> */
.L_x_5697:
[----:B------:R-:W-:Y:S05]  /*2fb0*/  BSYNC B0 ;  /* 0x0000000000007941 */ /* 0x000fea0003800000 */
.L_x_5696:
        /* <DEDUP_REMOVED lines=33> */
.L_x_5699:
[----:B------:R-:W-:Y:S05]  /*31d0*/  BSYNC B0 ;  /* 0x0000000000007941 */ /* 0x000fea0003800000 */
.L_x_5698:
[----:B------:R-:W-:Y:S01]  /*31e0*/  FFMA.FTZ R3, R59, R47, R8 ;  /* 0x0000002f3b037223 */ /* 0x000fe20000010008 */
[----:B------:R-:W-:Y:S01]  /*31f0*/  BAR.SYNC.DEFER_BLOCKING 0x0 ;  /* 0x0000000000007b1d */ /* 0x000fe20000010000 */
[-C--:B------:R-:W-:Y:S01]  /*3200*/  FMUL.FTZ R16, R44, R162.reuse ;  /* 0x000000a22c107220 */ /* 0x080fe20000410000 */
[----:B------:R-:W-:Y:S01]  /*3210*/  FMUL.FTZ R17, R45, R162 ;  /* 0x000000a22d117220 */ /* 0x000fe20000410000 */
[----:B---3--:R-:W-:Y:S01]  /*3220*/  FFMA.FTZ R0, R52, R40, R3 ;  /* 0x0000002834007223 */ /* 0x008fe20000010003 */
        /* <DEDUP_REMOVED lines=35> */
[----:B------:R-:W-:Y:S01]  /*3460*/  UMOV UR5, URZ ;  /* 0x0000003f00057c82 */ /* 0x000fe20008000000 */
[----:B------:R-:W-:Y:S01]  /*3470*/  UMOV UR6, URZ ;  /* 0x0000003f00067c82 */ /* 0x000fe20008000000 */
[----:B------:R-:W-:Y:S01]  /*3480*/  ULDC UR28, c[0x0][0x21c] ;  /* 0x00008700001c7ab9 */ /* 0x000fe20000000800 */
[----:B------:R-:W3:Y:S01]  /*3490*/  LDC.64 R104, c[0x0][0x368] ;  /* 0x0000da00ff687b82 */ /* 0x000ee20000000a00 */
[----:B------:R-:W-:Y:S01]  /*34a0*/  ULDC UR9, c[0x0][0x218] ;  /* 0x0000860000097ab9 */ /* 0x000fe20000000800 */
[----:B------:R-:W-:Y:S01]  /*34b0*/  ULDC.64 UR26, c[0x0][0x3d0] ;  /* 0x0000f400001a7ab9 */ /* 0x000fe20000000a00 */
[----:B------:R-:W-:Y:S01]  /*34c0*/  ULDC.64 UR22, c[0x0][0x270] ;  /* 0x00009c0000167ab9 */ /* 0x000fe20000000a00 */
[----:B------:R-:W-:Y:S01]  /*34d0*/  ULDC.64 UR20, c[0x0][0x250] ;  /* 0x0000940000147ab9 */ /* 0x000fe20000000a00 */
[----:B------:R-:W-:Y:S01]  /*34e0*/  ULDC.64 UR18, c[0x0][0x248] ;  /* 0x0000920000127ab9 */ /* 0x000fe20000000a00 */
[----:B------:R-:W-:Y:S01]  /*34f0*/  ULDC.64 UR16, c[0x0][0x238] ;  /* 0x00008e0000107ab9 */ /* 0x000fe20000000a00 */
[----:B------:R-:W-:Y:S01]  /*3500*/  ULDC.64 UR10, c[0x0][0x230] ;  /* 0x00008c00000a7ab9 */ /* 0x000fe20000000a00 */
[----:B------:R-:W4:Y:S01]  /*3510*/  LDC.64 R106, c[0x0][0x380] ;  /* 0x0000e000ff6a7b82 */ /* 0x000f220000000a00 */
[----:B------:R-:W-:-:S05]  /*3520*/  ULDC.64 UR24, c[0x0][0x370] ;  /* 0x0000dc0000187ab9 */ /* 0x000fca0000000a00 */
.L_x_5744:
[----:B------:R-:W-:Y:S01]  /*3530*/  IMAD R0, R164, UR10, RZ ;  /* 0x0000000aa4007c24 */ /* 0x000fe2000f8e02ff */
[----:B------:R-:W-:Y:S01]  /*3540*/  SHF.R.S32.HI R109, RZ, 0x1f, R111 ;  /* 0x0000001fff6d7819 */ /* 0x000fe2000001146f */
[----:B------:R-:W-:-:S04]  /*3550*/  IMAD.WIDE.U32 R2, R169, UR10, RZ ;  /* 0x0000000aa9027c25 */ /* 0x000fc8000f8e00ff */
[----:B------:R-:W-:Y:S02]  /*3560*/  IMAD R69, R169, UR11, R0 ;  /* 0x0000000ba9457c24 */ /* 0x000fe4000f8e0200 */
[C---:B------:R-:W-:Y:S02]  /*3570*/  IMAD R70, R109.reuse, UR22, RZ ;  /* 0x000000166d467c24 */ /* 0x040fe4000f8e02ff */
[----:B------:R-:W-:Y:S01]  /*3580*/  IMAD R0, R109, UR16, RZ ;  /* 0x000000106d007c24 */ /* 0x000fe2000f8e02ff */
[----:B------:R-:W-:Y:S01]  /*3590*/  IADD3 R3, R3, R69, RZ ;  /* 0x0000004503037210 */ /* 0x000fe20007ffe0ff */
[----:B---3--:R-:W-:-:S04]  /*35a0*/  IMAD.WIDE.U32 R68, R111, UR22, RZ ;  /* 0x000000166f447c25 */ /* 0x008fc8000f8e00ff */
[C---:B------:R-:W-:Y:S01]  /*35b0*/  IMAD R71, R111.reuse, UR23, R70 ;  /* 0x000000176f477c24 */ /* 0x040fe2000f8e0246 */
[----:B------:R-:W-:Y:S01]  /*35c0*/  LEA R70, P0, R68, R151, 0x2 ;  /* 0x0000009744467211 */ /* 0x000fe200078010ff */
[C---:B0-----:R-:W-:Y:S02]  /*35d0*/  IMAD R73, R111.reuse, UR17, R0 ;  /* 0x000000116f497c24 */ /* 0x041fe4000f8e0200 */
[----:B------:R-:W-:Y:S01]  /*35e0*/  IMAD.WIDE.U32 R2, R111, UR16, R2 ;  /* 0x000000106f027c25 */ /* 0x000fe2000f8e0002 */
[----:B------:R-:W-:-:S04]  /*35f0*/  IADD3 R0, R69, R71, RZ ;  /* 0x0000004745007210 */ /* 0x000fc80007ffe0ff */
[----:B------:R-:W-:Y:S02]  /*3600*/  LEA.HI.X R71, R68, R149, R0, 0x2, P0 ;  /* 0x0000009544477211 */ /* 0x000fe400000f1400 */
[----:B------:R-:W-:Y:S02]  /*3610*/  IADD3 R0, R3, R73, RZ ;  /* 0x0000004903007210 */ /* 0x000fe40007ffe0ff */
[----:B--2---:R-:W-:-:S04]  /*3620*/  LEA R80, P0, R2, R102, 0x2 ;  /* 0x0000006602507211 */ /* 0x004fc800078010ff */
[----:B------:R-:W-:Y:S01]  /*3630*/  LEA.HI.X R81, R2, R103, R0, 0x2, P0 ;  /* 0x0000006702517211 */ /* 0x000fe200000f1400 */
[----:B------:R-:W-:-:S04]  /*3640*/  IMAD.WIDE R2, R146, 0x10, R70 ;  /* 0x0000001092027825 */ /* 0x000fc800078e0246 */
[----:B------:R2:W3:Y:S04]  /*3650*/  LDG.E R108, desc[UR12][R80.64] ;  /* 0x0000000c506c7981 */ /* 0x0004e8000c1e1900 */
[----:B------:R-:W4:Y:S04]  /*3660*/  LDG.E.128 R68, desc[UR12][R2.64] ;  /* 0x0000000c02447981 */ /* 0x000f28000c1e1d00 */
[----:B------:R-:W4:Y:S04]  /*3670*/  LDG.E.128 R72, desc[UR12][R2.64+0x200] ;  /* 0x0002000c02487981 */ /* 0x000f28000c1e1d00 */
[----:B------:R-:W4:Y:S04]  /*3680*/  LDG.E.128 R76, desc[UR12][R2.64+0x400] ;  /* 0x0004000c024c7981 */ /* 0x000f28000c1e1d00 */
[----:B------:R0:W4:Y:S01]  /*3690*/  LDG.E.128 R84, desc[UR12][R2.64+0x600] ;  /* 0x0006000c02547981 */ /* 0x000122000c1e1d00 */
[----:B------:R-:W-:Y:S01]  /*36a0*/  IMAD R0, R164, UR18, RZ ;  /* 0x00000012a4007c24 */ /* 0x000fe2000f8e02ff */
[----:B------:R-:W-:Y:S01]  /*36b0*/  LOP3.LUT P0, RZ, R159, 0x1f, RZ, 0xc0, !PT ;  /* 0x0000001f9fff7812 */ /* 0x000fe2000780c0ff */
[----:B------:R-:W-:-:S04]  /*36c0*/  IMAD.WIDE.U32 R82, R169, UR18, RZ ;  /* 0x00000012a9527c25 */ /* 0x000fc8000f8e00ff */
[----:B------:R-:W-:Y:S01]  /*36d0*/  IMAD R89, R169, UR19, R0 ;  /* 0x00000013a9597c24 */ /* 0x000fe2000f8e0200 */
[----:B------:R-:W-:Y:S01]  /*36e0*/  ISETP.LT.OR P2, PT, R148, 0x2, P0 ;  /* 0x000000029400780c */ /* 0x000fe20000741670 */
[----:B------:R-:W-:-:S03]  /*36f0*/  IMAD R0, R109, UR20, RZ ;  /* 0x000000146d007c24 */ /* 0x000fc6000f8e02ff */
[----:B------:R-:W-:Y:S01]  /*3700*/  IADD3 R83, R83, R89, RZ ;  /* 0x0000005953537210 */ /* 0x000fe20007ffe0ff */
[C---:B------:R-:W-:Y:S01]  /*3710*/  IMAD R89, R111.reuse, UR21, R0 ;  /* 0x000000156f597c24 */ /* 0x040fe2000f8e0200 */
[----:B------:R-:W-:Y:S01]  /*3720*/  IADD3 R0, R148, -0x1, RZ ;  /* 0xffffffff94007810 */ /* 0x000fe20007ffe0ff */
[----:B--2---:R-:W-:-:S06]  /*3730*/  IMAD.WIDE.U32 R80, R111, UR20, R82 ;  /* 0x000000146f507c25 */ /* 0x004fcc000f8e0052 */
[----:B------:R-:W2:Y:S01]  /*3740*/  @!P2 LDC R83, c[0x0][0x21c] ;  /* 0x00008700ff53ab82 */ /* 0x000ea20000000800 */
[----:B0-----:R-:W-:Y:S02]  /*3750*/  IADD3 R3, R81, R89, RZ ;  /* 0x0000005951037210 */ /* 0x001fe40007ffe0ff */
[----:B------:R-:W-:Y:S02]  /*3760*/  LEA.HI R81, R0, R0, RZ, 0x1 ;  /* 0x0000000000517211 */ /* 0x000fe400078f08ff */
[C---:B-1----:R-:W-:Y:S02]  /*3770*/  LEA R2, P1, R80.reuse, R100, 0x2 ;  /* 0x0000006450027211 */ /* 0x042fe400078210ff */
[----:B------:R-:W-:Y:S02]  /*3780*/  LOP3.LUT R81, R81, 0xfffffe, RZ, 0xc0, !PT ;  /* 0x00fffffe51517812 */ /* 0x000fe400078ec0ff */
[----:B------:R-:W-:Y:S02]  /*3790*/  LEA.HI.X R3, R80, R101, R3, 0x2, P1 ;  /* 0x0000006550037211 */ /* 0x000fe400008f1403 */
[----:B------:R-:W-:-:S02]  /*37a0*/  IADD3 R80, R0, -R81, RZ ;  /* 0x8000005100507210 */ /* 0x000fc40007ffe0ff */
[C---:B------:R-:W-:Y:S01]  /*37b0*/  ISETP.NE.AND P1, PT, R159.reuse, RZ, PT ;  /* 0x000000ff9f00720c */ /* 0x040fe20003f25270 */
[----:B------:R2:W5:Y:S01]  /*37c0*/  LDG.E R0, desc[UR12][R2.64] ;  /* 0x0000000c02007981 */ /* 0x000562000c1e1900 */
[----:B------:R-:W-:Y:S02]  /*37d0*/  IADD3 R166, R159, 0x200, RZ ;  /* 0x000002009fa67810 */ /* 0x000fe40007ffe0ff */
[----:B------:R-:W-:Y:S02]  /*37e0*/  LEA R81, R80, R111, 0x8 ;  /* 0x0000006f50517211 */ /* 0x000fe400078e40ff */
[----:B------:R-:W-:Y:S02]  /*37f0*/  @!P2 IADD3 R82, R148, -0x2, RZ ;  /* 0xfffffffe9452a810 */ /* 0x000fe40007ffe0ff */
[----:B------:R-:W-:-:S04]  /*3800*/  SEL R81, R81, R166, !P1 ;  /* 0x000000a651517207 */ /* 0x000fc80004800000 */
[----:B------:R-:W-:Y:S01]  /*3810*/  LEA R91, R81, R150, 0x2 ;  /* 0x00000096515b7211 */ /* 0x000fe200078e10ff */
[----:B--2---:R-:W-:Y:S01]  /*3820*/  @!P2 IMAD R3, R82, R83, R111 ;  /* 0x000000535203a224 */ /* 0x004fe200078e026f */
[----:B------:R-:W-:Y:S02]  /*3830*/  MOV R89, RZ ;  /* 0x000000ff00597202 */ /* 0x000fe40000000f00 */
[----:B------:R-:W-:Y:S01]  /*3840*/  MOV R88, 0x3f800000 ;  /* 0x3f80000000587802 */ /* 0x000fe20000000f00 */
[----:B------:R-:W-:Y:S01]  /*3850*/  @!P2 IMAD.WIDE R2, R3, 0x8, R96 ;  /* 0x000000080302a825 */ /* 0x000fe200078e0260 */
[----:B------:R-:W-:-:S13]  /*3860*/  ISETP.NE.AND P3, PT, R159, 0x3f, PT ;  /* 0x0000003f9f00780c */ /* 0x000fda0003f65270 */
[CC--:B------:R-:W-:Y:S01]  /*3870*/  @P3 LEA R214, R159.reuse, R150.reuse, 0x2 ;  /* 0x000000969fd63211 */ /* 0x0c0fe200078e10ff */
[----:B------:R-:W-:Y:S01]  /*3880*/  BSSY B0, `(.L_x_5701) ;  /* 0x0000058000007945 */ /* 0x000fe20003800000 */
[----:B------:R-:W-:Y:S01]  /*3890*/  LEA R216, R159, R150, 0x3 ;  /* 0x000000969fd87211 */ /* 0x000fe200078e18ff */
[----:B---3--:R-:W-:-:S04]  /*38a0*/  FMUL.FTZ R90, R108, 1.4426950216293334961 ;  /* 0x3fb8aa3b6c5a7820 */ /* 0x008fc80000410000 */
[----:B------:R-:W-:-:S06]  /*38b0*/  FMUL.FTZ R196, R90, R139 ;  /* 0x0000008b5ac47220 */ /* 0x000fcc0000410000 */
[----:B------:R-:W0:Y:S01]  /*38c0*/  MUFU.EX2 R196, R196 ;  /* 0x000000c400c47308 */ /* 0x000e220000000800 */
[----:B----4-:R-:W-:Y:S04]  /*38d0*/  STS.128 [R145], R68 ;  /* 0x0000004491007388 */ /* 0x010fe80000000c00 */
[----:B------:R-:W-:Y:S04]  /*38e0*/  STS.128 [R145+0x200], R72 ;  /* 0x0002004891007388 */ /* 0x000fe80000000c00 */
[----:B------:R-:W-:Y:S04]  /*38f0*/  STS.128 [R145+0x400], R76 ;  /* 0x0004004c91007388 */ /* 0x000fe80000000c00 */
[----:B------:R1:W-:Y:S01]  /*3900*/  STS.128 [R145+0x600], R84 ;  /* 0x0006005491007388 */ /* 0x0003e20000000c00 */
[----:B------:R-:W-:-:S03]  /*3910*/  NOP ;  /* 0x0000000000007918 */ /* 0x000fc60000000000 */
[----:B------:R2:W3:Y:S04]  /*3920*/  LDS.128 R76, [R144] ;  /* 0x00000000904c7984 */ /* 0x0004e80000000c00 */
[----:B------:R2:W4:Y:S04]  /*3930*/  LDS.128 R80, [R144+0x10] ;  /* 0x0000100090507984 */ /* 0x0005280000000c00 */
[----:B------:R2:W1:Y:S04]  /*3940*/  LDS.128 R72, [R144+0x20] ;  /* 0x0000200090487984 */ /* 0x0004680000000c00 */
[----:B------:R2:W1:Y:S01]  /*3950*/  LDS.128 R68, [R144+0x30] ;  /* 0x0000300090447984 */ /* 0x0004620000000c00 */
[----:B------:R-:W-:-:S03]  /*3960*/  FMUL.FTZ R176, R90, R138 ;  /* 0x0000008a5ab07220 */ /* 0x000fc60000410000 */
[----:B0-----:R2:W-:Y:S01]  /*3970*/  STS [R91+0x2550], R196 ;  /* 0x002550c45b007388 */ /* 0x0015e20000000800 */
[----:B------:R-:W-:Y:S01]  /*3980*/  BAR.SYNC.DEFER_BLOCKING 0x0 ;  /* 0x0000000000007b1d */ /* 0x000fe20000010000 */
[C---:B------:R-:W-:Y:S01]  /*3990*/  FMUL.FTZ R174, R90.reuse, R137 ;  /* 0x000000895aae7220 */ /* 0x040fe20000410000 */
[----:B------:R-:W-:-:S04]  /*39a0*/  FMUL.FTZ R179, R90, R136 ;  /* 0x000000885ab37220 */ /* 0x000fc80000410000 */
[----:B------:R-:W0:Y:S01]  /*39b0*/  MUFU.EX2 R176, R176 ;  /* 0x000000b000b07308 */ /* 0x000e220000000800 */
[C---:B------:R-:W-:Y:S01]  /*39c0*/  FMUL.FTZ R172, R90.reuse, R143 ;  /* 0x0000008f5aac7220 */ /* 0x040fe20000410000 */
[----:B------:R-:W-:-:S06]  /*39d0*/  FMUL.FTZ R177, R90, R142 ;  /* 0x0000008e5ab17220 */ /* 0x000fcc0000410000 */
[----:B------:R-:W1:Y:S01]  /*39e0*/  MUFU.EX2 R174, R174 ;  /* 0x000000ae00ae7308 */ /* 0x000e620000000800 */
[----:B------:R-:W-:-:S07]  /*39f0*/  FMUL.FTZ R175, R90, R141 ;  /* 0x0000008d5aaf7220 */ /* 0x000fce0000410000 */
[----:B------:R-:W2:Y:S01]  /*3a00*/  MUFU.EX2 R179, R179 ;  /* 0x000000b300b37308 */ /* 0x000ea20000000800 */
[----:B------:R0:W5:Y:S01]  /*3a10*/  @!P2 LDG.E.64 R88, desc[UR12][R2.64] ;  /* 0x0000000c0258a981 */ /* 0x000162000c1e1b00 */
[C---:B------:R-:W-:Y:S01]  /*3a20*/  FMUL.FTZ R170, R90.reuse, R140 ;  /* 0x0000008c5aaa7220 */ /* 0x040fe20000410000 */
[C---:B------:R-:W-:Y:S01]  /*3a30*/  FMUL.FTZ R173, R90.reuse, R135 ;  /* 0x000000875aad7220 */ /* 0x040fe20000410000 */
[C---:B------:R-:W-:Y:S01]  /*3a40*/  FMUL.FTZ R168, R90.reuse, R134 ;  /* 0x000000865aa87220 */ /* 0x040fe20000410000 */
[C---:B------:R-:W-:Y:S01]  /*3a50*/  FMUL.FTZ R171, R90.reuse, R133 ;  /* 0x000000855aab7220 */ /* 0x040fe20000410000 */
[----:B------:R-:W-:Y:S02]  /*3a60*/  FMUL.FTZ R178, R90, R132 ;  /* 0x000000845ab27220 */ /* 0x000fe40000410000 */
[----:B------:R-:W3:Y:S01]  /*3a70*/  MUFU.EX2 R172, R172 ;  /* 0x000000ac00ac7308 */ /* 0x000ee20000000800 */
[----:B------:R-:W4:Y:S01]  /*3a80*/  @P3 LDS R214, [R214+0x2d54] ;  /* 0x002d5400d6d63984 */ /* 0x000f220000000800 */
[-C--:B0-----:R-:W-:Y:S01]  /*3a90*/  FMUL.FTZ R3, R196, R176.reuse ;  /* 0x000000b0c4037220 */ /* 0x081fe20000410000 */
[----:B------:R-:W-:-:S05]  /*3aa0*/  FFMA.FTZ R2, R127, R176, R126 ;  /* 0x000000b07f027223 */ /* 0x000fca000001007e */
[----:B------:R-:W0:Y:S01]  /*3ab0*/  MUFU.EX2 R177, R177 ;  /* 0x000000b100b17308 */ /* 0x000e220000000800 */
[C---:B-1----:R-:W-:Y:S01]  /*3ac0*/  FMUL.FTZ R84, R174.reuse, R3 ;  /* 0x00000003ae547220 */ /* 0x042fe20000410000 */
[----:B------:R-:W-:-:S06]  /*3ad0*/  FFMA.FTZ R2, R174, R2, R125 ;  /* 0x00000002ae027223 */ /* 0x000fcc000001007d */
[----:B------:R-:W1:Y:S01]  /*3ae0*/  MUFU.EX2 R175, R175 ;  /* 0x000000af00af7308 */ /* 0x000e620000000800 */
[C---:B--2---:R-:W-:Y:S01]  /*3af0*/  FMUL.FTZ R3, R179.reuse, R84 ;  /* 0x00000054b3037220 */ /* 0x044fe20000410000 */
[----:B------:R-:W-:-:S06]  /*3b00*/  FFMA.FTZ R2, R179, R2, R124 ;  /* 0x00000002b3027223 */ /* 0x000fcc000001007c */
[----:B------:R-:W2:Y:S01]  /*3b10*/  MUFU.EX2 R170, R170 ;  /* 0x000000aa00aa7308 */ /* 0x000ea20000000800 */
[C---:B---3--:R-:W-:Y:S01]  /*3b20*/  FMUL.FTZ R84, R172.reuse, R3 ;  /* 0x00000003ac547220 */ /* 0x048fe20000410000 */
[----:B------:R-:W-:-:S06]  /*3b30*/  FFMA.FTZ R2, R172, R2, R123 ;  /* 0x00000002ac027223 */ /* 0x000fcc000001007b */
[----:B------:R-:W3:Y:S01]  /*3b40*/  MUFU.EX2 R173, R173 ;  /* 0x000000ad00ad7308 */ /* 0x000ee20000000800 */
[C---:B0-----:R-:W-:Y:S01]  /*3b50*/  FMUL.FTZ R84, R177.reuse, R84 ;  /* 0x00000054b1547220 */ /* 0x041fe20000410000 */
[----:B------:R-:W-:-:S06]  /*3b60*/  FFMA.FTZ R2, R177, R2, R122 ;  /* 0x00000002b1027223 */ /* 0x000fcc000001007a */
        /* <DEDUP_REMOVED lines=24> */
[----:B------:R-:W-:-:S03]  /*3cf0*/  FFMA.FTZ R2, R193, R2, R114 ;  /* 0x00000002c1027223 */ /* 0x000fc60000010072 */
[C---:B0-----:R-:W-:Y:S01]  /*3d00*/  FMUL.FTZ R84, R190.reuse, R3 ;  /* 0x00000003be547220 */ /* 0x041fe20000410000 */
[----:B------:R-:W-:-:S03]  /*3d10*/  FFMA.FTZ R2, R190, R2, R113 ;  /* 0x00000002be027223 */ /* 0x000fc60000010071 */
[C---:B-1----:R-:W-:Y:S01]  /*3d20*/  FMUL.FTZ R84, R221.reuse, R84 ;  /* 0x00000054dd547220 */ /* 0x042fe20000410000 */
[----:B------:R-:W-:Y:S01]  /*3d30*/  FFMA.FTZ R3, R221, R2, R112 ;  /* 0x00000002dd037223 */ /* 0x000fe20000010070 */
[----:B------:R-:W-:Y:S02]  /*3d40*/  ISETP.GT.U32.AND P2, PT, R159, 0x1f, PT ;  /* 0x0000001f9f00780c */ /* 0x000fe40003f44070 */
[C---:B--2---:R-:W-:Y:S01]  /*3d50*/  FMUL.FTZ R2, R225.reuse, R84 ;  /* 0x00000054e1027220 */ /* 0x044fe20000410000 */
[----:B------:R-:W-:Y:S01]  /*3d60*/  FFMA.FTZ R3, R225, R3, R110 ;  /* 0x00000003e1037223 */ /* 0x000fe2000001006e */
[----:B----4-:R-:W-:Y:S09]  /*3d70*/  @P3 BRA `(.L_x_5702) ;  /* 0x0000000000203947 */ /* 0x010ff20003800000 */
        /* <DEDUP_REMOVED lines=8> */
.L_x_5702:
[----:B------:R-:W-:Y:S05]  /*3e00*/  BSYNC B0 ;  /* 0x0000000000007941 */ /* 0x000fea0003800000 */
.L_x_5701:
[----:B------:R2:W-:Y:S01]  /*3e10*/  STS.64 [R216+0x2140], R2 ;  /* 0x00214002d8007388 */ /* 0x0005e20000000a00 */
[C---:B-----5:R-:W-:Y:S01]  /*3e20*/  FMUL.FTZ R181, R0.reuse, R76 ;  /* 0x0000004c00b57220 */ /* 0x060fe20000410000 */
[C---:B------:R-:W-:Y:S01]  /*3e30*/  FMUL.FTZ R84, R0.reuse, R77 ;  /* 0x0000004d00547220 */ /* 0x040fe20000410000 */
[C---:B0-----:R-:W-:Y:S01]  /*3e40*/  FMUL.FTZ R85, R0.reuse, R78 ;  /* 0x0000004e00557220 */ /* 0x041fe20000410000 */
        /* <DEDUP_REMOVED lines=59> */
.L_x_5763:
[----:B------:R-:W-:Y:S01]  /*4200*/  ISETP.GE.AND P3, PT, R158, 0x10, PT ;  /* 0x000000109e00780c */ /* 0x000fe20003f66270 */
[----:B------:R-:W-:-:S12]  /*4210*/  UMOV UR7, 0xffffffff ;  /* 0xffffffff00077882 */ /* 0x000fd80000000000 */
[C---:B0-2---:R-:W-:Y:S01]  /*4220*/  @P3 FFMA.FTZ R87, R86.reuse, R91, R87 ;  /* 0x0000005b56573223 */ /* 0x045fe20000010057 */
[----:B---3--:R-:W-:Y:S01]  /*4230*/  @P3 FMUL.FTZ R86, R86, R3 ;  /* 0x0000000356563220 */ /* 0x008fe20000410000 */
[----:B------:R-:W-:Y:S06]  /*4240*/  BRA.DIV UR7, `(.L_x_5705) ;  /* 0x0000003e07907947 */ /* 0x000fec000b800000 */
.L_x_5766:
[----:B------:R-:W-:-:S03]  /*4250*/  UMOV UR7, 0xffffffff ;  /* 0xffffffff00077882 */ /* 0x000fc60000000000 */
[----:B------:R-:W-:Y:S05]  /*4260*/  BRA.DIV UR7, `(.L_x_5706) ;  /* 0x0000003e07b07947 */ /* 0x000fea000b800000 */
.L_x_5769:
[----:B------:R-:W-:-:S03]  /*4270*/  UMOV UR7, 0xffffffff ;  /* 0xffffffff00077882 */ /* 0x000fc60000000000 */
[----:B------:R-:W-:Y:S05]  /*4280*/  BRA.DIV UR7, `(.L_x_5707) ;  /* 0x0000003e07d07947 */ /* 0x000fea000b800000 */
[----:B------:R-:W0:Y:S04]  /*4290*/  SHFL.UP PT, R86, R86, 0x1, RZ ;  /* 0x0420000056567989 */ /* 0x000e2800000e00ff */
[----:B------:R-:W2:Y:S04]  /*42a0*/  SHFL.UP PT, R87, R87, 0x1, RZ ;  /* 0x0420000057577989 */ /* 0x000ea800000e00ff */
[----:B------:R-:W3:Y:S04]  /*42b0*/  SHFL.IDX PT, R88, R88, RZ, 0x1f ;  /* 0x00001fff58587589 */ /* 0x000ee800000e0000 */
[----:B------:R-:W4:Y:S02]  /*42c0*/  SHFL.IDX PT, R89, R89, RZ, 0x1f ;  /* 0x00001fff59597589 */ /* 0x000f2400000e0000 */
.L_x_5775:
[C---:B0-2-4-:R-:W-:Y:S01]  /*42d0*/  @P1 FFMA.FTZ R89, R86.reuse, R89, R87 ;  /* 0x0000005956591223 */ /* 0x055fe20000010057 */
[----:B---3--:R-:W-:-:S03]  /*42e0*/  @P1 FMUL.FTZ R88, R86, R88 ;  /* 0x0000005856581220 */ /* 0x008fc60000410000 */
[C---:B------:R-:W-:Y:S01]  /*42f0*/  FFMA.FTZ R91, R84.reuse, R89, R85 ;  /* 0x00000059545b7223 */ /* 0x040fe20000010055 */
[----:B------:R-:W-:-:S05]  /*4300*/  FMUL.FTZ R90, R84, R88 ;  /* 0x00000058545a7220 */ /* 0x000fca0000410000 */
[----:B------:R0:W-:Y:S02]  /*4310*/  STS.128 [R2+0x2140], R88 ;  /* 0x0021405802007388 */ /* 0x0001e40000000c00 */
.L_x_5703:
        /* <DEDUP_REMOVED lines=10> */
[----:B0-----:R-:W-:Y:S01]  /*43c0*/  FFMA.FTZ R2, R225, R227, R218 ;  /* 0x000000e3e1027223 */ /* 0x001fe200000100da */
[----:B------:R-:W-:-:S02]  /*43d0*/  ISETP.GE.OR P0, PT, R148, R121, P0 ;  /* 0x000000799400720c */ /* 0x000fc40000706670 */
[C---:B------:R-:W-:Y:S01]  /*43e0*/  FMUL.FTZ R3, R221.reuse, R84 ;  /* 0x00000054dd037220 */ /* 0x040fe20000410000 */
[----:B------:R-:W-:-:S03]  /*43f0*/  FFMA.FTZ R2, R221, R2, R212 ;  /* 0x00000002dd027223 */ /* 0x000fc600000100d4 */
        /* <DEDUP_REMOVED lines=9> */
[----:B------:R-:W0:Y:S02]  /*4490*/  LDS R219, [R216+0x2144] ;  /* 0x00214400d8db7984 */ /* 0x000e240000000800 */
[C---:B------:R-:W-:Y:S01]  /*44a0*/  FMUL.FTZ R84, R168.reuse, R3 ;  /* 0x00000003a8547220 */ /* 0x040fe20000410000 */
[----:B------:R-:W-:Y:S01]  /*44b0*/  FFMA.FTZ R2, R168, R2, R189 ;  /* 0x00000002a8027223 */ /* 0x000fe200000100bd */
[----:B------:R-:W-:Y:S02]  /*44c0*/  HFMA2.MMA R3, -RZ, RZ, 0, 0 ;  /* 0x00000000ff037435 */ /* 0x000fe400000001ff */
[C---:B------:R-:W-:Y:S01]  /*44d0*/  FMUL.FTZ R85, R173.reuse, R84 ;  /* 0x00000054ad557220 */ /* 0x040fe20000410000 */
[----:B------:R-:W-:-:S03]  /*44e0*/  FFMA.FTZ R2, R173, R2, R186 ;  /* 0x00000002ad027223 */ /* 0x000fc600000100ba */
[C---:B------:R-:W-:Y:S01]  /*44f0*/  FMUL.FTZ R84, R170.reuse, R85 ;  /* 0x00000055aa547220 */ /* 0x040fe20000410000 */
[----:B------:R-:W-:Y:S01]  /*4500*/  FFMA.FTZ R85, R170, R2, R187 ;  /* 0x00000002aa557223 */ /* 0x000fe200000100bb */
[----:B------:R-:W-:Y:S02]  /*4510*/  MOV R2, 0x3f800000 ;  /* 0x3f80000000027802 */ /* 0x000fe40000000f00 */
[C---:B------:R-:W-:Y:S01]  /*4520*/  FMUL.FTZ R84, R175.reuse, R84 ;  /* 0x00000054af547220 */ /* 0x040fe20000410000 */
[----:B------:R-:W-:-:S03]  /*4530*/  FFMA.FTZ R85, R175, R85, R184 ;  /* 0x00000055af557223 */ /* 0x000fc600000100b8 */
[C---:B------:R-:W-:Y:S01]  /*4540*/  FMUL.FTZ R87, R177.reuse, R84 ;  /* 0x00000054b1577220 */ /* 0x040fe20000410000 */
[----:B------:R-:W-:Y:S01]  /*4550*/  FFMA.FTZ R85, R177, R85, R182 ;  /* 0x00000055b1557223 */ /* 0x000fe200000100b6 */
[----:B------:R1:W2:Y:S02]  /*4560*/  @!P0 LDS.64 R2, [R86+0x2e50] ;  /* 0x002e500056028984 */ /* 0x0002a40000000a00 */
        /* <DEDUP_REMOVED lines=8> */
[----:B------:R1:W-:Y:S01]  /*45f0*/  STS.64 [R216+0x2350], R84 ;  /* 0x00235054d8007388 */ /* 0x0003e20000000a00 */
        /* <DEDUP_REMOVED lines=56> */
.L_x_5792:
        /* <DEDUP_REMOVED lines=8> */
.L_x_5708:
        /* <DEDUP_REMOVED lines=19> */
[----:B------:R-:W-:Y:S01]  /*4b30*/  FMUL.FTZ R74, R74, R201 ;  /* 0x000000c94a4a7220 */ /* 0x000fe20000410000 */
[----:B------:R-:W-:Y:S01]  /*4b40*/  FFMA.FTZ R79, R7, R79, R78 ;  /* 0x0000004f074f7223 */ /* 0x000fe2000001004e */
[----:B------:R-:W-:-:S02]  /*4b50*/  IMAD R78, R104, UR14, RZ ;  /* 0x0000000e684e7c24 */ /* 0x000fc4000f8e02ff */
[----:B------:R-:W-:Y:S01]  /*4b60*/  FMUL.FTZ R68, R68, R199 ;  /* 0x000000c744447220 */ /* 0x000fe20000410000 */
[----:B------:R-:W-:Y:S01]  /*4b70*/  @!P2 LEA R84, R111, R150, 0x3 ;  /* 0x000000966f54a211 */ /* 0x000fe200078e18ff */
[----:B------:R-:W-:Y:S01]  /*4b80*/  FFMA.FTZ R80, R48, R80, R79 ;  /* 0x0000005030507223 */ /* 0x000fe2000001004f */
[----:B------:R-:W-:Y:S02]  /*4b90*/  IMAD R79, R105, UR15, R78 ;  /* 0x0000000f694f7c24 */ /* 0x000fe4000f8e024e */
[----:B------:R-:W-:Y:S01]  /*4ba0*/  FMUL.FTZ R78, R55, R128 ;  /* 0x00000080374e7220 */ /* 0x000fe20000410000 */
[----:B------:R-:W0:Y:S01]  /*4bb0*/  LDS R216, [R216+0x2354] ;  /* 0x00235400d8d87984 */ /* 0x000e220000000800 */
[----:B------:R-:W-:Y:S01]  /*4bc0*/  FFMA.FTZ R81, R49, R81, R80 ;  /* 0x0000005131517223 */ /* 0x000fe20000010050 */
[----:B------:R-:W-:-:S04]  /*4bd0*/  IMAD.WIDE.U32 R76, R104, UR15, R76 ;  /* 0x0000000f684c7c25 */ /* 0x000fc8000f8e004c */
[----:B------:R-:W-:Y:S01]  /*4be0*/  FADD.FTZ R223, R210, -R223 ;  /* 0x800000dfd2df7221 */ /* 0x000fe20000010000 */
[----:B------:R2:W-:Y:S01]  /*4bf0*/  @!P2 STS.64 [R84+0x2e50], R2 ;  /* 0x002e50025400a388 */ /* 0x0005e20000000a00 */
[----:B------:R-:W-:Y:S01]  /*4c00*/  FFMA.FTZ R82, R50, R82, R81 ;  /* 0x0000005232527223 */ /* 0x000fe20000010051 */
[----:B------:R-:W-:Y:S01]  /*4c10*/  FFMA.FTZ R81, R225, R197, R78 ;  /* 0x000000c5e1517223 */ /* 0x000fe2000001004e */
[----:B------:R-:W-:Y:S01]  /*4c20*/  IADD3 R77, R77, R79, RZ ;  /* 0x0000004f4d4d7210 */ /* 0x000fe20007ffe0ff */
[----:B------:R-:W-:Y:S01]  /*4c30*/  FMUL.FTZ R79, R75, R204 ;  /* 0x000000cc4b4f7220 */ /* 0x000fe20000410000 */
[----:B------:R-:W-:Y:S01]  /*4c40*/  FFMA.FTZ R83, R51, R83, R82 ;  /* 0x0000005333537223 */ /* 0x000fe20000010052 */
[----:B------:R-:W-:Y:S01]  /*4c50*/  FMUL.FTZ R82, R70, R197 ;  /* 0x000000c546527220 */ /* 0x000fe20000410000 */
[----:B------:R-:W-:Y:S01]  /*4c60*/  FADD.FTZ R208, R202, -R208 ;  /* 0x800000d0cad07221 */ /* 0x000fe20000010000 */
[----:B------:R-:W-:-:S04]  /*4c70*/  IMAD.WIDE.U32 R76, R167, UR24, R76 ;  /* 0x00000018a74c7c25 */ /* 0x000fc8000f8e004c */
[----:B------:R-:W-:Y:S01]  /*4c80*/  FFMA.FTZ R72, R44, R72, R83 ;  /* 0x000000482c487223 */ /* 0x000fe20000010053 */
[----:B------:R-:W-:Y:S01]  /*4c90*/  FADD.FTZ R215, R198, -R215 ;  /* 0x800000d7c6d77221 */ /* 0x000fe20000010000 */
[----:B------:R-:W-:Y:S01]  /*4ca0*/  FADD.FTZ R205, R200, -R205 ;  /* 0x800000cdc8cd7221 */ /* 0x000fe20000010000 */
[----:B--2---:R-:W-:Y:S01]  /*4cb0*/  FMUL.FTZ R3, R0, R209 ;  /* 0x000000d100037220 */ /* 0x004fe20000410000 */
[----:B------:R-:W-:Y:S01]  /*4cc0*/  FFMA.FTZ R73, R45, R73, R72 ;  /* 0x000000492d497223 */ /* 0x000fe20000010048 */
[----:B------:R-:W-:Y:S01]  /*4cd0*/  LEA R70, P1, R76, UR26, 0x2 ;  /* 0x0000001a4c467c11 */ /* 0x000fe2000f8210ff */
[----:B------:R-:W-:Y:S01]  /*4ce0*/  FADD.FTZ R213, R204, -R213 ;  /* 0x800000d5ccd57221 */ /* 0x000fe20000010000 */
[----:B------:R-:W-:Y:S01]  /*4cf0*/  FADD.FTZ R207, R206, -R207 ;  /* 0x800000cfcecf7221 */ /* 0x000fe20000010000 */
[----:B------:R-:W-:Y:S01]  /*4d00*/  FFMA.FTZ R72, R46, R74, R73 ;  /* 0x0000004a2e487223 */ /* 0x000fe20000010049 */
[----:B------:R-:W-:Y:S02]  /*4d10*/  IMAD R74, R165, UR24, RZ ;  /* 0x00000018a54a7c24 */ /* 0x000fe4000f8e02ff */
[----:B------:R-:W-:Y:S01]  /*4d20*/  FMUL.FTZ R73, R69, R206 ;  /* 0x000000ce45497220 */ /* 0x000fe20000410000 */
[C---:B------:R-:W-:Y:S01]  /*4d30*/  FMUL.FTZ R210, R0.reuse, R210 ;  /* 0x000000d200d27220 */ /* 0x040fe20000410000 */
[----:B------:R-:W-:Y:S01]  /*4d40*/  FMUL.FTZ R202, R0, R202 ;  /* 0x000000ca00ca7220 */ /* 0x000fe20000410000 */
[----:B------:R-:W-:-:S02]  /*4d50*/  IMAD R69, R167, UR25, R74 ;  /* 0x00000019a7457c24 */ /* 0x000fc4000f8e024a */
[----:B------:R-:W-:Y:S01]  /*4d60*/  FMUL.FTZ R74, R71, R81 ;  /* 0x00000051474a7220 */ /* 0x000fe20000410000 */
[----:B------:R-:W-:Y:S01]  /*4d70*/  FFMA.FTZ R71, R47, R79, R72 ;  /* 0x0000004f2f477223 */ /* 0x000fe20000010048 */
[----:B------:R-:W-:Y:S01]  /*4d80*/  LEA R72, R148, 0xfffffc00, 0xa ;  /* 0xfffffc0094487811 */ /* 0x000fe200078e50ff */
[----:B------:R-:W-:Y:S01]  /*4d90*/  FMUL.FTZ R198, R0, R198 ;  /* 0x000000c600c67220 */ /* 0x000fe20000410000 */
[----:B------:R-:W-:Y:S01]  /*4da0*/  IADD3 R69, R77, R69, RZ ;  /* 0x000000454d457210 */ /* 0x000fe20007ffe0ff */
[----:B------:R-:W-:Y:S01]  /*4db0*/  FFMA.FTZ R80, R40, R68, R71 ;  /* 0x0000004428507223 */ /* 0x000fe20000010047 */
[----:B------:R-:W-:Y:S01]  /*4dc0*/  IADD3 R68, P0, R72, R76, RZ ;  /* 0x0000004c48447210 */ /* 0x000fe20007f1e0ff */
[----:B------:R-:W-:Y:S01]  /*4dd0*/  FMUL.FTZ R200, R0, R200 ;  /* 0x000000c800c87220 */ /* 0x000fe20000410000 */
[----:B------:R-:W-:Y:S01]  /*4de0*/  LEA.HI.X R71, R76, UR27, R69, 0x2, P1 ;  /* 0x0000001b4c477c11 */ /* 0x000fe200088f1445 */
[----:B------:R-:W-:Y:S01]  /*4df0*/  FFMA.FTZ R77, R41, R73, R80 ;  /* 0x00000049294d7223 */ /* 0x000fe20000010050 */
[----:B------:R-:W-:Y:S01]  /*4e00*/  SHF.L.U32 R76, R159, 0x4, RZ ;  /* 0x000000049f4c7819 */ /* 0x000fe200000006ff */
[C---:B------:R-:W-:Y:S01]  /*4e10*/  FMUL.FTZ R73, R0.reuse, R219 ;  /* 0x000000db00497220 */ /* 0x040fe20000410000 */
[----:B------:R-:W-:Y:S01]  /*4e20*/  FMUL.FTZ R204, R0, R204 ;  /* 0x000000cc00cc7220 */ /* 0x000fe20000410000 */
[----:B0-----:R-:W-:Y:S01]  /*4e30*/  FFMA.FTZ R75, R216, R214, R227 ;  /* 0x000000d6d84b7223 */ /* 0x001fe200000100e3 */
[----:B------:R-:W-:Y:S01]  /*4e40*/  LEA.HI.SX32 R83, R76, R76, 0x1b ;  /* 0x0000004c4c537211 */ /* 0x000fe200078fdaff */
[----:B------:R-:W-:Y:S01]  /*4e50*/  FMUL.FTZ R80, R4, R73 ;  /* 0x0000004904507220 */ /* 0x000fe20000410000 */
[----:B------:R-:W-:Y:S01]  /*4e60*/  FFMA.FTZ R76, R42, R82, R77 ;  /* 0x000000522a4c7223 */ /* 0x000fe2000001004d */
[----:B------:R-:W-:Y:S01]  /*4e70*/  FFMA.FTZ R79, R225, R75, R218 ;  /* 0x0000004be14f7223 */ /* 0x000fe200000100da */
[----:B------:R-:W-:Y:S01]  /*4e80*/  LEA R73, R83, R150, 0x2 ;  /* 0x0000009653497211 */ /* 0x000fe200078e10ff */
[C---:B------:R-:W-:Y:S01]  /*4e90*/  FMUL.FTZ R77, R0.reuse, R196 ;  /* 0x000000c4004d7220 */ /* 0x040fe20000410000 */
[C---:B------:R-:W-:Y:S01]  /*4ea0*/  FMUL.FTZ R83, R0.reuse, R211 ;  /* 0x000000d300537220 */ /* 0x040fe20000410000 */
[----:B------:R-:W-:Y:S01]  /*4eb0*/  FFMA.FTZ R221, R221, R79, R212 ;  /* 0x0000004fdddd7223 */ /* 0x000fe200000100d4 */
[----:B------:R-:W-:Y:S01]  /*4ec0*/  FMUL.FTZ R82, R0, R217 ;  /* 0x000000d900527220 */ /* 0x000fe20000410000 */
[----:B------:R-:W-:Y:S01]  /*4ed0*/  FMUL.FTZ R2, R6, R77 ;  /* 0x0000004d06027220 */ /* 0x000fe20000410000 */
[----:B------:R0:W-:Y:S01]  /*4ee0*/  STS [R73+0x1090], R80 ;  /* 0x0010905049007388 */ /* 0x0001e20000000800 */
[----:B------:R-:W-:Y:S01]  /*4ef0*/  FFMA.FTZ R203, R190, R221, R203 ;  /* 0x000000ddbecb7223 */ /* 0x000fe200000100cb */
[C---:B------:R-:W-:Y:S01]  /*4f00*/  FMUL.FTZ R77, R0.reuse, R195 ;  /* 0x000000c3004d7220 */ /* 0x040fe20000410000 */
[----:B------:R-:W-:Y:S01]  /*4f10*/  FMUL.FTZ R82, R49, R82 ;  /* 0x0000005231527220 */ /* 0x000fe20000410000 */
[----:B------:R2:W-:Y:S01]  /*4f20*/  STS [R73+0x1098], R2 ;  /* 0x0010980249007388 */ /* 0x0005e20000000800 */
[----:B------:R-:W-:Y:S01]  /*4f30*/  FFMA.FTZ R193, R193, R203, R192 ;  /* 0x000000cbc1c17223 */ /* 0x000fe200000100c0 */
[----:B------:R-:W-:Y:S01]  /*4f40*/  FMUL.FTZ R206, R0, R206 ;  /* 0x000000ce00ce7220 */ /* 0x000fe20000410000 */
[----:B-1----:R-:W-:Y:S01]  /*4f50*/  FADD.FTZ R89, R81, -R78 ;  /* 0x8000004e51597221 */ /* 0x002fe20000010000 */
[----:B------:R1:W-:Y:S01]  /*4f60*/  STS [R73+0x10a4], R82 ;  /* 0x0010a45249007388 */ /* 0x0003e20000000800 */
[----:B------:R-:W-:Y:S01]  /*4f70*/  FFMA.FTZ R191, R178, R193, R191 ;  /* 0x000000c1b2bf7223 */ /* 0x000fe200000100bf */
[----:B0-----:R-:W-:Y:S01]  /*4f80*/  FMUL.FTZ R80, R48, R83 ;  /* 0x0000005330507220 */ /* 0x001fe20000410000 */
[----:B------:R-:W-:Y:S01]  /*4f90*/  FMUL.FTZ R88, R0, R81 ;  /* 0x0000005100587220 */ /* 0x000fe20000410000 */
[----:B------:R-:W-:Y:S01]  /*4fa0*/  FADD.FTZ R196, -R125, R196 ;  /* 0x000000c47dc47221 */ /* 0x000fe20000010100 */
[----:B------:R-:W-:Y:S01]  /*4fb0*/  FFMA.FTZ R171, R171, R191, R188 ;  /* 0x000000bfabab7223 */ /* 0x000fe200000100bc */
[----:B--2---:R-:W-:Y:S01]  /*4fc0*/  FMUL.FTZ R2, R50, R3 ;  /* 0x0000000332027220 */ /* 0x004fe20000410000 */
[----:B------:R0:W-:Y:S01]  /*4fd0*/  STS [R73+0x10a0], R80 ;  /* 0x0010a05049007388 */ /* 0x0001e20000000800 */
[----:B------:R-:W-:Y:S01]  /*4fe0*/  FMUL.FTZ R3, R0, R201 ;  /* 0x000000c900037220 */ /* 0x000fe20000410000 */
[----:B------:R-:W-:Y:S01]  /*4ff0*/  FFMA.FTZ R189, R168, R171, R189 ;  /* 0x000000aba8bd7223 */ /* 0x000fe200000100bd */
[----:B------:R-:W-:Y:S01]  /*5000*/  IADD3 R91, -R72, UR9, -R159 ;  /* 0x00000009485b7c10 */ /* 0x000fe2000fffe99f */
[----:B------:R2:W-:Y:S01]  /*5010*/  STS [R73+0x10a8], R2 ;  /* 0x0010a80249007388 */ /* 0x0005e20000000800 */
[----:B-1----:R-:W-:Y:S01]  /*5020*/  FMUL.FTZ R82, R46, R3 ;  /* 0x000000032e527220 */ /* 0x002fe20000410000 */
[----:B------:R-:W-:Y:S01]  /*5030*/  FFMA.FTZ R173, R173, R189, R186 ;  /* 0x000000bdadad7223 */ /* 0x000fe200000100ba */
[----:B------:R-:W-:Y:S01]  /*5040*/  IADD3 R85, -R121, UR4, RZ ;  /* 0x0000000479557c10 */ /* 0x000fe2000fffe1ff */
[----:B------:R-:W-:Y:S01]  /*5050*/  FADD.FTZ R84, -R123, R211 ;  /* 0x000000d37b547221 */ /* 0x000fe20000010100 */
[----:B------:R-:W-:Y:S01]  /*5060*/  LEA.HI.X.SX32 R69, R72, R69, 0x1, P0 ;  /* 0x0000004548457211 */ /* 0x000fe200000f0eff */
[----:B------:R-:W-:Y:S01]  /*5070*/  FFMA.FTZ R187, R170, R173, R187 ;  /* 0x000000adaabb7223 */ /* 0x000fe200000100bb */
[----:B0-----:R-:W-:Y:S01]  /*5080*/  FMUL.FTZ R80, R44, R77 ;  /* 0x0000004d2c507220 */ /* 0x001fe20000410000 */
[----:B------:R-:W-:Y:S01]  /*5090*/  FMUL.FTZ R77, R0, R199 ;  /* 0x000000c7004d7220 */ /* 0x000fe20000410000 */
[----:B------:R-:W-:Y:S01]  /*50a0*/  ISETP.GE.AND P0, PT, R91, 0x1, PT ;  /* 0x000000015b00780c */ /* 0x000fe20003f06270 */
[----:B------:R-:W-:Y:S01]  /*50b0*/  FFMA.FTZ R175, R175, R187, R184 ;  /* 0x000000bbafaf7223 */ /* 0x000fe200000100b8 */
[----:B--2---:R-:W-:Y:S01]  /*50c0*/  FADD.FTZ R2, -R127, R219 ;  /* 0x000000db7f027221 */ /* 0x004fe20000010100 */
[----:B------:R0:W-:Y:S01]  /*50d0*/  STS [R73+0x10b0], R80 ;  /* 0x0010b05049007388 */ /* 0x0001e20000000800 */
[----:B------:R-:W-:-:S02]  /*50e0*/  IMAD R85, R85, -0x400, RZ ;  /* 0xfffffc0055557824 */ /* 0x000fc400078e02ff */
[----:B------:R-:W-:Y:S01]  /*50f0*/  FFMA.FTZ R177, R177, R175, R182 ;  /* 0x000000afb1b17223 */ /* 0x000fe200000100b6 */
[----:B------:R-:W-:Y:S01]  /*5100*/  FMUL.FTZ R210, R5, R210 ;  /* 0x000000d205d27220 */ /* 0x000fe20000410000 */
[----:B------:R-:W-:Y:S01]  /*5110*/  STS [R73+0x10b8], R82 ;  /* 0x0010b85249007388 */ /* 0x000fe20000000800 */
[----:B------:R-:W-:-:S04]  /*5120*/  IMAD.WIDE R70, R85, 0x4, R70 ;  /* 0x0000000455467825 */ /* 0x000fc800078e0246 */
[----:B------:R-:W-:Y:S01]  /*5130*/  FFMA.FTZ R185, R172, R177, R185 ;  /* 0x000000b1acb97223 */ /* 0x000fe200000100b9 */
[----:B------:R-:W-:Y:S01]  /*5140*/  FMUL.FTZ R202, R7, R202 ;  /* 0x000000ca07ca7220 */ /* 0x000fe20000410000 */
[----:B------:R-:W-:Y:S01]  /*5150*/  FMUL.FTZ R198, R51, R198 ;  /* 0x000000c633c67220 */ /* 0x000fe20000410000 */
[----:B------:R-:W-:Y:S01]  /*5160*/  FMUL.FTZ R200, R45, R200 ;  /* 0x000000c82dc87220 */ /* 0x000fe20000410000 */
[----:B------:R-:W-:Y:S01]  /*5170*/  FFMA.FTZ R179, R179, R185, R180 ;  /* 0x000000b9b3b37223 */ /* 0x000fe200000100b4 */
[----:B0-----:R-:W-:Y:S01]  /*5180*/  FMUL.FTZ R80, R40, R77 ;  /* 0x0000004d28507220 */ /* 0x001fe20000410000 */
[----:B------:R-:W-:Y:S01]  /*5190*/  FMUL.FTZ R77, R0, R197 ;  /* 0x000000c5004d7220 */ /* 0x000fe20000410000 */
[----:B------:R-:W-:Y:S01]  /*51a0*/  FMUL.FTZ R78, R185, R136 ;  /* 0x00000088b94e7220 */ /* 0x000fe20000410000 */
[----:B------:R-:W-:Y:S01]  /*51b0*/  FFMA.FTZ R183, R174, R179, R183 ;  /* 0x000000b3aeb77223 */ /* 0x000fe200000100b7 */
[----:B------:R-:W-:Y:S01]  /*51c0*/  FMUL.FTZ R204, R47, R204 ;  /* 0x000000cc2fcc7220 */ /* 0x000fe20000410000 */
[----:B------:R0:W-:Y:S01]  /*51d0*/  STS [R73+0x10c0], R80 ;  /* 0x0010c05049007388 */ /* 0x0001e20000000800 */
[----:B------:R-:W-:Y:S01]  /*51e0*/  FMUL.FTZ R86, R42, R77 ;  /* 0x0000004d2a567220 */ /* 0x000fe20000410000 */
[----:B------:R-:W-:Y:S01]  /*51f0*/  FFMA.FTZ R181, R176, R183, R181 ;  /* 0x000000b7b0b57223 */ /* 0x000fe200000100b5 */
[----:B------:R-:W-:Y:S01]  /*5200*/  FMUL.FTZ R0, R183, R138 ;  /* 0x0000008ab7007220 */ /* 0x000fe20000410000 */
[----:B------:R-:W-:Y:S01]  /*5210*/  FMUL.FTZ R77, R179, R137 ;  /* 0x00000089b34d7220 */ /* 0x000fe20000410000 */
[----:B------:R-:W-:Y:S01]  /*5220*/  FMUL.FTZ R206, R41, R206 ;  /* 0x000000ce29ce7220 */ /* 0x000fe20000410000 */
[----:B------:R-:W-:Y:S01]  /*5230*/  FMUL.FTZ R3, R181, R139 ;  /* 0x0000008bb5037220 */ /* 0x000fe20000410000 */
[----:B------:R-:W-:Y:S01]  /*5240*/  FMUL.FTZ R88, R43, R88 ;  /* 0x000000582b587220 */ /* 0x000fe20000410000 */
[----:B------:R-:W-:Y:S01]  /*5250*/  FADD.FTZ R194, R217, -R194 ;  /* 0x800000c2d9c27221 */ /* 0x000fe20000010000 */
[----:B------:R1:W-:Y:S01]  /*5260*/  STS [R73+0x10c8], R86 ;  /* 0x0010c85649007388 */ /* 0x0003e20000000800 */
[----:B------:R-:W-:Y:S01]  /*5270*/  FFMA.FTZ R81, R3, R2, RZ ;  /* 0x0000000203517223 */ /* 0x000fe200000100ff */
[----:B------:R-:W-:Y:S02]  /*5280*/  BSSY B0, `(.L_x_5710) ;  /* 0x000001f000007945 */ /* 0x000fe40003800000 */
[----:B------:R2:W-:Y:S01]  /*5290*/  STS [R73+0x1094], R210 ;  /* 0x001094d249007388 */ /* 0x0005e20000000800 */
[----:B0-----:R-:W-:Y:S01]  /*52a0*/  FFMA.FTZ R80, R0, R223, R81 ;  /* 0x000000df00507223 */ /* 0x001fe20000010051 */
[----:B------:R-:W-:-:S02]  /*52b0*/  FMUL.FTZ R81, R177, R143 ;  /* 0x0000008fb1517220 */ /* 0x000fc40000410000 */
[----:B------:R2:W-:Y:S01]  /*52c0*/  STS [R73+0x109c], R202 ;  /* 0x00109cca49007388 */ /* 0x0005e20000000800 */
[----:B------:R-:W-:Y:S01]  /*52d0*/  FFMA.FTZ R83, R77, R196, R80 ;  /* 0x000000c44d537223 */ /* 0x000fe20000010050 */
[----:B------:R-:W-:Y:S01]  /*52e0*/  FMUL.FTZ R80, R175, R142 ;  /* 0x0000008eaf507220 */ /* 0x000fe20000410000 */
[----:B-1----:R-:W-:Y:S01]  /*52f0*/  FADD.FTZ R86, -R120, R209 ;  /* 0x000000d178567221 */ /* 0x002fe20000010100 */
[----:B------:R2:W-:Y:S01]  /*5300*/  STS [R73+0x10ac], R198 ;  /* 0x0010acc649007388 */ /* 0x0005e20000000800 */
[----:B------:R-:W-:Y:S01]  /*5310*/  FFMA.FTZ R82, R78, R208, R83 ;  /* 0x000000d04e527223 */ /* 0x000fe20000010053 */
[----:B------:R-:W-:Y:S02]  /*5320*/  FMUL.FTZ R83, R187, R141 ;  /* 0x0000008dbb537220 */ /* 0x000fe40000410000 */
[----:B------:R2:W-:Y:S01]  /*5330*/  STS [R73+0x10b4], R200 ;  /* 0x0010b4c849007388 */ /* 0x0005e20000000800 */
[----:B------:R-:W-:Y:S01]  /*5340*/  FFMA.FTZ R85, R81, R84, R82 ;  /* 0x0000005451557223 */ /* 0x000fe20000010052 */
[----:B------:R-:W-:-:S02]  /*5350*/  FMUL.FTZ R82, R173, R140 ;  /* 0x0000008cad527220 */ /* 0x000fc40000410000 */
[----:B------:R2:W-:Y:S01]  /*5360*/  STS [R73+0x10bc], R204 ;  /* 0x0010bccc49007388 */ /* 0x0005e20000000800 */
[----:B------:R-:W-:-:S03]  /*5370*/  FFMA.FTZ R72, R80, R194, R85 ;  /* 0x000000c250487223 */ /* 0x000fc60000010055 */
[----:B------:R2:W-:Y:S01]  /*5380*/  STS [R73+0x10c4], R206 ;  /* 0x0010c4ce49007388 */ /* 0x0005e20000000800 */
[----:B------:R-:W-:-:S03]  /*5390*/  FFMA.FTZ R85, R83, R86, R72 ;  /* 0x0000005653557223 */ /* 0x000fc60000010048 */
[----:B------:R2:W-:Y:S01]  /*53a0*/  STS [R73+0x10cc], R88 ;  /* 0x0010cc5849007388 */ /* 0x0005e20000000800 */
[----:B------:R-:W-:Y:S06]  /*53b0*/  BAR.SYNC.DEFER_BLOCKING 0x0 ;  /* 0x0000000000007b1d */ /* 0x000fec0000010000 */
[----:B------:R-:W-:Y:S05]  /*53c0*/  @!P0 BRA `(.L_x_5711) ;  /* 0x0000000000288947 */ /* 0x000fea0003800000 */
[----:B--2---:R-:W-:Y:S01]  /*53d0*/  LEA.HI.SX32 R73, R159, R159, 0x1b ;  /* 0x0000009f9f497211 */ /* 0x004fe200078fdaff */
[-C--:B------:R-:W-:Y:S02]  /*53e0*/  IMAD R72, R109, R106.reuse, RZ ;  /* 0x0000006a6d487224 */ /* 0x080fe400078e02ff */
        /* <DEDUP_REMOVED lines=8> */
.L_x_5711:
[----:B------:R-:W-:Y:S05]  /*5470*/  BSYNC B0 ;  /* 0x0000000000007941 */ /* 0x000fea0003800000 */
.L_x_5710:
[----:B------:R-:W-:Y:S01]  /*5480*/  FADD.FTZ R168, -R118, R195 ;  /* 0x000000c376a87221 */ /* 0x000fe20000010100 */
[----:B------:R-:W-:Y:S01]  /*5490*/  FMUL.FTZ R69, R189, R135 ;  /* 0x00000087bd457220 */ /* 0x000fe20000410000 */
[----:B0-----:R-:W-:Y:S01]  /*54a0*/  FFMA.FTZ R72, R82, R215, R85 ;  /* 0x000000d752487223 */ /* 0x001fe20000010055 */
[----:B------:R-:W-:Y:S01]  /*54b0*/  FMUL.FTZ R68, R171, R134 ;  /* 0x00000086ab447220 */ /* 0x000fe20000410000 */
[----:B------:R-:W-:Y:S01]  /*54c0*/  FADD.FTZ R170, -R116, R201 ;  /* 0x000000c974aa7221 */ /* 0x000fe20000010100 */
[----:B--2---:R-:W-:Y:S01]  /*54d0*/  FMUL.FTZ R73, R191, R133 ;  /* 0x00000085bf497220 */ /* 0x004fe20000410000 */
[----:B------:R-:W-:Y:S01]  /*54e0*/  FFMA.FTZ R85, R69, R168, R72 ;  /* 0x000000a845557223 */ /* 0x000fe20000010048 */
[----:B------:R-:W-:Y:S01]  /*54f0*/  IADD3 R72, R159, 0x40, RZ ;  /* 0x000000409f487810 */ /* 0x000fe20007ffe0ff */
[----:B------:R-:W-:Y:S01]  /*5500*/  USHF.L.U64.HI UR8, UR5, 0x2, UR6 ;  /* 0x0000000205087899 */ /* 0x000fe20008010206 */
[----:B------:R-:W-:Y:S01]  /*5510*/  FADD.FTZ R172, -R114, R199 ;  /* 0x000000c772ac7221 */ /* 0x000fe20000010100 */
[----:B------:R-:W-:Y:S01]  /*5520*/  FFMA.FTZ R88, R68, R205, R85 ;  /* 0x000000cd44587223 */ /* 0x000fe20000010055 */
[----:B------:R-:W-:Y:S01]  /*5530*/  LEA.HI.SX32 R195, R72, R159, 0x1b ;  /* 0x0000009f48c37211 */ /* 0x000fe200078fdaff */
[----:B------:R-:W-:Y:S01]  /*5540*/  FMUL.FTZ R72, R193, R132 ;  /* 0x00000084c1487220 */ /* 0x000fe20000410000 */
[----:B------:R-:W-:Y:S01]  /*5550*/  FMUL.FTZ R85, R203, R131 ;  /* 0x00000083cb557220 */ /* 0x000fe20000410000 */
[----:B------:R-:W-:Y:S01]  /*5560*/  FFMA.FTZ R87, R73, R170, R88 ;  /* 0x000000aa49577223 */ /* 0x000fe20000010058 */
[----:B------:R-:W-:Y:S01]  /*5570*/  USHF.L.U32 UR7, UR5, 0x2, URZ ;  /* 0x0000000205077899 */ /* 0x000fe2000800063f */
[----:B------:R-:W-:-:S02]  /*5580*/  IMAD R176, R106, UR8, RZ ;  /* 0x000000086ab07c24 */ /* 0x000fc4000f8e02ff */
[----:B------:R-:W-:Y:S01]  /*5590*/  FMUL.FTZ R88, R221, R130 ;  /* 0x00000082dd587220 */ /* 0x000fe20000410000 */
[----:B------:R-:W-:Y:S01]  /*55a0*/  FFMA.FTZ R90, R72, R213, R87 ;  /* 0x000000d5485a7223 */ /* 0x000fe20000010057 */
[----:B------:R-:W-:Y:S01]  /*55b0*/  FADD.FTZ R174, -R112, R197 ;  /* 0x000000c570ae7221 */ /* 0x000fe20000010100 */
[----:B------:R-:W-:Y:S01]  /*55c0*/  ISETP.GE.AND P0, PT, R91, 0x41, PT ;  /* 0x000000415b00780c */ /* 0x000fe20003f06270 */
[----:B------:R-:W-:Y:S02]  /*55d0*/  IMAD R197, R107, UR7, R176 ;  /* 0x000000076bc57c24 */ /* 0x000fe4000f8e02b0 */
[----:B------:R-:W-:Y:S01]  /*55e0*/  FFMA.FTZ R109, R85, R172, R90 ;  /* 0x000000ac556d7223 */ /* 0x000fe2000001005a */
[----:B------:R-:W-:-:S04]  /*55f0*/  IMAD.WIDE.U32 R70, R106, UR7, R70 ;  /* 0x000000076a467c25 */ /* 0x000fc8000f8e0046 */
[----:B------:R-:W-:Y:S01]  /*5600*/  FMUL.FTZ R90, R75, R128 ;  /* 0x000000804b5a7220 */ /* 0x000fe20000410000 */
[----:B------:R-:W-:Y:S01]  /*5610*/  FMUL.FTZ R87, R79, R129 ;  /* 0x000000814f577220 */ /* 0x000fe20000410000 */
[----:B------:R-:W-:Y:S01]  /*5620*/  FFMA.FTZ R176, R88, R207, R109 ;  /* 0x000000cf58b07223 */ /* 0x000fe2000001006d */
[----:B------:R-:W-:Y:S01]  /*5630*/  FMUL.FTZ R109, R43, R74 ;  /* 0x0000004a2b6d7220 */ /* 0x000fe20000410000 */
[----:B------:R-:W-:Y:S01]  /*5640*/  IADD3 R71, R71, R197, RZ ;  /* 0x000000c547477210 */ /* 0x000fe20007ffe0ff */
[----:B------:R-:W-:Y:S01]  /*5650*/  FMUL.FTZ R197, R90, R89 ;  /* 0x000000595ac57220 */ /* 0x000fe20000410000 */
[----:B------:R-:W-:Y:S01]  /*5660*/  FFMA.FTZ R176, R87, R174, R176 ;  /* 0x000000ae57b07223 */ /* 0x000fe200000100b0 */
[----:B------:R-:W-:Y:S01]  /*5670*/  FADD.FTZ R76, R76, R109 ;  /* 0x0000006d4c4c7221 */ /* 0x000fe20000010000 */
[----:B------:R-:W-:Y:S01]  /*5680*/  LEA R109, R195, R150, 0x2 ;  /* 0x00000096c36d7211 */ /* 0x000fe200078e10ff */
[----:B------:R-:W-:Y:S01]  /*5690*/  BSSY B0, `(.L_x_5712) ;  /* 0x0000007000007945 */ /* 0x000fe20003800000 */
[----:B------:R-:W-:Y:S01]  /*56a0*/  FADD.FTZ R74, R176, R197 ;  /* 0x000000c5b04a7221 */ /* 0x000fe20000010000 */
[----:B------:R-:W-:-:S02]  /*56b0*/  IADD3 R176, R159, 0x80, RZ ;  /* 0x000000809fb07810 */ /* 0x000fc40007ffe0ff */
[----:B------:R-:W-:Y:S01]  /*56c0*/  IADD3 R178, R159, 0xc0, RZ ;  /* 0x000000c09fb27810 */ /* 0x000fe20007ffe0ff */
[----:B------:R-:W0:Y:S01]  /*56d0*/  LDS R109, [R109+0x1190] ;  /* 0x001190006d6d7984 */ /* 0x000e220000000800 */
[----:B------:R-:W-:Y:S05]  /*56e0*/  @!P0 BRA `(.L_x_5713) ;  /* 0x0000000000048947 */ /* 0x000fea0003800000 */
[----:B0-----:R1:W-:Y:S02]  /*56f0*/  REDG.E.ADD.F32.FTZ.RN.STRONG.GPU desc[UR12][R70.64+-0xf00], R109 ;  /* 0xfff1006d460079a6 */ /* 0x0013e4000c10f38c */
.L_x_5713:
[----:B------:R-:W-:Y:S05]  /*5700*/  BSYNC B0 ;  /* 0x0000000000007941 */ /* 0x000fea0003800000 */
.L_x_5712:
        /* <DEDUP_REMOVED lines=18> */
.L_x_5715:
[----:B------:R-:W-:Y:S05]  /*5830*/  BSYNC B0 ;  /* 0x0000000000007941 */ /* 0x000fea0003800000 */
.L_x_5714:
[----:B01----:R0:W1:Y:S01]  /*5840*/  LDS R109, [R180+0x1390] ;  /* 0x00139000b46d7984 */ /* 0x0030620000000800 */
[----:B------:R-:W-:Y:S01]  /*5850*/  BSSY B0, `(.L_x_5716) ;  /* 0x0000006000007945 */ /* 0x000fe20003800000 */
[----:B------:R-:W-:Y:S02]  /*5860*/  IADD3 R178, R159, 0x180, RZ ;  /* 0x000001809fb27810 */ /* 0x000fe40007ffe0ff */
[----:B------:R-:W-:Y:S02]  /*5870*/  LEA.HI.SX32 R195, R176, R159, 0x1b ;  /* 0x0000009fb0c37211 */ /* 0x000fe400078fdaff */
[----:B------:R-:W-:Y:S01]  /*5880*/  LEA R182, R197, R150, 0x2 ;  /* 0x00000096c5b67211 */ /* 0x000fe200078e10ff */
[----:B------:R-:W-:Y:S06]  /*5890*/  @!P0 BRA `(.L_x_5717) ;  /* 0x0000000000048947 */ /* 0x000fec0003800000 */
[----:B-1----:R2:W-:Y:S02]  /*58a0*/  REDG.E.ADD.F32.FTZ.RN.STRONG.GPU desc[UR12][R70.64+-0xd00], R109 ;  /* 0xfff3006d460079a6 */ /* 0x0025e4000c10f38c */
.L_x_5717:
[----:B------:R-:W-:Y:S05]  /*58b0*/  BSYNC B0 ;  /* 0x0000000000007941 */ /* 0x000fea0003800000 */
.L_x_5716:
[----:B-12---:R1:W2:Y:S01]  /*58c0*/  LDS R109, [R182+0x1490] ;  /* 0x00149000b66d7984 */ /* 0x0062a20000000800 */
[----:B------:R-:W-:Y:S01]  /*58d0*/  BSSY B0, `(.L_x_5718) ;  /* 0x0000006000007945 */ /* 0x000fe20003800000 */
[----:B------:R-:W-:Y:S02]  /*58e0*/  LEA.HI.SX32 R197, R178, R159, 0x1b ;  /* 0x0000009fb2c57211 */ /* 0x000fe400078fdaff */
[----:B------:R-:W-:Y:S02]  /*58f0*/  IADD3 R176, R159, 0x1c0, RZ ;  /* 0x000001c09fb07810 */ /* 0x000fe40007ffe0ff */
[----:B------:R-:W-:Y:S01]  /*5900*/  LEA R178, R195, R150, 0x2 ;  /* 0x00000096c3b27211 */ /* 0x000fe200078e10ff */
[----:B------:R-:W-:Y:S06]  /*5910*/  @!P1 BRA `(.L_x_5719) ;  /* 0x0000000000049947 */ /* 0x000fec0003800000 */
[----:B--2---:R3:W-:Y:S02]  /*5920*/  REDG.E.ADD.F32.FTZ.RN.STRONG.GPU desc[UR12][R70.64+-0xc00], R109 ;  /* 0xfff4006d460079a6 */ /* 0x0047e4000c10f38c */
.L_x_5719:
[----:B------:R-:W-:Y:S05]  /*5930*/  BSYNC B0 ;  /* 0x0000000000007941 */ /* 0x000fea0003800000 */
.L_x_5718:
[----:B--23--:R2:W3:Y:S01]  /*5940*/  LDS R109, [R178+0x1590] ;  /* 0x00159000b26d7984 */ /* 0x00c4e20000000800 */
[----:B------:R-:W-:Y:S01]  /*5950*/  BSSY B0, `(.L_x_5720) ;  /* 0x0000005000007945 */ /* 0x000fe20003800000 */
[----:B------:R-:W-:Y:S02]  /*5960*/  LEA.HI.SX32 R195, R176, R159, 0x1b ;  /* 0x0000009fb0c37211 */ /* 0x000fe400078fdaff */
[----:B------:R-:W-:Y:S01]  /*5970*/  LEA R176, R197, R150, 0x2 ;  /* 0x00000096c5b07211 */ /* 0x000fe200078e10ff */
[----:B------:R-:W-:Y:S06]  /*5980*/  @!P2 BRA `(.L_x_5721) ;  /* 0x000000000004a947 */ /* 0x000fec0003800000 */
[----:B---3--:R4:W-:Y:S02]  /*5990*/  REDG.E.ADD.F32.FTZ.RN.STRONG.GPU desc[UR12][R70.64+-0xb00], R109 ;  /* 0xfff5006d460079a6 */ /* 0x0089e4000c10f38c */
.L_x_5721:
[----:B------:R-:W-:Y:S05]  /*59a0*/  BSYNC B0 ;  /* 0x0000000000007941 */ /* 0x000fea0003800000 */
.L_x_5720:
[----:B---34-:R3:W4:Y:S01]  /*59b0*/  LDS R109, [R176+0x1690] ;  /* 0x00169000b06d7984 */ /* 0x0187220000000800 */
[----:B------:R-:W-:Y:S01]  /*59c0*/  BSSY B0, `(.L_x_5722) ;  /* 0x0000005000007945 */ /* 0x000fe20003800000 */
[----:B------:R-:W-:Y:S02]  /*59d0*/  LEA.HI.SX32 R197, R166, R159, 0x1b ;  /* 0x0000009fa6c57211 */ /* 0x000fe400078fdaff */
[----:B------:R-:W-:Y:S01]  /*59e0*/  LEA R195, R195, R150, 0x2 ;  /* 0x00000096c3c37211 */ /* 0x000fe200078e10ff */
[----:B------:R-:W-:Y:S06]  /*59f0*/  @!P3 BRA `(.L_x_5723) ;  /* 0x000000000004b947 */ /* 0x000fec0003800000 */
[----:B----4-:R4:W-:Y:S02]  /*5a00*/  REDG.E.ADD.F32.FTZ.RN.STRONG.GPU desc[UR12][R70.64+-0xa00], R109 ;  /* 0xfff6006d460079a6 */ /* 0x0109e4000c10f38c */
.L_x_5723:
[----:B------:R-:W-:Y:S05]  /*5a10*/  BSYNC B0 ;  /* 0x0000000000007941 */ /* 0x000fea0003800000 */
.L_x_5722:
[----:B----4-:R4:W0:Y:S01]  /*5a20*/  LDS R109, [R195+0x1790] ;  /* 0x00179000c36d7984 */ /* 0x0108220000000800 */
[----:B------:R-:W-:Y:S01]  /*5a30*/  BSSY B0, `(.L_x_5724) ;  /* 0x0000004000007945 */ /* 0x000fe20003800000 */
[----:B------:R-:W-:-:S03]  /*5a40*/  LEA R197, R197, R150, 0x2 ;  /* 0x00000096c5c57211 */ /* 0x000fc600078e10ff */
[----:B------:R-:W-:Y:S05]  /*5a50*/  @!P4 BRA `(.L_x_5725) ;  /* 0x000000000004c947 */ /* 0x000fea0003800000 */
[----:B0-----:R0:W-:Y:S02]  /*5a60*/  REDG.E.ADD.F32.FTZ.RN.STRONG.GPU desc[UR12][R70.64+-0x900], R109 ;  /* 0xfff7006d460079a6 */ /* 0x0011e4000c10f38c */
.L_x_5725:
[----:B------:R-:W-:Y:S05]  /*5a70*/  BSYNC B0 ;  /* 0x0000000000007941 */ /* 0x000fea0003800000 */
.L_x_5724:
[----:B0-----:R0:W0:Y:S01]  /*5a80*/  LDS R109, [R197+0x1890] ;  /* 0x00189000c56d7984 */ /* 0x0010220000000800 */
[----:B------:R-:W-:Y:S01]  /*5a90*/  BSSY B0, `(.L_x_5726) ;  /* 0x0000005000007945 */ /* 0x000fe20003800000 */
[C---:B------:R-:W-:Y:S02]  /*5aa0*/  IADD3 R166, R159.reuse, 0x240, RZ ;  /* 0x000002409fa67810 */ /* 0x040fe40007ffe0ff */
[----:B---3--:R-:W-:Y:S01]  /*5ab0*/  IADD3 R176, R159, 0x280, RZ ;  /* 0x000002809fb07810 */ /* 0x008fe20007ffe0ff */
[----:B------:R-:W-:Y:S06]  /*5ac0*/  @!P5 BRA `(.L_x_5727) ;  /* 0x000000000004d947 */ /* 0x000fec0003800000 */
[----:B0-----:R3:W-:Y:S02]  /*5ad0*/  REDG.E.ADD.F32.FTZ.RN.STRONG.GPU desc[UR12][R70.64+-0x800], R109 ;  /* 0xfff8006d460079a6 */ /* 0x0017e4000c10f38c */
.L_x_5727:
[----:B------:R-:W-:Y:S05]  /*5ae0*/  BSYNC B0 ;  /* 0x0000000000007941 */ /* 0x000fea0003800000 */
.L_x_5726:
[-C--:B0--3--:R-:W-:Y:S01]  /*5af0*/  LEA.HI.SX32 R109, R166, R159.reuse, 0x1b ;  /* 0x0000009fa66d7211 */ /* 0x089fe200078fdaff */
[----:B------:R-:W-:Y:S01]  /*5b00*/  BSSY B0, `(.L_x_5728) ;  /* 0x0000011000007945 */ /* 0x000fe20003800000 */
[----:B------:R-:W-:Y:S02]  /*5b10*/  ISETP.GE.AND P6, PT, R91, 0x241, PT ;  /* 0x000002415b00780c */ /* 0x000fe40003fc6270 */
[----:B------:R-:W-:Y:S02]  /*5b20*/  LEA R109, R109, R150, 0x2 ;  /* 0x000000966d6d7211 */ /* 0x000fe400078e10ff */
[C---:B--2---:R-:W-:Y:S02]  /*5b30*/  IADD3 R178, R159.reuse, 0x2c0, RZ ;  /* 0x000002c09fb27810 */ /* 0x044fe40007ffe0ff */
[----:B----4-:R-:W-:Y:S02]  /*5b40*/  LEA.HI.SX32 R195, R176, R159, 0x1b ;  /* 0x0000009fb0c37211 */ /* 0x010fe400078fdaff */
        /* <DEDUP_REMOVED lines=12> */
.L_x_5729:
[----:B------:R-:W-:Y:S05]  /*5c10*/  BSYNC B0 ;  /* 0x0000000000007941 */ /* 0x000fea0003800000 */
.L_x_5728:
[----:B------:R3:W4:Y:S01]  /*5c20*/  LDS R91, [R195+0x1a90] ;  /* 0x001a9000c35b7984 */ /* 0x0007220000000800 */
[----:B------:R-:W-:Y:S01]  /*5c30*/  BSSY B0, `(.L_x_5730) ;  /* 0x0000006000007945 */ /* 0x000fe20003800000 */
[----:B------:R-:W-:Y:S02]  /*5c40*/  IADD3 R176, R159, 0x340, RZ ;  /* 0x000003409fb07810 */ /* 0x000fe40007ffe0ff */
[----:B0-2---:R-:W-:Y:S02]  /*5c50*/  LEA.HI.SX32 R109, R166, R159, 0x1b ;  /* 0x0000009fa66d7211 */ /* 0x005fe400078fdaff */
[----:B------:R-:W-:Y:S01]  /*5c60*/  LEA R197, R197, R150, 0x2 ;  /* 0x00000096c5c57211 */ /* 0x000fe200078e10ff */
[----:B------:R-:W-:Y:S06]  /*5c70*/  @!P0 BRA `(.L_x_5731) ;  /* 0x0000000000048947 */ /* 0x000fec0003800000 */
[----:B----4-:R0:W-:Y:S02]  /*5c80*/  REDG.E.ADD.F32.FTZ.RN.STRONG.GPU desc[UR12][R70.64+-0x600], R91 ;  /* 0xfffa005b460079a6 */ /* 0x0101e4000c10f38c */
.L_x_5731:
[----:B------:R-:W-:Y:S05]  /*5c90*/  BSYNC B0 ;  /* 0x0000000000007941 */ /* 0x000fea0003800000 */
.L_x_5730:
[----:B0---4-:R0:W2:Y:S01]  /*5ca0*/  LDS R91, [R197+0x1b90] ;  /* 0x001b9000c55b7984 */ /* 0x0110a20000000800 */
[----:B------:R-:W-:Y:S01]  /*5cb0*/  BSSY B0, `(.L_x_5732) ;  /* 0x0000006000007945 */ /* 0x000fe20003800000 */
[----:B------:R-:W-:Y:S02]  /*5cc0*/  IADD3 R166, R159, 0x380, RZ ;  /* 0x000003809fa67810 */ /* 0x000fe40007ffe0ff */
[----:B---3--:R-:W-:Y:S02]  /*5cd0*/  LEA.HI.SX32 R195, R176, R159, 0x1b ;  /* 0x0000009fb0c37211 */ /* 0x008fe400078fdaff */
[----:B------:R-:W-:Y:S01]  /*5ce0*/  LEA R178, R109, R150, 0x2 ;  /* 0x000000966db27211 */ /* 0x000fe200078e10ff */
[----:B------:R-:W-:Y:S06]  /*5cf0*/  @!P1 BRA `(.L_x_5733) ;  /* 0x0000000000049947 */ /* 0x000fec0003800000 */
[----:B--2---:R3:W-:Y:S02]  /*5d00*/  REDG.E.ADD.F32.FTZ.RN.STRONG.GPU desc[UR12][R70.64+-0x500], R91 ;  /* 0xfffb005b460079a6 */ /* 0x0047e4000c10f38c */
.L_x_5733:
[----:B------:R-:W-:Y:S05]  /*5d10*/  BSYNC B0 ;  /* 0x0000000000007941 */ /* 0x000fea0003800000 */
.L_x_5732:
[----:B--23--:R2:W3:Y:S01]  /*5d20*/  LDS R91, [R178+0x1c90] ;  /* 0x001c9000b25b7984 */ /* 0x00c4e20000000800 */
[----:B------:R-:W-:Y:S01]  /*5d30*/  BSSY B0, `(.L_x_5734) ;  /* 0x0000006000007945 */ /* 0x000fe20003800000 */
[----:B------:R-:W-:Y:S02]  /*5d40*/  LEA.HI.SX32 R109, R166, R159, 0x1b ;  /* 0x0000009fa66d7211 */ /* 0x000fe400078fdaff */
[----:B------:R-:W-:Y:S02]  /*5d50*/  IADD3 R176, R159, 0x3c0, RZ ;  /* 0x000003c09fb07810 */ /* 0x000fe40007ffe0ff */
[----:B------:R-:W-:Y:S01]  /*5d60*/  LEA R166, R195, R150, 0x2 ;  /* 0x00000096c3a67211 */ /* 0x000fe200078e10ff */
[----:B------:R-:W-:Y:S06]  /*5d70*/  @!P2 BRA `(.L_x_5735) ;  /* 0x000000000004a947 */ /* 0x000fec0003800000 */
[----:B---3--:R4:W-:Y:S02]  /*5d80*/  REDG.E.ADD.F32.FTZ.RN.STRONG.GPU desc[UR12][R70.64+-0x400], R91 ;  /* 0xfffc005b460079a6 */ /* 0x0089e4000c10f38c */
.L_x_5735:
[----:B------:R-:W-:Y:S05]  /*5d90*/  BSYNC B0 ;  /* 0x0000000000007941 */ /* 0x000fea0003800000 */
.L_x_5734:
[----:B---34-:R3:W4:Y:S01]  /*5da0*/  LDS R91, [R166+0x1d90] ;  /* 0x001d9000a65b7984 */ /* 0x0187220000000800 */
[----:B------:R-:W-:Y:S01]  /*5db0*/  BSSY B0, `(.L_x_5736) ;  /* 0x0000005000007945 */ /* 0x000fe20003800000 */
[----:B------:R-:W-:Y:S02]  /*5dc0*/  LEA.HI.SX32 R195, R176, R159, 0x1b ;  /* 0x0000009fb0c37211 */ /* 0x000fe400078fdaff */
[----:B------:R-:W-:Y:S01]  /*5dd0*/  LEA R109, R109, R150, 0x2 ;  /* 0x000000966d6d7211 */ /* 0x000fe200078e10ff */
[----:B------:R-:W-:Y:S06]  /*5de0*/  @!P3 BRA `(.L_x_5737) ;  /* 0x000000000004b947 */ /* 0x000fec0003800000 */
[----:B----4-:R4:W-:Y:S02]  /*5df0*/  REDG.E.ADD.F32.FTZ.RN.STRONG.GPU desc[UR12][R70.64+-0x300], R91 ;  /* 0xfffd005b460079a6 */ /* 0x0109e4000c10f38c */
.L_x_5737:
[----:B------:R-:W-:Y:S05]  /*5e00*/  BSYNC B0 ;  /* 0x0000000000007941 */ /* 0x000fea0003800000 */
.L_x_5736:
[----:B----4-:R4:W0:Y:S01]  /*5e10*/  LDS R91, [R109+0x1e90] ;  /* 0x001e90006d5b7984 */ /* 0x0108220000000800 */
[----:B------:R-:W-:Y:S01]  /*5e20*/  BSSY B0, `(.L_x_5738) ;  /* 0x0000004000007945 */ /* 0x000fe20003800000 */
[----:B------:R-:W-:-:S03]  /*5e30*/  LEA R195, R195, R150, 0x2 ;  /* 0x00000096c3c37211 */ /* 0x000fc600078e10ff */
[----:B------:R-:W-:Y:S05]  /*5e40*/  @!P4 BRA `(.L_x_5739) ;  /* 0x000000000004c947 */ /* 0x000fea0003800000 */
[----:B0-----:R0:W-:Y:S02]  /*5e50*/  REDG.E.ADD.F32.FTZ.RN.STRONG.GPU desc[UR12][R70.64+-0x200], R91 ;  /* 0xfffe005b460079a6 */ /* 0x0011e4000c10f38c */
.L_x_5739:
[----:B------:R-:W-:Y:S05]  /*5e60*/  BSYNC B0 ;  /* 0x0000000000007941 */ /* 0x000fea0003800000 */
.L_x_5738:
[----:B0-----:R0:W0:Y:S01]  /*5e70*/  LDS R91, [R195+0x1f90] ;  /* 0x001f9000c35b7984 */ /* 0x0010220000000800 */
[----:B------:R-:W-:Y:S04]  /*5e80*/  BSSY B0, `(.L_x_5740) ;  /* 0x0000003000007945 */ /* 0x000fe80003800000 */
[----:B------:R-:W-:Y:S05]  /*5e90*/  @!P5 BRA `(.L_x_5741) ;  /* 0x000000000004d947 */ /* 0x000fea0003800000 */
[----:B0-----:R0:W-:Y:S02]  /*5ea0*/  REDG.E.ADD.F32.FTZ.RN.STRONG.GPU desc[UR12][R70.64+-0x100], R91 ;  /* 0xffff005b460079a6 */ /* 0x0011e4000c10f38c */
.L_x_5741:
[----:B------:R-:W-:Y:S05]  /*5eb0*/  BSYNC B0 ;  /* 0x0000000000007941 */ /* 0x000fea0003800000 */
.L_x_5740:
[----:B0-----:R-:W0:Y:S01]  /*5ec0*/  SHFL.DOWN PT, R71, R74, 0x1, 0x1f ;  /* 0x08201f004a477f89 */ /* 0x001e2200000e0000 */
[----:B------:R-:W-:Y:S01]  /*5ed0*/  ISETP.GT.AND P0, PT, R158, 0x1e, PT ;  /* 0x0000001e9e00780c */ /* 0x000fe20003f04270 */
[----:B------:R-:W-:Y:S01]  /*5ee0*/  FMUL.FTZ R70, R108, R75 ;  /* 0x0000004b6c467220 */ /* 0x000fe20000410000 */
[----:B------:R-:W-:Y:S01]  /*5ef0*/  ISETP.NE.AND P1, PT, R159, RZ, PT ;  /* 0x000000ff9f00720c */ /* 0x000fe20003f25270 */
[----:B------:R-:W5:Y:S01]  /*5f00*/  SHFL.DOWN PT, R91, R76, 0x1, 0x1f ;  /* 0x08201f004c5b7f89 */ /* 0x000f6200000e0000 */
[----:B------:R-:W-:Y:S01]  /*5f10*/  FADD.FTZ R19, R72, R19 ;  /* 0x0000001348137221 */ /* 0x000fe20000010000 */
[----:B---3--:R-:W-:Y:S01]  /*5f20*/  FMUL.FTZ R166, R70, R89 ;  /* 0x0000005946a67220 */ /* 0x008fe20000410000 */
[----:B------:R-:W-:Y:S01]  /*5f30*/  FMUL.FTZ R70, R108, R221 ;  /* 0x000000dd6c467220 */ /* 0x000fe20000410000 */
[----:B------:R-:W-:Y:S01]  /*5f40*/  FADD.FTZ R18, R73, R18 ;  /* 0x0000001249127221 */ /* 0x000fe20000010000 */
        /* <DEDUP_REMOVED lines=19> */
[----:B------:R-:W3:Y:S10]  /*6080*/  SHFL.DOWN PT, R91, R76, 0x2, 0x1f ;  /* 0x08401f004c5b7f89 */ /* 0x000ef400000e0000 */
[----:B0-----:R-:W-:Y:S01]  /*6090*/  @!P0 FADD.FTZ R74, R74, R71 ;  /* 0x000000474a4a8221 */ /* 0x001fe20000010000 */
[----:B---3--:R-:W-:-:S04]  /*60a0*/  @!P0 FADD.FTZ R76, R76, R91 ;  /* 0x0000005b4c4c8221 */ /* 0x008fc80000010000 */
[----:B------:R-:W0:Y:S01]  /*60b0*/  SHFL.DOWN PT, R71, R74, 0x4, 0x1f ;  /* 0x08801f004a477f89 */ /* 0x000e2200000e0000 */
[----:B------:R-:W-:-:S03]  /*60c0*/  ISETP.GT.AND P0, PT, R158, 0x1b, PT ;  /* 0x0000001b9e00780c */ /* 0x000fc60003f04270 */
[----:B------:R-:W3:Y:S10]  /*60d0*/  SHFL.DOWN PT, R91, R76, 0x4, 0x1f ;  /* 0x08801f004c5b7f89 */ /* 0x000ef400000e0000 */
[----:B0-----:R-:W-:Y:S01]  /*60e0*/  @!P0 FADD.FTZ R74, R74, R71 ;  /* 0x000000474a4a8221 */ /* 0x001fe20000010000 */
[----:B------:R-:W-:Y:S01]  /*60f0*/  FMUL.FTZ R71, R108, R79 ;  /* 0x0000004f6c477220 */ /* 0x000fe20000410000 */
[----:B---3--:R-:W-:Y:S01]  /*6100*/  @!P0 FADD.FTZ R76, R76, R91 ;  /* 0x0000005b4c4c8221 */ /* 0x008fe20000010000 */
[----:B------:R-:W-:-:S02]  /*6110*/  ISETP.GT.AND P0, PT, R158, 0x17, PT ;  /* 0x000000179e00780c */ /* 0x000fc40003f04270 */
[----:B------:R-:W0:Y:S01]  /*6120*/  SHFL.DOWN PT, R91, R74, 0x8, 0x1f ;  /* 0x09001f004a5b7f89 */ /* 0x000e2200000e0000 */
[----:B------:R-:W-:Y:S01]  /*6130*/  FMUL.FTZ R89, R71, R174 ;  /* 0x000000ae47597220 */ /* 0x000fe20000410000 */
[----:B------:R-:W-:Y:S01]  /*6140*/  FMUL.FTZ R71, R108, R203 ;  /* 0x000000cb6c477220 */ /* 0x000fe20000410000 */
[----:B------:R-:W-:Y:S01]  /*6150*/  FFMA.FTZ R174, R55, R75, R166 ;  /* 0x0000004b37ae7223 */ /* 0x000fe200000100a6 */
[----:B----4-:R-:W3:Y:S01]  /*6160*/  SHFL.DOWN PT, R109, R76, 0x8, 0x1f ;  /* 0x09001f004c6d7f89 */ /* 0x010ee200000e0000 */
        /* <DEDUP_REMOVED lines=12> */
[----:B------:R-:W-:Y:S01]  /*6230*/  FFMA.FTZ R170, R59, R193, R166 ;  /* 0x000000c13baa7223 */ /* 0x000fe200000100a6 */
[----:B------:R-:W-:Y:S01]  /*6240*/  FMUL.FTZ R166, R70, R205 ;  /* 0x000000cd46a67220 */ /* 0x000fe20000410000 */
[----:B------:R-:W-:Y:S01]  /*6250*/  FMUL.FTZ R75, R108, R187 ;  /* 0x000000bb6c4b7220 */ /* 0x000fe20000410000 */
[----:B------:R-:W-:Y:S01]  /*6260*/  FFMA.FTZ R189, R56, R189, R71 ;  /* 0x000000bd38bd7223 */ /* 0x000fe20000010047 */
[C---:B------:R-:W-:Y:S01]  /*6270*/  FMUL.FTZ R71, R108.reuse, R175 ;  /* 0x000000af6c477220 */ /* 0x040fe20000410000 */
[----:B------:R-:W-:Y:S01]  /*6280*/  FMUL.FTZ R70, R108, R173 ;  /* 0x000000ad6c467220 */ /* 0x000fe20000410000 */
[----:B------:R-:W-:Y:S01]  /*6290*/  FFMA.FTZ R89, R54, R79, R89 ;  /* 0x0000004f36597223 */ /* 0x000fe20000010059 */
[----:B0-----:R-:W-:Y:S01]  /*62a0*/  @!P0 FADD.FTZ R74, R74, R91 ;  /* 0x0000005b4a4a8221 */ /* 0x001fe20000010000 */
[----:B------:R-:W-:Y:S01]  /*62b0*/  FMUL.FTZ R79, R75, R86 ;  /* 0x000000564b4f7220 */ /* 0x000fe20000410000 */
[----:B------:R-:W-:Y:S01]  /*62c0*/  FMUL.FTZ R194, R71, R194 ;  /* 0x000000c247c27220 */ /* 0x000fe20000410000 */
[----:B------:R-:W-:Y:S01]  /*62d0*/  FMUL.FTZ R70, R70, R215 ;  /* 0x000000d746467220 */ /* 0x000fe20000410000 */
[----:B---3--:R-:W-:Y:S01]  /*62e0*/  @!P0 FADD.FTZ R76, R76, R109 ;  /* 0x0000006d4c4c8221 */ /* 0x008fe20000010000 */
[----:B------:R-:W0:Y:S01]  /*62f0*/  SHFL.DOWN PT, R91, R74, 0x10, 0x1f ;  /* 0x0a001f004a5b7f89 */ /* 0x000e2200000e0000 */
[----:B------:R-:W-:Y:S01]  /*6300*/  ISETP.GT.AND P0, PT, R158, 0xf, PT ;  /* 0x0000000f9e00780c */ /* 0x000fe20003f04270 */
[C---:B------:R-:W-:Y:S01]  /*6310*/  FMUL.FTZ R75, R108.reuse, R177 ;  /* 0x000000b16c4b7220 */ /* 0x040fe20000410000 */
[----:B------:R-:W-:Y:S01]  /*6320*/  FMUL.FTZ R71, R108, R185 ;  /* 0x000000b96c477220 */ /* 0x000fe20000410000 */
[----:B------:R-:W3:Y:S01]  /*6330*/  SHFL.DOWN PT, R109, R76, 0x10, 0x1f ;  /* 0x0a001f004c6d7f89 */ /* 0x000ee200000e0000 */
[----:B------:R-:W-:Y:S01]  /*6340*/  FFMA.FTZ R187, R62, R187, R79 ;  /* 0x000000bb3ebb7223 */ /* 0x000fe2000001004f */
        /* <DEDUP_REMOVED lines=40> */
[----:B------:R-:W3:Y:S01]  /*65d0*/  S2UR UR8, SR_CgaCtaId ;  /* 0x00000000000879c3 */ /* 0x000ee20000008800 */
[----:B------:R-:W-:Y:S01]  /*65e0*/  UMOV UR7, 0x400 ;  /* 0x0000040000077882 */ /* 0x000fe20000000000 */
[----:B------:R-:W-:Y:S01]  /*65f0*/  ISETP.NE.AND P0, PT, R148, R121, PT ;  /* 0x000000799400720c */ /* 0x000fe20003f05270 */
[----:B---3--:R-:W-:-:S06]  /*6600*/  ULEA UR7, UR8, UR7, 0x18 ;  /* 0x0000000708077291 */ /* 0x008fcc000f8ec03f */
[----:B------:R-:W-:-:S04]  /*6610*/  MOV R150, UR7 ;  /* 0x0000000700967c02 */ /* 0x000fc80008000f00 */
[----:B------:R-:W-:Y:S01]  /*6620*/  LEA R68, R111, R150, 0x2 ;  /* 0x000000966f447211 */ /* 0x000fe200078e10ff */
        /* <DEDUP_REMOVED lines=9> */
.L_x_5743:
[----:B------:R-:W-:Y:S05]  /*66c0*/  BSYNC B0 ;  /* 0x0000000000007941 */ /* 0x000fea0003800000 */
.L_x_5742:
[----:B------:R-:W-:Y:S01]  /*66d0*/  IADD3 R111, R111, 0x1, RZ ;  /* 0x000000016f6f7810 */ /* 0x000fe20007ffe0ff */
[----:B------:R-:W-:-:S03]  /*66e0*/  UIADD3 UR5, UP0, UR5, 0x1, URZ ;  /* 0x0000000105057890 */ /* 0x000fc6000ff1e03f */
[----:B------:R-:W-:Y:S01]  /*66f0*/  ISETP.GE.AND P0, PT, R111, UR28, PT ;  /* 0x0000001c6f007c0c */ /* 0x000fe2000bf06270 */
[----:B------:R-:W-:-:S12]  /*6700*/  UIADD3.X UR6, URZ, UR6, URZ, UP0, !UPT ;  /* 0x000000063f067290 */ /* 0x000fd800087fe43f */
[----:B------:R-:W-:Y:S05]  /*6710*/  @!P0 BRA `(.L_x_5744) ;  /* 0xffffffcc00848947 */ /* 0x000fea000383ffff */
.L_x_5700:
[----:B------:R-:W-:Y:S01]  /*6720*/  BAR.SYNC.DEFER_BLOCKING 0x0 ;  /* 0x0000000000007b1d */ /* 0x000fe20000010000 */
[----:B------:R-:W-:-:S05]  /*6730*/  IADD3 R64, R148, -0x1, RZ ;  /* 0xffffffff94407810 */ /* 0x000fca0007ffe0ff */
[----:B------:R-:W-:Y:S01]  /*6740*/  ULDC.64 UR6, c[0x0][0x390] ;  /* 0x0000e40000067ab9 */ /* 0x000fe20000000a00 */
[----:B------:R-:W4:Y:S04]  /*6750*/  LDG.E.128 R40, desc[UR12][R98.64] ;  /* 0x0000000c62287981 */ /* 0x000f28000c1e1d00 */
[----:B------:R-:W5:Y:S04]  /*6760*/  LDG.E.128 R44, desc[UR12][R98.64+0x200] ;  /* 0x0002000c622c7981 */ /* 0x000f68000c1e1d00 */
[----:B------:R-:W2:Y:S04]  /*6770*/  LDG.E.128 R48, desc[UR12][R98.64+0x400] ;  /* 0x0004000c62307981 */ /* 0x000ea8000c1e1d00 */
[----:B------:R-:W3:Y:S01]  /*6780*/  LDG.E.128 R52, desc[UR12][R98.64+0x600] ;  /* 0x0006000c62347981 */ /* 0x000ee2000c1e1d00 */
[----:B------:R-:W-:-:S03]  /*6790*/  UIADD3 UR4, UR4, 0x1, URZ ;  /* 0x0000000104047890 */ /* 0x000fc6000fffe03f */
[----:B----4-:R-:W-:Y:S04]  /*67a0*/  STS.128 [R145], R40 ;  /* 0x0000002891007388 */ /* 0x010fe80000000c00 */
[----:B-----5:R-:W-:Y:S04]  /*67b0*/  STS.128 [R145+0x200], R44 ;  /* 0x0002002c91007388 */ /* 0x020fe80000000c00 */
[----:B--2---:R2:W-:Y:S04]  /*67c0*/  STS.128 [R145+0x400], R48 ;  /* 0x0004003091007388 */ /* 0x0045e80000000c00 */
[----:B---3--:R3:W-:Y:S01]  /*67d0*/  STS.128 [R145+0x600], R52 ;  /* 0x0006003491007388 */ /* 0x0087e20000000c00 */
[----:B------:R-:W-:-:S03]  /*67e0*/  NOP ;  /* 0x0000000000007918 */ /* 0x000fc60000000000 */
[----:B------:R-:W4:Y:S04]  /*67f0*/  LDS.128 R56, [R144+0x10] ;  /* 0x0000100090387984 */ /* 0x000f280000000c00 */
[----:B------:R-:W5:Y:S01]  /*6800*/  LDS.128 R4, [R144+0x20] ;  /* 0x0000200090047984 */ /* 0x000f620000000c00 */
[----:B--2---:R-:W2:Y:S03]  /*6810*/  LDC.64 R50, c[0x0][0x388] ;  /* 0x0000e200ff327b82 */ /* 0x004ea60000000a00 */
[----:B------:R-:W0:Y:S05]  /*6820*/  LDS.128 R40, [R144] ;  /* 0x0000000090287984 */ /* 0x000e2a0000000c00 */
[----:B---3--:R-:W3:Y:S01]  /*6830*/  LDC.64 R54, c[0x0][0x3e0] ;  /* 0x0000f800ff367b82 */ /* 0x008ee20000000a00 */
[--C-:B----4-:R-:W-:Y:S01]  /*6840*/  FADD.FTZ R57, R57, R160.reuse ;  /* 0x000000a039397221 */ /* 0x110fe20000010000 */
[--C-:B------:R-:W-:Y:S01]  /*6850*/  FADD.FTZ R58, R58, R160.reuse ;  /* 0x000000a03a3a7221 */ /* 0x100fe20000010000 */
[--C-:B------:R-:W-:Y:S01]  /*6860*/  FADD.FTZ R56, R56, R160.reuse ;  /* 0x000000a038387221 */ /* 0x100fe20000010000 */
[--C-:B------:R-:W-:Y:S01]  /*6870*/  FADD.FTZ R59, R59, R160.reuse ;  /* 0x000000a03b3b7221 */ /* 0x100fe20000010000 */
[--C-:B-----5:R-:W-:Y:S01]  /*6880*/  FADD.FTZ R44, R4, R160.reuse ;  /* 0x000000a0042c7221 */ /* 0x120fe20000010000 */
[----:B------:R-:W-:Y:S01]  /*6890*/  FSETP.GTU.FTZ.AND P3, PT, R57, 20, PT ;  /* 0x41a000003900780b */ /* 0x000fe20003f7c000 */
[--C-:B------:R-:W-:Y:S01]  /*68a0*/  FADD.FTZ R45, R5, R160.reuse ;  /* 0x000000a0052d7221 */ /* 0x100fe20000010000 */
[----:B------:R-:W-:Y:S01]  /*68b0*/  FSETP.GTU.FTZ.AND P2, PT, R58, 20, PT ;  /* 0x41a000003a00780b */ /* 0x000fe20003f5c000 */
[--C-:B------:R-:W-:Y:S01]  /*68c0*/  FADD.FTZ R46, R6, R160.reuse ;  /* 0x000000a0062e7221 */ /* 0x100fe20000010000 */
[----:B------:R-:W-:Y:S01]  /*68d0*/  FSETP.GTU.FTZ.AND P5, PT, R56, 20, PT ;  /* 0x41a000003800780b */ /* 0x000fe20003fbc000 */
[--C-:B0-----:R-:W-:Y:S01]  /*68e0*/  FADD.FTZ R6, R40, R160.reuse ;  /* 0x000000a028067221 */ /* 0x101fe20000010000 */
[----:B------:R-:W-:Y:S01]  /*68f0*/  FSETP.GTU.FTZ.AND P1, PT, R59, 20, PT ;  /* 0x41a000003b00780b */ /* 0x000fe20003f3c000 */
[--C-:B------:R-:W-:Y:S01]  /*6900*/  FADD.FTZ R41, R41, R160.reuse ;  /* 0x000000a029297221 */ /* 0x100fe20000010000 */
[----:B------:R-:W-:Y:S01]  /*6910*/  FSETP.GTU.FTZ.AND P6, PT, R44, 20, PT ;  /* 0x41a000002c00780b */ /* 0x000fe20003fdc000 */
[--C-:B------:R-:W-:Y:S01]  /*6920*/  FADD.FTZ R42, R42, R160.reuse ;  /* 0x000000a02a2a7221 */ /* 0x100fe20000010000 */
[----:B------:R-:W-:Y:S01]  /*6930*/  FSETP.GTU.FTZ.AND P0, PT, R45, 20, PT ;  /* 0x41a000002d00780b */ /* 0x000fe20003f1c000 */
[----:B------:R-:W-:Y:S01]  /*6940*/  FADD.FTZ R52, R43, R160 ;  /* 0x000000a02b347221 */ /* 0x000fe20000010000 */
[----:B------:R-:W-:Y:S01]  /*6950*/  FSETP.GTU.FTZ.AND P4, PT, R46, 20, PT ;  /* 0x41a000002e00780b */ /* 0x000fe20003f9c000 */
[----:B------:R-:W-:-:S02]  /*6960*/  @!P3 FMUL.FTZ R2, R57, -1.4426950216293334961 ;  /* 0xbfb8aa3b3902b820 */ /* 0x000fc40000410000 */
[----:B------:R-:W-:Y:S02]  /*6970*/  @!P2 FMUL.FTZ R3, R58, -1.4426950216293334961 ;  /* 0xbfb8aa3b3a03a820 */ /* 0x000fe40000410000 */
[----:B------:R-:W-:Y:S02]  /*6980*/  @!P5 FMUL.FTZ R0, R56, -1.4426950216293334961 ;  /* 0xbfb8aa3b3800d820 */ /* 0x000fe40000410000 */
[----:B------:R-:W0:Y:S01]  /*6990*/  @!P3 MUFU.EX2 R2, R2 ;  /* 0x000000020002b308 */ /* 0x000e220000000800 */
[----:B------:R-:W-:Y:S01]  /*69a0*/  @!P1 FMUL.FTZ R4, R59, -1.4426950216293334961 ;  /* 0xbfb8aa3b3b049820 */ /* 0x000fe20000410000 */
[----:B------:R-:W-:Y:S02]  /*69b0*/  @!P6 FMUL.FTZ R5, R44, -1.4426950216293334961 ;  /* 0xbfb8aa3b2c05e820 */ /* 0x000fe40000410000 */
[----:B------:R-:W-:-:S04]  /*69c0*/  @!P0 FMUL.FTZ R44, R45, -1.4426950216293334961 ;  /* 0xbfb8aa3b2d2c8820 */ /* 0x000fc80000410000 */
[----:B------:R-:W4:Y:S08]  /*69d0*/  @!P2 MUFU.EX2 R3, R3 ;  /* 0x000000030003a308 */ /* 0x000f300000000800 */
[----:B------:R-:W5:Y:S01]  /*69e0*/  @!P5 MUFU.EX2 R0, R0 ;  /* 0x000000000000d308 */ /* 0x000f620000000800 */
[----:B0-----:R-:W-:-:S07]  /*69f0*/  @!P3 FADD.FTZ R2, R2, 1 ;  /* 0x3f8000000202b421 */ /* 0x001fce0000010000 */
[----:B------:R-:W0:Y:S01]  /*6a00*/  @!P1 MUFU.EX2 R4, R4 ;  /* 0x0000000400049308 */ /* 0x000e220000000800 */
[----:B----4-:R-:W-:-:S07]  /*6a10*/  @!P2 FADD.FTZ R3, R3, 1 ;  /* 0x3f8000000303a421 */ /* 0x010fce0000010000 */
[----:B------:R-:W4:Y:S01]  /*6a20*/  @!P3 MUFU.RCP R2, R2 ;  /* 0x000000020002b308 */ /* 0x000f220000001000 */
[----:B-----5:R-:W-:-:S07]  /*6a30*/  @!P5 FADD.FTZ R0, R0, 1 ;  /* 0x3f8000000000d421 */ /* 0x020fce0000010000 */
[----:B------:R-:W5:Y:S01]  /*6a40*/  @!P2 MUFU.RCP R3, R3 ;  /* 0x000000030003a308 */ /* 0x000f620000001000 */
[----:B0-----:R-:W-:-:S07]  /*6a50*/  @!P1 FADD.FTZ R4, R4, 1 ;  /* 0x3f80000004049421 */ /* 0x001fce0000010000 */
[----:B------:R-:W0:Y:S01]  /*6a60*/  @!P5 MUFU.RCP R45, R0 ;  /* 0x00000000002dd308 */ /* 0x000e220000001000 */
[----:B----4-:R-:W-:Y:S01]  /*6a70*/  @!P3 FMUL.FTZ R29, R29, R2 ;  /* 0x000000021d1db220 */ /* 0x010fe20000410000 */
[----:B------:R-:W-:Y:S01]  /*6a80*/  FSETP.GTU.FTZ.AND P3, PT, R41, 20, PT ;  /* 0x41a000002900780b */ /* 0x000fe20003f7c000 */
[----:B------:R-:W-:Y:S01]  /*6a90*/  @!P4 FMUL.FTZ R2, R46, -1.4426950216293334961 ;  /* 0xbfb8aa3b2e02c820 */ /* 0x000fe20000410000 */
[----:B--2---:R-:W-:-:S04]  /*6aa0*/  IMAD R46, R50, UR14, RZ ;  /* 0x0000000e322e7c24 */ /* 0x004fc8000f8e02ff */
[----:B------:R2:W4:Y:S01]  /*6ab0*/  @!P1 MUFU.RCP R40, R4 ;  /* 0x0000000400289308 */ /* 0x0005220000001000 */
[----:B-----5:R-:W-:Y:S01]  /*6ac0*/  @!P2 FMUL.FTZ R30, R30, R3 ;  /* 0x000000031e1ea220 */ /* 0x020fe20000410000 */
[----:B------:R-:W-:Y:S01]  /*6ad0*/  FSETP.GTU.FTZ.AND P2, PT, R42, 20, PT ;  /* 0x41a000002a00780b */ /* 0x000fe20003f5c000 */
[----:B------:R-:W-:-:S05]  /*6ae0*/  IMAD R51, R51, UR15, R46 ;  /* 0x0000000f33337c24 */ /* 0x000fca000f8e022e */
[----:B------:R-:W5:Y:S01]  /*6af0*/  @!P6 MUFU.EX2 R5, R5 ;  /* 0x000000050005e308 */ /* 0x000f620000000800 */
[----:B0-----:R-:W-:Y:S01]  /*6b00*/  @!P5 FMUL.FTZ R28, R28, R45 ;  /* 0x0000002d1c1cd220 */ /* 0x001fe20000410000 */
[----:B------:R-:W-:Y:S01]  /*6b10*/  FSETP.GTU.FTZ.AND P5, PT, R6, 20, PT ;  /* 0x41a000000600780b */ /* 0x000fe20003fbc000 */
[----:B--2---:R-:W-:-:S05]  /*6b20*/  @!P3 FMUL.FTZ R4, R41, -1.4426950216293334961 ;  /* 0xbfb8aa3b2904b820 */ /* 0x004fca0000410000 */
[----:B------:R0:W2:Y:S01]  /*6b30*/  @!P0 MUFU.EX2 R48, R44 ;  /* 0x0000002c00308308 */ /* 0x0000a20000000800 */
[----:B----4-:R-:W-:Y:S01]  /*6b40*/  @!P1 FMUL.FTZ R31, R31, R40 ;  /* 0x000000281f1f9220 */ /* 0x010fe20000410000 */
[----:B------:R-:W-:-:S05]  /*6b50*/  FSETP.GTU.FTZ.AND P1, PT, R52, 20, PT ;  /* 0x41a000003400780b */ /* 0x000fca0003f3c000 */
[----:B------:R-:W-:Y:S01]  /*6b60*/  @!P5 FMUL.FTZ R0, R6, -1.4426950216293334961 ;  /* 0xbfb8aa3b0600d820 */ /* 0x000fe20000410000 */
[----:B------:R4:W1:Y:S01]  /*6b70*/  @!P4 MUFU.EX2 R49, R2 ;  /* 0x000000020031c308 */ /* 0x0008620000000800 */
[----:B0-----:R-:W-:Y:S01]  /*6b80*/  @!P2 FMUL.FTZ R44, R42, -1.4426950216293334961 ;  /* 0xbfb8aa3b2a2ca820 */ /* 0x001fe20000410000 */
[----:B-----5:R-:W-:Y:S01]  /*6b90*/  @!P6 FADD.FTZ R47, R5, 1 ;  /* 0x3f800000052fe421 */ /* 0x020fe20000010000 */
[----:B------:R-:W0:Y:S04]  /*6ba0*/  LDS.128 R40, [R144+0x30] ;  /* 0x0000300090287984 */ /* 0x000e280000000c00 */
[----:B------:R-:W-:Y:S01]  /*6bb0*/  @!P1 FMUL.FTZ R46, R52, -1.4426950216293334961 ;  /* 0xbfb8aa3b342e9820 */ /* 0x000fe20000410000 */
[----:B------:R5:W3:Y:S01]  /*6bc0*/  @!P3 MUFU.EX2 R6, R4 ;  /* 0x000000040006b308 */ /* 0x000ae20000000800 */
[----:B----4-:R-:W-:Y:S01]  /*6bd0*/  SHF.L.U32 R2, R64, 0xa, RZ ;  /* 0x0000000a40027819 */ /* 0x010fe200000006ff */
[----:B--2---:R-:W-:-:S03]  /*6be0*/  @!P0 FADD.FTZ R48, R48, 1 ;  /* 0x3f80000030308421 */ /* 0x004fc60000010000 */
[----:B------:R-:W-:-:S03]  /*6bf0*/  SHF.R.S32.HI R3, RZ, 0x1f, R2 ;  /* 0x0000001fff037819 */ /* 0x000fc60000011402 */
[----:B------:R2:W4:Y:S01]  /*6c00*/  @!P2 MUFU.EX2 R45, R44 ;  /* 0x0000002c002da308 */ /* 0x0005220000000800 */
[----:B-1----:R-:W-:Y:S01]  /*6c10*/  @!P4 FADD.FTZ R49, R49, 1 ;  /* 0x3f8000003131c421 */ /* 0x002fe20000010000 */
[----:B-----5:R-:W-:-:S04]  /*6c20*/  IMAD.WIDE.U32 R4, R50, UR15, R2 ;  /* 0x0000000f32047c25 */ /* 0x020fc8000f8e0002 */
[----:B------:R-:W-:Y:S01]  /*6c30*/  FADD.FTZ R50, R7, R160 ;  /* 0x000000a007327221 */ /* 0x000fe20000010000 */
[----:B------:R-:W-:Y:S01]  /*6c40*/  IADD3 R5, R5, R51, RZ ;  /* 0x0000003305057210 */ /* 0x000fe20007ffe0ff */
[----:B------:R-:W1:Y:S01]  /*6c50*/  @!P5 MUFU.EX2 R0, R0 ;  /* 0x000000000000d308 */ /* 0x000e620000000800 */
[----:B--2---:R-:W-:Y:S02]  /*6c60*/  IMAD R44, R164, UR6, RZ ;  /* 0x00000006a42c7c24 */ /* 0x004fe4000f8e02ff */
[----:B---3--:R-:W-:Y:S01]  /*6c70*/  @!P3 FADD.FTZ R6, R6, 1 ;  /* 0x3f8000000606b421 */ /* 0x008fe20000010000 */
[----:B------:R-:W-:-:S04]  /*6c80*/  IMAD.WIDE.U32 R4, R169, UR6, R4 ;  /* 0x00000006a9047c25 */ /* 0x000fc8000f8e0004 */
[----:B------:R-:W2:Y:S01]  /*6c90*/  @!P6 MUFU.RCP R47, R47 ;  /* 0x0000002f002fe308 */ /* 0x000ea20000001000 */
[----:B------:R-:W-:Y:S01]  /*6ca0*/  IMAD R53, R169, UR7, R44 ;  /* 0x00000007a9357c24 */ /* 0x000fe2000f8e022c */
[----:B------:R-:W-:-:S04]  /*6cb0*/  ULDC.64 UR6, c[0x0][0x3b0] ;  /* 0x0000ec0000067ab9 */ /* 0x000fc80000000a00 */
[----:B------:R-:W-:Y:S01]  /*6cc0*/  IADD3 R7, R5, R53, RZ ;  /* 0x0000003505077210 */ /* 0x000fe20007ffe0ff */
[----:B----4-:R-:W-:Y:S01]  /*6cd0*/  @!P2 FADD.FTZ R5, R45, 1 ;  /* 0x3f8000002d05a421 */ /* 0x010fe20000010000 */
[----:B------:R-:W3:Y:S01]  /*6ce0*/  @!P1 MUFU.EX2 R46, R46 ;  /* 0x0000002e002e9308 */ /* 0x000ee20000000800 */
[----:B-1----:R-:W-:Y:S01]  /*6cf0*/  @!P5 FADD.FTZ R0, R0, 1 ;  /* 0x3f8000000000d421 */ /* 0x002fe20000010000 */
[--C-:B0-----:R-:W-:Y:S01]  /*6d00*/  FADD.FTZ R41, R41, R160.reuse ;  /* 0x000000a029297221 */ /* 0x101fe20000010000 */
[--C-:B------:R-:W-:Y:S01]  /*6d10*/  FADD.FTZ R42, R42, R160.reuse ;  /* 0x000000a02a2a7221 */ /* 0x100fe20000010000 */
[----:B------:R-:W-:-:S04]  /*6d20*/  FADD.FTZ R43, R43, R160 ;  /* 0x000000a02b2b7221 */ /* 0x000fc80000010000 */
[----:B------:R-:W0:Y:S01]  /*6d30*/  @!P5 MUFU.RCP R51, R0 ;  /* 0x000000000033d308 */ /* 0x000e220000001000 */
[----:B--2---:R-:W-:Y:S01]  /*6d40*/  @!P6 FMUL.FTZ R32, R32, R47 ;  /* 0x0000002f2020e220 */ /* 0x004fe20000410000 */
[----:B------:R-:W-:Y:S01]  /*6d50*/  BAR.SYNC.DEFER_BLOCKING 0x0 ;  /* 0x0000000000007b1d */ /* 0x000fe20000010000 */
[----:B------:R-:W-:-:S04]  /*6d60*/  LEA R44, P6, R4, R54, 0x2 ;  /* 0x00000036042c7211 */ /* 0x000fc800078c10ff */
[----:B------:R-:W-:Y:S01]  /*6d70*/  LEA.HI.X R45, R4, R55, R7, 0x2, P6 ;  /* 0x00000037042d7211 */ /* 0x000fe200030f1407 */
[----:B------:R-:W1:Y:S01]  /*6d80*/  @!P3 MUFU.RCP R6, R6 ;  /* 0x000000060006b308 */ /* 0x000e620000001000 */
[----:B---3--:R-:W-:Y:S01]  /*6d90*/  @!P1 FADD.FTZ R46, R46, 1 ;  /* 0x3f8000002e2e9421 */ /* 0x008fe20000010000 */
[----:B------:R-:W-:Y:S01]  /*6da0*/  FADD.FTZ R4, R40, R160 ;  /* 0x000000a028047221 */ /* 0x000fe20000010000 */
[----:B------:R-:W-:-:S05]  /*6db0*/  FSETP.GTU.FTZ.AND P6, PT, R50, 20, PT ;  /* 0x41a000003200780b */ /* 0x000fca0003fdc000 */
[----:B------:R-:W2:Y:S01]  /*6dc0*/  @!P2 MUFU.RCP R5, R5 ;  /* 0x000000050005a308 */ /* 0x000ea20000001000 */
[----:B0-----:R-:W-:Y:S01]  /*6dd0*/  @!P5 FMUL.FTZ R24, R24, R51 ;  /* 0x000000331818d220 */ /* 0x001fe20000410000 */
[----:B------:R-:W-:-:S06]  /*6de0*/  FSETP.GTU.FTZ.AND P5, PT, R4, 20, PT ;  /* 0x41a000000400780b */ /* 0x000fcc0003fbc000 */
[----:B------:R-:W0:Y:S01]  /*6df0*/  @!P1 MUFU.RCP R40, R46 ;  /* 0x0000002e00289308 */ /* 0x000e220000001000 */
[----:B-1----:R-:W-:Y:S01]  /*6e00*/  @!P3 FMUL.FTZ R25, R25, R6 ;  /* 0x000000061919b220 */ /* 0x002fe20000410000 */
[----:B------:R-:W-:Y:S01]  /*6e10*/  FSETP.GTU.FTZ.AND P3, PT, R41, 20, PT ;  /* 0x41a000002900780b */ /* 0x000fe20003f7c000 */
[----:B------:R-:W-:Y:S01]  /*6e20*/  @!P6 FMUL.FTZ R0, R50, -1.4426950216293334961 ;  /* 0xbfb8aa3b3200e820 */ /* 0x000fe20000410000 */
[----:B------:R-:W-:-:S03]  /*6e30*/  SHF.L.U32 R6, R159, 0x2, RZ ;  /* 0x000000029f067819 */ /* 0x000fc600000006ff */
[----:B------:R-:W-:Y:S01]  /*6e40*/  @!P5 FMUL.FTZ R4, R4, -1.4426950216293334961 ;  /* 0xbfb8aa3b0404d820 */ /* 0x000fe20000410000 */
[----:B------:R-:W-:Y:S01]  /*6e50*/  LOP3.LUT R7, R6, 0xffffff80, RZ, 0xc0, !PT ;  /* 0xffffff8006077812 */ /* 0x000fe200078ec0ff */
[----:B--2---:R-:W-:Y:S01]  /*6e60*/  @!P2 FMUL.FTZ R26, R26, R5 ;  /* 0x000000051a1aa220 */ /* 0x004fe20000410000 */
[----:B------:R-:W-:Y:S01]  /*6e70*/  FSETP.GTU.FTZ.AND P2, PT, R42, 20, PT ;  /* 0x41a000002a00780b */ /* 0x000fe20003f5c000 */
[----:B------:R-:W1:Y:S01]  /*6e80*/  @!P5 MUFU.EX2 R46, R4 ;  /* 0x00000004002ed308 */ /* 0x000e620000000800 */
[----:B------:R-:W-:-:S03]  /*6e90*/  LEA R7, R158, R7, 0x2 ;  /* 0x000000079e077211 */ /* 0x000fc600078e10ff */
[----:B------:R-:W-:Y:S01]  /*6ea0*/  @!P3 FMUL.FTZ R5, R41, -1.4426950216293334961 ;  /* 0xbfb8aa3b2905b820 */ /* 0x000fe20000410000 */
[----:B------:R-:W-:Y:S01]  /*6eb0*/  LEA R52, R7, R150, 0x4 ;  /* 0x0000009607347211 */ /* 0x000fe200078e20ff */
[----:B0-----:R-:W-:Y:S01]  /*6ec0*/  @!P1 FMUL.FTZ R27, R27, R40 ;  /* 0x000000281b1b9220 */ /* 0x001fe20000410000 */
[C---:B------:R-:W-:Y:S01]  /*6ed0*/  FSETP.GTU.FTZ.AND P1, PT, R43.reuse, 20, PT ;  /* 0x41a000002b00780b */ /* 0x040fe20003f3c000 */
[----:B------:R-:W0:Y:S02]  /*6ee0*/  @!P3 MUFU.EX2 R47, R5 ;  /* 0x00000005002fb308 */ /* 0x000e240000000800 */
[----:B------:R2:W-:Y:S02]  /*6ef0*/  STS.128 [R52], R8 ;  /* 0x0000000834007388 */ /* 0x0005e40000000c00 */
[----:B------:R-:W-:Y:S02]  /*6f00*/  @!P2 FMUL.FTZ R6, R42, -1.4426950216293334961 ;  /* 0xbfb8aa3b2a06a820 */ /* 0x000fe40000410000 */
[----:B------:R-:W-:Y:S02]  /*6f10*/  STS.128 [R52+0x10], R20 ;  /* 0x0000101434007388 */ /* 0x000fe40000000c00 */
[----:B------:R3:W4:Y:S01]  /*6f20*/  @!P2 MUFU.EX2 R50, R6 ;  /* 0x000000060032a308 */ /* 0x0007220000000800 */
[----:B-1----:R-:W-:Y:S01]  /*6f30*/  @!P5 FADD.FTZ R46, R46, 1 ;  /* 0x3f8000002e2ed421 */ /* 0x002fe20000010000 */
[----:B------:R-:W-:Y:S02]  /*6f40*/  STS.128 [R52+0x20], R16 ;  /* 0x0000201034007388 */ /* 0x000fe40000000c00 */
[----:B------:R-:W-:-:S02]  /*6f50*/  @!P1 FMUL.FTZ R51, R43, -1.4426950216293334961 ;  /* 0xbfb8aa3b2b339820 */ /* 0x000fc40000410000 */
[----:B------:R1:W-:Y:S01]  /*6f60*/  STS.128 [R52+0x30], R12 ;  /* 0x0000300c34007388 */ /* 0x0003e20000000c00 */
[----:B------:R-:W-:-:S03]  /*6f70*/  NOP ;  /* 0x0000000000007918 */ /* 0x000fc60000000000 */
[----:B------:R-:W5:Y:S01]  /*6f80*/  LDS.128 R56, [R145] ;  /* 0x0000000091387984 */ /* 0x000f620000000c00 */
[----:B------:R-:W1:Y:S01]  /*6f90*/  @!P6 MUFU.EX2 R0, R0 ;  /* 0x000000000000e308 */ /* 0x000e620000000800 */
[----:B--2---:R-:W-:-:S04]  /*6fa0*/  IMAD.WIDE R8, R146, 0x10, R44 ;  /* 0x0000001092087825 */ /* 0x004fc800078e022c */
[----:B0-----:R-:W-:Y:S01]  /*6fb0*/  @!P3 FADD.FTZ R47, R47, 1 ;  /* 0x3f8000002f2fb421 */ /* 0x001fe20000010000 */
[----:B---3--:R-:W0:Y:S01]  /*6fc0*/  LDS.128 R4, [R145+0x200] ;  /* 0x0002000091047984 */ /* 0x008e220000000c00 */
[----:B----4-:R-:W-:Y:S01]  /*6fd0*/  @!P2 FADD.FTZ R50, R50, 1 ;  /* 0x3f8000003232a421 */ /* 0x010fe20000010000 */
[----:B------:R-:W-:Y:S01]  /*6fe0*/  FADD.FTZ R10, R24, R161 ;  /* 0x000000a1180a7221 */ /* 0x000fe20000010000 */
[----:B------:R-:W2:Y:S01]  /*6ff0*/  LDC.64 R44, c[0x0][0x3a8] ;  /* 0x0000ea00ff2c7b82 */ /* 0x000ea20000000a00 */
[----:B------:R-:W3:Y:S01]  /*7000*/  LDS.128 R40, [R145+0x400] ;  /* 0x0004000091287984 */ /* 0x000ee20000000c00 */
[----:B------:R-:W4:Y:S01]  /*7010*/  @!P1 MUFU.EX2 R51, R51 ;  /* 0x0000003300339308 */ /* 0x000f220000000800 */
[----:B------:R-:W-:Y:S02]  /*7020*/  FADD.FTZ R11, R10, R25 ;  /* 0x000000190a0b7221 */ /* 0x000fe40000010000 */
[----:B------:R-:W3:Y:S05]  /*7030*/  LDS.128 R60, [R145+0x600] ;  /* 0x00060000913c7984 */ /* 0x000eea0000000c00 */
[----:B------:R-:W5:Y:S01]  /*7040*/  @!P0 MUFU.RCP R48, R48 ;  /* 0x0000003000308308 */ /* 0x000f620000001000 */
[----:B-1----:R-:W-:-:S07]  /*7050*/  @!P6 FADD.FTZ R0, R0, 1 ;  /* 0x3f8000000000e421 */ /* 0x002fce0000010000 */
[----:B------:R-:W1:Y:S01]  /*7060*/  @!P4 MUFU.RCP R49, R49 ;  /* 0x000000310031c308 */ /* 0x000e620000001000 */
[----:B----4-:R-:W-:Y:S01]  /*7070*/  @!P1 FADD.FTZ R51, R51, 1 ;  /* 0x3f80000033339421 */ /* 0x010fe20000010000 */
[----:B--2---:R-:W-:-:S06]  /*7080*/  IMAD.WIDE.U32 R2, R44, UR15, R2 ;  /* 0x0000000f2c027c25 */ /* 0x004fcc000f8e0002 */
[----:B------:R2:W4:Y:S01]  /*7090*/  @!P6 MUFU.RCP R12, R0 ;  /* 0x00000000000ce308 */ /* 0x0005220000001000 */
[----:B-----5:R-:W-:Y:S01]  /*70a0*/  @!P0 FMUL.FTZ R33, R33, R48 ;  /* 0x0000003021218220 */ /* 0x020fe20000410000 */
[----:B------:R-:W-:Y:S06]  /*70b0*/  STG.E.128 desc[UR12][R8.64], R56 ;  /* 0x0000003808007986 */ /* 0x000fec000c101d0c */
[----:B------:R-:W5:Y:S01]  /*70c0*/  @!P5 MUFU.RCP R13, R46 ;  /* 0x0000002e000dd308 */ /* 0x000f620000001000 */
[----:B--2---:R-:W-:Y:S01]  /*70d0*/  FADD.FTZ R0, R11, R26 ;  /* 0x0000001a0b007221 */ /* 0x004fe20000010000 */
[----:B-1----:R-:W-:Y:S01]  /*70e0*/  @!P4 FMUL.FTZ R34, R34, R49 ;  /* 0x000000312222c220 */ /* 0x002fe20000410000 */
[----:B0-----:R0:W-:Y:S01]  /*70f0*/  STG.E.128 desc[UR12][R8.64+0x200], R4 ;  /* 0x0002000408007986 */ /* 0x0011e2000c101d0c */
[----:B------:R-:W-:Y:S01]  /*7100*/  IADD3 R152, P4, R152, -0x1000, RZ ;  /* 0xfffff00098987810 */ /* 0x000fe20007f9e0ff */
[----:B------:R-:W-:-:S02]  /*7110*/  FADD.FTZ R11, R0, R27 ;  /* 0x0000001b000b7221 */ /* 0x000fc40000010000 */
[----:B---3--:R1:W-:Y:S01]  /*7120*/  STG.E.128 desc[UR12][R8.64+0x400], R40 ;  /* 0x0004002808007986 */ /* 0x0083e2000c101d0c */
[----:B------:R-:W2:Y:S01]  /*7130*/  @!P3 MUFU.RCP R14, R47 ;  /* 0x0000002f000eb308 */ /* 0x000ea20000001000 */
[----:B----4-:R-:W-:Y:S01]  /*7140*/  @!P6 FMUL.FTZ R35, R35, R12 ;  /* 0x0000000c2323e220 */ /* 0x010fe20000410000 */
[----:B------:R-:W-:Y:S01]  /*7150*/  FADD.FTZ R0, R11, R28 ;  /* 0x0000001c0b007221 */ /* 0x000fe20000010000 */
[----:B------:R-:W-:Y:S01]  /*7160*/  STG.E.128 desc[UR12][R8.64+0x600], R60 ;  /* 0x0006003c08007986 */ /* 0x000fe2000c101d0c */
[----:B------:R-:W-:Y:S01]  /*7170*/  IADD3.X R153, R153, -0x1, RZ, P4, !PT ;  /* 0xffffffff99997810 */ /* 0x000fe200027fe4ff */
[----:B------:R-:W-:Y:S01]  /*7180*/  BAR.SYNC.DEFER_BLOCKING 0x0 ;  /* 0x0000000000007b1d */ /* 0x000fe20000010000 */
[----:B-----5:R-:W-:-:S05]  /*7190*/  @!P5 FMUL.FTZ R36, R36, R13 ;  /* 0x0000000d2424d220 */ /* 0x020fca0000410000 */
[----:B------:R-:W3:Y:S01]  /*71a0*/  @!P2 MUFU.RCP R15, R50 ;  /* 0x00000032000fa308 */ /* 0x000ee20000001000 */
[----:B0-----:R-:W-:Y:S02]  /*71b0*/  IMAD R4, R44, UR14, RZ ;  /* 0x0000000e2c047c24 */ /* 0x001fe4000f8e02ff */
[----:B------:R-:W-:Y:S01]  /*71c0*/  FADD.FTZ R5, R0, R29 ;  /* 0x0000001d00057221 */ /* 0x000fe20000010000 */
[----:B--2---:R-:W-:Y:S01]  /*71d0*/  @!P3 FMUL.FTZ R37, R37, R14 ;  /* 0x0000000e2525b220 */ /* 0x004fe20000410000 */
[----:B-1----:R-:W0:Y:S01]  /*71e0*/  LDC.64 R40, c[0x0][0x3f0] ;  /* 0x0000fc00ff287b82 */ /* 0x002e220000000a00 */
[----:B------:R-:W-:Y:S02]  /*71f0*/  IMAD R7, R45, UR15, R4 ;  /* 0x0000000f2d077c24 */ /* 0x000fe4000f8e0204 */
[----:B------:R-:W-:Y:S01]  /*7200*/  FADD.FTZ R0, R5, R30 ;  /* 0x0000001e05007221 */ /* 0x000fe20000010000 */
[----:B------:R-:W1:Y:S01]  /*7210*/  @!P1 MUFU.RCP R16, R51 ;  /* 0x0000003300109308 */ /* 0x000e620000001000 */
[----:B------:R-:W-:-:S02]  /*7220*/  IADD3 R156, P3, R156, -0x1000, RZ ;  /* 0xfffff0009c9c7810 */ /* 0x000fc40007f7e0ff */
[----:B------:R-:W-:Y:S01]  /*7230*/  FADD.FTZ R5, R0, R31 ;  /* 0x0000001f00057221 */ /* 0x000fe20000010000 */
[----:B------:R-:W-:Y:S01]  /*7240*/  IADD3 R3, R3, R7, RZ ;  /* 0x0000000703037210 */ /* 0x000fe20007ffe0ff */
[----:B------:R-:W-:Y:S01]  /*7250*/  IMAD R0, R164, UR6, RZ ;  /* 0x00000006a4007c24 */ /* 0x000fe2000f8e02ff */
[----:B------:R-:W-:Y:S01]  /*7260*/  IADD3.X R157, R157, -0x1, RZ, P3, !PT ;  /* 0xffffffff9d9d7810 */ /* 0x000fe20001ffe4ff */
[----:B---3--:R-:W-:Y:S01]  /*7270*/  @!P2 FMUL.FTZ R38, R38, R15 ;  /* 0x0000000f2626a220 */ /* 0x008fe20000410000 */
[----:B------:R-:W-:Y:S01]  /*7280*/  STS.128 [R52], R24 ;  /* 0x0000001834007388 */ /* 0x000fe20000000c00 */
[----:B------:R-:W-:Y:S01]  /*7290*/  IMAD.WIDE.U32 R2, R169, UR6, R2 ;  /* 0x00000006a9027c25 */ /* 0x000fe2000f8e0002 */
[----:B------:R-:W-:Y:S02]  /*72a0*/  IADD3 R151, P2, R151, -0x1000, RZ ;  /* 0xfffff00097977810 */ /* 0x000fe40007f5e0ff */
[----:B------:R-:W-:Y:S02]  /*72b0*/  STS.128 [R52+0x10], R28 ;  /* 0x0000101c34007388 */ /* 0x000fe40000000c00 */
[----:B------:R-:W-:Y:S01]  /*72c0*/  IADD3.X R149, R149, -0x1, RZ, P2, !PT ;  /* 0xffffffff95957810 */ /* 0x000fe200017fe4ff */
[----:B-1----:R-:W-:Y:S01]  /*72d0*/  @!P1 FMUL.FTZ R39, R39, R16 ;  /* 0x0000001027279220 */ /* 0x002fe20000410000 */
[----:B------:R1:W-:Y:S01]  /*72e0*/  STS.128 [R52+0x20], R32 ;  /* 0x0000202034007388 */ /* 0x0003e20000000c00 */
[----:B------:R-:W-:-:S02]  /*72f0*/  IADD3 R154, P1, R154, -0x1000, RZ ;  /* 0xfffff0009a9a7810 */ /* 0x000fc40007f3e0ff */
[----:B0-----:R-:W-:Y:S01]  /*7300*/  LEA R4, P0, R2, R40, 0x2 ;  /* 0x0000002802047211 */ /* 0x001fe200078010ff */
[----:B------:R0:W-:Y:S01]  /*7310*/  STS.128 [R52+0x30], R36 ;  /* 0x0000302434007388 */ /* 0x0001e20000000c00 */
[----:B------:R-:W-:-:S03]  /*7320*/  NOP ;  /* 0x0000000000007918 */ /* 0x000fc60000000000 */
[----:B------:R-:W2:Y:S01]  /*7330*/  LDS.128 R8, [R145] ;  /* 0x0000000091087984 */ /* 0x000ea20000000c00 */
[----:B------:R-:W-:-:S03]  /*7340*/  IADD3.X R155, R155, -0x1, RZ, P1, !PT ;  /* 0xffffffff9b9b7810 */ /* 0x000fc60000ffe4ff */
[----:B------:R-:W3:Y:S01]  /*7350*/  LDS.128 R12, [R145+0x200] ;  /* 0x00020000910c7984 */ /* 0x000ee20000000c00 */
[----:B-1----:R-:W-:Y:S01]  /*7360*/  FADD.FTZ R32, R5, R32 ;  /* 0x0000002005207221 */ /* 0x002fe20000010000 */
[----:B------:R-:W-:Y:S02]  /*7370*/  IMAD R5, R169, UR7, R0 ;  /* 0x00000007a9057c24 */ /* 0x000fe4000f8e0200 */
[----:B------:R-:W1:Y:S01]  /*7380*/  LDS.128 R16, [R145+0x400] ;  /* 0x0004000091107984 */ /* 0x000e620000000c00 */
[----:B------:R-:W-:Y:S02]  /*7390*/  FADD.FTZ R33, R32, R33 ;  /* 0x0000002120217221 */ /* 0x000fe40000010000 */
[----:B------:R-:W-:Y:S01]  /*73a0*/  IADD3 R0, R3, R5, RZ ;  /* 0x0000000503007210 */ /* 0x000fe20007ffe0ff */
[----:B------:R-:W4:Y:S01]  /*73b0*/  LDS.128 R20, [R145+0x600] ;  /* 0x0006000091147984 */ /* 0x000f220000000c00 */
[----:B------:R-:W-:Y:S02]  /*73c0*/  FADD.FTZ R34, R33, R34 ;  /* 0x0000002221227221 */ /* 0x000fe40000010000 */
[----:B------:R-:W-:-:S02]  /*73d0*/  LEA.HI.X R5, R2, R41, R0, 0x2, P0 ;  /* 0x0000002902057211 */ /* 0x000fc400000f1400 */
[----:B------:R-:W-:Y:S01]  /*73e0*/  FADD.FTZ R35, R34, R35 ;  /* 0x0000002322237221 */ /* 0x000fe20000010000 */
[----:B------:R-:W-:Y:S01]  /*73f0*/  ISETP.GT.AND P0, PT, R148, 0x1, PT ;  /* 0x000000019400780c */ /* 0x000fe20003f04270 */
[----:B------:R-:W-:-:S04]  /*7400*/  IMAD.WIDE R2, R146, 0x10, R4 ;  /* 0x0000001092027825 */ /* 0x000fc800078e0204 */
[----:B0-----:R-:W-:Y:S01]  /*7410*/  FADD.FTZ R36, R35, R36 ;  /* 0x0000002423247221 */ /* 0x001fe20000010000 */
[----:B------:R-:W-:-:S03]  /*7420*/  MOV R148, R64 ;  /* 0x0000004000947202 */ /* 0x000fc60000000f00 */
[----:B------:R-:W-:-:S04]  /*7430*/  FADD.FTZ R37, R36, R37 ;  /* 0x0000002524257221 */ /* 0x000fc80000010000 */
[----:B------:R-:W-:-:S04]  /*7440*/  FADD.FTZ R38, R37, R38 ;  /* 0x0000002625267221 */ /* 0x000fc80000010000 */
[----:B------:R-:W-:Y:S01]  /*7450*/  FADD.FTZ R161, R38, R39 ;  /* 0x0000002726a17221 */ /* 0x000fe20000010000 */
[----:B--2---:R0:W-:Y:S04]  /*7460*/  STG.E.128 desc[UR12][R2.64], R8 ;  /* 0x0000000802007986 */ /* 0x0041e8000c101d0c */
[----:B---3--:R0:W-:Y:S04]  /*7470*/  STG.E.128 desc[UR12][R2.64+0x200], R12 ;  /* 0x0002000c02007986 */ /* 0x0081e8000c101d0c */
[----:B-1----:R0:W-:Y:S04]  /*7480*/  STG.E.128 desc[UR12][R2.64+0x400], R16 ;  /* 0x0004001002007986 */ /* 0x0021e8000c101d0c */
[----:B----4-:R0:W-:Y:S01]  /*7490*/  STG.E.128 desc[UR12][R2.64+0x600], R20 ;  /* 0x0006001402007986 */ /* 0x0101e2000c101d0c */
[----:B------:R-:W-:Y:S05]  /*74a0*/  @P0 BRA `(.L_x_5745) ;  /* 0xffffff9400180947 */ /* 0x000fea000383ffff */
.L_x_5667:
        /* <DEDUP_REMOVED lines=35> */
.L_x_5747:
[----:B------:R-:W-:Y:S05]  /*76e0*/  BSYNC B0 ;  /* 0x0000000000007941 */ /* 0x000fea0003800000 */
.L_x_5746:
        /* <DEDUP_REMOVED lines=38> */
.L_x_5749:
[----:B0-----:R-:W0:Y:S02]  /*7950*/  S2R R15, SR_TID.X ;  /* 0x00000000000f7919 */ /* 0x001e240000002100 */
.L_x_5750:
[----:B------:R-:W-:Y:S05]  /*7960*/  BSYNC B0 ;  /* 0x0000000000007941 */ /* 0x000fea0003800000 */
.L_x_5748:
[----:B------:R-:W-:Y:S02]  /*7970*/  ULDC UR16, c[0x0][0x21c] ;  /* 0x0000870000107ab9 */ /* 0x000fe40000000800 */
[----:B0-----:R-:W-:-:S13]  /*7980*/  ISETP.GE.AND P0, PT, R15, UR16, PT ;  /* 0x000000100f007c0c */ /* 0x001fda000bf06270 */
[----:B------:R-:W-:Y:S05]  /*7990*/  @P0 EXIT ;  /* 0x000000000000094d */ /* 0x000fea0003800000 */
[----:B------:R-:W0:Y:S01]  /*79a0*/  S2UR UR5, SR_CgaCtaId ;  /* 0x00000000000579c3 */ /* 0x000e220000008800 */
[----:B------:R-:W-:Y:S01]  /*79b0*/  ULDC.64 UR6, c[0x0][0x358] ;  /* 0x0000d60000067ab9 */ /* 0x000fe20000000a00 */
[----:B------:R-:W-:Y:S01]  /*79c0*/  ULDC.64 UR8, c[0x0][0x338] ;  /* 0x0000ce0000087ab9 */ /* 0x000fe20000000a00 */
[C---:B------:R-:W-:Y:S01]  /*79d0*/  IMAD R0, R164.reuse, UR6, RZ ;  /* 0x00000006a4007c24 */ /* 0x040fe2000f8e02ff */
[----:B------:R-:W-:Y:S01]  /*79e0*/  BSSY B0, `(.L_x_5751) ;  /* 0x0000028000007945 */ /* 0x000fe20003800000 */
[----:B------:R-:W-:Y:S01]  /*79f0*/  IMAD R164, R164, UR8, RZ ;  /* 0x00000008a4a47c24 */ /* 0x000fe2000f8e02ff */
[----:B------:R-:W-:Y:S01]  /*7a00*/  UMOV UR4, 0x400 ;  /* 0x0000040000047882 */ /* 0x000fe20000000000 */
[C---:B--2---:R-:W-:Y:S01]  /*7a10*/  IMAD.WIDE.U32 R2, R169.reuse, UR6, RZ ;  /* 0x00000006a9027c25 */ /* 0x044fe2000f8e00ff */
[----:B------:R-:W-:Y:S01]  /*7a20*/  ULDC.64 UR10, c[0x0][0x360] ;  /* 0x0000d800000a7ab9 */ /* 0x000fe20000000a00 */
[----:B------:R-:W-:Y:S02]  /*7a30*/  ULDC.64 UR14, c[0x0][0x3c8] ;  /* 0x0000f200000e7ab9 */ /* 0x000fe40000000a00 */
[C---:B------:R-:W-:Y:S01]  /*7a40*/  IMAD R23, R169.reuse, UR7, R0 ;  /* 0x00000007a9177c24 */ /* 0x040fe2000f8e0200 */
[----:B------:R-:W-:Y:S01]  /*7a50*/  ULDC.64 UR6, c[0x0][0x340] ;  /* 0x0000d00000067ab9 */ /* 0x000fe20000000a00 */
[----:B------:R-:W-:-:S02]  /*7a60*/  IMAD R21, R169, UR9, R164 ;  /* 0x00000009a9157c24 */ /* 0x000fc4000f8e02a4 */
[----:B-1-3--:R-:W-:Y:S01]  /*7a70*/  IMAD.WIDE.U32 R4, R169, UR8, RZ ;  /* 0x00000008a9047c25 */ /* 0x00afe2000f8e00ff */
[----:B------:R-:W-:Y:S01]  /*7a80*/  IADD3 R23, R3, R23, RZ ;  /* 0x0000001703177210 */ /* 0x000fe20007ffe0ff */
[----:B------:R-:W-:-:S03]  /*7a90*/  ULDC.64 UR8, c[0x0][0x3c0] ;  /* 0x0000f00000087ab9 */ /* 0x000fc60000000a00 */
[----:B------:R-:W-:Y:S01]  /*7aa0*/  IADD3 R21, R5, R21, RZ ;  /* 0x0000001505157210 */ /* 0x000fe20007ffe0ff */
[----:B0-----:R-:W-:-:S03]  /*7ab0*/  ULEA UR4, UR5, UR4, 0x18 ;  /* 0x0000000405047291 */ /* 0x001fc6000f8ec03f */
[----:B------:R-:W-:-:S09]  /*7ac0*/  ULDC UR5, c[0x0][0x0] ;  /* 0x0000000000057ab9 */ /* 0x000fd20000000800 */
.L_x_5752:
        /* <DEDUP_REMOVED lines=26> */
.L_x_5751:
[----:B------:R-:W-:Y:S05]  /*7c70*/  EXIT ;  /* 0x000000000000794d */ /* 0x000fea0003800000 */
.L_x_5704:
[----:B------:R-:W-:Y:S01]  /*7c80*/  HFMA2.MMA R194, -RZ, RZ, 0, 5.9604644775390625e-08 ;  /* 0x00000001ffc27435 */ /* 0x000fe200000001ff */
[----:B------:R-:W-:Y:S02]  /*7c90*/  MOV R195, R86 ;  /* 0x0000005600c37202 */ /* 0x000fe40000000f00 */
[----:B------:R-:W-:Y:S02]  /*7ca0*/  MOV R197, RZ ;  /* 0x000000ff00c57202 */ /* 0x000fe40000000f00 */
[----:B------:R-:W-:-:S07]  /*7cb0*/  MOV R90, 0xffffffff ;  /* 0xffffffff005a7802 */ /* 0x000fce0000000f00 */
[----:B-1----:R-:W-:Y:S05]  /*7cc0*/  WARPSYNC.COLLECTIVE R90, `(.L_x_5753) ;  /* 0x000000005a087348 */ /* 0x002fea0003c00000 */
[----:B------:R0:W2:Y:S02]  /*7cd0*/  SHFL.UP P3, R91, R195, R194, R197 ;  /* 0x040000c2c35b7389 */ /* 0x0000a400000600c5 */
[----:B012---:R-:W-:Y:S01]  /*7ce0*/  ENDCOLLECTIVE ;  /* 0x000000000000791b */ /* 0x007fe20003800000 */
.L_x_5753:
[----:B------:R-:W-:Y:S02]  /*7cf0*/  MOV R195, R87 ;  /* 0x0000005700c37202 */ /* 0x000fe40000000f00 */
[----:B------:R-:W-:-:S07]  /*7d00*/  MOV R3, R91 ;  /* 0x0000005b00037202 */ /* 0x000fce0000000f00 */
[----:B------:R-:W-:Y:S05]  /*7d10*/  WARPSYNC.COLLECTIVE R90, `(.L_x_5754) ;  /* 0x000000005a087348 */ /* 0x000fea0003c00000 */
[----:B------:R0:W1:Y:S02]  /*7d20*/  SHFL.UP P3, R91, R195, R194, R197 ;  /* 0x040000c2c35b7389 */ /* 0x00006400000600c5 */
[----:B01----:R-:W-:Y:S01]  /*7d30*/  ENDCOLLECTIVE ;  /* 0x000000000000791b */ /* 0x003fe20003800000 */
.L_x_5754:
        /* <DEDUP_REMOVED lines=8> */
.L_x_5755:
[----:B------:R-:W-:Y:S02]  /*7dc0*/  MOV R195, R87 ;  /* 0x0000005700c37202 */ /* 0x000fe40000000f00 */
[----:B------:R-:W-:-:S07]  /*7dd0*/  MOV R3, R91 ;  /* 0x0000005b00037202 */ /* 0x000fce0000000f00 */
[----:B------:R-:W-:Y:S05]  /*7de0*/  WARPSYNC.COLLECTIVE R90, `(.L_x_5756) ;  /* 0x000000005a087348 */ /* 0x000fea0003c00000 */
[----:B------:R0:W1:Y:S02]  /*7df0*/  SHFL.UP P3, R91, R195, R194, R197 ;  /* 0x040000c2c35b7389 */ /* 0x00006400000600c5 */
[----:B01----:R-:W-:Y:S01]  /*7e00*/  ENDCOLLECTIVE ;  /* 0x000000000000791b */ /* 0x003fe20003800000 */
.L_x_5756:
        /* <DEDUP_REMOVED lines=8> */
.L_x_5757:
[----:B------:R-:W-:Y:S02]  /*7e90*/  MOV R195, R87 ;  /* 0x0000005700c37202 */ /* 0x000fe40000000f00 */
[----:B------:R-:W-:-:S07]  /*7ea0*/  MOV R3, R91 ;  /* 0x0000005b00037202 */ /* 0x000fce0000000f00 */
[----:B------:R-:W-:Y:S05]  /*7eb0*/  WARPSYNC.COLLECTIVE R90, `(.L_x_5758) ;  /* 0x000000005a087348 */ /* 0x000fea0003c00000 */
[----:B------:R0:W1:Y:S02]  /*7ec0*/  SHFL.UP P3, R91, R195, R194, R197 ;  /* 0x040000c2c35b7389 */ /* 0x00006400000600c5 */
[----:B01----:R-:W-:Y:S01]  /*7ed0*/  ENDCOLLECTIVE ;  /* 0x000000000000791b */ /* 0x003fe20003800000 */
.L_x_5758:
        /* <DEDUP_REMOVED lines=8> */
.L_x_5759:
[----:B------:R-:W-:Y:S02]  /*7f60*/  MOV R195, R87 ;  /* 0x0000005700c37202 */ /* 0x000fe40000000f00 */
[----:B------:R-:W-:-:S07]  /*7f70*/  MOV R3, R91 ;  /* 0x0000005b00037202 */ /* 0x000fce0000000f00 */
[----:B------:R-:W-:Y:S05]  /*7f80*/  WARPSYNC.COLLECTIVE R90, `(.L_x_5760) ;  /* 0x000000005a087348 */ /* 0x000fea0003c00000 */
[----:B------:R0:W1:Y:S02]  /*7f90*/  SHFL.UP P3, R91, R195, R194, R197 ;  /* 0x040000c2c35b7389 */ /* 0x00006400000600c5 */
[----:B01----:R-:W-:Y:S01]  /*7fa0*/  ENDCOLLECTIVE ;  /* 0x000000000000791b */ /* 0x003fe20003800000 */
.L_x_5760:
        /* <DEDUP_REMOVED lines=8> */
.L_x_5761:
[----:B------:R-:W-:Y:S02]  /*8030*/  MOV R195, R87 ;  /* 0x0000005700c37202 */ /* 0x000fe40000000f00 */
[----:B------:R-:W-:-:S07]  /*8040*/  MOV R3, R91 ;  /* 0x0000005b00037202 */ /* 0x000fce0000000f00 */
[----:B------:R-:W-:Y:S05]  /*8050*/  WARPSYNC.COLLECTIVE R90, `(.L_x_5762) ;  /* 0x000000005a087348 */ /* 0x000fea0003c00000 */
[----:B------:R0:W1:Y:S02]  /*8060*/  SHFL.UP P3, R91, R195, R194, R197 ;  /* 0x040000c2c35b7389 */ /* 0x00006400000600c5 */
[----:B01----:R-:W-:Y:S01]  /*8070*/  ENDCOLLECTIVE ;  /* 0x000000000000791b */ /* 0x003fe20003800000 */
.L_x_5762:
[----:B------:R-:W-:Y:S05]  /*8080*/  BRA `(.L_x_5763) ;  /* 0xffffffc0005c7947 */ /* 0x000fea000383ffff */
.L_x_5705:
        /* <DEDUP_REMOVED lines=8> */
.L_x_5765:
[----:B------:R-:W-:Y:S05]  /*8110*/  BSYNC B0 ;  /* 0x0000000000007941 */ /* 0x000fea0003800000 */
.L_x_5764:
[----:B------:R-:W-:Y:S05]  /*8120*/  BRA `(.L_x_5766) ;  /* 0xffffffc000487947 */ /* 0x000fea000383ffff */
.L_x_5706:
        /* <DEDUP_REMOVED lines=8> */
.L_x_5768:
[----:B------:R-:W-:Y:S05]  /*81b0*/  BSYNC B0 ;  /* 0x0000000000007941 */ /* 0x000fea0003800000 */
.L_x_5767:
[----:B------:R-:W-:Y:S05]  /*81c0*/  BRA `(.L_x_5769) ;  /* 0xffffffc000287947 */ /* 0x000fea000383ffff */
.L_x_5707:
        /* <DEDUP_REMOVED lines=8> */
.L_x_5771:
[----:B------:R-:W-:Y:S05]  /*8250*/  BSYNC B0 ;  /* 0x0000000000007941 */ /* 0x000fea0003800000 */
.L_x_5770:
        /* <DEDUP_REMOVED lines=10> */
.L_x_5772:
[----:B------:R-:W-:Y:S02]  /*8300*/  MOV R231, 0x1f ;  /* 0x0000001f00e77802 */ /* 0x000fe40000000f00 */
[----:B------:R-:W-:-:S07]  /*8310*/  MOV R87, R91 ;  /* 0x0000005b00577202 */ /* 0x000fce0000000f00 */
[----:B------:R-:W-:Y:S05]  /*8320*/  WARPSYNC.COLLECTIVE R90, `(.L_x_5773) ;  /* 0x000000005a087348 */ /* 0x000fea0003c00000 */
[----:B------:R0:W1:Y:S02]  /*8330*/  SHFL.IDX P3, R91, R229, R228, R231 ;  /* 0x000000e4e55b7389 */ /* 0x00006400000600e7 */
[----:B01----:R-:W-:Y:S01]  /*8340*/  ENDCOLLECTIVE ;  /* 0x000000000000791b */ /* 0x003fe20003800000 */
.L_x_5773:
[----:B------:R-:W-:Y:S02]  /*8350*/  MOV R229, R89 ;  /* 0x0000005900e57202 */ /* 0x000fe40000000f00 */
[----:B------:R-:W-:-:S07]  /*8360*/  MOV R88, R91 ;  /* 0x0000005b00587202 */ /* 0x000fce0000000f00 */
[----:B------:R-:W-:Y:S05]  /*8370*/  WARPSYNC.COLLECTIVE R90, `(.L_x_5774) ;  /* 0x000000005a087348 */ /* 0x000fea0003c00000 */
[----:B------:R0:W1:Y:S02]  /*8380*/  SHFL.IDX P3, R91, R229, R228, R231 ;  /* 0x000000e4e55b7389 */ /* 0x00006400000600e7 */
[----:B01----:R-:W-:Y:S01]  /*8390*/  ENDCOLLECTIVE ;  /* 0x000000000000791b */ /* 0x003fe20003800000 */
.L_x_5774:
[----:B------:R-:W-:Y:S01]  /*83a0*/  MOV R89, R91 ;  /* 0x0000005b00597202 */ /* 0x000fe20000000f00 */
[----:B------:R-:W-:Y:S06]  /*83b0*/  BRA `(.L_x_5775) ;  /* 0xffffffbc00c47947 */ /* 0x000fec000383ffff */
.L_x_5709:
        /* <DEDUP_REMOVED lines=9> */
.L_x_5776:
[----:B------:R-:W-:Y:S02]  /*8450*/  MOV R233, R85 ;  /* 0x0000005500e97202 */ /* 0x000fe40000000f00 */
[----:B------:R-:W-:-:S07]  /*8460*/  MOV R89, R91 ;  /* 0x0000005b00597202 */ /* 0x000fce0000000f00 */
[----:B------:R-:W-:Y:S05]  /*8470*/  WARPSYNC.COLLECTIVE R90, `(.L_x_5777) ;  /* 0x000000005a087348 */ /* 0x000fea0003c00000 */
[----:B------:R0:W1:Y:S02]  /*8480*/  SHFL.DOWN P6, R91, R233, R230, R235 ;  /* 0x080000e6e95b7389 */ /* 0x00006400000c00eb */
[----:B01----:R-:W-:Y:S01]  /*8490*/  ENDCOLLECTIVE ;  /* 0x000000000000791b */ /* 0x003fe20003800000 */
.L_x_5777:
        /* <DEDUP_REMOVED lines=8> */
.L_x_5778:
[----:B------:R-:W-:Y:S02]  /*8520*/  MOV R233, R85 ;  /* 0x0000005500e97202 */ /* 0x000fe40000000f00 */
[----:B------:R-:W-:-:S07]  /*8530*/  MOV R89, R91 ;  /* 0x0000005b00597202 */ /* 0x000fce0000000f00 */
[----:B------:R-:W-:Y:S05]  /*8540*/  WARPSYNC.COLLECTIVE R90, `(.L_x_5779) ;  /* 0x000000005a087348 */ /* 0x000fea0003c00000 */
[----:B------:R0:W1:Y:S02]  /*8550*/  SHFL.DOWN P6, R91, R233, R230, R235 ;  /* 0x080000e6e95b7389 */ /* 0x00006400000c00eb */
[----:B01----:R-:W-:Y:S01]  /*8560*/  ENDCOLLECTIVE ;  /* 0x000000000000791b */ /* 0x003fe20003800000 */
.L_x_5779:
        /* <DEDUP_REMOVED lines=8> */
.L_x_5780:
[----:B------:R-:W-:Y:S02]  /*85f0*/  MOV R233, R85 ;  /* 0x0000005500e97202 */ /* 0x000fe40000000f00 */
[----:B------:R-:W-:-:S07]  /*8600*/  MOV R89, R91 ;  /* 0x0000005b00597202 */ /* 0x000fce0000000f00 */
[----:B------:R-:W-:Y:S05]  /*8610*/  WARPSYNC.COLLECTIVE R90, `(.L_x_5781) ;  /* 0x000000005a087348 */ /* 0x000fea0003c00000 */
[----:B------:R0:W1:Y:S02]  /*8620*/  SHFL.DOWN P6, R91, R233, R230, R235 ;  /* 0x080000e6e95b7389 */ /* 0x00006400000c00eb */
[----:B01----:R-:W-:Y:S01]  /*8630*/  ENDCOLLECTIVE ;  /* 0x000000000000791b */ /* 0x003fe20003800000 */
.L_x_5781:
        /* <DEDUP_REMOVED lines=8> */
.L_x_5782:
[----:B------:R-:W-:Y:S02]  /*86c0*/  MOV R233, R85 ;  /* 0x0000005500e97202 */ /* 0x000fe40000000f00 */
[----:B------:R-:W-:-:S07]  /*86d0*/  MOV R89, R91 ;  /* 0x0000005b00597202 */ /* 0x000fce0000000f00 */
[----:B------:R-:W-:Y:S05]  /*86e0*/  WARPSYNC.COLLECTIVE R90, `(.L_x_5783) ;  /* 0x000000005a087348 */ /* 0x000fea0003c00000 */
[----:B------:R0:W1:Y:S02]  /*86f0*/  SHFL.DOWN P6, R91, R233, R230, R235 ;  /* 0x080000e6e95b7389 */ /* 0x00006400000c00eb */
[----:B01----:R-:W-:Y:S01]  /*8700*/  ENDCOLLECTIVE ;  /* 0x000000000000791b */ /* 0x003fe20003800000 */
.L_x_5783:
        /* <DEDUP_REMOVED lines=8> */
.L_x_5784:
[----:B------:R-:W-:Y:S02]  /*8790*/  MOV R233, R85 ;  /* 0x0000005500e97202 */ /* 0x000fe40000000f00 */
[----:B------:R-:W-:-:S07]  /*87a0*/  MOV R89, R91 ;  /* 0x0000005b00597202 */ /* 0x000fce0000000f00 */
[----:B------:R-:W-:Y:S05]  /*87b0*/  WARPSYNC.COLLECTIVE R90, `(.L_x_5785) ;  /* 0x000000005a087348 */ /* 0x000fea0003c00000 */
[----:B------:R0:W1:Y:S02]  /*87c0*/  SHFL.DOWN P6, R91, R233, R230, R235 ;  /* 0x080000e6e95b7389 */ /* 0x00006400000c00eb */
[----:B01----:R-:W-:Y:S01]  /*87d0*/  ENDCOLLECTIVE ;  /* 0x000000000000791b */ /* 0x003fe20003800000 */
.L_x_5785:
        /* <DEDUP_REMOVED lines=9> */
.L_x_5786:
[----:B------:R-:W-:Y:S02]  /*8870*/  MOV R229, R85 ;  /* 0x0000005500e57202 */ /* 0x000fe40000000f00 */
[----:B------:R-:W-:-:S07]  /*8880*/  MOV R220, R91 ;  /* 0x0000005b00dc7202 */ /* 0x000fce0000000f00 */
[----:B------:R-:W-:Y:S05]  /*8890*/  WARPSYNC.COLLECTIVE R90, `(.L_x_5787) ;  /* 0x000000005a087348 */ /* 0x000fea0003c00000 */
[----:B------:R0:W1:Y:S02]  /*88a0*/  SHFL.IDX P3, R91, R229, R228, R231 ;  /* 0x000000e4e55b7389 */ /* 0x00006400000600e7 */
[----:B01----:R-:W-:Y:S01]  /*88b0*/  ENDCOLLECTIVE ;  /* 0x000000000000791b */ /* 0x003fe20003800000 */
.L_x_5787:
[----:B------:R-:W-:Y:S02]  /*88c0*/  MOV R229, R2 ;  /* 0x0000000200e57202 */ /* 0x000fe40000000f00 */
[----:B------:R-:W-:-:S07]  /*88d0*/  MOV R222, R91 ;  /* 0x0000005b00de7202 */ /* 0x000fce0000000f00 */
[----:B------:R-:W-:Y:S05]  /*88e0*/  WARPSYNC.COLLECTIVE R90, `(.L_x_5788) ;  /* 0x000000005a087348 */ /* 0x000fea0003c00000 */
[----:B------:R0:W1:Y:S02]  /*88f0*/  SHFL.DOWN P6, R91, R233, R230, R235 ;  /* 0x080000e6e95b7389 */ /* 0x00006400000c00eb */
[----:B01----:R-:W-:Y:S01]  /*8900*/  ENDCOLLECTIVE ;  /* 0x000000000000791b */ /* 0x003fe20003800000 */
.L_x_5788:
[----:B------:R-:W-:Y:S02]  /*8910*/  MOV R233, R85 ;  /* 0x0000005500e97202 */ /* 0x000fe40000000f00 */
[----:B------:R-:W-:-:S07]  /*8920*/  MOV R88, R91 ;  /* 0x0000005b00587202 */ /* 0x000fce0000000f00 */
[----:B------:R-:W-:Y:S05]  /*8930*/  WARPSYNC.COLLECTIVE R90, `(.L_x_5789) ;  /* 0x000000005a087348 */ /* 0x000fea0003c00000 */
[----:B------:R0:W1:Y:S02]  /*8940*/  SHFL.DOWN P6, R91, R233, R230, R235 ;  /* 0x080000e6e95b7389 */ /* 0x00006400000c00eb */
[----:B01----:R-:W-:Y:S01]  /*8950*/  ENDCOLLECTIVE ;  /* 0x000000000000791b */ /* 0x003fe20003800000 */
.L_x_5789:
[----:B------:R-:W-:-:S07]  /*8960*/  MOV R89, R91 ;  /* 0x0000005b00597202 */ /* 0x000fce0000000f00 */
[----:B------:R-:W-:Y:S05]  /*8970*/  WARPSYNC.COLLECTIVE R90, `(.L_x_5790) ;  /* 0x000000005a087348 */ /* 0x000fea0003c00000 */
[----:B------:R0:W1:Y:S02]  /*8980*/  SHFL.IDX P3, R91, R229, R228, R231 ;  /* 0x000000e4e55b7389 */ /* 0x00006400000600e7 */
[----:B01----:R-:W-:Y:S01]  /*8990*/  ENDCOLLECTIVE ;  /* 0x000000000000791b */ /* 0x003fe20003800000 */
.L_x_5790:
[----:B------:R-:W-:Y:S02]  /*89a0*/  MOV R229, R3 ;  /* 0x0000000300e57202 */ /* 0x000fe40000000f00 */
[----:B------:R-:W-:-:S07]  /*89b0*/  MOV R224, R91 ;  /* 0x0000005b00e07202 */ /* 0x000fce0000000f00 */
[----:B------:R-:W-:Y:S05]  /*89c0*/  WARPSYNC.COLLECTIVE R90, `(.L_x_5791) ;  /* 0x000000005a087348 */ /* 0x000fea0003c00000 */
[----:B------:R0:W1:Y:S02]  /*89d0*/  SHFL.IDX P3, R91, R229, R228, R231 ;  /* 0x000000e4e55b7389 */ /* 0x00006400000600e7 */
[----:B01----:R-:W-:Y:S01]  /*89e0*/  ENDCOLLECTIVE ;  /* 0x000000000000791b */ /* 0x003fe20003800000 */
.L_x_5791:
[----:B------:R-:W-:Y:S05]  /*89f0*/  BRA `(.L_x_5792) ;  /* 0xffffffbc00e07947 */ /* 0x000fea000383ffff */
.L_x_5793:
        /* <DEDUP_REMOVED lines=16> */
.L_x_10966:


//--------------------- .text._Z25selective_scan_bwd_kernelI32Selective_Scan_bwd_kernel_traitsILi64ELi16ELb1ELb0ELb1ELb1ELb1EffEEv12SSMParamsBwd --------------------------
	.section	.text._Z25selective_scan_bwd_kernelI32Selective_Scan_bwd_kernel_traitsILi64ELi16ELb1ELb0ELb1ELb1ELb1EffEEv12SSMParamsBwd,"ax",@progbits
	.align	128
        .global         _Z25selective_scan_bwd_kernelI32Selective_Scan_bwd_kernel_traitsILi64ELi16ELb1ELb0ELb1ELb1ELb1EffEEv12SSMParamsBwd
        .type           _Z25selective_scan_bwd_kernelI32Selective_Scan_bwd_kernel_traitsILi64ELi16ELb1ELb0ELb1ELb1ELb1EffEEv12SSMParamsBwd,@function
        .size           _Z25selective_scan_bwd_kernelI32Selective_Scan_bwd_kernel_traitsILi64ELi16ELb1ELb0ELb1ELb1ELb1EffEEv12SSMParamsBwd,(.L_x_10967 - _Z25selective_scan_bwd_kernelI32Selective_Scan_bwd_kernel_traitsILi64ELi16ELb1ELb0ELb1ELb1ELb1EffEEv12SSMParamsBwd)
        .other          _Z25selective_scan_bwd_kernelI32Selective_Scan_bwd_kernel_traitsILi64ELi16ELb1ELb0ELb1ELb1ELb1EffEEv12SSMParamsBwd,@"STO_CUDA_ENTRY STV_DEFAULT"
_Z25selective_scan_bwd_kernelI32Selective_Scan_bwd_kernel_traitsILi64ELi16ELb1ELb0ELb1ELb1ELb1EffEEv12SSMParamsBwd:
.text._Z25selective_scan_bwd_kernelI32Selective_Scan_bwd_kernel_traitsILi64ELi16ELb1ELb0ELb1ELb1ELb1EffEEv12SSMParamsBwd:
[----:B------:R-:W-:Y:S08]  /*0000*/  LDC R1, c[0x0][0x28] ;  /* 0x00000a00ff017b82 */ /* 0x000ff00000000800 */
[----:B------:R-:W0:Y:S01]  /*0010*/  LDC R8, c[0x0][0x228] ;  /* 0x00008a00ff087b82 */ /* 0x000e220000000800 */
[----:B------:R-:W1:Y:S01]  /*0020*/  S2R R133, SR_CTAID.Y ;  /* 0x0000000000857919 */ /* 0x000e620000002600 */
[----:B------:R-:W-:Y:S01]  /*0030*/  CS2R R134, SRZ ;  /* 0x0000000000867805 */ /* 0x000fe2000001ff00 */
[----:B------:R-:W-:Y:S01]  /*0040*/  ULDC.64 UR12, c[0x0][0x208] ;  /* 0x00008200000c7ab9 */ /* 0x000fe20000000a00 */
[----:B------:R-:W-:Y:S01]  /*0050*/  HFMA2.MMA R132, -RZ, RZ, 0, 0 ;  /* 0x00000000ff847435 */ /* 0x000fe200000001ff */
        /* <DEDUP_REMOVED lines=26> */
[----:B---3--:R-:W-:-:S02]  /*0200*/  MOV R6, RZ ;  /* 0x000000ff00067202 */ /* 0x008fc40000000f00 */
[----:B0-----:R-:W-:Y:S01]  /*0210*/  IABS R2, R133 ;  /* 0x0000008500027213 */ /* 0x001fe20000000000 */
[----:B------:R-:W-:-:S04]  /*0220*/  USHF.R.S32.HI UR15, URZ, 0x1f, UR14 ;  /* 0x0000001f3f0f7899 */ /* 0x000fc8000801140e */
[----:B--2---:R-:W0:Y:S01]  /*0230*/  LDC.64 R4, c[0x0][0x298] ;  /* 0x0000a600ff047b82 */ /* 0x004e220000000a00 */
[----:B------:R-:W-:-:S05]  /*0240*/  IADD3 R10, RZ, -R7, RZ ;  /* 0x80000007ff0a7210 */ /* 0x000fca0007ffe0ff */
[----:B------:R-:W-:Y:S01]  /*0250*/  IMAD R3, R10, R9, RZ ;  /* 0x000000090a037224 */ /* 0x000fe200078e02ff */
[----:B------:R-:W-:Y:S01]  /*0260*/  UIMAD UR6, UR15, UR8, URZ ;  /* 0x000000080f0672a4 */ /* 0x000fe2000f8e023f */
[----:B------:R-:W2:Y:S02]  /*0270*/  LDC.64 R10, c[0x0][0x330] ;  /* 0x0000cc00ff0a7b82 */ /* 0x000ea40000000a00 */
[----:B------:R-:W-:-:S06]  /*0280*/  IMAD.HI.U32 R7, R7, R3, R6 ;  /* 0x0000000307077227 */ /* 0x000fcc00078e0006 */
[----:B------:R-:W-:Y:S01]  /*0290*/  IMAD.HI.U32 R130, R7, R2, RZ ;  /* 0x0000000207827227 */ /* 0x000fe200078e00ff */
[----:B------:R-:W3:Y:S04]  /*02a0*/  LDC.64 R120, c[0x0][0x3b8] ;  /* 0x0000ee00ff787b82 */ /* 0x000ee80000000a00 */
[----:B------:R-:W-:-:S04]  /*02b0*/  IADD3 R0, -R130, RZ, RZ ;  /* 0x000000ff82007210 */ /* 0x000fc80007ffe1ff */
[----:B------:R-:W3:Y:S01]  /*02c0*/  LDC.64 R20, c[0x0][0x2f8] ;  /* 0x0000be00ff147b82 */ /* 0x000ee20000000a00 */
[----:B------:R-:W-:-:S05]  /*02d0*/  IMAD R0, R9, R0, R2 ;  /* 0x0000000009007224 */ /* 0x000fca00078e0202 */
[----:B------:R-:W-:Y:S02]  /*02e0*/  ISETP.GT.U32.AND P1, PT, R9, R0, PT ;  /* 0x000000000900720c */ /* 0x000fe40003f24070 */
[----:B------:R-:W1:Y:S01]  /*02f0*/  LDC.64 R2, c[0x0][0x288] ;  /* 0x0000a200ff027b82 */ /* 0x000e620000000a00 */
[----:B------:R-:W-:Y:S01]  /*0300*/  UIMAD.WIDE.U32 UR4, UR14, UR8, URZ ;  /* 0x000000080e0472a5 */ /* 0x000fe2000f8e003f */
[----:B------:R-:W-:Y:S01]  /*0310*/  LOP3.LUT R6, R133, R8, RZ, 0x3c, !PT ;  /* 0x0000000885067212 */ /* 0x000fe200078e3cff */
[----:B------:R-:W-:-:S05]  /*0320*/  UIMAD UR8, UR14, UR9, UR6 ;  /* 0x000000090e0872a4 */ /* 0x000fca000f8e0206 */
[----:B------:R-:W3:Y:S03]  /*0330*/  LDC.64 R22, c[0x0][0x2e0] ;  /* 0x0000b800ff167b82 */ /* 0x000ee60000000a00 */
[----:B------:R-:W-:-:S04]  /*0340*/  @!P1 IADD3 R0, R0, -R9, RZ ;  /* 0x8000000900009210 */ /* 0x000fc80007ffe0ff */
[----:B------:R-:W-:Y:S01]  /*0350*/  ISETP.GE.U32.AND P0, PT, R0, R9, PT ;  /* 0x000000090000720c */ /* 0x000fe20003f06070 */
[----:B------:R-:W-:Y:S01]  /*0360*/  UIADD3 UR5, UR5, UR8, URZ ;  /* 0x0000000805057290 */ /* 0x000fe2000fffe03f */
[----:B------:R-:W-:Y:S02]  /*0370*/  ISETP.GE.AND P2, PT, R6, RZ, PT ;  /* 0x000000ff0600720c */ /* 0x000fe40003f46270 */
[----:B------:R-:W-:Y:S02]  /*0380*/  @!P1 IADD3 R130, R130, 0x1, RZ ;  /* 0x0000000182829810 */ /* 0x000fe40007ffe0ff */
[----:B------:R-:W-:Y:S01]  /*0390*/  ISETP.NE.AND P1, PT, R8, RZ, PT ;  /* 0x000000ff0800720c */ /* 0x000fe20003f25270 */
[----:B-1----:R-:W-:Y:S01]  /*03a0*/  IMAD R0, R136, R2, RZ ;  /* 0x0000000288007224 */ /* 0x002fe200078e02ff */
[----:B------:R-:W-:Y:S01]  /*03b0*/  UIMAD UR9, UR15, UR10, URZ ;  /* 0x0000000a0f0972a4 */ /* 0x000fe2000f8e023f */
[----:B------:R-:W-:Y:S02]  /*03c0*/  LEA R7, R19, 0xfffffc00, 0xa ;  /* 0xfffffc0013077811 */ /* 0x000fe400078e50ff */
[----:B------:R-:W-:-:S02]  /*03d0*/  IMAD R0, R133, R3, R0 ;  /* 0x0000000385007224 */ /* 0x000fc400078e0200 */
        /* <DEDUP_REMOVED lines=14> */
[CC--:B0-----:R-:W-:Y:S02]  /*04c0*/  IMAD.WIDE.U32 R2, R133.reuse, R4.reuse, UR6 ;  /* 0x0000000685027e25 */ /* 0x0c1fe4000f8e0004 */
        /* <DEDUP_REMOVED lines=14> */
[----:B------:R-:W0:Y:S02]  /*05b0*/  @P0 LDC R12, c[0x0][0x214] ;  /* 0x00008500ff0c0b82 */ /* 0x000e240000000800 */
[----:B--2---:R-:W-:Y:S01]  /*05c0*/  IMAD R0, R136, R10, RZ ;  /* 0x0000000a88007224 */ /* 0x004fe200078e02ff */
[----:B------:R-:W-:Y:S01]  /*05d0*/  UIMAD.WIDE.U32 UR4, UR14, UR10, URZ ;  /* 0x0000000a0e0472a5 */ /* 0x000fe2000f8e003f */
[----:B------:R-:W-:Y:S01]  /*05e0*/  ISETP.NE.AND.EX P2, PT, R15, RZ, PT, P2 ;  /* 0x000000ff0f00720c */ /* 0x000fe20003f45320 */
[----:B------:R-:W-:Y:S01]  /*05f0*/  UIMAD UR8, UR14, UR11, UR8 ;  /* 0x0000000b0e0872a4 */ /* 0x000fe2000f8e0208 */
[----:B------:R-:W-:-:S02]  /*0600*/  IMAD R0, R133, R11, R0 ;  /* 0x0000000b85007224 */ /* 0x000fc400078e0200 */
[----:B------:R-:W-:Y:S01]  /*0610*/  IMAD R11, R130, R13, R2 ;  /* 0x0000000d820b7224 */ /* 0x000fe200078e0202 */
[----:B------:R-:W-:Y:S01]  /*0620*/  UIADD3 UR5, UR5, UR8, URZ ;  /* 0x0000000805057290 */ /* 0x000fe2000fffe03f */
[----:B------:R-:W1:Y:S01]  /*0630*/  @P0 LDC R13, c[0x0][0x21c] ;  /* 0x00008700ff0d0b82 */ /* 0x000e620000000800 */
[----:B------:R-:W-:Y:S02]  /*0640*/  ISETP.NE.U32.AND P1, PT, R16, RZ, PT ;  /* 0x000000ff1000720c */ /* 0x000fe40003f25070 */
[----:B------:R-:W-:Y:S02]  /*0650*/  CS2R R58, SRZ ;  /* 0x00000000003a7805 */ /* 0x000fe4000001ff00 */
[----:B------:R-:W-:Y:S01]  /*0660*/  ISETP.NE.AND.EX P1, PT, R17, RZ, PT, P1 ;  /* 0x000000ff1100720c */ /* 0x000fe20003f25310 */
[C---:B------:R-:W-:Y:S02]  /*0670*/  IMAD.WIDE.U32 R2, R133.reuse, R10, UR4 ;  /* 0x0000000485027e25 */ /* 0x040fe4000f8e000a */
[----:B------:R-:W2:Y:S01]  /*0680*/  @P0 LDC.64 R60, c[0x0][0x310] ;  /* 0x0000c400ff3c0b82 */ /* 0x000ea20000000a00 */
[----:B------:R-:W-:-:S02]  /*0690*/  @P2 LEA R58, P3, R133, R14, 0x2 ;  /* 0x0000000e853a2211 */ /* 0x000fc400078610ff */
[C---:B------:R-:W-:Y:S02]  /*06a0*/  IADD3 R118, P5, R7.reuse, R4, RZ ;  /* 0x0000000407767210 */ /* 0x040fe40007fbe0ff */
[----:B------:R-:W-:Y:S02]  /*06b0*/  IADD3 R7, P4, R7, R2, RZ ;  /* 0x0000000207077210 */ /* 0x000fe40007f9e0ff */
[----:B------:R-:W-:Y:S02]  /*06c0*/  @P2 LEA.HI.X R59, R133, R15, R136, 0x2, P3 ;  /* 0x0000000f853b2211 */ /* 0x000fe400018f1488 */
[----:B------:R-:W-:Y:S02]  /*06d0*/  ISETP.GE.AND P2, PT, R19, 0x1, PT ;  /* 0x000000011300780c */ /* 0x000fe40003f46270 */
[----:B------:R-:W-:Y:S01]  /*06e0*/  IADD3.X R2, R9, R3, R0, P4, !PT ;  /* 0x0000000309027210 */ /* 0x000fe200027fe400 */
[----:B0-----:R-:W-:Y:S01]  /*06f0*/  @P0 IMAD R0, R12, UR14, R133 ;  /* 0x0000000e0c000c24 */ /* 0x001fe2000f8e0285 */
[----:B------:R-:W-:-:S02]  /*0700*/  CS2R R56, SRZ ;  /* 0x0000000000387805 */ /* 0x000fc4000001ff00 */
[----:B------:R-:W-:Y:S02]  /*0710*/  LEA R126, P4, R125, R126, 0x2 ;  /* 0x0000007e7d7e7211 */ /* 0x000fe400078810ff */
[----:B------:R-:W-:Y:S01]  /*0720*/  @P1 LEA R56, P3, R133, R16, 0x2 ;  /* 0x0000001085381211 */ /* 0x000fe200078610ff */
[----:B------:R-:W-:Y:S01]  /*0730*/  @P0 IMAD R0, R0, R19, RZ ;  /* 0x0000001300000224 */ /* 0x000fe200078e02ff */
[----:B------:R-:W-:Y:S02]  /*0740*/  IADD3 R4, R5, R11, RZ ;  /* 0x0000000b05047210 */ /* 0x000fe40007ffe0ff */
[----:B------:R-:W-:Y:S01]  /*0750*/  @P1 LEA.HI.X R57, R133, R17, R136, 0x2, P3 ;  /* 0x0000001185391211 */ /* 0x000fe200018f1488 */
[----:B-1----:R-:W-:Y:S01]  /*0760*/  @P0 IMAD R3, R0, R13, RZ ;  /* 0x0000000d00030224 */ /* 0x002fe200078e02ff */
[----:B------:R-:W-:Y:S02]  /*0770*/  LEA.HI.X R125, R125, R127, R8, 0x2, P4 ;  /* 0x0000007f7d7d7211 */ /* 0x000fe400020f1408 */
[----:B---3--:R-:W-:-:S02]  /*0780*/  LEA R122, P3, R7, R120, 0x2 ;  /* 0x00000078077a7211 */ /* 0x008fc400078610ff */
[----:B------:R-:W-:Y:S02]  /*0790*/  IADD3.X R9, R9, R4, RZ, P5, !PT ;  /* 0x0000000409097210 */ /* 0x000fe40002ffe4ff */
[----:B------:R-:W-:Y:S02]  /*07a0*/  LEA R124, P1, R123, R20, 0x2 ;  /* 0x000000147b7c7211 */ /* 0x000fe400078210ff */
[----:B------:R-:W-:Y:S01]  /*07b0*/  LEA R120, P4, R118, R22, 0x2 ;  /* 0x0000001676787211 */ /* 0x000fe200078810ff */
[----:B------:R-:W-:Y:S01]  /*07c0*/  HFMA2.MMA R129, -RZ, RZ, 0, 0 ;  /* 0x00000000ff817435 */ /* 0x000fe200000001ff */
[----:B--2---:R-:W-:Y:S01]  /*07d0*/  @P0 IMAD.WIDE R60, R3, 0x8, R60 ;  /* 0x00000008033c0825 */ /* 0x004fe200078e023c */
        /* <DEDUP_REMOVED lines=11> */
[----:B-1----:R-:W-:-:S06]  /*0890*/  ULEA UR4, UR5, UR4, 0x18 ;  /* 0x0000000405047291 */ /* 0x002fcc000f8ec03f */
[----:B------:R-:W-:Y:S01]  /*08a0*/  MOV R119, UR4 ;  /* 0x0000000400777c02 */ /* 0x000fe20008000f00 */
[----:B------:R-:W-:Y:S01]  /*08b0*/  UMOV UR4, URZ ;  /* 0x0000003f00047c82 */ /* 0x000fe20008000000 */
[----:B0-----:R-:W-:-:S04]  /*08c0*/  SHF.R.S32.HI R3, RZ, 0x1f, R128 ;  /* 0x0000001fff037819 */ /* 0x001fc80000011480 */
[----:B------:R-:W-:-:S04]  /*08d0*/  LEA.HI R3, R3, R128, RZ, 0x5 ;  /* 0x0000008003037211 */ /* 0x000fc800078f28ff */
[----:B------:R-:W-:-:S04]  /*08e0*/  SHF.R.S32.HI R0, RZ, 0x5, R3 ;  /* 0x00000005ff007819 */ /* 0x000fc80000011403 */
[----:B--2---:R-:W-:-:S07]  /*08f0*/  LEA R117, R0, R119, 0x3 ;  /* 0x0000007700757211 */ /* 0x004fce00078e18ff */
.L_x_5873:
[----:B------:R-:W-:Y:S01]  /*0900*/  BAR.SYNC.DEFER_BLOCKING 0x0 ;  /* 0x0000000000007b1d */ /* 0x000fe20000010000 */
[----:B------:R-:W-:Y:S02]  /*0910*/  SHF.L.U32 R0, R128, 0x2, RZ ;  /* 0x0000000280007819 */ /* 0x000fe400000006ff */
[----:B--2---:R-:W-:Y:S02]  /*0920*/  MOV R2, R126 ;  /* 0x0000007e00027202 */ /* 0x004fe40000000f00 */
[----:B------:R-:W-:-:S03]  /*0930*/  LOP3.LUT R0, R0, 0xffffff80, RZ, 0xc0, !PT ;  /* 0xffffff8000007812 */ /* 0x000fc600078ec0ff */
[----:B------:R-:W0:Y:S01]  /*0940*/  LDC R98, c[0x0][0x224] ;  /* 0x00008900ff627b82 */ /* 0x000e220000000800 */
[----:B------:R-:W-:Y:S02]  /*0950*/  MOV R3, R125 ;  /* 0x0000007d00037202 */ /* 0x000fe40000000f00 */
[----:B------:R-:W-:-:S05]  /*0960*/  LOP3.LUT R116, R0, 0x1f, R128, 0xf8, !PT ;  /* 0x0000001f00747812 */ /* 0x000fca00078ef880 */
[----:B------:R-:W-:Y:S01]  /*0970*/  IMAD.WIDE R2, R116, 0x10, R2 ;  /* 0x0000001074027825 */ /* 0x000fe200078e0202 */
[----:B------:R-:W1:Y:S04]  /*0980*/  LDC.64 R32, c[0x0][0x2a0] ;  /* 0x0000a800ff207b82 */ /* 0x000e680000000a00 */
[----:B------:R-:W2:Y:S04]  /*0990*/  LDG.E.128 R4, desc[UR12][R2.64] ;  /* 0x0000000c02047981 */ /* 0x000ea8000c1e1d00 */
[----:B------:R-:W3:Y:S04]  /*09a0*/  LDG.E.128 R8, desc[UR12][R2.64+0x200] ;  /* 0x0002000c02087981 */ /* 0x000ee8000c1e1d00 */
[----:B------:R-:W4:Y:S04]  /*09b0*/  LDG.E.128 R24, desc[UR12][R2.64+0x400] ;  /* 0x0004000c02187981 */ /* 0x000f28000c1e1d00 */
[----:B------:R0:W4:Y:S01]  /*09c0*/  LDG.E.128 R28, desc[UR12][R2.64+0x600] ;  /* 0x0006000c021c7981 */ /* 0x000122000c1e1d00 */
[----:B------:R-:W-:-:S04]  /*09d0*/  IADD3 R12, R0, R127, RZ ;  /* 0x0000007f000c7210 */ /* 0x000fc80007ffe0ff */
[----:B------:R-:W-:Y:S01]  /*09e0*/  LEA R115, R12, R119, 0x4 ;  /* 0x000000770c737211 */ /* 0x000fe200078e20ff */
[----:B------:R-:W-:Y:S01]  /*09f0*/  IMAD R114, R127, 0x3, R12 ;  /* 0x000000037f727824 */ /* 0x000fe200078e020c */
[----:B0-----:R-:W-:-:S04]  /*0a00*/  MOV R2, R124 ;  /* 0x0000007c00027202 */ /* 0x001fc80000000f00 */
[----:B------:R-:W-:Y:S02]  /*0a10*/  LEA R114, R114, R119, 0x4 ;  /* 0x0000007772727211 */ /* 0x000fe400078e20ff */
[----:B------:R-:W-:-:S03]  /*0a20*/  MOV R3, R123 ;  /* 0x0000007b00037202 */ /* 0x000fc60000000f00 */
        /* <DEDUP_REMOVED lines=15> */
[----:B------:R-:W-:-:S02]  /*0b20*/  MOV R2, R122 ;  /* 0x0000007a00027202 */ /* 0x000fc40000000f00 */
[----:B------:R-:W-:-:S03]  /*0b30*/  MOV R3, R121 ;  /* 0x0000007900037202 */ /* 0x000fc60000000f00 */
[----:B------:R-:W-:-:S03]  /*0b40*/  IMAD.WIDE R34, R116, 0x10, R2 ;  /* 0x0000001074227825 */ /* 0x000fc600078e0202 */
[----:B------:R-:W0:Y:S01]  /*0b50*/  LDC.64 R2, c[0x0][0x318] ;  /* 0x0000c600ff027b82 */ /* 0x000e220000000a00 */
[----:B--2---:R2:W-:Y:S04]  /*0b60*/  STS.128 [R115], R36 ;  /* 0x0000002473007388 */ /* 0x0045e80000000c00 */
[----:B---3--:R3:W-:Y:S04]  /*0b70*/  STS.128 [R115+0x200], R40 ;  /* 0x0002002873007388 */ /* 0x0087e80000000c00 */
[----:B----4-:R4:W-:Y:S04]  /*0b80*/  STS.128 [R115+0x400], R44 ;  /* 0x0004002c73007388 */ /* 0x0109e80000000c00 */
[----:B------:R1:W-:Y:S01]  /*0b90*/  STS.128 [R115+0x600], R48 ;  /* 0x0006003073007388 */ /* 0x0003e20000000c00 */
[----:B------:R-:W-:-:S03]  /*0ba0*/  NOP ;  /* 0x0000000000007918 */ /* 0x000fc60000000000 */
[----:B------:R-:W-:Y:S04]  /*0bb0*/  LDS.128 R52, [R114+0x10] ;  /* 0x0000100072347984 */ /* 0x000fe80000000c00 */
[----:B------:R-:W-:Y:S04]  /*0bc0*/  LDS.128 R24, [R114+0x20] ;  /* 0x0000200072187984 */ /* 0x000fe80000000c00 */
[----:B------:R-:W-:Y:S04]  /*0bd0*/  LDS.128 R4, [R114+0x30] ;  /* 0x0000300072047984 */ /* 0x000fe80000000c00 */
[----:B------:R-:W0:Y:S01]  /*0be0*/  LDS.128 R28, [R114] ;  /* 0x00000000721c7984 */ /* 0x000e220000000c00 */
[----:B------:R-:W-:Y:S06]  /*0bf0*/  BAR.SYNC.DEFER_BLOCKING 0x0 ;  /* 0x0000000000007b1d */ /* 0x000fec0000010000 */
[----:B--2---:R-:W2:Y:S04]  /*0c00*/  LDG.E.128 R36, desc[UR12][R34.64] ;  /* 0x0000000c22247981 */ /* 0x004ea8000c1e1d00 */
[----:B---3--:R-:W3:Y:S04]  /*0c10*/  LDG.E.128 R40, desc[UR12][R34.64+0x200] ;  /* 0x0002000c22287981 */ /* 0x008ee8000c1e1d00 */
[----:B----4-:R-:W4:Y:S04]  /*0c20*/  LDG.E.128 R44, desc[UR12][R34.64+0x400] ;  /* 0x0004000c222c7981 */ /* 0x010f28000c1e1d00 */
[----:B-1----:R-:W4:Y:S01]  /*0c30*/  LDG.E.128 R48, desc[UR12][R34.64+0x600] ;  /* 0x0006000c22307981 */ /* 0x002f22000c1e1d00 */
[--C-:B0----5:R-:W-:Y:S01]  /*0c40*/  FADD.FTZ R107, R28, R132.reuse ;  /* 0x000000841c6b7221 */ /* 0x121fe20000010000 */
        /* <DEDUP_REMOVED lines=15> */
[----:B--2---:R0:W-:Y:S04]  /*0d40*/  STS.128 [R115], R36 ;  /* 0x0000002473007388 */ /* 0x0041e80000000c00 */
[----:B---3--:R0:W-:Y:S04]  /*0d50*/  STS.128 [R115+0x200], R40 ;  /* 0x0002002873007388 */ /* 0x0081e80000000c00 */
[----:B----4-:R0:W-:Y:S04]  /*0d60*/  STS.128 [R115+0x400], R44 ;  /* 0x0004002c73007388 */ /* 0x0101e80000000c00 */
[----:B------:R0:W-:Y:S01]  /*0d70*/  STS.128 [R115+0x600], R48 ;  /* 0x0006003073007388 */ /* 0x0001e20000000c00 */
        /* <DEDUP_REMOVED lines=33> */
.L_x_5796:
[----:B------:R-:W-:Y:S05]  /*0f90*/  BSYNC B0 ;  /* 0x0000000000007941 */ /* 0x000fea0003800000 */
.L_x_5795:
[----:B------:R-:W-:Y:S01]  /*0fa0*/  BSSY B0, `(.L_x_5797) ;  /* 0x0000023000007945 */ /* 0x000fe20003800000 */
[----:B------:R-:W-:Y:S01]  /*0fb0*/  FSETP.GTU.FTZ.AND P4, PT, R105, 20, PT ;  /* 0x41a000006900780b */ /* 0x000fe20003f9c000 */
[----:B------:R-:W-:Y:S02]  /*0fc0*/  FADD.FTZ R106, R31, R132 ;  /* 0x000000841f6a7221 */ /* 0x000fe40000010000 */
        /* <DEDUP_REMOVED lines=32> */
.L_x_5798:
[----:B------:R-:W-:Y:S05]  /*11d0*/  BSYNC B0 ;  /* 0x0000000000007941 */ /* 0x000fea0003800000 */
.L_x_5797:
        /* <DEDUP_REMOVED lines=35> */
.L_x_5800:
[----:B------:R-:W-:Y:S05]  /*1410*/  BSYNC B0 ;  /* 0x0000000000007941 */ /* 0x000fea0003800000 */
.L_x_5799:
        /* <DEDUP_REMOVED lines=35> */
.L_x_5802:
[----:B------:R-:W-:Y:S05]  /*1650*/  BSYNC B0 ;  /* 0x0000000000007941 */ /* 0x000fea0003800000 */
.L_x_5801:
        /* <DEDUP_REMOVED lines=35> */
.L_x_5804:
[----:B------:R-:W-:Y:S05]  /*1890*/  BSYNC B0 ;  /* 0x0000000000007941 */ /* 0x000fea0003800000 */
.L_x_5803:
        /* <DEDUP_REMOVED lines=35> */
.L_x_5806:
[----:B------:R-:W-:Y:S05]  /*1ad0*/  BSYNC B0 ;  /* 0x0000000000007941 */ /* 0x000fea0003800000 */
.L_x_5805:
        /* <DEDUP_REMOVED lines=35> */
.L_x_5808:
[----:B------:R-:W-:Y:S05]  /*1d10*/  BSYNC B0 ;  /* 0x0000000000007941 */ /* 0x000fea0003800000 */
.L_x_5807:
[----:B------:R-:W-:Y:S01]  /*1d20*/  IADD3 R98, R98, -UR4, RZ ;  /* 0x8000000462627c10 */ /* 0x000fe2000fffe0ff */
        /* <DEDUP_REMOVED lines=36> */
.L_x_5810:
[----:B------:R-:W-:Y:S05]  /*1f70*/  BSYNC B0 ;  /* 0x0000000000007941 */ /* 0x000fea0003800000 */
.L_x_5809:
        /* <DEDUP_REMOVED lines=38> */
.L_x_5812:
[----:B------:R-:W-:Y:S05]  /*21e0*/  BSYNC B0 ;  /* 0x0000000000007941 */ /* 0x000fea0003800000 */
.L_x_5811:
        /* <DEDUP_REMOVED lines=36> */
.L_x_5814:
[----:B------:R-:W-:Y:S05]  /*2430*/  BSYNC B0 ;  /* 0x0000000000007941 */ /* 0x000fea0003800000 */
.L_x_5813:
        /* <DEDUP_REMOVED lines=33> */
.L_x_5816:
[----:B------:R-:W-:Y:S05]  /*2650*/  BSYNC B0 ;  /* 0x0000000000007941 */ /* 0x000fea0003800000 */
.L_x_5815:
        /* <DEDUP_REMOVED lines=33> */
.L_x_5818:
[----:B------:R-:W-:Y:S05]  /*2870*/  BSYNC B0 ;  /* 0x0000000000007941 */ /* 0x000fea0003800000 */
.L_x_5817:
        /* <DEDUP_REMOVED lines=33> */
.L_x_5820:
[----:B------:R-:W-:Y:S05]  /*2a90*/  BSYNC B0 ;  /* 0x0000000000007941 */ /* 0x000fea0003800000 */
.L_x_5819:
        /* <DEDUP_REMOVED lines=33> */
.L_x_5822:
[----:B------:R-:W-:Y:S05]  /*2cb0*/  BSYNC B0 ;  /* 0x0000000000007941 */ /* 0x000fea0003800000 */
.L_x_5821:
        /* <DEDUP_REMOVED lines=33> */
.L_x_5824:
[----:B------:R-:W-:Y:S05]  /*2ed0*/  BSYNC B0 ;  /* 0x0000000000007941 */ /* 0x000fea0003800000 */
.L_x_5823:
        /* <DEDUP_REMOVED lines=33> */
.L_x_5826:
[----:B------:R-:W-:Y:S05]  /*30f0*/  BSYNC B0 ;  /* 0x0000000000007941 */ /* 0x000fea0003800000 */
.L_x_5825:
[----:B------:R-:W-:Y:S01]  /*3100*/  MOV R4, R32 ;  /* 0x0000002000047202 */ /* 0x000fe20000000f00 */
[----:B------:R-:W-:Y:S01]  /*3110*/  ULDC.64 UR6, c[0x0][0x2a8] ;  /* 0x0000aa0000067ab9 */ /* 0x000fe20000000a00 */
[----:B------:R-:W-:Y:S01]  /*3120*/  LDS.128 R32, [R114+0x10] ;  /* 0x0000100072207984 */ /* 0x000fe20000000c00 */
[----:B------:R-:W-:Y:S01]  /*3130*/  MOV R5, R7 ;  /* 0x0000000700057202 */ /* 0x000fe20000000f00 */
[----:B------:R-:W-:Y:S01]  /*3140*/  IMAD R6, R136, UR6, RZ ;  /* 0x0000000688067c24 */ /* 0x000fe2000f8e02ff */
[----:B------:R-:W1:Y:S01]  /*3150*/  LDC.64 R30, c[0x0][0x2b0] ;  /* 0x0000ac00ff1e7b82 */ /* 0x000e620000000a00 */
[----:B0-----:R-:W-:Y:S01]  /*3160*/  LDS.128 R44, [R114+0x20] ;  /* 0x00002000722c7984 */ /* 0x001fe20000000c00 */
[----:B------:R-:W-:-:S03]  /*3170*/  IMAD.WIDE.U32 R4, R133, UR6, R4 ;  /* 0x0000000685047c25 */ /* 0x000fc6000f8e0004 */
[----:B------:R-:W-:Y:S01]  /*3180*/  LDS.128 R36, [R114+0x30] ;  /* 0x0000300072247984 */ /* 0x000fe20000000c00 */
[----:B------:R-:W-:Y:S01]  /*3190*/  IMAD R7, R133, UR7, R6 ;  /* 0x0000000785077c24 */ /* 0x000fe2000f8e0206 */
[----:B------:R-:W-:Y:S02]  /*31a0*/  LEA R2, P0, R4, R2, 0x2 ;  /* 0x0000000204027211 */ /* 0x000fe400078010ff */
[----:B------:R-:W-:Y:S01]  /*31b0*/  LDS.128 R40, [R114] ;  /* 0x0000000072287984 */ /* 0x000fe20000000c00 */
[----:B------:R-:W0:Y:S01]  /*31c0*/  LDC.64 R48, c[0x0][0x308] ;  /* 0x0000c200ff307b82 */ /* 0x000e220000000a00 */
[----:B------:R-:W-:Y:S01]  /*31d0*/  ULDC.64 UR6, c[0x0][0x2b8] ;  /* 0x0000ae0000067ab9 */ /* 0x000fe20000000a00 */
[----:B------:R-:W-:-:S04]  /*31e0*/  IADD3 R5, R5, R7, RZ ;  /* 0x0000000705057210 */ /* 0x000fc80007ffe0ff */
[----:B------:R-:W-:Y:S02]  /*31f0*/  LEA.HI.X R3, R4, R3, R5, 0x2, P0 ;  /* 0x0000000304037211 */ /* 0x000fe400000f1405 */
[----:B------:R-:W-:Y:S01]  /*3200*/  LEA R0, R127, R0, 0x2 ;  /* 0x000000007f007211 */ /* 0x000fe200078e10ff */
[----:B------:R-:W2:Y:S01]  /*3210*/  LDC.64 R156, c[0x0][0x3e8] ;  /* 0x0000fa00ff9c7b82 */ /* 0x000ea20000000a00 */
[----:B------:R-:W-:-:S07]  /*3220*/  IMAD.WIDE R2, R116, 0x10, R2 ;  /* 0x0000001074027825 */ /* 0x000fce00078e0202 */
[----:B------:R-:W-:Y:S06]  /*3230*/  BAR.SYNC.DEFER_BLOCKING 0x0 ;  /* 0x0000000000007b1d */ /* 0x000fec0000010000 */
[----:B------:R-:W3:Y:S04]  /*3240*/  LDG.E.128 R24, desc[UR12][R2.64] ;  /* 0x0000000c02187981 */ /* 0x000ee8000c1e1d00 */
[----:B------:R-:W4:Y:S04]  /*3250*/  LDG.E.128 R72, desc[UR12][R2.64+0x200] ;  /* 0x0002000c02487981 */ /* 0x000f28000c1e1d00 */
[----:B------:R-:W5:Y:S04]  /*3260*/  LDG.E.128 R4, desc[UR12][R2.64+0x400] ;  /* 0x0004000c02047981 */ /* 0x000f68000c1e1d00 */
[----:B------:R0:W2:Y:S01]  /*3270*/  LDG.E.128 R80, desc[UR12][R2.64+0x600] ;  /* 0x0006000c02507981 */ /* 0x0000a2000c1e1d00 */
[----:B-1----:R-:W-:-:S04]  /*3280*/  IMAD R28, R30, UR15, RZ ;  /* 0x0000000f1e1c7c24 */ /* 0x002fc8000f8e02ff */
[----:B------:R-:W-:Y:S02]  /*3290*/  IMAD R31, R31, UR14, R28 ;  /* 0x0000000e1f1f7c24 */ /* 0x000fe4000f8e021c */
[----:B------:R-:W-:-:S04]  /*32a0*/  IMAD.WIDE.U32 R28, R30, UR14, R64 ;  /* 0x0000000e1e1c7c25 */ /* 0x000fc8000f8e0040 */
[----:B------:R-:W-:Y:S01]  /*32b0*/  IMAD R30, R136, UR6, RZ ;  /* 0x00000006881e7c24 */ /* 0x000fe2000f8e02ff */
[----:B------:R-:W-:-:S03]  /*32c0*/  IADD3 R29, R29, R31, RZ ;  /* 0x0000001f1d1d7210 */ /* 0x000fc60007ffe0ff */
[C---:B0-----:R-:W-:Y:S02]  /*32d0*/  IMAD R3, R133.reuse, UR7, R30 ;  /* 0x0000000785037c24 */ /* 0x041fe4000f8e021e */
[----:B------:R-:W-:Y:S01]  /*32e0*/  IMAD.WIDE.U32 R28, R133, UR6, R28 ;  /* 0x00000006851c7c25 */ /* 0x000fe2000f8e001c */
[----:B------:R-:W-:Y:S01]  /*32f0*/  LEA R0, R0, R119, 0x4 ;  /* 0x0000007700007211 */ /* 0x000fe200078e20ff */
[----:B------:R-:W-:Y:S01]  /*3300*/  ULDC.64 UR6, c[0x0][0x3a0] ;  /* 0x0000e80000067ab9 */ /* 0x000fe20000000a00 */
[----:B------:R-:W-:Y:S02]  /*3310*/  LEA R2, P0, R28, R48, 0x2 ;  /* 0x000000301c027211 */ /* 0x000fe400078010ff */
        /* <DEDUP_REMOVED lines=10> */
[----:B------:R-:W-:Y:S04]  /*33c0*/  LDS.128 R48, [R114+0x20] ;  /* 0x0000200072307984 */ /* 0x000fe80000000c00 */
[----:B------:R-:W5:Y:S01]  /*33d0*/  LDS.128 R52, [R114+0x30] ;  /* 0x0000300072347984 */ /* 0x000f620000000c00 */
[----:B------:R-:W-:Y:S06]  /*33e0*/  BAR.SYNC.DEFER_BLOCKING 0x0 ;  /* 0x0000000000007b1d */ /* 0x000fec0000010000 */
[----:B0-----:R-:W5:Y:S04]  /*33f0*/  LDG.E.128 R24, desc[UR12][R2.64] ;  /* 0x0000000c02187981 */ /* 0x001f68000c1e1d00 */
[----:B-1----:R-:W5:Y:S04]  /*3400*/  LDG.E.128 R72, desc[UR12][R2.64+0x200] ;  /* 0x0002000c02487981 */ /* 0x002f68000c1e1d00 */
[----:B------:R-:W5:Y:S04]  /*3410*/  LDG.E.128 R76, desc[UR12][R2.64+0x400] ;  /* 0x0004000c024c7981 */ /* 0x000f68000c1e1d00 */
[----:B--2---:R0:W2:Y:S01]  /*3420*/  LDG.E.128 R80, desc[UR12][R2.64+0x600] ;  /* 0x0006000c02507981 */ /* 0x0040a2000c1e1d00 */
[----:B---3--:R-:W-:Y:S01]  /*3430*/  FMUL.FTZ R4, R28, -1.4426950216293334961 ;  /* 0xbfb8aa3b1c047820 */ /* 0x008fe20000410000 */
[----:B------:R-:W-:Y:S01]  /*3440*/  FMUL.FTZ R5, R29, -1.4426950216293334961 ;  /* 0xbfb8aa3b1d057820 */ /* 0x000fe20000410000 */
[----:B------:R-:W-:Y:S01]  /*3450*/  FMUL.FTZ R6, R30, -1.4426950216293334961 ;  /* 0xbfb8aa3b1e067820 */ /* 0x000fe20000410000 */
[----:B------:R-:W-:Y:S01]  /*3460*/  FMUL.FTZ R7, R31, -1.4426950216293334961 ;  /* 0xbfb8aa3b1f077820 */ /* 0x000fe20000410000 */
[----:B----4-:R-:W-:Y:S01]  /*3470*/  FMUL.FTZ R66, R68, -1.4426950216293334961 ;  /* 0xbfb8aa3b44427820 */ /* 0x010fe20000410000 */
        /* <DEDUP_REMOVED lines=9> */
[----:B------:R-:W0:Y:S08]  /*3510*/  MUFU.EX2 R5, R5 ;  /* 0x0000000500057308 */ /* 0x000e300000000800 */
[----:B------:R-:W-:Y:S01]  /*3520*/  MUFU.EX2 R6, R6 ;  /* 0x0000000600067308 */ /* 0x000fe20000000800 */
[----:B-1----:R-:W-:-:S07]  /*3530*/  FADD.FTZ R4, R4, 1 ;  /* 0x3f80000004047421 */ /* 0x002fce0000010000 */
[----:B------:R-:W-:Y:S01]  /*3540*/  MUFU.EX2 R7, R7 ;  /* 0x0000000700077308 */ /* 0x000fe20000000800 */
[----:B0-----:R-:W-:-:S07]  /*3550*/  FADD.FTZ R5, R5, 1 ;  /* 0x3f80000005057421 */ /* 0x001fce0000010000 */
[----:B------:R0:W1:Y:S08]  /*3560*/  MUFU.EX2 R86, R66 ;  /* 0x0000004200567308 */ /* 0x0000700000000800 */
[----:B------:R3:W4:Y:S01]  /*3570*/  MUFU.EX2 R88, R2 ;  /* 0x0000000200587308 */ /* 0x0007220000000800 */
[----:B0-----:R-:W-:-:S07]  /*3580*/  FMUL.FTZ R66, R50, -1.4426950216293334961 ;  /* 0xbfb8aa3b32427820 */ /* 0x001fce0000410000 */
[----:B------:R0:W5:Y:S01]  /*3590*/  MUFU.EX2 R90, R67 ;  /* 0x00000043005a7308 */ /* 0x0001620000000800 */
[----:B---3--:R-:W-:Y:S01]  /*35a0*/  FMUL.FTZ R2, R51, -1.4426950216293334961 ;  /* 0xbfb8aa3b33027820 */ /* 0x008fe20000410000 */
[----:B-1----:R-:W-:-:S06]  /*35b0*/  FADD.FTZ R86, R86, 1 ;  /* 0x3f80000056567421 */ /* 0x002fcc0000010000 */
[----:B------:R-:W1:Y:S01]  /*35c0*/  MUFU.EX2 R89, R3 ;  /* 0x0000000300597308 */ /* 0x000e620000000800 */
[----:B0-----:R-:W-:Y:S01]  /*35d0*/  FMUL.FTZ R67, R53, -1.4426950216293334961 ;  /* 0xbfb8aa3b35437820 */ /* 0x001fe20000410000 */
[----:B----4-:R-:W-:-:S06]  /*35e0*/  FADD.FTZ R88, R88, 1 ;  /* 0x3f80000058587421 */ /* 0x010fcc0000010000 */
[----:B------:R-:W0:Y:S01]  /*35f0*/  MUFU.EX2 R93, R66 ;  /* 0x00000042005d7308 */ /* 0x000e220000000800 */
[----:B-----5:R-:W-:-:S07]  /*3600*/  FADD.FTZ R90, R90, 1 ;  /* 0x3f8000005a5a7421 */ /* 0x020fce0000010000 */
[----:B------:R3:W4:Y:S01]  /*3610*/  MUFU.EX2 R94, R2 ;  /* 0x00000002005e7308 */ /* 0x0007220000000800 */
[----:B-1----:R-:W-:-:S07]  /*3620*/  FADD.FTZ R89, R89, 1 ;  /* 0x3f80000059597421 */ /* 0x002fce0000010000 */
[----:B------:R1:W5:Y:S01]  /*3630*/  MUFU.EX2 R138, R67 ;  /* 0x00000043008a7308 */ /* 0x0003620000000800 */
[----:B---3--:R-:W-:Y:S01]  /*3640*/  FADD.FTZ R2, R6, 1 ;  /* 0x3f80000006027421 */ /* 0x008fe20000010000 */
[----:B0-----:R-:W-:-:S06]  /*3650*/  FADD.FTZ R93, R93, 1 ;  /* 0x3f8000005d5d7421 */ /* 0x001fcc0000010000 */
[----:B------:R-:W0:Y:S01]  /*3660*/  MUFU.RCP R3, R4 ;  /* 0x0000000400037308 */ /* 0x000e220000001000 */
[----:B-1----:R-:W-:Y:S01]  /*3670*/  FADD.FTZ R67, R7, 1 ;  /* 0x3f80000007437421 */ /* 0x002fe20000010000 */
[----:B----4-:R-:W-:-:S06]  /*3680*/  FADD.FTZ R94, R94, 1 ;  /* 0x3f8000005e5e7421 */ /* 0x010fcc0000010000 */
[----:B------:R-:W1:Y:S01]  /*3690*/  MUFU.RCP R66, R5 ;  /* 0x0000000500427308 */ /* 0x000e620000001000 */
[----:B-----5:R-:W-:-:S07]  /*36a0*/  FADD.FTZ R138, R138, 1 ;  /* 0x3f8000008a8a7421 */ /* 0x020fce0000010000 */
[----:B------:R-:W3:Y:S01]  /*36b0*/  MUFU.EX2 R95, R87 ;  /* 0x00000057005f7308 */ /* 0x000ee20000000800 */
[----:B0-----:R-:W-:-:S07]  /*36c0*/  FMUL.FTZ R141, R28, R3 ;  /* 0x000000031c8d7220 */ /* 0x001fce0000410000 */
[----:B------:R-:W0:Y:S01]  /*36d0*/  MUFU.EX2 R92, R85 ;  /* 0x00000055005c7308 */ /* 0x000e220000000800 */
[----:B-1----:R-:W-:-:S07]  /*36e0*/  FMUL.FTZ R140, R29, R66 ;  /* 0x000000421d8c7220 */ /* 0x002fce0000410000 */
[----:B------:R-:W1:Y:S01]  /*36f0*/  MUFU.RCP R87, R86 ;  /* 0x0000005600577308 */ /* 0x000e620000001000 */
[----:B---3--:R-:W-:-:S07]  /*3700*/  FADD.FTZ R95, R95, 1 ;  /* 0x3f8000005f5f7421 */ /* 0x008fce0000010000 */
[----:B------:R3:W4:Y:S01]  /*3710*/  MUFU.RCP R85, R2 ;  /* 0x0000000200557308 */ /* 0x0007220000001000 */
[----:B0-----:R-:W-:-:S07]  /*3720*/  FADD.FTZ R92, R92, 1 ;  /* 0x3f8000005c5c7421 */ /* 0x001fce0000010000 */
[----:B------:R-:W0:Y:S01]  /*3730*/  MUFU.RCP R88, R88 ;  /* 0x0000005800587308 */ /* 0x000e220000001000 */
[----:B---3--:R-:W-:Y:S01]  /*3740*/  FADD.FTZ R2, -R66, 1 ;  /* 0x3f80000042027421 */ /* 0x008fe20000010100 */
[----:B-1----:R-:W-:-:S06]  /*3750*/  FMUL.FTZ R145, R68, R87 ;  /* 0x0000005744917220 */ /* 0x002fcc0000410000 */
[----:B------:R-:W1:Y:S01]  /*3760*/  MUFU.EX2 R91, R84 ;  /* 0x00000054005b7308 */ /* 0x000e620000000800 */
[----:B----4-:R-:W-:-:S07]  /*3770*/  FMUL.FTZ R143, R30, R85 ;  /* 0x000000551e8f7220 */ /* 0x010fce0000410000 */
[----:B------:R3:W4:Y:S01]  /*3780*/  MUFU.RCP R84, R67 ;  /* 0x0000004300547308 */ /* 0x0007220000001000 */
[----:B0-----:R-:W-:-:S07]  /*3790*/  FMUL.FTZ R144, R69, R88 ;  /* 0x0000005845907220 */ /* 0x001fce0000410000 */
[----:B------:R-:W0:Y:S01]  /*37a0*/  MUFU.RCP R90, R90 ;  /* 0x0000005a005a7308 */ /* 0x000e220000001000 */
[----:B---3--:R-:W-:Y:S01]  /*37b0*/  FADD.FTZ R67, -R3, 1 ;  /* 0x3f80000003437421 */ /* 0x008fe20000010100 */
[----:B-1----:R-:W-:-:S06]  /*37c0*/  FADD.FTZ R91, R91, 1 ;  /* 0x3f8000005b5b7421 */ /* 0x002fcc0000010000 */
[----:B------:R-:W1:Y:S01]  /*37d0*/  MUFU.RCP R89, R89 ;  /* 0x0000005900597308 */ /* 0x000e620000001000 */
[----:B----4-:R-:W-:-:S07]  /*37e0*/  FMUL.FTZ R142, R31, R84 ;  /* 0x000000541f8e7220 */ /* 0x010fce0000410000 */
[----:B------:R3:W4:Y:S01]  /*37f0*/  MUFU.EX2 R139, R97 ;  /* 0x00000061008b7308 */ /* 0x0007220000000800 */
[----:B0-----:R-:W-:-:S07]  /*3800*/  FMUL.FTZ R146, R71, R90 ;  /* 0x0000005a47927220 */ /* 0x001fce0000410000 */
[----:B------:R-:W0:Y:S01]  /*3810*/  MUFU.RCP R91, R91 ;  /* 0x0000005b005b7308 */ /* 0x000e220000001000 */
[----:B-1----:R-:W-:Y:S01]  /*3820*/  FMUL.FTZ R147, R70, R89 ;  /* 0x0000005946937220 */ /* 0x002fe20000410000 */
[----:B---3--:R-:W-:-:S06]  /*3830*/  FMUL.FTZ R97, R32, R145 ;  /* 0x0000009120617220 */ /* 0x008fcc0000410000 */
[----:B------:R-:W1:Y:S01]  /*3840*/  MUFU.EX2 R154, R137 ;  /* 0x00000089009a7308 */ /* 0x000e620000000800 */
[----:B----4-:R-:W-:-:S07]  /*3850*/  FADD.FTZ R139, R139, 1 ;  /* 0x3f8000008b8b7421 */ /* 0x010fce0000010000 */
[----:B------:R-:W3:Y:S01]  /*3860*/  MUFU.RCP R148, R92 ;  /* 0x0000005c00947308 */ /* 0x000ee20000001000 */
[----:B0-----:R-:W-:-:S07]  /*3870*/  FMUL.FTZ R149, R48, R91 ;  /* 0x0000005b30957220 */ /* 0x001fce0000410000 */
[----:B------:R-:W0:Y:S01]  /*3880*/  MUFU.RCP R137, R93 ;  /* 0x0000005d00897308 */ /* 0x000e220000001000 */
[----:B-1----:R-:W-:-:S07]  /*3890*/  FADD.FTZ R154, R154, 1 ;  /* 0x3f8000009a9a7421 */ /* 0x002fce0000010000 */
[----:B------:R-:W-:Y:S08]  /*38a0*/  MUFU.RCP R150, R94 ;  /* 0x0000005e00967308 */ /* 0x000ff00000001000 */
[----:B------:R-:W1:Y:S08]  /*38b0*/  MUFU.RCP R151, R95 ;  /* 0x0000005f00977308 */ /* 0x000e700000001000 */
[----:B------:R-:W4:Y:S08]  /*38c0*/  MUFU.RCP R153, R139 ;  /* 0x0000008b00997308 */ /* 0x000f300000001000 */
[----:B------:R-:W5:Y:S08]  /*38d0*/  MUFU.RCP R152, R138 ;  /* 0x0000008a00987308 */ /* 0x000f700000001000 */
[----:B------:R-:W5:Y:S01]  /*38e0*/  MUFU.RCP R154, R154 ;  /* 0x0000009a009a7308 */ /* 0x000f620000001000 */
[----:B------:R-:W-:Y:S04]  /*38f0*/  STS.128 [R115], R24 ;  /* 0x0000001873007388 */ /* 0x000fe80000000c00 */
[----:B------:R3:W-:Y:S04]  /*3900*/  STS.128 [R115+0x200], R72 ;  /* 0x0002004873007388 */ /* 0x0007e80000000c00 */
[----:B------:R0:W-:Y:S04]  /*3910*/  STS.128 [R115+0x400], R76 ;  /* 0x0004004c73007388 */ /* 0x0001e80000000c00 */
[----:B--2---:R-:W-:Y:S01]  /*3920*/  STS.128 [R115+0x600], R80 ;  /* 0x0006005073007388 */ /* 0x004fe20000000c00 */
[----:B------:R-:W-:-:S03]  /*3930*/  NOP ;  /* 0x0000000000007918 */ /* 0x000fc60000000000 */
[----:B------:R-:W2:Y:S01]  /*3940*/  LDS.128 R4, [R114] ;  /* 0x0000000072047984 */ /* 0x000ea20000000c00 */
[----:B---3--:R-:W-:Y:S01]  /*3950*/  FFMA.FTZ R72, R29, R2, 1 ;  /* 0x3f8000001d487423 */ /* 0x008fe20000010002 */
[----:B------:R-:W-:Y:S01]  /*3960*/  FFMA.FTZ R73, R28, R67, 1 ;  /* 0x3f8000001c497423 */ /* 0x000fe20000010043 */
[----:B------:R-:W-:Y:S01]  /*3970*/  FADD.FTZ R29, -R87, 1 ;  /* 0x3f800000571d7421 */ /* 0x000fe20000010100 */
[----:B------:R-:W3:Y:S01]  /*3980*/  LDS.128 R24, [R114+0x10] ;  /* 0x0000100072187984 */ /* 0x000ee20000000c00 */
[----:B------:R-:W-:Y:S01]  /*3990*/  FADD.FTZ R67, -R85, 1 ;  /* 0x3f80000055437421 */ /* 0x000fe20000010100 */
[----:B------:R-:W-:Y:S01]  /*39a0*/  FADD.FTZ R2, -R88, 1 ;  /* 0x3f80000058027421 */ /* 0x000fe20000010100 */
[----:B------:R-:W-:Y:S01]  /*39b0*/  FADD.FTZ R28, -R84, 1 ;  /* 0x3f800000541c7421 */ /* 0x000fe20000010100 */
[----:B0-----:R-:W-:Y:S01]  /*39c0*/  FFMA.FTZ R77, R68, R29, 1 ;  /* 0x3f800000444d7423 */ /* 0x001fe2000001001d */
[----:B------:R-:W-:Y:S01]  /*39d0*/  FFMA.FTZ R75, R30, R67, 1 ;  /* 0x3f8000001e4b7423 */ /* 0x000fe20000010043 */
[----:B------:R-:W-:Y:S01]  /*39e0*/  FFMA.FTZ R76, R69, R2, 1 ;  /* 0x3f800000454c7423 */ /* 0x000fe20000010002 */
[----:B------:R-:W-:Y:S01]  /*39f0*/  FADD.FTZ R68, -R90, 1 ;  /* 0x3f8000005a447421 */ /* 0x000fe20000010100 */
[----:B------:R-:W-:Y:S01]  /*3a00*/  FADD.FTZ R67, -R89, 1 ;  /* 0x3f80000059437421 */ /* 0x000fe20000010100 */
[----:B------:R-:W-:-:S02]  /*3a10*/  FFMA.FTZ R74, R31, R28, 1 ;  /* 0x3f8000001f4a7423 */ /* 0x000fc4000001001c */
[----:B------:R-:W0:Y:S01]  /*3a20*/  LDS.128 R28, [R114+0x20] ;  /* 0x00002000721c7984 */ /* 0x000e220000000c00 */
[----:B------:R-:W-:Y:S01]  /*3a30*/  FFMA.FTZ R78, R71, R68, 1 ;  /* 0x3f800000474e7423 */ /* 0x000fe20000010044 */
[----:B------:R-:W-:Y:S01]  /*3a40*/  FFMA.FTZ R79, R70, R67, 1 ;  /* 0x3f800000464f7423 */ /* 0x000fe20000010043 */
[----:B--2---:R-:W-:Y:S01]  /*3a50*/  FMUL.FTZ R2, R40, R4 ;  /* 0x0000000428027220 */ /* 0x004fe20000410000 */
[----:B------:R-:W-:-:S03]  /*3a60*/  FMUL.FTZ R67, R43, R7 ;  /* 0x000000072b437220 */ /* 0x000fc60000410000 */
        /* <DEDUP_REMOVED lines=18> */
[----:B------:R-:W2:Y:S01]  /*3b90*/  LDS.128 R32, [R114+0x30] ;  /* 0x0000300072207984 */ /* 0x000ea20000000c00 */
[----:B------:R-:W-:Y:S01]  /*3ba0*/  FADD.FTZ R3, -R91, 1 ;  /* 0x3f8000005b037421 */ /* 0x000fe20000010100 */
[----:B------:R-:W-:Y:S01]  /*3bb0*/  FMUL.FTZ R68, R68, R73 ;  /* 0x0000004944447220 */ /* 0x000fe20000410000 */
[----:B------:R-:W-:Y:S01]  /*3bc0*/  FMUL.FTZ R70, R70, R75 ;  /* 0x0000004b46467220 */ /* 0x000fe20000410000 */
[----:B------:R-:W-:Y:S01]  /*3bd0*/  FMUL.FTZ R71, R71, R74 ;  /* 0x0000004a47477220 */ /* 0x000fe20000410000 */
[----:B------:R-:W-:Y:S01]  /*3be0*/  BAR.SYNC.DEFER_BLOCKING 0x0 ;  /* 0x0000000000007b1d */ /* 0x000fe20000010000 */
[----:B------:R-:W-:Y:S01]  /*3bf0*/  FFMA.FTZ R3, R48, R3, 1 ;  /* 0x3f80000030037423 */ /* 0x000fe20000010003 */
[----:B0-----:R-:W-:Y:S01]  /*3c00*/  FMUL.FTZ R72, R44, R28 ;  /* 0x0000001c2c487220 */ /* 0x001fe20000410000 */
[----:B------:R-:W-:Y:S01]  /*3c10*/  FADD.FTZ R48, -R148, 1 ;  /* 0x3f80000094307421 */ /* 0x000fe20000010100 */
[----:B------:R-:W-:Y:S01]  /*3c20*/  FMUL.FTZ R73, R45, R29 ;  /* 0x0000001d2d497220 */ /* 0x000fe20000410000 */
[----:B------:R-:W-:Y:S01]  /*3c30*/  FMUL.FTZ R84, R84, R77 ;  /* 0x0000004d54547220 */ /* 0x000fe20000410000 */
        /* <DEDUP_REMOVED lines=8> */
[----:B-1----:R-:W-:Y:S01]  /*3cc0*/  FADD.FTZ R73, -R151, 1 ;  /* 0x3f80000097497421 */ /* 0x002fe20000010100 */
[----:B------:R-:W-:Y:S01]  /*3cd0*/  FFMA.FTZ R3, R50, R3, 1 ;  /* 0x3f80000032037423 */ /* 0x000fe20000010003 */
[----:B------:R-:W-:Y:S01]  /*3ce0*/  FMUL.FTZ R86, R86, R79 ;  /* 0x0000004f56567220 */ /* 0x000fe20000410000 */
[----:B------:R-:W-:Y:S01]  /*3cf0*/  FMUL.FTZ R48, R137, R48 ;  /* 0x0000003089307220 */ /* 0x000fe20000410000 */
[----:B------:R-:W-:Y:S01]  /*3d00*/  FFMA.FTZ R73, R52, R73, 1 ;  /* 0x3f80000034497423 */ /* 0x000fe20000010049 */
[----:B------:R-:W-:Y:S01]  /*3d10*/  FMUL.FTZ R87, R87, R78 ;  /* 0x0000004e57577220 */ /* 0x000fe20000410000 */
[----:B------:R-:W-:Y:S01]  /*3d20*/  FMUL.FTZ R148, R49, R148 ;  /* 0x0000009431947220 */ /* 0x000fe20000410000 */
[----:B------:R-:W-:Y:S01]  /*3d30*/  FMUL.FTZ R90, R48, R3 ;  /* 0x00000003305a7220 */ /* 0x000fe20000410000 */
[----:B----4-:R-:W-:Y:S01]  /*3d40*/  FADD.FTZ R3, -R153, 1 ;  /* 0x3f80000099037421 */ /* 0x010fe20000010100 */
[----:B-----5:R-:W-:Y:S01]  /*3d50*/  FADD.FTZ R48, -R152, 1 ;  /* 0x3f80000098307421 */ /* 0x020fe20000010100 */
[----:B------:R0:W-:Y:S03]  /*3d60*/  STS.128 [R0], R68 ;  /* 0x0000004400007388 */ /* 0x0001e60000000c00 */
[----:B------:R-:W-:Y:S01]  /*3d70*/  FFMA.FTZ R48, R53, R48, 1 ;  /* 0x3f80000035307423 */ /* 0x000fe20000010030 */
[----:B------:R1:W-:Y:S01]  /*3d80*/  STS.128 [R0+0x10], R84 ;  /* 0x0000105400007388 */ /* 0x0003e20000000c00 */
[----:B--2---:R-:W-:-:S04]  /*3d90*/  FMUL.FTZ R72, R36, R32 ;  /* 0x0000002024487220 */ /* 0x004fc80000410000 */
[----:B------:R-:W-:Y:S01]  /*3da0*/  FMUL.FTZ R72, R151, R72 ;  /* 0x0000004897487220 */ /* 0x000fe20000410000 */
[----:B0-----:R-:W0:Y:S01]  /*3db0*/  LDC.64 R68, c[0x0][0x398] ;  /* 0x0000e600ff447b82 */ /* 0x001e220000000a00 */
[----:B------:R-:W-:Y:S01]  /*3dc0*/  FADD.FTZ R70, -R150, 1 ;  /* 0x3f80000096467421 */ /* 0x000fe20000010100 */
[----:B------:R-:W-:Y:S01]  /*3dd0*/  FMUL.FTZ R71, R47, R31 ;  /* 0x0000001f2f477220 */ /* 0x000fe20000410000 */
[----:B------:R-:W-:Y:S01]  /*3de0*/  FMUL.FTZ R92, R72, R73 ;  /* 0x00000049485c7220 */ /* 0x000fe20000410000 */
[----:B------:R-:W-:Y:S01]  /*3df0*/  FADD.FTZ R72, -R154, 1 ;  /* 0x3f8000009a487421 */ /* 0x000fe20000010100 */
[----:B------:R-:W-:Y:S01]  /*3e00*/  FFMA.FTZ R70, R51, R70, 1 ;  /* 0x3f80000033467423 */ /* 0x000fe20000010046 */
[----:B------:R-:W-:Y:S01]  /*3e10*/  FMUL.FTZ R71, R150, R71 ;  /* 0x0000004796477220 */ /* 0x000fe20000410000 */
[----:B------:R-:W-:Y:S01]  /*3e20*/  FMUL.FTZ R73, R39, R35 ;  /* 0x0000002327497220 */ /* 0x000fe20000410000 */
[----:B------:R-:W-:Y:S01]  /*3e30*/  FFMA.FTZ R72, R55, R72, 1 ;  /* 0x3f80000037487423 */ /* 0x000fe20000010048 */
[----:B-1----:R-:W1:Y:S01]  /*3e40*/  LDC R84, c[0x0][0x21c] ;  /* 0x00008700ff547b82 */ /* 0x002e620000000800 */
        /* <DEDUP_REMOVED lines=9> */
[----:B------:R-:W-:Y:S01]  /*3ee0*/  FMUL.FTZ R152, R53, R152 ;  /* 0x0000009835987220 */ /* 0x000fe20000410000 */
[----:B------:R-:W-:Y:S01]  /*3ef0*/  FMUL.FTZ R93, R3, R48 ;  /* 0x00000030035d7220 */ /* 0x000fe20000410000 */
[----:B------:R-:W-:Y:S01]  /*3f00*/  FMUL.FTZ R94, R70, R71 ;  /* 0x00000047465e7220 */ /* 0x000fe20000410000 */
[----:B------:R-:W-:-:S02]  /*3f10*/  IMAD R48, R136, UR6, RZ ;  /* 0x0000000688307c24 */ /* 0x000fc4000f8e02ff */
[----:B------:R-:W-:Y:S01]  /*3f20*/  FMUL.FTZ R151, R52, R151 ;  /* 0x0000009734977220 */ /* 0x000fe20000410000 */
[----:B0-----:R-:W-:Y:S02]  /*3f30*/  IMAD R74, R68, UR15, RZ ;  /* 0x0000000f444a7c24 */ /* 0x001fe4000f8e02ff */
[----:B------:R-:W-:Y:S01]  /*3f40*/  FMUL.FTZ R85, R50, R137 ;  /* 0x0000008932557220 */ /* 0x000fe20000410000 */
[----:B------:R-:W-:Y:S01]  /*3f50*/  IMAD.WIDE.U32 R138, R68, UR14, R64 ;  /* 0x0000000e448a7c25 */ /* 0x000fe2000f8e0040 */
[----:B------:R0:W-:Y:S01]  /*3f60*/  STS.128 [R0+0x30], R92 ;  /* 0x0000305c00007388 */ /* 0x0001e20000000c00 */
[----:B------:R-:W-:Y:S02]  /*3f70*/  NOP ;  /* 0x0000000000007918 */ /* 0x000fe40000000000 */
[----:B------:R-:W-:Y:S01]  /*3f80*/  IMAD R69, R69, UR14, R74 ;  /* 0x0000000e45457c24 */ /* 0x000fe2000f8e024a */
[----:B------:R-:W3:Y:S01]  /*3f90*/  LDS.128 R76, [R115+0x400] ;  /* 0x00040000734c7984 */ /* 0x000ee20000000c00 */
[----:B------:R-:W-:-:S02]  /*3fa0*/  IMAD R3, R133, UR7, R48 ;  /* 0x0000000785037c24 */ /* 0x000fc4000f8e0230 */
[----:B--2---:R-:W-:Y:S01]  /*3fb0*/  FMUL.FTZ R89, R44, R149 ;  /* 0x000000952c597220 */ /* 0x004fe20000410000 */
[----:B------:R-:W-:Y:S01]  /*3fc0*/  FMUL.FTZ R88, R45, R148 ;  /* 0x000000942d587220 */ /* 0x000fe20000410000 */
[----:B------:R-:W-:Y:S01]  /*3fd0*/  IADD3 R139, R139, R69, RZ ;  /* 0x000000458b8b7210 */ /* 0x000fe20007ffe0ff */
[----:B------:R-:W2:Y:S01]  /*3fe0*/  LDS.128 R72, [R115+0x200] ;  /* 0x0002000073487984 */ /* 0x000ea20000000c00 */
[----:B------:R-:W-:Y:S01]  /*3ff0*/  FMUL.FTZ R150, R51, R150 ;  /* 0x0000009633967220 */ /* 0x000fe20000410000 */
[----:B------:R-:W-:Y:S01]  /*4000*/  FMUL.FTZ R153, R54, R153 ;  /* 0x0000009936997220 */ /* 0x000fe20000410000 */
[----:B0-----:R-:W-:Y:S01]  /*4010*/  FMUL.FTZ R92, R41, R140 ;  /* 0x0000008c295c7220 */ /* 0x001fe20000410000 */
[----:B------:R-:W0:Y:S01]  /*4020*/  LDS.128 R68, [R115] ;  /* 0x0000000073447984 */ /* 0x000e220000000c00 */
[----:B------:R-:W-:Y:S01]  /*4030*/  IMAD.WIDE.U32 R48, R133, UR6, R138 ;  /* 0x0000000685307c25 */ /* 0x000fe2000f8e008a */
[----:B------:R-:W-:-:S03]  /*4040*/  ULDC.64 UR6, c[0x0][0x320] ;  /* 0x0000c80000067ab9 */ /* 0x000fc60000000a00 */
[----:B------:R-:W-:Y:S01]  /*4050*/  FMUL.FTZ R94, R37, R152 ;  /* 0x00000098255e7220 */ /* 0x000fe20000410000 */
        /* <DEDUP_REMOVED lines=16> */
[----:B------:R-:W-:-:S03]  /*4160*/  FMUL.FTZ R138, R39, R154 ;  /* 0x0000009a278a7220 */ /* 0x000fc60000410000 */
[----:B------:R-:W-:-:S04]  /*4170*/  FFMA.FTZ R37, R21, R92, R40 ;  /* 0x0000005c15257223 */ /* 0x000fc80000010028 */
[----:B------:R-:W-:Y:S01]  /*4180*/  FFMA.FTZ R36, R22, R95, R37 ;  /* 0x0000005f16247223 */ /* 0x000fe20000010025 */
[----:B---3--:R3:W-:Y:S03]  /*4190*/  STG.E.128 desc[UR12][R44.64+0x400], R76 ;  /* 0x0004004c2c007986 */ /* 0x0087e6000c101d0c */
[----:B------:R-:W-:Y:S01]  /*41a0*/  FFMA.FTZ R55, R23, R139, R36 ;  /* 0x0000008b17377223 */ /* 0x000fe20000010024 */
[----:B--2---:R3:W-:Y:S04]  /*41b0*/  STG.E.128 desc[UR12][R44.64+0x200], R72 ;  /* 0x000200482c007986 */ /* 0x0047e8000c101d0c */
[----:B0-----:R3:W-:Y:S04]  /*41c0*/  STG.E.128 desc[UR12][R44.64], R68 ;  /* 0x000000442c007986 */ /* 0x0017e8000c101d0c */
[----:B----4-:R3:W-:Y:S01]  /*41d0*/  STG.E.128 desc[UR12][R44.64+0x600], R80 ;  /* 0x000600502c007986 */ /* 0x0107e2000c101d0c */
[----:B-1----:R-:W-:Y:S05]  /*41e0*/  @!P0 BRA `(.L_x_5827) ;  /* 0x0000000000ac8947 */ /* 0x002fea0003800000 */
[----:B------:R-:W-:Y:S01]  /*41f0*/  BAR.SYNC.DEFER_BLOCKING 0x0 ;  /* 0x0000000000007b1d */ /* 0x000fe20000010000 */
[----:B------:R-:W-:Y:S01]  /*4200*/  FMUL.FTZ R7, R7, R142 ;  /* 0x0000008e07077220 */ /* 0x000fe20000410000 */
[----:B------:R-:W-:Y:S01]  /*4210*/  FMUL.FTZ R6, R6, R143 ;  /* 0x0000008f06067220 */ /* 0x000fe20000410000 */
[----:B------:R-:W-:Y:S01]  /*4220*/  FMUL.FTZ R5, R5, R140 ;  /* 0x0000008c05057220 */ /* 0x000fe20000410000 */
[----:B------:R-:W-:Y:S01]  /*4230*/  FMUL.FTZ R4, R141, R4 ;  /* 0x000000048d047220 */ /* 0x000fe20000410000 */
[----:B------:R-:W-:-:S03]  /*4240*/  FMUL.FTZ R27, R27, R146 ;  /* 0x000000921b1b7220 */ /* 0x000fc60000410000 */
[----:B---3--:R-:W0:Y:S01]  /*4250*/  LDC.64 R68, c[0x0][0x2c0] ;  /* 0x0000b000ff447b82 */ /* 0x008e220000000a00 */
        /* <DEDUP_REMOVED lines=17> */
[----:B------:R-:W-:Y:S01]  /*4370*/  STS.128 [R0+0x30], R32 ;  /* 0x0000302000007388 */ /* 0x000fe20000000c00 */
[----:B------:R-:W-:-:S03]  /*4380*/  NOP ;  /* 0x0000000000007918 */ /* 0x000fc60000000000 */
[----:B------:R-:W0:Y:S01]  /*4390*/  LDS.128 R36, [R115] ;  /* 0x0000000073247984 */ /* 0x000e220000000c00 */
[----:B-1----:R-:W-:Y:S02]  /*43a0*/  IMAD R5, R69, UR14, R54 ;  /* 0x0000000e45057c24 */ /* 0x002fe4000f8e0236 */
[----:B------:R-:W-:Y:S01]  /*43b0*/  IMAD R4, R136, UR8, RZ ;  /* 0x0000000888047c24 */ /* 0x000fe2000f8e02ff */
        /* <DEDUP_REMOVED lines=14> */
.L_x_5827:
        /* <DEDUP_REMOVED lines=19> */
[----:B---3--:R-:W-:Y:S01]  /*45d0*/  FMUL.FTZ R44, R97, R134 ;  /* 0x00000086612c7220 */ /* 0x008fe20000410000 */
        /* <DEDUP_REMOVED lines=20> */
[----:B------:R-:W-:Y:S01]  /*4720*/  IADD3 R169, R98, -0x1, RZ ;  /* 0xffffffff62a97810 */ /* 0x000fe20007ffe0ff */
[----:B------:R-:W-:Y:S01]  /*4730*/  HFMA2.MMA R152, -RZ, RZ, 0, 0 ;  /* 0x00000000ff987435 */ /* 0x000fe200000001ff */
[----:B------:R-:W-:Y:S01]  /*4740*/  FMUL.FTZ R168, R20, R107 ;  /* 0x0000006b14a87220 */ /* 0x000fe20000410000 */
[----:B------:R-:W-:Y:S01]  /*4750*/  FMUL.FTZ R167, R21, R108 ;  /* 0x0000006c15a77220 */ /* 0x000fe20000410000 */
[----:B------:R-:W-:Y:S01]  /*4760*/  LEA.HI R4, R169, R169, RZ, 0x1 ;  /* 0x000000a9a9047211 */ /* 0x000fe200078f08ff */
[----:B------:R-:W-:Y:S01]  /*4770*/  FMUL.FTZ R166, R22, R105 ;  /* 0x0000006916a67220 */ /* 0x000fe20000410000 */
[----:B------:R-:W-:Y:S01]  /*4780*/  FMUL.FTZ R165, R23, R106 ;  /* 0x0000006a17a57220 */ /* 0x000fe20000410000 */
[----:B------:R-:W1:Y:S01]  /*4790*/  LDC.64 R140, c[0x0][0x2d8] ;  /* 0x0000b600ff8c7b82 */ /* 0x000e620000000a00 */
[----:B------:R-:W-:Y:S01]  /*47a0*/  LOP3.LUT R4, R4, 0xfffffe, RZ, 0xc0, !PT ;  /* 0x00fffffe04047812 */ /* 0x000fe200078ec0ff */
[----:B------:R-:W-:Y:S01]  /*47b0*/  FMUL.FTZ R164, R16, R113 ;  /* 0x0000007110a47220 */ /* 0x000fe20000410000 */
[----:B------:R-:W-:Y:S01]  /*47c0*/  FMUL.FTZ R162, R17, R112 ;  /* 0x0000007011a27220 */ /* 0x000fe20000410000 */
[----:B------:R-:W-:Y:S01]  /*47d0*/  FMUL.FTZ R161, R18, R111 ;  /* 0x0000006f12a17220 */ /* 0x000fe20000410000 */
[----:B------:R-:W-:Y:S01]  /*47e0*/  IADD3 R169, R169, -R4, RZ ;  /* 0x80000004a9a97210 */ /* 0x000fe20007ffe0ff */
        /* <DEDUP_REMOVED lines=11> */
[----:B------:R-:W-:Y:S01]  /*48a0*/  MOV R27, RZ ;  /* 0x000000ff001b7202 */ /* 0x000fe20000000f00 */
[----:B------:R-:W-:Y:S01]  /*48b0*/  UMOV UR5, URZ ;  /* 0x0000003f00057c82 */ /* 0x000fe20008000000 */
[----:B------:R-:W-:Y:S01]  /*48c0*/  UMOV UR6, URZ ;  /* 0x0000003f00067c82 */ /* 0x000fe20008000000 */
[----:B------:R-:W-:Y:S01]  /*48d0*/  ULDC UR28, c[0x0][0x21c] ;  /* 0x00008700001c7ab9 */ /* 0x000fe20000000800 */
[----:B------:R-:W-:Y:S01]  /*48e0*/  ULDC UR9, c[0x0][0x218] ;  /* 0x0000860000097ab9 */ /* 0x000fe20000000800 */
[----:B------:R-:W-:Y:S01]  /*48f0*/  ULDC.64 UR26, c[0x0][0x3d0] ;  /* 0x0000f400001a7ab9 */ /* 0x000fe20000000a00 */
[----:B------:R-:W-:Y:S01]  /*4900*/  ULDC.64 UR22, c[0x0][0x270] ;  /* 0x00009c0000167ab9 */ /* 0x000fe20000000a00 */
[----:B------:R-:W4:Y:S01]  /*4910*/  LDC.64 R146, c[0x0][0x380] ;  /* 0x0000e000ff927b82 */ /* 0x000f220000000a00 */
[----:B------:R-:W-:Y:S01]  /*4920*/  ULDC.64 UR20, c[0x0][0x250] ;  /* 0x0000940000147ab9 */ /* 0x000fe20000000a00 */
[----:B------:R-:W-:Y:S01]  /*4930*/  ULDC.64 UR18, c[0x0][0x248] ;  /* 0x0000920000127ab9 */ /* 0x000fe20000000a00 */
[----:B------:R-:W-:Y:S01]  /*4940*/  ULDC.64 UR16, c[0x0][0x238] ;  /* 0x00008e0000107ab9 */ /* 0x000fe20000000a00 */
[----:B------:R-:W-:Y:S01]  /*4950*/  ULDC.64 UR10, c[0x0][0x230] ;  /* 0x00008c00000a7ab9 */ /* 0x000fe20000000a00 */
[----:B------:R-:W-:-:S05]  /*4960*/  ULDC.64 UR24, c[0x0][0x370] ;  /* 0x0000dc0000187ab9 */ /* 0x000fca0000000a00 */
.L_x_5872:
[----:B--23--:R-:W-:Y:S01]  /*4970*/  IMAD R6, R136, UR10, RZ ;  /* 0x0000000a88067c24 */ /* 0x00cfe2000f8e02ff */
[----:B------:R-:W-:Y:S01]  /*4980*/  SHF.R.S32.HI R171, RZ, 0x1f, R152 ;  /* 0x0000001fffab7819 */ /* 0x000fe20000011498 */
[----:B------:R-:W-:-:S04]  /*4990*/  IMAD.WIDE.U32 R4, R133, UR10, RZ ;  /* 0x0000000a85047c25 */ /* 0x000fc8000f8e00ff */
[----:B------:R-:W-:Y:S02]  /*49a0*/  IMAD R7, R133, UR11, R6 ;  /* 0x0000000b85077c24 */ /* 0x000fe4000f8e0206 */
[C---:B------:R-:W-:Y:S02]  /*49b0*/  IMAD R71, R171.reuse, UR22, RZ ;  /* 0x00000016ab477c24 */ /* 0x040fe4000f8e02ff */
[----:B------:R-:W-:Y:S01]  /*49c0*/  IMAD R69, R171, UR16, RZ ;  /* 0x00000010ab457c24 */ /* 0x000fe2000f8e02ff */
[----:B------:R-:W-:Y:S01]  /*49d0*/  IADD3 R5, R5, R7, RZ ;  /* 0x0000000705057210 */ /* 0x000fe20007ffe0ff */
[----:B------:R-:W-:-:S04]  /*49e0*/  IMAD.WIDE.U32 R6, R152, UR22, RZ ;  /* 0x0000001698067c25 */ /* 0x000fc8000f8e00ff */
[----:B------:R-:W-:Y:S01]  /*49f0*/  IMAD R71, R152, UR23, R71 ;  /* 0x0000001798477c24 */ /* 0x000fe2000f8e0247 */
[----:B------:R-:W-:Y:S01]  /*4a00*/  LEA R80, P0, R6, R120, 0x2 ;  /* 0x0000007806507211 */ /* 0x000fe200078010ff */
[C---:B------:R-:W-:Y:S02]  /*4a10*/  IMAD R69, R152.reuse, UR17, R69 ;  /* 0x0000001198457c24 */ /* 0x040fe4000f8e0245 */
[----:B------:R-:W-:Y:S01]  /*4a20*/  IMAD.WIDE.U32 R4, R152, UR16, R4 ;  /* 0x0000001098047c25 */ /* 0x000fe2000f8e0004 */
[----:B------:R-:W-:-:S04]  /*4a30*/  IADD3 R7, R7, R71, RZ ;  /* 0x0000004707077210 */ /* 0x000fc80007ffe0ff */
[----:B------:R-:W-:Y:S02]  /*4a40*/  LEA.HI.X R81, R6, R118, R7, 0x2, P0 ;  /* 0x0000007606517211 */ /* 0x000fe400000f1407 */
[----:B------:R-:W-:Y:S02]  /*4a50*/  IADD3 R5, R5, R69, RZ ;  /* 0x0000004505057210 */ /* 0x000fe40007ffe0ff */
[----:B--2---:R-:W-:Y:S01]  /*4a60*/  LEA R82, P0, R4, R142, 0x2 ;  /* 0x0000008e04527211 */ /* 0x004fe200078010ff */
[----:B------:R-:W-:-:S03]  /*4a70*/  IMAD.WIDE R80, R116, 0x10, R80 ;  /* 0x0000001074507825 */ /* 0x000fc600078e0250 */
[----:B------:R-:W-:Y:S02]  /*4a80*/  LEA.HI.X R83, R4, R143, R5, 0x2, P0 ;  /* 0x0000008f04537211 */ /* 0x000fe400000f1405 */
[----:B------:R-:W2:Y:S04]  /*4a90*/  LDG.E.128 R4, desc[UR12][R80.64] ;  /* 0x0000000c50047981 */ /* 0x000ea8000c1e1d00 */
[----:B0-----:R0:W3:Y:S04]  /*4aa0*/  LDG.E R150, desc[UR12][R82.64] ;  /* 0x0000000c52967981 */ /* 0x0010e8000c1e1900 */
[----:B------:R-:W4:Y:S04]  /*4ab0*/  LDG.E.128 R68, desc[UR12][R80.64+0x200] ;  /* 0x0002000c50447981 */ /* 0x000f28000c1e1d00 */
[----:B------:R-:W4:Y:S04]  /*4ac0*/  LDG.E.128 R72, desc[UR12][R80.64+0x400] ;  /* 0x0004000c50487981 */ /* 0x000f28000c1e1d00 */
[----:B-1----:R1:W4:Y:S01]  /*4ad0*/  LDG.E.128 R76, desc[UR12][R80.64+0x600] ;  /* 0x0006000c504c7981 */ /* 0x002322000c1e1d00 */
[----:B------:R-:W-:-:S02]  /*4ae0*/  IMAD R86, R136, UR18, RZ ;  /* 0x0000001288567c24 */ /* 0x000fc4000f8e02ff */
[----:B------:R-:W-:-:S04]  /*4af0*/  IMAD.WIDE.U32 R84, R133, UR18, RZ ;  /* 0x0000001285547c25 */ /* 0x000fc8000f8e00ff */
[----:B------:R-:W-:-:S05]  /*4b00*/  IMAD R87, R133, UR19, R86 ;  /* 0x0000001385577c24 */ /* 0x000fca000f8e0256 */
[----:B------:R-:W-:Y:S01]  /*4b10*/  IADD3 R85, R85, R87, RZ ;  /* 0x0000005755557210 */ /* 0x000fe20007ffe0ff */
[----:B------:R-:W-:-:S04]  /*4b20*/  IMAD R87, R171, UR20, RZ ;  /* 0x00000014ab577c24 */ /* 0x000fc8000f8e02ff */
[C---:B------:R-:W-:Y:S02]  /*4b30*/  IMAD R87, R152.reuse, UR21, R87 ;  /* 0x0000001598577c24 */ /* 0x040fe4000f8e0257 */
[----:B0-----:R-:W-:-:S05]  /*4b40*/  IMAD.WIDE.U32 R82, R152, UR20, R84 ;  /* 0x0000001498527c25 */ /* 0x001fca000f8e0054 */
[----:B-1----:R-:W-:Y:S02]  /*4b50*/  IADD3 R81, R83, R87, RZ ;  /* 0x0000005753517210 */ /* 0x002fe40007ffe0ff */
[----:B------:R-:W-:-:S04]  /*4b60*/  LEA R80, P1, R82, R140, 0x2 ;  /* 0x0000008c52507211 */ /* 0x000fc800078210ff */
[----:B------:R-:W-:Y:S02]  /*4b70*/  LEA.HI.X R81, R82, R141, R81, 0x2, P1 ;  /* 0x0000008d52517211 */ /* 0x000fe400008f1451 */
[C---:B------:R-:W-:Y:S02]  /*4b80*/  LOP3.LUT P0, RZ, R128.reuse, 0x1f, RZ, 0xc0, !PT ;  /* 0x0000001f80ff7812 */ /* 0x040fe4000780c0ff */
[----:B------:R-:W-:Y:S01]  /*4b90*/  ISETP.NE.AND P1, PT, R128, RZ, PT ;  /* 0x000000ff8000720c */ /* 0x000fe20003f25270 */
[----:B------:R0:W5:Y:S01]  /*4ba0*/  LDG.E R170, desc[UR12][R80.64] ;  /* 0x0000000c50aa7981 */ /* 0x000162000c1e1900 */
[----:B------:R-:W-:Y:S02]  /*4bb0*/  ISETP.LT.OR P2, PT, R98, 0x2, P0 ;  /* 0x000000026200780c */ /* 0x000fe40000741670 */
[----:B------:R-:W-:Y:S02]  /*4bc0*/  IADD3 R173, R128, 0x200, RZ ;  /* 0x0000020080ad7810 */ /* 0x000fe40007ffe0ff */
[----:B------:R-:W-:-:S09]  /*4bd0*/  LEA R84, R169, R152, 0x8 ;  /* 0x00000098a9547211 */ /* 0x000fd200078e40ff */
[----:B------:R-:W0:Y:S01]  /*4be0*/  @!P2 LDC R85, c[0x0][0x21c] ;  /* 0x00008700ff55ab82 */ /* 0x000e220000000800 */
[----:B------:R-:W-:Y:S02]  /*4bf0*/  @!P2 IADD3 R83, R98, -0x2, RZ ;  /* 0xfffffffe6253a810 */ /* 0x000fe40007ffe0ff */
[----:B------:R-:W-:-:S03]  /*4c00*/  ISETP.NE.AND P3, PT, R128, 0x3f, PT ;  /* 0x0000003f8000780c */ /* 0x000fc60003f65270 */
[----:B0-----:R-:W-:Y:S01]  /*4c10*/  @!P2 IMAD R81, R83, R85, R152 ;  /* 0x000000555351a224 */ /* 0x001fe200078e0298 */
[----:B------:R-:W-:-:S03]  /*4c20*/  MOV R85, RZ ;  /* 0x000000ff00557202 */ /* 0x000fc60000000f00 */
[----:B------:R-:W-:-:S06]  /*4c30*/  @!P2 IMAD.WIDE R80, R81, 0x8, R60 ;  /* 0x000000085150a825 */ /* 0x000fcc00078e023c */
[CC--:B------:R-:W-:Y:S01]  /*4c40*/  @P3 LEA R229, R128.reuse, R119.reuse, 0x2 ;  /* 0x0000007780e53211 */ /* 0x0c0fe200078e10ff */
[----:B------:R-:W-:Y:S01]  /*4c50*/  BSSY B0, `(.L_x_5829) ;  /* 0x000005d000007945 */ /* 0x000fe20003800000 */
[----:B------:R-:W-:Y:S01]  /*4c60*/  LEA R220, R128, R119, 0x3 ;  /* 0x0000007780dc7211 */ /* 0x000fe200078e18ff */
[----:B---3--:R-:W-:-:S04]  /*4c70*/  FMUL.FTZ R82, R150, 1.4426950216293334961 ;  /* 0x3fb8aa3b96527820 */ /* 0x008fc80000410000 */
[----:B------:R-:W-:-:S06]  /*4c80*/  FMUL.FTZ R215, R82, R107 ;  /* 0x0000006b52d77220 */ /* 0x000fcc0000410000 */
[----:B------:R-:W0:Y:S01]  /*4c90*/  MUFU.EX2 R215, R215 ;  /* 0x000000d700d77308 */ /* 0x000e220000000800 */
[----:B--2---:R1:W-:Y:S04]  /*4ca0*/  STS.128 [R115], R4 ;  /* 0x0000000473007388 */ /* 0x0043e80000000c00 */
[----:B----4-:R-:W-:Y:S04]  /*4cb0*/  STS.128 [R115+0x200], R68 ;  /* 0x0002004473007388 */ /* 0x010fe80000000c00 */
[----:B------:R-:W-:Y:S01]  /*4cc0*/  STS.128 [R115+0x400], R72 ;  /* 0x0004004873007388 */ /* 0x000fe20000000c00 */
[----:B-1----:R-:W-:-:S03]  /*4cd0*/  SEL R4, R84, R173, !P1 ;  /* 0x000000ad54047207 */ /* 0x002fc60004800000 */
[----:B------:R-:W-:Y:S01]  /*4ce0*/  STS.128 [R115+0x600], R76 ;  /* 0x0006004c73007388 */ /* 0x000fe20000000c00 */
[----:B------:R-:W-:Y:S01]  /*4cf0*/  NOP ;  /* 0x0000000000007918 */ /* 0x000fe20000000000 */
[----:B------:R-:W-:Y:S02]  /*4d00*/  LEA R86, R4, R119, 0x2 ;  /* 0x0000007704567211 */ /* 0x000fe400078e10ff */
[----:B------:R-:W1:Y:S01]  /*4d10*/  LDS.128 R68, [R114+0x10] ;  /* 0x0000100072447984 */ /* 0x000e620000000c00 */
[----:B------:R-:W-:-:S03]  /*4d20*/  FMUL.FTZ R180, R82, R108 ;  /* 0x0000006c52b47220 */ /* 0x000fc60000410000 */
[----:B------:R-:W2:Y:S04]  /*4d30*/  LDS.128 R4, [R114] ;  /* 0x0000000072047984 */ /* 0x000ea80000000c00 */
[----:B------:R-:W3:Y:S04]  /*4d40*/  LDS.128 R72, [R114+0x20] ;  /* 0x0000200072487984 */ /* 0x000ee80000000c00 */
[----:B------:R-:W4:Y:S04]  /*4d50*/  LDS.128 R76, [R114+0x30] ;  /* 0x00003000724c7984 */ /* 0x000f280000000c00 */
        /* <DEDUP_REMOVED lines=8> */
[----:B------:R-:W-:Y:S01]  /*4de0*/  MOV R84, 0x3f800000 ;  /* 0x3f80000000547802 */ /* 0x000fe20000000f00 */
[----:B------:R-:W-:-:S06]  /*4df0*/  FMUL.FTZ R176, R82, R111 ;  /* 0x0000006f52b07220 */ /* 0x000fcc0000410000 */
[----:B------:R-:W2:Y:S01]  /*4e00*/  MUFU.EX2 R178, R178 ;  /* 0x000000b200b27308 */ /* 0x000ea20000000800 */
[----:B0-----:R-:W-:Y:S01]  /*4e10*/  FMUL.FTZ R86, R215, R180 ;  /* 0x000000b4d7567220 */ /* 0x001fe20000410000 */
[----:B------:R0:W5:Y:S01]  /*4e20*/  @!P2 LDG.E.64 R84, desc[UR12][R80.64] ;  /* 0x0000000c5054a981 */ /* 0x000162000c1e1b00 */
[C---:B------:R-:W-:Y:S01]  /*4e30*/  FMUL.FTZ R177, R82.reuse, R110 ;  /* 0x0000006e52b17220 */ /* 0x040fe20000410000 */
[C---:B------:R-:W-:Y:S01]  /*4e40*/  FMUL.FTZ R174, R82.reuse, R109 ;  /* 0x0000006d52ae7220 */ /* 0x040fe20000410000 */
[C---:B------:R-:W-:Y:S01]  /*4e50*/  FMUL.FTZ R175, R82.reuse, R104 ;  /* 0x0000006852af7220 */ /* 0x040fe20000410000 */
[C---:B------:R-:W-:Y:S01]  /*4e60*/  FMUL.FTZ R172, R82.reuse, R103 ;  /* 0x0000006752ac7220 */ /* 0x040fe20000410000 */
[C---:B------:R-:W-:Y:S01]  /*4e70*/  FMUL.FTZ R195, R82.reuse, R102 ;  /* 0x0000006652c37220 */ /* 0x040fe20000410000 */
[----:B------:R-:W3:Y:S01]  /*4e80*/  MUFU.EX2 R181, R181 ;  /* 0x000000b500b57308 */ /* 0x000ee20000000800 */
[----:B------:R-:W-:Y:S01]  /*4e90*/  FMUL.FTZ R192, R82, R101 ;  /* 0x0000006552c07220 */ /* 0x000fe20000410000 */
[----:B------:R-:W4:Y:S01]  /*4ea0*/  @P3 LDS R229, [R229+0x2d54] ;  /* 0x002d5400e5e53984 */ /* 0x000f220000000800 */
[----:B0-----:R-:W-:-:S05]  /*4eb0*/  FFMA.FTZ R80, R168, R180, R167 ;  /* 0x000000b4a8507223 */ /* 0x001fca00000100a7 */
        /* <DEDUP_REMOVED lines=14> */
[----:B------:R-:W-:-:S06]  /*4fa0*/  FFMA.FTZ R80, R176, R80, R161 ;  /* 0x00000050b0507223 */ /* 0x000fcc00000100a1 */
[----:B------:R-:W1:Y:S01]  /*4fb0*/  MUFU.EX2 R172, R172 ;  /* 0x000000ac00ac7308 */ /* 0x000e620000000800 */
[C---:B--2---:R-:W-:Y:S01]  /*4fc0*/  FMUL.FTZ R81, R177.reuse, R86 ;  /* 0x00000056b1517220 */ /* 0x044fe20000410000 */
[----:B------:R-:W-:Y:S01]  /*4fd0*/  FMUL.FTZ R203, R82, R100 ;  /* 0x0000006452cb7220 */ /* 0x000fe20000410000 */
[----:B------:R-:W-:-:S05]  /*4fe0*/  FFMA.FTZ R80, R177, R80, R160 ;  /* 0x00000050b1507223 */ /* 0x000fca00000100a0 */
[----:B------:R-:W2:Y:S01]  /*4ff0*/  MUFU.EX2 R195, R195 ;  /* 0x000000c300c37308 */ /* 0x000ea20000000800 */
[----:B---3--:R-:W-:Y:S01]  /*5000*/  FMUL.FTZ R86, R174, R81 ;  /* 0x00000051ae567220 */ /* 0x008fe20000410000 */
[----:B------:R-:W-:Y:S01]  /*5010*/  FMUL.FTZ R212, R82, R99 ;  /* 0x0000006352d47220 */ /* 0x000fe20000410000 */
[----:B------:R-:W-:-:S05]  /*5020*/  FFMA.FTZ R80, R174, R80, R159 ;  /* 0x00000050ae507223 */ /* 0x000fca000001009f */
        /* <DEDUP_REMOVED lines=31> */
.L_x_5830:
[----:B------:R-:W-:Y:S05]  /*5220*/  BSYNC B0 ;  /* 0x0000000000007941 */ /* 0x000fea0003800000 */
.L_x_5829:
        /* <DEDUP_REMOVED lines=63> */
.L_x_5891:
[----:B------:R-:W-:Y:S01]  /*5620*/  ISETP.GE.AND P3, PT, R127, 0x10, PT ;  /* 0x000000107f00780c */ /* 0x000fe20003f66270 */
[----:B------:R-:W-:-:S12]  /*5630*/  UMOV UR7, 0xffffffff ;  /* 0xffffffff00077882 */ /* 0x000fd80000000000 */
[C---:B0-2---:R-:W-:Y:S01]  /*5640*/  @P3 FFMA.FTZ R83, R82.reuse, R149, R83 ;  /* 0x0000009552533223 */ /* 0x045fe20000010053 */
[----:B---3--:R-:W-:Y:S01]  /*5650*/  @P3 FMUL.FTZ R82, R82, R87 ;  /* 0x0000005752523220 */ /* 0x008fe20000410000 */
[----:B------:R-:W-:Y:S06]  /*5660*/  BRA.DIV UR7, `(.L_x_5833) ;  /* 0x0000003e07747947 */ /* 0x000fec000b800000 */
.L_x_5894:
[----:B------:R-:W-:-:S03]  /*5670*/  UMOV UR7, 0xffffffff ;  /* 0xffffffff00077882 */ /* 0x000fc60000000000 */
[----:B------:R-:W-:Y:S05]  /*5680*/  BRA.DIV UR7, `(.L_x_5834) ;  /* 0x0000003e07947947 */ /* 0x000fea000b800000 */
.L_x_5897:
[----:B------:R-:W-:-:S03]  /*5690*/  UMOV UR7, 0xffffffff ;  /* 0xffffffff00077882 */ /* 0x000fc60000000000 */
[----:B------:R-:W-:Y:S05]  /*56a0*/  BRA.DIV UR7, `(.L_x_5835) ;  /* 0x0000003e07b47947 */ /* 0x000fea000b800000 */
[----:B------:R-:W0:Y:S04]  /*56b0*/  SHFL.UP PT, R82, R82, 0x1, RZ ;  /* 0x0420000052527989 */ /* 0x000e2800000e00ff */
[----:B------:R-:W2:Y:S04]  /*56c0*/  SHFL.UP PT, R83, R83, 0x1, RZ ;  /* 0x0420000053537989 */ /* 0x000ea800000e00ff */
[----:B------:R-:W3:Y:S04]  /*56d0*/  SHFL.IDX PT, R84, R84, RZ, 0x1f ;  /* 0x00001fff54547589 */ /* 0x000ee800000e0000 */
[----:B------:R-:W4:Y:S02]  /*56e0*/  SHFL.IDX PT, R85, R85, RZ, 0x1f ;  /* 0x00001fff55557589 */ /* 0x000f2400000e0000 */
.L_x_5903:
[C---:B0-2-4-:R-:W-:Y:S01]  /*56f0*/  @P1 FFMA.FTZ R85, R82.reuse, R85, R83 ;  /* 0x0000005552551223 */ /* 0x055fe20000010053 */
[----:B---3--:R-:W-:-:S03]  /*5700*/  @P1 FMUL.FTZ R84, R82, R84 ;  /* 0x0000005452541220 */ /* 0x008fc60000410000 */
[C---:B------:R-:W-:Y:S01]  /*5710*/  FFMA.FTZ R87, R80.reuse, R85, R81 ;  /* 0x0000005550577223 */ /* 0x040fe20000010051 */
[----:B------:R-:W-:-:S05]  /*5720*/  FMUL.FTZ R86, R80, R84 ;  /* 0x0000005450567220 */ /* 0x000fca0000410000 */
[----:B------:R0:W-:Y:S02]  /*5730*/  STS.128 [R148+0x2140], R84 ;  /* 0x0021405494007388 */ /* 0x0001e40000000c00 */
.L_x_5831:
        /* <DEDUP_REMOVED lines=11> */
[----:B------:R-:W-:Y:S01]  /*57f0*/  ISETP.GE.OR P0, PT, R98, R163, P0 ;  /* 0x000000a36200720c */ /* 0x000fe20000706670 */
[----:B------:R-:W-:Y:S01]  /*5800*/  HFMA2.MMA R149, -RZ, RZ, 0, 0 ;  /* 0x00000000ff957435 */ /* 0x000fe200000001ff */
        /* <DEDUP_REMOVED lines=13> */
[----:B------:R-:W-:Y:S01]  /*58e0*/  FFMA.FTZ R81, R175, R81, R182 ;  /* 0x00000051af517223 */ /* 0x000fe200000100b6 */
[----:B------:R-:W-:-:S03]  /*58f0*/  @!P0 LEA R82, R152, R119, 0x3 ;  /* 0x0000007798528211 */ /* 0x000fc600078e18ff */
[----:B------:R-:W-:Y:S02]  /*5900*/  FFMA.FTZ R81, R174, R81, R187 ;  /* 0x00000051ae517223 */ /* 0x000fe400000100bb */
[----:B------:R1:W2:Y:S02]  /*5910*/  @!P0 LDS.64 R148, [R82+0x2e50] ;  /* 0x002e500052948984 */ /* 0x0002a40000000a00 */
        /* <DEDUP_REMOVED lines=72> */
.L_x_5920:
        /* <DEDUP_REMOVED lines=8> */
.L_x_5836:
        /* <DEDUP_REMOVED lines=21> */
[----:B------:R-:W-:-:S02]  /*5f70*/  IMAD R6, R144, UR15, RZ ;  /* 0x0000000f90067c24 */ /* 0x000fc4000f8e02ff */
[----:B------:R-:W-:Y:S01]  /*5f80*/  FMUL.FTZ R78, R78, R201 ;  /* 0x000000c94e4e7220 */ /* 0x000fe20000410000 */
[----:B------:R-:W-:Y:S01]  /*5f90*/  FADD.FTZ R213, R214, -R213 ;  /* 0x800000d5d6d57221 */ /* 0x000fe20000010000 */
[----:B------:R-:W-:Y:S01]  /*5fa0*/  FFMA.FTZ R5, R97, R68, R4 ;  /* 0x0000004461057223 */ /* 0x000fe20000010004 */
[----:B------:R-:W-:Y:S01]  /*5fb0*/  FADD.FTZ R82, -R166, R207 ;  /* 0x000000cfa6527221 */ /* 0x000fe20000010100 */
[----:B------:R-:W-:Y:S01]  /*5fc0*/  FADD.FTZ R205, R216, -R205 ;  /* 0x800000cdd8cd7221 */ /* 0x000fe20000010000 */
[----:B------:R-:W0:Y:S01]  /*5fd0*/  LDS R7, [R220+0x2354] ;  /* 0x00235400dc077984 */ /* 0x000e220000000800 */
[----:B------:R-:W-:Y:S01]  /*5fe0*/  FFMA.FTZ R4, R66, R69, R5 ;  /* 0x0000004542047223 */ /* 0x000fe20000010005 */
[----:B------:R-:W-:Y:S01]  /*5ff0*/  FMUL.FTZ R216, R170, R216 ;  /* 0x000000d8aad87220 */ /* 0x000fe20000410000 */
[----:B------:R-:W-:Y:S01]  /*6000*/  FADD.FTZ R210, R217, -R210 ;  /* 0x800000d2d9d27221 */ /* 0x000fe20000010000 */
[----:B------:R-:W-:Y:S01]  /*6010*/  FADD.FTZ R208, R219, -R208 ;  /* 0x800000d0dbd07221 */ /* 0x000fe20000010000 */
[----:B------:R-:W-:Y:S01]  /*6020*/  FFMA.FTZ R5, R67, R70, R4 ;  /* 0x0000004643057223 */ /* 0x000fe20000010004 */
[----:B------:R-:W-:Y:S01]  /*6030*/  FMUL.FTZ R70, R11, R96 ;  /* 0x000000600b467220 */ /* 0x000fe20000410000 */
[----:B------:R-:W-:Y:S01]  /*6040*/  FMUL.FTZ R83, R139, R216 ;  /* 0x000000d88b537220 */ /* 0x000fe20000410000 */
[----:B------:R-:W-:Y:S01]  /*6050*/  FADD.FTZ R206, R221, -R206 ;  /* 0x800000ceddce7221 */ /* 0x000fe20000010000 */
[----:B------:R-:W-:Y:S01]  /*6060*/  FFMA.FTZ R4, R2, R71, R5 ;  /* 0x0000004702047223 */ /* 0x000fe20000010005 */
[----:B------:R-:W-:Y:S01]  /*6070*/  IMAD R71, R145, UR14, R6 ;  /* 0x0000000e91477c24 */ /* 0x000fe2000f8e0206 */
[----:B------:R-:W-:Y:S01]  /*6080*/  HFMA2.MMA R5, -RZ, RZ, 0, 0 ;  /* 0x00000000ff057435 */ /* 0x000fe200000001ff */
[----:B------:R-:W-:Y:S01]  /*6090*/  FADD.FTZ R204, R225, -R204 ;  /* 0x800000cce1cc7221 */ /* 0x000fe20000010000 */
[----:B------:R-:W-:Y:S01]  /*60a0*/  FFMA.FTZ R69, R89, R72, R4 ;  /* 0x0000004859457223 */ /* 0x000fe20000010004 */
[----:B------:R-:W-:Y:S01]  /*60b0*/  MOV R4, R128 ;  /* 0x0000008000047202 */ /* 0x000fe20000000f00 */
[----:B------:R-:W-:Y:S01]  /*60c0*/  FMUL.FTZ R72, R77, R223 ;  /* 0x000000df4d487220 */ /* 0x000fe20000410000 */
[----:B-1----:R-:W-:Y:S01]  /*60d0*/  FADD.FTZ R87, R223, -R202 ;  /* 0x800000cadf577221 */ /* 0x002fe20000010000 */
[----:B------:R-:W-:Y:S01]  /*60e0*/  FFMA.FTZ R6, R88, R73, R69 ;  /* 0x0000004958067223 */ /* 0x000fe20000010045 */
[C---:B------:R-:W-:Y:S01]  /*60f0*/  FMUL.FTZ R217, R170.reuse, R217 ;  /* 0x000000d9aad97220 */ /* 0x040fe20000410000 */
[C---:B------:R-:W-:Y:S01]  /*6100*/  FMUL.FTZ R219, R170.reuse, R219 ;  /* 0x000000dbaadb7220 */ /* 0x040fe20000410000 */
[----:B------:R-:W-:Y:S01]  /*6110*/  FMUL.FTZ R221, R170, R221 ;  /* 0x000000ddaadd7220 */ /* 0x000fe20000410000 */
[----:B------:R-:W-:Y:S01]  /*6120*/  FFMA.FTZ R69, R91, R74, R6 ;  /* 0x0000004a5b457223 */ /* 0x000fe20000010006 */
[----:B------:R-:W-:-:S04]  /*6130*/  IMAD.WIDE.U32 R4, R144, UR14, R4 ;  /* 0x0000000e90047c25 */ /* 0x000fc8000f8e0004 */
[C---:B------:R-:W-:Y:S01]  /*6140*/  FMUL.FTZ R74, R170.reuse, R207 ;  /* 0x000000cfaa4a7220 */ /* 0x040fe20000410000 */
[----:B------:R-:W-:Y:S01]  /*6150*/  FMUL.FTZ R225, R170, R225 ;  /* 0x000000e1aae17220 */ /* 0x000fe20000410000 */
[----:B------:R-:W-:Y:S01]  /*6160*/  FFMA.FTZ R6, R90, R75, R69 ;  /* 0x0000004b5a067223 */ /* 0x000fe20000010045 */
[----:B------:R-:W-:Y:S01]  /*6170*/  FMUL.FTZ R223, R170, R223 ;  /* 0x000000dfaadf7220 */ /* 0x000fe20000410000 */
[----:B------:R-:W-:Y:S01]  /*6180*/  IADD3 R5, R5, R71, RZ ;  /* 0x0000004705057210 */ /* 0x000fe20007ffe0ff */
[----:B------:R-:W-:Y:S01]  /*6190*/  FMUL.FTZ R81, R95, R74 ;  /* 0x0000004a5f517220 */ /* 0x000fe20000410000 */
[----:B------:R-:W-:Y:S01]  /*61a0*/  FFMA.FTZ R77, R93, R76, R6 ;  /* 0x0000004c5d4d7223 */ /* 0x000fe20000010006 */
[----:B------:R-:W-:Y:S01]  /*61b0*/  @!P2 LEA R76, R152, R119, 0x3 ;  /* 0x00000077984ca211 */ /* 0x000fe200078e18ff */
[----:B------:R-:W-:Y:S01]  /*61c0*/  FMUL.FTZ R74, R170, R211 ;  /* 0x000000d3aa4a7220 */ /* 0x000fe20000410000 */
[----:B------:R-:W-:-:S04]  /*61d0*/  IMAD.WIDE.U32 R4, R130, UR24, R4 ;  /* 0x0000001882047c25 */ /* 0x000fc8000f8e0004 */
[----:B------:R-:W-:Y:S01]  /*61e0*/  FFMA.FTZ R71, R218, R201, R70 ;  /* 0x000000c9da477223 */ /* 0x000fe20000010046 */
[----:B------:R-:W-:Y:S01]  /*61f0*/  FADD.FTZ R86, -R164, R209 ;  /* 0x000000d1a4567221 */ /* 0x000fe20000010100 */
[----:B------:R1:W-:Y:S01]  /*6200*/  @!P2 STS.64 [R76+0x2e50], R148 ;  /* 0x002e50944c00a388 */ /* 0x0003e20000000a00 */
[----:B------:R-:W-:Y:S01]  /*6210*/  FMUL.FTZ R217, R66, R217 ;  /* 0x000000d942d97220 */ /* 0x000fe20000410000 */
[----:B------:R-:W-:Y:S01]  /*6220*/  LEA R68, P0, R4, UR26, 0x2 ;  /* 0x0000001a04447c11 */ /* 0x000fe2000f8010ff */
[----:B------:R-:W-:Y:S01]  /*6230*/  FMUL.FTZ R79, R79, R71 ;  /* 0x000000474f4f7220 */ /* 0x000fe20000410000 */
[----:B------:R-:W-:Y:S01]  /*6240*/  IADD3 R6, P1, R64, R4, RZ ;  /* 0x0000000440067210 */ /* 0x000fe20007f3e0ff */
[----:B0-----:R-:W-:Y:S01]  /*6250*/  FFMA.FTZ R73, R7, R229, R222 ;  /* 0x000000e507497223 */ /* 0x001fe200000100de */
[----:B------:R-:W-:Y:S02]  /*6260*/  IMAD R7, R131, UR24, RZ ;  /* 0x0000001883077c24 */ /* 0x000fe4000f8e02ff */
[----:B------:R-:W-:Y:S01]  /*6270*/  FMUL.FTZ R85, R170, R71 ;  /* 0x00000047aa557220 */ /* 0x000fe20000410000 */
[----:B------:R-:W-:Y:S01]  /*6280*/  FMUL.FTZ R219, R2, R219 ;  /* 0x000000db02db7220 */ /* 0x000fe20000410000 */
[----:B------:R-:W-:Y:S01]  /*6290*/  FFMA.FTZ R75, R218, R73, R231 ;  /* 0x00000049da4b7223 */ /* 0x000fe200000100e7 */
[----:B------:R-:W-:-:S02]  /*62a0*/  IMAD R7, R130, UR25, R7 ;  /* 0x0000001982077c24 */ /* 0x000fc4000f8e0207 */
[----:B------:R-:W-:Y:S01]  /*62b0*/  FMUL.FTZ R221, R88, R221 ;  /* 0x000000dd58dd7220 */ /* 0x000fe20000410000 */
[----:B-1----:R-:W-:Y:S01]  /*62c0*/  IADD3 R76, R163, -UR4, RZ ;  /* 0x80000004a34c7c10 */ /* 0x002fe2000fffe0ff */
[----:B------:R-:W-:Y:S01]  /*62d0*/  FFMA.FTZ R227, R212, R75, R227 ;  /* 0x0000004bd4e37223 */ /* 0x000fe200000100e3 */
[----:B------:R-:W-:Y:S01]  /*62e0*/  FADD.FTZ R149, R71, -R70 ;  /* 0x8000004647957221 */ /* 0x000fe20000010000 */
[----:B------:R-:W-:Y:S01]  /*62f0*/  IADD3 R7, R5, R7, RZ ;  /* 0x0000000705077210 */ /* 0x000fe20007ffe0ff */
[----:B------:R-:W-:Y:S01]  /*6300*/  FMUL.FTZ R225, R90, R225 ;  /* 0x000000e15ae17220 */ /* 0x000fe20000410000 */
[----:B------:R-:W-:Y:S01]  /*6310*/  FFMA.FTZ R203, R203, R227, R200 ;  /* 0x000000e3cbcb7223 */ /* 0x000fe200000100c8 */
[----:B------:R-:W-:Y:S01]  /*6320*/  IADD3 R5, -R163, UR4, RZ ;  /* 0x00000004a3057c10 */ /* 0x000fe2000fffe1ff */
[----:B------:R-:W-:Y:S01]  /*6330*/  FMUL.FTZ R223, R94, R223 ;  /* 0x000000df5edf7220 */ /* 0x000fe20000410000 */
[----:B------:R-:W-:Y:S01]  /*6340*/  LEA.HI.X R69, R4, UR27, R7, 0x2, P0 ;  /* 0x0000001b04457c11 */ /* 0x000fe200080f1407 */
[----:B------:R-:W-:Y:S01]  /*6350*/  FFMA.FTZ R197, R192, R203, R197 ;  /* 0x000000cbc0c57223 */ /* 0x000fe200000100c5 */
[----:B------:R-:W-:Y:S01]  /*6360*/  FFMA.FTZ R4, R94, R72, R77 ;  /* 0x000000485e047223 */ /* 0x000fe2000001004d */
[----:B------:R-:W-:-:S02]  /*6370*/  IMAD R5, R5, -0x400, RZ ;  /* 0xfffffc0005057824 */ /* 0x000fc400078e02ff */
[C---:B------:R-:W-:Y:S01]  /*6380*/  FMUL.FTZ R72, R170.reuse, R215 ;  /* 0x000000d7aa487220 */ /* 0x040fe20000410000 */
[----:B------:R-:W-:Y:S01]  /*6390*/  FFMA.FTZ R195, R195, R197, R196 ;  /* 0x000000c5c3c37223 */ /* 0x000fe200000100c4 */
[----:B------:R-:W-:Y:S01]  /*63a0*/  FMUL.FTZ R77, R170, R214 ;  /* 0x000000d6aa4d7220 */ /* 0x000fe20000410000 */
[----:B------:R-:W-:Y:S01]  /*63b0*/  IMAD.WIDE R68, R5, 0x4, R68 ;  /* 0x0000000405447825 */ /* 0x000fe200078e0244 */
[----:B------:R-:W-:-:S03]  /*63c0*/  SHF.L.U32 R5, R128, 0x4, RZ ;  /* 0x0000000480057819 */ /* 0x000fc600000006ff */
[----:B------:R-:W-:Y:S01]  /*63d0*/  FFMA.FTZ R185, R172, R195, R185 ;  /* 0x000000c3acb97223 */ /* 0x000fe200000100b9 */
[----:B------:R-:W-:Y:S01]  /*63e0*/  FMUL.FTZ R77, R92, R77 ;  /* 0x0000004d5c4d7220 */ /* 0x000fe20000410000 */
[----:B------:R-:W-:Y:S01]  /*63f0*/  FFMA.FTZ R4, R137, R78, R4 ;  /* 0x0000004e89047223 */ /* 0x000fe20000010004 */
[----:B------:R-:W-:Y:S01]  /*6400*/  LEA.HI.SX32 R80, R5, R5, 0x1b ;  /* 0x0000000505507211 */ /* 0x000fe200078fdaff */
[----:B------:R-:W-:Y:S01]  /*6410*/  FFMA.FTZ R175, R175, R185, R182 ;  /* 0x000000b9afaf7223 */ /* 0x000fe200000100b6 */
[----:B------:R-:W-:Y:S01]  /*6420*/  FMUL.FTZ R5, R3, R72 ;  /* 0x0000004803057220 */ /* 0x000fe20000410000 */
[----:B------:R-:W-:Y:S01]  /*6430*/  FMUL.FTZ R72, R170, R209 ;  /* 0x000000d1aa487220 */ /* 0x000fe20000410000 */
[----:B------:R-:W-:Y:S01]  /*6440*/  LEA R80, R80, R119, 0x2 ;  /* 0x0000007750507211 */ /* 0x000fe200078e10ff */
[----:B------:R-:W-:Y:S01]  /*6450*/  FFMA.FTZ R187, R174, R175, R187 ;  /* 0x000000afaebb7223 */ /* 0x000fe200000100bb */
[----:B------:R-:W-:Y:S01]  /*6460*/  FADD.FTZ R78, -R168, R215 ;  /* 0x000000d7a84e7221 */ /* 0x000fe20000010100 */
[----:B------:R-:W-:Y:S01]  /*6470*/  LEA R207, R76, 0xfffffc00, 0xa ;  /* 0xfffffc004ccf7811 */ /* 0x000fe200078e50ff */
[----:B------:R-:W-:Y:S01]  /*6480*/  FADD.FTZ R148, -R161, R211 ;  /* 0x000000d3a1947221 */ /* 0x000fe20000010100 */
[----:B------:R-:W-:Y:S01]  /*6490*/  FFMA.FTZ R177, R177, R187, R184 ;  /* 0x000000bbb1b17223 */ /* 0x000fe200000100b8 */
[----:B------:R0:W-:Y:S01]  /*64a0*/  STS [R80+0x1090], R5 ;  /* 0x0010900550007388 */ /* 0x0001e20000000800 */
[----:B------:R-:W-:Y:S01]  /*64b0*/  IADD3 R172, -R207, UR9, -R128 ;  /* 0x00000009cfac7c10 */ /* 0x000fe2000fffe980 */
[----:B------:R-:W-:Y:S01]  /*64c0*/  FMUL.FTZ R207, R138, R85 ;  /* 0x000000558acf7220 */ /* 0x000fe20000410000 */
[----:B------:R-:W-:Y:S01]  /*64d0*/  FFMA.FTZ R189, R176, R177, R189 ;  /* 0x000000b1b0bd7223 */ /* 0x000fe200000100bd */
[----:B------:R1:W-:Y:S01]  /*64e0*/  STS [R80+0x1094], R77 ;  /* 0x0010944d50007388 */ /* 0x0003e20000000800 */
[----:B------:R-:W-:Y:S01]  /*64f0*/  ISETP.GE.AND P0, PT, R172, 0x1, PT ;  /* 0x00000001ac00780c */ /* 0x000fe20003f06270 */
[----:B------:R-:W-:Y:S01]  /*6500*/  BSSY B0, `(.L_x_5838) ;  /* 0x000003a000007945 */ /* 0x000fe20003800000 */
[----:B------:R-:W-:Y:S01]  /*6510*/  FFMA.FTZ R179, R179, R189, R186 ;  /* 0x000000bdb3b37223 */ /* 0x000fe200000100ba */
[----:B------:R-:W-:Y:S01]  /*6520*/  STS [R80+0x1098], R81 ;  /* 0x0010985150007388 */ /* 0x000fe20000000800 */
[----:B------:R-:W-:Y:S01]  /*6530*/  FMUL.FTZ R76, R189, R112 ;  /* 0x00000070bd4c7220 */ /* 0x000fe20000410000 */
[----:B0-----:R-:W-:Y:S01]  /*6540*/  FMUL.FTZ R5, R97, R72 ;  /* 0x0000004861057220 */ /* 0x001fe20000410000 */
[----:B------:R-:W-:Y:S01]  /*6550*/  FFMA.FTZ R181, R181, R179, R188 ;  /* 0x000000b3b5b57223 */ /* 0x000fe200000100bc */
[----:B------:R-:W-:Y:S01]  /*6560*/  FMUL.FTZ R72, R170, R194 ;  /* 0x000000c2aa487220 */ /* 0x000fe20000410000 */
[----:B------:R-:W-:Y:S01]  /*6570*/  STS [R80+0x109c], R83 ;  /* 0x00109c5350007388 */ /* 0x000fe20000000800 */
[----:B-1----:R-:W-:Y:S01]  /*6580*/  FMUL.FTZ R77, R67, R74 ;  /* 0x0000004a434d7220 */ /* 0x002fe20000410000 */
[----:B------:R-:W-:Y:S01]  /*6590*/  FFMA.FTZ R191, R178, R181, R191 ;  /* 0x000000b5b2bf7223 */ /* 0x000fe200000100bf */
[----:B------:R-:W-:Y:S01]  /*65a0*/  FMUL.FTZ R74, R170, R198 ;  /* 0x000000c6aa4a7220 */ /* 0x000fe20000410000 */
[----:B------:R0:W-:Y:S01]  /*65b0*/  STS [R80+0x10a0], R5 ;  /* 0x0010a00550007388 */ /* 0x0001e20000000800 */
[----:B------:R-:W-:Y:S01]  /*65c0*/  IADD3.X R7, R65, R7, RZ, P1, !PT ;  /* 0x0000000741077210 */ /* 0x000fe20000ffe4ff */
[----:B------:R-:W-:Y:S01]  /*65d0*/  FFMA.FTZ R183, R183, R191, R190 ;  /* 0x000000bfb7b77223 */ /* 0x000fe200000100be */
[----:B------:R-:W-:Y:S01]  /*65e0*/  FMUL.FTZ R84, R187, R110 ;  /* 0x0000006ebb547220 */ /* 0x000fe20000410000 */
[----:B------:R1:W-:Y:S02]  /*65f0*/  STS [R80+0x10a8], R77 ;  /* 0x0010a84d50007388 */ /* 0x0003e40000000800 */
[----:B------:R-:W-:-:S02]  /*6600*/  FFMA.FTZ R193, R180, R183, R193 ;  /* 0x000000b7b4c17223 */ /* 0x000fc400000100c1 */
[----:B------:R-:W-:Y:S01]  /*6610*/  STS [R80+0x10a4], R217 ;  /* 0x0010a4d950007388 */ /* 0x000fe20000000800 */
[----:B0-----:R-:W-:Y:S01]  /*6620*/  FMUL.FTZ R5, R89, R72 ;  /* 0x0000004859057220 */ /* 0x001fe20000410000 */
[C---:B------:R-:W-:Y:S01]  /*6630*/  FMUL.FTZ R72, R170.reuse, R199 ;  /* 0x000000c7aa487220 */ /* 0x040fe20000410000 */
[----:B------:R-:W-:Y:S01]  /*6640*/  FMUL.FTZ R170, R170, R201 ;  /* 0x000000c9aaaa7220 */ /* 0x000fe20000410000 */
[----:B------:R-:W-:Y:S01]  /*6650*/  STS [R80+0x10ac], R219 ;  /* 0x0010acdb50007388 */ /* 0x000fe20000000800 */
[----:B-1----:R-:W-:Y:S01]  /*6660*/  FMUL.FTZ R77, R91, R74 ;  /* 0x0000004a5b4d7220 */ /* 0x002fe20000410000 */
[----:B------:R-:W-:Y:S01]  /*6670*/  FMUL.FTZ R81, R93, R72 ;  /* 0x000000485d517220 */ /* 0x000fe20000410000 */
[----:B------:R-:W-:Y:S01]  /*6680*/  FMUL.FTZ R72, R183, R108 ;  /* 0x0000006cb7487220 */ /* 0x000fe20000410000 */
[----:B------:R0:W-:Y:S01]  /*6690*/  STS [R80+0x10b0], R5 ;  /* 0x0010b00550007388 */ /* 0x0001e20000000800 */
[----:B------:R-:W-:Y:S01]  /*66a0*/  FMUL.FTZ R74, R181, R106 ;  /* 0x0000006ab54a7220 */ /* 0x000fe20000410000 */
[----:B------:R-:W-:-:S02]  /*66b0*/  FMUL.FTZ R83, R137, R170 ;  /* 0x000000aa89537220 */ /* 0x000fc40000410000 */
[----:B------:R1:W-:Y:S04]  /*66c0*/  STS [R80+0x10b8], R77 ;  /* 0x0010b84d50007388 */ /* 0x0003e80000000800 */
[----:B------:R2:W-:Y:S01]  /*66d0*/  STS [R80+0x10c0], R81 ;  /* 0x0010c05150007388 */ /* 0x0005e20000000800 */
[----:B0-----:R-:W-:-:S03]  /*66e0*/  FMUL.FTZ R5, R193, R107 ;  /* 0x0000006bc1057220 */ /* 0x001fc60000410000 */
[----:B------:R0:W-:Y:S01]  /*66f0*/  STS [R80+0x10c8], R83 ;  /* 0x0010c85350007388 */ /* 0x0001e20000000800 */
[----:B------:R-:W-:Y:S01]  /*6700*/  FFMA.FTZ R71, R5, R78, RZ ;  /* 0x0000004e05477223 */ /* 0x000fe200000100ff */
[----:B-1----:R-:W-:Y:S02]  /*6710*/  FMUL.FTZ R77, R191, R105 ;  /* 0x00000069bf4d7220 */ /* 0x002fe40000410000 */
[----:B------:R1:W-:Y:S01]  /*6720*/  STS [R80+0x10b4], R221 ;  /* 0x0010b4dd50007388 */ /* 0x0003e20000000800 */
[----:B------:R-:W-:Y:S01]  /*6730*/  FFMA.FTZ R70, R72, R213, R71 ;  /* 0x000000d548467223 */ /* 0x000fe20000010047 */
[----:B--2---:R-:W-:Y:S02]  /*6740*/  FMUL.FTZ R81, R179, R113 ;  /* 0x00000071b3517220 */ /* 0x004fe40000410000 */
[----:B------:R1:W-:Y:S01]  /*6750*/  STS [R80+0x10bc], R225 ;  /* 0x0010bce150007388 */ /* 0x0003e20000000800 */
[----:B------:R-:W-:Y:S01]  /*6760*/  FFMA.FTZ R71, R77, R82, R70 ;  /* 0x000000524d477223 */ /* 0x000fe20000010046 */
[----:B0-----:R-:W-:-:S02]  /*6770*/  FMUL.FTZ R83, R177, R111 ;  /* 0x0000006fb1537220 */ /* 0x001fc40000410000 */
[----:B------:R1:W-:Y:S01]  /*6780*/  STS [R80+0x10c4], R223 ;  /* 0x0010c4df50007388 */ /* 0x0003e20000000800 */
[----:B------:R-:W-:-:S03]  /*6790*/  FFMA.FTZ R70, R74, R205, R71 ;  /* 0x000000cd4a467223 */ /* 0x000fc60000010047 */
[----:B------:R1:W-:Y:S01]  /*67a0*/  STS [R80+0x10cc], R207 ;  /* 0x0010cccf50007388 */ /* 0x0003e20000000800 */
[----:B------:R-:W-:-:S04]  /*67b0*/  FFMA.FTZ R71, R81, R86, R70 ;  /* 0x0000005651477223 */ /* 0x000fc80000010046 */
[----:B------:R-:W-:-:S04]  /*67c0*/  FFMA.FTZ R70, R76, R210, R71 ;  /* 0x000000d24c467223 */ /* 0x000fc80000010047 */
[----:B------:R-:W-:Y:S01]  /*67d0*/  FFMA.FTZ R85, R83, R148, R70 ;  /* 0x0000009453557223 */ /* 0x000fe20000010046 */
[----:B------:R-:W-:Y:S06]  /*67e0*/  BAR.SYNC.DEFER_BLOCKING 0x0 ;  /* 0x0000000000007b1d */ /* 0x000fec0000010000 */
[----:B-1----:R-:W-:Y:S05]  /*67f0*/  @!P0 BRA `(.L_x_5839) ;  /* 0x0000000000288947 */ /* 0x002fea0003800000 */
[----:B------:R-:W-:Y:S01]  /*6800*/  LEA.HI.SX32 R70, R128, R128, 0x1b ;  /* 0x0000008080467211 */ /* 0x000fe200078fdaff */
[-C--:B------:R-:W-:Y:S02]  /*6810*/  IMAD R171, R171, R146.reuse, RZ ;  /* 0x00000092abab7224 */ /* 0x080fe400078e02ff */
[----:B------:R-:W-:Y:S01]  /*6820*/  IMAD.WIDE.U32 R6, R152, R146, R6 ;  /* 0x0000009298067225 */ /* 0x000fe200078e0006 */
[----:B------:R-:W-:-:S03]  /*6830*/  LEA R80, R70, R119, 0x2 ;  /* 0x0000007746507211 */ /* 0x000fc600078e10ff */
[----:B------:R-:W-:Y:S01]  /*6840*/  IMAD R171, R152, R147, R171 ;  /* 0x0000009398ab7224 */ /* 0x000fe200078e02ab */
[----:B------:R-:W-:Y:S01]  /*6850*/  LEA R70, P0, R6, UR26, 0x2 ;  /* 0x0000001a06467c11 */ /* 0x000fe2000f8010ff */
[----:B------:R-:W0:Y:S03]  /*6860*/  LDS R207, [R80+0x1090] ;  /* 0x0010900050cf7984 */ /* 0x000e260000000800 */
[----:B------:R-:W-:-:S04]  /*6870*/  IADD3 R171, R7, R171, RZ ;  /* 0x000000ab07ab7210 */ /* 0x000fc80007ffe0ff */
[----:B------:R-:W-:-:S05]  /*6880*/  LEA.HI.X R71, R6, UR27, R171, 0x2, P0 ;  /* 0x0000001b06477c11 */ /* 0x000fca00080f14ab */
[----:B0-----:R0:W-:Y:S02]  /*6890*/  REDG.E.ADD.F32.FTZ.RN.STRONG.GPU desc[UR12][R70.64], R207 ;  /* 0x000000cf460079a6 */ /* 0x0011e4000c10f38c */
.L_x_5839:
[----:B------:R-:W-:Y:S05]  /*68a0*/  BSYNC B0 ;  /* 0x0000000000007941 */ /* 0x000fea0003800000 */
.L_x_5838:
[----:B------:R-:W-:Y:S01]  /*68b0*/  FADD.FTZ R194, -R159, R194 ;  /* 0x000000c29fc27221 */ /* 0x000fe20000010100 */
[----:B0-----:R-:W-:Y:S01]  /*68c0*/  FMUL.FTZ R71, R175, R109 ;  /* 0x0000006daf477220 */ /* 0x001fe20000410000 */
[----:B------:R-:W-:Y:S01]  /*68d0*/  FFMA.FTZ R6, R84, R208, R85 ;  /* 0x000000d054067223 */ /* 0x000fe20000010055 */
[----:B------:R-:W-:Y:S01]  /*68e0*/  FMUL.FTZ R70, R185, R104 ;  /* 0x00000068b9467220 */ /* 0x000fe20000410000 */
[----:B------:R-:W-:Y:S01]  /*68f0*/  USHF.L.U64.HI UR8, UR5, 0x2, UR6 ;  /* 0x0000000205087899 */ /* 0x000fe20008010206 */
[----:B------:R-:W-:Y:S01]  /*6900*/  FADD.FTZ R198, -R157, R198 ;  /* 0x000000c69dc67221 */ /* 0x000fe20000010100 */
[----:B------:R-:W-:Y:S01]  /*6910*/  FFMA.FTZ R7, R71, R194, R6 ;  /* 0x000000c247077223 */ /* 0x000fe20000010006 */
[----:B------:R-:W-:Y:S01]  /*6920*/  FMUL.FTZ R85, R195, R103 ;  /* 0x00000067c3557220 */ /* 0x000fe20000410000 */
[----:B------:R-:W-:Y:S01]  /*6930*/  IADD3 R171, R128, 0x40, RZ ;  /* 0x0000004080ab7810 */ /* 0x000fe20007ffe0ff */
[----:B------:R-:W-:Y:S01]  /*6940*/  USHF.L.U32 UR7, UR5, 0x2, URZ ;  /* 0x0000000205077899 */ /* 0x000fe2000800063f */
[----:B------:R-:W-:Y:S01]  /*6950*/  FFMA.FTZ R6, R70, R206, R7 ;  /* 0x000000ce46067223 */ /* 0x000fe20000010007 */
[----:B------:R-:W-:Y:S01]  /*6960*/  FMUL.FTZ R80, R197, R102 ;  /* 0x00000066c5507220 */ /* 0x000fe20000410000 */
[----:B------:R-:W-:Y:S01]  /*6970*/  IMAD R182, R146, UR8, RZ ;  /* 0x0000000892b67c24 */ /* 0x000fe2000f8e02ff */
[----:B------:R-:W-:Y:S01]  /*6980*/  LEA.HI.SX32 R180, R171, R128, 0x1b ;  /* 0x00000080abb47211 */ /* 0x000fe200078fdaff */
[----:B------:R-:W-:Y:S01]  /*6990*/  FFMA.FTZ R7, R85, R198, R6 ;  /* 0x000000c655077223 */ /* 0x000fe20000010006 */
[----:B------:R-:W-:Y:S01]  /*69a0*/  FADD.FTZ R174, -R155, R199 ;  /* 0x000000c79bae7221 */ /* 0x000fe20000010100 */
[----:B------:R-:W-:Y:S01]  /*69b0*/  IMAD R199, R147, UR7, R182 ;  /* 0x0000000793c77c24 */ /* 0x000fe2000f8e02b6 */
[----:B------:R-:W-:Y:S01]  /*69c0*/  LEA R180, R180, R119, 0x2 ;  /* 0x00000077b4b47211 */ /* 0x000fe200078e10ff */
[----:B------:R-:W-:Y:S01]  /*69d0*/  FFMA.FTZ R178, R80, R204, R7 ;  /* 0x000000cc50b27223 */ /* 0x000fe20000010007 */
[----:B------:R-:W-:-:S04]  /*69e0*/  IMAD.WIDE.U32 R6, R146, UR7, R68 ;  /* 0x0000000792067c25 */ /* 0x000fc8000f8e0044 */
[----:B------:R-:W-:Y:S01]  /*69f0*/  FADD.FTZ R176, -R153, R201 ;  /* 0x000000c999b07221 */ /* 0x000fe20000010100 */
[----:B------:R-:W-:Y:S01]  /*6a00*/  FMUL.FTZ R201, R138, R79 ;  /* 0x0000004f8ac97220 */ /* 0x000fe20000410000 */
[----:B------:R-:W-:Y:S01]  /*6a10*/  FMUL.FTZ R79, R203, R101 ;  /* 0x00000065cb4f7220 */ /* 0x000fe20000410000 */
[----:B------:R-:W-:Y:S01]  /*6a20*/  ISETP.GE.AND P0, PT, R172, 0x41, PT ;  /* 0x00000041ac00780c */ /* 0x000fe20003f06270 */
[----:B------:R-:W-:Y:S01]  /*6a30*/  FMUL.FTZ R170, R227, R100 ;  /* 0x00000064e3aa7220 */ /* 0x000fe20000410000 */
[----:B------:R-:W-:Y:S01]  /*6a40*/  IADD3 R7, R7, R199, RZ ;  /* 0x000000c707077210 */ /* 0x000fe20007ffe0ff */
[----:B------:R-:W-:Y:S01]  /*6a50*/  FFMA.FTZ R171, R79, R174, R178 ;  /* 0x000000ae4fab7223 */ /* 0x000fe200000100b2 */
[----:B------:R0:W1:Y:S01]  /*6a60*/  LDS R199, [R180+0x1190] ;  /* 0x00119000b4c77984 */ /* 0x0000620000000800 */
[----:B------:R-:W-:Y:S01]  /*6a70*/  FMUL.FTZ R68, R73, R96 ;  /* 0x0000006049447220 */ /* 0x000fe20000410000 */
[----:B------:R-:W-:Y:S01]  /*6a80*/  FMUL.FTZ R69, R75, R99 ;  /* 0x000000634b457220 */ /* 0x000fe20000410000 */
[----:B------:R-:W-:Y:S01]  /*6a90*/  FFMA.FTZ R178, R170, R87, R171 ;  /* 0x00000057aab27223 */ /* 0x000fe200000100ab */
[----:B------:R-:W-:Y:S01]  /*6aa0*/  BSSY B0, `(.L_x_5840) ;  /* 0x0000009000007945 */ /* 0x000fe20003800000 */
[----:B------:R-:W-:Y:S01]  /*6ab0*/  FMUL.FTZ R171, R68, R149 ;  /* 0x0000009544ab7220 */ /* 0x000fe20000410000 */
[----:B------:R-:W-:Y:S01]  /*6ac0*/  FADD.FTZ R4, R4, R201 ;  /* 0x000000c904047221 */ /* 0x000fe20000010000 */
[----:B------:R-:W-:Y:S01]  /*6ad0*/  FFMA.FTZ R178, R69, R176, R178 ;  /* 0x000000b045b27223 */ /* 0x000fe200000100b2 */
[----:B------:R-:W-:-:S02]  /*6ae0*/  IADD3 R201, R128, 0x80, RZ ;  /* 0x0000008080c97810 */ /* 0x000fc40007ffe0ff */
[----:B------:R-:W-:Y:S01]  /*6af0*/  IADD3 R207, R128, 0xc0, RZ ;  /* 0x000000c080cf7810 */ /* 0x000fe20007ffe0ff */
[----:B------:R-:W-:Y:S01]  /*6b00*/  FADD.FTZ R171, R178, R171 ;  /* 0x000000abb2ab7221 */ /* 0x000fe20000010000 */
[----:B0-----:R-:W-:Y:S06]  /*6b10*/  @!P0 BRA `(.L_x_5841) ;  /* 0x0000000000048947 */ /* 0x001fec0003800000 */
[----:B-1----:R0:W-:Y:S02]  /*6b20*/  REDG.E.ADD.F32.FTZ.RN.STRONG.GPU desc[UR12][R6.64+-0xf00], R199 ;  /* 0xfff100c7060079a6 */ /* 0x0021e4000c10f38c */
.L_x_5841:
[----:B------:R-:W-:Y:S05]  /*6b30*/  BSYNC B0 ;  /* 0x0000000000007941 */ /* 0x000fea0003800000 */
.L_x_5840:
[-C--:B------:R-:W-:Y:S01]  /*6b40*/  LEA.HI.SX32 R178, R201, R128.reuse, 0x1b ;  /* 0x00000080c9b27211 */ /* 0x080fe200078fdaff */
[----:B------:R-:W-:Y:S01]  /*6b50*/  BSSY B0, `(.L_x_5842) ;  /* 0x0000011000007945 */ /* 0x000fe20003800000 */
[----:B01----:R-:W-:Y:S02]  /*6b60*/  IADD3 R199, R128, 0x100, RZ ;  /* 0x0000010080c77810 */ /* 0x003fe40007ffe0ff */
        /* <DEDUP_REMOVED lines=15> */
.L_x_5843:
[----:B------:R-:W-:Y:S05]  /*6c60*/  BSYNC B0 ;  /* 0x0000000000007941 */ /* 0x000fea0003800000 */
.L_x_5842:
[----:B01----:R0:W1:Y:S01]  /*6c70*/  LDS R199, [R180+0x1390] ;  /* 0x00139000b4c77984 */ /* 0x0030620000000800 */
[----:B------:R-:W-:Y:S01]  /*6c80*/  BSSY B0, `(.L_x_5844) ;  /* 0x0000006000007945 */ /* 0x000fe20003800000 */
[----:B------:R-:W-:Y:S02]  /*6c90*/  IADD3 R207, R128, 0x180, RZ ;  /* 0x0000018080cf7810 */ /* 0x000fe40007ffe0ff */
[----:B------:R-:W-:Y:S02]  /*6ca0*/  LEA.HI.SX32 R178, R201, R128, 0x1b ;  /* 0x00000080c9b27211 */ /* 0x000fe400078fdaff */
[----:B------:R-:W-:Y:S01]  /*6cb0*/  LEA R182, R182, R119, 0x2 ;  /* 0x00000077b6b67211 */ /* 0x000fe200078e10ff */
[----:B------:R-:W-:Y:S06]  /*6cc0*/  @!P0 BRA `(.L_x_5845) ;  /* 0x0000000000048947 */ /* 0x000fec0003800000 */
[----:B-1----:R2:W-:Y:S02]  /*6cd0*/  REDG.E.ADD.F32.FTZ.RN.STRONG.GPU desc[UR12][R6.64+-0xd00], R199 ;  /* 0xfff300c7060079a6 */ /* 0x0025e4000c10f38c */
.L_x_5845:
[----:B------:R-:W-:Y:S05]  /*6ce0*/  BSYNC B0 ;  /* 0x0000000000007941 */ /* 0x000fea0003800000 */
.L_x_5844:
[----:B-12---:R1:W2:Y:S01]  /*6cf0*/  LDS R199, [R182+0x1490] ;  /* 0x00149000b6c77984 */ /* 0x0062a20000000800 */
[----:B------:R-:W-:Y:S01]  /*6d00*/  BSSY B0, `(.L_x_5846) ;  /* 0x0000006000007945 */ /* 0x000fe20003800000 */
[----:B------:R-:W-:Y:S02]  /*6d10*/  IADD3 R201, R128, 0x1c0, RZ ;  /* 0x000001c080c97810 */ /* 0x000fe40007ffe0ff */
[----:B0-----:R-:W-:Y:S02]  /*6d20*/  LEA.HI.SX32 R180, R207, R128, 0x1b ;  /* 0x00000080cfb47211 */ /* 0x001fe400078fdaff */
[----:B------:R-:W-:Y:S01]  /*6d30*/  LEA R184, R178, R119, 0x2 ;  /* 0x00000077b2b87211 */ /* 0x000fe200078e10ff */
[----:B------:R-:W-:Y:S06]  /*6d40*/  @!P1 BRA `(.L_x_5847) ;  /* 0x0000000000049947 */ /* 0x000fec0003800000 */
[----:B--2---:R0:W-:Y:S02]  /*6d50*/  REDG.E.ADD.F32.FTZ.RN.STRONG.GPU desc[UR12][R6.64+-0xc00], R199 ;  /* 0xfff400c7060079a6 */ /* 0x0041e4000c10f38c */
.L_x_5847:
[----:B------:R-:W-:Y:S05]  /*6d60*/  BSYNC B0 ;  /* 0x0000000000007941 */ /* 0x000fea0003800000 */
.L_x_5846:
[----:B0-2---:R0:W2:Y:S01]  /*6d70*/  LDS R199, [R184+0x1590] ;  /* 0x00159000b8c77984 */ /* 0x0050a20000000800 */
[----:B------:R-:W-:Y:S01]  /*6d80*/  BSSY B0, `(.L_x_5848) ;  /* 0x0000005000007945 */ /* 0x000fe20003800000 */
[----:B------:R-:W-:Y:S02]  /*6d90*/  LEA.HI.SX32 R178, R201, R128, 0x1b ;  /* 0x00000080c9b27211 */ /* 0x000fe400078fdaff */
[----:B-1----:R-:W-:Y:S01]  /*6da0*/  LEA R182, R180, R119, 0x2 ;  /* 0x00000077b4b67211 */ /* 0x002fe200078e10ff */
[----:B------:R-:W-:Y:S06]  /*6db0*/  @!P2 BRA `(.L_x_5849) ;  /* 0x000000000004a947 */ /* 0x000fec0003800000 */
[----:B--2---:R1:W-:Y:S02]  /*6dc0*/  REDG.E.ADD.F32.FTZ.RN.STRONG.GPU desc[UR12][R6.64+-0xb00], R199 ;  /* 0xfff500c7060079a6 */ /* 0x0043e4000c10f38c */
.L_x_5849:
[----:B------:R-:W-:Y:S05]  /*6dd0*/  BSYNC B0 ;  /* 0x0000000000007941 */ /* 0x000fea0003800000 */
.L_x_5848:
[----:B------:R-:W-:Y:S01]  /*6de0*/  LEA.HI.SX32 R180, R173, R128, 0x1b ;  /* 0x00000080adb47211 */ /* 0x000fe200078fdaff */
[----:B------:R-:W-:Y:S01]  /*6df0*/  BSSY B0, `(.L_x_5850) ;  /* 0x0000005000007945 */ /* 0x000fe20003800000 */
[----:B------:R3:W4:Y:S01]  /*6e00*/  LDS R173, [R182+0x1690] ;  /* 0x00169000b6ad7984 */ /* 0x0007220000000800 */
[----:B------:R-:W-:Y:S02]  /*6e10*/  LEA R178, R178, R119, 0x2 ;  /* 0x00000077b2b27211 */ /* 0x000fe400078e10ff */
[----:B------:R-:W-:Y:S05]  /*6e20*/  @!P3 BRA `(.L_x_5851) ;  /* 0x000000000004b947 */ /* 0x000fea0003800000 */
[----:B----4-:R4:W-:Y:S02]  /*6e30*/  REDG.E.ADD.F32.FTZ.RN.STRONG.GPU desc[UR12][R6.64+-0xa00], R173 ;  /* 0xfff600ad060079a6 */ /* 0x0109e4000c10f38c */
.L_x_5851:
[----:B------:R-:W-:Y:S05]  /*6e40*/  BSYNC B0 ;  /* 0x0000000000007941 */ /* 0x000fea0003800000 */
.L_x_5850:
[----:B----4-:R4:W0:Y:S01]  /*6e50*/  LDS R173, [R178+0x1790] ;  /* 0x00179000b2ad7984 */ /* 0x0108220000000800 */
[----:B------:R-:W-:Y:S01]  /*6e60*/  BSSY B0, `(.L_x_5852) ;  /* 0x0000004000007945 */ /* 0x000fe20003800000 */
[----:B------:R-:W-:-:S03]  /*6e70*/  LEA R180, R180, R119, 0x2 ;  /* 0x00000077b4b47211 */ /* 0x000fc600078e10ff */
[----:B------:R-:W-:Y:S05]  /*6e80*/  @!P4 BRA `(.L_x_5853) ;  /* 0x000000000004c947 */ /* 0x000fea0003800000 */
[----:B0-----:R0:W-:Y:S02]  /*6e90*/  REDG.E.ADD.F32.FTZ.RN.STRONG.GPU desc[UR12][R6.64+-0x900], R173 ;  /* 0xfff700ad060079a6 */ /* 0x0011e4000c10f38c */
.L_x_5853:
[----:B------:R-:W-:Y:S05]  /*6ea0*/  BSYNC B0 ;  /* 0x0000000000007941 */ /* 0x000fea0003800000 */
.L_x_5852:
[----:B0-----:R0:W0:Y:S01]  /*6eb0*/  LDS R173, [R180+0x1890] ;  /* 0x00189000b4ad7984 */ /* 0x0010220000000800 */
[----:B------:R-:W-:Y:S01]  /*6ec0*/  BSSY B0, `(.L_x_5854) ;  /* 0x0000005000007945 */ /* 0x000fe20003800000 */
[C---:B-12---:R-:W-:Y:S02]  /*6ed0*/  IADD3 R199, R128.reuse, 0x240, RZ ;  /* 0x0000024080c77810 */ /* 0x046fe40007ffe0ff */
[----:B------:R-:W-:Y:S01]  /*6ee0*/  IADD3 R201, R128, 0x280, RZ ;  /* 0x0000028080c97810 */ /* 0x000fe20007ffe0ff */
[----:B------:R-:W-:Y:S06]  /*6ef0*/  @!P5 BRA `(.L_x_5855) ;  /* 0x000000000004d947 */ /* 0x000fec0003800000 */
[----:B0-----:R1:W-:Y:S02]  /*6f00*/  REDG.E.ADD.F32.FTZ.RN.STRONG.GPU desc[UR12][R6.64+-0x800], R173 ;  /* 0xfff800ad060079a6 */ /* 0x0013e4000c10f38c */
.L_x_5855:
[----:B------:R-:W-:Y:S05]  /*6f10*/  BSYNC B0 ;  /* 0x0000000000007941 */ /* 0x000fea0003800000 */
.L_x_5854:
        /* <DEDUP_REMOVED lines=18> */
.L_x_5857:
[----:B------:R-:W-:Y:S05]  /*7040*/  BSYNC B0 ;  /* 0x0000000000007941 */ /* 0x000fea0003800000 */
.L_x_5856:
[----:B01----:R0:W1:Y:S01]  /*7050*/  LDS R173, [R180+0x1a90] ;  /* 0x001a9000b4ad7984 */ /* 0x0030620000000800 */
[----:B------:R-:W-:Y:S01]  /*7060*/  BSSY B0, `(.L_x_5858) ;  /* 0x0000006000007945 */ /* 0x000fe20003800000 */
[----:B------:R-:W-:Y:S02]  /*7070*/  IADD3 R201, R128, 0x340, RZ ;  /* 0x0000034080c97810 */ /* 0x000fe40007ffe0ff */
[----:B------:R-:W-:Y:S02]  /*7080*/  LEA.HI.SX32 R172, R199, R128, 0x1b ;  /* 0x00000080c7ac7211 */ /* 0x000fe400078fdaff */
[----:B------:R-:W-:Y:S01]  /*7090*/  LEA R182, R182, R119, 0x2 ;  /* 0x00000077b6b67211 */ /* 0x000fe200078e10ff */
[----:B------:R-:W-:Y:S06]  /*70a0*/  @!P0 BRA `(.L_x_5859) ;  /* 0x0000000000048947 */ /* 0x000fec0003800000 */
[----:B-1----:R2:W-:Y:S02]  /*70b0*/  REDG.E.ADD.F32.FTZ.RN.STRONG.GPU desc[UR12][R6.64+-0x600], R173 ;  /* 0xfffa00ad060079a6 */ /* 0x0025e4000c10f38c */
.L_x_5859:
[----:B------:R-:W-:Y:S05]  /*70c0*/  BSYNC B0 ;  /* 0x0000000000007941 */ /* 0x000fea0003800000 */
.L_x_5858:
[----:B-12---:R1:W2:Y:S01]  /*70d0*/  LDS R173, [R182+0x1b90] ;  /* 0x001b9000b6ad7984 */ /* 0x0062a20000000800 */
[----:B------:R-:W-:Y:S01]  /*70e0*/  BSSY B0, `(.L_x_5860) ;  /* 0x0000006000007945 */ /* 0x000fe20003800000 */
[----:B------:R-:W-:Y:S02]  /*70f0*/  IADD3 R199, R128, 0x380, RZ ;  /* 0x0000038080c77810 */ /* 0x000fe40007ffe0ff */
[----:B------:R-:W-:Y:S02]  /*7100*/  LEA.HI.SX32 R178, R201, R128, 0x1b ;  /* 0x00000080c9b27211 */ /* 0x000fe400078fdaff */
[----:B0-----:R-:W-:Y:S01]  /*7110*/  LEA R180, R172, R119, 0x2 ;  /* 0x00000077acb47211 */ /* 0x001fe200078e10ff */
[----:B------:R-:W-:Y:S06]  /*7120*/  @!P1 BRA `(.L_x_5861) ;  /* 0x0000000000049947 */ /* 0x000fec0003800000 */
[----:B--2---:R0:W-:Y:S02]  /*7130*/  REDG.E.ADD.F32.FTZ.RN.STRONG.GPU desc[UR12][R6.64+-0x500], R173 ;  /* 0xfffb00ad060079a6 */ /* 0x0041e4000c10f38c */
.L_x_5861:
[----:B------:R-:W-:Y:S05]  /*7140*/  BSYNC B0 ;  /* 0x0000000000007941 */ /* 0x000fea0003800000 */
.L_x_5860:
[----:B0-2---:R0:W2:Y:S01]  /*7150*/  LDS R173, [R180+0x1c90] ;  /* 0x001c9000b4ad7984 */ /* 0x0050a20000000800 */
[----:B------:R-:W-:Y:S01]  /*7160*/  BSSY B0, `(.L_x_5862) ;  /* 0x0000006000007945 */ /* 0x000fe20003800000 */
[----:B------:R-:W-:Y:S02]  /*7170*/  IADD3 R201, R128, 0x3c0, RZ ;  /* 0x000003c080c97810 */ /* 0x000fe40007ffe0ff */
[----:B------:R-:W-:Y:S02]  /*7180*/  LEA.HI.SX32 R172, R199, R128, 0x1b ;  /* 0x00000080c7ac7211 */ /* 0x000fe400078fdaff */
[----:B-1----:R-:W-:Y:S01]  /*7190*/  LEA R182, R178, R119, 0x2 ;  /* 0x00000077b2b67211 */ /* 0x002fe200078e10ff */
[----:B------:R-:W-:Y:S06]  /*71a0*/  @!P2 BRA `(.L_x_5863) ;  /* 0x000000000004a947 */ /* 0x000fec0003800000 */
[----:B--2---:R1:W-:Y:S02]  /*71b0*/  REDG.E.ADD.F32.FTZ.RN.STRONG.GPU desc[UR12][R6.64+-0x400], R173 ;  /* 0xfffc00ad060079a6 */ /* 0x0043e4000c10f38c */
.L_x_5863:
[----:B------:R-:W-:Y:S05]  /*71c0*/  BSYNC B0 ;  /* 0x0000000000007941 */ /* 0x000fea0003800000 */
.L_x_5862:
[----:B-12---:R1:W2:Y:S01]  /*71d0*/  LDS R173, [R182+0x1d90] ;  /* 0x001d9000b6ad7984 */ /* 0x0062a20000000800 */
[----:B------:R-:W-:Y:S01]  /*71e0*/  BSSY B0, `(.L_x_5864) ;  /* 0x0000005000007945 */ /* 0x000fe20003800000 */
[----:B------:R-:W-:Y:S02]  /*71f0*/  LEA.HI.SX32 R178, R201, R128, 0x1b ;  /* 0x00000080c9b27211 */ /* 0x000fe400078fdaff */
[----:B------:R-:W-:Y:S01]  /*7200*/  LEA R172, R172, R119, 0x2 ;  /* 0x00000077acac7211 */ /* 0x000fe200078e10ff */
[----:B------:R-:W-:Y:S06]  /*7210*/  @!P3 BRA `(.L_x_5865) ;  /* 0x000000000004b947 */ /* 0x000fec0003800000 */
[----:B--2---:R3:W-:Y:S02]  /*7220*/  REDG.E.ADD.F32.FTZ.RN.STRONG.GPU desc[UR12][R6.64+-0x300], R173 ;  /* 0xfffd00ad060079a6 */ /* 0x0047e4000c10f38c */
.L_x_5865:
[----:B------:R-:W-:Y:S05]  /*7230*/  BSYNC B0 ;  /* 0x0000000000007941 */ /* 0x000fea0003800000 */
.L_x_5864:
[----:B--23--:R2:W3:Y:S01]  /*7240*/  LDS R173, [R172+0x1e90] ;  /* 0x001e9000acad7984 */ /* 0x00c4e20000000800 */
[----:B------:R-:W-:Y:S01]  /*7250*/  BSSY B0, `(.L_x_5866) ;  /* 0x0000004000007945 */ /* 0x000fe20003800000 */
[----:B------:R-:W-:-:S03]  /*7260*/  LEA R178, R178, R119, 0x2 ;  /* 0x00000077b2b27211 */ /* 0x000fc600078e10ff */
[----:B------:R-:W-:Y:S05]  /*7270*/  @!P4 BRA `(.L_x_5867) ;  /* 0x000000000004c947 */ /* 0x000fea0003800000 */
[----:B---3--:R4:W-:Y:S02]  /*7280*/  REDG.E.ADD.F32.FTZ.RN.STRONG.GPU desc[UR12][R6.64+-0x200], R173 ;  /* 0xfffe00ad060079a6 */ /* 0x0089e4000c10f38c */
.L_x_5867:
[----:B------:R-:W-:Y:S05]  /*7290*/  BSYNC B0 ;  /* 0x0000000000007941 */ /* 0x000fea0003800000 */
.L_x_5866:
[----:B---34-:R3:W4:Y:S01]  /*72a0*/  LDS R173, [R178+0x1f90] ;  /* 0x001f9000b2ad7984 */ /* 0x0187220000000800 */
[----:B------:R-:W-:Y:S04]  /*72b0*/  BSSY B0, `(.L_x_5868) ;  /* 0x0000003000007945 */ /* 0x000fe80003800000 */
[----:B------:R-:W-:Y:S05]  /*72c0*/  @!P5 BRA `(.L_x_5869) ;  /* 0x000000000004d947 */ /* 0x000fea0003800000 */
[----:B----4-:R4:W-:Y:S02]  /*72d0*/  REDG.E.ADD.F32.FTZ.RN.STRONG.GPU desc[UR12][R6.64+-0x100], R173 ;  /* 0xffff00ad060079a6 */ /* 0x0109e4000c10f38c */
.L_x_5869:
[----:B------:R-:W-:Y:S05]  /*72e0*/  BSYNC B0 ;  /* 0x0000000000007941 */ /* 0x000fea0003800000 */
.L_x_5868:
[----:B----4-:R-:W4:Y:S01]  /*72f0*/  SHFL.DOWN PT, R6, R171, 0x1, 0x1f ;  /* 0x08201f00ab067f89 */ /* 0x010f2200000e0000 */
        /* <DEDUP_REMOVED lines=21> */
[----:B-----5:R-:W-:-:S04]  /*7450*/  @!P0 FADD.FTZ R4, R4, R7 ;  /* 0x0000000704048221 */ /* 0x020fc80000010000 */
[----:B------:R-:W4:Y:S01]  /*7460*/  SHFL.DOWN PT, R6, R171, 0x2, 0x1f ;  /* 0x08401f00ab067f89 */ /* 0x000f2200000e0000 */
[----:B------:R-:W-:-:S03]  /*7470*/  ISETP.GT.AND P0, PT, R127, 0x1d, PT ;  /* 0x0000001d7f00780c */ /* 0x000fc60003f04270 */
[----:B------:R-:W5:Y:S10]  /*7480*/  SHFL.DOWN PT, R7, R4, 0x2, 0x1f ;  /* 0x08401f0004077f89 */ /* 0x000f7400000e0000 */
[----:B----4-:R-:W-:Y:S01]  /*7490*/  @!P0 FADD.FTZ R171, R171, R6 ;  /* 0x00000006abab8221 */ /* 0x010fe20000010000 */
[----:B------:R-:W-:Y:S01]  /*74a0*/  FMUL.FTZ R6, R150, R73 ;  /* 0x0000004996067220 */ /* 0x000fe20000410000 */
[----:B-----5:R-:W-:-:S03]  /*74b0*/  @!P0 FADD.FTZ R4, R4, R7 ;  /* 0x0000000704048221 */ /* 0x020fc60000010000 */
[----:B--2---:R-:W2:Y:S01]  /*74c0*/  SHFL.DOWN PT, R172, R171, 0x4, 0x1f ;  /* 0x08801f00abac7f89 */ /* 0x004ea200000e0000 */
[----:B------:R-:W-:-:S03]  /*74d0*/  ISETP.GT.AND P0, PT, R127, 0x1b, PT ;  /* 0x0000001b7f00780c */ /* 0x000fc60003f04270 */
[----:B------:R-:W4:Y:S10]  /*74e0*/  SHFL.DOWN PT, R7, R4, 0x4, 0x1f ;  /* 0x08801f0004077f89 */ /* 0x000f3400000e0000 */
[----:B--2---:R-:W-:Y:S01]  /*74f0*/  @!P0 FADD.FTZ R171, R171, R172 ;  /* 0x000000acabab8221 */ /* 0x004fe20000010000 */
[----:B------:R-:W-:Y:S01]  /*7500*/  FMUL.FTZ R172, R6, R149 ;  /* 0x0000009506ac7220 */ /* 0x000fe20000410000 */
[----:B------:R-:W-:Y:S01]  /*7510*/  FMUL.FTZ R6, R150, R227 ;  /* 0x000000e396067220 */ /* 0x000fe20000410000 */
[----:B----4-:R-:W-:-:S02]  /*7520*/  @!P0 FADD.FTZ R4, R4, R7 ;  /* 0x0000000704048221 */ /* 0x010fc40000010000 */
[----:B---3--:R-:W2:Y:S01]  /*7530*/  SHFL.DOWN PT, R178, R171, 0x8, 0x1f ;  /* 0x09001f00abb27f89 */ /* 0x008ea200000e0000 */
[----:B------:R-:W-:Y:S01]  /*7540*/  ISETP.GT.AND P0, PT, R127, 0x17, PT ;  /* 0x000000177f00780c */ /* 0x000fe20003f04270 */
[----:B------:R-:W-:Y:S01]  /*7550*/  FMUL.FTZ R7, R150, R75 ;  /* 0x0000004b96077220 */ /* 0x000fe20000410000 */
[----:B------:R-:W-:Y:S01]  /*7560*/  FMUL.FTZ R6, R6, R87 ;  /* 0x0000005706067220 */ /* 0x000fe20000410000 */
[----:B------:R-:W3:Y:S02]  /*7570*/  SHFL.DOWN PT, R173, R4, 0x8, 0x1f ;  /* 0x09001f0004ad7f89 */ /* 0x000ee400000e0000 */
[----:B------:R-:W-:Y:S01]  /*7580*/  FMUL.FTZ R149, R7, R176 ;  /* 0x000000b007957220 */ /* 0x000fe20000410000 */
[C---:B------:R-:W-:Y:S01]  /*7590*/  FMUL.FTZ R7, R150.reuse, R203 ;  /* 0x000000cb96077220 */ /* 0x040fe20000410000 */
[----:B------:R-:W-:Y:S01]  /*75a0*/  FFMA.FTZ R176, R11, R73, R172 ;  /* 0x000000490bb07223 */ /* 0x000fe200000100ac */
        /* <DEDUP_REMOVED lines=14> */
[----:B------:R-:W-:Y:S01]  /*7690*/  FMUL.FTZ R6, R150, R181 ;  /* 0x000000b596067220 */ /* 0x000fe20000410000 */
[----:B--2---:R-:W-:Y:S01]  /*76a0*/  @!P0 FADD.FTZ R171, R171, R178 ;  /* 0x000000b2abab8221 */ /* 0x004fe20000010000 */
[----:B------:R-:W-:Y:S01]  /*76b0*/  FFMA.FTZ R175, R12, R175, R73 ;  /* 0x000000af0caf7223 */ /* 0x000fe20000010049 */
[----:B------:R-:W-:Y:S01]  /*76c0*/  FMUL.FTZ R208, R7, R208 ;  /* 0x000000d007d07220 */ /* 0x000fe20000410000 */
[----:B------:R-:W-:Y:S01]  /*76d0*/  FMUL.FTZ R7, R150, R177 ;  /* 0x000000b196077220 */ /* 0x000fe20000410000 */
[----:B---3--:R-:W-:Y:S01]  /*76e0*/  @!P0 FADD.FTZ R4, R4, R173 ;  /* 0x000000ad04048221 */ /* 0x008fe20000010000 */
[----:B------:R-:W2:Y:S01]  /*76f0*/  SHFL.DOWN PT, R174, R171, 0x10, 0x1f ;  /* 0x0a001f00abae7f89 */ /* 0x000ea200000e0000 */
[----:B------:R-:W-:Y:S01]  /*7700*/  ISETP.GT.AND P0, PT, R127, 0xf, PT ;  /* 0x0000000f7f00780c */ /* 0x000fe20003f04270 */
[----:B------:R-:W-:Y:S01]  /*7710*/  FMUL.FTZ R75, R7, R148 ;  /* 0x00000094074b7220 */ /* 0x000fe20000410000 */
[C---:B------:R-:W-:Y:S01]  /*7720*/  FMUL.FTZ R7, R150.reuse, R179 ;  /* 0x000000b396077220 */ /* 0x040fe20000410000 */
[----:B------:R-:W3:Y:S01]  /*7730*/  SHFL.DOWN PT, R87, R4, 0x10, 0x1f ;  /* 0x0a001f0004577f89 */ /* 0x000ee200000e0000 */
[----:B------:R-:W-:Y:S01]  /*7740*/  FMUL.FTZ R73, R150, R189 ;  /* 0x000000bd96497220 */ /* 0x000fe20000410000 */
[----:B------:R-:W-:Y:S01]  /*7750*/  FFMA.FTZ R177, R18, R177, R75 ;  /* 0x000000b112b17223 */ /* 0x000fe2000001004b */
        /* <DEDUP_REMOVED lines=17> */
[----:B--2---:R-:W-:Y:S01]  /*7870*/  @!P0 FADD.FTZ R171, R171, R174 ;  /* 0x000000aeabab8221 */ /* 0x004fe20000010000 */
[----:B------:R-:W-:Y:S01]  /*7880*/  FFMA.FTZ R73, R22, R191, R73 ;  /* 0x000000bf16497223 */ /* 0x000fe20000010049 */
        /* <DEDUP_REMOVED lines=18> */
[----:B------:R-:W-:Y:S01]  /*79b0*/  FADD.FTZ R38, R73, R38 ;  /* 0x0000002649267221 */ /* 0x000fe20000010000 */
[----:B------:R-:W-:Y:S01]  /*79c0*/  FADD.FTZ R37, R78, R37 ;  /* 0x000000254e257221 */ /* 0x000fe20000010000 */
        /* <DEDUP_REMOVED lines=18> */
.L_x_5871:
[----:B------:R-:W-:Y:S05]  /*7af0*/  BSYNC B0 ;  /* 0x0000000000007941 */ /* 0x000fea0003800000 */
.L_x_5870:
[----:B------:R-:W-:Y:S01]  /*7b00*/  IADD3 R152, R152, 0x1, RZ ;  /* 0x0000000198987810 */ /* 0x000fe20007ffe0ff */
[----:B------:R-:W-:-:S03]  /*7b10*/  UIADD3 UR5, UP0, UR5, 0x1, URZ ;  /* 0x0000000105057890 */ /* 0x000fc6000ff1e03f */
[----:B------:R-:W-:Y:S01]  /*7b20*/  ISETP.GE.AND P0, PT, R152, UR28, PT ;  /* 0x0000001c98007c0c */ /* 0x000fe2000bf06270 */
[----:B------:R-:W-:-:S12]  /*7b30*/  UIADD3.X UR6, URZ, UR6, URZ, UP0, !UPT ;  /* 0x000000063f067290 */ /* 0x000fd800087fe43f */
[----:B------:R-:W-:Y:S05]  /*7b40*/  @!P0 BRA `(.L_x_5872) ;  /* 0xffffffcc00888947 */ /* 0x000fea000383ffff */
.L_x_5828:
[----:B------:R-:W-:Y:S06]  /*7b50*/  BAR.SYNC.DEFER_BLOCKING 0x0 ;  /* 0x0000000000007b1d */ /* 0x000fec0000010000 */
[----:B------:R-:W-:Y:S01]  /*7b60*/  ULDC.64 UR6, c[0x0][0x390] ;  /* 0x0000e40000067ab9 */ /* 0x000fe20000000a00 */
[----:B--23--:R-:W2:Y:S04]  /*7b70*/  LDG.E.128 R4, desc[UR12][R62.64] ;  /* 0x0000000c3e047981 */ /* 0x00cea8000c1e1d00 */
[----:B------:R-:W3:Y:S04]  /*7b80*/  LDG.E.128 R12, desc[UR12][R62.64+0x200] ;  /* 0x0002000c3e0c7981 */ /* 0x000ee8000c1e1d00 */
[----:B------:R-:W4:Y:S04]  /*7b90*/  LDG.E.128 R16, desc[UR12][R62.64+0x400] ;  /* 0x0004000c3e107981 */ /* 0x000f28000c1e1d00 */
[----:B------:R-:W5:Y:S01]  /*7ba0*/  LDG.E.128 R20, desc[UR12][R62.64+0x600] ;  /* 0x0006000c3e147981 */ /* 0x000f62000c1e1d00 */
[----:B------:R-:W-:-:S03]  /*7bb0*/  UIADD3 UR4, UR4, 0x1, URZ ;  /* 0x0000000104047890 */ /* 0x000fc6000fffe03f */
[----:B--2---:R-:W-:Y:S04]  /*7bc0*/  STS.128 [R115], R4 ;  /* 0x0000000473007388 */ /* 0x004fe80000000c00 */
[----:B---3--:R-:W-:Y:S04]  /*7bd0*/  STS.128 [R115+0x200], R12 ;  /* 0x0002000c73007388 */ /* 0x008fe80000000c00 */
[----:B----4-:R-:W-:Y:S04]  /*7be0*/  STS.128 [R115+0x400], R16 ;  /* 0x0004001073007388 */ /* 0x010fe80000000c00 */
[----:B-----5:R2:W-:Y:S01]  /*7bf0*/  STS.128 [R115+0x600], R20 ;  /* 0x0006001473007388 */ /* 0x0205e20000000c00 */
[----:B------:R-:W-:-:S03]  /*7c00*/  NOP ;  /* 0x0000000000007918 */ /* 0x000fc60000000000 */
[----:B------:R-:W3:Y:S04]  /*7c10*/  LDS.128 R68, [R114+0x10] ;  /* 0x0000100072447984 */ /* 0x000ee80000000c00 */
[----:B------:R-:W4:Y:S04]  /*7c20*/  LDS.128 R8, [R114+0x20] ;  /* 0x0000200072087984 */ /* 0x000f280000000c00 */
[----:B------:R-:W5:Y:S01]  /*7c30*/  LDS.128 R4, [R114] ;  /* 0x0000000072047984 */ /* 0x000f620000000c00 */
[----:B--2---:R-:W2:Y:S02]  /*7c40*/  LDC.64 R20, c[0x0][0x388] ;  /* 0x0000e200ff147b82 */ /* 0x004ea40000000a00 */
[----:B--2---:R-:W-:-:S02]  /*7c50*/  IMAD R18, R20, UR15, RZ ;  /* 0x0000000f14127c24 */ /* 0x004fc4000f8e02ff */
[--C-:B---3--:R-:W-:Y:S01]  /*7c60*/  FADD.FTZ R68, R68, R132.reuse ;  /* 0x0000008444447221 */ /* 0x108fe20000010000 */
[--C-:B------:R-:W-:Y:S01]  /*7c70*/  FADD.FTZ R69, R69, R132.reuse ;  /* 0x0000008445457221 */ /* 0x100fe20000010000 */
[--C-:B------:R-:W-:Y:S01]  /*7c80*/  FADD.FTZ R70, R70, R132.reuse ;  /* 0x0000008446467221 */ /* 0x100fe20000010000 */
[--C-:B------:R-:W-:Y:S01]  /*7c90*/  FADD.FTZ R71, R71, R132.reuse ;  /* 0x0000008447477221 */ /* 0x100fe20000010000 */
[--C-:B----4-:R-:W-:Y:S01]  /*7ca0*/  FADD.FTZ R13, R8, R132.reuse ;  /* 0x00000084080d7221 */ /* 0x110fe20000010000 */
[----:B------:R-:W-:Y:S01]  /*7cb0*/  FSETP.GTU.FTZ.AND P4, PT, R68, 20, PT ;  /* 0x41a000004400780b */ /* 0x000fe20003f9c000 */
[--C-:B------:R-:W-:Y:S01]  /*7cc0*/  FADD.FTZ R9, R9, R132.reuse ;  /* 0x0000008409097221 */ /* 0x100fe20000010000 */
[----:B------:R-:W-:Y:S01]  /*7cd0*/  FSETP.GTU.FTZ.AND P1, PT, R69, 20, PT ;  /* 0x41a000004500780b */ /* 0x000fe20003f3c000 */
[--C-:B-----5:R-:W-:Y:S01]  /*7ce0*/  FADD.FTZ R6, R6, R132.reuse ;  /* 0x0000008406067221 */ /* 0x120fe20000010000 */
        /* <DEDUP_REMOVED lines=8> */
[----:B------:R-:W-:Y:S02]  /*7d70*/  @!P4 FMUL.FTZ R2, R68, -1.4426950216293334961 ;  /* 0xbfb8aa3b4402c820 */ /* 0x000fe40000410000 */
[----:B------:R-:W-:Y:S02]  /*7d80*/  @!P1 FMUL.FTZ R3, R69, -1.4426950216293334961 ;  /* 0xbfb8aa3b45039820 */ /* 0x000fe40000410000 */
[----:B------:R-:W-:Y:S02]  /*7d90*/  @!P0 FMUL.FTZ R8, R70, -1.4426950216293334961 ;  /* 0xbfb8aa3b46088820 */ /* 0x000fe40000410000 */
[----:B------:R-:W2:Y:S01]  /*7da0*/  @!P4 MUFU.EX2 R2, R2 ;  /* 0x000000020002c308 */ /* 0x000ea20000000800 */
[----:B------:R-:W-:Y:S01]  /*7db0*/  @!P2 FMUL.FTZ R12, R71, -1.4426950216293334961 ;  /* 0xbfb8aa3b470ca820 */ /* 0x000fe20000410000 */
[----:B------:R-:W-:-:S06]  /*7dc0*/  @!P5 FMUL.FTZ R13, R13, -1.4426950216293334961 ;  /* 0xbfb8aa3b0d0dd820 */ /* 0x000fcc0000410000 */
[----:B------:R-:W3:Y:S08]  /*7dd0*/  @!P1 MUFU.EX2 R3, R3 ;  /* 0x0000000300039308 */ /* 0x000ef00000000800 */
[----:B------:R-:W4:Y:S01]  /*7de0*/  @!P0 MUFU.EX2 R8, R8 ;  /* 0x0000000800088308 */ /* 0x000f220000000800 */
[----:B--2---:R-:W-:-:S07]  /*7df0*/  @!P4 FADD.FTZ R2, R2, 1 ;  /* 0x3f8000000202c421 */ /* 0x004fce0000010000 */
[----:B------:R-:W2:Y:S01]  /*7e00*/  @!P4 MUFU.RCP R15, R2 ;  /* 0x00000002000fc308 */ /* 0x000ea20000001000 */
[----:B---3--:R-:W-:-:S07]  /*7e10*/  @!P1 FADD.FTZ R3, R3, 1 ;  /* 0x3f80000003039421 */ /* 0x008fce0000010000 */
[----:B------:R3:W5:Y:S01]  /*7e20*/  @!P2 MUFU.EX2 R16, R12 ;  /* 0x0000000c0010a308 */ /* 0x0007620000000800 */
[----:B----4-:R-:W-:-:S07]  /*7e30*/  @!P0 FADD.FTZ R8, R8, 1 ;  /* 0x3f80000008088421 */ /* 0x010fce0000010000 */
[----:B------:R4:W0:Y:S01]  /*7e40*/  @!P1 MUFU.RCP R14, R3 ;  /* 0x00000003000e9308 */ /* 0x0008220000001000 */
[----:B---3--:R-:W-:Y:S01]  /*7e50*/  FADD.FTZ R12, R4, R132 ;  /* 0x00000084040c7221 */ /* 0x008fe20000010000 */
[----:B--2---:R-:W-:Y:S01]  /*7e60*/  @!P4 FMUL.FTZ R32, R32, R15 ;  /* 0x0000000f2020c220 */ /* 0x004fe20000410000 */
[----:B------:R-:W-:-:S03]  /*7e70*/  @!P6 FMUL.FTZ R4, R9, -1.4426950216293334961 ;  /* 0xbfb8aa3b0904e820 */ /* 0x000fc60000410000 */
[----:B------:R-:W-:Y:S02]  /*7e80*/  FSETP.GTU.FTZ.AND P4, PT, R12, 20, PT ;  /* 0x41a000000c00780b */ /* 0x000fe40003f9c000 */
[----:B------:R-:W2:Y:S01]  /*7e90*/  @!P0 MUFU.RCP R19, R8 ;  /* 0x0000000800138308 */ /* 0x000ea20000001000 */
[----:B-----5:R-:W-:Y:S01]  /*7ea0*/  @!P2 FADD.FTZ R16, R16, 1 ;  /* 0x3f8000001010a421 */ /* 0x020fe20000010000 */
[----:B----4-:R-:W-:-:S06]  /*7eb0*/  @!P3 FMUL.FTZ R3, R10, -1.4426950216293334961 ;  /* 0xbfb8aa3b0a03b820 */ /* 0x010fcc0000410000 */
[----:B------:R3:W4:Y:S01]  /*7ec0*/  @!P5 MUFU.EX2 R17, R13 ;  /* 0x0000000d0011d308 */ /* 0x0007220000000800 */
[----:B0-----:R-:W-:Y:S01]  /*7ed0*/  @!P1 FMUL.FTZ R33, R33, R14 ;  /* 0x0000000e21219220 */ /* 0x001fe20000410000 */
[----:B------:R-:W-:Y:S01]  /*7ee0*/  FSETP.GTU.FTZ.AND P1, PT, R5, 20, PT ;  /* 0x41a000000500780b */ /* 0x000fe20003f3c000 */
[----:B------:R-:W-:-:S05]  /*7ef0*/  @!P4 FMUL.FTZ R2, R12, -1.4426950216293334961 ;  /* 0xbfb8aa3b0c02c820 */ /* 0x000fca0000410000 */
[----:B------:R-:W0:Y:S01]  /*7f00*/  @!P6 MUFU.EX2 R9, R4 ;  /* 0x000000040009e308 */ /* 0x000e220000000800 */
[----:B---3--:R-:W3:Y:S01]  /*7f10*/  LDS.128 R12, [R114+0x30] ;  /* 0x00003000720c7984 */ /* 0x008ee20000000c00 */
[----:B--2---:R-:W-:Y:S01]  /*7f20*/  @!P0 FMUL.FTZ R34, R34, R19 ;  /* 0x0000001322228220 */ /* 0x004fe20000410000 */
[----:B------:R-:W-:Y:S01]  /*7f30*/  FSETP.GTU.FTZ.AND P0, PT, R6, 20, PT ;  /* 0x41a000000600780b */ /* 0x000fe20003f1c000 */
[----:B------:R-:W-:Y:S01]  /*7f40*/  IMAD R19, R21, UR14, R18 ;  /* 0x0000000e15137c24 */ /* 0x000fe2000f8e0212 */
[----:B------:R-:W-:Y:S02]  /*7f50*/  BAR.SYNC.DEFER_BLOCKING 0x0 ;  /* 0x0000000000007b1d */ /* 0x000fe40000010000 */
[----:B------:R-:W-:Y:S01]  /*7f60*/  @!P1 FMUL.FTZ R5, R5, -1.4426950216293334961 ;  /* 0xbfb8aa3b05059820 */ /* 0x000fe20000410000 */
[----:B----4-:R-:W-:-:S03]  /*7f70*/  @!P5 FADD.FTZ R17, R17, 1 ;  /* 0x3f8000001111d421 */ /* 0x010fc60000010000 */
[----:B------:R-:W2:Y:S05]  /*7f80*/  @!P4 MUFU.EX2 R4, R2 ;  /* 0x000000020004c308 */ /* 0x000eaa0000000800 */
[----:B------:R-:W-:Y:S01]  /*7f90*/  @!P0 FMUL.FTZ R6, R6, -1.4426950216293334961 ;  /* 0xbfb8aa3b06068820 */ /* 0x000fe20000410000 */
[----:B0-----:R-:W-:Y:S02]  /*7fa0*/  @!P6 FADD.FTZ R9, R9, 1 ;  /* 0x3f8000000909e421 */ /* 0x001fe40000010000 */
[----:B------:R-:W-:Y:S08]  /*7fb0*/  @!P1 MUFU.EX2 R5, R5 ;  /* 0x0000000500059308 */ /* 0x000ff00000000800 */
[----:B------:R0:W4:Y:S01]  /*7fc0*/  @!P0 MUFU.EX2 R8, R6 ;  /* 0x0000000600088308 */ /* 0x0001220000000800 */
[----:B--2---:R-:W-:Y:S01]  /*7fd0*/  @!P4 FADD.FTZ R4, R4, 1 ;  /* 0x3f8000000404c421 */ /* 0x004fe20000010000 */
[----:B------:R-:W-:Y:S04]  /*7fe0*/  STS.128 [R0], R40 ;  /* 0x0000002800007388 */ /* 0x000fe80000000c00 */
[----:B------:R2:W-:Y:S02]  /*7ff0*/  STS.128 [R0+0x10], R44 ;  /* 0x0000102c00007388 */ /* 0x0005e40000000c00 */
[----:B------:R-:W5:Y:S01]  /*8000*/  @!P2 MUFU.RCP R16, R16 ;  /* 0x000000100010a308 */ /* 0x000f620000001000 */
[----:B0-----:R-:W-:Y:S01]  /*8010*/  IMAD R6, R136, UR6, RZ ;  /* 0x0000000688067c24 */ /* 0x001fe2000f8e02ff */
[----:B------:R-:W-:Y:S01]  /*8020*/  STS.128 [R0+0x20], R48 ;  /* 0x0000203000007388 */ /* 0x000fe20000000c00 */
[----:B---3--:R-:W-:-:S03]  /*8030*/  FADD.FTZ R15, R15, R132 ;  /* 0x000000840f0f7221 */ /* 0x008fc60000010000 */
[----:B------:R-:W-:Y:S02]  /*8040*/  STS.128 [R0+0x30], R52 ;  /* 0x0000303400007388 */ /* 0x000fe40000000c00 */
[----:B------:R-:W0:Y:S01]  /*8050*/  @!P5 MUFU.RCP R17, R17 ;  /* 0x000000110011d308 */ /* 0x000e220000001000 */
[----:B----4-:R-:W-:Y:S01]  /*8060*/  @!P0 FADD.FTZ R8, R8, 1 ;  /* 0x3f80000008088421 */ /* 0x010fe20000010000 */
[----:B------:R-:W-:-:S06]  /*8070*/  NOP ;  /* 0x0000000000007918 */ /* 0x000fcc0000000000 */
[----:B------:R3:W4:Y:S01]  /*8080*/  @!P3 MUFU.EX2 R10, R3 ;  /* 0x00000003000ab308 */ /* 0x0007220000000800 */
[----:B-----5:R-:W-:Y:S01]  /*8090*/  @!P2 FMUL.FTZ R35, R35, R16 ;  /* 0x000000102323a220 */ /* 0x020fe20000410000 */
[----:B------:R-:W-:Y:S01]  /*80a0*/  FADD.FTZ R16, R12, R132 ;  /* 0x000000840c107221 */ /* 0x000fe20000010000 */
[----:B------:R-:W-:Y:S01]  /*80b0*/  FSETP.GTU.FTZ.AND P2, PT, R22, 20, PT ;  /* 0x41a000001600780b */ /* 0x000fe20003f5c000 */
[----:B------:R-:W-:Y:S01]  /*80c0*/  LDS.128 R68, [R115+0x400] ;  /* 0x0004000073447984 */ /* 0x000fe20000000c00 */
[----:B--2---:R-:W2:Y:S03]  /*80d0*/  LDC.64 R46, c[0x0][0x3a8] ;  /* 0x0000ea00ff2e7b82 */ /* 0x004ea60000000a00 */
[----:B------:R5:W1:Y:S01]  /*80e0*/  @!P6 MUFU.RCP R18, R9 ;  /* 0x000000090012e308 */ /* 0x000a620000001000 */
[----:B---3--:R-:W-:-:S04]  /*80f0*/  IMAD.WIDE.U32 R2, R20, UR14, R64 ;  /* 0x0000000e14027c25 */ /* 0x008fc8000f8e0040 */
[----:B0-----:R-:W-:Y:S01]  /*8100*/  @!P5 FMUL.FTZ R28, R28, R17 ;  /* 0x000000111c1cd220 */ /* 0x001fe20000410000 */
[--C-:B------:R-:W-:Y:S01]  /*8110*/  FADD.FTZ R17, R14, R132.reuse ;  /* 0x000000840e117221 */ /* 0x100fe20000010000 */
[----:B------:R-:W-:Y:S01]  /*8120*/  FADD.FTZ R14, R7, R132 ;  /* 0x00000084070e7221 */ /* 0x000fe20000010000 */
[----:B------:R-:W0:Y:S01]  /*8130*/  LDC.64 R20, c[0x0][0x3e0] ;  /* 0x0000f800ff147b82 */ /* 0x000e220000000a00 */
[----:B------:R-:W-:Y:S01]  /*8140*/  IADD3 R3, R3, R19, RZ ;  /* 0x0000001303037210 */ /* 0x000fe20007ffe0ff */
[----:B------:R-:W-:Y:S01]  /*8150*/  IMAD R19, R133, UR7, R6 ;  /* 0x0000000785137c24 */ /* 0x000fe2000f8e0206 */
[----:B------:R-:W3:Y:S01]  /*8160*/  @!P4 MUFU.RCP R11, R4 ;  /* 0x00000004000bc308 */ /* 0x000ee20000001000 */
[----:B------:R-:W-:Y:S01]  /*8170*/  @!P1 FADD.FTZ R6, R5, 1 ;  /* 0x3f80000005069421 */ /* 0x000fe20000010000 */
[----:B-----5:R-:W-:Y:S01]  /*8180*/  FADD.FTZ R9, R13, R132 ;  /* 0x000000840d097221 */ /* 0x020fe20000010000 */
[----:B------:R-:W-:Y:S01]  /*8190*/  IMAD.WIDE.U32 R2, R133, UR6, R2 ;  /* 0x0000000685027c25 */ /* 0x000fe2000f8e0002 */
[----:B------:R-:W-:Y:S03]  /*81a0*/  LDS.128 R40, [R115+0x600] ;  /* 0x0006000073287984 */ /* 0x000fe60000000c00 */
[----:B----4-:R-:W-:Y:S01]  /*81b0*/  @!P3 FADD.FTZ R10, R10, 1 ;  /* 0x3f8000000a0ab421 */ /* 0x010fe20000010000 */
[----:B------:R-:W-:Y:S01]  /*81c0*/  ULDC.64 UR6, c[0x0][0x3b0] ;  /* 0x0000ec0000067ab9 */ /* 0x000fe20000000a00 */
[----:B------:R-:W4:Y:S01]  /*81d0*/  @!P0 MUFU.RCP R13, R8 ;  /* 0x00000008000d8308 */ /* 0x000f220000001000 */
[----:B-1----:R-:W-:Y:S01]  /*81e0*/  @!P6 FMUL.FTZ R29, R29, R18 ;  /* 0x000000121d1de220 */ /* 0x002fe20000410000 */
[----:B------:R-:W-:-:S02]  /*81f0*/  FSETP.GTU.FTZ.AND P6, PT, R16, 20, PT ;  /* 0x41a000001000780b */ /* 0x000fc40003fdc000 */
[----:B------:R-:W-:Y:S01]  /*8200*/  IADD3 R3, R3, R19, RZ ;  /* 0x0000001303037210 */ /* 0x000fe20007ffe0ff */
[----:B--2---:R-:W-:-:S03]  /*8210*/  IMAD.WIDE.U32 R64, R46, UR14, R64 ;  /* 0x0000000e2e407c25 */ /* 0x004fc6000f8e0040 */
[----:B------:R1:W2:Y:S01]  /*8220*/  @!P1 MUFU.RCP R12, R6 ;  /* 0x00000006000c9308 */ /* 0x0002a20000001000 */
[----:B---3--:R-:W-:Y:S01]  /*8230*/  @!P4 FMUL.FTZ R36, R36, R11 ;  /* 0x0000000b2424c220 */ /* 0x008fe20000410000 */
[----:B------:R-:W-:Y:S02]  /*8240*/  FSETP.GTU.FTZ.AND P4, PT, R17, 20, PT ;  /* 0x41a000001100780b */ /* 0x000fe40003f9c000 */
[----:B0-----:R-:W-:Y:S01]  /*8250*/  LEA R4, P5, R2, R20, 0x2 ;  /* 0x0000001402047211 */ /* 0x001fe200078a10ff */
[----:B----4-:R-:W-:-:S03]  /*8260*/  @!P0 FMUL.FTZ R38, R38, R13 ;  /* 0x0000000d26268220 */ /* 0x010fc60000410000 */
[----:B------:R-:W-:Y:S01]  /*8270*/  LEA.HI.X R5, R2, R21, R3, 0x2, P5 ;  /* 0x0000001502057211 */ /* 0x000fe200028f1403 */
[----:B------:R-:W-:Y:S01]  /*8280*/  @!P2 FMUL.FTZ R2, R22, -1.4426950216293334961 ;  /* 0xbfb8aa3b1602a820 */ /* 0x000fe20000410000 */
[----:B------:R-:W-:Y:S01]  /*8290*/  FSETP.GTU.FTZ.AND P0, PT, R14, 20, PT ;  /* 0x41a000000e00780b */ /* 0x000fe20003f1c000 */
[----:B-1----:R-:W-:Y:S01]  /*82a0*/  @!P6 FMUL.FTZ R6, R16, -1.4426950216293334961 ;  /* 0xbfb8aa3b1006e820 */ /* 0x002fe20000410000 */
[----:B------:R-:W-:Y:S03]  /*82b0*/  LDS.128 R20, [R115+0x200] ;  /* 0x0002000073147984 */ /* 0x000fe60000000c00 */
[----:B------:R-:W-:Y:S01]  /*82c0*/  @!P4 FMUL.FTZ R7, R17, -1.4426950216293334961 ;  /* 0xbfb8aa3b1107c820 */ /* 0x000fe20000410000 */
[----:B------:R-:W-:Y:S01]  /*82d0*/  FSETP.GTU.FTZ.AND P5, PT, R9, 20, PT ;  /* 0x41a000000900780b */ /* 0x000fe20003fbc000 */
[----:B--2---:R-:W-:Y:S01]  /*82e0*/  @!P1 FMUL.FTZ R37, R37, R12 ;  /* 0x0000000c25259220 */ /* 0x004fe20000410000 */
[----:B------:R-:W0:Y:S01]  /*82f0*/  LDS.128 R16, [R115] ;  /* 0x0000000073107984 */ /* 0x000e220000000c00 */
[----:B------:R-:W-:Y:S01]  /*8300*/  FSETP.GTU.FTZ.AND P1, PT, R15, 20, PT ;  /* 0x41a000000f00780b */ /* 0x000fe20003f3c000 */
[----:B------:R1:W2:Y:S08]  /*8310*/  @!P2 MUFU.EX2 R3, R2 ;  /* 0x000000020003a308 */ /* 0x0002b00000000800 */
[----:B------:R-:W-:Y:S01]  /*8320*/  @!P6 MUFU.EX2 R6, R6 ;  /* 0x000000060006e308 */ /* 0x000fe20000000800 */
[----:B-1----:R-:W-:Y:S01]  /*8330*/  @!P0 FMUL.FTZ R2, R14, -1.4426950216293334961 ;  /* 0xbfb8aa3b0e028820 */ /* 0x002fe20000410000 */
[----:B------:R-:W-:-:S02]  /*8340*/  @!P5 FMUL.FTZ R8, R9, -1.4426950216293334961 ;  /* 0xbfb8aa3b0908d820 */ /* 0x000fc40000410000 */
[----:B------:R-:W-:-:S04]  /*8350*/  @!P1 FMUL.FTZ R12, R15, -1.4426950216293334961 ;  /* 0xbfb8aa3b0f0c9820 */ /* 0x000fc80000410000 */
[----:B------:R-:W-:Y:S08]  /*8360*/  @!P0 MUFU.EX2 R2, R2 ;  /* 0x0000000200028308 */ /* 0x000ff00000000800 */
[----:B------:R2:W1:Y:S08]  /*8370*/  @!P4 MUFU.EX2 R11, R7 ;  /* 0x00000007000bc308 */ /* 0x0004700000000800 */
[----:B------:R-:W3:Y:S01]  /*8380*/  @!P1 MUFU.EX2 R12, R12 ;  /* 0x0000000c000c9308 */ /* 0x000ee20000000800 */
[----:B--2---:R-:W-:-:S07]  /*8390*/  @!P2 FADD.FTZ R7, R3, 1 ;  /* 0x3f8000000307a421 */ /* 0x004fce0000010000 */
[----:B------:R2:W4:Y:S01]  /*83a0*/  @!P5 MUFU.EX2 R9, R8 ;  /* 0x000000080009d308 */ /* 0x0005220000000800 */
[----:B-1----:R-:W-:-:S07]  /*83b0*/  @!P4 FADD.FTZ R11, R11, 1 ;  /* 0x3f8000000b0bc421 */ /* 0x002fce0000010000 */
[----:B------:R-:W1:Y:S01]  /*83c0*/  @!P3 MUFU.RCP R13, R10 ;  /* 0x0000000a000db308 */ /* 0x000e620000001000 */
[----:B--2---:R-:W-:Y:S01]  /*83d0*/  @!P6 FADD.FTZ R8, R6, 1 ;  /* 0x3f8000000608e421 */ /* 0x004fe20000010000 */
[----:B------:R-:W-:Y:S01]  /*83e0*/  @!P0 FADD.FTZ R6, R2, 1 ;  /* 0x3f80000002068421 */ /* 0x000fe20000010000 */
[----:B------:R-:W-:-:S04]  /*83f0*/  IMAD.WIDE R2, R116, 0x10, R4 ;  /* 0x0000001074027825 */ /* 0x000fc800078e0204 */
[----:B---3--:R-:W-:Y:S01]  /*8400*/  @!P1 FADD.FTZ R12, R12, 1 ;  /* 0x3f8000000c0c9421 */ /* 0x008fe20000010000 */
[----:B------:R-:W-:Y:S01]  /*8410*/  FADD.FTZ R4, R36, R129 ;  /* 0x0000008124047221 */ /* 0x000fe20000010000 */
[----:B0-----:R-:W-:Y:S01]  /*8420*/  STG.E.128 desc[UR12][R2.64], R16 ;  /* 0x0000001002007986 */ /* 0x001fe2000c101d0c */
[----:B----4-:R-:W-:Y:S01]  /*8430*/  @!P5 FADD.FTZ R9, R9, 1 ;  /* 0x3f8000000909d421 */ /* 0x010fe20000010000 */
[----:B------:R-:W0:Y:S01]  /*8440*/  @!P2 MUFU.RCP R14, R7 ;  /* 0x00000007000ea308 */ /* 0x000e220000001000 */
[----:B------:R-:W-:Y:S01]  /*8450*/  FADD.FTZ R5, R4, R37 ;  /* 0x0000002504057221 */ /* 0x000fe20000010000 */
[----:B------:R-:W-:Y:S03]  /*8460*/  STG.E.128 desc[UR12][R2.64+0x200], R20 ;  /* 0x0002001402007986 */ /* 0x000fe6000c101d0c */
[----:B------:R-:W-:Y:S01]  /*8470*/  FADD.FTZ R4, R5, R38 ;  /* 0x0000002605047221 */ /* 0x000fe20000010000 */
[----:B------:R-:W-:Y:S01]  /*8480*/  STG.E.128 desc[UR12][R2.64+0x400], R68 ;  /* 0x0004004402007986 */ /* 0x000fe2000c101d0c */
[----:B-1----:R-:W-:Y:S01]  /*8490*/  @!P3 FMUL.FTZ R30, R30, R13 ;  /* 0x0000000d1e1eb220 */ /* 0x002fe20000410000 */
[----:B------:R-:W1:Y:S01]  /*84a0*/  @!P6 MUFU.RCP R15, R8 ;  /* 0x00000008000fe308 */ /* 0x000e620000001000 */
[----:B------:R-:W-:Y:S01]  /*84b0*/  IADD3 R122, P3, R122, -0x1000, RZ ;  /* 0xfffff0007a7a7810 */ /* 0x000fe20007f7e0ff */
[----:B------:R2:W-:Y:S03]  /*84c0*/  STG.E.128 desc[UR12][R2.64+0x600], R40 ;  /* 0x0006002802007986 */ /* 0x0005e6000c101d0c */
[----:B------:R-:W-:Y:S01]  /*84d0*/  IADD3.X R121, R121, -0x1, RZ, P3, !PT ;  /* 0xffffffff79797810 */ /* 0x000fe20001ffe4ff */
[----:B------:R-:W-:Y:S01]  /*84e0*/  BAR.SYNC.DEFER_BLOCKING 0x0 ;  /* 0x0000000000007b1d */ /* 0x000fe20000010000 */
[----:B0-----:R-:W-:Y:S01]  /*84f0*/  @!P2 FMUL.FTZ R31, R31, R14 ;  /* 0x0000000e1f1fa220 */ /* 0x001fe20000410000 */
[----:B------:R-:W-:-:S04]  /*8500*/  IADD3 R120, P2, R120, -0x1000, RZ ;  /* 0xfffff00078787810 */ /* 0x000fc80007f5e0ff */
[----:B------:R-:W0:Y:S01]  /*8510*/  @!P5 MUFU.RCP R44, R9 ;  /* 0x00000009002cd308 */ /* 0x000e220000001000 */
[----:B------:R-:W-:Y:S01]  /*8520*/  IADD3.X R118, R118, -0x1, RZ, P2, !PT ;  /* 0xffffffff76767810 */ /* 0x000fe200017fe4ff */
[----:B-1----:R-:W-:-:S06]  /*8530*/  @!P6 FMUL.FTZ R24, R24, R15 ;  /* 0x0000000f1818e220 */ /* 0x002fcc0000410000 */
[----:B------:R-:W1:Y:S08]  /*8540*/  @!P0 MUFU.RCP R6, R6 ;  /* 0x0000000600068308 */ /* 0x000e700000001000 */
[----:B------:R-:W3:Y:S01]  /*8550*/  @!P4 MUFU.RCP R11, R11 ;  /* 0x0000000b000bc308 */ /* 0x000ee20000001000 */
[----:B0-----:R-:W-:Y:S01]  /*8560*/  @!P5 FMUL.FTZ R25, R25, R44 ;  /* 0x0000002c1919d220 */ /* 0x001fe20000410000 */
[----:B------:R0:W-:Y:S04]  /*8570*/  STS.128 [R0+0x10], R32 ;  /* 0x0000102000007388 */ /* 0x0001e80000000c00 */
[----:B------:R4:W-:Y:S02]  /*8580*/  STS.128 [R0+0x20], R28 ;  /* 0x0000201c00007388 */ /* 0x0009e40000000c00 */
[----:B------:R-:W5:Y:S01]  /*8590*/  @!P1 MUFU.RCP R12, R12 ;  /* 0x0000000c000c9308 */ /* 0x000f620000001000 */
[----:B-1----:R-:W-:-:S02]  /*85a0*/  @!P0 FMUL.FTZ R39, R39, R6 ;  /* 0x0000000627278220 */ /* 0x002fc40000410000 */
[----:B------:R-:W1:Y:S02]  /*85b0*/  LDC.64 R6, c[0x0][0x3f0] ;  /* 0x0000fc00ff067b82 */ /* 0x000e640000000a00 */
[----:B------:R-:W-:Y:S01]  /*85c0*/  FADD.FTZ R5, R4, R39 ;  /* 0x0000002704057221 */ /* 0x000fe20000010000 */
[----:B------:R-:W-:Y:S01]  /*85d0*/  STS.128 [R0], R36 ;  /* 0x0000002400007388 */ /* 0x000fe20000000c00 */
[----:B---3--:R-:W-:Y:S02]  /*85e0*/  @!P4 FMUL.FTZ R26, R26, R11 ;  /* 0x0000000b1a1ac220 */ /* 0x008fe40000410000 */
[----:B------:R-:W-:Y:S01]  /*85f0*/  FADD.FTZ R4, R5, R32 ;  /* 0x0000002005047221 */ /* 0x000fe20000010000 */
[----:B------:R-:W-:-:S03]  /*8600*/  IADD3 R126, P4, R126, -0x1000, RZ ;  /* 0xfffff0007e7e7810 */ /* 0x000fc60007f9e0ff */
[----:B--2---:R-:W-:Y:S01]  /*8610*/  FADD.FTZ R3, R4, R33 ;  /* 0x0000002104037221 */ /* 0x004fe20000010000 */
[----:B------:R-:W-:Y:S01]  /*8620*/  IMAD R4, R46, UR15, RZ ;  /* 0x0000000f2e047c24 */ /* 0x000fe2000f8e02ff */
[----:B------:R-:W-:Y:S01]  /*8630*/  IADD3.X R125, R125, -0x1, RZ, P4, !PT ;  /* 0xffffffff7d7d7810 */ /* 0x000fe200027fe4ff */
[----:B-----5:R-:W-:Y:S01]  /*8640*/  @!P1 FMUL.FTZ R27, R27, R12 ;  /* 0x0000000c1b1b9220 */ /* 0x020fe20000410000 */
[----:B------:R-:W-:Y:S01]  /*8650*/  FADD.FTZ R2, R3, R34 ;  /* 0x0000002203027221 */ /* 0x000fe20000010000 */
[----:B------:R-:W-:Y:S01]  /*8660*/  IMAD R3, R47, UR14, R4 ;  /* 0x0000000e2f037c24 */ /* 0x000fe2000f8e0204 */
[----:B------:R-:W-:Y:S02]  /*8670*/  IADD3 R124, P1, R124, -0x1000, RZ ;  /* 0xfffff0007c7c7810 */ /* 0x000fe40007f3e0ff */
[----:B------:R2:W-:Y:S01]  /*8680*/  STS.128 [R0+0x30], R24 ;  /* 0x0000301800007388 */ /* 0x0005e20000000c00 */
[----:B------:R-:W-:-:S03]  /*8690*/  NOP ;  /* 0x0000000000007918 */ /* 0x000fc60000000000 */
[----:B------:R-:W3:Y:S01]  /*86a0*/  LDS.128 R8, [R115] ;  /* 0x0000000073087984 */ /* 0x000ee20000000c00 */
[----:B------:R-:W-:Y:S01]  /*86b0*/  IADD3 R65, R65, R3, RZ ;  /* 0x0000000341417210 */ /* 0x000fe20007ffe0ff */
[----:B0-----:R-:W-:Y:S01]  /*86c0*/  FADD.FTZ R35, R2, R35 ;  /* 0x0000002302237221 */ /* 0x001fe20000010000 */
[----:B------:R-:W-:Y:S01]  /*86d0*/  IADD3.X R123, R123, -0x1, RZ, P1, !PT ;  /* 0xffffffff7b7b7810 */ /* 0x000fe20000ffe4ff */
[----:B------:R-:W0:Y:S01]  /*86e0*/  LDS.128 R12, [R115+0x200] ;  /* 0x00020000730c7984 */ /* 0x000e220000000c00 */
[----:B------:R-:W-:-:S04]  /*86f0*/  IMAD.WIDE.U32 R2, R133, UR6, R64 ;  /* 0x0000000685027c25 */ /* 0x000fc8000f8e0040 */
[----:B----4-:R-:W-:Y:S01]  /*8700*/  FADD.FTZ R28, R35, R28 ;  /* 0x0000001c231c7221 */ /* 0x010fe20000010000 */
[----:B------:R-:W4:Y:S01]  /*8710*/  LDS.128 R16, [R115+0x400] ;  /* 0x0004000073107984 */ /* 0x000f220000000c00 */
[----:B--2---:R-:W-:Y:S01]  /*8720*/  IMAD R0, R136, UR6, RZ ;  /* 0x0000000688007c24 */ /* 0x004fe2000f8e02ff */
[----:B-1----:R-:W-:Y:S02]  /*8730*/  LEA R4, P0, R2, R6, 0x2 ;  /* 0x0000000602047211 */ /* 0x002fe400078010ff */
[----:B------:R-:W1:Y:S01]  /*8740*/  LDS.128 R20, [R115+0x600] ;  /* 0x0006000073147984 */ /* 0x000e620000000c00 */
[----:B------:R-:W-:Y:S01]  /*8750*/  FADD.FTZ R29, R28, R29 ;  /* 0x0000001d1c1d7221 */ /* 0x000fe20000010000 */
[----:B------:R-:W-:-:S03]  /*8760*/  IMAD R5, R133, UR7, R0 ;  /* 0x0000000785057c24 */ /* 0x000fc6000f8e0200 */
[----:B------:R-:W-:Y:S02]  /*8770*/  FADD.FTZ R30, R29, R30 ;  /* 0x0000001e1d1e7221 */ /* 0x000fe40000010000 */
[----:B------:R-:W-:Y:S02]  /*8780*/  IADD3 R0, R3, R5, RZ ;  /* 0x0000000503007210 */ /* 0x000fe40007ffe0ff */
[----:B------:R-:W-:Y:S02]  /*8790*/  FADD.FTZ R31, R30, R31 ;  /* 0x0000001f1e1f7221 */ /* 0x000fe40000010000 */
[----:B------:R-:W-:Y:S02]  /*87a0*/  LEA.HI.X R5, R2, R7, R0, 0x2, P0 ;  /* 0x0000000702057211 */ /* 0x000fe400000f1400 */
[----:B------:R-:W-:Y:S01]  /*87b0*/  ISETP.GT.AND P0, PT, R98, 0x1, PT ;  /* 0x000000016200780c */ /* 0x000fe20003f04270 */
[----:B------:R-:W-:Y:S01]  /*87c0*/  FADD.FTZ R24, R31, R24 ;  /* 0x000000181f187221 */ /* 0x000fe20000010000 */
[----:B------:R-:W-:-:S04]  /*87d0*/  IMAD.WIDE R2, R116, 0x10, R4 ;  /* 0x0000001074027825 */ /* 0x000fc800078e0204 */
[----:B------:R-:W-:-:S04]  /*87e0*/  FADD.FTZ R25, R24, R25 ;  /* 0x0000001918197221 */ /* 0x000fc80000010000 */
[----:B------:R-:W-:-:S04]  /*87f0*/  FADD.FTZ R26, R25, R26 ;  /* 0x0000001a191a7221 */ /* 0x000fc80000010000 */
[----:B------:R-:W-:Y:S01]  /*8800*/  FADD.FTZ R129, R26, R27 ;  /* 0x0000001b1a817221 */ /* 0x000fe20000010000 */
[----:B---3--:R2:W-:Y:S04]  /*8810*/  STG.E.128 desc[UR12][R2.64], R8 ;  /* 0x0000000802007986 */ /* 0x0085e8000c101d0c */
[----:B0-----:R2:W-:Y:S04]  /*8820*/  STG.E.128 desc[UR12][R2.64+0x200], R12 ;  /* 0x0002000c02007986 */ /* 0x0015e8000c101d0c */
[----:B----4-:R2:W-:Y:S04]  /*8830*/  STG.E.128 desc[UR12][R2.64+0x400], R16 ;  /* 0x0004001002007986 */ /* 0x0105e8000c101d0c */
[----:B-1----:R2:W-:Y:S01]  /*8840*/  STG.E.128 desc[UR12][R2.64+0x600], R20 ;  /* 0x0006001402007986 */ /* 0x0025e2000c101d0c */
[----:B------:R-:W-:Y:S05]  /*8850*/  @P0 BRA `(.L_x_5873) ;  /* 0xffffff8000280947 */ /* 0x000fea000383ffff */
.L_x_5794:
        /* <DEDUP_REMOVED lines=9> */
[----:B--2---:R-:W0:Y:S01]  /*88f0*/  SHFL.DOWN P0, R3, R0, 0x2, 0x1f ;  /* 0x08401f0000037f89 */ /* 0x004e220000000000 */
[----:B-1----:R-:W-:-:S13]  /*8900*/  ISETP.NE.AND P1, PT, R4, RZ, PT ;  /* 0x000000ff0400720c */ /* 0x002fda0003f25270 */
        /* <DEDUP_REMOVED lines=24> */
.L_x_5875:
[----:B------:R-:W-:Y:S05]  /*8a90*/  BSYNC B0 ;  /* 0x0000000000007941 */ /* 0x000fea0003800000 */
.L_x_5874:
        /* <DEDUP_REMOVED lines=38> */
.L_x_5877:
[----:B--2---:R-:W2:Y:S02]  /*8d00*/  S2R R15, SR_TID.X ;  /* 0x00000000000f7919 */ /* 0x004ea40000002100 */
.L_x_5878:
[----:B------:R-:W-:Y:S05]  /*8d10*/  BSYNC B0 ;  /* 0x0000000000007941 */ /* 0x000fea0003800000 */
.L_x_5876:
        /* <DEDUP_REMOVED lines=10> */
[C---:B0--3--:R-:W-:Y:S01]  /*8dc0*/  IMAD.WIDE.U32 R2, R133.reuse, UR6, RZ ;  /* 0x0000000685027c25 */ /* 0x049fe2000f8e00ff */
[----:B------:R-:W-:Y:S01]  /*8dd0*/  ULDC.64 UR10, c[0x0][0x360] ;  /* 0x0000d800000a7ab9 */ /* 0x000fe20000000a00 */
[----:B------:R-:W-:Y:S02]  /*8de0*/  ULDC.64 UR14, c[0x0][0x3c8] ;  /* 0x0000f200000e7ab9 */ /* 0x000fe40000000a00 */
[C---:B------:R-:W-:Y:S01]  /*8df0*/  IMAD R23, R133.reuse, UR7, R0 ;  /* 0x0000000785177c24 */ /* 0x040fe2000f8e0200 */
[----:B------:R-:W-:Y:S01]  /*8e00*/  ULDC.64 UR6, c[0x0][0x340] ;  /* 0x0000d00000067ab9 */ /* 0x000fe20000000a00 */
[----:B------:R-:W-:-:S02]  /*8e10*/  IMAD R21, R133, UR9, R136 ;  /* 0x0000000985157c24 */ /* 0x000fc4000f8e0288 */
[----:B-1--4-:R-:W-:Y:S01]  /*8e20*/  IMAD.WIDE.U32 R4, R133, UR8, RZ ;  /* 0x0000000885047c25 */ /* 0x012fe2000f8e00ff */
[----:B------:R-:W-:Y:S01]  /*8e30*/  IADD3 R23, R3, R23, RZ ;  /* 0x0000001703177210 */ /* 0x000fe20007ffe0ff */
[----:B------:R-:W-:-:S03]  /*8e40*/  ULDC.64 UR8, c[0x0][0x3c0] ;  /* 0x0000f00000087ab9 */ /* 0x000fc60000000a00 */
[----:B------:R-:W-:Y:S01]  /*8e50*/  IADD3 R21, R5, R21, RZ ;  /* 0x0000001505157210 */ /* 0x000fe20007ffe0ff */
[----:B--2---:R-:W-:-:S03]  /*8e60*/  ULEA UR4, UR5, UR4, 0x18 ;  /* 0x0000000405047291 */ /* 0x004fc6000f8ec03f */
[----:B------:R-:W-:-:S09]  /*8e70*/  ULDC UR5, c[0x0][0x0] ;  /* 0x0000000000057ab9 */ /* 0x000fd20000000800 */
.L_x_5880:
        /* <DEDUP_REMOVED lines=26> */
.L_x_5879:
[----:B------:R-:W-:Y:S05]  /*9020*/  EXIT ;  /* 0x000000000000794d */ /* 0x000fea0003800000 */
.L_x_5832:
[----:B------:R-:W-:Y:S01]  /*9030*/  HFMA2.MMA R194, -RZ, RZ, 0, 5.9604644775390625e-08 ;  /* 0x00000001ffc27435 */ /* 0x000fe200000001ff */
[----:B------:R-:W-:Y:S02]  /*9040*/  MOV R199, R82 ;  /* 0x0000005200c77202 */ /* 0x000fe40000000f00 */
[----:B------:R-:W-:Y:S02]  /*9050*/  MOV R201, RZ ;  /* 0x000000ff00c97202 */ /* 0x000fe40000000f00 */
[----:B------:R-:W-:-:S07]  /*9060*/  MOV R86, 0xffffffff ;  /* 0xffffffff00567802 */ /* 0x000fce0000000f00 */
[----:B-1----:R-:W-:Y:S05]  /*9070*/  WARPSYNC.COLLECTIVE R86, `(.L_x_5881) ;  /* 0x0000000056087348 */ /* 0x002fea0003c00000 */
[----:B------:R0:W2:Y:S02]  /*9080*/  SHFL.UP P3, R149, R199, R194, R201 ;  /* 0x040000c2c7957389 */ /* 0x0000a400000600c9 */
[----:B012---:R-:W-:Y:S01]  /*9090*/  ENDCOLLECTIVE ;  /* 0x000000000000791b */ /* 0x007fe20003800000 */
.L_x_5881:
[----:B------:R-:W-:Y:S02]  /*90a0*/  MOV R199, R83 ;  /* 0x0000005300c77202 */ /* 0x000fe40000000f00 */
[----:B------:R-:W-:-:S07]  /*90b0*/  MOV R87, R149 ;  /* 0x0000009500577202 */ /* 0x000fce0000000f00 */
[----:B------:R-:W-:Y:S05]  /*90c0*/  WARPSYNC.COLLECTIVE R86, `(.L_x_5882) ;  /* 0x0000000056087348 */ /* 0x000fea0003c00000 */
[----:B------:R0:W1:Y:S02]  /*90d0*/  SHFL.UP P3, R149, R199, R194, R201 ;  /* 0x040000c2c7957389 */ /* 0x00006400000600c9 */
[----:B01----:R-:W-:Y:S01]  /*90e0*/  ENDCOLLECTIVE ;  /* 0x000000000000791b */ /* 0x003fe20003800000 */
.L_x_5882:
        /* <DEDUP_REMOVED lines=8> */
.L_x_5883:
[----:B------:R-:W-:Y:S02]  /*9170*/  MOV R199, R83 ;  /* 0x0000005300c77202 */ /* 0x000fe40000000f00 */
[----:B------:R-:W-:-:S07]  /*9180*/  MOV R87, R149 ;  /* 0x0000009500577202 */ /* 0x000fce0000000f00 */
[----:B------:R-:W-:Y:S05]  /*9190*/  WARPSYNC.COLLECTIVE R86, `(.L_x_5884) ;  /* 0x0000000056087348 */ /* 0x000fea0003c00000 */
[----:B------:R0:W1:Y:S02]  /*91a0*/  SHFL.UP P3, R149, R199, R194, R201 ;  /* 0x040000c2c7957389 */ /* 0x00006400000600c9 */
[----:B01----:R-:W-:Y:S01]  /*91b0*/  ENDCOLLECTIVE ;  /* 0x000000000000791b */ /* 0x003fe20003800000 */
.L_x_5884:
        /* <DEDUP_REMOVED lines=8> */
.L_x_5885:
[----:B------:R-:W-:Y:S02]  /*9240*/  MOV R199, R83 ;  /* 0x0000005300c77202 */ /* 0x000fe40000000f00 */
[----:B------:R-:W-:-:S07]  /*9250*/  MOV R87, R149 ;  /* 0x0000009500577202 */ /* 0x000fce0000000f00 */
[----:B------:R-:W-:Y:S05]  /*9260*/  WARPSYNC.COLLECTIVE R86, `(.L_x_5886) ;  /* 0x0000000056087348 */ /* 0x000fea0003c00000 */
[----:B------:R0:W1:Y:S02]  /*9270*/  SHFL.UP P3, R149, R199, R194, R201 ;  /* 0x040000c2c7957389 */ /* 0x00006400000600c9 */
[----:B01----:R-:W-:Y:S01]  /*9280*/  ENDCOLLECTIVE ;  /* 0x000000000000791b */ /* 0x003fe20003800000 */
.L_x_5886:
        /* <DEDUP_REMOVED lines=8> */
.L_x_5887:
[----:B------:R-:W-:Y:S02]  /*9310*/  MOV R199, R83 ;  /* 0x0000005300c77202 */ /* 0x000fe40000000f00 */
[----:B------:R-:W-:-:S07]  /*9320*/  MOV R87, R149 ;  /* 0x0000009500577202 */ /* 0x000fce0000000f00 */
[----:B------:R-:W-:Y:S05]  /*9330*/  WARPSYNC.COLLECTIVE R86, `(.L_x_5888) ;  /* 0x0000000056087348 */ /* 0x000fea0003c00000 */
[----:B------:R0:W1:Y:S02]  /*9340*/  SHFL.UP P3, R149, R199, R194, R201 ;  /* 0x040000c2c7957389 */ /* 0x00006400000600c9 */
[----:B01----:R-:W-:Y:S01]  /*9350*/  ENDCOLLECTIVE ;  /* 0x000000000000791b */ /* 0x003fe20003800000 */
.L_x_5888:
        /* <DEDUP_REMOVED lines=8> */
.L_x_5889:
[----:B------:R-:W-:Y:S02]  /*93e0*/  MOV R199, R83 ;  /* 0x0000005300c77202 */ /* 0x000fe40000000f00 */
[----:B------:R-:W-:-:S07]  /*93f0*/  MOV R87, R149 ;  /* 0x0000009500577202 */ /* 0x000fce0000000f00 */
[----:B------:R-:W-:Y:S05]  /*9400*/  WARPSYNC.COLLECTIVE R86, `(.L_x_5890) ;  /* 0x0000000056087348 */ /* 0x000fea0003c00000 */
[----:B------:R0:W1:Y:S02]  /*9410*/  SHFL.UP P3, R149, R199, R194, R201 ;  /* 0x040000c2c7957389 */ /* 0x00006400000600c9 */
[----:B01----:R-:W-:Y:S01]  /*9420*/  ENDCOLLECTIVE ;  /* 0x000000000000791b */ /* 0x003fe20003800000 */
.L_x_5890:
[----:B------:R-:W-:Y:S05]  /*9430*/  BRA `(.L_x_5891) ;  /* 0xffffffc000787947 */ /* 0x000fea000383ffff */
.L_x_5833:
        /* <DEDUP_REMOVED lines=8> */
.L_x_5893:
[----:B------:R-:W-:Y:S05]  /*94c0*/  BSYNC B0 ;  /* 0x0000000000007941 */ /* 0x000fea0003800000 */
.L_x_5892:
[----:B------:R-:W-:Y:S05]  /*94d0*/  BRA `(.L_x_5894) ;  /* 0xffffffc000647947 */ /* 0x000fea000383ffff */
.L_x_5834:
        /* <DEDUP_REMOVED lines=8> */
.L_x_5896:
[----:B------:R-:W-:Y:S05]  /*9560*/  BSYNC B0 ;  /* 0x0000000000007941 */ /* 0x000fea0003800000 */
.L_x_5895:
[----:B------:R-:W-:Y:S05]  /*9570*/  BRA `(.L_x_5897) ;  /* 0xffffffc000447947 */ /* 0x000fea000383ffff */
.L_x_5835:
        /* <DEDUP_REMOVED lines=8> */
.L_x_5899:
[----:B------:R-:W-:Y:S05]  /*9600*/  BSYNC B0 ;  /* 0x0000000000007941 */ /* 0x000fea0003800000 */
.L_x_5898:
        /* <DEDUP_REMOVED lines=11> */
.L_x_5900:
[----:B------:R-:W-:Y:S05]  /*96c0*/  WARPSYNC.COLLECTIVE R86, `(.L_x_5901) ;  /* 0x0000000056087348 */ /* 0x000fea0003c00000 */
[----:B------:R0:W1:Y:S02]  /*96d0*/  SHFL.IDX P3, R87, R233, R232, R235 ;  /* 0x000000e8e9577389 */ /* 0x00006400000600eb */
[----:B01----:R-:W-:Y:S01]  /*96e0*/  ENDCOLLECTIVE ;  /* 0x000000000000791b */ /* 0x003fe20003800000 */
.L_x_5901:
[----:B------:R-:W-:Y:S02]  /*96f0*/  MOV R233, R85 ;  /* 0x0000005500e97202 */ /* 0x000fe40000000f00 */
[----:B------:R-:W-:Y:S02]  /*9700*/  MOV R83, R149 ;  /* 0x0000009500537202 */ /* 0x000fe40000000f00 */
[----:B------:R-:W-:-:S07]  /*9710*/  MOV R84, R87 ;  /* 0x0000005700547202 */ /* 0x000fce0000000f00 */
[----:B------:R-:W-:Y:S05]  /*9720*/  WARPSYNC.COLLECTIVE R86, `(.L_x_5902) ;  /* 0x0000000056087348 */ /* 0x000fea0003c00000 */
[----:B------:R0:W1:Y:S02]  /*9730*/  SHFL.IDX P3, R87, R233, R232, R235 ;  /* 0x000000e8e9577389 */ /* 0x00006400000600eb */
[----:B01----:R-:W-:Y:S01]  /*9740*/  ENDCOLLECTIVE ;  /* 0x000000000000791b */ /* 0x003fe20003800000 */
.L_x_5902:
[----:B------:R-:W-:Y:S01]  /*9750*/  MOV R85, R87 ;  /* 0x0000005700557202 */ /* 0x000fe20000000f00 */
[----:B------:R-:W-:Y:S06]  /*9760*/  BRA `(.L_x_5903) ;  /* 0xffffffbc00e07947 */ /* 0x000fec000383ffff */
.L_x_5837:
        /* <DEDUP_REMOVED lines=9> */
.L_x_5904:
[----:B------:R-:W-:Y:S02]  /*9800*/  MOV R237, R81 ;  /* 0x0000005100ed7202 */ /* 0x000fe40000000f00 */
[----:B------:R-:W-:-:S07]  /*9810*/  MOV R85, R87 ;  /* 0x0000005700557202 */ /* 0x000fce0000000f00 */
[----:B------:R-:W-:Y:S05]  /*9820*/  WARPSYNC.COLLECTIVE R86, `(.L_x_5905) ;  /* 0x0000000056087348 */ /* 0x000fea0003c00000 */
[----:B------:R0:W1:Y:S02]  /*9830*/  SHFL.DOWN P6, R87, R237, R234, R239 ;  /* 0x080000eaed577389 */ /* 0x00006400000c00ef */
[----:B01----:R-:W-:Y:S01]  /*9840*/  ENDCOLLECTIVE ;  /* 0x000000000000791b */ /* 0x003fe20003800000 */
.L_x_5905:
        /* <DEDUP_REMOVED lines=8> */
.L_x_5906:
[----:B------:R-:W-:Y:S02]  /*98d0*/  MOV R237, R81 ;  /* 0x0000005100ed7202 */ /* 0x000fe40000000f00 */
[----:B------:R-:W-:-:S07]  /*98e0*/  MOV R85, R87 ;  /* 0x0000005700557202 */ /* 0x000fce0000000f00 */
[----:B------:R-:W-:Y:S05]  /*98f0*/  WARPSYNC.COLLECTIVE R86, `(.L_x_5907) ;  /* 0x0000000056087348 */ /* 0x000fea0003c00000 */
[----:B------:R0:W1:Y:S02]  /*9900*/  SHFL.DOWN P6, R87, R237, R234, R239 ;  /* 0x080000eaed577389 */ /* 0x00006400000c00ef */
[----:B01----:R-:W-:Y:S01]  /*9910*/  ENDCOLLECTIVE ;  /* 0x000000000000791b */ /* 0x003fe20003800000 */
.L_x_5907:
        /* <DEDUP_REMOVED lines=8> */
.L_x_5908:
[----:B------:R-:W-:Y:S02]  /*99a0*/  MOV R237, R81 ;  /* 0x0000005100ed7202 */ /* 0x000fe40000000f00 */
[----:B------:R-:W-:-:S07]  /*99b0*/  MOV R85, R87 ;  /* 0x0000005700557202 */ /* 0x000fce0000000f00 */
[----:B------:R-:W-:Y:S05]  /*99c0*/  WARPSYNC.COLLECTIVE R86, `(.L_x_5909) ;  /* 0x0000000056087348 */ /* 0x000fea0003c00000 */
[----:B------:R0:W1:Y:S02]  /*99d0*/  SHFL.DOWN P6, R87, R237, R234, R239 ;  /* 0x080000eaed577389 */ /* 0x00006400000c00ef */
[----:B01----:R-:W-:Y:S01]  /*99e0*/  ENDCOLLECTIVE ;  /* 0x000000000000791b */ /* 0x003fe20003800000 */
.L_x_5909:
        /* <DEDUP_REMOVED lines=8> */
.L_x_5910:
[----:B------:R-:W-:Y:S02]  /*9a70*/  MOV R237, R81 ;  /* 0x0000005100ed7202 */ /* 0x000fe40000000f00 */
[----:B------:R-:W-:-:S07]  /*9a80*/  MOV R85, R87 ;  /* 0x0000005700557202 */ /* 0x000fce0000000f00 */
[----:B------:R-:W-:Y:S05]  /*9a90*/  WARPSYNC.COLLECTIVE R86, `(.L_x_5911) ;  /* 0x0000000056087348 */ /* 0x000fea0003c00000 */
[----:B------:R0:W1:Y:S02]  /*9aa0*/  SHFL.DOWN P6, R87, R237, R234, R239 ;  /* 0x080000eaed577389 */ /* 0x00006400000c00ef */
[----:B01----:R-:W-:Y:S01]  /*9ab0*/  ENDCOLLECTIVE ;  /* 0x000000000000791b */ /* 0x003fe20003800000 */
.L_x_5911:
        /* <DEDUP_REMOVED lines=8> */
.L_x_5912:
[----:B------:R-:W-:Y:S02]  /*9b40*/  MOV R237, R81 ;  /* 0x0000005100ed7202 */ /* 0x000fe40000000f00 */
[----:B------:R-:W-:-:S07]  /*9b50*/  MOV R85, R87 ;  /* 0x0000005700557202 */ /* 0x000fce0000000f00 */
[----:B------:R-:W-:Y:S05]  /*9b60*/  WARPSYNC.COLLECTIVE R86, `(.L_x_5913) ;  /* 0x0000000056087348 */ /* 0x000fea0003c00000 */
[----:B------:R0:W1:Y:S02]  /*9b70*/  SHFL.DOWN P6, R87, R237, R234, R239 ;  /* 0x080000eaed577389 */ /* 0x00006400000c00ef */
[----:B01----:R-:W-:Y:S01]  /*9b80*/  ENDCOLLECTIVE ;  /* 0x000000000000791b */ /* 0x003fe20003800000 */
.L_x_5913:
        /* <DEDUP_REMOVED lines=9> */
.L_x_5914:
[----:B------:R-:W-:Y:S02]  /*9c20*/  MOV R233, R81 ;  /* 0x0000005100e97202 */ /* 0x000fe40000000f00 */
[----:B------:R-:W-:-:S07]  /*9c30*/  MOV R226, R87 ;  /* 0x0000005700e27202 */ /* 0x000fce0000000f00 */
[----:B------:R-:W-:Y:S05]  /*9c40*/  WARPSYNC.COLLECTIVE R86, `(.L_x_5915) ;  /* 0x0000000056087348 */ /* 0x000fea0003c00000 */
[----:B------:R0:W1:Y:S02]  /*9c50*/  SHFL.IDX P3, R87, R233, R232, R235 ;  /* 0x000000e8e9577389 */ /* 0x00006400000600eb */
[----:B01----:R-:W-:Y:S01]  /*9c60*/  ENDCOLLECTIVE ;  /* 0x000000000000791b */ /* 0x003fe20003800000 */
.L_x_5915:
[----:B------:R-:W-:Y:S02]  /*9c70*/  MOV R233, R148 ;  /* 0x0000009400e97202 */ /* 0x000fe40000000f00 */
[----:B------:R-:W-:-:S07]  /*9c80*/  MOV R228, R87 ;  /* 0x0000005700e47202 */ /* 0x000fce0000000f00 */
[----:B------:R-:W-:Y:S05]  /*9c90*/  WARPSYNC.COLLECTIVE R86, `(.L_x_5916) ;  /* 0x0000000056087348 */ /* 0x000fea0003c00000 */
[----:B------:R0:W1:Y:S02]  /*9ca0*/  SHFL.DOWN P6, R87, R237, R234, R239 ;  /* 0x080000eaed577389 */ /* 0x00006400000c00ef */
[----:B01----:R-:W-:Y:S01]  /*9cb0*/  ENDCOLLECTIVE ;  /* 0x000000000000791b */ /* 0x003fe20003800000 */
.L_x_5916:
[----:B------:R-:W-:Y:S02]  /*9cc0*/  MOV R237, R81 ;  /* 0x0000005100ed7202 */ /* 0x000fe40000000f00 */
[----:B------:R-:W-:-:S07]  /*9cd0*/  MOV R84, R87 ;  /* 0x0000005700547202 */ /* 0x000fce0000000f00 */
[----:B------:R-:W-:Y:S05]  /*9ce0*/  WARPSYNC.COLLECTIVE R86, `(.L_x_5917) ;  /* 0x0000000056087348 */ /* 0x000fea0003c00000 */
[----:B------:R0:W1:Y:S02]  /*9cf0*/  SHFL.DOWN P6, R87, R237, R234, R239 ;  /* 0x080000eaed577389 */ /* 0x00006400000c00ef */
[----:B01----:R-:W-:Y:S01]  /*9d00*/  ENDCOLLECTIVE ;  /* 0x000000000000791b */ /* 0x003fe20003800000 */
.L_x_5917:
[----:B------:R-:W-:-:S07]  /*9d10*/  MOV R85, R87 ;  /* 0x0000005700557202 */ /* 0x000fce0000000f00 */
[----:B------:R-:W-:Y:S05]  /*9d20*/  WARPSYNC.COLLECTIVE R86, `(.L_x_5918) ;  /* 0x0000000056087348 */ /* 0x000fea0003c00000 */
[----:B------:R0:W1:Y:S02]  /*9d30*/  SHFL.IDX P3, R87, R233, R232, R235 ;  /* 0x000000e8e9577389 */ /* 0x00006400000600eb */
[----:B01----:R-:W-:Y:S01]  /*9d40*/  ENDCOLLECTIVE ;  /* 0x000000000000791b */ /* 0x003fe20003800000 */
.L_x_5918:
[----:B------:R-:W-:Y:S02]  /*9d50*/  MOV R233, R149 ;  /* 0x0000009500e97202 */ /* 0x000fe40000000f00 */
[----:B------:R-:W-:-:S07]  /*9d60*/  MOV R230, R87 ;  /* 0x0000005700e67202 */ /* 0x000fce0000000f00 */
[----:B------:R-:W-:Y:S05]  /*9d70*/  WARPSYNC.COLLECTIVE R86, `(.L_x_5919) ;  /* 0x0000000056087348 */ /* 0x000fea0003c00000 */
[----:B------:R0:W1:Y:S02]  /*9d80*/  SHFL.IDX P3, R87, R233, R232, R235 ;  /* 0x000000e8e9577389 */ /* 0x00006400000600eb */
[----:B01----:R-:W-:Y:S01]  /*9d90*/  ENDCOLLECTIVE ;  /* 0x000000000000791b */ /* 0x003fe20003800000 */
.L_x_5919:
[----:B------:R-:W-:Y:S05]  /*9da0*/  BRA `(.L_x_5920) ;  /* 0xffffffbc00fc7947 */ /* 0x000fea000383ffff */
.L_x_5921:
        /* <DEDUP_REMOVED lines=13> */
.L_x_10967:


//--------------------- .text._Z25selective_scan_bwd_kernelI32Selective_Scan_bwd_kernel_traitsILi64ELi16ELb1ELb1ELb0ELb0ELb0EffEEv12SSMParamsBwd --------------------------
	.section	.text._Z25selective_scan_bwd_kernelI32Selective_Scan_bwd_kernel_traitsILi64ELi16ELb1ELb1ELb0ELb0ELb0EffEEv12SSMParamsBwd,"ax",@progbits
	.align	128
        .global         _Z25selective_scan_bwd_kernelI32Selective_Scan_bwd_kernel_traitsILi64ELi16ELb1ELb1ELb0ELb0ELb0EffEEv12SSMParamsBwd
        .type           _Z25selective_scan_bwd_kernelI32Selective_Scan_bwd_kernel_traitsILi64ELi16ELb1ELb1ELb0ELb0ELb0EffEEv12SSMParamsBwd,@function
        .size           _Z25selective_scan_bwd_kernelI32Selective_Scan_bwd_kernel_traitsILi64ELi16ELb1ELb1ELb0ELb0ELb0EffEEv12SSMParamsBwd,(.L_x_10968 - _Z25selective_scan_bwd_kernelI32Selective_Scan_bwd_kernel_traitsILi64ELi16ELb1ELb1ELb0ELb0ELb0EffEEv12SSMParamsBwd)
        .other          _Z25selective_scan_bwd_kernelI32Selective_Scan_bwd_kernel_traitsILi64ELi16ELb1ELb1ELb0ELb0ELb0EffEEv12SSMParamsBwd,@"STO_CUDA_ENTRY STV_DEFAULT"
_Z25selective_scan_bwd_kernelI32Selective_Scan_bwd_kernel_traitsILi64ELi16ELb1ELb1ELb0ELb0ELb0EffEEv12SSMParamsBwd:
.text._Z25selective_scan_bwd_kernelI32Selective_Scan_bwd_kernel_traitsILi64ELi16ELb1ELb1ELb0ELb0ELb0EffEEv12SSMParamsBwd:
[----:B------:R-:W-:Y:S08]  /*0000*/  LDC R1, c[0x0][0x28] ;  /* 0x00000a00ff017b82 */ /* 0x000ff00000000800 */
[----:B------:R-:W0:Y:S01]  /*0010*/  LDC R11, c[0x0][0x228] ;  /* 0x00008a00ff0b7b82 */ /* 0x000e220000000800 */
[----:B------:R-:W1:Y:S01]  /*0020*/  S2R R122, SR_CTAID.Y ;  /* 0x00000000007a7919 */ /* 0x000e620000002600 */
[----:B------:R-:W-:Y:S01]  /*0030*/  CS2R R124, SRZ ;  /* 0x00000000007c7805 */ /* 0x000fe2000001ff00 */
[----:B------:R-:W-:Y:S01]  /*0040*/  ULDC.64 UR12, c[0x0][0x208] ;  /* 0x00008200000c7ab9 */ /* 0x000fe20000000a00 */
[----:B------:R-:W-:Y:S01]  /*0050*/  ULDC.64 UR8, c[0x0][0x280] ;  /* 0x0000a00000087ab9 */ /* 0x000fe20000000a00 */
[----:B------:R-:W-:-:S03]  /*0060*/  ULDC.64 UR10, c[0x0][0x290] ;  /* 0x0000a400000a7ab9 */ /* 0x000fc60000000a00 */
        /* <DEDUP_REMOVED lines=37> */
[----:B------:R-:W1:Y:S01]  /*02c0*/  LDC.64 R2, c[0x0][0x288] ;  /* 0x0000a200ff027b82 */ /* 0x000e620000000a00 */
[----:B------:R-:W-:Y:S01]  /*02d0*/  ISETP.GT.U32.AND P1, PT, R9, R0, PT ;  /* 0x000000000900720c */ /* 0x000fe20003f24070 */
[----:B------:R-:W-:Y:S02]  /*02e0*/  UIMAD UR6, UR14, UR8, URZ ;  /* 0x000000080e0672a4 */ /* 0x000fe4000f8e023f */
[----:B------:R-:W-:Y:S02]  /*02f0*/  UIMAD.WIDE.U32 UR4, UR15, UR8, URZ ;  /* 0x000000080f0472a5 */ /* 0x000fe4000f8e003f */
[----:B------:R-:W-:Y:S02]  /*0300*/  UIMAD UR8, UR15, UR9, UR6 ;  /* 0x000000090f0872a4 */ /* 0x000fe4000f8e0206 */
[----:B------:R-:W3:Y:S06]  /*0310*/  LDC.64 R24, c[0x0][0x2d8] ;  /* 0x0000b600ff187b82 */ /* 0x000eec0000000a00 */
[----:B------:R-:W-:Y:S01]  /*0320*/  @!P1 IADD3 R0, R0, -R9, RZ ;  /* 0x8000000900009210 */ /* 0x000fe20007ffe0ff */
[----:B------:R-:W-:-:S03]  /*0330*/  UIADD3 UR5, UR5, UR8, URZ ;  /* 0x0000000805057290 */ /* 0x000fc6000fffe03f */
[----:B------:R-:W-:Y:S01]  /*0340*/  ISETP.GE.U32.AND P0, PT, R0, R9, PT ;  /* 0x000000090000720c */ /* 0x000fe20003f06070 */
[----:B------:R-:W-:Y:S01]  /*0350*/  UIMAD UR9, UR14, UR10, URZ ;  /* 0x0000000a0e0972a4 */ /* 0x000fe2000f8e023f */
[----:B------:R-:W-:Y:S01]  /*0360*/  SHF.L.U32 R126, R21, 0xa, RZ ;  /* 0x0000000a157e7819 */ /* 0x000fe200000006ff */
[-C--:B-1----:R-:W-:Y:S01]  /*0370*/  IMAD R0, R123, R2.reuse, RZ ;  /* 0x000000027b007224 */ /* 0x082fe200078e02ff */
[C---:B------:R-:W-:Y:S02]  /*0380*/  LOP3.LUT R6, R122.reuse, R11, RZ, 0x3c, !PT ;  /* 0x0000000b7a067212 */ /* 0x040fe400078e3cff */
[----:B------:R-:W-:Y:S01]  /*0390*/  @!P1 IADD3 R127, R127, 0x1, RZ ;  /* 0x000000017f7f9810 */ /* 0x000fe20007ffe0ff */
[----:B------:R-:W-:Y:S01]  /*03a0*/  IMAD R0, R122, R3, R0 ;  /* 0x000000037a007224 */ /* 0x000fe200078e0200 */
[----:B------:R-:W-:Y:S01]  /*03b0*/  IADD3 R7, R126, -0x400, RZ ;  /* 0xfffffc007e077810 */ /* 0x000fe20007ffe0ff */
[----:B------:R-:W-:Y:S01]  /*03c0*/  IMAD.WIDE.U32 R2, R122, R2, UR4 ;  /* 0x000000047a027e25 */ /* 0x000fe2000f8e0002 */
[----:B------:R-:W-:Y:S01]  /*03d0*/  UIMAD.WIDE.U32 UR6, UR15, UR10, URZ ;  /* 0x0000000a0f0672a5 */ /* 0x000fe2000f8e003f */
[----:B------:R-:W-:Y:S01]  /*03e0*/  ISETP.GE.AND P2, PT, R6, RZ, PT ;  /* 0x000000ff0600720c */ /* 0x000fe20003f46270 */
[----:B------:R-:W-:Y:S01]  /*03f0*/  UIMAD UR9, UR15, UR11, UR9 ;  /* 0x0000000b0f0972a4 */ /* 0x000fe2000f8e0209 */
[----:B------:R-:W-:-:S02]  /*0400*/  ISETP.NE.AND P1, PT, R11, RZ, PT ;  /* 0x000000ff0b00720c */ /* 0x000fc40003f25270 */
[----:B------:R-:W-:Y:S01]  /*0410*/  @P0 IADD3 R127, R127, 0x1, RZ ;  /* 0x000000017f7f0810 */ /* 0x000fe20007ffe0ff */
[----:B------:R-:W-:Y:S01]  /*0420*/  UIADD3 UR7, UR7, UR9, URZ ;  /* 0x0000000907077290 */ /* 0x000fe2000fffe03f */
[----:B------:R-:W-:Y:S01]  /*0430*/  SHF.R.S32.HI R9, RZ, 0x1f, R7 ;  /* 0x0000001fff097819 */ /* 0x000fe20000011407 */
[----:B------:R-:W-:Y:S01]  /*0440*/  ULDC.64 UR10, c[0x0][0x310] ;  /* 0x0000c400000a7ab9 */ /* 0x000fe20000000a00 */
[----:B------:R-:W-:Y:S01]  /*0450*/  IADD3 R135, P0, R7, R2, RZ ;  /* 0x0000000207877210 */ /* 0x000fe20007f1e0ff */
[----:B------:R-:W-:-:S03]  /*0460*/  ULDC.64 UR8, c[0x0][0x240] ;  /* 0x0000900000087ab9 */ /* 0x000fc60000000a00 */
[----:B------:R-:W-:Y:S02]  /*0470*/  IADD3.X R8, R9, R3, R0, P0, !PT ;  /* 0x0000000309087210 */ /* 0x000fe400007fe400 */
[----:B------:R-:W-:Y:S01]  /*0480*/  ISETP.NE.U32.AND P0, PT, RZ, UR10, PT ;  /* 0x0000000aff007c0c */ /* 0x000fe2000bf05070 */
[-C--:B--2---:R-:W-:Y:S02]  /*0490*/  IMAD R0, R123, R4.reuse, RZ ;  /* 0x000000047b007224 */ /* 0x084fe400078e02ff */
[C---:B------:R-:W-:Y:S01]  /*04a0*/  IMAD.WIDE.U32 R2, R122.reuse, R4, UR6 ;  /* 0x000000067a027e25 */ /* 0x040fe2000f8e0004 */
[----:B------:R-:W-:Y:S02]  /*04b0*/  ISETP.NE.AND.EX P0, PT, RZ, UR11, PT, P0 ;  /* 0x0000000bff007c0c */ /* 0x000fe4000bf05300 */
[----:B------:R-:W-:Y:S01]  /*04c0*/  @!P2 IADD3 R127, -R127, RZ, RZ ;  /* 0x000000ff7f7fa210 */ /* 0x000fe20007ffe1ff */
[----:B------:R-:W-:Y:S01]  /*04d0*/  IMAD R0, R122, R5, R0 ;  /* 0x000000057a007224 */ /* 0x000fe200078e0200 */
[----:B------:R-:W-:Y:S01]  /*04e0*/  @!P1 LOP3.LUT R127, RZ, R11, RZ, 0x33, !PT ;  /* 0x0000000bff7f9212 */ /* 0x000fe200078e33ff */
[----:B------:R-:W-:Y:S01]  /*04f0*/  UIMAD UR4, UR14, UR8, URZ ;  /* 0x000000080e0472a4 */ /* 0x000fe2000f8e023f */
[----:B------:R-:W-:Y:S01]  /*0500*/  IADD3 R137, P1, R7, R2, RZ ;  /* 0x0000000207897210 */ /* 0x000fe20007f3e0ff */
[----:B------:R-:W-:-:S03]  /*0510*/  ULDC.64 UR10, c[0x0][0x328] ;  /* 0x0000ca00000a7ab9 */ /* 0x000fc60000000a00 */
[----:B------:R-:W-:Y:S01]  /*0520*/  IADD3.X R6, R9, R3, R0, P1, !PT ;  /* 0x0000000309067210 */ /* 0x000fe20000ffe400 */
[----:B------:R-:W-:Y:S01]  /*0530*/  IMAD R0, R123, R12, RZ ;  /* 0x0000000c7b007224 */ /* 0x000fe200078e02ff */
[----:B------:R-:W-:Y:S01]  /*0540*/  SHF.R.S32.HI R129, RZ, 0x1f, R127 ;  /* 0x0000001fff817819 */ /* 0x000fe2000001147f */
[----:B------:R-:W-:Y:S01]  /*0550*/  UIMAD.WIDE.U32 UR6, UR15, UR8, URZ ;  /* 0x000000080f0672a5 */ /* 0x000fe2000f8e003f */
[----:B----4-:R-:W-:Y:S01]  /*0560*/  ISETP.NE.U32.AND P2, PT, R16, RZ, PT ;  /* 0x000000ff1000720c */ /* 0x010fe20003f45070 */
[----:B------:R-:W-:Y:S01]  /*0570*/  UIMAD UR4, UR15, UR9, UR4 ;  /* 0x000000090f0472a4 */ /* 0x000fe2000f8e0204 */
[----:B------:R-:W-:Y:S01]  /*0580*/  IMAD R0, R122, R13, R0 ;  /* 0x0000000d7a007224 */ /* 0x000fe200078e0200 */
[----:B------:R-:W-:Y:S01]  /*0590*/  UIMAD UR8, UR14, UR10, URZ ;  /* 0x0000000a0e0872a4 */ /* 0x000fe2000f8e023f */
[----:B------:R-:W1:Y:S01]  /*05a0*/  @P0 LDC R13, c[0x0][0x214] ;  /* 0x00008500ff0d0b82 */ /* 0x000e620000000800 */
[----:B------:R-:W-:Y:S01]  /*05b0*/  UIADD3 UR7, UR7, UR4, URZ ;  /* 0x0000000407077290 */ /* 0x000fe2000fffe03f */
[----:B------:R-:W-:Y:S01]  /*05c0*/  IMAD R2, R129, R14, RZ ;  /* 0x0000000e81027224 */ /* 0x000fe200078e02ff */
[----:B------:R-:W-:Y:S01]  /*05d0*/  UIMAD.WIDE.U32 UR4, UR15, UR10, URZ ;  /* 0x0000000a0f0472a5 */ /* 0x000fe2000f8e003f */
[----:B------:R-:W-:Y:S01]  /*05e0*/  ISETP.NE.AND.EX P2, PT, R17, RZ, PT, P2 ;  /* 0x000000ff1100720c */ /* 0x000fe20003f45320 */
[----:B------:R-:W-:Y:S01]  /*05f0*/  UIMAD UR8, UR15, UR11, UR8 ;  /* 0x0000000b0f0872a4 */ /* 0x000fe2000f8e0208 */
[----:B------:R-:W-:-:S02]  /*0600*/  IMAD R11, R127, R15, R2 ;  /* 0x0000000f7f0b7224 */ /* 0x000fc400078e0202 */
[----:B------:R-:W2:Y:S01]  /*0610*/  @P0 LDC R15, c[0x0][0x21c] ;  /* 0x00008700ff0f0b82 */ /* 0x000ea20000000800 */
[----:B------:R-:W-:Y:S01]  /*0620*/  UIADD3 UR5, UR5, UR8, URZ ;  /* 0x0000000805057290 */ /* 0x000fe2000fffe03f */
[----:B------:R-:W-:Y:S01]  /*0630*/  ISETP.NE.U32.AND P1, PT, R18, RZ, PT ;  /* 0x000000ff1200720c */ /* 0x000fe20003f25070 */
[----:B------:R-:W-:Y:S01]  /*0640*/  IMAD.WIDE.U32 R4, R127, R14, UR6 ;  /* 0x000000067f047e25 */ /* 0x000fe2000f8e000e */
[----:B------:R-:W-:Y:S02]  /*0650*/  CS2R R116, SRZ ;  /* 0x0000000000747805 */ /* 0x000fe4000001ff00 */
[----:B------:R-:W-:Y:S02]  /*0660*/  ISETP.NE.AND.EX P1, PT, R19, RZ, PT, P1 ;  /* 0x000000ff1300720c */ /* 0x000fe40003f25310 */
[----:B------:R-:W4:Y:S01]  /*0670*/  @P0 LDC.64 R118, c[0x0][0x310] ;  /* 0x0000c400ff760b82 */ /* 0x000f220000000a00 */
[C---:B------:R-:W-:Y:S01]  /*0680*/  IMAD.WIDE.U32 R2, R122.reuse, R12, UR4 ;  /* 0x000000047a027e25 */ /* 0x040fe2000f8e000c */
[----:B------:R-:W-:-:S02]  /*0690*/  @P2 LEA R116, P3, R122, R16, 0x2 ;  /* 0x000000107a742211 */ /* 0x000fc400078610ff */
[C---:B------:R-:W-:Y:S02]  /*06a0*/  IADD3 R140, P5, R7.reuse, R4, RZ ;  /* 0x00000004078c7210 */ /* 0x040fe40007fbe0ff */
[----:B------:R-:W-:Y:S02]  /*06b0*/  IADD3 R7, P4, R7, R2, RZ ;  /* 0x0000000207077210 */ /* 0x000fe40007f9e0ff */
[----:B------:R-:W-:Y:S02]  /*06c0*/  @P2 LEA.HI.X R117, R122, R17, R123, 0x2, P3 ;  /* 0x000000117a752211 */ /* 0x000fe400018f147b */
[----:B------:R-:W-:Y:S02]  /*06d0*/  ISETP.GE.AND P2, PT, R21, 0x1, PT ;  /* 0x000000011500780c */ /* 0x000fe40003f46270 */
[----:B------:R-:W-:Y:S01]  /*06e0*/  IADD3.X R2, R9, R3, R0, P4, !PT ;  /* 0x0000000309027210 */ /* 0x000fe200027fe400 */
[----:B-1----:R-:W-:Y:S01]  /*06f0*/  @P0 IMAD R0, R13, UR15, R122 ;  /* 0x0000000f0d000c24 */ /* 0x002fe2000f8e027a */
[----:B------:R-:W-:-:S02]  /*0700*/  CS2R R114, SRZ ;  /* 0x0000000000727805 */ /* 0x000fc4000001ff00 */
[----:B0-----:R-:W-:Y:S02]  /*0710*/  LEA R132, P4, R135, R132, 0x2 ;  /* 0x0000008487847211 */ /* 0x001fe400078810ff */
[----:B------:R-:W-:Y:S01]  /*0720*/  @P1 LEA R114, P3, R122, R18, 0x2 ;  /* 0x000000127a721211 */ /* 0x000fe200078610ff */
[----:B------:R-:W-:Y:S01]  /*0730*/  @P0 IMAD R0, R0, R21, RZ ;  /* 0x0000001500000224 */ /* 0x000fe200078e02ff */
[----:B------:R-:W-:Y:S02]  /*0740*/  IADD3 R4, R5, R11, RZ ;  /* 0x0000000b05047210 */ /* 0x000fe40007ffe0ff */
[----:B------:R-:W-:Y:S01]  /*0750*/  @P1 LEA.HI.X R115, R122, R19, R123, 0x2, P3 ;  /* 0x000000137a731211 */ /* 0x000fe200018f147b */
[----:B--2---:R-:W-:Y:S01]  /*0760*/  @P0 IMAD R3, R0, R15, RZ ;  /* 0x0000000f00030224 */ /* 0x004fe200078e02ff */
[----:B------:R-:W-:Y:S02]  /*0770*/  LEA.HI.X R135, R135, R133, R8, 0x2, P4 ;  /* 0x0000008587877211 */ /* 0x000fe400020f1408 */
[----:B---3--:R-:W-:-:S02]  /*0780*/  LEA R136, P3, R7, R138, 0x2 ;  /* 0x0000008a07887211 */ /* 0x008fc400078610ff */
[----:B------:R-:W-:Y:S02]  /*0790*/  IADD3.X R9, R9, R4, RZ, P5, !PT ;  /* 0x0000000409097210 */ /* 0x000fe40002ffe4ff */
[----:B------:R-:W-:Y:S02]  /*07a0*/  LEA R134, P1, R137, R22, 0x2 ;  /* 0x0000001689867211 */ /* 0x000fe400078210ff */
[----:B------:R-:W-:Y:S01]  /*07b0*/  LEA R138, P4, R140, R24, 0x2 ;  /* 0x000000188c8a7211 */ /* 0x000fe200078810ff */
[----:B------:R-:W-:Y:S01]  /*07c0*/  HFMA2.MMA R133, -RZ, RZ, 0, 0 ;  /* 0x00000000ff857435 */ /* 0x000fe200000001ff */
[----:B----4-:R-:W-:Y:S01]  /*07d0*/  @P0 IMAD.WIDE R118, R3, 0x8, R118 ;  /* 0x0000000803760825 */ /* 0x010fe200078e0276 */
        /* <DEDUP_REMOVED lines=13> */
[----:B------:R-:W-:Y:S02]  /*08b0*/  MOV R131, RZ ;  /* 0x000000ff00837202 */ /* 0x000fe40000000f00 */
[----:B------:R-:W-:Y:S01]  /*08c0*/  MOV R142, UR6 ;  /* 0x00000006008e7c02 */ /* 0x000fe20008000f00 */
[----:B-1----:R-:W-:-:S06]  /*08d0*/  ULEA UR4, UR5, UR4, 0x18 ;  /* 0x0000000405047291 */ /* 0x002fcc000f8ec03f */
[----:B------:R-:W-:Y:S02]  /*08e0*/  MOV R141, UR4 ;  /* 0x00000004008d7c02 */ /* 0x000fe40008000f00 */
[----:B0-----:R-:W-:-:S04]  /*08f0*/  SHF.R.S32.HI R3, RZ, 0x1f, R128 ;  /* 0x0000001fff037819 */ /* 0x001fc80000011480 */
[----:B------:R-:W-:-:S04]  /*0900*/  LEA.HI R3, R3, R128, RZ, 0x5 ;  /* 0x0000008003037211 */ /* 0x000fc800078f28ff */
[----:B------:R-:W-:-:S04]  /*0910*/  SHF.R.S32.HI R144, RZ, 0x5, R3 ;  /* 0x00000005ff907819 */ /* 0x000fc80000011403 */
[----:B--2---:R-:W-:-:S07]  /*0920*/  LEA R144, R144, R141, 0x3 ;  /* 0x0000008d90907211 */ /* 0x004fce00078e18ff */
.L_x_5969:
[----:B------:R-:W-:Y:S01]  /*0930*/  BAR.SYNC.DEFER_BLOCKING 0x0 ;  /* 0x0000000000007b1d */ /* 0x000fe20000010000 */
[----:B------:R-:W-:Y:S02]  /*0940*/  SHF.L.U32 R145, R128, 0x2, RZ ;  /* 0x0000000280917819 */ /* 0x000fe400000006ff */
[----:B------:R-:W-:Y:S02]  /*0950*/  MOV R2, R132 ;  /* 0x0000008400027202 */ /* 0x000fe40000000f00 */
[----:B------:R-:W-:Y:S01]  /*0960*/  LOP3.LUT R145, R145, 0xffffff80, RZ, 0xc0, !PT ;  /* 0xffffff8091917812 */ /* 0x000fe200078ec0ff */
[----:B------:R-:W-:Y:S01]  /*0970*/  ULDC UR4, c[0x0][0x21c] ;  /* 0x0000870000047ab9 */ /* 0x000fe20000000800 */
[----:B------:R-:W-:Y:S02]  /*0980*/  MOV R3, R135 ;  /* 0x0000008700037202 */ /* 0x000fe40000000f00 */
[----:B-1----:R-:W-:-:S05]  /*0990*/  LOP3.LUT R146, R145, 0x1f, R128, 0xf8, !PT ;  /* 0x0000001f91927812 */ /* 0x002fca00078ef880 */
[----:B------:R-:W-:-:S05]  /*09a0*/  IMAD.WIDE R2, R146, 0x10, R2 ;  /* 0x0000001092027825 */ /* 0x000fca00078e0202 */
        /* <DEDUP_REMOVED lines=40> */
[----:B0-----:R-:W4:Y:S04]  /*0c30*/  LDG.E.128 R52, desc[UR12][R2.64+0x400] ;  /* 0x0004000c02347981 */ /* 0x001f28000c1e1d00 */
[----:B------:R-:W4:Y:S01]  /*0c40*/  LDG.E.128 R64, desc[UR12][R2.64+0x600] ;  /* 0x0006000c02407981 */ /* 0x000f22000c1e1d00 */
        /* <DEDUP_REMOVED lines=12> */
[-C--:B------:R-:W-:Y:S01]  /*0d10*/  FMUL.FTZ R54, R6, R124.reuse ;  /* 0x0000007c06367220 */ /* 0x080fe20000410000 */
[----:B------:R-:W-:Y:S01]  /*0d20*/  FFMA.FTZ R69, R9, R5, R48 ;  /* 0x0000000509457223 */ /* 0x000fe20000010030 */
[-C--:B------:R-:W-:Y:S01]  /*0d30*/  FMUL.FTZ R55, R7, R124.reuse ;  /* 0x0000007c07377220 */ /* 0x080fe20000410000 */
[----:B------:R0:W3:Y:S01]  /*0d40*/  LDS.128 R48, [R0+0x30] ;  /* 0x0000300000307984 */ /* 0x0000e20000000c00 */
[----:B-1----:R-:W-:Y:S01]  /*0d50*/  FMUL.FTZ R56, R40, R124 ;  /* 0x0000007c28387220 */ /* 0x002fe20000410000 */
[----:B------:R-:W-:Y:S01]  /*0d60*/  FFMA.FTZ R2, R10, R6, R69 ;  /* 0x000000060a027223 */ /* 0x000fe20000010045 */
[-C--:B------:R-:W-:Y:S01]  /*0d70*/  FMUL.FTZ R57, R41, R124.reuse ;  /* 0x0000007c29397220 */ /* 0x080fe20000410000 */
[-C--:B------:R-:W-:Y:S01]  /*0d80*/  FMUL.FTZ R58, R42, R124.reuse ;  /* 0x0000007c2a3a7220 */ /* 0x080fe20000410000 */
[-C--:B------:R-:W-:Y:S01]  /*0d90*/  FMUL.FTZ R59, R43, R124.reuse ;  /* 0x0000007c2b3b7220 */ /* 0x080fe20000410000 */
[----:B------:R-:W-:Y:S01]  /*0da0*/  FFMA.FTZ R3, R11, R7, R2 ;  /* 0x000000070b037223 */ /* 0x000fe20000010002 */
[-C--:B--2---:R-:W-:Y:S01]  /*0db0*/  FMUL.FTZ R60, R44, R124.reuse ;  /* 0x0000007c2c3c7220 */ /* 0x084fe20000410000 */
[-C--:B------:R-:W-:Y:S01]  /*0dc0*/  FMUL.FTZ R61, R45, R124.reuse ;  /* 0x0000007c2d3d7220 */ /* 0x080fe20000410000 */
[----:B------:R-:W-:Y:S01]  /*0dd0*/  FMUL.FTZ R62, R46, R124 ;  /* 0x0000007c2e3e7220 */ /* 0x000fe20000410000 */
        /* <DEDUP_REMOVED lines=10> */
[----:B------:R-:W-:Y:S02]  /*0e80*/  FMUL.FTZ R65, R49, R124 ;  /* 0x0000007c31417220 */ /* 0x000fe40000410000 */
        /* <DEDUP_REMOVED lines=17> */
.L_x_5923:
[----:B------:R-:W0:Y:S01]  /*0fa0*/  LDC R149, c[0x0][0x224] ;  /* 0x00008900ff957b82 */ /* 0x000e220000000800 */
[----:B------:R-:W-:Y:S01]  /*0fb0*/  HFMA2.MMA R148, -RZ, RZ, 0, 0 ;  /* 0x00000000ff947435 */ /* 0x000fe200000001ff */
[----:B------:R-:W-:Y:S02]  /*0fc0*/  CS2R R70, SRZ ;  /* 0x0000000000467805 */ /* 0x000fe4000001ff00 */
[----:B------:R-:W-:Y:S02]  /*0fd0*/  CS2R R68, SRZ ;  /* 0x0000000000447805 */ /* 0x000fe4000001ff00 */
[----:B------:R-:W-:Y:S02]  /*0fe0*/  CS2R R74, SRZ ;  /* 0x00000000004a7805 */ /* 0x000fe4000001ff00 */
[----:B------:R-:W-:Y:S02]  /*0ff0*/  CS2R R72, SRZ ;  /* 0x0000000000487805 */ /* 0x000fe4000001ff00 */
[----:B------:R-:W-:-:S02]  /*1000*/  CS2R R78, SRZ ;  /* 0x00000000004e7805 */ /* 0x000fc4000001ff00 */
[----:B------:R-:W-:Y:S01]  /*1010*/  CS2R R76, SRZ ;  /* 0x00000000004c7805 */ /* 0x000fe2000001ff00 */
[----:B------:R-:W1:Y:S01]  /*1020*/  LDC.64 R112, c[0x0][0x2d0] ;  /* 0x0000b400ff707b82 */ /* 0x000e620000000a00 */
[----:B------:R-:W-:Y:S02]  /*1030*/  CS2R R82, SRZ ;  /* 0x0000000000527805 */ /* 0x000fe4000001ff00 */
[----:B------:R-:W-:Y:S01]  /*1040*/  CS2R R80, SRZ ;  /* 0x0000000000507805 */ /* 0x000fe2000001ff00 */
[----:B------:R-:W-:Y:S01]  /*1050*/  UMOV UR4, URZ ;  /* 0x0000003f00047c82 */ /* 0x000fe20008000000 */
[----:B------:R-:W-:Y:S01]  /*1060*/  UMOV UR5, URZ ;  /* 0x0000003f00057c82 */ /* 0x000fe20008000000 */
[----:B------:R-:W-:Y:S01]  /*1070*/  ULDC UR23, c[0x0][0x224] ;  /* 0x0000890000177ab9 */ /* 0x000fe20000000800 */
[----:B------:R-:W-:Y:S01]  /*1080*/  ULDC UR28, c[0x0][0x21c] ;  /* 0x00008700001c7ab9 */ /* 0x000fe20000000800 */
[----:B------:R-:W-:Y:S01]  /*1090*/  ULDC UR22, c[0x0][0x218] ;  /* 0x0000860000167ab9 */ /* 0x000fe20000000800 */
[----:B------:R-:W2:Y:S01]  /*10a0*/  LDC.64 R110, c[0x0][0x2e0] ;  /* 0x0000b800ff6e7b82 */ /* 0x000ea20000000a00 */
[----:B------:R-:W-:Y:S01]  /*10b0*/  ULDC.64 UR26, c[0x0][0x3c8] ;  /* 0x0000f200001a7ab9 */ /* 0x000fe20000000a00 */
[----:B------:R-:W-:Y:S01]  /*10c0*/  ULDC.64 UR16, c[0x0][0x250] ;  /* 0x0000940000107ab9 */ /* 0x000fe20000000a00 */
[----:B------:R-:W-:Y:S01]  /*10d0*/  ULDC.64 UR10, c[0x0][0x238] ;  /* 0x00008e00000a7ab9 */ /* 0x000fe20000000a00 */
[----:B------:R-:W-:Y:S01]  /*10e0*/  ULDC.64 UR8, c[0x0][0x230] ;  /* 0x00008c0000087ab9 */ /* 0x000fe20000000a00 */
[----:B------:R-:W-:Y:S01]  /*10f0*/  ULDC.64 UR20, c[0x0][0x270] ;  /* 0x00009c0000147ab9 */ /* 0x000fe20000000a00 */
[----:B------:R-:W-:Y:S01]  /*1100*/  ULDC.64 UR18, c[0x0][0x268] ;  /* 0x00009a0000127ab9 */ /* 0x000fe20000000a00 */
[----:B------:R-:W-:Y:S01]  /*1110*/  ULDC.64 UR24, c[0x0][0x350] ;  /* 0x0000d40000187ab9 */ /* 0x000fe20000000a00 */
[----:B------:R-:W3:Y:S08]  /*1120*/  LDC.64 R108, c[0x0][0x348] ;  /* 0x0000d200ff6c7b82 */ /* 0x000ef00000000a00 */
[----:B------:R-:W4:Y:S02]  /*1130*/  LDC.64 R2, c[0x0][0x360] ;  /* 0x0000d800ff027b82 */ /* 0x000f240000000a00 */
.L_x_5968:
[----:B------:R-:W-:Y:S01]  /*1140*/  SHF.R.S32.HI R179, RZ, 0x1f, R148 ;  /* 0x0000001fffb37819 */ /* 0x000fe20000011494 */
[----:B------:R-:W-:Y:S02]  /*1150*/  IMAD R87, R123, UR8, RZ ;  /* 0x000000087b577c24 */ /* 0x000fe4000f8e02ff */
[----:B------:R-:W-:-:S04]  /*1160*/  IMAD.WIDE.U32 R84, R122, UR8, RZ ;  /* 0x000000087a547c25 */ /* 0x000fc8000f8e00ff */
[----:B------:R-:W-:Y:S02]  /*1170*/  IMAD R91, R179, UR16, RZ ;  /* 0x00000010b35b7c24 */ /* 0x000fe4000f8e02ff */
[----:B------:R-:W-:Y:S02]  /*1180*/  IMAD R89, R122, UR9, R87 ;  /* 0x000000097a597c24 */ /* 0x000fe4000f8e0257 */
[----:B0-----:R-:W-:-:S03]  /*1190*/  IMAD.WIDE.U32 R86, R148, UR16, RZ ;  /* 0x0000001094567c25 */ /* 0x001fc6000f8e00ff */
[----:B------:R-:W-:Y:S01]  /*11a0*/  IADD3 R85, R85, R89, RZ ;  /* 0x0000005955557210 */ /* 0x000fe20007ffe0ff */
[----:B------:R-:W-:Y:S01]  /*11b0*/  IMAD R91, R148, UR17, R91 ;  /* 0x00000011945b7c24 */ /* 0x000fe2000f8e025b */
[----:B------:R-:W-:Y:S01]  /*11c0*/  LEA R100, P0, R86, R138, 0x2 ;  /* 0x0000008a56647211 */ /* 0x000fe200078010ff */
[----:B------:R-:W-:Y:S02]  /*11d0*/  IMAD R89, R179, UR10, RZ ;  /* 0x0000000ab3597c24 */ /* 0x000fe4000f8e02ff */
[----:B------:R-:W-:Y:S01]  /*11e0*/  IMAD.WIDE.U32 R84, R148, UR10, R84 ;  /* 0x0000000a94547c25 */ /* 0x000fe2000f8e0054 */
[----:B------:R-:W-:-:S03]  /*11f0*/  IADD3 R87, R87, R91, RZ ;  /* 0x0000005b57577210 */ /* 0x000fc60007ffe0ff */
[----:B------:R-:W-:Y:S01]  /*1200*/  IMAD R89, R148, UR11, R89 ;  /* 0x0000000b94597c24 */ /* 0x000fe2000f8e0259 */
[----:B------:R-:W-:Y:S02]  /*1210*/  LEA.HI.X R101, R86, R140, R87, 0x2, P0 ;  /* 0x0000008c56657211 */ /* 0x000fe400000f1457 */
[----:B-1----:R-:W-:Y:S02]  /*1220*/  LEA R150, P0, R84, R112, 0x2 ;  /* 0x0000007054967211 */ /* 0x002fe400078010ff */
[----:B------:R-:W-:Y:S01]  /*1230*/  IADD3 R0, R85, R89, RZ ;  /* 0x0000005955007210 */ /* 0x000fe20007ffe0ff */
[----:B------:R-:W-:-:S03]  /*1240*/  IMAD.WIDE R100, R146, 0x10, R100 ;  /* 0x0000001092647825 */ /* 0x000fc600078e0264 */
[----:B------:R-:W-:Y:S02]  /*1250*/  LEA.HI.X R151, R84, R113, R0, 0x2, P0 ;  /* 0x0000007154977211 */ /* 0x000fe400000f1400 */
[----:B------:R-:W3:Y:S04]  /*1260*/  LDG.E.128 R92, desc[UR12][R100.64+0x200] ;  /* 0x0002000c645c7981 */ /* 0x000ee8000c1e1d00 */
[----:B------:R1:W4:Y:S04]  /*1270*/  LDG.E R150, desc[UR12][R150.64] ;  /* 0x0000000c96967981 */ /* 0x000328000c1e1900 */
[----:B------:R-:W4:Y:S04]  /*1280*/  LDG.E.128 R96, desc[UR12][R100.64] ;  /* 0x0000000c64607981 */ /* 0x000f28000c1e1d00 */
[----:B------:R-:W4:Y:S04]  /*1290*/  LDG.E.128 R84, desc[UR12][R100.64+0x400] ;  /* 0x0004000c64547981 */ /* 0x000f28000c1e1d00 */
[----:B------:R0:W4:Y:S01]  /*12a0*/  LDG.E.128 R88, desc[UR12][R100.64+0x600] ;  /* 0x0006000c64587981 */ /* 0x000122000c1e1d00 */
[----:B------:R-:W-:Y:S01]  /*12b0*/  SHF.L.U32 R145, R128, 0x2, RZ ;  /* 0x0000000280917819 */ /* 0x000fe200000006ff */
[----:B------:R-:W-:-:S03]  /*12c0*/  IMAD R105, R123, UR18, RZ ;  /* 0x000000127b697c24 */ /* 0x000fc6000f8e02ff */
[----:B------:R-:W-:Y:S01]  /*12d0*/  LOP3.LUT R145, R145, 0xffffff80, RZ, 0xc0, !PT ;  /* 0xffffff8091917812 */ /* 0x000fe200078ec0ff */
[----:B------:R-:W-:-:S03]  /*12e0*/  IMAD.WIDE.U32 R102, R122, UR18, RZ ;  /* 0x000000127a667c25 */ /* 0x000fc6000f8e00ff */
[----:B------:R-:W-:Y:S01]  /*12f0*/  IADD3 R107, R145, R130, RZ ;  /* 0x00000082916b7210 */ /* 0x000fe20007ffe0ff */
[----:B------:R-:W-:Y:S01]  /*1300*/  IMAD R105, R122, UR19, R105 ;  /* 0x000000137a697c24 */ /* 0x000fe2000f8e0269 */
[----:B------:R-:W-:Y:S01]  /*1310*/  IADD3 R0, R142, -0x1, RZ ;  /* 0xffffffff8e007810 */ /* 0x000fe20007ffe0ff */
[----:B-1----:R-:W-:-:S03]  /*1320*/  FADD.FTZ R151, R24, R125 ;  /* 0x0000007d18977221 */ /* 0x002fc60000010000 */
[----:B------:R-:W-:Y:S01]  /*1330*/  IADD3 R103, R103, R105, RZ ;  /* 0x0000006967677210 */ /* 0x000fe20007ffe0ff */
[----:B------:R-:W-:Y:S01]  /*1340*/  IMAD R105, R179, UR20, RZ ;  /* 0x00000014b3697c24 */ /* 0x000fe2000f8e02ff */
[----:B------:R-:W-:Y:S02]  /*1350*/  LOP3.LUT P0, RZ, R128, 0x1f, RZ, 0xc0, !PT ;  /* 0x0000001f80ff7812 */ /* 0x000fe4000780c0ff */
[----:B------:R-:W-:Y:S01]  /*1360*/  LEA.HI R104, R0, R0, RZ, 0x1 ;  /* 0x0000000000687211 */ /* 0x000fe200078f08ff */
[C---:B------:R-:W-:Y:S02]  /*1370*/  IMAD R105, R148.reuse, UR21, R105 ;  /* 0x0000001594697c24 */ /* 0x040fe4000f8e0269 */
[----:B0-----:R-:W-:Y:S01]  /*1380*/  IMAD.WIDE.U32 R100, R148, UR20, R102 ;  /* 0x0000001494647c25 */ /* 0x001fe2000f8e0066 */
[----:B------:R-:W-:Y:S02]  /*1390*/  ISETP.LT.OR P2, PT, R142, 0x2, P0 ;  /* 0x000000028e00780c */ /* 0x000fe40000741670 */
[----:B------:R-:W-:-:S02]  /*13a0*/  LOP3.LUT R103, R104, 0xfffffe, RZ, 0xc0, !PT ;  /* 0x00fffffe68677812 */ /* 0x000fc400078ec0ff */
[----:B------:R-:W-:Y:S02]  /*13b0*/  IADD3 R104, R101, R105, RZ ;  /* 0x0000006965687210 */ /* 0x000fe40007ffe0ff */
[----:B--2---:R-:W-:Y:S02]  /*13c0*/  LEA R102, P1, R100, R110, 0x2 ;  /* 0x0000006e64667211 */ /* 0x004fe400078210ff */
[----:B------:R-:W-:Y:S02]  /*13d0*/  IADD3 R101, R0, -R103, RZ ;  /* 0x8000006700657210 */ /* 0x000fe40007ffe0ff */
[----:B------:R-:W-:Y:S02]  /*13e0*/  LEA.HI.X R103, R100, R111, R104, 0x2, P1 ;  /* 0x0000006f64677211 */ /* 0x000fe400008f1468 */
[C---:B------:R-:W-:Y:S01]  /*13f0*/  ISETP.NE.AND P1, PT, R128.reuse, RZ, PT ;  /* 0x000000ff8000720c */ /* 0x040fe20003f25270 */
[----:B------:R-:W0:Y:S01]  /*1400*/  @!P2 LDC R100, c[0x0][0x21c] ;  /* 0x00008700ff64ab82 */ /* 0x000e220000000800 */
[----:B------:R-:W-:-:S02]  /*1410*/  IADD3 R153, R128, 0x200, RZ ;  /* 0x0000020080997810 */ /* 0x000fc40007ffe0ff */
[----:B------:R-:W-:-:S04]  /*1420*/  LEA R0, R101, R148, 0x8 ;  /* 0x0000009465007211 */ /* 0x000fc800078e40ff */
[----:B------:R-:W-:Y:S01]  /*1430*/  SEL R0, R0, R153, !P1 ;  /* 0x0000009900007207 */ /* 0x000fe20004800000 */
[----:B------:R-:W-:-:S03]  /*1440*/  FADD.FTZ R152, R25, R125 ;  /* 0x0000007d19987221 */ /* 0x000fc60000010000 */
[----:B------:R-:W-:Y:S01]  /*1450*/  LEA R0, R0, R141, 0x2 ;  /* 0x0000008d00007211 */ /* 0x000fe200078e10ff */
[--C-:B------:R-:W-:Y:S01]  /*1460*/  FADD.FTZ R155, R26, R125.reuse ;  /* 0x0000007d1a9b7221 */ /* 0x100fe20000010000 */
[--C-:B------:R-:W-:Y:S01]  /*1470*/  FADD.FTZ R154, R27, R125.reuse ;  /* 0x0000007d1b9a7221 */ /* 0x100fe20000010000 */
[--C-:B------:R-:W-:Y:S01]  /*1480*/  FADD.FTZ R157, R28, R125.reuse ;  /* 0x0000007d1c9d7221 */ /* 0x100fe20000010000 */
[----:B------:R-:W-:Y:S01]  /*1490*/  @!P2 IADD3 R105, R142, -0x2, RZ ;  /* 0xfffffffe8e69a810 */ /* 0x000fe20007ffe0ff */
[--C-:B------:R-:W-:Y:S01]  /*14a0*/  FADD.FTZ R156, R29, R125.reuse ;  /* 0x0000007d1d9c7221 */ /* 0x100fe20000010000 */
[--C-:B------:R-:W-:Y:S01]  /*14b0*/  FADD.FTZ R159, R30, R125.reuse ;  /* 0x0000007d1e9f7221 */ /* 0x100fe20000010000 */
[----:B------:R-:W-:Y:S01]  /*14c0*/  FMUL.FTZ R121, R8, R151 ;  /* 0x0000009708797220 */ /* 0x000fe20000410000 */
[----:B------:R-:W-:Y:S01]  /*14d0*/  FMUL.FTZ R120, R9, R152 ;  /* 0x0000009809787220 */ /* 0x000fe20000410000 */
[----:B------:R-:W-:Y:S01]  /*14e0*/  MOV R104, 0x3f800000 ;  /* 0x3f80000000687802 */ /* 0x000fe20000000f00 */
[----:B0-----:R-:W-:Y:S01]  /*14f0*/  @!P2 IMAD R101, R105, R100, R148 ;  /* 0x000000646965a224 */ /* 0x001fe200078e0294 */
[----:B------:R-:W-:Y:S01]  /*1500*/  MOV R105, RZ ;  /* 0x000000ff00697202 */ /* 0x000fe20000000f00 */
[----:B------:R-:W-:-:S02]  /*1510*/  FADD.FTZ R158, R31, R125 ;  /* 0x0000007d1f9e7221 */ /* 0x000fc40000010000 */
[----:B------:R-:W-:-:S04]  /*1520*/  @!P2 IMAD.WIDE R100, R101, 0x8, R118 ;  /* 0x000000086564a825 */ /* 0x000fc800078e0276 */
[--C-:B------:R-:W-:Y:S01]  /*1530*/  FADD.FTZ R161, R32, R125.reuse ;  /* 0x0000007d20a17221 */ /* 0x100fe20000010000 */
[--C-:B------:R-:W-:Y:S01]  /*1540*/  FADD.FTZ R160, R33, R125.reuse ;  /* 0x0000007d21a07221 */ /* 0x100fe20000010000 */
[--C-:B------:R-:W-:Y:S01]  /*1550*/  FADD.FTZ R163, R34, R125.reuse ;  /* 0x0000007d22a37221 */ /* 0x100fe20000010000 */
[--C-:B------:R-:W-:Y:S01]  /*1560*/  FADD.FTZ R162, R35, R125.reuse ;  /* 0x0000007d23a27221 */ /* 0x100fe20000010000 */
[--C-:B------:R-:W-:Y:S01]  /*1570*/  FADD.FTZ R165, R36, R125.reuse ;  /* 0x0000007d24a57221 */ /* 0x100fe20000010000 */
[--C-:B------:R-:W-:Y:S01]  /*1580*/  FADD.FTZ R164, R37, R125.reuse ;  /* 0x0000007d25a47221 */ /* 0x100fe20000010000 */
[----:B------:R-:W-:Y:S01]  /*1590*/  FMUL.FTZ R181, R16, R161 ;  /* 0x000000a110b57220 */ /* 0x000fe20000410000 */
[--C-:B------:R-:W-:Y:S01]  /*15a0*/  FADD.FTZ R167, R38, R125.reuse ;  /* 0x0000007d26a77221 */ /* 0x100fe20000010000 */
[----:B------:R-:W-:Y:S01]  /*15b0*/  FMUL.FTZ R180, R17, R160 ;  /* 0x000000a011b47220 */ /* 0x000fe20000410000 */
[----:B------:R-:W-:Y:S01]  /*15c0*/  FMUL.FTZ R173, R18, R163 ;  /* 0x000000a312ad7220 */ /* 0x000fe20000410000 */
[----:B------:R-:W-:Y:S01]  /*15d0*/  FADD.FTZ R166, R39, R125 ;  /* 0x0000007d27a67221 */ /* 0x000fe20000010000 */
[----:B------:R-:W-:Y:S01]  /*15e0*/  FMUL.FTZ R172, R19, R162 ;  /* 0x000000a213ac7220 */ /* 0x000fe20000410000 */
[----:B------:R-:W-:Y:S01]  /*15f0*/  FMUL.FTZ R171, R20, R165 ;  /* 0x000000a514ab7220 */ /* 0x000fe20000410000 */
[----:B------:R-:W-:Y:S01]  /*1600*/  FMUL.FTZ R168, R21, R164 ;  /* 0x000000a415a87220 */ /* 0x000fe20000410000 */
[----:B------:R-:W-:Y:S01]  /*1610*/  FMUL.FTZ R169, R22, R167 ;  /* 0x000000a716a97220 */ /* 0x000fe20000410000 */
[----:B------:R-:W-:Y:S01]  /*1620*/  BSSY B0, `(.L_x_5925) ;  /* 0x0000073000007945 */ /* 0x000fe20003800000 */
[----:B------:R-:W-:Y:S01]  /*1630*/  LEA R224, R128, R141, 0x3 ;  /* 0x0000008d80e07211 */ /* 0x000fe200078e18ff */
[----:B---3--:R0:W-:Y:S01]  /*1640*/  STS.128 [R147+0x200], R92 ;  /* 0x0002005c93007388 */ /* 0x0081e20000000c00 */
[----:B----4-:R-:W-:-:S04]  /*1650*/  FMUL.FTZ R170, R150, 1.4426950216293334961 ;  /* 0x3fb8aa3b96aa7820 */ /* 0x010fc80000410000 */
[----:B------:R-:W-:Y:S01]  /*1660*/  FMUL.FTZ R189, R151, R170 ;  /* 0x000000aa97bd7220 */ /* 0x000fe20000410000 */
[----:B0-----:R-:W-:Y:S01]  /*1670*/  IMAD R92, R130, 0x3, R107 ;  /* 0x00000003825c7824 */ /* 0x001fe200078e026b */
[----:B------:R-:W-:Y:S04]  /*1680*/  STS.128 [R147], R96 ;  /* 0x0000006093007388 */ /* 0x000fe80000000c00 */
[----:B------:R-:W-:Y:S01]  /*1690*/  LEA R106, R92, R141, 0x4 ;  /* 0x0000008d5c6a7211 */ /* 0x000fe200078e20ff */
[----:B------:R-:W-:Y:S04]  /*16a0*/  STS.128 [R147+0x400], R84 ;  /* 0x0004005493007388 */ /* 0x000fe80000000c00 */
[----:B------:R-:W-:Y:S01]  /*16b0*/  STS.128 [R147+0x600], R88 ;  /* 0x0006005893007388 */ /* 0x000fe20000000c00 */
[----:B------:R-:W-:-:S03]  /*16c0*/  NOP ;  /* 0x0000000000007918 */ /* 0x000fc60000000000 */
[----:B------:R-:W0:Y:S01]  /*16d0*/  LDS.128 R84, [R106] ;  /* 0x000000006a547984 */ /* 0x000e220000000c00 */
[----:B------:R-:W1:Y:S03]  /*16e0*/  MUFU.EX2 R189, R189 ;  /* 0x000000bd00bd7308 */ /* 0x000e660000000800 */
[----:B------:R-:W2:Y:S01]  /*16f0*/  LDS.128 R88, [R106+0x10] ;  /* 0x000010006a587984 */ /* 0x000ea20000000c00 */
[----:B------:R-:W-:-:S03]  /*1700*/  FMUL.FTZ R178, R152, R170 ;  /* 0x000000aa98b27220 */ /* 0x000fc60000410000 */
[----:B------:R-:W3:Y:S04]  /*1710*/  LDS.128 R92, [R106+0x20] ;  /* 0x000020006a5c7984 */ /* 0x000ee80000000c00 */
[----:B------:R-:W4:Y:S04]  /*1720*/  LDS.128 R96, [R106+0x30] ;  /* 0x000030006a607984 */ /* 0x000f280000000c00 */
[----:B------:R0:W5:Y:S04]  /*1730*/  LDG.E R199, desc[UR12][R102.64] ;  /* 0x0000000c66c77981 */ /* 0x000168000c1e1900 */
[----:B-1----:R0:W-:Y:S01]  /*1740*/  STS [R0+0x2550], R189 ;  /* 0x002550bd00007388 */ /* 0x0021e20000000800 */
[----:B------:R-:W-:Y:S01]  /*1750*/  BAR.SYNC.DEFER_BLOCKING 0x0 ;  /* 0x0000000000007b1d */ /* 0x000fe20000010000 */
[-C--:B------:R-:W-:Y:S01]  /*1760*/  FMUL.FTZ R177, R155, R170.reuse ;  /* 0x000000aa9bb17220 */ /* 0x080fe20000410000 */
[----:B------:R-:W-:-:S04]  /*1770*/  FMUL.FTZ R176, R154, R170 ;  /* 0x000000aa9ab07220 */ /* 0x000fc80000410000 */
[----:B------:R-:W1:Y:S01]  /*1780*/  MUFU.EX2 R178, R178 ;  /* 0x000000b200b27308 */ /* 0x000e620000000800 */
[-C--:B------:R-:W-:Y:S01]  /*1790*/  FMUL.FTZ R175, R157, R170.reuse ;  /* 0x000000aa9daf7220 */ /* 0x080fe20000410000 */
[----:B------:R-:W-:-:S06]  /*17a0*/  FMUL.FTZ R174, R156, R170 ;  /* 0x000000aa9cae7220 */ /* 0x000fcc0000410000 */
[----:B------:R-:W2:Y:S01]  /*17b0*/  MUFU.EX2 R177, R177 ;  /* 0x000000b100b17308 */ /* 0x000ea20000000800 */
[----:B------:R-:W-:Y:S01]  /*17c0*/  FMUL.FTZ R107, R10, R155 ;  /* 0x0000009b0a6b7220 */ /* 0x000fe20000410000 */
[----:B------:R-:W-:-:S06]  /*17d0*/  FMUL.FTZ R183, R159, R170 ;  /* 0x000000aa9fb77220 */ /* 0x000fcc0000410000 */
[----:B------:R-:W3:Y:S01]  /*17e0*/  MUFU.EX2 R176, R176 ;  /* 0x000000b000b07308 */ /* 0x000ee20000000800 */
[----:B0-----:R-:W-:Y:S01]  /*17f0*/  FMUL.FTZ R0, R121, R84 ;  /* 0x0000005479007220 */ /* 0x001fe20000410000 */
[----:B------:R-:W-:Y:S01]  /*1800*/  FMUL.FTZ R217, R120, R85 ;  /* 0x0000005578d97220 */ /* 0x000fe20000410000 */
[----:B------:R-:W-:Y:S01]  /*1810*/  FMUL.FTZ R206, R107, R86 ;  /* 0x000000566bce7220 */ /* 0x000fe20000410000 */
[----:B------:R0:W5:Y:S04]  /*1820*/  @!P2 LDG.E.64 R104, desc[UR12][R100.64] ;  /* 0x0000000c6468a981 */ /* 0x000168000c1e1b00 */
[----:B------:R-:W4:Y:S01]  /*1830*/  MUFU.EX2 R175, R175 ;  /* 0x000000af00af7308 */ /* 0x000f220000000800 */
[----:B-1----:R-:W-:Y:S01]  /*1840*/  FMUL.FTZ R120, R189, R178 ;  /* 0x000000b2bd787220 */ /* 0x002fe20000410000 */
[----:B------:R-:W-:Y:S01]  /*1850*/  FMUL.FTZ R182, R158, R170 ;  /* 0x000000aa9eb67220 */ /* 0x000fe20000410000 */
[----:B------:R-:W-:Y:S01]  /*1860*/  FMUL.FTZ R106, R11, R154 ;  /* 0x0000009a0b6a7220 */ /* 0x000fe20000410000 */
[----:B------:R-:W-:Y:S01]  /*1870*/  FFMA.FTZ R107, R0, R178, R217 ;  /* 0x000000b2006b7223 */ /* 0x000fe200000100d9 */
[----:B------:R-:W-:-:S03]  /*1880*/  ISETP.NE.AND P2, PT, R128, 0x3f, PT ;  /* 0x0000003f8000780c */ /* 0x000fc60003f45270 */
[----:B------:R-:W1:Y:S01]  /*1890*/  MUFU.EX2 R174, R174 ;  /* 0x000000ae00ae7308 */ /* 0x000e620000000800 */
[----:B--2---:R-:W-:Y:S01]  /*18a0*/  FMUL.FTZ R121, R177, R120 ;  /* 0x00000078b1797220 */ /* 0x004fe20000410000 */
[----:B------:R-:W-:Y:S01]  /*18b0*/  FMUL.FTZ R184, R161, R170 ;  /* 0x000000aaa1b87220 */ /* 0x000fe20000410000 */
[----:B------:R-:W-:Y:S01]  /*18c0*/  FMUL.FTZ R103, R12, R157 ;  /* 0x0000009d0c677220 */ /* 0x000fe20000410000 */
[----:B------:R-:W-:Y:S01]  /*18d0*/  FMUL.FTZ R203, R106, R87 ;  /* 0x000000576acb7220 */ /* 0x000fe20000410000 */
[----:B------:R-:W-:-:S03]  /*18e0*/  FFMA.FTZ R107, R177, R107, R206 ;  /* 0x0000006bb16b7223 */ /* 0x000fc600000100ce */
[----:B------:R-:W2:Y:S01]  /*18f0*/  MUFU.EX2 R183, R183 ;  /* 0x000000b700b77308 */ /* 0x000ea20000000800 */
[----:B---3--:R-:W-:Y:S01]  /*1900*/  FMUL.FTZ R106, R176, R121 ;  /* 0x00000079b06a7220 */ /* 0x008fe20000410000 */
[----:B------:R-:W-:Y:S01]  /*1910*/  FMUL.FTZ R102, R13, R156 ;  /* 0x0000009c0d667220 */ /* 0x000fe20000410000 */
[----:B------:R-:W-:Y:S01]  /*1920*/  FMUL.FTZ R187, R160, R170 ;  /* 0x000000aaa0bb7220 */ /* 0x000fe20000410000 */
[----:B------:R-:W-:Y:S01]  /*1930*/  FMUL.FTZ R200, R103, R88 ;  /* 0x0000005867c87220 */ /* 0x000fe20000410000 */
[----:B------:R-:W-:-:S03]  /*1940*/  FFMA.FTZ R107, R176, R107, R203 ;  /* 0x0000006bb06b7223 */ /* 0x000fc600000100cb */
[----:B------:R-:W3:Y:S01]  /*1950*/  MUFU.EX2 R182, R182 ;  /* 0x000000b600b67308 */ /* 0x000ee20000000800 */
[----:B----4-:R-:W-:Y:S01]  /*1960*/  FMUL.FTZ R103, R175, R106 ;  /* 0x0000006aaf677220 */ /* 0x010fe20000410000 */
[----:B0-----:R-:W-:Y:S01]  /*1970*/  FMUL.FTZ R101, R14, R159 ;  /* 0x0000009f0e657220 */ /* 0x001fe20000410000 */
[----:B------:R-:W-:Y:S01]  /*1980*/  FMUL.FTZ R190, R163, R170 ;  /* 0x000000aaa3be7220 */ /* 0x000fe20000410000 */
[----:B------:R-:W-:Y:S01]  /*1990*/  FMUL.FTZ R191, R102, R89 ;  /* 0x0000005966bf7220 */ /* 0x000fe20000410000 */
[----:B------:R-:W-:-:S03]  /*19a0*/  FFMA.FTZ R107, R175, R107, R200 ;  /* 0x0000006baf6b7223 */ /* 0x000fc600000100c8 */
[----:B------:R-:W0:Y:S01]  /*19b0*/  MUFU.EX2 R184, R184 ;  /* 0x000000b800b87308 */ /* 0x000e220000000800 */
[----:B------:R-:W-:Y:S01]  /*19c0*/  @P2 LEA R222, R128, R141, 0x2 ;  /* 0x0000008d80de2211 */ /* 0x000fe200078e10ff */
[----:B-1----:R-:W-:Y:S01]  /*19d0*/  FMUL.FTZ R102, R174, R103 ;  /* 0x00000067ae667220 */ /* 0x002fe20000410000 */
[----:B------:R-:W-:Y:S01]  /*19e0*/  FMUL.FTZ R100, R15, R158 ;  /* 0x0000009e0f647220 */ /* 0x000fe20000410000 */
[----:B------:R-:W-:Y:S01]  /*19f0*/  FMUL.FTZ R193, R162, R170 ;  /* 0x000000aaa2c17220 */ /* 0x000fe20000410000 */
[----:B------:R-:W-:Y:S01]  /*1a00*/  FMUL.FTZ R188, R101, R90 ;  /* 0x0000005a65bc7220 */ /* 0x000fe20000410000 */
[----:B------:R-:W-:Y:S02]  /*1a10*/  FFMA.FTZ R107, R174, R107, R191 ;  /* 0x0000006bae6b7223 */ /* 0x000fe400000100bf */
[----:B------:R-:W1:Y:S01]  /*1a20*/  MUFU.EX2 R187, R187 ;  /* 0x000000bb00bb7308 */ /* 0x000e620000000800 */
[----:B--2---:R-:W-:Y:S01]  /*1a30*/  FMUL.FTZ R101, R183, R102 ;  /* 0x00000066b7657220 */ /* 0x004fe20000410000 */
[-C--:B------:R-:W-:Y:S01]  /*1a40*/  FMUL.FTZ R202, R165, R170.reuse ;  /* 0x000000aaa5ca7220 */ /* 0x080fe20000410000 */
[----:B------:R-:W-:Y:S01]  /*1a50*/  FMUL.FTZ R185, R100, R91 ;  /* 0x0000005b64b97220 */ /* 0x000fe20000410000 */
[----:B------:R-:W-:Y:S01]  /*1a60*/  FFMA.FTZ R107, R183, R107, R188 ;  /* 0x0000006bb76b7223 */ /* 0x000fe200000100bc */
[----:B------:R-:W2:Y:S03]  /*1a70*/  @P2 LDS R222, [R222+0x2d54] ;  /* 0x002d5400dede2984 */ /* 0x000ea60000000800 */
[----:B------:R-:W4:Y:S01]  /*1a80*/  MUFU.EX2 R190, R190 ;  /* 0x000000be00be7308 */ /* 0x000f220000000800 */
[----:B---3--:R-:W-:Y:S01]  /*1a90*/  FMUL.FTZ R101, R182, R101 ;  /* 0x00000065b6657220 */ /* 0x008fe20000410000 */
[----:B------:R-:W-:Y:S01]  /*1aa0*/  FMUL.FTZ R213, R164, R170 ;  /* 0x000000aaa4d57220 */ /* 0x000fe20000410000 */
[----:B------:R-:W-:Y:S01]  /*1ab0*/  FMUL.FTZ R181, R181, R92 ;  /* 0x0000005cb5b57220 */ /* 0x000fe20000410000 */
[----:B------:R-:W-:-:S04]  /*1ac0*/  FFMA.FTZ R107, R182, R107, R185 ;  /* 0x0000006bb66b7223 */ /* 0x000fc800000100b9 */
[----:B------:R-:W3:Y:S01]  /*1ad0*/  MUFU.EX2 R193, R193 ;  /* 0x000000c100c17308 */ /* 0x000ee20000000800 */
[----:B0-----:R-:W-:Y:S01]  /*1ae0*/  FMUL.FTZ R100, R184, R101 ;  /* 0x00000065b8647220 */ /* 0x001fe20000410000 */
[----:B------:R-:W-:Y:S01]  /*1af0*/  FMUL.FTZ R218, R167, R170 ;  /* 0x000000aaa7da7220 */ /* 0x000fe20000410000 */
[----:B------:R-:W-:Y:S01]  /*1b00*/  FMUL.FTZ R180, R180, R93 ;  /* 0x0000005db4b47220 */ /* 0x000fe20000410000 */
[----:B------:R-:W-:-:S04]  /*1b10*/  FFMA.FTZ R107, R184, R107, R181 ;  /* 0x0000006bb86b7223 */ /* 0x000fc800000100b5 */
[----:B------:R-:W0:Y:S01]  /*1b20*/  MUFU.EX2 R202, R202 ;  /* 0x000000ca00ca7308 */ /* 0x000e220000000800 */
[----:B-1----:R-:W-:Y:S01]  /*1b30*/  FMUL.FTZ R101, R187, R100 ;  /* 0x00000064bb657220 */ /* 0x002fe20000410000 */
        /* <DEDUP_REMOVED lines=8> */
[----:B---3--:R-:W-:Y:S01]  /*1bc0*/  FMUL.FTZ R101, R193, R100 ;  /* 0x00000064c1657220 */ /* 0x008fe20000410000 */
[----:B------:R-:W-:Y:S01]  /*1bd0*/  FMUL.FTZ R171, R171, R96 ;  /* 0x00000060abab7220 */ /* 0x000fe20000410000 */
[----:B------:R-:W-:-:S05]  /*1be0*/  FFMA.FTZ R107, R193, R107, R172 ;  /* 0x0000006bc16b7223 */ /* 0x000fca00000100ac */
[----:B------:R-:W3:Y:S01]  /*1bf0*/  MUFU.EX2 R219, R219 ;  /* 0x000000db00db7308 */ /* 0x000ee20000000800 */
[----:B0-----:R-:W-:Y:S01]  /*1c00*/  FMUL.FTZ R100, R202, R101 ;  /* 0x00000065ca647220 */ /* 0x001fe20000410000 */
        /* <DEDUP_REMOVED lines=9> */
[C---:B---3--:R-:W-:Y:S02]  /*1ca0*/  FMUL.FTZ R100, R219.reuse, R100 ;  /* 0x00000064db647220 */ /* 0x048fe40000410000 */
[----:B------:R-:W-:Y:S01]  /*1cb0*/  FFMA.FTZ R101, R219, R101, R170 ;  /* 0x00000065db657223 */ /* 0x000fe200000100aa */
[----:B--2---:R-:W-:Y:S06]  /*1cc0*/  @P2 BRA `(.L_x_5926) ;  /* 0x0000000000202947 */ /* 0x004fec0003800000 */
[----:B------:R-:W-:Y:S02]  /*1cd0*/  ISETP.NE.AND P2, PT, R142, R149, PT ;  /* 0x000000958e00720c */ /* 0x000fe40003f45270 */
[----:B------:R-:W-:-:S11]  /*1ce0*/  MOV R222, 0x3f800000 ;  /* 0x3f80000000de7802 */ /* 0x000fd60000000f00 */
[----:B------:R-:W-:-:S04]  /*1cf0*/  @P2 LEA.HI R102, R142, R142, RZ, 0x1 ;  /* 0x0000008e8e662211 */ /* 0x000fc800078f08ff */
[----:B------:R-:W-:-:S04]  /*1d00*/  @P2 LOP3.LUT R103, R102, 0xfffffe, RZ, 0xc0, !PT ;  /* 0x00fffffe66672812 */ /* 0x000fc800078ec0ff */
[----:B------:R-:W-:-:S04]  /*1d10*/  @P2 IADD3 R103, -R103, R142, RZ ;  /* 0x0000008e67672210 */ /* 0x000fc80007ffe1ff */
[----:B------:R-:W-:-:S04]  /*1d20*/  @P2 LEA R102, R103, R148, 0x8 ;  /* 0x0000009467662211 */ /* 0x000fc800078e40ff */
[----:B------:R-:W-:-:S05]  /*1d30*/  @P2 LEA R102, R102, R141, 0x2 ;  /* 0x0000008d66662211 */ /* 0x000fca00078e10ff */
[----:B------:R0:W1:Y:S02]  /*1d40*/  @P2 LDS R222, [R102+0x2550] ;  /* 0x0025500066de2984 */ /* 0x0000640000000800 */
.L_x_5926:
[----:B------:R-:W-:Y:S05]  /*1d50*/  BSYNC B0 ;  /* 0x0000000000007941 */ /* 0x000fea0003800000 */
.L_x_5925:
[----:B------:R-:W-:Y:S01]  /*1d60*/  ISETP.GT.U32.AND P2, PT, R128, 0x1f, PT ;  /* 0x0000001f8000780c */ /* 0x000fe20003f44070 */
[----:B------:R2:W-:Y:S01]  /*1d70*/  STS.64 [R224+0x2140], R100 ;  /* 0x00214064e0007388 */ /* 0x0005e20000000a00 */
[----:B------:R-:W-:Y:S11]  /*1d80*/  BAR.SYNC.DEFER_BLOCKING 0x0 ;  /* 0x0000000000007b1d */ /* 0x000ff60000010000 */
        /* <DEDUP_REMOVED lines=29> */
.L_x_5987:
[----:B------:R-:W-:Y:S01]  /*1f60*/  ISETP.GE.AND P3, PT, R130, 0x10, PT ;  /* 0x000000108200780c */ /* 0x000fe20003f66270 */
[----:B------:R-:W-:-:S12]  /*1f70*/  UMOV UR6, 0xffffffff ;  /* 0xffffffff00067882 */ /* 0x000fd80000000000 */
[C---:B0-2---:R-:W-:Y:S01]  /*1f80*/  @P3 FFMA.FTZ R103, R102.reuse, R121, R103 ;  /* 0x0000007966673223 */ /* 0x045fe20000010067 */
[----:B---3--:R-:W-:Y:S01]  /*1f90*/  @P3 FMUL.FTZ R102, R102, R107 ;  /* 0x0000006b66663220 */ /* 0x008fe20000410000 */
[----:B------:R-:W-:Y:S06]  /*1fa0*/  BRA.DIV UR6, `(.L_x_5929) ;  /* 0x00000036066c7947 */ /* 0x000fec000b800000 */
.L_x_5990:
[----:B------:R-:W-:-:S03]  /*1fb0*/  UMOV UR6, 0xffffffff ;  /* 0xffffffff00067882 */ /* 0x000fc60000000000 */
[----:B------:R-:W-:Y:S05]  /*1fc0*/  BRA.DIV UR6, `(.L_x_5930) ;  /* 0x00000036068c7947 */ /* 0x000fea000b800000 */
.L_x_5993:
[----:B------:R-:W-:-:S03]  /*1fd0*/  UMOV UR6, 0xffffffff ;  /* 0xffffffff00067882 */ /* 0x000fc60000000000 */
[----:B------:R-:W-:Y:S05]  /*1fe0*/  BRA.DIV UR6, `(.L_x_5931) ;  /* 0x0000003606ac7947 */ /* 0x000fea000b800000 */
[----:B------:R-:W0:Y:S04]  /*1ff0*/  SHFL.UP PT, R102, R102, 0x1, RZ ;  /* 0x0420000066667989 */ /* 0x000e2800000e00ff */
[----:B------:R-:W2:Y:S04]  /*2000*/  SHFL.UP PT, R103, R103, 0x1, RZ ;  /* 0x0420000067677989 */ /* 0x000ea800000e00ff */
[----:B-----5:R-:W3:Y:S04]  /*2010*/  SHFL.IDX PT, R104, R104, RZ, 0x1f ;  /* 0x00001fff68687589 */ /* 0x020ee800000e0000 */
[----:B------:R-:W4:Y:S02]  /*2020*/  SHFL.IDX PT, R105, R105, RZ, 0x1f ;  /* 0x00001fff69697589 */ /* 0x000f2400000e0000 */
.L_x_5999:
[C---:B0-2-4-:R-:W-:Y:S01]  /*2030*/  @P1 FFMA.FTZ R105, R102.reuse, R105, R103 ;  /* 0x0000006966691223 */ /* 0x055fe20000010067 */
[----:B---3--:R-:W-:-:S03]  /*2040*/  @P1 FMUL.FTZ R104, R102, R104 ;  /* 0x0000006866681220 */ /* 0x008fc60000410000 */
[C---:B------:R-:W-:Y:S01]  /*2050*/  FFMA.FTZ R107, R100.reuse, R105, R101 ;  /* 0x00000069646b7223 */ /* 0x040fe20000010065 */
[----:B------:R-:W-:-:S05]  /*2060*/  FMUL.FTZ R106, R100, R104 ;  /* 0x00000068646a7220 */ /* 0x000fca0000410000 */
[----:B------:R2:W-:Y:S02]  /*2070*/  STS.128 [R120+0x2140], R104 ;  /* 0x0021406878007388 */ /* 0x0005e40000000c00 */
.L_x_5927:
[----:B------:R-:W-:Y:S05]  /*2080*/  WARPSYNC.ALL ;  /* 0x0000000000007948 */ /* 0x000fea0003800000 */
[----:B------:R-:W-:Y:S01]  /*2090*/  BAR.SYNC.DEFER_BLOCKING 0x0 ;  /* 0x0000000000007b1d */ /* 0x000fe20000010000 */
[-C--:B-----5:R-:W-:Y:S01]  /*20a0*/  FMUL.FTZ R228, R50, R199.reuse ;  /* 0x000000c732e47220 */ /* 0x0a0fe20000410000 */
[-C--:B------:R-:W-:Y:S01]  /*20b0*/  FMUL.FTZ R229, R51, R199.reuse ;  /* 0x000000c733e57220 */ /* 0x080fe20000410000 */
[----:B-1----:R-:W-:Y:S01]  /*20c0*/  FMUL.FTZ R101, R219, R222 ;  /* 0x000000dedb657220 */ /* 0x002fe20000410000 */
[-C--:B------:R-:W-:Y:S01]  /*20d0*/  FMUL.FTZ R227, R49, R199.reuse ;  /* 0x000000c731e37220 */ /* 0x080fe20000410000 */
[----:B------:R-:W-:Y:S01]  /*20e0*/  FMUL.FTZ R226, R48, R199 ;  /* 0x000000c730e27220 */ /* 0x000fe20000410000 */
[----:B------:R-:W-:Y:S01]  /*20f0*/  FFMA.FTZ R100, R219, R229, R228 ;  /* 0x000000e5db647223 */ /* 0x000fe200000100e4 */
[----:B0-----:R-:W-:Y:S01]  /*2100*/  FMUL.FTZ R102, R218, R101 ;  /* 0x00000065da667220 */ /* 0x001fe20000410000 */
[-C--:B------:R-:W-:Y:S01]  /*2110*/  FMUL.FTZ R223, R47, R199.reuse ;  /* 0x000000c72fdf7220 */ /* 0x080fe20000410000 */
[----:B------:R-:W-:Y:S01]  /*2120*/  ISETP.GE.OR P0, PT, R142, UR23, P0 ;  /* 0x000000178e007c0c */ /* 0x000fe20008706670 */
[----:B------:R-:W-:Y:S01]  /*2130*/  FFMA.FTZ R100, R218, R100, R227 ;  /* 0x00000064da647223 */ /* 0x000fe200000100e3 */
[----:B------:R-:W-:Y:S01]  /*2140*/  FMUL.FTZ R101, R213, R102 ;  /* 0x00000066d5657220 */ /* 0x000fe20000410000 */
[-C--:B------:R-:W-:Y:S01]  /*2150*/  FMUL.FTZ R216, R46, R199.reuse ;  /* 0x000000c72ed87220 */ /* 0x080fe20000410000 */
[----:B------:R-:W-:Y:S01]  /*2160*/  FMUL.FTZ R221, R45, R199 ;  /* 0x000000c72ddd7220 */ /* 0x000fe20000410000 */
[----:B------:R-:W-:Y:S01]  /*2170*/  FFMA.FTZ R102, R213, R100, R226 ;  /* 0x00000064d5667223 */ /* 0x000fe200000100e2 */
[----:B--2---:R-:W-:Y:S01]  /*2180*/  FMUL.FTZ R104, R202, R101 ;  /* 0x00000065ca687220 */ /* 0x004fe20000410000 */
[----:B------:R-:W-:Y:S01]  /*2190*/  HFMA2.MMA R121, -RZ, RZ, 0, 0 ;  /* 0x00000000ff797435 */ /* 0x000fe200000001ff */
[-C--:B------:R-:W-:Y:S01]  /*21a0*/  FMUL.FTZ R212, R44, R199.reuse ;  /* 0x000000c72cd47220 */ /* 0x080fe20000410000 */
[----:B------:R-:W-:Y:S01]  /*21b0*/  FFMA.FTZ R102, R202, R102, R223 ;  /* 0x00000066ca667223 */ /* 0x000fe200000100df */
[----:B------:R-:W-:Y:S01]  /*21c0*/  FMUL.FTZ R101, R193, R104 ;  /* 0x00000068c1657220 */ /* 0x000fe20000410000 */
[----:B------:R-:W-:Y:S01]  /*21d0*/  MOV R120, 0x3f800000 ;  /* 0x3f80000000787802 */ /* 0x000fe20000000f00 */
[----:B------:R-:W-:Y:S01]  /*21e0*/  FMUL.FTZ R211, R43, R199 ;  /* 0x000000c72bd37220 */ /* 0x000fe20000410000 */
[----:B------:R-:W-:Y:S01]  /*21f0*/  FFMA.FTZ R102, R193, R102, R216 ;  /* 0x00000066c1667223 */ /* 0x000fe200000100d8 */
[----:B------:R-:W-:Y:S01]  /*2200*/  FMUL.FTZ R104, R190, R101 ;  /* 0x00000065be687220 */ /* 0x000fe20000410000 */
[----:B------:R-:W0:Y:S01]  /*2210*/  LDS R231, [R224+0x2144] ;  /* 0x00214400e0e77984 */ /* 0x000e220000000800 */
[----:B------:R-:W-:Y:S01]  /*2220*/  @!P0 LEA R100, R148, R141, 0x3 ;  /* 0x0000008d94648211 */ /* 0x000fe200078e18ff */
[----:B------:R-:W-:Y:S01]  /*2230*/  FFMA.FTZ R102, R190, R102, R221 ;  /* 0x00000066be667223 */ /* 0x000fe200000100dd */
[----:B------:R-:W-:Y:S01]  /*2240*/  FMUL.FTZ R101, R187, R104 ;  /* 0x00000068bb657220 */ /* 0x000fe20000410000 */
[-C--:B------:R-:W-:Y:S01]  /*2250*/  FMUL.FTZ R201, R42, R199.reuse ;  /* 0x000000c72ac97220 */ /* 0x080fe20000410000 */
[----:B------:R-:W-:Y:S01]  /*2260*/  FMUL.FTZ R204, R41, R199 ;  /* 0x000000c729cc7220 */ /* 0x000fe20000410000 */
[----:B------:R-:W-:Y:S01]  /*2270*/  FFMA.FTZ R102, R187, R102, R212 ;  /* 0x00000066bb667223 */ /* 0x000fe200000100d4 */
[----:B------:R-:W-:Y:S01]  /*2280*/  FMUL.FTZ R101, R184, R101 ;  /* 0x00000065b8657220 */ /* 0x000fe20000410000 */
[----:B------:R1:W2:Y:S01]  /*2290*/  @!P0 LDS.64 R120, [R100+0x2e50] ;  /* 0x002e500064788984 */ /* 0x0002a20000000a00 */
[-C--:B------:R-:W-:Y:S01]  /*22a0*/  FMUL.FTZ R195, R40, R199.reuse ;  /* 0x000000c728c37220 */ /* 0x080fe20000410000 */
[----:B------:R-:W-:Y:S01]  /*22b0*/  FFMA.FTZ R102, R184, R102, R211 ;  /* 0x00000066b8667223 */ /* 0x000fe200000100d3 */
[-C--:B------:R-:W-:Y:S01]  /*22c0*/  FMUL.FTZ R194, R7, R199.reuse ;  /* 0x000000c707c27220 */ /* 0x080fe20000410000 */
[-C--:B------:R-:W-:Y:S01]  /*22d0*/  FMUL.FTZ R197, R6, R199.reuse ;  /* 0x000000c706c57220 */ /* 0x080fe20000410000 */
[-C--:B------:R-:W-:Y:S01]  /*22e0*/  FMUL.FTZ R196, R5, R199.reuse ;  /* 0x000000c705c47220 */ /* 0x080fe20000410000 */
[----:B------:R-:W-:Y:S01]  /*22f0*/  FFMA.FTZ R102, R182, R102, R201 ;  /* 0x00000066b6667223 */ /* 0x000fe200000100c9 */
[----:B------:R-:W-:Y:S01]  /*2300*/  FMUL.FTZ R199, R4, R199 ;  /* 0x000000c704c77220 */ /* 0x000fe20000410000 */
[----:B-1----:R-:W-:-:S02]  /*2310*/  FMUL.FTZ R100, R182, R101 ;  /* 0x00000065b6647220 */ /* 0x002fc40000410000 */
        /* <DEDUP_REMOVED lines=9> */
[----:B------:R-:W-:Y:S01]  /*23b0*/  FMUL.FTZ R101, R177, R100 ;  /* 0x00000064b1657220 */ /* 0x000fe20000410000 */
[----:B0-----:R-:W-:-:S03]  /*23c0*/  FFMA.FTZ R231, R189, R231, R0 ;  /* 0x000000e7bde77223 */ /* 0x001fc60000010000 */
[C---:B------:R-:W-:Y:S01]  /*23d0*/  FMUL.FTZ R100, R178.reuse, R101 ;  /* 0x00000065b2647220 */ /* 0x040fe20000410000 */
[C---:B------:R-:W-:Y:S01]  /*23e0*/  FFMA.FTZ R101, R178.reuse, R102, R199 ;  /* 0x00000066b2657223 */ /* 0x040fe200000100c7 */
[----:B------:R-:W-:-:S04]  /*23f0*/  FFMA.FTZ R230, R178, R231, R217 ;  /* 0x000000e7b2e67223 */ /* 0x000fc800000100d9 */
        /* <DEDUP_REMOVED lines=56> */
.L_x_6016:
        /* <DEDUP_REMOVED lines=8> */
.L_x_5932:
[----:B------:R-:W-:Y:S01]  /*2800*/  ISETP.NE.AND P2, PT, R128, RZ, PT ;  /* 0x000000ff8000720c */ /* 0x000fe20003f45270 */
[----:B------:R-:W-:Y:S05]  /*2810*/  WARPSYNC.ALL ;  /* 0x0000000000007948 */ /* 0x000fea0003800000 */
[----:B0-----:R-:W-:Y:S01]  /*2820*/  P2R R100, PR, RZ, 0x4 ;  /* 0x00000004ff647803 */ /* 0x001fe20000000000 */
[----:B------:R-:W-:Y:S01]  /*2830*/  BAR.SYNC.DEFER_BLOCKING 0x0 ;  /* 0x0000000000007b1d */ /* 0x000fe20000010000 */
[----:B------:R-:W-:Y:S01]  /*2840*/  FFMA.FTZ R102, R4, R231, RZ ;  /* 0x000000e704667223 */ /* 0x000fe200000100ff */
[----:B------:R-:W-:Y:S01]  /*2850*/  HFMA2.MMA R101, -RZ, RZ, 0, 0 ;  /* 0x00000000ff657435 */ /* 0x000fe200000001ff */
[----:B------:R-:W-:Y:S01]  /*2860*/  MOV R100, R128 ;  /* 0x0000008000647202 */ /* 0x000fe20000000f00 */
[----:B-1----:R-:W-:-:S02]  /*2870*/  IMAD R104, R108, UR14, RZ ;  /* 0x0000000e6c687c24 */ /* 0x002fc4000f8e02ff */
[----:B------:R-:W-:Y:S01]  /*2880*/  FFMA.FTZ R103, R5, R230, R102 ;  /* 0x000000e605677223 */ /* 0x000fe20000010066 */
[----:B------:R-:W-:Y:S01]  /*2890*/  FADD.FTZ R188, -R188, R215 ;  /* 0x000000d7bcbc7221 */ /* 0x000fe20000010100 */
[----:B------:R-:W-:Y:S01]  /*28a0*/  FADD.FTZ R180, -R180, R207 ;  /* 0x000000cfb4b47221 */ /* 0x000fe20000010100 */
[----:B------:R-:W-:Y:S02]  /*28b0*/  IMAD R105, R109, UR15, R104 ;  /* 0x0000000f6d697c24 */ /* 0x000fe4000f8e0268 */
[----:B------:R-:W-:Y:S01]  /*28c0*/  FFMA.FTZ R102, R6, R233, R103 ;  /* 0x000000e906667223 */ /* 0x000fe20000010067 */
[----:B------:R-:W-:Y:S02]  /*28d0*/  IMAD R104, R129, UR24, RZ ;  /* 0x0000001881687c24 */ /* 0x000fe4000f8e02ff */
[----:B------:R-:W-:Y:S01]  /*28e0*/  FADD.FTZ R173, -R173, R198 ;  /* 0x000000c6adad7221 */ /* 0x000fe20000010100 */
[----:B------:R-:W-:-:S04]  /*28f0*/  IMAD.WIDE.U32 R100, R108, UR15, R100 ;  /* 0x0000000f6c647c25 */ /* 0x000fc8000f8e0064 */
[----:B------:R-:W-:Y:S01]  /*2900*/  FFMA.FTZ R103, R7, R220, R102 ;  /* 0x000000dc07677223 */ /* 0x000fe20000010066 */
[----:B------:R-:W-:Y:S01]  /*2910*/  FADD.FTZ R181, -R181, R205 ;  /* 0x000000cdb5b57221 */ /* 0x000fe20000010100 */
[----:B------:R-:W-:Y:S01]  /*2920*/  FADD.FTZ R0, -R0, R231 ;  /* 0x000000e700007221 */ /* 0x000fe20000010100 */
[----:B------:R-:W-:Y:S01]  /*2930*/  FADD.FTZ R217, -R217, R230 ;  /* 0x000000e6d9d97221 */ /* 0x000fe20000010100 */
[----:B------:R-:W-:Y:S01]  /*2940*/  FFMA.FTZ R102, R40, R225, R103 ;  /* 0x000000e128667223 */ /* 0x000fe20000010067 */
[----:B------:R-:W-:Y:S01]  /*2950*/  IADD3 R101, R101, R105, RZ ;  /* 0x0000006965657210 */ /* 0x000fe20007ffe0ff */
[----:B------:R-:W-:Y:S02]  /*2960*/  IMAD R105, R127, UR25, R104 ;  /* 0x000000197f697c24 */ /* 0x000fe4000f8e0268 */
[----:B------:R-:W-:Y:S01]  /*2970*/  FADD.FTZ R206, -R206, R233 ;  /* 0x000000e9cece7221 */ /* 0x000fe20000010100 */
[----:B------:R-:W-:Y:S01]  /*2980*/  FFMA.FTZ R103, R41, R214, R102 ;  /* 0x000000d629677223 */ /* 0x000fe20000010066 */
[----:B------:R-:W-:Y:S01]  /*2990*/  FADD.FTZ R171, -R171, R209 ;  /* 0x000000d1abab7221 */ /* 0x000fe20000010100 */
[----:B------:R-:W-:Y:S01]  /*29a0*/  IMAD.WIDE.U32 R100, R127, UR24, R100 ;  /* 0x000000187f647c25 */ /* 0x000fe2000f8e0064 */
[----:B------:R-:W0:Y:S03]  /*29b0*/  LDS R224, [R224+0x2354] ;  /* 0x00235400e0e07984 */ /* 0x000e260000000800 */
[----:B------:R-:W-:Y:S01]  /*29c0*/  FFMA.FTZ R102, R42, R215, R103 ;  /* 0x000000d72a667223 */ /* 0x000fe20000010067 */
[----:B------:R-:W-:Y:S01]  /*29d0*/  LEA R215, R142, 0xfffffc00, 0xa ;  /* 0xfffffc008ed77811 */ /* 0x000fe200078e50ff */
[----:B------:R-:W-:Y:S01]  /*29e0*/  FADD.FTZ R203, -R203, R220 ;  /* 0x000000dccbcb7221 */ /* 0x000fe20000010100 */
[----:B------:R-:W-:Y:S01]  /*29f0*/  IADD3 R101, R101, R105, RZ ;  /* 0x0000006965657210 */ /* 0x000fe20007ffe0ff */
[----:B------:R-:W-:Y:S01]  /*2a00*/  FFMA.FTZ R103, R43, R210, R102 ;  /* 0x000000d22b677223 */ /* 0x000fe20000010066 */
[----:B------:R-:W-:Y:S01]  /*2a10*/  LEA R104, P1, R100, UR26, 0x2 ;  /* 0x0000001a64687c11 */ /* 0x000fe2000f8210ff */
[----:B------:R-:W-:Y:S01]  /*2a20*/  FADD.FTZ R200, -R200, R225 ;  /* 0x000000e1c8c87221 */ /* 0x000fe20000010100 */
[----:B------:R-:W-:Y:S01]  /*2a30*/  IADD3 R102, P0, R215, R100, RZ ;  /* 0x00000064d7667210 */ /* 0x000fe20007f1e0ff */
[----:B------:R-:W-:Y:S01]  /*2a40*/  FADD.FTZ R191, -R191, R214 ;  /* 0x000000d6bfbf7221 */ /* 0x000fe20000010100 */
[----:B------:R-:W-:Y:S01]  /*2a50*/  LEA.HI.X R105, R100, UR27, R101, 0x2, P1 ;  /* 0x0000001b64697c11 */ /* 0x000fe200088f1465 */
[----:B------:R-:W-:Y:S01]  /*2a60*/  FFMA.FTZ R100, R44, R205, R103 ;  /* 0x000000cd2c647223 */ /* 0x000fe20000010067 */
[----:B------:R-:W-:-:S02]  /*2a70*/  IMAD R103, R143, -0x400, R126 ;  /* 0xfffffc008f677824 */ /* 0x000fc400078e027e */
[----:B------:R-:W-:Y:S01]  /*2a80*/  FADD.FTZ R185, -R185, R210 ;  /* 0x000000d2b9b97221 */ /* 0x000fe20000010100 */
[----:B------:R-:W-:Y:S01]  /*2a90*/  BSSY B0, `(.L_x_5934) ;  /* 0x0000066000007945 */ /* 0x000fe20003800000 */
[----:B------:R-:W-:Y:S01]  /*2aa0*/  FFMA.FTZ R207, R45, R207, R100 ;  /* 0x000000cf2dcf7223 */ /* 0x000fe20000010064 */
[----:B------:R-:W-:Y:S01]  /*2ab0*/  SHF.L.U32 R100, R128, 0x4, RZ ;  /* 0x0000000480647819 */ /* 0x000fe200000006ff */
[----:B------:R-:W-:-:S04]  /*2ac0*/  IMAD.WIDE R104, R103, 0x4, R104 ;  /* 0x0000000467687825 */ /* 0x000fc800078e0268 */
[----:B------:R-:W-:Y:S01]  /*2ad0*/  FADD.FTZ R172, -R172, R208 ;  /* 0x000000d0acac7221 */ /* 0x000fe20000010100 */
[----:B------:R-:W-:Y:S01]  /*2ae0*/  FFMA.FTZ R198, R46, R198, R207 ;  /* 0x000000c62ec67223 */ /* 0x000fe200000100cf */
[----:B------:R-:W-:-:S03]  /*2af0*/  LEA.HI.SX32 R100, R100, R100, 0x1b ;  /* 0x0000006464647211 */ /* 0x000fc600078fdaff */
[----:B------:R-:W-:Y:S01]  /*2b00*/  FFMA.FTZ R103, R47, R208, R198 ;  /* 0x000000d02f677223 */ /* 0x000fe200000100c6 */
[----:B------:R-:W-:Y:S01]  /*2b10*/  LEA R100, R100, R141, 0x2 ;  /* 0x0000008d64647211 */ /* 0x000fe200078e10ff */
[----:B0-----:R-:W-:-:S04]  /*2b20*/  FFMA.FTZ R107, R224, R222, R229 ;  /* 0x000000dee06b7223 */ /* 0x001fc800000100e5 */
[----:B------:R-:W-:-:S04]  /*2b30*/  FFMA.FTZ R219, R219, R107, R228 ;  /* 0x0000006bdbdb7223 */ /* 0x000fc800000100e4 */
[-C--:B------:R-:W-:Y:S01]  /*2b40*/  FFMA.FTZ R106, R218, R219.reuse, R227 ;  /* 0x000000dbda6a7223 */ /* 0x080fe200000100e3 */
[----:B------:R-:W-:-:S03]  /*2b50*/  FMUL.FTZ R205, R167, R219 ;  /* 0x000000dba7cd7220 */ /* 0x000fc60000410000 */
[----:B------:R-:W-:-:S04]  /*2b60*/  FFMA.FTZ R213, R213, R106, R226 ;  /* 0x0000006ad5d57223 */ /* 0x000fc800000100e2 */
[----:B------:R-:W-:-:S04]  /*2b70*/  FFMA.FTZ R223, R202, R213, R223 ;  /* 0x000000d5cadf7223 */ /* 0x000fc800000100df */
[-C--:B------:R-:W-:Y:S01]  /*2b80*/  FFMA.FTZ R193, R193, R223.reuse, R216 ;  /* 0x000000dfc1c17223 */ /* 0x080fe200000100d8 */
[----:B------:R-:W-:-:S03]  /*2b90*/  FMUL.FTZ R202, R162, R223 ;  /* 0x000000dfa2ca7220 */ /* 0x000fc60000410000 */
[----:B------:R-:W-:Y:S01]  /*2ba0*/  FFMA.FTZ R221, R190, R193, R221 ;  /* 0x000000c1bedd7223 */ /* 0x000fe200000100dd */
[----:B------:R-:W-:Y:S01]  /*2bb0*/  @!P2 LEA R190, R148, R141, 0x3 ;  /* 0x0000008d94bea211 */ /* 0x000fe200078e18ff */
[----:B------:R-:W-:Y:S01]  /*2bc0*/  FMUL.FTZ R239, R163, R193 ;  /* 0x000000c1a3ef7220 */ /* 0x000fe20000410000 */
[----:B------:R-:W-:Y:S01]  /*2bd0*/  FMUL.FTZ R227, R19, R202 ;  /* 0x000000ca13e37220 */ /* 0x000fe20000410000 */
[-C--:B------:R-:W-:Y:S01]  /*2be0*/  FFMA.FTZ R187, R187, R221.reuse, R212 ;  /* 0x000000ddbbbb7223 */ /* 0x080fe200000100d4 */
[----:B------:R-:W-:Y:S01]  /*2bf0*/  FMUL.FTZ R198, R160, R221 ;  /* 0x000000dda0c67220 */ /* 0x000fe20000410000 */
[----:B------:R0:W-:Y:S01]  /*2c00*/  @!P2 STS.64 [R190+0x2e50], R120 ;  /* 0x002e5078be00a388 */ /* 0x0001e20000000a00 */
[----:B------:R-:W-:Y:S01]  /*2c10*/  FMUL.FTZ R225, R18, R239 ;  /* 0x000000ef12e17220 */ /* 0x000fe20000410000 */
[----:B------:R-:W-:Y:S01]  /*2c20*/  FFMA.FTZ R211, R184, R187, R211 ;  /* 0x000000bbb8d37223 */ /* 0x000fe200000100d3 */
[----:B------:R-:W-:Y:S01]  /*2c30*/  FMUL.FTZ R184, R165, R213 ;  /* 0x000000d5a5b87220 */ /* 0x000fe20000410000 */
[----:B------:R-:W-:Y:S01]  /*2c40*/  FMUL.FTZ R233, R161, R187 ;  /* 0x000000bba1e97220 */ /* 0x000fe20000410000 */
[----:B------:R-:W-:Y:S01]  /*2c50*/  STS [R100+0x10bc], R227 ;  /* 0x0010bce364007388 */ /* 0x000fe20000000800 */
[----:B------:R-:W-:Y:S01]  /*2c60*/  FFMA.FTZ R201, R182, R211, R201 ;  /* 0x000000d3b6c97223 */ /* 0x000fe200000100c9 */
[----:B------:R-:W-:Y:S01]  /*2c70*/  FFMA.FTZ R182, R48, R209, R103 ;  /* 0x000000d130b67223 */ /* 0x000fe20000010067 */
[----:B------:R-:W-:Y:S01]  /*2c80*/  FMUL.FTZ R103, R22, R205 ;  /* 0x000000cd16677220 */ /* 0x000fe20000410000 */
[----:B------:R-:W-:Y:S01]  /*2c90*/  FMUL.FTZ R209, R20, R184 ;  /* 0x000000b814d17220 */ /* 0x000fe20000410000 */
[----:B------:R-:W-:Y:S01]  /*2ca0*/  FFMA.FTZ R183, R183, R201, R204 ;  /* 0x000000c9b7b77223 */ /* 0x000fe200000100cc */
[----:B------:R1:W-:Y:S01]  /*2cb0*/  STS [R100+0x10b8], R225 ;  /* 0x0010b8e164007388 */ /* 0x0003e20000000800 */
[----:B------:R-:W-:Y:S01]  /*2cc0*/  FMUL.FTZ R237, R17, R198 ;  /* 0x000000c611ed7220 */ /* 0x000fe20000410000 */
[----:B------:R-:W-:Y:S01]  /*2cd0*/  FMUL.FTZ R235, R16, R233 ;  /* 0x000000e910eb7220 */ /* 0x000fe20000410000 */
[----:B------:R-:W-:Y:S01]  /*2ce0*/  FFMA.FTZ R195, R174, R183, R195 ;  /* 0x000000b7aec37223 */ /* 0x000fe200000100c3 */
[----:B------:R-:W-:Y:S01]  /*2cf0*/  FMUL.FTZ R174, R166, R107 ;  /* 0x0000006ba6ae7220 */ /* 0x000fe20000410000 */
[----:B------:R-:W-:Y:S02]  /*2d00*/  STS [R100+0x10c8], R103 ;  /* 0x0010c86764007388 */ /* 0x000fe40000000800 */
[----:B------:R-:W-:Y:S01]  /*2d10*/  FFMA.FTZ R175, R175, R195, R194 ;  /* 0x000000c3afaf7223 */ /* 0x000fe200000100c2 */
[----:B------:R-:W-:Y:S01]  /*2d20*/  FMUL.FTZ R207, R23, R174 ;  /* 0x000000ae17cf7220 */ /* 0x000fe20000410000 */
[----:B------:R2:W-:Y:S01]  /*2d30*/  STS [R100+0x10c0], R209 ;  /* 0x0010c0d164007388 */ /* 0x0005e20000000800 */
[----:B------:R-:W-:Y:S01]  /*2d40*/  FMUL.FTZ R194, R156, R183 ;  /* 0x000000b79cc27220 */ /* 0x000fe20000410000 */
[-C--:B------:R-:W-:Y:S01]  /*2d50*/  FFMA.FTZ R197, R176, R175.reuse, R197 ;  /* 0x000000afb0c57223 */ /* 0x080fe200000100c5 */
[----:B0-----:R-:W-:Y:S01]  /*2d60*/  FMUL.FTZ R190, R154, R175 ;  /* 0x000000af9abe7220 */ /* 0x001fe20000410000 */
[----:B------:R0:W-:Y:S01]  /*2d70*/  STS [R100+0x10cc], R207 ;  /* 0x0010cccf64007388 */ /* 0x0001e20000000800 */
[----:B-1----:R-:W-:Y:S01]  /*2d80*/  FMUL.FTZ R225, R159, R201 ;  /* 0x000000c99fe17220 */ /* 0x002fe20000410000 */
[----:B------:R-:W-:Y:S01]  /*2d90*/  FFMA.FTZ R177, R177, R197, R196 ;  /* 0x000000c5b1b17223 */ /* 0x000fe200000100c4 */
[----:B------:R-:W-:Y:S01]  /*2da0*/  FMUL.FTZ R176, R164, R106 ;  /* 0x0000006aa4b07220 */ /* 0x000fe20000410000 */
[----:B------:R-:W-:Y:S01]  /*2db0*/  FMUL.FTZ R196, R158, R211 ;  /* 0x000000d39ec47220 */ /* 0x000fe20000410000 */
[----:B------:R-:W-:Y:S01]  /*2dc0*/  FMUL.FTZ R227, R13, R194 ;  /* 0x000000c20de37220 */ /* 0x000fe20000410000 */
[-C--:B------:R-:W-:Y:S01]  /*2dd0*/  FFMA.FTZ R199, R178, R177.reuse, R199 ;  /* 0x000000b1b2c77223 */ /* 0x080fe200000100c7 */
[----:B------:R-:W-:Y:S01]  /*2de0*/  FMUL.FTZ R178, R152, R177 ;  /* 0x000000b198b27220 */ /* 0x000fe20000410000 */
[----:B--2---:R-:W-:Y:S01]  /*2df0*/  FMUL.FTZ R209, R157, R195 ;  /* 0x000000c39dd17220 */ /* 0x004fe20000410000 */
[----:B------:R-:W-:Y:S01]  /*2e00*/  FMUL.FTZ R229, R21, R176 ;  /* 0x000000b015e57220 */ /* 0x000fe20000410000 */
[----:B------:R-:W-:Y:S01]  /*2e10*/  FMUL.FTZ R121, R151, R199 ;  /* 0x000000c797797220 */ /* 0x000fe20000410000 */
[----:B0-----:R-:W-:Y:S01]  /*2e20*/  FMUL.FTZ R207, R155, R197 ;  /* 0x000000c59bcf7220 */ /* 0x001fe20000410000 */
[----:B------:R-:W-:Y:S01]  /*2e30*/  FMUL.FTZ R231, R15, R196 ;  /* 0x000000c40fe77220 */ /* 0x000fe20000410000 */
[----:B------:R-:W-:Y:S01]  /*2e40*/  STS [R100+0x10b4], R237 ;  /* 0x0010b4ed64007388 */ /* 0x000fe20000000800 */
[-C--:B------:R-:W-:Y:S01]  /*2e50*/  FFMA.FTZ R120, R0, R121.reuse, RZ ;  /* 0x0000007900787223 */ /* 0x080fe200000100ff */
[----:B------:R-:W-:-:S02]  /*2e60*/  FMUL.FTZ R121, R8, R121 ;  /* 0x0000007908797220 */ /* 0x000fc40000410000 */
[----:B------:R0:W-:Y:S01]  /*2e70*/  STS [R100+0x10c4], R229 ;  /* 0x0010c4e564007388 */ /* 0x0001e20000000800 */
[----:B------:R-:W-:-:S03]  /*2e80*/  FFMA.FTZ R103, R217, R178, R120 ;  /* 0x000000b2d9677223 */ /* 0x000fc60000010078 */
[----:B------:R1:W-:Y:S01]  /*2e90*/  STS [R100+0x10b0], R235 ;  /* 0x0010b0eb64007388 */ /* 0x0003e20000000800 */
[-C--:B------:R-:W-:Y:S01]  /*2ea0*/  FFMA.FTZ R120, R206, R207.reuse, R103 ;  /* 0x000000cfce787223 */ /* 0x080fe20000010067 */
[----:B------:R-:W-:Y:S02]  /*2eb0*/  FMUL.FTZ R207, R10, R207 ;  /* 0x000000cf0acf7220 */ /* 0x000fe40000410000 */
[----:B------:R1:W-:Y:S01]  /*2ec0*/  STS [R100+0x10ac], R231 ;  /* 0x0010ace764007388 */ /* 0x0003e20000000800 */
[----:B------:R-:W-:Y:S01]  /*2ed0*/  FFMA.FTZ R103, R203, R190, R120 ;  /* 0x000000becb677223 */ /* 0x000fe20000010078 */
[----:B0-----:R-:W-:Y:S02]  /*2ee0*/  FMUL.FTZ R229, R14, R225 ;  /* 0x000000e10ee57220 */ /* 0x001fe40000410000 */
[----:B------:R1:W-:Y:S01]  /*2ef0*/  STS [R100+0x10a4], R227 ;  /* 0x0010a4e364007388 */ /* 0x0003e20000000800 */
[----:B------:R-:W-:-:S03]  /*2f00*/  FFMA.FTZ R120, R200, R209, R103 ;  /* 0x000000d1c8787223 */ /* 0x000fc60000010067 */
[----:B------:R1:W-:Y:S01]  /*2f10*/  STS [R100+0x10a8], R229 ;  /* 0x0010a8e564007388 */ /* 0x0003e20000000800 */
[----:B------:R-:W-:-:S03]  /*2f20*/  FFMA.FTZ R103, R191, R194, R120 ;  /* 0x000000c2bf677223 */ /* 0x000fc60000010078 */
[----:B------:R1:W-:Y:S01]  /*2f30*/  STS [R100+0x1098], R207 ;  /* 0x001098cf64007388 */ /* 0x0003e20000000800 */
[----:B------:R-:W-:Y:S01]  /*2f40*/  FFMA.FTZ R120, R188, R225, R103 ;  /* 0x000000e1bc787223 */ /* 0x000fe20000010067 */
[C---:B------:R-:W-:Y:S01]  /*2f50*/  LEA.HI.X.SX32 R103, R215.reuse, R101, 0x1, P0 ;  /* 0x00000065d7677211 */ /* 0x040fe200000f0eff */
[----:B------:R-:W-:Y:S01]  /*2f60*/  FMUL.FTZ R225, R12, R209 ;  /* 0x000000d10ce17220 */ /* 0x000fe20000410000 */
[----:B------:R-:W-:Y:S01]  /*2f70*/  IADD3 R215, -R215, UR22, -R128 ;  /* 0x00000016d7d77c10 */ /* 0x000fe2000fffe980 */
[----:B------:R-:W-:Y:S01]  /*2f80*/  FFMA.FTZ R120, R185, R196, R120 ;  /* 0x000000c4b9787223 */ /* 0x000fe20000010078 */
[----:B------:R-:W-:Y:S01]  /*2f90*/  FMUL.FTZ R209, R11, R190 ;  /* 0x000000be0bd17220 */ /* 0x000fe20000410000 */
[----:B------:R-:W-:Y:S01]  /*2fa0*/  FMUL.FTZ R101, R9, R178 ;  /* 0x000000b209657220 */ /* 0x000fe20000410000 */
[----:B------:R-:W-:Y:S01]  /*2fb0*/  ISETP.GE.AND P0, PT, R215, 0x1, PT ;  /* 0x00000001d700780c */ /* 0x000fe20003f06270 */
[----:B------:R-:W-:Y:S01]  /*2fc0*/  FFMA.FTZ R233, R181, R233, R120 ;  /* 0x000000e9b5e97223 */ /* 0x000fe20000010078 */
[----:B------:R1:W-:Y:S03]  /*2fd0*/  STS [R100+0x10a0], R225 ;  /* 0x0010a0e164007388 */ /* 0x0003e60000000800 */
[----:B------:R-:W-:Y:S01]  /*2fe0*/  FFMA.FTZ R198, R180, R198, R233 ;  /* 0x000000c6b4c67223 */ /* 0x000fe200000100e9 */
[----:B------:R1:W-:Y:S03]  /*2ff0*/  STS [R100+0x109c], R209 ;  /* 0x00109cd164007388 */ /* 0x0003e60000000800 */
[----:B------:R-:W-:Y:S01]  /*3000*/  FFMA.FTZ R239, R173, R239, R198 ;  /* 0x000000efadef7223 */ /* 0x000fe200000100c6 */
[----:B------:R1:W-:Y:S04]  /*3010*/  STS [R100+0x1094], R101 ;  /* 0x0010946564007388 */ /* 0x0003e80000000800 */
[----:B------:R1:W-:Y:S01]  /*3020*/  STS [R100+0x1090], R121 ;  /* 0x0010907964007388 */ /* 0x0003e20000000800 */
[----:B------:R-:W-:Y:S06]  /*3030*/  BAR.SYNC.DEFER_BLOCKING 0x0 ;  /* 0x0000000000007b1d */ /* 0x000fec0000010000 */
[----:B------:R-:W-:Y:S05]  /*3040*/  @!P0 BRA `(.L_x_5935) ;  /* 0x0000000000288947 */ /* 0x000fea0003800000 */
[----:B-1----:R-:W-:Y:S01]  /*3050*/  LEA.HI.SX32 R100, R128, R128, 0x1b ;  /* 0x0000008080647211 */ /* 0x002fe200078fdaff */
        /* <DEDUP_REMOVED lines=9> */
.L_x_5935:
[----:B------:R-:W-:Y:S05]  /*30f0*/  BSYNC B0 ;  /* 0x0000000000007941 */ /* 0x000fea0003800000 */
.L_x_5934:
[----:B------:R-:W-:Y:S01]  /*3100*/  FADD.FTZ R102, -R169, R189 ;  /* 0x000000bda9667221 */ /* 0x000fe20000010100 */
[----:B------:R-:W-:Y:S01]  /*3110*/  IADD3 R169, R128, 0x40, RZ ;  /* 0x0000004080a97810 */ /* 0x000fe20007ffe0ff */
[----:B------:R-:W-:Y:S01]  /*3120*/  FFMA.FTZ R202, R172, R202, R239 ;  /* 0x000000caacca7223 */ /* 0x000fe200000100ef */
[----:B------:R-:W-:Y:S01]  /*3130*/  USHF.L.U64.HI UR7, UR4, 0x2, UR5 ;  /* 0x0000000204077899 */ /* 0x000fe20008010205 */
[----:B------:R-:W-:Y:S01]  /*3140*/  ISETP.GE.AND P0, PT, R215, 0x41, PT ;  /* 0x00000041d700780c */ /* 0x000fe20003f06270 */
[----:B01----:R-:W-:Y:S01]  /*3150*/  FFMA.FTZ R101, R49, R192, R182 ;  /* 0x000000c031657223 */ /* 0x003fe200000100b6 */
[----:B------:R-:W-:Y:S01]  /*3160*/  LEA.HI.SX32 R120, R169, R128, 0x1b ;  /* 0x00000080a9787211 */ /* 0x000fe200078fdaff */
[----:B------:R-:W-:Y:S01]  /*3170*/  FADD.FTZ R103, -R168, R192 ;  /* 0x000000c0a8677221 */ /* 0x000fe20000010100 */
[----:B------:R-:W-:Y:S01]  /*3180*/  FFMA.FTZ R202, R171, R184, R202 ;  /* 0x000000b8abca7223 */ /* 0x000fe200000100ca */
[----:B------:R-:W-:Y:S01]  /*3190*/  USHF.L.U32 UR6, UR4, 0x2, URZ ;  /* 0x0000000204067899 */ /* 0x000fe2000800063f */
[----:B------:R-:W-:Y:S01]  /*31a0*/  LEA R120, R120, R141, 0x2 ;  /* 0x0000008d78787211 */ /* 0x000fe200078e10ff */
[----:B------:R-:W-:-:S02]  /*31b0*/  IMAD R100, R2, UR7, RZ ;  /* 0x0000000702647c24 */ /* 0x000fc4000f8e02ff */
[----:B------:R-:W-:Y:S01]  /*31c0*/  FFMA.FTZ R189, R50, R189, R101 ;  /* 0x000000bd32bd7223 */ /* 0x000fe20000010065 */
[----:B------:R-:W-:Y:S01]  /*31d0*/  FFMA.FTZ R101, R103, R176, R202 ;  /* 0x000000b067657223 */ /* 0x000fe200000100ca */
[----:B------:R-:W-:Y:S01]  /*31e0*/  FADD.FTZ R121, -R170, R186 ;  /* 0x000000baaa797221 */ /* 0x000fe20000010100 */
[----:B------:R0:W1:Y:S01]  /*31f0*/  LDS R169, [R120+0x1190] ;  /* 0x0011900078a97984 */ /* 0x0000620000000800 */
[----:B------:R-:W-:-:S04]  /*3200*/  IMAD.WIDE.U32 R104, R2, UR6, R104 ;  /* 0x0000000602687c25 */ /* 0x000fc8000f8e0068 */
[----:B------:R-:W-:Y:S01]  /*3210*/  FFMA.FTZ R101, R102, R205, R101 ;  /* 0x000000cd66657223 */ /* 0x000fe20000010065 */
[----:B------:R-:W-:Y:S01]  /*3220*/  FMUL.FTZ R174, R121, R174 ;  /* 0x000000ae79ae7220 */ /* 0x000fe20000410000 */
[----:B------:R-:W-:Y:S01]  /*3230*/  BSSY B0, `(.L_x_5936) ;  /* 0x000000a000007945 */ /* 0x000fe20003800000 */
[----:B------:R-:W-:Y:S02]  /*3240*/  IMAD R179, R3, UR6, R100 ;  /* 0x0000000603b37c24 */ /* 0x000fe4000f8e0264 */
[----:B------:R-:W-:Y:S01]  /*3250*/  FMUL.FTZ R100, R51, R186 ;  /* 0x000000ba33647220 */ /* 0x000fe20000410000 */
[----:B------:R-:W-:Y:S02]  /*3260*/  FADD.FTZ R101, R101, R174 ;  /* 0x000000ae65657221 */ /* 0x000fe40000010000 */
[----:B------:R-:W-:Y:S01]  /*3270*/  IADD3 R105, R105, R179, RZ ;  /* 0x000000b369697210 */ /* 0x000fe20007ffe0ff */
[----:B------:R-:W-:Y:S01]  /*3280*/  FADD.FTZ R100, R189, R100 ;  /* 0x00000064bd647221 */ /* 0x000fe20000010000 */
[----:B------:R-:W-:-:S02]  /*3290*/  IADD3 R179, R128, 0x80, RZ ;  /* 0x0000008080b37810 */ /* 0x000fc40007ffe0ff */
[----:B------:R-:W-:Y:S01]  /*32a0*/  IADD3 R189, R128, 0xc0, RZ ;  /* 0x000000c080bd7810 */ /* 0x000fe20007ffe0ff */
[----:B0-----:R-:W-:Y:S06]  /*32b0*/  @!P0 BRA `(.L_x_5937) ;  /* 0x0000000000048947 */ /* 0x001fec0003800000 */
[----:B-1----:R0:W-:Y:S02]  /*32c0*/  REDG.E.ADD.F32.FTZ.RN.STRONG.GPU desc[UR12][R104.64+-0xf00], R169 ;  /* 0xfff100a9680079a6 */ /* 0x0021e4000c10f38c */
.L_x_5937:
[----:B------:R-:W-:Y:S05]  /*32d0*/  BSYNC B0 ;  /* 0x0000000000007941 */ /* 0x000fea0003800000 */
.L_x_5936:
        /* <DEDUP_REMOVED lines=18> */
.L_x_5939:
[----:B------:R-:W-:Y:S05]  /*3400*/  BSYNC B0 ;  /* 0x0000000000007941 */ /* 0x000fea0003800000 */
.L_x_5938:
[----:B01----:R0:W1:Y:S01]  /*3410*/  LDS R169, [R168+0x1390] ;  /* 0x00139000a8a97984 */ /* 0x0030620000000800 */
[----:B------:R-:W-:Y:S01]  /*3420*/  BSSY B0, `(.L_x_5940) ;  /* 0x0000006000007945 */ /* 0x000fe20003800000 */
[----:B------:R-:W-:Y:S02]  /*3430*/  IADD3 R189, R128, 0x180, RZ ;  /* 0x0000018080bd7810 */ /* 0x000fe40007ffe0ff */
[----:B------:R-:W-:Y:S02]  /*3440*/  LEA.HI.SX32 R120, R179, R128, 0x1b ;  /* 0x00000080b3787211 */ /* 0x000fe400078fdaff */
[----:B------:R-:W-:Y:S01]  /*3450*/  LEA R170, R170, R141, 0x2 ;  /* 0x0000008daaaa7211 */ /* 0x000fe200078e10ff */
[----:B------:R-:W-:Y:S06]  /*3460*/  @!P0 BRA `(.L_x_5941) ;  /* 0x0000000000048947 */ /* 0x000fec0003800000 */
[----:B-1----:R2:W-:Y:S02]  /*3470*/  REDG.E.ADD.F32.FTZ.RN.STRONG.GPU desc[UR12][R104.64+-0xd00], R169 ;  /* 0xfff300a9680079a6 */ /* 0x0025e4000c10f38c */
.L_x_5941:
[----:B------:R-:W-:Y:S05]  /*3480*/  BSYNC B0 ;  /* 0x0000000000007941 */ /* 0x000fea0003800000 */
.L_x_5940:
[----:B-12---:R1:W2:Y:S01]  /*3490*/  LDS R169, [R170+0x1490] ;  /* 0x00149000aaa97984 */ /* 0x0062a20000000800 */
[----:B------:R-:W-:Y:S01]  /*34a0*/  BSSY B0, `(.L_x_5942) ;  /* 0x0000006000007945 */ /* 0x000fe20003800000 */
[----:B------:R-:W-:Y:S02]  /*34b0*/  IADD3 R179, R128, 0x1c0, RZ ;  /* 0x000001c080b37810 */ /* 0x000fe40007ffe0ff */
[----:B0-----:R-:W-:Y:S02]  /*34c0*/  LEA.HI.SX32 R168, R189, R128, 0x1b ;  /* 0x00000080bda87211 */ /* 0x001fe400078fdaff */
[----:B------:R-:W-:Y:S01]  /*34d0*/  LEA R174, R120, R141, 0x2 ;  /* 0x0000008d78ae7211 */ /* 0x000fe200078e10ff */
[----:B------:R-:W-:Y:S06]  /*34e0*/  @!P1 BRA `(.L_x_5943) ;  /* 0x0000000000049947 */ /* 0x000fec0003800000 */
[----:B--2---:R0:W-:Y:S02]  /*34f0*/  REDG.E.ADD.F32.FTZ.RN.STRONG.GPU desc[UR12][R104.64+-0xc00], R169 ;  /* 0xfff400a9680079a6 */ /* 0x0041e4000c10f38c */
.L_x_5943:
[----:B------:R-:W-:Y:S05]  /*3500*/  BSYNC B0 ;  /* 0x0000000000007941 */ /* 0x000fea0003800000 */
.L_x_5942:
[----:B0-2---:R0:W2:Y:S01]  /*3510*/  LDS R169, [R174+0x1590] ;  /* 0x00159000aea97984 */ /* 0x0050a20000000800 */
[----:B------:R-:W-:Y:S01]  /*3520*/  BSSY B0, `(.L_x_5944) ;  /* 0x0000005000007945 */ /* 0x000fe20003800000 */
[----:B------:R-:W-:Y:S02]  /*3530*/  LEA.HI.SX32 R120, R179, R128, 0x1b ;  /* 0x00000080b3787211 */ /* 0x000fe400078fdaff */
[----:B-1----:R-:W-:Y:S01]  /*3540*/  LEA R170, R168, R141, 0x2 ;  /* 0x0000008da8aa7211 */ /* 0x002fe200078e10ff */
[----:B------:R-:W-:Y:S06]  /*3550*/  @!P2 BRA `(.L_x_5945) ;  /* 0x000000000004a947 */ /* 0x000fec0003800000 */
[----:B--2---:R1:W-:Y:S02]  /*3560*/  REDG.E.ADD.F32.FTZ.RN.STRONG.GPU desc[UR12][R104.64+-0xb00], R169 ;  /* 0xfff500a9680079a6 */ /* 0x0043e4000c10f38c */
.L_x_5945:
[----:B------:R-:W-:Y:S05]  /*3570*/  BSYNC B0 ;  /* 0x0000000000007941 */ /* 0x000fea0003800000 */
.L_x_5944:
[----:B------:R-:W-:Y:S01]  /*3580*/  LEA.HI.SX32 R168, R153, R128, 0x1b ;  /* 0x0000008099a87211 */ /* 0x000fe200078fdaff */
[----:B------:R-:W-:Y:S01]  /*3590*/  BSSY B0, `(.L_x_5946) ;  /* 0x0000005000007945 */ /* 0x000fe20003800000 */
[----:B------:R3:W4:Y:S01]  /*35a0*/  LDS R153, [R170+0x1690] ;  /* 0x00169000aa997984 */ /* 0x0007220000000800 */
[----:B------:R-:W-:Y:S02]  /*35b0*/  LEA R120, R120, R141, 0x2 ;  /* 0x0000008d78787211 */ /* 0x000fe400078e10ff */
[----:B------:R-:W-:Y:S05]  /*35c0*/  @!P3 BRA `(.L_x_5947) ;  /* 0x000000000004b947 */ /* 0x000fea0003800000 */
[----:B----4-:R4:W-:Y:S02]  /*35d0*/  REDG.E.ADD.F32.FTZ.RN.STRONG.GPU desc[UR12][R104.64+-0xa00], R153 ;  /* 0xfff60099680079a6 */ /* 0x0109e4000c10f38c */
.L_x_5947:
[----:B------:R-:W-:Y:S05]  /*35e0*/  BSYNC B0 ;  /* 0x0000000000007941 */ /* 0x000fea0003800000 */
.L_x_5946:
[----:B----4-:R4:W0:Y:S01]  /*35f0*/  LDS R153, [R120+0x1790] ;  /* 0x0017900078997984 */ /* 0x0108220000000800 */
[----:B------:R-:W-:Y:S01]  /*3600*/  BSSY B0, `(.L_x_5948) ;  /* 0x0000004000007945 */ /* 0x000fe20003800000 */
[----:B------:R-:W-:-:S03]  /*3610*/  LEA R168, R168, R141, 0x2 ;  /* 0x0000008da8a87211 */ /* 0x000fc600078e10ff */
[----:B------:R-:W-:Y:S05]  /*3620*/  @!P4 BRA `(.L_x_5949) ;  /* 0x000000000004c947 */ /* 0x000fea0003800000 */
[----:B0-----:R0:W-:Y:S02]  /*3630*/  REDG.E.ADD.F32.FTZ.RN.STRONG.GPU desc[UR12][R104.64+-0x900], R153 ;  /* 0xfff70099680079a6 */ /* 0x0011e4000c10f38c */
.L_x_5949:
[----:B------:R-:W-:Y:S05]  /*3640*/  BSYNC B0 ;  /* 0x0000000000007941 */ /* 0x000fea0003800000 */
.L_x_5948:
[----:B0-----:R0:W0:Y:S01]  /*3650*/  LDS R153, [R168+0x1890] ;  /* 0x00189000a8997984 */ /* 0x0010220000000800 */
[----:B------:R-:W-:Y:S01]  /*3660*/  BSSY B0, `(.L_x_5950) ;  /* 0x0000005000007945 */ /* 0x000fe20003800000 */
[C---:B-12---:R-:W-:Y:S02]  /*3670*/  IADD3 R169, R128.reuse, 0x240, RZ ;  /* 0x0000024080a97810 */ /* 0x046fe40007ffe0ff */
[----:B------:R-:W-:Y:S01]  /*3680*/  IADD3 R179, R128, 0x280, RZ ;  /* 0x0000028080b37810 */ /* 0x000fe20007ffe0ff */
[----:B------:R-:W-:Y:S06]  /*3690*/  @!P5 BRA `(.L_x_5951) ;  /* 0x000000000004d947 */ /* 0x000fec0003800000 */
[----:B0-----:R1:W-:Y:S02]  /*36a0*/  REDG.E.ADD.F32.FTZ.RN.STRONG.GPU desc[UR12][R104.64+-0x800], R153 ;  /* 0xfff80099680079a6 */ /* 0x0013e4000c10f38c */
.L_x_5951:
[----:B------:R-:W-:Y:S05]  /*36b0*/  BSYNC B0 ;  /* 0x0000000000007941 */ /* 0x000fea0003800000 */
.L_x_5950:
[-C--:B----4-:R-:W-:Y:S01]  /*36c0*/  LEA.HI.SX32 R120, R169, R128.reuse, 0x1b ;  /* 0x00000080a9787211 */ /* 0x090fe200078fdaff */
[----:B------:R-:W-:Y:S01]  /*36d0*/  BSSY B0, `(.L_x_5952) ;  /* 0x0000011000007945 */ /* 0x000fe20003800000 */
[----:B01----:R-:W-:Y:S02]  /*36e0*/  IADD3 R153, R128, 0x2c0, RZ ;  /* 0x000002c080997810 */ /* 0x003fe40007ffe0ff */
[----:B------:R-:W-:Y:S02]  /*36f0*/  LEA R120, R120, R141, 0x2 ;  /* 0x0000008d78787211 */ /* 0x000fe400078e10ff */
[-C--:B---3--:R-:W-:Y:S02]  /*3700*/  LEA.HI.SX32 R170, R153, R128.reuse, 0x1b ;  /* 0x0000008099aa7211 */ /* 0x088fe400078fdaff */
        /* <DEDUP_REMOVED lines=13> */
.L_x_5953:
[----:B------:R-:W-:Y:S05]  /*37e0*/  BSYNC B0 ;  /* 0x0000000000007941 */ /* 0x000fea0003800000 */
.L_x_5952:
[----:B01----:R0:W1:Y:S01]  /*37f0*/  LDS R153, [R168+0x1a90] ;  /* 0x001a9000a8997984 */ /* 0x0030620000000800 */
[----:B------:R-:W-:Y:S01]  /*3800*/  BSSY B0, `(.L_x_5954) ;  /* 0x0000006000007945 */ /* 0x000fe20003800000 */
[----:B------:R-:W-:Y:S02]  /*3810*/  IADD3 R179, R128, 0x340, RZ ;  /* 0x0000034080b37810 */ /* 0x000fe40007ffe0ff */
[----:B------:R-:W-:Y:S02]  /*3820*/  LEA.HI.SX32 R120, R169, R128, 0x1b ;  /* 0x00000080a9787211 */ /* 0x000fe400078fdaff */
[----:B------:R-:W-:Y:S01]  /*3830*/  LEA R170, R170, R141, 0x2 ;  /* 0x0000008daaaa7211 */ /* 0x000fe200078e10ff */
[----:B------:R-:W-:Y:S06]  /*3840*/  @!P0 BRA `(.L_x_5955) ;  /* 0x0000000000048947 */ /* 0x000fec0003800000 */
[----:B-1----:R2:W-:Y:S02]  /*3850*/  REDG.E.ADD.F32.FTZ.RN.STRONG.GPU desc[UR12][R104.64+-0x600], R153 ;  /* 0xfffa0099680079a6 */ /* 0x0025e4000c10f38c */
.L_x_5955:
[----:B------:R-:W-:Y:S05]  /*3860*/  BSYNC B0 ;  /* 0x0000000000007941 */ /* 0x000fea0003800000 */
.L_x_5954:
[----:B-12---:R1:W2:Y:S01]  /*3870*/  LDS R153, [R170+0x1b90] ;  /* 0x001b9000aa997984 */ /* 0x0062a20000000800 */
[----:B------:R-:W-:Y:S01]  /*3880*/  BSSY B0, `(.L_x_5956) ;  /* 0x0000006000007945 */ /* 0x000fe20003800000 */
[----:B------:R-:W-:Y:S02]  /*3890*/  IADD3 R169, R128, 0x380, RZ ;  /* 0x0000038080a97810 */ /* 0x000fe40007ffe0ff */
[----:B0-----:R-:W-:Y:S02]  /*38a0*/  LEA.HI.SX32 R168, R179, R128, 0x1b ;  /* 0x00000080b3a87211 */ /* 0x001fe400078fdaff */
[----:B------:R-:W-:Y:S01]  /*38b0*/  LEA R174, R120, R141, 0x2 ;  /* 0x0000008d78ae7211 */ /* 0x000fe200078e10ff */
[----:B------:R-:W-:Y:S06]  /*38c0*/  @!P1 BRA `(.L_x_5957) ;  /* 0x0000000000049947 */ /* 0x000fec0003800000 */
[----:B--2---:R0:W-:Y:S02]  /*38d0*/  REDG.E.ADD.F32.FTZ.RN.STRONG.GPU desc[UR12][R104.64+-0x500], R153 ;  /* 0xfffb0099680079a6 */ /* 0x0041e4000c10f38c */
.L_x_5957:
[----:B------:R-:W-:Y:S05]  /*38e0*/  BSYNC B0 ;  /* 0x0000000000007941 */ /* 0x000fea0003800000 */
.L_x_5956:
[----:B0-2---:R0:W2:Y:S01]  /*38f0*/  LDS R153, [R174+0x1c90] ;  /* 0x001c9000ae997984 */ /* 0x0050a20000000800 */
[----:B------:R-:W-:Y:S01]  /*3900*/  BSSY B0, `(.L_x_5958) ;  /* 0x0000006000007945 */ /* 0x000fe20003800000 */
[----:B------:R-:W-:Y:S02]  /*3910*/  LEA.HI.SX32 R120, R169, R128, 0x1b ;  /* 0x00000080a9787211 */ /* 0x000fe400078fdaff */
[----:B------:R-:W-:Y:S02]  /*3920*/  IADD3 R179, R128, 0x3c0, RZ ;  /* 0x000003c080b37810 */ /* 0x000fe40007ffe0ff */
[----:B------:R-:W-:Y:S01]  /*3930*/  LEA R169, R168, R141, 0x2 ;  /* 0x0000008da8a97211 */ /* 0x000fe200078e10ff */
[----:B------:R-:W-:Y:S06]  /*3940*/  @!P2 BRA `(.L_x_5959) ;  /* 0x000000000004a947 */ /* 0x000fec0003800000 */
[----:B--2---:R3:W-:Y:S02]  /*3950*/  REDG.E.ADD.F32.FTZ.RN.STRONG.GPU desc[UR12][R104.64+-0x400], R153 ;  /* 0xfffc0099680079a6 */ /* 0x0047e4000c10f38c */
.L_x_5959:
[----:B------:R-:W-:Y:S05]  /*3960*/  BSYNC B0 ;  /* 0x0000000000007941 */ /* 0x000fea0003800000 */
.L_x_5958:
[----:B--23--:R2:W3:Y:S01]  /*3970*/  LDS R153, [R169+0x1d90] ;  /* 0x001d9000a9997984 */ /* 0x00c4e20000000800 */
[----:B------:R-:W-:Y:S01]  /*3980*/  BSSY B0, `(.L_x_5960) ;  /* 0x0000005000007945 */ /* 0x000fe20003800000 */
[----:B------:R-:W-:Y:S02]  /*3990*/  LEA.HI.SX32 R168, R179, R128, 0x1b ;  /* 0x00000080b3a87211 */ /* 0x000fe400078fdaff */
[----:B------:R-:W-:Y:S01]  /*39a0*/  LEA R120, R120, R141, 0x2 ;  /* 0x0000008d78787211 */ /* 0x000fe200078e10ff */
[----:B------:R-:W-:Y:S06]  /*39b0*/  @!P3 BRA `(.L_x_5961) ;  /* 0x000000000004b947 */ /* 0x000fec0003800000 */
[----:B---3--:R4:W-:Y:S02]  /*39c0*/  REDG.E.ADD.F32.FTZ.RN.STRONG.GPU desc[UR12][R104.64+-0x300], R153 ;  /* 0xfffd0099680079a6 */ /* 0x0089e4000c10f38c */
.L_x_5961:
[----:B------:R-:W-:Y:S05]  /*39d0*/  BSYNC B0 ;  /* 0x0000000000007941 */ /* 0x000fea0003800000 */
.L_x_5960:
[----:B---34-:R3:W4:Y:S01]  /*39e0*/  LDS R153, [R120+0x1e90] ;  /* 0x001e900078997984 */ /* 0x0187220000000800 */
[----:B------:R-:W-:Y:S01]  /*39f0*/  BSSY B0, `(.L_x_5962) ;  /* 0x0000004000007945 */ /* 0x000fe20003800000 */
[----:B------:R-:W-:-:S03]  /*3a00*/  LEA R168, R168, R141, 0x2 ;  /* 0x0000008da8a87211 */ /* 0x000fc600078e10ff */
[----:B------:R-:W-:Y:S05]  /*3a10*/  @!P4 BRA `(.L_x_5963) ;  /* 0x000000000004c947 */ /* 0x000fea0003800000 */
[----:B----4-:R4:W-:Y:S02]  /*3a20*/  REDG.E.ADD.F32.FTZ.RN.STRONG.GPU desc[UR12][R104.64+-0x200], R153 ;  /* 0xfffe0099680079a6 */ /* 0x0109e4000c10f38c */
.L_x_5963:
[----:B------:R-:W-:Y:S05]  /*3a30*/  BSYNC B0 ;  /* 0x0000000000007941 */ /* 0x000fea0003800000 */
.L_x_5962:
[----:B----4-:R4:W0:Y:S01]  /*3a40*/  LDS R153, [R168+0x1f90] ;  /* 0x001f9000a8997984 */ /* 0x0108220000000800 */
[----:B------:R-:W-:Y:S04]  /*3a50*/  BSSY B0, `(.L_x_5964) ;  /* 0x0000003000007945 */ /* 0x000fe80003800000 */
[----:B------:R-:W-:Y:S05]  /*3a60*/  @!P5 BRA `(.L_x_5965) ;  /* 0x000000000004d947 */ /* 0x000fea0003800000 */
[----:B0-----:R0:W-:Y:S02]  /*3a70*/  REDG.E.ADD.F32.FTZ.RN.STRONG.GPU desc[UR12][R104.64+-0x100], R153 ;  /* 0xffff0099680079a6 */ /* 0x0011e4000c10f38c */
.L_x_5965:
[----:B------:R-:W-:Y:S05]  /*3a80*/  BSYNC B0 ;  /* 0x0000000000007941 */ /* 0x000fea0003800000 */
.L_x_5964:
[----:B0-----:R-:W0:Y:S01]  /*3a90*/  SHFL.DOWN PT, R104, R101, 0x1, 0x1f ;  /* 0x08201f0065687f89 */ /* 0x001e2200000e0000 */
[----:B------:R-:W-:Y:S01]  /*3aa0*/  ISETP.GT.AND P0, PT, R130, 0x1e, PT ;  /* 0x0000001e8200780c */ /* 0x000fe20003f04270 */
[----:B-1----:R-:W-:Y:S01]  /*3ab0*/  FMUL.FTZ R170, R99, R107 ;  /* 0x0000006b63aa7220 */ /* 0x002fe20000410000 */
[----:B---3--:R-:W-:Y:S01]  /*3ac0*/  FMUL.FTZ R120, R97, R106 ;  /* 0x0000006a61787220 */ /* 0x008fe20000410000 */
[----:B------:R-:W1:Y:S01]  /*3ad0*/  SHFL.DOWN PT, R105, R100, 0x1, 0x1f ;  /* 0x08201f0064697f89 */ /* 0x000e6200000e0000 */
[-C--:B------:R-:W-:Y:S01]  /*3ae0*/  FMUL.FTZ R99, R96, R213.reuse ;  /* 0x000000d560637220 */ /* 0x080fe20000410000 */
[----:B------:R-:W-:Y:S01]  /*3af0*/  FMUL.FTZ R96, R150, R213 ;  /* 0x000000d596607220 */ /* 0x000fe20000410000 */
[----:B------:R-:W-:Y:S01]  /*3b00*/  ISETP.NE.AND P1, PT, R128, RZ, PT ;  /* 0x000000ff8000720c */ /* 0x000fe20003f25270 */
[----:B------:R-:W-:Y:S01]  /*3b10*/  FMUL.FTZ R97, R150, R223 ;  /* 0x000000df96617220 */ /* 0x000fe20000410000 */
[----:B------:R-:W-:Y:S01]  /*3b20*/  FFMA.FTZ R64, R165, R99, R64 ;  /* 0x00000063a5407223 */ /* 0x000fe20000010040 */
[----:B------:R-:W-:Y:S01]  /*3b30*/  FMUL.FTZ R171, R96, R171 ;  /* 0x000000ab60ab7220 */ /* 0x000fe20000410000 */
[----:B------:R-:W-:Y:S01]  /*3b40*/  FMUL.FTZ R96, R150, R193 ;  /* 0x000000c196607220 */ /* 0x000fe20000410000 */
[----:B------:R-:W-:Y:S01]  /*3b50*/  FMUL.FTZ R172, R97, R172 ;  /* 0x000000ac61ac7220 */ /* 0x000fe20000410000 */
[----:B------:R-:W-:Y:S01]  /*3b60*/  BSSY B0, `(.L_x_5966) ;  /* 0x0000083000007945 */ /* 0x000fe20003800000 */
[----:B------:R-:W-:Y:S01]  /*3b70*/  FFMA.FTZ R171, R20, R99, R171 ;  /* 0x0000006314ab7223 */ /* 0x000fe200000100ab */
[----:B------:R-:W-:Y:S01]  /*3b80*/  FMUL.FTZ R173, R96, R173 ;  /* 0x000000ad60ad7220 */ /* 0x000fe20000410000 */
[----:B------:R-:W-:Y:S01]  /*3b90*/  FFMA.FTZ R67, R166, R170, R67 ;  /* 0x000000aaa6437223 */ /* 0x000fe20000010043 */
[----:B------:R-:W-:Y:S01]  /*3ba0*/  FFMA.FTZ R65, R164, R120, R65 ;  /* 0x00000078a4417223 */ /* 0x000fe20000010041 */
[----:B------:R-:W-:Y:S01]  /*3bb0*/  FADD.FTZ R68, R171, R68 ;  /* 0x00000044ab447221 */ /* 0x000fe20000010000 */
        /* <DEDUP_REMOVED lines=13> */
[----:B------:R-:W0:Y:S01]  /*3c90*/  SHFL.DOWN PT, R176, R101, 0x8, 0x1f ;  /* 0x09001f0065b07f89 */ /* 0x000e2200000e0000 */
[----:B------:R-:W-:Y:S01]  /*3ca0*/  ISETP.GT.AND P0, PT, R130, 0x17, PT ;  /* 0x000000178200780c */ /* 0x000fe20003f04270 */
[----:B------:R-:W-:Y:S01]  /*3cb0*/  FMUL.FTZ R174, R104, R121 ;  /* 0x0000007968ae7220 */ /* 0x000fe20000410000 */
[----:B------:R-:W-:Y:S01]  /*3cc0*/  FMUL.FTZ R104, R93, R221 ;  /* 0x000000dd5d687220 */ /* 0x000fe20000410000 */
[----:B------:R-:W1:Y:S01]  /*3cd0*/  SHFL.DOWN PT, R107, R100, 0x8, 0x1f ;  /* 0x09001f00646b7f89 */ /* 0x000e6200000e0000 */
[----:B------:R-:W-:Y:S01]  /*3ce0*/  FMUL.FTZ R105, R98, R219 ;  /* 0x000000db62697220 */ /* 0x000fe20000410000 */
[----:B------:R-:W-:Y:S01]  /*3cf0*/  FMUL.FTZ R98, R150, R106 ;  /* 0x0000006a96627220 */ /* 0x000fe20000410000 */
[----:B------:R-:W-:Y:S01]  /*3d00*/  FMUL.FTZ R106, R95, R223 ;  /* 0x000000df5f6a7220 */ /* 0x000fe20000410000 */
[----:B------:R-:W-:Y:S01]  /*3d10*/  FMUL.FTZ R95, R94, R193 ;  /* 0x000000c15e5f7220 */ /* 0x000fe20000410000 */
[----:B------:R-:W-:Y:S01]  /*3d20*/  FMUL.FTZ R94, R150, R187 ;  /* 0x000000bb965e7220 */ /* 0x000fe20000410000 */
[----:B----4-:R-:W-:Y:S01]  /*3d30*/  FMUL.FTZ R168, R98, R103 ;  /* 0x0000006762a87220 */ /* 0x010fe20000410000 */
[----:B------:R-:W-:Y:S01]  /*3d40*/  FMUL.FTZ R98, R91, R211 ;  /* 0x000000d35b627220 */ /* 0x000fe20000410000 */
[----:B------:R-:W-:Y:S01]  /*3d50*/  FMUL.FTZ R91, R90, R201 ;  /* 0x000000c95a5b7220 */ /* 0x000fe20000410000 */
[----:B------:R-:W-:Y:S01]  /*3d60*/  FMUL.FTZ R181, R94, R181 ;  /* 0x000000b55eb57220 */ /* 0x000fe20000410000 */
        /* <DEDUP_REMOVED lines=14> */
[----:B-1----:R-:W-:Y:S01]  /*3e50*/  @!P0 FADD.FTZ R100, R100, R107 ;  /* 0x0000006b64648221 */ /* 0x002fe20000010000 */
[----:B------:R-:W0:Y:S01]  /*3e60*/  SHFL.DOWN PT, R176, R101, 0x10, 0x1f ;  /* 0x0a001f0065b07f89 */ /* 0x000e2200000e0000 */
[----:B------:R-:W-:Y:S01]  /*3e70*/  ISETP.GT.AND P0, PT, R130, 0xf, PT ;  /* 0x0000000f8200780c */ /* 0x000fe20003f04270 */
[----:B------:R-:W-:Y:S01]  /*3e80*/  FMUL.FTZ R86, R85, R177 ;  /* 0x000000b155567220 */ /* 0x000fe20000410000 */
[C---:B------:R-:W-:Y:S01]  /*3e90*/  FMUL.FTZ R221, R150.reuse, R221 ;  /* 0x000000dd96dd7220 */ /* 0x040fe20000410000 */
[----:B------:R-:W1:Y:S01]  /*3ea0*/  SHFL.DOWN PT, R93, R100, 0x10, 0x1f ;  /* 0x0a001f00645d7f89 */ /* 0x000e6200000e0000 */
[C---:B------:R-:W-:Y:S01]  /*3eb0*/  FMUL.FTZ R201, R150.reuse, R201 ;  /* 0x000000c996c97220 */ /* 0x040fe20000410000 */
[C---:B------:R-:W-:Y:S01]  /*3ec0*/  FMUL.FTZ R195, R150.reuse, R195 ;  /* 0x000000c396c37220 */ /* 0x040fe20000410000 */
[C---:B------:R-:W-:Y:S01]  /*3ed0*/  FMUL.FTZ R197, R150.reuse, R197 ;  /* 0x000000c596c57220 */ /* 0x040fe20000410000 */
[C---:B------:R-:W-:Y:S01]  /*3ee0*/  FMUL.FTZ R88, R150.reuse, R177 ;  /* 0x000000b196587220 */ /* 0x040fe20000410000 */
[-C--:B------:R-:W-:Y:S01]  /*3ef0*/  FMUL.FTZ R85, R150, R199.reuse ;  /* 0x000000c796557220 */ /* 0x080fe20000410000 */
[-C--:B------:R-:W-:Y:S01]  /*3f00*/  FFMA.FTZ R102, R15, R98.reuse, R102 ;  /* 0x000000620f667223 */ /* 0x080fe20000010066 */
        /* <DEDUP_REMOVED lines=15> */
[----:B------:R-:W-:Y:S01]  /*4000*/  FFMA.FTZ R181, R16, R187, R181 ;  /* 0x000000bb10b57223 */ /* 0x000fe200000100b5 */
[----:B------:R-:W-:Y:S01]  /*4010*/  FFMA.FTZ R201, R14, R91, R201 ;  /* 0x0000005b0ec97223 */ /* 0x000fe200000100c9 */
[----:B-1----:R-:W-:Y:S01]  /*4020*/  @!P0 FADD.FTZ R100, R100, R93 ;  /* 0x0000005d64648221 */ /* 0x002fe20000010000 */
[----:B------:R-:W-:Y:S01]  /*4030*/  ISETP.NE.AND P0, PT, R130, RZ, PT ;  /* 0x000000ff8200720c */ /* 0x000fe20003f05270 */
[----:B------:R-:W-:Y:S01]  /*4040*/  FFMA.FTZ R96, R13, R94, R96 ;  /* 0x0000005e0d607223 */ /* 0x000fe20000010060 */
[----:B------:R-:W-:Y:S01]  /*4050*/  MOV R98, R101 ;  /* 0x0000006500627202 */ /* 0x000fe20000000f00 */
[----:B------:R-:W-:Y:S01]  /*4060*/  FFMA.FTZ R195, R12, R89, R195 ;  /* 0x000000590cc37223 */ /* 0x000fe200000100c3 */
[----:B------:R-:W-:Y:S01]  /*4070*/  MOV R99, R100 ;  /* 0x0000006400637202 */ /* 0x000fe20000000f00 */
[----:B------:R-:W-:Y:S01]  /*4080*/  FFMA.FTZ R92, R11, R90, R92 ;  /* 0x0000005a0b5c7223 */ /* 0x000fe2000001005c */
[----:B------:R-:W-:Y:S01]  /*4090*/  FFMA.FTZ R197, R10, R87, R197 ;  /* 0x000000570ac57223 */ /* 0x000fe200000100c5 */
[----:B------:R-:W-:Y:S01]  /*40a0*/  FFMA.FTZ R88, R9, R86, R88 ;  /* 0x0000005609587223 */ /* 0x000fe20000010058 */
[----:B------:R-:W-:Y:S01]  /*40b0*/  FFMA.FTZ R85, R8, R199, R85 ;  /* 0x000000c708557223 */ /* 0x000fe20000010055 */
[----:B------:R-:W-:Y:S01]  /*40c0*/  FFMA.FTZ R66, R167, R105, R66 ;  /* 0x00000069a7427223 */ /* 0x000fe20000010042 */
[----:B------:R-:W-:Y:S01]  /*40d0*/  FADD.FTZ R71, R174, R71 ;  /* 0x00000047ae477221 */ /* 0x000fe20000010000 */
[----:B------:R-:W-:Y:S01]  /*40e0*/  FADD.FTZ R70, R219, R70 ;  /* 0x00000046db467221 */ /* 0x000fe20000010000 */
[----:B------:R-:W-:Y:S01]  /*40f0*/  FFMA.FTZ R63, R162, R106, R63 ;  /* 0x0000006aa23f7223 */ /* 0x000fe2000001003f */
[----:B------:R0:W-:Y:S01]  /*4100*/  @!P0 STS.64 [R144+0x2118], R98 ;  /* 0x0021186290008388 */ /* 0x0001e20000000a00 */
[----:B------:R-:W-:Y:S01]  /*4110*/  FADD.FTZ R69, R168, R69 ;  /* 0x00000045a8457221 */ /* 0x000fe20000010000 */
        /* <DEDUP_REMOVED lines=22> */
[----:B------:R-:W-:Y:S06]  /*4280*/  BAR.SYNC.DEFER_BLOCKING 0x0 ;  /* 0x0000000000007b1d */ /* 0x000fec0000010000 */
[----:B0-----:R-:W-:Y:S05]  /*4290*/  @P1 BRA `(.L_x_5967) ;  /* 0x00000000003c1947 */ /* 0x001fea0003800000 */
[----:B------:R-:W0:Y:S01]  /*42a0*/  S2UR UR7, SR_CgaCtaId ;  /* 0x00000000000779c3 */ /* 0x000e220000008800 */
[----:B------:R-:W-:Y:S01]  /*42b0*/  UMOV UR6, 0x400 ;  /* 0x0000040000067882 */ /* 0x000fe20000000000 */
[----:B------:R-:W-:Y:S01]  /*42c0*/  ISETP.NE.AND P0, PT, R142, UR23, PT ;  /* 0x000000178e007c0c */ /* 0x000fe2000bf05270 */
[----:B0-----:R-:W-:-:S06]  /*42d0*/  ULEA UR6, UR7, UR6, 0x18 ;  /* 0x0000000607067291 */ /* 0x001fcc000f8ec03f */
[----:B------:R-:W-:-:S04]  /*42e0*/  MOV R141, UR6 ;  /* 0x00000006008d7c02 */ /* 0x000fc80008000f00 */
[----:B------:R-:W-:Y:S01]  /*42f0*/  LEA R86, R148, R141, 0x2 ;  /* 0x0000008d94567211 */ /* 0x000fe200078e10ff */
[----:B------:R-:W0:Y:S04]  /*4300*/  LDS.64 R84, [R141+0x2120] ;  /* 0x002120008d547984 */ /* 0x000e280000000a00 */
[----:B------:R-:W1:Y:S04]  /*4310*/  @P0 LDS R0, [R86+0x3a50] ;  /* 0x003a500056000984 */ /* 0x000e680000000800 */
[----:B------:R-:W3:Y:S01]  /*4320*/  @P0 LDS R87, [R86+0x3650] ;  /* 0x0036500056570984 */ /* 0x000ee20000000800 */
[----:B0-----:R-:W-:Y:S01]  /*4330*/  FADD.FTZ R99, R99, R85 ;  /* 0x0000005563637221 */ /* 0x001fe20000010000 */
[----:B------:R-:W-:-:S03]  /*4340*/  FADD.FTZ R98, R98, R84 ;  /* 0x0000005462627221 */ /* 0x000fc60000010000 */
[----:B-1----:R-:W-:Y:S01]  /*4350*/  @P0 FADD.FTZ R99, R99, R0 ;  /* 0x0000000063630221 */ /* 0x002fe20000010000 */
[----:B---3--:R-:W-:-:S04]  /*4360*/  @P0 FADD.FTZ R98, R98, R87 ;  /* 0x0000005762620221 */ /* 0x008fc80000010000 */
[----:B------:R0:W-:Y:S04]  /*4370*/  STS [R86+0x3a50], R99 ;  /* 0x003a506356007388 */ /* 0x0001e80000000800 */
[----:B------:R0:W-:Y:S02]  /*4380*/  STS [R86+0x3650], R98 ;  /* 0x0036506256007388 */ /* 0x0001e40000000800 */
.L_x_5967:
[----:B------:R-:W-:Y:S05]  /*4390*/  BSYNC B0 ;  /* 0x0000000000007941 */ /* 0x000fea0003800000 */
.L_x_5966:
[----:B------:R-:W-:Y:S01]  /*43a0*/  IADD3 R148, R148, 0x1, RZ ;  /* 0x0000000194947810 */ /* 0x000fe20007ffe0ff */
[----:B------:R-:W-:-:S03]  /*43b0*/  UIADD3 UR4, UP0, UR4, 0x1, URZ ;  /* 0x0000000104047890 */ /* 0x000fc6000ff1e03f */
[----:B------:R-:W-:Y:S01]  /*43c0*/  ISETP.GE.AND P0, PT, R148, UR28, PT ;  /* 0x0000001c94007c0c */ /* 0x000fe2000bf06270 */
[----:B------:R-:W-:-:S12]  /*43d0*/  UIADD3.X UR5, URZ, UR5, URZ, UP0, !UPT ;  /* 0x000000053f057290 */ /* 0x000fd800087fe43f */
[----:B------:R-:W-:Y:S05]  /*43e0*/  @!P0 BRA `(.L_x_5968) ;  /* 0xffffffcc00548947 */ /* 0x000fea000383ffff */
.L_x_5924:
        /* <DEDUP_REMOVED lines=10> */
[----:B------:R-:W3:Y:S01]  /*4490*/  LDC.64 R10, c[0x0][0x3e0] ;  /* 0x0000f800ff0a7b82 */ /* 0x000ee20000000a00 */
[----:B------:R-:W-:Y:S02]  /*44a0*/  IADD3 R134, P3, R134, -0x1000, RZ ;  /* 0xfffff00086867810 */ /* 0x000fe40007f7e0ff */
[----:B------:R-:W-:-:S02]  /*44b0*/  IADD3 R132, P4, R132, -0x1000, RZ ;  /* 0xfffff00084847810 */ /* 0x000fc40007f9e0ff */
[----:B------:R-:W-:Y:S02]  /*44c0*/  IADD3 R143, R143, 0x1, RZ ;  /* 0x000000018f8f7810 */ /* 0x000fe40007ffe0ff */
[----:B------:R-:W-:Y:S01]  /*44d0*/  IADD3.X R140, R140, -0x1, RZ, P1, !PT ;  /* 0xffffffff8c8c7810 */ /* 0x000fe20000ffe4ff */
[----:B------:R-:W4:Y:S01]  /*44e0*/  LDC.64 R28, c[0x0][0x3f0] ;  /* 0x0000fc00ff1c7b82 */ /* 0x000f220000000a00 */
[----:B------:R-:W-:Y:S01]  /*44f0*/  IADD3.X R139, R139, -0x1, RZ, P2, !PT ;  /* 0xffffffff8b8b7810 */ /* 0x000fe200017fe4ff */
[----:B------:R-:W-:Y:S01]  /*4500*/  STS.128 [R8], R52 ;  /* 0x0000003408007388 */ /* 0x000fe20000000c00 */
[----:B------:R-:W-:Y:S02]  /*4510*/  IADD3.X R137, R137, -0x1, RZ, P3, !PT ;  /* 0xffffffff89897810 */ /* 0x000fe40001ffe4ff */
[----:B------:R-:W-:Y:S01]  /*4520*/  IADD3.X R135, R135, -0x1, RZ, P4, !PT ;  /* 0xffffffff87877810 */ /* 0x000fe200027fe4ff */
[----:B------:R-:W-:Y:S01]  /*4530*/  STS.128 [R8+0x10], R56 ;  /* 0x0000103808007388 */ /* 0x000fe20000000c00 */
[----:B-1----:R-:W-:-:S03]  /*4540*/  IMAD R0, R6, UR14, RZ ;  /* 0x0000000e06007c24 */ /* 0x002fc6000f8e02ff */
[----:B------:R-:W-:Y:S01]  /*4550*/  STS.128 [R8+0x20], R60 ;  /* 0x0000203c08007388 */ /* 0x000fe20000000c00 */
[----:B------:R-:W-:-:S03]  /*4560*/  IMAD.WIDE.U32 R2, R6, UR15, R4 ;  /* 0x0000000f06027c25 */ /* 0x000fc6000f8e0004 */
[----:B------:R-:W-:Y:S01]  /*4570*/  STS.128 [R8+0x30], R64 ;  /* 0x0000304008007388 */ /* 0x000fe20000000c00 */
[----:B------:R-:W-:-:S03]  /*4580*/  NOP ;  /* 0x0000000000007918 */ /* 0x000fc60000000000 */
[----:B------:R-:W1:Y:S01]  /*4590*/  LDS.128 R12, [R147] ;  /* 0x00000000930c7984 */ /* 0x000e620000000c00 */
[----:B------:R-:W-:Y:S02]  /*45a0*/  IMAD R7, R7, UR15, R0 ;  /* 0x0000000f07077c24 */ /* 0x000fe4000f8e0200 */
[----:B------:R-:W-:Y:S01]  /*45b0*/  FADD.FTZ R0, R133, R80 ;  /* 0x0000005085007221 */ /* 0x000fe20000010000 */
[----:B------:R-:W5:Y:S02]  /*45c0*/  LDS.128 R16, [R147+0x200] ;  /* 0x0002000093107984 */ /* 0x000f640000000c00 */
[----:B------:R-:W-:Y:S01]  /*45d0*/  IADD3 R3, R3, R7, RZ ;  /* 0x0000000703037210 */ /* 0x000fe20007ffe0ff */
[----:B------:R-:W-:Y:S01]  /*45e0*/  IMAD R7, R123, UR4, RZ ;  /* 0x000000047b077c24 */ /* 0x000fe2000f8e02ff */
[----:B------:R-:W0:Y:S03]  /*45f0*/  LDS.128 R20, [R147+0x400] ;  /* 0x0004000093147984 */ /* 0x000e260000000c00 */
[C---:B------:R-:W-:Y:S01]  /*4600*/  IMAD R7, R122.reuse, UR5, R7 ;  /* 0x000000057a077c24 */ /* 0x040fe2000f8e0207 */
[----:B------:R-:W2:Y:S01]  /*4610*/  LDS.128 R24, [R147+0x600] ;  /* 0x0006000093187984 */ /* 0x000ea20000000c00 */
[----:B------:R-:W-:Y:S01]  /*4620*/  IMAD.WIDE.U32 R2, R122, UR4, R2 ;  /* 0x000000047a027c25 */ /* 0x000fe2000f8e0002 */
[----:B------:R-:W-:-:S04]  /*4630*/  ULDC.64 UR4, c[0x0][0x3b0] ;  /* 0x0000ec0000047ab9 */ /* 0x000fc80000000a00 */
[----:B------:R-:W-:Y:S01]  /*4640*/  IADD3 R7, R3, R7, RZ ;  /* 0x0000000703077210 */ /* 0x000fe20007ffe0ff */
[----:B------:R-:W-:Y:S01]  /*4650*/  FADD.FTZ R3, R0, R81 ;  /* 0x0000005100037221 */ /* 0x000fe20000010000 */
[----:B---3--:R-:W-:-:S03]  /*4660*/  LEA R6, P0, R2, R10, 0x2 ;  /* 0x0000000a02067211 */ /* 0x008fc600078010ff */
[----:B------:R-:W-:Y:S01]  /*4670*/  FADD.FTZ R0, R3, R82 ;  /* 0x0000005203007221 */ /* 0x000fe20000010000 */
[----:B------:R-:W-:Y:S02]  /*4680*/  LEA.HI.X R7, R2, R11, R7, 0x2, P0 ;  /* 0x0000000b02077211 */ /* 0x000fe400000f1407 */
[----:B------:R-:W3:Y:S01]  /*4690*/  LDC.64 R10, c[0x0][0x3a8] ;  /* 0x0000ea00ff0a7b82 */ /* 0x000ee20000000a00 */
[----:B------:R-:W-:Y:S01]  /*46a0*/  FADD.FTZ R9, R0, R83 ;  /* 0x0000005300097221 */ /* 0x000fe20000010000 */
[----:B------:R-:W-:-:S04]  /*46b0*/  IMAD.WIDE R2, R146, 0x10, R6 ;  /* 0x0000001092027825 */ /* 0x000fc800078e0206 */
[----:B------:R-:W-:-:S04]  /*46c0*/  FADD.FTZ R0, R9, R76 ;  /* 0x0000004c09007221 */ /* 0x000fc80000010000 */
[----:B------:R-:W-:-:S04]  /*46d0*/  FADD.FTZ R7, R0, R77 ;  /* 0x0000004d00077221 */ /* 0x000fc80000010000 */
[----:B------:R-:W-:Y:S01]  /*46e0*/  FADD.FTZ R0, R7, R78 ;  /* 0x0000004e07007221 */ /* 0x000fe20000010000 */
[----:B-1----:R-:W-:Y:S04]  /*46f0*/  STG.E.128 desc[UR12][R2.64], R12 ;  /* 0x0000000c02007986 */ /* 0x002fe8000c101d0c */
[----:B-----5:R-:W-:Y:S04]  /*4700*/  STG.E.128 desc[UR12][R2.64+0x200], R16 ;  /* 0x0002001002007986 */ /* 0x020fe8000c101d0c */
[----:B0-----:R-:W-:Y:S01]  /*4710*/  STG.E.128 desc[UR12][R2.64+0x400], R20 ;  /* 0x0004001402007986 */ /* 0x001fe2000c101d0c */
[----:B---3--:R-:W-:-:S03]  /*4720*/  IMAD R6, R10, UR14, RZ ;  /* 0x0000000e0a067c24 */ /* 0x008fc6000f8e02ff */
[----:B--2---:R0:W-:Y:S01]  /*4730*/  STG.E.128 desc[UR12][R2.64+0x600], R24 ;  /* 0x0006001802007986 */ /* 0x0041e2000c101d0c */
[----:B------:R-:W-:Y:S01]  /*4740*/  IMAD.WIDE.U32 R4, R10, UR15, R4 ;  /* 0x0000000f0a047c25 */ /* 0x000fe2000f8e0004 */
[----:B------:R-:W-:Y:S03]  /*4750*/  BAR.SYNC.DEFER_BLOCKING 0x0 ;  /* 0x0000000000007b1d */ /* 0x000fe60000010000 */
[----:B------:R-:W-:-:S05]  /*4760*/  IMAD R7, R11, UR15, R6 ;  /* 0x0000000f0b077c24 */ /* 0x000fca000f8e0206 */
[----:B------:R-:W-:Y:S01]  /*4770*/  IADD3 R5, R5, R7, RZ ;  /* 0x0000000705057210 */ /* 0x000fe20007ffe0ff */
[----:B0-----:R-:W-:Y:S01]  /*4780*/  FADD.FTZ R3, R0, R79 ;  /* 0x0000004f00037221 */ /* 0x001fe20000010000 */
[----:B------:R-:W-:Y:S04]  /*4790*/  STS.128 [R8], R80 ;  /* 0x0000005008007388 */ /* 0x000fe80000000c00 */
[----:B------:R-:W-:Y:S04]  /*47a0*/  STS.128 [R8+0x10], R76 ;  /* 0x0000104c08007388 */ /* 0x000fe80000000c00 */
[----:B------:R0:W-:Y:S04]  /*47b0*/  STS.128 [R8+0x20], R72 ;  /* 0x0000204808007388 */ /* 0x0001e80000000c00 */
[----:B------:R1:W-:Y:S01]  /*47c0*/  STS.128 [R8+0x30], R68 ;  /* 0x0000304408007388 */ /* 0x0003e20000000c00 */
[----:B------:R-:W-:-:S03]  /*47d0*/  NOP ;  /* 0x0000000000007918 */ /* 0x000fc60000000000 */
[----:B------:R-:W2:Y:S04]  /*47e0*/  LDS.128 R12, [R147] ;  /* 0x00000000930c7984 */ /* 0x000ea80000000c00 */
[----:B------:R-:W3:Y:S01]  /*47f0*/  LDS.128 R16, [R147+0x200] ;  /* 0x0002000093107984 */ /* 0x000ee20000000c00 */
[----:B0-----:R-:W-:Y:S01]  /*4800*/  FADD.FTZ R72, R3, R72 ;  /* 0x0000004803487221 */ /* 0x001fe20000010000 */
[----:B------:R-:W-:Y:S02]  /*4810*/  IMAD R3, R123, UR4, RZ ;  /* 0x000000047b037c24 */ /* 0x000fe4000f8e02ff */
[----:B------:R-:W0:Y:S01]  /*4820*/  LDS.128 R20, [R147+0x400] ;  /* 0x0004000093147984 */ /* 0x000e220000000c00 */
[----:B------:R-:W-:Y:S01]  /*4830*/  FADD.FTZ R73, R72, R73 ;  /* 0x0000004948497221 */ /* 0x000fe20000010000 */
[----:B------:R-:W-:-:S02]  /*4840*/  IMAD R7, R122, UR5, R3 ;  /* 0x000000057a077c24 */ /* 0x000fc4000f8e0203 */
[----:B------:R5:W0:Y:S01]  /*4850*/  LDS.128 R24, [R147+0x600] ;  /* 0x0006000093187984 */ /* 0x000a220000000c00 */
[----:B------:R-:W-:-:S04]  /*4860*/  IMAD.WIDE.U32 R2, R122, UR4, R4 ;  /* 0x000000047a027c25 */ /* 0x000fc8000f8e0004 */
[----:B------:R-:W-:Y:S01]  /*4870*/  FADD.FTZ R74, R73, R74 ;  /* 0x0000004a494a7221 */ /* 0x000fe20000010000 */
[----:B------:R-:W-:-:S03]  /*4880*/  IADD3 R0, R3, R7, RZ ;  /* 0x0000000703007210 */ /* 0x000fc60007ffe0ff */
[----:B------:R-:W-:Y:S01]  /*4890*/  FADD.FTZ R75, R74, R75 ;  /* 0x0000004b4a4b7221 */ /* 0x000fe20000010000 */
[----:B----4-:R-:W-:-:S03]  /*48a0*/  LEA R4, P0, R2, R28, 0x2 ;  /* 0x0000001c02047211 */ /* 0x010fc600078010ff */
[----:B-1----:R-:W-:Y:S01]  /*48b0*/  FADD.FTZ R68, R75, R68 ;  /* 0x000000444b447221 */ /* 0x002fe20000010000 */
[----:B------:R-:W-:Y:S02]  /*48c0*/  LEA.HI.X R5, R2, R29, R0, 0x2, P0 ;  /* 0x0000001d02057211 */ /* 0x000fe400000f1400 */
[----:B------:R-:W-:Y:S01]  /*48d0*/  ISETP.GT.AND P0, PT, R142, 0x1, PT ;  /* 0x000000018e00780c */ /* 0x000fe20003f04270 */
[----:B------:R-:W-:Y:S01]  /*48e0*/  FADD.FTZ R69, R68, R69 ;  /* 0x0000004544457221 */ /* 0x000fe20000010000 */
[----:B------:R-:W-:Y:S01]  /*48f0*/  MOV R142, R30 ;  /* 0x0000001e008e7202 */ /* 0x000fe20000000f00 */
[----:B-----5:R-:W-:-:S04]  /*4900*/  IMAD.WIDE R146, R146, 0x10, R4 ;  /* 0x0000001092927825 */ /* 0x020fc800078e0204 */
[----:B------:R-:W-:-:S04]  /*4910*/  FADD.FTZ R70, R69, R70 ;  /* 0x0000004645467221 */ /* 0x000fc80000010000 */
[----:B------:R-:W-:Y:S01]  /*4920*/  FADD.FTZ R133, R70, R71 ;  /* 0x0000004746857221 */ /* 0x000fe20000010000 */
[----:B--2---:R1:W-:Y:S04]  /*4930*/  STG.E.128 desc[UR12][R146.64], R12 ;  /* 0x0000000c92007986 */ /* 0x0043e8000c101d0c */
[----:B---3--:R1:W-:Y:S04]  /*4940*/  STG.E.128 desc[UR12][R146.64+0x200], R16 ;  /* 0x0002001092007986 */ /* 0x0083e8000c101d0c */
[----:B0-----:R1:W-:Y:S04]  /*4950*/  STG.E.128 desc[UR12][R146.64+0x400], R20 ;  /* 0x0004001492007986 */ /* 0x0013e8000c101d0c */
[----:B------:R1:W-:Y:S01]  /*4960*/  STG.E.128 desc[UR12][R146.64+0x600], R24 ;  /* 0x0006001892007986 */ /* 0x0003e2000c101d0c */
[----:B------:R-:W-:Y:S05]  /*4970*/  @P0 BRA `(.L_x_5969) ;  /* 0xffffffbc00ec0947 */ /* 0x000fea000383ffff */
.L_x_5922:
[----:B------:R-:W-:Y:S02]  /*4980*/  ULDC.64 UR4, c[0x0][0x3d8] ;  /* 0x0000f60000047ab9 */ /* 0x000fe40000000a00 */
[----:B------:R-:W-:-:S04]  /*4990*/  ISETP.NE.U32.AND P0, PT, RZ, UR4, PT ;  /* 0x00000004ff007c0c */ /* 0x000fc8000bf05070 */
[----:B------:R-:W-:-:S13]  /*49a0*/  ISETP.NE.AND.EX P0, PT, RZ, UR5, PT, P0 ;  /* 0x00000005ff007c0c */ /* 0x000fda000bf05300 */
[----:B------:R-:W-:Y:S05]  /*49b0*/  @!P0 BRA `(.L_x_5970) ;  /* 0x0000000000808947 */ /* 0x000fea0003800000 */
[----:B------:R-:W0:Y:S01]  /*49c0*/  SHFL.DOWN P0, R0, R131, 0x1, 0x1f ;  /* 0x08201f0083007f89 */ /* 0x000e220000000000 */
[----:B------:R-:W-:Y:S01]  /*49d0*/  BSSY B0, `(.L_x_5970) ;  /* 0x000001e000007945 */ /* 0x000fe20003800000 */
        /* <DEDUP_REMOVED lines=29> */
.L_x_5971:
[----:B------:R-:W-:Y:S05]  /*4bb0*/  BSYNC B0 ;  /* 0x0000000000007941 */ /* 0x000fea0003800000 */
.L_x_5970:
[----:B------:R-:W-:Y:S01]  /*4bc0*/  ULDC.64 UR4, c[0x0][0x3f8] ;  /* 0x0000fe0000047ab9 */ /* 0x000fe20000000a00 */
[----:B------:R-:W-:Y:S01]  /*4bd0*/  BSSY B0, `(.L_x_5972) ;  /* 0x0000026000007945 */ /* 0x000fe20003800000 */
[----:B------:R-:W-:-:S04]  /*4be0*/  ISETP.NE.U32.AND P0, PT, RZ, UR4, PT ;  /* 0x00000004ff007c0c */ /* 0x000fc8000bf05070 */
[----:B------:R-:W-:-:S13]  /*4bf0*/  ISETP.NE.AND.EX P0, PT, RZ, UR5, PT, P0 ;  /* 0x00000005ff007c0c */ /* 0x000fda000bf05300 */
[----:B------:R-:W-:Y:S05]  /*4c00*/  @!P0 BRA `(.L_x_5973) ;  /* 0x0000000000848947 */ /* 0x000fea0003800000 */
[----:B------:R-:W-:Y:S06]  /*4c10*/  BAR.SYNC.DEFER_BLOCKING 0x0 ;  /* 0x0000000000007b1d */ /* 0x000fec0000010000 */
[----:B------:R-:W3:Y:S01]  /*4c20*/  SHFL.DOWN P0, R0, R133, 0x1, 0x1f ;  /* 0x08201f0085007f89 */ /* 0x000ee20000000000 */
[----:B0-2---:R-:W0:Y:S01]  /*4c30*/  S2R R4, SR_LANEID ;  /* 0x0000000000047919 */ /* 0x005e220000000000 */
[----:B-1----:R-:W1:Y:S01]  /*4c40*/  S2R R13, SR_TID.X ;  /* 0x00000000000d7919 */ /* 0x002e620000002100 */
        /* <DEDUP_REMOVED lines=29> */
.L_x_5973:
[----:B-1----:R-:W1:Y:S02]  /*4e20*/  S2R R13, SR_TID.X ;  /* 0x00000000000d7919 */ /* 0x002e640000002100 */
.L_x_5974:
[----:B------:R-:W-:Y:S05]  /*4e30*/  BSYNC B0 ;  /* 0x0000000000007941 */ /* 0x000fea0003800000 */
.L_x_5972:
        /* <DEDUP_REMOVED lines=16> */
[----:B------:R-:W-:Y:S01]  /*4f40*/  IMAD.WIDE.U32 R122, R122, UR8, RZ ;  /* 0x000000087a7a7c25 */ /* 0x000fe2000f8e00ff */
[----:B------:R-:W-:Y:S01]  /*4f50*/  IADD3 R21, R3, R5, RZ ;  /* 0x0000000503157210 */ /* 0x000fe20007ffe0ff */
[----:B------:R-:W-:-:S03]  /*4f60*/  ULDC.64 UR8, c[0x0][0x3c0] ;  /* 0x0000f00000087ab9 */ /* 0x000fc60000000a00 */
[----:B------:R-:W-:Y:S01]  /*4f70*/  IADD3 R19, R123, R19, RZ ;  /* 0x000000137b137210 */ /* 0x000fe20007ffe0ff */
[----:B-1----:R-:W-:-:S03]  /*4f80*/  ULEA UR4, UR5, UR4, 0x18 ;  /* 0x0000000405047291 */ /* 0x002fc6000f8ec03f */
[----:B------:R-:W-:-:S09]  /*4f90*/  ULDC UR5, c[0x0][0x0] ;  /* 0x0000000000057ab9 */ /* 0x000fd20000000800 */
.L_x_5976:
[----:B------:R-:W-:Y:S02]  /*4fa0*/  LEA R0, R13, UR4, 0x2 ;  /* 0x000000040d007c11 */ /* 0x000fe4000f8e10ff */
[----:B------:R-:W-:Y:S02]  /*4fb0*/  SHF.R.S32.HI R8, RZ, 0x1f, R13 ;  /* 0x0000001fff087819 */ /* 0x000fe4000001140d */
[----:B0-----:R-:W-:Y:S01]  /*4fc0*/  MOV R6, R2 ;  /* 0x0000000200067202 */ /* 0x001fe20000000f00 */
[----:B------:R-:W0:Y:S01]  /*4fd0*/  LDS R15, [R0+0x3650] ;  /* 0x00365000000f7984 */ /* 0x000e220000000800 */
[----:B------:R-:W-:Y:S01]  /*4fe0*/  MOV R7, R21 ;  /* 0x0000001500077202 */ /* 0x000fe20000000f00 */
[C---:B------:R-:W-:Y:S01]  /*4ff0*/  IMAD R10, R8.reuse, UR6, RZ ;  /* 0x00000006080a7c24 */ /* 0x040fe2000f8e02ff */
[----:B--2-4-:R-:W-:Y:S01]  /*5000*/  MOV R4, R122 ;  /* 0x0000007a00047202 */ /* 0x014fe20000000f00 */
        /* <DEDUP_REMOVED lines=19> */
.L_x_5975:
[----:B------:R-:W-:Y:S05]  /*5140*/  EXIT ;  /* 0x000000000000794d */ /* 0x000fea0003800000 */
.L_x_5928:
[----:B------:R-:W-:Y:S01]  /*5150*/  HFMA2.MMA R186, -RZ, RZ, 0, 5.9604644775390625e-08 ;  /* 0x00000001ffba7435 */ /* 0x000fe200000001ff */
[----:B------:R-:W-:Y:S02]  /*5160*/  MOV R195, R102 ;  /* 0x0000006600c37202 */ /* 0x000fe40000000f00 */
[----:B------:R-:W-:Y:S02]  /*5170*/  MOV R197, RZ ;  /* 0x000000ff00c57202 */ /* 0x000fe40000000f00 */
[----:B------:R-:W-:-:S07]  /*5180*/  MOV R106, 0xffffffff ;  /* 0xffffffff006a7802 */ /* 0x000fce0000000f00 */
[----:B-1---5:R-:W-:Y:S05]  /*5190*/  WARPSYNC.COLLECTIVE R106, `(.L_x_5977) ;  /* 0x000000006a087348 */ /* 0x022fea0003c00000 */
[----:B------:R0:W2:Y:S02]  /*51a0*/  SHFL.UP P3, R121, R195, R186, R197 ;  /* 0x040000bac3797389 */ /* 0x0000a400000600c5 */
[----:B012--5:R-:W-:Y:S01]  /*51b0*/  ENDCOLLECTIVE ;  /* 0x000000000000791b */ /* 0x027fe20003800000 */
.L_x_5977:
[----:B------:R-:W-:Y:S02]  /*51c0*/  MOV R195, R103 ;  /* 0x0000006700c37202 */ /* 0x000fe40000000f00 */
[----:B------:R-:W-:-:S07]  /*51d0*/  MOV R107, R121 ;  /* 0x00000079006b7202 */ /* 0x000fce0000000f00 */
[----:B------:R-:W-:Y:S05]  /*51e0*/  WARPSYNC.COLLECTIVE R106, `(.L_x_5978) ;  /* 0x000000006a087348 */ /* 0x000fea0003c00000 */
[----:B------:R0:W1:Y:S02]  /*51f0*/  SHFL.UP P3, R121, R195, R186, R197 ;  /* 0x040000bac3797389 */ /* 0x00006400000600c5 */
[----:B01----:R-:W-:Y:S01]  /*5200*/  ENDCOLLECTIVE ;  /* 0x000000000000791b */ /* 0x003fe20003800000 */
.L_x_5978:
        /* <DEDUP_REMOVED lines=8> */
.L_x_5979:
[----:B------:R-:W-:Y:S02]  /*5290*/  MOV R195, R103 ;  /* 0x0000006700c37202 */ /* 0x000fe40000000f00 */
[----:B------:R-:W-:-:S07]  /*52a0*/  MOV R107, R121 ;  /* 0x00000079006b7202 */ /* 0x000fce0000000f00 */
[----:B------:R-:W-:Y:S05]  /*52b0*/  WARPSYNC.COLLECTIVE R106, `(.L_x_5980) ;  /* 0x000000006a087348 */ /* 0x000fea0003c00000 */
[----:B------:R0:W1:Y:S02]  /*52c0*/  SHFL.UP P3, R121, R195, R186, R197 ;  /* 0x040000bac3797389 */ /* 0x00006400000600c5 */
[----:B01----:R-:W-:Y:S01]  /*52d0*/  ENDCOLLECTIVE ;  /* 0x000000000000791b */ /* 0x003fe20003800000 */
.L_x_5980:
        /* <DEDUP_REMOVED lines=8> */
.L_x_5981:
[----:B------:R-:W-:Y:S02]  /*5360*/  MOV R195, R103 ;  /* 0x0000006700c37202 */ /* 0x000fe40000000f00 */
[----:B------:R-:W-:-:S07]  /*5370*/  MOV R107, R121 ;  /* 0x00000079006b7202 */ /* 0x000fce0000000f00 */
[----:B------:R-:W-:Y:S05]  /*5380*/  WARPSYNC.COLLECTIVE R106, `(.L_x_5982) ;  /* 0x000000006a087348 */ /* 0x000fea0003c00000 */
[----:B------:R0:W1:Y:S02]  /*5390*/  SHFL.UP P3, R121, R195, R186, R197 ;  /* 0x040000bac3797389 */ /* 0x00006400000600c5 */
[----:B01----:R-:W-:Y:S01]  /*53a0*/  ENDCOLLECTIVE ;  /* 0x000000000000791b */ /* 0x003fe20003800000 */
.L_x_5982:
        /* <DEDUP_REMOVED lines=8> */
.L_x_5983:
[----:B------:R-:W-:Y:S02]  /*5430*/  MOV R195, R103 ;  /* 0x0000006700c37202 */ /* 0x000fe40000000f00 */
[----:B------:R-:W-:-:S07]  /*5440*/  MOV R107, R121 ;  /* 0x00000079006b7202 */ /* 0x000fce0000000f00 */
[----:B------:R-:W-:Y:S05]  /*5450*/  WARPSYNC.COLLECTIVE R106, `(.L_x_5984) ;  /* 0x000000006a087348 */ /* 0x000fea0003c00000 */
[----:B------:R0:W1:Y:S02]  /*5460*/  SHFL.UP P3, R121, R195, R186, R197 ;  /* 0x040000bac3797389 */ /* 0x00006400000600c5 */
[----:B01----:R-:W-:Y:S01]  /*5470*/  ENDCOLLECTIVE ;  /* 0x000000000000791b */ /* 0x003fe20003800000 */
.L_x_5984:
        /* <DEDUP_REMOVED lines=8> */
.L_x_5985:
[----:B------:R-:W-:Y:S02]  /*5500*/  MOV R195, R103 ;  /* 0x0000006700c37202 */ /* 0x000fe40000000f00 */
[----:B------:R-:W-:-:S07]  /*5510*/  MOV R107, R121 ;  /* 0x00000079006b7202 */ /* 0x000fce0000000f00 */
[----:B------:R-:W-:Y:S05]  /*5520*/  WARPSYNC.COLLECTIVE R106, `(.L_x_5986) ;  /* 0x000000006a087348 */ /* 0x000fea0003c00000 */
[----:B------:R0:W1:Y:S02]  /*5530*/  SHFL.UP P3, R121, R195, R186, R197 ;  /* 0x040000bac3797389 */ /* 0x00006400000600c5 */
[----:B01----:R-:W-:Y:S01]  /*5540*/  ENDCOLLECTIVE ;  /* 0x000000000000791b */ /* 0x003fe20003800000 */
.L_x_5986:
[----:B------:R-:W-:Y:S05]  /*5550*/  BRA `(.L_x_5987) ;  /* 0xffffffc800807947 */ /* 0x000fea000383ffff */
.L_x_5929:
        /* <DEDUP_REMOVED lines=8> */
.L_x_5989:
[----:B------:R-:W-:Y:S05]  /*55e0*/  BSYNC B0 ;  /* 0x0000000000007941 */ /* 0x000fea0003800000 */
.L_x_5988:
[----:B------:R-:W-:Y:S05]  /*55f0*/  BRA `(.L_x_5990) ;  /* 0xffffffc8006c7947 */ /* 0x000fea000383ffff */
.L_x_5930:
        /* <DEDUP_REMOVED lines=8> */
.L_x_5992:
[----:B------:R-:W-:Y:S05]  /*5680*/  BSYNC B0 ;  /* 0x0000000000007941 */ /* 0x000fea0003800000 */
.L_x_5991:
[----:B------:R-:W-:Y:S05]  /*5690*/  BRA `(.L_x_5993) ;  /* 0xffffffc8004c7947 */ /* 0x000fea000383ffff */
.L_x_5931:
        /* <DEDUP_REMOVED lines=8> */
.L_x_5995:
[----:B------:R-:W-:Y:S05]  /*5720*/  BSYNC B0 ;  /* 0x0000000000007941 */ /* 0x000fea0003800000 */
.L_x_5994:
        /* <DEDUP_REMOVED lines=11> */
.L_x_5996:
[----:B------:R-:W-:Y:S05]  /*57e0*/  WARPSYNC.COLLECTIVE R106, `(.L_x_5997) ;  /* 0x000000006a087348 */ /* 0x000fea0003c00000 */
[----:B------:R0:W1:Y:S02]  /*57f0*/  SHFL.IDX P3, R107, R237, R238, R239 ;  /* 0x000000eeed6b7389 */ /* 0x00006400000600ef */
[----:B01----:R-:W-:Y:S01]  /*5800*/  ENDCOLLECTIVE ;  /* 0x000000000000791b */ /* 0x003fe20003800000 */
.L_x_5997:
[----:B------:R-:W-:Y:S02]  /*5810*/  MOV R237, R105 ;  /* 0x0000006900ed7202 */ /* 0x000fe40000000f00 */
[----:B------:R-:W-:Y:S02]  /*5820*/  MOV R103, R121 ;  /* 0x0000007900677202 */ /* 0x000fe40000000f00 */
[----:B------:R-:W-:-:S07]  /*5830*/  MOV R104, R107 ;  /* 0x0000006b00687202 */ /* 0x000fce0000000f00 */
[----:B------:R-:W-:Y:S05]  /*5840*/  WARPSYNC.COLLECTIVE R106, `(.L_x_5998) ;  /* 0x000000006a087348 */ /* 0x000fea0003c00000 */
[----:B------:R0:W1:Y:S02]  /*5850*/  SHFL.IDX P3, R107, R237, R238, R239 ;  /* 0x000000eeed6b7389 */ /* 0x00006400000600ef */
[----:B01----:R-:W-:Y:S01]  /*5860*/  ENDCOLLECTIVE ;  /* 0x000000000000791b */ /* 0x003fe20003800000 */
.L_x_5998:
[----:B------:R-:W-:Y:S01]  /*5870*/  MOV R105, R107 ;  /* 0x0000006b00697202 */ /* 0x000fe20000000f00 */
[----:B------:R-:W-:Y:S06]  /*5880*/  BRA `(.L_x_5999) ;  /* 0xffffffc400e87947 */ /* 0x000fec000383ffff */
.L_x_5933:
        /* <DEDUP_REMOVED lines=9> */
.L_x_6000:
[----:B------:R-:W-:Y:S02]  /*5920*/  MOV R241, R101 ;  /* 0x0000006500f17202 */ /* 0x000fe40000000f00 */
[----:B------:R-:W-:-:S07]  /*5930*/  MOV R105, R107 ;  /* 0x0000006b00697202 */ /* 0x000fce0000000f00 */
[----:B------:R-:W-:Y:S05]  /*5940*/  WARPSYNC.COLLECTIVE R106, `(.L_x_6001) ;  /* 0x000000006a087348 */ /* 0x000fea0003c00000 */
[----:B------:R0:W1:Y:S02]  /*5950*/  SHFL.DOWN P6, R107, R241, R240, R243 ;  /* 0x080000f0f16b7389 */ /* 0x00006400000c00f3 */
[----:B01----:R-:W-:Y:S01]  /*5960*/  ENDCOLLECTIVE ;  /* 0x000000000000791b */ /* 0x003fe20003800000 */
.L_x_6001:
        /* <DEDUP_REMOVED lines=8> */
.L_x_6002:
[----:B------:R-:W-:Y:S02]  /*59f0*/  MOV R241, R101 ;  /* 0x0000006500f17202 */ /* 0x000fe40000000f00 */
[----:B------:R-:W-:-:S07]  /*5a00*/  MOV R105, R107 ;  /* 0x0000006b00697202 */ /* 0x000fce0000000f00 */
[----:B------:R-:W-:Y:S05]  /*5a10*/  WARPSYNC.COLLECTIVE R106, `(.L_x_6003) ;  /* 0x000000006a087348 */ /* 0x000fea0003c00000 */
[----:B------:R0:W1:Y:S02]  /*5a20*/  SHFL.DOWN P6, R107, R241, R240, R243 ;  /* 0x080000f0f16b7389 */ /* 0x00006400000c00f3 */
[----:B01----:R-:W-:Y:S01]  /*5a30*/  ENDCOLLECTIVE ;  /* 0x000000000000791b */ /* 0x003fe20003800000 */
.L_x_6003:
        /* <DEDUP_REMOVED lines=8> */
.L_x_6004:
[----:B------:R-:W-:Y:S02]  /*5ac0*/  MOV R241, R101 ;  /* 0x0000006500f17202 */ /* 0x000fe40000000f00 */
[----:B------:R-:W-:-:S07]  /*5ad0*/  MOV R105, R107 ;  /* 0x0000006b00697202 */ /* 0x000fce0000000f00 */
[----:B------:R-:W-:Y:S05]  /*5ae0*/  WARPSYNC.COLLECTIVE R106, `(.L_x_6005) ;  /* 0x000000006a087348 */ /* 0x000fea0003c00000 */
[----:B------:R0:W1:Y:S02]  /*5af0*/  SHFL.DOWN P6, R107, R241, R240, R243 ;  /* 0x080000f0f16b7389 */ /* 0x00006400000c00f3 */
[----:B01----:R-:W-:Y:S01]  /*5b00*/  ENDCOLLECTIVE ;  /* 0x000000000000791b */ /* 0x003fe20003800000 */
.L_x_6005:
        /* <DEDUP_REMOVED lines=8> */
.L_x_6006:
[----:B------:R-:W-:Y:S02]  /*5b90*/  MOV R241, R101 ;  /* 0x0000006500f17202 */ /* 0x000fe40000000f00 */
[----:B------:R-:W-:-:S07]  /*5ba0*/  MOV R105, R107 ;  /* 0x0000006b00697202 */ /* 0x000fce0000000f00 */
[----:B------:R-:W-:Y:S05]  /*5bb0*/  WARPSYNC.COLLECTIVE R106, `(.L_x_6007) ;  /* 0x000000006a087348 */ /* 0x000fea0003c00000 */
[----:B------:R0:W1:Y:S02]  /*5bc0*/  SHFL.DOWN P6, R107, R241, R240, R243 ;  /* 0x080000f0f16b7389 */ /* 0x00006400000c00f3 */
[----:B01----:R-:W-:Y:S01]  /*5bd0*/  ENDCOLLECTIVE ;  /* 0x000000000000791b */ /* 0x003fe20003800000 */
.L_x_6007:
        /* <DEDUP_REMOVED lines=8> */
.L_x_6008:
[----:B------:R-:W-:Y:S02]  /*5c60*/  MOV R241, R101 ;  /* 0x0000006500f17202 */ /* 0x000fe40000000f00 */
[----:B------:R-:W-:-:S07]  /*5c70*/  MOV R105, R107 ;  /* 0x0000006b00697202 */ /* 0x000fce0000000f00 */
[----:B------:R-:W-:Y:S05]  /*5c80*/  WARPSYNC.COLLECTIVE R106, `(.L_x_6009) ;  /* 0x000000006a087348 */ /* 0x000fea0003c00000 */
[----:B------:R0:W1:Y:S02]  /*5c90*/  SHFL.DOWN P6, R107, R241, R240, R243 ;  /* 0x080000f0f16b7389 */ /* 0x00006400000c00f3 */
[----:B01----:R-:W-:Y:S01]  /*5ca0*/  ENDCOLLECTIVE ;  /* 0x000000000000791b */ /* 0x003fe20003800000 */
.L_x_6009:
        /* <DEDUP_REMOVED lines=9> */
.L_x_6010:
[----:B------:R-:W-:Y:S02]  /*5d40*/  MOV R237, R101 ;  /* 0x0000006500ed7202 */ /* 0x000fe40000000f00 */
[----:B------:R-:W-:-:S07]  /*5d50*/  MOV R234, R107 ;  /* 0x0000006b00ea7202 */ /* 0x000fce0000000f00 */
[----:B------:R-:W-:Y:S05]  /*5d60*/  WARPSYNC.COLLECTIVE R106, `(.L_x_6011) ;  /* 0x000000006a087348 */ /* 0x000fea0003c00000 */
[----:B------:R0:W1:Y:S02]  /*5d70*/  SHFL.IDX P3, R107, R237, R238, R239 ;  /* 0x000000eeed6b7389 */ /* 0x00006400000600ef */
[----:B01----:R-:W-:Y:S01]  /*5d80*/  ENDCOLLECTIVE ;  /* 0x000000000000791b */ /* 0x003fe20003800000 */
.L_x_6011:
[----:B------:R-:W-:Y:S02]  /*5d90*/  MOV R237, R120 ;  /* 0x0000007800ed7202 */ /* 0x000fe40000000f00 */
[----:B------:R-:W-:-:S07]  /*5da0*/  MOV R236, R107 ;  /* 0x0000006b00ec7202 */ /* 0x000fce0000000f00 */
[----:B------:R-:W-:Y:S05]  /*5db0*/  WARPSYNC.COLLECTIVE R106, `(.L_x_6012) ;  /* 0x000000006a087348 */ /* 0x000fea0003c00000 */
[----:B------:R0:W1:Y:S02]  /*5dc0*/  SHFL.DOWN P6, R107, R241, R240, R243 ;  /* 0x080000f0f16b7389 */ /* 0x00006400000c00f3 */
[----:B01----:R-:W-:Y:S01]  /*5dd0*/  ENDCOLLECTIVE ;  /* 0x000000000000791b */ /* 0x003fe20003800000 */
.L_x_6012:
[----:B------:R-:W-:Y:S02]  /*5de0*/  MOV R241, R101 ;  /* 0x0000006500f17202 */ /* 0x000fe40000000f00 */
[----:B------:R-:W-:-:S07]  /*5df0*/  MOV R104, R107 ;  /* 0x0000006b00687202 */ /* 0x000fce0000000f00 */
[----:B------:R-:W-:Y:S05]  /*5e00*/  WARPSYNC.COLLECTIVE R106, `(.L_x_6013) ;  /* 0x000000006a087348 */ /* 0x000fea0003c00000 */
[----:B------:R0:W1:Y:S02]  /*5e10*/  SHFL.DOWN P6, R107, R241, R240, R243 ;  /* 0x080000f0f16b7389 */ /* 0x00006400000c00f3 */
[----:B01----:R-:W-:Y:S01]  /*5e20*/  ENDCOLLECTIVE ;  /* 0x000000000000791b */ /* 0x003fe20003800000 */
.L_x_6013:
[----:B------:R-:W-:-:S07]  /*5e30*/  MOV R105, R107 ;  /* 0x0000006b00697202 */ /* 0x000fce0000000f00 */
[----:B------:R-:W-:Y:S05]  /*5e40*/  WARPSYNC.COLLECTIVE R106, `(.L_x_6014) ;  /* 0x000000006a087348 */ /* 0x000fea0003c00000 */
[----:B------:R0:W1:Y:S02]  /*5e50*/  SHFL.IDX P3, R107, R237, R238, R239 ;  /* 0x000000eeed6b7389 */ /* 0x00006400000600ef */
[----:B01----:R-:W-:Y:S01]  /*5e60*/  ENDCOLLECTIVE ;  /* 0x000000000000791b */ /* 0x003fe20003800000 */
.L_x_6014:
[----:B------:R-:W-:Y:S02]  /*5e70*/  MOV R237, R121 ;  /* 0x0000007900ed7202 */ /* 0x000fe40000000f00 */
[----:B------:R-:W-:-:S07]  /*5e80*/  MOV R235, R107 ;  /* 0x0000006b00eb7202 */ /* 0x000fce0000000f00 */
[----:B------:R-:W-:Y:S05]  /*5e90*/  WARPSYNC.COLLECTIVE R106, `(.L_x_6015) ;  /* 0x000000006a087348 */ /* 0x000fea0003c00000 */
[----:B------:R0:W1:Y:S02]  /*5ea0*/  SHFL.IDX P3, R107, R237, R238, R239 ;  /* 0x000000eeed6b7389 */ /* 0x00006400000600ef */
[----:B01----:R-:W-:Y:S01]  /*5eb0*/  ENDCOLLECTIVE ;  /* 0x000000000000791b */ /* 0x003fe20003800000 */
.L_x_6015:
[----:B------:R-:W-:Y:S05]  /*5ec0*/  BRA `(.L_x_6016) ;  /* 0xffffffc8002c7947 */ /* 0x000fea000383ffff */
.L_x_6017:
        /* <DEDUP_REMOVED lines=11> */
.L_x_10968:


//--------------------- .text._Z25selective_scan_bwd_kernelI32Selective_Scan_bwd_kernel_traitsILi64ELi16ELb1ELb1ELb0ELb0ELb1EffEEv12SSMParamsBwd --------------------------
	.section	.text._Z25selective_scan_bwd_kernelI32Selective_Scan_bwd_kernel_traitsILi64ELi16ELb1ELb1ELb0ELb0ELb1EffEEv12SSMParamsBwd,"ax",@progbits
	.align	128
        .global         _Z25selective_scan_bwd_kernelI32Selective_Scan_bwd_kernel_traitsILi64ELi16ELb1ELb1ELb0ELb0ELb1EffEEv12SSMParamsBwd
        .type           _Z25selective_scan_bwd_kernelI32Selective_Scan_bwd_kernel_traitsILi64ELi16ELb1ELb1ELb0ELb0ELb1EffEEv12SSMParamsBwd,@function
        .size           _Z25selective_scan_bwd_kernelI32Selective_Scan_bwd_kernel_traitsILi64ELi16ELb1ELb1ELb0ELb0ELb1EffEEv12SSMParamsBwd,(.L_x_10969 - _Z25selective_scan_bwd_kernelI32Selective_Scan_bwd_kernel_traitsILi64ELi16ELb1ELb1ELb0ELb0ELb1EffEEv12SSMParamsBwd)
        .other          _Z25selective_scan_bwd_kernelI32Selective_Scan_bwd_kernel_traitsILi64ELi16ELb1ELb1ELb0ELb0ELb1EffEEv12SSMParamsBwd,@"STO_CUDA_ENTRY STV_DEFAULT"
_Z25selective_scan_bwd_kernelI32Selective_Scan_bwd_kernel_traitsILi64ELi16ELb1ELb1ELb0ELb0ELb1EffEEv12SSMParamsBwd:
.text._Z25selective_scan_bwd_kernelI32Selective_Scan_bwd_kernel_traitsILi64ELi16ELb1ELb1ELb0ELb0ELb1EffEEv12SSMParamsBwd:
        /* <DEDUP_REMOVED lines=123> */
[----:B------:R-:W-:Y:S01]  /*07b0*/  HFMA2.MMA R101, -RZ, RZ, 0, 0 ;  /* 0x00000000ff657435 */ /* 0x000fe200000001ff */
[----:B---3--:R-:W-:Y:S01]  /*07c0*/  @P0 IMAD.WIDE R76, R3, 0x8, R76 ;  /* 0x00000008034c0825 */ /* 0x008fe200078e024c */
[----:B------:R-:W-:Y:S02]  /*07d0*/  LEA.HI.X R97, R97, R23, R6, 0x2, P1 ;  /* 0x0000001761617211 */ /* 0x000fe400008f1406 */
[----:B------:R-:W-:-:S02]  /*07e0*/  @!P0 CS2R R76, SRZ ;  /* 0x00000000004c8805 */ /* 0x000fc4000001ff00 */
        /* <DEDUP_REMOVED lines=19> */
.L_x_6065:
[----:B------:R-:W-:Y:S01]  /*0920*/  BAR.SYNC.DEFER_BLOCKING 0x0 ;  /* 0x0000000000007b1d */ /* 0x000fe20000010000 */
[----:B--2---:R-:W-:-:S04]  /*0930*/  SHF.L.U32 R3, R102, 0x2, RZ ;  /* 0x0000000266037819 */ /* 0x004fc800000006ff */
[----:B------:R-:W-:-:S03]  /*0940*/  LOP3.LUT R3, R3, 0xffffff80, RZ, 0xc0, !PT ;  /* 0xffffff8003037812 */ /* 0x000fc600078ec0ff */
[----:B------:R-:W0:Y:S01]  /*0950*/  LDC R82, c[0x0][0x224] ;  /* 0x00008900ff527b82 */ /* 0x000e220000000800 */
[----:B------:R-:W-:Y:S01]  /*0960*/  ULDC.64 UR6, c[0x0][0x2a8] ;  /* 0x0000aa0000067ab9 */ /* 0x000fe20000000a00 */
[----:B------:R-:W-:-:S05]  /*0970*/  LOP3.LUT R88, R3, 0x1f, R102, 0xf8, !PT ;  /* 0x0000001f03587812 */ /* 0x000fca00078ef866 */
[C---:B------:R-:W-:Y:S01]  /*0980*/  IMAD.WIDE R4, R88.reuse, 0x10, R98 ;  /* 0x0000001058047825 */ /* 0x040fe200078e0262 */
[----:B------:R-:W1:Y:S08]  /*0990*/  LDC.64 R42, c[0x0][0x2a0] ;  /* 0x0000a800ff2a7b82 */ /* 0x000e700000000a00 */
[----:B------:R-:W2:Y:S01]  /*09a0*/  LDC.64 R44, c[0x0][0x318] ;  /* 0x0000c600ff2c7b82 */ /* 0x000ea20000000a00 */
[----:B------:R-:W3:Y:S04]  /*09b0*/  LDG.E.128 R12, desc[UR12][R4.64] ;  /* 0x0000000c040c7981 */ /* 0x000ee8000c1e1d00 */
[----:B------:R-:W4:Y:S03]  /*09c0*/  LDG.E.128 R16, desc[UR12][R4.64+0x200] ;  /* 0x0002000c04107981 */ /* 0x000f26000c1e1d00 */
[----:B------:R-:W2:Y:S01]  /*09d0*/  LDC.64 R132, c[0x0][0x398] ;  /* 0x0000e600ff847b82 */ /* 0x000ea20000000a00 */
[----:B------:R-:W2:Y:S04]  /*09e0*/  LDG.E.128 R24, desc[UR12][R4.64+0x400] ;  /* 0x0004000c04187981 */ /* 0x000ea8000c1e1d00 */
[----:B------:R-:W2:Y:S01]  /*09f0*/  LDG.E.128 R28, desc[UR12][R4.64+0x600] ;  /* 0x0006000c041c7981 */ /* 0x000ea2000c1e1d00 */
[----:B------:R-:W-:Y:S01]  /*0a00*/  IADD3 R0, R3, R100, RZ ;  /* 0x0000006403007210 */ /* 0x000fe20007ffe0ff */
[----:B------:R-:W-:Y:S01]  /*0a10*/  IMAD.WIDE R20, R88, 0x10, R96 ;  /* 0x0000001058147825 */ /* 0x000fe200078e0260 */
[----:B------:R-:W1:Y:S02]  /*0a20*/  LDC.64 R148, c[0x0][0x3e8] ;  /* 0x0000fa00ff947b82 */ /* 0x000e640000000a00 */
[----:B------:R-:W-:Y:S01]  /*0a30*/  LEA R87, R0, R91, 0x4 ;  /* 0x0000005b00577211 */ /* 0x000fe200078e20ff */
[----:B------:R-:W-:-:S05]  /*0a40*/  IMAD R0, R100, 0x3, R0 ;  /* 0x0000000364007824 */ /* 0x000fca00078e0200 */
[----:B------:R-:W-:Y:S01]  /*0a50*/  LEA R0, R0, R91, 0x4 ;  /* 0x0000005b00007211 */ /* 0x000fe200078e20ff */
[----:B---3--:R-:W-:Y:S04]  /*0a60*/  STS.128 [R87], R12 ;  /* 0x0000000c57007388 */ /* 0x008fe80000000c00 */
[----:B----4-:R-:W-:Y:S04]  /*0a70*/  STS.128 [R87+0x200], R16 ;  /* 0x0002001057007388 */ /* 0x010fe80000000c00 */
[----:B--2---:R2:W-:Y:S04]  /*0a80*/  STS.128 [R87+0x400], R24 ;  /* 0x0004001857007388 */ /* 0x0045e80000000c00 */
        /* <DEDUP_REMOVED lines=9> */
[----:B------:R-:W4:Y:S04]  /*0b20*/  LDG.E.128 R32, desc[UR12][R20.64+0x400] ;  /* 0x0004000c14207981 */ /* 0x000f28000c1e1d00 */
[----:B------:R-:W4:Y:S01]  /*0b30*/  LDG.E.128 R36, desc[UR12][R20.64+0x600] ;  /* 0x0006000c14247981 */ /* 0x000f22000c1e1d00 */
[----:B------:R-:W-:-:S03]  /*0b40*/  IMAD.WIDE R22, R88, 0x10, R94 ;  /* 0x0000001058167825 */ /* 0x000fc600078e025e */
        /* <DEDUP_REMOVED lines=13> */
[----:B0-----:R0:W4:Y:S01]  /*0c20*/  LDG.E.128 R36, desc[UR12][R22.64+0x600] ;  /* 0x0006000c16247981 */ /* 0x001122000c1e1d00 */
[----:B------:R-:W-:Y:S01]  /*0c30*/  LEA R82, R82, UR4, 0xa ;  /* 0x0000000452527c11 */ /* 0x000fe2000f8e50ff */
[----:B------:R-:W-:-:S03]  /*0c40*/  IMAD R2, R108, UR6, RZ ;  /* 0x000000066c027c24 */ /* 0x000fc6000f8e02ff */
[----:B------:R-:W-:Y:S01]  /*0c50*/  SHF.R.S32.HI R83, RZ, 0x1f, R82 ;  /* 0x0000001fff537819 */ /* 0x000fe20000011452 */
[C---:B------:R-:W-:Y:S02]  /*0c60*/  IMAD R41, R109.reuse, UR7, R2 ;  /* 0x000000076d297c24 */ /* 0x040fe4000f8e0202 */
[----:B-1----:R-:W-:Y:S02]  /*0c70*/  IMAD R2, R42, UR15, RZ ;  /* 0x0000000f2a027c24 */ /* 0x002fe4000f8e02ff */
[----:B------:R-:W-:Y:S01]  /*0c80*/  IMAD.WIDE.U32 R20, R109, UR6, R82 ;  /* 0x000000066d147c25 */ /* 0x000fe2000f8e0052 */
[----:B------:R-:W-:-:S03]  /*0c90*/  ULDC.64 UR6, c[0x0][0x2b8] ;  /* 0x0000ae0000067ab9 */ /* 0x000fc60000000a00 */
[----:B0-----:R-:W-:Y:S01]  /*0ca0*/  IMAD R23, R43, UR14, R2 ;  /* 0x0000000e2b177c24 */ /* 0x001fe2000f8e0202 */
[----:B------:R-:W-:Y:S02]  /*0cb0*/  IADD3 R21, R21, R41, RZ ;  /* 0x0000002915157210 */ /* 0x000fe40007ffe0ff */
[----:B------:R-:W0:Y:S01]  /*0cc0*/  LDC.64 R40, c[0x0][0x308] ;  /* 0x0000c200ff287b82 */ /* 0x000e220000000a00 */
[----:B------:R-:W-:-:S05]  /*0cd0*/  IMAD.WIDE.U32 R20, R42, UR14, R20 ;  /* 0x0000000e2a147c25 */ /* 0x000fca000f8e0014 */
[----:B------:R-:W-:Y:S02]  /*0ce0*/  IADD3 R2, R21, R23, RZ ;  /* 0x0000001715027210 */ /* 0x000fe40007ffe0ff */
[----:B------:R-:W-:-:S04]  /*0cf0*/  LEA R22, P0, R20, R44, 0x2 ;  /* 0x0000002c14167211 */ /* 0x000fc800078010ff */
        /* <DEDUP_REMOVED lines=18> */
[----:B------:R-:W-:-:S04]  /*0e20*/  IMAD.WIDE.U32 R22, R109, UR6, R82 ;  /* 0x000000066d167c25 */ /* 0x000fc8000f8e0052 */
[----:B------:R-:W-:Y:S01]  /*0e30*/  IMAD R33, R109, UR7, R2 ;  /* 0x000000076d217c24 */ /* 0x000fe2000f8e0202 */
[----:B------:R-:W-:Y:S01]  /*0e40*/  ULDC.64 UR6, c[0x0][0x3a0] ;  /* 0x0000e80000067ab9 */ /* 0x000fe20000000a00 */
[----:B-1----:R-:W-:-:S03]  /*0e50*/  IMAD R2, R34, UR15, RZ ;  /* 0x0000000f22027c24 */ /* 0x002fc6000f8e02ff */
        /* <DEDUP_REMOVED lines=43> */
[----:B------:R-:W0:Y:S01]  /*1110*/  MUFU.EX2 R46, R41 ;  /* 0x00000029002e7308 */ /* 0x000e220000000800 */
[----:B--2---:R-:W-:-:S07]  /*1120*/  FADD.FTZ R43, R43, 1 ;  /* 0x3f8000002b2b7421 */ /* 0x004fce0000010000 */
[----:B------:R2:W3:Y:S01]  /*1130*/  MUFU.RCP R41, R2 ;  /* 0x0000000200297308 */ /* 0x0004e20000001000 */
[----:B-1----:R-:W-:-:S07]  /*1140*/  FADD.FTZ R44, R44, 1 ;  /* 0x3f8000002c2c7421 */ /* 0x002fce0000010000 */
[----:B------:R-:W1:Y:S01]  /*1150*/  MUFU.RCP R42, R42 ;  /* 0x0000002a002a7308 */ /* 0x000e620000001000 */
[----:B--2---:R-:W-:Y:S02]  /*1160*/  IMAD R2, R108, UR6, RZ ;  /* 0x000000066c027c24 */ /* 0x004fe4000f8e02ff */
[----:B0-----:R-:W-:-:S05]  /*1170*/  FADD.FTZ R46, R46, 1 ;  /* 0x3f8000002e2e7421 */ /* 0x001fca0000010000 */
[----:B------:R-:W0:Y:S01]  /*1180*/  MUFU.RCP R43, R43 ;  /* 0x0000002b002b7308 */ /* 0x000e220000001000 */
[----:B---3--:R-:W-:-:S07]  /*1190*/  FMUL.FTZ R151, R20, R41 ;  /* 0x0000002914977220 */ /* 0x008fce0000410000 */
[----:B------:R-:W2:Y:S01]  /*11a0*/  MUFU.EX2 R45, R45 ;  /* 0x0000002d002d7308 */ /* 0x000ea20000000800 */
[----:B-1----:R-:W-:-:S07]  /*11b0*/  FMUL.FTZ R150, R21, R42 ;  /* 0x0000002a15967220 */ /* 0x002fce0000410000 */
[----:B------:R-:W1:Y:S01]  /*11c0*/  MUFU.EX2 R40, R40 ;  /* 0x0000002800287308 */ /* 0x000e620000000800 */
[----:B0-----:R-:W-:-:S07]  /*11d0*/  FMUL.FTZ R155, R22, R43 ;  /* 0x0000002b169b7220 */ /* 0x001fce0000410000 */
[----:B------:R-:W0:Y:S01]  /*11e0*/  MUFU.RCP R44, R44 ;  /* 0x0000002c002c7308 */ /* 0x000e220000001000 */
[----:B--2---:R-:W-:-:S07]  /*11f0*/  FADD.FTZ R45, R45, 1 ;  /* 0x3f8000002d2d7421 */ /* 0x004fce0000010000 */
[----:B------:R-:W2:Y:S01]  /*1200*/  MUFU.EX2 R47, R47 ;  /* 0x0000002f002f7308 */ /* 0x000ea20000000800 */
[----:B-1----:R-:W-:-:S07]  /*1210*/  FADD.FTZ R40, R40, 1 ;  /* 0x3f80000028287421 */ /* 0x002fce0000010000 */
[----:B------:R-:W1:Y:S01]  /*1220*/  MUFU.EX2 R48, R48 ;  /* 0x0000003000307308 */ /* 0x000e620000000800 */
[----:B0-----:R-:W-:-:S07]  /*1230*/  FMUL.FTZ R154, R23, R44 ;  /* 0x0000002c179a7220 */ /* 0x001fce0000410000 */
[----:B------:R-:W0:Y:S01]  /*1240*/  MUFU.EX2 R50, R50 ;  /* 0x0000003200327308 */ /* 0x000e220000000800 */
[----:B--2---:R-:W-:-:S07]  /*1250*/  FADD.FTZ R47, R47, 1 ;  /* 0x3f8000002f2f7421 */ /* 0x004fce0000010000 */
[----:B------:R-:W2:Y:S01]  /*1260*/  MUFU.EX2 R51, R51 ;  /* 0x0000003300337308 */ /* 0x000ea20000000800 */
[----:B-1----:R-:W-:-:S07]  /*1270*/  FADD.FTZ R48, R48, 1 ;  /* 0x3f80000030307421 */ /* 0x002fce0000010000 */
[----:B------:R-:W1:Y:S01]  /*1280*/  MUFU.EX2 R84, R84 ;  /* 0x0000005400547308 */ /* 0x000e620000000800 */
[----:B0-----:R-:W-:-:S07]  /*1290*/  FADD.FTZ R50, R50, 1 ;  /* 0x3f80000032327421 */ /* 0x001fce0000010000 */
[----:B------:R-:W-:Y:S01]  /*12a0*/  MUFU.EX2 R138, R110 ;  /* 0x0000006e008a7308 */ /* 0x000fe20000000800 */
[----:B--2---:R-:W-:-:S07]  /*12b0*/  FADD.FTZ R51, R51, 1 ;  /* 0x3f80000033337421 */ /* 0x004fce0000010000 */
[----:B------:R-:W-:Y:S01]  /*12c0*/  MUFU.RCP R111, R45 ;  /* 0x0000002d006f7308 */ /* 0x000fe20000001000 */
[----:B-1----:R-:W-:-:S07]  /*12d0*/  FADD.FTZ R84, R84, 1 ;  /* 0x3f80000054547421 */ /* 0x002fce0000010000 */
[----:B------:R-:W-:Y:S08]  /*12e0*/  MUFU.RCP R110, R40 ;  /* 0x00000028006e7308 */ /* 0x000ff00000001000 */
[----:B------:R-:W0:Y:S08]  /*12f0*/  MUFU.EX2 R49, R49 ;  /* 0x0000003100317308 */ /* 0x000e300000000800 */
[----:B------:R-:W-:Y:S08]  /*1300*/  MUFU.RCP R156, R47 ;  /* 0x0000002f009c7308 */ /* 0x000ff00000001000 */
[----:B------:R-:W-:Y:S01]  /*1310*/  MUFU.RCP R157, R46 ;  /* 0x0000002e009d7308 */ /* 0x000fe20000001000 */
[----:B0-----:R-:W-:-:S07]  /*1320*/  FADD.FTZ R49, R49, 1 ;  /* 0x3f80000031317421 */ /* 0x001fce0000010000 */
[----:B------:R-:W-:Y:S08]  /*1330*/  MUFU.RCP R153, R48 ;  /* 0x0000003000997308 */ /* 0x000ff00000001000 */
[----:B------:R-:W0:Y:S08]  /*1340*/  MUFU.EX2 R85, R85 ;  /* 0x0000005500557308 */ /* 0x000e300000000800 */
[----:B------:R-:W1:Y:S08]  /*1350*/  MUFU.EX2 R86, R86 ;  /* 0x0000005600567308 */ /* 0x000e700000000800 */
[----:B------:R-:W2:Y:S01]  /*1360*/  MUFU.RCP R159, R50 ;  /* 0x00000032009f7308 */ /* 0x000ea20000001000 */
[----:B0-----:R-:W-:-:S07]  /*1370*/  FADD.FTZ R85, R85, 1 ;  /* 0x3f80000055557421 */ /* 0x001fce0000010000 */
[----:B------:R-:W0:Y:S01]  /*1380*/  MUFU.RCP R158, R51 ;  /* 0x00000033009e7308 */ /* 0x000e220000001000 */
[----:B-1----:R-:W-:-:S07]  /*1390*/  FADD.FTZ R86, R86, 1 ;  /* 0x3f80000056567421 */ /* 0x002fce0000010000 */
[----:B------:R1:W3:Y:S08]  /*13a0*/  MUFU.RCP R161, R84 ;  /* 0x0000005400a17308 */ /* 0x0002f00000001000 */
[----:B------:R-:W4:Y:S01]  /*13b0*/  MUFU.RCP R152, R49 ;  /* 0x0000003100987308 */ /* 0x000f220000001000 */
[----:B-1----:R-:W-:-:S07]  /*13c0*/  FMUL.FTZ R84, R129, R150 ;  /* 0x0000009681547220 */ /* 0x002fce0000410000 */
[----:B------:R1:W4:Y:S08]  /*13d0*/  MUFU.RCP R160, R85 ;  /* 0x0000005500a07308 */ /* 0x0003300000001000 */
[----:B------:R2:W4:Y:S01]  /*13e0*/  MUFU.RCP R163, R86 ;  /* 0x0000005600a37308 */ /* 0x0005220000001000 */
[----:B-1----:R-:W-:Y:S01]  /*13f0*/  FMUL.FTZ R85, R130, R155 ;  /* 0x0000009b82557220 */ /* 0x002fe20000410000 */
[----:B--2---:R-:W-:-:S04]  /*1400*/  LEA R86, R100, R3, 0x2 ;  /* 0x0000000364567211 */ /* 0x004fc800078e10ff */
[----:B------:R-:W-:Y:S01]  /*1410*/  LEA R86, R86, R91, 0x4 ;  /* 0x0000005b56567211 */ /* 0x000fe200078e20ff */
[----:B------:R1:W-:Y:S04]  /*1420*/  STS.128 [R87], R36 ;  /* 0x0000002457007388 */ /* 0x0003e80000000c00 */
[----:B------:R-:W-:Y:S04]  /*1430*/  STS.128 [R87+0x200], R32 ;  /* 0x0002002057007388 */ /* 0x000fe80000000c00 */
[----:B------:R2:W-:Y:S04]  /*1440*/  STS.128 [R87+0x400], R24 ;  /* 0x0004001857007388 */ /* 0x0005e80000000c00 */
[----:B------:R-:W-:Y:S01]  /*1450*/  STS.128 [R87+0x600], R28 ;  /* 0x0006001c57007388 */ /* 0x000fe20000000c00 */
[----:B------:R-:W-:-:S03]  /*1460*/  NOP ;  /* 0x0000000000007918 */ /* 0x000fc60000000000 */
[----:B------:R-:W0:Y:S01]  /*1470*/  LDS.128 R32, [R0] ;  /* 0x0000000000207984 */ /* 0x000e220000000c00 */
[----:B-1----:R-:W-:Y:S01]  /*1480*/  FADD.FTZ R39, -R43, 1 ;  /* 0x3f8000002b277421 */ /* 0x002fe20000010100 */
[----:B------:R-:W-:Y:S01]  /*1490*/  FADD.FTZ R36, -R44, 1 ;  /* 0x3f8000002c247421 */ /* 0x000fe20000010100 */
[----:B------:R-:W-:Y:S01]  /*14a0*/  FADD.FTZ R38, -R110, 1 ;  /* 0x3f8000006e267421 */ /* 0x000fe20000010100 */
[----:B------:R-:W1:Y:S01]  /*14b0*/  LDS.128 R28, [R0+0x10] ;  /* 0x00001000001c7984 */ /* 0x000e620000000c00 */
[C---:B--2---:R-:W-:Y:S02]  /*14c0*/  IMAD R27, R109.reuse, UR7, R2 ;  /* 0x000000076d1b7c24 */ /* 0x044fe4000f8e0202 */
[----:B------:R-:W-:Y:S01]  /*14d0*/  FFMA.FTZ R39, R22, R39, 1 ;  /* 0x3f80000016277423 */ /* 0x000fe20000010027 */
[----:B------:R-:W-:-:S04]  /*14e0*/  IMAD.WIDE.U32 R24, R109, UR6, R82 ;  /* 0x000000066d187c25 */ /* 0x000fc8000f8e0052 */
[----:B------:R-:W-:Y:S01]  /*14f0*/  FFMA.FTZ R36, R23, R36, 1 ;  /* 0x3f80000017247423 */ /* 0x000fe20000010024 */
        /* <DEDUP_REMOVED lines=12> */
[----:B------:R-:W2:Y:S01]  /*15c0*/  LDS.128 R24, [R0+0x20] ;  /* 0x0000200000187984 */ /* 0x000ea20000000c00 */
[----:B------:R-:W-:Y:S02]  /*15d0*/  ISETP.NE.U32.AND P0, PT, RZ, UR6, PT ;  /* 0x00000006ff007c0c */ /* 0x000fe4000bf05070 */
[----:B------:R-:W-:Y:S01]  /*15e0*/  FFMA.FTZ R20, R21, R2, 1 ;  /* 0x3f80000015147423 */ /* 0x000fe20000010002 */
[----:B------:R-:W-:Y:S01]  /*15f0*/  IMAD.WIDE R148, R88, 0x10, R148 ;  /* 0x0000001058947825 */ /* 0x000fe200078e0294 */
[----:B------:R-:W-:-:S03]  /*1600*/  ISETP.NE.AND.EX P0, PT, RZ, UR7, PT, P0 ;  /* 0x00000007ff007c0c */ /* 0x000fc6000bf05300 */
        /* <DEDUP_REMOVED lines=11> */
[----:B------:R0:W1:Y:S01]  /*16c0*/  LDS.128 R20, [R0+0x30] ;  /* 0x0000300000147984 */ /* 0x0000620000000c00 */
[----:B------:R-:W-:Y:S01]  /*16d0*/  FMUL.FTZ R132, R2, R37 ;  /* 0x0000002502847220 */ /* 0x000fe20000410000 */
[----:B------:R-:W-:Y:S01]  /*16e0*/  FADD.FTZ R37, -R111, 1 ;  /* 0x3f8000006f257421 */ /* 0x000fe20000010100 */
[----:B------:R-:W-:Y:S01]  /*16f0*/  FMUL.FTZ R2, R112, R28 ;  /* 0x0000001c70027220 */ /* 0x000fe20000410000 */
[----:B------:R-:W-:Y:S01]  /*1700*/  FMUL.FTZ R39, R110, R39 ;  /* 0x000000276e277220 */ /* 0x000fe20000410000 */
[----:B------:R-:W-:Y:S01]  /*1710*/  FMUL.FTZ R135, R135, R36 ;  /* 0x0000002487877220 */ /* 0x000fe20000410000 */
[----:B------:R-:W-:Y:S01]  /*1720*/  FFMA.FTZ R37, R124, R37, 1 ;  /* 0x3f8000007c257423 */ /* 0x000fe20000010025 */
[----:B------:R-:W-:Y:S01]  /*1730*/  FMUL.FTZ R2, R111, R2 ;  /* 0x000000026f027220 */ /* 0x000fe20000410000 */
[----:B0-----:R-:W-:Y:S01]  /*1740*/  FADD.FTZ R0, -R156, 1 ;  /* 0x3f8000009c007421 */ /* 0x001fe20000010100 */
[----:B------:R-:W-:Y:S01]  /*1750*/  FMUL.FTZ R137, R39, R38 ;  /* 0x0000002627897220 */ /* 0x000fe20000410000 */
[----:B------:R-:W-:Y:S01]  /*1760*/  FADD.FTZ R41, -R153, 1 ;  /* 0x3f80000099297421 */ /* 0x000fe20000010100 */
[----:B------:R-:W-:Y:S01]  /*1770*/  FMUL.FTZ R136, R2, R37 ;  /* 0x0000002502887220 */ /* 0x000fe20000410000 */
[----:B------:R-:W-:Y:S01]  /*1780*/  FFMA.FTZ R2, R127, R0, 1 ;  /* 0x3f8000007f027423 */ /* 0x000fe20000010000 */
[----:B------:R-:W-:Y:S01]  /*1790*/  FADD.FTZ R37, -R157, 1 ;  /* 0x3f8000009d257421 */ /* 0x000fe20000010100 */
[----:B------:R-:W-:Y:S01]  /*17a0*/  FMUL.FTZ R0, R114, R30 ;  /* 0x0000001e72007220 */ /* 0x000fe20000410000 */
[----:B------:R-:W-:Y:S01]  /*17b0*/  FMUL.FTZ R39, R115, R31 ;  /* 0x0000001f73277220 */ /* 0x000fe20000410000 */
[----:B------:R-:W-:Y:S01]  /*17c0*/  FADD.FTZ R38, R138, 1 ;  /* 0x3f8000008a267421 */ /* 0x000fe20000010000 */
[----:B------:R-:W-:Y:S01]  /*17d0*/  FFMA.FTZ R37, R126, R37, 1 ;  /* 0x3f8000007e257423 */ /* 0x000fe20000010025 */
[----:B------:R-:W-:Y:S01]  /*17e0*/  FFMA.FTZ R41, R120, R41, 1 ;  /* 0x3f80000078297423 */ /* 0x000fe20000010029 */
[----:B--2---:R-:W-:Y:S01]  /*17f0*/  FMUL.FTZ R36, R116, R24 ;  /* 0x0000001874247220 */ /* 0x004fe20000410000 */
[----:B------:R-:W-:Y:S01]  /*1800*/  FMUL.FTZ R0, R157, R0 ;  /* 0x000000009d007220 */ /* 0x000fe20000410000 */
[----:B------:R-:W-:Y:S01]  /*1810*/  FMUL.FTZ R39, R156, R39 ;  /* 0x000000279c277220 */ /* 0x000fe20000410000 */
[----:B------:R1:W0:Y:S01]  /*1820*/  MUFU.RCP R162, R38 ;  /* 0x0000002600a27308 */ /* 0x0002220000001000 */
[----:B------:R-:W-:Y:S01]  /*1830*/  FMUL.FTZ R36, R153, R36 ;  /* 0x0000002499247220 */ /* 0x000fe20000410000 */
[----:B------:R-:W-:Y:S01]  /*1840*/  FMUL.FTZ R138, R0, R37 ;  /* 0x00000025008a7220 */ /* 0x000fe20000410000 */
[----:B------:R-:W-:Y:S01]  /*1850*/  FMUL.FTZ R139, R39, R2 ;  /* 0x00000002278b7220 */ /* 0x000fe20000410000 */
[----:B------:R-:W-:Y:S01]  /*1860*/  FADD.FTZ R37, -R159, 1 ;  /* 0x3f8000009f257421 */ /* 0x000fe20000010100 */
[----:B------:R-:W-:Y:S01]  /*1870*/  FMUL.FTZ R140, R36, R41 ;  /* 0x00000029248c7220 */ /* 0x000fe20000410000 */
[----:B------:R-:W-:Y:S01]  /*1880*/  FADD.FTZ R2, -R158, 1 ;  /* 0x3f8000009e027421 */ /* 0x000fe20000010100 */
[----:B---3--:R-:W-:Y:S01]  /*1890*/  FADD.FTZ R41, -R161, 1 ;  /* 0x3f800000a1297421 */ /* 0x008fe20000010100 */
[----:B------:R-:W-:Y:S01]  /*18a0*/  BAR.SYNC.DEFER_BLOCKING 0x0 ;  /* 0x0000000000007b1d */ /* 0x000fe20000010000 */
[----:B------:R-:W-:Y:S01]  /*18b0*/  FFMA.FTZ R39, R122, R37, 1 ;  /* 0x3f8000007a277423 */ /* 0x000fe20000010025 */
[----:B------:R-:W-:Y:S01]  /*18c0*/  FFMA.FTZ R36, R123, R2, 1 ;  /* 0x3f8000007b247423 */ /* 0x000fe20000010002 */
[----:B------:R-:W-:Y:S01]  /*18d0*/  FFMA.FTZ R43, R72, R41, 1 ;  /* 0x3f800000482b7423 */ /* 0x000fe20000010029 */
[----:B----4-:R-:W-:Y:S01]  /*18e0*/  FADD.FTZ R0, -R152, 1 ;  /* 0x3f80000098007421 */ /* 0x010fe20000010100 */
[----:B------:R-:W-:Y:S01]  /*18f0*/  FMUL.FTZ R37, R117, R25 ;  /* 0x0000001975257220 */ /* 0x000fe20000410000 */
[----:B------:R-:W-:Y:S01]  /*1900*/  FMUL.FTZ R2, R118, R26 ;  /* 0x0000001a76027220 */ /* 0x000fe20000410000 */
[----:B------:R-:W-:Y:S01]  /*1910*/  FMUL.FTZ R41, R119, R27 ;  /* 0x0000001b77297220 */ /* 0x000fe20000410000 */
        /* <DEDUP_REMOVED lines=9> */
[----:B------:R-:W-:Y:S01]  /*19b0*/  FADD.FTZ R37, -R163, 1 ;  /* 0x3f800000a3257421 */ /* 0x000fe20000010100 */
[----:B0-----:R-:W-:Y:S01]  /*19c0*/  FADD.FTZ R36, -R162, 1 ;  /* 0x3f800000a2247421 */ /* 0x001fe20000010100 */
[----:B------:R-:W-:Y:S01]  /*19d0*/  FMUL.FTZ R3, R69, R21 ;  /* 0x0000001545037220 */ /* 0x000fe20000410000 */
        /* <DEDUP_REMOVED lines=13> */
[----:B------:R-:W-:Y:S01]  /*1ab0*/  STS.128 [R86], R132 ;  /* 0x0000008456007388 */ /* 0x000fe20000000c00 */
        /* <DEDUP_REMOVED lines=8> */
[----:B------:R-:W0:Y:S01]  /*1b40*/  LDC R116, c[0x0][0x21c] ;  /* 0x00008700ff747b82 */ /* 0x000e220000000800 */
[----:B------:R-:W-:Y:S01]  /*1b50*/  FMUL.FTZ R3, R128, R151 ;  /* 0x0000009780037220 */ /* 0x000fe20000410000 */
[----:B------:R-:W-:Y:S01]  /*1b60*/  FMUL.FTZ R161, R72, R161 ;  /* 0x000000a148a17220 */ /* 0x000fe20000410000 */
[----:B------:R-:W-:Y:S01]  /*1b70*/  STS.128 [R86+0x30], R144 ;  /* 0x0000309056007388 */ /* 0x000fe20000000c00 */
[----:B------:R-:W-:-:S03]  /*1b80*/  NOP ;  /* 0x0000000000007918 */ /* 0x000fc60000000000 */
[----:B------:R-:W1:Y:S01]  /*1b90*/  LDS.128 R36, [R87] ;  /* 0x0000000057247984 */ /* 0x000e620000000c00 */
[----:B------:R-:W-:Y:S01]  /*1ba0*/  FFMA.FTZ R72, R4, R3, R103 ;  /* 0x0000000304487223 */ /* 0x000fe20000010067 */
[----:B------:R-:W-:Y:S01]  /*1bb0*/  FMUL.FTZ R160, R73, R160 ;  /* 0x000000a049a07220 */ /* 0x000fe20000410000 */
[----:B------:R-:W-:Y:S01]  /*1bc0*/  FMUL.FTZ R157, R126, R157 ;  /* 0x0000009d7e9d7220 */ /* 0x000fe20000410000 */
[----:B------:R-:W2:Y:S01]  /*1bd0*/  LDS.128 R40, [R87+0x200] ;  /* 0x0002000057287984 */ /* 0x000ea20000000c00 */
[----:B------:R-:W-:Y:S01]  /*1be0*/  FFMA.FTZ R73, R5, R84, R72 ;  /* 0x0000005405497223 */ /* 0x000fe20000010048 */
[----:B------:R-:W-:Y:S01]  /*1bf0*/  FMUL.FTZ R156, R127, R156 ;  /* 0x0000009c7f9c7220 */ /* 0x000fe20000410000 */
[----:B------:R-:W-:Y:S01]  /*1c00*/  FMUL.FTZ R125, R68, R161 ;  /* 0x000000a1447d7220 */ /* 0x000fe20000410000 */
[----:B------:R-:W3:Y:S01]  /*1c10*/  LDS.128 R44, [R87+0x400] ;  /* 0x00040000572c7984 */ /* 0x000ee20000000c00 */
[----:B------:R-:W-:Y:S01]  /*1c20*/  FMUL.FTZ R2, R131, R154 ;  /* 0x0000009a83027220 */ /* 0x000fe20000410000 */
[----:B------:R-:W-:Y:S01]  /*1c30*/  FMUL.FTZ R152, R121, R152 ;  /* 0x0000009879987220 */ /* 0x000fe20000410000 */
[----:B------:R-:W-:Y:S01]  /*1c40*/  FMUL.FTZ R159, R122, R159 ;  /* 0x0000009f7a9f7220 */ /* 0x000fe20000410000 */
[----:B------:R-:W4:Y:S01]  /*1c50*/  LDS.128 R48, [R87+0x600] ;  /* 0x0006000057307984 */ /* 0x000f220000000c00 */
        /* <DEDUP_REMOVED lines=13> */
[----:B-1----:R1:W-:Y:S04]  /*1d30*/  STG.E.128 desc[UR12][R148.64+-0x1000], R36 ;  /* 0xfff0002494007986 */ /* 0x0023e8000c101d0c */
[----:B--2---:R1:W-:Y:S04]  /*1d40*/  STG.E.128 desc[UR12][R148.64+-0xe00], R40 ;  /* 0xfff2002894007986 */ /* 0x0043e8000c101d0c */
        /* <DEDUP_REMOVED lines=19> */
[----:B------:R-:W-:Y:S01]  /*1e80*/  FMUL.FTZ R44, R161, R20 ;  /* 0x00000014a12c7220 */ /* 0x000fe20000410000 */
[----:B------:R-:W0:Y:S01]  /*1e90*/  LDC.64 R48, c[0x0][0x2c0] ;  /* 0x0000b000ff307b82 */ /* 0x000e220000000a00 */
        /* <DEDUP_REMOVED lines=25> */
.L_x_6019:
[----:B------:R-:W-:Y:S01]  /*2030*/  FFMA.FTZ R0, R8, R110, R69 ;  /* 0x0000006e08007223 */ /* 0x000fe20000010045 */
[----:B------:R-:W-:Y:S01]  /*2040*/  ISETP.GE.AND P0, PT, R116, 0x1, PT ;  /* 0x000000017400780c */ /* 0x000fe20003f06270 */
[----:B------:R-:W-:Y:S01]  /*2050*/  BAR.SYNC.DEFER_BLOCKING 0x0 ;  /* 0x0000000000007b1d */ /* 0x000fe20000010000 */
[----:B---3--:R-:W-:Y:S01]  /*2060*/  CS2R R20, SRZ ;  /* 0x0000000000147805 */ /* 0x008fe2000001ff00 */
        /* <DEDUP_REMOVED lines=9> */
[-C--:B-1---5:R-:W-:Y:S01]  /*2100*/  FMUL.FTZ R36, R3, R107.reuse ;  /* 0x0000006b03247220 */ /* 0x0a2fe20000410000 */
[-C--:B------:R-:W-:Y:S01]  /*2110*/  FMUL.FTZ R37, R84, R107.reuse ;  /* 0x0000006b54257220 */ /* 0x080fe20000410000 */
[----:B------:R-:W-:Y:S01]  /*2120*/  FMUL.FTZ R38, R85, R107 ;  /* 0x0000006b55267220 */ /* 0x000fe20000410000 */
[----:B------:R-:W-:Y:S01]  /*2130*/  FFMA.FTZ R0, R12, R113, R33 ;  /* 0x000000710c007223 */ /* 0x000fe20000010021 */
[----:B------:R-:W-:Y:S01]  /*2140*/  CS2R R32, SRZ ;  /* 0x0000000000207805 */ /* 0x000fe2000001ff00 */
        /* <DEDUP_REMOVED lines=15> */
[----:B------:R-:W-:-:S03]  /*2240*/  FMUL.FTZ R43, R114, R107 ;  /* 0x0000006b722b7220 */ /* 0x000fc60000410000 */
[----:B------:R-:W-:-:S04]  /*2250*/  FFMA.FTZ R49, R17, R128, R0 ;  /* 0x0000008011317223 */ /* 0x000fc80000010000 */
        /* <DEDUP_REMOVED lines=55> */
.L_x_6064:
[----:B------:R-:W-:Y:S01]  /*25d0*/  SHF.R.S32.HI R167, RZ, 0x1f, R164 ;  /* 0x0000001fffa77819 */ /* 0x000fe200000114a4 */
[----:B------:R-:W-:Y:S02]  /*25e0*/  IMAD R0, R108, UR10, RZ ;  /* 0x0000000a6c007c24 */ /* 0x000fe4000f8e02ff */
[----:B0-2---:R-:W-:-:S04]  /*25f0*/  IMAD.WIDE.U32 R52, R109, UR10, RZ ;  /* 0x0000000a6d347c25 */ /* 0x005fc8000f8e00ff */
        /* <DEDUP_REMOVED lines=16> */
[----:B----4-:R-:W4:Y:S04]  /*2700*/  LDG.E R147, desc[UR12][R70.64] ;  /* 0x0000000c46937981 */ /* 0x010f28000c1e1900 */
[----:B------:R-:W4:Y:S04]  /*2710*/  LDG.E.128 R56, desc[UR12][R68.64+0x200] ;  /* 0x0002000c44387981 */ /* 0x000f28000c1e1d00 */
[----:B------:R-:W4:Y:S04]  /*2720*/  LDG.E.128 R60, desc[UR12][R68.64+0x400] ;  /* 0x0004000c443c7981 */ /* 0x000f28000c1e1d00 */
[----:B------:R0:W4:Y:S01]  /*2730*/  LDG.E.128 R64, desc[UR12][R68.64+0x600] ;  /* 0x0006000c44407981 */ /* 0x000122000c1e1d00 */
[----:B------:R-:W-:-:S02]  /*2740*/  IMAD R0, R108, UR20, RZ ;  /* 0x000000146c007c24 */ /* 0x000fc4000f8e02ff */
[----:B------:R-:W-:-:S04]  /*2750*/  IMAD.WIDE.U32 R72, R109, UR20, RZ ;  /* 0x000000146d487c25 */ /* 0x000fc8000f8e00ff */
[----:B------:R-:W-:Y:S01]  /*2760*/  IMAD R75, R109, UR21, R0 ;  /* 0x000000156d4b7c24 */ /* 0x000fe2000f8e0200 */
[----:B------:R-:W-:-:S04]  /*2770*/  IADD3 R0, R90, -0x1, RZ ;  /* 0xffffffff5a007810 */ /* 0x000fc80007ffe0ff */
[----:B------:R-:W-:Y:S01]  /*2780*/  IADD3 R73, R73, R75, RZ ;  /* 0x0000004b49497210 */ /* 0x000fe20007ffe0ff */
[----:B------:R-:W-:Y:S01]  /*2790*/  IMAD R75, R167, UR22, RZ ;  /* 0x00000016a74b7c24 */ /* 0x000fe2000f8e02ff */
[----:B0-----:R-:W-:-:S03]  /*27a0*/  LEA.HI R68, R0, R0, RZ, 0x1 ;  /* 0x0000000000447211 */ /* 0x001fc600078f08ff */
[C---:B------:R-:W-:Y:S02]  /*27b0*/  IMAD R75, R164.reuse, UR23, R75 ;  /* 0x00000017a44b7c24 */ /* 0x040fe4000f8e024b */
[----:B------:R-:W-:Y:S01]  /*27c0*/  IMAD.WIDE.U32 R70, R164, UR22, R72 ;  /* 0x00000016a4467c25 */ /* 0x000fe2000f8e0048 */
[----:B------:R-:W-:-:S04]  /*27d0*/  LOP3.LUT R69, R68, 0xfffffe, RZ, 0xc0, !PT ;  /* 0x00fffffe44457812 */ /* 0x000fc800078ec0ff */
[----:B------:R-:W-:Y:S02]  /*27e0*/  IADD3 R72, R71, R75, RZ ;  /* 0x0000004b47487210 */ /* 0x000fe40007ffe0ff */
[----:B------:R-:W-:Y:S02]  /*27f0*/  IADD3 R71, R0, -R69, RZ ;  /* 0x8000004500477210 */ /* 0x000fe40007ffe0ff */
[----:B------:R-:W-:-:S04]  /*2800*/  SHF.L.U32 R0, R102, 0x2, RZ ;  /* 0x0000000266007819 */ /* 0x000fc800000006ff */
[----:B------:R-:W-:Y:S02]  /*2810*/  LOP3.LUT R73, R0, 0xffffff80, RZ, 0xc0, !PT ;  /* 0xffffff8000497812 */ /* 0x000fe400078ec0ff */
[C---:B--2---:R-:W-:Y:S02]  /*2820*/  LEA R68, P1, R70.reuse, R120, 0x2 ;  /* 0x0000007846447211 */ /* 0x044fe400078210ff */
[----:B------:R-:W-:Y:S02]  /*2830*/  IADD3 R75, R73, R100, RZ ;  /* 0x00000064494b7210 */ /* 0x000fe40007ffe0ff */
[----:B------:R-:W-:Y:S02]  /*2840*/  LEA.HI.X R69, R70, R121, R72, 0x2, P1 ;  /* 0x0000007946457211 */ /* 0x000fe400008f1448 */
[----:B------:R-:W-:-:S04]  /*2850*/  LOP3.LUT P0, RZ, R102, 0x1f, RZ, 0xc0, !PT ;  /* 0x0000001f66ff7812 */ /* 0x000fc8000780c0ff */
[----:B------:R-:W-:Y:S02]  /*2860*/  ISETP.LT.OR P2, PT, R90, 0x2, P0 ;  /* 0x000000025a00780c */ /* 0x000fe40000741670 */
[C---:B------:R-:W-:Y:S02]  /*2870*/  ISETP.NE.AND P1, PT, R102.reuse, RZ, PT ;  /* 0x000000ff6600720c */ /* 0x040fe40003f25270 */
[----:B------:R-:W-:Y:S02]  /*2880*/  IADD3 R169, R102, 0x200, RZ ;  /* 0x0000020066a97810 */ /* 0x000fe40007ffe0ff */
[----:B------:R-:W-:-:S04]  /*2890*/  LEA R0, R71, R164, 0x8 ;  /* 0x000000a447007211 */ /* 0x000fc800078e40ff */
[----:B------:R-:W-:-:S03]  /*28a0*/  SEL R0, R0, R169, !P1 ;  /* 0x000000a900007207 */ /* 0x000fc60004800000 */
[----:B------:R-:W0:Y:S01]  /*28b0*/  @!P2 LDC R74, c[0x0][0x21c] ;  /* 0x00008700ff4aab82 */ /* 0x000e220000000800 */
[-C--:B------:R-:W-:Y:S02]  /*28c0*/  LEA R0, R0, R91.reuse, 0x2 ;  /* 0x0000005b00007211 */ /* 0x080fe400078e10ff */
[----:B------:R-:W-:Y:S02]  /*28d0*/  @!P2 IADD3 R73, R90, -0x2, RZ ;  /* 0xfffffffe5a49a810 */ /* 0x000fe40007ffe0ff */
[----:B------:R-:W-:Y:S01]  /*28e0*/  MOV R72, 0x3f800000 ;  /* 0x3f80000000487802 */ /* 0x000fe20000000f00 */
[----:B------:R-:W-:Y:S01]  /*28f0*/  BSSY B0, `(.L_x_6021) ;  /* 0x000006f000007945 */ /* 0x000fe20003800000 */
[----:B------:R-:W-:Y:S01]  /*2900*/  LEA R209, R102, R91, 0x3 ;  /* 0x0000005b66d17211 */ /* 0x000fe200078e18ff */
[----:B---3--:R1:W-:Y:S01]  /*2910*/  STS.128 [R87], R52 ;  /* 0x0000003457007388 */ /* 0x0083e20000000c00 */
[----:B----4-:R-:W-:-:S04]  /*2920*/  FMUL.FTZ R70, R147, 1.4426950216293334961 ;  /* 0x3fb8aa3b93467820 */ /* 0x010fc80000410000 */
[----:B------:R-:W-:Y:S01]  /*2930*/  FMUL.FTZ R133, R129, R70 ;  /* 0x0000004681857220 */ /* 0x000fe20000410000 */
[----:B-1----:R-:W-:Y:S01]  /*2940*/  IMAD R52, R100, 0x3, R75 ;  /* 0x0000000364347824 */ /* 0x002fe200078e024b */
[----:B------:R-:W-:Y:S04]  /*2950*/  STS.128 [R87+0x200], R56 ;  /* 0x0002003857007388 */ /* 0x000fe80000000c00 */
[----:B------:R-:W-:Y:S01]  /*2960*/  LEA R132, R52, R91, 0x4 ;  /* 0x0000005b34847211 */ /* 0x000fe200078e20ff */
[----:B------:R-:W-:Y:S01]  /*2970*/  STS.128 [R87+0x400], R60 ;  /* 0x0004003c57007388 */ /* 0x000fe20000000c00 */
[----:B------:R-:W1:Y:S03]  /*2980*/  MUFU.EX2 R133, R133 ;  /* 0x0000008500857308 */ /* 0x000e660000000800 */
[----:B------:R-:W-:Y:S01]  /*2990*/  STS.128 [R87+0x600], R64 ;  /* 0x0006004057007388 */ /* 0x000fe20000000c00 */
[----:B------:R-:W-:-:S03]  /*29a0*/  NOP ;  /* 0x0000000000007918 */ /* 0x000fc60000000000 */
[----:B------:R-:W2:Y:S04]  /*29b0*/  LDS.128 R52, [R132] ;  /* 0x0000000084347984 */ /* 0x000ea80000000c00 */
[----:B------:R-:W3:Y:S04]  /*29c0*/  LDS.128 R56, [R132+0x10] ;  /* 0x0000100084387984 */ /* 0x000ee80000000c00 */
[----:B------:R-:W4:Y:S04]  /*29d0*/  LDS.128 R60, [R132+0x20] ;  /* 0x00002000843c7984 */ /* 0x000f280000000c00 */
[----:B------:R-:W4:Y:S01]  /*29e0*/  LDS.128 R64, [R132+0x30] ;  /* 0x0000300084407984 */ /* 0x000f220000000c00 */
[----:B------:R-:W-:-:S03]  /*29f0*/  FMUL.FTZ R172, R134, R70 ;  /* 0x0000004686ac7220 */ /* 0x000fc60000410000 */
[----:B------:R2:W5:Y:S04]  /*2a00*/  LDG.E R71, desc[UR12][R68.64] ;  /* 0x0000000c44477981 */ /* 0x000568000c1e1900 */
[----:B-1----:R1:W-:Y:S01]  /*2a10*/  STS [R0+0x2550], R133 ;  /* 0x0025508500007388 */ /* 0x0023e20000000800 */
[-C--:B------:R-:W-:Y:S01]  /*2a20*/  FMUL.FTZ R171, R131, R70.reuse ;  /* 0x0000004683ab7220 */ /* 0x080fe20000410000 */
[----:B------:R-:W3:Y:S01]  /*2a30*/  MUFU.EX2 R172, R172 ;  /* 0x000000ac00ac7308 */ /* 0x000ee20000000800 */
[-C--:B------:R-:W-:Y:S01]  /*2a40*/  FMUL.FTZ R170, R136, R70.reuse ;  /* 0x0000004688aa7220 */ /* 0x080fe20000410000 */
[----:B------:R-:W-:Y:S01]  /*2a50*/  FMUL.FTZ R168, R135, R70 ;  /* 0x0000004687a87220 */ /* 0x000fe20000410000 */
[----:B0-----:R-:W-:-:S05]  /*2a60*/  @!P2 IMAD R75, R73, R74, R164 ;  /* 0x0000004a494ba224 */ /* 0x001fca00078e02a4 */
[----:B------:R-:W0:Y:S01]  /*2a70*/  MUFU.EX2 R171, R171 ;  /* 0x000000ab00ab7308 */ /* 0x000e220000000800 */
[----:B------:R-:W-:Y:S01]  /*2a80*/  MOV R73, RZ ;  /* 0x000000ff00497202 */ /* 0x000fe20000000f00 */
[-C--:B-1----:R-:W-:Y:S01]  /*2a90*/  FMUL.FTZ R0, R138, R70.reuse ;  /* 0x000000468a007220 */ /* 0x082fe20000410000 */
[----:B------:R-:W-:Y:S01]  /*2aa0*/  @!P2 IMAD.WIDE R74, R75, 0x8, R76 ;  /* 0x000000084b4aa825 */ /* 0x000fe200078e024c */
[----:B------:R-:W-:Y:S06]  /*2ab0*/  BAR.SYNC.DEFER_BLOCKING 0x0 ;  /* 0x0000000000007b1d */ /* 0x000fec0000010000 */
[----:B------:R-:W1:Y:S01]  /*2ac0*/  MUFU.EX2 R170, R170 ;  /* 0x000000aa00aa7308 */ /* 0x000e620000000800 */
[----:B------:R-:W-:Y:S01]  /*2ad0*/  FMUL.FTZ R176, R137, R70 ;  /* 0x0000004689b07220 */ /* 0x000fe20000410000 */
[----:B--2---:R-:W-:Y:S01]  /*2ae0*/  FMUL.FTZ R193, R162, R53 ;  /* 0x00000035a2c17220 */ /* 0x004fe20000410000 */
[----:B------:R-:W-:-:S05]  /*2af0*/  FMUL.FTZ R190, R163, R52 ;  /* 0x00000034a3be7220 */ /* 0x000fca0000410000 */
[----:B------:R-:W2:Y:S01]  /*2b00*/  MUFU.EX2 R168, R168 ;  /* 0x000000a800a87308 */ /* 0x000ea20000000800 */
[----:B------:R-:W-:Y:S01]  /*2b10*/  FMUL.FTZ R175, R140, R70 ;  /* 0x000000468caf7220 */ /* 0x000fe20000410000 */
[----:B------:R-:W-:Y:S01]  /*2b20*/  FMUL.FTZ R188, R161, R54 ;  /* 0x00000036a1bc7220 */ /* 0x000fe20000410000 */
[----:B---3--:R-:W-:-:S05]  /*2b30*/  FFMA.FTZ R68, R172, R190, R193 ;  /* 0x000000beac447223 */ /* 0x008fca00000100c1 */
[----:B------:R-:W3:Y:S01]  /*2b40*/  MUFU.EX2 R0, R0 ;  /* 0x0000000000007308 */ /* 0x000ee20000000800 */
[----:B------:R4:W5:Y:S01]  /*2b50*/  @!P2 LDG.E.64 R72, desc[UR12][R74.64] ;  /* 0x0000000c4a48a981 */ /* 0x000962000c1e1b00 */
[----:B------:R-:W-:Y:S01]  /*2b60*/  ISETP.NE.AND P2, PT, R102, 0x3f, PT ;  /* 0x0000003f6600780c */ /* 0x000fe20003f45270 */
[----:B------:R-:W-:Y:S01]  /*2b70*/  FMUL.FTZ R180, R139, R70 ;  /* 0x000000468bb47220 */ /* 0x000fe20000410000 */
[----:B------:R-:W-:Y:S01]  /*2b80*/  FMUL.FTZ R197, R160, R55 ;  /* 0x00000037a0c57220 */ /* 0x000fe20000410000 */
[----:B0-----:R-:W-:-:S03]  /*2b90*/  FFMA.FTZ R68, R171, R68, R188 ;  /* 0x00000044ab447223 */ /* 0x001fc600000100bc */
[----:B------:R-:W0:Y:S01]  /*2ba0*/  MUFU.EX2 R176, R176 ;  /* 0x000000b000b07308 */ /* 0x000e220000000800 */
[----:B----4-:R-:W-:-:S04]  /*2bb0*/  FMUL.FTZ R74, R133, R172 ;  /* 0x000000ac854a7220 */ /* 0x010fc80000410000 */
[----:B------:R-:W-:-:S03]  /*2bc0*/  FMUL.FTZ R69, R171, R74 ;  /* 0x0000004aab457220 */ /* 0x000fc60000410000 */
[----:B------:R-:W4:Y:S01]  /*2bd0*/  MUFU.EX2 R175, R175 ;  /* 0x000000af00af7308 */ /* 0x000f220000000800 */
[----:B------:R-:W-:Y:S01]  /*2be0*/  FMUL.FTZ R187, R142, R70 ;  /* 0x000000468ebb7220 */ /* 0x000fe20000410000 */
[----:B------:R-:W-:Y:S01]  /*2bf0*/  FMUL.FTZ R199, R159, R56 ;  /* 0x000000389fc77220 */ /* 0x000fe20000410000 */
[C---:B-1----:R-:W-:Y:S01]  /*2c00*/  FMUL.FTZ R69, R170.reuse, R69 ;  /* 0x00000045aa457220 */ /* 0x042fe20000410000 */
[----:B------:R-:W-:Y:S01]  /*2c10*/  FFMA.FTZ R68, R170, R68, R197 ;  /* 0x00000044aa447223 */ /* 0x000fe200000100c5 */
[----:B------:R-:W-:Y:S01]  /*2c20*/  FMUL.FTZ R186, R141, R70 ;  /* 0x000000468dba7220 */ /* 0x000fe20000410000 */
[----:B------:R-:W-:Y:S01]  /*2c30*/  FMUL.FTZ R191, R158, R57 ;  /* 0x000000399ebf7220 */ /* 0x000fe20000410000 */
[C---:B--2---:R-:W-:Y:S01]  /*2c40*/  FMUL.FTZ R69, R168.reuse, R69 ;  /* 0x00000045a8457220 */ /* 0x044fe20000410000 */
[----:B------:R-:W1:Y:S01]  /*2c50*/  MUFU.EX2 R180, R180 ;  /* 0x000000b400b47308 */ /* 0x000e620000000800 */
[----:B------:R-:W-:Y:S01]  /*2c60*/  FFMA.FTZ R68, R168, R68, R199 ;  /* 0x00000044a8447223 */ /* 0x000fe200000100c7 */
[----:B------:R-:W-:Y:S01]  /*2c70*/  @P2 LEA R208, R102, R91, 0x2 ;  /* 0x0000005b66d02211 */ /* 0x000fe200078e10ff */
[----:B---3--:R-:W-:Y:S01]  /*2c80*/  FMUL.FTZ R69, R0, R69 ;  /* 0x0000004500457220 */ /* 0x008fe20000410000 */
[----:B------:R-:W-:Y:S01]  /*2c90*/  FMUL.FTZ R192, R144, R70 ;  /* 0x0000004690c07220 */ /* 0x000fe20000410000 */
[----:B------:R-:W-:Y:S01]  /*2ca0*/  FMUL.FTZ R201, R157, R58 ;  /* 0x0000003a9dc97220 */ /* 0x000fe20000410000 */
[----:B------:R-:W-:-:S02]  /*2cb0*/  FFMA.FTZ R68, R0, R68, R191 ;  /* 0x0000004400447223 */ /* 0x000fc400000100bf */
[----:B------:R-:W2:Y:S01]  /*2cc0*/  MUFU.EX2 R187, R187 ;  /* 0x000000bb00bb7308 */ /* 0x000ea20000000800 */
[----:B0-----:R-:W-:Y:S01]  /*2cd0*/  FMUL.FTZ R74, R176, R69 ;  /* 0x00000045b04a7220 */ /* 0x001fe20000410000 */
[----:B------:R-:W-:Y:S01]  /*2ce0*/  FMUL.FTZ R194, R143, R70 ;  /* 0x000000468fc27220 */ /* 0x000fe20000410000 */
[----:B------:R-:W-:Y:S01]  /*2cf0*/  FMUL.FTZ R200, R156, R59 ;  /* 0x0000003b9cc87220 */ /* 0x000fe20000410000 */
[----:B------:R-:W-:Y:S01]  /*2d00*/  FFMA.FTZ R68, R176, R68, R201 ;  /* 0x00000044b0447223 */ /* 0x000fe200000100c9 */
[----:B------:R-:W0:Y:S03]  /*2d10*/  @P2 LDS R208, [R208+0x2d54] ;  /* 0x002d5400d0d02984 */ /* 0x000e260000000800 */
[----:B------:R-:W3:Y:S01]  /*2d20*/  MUFU.EX2 R186, R186 ;  /* 0x000000ba00ba7308 */ /* 0x000ee20000000800 */
[----:B----4-:R-:W-:Y:S01]  /*2d30*/  FMUL.FTZ R69, R175, R74 ;  /* 0x0000004aaf457220 */ /* 0x010fe20000410000 */
[----:B------:R-:W-:Y:S01]  /*2d40*/  FMUL.FTZ R212, R146, R70 ;  /* 0x0000004692d47220 */ /* 0x000fe20000410000 */
[----:B------:R-:W-:Y:S01]  /*2d50*/  FMUL.FTZ R203, R155, R60 ;  /* 0x0000003c9bcb7220 */ /* 0x000fe20000410000 */
[----:B------:R-:W-:-:S04]  /*2d60*/  FFMA.FTZ R68, R175, R68, R200 ;  /* 0x00000044af447223 */ /* 0x000fc800000100c8 */
[----:B------:R-:W4:Y:S01]  /*2d70*/  MUFU.EX2 R192, R192 ;  /* 0x000000c000c07308 */ /* 0x000f220000000800 */
[----:B-1----:R-:W-:Y:S01]  /*2d80*/  FMUL.FTZ R74, R180, R69 ;  /* 0x00000045b44a7220 */ /* 0x002fe20000410000 */
[----:B------:R-:W-:Y:S01]  /*2d90*/  FMUL.FTZ R210, R145, R70 ;  /* 0x0000004691d27220 */ /* 0x000fe20000410000 */
[----:B------:R-:W-:Y:S01]  /*2da0*/  FMUL.FTZ R174, R154, R61 ;  /* 0x0000003d9aae7220 */ /* 0x000fe20000410000 */
[----:B------:R-:W-:-:S04]  /*2db0*/  FFMA.FTZ R68, R180, R68, R203 ;  /* 0x00000044b4447223 */ /* 0x000fc800000100cb */
[----:B------:R-:W1:Y:S01]  /*2dc0*/  MUFU.EX2 R194, R194 ;  /* 0x000000c200c27308 */ /* 0x000e620000000800 */
[----:B--2---:R-:W-:Y:S01]  /*2dd0*/  FMUL.FTZ R69, R187, R74 ;  /* 0x0000004abb457220 */ /* 0x004fe20000410000 */
[----:B------:R-:W-:Y:S01]  /*2de0*/  FMUL.FTZ R205, R153, R62 ;  /* 0x0000003e99cd7220 */ /* 0x000fe20000410000 */
[----:B------:R-:W-:Y:S01]  /*2df0*/  FFMA.FTZ R68, R187, R68, R174 ;  /* 0x00000044bb447223 */ /* 0x000fe200000100ae */
[----:B------:R-:W-:-:S04]  /*2e00*/  FMUL.FTZ R207, R166, R70 ;  /* 0x00000046a6cf7220 */ /* 0x000fc80000410000 */
[----:B------:R-:W2:Y:S01]  /*2e10*/  MUFU.EX2 R212, R212 ;  /* 0x000000d400d47308 */ /* 0x000ea20000000800 */
[----:B---3--:R-:W-:Y:S01]  /*2e20*/  FMUL.FTZ R69, R186, R69 ;  /* 0x00000045ba457220 */ /* 0x008fe20000410000 */
[----:B------:R-:W-:Y:S01]  /*2e30*/  FMUL.FTZ R211, R152, R63 ;  /* 0x0000003f98d37220 */ /* 0x000fe20000410000 */
[----:B------:R-:W-:-:S05]  /*2e40*/  FFMA.FTZ R68, R186, R68, R205 ;  /* 0x00000044ba447223 */ /* 0x000fca00000100cd */
[----:B------:R-:W3:Y:S01]  /*2e50*/  MUFU.EX2 R210, R210 ;  /* 0x000000d200d27308 */ /* 0x000ee20000000800 */
[C---:B----4-:R-:W-:Y:S01]  /*2e60*/  FMUL.FTZ R69, R192.reuse, R69 ;  /* 0x00000045c0457220 */ /* 0x050fe20000410000 */
[----:B------:R-:W-:Y:S01]  /*2e70*/  FMUL.FTZ R213, R151, R64 ;  /* 0x0000004097d57220 */ /* 0x000fe20000410000 */
[----:B------:R-:W-:-:S05]  /*2e80*/  FFMA.FTZ R68, R192, R68, R211 ;  /* 0x00000044c0447223 */ /* 0x000fca00000100d3 */
[----:B------:R-:W4:Y:S01]  /*2e90*/  MUFU.EX2 R207, R207 ;  /* 0x000000cf00cf7308 */ /* 0x000f220000000800 */
[----:B-1----:R-:W-:Y:S01]  /*2ea0*/  FMUL.FTZ R69, R194, R69 ;  /* 0x00000045c2457220 */ /* 0x002fe20000410000 */
[----:B------:R-:W-:Y:S01]  /*2eb0*/  FMUL.FTZ R173, R150, R65 ;  /* 0x0000004196ad7220 */ /* 0x000fe20000410000 */
[----:B------:R-:W-:Y:S01]  /*2ec0*/  FFMA.FTZ R68, R194, R68, R213 ;  /* 0x00000044c2447223 */ /* 0x000fe200000100d5 */
[----:B------:R-:W-:Y:S01]  /*2ed0*/  FMUL.FTZ R219, R149, R66 ;  /* 0x0000004295db7220 */ /* 0x000fe20000410000 */
[C---:B--2---:R-:W-:Y:S02]  /*2ee0*/  FMUL.FTZ R69, R212.reuse, R69 ;  /* 0x00000045d4457220 */ /* 0x044fe40000410000 */
[----:B------:R-:W-:Y:S01]  /*2ef0*/  FFMA.FTZ R68, R212, R68, R173 ;  /* 0x00000044d4447223 */ /* 0x000fe200000100ad */
[----:B------:R-:W-:Y:S01]  /*2f00*/  FMUL.FTZ R214, R148, R67 ;  /* 0x0000004394d67220 */ /* 0x000fe20000410000 */
[C---:B---3--:R-:W-:Y:S02]  /*2f10*/  FMUL.FTZ R70, R210.reuse, R69 ;  /* 0x00000045d2467220 */ /* 0x048fe40000410000 */
[----:B------:R-:W-:-:S02]  /*2f20*/  FFMA.FTZ R69, R210, R68, R219 ;  /* 0x00000044d2457223 */ /* 0x000fc400000100db */
[C---:B----4-:R-:W-:Y:S02]  /*2f30*/  FMUL.FTZ R68, R207.reuse, R70 ;  /* 0x00000046cf447220 */ /* 0x050fe40000410000 */
        /* <DEDUP_REMOVED lines=10> */
.L_x_6022:
[----:B------:R-:W-:Y:S05]  /*2fe0*/  BSYNC B0 ;  /* 0x0000000000007941 */ /* 0x000fea0003800000 */
.L_x_6021:
        /* <DEDUP_REMOVED lines=48> */
.L_x_6083:
[----:B------:R-:W-:Y:S01]  /*32f0*/  ISETP.GE.AND P3, PT, R100, 0x10, PT ;  /* 0x000000106400780c */ /* 0x000fe20003f66270 */
[----:B------:R-:W-:-:S12]  /*3300*/  UMOV UR7, 0xffffffff ;  /* 0xffffffff00077882 */ /* 0x000fd80000000000 */
[C---:B0-2---:R-:W-:Y:S01]  /*3310*/  @P3 FFMA.FTZ R71, R70.reuse, R196, R71 ;  /* 0x000000c446473223 */ /* 0x045fe20000010047 */
[----:B---3--:R-:W-:Y:S01]  /*3320*/  @P3 FMUL.FTZ R70, R70, R75 ;  /* 0x0000004b46463220 */ /* 0x008fe20000410000 */
[----:B------:R-:W-:Y:S06]  /*3330*/  BRA.DIV UR7, `(.L_x_6025) ;  /* 0x0000003607187947 */ /* 0x000fec000b800000 */
.L_x_6086:
[----:B------:R-:W-:-:S03]  /*3340*/  UMOV UR7, 0xffffffff ;  /* 0xffffffff00077882 */ /* 0x000fc60000000000 */
[----:B------:R-:W-:Y:S05]  /*3350*/  BRA.DIV UR7, `(.L_x_6026) ;  /* 0x0000003607387947 */ /* 0x000fea000b800000 */
.L_x_6089:
[----:B------:R-:W-:-:S03]  /*3360*/  UMOV UR7, 0xffffffff ;  /* 0xffffffff00077882 */ /* 0x000fc60000000000 */
[----:B------:R-:W-:Y:S05]  /*3370*/  BRA.DIV UR7, `(.L_x_6027) ;  /* 0x0000003607587947 */ /* 0x000fea000b800000 */
[----:B------:R-:W0:Y:S04]  /*3380*/  SHFL.UP PT, R70, R70, 0x1, RZ ;  /* 0x0420000046467989 */ /* 0x000e2800000e00ff */
[----:B------:R-:W2:Y:S04]  /*3390*/  SHFL.UP PT, R71, R71, 0x1, RZ ;  /* 0x0420000047477989 */ /* 0x000ea800000e00ff */
[----:B------:R-:W3:Y:S04]  /*33a0*/  SHFL.IDX PT, R72, R72, RZ, 0x1f ;  /* 0x00001fff48487589 */ /* 0x000ee800000e0000 */
[----:B------:R-:W4:Y:S02]  /*33b0*/  SHFL.IDX PT, R73, R73, RZ, 0x1f ;  /* 0x00001fff49497589 */ /* 0x000f2400000e0000 */
.L_x_6095:
[C---:B0-2-4-:R-:W-:Y:S01]  /*33c0*/  @P1 FFMA.FTZ R73, R70.reuse, R73, R71 ;  /* 0x0000004946491223 */ /* 0x055fe20000010047 */
[----:B---3--:R-:W-:-:S03]  /*33d0*/  @P1 FMUL.FTZ R72, R70, R72 ;  /* 0x0000004846481220 */ /* 0x008fc60000410000 */
[C---:B------:R-:W-:Y:S01]  /*33e0*/  FFMA.FTZ R75, R68.reuse, R73, R69 ;  /* 0x00000049444b7223 */ /* 0x040fe20000010045 */
[----:B------:R-:W-:-:S05]  /*33f0*/  FMUL.FTZ R74, R68, R72 ;  /* 0x00000048444a7220 */ /* 0x000fca0000410000 */
[----:B------:R2:W-:Y:S02]  /*3400*/  STS.128 [R132+0x2140], R72 ;  /* 0x0021404884007388 */ /* 0x0005e40000000c00 */
.L_x_6023:
        /* <DEDUP_REMOVED lines=11> */
[----:B------:R-:W-:Y:S02]  /*34c0*/  FFMA.FTZ R69, R194, R69, R217 ;  /* 0x00000045c2457223 */ /* 0x000fe400000100d9 */
[----:B0-----:R-:W-:Y:S01]  /*34d0*/  @!P0 LEA R70, R164, R91, 0x3 ;  /* 0x0000005ba4468211 */ /* 0x001fe200078e18ff */
[C---:B------:R-:W-:Y:S01]  /*34e0*/  FMUL.FTZ R71, R192.reuse, R71 ;  /* 0x00000047c0477220 */ /* 0x040fe20000410000 */
[----:B------:R-:W-:-:S04]  /*34f0*/  FFMA.FTZ R69, R192, R69, R215 ;  /* 0x00000045c0457223 */ /* 0x000fc800000100d7 */
[----:B------:R-:W-:Y:S01]  /*3500*/  FFMA.FTZ R69, R186, R69, R195 ;  /* 0x00000045ba457223 */ /* 0x000fe200000100c3 */
[----:B------:R-:W0:Y:S03]  /*3510*/  LDS R68, [R209+0x2144] ;  /* 0x00214400d1447984 */ /* 0x000e260000000800 */
        /* <DEDUP_REMOVED lines=9> */
[----:B------:R-:W-:-:S03]  /*35b0*/  FMUL.FTZ R68, R180, R71 ;  /* 0x00000047b4447220 */ /* 0x000fc60000410000 */
[----:B------:R-:W-:Y:S01]  /*35c0*/  FFMA.FTZ R197, R170, R188, R197 ;  /* 0x000000bcaac57223 */ /* 0x000fe200000100c5 */
[----:B------:R-:W-:Y:S01]  /*35d0*/  FMUL.FTZ R71, R175, R68 ;  /* 0x00000044af477220 */ /* 0x000fe20000410000 */
[----:B------:R-:W-:Y:S01]  /*35e0*/  FFMA.FTZ R68, R176, R69, R185 ;  /* 0x00000045b0447223 */ /* 0x000fe200000100b9 */
[----:B------:R0:W1:Y:S01]  /*35f0*/  @!P0 LDS.64 R132, [R70+0x2e50] ;  /* 0x002e500046848984 */ /* 0x0000620000000a00 */
[----:B------:R-:W-:Y:S01]  /*3600*/  FFMA.FTZ R196, R168, R197, R199 ;  /* 0x000000c5a8c47223 */ /* 0x000fe200000100c7 */
[----:B------:R-:W-:Y:S01]  /*3610*/  FMUL.FTZ R71, R176, R71 ;  /* 0x00000047b0477220 */ /* 0x000fe20000410000 */
[C---:B------:R-:W-:Y:S02]  /*3620*/  FFMA.FTZ R68, R0.reuse, R68, R183 ;  /* 0x0000004400447223 */ /* 0x040fe400000100b7 */
[C---:B------:R-:W-:Y:S01]  /*3630*/  FFMA.FTZ R220, R0.reuse, R196, R191 ;  /* 0x000000c400dc7223 */ /* 0x040fe200000100bf */
[----:B------:R-:W-:Y:S01]  /*3640*/  FMUL.FTZ R71, R0, R71 ;  /* 0x0000004700477220 */ /* 0x000fe20000410000 */
[----:B------:R-:W-:-:S02]  /*3650*/  FFMA.FTZ R68, R168, R68, R181 ;  /* 0x00000044a8447223 */ /* 0x000fc400000100b5 */
[----:B------:R-:W-:Y:S01]  /*3660*/  FFMA.FTZ R198, R176, R220, R201 ;  /* 0x000000dcb0c67223 */ /* 0x000fe200000100c9 */
[----:B------:R-:W-:Y:S01]  /*3670*/  FMUL.FTZ R71, R168, R71 ;  /* 0x00000047a8477220 */ /* 0x000fe20000410000 */
[C---:B------:R-:W-:Y:S02]  /*3680*/  FFMA.FTZ R68, R170.reuse, R68, R179 ;  /* 0x00000044aa447223 */ /* 0x040fe400000100b3 */
[----:B------:R-:W-:Y:S01]  /*3690*/  FFMA.FTZ R201, R175, R198, R200 ;  /* 0x000000c6afc97223 */ /* 0x000fe200000100c8 */
[----:B------:R-:W-:Y:S01]  /*36a0*/  FMUL.FTZ R72, R170, R71 ;  /* 0x00000047aa487220 */ /* 0x000fe20000410000 */
[C---:B------:R-:W-:Y:S02]  /*36b0*/  FFMA.FTZ R71, R171.reuse, R68, R178 ;  /* 0x00000044ab477223 */ /* 0x040fe400000100b2 */
        /* <DEDUP_REMOVED lines=53> */
.L_x_6112:
        /* <DEDUP_REMOVED lines=8> */
.L_x_6028:
[----:B------:R-:W-:Y:S01]  /*3a90*/  ISETP.NE.AND P3, PT, R102, RZ, PT ;  /* 0x000000ff6600720c */ /* 0x000fe20003f65270 */
[----:B------:R-:W-:Y:S05]  /*3aa0*/  WARPSYNC.ALL ;  /* 0x0000000000007948 */ /* 0x000fea0003800000 */
[----:B0-----:R-:W-:Y:S01]  /*3ab0*/  P2R R68, PR, RZ, 0x8 ;  /* 0x00000008ff447803 */ /* 0x001fe20000000000 */
[----:B------:R-:W-:Y:S01]  /*3ac0*/  BAR.SYNC.DEFER_BLOCKING 0x0 ;  /* 0x0000000000007b1d */ /* 0x000fe20000010000 */
[----:B------:R-:W-:Y:S01]  /*3ad0*/  FFMA.FTZ R69, R3, R190, RZ ;  /* 0x000000be03457223 */ /* 0x000fe200000100ff */
[----:B-1----:R-:W-:Y:S02]  /*3ae0*/  IMAD R72, R118, UR15, RZ ;  /* 0x0000000f76487c24 */ /* 0x002fe4000f8e02ff */
[----:B------:R-:W-:Y:S01]  /*3af0*/  FADD.FTZ R193, -R193, R218 ;  /* 0x000000dac1c17221 */ /* 0x000fe20000010100 */
[----:B------:R-:W-:Y:S01]  /*3b00*/  FADD.FTZ R191, -R191, R220 ;  /* 0x000000dcbfbf7221 */ /* 0x000fe20000010100 */
[----:B------:R-:W-:Y:S01]  /*3b10*/  FFMA.FTZ R68, R84, R218, R69 ;  /* 0x000000da54447223 */ /* 0x000fe20000010045 */
[----:B------:R-:W-:-:S02]  /*3b20*/  IMAD R73, R119, UR14, R72 ;  /* 0x0000000e77497c24 */ /* 0x000fc4000f8e0248 */
[----:B------:R-:W-:Y:S01]  /*3b30*/  FADD.FTZ R173, -R173, R205 ;  /* 0x000000cdadad7221 */ /* 0x000fe20000010100 */
[----:B------:R-:W-:Y:S01]  /*3b40*/  FADD.FTZ R174, -R174, R227 ;  /* 0x000000e3aeae7221 */ /* 0x000fe20000010100 */
[----:B------:R-:W-:Y:S01]  /*3b50*/  FFMA.FTZ R69, R85, R188, R68 ;  /* 0x000000bc55457223 */ /* 0x000fe20000010044 */
[----:B------:R-:W-:Y:S01]  /*3b60*/  MOV R68, R102 ;  /* 0x0000006600447202 */ /* 0x000fe20000000f00 */
[----:B------:R-:W-:Y:S01]  /*3b70*/  FFMA.FTZ R188, -R161, R54, R188 ;  /* 0x00000036a1bc7223 */ /* 0x000fe200000101bc */
[----:B------:R-:W-:Y:S01]  /*3b80*/  BSSY B0, `(.L_x_6030) ;  /* 0x0000083000007945 */ /* 0x000fe20003800000 */
[----:B------:R-:W-:Y:S01]  /*3b90*/  FFMA.FTZ R69, R2, R197, R69 ;  /* 0x000000c502457223 */ /* 0x000fe20000010045 */
[----:B------:R-:W-:-:S03]  /*3ba0*/  FFMA.FTZ R197, -R160, R55, R197 ;  /* 0x00000037a0c57223 */ /* 0x000fc600000101c5 */
[----:B------:R-:W-:Y:S01]  /*3bb0*/  FFMA.FTZ R71, R110, R196, R69 ;  /* 0x000000c46e477223 */ /* 0x000fe20000010045 */
[----:B------:R-:W-:Y:S01]  /*3bc0*/  HFMA2.MMA R69, -RZ, RZ, 0, 0 ;  /* 0x00000000ff457435 */ /* 0x000fe200000001ff */
[----:B------:R-:W-:Y:S02]  /*3bd0*/  FFMA.FTZ R196, -R159, R56, R196 ;  /* 0x000000389fc47223 */ /* 0x000fe400000101c4 */
[----:B------:R-:W-:Y:S01]  /*3be0*/  FFMA.FTZ R70, R112, R220, R71 ;  /* 0x000000dc70467223 */ /* 0x000fe20000010047 */
[----:B------:R-:W0:Y:S03]  /*3bf0*/  LDS R74, [R209+0x2354] ;  /* 0x00235400d14a7984 */ /* 0x000e260000000800 */
[----:B------:R-:W-:Y:S01]  /*3c00*/  FFMA.FTZ R71, R111, R198, R70 ;  /* 0x000000c66f477223 */ /* 0x000fe20000010046 */
[----:B------:R-:W-:Y:S01]  /*3c10*/  FFMA.FTZ R198, -R157, R58, R198 ;  /* 0x0000003a9dc67223 */ /* 0x000fe200000101c6 */
[----:B------:R-:W-:-:S04]  /*3c20*/  IMAD.WIDE.U32 R68, R118, UR14, R68 ;  /* 0x0000000e76447c25 */ /* 0x000fc8000f8e0044 */
[----:B------:R-:W-:Y:S01]  /*3c30*/  FFMA.FTZ R70, R114, R201, R71 ;  /* 0x000000c972467223 */ /* 0x000fe20000010047 */
[----:B------:R-:W-:Y:S01]  /*3c40*/  FFMA.FTZ R201, -R156, R59, R201 ;  /* 0x0000003b9cc97223 */ /* 0x000fe200000101c9 */
[----:B------:R-:W-:Y:S01]  /*3c50*/  IMAD R71, R105, UR24, RZ ;  /* 0x0000001869477c24 */ /* 0x000fe2000f8e02ff */
[----:B------:R-:W-:Y:S01]  /*3c60*/  IADD3 R69, R69, R73, RZ ;  /* 0x0000004945457210 */ /* 0x000fe20007ffe0ff */
[----:B------:R-:W-:Y:S01]  /*3c70*/  FFMA.FTZ R73, R113, R202, R70 ;  /* 0x000000ca71497223 */ /* 0x000fe20000010046 */
[----:B------:R-:W-:Y:S01]  /*3c80*/  FFMA.FTZ R202, -R155, R60, R202 ;  /* 0x0000003c9bca7223 */ /* 0x000fe200000101ca */
[----:B0-----:R-:W-:-:S04]  /*3c90*/  FFMA.FTZ R74, R74, R208, R225 ;  /* 0x000000d04a4a7223 */ /* 0x001fc800000100e1 */
[-C--:B------:R-:W-:Y:S01]  /*3ca0*/  FFMA.FTZ R208, R207, R74.reuse, R216 ;  /* 0x0000004acfd07223 */ /* 0x080fe200000100d8 */
[----:B------:R-:W-:-:S03]  /*3cb0*/  FMUL.FTZ R214, R166, R74 ;  /* 0x0000004aa6d67220 */ /* 0x000fc60000410000 */
[----:B------:R-:W-:-:S04]  /*3cc0*/  FFMA.FTZ R210, R210, R208, R223 ;  /* 0x000000d0d2d27223 */ /* 0x000fc800000100df */
[-C--:B------:R-:W-:Y:S01]  /*3cd0*/  FFMA.FTZ R75, R212, R210.reuse, R221 ;  /* 0x000000d2d44b7223 */ /* 0x080fe200000100dd */
[----:B------:R-:W-:-:S03]  /*3ce0*/  FMUL.FTZ R218, R146, R210 ;  /* 0x000000d292da7220 */ /* 0x000fc60000410000 */
[----:B------:R-:W-:-:S04]  /*3cf0*/  FFMA.FTZ R194, R194, R75, R217 ;  /* 0x0000004bc2c27223 */ /* 0x000fc800000100d9 */
[-C--:B------:R-:W-:Y:S01]  /*3d00*/  FFMA.FTZ R192, R192, R194.reuse, R215 ;  /* 0x000000c2c0c07223 */ /* 0x080fe200000100d7 */
[----:B------:R-:W-:-:S03]  /*3d10*/  FMUL.FTZ R226, R144, R194 ;  /* 0x000000c290e27220 */ /* 0x000fc60000410000 */
[-C--:B------:R-:W-:Y:S01]  /*3d20*/  FFMA.FTZ R186, R186, R192.reuse, R195 ;  /* 0x000000c0baba7223 */ /* 0x080fe200000100c3 */
[----:B------:R-:W-:-:S03]  /*3d30*/  FMUL.FTZ R209, R141, R192 ;  /* 0x000000c08dd17220 */ /* 0x000fc60000410000 */
[-C--:B------:R-:W-:Y:S01]  /*3d40*/  FFMA.FTZ R184, R187, R186.reuse, R184 ;  /* 0x000000babbb87223 */ /* 0x080fe200000100b8 */
[----:B------:R-:W-:Y:S01]  /*3d50*/  IADD3 R187, P1, R82, -0x400, RZ ;  /* 0xfffffc0052bb7810 */ /* 0x000fe20007f3e0ff */
[----:B------:R-:W-:Y:S02]  /*3d60*/  FMUL.FTZ R224, R142, R186 ;  /* 0x000000ba8ee07220 */ /* 0x000fe40000410000 */
[-C--:B------:R-:W-:Y:S01]  /*3d70*/  FFMA.FTZ R180, R180, R184.reuse, R189 ;  /* 0x000000b8b4b47223 */ /* 0x080fe200000100bd */
[C---:B------:R-:W-:Y:S02]  /*3d80*/  IMAD R189, R104.reuse, UR25, R71 ;  /* 0x0000001968bd7c24 */ /* 0x040fe4000f8e0247 */
[----:B------:R-:W-:Y:S01]  /*3d90*/  FMUL.FTZ R195, R139, R184 ;  /* 0x000000b88bc37220 */ /* 0x000fe20000410000 */
[----:B------:R-:W-:-:S04]  /*3da0*/  IMAD.WIDE.U32 R70, R104, UR24, R68 ;  /* 0x0000001868467c25 */ /* 0x000fc8000f8e0044 */
[-C--:B------:R-:W-:Y:S01]  /*3db0*/  FFMA.FTZ R182, R175, R180.reuse, R182 ;  /* 0x000000b4afb67223 */ /* 0x080fe200000100b6 */
[----:B------:R-:W-:Y:S01]  /*3dc0*/  FFMA.FTZ R68, R124, R227, R73 ;  /* 0x000000e37c447223 */ /* 0x000fe20000010049 */
[----:B------:R-:W-:Y:S01]  /*3dd0*/  FMUL.FTZ R222, R140, R180 ;  /* 0x000000b48cde7220 */ /* 0x000fe20000410000 */
[----:B------:R-:W-:Y:S01]  /*3de0*/  FMUL.FTZ R207, R13, R224 ;  /* 0x000000e00dcf7220 */ /* 0x000fe20000410000 */
[----:B------:R-:W-:Y:S01]  /*3df0*/  FFMA.FTZ R176, R176, R182, R185 ;  /* 0x000000b6b0b07223 */ /* 0x000fe200000100b9 */
[----:B------:R-:W-:Y:S01]  /*3e00*/  FFMA.FTZ R175, R115, R204, R68 ;  /* 0x000000cc73af7223 */ /* 0x000fe20000010044 */
[----:B------:R-:W-:Y:S01]  /*3e10*/  IADD3 R69, R71, R189, RZ ;  /* 0x000000bd47457210 */ /* 0x000fe20007ffe0ff */
[----:B------:R-:W-:Y:S01]  /*3e20*/  FMUL.FTZ R189, R15, R226 ;  /* 0x000000e20fbd7220 */ /* 0x000fe20000410000 */
[----:B------:R-:W-:Y:S01]  /*3e30*/  FFMA.FTZ R212, R0, R176, R183 ;  /* 0x000000b000d47223 */ /* 0x000fe200000100b7 */
[----:B------:R-:W-:Y:S01]  /*3e40*/  LEA R73, P0, R70, UR26, 0x2 ;  /* 0x0000001a46497c11 */ /* 0x000fe2000f8010ff */
[----:B------:R-:W-:Y:S01]  /*3e50*/  FFMA.FTZ R72, R126, R203, R175 ;  /* 0x000000cb7e487223 */ /* 0x000fe200000100af */
[----:B------:R-:W-:Y:S01]  /*3e60*/  IADD3 R68, P2, R187, R70, RZ ;  /* 0x00000046bb447210 */ /* 0x000fe20007f5e0ff */
[----:B------:R-:W-:Y:S01]  /*3e70*/  FFMA.FTZ R168, R168, R212, R181 ;  /* 0x000000d4a8a87223 */ /* 0x000fe200000100b5 */
[----:B------:R-:W-:Y:S01]  /*3e80*/  LEA.HI.X R71, R70, UR27, R69, 0x2, P0 ;  /* 0x0000001b46477c11 */ /* 0x000fe200080f1445 */
[----:B------:R-:W-:Y:S01]  /*3e90*/  FFMA.FTZ R175, R125, R206, R72 ;  /* 0x000000ce7daf7223 */ /* 0x000fe20000010048 */
[-C--:B------:R-:W-:Y:S01]  /*3ea0*/  @!P3 LEA R70, R164, R91.reuse, 0x3 ;  /* 0x0000005ba446b211 */ /* 0x080fe200078e18ff */
[----:B------:R-:W-:Y:S01]  /*3eb0*/  FFMA.FTZ R170, R170, R168, R179 ;  /* 0x000000a8aaaa7223 */ /* 0x000fe200000100b3 */
[----:B------:R-:W-:Y:S01]  /*3ec0*/  SHF.L.U32 R0, R102, 0x4, RZ ;  /* 0x0000000466007819 */ /* 0x000fe200000006ff */
[----:B------:R-:W-:Y:S01]  /*3ed0*/  FMUL.FTZ R179, R19, R214 ;  /* 0x000000d613b37220 */ /* 0x000fe20000410000 */
[----:B------:R-:W-:Y:S01]  /*3ee0*/  FMUL.FTZ R183, R17, R218 ;  /* 0x000000da11b77220 */ /* 0x000fe20000410000 */
[----:B------:R-:W-:Y:S01]  /*3ef0*/  FFMA.FTZ R178, R171, R170, R178 ;  /* 0x000000aaabb27223 */ /* 0x000fe200000100b2 */
[----:B------:R-:W-:Y:S01]  /*3f00*/  LEA.HI.SX32 R72, R0, R0, 0x1b ;  /* 0x0000000000487211 */ /* 0x000fe200078fdaff */
[----:B------:R0:W-:Y:S01]  /*3f10*/  @!P3 STS.64 [R70+0x2e50], R132 ;  /* 0x002e50844600b388 */ /* 0x0001e20000000a00 */
[----:B------:R-:W-:Y:S01]  /*3f20*/  FFMA.FTZ R0, -R163, R52, R190 ;  /* 0x00000034a3007223 */ /* 0x000fe200000101be */
[----:B------:R-:W-:Y:S01]  /*3f30*/  FFMA.FTZ R172, R172, R178, R177 ;  /* 0x000000b2acac7223 */ /* 0x000fe200000100b1 */
[----:B------:R-:W-:Y:S01]  /*3f40*/  LEA R72, R72, R91, 0x2 ;  /* 0x0000005b48487211 */ /* 0x000fe200078e10ff */
[----:B------:R-:W-:Y:S01]  /*3f50*/  FMUL.FTZ R171, R143, R75 ;  /* 0x0000004b8fab7220 */ /* 0x000fe20000410000 */
[----:B------:R-:W-:Y:S01]  /*3f60*/  FMUL.FTZ R190, R136, R168 ;  /* 0x000000a888be7220 */ /* 0x000fe20000410000 */
[----:B------:R-:W-:Y:S01]  /*3f70*/  FMUL.FTZ R220, R138, R176 ;  /* 0x000000b08adc7220 */ /* 0x000fe20000410000 */
[----:B------:R-:W-:Y:S01]  /*3f80*/  FFMA.FTZ R216, R128, R205, R175 ;  /* 0x000000cd80d87223 */ /* 0x000fe200000100af */
[----:B------:R1:W-:Y:S01]  /*3f90*/  STS [R72+0x10cc], R179 ;  /* 0x0010ccb348007388 */ /* 0x0003e20000000800 */
[----:B------:R-:W-:Y:S01]  /*3fa0*/  FMUL.FTZ R181, R16, R171 ;  /* 0x000000ab10b57220 */ /* 0x000fe20000410000 */
[----:B------:R-:W-:Y:S01]  /*3fb0*/  FMUL.FTZ R175, R145, R208 ;  /* 0x000000d091af7220 */ /* 0x000fe20000410000 */
[----:B------:R-:W-:Y:S01]  /*3fc0*/  IADD3 R187, -R187, UR9, -R102 ;  /* 0x00000009bbbb7c10 */ /* 0x000fe2000fffe966 */
[----:B0-----:R-:W-:Y:S01]  /*3fd0*/  FMUL.FTZ R133, R129, R172 ;  /* 0x000000ac81857220 */ /* 0x001fe20000410000 */
[----:B------:R-:W-:Y:S01]  /*3fe0*/  FMUL.FTZ R132, R134, R178 ;  /* 0x000000b286847220 */ /* 0x000fe20000410000 */
[----:B------:R0:W-:Y:S01]  /*3ff0*/  STS [R72+0x10c0], R181 ;  /* 0x0010c0b548007388 */ /* 0x0001e20000000800 */
[----:B------:R-:W-:Y:S01]  /*4000*/  FMUL.FTZ R185, R18, R175 ;  /* 0x000000af12b97220 */ /* 0x000fe20000410000 */
[----:B------:R-:W-:Y:S01]  /*4010*/  FFMA.FTZ R70, R0, R133, RZ ;  /* 0x0000008500467223 */ /* 0x000fe200000100ff */
[----:B------:R-:W-:Y:S01]  /*4020*/  FMUL.FTZ R205, R12, R195 ;  /* 0x000000c30ccd7220 */ /* 0x000fe20000410000 */
[----:B-1----:R-:W-:Y:S01]  /*4030*/  FMUL.FTZ R179, R131, R170 ;  /* 0x000000aa83b37220 */ /* 0x002fe20000410000 */
[----:B------:R1:W-:Y:S01]  /*4040*/  STS [R72+0x10c4], R183 ;  /* 0x0010c4b748007388 */ /* 0x0003e20000000800 */
[----:B------:R-:W-:Y:S01]  /*4050*/  FFMA.FTZ R177, R193, R132, R70 ;  /* 0x00000084c1b17223 */ /* 0x000fe20000010046 */
[----:B------:R-:W-:Y:S01]  /*4060*/  ISETP.GE.AND P0, PT, R187, 0x1, PT ;  /* 0x00000001bb00780c */ /* 0x000fe20003f06270 */
[----:B------:R-:W-:Y:S01]  /*4070*/  FFMA.FTZ R204, -R153, R62, R204 ;  /* 0x0000003e99cc7223 */ /* 0x000fe200000101cc */
[----:B------:R2:W-:Y:S01]  /*4080*/  STS [R72+0x10c8], R185 ;  /* 0x0010c8b948007388 */ /* 0x0005e20000000800 */
[-C--:B------:R-:W-:Y:S01]  /*4090*/  FFMA.FTZ R70, R188, R179.reuse, R177 ;  /* 0x000000b3bc467223 */ /* 0x080fe200000100b1 */
[----:B0-----:R-:W-:Y:S01]  /*40a0*/  FMUL.FTZ R181, R135, R212 ;  /* 0x000000d487b57220 */ /* 0x001fe20000410000 */
[----:B------:R-:W-:Y:S01]  /*40b0*/  FMUL.FTZ R179, R6, R179 ;  /* 0x000000b306b37220 */ /* 0x000fe20000410000 */
[----:B------:R0:W-:Y:S01]  /*40c0*/  STS [R72+0x10bc], R189 ;  /* 0x0010bcbd48007388 */ /* 0x0001e20000000800 */
[----:B------:R-:W-:Y:S01]  /*40d0*/  FFMA.FTZ R177, R197, R190, R70 ;  /* 0x000000bec5b17223 */ /* 0x000fe20000010046 */
[----:B-1----:R-:W-:Y:S01]  /*40e0*/  FMUL.FTZ R183, R137, R182 ;  /* 0x000000b689b77220 */ /* 0x002fe20000410000 */
[----:B------:R-:W-:Y:S01]  /*40f0*/  FMUL.FTZ R133, R4, R133 ;  /* 0x0000008504857220 */ /* 0x000fe20000410000 */
[----:B------:R-:W-:Y:S01]  /*4100*/  FFMA.FTZ R203, -R152, R63, R203 ;  /* 0x0000003f98cb7223 */ /* 0x000fe200000101cb */
[----:B------:R-:W-:Y:S01]  /*4110*/  FFMA.FTZ R70, R196, R181, R177 ;  /* 0x000000b5c4467223 */ /* 0x000fe200000100b1 */
[----:B--2---:R-:W-:Y:S01]  /*4120*/  FMUL.FTZ R185, R14, R209 ;  /* 0x000000d10eb97220 */ /* 0x004fe20000410000 */
[----:B------:R-:W-:Y:S01]  /*4130*/  STS [R72+0x10b4], R207 ;  /* 0x0010b4cf48007388 */ /* 0x000fe20000000800 */
[----:B------:R-:W-:Y:S01]  /*4140*/  FFMA.FTZ R206, -R151, R64, R206 ;  /* 0x0000004097ce7223 */ /* 0x000fe200000101ce */
[----:B------:R-:W-:Y:S01]  /*4150*/  FFMA.FTZ R177, R191, R220, R70 ;  /* 0x000000dcbfb17223 */ /* 0x000fe20000010046 */
[----:B0-----:R-:W-:Y:S01]  /*4160*/  FMUL.FTZ R189, R11, R222 ;  /* 0x000000de0bbd7220 */ /* 0x001fe20000410000 */
[----:B------:R0:W-:Y:S01]  /*4170*/  STS [R72+0x10b8], R185 ;  /* 0x0010b8b948007388 */ /* 0x0001e20000000800 */
[----:B------:R-:W-:Y:S01]  /*4180*/  IADD3.X R69, R69, -0x1, R83, P2, P1 ;  /* 0xffffffff45457810 */ /* 0x000fe200017e2453 */
[----:B------:R-:W-:-:S02]  /*4190*/  FFMA.FTZ R70, R198, R183, R177 ;  /* 0x000000b7c6467223 */ /* 0x000fc400000100b1 */
[----:B------:R-:W-:Y:S02]  /*41a0*/  STS [R72+0x10b0], R205 ;  /* 0x0010b0cd48007388 */ /* 0x000fe40000000800 */
[----:B------:R-:W-:Y:S02]  /*41b0*/  FFMA.FTZ R177, R201, R222, R70 ;  /* 0x000000dec9b17223 */ /* 0x000fe40000010046 */
[----:B------:R-:W-:Y:S02]  /*41c0*/  STS [R72+0x10ac], R189 ;  /* 0x0010acbd48007388 */ /* 0x000fe40000000800 */
[----:B------:R-:W-:Y:S01]  /*41d0*/  FFMA.FTZ R195, R202, R195, R177 ;  /* 0x000000c3cac37223 */ /* 0x000fe200000100b1 */
[----:B------:R-:W-:Y:S01]  /*41e0*/  FMUL.FTZ R177, R9, R220 ;  /* 0x000000dc09b17220 */ /* 0x000fe20000410000 */
[----:B0-----:R-:W-:Y:S01]  /*41f0*/  FMUL.FTZ R185, R10, R183 ;  /* 0x000000b70ab97220 */ /* 0x001fe20000410000 */
[----:B------:R-:W-:Y:S01]  /*4200*/  FMUL.FTZ R183, R8, R181 ;  /* 0x000000b508b77220 */ /* 0x000fe20000410000 */
[----:B------:R-:W-:Y:S01]  /*4210*/  FFMA.FTZ R195, R174, R224, R195 ;  /* 0x000000e0aec37223 */ /* 0x000fe200000100c3 */
[----:B------:R-:W-:Y:S01]  /*4220*/  FMUL.FTZ R181, R7, R190 ;  /* 0x000000be07b57220 */ /* 0x000fe20000410000 */
[----:B------:R0:W-:Y:S02]  /*4230*/  STS [R72+0x10a4], R177 ;  /* 0x0010a4b148007388 */ /* 0x0001e40000000800 */
[----:B------:R-:W-:-:S02]  /*4240*/  FFMA.FTZ R70, R204, R209, R195 ;  /* 0x000000d1cc467223 */ /* 0x000fc400000100c3 */
[----:B------:R1:W-:Y:S04]  /*4250*/  STS [R72+0x10a8], R185 ;  /* 0x0010a8b948007388 */ /* 0x0003e80000000800 */
[----:B------:R2:W-:Y:S01]  /*4260*/  STS [R72+0x10a0], R183 ;  /* 0x0010a0b748007388 */ /* 0x0005e20000000800 */
[----:B0-----:R-:W-:-:S03]  /*4270*/  FMUL.FTZ R177, R5, R132 ;  /* 0x0000008405b17220 */ /* 0x001fc60000410000 */
[----:B------:R2:W-:Y:S01]  /*4280*/  STS [R72+0x109c], R181 ;  /* 0x00109cb548007388 */ /* 0x0005e20000000800 */
[----:B-1----:R-:W-:Y:S01]  /*4290*/  FFMA.FTZ R185, R203, R226, R70 ;  /* 0x000000e2cbb97223 */ /* 0x002fe20000010046 */
[----:B------:R-:W-:Y:S02]  /*42a0*/  LEA R70, P3, R82, R73, 0x2 ;  /* 0x0000004952467211 */ /* 0x000fe400078610ff */
[----:B------:R2:W-:Y:S01]  /*42b0*/  STS [R72+0x1098], R179 ;  /* 0x001098b348007388 */ /* 0x0005e20000000800 */
[----:B------:R-:W-:-:S03]  /*42c0*/  FFMA.FTZ R132, R206, R171, R185 ;  /* 0x000000abce847223 */ /* 0x000fc600000100b9 */
[----:B------:R2:W-:Y:S04]  /*42d0*/  STS [R72+0x1094], R177 ;  /* 0x001094b148007388 */ /* 0x0005e80000000800 */
        /* <DEDUP_REMOVED lines=13> */
.L_x_6031:
[----:B------:R-:W-:Y:S05]  /*43b0*/  BSYNC B0 ;  /* 0x0000000000007941 */ /* 0x000fea0003800000 */
.L_x_6030:
[----:B0-2---:R-:W-:Y:S01]  /*43c0*/  IADD3 R133, R102, 0x40, RZ ;  /* 0x0000004066857810 */ /* 0x005fe20007ffe0ff */
[----:B------:R-:W-:Y:S01]  /*43d0*/  USHF.L.U64.HI UR8, UR5, 0x2, UR6 ;  /* 0x0000000205087899 */ /* 0x000fe20008010206 */
[----:B------:R-:W-:Y:S01]  /*43e0*/  ISETP.GE.AND P0, PT, R187, 0x41, PT ;  /* 0x00000041bb00780c */ /* 0x000fe20003f06270 */
[----:B------:R-:W-:Y:S01]  /*43f0*/  USHF.L.U32 UR7, UR5, 0x2, URZ ;  /* 0x0000000205077899 */ /* 0x000fe2000800063f */
[----:B------:R-:W-:Y:S01]  /*4400*/  LEA.HI.SX32 R72, R133, R102, 0x1b ;  /* 0x0000006685487211 */ /* 0x000fe200078fdaff */
[----:B------:R-:W-:Y:S01]  /*4410*/  FFMA.FTZ R216, R127, R200, R216 ;  /* 0x000000c87fd87223 */ /* 0x000fe200000100d8 */
[----:B------:R-:W-:Y:S01]  /*4420*/  LEA.HI.X R71, R82, R71, R83, 0x2, P3 ;  /* 0x0000004752477211 */ /* 0x000fe200018f1453 */
[----:B------:R-:W-:Y:S01]  /*4430*/  IMAD R68, R116, UR8, RZ ;  /* 0x0000000874447c24 */ /* 0x000fe2000f8e02ff */
[----:B------:R-:W-:Y:S01]  /*4440*/  LEA R72, R72, R91, 0x2 ;  /* 0x0000005b48487211 */ /* 0x000fe200078e10ff */
[----:B------:R-:W-:Y:S01]  /*4450*/  FFMA.FTZ R69, R173, R218, R132 ;  /* 0x000000daad457223 */ /* 0x000fe20000010084 */
[----:B------:R-:W-:Y:S01]  /*4460*/  FFMA.FTZ R200, -R149, R66, R200 ;  /* 0x0000004295c87223 */ /* 0x000fe200000101c8 */
[----:B------:R-:W-:Y:S01]  /*4470*/  FFMA.FTZ R73, -R148, R67, R199 ;  /* 0x0000004394497223 */ /* 0x000fe200000101c7 */
[----:B------:R-:W-:Y:S01]  /*4480*/  IMAD.WIDE.U32 R70, R116, UR7, R70 ;  /* 0x0000000774467c25 */ /* 0x000fe2000f8e0046 */
[----:B------:R0:W1:Y:S03]  /*4490*/  LDS R133, [R72+0x1190] ;  /* 0x0011900048857984 */ /* 0x0000660000000800 */
[----:B------:R-:W-:Y:S01]  /*44a0*/  FFMA.FTZ R69, R200, R175, R69 ;  /* 0x000000afc8457223 */ /* 0x000fe20000010045 */
[----:B------:R-:W-:Y:S01]  /*44b0*/  FMUL.FTZ R199, R130, R199 ;  /* 0x000000c782c77220 */ /* 0x000fe20000410000 */
[----:B------:R-:W-:-:S02]  /*44c0*/  IMAD R167, R117, UR7, R68 ;  /* 0x0000000775a77c24 */ /* 0x000fc4000f8e0244 */
[----:B------:R-:W-:Y:S01]  /*44d0*/  FMUL.FTZ R214, R73, R214 ;  /* 0x000000d649d67220 */ /* 0x000fe20000410000 */
[----:B------:R-:W-:Y:S01]  /*44e0*/  BSSY B0, `(.L_x_6032) ;  /* 0x0000008000007945 */ /* 0x000fe20003800000 */
[----:B------:R-:W-:Y:S01]  /*44f0*/  FADD.FTZ R68, R216, R199 ;  /* 0x000000c7d8447221 */ /* 0x000fe20000010000 */
[C---:B------:R-:W-:Y:S01]  /*4500*/  IADD3 R171, R102.reuse, 0xc0, RZ ;  /* 0x000000c066ab7810 */ /* 0x040fe20007ffe0ff */
[----:B------:R-:W-:Y:S01]  /*4510*/  FADD.FTZ R69, R69, R214 ;  /* 0x000000d645457221 */ /* 0x000fe20000010000 */
[----:B------:R-:W-:Y:S02]  /*4520*/  IADD3 R71, R71, R167, RZ ;  /* 0x000000a747477210 */ /* 0x000fe40007ffe0ff */
[----:B------:R-:W-:Y:S01]  /*4530*/  IADD3 R167, R102, 0x80, RZ ;  /* 0x0000008066a77810 */ /* 0x000fe20007ffe0ff */
[----:B0-----:R-:W-:Y:S06]  /*4540*/  @!P0 BRA `(.L_x_6033) ;  /* 0x0000000000048947 */ /* 0x001fec0003800000 */
[----:B-1----:R0:W-:Y:S02]  /*4550*/  REDG.E.ADD.F32.FTZ.RN.STRONG.GPU desc[UR12][R70.64+-0xf00], R133 ;  /* 0xfff10085460079a6 */ /* 0x0021e4000c10f38c */
.L_x_6033:
[----:B------:R-:W-:Y:S05]  /*4560*/  BSYNC B0 ;  /* 0x0000000000007941 */ /* 0x000fea0003800000 */
.L_x_6032:
        /* <DEDUP_REMOVED lines=18> */
.L_x_6035:
[----:B------:R-:W-:Y:S05]  /*4690*/  BSYNC B0 ;  /* 0x0000000000007941 */ /* 0x000fea0003800000 */
.L_x_6034:
[----:B01----:R0:W1:Y:S01]  /*46a0*/  LDS R133, [R132+0x1390] ;  /* 0x0013900084857984 */ /* 0x0030620000000800 */
[----:B------:R-:W-:Y:S01]  /*46b0*/  BSSY B0, `(.L_x_6036) ;  /* 0x0000006000007945 */ /* 0x000fe20003800000 */
[----:B------:R-:W-:Y:S02]  /*46c0*/  IADD3 R171, R102, 0x180, RZ ;  /* 0x0000018066ab7810 */ /* 0x000fe40007ffe0ff */
[----:B------:R-:W-:Y:S02]  /*46d0*/  LEA.HI.SX32 R72, R167, R102, 0x1b ;  /* 0x00000066a7487211 */ /* 0x000fe400078fdaff */
[----:B------:R-:W-:Y:S01]  /*46e0*/  LEA R190, R190, R91, 0x2 ;  /* 0x0000005bbebe7211 */ /* 0x000fe200078e10ff */
[----:B------:R-:W-:Y:S06]  /*46f0*/  @!P0 BRA `(.L_x_6037) ;  /* 0x0000000000048947 */ /* 0x000fec0003800000 */
[----:B-1----:R2:W-:Y:S02]  /*4700*/  REDG.E.ADD.F32.FTZ.RN.STRONG.GPU desc[UR12][R70.64+-0xd00], R133 ;  /* 0xfff30085460079a6 */ /* 0x0025e4000c10f38c */
.L_x_6037:
[----:B------:R-:W-:Y:S05]  /*4710*/  BSYNC B0 ;  /* 0x0000000000007941 */ /* 0x000fea0003800000 */
.L_x_6036:
[----:B-12---:R1:W2:Y:S01]  /*4720*/  LDS R133, [R190+0x1490] ;  /* 0x00149000be857984 */ /* 0x0062a20000000800 */
[----:B------:R-:W-:Y:S01]  /*4730*/  BSSY B0, `(.L_x_6038) ;  /* 0x0000006000007945 */ /* 0x000fe20003800000 */
[----:B0-----:R-:W-:Y:S02]  /*4740*/  LEA.HI.SX32 R132, R171, R102, 0x1b ;  /* 0x00000066ab847211 */ /* 0x001fe400078fdaff */
[----:B------:R-:W-:Y:S02]  /*4750*/  IADD3 R167, R102, 0x1c0, RZ ;  /* 0x000001c066a77810 */ /* 0x000fe40007ffe0ff */
[----:B------:R-:W-:Y:S01]  /*4760*/  LEA R171, R72, R91, 0x2 ;  /* 0x0000005b48ab7211 */ /* 0x000fe200078e10ff */
[----:B------:R-:W-:Y:S06]  /*4770*/  @!P1 BRA `(.L_x_6039) ;  /* 0x0000000000049947 */ /* 0x000fec0003800000 */
[----:B--2---:R0:W-:Y:S02]  /*4780*/  REDG.E.ADD.F32.FTZ.RN.STRONG.GPU desc[UR12][R70.64+-0xc00], R133 ;  /* 0xfff40085460079a6 */ /* 0x0041e4000c10f38c */
.L_x_6039:
[----:B------:R-:W-:Y:S05]  /*4790*/  BSYNC B0 ;  /* 0x0000000000007941 */ /* 0x000fea0003800000 */
.L_x_6038:
[----:B0-2---:R0:W2:Y:S01]  /*47a0*/  LDS R133, [R171+0x1590] ;  /* 0x00159000ab857984 */ /* 0x0050a20000000800 */
[----:B------:R-:W-:Y:S01]  /*47b0*/  BSSY B0, `(.L_x_6040) ;  /* 0x0000005000007945 */ /* 0x000fe20003800000 */
[----:B------:R-:W-:Y:S02]  /*47c0*/  LEA.HI.SX32 R72, R167, R102, 0x1b ;  /* 0x00000066a7487211 */ /* 0x000fe400078fdaff */
[----:B------:R-:W-:Y:S01]  /*47d0*/  LEA R167, R132, R91, 0x2 ;  /* 0x0000005b84a77211 */ /* 0x000fe200078e10ff */
[----:B------:R-:W-:Y:S06]  /*47e0*/  @!P2 BRA `(.L_x_6041) ;  /* 0x000000000004a947 */ /* 0x000fec0003800000 */
[----:B--2---:R3:W-:Y:S02]  /*47f0*/  REDG.E.ADD.F32.FTZ.RN.STRONG.GPU desc[UR12][R70.64+-0xb00], R133 ;  /* 0xfff50085460079a6 */ /* 0x0047e4000c10f38c */
.L_x_6041:
[----:B------:R-:W-:Y:S05]  /*4800*/  BSYNC B0 ;  /* 0x0000000000007941 */ /* 0x000fea0003800000 */
.L_x_6040:
[----:B--23--:R2:W3:Y:S01]  /*4810*/  LDS R133, [R167+0x1690] ;  /* 0x00169000a7857984 */ /* 0x00c4e20000000800 */
[----:B------:R-:W-:Y:S01]  /*4820*/  BSSY B0, `(.L_x_6042) ;  /* 0x0000005000007945 */ /* 0x000fe20003800000 */
[----:B------:R-:W-:Y:S02]  /*4830*/  LEA.HI.SX32 R132, R169, R102, 0x1b ;  /* 0x00000066a9847211 */ /* 0x000fe400078fdaff */
[----:B------:R-:W-:Y:S01]  /*4840*/  LEA R72, R72, R91, 0x2 ;  /* 0x0000005b48487211 */ /* 0x000fe200078e10ff */
[----:B------:R-:W-:Y:S06]  /*4850*/  @!P3 BRA `(.L_x_6043) ;  /* 0x000000000004b947 */ /* 0x000fec0003800000 */
[----:B---3--:R4:W-:Y:S02]  /*4860*/  REDG.E.ADD.F32.FTZ.RN.STRONG.GPU desc[UR12][R70.64+-0xa00], R133 ;  /* 0xfff60085460079a6 */ /* 0x0089e4000c10f38c */
.L_x_6043:
[----:B------:R-:W-:Y:S05]  /*4870*/  BSYNC B0 ;  /* 0x0000000000007941 */ /* 0x000fea0003800000 */
.L_x_6042:
[----:B---34-:R3:W4:Y:S01]  /*4880*/  LDS R133, [R72+0x1790] ;  /* 0x0017900048857984 */ /* 0x0187220000000800 */
[----:B------:R-:W-:Y:S01]  /*4890*/  BSSY B0, `(.L_x_6044) ;  /* 0x0000004000007945 */ /* 0x000fe20003800000 */
[----:B------:R-:W-:-:S03]  /*48a0*/  LEA R132, R132, R91, 0x2 ;  /* 0x0000005b84847211 */ /* 0x000fc600078e10ff */
[----:B------:R-:W-:Y:S05]  /*48b0*/  @!P4 BRA `(.L_x_6045) ;  /* 0x000000000004c947 */ /* 0x000fea0003800000 */
[----:B----4-:R4:W-:Y:S02]  /*48c0*/  REDG.E.ADD.F32.FTZ.RN.STRONG.GPU desc[UR12][R70.64+-0x900], R133 ;  /* 0xfff70085460079a6 */ /* 0x0109e4000c10f38c */
.L_x_6045:
[----:B------:R-:W-:Y:S05]  /*48d0*/  BSYNC B0 ;  /* 0x0000000000007941 */ /* 0x000fea0003800000 */
.L_x_6044:
[----:B----4-:R4:W0:Y:S01]  /*48e0*/  LDS R133, [R132+0x1890] ;  /* 0x0018900084857984 */ /* 0x0108220000000800 */
[----:B------:R-:W-:Y:S01]  /*48f0*/  BSSY B0, `(.L_x_6046) ;  /* 0x0000005000007945 */ /* 0x000fe20003800000 */
[C---:B--2---:R-:W-:Y:S02]  /*4900*/  IADD3 R167, R102.reuse, 0x240, RZ ;  /* 0x0000024066a77810 */ /* 0x044fe40007ffe0ff */
[----:B------:R-:W-:Y:S01]  /*4910*/  IADD3 R169, R102, 0x280, RZ ;  /* 0x0000028066a97810 */ /* 0x000fe20007ffe0ff */
[----:B------:R-:W-:Y:S06]  /*4920*/  @!P5 BRA `(.L_x_6047) ;  /* 0x000000000004d947 */ /* 0x000fec0003800000 */
[----:B0-----:R2:W-:Y:S02]  /*4930*/  REDG.E.ADD.F32.FTZ.RN.STRONG.GPU desc[UR12][R70.64+-0x800], R133 ;  /* 0xfff80085460079a6 */ /* 0x0015e4000c10f38c */
.L_x_6047:
[----:B------:R-:W-:Y:S05]  /*4940*/  BSYNC B0 ;  /* 0x0000000000007941 */ /* 0x000fea0003800000 */
.L_x_6046:
        /* <DEDUP_REMOVED lines=18> */
.L_x_6049:
[----:B------:R-:W-:Y:S05]  /*4a70*/  BSYNC B0 ;  /* 0x0000000000007941 */ /* 0x000fea0003800000 */
.L_x_6048:
[----:B01----:R0:W1:Y:S01]  /*4a80*/  LDS R133, [R132+0x1a90] ;  /* 0x001a900084857984 */ /* 0x0030620000000800 */
[----:B------:R-:W-:Y:S01]  /*4a90*/  BSSY B0, `(.L_x_6050) ;  /* 0x0000006000007945 */ /* 0x000fe20003800000 */
[----:B------:R-:W-:Y:S02]  /*4aa0*/  IADD3 R169, R102, 0x340, RZ ;  /* 0x0000034066a97810 */ /* 0x000fe40007ffe0ff */
[----:B------:R-:W-:Y:S02]  /*4ab0*/  LEA.HI.SX32 R72, R167, R102, 0x1b ;  /* 0x00000066a7487211 */ /* 0x000fe400078fdaff */
[----:B------:R-:W-:Y:S01]  /*4ac0*/  LEA R190, R190, R91, 0x2 ;  /* 0x0000005bbebe7211 */ /* 0x000fe200078e10ff */
[----:B------:R-:W-:Y:S06]  /*4ad0*/  @!P0 BRA `(.L_x_6051) ;  /* 0x0000000000048947 */ /* 0x000fec0003800000 */
[----:B-1----:R2:W-:Y:S02]  /*4ae0*/  REDG.E.ADD.F32.FTZ.RN.STRONG.GPU desc[UR12][R70.64+-0x600], R133 ;  /* 0xfffa0085460079a6 */ /* 0x0025e4000c10f38c */
.L_x_6051:
[----:B------:R-:W-:Y:S05]  /*4af0*/  BSYNC B0 ;  /* 0x0000000000007941 */ /* 0x000fea0003800000 */
.L_x_6050:
[----:B-12---:R1:W2:Y:S01]  /*4b00*/  LDS R133, [R190+0x1b90] ;  /* 0x001b9000be857984 */ /* 0x0062a20000000800 */
[----:B------:R-:W-:Y:S01]  /*4b10*/  BSSY B0, `(.L_x_6052) ;  /* 0x0000006000007945 */ /* 0x000fe20003800000 */
[----:B------:R-:W-:Y:S02]  /*4b20*/  IADD3 R167, R102, 0x380, RZ ;  /* 0x0000038066a77810 */ /* 0x000fe40007ffe0ff */
[----:B0-----:R-:W-:Y:S02]  /*4b30*/  LEA.HI.SX32 R132, R169, R102, 0x1b ;  /* 0x00000066a9847211 */ /* 0x001fe400078fdaff */
[----:B------:R-:W-:Y:S01]  /*4b40*/  LEA R171, R72, R91, 0x2 ;  /* 0x0000005b48ab7211 */ /* 0x000fe200078e10ff */
[----:B------:R-:W-:Y:S06]  /*4b50*/  @!P1 BRA `(.L_x_6053) ;  /* 0x0000000000049947 */ /* 0x000fec0003800000 */
[----:B--2---:R0:W-:Y:S02]  /*4b60*/  REDG.E.ADD.F32.FTZ.RN.STRONG.GPU desc[UR12][R70.64+-0x500], R133 ;  /* 0xfffb0085460079a6 */ /* 0x0041e4000c10f38c */
.L_x_6053:
[----:B------:R-:W-:Y:S05]  /*4b70*/  BSYNC B0 ;  /* 0x0000000000007941 */ /* 0x000fea0003800000 */
.L_x_6052:
[----:B0-2---:R0:W2:Y:S01]  /*4b80*/  LDS R133, [R171+0x1c90] ;  /* 0x001c9000ab857984 */ /* 0x0050a20000000800 */
[----:B------:R-:W-:Y:S01]  /*4b90*/  BSSY B0, `(.L_x_6054) ;  /* 0x0000006000007945 */ /* 0x000fe20003800000 */
[----:B------:R-:W-:Y:S02]  /*4ba0*/  LEA.HI.SX32 R72, R167, R102, 0x1b ;  /* 0x00000066a7487211 */ /* 0x000fe400078fdaff */
[----:B------:R-:W-:Y:S02]  /*4bb0*/  IADD3 R169, R102, 0x3c0, RZ ;  /* 0x000003c066a97810 */ /* 0x000fe40007ffe0ff */
[----:B------:R-:W-:Y:S01]  /*4bc0*/  LEA R167, R132, R91, 0x2 ;  /* 0x0000005b84a77211 */ /* 0x000fe200078e10ff */
[----:B------:R-:W-:Y:S06]  /*4bd0*/  @!P2 BRA `(.L_x_6055) ;  /* 0x000000000004a947 */ /* 0x000fec0003800000 */
[----:B--2---:R3:W-:Y:S02]  /*4be0*/  REDG.E.ADD.F32.FTZ.RN.STRONG.GPU desc[UR12][R70.64+-0x400], R133 ;  /* 0xfffc0085460079a6 */ /* 0x0047e4000c10f38c */
.L_x_6055:
[----:B------:R-:W-:Y:S05]  /*4bf0*/  BSYNC B0 ;  /* 0x0000000000007941 */ /* 0x000fea0003800000 */
.L_x_6054:
[----:B--23--:R2:W3:Y:S01]  /*4c00*/  LDS R133, [R167+0x1d90] ;  /* 0x001d9000a7857984 */ /* 0x00c4e20000000800 */
[----:B------:R-:W-:Y:S01]  /*4c10*/  BSSY B0, `(.L_x_6056) ;  /* 0x0000005000007945 */ /* 0x000fe20003800000 */
[----:B------:R-:W-:Y:S02]  /*4c20*/  LEA.HI.SX32 R132, R169, R102, 0x1b ;  /* 0x00000066a9847211 */ /* 0x000fe400078fdaff */
[----:B------:R-:W-:Y:S01]  /*4c30*/  LEA R72, R72, R91, 0x2 ;  /* 0x0000005b48487211 */ /* 0x000fe200078e10ff */
[----:B------:R-:W-:Y:S06]  /*4c40*/  @!P3 BRA `(.L_x_6057) ;  /* 0x000000000004b947 */ /* 0x000fec0003800000 */
[----:B---3--:R4:W-:Y:S02]  /*4c50*/  REDG.E.ADD.F32.FTZ.RN.STRONG.GPU desc[UR12][R70.64+-0x300], R133 ;  /* 0xfffd0085460079a6 */ /* 0x0089e4000c10f38c */
.L_x_6057:
[----:B------:R-:W-:Y:S05]  /*4c60*/  BSYNC B0 ;  /* 0x0000000000007941 */ /* 0x000fea0003800000 */
.L_x_6056:
[----:B---34-:R3:W4:Y:S01]  /*4c70*/  LDS R133, [R72+0x1e90] ;  /* 0x001e900048857984 */ /* 0x0187220000000800 */
[----:B------:R-:W-:Y:S01]  /*4c80*/  BSSY B0, `(.L_x_6058) ;  /* 0x0000004000007945 */ /* 0x000fe20003800000 */
[----:B------:R-:W-:-:S03]  /*4c90*/  LEA R132, R132, R91, 0x2 ;  /* 0x0000005b84847211 */ /* 0x000fc600078e10ff */
[----:B------:R-:W-:Y:S05]  /*4ca0*/  @!P4 BRA `(.L_x_6059) ;  /* 0x000000000004c947 */ /* 0x000fea0003800000 */
[----:B----4-:R4:W-:Y:S02]  /*4cb0*/  REDG.E.ADD.F32.FTZ.RN.STRONG.GPU desc[UR12][R70.64+-0x200], R133 ;  /* 0xfffe0085460079a6 */ /* 0x0109e4000c10f38c */
.L_x_6059:
[----:B------:R-:W-:Y:S05]  /*4cc0*/  BSYNC B0 ;  /* 0x0000000000007941 */ /* 0x000fea0003800000 */
.L_x_6058:
[----:B----4-:R4:W0:Y:S01]  /*4cd0*/  LDS R133, [R132+0x1f90] ;  /* 0x001f900084857984 */ /* 0x0108220000000800 */
[----:B------:R-:W-:Y:S04]  /*4ce0*/  BSSY B0, `(.L_x_6060) ;  /* 0x0000003000007945 */ /* 0x000fe80003800000 */
[----:B------:R-:W-:Y:S05]  /*4cf0*/  @!P5 BRA `(.L_x_6061) ;  /* 0x000000000004d947 */ /* 0x000fea0003800000 */
[----:B0-----:R0:W-:Y:S02]  /*4d00*/  REDG.E.ADD.F32.FTZ.RN.STRONG.GPU desc[UR12][R70.64+-0x100], R133 ;  /* 0xffff0085460079a6 */ /* 0x0011e4000c10f38c */
.L_x_6061:
[----:B------:R-:W-:Y:S05]  /*4d10*/  BSYNC B0 ;  /* 0x0000000000007941 */ /* 0x000fea0003800000 */
.L_x_6060:
[----:B0-----:R-:W0:Y:S01]  /*4d20*/  SHFL.DOWN PT, R70, R69, 0x1, 0x1f ;  /* 0x08201f0045467f89 */ /* 0x001e2200000e0000 */
[----:B------:R-:W-:Y:S01]  /*4d30*/  ISETP.GT.AND P0, PT, R100, 0x1e, PT ;  /* 0x0000001e6400780c */ /* 0x000fe20003f04270 */
[----:B------:R-:W-:Y:S01]  /*4d40*/  FMUL.FTZ R171, R66, R208 ;  /* 0x000000d042ab7220 */ /* 0x000fe20000410000 */
[CC--:B------:R-:W-:Y:S01]  /*4d50*/  FMUL.FTZ R66, R147.reuse, R210.reuse ;  /* 0x000000d293427220 */ /* 0x0c0fe20000410000 */
[----:B------:R-:W5:Y:S01]  /*4d60*/  SHFL.DOWN PT, R71, R68, 0x1, 0x1f ;  /* 0x08201f0044477f89 */ /* 0x000f6200000e0000 */
[-C--:B--2---:R-:W-:Y:S01]  /*4d70*/  FMUL.FTZ R167, R64, R75.reuse ;  /* 0x0000004b40a77220 */ /* 0x084fe20000410000 */
        /* <DEDUP_REMOVED lines=8> */
[C---:B------:R-:W-:Y:S01]  /*4e00*/  FMUL.FTZ R64, R147.reuse, R194 ;  /* 0x000000c293407220 */ /* 0x040fe20000410000 */
[----:B------:R-:W-:Y:S01]  /*4e10*/  FMUL.FTZ R61, R147, R184 ;  /* 0x000000b8933d7220 */ /* 0x000fe20000410000 */
[----:B------:R-:W-:Y:S01]  /*4e20*/  FMUL.FTZ R65, R58, R182 ;  /* 0x000000b63a417220 */ /* 0x000fe20000410000 */
[----:B------:R-:W-:Y:S01]  /*4e30*/  FMUL.FTZ R194, R63, R194 ;  /* 0x000000c23fc27220 */ /* 0x000fe20000410000 */
[C---:B------:R-:W-:Y:S01]  /*4e40*/  FMUL.FTZ R58, R147.reuse, R176 ;  /* 0x000000b0933a7220 */ /* 0x040fe20000410000 */
[----:B------:R-:W-:Y:S01]  /*4e50*/  FMUL.FTZ R63, R147, R186 ;  /* 0x000000ba933f7220 */ /* 0x000fe20000410000 */
[----:B------:R-:W-:Y:S01]  /*4e60*/  FMUL.FTZ R176, R57, R176 ;  /* 0x000000b039b07220 */ /* 0x000fe20000410000 */
[----:B------:R-:W-:Y:S01]  /*4e70*/  FMUL.FTZ R57, R147, R212 ;  /* 0x000000d493397220 */ /* 0x000fe20000410000 */
[----:B------:R-:W-:Y:S01]  /*4e80*/  ISETP.NE.AND P1, PT, R102, RZ, PT ;  /* 0x000000ff6600720c */ /* 0x000fe20003f25270 */
[----:B------:R-:W-:Y:S01]  /*4e90*/  FMUL.FTZ R174, R63, R174 ;  /* 0x000000ae3fae7220 */ /* 0x000fe20000410000 */
[----:B0-----:R-:W-:Y:S01]  /*4ea0*/  @!P0 FADD.FTZ R69, R69, R70 ;  /* 0x0000004645458221 */ /* 0x001fe20000010000 */
[----:B------:R-:W-:Y:S01]  /*4eb0*/  FMUL.FTZ R63, R57, R196 ;  /* 0x000000c4393f7220 */ /* 0x000fe20000410000 */
[----:B------:R-:W-:Y:S01]  /*4ec0*/  FMUL.FTZ R57, R54, R170 ;  /* 0x000000aa36397220 */ /* 0x000fe20000410000 */
[-C--:B------:R-:W-:Y:S01]  /*4ed0*/  FMUL.FTZ R54, R53, R178.reuse ;  /* 0x000000b235367220 */ /* 0x080fe20000410000 */
[----:B-----5:R-:W-:Y:S01]  /*4ee0*/  @!P0 FADD.FTZ R68, R68, R71 ;  /* 0x0000004744448221 */ /* 0x020fe20000010000 */
[----:B------:R-:W0:Y:S01]  /*4ef0*/  SHFL.DOWN PT, R70, R69, 0x2, 0x1f ;  /* 0x08401f0045467f89 */ /* 0x000e2200000e0000 */
[----:B------:R-:W-:Y:S01]  /*4f00*/  ISETP.GT.AND P0, PT, R100, 0x1d, PT ;  /* 0x0000001d6400780c */ /* 0x000fe20003f04270 */
[----:B------:R-:W-:Y:S01]  /*4f10*/  FMUL.FTZ R178, R147, R178 ;  /* 0x000000b293b27220 */ /* 0x000fe20000410000 */
[----:B------:R-:W-:Y:S01]  /*4f20*/  FMUL.FTZ R64, R64, R203 ;  /* 0x000000cb40407220 */ /* 0x000fe20000410000 */
[----:B------:R-:W2:Y:S01]  /*4f30*/  SHFL.DOWN PT, R71, R68, 0x2, 0x1f ;  /* 0x08401f0044477f89 */ /* 0x000ea200000e0000 */
        /* <DEDUP_REMOVED lines=20> */
[----:B------:R-:W-:Y:S01]  /*5080*/  FADD.FTZ R30, R133, R30 ;  /* 0x0000001e851e7221 */ /* 0x000fe20000010000 */
[----:B------:R-:W-:Y:S01]  /*5090*/  FADD.FTZ R29, R174, R29 ;  /* 0x0000001dae1d7221 */ /* 0x000fe20000010000 */
[----:B------:R-:W-:Y:S01]  /*50a0*/  FFMA.FTZ R42, R137, R65, R42 ;  /* 0x00000041892a7223 */ /* 0x000fe2000001002a */
[----:B--2---:R-:W-:Y:S01]  /*50b0*/  @!P0 FADD.FTZ R68, R68, R71 ;  /* 0x0000004744448221 */ /* 0x004fe20000010000 */
[----:B------:R-:W0:Y:S01]  /*50c0*/  SHFL.DOWN PT, R70, R69, 0x4, 0x1f ;  /* 0x08801f0045467f89 */ /* 0x000e2200000e0000 */
[----:B------:R-:W-:Y:S01]  /*50d0*/  ISETP.GT.AND P0, PT, R100, 0x1b, PT ;  /* 0x0000001b6400780c */ /* 0x000fe20003f04270 */
[----:B------:R-:W-:Y:S01]  /*50e0*/  FFMA.FTZ R41, R138, R176, R41 ;  /* 0x000000b08a297223 */ /* 0x000fe20000010029 */
[----:B------:R-:W-:Y:S01]  /*50f0*/  FADD.FTZ R25, R58, R25 ;  /* 0x000000193a197221 */ /* 0x000fe20000010000 */
[----:B------:R-:W2:Y:S01]  /*5100*/  SHFL.DOWN PT, R71, R68, 0x4, 0x1f ;  /* 0x08801f0044477f89 */ /* 0x000ea200000e0000 */
[----:B------:R-:W-:Y:S01]  /*5110*/  FFMA.FTZ R38, R131, R57, R38 ;  /* 0x0000003983267223 */ /* 0x000fe20000010026 */
[----:B------:R-:W-:Y:S01]  /*5120*/  FFMA.FTZ R37, R134, R54, R37 ;  /* 0x0000003686257223 */ /* 0x000fe20000010025 */
[----:B------:R-:W-:-:S07]  /*5130*/  FADD.FTZ R21, R178, R21 ;  /* 0x00000015b2157221 */ /* 0x000fce0000010000 */
[----:B0-----:R-:W-:Y:S01]  /*5140*/  @!P0 FADD.FTZ R69, R69, R70 ;  /* 0x0000004645458221 */ /* 0x001fe20000010000 */
[-C--:B------:R-:W-:Y:S01]  /*5150*/  FMUL.FTZ R70, R67, R74.reuse ;  /* 0x0000004a43467220 */ /* 0x080fe20000410000 */
[C---:B------:R-:W-:Y:S01]  /*5160*/  FMUL.FTZ R74, R147.reuse, R74 ;  /* 0x0000004a934a7220 */ /* 0x040fe20000410000 */
[----:B------:R-:W-:Y:S01]  /*5170*/  FMUL.FTZ R67, R147, R208 ;  /* 0x000000d093437220 */ /* 0x000fe20000410000 */
[----:B--2---:R-:W-:Y:S01]  /*5180*/  @!P0 FADD.FTZ R68, R68, R71 ;  /* 0x0000004744448221 */ /* 0x004fe20000010000 */
[----:B---3--:R-:W0:Y:S01]  /*5190*/  SHFL.DOWN PT, R72, R69, 0x8, 0x1f ;  /* 0x09001f0045487f89 */ /* 0x008e2200000e0000 */
[----:B------:R-:W-:Y:S01]  /*51a0*/  ISETP.GT.AND P0, PT, R100, 0x17, PT ;  /* 0x000000176400780c */ /* 0x000fe20003f04270 */
[----:B------:R-:W-:Y:S01]  /*51b0*/  FMUL.FTZ R74, R74, R73 ;  /* 0x000000494a4a7220 */ /* 0x000fe20000410000 */
[----:B------:R-:W-:Y:S01]  /*51c0*/  FMUL.FTZ R73, R61, R202 ;  /* 0x000000ca3d497220 */ /* 0x000fe20000410000 */
[----:B------:R-:W2:Y:S01]  /*51d0*/  SHFL.DOWN PT, R177, R68, 0x8, 0x1f ;  /* 0x09001f0044b17f89 */ /* 0x000ea200000e0000 */
        /* <DEDUP_REMOVED lines=19> */
[----:B0-----:R-:W-:Y:S01]  /*5310*/  @!P0 FADD.FTZ R69, R69, R72 ;  /* 0x0000004845458221 */ /* 0x001fe20000010000 */
[----:B------:R-:W-:Y:S01]  /*5320*/  FFMA.FTZ R180, R11, R60, R180 ;  /* 0x0000003c0bb47223 */ /* 0x000fe200000100b4 */
[----:B------:R-:W-:Y:S01]  /*5330*/  FFMA.FTZ R67, R10, R65, R67 ;  /* 0x000000410a437223 */ /* 0x000fe20000010043 */
[----:B------:R-:W-:Y:S01]  /*5340*/  FFMA.FTZ R63, R8, R61, R63 ;  /* 0x0000003d083f7223 */ /* 0x000fe2000001003f */
[----:B--2---:R-:W-:Y:S01]  /*5350*/  @!P0 FADD.FTZ R68, R68, R177 ;  /* 0x000000b144448221 */ /* 0x004fe20000010000 */
[----:B------:R-:W0:Y:S01]  /*5360*/  SHFL.DOWN PT, R72, R69, 0x10, 0x1f ;  /* 0x0a001f0045487f89 */ /* 0x000e2200000e0000 */
[----:B------:R-:W-:Y:S01]  /*5370*/  ISETP.GT.AND P0, PT, R100, 0xf, PT ;  /* 0x0000000f6400780c */ /* 0x000fe20003f04270 */
[----:B------:R-:W-:Y:S01]  /*5380*/  FFMA.FTZ R56, R7, R168, R56 ;  /* 0x000000a807387223 */ /* 0x000fe20000010038 */
[----:B------:R-:W-:Y:S01]  /*5390*/  FFMA.FTZ R59, R6, R57, R59 ;  /* 0x00000039063b7223 */ /* 0x000fe2000001003b */
[----:B------:R-:W2:Y:S01]  /*53a0*/  SHFL.DOWN PT, R173, R68, 0x10, 0x1f ;  /* 0x0a001f0044ad7f89 */ /* 0x000ea200000e0000 */
[----:B------:R-:W-:Y:S01]  /*53b0*/  FFMA.FTZ R147, R4, R55, R147 ;  /* 0x0000003704937223 */ /* 0x000fe20000010093 */
[----:B------:R-:W-:Y:S01]  /*53c0*/  FFMA.FTZ R51, R166, R70, R51 ;  /* 0x00000046a6337223 */ /* 0x000fe20000010033 */
[----:B------:R-:W-:Y:S01]  /*53d0*/  FADD.FTZ R35, R74, R35 ;  /* 0x000000234a237221 */ /* 0x000fe20000010000 */
[----:B------:R-:W-:Y:S01]  /*53e0*/  FADD.FTZ R34, R175, R34 ;  /* 0x00000022af227221 */ /* 0x000fe20000010000 */
[----:B------:R-:W-:Y:S01]  /*53f0*/  FFMA.FTZ R44, R139, R71, R44 ;  /* 0x000000478b2c7223 */ /* 0x000fe2000001002c */
[----:B------:R-:W-:Y:S01]  /*5400*/  FFMA.FTZ R43, R140, R60, R43 ;  /* 0x0000003c8c2b7223 */ /* 0x000fe2000001002b */
[----:B------:R-:W-:Y:S01]  /*5410*/  FADD.FTZ R28, R73, R28 ;  /* 0x0000001c491c7221 */ /* 0x000fe20000010000 */
        /* <DEDUP_REMOVED lines=8> */
[----:B------:R-:W-:Y:S01]  /*54a0*/  FADD.FTZ R20, R147, R20 ;  /* 0x0000001493147221 */ /* 0x000fe20000010000 */
[----:B0-----:R-:W-:Y:S01]  /*54b0*/  @!P0 FADD.FTZ R69, R69, R72 ;  /* 0x0000004845458221 */ /* 0x001fe20000010000 */
[----:B--2---:R-:W-:Y:S01]  /*54c0*/  @!P0 FADD.FTZ R68, R68, R173 ;  /* 0x000000ad44448221 */ /* 0x004fe20000010000 */
[----:B------:R-:W-:-:S03]  /*54d0*/  ISETP.NE.AND P0, PT, R100, RZ, PT ;  /* 0x000000ff6400720c */ /* 0x000fc60003f05270 */
[----:B------:R-:W-:Y:S02]  /*54e0*/  MOV R52, R69 ;  /* 0x0000004500347202 */ /* 0x000fe40000000f00 */
[----:B------:R-:W-:-:S08]  /*54f0*/  MOV R53, R68 ;  /* 0x0000004400357202 */ /* 0x000fd00000000f00 */
        /* <DEDUP_REMOVED lines=18> */
.L_x_6063:
[----:B------:R-:W-:Y:S05]  /*5620*/  BSYNC B0 ;  /* 0x0000000000007941 */ /* 0x000fea0003800000 */
.L_x_6062:
[----:B------:R-:W-:Y:S01]  /*5630*/  IADD3 R164, R164, 0x1, RZ ;  /* 0x00000001a4a47810 */ /* 0x000fe20007ffe0ff */
[----:B------:R-:W-:-:S03]  /*5640*/  UIADD3 UR5, UP0, UR5, 0x1, URZ ;  /* 0x0000000105057890 */ /* 0x000fc6000ff1e03f */
[----:B------:R-:W-:Y:S01]  /*5650*/  ISETP.GE.AND P0, PT, R164, UR29, PT ;  /* 0x0000001da4007c0c */ /* 0x000fe2000bf06270 */
[----:B------:R-:W-:-:S12]  /*5660*/  UIADD3.X UR6, URZ, UR6, URZ, UP0, !UPT ;  /* 0x000000063f067290 */ /* 0x000fd800087fe43f */
[----:B------:R-:W-:Y:S05]  /*5670*/  @!P0 BRA `(.L_x_6064) ;  /* 0xffffffcc00d48947 */ /* 0x000fea000383ffff */
.L_x_6020:
[----:B------:R-:W-:Y:S01]  /*5680*/  BAR.SYNC.DEFER_BLOCKING 0x0 ;  /* 0x0000000000007b1d */ /* 0x000fe20000010000 */
[----:B------:R-:W-:Y:S01]  /*5690*/  IADD3 R93, P1, R93, -0x1000, RZ ;  /* 0xfffff0005d5d7810 */ /* 0x000fe20007f3e0ff */
[----:B------:R-:W-:Y:S01]  /*56a0*/  UIADD3 UR4, UR4, -0x400, URZ ;  /* 0xfffffc0004047890 */ /* 0x000fe2000fffe03f */
[----:B------:R-:W-:Y:S02]  /*56b0*/  IADD3 R98, P2, R98, -0x1000, RZ ;  /* 0xfffff00062627810 */ /* 0x000fe40007f5e0ff */
[----:B------:R-:W-:-:S03]  /*56c0*/  IADD3 R96, P3, R96, -0x1000, RZ ;  /* 0xfffff00060607810 */ /* 0x000fc60007f7e0ff */
[----:B------:R-:W3:Y:S01]  /*56d0*/  LDC.64 R6, c[0x0][0x388] ;  /* 0x0000e200ff067b82 */ /* 0x000ee20000000a00 */
[----:B------:R-:W-:Y:S01]  /*56e0*/  ULDC.64 UR6, c[0x0][0x390] ;  /* 0x0000e40000067ab9 */ /* 0x000fe20000000a00 */
[----:B------:R-:W-:Y:S01]  /*56f0*/  IADD3 R94, P4, R94, -0x1000, RZ ;  /* 0xfffff0005e5e7810 */ /* 0x000fe20007f9e0ff */
[----:B------:R-:W-:Y:S01]  /*5700*/  IMAD R0, R108, UR6, RZ ;  /* 0x000000066c007c24 */ /* 0x000fe2000f8e02ff */
[----:B------:R-:W-:Y:S01]  /*5710*/  IADD3.X R92, R92, -0x1, RZ, P1, !PT ;  /* 0xffffffff5c5c7810 */ /* 0x000fe20000ffe4ff */
[----:B------:R-:W-:Y:S01]  /*5720*/  IMAD.WIDE.U32 R2, R109, UR6, R82 ;  /* 0x000000066d027c25 */ /* 0x000fe2000f8e0052 */
[----:B------:R-:W-:Y:S02]  /*5730*/  IADD3.X R99, R99, -0x1, RZ, P2, !PT ;  /* 0xffffffff63637810 */ /* 0x000fe400017fe4ff */
[----:B0-2---:R-:W0:Y:S01]  /*5740*/  LDC.64 R52, c[0x0][0x3e0] ;  /* 0x0000f800ff347b82 */ /* 0x005e220000000a00 */
[----:B------:R-:W-:Y:S01]  /*5750*/  IMAD R5, R109, UR7, R0 ;  /* 0x000000076d057c24 */ /* 0x000fe2000f8e0200 */
[----:B------:R-:W-:Y:S01]  /*5760*/  ULDC.64 UR6, c[0x0][0x3b0] ;  /* 0x0000ec0000067ab9 */ /* 0x000fe20000000a00 */
[----:B------:R-:W-:-:S02]  /*5770*/  IADD3.X R97, R97, -0x1, RZ, P3, !PT ;  /* 0xffffffff61617810 */ /* 0x000fc40001ffe4ff */
[----:B------:R-:W-:Y:S02]  /*5780*/  IADD3.X R95, R95, -0x1, RZ, P4, !PT ;  /* 0xffffffff5f5f7810 */ /* 0x000fe400027fe4ff */
[----:B------:R-:W-:Y:S01]  /*5790*/  IADD3 R3, R3, R5, RZ ;  /* 0x0000000503037210 */ /* 0x000fe20007ffe0ff */
[----:B------:R-:W-:Y:S04]  /*57a0*/  STS.128 [R86], R36 ;  /* 0x0000002456007388 */ /* 0x000fe80000000c00 */
[----:B------:R2:W-:Y:S01]  /*57b0*/  STS.128 [R86+0x10], R40 ;  /* 0x0000102856007388 */ /* 0x0005e20000000c00 */
[----:B---3--:R-:W-:-:S03]  /*57c0*/  IMAD R0, R6, UR15, RZ ;  /* 0x0000000f06007c24 */ /* 0x008fc6000f8e02ff */
[----:B------:R-:W-:Y:S01]  /*57d0*/  STS.128 [R86+0x20], R44 ;  /* 0x0000202c56007388 */ /* 0x000fe20000000c00 */
[----:B------:R-:W-:-:S03]  /*57e0*/  IMAD.WIDE.U32 R2, R6, UR14, R2 ;  /* 0x0000000e06027c25 */ /* 0x000fc6000f8e0002 */
[----:B------:R-:W-:Y:S01]  /*57f0*/  STS.128 [R86+0x30], R48 ;  /* 0x0000303056007388 */ /* 0x000fe20000000c00 */
[----:B------:R-:W-:-:S03]  /*5800*/  NOP ;  /* 0x0000000000007918 */ /* 0x000fc60000000000 */
[----:B------:R-:W3:Y:S01]  /*5810*/  LDS.128 R8, [R87] ;  /* 0x0000000057087984 */ /* 0x000ee20000000c00 */
[----:B------:R-:W-:Y:S01]  /*5820*/  IMAD R5, R7, UR14, R0 ;  /* 0x0000000e07057c24 */ /* 0x000fe2000f8e0200 */
[C---:B0-----:R-:W-:Y:S01]  /*5830*/  LEA R4, P0, R2.reuse, R52, 0x2 ;  /* 0x0000003402047211 */ /* 0x041fe200078010ff */
[----:B------:R-:W-:Y:S01]  /*5840*/  FADD.FTZ R0, R101, R20 ;  /* 0x0000001465007221 */ /* 0x000fe20000010000 */
[----:B------:R-:W0:Y:S01]  /*5850*/  LDS.128 R12, [R87+0x200] ;  /* 0x00020000570c7984 */ /* 0x000e220000000c00 */
[----:B------:R-:W5:Y:S01]  /*5860*/  LDC.64 R6, c[0x0][0x3a8] ;  /* 0x0000ea00ff067b82 */ /* 0x000f620000000a00 */
[----:B------:R-:W-:Y:S02]  /*5870*/  IADD3 R3, R3, R5, RZ ;  /* 0x0000000503037210 */ /* 0x000fe40007ffe0ff */
[----:B------:R-:W1:Y:S02]  /*5880*/  LDS.128 R16, [R87+0x400] ;  /* 0x0004000057107984 */ /* 0x000e640000000c00 */
[----:B------:R-:W-:Y:S01]  /*5890*/  LEA.HI.X R5, R2, R53, R3, 0x2, P0 ;  /* 0x0000003502057211 */ /* 0x000fe200000f1403 */
[----:B------:R-:W-:Y:S01]  /*58a0*/  FADD.FTZ R3, R0, R21 ;  /* 0x0000001500037221 */ /* 0x000fe20000010000 */
[----:B------:R-:W4:Y:S01]  /*58b0*/  LDS.128 R36, [R87+0x600] ;  /* 0x0006000057247984 */ /* 0x000f220000000c00 */
[----:B--2---:R-:W2:Y:S02]  /*58c0*/  LDC.64 R40, c[0x0][0x3f0] ;  /* 0x0000fc00ff287b82 */ /* 0x004ea40000000a00 */
[----:B------:R-:W-:Y:S01]  /*58d0*/  FADD.FTZ R0, R3, R22 ;  /* 0x0000001603007221 */ /* 0x000fe20000010000 */
[----:B------:R-:W-:-:S04]  /*58e0*/  IMAD.WIDE R2, R88, 0x10, R4 ;  /* 0x0000001058027825 */ /* 0x000fc800078e0204 */
[----:B------:R-:W-:-:S04]  /*58f0*/  FADD.FTZ R5, R0, R23 ;  /* 0x0000001700057221 */ /* 0x000fc80000010000 */
[----:B------:R-:W-:-:S04]  /*5900*/  FADD.FTZ R0, R5, R24 ;  /* 0x0000001805007221 */ /* 0x000fc80000010000 */
[----:B------:R-:W-:Y:S01]  /*5910*/  FADD.FTZ R5, R0, R25 ;  /* 0x0000001900057221 */ /* 0x000fe20000010000 */
[----:B------:R-:W-:Y:S01]  /*5920*/  IMAD R0, R108, UR6, RZ ;  /* 0x000000066c007c24 */ /* 0x000fe2000f8e02ff */
[----:B---3--:R-:W-:Y:S04]  /*5930*/  STG.E.128 desc[UR12][R2.64+-0x1000], R8 ;  /* 0xfff0000802007986 */ /* 0x008fe8000c101d0c */
[----:B0-----:R-:W-:Y:S04]  /*5940*/  STG.E.128 desc[UR12][R2.64+-0xe00], R12 ;  /* 0xfff2000c02007986 */ /* 0x001fe8000c101d0c */
[----:B-1----:R-:W-:Y:S04]  /*5950*/  STG.E.128 desc[UR12][R2.64+-0xc00], R16 ;  /* 0xfff4001002007986 */ /* 0x002fe8000c101d0c */
[----:B----4-:R0:W-:Y:S01]  /*5960*/  STG.E.128 desc[UR12][R2.64+-0xa00], R36 ;  /* 0xfff6002402007986 */ /* 0x0101e2000c101d0c */
[----:B------:R-:W-:Y:S01]  /*5970*/  BAR.SYNC.DEFER_BLOCKING 0x0 ;  /* 0x0000000000007b1d */ /* 0x000fe20000010000 */
[----:B0-----:R-:W-:-:S05]  /*5980*/  IMAD.WIDE.U32 R2, R109, UR6, R82 ;  /* 0x000000066d027c25 */ /* 0x001fca000f8e0052 */
[----:B------:R-:W-:Y:S04]  /*5990*/  STS.128 [R86], R20 ;  /* 0x0000001456007388 */ /* 0x000fe80000000c00 */
[----:B------:R0:W-:Y:S04]  /*59a0*/  STS.128 [R86+0x10], R24 ;  /* 0x0000101856007388 */ /* 0x0001e80000000c00 */
[----:B------:R1:W-:Y:S04]  /*59b0*/  STS.128 [R86+0x20], R28 ;  /* 0x0000201c56007388 */ /* 0x0003e80000000c00 */
[----:B------:R3:W-:Y:S01]  /*59c0*/  STS.128 [R86+0x30], R32 ;  /* 0x0000302056007388 */ /* 0x0007e20000000c00 */
[----:B------:R-:W-:-:S03]  /*59d0*/  NOP ;  /* 0x0000000000007918 */ /* 0x000fc60000000000 */
[----:B------:R-:W4:Y:S01]  /*59e0*/  LDS.128 R8, [R87] ;  /* 0x0000000057087984 */ /* 0x000f220000000c00 */
[----:B0-----:R-:W-:Y:S01]  /*59f0*/  FADD.FTZ R26, R5, R26 ;  /* 0x0000001a051a7221 */ /* 0x001fe20000010000 */
[----:B------:R-:W-:Y:S02]  /*5a00*/  IMAD R5, R109, UR7, R0 ;  /* 0x000000076d057c24 */ /* 0x000fe4000f8e0200 */
[----:B------:R-:W0:Y:S01]  /*5a10*/  LDS.128 R12, [R87+0x200] ;  /* 0x00020000570c7984 */ /* 0x000e220000000c00 */
[----:B-----5:R-:W-:Y:S02]  /*5a20*/  IMAD R0, R6, UR15, RZ ;  /* 0x0000000f06007c24 */ /* 0x020fe4000f8e02ff */
[----:B------:R-:W-:Y:S01]  /*5a30*/  FADD.FTZ R27, R26, R27 ;  /* 0x0000001b1a1b7221 */ /* 0x000fe20000010000 */
[----:B------:R-:W-:Y:S01]  /*5a40*/  IADD3 R3, R3, R5, RZ ;  /* 0x0000000503037210 */ /* 0x000fe20007ffe0ff */
[----:B------:R-:W5:Y:S01]  /*5a50*/  LDS.128 R16, [R87+0x400] ;  /* 0x0004000057107984 */ /* 0x000f620000000c00 */
[----:B------:R-:W-:-:S02]  /*5a60*/  IMAD R5, R7, UR14, R0 ;  /* 0x0000000e07057c24 */ /* 0x000fc4000f8e0200 */
[----:B-1----:R-:W-:Y:S01]  /*5a70*/  FADD.FTZ R28, R27, R28 ;  /* 0x0000001c1b1c7221 */ /* 0x002fe20000010000 */
[----:B------:R-:W1:Y:S01]  /*5a80*/  LDS.128 R20, [R87+0x600] ;  /* 0x0006000057147984 */ /* 0x000e620000000c00 */
[----:B------:R-:W-:-:S04]  /*5a90*/  IMAD.WIDE.U32 R2, R6, UR14, R2 ;  /* 0x0000000e06027c25 */ /* 0x000fc8000f8e0002 */
[----:B------:R-:W-:Y:S01]  /*5aa0*/  FADD.FTZ R29, R28, R29 ;  /* 0x0000001d1c1d7221 */ /* 0x000fe20000010000 */
[----:B------:R-:W-:-:S03]  /*5ab0*/  IADD3 R0, R3, R5, RZ ;  /* 0x0000000503007210 */ /* 0x000fc60007ffe0ff */
[----:B------:R-:W-:Y:S01]  /*5ac0*/  FADD.FTZ R30, R29, R30 ;  /* 0x0000001e1d1e7221 */ /* 0x000fe20000010000 */
[----:B--2---:R-:W-:-:S03]  /*5ad0*/  LEA R4, P0, R2, R40, 0x2 ;  /* 0x0000002802047211 */ /* 0x004fc600078010ff */
[----:B------:R-:W-:Y:S01]  /*5ae0*/  FADD.FTZ R31, R30, R31 ;  /* 0x0000001f1e1f7221 */ /* 0x000fe20000010000 */
[----:B------:R-:W-:Y:S02]  /*5af0*/  LEA.HI.X R5, R2, R41, R0, 0x2, P0 ;  /* 0x0000002902057211 */ /* 0x000fe400000f1400 */
[C---:B------:R-:W-:Y:S01]  /*5b00*/  ISETP.GT.AND P0, PT, R90.reuse, 0x1, PT ;  /* 0x000000015a00780c */ /* 0x040fe20003f04270 */
[----:B---3--:R-:W-:Y:S01]  /*5b10*/  FADD.FTZ R32, R31, R32 ;  /* 0x000000201f207221 */ /* 0x008fe20000010000 */
[----:B------:R-:W-:Y:S01]  /*5b20*/  IADD3 R90, R90, -0x1, RZ ;  /* 0xffffffff5a5a7810 */ /* 0x000fe20007ffe0ff */
[----:B------:R-:W-:-:S04]  /*5b30*/  IMAD.WIDE R2, R88, 0x10, R4 ;  /* 0x0000001058027825 */ /* 0x000fc800078e0204 */
[----:B------:R-:W-:-:S04]  /*5b40*/  FADD.FTZ R33, R32, R33 ;  /* 0x0000002120217221 */ /* 0x000fc80000010000 */
[----:B------:R-:W-:-:S04]  /*5b50*/  FADD.FTZ R34, R33, R34 ;  /* 0x0000002221227221 */ /* 0x000fc80000010000 */
[----:B------:R-:W-:Y:S01]  /*5b60*/  FADD.FTZ R101, R34, R35 ;  /* 0x0000002322657221 */ /* 0x000fe20000010000 */
[----:B----4-:R2:W-:Y:S04]  /*5b70*/  STG.E.128 desc[UR12][R2.64+-0x1000], R8 ;  /* 0xfff0000802007986 */ /* 0x0105e8000c101d0c */
[----:B0-----:R2:W-:Y:S04]  /*5b80*/  STG.E.128 desc[UR12][R2.64+-0xe00], R12 ;  /* 0xfff2000c02007986 */ /* 0x0015e8000c101d0c */
[----:B-----5:R2:W-:Y:S04]  /*5b90*/  STG.E.128 desc[UR12][R2.64+-0xc00], R16 ;  /* 0xfff4001002007986 */ /* 0x0205e8000c101d0c */
[----:B-1----:R2:W-:Y:S01]  /*5ba0*/  STG.E.128 desc[UR12][R2.64+-0xa00], R20 ;  /* 0xfff6001402007986 */ /* 0x0025e2000c101d0c */
[----:B------:R-:W-:Y:S05]  /*5bb0*/  @P0 BRA `(.L_x_6065) ;  /* 0xffffffac00580947 */ /* 0x000fea000383ffff */
.L_x_6018:
        /* <DEDUP_REMOVED lines=35> */
.L_x_6067:
[----:B------:R-:W-:Y:S05]  /*5df0*/  BSYNC B0 ;  /* 0x0000000000007941 */ /* 0x000fea0003800000 */
.L_x_6066:
        /* <DEDUP_REMOVED lines=38> */
.L_x_6069:
[----:B--2---:R-:W2:Y:S02]  /*6060*/  S2R R15, SR_TID.X ;  /* 0x00000000000f7919 */ /* 0x004ea40000002100 */
.L_x_6070:
[----:B------:R-:W-:Y:S05]  /*6070*/  BSYNC B0 ;  /* 0x0000000000007941 */ /* 0x000fea0003800000 */
.L_x_6068:
        /* <DEDUP_REMOVED lines=22> */
.L_x_6072:
        /* <DEDUP_REMOVED lines=26> */
.L_x_6071:
[----:B------:R-:W-:Y:S05]  /*6380*/  EXIT ;  /* 0x000000000000794d */ /* 0x000fea0003800000 */
.L_x_6024:
[----:B------:R-:W-:Y:S01]  /*6390*/  HFMA2.MMA R198, -RZ, RZ, 0, 5.9604644775390625e-08 ;  /* 0x00000001ffc67435 */ /* 0x000fe200000001ff */
[----:B------:R-:W-:Y:S02]  /*63a0*/  MOV R227, R70 ;  /* 0x0000004600e37202 */ /* 0x000fe40000000f00 */
[----:B------:R-:W-:Y:S02]  /*63b0*/  MOV R229, RZ ;  /* 0x000000ff00e57202 */ /* 0x000fe40000000f00 */
[----:B------:R-:W-:-:S07]  /*63c0*/  MOV R74, 0xffffffff ;  /* 0xffffffff004a7802 */ /* 0x000fce0000000f00 */
[----:B-1----:R-:W-:Y:S05]  /*63d0*/  WARPSYNC.COLLECTIVE R74, `(.L_x_6073) ;  /* 0x000000004a087348 */ /* 0x002fea0003c00000 */
[----:B------:R0:W2:Y:S02]  /*63e0*/  SHFL.UP P3, R196, R227, R198, R229 ;  /* 0x040000c6e3c47389 */ /* 0x0000a400000600e5 */
[----:B012---:R-:W-:Y:S01]  /*63f0*/  ENDCOLLECTIVE ;  /* 0x000000000000791b */ /* 0x007fe20003800000 */
.L_x_6073:
[----:B------:R-:W-:Y:S02]  /*6400*/  MOV R227, R71 ;  /* 0x0000004700e37202 */ /* 0x000fe40000000f00 */
[----:B------:R-:W-:-:S07]  /*6410*/  MOV R75, R196 ;  /* 0x000000c4004b7202 */ /* 0x000fce0000000f00 */
[----:B------:R-:W-:Y:S05]  /*6420*/  WARPSYNC.COLLECTIVE R74, `(.L_x_6074) ;  /* 0x000000004a087348 */ /* 0x000fea0003c00000 */
[----:B------:R0:W1:Y:S02]  /*6430*/  SHFL.UP P3, R196, R227, R198, R229 ;  /* 0x040000c6e3c47389 */ /* 0x00006400000600e5 */
[----:B01----:R-:W-:Y:S01]  /*6440*/  ENDCOLLECTIVE ;  /* 0x000000000000791b */ /* 0x003fe20003800000 */
.L_x_6074:
        /* <DEDUP_REMOVED lines=8> */
.L_x_6075:
[----:B------:R-:W-:Y:S02]  /*64d0*/  MOV R227, R71 ;  /* 0x0000004700e37202 */ /* 0x000fe40000000f00 */
[----:B------:R-:W-:-:S07]  /*64e0*/  MOV R75, R196 ;  /* 0x000000c4004b7202 */ /* 0x000fce0000000f00 */
[----:B------:R-:W-:Y:S05]  /*64f0*/  WARPSYNC.COLLECTIVE R74, `(.L_x_6076) ;  /* 0x000000004a087348 */ /* 0x000fea0003c00000 */
[----:B------:R0:W1:Y:S02]  /*6500*/  SHFL.UP P3, R196, R227, R198, R229 ;  /* 0x040000c6e3c47389 */ /* 0x00006400000600e5 */
[----:B01----:R-:W-:Y:S01]  /*6510*/  ENDCOLLECTIVE ;  /* 0x000000000000791b */ /* 0x003fe20003800000 */
.L_x_6076:
        /* <DEDUP_REMOVED lines=8> */
.L_x_6077:
[----:B------:R-:W-:Y:S02]  /*65a0*/  MOV R227, R71 ;  /* 0x0000004700e37202 */ /* 0x000fe40000000f00 */
[----:B------:R-:W-:-:S07]  /*65b0*/  MOV R75, R196 ;  /* 0x000000c4004b7202 */ /* 0x000fce0000000f00 */
[----:B------:R-:W-:Y:S05]  /*65c0*/  WARPSYNC.COLLECTIVE R74, `(.L_x_6078) ;  /* 0x000000004a087348 */ /* 0x000fea0003c00000 */
[----:B------:R0:W1:Y:S02]  /*65d0*/  SHFL.UP P3, R196, R227, R198, R229 ;  /* 0x040000c6e3c47389 */ /* 0x00006400000600e5 */
[----:B01----:R-:W-:Y:S01]  /*65e0*/  ENDCOLLECTIVE ;  /* 0x000000000000791b */ /* 0x003fe20003800000 */
.L_x_6078:
        /* <DEDUP_REMOVED lines=8> */
.L_x_6079:
[----:B------:R-:W-:Y:S02]  /*6670*/  MOV R227, R71 ;  /* 0x0000004700e37202 */ /* 0x000fe40000000f00 */
[----:B------:R-:W-:-:S07]  /*6680*/  MOV R75, R196 ;  /* 0x000000c4004b7202 */ /* 0x000fce0000000f00 */
[----:B------:R-:W-:Y:S05]  /*6690*/  WARPSYNC.COLLECTIVE R74, `(.L_x_6080) ;  /* 0x000000004a087348 */ /* 0x000fea0003c00000 */
[----:B------:R0:W1:Y:S02]  /*66a0*/  SHFL.UP P3, R196, R227, R198, R229 ;  /* 0x040000c6e3c47389 */ /* 0x00006400000600e5 */
[----:B01----:R-:W-:Y:S01]  /*66b0*/  ENDCOLLECTIVE ;  /* 0x000000000000791b */ /* 0x003fe20003800000 */
.L_x_6080:
        /* <DEDUP_REMOVED lines=8> */
.L_x_6081:
[----:B------:R-:W-:Y:S02]  /*6740*/  MOV R227, R71 ;  /* 0x0000004700e37202 */ /* 0x000fe40000000f00 */
[----:B------:R-:W-:-:S07]  /*6750*/  MOV R75, R196 ;  /* 0x000000c4004b7202 */ /* 0x000fce0000000f00 */
[----:B------:R-:W-:Y:S05]  /*6760*/  WARPSYNC.COLLECTIVE R74, `(.L_x_6082) ;  /* 0x000000004a087348 */ /* 0x000fea0003c00000 */
[----:B------:R0:W1:Y:S02]  /*6770*/  SHFL.UP P3, R196, R227, R198, R229 ;  /* 0x040000c6e3c47389 */ /* 0x00006400000600e5 */
[----:B01----:R-:W-:Y:S01]  /*6780*/  ENDCOLLECTIVE ;  /* 0x000000000000791b */ /* 0x003fe20003800000 */
.L_x_6082:
[----:B------:R-:W-:Y:S05]  /*6790*/  BRA `(.L_x_6083) ;  /* 0xffffffc800d47947 */ /* 0x000fea000383ffff */
.L_x_6025:
        /* <DEDUP_REMOVED lines=8> */
.L_x_6085:
[----:B------:R-:W-:Y:S05]  /*6820*/  BSYNC B0 ;  /* 0x0000000000007941 */ /* 0x000fea0003800000 */
.L_x_6084:
[----:B------:R-:W-:Y:S05]  /*6830*/  BRA `(.L_x_6086) ;  /* 0xffffffc800c07947 */ /* 0x000fea000383ffff */
.L_x_6026:
        /* <DEDUP_REMOVED lines=8> */
.L_x_6088:
[----:B------:R-:W-:Y:S05]  /*68c0*/  BSYNC B0 ;  /* 0x0000000000007941 */ /* 0x000fea0003800000 */
.L_x_6087:
[----:B------:R-:W-:Y:S05]  /*68d0*/  BRA `(.L_x_6089) ;  /* 0xffffffc800a07947 */ /* 0x000fea000383ffff */
.L_x_6027:
        /* <DEDUP_REMOVED lines=8> */
.L_x_6091:
[----:B------:R-:W-:Y:S05]  /*6960*/  BSYNC B0 ;  /* 0x0000000000007941 */ /* 0x000fea0003800000 */
.L_x_6090:
        /* <DEDUP_REMOVED lines=11> */
.L_x_6092:
[----:B------:R-:W-:Y:S05]  /*6a20*/  WARPSYNC.COLLECTIVE R74, `(.L_x_6093) ;  /* 0x000000004a087348 */ /* 0x000fea0003c00000 */
[----:B------:R0:W1:Y:S02]  /*6a30*/  SHFL.IDX P3, R75, R231, R222, R233 ;  /* 0x000000dee74b7389 */ /* 0x00006400000600e9 */
[----:B01----:R-:W-:Y:S01]  /*6a40*/  ENDCOLLECTIVE ;  /* 0x000000000000791b */ /* 0x003fe20003800000 */
.L_x_6093:
[----:B------:R-:W-:Y:S02]  /*6a50*/  MOV R231, R73 ;  /* 0x0000004900e77202 */ /* 0x000fe40000000f00 */
[----:B------:R-:W-:Y:S02]  /*6a60*/  MOV R71, R196 ;  /* 0x000000c400477202 */ /* 0x000fe40000000f00 */
[----:B------:R-:W-:-:S07]  /*6a70*/  MOV R72, R75 ;  /* 0x0000004b00487202 */ /* 0x000fce0000000f00 */
[----:B------:R-:W-:Y:S05]  /*6a80*/  WARPSYNC.COLLECTIVE R74, `(.L_x_6094) ;  /* 0x000000004a087348 */ /* 0x000fea0003c00000 */
[----:B------:R0:W1:Y:S02]  /*6a90*/  SHFL.IDX P3, R75, R231, R222, R233 ;  /* 0x000000dee74b7389 */ /* 0x00006400000600e9 */
[----:B01----:R-:W-:Y:S01]  /*6aa0*/  ENDCOLLECTIVE ;  /* 0x000000000000791b */ /* 0x003fe20003800000 */
.L_x_6094:
[----:B------:R-:W-:Y:S01]  /*6ab0*/  MOV R73, R75 ;  /* 0x0000004b00497202 */ /* 0x000fe20000000f00 */
[----:B------:R-:W-:Y:S06]  /*6ac0*/  BRA `(.L_x_6095) ;  /* 0xffffffc8003c7947 */ /* 0x000fec000383ffff */
.L_x_6029:
        /* <DEDUP_REMOVED lines=9> */
.L_x_6096:
[----:B------:R-:W-:Y:S02]  /*6b60*/  MOV R229, R69 ;  /* 0x0000004500e57202 */ /* 0x000fe40000000f00 */
[----:B------:R-:W-:-:S07]  /*6b70*/  MOV R73, R75 ;  /* 0x0000004b00497202 */ /* 0x000fce0000000f00 */
[----:B------:R-:W-:Y:S05]  /*6b80*/  WARPSYNC.COLLECTIVE R74, `(.L_x_6097) ;  /* 0x000000004a087348 */ /* 0x000fea0003c00000 */
[----:B------:R0:W1:Y:S02]  /*6b90*/  SHFL.DOWN P6, R75, R229, R224, R235 ;  /* 0x080000e0e54b7389 */ /* 0x00006400000c00eb */
[----:B01----:R-:W-:Y:S01]  /*6ba0*/  ENDCOLLECTIVE ;  /* 0x000000000000791b */ /* 0x003fe20003800000 */
.L_x_6097:
        /* <DEDUP_REMOVED lines=8> */
.L_x_6098:
[----:B------:R-:W-:Y:S02]  /*6c30*/  MOV R229, R69 ;  /* 0x0000004500e57202 */ /* 0x000fe40000000f00 */
[----:B------:R-:W-:-:S07]  /*6c40*/  MOV R73, R75 ;  /* 0x0000004b00497202 */ /* 0x000fce0000000f00 */
[----:B------:R-:W-:Y:S05]  /*6c50*/  WARPSYNC.COLLECTIVE R74, `(.L_x_6099) ;  /* 0x000000004a087348 */ /* 0x000fea0003c00000 */
[----:B------:R0:W1:Y:S02]  /*6c60*/  SHFL.DOWN P6, R75, R229, R224, R235 ;  /* 0x080000e0e54b7389 */ /* 0x00006400000c00eb */
[----:B01----:R-:W-:Y:S01]  /*6c70*/  ENDCOLLECTIVE ;  /* 0x000000000000791b */ /* 0x003fe20003800000 */
.L_x_6099:
        /* <DEDUP_REMOVED lines=8> */
.L_x_6100:
[----:B------:R-:W-:Y:S02]  /*6d00*/  MOV R229, R69 ;  /* 0x0000004500e57202 */ /* 0x000fe40000000f00 */
[----:B------:R-:W-:-:S07]  /*6d10*/  MOV R73, R75 ;  /* 0x0000004b00497202 */ /* 0x000fce0000000f00 */
[----:B------:R-:W-:Y:S05]  /*6d20*/  WARPSYNC.COLLECTIVE R74, `(.L_x_6101) ;  /* 0x000000004a087348 */ /* 0x000fea0003c00000 */
[----:B------:R0:W1:Y:S02]  /*6d30*/  SHFL.DOWN P6, R75, R229, R224, R235 ;  /* 0x080000e0e54b7389 */ /* 0x00006400000c00eb */
[----:B01----:R-:W-:Y:S01]  /*6d40*/  ENDCOLLECTIVE ;  /* 0x000000000000791b */ /* 0x003fe20003800000 */
.L_x_6101:
        /* <DEDUP_REMOVED lines=8> */
.L_x_6102:
[----:B------:R-:W-:Y:S02]  /*6dd0*/  MOV R229, R69 ;  /* 0x0000004500e57202 */ /* 0x000fe40000000f00 */
[----:B------:R-:W-:-:S07]  /*6de0*/  MOV R73, R75 ;  /* 0x0000004b00497202 */ /* 0x000fce0000000f00 */
[----:B------:R-:W-:Y:S05]  /*6df0*/  WARPSYNC.COLLECTIVE R74, `(.L_x_6103) ;  /* 0x000000004a087348 */ /* 0x000fea0003c00000 */
[----:B------:R0:W1:Y:S02]  /*6e00*/  SHFL.DOWN P6, R75, R229, R224, R235 ;  /* 0x080000e0e54b7389 */ /* 0x00006400000c00eb */
[----:B01----:R-:W-:Y:S01]  /*6e10*/  ENDCOLLECTIVE ;  /* 0x000000000000791b */ /* 0x003fe20003800000 */
.L_x_6103:
        /* <DEDUP_REMOVED lines=8> */
.L_x_6104:
[----:B------:R-:W-:Y:S02]  /*6ea0*/  MOV R229, R69 ;  /* 0x0000004500e57202 */ /* 0x000fe40000000f00 */
[----:B------:R-:W-:-:S07]  /*6eb0*/  MOV R73, R75 ;  /* 0x0000004b00497202 */ /* 0x000fce0000000f00 */
[----:B------:R-:W-:Y:S05]  /*6ec0*/  WARPSYNC.COLLECTIVE R74, `(.L_x_6105) ;  /* 0x000000004a087348 */ /* 0x000fea0003c00000 */
[----:B------:R0:W1:Y:S02]  /*6ed0*/  SHFL.DOWN P6, R75, R229, R224, R235 ;  /* 0x080000e0e54b7389 */ /* 0x00006400000c00eb */
[----:B01----:R-:W-:Y:S01]  /*6ee0*/  ENDCOLLECTIVE ;  /* 0x000000000000791b */ /* 0x003fe20003800000 */
.L_x_6105:
        /* <DEDUP_REMOVED lines=9> */
.L_x_6106:
[----:B------:R-:W-:Y:S02]  /*6f80*/  MOV R231, R69 ;  /* 0x0000004500e77202 */ /* 0x000fe40000000f00 */
[----:B------:R-:W-:-:S07]  /*6f90*/  MOV R211, R75 ;  /* 0x0000004b00d37202 */ /* 0x000fce0000000f00 */
[----:B------:R-:W-:Y:S05]  /*6fa0*/  WARPSYNC.COLLECTIVE R74, `(.L_x_6107) ;  /* 0x000000004a087348 */ /* 0x000fea0003c00000 */
[----:B------:R0:W1:Y:S02]  /*6fb0*/  SHFL.IDX P3, R75, R231, R222, R233 ;  /* 0x000000dee74b7389 */ /* 0x00006400000600e9 */
[----:B01----:R-:W-:Y:S01]  /*6fc0*/  ENDCOLLECTIVE ;  /* 0x000000000000791b */ /* 0x003fe20003800000 */
.L_x_6107:
[----:B------:R-:W-:Y:S02]  /*6fd0*/  MOV R231, R132 ;  /* 0x0000008400e77202 */ /* 0x000fe40000000f00 */
[----:B------:R-:W-:-:S07]  /*6fe0*/  MOV R214, R75 ;  /* 0x0000004b00d67202 */ /* 0x000fce0000000f00 */
[----:B------:R-:W-:Y:S05]  /*6ff0*/  WARPSYNC.COLLECTIVE R74, `(.L_x_6108) ;  /* 0x000000004a087348 */ /* 0x000fea0003c00000 */
[----:B------:R0:W1:Y:S02]  /*7000*/  SHFL.DOWN P6, R75, R229, R224, R235 ;  /* 0x080000e0e54b7389 */ /* 0x00006400000c00eb */
[----:B01----:R-:W-:Y:S01]  /*7010*/  ENDCOLLECTIVE ;  /* 0x000000000000791b */ /* 0x003fe20003800000 */
.L_x_6108:
[----:B------:R-:W-:Y:S02]  /*7020*/  MOV R229, R69 ;  /* 0x0000004500e57202 */ /* 0x000fe40000000f00 */
[----:B------:R-:W-:-:S07]  /*7030*/  MOV R72, R75 ;  /* 0x0000004b00487202 */ /* 0x000fce0000000f00 */
[----:B------:R-:W-:Y:S05]  /*7040*/  WARPSYNC.COLLECTIVE R74, `(.L_x_6109) ;  /* 0x000000004a087348 */ /* 0x000fea0003c00000 */
[----:B------:R0:W1:Y:S02]  /*7050*/  SHFL.DOWN P6, R75, R229, R224, R235 ;  /* 0x080000e0e54b7389 */ /* 0x00006400000c00eb */
[----:B01----:R-:W-:Y:S01]  /*7060*/  ENDCOLLECTIVE ;  /* 0x000000000000791b */ /* 0x003fe20003800000 */
.L_x_6109:
[----:B------:R-:W-:-:S07]  /*7070*/  MOV R73, R75 ;  /* 0x0000004b00497202 */ /* 0x000fce0000000f00 */
[----:B------:R-:W-:Y:S05]  /*7080*/  WARPSYNC.COLLECTIVE R74, `(.L_x_6110) ;  /* 0x000000004a087348 */ /* 0x000fea0003c00000 */
[----:B------:R0:W1:Y:S02]  /*7090*/  SHFL.IDX P3, R75, R231, R222, R233 ;  /* 0x000000dee74b7389 */ /* 0x00006400000600e9 */
[----:B01----:R-:W-:Y:S01]  /*70a0*/  ENDCOLLECTIVE ;  /* 0x000000000000791b */ /* 0x003fe20003800000 */
.L_x_6110:
[----:B------:R-:W-:Y:S02]  /*70b0*/  MOV R231, R133 ;  /* 0x0000008500e77202 */ /* 0x000fe40000000f00 */
[----:B------:R-:W-:-:S07]  /*70c0*/  MOV R213, R75 ;  /* 0x0000004b00d57202 */ /* 0x000fce0000000f00 */
[----:B------:R-:W-:Y:S05]  /*70d0*/  WARPSYNC.COLLECTIVE R74, `(.L_x_6111) ;  /* 0x000000004a087348 */ /* 0x000fea0003c00000 */
[----:B------:R0:W1:Y:S02]  /*70e0*/  SHFL.IDX P3, R75, R231, R222, R233 ;  /* 0x000000dee74b7389 */ /* 0x00006400000600e9 */
[----:B01----:R-:W-:Y:S01]  /*70f0*/  ENDCOLLECTIVE ;  /* 0x000000000000791b */ /* 0x003fe20003800000 */
.L_x_6111:
[----:B------:R-:W-:Y:S05]  /*7100*/  BRA `(.L_x_6112) ;  /* 0xffffffc800407947 */ /* 0x000fea000383ffff */
.L_x_6113:
        /* <DEDUP_REMOVED lines=15> */
.L_x_10969:


//--------------------- .text._Z25selective_scan_bwd_kernelI32Selective_Scan_bwd_kernel_traitsILi64ELi16ELb1ELb1ELb0ELb1ELb0EffEEv12SSMParamsBwd --------------------------
	.section	.text._Z25selective_scan_bwd_kernelI32Selective_Scan_bwd_kernel_traitsILi64ELi16ELb1ELb1ELb0ELb1ELb0EffEEv12SSMParamsBwd,"ax",@progbits
	.align	128
        .global         _Z25selective_scan_bwd_kernelI32Selective_Scan_bwd_kernel_traitsILi64ELi16ELb1ELb1ELb0ELb1ELb0EffEEv12SSMParamsBwd
        .type           _Z25selective_scan_bwd_kernelI32Selective_Scan_bwd_kernel_traitsILi64ELi16ELb1ELb1ELb0ELb1ELb0EffEEv12SSMParamsBwd,@function
        .size           _Z25selective_scan_bwd_kernelI32Selective_Scan_bwd_kernel_traitsILi64ELi16ELb1ELb1ELb0ELb1ELb0EffEEv12SSMParamsBwd,(.L_x_10970 - _Z25selective_scan_bwd_kernelI32Selective_Scan_bwd_kernel_traitsILi64ELi16ELb1ELb1ELb0ELb1ELb0EffEEv12SSMParamsBwd)
        .other          _Z25selective_scan_bwd_kernelI32Selective_Scan_bwd_kernel_traitsILi64ELi16ELb1ELb1ELb0ELb1ELb0EffEEv12SSMParamsBwd,@"STO_CUDA_ENTRY STV_DEFAULT"
_Z25selective_scan_bwd_kernelI32Selective_Scan_bwd_kernel_traitsILi64ELi16ELb1ELb1ELb0ELb1ELb0EffEEv12SSMParamsBwd:
.text._Z25selective_scan_bwd_kernelI32Selective_Scan_bwd_kernel_traitsILi64ELi16ELb1ELb1ELb0ELb1ELb0EffEEv12SSMParamsBwd:
        /* <DEDUP_REMOVED lines=54> */
[----:B------:R-:W-:Y:S01]  /*0360*/  LOP3.LUT R6, R114, R11, RZ, 0x3c, !PT ;  /* 0x0000000b72067212 */ /* 0x000fe200078e3cff */
[----:B-1----:R-:W-:Y:S01]  /*0370*/  IMAD R0, R115, R2, RZ ;  /* 0x0000000273007224 */ /* 0x002fe200078e02ff */
[----:B------:R-:W-:-:S03]  /*0380*/  @!P1 IADD3 R119, R119, 0x1, RZ ;  /* 0x0000000177779810 */ /* 0x000fc60007ffe0ff */
[C---:B------:R-:W-:Y:S01]  /*0390*/  IMAD R0, R114.reuse, R3, R0 ;  /* 0x0000000372007224 */ /* 0x040fe200078e0200 */
[----:B------:R-:W-:Y:S01]  /*03a0*/  LEA R7, R21, 0xfffffc00, 0xa ;  /* 0xfffffc0015077811 */ /* 0x000fe200078e50ff */
[----:B------:R-:W-:Y:S01]  /*03b0*/  IMAD.WIDE.U32 R2, R114, R2, UR4 ;  /* 0x0000000472027e25 */ /* 0x000fe2000f8e0002 */
[----:B------:R-:W-:Y:S01]  /*03c0*/  UIMAD.WIDE.U32 UR6, UR15, UR10, URZ ;  /* 0x0000000a0f0672a5 */ /* 0x000fe2000f8e003f */
[----:B------:R-:W-:Y:S01]  /*03d0*/  ISETP.GE.AND P2, PT, R6, RZ, PT ;  /* 0x000000ff0600720c */ /* 0x000fe20003f46270 */
[----:B------:R-:W-:Y:S01]  /*03e0*/  UIMAD UR9, UR15, UR11, UR9 ;  /* 0x0000000b0f0972a4 */ /* 0x000fe2000f8e0209 */
[----:B------:R-:W-:Y:S02]  /*03f0*/  ISETP.NE.AND P1, PT, R11, RZ, PT ;  /* 0x000000ff0b00720c */ /* 0x000fe40003f25270 */
        /* <DEDUP_REMOVED lines=27> */
[-C--:B------:R-:W-:Y:S01]  /*05b0*/  IMAD R2, R121, R14.reuse, RZ ;  /* 0x0000000e79027224 */ /* 0x080fe200078e02ff */
[----:B------:R-:W-:Y:S01]  /*05c0*/  UIMAD.WIDE.U32 UR4, UR15, UR10, URZ ;  /* 0x0000000a0f0472a5 */ /* 0x000fe2000f8e003f */
[----:B------:R-:W-:Y:S01]  /*05d0*/  ISETP.NE.AND.EX P2, PT, R17, RZ, PT, P2 ;  /* 0x000000ff1100720c */ /* 0x000fe20003f45320 */
[----:B------:R-:W-:Y:S01]  /*05e0*/  UIMAD UR8, UR15, UR11, UR8 ;  /* 0x0000000b0f0872a4 */ /* 0x000fe2000f8e0208 */
[C---:B------:R-:W-:Y:S01]  /*05f0*/  IMAD R11, R119.reuse, R15, R2 ;  /* 0x0000000f770b7224 */ /* 0x040fe200078e0202 */
[----:B------:R-:W-:Y:S01]  /*0600*/  ISETP.NE.U32.AND P1, PT, R18, RZ, PT ;  /* 0x000000ff1200720c */ /* 0x000fe20003f25070 */
[----:B------:R-:W2:Y:S01]  /*0610*/  @P0 LDC R15, c[0x0][0x21c] ;  /* 0x00008700ff0f0b82 */ /* 0x000ea20000000800 */
[----:B------:R-:W-:Y:S01]  /*0620*/  UIADD3 UR5, UR5, UR8, URZ ;  /* 0x0000000805057290 */ /* 0x000fe2000fffe03f */
[----:B------:R-:W-:Y:S01]  /*0630*/  IMAD.WIDE.U32 R4, R119, R14, UR6 ;  /* 0x0000000677047e25 */ /* 0x000fe2000f8e000e */
[----:B------:R-:W-:-:S02]  /*0640*/  ISETP.NE.AND.EX P1, PT, R19, RZ, PT, P1 ;  /* 0x000000ff1300720c */ /* 0x000fc40003f25310 */
[----:B------:R-:W-:-:S03]  /*0650*/  CS2R R102, SRZ ;  /* 0x0000000000667805 */ /* 0x000fc6000001ff00 */
[----:B------:R-:W4:Y:S01]  /*0660*/  @P0 LDC.64 R104, c[0x0][0x310] ;  /* 0x0000c400ff680b82 */ /* 0x000f220000000a00 */
[C---:B------:R-:W-:Y:S01]  /*0670*/  IMAD.WIDE.U32 R2, R114.reuse, R12, UR4 ;  /* 0x0000000472027e25 */ /* 0x040fe2000f8e000c */
[C---:B------:R-:W-:Y:S02]  /*0680*/  @P2 LEA R102, P3, R114.reuse, R16, 0x2 ;  /* 0x0000001072662211 */ /* 0x040fe400078610ff */
[C---:B------:R-:W-:Y:S02]  /*0690*/  IADD3 R130, P5, R7.reuse, R4, RZ ;  /* 0x0000000407827210 */ /* 0x040fe40007fbe0ff */
[----:B------:R-:W-:Y:S02]  /*06a0*/  IADD3 R7, P4, R7, R2, RZ ;  /* 0x0000000207077210 */ /* 0x000fe40007f9e0ff */
[----:B------:R-:W-:Y:S02]  /*06b0*/  @P2 LEA.HI.X R103, R114, R17, R115, 0x2, P3 ;  /* 0x0000001172672211 */ /* 0x000fe400018f1473 */
[----:B------:R-:W-:-:S02]  /*06c0*/  CS2R R100, SRZ ;  /* 0x0000000000647805 */ /* 0x000fc4000001ff00 */
[----:B------:R-:W-:Y:S02]  /*06d0*/  ISETP.GE.AND P2, PT, R21, 0x1, PT ;  /* 0x000000011500780c */ /* 0x000fe40003f46270 */
[----:B------:R-:W-:Y:S01]  /*06e0*/  IADD3.X R2, R9, R3, R0, P4, !PT ;  /* 0x0000000309027210 */ /* 0x000fe200027fe400 */
[----:B-1----:R-:W-:Y:S01]  /*06f0*/  @P0 IMAD R0, R13, UR15, R114 ;  /* 0x0000000f0d000c24 */ /* 0x002fe2000f8e0272 */
[----:B------:R-:W-:Y:S02]  /*0700*/  @P1 LEA R100, P3, R114, R18, 0x2 ;  /* 0x0000001272641211 */ /* 0x000fe400078610ff */
[----:B0-----:R-:W-:Y:S01]  /*0710*/  LEA R122, P4, R127, R122, 0x2 ;  /* 0x0000007a7f7a7211 */ /* 0x001fe200078810ff */
[----:B------:R-:W-:Y:S01]  /*0720*/  @P0 IMAD R0, R0, R21, RZ ;  /* 0x0000001500000224 */ /* 0x000fe200078e02ff */
[----:B------:R-:W-:Y:S02]  /*0730*/  IADD3 R4, R5, R11, RZ ;  /* 0x0000000b05047210 */ /* 0x000fe40007ffe0ff */
[----:B------:R-:W-:-:S02]  /*0740*/  @P1 LEA.HI.X R101, R114, R19, R115, 0x2, P3 ;  /* 0x0000001372651211 */ /* 0x000fc400018f1473 */
[----:B---3--:R-:W-:Y:S01]  /*0750*/  LEA R124, P1, R129, R124, 0x2 ;  /* 0x0000007c817c7211 */ /* 0x008fe200078210ff */
[----:B--2---:R-:W-:Y:S01]  /*0760*/  @P0 IMAD R3, R0, R15, RZ ;  /* 0x0000000f00030224 */ /* 0x004fe200078e02ff */
[----:B------:R-:W-:Y:S02]  /*0770*/  LEA.HI.X R127, R127, R123, R8, 0x2, P4 ;  /* 0x0000007b7f7f7211 */ /* 0x000fe400020f1408 */
[----:B------:R-:W-:Y:S02]  /*0780*/  IADD3.X R9, R9, R4, RZ, P5, !PT ;  /* 0x0000000409097210 */ /* 0x000fe40002ffe4ff */
[----:B------:R-:W-:Y:S02]  /*0790*/  LEA R126, P3, R7, R22, 0x2 ;  /* 0x00000016077e7211 */ /* 0x000fe400078610ff */
[----:B------:R-:W-:Y:S02]  /*07a0*/  LEA R128, P4, R130, R24, 0x2 ;  /* 0x0000001882807211 */ /* 0x000fe400078810ff */
[----:B------:R-:W-:Y:S01]  /*07b0*/  LEA.HI.X R129, R129, R125, R6, 0x2, P1 ;  /* 0x0000007d81817211 */ /* 0x000fe200008f1406 */
[----:B------:R-:W-:Y:S01]  /*07c0*/  HFMA2.MMA R125, -RZ, RZ, 0, 0 ;  /* 0x00000000ff7d7435 */ /* 0x000fe200000001ff */
[----:B----4-:R-:W-:Y:S01]  /*07d0*/  @P0 IMAD.WIDE R104, R3, 0x8, R104 ;  /* 0x0000000803680825 */ /* 0x010fe200078e0268 */
[----:B------:R-:W-:-:S02]  /*07e0*/  LEA.HI.X R131, R7, R23, R2, 0x2, P3 ;  /* 0x0000001707837211 */ /* 0x000fc400018f1402 */
[----:B------:R-:W-:Y:S02]  /*07f0*/  @!P0 CS2R R104, SRZ ;  /* 0x0000000000688805 */ /* 0x000fe4000001ff00 */
        /* <DEDUP_REMOVED lines=18> */
.L_x_6192:
[----:B------:R-:W-:Y:S01]  /*0920*/  BAR.SYNC.DEFER_BLOCKING 0x0 ;  /* 0x0000000000007b1d */ /* 0x000fe20000010000 */
[----:B------:R-:W-:Y:S02]  /*0930*/  SHF.L.U32 R0, R118, 0x2, RZ ;  /* 0x0000000276007819 */ /* 0x000fe400000006ff */
[----:B-1----:R-:W-:Y:S02]  /*0940*/  MOV R2, R122 ;  /* 0x0000007a00027202 */ /* 0x002fe40000000f00 */
[----:B------:R-:W-:Y:S02]  /*0950*/  LOP3.LUT R5, R0, 0xffffff80, RZ, 0xc0, !PT ;  /* 0xffffff8000057812 */ /* 0x000fe400078ec0ff */
[----:B------:R-:W-:Y:S02]  /*0960*/  MOV R3, R127 ;  /* 0x0000007f00037202 */ /* 0x000fe40000000f00 */
[----:B------:R-:W-:-:S05]  /*0970*/  LOP3.LUT R135, R5, 0x1f, R118, 0xf8, !PT ;  /* 0x0000001f05877812 */ /* 0x000fca00078ef876 */
        /* <DEDUP_REMOVED lines=10> */
[----:B------:R-:W-:Y:S01]  /*0a20*/  MOV R3, R129 ;  /* 0x0000008100037202 */ /* 0x000fe20000000f00 */
[----:B------:R-:W0:Y:S02]  /*0a30*/  LDC R0, c[0x0][0x21c] ;  /* 0x00008700ff007b82 */ /* 0x000e240000000800 */
[----:B------:R-:W-:Y:S01]  /*0a40*/  IMAD.WIDE R98, R135, 0x10, R2 ;  /* 0x0000001087627825 */ /* 0x000fe200078e0202 */
[----:B--2---:R-:W-:Y:S04]  /*0a50*/  STS.128 [R136], R16 ;  /* 0x0000001088007388 */ /* 0x004fe80000000c00 */
[----:B---3--:R-:W-:Y:S04]  /*0a60*/  STS.128 [R136+0x200], R20 ;  /* 0x0002001488007388 */ /* 0x008fe80000000c00 */
        /* <DEDUP_REMOVED lines=9> */
[----:B-1----:R-:W4:Y:S04]  /*0b00*/  LDG.E.128 R24, desc[UR12][R98.64+0x200] ;  /* 0x0002000c62187981 */ /* 0x002f28000c1e1d00 */
[----:B--2---:R-:W2:Y:S04]  /*0b10*/  LDG.E.128 R28, desc[UR12][R98.64+0x400] ;  /* 0x0004000c621c7981 */ /* 0x004ea8000c1e1d00 */
[----:B------:R-:W2:Y:S01]  /*0b20*/  LDG.E.128 R32, desc[UR12][R98.64+0x600] ;  /* 0x0006000c62207981 */ /* 0x000ea2000c1e1d00 */
[----:B------:R-:W-:-:S02]  /*0b30*/  MOV R2, R126 ;  /* 0x0000007e00027202 */ /* 0x000fc40000000f00 */
[----:B------:R-:W-:-:S03]  /*0b40*/  MOV R3, R131 ;  /* 0x0000008300037202 */ /* 0x000fc60000000f00 */
[----:B------:R-:W-:Y:S01]  /*0b50*/  IMAD.WIDE R2, R135, 0x10, R2 ;  /* 0x0000001087027825 */ /* 0x000fe200078e0202 */
[----:B---3--:R-:W-:Y:S04]  /*0b60*/  STS.128 [R136], R4 ;  /* 0x0000000488007388 */ /* 0x008fe80000000c00 */
[----:B----4-:R-:W-:Y:S04]  /*0b70*/  STS.128 [R136+0x200], R24 ;  /* 0x0002001888007388 */ /* 0x010fe80000000c00 */
[----:B--2---:R-:W-:Y:S04]  /*0b80*/  STS.128 [R136+0x400], R28 ;  /* 0x0004001c88007388 */ /* 0x004fe80000000c00 */
[----:B------:R-:W-:Y:S01]  /*0b90*/  STS.128 [R136+0x600], R32 ;  /* 0x0006002088007388 */ /* 0x000fe20000000c00 */
[----:B------:R-:W-:-:S03]  /*0ba0*/  NOP ;  /* 0x0000000000007918 */ /* 0x000fc60000000000 */
[----:B------:R-:W-:Y:S04]  /*0bb0*/  LDS.128 R48, [R137+0x10] ;  /* 0x0000100089307984 */ /* 0x000fe80000000c00 */
[----:B------:R-:W-:Y:S04]  /*0bc0*/  LDS.128 R40, [R137+0x20] ;  /* 0x0000200089287984 */ /* 0x000fe80000000c00 */
[----:B------:R-:W-:Y:S04]  /*0bd0*/  LDS.128 R36, [R137+0x30] ;  /* 0x0000300089247984 */ /* 0x000fe80000000c00 */
[----:B------:R-:W1:Y:S01]  /*0be0*/  LDS.128 R44, [R137] ;  /* 0x00000000892c7984 */ /* 0x000e620000000c00 */
[----:B------:R-:W-:Y:S06]  /*0bf0*/  BAR.SYNC.DEFER_BLOCKING 0x0 ;  /* 0x0000000000007b1d */ /* 0x000fec0000010000 */
[----:B------:R-:W2:Y:S04]  /*0c00*/  LDG.E.128 R52, desc[UR12][R2.64] ;  /* 0x0000000c02347981 */ /* 0x000ea8000c1e1d00 */
[----:B------:R-:W3:Y:S04]  /*0c10*/  LDG.E.128 R56, desc[UR12][R2.64+0x200] ;  /* 0x0002000c02387981 */ /* 0x000ee8000c1e1d00 */
[----:B------:R-:W4:Y:S04]  /*0c20*/  LDG.E.128 R60, desc[UR12][R2.64+0x400] ;  /* 0x0004000c023c7981 */ /* 0x000f28000c1e1d00 */
[----:B------:R-:W4:Y:S01]  /*0c30*/  LDG.E.128 R64, desc[UR12][R2.64+0x600] ;  /* 0x0006000c02407981 */ /* 0x000f22000c1e1d00 */
[--C-:B-1---5:R-:W-:Y:S01]  /*0c40*/  FADD.FTZ R109, R44, R117.reuse ;  /* 0x000000752c6d7221 */ /* 0x122fe20000010000 */
        /* <DEDUP_REMOVED lines=55> */
.L_x_6116:
[----:B------:R-:W-:Y:S05]  /*0fc0*/  BSYNC B0 ;  /* 0x0000000000007941 */ /* 0x000fea0003800000 */
.L_x_6115:
        /* <DEDUP_REMOVED lines=35> */
.L_x_6118:
[----:B------:R-:W-:Y:S05]  /*1200*/  BSYNC B0 ;  /* 0x0000000000007941 */ /* 0x000fea0003800000 */
.L_x_6117:
        /* <DEDUP_REMOVED lines=35> */
.L_x_6120:
[----:B------:R-:W-:Y:S05]  /*1440*/  BSYNC B0 ;  /* 0x0000000000007941 */ /* 0x000fea0003800000 */
.L_x_6119:
        /* <DEDUP_REMOVED lines=35> */
.L_x_6122:
[----:B------:R-:W-:Y:S05]  /*1680*/  BSYNC B0 ;  /* 0x0000000000007941 */ /* 0x000fea0003800000 */
.L_x_6121:
        /* <DEDUP_REMOVED lines=35> */
.L_x_6124:
[----:B------:R-:W-:Y:S05]  /*18c0*/  BSYNC B0 ;  /* 0x0000000000007941 */ /* 0x000fea0003800000 */
.L_x_6123:
        /* <DEDUP_REMOVED lines=40> */
.L_x_6126:
[----:B------:R-:W-:Y:S05]  /*1b50*/  BSYNC B0 ;  /* 0x0000000000007941 */ /* 0x000fea0003800000 */
.L_x_6125:
        /* <DEDUP_REMOVED lines=38> */
.L_x_6128:
[----:B------:R-:W-:Y:S05]  /*1dc0*/  BSYNC B0 ;  /* 0x0000000000007941 */ /* 0x000fea0003800000 */
.L_x_6127:
        /* <DEDUP_REMOVED lines=38> */
.L_x_6130:
[----:B------:R-:W-:Y:S05]  /*2030*/  BSYNC B0 ;  /* 0x0000000000007941 */ /* 0x000fea0003800000 */
.L_x_6129:
        /* <DEDUP_REMOVED lines=38> */
.L_x_6132:
[----:B------:R-:W-:Y:S05]  /*22a0*/  BSYNC B0 ;  /* 0x0000000000007941 */ /* 0x000fea0003800000 */
.L_x_6131:
[----:B------:R-:W-:Y:S01]  /*22b0*/  FFMA.FTZ R3, R15, R27, R48 ;  /* 0x0000001b0f037223 */ /* 0x000fe20000010030 */
[----:B------:R-:W-:Y:S01]  /*22c0*/  BSSY B0, `(.L_x_6133) ;  /* 0x0000025000007945 */ /* 0x000fe20003800000 */
[----:B------:R-:W-:Y:S02]  /*22d0*/  FSETP.GTU.FTZ.AND P2, PT, R147, 20, PT ;  /* 0x41a000009300780b */ /* 0x000fe40003f5c000 */
[----:B------:R-:W-:Y:S02]  /*22e0*/  CS2R R50, SRZ ;  /* 0x0000000000327805 */ /* 0x000fe4000001ff00 */
[----:B------:R-:W-:Y:S01]  /*22f0*/  CS2R R48, SRZ ;  /* 0x0000000000307805 */ /* 0x000fe2000001ff00 */
[----:B0-2---:R-:W-:Y:S01]  /*2300*/  FFMA.FTZ R54, R16, R28, R3 ;  /* 0x0000001c10367223 */ /* 0x005fe20000010003 */
        /* <DEDUP_REMOVED lines=32> */
.L_x_6134:
[----:B------:R-:W-:Y:S05]  /*2510*/  BSYNC B0 ;  /* 0x0000000000007941 */ /* 0x000fea0003800000 */
.L_x_6133:
        /* <DEDUP_REMOVED lines=40> */
.L_x_6136:
[----:B------:R-:W-:Y:S05]  /*27a0*/  BSYNC B0 ;  /* 0x0000000000007941 */ /* 0x000fea0003800000 */
.L_x_6135:
        /* <DEDUP_REMOVED lines=33> */
.L_x_6138:
[----:B------:R-:W-:Y:S05]  /*29c0*/  BSYNC B0 ;  /* 0x0000000000007941 */ /* 0x000fea0003800000 */
.L_x_6137:
        /* <DEDUP_REMOVED lines=33> */
.L_x_6140:
[----:B------:R-:W-:Y:S05]  /*2be0*/  BSYNC B0 ;  /* 0x0000000000007941 */ /* 0x000fea0003800000 */
.L_x_6139:
        /* <DEDUP_REMOVED lines=33> */
.L_x_6142:
[----:B------:R-:W-:Y:S05]  /*2e00*/  BSYNC B0 ;  /* 0x0000000000007941 */ /* 0x000fea0003800000 */
.L_x_6141:
        /* <DEDUP_REMOVED lines=33> */
.L_x_6144:
[----:B------:R-:W-:Y:S05]  /*3020*/  BSYNC B0 ;  /* 0x0000000000007941 */ /* 0x000fea0003800000 */
.L_x_6143:
        /* <DEDUP_REMOVED lines=33> */
.L_x_6146:
[----:B------:R-:W-:Y:S05]  /*3240*/  BSYNC B0 ;  /* 0x0000000000007941 */ /* 0x000fea0003800000 */
.L_x_6145:
        /* <DEDUP_REMOVED lines=21> */
[----:B------:R-:W-:Y:S01]  /*33a0*/  MOV R39, RZ ;  /* 0x000000ff00277202 */ /* 0x000fe20000000f00 */
[----:B------:R-:W-:Y:S01]  /*33b0*/  UMOV UR5, URZ ;  /* 0x0000003f00057c82 */ /* 0x000fe20008000000 */
[----:B------:R-:W-:Y:S01]  /*33c0*/  UMOV UR6, URZ ;  /* 0x0000003f00067c82 */ /* 0x000fe20008000000 */
[----:B------:R-:W-:Y:S01]  /*33d0*/  ULDC UR28, c[0x0][0x21c] ;  /* 0x00008700001c7ab9 */ /* 0x000fe20000000800 */
[----:B------:R-:W-:Y:S01]  /*33e0*/  ULDC UR9, c[0x0][0x218] ;  /* 0x0000860000097ab9 */ /* 0x000fe20000000800 */
[----:B------:R-:W-:Y:S01]  /*33f0*/  ULDC.64 UR26, c[0x0][0x3c8] ;  /* 0x0000f200001a7ab9 */ /* 0x000fe20000000a00 */
[----:B------:R-:W1:Y:S01]  /*3400*/  LDC.64 R96, c[0x0][0x2d0] ;  /* 0x0000b400ff607b82 */ /* 0x000e620000000a00 */
[----:B------:R-:W-:Y:S01]  /*3410*/  ULDC.64 UR18, c[0x0][0x250] ;  /* 0x0000940000127ab9 */ /* 0x000fe20000000a00 */
[----:B------:R-:W-:Y:S01]  /*3420*/  ULDC.64 UR16, c[0x0][0x238] ;  /* 0x00008e0000107ab9 */ /* 0x000fe20000000a00 */
[----:B------:R-:W-:Y:S01]  /*3430*/  ULDC.64 UR10, c[0x0][0x230] ;  /* 0x00008c00000a7ab9 */ /* 0x000fe20000000a00 */
[----:B------:R-:W-:Y:S01]  /*3440*/  ULDC.64 UR22, c[0x0][0x270] ;  /* 0x00009c0000167ab9 */ /* 0x000fe20000000a00 */
[----:B------:R-:W-:Y:S01]  /*3450*/  ULDC.64 UR20, c[0x0][0x268] ;  /* 0x00009a0000147ab9 */ /* 0x000fe20000000a00 */
[----:B------:R-:W-:-:S02]  /*3460*/  ULDC.64 UR24, c[0x0][0x350] ;  /* 0x0000d40000187ab9 */ /* 0x000fc40000000a00 */
[----:B------:R-:W2:Y:S08]  /*3470*/  LDC.64 R94, c[0x0][0x2e0] ;  /* 0x0000b800ff5e7b82 */ /* 0x000eb00000000a00 */
[----:B------:R-:W3:Y:S08]  /*3480*/  LDC.64 R92, c[0x0][0x348] ;  /* 0x0000d200ff5c7b82 */ /* 0x000ef00000000a00 */
[----:B------:R-:W4:Y:S02]  /*3490*/  LDC.64 R2, c[0x0][0x360] ;  /* 0x0000d800ff027b82 */ /* 0x000f240000000a00 */
.L_x_6191:
[----:B------:R-:W-:Y:S01]  /*34a0*/  IMAD R71, R115, UR10, RZ ;  /* 0x0000000a73477c24 */ /* 0x000fe2000f8e02ff */
[----:B--2---:R-:W-:Y:S01]  /*34b0*/  SHF.R.S32.HI R151, RZ, 0x1f, R148 ;  /* 0x0000001fff977819 */ /* 0x004fe20000011494 */
[----:B------:R-:W-:-:S04]  /*34c0*/  IMAD.WIDE.U32 R68, R114, UR10, RZ ;  /* 0x0000000a72447c25 */ /* 0x000fc8000f8e00ff */
[----:B------:R-:W-:Y:S02]  /*34d0*/  IMAD R71, R114, UR11, R71 ;  /* 0x0000000b72477c24 */ /* 0x000fe4000f8e0247 */
[C---:B------:R-:W-:Y:S02]  /*34e0*/  IMAD R75, R151.reuse, UR18, RZ ;  /* 0x00000012974b7c24 */ /* 0x040fe4000f8e02ff */
[----:B------:R-:W-:Y:S01]  /*34f0*/  IMAD R73, R151, UR16, RZ ;  /* 0x0000001097497c24 */ /* 0x000fe2000f8e02ff */
[----:B------:R-:W-:Y:S01]  /*3500*/  IADD3 R69, R69, R71, RZ ;  /* 0x0000004745457210 */ /* 0x000fe20007ffe0ff */
[----:B0-----:R-:W-:-:S04]  /*3510*/  IMAD.WIDE.U32 R70, R148, UR18, RZ ;  /* 0x0000001294467c25 */ /* 0x001fc8000f8e00ff */
[----:B------:R-:W-:Y:S01]  /*3520*/  IMAD R75, R148, UR19, R75 ;  /* 0x00000013944b7c24 */ /* 0x000fe2000f8e024b */
[----:B------:R-:W-:Y:S01]  /*3530*/  LEA R84, P0, R70, R128, 0x2 ;  /* 0x0000008046547211 */ /* 0x000fe200078010ff */
[C---:B------:R-:W-:Y:S02]  /*3540*/  IMAD R73, R148.reuse, UR17, R73 ;  /* 0x0000001194497c24 */ /* 0x040fe4000f8e0249 */
[----:B------:R-:W-:Y:S01]  /*3550*/  IMAD.WIDE.U32 R68, R148, UR16, R68 ;  /* 0x0000001094447c25 */ /* 0x000fe2000f8e0044 */
[----:B------:R-:W-:-:S04]  /*3560*/  IADD3 R71, R71, R75, RZ ;  /* 0x0000004b47477210 */ /* 0x000fc80007ffe0ff */
[----:B------:R-:W-:Y:S02]  /*3570*/  LEA.HI.X R85, R70, R130, R71, 0x2, P0 ;  /* 0x0000008246557211 */ /* 0x000fe400000f1447 */
[----:B------:R-:W-:Y:S02]  /*3580*/  IADD3 R0, R69, R73, RZ ;  /* 0x0000004945007210 */ /* 0x000fe40007ffe0ff */
[----:B-1----:R-:W-:Y:S01]  /*3590*/  LEA R86, P0, R68, R96, 0x2 ;  /* 0x0000006044567211 */ /* 0x002fe200078010ff */
[----:B------:R-:W-:-:S03]  /*35a0*/  IMAD.WIDE R84, R135, 0x10, R84 ;  /* 0x0000001087547825 */ /* 0x000fc600078e0254 */
[----:B------:R-:W-:Y:S02]  /*35b0*/  LEA.HI.X R87, R68, R97, R0, 0x2, P0 ;  /* 0x0000006144577211 */ /* 0x000fe400000f1400 */
[----:B------:R-:W3:Y:S04]  /*35c0*/  LDG.E.128 R68, desc[UR12][R84.64] ;  /* 0x0000000c54447981 */ /* 0x000ee8000c1e1d00 */
[----:B------:R1:W4:Y:S04]  /*35d0*/  LDG.E R146, desc[UR12][R86.64] ;  /* 0x0000000c56927981 */ /* 0x000328000c1e1900 */
        /* <DEDUP_REMOVED lines=9> */
[----:B-1----:R-:W-:-:S03]  /*3670*/  LEA.HI R86, R0, R0, RZ, 0x1 ;  /* 0x0000000000567211 */ /* 0x002fc600078f08ff */
[C---:B------:R-:W-:Y:S02]  /*3680*/  IMAD R91, R148.reuse, UR23, R91 ;  /* 0x00000017945b7c24 */ /* 0x040fe4000f8e025b */
[----:B0-----:R-:W-:Y:S01]  /*3690*/  IMAD.WIDE.U32 R84, R148, UR22, R88 ;  /* 0x0000001694547c25 */ /* 0x001fe2000f8e0058 */
[----:B------:R-:W-:-:S04]  /*36a0*/  LOP3.LUT R87, R86, 0xfffffe, RZ, 0xc0, !PT ;  /* 0x00fffffe56577812 */ /* 0x000fc800078ec0ff */
[----:B------:R-:W-:Y:S02]  /*36b0*/  IADD3 R85, R85, R91, RZ ;  /* 0x0000005b55557210 */ /* 0x000fe40007ffe0ff */
[----:B--2---:R-:W-:Y:S02]  /*36c0*/  LEA R182, P1, R84, R94, 0x2 ;  /* 0x0000005e54b67211 */ /* 0x004fe400078210ff */
[----:B------:R-:W-:Y:S02]  /*36d0*/  IADD3 R87, R0, -R87, RZ ;  /* 0x8000005700577210 */ /* 0x000fe40007ffe0ff */
[----:B------:R-:W-:Y:S02]  /*36e0*/  LEA.HI.X R183, R84, R95, R85, 0x2, P1 ;  /* 0x0000005f54b77211 */ /* 0x000fe400008f1455 */
[C---:B------:R-:W-:Y:S02]  /*36f0*/  ISETP.NE.AND P1, PT, R118.reuse, RZ, PT ;  /* 0x000000ff7600720c */ /* 0x040fe40003f25270 */
[----:B------:R-:W-:-:S02]  /*3700*/  IADD3 R153, R118, 0x200, RZ ;  /* 0x0000020076997810 */ /* 0x000fc40007ffe0ff */
[----:B------:R-:W-:Y:S02]  /*3710*/  LEA R84, R87, R148, 0x8 ;  /* 0x0000009457547211 */ /* 0x000fe400078e40ff */
[----:B------:R-:W-:-:S04]  /*3720*/  LOP3.LUT P0, RZ, R118, 0x1f, RZ, 0xc0, !PT ;  /* 0x0000001f76ff7812 */ /* 0x000fc8000780c0ff */
[----:B------:R-:W-:-:S13]  /*3730*/  ISETP.LT.OR P2, PT, R132, 0x2, P0 ;  /* 0x000000028400780c */ /* 0x000fda0000741670 */
[----:B------:R-:W0:Y:S01]  /*3740*/  @!P2 LDC R86, c[0x0][0x21c] ;  /* 0x00008700ff56ab82 */ /* 0x000e220000000800 */
[----:B------:R-:W-:Y:S01]  /*3750*/  @!P2 IADD3 R85, R132, -0x2, RZ ;  /* 0xfffffffe8455a810 */ /* 0x000fe20007ffe0ff */
[----:B------:R-:W-:Y:S01]  /*3760*/  FMUL.FTZ R191, R8, R109 ;  /* 0x0000006d08bf7220 */ /* 0x000fe20000410000 */
[----:B------:R-:W-:Y:S01]  /*3770*/  FMUL.FTZ R186, R9, R108 ;  /* 0x0000006c09ba7220 */ /* 0x000fe20000410000 */
[----:B------:R-:W-:Y:S02]  /*3780*/  MOV R89, RZ ;  /* 0x000000ff00597202 */ /* 0x000fe40000000f00 */
[----:B------:R-:W-:Y:S01]  /*3790*/  MOV R88, 0x3f800000 ;  /* 0x3f80000000587802 */ /* 0x000fe20000000f00 */
[----:B------:R-:W-:Y:S01]  /*37a0*/  FMUL.FTZ R199, R10, R139 ;  /* 0x0000008b0ac77220 */ /* 0x000fe20000410000 */
[----:B------:R-:W-:Y:S01]  /*37b0*/  FMUL.FTZ R192, R11, R138 ;  /* 0x0000008a0bc07220 */ /* 0x000fe20000410000 */
[----:B------:R-:W-:Y:S01]  /*37c0*/  FMUL.FTZ R195, R12, R113 ;  /* 0x000000710cc37220 */ /* 0x000fe20000410000 */
[----:B0-----:R-:W-:-:S02]  /*37d0*/  @!P2 IMAD R85, R85, R86, R148 ;  /* 0x000000565555a224 */ /* 0x001fc400078e0294 */
        /* <DEDUP_REMOVED lines=9> */
[----:B---3--:R0:W-:Y:S01]  /*3870*/  STS.128 [R136], R68 ;  /* 0x0000004488007388 */ /* 0x0081e20000000c00 */
[----:B----4-:R-:W-:-:S04]  /*3880*/  FMUL.FTZ R152, R146, 1.4426950216293334961 ;  /* 0x3fb8aa3b92987820 */ /* 0x010fc80000410000 */
[----:B------:R-:W-:Y:S01]  /*3890*/  FMUL.FTZ R0, R152, R109 ;  /* 0x0000006d98007220 */ /* 0x000fe20000410000 */
[----:B------:R-:W-:Y:S01]  /*38a0*/  STS.128 [R136+0x200], R72 ;  /* 0x0002004888007388 */ /* 0x000fe20000000c00 */
[----:B0-----:R-:W-:-:S03]  /*38b0*/  SEL R68, R84, R153, !P1 ;  /* 0x0000009954447207 */ /* 0x001fc60004800000 */
[----:B------:R-:W-:Y:S01]  /*38c0*/  STS.128 [R136+0x400], R76 ;  /* 0x0004004c88007388 */ /* 0x000fe20000000c00 */
[----:B------:R-:W-:-:S03]  /*38d0*/  LEA R87, R68, R133, 0x2 ;  /* 0x0000008544577211 */ /* 0x000fc600078e10ff */
        /* <DEDUP_REMOVED lines=8> */
[----:B------:R-:W5:Y:S04]  /*3960*/  LDG.E R182, desc[UR12][R182.64] ;  /* 0x0000000cb6b67981 */ /* 0x000f68000c1e1900 */
[----:B-1----:R1:W-:Y:S01]  /*3970*/  STS [R87+0x2550], R0 ;  /* 0x0025500057007388 */ /* 0x0023e20000000800 */
[C---:B------:R-:W-:Y:S01]  /*3980*/  FMUL.FTZ R162, R152.reuse, R139 ;  /* 0x0000008b98a27220 */ /* 0x040fe20000410000 */
[----:B------:R-:W1:Y:S01]  /*3990*/  MUFU.EX2 R163, R163 ;  /* 0x000000a300a37308 */ /* 0x000e620000000800 */
[C---:B------:R-:W-:Y:S01]  /*39a0*/  FMUL.FTZ R161, R152.reuse, R138 ;  /* 0x0000008a98a17220 */ /* 0x040fe20000410000 */
[----:B------:R-:W-:-:S06]  /*39b0*/  FMUL.FTZ R160, R152, R113 ;  /* 0x0000007198a07220 */ /* 0x000fcc0000410000 */
[----:B------:R-:W2:Y:S01]  /*39c0*/  MUFU.EX2 R162, R162 ;  /* 0x000000a200a27308 */ /* 0x000ea20000000800 */
[----:B------:R-:W-:Y:S01]  /*39d0*/  FMUL.FTZ R159, R152, R112 ;  /* 0x00000070989f7220 */ /* 0x000fe20000410000 */
[----:B------:R-:W-:Y:S01]  /*39e0*/  @!P2 IMAD.WIDE R84, R85, 0x8, R104 ;  /* 0x000000085554a825 */ /* 0x000fe200078e0268 */
[----:B------:R-:W-:Y:S06]  /*39f0*/  BAR.SYNC.DEFER_BLOCKING 0x0 ;  /* 0x0000000000007b1d */ /* 0x000fec0000010000 */
[----:B------:R-:W3:Y:S01]  /*3a00*/  MUFU.EX2 R161, R161 ;  /* 0x000000a100a17308 */ /* 0x000ee20000000800 */
[----:B0-----:R-:W-:Y:S01]  /*3a10*/  FMUL.FTZ R191, R191, R68 ;  /* 0x00000044bfbf7220 */ /* 0x001fe20000410000 */
[----:B------:R-:W-:Y:S01]  /*3a20*/  FMUL.FTZ R186, R186, R69 ;  /* 0x00000045baba7220 */ /* 0x000fe20000410000 */
[----:B------:R-:W-:-:S05]  /*3a30*/  FMUL.FTZ R170, R152, R111 ;  /* 0x0000006f98aa7220 */ /* 0x000fca0000410000 */
[----:B------:R-:W0:Y:S01]  /*3a40*/  MUFU.EX2 R160, R160 ;  /* 0x000000a000a07308 */ /* 0x000e220000000800 */
[----:B------:R-:W-:Y:S01]  /*3a50*/  FMUL.FTZ R199, R199, R70 ;  /* 0x00000046c7c77220 */ /* 0x000fe20000410000 */
[-C--:B-1----:R-:W-:Y:S01]  /*3a60*/  FMUL.FTZ R155, R0, R163.reuse ;  /* 0x000000a3009b7220 */ /* 0x082fe20000410000 */
[----:B------:R-:W-:Y:S01]  /*3a70*/  FFMA.FTZ R154, R191, R163, R186 ;  /* 0x000000a3bf9a7223 */ /* 0x000fe200000100ba */
[----:B------:R-:W-:-:S04]  /*3a80*/  FMUL.FTZ R168, R152, R110 ;  /* 0x0000006e98a87220 */ /* 0x000fc80000410000 */
[----:B------:R-:W1:Y:S01]  /*3a90*/  MUFU.EX2 R159, R159 ;  /* 0x0000009f009f7308 */ /* 0x000e620000000800 */
[----:B------:R4:W5:Y:S01]  /*3aa0*/  @!P2 LDG.E.64 R88, desc[UR12][R84.64] ;  /* 0x0000000c5458a981 */ /* 0x000962000c1e1b00 */
[----:B------:R-:W-:Y:S01]  /*3ab0*/  ISETP.NE.AND P2, PT, R118, 0x3f, PT ;  /* 0x0000003f7600780c */ /* 0x000fe20003f45270 */
[----:B------:R-:W-:Y:S01]  /*3ac0*/  FMUL.FTZ R192, R192, R71 ;  /* 0x00000047c0c07220 */ /* 0x000fe20000410000 */
[C---:B--2---:R-:W-:Y:S01]  /*3ad0*/  FMUL.FTZ R156, R162.reuse, R155 ;  /* 0x0000009ba29c7220 */ /* 0x044fe20000410000 */
[----:B------:R-:W-:-:S03]  /*3ae0*/  FFMA.FTZ R154, R162, R154, R199 ;  /* 0x0000009aa29a7223 */ /* 0x000fc600000100c7 */
[----:B------:R-:W2:Y:S01]  /*3af0*/  MUFU.EX2 R170, R170 ;  /* 0x000000aa00aa7308 */ /* 0x000ea20000000800 */
[C---:B------:R-:W-:Y:S01]  /*3b00*/  FMUL.FTZ R169, R152.reuse, R141 ;  /* 0x0000008d98a97220 */ /* 0x040fe20000410000 */
[----:B------:R-:W-:Y:S01]  /*3b10*/  FMUL.FTZ R195, R195, R72 ;  /* 0x00000048c3c37220 */ /* 0x000fe20000410000 */
[C---:B---3--:R-:W-:Y:S01]  /*3b20*/  FMUL.FTZ R155, R161.reuse, R156 ;  /* 0x0000009ca19b7220 */ /* 0x048fe20000410000 */
[----:B------:R-:W-:Y:S01]  /*3b30*/  FFMA.FTZ R154, R161, R154, R192 ;  /* 0x0000009aa19a7223 */ /* 0x000fe200000100c0 */
[----:B------:R-:W-:-:S03]  /*3b40*/  FMUL.FTZ R174, R152, R140 ;  /* 0x0000008c98ae7220 */ /* 0x000fc60000410000 */
[----:B------:R-:W3:Y:S01]  /*3b50*/  MUFU.EX2 R168, R168 ;  /* 0x000000a800a87308 */ /* 0x000ee20000000800 */
[----:B------:R-:W-:Y:S01]  /*3b60*/  FMUL.FTZ R188, R188, R73 ;  /* 0x00000049bcbc7220 */ /* 0x000fe20000410000 */
[C---:B0-----:R-:W-:Y:S01]  /*3b70*/  FMUL.FTZ R156, R160.reuse, R155 ;  /* 0x0000009ba09c7220 */ /* 0x041fe20000410000 */
[----:B------:R-:W-:Y:S01]  /*3b80*/  FFMA.FTZ R154, R160, R154, R195 ;  /* 0x0000009aa09a7223 */ /* 0x000fe200000100c3 */
[----:B------:R-:W-:Y:S01]  /*3b90*/  FMUL.FTZ R193, R152, R143 ;  /* 0x0000008f98c17220 */ /* 0x000fe20000410000 */
[----:B------:R-:W-:-:S03]  /*3ba0*/  @P2 LEA R202, R118, R133, 0x2 ;  /* 0x0000008576ca2211 */ /* 0x000fc600078e10ff */
[----:B------:R-:W0:Y:S01]  /*3bb0*/  MUFU.EX2 R169, R169 ;  /* 0x000000a900a97308 */ /* 0x000e220000000800 */
[----:B------:R-:W-:Y:S01]  /*3bc0*/  FMUL.FTZ R177, R177, R74 ;  /* 0x0000004ab1b17220 */ /* 0x000fe20000410000 */
[C---:B-1----:R-:W-:Y:S01]  /*3bd0*/  FMUL.FTZ R155, R159.reuse, R156 ;  /* 0x0000009c9f9b7220 */ /* 0x042fe20000410000 */
[----:B------:R-:W-:Y:S01]  /*3be0*/  FFMA.FTZ R154, R159, R154, R188 ;  /* 0x0000009a9f9a7223 */ /* 0x000fe200000100bc */
[----:B------:R-:W-:Y:S01]  /*3bf0*/  FMUL.FTZ R190, R152, R142 ;  /* 0x0000008e98be7220 */ /* 0x000fe20000410000 */
[----:B------:R-:W-:-:S03]  /*3c00*/  FMUL.FTZ R167, R106, R75 ;  /* 0x0000004b6aa77220 */ /* 0x000fc60000410000 */
[----:B------:R-:W1:Y:S01]  /*3c10*/  MUFU.EX2 R174, R174 ;  /* 0x000000ae00ae7308 */ /* 0x000e620000000800 */
[C---:B--2---:R-:W-:Y:S01]  /*3c20*/  FMUL.FTZ R155, R170.reuse, R155 ;  /* 0x0000009baa9b7220 */ /* 0x044fe20000410000 */
[----:B------:R-:W-:Y:S01]  /*3c30*/  FFMA.FTZ R154, R170, R154, R177 ;  /* 0x0000009aaa9a7223 */ /* 0x000fe200000100b1 */
[----:B------:R-:W2:Y:S01]  /*3c40*/  @P2 LDS R202, [R202+0x2d54] ;  /* 0x002d5400caca2984 */ /* 0x000ea20000000800 */
[----:B------:R-:W-:-:S04]  /*3c50*/  FMUL.FTZ R197, R152, R145 ;  /* 0x0000009198c57220 */ /* 0x000fc80000410000 */
[----:B------:R-:W4:Y:S01]  /*3c60*/  MUFU.EX2 R193, R193 ;  /* 0x000000c100c17308 */ /* 0x000f220000000800 */
[----:B------:R-:W-:Y:S01]  /*3c70*/  FMUL.FTZ R166, R107, R76 ;  /* 0x0000004c6ba67220 */ /* 0x000fe20000410000 */
[C---:B---3--:R-:W-:Y:S01]  /*3c80*/  FMUL.FTZ R106, R168.reuse, R155 ;  /* 0x0000009ba86a7220 */ /* 0x048fe20000410000 */
[----:B------:R-:W-:Y:S01]  /*3c90*/  FFMA.FTZ R154, R168, R154, R167 ;  /* 0x0000009aa89a7223 */ /* 0x000fe200000100a7 */
[----:B------:R-:W-:-:S04]  /*3ca0*/  FMUL.FTZ R194, R152, R144 ;  /* 0x0000009098c27220 */ /* 0x000fc80000410000 */
[----:B------:R-:W3:Y:S01]  /*3cb0*/  MUFU.EX2 R190, R190 ;  /* 0x000000be00be7308 */ /* 0x000ee20000000800 */
        /* <DEDUP_REMOVED lines=11> */
[----:B------:R-:W-:Y:S01]  /*3d70*/  FMUL.FTZ R157, R86, R79 ;  /* 0x0000004f569d7220 */ /* 0x000fe20000410000 */
[C---:B----4-:R-:W-:Y:S01]  /*3d80*/  FMUL.FTZ R91, R193.reuse, R90 ;  /* 0x0000005ac15b7220 */ /* 0x050fe20000410000 */
[----:B------:R-:W-:-:S04]  /*3d90*/  FFMA.FTZ R154, R193, R154, R158 ;  /* 0x0000009ac19a7223 */ /* 0x000fc8000001009e */
[----:B------:R-:W4:Y:S01]  /*3da0*/  MUFU.EX2 R201, R201 ;  /* 0x000000c900c97308 */ /* 0x000f220000000800 */
[----:B------:R-:W-:Y:S01]  /*3db0*/  FMUL.FTZ R84, R21, R144 ;  /* 0x0000009015547220 */ /* 0x000fe20000410000 */
[----:B------:R-:W-:Y:S01]  /*3dc0*/  FMUL.FTZ R156, R87, R80 ;  /* 0x00000050579c7220 */ /* 0x000fe20000410000 */
[C---:B---3--:R-:W-:Y:S01]  /*3dd0*/  FMUL.FTZ R86, R190.reuse, R91 ;  /* 0x0000005bbe567220 */ /* 0x048fe20000410000 */
[----:B------:R-:W-:-:S04]  /*3de0*/  FFMA.FTZ R154, R190, R154, R157 ;  /* 0x0000009abe9a7223 */ /* 0x000fc8000001009d */
[----:B------:R-:W3:Y:S01]  /*3df0*/  MUFU.EX2 R189, R189 ;  /* 0x000000bd00bd7308 */ /* 0x000ee20000000800 */
[----:B------:R-:W-:Y:S01]  /*3e00*/  FMUL.FTZ R155, R84, R81 ;  /* 0x00000051549b7220 */ /* 0x000fe20000410000 */
[----:B------:R-:W-:Y:S01]  /*3e10*/  FMUL.FTZ R85, R22, R147 ;  /* 0x0000009316557220 */ /* 0x000fe20000410000 */
[C---:B0-----:R-:W-:Y:S01]  /*3e20*/  FMUL.FTZ R87, R197.reuse, R86 ;  /* 0x00000056c5577220 */ /* 0x041fe20000410000 */
[----:B------:R-:W-:Y:S01]  /*3e30*/  FFMA.FTZ R84, R197, R154, R156 ;  /* 0x0000009ac5547223 */ /* 0x000fe2000001009c */
[----:B------:R-:W-:Y:S01]  /*3e40*/  FMUL.FTZ R152, R23, R150 ;  /* 0x0000009617987220 */ /* 0x000fe20000410000 */
[----:B------:R-:W-:Y:S01]  /*3e50*/  FMUL.FTZ R154, R85, R82 ;  /* 0x00000052559a7220 */ /* 0x000fe20000410000 */
[C---:B-1----:R-:W-:Y:S01]  /*3e60*/  FMUL.FTZ R86, R194.reuse, R87 ;  /* 0x00000057c2567220 */ /* 0x042fe20000410000 */
[----:B------:R-:W-:Y:S01]  /*3e70*/  FFMA.FTZ R84, R194, R84, R155 ;  /* 0x00000054c2547223 */ /* 0x000fe2000001009b */
[----:B------:R-:W-:Y:S02]  /*3e80*/  FMUL.FTZ R152, R152, R83 ;  /* 0x0000005398987220 */ /* 0x000fe40000410000 */
[C---:B----4-:R-:W-:Y:S01]  /*3e90*/  FMUL.FTZ R86, R201.reuse, R86 ;  /* 0x00000056c9567220 */ /* 0x050fe20000410000 */
[----:B------:R-:W-:-:S03]  /*3ea0*/  FFMA.FTZ R85, R201, R84, R154 ;  /* 0x00000054c9557223 */ /* 0x000fc6000001009a */
[C---:B---3--:R-:W-:Y:S01]  /*3eb0*/  FMUL.FTZ R84, R189.reuse, R86 ;  /* 0x00000056bd547220 */ /* 0x048fe20000410000 */
[----:B------:R-:W-:Y:S01]  /*3ec0*/  FFMA.FTZ R85, R189, R85, R152 ;  /* 0x00000055bd557223 */ /* 0x000fe20000010098 */
[----:B--2---:R-:W-:Y:S06]  /*3ed0*/  @P2 BRA `(.L_x_6149) ;  /* 0x0000000000202947 */ /* 0x004fec0003800000 */
        /* <DEDUP_REMOVED lines=8> */
.L_x_6149:
[----:B------:R-:W-:Y:S05]  /*3f60*/  BSYNC B0 ;  /* 0x0000000000007941 */ /* 0x000fea0003800000 */
.L_x_6148:
        /* <DEDUP_REMOVED lines=44> */
.L_x_6210:
[----:B------:R-:W-:Y:S01]  /*4230*/  ISETP.GE.AND P3, PT, R120, 0x10, PT ;  /* 0x000000107800780c */ /* 0x000fe20003f66270 */
[----:B------:R-:W-:-:S12]  /*4240*/  UMOV UR7, 0xffffffff ;  /* 0xffffffff00077882 */ /* 0x000fd80000000000 */
[C---:B0-2---:R-:W-:Y:S01]  /*4250*/  @P3 FFMA.FTZ R87, R86.reuse, R90, R87 ;  /* 0x0000005a56573223 */ /* 0x045fe20000010057 */
[----:B---3--:R-:W-:Y:S01]  /*4260*/  @P3 FMUL.FTZ R86, R86, R91 ;  /* 0x0000005b56563220 */ /* 0x008fe20000410000 */
[----:B------:R-:W-:Y:S06]  /*4270*/  BRA.DIV UR7, `(.L_x_6152) ;  /* 0x0000003e073c7947 */ /* 0x000fec000b800000 */
.L_x_6213:
[----:B------:R-:W-:-:S03]  /*4280*/  UMOV UR7, 0xffffffff ;  /* 0xffffffff00077882 */ /* 0x000fc60000000000 */
[----:B------:R-:W-:Y:S05]  /*4290*/  BRA.DIV UR7, `(.L_x_6153) ;  /* 0x0000003e075c7947 */ /* 0x000fea000b800000 */
.L_x_6216:
[----:B------:R-:W-:-:S03]  /*42a0*/  UMOV UR7, 0xffffffff ;  /* 0xffffffff00077882 */ /* 0x000fc60000000000 */
[----:B------:R-:W-:Y:S05]  /*42b0*/  BRA.DIV UR7, `(.L_x_6154) ;  /* 0x0000003e077c7947 */ /* 0x000fea000b800000 */
[----:B------:R-:W0:Y:S04]  /*42c0*/  SHFL.UP PT, R86, R86, 0x1, RZ ;  /* 0x0420000056567989 */ /* 0x000e2800000e00ff */
[----:B------:R-:W2:Y:S04]  /*42d0*/  SHFL.UP PT, R87, R87, 0x1, RZ ;  /* 0x0420000057577989 */ /* 0x000ea800000e00ff */
[----:B------:R-:W3:Y:S04]  /*42e0*/  SHFL.IDX PT, R88, R88, RZ, 0x1f ;  /* 0x00001fff58587589 */ /* 0x000ee800000e0000 */
[----:B------:R-:W4:Y:S02]  /*42f0*/  SHFL.IDX PT, R89, R89, RZ, 0x1f ;  /* 0x00001fff59597589 */ /* 0x000f2400000e0000 */
.L_x_6222:
[C---:B0-2-4-:R-:W-:Y:S01]  /*4300*/  @P1 FFMA.FTZ R89, R86.reuse, R89, R87 ;  /* 0x0000005956591223 */ /* 0x055fe20000010057 */
[----:B---3--:R-:W-:-:S03]  /*4310*/  @P1 FMUL.FTZ R88, R86, R88 ;  /* 0x0000005856581220 */ /* 0x008fc60000410000 */
[C---:B------:R-:W-:Y:S01]  /*4320*/  FFMA.FTZ R91, R84.reuse, R89, R85 ;  /* 0x00000059545b7223 */ /* 0x040fe20000010055 */
[----:B------:R-:W-:-:S05]  /*4330*/  FMUL.FTZ R90, R84, R88 ;  /* 0x00000058545a7220 */ /* 0x000fca0000410000 */
[----:B------:R2:W-:Y:S02]  /*4340*/  STS.128 [R106+0x2140], R88 ;  /* 0x002140586a007388 */ /* 0x0005e40000000c00 */
.L_x_6150:
[----:B------:R-:W-:Y:S05]  /*4350*/  WARPSYNC.ALL ;  /* 0x0000000000007948 */ /* 0x000fea0003800000 */
[----:B------:R-:W-:Y:S01]  /*4360*/  BAR.SYNC.DEFER_BLOCKING 0x0 ;  /* 0x0000000000007b1d */ /* 0x000fe20000010000 */
[C---:B01----:R-:W-:Y:S01]  /*4370*/  FMUL.FTZ R86, R189.reuse, R202 ;  /* 0x000000cabd567220 */ /* 0x043fe20000410000 */
[----:B------:R-:W-:Y:S01]  /*4380*/  FFMA.FTZ R85, R189, R207, R206 ;  /* 0x000000cfbd557223 */ /* 0x000fe200000100ce */
[----:B------:R-:W-:Y:S01]  /*4390*/  ISETP.GE.OR P0, PT, R132, R149, P0 ;  /* 0x000000958400720c */ /* 0x000fe20000706670 */
[----:B------:R-:W-:Y:S01]  /*43a0*/  FMUL.FTZ R183, R7, R182 ;  /* 0x000000b607b77220 */ /* 0x000fe20000410000 */
[C---:B------:R-:W-:Y:S01]  /*43b0*/  FMUL.FTZ R87, R201.reuse, R86 ;  /* 0x00000056c9577220 */ /* 0x040fe20000410000 */
[----:B------:R-:W-:Y:S01]  /*43c0*/  FFMA.FTZ R85, R201, R85, R204 ;  /* 0x00000055c9557223 */ /* 0x000fe200000100cc */
[----:B------:R-:W-:Y:S01]  /*43d0*/  HFMA2.MMA R107, -RZ, RZ, 0, 0 ;  /* 0x00000000ff6b7435 */ /* 0x000fe200000001ff */
[-C--:B------:R-:W-:Y:S01]  /*43e0*/  FMUL.FTZ R180, R6, R182.reuse ;  /* 0x000000b606b47220 */ /* 0x080fe20000410000 */
[C---:B------:R-:W-:Y:S01]  /*43f0*/  FMUL.FTZ R86, R194.reuse, R87 ;  /* 0x00000057c2567220 */ /* 0x040fe20000410000 */
[----:B------:R-:W-:Y:S01]  /*4400*/  FFMA.FTZ R85, R194, R85, R205 ;  /* 0x00000055c2557223 */ /* 0x000fe200000100cd */
[----:B--2---:R-:W-:Y:S01]  /*4410*/  MOV R106, 0x3f800000 ;  /* 0x3f800000006a7802 */ /* 0x004fe20000000f00 */
[----:B------:R-:W-:Y:S01]  /*4420*/  FMUL.FTZ R181, R5, R182 ;  /* 0x000000b605b57220 */ /* 0x000fe20000410000 */
[C---:B------:R-:W-:Y:S01]  /*4430*/  FMUL.FTZ R87, R197.reuse, R86 ;  /* 0x00000056c5577220 */ /* 0x040fe20000410000 */
[----:B------:R-:W-:Y:S01]  /*4440*/  FFMA.FTZ R85, R197, R85, R198 ;  /* 0x00000055c5557223 */ /* 0x000fe200000100c6 */
[----:B------:R-:W-:-:S02]  /*4450*/  FMUL.FTZ R182, R4, R182 ;  /* 0x000000b604b67220 */ /* 0x000fc40000410000 */
        /* <DEDUP_REMOVED lines=18> */
[----:B------:R-:W-:-:S04]  /*4580*/  FFMA.FTZ R85, R161, R85, R180 ;  /* 0x00000055a1557223 */ /* 0x000fc800000100b4 */
[----:B------:R-:W-:-:S04]  /*4590*/  FFMA.FTZ R85, R162, R85, R181 ;  /* 0x00000055a2557223 */ /* 0x000fc800000100b5 */
[----:B------:R-:W-:Y:S01]  /*45a0*/  FFMA.FTZ R85, R163, R85, R182 ;  /* 0x00000055a3557223 */ /* 0x000fe200000100b6 */
[----:B0-----:R-:W-:Y:S01]  /*45b0*/  FFMA.FTZ R0, R0, R84, R191 ;  /* 0x0000005400007223 */ /* 0x001fe200000100bf */
[----:B------:R-:W-:-:S03]  /*45c0*/  @!P0 LEA R84, R148, R133, 0x3 ;  /* 0x0000008594548211 */ /* 0x000fc600078e18ff */
[----:B------:R-:W-:Y:S02]  /*45d0*/  FFMA.FTZ R216, R163, R0, R186 ;  /* 0x00000000a3d87223 */ /* 0x000fe400000100ba */
[----:B------:R0:W1:Y:S02]  /*45e0*/  @!P0 LDS.64 R106, [R84+0x2e50] ;  /* 0x002e5000546a8984 */ /* 0x0000640000000a00 */
[----:B------:R-:W-:-:S04]  /*45f0*/  FFMA.FTZ R215, R162, R216, R199 ;  /* 0x000000d8a2d77223 */ /* 0x000fc800000100c7 */
[----:B------:R-:W-:Y:S01]  /*4600*/  FFMA.FTZ R213, R161, R215, R192 ;  /* 0x000000d7a1d57223 */ /* 0x000fe200000100c0 */
[----:B0-----:R-:W-:-:S03]  /*4610*/  FMUL.FTZ R84, R162, R87 ;  /* 0x00000057a2547220 */ /* 0x001fc60000410000 */
        /* <DEDUP_REMOVED lines=55> */
.L_x_6239:
[C---:B--2-4-:R-:W-:Y:S01]  /*4990*/  @P0 FFMA.FTZ R91, R88.reuse, R91, R89 ;  /* 0x0000005b585b0223 */ /* 0x054fe20000010059 */
[----:B------:R-:W-:Y:S01]  /*49a0*/  @P0 FMUL.FTZ R90, R88, R90 ;  /* 0x0000005a585a0220 */ /* 0x000fe20000410000 */
[-C--:B-1-3--:R-:W-:Y:S01]  /*49b0*/  FFMA.FTZ R107, R107, R217.reuse, R218 ;  /* 0x000000d96b6b7223 */ /* 0x08afe200000100da */
[----:B------:R-:W-:Y:S01]  /*49c0*/  FMUL.FTZ R106, R106, R217 ;  /* 0x000000d96a6a7220 */ /* 0x000fe20000410000 */
[C---:B------:R-:W-:Y:S01]  /*49d0*/  FFMA.FTZ R89, R86.reuse, R91, R87 ;  /* 0x0000005b56597223 */ /* 0x040fe20000010057 */
[----:B------:R-:W-:-:S05]  /*49e0*/  FMUL.FTZ R88, R86, R90 ;  /* 0x0000005a56587220 */ /* 0x000fca0000410000 */
[----:B------:R1:W-:Y:S02]  /*49f0*/  STS.128 [R219+0x2350], R88 ;  /* 0x00235058db007388 */ /* 0x0003e40000000c00 */
.L_x_6155:
[----:B------:R-:W-:Y:S01]  /*4a00*/  ISETP.NE.AND P2, PT, R118, RZ, PT ;  /* 0x000000ff7600720c */ /* 0x000fe20003f45270 */
[----:B------:R-:W-:Y:S05]  /*4a10*/  WARPSYNC.ALL ;  /* 0x0000000000007948 */ /* 0x000fea0003800000 */
[----:B0-----:R-:W-:Y:S01]  /*4a20*/  P2R R84, PR, RZ, 0x4 ;  /* 0x00000004ff547803 */ /* 0x001fe20000000000 */
[----:B------:R-:W-:Y:S01]  /*4a30*/  BAR.SYNC.DEFER_BLOCKING 0x0 ;  /* 0x0000000000007b1d */ /* 0x000fe20000010000 */
[----:B------:R-:W-:Y:S01]  /*4a40*/  FFMA.FTZ R86, R4, R0, RZ ;  /* 0x0000000004567223 */ /* 0x000fe200000100ff */
[----:B------:R-:W-:Y:S01]  /*4a50*/  FADD.FTZ R0, -R191, R0 ;  /* 0x00000000bf007221 */ /* 0x000fe20000010100 */
[----:B------:R-:W-:Y:S01]  /*4a60*/  HFMA2.MMA R85, -RZ, RZ, 0, 0 ;  /* 0x00000000ff557435 */ /* 0x000fe200000001ff */
[----:B------:R-:W-:Y:S01]  /*4a70*/  MOV R84, R118 ;  /* 0x0000007600547202 */ /* 0x000fe20000000f00 */
[----:B------:R-:W-:Y:S01]  /*4a80*/  FFMA.FTZ R87, R5, R216, R86 ;  /* 0x000000d805577223 */ /* 0x000fe20000010056 */
[----:B-1----:R-:W-:-:S02]  /*4a90*/  IMAD R88, R92, UR14, RZ ;  /* 0x0000000e5c587c24 */ /* 0x002fc4000f8e02ff */
[----:B------:R-:W-:Y:S01]  /*4aa0*/  FADD.FTZ R192, -R192, R213 ;  /* 0x000000d5c0c07221 */ /* 0x000fe20000010100 */
[----:B------:R-:W-:Y:S01]  /*4ab0*/  FADD.FTZ R195, -R195, R214 ;  /* 0x000000d6c3c37221 */ /* 0x000fe20000010100 */
[----:B------:R-:W-:Y:S01]  /*4ac0*/  FFMA.FTZ R86, R6, R215, R87 ;  /* 0x000000d706567223 */ /* 0x000fe20000010057 */
[----:B------:R-:W-:Y:S02]  /*4ad0*/  IMAD R89, R93, UR15, R88 ;  /* 0x0000000f5d597c24 */ /* 0x000fe4000f8e0258 */
[----:B------:R-:W-:Y:S01]  /*4ae0*/  FADD.FTZ R90, -R186, R216 ;  /* 0x000000d8ba5a7221 */ /* 0x000fe20000010100 */
[----:B------:R-:W-:Y:S01]  /*4af0*/  FADD.FTZ R186, -R199, R215 ;  /* 0x000000d7c7ba7221 */ /* 0x000fe20000010100 */
[----:B------:R-:W-:-:S04]  /*4b00*/  IMAD.WIDE.U32 R84, R92, UR15, R84 ;  /* 0x0000000f5c547c25 */ /* 0x000fc8000f8e0054 */
[----:B------:R-:W-:Y:S01]  /*4b10*/  FFMA.FTZ R213, R7, R213, R86 ;  /* 0x000000d507d57223 */ /* 0x000fe20000010056 */
[----:B------:R-:W-:Y:S01]  /*4b20*/  LEA R199, R132, 0xfffffc00, 0xa ;  /* 0xfffffc0084c77811 */ /* 0x000fe200078e50ff */
[----:B------:R-:W-:Y:S01]  /*4b30*/  FADD.FTZ R158, -R158, R185 ;  /* 0x000000b99e9e7221 */ /* 0x000fe20000010100 */
[----:B------:R-:W-:Y:S02]  /*4b40*/  IMAD R86, R121, UR24, RZ ;  /* 0x0000001879567c24 */ /* 0x000fe4000f8e02ff */
[----:B------:R-:W-:Y:S01]  /*4b50*/  FFMA.FTZ R214, R24, R214, R213 ;  /* 0x000000d618d67223 */ /* 0x000fe200000100d5 */
[----:B------:R-:W-:Y:S01]  /*4b60*/  IADD3 R85, R85, R89, RZ ;  /* 0x0000005955557210 */ /* 0x000fe20007ffe0ff */
[----:B------:R-:W-:Y:S01]  /*4b70*/  FADD.FTZ R157, -R157, R184 ;  /* 0x000000b89d9d7221 */ /* 0x000fe20000010100 */
[----:B------:R-:W-:Y:S02]  /*4b80*/  IMAD R89, R119, UR25, R86 ;  /* 0x0000001977597c24 */ /* 0x000fe4000f8e0256 */
[----:B------:R-:W-:Y:S01]  /*4b90*/  FFMA.FTZ R87, R25, R212, R214 ;  /* 0x000000d419577223 */ /* 0x000fe200000100d6 */
[----:B------:R-:W-:Y:S01]  /*4ba0*/  FADD.FTZ R156, -R156, R187 ;  /* 0x000000bb9c9c7221 */ /* 0x000fe20000010100 */
[----:B------:R-:W0:Y:S01]  /*4bb0*/  LDS R200, [R200+0x2354] ;  /* 0x00235400c8c87984 */ /* 0x000e220000000800 */
[----:B------:R-:W-:-:S04]  /*4bc0*/  IMAD.WIDE.U32 R84, R119, UR24, R84 ;  /* 0x0000001877547c25 */ /* 0x000fc8000f8e0054 */
[----:B------:R-:W-:Y:S01]  /*4bd0*/  FADD.FTZ R177, -R177, R211 ;  /* 0x000000d3b1b17221 */ /* 0x000fe20000010100 */
[----:B------:R-:W-:Y:S01]  /*4be0*/  FADD.FTZ R188, -R188, R212 ;  /* 0x000000d4bcbc7221 */ /* 0x000fe20000010100 */
[----:B------:R-:W-:Y:S01]  /*4bf0*/  FADD.FTZ R167, -R167, R208 ;  /* 0x000000d0a7a77221 */ /* 0x000fe20000010100 */
[----:B------:R-:W-:Y:S01]  /*4c00*/  FADD.FTZ R166, -R166, R209 ;  /* 0x000000d1a6a67221 */ /* 0x000fe20000010100 */
[----:B------:R-:W-:Y:S01]  /*4c10*/  IADD3 R85, R85, R89, RZ ;  /* 0x0000005955557210 */ /* 0x000fe20007ffe0ff */
[----:B------:R-:W-:Y:S01]  /*4c20*/  FADD.FTZ R165, -R165, R210 ;  /* 0x000000d2a5a57221 */ /* 0x000fe20000010100 */
[----:B------:R-:W-:Y:S01]  /*4c30*/  LEA R86, P1, R84, UR26, 0x2 ;  /* 0x0000001a54567c11 */ /* 0x000fe2000f8210ff */
[----:B------:R-:W-:Y:S01]  /*4c40*/  BSSY B0, `(.L_x_6157) ;  /* 0x000006c000007945 */ /* 0x000fe20003800000 */
[----:B------:R-:W-:Y:S01]  /*4c50*/  IADD3 R88, P0, R199, R84, RZ ;  /* 0x00000054c7587210 */ /* 0x000fe20007f1e0ff */
[----:B0-----:R-:W-:-:S04]  /*4c60*/  FFMA.FTZ R91, R200, R202, R207 ;  /* 0x000000cac85b7223 */ /* 0x001fc800000100cf */
[----:B------:R-:W-:-:S04]  /*4c70*/  FFMA.FTZ R189, R189, R91, R206 ;  /* 0x0000005bbdbd7223 */ /* 0x000fc800000100ce */
[----:B------:R-:W-:Y:S01]  /*4c80*/  FFMA.FTZ R191, R201, R189, R204 ;  /* 0x000000bdc9bf7223 */ /* 0x000fe200000100cc */
[----:B------:R-:W-:-:S03]  /*4c90*/  IADD3 R201, -R149, UR4, RZ ;  /* 0x0000000495c97c10 */ /* 0x000fc6000fffe1ff */
[----:B------:R-:W-:Y:S01]  /*4ca0*/  FFMA.FTZ R205, R194, R191, R205 ;  /* 0x000000bfc2cd7223 */ /* 0x000fe200000100cd */
[----:B------:R-:W-:Y:S01]  /*4cb0*/  FMUL.FTZ R194, R191, R144 ;  /* 0x00000090bfc27220 */ /* 0x000fe20000410000 */
[----:B------:R-:W-:Y:S02]  /*4cc0*/  IMAD R201, R201, -0x400, RZ ;  /* 0xfffffc00c9c97824 */ /* 0x000fe400078e02ff */
[----:B------:R-:W-:Y:S01]  /*4cd0*/  FFMA.FTZ R197, R197, R205, R198 ;  /* 0x000000cdc5c57223 */ /* 0x000fe200000100c6 */
[----:B------:R-:W-:-:S03]  /*4ce0*/  FMUL.FTZ R213, R205, R145 ;  /* 0x00000091cdd57220 */ /* 0x000fc60000410000 */
[----:B------:R-:W-:Y:S01]  /*4cf0*/  FFMA.FTZ R203, R190, R197, R203 ;  /* 0x000000c5becb7223 */ /* 0x000fe200000100cb */
[----:B------:R-:W-:Y:S01]  /*4d00*/  FFMA.FTZ R190, R26, R211, R87 ;  /* 0x000000d31abe7223 */ /* 0x000fe20000010057 */
[----:B------:R-:W-:Y:S02]  /*4d10*/  LEA.HI.X R87, R84, UR27, R85, 0x2, P1 ;  /* 0x0000001b54577c11 */ /* 0x000fe400088f1455 */
[----:B------:R-:W-:Y:S01]  /*4d20*/  FFMA.FTZ R193, R193, R203, R196 ;  /* 0x000000cbc1c17223 */ /* 0x000fe200000100c4 */
[----:B------:R-:W-:Y:S01]  /*4d30*/  FFMA.FTZ R89, R27, R208, R190 ;  /* 0x000000d01b597223 */ /* 0x000fe200000100be */
[----:B------:R-:W-:Y:S01]  /*4d40*/  FMUL.FTZ R211, R203, R143 ;  /* 0x0000008fcbd37220 */ /* 0x000fe20000410000 */
[----:B------:R-:W-:-:S04]  /*4d50*/  IMAD.WIDE R86, R201, 0x4, R86 ;  /* 0x00000004c9567825 */ /* 0x000fc800078e0256 */
[----:B------:R-:W-:Y:S01]  /*4d60*/  FFMA.FTZ R175, R174, R193, R175 ;  /* 0x000000c1aeaf7223 */ /* 0x000fe200000100af */
[----:B------:R-:W-:-:S03]  /*4d70*/  FFMA.FTZ R84, R28, R209, R89 ;  /* 0x000000d11c547223 */ /* 0x000fc60000010059 */
[----:B------:R-:W-:Y:S01]  /*4d80*/  FFMA.FTZ R169, R169, R175, R172 ;  /* 0x000000afa9a97223 */ /* 0x000fe200000100ac */
[----:B------:R-:W-:Y:S01]  /*4d90*/  FFMA.FTZ R89, R29, R210, R84 ;  /* 0x000000d21d597223 */ /* 0x000fe20000010054 */
[----:B------:R-:W-:Y:S01]  /*4da0*/  @!P2 LEA R172, R148, R133, 0x3 ;  /* 0x0000008594aca211 */ /* 0x000fe200078e18ff */
[----:B------:R-:W-:Y:S01]  /*4db0*/  FMUL.FTZ R209, R175, R141 ;  /* 0x0000008dafd17220 */ /* 0x000fe20000410000 */
[----:B------:R-:W-:Y:S01]  /*4dc0*/  FFMA.FTZ R171, R168, R169, R171 ;  /* 0x000000a9a8ab7223 */ /* 0x000fe200000100ab */
[----:B------:R-:W-:Y:S01]  /*4dd0*/  FFMA.FTZ R84, R30, R185, R89 ;  /* 0x000000b91e547223 */ /* 0x000fe20000010059 */
[----:B------:R-:W-:Y:S01]  /*4de0*/  FMUL.FTZ R185, R189, R147 ;  /* 0x00000093bdb97220 */ /* 0x000fe20000410000 */
[----:B------:R0:W-:Y:S01]  /*4df0*/  @!P2 STS.64 [R172+0x2e50], R106 ;  /* 0x002e506aac00a388 */ /* 0x0001e20000000a00 */
[----:B------:R-:W-:Y:S01]  /*4e00*/  FFMA.FTZ R173, R170, R171, R173 ;  /* 0x000000abaaad7223 */ /* 0x000fe200000100ad */
[----:B------:R-:W-:Y:S01]  /*4e10*/  FFMA.FTZ R89, R31, R184, R84 ;  /* 0x000000b81f597223 */ /* 0x000fe20000010054 */
[----:B------:R-:W-:Y:S01]  /*4e20*/  FMUL.FTZ R84, R22, R185 ;  /* 0x000000b916547220 */ /* 0x000fe20000410000 */
[----:B------:R-:W-:Y:S01]  /*4e30*/  FMUL.FTZ R184, R197, R142 ;  /* 0x0000008ec5b87220 */ /* 0x000fe20000410000 */
[----:B------:R-:W-:Y:S01]  /*4e40*/  FFMA.FTZ R159, R159, R173, R164 ;  /* 0x000000ad9f9f7223 */ /* 0x000fe200000100a4 */
[----:B------:R-:W-:Y:S01]  /*4e50*/  SHF.L.U32 R164, R118, 0x4, RZ ;  /* 0x0000000476a47819 */ /* 0x000fe200000006ff */
[----:B------:R-:W-:Y:S01]  /*4e60*/  FFMA.FTZ R190, R32, R187, R89 ;  /* 0x000000bb20be7223 */ /* 0x000fe20000010059 */
[----:B------:R-:W-:Y:S01]  /*4e70*/  FMUL.FTZ R170, R21, R194 ;  /* 0x000000c215aa7220 */ /* 0x000fe20000410000 */
[----:B------:R-:W-:Y:S01]  /*4e80*/  FFMA.FTZ R183, R160, R159, R183 ;  /* 0x0000009fa0b77223 */ /* 0x000fe200000100b7 */
[----:B------:R-:W-:Y:S01]  /*4e90*/  LEA.HI.SX32 R164, R164, R164, 0x1b ;  /* 0x000000a4a4a47211 */ /* 0x000fe200078fdaff */
[----:B------:R-:W-:Y:S01]  /*4ea0*/  FMUL.FTZ R160, R91, R150 ;  /* 0x000000965ba07220 */ /* 0x000fe20000410000 */
[----:B------:R-:W-:Y:S01]  /*4eb0*/  FMUL.FTZ R201, R159, R113 ;  /* 0x000000719fc97220 */ /* 0x000fe20000410000 */
[----:B------:R-:W-:Y:S01]  /*4ec0*/  FFMA.FTZ R161, R161, R183, R180 ;  /* 0x000000b7a1a17223 */ /* 0x000fe200000100b4 */
[----:B------:R-:W-:Y:S01]  /*4ed0*/  LEA R215, R164, R133, 0x2 ;  /* 0x00000085a4d77211 */ /* 0x000fe200078e10ff */
[----:B------:R-:W-:Y:S01]  /*4ee0*/  FMUL.FTZ R164, R23, R160 ;  /* 0x000000a017a47220 */ /* 0x000fe20000410000 */
[----:B0-----:R-:W-:Y:S01]  /*4ef0*/  FMUL.FTZ R106, R183, R138 ;  /* 0x0000008ab76a7220 */ /* 0x001fe20000410000 */
[----:B------:R-:W-:Y:S01]  /*4f00*/  FFMA.FTZ R181, R162, R161, R181 ;  /* 0x000000a1a2b57223 */ /* 0x000fe200000100b5 */
[----:B------:R-:W-:Y:S01]  /*4f10*/  FMUL.FTZ R187, R161, R139 ;  /* 0x0000008ba1bb7220 */ /* 0x000fe20000410000 */
[----:B------:R0:W-:Y:S01]  /*4f20*/  STS [R215+0x10c8], R84 ;  /* 0x0010c854d7007388 */ /* 0x0001e20000000800 */
[----:B------:R-:W-:Y:S01]  /*4f30*/  FMUL.FTZ R162, R19, R184 ;  /* 0x000000b813a27220 */ /* 0x000fe20000410000 */
[----:B------:R-:W-:Y:S01]  /*4f40*/  FFMA.FTZ R163, R163, R181, R182 ;  /* 0x000000b5a3a37223 */ /* 0x000fe200000100b6 */
[----:B------:R-:W-:Y:S01]  /*4f50*/  FMUL.FTZ R207, R171, R111 ;  /* 0x0000006fabcf7220 */ /* 0x000fe20000410000 */
[----:B------:R1:W-:Y:S01]  /*4f60*/  STS [R215+0x10cc], R164 ;  /* 0x0010cca4d7007388 */ /* 0x0003e20000000800 */
[----:B------:R-:W-:Y:S01]  /*4f70*/  FMUL.FTZ R168, R20, R213 ;  /* 0x000000d514a87220 */ /* 0x000fe20000410000 */
[----:B------:R-:W-:Y:S01]  /*4f80*/  FMUL.FTZ R107, R163, R109 ;  /* 0x0000006da36b7220 */ /* 0x000fe20000410000 */
[----:B------:R-:W-:Y:S01]  /*4f90*/  FMUL.FTZ R180, R193, R140 ;  /* 0x0000008cc1b47220 */ /* 0x000fe20000410000 */
[----:B------:R-:W-:Y:S01]  /*4fa0*/  STS [R215+0x10bc], R162 ;  /* 0x0010bca2d7007388 */ /* 0x000fe20000000800 */
[----:B------:R-:W-:Y:S01]  /*4fb0*/  FMUL.FTZ R174, R16, R209 ;  /* 0x000000d110ae7220 */ /* 0x000fe20000410000 */
[----:B0-----:R-:W-:Y:S01]  /*4fc0*/  FMUL.FTZ R84, R181, R108 ;  /* 0x0000006cb5547220 */ /* 0x001fe20000410000 */
[----:B------:R-:W-:Y:S01]  /*4fd0*/  FFMA.FTZ R89, R0, R107, RZ ;  /* 0x0000006b00597223 */ /* 0x000fe200000100ff */
[----:B------:R0:W-:Y:S01]  /*4fe0*/  STS [R215+0x10c4], R170 ;  /* 0x0010c4aad7007388 */ /* 0x0001e20000000800 */
[----:B------:R-:W-:Y:S01]  /*4ff0*/  FMUL.FTZ R182, R17, R180 ;  /* 0x000000b411b67220 */ /* 0x000fe20000410000 */
[----:B-1----:R-:W-:Y:S01]  /*5000*/  FMUL.FTZ R164, R18, R211 ;  /* 0x000000d312a47220 */ /* 0x002fe20000410000 */
[-C--:B------:R-:W-:Y:S01]  /*5010*/  FFMA.FTZ R89, R90, R84.reuse, R89 ;  /* 0x000000545a597223 */ /* 0x080fe20000010059 */
[----:B------:R1:W-:Y:S01]  /*5020*/  STS [R215+0x10c0], R168 ;  /* 0x0010c0a8d7007388 */ /* 0x0003e20000000800 */
[----:B------:R-:W-:Y:S01]  /*5030*/  FMUL.FTZ R84, R9, R84 ;  /* 0x0000005409547220 */ /* 0x000fe20000410000 */
[----:B------:R-:W-:Y:S01]  /*5040*/  FMUL.FTZ R107, R8, R107 ;  /* 0x0000006b086b7220 */ /* 0x000fe20000410000 */
[-C--:B------:R-:W-:Y:S01]  /*5050*/  FFMA.FTZ R89, R186, R187.reuse, R89 ;  /* 0x000000bbba597223 */ /* 0x080fe20000010059 */
[----:B------:R2:W-:Y:S01]  /*5060*/  STS [R215+0x10b8], R164 ;  /* 0x0010b8a4d7007388 */ /* 0x0005e20000000800 */
[----:B------:R-:W-:Y:S01]  /*5070*/  FMUL.FTZ R187, R10, R187 ;  /* 0x000000bb0abb7220 */ /* 0x000fe20000410000 */
[----:B0-----:R-:W-:Y:S01]  /*5080*/  FMUL.FTZ R170, R169, R110 ;  /* 0x0000006ea9aa7220 */ /* 0x001fe20000410000 */
[-C--:B------:R-:W-:Y:S01]  /*5090*/  FFMA.FTZ R162, R192, R106.reuse, R89 ;  /* 0x0000006ac0a27223 */ /* 0x080fe20000010059 */
[----:B------:R-:W-:Y:S01]  /*50a0*/  FMUL.FTZ R106, R11, R106 ;  /* 0x0000006a0b6a7220 */ /* 0x000fe20000410000 */
[----:B------:R0:W-:Y:S01]  /*50b0*/  STS [R215+0x10b4], R182 ;  /* 0x0010b4b6d7007388 */ /* 0x0001e20000000800 */
[----:B-1----:R-:W-:Y:S01]  /*50c0*/  FMUL.FTZ R168, R14, R207 ;  /* 0x000000cf0ea87220 */ /* 0x002fe20000410000 */
[-C--:B------:R-:W-:Y:S01]  /*50d0*/  FFMA.FTZ R89, R195, R201.reuse, R162 ;  /* 0x000000c9c3597223 */ /* 0x080fe200000100a2 */
[----:B------:R-:W-:Y:S01]  /*50e0*/  FMUL.FTZ R172, R15, R170 ;  /* 0x000000aa0fac7220 */ /* 0x000fe20000410000 */
[----:B------:R-:W-:Y:S01]  /*50f0*/  FMUL.FTZ R201, R12, R201 ;  /* 0x000000c90cc97220 */ /* 0x000fe20000410000 */
[----:B--2---:R-:W-:Y:S01]  /*5100*/  FMUL.FTZ R164, R173, R112 ;  /* 0x00000070ada47220 */ /* 0x004fe20000410000 */
[----:B------:R0:W-:Y:S03]  /*5110*/  STS [R215+0x10b0], R174 ;  /* 0x0010b0aed7007388 */ /* 0x0001e60000000800 */
[-C--:B------:R-:W-:Y:S01]  /*5120*/  FFMA.FTZ R162, R188, R164.reuse, R89 ;  /* 0x000000a4bca27223 */ /* 0x080fe20000010059 */
[----:B------:R-:W-:Y:S01]  /*5130*/  LEA.HI.X.SX32 R89, R199, R85, 0x1, P0 ;  /* 0x00000055c7597211 */ /* 0x000fe200000f0eff */
[----:B------:R-:W-:Y:S01]  /*5140*/  FMUL.FTZ R164, R13, R164 ;  /* 0x000000a40da47220 */ /* 0x000fe20000410000 */
[----:B------:R-:W-:Y:S01]  /*5150*/  IADD3 R199, -R199, UR9, -R118 ;  /* 0x00000009c7c77c10 */ /* 0x000fe2000fffe976 */
[----:B------:R-:W-:Y:S01]  /*5160*/  FFMA.FTZ R162, R177, R207, R162 ;  /* 0x000000cfb1a27223 */ /* 0x000fe200000100a2 */
[----:B------:R0:W-:Y:S02]  /*5170*/  STS [R215+0x10ac], R172 ;  /* 0x0010acacd7007388 */ /* 0x0001e40000000800 */
[----:B------:R-:W-:Y:S01]  /*5180*/  ISETP.GE.AND P0, PT, R199, 0x1, PT ;  /* 0x00000001c700780c */ /* 0x000fe20003f06270 */
[----:B------:R-:W-:Y:S01]  /*5190*/  FFMA.FTZ R207, R167, R170, R162 ;  /* 0x000000aaa7cf7223 */ /* 0x000fe200000100a2 */
[----:B------:R0:W-:Y:S03]  /*51a0*/  STS [R215+0x10a8], R168 ;  /* 0x0010a8a8d7007388 */ /* 0x0001e60000000800 */
[----:B------:R-:W-:Y:S01]  /*51b0*/  FFMA.FTZ R162, R166, R209, R207 ;  /* 0x000000d1a6a27223 */ /* 0x000fe200000100cf */
[----:B------:R0:W-:Y:S03]  /*51c0*/  STS [R215+0x10a4], R164 ;  /* 0x0010a4a4d7007388 */ /* 0x0001e60000000800 */
[----:B------:R-:W-:Y:S01]  /*51d0*/  FFMA.FTZ R85, R165, R180, R162 ;  /* 0x000000b4a5557223 */ /* 0x000fe200000100a2 */
[----:B------:R0:W-:Y:S03]  /*51e0*/  STS [R215+0x10a0], R201 ;  /* 0x0010a0c9d7007388 */ /* 0x0001e60000000800 */
[----:B------:R-:W-:Y:S01]  /*51f0*/  FFMA.FTZ R162, R158, R211, R85 ;  /* 0x000000d39ea27223 */ /* 0x000fe20000010055 */
[----:B------:R0:W-:Y:S04]  /*5200*/  STS [R215+0x109c], R106 ;  /* 0x00109c6ad7007388 */ /* 0x0001e80000000800 */
[----:B------:R0:W-:Y:S04]  /*5210*/  STS [R215+0x1098], R187 ;  /* 0x001098bbd7007388 */ /* 0x0001e80000000800 */
[----:B------:R0:W-:Y:S04]  /*5220*/  STS [R215+0x1094], R84 ;  /* 0x00109454d7007388 */ /* 0x0001e80000000800 */
[----:B------:R0:W-:Y:S01]  /*5230*/  STS [R215+0x1090], R107 ;  /* 0x0010906bd7007388 */ /* 0x0001e20000000800 */
[----:B------:R-:W-:Y:S06]  /*5240*/  BAR.SYNC.DEFER_BLOCKING 0x0 ;  /* 0x0000000000007b1d */ /* 0x000fec0000010000 */
[----:B------:R-:W-:Y:S05]  /*5250*/  @!P0 BRA `(.L_x_6158) ;  /* 0x0000000000288947 */ /* 0x000fea0003800000 */
[----:B0-----:R-:W-:Y:S01]  /*5260*/  LEA.HI.SX32 R84, R118, R118, 0x1b ;  /* 0x0000007676547211 */ /* 0x001fe200078fdaff */
        /* <DEDUP_REMOVED lines=9> */
.L_x_6158:
[----:B------:R-:W-:Y:S05]  /*5300*/  BSYNC B0 ;  /* 0x0000000000007941 */ /* 0x000fea0003800000 */
.L_x_6157:
[----:B------:R-:W-:Y:S01]  /*5310*/  USHF.L.U64.HI UR8, UR5, 0x2, UR6 ;  /* 0x0000000205087899 */ /* 0x000fe20008010206 */
[----:B01----:R-:W-:Y:S01]  /*5320*/  IADD3 R107, R118, 0x40, RZ ;  /* 0x00000040766b7810 */ /* 0x003fe20007ffe0ff */
[----:B------:R-:W-:Y:S01]  /*5330*/  USHF.L.U32 UR7, UR5, 0x2, URZ ;  /* 0x0000000205077899 */ /* 0x000fe2000800063f */
[----:B------:R-:W-:Y:S01]  /*5340*/  FFMA.FTZ R85, R157, R184, R162 ;  /* 0x000000b89d557223 */ /* 0x000fe200000100a2 */
[----:B------:R-:W-:Y:S01]  /*5350*/  ISETP.GE.AND P0, PT, R199, 0x41, PT ;  /* 0x00000041c700780c */ /* 0x000fe20003f06270 */
[----:B------:R-:W-:Y:S01]  /*5360*/  FFMA.FTZ R89, R33, R178, R190 ;  /* 0x000000b221597223 */ /* 0x000fe200000100be */
[----:B------:R-:W-:Y:S02]  /*5370*/  IMAD R88, R2, UR8, RZ ;  /* 0x0000000802587c24 */ /* 0x000fe4000f8e02ff */
[----:B------:R-:W-:Y:S01]  /*5380*/  FADD.FTZ R155, -R155, R178 ;  /* 0x000000b29b9b7221 */ /* 0x000fe20000010100 */
[----:B------:R-:W-:Y:S01]  /*5390*/  FFMA.FTZ R84, R156, R213, R85 ;  /* 0x000000d59c547223 */ /* 0x000fe20000010055 */
[----:B------:R-:W-:Y:S01]  /*53a0*/  FADD.FTZ R154, -R154, R179 ;  /* 0x000000b39a9a7221 */ /* 0x000fe20000010100 */
[----:B------:R-:W-:Y:S01]  /*53b0*/  IMAD R151, R3, UR7, R88 ;  /* 0x0000000703977c24 */ /* 0x000fe2000f8e0258 */
[----:B------:R-:W-:Y:S01]  /*53c0*/  LEA.HI.SX32 R88, R107, R118, 0x1b ;  /* 0x000000766b587211 */ /* 0x000fe200078fdaff */
[----:B------:R-:W-:Y:S01]  /*53d0*/  FFMA.FTZ R179, R34, R179, R89 ;  /* 0x000000b322b37223 */ /* 0x000fe20000010059 */
[----:B------:R-:W-:Y:S01]  /*53e0*/  FFMA.FTZ R85, R155, R194, R84 ;  /* 0x000000c29b557223 */ /* 0x000fe20000010054 */
[----:B------:R-:W-:Y:S01]  /*53f0*/  FADD.FTZ R89, -R152, R176 ;  /* 0x000000b098597221 */ /* 0x000fe20000010100 */
[----:B------:R-:W-:Y:S01]  /*5400*/  LEA R88, R88, R133, 0x2 ;  /* 0x0000008558587211 */ /* 0x000fe200078e10ff */
[----:B------:R-:W-:-:S04]  /*5410*/  IMAD.WIDE.U32 R86, R2, UR7, R86 ;  /* 0x0000000702567c25 */ /* 0x000fc8000f8e0056 */
[----:B------:R-:W-:Y:S01]  /*5420*/  FMUL.FTZ R84, R35, R176 ;  /* 0x000000b023547220 */ /* 0x000fe20000410000 */
[----:B------:R-:W-:Y:S01]  /*5430*/  FFMA.FTZ R85, R154, R185, R85 ;  /* 0x000000b99a557223 */ /* 0x000fe20000010055 */
[----:B------:R-:W-:Y:S01]  /*5440*/  FMUL.FTZ R160, R89, R160 ;  /* 0x000000a059a07220 */ /* 0x000fe20000410000 */
[----:B------:R0:W1:Y:S01]  /*5450*/  LDS R107, [R88+0x1190] ;  /* 0x00119000586b7984 */ /* 0x0000620000000800 */
[----:B------:R-:W-:Y:S01]  /*5460*/  BSSY B0, `(.L_x_6159) ;  /* 0x0000008000007945 */ /* 0x000fe20003800000 */
[----:B------:R-:W-:Y:S01]  /*5470*/  IADD3 R87, R87, R151, RZ ;  /* 0x0000009757577210 */ /* 0x000fe20007ffe0ff */
[----:B------:R-:W-:Y:S01]  /*5480*/  FADD.FTZ R84, R179, R84 ;  /* 0x00000054b3547221 */ /* 0x000fe20000010000 */
[----:B------:R-:W-:Y:S01]  /*5490*/  FADD.FTZ R85, R85, R160 ;  /* 0x000000a055557221 */ /* 0x000fe20000010000 */
[C---:B------:R-:W-:Y:S02]  /*54a0*/  IADD3 R151, R118.reuse, 0x80, RZ ;  /* 0x0000008076977810 */ /* 0x040fe40007ffe0ff */
[----:B------:R-:W-:Y:S01]  /*54b0*/  IADD3 R179, R118, 0xc0, RZ ;  /* 0x000000c076b37810 */ /* 0x000fe20007ffe0ff */
[----:B0-----:R-:W-:Y:S06]  /*54c0*/  @!P0 BRA `(.L_x_6160) ;  /* 0x0000000000048947 */ /* 0x001fec0003800000 */
[----:B-1----:R0:W-:Y:S02]  /*54d0*/  REDG.E.ADD.F32.FTZ.RN.STRONG.GPU desc[UR12][R86.64+-0xf00], R107 ;  /* 0xfff1006b560079a6 */ /* 0x0021e4000c10f38c */
.L_x_6160:
[----:B------:R-:W-:Y:S05]  /*54e0*/  BSYNC B0 ;  /* 0x0000000000007941 */ /* 0x000fea0003800000 */
.L_x_6159:
        /* <DEDUP_REMOVED lines=18> */
.L_x_6162:
[----:B------:R-:W-:Y:S05]  /*5610*/  BSYNC B0 ;  /* 0x0000000000007941 */ /* 0x000fea0003800000 */
.L_x_6161:
[----:B01----:R0:W1:Y:S01]  /*5620*/  LDS R107, [R106+0x1390] ;  /* 0x001390006a6b7984 */ /* 0x0030620000000800 */
[----:B------:R-:W-:Y:S01]  /*5630*/  BSSY B0, `(.L_x_6163) ;  /* 0x0000006000007945 */ /* 0x000fe20003800000 */
[----:B------:R-:W-:Y:S02]  /*5640*/  IADD3 R179, R118, 0x180, RZ ;  /* 0x0000018076b37810 */ /* 0x000fe40007ffe0ff */
[----:B------:R-:W-:Y:S02]  /*5650*/  LEA.HI.SX32 R88, R151, R118, 0x1b ;  /* 0x0000007697587211 */ /* 0x000fe400078fdaff */
[----:B------:R-:W-:Y:S01]  /*5660*/  LEA R152, R152, R133, 0x2 ;  /* 0x0000008598987211 */ /* 0x000fe200078e10ff */
[----:B------:R-:W-:Y:S06]  /*5670*/  @!P0 BRA `(.L_x_6164) ;  /* 0x0000000000048947 */ /* 0x000fec0003800000 */
[----:B-1----:R2:W-:Y:S02]  /*5680*/  REDG.E.ADD.F32.FTZ.RN.STRONG.GPU desc[UR12][R86.64+-0xd00], R107 ;  /* 0xfff3006b560079a6 */ /* 0x0025e4000c10f38c */
.L_x_6164:
[----:B------:R-:W-:Y:S05]  /*5690*/  BSYNC B0 ;  /* 0x0000000000007941 */ /* 0x000fea0003800000 */
.L_x_6163:
[----:B-12---:R1:W2:Y:S01]  /*56a0*/  LDS R107, [R152+0x1490] ;  /* 0x00149000986b7984 */ /* 0x0062a20000000800 */
[----:B------:R-:W-:Y:S01]  /*56b0*/  BSSY B0, `(.L_x_6165) ;  /* 0x0000006000007945 */ /* 0x000fe20003800000 */
[----:B------:R-:W-:Y:S02]  /*56c0*/  IADD3 R151, R118, 0x1c0, RZ ;  /* 0x000001c076977810 */ /* 0x000fe40007ffe0ff */
[----:B0-----:R-:W-:Y:S02]  /*56d0*/  LEA.HI.SX32 R106, R179, R118, 0x1b ;  /* 0x00000076b36a7211 */ /* 0x001fe400078fdaff */
[----:B------:R-:W-:Y:S01]  /*56e0*/  LEA R160, R88, R133, 0x2 ;  /* 0x0000008558a07211 */ /* 0x000fe200078e10ff */
[----:B------:R-:W-:Y:S06]  /*56f0*/  @!P1 BRA `(.L_x_6166) ;  /* 0x0000000000049947 */ /* 0x000fec0003800000 */
[----:B--2---:R0:W-:Y:S02]  /*5700*/  REDG.E.ADD.F32.FTZ.RN.STRONG.GPU desc[UR12][R86.64+-0xc00], R107 ;  /* 0xfff4006b560079a6 */ /* 0x0041e4000c10f38c */
.L_x_6166:
[----:B------:R-:W-:Y:S05]  /*5710*/  BSYNC B0 ;  /* 0x0000000000007941 */ /* 0x000fea0003800000 */
.L_x_6165:
[----:B0-2---:R0:W2:Y:S01]  /*5720*/  LDS R107, [R160+0x1590] ;  /* 0x00159000a06b7984 */ /* 0x0050a20000000800 */
[----:B------:R-:W-:Y:S01]  /*5730*/  BSSY B0, `(.L_x_6167) ;  /* 0x0000005000007945 */ /* 0x000fe20003800000 */
[----:B------:R-:W-:Y:S02]  /*5740*/  LEA.HI.SX32 R88, R151, R118, 0x1b ;  /* 0x0000007697587211 */ /* 0x000fe400078fdaff */
[----:B------:R-:W-:Y:S01]  /*5750*/  LEA R151, R106, R133, 0x2 ;  /* 0x000000856a977211 */ /* 0x000fe200078e10ff */
[----:B------:R-:W-:Y:S06]  /*5760*/  @!P2 BRA `(.L_x_6168) ;  /* 0x000000000004a947 */ /* 0x000fec0003800000 */
[----:B--2---:R3:W-:Y:S02]  /*5770*/  REDG.E.ADD.F32.FTZ.RN.STRONG.GPU desc[UR12][R86.64+-0xb00], R107 ;  /* 0xfff5006b560079a6 */ /* 0x0047e4000c10f38c */
.L_x_6168:
[----:B------:R-:W-:Y:S05]  /*5780*/  BSYNC B0 ;  /* 0x0000000000007941 */ /* 0x000fea0003800000 */
.L_x_6167:
[----:B--23--:R2:W3:Y:S01]  /*5790*/  LDS R107, [R151+0x1690] ;  /* 0x00169000976b7984 */ /* 0x00c4e20000000800 */
[----:B------:R-:W-:Y:S01]  /*57a0*/  BSSY B0, `(.L_x_6169) ;  /* 0x0000005000007945 */ /* 0x000fe20003800000 */
[----:B------:R-:W-:Y:S02]  /*57b0*/  LEA.HI.SX32 R106, R153, R118, 0x1b ;  /* 0x00000076996a7211 */ /* 0x000fe400078fdaff */
[----:B------:R-:W-:Y:S01]  /*57c0*/  LEA R88, R88, R133, 0x2 ;  /* 0x0000008558587211 */ /* 0x000fe200078e10ff */
[----:B------:R-:W-:Y:S06]  /*57d0*/  @!P3 BRA `(.L_x_6170) ;  /* 0x000000000004b947 */ /* 0x000fec0003800000 */
[----:B---3--:R4:W-:Y:S02]  /*57e0*/  REDG.E.ADD.F32.FTZ.RN.STRONG.GPU desc[UR12][R86.64+-0xa00], R107 ;  /* 0xfff6006b560079a6 */ /* 0x0089e4000c10f38c */
.L_x_6170:
[----:B------:R-:W-:Y:S05]  /*57f0*/  BSYNC B0 ;  /* 0x0000000000007941 */ /* 0x000fea0003800000 */
.L_x_6169:
[----:B---34-:R3:W4:Y:S01]  /*5800*/  LDS R107, [R88+0x1790] ;  /* 0x00179000586b7984 */ /* 0x0187220000000800 */
[----:B------:R-:W-:Y:S01]  /*5810*/  BSSY B0, `(.L_x_6171) ;  /* 0x0000004000007945 */ /* 0x000fe20003800000 */
[----:B------:R-:W-:-:S03]  /*5820*/  LEA R106, R106, R133, 0x2 ;  /* 0x000000856a6a7211 */ /* 0x000fc600078e10ff */
[----:B------:R-:W-:Y:S05]  /*5830*/  @!P4 BRA `(.L_x_6172) ;  /* 0x000000000004c947 */ /* 0x000fea0003800000 */
[----:B----4-:R4:W-:Y:S02]  /*5840*/  REDG.E.ADD.F32.FTZ.RN.STRONG.GPU desc[UR12][R86.64+-0x900], R107 ;  /* 0xfff7006b560079a6 */ /* 0x0109e4000c10f38c */
.L_x_6172:
[----:B------:R-:W-:Y:S05]  /*5850*/  BSYNC B0 ;  /* 0x0000000000007941 */ /* 0x000fea0003800000 */
.L_x_6171:
[----:B----4-:R4:W0:Y:S01]  /*5860*/  LDS R107, [R106+0x1890] ;  /* 0x001890006a6b7984 */ /* 0x0108220000000800 */
[----:B------:R-:W-:Y:S01]  /*5870*/  BSSY B0, `(.L_x_6173) ;  /* 0x0000005000007945 */ /* 0x000fe20003800000 */
[C---:B--2---:R-:W-:Y:S02]  /*5880*/  IADD3 R151, R118.reuse, 0x240, RZ ;  /* 0x0000024076977810 */ /* 0x044fe40007ffe0ff */
[----:B------:R-:W-:Y:S01]  /*5890*/  IADD3 R153, R118, 0x280, RZ ;  /* 0x0000028076997810 */ /* 0x000fe20007ffe0ff */
[----:B------:R-:W-:Y:S06]  /*58a0*/  @!P5 BRA `(.L_x_6174) ;  /* 0x000000000004d947 */ /* 0x000fec0003800000 */
[----:B0-----:R2:W-:Y:S02]  /*58b0*/  REDG.E.ADD.F32.FTZ.RN.STRONG.GPU desc[UR12][R86.64+-0x800], R107 ;  /* 0xfff8006b560079a6 */ /* 0x0015e4000c10f38c */
.L_x_6174:
[----:B------:R-:W-:Y:S05]  /*58c0*/  BSYNC B0 ;  /* 0x0000000000007941 */ /* 0x000fea0003800000 */
.L_x_6173:
        /* <DEDUP_REMOVED lines=18> */
.L_x_6176:
[----:B------:R-:W-:Y:S05]  /*59f0*/  BSYNC B0 ;  /* 0x0000000000007941 */ /* 0x000fea0003800000 */
.L_x_6175:
[----:B01----:R0:W1:Y:S01]  /*5a00*/  LDS R107, [R106+0x1a90] ;  /* 0x001a90006a6b7984 */ /* 0x0030620000000800 */
[----:B------:R-:W-:Y:S01]  /*5a10*/  BSSY B0, `(.L_x_6177) ;  /* 0x0000006000007945 */ /* 0x000fe20003800000 */
[----:B------:R-:W-:Y:S02]  /*5a20*/  IADD3 R153, R118, 0x340, RZ ;  /* 0x0000034076997810 */ /* 0x000fe40007ffe0ff */
[----:B------:R-:W-:Y:S02]  /*5a30*/  LEA.HI.SX32 R88, R151, R118, 0x1b ;  /* 0x0000007697587211 */ /* 0x000fe400078fdaff */
[----:B------:R-:W-:Y:S01]  /*5a40*/  LEA R152, R152, R133, 0x2 ;  /* 0x0000008598987211 */ /* 0x000fe200078e10ff */
[----:B------:R-:W-:Y:S06]  /*5a50*/  @!P0 BRA `(.L_x_6178) ;  /* 0x0000000000048947 */ /* 0x000fec0003800000 */
[----:B-1----:R2:W-:Y:S02]  /*5a60*/  REDG.E.ADD.F32.FTZ.RN.STRONG.GPU desc[UR12][R86.64+-0x600], R107 ;  /* 0xfffa006b560079a6 */ /* 0x0025e4000c10f38c */
.L_x_6178:
[----:B------:R-:W-:Y:S05]  /*5a70*/  BSYNC B0 ;  /* 0x0000000000007941 */ /* 0x000fea0003800000 */
.L_x_6177:
[----:B-12---:R1:W2:Y:S01]  /*5a80*/  LDS R107, [R152+0x1b90] ;  /* 0x001b9000986b7984 */ /* 0x0062a20000000800 */
[----:B------:R-:W-:Y:S01]  /*5a90*/  BSSY B0, `(.L_x_6179) ;  /* 0x0000006000007945 */ /* 0x000fe20003800000 */
[----:B------:R-:W-:Y:S02]  /*5aa0*/  IADD3 R151, R118, 0x380, RZ ;  /* 0x0000038076977810 */ /* 0x000fe40007ffe0ff */
[----:B0-----:R-:W-:Y:S02]  /*5ab0*/  LEA.HI.SX32 R106, R153, R118, 0x1b ;  /* 0x00000076996a7211 */ /* 0x001fe400078fdaff */
[----:B------:R-:W-:Y:S01]  /*5ac0*/  LEA R160, R88, R133, 0x2 ;  /* 0x0000008558a07211 */ /* 0x000fe200078e10ff */
[----:B------:R-:W-:Y:S06]  /*5ad0*/  @!P1 BRA `(.L_x_6180) ;  /* 0x0000000000049947 */ /* 0x000fec0003800000 */
[----:B--2---:R0:W-:Y:S02]  /*5ae0*/  REDG.E.ADD.F32.FTZ.RN.STRONG.GPU desc[UR12][R86.64+-0x500], R107 ;  /* 0xfffb006b560079a6 */ /* 0x0041e4000c10f38c */
.L_x_6180:
[----:B------:R-:W-:Y:S05]  /*5af0*/  BSYNC B0 ;  /* 0x0000000000007941 */ /* 0x000fea0003800000 */
.L_x_6179:
[----:B0-2---:R0:W2:Y:S01]  /*5b00*/  LDS R107, [R160+0x1c90] ;  /* 0x001c9000a06b7984 */ /* 0x0050a20000000800 */
[----:B------:R-:W-:Y:S01]  /*5b10*/  BSSY B0, `(.L_x_6181) ;  /* 0x0000006000007945 */ /* 0x000fe20003800000 */
[----:B------:R-:W-:Y:S02]  /*5b20*/  LEA.HI.SX32 R88, R151, R118, 0x1b ;  /* 0x0000007697587211 */ /* 0x000fe400078fdaff */
[----:B------:R-:W-:Y:S02]  /*5b30*/  IADD3 R153, R118, 0x3c0, RZ ;  /* 0x000003c076997810 */ /* 0x000fe40007ffe0ff */
[----:B------:R-:W-:Y:S01]  /*5b40*/  LEA R151, R106, R133, 0x2 ;  /* 0x000000856a977211 */ /* 0x000fe200078e10ff */
[----:B------:R-:W-:Y:S06]  /*5b50*/  @!P2 BRA `(.L_x_6182) ;  /* 0x000000000004a947 */ /* 0x000fec0003800000 */
[----:B--2---:R3:W-:Y:S02]  /*5b60*/  REDG.E.ADD.F32.FTZ.RN.STRONG.GPU desc[UR12][R86.64+-0x400], R107 ;  /* 0xfffc006b560079a6 */ /* 0x0047e4000c10f38c */
.L_x_6182:
[----:B------:R-:W-:Y:S05]  /*5b70*/  BSYNC B0 ;  /* 0x0000000000007941 */ /* 0x000fea0003800000 */
.L_x_6181:
[----:B--23--:R2:W3:Y:S01]  /*5b80*/  LDS R107, [R151+0x1d90] ;  /* 0x001d9000976b7984 */ /* 0x00c4e20000000800 */
[----:B------:R-:W-:Y:S01]  /*5b90*/  BSSY B0, `(.L_x_6183) ;  /* 0x0000005000007945 */ /* 0x000fe20003800000 */
[----:B------:R-:W-:Y:S02]  /*5ba0*/  LEA.HI.SX32 R106, R153, R118, 0x1b ;  /* 0x00000076996a7211 */ /* 0x000fe400078fdaff */
[----:B------:R-:W-:Y:S01]  /*5bb0*/  LEA R88, R88, R133, 0x2 ;  /* 0x0000008558587211 */ /* 0x000fe200078e10ff */
[----:B------:R-:W-:Y:S06]  /*5bc0*/  @!P3 BRA `(.L_x_6184) ;  /* 0x000000000004b947 */ /* 0x000fec0003800000 */
[----:B---3--:R4:W-:Y:S02]  /*5bd0*/  REDG.E.ADD.F32.FTZ.RN.STRONG.GPU desc[UR12][R86.64+-0x300], R107 ;  /* 0xfffd006b560079a6 */ /* 0x0089e4000c10f38c */
.L_x_6184:
[----:B------:R-:W-:Y:S05]  /*5be0*/  BSYNC B0 ;  /* 0x0000000000007941 */ /* 0x000fea0003800000 */
.L_x_6183:
[----:B---34-:R3:W4:Y:S01]  /*5bf0*/  LDS R107, [R88+0x1e90] ;  /* 0x001e9000586b7984 */ /* 0x0187220000000800 */
[----:B------:R-:W-:Y:S01]  /*5c00*/  BSSY B0, `(.L_x_6185) ;  /* 0x0000004000007945 */ /* 0x000fe20003800000 */
[----:B------:R-:W-:-:S03]  /*5c10*/  LEA R106, R106, R133, 0x2 ;  /* 0x000000856a6a7211 */ /* 0x000fc600078e10ff */
[----:B------:R-:W-:Y:S05]  /*5c20*/  @!P4 BRA `(.L_x_6186) ;  /* 0x000000000004c947 */ /* 0x000fea0003800000 */
[----:B----4-:R4:W-:Y:S02]  /*5c30*/  REDG.E.ADD.F32.FTZ.RN.STRONG.GPU desc[UR12][R86.64+-0x200], R107 ;  /* 0xfffe006b560079a6 */ /* 0x0109e4000c10f38c */
.L_x_6186:
[----:B------:R-:W-:Y:S05]  /*5c40*/  BSYNC B0 ;  /* 0x0000000000007941 */ /* 0x000fea0003800000 */
.L_x_6185:
[----:B----4-:R4:W0:Y:S01]  /*5c50*/  LDS R107, [R106+0x1f90] ;  /* 0x001f90006a6b7984 */ /* 0x0108220000000800 */
[----:B------:R-:W-:Y:S04]  /*5c60*/  BSSY B0, `(.L_x_6187) ;  /* 0x0000003000007945 */ /* 0x000fe80003800000 */
[----:B------:R-:W-:Y:S05]  /*5c70*/  @!P5 BRA `(.L_x_6188) ;  /* 0x000000000004d947 */ /* 0x000fea0003800000 */
[----:B0-----:R0:W-:Y:S02]  /*5c80*/  REDG.E.ADD.F32.FTZ.RN.STRONG.GPU desc[UR12][R86.64+-0x100], R107 ;  /* 0xffff006b560079a6 */ /* 0x0011e4000c10f38c */
.L_x_6188:
[----:B------:R-:W-:Y:S05]  /*5c90*/  BSYNC B0 ;  /* 0x0000000000007941 */ /* 0x000fea0003800000 */
.L_x_6187:
[----:B0-----:R-:W0:Y:S01]  /*5ca0*/  SHFL.DOWN PT, R86, R85, 0x1, 0x1f ;  /* 0x08201f0055567f89 */ /* 0x001e2200000e0000 */
[----:B------:R-:W-:Y:S01]  /*5cb0*/  ISETP.GT.AND P0, PT, R120, 0x1e, PT ;  /* 0x0000001e7800780c */ /* 0x000fe20003f04270 */
[----:B------:R-:W-:Y:S01]  /*5cc0*/  FMUL.FTZ R160, R83, R91 ;  /* 0x0000005b53a07220 */ /* 0x000fe20000410000 */
[-C--:B------:R-:W-:Y:S01]  /*5cd0*/  FMUL.FTZ R83, R80, R205.reuse ;  /* 0x000000cd50537220 */ /* 0x080fe20000410000 */
[----:B------:R-:W5:Y:S01]  /*5ce0*/  SHFL.DOWN PT, R87, R84, 0x1, 0x1f ;  /* 0x08201f0054577f89 */ /* 0x000f6200000e0000 */
[----:B------:R-:W-:Y:S01]  /*5cf0*/  FMUL.FTZ R205, R146, R205 ;  /* 0x000000cd92cd7220 */ /* 0x000fe20000410000 */
[----:B-1----:R-:W-:Y:S01]  /*5d00*/  FMUL.FTZ R152, R81, R191 ;  /* 0x000000bf51987220 */ /* 0x002fe20000410000 */
[----:B------:R-:W-:Y:S01]  /*5d10*/  FMUL.FTZ R81, R78, R203 ;  /* 0x000000cb4e517220 */ /* 0x000fe20000410000 */
[C---:B------:R-:W-:Y:S01]  /*5d20*/  FMUL.FTZ R78, R146.reuse, R193 ;  /* 0x000000c1924e7220 */ /* 0x040fe20000410000 */
[----:B------:R-:W-:Y:S01]  /*5d30*/  FMUL.FTZ R205, R205, R156 ;  /* 0x0000009ccdcd7220 */ /* 0x000fe20000410000 */
[-C--:B---3--:R-:W-:Y:S01]  /*5d40*/  FMUL.FTZ R88, R79, R197.reuse ;  /* 0x000000c54f587220 */ /* 0x088fe20000410000 */
[----:B------:R-:W-:Y:S01]  /*5d50*/  FMUL.FTZ R80, R146, R197 ;  /* 0x000000c592507220 */ /* 0x000fe20000410000 */
[----:B------:R-:W-:Y:S01]  /*5d60*/  ISETP.NE.AND P1, PT, R118, RZ, PT ;  /* 0x000000ff7600720c */ /* 0x000fe20003f25270 */
[----:B------:R-:W-:Y:S01]  /*5d70*/  FMUL.FTZ R203, R146, R203 ;  /* 0x000000cb92cb7220 */ /* 0x000fe20000410000 */
[----:B------:R-:W-:Y:S01]  /*5d80*/  FFMA.FTZ R205, R20, R83, R205 ;  /* 0x0000005314cd7223 */ /* 0x000fe200000100cd */
[----:B----4-:R-:W-:Y:S01]  /*5d90*/  FMUL.FTZ R106, R80, R157 ;  /* 0x0000009d506a7220 */ /* 0x010fe20000410000 */
[----:B------:R-:W-:Y:S01]  /*5da0*/  FFMA.FTZ R60, R83, R145, R60 ;  /* 0x00000091533c7223 */ /* 0x000fe2000001003c */
[----:B------:R-:W-:Y:S01]  /*5db0*/  FMUL.FTZ R203, R203, R158 ;  /* 0x0000009ecbcb7220 */ /* 0x000fe20000410000 */
[----:B------:R-:W-:Y:S01]  /*5dc0*/  BSSY B0, `(.L_x_6189) ;  /* 0x000007e000007945 */ /* 0x000fe20003800000 */
[----:B------:R-:W-:Y:S01]  /*5dd0*/  FFMA.FTZ R106, R19, R88, R106 ;  /* 0x00000058136a7223 */ /* 0x000fe2000001006a */
[----:B------:R-:W-:Y:S01]  /*5de0*/  FFMA.FTZ R63, R160, R150, R63 ;  /* 0x00000096a03f7223 */ /* 0x000fe2000001003f */
[----:B------:R-:W-:Y:S01]  /*5df0*/  FFMA.FTZ R203, R18, R81, R203 ;  /* 0x0000005112cb7223 */ /* 0x000fe200000100cb */
[----:B------:R-:W-:Y:S01]  /*5e00*/  FFMA.FTZ R61, R152, R144, R61 ;  /* 0x00000090983d7223 */ /* 0x000fe2000001003d */
[----:B------:R-:W-:Y:S01]  /*5e10*/  FFMA.FTZ R59, R88, R142, R59 ;  /* 0x0000008e583b7223 */ /* 0x000fe2000001003b */
[----:B0-----:R-:W-:Y:S01]  /*5e20*/  @!P0 FADD.FTZ R85, R85, R86 ;  /* 0x0000005655558221 */ /* 0x001fe20000010000 */
[----:B------:R-:W-:Y:S01]  /*5e30*/  FFMA.FTZ R58, R81, R143, R58 ;  /* 0x0000008f513a7223 */ /* 0x000fe2000001003a */
[----:B------:R-:W-:Y:S01]  /*5e40*/  FADD.FTZ R36, R205, R36 ;  /* 0x00000024cd247221 */ /* 0x000fe20000010000 */
[----:B------:R-:W-:Y:S01]  /*5e50*/  FADD.FTZ R43, R106, R43 ;  /* 0x0000002b6a2b7221 */ /* 0x000fe20000010000 */
[----:B-----5:R-:W-:Y:S01]  /*5e60*/  @!P0 FADD.FTZ R84, R84, R87 ;  /* 0x0000005754548221 */ /* 0x020fe20000010000 */
[----:B------:R-:W0:Y:S01]  /*5e70*/  SHFL.DOWN PT, R86, R85, 0x2, 0x1f ;  /* 0x08401f0055567f89 */ /* 0x000e2200000e0000 */
[----:B------:R-:W-:Y:S01]  /*5e80*/  ISETP.GT.AND P0, PT, R120, 0x1d, PT ;  /* 0x0000001d7800780c */ /* 0x000fe20003f04270 */
[----:B------:R-:W-:-:S02]  /*5e90*/  FADD.FTZ R42, R203, R42 ;  /* 0x0000002acb2a7221 */ /* 0x000fc40000010000 */
        /* <DEDUP_REMOVED lines=12> */
[-C--:B------:R-:W-:Y:S01]  /*5f60*/  FMUL.FTZ R87, R82, R189.reuse ;  /* 0x000000bd52577220 */ /* 0x080fe20000410000 */
[----:B------:R-:W1:Y:S01]  /*5f70*/  SHFL.DOWN PT, R91, R84, 0x8, 0x1f ;  /* 0x09001f00545b7f89 */ /* 0x000e6200000e0000 */
[C---:B------:R-:W-:Y:S01]  /*5f80*/  FMUL.FTZ R189, R146.reuse, R189 ;  /* 0x000000bd92bd7220 */ /* 0x040fe20000410000 */
        /* <DEDUP_REMOVED lines=11> */
[-C--:B------:R-:W-:Y:S01]  /*6040*/  FMUL.FTZ R77, R74, R171.reuse ;  /* 0x000000ab4a4d7220 */ /* 0x080fe20000410000 */
        /* <DEDUP_REMOVED lines=13> */
[C---:B------:R-:W-:Y:S01]  /*6120*/  FMUL.FTZ R74, R146.reuse, R159 ;  /* 0x0000009f924a7220 */ /* 0x040fe20000410000 */
[C---:B------:R-:W-:Y:S01]  /*6130*/  FMUL.FTZ R73, R146.reuse, R183 ;  /* 0x000000b792497220 */ /* 0x040fe20000410000 */
[----:B------:R-:W1:Y:S01]  /*6140*/  SHFL.DOWN PT, R89, R84, 0x10, 0x1f ;  /* 0x0a001f0054597f89 */ /* 0x000e6200000e0000 */
[C---:B------:R-:W-:Y:S01]  /*6150*/  FMUL.FTZ R161, R146.reuse, R161 ;  /* 0x000000a192a17220 */ /* 0x040fe20000410000 */
        /* <DEDUP_REMOVED lines=28> */
[----:B------:R-:W-:Y:S01]  /*6320*/  FADD.FTZ R39, R162, R39 ;  /* 0x00000027a2277221 */ /* 0x000fe20000010000 */
[----:B------:R-:W-:Y:S01]  /*6330*/  FADD.FTZ R38, R189, R38 ;  /* 0x00000026bd267221 */ /* 0x000fe20000010000 */
[----:B------:R-:W-:Y:S01]  /*6340*/  FADD.FTZ R37, R154, R37 ;  /* 0x000000259a257221 */ /* 0x000fe20000010000 */
[----:B------:R-:W-:Y:S01]  /*6350*/  FFMA.FTZ R56, R175, R141, R56 ;  /* 0x0000008daf387223 */ /* 0x000fe20000010038 */
[----:B------:R-:W-:Y:S01]  /*6360*/  FFMA.FTZ R55, R78, R110, R55 ;  /* 0x0000006e4e377223 */ /* 0x000fe20000010037 */
[----:B------:R-:W-:Y:S01]  /*6370*/  FADD.FTZ R41, R86, R41 ;  /* 0x0000002956297221 */ /* 0x000fe20000010000 */
[----:B------:R-:W-:Y:S01]  /*6380*/  FFMA.FTZ R54, R77, R111, R54 ;  /* 0x0000006f4d367223 */ /* 0x000fe20000010036 */
[----:B------:R-:W-:Y:S01]  /*6390*/  FADD.FTZ R40, R79, R40 ;  /* 0x000000284f287221 */ /* 0x000fe20000010000 */
[----:B------:R0:W-:Y:S01]  /*63a0*/  @!P0 STS.64 [R134+0x2118], R82 ;  /* 0x0021185286008388 */ /* 0x0001e20000000a00 */
        /* <DEDUP_REMOVED lines=18> */
[----:B------:R-:W-:Y:S01]  /*64d0*/  ISETP.NE.AND P0, PT, R132, R149, PT ;  /* 0x000000958400720c */ /* 0x000fe20003f05270 */
        /* <DEDUP_REMOVED lines=12> */
.L_x_6190:
[----:B------:R-:W-:Y:S05]  /*65a0*/  BSYNC B0 ;  /* 0x0000000000007941 */ /* 0x000fea0003800000 */
.L_x_6189:
[----:B------:R-:W-:Y:S01]  /*65b0*/  IADD3 R148, R148, 0x1, RZ ;  /* 0x0000000194947810 */ /* 0x000fe20007ffe0ff */
[----:B------:R-:W-:-:S03]  /*65c0*/  UIADD3 UR5, UP0, UR5, 0x1, URZ ;  /* 0x0000000105057890 */ /* 0x000fc6000ff1e03f */
[----:B------:R-:W-:Y:S01]  /*65d0*/  ISETP.GE.AND P0, PT, R148, UR28, PT ;  /* 0x0000001c94007c0c */ /* 0x000fe2000bf06270 */
[----:B------:R-:W-:-:S12]  /*65e0*/  UIADD3.X UR6, URZ, UR6, URZ, UP0, !UPT ;  /* 0x000000063f067290 */ /* 0x000fd800087fe43f */
[----:B------:R-:W-:Y:S05]  /*65f0*/  @!P0 BRA `(.L_x_6191) ;  /* 0xffffffcc00a88947 */ /* 0x000fea000383ffff */
.L_x_6147:
[----:B------:R-:W-:Y:S01]  /*6600*/  BAR.SYNC.DEFER_BLOCKING 0x0 ;  /* 0x0000000000007b1d */ /* 0x000fe20000010000 */
[----:B------:R-:W-:-:S05]  /*6610*/  IADD3 R35, R132, -0x1, RZ ;  /* 0xffffffff84237810 */ /* 0x000fca0007ffe0ff */
[----:B------:R-:W-:Y:S01]  /*6620*/  ULDC.64 UR6, c[0x0][0x390] ;  /* 0x0000e40000067ab9 */ /* 0x000fe20000000a00 */
[----:B------:R-:W3:Y:S04]  /*6630*/  LDG.E.128 R8, desc[UR12][R98.64] ;  /* 0x0000000c62087981 */ /* 0x000ee8000c1e1d00 */
[----:B------:R-:W4:Y:S04]  /*6640*/  LDG.E.128 R12, desc[UR12][R98.64+0x200] ;  /* 0x0002000c620c7981 */ /* 0x000f28000c1e1d00 */
[----:B------:R-:W5:Y:S04]  /*6650*/  LDG.E.128 R16, desc[UR12][R98.64+0x400] ;  /* 0x0004000c62107981 */ /* 0x000f68000c1e1d00 */
[----:B------:R-:W2:Y:S01]  /*6660*/  LDG.E.128 R20, desc[UR12][R98.64+0x600] ;  /* 0x0006000c62147981 */ /* 0x000ea2000c1e1d00 */
[----:B------:R-:W-:-:S03]  /*6670*/  UIADD3 UR4, UR4, 0x1, URZ ;  /* 0x0000000104047890 */ /* 0x000fc6000fffe03f */
[----:B---3--:R-:W-:Y:S04]  /*6680*/  STS.128 [R136], R8 ;  /* 0x0000000888007388 */ /* 0x008fe80000000c00 */
[----:B----4-:R-:W-:Y:S04]  /*6690*/  STS.128 [R136+0x200], R12 ;  /* 0x0002000c88007388 */ /* 0x010fe80000000c00 */
[----:B-----5:R1:W-:Y:S04]  /*66a0*/  STS.128 [R136+0x400], R16 ;  /* 0x0004001088007388 */ /* 0x0203e80000000c00 */
[----:B--2---:R2:W-:Y:S01]  /*66b0*/  STS.128 [R136+0x600], R20 ;  /* 0x0006001488007388 */ /* 0x0045e20000000c00 */
[----:B------:R-:W-:-:S03]  /*66c0*/  NOP ;  /* 0x0000000000007918 */ /* 0x000fc60000000000 */
[----:B------:R-:W3:Y:S04]  /*66d0*/  LDS.128 R24, [R137+0x10] ;  /* 0x0000100089187984 */ /* 0x000ee80000000c00 */
[----:B------:R-:W4:Y:S01]  /*66e0*/  LDS.128 R4, [R137+0x20] ;  /* 0x0000200089047984 */ /* 0x000f220000000c00 */
[----:B-1----:R-:W1:Y:S03]  /*66f0*/  LDC.64 R18, c[0x0][0x388] ;  /* 0x0000e200ff127b82 */ /* 0x002e660000000a00 */
[----:B------:R-:W5:Y:S01]  /*6700*/  LDS.128 R8, [R137] ;  /* 0x0000000089087984 */ /* 0x000f620000000c00 */
[----:B--2---:R-:W-:-:S04]  /*6710*/  IMAD R21, R115, UR6, RZ ;  /* 0x0000000673157c24 */ /* 0x004fc8000f8e02ff */
[----:B------:R-:W2:Y:S01]  /*6720*/  LDC.64 R22, c[0x0][0x3e0] ;  /* 0x0000f800ff167b82 */ /* 0x000ea20000000a00 */
[----:B------:R-:W-:Y:S02]  /*6730*/  IMAD R21, R114, UR7, R21 ;  /* 0x0000000772157c24 */ /* 0x000fe4000f8e0215 */
        /* <DEDUP_REMOVED lines=21> */
[----:B------:R-:W3:Y:S01]  /*6890*/  @!P3 MUFU.EX2 R2, R2 ;  /* 0x000000020002b308 */ /* 0x000ee20000000800 */
[----:B------:R-:W-:Y:S01]  /*68a0*/  @!P1 FMUL.FTZ R4, R27, -1.4426950216293334961 ;  /* 0xbfb8aa3b1b049820 */ /* 0x000fe20000410000 */
[----:B------:R-:W-:Y:S02]  /*68b0*/  @!P6 FMUL.FTZ R5, R12, -1.4426950216293334961 ;  /* 0xbfb8aa3b0c05e820 */ /* 0x000fe40000410000 */
[----:B------:R-:W-:-:S04]  /*68c0*/  @!P0 FMUL.FTZ R12, R13, -1.4426950216293334961 ;  /* 0xbfb8aa3b0d0c8820 */ /* 0x000fc80000410000 */
[----:B------:R-:W4:Y:S08]  /*68d0*/  @!P2 MUFU.EX2 R3, R3 ;  /* 0x000000030003a308 */ /* 0x000f300000000800 */
[----:B------:R-:W5:Y:S01]  /*68e0*/  @!P5 MUFU.EX2 R0, R0 ;  /* 0x000000000000d308 */ /* 0x000f620000000800 */
[----:B---3--:R-:W-:-:S07]  /*68f0*/  @!P3 FADD.FTZ R2, R2, 1 ;  /* 0x3f8000000202b421 */ /* 0x008fce0000010000 */
[----:B------:R-:W3:Y:S01]  /*6900*/  @!P1 MUFU.EX2 R4, R4 ;  /* 0x0000000400049308 */ /* 0x000ee20000000800 */
[----:B----4-:R-:W-:-:S07]  /*6910*/  @!P2 FADD.FTZ R3, R3, 1 ;  /* 0x3f8000000303a421 */ /* 0x010fce0000010000 */
[----:B------:R-:W4:Y:S01]  /*6920*/  @!P3 MUFU.RCP R2, R2 ;  /* 0x000000020002b308 */ /* 0x000f220000001000 */
[----:B-----5:R-:W-:-:S07]  /*6930*/  @!P5 FADD.FTZ R0, R0, 1 ;  /* 0x3f8000000000d421 */ /* 0x020fce0000010000 */
[----:B------:R-:W5:Y:S01]  /*6940*/  @!P2 MUFU.RCP R3, R3 ;  /* 0x000000030003a308 */ /* 0x000f620000001000 */
[----:B---3--:R-:W-:-:S07]  /*6950*/  @!P1 FADD.FTZ R4, R4, 1 ;  /* 0x3f80000004049421 */ /* 0x008fce0000010000 */
[----:B------:R-:W3:Y:S01]  /*6960*/  @!P5 MUFU.RCP R13, R0 ;  /* 0x00000000000dd308 */ /* 0x000ee20000001000 */
[----:B----4-:R-:W-:Y:S01]  /*6970*/  @!P3 FMUL.FTZ R45, R45, R2 ;  /* 0x000000022d2db220 */ /* 0x010fe20000410000 */
[----:B------:R-:W-:Y:S01]  /*6980*/  FSETP.GTU.FTZ.AND P3, PT, R9, 20, PT ;  /* 0x41a000000900780b */ /* 0x000fe20003f7c000 */
[----:B------:R-:W-:Y:S01]  /*6990*/  @!P4 FMUL.FTZ R2, R14, -1.4426950216293334961 ;  /* 0xbfb8aa3b0e02c820 */ /* 0x000fe20000410000 */
[----:B-1----:R-:W-:-:S04]  /*69a0*/  IMAD R14, R18, UR14, RZ ;  /* 0x0000000e120e7c24 */ /* 0x002fc8000f8e02ff */
[----:B------:R1:W4:Y:S01]  /*69b0*/  @!P1 MUFU.RCP R8, R4 ;  /* 0x0000000400089308 */ /* 0x0003220000001000 */
[----:B-----5:R-:W-:Y:S01]  /*69c0*/  @!P2 FMUL.FTZ R46, R46, R3 ;  /* 0x000000032e2ea220 */ /* 0x020fe20000410000 */
[----:B------:R-:W-:Y:S01]  /*69d0*/  FSETP.GTU.FTZ.AND P2, PT, R10, 20, PT ;  /* 0x41a000000a00780b */ /* 0x000fe20003f5c000 */
[----:B------:R-:W-:-:S05]  /*69e0*/  IMAD R19, R19, UR15, R14 ;  /* 0x0000000f13137c24 */ /* 0x000fca000f8e020e */
[----:B------:R-:W5:Y:S01]  /*69f0*/  @!P6 MUFU.EX2 R5, R5 ;  /* 0x000000050005e308 */ /* 0x000f620000000800 */
[----:B---3--:R-:W-:Y:S01]  /*6a00*/  @!P5 FMUL.FTZ R44, R44, R13 ;  /* 0x0000000d2c2cd220 */ /* 0x008fe20000410000 */
[----:B------:R-:W-:Y:S01]  /*6a10*/  FSETP.GTU.FTZ.AND P5, PT, R6, 20, PT ;  /* 0x41a000000600780b */ /* 0x000fe20003fbc000 */
[----:B-1----:R-:W-:-:S05]  /*6a20*/  @!P3 FMUL.FTZ R4, R9, -1.4426950216293334961 ;  /* 0xbfb8aa3b0904b820 */ /* 0x002fca0000410000 */
[----:B------:R1:W3:Y:S01]  /*6a30*/  @!P0 MUFU.EX2 R16, R12 ;  /* 0x0000000c00108308 */ /* 0x0002e20000000800 */
[----:B----4-:R-:W-:Y:S01]  /*6a40*/  @!P1 FMUL.FTZ R47, R47, R8 ;  /* 0x000000082f2f9220 */ /* 0x010fe20000410000 */
[----:B------:R-:W-:-:S05]  /*6a50*/  FSETP.GTU.FTZ.AND P1, PT, R20, 20, PT ;  /* 0x41a000001400780b */ /* 0x000fca0003f3c000 */
[----:B------:R-:W-:Y:S01]  /*6a60*/  @!P5 FMUL.FTZ R0, R6, -1.4426950216293334961 ;  /* 0xbfb8aa3b0600d820 */ /* 0x000fe20000410000 */
[----:B------:R4:W0:Y:S01]  /*6a70*/  @!P4 MUFU.EX2 R17, R2 ;  /* 0x000000020011c308 */ /* 0x0008220000000800 */
[----:B-1----:R-:W-:Y:S01]  /*6a80*/  @!P2 FMUL.FTZ R12, R10, -1.4426950216293334961 ;  /* 0xbfb8aa3b0a0ca820 */ /* 0x002fe20000410000 */
[----:B-----5:R-:W-:Y:S01]  /*6a90*/  @!P6 FADD.FTZ R15, R5, 1 ;  /* 0x3f800000050fe421 */ /* 0x020fe20000010000 */
[----:B------:R-:W1:Y:S04]  /*6aa0*/  LDS.128 R8, [R137+0x30] ;  /* 0x0000300089087984 */ /* 0x000e680000000c00 */
[----:B------:R-:W-:Y:S01]  /*6ab0*/  @!P1 FMUL.FTZ R14, R20, -1.4426950216293334961 ;  /* 0xbfb8aa3b140e9820 */ /* 0x000fe20000410000 */
[----:B------:R5:W2:Y:S01]  /*6ac0*/  @!P3 MUFU.EX2 R6, R4 ;  /* 0x000000040006b308 */ /* 0x000aa20000000800 */
[----:B----4-:R-:W-:Y:S01]  /*6ad0*/  SHF.L.U32 R2, R35, 0xa, RZ ;  /* 0x0000000a23027819 */ /* 0x010fe200000006ff */
[----:B---3--:R-:W-:-:S03]  /*6ae0*/  @!P0 FADD.FTZ R16, R16, 1 ;  /* 0x3f80000010108421 */ /* 0x008fc60000010000 */
[----:B------:R-:W-:-:S03]  /*6af0*/  SHF.R.S32.HI R3, RZ, 0x1f, R2 ;  /* 0x0000001fff037819 */ /* 0x000fc60000011402 */
[----:B------:R-:W3:Y:S01]  /*6b00*/  @!P2 MUFU.EX2 R13, R12 ;  /* 0x0000000c000da308 */ /* 0x000ee20000000800 */
[----:B0-----:R-:W-:Y:S01]  /*6b10*/  @!P4 FADD.FTZ R17, R17, 1 ;  /* 0x3f8000001111c421 */ /* 0x001fe20000010000 */
[----:B-----5:R-:W-:-:S04]  /*6b20*/  IMAD.WIDE.U32 R4, R18, UR15, R2 ;  /* 0x0000000f12047c25 */ /* 0x020fc8000f8e0002 */
[----:B------:R-:W-:Y:S01]  /*6b30*/  FADD.FTZ R18, R7, R117 ;  /* 0x0000007507127221 */ /* 0x000fe20000010000 */
[----:B------:R-:W-:Y:S01]  /*6b40*/  IADD3 R5, R5, R19, RZ ;  /* 0x0000001305057210 */ /* 0x000fe20007ffe0ff */
[----:B------:R-:W0:Y:S01]  /*6b50*/  @!P5 MUFU.EX2 R0, R0 ;  /* 0x000000000000d308 */ /* 0x000e220000000800 */
[----:B--2---:R-:W-:Y:S01]  /*6b60*/  @!P3 FADD.FTZ R6, R6, 1 ;  /* 0x3f8000000606b421 */ /* 0x004fe20000010000 */
[----:B------:R-:W-:Y:S01]  /*6b70*/  IMAD.WIDE.U32 R4, R114, UR6, R4 ;  /* 0x0000000672047c25 */ /* 0x000fe2000f8e0004 */
[----:B------:R-:W-:-:S05]  /*6b80*/  ULDC.64 UR6, c[0x0][0x3b0] ;  /* 0x0000ec0000067ab9 */ /* 0x000fca0000000a00 */
[----:B------:R-:W2:Y:S01]  /*6b90*/  @!P6 MUFU.RCP R15, R15 ;  /* 0x0000000f000fe308 */ /* 0x000ea20000001000 */
[----:B------:R-:W-:Y:S01]  /*6ba0*/  IADD3 R7, R5, R21, RZ ;  /* 0x0000001505077210 */ /* 0x000fe20007ffe0ff */
[----:B---3--:R-:W-:-:S06]  /*6bb0*/  @!P2 FADD.FTZ R5, R13, 1 ;  /* 0x3f8000000d05a421 */ /* 0x008fcc0000010000 */
[----:B------:R-:W3:Y:S01]  /*6bc0*/  @!P1 MUFU.EX2 R14, R14 ;  /* 0x0000000e000e9308 */ /* 0x000ee20000000800 */
[----:B0-----:R-:W-:Y:S01]  /*6bd0*/  @!P5 FADD.FTZ R0, R0, 1 ;  /* 0x3f8000000000d421 */ /* 0x001fe20000010000 */
[--C-:B-1----:R-:W-:Y:S01]  /*6be0*/  FADD.FTZ R9, R9, R117.reuse ;  /* 0x0000007509097221 */ /* 0x102fe20000010000 */
        /* <DEDUP_REMOVED lines=10> */
[----:B------:R-:W-:Y:S01]  /*6c90*/  FSETP.GTU.FTZ.AND P6, PT, R18, 20, PT ;  /* 0x41a000001200780b */ /* 0x000fe20003fdc000 */
[----:B------:R-:W-:-:S04]  /*6ca0*/  IMAD.WIDE R12, R135, 0x10, R12 ;  /* 0x00000010870c7825 */ /* 0x000fc800078e020c */
        /* <DEDUP_REMOVED lines=12> */
[----:B------:R-:W1:Y:S04]  /*6d70*/  @!P5 MUFU.EX2 R14, R4 ;  /* 0x00000004000ed308 */ /* 0x000e680000000800 */
[----:B------:R-:W-:Y:S01]  /*6d80*/  @!P3 FMUL.FTZ R5, R9, -1.4426950216293334961 ;  /* 0xbfb8aa3b0905b820 */ /* 0x000fe20000410000 */
[----:B0-----:R-:W-:Y:S01]  /*6d90*/  @!P1 FMUL.FTZ R51, R51, R8 ;  /* 0x0000000833339220 */ /* 0x001fe20000410000 */
[----:B------:R-:W-:-:S02]  /*6da0*/  FSETP.GTU.FTZ.AND P1, PT, R11, 20, PT ;  /* 0x41a000000b00780b */ /* 0x000fc40003f3c000 */
[----:B------:R-:W0:Y:S01]  /*6db0*/  @!P3 MUFU.EX2 R15, R5 ;  /* 0x00000005000fb308 */ /* 0x000e220000000800 */
[----:B------:R-:W-:-:S03]  /*6dc0*/  LEA R8, R120, R7, 0x2 ;  /* 0x0000000778087211 */ /* 0x000fc600078e10ff */
[----:B------:R-:W-:Y:S01]  /*6dd0*/  @!P2 FMUL.FTZ R6, R10, -1.4426950216293334961 ;  /* 0xbfb8aa3b0a06a820 */ /* 0x000fe20000410000 */
[----:B------:R-:W-:-:S03]  /*6de0*/  LEA R20, R8, R133, 0x4 ;  /* 0x0000008508147211 */ /* 0x000fc600078e20ff */
[----:B------:R-:W2:Y:S01]  /*6df0*/  @!P2 MUFU.EX2 R18, R6 ;  /* 0x000000060012a308 */ /* 0x000ea20000000800 */
[----:B-1----:R-:W-:Y:S01]  /*6e00*/  @!P5 FADD.FTZ R14, R14, 1 ;  /* 0x3f8000000e0ed421 */ /* 0x002fe20000010000 */
[----:B------:R-:W-:Y:S01]  /*6e10*/  STS.128 [R20], R64 ;  /* 0x0000004014007388 */ /* 0x000fe20000000c00 */
[----:B------:R-:W-:-:S03]  /*6e20*/  @!P1 FMUL.FTZ R19, R11, -1.4426950216293334961 ;  /* 0xbfb8aa3b0b139820 */ /* 0x000fc60000410000 */
[----:B------:R1:W-:Y:S02]  /*6e30*/  STS.128 [R20+0x10], R52 ;  /* 0x0000103414007388 */ /* 0x0003e40000000c00 */
[----:B------:R-:W3:Y:S01]  /*6e40*/  @!P6 MUFU.EX2 R0, R0 ;  /* 0x000000000000e308 */ /* 0x000ee20000000800 */
[----:B0-----:R-:W-:Y:S01]  /*6e50*/  @!P3 FADD.FTZ R15, R15, 1 ;  /* 0x3f8000000f0fb421 */ /* 0x001fe20000010000 */
[----:B------:R-:W-:Y:S04]  /*6e60*/  STS.128 [R20+0x20], R56 ;  /* 0x0000203814007388 */ /* 0x000fe80000000c00 */
[----:B------:R-:W-:Y:S01]  /*6e70*/  STS.128 [R20+0x30], R60 ;  /* 0x0000303c14007388 */ /* 0x000fe20000000c00 */
[----:B------:R-:W-:-:S03]  /*6e80*/  NOP ;  /* 0x0000000000007918 */ /* 0x000fc60000000000 */
[----:B------:R-:W0:Y:S01]  /*6e90*/  LDS.128 R24, [R136] ;  /* 0x0000000088187984 */ /* 0x000e220000000c00 */
[----:B------:R-:W4:Y:S01]  /*6ea0*/  @!P1 MUFU.EX2 R19, R19 ;  /* 0x0000001300139308 */ /* 0x000f220000000800 */
[----:B--2---:R-:W-:Y:S01]  /*6eb0*/  @!P2 FADD.FTZ R18, R18, 1 ;  /* 0x3f8000001212a421 */ /* 0x004fe20000010000 */
[----:B-1----:R-:W1:Y:S01]  /*6ec0*/  LDC.64 R54, c[0x0][0x3a8] ;  /* 0x0000ea00ff367b82 */ /* 0x002e620000000a00 */
[----:B------:R-:W2:Y:S01]  /*6ed0*/  LDS.128 R4, [R136+0x200] ;  /* 0x0002000088047984 */ /* 0x000ea20000000c00 */
[----:B---3--:R-:W-:-:S03]  /*6ee0*/  @!P6 FADD.FTZ R0, R0, 1 ;  /* 0x3f8000000000e421 */ /* 0x008fc60000010000 */
[----:B------:R-:W3:Y:S01]  /*6ef0*/  LDS.128 R8, [R136+0x400] ;  /* 0x0004000088087984 */ /* 0x000ee20000000c00 */
[----:B------:R5:W5:Y:S03]  /*6f00*/  @!P0 MUFU.RCP R22, R16 ;  /* 0x0000001000168308 */ /* 0x000b660000001000 */
[----:B------:R-:W3:Y:S05]  /*6f10*/  LDS.128 R28, [R136+0x600] ;  /* 0x00060000881c7984 */ /* 0x000eea0000000c00 */
[----:B------:R5:W0:Y:S01]  /*6f20*/  @!P4 MUFU.RCP R21, R17 ;  /* 0x000000110015c308 */ /* 0x000a220000001000 */
[----:B----4-:R-:W-:Y:S01]  /*6f30*/  @!P1 FADD.FTZ R19, R19, 1 ;  /* 0x3f80000013139421 */ /* 0x010fe20000010000 */
[----:B-----5:R-:W-:-:S06]  /*6f40*/  FADD.FTZ R16, R48, R125 ;  /* 0x0000007d30107221 */ /* 0x020fcc0000010000 */
[----:B------:R4:W5:Y:S01]  /*6f50*/  @!P6 MUFU.RCP R32, R0 ;  /* 0x000000000020e308 */ /* 0x0009620000001000 */
[----:B------:R-:W-:Y:S01]  /*6f60*/  FADD.FTZ R17, R16, R49 ;  /* 0x0000003110117221 */ /* 0x000fe20000010000 */
[----:B------:R-:W-:Y:S01]  /*6f70*/  @!P0 FMUL.FTZ R41, R41, R22 ;  /* 0x0000001629298220 */ /* 0x000fe20000410000 */
[----:B-1----:R-:W-:-:S05]  /*6f80*/  IMAD.WIDE.U32 R2, R54, UR15, R2 ;  /* 0x0000000f36027c25 */ /* 0x002fca000f8e0002 */
[----:B------:R-:W1:Y:S01]  /*6f90*/  @!P5 MUFU.RCP R23, R14 ;  /* 0x0000000e0017d308 */ /* 0x000e620000001000 */
[----:B----4-:R-:W-:Y:S01]  /*6fa0*/  FADD.FTZ R0, R17, R50 ;  /* 0x0000003211007221 */ /* 0x010fe20000010000 */
[----:B0-----:R-:W-:Y:S01]  /*6fb0*/  @!P4 FMUL.FTZ R42, R42, R21 ;  /* 0x000000152a2ac220 */ /* 0x001fe20000410000 */
[----:B------:R-:W-:Y:S01]  /*6fc0*/  IADD3 R126, P4, R126, -0x1000, RZ ;  /* 0xfffff0007e7e7810 */ /* 0x000fe20007f9e0ff */
[----:B------:R-:W-:Y:S04]  /*6fd0*/  STG.E.128 desc[UR12][R12.64], R24 ;  /* 0x000000180c007986 */ /* 0x000fe8000c101d0c */
[----:B------:R0:W4:Y:S01]  /*6fe0*/  @!P3 MUFU.RCP R34, R15 ;  /* 0x0000000f0022b308 */ /* 0x0001220000001000 */
[----:B-----5:R-:W-:Y:S01]  /*6ff0*/  @!P6 FMUL.FTZ R43, R43, R32 ;  /* 0x000000202b2be220 */ /* 0x020fe20000410000 */
[----:B------:R-:W-:Y:S01]  /*7000*/  IADD3.X R131, R131, -0x1, RZ, P4, !PT ;  /* 0xffffffff83837810 */ /* 0x000fe200027fe4ff */
[----:B--2---:R2:W-:Y:S04]  /*7010*/  STG.E.128 desc[UR12][R12.64+0x200], R4 ;  /* 0x000200040c007986 */ /* 0x0045e8000c101d0c */
[----:B---3--:R-:W-:Y:S01]  /*7020*/  STG.E.128 desc[UR12][R12.64+0x400], R8 ;  /* 0x000400080c007986 */ /* 0x008fe2000c101d0c */
[----:B------:R-:W3:Y:S01]  /*7030*/  @!P2 MUFU.RCP R33, R18 ;  /* 0x000000120021a308 */ /* 0x000ee20000001000 */
[----:B-1----:R-:W-:Y:S01]  /*7040*/  @!P5 FMUL.FTZ R36, R36, R23 ;  /* 0x000000172424d220 */ /* 0x002fe20000410000 */
[----:B0-----:R-:W-:Y:S01]  /*7050*/  FADD.FTZ R15, R0, R51 ;  /* 0x00000033000f7221 */ /* 0x001fe20000010000 */
[----:B------:R-:W-:Y:S01]  /*7060*/  STG.E.128 desc[UR12][R12.64+0x600], R28 ;  /* 0x0006001c0c007986 */ /* 0x000fe2000c101d0c */
[----:B------:R-:W0:Y:S02]  /*7070*/  LDC.64 R22, c[0x0][0x3f0] ;  /* 0x0000fc00ff167b82 */ /* 0x000e240000000a00 */
[----:B------:R-:W-:-:S06]  /*7080*/  FADD.FTZ R0, R15, R44 ;  /* 0x0000002c0f007221 */ /* 0x000fcc0000010000 */
[----:B------:R-:W-:Y:S01]  /*7090*/  BAR.SYNC.DEFER_BLOCKING 0x0 ;  /* 0x0000000000007b1d */ /* 0x000fe20000010000 */
[----:B----4-:R-:W-:Y:S01]  /*70a0*/  @!P3 FMUL.FTZ R37, R37, R34 ;  /* 0x000000222525b220 */ /* 0x010fe20000410000 */
[----:B------:R-:W-:-:S04]  /*70b0*/  IADD3 R122, P3, R122, -0x1000, RZ ;  /* 0xfffff0007a7a7810 */ /* 0x000fc80007f7e0ff */
[----:B------:R-:W1:Y:S01]  /*70c0*/  @!P1 MUFU.RCP R52, R19 ;  /* 0x0000001300349308 */ /* 0x000e620000001000 */
[----:B--2---:R-:W-:Y:S01]  /*70d0*/  FADD.FTZ R5, R0, R45 ;  /* 0x0000002d00057221 */ /* 0x004fe20000010000 */
[----:B------:R-:W-:Y:S01]  /*70e0*/  IMAD R4, R54, UR14, RZ ;  /* 0x0000000e36047c24 */ /* 0x000fe2000f8e02ff */
[----:B------:R-:W-:Y:S01]  /*70f0*/  IADD3.X R127, R127, -0x1, RZ, P3, !PT ;  /* 0xffffffff7f7f7810 */ /* 0x000fe20001ffe4ff */
[----:B---3--:R-:W-:Y:S01]  /*7100*/  @!P2 FMUL.FTZ R38, R38, R33 ;  /* 0x000000212626a220 */ /* 0x008fe20000410000 */
[----:B------:R-:W-:Y:S01]  /*7110*/  FADD.FTZ R0, R5, R46 ;  /* 0x0000002e05007221 */ /* 0x000fe20000010000 */
[----:B------:R-:W-:Y:S01]  /*7120*/  IMAD R7, R55, UR15, R4 ;  /* 0x0000000f37077c24 */ /* 0x000fe2000f8e0204 */
[----:B------:R-:W-:Y:S02]  /*7130*/  IADD3 R128, P2, R128, -0x1000, RZ ;  /* 0xfffff00080807810 */ /* 0x000fe40007f5e0ff */
[----:B------:R-:W-:Y:S02]  /*7140*/  FADD.FTZ R5, R0, R47 ;  /* 0x0000002f00057221 */ /* 0x000fe40000010000 */
[----:B------:R-:W-:-:S02]  /*7150*/  IADD3 R3, R3, R7, RZ ;  /* 0x0000000703037210 */ /* 0x000fc40007ffe0ff */
[----:B------:R-:W-:Y:S01]  /*7160*/  IADD3.X R130, R130, -0x1, RZ, P2, !PT ;  /* 0xffffffff82827810 */ /* 0x000fe200017fe4ff */
[----:B------:R-:W-:-:S04]  /*7170*/  IMAD.WIDE.U32 R2, R114, UR6, R2 ;  /* 0x0000000672027c25 */ /* 0x000fc8000f8e0002 */
[----:B-1----:R-:W-:Y:S01]  /*7180*/  @!P1 FMUL.FTZ R39, R39, R52 ;  /* 0x0000003427279220 */ /* 0x002fe20000410000 */
[----:B------:R-:W-:Y:S01]  /*7190*/  STS.128 [R20], R48 ;  /* 0x0000003014007388 */ /* 0x000fe20000000c00 */
[----:B------:R-:W-:Y:S02]  /*71a0*/  IADD3 R124, P1, R124, -0x1000, RZ ;  /* 0xfffff0007c7c7810 */ /* 0x000fe40007f3e0ff */
[----:B0-----:R-:W-:Y:S01]  /*71b0*/  LEA R4, P0, R2, R22, 0x2 ;  /* 0x0000001602047211 */ /* 0x001fe200078010ff */
[----:B------:R-:W-:Y:S01]  /*71c0*/  STS.128 [R20+0x10], R44 ;  /* 0x0000102c14007388 */ /* 0x000fe20000000c00 */
[----:B------:R-:W-:-:S03]  /*71d0*/  IADD3.X R129, R129, -0x1, RZ, P1, !PT ;  /* 0xffffffff81817810 */ /* 0x000fc60000ffe4ff */
        /* <DEDUP_REMOVED lines=10> */
[----:B------:R-:W4:Y:S01]  /*7280*/  LDS.128 R24, [R136+0x600] ;  /* 0x0006000088187984 */ /* 0x000f220000000c00 */
[----:B------:R-:W-:Y:S02]  /*7290*/  FADD.FTZ R42, R41, R42 ;  /* 0x0000002a292a7221 */ /* 0x000fe40000010000 */
[----:B------:R-:W-:Y:S02]  /*72a0*/  IADD3 R0, R3, R5, RZ ;  /* 0x0000000503007210 */ /* 0x000fe40007ffe0ff */
[----:B------:R-:W-:Y:S02]  /*72b0*/  FADD.FTZ R43, R42, R43 ;  /* 0x0000002b2a2b7221 */ /* 0x000fe40000010000 */
[----:B------:R-:W-:Y:S02]  /*72c0*/  LEA.HI.X R5, R2, R23, R0, 0x2, P0 ;  /* 0x0000001702057211 */ /* 0x000fe400000f1400 */
[----:B------:R-:W-:Y:S01]  /*72d0*/  ISETP.GT.AND P0, PT, R132, 0x1, PT ;  /* 0x000000018400780c */ /* 0x000fe20003f04270 */
[----:B-1----:R-:W-:Y:S01]  /*72e0*/  FADD.FTZ R36, R43, R36 ;  /* 0x000000242b247221 */ /* 0x002fe20000010000 */
[----:B------:R-:W-:Y:S01]  /*72f0*/  MOV R132, R35 ;  /* 0x0000002300847202 */ /* 0x000fe20000000f00 */
[----:B------:R-:W-:-:S04]  /*7300*/  IMAD.WIDE R2, R135, 0x10, R4 ;  /* 0x0000001087027825 */ /* 0x000fc800078e0204 */
[----:B------:R-:W-:-:S04]  /*7310*/  FADD.FTZ R37, R36, R37 ;  /* 0x0000002524257221 */ /* 0x000fc80000010000 */
[----:B------:R-:W-:-:S04]  /*7320*/  FADD.FTZ R38, R37, R38 ;  /* 0x0000002625267221 */ /* 0x000fc80000010000 */
[----:B------:R-:W-:Y:S01]  /*7330*/  FADD.FTZ R125, R38, R39 ;  /* 0x00000027267d7221 */ /* 0x000fe20000010000 */
[----:B--2---:R1:W-:Y:S04]  /*7340*/  STG.E.128 desc[UR12][R2.64], R8 ;  /* 0x0000000802007986 */ /* 0x0043e8000c101d0c */
[----:B---3--:R1:W-:Y:S04]  /*7350*/  STG.E.128 desc[UR12][R2.64+0x200], R12 ;  /* 0x0002000c02007986 */ /* 0x0083e8000c101d0c */
[----:B0-----:R1:W-:Y:S04]  /*7360*/  STG.E.128 desc[UR12][R2.64+0x400], R16 ;  /* 0x0004001002007986 */ /* 0x0013e8000c101d0c */
[----:B----4-:R1:W-:Y:S01]  /*7370*/  STG.E.128 desc[UR12][R2.64+0x600], R24 ;  /* 0x0006001802007986 */ /* 0x0103e2000c101d0c */
[----:B------:R-:W-:Y:S05]  /*7380*/  @P0 BRA `(.L_x_6192) ;  /* 0xffffff9400640947 */ /* 0x000fea000383ffff */
.L_x_6114:
        /* <DEDUP_REMOVED lines=9> */
[----:B-1----:R-:W0:Y:S01]  /*7420*/  SHFL.DOWN P0, R3, R0, 0x2, 0x1f ;  /* 0x08401f0000037f89 */ /* 0x002e220000000000 */
        /* <DEDUP_REMOVED lines=25> */
.L_x_6194:
[----:B------:R-:W-:Y:S05]  /*75c0*/  BSYNC B0 ;  /* 0x0000000000007941 */ /* 0x000fea0003800000 */
.L_x_6193:
        /* <DEDUP_REMOVED lines=38> */
.L_x_6196:
[----:B-1----:R-:W1:Y:S02]  /*7830*/  S2R R13, SR_TID.X ;  /* 0x00000000000d7919 */ /* 0x002e640000002100 */
.L_x_6197:
[----:B------:R-:W-:Y:S05]  /*7840*/  BSYNC B0 ;  /* 0x0000000000007941 */ /* 0x000fea0003800000 */
.L_x_6195:
        /* <DEDUP_REMOVED lines=10> */
[C---:B0-2---:R-:W-:Y:S01]  /*78f0*/  IMAD.WIDE.U32 R2, R114.reuse, UR6, RZ ;  /* 0x0000000672027c25 */ /* 0x045fe2000f8e00ff */
        /* <DEDUP_REMOVED lines=11> */
.L_x_6199:
        /* <DEDUP_REMOVED lines=26> */
.L_x_6198:
[----:B------:R-:W-:Y:S05]  /*7b50*/  EXIT ;  /* 0x000000000000794d */ /* 0x000fea0003800000 */
.L_x_6151:
[----:B------:R-:W-:Y:S01]  /*7b60*/  HFMA2.MMA R176, -RZ, RZ, 0, 5.9604644775390625e-08 ;  /* 0x00000001ffb07435 */ /* 0x000fe200000001ff */
[----:B------:R-:W-:Y:S02]  /*7b70*/  MOV R107, R86 ;  /* 0x00000056006b7202 */ /* 0x000fe40000000f00 */
[----:B------:R-:W-:Y:S02]  /*7b80*/  MOV R179, RZ ;  /* 0x000000ff00b37202 */ /* 0x000fe40000000f00 */
[----:B------:R-:W-:-:S07]  /*7b90*/  MOV R220, 0xffffffff ;  /* 0xffffffff00dc7802 */ /* 0x000fce0000000f00 */
[----:B-1----:R-:W-:Y:S05]  /*7ba0*/  WARPSYNC.COLLECTIVE R220, `(.L_x_6200) ;  /* 0x00000000dc087348 */ /* 0x002fea0003c00000 */
[----:B------:R0:W2:Y:S02]  /*7bb0*/  SHFL.UP P3, R90, R107, R176, R179 ;  /* 0x040000b06b5a7389 */ /* 0x0000a400000600b3 */
[----:B012---:R-:W-:Y:S01]  /*7bc0*/  ENDCOLLECTIVE ;  /* 0x000000000000791b */ /* 0x007fe20003800000 */
.L_x_6200:
[----:B------:R-:W-:Y:S02]  /*7bd0*/  MOV R107, R87 ;  /* 0x00000057006b7202 */ /* 0x000fe40000000f00 */
[----:B------:R-:W-:-:S07]  /*7be0*/  MOV R91, R90 ;  /* 0x0000005a005b7202 */ /* 0x000fce0000000f00 */
[----:B------:R-:W-:Y:S05]  /*7bf0*/  WARPSYNC.COLLECTIVE R220, `(.L_x_6201) ;  /* 0x00000000dc087348 */ /* 0x000fea0003c00000 */
[----:B------:R0:W1:Y:S02]  /*7c00*/  SHFL.UP P3, R90, R107, R176, R179 ;  /* 0x040000b06b5a7389 */ /* 0x00006400000600b3 */
[----:B01----:R-:W-:Y:S01]  /*7c10*/  ENDCOLLECTIVE ;  /* 0x000000000000791b */ /* 0x003fe20003800000 */
.L_x_6201:
        /* <DEDUP_REMOVED lines=8> */
.L_x_6202:
[----:B------:R-:W-:Y:S02]  /*7ca0*/  MOV R107, R87 ;  /* 0x00000057006b7202 */ /* 0x000fe40000000f00 */
[----:B------:R-:W-:-:S07]  /*7cb0*/  MOV R91, R90 ;  /* 0x0000005a005b7202 */ /* 0x000fce0000000f00 */
[----:B------:R-:W-:Y:S05]  /*7cc0*/  WARPSYNC.COLLECTIVE R220, `(.L_x_6203) ;  /* 0x00000000dc087348 */ /* 0x000fea0003c00000 */
[----:B------:R0:W1:Y:S02]  /*7cd0*/  SHFL.UP P3, R90, R107, R176, R179 ;  /* 0x040000b06b5a7389 */ /* 0x00006400000600b3 */
[----:B01----:R-:W-:Y:S01]  /*7ce0*/  ENDCOLLECTIVE ;  /* 0x000000000000791b */ /* 0x003fe20003800000 */
.L_x_6203:
        /* <DEDUP_REMOVED lines=8> */
.L_x_6204:
[----:B------:R-:W-:Y:S02]  /*7d70*/  MOV R107, R87 ;  /* 0x00000057006b7202 */ /* 0x000fe40000000f00 */
[----:B------:R-:W-:-:S07]  /*7d80*/  MOV R91, R90 ;  /* 0x0000005a005b7202 */ /* 0x000fce0000000f00 */
[----:B------:R-:W-:Y:S05]  /*7d90*/  WARPSYNC.COLLECTIVE R220, `(.L_x_6205) ;  /* 0x00000000dc087348 */ /* 0x000fea0003c00000 */
[----:B------:R0:W1:Y:S02]  /*7da0*/  SHFL.UP P3, R90, R107, R176, R179 ;  /* 0x040000b06b5a7389 */ /* 0x00006400000600b3 */
[----:B01----:R-:W-:Y:S01]  /*7db0*/  ENDCOLLECTIVE ;  /* 0x000000000000791b */ /* 0x003fe20003800000 */
.L_x_6205:
        /* <DEDUP_REMOVED lines=8> */
.L_x_6206:
[----:B------:R-:W-:Y:S02]  /*7e40*/  MOV R107, R87 ;  /* 0x00000057006b7202 */ /* 0x000fe40000000f00 */
[----:B------:R-:W-:-:S07]  /*7e50*/  MOV R91, R90 ;  /* 0x0000005a005b7202 */ /* 0x000fce0000000f00 */
[----:B------:R-:W-:Y:S05]  /*7e60*/  WARPSYNC.COLLECTIVE R220, `(.L_x_6207) ;  /* 0x00000000dc087348 */ /* 0x000fea0003c00000 */
[----:B------:R0:W1:Y:S02]  /*7e70*/  SHFL.UP P3, R90, R107, R176, R179 ;  /* 0x040000b06b5a7389 */ /* 0x00006400000600b3 */
[----:B01----:R-:W-:Y:S01]  /*7e80*/  ENDCOLLECTIVE ;  /* 0x000000000000791b */ /* 0x003fe20003800000 */
.L_x_6207:
        /* <DEDUP_REMOVED lines=8> */
.L_x_6208:
[----:B------:R-:W-:Y:S02]  /*7f10*/  MOV R107, R87 ;  /* 0x00000057006b7202 */ /* 0x000fe40000000f00 */
[----:B------:R-:W-:-:S07]  /*7f20*/  MOV R91, R90 ;  /* 0x0000005a005b7202 */ /* 0x000fce0000000f00 */
[----:B------:R-:W-:Y:S05]  /*7f30*/  WARPSYNC.COLLECTIVE R220, `(.L_x_6209) ;  /* 0x00000000dc087348 */ /* 0x000fea0003c00000 */
[----:B------:R0:W1:Y:S02]  /*7f40*/  SHFL.UP P3, R90, R107, R176, R179 ;  /* 0x040000b06b5a7389 */ /* 0x00006400000600b3 */
[----:B01----:R-:W-:Y:S01]  /*7f50*/  ENDCOLLECTIVE ;  /* 0x000000000000791b */ /* 0x003fe20003800000 */
.L_x_6209:
[----:B------:R-:W-:Y:S05]  /*7f60*/  BRA `(.L_x_6210) ;  /* 0xffffffc000b07947 */ /* 0x000fea000383ffff */
.L_x_6152:
        /* <DEDUP_REMOVED lines=8> */
.L_x_6212:
[----:B------:R-:W-:Y:S05]  /*7ff0*/  BSYNC B0 ;  /* 0x0000000000007941 */ /* 0x000fea0003800000 */
.L_x_6211:
[----:B------:R-:W-:Y:S05]  /*8000*/  BRA `(.L_x_6213) ;  /* 0xffffffc0009c7947 */ /* 0x000fea000383ffff */
.L_x_6153:
        /* <DEDUP_REMOVED lines=8> */
.L_x_6215:
[----:B------:R-:W-:Y:S05]  /*8090*/  BSYNC B0 ;  /* 0x0000000000007941 */ /* 0x000fea0003800000 */
.L_x_6214:
[----:B------:R-:W-:Y:S05]  /*80a0*/  BRA `(.L_x_6216) ;  /* 0xffffffc0007c7947 */ /* 0x000fea000383ffff */
.L_x_6154:
        /* <DEDUP_REMOVED lines=8> */
.L_x_6218:
[----:B------:R-:W-:Y:S05]  /*8130*/  BSYNC B0 ;  /* 0x0000000000007941 */ /* 0x000fea0003800000 */
.L_x_6217:
        /* <DEDUP_REMOVED lines=11> */
.L_x_6219:
[----:B------:R-:W-:Y:S05]  /*81f0*/  WARPSYNC.COLLECTIVE R220, `(.L_x_6220) ;  /* 0x00000000dc087348 */ /* 0x000fea0003c00000 */
[----:B------:R0:W1:Y:S02]  /*8200*/  SHFL.IDX P3, R91, R221, R222, R223 ;  /* 0x000000dedd5b7389 */ /* 0x00006400000600df */
[----:B01----:R-:W-:Y:S01]  /*8210*/  ENDCOLLECTIVE ;  /* 0x000000000000791b */ /* 0x003fe20003800000 */
.L_x_6220:
[----:B------:R-:W-:Y:S02]  /*8220*/  MOV R221, R89 ;  /* 0x0000005900dd7202 */ /* 0x000fe40000000f00 */
[----:B------:R-:W-:Y:S02]  /*8230*/  MOV R87, R90 ;  /* 0x0000005a00577202 */ /* 0x000fe40000000f00 */
[----:B------:R-:W-:-:S07]  /*8240*/  MOV R88, R91 ;  /* 0x0000005b00587202 */ /* 0x000fce0000000f00 */
[----:B------:R-:W-:Y:S05]  /*8250*/  WARPSYNC.COLLECTIVE R220, `(.L_x_6221) ;  /* 0x00000000dc087348 */ /* 0x000fea0003c00000 */
[----:B------:R0:W1:Y:S02]  /*8260*/  SHFL.IDX P3, R91, R221, R222, R223 ;  /* 0x000000dedd5b7389 */ /* 0x00006400000600df */
[----:B01----:R-:W-:Y:S01]  /*8270*/  ENDCOLLECTIVE ;  /* 0x000000000000791b */ /* 0x003fe20003800000 */
.L_x_6221:
[----:B------:R-:W-:Y:S01]  /*8280*/  MOV R89, R91 ;  /* 0x0000005b00597202 */ /* 0x000fe20000000f00 */
[----:B------:R-:W-:Y:S06]  /*8290*/  BRA `(.L_x_6222) ;  /* 0xffffffc000187947 */ /* 0x000fec000383ffff */
.L_x_6156:
        /* <DEDUP_REMOVED lines=9> */
.L_x_6223:
[----:B------:R-:W-:Y:S02]  /*8330*/  MOV R225, R85 ;  /* 0x0000005500e17202 */ /* 0x000fe40000000f00 */
[----:B------:R-:W-:-:S07]  /*8340*/  MOV R89, R90 ;  /* 0x0000005a00597202 */ /* 0x000fce0000000f00 */
[----:B------:R-:W-:Y:S05]  /*8350*/  WARPSYNC.COLLECTIVE R220, `(.L_x_6224) ;  /* 0x00000000dc087348 */ /* 0x000fea0003c00000 */
[----:B------:R0:W1:Y:S02]  /*8360*/  SHFL.DOWN P6, R90, R225, R224, R227 ;  /* 0x080000e0e15a7389 */ /* 0x00006400000c00e3 */
[----:B01----:R-:W-:Y:S01]  /*8370*/  ENDCOLLECTIVE ;  /* 0x000000000000791b */ /* 0x003fe20003800000 */
.L_x_6224:
        /* <DEDUP_REMOVED lines=8> */
.L_x_6225:
[----:B------:R-:W-:Y:S02]  /*8400*/  MOV R225, R85 ;  /* 0x0000005500e17202 */ /* 0x000fe40000000f00 */
[----:B------:R-:W-:-:S07]  /*8410*/  MOV R89, R90 ;  /* 0x0000005a00597202 */ /* 0x000fce0000000f00 */
[----:B------:R-:W-:Y:S05]  /*8420*/  WARPSYNC.COLLECTIVE R220, `(.L_x_6226) ;  /* 0x00000000dc087348 */ /* 0x000fea0003c00000 */
[----:B------:R0:W1:Y:S02]  /*8430*/  SHFL.DOWN P6, R90, R225, R224, R227 ;  /* 0x080000e0e15a7389 */ /* 0x00006400000c00e3 */
[----:B01----:R-:W-:Y:S01]  /*8440*/  ENDCOLLECTIVE ;  /* 0x000000000000791b */ /* 0x003fe20003800000 */
.L_x_6226:
        /* <DEDUP_REMOVED lines=8> */
.L_x_6227:
[----:B------:R-:W-:Y:S02]  /*84d0*/  MOV R225, R85 ;  /* 0x0000005500e17202 */ /* 0x000fe40000000f00 */
[----:B------:R-:W-:-:S07]  /*84e0*/  MOV R89, R90 ;  /* 0x0000005a00597202 */ /* 0x000fce0000000f00 */
[----:B------:R-:W-:Y:S05]  /*84f0*/  WARPSYNC.COLLECTIVE R220, `(.L_x_6228) ;  /* 0x00000000dc087348 */ /* 0x000fea0003c00000 */
[----:B------:R0:W1:Y:S02]  /*8500*/  SHFL.DOWN P6, R90, R225, R224, R227 ;  /* 0x080000e0e15a7389 */ /* 0x00006400000c00e3 */
[----:B01----:R-:W-:Y:S01]  /*8510*/  ENDCOLLECTIVE ;  /* 0x000000000000791b */ /* 0x003fe20003800000 */
.L_x_6228:
        /* <DEDUP_REMOVED lines=8> */
.L_x_6229:
[----:B------:R-:W-:Y:S02]  /*85a0*/  MOV R225, R85 ;  /* 0x0000005500e17202 */ /* 0x000fe40000000f00 */
[----:B------:R-:W-:-:S07]  /*85b0*/  MOV R89, R90 ;  /* 0x0000005a00597202 */ /* 0x000fce0000000f00 */
[----:B------:R-:W-:Y:S05]  /*85c0*/  WARPSYNC.COLLECTIVE R220, `(.L_x_6230) ;  /* 0x00000000dc087348 */ /* 0x000fea0003c00000 */
[----:B------:R0:W1:Y:S02]  /*85d0*/  SHFL.DOWN P6, R90, R225, R224, R227 ;  /* 0x080000e0e15a7389 */ /* 0x00006400000c00e3 */
[----:B01----:R-:W-:Y:S01]  /*85e0*/  ENDCOLLECTIVE ;  /* 0x000000000000791b */ /* 0x003fe20003800000 */
.L_x_6230:
        /* <DEDUP_REMOVED lines=8> */
.L_x_6231:
[----:B------:R-:W-:Y:S02]  /*8670*/  MOV R225, R85 ;  /* 0x0000005500e17202 */ /* 0x000fe40000000f00 */
[----:B------:R-:W-:-:S07]  /*8680*/  MOV R89, R90 ;  /* 0x0000005a00597202 */ /* 0x000fce0000000f00 */
[----:B------:R-:W-:Y:S05]  /*8690*/  WARPSYNC.COLLECTIVE R220, `(.L_x_6232) ;  /* 0x00000000dc087348 */ /* 0x000fea0003c00000 */
[----:B------:R0:W1:Y:S02]  /*86a0*/  SHFL.DOWN P6, R90, R225, R224, R227 ;  /* 0x080000e0e15a7389 */ /* 0x00006400000c00e3 */
[----:B01----:R-:W-:Y:S01]  /*86b0*/  ENDCOLLECTIVE ;  /* 0x000000000000791b */ /* 0x003fe20003800000 */
.L_x_6232:
        /* <DEDUP_REMOVED lines=9> */
.L_x_6233:
[----:B------:R-:W-:Y:S02]  /*8750*/  MOV R221, R85 ;  /* 0x0000005500dd7202 */ /* 0x000fe40000000f00 */
[----:B------:R-:W-:-:S07]  /*8760*/  MOV R217, R91 ;  /* 0x0000005b00d97202 */ /* 0x000fce0000000f00 */
[----:B------:R-:W-:Y:S05]  /*8770*/  WARPSYNC.COLLECTIVE R220, `(.L_x_6234) ;  /* 0x00000000dc087348 */ /* 0x000fea0003c00000 */
[----:B------:R0:W1:Y:S02]  /*8780*/  SHFL.IDX P3, R91, R221, R222, R223 ;  /* 0x000000dedd5b7389 */ /* 0x00006400000600df */
[----:B01----:R-:W-:Y:S01]  /*8790*/  ENDCOLLECTIVE ;  /* 0x000000000000791b */ /* 0x003fe20003800000 */
.L_x_6234:
[----:B------:R-:W-:Y:S05]  /*87a0*/  WARPSYNC.COLLECTIVE R220, `(.L_x_6235) ;  /* 0x00000000dc087348 */ /* 0x000fea0003c00000 */
[----:B------:R0:W1:Y:S02]  /*87b0*/  SHFL.DOWN P6, R90, R225, R224, R227 ;  /* 0x080000e0e15a7389 */ /* 0x00006400000c00e3 */
[----:B01----:R-:W-:Y:S01]  /*87c0*/  ENDCOLLECTIVE ;  /* 0x000000000000791b */ /* 0x003fe20003800000 */
.L_x_6235:
[----:B------:R-:W-:Y:S02]  /*87d0*/  MOV R221, R106 ;  /* 0x0000006a00dd7202 */ /* 0x000fe40000000f00 */
[----:B------:R-:W-:Y:S02]  /*87e0*/  MOV R225, R85 ;  /* 0x0000005500e17202 */ /* 0x000fe40000000f00 */
[----:B------:R-:W-:Y:S02]  /*87f0*/  MOV R218, R91 ;  /* 0x0000005b00da7202 */ /* 0x000fe40000000f00 */
[----:B------:R-:W-:-:S07]  /*8800*/  MOV R88, R90 ;  /* 0x0000005a00587202 */ /* 0x000fce0000000f00 */
[----:B------:R-:W-:Y:S05]  /*8810*/  WARPSYNC.COLLECTIVE R220, `(.L_x_6236) ;  /* 0x00000000dc087348 */ /* 0x000fea0003c00000 */
[----:B------:R0:W1:Y:S02]  /*8820*/  SHFL.DOWN P6, R90, R225, R224, R227 ;  /* 0x080000e0e15a7389 */ /* 0x00006400000c00e3 */
[----:B01----:R-:W-:Y:S01]  /*8830*/  ENDCOLLECTIVE ;  /* 0x000000000000791b */ /* 0x003fe20003800000 */
.L_x_6236:
[----:B------:R-:W-:Y:S05]  /*8840*/  WARPSYNC.COLLECTIVE R220, `(.L_x_6237) ;  /* 0x00000000dc087348 */ /* 0x000fea0003c00000 */
[----:B------:R0:W1:Y:S02]  /*8850*/  SHFL.IDX P3, R91, R221, R222, R223 ;  /* 0x000000dedd5b7389 */ /* 0x00006400000600df */
[----:B01----:R-:W-:Y:S01]  /*8860*/  ENDCOLLECTIVE ;  /* 0x000000000000791b */ /* 0x003fe20003800000 */
.L_x_6237:
[----:B------:R-:W-:Y:S02]  /*8870*/  MOV R221, R107 ;  /* 0x0000006b00dd7202 */ /* 0x000fe40000000f00 */
[----:B------:R-:W-:Y:S02]  /*8880*/  MOV R89, R90 ;  /* 0x0000005a00597202 */ /* 0x000fe40000000f00 */
[----:B------:R-:W-:-:S07]  /*8890*/  MOV R90, R91 ;  /* 0x0000005b005a7202 */ /* 0x000fce0000000f00 */
[----:B------:R-:W-:Y:S05]  /*88a0*/  WARPSYNC.COLLECTIVE R220, `(.L_x_6238) ;  /* 0x00000000dc087348 */ /* 0x000fea0003c00000 */
[----:B------:R0:W1:Y:S02]  /*88b0*/  SHFL.IDX P3, R91, R221, R222, R223 ;  /* 0x000000dedd5b7389 */ /* 0x00006400000600df */
[----:B01----:R-:W-:Y:S01]  /*88c0*/  ENDCOLLECTIVE ;  /* 0x000000000000791b */ /* 0x003fe20003800000 */
.L_x_6238:
[----:B------:R-:W-:Y:S05]  /*88d0*/  BRA `(.L_x_6239) ;  /* 0xffffffc0002c7947 */ /* 0x000fea000383ffff */
.L_x_6240:
        /* <DEDUP_REMOVED lines=10> */
.L_x_10970:


//--------------------- .text._Z25selective_scan_bwd_kernelI32Selective_Scan_bwd_kernel_traitsILi64ELi16ELb1ELb1ELb0ELb1ELb1EffEEv12SSMParamsBwd --------------------------
	.section	.text._Z25selective_scan_bwd_kernelI32Selective_Scan_bwd_kernel_traitsILi64ELi16ELb1ELb1ELb0ELb1ELb1EffEEv12SSMParamsBwd,"ax",@progbits
	.align	128
        .global         _Z25selective_scan_bwd_kernelI32Selective_Scan_bwd_kernel_traitsILi64ELi16ELb1ELb1ELb0ELb1ELb1EffEEv12SSMParamsBwd
        .type           _Z25selective_scan_bwd_kernelI32Selective_Scan_bwd_kernel_traitsILi64ELi16ELb1ELb1ELb0ELb1ELb1EffEEv12SSMParamsBwd,@function
        .size           _Z25selective_scan_bwd_kernelI32Selective_Scan_bwd_kernel_traitsILi64ELi16ELb1ELb1ELb0ELb1ELb1EffEEv12SSMParamsBwd,(.L_x_10971 - _Z25selective_scan_bwd_kernelI32Selective_Scan_bwd_kernel_traitsILi64ELi16ELb1ELb1ELb0ELb1ELb1EffEEv12SSMParamsBwd)
        .other          _Z25selective_scan_bwd_kernelI32Selective_Scan_bwd_kernel_traitsILi64ELi16ELb1ELb1ELb0ELb1ELb1EffEEv12SSMParamsBwd,@"STO_CUDA_ENTRY STV_DEFAULT"
_Z25selective_scan_bwd_kernelI32Selective_Scan_bwd_kernel_traitsILi64ELi16ELb1ELb1ELb0ELb1ELb1EffEEv12SSMParamsBwd:
.text._Z25selective_scan_bwd_kernelI32Selective_Scan_bwd_kernel_traitsILi64ELi16ELb1ELb1ELb0ELb1ELb1EffEEv12SSMParamsBwd:
        /* <DEDUP_REMOVED lines=145> */
.L_x_6320:
[----:B------:R-:W-:Y:S01]  /*0910*/  BAR.SYNC.DEFER_BLOCKING 0x0 ;  /* 0x0000000000007b1d */ /* 0x000fe20000010000 */
[----:B--2---:R-:W-:-:S04]  /*0920*/  SHF.L.U32 R3, R129, 0x2, RZ ;  /* 0x0000000281037819 */ /* 0x004fc800000006ff */
[----:B------:R-:W-:-:S03]  /*0930*/  LOP3.LUT R3, R3, 0xffffff80, RZ, 0xc0, !PT ;  /* 0xffffff8003037812 */ /* 0x000fc600078ec0ff */
[----:B------:R-:W0:Y:S01]  /*0940*/  LDC R100, c[0x0][0x224] ;  /* 0x00008900ff647b82 */ /* 0x000e220000000800 */
[----:B------:R-:W-:-:S05]  /*0950*/  LOP3.LUT R117, R3, 0x1f, R129, 0xf8, !PT ;  /* 0x0000001f03757812 */ /* 0x000fca00078ef881 */
[----:B------:R-:W-:-:S05]  /*0960*/  IMAD.WIDE R4, R117, 0x10, R126 ;  /* 0x0000001075047825 */ /* 0x000fca00078e027e */
        /* <DEDUP_REMOVED lines=29> */
[----:B------:R-:W-:Y:S01]  /*0b40*/  LDS.128 R52, [R115+0x10] ;  /* 0x0000100073347984 */ /* 0x000fe20000000c00 */
[----:B-1----:R-:W1:Y:S03]  /*0b50*/  LDC.64 R34, c[0x0][0x2a0] ;  /* 0x0000a800ff227b82 */ /* 0x002e660000000a00 */
[----:B------:R-:W-:Y:S04]  /*0b60*/  LDS.128 R24, [R115+0x20] ;  /* 0x0000200073187984 */ /* 0x000fe80000000c00 */
[----:B------:R-:W-:Y:S01]  /*0b70*/  LDS.128 R20, [R115+0x30] ;  /* 0x0000300073147984 */ /* 0x000fe20000000c00 */
[----:B------:R-:W0:Y:S03]  /*0b80*/  LDC.64 R32, c[0x0][0x318] ;  /* 0x0000c600ff207b82 */ /* 0x000e260000000a00 */
[----:B------:R-:W1:Y:S05]  /*0b90*/  LDS.128 R28, [R115] ;  /* 0x00000000731c7984 */ /* 0x000e6a0000000c00 */
[----:B------:R-:W-:Y:S06]  /*0ba0*/  BAR.SYNC.DEFER_BLOCKING 0x0 ;  /* 0x0000000000007b1d */ /* 0x000fec0000010000 */
[----:B--2---:R-:W2:Y:S04]  /*0bb0*/  LDG.E.128 R40, desc[UR12][R36.64] ;  /* 0x0000000c24287981 */ /* 0x004ea8000c1e1d00 */
[----:B---3--:R-:W3:Y:S04]  /*0bc0*/  LDG.E.128 R44, desc[UR12][R36.64+0x200] ;  /* 0x0002000c242c7981 */ /* 0x008ee8000c1e1d00 */
[----:B----4-:R-:W4:Y:S04]  /*0bd0*/  LDG.E.128 R48, desc[UR12][R36.64+0x400] ;  /* 0x0004000c24307981 */ /* 0x010f28000c1e1d00 */
        /* <DEDUP_REMOVED lines=22> */
[----:B0-----:R-:W-:Y:S05]  /*0d40*/  @P4 BRA `(.L_x_6243) ;  /* 0x00000000007c4947 */ /* 0x001fea0003800000 */
        /* <DEDUP_REMOVED lines=31> */
.L_x_6243:
[----:B------:R-:W-:Y:S05]  /*0f40*/  BSYNC B0 ;  /* 0x0000000000007941 */ /* 0x000fea0003800000 */
.L_x_6242:
        /* <DEDUP_REMOVED lines=35> */
.L_x_6245:
[----:B------:R-:W-:Y:S05]  /*1180*/  BSYNC B0 ;  /* 0x0000000000007941 */ /* 0x000fea0003800000 */
.L_x_6244:
        /* <DEDUP_REMOVED lines=35> */
.L_x_6247:
[----:B------:R-:W-:Y:S05]  /*13c0*/  BSYNC B0 ;  /* 0x0000000000007941 */ /* 0x000fea0003800000 */
.L_x_6246:
        /* <DEDUP_REMOVED lines=35> */
.L_x_6249:
[----:B------:R-:W-:Y:S05]  /*1600*/  BSYNC B0 ;  /* 0x0000000000007941 */ /* 0x000fea0003800000 */
.L_x_6248:
        /* <DEDUP_REMOVED lines=35> */
.L_x_6251:
[----:B------:R-:W-:Y:S05]  /*1840*/  BSYNC B0 ;  /* 0x0000000000007941 */ /* 0x000fea0003800000 */
.L_x_6250:
        /* <DEDUP_REMOVED lines=35> */
.L_x_6253:
[----:B------:R-:W-:Y:S05]  /*1a80*/  BSYNC B0 ;  /* 0x0000000000007941 */ /* 0x000fea0003800000 */
.L_x_6252:
        /* <DEDUP_REMOVED lines=35> */
.L_x_6255:
[----:B------:R-:W-:Y:S05]  /*1cc0*/  BSYNC B0 ;  /* 0x0000000000007941 */ /* 0x000fea0003800000 */
.L_x_6254:
[----:B------:R-:W-:Y:S01]  /*1cd0*/  IADD3 R100, R100, -UR4, RZ ;  /* 0x8000000464647c10 */ /* 0x000fe2000fffe0ff */
[----:B------:R-:W-:Y:S01]  /*1ce0*/  BSSY B0, `(.L_x_6256) ;  /* 0x0000024000007945 */ /* 0x000fe20003800000 */
[----:B------:R-:W-:Y:S01]  /*1cf0*/  FSETP.GTU.FTZ.AND P1, PT, R102, 20, PT ;  /* 0x41a000006600780b */ /* 0x000fe20003f3c000 */
[----:B------:R-:W-:Y:S01]  /*1d00*/  FADD.FTZ R99, R22, R132 ;  /* 0x0000008416637221 */ /* 0x000fe20000010000 */
[----:B------:R-:W-:Y:S01]  /*1d10*/  LEA R76, R100, 0xfffffc00, 0xa ;  /* 0xfffffc00644c7811 */ /* 0x000fe200078e50ff */
        /* <DEDUP_REMOVED lines=32> */
.L_x_6257:
[----:B------:R-:W-:Y:S05]  /*1f20*/  BSYNC B0 ;  /* 0x0000000000007941 */ /* 0x000fea0003800000 */
.L_x_6256:
        /* <DEDUP_REMOVED lines=38> */
.L_x_6259:
[----:B------:R-:W-:Y:S05]  /*2190*/  BSYNC B0 ;  /* 0x0000000000007941 */ /* 0x000fea0003800000 */
.L_x_6258:
[----:B------:R-:W-:Y:S01]  /*21a0*/  IMAD.WIDE.U32 R34, R34, UR14, R76 ;  /* 0x0000000e22227c25 */ /* 0x000fe2000f8e004c */
[----:B------:R-:W-:Y:S01]  /*21b0*/  BSSY B0, `(.L_x_6260) ;  /* 0x0000023000007945 */ /* 0x000fe20003800000 */
[----:B------:R-:W-:-:S03]  /*21c0*/  FSETP.GTU.FTZ.AND P3, PT, R98, 20, PT ;  /* 0x41a000006200780b */ /* 0x000fc60003f7c000 */
[----:B------:R-:W-:Y:S01]  /*21d0*/  IADD3 R23, R35, R23, RZ ;  /* 0x0000001723177210 */ /* 0x000fe20007ffe0ff */
[----:B------:R-:W-:Y:S09]  /*21e0*/  @P4 BRA `(.L_x_6261) ;  /* 0x00000000007c4947 */ /* 0x000ff20003800000 */
        /* <DEDUP_REMOVED lines=31> */
.L_x_6261:
[----:B------:R-:W-:Y:S05]  /*23e0*/  BSYNC B0 ;  /* 0x0000000000007941 */ /* 0x000fea0003800000 */
.L_x_6260:
        /* <DEDUP_REMOVED lines=33> */
.L_x_6263:
[----:B------:R-:W-:Y:S05]  /*2600*/  BSYNC B0 ;  /* 0x0000000000007941 */ /* 0x000fea0003800000 */
.L_x_6262:
        /* <DEDUP_REMOVED lines=33> */
.L_x_6265:
[----:B------:R-:W-:Y:S05]  /*2820*/  BSYNC B0 ;  /* 0x0000000000007941 */ /* 0x000fea0003800000 */
.L_x_6264:
        /* <DEDUP_REMOVED lines=33> */
.L_x_6267:
[----:B------:R-:W-:Y:S05]  /*2a40*/  BSYNC B0 ;  /* 0x0000000000007941 */ /* 0x000fea0003800000 */
.L_x_6266:
        /* <DEDUP_REMOVED lines=33> */
.L_x_6269:
[----:B------:R-:W-:Y:S05]  /*2c60*/  BSYNC B0 ;  /* 0x0000000000007941 */ /* 0x000fea0003800000 */
.L_x_6268:
        /* <DEDUP_REMOVED lines=33> */
.L_x_6271:
[----:B------:R-:W-:Y:S05]  /*2e80*/  BSYNC B0 ;  /* 0x0000000000007941 */ /* 0x000fea0003800000 */
.L_x_6270:
        /* <DEDUP_REMOVED lines=33> */
.L_x_6273:
[----:B------:R-:W-:Y:S05]  /*30a0*/  BSYNC B0 ;  /* 0x0000000000007941 */ /* 0x000fea0003800000 */
.L_x_6272:
[----:B------:R-:W-:Y:S01]  /*30b0*/  ULDC.64 UR6, c[0x0][0x2a8] ;  /* 0x0000aa0000067ab9 */ /* 0x000fe20000000a00 */
[----:B------:R-:W-:Y:S01]  /*30c0*/  MOV R20, R34 ;  /* 0x0000002200147202 */ /* 0x000fe20000000f00 */
[----:B------:R-:W-:Y:S01]  /*30d0*/  IMAD R0, R136, UR6, RZ ;  /* 0x0000000688007c24 */ /* 0x000fe2000f8e02ff */
[----:B------:R-:W-:Y:S01]  /*30e0*/  MOV R21, R23 ;  /* 0x0000001700157202 */ /* 0x000fe20000000f00 */
[----:B-1----:R-:W-:Y:S01]  /*30f0*/  LDS.128 R44, [R115+0x20] ;  /* 0x00002000732c7984 */ /* 0x002fe20000000c00 */
[----:B------:R-:W0:Y:S01]  /*3100*/  LDC.64 R48, c[0x0][0x2b0] ;  /* 0x0000ac00ff307b82 */ /* 0x000e220000000a00 */
        /* <DEDUP_REMOVED lines=11> */
[----:B------:R-:W-:Y:S08]  /*31c0*/  BAR.SYNC.DEFER_BLOCKING 0x0 ;  /* 0x0000000000007b1d */ /* 0x000ff00000010000 */
[----:B------:R-:W2:Y:S01]  /*31d0*/  LDC.64 R156, c[0x0][0x3e8] ;  /* 0x0000fa00ff9c7b82 */ /* 0x000ea20000000a00 */
[----:B------:R-:W3:Y:S04]  /*31e0*/  LDG.E.128 R24, desc[UR12][R28.64] ;  /* 0x0000000c1c187981 */ /* 0x000ee8000c1e1d00 */
[----:B------:R-:W4:Y:S04]  /*31f0*/  LDG.E.128 R60, desc[UR12][R28.64+0x200] ;  /* 0x0002000c1c3c7981 */ /* 0x000f28000c1e1d00 */
[----:B------:R-:W5:Y:S04]  /*3200*/  LDG.E.128 R20, desc[UR12][R28.64+0x400] ;  /* 0x0004000c1c147981 */ /* 0x000f68000c1e1d00 */
[----:B------:R1:W2:Y:S01]  /*3210*/  LDG.E.128 R80, desc[UR12][R28.64+0x600] ;  /* 0x0006000c1c507981 */ /* 0x0002a2000c1e1d00 */
[----:B0-----:R-:W-:-:S02]  /*3220*/  IMAD R0, R48, UR15, RZ ;  /* 0x0000000f30007c24 */ /* 0x001fc4000f8e02ff */
[----:B------:R-:W-:-:S04]  /*3230*/  IMAD.WIDE.U32 R30, R48, UR14, R76 ;  /* 0x0000000e301e7c25 */ /* 0x000fc8000f8e004c */
[----:B------:R-:W-:Y:S02]  /*3240*/  IMAD R49, R49, UR14, R0 ;  /* 0x0000000e31317c24 */ /* 0x000fe4000f8e0200 */
[----:B------:R-:W-:-:S03]  /*3250*/  IMAD R0, R136, UR6, RZ ;  /* 0x0000000688007c24 */ /* 0x000fc6000f8e02ff */
[----:B------:R-:W-:Y:S01]  /*3260*/  IADD3 R31, R31, R49, RZ ;  /* 0x000000311f1f7210 */ /* 0x000fe20007ffe0ff */
[C---:B-1----:R-:W-:Y:S02]  /*3270*/  IMAD R29, R135.reuse, UR7, R0 ;  /* 0x00000007871d7c24 */ /* 0x042fe4000f8e0200 */
[----:B------:R-:W-:Y:S01]  /*3280*/  IMAD.WIDE.U32 R30, R135, UR6, R30 ;  /* 0x00000006871e7c25 */ /* 0x000fe2000f8e001e */
[----:B------:R-:W-:Y:S02]  /*3290*/  ULDC.64 UR6, c[0x0][0x3a0] ;  /* 0x0000e80000067ab9 */ /* 0x000fe40000000a00 */
        /* <DEDUP_REMOVED lines=20> */
[----:B----4-:R-:W-:Y:S01]  /*33e0*/  FMUL.FTZ R22, R56, -1.4426950216293334961 ;  /* 0xbfb8aa3b38167820 */ /* 0x010fe20000410000 */
[----:B------:R-:W-:Y:S01]  /*33f0*/  FMUL.FTZ R2, R29, -1.4426950216293334961 ;  /* 0xbfb8aa3b1d027820 */ /* 0x000fe20000410000 */
[----:B------:R-:W-:Y:S01]  /*3400*/  FMUL.FTZ R0, R28, -1.4426950216293334961 ;  /* 0xbfb8aa3b1c007820 */ /* 0x000fe20000410000 */
[----:B------:R-:W-:Y:S01]  /*3410*/  FMUL.FTZ R23, R57, -1.4426950216293334961 ;  /* 0xbfb8aa3b39177820 */ /* 0x000fe20000410000 */
[----:B------:R-:W-:Y:S01]  /*3420*/  MUFU.EX2 R20, R20 ;  /* 0x0000001400147308 */ /* 0x000fe20000000800 */
[----:B-----5:R-:W-:Y:S01]  /*3430*/  FMUL.FTZ R84, R48, -1.4426950216293334961 ;  /* 0xbfb8aa3b30547820 */ /* 0x020fe20000410000 */
[----:B------:R-:W-:Y:S01]  /*3440*/  FMUL.FTZ R86, R50, -1.4426950216293334961 ;  /* 0xbfb8aa3b32567820 */ /* 0x000fe20000410000 */
[----:B------:R-:W-:Y:S01]  /*3450*/  FMUL.FTZ R87, R52, -1.4426950216293334961 ;  /* 0xbfb8aa3b34577820 */ /* 0x000fe20000410000 */
[----:B0-----:R-:W-:Y:S01]  /*3460*/  FMUL.FTZ R78, R58, -1.4426950216293334961 ;  /* 0xbfb8aa3b3a4e7820 */ /* 0x001fe20000410000 */
[----:B------:R-:W-:Y:S01]  /*3470*/  FMUL.FTZ R79, R59, -1.4426950216293334961 ;  /* 0xbfb8aa3b3b4f7820 */ /* 0x000fe20000410000 */
[----:B------:R-:W-:Y:S01]  /*3480*/  FMUL.FTZ R85, R49, -1.4426950216293334961 ;  /* 0xbfb8aa3b31557820 */ /* 0x000fe20000410000 */
[----:B------:R-:W-:Y:S01]  /*3490*/  FMUL.FTZ R96, R53, -1.4426950216293334961 ;  /* 0xbfb8aa3b35607820 */ /* 0x000fe20000410000 */
[----:B------:R-:W-:Y:S01]  /*34a0*/  MUFU.EX2 R21, R21 ;  /* 0x0000001500157308 */ /* 0x000fe20000000800 */
[----:B------:R-:W-:Y:S01]  /*34b0*/  FMUL.FTZ R97, R54, -1.4426950216293334961 ;  /* 0xbfb8aa3b36617820 */ /* 0x000fe20000410000 */
[----:B------:R-:W-:-:S06]  /*34c0*/  FMUL.FTZ R140, R55, -1.4426950216293334961 ;  /* 0xbfb8aa3b378c7820 */ /* 0x000fcc0000410000 */
[----:B------:R-:W-:Y:S08]  /*34d0*/  MUFU.EX2 R22, R22 ;  /* 0x0000001600167308 */ /* 0x000ff00000000800 */
[----:B------:R-:W0:Y:S08]  /*34e0*/  MUFU.EX2 R2, R2 ;  /* 0x0000000200027308 */ /* 0x000e300000000800 */
[----:B------:R1:W3:Y:S08]  /*34f0*/  MUFU.EX2 R88, R23 ;  /* 0x0000001700587308 */ /* 0x0002f00000000800 */
[----:B------:R-:W4:Y:S01]  /*3500*/  MUFU.EX2 R0, R0 ;  /* 0x0000000000007308 */ /* 0x000f220000000800 */
[----:B-1----:R-:W-:Y:S01]  /*3510*/  FMUL.FTZ R23, R51, -1.4426950216293334961 ;  /* 0xbfb8aa3b33177820 */ /* 0x002fe20000410000 */
[----:B0-----:R-:W-:-:S06]  /*3520*/  FADD.FTZ R2, R2, 1 ;  /* 0x3f80000002027421 */ /* 0x001fcc0000010000 */
[----:B------:R0:W1:Y:S01]  /*3530*/  MUFU.EX2 R91, R84 ;  /* 0x00000054005b7308 */ /* 0x0000620000000800 */
[----:B---3--:R-:W-:-:S07]  /*3540*/  FADD.FTZ R88, R88, 1 ;  /* 0x3f80000058587421 */ /* 0x008fce0000010000 */
[----:B------:R3:W5:Y:S01]  /*3550*/  MUFU.EX2 R93, R86 ;  /* 0x00000056005d7308 */ /* 0x0007620000000800 */
[----:B0-----:R-:W-:Y:S01]  /*3560*/  FADD.FTZ R84, R20, 1 ;  /* 0x3f80000014547421 */ /* 0x001fe20000010000 */
[----:B----4-:R-:W-:-:S06]  /*3570*/  FADD.FTZ R0, R0, 1 ;  /* 0x3f80000000007421 */ /* 0x010fcc0000010000 */
[----:B------:R0:W4:Y:S01]  /*3580*/  MUFU.EX2 R95, R87 ;  /* 0x00000057005f7308 */ /* 0x0001220000000800 */
[----:B---3--:R-:W-:Y:S01]  /*3590*/  FADD.FTZ R86, R21, 1 ;  /* 0x3f80000015567421 */ /* 0x008fe20000010000 */
[----:B-1----:R-:W-:-:S06]  /*35a0*/  FADD.FTZ R91, R91, 1 ;  /* 0x3f8000005b5b7421 */ /* 0x002fcc0000010000 */
[----:B------:R-:W1:Y:S01]  /*35b0*/  MUFU.EX2 R94, R23 ;  /* 0x00000017005e7308 */ /* 0x000e620000000800 */
[----:B0-----:R-:W-:Y:S01]  /*35c0*/  FADD.FTZ R87, R22, 1 ;  /* 0x3f80000016577421 */ /* 0x001fe20000010000 */
[----:B-----5:R-:W-:-:S06]  /*35d0*/  FADD.FTZ R93, R93, 1 ;  /* 0x3f8000005d5d7421 */ /* 0x020fcc0000010000 */
[----:B------:R-:W0:Y:S01]  /*35e0*/  MUFU.EX2 R89, R78 ;  /* 0x0000004e00597308 */ /* 0x000e220000000800 */
[----:B----4-:R-:W-:-:S07]  /*35f0*/  FADD.FTZ R95, R95, 1 ;  /* 0x3f8000005f5f7421 */ /* 0x010fce0000010000 */
[----:B------:R-:W3:Y:S01]  /*3600*/  MUFU.EX2 R90, R79 ;  /* 0x0000004f005a7308 */ /* 0x000ee20000000800 */
[----:B-1----:R-:W-:-:S07]  /*3610*/  FADD.FTZ R94, R94, 1 ;  /* 0x3f8000005e5e7421 */ /* 0x002fce0000010000 */
[----:B------:R-:W-:Y:S01]  /*3620*/  MUFU.RCP R78, R2 ;  /* 0x00000002004e7308 */ /* 0x000fe20000001000 */
[----:B0-----:R-:W-:-:S07]  /*3630*/  FADD.FTZ R89, R89, 1 ;  /* 0x3f80000059597421 */ /* 0x001fce0000010000 */
[----:B------:R-:W0:Y:S01]  /*3640*/  MUFU.RCP R86, R86 ;  /* 0x0000005600567308 */ /* 0x000e220000001000 */
[----:B---3--:R-:W-:-:S07]  /*3650*/  FADD.FTZ R90, R90, 1 ;  /* 0x3f8000005a5a7421 */ /* 0x008fce0000010000 */
[----:B------:R-:W1:Y:S08]  /*3660*/  MUFU.EX2 R92, R85 ;  /* 0x00000055005c7308 */ /* 0x000e700000000800 */
[----:B------:R-:W3:Y:S01]  /*3670*/  MUFU.RCP R87, R87 ;  /* 0x0000005700577308 */ /* 0x000ee20000001000 */
[----:B0-----:R-:W-:Y:S01]  /*3680*/  FADD.FTZ R2, -R86, 1 ;  /* 0x3f80000056027421 */ /* 0x001fe20000010100 */
[----:B------:R-:W-:-:S06]  /*3690*/  FMUL.FTZ R142, R31, R86 ;  /* 0x000000561f8e7220 */ /* 0x000fcc0000410000 */
[----:B------:R0:W4:Y:S01]  /*36a0*/  MUFU.RCP R79, R0 ;  /* 0x00000000004f7308 */ /* 0x0001220000001000 */
[----:B-1----:R-:W-:-:S07]  /*36b0*/  FADD.FTZ R92, R92, 1 ;  /* 0x3f8000005c5c7421 */ /* 0x002fce0000010000 */
[----:B------:R-:W1:Y:S01]  /*36c0*/  MUFU.RCP R85, R84 ;  /* 0x0000005400557308 */ /* 0x000e620000001000 */
[----:B0-----:R-:W-:Y:S01]  /*36d0*/  FADD.FTZ R0, -R78, 1 ;  /* 0x3f8000004e007421 */ /* 0x001fe20000010100 */
[----:B---3--:R-:W-:-:S06]  /*36e0*/  FMUL.FTZ R145, R56, R87 ;  /* 0x0000005738917220 */ /* 0x008fcc0000410000 */
[----:B------:R-:W0:Y:S01]  /*36f0*/  MUFU.RCP R88, R88 ;  /* 0x0000005800587308 */ /* 0x000e220000001000 */
[----:B----4-:R-:W-:-:S07]  /*3700*/  FMUL.FTZ R141, R28, R79 ;  /* 0x0000004f1c8d7220 */ /* 0x010fce0000410000 */
[----:B------:R-:W3:Y:S01]  /*3710*/  MUFU.RCP R89, R89 ;  /* 0x0000005900597308 */ /* 0x000ee20000001000 */
[----:B-1----:R-:W-:-:S07]  /*3720*/  FMUL.FTZ R143, R30, R85 ;  /* 0x000000551e8f7220 */ /* 0x002fce0000410000 */
[----:B------:R-:W1:Y:S01]  /*3730*/  MUFU.RCP R90, R90 ;  /* 0x0000005a005a7308 */ /* 0x000e620000001000 */
[----:B0-----:R-:W-:-:S07]  /*3740*/  FMUL.FTZ R144, R57, R88 ;  /* 0x0000005839907220 */ /* 0x001fce0000410000 */
[----:B------:R0:W4:Y:S01]  /*3750*/  MUFU.EX2 R138, R96 ;  /* 0x00000060008a7308 */ /* 0x0001220000000800 */
[----:B---3--:R-:W-:-:S07]  /*3760*/  FMUL.FTZ R147, R58, R89 ;  /* 0x000000593a937220 */ /* 0x008fce0000410000 */
[----:B------:R3:W5:Y:S01]  /*3770*/  MUFU.EX2 R139, R97 ;  /* 0x00000061008b7308 */ /* 0x0007620000000800 */
[----:B-1----:R-:W-:Y:S01]  /*3780*/  FMUL.FTZ R146, R59, R90 ;  /* 0x0000005a3b927220 */ /* 0x002fe20000410000 */
[----:B0-----:R-:W-:-:S06]  /*3790*/  FMUL.FTZ R96, R33, R144 ;  /* 0x0000009021607220 */ /* 0x001fcc0000410000 */
[----:B------:R-:W0:Y:S01]  /*37a0*/  MUFU.RCP R91, R91 ;  /* 0x0000005b005b7308 */ /* 0x000e220000001000 */
[----:B---3--:R-:W-:Y:S01]  /*37b0*/  FMUL.FTZ R97, R32, R145 ;  /* 0x0000009120617220 */ /* 0x008fe20000410000 */
[----:B----4-:R-:W-:-:S06]  /*37c0*/  FADD.FTZ R138, R138, 1 ;  /* 0x3f8000008a8a7421 */ /* 0x010fcc0000010000 */
[----:B------:R-:W1:Y:S01]  /*37d0*/  MUFU.EX2 R152, R140 ;  /* 0x0000008c00987308 */ /* 0x000e620000000800 */
[----:B-----5:R-:W-:-:S07]  /*37e0*/  FADD.FTZ R139, R139, 1 ;  /* 0x3f8000008b8b7421 */ /* 0x020fce0000010000 */
        /* <DEDUP_REMOVED lines=15> */
[C---:B---3--:R-:W-:Y:S01]  /*38e0*/  FFMA.FTZ R60, R29.reuse, R0, 1 ;  /* 0x3f8000001d3c7423 */ /* 0x048fe20000010000 */
[----:B------:R-:W-:Y:S01]  /*38f0*/  FMUL.FTZ R0, R29, R78 ;  /* 0x0000004e1d007220 */ /* 0x000fe20000410000 */
[----:B------:R-:W-:Y:S01]  /*3900*/  FADD.FTZ R29, -R87, 1 ;  /* 0x3f800000571d7421 */ /* 0x000fe20000010100 */
[----:B------:R-:W3:Y:S01]  /*3910*/  LDS.128 R24, [R115+0x10] ;  /* 0x0000100073187984 */ /* 0x000ee20000000c00 */
[----:B------:R-:W-:Y:S01]  /*3920*/  FADD.FTZ R61, -R79, 1 ;  /* 0x3f8000004f3d7421 */ /* 0x000fe20000010100 */
[----:B------:R-:W-:Y:S01]  /*3930*/  FADD.FTZ R63, -R85, 1 ;  /* 0x3f800000553f7421 */ /* 0x000fe20000010100 */
[----:B------:R-:W-:Y:S01]  /*3940*/  FFMA.FTZ R62, R31, R2, 1 ;  /* 0x3f8000001f3e7423 */ /* 0x000fe20000010002 */
[----:B------:R-:W-:Y:S01]  /*3950*/  FADD.FTZ R2, -R88, 1 ;  /* 0x3f80000058027421 */ /* 0x000fe20000010100 */
[----:B------:R-:W-:Y:S01]  /*3960*/  FFMA.FTZ R61, R28, R61, 1 ;  /* 0x3f8000001c3d7423 */ /* 0x000fe2000001003d */
[----:B------:R-:W-:Y:S01]  /*3970*/  FFMA.FTZ R63, R30, R63, 1 ;  /* 0x3f8000001e3f7423 */ /* 0x000fe2000001003f */
[----:B0-----:R-:W-:Y:S01]  /*3980*/  FFMA.FTZ R65, R56, R29, 1 ;  /* 0x3f80000038417423 */ /* 0x001fe2000001001d */
[----:B------:R-:W-:Y:S01]  /*3990*/  FFMA.FTZ R64, R57, R2, 1 ;  /* 0x3f80000039407423 */ /* 0x000fe20000010002 */
[----:B------:R-:W0:Y:S01]  /*39a0*/  LDS.128 R28, [R115+0x20] ;  /* 0x00002000731c7984 */ /* 0x000e220000000c00 */
[----:B------:R-:W-:Y:S01]  /*39b0*/  FADD.FTZ R56, -R90, 1 ;  /* 0x3f8000005a387421 */ /* 0x000fe20000010100 */
[----:B------:R-:W-:-:S03]  /*39c0*/  FADD.FTZ R67, -R89, 1 ;  /* 0x3f80000059437421 */ /* 0x000fc60000010100 */
[----:B------:R-:W-:Y:S01]  /*39d0*/  FFMA.FTZ R66, R59, R56, 1 ;  /* 0x3f8000003b427423 */ /* 0x000fe20000010038 */
[----:B------:R-:W-:Y:S01]  /*39e0*/  FFMA.FTZ R67, R58, R67, 1 ;  /* 0x3f8000003a437423 */ /* 0x000fe20000010043 */
        /* <DEDUP_REMOVED lines=20> */
[----:B------:R-:W-:Y:S01]  /*3b30*/  LEA R61, R128, R3, 0x2 ;  /* 0x00000003803d7211 */ /* 0x000fe200078e10ff */
[----:B------:R-:W-:Y:S01]  /*3b40*/  FADD.FTZ R3, -R91, 1 ;  /* 0x3f8000005b037421 */ /* 0x000fe20000010100 */
[----:B------:R-:W-:Y:S01]  /*3b50*/  FMUL.FTZ R57, R57, R60 ;  /* 0x0000003c39397220 */ /* 0x000fe20000410000 */
[----:B------:R-:W-:Y:S01]  /*3b60*/  FMUL.FTZ R58, R58, R63 ;  /* 0x0000003f3a3a7220 */ /* 0x000fe20000410000 */
[----:B------:R-:W-:Y:S01]  /*3b70*/  FMUL.FTZ R59, R59, R62 ;  /* 0x0000003e3b3b7220 */ /* 0x000fe20000410000 */
[----:B------:R-:W-:Y:S01]  /*3b80*/  LEA R2, R61, R120, 0x4 ;  /* 0x000000783d027211 */ /* 0x000fe200078e20ff */
        /* <DEDUP_REMOVED lines=39> */
[----:B-1----:R-:W-:Y:S01]  /*3e00*/  FMUL.FTZ R84, R49, R140 ;  /* 0x0000008c31547220 */ /* 0x002fe20000410000 */
        /* <DEDUP_REMOVED lines=12> */
[----:B------:R-:W-:Y:S01]  /*3ed0*/  IMAD R48, R136, UR6, RZ ;  /* 0x0000000688307c24 */ /* 0x000fe2000f8e02ff */
[----:B------:R-:W2:Y:S01]  /*3ee0*/  LDC R54, c[0x0][0x21c] ;  /* 0x00008700ff367b82 */ /* 0x000ea20000000800 */
[----:B0-----:R-:W-:-:S02]  /*3ef0*/  IMAD R62, R56, UR15, RZ ;  /* 0x0000000f383e7c24 */ /* 0x001fc4000f8e02ff */
[----:B------:R-:W-:Y:S01]  /*3f00*/  FMUL.FTZ R150, R53, R150 ;  /* 0x0000009635967220 */ /* 0x000fe20000410000 */
[----:B------:R-:W-:Y:S01]  /*3f10*/  IMAD.WIDE.U32 R138, R56, UR14, R76 ;  /* 0x0000000e388a7c25 */ /* 0x000fe2000f8e004c */
[----:B------:R0:W-:Y:S01]  /*3f20*/  STS.128 [R2+0x30], R92 ;  /* 0x0000305c02007388 */ /* 0x0001e20000000c00 */
[----:B------:R-:W-:Y:S02]  /*3f30*/  NOP ;  /* 0x0000000000007918 */ /* 0x000fe40000000000 */
[----:B------:R-:W-:Y:S01]  /*3f40*/  IMAD R57, R57, UR14, R62 ;  /* 0x0000000e39397c24 */ /* 0x000fe2000f8e023e */
[----:B------:R-:W3:Y:S01]  /*3f50*/  LDS.128 R64, [R116+0x400] ;  /* 0x0004000074407984 */ /* 0x000ee20000000c00 */
[----:B------:R-:W-:Y:S02]  /*3f60*/  IMAD R3, R135, UR7, R48 ;  /* 0x0000000787037c24 */ /* 0x000fe4000f8e0230 */
[----:B-1----:R-:W-:Y:S01]  /*3f70*/  FMUL.FTZ R89, R44, R149 ;  /* 0x000000952c597220 */ /* 0x002fe20000410000 */
[----:B------:R-:W-:Y:S01]  /*3f80*/  FMUL.FTZ R88, R45, R84 ;  /* 0x000000542d587220 */ /* 0x000fe20000410000 */
[----:B------:R-:W-:Y:S01]  /*3f90*/  IADD3 R139, R139, R57, RZ ;  /* 0x000000398b8b7210 */ /* 0x000fe20007ffe0ff */
[----:B------:R-:W1:Y:S01]  /*3fa0*/  LDS.128 R60, [R116+0x200] ;  /* 0x00020000743c7984 */ /* 0x000e620000000c00 */
        /* <DEDUP_REMOVED lines=22> */
[----:B------:R-:W-:-:S04]  /*4110*/  FFMA.FTZ R40, R16, R3, R137 ;  /* 0x0000000310287223 */ /* 0x000fc80000010089 */
[----:B------:R-:W-:-:S04]  /*4120*/  FFMA.FTZ R37, R17, R92, R40 ;  /* 0x0000005c11257223 */ /* 0x000fc80000010028 */
[----:B------:R-:W-:Y:S01]  /*4130*/  FFMA.FTZ R36, R18, R95, R37 ;  /* 0x0000005f12247223 */ /* 0x000fe20000010025 */
[----:B---3--:R3:W-:Y:S03]  /*4140*/  STG.E.128 desc[UR12][R44.64+0x400], R64 ;  /* 0x000400402c007986 */ /* 0x0087e6000c101d0c */
[----:B------:R-:W-:Y:S01]  /*4150*/  FFMA.FTZ R55, R19, R140, R36 ;  /* 0x0000008c13377223 */ /* 0x000fe20000010024 */
[----:B-1----:R3:W-:Y:S04]  /*4160*/  STG.E.128 desc[UR12][R44.64+0x200], R60 ;  /* 0x0002003c2c007986 */ /* 0x0027e8000c101d0c */
[----:B0-----:R3:W-:Y:S04]  /*4170*/  STG.E.128 desc[UR12][R44.64], R56 ;  /* 0x000000382c007986 */ /* 0x0017e8000c101d0c */
[----:B----4-:R3:W-:Y:S01]  /*4180*/  STG.E.128 desc[UR12][R44.64+0x600], R80 ;  /* 0x000600502c007986 */ /* 0x0107e2000c101d0c */
[----:B--2---:R-:W-:Y:S05]  /*4190*/  @!P0 BRA `(.L_x_6274) ;  /* 0x0000000000ac8947 */ /* 0x004fea0003800000 */
        /* <DEDUP_REMOVED lines=43> */
.L_x_6274:
[----:B------:R-:W-:Y:S01]  /*4450*/  FFMA.FTZ R0, R12, R97, R55 ;  /* 0x000000610c007223 */ /* 0x000fe20000010037 */
[----:B------:R-:W-:Y:S01]  /*4460*/  ISETP.GE.AND P0, PT, R54, 0x1, PT ;  /* 0x000000013600780c */ /* 0x000fe20003f06270 */
[----:B------:R-:W-:Y:S01]  /*4470*/  BAR.SYNC.DEFER_BLOCKING 0x0 ;  /* 0x0000000000007b1d */ /* 0x000fe20000010000 */
[----:B------:R-:W-:Y:S01]  /*4480*/  CS2R R22, SRZ ;  /* 0x0000000000167805 */ /* 0x000fe2000001ff00 */
[----:B------:R-:W-:Y:S01]  /*4490*/  FFMA.FTZ R25, R13, R96, R0 ;  /* 0x000000600d197223 */ /* 0x000fe20000010000 */
[----:B0-----:R-:W-:Y:S02]  /*44a0*/  CS2R R20, SRZ ;  /* 0x0000000000147805 */ /* 0x001fe4000001ff00 */
[----:B------:R-:W-:Y:S02]  /*44b0*/  CS2R R26, SRZ ;  /* 0x00000000001a7805 */ /* 0x000fe4000001ff00 */
[----:B------:R-:W-:Y:S01]  /*44c0*/  CS2R R30, SRZ ;  /* 0x00000000001e7805 */ /* 0x000fe2000001ff00 */
[----:B------:R-:W-:Y:S01]  /*44d0*/  FFMA.FTZ R0, R14, R79, R25 ;  /* 0x0000004f0e007223 */ /* 0x000fe20000010019 */
[----:B------:R-:W-:-:S02]  /*44e0*/  CS2R R24, SRZ ;  /* 0x0000000000187805 */ /* 0x000fc4000001ff00 */
[----:B------:R-:W-:Y:S02]  /*44f0*/  CS2R R28, SRZ ;  /* 0x00000000001c7805 */ /* 0x000fe4000001ff00 */
[----:B------:R-:W-:Y:S01]  /*4500*/  CS2R R34, SRZ ;  /* 0x0000000000227805 */ /* 0x000fe2000001ff00 */
[----:B------:R-:W-:Y:S01]  /*4510*/  FFMA.FTZ R33, R15, R78, R0 ;  /* 0x0000004e0f217223 */ /* 0x000fe20000010000 */
[-C--:B------:R-:W-:Y:S01]  /*4520*/  FMUL.FTZ R36, R3, R134.reuse ;  /* 0x0000008603247220 */ /* 0x080fe20000410000 */
        /* <DEDUP_REMOVED lines=8> */
[-C--:B---3--:R-:W-:Y:S01]  /*45b0*/  FMUL.FTZ R44, R89, R134.reuse ;  /* 0x00000086592c7220 */ /* 0x088fe20000410000 */
        /* <DEDUP_REMOVED lines=17> */
[----:B------:R-:W-:Y:S01]  /*46d0*/  IADD3 R152, R100, -0x1, RZ ;  /* 0xffffffff64987810 */ /* 0x000fe20007ffe0ff */
[----:B------:R-:W-:Y:S01]  /*46e0*/  HFMA2.MMA R153, -RZ, RZ, 0, 0 ;  /* 0x00000000ff997435 */ /* 0x000fe200000001ff */
[----:B------:R-:W-:Y:S01]  /*46f0*/  UMOV UR5, URZ ;  /* 0x0000003f00057c82 */ /* 0x000fe20008000000 */
[----:B------:R-:W-:Y:S01]  /*4700*/  UMOV UR6, URZ ;  /* 0x0000003f00067c82 */ /* 0x000fe20008000000 */
[----:B------:R-:W-:Y:S01]  /*4710*/  LEA.HI R0, R152, R152, RZ, 0x1 ;  /* 0x0000009898007211 */ /* 0x000fe200078f08ff */
[----:B------:R-:W-:Y:S01]  /*4720*/  ULDC UR28, c[0x0][0x21c] ;  /* 0x00008700001c7ab9 */ /* 0x000fe20000000800 */
[----:B------:R-:W-:Y:S01]  /*4730*/  ULDC UR9, c[0x0][0x218] ;  /* 0x0000860000097ab9 */ /* 0x000fe20000000800 */
[----:B------:R-:W1:Y:S01]  /*4740*/  LDC.64 R148, c[0x0][0x2d0] ;  /* 0x0000b400ff947b82 */ /* 0x000e620000000a00 */
[----:B------:R-:W-:Y:S01]  /*4750*/  LOP3.LUT R23, R0, 0xfffffe, RZ, 0xc0, !PT ;  /* 0x00fffffe00177812 */ /* 0x000fe200078ec0ff */
[----:B------:R-:W-:Y:S01]  /*4760*/  ULDC.64 UR26, c[0x0][0x3c8] ;  /* 0x0000f200001a7ab9 */ /* 0x000fe20000000a00 */
[----:B------:R-:W-:Y:S01]  /*4770*/  ULDC.64 UR18, c[0x0][0x250] ;  /* 0x0000940000127ab9 */ /* 0x000fe20000000a00 */
[----:B------:R-:W-:Y:S01]  /*4780*/  ULDC.64 UR16, c[0x0][0x238] ;  /* 0x00008e0000107ab9 */ /* 0x000fe20000000a00 */
[----:B------:R-:W-:Y:S01]  /*4790*/  IADD3 R152, R152, -R23, RZ ;  /* 0x8000001798987210 */ /* 0x000fe20007ffe0ff */
[----:B------:R-:W-:Y:S01]  /*47a0*/  ULDC.64 UR10, c[0x0][0x230] ;  /* 0x00008c00000a7ab9 */ /* 0x000fe20000000a00 */
[----:B------:R-:W-:Y:S01]  /*47b0*/  MOV R23, RZ ;  /* 0x000000ff00177202 */ /* 0x000fe20000000f00 */
[----:B------:R-:W2:Y:S01]  /*47c0*/  LDC.64 R146, c[0x0][0x2e0] ;  /* 0x0000b800ff927b82 */ /* 0x000ea20000000a00 */
[----:B------:R-:W-:Y:S01]  /*47d0*/  ULDC.64 UR22, c[0x0][0x270] ;  /* 0x00009c0000167ab9 */ /* 0x000fe20000000a00 */
[----:B------:R-:W-:Y:S01]  /*47e0*/  ULDC.64 UR20, c[0x0][0x268] ;  /* 0x00009a0000147ab9 */ /* 0x000fe20000000a00 */
[----:B------:R-:W-:-:S05]  /*47f0*/  ULDC.64 UR24, c[0x0][0x350] ;  /* 0x0000d40000187ab9 */ /* 0x000fca0000000a00 */
[----:B------:R-:W3:Y:S08]  /*4800*/  LDC.64 R144, c[0x0][0x348] ;  /* 0x0000d200ff907b82 */ /* 0x000ef00000000a00 */
[----:B------:R-:W4:Y:S02]  /*4810*/  LDC.64 R142, c[0x0][0x360] ;  /* 0x0000d800ff8e7b82 */ /* 0x000f240000000a00 */
.L_x_6319:
[----:B------:R-:W-:Y:S01]  /*4820*/  IMAD R0, R136, UR10, RZ ;  /* 0x0000000a88007c24 */ /* 0x000fe2000f8e02ff */
[----:B------:R-:W-:Y:S01]  /*4830*/  SHF.R.S32.HI R157, RZ, 0x1f, R153 ;  /* 0x0000001fff9d7819 */ /* 0x000fe20000011499 */
[----:B------:R-:W-:-:S04]  /*4840*/  IMAD.WIDE.U32 R52, R135, UR10, RZ ;  /* 0x0000000a87347c25 */ /* 0x000fc8000f8e00ff */
[----:B------:R-:W-:Y:S02]  /*4850*/  IMAD R55, R135, UR11, R0 ;  /* 0x0000000b87377c24 */ /* 0x000fe4000f8e0200 */
[C---:B01----:R-:W-:Y:S02]  /*4860*/  IMAD R56, R157.reuse, UR18, RZ ;  /* 0x000000129d387c24 */ /* 0x043fe4000f8e02ff */
[----:B------:R-:W-:Y:S01]  /*4870*/  IMAD R0, R157, UR16, RZ ;  /* 0x000000109d007c24 */ /* 0x000fe2000f8e02ff */
[----:B------:R-:W-:Y:S01]  /*4880*/  IADD3 R53, R53, R55, RZ ;  /* 0x0000003735357210 */ /* 0x000fe20007ffe0ff */
[----:B------:R-:W-:-:S04]  /*4890*/  IMAD.WIDE.U32 R54, R153, UR18, RZ ;  /* 0x0000001299367c25 */ /* 0x000fc8000f8e00ff */
[C---:B------:R-:W-:Y:S01]  /*48a0*/  IMAD R59, R153.reuse, UR19, R56 ;  /* 0x00000013993b7c24 */ /* 0x040fe2000f8e0238 */
        /* <DEDUP_REMOVED lines=21> */
[C---:B------:R-:W-:Y:S02]  /*4a00*/  IMAD R87, R153.reuse, UR23, R0 ;  /* 0x0000001799577c24 */ /* 0x040fe4000f8e0200 */
[----:B-1----:R-:W-:-:S05]  /*4a10*/  IMAD.WIDE.U32 R82, R153, UR22, R84 ;  /* 0x0000001699527c25 */ /* 0x002fca000f8e0054 */
[----:B------:R-:W-:Y:S02]  /*4a20*/  IADD3 R0, R83, R87, RZ ;  /* 0x0000005753007210 */ /* 0x000fe40007ffe0ff */
[----:B------:R-:W1:Y:S01]  /*4a30*/  @!P2 LDC R83, c[0x0][0x21c] ;  /* 0x00008700ff53ab82 */ /* 0x000e620000000800 */
[----:B--2---:R-:W-:Y:S02]  /*4a40*/  LEA R86, P1, R82, R146, 0x2 ;  /* 0x0000009252567211 */ /* 0x004fe400078210ff */
[----:B0-----:R-:W-:Y:S02]  /*4a50*/  @!P2 IADD3 R80, R100, -0x2, RZ ;  /* 0xfffffffe6450a810 */ /* 0x001fe40007ffe0ff */
[----:B------:R-:W-:Y:S02]  /*4a60*/  LEA.HI.X R87, R82, R147, R0, 0x2, P1 ;  /* 0x0000009352577211 */ /* 0x000fe400008f1400 */
[C---:B------:R-:W-:Y:S02]  /*4a70*/  ISETP.NE.AND P1, PT, R129.reuse, RZ, PT ;  /* 0x000000ff8100720c */ /* 0x040fe40003f25270 */
[----:B------:R-:W-:-:S02]  /*4a80*/  IADD3 R154, R129, 0x200, RZ ;  /* 0x00000200819a7810 */ /* 0x000fc40007ffe0ff */
[----:B------:R-:W-:-:S04]  /*4a90*/  LEA R81, R152, R153, 0x8 ;  /* 0x0000009998517211 */ /* 0x000fc800078e40ff */
[----:B------:R-:W-:Y:S01]  /*4aa0*/  SEL R81, R81, R154, !P1 ;  /* 0x0000009a51517207 */ /* 0x000fe20004800000 */
[----:B------:R-:W-:Y:S01]  /*4ab0*/  FMUL.FTZ R205, R16, R107 ;  /* 0x0000006b10cd7220 */ /* 0x000fe20000410000 */
[----:B------:R-:W-:Y:S01]  /*4ac0*/  FMUL.FTZ R196, R17, R110 ;  /* 0x0000006e11c47220 */ /* 0x000fe20000410000 */
[----:B------:R-:W-:Y:S02]  /*4ad0*/  MOV R85, RZ ;  /* 0x000000ff00557202 */ /* 0x000fe40000000f00 */
        /* <DEDUP_REMOVED lines=15> */
[----:B-1----:R-:W-:-:S03]  /*4bd0*/  @!P2 IMAD R53, R80, R83, R153 ;  /* 0x000000535035a224 */ /* 0x002fc600078e0299 */
[----:B------:R-:W-:Y:S01]  /*4be0*/  STS.128 [R116+0x400], R60 ;  /* 0x0004003c74007388 */ /* 0x000fe20000000c00 */
[----:B------:R-:W-:Y:S01]  /*4bf0*/  LEA R83, R81, R120, 0x2 ;  /* 0x0000007851537211 */ /* 0x000fe200078e10ff */
[----:B------:R-:W-:Y:S02]  /*4c00*/  @!P2 IMAD.WIDE R80, R53, 0x8, R72 ;  /* 0x000000083550a825 */ /* 0x000fe400078e0248 */
        /* <DEDUP_REMOVED lines=11> */
[C---:B------:R-:W-:Y:S01]  /*4cc0*/  FMUL.FTZ R166, R156.reuse, R105 ;  /* 0x000000699ca67220 */ /* 0x040fe20000410000 */
[----:B------:R-:W-:-:S04]  /*4cd0*/  FMUL.FTZ R165, R156, R108 ;  /* 0x0000006c9ca57220 */ /* 0x000fc80000410000 */
[----:B------:R-:W1:Y:S01]  /*4ce0*/  MUFU.EX2 R167, R167 ;  /* 0x000000a700a77308 */ /* 0x000e620000000800 */
[C---:B------:R-:W-:Y:S01]  /*4cf0*/  FMUL.FTZ R164, R156.reuse, R113 ;  /* 0x000000719ca47220 */ /* 0x040fe20000410000 */
[----:B------:R-:W-:-:S06]  /*4d00*/  FMUL.FTZ R163, R156, R114 ;  /* 0x000000729ca37220 */ /* 0x000fcc0000410000 */
[----:B------:R-:W2:Y:S01]  /*4d10*/  MUFU.EX2 R166, R166 ;  /* 0x000000a600a67308 */ /* 0x000ea20000000800 */
[----:B------:R-:W-:Y:S01]  /*4d20*/  FMUL.FTZ R162, R156, R111 ;  /* 0x0000006f9ca27220 */ /* 0x000fe20000410000 */
[----:B0-----:R-:W-:Y:S01]  /*4d30*/  FMUL.FTZ R205, R205, R52 ;  /* 0x00000034cdcd7220 */ /* 0x001fe20000410000 */
[----:B------:R-:W-:-:S05]  /*4d40*/  FMUL.FTZ R196, R196, R53 ;  /* 0x00000035c4c47220 */ /* 0x000fca0000410000 */
[----:B------:R-:W0:Y:S01]  /*4d50*/  MUFU.EX2 R165, R165 ;  /* 0x000000a500a57308 */ /* 0x000e220000000800 */
[----:B------:R-:W-:Y:S01]  /*4d60*/  FMUL.FTZ R197, R197, R54 ;  /* 0x00000036c5c57220 */ /* 0x000fe20000410000 */
[----:B------:R4:W5:Y:S01]  /*4d70*/  @!P2 LDG.E.64 R84, desc[UR12][R80.64] ;  /* 0x0000000c5054a981 */ /* 0x000962000c1e1b00 */
[----:B-1----:R-:W-:-:S05]  /*4d80*/  FMUL.FTZ R159, R0, R167 ;  /* 0x000000a7009f7220 */ /* 0x002fca0000410000 */
[----:B------:R-:W1:Y:S01]  /*4d90*/  MUFU.EX2 R164, R164 ;  /* 0x000000a400a47308 */ /* 0x000e620000000800 */
[----:B------:R-:W-:Y:S01]  /*4da0*/  FFMA.FTZ R158, R205, R167, R196 ;  /* 0x000000a7cd9e7223 */ /* 0x000fe200000100c4 */
[----:B------:R-:W-:Y:S01]  /*4db0*/  FMUL.FTZ R179, R156, R112 ;  /* 0x000000709cb37220 */ /* 0x000fe20000410000 */
[----:B------:R-:W-:-:S05]  /*4dc0*/  ISETP.NE.AND P2, PT, R129, 0x3f, PT ;  /* 0x0000003f8100780c */ /* 0x000fca0003f45270 */
[----:B------:R-:W3:Y:S01]  /*4dd0*/  MUFU.EX2 R163, R163 ;  /* 0x000000a300a37308 */ /* 0x000ee20000000800 */
[----:B------:R-:W-:Y:S01]  /*4de0*/  FMUL.FTZ R198, R198, R55 ;  /* 0x00000037c6c67220 */ /* 0x000fe20000410000 */
[C---:B--2---:R-:W-:Y:S01]  /*4df0*/  FMUL.FTZ R160, R166.reuse, R159 ;  /* 0x0000009fa6a07220 */ /* 0x044fe20000410000 */
[----:B------:R-:W-:Y:S01]  /*4e00*/  FFMA.FTZ R158, R166, R158, R197 ;  /* 0x0000009ea69e7223 */ /* 0x000fe200000100c5 */
[----:B------:R-:W-:-:S04]  /*4e10*/  FMUL.FTZ R177, R156, R109 ;  /* 0x0000006d9cb17220 */ /* 0x000fc80000410000 */
        /* <DEDUP_REMOVED lines=9> */
[----:B------:R-:W-:Y:S01]  /*4eb0*/  FMUL.FTZ R183, R156, R103 ;  /* 0x000000679cb77220 */ /* 0x000fe20000410000 */
[----:B------:R-:W-:-:S03]  /*4ec0*/  @P2 LEA R212, R129, R120, 0x2 ;  /* 0x0000007881d42211 */ /* 0x000fc600078e10ff */
[----:B------:R-:W1:Y:S01]  /*4ed0*/  MUFU.EX2 R177, R177 ;  /* 0x000000b100b17308 */ /* 0x000e620000000800 */
[----:B------:R-:W-:Y:S01]  /*4ee0*/  FMUL.FTZ R185, R185, R58 ;  /* 0x0000003ab9b97220 */ /* 0x000fe20000410000 */
[C---:B---3--:R-:W-:Y:S01]  /*4ef0*/  FMUL.FTZ R159, R163.reuse, R160 ;  /* 0x000000a0a39f7220 */ /* 0x048fe20000410000 */
[----:B------:R-:W-:Y:S01]  /*4f00*/  FFMA.FTZ R158, R163, R158, R202 ;  /* 0x0000009ea39e7223 */ /* 0x000fe200000100ca */
[----:B------:R-:W-:Y:S01]  /*4f10*/  FMUL.FTZ R188, R156, R104 ;  /* 0x000000689cbc7220 */ /* 0x000fe20000410000 */
[----:B------:R-:W-:-:S03]  /*4f20*/  FMUL.FTZ R186, R186, R59 ;  /* 0x0000003bbaba7220 */ /* 0x000fc60000410000 */
[----:B------:R-:W3:Y:S01]  /*4f30*/  MUFU.EX2 R178, R178 ;  /* 0x000000b200b27308 */ /* 0x000ee20000000800 */
[C---:B--2---:R-:W-:Y:S01]  /*4f40*/  FMUL.FTZ R160, R162.reuse, R159 ;  /* 0x0000009fa2a07220 */ /* 0x044fe20000410000 */
[----:B------:R-:W-:Y:S01]  /*4f50*/  FFMA.FTZ R158, R162, R158, R185 ;  /* 0x0000009ea29e7223 */ /* 0x000fe200000100b9 */
[----:B------:R-:W2:Y:S01]  /*4f60*/  @P2 LDS R212, [R212+0x2d54] ;  /* 0x002d5400d4d42984 */ /* 0x000ea20000000800 */
[----:B------:R-:W-:-:S04]  /*4f70*/  FMUL.FTZ R201, R156, R101 ;  /* 0x000000659cc97220 */ /* 0x000fc80000410000 */
[----:B------:R-:W4:Y:S01]  /*4f80*/  MUFU.EX2 R183, R183 ;  /* 0x000000b700b77308 */ /* 0x000f220000000800 */
[----:B------:R-:W-:Y:S01]  /*4f90*/  FMUL.FTZ R176, R151, R60 ;  /* 0x0000003c97b07220 */ /* 0x000fe20000410000 */
[C---:B0-----:R-:W-:Y:S01]  /*4fa0*/  FMUL.FTZ R160, R179.reuse, R160 ;  /* 0x000000a0b3a07220 */ /* 0x041fe20000410000 */
[----:B------:R-:W-:Y:S01]  /*4fb0*/  FFMA.FTZ R158, R179, R158, R186 ;  /* 0x0000009eb39e7223 */ /* 0x000fe200000100ba */
[----:B------:R-:W-:-:S04]  /*4fc0*/  FMUL.FTZ R204, R156, R102 ;  /* 0x000000669ccc7220 */ /* 0x000fc80000410000 */
[----:B------:R-:W0:Y:S01]  /*4fd0*/  MUFU.EX2 R188, R188 ;  /* 0x000000bc00bc7308 */ /* 0x000e220000000800 */
[----:B------:R-:W-:Y:S01]  /*4fe0*/  FMUL.FTZ R87, R10, R103 ;  /* 0x000000670a577220 */ /* 0x000fe20000410000 */
[----:B------:R-:W-:Y:S01]  /*4ff0*/  FMUL.FTZ R175, R150, R61 ;  /* 0x0000003d96af7220 */ /* 0x000fe20000410000 */
[C---:B-1----:R-:W-:Y:S01]  /*5000*/  FMUL.FTZ R151, R177.reuse, R160 ;  /* 0x000000a0b1977220 */ /* 0x042fe20000410000 */
[----:B------:R-:W-:Y:S01]  /*5010*/  FFMA.FTZ R158, R177, R158, R176 ;  /* 0x0000009eb19e7223 */ /* 0x000fe200000100b0 */
[----:B------:R-:W-:-:S03]  /*5020*/  FMUL.FTZ R203, R156, R99 ;  /* 0x000000639ccb7220 */ /* 0x000fc60000410000 */
[----:B------:R-:W1:Y:S01]  /*5030*/  MUFU.EX2 R201, R201 ;  /* 0x000000c900c97308 */ /* 0x000e620000000800 */
[----:B------:R-:W-:Y:S01]  /*5040*/  FMUL.FTZ R86, R11, R104 ;  /* 0x000000680b567220 */ /* 0x000fe20000410000 */
[----:B------:R-:W-:Y:S01]  /*5050*/  FMUL.FTZ R174, R87, R62 ;  /* 0x0000003e57ae7220 */ /* 0x000fe20000410000 */
[C---:B---3--:R-:W-:Y:S01]  /*5060*/  FMUL.FTZ R150, R178.reuse, R151 ;  /* 0x00000097b2967220 */ /* 0x048fe20000410000 */
[----:B------:R-:W-:Y:S01]  /*5070*/  FFMA.FTZ R158, R178, R158, R175 ;  /* 0x0000009eb29e7223 */ /* 0x000fe200000100af */
[----:B------:R-:W-:-:S03]  /*5080*/  FMUL.FTZ R207, R156, R98 ;  /* 0x000000629ccf7220 */ /* 0x000fc60000410000 */
[----:B------:R-:W3:Y:S01]  /*5090*/  MUFU.EX2 R204, R204 ;  /* 0x000000cc00cc7308 */ /* 0x000ee20000000800 */
[----:B------:R-:W-:Y:S01]  /*50a0*/  FMUL.FTZ R83, R4, R101 ;  /* 0x0000006504537220 */ /* 0x000fe20000410000 */
[----:B------:R-:W-:Y:S01]  /*50b0*/  FMUL.FTZ R161, R86, R63 ;  /* 0x0000003f56a17220 */ /* 0x000fe20000410000 */
[C---:B----4-:R-:W-:Y:S01]  /*50c0*/  FMUL.FTZ R87, R183.reuse, R150 ;  /* 0x00000096b7577220 */ /* 0x050fe20000410000 */
[----:B------:R-:W-:-:S04]  /*50d0*/  FFMA.FTZ R158, R183, R158, R174 ;  /* 0x0000009eb79e7223 */ /* 0x000fc800000100ae */
[----:B------:R-:W4:Y:S01]  /*50e0*/  MUFU.EX2 R203, R203 ;  /* 0x000000cb00cb7308 */ /* 0x000f220000000800 */
[----:B------:R-:W-:Y:S01]  /*50f0*/  FMUL.FTZ R80, R5, R102 ;  /* 0x0000006605507220 */ /* 0x000fe20000410000 */
[----:B------:R-:W-:Y:S01]  /*5100*/  FMUL.FTZ R160, R83, R64 ;  /* 0x0000004053a07220 */ /* 0x000fe20000410000 */
[C---:B0-----:R-:W-:Y:S01]  /*5110*/  FMUL.FTZ R86, R188.reuse, R87 ;  /* 0x00000057bc567220 */ /* 0x041fe20000410000 */
[----:B------:R-:W-:-:S04]  /*5120*/  FFMA.FTZ R158, R188, R158, R161 ;  /* 0x0000009ebc9e7223 */ /* 0x000fc800000100a1 */
[----:B------:R-:W0:Y:S01]  /*5130*/  MUFU.EX2 R207, R207 ;  /* 0x000000cf00cf7308 */ /* 0x000e220000000800 */
[----:B------:R-:W-:Y:S01]  /*5140*/  FMUL.FTZ R159, R80, R65 ;  /* 0x00000041509f7220 */ /* 0x000fe20000410000 */
[----:B------:R-:W-:Y:S01]  /*5150*/  FMUL.FTZ R81, R6, R99 ;  /* 0x0000006306517220 */ /* 0x000fe20000410000 */
[C---:B-1----:R-:W-:Y:S01]  /*5160*/  FMUL.FTZ R83, R201.reuse, R86 ;  /* 0x00000056c9537220 */ /* 0x042fe20000410000 */
[----:B------:R-:W-:Y:S01]  /*5170*/  FFMA.FTZ R80, R201, R158, R160 ;  /* 0x0000009ec9507223 */ /* 0x000fe200000100a0 */
[----:B------:R-:W-:Y:S01]  /*5180*/  FMUL.FTZ R156, R7, R98 ;  /* 0x00000062079c7220 */ /* 0x000fe20000410000 */
[----:B------:R-:W-:Y:S01]  /*5190*/  FMUL.FTZ R158, R81, R66 ;  /* 0x00000042519e7220 */ /* 0x000fe20000410000 */
[C---:B---3--:R-:W-:Y:S01]  /*51a0*/  FMUL.FTZ R86, R204.reuse, R83 ;  /* 0x00000053cc567220 */ /* 0x048fe20000410000 */
[----:B------:R-:W-:Y:S01]  /*51b0*/  FFMA.FTZ R80, R204, R80, R159 ;  /* 0x00000050cc507223 */ /* 0x000fe2000001009f */
[----:B------:R-:W-:Y:S02]  /*51c0*/  FMUL.FTZ R156, R156, R67 ;  /* 0x000000439c9c7220 */ /* 0x000fe40000410000 */
[C---:B----4-:R-:W-:Y:S01]  /*51d0*/  FMUL.FTZ R86, R203.reuse, R86 ;  /* 0x00000056cb567220 */ /* 0x050fe20000410000 */
[----:B------:R-:W-:-:S03]  /*51e0*/  FFMA.FTZ R81, R203, R80, R158 ;  /* 0x00000050cb517223 */ /* 0x000fc6000001009e */
[C---:B0-----:R-:W-:Y:S01]  /*51f0*/  FMUL.FTZ R80, R207.reuse, R86 ;  /* 0x00000056cf507220 */ /* 0x041fe20000410000 */
[----:B------:R-:W-:Y:S01]  /*5200*/  FFMA.FTZ R81, R207, R81, R156 ;  /* 0x00000051cf517223 */ /* 0x000fe2000001009c */
[----:B--2---:R-:W-:Y:S06]  /*5210*/  @P2 BRA `(.L_x_6277) ;  /* 0x0000000000282947 */ /* 0x004fec0003800000 */
        /* <DEDUP_REMOVED lines=10> */
.L_x_6277:
[----:B------:R-:W-:Y:S05]  /*52c0*/  BSYNC B0 ;  /* 0x0000000000007941 */ /* 0x000fea0003800000 */
.L_x_6276:
        /* <DEDUP_REMOVED lines=48> */
.L_x_6338:
[----:B------:R-:W-:Y:S01]  /*55d0*/  ISETP.GE.AND P3, PT, R128, 0x10, PT ;  /* 0x000000108000780c */ /* 0x000fe20003f66270 */
[----:B------:R-:W-:-:S12]  /*55e0*/  UMOV UR7, 0xffffffff ;  /* 0xffffffff00077882 */ /* 0x000fd80000000000 */
[C---:B0-2---:R-:W-:Y:S01]  /*55f0*/  @P3 FFMA.FTZ R83, R82.reuse, R151, R83 ;  /* 0x0000009752533223 */ /* 0x045fe20000010053 */
[----:B---3--:R-:W-:Y:S01]  /*5600*/  @P3 FMUL.FTZ R82, R82, R87 ;  /* 0x0000005752523220 */ /* 0x008fe20000410000 */
[----:B------:R-:W-:Y:S06]  /*5610*/  BRA.DIV UR7, `(.L_x_6280) ;  /* 0x0000003e07147947 */ /* 0x000fec000b800000 */
.L_x_6341:
[----:B------:R-:W-:-:S03]  /*5620*/  UMOV UR7, 0xffffffff ;  /* 0xffffffff00077882 */ /* 0x000fc60000000000 */
[----:B------:R-:W-:Y:S05]  /*5630*/  BRA.DIV UR7, `(.L_x_6281) ;  /* 0x0000003e07347947 */ /* 0x000fea000b800000 */
.L_x_6344:
[----:B------:R-:W-:-:S03]  /*5640*/  UMOV UR7, 0xffffffff ;  /* 0xffffffff00077882 */ /* 0x000fc60000000000 */
[----:B------:R-:W-:Y:S05]  /*5650*/  BRA.DIV UR7, `(.L_x_6282) ;  /* 0x0000003e07547947 */ /* 0x000fea000b800000 */
[----:B------:R-:W0:Y:S04]  /*5660*/  SHFL.UP PT, R82, R82, 0x1, RZ ;  /* 0x0420000052527989 */ /* 0x000e2800000e00ff */
[----:B------:R-:W2:Y:S04]  /*5670*/  SHFL.UP PT, R83, R83, 0x1, RZ ;  /* 0x0420000053537989 */ /* 0x000ea800000e00ff */
[----:B------:R-:W3:Y:S04]  /*5680*/  SHFL.IDX PT, R84, R84, RZ, 0x1f ;  /* 0x00001fff54547589 */ /* 0x000ee800000e0000 */
[----:B------:R-:W4:Y:S02]  /*5690*/  SHFL.IDX PT, R85, R85, RZ, 0x1f ;  /* 0x00001fff55557589 */ /* 0x000f2400000e0000 */
.L_x_6350:
[C---:B0-2-4-:R-:W-:Y:S01]  /*56a0*/  @P1 FFMA.FTZ R85, R82.reuse, R85, R83 ;  /* 0x0000005552551223 */ /* 0x055fe20000010053 */
[----:B---3--:R-:W-:-:S03]  /*56b0*/  @P1 FMUL.FTZ R84, R82, R84 ;  /* 0x0000005452541220 */ /* 0x008fc60000410000 */
[C---:B------:R-:W-:Y:S01]  /*56c0*/  FFMA.FTZ R87, R80.reuse, R85, R81 ;  /* 0x0000005550577223 */ /* 0x040fe20000010051 */
[----:B------:R-:W-:-:S05]  /*56d0*/  FMUL.FTZ R86, R80, R84 ;  /* 0x0000005450567220 */ /* 0x000fca0000410000 */
[----:B------:R2:W-:Y:S02]  /*56e0*/  STS.128 [R150+0x2140], R84 ;  /* 0x0021405496007388 */ /* 0x0005e40000000c00 */
.L_x_6278:
[----:B------:R-:W-:Y:S05]  /*56f0*/  WARPSYNC.ALL ;  /* 0x0000000000007948 */ /* 0x000fea0003800000 */
[----:B------:R-:W-:Y:S01]  /*5700*/  BAR.SYNC.DEFER_BLOCKING 0x0 ;  /* 0x0000000000007b1d */ /* 0x000fe20000010000 */
[C---:B-1----:R-:W-:Y:S01]  /*5710*/  FMUL.FTZ R82, R207.reuse, R212 ;  /* 0x000000d4cf527220 */ /* 0x042fe20000410000 */
[----:B------:R-:W-:Y:S01]  /*5720*/  FFMA.FTZ R81, R207, R211, R210 ;  /* 0x000000d3cf517223 */ /* 0x000fe200000100d2 */
[----:B------:R-:W-:Y:S01]  /*5730*/  ISETP.GE.OR P0, PT, R100, R155, P0 ;  /* 0x0000009b6400720c */ /* 0x000fe20000706670 */
[----:B------:R-:W-:Y:S01]  /*5740*/  HFMA2.MMA R151, -RZ, RZ, 0, 0 ;  /* 0x00000000ff977435 */ /* 0x000fe200000001ff */
[C---:B0-----:R-:W-:Y:S01]  /*5750*/  FMUL.FTZ R83, R203.reuse, R82 ;  /* 0x00000052cb537220 */ /* 0x041fe20000410000 */
        /* <DEDUP_REMOVED lines=89> */
.L_x_6367:
        /* <DEDUP_REMOVED lines=8> */
.L_x_6283:
[----:B------:R-:W-:Y:S01]  /*5d70*/  ISETP.NE.AND P2, PT, R129, RZ, PT ;  /* 0x000000ff8100720c */ /* 0x000fe20003f45270 */
[----:B------:R-:W-:Y:S05]  /*5d80*/  WARPSYNC.ALL ;  /* 0x0000000000007948 */ /* 0x000fea0003800000 */
[----:B0-----:R-:W-:Y:S01]  /*5d90*/  P2R R80, PR, RZ, 0x4 ;  /* 0x00000004ff507803 */ /* 0x001fe20000000000 */
[----:B------:R-:W-:Y:S01]  /*5da0*/  BAR.SYNC.DEFER_BLOCKING 0x0 ;  /* 0x0000000000007b1d */ /* 0x000fe20000010000 */
[----:B-1----:R-:W-:Y:S01]  /*5db0*/  FADD.FTZ R87, -R196, R221 ;  /* 0x000000ddc4577221 */ /* 0x002fe20000010100 */
[----:B------:R-:W-:Y:S01]  /*5dc0*/  FFMA.FTZ R83, R3, R0, RZ ;  /* 0x0000000003537223 */ /* 0x000fe200000100ff */
[----:B------:R-:W-:Y:S01]  /*5dd0*/  HFMA2.MMA R81, -RZ, RZ, 0, 0 ;  /* 0x00000000ff517435 */ /* 0x000fe200000001ff */
[----:B------:R-:W-:Y:S01]  /*5de0*/  MOV R80, R129 ;  /* 0x0000008100507202 */ /* 0x000fe20000000f00 */
[----:B------:R-:W-:-:S02]  /*5df0*/  IMAD R84, R144, UR15, RZ ;  /* 0x0000000f90547c24 */ /* 0x000fc4000f8e02ff */
[----:B------:R-:W-:Y:S01]  /*5e00*/  FFMA.FTZ R82, R92, R221, R83 ;  /* 0x000000dd5c527223 */ /* 0x000fe20000010053 */
[----:B------:R-:W-:Y:S01]  /*5e10*/  FADD.FTZ R176, -R176, R213 ;  /* 0x000000d5b0b07221 */ /* 0x000fe20000010100 */
[----:B------:R-:W-:Y:S01]  /*5e20*/  FADD.FTZ R175, -R175, R190 ;  /* 0x000000beafaf7221 */ /* 0x000fe20000010100 */
[----:B------:R-:W-:Y:S02]  /*5e30*/  IMAD R85, R145, UR14, R84 ;  /* 0x0000000e91557c24 */ /* 0x000fe4000f8e0254 */
[----:B------:R-:W-:Y:S01]  /*5e40*/  FFMA.FTZ R83, R95, R218, R82 ;  /* 0x000000da5f537223 */ /* 0x000fe20000010052 */
[----:B------:R-:W-:Y:S01]  /*5e50*/  FADD.FTZ R160, -R160, R192 ;  /* 0x000000c0a0a07221 */ /* 0x000fe20000010100 */
        /* <DEDUP_REMOVED lines=8> */
[----:B------:R-:W-:Y:S02]  /*5ee0*/  IMAD R85, R133, UR24, RZ ;  /* 0x0000001885557c24 */ /* 0x000fe4000f8e02ff */
[----:B------:R-:W-:Y:S01]  /*5ef0*/  FADD.FTZ R198, -R198, R219 ;  /* 0x000000dbc6c67221 */ /* 0x000fe20000010100 */
[----:B------:R-:W-:Y:S01]  /*5f00*/  FFMA.FTZ R84, R96, R217, R83 ;  /* 0x000000d960547223 */ /* 0x000fe20000010053 */
[----:B------:R-:W-:Y:S01]  /*5f10*/  FADD.FTZ R202, -R202, R217 ;  /* 0x000000d9caca7221 */ /* 0x000fe20000010100 */
[----:B------:R-:W0:Y:S01]  /*5f20*/  LDS R86, [R208+0x2354] ;  /* 0x00235400d0567984 */ /* 0x000e220000000800 */
[----:B------:R-:W-:-:S04]  /*5f30*/  IMAD.WIDE.U32 R82, R130, UR24, R80 ;  /* 0x0000001882527c25 */ /* 0x000fc8000f8e0050 */
[----:B------:R-:W-:Y:S01]  /*5f40*/  FADD.FTZ R185, -R185, R214 ;  /* 0x000000d6b9b97221 */ /* 0x000fe20000010100 */
[----:B------:R-:W-:Y:S01]  /*5f50*/  FADD.FTZ R186, -R186, R215 ;  /* 0x000000d7baba7221 */ /* 0x000fe20000010100 */
[----:B------:R-:W-:Y:S01]  /*5f60*/  BSSY B0, `(.L_x_6285) ;  /* 0x0000072000007945 */ /* 0x000fe20003800000 */
[----:B------:R-:W-:Y:S01]  /*5f70*/  FADD.FTZ R161, -R161, R195 ;  /* 0x000000c3a1a17221 */ /* 0x000fe20000010100 */
[----:B------:R-:W-:Y:S01]  /*5f80*/  IADD3 R80, P1, R76, R82, RZ ;  /* 0x000000524c507210 */ /* 0x000fe20007f3e0ff */
[----:B0-----:R-:W-:-:S04]  /*5f90*/  FFMA.FTZ R86, R86, R212, R211 ;  /* 0x000000d456567223 */ /* 0x001fc800000100d3 */
[----:B------:R-:W-:-:S04]  /*5fa0*/  FFMA.FTZ R196, R207, R86, R210 ;  /* 0x00000056cfc47223 */ /* 0x000fc800000100d2 */
[----:B------:R-:W-:-:S04]  /*5fb0*/  FFMA.FTZ R200, R203, R196, R200 ;  /* 0x000000c4cbc87223 */ /* 0x000fc800000100c8 */
[----:B------:R-:W-:-:S04]  /*5fc0*/  FFMA.FTZ R204, R204, R200, R209 ;  /* 0x000000c8cccc7223 */ /* 0x000fc800000100d1 */
[----:B------:R-:W-:Y:S01]  /*5fd0*/  FFMA.FTZ R206, R201, R204, R206 ;  /* 0x000000ccc9ce7223 */ /* 0x000fe200000100ce */
[----:B------:R-:W-:Y:S02]  /*5fe0*/  IMAD R201, R130, UR25, R85 ;  /* 0x0000001982c97c24 */ /* 0x000fe4000f8e0255 */
[----:B------:R-:W-:Y:S01]  /*5ff0*/  FFMA.FTZ R85, R79, R214, R84 ;  /* 0x000000d64f557223 */ /* 0x000fe20000010054 */
[----:B------:R-:W-:Y:S01]  /*6000*/  LEA R84, P0, R82, UR26, 0x2 ;  /* 0x0000001a52547c11 */ /* 0x000fe2000f8010ff */
[----:B------:R-:W-:Y:S01]  /*6010*/  FFMA.FTZ R188, R188, R206, R187 ;  /* 0x000000cebcbc7223 */ /* 0x000fe200000100bb */
[----:B------:R-:W-:Y:S01]  /*6020*/  FMUL.FTZ R187, R204, R101 ;  /* 0x00000065ccbb7220 */ /* 0x000fe20000410000 */
[----:B------:R-:W-:Y:S01]  /*6030*/  FFMA.FTZ R208, R78, R215, R85 ;  /* 0x000000d74ed07223 */ /* 0x000fe20000010055 */
[----:B------:R-:W-:Y:S01]  /*6040*/  IADD3 R81, R83, R201, RZ ;  /* 0x000000c953517210 */ /* 0x000fe20007ffe0ff */
[----:B------:R-:W-:Y:S01]  /*6050*/  FFMA.FTZ R184, R183, R188, R184 ;  /* 0x000000bcb7b87223 */ /* 0x000fe200000100b8 */
[----:B------:R-:W-:Y:S01]  /*6060*/  FMUL.FTZ R183, R188, R103 ;  /* 0x00000067bcb77220 */ /* 0x000fe20000410000 */
[----:B------:R-:W-:Y:S01]  /*6070*/  FFMA.FTZ R213, R89, R213, R208 ;  /* 0x000000d559d57223 */ /* 0x000fe200000100d0 */
[----:B------:R-:W-:Y:S01]  /*6080*/  LEA.HI.X R85, R82, UR27, R81, 0x2, P0 ;  /* 0x0000001b52557c11 */ /* 0x000fe200080f1451 */
[----:B------:R-:W-:Y:S01]  /*6090*/  FFMA.FTZ R178, R178, R184, R181 ;  /* 0x000000b8b2b27223 */ /* 0x000fe200000100b5 */
[----:B------:R-:W-:Y:S01]  /*60a0*/  IADD3 R82, -R155, UR4, RZ ;  /* 0x000000049b527c10 */ /* 0x000fe2000fffe1ff */
[----:B------:R-:W-:Y:S01]  /*60b0*/  FFMA.FTZ R190, R88, R190, R213 ;  /* 0x000000be58be7223 */ /* 0x000fe200000100d5 */
[----:B------:R-:W-:Y:S01]  /*60c0*/  FMUL.FTZ R212, R184, R106 ;  /* 0x0000006ab8d47220 */ /* 0x000fe20000410000 */
[----:B------:R-:W-:Y:S01]  /*60d0*/  FFMA.FTZ R180, R177, R178, R180 ;  /* 0x000000b2b1b47223 */ /* 0x000fe200000100b4 */
[----:B------:R-:W-:Y:S01]  /*60e0*/  FMUL.FTZ R214, R206, R104 ;  /* 0x00000068ced67220 */ /* 0x000fe20000410000 */
[----:B------:R-:W-:Y:S01]  /*60f0*/  FFMA.FTZ R83, R91, R194, R190 ;  /* 0x000000c25b537223 */ /* 0x000fe200000100be */
[----:B------:R-:W-:-:S02]  /*6100*/  IMAD R177, R82, -0x400, RZ ;  /* 0xfffffc0052b17824 */ /* 0x000fc400078e02ff */
[----:B------:R-:W-:Y:S01]  /*6110*/  FFMA.FTZ R182, R179, R180, R182 ;  /* 0x000000b4b3b67223 */ /* 0x000fe200000100b6 */
[----:B------:R-:W-:Y:S01]  /*6120*/  FMUL.FTZ R190, R86, R98 ;  /* 0x0000006256be7220 */ /* 0x000fe20000410000 */
[----:B------:R-:W-:Y:S01]  /*6130*/  FFMA.FTZ R82, R90, R195, R83 ;  /* 0x000000c35a527223 */ /* 0x000fe20000010053 */
[----:B------:R-:W-:Y:S01]  /*6140*/  SHF.L.U32 R83, R129, 0x4, RZ ;  /* 0x0000000481537819 */ /* 0x000fe200000006ff */
[----:B------:R-:W-:Y:S01]  /*6150*/  FFMA.FTZ R162, R162, R182, R169 ;  /* 0x000000b6a2a27223 */ /* 0x000fe200000100a9 */
[----:B------:R-:W-:-:S04]  /*6160*/  IMAD.WIDE R84, R177, 0x4, R84 ;  /* 0x00000004b1547825 */ /* 0x000fc800078e0254 */
[----:B------:R-:W-:Y:S01]  /*6170*/  FFMA.FTZ R169, R93, R192, R82 ;  /* 0x000000c05da97223 */ /* 0x000fe20000010052 */
[----:B------:R-:W-:Y:S01]  /*6180*/  LEA.HI.SX32 R83, R83, R83, 0x1b ;  /* 0x0000005353537211 */ /* 0x000fe200078fdaff */
[----:B------:R-:W-:Y:S01]  /*6190*/  FFMA.FTZ R168, R163, R162, R168 ;  /* 0x000000a2a3a87223 */ /* 0x000fe200000100a8 */
[----:B------:R-:W-:Y:S01]  /*61a0*/  FMUL.FTZ R192, R200, R102 ;  /* 0x00000066c8c07220 */ /* 0x000fe20000410000 */
[----:B------:R-:W-:Y:S01]  /*61b0*/  @!P2 LEA R177, R153, R120, 0x3 ;  /* 0x0000007899b1a211 */ /* 0x000fe200078e18ff */
[----:B------:R-:W-:Y:S01]  /*61c0*/  FMUL.FTZ R208, R162, R114 ;  /* 0x00000072a2d07220 */ /* 0x000fe20000410000 */
[----:B------:R-:W-:Y:S01]  /*61d0*/  FFMA.FTZ R164, R164, R168, R171 ;  /* 0x000000a8a4a47223 */ /* 0x000fe200000100ab */
[----:B------:R-:W-:Y:S01]  /*61e0*/  LEA R216, R83, R120, 0x2 ;  /* 0x0000007853d87211 */ /* 0x000fe200078e10ff */
[----:B------:R-:W-:Y:S01]  /*61f0*/  FMUL.FTZ R82, R5, R192 ;  /* 0x000000c005527220 */ /* 0x000fe20000410000 */
[----:B------:R0:W-:Y:S01]  /*6200*/  @!P2 STS.64 [R177+0x2e50], R150 ;  /* 0x002e5096b100a388 */ /* 0x0001e20000000a00 */
        /* <DEDUP_REMOVED lines=11> */
[----:B0-----:R-:W-:Y:S01]  /*62c0*/  FMUL.FTZ R150, R4, R187 ;  /* 0x000000bb04967220 */ /* 0x001fe20000410000 */
[----:B------:R-:W-:Y:S01]  /*62d0*/  FMUL.FTZ R83, R172, R107 ;  /* 0x0000006bac537220 */ /* 0x000fe20000410000 */
[----:B------:R-:W-:Y:S01]  /*62e0*/  FMUL.FTZ R151, R170, R105 ;  /* 0x00000069aa977220 */ /* 0x000fe20000410000 */
[----:B------:R-:W-:Y:S01]  /*62f0*/  STS [R216+0x10b4], R173 ;  /* 0x0010b4add8007388 */ /* 0x000fe20000000800 */
[----:B------:R-:W-:Y:S01]  /*6300*/  FMUL.FTZ R210, R180, R112 ;  /* 0x00000070b4d27220 */ /* 0x000fe20000410000 */
[----:B-1----:R-:W-:Y:S01]  /*6310*/  FFMA.FTZ R82, R0, R83, RZ ;  /* 0x0000005300527223 */ /* 0x002fe200000100ff */
[----:B--2---:R-:W-:Y:S01]  /*6320*/  FMUL.FTZ R171, R10, R183 ;  /* 0x000000b70aab7220 */ /* 0x004fe20000410000 */
[----:B------:R0:W-:Y:S01]  /*6330*/  STS [R216+0x10c0], R150 ;  /* 0x0010c096d8007388 */ /* 0x0001e20000000800 */
[----:B------:R-:W-:Y:S01]  /*6340*/  FMUL.FTZ R177, R11, R214 ;  /* 0x000000d60bb17220 */ /* 0x000fe20000410000 */
[-C--:B------:R-:W-:Y:S01]  /*6350*/  FFMA.FTZ R82, R87, R194.reuse, R82 ;  /* 0x000000c257527223 */ /* 0x080fe20000010052 */
[----:B------:R-:W-:Y:S01]  /*6360*/  FMUL.FTZ R194, R17, R194 ;  /* 0x000000c211c27220 */ /* 0x000fe20000410000 */
[----:B------:R1:W-:Y:S01]  /*6370*/  STS [R216+0x10b8], R171 ;  /* 0x0010b8abd8007388 */ /* 0x0003e20000000800 */
[----:B------:R-:W-:Y:S01]  /*6380*/  FMUL.FTZ R83, R16, R83 ;  /* 0x0000005310537220 */ /* 0x000fe20000410000 */
[-C--:B------:R-:W-:Y:S01]  /*6390*/  FFMA.FTZ R165, R197, R151.reuse, R82 ;  /* 0x00000097c5a57223 */ /* 0x080fe20000010052 */
[----:B------:R-:W-:Y:S01]  /*63a0*/  FMUL.FTZ R151, R18, R151 ;  /* 0x0000009712977220 */ /* 0x000fe20000410000 */
[----:B------:R2:W-:Y:S01]  /*63b0*/  STS [R216+0x10c8], R179 ;  /* 0x0010c8b3d8007388 */ /* 0x0005e20000000800 */
[----:B------:R-:W-:Y:S01]  /*63c0*/  IADD3.X R81, R77, R81, RZ, P1, !PT ;  /* 0x000000514d517210 */ /* 0x000fe20000ffe4ff */
[----:B0-----:R-:W-:-:S02]  /*63d0*/  FMUL.FTZ R150, R164, R108 ;  /* 0x0000006ca4967220 */ /* 0x001fc40000410000 */
[----:B------:R0:W-:Y:S02]  /*63e0*/  STS [R216+0x10bc], R177 ;  /* 0x0010bcb1d8007388 */ /* 0x0001e40000000800 */
[----:B------:R-:W-:Y:S01]  /*63f0*/  FFMA.FTZ R82, R198, R150, R165 ;  /* 0x00000096c6527223 */ /* 0x000fe200000100a5 */
[----:B-1----:R-:W-:Y:S01]  /*6400*/  FMUL.FTZ R171, R182, R111 ;  /* 0x0000006fb6ab7220 */ /* 0x002fe20000410000 */
[----:B------:R-:W-:Y:S02]  /*6410*/  STS [R216+0x1098], R151 ;  /* 0x00109897d8007388 */ /* 0x000fe40000000800 */
[----:B------:R-:W-:Y:S01]  /*6420*/  FFMA.FTZ R165, R199, R167, R82 ;  /* 0x000000a7c7a57223 */ /* 0x000fe20000010052 */
[----:B------:R-:W-:Y:S01]  /*6430*/  FMUL.FTZ R173, R14, R171 ;  /* 0x000000ab0ead7220 */ /* 0x000fe20000410000 */
[----:B--2---:R-:W-:Y:S01]  /*6440*/  FMUL.FTZ R179, R178, R109 ;  /* 0x0000006db2b37220 */ /* 0x004fe20000410000 */
[----:B------:R-:W-:Y:S01]  /*6450*/  FMUL.FTZ R167, R12, R167 ;  /* 0x000000a70ca77220 */ /* 0x000fe20000410000 */
[----:B------:R-:W-:Y:S01]  /*6460*/  FFMA.FTZ R82, R202, R208, R165 ;  /* 0x000000d0ca527223 */ /* 0x000fe200000100a5 */
[----:B------:R-:W-:Y:S01]  /*6470*/  IADD3 R165, R155, -UR4, RZ ;  /* 0x800000049ba57c10 */ /* 0x000fe2000fffe0ff */
[----:B------:R-:W-:Y:S01]  /*6480*/  FMUL.FTZ R181, R8, R179 ;  /* 0x000000b308b57220 */ /* 0x000fe20000410000 */
[----:B0-----:R-:W-:Y:S01]  /*6490*/  FMUL.FTZ R177, R15, R210 ;  /* 0x000000d20fb17220 */ /* 0x001fe20000410000 */
[----:B------:R-:W-:Y:S01]  /*64a0*/  FFMA.FTZ R171, R185, R171, R82 ;  /* 0x000000abb9ab7223 */ /* 0x000fe20000010052 */
[----:B------:R-:W-:Y:S01]  /*64b0*/  LEA R218, R165, 0xfffffc00, 0xa ;  /* 0xfffffc00a5da7811 */ /* 0x000fe200078e50ff */
[----:B------:R-:W-:Y:S01]  /*64c0*/  FMUL.FTZ R82, R19, R150 ;  /* 0x0000009613527220 */ /* 0x000fe20000410000 */
[----:B------:R-:W-:Y:S01]  /*64d0*/  FMUL.FTZ R208, R13, R208 ;  /* 0x000000d00dd07220 */ /* 0x000fe20000410000 */
[----:B------:R-:W-:Y:S01]  /*64e0*/  FFMA.FTZ R171, R186, R210, R171 ;  /* 0x000000d2baab7223 */ /* 0x000fe200000100ab */
[----:B------:R-:W-:Y:S01]  /*64f0*/  IADD3 R150, -R218, UR9, -R129 ;  /* 0x00000009da967c10 */ /* 0x000fe2000fffe981 */
[----:B------:R-:W-:Y:S02]  /*6500*/  STS [R216+0x10b0], R181 ;  /* 0x0010b0b5d8007388 */ /* 0x000fe40000000800 */
[----:B------:R-:W-:Y:S01]  /*6510*/  FFMA.FTZ R210, R176, R179, R171 ;  /* 0x000000b3b0d27223 */ /* 0x000fe200000100ab */
[----:B------:R-:W-:Y:S01]  /*6520*/  ISETP.GE.AND P0, PT, R150, 0x1, PT ;  /* 0x000000019600780c */ /* 0x000fe20003f06270 */
[----:B------:R-:W-:Y:S02]  /*6530*/  STS [R216+0x10ac], R177 ;  /* 0x0010acb1d8007388 */ /* 0x000fe40000000800 */
[----:B------:R-:W-:-:S02]  /*6540*/  FFMA.FTZ R165, R175, R212, R210 ;  /* 0x000000d4afa57223 */ /* 0x000fc400000100d2 */
[----:B------:R-:W-:Y:S04]  /*6550*/  STS [R216+0x10a8], R173 ;  /* 0x0010a8add8007388 */ /* 0x000fe80000000800 */
[----:B------:R0:W-:Y:S04]  /*6560*/  STS [R216+0x10a4], R208 ;  /* 0x0010a4d0d8007388 */ /* 0x0001e80000000800 */
        /* <DEDUP_REMOVED lines=17> */
.L_x_6286:
[----:B------:R-:W-:Y:S05]  /*6680*/  BSYNC B0 ;  /* 0x0000000000007941 */ /* 0x000fea0003800000 */
.L_x_6285:
[----:B------:R-:W-:Y:S01]  /*6690*/  FFMA.FTZ R81, R161, R214, R208 ;  /* 0x000000d6a1517223 */ /* 0x000fe200000100d0 */
[----:B------:R-:W-:Y:S01]  /*66a0*/  USHF.L.U64.HI UR8, UR5, 0x2, UR6 ;  /* 0x0000000205087899 */ /* 0x000fe20008010206 */
[----:B01----:R-:W-:Y:S01]  /*66b0*/  FFMA.FTZ R82, R94, R193, R169 ;  /* 0x000000c15e527223 */ /* 0x003fe200000100a9 */
[----:B------:R-:W-:Y:S01]  /*66c0*/  FADD.FTZ R159, -R159, R193 ;  /* 0x000000c19f9f7221 */ /* 0x000fe20000010100 */
[----:B------:R-:W-:Y:S01]  /*66d0*/  FFMA.FTZ R80, R160, R187, R81 ;  /* 0x000000bba0507223 */ /* 0x000fe20000010051 */
[----:B------:R-:W-:Y:S01]  /*66e0*/  USHF.L.U32 UR7, UR5, 0x2, URZ ;  /* 0x0000000205077899 */ /* 0x000fe2000800063f */
[----:B------:R-:W-:Y:S01]  /*66f0*/  FADD.FTZ R158, -R158, R191 ;  /* 0x000000bf9e9e7221 */ /* 0x000fe20000010100 */
[----:B------:R-:W-:Y:S01]  /*6700*/  FFMA.FTZ R191, R139, R191, R82 ;  /* 0x000000bf8bbf7223 */ /* 0x000fe20000010052 */
[C---:B------:R-:W-:Y:S02]  /*6710*/  IMAD R82, R142.reuse, UR8, RZ ;  /* 0x000000088e527c24 */ /* 0x040fe4000f8e02ff */
[----:B------:R-:W-:Y:S01]  /*6720*/  FFMA.FTZ R81, R159, R192, R80 ;  /* 0x000000c09f517223 */ /* 0x000fe20000010050 */
[----:B------:R-:W-:Y:S01]  /*6730*/  IADD3 R80, R129, 0x40, RZ ;  /* 0x0000004081507810 */ /* 0x000fe20007ffe0ff */
[----:B------:R-:W-:Y:S01]  /*6740*/  IMAD.WIDE.U32 R84, R142, UR7, R84 ;  /* 0x000000078e547c25 */ /* 0x000fe2000f8e0054 */
[----:B------:R-:W-:-:S03]  /*6750*/  ISETP.GE.AND P0, PT, R150, 0x41, PT ;  /* 0x000000419600780c */ /* 0x000fc60003f06270 */
[----:B------:R-:W-:Y:S01]  /*6760*/  FFMA.FTZ R163, R158, R163, R81 ;  /* 0x000000a39ea37223 */ /* 0x000fe20000010051 */
[----:B------:R-:W-:Y:S01]  /*6770*/  LEA.HI.SX32 R81, R80, R129, 0x1b ;  /* 0x0000008150517211 */ /* 0x000fe200078fdaff */
[----:B------:R-:W-:Y:S02]  /*6780*/  IMAD R151, R143, UR7, R82 ;  /* 0x000000078f977c24 */ /* 0x000fe4000f8e0252 */
[----:B------:R-:W-:Y:S01]  /*6790*/  FADD.FTZ R83, -R156, R189 ;  /* 0x000000bd9c537221 */ /* 0x000fe20000010100 */
[----:B------:R-:W-:Y:S01]  /*67a0*/  FMUL.FTZ R82, R138, R189 ;  /* 0x000000bd8a527220 */ /* 0x000fe20000410000 */
[----:B------:R-:W-:Y:S01]  /*67b0*/  BSSY B0, `(.L_x_6287) ;  /* 0x000000b000007945 */ /* 0x000fe20003800000 */
[----:B------:R-:W-:Y:S01]  /*67c0*/  IADD3 R156, R129, 0xc0, RZ ;  /* 0x000000c0819c7810 */ /* 0x000fe20007ffe0ff */
[----:B------:R-:W-:Y:S01]  /*67d0*/  FMUL.FTZ R190, R83, R190 ;  /* 0x000000be53be7220 */ /* 0x000fe20000410000 */
[----:B------:R-:W-:Y:S01]  /*67e0*/  IADD3 R85, R85, R151, RZ ;  /* 0x0000009755557210 */ /* 0x000fe20007ffe0ff */
[----:B------:R-:W-:Y:S01]  /*67f0*/  FADD.FTZ R80, R191, R82 ;  /* 0x00000052bf507221 */ /* 0x000fe20000010000 */
[----:B------:R-:W-:Y:S01]  /*6800*/  LEA R151, R81, R120, 0x2 ;  /* 0x0000007851977211 */ /* 0x000fe200078e10ff */
[----:B------:R-:W-:Y:S01]  /*6810*/  FADD.FTZ R81, R163, R190 ;  /* 0x000000bea3517221 */ /* 0x000fe20000010000 */
[----:B------:R-:W-:-:S04]  /*6820*/  IADD3 R82, R129, 0x80, RZ ;  /* 0x0000008081527810 */ /* 0x000fc80007ffe0ff */
[----:B------:R-:W0:Y:S01]  /*6830*/  LDS R151, [R151+0x1190] ;  /* 0x0011900097977984 */ /* 0x000e220000000800 */
[----:B------:R-:W-:Y:S05]  /*6840*/  @!P0 BRA `(.L_x_6288) ;  /* 0x0000000000048947 */ /* 0x000fea0003800000 */
[----:B0-----:R1:W-:Y:S02]  /*6850*/  REDG.E.ADD.F32.FTZ.RN.STRONG.GPU desc[UR12][R84.64+-0xf00], R151 ;  /* 0xfff10097540079a6 */ /* 0x0013e4000c10f38c */
.L_x_6288:
[----:B------:R-:W-:Y:S05]  /*6860*/  BSYNC B0 ;  /* 0x0000000000007941 */ /* 0x000fea0003800000 */
.L_x_6287:
        /* <DEDUP_REMOVED lines=18> */
.L_x_6290:
[----:B------:R-:W-:Y:S05]  /*6990*/  BSYNC B0 ;  /* 0x0000000000007941 */ /* 0x000fea0003800000 */
.L_x_6289:
[----:B01----:R0:W1:Y:S01]  /*69a0*/  LDS R151, [R165+0x1390] ;  /* 0x00139000a5977984 */ /* 0x0030620000000800 */
[----:B------:R-:W-:Y:S01]  /*69b0*/  BSSY B0, `(.L_x_6291) ;  /* 0x0000006000007945 */ /* 0x000fe20003800000 */
[----:B------:R-:W-:Y:S02]  /*69c0*/  IADD3 R156, R129, 0x180, RZ ;  /* 0x00000180819c7810 */ /* 0x000fe40007ffe0ff */
[----:B------:R-:W-:Y:S02]  /*69d0*/  LEA.HI.SX32 R157, R82, R129, 0x1b ;  /* 0x00000081529d7211 */ /* 0x000fe400078fdaff */
[----:B------:R-:W-:Y:S01]  /*69e0*/  LEA R167, R163, R120, 0x2 ;  /* 0x00000078a3a77211 */ /* 0x000fe200078e10ff */
[----:B------:R-:W-:Y:S06]  /*69f0*/  @!P0 BRA `(.L_x_6292) ;  /* 0x0000000000048947 */ /* 0x000fec0003800000 */
[----:B-1----:R2:W-:Y:S02]  /*6a00*/  REDG.E.ADD.F32.FTZ.RN.STRONG.GPU desc[UR12][R84.64+-0xd00], R151 ;  /* 0xfff30097540079a6 */ /* 0x0025e4000c10f38c */
.L_x_6292:
[----:B------:R-:W-:Y:S05]  /*6a10*/  BSYNC B0 ;  /* 0x0000000000007941 */ /* 0x000fea0003800000 */
.L_x_6291:
[----:B-12---:R1:W2:Y:S01]  /*6a20*/  LDS R151, [R167+0x1490] ;  /* 0x00149000a7977984 */ /* 0x0062a20000000800 */
[----:B------:R-:W-:Y:S01]  /*6a30*/  BSSY B0, `(.L_x_6293) ;  /* 0x0000006000007945 */ /* 0x000fe20003800000 */
[----:B------:R-:W-:Y:S02]  /*6a40*/  LEA.HI.SX32 R163, R156, R129, 0x1b ;  /* 0x000000819ca37211 */ /* 0x000fe400078fdaff */
[----:B------:R-:W-:Y:S02]  /*6a50*/  IADD3 R82, R129, 0x1c0, RZ ;  /* 0x000001c081527810 */ /* 0x000fe40007ffe0ff */
[----:B------:R-:W-:Y:S01]  /*6a60*/  LEA R156, R157, R120, 0x2 ;  /* 0x000000789d9c7211 */ /* 0x000fe200078e10ff */
[----:B------:R-:W-:Y:S06]  /*6a70*/  @!P1 BRA `(.L_x_6294) ;  /* 0x0000000000049947 */ /* 0x000fec0003800000 */
[----:B--2---:R3:W-:Y:S02]  /*6a80*/  REDG.E.ADD.F32.FTZ.RN.STRONG.GPU desc[UR12][R84.64+-0xc00], R151 ;  /* 0xfff40097540079a6 */ /* 0x0047e4000c10f38c */
.L_x_6294:
[----:B------:R-:W-:Y:S05]  /*6a90*/  BSYNC B0 ;  /* 0x0000000000007941 */ /* 0x000fea0003800000 */
.L_x_6293:
[----:B--23--:R2:W3:Y:S01]  /*6aa0*/  LDS R151, [R156+0x1590] ;  /* 0x001590009c977984 */ /* 0x00c4e20000000800 */
[----:B------:R-:W-:Y:S01]  /*6ab0*/  BSSY B0, `(.L_x_6295) ;  /* 0x0000005000007945 */ /* 0x000fe20003800000 */
[----:B------:R-:W-:Y:S02]  /*6ac0*/  LEA.HI.SX32 R157, R82, R129, 0x1b ;  /* 0x00000081529d7211 */ /* 0x000fe400078fdaff */
[----:B------:R-:W-:Y:S01]  /*6ad0*/  LEA R82, R163, R120, 0x2 ;  /* 0x00000078a3527211 */ /* 0x000fe200078e10ff */
[----:B------:R-:W-:Y:S06]  /*6ae0*/  @!P2 BRA `(.L_x_6296) ;  /* 0x000000000004a947 */ /* 0x000fec0003800000 */
[----:B---3--:R4:W-:Y:S02]  /*6af0*/  REDG.E.ADD.F32.FTZ.RN.STRONG.GPU desc[UR12][R84.64+-0xb00], R151 ;  /* 0xfff50097540079a6 */ /* 0x0089e4000c10f38c */
.L_x_6296:
[----:B------:R-:W-:Y:S05]  /*6b00*/  BSYNC B0 ;  /* 0x0000000000007941 */ /* 0x000fea0003800000 */
.L_x_6295:
[----:B---34-:R3:W4:Y:S01]  /*6b10*/  LDS R151, [R82+0x1690] ;  /* 0x0016900052977984 */ /* 0x0187220000000800 */
[----:B------:R-:W-:Y:S01]  /*6b20*/  BSSY B0, `(.L_x_6297) ;  /* 0x0000005000007945 */ /* 0x000fe20003800000 */
[----:B------:R-:W-:Y:S02]  /*6b30*/  LEA.HI.SX32 R163, R154, R129, 0x1b ;  /* 0x000000819aa37211 */ /* 0x000fe400078fdaff */
[----:B------:R-:W-:Y:S01]  /*6b40*/  LEA R157, R157, R120, 0x2 ;  /* 0x000000789d9d7211 */ /* 0x000fe200078e10ff */
[----:B------:R-:W-:Y:S06]  /*6b50*/  @!P3 BRA `(.L_x_6298) ;  /* 0x000000000004b947 */ /* 0x000fec0003800000 */
[----:B----4-:R4:W-:Y:S02]  /*6b60*/  REDG.E.ADD.F32.FTZ.RN.STRONG.GPU desc[UR12][R84.64+-0xa00], R151 ;  /* 0xfff60097540079a6 */ /* 0x0109e4000c10f38c */
.L_x_6298:
[----:B------:R-:W-:Y:S05]  /*6b70*/  BSYNC B0 ;  /* 0x0000000000007941 */ /* 0x000fea0003800000 */
.L_x_6297:
[----:B----4-:R4:W0:Y:S01]  /*6b80*/  LDS R151, [R157+0x1790] ;  /* 0x001790009d977984 */ /* 0x0108220000000800 */
[----:B------:R-:W-:Y:S01]  /*6b90*/  BSSY B0, `(.L_x_6299) ;  /* 0x0000004000007945 */ /* 0x000fe20003800000 */
[----:B------:R-:W-:-:S03]  /*6ba0*/  LEA R163, R163, R120, 0x2 ;  /* 0x00000078a3a37211 */ /* 0x000fc600078e10ff */
[----:B------:R-:W-:Y:S05]  /*6bb0*/  @!P4 BRA `(.L_x_6300) ;  /* 0x000000000004c947 */ /* 0x000fea0003800000 */
[----:B0-----:R0:W-:Y:S02]  /*6bc0*/  REDG.E.ADD.F32.FTZ.RN.STRONG.GPU desc[UR12][R84.64+-0x900], R151 ;  /* 0xfff70097540079a6 */ /* 0x0011e4000c10f38c */
.L_x_6300:
[----:B------:R-:W-:Y:S05]  /*6bd0*/  BSYNC B0 ;  /* 0x0000000000007941 */ /* 0x000fea0003800000 */
.L_x_6299:
[----:B0-----:R0:W0:Y:S01]  /*6be0*/  LDS R151, [R163+0x1890] ;  /* 0x00189000a3977984 */ /* 0x0010220000000800 */
[----:B------:R-:W-:Y:S01]  /*6bf0*/  BSSY B0, `(.L_x_6301) ;  /* 0x0000005000007945 */ /* 0x000fe20003800000 */
[C---:B---3--:R-:W-:Y:S02]  /*6c00*/  IADD3 R82, R129.reuse, 0x240, RZ ;  /* 0x0000024081527810 */ /* 0x048fe40007ffe0ff */
[----:B------:R-:W-:Y:S01]  /*6c10*/  IADD3 R154, R129, 0x280, RZ ;  /* 0x00000280819a7810 */ /* 0x000fe20007ffe0ff */
[----:B------:R-:W-:Y:S06]  /*6c20*/  @!P5 BRA `(.L_x_6302) ;  /* 0x000000000004d947 */ /* 0x000fec0003800000 */
[----:B0-----:R3:W-:Y:S02]  /*6c30*/  REDG.E.ADD.F32.FTZ.RN.STRONG.GPU desc[UR12][R84.64+-0x800], R151 ;  /* 0xfff80097540079a6 */ /* 0x0017e4000c10f38c */
.L_x_6302:
[----:B------:R-:W-:Y:S05]  /*6c40*/  BSYNC B0 ;  /* 0x0000000000007941 */ /* 0x000fea0003800000 */
.L_x_6301:
        /* <DEDUP_REMOVED lines=18> */
.L_x_6304:
[----:B------:R-:W-:Y:S05]  /*6d70*/  BSYNC B0 ;  /* 0x0000000000007941 */ /* 0x000fea0003800000 */
.L_x_6303:
[----:B0-2---:R0:W2:Y:S01]  /*6d80*/  LDS R151, [R154+0x1a90] ;  /* 0x001a90009a977984 */ /* 0x0050a20000000800 */
[----:B------:R-:W-:Y:S01]  /*6d90*/  BSSY B0, `(.L_x_6305) ;  /* 0x0000006000007945 */ /* 0x000fe20003800000 */
[----:B------:R-:W-:Y:S02]  /*6da0*/  IADD3 R150, R129, 0x340, RZ ;  /* 0x0000034081967810 */ /* 0x000fe40007ffe0ff */
[----:B------:R-:W-:Y:S02]  /*6db0*/  LEA.HI.SX32 R157, R82, R129, 0x1b ;  /* 0x00000081529d7211 */ /* 0x000fe400078fdaff */
[----:B------:R-:W-:Y:S01]  /*6dc0*/  LEA R156, R163, R120, 0x2 ;  /* 0x00000078a39c7211 */ /* 0x000fe200078e10ff */
[----:B------:R-:W-:Y:S06]  /*6dd0*/  @!P0 BRA `(.L_x_6306) ;  /* 0x0000000000048947 */ /* 0x000fec0003800000 */
[----:B--2---:R3:W-:Y:S02]  /*6de0*/  REDG.E.ADD.F32.FTZ.RN.STRONG.GPU desc[UR12][R84.64+-0x600], R151 ;  /* 0xfffa0097540079a6 */ /* 0x0047e4000c10f38c */
.L_x_6306:
[----:B------:R-:W-:Y:S05]  /*6df0*/  BSYNC B0 ;  /* 0x0000000000007941 */ /* 0x000fea0003800000 */
.L_x_6305:
[----:B--23--:R2:W3:Y:S01]  /*6e00*/  LDS R151, [R156+0x1b90] ;  /* 0x001b90009c977984 */ /* 0x00c4e20000000800 */
[----:B------:R-:W-:Y:S01]  /*6e10*/  BSSY B0, `(.L_x_6307) ;  /* 0x0000006000007945 */ /* 0x000fe20003800000 */
[----:B------:R-:W-:Y:S02]  /*6e20*/  IADD3 R82, R129, 0x380, RZ ;  /* 0x0000038081527810 */ /* 0x000fe40007ffe0ff */
[----:B------:R-:W-:Y:S02]  /*6e30*/  LEA.HI.SX32 R163, R150, R129, 0x1b ;  /* 0x0000008196a37211 */ /* 0x000fe400078fdaff */
[----:B0-----:R-:W-:Y:S01]  /*6e40*/  LEA R154, R157, R120, 0x2 ;  /* 0x000000789d9a7211 */ /* 0x001fe200078e10ff */
[----:B------:R-:W-:Y:S06]  /*6e50*/  @!P1 BRA `(.L_x_6308) ;  /* 0x0000000000049947 */ /* 0x000fec0003800000 */
[----:B---3--:R0:W-:Y:S02]  /*6e60*/  REDG.E.ADD.F32.FTZ.RN.STRONG.GPU desc[UR12][R84.64+-0x500], R151 ;  /* 0xfffb0097540079a6 */ /* 0x0081e4000c10f38c */
.L_x_6308:
[----:B------:R-:W-:Y:S05]  /*6e70*/  BSYNC B0 ;  /* 0x0000000000007941 */ /* 0x000fea0003800000 */
.L_x_6307:
[----:B0--3--:R0:W3:Y:S01]  /*6e80*/  LDS R151, [R154+0x1c90] ;  /* 0x001c90009a977984 */ /* 0x0090e20000000800 */
[----:B------:R-:W-:Y:S01]  /*6e90*/  BSSY B0, `(.L_x_6309) ;  /* 0x0000006000007945 */ /* 0x000fe20003800000 */
[----:B------:R-:W-:Y:S02]  /*6ea0*/  LEA.HI.SX32 R157, R82, R129, 0x1b ;  /* 0x00000081529d7211 */ /* 0x000fe400078fdaff */
[----:B------:R-:W-:Y:S02]  /*6eb0*/  IADD3 R150, R129, 0x3c0, RZ ;  /* 0x000003c081967810 */ /* 0x000fe40007ffe0ff */
[----:B------:R-:W-:Y:S01]  /*6ec0*/  LEA R82, R163, R120, 0x2 ;  /* 0x00000078a3527211 */ /* 0x000fe200078e10ff */
[----:B------:R-:W-:Y:S06]  /*6ed0*/  @!P2 BRA `(.L_x_6310) ;  /* 0x000000000004a947 */ /* 0x000fec0003800000 */
[----:B---3--:R4:W-:Y:S02]  /*6ee0*/  REDG.E.ADD.F32.FTZ.RN.STRONG.GPU desc[UR12][R84.64+-0x400], R151 ;  /* 0xfffc0097540079a6 */ /* 0x0089e4000c10f38c */
.L_x_6310:
[----:B------:R-:W-:Y:S05]  /*6ef0*/  BSYNC B0 ;  /* 0x0000000000007941 */ /* 0x000fea0003800000 */
.L_x_6309:
[----:B---34-:R3:W4:Y:S01]  /*6f00*/  LDS R151, [R82+0x1d90] ;  /* 0x001d900052977984 */ /* 0x0187220000000800 */
[----:B------:R-:W-:Y:S01]  /*6f10*/  BSSY B0, `(.L_x_6311) ;  /* 0x0000005000007945 */ /* 0x000fe20003800000 */
[----:B------:R-:W-:Y:S02]  /*6f20*/  LEA.HI.SX32 R163, R150, R129, 0x1b ;  /* 0x0000008196a37211 */ /* 0x000fe400078fdaff */
[----:B------:R-:W-:Y:S01]  /*6f30*/  LEA R157, R157, R120, 0x2 ;  /* 0x000000789d9d7211 */ /* 0x000fe200078e10ff */
[----:B------:R-:W-:Y:S06]  /*6f40*/  @!P3 BRA `(.L_x_6312) ;  /* 0x000000000004b947 */ /* 0x000fec0003800000 */
[----:B----4-:R4:W-:Y:S02]  /*6f50*/  REDG.E.ADD.F32.FTZ.RN.STRONG.GPU desc[UR12][R84.64+-0x300], R151 ;  /* 0xfffd0097540079a6 */ /* 0x0109e4000c10f38c */
.L_x_6312:
[----:B------:R-:W-:Y:S05]  /*6f60*/  BSYNC B0 ;  /* 0x0000000000007941 */ /* 0x000fea0003800000 */
.L_x_6311:
[----:B----4-:R4:W0:Y:S01]  /*6f70*/  LDS R151, [R157+0x1e90] ;  /* 0x001e90009d977984 */ /* 0x0108220000000800 */
[----:B------:R-:W-:Y:S01]  /*6f80*/  BSSY B0, `(.L_x_6313) ;  /* 0x0000004000007945 */ /* 0x000fe20003800000 */
[----:B------:R-:W-:-:S03]  /*6f90*/  LEA R163, R163, R120, 0x2 ;  /* 0x00000078a3a37211 */ /* 0x000fc600078e10ff */
[----:B------:R-:W-:Y:S05]  /*6fa0*/  @!P4 BRA `(.L_x_6314) ;  /* 0x000000000004c947 */ /* 0x000fea0003800000 */
[----:B0-----:R0:W-:Y:S02]  /*6fb0*/  REDG.E.ADD.F32.FTZ.RN.STRONG.GPU desc[UR12][R84.64+-0x200], R151 ;  /* 0xfffe0097540079a6 */ /* 0x0011e4000c10f38c */
.L_x_6314:
[----:B------:R-:W-:Y:S05]  /*6fc0*/  BSYNC B0 ;  /* 0x0000000000007941 */ /* 0x000fea0003800000 */
.L_x_6313:
[----:B0-----:R0:W0:Y:S01]  /*6fd0*/  LDS R151, [R163+0x1f90] ;  /* 0x001f9000a3977984 */ /* 0x0010220000000800 */
[----:B------:R-:W-:Y:S04]  /*6fe0*/  BSSY B0, `(.L_x_6315) ;  /* 0x0000003000007945 */ /* 0x000fe80003800000 */
[----:B------:R-:W-:Y:S05]  /*6ff0*/  @!P5 BRA `(.L_x_6316) ;  /* 0x000000000004d947 */ /* 0x000fea0003800000 */
[----:B0-----:R0:W-:Y:S02]  /*7000*/  REDG.E.ADD.F32.FTZ.RN.STRONG.GPU desc[UR12][R84.64+-0x100], R151 ;  /* 0xffff0097540079a6 */ /* 0x0011e4000c10f38c */
.L_x_6316:
[----:B------:R-:W-:Y:S05]  /*7010*/  BSYNC B0 ;  /* 0x0000000000007941 */ /* 0x000fea0003800000 */
.L_x_6315:
[----:B---3--:R-:W3:Y:S01]  /*7020*/  SHFL.DOWN PT, R82, R81, 0x1, 0x1f ;  /* 0x08201f0051527f89 */ /* 0x008ee200000e0000 */
[----:B------:R-:W-:Y:S01]  /*7030*/  ISETP.GT.AND P0, PT, R128, 0x1e, PT ;  /* 0x0000001e8000780c */ /* 0x000fe20003f04270 */
[----:B0-----:R-:W-:Y:S01]  /*7040*/  FMUL.FTZ R163, R66, R196 ;  /* 0x000000c442a37220 */ /* 0x001fe20000410000 */
[-C--:B------:R-:W-:Y:S01]  /*7050*/  FMUL.FTZ R66, R141, R200.reuse ;  /* 0x000000c88d427220 */ /* 0x080fe20000410000 */
[----:B------:R-:W0:Y:S01]  /*7060*/  SHFL.DOWN PT, R85, R80, 0x1, 0x1f ;  /* 0x08201f0050557f89 */ /* 0x000e2200000e0000 */
[----:B------:R-:W-:Y:S01]  /*7070*/  FMUL.FTZ R200, R65, R200 ;  /* 0x000000c841c87220 */ /* 0x000fe20000410000 */
[CC--:B------:R-:W-:Y:S01]  /*7080*/  FMUL.FTZ R65, R141.reuse, R204.reuse ;  /* 0x000000cc8d417220 */ /* 0x0c0fe20000410000 */
        /* <DEDUP_REMOVED lines=10> */
[-C--:B------:R-:W-:Y:S01]  /*7130*/  FMUL.FTZ R57, R141, R164.reuse ;  /* 0x000000a48d397220 */ /* 0x080fe20000410000 */
[----:B------:R-:W-:Y:S01]  /*7140*/  FMUL.FTZ R164, R55, R164 ;  /* 0x000000a437a47220 */ /* 0x000fe20000410000 */
[----:B------:R-:W-:Y:S01]  /*7150*/  FMUL.FTZ R202, R59, R202 ;  /* 0x000000ca3bca7220 */ /* 0x000fe20000410000 */
[----:B------:R-:W-:Y:S01]  /*7160*/  FMUL.FTZ R55, R54, R170 ;  /* 0x000000aa36377220 */ /* 0x000fe20000410000 */
[----:B------:R-:W-:Y:S01]  /*7170*/  ISETP.NE.AND P1, PT, R129, RZ, PT ;  /* 0x000000ff8100720c */ /* 0x000fe20003f25270 */
[----:B------:R-:W-:Y:S01]  /*7180*/  FMUL.FTZ R59, R56, R168 ;  /* 0x000000a8383b7220 */ /* 0x000fe20000410000 */
[----:B------:R-:W-:Y:S01]  /*7190*/  FMUL.FTZ R54, R53, R166 ;  /* 0x000000a635367220 */ /* 0x000fe20000410000 */
[----:B---3--:R-:W-:Y:S01]  /*71a0*/  @!P0 FADD.FTZ R81, R81, R82 ;  /* 0x0000005251518221 */ /* 0x008fe20000010000 */
[C---:B------:R-:W-:Y:S01]  /*71b0*/  FMUL.FTZ R168, R141.reuse, R168 ;  /* 0x000000a88da87220 */ /* 0x040fe20000410000 */
[C---:B------:R-:W-:Y:S01]  /*71c0*/  FMUL.FTZ R170, R141.reuse, R170 ;  /* 0x000000aa8daa7220 */ /* 0x040fe20000410000 */
[----:B------:R-:W-:Y:S01]  /*71d0*/  FMUL.FTZ R166, R141, R166 ;  /* 0x000000a68da67220 */ /* 0x000fe20000410000 */
[----:B0-----:R-:W-:Y:S01]  /*71e0*/  @!P0 FADD.FTZ R80, R80, R85 ;  /* 0x0000005550508221 */ /* 0x001fe20000010000 */
[----:B------:R-:W0:Y:S01]  /*71f0*/  SHFL.DOWN PT, R82, R81, 0x2, 0x1f ;  /* 0x08401f0051527f89 */ /* 0x000e2200000e0000 */
[----:B------:R-:W-:Y:S01]  /*7200*/  ISETP.GT.AND P0, PT, R128, 0x1d, PT ;  /* 0x0000001d8000780c */ /* 0x000fe20003f04270 */
[----:B------:R-:W-:Y:S01]  /*7210*/  FMUL.FTZ R198, R57, R198 ;  /* 0x000000c639c67220 */ /* 0x000fe20000410000 */
[----:B------:R-:W-:Y:S01]  /*7220*/  FMUL.FTZ R64, R64, R161 ;  /* 0x000000a140407220 */ /* 0x000fe20000410000 */
        /* <DEDUP_REMOVED lines=22> */
[----:B------:R-:W-:Y:S01]  /*7390*/  FFMA.FTZ R44, R65, R109, R44 ;  /* 0x0000006d412c7223 */ /* 0x000fe2000001002c */
[----:B------:R-:W-:Y:S01]  /*73a0*/  FFMA.FTZ R43, R60, R112, R43 ;  /* 0x000000703c2b7223 */ /* 0x000fe2000001002b */
[----:B---3--:R-:W-:Y:S01]  /*73b0*/  @!P0 FADD.FTZ R80, R80, R85 ;  /* 0x0000005550508221 */ /* 0x008fe20000010000 */
[----:B------:R-:W0:Y:S01]  /*73c0*/  SHFL.DOWN PT, R82, R81, 0x4, 0x1f ;  /* 0x08801f0051527f89 */ /* 0x000e2200000e0000 */
[----:B------:R-:W-:Y:S01]  /*73d0*/  ISETP.GT.AND P0, PT, R128, 0x1b, PT ;  /* 0x0000001b8000780c */ /* 0x000fe20003f04270 */
[----:B------:R-:W-:Y:S01]  /*73e0*/  FFMA.FTZ R41, R162, R114, R41 ;  /* 0x00000072a2297223 */ /* 0x000fe20000010029 */
[----:B------:R-:W-:Y:S01]  /*73f0*/  FFMA.FTZ R40, R59, R113, R40 ;  /* 0x000000713b287223 */ /* 0x000fe20000010028 */
[----:B------:R-:W3:Y:S01]  /*7400*/  SHFL.DOWN PT, R85, R80, 0x4, 0x1f ;  /* 0x08801f0050557f89 */ /* 0x000ee200000e0000 */
        /* <DEDUP_REMOVED lines=9> */
[----:B0-----:R-:W-:Y:S01]  /*74a0*/  @!P0 FADD.FTZ R81, R81, R82 ;  /* 0x0000005251518221 */ /* 0x001fe20000010000 */
[-C--:B------:R-:W-:Y:S01]  /*74b0*/  FMUL.FTZ R82, R67, R86.reuse ;  /* 0x0000005643527220 */ /* 0x080fe20000410000 */
[C---:B------:R-:W-:Y:S01]  /*74c0*/  FMUL.FTZ R86, R141.reuse, R86 ;  /* 0x000000568d567220 */ /* 0x040fe20000410000 */
[----:B------:R-:W-:Y:S01]  /*74d0*/  FMUL.FTZ R67, R141, R196 ;  /* 0x000000c48d437220 */ /* 0x000fe20000410000 */
[----:B---3--:R-:W-:Y:S01]  /*74e0*/  @!P0 FADD.FTZ R80, R80, R85 ;  /* 0x0000005550508221 */ /* 0x008fe20000010000 */
[----:B------:R-:W0:Y:S01]  /*74f0*/  SHFL.DOWN PT, R84, R81, 0x8, 0x1f ;  /* 0x09001f0051547f89 */ /* 0x000e2200000e0000 */
[----:B------:R-:W-:Y:S01]  /*7500*/  ISETP.GT.AND P0, PT, R128, 0x17, PT ;  /* 0x000000178000780c */ /* 0x000fe20003f04270 */
[----:B------:R-:W-:Y:S01]  /*7510*/  FMUL.FTZ R86, R86, R83 ;  /* 0x0000005356567220 */ /* 0x000fe20000410000 */
[----:B------:R-:W-:Y:S01]  /*7520*/  FMUL.FTZ R83, R62, R188 ;  /* 0x000000bc3e537220 */ /* 0x000fe20000410000 */
[----:B-1----:R-:W1:Y:S01]  /*7530*/  SHFL.DOWN PT, R167, R80, 0x8, 0x1f ;  /* 0x09001f0050a77f89 */ /* 0x002e6200000e0000 */
        /* <DEDUP_REMOVED lines=24> */
[----:B------:R-:W0:Y:S01]  /*76c0*/  SHFL.DOWN PT, R58, R81, 0x10, 0x1f ;  /* 0x0a001f00513a7f89 */ /* 0x000e2200000e0000 */
[----:B------:R-:W-:Y:S01]  /*76d0*/  ISETP.GT.AND P0, PT, R128, 0xf, PT ;  /* 0x0000000f8000780c */ /* 0x000fe20003f04270 */
[----:B------:R-:W-:Y:S01]  /*76e0*/  FFMA.FTZ R51, R82, R98, R51 ;  /* 0x0000006252337223 */ /* 0x000fe20000010033 */
[----:B------:R-:W-:Y:S01]  /*76f0*/  FADD.FTZ R23, R86, R23 ;  /* 0x0000001756177221 */ /* 0x000fe20000010000 */
[----:B------:R-:W1:Y:S01]  /*7700*/  SHFL.DOWN PT, R159, R80, 0x10, 0x1f ;  /* 0x0a001f00509f7f89 */ /* 0x000e6200000e0000 */
[----:B------:R-:W-:Y:S01]  /*7710*/  FADD.FTZ R22, R165, R22 ;  /* 0x00000016a5167221 */ /* 0x000fe20000010000 */
        /* <DEDUP_REMOVED lines=10> */
[----:B-1----:R-:W-:Y:S01]  /*77c0*/  @!P0 FADD.FTZ R80, R80, R159 ;  /* 0x0000009f50508221 */ /* 0x002fe20000010000 */
[----:B------:R-:W-:-:S03]  /*77d0*/  ISETP.NE.AND P0, PT, R128, RZ, PT ;  /* 0x000000ff8000720c */ /* 0x000fc60003f05270 */
[----:B------:R-:W-:Y:S02]  /*77e0*/  MOV R56, R81 ;  /* 0x0000005100387202 */ /* 0x000fe40000000f00 */
[----:B------:R-:W-:-:S08]  /*77f0*/  MOV R57, R80 ;  /* 0x0000005000397202 */ /* 0x000fd00000000f00 */
[----:B------:R0:W-:Y:S01]  /*7800*/  @!P0 STS.64 [R118+0x2118], R56 ;  /* 0x0021183876008388 */ /* 0x0001e20000000a00 */
[----:B------:R-:W-:Y:S06]  /*7810*/  BAR.SYNC.DEFER_BLOCKING 0x0 ;  /* 0x0000000000007b1d */ /* 0x000fec0000010000 */
[----:B------:R-:W-:Y:S05]  /*7820*/  @P1 BRA `(.L_x_6318) ;  /* 0x00000000003c1947 */ /* 0x000fea0003800000 */
[----:B------:R-:W1:Y:S01]  /*7830*/  S2UR UR8, SR_CgaCtaId ;  /* 0x00000000000879c3 */ /* 0x000e620000008800 */
[----:B------:R-:W-:Y:S01]  /*7840*/  UMOV UR7, 0x400 ;  /* 0x0000040000077882 */ /* 0x000fe20000000000 */
[----:B------:R-:W-:Y:S01]  /*7850*/  ISETP.NE.AND P0, PT, R100, R155, PT ;  /* 0x0000009b6400720c */ /* 0x000fe20003f05270 */
[----:B-1----:R-:W-:-:S06]  /*7860*/  ULEA UR7, UR8, UR7, 0x18 ;  /* 0x0000000708077291 */ /* 0x002fcc000f8ec03f */
        /* <DEDUP_REMOVED lines=11> */
.L_x_6318:
[----:B------:R-:W-:Y:S05]  /*7920*/  BSYNC B0 ;  /* 0x0000000000007941 */ /* 0x000fea0003800000 */
.L_x_6317:
[----:B------:R-:W-:Y:S01]  /*7930*/  IADD3 R153, R153, 0x1, RZ ;  /* 0x0000000199997810 */ /* 0x000fe20007ffe0ff */
[----:B------:R-:W-:-:S03]  /*7940*/  UIADD3 UR5, UP0, UR5, 0x1, URZ ;  /* 0x0000000105057890 */ /* 0x000fc6000ff1e03f */
[----:B------:R-:W-:Y:S01]  /*7950*/  ISETP.GE.AND P0, PT, R153, UR28, PT ;  /* 0x0000001c99007c0c */ /* 0x000fe2000bf06270 */
[----:B------:R-:W-:-:S12]  /*7960*/  UIADD3.X UR6, URZ, UR6, URZ, UP0, !UPT ;  /* 0x000000063f067290 */ /* 0x000fd800087fe43f */
[----:B------:R-:W-:Y:S05]  /*7970*/  @!P0 BRA `(.L_x_6319) ;  /* 0xffffffcc00a88947 */ /* 0x000fea000383ffff */
.L_x_6275:
[----:B------:R-:W-:Y:S06]  /*7980*/  BAR.SYNC.DEFER_BLOCKING 0x0 ;  /* 0x0000000000007b1d */ /* 0x000fec0000010000 */
[----:B------:R-:W-:Y:S01]  /*7990*/  ULDC.64 UR6, c[0x0][0x390] ;  /* 0x0000e40000067ab9 */ /* 0x000fe20000000a00 */
[----:B------:R-:W3:Y:S04]  /*79a0*/  LDG.E.128 R4, desc[UR12][R74.64] ;  /* 0x0000000c4a047981 */ /* 0x000ee8000c1e1d00 */
[----:B------:R-:W4:Y:S04]  /*79b0*/  LDG.E.128 R12, desc[UR12][R74.64+0x200] ;  /* 0x0002000c4a0c7981 */ /* 0x000f28000c1e1d00 */
[----:B------:R-:W5:Y:S04]  /*79c0*/  LDG.E.128 R16, desc[UR12][R74.64+0x400] ;  /* 0x0004000c4a107981 */ /* 0x000f68000c1e1d00 */
[----:B-1----:R-:W2:Y:S01]  /*79d0*/  LDG.E.128 R52, desc[UR12][R74.64+0x600] ;  /* 0x0006000c4a347981 */ /* 0x002ea2000c1e1d00 */
[----:B------:R-:W-:-:S03]  /*79e0*/  UIADD3 UR4, UR4, 0x1, URZ ;  /* 0x0000000104047890 */ /* 0x000fc6000fffe03f */
[----:B---3--:R-:W-:Y:S04]  /*79f0*/  STS.128 [R116], R4 ;  /* 0x0000000474007388 */ /* 0x008fe80000000c00 */
[----:B----4-:R-:W-:Y:S04]  /*7a00*/  STS.128 [R116+0x200], R12 ;  /* 0x0002000c74007388 */ /* 0x010fe80000000c00 */
[----:B-----5:R-:W-:Y:S04]  /*7a10*/  STS.128 [R116+0x400], R16 ;  /* 0x0004001074007388 */ /* 0x020fe80000000c00 */
[----:B--2---:R-:W-:Y:S01]  /*7a20*/  STS.128 [R116+0x600], R52 ;  /* 0x0006003474007388 */ /* 0x004fe20000000c00 */
[----:B------:R-:W-:-:S03]  /*7a30*/  NOP ;  /* 0x0000000000007918 */ /* 0x000fc60000000000 */
[----:B0-----:R-:W0:Y:S04]  /*7a40*/  LDS.128 R56, [R115+0x10] ;  /* 0x0000100073387984 */ /* 0x001e280000000c00 */
[----:B------:R-:W1:Y:S04]  /*7a50*/  LDS.128 R8, [R115+0x20] ;  /* 0x0000200073087984 */ /* 0x000e680000000c00 */
[----:B------:R-:W2:Y:S04]  /*7a60*/  LDS.128 R4, [R115] ;  /* 0x0000000073047984 */ /* 0x000ea80000000c00 */
[----:B------:R-:W3:Y:S01]  /*7a70*/  LDS.128 R112, [R115+0x30] ;  /* 0x0000300073707984 */ /* 0x000ee20000000c00 */
[----:B------:R-:W-:Y:S01]  /*7a80*/  BAR.SYNC.DEFER_BLOCKING 0x0 ;  /* 0x0000000000007b1d */ /* 0x000fe20000010000 */
        /* <DEDUP_REMOVED lines=8> */
[--C-:B--2---:R-:W-:Y:S01]  /*7b10*/  FADD.FTZ R6, R6, R132.reuse ;  /* 0x0000008406067221 */ /* 0x104fe20000010000 */
[----:B------:R-:W-:Y:S01]  /*7b20*/  FSETP.GTU.FTZ.AND P1, PT, R57, 20, PT ;  /* 0x41a000003900780b */ /* 0x000fe20003f3c000 */
[--C-:B------:R-:W-:Y:S01]  /*7b30*/  FADD.FTZ R16, R4, R132.reuse ;  /* 0x0000008404107221 */ /* 0x100fe20000010000 */
[----:B------:R-:W-:Y:S01]  /*7b40*/  FSETP.GTU.FTZ.AND P5, PT, R13, 20, PT ;  /* 0x41a000000d00780b */ /* 0x000fe20003fbc000 */
[--C-:B------:R-:W-:Y:S01]  /*7b50*/  FADD.FTZ R18, R5, R132.reuse ;  /* 0x0000008405127221 */ /* 0x100fe20000010000 */
[----:B------:R-:W-:Y:S01]  /*7b60*/  FSETP.GTU.FTZ.AND P2, PT, R59, 20, PT ;  /* 0x41a000003b00780b */ /* 0x000fe20003f5c000 */
[--C-:B------:R-:W-:Y:S01]  /*7b70*/  FADD.FTZ R10, R10, R132.reuse ;  /* 0x000000840a0a7221 */ /* 0x100fe20000010000 */
[----:B------:R-:W-:Y:S01]  /*7b80*/  FSETP.GTU.FTZ.AND P6, PT, R9, 20, PT ;  /* 0x41a000000900780b */ /* 0x000fe20003fdc000 */
[--C-:B---3--:R-:W-:Y:S01]  /*7b90*/  FADD.FTZ R112, R112, R132.reuse ;  /* 0x0000008470707221 */ /* 0x108fe20000010000 */
[--C-:B------:R-:W-:Y:S01]  /*7ba0*/  FADD.FTZ R113, R113, R132.reuse ;  /* 0x0000008471717221 */ /* 0x100fe20000010000 */
[----:B------:R-:W-:Y:S01]  /*7bb0*/  @!P0 FMUL.FTZ R8, R58, -1.4426950216293334961 ;  /* 0xbfb8aa3b3a088820 */ /* 0x000fe20000410000 */
[----:B------:R-:W-:Y:S01]  /*7bc0*/  FSETP.GTU.FTZ.AND P3, PT, R10, 20, PT ;  /* 0x41a000000a00780b */ /* 0x000fe20003f7c000 */
[----:B------:R-:W-:Y:S01]  /*7bd0*/  @!P4 FMUL.FTZ R0, R56, -1.4426950216293334961 ;  /* 0xbfb8aa3b3800c820 */ /* 0x000fe20000410000 */
[--C-:B------:R-:W-:Y:S01]  /*7be0*/  FADD.FTZ R114, R114, R132.reuse ;  /* 0x0000008472727221 */ /* 0x100fe20000010000 */
[----:B------:R-:W-:Y:S01]  /*7bf0*/  @!P1 FMUL.FTZ R3, R57, -1.4426950216293334961 ;  /* 0xbfb8aa3b39039820 */ /* 0x000fe20000410000 */
[----:B------:R-:W-:Y:S01]  /*7c00*/  FADD.FTZ R115, R115, R132 ;  /* 0x0000008473737221 */ /* 0x000fe20000010000 */
[----:B------:R-:W0:Y:S01]  /*7c10*/  @!P0 MUFU.EX2 R8, R8 ;  /* 0x0000000800088308 */ /* 0x000e220000000800 */
[----:B------:R-:W-:Y:S01]  /*7c20*/  @!P5 FMUL.FTZ R13, R13, -1.4426950216293334961 ;  /* 0xbfb8aa3b0d0dd820 */ /* 0x000fe20000410000 */
[----:B------:R-:W-:Y:S01]  /*7c30*/  @!P2 FMUL.FTZ R12, R59, -1.4426950216293334961 ;  /* 0xbfb8aa3b3b0ca820 */ /* 0x000fe20000410000 */
[----:B------:R-:W-:Y:S01]  /*7c40*/  STS.128 [R2], R36 ;  /* 0x0000002402007388 */ /* 0x000fe20000000c00 */
[----:B------:R-:W-:-:S03]  /*7c50*/  @!P6 FMUL.FTZ R4, R9, -1.4426950216293334961 ;  /* 0xbfb8aa3b0904e820 */ /* 0x000fc60000410000 */
[----:B------:R1:W-:Y:S01]  /*7c60*/  STS.128 [R2+0x10], R40 ;  /* 0x0000102802007388 */ /* 0x0003e20000000c00 */
[----:B------:R-:W2:Y:S01]  /*7c70*/  @!P4 MUFU.EX2 R0, R0 ;  /* 0x000000000000c308 */ /* 0x000ea20000000800 */
[----:B------:R-:W-:Y:S02]  /*7c80*/  @!P3 FMUL.FTZ R5, R10, -1.4426950216293334961 ;  /* 0xbfb8aa3b0a05b820 */ /* 0x000fe40000410000 */
[----:B------:R-:W-:Y:S04]  /*7c90*/  STS.128 [R2+0x20], R44 ;  /* 0x0000202c02007388 */ /* 0x000fe80000000c00 */
[----:B------:R-:W-:Y:S01]  /*7ca0*/  STS.128 [R2+0x30], R48 ;  /* 0x0000303002007388 */ /* 0x000fe20000000c00 */
[----:B------:R-:W3:Y:S01]  /*7cb0*/  @!P1 MUFU.EX2 R3, R3 ;  /* 0x0000000300039308 */ /* 0x000ee20000000800 */
[----:B0-----:R-:W-:Y:S01]  /*7cc0*/  @!P0 FADD.FTZ R8, R8, 1 ;  /* 0x3f80000008088421 */ /* 0x001fe20000010000 */
[----:B------:R-:W-:-:S06]  /*7cd0*/  NOP ;  /* 0x0000000000007918 */ /* 0x000fcc0000000000 */
[----:B------:R-:W0:Y:S01]  /*7ce0*/  @!P0 MUFU.RCP R17, R8 ;  /* 0x0000000800118308 */ /* 0x000e220000001000 */
[----:B--2---:R-:W-:Y:S01]  /*7cf0*/  @!P4 FADD.FTZ R0, R0, 1 ;  /* 0x3f8000000000c421 */ /* 0x004fe20000010000 */
[----:B------:R-:W-:Y:S01]  /*7d00*/  LDS.128 R52, [R116+0x200] ;  /* 0x0002000074347984 */ /* 0x000fe20000000c00 */
[----:B-1----:R-:W1:Y:S03]  /*7d10*/  LDC.64 R42, c[0x0][0x3a8] ;  /* 0x0000ea00ff2a7b82 */ /* 0x002e660000000a00 */
[----:B------:R-:W-:Y:S02]  /*7d20*/  LDS.128 R56, [R116+0x400] ;  /* 0x0004000074387984 */ /* 0x000fe40000000c00 */
[----:B------:R-:W2:Y:S01]  /*7d30*/  @!P4 MUFU.RCP R15, R0 ;  /* 0x00000000000fc308 */ /* 0x000ea20000001000 */
[----:B---3--:R-:W-:Y:S01]  /*7d40*/  @!P1 FADD.FTZ R3, R3, 1 ;  /* 0x3f80000003039421 */ /* 0x008fe20000010000 */
[----:B------:R-:W-:Y:S06]  /*7d50*/  LDS.128 R36, [R116+0x600] ;  /* 0x0006000074247984 */ /* 0x000fec0000000c00 */
[----:B------:R-:W3:Y:S01]  /*7d60*/  @!P1 MUFU.RCP R14, R3 ;  /* 0x00000003000e9308 */ /* 0x000ee20000001000 */
[----:B0-----:R-:W-:Y:S01]  /*7d70*/  @!P0 FMUL.FTZ R30, R30, R17 ;  /* 0x000000111e1e8220 */ /* 0x001fe20000410000 */
[----:B------:R-:W-:-:S06]  /*7d80*/  FSETP.GTU.FTZ.AND P0, PT, R6, 20, PT ;  /* 0x41a000000600780b */ /* 0x000fcc0003f1c000 */
[----:B------:R-:W0:Y:S01]  /*7d90*/  @!P5 MUFU.EX2 R13, R13 ;  /* 0x0000000d000dd308 */ /* 0x000e220000000800 */
[----:B--2---:R-:W-:Y:S01]  /*7da0*/  @!P4 FMUL.FTZ R28, R28, R15 ;  /* 0x0000000f1c1cc220 */ /* 0x004fe20000410000 */
[----:B------:R-:W-:-:S05]  /*7db0*/  FSETP.GTU.FTZ.AND P4, PT, R16, 20, PT ;  /* 0x41a000001000780b */ /* 0x000fca0003f9c000 */
[----:B------:R-:W-:Y:S01]  /*7dc0*/  @!P0 FMUL.FTZ R6, R6, -1.4426950216293334961 ;  /* 0xbfb8aa3b06068820 */ /* 0x000fe20000410000 */
[----:B------:R-:W2:Y:S01]  /*7dd0*/  @!P2 MUFU.EX2 R12, R12 ;  /* 0x0000000c000ca308 */ /* 0x000ea20000000800 */
[----:B---3--:R-:W-:Y:S01]  /*7de0*/  @!P1 FMUL.FTZ R29, R29, R14 ;  /* 0x0000000e1d1d9220 */ /* 0x008fe20000410000 */
[----:B------:R-:W-:Y:S01]  /*7df0*/  FSETP.GTU.FTZ.AND P1, PT, R18, 20, PT ;  /* 0x41a000001200780b */ /* 0x000fe20003f3c000 */
[----:B------:R-:W3:Y:S04]  /*7e00*/  LDC.64 R14, c[0x0][0x388] ;  /* 0x0000e200ff0e7b82 */ /* 0x000ee80000000a00 */
[----:B------:R-:W-:Y:S01]  /*7e10*/  @!P4 FMUL.FTZ R0, R16, -1.4426950216293334961 ;  /* 0xbfb8aa3b1000c820 */ /* 0x000fe20000410000 */
[----:B------:R-:W4:Y:S01]  /*7e20*/  @!P6 MUFU.EX2 R9, R4 ;  /* 0x000000040009e308 */ /* 0x000f220000000800 */
[----:B0-----:R-:W-:-:S02]  /*7e30*/  @!P5 FADD.FTZ R13, R13, 1 ;  /* 0x3f8000000d0dd421 */ /* 0x001fc40000010000 */
[----:B------:R-:W0:Y:S04]  /*7e40*/  LDC.64 R16, c[0x0][0x3e0] ;  /* 0x0000f800ff107b82 */ /* 0x000e280000000a00 */
[----:B------:R-:W-:Y:S01]  /*7e50*/  @!P1 FMUL.FTZ R3, R18, -1.4426950216293334961 ;  /* 0xbfb8aa3b12039820 */ /* 0x000fe20000410000 */
[----:B------:R-:W5:Y:S01]  /*7e60*/  @!P0 MUFU.EX2 R6, R6 ;  /* 0x0000000600068308 */ /* 0x000f620000000800 */
[----:B--2---:R-:W-:Y:S01]  /*7e70*/  @!P2 FADD.FTZ R12, R12, 1 ;  /* 0x3f8000000c0ca421 */ /* 0x004fe20000010000 */
[----:B------:R-:W-:-:S06]  /*7e80*/  FADD.FTZ R18, R11, R132 ;  /* 0x000000840b127221 */ /* 0x000fcc0000010000 */
[----:B------:R-:W2:Y:S01]  /*7e90*/  @!P4 MUFU.EX2 R0, R0 ;  /* 0x000000000000c308 */ /* 0x000ea20000000800 */
[----:B----4-:R-:W-:Y:S01]  /*7ea0*/  @!P6 FADD.FTZ R9, R9, 1 ;  /* 0x3f8000000909e421 */ /* 0x010fe20000010000 */
[----:B---3--:R-:W-:-:S04]  /*7eb0*/  IMAD R4, R14, UR15, RZ ;  /* 0x0000000f0e047c24 */ /* 0x008fc8000f8e02ff */
[----:B------:R-:W-:Y:S02]  /*7ec0*/  IMAD R15, R15, UR14, R4 ;  /* 0x0000000e0f0f7c24 */ /* 0x000fe4000f8e0204 */
[----:B------:R-:W3:Y:S01]  /*7ed0*/  @!P1 MUFU.EX2 R3, R3 ;  /* 0x0000000300039308 */ /* 0x000ee20000000800 */
[----:B-----5:R-:W-:-:S07]  /*7ee0*/  @!P0 FADD.FTZ R6, R6, 1 ;  /* 0x3f80000006068421 */ /* 0x020fce0000010000 */
[----:B------:R-:W4:Y:S01]  /*7ef0*/  @!P5 MUFU.RCP R13, R13 ;  /* 0x0000000d000dd308 */ /* 0x000f220000001000 */
[----:B--2---:R-:W-:-:S07]  /*7f00*/  @!P4 FADD.FTZ R0, R0, 1 ;  /* 0x3f8000000000c421 */ /* 0x004fce0000010000 */
[----:B------:R-:W2:Y:S01]  /*7f10*/  @!P2 MUFU.RCP R12, R12 ;  /* 0x0000000c000ca308 */ /* 0x000ea20000001000 */
[----:B---3--:R-:W-:-:S07]  /*7f20*/  @!P1 FADD.FTZ R3, R3, 1 ;  /* 0x3f80000003039421 */ /* 0x008fce0000010000 */
[----:B------:R-:W3:Y:S01]  /*7f30*/  @!P6 MUFU.RCP R8, R9 ;  /* 0x000000090008e308 */ /* 0x000ee20000001000 */
[----:B----4-:R-:W-:-:S07]  /*7f40*/  @!P5 FMUL.FTZ R24, R24, R13 ;  /* 0x0000000d1818d220 */ /* 0x010fce0000410000 */
[----:B------:R4:W5:Y:S01]  /*7f50*/  @!P3 MUFU.EX2 R10, R5 ;  /* 0x00000005000ab308 */ /* 0x0009620000000800 */
[----:B--2---:R-:W-:Y:S01]  /*7f60*/  @!P2 FMUL.FTZ R31, R31, R12 ;  /* 0x0000000c1f1fa220 */ /* 0x004fe20000410000 */
[----:B------:R-:W-:-:S06]  /*7f70*/  FSETP.GTU.FTZ.AND P2, PT, R18, 20, PT ;  /* 0x41a000001200780b */ /* 0x000fcc0003f5c000 */
[----:B------:R-:W2:Y:S01]  /*7f80*/  @!P0 MUFU.RCP R13, R6 ;  /* 0x00000006000d8308 */ /* 0x000ea20000001000 */
[----:B----4-:R-:W-:-:S04]  /*7f90*/  IMAD.WIDE.U32 R4, R14, UR14, R76 ;  /* 0x0000000e0e047c25 */ /* 0x010fc8000f8e004c */
[----:B---3--:R-:W-:Y:S01]  /*7fa0*/  @!P6 FMUL.FTZ R25, R25, R8 ;  /* 0x000000081919e220 */ /* 0x008fe20000410000 */
[----:B------:R-:W-:Y:S01]  /*7fb0*/  FSETP.GTU.FTZ.AND P6, PT, R112, 20, PT ;  /* 0x41a000007000780b */ /* 0x000fe20003fdc000 */
[----:B------:R-:W-:Y:S01]  /*7fc0*/  IMAD R14, R136, UR6, RZ ;  /* 0x00000006880e7c24 */ /* 0x000fe2000f8e02ff */
[----:B------:R-:W-:Y:S01]  /*7fd0*/  IADD3 R5, R5, R15, RZ ;  /* 0x0000000f05057210 */ /* 0x000fe20007ffe0ff */
[----:B-1----:R-:W-:Y:S01]  /*7fe0*/  IMAD.WIDE.U32 R76, R42, UR14, R76 ;  /* 0x0000000e2a4c7c25 */ /* 0x002fe2000f8e004c */
[----:B------:R1:W3:Y:S03]  /*7ff0*/  @!P4 MUFU.RCP R11, R0 ;  /* 0x00000000000bc308 */ /* 0x0002e60000001000 */
[----:B-----5:R-:W-:Y:S01]  /*8000*/  @!P3 FADD.FTZ R10, R10, 1 ;  /* 0x3f8000000a0ab421 */ /* 0x020fe20000010000 */
[----:B------:R-:W-:Y:S02]  /*8010*/  IMAD R15, R135, UR7, R14 ;  /* 0x00000007870f7c24 */ /* 0x000fe4000f8e020e */
[----:B------:R-:W-:Y:S01]  /*8020*/  FADD.FTZ R14, R7, R132 ;  /* 0x00000084070e7221 */ /* 0x000fe20000010000 */
[----:B------:R-:W-:Y:S01]  /*8030*/  IMAD.WIDE.U32 R4, R135, UR6, R4 ;  /* 0x0000000687047c25 */ /* 0x000fe2000f8e0004 */
[----:B------:R-:W-:Y:S01]  /*8040*/  ULDC.64 UR6, c[0x0][0x3b0] ;  /* 0x0000ec0000067ab9 */ /* 0x000fe20000000a00 */
[----:B------:R-:W4:Y:S02]  /*8050*/  @!P1 MUFU.RCP R12, R3 ;  /* 0x00000003000c9308 */ /* 0x000f240000001000 */
[----:B--2---:R-:W-:Y:S01]  /*8060*/  @!P0 FMUL.FTZ R34, R34, R13 ;  /* 0x0000000d22228220 */ /* 0x004fe20000410000 */
[----:B-1----:R-:W-:-:S02]  /*8070*/  IADD3 R0, R5, R15, RZ ;  /* 0x0000000f05007210 */ /* 0x002fc40007ffe0ff */
[----:B0-----:R-:W-:Y:S02]  /*8080*/  LEA R8, P5, R4, R16, 0x2 ;  /* 0x0000001004087211 */ /* 0x001fe400078a10ff */
[----:B------:R-:W-:Y:S02]  /*8090*/  FSETP.GTU.FTZ.AND P0, PT, R14, 20, PT ;  /* 0x41a000000e00780b */ /* 0x000fe40003f1c000 */
[----:B------:R-:W-:Y:S01]  /*80a0*/  LEA.HI.X R9, R4, R17, R0, 0x2, P5 ;  /* 0x0000001104097211 */ /* 0x000fe200028f1400 */
[----:B------:R-:W-:Y:S01]  /*80b0*/  @!P2 FMUL.FTZ R0, R18, -1.4426950216293334961 ;  /* 0xbfb8aa3b1200a820 */ /* 0x000fe20000410000 */
[----:B------:R-:W-:Y:S01]  /*80c0*/  FSETP.GTU.FTZ.AND P5, PT, R113, 20, PT ;  /* 0x41a000007100780b */ /* 0x000fe20003fbc000 */
[----:B------:R-:W0:Y:S01]  /*80d0*/  LDS.128 R16, [R116] ;  /* 0x0000000074107984 */ /* 0x000e220000000c00 */
[----:B---3--:R-:W-:Y:S01]  /*80e0*/  @!P4 FMUL.FTZ R32, R32, R11 ;  /* 0x0000000b2020c220 */ /* 0x008fe20000410000 */
[----:B------:R-:W-:Y:S01]  /*80f0*/  FSETP.GTU.FTZ.AND P4, PT, R114, 20, PT ;  /* 0x41a000007200780b */ /* 0x000fe20003f9c000 */
[----:B------:R-:W-:Y:S01]  /*8100*/  @!P6 FMUL.FTZ R4, R112, -1.4426950216293334961 ;  /* 0xbfb8aa3b7004e820 */ /* 0x000fe20000410000 */
[----:B------:R1:W2:Y:S01]  /*8110*/  @!P2 MUFU.EX2 R3, R0 ;  /* 0x000000000003a308 */ /* 0x0002a20000000800 */
[----:B----4-:R-:W-:Y:S01]  /*8120*/  @!P1 FMUL.FTZ R33, R33, R12 ;  /* 0x0000000c21219220 */ /* 0x010fe20000410000 */
[----:B------:R-:W-:-:S06]  /*8130*/  FSETP.GTU.FTZ.AND P1, PT, R115, 20, PT ;  /* 0x41a000007300780b */ /* 0x000fcc0003f3c000 */
[----:B------:R-:W-:Y:S01]  /*8140*/  @!P5 FMUL.FTZ R5, R113, -1.4426950216293334961 ;  /* 0xbfb8aa3b7105d820 */ /* 0x000fe20000410000 */
[----:B-1----:R-:W-:Y:S01]  /*8150*/  @!P0 FMUL.FTZ R0, R14, -1.4426950216293334961 ;  /* 0xbfb8aa3b0e008820 */ /* 0x002fe20000410000 */
[----:B------:R-:W1:Y:S01]  /*8160*/  @!P6 MUFU.EX2 R4, R4 ;  /* 0x000000040004e308 */ /* 0x000e620000000800 */
[----:B------:R-:W-:-:S04]  /*8170*/  @!P4 FMUL.FTZ R6, R114, -1.4426950216293334961 ;  /* 0xbfb8aa3b7206c820 */ /* 0x000fc80000410000 */
[----:B------:R-:W-:Y:S01]  /*8180*/  @!P1 FMUL.FTZ R7, R115, -1.4426950216293334961 ;  /* 0xbfb8aa3b73079820 */ /* 0x000fe20000410000 */
[----:B--2---:R-:W-:Y:S02]  /*8190*/  @!P2 FADD.FTZ R3, R3, 1 ;  /* 0x3f8000000303a421 */ /* 0x004fe40000010000 */
[----:B------:R-:W2:Y:S08]  /*81a0*/  @!P5 MUFU.EX2 R5, R5 ;  /* 0x000000050005d308 */ /* 0x000eb00000000800 */
[----:B------:R1:W3:Y:S08]  /*81b0*/  @!P4 MUFU.EX2 R11, R6 ;  /* 0x00000006000bc308 */ /* 0x0002f00000000800 */
[----:B------:R2:W4:Y:S01]  /*81c0*/  @!P1 MUFU.EX2 R12, R7 ;  /* 0x00000007000c9308 */ /* 0x0005220000000800 */
[----:B-1----:R-:W-:-:S07]  /*81d0*/  @!P6 FADD.FTZ R6, R4, 1 ;  /* 0x3f8000000406e421 */ /* 0x002fce0000010000 */
[----:B------:R-:W1:Y:S01]  /*81e0*/  @!P0 MUFU.EX2 R0, R0 ;  /* 0x0000000000008308 */ /* 0x000e620000000800 */
[----:B--2---:R-:W-:Y:S01]  /*81f0*/  @!P5 FADD.FTZ R7, R5, 1 ;  /* 0x3f8000000507d421 */ /* 0x004fe20000010000 */
[----:B------:R-:W-:-:S04]  /*8200*/  IMAD.WIDE R4, R117, 0x10, R8 ;  /* 0x0000001075047825 */ /* 0x000fc800078e0208 */
[----:B---3--:R-:W-:Y:S01]  /*8210*/  @!P4 FADD.FTZ R11, R11, 1 ;  /* 0x3f8000000b0bc421 */ /* 0x008fe20000010000 */
[----:B------:R-:W-:Y:S01]  /*8220*/  FADD.FTZ R8, R32, R131 ;  /* 0x0000008320087221 */ /* 0x000fe20000010000 */
[----:B0-----:R-:W-:Y:S01]  /*8230*/  STG.E.128 desc[UR12][R4.64], R16 ;  /* 0x0000001004007986 */ /* 0x001fe2000c101d0c */
[----:B------:R-:W0:Y:S01]  /*8240*/  @!P3 MUFU.RCP R13, R10 ;  /* 0x0000000a000db308 */ /* 0x000e220000001000 */
[----:B----4-:R-:W-:Y:S02]  /*8250*/  @!P1 FADD.FTZ R12, R12, 1 ;  /* 0x3f8000000c0c9421 */ /* 0x010fe40000010000 */
[----:B------:R-:W-:Y:S04]  /*8260*/  STG.E.128 desc[UR12][R4.64+0x200], R52 ;  /* 0x0002003404007986 */ /* 0x000fe8000c101d0c */
[----:B------:R-:W-:Y:S01]  /*8270*/  STG.E.128 desc[UR12][R4.64+0x400], R56 ;  /* 0x0004003804007986 */ /* 0x000fe2000c101d0c */
[----:B------:R2:W3:Y:S01]  /*8280*/  @!P2 MUFU.RCP R14, R3 ;  /* 0x00000003000ea308 */ /* 0x0004e20000001000 */
[----:B-1----:R-:W-:-:S02]  /*8290*/  @!P0 FADD.FTZ R0, R0, 1 ;  /* 0x3f80000000008421 */ /* 0x002fc40000010000 */
[----:B------:R1:W-:Y:S01]  /*82a0*/  STG.E.128 desc[UR12][R4.64+0x600], R36 ;  /* 0x0006002404007986 */ /* 0x0003e2000c101d0c */
[----:B------:R-:W-:Y:S01]  /*82b0*/  BAR.SYNC.DEFER_BLOCKING 0x0 ;  /* 0x0000000000007b1d */ /* 0x000fe20000010000 */
[----:B--2---:R-:W-:Y:S01]  /*82c0*/  FADD.FTZ R3, R8, R33 ;  /* 0x0000002108037221 */ /* 0x004fe20000010000 */
[----:B0-----:R-:W-:Y:S01]  /*82d0*/  @!P3 FMUL.FTZ R26, R26, R13 ;  /* 0x0000000d1a1ab220 */ /* 0x001fe20000410000 */
[----:B------:R-:W-:-:S03]  /*82e0*/  IADD3 R122, P3, R122, -0x1000, RZ ;  /* 0xfffff0007a7a7810 */ /* 0x000fc60007f7e0ff */
[----:B------:R-:W0:Y:S01]  /*82f0*/  @!P6 MUFU.RCP R15, R6 ;  /* 0x00000006000fe308 */ /* 0x000e220000001000 */
[----:B------:R-:W-:Y:S01]  /*8300*/  IADD3.X R123, R123, -0x1, RZ, P3, !PT ;  /* 0xffffffff7b7b7810 */ /* 0x000fe20001ffe4ff */
[----:B---3--:R-:W-:Y:S01]  /*8310*/  @!P2 FMUL.FTZ R27, R27, R14 ;  /* 0x0000000e1b1ba220 */ /* 0x008fe20000410000 */
[----:B------:R-:W-:-:S05]  /*8320*/  IADD3 R121, P2, R121, -0x1000, RZ ;  /* 0xfffff00079797810 */ /* 0x000fca0007f5e0ff */
[----:B------:R2:W3:Y:S01]  /*8330*/  @!P5 MUFU.RCP R40, R7 ;  /* 0x000000070028d308 */ /* 0x0004e20000001000 */
[----:B-1----:R-:W-:Y:S01]  /*8340*/  IMAD R4, R42, UR15, RZ ;  /* 0x0000000f2a047c24 */ /* 0x002fe2000f8e02ff */
[----:B------:R-:W-:-:S06]  /*8350*/  IADD3.X R119, R119, -0x1, RZ, P2, !PT ;  /* 0xffffffff77777810 */ /* 0x000fcc00017fe4ff */
[----:B------:R-:W1:Y:S01]  /*8360*/  @!P0 MUFU.RCP R0, R0 ;  /* 0x0000000000008308 */ /* 0x000e620000001000 */
[----:B0-----:R-:W-:Y:S01]  /*8370*/  @!P6 FMUL.FTZ R20, R20, R15 ;  /* 0x0000000f1414e220 */ /* 0x001fe20000410000 */
[----:B------:R0:W-:Y:S01]  /*8380*/  STS.128 [R2+0x10], R28 ;  /* 0x0000101c02007388 */ /* 0x0001e20000000c00 */
[----:B--2---:R-:W2:Y:S03]  /*8390*/  LDC.64 R6, c[0x0][0x3f0] ;  /* 0x0000fc00ff067b82 */ /* 0x004ea60000000a00 */
[----:B------:R4:W-:Y:S02]  /*83a0*/  STS.128 [R2+0x20], R24 ;  /* 0x0000201802007388 */ /* 0x0009e40000000c00 */
[----:B------:R-:W5:Y:S01]  /*83b0*/  @!P4 MUFU.RCP R11, R11 ;  /* 0x0000000b000bc308 */ /* 0x000f620000001000 */
[----:B---3--:R-:W-:-:S07]  /*83c0*/  @!P5 FMUL.FTZ R21, R21, R40 ;  /* 0x000000281515d220 */ /* 0x008fce0000410000 */
[----:B------:R-:W3:Y:S01]  /*83d0*/  @!P1 MUFU.RCP R12, R12 ;  /* 0x0000000c000c9308 */ /* 0x000ee20000001000 */
[----:B-1----:R-:W-:Y:S01]  /*83e0*/  @!P0 FMUL.FTZ R35, R35, R0 ;  /* 0x0000000023238220 */ /* 0x002fe20000410000 */
[----:B------:R-:W-:-:S04]  /*83f0*/  FADD.FTZ R0, R3, R34 ;  /* 0x0000002203007221 */ /* 0x000fc80000010000 */
[----:B------:R-:W-:Y:S01]  /*8400*/  FADD.FTZ R3, R0, R35 ;  /* 0x0000002300037221 */ /* 0x000fe20000010000 */
[----:B------:R-:W-:Y:S01]  /*8410*/  STS.128 [R2], R32 ;  /* 0x0000002002007388 */ /* 0x000fe20000000c00 */
[----:B-----5:R-:W-:Y:S02]  /*8420*/  @!P4 FMUL.FTZ R22, R22, R11 ;  /* 0x0000000b1616c220 */ /* 0x020fe40000410000 */
[----:B------:R-:W-:Y:S01]  /*8430*/  FADD.FTZ R0, R3, R28 ;  /* 0x0000001c03007221 */ /* 0x000fe20000010000 */
[----:B------:R-:W-:-:S03]  /*8440*/  IADD3 R126, P4, R126, -0x1000, RZ ;  /* 0xfffff0007e7e7810 */ /* 0x000fc60007f9e0ff */
[----:B------:R-:W-:Y:S01]  /*8450*/  FADD.FTZ R3, R0, R29 ;  /* 0x0000001d00037221 */ /* 0x000fe20000010000 */
[----:B------:R-:W-:Y:S01]  /*8460*/  IADD3.X R127, R127, -0x1, RZ, P4, !PT ;  /* 0xffffffff7f7f7810 */ /* 0x000fe200027fe4ff */
[----:B---3--:R-:W-:Y:S02]  /*8470*/  @!P1 FMUL.FTZ R23, R23, R12 ;  /* 0x0000000c17179220 */ /* 0x008fe40000410000 */
[----:B------:R-:W-:Y:S01]  /*8480*/  FADD.FTZ R0, R3, R30 ;  /* 0x0000001e03007221 */ /* 0x000fe20000010000 */
[----:B------:R-:W-:Y:S01]  /*8490*/  IMAD R3, R43, UR14, R4 ;  /* 0x0000000e2b037c24 */ /* 0x000fe2000f8e0204 */
[----:B------:R-:W-:Y:S01]  /*84a0*/  IADD3 R124, P1, R124, -0x1000, RZ ;  /* 0xfffff0007c7c7810 */ /* 0x000fe20007f3e0ff */
[----:B------:R1:W-:Y:S01]  /*84b0*/  STS.128 [R2+0x30], R20 ;  /* 0x0000301402007388 */ /* 0x0003e20000000c00 */
[----:B------:R-:W-:-:S03]  /*84c0*/  NOP ;  /* 0x0000000000007918 */ /* 0x000fc60000000000 */
[----:B------:R-:W3:Y:S01]  /*84d0*/  LDS.128 R8, [R116] ;  /* 0x0000000074087984 */ /* 0x000ee20000000c00 */
[----:B0-----:R-:W-:Y:S01]  /*84e0*/  FADD.FTZ R31, R0, R31 ;  /* 0x0000001f001f7221 */ /* 0x001fe20000010000 */
[----:B------:R-:W-:Y:S01]  /*84f0*/  IADD3 R77, R77, R3, RZ ;  /* 0x000000034d4d7210 */ /* 0x000fe20007ffe0ff */
[----:B------:R-:W-:Y:S01]  /*8500*/  IMAD R0, R136, UR6, RZ ;  /* 0x0000000688007c24 */ /* 0x000fe2000f8e02ff */
[----:B------:R-:W0:Y:S01]  /*8510*/  LDS.128 R12, [R116+0x200] ;  /* 0x00020000740c7984 */ /* 0x000e220000000c00 */
[----:B----4-:R-:W-:Y:S01]  /*8520*/  FADD.FTZ R24, R31, R24 ;  /* 0x000000181f187221 */ /* 0x010fe20000010000 */
[----:B------:R-:W-:Y:S01]  /*8530*/  IADD3.X R125, R125, -0x1, RZ, P1, !PT ;  /* 0xffffffff7d7d7810 */ /* 0x000fe20000ffe4ff */
[C---:B------:R-:W-:Y:S01]  /*8540*/  IMAD R5, R135.reuse, UR7, R0 ;  /* 0x0000000787057c24 */ /* 0x040fe2000f8e0200 */
[----:B------:R-:W4:Y:S01]  /*8550*/  LDS.128 R16, [R116+0x400] ;  /* 0x0004000074107984 */ /* 0x000f220000000c00 */
[----:B-1----:R-:W-:-:S04]  /*8560*/  IMAD.WIDE.U32 R2, R135, UR6, R76 ;  /* 0x0000000687027c25 */ /* 0x002fc8000f8e004c */
[----:B------:R-:W-:Y:S01]  /*8570*/  FADD.FTZ R25, R24, R25 ;  /* 0x0000001918197221 */ /* 0x000fe20000010000 */
[----:B------:R-:W1:Y:S01]  /*8580*/  LDS.128 R32, [R116+0x600] ;  /* 0x0006000074207984 */ /* 0x000e620000000c00 */
[----:B------:R-:W-:Y:S02]  /*8590*/  IADD3 R0, R3, R5, RZ ;  /* 0x0000000503007210 */ /* 0x000fe40007ffe0ff */
[----:B------:R-:W-:Y:S01]  /*85a0*/  FADD.FTZ R26, R25, R26 ;  /* 0x0000001a191a7221 */ /* 0x000fe20000010000 */
[----:B--2---:R-:W-:-:S03]  /*85b0*/  LEA R4, P0, R2, R6, 0x2 ;  /* 0x0000000602047211 */ /* 0x004fc600078010ff */
[----:B------:R-:W-:Y:S01]  /*85c0*/  FADD.FTZ R27, R26, R27 ;  /* 0x0000001b1a1b7221 */ /* 0x000fe20000010000 */
        /* <DEDUP_REMOVED lines=12> */
.L_x_6241:
        /* <DEDUP_REMOVED lines=35> */
.L_x_6322:
[----:B------:R-:W-:Y:S05]  /*88c0*/  BSYNC B0 ;  /* 0x0000000000007941 */ /* 0x000fea0003800000 */
.L_x_6321:
        /* <DEDUP_REMOVED lines=38> */
.L_x_6324:
[----:B--2---:R-:W2:Y:S02]  /*8b30*/  S2R R15, SR_TID.X ;  /* 0x00000000000f7919 */ /* 0x004ea40000002100 */
.L_x_6325:
[----:B------:R-:W-:Y:S05]  /*8b40*/  BSYNC B0 ;  /* 0x0000000000007941 */ /* 0x000fea0003800000 */
.L_x_6323:
        /* <DEDUP_REMOVED lines=22> */
.L_x_6327:
        /* <DEDUP_REMOVED lines=26> */
.L_x_6326:
[----:B------:R-:W-:Y:S05]  /*8e50*/  EXIT ;  /* 0x000000000000794d */ /* 0x000fea0003800000 */
.L_x_6279:
[----:B------:R-:W-:Y:S01]  /*8e60*/  HFMA2.MMA R190, -RZ, RZ, 0, 5.9604644775390625e-08 ;  /* 0x00000001ffbe7435 */ /* 0x000fe200000001ff */
[----:B------:R-:W-:Y:S02]  /*8e70*/  MOV R189, R82 ;  /* 0x0000005200bd7202 */ /* 0x000fe40000000f00 */
[----:B------:R-:W-:Y:S02]  /*8e80*/  MOV R191, RZ ;  /* 0x000000ff00bf7202 */ /* 0x000fe40000000f00 */
[----:B------:R-:W-:-:S07]  /*8e90*/  MOV R86, 0xffffffff ;  /* 0xffffffff00567802 */ /* 0x000fce0000000f00 */
[----:B-1----:R-:W-:Y:S05]  /*8ea0*/  WARPSYNC.COLLECTIVE R86, `(.L_x_6328) ;  /* 0x0000000056087348 */ /* 0x002fea0003c00000 */
[----:B------:R0:W2:Y:S02]  /*8eb0*/  SHFL.UP P3, R151, R189, R190, R191 ;  /* 0x040000bebd977389 */ /* 0x0000a400000600bf */
[----:B012---:R-:W-:Y:S01]  /*8ec0*/  ENDCOLLECTIVE ;  /* 0x000000000000791b */ /* 0x007fe20003800000 */
.L_x_6328:
[----:B------:R-:W-:Y:S02]  /*8ed0*/  MOV R189, R83 ;  /* 0x0000005300bd7202 */ /* 0x000fe40000000f00 */
[----:B------:R-:W-:-:S07]  /*8ee0*/  MOV R87, R151 ;  /* 0x0000009700577202 */ /* 0x000fce0000000f00 */
[----:B------:R-:W-:Y:S05]  /*8ef0*/  WARPSYNC.COLLECTIVE R86, `(.L_x_6329) ;  /* 0x0000000056087348 */ /* 0x000fea0003c00000 */
[----:B------:R0:W1:Y:S02]  /*8f00*/  SHFL.UP P3, R151, R189, R190, R191 ;  /* 0x040000bebd977389 */ /* 0x00006400000600bf */
[----:B01----:R-:W-:Y:S01]  /*8f10*/  ENDCOLLECTIVE ;  /* 0x000000000000791b */ /* 0x003fe20003800000 */
.L_x_6329:
        /* <DEDUP_REMOVED lines=8> */
.L_x_6330:
[----:B------:R-:W-:Y:S02]  /*8fa0*/  MOV R189, R83 ;  /* 0x0000005300bd7202 */ /* 0x000fe40000000f00 */
[----:B------:R-:W-:-:S07]  /*8fb0*/  MOV R87, R151 ;  /* 0x0000009700577202 */ /* 0x000fce0000000f00 */
[----:B------:R-:W-:Y:S05]  /*8fc0*/  WARPSYNC.COLLECTIVE R86, `(.L_x_6331) ;  /* 0x0000000056087348 */ /* 0x000fea0003c00000 */
[----:B------:R0:W1:Y:S02]  /*8fd0*/  SHFL.UP P3, R151, R189, R190, R191 ;  /* 0x040000bebd977389 */ /* 0x00006400000600bf */
[----:B01----:R-:W-:Y:S01]  /*8fe0*/  ENDCOLLECTIVE ;  /* 0x000000000000791b */ /* 0x003fe20003800000 */
.L_x_6331:
        /* <DEDUP_REMOVED lines=8> */
.L_x_6332:
[----:B------:R-:W-:Y:S02]  /*9070*/  MOV R189, R83 ;  /* 0x0000005300bd7202 */ /* 0x000fe40000000f00 */
[----:B------:R-:W-:-:S07]  /*9080*/  MOV R87, R151 ;  /* 0x0000009700577202 */ /* 0x000fce0000000f00 */
[----:B------:R-:W-:Y:S05]  /*9090*/  WARPSYNC.COLLECTIVE R86, `(.L_x_6333) ;  /* 0x0000000056087348 */ /* 0x000fea0003c00000 */
[----:B------:R0:W1:Y:S02]  /*90a0*/  SHFL.UP P3, R151, R189, R190, R191 ;  /* 0x040000bebd977389 */ /* 0x00006400000600bf */
[----:B01----:R-:W-:Y:S01]  /*90b0*/  ENDCOLLECTIVE ;  /* 0x000000000000791b */ /* 0x003fe20003800000 */
.L_x_6333:
        /* <DEDUP_REMOVED lines=8> */
.L_x_6334:
[----:B------:R-:W-:Y:S02]  /*9140*/  MOV R189, R83 ;  /* 0x0000005300bd7202 */ /* 0x000fe40000000f00 */
[----:B------:R-:W-:-:S07]  /*9150*/  MOV R87, R151 ;  /* 0x0000009700577202 */ /* 0x000fce0000000f00 */
[----:B------:R-:W-:Y:S05]  /*9160*/  WARPSYNC.COLLECTIVE R86, `(.L_x_6335) ;  /* 0x0000000056087348 */ /* 0x000fea0003c00000 */
[----:B------:R0:W1:Y:S02]  /*9170*/  SHFL.UP P3, R151, R189, R190, R191 ;  /* 0x040000bebd977389 */ /* 0x00006400000600bf */
[----:B01----:R-:W-:Y:S01]  /*9180*/  ENDCOLLECTIVE ;  /* 0x000000000000791b */ /* 0x003fe20003800000 */
.L_x_6335:
        /* <DEDUP_REMOVED lines=8> */
.L_x_6336:
[----:B------:R-:W-:Y:S02]  /*9210*/  MOV R189, R83 ;  /* 0x0000005300bd7202 */ /* 0x000fe40000000f00 */
[----:B------:R-:W-:-:S07]  /*9220*/  MOV R87, R151 ;  /* 0x0000009700577202 */ /* 0x000fce0000000f00 */
[----:B------:R-:W-:Y:S05]  /*9230*/  WARPSYNC.COLLECTIVE R86, `(.L_x_6337) ;  /* 0x0000000056087348 */ /* 0x000fea0003c00000 */
[----:B------:R0:W1:Y:S02]  /*9240*/  SHFL.UP P3, R151, R189, R190, R191 ;  /* 0x040000bebd977389 */ /* 0x00006400000600bf */
[----:B01----:R-:W-:Y:S01]  /*9250*/  ENDCOLLECTIVE ;  /* 0x000000000000791b */ /* 0x003fe20003800000 */
.L_x_6337:
[----:B------:R-:W-:Y:S05]  /*9260*/  BRA `(.L_x_6338) ;  /* 0xffffffc000d87947 */ /* 0x000fea000383ffff */
.L_x_6280:
        /* <DEDUP_REMOVED lines=8> */
.L_x_6340:
[----:B------:R-:W-:Y:S05]  /*92f0*/  BSYNC B0 ;  /* 0x0000000000007941 */ /* 0x000fea0003800000 */
.L_x_6339:
[----:B------:R-:W-:Y:S05]  /*9300*/  BRA `(.L_x_6341) ;  /* 0xffffffc000c47947 */ /* 0x000fea000383ffff */
.L_x_6281:
        /* <DEDUP_REMOVED lines=8> */
.L_x_6343:
[----:B------:R-:W-:Y:S05]  /*9390*/  BSYNC B0 ;  /* 0x0000000000007941 */ /* 0x000fea0003800000 */
.L_x_6342:
[----:B------:R-:W-:Y:S05]  /*93a0*/  BRA `(.L_x_6344) ;  /* 0xffffffc000a47947 */ /* 0x000fea000383ffff */
.L_x_6282:
        /* <DEDUP_REMOVED lines=8> */
.L_x_6346:
[----:B------:R-:W-:Y:S05]  /*9430*/  BSYNC B0 ;  /* 0x0000000000007941 */ /* 0x000fea0003800000 */
.L_x_6345:
        /* <DEDUP_REMOVED lines=11> */
.L_x_6347:
[----:B------:R-:W-:Y:S05]  /*94f0*/  WARPSYNC.COLLECTIVE R86, `(.L_x_6348) ;  /* 0x0000000056087348 */ /* 0x000fea0003c00000 */
[----:B------:R0:W1:Y:S02]  /*9500*/  SHFL.IDX P3, R87, R225, R226, R227 ;  /* 0x000000e2e1577389 */ /* 0x00006400000600e3 */
[----:B01----:R-:W-:Y:S01]  /*9510*/  ENDCOLLECTIVE ;  /* 0x000000000000791b */ /* 0x003fe20003800000 */
.L_x_6348:
[----:B------:R-:W-:Y:S02]  /*9520*/  MOV R225, R85 ;  /* 0x0000005500e17202 */ /* 0x000fe40000000f00 */
[----:B------:R-:W-:Y:S02]  /*9530*/  MOV R83, R151 ;  /* 0x0000009700537202 */ /* 0x000fe40000000f00 */
[----:B------:R-:W-:-:S07]  /*9540*/  MOV R84, R87 ;  /* 0x0000005700547202 */ /* 0x000fce0000000f00 */
[----:B------:R-:W-:Y:S05]  /*9550*/  WARPSYNC.COLLECTIVE R86, `(.L_x_6349) ;  /* 0x0000000056087348 */ /* 0x000fea0003c00000 */
[----:B------:R0:W1:Y:S02]  /*9560*/  SHFL.IDX P3, R87, R225, R226, R227 ;  /* 0x000000e2e1577389 */ /* 0x00006400000600e3 */
[----:B01----:R-:W-:Y:S01]  /*9570*/  ENDCOLLECTIVE ;  /* 0x000000000000791b */ /* 0x003fe20003800000 */
.L_x_6349:
[----:B------:R-:W-:Y:S01]  /*9580*/  MOV R85, R87 ;  /* 0x0000005700557202 */ /* 0x000fe20000000f00 */
[----:B------:R-:W-:Y:S06]  /*9590*/  BRA `(.L_x_6350) ;  /* 0xffffffc000407947 */ /* 0x000fec000383ffff */
.L_x_6284:
        /* <DEDUP_REMOVED lines=9> */
.L_x_6351:
[----:B------:R-:W-:Y:S02]  /*9630*/  MOV R229, R81 ;  /* 0x0000005100e57202 */ /* 0x000fe40000000f00 */
[----:B------:R-:W-:-:S07]  /*9640*/  MOV R85, R87 ;  /* 0x0000005700557202 */ /* 0x000fce0000000f00 */
[----:B------:R-:W-:Y:S05]  /*9650*/  WARPSYNC.COLLECTIVE R86, `(.L_x_6352) ;  /* 0x0000000056087348 */ /* 0x000fea0003c00000 */
[----:B------:R0:W1:Y:S02]  /*9660*/  SHFL.DOWN P6, R87, R229, R228, R231 ;  /* 0x080000e4e5577389 */ /* 0x00006400000c00e7 */
[----:B01----:R-:W-:Y:S01]  /*9670*/  ENDCOLLECTIVE ;  /* 0x000000000000791b */ /* 0x003fe20003800000 */
.L_x_6352:
        /* <DEDUP_REMOVED lines=8> */
.L_x_6353:
[----:B------:R-:W-:Y:S02]  /*9700*/  MOV R229, R81 ;  /* 0x0000005100e57202 */ /* 0x000fe40000000f00 */
[----:B------:R-:W-:-:S07]  /*9710*/  MOV R85, R87 ;  /* 0x0000005700557202 */ /* 0x000fce0000000f00 */
[----:B------:R-:W-:Y:S05]  /*9720*/  WARPSYNC.COLLECTIVE R86, `(.L_x_6354) ;  /* 0x0000000056087348 */ /* 0x000fea0003c00000 */
[----:B------:R0:W1:Y:S02]  /*9730*/  SHFL.DOWN P6, R87, R229, R228, R231 ;  /* 0x080000e4e5577389 */ /* 0x00006400000c00e7 */
[----:B01----:R-:W-:Y:S01]  /*9740*/  ENDCOLLECTIVE ;  /* 0x000000000000791b */ /* 0x003fe20003800000 */
.L_x_6354:
        /* <DEDUP_REMOVED lines=8> */
.L_x_6355:
[----:B------:R-:W-:Y:S02]  /*97d0*/  MOV R229, R81 ;  /* 0x0000005100e57202 */ /* 0x000fe40000000f00 */
[----:B------:R-:W-:-:S07]  /*97e0*/  MOV R85, R87 ;  /* 0x0000005700557202 */ /* 0x000fce0000000f00 */
[----:B------:R-:W-:Y:S05]  /*97f0*/  WARPSYNC.COLLECTIVE R86, `(.L_x_6356) ;  /* 0x0000000056087348 */ /* 0x000fea0003c00000 */
[----:B------:R0:W1:Y:S02]  /*9800*/  SHFL.DOWN P6, R87, R229, R228, R231 ;  /* 0x080000e4e5577389 */ /* 0x00006400000c00e7 */
[----:B01----:R-:W-:Y:S01]  /*9810*/  ENDCOLLECTIVE ;  /* 0x000000000000791b */ /* 0x003fe20003800000 */
.L_x_6356:
        /* <DEDUP_REMOVED lines=8> */
.L_x_6357:
[----:B------:R-:W-:Y:S02]  /*98a0*/  MOV R229, R81 ;  /* 0x0000005100e57202 */ /* 0x000fe40000000f00 */
[----:B------:R-:W-:-:S07]  /*98b0*/  MOV R85, R87 ;  /* 0x0000005700557202 */ /* 0x000fce0000000f00 */
[----:B------:R-:W-:Y:S05]  /*98c0*/  WARPSYNC.COLLECTIVE R86, `(.L_x_6358) ;  /* 0x0000000056087348 */ /* 0x000fea0003c00000 */
[----:B------:R0:W1:Y:S02]  /*98d0*/  SHFL.DOWN P6, R87, R229, R228, R231 ;  /* 0x080000e4e5577389 */ /* 0x00006400000c00e7 */
[----:B01----:R-:W-:Y:S01]  /*98e0*/  ENDCOLLECTIVE ;  /* 0x000000000000791b */ /* 0x003fe20003800000 */
.L_x_6358:
        /* <DEDUP_REMOVED lines=8> */
.L_x_6359:
[----:B------:R-:W-:Y:S02]  /*9970*/  MOV R229, R81 ;  /* 0x0000005100e57202 */ /* 0x000fe40000000f00 */
[----:B------:R-:W-:-:S07]  /*9980*/  MOV R85, R87 ;  /* 0x0000005700557202 */ /* 0x000fce0000000f00 */
[----:B------:R-:W-:Y:S05]  /*9990*/  WARPSYNC.COLLECTIVE R86, `(.L_x_6360) ;  /* 0x0000000056087348 */ /* 0x000fea0003c00000 */
[----:B------:R0:W1:Y:S02]  /*99a0*/  SHFL.DOWN P6, R87, R229, R228, R231 ;  /* 0x080000e4e5577389 */ /* 0x00006400000c00e7 */
[----:B01----:R-:W-:Y:S01]  /*99b0*/  ENDCOLLECTIVE ;  /* 0x000000000000791b */ /* 0x003fe20003800000 */
.L_x_6360:
        /* <DEDUP_REMOVED lines=9> */
.L_x_6361:
[----:B------:R-:W-:Y:S02]  /*9a50*/  MOV R225, R81 ;  /* 0x0000005100e17202 */ /* 0x000fe40000000f00 */
[----:B------:R-:W-:-:S07]  /*9a60*/  MOV R220, R87 ;  /* 0x0000005700dc7202 */ /* 0x000fce0000000f00 */
[----:B------:R-:W-:Y:S05]  /*9a70*/  WARPSYNC.COLLECTIVE R86, `(.L_x_6362) ;  /* 0x0000000056087348 */ /* 0x000fea0003c00000 */
[----:B------:R0:W1:Y:S02]  /*9a80*/  SHFL.IDX P3, R87, R225, R226, R227 ;  /* 0x000000e2e1577389 */ /* 0x00006400000600e3 */
[----:B01----:R-:W-:Y:S01]  /*9a90*/  ENDCOLLECTIVE ;  /* 0x000000000000791b */ /* 0x003fe20003800000 */
.L_x_6362:
[----:B------:R-:W-:Y:S02]  /*9aa0*/  MOV R225, R150 ;  /* 0x0000009600e17202 */ /* 0x000fe40000000f00 */
[----:B------:R-:W-:-:S07]  /*9ab0*/  MOV R222, R87 ;  /* 0x0000005700de7202 */ /* 0x000fce0000000f00 */
[----:B------:R-:W-:Y:S05]  /*9ac0*/  WARPSYNC.COLLECTIVE R86, `(.L_x_6363) ;  /* 0x0000000056087348 */ /* 0x000fea0003c00000 */
[----:B------:R0:W1:Y:S02]  /*9ad0*/  SHFL.DOWN P6, R87, R229, R228, R231 ;  /* 0x080000e4e5577389 */ /* 0x00006400000c00e7 */
[----:B01----:R-:W-:Y:S01]  /*9ae0*/  ENDCOLLECTIVE ;  /* 0x000000000000791b */ /* 0x003fe20003800000 */
.L_x_6363:
[----:B------:R-:W-:Y:S02]  /*9af0*/  MOV R229, R81 ;  /* 0x0000005100e57202 */ /* 0x000fe40000000f00 */
[----:B------:R-:W-:-:S07]  /*9b00*/  MOV R84, R87 ;  /* 0x0000005700547202 */ /* 0x000fce0000000f00 */
[----:B------:R-:W-:Y:S05]  /*9b10*/  WARPSYNC.COLLECTIVE R86, `(.L_x_6364) ;  /* 0x0000000056087348 */ /* 0x000fea0003c00000 */
[----:B------:R0:W1:Y:S02]  /*9b20*/  SHFL.DOWN P6, R87, R229, R228, R231 ;  /* 0x080000e4e5577389 */ /* 0x00006400000c00e7 */
[----:B01----:R-:W-:Y:S01]  /*9b30*/  ENDCOLLECTIVE ;  /* 0x000000000000791b */ /* 0x003fe20003800000 */
.L_x_6364:
[----:B------:R-:W-:-:S07]  /*9b40*/  MOV R85, R87 ;  /* 0x0000005700557202 */ /* 0x000fce0000000f00 */
[----:B------:R-:W-:Y:S05]  /*9b50*/  WARPSYNC.COLLECTIVE R86, `(.L_x_6365) ;  /* 0x0000000056087348 */ /* 0x000fea0003c00000 */
[----:B------:R0:W1:Y:S02]  /*9b60*/  SHFL.IDX P3, R87, R225, R226, R227 ;  /* 0x000000e2e1577389 */ /* 0x00006400000600e3 */
[----:B01----:R-:W-:Y:S01]  /*9b70*/  ENDCOLLECTIVE ;  /* 0x000000000000791b */ /* 0x003fe20003800000 */
.L_x_6365:
[----:B------:R-:W-:Y:S02]  /*9b80*/  MOV R225, R151 ;  /* 0x0000009700e17202 */ /* 0x000fe40000000f00 */
[----:B------:R-:W-:-:S07]  /*9b90*/  MOV R223, R87 ;  /* 0x0000005700df7202 */ /* 0x000fce0000000f00 */
[----:B------:R-:W-:Y:S05]  /*9ba0*/  WARPSYNC.COLLECTIVE R86, `(.L_x_6366) ;  /* 0x0000000056087348 */ /* 0x000fea0003c00000 */
[----:B------:R0:W1:Y:S02]  /*9bb0*/  SHFL.IDX P3, R87, R225, R226, R227 ;  /* 0x000000e2e1577389 */ /* 0x00006400000600e3 */
[----:B01----:R-:W-:Y:S01]  /*9bc0*/  ENDCOLLECTIVE ;  /* 0x000000000000791b */ /* 0x003fe20003800000 */
.L_x_6366:
[----:B------:R-:W-:Y:S05]  /*9bd0*/  BRA `(.L_x_6367) ;  /* 0xffffffc000447947 */ /* 0x000fea000383ffff */
.L_x_6368:
        /* <DEDUP_REMOVED lines=10> */
.L_x_10971:


//--------------------- .text._Z25selective_scan_bwd_kernelI32Selective_Scan_bwd_kernel_traitsILi64ELi16ELb1ELb1ELb1ELb0ELb0EffEEv12SSMParamsBwd --------------------------
	.section	.text._Z25selective_scan_bwd_kernelI32Selective_Scan_bwd_kernel_traitsILi64ELi16ELb1ELb1ELb1ELb0ELb0EffEEv12SSMParamsBwd,"ax",@progbits
	.align	128
        .global         _Z25selective_scan_bwd_kernelI32Selective_Scan_bwd_kernel_traitsILi64ELi16ELb1ELb1ELb1ELb0ELb0EffEEv12SSMParamsBwd
        .type           _Z25selective_scan_bwd_kernelI32Selective_Scan_bwd_kernel_traitsILi64ELi16ELb1ELb1ELb1ELb0ELb0EffEEv12SSMParamsBwd,@function
        .size           _Z25selective_scan_bwd_kernelI32Selective_Scan_bwd_kernel_traitsILi64ELi16ELb1ELb1ELb1ELb0ELb0EffEEv12SSMParamsBwd,(.L_x_10972 - _Z25selective_scan_bwd_kernelI32Selective_Scan_bwd_kernel_traitsILi64ELi16ELb1ELb1ELb1ELb0ELb0EffEEv12SSMParamsBwd)
        .other          _Z25selective_scan_bwd_kernelI32Selective_Scan_bwd_kernel_traitsILi64ELi16ELb1ELb1ELb1ELb0ELb0EffEEv12SSMParamsBwd,@"STO_CUDA_ENTRY STV_DEFAULT"
_Z25selective_scan_bwd_kernelI32Selective_Scan_bwd_kernel_traitsILi64ELi16ELb1ELb1ELb1ELb0ELb0EffEEv12SSMParamsBwd:
.text._Z25selective_scan_bwd_kernelI32Selective_Scan_bwd_kernel_traitsILi64ELi16ELb1ELb1ELb1ELb0ELb0EffEEv12SSMParamsBwd:
[----:B------:R-:W-:Y:S08]  /*0000*/  LDC R1, c[0x0][0x28] ;  /* 0x00000a00ff017b82 */ /* 0x000ff00000000800 */
[----:B------:R-:W0:Y:S01]  /*0010*/  LDC R8, c[0x0][0x228] ;  /* 0x00008a00ff087b82 */ /* 0x000e220000000800 */
[----:B------:R-:W1:Y:S01]  /*0020*/  S2R R33, SR_CTAID.Y ;  /* 0x0000000000217919 */ /* 0x000e620000002600 */
[----:B------:R-:W-:Y:S01]  /*0030*/  HFMA2.MMA R28, -RZ, RZ, 0, 0 ;  /* 0x00000000ff1c7435 */ /* 0x000fe200000001ff */
        /* <DEDUP_REMOVED lines=29> */
[----:B0-----:R-:W-:-:S05]  /*0210*/  IABS R2, R33 ;  /* 0x0000002100027213 */ /* 0x001fca0000000000 */
        /* <DEDUP_REMOVED lines=12> */
[----:B------:R-:W3:Y:S01]  /*02e0*/  LDC.64 R40, c[0x0][0x3b8] ;  /* 0x0000ee00ff287b82 */ /* 0x000ee20000000a00 */
[----:B------:R-:W-:Y:S02]  /*02f0*/  UIMAD.WIDE.U32 UR4, UR15, UR6, URZ ;  /* 0x000000060f0472a5 */ /* 0x000fe4000f8e003f */
[----:B------:R-:W-:-:S04]  /*0300*/  UIMAD UR6, UR14, UR6, URZ ;  /* 0x000000060e0672a4 */ /* 0x000fc8000f8e023f */
[----:B------:R-:W-:Y:S01]  /*0310*/  UIMAD UR8, UR15, UR7, UR6 ;  /* 0x000000070f0872a4 */ /* 0x000fe2000f8e0206 */
[----:B------:R-:W3:Y:S03]  /*0320*/  LDC.64 R42, c[0x0][0x2d8] ;  /* 0x0000b600ff2a7b82 */ /* 0x000ee60000000a00 */
[----:B------:R-:W-:Y:S01]  /*0330*/  @!P1 IADD3 R0, R0, -R9, RZ ;  /* 0x8000000900009210 */ /* 0x000fe20007ffe0ff */
[----:B------:R-:W-:-:S03]  /*0340*/  UIADD3 UR5, UR5, UR8, URZ ;  /* 0x0000000805057290 */ /* 0x000fc6000fffe03f */
[----:B------:R-:W-:Y:S01]  /*0350*/  ISETP.GE.U32.AND P0, PT, R0, R9, PT ;  /* 0x000000090000720c */ /* 0x000fe20003f06070 */
[----:B------:R-:W3:Y:S01]  /*0360*/  LDC.64 R44, c[0x0][0x2e0] ;  /* 0x0000b800ff2c7b82 */ /* 0x000ee20000000a00 */
[----:B------:R-:W-:Y:S02]  /*0370*/  LOP3.LUT R0, R33, R8, RZ, 0x3c, !PT ;  /* 0x0000000821007212 */ /* 0x000fe400078e3cff */
[----:B------:R-:W-:Y:S01]  /*0380*/  SHF.L.U32 R31, R25, 0xa, RZ ;  /* 0x0000000a191f7819 */ /* 0x000fe200000006ff */
[----:B------:R-:W-:Y:S01]  /*0390*/  UIMAD UR8, UR14, UR10, URZ ;  /* 0x0000000a0e0872a4 */ /* 0x000fe2000f8e023f */
[----:B------:R-:W-:Y:S01]  /*03a0*/  ISETP.GE.AND P2, PT, R0, RZ, PT ;  /* 0x000000ff0000720c */ /* 0x000fe20003f46270 */
[-C--:B--2---:R-:W-:Y:S01]  /*03b0*/  IMAD R0, R30, R4.reuse, RZ ;  /* 0x000000041e007224 */ /* 0x084fe200078e02ff */
[----:B------:R-:W-:Y:S01]  /*03c0*/  @!P1 IADD3 R24, R24, 0x1, RZ ;  /* 0x0000000118189810 */ /* 0x000fe20007ffe0ff */
[----:B------:R-:W-:Y:S01]  /*03d0*/  IMAD.WIDE.U32 R2, R33, R4, UR4 ;  /* 0x0000000421027e25 */ /* 0x000fe2000f8e0004 */
[----:B------:R-:W-:Y:S01]  /*03e0*/  IADD3 R7, R31, -0x400, RZ ;  /* 0xfffffc001f077810 */ /* 0x000fe20007ffe0ff */
[----:B------:R-:W-:-:S02]  /*03f0*/  UIMAD.WIDE.U32 UR6, UR15, UR10, URZ ;  /* 0x0000000a0f0672a5 */ /* 0x000fc4000f8e003f */
[----:B------:R-:W-:Y:S01]  /*0400*/  @P0 IADD3 R24, R24, 0x1, RZ ;  /* 0x0000000118180810 */ /* 0x000fe20007ffe0ff */
[----:B------:R-:W-:Y:S01]  /*0410*/  IMAD R0, R33, R5, R0 ;  /* 0x0000000521007224 */ /* 0x000fe200078e0200 */
[----:B------:R-:W-:Y:S01]  /*0420*/  UIMAD UR8, UR15, UR11, UR8 ;  /* 0x0000000b0f0872a4 */ /* 0x000fe2000f8e0208 */
[----:B------:R-:W-:Y:S02]  /*0430*/  SHF.R.S32.HI R9, RZ, 0x1f, R7 ;  /* 0x0000001fff097819 */ /* 0x000fe40000011407 */
[----:B------:R-:W-:Y:S01]  /*0440*/  IADD3 R21, P0, R7, R2, RZ ;  /* 0x0000000207157210 */ /* 0x000fe20007f1e0ff */
[----:B------:R-:W-:Y:S01]  /*0450*/  UIADD3 UR7, UR7, UR8, URZ ;  /* 0x0000000807077290 */ /* 0x000fe2000fffe03f */
[----:B------:R-:W-:Y:S01]  /*0460*/  ISETP.NE.AND P1, PT, R8, RZ, PT ;  /* 0x000000ff0800720c */ /* 0x000fe20003f25270 */
[----:B------:R-:W-:Y:S01]  /*0470*/  ULDC.64 UR10, c[0x0][0x328] ;  /* 0x0000ca00000a7ab9 */ /* 0x000fe20000000a00 */
[----:B------:R-:W-:Y:S01]  /*0480*/  IADD3.X R10, R9, R3, R0, P0, !PT ;  /* 0x00000003090a7210 */ /* 0x000fe200007fe400 */
[-C--:B-1----:R-:W-:Y:S01]  /*0490*/  IMAD R0, R30, R12.reuse, RZ ;  /* 0x0000000c1e007224 */ /* 0x082fe200078e02ff */
[----:B------:R-:W-:Y:S01]  /*04a0*/  UIMAD UR8, UR14, UR10, URZ ;  /* 0x0000000a0e0872a4 */ /* 0x000fe2000f8e023f */
[----:B------:R-:W-:-:S04]  /*04b0*/  IMAD.WIDE.U32 R2, R33, R12, UR6 ;  /* 0x0000000621027e25 */ /* 0x000fc8000f8e000c */
[----:B------:R-:W-:Y:S02]  /*04c0*/  IMAD R0, R33, R13, R0 ;  /* 0x0000000d21007224 */ /* 0x000fe400078e0200 */
[----:B------:R-:W1:Y:S01]  /*04d0*/  LDC.64 R12, c[0x0][0x278] ;  /* 0x00009e00ff0c7b82 */ /* 0x000e620000000a00 */
[----:B------:R-:W-:Y:S01]  /*04e0*/  UIMAD.WIDE.U32 UR4, UR15, UR10, URZ ;  /* 0x0000000a0f0472a5 */ /* 0x000fe2000f8e003f */
[----:B------:R-:W-:Y:S01]  /*04f0*/  @!P2 IADD3 R24, -R24, RZ, RZ ;  /* 0x000000ff1818a210 */ /* 0x000fe20007ffe1ff */
[----:B------:R-:W-:Y:S01]  /*0500*/  UIMAD UR8, UR15, UR11, UR8 ;  /* 0x0000000b0f0872a4 */ /* 0x000fe2000f8e0208 */
[----:B------:R-:W-:Y:S02]  /*0510*/  @!P1 LOP3.LUT R24, RZ, R8, RZ, 0x33, !PT ;  /* 0x00000008ff189212 */ /* 0x000fe400078e33ff */
[----:B------:R-:W-:Y:S02]  /*0520*/  ULDC.64 UR10, c[0x0][0x240] ;  /* 0x00009000000a7ab9 */ /* 0x000fe40000000a00 */
[----:B------:R-:W-:Y:S01]  /*0530*/  UIMAD UR9, UR14, UR10, URZ ;  /* 0x0000000a0e0972a4 */ /* 0x000fe2000f8e023f */
[----:B------:R-:W-:Y:S01]  /*0540*/  IADD3 R19, P0, R7, R2, RZ ;  /* 0x0000000207137210 */ /* 0x000fe20007f1e0ff */
[----:B------:R-:W-:Y:S01]  /*0550*/  UIADD3 UR5, UR5, UR8, URZ ;  /* 0x0000000805057290 */ /* 0x000fe2000fffe03f */
[----:B------:R-:W-:Y:S01]  /*0560*/  SHF.R.S32.HI R29, RZ, 0x1f, R24 ;  /* 0x0000001fff1d7819 */ /* 0x000fe20000011418 */
[----:B------:R-:W-:-:S02]  /*0570*/  UIMAD.WIDE.U32 UR6, UR15, UR10, URZ ;  /* 0x0000000a0f0672a5 */ /* 0x000fc4000f8e003f */
[----:B------:R-:W-:Y:S01]  /*0580*/  UIMAD UR9, UR15, UR11, UR9 ;  /* 0x0000000b0f0972a4 */ /* 0x000fe2000f8e0209 */
[----:B------:R-:W-:Y:S02]  /*0590*/  IADD3.X R8, R9, R3, R0, P0, !PT ;  /* 0x0000000309087210 */ /* 0x000fe400007fe400 */
[----:B------:R-:W-:Y:S01]  /*05a0*/  ULDC.64 UR10, c[0x0][0x310] ;  /* 0x0000c400000a7ab9 */ /* 0x000fe20000000a00 */
[----:B----4-:R-:W-:Y:S01]  /*05b0*/  IMAD R0, R30, R14, RZ ;  /* 0x0000000e1e007224 */ /* 0x010fe200078e02ff */
[----:B------:R-:W-:Y:S01]  /*05c0*/  ISETP.NE.U32.AND P0, PT, RZ, UR10, PT ;  /* 0x0000000aff007c0c */ /* 0x000fe2000bf05070 */
[----:B------:R-:W-:Y:S02]  /*05d0*/  IMAD R4, R29, R16, RZ ;  /* 0x000000101d047224 */ /* 0x000fe400078e02ff */
[----:B------:R-:W-:Y:S01]  /*05e0*/  IMAD.WIDE.U32 R2, R33, R14, UR4 ;  /* 0x0000000421027e25 */ /* 0x000fe2000f8e000e */
[----:B------:R-:W-:Y:S01]  /*05f0*/  UIADD3 UR7, UR7, UR9, URZ ;  /* 0x0000000907077290 */ /* 0x000fe2000fffe03f */
[----:B------:R-:W-:-:S02]  /*0600*/  ISETP.NE.AND.EX P0, PT, RZ, UR11, PT, P0 ;  /* 0x0000000bff007c0c */ /* 0x000fc4000bf05300 */
[----:B------:R-:W-:Y:S01]  /*0610*/  IMAD R0, R33, R15, R0 ;  /* 0x0000000f21007224 */ /* 0x000fe200078e0200 */
[----:B0-----:R-:W-:Y:S01]  /*0620*/  ISETP.NE.U32.AND P2, PT, R34, RZ, PT ;  /* 0x000000ff2200720c */ /* 0x001fe20003f45070 */
[C---:B------:R-:W-:Y:S01]  /*0630*/  IMAD R11, R24.reuse, R17, R4 ;  /* 0x00000011180b7224 */ /* 0x040fe200078e0204 */
[----:B------:R-:W-:Y:S01]  /*0640*/  IADD3 R17, P1, R7, R2, RZ ;  /* 0x0000000207117210 */ /* 0x000fe20007f3e0ff */
[C---:B------:R-:W-:Y:S01]  /*0650*/  IMAD.WIDE.U32 R4, R24.reuse, R16, UR6 ;  /* 0x0000000618047e25 */ /* 0x040fe2000f8e0010 */
[----:B------:R-:W-:Y:S02]  /*0660*/  ULDC.64 UR8, c[0x0][0x260] ;  /* 0x0000980000087ab9 */ /* 0x000fe40000000a00 */
[----:B------:R-:W-:Y:S01]  /*0670*/  IADD3.X R6, R9, R3, R0, P1, !PT ;  /* 0x0000000309067210 */ /* 0x000fe20000ffe400 */
[----:B-1----:R-:W-:Y:S01]  /*0680*/  IMAD R0, R29, R12, RZ ;  /* 0x0000000c1d007224 */ /* 0x002fe200078e02ff */
[----:B------:R-:W-:Y:S02]  /*0690*/  IADD3 R14, P3, R7, R4, RZ ;  /* 0x00000004070e7210 */ /* 0x000fe40007f7e0ff */
[----:B------:R-:W-:Y:S01]  /*06a0*/  IADD3 R4, R5, R11, RZ ;  /* 0x0000000b05047210 */ /* 0x000fe20007ffe0ff */
[----:B------:R-:W-:Y:S01]  /*06b0*/  IMAD R5, R24, R13, R0 ;  /* 0x0000000d18057224 */ /* 0x000fe200078e0200 */
[----:B------:R-:W-:Y:S01]  /*06c0*/  ISETP.NE.U32.AND P1, PT, R22, RZ, PT ;  /* 0x000000ff1600720c */ /* 0x000fe20003f25070 */
[----:B------:R-:W0:Y:S03]  /*06d0*/  @P0 LDC R0, c[0x0][0x214] ;  /* 0x00008500ff000b82 */ /* 0x000e260000000800 */
[----:B------:R-:W-:Y:S01]  /*06e0*/  ISETP.NE.AND.EX P1, PT, R23, RZ, PT, P1 ;  /* 0x000000ff1700720c */ /* 0x000fe20003f25310 */
[----:B------:R-:W-:Y:S01]  /*06f0*/  UIMAD UR6, UR14, UR8, URZ ;  /* 0x000000080e0672a4 */ /* 0x000fe2000f8e023f */
[----:B------:R-:W-:-:S03]  /*0700*/  ISETP.NE.AND.EX P2, PT, R35, RZ, PT, P2 ;  /* 0x000000ff2300720c */ /* 0x000fc60003f45320 */
[----:B------:R-:W1:Y:S01]  /*0710*/  @P0 LDC R11, c[0x0][0x21c] ;  /* 0x00008700ff0b0b82 */ /* 0x000e620000000800 */
[----:B------:R-:W-:Y:S02]  /*0720*/  UIMAD.WIDE.U32 UR4, UR15, UR8, URZ ;  /* 0x000000080f0472a5 */ /* 0x000fe4000f8e003f */
[----:B------:R-:W-:Y:S01]  /*0730*/  UIMAD UR6, UR15, UR9, UR6 ;  /* 0x000000090f0672a4 */ /* 0x000fe2000f8e0206 */
[----:B------:R-:W-:-:S04]  /*0740*/  CS2R R162, SRZ ;  /* 0x0000000000a27805 */ /* 0x000fc8000001ff00 */
[----:B------:R-:W2:Y:S01]  /*0750*/  @P0 LDC.64 R164, c[0x0][0x310] ;  /* 0x0000c400ffa40b82 */ /* 0x000ea20000000a00 */
[----:B------:R-:W-:Y:S01]  /*0760*/  UIADD3 UR5, UR5, UR6, URZ ;  /* 0x0000000605057290 */ /* 0x000fe2000fffe03f */
[----:B------:R-:W-:Y:S02]  /*0770*/  @P1 LEA R162, P4, R33, R22, 0x2 ;  /* 0x0000001621a21211 */ /* 0x000fe400078810ff */
[----:B------:R-:W-:Y:S02]  /*0780*/  CS2R R160, SRZ ;  /* 0x0000000000a07805 */ /* 0x000fe4000001ff00 */
[----:B------:R-:W-:Y:S02]  /*0790*/  IADD3.X R4, R9, R4, RZ, P3, !PT ;  /* 0x0000000409047210 */ /* 0x000fe40001ffe4ff */
[----:B------:R-:W-:Y:S01]  /*07a0*/  @P1 LEA.HI.X R163, R33, R23, R30, 0x2, P4 ;  /* 0x0000001721a31211 */ /* 0x000fe200020f141e */
[----:B------:R-:W-:Y:S01]  /*07b0*/  IMAD.WIDE.U32 R2, R24, R12, UR4 ;  /* 0x0000000418027e25 */ /* 0x000fe2000f8e000c */
[----:B------:R-:W-:-:S02]  /*07c0*/  ISETP.GE.AND P1, PT, R25, 0x1, PT ;  /* 0x000000011900780c */ /* 0x000fc40003f26270 */
[----:B------:R-:W-:Y:S01]  /*07d0*/  @P2 LEA R160, P3, R33, R34, 0x2 ;  /* 0x0000002221a02211 */ /* 0x000fe200078610ff */
[----:B0-----:R-:W-:Y:S01]  /*07e0*/  @P0 IMAD R0, R0, UR15, R33 ;  /* 0x0000000f00000c24 */ /* 0x001fe2000f8e0221 */
[----:B------:R-:W-:Y:S02]  /*07f0*/  IADD3 R7, P5, R7, R2, RZ ;  /* 0x0000000207077210 */ /* 0x000fe40007fbe0ff */
[----:B------:R-:W-:Y:S01]  /*0800*/  @P2 LEA.HI.X R161, R33, R35, R30, 0x2, P3 ;  /* 0x0000002321a12211 */ /* 0x000fe200018f141e */
[----:B------:R-:W-:Y:S01]  /*0810*/  @P0 IMAD R0, R0, R25, RZ ;  /* 0x0000001900000224 */ /* 0x000fe200078e02ff */
[----:B---3--:R-:W-:Y:S02]  /*0820*/  LEA R20, P2, R21, R36, 0x2 ;  /* 0x0000002415147211 */ /* 0x008fe400078410ff */
[----:B------:R-:W-:Y:S02]  /*0830*/  LEA R18, P3, R19, R38, 0x2 ;  /* 0x0000002613127211 */ /* 0x000fe400078610ff */
[----:B------:R-:W-:Y:S01]  /*0840*/  IADD3 R2, R3, R5, RZ ;  /* 0x0000000503027210 */ /* 0x000fe20007ffe0ff */
[----:B-1----:R-:W-:Y:S01]  /*0850*/  @P0 IMAD R3, R0, R11, RZ ;  /* 0x0000000b00030224 */ /* 0x002fe200078e02ff */
[----:B------:R-:W-:-:S02]  /*0860*/  LEA.HI.X R21, R21, R37, R10, 0x2, P2 ;  /* 0x0000002515157211 */ /* 0x000fc400010f140a */
[----:B------:R-:W-:Y:S02]  /*0870*/  LEA.HI.X R19, R19, R39, R8, 0x2, P3 ;  /* 0x0000002713137211 */ /* 0x000fe400018f1408 */
[----:B------:R-:W-:Y:S02]  /*0880*/  IADD3.X R2, R9, R2, RZ, P5, !PT ;  /* 0x0000000209027210 */ /* 0x000fe40002ffe4ff */
[----:B------:R-:W-:Y:S02]  /*0890*/  LEA R16, P2, R17, R40, 0x2 ;  /* 0x0000002811107211 */ /* 0x000fe400078410ff */
[----:B------:R-:W-:Y:S02]  /*08a0*/  LEA R15, P3, R14, R42, 0x2 ;  /* 0x0000002a0e0f7211 */ /* 0x000fe400078610ff */
[----:B------:R-:W-:Y:S01]  /*08b0*/  LEA R13, P4, R7, R44, 0x2 ;  /* 0x0000002c070d7211 */ /* 0x000fe200078810ff */
[----:B------:R-:W-:Y:S01]  /*08c0*/  HFMA2.MMA R25, -RZ, RZ, 0, 0 ;  /* 0x00000000ff197435 */ /* 0x000fe200000001ff */
[----:B--2---:R-:W-:Y:S01]  /*08d0*/  @P0 IMAD.WIDE R164, R3, 0x8, R164 ;  /* 0x0000000803a40825 */ /* 0x004fe200078e02a4 */
[----:B------:R-:W-:-:S02]  /*08e0*/  LEA.HI.X R17, R17, R41, R6, 0x2, P2 ;  /* 0x0000002911117211 */ /* 0x000fc400010f1406 */
[----:B------:R-:W-:Y:S02]  /*08f0*/  @!P0 CS2R R164, SRZ ;  /* 0x0000000000a48805 */ /* 0x000fe4000001ff00 */
        /* <DEDUP_REMOVED lines=18> */
.L_x_6416:
[----:B------:R-:W-:Y:S01]  /*0a20*/  BAR.SYNC.DEFER_BLOCKING 0x0 ;  /* 0x0000000000007b1d */ /* 0x000fe20000010000 */
[----:B------:R-:W-:-:S04]  /*0a30*/  SHF.L.U32 R35, R23, 0x2, RZ ;  /* 0x0000000217237819 */ /* 0x000fc800000006ff */
[----:B------:R-:W-:Y:S01]  /*0a40*/  LOP3.LUT R35, R35, 0xffffff80, RZ, 0xc0, !PT ;  /* 0xffffff8023237812 */ /* 0x000fe200078ec0ff */
[----:B------:R-:W-:-:S03]  /*0a50*/  ULDC UR4, c[0x0][0x21c] ;  /* 0x0000870000047ab9 */ /* 0x000fc60000000800 */
[----:B------:R-:W-:-:S05]  /*0a60*/  LOP3.LUT R7, R35, 0x1f, R23, 0xf8, !PT ;  /* 0x0000001f23077812 */ /* 0x000fca00078ef817 */
[----:B-1----:R-:W-:-:S05]  /*0a70*/  IMAD.WIDE R2, R7, 0x10, R20 ;  /* 0x0000001007027825 */ /* 0x002fca00078e0214 */
        /* <DEDUP_REMOVED lines=20> */
[----:B-1----:R-:W4:Y:S04]  /*0bc0*/  LDG.E.128 R40, desc[UR12][R4.64+0x200] ;  /* 0x0002000c04287981 */ /* 0x002f28000c1e1d00 */
[----:B--2---:R-:W2:Y:S04]  /*0bd0*/  LDG.E.128 R44, desc[UR12][R4.64+0x400] ;  /* 0x0004000c042c7981 */ /* 0x004ea8000c1e1d00 */
[----:B---3--:R-:W3:Y:S01]  /*0be0*/  LDG.E.128 R48, desc[UR12][R4.64+0x600] ;  /* 0x0006000c04307981 */ /* 0x008ee2000c1e1d00 */
[----:B------:R-:W-:-:S03]  /*0bf0*/  IMAD.WIDE R2, R7, 0x10, R16 ;  /* 0x0000001007027825 */ /* 0x000fc600078e0210 */
[----:B----4-:R0:W-:Y:S04]  /*0c00*/  STS.128 [R6], R36 ;  /* 0x0000002406007388 */ /* 0x0101e80000000c00 */
[----:B------:R1:W-:Y:S04]  /*0c10*/  STS.128 [R6+0x200], R40 ;  /* 0x0002002806007388 */ /* 0x0003e80000000c00 */
[----:B--2---:R2:W-:Y:S04]  /*0c20*/  STS.128 [R6+0x400], R44 ;  /* 0x0004002c06007388 */ /* 0x0045e80000000c00 */
[----:B---3--:R3:W-:Y:S01]  /*0c30*/  STS.128 [R6+0x600], R48 ;  /* 0x0006003006007388 */ /* 0x0087e20000000c00 */
        /* <DEDUP_REMOVED lines=10> */
[----:B------:R-:W-:-:S03]  /*0ce0*/  ISETP.LT.AND P0, PT, RZ, UR4, PT ;  /* 0x00000004ff007c0c */ /* 0x000fc6000bf01270 */
[----:B----4-:R-:W-:Y:S04]  /*0cf0*/  STS.128 [R6], R36 ;  /* 0x0000002406007388 */ /* 0x010fe80000000c00 */
[----:B------:R-:W-:Y:S04]  /*0d00*/  STS.128 [R6+0x200], R40 ;  /* 0x0002002806007388 */ /* 0x000fe80000000c00 */
[----:B--2---:R-:W-:Y:S04]  /*0d10*/  STS.128 [R6+0x400], R44 ;  /* 0x0004002c06007388 */ /* 0x004fe80000000c00 */
[----:B---3--:R-:W-:Y:S01]  /*0d20*/  STS.128 [R6+0x600], R48 ;  /* 0x0006003006007388 */ /* 0x008fe20000000c00 */
[----:B------:R-:W-:-:S03]  /*0d30*/  NOP ;  /* 0x0000000000007918 */ /* 0x000fc60000000000 */
[----:B------:R-:W0:Y:S04]  /*0d40*/  LDS.128 R100, [R53] ;  /* 0x0000000035647984 */ /* 0x000e280000000c00 */
[----:B------:R-:W1:Y:S04]  /*0d50*/  LDS.128 R96, [R53+0x10] ;  /* 0x0000100035607984 */ /* 0x000e680000000c00 */
[----:B------:R-:W2:Y:S04]  /*0d60*/  LDS.128 R92, [R53+0x20] ;  /* 0x00002000355c7984 */ /* 0x000ea80000000c00 */
[----:B------:R-:W3:Y:S01]  /*0d70*/  LDS.128 R88, [R53+0x30] ;  /* 0x0000300035587984 */ /* 0x000ee20000000c00 */
[----:B0-----:R-:W-:Y:S01]  /*0d80*/  FFMA.FTZ R0, R132, R100, R27 ;  /* 0x0000006484007223 */ /* 0x001fe2000001001b */
[-C--:B-----5:R-:W-:Y:S01]  /*0d90*/  FMUL.FTZ R84, R100, R28.reuse ;  /* 0x0000001c64547220 */ /* 0x0a0fe20000410000 */
[-C--:B------:R-:W-:Y:S01]  /*0da0*/  FMUL.FTZ R85, R101, R28.reuse ;  /* 0x0000001c65557220 */ /* 0x080fe20000410000 */
[-C--:B------:R-:W-:Y:S01]  /*0db0*/  FMUL.FTZ R86, R102, R28.reuse ;  /* 0x0000001c66567220 */ /* 0x080fe20000410000 */
[----:B------:R-:W-:Y:S01]  /*0dc0*/  FFMA.FTZ R5, R133, R101, R0 ;  /* 0x0000006585057223 */ /* 0x000fe20000010000 */
[-C--:B------:R-:W-:Y:S01]  /*0dd0*/  FMUL.FTZ R87, R103, R28.reuse ;  /* 0x0000001c67577220 */ /* 0x080fe20000410000 */
[-C--:B-1----:R-:W-:Y:S01]  /*0de0*/  FMUL.FTZ R80, R96, R28.reuse ;  /* 0x0000001c60507220 */ /* 0x082fe20000410000 */
[----:B------:R-:W-:Y:S01]  /*0df0*/  FMUL.FTZ R81, R97, R28 ;  /* 0x0000001c61517220 */ /* 0x000fe20000410000 */
[----:B------:R-:W-:Y:S01]  /*0e00*/  FFMA.FTZ R0, R134, R102, R5 ;  /* 0x0000006686007223 */ /* 0x000fe20000010005 */
[-C--:B------:R-:W-:Y:S01]  /*0e10*/  FMUL.FTZ R82, R98, R28.reuse ;  /* 0x0000001c62527220 */ /* 0x080fe20000410000 */
[-C--:B------:R-:W-:Y:S01]  /*0e20*/  FMUL.FTZ R83, R99, R28.reuse ;  /* 0x0000001c63537220 */ /* 0x080fe20000410000 */
[-C--:B--2---:R-:W-:Y:S01]  /*0e30*/  FMUL.FTZ R76, R92, R28.reuse ;  /* 0x0000001c5c4c7220 */ /* 0x084fe20000410000 */
[----:B------:R-:W-:Y:S01]  /*0e40*/  FFMA.FTZ R3, R135, R103, R0 ;  /* 0x0000006787037223 */ /* 0x000fe20000010000 */
[-C--:B------:R-:W-:Y:S01]  /*0e50*/  FMUL.FTZ R77, R93, R28.reuse ;  /* 0x0000001c5d4d7220 */ /* 0x080fe20000410000 */
[-C--:B------:R-:W-:Y:S01]  /*0e60*/  FMUL.FTZ R78, R94, R28.reuse ;  /* 0x0000001c5e4e7220 */ /* 0x080fe20000410000 */
[----:B------:R-:W-:Y:S01]  /*0e70*/  FMUL.FTZ R79, R95, R28 ;  /* 0x0000001c5f4f7220 */ /* 0x000fe20000410000 */
[----:B------:R-:W-:Y:S01]  /*0e80*/  FFMA.FTZ R0, R128, R96, R3 ;  /* 0x0000006080007223 */ /* 0x000fe20000010003 */
[-C--:B---3--:R-:W-:Y:S01]  /*0e90*/  FMUL.FTZ R72, R88, R28.reuse ;  /* 0x0000001c58487220 */ /* 0x088fe20000410000 */
        /* <DEDUP_REMOVED lines=25> */
.L_x_6370:
        /* <DEDUP_REMOVED lines=24> */
[----:B------:R-:W3:Y:S01]  /*11b0*/  LDC.64 R154, c[0x0][0x360] ;  /* 0x0000d800ff9a7b82 */ /* 0x000ee20000000a00 */
[----:B------:R-:W-:-:S07]  /*11c0*/  ULDC.64 UR24, c[0x0][0x370] ;  /* 0x0000dc0000187ab9 */ /* 0x000fce0000000a00 */
[----:B------:R-:W4:Y:S08]  /*11d0*/  LDC.64 R152, c[0x0][0x368] ;  /* 0x0000da00ff987b82 */ /* 0x000f300000000a00 */
[----:B------:R-:W0:Y:S02]  /*11e0*/  LDC.64 R38, c[0x0][0x380] ;  /* 0x0000e000ff267b82 */ /* 0x000e240000000a00 */
.L_x_6415:
[----:B------:R-:W-:Y:S01]  /*11f0*/  SHF.R.S32.HI R3, RZ, 0x1f, R5 ;  /* 0x0000001fff037819 */ /* 0x000fe20000011405 */
[----:B------:R-:W-:-:S04]  /*1200*/  IMAD.WIDE.U32 R34, R5, UR16, RZ ;  /* 0x0000001005227c25 */ /* 0x000fc8000f8e00ff */
[----:B------:R-:W-:Y:S01]  /*1210*/  IMAD R0, R3, UR16, RZ ;  /* 0x0000001003007c24 */ /* 0x000fe2000f8e02ff */
[----:B------:R-:W-:-:S03]  /*1220*/  LEA R36, P0, R34, R15, 0x2 ;  /* 0x0000000f22247211 */ /* 0x000fc600078010ff */
[----:B------:R-:W-:-:S05]  /*1230*/  IMAD R37, R5, UR17, R0 ;  /* 0x0000001105257c24 */ /* 0x000fca000f8e0200 */
[----:B------:R-:W-:-:S04]  /*1240*/  IADD3 R35, R35, R37, RZ ;  /* 0x0000002523237210 */ /* 0x000fc80007ffe0ff */
[----:B------:R-:W-:-:S03]  /*1250*/  LEA.HI.X R37, R34, R14, R35, 0x2, P0 ;  /* 0x0000000e22257211 */ /* 0x000fc600000f1423 */
[----:B------:R-:W-:-:S05]  /*1260*/  IMAD.WIDE R34, R7, 0x10, R36 ;  /* 0x0000001007227825 */ /* 0x000fca00078e0224 */
[----:B--2---:R-:W2:Y:S04]  /*1270*/  LDG.E.128 R40, desc[UR12][R34.64] ;  /* 0x0000000c22287981 */ /* 0x004ea8000c1e1d00 */
[----:B---3--:R-:W3:Y:S04]  /*1280*/  LDG.E.128 R44, desc[UR12][R34.64+0x200] ;  /* 0x0002000c222c7981 */ /* 0x008ee8000c1e1d00 */
[----:B01--4-:R-:W4:Y:S04]  /*1290*/  LDG.E.128 R48, desc[UR12][R34.64+0x400] ;  /* 0x0004000c22307981 */ /* 0x013f28000c1e1d00 */
[----:B------:R1:W4:Y:S01]  /*12a0*/  LDG.E.128 R52, desc[UR12][R34.64+0x600] ;  /* 0x0006000c22347981 */ /* 0x000322000c1e1d00 */
[----:B------:R-:W-:-:S02]  /*12b0*/  IMAD R0, R30, UR8, RZ ;  /* 0x000000081e007c24 */ /* 0x000fc4000f8e02ff */
[----:B------:R-:W-:-:S04]  /*12c0*/  IMAD.WIDE.U32 R36, R33, UR8, RZ ;  /* 0x0000000821247c25 */ /* 0x000fc8000f8e00ff */
[----:B------:R-:W-:Y:S02]  /*12d0*/  IMAD R137, R33, UR9, R0 ;  /* 0x0000000921897c24 */ /* 0x000fe4000f8e0200 */
[C---:B------:R-:W-:Y:S02]  /*12e0*/  IMAD R0, R3.reuse, UR10, RZ ;  /* 0x0000000a03007c24 */ /* 0x040fe4000f8e02ff */
[----:B------:R-:W-:Y:S01]  /*12f0*/  IMAD R2, R3, UR18, RZ ;  /* 0x0000001203027c24 */ /* 0x000fe2000f8e02ff */
[----:B------:R-:W-:Y:S01]  /*1300*/  IADD3 R37, R37, R137, RZ ;  /* 0x0000008925257210 */ /* 0x000fe20007ffe0ff */
[C---:B------:R-:W-:Y:S02]  /*1310*/  IMAD R139, R5.reuse, UR11, R0 ;  /* 0x0000000b058b7c24 */ /* 0x040fe4000f8e0200 */
[----:B------:R-:W-:-:S04]  /*1320*/  IMAD.WIDE.U32 R136, R5, UR18, RZ ;  /* 0x0000001205887c25 */ /* 0x000fc8000f8e00ff */
[----:B------:R-:W-:-:S05]  /*1330*/  IMAD.WIDE.U32 R36, R5, UR10, R36 ;  /* 0x0000000a05247c25 */ /* 0x000fca000f8e0024 */
[----:B------:R-:W-:Y:S01]  /*1340*/  IADD3 R0, R37, R139, RZ ;  /* 0x0000008b25007210 */ /* 0x000fe20007ffe0ff */
[----:B------:R-:W-:Y:S01]  /*1350*/  IMAD R37, R5, UR19, R2 ;  /* 0x0000001305257c24 */ /* 0x000fe2000f8e0202 */
[----:B-1----:R-:W-:-:S04]  /*1360*/  LEA R34, P0, R36, R158, 0x2 ;  /* 0x0000009e24227211 */ /* 0x002fc800078010ff */
[----:B------:R-:W-:Y:S02]  /*1370*/  LEA.HI.X R35, R36, R159, R0, 0x2, P0 ;  /* 0x0000009f24237211 */ /* 0x000fe400000f1400 */
[C---:B------:R-:W-:Y:S02]  /*1380*/  LEA R36, P0, R136.reuse, R13, 0x2 ;  /* 0x0000000d88247211 */ /* 0x040fe400078010ff */
[----:B------:R-:W-:Y:S01]  /*1390*/  IADD3 R0, R137, R37, RZ ;  /* 0x0000002589007210 */ /* 0x000fe20007ffe0ff */
[----:B------:R1:W4:Y:S03]  /*13a0*/  LDG.E R2, desc[UR12][R34.64] ;  /* 0x0000000c22027981 */ /* 0x000326000c1e1900 */
[----:B------:R-:W-:-:S03]  /*13b0*/  LEA.HI.X R37, R136, R11, R0, 0x2, P0 ;  /* 0x0000000b88257211 */ /* 0x000fc600000f1400 */
[----:B------:R-:W-:Y:S01]  /*13c0*/  IMAD.WIDE R36, R7, 0x10, R36 ;  /* 0x0000001007247825 */ /* 0x000fe200078e0224 */
[----:B--2---:R-:W-:Y:S04]  /*13d0*/  STS.128 [R6], R40 ;  /* 0x0000002806007388 */ /* 0x004fe80000000c00 */
[----:B---3--:R-:W-:Y:S04]  /*13e0*/  STS.128 [R6+0x200], R44 ;  /* 0x0002002c06007388 */ /* 0x008fe80000000c00 */
[----:B----4-:R-:W-:Y:S04]  /*13f0*/  STS.128 [R6+0x400], R48 ;  /* 0x0004003006007388 */ /* 0x010fe80000000c00 */
[----:B------:R2:W-:Y:S01]  /*1400*/  STS.128 [R6+0x600], R52 ;  /* 0x0006003406007388 */ /* 0x0005e20000000c00 */
[----:B------:R-:W-:-:S03]  /*1410*/  NOP ;  /* 0x0000000000007918 */ /* 0x000fc60000000000 */
[----:B------:R-:W3:Y:S04]  /*1420*/  LDG.E.128 R144, desc[UR12][R36.64] ;  /* 0x0000000c24907981 */ /* 0x000ee8000c1e1d00 */
[----:B------:R-:W4:Y:S04]  /*1430*/  LDG.E.128 R148, desc[UR12][R36.64+0x200] ;  /* 0x0002000c24947981 */ /* 0x000f28000c1e1d00 */
[----:B------:R-:W4:Y:S04]  /*1440*/  LDG.E.128 R140, desc[UR12][R36.64+0x400] ;  /* 0x0004000c248c7981 */ /* 0x000f28000c1e1d00 */
[----:B------:R0:W4:Y:S01]  /*1450*/  LDG.E.128 R136, desc[UR12][R36.64+0x600] ;  /* 0x0006000c24887981 */ /* 0x000122000c1e1d00 */
[----:B------:R-:W-:-:S02]  /*1460*/  LOP3.LUT P0, RZ, R23, 0x1f, RZ, 0xc0, !PT ;  /* 0x0000001f17ff7812 */ /* 0x000fc4000780c0ff */
[----:B-1----:R-:W-:Y:S02]  /*1470*/  SHF.L.U32 R35, R23, 0x2, RZ ;  /* 0x0000000217237819 */ /* 0x002fe400000006ff */
[C---:B------:R-:W-:Y:S02]  /*1480*/  ISETP.LT.OR P2, PT, R9.reuse, 0x2, P0 ;  /* 0x000000020900780c */ /* 0x040fe40000741670 */
[----:B------:R-:W-:Y:S02]  /*1490*/  IADD3 R0, R9, -0x1, RZ ;  /* 0xffffffff09007810 */ /* 0x000fe40007ffe0ff */
[----:B------:R-:W-:Y:S02]  /*14a0*/  LOP3.LUT R35, R35, 0xffffff80, RZ, 0xc0, !PT ;  /* 0xffffff8023237812 */ /* 0x000fe400078ec0ff */
[----:B--2---:R-:W-:Y:S02]  /*14b0*/  LEA.HI R6, R0, R0, RZ, 0x1 ;  /* 0x0000000000067211 */ /* 0x004fe400078f08ff */
[----:B------:R-:W-:-:S02]  /*14c0*/  IADD3 R43, R35, R22, RZ ;  /* 0x00000016232b7210 */ /* 0x000fc40007ffe0ff */
[----:B------:R-:W-:-:S03]  /*14d0*/  LOP3.LUT R41, R6, 0xfffffe, RZ, 0xc0, !PT ;  /* 0x00fffffe06297812 */ /* 0x000fc600078ec0ff */
[----:B------:R-:W1:Y:S01]  /*14e0*/  @!P2 LDC R166, c[0x0][0x21c] ;  /* 0x00008700ffa6ab82 */ /* 0x000e620000000800 */
[----:B------:R-:W-:Y:S01]  /*14f0*/  IMAD R45, R22, 0x3, R43 ;  /* 0x00000003162d7824 */ /* 0x000fe200078e022b */
[----:B------:R-:W-:Y:S01]  /*1500*/  IADD3 R34, R0, -R41, RZ ;  /* 0x8000002900227210 */ /* 0x000fe20007ffe0ff */
[--C-:B0-----:R-:W-:Y:S01]  /*1510*/  FADD.FTZ R37, R116, R26.reuse ;  /* 0x0000001a74257221 */ /* 0x101fe20000010000 */
[----:B------:R-:W-:Y:S01]  /*1520*/  FMUL.FTZ R0, R2, 1.4426950216293334961 ;  /* 0x3fb8aa3b02007820 */ /* 0x000fe20000410000 */
[--C-:B------:R-:W-:Y:S01]  /*1530*/  FADD.FTZ R198, R117, R26.reuse ;  /* 0x0000001a75c67221 */ /* 0x100fe20000010000 */
[----:B------:R-:W-:Y:S02]  /*1540*/  LEA R168, R45, R12, 0x4 ;  /* 0x0000000c2da87211 */ /* 0x000fe400078e20ff */
[-C--:B------:R-:W-:Y:S01]  /*1550*/  FMUL.FTZ R226, R37, R0.reuse ;  /* 0x0000000025e27220 */ /* 0x080fe20000410000 */
[----:B------:R-:W-:Y:S01]  /*1560*/  FMUL.FTZ R217, R198, R0 ;  /* 0x00000000c6d97220 */ /* 0x000fe20000410000 */
[--C-:B------:R-:W-:Y:S01]  /*1570*/  FADD.FTZ R195, R118, R26.reuse ;  /* 0x0000001a76c37221 */ /* 0x100fe20000010000 */
[----:B------:R-:W0:Y:S01]  /*1580*/  LDS.128 R52, [R168] ;  /* 0x00000000a8347984 */ /* 0x000e220000000c00 */
[----:B------:R-:W-:-:S02]  /*1590*/  FADD.FTZ R196, R119, R26 ;  /* 0x0000001a77c47221 */ /* 0x000fc40000010000 */
[----:B------:R-:W-:Y:S01]  /*15a0*/  MUFU.EX2 R226, R226 ;  /* 0x000000e200e27308 */ /* 0x000fe20000000800 */
[----:B------:R-:W-:Y:S01]  /*15b0*/  FMUL.FTZ R210, R195, R0 ;  /* 0x00000000c3d27220 */ /* 0x000fe20000410000 */
[----:B------:R-:W-:Y:S01]  /*15c0*/  LEA R6, R43, R12, 0x4 ;  /* 0x0000000c2b067211 */ /* 0x000fe200078e20ff */
[-C--:B------:R-:W-:Y:S01]  /*15d0*/  FMUL.FTZ R215, R196, R0.reuse ;  /* 0x00000000c4d77220 */ /* 0x080fe20000410000 */
[C---:B------:R-:W-:Y:S01]  /*15e0*/  ISETP.NE.AND P1, PT, R23.reuse, RZ, PT ;  /* 0x000000ff1700720c */ /* 0x040fe20003f25270 */
[--C-:B------:R-:W-:Y:S01]  /*15f0*/  FADD.FTZ R189, R112, R26.reuse ;  /* 0x0000001a70bd7221 */ /* 0x100fe20000010000 */
[----:B------:R-:W-:Y:S01]  /*1600*/  IADD3 R32, R23, 0x200, RZ ;  /* 0x0000020017207810 */ /* 0x000fe20007ffe0ff */
[----:B------:R-:W2:Y:S01]  /*1610*/  LDS.128 R48, [R168+0x10] ;  /* 0x00001000a8307984 */ /* 0x000ea20000000c00 */
[----:B------:R-:W1:Y:S01]  /*1620*/  MUFU.EX2 R217, R217 ;  /* 0x000000d900d97308 */ /* 0x000e620000000800 */
[----:B------:R-:W-:Y:S02]  /*1630*/  LEA R167, R34, R5, 0x8 ;  /* 0x0000000522a77211 */ /* 0x000fe400078e40ff */
[----:B------:R-:W-:Y:S01]  /*1640*/  @!P2 IADD3 R36, R9, -0x2, RZ ;  /* 0xfffffffe0924a810 */ /* 0x000fe20007ffe0ff */
[----:B------:R-:W2:Y:S01]  /*1650*/  LDS.128 R44, [R168+0x20] ;  /* 0x00002000a82c7984 */ /* 0x000ea20000000c00 */
[----:B------:R-:W-:Y:S01]  /*1660*/  FMUL.FTZ R208, R189, R0 ;  /* 0x00000000bdd07220 */ /* 0x000fe20000410000 */
[----:B------:R-:W-:-:S02]  /*1670*/  FADD.FTZ R194, R113, R26 ;  /* 0x0000001a71c27221 */ /* 0x000fc40000010000 */
[----:B------:R-:W4:Y:S01]  /*1680*/  LDS.128 R40, [R168+0x30] ;  /* 0x00003000a8287984 */ /* 0x000f220000000c00 */
[----:B------:R-:W0:Y:S01]  /*1690*/  MUFU.EX2 R210, R210 ;  /* 0x000000d200d27308 */ /* 0x000e220000000800 */
[----:B------:R-:W-:Y:S01]  /*16a0*/  FMUL.FTZ R213, R194, R0 ;  /* 0x00000000c2d57220 */ /* 0x000fe20000410000 */
[----:B------:R-:W-:-:S06]  /*16b0*/  FADD.FTZ R187, R114, R26 ;  /* 0x0000001a72bb7221 */ /* 0x000fcc0000010000 */
[----:B------:R-:W2:Y:S01]  /*16c0*/  MUFU.EX2 R215, R215 ;  /* 0x000000d700d77308 */ /* 0x000ea20000000800 */
[----:B------:R-:W-:Y:S01]  /*16d0*/  FMUL.FTZ R206, R187, R0 ;  /* 0x00000000bbce7220 */ /* 0x000fe20000410000 */
[----:B------:R-:W-:Y:S01]  /*16e0*/  FADD.FTZ R188, R115, R26 ;  /* 0x0000001a73bc7221 */ /* 0x000fe20000010000 */
[----:B-1----:R-:W-:-:S05]  /*16f0*/  FMUL.FTZ R197, R226, R217 ;  /* 0x000000d9e2c57220 */ /* 0x002fca0000410000 */
[----:B------:R-:W1:Y:S01]  /*1700*/  MUFU.EX2 R208, R208 ;  /* 0x000000d000d07308 */ /* 0x000e620000000800 */
[----:B------:R-:W-:Y:S01]  /*1710*/  FADD.FTZ R185, R108, R26 ;  /* 0x0000001a6cb97221 */ /* 0x000fe20000010000 */
[----:B------:R-:W-:-:S06]  /*1720*/  FMUL.FTZ R211, R188, R0 ;  /* 0x00000000bcd37220 */ /* 0x000fcc0000410000 */
[----:B------:R-:W1:Y:S01]  /*1730*/  MUFU.EX2 R213, R213 ;  /* 0x000000d500d57308 */ /* 0x000e620000000800 */
[----:B------:R-:W-:Y:S01]  /*1740*/  FADD.FTZ R186, R109, R26 ;  /* 0x0000001a6dba7221 */ /* 0x000fe20000010000 */
[----:B------:R-:W-:-:S06]  /*1750*/  FMUL.FTZ R204, R185, R0 ;  /* 0x00000000b9cc7220 */ /* 0x000fcc0000410000 */
[----:B------:R-:W1:Y:S01]  /*1760*/  MUFU.EX2 R206, R206 ;  /* 0x000000ce00ce7308 */ /* 0x000e620000000800 */
[----:B------:R-:W-:Y:S01]  /*1770*/  FADD.FTZ R183, R110, R26 ;  /* 0x0000001a6eb77221 */ /* 0x000fe20000010000 */
[----:B------:R-:W-:-:S06]  /*1780*/  FMUL.FTZ R209, R186, R0 ;  /* 0x00000000bad17220 */ /* 0x000fcc0000410000 */
[----:B------:R-:W1:Y:S01]  /*1790*/  MUFU.EX2 R211, R211 ;  /* 0x000000d300d37308 */ /* 0x000e620000000800 */
[----:B------:R-:W-:Y:S01]  /*17a0*/  FMUL.FTZ R202, R183, R0 ;  /* 0x00000000b7ca7220 */ /* 0x000fe20000410000 */
[----:B------:R-:W-:Y:S01]  /*17b0*/  FMUL.FTZ R207, R132, R37 ;  /* 0x0000002584cf7220 */ /* 0x000fe20000410000 */
[----:B------:R-:W-:-:S05]  /*17c0*/  FMUL.FTZ R178, R133, R198 ;  /* 0x000000c685b27220 */ /* 0x000fca0000410000 */
[----:B------:R-:W1:Y:S01]  /*17d0*/  MUFU.EX2 R204, R204 ;  /* 0x000000cc00cc7308 */ /* 0x000e620000000800 */
[----:B------:R-:W-:Y:S02]  /*17e0*/  MOV R191, RZ ;  /* 0x000000ff00bf7202 */ /* 0x000fe40000000f00 */
[----:B------:R-:W-:Y:S01]  /*17f0*/  MOV R190, 0x3f800000 ;  /* 0x3f80000000be7802 */ /* 0x000fe20000000f00 */
[----:B------:R-:W-:-:S04]  /*1800*/  FMUL.FTZ R177, R134, R195 ;  /* 0x000000c386b17220 */ /* 0x000fc80000410000 */
[----:B------:R-:W1:Y:S01]  /*1810*/  MUFU.EX2 R209, R209 ;  /* 0x000000d100d17308 */ /* 0x000e620000000800 */
[----:B0-----:R-:W-:Y:S01]  /*1820*/  FMUL.FTZ R207, R207, R52 ;  /* 0x00000034cfcf7220 */ /* 0x001fe20000410000 */
[----:B------:R-:W-:Y:S01]  /*1830*/  FMUL.FTZ R178, R178, R53 ;  /* 0x00000035b2b27220 */ /* 0x000fe20000410000 */
[----:B------:R-:W-:Y:S01]  /*1840*/  FMUL.FTZ R176, R135, R196 ;  /* 0x000000c487b07220 */ /* 0x000fe20000410000 */
[----:B------:R-:W-:-:S04]  /*1850*/  FMUL.FTZ R177, R177, R54 ;  /* 0x00000036b1b17220 */ /* 0x000fc80000410000 */
[----:B------:R-:W0:Y:S01]  /*1860*/  MUFU.EX2 R202, R202 ;  /* 0x000000ca00ca7308 */ /* 0x000e220000000800 */
[----:B------:R-:W-:Y:S01]  /*1870*/  FFMA.FTZ R34, R207, R217, R178 ;  /* 0x000000d9cf227223 */ /* 0x000fe200000100b2 */
[----:B------:R-:W-:Y:S01]  /*1880*/  FMUL.FTZ R175, R128, R189 ;  /* 0x000000bd80af7220 */ /* 0x000fe20000410000 */
[----:B------:R-:W-:Y:S02]  /*1890*/  FMUL.FTZ R176, R176, R55 ;  /* 0x00000037b0b07220 */ /* 0x000fe40000410000 */
[----:B------:R-:W-:Y:S01]  /*18a0*/  FFMA.FTZ R34, R210, R34, R177 ;  /* 0x00000022d2227223 */ /* 0x000fe200000100b1 */
[--C-:B------:R-:W-:Y:S01]  /*18b0*/  FADD.FTZ R184, R111, R26.reuse ;  /* 0x0000001a6fb87221 */ /* 0x100fe20000010000 */
[--C-:B------:R-:W-:Y:S01]  /*18c0*/  FADD.FTZ R181, R104, R26.reuse ;  /* 0x0000001a68b57221 */ /* 0x100fe20000010000 */
[--C-:B------:R-:W-:Y:S01]  /*18d0*/  FADD.FTZ R182, R105, R26.reuse ;  /* 0x0000001a69b67221 */ /* 0x100fe20000010000 */
[--C-:B------:R-:W-:Y:S01]  /*18e0*/  FADD.FTZ R179, R106, R26.reuse ;  /* 0x0000001a6ab37221 */ /* 0x100fe20000010000 */
[----:B------:R-:W-:Y:S01]  /*18f0*/  FADD.FTZ R180, R107, R26 ;  /* 0x0000001a6bb47221 */ /* 0x000fe20000010000 */
[----:B------:R-:W-:Y:S01]  /*1900*/  FMUL.FTZ R174, R129, R194 ;  /* 0x000000c281ae7220 */ /* 0x000fe20000410000 */
[----:B--2---:R-:W-:Y:S01]  /*1910*/  FMUL.FTZ R175, R175, R48 ;  /* 0x00000030afaf7220 */ /* 0x004fe20000410000 */
[----:B------:R-:W-:Y:S01]  /*1920*/  FFMA.FTZ R34, R215, R34, R176 ;  /* 0x00000022d7227223 */ /* 0x000fe200000100b0 */
[----:B------:R-:W-:Y:S01]  /*1930*/  FMUL.FTZ R173, R130, R187 ;  /* 0x000000bb82ad7220 */ /* 0x000fe20000410000 */
[-C--:B------:R-:W-:Y:S01]  /*1940*/  FMUL.FTZ R205, R184, R0.reuse ;  /* 0x00000000b8cd7220 */ /* 0x080fe20000410000 */
[----:B------:R-:W-:Y:S01]  /*1950*/  FMUL.FTZ R200, R181, R0 ;  /* 0x00000000b5c87220 */ /* 0x000fe20000410000 */
[----:B------:R-:W-:Y:S01]  /*1960*/  FMUL.FTZ R174, R174, R49 ;  /* 0x00000031aeae7220 */ /* 0x000fe20000410000 */
[----:B-1----:R-:W-:Y:S01]  /*1970*/  FFMA.FTZ R34, R208, R34, R175 ;  /* 0x00000022d0227223 */ /* 0x002fe200000100af */
[-C--:B------:R-:W-:Y:S01]  /*1980*/  FMUL.FTZ R203, R182, R0.reuse ;  /* 0x00000000b6cb7220 */ /* 0x080fe20000410000 */
[-C--:B------:R-:W-:Y:S01]  /*1990*/  FMUL.FTZ R201, R179, R0.reuse ;  /* 0x00000000b3c97220 */ /* 0x080fe20000410000 */
[----:B------:R-:W-:Y:S01]  /*19a0*/  FMUL.FTZ R199, R180, R0 ;  /* 0x00000000b4c77220 */ /* 0x000fe20000410000 */
[----:B------:R-:W-:Y:S01]  /*19b0*/  FMUL.FTZ R172, R131, R188 ;  /* 0x000000bc83ac7220 */ /* 0x000fe20000410000 */
[----:B------:R-:W-:Y:S01]  /*19c0*/  FMUL.FTZ R173, R173, R50 ;  /* 0x00000032adad7220 */ /* 0x000fe20000410000 */
[----:B------:R-:W-:Y:S01]  /*19d0*/  FFMA.FTZ R34, R213, R34, R174 ;  /* 0x00000022d5227223 */ /* 0x000fe200000100ae */
[----:B------:R-:W-:Y:S01]  /*19e0*/  FMUL.FTZ R171, R124, R185 ;  /* 0x000000b97cab7220 */ /* 0x000fe20000410000 */
[----:B------:R-:W-:-:S02]  /*19f0*/  FMUL.FTZ R172, R172, R51 ;  /* 0x00000033acac7220 */ /* 0x000fc40000410000 */
[----:B------:R-:W-:Y:S01]  /*1a00*/  FFMA.FTZ R34, R206, R34, R173 ;  /* 0x00000022ce227223 */ /* 0x000fe200000100ad */
[----:B------:R-:W1:Y:S01]  /*1a10*/  MUFU.EX2 R205, R205 ;  /* 0x000000cd00cd7308 */ /* 0x000e620000000800 */
[----:B------:R-:W-:Y:S01]  /*1a20*/  FMUL.FTZ R170, R125, R186 ;  /* 0x000000ba7daa7220 */ /* 0x000fe20000410000 */
[----:B------:R-:W-:Y:S01]  /*1a30*/  FMUL.FTZ R171, R171, R44 ;  /* 0x0000002cabab7220 */ /* 0x000fe20000410000 */
[----:B------:R-:W-:Y:S02]  /*1a40*/  FFMA.FTZ R34, R211, R34, R172 ;  /* 0x00000022d3227223 */ /* 0x000fe400000100ac */
[----:B------:R-:W-:Y:S02]  /*1a50*/  FMUL.FTZ R170, R170, R45 ;  /* 0x0000002daaaa7220 */ /* 0x000fe40000410000 */
[----:B------:R-:W-:Y:S01]  /*1a60*/  FFMA.FTZ R34, R204, R34, R171 ;  /* 0x00000022cc227223 */ /* 0x000fe200000100ab */
[----:B------:R-:W2:Y:S03]  /*1a70*/  MUFU.EX2 R200, R200 ;  /* 0x000000c800c87308 */ /* 0x000ea60000000800 */
[----:B------:R-:W-:-:S05]  /*1a80*/  FFMA.FTZ R34, R209, R34, R170 ;  /* 0x00000022d1227223 */ /* 0x000fca00000100aa */
[----:B------:R-:W2:Y:S08]  /*1a90*/  MUFU.EX2 R203, R203 ;  /* 0x000000cb00cb7308 */ /* 0x000eb00000000800 */
[----:B------:R-:W2:Y:S01]  /*1aa0*/  MUFU.EX2 R201, R201 ;  /* 0x000000c900c97308 */ /* 0x000ea20000000800 */
[----:B------:R-:W-:-:S07]  /*1ab0*/  FMUL.FTZ R193, R122, R179 ;  /* 0x000000b37ac17220 */ /* 0x000fce0000410000 */
[----:B------:R-:W2:Y:S01]  /*1ac0*/  MUFU.EX2 R199, R199 ;  /* 0x000000c700c77308 */ /* 0x000ea20000000800 */
[----:B------:R-:W-:Y:S01]  /*1ad0*/  BSSY B0, `(.L_x_6372) ;  /* 0x000003d000007945 */ /* 0x000fe20003800000 */
[----:B---3--:R3:W-:Y:S04]  /*1ae0*/  STS.128 [R6+0x1080], R144 ;  /* 0x0010809006007388 */ /* 0x0087e80000000c00 */
[----:B----4-:R-:W-:Y:S04]  /*1af0*/  STS.128 [R6+0x1280], R148 ;  /* 0x0012809406007388 */ /* 0x010fe80000000c00 */
[----:B------:R-:W-:Y:S01]  /*1b00*/  STS.128 [R6+0x1480], R140 ;  /* 0x0014808c06007388 */ /* 0x000fe20000000c00 */
[----:B---3--:R-:W-:Y:S01]  /*1b10*/  SEL R145, R167, R32, !P1 ;  /* 0x00000020a7917207 */ /* 0x008fe20004800000 */
[----:B------:R-:W-:-:S02]  /*1b20*/  @!P2 IMAD R147, R36, R166, R5 ;  /* 0x000000a62493a224 */ /* 0x000fc400078e0205 */
[----:B------:R-:W-:Y:S01]  /*1b30*/  STS.128 [R6+0x1680], R136 ;  /* 0x0016808806007388 */ /* 0x000fe20000000c00 */
[----:B------:R-:W-:Y:S01]  /*1b40*/  NOP ;  /* 0x0000000000007918 */ /* 0x000fe20000000000 */
[----:B------:R-:W-:Y:S01]  /*1b50*/  LEA R169, R145, R12, 0x2 ;  /* 0x0000000c91a97211 */ /* 0x000fe200078e10ff */
[----:B------:R-:W-:Y:S01]  /*1b60*/  @!P2 IMAD.WIDE R166, R147, 0x8, R164 ;  /* 0x0000000893a6a825 */ /* 0x000fe200078e02a4 */
[----:B------:R-:W3:Y:S04]  /*1b70*/  LDS.128 R148, [R168+0x1080] ;  /* 0x00108000a8947984 */ /* 0x000ee80000000c00 */
[----:B------:R-:W4:Y:S04]  /*1b80*/  LDS.128 R144, [R168+0x1090] ;  /* 0x00109000a8907984 */ /* 0x000f280000000c00 */
[----:B------:R-:W0:Y:S04]  /*1b90*/  LDS.128 R140, [R168+0x10a0] ;  /* 0x0010a000a88c7984 */ /* 0x000e280000000c00 */
[----:B------:R-:W1:Y:S04]  /*1ba0*/  LDS.128 R136, [R168+0x10b0] ;  /* 0x0010b000a8887984 */ /* 0x000e680000000c00 */
[----:B------:R2:W-:Y:S01]  /*1bb0*/  STS [R169+0x4640], R226 ;  /* 0x004640e2a9007388 */ /* 0x0005e20000000800 */
[----:B------:R-:W-:Y:S01]  /*1bc0*/  BAR.SYNC.DEFER_BLOCKING 0x0 ;  /* 0x0000000000007b1d */ /* 0x000fe20000010000 */
[----:B------:R-:W-:-:S04]  /*1bd0*/  FMUL.FTZ R36, R210, R197 ;  /* 0x000000c5d2247220 */ /* 0x000fc80000410000 */
[----:B------:R-:W-:-:S04]  /*1be0*/  FMUL.FTZ R197, R215, R36 ;  /* 0x00000024d7c57220 */ /* 0x000fc80000410000 */
[----:B------:R-:W-:-:S04]  /*1bf0*/  FMUL.FTZ R36, R208, R197 ;  /* 0x000000c5d0247220 */ /* 0x000fc80000410000 */
[----:B------:R-:W-:-:S04]  /*1c00*/  FMUL.FTZ R197, R213, R36 ;  /* 0x00000024d5c57220 */ /* 0x000fc80000410000 */
[----:B------:R-:W-:-:S04]  /*1c10*/  FMUL.FTZ R36, R206, R197 ;  /* 0x000000c5ce247220 */ /* 0x000fc80000410000 */
[----:B------:R-:W-:Y:S01]  /*1c20*/  FMUL.FTZ R197, R211, R36 ;  /* 0x00000024d3c57220 */ /* 0x000fe20000410000 */
[----:B------:R3:W5:Y:S01]  /*1c30*/  @!P2 LDG.E.64 R190, desc[UR12][R166.64] ;  /* 0x0000000ca6bea981 */ /* 0x000762000c1e1b00 */
[----:B------:R-:W-:Y:S02]  /*1c40*/  ISETP.NE.AND P2, PT, R23, 0x3f, PT ;  /* 0x0000003f1700780c */ /* 0x000fe40003f45270 */
[----:B------:R-:W-:-:S04]  /*1c50*/  FMUL.FTZ R36, R204, R197 ;  /* 0x000000c5cc247220 */ /* 0x000fc80000410000 */
[----:B------:R-:W-:-:S04]  /*1c60*/  FMUL.FTZ R197, R209, R36 ;  /* 0x00000024d1c57220 */ /* 0x000fc80000410000 */
[----:B0-----:R-:W-:-:S03]  /*1c70*/  FMUL.FTZ R0, R202, R197 ;  /* 0x000000c5ca007220 */ /* 0x001fc60000410000 */
[----:B------:R-:W-:-:S06]  /*1c80*/  @P2 LEA R197, R23, R12, 0x2 ;  /* 0x0000000c17c52211 */ /* 0x000fcc00078e10ff */
[----:B------:R-:W0:Y:S01]  /*1c90*/  @P2 LDS R197, [R197+0x4e44] ;  /* 0x004e4400c5c52984 */ /* 0x000e220000000800 */
[----:B--2---:R-:W-:Y:S01]  /*1ca0*/  FMUL.FTZ R169, R126, R183 ;  /* 0x000000b77ea97220 */ /* 0x004fe20000410000 */
[----:B------:R-:W-:-:S03]  /*1cb0*/  FMUL.FTZ R168, R127, R184 ;  /* 0x000000b87fa87220 */ /* 0x000fc60000410000 */
[----:B------:R-:W-:Y:S01]  /*1cc0*/  FMUL.FTZ R169, R169, R46 ;  /* 0x0000002ea9a97220 */ /* 0x000fe20000410000 */
[----:B---3--:R-:W-:Y:S01]  /*1cd0*/  FMUL.FTZ R167, R120, R181 ;  /* 0x000000b578a77220 */ /* 0x008fe20000410000 */
[----:B------:R-:W-:Y:S02]  /*1ce0*/  FMUL.FTZ R168, R168, R47 ;  /* 0x0000002fa8a87220 */ /* 0x000fe40000410000 */
[----:B------:R-:W-:Y:S01]  /*1cf0*/  FFMA.FTZ R34, R202, R34, R169 ;  /* 0x00000022ca227223 */ /* 0x000fe200000100a9 */
[----:B------:R-:W-:Y:S01]  /*1d00*/  FMUL.FTZ R166, R121, R182 ;  /* 0x000000b679a67220 */ /* 0x000fe20000410000 */
[----:B------:R-:W-:Y:S01]  /*1d10*/  FMUL.FTZ R167, R167, R40 ;  /* 0x00000028a7a77220 */ /* 0x000fe20000410000 */
[C---:B-1----:R-:W-:Y:S01]  /*1d20*/  FMUL.FTZ R219, R205.reuse, R0 ;  /* 0x00000000cddb7220 */ /* 0x042fe20000410000 */
[----:B------:R-:W-:Y:S01]  /*1d30*/  FFMA.FTZ R34, R205, R34, R168 ;  /* 0x00000022cd227223 */ /* 0x000fe200000100a8 */
[----:B------:R-:W-:Y:S02]  /*1d40*/  FMUL.FTZ R166, R166, R41 ;  /* 0x00000029a6a67220 */ /* 0x000fe40000410000 */
[C---:B------:R-:W-:Y:S01]  /*1d50*/  FMUL.FTZ R0, R200.reuse, R219 ;  /* 0x000000dbc8007220 */ /* 0x040fe20000410000 */
[----:B------:R-:W-:Y:S01]  /*1d60*/  FFMA.FTZ R192, R200, R34, R167 ;  /* 0x00000022c8c07223 */ /* 0x000fe200000100a7 */
[----:B------:R-:W-:Y:S01]  /*1d70*/  FMUL.FTZ R34, R123, R180 ;  /* 0x000000b47b227220 */ /* 0x000fe20000410000 */
[----:B------:R-:W-:Y:S01]  /*1d80*/  FMUL.FTZ R36, R193, R42 ;  /* 0x0000002ac1247220 */ /* 0x000fe20000410000 */
[C---:B------:R-:W-:Y:S01]  /*1d90*/  FMUL.FTZ R0, R203.reuse, R0 ;  /* 0x00000000cb007220 */ /* 0x040fe20000410000 */
[----:B------:R-:W-:Y:S01]  /*1da0*/  FFMA.FTZ R192, R203, R192, R166 ;  /* 0x000000c0cbc07223 */ /* 0x000fe200000100a6 */
[----:B------:R-:W-:-:S02]  /*1db0*/  FMUL.FTZ R34, R34, R43 ;  /* 0x0000002b22227220 */ /* 0x000fc40000410000 */
[C---:B------:R-:W-:Y:S01]  /*1dc0*/  FMUL.FTZ R212, R201.reuse, R0 ;  /* 0x00000000c9d47220 */ /* 0x040fe20000410000 */
[----:B------:R-:W-:Y:S01]  /*1dd0*/  FFMA.FTZ R193, R201, R192, R36 ;  /* 0x000000c0c9c17223 */ /* 0x000fe20000010024 */
[----:B------:R-:W-:Y:S02]  /*1de0*/  LEA R0, R23, R12, 0x3 ;  /* 0x0000000c17007211 */ /* 0x000fe400078e18ff */
[C---:B------:R-:W-:Y:S01]  /*1df0*/  FMUL.FTZ R192, R199.reuse, R212 ;  /* 0x000000d4c7c07220 */ /* 0x040fe20000410000 */
[----:B------:R-:W-:Y:S01]  /*1e00*/  FFMA.FTZ R193, R199, R193, R34 ;  /* 0x000000c1c7c17223 */ /* 0x000fe20000010022 */
[----:B----4-:R-:W-:Y:S06]  /*1e10*/  @P2 BRA `(.L_x_6373) ;  /* 0x0000000000202947 */ /* 0x010fec0003800000 */
[----:B------:R-:W-:-:S13]  /*1e20*/  ISETP.NE.AND P2, PT, R9, R4, PT ;  /* 0x000000040900720c */ /* 0x000fda0003f45270 */
[----:B0-----:R-:W-:-:S04]  /*1e30*/  @P2 LEA.HI R197, R9, R9, RZ, 0x1 ;  /* 0x0000000909c52211 */ /* 0x001fc800078f08ff */
[----:B------:R-:W-:Y:S02]  /*1e40*/  @P2 LOP3.LUT R212, R197, 0xfffffe, RZ, 0xc0, !PT ;  /* 0x00fffffec5d42812 */ /* 0x000fe400078ec0ff */
[----:B------:R-:W-:Y:S02]  /*1e50*/  MOV R197, 0x3f800000 ;  /* 0x3f80000000c57802 */ /* 0x000fe40000000f00 */
[----:B------:R-:W-:-:S04]  /*1e60*/  @P2 IADD3 R212, -R212, R9, RZ ;  /* 0x00000009d4d42210 */ /* 0x000fc80007ffe1ff */
[----:B------:R-:W-:-:S04]  /*1e70*/  @P2 LEA R219, R212, R5, 0x8 ;  /* 0x00000005d4db2211 */ /* 0x000fc800078e40ff */
[----:B------:R-:W-:-:S05]  /*1e80*/  @P2 LEA R219, R219, R12, 0x2 ;  /* 0x0000000cdbdb2211 */ /* 0x000fca00078e10ff */
[----:B------:R1:W2:Y:S02]  /*1e90*/  @P2 LDS R197, [R219+0x4640] ;  /* 0x00464000dbc52984 */ /* 0x0002a40000000800 */
.L_x_6373:
[----:B------:R-:W-:Y:S05]  /*1ea0*/  BSYNC B0 ;  /* 0x0000000000007941 */ /* 0x000fea0003800000 */
.L_x_6372:
[----:B------:R-:W-:Y:S01]  /*1eb0*/  ISETP.GT.U32.AND P2, PT, R23, 0x1f, PT ;  /* 0x0000001f1700780c */ /* 0x000fe20003f44070 */
[----:B------:R3:W-:Y:S01]  /*1ec0*/  STS.64 [R0+0x4230], R192 ;  /* 0x004230c000007388 */ /* 0x0007e20000000a00 */
        /* <DEDUP_REMOVED lines=26> */
[----:B------:R-:W3:Y:S10]  /*2070*/  SHFL.UP PT, R141, R138, 0x1, RZ ;  /* 0x042000008a8d7989 */ /* 0x000ef400000e00ff */
[C---:B-1----:R-:W-:Y:S01]  /*2080*/  @P3 FFMA.FTZ R139, R138.reuse, R140, R139 ;  /* 0x0000008c8a8b3223 */ /* 0x042fe2000001008b */
[----:B---3--:R-:W-:-:S04]  /*2090*/  @P3 FMUL.FTZ R138, R138, R141 ;  /* 0x0000008d8a8a3220 */ /* 0x008fc80000410000 */
        /* <DEDUP_REMOVED lines=15> */
[----:B------:R1:W3:Y:S04]  /*2190*/  SHFL.UP PT, R140, R139, 0x10, RZ ;  /* 0x060000008b8c7989 */ /* 0x0002e800000e00ff */
[----:B------:R1:W4:Y:S02]  /*21a0*/  SHFL.UP PT, R141, R138, 0x10, RZ ;  /* 0x060000008a8d7989 */ /* 0x00032400000e00ff */
.L_x_6433:
[----:B------:R-:W-:Y:S01]  /*21b0*/  ISETP.GE.AND P3, PT, R22, 0x10, PT ;  /* 0x000000101600780c */ /* 0x000fe20003f66270 */
[----:B------:R-:W-:-:S12]  /*21c0*/  UMOV UR6, 0xffffffff ;  /* 0xffffffff00067882 */ /* 0x000fd80000000000 */
[C---:B-1-3--:R-:W-:Y:S01]  /*21d0*/  @P3 FFMA.FTZ R139, R138.reuse, R140, R139 ;  /* 0x0000008c8a8b3223 */ /* 0x04afe2000001008b */
[----:B----4-:R-:W-:Y:S01]  /*21e0*/  @P3 FMUL.FTZ R138, R138, R141 ;  /* 0x0000008d8a8a3220 */ /* 0x010fe20000410000 */
[----:B------:R-:W-:Y:S06]  /*21f0*/  BRA.DIV UR6, `(.L_x_6376) ;  /* 0x0000003606d07947 */ /* 0x000fec000b800000 */
.L_x_6436:
[----:B------:R-:W-:-:S03]  /*2200*/  UMOV UR6, 0xffffffff ;  /* 0xffffffff00067882 */ /* 0x000fc60000000000 */
[----:B------:R-:W-:Y:S05]  /*2210*/  BRA.DIV UR6, `(.L_x_6377) ;  /* 0x0000003606f07947 */ /* 0x000fea000b800000 */
.L_x_6439:
[----:B------:R-:W-:-:S03]  /*2220*/  UMOV UR6, 0xffffffff ;  /* 0xffffffff00067882 */ /* 0x000fc60000000000 */
[----:B------:R-:W-:Y:S05]  /*2230*/  BRA.DIV UR6, `(.L_x_6378) ;  /* 0x0000003a06107947 */ /* 0x000fea000b800000 */
[----:B------:R-:W1:Y:S04]  /*2240*/  SHFL.UP PT, R138, R138, 0x1, RZ ;  /* 0x042000008a8a7989 */ /* 0x000e6800000e00ff */
[----:B------:R-:W3:Y:S04]  /*2250*/  SHFL.UP PT, R139, R139, 0x1, RZ ;  /* 0x042000008b8b7989 */ /* 0x000ee800000e00ff */
[----:B-----5:R4:W0:Y:S04]  /*2260*/  SHFL.IDX PT, R140, R190, RZ, 0x1f ;  /* 0x00001fffbe8c7589 */ /* 0x02082800000e0000 */
[----:B------:R4:W0:Y:S02]  /*2270*/  SHFL.IDX PT, R141, R191, RZ, 0x1f ;  /* 0x00001fffbf8d7589 */ /* 0x00082400000e0000 */
.L_x_6445:
[C---:B01-3--:R-:W-:Y:S01]  /*2280*/  @P1 FFMA.FTZ R141, R138.reuse, R141, R139 ;  /* 0x0000008d8a8d1223 */ /* 0x04bfe2000001008b */
[----:B------:R-:W-:-:S03]  /*2290*/  @P1 FMUL.FTZ R140, R138, R140 ;  /* 0x0000008c8a8c1220 */ /* 0x000fc60000410000 */
[C---:B------:R-:W-:Y:S01]  /*22a0*/  FFMA.FTZ R143, R136.reuse, R141, R137 ;  /* 0x0000008d888f7223 */ /* 0x040fe20000010089 */
[----:B------:R-:W-:-:S05]  /*22b0*/  FMUL.FTZ R142, R136, R140 ;  /* 0x0000008c888e7220 */ /* 0x000fca0000410000 */
[----:B------:R1:W-:Y:S02]  /*22c0*/  STS.128 [R144+0x4230], R140 ;  /* 0x0042308c90007388 */ /* 0x0003e40000000c00 */
.L_x_6374:
[----:B------:R-:W-:Y:S05]  /*22d0*/  WARPSYNC.ALL ;  /* 0x0000000000007948 */ /* 0x000fea0003800000 */
[----:B------:R-:W-:Y:S01]  /*22e0*/  BAR.SYNC.DEFER_BLOCKING 0x0 ;  /* 0x0000000000007b1d */ /* 0x000fe20000010000 */
[C---:B0-2---:R-:W-:Y:S01]  /*22f0*/  FMUL.FTZ R138, R199.reuse, R197 ;  /* 0x000000c5c78a7220 */ /* 0x045fe20000410000 */
[----:B------:R-:W-:Y:S01]  /*2300*/  FFMA.FTZ R137, R199, R238, R236 ;  /* 0x000000eec7897223 */ /* 0x000fe200000100ec */
[----:B------:R-:W-:Y:S01]  /*2310*/  ISETP.GE.OR P0, PT, R9, UR21, P0 ;  /* 0x0000001509007c0c */ /* 0x000fe20008706670 */
[----:B------:R-:W-:Y:S01]  /*2320*/  HFMA2.MMA R145, -RZ, RZ, 0, 0 ;  /* 0x00000000ff917435 */ /* 0x000fe200000001ff */
[C---:B------:R-:W-:Y:S01]  /*2330*/  FMUL.FTZ R138, R201.reuse, R138 ;  /* 0x0000008ac98a7220 */ /* 0x040fe20000410000 */
[----:B------:R-:W-:Y:S01]  /*2340*/  FFMA.FTZ R137, R201, R137, R234 ;  /* 0x00000089c9897223 */ /* 0x000fe200000100ea */
[----:B-1----:R-:W-:-:S02]  /*2350*/  MOV R144, 0x3f800000 ;  /* 0x3f80000000907802 */ /* 0x002fc40000000f00 */
[C---:B------:R-:W-:Y:S01]  /*2360*/  FMUL.FTZ R139, R203.reuse, R138 ;  /* 0x0000008acb8b7220 */ /* 0x040fe20000410000 */
[----:B------:R-:W-:-:S03]  /*2370*/  FFMA.FTZ R137, R203, R137, R232 ;  /* 0x00000089cb897223 */ /* 0x000fc600000100e8 */
[C---:B------:R-:W-:Y:S01]  /*2380*/  FMUL.FTZ R138, R200.reuse, R139 ;  /* 0x0000008bc88a7220 */ /* 0x040fe20000410000 */
[----:B------:R-:W-:-:S03]  /*2390*/  FFMA.FTZ R137, R200, R137, R233 ;  /* 0x00000089c8897223 */ /* 0x000fc600000100e9 */
[C---:B------:R-:W-:Y:S01]  /*23a0*/  FMUL.FTZ R139, R205.reuse, R138 ;  /* 0x0000008acd8b7220 */ /* 0x040fe20000410000 */
[----:B------:R-:W-:Y:S01]  /*23b0*/  FFMA.FTZ R137, R205, R137, R214 ;  /* 0x00000089cd897223 */ /* 0x000fe200000100d6 */
[----:B------:R-:W-:-:S03]  /*23c0*/  @!P0 LEA R138, R5, R12, 0x3 ;  /* 0x0000000c058a8211 */ /* 0x000fc600078e18ff */
        /* <DEDUP_REMOVED lines=30> */
[----:B----45:R-:W-:Y:S01]  /*25b0*/  FFMA.FTZ R191, R209, R216, R170 ;  /* 0x000000d8d1bf7223 */ /* 0x030fe200000100aa */
        /* <DEDUP_REMOVED lines=49> */
.L_x_6462:
        /* <DEDUP_REMOVED lines=9> */
.L_x_6379:
[C---:B------:R-:W-:Y:S01]  /*2960*/  ISETP.NE.AND P0, PT, R23.reuse, RZ, PT ;  /* 0x000000ff1700720c */ /* 0x040fe20003f05270 */
[----:B------:R-:W-:Y:S05]  /*2970*/  WARPSYNC.ALL ;  /* 0x0000000000007948 */ /* 0x000fea0003800000 */
[----:B0-----:R-:W-:Y:S01]  /*2980*/  P2R R136, PR, RZ, 0x1 ;  /* 0x00000001ff887803 */ /* 0x001fe20000000000 */
[----:B------:R-:W-:Y:S01]  /*2990*/  BAR.SYNC.DEFER_BLOCKING 0x0 ;  /* 0x0000000000007b1d */ /* 0x000fe20000010000 */
[----:B------:R-:W-:Y:S01]  /*29a0*/  SHF.L.U32 R136, R23, 0x4, RZ ;  /* 0x0000000417887819 */ /* 0x000fe200000006ff */
[----:B------:R-:W-:Y:S01]  /*29b0*/  FADD.FTZ R178, -R178, R225 ;  /* 0x000000e1b2b27221 */ /* 0x000fe20000010100 */
[----:B------:R-:W-:Y:S01]  /*29c0*/  FADD.FTZ R177, -R177, R224 ;  /* 0x000000e0b1b17221 */ /* 0x000fe20000010100 */
[----:B------:R-:W-:Y:S01]  /*29d0*/  FADD.FTZ R176, -R176, R223 ;  /* 0x000000dfb0b07221 */ /* 0x000fe20000010100 */
[----:B------:R-:W-:Y:S01]  /*29e0*/  LEA.HI.SX32 R139, R136, R136, 0x1b ;  /* 0x00000088888b7211 */ /* 0x000fe200078fdaff */
[----:B------:R-:W-:Y:S01]  /*29f0*/  FADD.FTZ R175, -R175, R222 ;  /* 0x000000deafaf7221 */ /* 0x000fe20000010100 */
[----:B------:R-:W-:Y:S01]  /*2a00*/  FADD.FTZ R174, -R174, R221 ;  /* 0x000000ddaeae7221 */ /* 0x000fe20000010100 */
[----:B------:R-:W-:Y:S01]  /*2a10*/  FADD.FTZ R173, -R173, R220 ;  /* 0x000000dcadad7221 */ /* 0x000fe20000010100 */
[----:B------:R-:W-:Y:S01]  /*2a20*/  LEA R138, R139, R12, 0x2 ;  /* 0x0000000c8b8a7211 */ /* 0x000fe200078e10ff */
        /* <DEDUP_REMOVED lines=9> */
[----:B------:R-:W-:Y:S01]  /*2ac0*/  FMUL.FTZ R231, R95, R231 ;  /* 0x000000e75fe77220 */ /* 0x000fe20000410000 */
[----:B------:R-:W-:Y:S01]  /*2ad0*/  BSSY B0, `(.L_x_6381) ;  /* 0x00000d7000007945 */ /* 0x000fe20003800000 */
[----:B------:R-:W-:Y:S01]  /*2ae0*/  FADD.FTZ R167, -R167, R230 ;  /* 0x000000e6a7a77221 */ /* 0x000fe20000010100 */
[----:B------:R0:W2:Y:S02]  /*2af0*/  LDS R137, [R0+0x4444] ;  /* 0x0044440000897984 */ /* 0x0000a40000000800 */
[----:B0-----:R-:W-:-:S05]  /*2b00*/  @!P0 LEA R0, R5, R12, 0x3 ;  /* 0x0000000c05008211 */ /* 0x001fca00078e18ff */
[----:B------:R0:W-:Y:S02]  /*2b10*/  @!P0 STS.64 [R0+0x4f40], R144 ;  /* 0x004f409000008388 */ /* 0x0001e40000000a00 */
[----:B0-----:R-:W-:Y:S01]  /*2b20*/  FADD.FTZ R0, -R207, R226 ;  /* 0x000000e2cf007221 */ /* 0x001fe20000010100 */
[----:B--2---:R-:W-:-:S04]  /*2b30*/  FFMA.FTZ R197, R137, R197, R238 ;  /* 0x000000c589c57223 */ /* 0x004fc800000100ee */
[-C--:B------:R-:W-:Y:S01]  /*2b40*/  FFMA.FTZ R199, R199, R197.reuse, R236 ;  /* 0x000000c5c7c77223 */ /* 0x080fe200000100ec */
[----:B------:R-:W-:-:S03]  /*2b50*/  FMUL.FTZ R136, R180, R197 ;  /* 0x000000c5b4887220 */ /* 0x000fc60000410000 */
[----:B------:R-:W-:Y:S01]  /*2b60*/  FFMA.FTZ R201, R201, R199, R234 ;  /* 0x000000c7c9c97223 */ /* 0x000fe200000100ea */
[----:B-1----:R-:W-:-:S03]  /*2b70*/  FMUL.FTZ R141, R123, R136 ;  /* 0x000000887b8d7220 */ /* 0x002fc60000410000 */
[----:B------:R-:W-:Y:S01]  /*2b80*/  FFMA.FTZ R203, R203, R201, R232 ;  /* 0x000000c9cbcb7223 */ /* 0x000fe200000100e8 */
[----:B------:R-:W-:Y:S01]  /*2b90*/  IADD3 R232, R23, 0x3c0, RZ ;  /* 0x000003c017e87810 */ /* 0x000fe20007ffe0ff */
[----:B------:R-:W-:Y:S02]  /*2ba0*/  STS [R138+0x213c], R141 ;  /* 0x00213c8d8a007388 */ /* 0x000fe40000000800 */
[----:B------:R-:W-:Y:S01]  /*2bb0*/  FFMA.FTZ R137, R200, R203, R233 ;  /* 0x000000cbc8897223 */ /* 0x000fe200000100e9 */
[----:B------:R-:W-:Y:S01]  /*2bc0*/  FMUL.FTZ R233, R179, R199 ;  /* 0x000000c7b3e97220 */ /* 0x000fe20000410000 */
[----:B------:R-:W-:Y:S02]  /*2bd0*/  LEA.HI.SX32 R232, R232, R23, 0x1b ;  /* 0x00000017e8e87211 */ /* 0x000fe400078fdaff */
[-C--:B------:R-:W-:Y:S01]  /*2be0*/  FFMA.FTZ R205, R205, R137.reuse, R214 ;  /* 0x00000089cdcd7223 */ /* 0x080fe200000100d6 */
[----:B------:R-:W-:Y:S01]  /*2bf0*/  FMUL.FTZ R139, R184, R137 ;  /* 0x00000089b88b7220 */ /* 0x000fe20000410000 */
[----:B------:R-:W-:Y:S01]  /*2c00*/  FMUL.FTZ R241, R122, R233 ;  /* 0x000000e97af17220 */ /* 0x000fe20000410000 */
[----:B------:R-:W-:Y:S01]  /*2c10*/  IADD3 R214, R23, 0x380, RZ ;  /* 0x0000038017d67810 */ /* 0x000fe20007ffe0ff */
[----:B------:R-:W-:Y:S01]  /*2c20*/  FFMA.FTZ R193, R202, R205, R193 ;  /* 0x000000cdcac17223 */ /* 0x000fe200000100c1 */
[----:B------:R-:W-:Y:S01]  /*2c30*/  FMUL.FTZ R145, R127, R139 ;  /* 0x0000008b7f917220 */ /* 0x000fe20000410000 */
[----:B------:R-:W-:Y:S01]  /*2c40*/  FMUL.FTZ R140, R183, R205 ;  /* 0x000000cdb78c7220 */ /* 0x000fe20000410000 */
[----:B------:R-:W-:Y:S01]  /*2c50*/  STS [R138+0x2138], R241 ;  /* 0x002138f18a007388 */ /* 0x000fe20000000800 */
[-C--:B------:R-:W-:Y:S01]  /*2c60*/  FFMA.FTZ R209, R209, R193.reuse, R192 ;  /* 0x000000c1d1d17223 */ /* 0x080fe200000100c0 */
[----:B------:R-:W-:Y:S01]  /*2c70*/  FMUL.FTZ R200, R186, R193 ;  /* 0x000000c1bac87220 */ /* 0x000fe20000410000 */
[----:B------:R-:W-:Y:S01]  /*2c80*/  FMUL.FTZ R207, R126, R140 ;  /* 0x0000008c7ecf7220 */ /* 0x000fe20000410000 */
[----:B------:R-:W-:Y:S01]  /*2c90*/  STS [R138+0x212c], R145 ;  /* 0x00212c918a007388 */ /* 0x000fe20000000800 */
[-C--:B------:R-:W-:Y:S01]  /*2ca0*/  FFMA.FTZ R147, R204, R209.reuse, R147 ;  /* 0x000000d1cc937223 */ /* 0x080fe20000010093 */
[----:B------:R-:W-:Y:S01]  /*2cb0*/  FMUL.FTZ R247, R185, R209 ;  /* 0x000000d1b9f77220 */ /* 0x000fe20000410000 */
[----:B------:R-:W-:Y:S01]  /*2cc0*/  IADD3 R202, R23, 0x1c0, RZ ;  /* 0x000001c017ca7810 */ /* 0x000fe20007ffe0ff */
[----:B------:R0:W-:Y:S01]  /*2cd0*/  STS [R138+0x2128], R207 ;  /* 0x002128cf8a007388 */ /* 0x0001e20000000800 */
[----:B------:R-:W-:Y:S01]  /*2ce0*/  FFMA.FTZ R211, R211, R147, R146 ;  /* 0x00000093d3d37223 */ /* 0x000fe20000010092 */
[----:B------:R-:W-:Y:S01]  /*2cf0*/  FMUL.FTZ R146, R182, R201 ;  /* 0x000000c9b6927220 */ /* 0x000fe20000410000 */
[----:B------:R-:W-:Y:S01]  /*2d00*/  FMUL.FTZ R192, R188, R147 ;  /* 0x00000093bcc07220 */ /* 0x000fe20000410000 */
[----:B------:R-:W-:Y:S01]  /*2d10*/  FMUL.FTZ R249, R124, R247 ;  /* 0x000000f77cf97220 */ /* 0x000fe20000410000 */
[----:B------:R-:W-:Y:S01]  /*2d20*/  FFMA.FTZ R219, R206, R211, R219 ;  /* 0x000000d3cedb7223 */ /* 0x000fe200000100db */
[----:B------:R-:W-:Y:S01]  /*2d30*/  FMUL.FTZ R143, R121, R146 ;  /* 0x00000092798f7220 */ /* 0x000fe20000410000 */
[----:B------:R-:W-:Y:S01]  /*2d40*/  FMUL.FTZ R245, R131, R192 ;  /* 0x000000c083f57220 */ /* 0x000fe20000410000 */
[----:B------:R-:W-:Y:S01]  /*2d50*/  IADD3 R204, R23, 0x240, RZ ;  /* 0x0000024017cc7810 */ /* 0x000fe20007ffe0ff */
[----:B------:R-:W-:Y:S01]  /*2d60*/  FFMA.FTZ R213, R213, R219, R212 ;  /* 0x000000dbd5d57223 */ /* 0x000fe200000100d4 */
[----:B0-----:R-:W-:Y:S01]  /*2d70*/  FMUL.FTZ R207, R187, R211 ;  /* 0x000000d3bbcf7220 */ /* 0x001fe20000410000 */
[----:B------:R0:W-:Y:S01]  /*2d80*/  STS [R138+0x2134], R143 ;  /* 0x0021348f8a007388 */ /* 0x0001e20000000800 */
        /* <DEDUP_REMOVED lines=8> */
[----:B------:R-:W-:Y:S01]  /*2e10*/  STS [R138+0x211c], R245 ;  /* 0x00211cf58a007388 */ /* 0x000fe20000000800 */
[-C--:B------:R-:W-:Y:S01]  /*2e20*/  FFMA.FTZ R237, R210, R215.reuse, R149 ;  /* 0x000000d7d2ed7223 */ /* 0x080fe20000010095 */
[----:B------:R-:W-:Y:S01]  /*2e30*/  FMUL.FTZ R145, R195, R215 ;  /* 0x000000d7c3917220 */ /* 0x000fe20000410000 */
[----:B------:R-:W-:Y:S01]  /*2e40*/  FMUL.FTZ R149, R189, R213 ;  /* 0x000000d5bd957220 */ /* 0x000fe20000410000 */
[----:B------:R1:W-:Y:S01]  /*2e50*/  STS [R138+0x2130], R239 ;  /* 0x002130ef8a007388 */ /* 0x0003e20000000800 */
[-C--:B------:R-:W-:Y:S01]  /*2e60*/  FFMA.FTZ R217, R217, R237.reuse, R148 ;  /* 0x000000edd9d97223 */ /* 0x080fe20000010094 */
[----:B------:R-:W-:Y:S01]  /*2e70*/  FMUL.FTZ R142, R198, R237 ;  /* 0x000000edc68e7220 */ /* 0x000fe20000410000 */
[----:B------:R-:W-:Y:S01]  /*2e80*/  FMUL.FTZ R148, R196, R235 ;  /* 0x000000ebc4947220 */ /* 0x000fe20000410000 */
[----:B------:R-:W-:Y:S01]  /*2e90*/  FMUL.FTZ R241, R129, R150 ;  /* 0x0000009681f17220 */ /* 0x000fe20000410000 */
[----:B------:R-:W-:Y:S01]  /*2ea0*/  FMUL.FTZ R141, R37, R217 ;  /* 0x000000d9258d7220 */ /* 0x000fe20000410000 */
[----:B------:R-:W-:Y:S01]  /*2eb0*/  STS [R138+0x2118], R243 ;  /* 0x002118f38a007388 */ /* 0x000fe20000000800 */
[----:B------:R-:W-:-:S02]  /*2ec0*/  IADD3 R208, R23, 0x2c0, RZ ;  /* 0x000002c017d07810 */ /* 0x000fc40007ffe0ff */
[----:B0-----:R-:W-:Y:S01]  /*2ed0*/  FFMA.FTZ R143, R0, R141, RZ ;  /* 0x0000008d008f7223 */ /* 0x001fe200000100ff */
[----:B-1----:R-:W-:Y:S01]  /*2ee0*/  FMUL.FTZ R239, R125, R200 ;  /* 0x000000c87def7220 */ /* 0x002fe20000410000 */
[----:B------:R-:W-:Y:S01]  /*2ef0*/  STS [R138+0x2114], R241 ;  /* 0x002114f18a007388 */ /* 0x000fe20000000800 */
[C---:B------:R-:W-:Y:S01]  /*2f00*/  IADD3 R210, R23.reuse, 0x300, RZ ;  /* 0x0000030017d27810 */ /* 0x040fe20007ffe0ff */
[----:B------:R-:W-:Y:S01]  /*2f10*/  FFMA.FTZ R144, R178, R142, R143 ;  /* 0x0000008eb2907223 */ /* 0x000fe2000001008f */
[----:B------:R-:W-:Y:S01]  /*2f20*/  IADD3 R212, R23, 0x340, RZ ;  /* 0x0000034017d47810 */ /* 0x000fe20007ffe0ff */
[----:B------:R0:W-:Y:S01]  /*2f30*/  STS [R138+0x2124], R239 ;  /* 0x002124ef8a007388 */ /* 0x0001e20000000800 */
[----:B------:R-:W-:Y:S01]  /*2f40*/  LEA.HI.SX32 R245, R202, R23, 0x1b ;  /* 0x00000017caf57211 */ /* 0x000fe200078fdaff */
[----:B------:R-:W-:Y:S01]  /*2f50*/  FFMA.FTZ R143, R177, R145, R144 ;  /* 0x00000091b18f7223 */ /* 0x000fe20000010090 */
[-C--:B------:R-:W-:Y:S02]  /*2f60*/  LEA.HI.SX32 R249, R206, R23.reuse, 0x1b ;  /* 0x00000017cef97211 */ /* 0x080fe400078fdaff */
[----:B------:R-:W-:Y:S01]  /*2f70*/  LEA.HI.SX32 R251, R208, R23, 0x1b ;  /* 0x00000017d0fb7211 */ /* 0x000fe200078fdaff */
[----:B------:R-:W-:Y:S01]  /*2f80*/  FFMA.FTZ R144, R176, R148, R143 ;  /* 0x00000094b0907223 */ /* 0x000fe2000001008f */
[----:B------:R-:W-:-:S02]  /*2f90*/  LEA R208, R245, R12, 0x2 ;  /* 0x0000000cf5d07211 */ /* 0x000fc400078e10ff */
[----:B------:R-:W-:Y:S01]  /*2fa0*/  LEA R232, R232, R12, 0x2 ;  /* 0x0000000ce8e87211 */ /* 0x000fe200078e10ff */
[-C--:B------:R-:W-:Y:S01]  /*2fb0*/  FFMA.FTZ R143, R175, R149.reuse, R144 ;  /* 0x00000095af8f7223 */ /* 0x080fe20000010090 */
[----:B0-----:R-:W-:Y:S01]  /*2fc0*/  FMUL.FTZ R239, R128, R149 ;  /* 0x0000009580ef7220 */ /* 0x001fe20000410000 */
[----:B------:R-:W-:Y:S01]  /*2fd0*/  FMUL.FTZ R149, R133, R142 ;  /* 0x0000008e85957220 */ /* 0x000fe20000410000 */
[----:B------:R-:W-:Y:S01]  /*2fe0*/  IADD3 R142, R23, 0x80, RZ ;  /* 0x00000080178e7810 */ /* 0x000fe20007ffe0ff */
[----:B------:R-:W-:Y:S01]  /*2ff0*/  FFMA.FTZ R144, R174, R150, R143 ;  /* 0x00000096ae907223 */ /* 0x000fe2000001008f */
[----:B------:R-:W-:Y:S01]  /*3000*/  FMUL.FTZ R143, R135, R148 ;  /* 0x00000094878f7220 */ /* 0x000fe20000410000 */
[----:B------:R-:W-:Y:S01]  /*3010*/  STS [R138+0x2110], R239 ;  /* 0x002110ef8a007388 */ /* 0x000fe20000000800 */
[----:B------:R-:W-:Y:S01]  /*3020*/  IADD3 R148, R23, 0x100, RZ ;  /* 0x0000010017947810 */ /* 0x000fe20007ffe0ff */
[----:B------:R-:W-:Y:S01]  /*3030*/  FFMA.FTZ R207, R173, R207, R144 ;  /* 0x000000cfadcf7223 */ /* 0x000fe20000010090 */
[----:B------:R-:W-:Y:S01]  /*3040*/  IADD3 R144, R23, 0xc0, RZ ;  /* 0x000000c017907810 */ /* 0x000fe20007ffe0ff */
[----:B------:R0:W-:Y:S02]  /*3050*/  STS [R138+0x210c], R143 ;  /* 0x00210c8f8a007388 */ /* 0x0001e40000000800 */
[----:B------:R-:W-:Y:S01]  /*3060*/  FFMA.FTZ R192, R172, R192, R207 ;  /* 0x000000c0acc07223 */ /* 0x000fe200000100cf */
[----:B------:R-:W-:Y:S01]  /*3070*/  FMUL.FTZ R207, R134, R145 ;  /* 0x0000009186cf7220 */ /* 0x000fe20000410000 */
[----:B------:R-:W-:Y:S01]  /*3080*/  FMUL.FTZ R145, R132, R141 ;  /* 0x0000008d84917220 */ /* 0x000fe20000410000 */
[----:B------:R1:W-:Y:S01]  /*3090*/  STS [R138+0x2104], R149 ;  /* 0x002104958a007388 */ /* 0x0003e20000000800 */
[----:B------:R-:W-:Y:S01]  /*30a0*/  FFMA.FTZ R247, R171, R247, R192 ;  /* 0x000000f7abf77223 */ /* 0x000fe200000100c0 */
[----:B------:R-:W-:-:S02]  /*30b0*/  IADD3 R192, R23, 0x140, RZ ;  /* 0x0000014017c07810 */ /* 0x000fc40007ffe0ff */
[----:B------:R2:W-:Y:S01]  /*30c0*/  STS [R138+0x2108], R207 ;  /* 0x002108cf8a007388 */ /* 0x0005e20000000800 */
[----:B------:R-:W-:Y:S01]  /*30d0*/  FFMA.FTZ R200, R170, R200, R247 ;  /* 0x000000c8aac87223 */ /* 0x000fe200000100f7 */
[----:B0-----:R-:W-:Y:S01]  /*30e0*/  FMUL.FTZ R143, R102, R224 ;  /* 0x000000e0668f7220 */ /* 0x001fe20000410000 */
[----:B------:R-:W-:Y:S01]  /*30f0*/  LEA.HI.SX32 R239, R148, R23, 0x1b ;  /* 0x0000001794ef7211 */ /* 0x000fe200078fdaff */
[----:B------:R0:W-:Y:S01]  /*3100*/  STS [R138+0x2100], R145 ;  /* 0x002100918a007388 */ /* 0x0001e20000000800 */
[----:B------:R-:W-:Y:S01]  /*3110*/  FFMA.FTZ R141, R169, R140, R200 ;  /* 0x0000008ca98d7223 */ /* 0x000fe200000100c8 */
[----:B------:R-:W-:Y:S01]  /*3120*/  IADD3 R140, R23, 0x40, RZ ;  /* 0x00000040178c7810 */ /* 0x000fe20007ffe0ff */
[----:B------:R-:W-:Y:S01]  /*3130*/  IMAD R148, R152, UR14, RZ ;  /* 0x0000000e98947c24 */ /* 0x000fe2000f8e02ff */
[----:B------:R-:W-:Y:S01]  /*3140*/  BAR.SYNC.DEFER_BLOCKING 0x0 ;  /* 0x0000000000007b1d */ /* 0x000fe20000010000 */
[----:B------:R-:W-:Y:S01]  /*3150*/  FFMA.FTZ R150, R168, R139, R141 ;  /* 0x0000008ba8967223 */ /* 0x000fe2000001008d */
[----:B------:R-:W-:Y:S01]  /*3160*/  FMUL.FTZ R141, R101, R225 ;  /* 0x000000e1658d7220 */ /* 0x000fe20000410000 */
[----:B------:R-:W-:Y:S01]  /*3170*/  LEA.HI.SX32 R225, R32, R23, 0x1b ;  /* 0x0000001720e17211 */ /* 0x000fe200078fdaff */
[----:B------:R-:W-:Y:S01]  /*3180*/  FMUL.FTZ R139, R100, R226 ;  /* 0x000000e2648b7220 */ /* 0x000fe20000410000 */
[----:B------:R-:W-:-:S02]  /*3190*/  IADD3 R200, R23, 0x180, RZ ;  /* 0x0000018017c87810 */ /* 0x000fc40007ffe0ff */
[----:B------:R-:W-:Y:S02]  /*31a0*/  LEA R32, R225, R12, 0x2 ;  /* 0x0000000ce1207211 */ /* 0x000fe400078e10ff */
[-C--:B-1----:R-:W-:Y:S02]  /*31b0*/  LEA.HI.SX32 R149, R140, R23.reuse, 0x1b ;  /* 0x000000178c957211 */ /* 0x082fe400078fdaff */
[-C--:B--2---:R-:W-:Y:S02]  /*31c0*/  LEA.HI.SX32 R207, R142, R23.reuse, 0x1b ;  /* 0x000000178ecf7211 */ /* 0x084fe400078fdaff */
[-C--:B------:R-:W-:Y:S01]  /*31d0*/  LEA.HI.SX32 R225, R144, R23.reuse, 0x1b ;  /* 0x0000001790e17211 */ /* 0x080fe200078fdaff */
[----:B------:R-:W-:Y:S01]  /*31e0*/  IMAD R144, R156, UR14, RZ ;  /* 0x0000000e9c907c24 */ /* 0x000fe2000f8e02ff */
[-C--:B0-----:R-:W-:Y:S02]  /*31f0*/  LEA.HI.SX32 R145, R23, R23.reuse, 0x1b ;  /* 0x0000001717917211 */ /* 0x081fe400078fdaff */
[----:B------:R-:W-:-:S02]  /*3200*/  LEA.HI.SX32 R241, R192, R23, 0x1b ;  /* 0x00000017c0f17211 */ /* 0x000fc400078fdaff */
[-C--:B------:R-:W-:Y:S02]  /*3210*/  LEA.HI.SX32 R243, R200, R23.reuse, 0x1b ;  /* 0x00000017c8f37211 */ /* 0x080fe400078fdaff */
[-C--:B------:R-:W-:Y:S02]  /*3220*/  LEA.HI.SX32 R247, R204, R23.reuse, 0x1b ;  /* 0x00000017ccf77211 */ /* 0x080fe400078fdaff */
[-C--:B------:R-:W-:Y:S01]  /*3230*/  LEA.HI.SX32 R224, R210, R23.reuse, 0x1b ;  /* 0x00000017d2e07211 */ /* 0x080fe200078fdaff */
[----:B------:R-:W0:Y:S01]  /*3240*/  LDS R242, [R208+0x2800] ;  /* 0x00280000d0f27984 */ /* 0x000e220000000800 */
[-C--:B------:R-:W-:Y:S02]  /*3250*/  LEA.HI.SX32 R140, R212, R23.reuse, 0x1b ;  /* 0x00000017d48c7211 */ /* 0x080fe400078fdaff */
[----:B------:R-:W-:Y:S01]  /*3260*/  LEA.HI.SX32 R226, R214, R23, 0x1b ;  /* 0x00000017d6e27211 */ /* 0x000fe200078fdaff */
[----:B------:R-:W1:Y:S01]  /*3270*/  LDS R250, [R232+0x3000] ;  /* 0x00300000e8fa7984 */ /* 0x000e620000000800 */
[----:B------:R-:W-:-:S02]  /*3280*/  LEA R200, R207, R12, 0x2 ;  /* 0x0000000ccfc87211 */ /* 0x000fc400078e10ff */
[-C--:B------:R-:W-:Y:S02]  /*3290*/  LEA R202, R225, R12.reuse, 0x2 ;  /* 0x0000000ce1ca7211 */ /* 0x080fe400078e10ff */
[-C--:B------:R-:W-:Y:S01]  /*32a0*/  LEA R252, R145, R12.reuse, 0x2 ;  /* 0x0000000c91fc7211 */ /* 0x080fe200078e10ff */
[----:B------:R-:W2:Y:S01]  /*32b0*/  LDS R236, [R200+0x2300] ;  /* 0x00230000c8ec7984 */ /* 0x000ea20000000800 */
[----:B------:R-:W-:Y:S01]  /*32c0*/  LEA R192, R149, R12, 0x2 ;  /* 0x0000000c95c07211 */ /* 0x000fe200078e10ff */
[----:B------:R-:W-:Y:S01]  /*32d0*/  FMUL.FTZ R145, R96, R222 ;  /* 0x000000de60917220 */ /* 0x000fe20000410000 */
[-C--:B------:R-:W-:Y:S01]  /*32e0*/  LEA R204, R239, R12.reuse, 0x2 ;  /* 0x0000000cefcc7211 */ /* 0x080fe200078e10ff */
[----:B------:R-:W3:Y:S01]  /*32f0*/  LDS R238, [R202+0x2400] ;  /* 0x00240000caee7984 */ /* 0x000ee20000000800 */
[----:B------:R-:W-:Y:S01]  /*3300*/  LEA R206, R241, R12, 0x2 ;  /* 0x0000000cf1ce7211 */ /* 0x000fe200078e10ff */
[----:B------:R-:W-:Y:S01]  /*3310*/  FMUL.FTZ R149, R98, R220 ;  /* 0x000000dc62957220 */ /* 0x000fe20000410000 */
[-C--:B------:R-:W-:Y:S01]  /*3320*/  LEA R207, R243, R12.reuse, 0x2 ;  /* 0x0000000cf3cf7211 */ /* 0x080fe200078e10ff */
[----:B------:R-:W4:Y:S01]  /*3330*/  LDS R234, [R192+0x2200] ;  /* 0x00220000c0ea7984 */ /* 0x000f220000000800 */
[----:B------:R-:W-:-:S02]  /*3340*/  LEA R210, R247, R12, 0x2 ;  /* 0x0000000cf7d27211 */ /* 0x000fc400078e10ff */
[-C--:B------:R-:W-:Y:S01]  /*3350*/  LEA R212, R249, R12.reuse, 0x2 ;  /* 0x0000000cf9d47211 */ /* 0x080fe200078e10ff */
[----:B------:R-:W0:Y:S01]  /*3360*/  LDS R239, [R204+0x2500] ;  /* 0x00250000ccef7984 */ /* 0x000e220000000800 */
[-C--:B------:R-:W-:Y:S02]  /*3370*/  LEA R214, R251, R12.reuse, 0x2 ;  /* 0x0000000cfbd67211 */ /* 0x080fe400078e10ff */
        /* <DEDUP_REMOVED lines=18> */
[----:B-1----:R-:W-:-:S03]  /*34a0*/  FMUL.FTZ R141, R94, R190 ;  /* 0x000000be5e8d7220 */ /* 0x002fc60000410000 */
[----:B------:R1:W-:Y:S01]  /*34b0*/  STS [R138+0x31a0], R139 ;  /* 0x0031a08b8a007388 */ /* 0x0003e20000000800 */
[----:B--2---:R-:W-:-:S03]  /*34c0*/  FMUL.FTZ R145, R88, R230 ;  /* 0x000000e658917220 */ /* 0x004fc60000410000 */
[----:B------:R2:W-:Y:S01]  /*34d0*/  STS [R138+0x3198], R149 ;  /* 0x003198958a007388 */ /* 0x0005e20000000800 */
[----:B-----5:R-:W-:-:S03]  /*34e0*/  FMUL.FTZ R221, R91, R227 ;  /* 0x000000e35bdd7220 */ /* 0x020fc60000410000 */
[----:B------:R-:W-:Y:S01]  /*34f0*/  STS [R138+0x3188], R143 ;  /* 0x0031888f8a007388 */ /* 0x000fe20000000800 */
[----:B-1----:R-:W-:-:S03]  /*3500*/  FMUL.FTZ R139, R90, R229 ;  /* 0x000000e55a8b7220 */ /* 0x002fc60000410000 */
[----:B------:R-:W-:Y:S01]  /*3510*/  STS [R138+0x318c], R223 ;  /* 0x00318cdf8a007388 */ /* 0x000fe20000000800 */
[----:B--2---:R-:W-:-:S03]  /*3520*/  FMUL.FTZ R149, R89, R228 ;  /* 0x000000e459957220 */ /* 0x004fc60000410000 */
[----:B------:R1:W-:Y:S04]  /*3530*/  STS [R138+0x31b8], R139 ;  /* 0x0031b88b8a007388 */ /* 0x0003e80000000800 */
[----:B------:R-:W-:Y:S04]  /*3540*/  STS [R138+0x319c], R218 ;  /* 0x00319cda8a007388 */ /* 0x000fe80000000800 */
[----:B------:R-:W-:Y:S01]  /*3550*/  STS [R138+0x31a4], R191 ;  /* 0x0031a4bf8a007388 */ /* 0x000fe20000000800 */
[----:B-1----:R-:W-:-:S03]  /*3560*/  HFMA2.MMA R139, -RZ, RZ, 0, 0 ;  /* 0x00000000ff8b7435 */ /* 0x002fc600000001ff */
[----:B------:R-:W-:Y:S04]  /*3570*/  STS [R138+0x31a8], R141 ;  /* 0x0031a88d8a007388 */ /* 0x000fe80000000800 */
[----:B------:R-:W-:Y:S04]  /*3580*/  STS [R138+0x31ac], R231 ;  /* 0x0031ace78a007388 */ /* 0x000fe80000000800 */
[----:B------:R1:W-:Y:S04]  /*3590*/  STS [R138+0x31b0], R145 ;  /* 0x0031b0918a007388 */ /* 0x0003e80000000800 */
[----:B------:R2:W-:Y:S04]  /*35a0*/  STS [R138+0x31b4], R149 ;  /* 0x0031b4958a007388 */ /* 0x0005e80000000800 */
[----:B------:R5:W-:Y:S01]  /*35b0*/  STS [R138+0x31bc], R221 ;  /* 0x0031bcdd8a007388 */ /* 0x000be20000000800 */
[----:B-1----:R-:W-:-:S02]  /*35c0*/  IMAD R145, R157, UR15, R144 ;  /* 0x0000000f9d917c24 */ /* 0x002fc4000f8e0290 */
[----:B--2---:R-:W-:Y:S01]  /*35d0*/  IMAD R149, R153, UR15, R148 ;  /* 0x0000000f99957c24 */ /* 0x004fe2000f8e0294 */
[----:B-----5:R-:W-:-:S05]  /*35e0*/  MOV R138, R23 ;  /* 0x00000017008a7202 */ /* 0x020fca0000000f00 */
[----:B------:R-:W-:-:S04]  /*35f0*/  IMAD.WIDE.U32 R142, R156, UR15, R138 ;  /* 0x0000000f9c8e7c25 */ /* 0x000fc8000f8e008a */
[----:B------:R-:W-:Y:S01]  /*3600*/  IMAD.WIDE.U32 R140, R152, UR15, R138 ;  /* 0x0000000f988c7c25 */ /* 0x000fe2000f8e008a */
[----:B------:R-:W-:-:S03]  /*3610*/  IADD3 R143, R143, R145, RZ ;  /* 0x000000918f8f7210 */ /* 0x000fc60007ffe0ff */
[----:B------:R-:W-:Y:S01]  /*3620*/  IMAD R139, R29, UR22, RZ ;  /* 0x000000161d8b7c24 */ /* 0x000fe2000f8e02ff */
[----:B------:R-:W-:Y:S01]  /*3630*/  IADD3 R141, R141, R149, RZ ;  /* 0x000000958d8d7210 */ /* 0x000fe20007ffe0ff */
[----:B------:R-:W-:Y:S02]  /*3640*/  IMAD R145, R29, UR24, RZ ;  /* 0x000000181d917c24 */ /* 0x000fe4000f8e02ff */
[C---:B------:R-:W-:Y:S02]  /*3650*/  IMAD R221, R24.reuse, UR23, R139 ;  /* 0x0000001718dd7c24 */ /* 0x040fe4000f8e028b */
[----:B------:R-:W-:Y:S01]  /*3660*/  IMAD.WIDE.U32 R138, R24, UR22, R142 ;  /* 0x00000016188a7c25 */ /* 0x000fe2000f8e008e */
[----:B------:R-:W-:-:S03]  /*3670*/  LEA R143, R9, 0xfffffc00, 0xa ;  /* 0xfffffc00098f7811 */ /* 0x000fc600078e50ff */
[C---:B------:R-:W-:Y:S01]  /*3680*/  IMAD R145, R24.reuse, UR25, R145 ;  /* 0x0000001918917c24 */ /* 0x040fe2000f8e0291 */
[----:B------:R-:W-:Y:S01]  /*3690*/  IADD3 R190, -R143, UR20, -R23 ;  /* 0x000000148fbe7c10 */ /* 0x000fe2000fffe917 */
[----:B------:R-:W-:Y:S01]  /*36a0*/  IMAD.WIDE.U32 R140, R24, UR24, R140 ;  /* 0x00000018188c7c25 */ /* 0x000fe2000f8e008c */
[----:B------:R-:W-:Y:S01]  /*36b0*/  IADD3 R221, R139, R221, RZ ;  /* 0x000000dd8bdd7210 */ /* 0x000fe20007ffe0ff */
[----:B------:R-:W-:Y:S01]  /*36c0*/  BAR.SYNC.DEFER_BLOCKING 0x0 ;  /* 0x0000000000007b1d */ /* 0x000fe20000010000 */
[----:B------:R-:W-:Y:S02]  /*36d0*/  ISETP.GE.AND P0, PT, R190, 0x1, PT ;  /* 0x00000001be00780c */ /* 0x000fe40003f06270 */
[----:B------:R-:W-:Y:S02]  /*36e0*/  SHF.R.S32.HI R148, RZ, 0x1f, R143 ;  /* 0x0000001fff947819 */ /* 0x000fe4000001148f */
[C---:B------:R-:W-:Y:S02]  /*36f0*/  IADD3 R144, P1, R143.reuse, R138, RZ ;  /* 0x0000008a8f907210 */ /* 0x040fe40007f3e0ff */
[----:B------:R-:W-:-:S02]  /*3700*/  IADD3 R142, P2, R143, R140, RZ ;  /* 0x0000008c8f8e7210 */ /* 0x000fc40007f5e0ff */
[----:B------:R-:W-:Y:S02]  /*3710*/  IADD3 R191, R141, R145, RZ ;  /* 0x000000918dbf7210 */ /* 0x000fe40007ffe0ff */
[C---:B------:R-:W-:Y:S02]  /*3720*/  IADD3.X R145, R148.reuse, R221, RZ, P1, !PT ;  /* 0x000000dd94917210 */ /* 0x040fe40000ffe4ff */
[----:B------:R-:W-:Y:S01]  /*3730*/  IADD3.X R143, R148, R191, RZ, P2, !PT ;  /* 0x000000bf948f7210 */ /* 0x000fe200017fe4ff */
[----:B0--34-:R-:W-:Y:S06]  /*3740*/  @!P0 BRA `(.L_x_6382) ;  /* 0x00000000003c8947 */ /* 0x019fec0003800000 */
[----:B------:R-:W0:Y:S01]  /*3750*/  LDS R223, [R252+0x3180] ;  /* 0x00318000fcdf7984 */ /* 0x000e220000000800 */
[-C--:B------:R-:W-:Y:S02]  /*3760*/  IMAD R148, R3, R154.reuse, RZ ;  /* 0x0000009a03947224 */ /* 0x080fe400078e02ff */
[----:B------:R-:W-:-:S04]  /*3770*/  IMAD.WIDE.U32 R144, R5, R154, R144 ;  /* 0x0000009a05907225 */ /* 0x000fc800078e0090 */
[C---:B------:R-:W-:Y:S01]  /*3780*/  IMAD R149, R5.reuse, R155, R148 ;  /* 0x0000009b05957224 */ /* 0x040fe200078e0294 */
[----:B------:R-:W-:Y:S01]  /*3790*/  LEA R148, P0, R144, UR26, 0x2 ;  /* 0x0000001a90947c11 */ /* 0x000fe2000f8010ff */
[----:B------:R-:W-:-:S03]  /*37a0*/  IMAD.WIDE.U32 R142, R5, R38, R142 ;  /* 0x00000026058e7225 */ /* 0x000fc600078e008e */
[----:B------:R-:W-:-:S04]  /*37b0*/  IADD3 R149, R145, R149, RZ ;  /* 0x0000009591957210 */ /* 0x000fc80007ffe0ff */
[----:B------:R-:W-:Y:S01]  /*37c0*/  LEA.HI.X R149, R144, UR27, R149, 0x2, P0 ;  /* 0x0000001b90957c11 */ /* 0x000fe200080f1495 */
[----:B------:R-:W-:-:S04]  /*37d0*/  IMAD R144, R3, R38, RZ ;  /* 0x0000002603907224 */ /* 0x000fc800078e02ff */
[----:B------:R-:W-:Y:S01]  /*37e0*/  IMAD R3, R5, R39, R144 ;  /* 0x0000002705037224 */ /* 0x000fe200078e0290 */
[----:B------:R-:W-:Y:S01]  /*37f0*/  LEA R144, P0, R142, UR28, 0x2 ;  /* 0x0000001c8e907c11 */ /* 0x000fe2000f8010ff */
[----:B------:R1:W-:Y:S03]  /*3800*/  REDG.E.ADD.F32.FTZ.RN.STRONG.GPU desc[UR12][R148.64], R251 ;  /* 0x000000fb940079a6 */ /* 0x0003e6000c10f38c */
[----:B------:R-:W-:-:S04]  /*3810*/  IADD3 R3, R143, R3, RZ ;  /* 0x000000038f037210 */ /* 0x000fc80007ffe0ff */
[----:B------:R-:W-:-:S05]  /*3820*/  LEA.HI.X R145, R142, UR29, R3, 0x2, P0 ;  /* 0x0000001d8e917c11 */ /* 0x000fca00080f1403 */
[----:B0-----:R1:W-:Y:S02]  /*3830*/  REDG.E.ADD.F32.FTZ.RN.STRONG.GPU desc[UR12][R144.64], R223 ;  /* 0x000000df900079a6 */ /* 0x0013e4000c10f38c */
.L_x_6382:
[----:B------:R-:W-:Y:S05]  /*3840*/  BSYNC B0 ;  /* 0x0000000000007941 */ /* 0x000fea0003800000 */
.L_x_6381:
[----:B-1----:R0:W1:Y:S01]  /*3850*/  LDS R149, [R192+0x3280] ;  /* 0x00328000c0957984 */ /* 0x0020620000000800 */
[----:B------:R-:W-:Y:S01]  /*3860*/  LEA R142, P0, R138, UR26, 0x2 ;  /* 0x0000001a8a8e7c11 */ /* 0x000fe2000f8010ff */
[----:B------:R-:W-:Y:S01]  /*3870*/  IMAD R145, R10, -0x400, R31 ;  /* 0xfffffc000a917824 */ /* 0x000fe200078e021f */
[----:B------:R-:W-:Y:S01]  /*3880*/  USHF.L.U64.HI UR6, UR4, 0x2, UR5 ;  /* 0x0000000204067899 */ /* 0x000fe20008010205 */
[----:B------:R-:W-:Y:S01]  /*3890*/  FADD.FTZ R3, -R166, R228 ;  /* 0x000000e4a6037221 */ /* 0x000fe20000010100 */
[----:B------:R-:W-:Y:S01]  /*38a0*/  LEA.HI.X R143, R138, UR27, R221, 0x2, P0 ;  /* 0x0000001b8a8f7c11 */ /* 0x000fe200080f14dd */
[----:B------:R-:W-:Y:S01]  /*38b0*/  FFMA.FTZ R150, R167, R151, R150 ;  /* 0x00000097a7967223 */ /* 0x000fe20000010096 */
[----:B------:R-:W-:Y:S01]  /*38c0*/  LEA R138, P0, R140, UR28, 0x2 ;  /* 0x0000001c8c8a7c11 */ /* 0x000fe2000f8010ff */
[----:B------:R-:W-:Y:S01]  /*38d0*/  USHF.L.U32 UR7, UR4, 0x2, URZ ;  /* 0x0000000204077899 */ /* 0x000fe2000800063f */
[----:B------:R-:W-:Y:S01]  /*38e0*/  FADD.FTZ R227, -R34, R227 ;  /* 0x000000e322e37221 */ /* 0x000fe20000010100 */
[----:B------:R-:W-:Y:S01]  /*38f0*/  IMAD.WIDE R142, R145, 0x4, R142 ;  /* 0x00000004918e7825 */ /* 0x000fe200078e028e */
[----:B------:R-:W-:-:S03]  /*3900*/  LEA.HI.X R139, R140, UR29, R191, 0x2, P0 ;  /* 0x0000001d8c8b7c11 */ /* 0x000fc600080f14bf */
[----:B------:R-:W-:Y:S01]  /*3910*/  FADD.FTZ R36, -R36, R229 ;  /* 0x000000e524247221 */ /* 0x000fe20000010100 */
[----:B------:R-:W-:Y:S01]  /*3920*/  ISETP.GE.AND P0, PT, R190, 0x41, PT ;  /* 0x00000041be00780c */ /* 0x000fe20003f06270 */
[----:B------:R-:W-:Y:S02]  /*3930*/  IMAD R34, R154, UR6, RZ ;  /* 0x000000069a227c24 */ /* 0x000fe4000f8e02ff */
[----:B------:R-:W-:Y:S01]  /*3940*/  FFMA.FTZ R141, R3, R146, R150 ;  /* 0x00000092038d7223 */ /* 0x000fe20000010096 */
[----:B------:R-:W-:Y:S01]  /*3950*/  IMAD.WIDE R138, R145, 0x4, R138 ;  /* 0x00000004918a7825 */ /* 0x000fe200078e028a */
[----:B------:R-:W-:Y:S01]  /*3960*/  BSSY B0, `(.L_x_6383) ;  /* 0x0000012000007945 */ /* 0x000fe20003800000 */
[----:B------:R-:W-:Y:S02]  /*3970*/  ISETP.GE.AND P1, PT, R190, 0x81, PT ;  /* 0x00000081be00780c */ /* 0x000fe40003f26270 */
[----:B------:R-:W-:Y:S01]  /*3980*/  FFMA.FTZ R233, R36, R233, R141 ;  /* 0x000000e924e97223 */ /* 0x000fe2000001008d */
[----:B------:R-:W-:Y:S01]  /*3990*/  IMAD R140, R38, UR6, RZ ;  /* 0x00000006268c7c24 */ /* 0x000fe2000f8e02ff */
[----:B------:R-:W-:Y:S01]  /*39a0*/  ISETP.GE.AND P6, PT, R190, 0xc1, PT ;  /* 0x000000c1be00780c */ /* 0x000fe20003fc6270 */
[----:B------:R-:W-:-:S04]  /*39b0*/  IMAD.WIDE.U32 R142, R154, UR7, R142 ;  /* 0x000000079a8e7c25 */ /* 0x000fc8000f8e008e */
[----:B------:R-:W-:Y:S01]  /*39c0*/  IMAD.WIDE.U32 R138, R38, UR7, R138 ;  /* 0x00000007268a7c25 */ /* 0x000fe2000f8e008a */
[----:B------:R-:W-:-:S03]  /*39d0*/  MOV R144, R142 ;  /* 0x0000008e00907202 */ /* 0x000fc60000000f00 */
[----:B------:R-:W-:Y:S02]  /*39e0*/  IMAD R151, R155, UR7, R34 ;  /* 0x000000079b977c24 */ /* 0x000fe4000f8e0222 */
[----:B------:R-:W-:Y:S01]  /*39f0*/  FMUL.FTZ R34, R227, R136 ;  /* 0x00000088e3227220 */ /* 0x000fe20000410000 */
[----:B------:R-:W-:Y:S01]  /*3a00*/  IMAD R191, R39, UR7, R140 ;  /* 0x0000000727bf7c24 */ /* 0x000fe2000f8e028c */
[----:B------:R-:W-:Y:S02]  /*3a10*/  MOV R140, R138 ;  /* 0x0000008a008c7202 */ /* 0x000fe40000000f00 */
[----:B------:R-:W-:Y:S01]  /*3a20*/  IADD3 R145, R143, R151, RZ ;  /* 0x000000978f917210 */ /* 0x000fe20007ffe0ff */
[----:B------:R-:W-:Y:S01]  /*3a30*/  FADD.FTZ R34, R233, R34 ;  /* 0x00000022e9227221 */ /* 0x000fe20000010000 */
[----:B------:R-:W-:Y:S01]  /*3a40*/  IADD3 R141, R139, R191, RZ ;  /* 0x000000bf8b8d7210 */ /* 0x000fe20007ffe0ff */
[----:B01----:R-:W-:Y:S06]  /*3a50*/  @!P0 BRA `(.L_x_6384) ;  /* 0x0000000000088947 */ /* 0x003fec0003800000 */
[----:B------:R0:W-:Y:S04]  /*3a60*/  REDG.E.ADD.F32.FTZ.RN.STRONG.GPU desc[UR12][R144.64+-0xf00], R234 ;  /* 0xfff100ea900079a6 */ /* 0x0001e8000c10f38c */
[----:B------:R0:W-:Y:S02]  /*3a70*/  REDG.E.ADD.F32.FTZ.RN.STRONG.GPU desc[UR12][R140.64+-0xf00], R149 ;  /* 0xfff100958c0079a6 */ /* 0x0001e4000c10f38c */
.L_x_6384:
[----:B------:R-:W-:Y:S05]  /*3a80*/  BSYNC B0 ;  /* 0x0000000000007941 */ /* 0x000fea0003800000 */
.L_x_6383:
[----:B0-----:R0:W1:Y:S01]  /*3a90*/  LDS R149, [R200+0x3380] ;  /* 0x00338000c8957984 */ /* 0x0010620000000800 */
[----:B------:R-:W-:Y:S04]  /*3aa0*/  BSSY B0, `(.L_x_6385) ;  /* 0x0000004000007945 */ /* 0x000fe80003800000 */
[----:B------:R-:W-:Y:S05]  /*3ab0*/  @!P1 BRA `(.L_x_6386) ;  /* 0x0000000000089947 */ /* 0x000fea0003800000 */
[----:B------:R2:W-:Y:S04]  /*3ac0*/  REDG.E.ADD.F32.FTZ.RN.STRONG.GPU desc[UR12][R144.64+-0xe00], R236 ;  /* 0xfff200ec900079a6 */ /* 0x0005e8000c10f38c */
[----:B-1----:R2:W-:Y:S02]  /*3ad0*/  REDG.E.ADD.F32.FTZ.RN.STRONG.GPU desc[UR12][R140.64+-0xe00], R149 ;  /* 0xfff200958c0079a6 */ /* 0x0025e4000c10f38c */
.L_x_6386:
[----:B------:R-:W-:Y:S05]  /*3ae0*/  BSYNC B0 ;  /* 0x0000000000007941 */ /* 0x000fea0003800000 */
.L_x_6385:
[----:B-12---:R1:W2:Y:S01]  /*3af0*/  LDS R149, [R202+0x3480] ;  /* 0x00348000ca957984 */ /* 0x0062a20000000800 */
        /* <DEDUP_REMOVED lines=9> */
[----:B--2---:R3:W-:Y:S02]  /*3b90*/  REDG.E.ADD.F32.FTZ.RN.STRONG.GPU desc[UR12][R140.64+-0xd00], R149 ;  /* 0xfff300958c0079a6 */ /* 0x0047e4000c10f38c */
.L_x_6388:
[----:B------:R-:W-:Y:S05]  /*3ba0*/  BSYNC B0 ;  /* 0x0000000000007941 */ /* 0x000fea0003800000 */
.L_x_6387:
[----:B--23--:R2:W3:Y:S01]  /*3bb0*/  LDS R149, [R204+0x3580] ;  /* 0x00358000cc957984 */ /* 0x00c4e20000000800 */
[----:B------:R-:W-:Y:S04]  /*3bc0*/  BSSY B0, `(.L_x_6389) ;  /* 0x0000004000007945 */ /* 0x000fe80003800000 */
[----:B------:R-:W-:Y:S05]  /*3bd0*/  @!P1 BRA `(.L_x_6390) ;  /* 0x0000000000089947 */ /* 0x000fea0003800000 */
[----:B------:R4:W-:Y:S04]  /*3be0*/  REDG.E.ADD.F32.FTZ.RN.STRONG.GPU desc[UR12][R144.64+-0xc00], R239 ;  /* 0xfff400ef900079a6 */ /* 0x0009e8000c10f38c */
[----:B---3--:R4:W-:Y:S02]  /*3bf0*/  REDG.E.ADD.F32.FTZ.RN.STRONG.GPU desc[UR12][R140.64+-0xc00], R149 ;  /* 0xfff400958c0079a6 */ /* 0x0089e4000c10f38c */
.L_x_6390:
[----:B------:R-:W-:Y:S05]  /*3c00*/  BSYNC B0 ;  /* 0x0000000000007941 */ /* 0x000fea0003800000 */
.L_x_6389:
[----:B---34-:R3:W4:Y:S01]  /*3c10*/  LDS R149, [R206+0x3680] ;  /* 0x00368000ce957984 */ /* 0x0187220000000800 */
[----:B------:R-:W-:Y:S04]  /*3c20*/  BSSY B0, `(.L_x_6391) ;  /* 0x0000004000007945 */ /* 0x000fe80003800000 */
[----:B------:R-:W-:Y:S05]  /*3c30*/  @!P2 BRA `(.L_x_6392) ;  /* 0x000000000008a947 */ /* 0x000fea0003800000 */
[----:B------:R0:W-:Y:S04]  /*3c40*/  REDG.E.ADD.F32.FTZ.RN.STRONG.GPU desc[UR12][R144.64+-0xb00], R240 ;  /* 0xfff500f0900079a6 */ /* 0x0001e8000c10f38c */
[----:B----4-:R0:W-:Y:S02]  /*3c50*/  REDG.E.ADD.F32.FTZ.RN.STRONG.GPU desc[UR12][R140.64+-0xb00], R149 ;  /* 0xfff500958c0079a6 */ /* 0x0101e4000c10f38c */
.L_x_6392:
[----:B------:R-:W-:Y:S05]  /*3c60*/  BSYNC B0 ;  /* 0x0000000000007941 */ /* 0x000fea0003800000 */
.L_x_6391:
[----:B------:R-:W0:Y:S01]  /*3c70*/  LDS R207, [R207+0x3780] ;  /* 0x00378000cfcf7984 */ /* 0x000e220000000800 */
[----:B------:R-:W-:Y:S04]  /*3c80*/  BSSY B0, `(.L_x_6393) ;  /* 0x0000004000007945 */ /* 0x000fe80003800000 */
[----:B------:R-:W-:Y:S05]  /*3c90*/  @!P3 BRA `(.L_x_6394) ;  /* 0x000000000008b947 */ /* 0x000fea0003800000 */
[----:B------:R1:W-:Y:S04]  /*3ca0*/  REDG.E.ADD.F32.FTZ.RN.STRONG.GPU desc[UR12][R144.64+-0xa00], R241 ;  /* 0xfff600f1900079a6 */ /* 0x0003e8000c10f38c */
[----:B0-----:R1:W-:Y:S02]  /*3cb0*/  REDG.E.ADD.F32.FTZ.RN.STRONG.GPU desc[UR12][R140.64+-0xa00], R207 ;  /* 0xfff600cf8c0079a6 */ /* 0x0013e4000c10f38c */
.L_x_6394:
[----:B------:R-:W-:Y:S05]  /*3cc0*/  BSYNC B0 ;  /* 0x0000000000007941 */ /* 0x000fea0003800000 */
.L_x_6393:
[----:B0---4-:R0:W4:Y:S01]  /*3cd0*/  LDS R149, [R208+0x3880] ;  /* 0x00388000d0957984 */ /* 0x0111220000000800 */
[----:B------:R-:W-:Y:S04]  /*3ce0*/  BSSY B0, `(.L_x_6395) ;  /* 0x0000004000007945 */ /* 0x000fe80003800000 */
[----:B------:R-:W-:Y:S05]  /*3cf0*/  @!P4 BRA `(.L_x_6396) ;  /* 0x000000000008c947 */ /* 0x000fea0003800000 */
[----:B------:R0:W-:Y:S04]  /*3d00*/  REDG.E.ADD.F32.FTZ.RN.STRONG.GPU desc[UR12][R144.64+-0x900], R242 ;  /* 0xfff700f2900079a6 */ /* 0x0001e8000c10f38c */
[----:B----4-:R0:W-:Y:S02]  /*3d10*/  REDG.E.ADD.F32.FTZ.RN.STRONG.GPU desc[UR12][R140.64+-0x900], R149 ;  /* 0xfff700958c0079a6 */ /* 0x0101e4000c10f38c */
.L_x_6396:
[----:B------:R-:W-:Y:S05]  /*3d20*/  BSYNC B0 ;  /* 0x0000000000007941 */ /* 0x000fea0003800000 */
.L_x_6395:
[----:B0---4-:R0:W4:Y:S01]  /*3d30*/  LDS R149, [R32+0x3980] ;  /* 0x0039800020957984 */ /* 0x0111220000000800 */
[----:B------:R-:W-:Y:S04]  /*3d40*/  BSSY B0, `(.L_x_6397) ;  /* 0x0000004000007945 */ /* 0x000fe80003800000 */
[----:B------:R-:W-:Y:S05]  /*3d50*/  @!P5 BRA `(.L_x_6398) ;  /* 0x000000000008d947 */ /* 0x000fea0003800000 */
[----:B------:R0:W-:Y:S04]  /*3d60*/  REDG.E.ADD.F32.FTZ.RN.STRONG.GPU desc[UR12][R144.64+-0x800], R243 ;  /* 0xfff800f3900079a6 */ /* 0x0001e8000c10f38c */
[----:B----4-:R0:W-:Y:S02]  /*3d70*/  REDG.E.ADD.F32.FTZ.RN.STRONG.GPU desc[UR12][R140.64+-0x800], R149 ;  /* 0xfff800958c0079a6 */ /* 0x0101e4000c10f38c */
.L_x_6398:
[----:B------:R-:W-:Y:S05]  /*3d80*/  BSYNC B0 ;  /* 0x0000000000007941 */ /* 0x000fea0003800000 */
.L_x_6397:
[----:B0---4-:R0:W4:Y:S01]  /*3d90*/  LDS R149, [R210+0x3a80] ;  /* 0x003a8000d2957984 */ /* 0x0111220000000800 */
        /* <DEDUP_REMOVED lines=9> */
[----:B----4-:R0:W-:Y:S02]  /*3e30*/  REDG.E.ADD.F32.FTZ.RN.STRONG.GPU desc[UR12][R140.64+-0x700], R149 ;  /* 0xfff900958c0079a6 */ /* 0x0101e4000c10f38c */
.L_x_6400:
[----:B------:R-:W-:Y:S05]  /*3e40*/  BSYNC B0 ;  /* 0x0000000000007941 */ /* 0x000fea0003800000 */
.L_x_6399:
[----:B0---4-:R0:W4:Y:S01]  /*3e50*/  LDS R149, [R212+0x3b80] ;  /* 0x003b8000d4957984 */ /* 0x0111220000000800 */
[----:B------:R-:W-:Y:S04]  /*3e60*/  BSSY B0, `(.L_x_6401) ;  /* 0x0000004000007945 */ /* 0x000fe80003800000 */
[----:B------:R-:W-:Y:S05]  /*3e70*/  @!P1 BRA `(.L_x_6402) ;  /* 0x0000000000089947 */ /* 0x000fea0003800000 */
[----:B------:R0:W-:Y:S04]  /*3e80*/  REDG.E.ADD.F32.FTZ.RN.STRONG.GPU desc[UR12][R144.64+-0x600], R245 ;  /* 0xfffa00f5900079a6 */ /* 0x0001e8000c10f38c */
[----:B----4-:R0:W-:Y:S02]  /*3e90*/  REDG.E.ADD.F32.FTZ.RN.STRONG.GPU desc[UR12][R140.64+-0x600], R149 ;  /* 0xfffa00958c0079a6 */ /* 0x0101e4000c10f38c */
.L_x_6402:
[----:B------:R-:W-:Y:S05]  /*3ea0*/  BSYNC B0 ;  /* 0x0000000000007941 */ /* 0x000fea0003800000 */
.L_x_6401:
[----:B0---4-:R0:W4:Y:S01]  /*3eb0*/  LDS R149, [R214+0x3c80] ;  /* 0x003c8000d6957984 */ /* 0x0111220000000800 */
[----:B------:R-:W-:Y:S04]  /*3ec0*/  BSSY B0, `(.L_x_6403) ;  /* 0x0000004000007945 */ /* 0x000fe80003800000 */
[----:B------:R-:W-:Y:S05]  /*3ed0*/  @!P2 BRA `(.L_x_6404) ;  /* 0x000000000008a947 */ /* 0x000fea0003800000 */
[----:B------:R0:W-:Y:S04]  /*3ee0*/  REDG.E.ADD.F32.FTZ.RN.STRONG.GPU desc[UR12][R144.64+-0x500], R246 ;  /* 0xfffb00f6900079a6 */ /* 0x0001e8000c10f38c */
[----:B----4-:R0:W-:Y:S02]  /*3ef0*/  REDG.E.ADD.F32.FTZ.RN.STRONG.GPU desc[UR12][R140.64+-0x500], R149 ;  /* 0xfffb00958c0079a6 */ /* 0x0101e4000c10f38c */
.L_x_6404:
[----:B------:R-:W-:Y:S05]  /*3f00*/  BSYNC B0 ;  /* 0x0000000000007941 */ /* 0x000fea0003800000 */
.L_x_6403:
[----:B0---4-:R0:W4:Y:S01]  /*3f10*/  LDS R149, [R224+0x3d80] ;  /* 0x003d8000e0957984 */ /* 0x0111220000000800 */
[----:B------:R-:W-:Y:S04]  /*3f20*/  BSSY B0, `(.L_x_6405) ;  /* 0x0000004000007945 */ /* 0x000fe80003800000 */
[----:B------:R-:W-:Y:S05]  /*3f30*/  @!P3 BRA `(.L_x_6406) ;  /* 0x000000000008b947 */ /* 0x000fea0003800000 */
[----:B------:R0:W-:Y:S04]  /*3f40*/  REDG.E.ADD.F32.FTZ.RN.STRONG.GPU desc[UR12][R144.64+-0x400], R247 ;  /* 0xfffc00f7900079a6 */ /* 0x0001e8000c10f38c */
[----:B----4-:R0:W-:Y:S02]  /*3f50*/  REDG.E.ADD.F32.FTZ.RN.STRONG.GPU desc[UR12][R140.64+-0x400], R149 ;  /* 0xfffc00958c0079a6 */ /* 0x0101e4000c10f38c */
.L_x_6406:
[----:B------:R-:W-:Y:S05]  /*3f60*/  BSYNC B0 ;  /* 0x0000000000007941 */ /* 0x000fea0003800000 */
.L_x_6405:
[----:B------:R-:W0:Y:S01]  /*3f70*/  LDS R225, [R225+0x3e80] ;  /* 0x003e8000e1e17984 */ /* 0x000e220000000800 */
[----:B------:R-:W-:Y:S04]  /*3f80*/  BSSY B0, `(.L_x_6407) ;  /* 0x0000004000007945 */ /* 0x000fe80003800000 */
[----:B------:R-:W-:Y:S05]  /*3f90*/  @!P4 BRA `(.L_x_6408) ;  /* 0x000000000008c947 */ /* 0x000fea0003800000 */
[----:B------:R1:W-:Y:S04]  /*3fa0*/  REDG.E.ADD.F32.FTZ.RN.STRONG.GPU desc[UR12][R144.64+-0x300], R248 ;  /* 0xfffd00f8900079a6 */ /* 0x0003e8000c10f38c */
[----:B0-----:R1:W-:Y:S02]  /*3fb0*/  REDG.E.ADD.F32.FTZ.RN.STRONG.GPU desc[UR12][R140.64+-0x300], R225 ;  /* 0xfffd00e18c0079a6 */ /* 0x0013e4000c10f38c */
.L_x_6408:
[----:B------:R-:W-:Y:S05]  /*3fc0*/  BSYNC B0 ;  /* 0x0000000000007941 */ /* 0x000fea0003800000 */
.L_x_6407:
[----:B0---4-:R0:W4:Y:S01]  /*3fd0*/  LDS R149, [R226+0x3f80] ;  /* 0x003f8000e2957984 */ /* 0x0111220000000800 */
[----:B------:R-:W-:Y:S04]  /*3fe0*/  BSSY B0, `(.L_x_6409) ;  /* 0x0000004000007945 */ /* 0x000fe80003800000 */
[----:B------:R-:W-:Y:S05]  /*3ff0*/  @!P5 BRA `(.L_x_6410) ;  /* 0x000000000008d947 */ /* 0x000fea0003800000 */
[----:B------:R0:W-:Y:S04]  /*4000*/  REDG.E.ADD.F32.FTZ.RN.STRONG.GPU desc[UR12][R144.64+-0x200], R249 ;  /* 0xfffe00f9900079a6 */ /* 0x0001e8000c10f38c */
[----:B----4-:R0:W-:Y:S02]  /*4010*/  REDG.E.ADD.F32.FTZ.RN.STRONG.GPU desc[UR12][R140.64+-0x200], R149 ;  /* 0xfffe00958c0079a6 */ /* 0x0101e4000c10f38c */
.L_x_6410:
[----:B------:R-:W-:Y:S05]  /*4020*/  BSYNC B0 ;  /* 0x0000000000007941 */ /* 0x000fea0003800000 */
.L_x_6409:
[----:B01----:R0:W1:Y:S01]  /*4030*/  LDS R141, [R232+0x4080] ;  /* 0x00408000e88d7984 */ /* 0x0030620000000800 */
[----:B------:R-:W-:Y:S01]  /*4040*/  BSSY B0, `(.L_x_6411) ;  /* 0x0000008000007945 */ /* 0x000fe20003800000 */
[----:B------:R-:W-:Y:S02]  /*4050*/  IADD3 R151, R151, R143, RZ ;  /* 0x0000008f97977210 */ /* 0x000fe40007ffe0ff */
[----:B------:R-:W-:Y:S01]  /*4060*/  IADD3 R191, R191, R139, RZ ;  /* 0x0000008bbfbf7210 */ /* 0x000fe20007ffe0ff */
[----:B------:R-:W-:Y:S06]  /*4070*/  @!P6 BRA `(.L_x_6412) ;  /* 0x000000000010e947 */ /* 0x000fec0003800000 */
[----:B------:R-:W-:Y:S02]  /*4080*/  MOV R143, R151 ;  /* 0x00000097008f7202 */ /* 0x000fe40000000f00 */
[----:B------:R-:W-:-:S03]  /*4090*/  MOV R139, R191 ;  /* 0x000000bf008b7202 */ /* 0x000fc60000000f00 */
[----:B------:R0:W-:Y:S04]  /*40a0*/  REDG.E.ADD.F32.FTZ.RN.STRONG.GPU desc[UR12][R142.64+-0x100], R250 ;  /* 0xffff00fa8e0079a6 */ /* 0x0001e8000c10f38c */
[----:B-1----:R0:W-:Y:S02]  /*40b0*/  REDG.E.ADD.F32.FTZ.RN.STRONG.GPU desc[UR12][R138.64+-0x100], R141 ;  /* 0xffff008d8a0079a6 */ /* 0x0021e4000c10f38c */
.L_x_6412:
[----:B------:R-:W-:Y:S05]  /*40c0*/  BSYNC B0 ;  /* 0x0000000000007941 */ /* 0x000fea0003800000 */
.L_x_6411:
[----:B01----:R-:W0:Y:S01]  /*40d0*/  SHFL.DOWN P0, R141, R34, 0x1, 0x1f ;  /* 0x08201f00228d7f89 */ /* 0x003e220000000000 */
[----:B------:R-:W-:Y:S01]  /*40e0*/  FMUL.FTZ R139, R42, R199 ;  /* 0x000000c72a8b7220 */ /* 0x000fe20000410000 */
[----:B------:R-:W-:Y:S01]  /*40f0*/  FMUL.FTZ R42, R51, R147 ;  /* 0x00000093332a7220 */ /* 0x000fe20000410000 */
[C---:B------:R-:W-:Y:S01]  /*4100*/  FMUL.FTZ R32, R2.reuse, R197 ;  /* 0x000000c502207220 */ /* 0x040fe20000410000 */
[----:B------:R-:W-:Y:S01]  /*4110*/  ISETP.NE.AND P1, PT, R23, RZ, PT ;  /* 0x000000ff1700720c */ /* 0x000fe20003f25270 */
[C---:B------:R-:W-:Y:S01]  /*4120*/  FMUL.FTZ R199, R2.reuse, R199 ;  /* 0x000000c702c77220 */ /* 0x040fe20000410000 */
[----:B------:R-:W-:Y:S01]  /*4130*/  FMUL.FTZ R147, R2, R147 ;  /* 0x0000009302937220 */ /* 0x000fe20000410000 */
[----:B------:R-:W-:Y:S01]  /*4140*/  FMUL.FTZ R144, R32, R227 ;  /* 0x000000e320907220 */ /* 0x000fe20000410000 */
[-C--:B------:R-:W-:Y:S01]  /*4150*/  FMUL.FTZ R32, R2, R203.reuse ;  /* 0x000000cb02207220 */ /* 0x080fe20000410000 */
        /* <DEDUP_REMOVED lines=22> */
[C---:B------:R-:W-:Y:S01]  /*42c0*/  FMUL.FTZ R3, R2.reuse, R193 ;  /* 0x000000c102037220 */ /* 0x040fe20000410000 */
[C---:B------:R-:W-:Y:S01]  /*42d0*/  FMUL.FTZ R34, R2.reuse, R209 ;  /* 0x000000d102227220 */ /* 0x040fe20000410000 */
[C---:B------:R-:W-:Y:S01]  /*42e0*/  FMUL.FTZ R237, R2.reuse, R237 ;  /* 0x000000ed02ed7220 */ /* 0x040fe20000410000 */
[-C--:B------:R-:W-:Y:S01]  /*42f0*/  FMUL.FTZ R36, R55, R235.reuse ;  /* 0x000000eb37247220 */ /* 0x080fe20000410000 */
        /* <DEDUP_REMOVED lines=18> */
[----:B0-----:R-:W-:Y:S01]  /*4420*/  @P0 FADD R136, R141, R136 ;  /* 0x000000888d880221 */ /* 0x001fe20000000000 */
[----:B------:R-:W-:Y:S01]  /*4430*/  FFMA.FTZ R175, R128, R43, R175 ;  /* 0x0000002b80af7223 */ /* 0x000fe200000100af */
[----:B------:R-:W-:Y:S01]  /*4440*/  FFMA.FTZ R176, R135, R36, R176 ;  /* 0x0000002487b07223 */ /* 0x000fe200000100b0 */
[----:B------:R-:W-:Y:S01]  /*4450*/  FFMA.FTZ R177, R134, R41, R177 ;  /* 0x0000002986b17223 */ /* 0x000fe200000100b1 */
[----:B------:R-:W-:Y:S01]  /*4460*/  FFMA.FTZ R178, R133, R32, R178 ;  /* 0x0000002085b27223 */ /* 0x000fe200000100b2 */
[----:B------:R-:W0:Y:S01]  /*4470*/  SHFL.DOWN P0, R143, R136, 0x4, 0x1f ;  /* 0x08801f00888f7f89 */ /* 0x000e220000000000 */
        /* <DEDUP_REMOVED lines=23> */
[----:B0-----:R-:W-:Y:S01]  /*45f0*/  @P0 FADD R143, R136, R143 ;  /* 0x0000008f888f0221 */ /* 0x001fe20000000000 */
[-C--:B------:R-:W-:Y:S01]  /*4600*/  FMUL.FTZ R136, R47, R137.reuse ;  /* 0x000000892f887220 */ /* 0x080fe20000410000 */
[----:B------:R-:W-:Y:S01]  /*4610*/  FMUL.FTZ R137, R2, R137 ;  /* 0x0000008902897220 */ /* 0x000fe20000410000 */
[----:B------:R-:W-:Y:S01]  /*4620*/  FMUL.FTZ R47, R46, R205 ;  /* 0x000000cd2e2f7220 */ /* 0x000fe20000410000 */
[----:B------:R-:W-:Y:S01]  /*4630*/  FMUL.FTZ R46, R45, R193 ;  /* 0x000000c12d2e7220 */ /* 0x000fe20000410000 */
[----:B------:R-:W0:Y:S01]  /*4640*/  SHFL.DOWN P0, R146, R143, 0x8, 0x1f ;  /* 0x09001f008f927f89 */ /* 0x000e220000000000 */
[----:B------:R-:W-:Y:S01]  /*4650*/  FMUL.FTZ R168, R137, R168 ;  /* 0x000000a889a87220 */ /* 0x000fe20000410000 */
[----:B------:R-:W-:Y:S01]  /*4660*/  FMUL.FTZ R45, R44, R209 ;  /* 0x000000d12c2d7220 */ /* 0x000fe20000410000 */
[----:B------:R-:W-:Y:S01]  /*4670*/  FFMA.FTZ R169, R126, R47, R169 ;  /* 0x0000002f7ea97223 */ /* 0x000fe200000100a9 */
[----:B------:R-:W-:Y:S01]  /*4680*/  FFMA.FTZ R170, R125, R46, R170 ;  /* 0x0000002e7daa7223 */ /* 0x000fe200000100aa */
[-C--:B------:R-:W-:Y:S01]  /*4690*/  FFMA.FTZ R168, R127, R136.reuse, R168 ;  /* 0x000000887fa87223 */ /* 0x080fe200000100a8 */
        /* <DEDUP_REMOVED lines=12> */
[----:B0-----:R-:W-:-:S05]  /*4760*/  @P0 FADD R146, R143, R146 ;  /* 0x000000928f920221 */ /* 0x001fca0000000000 */
[----:B------:R-:W0:Y:S02]  /*4770*/  SHFL.DOWN P0, R51, R146, 0x10, 0x1f ;  /* 0x0a001f0092337f89 */ /* 0x000e240000000000 */
[----:B0-----:R-:W-:Y:S01]  /*4780*/  @P0 FADD R51, R146, R51 ;  /* 0x0000003392330221 */ /* 0x001fe20000000000 */
[----:B------:R-:W-:-:S13]  /*4790*/  ISETP.NE.AND P0, PT, R22, RZ, PT ;  /* 0x000000ff1600720c */ /* 0x000fda0003f05270 */
[----:B------:R0:W-:Y:S01]  /*47a0*/  @!P0 STS [R8+0x4204], R51 ;  /* 0x0042043308008388 */ /* 0x0001e20000000800 */
        /* <DEDUP_REMOVED lines=13> */
.L_x_6414:
[----:B------:R-:W-:Y:S05]  /*4880*/  BSYNC B0 ;  /* 0x0000000000007941 */ /* 0x000fea0003800000 */
.L_x_6413:
[----:B------:R-:W-:Y:S01]  /*4890*/  IADD3 R5, R5, 0x1, RZ ;  /* 0x0000000105057810 */ /* 0x000fe20007ffe0ff */
[----:B------:R-:W-:-:S03]  /*48a0*/  UIADD3 UR4, UP0, UR4, 0x1, URZ ;  /* 0x0000000104047890 */ /* 0x000fc6000ff1e03f */
[----:B------:R-:W-:Y:S01]  /*48b0*/  ISETP.GE.AND P0, PT, R5, UR30, PT ;  /* 0x0000001e05007c0c */ /* 0x000fe2000bf06270 */
[----:B------:R-:W-:-:S12]  /*48c0*/  UIADD3.X UR5, URZ, UR5, URZ, UP0, !UPT ;  /* 0x000000053f057290 */ /* 0x000fd800087fe43f */
[----:B------:R-:W-:Y:S05]  /*48d0*/  @!P0 BRA `(.L_x_6415) ;  /* 0xffffffc800448947 */ /* 0x000fea000383ffff */
.L_x_6371:
[----:B------:R-:W-:Y:S01]  /*48e0*/  BAR.SYNC.DEFER_BLOCKING 0x0 ;  /* 0x0000000000007b1d */ /* 0x000fe20000010000 */
[----:B------:R-:W-:Y:S02]  /*48f0*/  LEA R35, R22, R35, 0x2 ;  /* 0x0000002316237211 */ /* 0x000fe400078e10ff */
[----:B------:R-:W-:Y:S02]  /*4900*/  IADD3 R88, R9, -0x1, RZ ;  /* 0xffffffff09587810 */ /* 0x000fe40007ffe0ff */
[----:B-1----:R-:W-:-:S03]  /*4910*/  LEA R32, R35, R12, 0x4 ;  /* 0x0000000c23207211 */ /* 0x002fc600078e20ff */
[----:B------:R-:W1:Y:S01]  /*4920*/  LDC.64 R2, c[0x0][0x388] ;  /* 0x0000e200ff027b82 */ /* 0x000e620000000a00 */
[----:B------:R-:W-:Y:S01]  /*4930*/  SHF.L.U32 R4, R88, 0xa, RZ ;  /* 0x0000000a58047819 */ /* 0x000fe200000006ff */
[----:B------:R-:W-:Y:S01]  /*4940*/  ULDC.64 UR4, c[0x0][0x390] ;  /* 0x0000e40000047ab9 */ /* 0x000fe20000000a00 */
[----:B------:R-:W-:Y:S02]  /*4950*/  IADD3 R15, P1, R15, -0x1000, RZ ;  /* 0xfffff0000f0f7810 */ /* 0x000fe40007f3e0ff */
[----:B------:R-:W-:Y:S02]  /*4960*/  SHF.R.S32.HI R5, RZ, 0x1f, R4 ;  /* 0x0000001fff057819 */ /* 0x000fe40000011404 */
[----:B------:R-:W-:Y:S01]  /*4970*/  IADD3 R13, P2, R13, -0x1000, RZ ;  /* 0xfffff0000d0d7810 */ /* 0x000fe20007f5e0ff */
[----:B------:R-:W5:Y:S01]  /*4980*/  LDC.64 R52, c[0x0][0x3e0] ;  /* 0x0000f800ff347b82 */ /* 0x000f620000000a00 */
[----:B------:R-:W-:Y:S02]  /*4990*/  IADD3 R16, P3, R16, -0x1000, RZ ;  /* 0xfffff00010107810 */ /* 0x000fe40007f7e0ff */
[----:B------:R-:W-:-:S02]  /*49a0*/  IADD3 R18, P4, R18, -0x1000, RZ ;  /* 0xfffff00012127810 */ /* 0x000fc40007f9e0ff */
[----:B------:R-:W-:Y:S02]  /*49b0*/  IADD3 R20, P5, R20, -0x1000, RZ ;  /* 0xfffff00014147810 */ /* 0x000fe40007fbe0ff */
[----:B------:R-:W-:Y:S01]  /*49c0*/  IADD3 R10, R10, 0x1, RZ ;  /* 0x000000010a0a7810 */ /* 0x000fe20007ffe0ff */
[----:B------:R-:W2:Y:S01]  /*49d0*/  LDC.64 R54, c[0x0][0x3f0] ;  /* 0x0000fc00ff367b82 */ /* 0x000ea20000000a00 */
[----:B------:R-:W-:Y:S01]  /*49e0*/  IADD3.X R14, R14, -0x1, RZ, P1, !PT ;  /* 0xffffffff0e0e7810 */ /* 0x000fe20000ffe4ff */
[----:B------:R-:W-:Y:S01]  /*49f0*/  STS.128 [R32], R84 ;  /* 0x0000005420007388 */ /* 0x000fe20000000c00 */
[----:B------:R-:W-:Y:S02]  /*4a00*/  IADD3.X R11, R11, -0x1, RZ, P2, !PT ;  /* 0xffffffff0b0b7810 */ /* 0x000fe400017fe4ff */
[----:B------:R-:W-:Y:S01]  /*4a10*/  IADD3.X R17, R17, -0x1, RZ, P3, !PT ;  /* 0xffffffff11117810 */ /* 0x000fe20001ffe4ff */
[----:B------:R-:W-:Y:S01]  /*4a20*/  STS.128 [R32+0x10], R80 ;  /* 0x0000105020007388 */ /* 0x000fe20000000c00 */
[----:B------:R-:W-:Y:S01]  /*4a30*/  IADD3.X R19, R19, -0x1, RZ, P4, !PT ;  /* 0xffffffff13137810 */ /* 0x000fe200027fe4ff */
[----:B-1----:R-:W-:Y:S01]  /*4a40*/  IMAD R0, R2, UR14, RZ ;  /* 0x0000000e02007c24 */ /* 0x002fe2000f8e02ff */
[----:B------:R-:W-:Y:S01]  /*4a50*/  IADD3.X R21, R21, -0x1, RZ, P5, !PT ;  /* 0xffffffff15157810 */ /* 0x000fe20002ffe4ff */
[----:B------:R-:W-:Y:S02]  /*4a60*/  STS.128 [R32+0x20], R76 ;  /* 0x0000204c20007388 */ /* 0x000fe40000000c00 */
[----:B------:R-:W-:-:S02]  /*4a70*/  IMAD R35, R3, UR15, R0 ;  /* 0x0000000f03237c24 */ /* 0x000fc4000f8e0200 */
[----:B------:R-:W-:Y:S01]  /*4a80*/  STS.128 [R32+0x30], R72 ;  /* 0x0000304820007388 */ /* 0x000fe20000000c00 */
[----:B------:R-:W-:-:S03]  /*4a90*/  NOP ;  /* 0x0000000000007918 */ /* 0x000fc60000000000 */
[----:B------:R-:W1:Y:S01]  /*4aa0*/  LDS.128 R36, [R6] ;  /* 0x0000000006247984 */ /* 0x000e620000000c00 */
[----:B------:R-:W-:-:S03]  /*4ab0*/  IMAD.WIDE.U32 R2, R2, UR15, R4 ;  /* 0x0000000f02027c25 */ /* 0x000fc6000f8e0004 */
[----:B------:R-:W3:Y:S01]  /*4ac0*/  LDS.128 R40, [R6+0x200] ;  /* 0x0002000006287984 */ /* 0x000ee20000000c00 */
[----:B------:R-:W-:Y:S01]  /*4ad0*/  IMAD R0, R30, UR4, RZ ;  /* 0x000000041e007c24 */ /* 0x000fe2000f8e02ff */
[----:B------:R-:W-:Y:S02]  /*4ae0*/  IADD3 R3, R3, R35, RZ ;  /* 0x0000002303037210 */ /* 0x000fe40007ffe0ff */
[----:B------:R-:W4:Y:S01]  /*4af0*/  LDS.128 R44, [R6+0x400] ;  /* 0x00040000062c7984 */ /* 0x000f220000000c00 */
[----:B------:R-:W-:Y:S02]  /*4b00*/  IMAD R35, R33, UR5, R0 ;  /* 0x0000000521237c24 */ /* 0x000fe4000f8e0200 */
[----:B------:R-:W-:Y:S01]  /*4b10*/  FADD.FTZ R0, R25, R56 ;  /* 0x0000003819007221 */ /* 0x000fe20000010000 */
[----:B------:R-:W-:Y:S01]  /*4b20*/  IMAD.WIDE.U32 R2, R33, UR4, R2 ;  /* 0x0000000421027c25 */ /* 0x000fe2000f8e0002 */
[----:B0-----:R-:W0:Y:S01]  /*4b30*/  LDS.128 R48, [R6+0x600] ;  /* 0x0006000006307984 */ /* 0x001e220000000c00 */
[----:B------:R-:W-:-:S03]  /*4b40*/  ULDC.64 UR4, c[0x0][0x3b0] ;  /* 0x0000ec0000047ab9 */ /* 0x000fc60000000a00 */
[----:B------:R-:W-:Y:S01]  /*4b50*/  IADD3 R25, R3, R35, RZ ;  /* 0x0000002303197210 */ /* 0x000fe20007ffe0ff */
[----:B------:R-:W-:Y:S01]  /*4b60*/  FADD.FTZ R3, R0, R57 ;  /* 0x0000003900037221 */ /* 0x000fe20000010000 */
[----:B-----5:R-:W-:-:S03]  /*4b70*/  LEA R34, P0, R2, R52, 0x2 ;  /* 0x0000003402227211 */ /* 0x020fc600078010ff */
[----:B------:R-:W-:Y:S01]  /*4b80*/  FADD.FTZ R0, R3, R58 ;  /* 0x0000003a03007221 */ /* 0x000fe20000010000 */
[----:B------:R-:W-:Y:S02]  /*4b90*/  LEA.HI.X R35, R2, R53, R25, 0x2, P0 ;  /* 0x0000003502237211 */ /* 0x000fe400000f1419 */
[----:B------:R-:W5:Y:S01]  /*4ba0*/  LDC.64 R52, c[0x0][0x3a8] ;  /* 0x0000ea00ff347b82 */ /* 0x000f620000000a00 */
[----:B------:R-:W-:Y:S01]  /*4bb0*/  FADD.FTZ R25, R0, R59 ;  /* 0x0000003b00197221 */ /* 0x000fe20000010000 */
[----:B------:R-:W-:-:S04]  /*4bc0*/  IMAD.WIDE R2, R7, 0x10, R34 ;  /* 0x0000001007027825 */ /* 0x000fc800078e0222 */
[----:B------:R-:W-:-:S04]  /*4bd0*/  FADD.FTZ R0, R25, R60 ;  /* 0x0000003c19007221 */ /* 0x000fc80000010000 */
[----:B------:R-:W-:-:S04]  /*4be0*/  FADD.FTZ R25, R0, R61 ;  /* 0x0000003d00197221 */ /* 0x000fc80000010000 */
[----:B------:R-:W-:Y:S01]  /*4bf0*/  FADD.FTZ R0, R25, R62 ;  /* 0x0000003e19007221 */ /* 0x000fe20000010000 */
[----:B-1----:R-:W-:Y:S04]  /*4c00*/  STG.E.128 desc[UR12][R2.64], R36 ;  /* 0x0000002402007986 */ /* 0x002fe8000c101d0c */
[----:B---3--:R-:W-:Y:S04]  /*4c10*/  STG.E.128 desc[UR12][R2.64+0x200], R40 ;  /* 0x0002002802007986 */ /* 0x008fe8000c101d0c */
[----:B----4-:R-:W-:Y:S01]  /*4c20*/  STG.E.128 desc[UR12][R2.64+0x400], R44 ;  /* 0x0004002c02007986 */ /* 0x010fe2000c101d0c */
[----:B-----5:R-:W-:-:S02]  /*4c30*/  IMAD R34, R52, UR14, RZ ;  /* 0x0000000e34227c24 */ /* 0x020fc4000f8e02ff */
[----:B------:R-:W-:Y:S01]  /*4c40*/  IMAD.WIDE.U32 R4, R52, UR15, R4 ;  /* 0x0000000f34047c25 */ /* 0x000fe2000f8e0004 */
[----:B0-----:R0:W-:Y:S03]  /*4c50*/  STG.E.128 desc[UR12][R2.64+0x600], R48 ;  /* 0x0006003002007986 */ /* 0x0011e6000c101d0c */
[----:B------:R-:W-:Y:S01]  /*4c60*/  IMAD R25, R53, UR15, R34 ;  /* 0x0000000f35197c24 */ /* 0x000fe2000f8e0222 */
[----:B------:R-:W-:Y:S04]  /*4c70*/  BAR.SYNC.DEFER_BLOCKING 0x0 ;  /* 0x0000000000007b1d */ /* 0x000fe80000010000 */
[----:B------:R-:W-:Y:S01]  /*4c80*/  IADD3 R5, R5, R25, RZ ;  /* 0x0000001905057210 */ /* 0x000fe20007ffe0ff */
[----:B0-----:R-:W-:Y:S01]  /*4c90*/  FADD.FTZ R3, R0, R63 ;  /* 0x0000003f00037221 */ /* 0x001fe20000010000 */
[----:B------:R-:W-:-:S04]  /*4ca0*/  IMAD R0, R30, UR4, RZ ;  /* 0x000000041e007c24 */ /* 0x000fc8000f8e02ff */
[----:B------:R-:W-:Y:S01]  /*4cb0*/  IMAD R25, R33, UR5, R0 ;  /* 0x0000000521197c24 */ /* 0x000fe2000f8e0200 */
[----:B------:R-:W-:Y:S04]  /*4cc0*/  STS.128 [R32], R56 ;  /* 0x0000003820007388 */ /* 0x000fe80000000c00 */
[----:B------:R-:W-:Y:S04]  /*4cd0*/  STS.128 [R32+0x10], R60 ;  /* 0x0000103c20007388 */ /* 0x000fe80000000c00 */
[----:B------:R0:W-:Y:S04]  /*4ce0*/  STS.128 [R32+0x20], R64 ;  /* 0x0000204020007388 */ /* 0x0001e80000000c00 */
[----:B------:R1:W-:Y:S01]  /*4cf0*/  STS.128 [R32+0x30], R68 ;  /* 0x0000304420007388 */ /* 0x0003e20000000c00 */
[----:B------:R-:W-:-:S03]  /*4d00*/  NOP ;  /* 0x0000000000007918 */ /* 0x000fc60000000000 */
[----:B------:R-:W3:Y:S04]  /*4d10*/  LDS.128 R36, [R6] ;  /* 0x0000000006247984 */ /* 0x000ee80000000c00 */
[----:B------:R-:W4:Y:S01]  /*4d20*/  LDS.128 R40, [R6+0x200] ;  /* 0x0002000006287984 */ /* 0x000f220000000c00 */
[----:B0-----:R-:W-:Y:S01]  /*4d30*/  FADD.FTZ R64, R3, R64 ;  /* 0x0000004003407221 */ /* 0x001fe20000010000 */
[----:B------:R-:W-:Y:S02]  /*4d40*/  IMAD.WIDE.U32 R2, R33, UR4, R4 ;  /* 0x0000000421027c25 */ /* 0x000fe4000f8e0004 */
[----:B------:R-:W0:Y:S02]  /*4d50*/  LDS.128 R44, [R6+0x400] ;  /* 0x00040000062c7984 */ /* 0x000e240000000c00 */
[----:B------:R-:W-:Y:S01]  /*4d60*/  FADD.FTZ R65, R64, R65 ;  /* 0x0000004140417221 */ /* 0x000fe20000010000 */
[----:B------:R-:W-:Y:S01]  /*4d70*/  IADD3 R0, R3, R25, RZ ;  /* 0x0000001903007210 */ /* 0x000fe20007ffe0ff */
[----:B------:R-:W5:Y:S01]  /*4d80*/  LDS.128 R48, [R6+0x600] ;  /* 0x0006000006307984 */ /* 0x000f620000000c00 */
[----:B--2---:R-:W-:Y:S01]  /*4d90*/  LEA R4, P0, R2, R54, 0x2 ;  /* 0x0000003602047211 */ /* 0x004fe200078010ff */
[----:B------:R-:W-:-:S03]  /*4da0*/  FADD.FTZ R66, R65, R66 ;  /* 0x0000004241427221 */ /* 0x000fc60000010000 */
[----:B------:R-:W-:Y:S01]  /*4db0*/  LEA.HI.X R5, R2, R55, R0, 0x2, P0 ;  /* 0x0000003702057211 */ /* 0x000fe200000f1400 */
[----:B------:R-:W-:Y:S01]  /*4dc0*/  FADD.FTZ R67, R66, R67 ;  /* 0x0000004342437221 */ /* 0x000fe20000010000 */
[----:B------:R-:W-:Y:S02]  /*4dd0*/  ISETP.GT.AND P0, PT, R9, 0x1, PT ;  /* 0x000000010900780c */ /* 0x000fe40003f04270 */
[----:B------:R-:W-:Y:S01]  /*4de0*/  MOV R9, R88 ;  /* 0x0000005800097202 */ /* 0x000fe20000000f00 */
[----:B------:R-:W-:-:S04]  /*4df0*/  IMAD.WIDE R2, R7, 0x10, R4 ;  /* 0x0000001007027825 */ /* 0x000fc800078e0204 */
[----:B-1----:R-:W-:-:S04]  /*4e00*/  FADD.FTZ R68, R67, R68 ;  /* 0x0000004443447221 */ /* 0x002fc80000010000 */
[----:B------:R-:W-:-:S04]  /*4e10*/  FADD.FTZ R69, R68, R69 ;  /* 0x0000004544457221 */ /* 0x000fc80000010000 */
[----:B------:R-:W-:-:S04]  /*4e20*/  FADD.FTZ R70, R69, R70 ;  /* 0x0000004645467221 */ /* 0x000fc80000010000 */
[----:B------:R-:W-:Y:S01]  /*4e30*/  FADD.FTZ R25, R70, R71 ;  /* 0x0000004746197221 */ /* 0x000fe20000010000 */
[----:B---3--:R1:W-:Y:S04]  /*4e40*/  STG.E.128 desc[UR12][R2.64], R36 ;  /* 0x0000002402007986 */ /* 0x0083e8000c101d0c */
[----:B----4-:R1:W-:Y:S04]  /*4e50*/  STG.E.128 desc[UR12][R2.64+0x200], R40 ;  /* 0x0002002802007986 */ /* 0x0103e8000c101d0c */
[----:B0-----:R1:W-:Y:S04]  /*4e60*/  STG.E.128 desc[UR12][R2.64+0x400], R44 ;  /* 0x0004002c02007986 */ /* 0x0013e8000c101d0c */
[----:B-----5:R1:W-:Y:S01]  /*4e70*/  STG.E.128 desc[UR12][R2.64+0x600], R48 ;  /* 0x0006003002007986 */ /* 0x0203e2000c101d0c */
[----:B------:R-:W-:Y:S05]  /*4e80*/  @P0 BRA `(.L_x_6416) ;  /* 0xffffffb800e40947 */ /* 0x000fea000383ffff */
.L_x_6369:
        /* <DEDUP_REMOVED lines=35> */
.L_x_6418:
[----:B------:R-:W-:Y:S05]  /*50c0*/  BSYNC B0 ;  /* 0x0000000000007941 */ /* 0x000fea0003800000 */
.L_x_6417:
        /* <DEDUP_REMOVED lines=38> */
.L_x_6420:
[----:B------:R-:W2:Y:S02]  /*5330*/  S2R R9, SR_TID.X ;  /* 0x0000000000097919 */ /* 0x000ea40000002100 */
.L_x_6421:
[----:B------:R-:W-:Y:S05]  /*5340*/  BSYNC B0 ;  /* 0x0000000000007941 */ /* 0x000fea0003800000 */
.L_x_6419:
[----:B------:R-:W-:Y:S02]  /*5350*/  ULDC UR10, c[0x0][0x21c] ;  /* 0x00008700000a7ab9 */ /* 0x000fe40000000800 */
[----:B--2---:R-:W-:-:S13]  /*5360*/  ISETP.GE.AND P0, PT, R9, UR10, PT ;  /* 0x0000000a09007c0c */ /* 0x004fda000bf06270 */
[----:B------:R-:W-:Y:S05]  /*5370*/  @P0 EXIT ;  /* 0x000000000000094d */ /* 0x000fea0003800000 */
[----:B------:R-:W2:Y:S01]  /*5380*/  S2UR UR5, SR_CgaCtaId ;  /* 0x00000000000579c3 */ /* 0x000ea20000008800 */
[----:B------:R-:W-:Y:S01]  /*5390*/  ULDC.64 UR6, c[0x0][0x338] ;  /* 0x0000ce0000067ab9 */ /* 0x000fe20000000a00 */
[----:B------:R-:W-:Y:S01]  /*53a0*/  UMOV UR4, 0x400 ;  /* 0x0000040000047882 */ /* 0x000fe20000000000 */
[----:B------:R-:W-:Y:S01]  /*53b0*/  IMAD R30, R30, UR6, RZ ;  /* 0x000000061e1e7c24 */ /* 0x000fe2000f8e02ff */
[----:B------:R-:W-:Y:S01]  /*53c0*/  ULDC.64 UR8, c[0x0][0x3c0] ;  /* 0x0000f00000087ab9 */ /* 0x000fe20000000a00 */
[----:B-1-3--:R-:W-:-:S04]  /*53d0*/  IMAD.WIDE.U32 R2, R33, UR6, RZ ;  /* 0x0000000621027c25 */ /* 0x00afc8000f8e00ff */
[----:B------:R-:W-:Y:S01]  /*53e0*/  IMAD R13, R33, UR7, R30 ;  /* 0x00000007210d7c24 */ /* 0x000fe2000f8e021e */
[----:B------:R-:W-:-:S04]  /*53f0*/  ULDC.64 UR6, c[0x0][0x340] ;  /* 0x0000d00000067ab9 */ /* 0x000fc80000000a00 */
[----:B------:R-:W-:Y:S01]  /*5400*/  IADD3 R13, R3, R13, RZ ;  /* 0x0000000d030d7210 */ /* 0x000fe20007ffe0ff */
[----:B--2---:R-:W-:-:S03]  /*5410*/  ULEA UR4, UR5, UR4, 0x18 ;  /* 0x0000000405047291 */ /* 0x004fc6000f8ec03f */
[----:B------:R-:W-:-:S09]  /*5420*/  ULDC UR5, c[0x0][0x0] ;  /* 0x0000000000057ab9 */ /* 0x000fd20000000800 */
.L_x_6422:
[----:B------:R-:W-:Y:S02]  /*5430*/  LEA R0, R9, UR4, 0x2 ;  /* 0x0000000409007c11 */ /* 0x000fe4000f8e10ff */
[----:B0---4-:R-:W-:Y:S02]  /*5440*/  SHF.R.S32.HI R4, RZ, 0x1f, R9 ;  /* 0x0000001fff047819 */ /* 0x011fe40000011409 */
[----:B------:R-:W-:Y:S01]  /*5450*/  MOV R5, R13 ;  /* 0x0000000d00057202 */ /* 0x000fe20000000f00 */
[----:B-1----:R-:W0:Y:S02]  /*5460*/  LDS R11, [R0+0x5740] ;  /* 0x00574000000b7984 */ /* 0x002e240000000800 */
        /* <DEDUP_REMOVED lines=12> */
.L_x_6375:
[----:B------:R-:W-:Y:S01]  /*5530*/  HFMA2.MMA R216, -RZ, RZ, 0, 5.9604644775390625e-08 ;  /* 0x00000001ffd87435 */ /* 0x000fe200000001ff */
[----:B------:R-:W-:Y:S02]  /*5540*/  MOV R145, R138 ;  /* 0x0000008a00917202 */ /* 0x000fe40000000f00 */
[----:B------:R-:W-:Y:S02]  /*5550*/  MOV R221, RZ ;  /* 0x000000ff00dd7202 */ /* 0x000fe40000000f00 */
[----:B------:R-:W-:-:S07]  /*5560*/  MOV R142, 0xffffffff ;  /* 0xffffffff008e7802 */ /* 0x000fce0000000f00 */
[----:B0-2--5:R-:W-:Y:S05]  /*5570*/  WARPSYNC.COLLECTIVE R142, `(.L_x_6423) ;  /* 0x000000008e087348 */ /* 0x025fea0003c00000 */
[----:B------:R1:W3:Y:S02]  /*5580*/  SHFL.UP P3, R140, R145, R216, R221 ;  /* 0x040000d8918c7389 */ /* 0x0002e400000600dd */
[----:B0123-5:R-:W-:Y:S01]  /*5590*/  ENDCOLLECTIVE ;  /* 0x000000000000791b */ /* 0x02ffe20003800000 */
.L_x_6423:
[----:B------:R-:W-:Y:S02]  /*55a0*/  MOV R145, R139 ;  /* 0x0000008b00917202 */ /* 0x000fe40000000f00 */
[----:B------:R-:W-:-:S07]  /*55b0*/  MOV R141, R140 ;  /* 0x0000008c008d7202 */ /* 0x000fce0000000f00 */
[----:B------:R-:W-:Y:S05]  /*55c0*/  WARPSYNC.COLLECTIVE R142, `(.L_x_6424) ;  /* 0x000000008e087348 */ /* 0x000fea0003c00000 */
[----:B------:R0:W1:Y:S02]  /*55d0*/  SHFL.UP P3, R140, R145, R216, R221 ;  /* 0x040000d8918c7389 */ /* 0x00006400000600dd */
[----:B01----:R-:W-:Y:S01]  /*55e0*/  ENDCOLLECTIVE ;  /* 0x000000000000791b */ /* 0x003fe20003800000 */
.L_x_6424:
        /* <DEDUP_REMOVED lines=8> */
.L_x_6425:
[----:B------:R-:W-:Y:S02]  /*5670*/  MOV R145, R139 ;  /* 0x0000008b00917202 */ /* 0x000fe40000000f00 */
[----:B------:R-:W-:-:S07]  /*5680*/  MOV R141, R140 ;  /* 0x0000008c008d7202 */ /* 0x000fce0000000f00 */
[----:B------:R-:W-:Y:S05]  /*5690*/  WARPSYNC.COLLECTIVE R142, `(.L_x_6426) ;  /* 0x000000008e087348 */ /* 0x000fea0003c00000 */
[----:B------:R0:W1:Y:S02]  /*56a0*/  SHFL.UP P3, R140, R145, R216, R221 ;  /* 0x040000d8918c7389 */ /* 0x00006400000600dd */
[----:B01----:R-:W-:Y:S01]  /*56b0*/  ENDCOLLECTIVE ;  /* 0x000000000000791b */ /* 0x003fe20003800000 */
.L_x_6426:
        /* <DEDUP_REMOVED lines=8> */
.L_x_6427:
[----:B------:R-:W-:Y:S02]  /*5740*/  MOV R145, R139 ;  /* 0x0000008b00917202 */ /* 0x000fe40000000f00 */
[----:B------:R-:W-:-:S07]  /*5750*/  MOV R141, R140 ;  /* 0x0000008c008d7202 */ /* 0x000fce0000000f00 */
[----:B------:R-:W-:Y:S05]  /*5760*/  WARPSYNC.COLLECTIVE R142, `(.L_x_6428) ;  /* 0x000000008e087348 */ /* 0x000fea0003c00000 */
[----:B------:R0:W1:Y:S02]  /*5770*/  SHFL.UP P3, R140, R145, R216, R221 ;  /* 0x040000d8918c7389 */ /* 0x00006400000600dd */
[----:B01----:R-:W-:Y:S01]  /*5780*/  ENDCOLLECTIVE ;  /* 0x000000000000791b */ /* 0x003fe20003800000 */
.L_x_6428:
        /* <DEDUP_REMOVED lines=8> */
.L_x_6429:
[----:B------:R-:W-:Y:S02]  /*5810*/  MOV R145, R139 ;  /* 0x0000008b00917202 */ /* 0x000fe40000000f00 */
[----:B------:R-:W-:-:S07]  /*5820*/  MOV R141, R140 ;  /* 0x0000008c008d7202 */ /* 0x000fce0000000f00 */
[----:B------:R-:W-:Y:S05]  /*5830*/  WARPSYNC.COLLECTIVE R142, `(.L_x_6430) ;  /* 0x000000008e087348 */ /* 0x000fea0003c00000 */
[----:B------:R0:W1:Y:S02]  /*5840*/  SHFL.UP P3, R140, R145, R216, R221 ;  /* 0x040000d8918c7389 */ /* 0x00006400000600dd */
[----:B01----:R-:W-:Y:S01]  /*5850*/  ENDCOLLECTIVE ;  /* 0x000000000000791b */ /* 0x003fe20003800000 */
.L_x_6430:
        /* <DEDUP_REMOVED lines=8> */
.L_x_6431:
[----:B------:R-:W-:Y:S02]  /*58e0*/  MOV R145, R139 ;  /* 0x0000008b00917202 */ /* 0x000fe40000000f00 */
[----:B------:R-:W-:-:S07]  /*58f0*/  MOV R141, R140 ;  /* 0x0000008c008d7202 */ /* 0x000fce0000000f00 */
[----:B------:R-:W-:Y:S05]  /*5900*/  WARPSYNC.COLLECTIVE R142, `(.L_x_6432) ;  /* 0x000000008e087348 */ /* 0x000fea0003c00000 */
[----:B------:R0:W1:Y:S02]  /*5910*/  SHFL.UP P3, R140, R145, R216, R221 ;  /* 0x040000d8918c7389 */ /* 0x00006400000600dd */
[----:B01----:R-:W-:Y:S01]  /*5920*/  ENDCOLLECTIVE ;  /* 0x000000000000791b */ /* 0x003fe20003800000 */
.L_x_6432:
[----:B------:R-:W-:Y:S05]  /*5930*/  BRA `(.L_x_6433) ;  /* 0xffffffc8001c7947 */ /* 0x000fea000383ffff */
.L_x_6376:
[----:B------:R-:W-:Y:S01]  /*5940*/  HFMA2.MMA R237, -RZ, RZ, 0, 1.847743988037109375e-06 ;  /* 0x0000001fffed7435 */ /* 0x000fe200000001ff */
[----:B------:R-:W-:Y:S01]  /*5950*/  BSSY B0, `(.L_x_6434) ;  /* 0x0000007000007945 */ /* 0x000fe20003800000 */
[----:B------:R-:W-:Y:S02]  /*5960*/  MOV R240, R138 ;  /* 0x0000008a00f07202 */ /* 0x000fe40000000f00 */
[----:B------:R-:W-:Y:S02]  /*5970*/  MOV R143, 0x1f ;  /* 0x0000001f008f7802 */ /* 0x000fe40000000f00 */
[----:B------:R-:W-:-:S07]  /*5980*/  MOV R142, 0xffffffff ;  /* 0xffffffff008e7802 */ /* 0x000fce0000000f00 */
[----:B0-2--5:R-:W-:Y:S05]  /*5990*/  WARPSYNC.COLLECTIVE R142, `(.L_x_6435) ;  /* 0x000000008e087348 */ /* 0x025fea0003c00000 */
[----:B------:R1:W3:Y:S02]  /*59a0*/  SHFL.IDX P3, R243, R240, R237, R143 ;  /* 0x000000edf0f37389 */ /* 0x0002e4000006008f */
[----:B0123-5:R-:W-:Y:S01]  /*59b0*/  ENDCOLLECTIVE ;  /* 0x000000000000791b */ /* 0x02ffe20003800000 */
.L_x_6435:
[----:B------:R-:W-:Y:S05]  /*59c0*/  BSYNC B0 ;  /* 0x0000000000007941 */ /* 0x000fea0003800000 */
.L_x_6434:
[----:B------:R-:W-:Y:S05]  /*59d0*/  BRA `(.L_x_6436) ;  /* 0xffffffc800087947 */ /* 0x000fea000383ffff */
.L_x_6377:
        /* <DEDUP_REMOVED lines=8> */
.L_x_6438:
[----:B------:R-:W-:Y:S05]  /*5a60*/  BSYNC B0 ;  /* 0x0000000000007941 */ /* 0x000fea0003800000 */
.L_x_6437:
[----:B------:R-:W-:Y:S05]  /*5a70*/  BRA `(.L_x_6439) ;  /* 0xffffffc400e87947 */ /* 0x000fea000383ffff */
.L_x_6378:
[----:B------:R-:W-:Y:S01]  /*5a80*/  HFMA2.MMA R216, -RZ, RZ, 0, 5.9604644775390625e-08 ;  /* 0x00000001ffd87435 */ /* 0x000fe200000001ff */
[----:B------:R-:W-:Y:S01]  /*5a90*/  BSSY B0, `(.L_x_6440) ;  /* 0x0000007000007945 */ /* 0x000fe20003800000 */
[----:B------:R-:W-:Y:S02]  /*5aa0*/  MOV R145, R138 ;  /* 0x0000008a00917202 */ /* 0x000fe40000000f00 */
[----:B------:R-:W-:Y:S02]  /*5ab0*/  MOV R221, RZ ;  /* 0x000000ff00dd7202 */ /* 0x000fe40000000f00 */
[----:B------:R-:W-:-:S07]  /*5ac0*/  MOV R142, 0xffffffff ;  /* 0xffffffff008e7802 */ /* 0x000fce0000000f00 */
[----:B0-2--5:R-:W-:Y:S05]  /*5ad0*/  WARPSYNC.COLLECTIVE R142, `(.L_x_6441) ;  /* 0x000000008e087348 */ /* 0x025fea0003c00000 */
[----:B------:R1:W3:Y:S02]  /*5ae0*/  SHFL.UP P3, R140, R145, R216, R221 ;  /* 0x040000d8918c7389 */ /* 0x0002e400000600dd */
[----:B0123-5:R-:W-:Y:S01]  /*5af0*/  ENDCOLLECTIVE ;  /* 0x000000000000791b */ /* 0x02ffe20003800000 */
.L_x_6441:
[----:B------:R-:W-:Y:S05]  /*5b00*/  BSYNC B0 ;  /* 0x0000000000007941 */ /* 0x000fea0003800000 */
.L_x_6440:
        /* <DEDUP_REMOVED lines=11> */
.L_x_6442:
[----:B------:R-:W-:Y:S05]  /*5bc0*/  WARPSYNC.COLLECTIVE R142, `(.L_x_6443) ;  /* 0x000000008e087348 */ /* 0x000fea0003c00000 */
[----:B------:R0:W1:Y:S02]  /*5bd0*/  SHFL.IDX P3, R243, R240, R237, R143 ;  /* 0x000000edf0f37389 */ /* 0x000064000006008f */
[----:B01----:R-:W-:Y:S01]  /*5be0*/  ENDCOLLECTIVE ;  /* 0x000000000000791b */ /* 0x003fe20003800000 */
.L_x_6443:
[----:B------:R-:W-:Y:S02]  /*5bf0*/  MOV R240, R191 ;  /* 0x000000bf00f07202 */ /* 0x000fe40000000f00 */
[----:B------:R-:W-:Y:S02]  /*5c00*/  MOV R139, R140 ;  /* 0x0000008c008b7202 */ /* 0x000fe40000000f00 */
[----:B------:R-:W-:-:S07]  /*5c10*/  MOV R140, R243 ;  /* 0x000000f3008c7202 */ /* 0x000fce0000000f00 */
[----:B------:R-:W-:Y:S05]  /*5c20*/  WARPSYNC.COLLECTIVE R142, `(.L_x_6444) ;  /* 0x000000008e087348 */ /* 0x000fea0003c00000 */
[----:B------:R0:W1:Y:S02]  /*5c30*/  SHFL.IDX P3, R243, R240, R237, R143 ;  /* 0x000000edf0f37389 */ /* 0x000064000006008f */
[----:B01----:R-:W-:Y:S01]  /*5c40*/  ENDCOLLECTIVE ;  /* 0x000000000000791b */ /* 0x003fe20003800000 */
.L_x_6444:
[----:B------:R-:W-:Y:S01]  /*5c50*/  MOV R141, R243 ;  /* 0x000000f3008d7202 */ /* 0x000fe20000000f00 */
[----:B------:R-:W-:Y:S06]  /*5c60*/  BRA `(.L_x_6445) ;  /* 0xffffffc400847947 */ /* 0x000fec000383ffff */
.L_x_6380:
        /* <DEDUP_REMOVED lines=9> */
.L_x_6446:
[----:B------:R-:W-:Y:S02]  /*5d00*/  MOV R245, R137 ;  /* 0x0000008900f57202 */ /* 0x000fe40000000f00 */
[----:B------:R-:W-:-:S07]  /*5d10*/  MOV R141, R241 ;  /* 0x000000f1008d7202 */ /* 0x000fce0000000f00 */
[----:B------:R-:W-:Y:S05]  /*5d20*/  WARPSYNC.COLLECTIVE R142, `(.L_x_6447) ;  /* 0x000000008e087348 */ /* 0x000fea0003c00000 */
[----:B------:R0:W1:Y:S02]  /*5d30*/  SHFL.DOWN P6, R241, R245, R244, R247 ;  /* 0x080000f4f5f17389 */ /* 0x00006400000c00f7 */
[----:B01----:R-:W-:Y:S01]  /*5d40*/  ENDCOLLECTIVE ;  /* 0x000000000000791b */ /* 0x003fe20003800000 */
.L_x_6447:
        /* <DEDUP_REMOVED lines=8> */
.L_x_6448:
[----:B------:R-:W-:Y:S02]  /*5dd0*/  MOV R245, R137 ;  /* 0x0000008900f57202 */ /* 0x000fe40000000f00 */
[----:B------:R-:W-:-:S07]  /*5de0*/  MOV R141, R241 ;  /* 0x000000f1008d7202 */ /* 0x000fce0000000f00 */
[----:B------:R-:W-:Y:S05]  /*5df0*/  WARPSYNC.COLLECTIVE R142, `(.L_x_6449) ;  /* 0x000000008e087348 */ /* 0x000fea0003c00000 */
[----:B------:R0:W1:Y:S02]  /*5e00*/  SHFL.DOWN P6, R241, R245, R244, R247 ;  /* 0x080000f4f5f17389 */ /* 0x00006400000c00f7 */
[----:B01----:R-:W-:Y:S01]  /*5e10*/  ENDCOLLECTIVE ;  /* 0x000000000000791b */ /* 0x003fe20003800000 */
.L_x_6449:
        /* <DEDUP_REMOVED lines=8> */
.L_x_6450:
[----:B------:R-:W-:Y:S02]  /*5ea0*/  MOV R245, R137 ;  /* 0x0000008900f57202 */ /* 0x000fe40000000f00 */
[----:B------:R-:W-:-:S07]  /*5eb0*/  MOV R141, R241 ;  /* 0x000000f1008d7202 */ /* 0x000fce0000000f00 */
[----:B------:R-:W-:Y:S05]  /*5ec0*/  WARPSYNC.COLLECTIVE R142, `(.L_x_6451) ;  /* 0x000000008e087348 */ /* 0x000fea0003c00000 */
[----:B------:R0:W1:Y:S02]  /*5ed0*/  SHFL.DOWN P6, R241, R245, R244, R247 ;  /* 0x080000f4f5f17389 */ /* 0x00006400000c00f7 */
[----:B01----:R-:W-:Y:S01]  /*5ee0*/  ENDCOLLECTIVE ;  /* 0x000000000000791b */ /* 0x003fe20003800000 */
.L_x_6451:
        /* <DEDUP_REMOVED lines=8> */
.L_x_6452:
[----:B------:R-:W-:Y:S02]  /*5f70*/  MOV R245, R137 ;  /* 0x0000008900f57202 */ /* 0x000fe40000000f00 */
[----:B------:R-:W-:-:S07]  /*5f80*/  MOV R141, R241 ;  /* 0x000000f1008d7202 */ /* 0x000fce0000000f00 */
[----:B------:R-:W-:Y:S05]  /*5f90*/  WARPSYNC.COLLECTIVE R142, `(.L_x_6453) ;  /* 0x000000008e087348 */ /* 0x000fea0003c00000 */
[----:B------:R0:W1:Y:S02]  /*5fa0*/  SHFL.DOWN P6, R241, R245, R244, R247 ;  /* 0x080000f4f5f17389 */ /* 0x00006400000c00f7 */
[----:B01----:R-:W-:Y:S01]  /*5fb0*/  ENDCOLLECTIVE ;  /* 0x000000000000791b */ /* 0x003fe20003800000 */
.L_x_6453:
        /* <DEDUP_REMOVED lines=8> */
.L_x_6454:
[----:B------:R-:W-:Y:S02]  /*6040*/  MOV R245, R137 ;  /* 0x0000008900f57202 */ /* 0x000fe40000000f00 */
[----:B------:R-:W-:-:S07]  /*6050*/  MOV R141, R241 ;  /* 0x000000f1008d7202 */ /* 0x000fce0000000f00 */
[----:B------:R-:W-:Y:S05]  /*6060*/  WARPSYNC.COLLECTIVE R142, `(.L_x_6455) ;  /* 0x000000008e087348 */ /* 0x000fea0003c00000 */
[----:B------:R0:W1:Y:S02]  /*6070*/  SHFL.DOWN P6, R241, R245, R244, R247 ;  /* 0x080000f4f5f17389 */ /* 0x00006400000c00f7 */
[----:B01----:R-:W-:Y:S01]  /*6080*/  ENDCOLLECTIVE ;  /* 0x000000000000791b */ /* 0x003fe20003800000 */
.L_x_6455:
        /* <DEDUP_REMOVED lines=9> */
.L_x_6456:
[----:B------:R-:W-:Y:S02]  /*6120*/  MOV R240, R137 ;  /* 0x0000008900f07202 */ /* 0x000fe40000000f00 */
[----:B------:R-:W-:-:S07]  /*6130*/  MOV R239, R243 ;  /* 0x000000f300ef7202 */ /* 0x000fce0000000f00 */
[----:B------:R-:W-:Y:S05]  /*6140*/  WARPSYNC.COLLECTIVE R142, `(.L_x_6457) ;  /* 0x000000008e087348 */ /* 0x000fea0003c00000 */
[----:B------:R0:W1:Y:S02]  /*6150*/  SHFL.IDX P3, R243, R240, R237, R143 ;  /* 0x000000edf0f37389 */ /* 0x000064000006008f */
[----:B01----:R-:W-:Y:S01]  /*6160*/  ENDCOLLECTIVE ;  /* 0x000000000000791b */ /* 0x003fe20003800000 */
.L_x_6457:
[----:B------:R-:W-:Y:S05]  /*6170*/  WARPSYNC.COLLECTIVE R142, `(.L_x_6458) ;  /* 0x000000008e087348 */ /* 0x000fea0003c00000 */
[----:B------:R0:W1:Y:S02]  /*6180*/  SHFL.DOWN P6, R241, R245, R244, R247 ;  /* 0x080000f4f5f17389 */ /* 0x00006400000c00f7 */
[----:B01----:R-:W-:Y:S01]  /*6190*/  ENDCOLLECTIVE ;  /* 0x000000000000791b */ /* 0x003fe20003800000 */
.L_x_6458:
[----:B------:R-:W-:Y:S02]  /*61a0*/  MOV R240, R144 ;  /* 0x0000009000f07202 */ /* 0x000fe40000000f00 */
[----:B------:R-:W-:Y:S02]  /*61b0*/  MOV R245, R137 ;  /* 0x0000008900f57202 */ /* 0x000fe40000000f00 */
[----:B------:R-:W-:Y:S02]  /*61c0*/  MOV R242, R243 ;  /* 0x000000f300f27202 */ /* 0x000fe40000000f00 */
[----:B------:R-:W-:-:S07]  /*61d0*/  MOV R140, R241 ;  /* 0x000000f1008c7202 */ /* 0x000fce0000000f00 */
[----:B------:R-:W-:Y:S05]  /*61e0*/  WARPSYNC.COLLECTIVE R142, `(.L_x_6459) ;  /* 0x000000008e087348 */ /* 0x000fea0003c00000 */
[----:B------:R0:W1:Y:S02]  /*61f0*/  SHFL.DOWN P6, R241, R245, R244, R247 ;  /* 0x080000f4f5f17389 */ /* 0x00006400000c00f7 */
[----:B01----:R-:W-:Y:S01]  /*6200*/  ENDCOLLECTIVE ;  /* 0x000000000000791b */ /* 0x003fe20003800000 */
.L_x_6459:
[----:B------:R-:W-:Y:S05]  /*6210*/  WARPSYNC.COLLECTIVE R142, `(.L_x_6460) ;  /* 0x000000008e087348 */ /* 0x000fea0003c00000 */
[----:B------:R0:W1:Y:S02]  /*6220*/  SHFL.IDX P3, R243, R240, R237, R143 ;  /* 0x000000edf0f37389 */ /* 0x000064000006008f */
[----:B01----:R-:W-:Y:S01]  /*6230*/  ENDCOLLECTIVE ;  /* 0x000000000000791b */ /* 0x003fe20003800000 */
.L_x_6460:
[----:B------:R-:W-:Y:S02]  /*6240*/  MOV R240, R145 ;  /* 0x0000009100f07202 */ /* 0x000fe40000000f00 */
[----:B------:R-:W-:Y:S02]  /*6250*/  MOV R141, R241 ;  /* 0x000000f1008d7202 */ /* 0x000fe40000000f00 */
[----:B------:R-:W-:-:S07]  /*6260*/  MOV R241, R243 ;  /* 0x000000f300f17202 */ /* 0x000fce0000000f00 */
[----:B------:R-:W-:Y:S05]  /*6270*/  WARPSYNC.COLLECTIVE R142, `(.L_x_6461) ;  /* 0x000000008e087348 */ /* 0x000fea0003c00000 */
[----:B------:R0:W1:Y:S02]  /*6280*/  SHFL.IDX P3, R243, R240, R237, R143 ;  /* 0x000000edf0f37389 */ /* 0x000064000006008f */
[----:B01----:R-:W-:Y:S01]  /*6290*/  ENDCOLLECTIVE ;  /* 0x000000000000791b */ /* 0x003fe20003800000 */
.L_x_6461:
[----:B------:R-:W-:Y:S05]  /*62a0*/  BRA `(.L_x_6462) ;  /* 0xffffffc400887947 */ /* 0x000fea000383ffff */
.L_x_6463:
        /* <DEDUP_REMOVED lines=13> */
.L_x_10972:


//--------------------- .text._Z25selective_scan_bwd_kernelI32Selective_Scan_bwd_kernel_traitsILi64ELi16ELb1ELb1ELb1ELb0ELb1EffEEv12SSMParamsBwd --------------------------
	.section	.text._Z25selective_scan_bwd_kernelI32Selective_Scan_bwd_kernel_traitsILi64ELi16ELb1ELb1ELb1ELb0ELb1EffEEv12SSMParamsBwd,"ax",@progbits
	.align	128
        .global         _Z25selective_scan_bwd_kernelI32Selective_Scan_bwd_kernel_traitsILi64ELi16ELb1ELb1ELb1ELb0ELb1EffEEv12SSMParamsBwd
        .type           _Z25selective_scan_bwd_kernelI32Selective_Scan_bwd_kernel_traitsILi64ELi16ELb1ELb1ELb1ELb0ELb1EffEEv12SSMParamsBwd,@function
        .size           _Z25selective_scan_bwd_kernelI32Selective_Scan_bwd_kernel_traitsILi64ELi16ELb1ELb1ELb1ELb0ELb1EffEEv12SSMParamsBwd,(.L_x_10973 - _Z25selective_scan_bwd_kernelI32Selective_Scan_bwd_kernel_traitsILi64ELi16ELb1ELb1ELb1ELb0ELb1EffEEv12SSMParamsBwd)
        .other          _Z25selective_scan_bwd_kernelI32Selective_Scan_bwd_kernel_traitsILi64ELi16ELb1ELb1ELb1ELb0ELb1EffEEv12SSMParamsBwd,@"STO_CUDA_ENTRY STV_DEFAULT"
_Z25selective_scan_bwd_kernelI32Selective_Scan_bwd_kernel_traitsILi64ELi16ELb1ELb1ELb1ELb0ELb1EffEEv12SSMParamsBwd:
.text._Z25selective_scan_bwd_kernelI32Selective_Scan_bwd_kernel_traitsILi64ELi16ELb1ELb1ELb1ELb0ELb1EffEEv12SSMParamsBwd:
        /* <DEDUP_REMOVED lines=28> */
[----:B------:R3:W0:Y:S03]  /*01c0*/  F2I.FTZ.U32.TRUNC.NTZ R11, R10 ;  /* 0x0000000a000b7305 */ /* 0x000626000021f000 */
[----:B------:R2:W5:Y:S01]  /*01d0*/  @P1 LDG.E R5, desc[UR10][R8.64] ;  /* 0x0000000a08051981 */ /* 0x000562000c1e1900 */
[----:B------:R-:W4:Y:S01]  /*01e0*/  LDC.64 R30, c[0x0][0x3d8] ;  /* 0x0000f600ff1e7b82 */ /* 0x000f220000000a00 */
[----:B---3--:R-:W-:-:S07]  /*01f0*/  HFMA2.MMA R10, -RZ, RZ, 0, 0 ;  /* 0x00000000ff0a7435 */ /* 0x008fce00000001ff */
[----:B------:R-:W3:Y:S01]  /*0200*/  LDC.64 R28, c[0x0][0x278] ;  /* 0x00009e00ff1c7b82 */ /* 0x000ee20000000a00 */
[----:B0-----:R-:W-:-:S05]  /*0210*/  IADD3 R12, RZ, -R11, RZ ;  /* 0x8000000bff0c7210 */ /* 0x001fca0007ffe0ff */
[----:B------:R-:W-:Y:S01]  /*0220*/  IMAD R7, R12, R13, RZ ;  /* 0x0000000d0c077224 */ /* 0x000fe200078e02ff */
[----:B--2---:R-:W-:Y:S01]  /*0230*/  IABS R8, R2 ;  /* 0x0000000200087213 */ /* 0x004fe20000000000 */
[----:B------:R-:W0:Y:S02]  /*0240*/  LDC.64 R32, c[0x0][0x3f8] ;  /* 0x0000fe00ff207b82 */ /* 0x000e240000000a00 */
[----:B------:R-:W-:-:S06]  /*0250*/  IMAD.HI.U32 R11, R11, R7, R10 ;  /* 0x000000070b0b7227 */ /* 0x000fcc00078e000a */
[----:B------:R-:W-:Y:S01]  /*0260*/  IMAD.HI.U32 R6, R11, R8, RZ ;  /* 0x000000080b067227 */ /* 0x000fe200078e00ff */
[----:B------:R-:W2:Y:S04]  /*0270*/  LDC.64 R36, c[0x0][0x2f8] ;  /* 0x0000be00ff247b82 */ /* 0x000ea80000000a00 */
[----:B------:R-:W-:-:S04]  /*0280*/  IADD3 R0, -R6, RZ, RZ ;  /* 0x000000ff06007210 */ /* 0x000fc80007ffe1ff */
[----:B------:R-:W1:Y:S01]  /*0290*/  LDC.64 R10, c[0x0][0x288] ;  /* 0x0000a200ff0a7b82 */ /* 0x000e620000000a00 */
[----:B------:R-:W-:-:S05]  /*02a0*/  IMAD R0, R13, R0, R8 ;  /* 0x000000000d007224 */ /* 0x000fca00078e0208 */
[----:B------:R-:W-:Y:S01]  /*02b0*/  ISETP.GT.U32.AND P1, PT, R13, R0, PT ;  /* 0x000000000d00720c */ /* 0x000fe20003f24070 */
[----:B------:R-:W-:Y:S01]  /*02c0*/  USHF.R.S32.HI UR14, URZ, 0x1f, UR15 ;  /* 0x0000001f3f0e7899 */ /* 0x000fe2000801140f */
[----:B------:R-:W2:Y:S03]  /*02d0*/  LDC.64 R38, c[0x0][0x2d8] ;  /* 0x0000b600ff267b82 */ /* 0x000ea60000000a00 */
[----:B------:R-:W-:-:S05]  /*02e0*/  UIMAD UR6, UR14, UR8, URZ ;  /* 0x000000080e0672a4 */ /* 0x000fca000f8e023f */
[----:B------:R-:W2:Y:S03]  /*02f0*/  LDC.64 R40, c[0x0][0x2e0] ;  /* 0x0000b800ff287b82 */ /* 0x000ea60000000a00 */
[----:B------:R-:W-:-:S04]  /*0300*/  @!P1 IADD3 R0, R0, -R13, RZ ;  /* 0x8000000d00009210 */ /* 0x000fc80007ffe0ff */
[----:B------:R-:W-:Y:S02]  /*0310*/  ISETP.GE.U32.AND P0, PT, R0, R13, PT ;  /* 0x0000000d0000720c */ /* 0x000fe40003f06070 */
[----:B------:R-:W-:Y:S01]  /*0320*/  LOP3.LUT R0, R2, R15, RZ, 0x3c, !PT ;  /* 0x0000000f02007212 */ /* 0x000fe200078e3cff */
[----:B------:R-:W-:Y:S01]  /*0330*/  UIMAD.WIDE.U32 UR4, UR15, UR8, URZ ;  /* 0x000000080f0472a5 */ /* 0x000fe2000f8e003f */
[----:B------:R-:W-:Y:S01]  /*0340*/  @!P1 IADD3 R6, R6, 0x1, RZ ;  /* 0x0000000106069810 */ /* 0x000fe20007ffe0ff */
[----:B------:R-:W-:Y:S01]  /*0350*/  UIMAD UR6, UR15, UR9, UR6 ;  /* 0x000000090f0672a4 */ /* 0x000fe2000f8e0206 */
[----:B------:R-:W-:Y:S02]  /*0360*/  ISETP.GE.AND P2, PT, R0, RZ, PT ;  /* 0x000000ff0000720c */ /* 0x000fe40003f46270 */
[----:B------:R-:W-:Y:S01]  /*0370*/  ISETP.NE.AND P1, PT, R15, RZ, PT ;  /* 0x000000ff0f00720c */ /* 0x000fe20003f25270 */
[----:B------:R-:W-:Y:S01]  /*0380*/  ULDC.64 UR8, c[0x0][0x290] ;  /* 0x0000a40000087ab9 */ /* 0x000fe20000000a00 */
[----:B------:R-:W-:-:S02]  /*0390*/  UIADD3 UR5, UR5, UR6, URZ ;  /* 0x0000000605057290 */ /* 0x000fc4000fffe03f */
[----:B------:R-:W-:Y:S02]  /*03a0*/  UIMAD.WIDE.U32 UR6, UR15, UR8, URZ ;  /* 0x000000080f0672a5 */ /* 0x000fe4000f8e003f */
[----:B------:R-:W-:Y:S01]  /*03b0*/  UIMAD UR8, UR14, UR8, URZ ;  /* 0x000000080e0872a4 */ /* 0x000fe2000f8e023f */
[----:B------:R-:W-:Y:S01]  /*03c0*/  @P0 IADD3 R6, R6, 0x1, RZ ;  /* 0x0000000106060810 */ /* 0x000fe20007ffe0ff */
[-C--:B-1----:R-:W-:Y:S01]  /*03d0*/  IMAD R0, R3, R10.reuse, RZ ;  /* 0x0000000a03007224 */ /* 0x082fe200078e02ff */
[----:B------:R-:W-:Y:S01]  /*03e0*/  LEA R13, R35, 0xfffffc00, 0xa ;  /* 0xfffffc00230d7811 */ /* 0x000fe200078e50ff */
[----:B------:R-:W-:Y:S01]  /*03f0*/  IMAD.WIDE.U32 R8, R2, R10, UR4 ;  /* 0x0000000402087e25 */ /* 0x000fe2000f8e000a */
[----:B------:R-:W-:Y:S01]  /*0400*/  UIMAD UR8, UR15, UR9, UR8 ;  /* 0x000000090f0872a4 */ /* 0x000fe2000f8e0208 */
[----:B------:R-:W-:Y:S02]  /*0410*/  @!P2 IADD3 R6, -R6, RZ, RZ ;  /* 0x000000ff0606a210 */ /* 0x000fe40007ffe1ff */
[----:B------:R-:W-:Y:S01]  /*0420*/  @!P1 LOP3.LUT R6, RZ, R15, RZ, 0x33, !PT ;  /* 0x0000000fff069212 */ /* 0x000fe200078e33ff */
[----:B------:R-:W-:Y:S01]  /*0430*/  IMAD R0, R2, R11, R0 ;  /* 0x0000000b02007224 */ /* 0x000fe200078e0200 */
[----:B------:R-:W-:Y:S01]  /*0440*/  UIADD3 UR7, UR7, UR8, URZ ;  /* 0x0000000807077290 */ /* 0x000fe2000fffe03f */
[----:B------:R-:W-:Y:S01]  /*0450*/  SHF.R.S32.HI R15, RZ, 0x1f, R13 ;  /* 0x0000001fff0f7819 */ /* 0x000fe2000001140d */
[----:B------:R-:W-:Y:S01]  /*0460*/  UIMAD UR8, UR14, UR12, URZ ;  /* 0x0000000c0e0872a4 */ /* 0x000fe2000f8e023f */
[----:B------:R-:W-:Y:S01]  /*0470*/  IADD3 R23, P0, R13, R8, RZ ;  /* 0x000000080d177210 */ /* 0x000fe20007f1e0ff */
[----:B------:R-:W-:-:S02]  /*0480*/  UIMAD.WIDE.U32 UR4, UR15, UR12, URZ ;  /* 0x0000000c0f0472a5 */ /* 0x000fc4000f8e003f */
[----:B------:R-:W-:Y:S01]  /*0490*/  UIMAD UR8, UR15, UR13, UR8 ;  /* 0x0000000d0f0872a4 */ /* 0x000fe2000f8e0208 */
[----:B------:R-:W-:Y:S01]  /*04a0*/  IADD3.X R20, R15, R9, R0, P0, !PT ;  /* 0x000000090f147210 */ /* 0x000fe200007fe400 */
[-C--:B------:R-:W-:Y:S01]  /*04b0*/  IMAD R0, R3, R16.reuse, RZ ;  /* 0x0000001003007224 */ /* 0x080fe200078e02ff */
[----:B------:R-:W-:Y:S01]  /*04c0*/  ULDC.64 UR12, c[0x0][0x240] ;  /* 0x00009000000c7ab9 */ /* 0x000fe20000000a00 */
[----:B------:R-:W-:Y:S01]  /*04d0*/  IMAD.WIDE.U32 R8, R2, R16, UR6 ;  /* 0x0000000602087e25 */ /* 0x000fe2000f8e0010 */
[----:B------:R-:W-:-:S03]  /*04e0*/  UIMAD UR9, UR14, UR12, URZ ;  /* 0x0000000c0e0972a4 */ /* 0x000fc6000f8e023f */
[----:B------:R-:W-:Y:S01]  /*04f0*/  IMAD R0, R2, R17, R0 ;  /* 0x0000001102007224 */ /* 0x000fe200078e0200 */
[----:B------:R-:W-:Y:S01]  /*0500*/  IADD3 R16, P0, R13, R8, RZ ;  /* 0x000000080d107210 */ /* 0x000fe20007f1e0ff */
[----:B------:R-:W-:Y:S02]  /*0510*/  UIMAD.WIDE.U32 UR6, UR15, UR12, URZ ;  /* 0x0000000c0f0672a5 */ /* 0x000fe4000f8e003f */
[----:B------:R-:W-:Y:S01]  /*0520*/  UIMAD UR9, UR15, UR13, UR9 ;  /* 0x0000000d0f0972a4 */ /* 0x000fe2000f8e0209 */
[----:B------:R-:W-:Y:S02]  /*0530*/  IADD3.X R18, R15, R9, R0, P0, !PT ;  /* 0x000000090f127210 */ /* 0x000fe400007fe400 */
[----:B------:R-:W-:Y:S01]  /*0540*/  ULDC.64 UR12, c[0x0][0x310] ;  /* 0x0000c400000c7ab9 */ /* 0x000fe20000000a00 */
[----:B------:R-:W-:Y:S01]  /*0550*/  SHF.R.S32.HI R7, RZ, 0x1f, R6 ;  /* 0x0000001fff077819 */ /* 0x000fe20000011406 */
[----:B------:R-:W-:Y:S01]  /*0560*/  UIADD3 UR5, UR5, UR8, URZ ;  /* 0x0000000805057290 */ /* 0x000fe2000fffe03f */
[----:B------:R-:W-:Y:S01]  /*0570*/  ISETP.NE.U32.AND P0, PT, RZ, UR12, PT ;  /* 0x0000000cff007c0c */ /* 0x000fe2000bf05070 */
[----:B------:R-:W-:-:S02]  /*0580*/  UIADD3 UR7, UR7, UR9, URZ ;  /* 0x0000000907077290 */ /* 0x000fc4000fffe03f */
[----:B----4-:R-:W-:Y:S01]  /*0590*/  IMAD R10, R7, R26, RZ ;  /* 0x0000001a070a7224 */ /* 0x010fe200078e02ff */
[----:B------:R-:W-:Y:S01]  /*05a0*/  ISETP.NE.AND.EX P0, PT, RZ, UR13, PT, P0 ;  /* 0x0000000dff007c0c */ /* 0x000fe2000bf05300 */
[-C--:B------:R-:W-:Y:S01]  /*05b0*/  IMAD R0, R3, R24.reuse, RZ ;  /* 0x0000001803007224 */ /* 0x080fe200078e02ff */
[----:B------:R-:W-:Y:S01]  /*05c0*/  ULDC.64 UR8, c[0x0][0x260] ;  /* 0x0000980000087ab9 */ /* 0x000fe20000000a00 */
[----:B------:R-:W-:-:S04]  /*05d0*/  IMAD.WIDE.U32 R8, R2, R24, UR4 ;  /* 0x0000000402087e25 */ /* 0x000fc8000f8e0018 */
[C---:B------:R-:W-:Y:S02]  /*05e0*/  IMAD R21, R6.reuse, R27, R10 ;  /* 0x0000001b06157224 */ /* 0x040fe400078e020a */
[----:B------:R-:W-:Y:S01]  /*05f0*/  IMAD.WIDE.U32 R10, R6, R26, UR6 ;  /* 0x00000006060a7e25 */ /* 0x000fe2000f8e001a */
[----:B------:R-:W-:Y:S01]  /*0600*/  UIMAD UR6, UR14, UR8, URZ ;  /* 0x000000080e0672a4 */ /* 0x000fe2000f8e023f */
[C---:B------:R-:W-:Y:S02]  /*0610*/  IADD3 R17, P1, R13.reuse, R8, RZ ;  /* 0x000000080d117210 */ /* 0x040fe40007f3e0ff */
[----:B------:R-:W-:Y:S01]  /*0620*/  IMAD R0, R2, R25, R0 ;  /* 0x0000001902007224 */ /* 0x000fe200078e0200 */
[----:B------:R-:W-:Y:S01]  /*0630*/  UIMAD.WIDE.U32 UR4, UR15, UR8, URZ ;  /* 0x000000080f0472a5 */ /* 0x000fe2000f8e003f */
[----:B------:R-:W-:Y:S01]  /*0640*/  IADD3 R19, P3, R13, R10, RZ ;  /* 0x0000000a0d137210 */ /* 0x000fe20007f7e0ff */
[----:B------:R-:W-:Y:S01]  /*0650*/  UIMAD UR6, UR15, UR9, UR6 ;  /* 0x000000090f0672a4 */ /* 0x000fe2000f8e0206 */
[----:B------:R-:W-:Y:S01]  /*0660*/  IADD3 R10, R11, R21, RZ ;  /* 0x000000150b0a7210 */ /* 0x000fe20007ffe0ff */
[----:B------:R-:W1:Y:S01]  /*0670*/  LDC.64 R26, c[0x0][0x2f0] ;  /* 0x0000bc00ff1a7b82 */ /* 0x000e620000000a00 */
[----:B------:R-:W-:-:S02]  /*0680*/  IADD3.X R12, R15, R9, R0, P1, !PT ;  /* 0x000000090f0c7210 */ /* 0x000fc40000ffe400 */
[----:B------:R-:W-:Y:S01]  /*0690*/  ISETP.NE.U32.AND P1, PT, R30, RZ, PT ;  /* 0x000000ff1e00720c */ /* 0x000fe20003f25070 */
[----:B------:R-:W-:-:S04]  /*06a0*/  UIADD3 UR5, UR5, UR6, URZ ;  /* 0x0000000605057290 */ /* 0x000fc8000fffe03f */
[----:B------:R-:W4:Y:S01]  /*06b0*/  @P0 LDC R21, c[0x0][0x214] ;  /* 0x00008500ff150b82 */ /* 0x000f220000000800 */
[-C--:B---3--:R-:W-:Y:S01]  /*06c0*/  IMAD R0, R7, R28.reuse, RZ ;  /* 0x0000001c07007224 */ /* 0x088fe200078e02ff */
[----:B------:R-:W-:Y:S02]  /*06d0*/  ISETP.NE.AND.EX P1, PT, R31, RZ, PT, P1 ;  /* 0x000000ff1f00720c */ /* 0x000fe40003f25310 */
[----:B0-----:R-:W-:Y:S01]  /*06e0*/  ISETP.NE.U32.AND P2, PT, R32, RZ, PT ;  /* 0x000000ff2000720c */ /* 0x001fe20003f45070 */
[C---:B------:R-:W-:Y:S02]  /*06f0*/  IMAD R11, R6.reuse, R29, R0 ;  /* 0x0000001d060b7224 */ /* 0x040fe400078e0200 */
[----:B------:R-:W-:Y:S01]  /*0700*/  IMAD.WIDE.U32 R8, R6, R28, UR4 ;  /* 0x0000000406087e25 */ /* 0x000fe2000f8e001c */
[----:B------:R-:W0:Y:S01]  /*0710*/  @P0 LDC R25, c[0x0][0x21c] ;  /* 0x00008700ff190b82 */ /* 0x000e220000000800 */
[----:B------:R-:W-:Y:S02]  /*0720*/  ISETP.NE.AND.EX P2, PT, R33, RZ, PT, P2 ;  /* 0x000000ff2100720c */ /* 0x000fe40003f45320 */
[----:B------:R-:W-:-:S05]  /*0730*/  CS2R R134, SRZ ;  /* 0x0000000000867805 */ /* 0x000fca000001ff00 */
[----:B------:R-:W3:Y:S01]  /*0740*/  LDC.64 R28, c[0x0][0x3b8] ;  /* 0x0000ee00ff1c7b82 */ /* 0x000ee20000000a00 */
[----:B------:R-:W-:-:S07]  /*0750*/  @P1 LEA R134, P4, R2, R30, 0x2 ;  /* 0x0000001e02861211 */ /* 0x000fce00078810ff */
[----:B------:R-:W3:Y:S01]  /*0760*/  @P0 LDC.64 R136, c[0x0][0x310] ;  /* 0x0000c400ff880b82 */ /* 0x000ee20000000a00 */
[----:B------:R-:W-:Y:S02]  /*0770*/  CS2R R132, SRZ ;  /* 0x0000000000847805 */ /* 0x000fe4000001ff00 */
[C---:B------:R-:W-:Y:S02]  /*0780*/  @P1 LEA.HI.X R135, R2.reuse, R31, R3, 0x2, P4 ;  /* 0x0000001f02871211 */ /* 0x040fe400020f1403 */
[----:B------:R-:W-:Y:S02]  /*0790*/  IADD3.X R10, R15, R10, RZ, P3, !PT ;  /* 0x0000000a0f0a7210 */ /* 0x000fe40001ffe4ff */
[----:B------:R-:W-:Y:S01]  /*07a0*/  ISETP.GE.AND P1, PT, R35, 0x1, PT ;  /* 0x000000012300780c */ /* 0x000fe20003f26270 */
[----:B----4-:R-:W-:Y:S01]  /*07b0*/  @P0 IMAD R0, R21, UR15, R2 ;  /* 0x0000000f15000c24 */ /* 0x010fe2000f8e0202 */
[----:B------:R-:W-:Y:S02]  /*07c0*/  @P2 LEA R132, P3, R2, R32, 0x2 ;  /* 0x0000002002842211 */ /* 0x000fe400078610ff */
[----:B------:R-:W-:Y:S01]  /*07d0*/  IADD3 R13, P5, R13, R8, RZ ;  /* 0x000000080d0d7210 */ /* 0x000fe20007fbe0ff */
[----:B------:R-:W-:Y:S01]  /*07e0*/  @P0 IMAD R0, R0, R35, RZ ;  /* 0x0000002300000224 */ /* 0x000fe200078e02ff */
[----:B------:R-:W-:-:S02]  /*07f0*/  IADD3 R8, R9, R11, RZ ;  /* 0x0000000b09087210 */ /* 0x000fc40007ffe0ff */
[----:B------:R-:W-:Y:S02]  /*0800*/  @P2 LEA.HI.X R133, R2, R33, R3, 0x2, P3 ;  /* 0x0000002102852211 */ /* 0x000fe400018f1403 */
[----:B-1----:R-:W-:Y:S02]  /*0810*/  LEA R22, P2, R23, R26, 0x2 ;  /* 0x0000001a17167211 */ /* 0x002fe400078410ff */
[----:B--2---:R-:W-:Y:S01]  /*0820*/  LEA R14, P3, R16, R36, 0x2 ;  /* 0x00000024100e7211 */ /* 0x004fe200078610ff */
[----:B0-----:R-:W-:Y:S01]  /*0830*/  @P0 IMAD R9, R0, R25, RZ ;  /* 0x0000001900090224 */ /* 0x001fe200078e02ff */
[----:B------:R-:W-:Y:S02]  /*0840*/  IADD3.X R8, R15, R8, RZ, P5, !PT ;  /* 0x000000080f087210 */ /* 0x000fe40002ffe4ff */
[----:B------:R-:W-:Y:S02]  /*0850*/  LEA.HI.X R23, R23, R27, R20, 0x2, P2 ;  /* 0x0000001b17177211 */ /* 0x000fe400010f1414 */
[----:B------:R-:W-:-:S02]  /*0860*/  LEA.HI.X R15, R16, R37, R18, 0x2, P3 ;  /* 0x00000025100f7211 */ /* 0x000fc400018f1412 */
[----:B---3--:R-:W-:Y:S02]  /*0870*/  LEA R16, P2, R17, R28, 0x2 ;  /* 0x0000001c11107211 */ /* 0x008fe400078410ff */
[----:B------:R-:W-:Y:S02]  /*0880*/  LEA R18, P3, R19, R38, 0x2 ;  /* 0x0000002613127211 */ /* 0x000fe400078610ff */
[----:B------:R-:W-:Y:S01]  /*0890*/  LEA R20, P4, R13, R40, 0x2 ;  /* 0x000000280d147211 */ /* 0x000fe200078810ff */
        /* <DEDUP_REMOVED lines=11> */
[----:B------:R-:W-:Y:S01]  /*0950*/  MOV R13, R23 ;  /* 0x00000017000d7202 */ /* 0x000fe20000000f00 */
[----:B------:R-:W2:Y:S01]  /*0960*/  S2R R10, SR_LANEID ;  /* 0x00000000000a7919 */ /* 0x000ea20000000000 */
[----:B------:R-:W-:Y:S01]  /*0970*/  ULDC UR6, c[0x0][0x224] ;  /* 0x0000890000067ab9 */ /* 0x000fe20000000800 */
[----:B------:R-:W-:Y:S02]  /*0980*/  MOV R12, R22 ;  /* 0x00000016000c7202 */ /* 0x000fe40000000f00 */
[----:B------:R-:W-:Y:S02]  /*0990*/  MOV R11, RZ ;  /* 0x000000ff000b7202 */ /* 0x000fe40000000f00 */
[----:B------:R-:W-:Y:S01]  /*09a0*/  MOV R22, UR6 ;  /* 0x0000000600167c02 */ /* 0x000fe20008000f00 */
[----:B-1----:R-:W-:-:S06]  /*09b0*/  ULEA UR4, UR5, UR4, 0x18 ;  /* 0x0000000405047291 */ /* 0x002fcc000f8ec03f */
[----:B------:R-:W-:Y:S01]  /*09c0*/  MOV R23, UR4 ;  /* 0x0000000400177c02 */ /* 0x000fe20008000f00 */
[----:B------:R-:W-:Y:S01]  /*09d0*/  UMOV UR4, URZ ;  /* 0x0000003f00047c82 */ /* 0x000fe20008000000 */
[----:B0-----:R-:W-:-:S04]  /*09e0*/  SHF.R.S32.HI R9, RZ, 0x1f, R8 ;  /* 0x0000001fff097819 */ /* 0x001fc80000011408 */
[----:B------:R-:W-:-:S04]  /*09f0*/  LEA.HI R9, R9, R8, RZ, 0x5 ;  /* 0x0000000809097211 */ /* 0x000fc800078f28ff */
[----:B------:R-:W-:Y:S02]  /*0a00*/  SHF.R.S32.HI R24, RZ, 0x5, R9 ;  /* 0x00000005ff187819 */ /* 0x000fe40000011409 */
[----:B------:R-:W-:Y:S02]  /*0a10*/  MOV R9, RZ ;  /* 0x000000ff00097202 */ /* 0x000fe40000000f00 */
[----:B--2---:R-:W-:-:S07]  /*0a20*/  LEA R24, R24, R23, 0x2 ;  /* 0x0000001718187211 */ /* 0x004fce00078e10ff */
.L_x_6511:
[----:B------:R-:W-:Y:S01]  /*0a30*/  BAR.SYNC.DEFER_BLOCKING 0x0 ;  /* 0x0000000000007b1d */ /* 0x000fe20000010000 */
[----:B-1----:R-:W-:-:S04]  /*0a40*/  SHF.L.U32 R27, R8, 0x2, RZ ;  /* 0x00000002081b7819 */ /* 0x002fc800000006ff */
[----:B------:R-:W-:-:S03]  /*0a50*/  LOP3.LUT R27, R27, 0xffffff80, RZ, 0xc0, !PT ;  /* 0xffffff801b1b7812 */ /* 0x000fc600078ec0ff */
[----:B------:R-:W0:Y:S01]  /*0a60*/  LDC.64 R64, c[0x0][0x2a8] ;  /* 0x0000aa00ff407b82 */ /* 0x000e220000000a00 */
[----:B------:R-:W-:Y:S01]  /*0a70*/  ULDC UR8, c[0x0][0x224] ;  /* 0x0000890000087ab9 */ /* 0x000fe20000000800 */
[----:B------:R-:W-:Y:S01]  /*0a80*/  ULDC.64 UR6, c[0x0][0x320] ;  /* 0x0000c80000067ab9 */ /* 0x000fe20000000a00 */
[----:B------:R-:W-:-:S05]  /*0a90*/  LOP3.LUT R25, R27, 0x1f, R8, 0xf8, !PT ;  /* 0x0000001f1b197812 */ /* 0x000fca00078ef808 */
[----:B------:R-:W-:Y:S01]  /*0aa0*/  IMAD.WIDE R28, R25, 0x10, R12 ;  /* 0x00000010191c7825 */ /* 0x000fe200078e020c */
        /* <DEDUP_REMOVED lines=13> */
[----:B------:R-:W1:Y:S01]  /*0b80*/  LDC.64 R140, c[0x0][0x3e8] ;  /* 0x0000fa00ff8c7b82 */ /* 0x000e620000000a00 */
[----:B---3--:R3:W-:Y:S04]  /*0b90*/  STS.128 [R26], R32 ;  /* 0x000000201a007388 */ /* 0x0087e80000000c00 */
[----:B----4-:R4:W-:Y:S04]  /*0ba0*/  STS.128 [R26+0x200], R36 ;  /* 0x000200241a007388 */ /* 0x0109e80000000c00 */
[----:B--2---:R2:W-:Y:S04]  /*0bb0*/  STS.128 [R26+0x400], R40 ;  /* 0x000400281a007388 */ /* 0x0045e80000000c00 */
[----:B------:R-:W-:Y:S01]  /*0bc0*/  STS.128 [R26+0x600], R44 ;  /* 0x0006002c1a007388 */ /* 0x000fe20000000c00 */
[----:B------:R-:W-:-:S03]  /*0bd0*/  NOP ;  /* 0x0000000000007918 */ /* 0x000fc60000000000 */
[----:B------:R-:W-:Y:S04]  /*0be0*/  LDS.128 R104, [R0] ;  /* 0x0000000000687984 */ /* 0x000fe80000000c00 */
[----:B------:R-:W-:Y:S04]  /*0bf0*/  LDS.128 R100, [R0+0x10] ;  /* 0x0000100000647984 */ /* 0x000fe80000000c00 */
[----:B------:R-:W-:Y:S04]  /*0c00*/  LDS.128 R96, [R0+0x20] ;  /* 0x0000200000607984 */ /* 0x000fe80000000c00 */
[----:B------:R-:W-:Y:S01]  /*0c10*/  LDS.128 R92, [R0+0x30] ;  /* 0x00003000005c7984 */ /* 0x000fe20000000c00 */
[----:B------:R-:W-:Y:S06]  /*0c20*/  BAR.SYNC.DEFER_BLOCKING 0x0 ;  /* 0x0000000000007b1d */ /* 0x000fec0000010000 */
[----:B---3--:R-:W3:Y:S04]  /*0c30*/  LDG.E.128 R32, desc[UR10][R30.64] ;  /* 0x0000000a1e207981 */ /* 0x008ee8000c1e1d00 */
[----:B----4-:R-:W4:Y:S04]  /*0c40*/  LDG.E.128 R36, desc[UR10][R30.64+0x200] ;  /* 0x0002000a1e247981 */ /* 0x010f28000c1e1d00 */
[----:B--2---:R-:W2:Y:S04]  /*0c50*/  LDG.E.128 R40, desc[UR10][R30.64+0x400] ;  /* 0x0004000a1e287981 */ /* 0x004ea8000c1e1d00 */
[----:B------:R-:W2:Y:S01]  /*0c60*/  LDG.E.128 R60, desc[UR10][R30.64+0x600] ;  /* 0x0006000a1e3c7981 */ /* 0x000ea2000c1e1d00 */
[----:B------:R-:W-:-:S03]  /*0c70*/  IMAD.WIDE R28, R25, 0x10, R16 ;  /* 0x00000010191c7825 */ /* 0x000fc600078e0210 */
[----:B---3--:R3:W-:Y:S04]  /*0c80*/  STS.128 [R26], R32 ;  /* 0x000000201a007388 */ /* 0x0087e80000000c00 */
[----:B----4-:R4:W-:Y:S04]  /*0c90*/  STS.128 [R26+0x200], R36 ;  /* 0x000200241a007388 */ /* 0x0109e80000000c00 */
        /* <DEDUP_REMOVED lines=11> */
[----:B0-----:R1:W2:Y:S01]  /*0d50*/  LDG.E.128 R60, desc[UR10][R28.64+0x600] ;  /* 0x0006000a1c3c7981 */ /* 0x0012a2000c1e1d00 */
[----:B------:R-:W-:Y:S01]  /*0d60*/  ULEA UR8, UR8, UR4, 0xa ;  /* 0x0000000408087291 */ /* 0x000fe2000f8e503f */
[----:B------:R-:W-:-:S03]  /*0d70*/  IMAD R30, R3, R64, RZ ;  /* 0x00000040031e7224 */ /* 0x000fc600078e02ff */
[----:B------:R-:W-:Y:S01]  /*0d80*/  USHF.R.S32.HI UR9, URZ, 0x1f, UR8 ;  /* 0x0000001f3f097899 */ /* 0x000fe20008011408 */
[----:B------:R-:W-:Y:S02]  /*0d90*/  IMAD R65, R2, R65, R30 ;  /* 0x0000004102417224 */ /* 0x000fe400078e021e */
[----:B-1----:R-:W-:-:S03]  /*0da0*/  IMAD R28, R66, UR14, RZ ;  /* 0x0000000e421c7c24 */ /* 0x002fc6000f8e02ff */
[----:B------:R-:W-:-:S05]  /*0db0*/  IMAD.WIDE.U32 R30, R2, R64, UR8 ;  /* 0x00000008021e7e25 */ /* 0x000fca000f8e0040 */
[----:B------:R-:W-:Y:S01]  /*0dc0*/  IADD3 R31, R31, R65, RZ ;  /* 0x000000411f1f7210 */ /* 0x000fe20007ffe0ff */
[----:B------:R-:W-:Y:S02]  /*0dd0*/  IMAD R65, R67, UR15, R28 ;  /* 0x0000000f43417c24 */ /* 0x000fe4000f8e021c */
[----:B------:R-:W-:-:S05]  /*0de0*/  IMAD.WIDE.U32 R28, R66, UR15, R30 ;  /* 0x0000000f421c7c25 */ /* 0x000fca000f8e001e */
[----:B------:R-:W-:Y:S02]  /*0df0*/  IADD3 R29, R29, R65, RZ ;  /* 0x000000411d1d7210 */ /* 0x000fe40007ffe0ff */
[----:B------:R-:W-:-:S04]  /*0e00*/  LEA R30, P0, R28, R68, 0x2 ;  /* 0x000000441c1e7211 */ /* 0x000fc800078010ff */
[----:B------:R-:W-:-:S03]  /*0e10*/  LEA.HI.X R31, R28, R69, R29, 0x2, P0 ;  /* 0x000000451c1f7211 */ /* 0x000fc600000f141d */
[----:B------:R-:W-:Y:S01]  /*0e20*/  IMAD.WIDE R28, R25, 0x10, R30 ;  /* 0x00000010191c7825 */ /* 0x000fe200078e021e */
[----:B---3--:R0:W-:Y:S04]  /*0e30*/  STS.128 [R26], R32 ;  /* 0x000000201a007388 */ /* 0x0081e80000000c00 */
[----:B----4-:R-:W-:Y:S04]  /*0e40*/  STS.128 [R26+0x200], R36 ;  /* 0x000200241a007388 */ /* 0x010fe80000000c00 */
        /* <DEDUP_REMOVED lines=14> */
[----:B0-----:R-:W-:-:S04]  /*0f30*/  IMAD R30, R3, R32, RZ ;  /* 0x00000020031e7224 */ /* 0x001fc800078e02ff */
[C---:B------:R-:W-:Y:S02]  /*0f40*/  IMAD R33, R2.reuse, R33, R30 ;  /* 0x0000002102217224 */ /* 0x040fe400078e021e */
[----:B------:R-:W-:-:S04]  /*0f50*/  IMAD.WIDE.U32 R30, R2, R32, UR8 ;  /* 0x00000008021e7e25 */ /* 0x000fc8000f8e0020 */
[----:B-1----:R-:W-:Y:S01]  /*0f60*/  IMAD R32, R34, UR14, RZ ;  /* 0x0000000e22207c24 */ /* 0x002fe2000f8e02ff */
[----:B------:R-:W-:-:S03]  /*0f70*/  IADD3 R31, R31, R33, RZ ;  /* 0x000000211f1f7210 */ /* 0x000fc60007ffe0ff */
[----:B------:R-:W-:Y:S02]  /*0f80*/  IMAD R33, R35, UR15, R32 ;  /* 0x0000000f23217c24 */ /* 0x000fe4000f8e0220 */
[----:B------:R-:W-:-:S05]  /*0f90*/  IMAD.WIDE.U32 R28, R34, UR15, R30 ;  /* 0x0000000f221c7c25 */ /* 0x000fca000f8e001e */
[----:B------:R-:W-:Y:S02]  /*0fa0*/  IADD3 R29, R29, R33, RZ ;  /* 0x000000211d1d7210 */ /* 0x000fe40007ffe0ff */
[----:B------:R-:W-:-:S04]  /*0fb0*/  LEA R76, P0, R28, R76, 0x2 ;  /* 0x0000004c1c4c7211 */ /* 0x000fc800078010ff */
[----:B------:R-:W-:-:S03]  /*0fc0*/  LEA.HI.X R77, R28, R77, R29, 0x2, P0 ;  /* 0x0000004d1c4d7211 */ /* 0x000fc600000f141d */
[----:B------:R-:W-:Y:S01]  /*0fd0*/  IMAD.WIDE R76, R25, 0x10, R76 ;  /* 0x00000010194c7825 */ /* 0x000fe200078e024c */
[----:B--2---:R0:W-:Y:S04]  /*0fe0*/  STS.128 [R26], R64 ;  /* 0x000000401a007388 */ /* 0x0041e80000000c00 */
[----:B---3--:R1:W-:Y:S04]  /*0ff0*/  STS.128 [R26+0x200], R68 ;  /* 0x000200441a007388 */ /* 0x0083e80000000c00 */
[----:B----4-:R-:W-:Y:S04]  /*1000*/  STS.128 [R26+0x400], R80 ;  /* 0x000400501a007388 */ /* 0x010fe80000000c00 */
        /* <DEDUP_REMOVED lines=14> */
[----:B---3--:R-:W-:Y:S01]  /*10f0*/  FMUL.FTZ R126, R43, -1.4426950216293334961 ;  /* 0xbfb8aa3b2b7e7820 */ /* 0x008fe20000410000 */
[----:B------:R-:W-:Y:S01]  /*1100*/  FMUL.FTZ R81, R31, -1.4426950216293334961 ;  /* 0xbfb8aa3b1f517820 */ /* 0x000fe20000410000 */
        /* <DEDUP_REMOVED lines=9> */
[----:B------:R0:W-:Y:S01]  /*11a0*/  MUFU.EX2 R130, R126 ;  /* 0x0000007e00827308 */ /* 0x0001e20000000800 */
[----:B------:R-:W-:-:S07]  /*11b0*/  FMUL.FTZ R125, R42, -1.4426950216293334961 ;  /* 0xbfb8aa3b2a7d7820 */ /* 0x000fce0000410000 */
[----:B------:R-:W2:Y:S01]  /*11c0*/  MUFU.EX2 R79, R79 ;  /* 0x0000004f004f7308 */ /* 0x000ea20000000800 */
[----:B0-----:R-:W0:Y:S01]  /*11d0*/  LDC.64 R126, c[0x0][0x398] ;  /* 0x0000e600ff7e7b82 */ /* 0x001e220000000a00 */
[----:B-1----:R-:W-:-:S06]  /*11e0*/  FADD.FTZ R78, R78, 1 ;  /* 0x3f8000004e4e7421 */ /* 0x002fcc0000010000 */
[----:B------:R-:W1:Y:S08]  /*11f0*/  MUFU.EX2 R80, R80 ;  /* 0x0000005000507308 */ /* 0x000e700000000800 */
[----:B------:R3:W1:Y:S01]  /*1200*/  MUFU.EX2 R82, R81 ;  /* 0x0000005100527308 */ /* 0x0006620000000800 */
[----:B--2---:R-:W-:-:S07]  /*1210*/  FADD.FTZ R79, R79, 1 ;  /* 0x3f8000004f4f7421 */ /* 0x004fce0000010000 */
[----:B------:R-:W2:Y:S01]  /*1220*/  MUFU.EX2 R85, R77 ;  /* 0x0000004d00557308 */ /* 0x000ea20000000800 */
[----:B---3--:R-:W-:Y:S01]  /*1230*/  FMUL.FTZ R81, R37, -1.4426950216293334961 ;  /* 0xbfb8aa3b25517820 */ /* 0x008fe20000410000 */
[----:B-1----:R-:W-:-:S06]  /*1240*/  FADD.FTZ R80, R80, 1 ;  /* 0x3f80000050507421 */ /* 0x002fcc0000010000 */
[----:B------:R1:W3:Y:S01]  /*1250*/  MUFU.RCP R77, R78 ;  /* 0x0000004e004d7308 */ /* 0x0002e20000001000 */
[----:B------:R-:W-:-:S07]  /*1260*/  FADD.FTZ R82, R82, 1 ;  /* 0x3f80000052527421 */ /* 0x000fce0000010000 */
[----:B------:R0:W3:Y:S01]  /*1270*/  MUFU.EX2 R84, R76 ;  /* 0x0000004c00547308 */ /* 0x0000e20000000800 */
[----:B-1----:R-:W-:Y:S02]  /*1280*/  IMAD R78, R3, R138, RZ ;  /* 0x0000008a034e7224 */ /* 0x002fe400078e02ff */
[----:B--2---:R-:W-:-:S05]  /*1290*/  FADD.FTZ R85, R85, 1 ;  /* 0x3f80000055557421 */ /* 0x004fca0000010000 */
[----:B------:R-:W1:Y:S01]  /*12a0*/  MUFU.EX2 R88, R81 ;  /* 0x0000005100587308 */ /* 0x000e620000000800 */
[----:B0-----:R-:W-:Y:S01]  /*12b0*/  FMUL.FTZ R76, R39, -1.4426950216293334961 ;  /* 0xbfb8aa3b274c7820 */ /* 0x001fe20000410000 */
[----:B---3--:R-:W-:-:S06]  /*12c0*/  FMUL.FTZ R151, R28, R77 ;  /* 0x0000004d1c977220 */ /* 0x008fcc0000410000 */
[----:B------:R-:W0:Y:S01]  /*12d0*/  MUFU.EX2 R90, R76 ;  /* 0x0000004c005a7308 */ /* 0x000e220000000800 */
[----:B------:R-:W-:-:S07]  /*12e0*/  FADD.FTZ R84, R84, 1 ;  /* 0x3f80000054547421 */ /* 0x000fce0000010000 */
[----:B------:R-:W2:Y:S01]  /*12f0*/  MUFU.RCP R76, R79 ;  /* 0x0000004f004c7308 */ /* 0x000ea20000001000 */
[----:B-1----:R-:W-:-:S07]  /*1300*/  FADD.FTZ R88, R88, 1 ;  /* 0x3f80000058587421 */ /* 0x002fce0000010000 */
[----:B------:R-:W1:Y:S01]  /*1310*/  MUFU.RCP R81, R80 ;  /* 0x0000005000517308 */ /* 0x000e620000001000 */
[----:B0-----:R-:W-:-:S07]  /*1320*/  FADD.FTZ R90, R90, 1 ;  /* 0x3f8000005a5a7421 */ /* 0x001fce0000010000 */
[----:B------:R-:W0:Y:S01]  /*1330*/  MUFU.RCP R82, R82 ;  /* 0x0000005200527308 */ /* 0x000e220000001000 */
[----:B--2---:R-:W-:-:S07]  /*1340*/  FMUL.FTZ R150, R29, R76 ;  /* 0x0000004c1d967220 */ /* 0x004fce0000410000 */
[----:B------:R-:W2:Y:S01]  /*1350*/  MUFU.EX2 R83, R83 ;  /* 0x0000005300537308 */ /* 0x000ea20000000800 */
[----:B-1----:R-:W-:-:S07]  /*1360*/  FMUL.FTZ R155, R30, R81 ;  /* 0x000000511e9b7220 */ /* 0x002fce0000410000 */
[----:B------:R-:W-:Y:S01]  /*1370*/  MUFU.EX2 R124, R124 ;  /* 0x0000007c007c7308 */ /* 0x000fe20000000800 */
[----:B0-----:R-:W-:-:S07]  /*1380*/  FMUL.FTZ R154, R31, R82 ;  /* 0x000000521f9a7220 */ /* 0x001fce0000410000 */
[----:B------:R-:W0:Y:S01]  /*1390*/  MUFU.EX2 R86, R86 ;  /* 0x0000005600567308 */ /* 0x000e220000000800 */
[----:B--2---:R-:W-:-:S07]  /*13a0*/  FADD.FTZ R83, R83, 1 ;  /* 0x3f80000053537421 */ /* 0x004fce0000010000 */
[----:B------:R-:W1:Y:S08]  /*13b0*/  MUFU.EX2 R87, R87 ;  /* 0x0000005700577308 */ /* 0x000e700000000800 */
[----:B------:R-:W2:Y:S01]  /*13c0*/  MUFU.EX2 R89, R89 ;  /* 0x0000005900597308 */ /* 0x000ea20000000800 */
[----:B0-----:R-:W-:-:S07]  /*13d0*/  FADD.FTZ R86, R86, 1 ;  /* 0x3f80000056567421 */ /* 0x001fce0000010000 */
[----:B------:R-:W0:Y:S01]  /*13e0*/  MUFU.EX2 R91, R91 ;  /* 0x0000005b005b7308 */ /* 0x000e220000000800 */
[----:B-1----:R-:W-:-:S07]  /*13f0*/  FADD.FTZ R87, R87, 1 ;  /* 0x3f80000057577421 */ /* 0x002fce0000010000 */
[----:B------:R1:W-:Y:S01]  /*1400*/  MUFU.EX2 R129, R125 ;  /* 0x0000007d00817308 */ /* 0x0003e20000000800 */
[----:B--2---:R-:W-:-:S07]  /*1410*/  FADD.FTZ R89, R89, 1 ;  /* 0x3f80000059597421 */ /* 0x004fce0000010000 */
[----:B------:R-:W2:Y:S01]  /*1420*/  MUFU.RCP R149, R83 ;  /* 0x0000005300957308 */ /* 0x000ea20000001000 */
[----:B0-----:R-:W-:-:S07]  /*1430*/  FADD.FTZ R91, R91, 1 ;  /* 0x3f8000005b5b7421 */ /* 0x001fce0000010000 */
[----:B------:R-:W0:Y:S08]  /*1440*/  MUFU.RCP R148, R84 ;  /* 0x0000005400947308 */ /* 0x000e300000001000 */
[----:B------:R-:W3:Y:S08]  /*1450*/  MUFU.RCP R156, R86 ;  /* 0x00000056009c7308 */ /* 0x000ef00000001000 */
[----:B------:R-:W3:Y:S08]  /*1460*/  MUFU.RCP R157, R85 ;  /* 0x00000055009d7308 */ /* 0x000ef00000001000 */
[----:B------:R-:W3:Y:S08]  /*1470*/  MUFU.RCP R153, R87 ;  /* 0x0000005700997308 */ /* 0x000ef00000001000 */
[----:B------:R-:W3:Y:S08]  /*1480*/  MUFU.RCP R159, R89 ;  /* 0x00000059009f7308 */ /* 0x000ef00000001000 */
[----:B------:R-:W3:Y:S08]  /*1490*/  MUFU.RCP R158, R90 ;  /* 0x0000005a009e7308 */ /* 0x000ef00000001000 */
[----:B------:R-:W3:Y:S08]  /*14a0*/  MUFU.RCP R161, R91 ;  /* 0x0000005b00a17308 */ /* 0x000ef00000001000 */
[----:B------:R-:W3:Y:S01]  /*14b0*/  MUFU.RCP R152, R88 ;  /* 0x0000005800987308 */ /* 0x000ee20000001000 */
[----:B----4-:R-:W-:Y:S04]  /*14c0*/  STS.128 [R26], R72 ;  /* 0x000000481a007388 */ /* 0x010fe80000000c00 */
[----:B------:R-:W-:Y:S04]  /*14d0*/  STS.128 [R26+0x200], R64 ;  /* 0x000200401a007388 */ /* 0x000fe80000000c00 */
[----:B------:R4:W-:Y:S04]  /*14e0*/  STS.128 [R26+0x400], R60 ;  /* 0x0004003c1a007388 */ /* 0x0009e80000000c00 */
[----:B------:R-:W-:Y:S01]  /*14f0*/  STS.128 [R26+0x600], R68 ;  /* 0x000600441a007388 */ /* 0x000fe20000000c00 */
[----:B------:R-:W-:-:S03]  /*1500*/  NOP ;  /* 0x0000000000007918 */ /* 0x000fc60000000000 */
[----:B------:R-:W1:Y:S04]  /*1510*/  LDS.128 R72, [R0] ;  /* 0x0000000000487984 */ /* 0x000e680000000c00 */
[----:B------:R-:W0:Y:S01]  /*1520*/  LDS.128 R68, [R0+0x10] ;  /* 0x0000100000447984 */ /* 0x000e220000000c00 */
[C---:B----4-:R-:W-:Y:S02]  /*1530*/  IMAD R63, R2.reuse, R139, R78 ;  /* 0x0000008b023f7224 */ /* 0x050fe400078e024e */
[----:B------:R-:W-:Y:S01]  /*1540*/  IMAD.WIDE.U32 R60, R2, R138, UR8 ;  /* 0x00000008023c7e25 */ /* 0x000fe2000f8e008a */
[----:B------:R-:W4:Y:S03]  /*1550*/  LDS.128 R64, [R0+0x20] ;  /* 0x0000200000407984 */ /* 0x000f260000000c00 */
[----:B------:R-:W-:Y:S01]  /*1560*/  IMAD R62, R126, UR14, RZ ;  /* 0x0000000e7e3e7c24 */ /* 0x000fe2000f8e02ff */
[----:B------:R-:W-:-:S03]  /*1570*/  IADD3 R61, R61, R63, RZ ;  /* 0x0000003f3d3d7210 */ /* 0x000fc60007ffe0ff */
[----:B------:R-:W-:Y:S02]  /*1580*/  IMAD R63, R127, UR15, R62 ;  /* 0x0000000f7f3f7c24 */ /* 0x000fe4000f8e023e */
        /* <DEDUP_REMOVED lines=8> */
[----:B------:R-:W-:Y:S01]  /*1610*/  FFMA.FTZ R63, R30, R63, 1 ;  /* 0x3f8000001e3f7423 */ /* 0x000fe2000001003f */
[----:B------:R-:W-:Y:S01]  /*1620*/  FADD.FTZ R62, -R82, 1 ;  /* 0x3f800000523e7421 */ /* 0x000fe20000010100 */
[----:B------:R-:W-:Y:S01]  /*1630*/  ISETP.NE.U32.AND P0, PT, RZ, UR6, PT ;  /* 0x00000006ff007c0c */ /* 0x000fe2000bf05070 */
[----:B------:R-:W-:Y:S01]  /*1640*/  FFMA.FTZ R60, R29, R60, 1 ;  /* 0x3f8000001d3c7423 */ /* 0x000fe2000001003c */
[----:B------:R-:W-:-:S04]  /*1650*/  IMAD.WIDE R138, R25, 0x10, R138 ;  /* 0x00000010198a7825 */ /* 0x000fc800078e028a */
[----:B------:R-:W-:Y:S01]  /*1660*/  FFMA.FTZ R78, R31, R62, 1 ;  /* 0x3f8000001f4e7423 */ /* 0x000fe2000001003e */
[----:B------:R-:W-:Y:S01]  /*1670*/  ISETP.NE.AND.EX P0, PT, RZ, UR7, PT, P0 ;  /* 0x00000007ff007c0c */ /* 0x000fe2000bf05300 */
[----:B-1----:R-:W-:Y:S01]  /*1680*/  FMUL.FTZ R28, R120, R72 ;  /* 0x00000048781c7220 */ /* 0x002fe20000410000 */
        /* <DEDUP_REMOVED lines=8> */
[----:B------:R-:W-:Y:S01]  /*1710*/  FMUL.FTZ R125, R29, R60 ;  /* 0x0000003c1d7d7220 */ /* 0x000fe20000410000 */
[----:B------:R-:W-:Y:S01]  /*1720*/  FMUL.FTZ R126, R30, R63 ;  /* 0x0000003f1e7e7220 */ /* 0x000fe20000410000 */
[----:B--2---:R-:W-:Y:S01]  /*1730*/  FADD.FTZ R29, -R149, 1 ;  /* 0x3f800000951d7421 */ /* 0x004fe20000010100 */
[----:B------:R3:W1:Y:S01]  /*1740*/  LDS.128 R60, [R0+0x30] ;  /* 0x00003000003c7984 */ /* 0x0006620000000c00 */
[----:B0-----:R-:W-:Y:S01]  /*1750*/  FMUL.FTZ R28, R116, R68 ;  /* 0x00000044741c7220 */ /* 0x001fe20000410000 */
[----:B------:R-:W-:Y:S01]  /*1760*/  FADD.FTZ R30, -R148, 1 ;  /* 0x3f800000941e7421 */ /* 0x000fe20000010100 */
[----:B------:R-:W-:Y:S01]  /*1770*/  FMUL.FTZ R77, R117, R69 ;  /* 0x00000045754d7220 */ /* 0x000fe20000410000 */
[----:B------:R-:W-:Y:S01]  /*1780*/  FFMA.FTZ R29, R32, R29, 1 ;  /* 0x3f800000201d7423 */ /* 0x000fe2000001001d */
[----:B------:R-:W-:Y:S01]  /*1790*/  FMUL.FTZ R28, R149, R28 ;  /* 0x0000001c951c7220 */ /* 0x000fe20000410000 */
[----:B------:R-:W-:Y:S01]  /*17a0*/  FMUL.FTZ R31, R82, R31 ;  /* 0x0000001f521f7220 */ /* 0x000fe20000410000 */
[----:B------:R-:W-:Y:S01]  /*17b0*/  FFMA.FTZ R30, R33, R30, 1 ;  /* 0x3f800000211e7423 */ /* 0x000fe2000001001e */
[----:B------:R-:W-:Y:S01]  /*17c0*/  FMUL.FTZ R77, R148, R77 ;  /* 0x0000004d944d7220 */ /* 0x000fe20000410000 */
[----:B---3--:R-:W-:Y:S01]  /*17d0*/  FADD.FTZ R0, -R156, 1 ;  /* 0x3f8000009c007421 */ /* 0x008fe20000010100 */
[----:B------:R0:W2:Y:S01]  /*17e0*/  MUFU.RCP R160, R76 ;  /* 0x0000004c00a07308 */ /* 0x0000a20000001000 */
[----:B------:R-:W-:Y:S01]  /*17f0*/  FMUL.FTZ R128, R28, R29 ;  /* 0x0000001d1c807220 */ /* 0x000fe20000410000 */
[----:B------:R-:W-:Y:S01]  /*1800*/  FMUL.FTZ R127, R31, R78 ;  /* 0x0000004e1f7f7220 */ /* 0x000fe20000410000 */
[----:B------:R-:W-:Y:S01]  /*1810*/  FFMA.FTZ R28, R35, R0, 1 ;  /* 0x3f800000231c7423 */ /* 0x000fe20000010000 */
[----:B------:R-:W-:Y:S01]  /*1820*/  FADD.FTZ R29, -R157, 1 ;  /* 0x3f8000009d1d7421 */ /* 0x000fe20000010100 */
[----:B------:R-:W-:Y:S01]  /*1830*/  FMUL.FTZ R0, R118, R70 ;  /* 0x0000004676007220 */ /* 0x000fe20000410000 */
[----:B------:R-:W-:Y:S01]  /*1840*/  FMUL.FTZ R31, R119, R71 ;  /* 0x00000047771f7220 */ /* 0x000fe20000410000 */
[----:B------:R-:W-:Y:S01]  /*1850*/  BAR.SYNC.DEFER_BLOCKING 0x0 ;  /* 0x0000000000007b1d */ /* 0x000fe20000010000 */
[----:B------:R-:W-:Y:S01]  /*1860*/  FFMA.FTZ R29, R34, R29, 1 ;  /* 0x3f800000221d7423 */ /* 0x000fe2000001001d */
[----:B0-----:R-:W-:Y:S01]  /*1870*/  FADD.FTZ R76, R129, 1 ;  /* 0x3f800000814c7421 */ /* 0x001fe20000010000 */
[----:B------:R-:W-:Y:S01]  /*1880*/  FMUL.FTZ R129, R77, R30 ;  /* 0x0000001e4d817220 */ /* 0x000fe20000410000 */
[----:B------:R-:W-:Y:S01]  /*1890*/  FADD.FTZ R77, -R153, 1 ;  /* 0x3f800000994d7421 */ /* 0x000fe20000010100 */
[----:B----4-:R-:W-:Y:S01]  /*18a0*/  FMUL.FTZ R30, R112, R64 ;  /* 0x00000040701e7220 */ /* 0x010fe20000410000 */
[----:B------:R0:W3:Y:S01]  /*18b0*/  MUFU.RCP R163, R76 ;  /* 0x0000004c00a37308 */ /* 0x0000e20000001000 */
        /* <DEDUP_REMOVED lines=8> */
[----:B0-----:R-:W-:Y:S01]  /*1940*/  FADD.FTZ R76, R130, 1 ;  /* 0x3f800000824c7421 */ /* 0x001fe20000010000 */
[----:B------:R-:W-:Y:S01]  /*1950*/  FMUL.FTZ R130, R0, R29 ;  /* 0x0000001d00827220 */ /* 0x000fe20000410000 */
[----:B------:R-:W-:Y:S01]  /*1960*/  FADD.FTZ R29, -R159, 1 ;  /* 0x3f8000009f1d7421 */ /* 0x000fe20000010100 */
[----:B------:R-:W-:Y:S01]  /*1970*/  FADD.FTZ R28, -R158, 1 ;  /* 0x3f8000009e1c7421 */ /* 0x000fe20000010100 */
[----:B------:R1:W0:Y:S01]  /*1980*/  MUFU.RCP R162, R76 ;  /* 0x0000004c00a27308 */ /* 0x0002220000001000 */
[----:B------:R-:W-:Y:S01]  /*1990*/  FADD.FTZ R77, -R161, 1 ;  /* 0x3f800000a14d7421 */ /* 0x000fe20000010100 */
[----:B------:R-:W-:Y:S01]  /*19a0*/  FFMA.FTZ R31, R38, R29, 1 ;  /* 0x3f800000261f7423 */ /* 0x000fe2000001001d */
[----:B------:R-:W-:Y:S01]  /*19b0*/  FFMA.FTZ R30, R39, R28, 1 ;  /* 0x3f800000271e7423 */ /* 0x000fe2000001001c */
[----:B------:R-:W-:Y:S01]  /*19c0*/  FADD.FTZ R0, -R152, 1 ;  /* 0x3f80000098007421 */ /* 0x000fe20000010100 */
[----:B------:R-:W-:Y:S01]  /*19d0*/  FFMA.FTZ R79, R40, R77, 1 ;  /* 0x3f800000284f7423 */ /* 0x000fe2000001004d */
[----:B------:R-:W-:Y:S01]  /*19e0*/  FMUL.FTZ R29, R113, R65 ;  /* 0x00000041711d7220 */ /* 0x000fe20000410000 */
[----:B------:R-:W-:Y:S01]  /*19f0*/  FMUL.FTZ R28, R114, R66 ;  /* 0x00000042721c7220 */ /* 0x000fe20000410000 */
[----:B------:R-:W-:Y:S01]  /*1a00*/  FMUL.FTZ R77, R115, R67 ;  /* 0x00000043734d7220 */ /* 0x000fe20000410000 */
        /* <DEDUP_REMOVED lines=11> */
[----:B--2---:R-:W-:Y:S01]  /*1ac0*/  FADD.FTZ R0, -R160, 1 ;  /* 0x3f800000a0007421 */ /* 0x004fe20000010100 */
[----:B---3--:R-:W-:Y:S01]  /*1ad0*/  FADD.FTZ R29, -R163, 1 ;  /* 0x3f800000a31d7421 */ /* 0x008fe20000010100 */
        /* <DEDUP_REMOVED lines=13> */
[----:B------:R-:W-:Y:S01]  /*1bb0*/  FMUL.FTZ R147, R31, R30 ;  /* 0x0000001e1f937220 */ /* 0x000fe20000410000 */
[----:B------:R-:W-:Y:S01]  /*1bc0*/  FMUL.FTZ R152, R37, R152 ;  /* 0x0000009825987220 */ /* 0x000fe20000410000 */
[----:B------:R-:W-:Y:S01]  /*1bd0*/  STS.128 [R27], R124 ;  /* 0x0000007c1b007388 */ /* 0x000fe20000000c00 */
[----:B------:R-:W-:Y:S01]  /*1be0*/  FMUL.FTZ R37, R112, R153 ;  /* 0x0000009970257220 */ /* 0x000fe20000410000 */
[----:B------:R-:W-:Y:S01]  /*1bf0*/  FMUL.FTZ R29, R120, R151 ;  /* 0x00000097781d7220 */ /* 0x000fe20000410000 */
[----:B------:R-:W0:Y:S01]  /*1c00*/  LDC R112, c[0x0][0x21c] ;  /* 0x00008700ff707b82 */ /* 0x000e220000000800 */
[----:B------:R-:W-:Y:S01]  /*1c10*/  STS.128 [R27+0x10], R128 ;  /* 0x000010801b007388 */ /* 0x000fe20000000c00 */
[----:B------:R-:W-:Y:S01]  /*1c20*/  FMUL.FTZ R28, R121, R150 ;  /* 0x00000096791c7220 */ /* 0x000fe20000410000 */
[----:B------:R-:W-:Y:S01]  /*1c30*/  FFMA.FTZ R0, R104, R29, R9 ;  /* 0x0000001d68007223 */ /* 0x000fe20000010009 */
[----:B------:R-:W-:Y:S01]  /*1c40*/  FMUL.FTZ R31, R122, R155 ;  /* 0x0000009b7a1f7220 */ /* 0x000fe20000410000 */
[----:B------:R-:W-:Y:S01]  /*1c50*/  STS.128 [R27+0x20], R140 ;  /* 0x0000208c1b007388 */ /* 0x000fe20000000c00 */
[----:B------:R-:W-:Y:S01]  /*1c60*/  FMUL.FTZ R30, R123, R154 ;  /* 0x0000009a7b1e7220 */ /* 0x000fe20000410000 */
[----:B------:R-:W-:Y:S01]  /*1c70*/  FFMA.FTZ R9, R105, R28, R0 ;  /* 0x0000001c69097223 */ /* 0x000fe20000010000 */
[----:B------:R-:W-:Y:S01]  /*1c80*/  FMUL.FTZ R148, R33, R148 ;  /* 0x0000009421947220 */ /* 0x000fe20000410000 */
[----:B------:R-:W-:Y:S01]  /*1c90*/  STS.128 [R27+0x30], R144 ;  /* 0x000030901b007388 */ /* 0x000fe20000000c00 */
[----:B------:R-:W-:-:S03]  /*1ca0*/  NOP ;  /* 0x0000000000007918 */ /* 0x000fc60000000000 */
[----:B------:R-:W1:Y:S01]  /*1cb0*/  LDS.128 R76, [R26] ;  /* 0x000000001a4c7984 */ /* 0x000e620000000c00 */
[----:B------:R-:W-:Y:S01]  /*1cc0*/  FMUL.FTZ R157, R34, R157 ;  /* 0x0000009d229d7220 */ /* 0x000fe20000410000 */
[----:B------:R-:W-:Y:S01]  /*1cd0*/  FMUL.FTZ R156, R35, R156 ;  /* 0x0000009c239c7220 */ /* 0x000fe20000410000 */
[----:B------:R-:W-:Y:S01]  /*1ce0*/  FMUL.FTZ R159, R38, R159 ;  /* 0x0000009f269f7220 */ /* 0x000fe20000410000 */
[----:B------:R-:W2:Y:S01]  /*1cf0*/  LDS.128 R80, [R26+0x200] ;  /* 0x000200001a507984 */ /* 0x000ea20000000c00 */
[----:B------:R-:W-:Y:S01]  /*1d00*/  FMUL.FTZ R158, R39, R158 ;  /* 0x0000009e279e7220 */ /* 0x000fe20000410000 */
[----:B------:R-:W-:Y:S01]  /*1d10*/  FMUL.FTZ R161, R40, R161 ;  /* 0x000000a128a17220 */ /* 0x000fe20000410000 */
[----:B------:R-:W-:Y:S01]  /*1d20*/  FMUL.FTZ R160, R41, R160 ;  /* 0x000000a029a07220 */ /* 0x000fe20000410000 */
[----:B------:R-:W3:Y:S01]  /*1d30*/  LDS.128 R84, [R26+0x400] ;  /* 0x000400001a547984 */ /* 0x000ee20000000c00 */
[----:B------:R-:W-:Y:S01]  /*1d40*/  FMUL.FTZ R163, R42, R163 ;  /* 0x000000a32aa37220 */ /* 0x000fe20000410000 */
[----:B------:R-:W-:Y:S01]  /*1d50*/  FMUL.FTZ R162, R43, R162 ;  /* 0x000000a22ba27220 */ /* 0x000fe20000410000 */
[----:B------:R-:W-:Y:S01]  /*1d60*/  FFMA.FTZ R0, R106, R31, R9 ;  /* 0x0000001f6a007223 */ /* 0x000fe20000010009 */
[----:B------:R-:W4:Y:S01]  /*1d70*/  LDS.128 R88, [R26+0x600] ;  /* 0x000600001a587984 */ /* 0x000f220000000c00 */
        /* <DEDUP_REMOVED lines=35> */
[----:B------:R-:W1:Y:S01]  /*1fb0*/  LDC.64 R110, c[0x0][0x2c0] ;  /* 0x0000b000ff6e7b82 */ /* 0x000e620000000a00 */
[----:B------:R2:W-:Y:S04]  /*1fc0*/  STS.128 [R27], R72 ;  /* 0x000000481b007388 */ /* 0x0005e80000000c00 */
[----:B------:R3:W-:Y:S01]  /*1fd0*/  STS.128 [R27+0x10], R68 ;  /* 0x000010441b007388 */ /* 0x0007e20000000c00 */
[----:B0-----:R-:W-:-:S03]  /*1fe0*/  IMAD R0, R3, R108, RZ ;  /* 0x0000006c03007224 */ /* 0x001fc600078e02ff */
[----:B------:R0:W-:Y:S04]  /*1ff0*/  STS.128 [R27+0x20], R64 ;  /* 0x000020401b007388 */ /* 0x0001e80000000c00 */
[----:B------:R-:W-:Y:S01]  /*2000*/  STS.128 [R27+0x30], R88 ;  /* 0x000030581b007388 */ /* 0x000fe20000000c00 */
[----:B------:R-:W-:-:S03]  /*2010*/  NOP ;  /* 0x0000000000007918 */ /* 0x000fc60000000000 */
[----:B------:R-:W4:Y:S01]  /*2020*/  LDS.128 R84, [R26] ;  /* 0x000000001a547984 */ /* 0x000f220000000c00 */
[C---:B--2---:R-:W-:Y:S02]  /*2030*/  IMAD R73, R2.reuse, R109, R0 ;  /* 0x0000006d02497224 */ /* 0x044fe400078e0200 */
[----:B---3--:R-:W-:Y:S01]  /*2040*/  IMAD.WIDE.U32 R68, R2, R108, UR8 ;  /* 0x0000000802447e25 */ /* 0x008fe2000f8e006c */
[----:B------:R-:W2:Y:S03]  /*2050*/  LDS.128 R80, [R26+0x200] ;  /* 0x000200001a507984 */ /* 0x000ea60000000c00 */
[C---:B-1----:R-:W-:Y:S01]  /*2060*/  IMAD R0, R110.reuse, UR14, RZ ;  /* 0x0000000e6e007c24 */ /* 0x042fe2000f8e02ff */
[----:B------:R-:W1:Y:S01]  /*2070*/  LDS.128 R76, [R26+0x400] ;  /* 0x000400001a4c7984 */ /* 0x000e620000000c00 */
[----:B------:R-:W-:Y:S02]  /*2080*/  IADD3 R69, R69, R73, RZ ;  /* 0x0000004945457210 */ /* 0x000fe40007ffe0ff */
[----:B0-----:R-:W-:Y:S01]  /*2090*/  IMAD R67, R111, UR15, R0 ;  /* 0x0000000f6f437c24 */ /* 0x001fe2000f8e0200 */
[----:B------:R-:W0:Y:S01]  /*20a0*/  LDS.128 R60, [R26+0x600] ;  /* 0x000600001a3c7984 */ /* 0x000e220000000c00 */
[----:B------:R-:W-:-:S05]  /*20b0*/  IMAD.WIDE.U32 R64, R110, UR15, R68 ;  /* 0x0000000f6e407c25 */ /* 0x000fca000f8e0044 */
[----:B------:R-:W-:Y:S02]  /*20c0*/  IADD3 R65, R65, R67, RZ ;  /* 0x0000004341417210 */ /* 0x000fe40007ffe0ff */
[----:B------:R-:W-:-:S04]  /*20d0*/  LEA R66, P0, R64, UR6, 0x2 ;  /* 0x0000000640427c11 */ /* 0x000fc8000f8010ff */
[----:B------:R-:W-:-:S03]  /*20e0*/  LEA.HI.X R67, R64, UR7, R65, 0x2, P0 ;  /* 0x0000000740437c11 */ /* 0x000fc600080f1441 */
[----:B------:R-:W-:-:S05]  /*20f0*/  IMAD.WIDE R64, R25, 0x10, R66 ;  /* 0x0000001019407825 */ /* 0x000fca00078e0242 */
[----:B----4-:R3:W-:Y:S04]  /*2100*/  STG.E.128 desc[UR10][R64.64+-0x1000], R84 ;  /* 0xfff0005440007986 */ /* 0x0107e8000c101d0a */
[----:B--2---:R3:W-:Y:S04]  /*2110*/  STG.E.128 desc[UR10][R64.64+-0xe00], R80 ;  /* 0xfff2005040007986 */ /* 0x0047e8000c101d0a */
[----:B-1----:R3:W-:Y:S04]  /*2120*/  STG.E.128 desc[UR10][R64.64+-0xc00], R76 ;  /* 0xfff4004c40007986 */ /* 0x0027e8000c101d0a */
[----:B0-----:R3:W-:Y:S02]  /*2130*/  STG.E.128 desc[UR10][R64.64+-0xa00], R60 ;  /* 0xfff6003c40007986 */ /* 0x0017e4000c101d0a */
.L_x_6465:
[----:B------:R-:W-:Y:S01]  /*2140*/  FFMA.FTZ R0, R100, R33, R9 ;  /* 0x0000002164007223 */ /* 0x000fe20000010009 */
[----:B------:R-:W-:Y:S01]  /*2150*/  ISETP.GE.AND P0, PT, R112, 0x1, PT ;  /* 0x000000017000780c */ /* 0x000fe20003f06270 */
[----:B------:R-:W-:Y:S01]  /*2160*/  BAR.SYNC.DEFER_BLOCKING 0x0 ;  /* 0x0000000000007b1d */ /* 0x000fe20000010000 */
[----:B-1----:R-:W-:Y:S01]  /*2170*/  CS2R R88, SRZ ;  /* 0x0000000000587805 */ /* 0x002fe2000001ff00 */
[----:B------:R-:W-:Y:S01]  /*2180*/  FFMA.FTZ R9, R101, R32, R0 ;  /* 0x0000002065097223 */ /* 0x000fe20000010000 */
[----:B------:R-:W-:Y:S02]  /*2190*/  CS2R R90, SRZ ;  /* 0x00000000005a7805 */ /* 0x000fe4000001ff00 */
[----:B---3--:R-:W-:Y:S02]  /*21a0*/  CS2R R84, SRZ ;  /* 0x0000000000547805 */ /* 0x008fe4000001ff00 */
[----:B------:R-:W-:Y:S01]  /*21b0*/  CS2R R86, SRZ ;  /* 0x0000000000567805 */ /* 0x000fe2000001ff00 */
[----:B------:R-:W-:Y:S01]  /*21c0*/  FFMA.FTZ R0, R102, R35, R9 ;  /* 0x0000002366007223 */ /* 0x000fe20000010009 */
[----:B------:R-:W-:-:S02]  /*21d0*/  CS2R R80, SRZ ;  /* 0x0000000000507805 */ /* 0x000fc4000001ff00 */
[----:B------:R-:W-:Y:S02]  /*21e0*/  CS2R R82, SRZ ;  /* 0x0000000000527805 */ /* 0x000fe4000001ff00 */
[----:B------:R-:W-:Y:S01]  /*21f0*/  CS2R R76, SRZ ;  /* 0x00000000004c7805 */ /* 0x000fe2000001ff00 */
[----:B------:R-:W-:Y:S01]  /*2200*/  FFMA.FTZ R9, R103, R34, R0 ;  /* 0x0000002267097223 */ /* 0x000fe20000010000 */
[----:B------:R-:W-:Y:S01]  /*2210*/  CS2R R78, SRZ ;  /* 0x00000000004e7805 */ /* 0x000fe2000001ff00 */
[-C--:B-----5:R-:W-:Y:S01]  /*2220*/  FMUL.FTZ R72, R29, R4.reuse ;  /* 0x000000041d487220 */ /* 0x0a0fe20000410000 */
        /* <DEDUP_REMOVED lines=32> */
[----:B------:R-:W1:Y:S01]  /*2430*/  LDC R159, c[0x0][0x218] ;  /* 0x00008600ff9f7b82 */ /* 0x000e620000000800 */
        /* <DEDUP_REMOVED lines=31> */
[----:B------:R-:W0:Y:S01]  /*2630*/  LDC.64 R146, c[0x0][0x368] ;  /* 0x0000da00ff927b82 */ /* 0x000e220000000a00 */
[----:B------:R-:W-:Y:S01]  /*2640*/  UMOV UR6, URZ ;  /* 0x0000003f00067c82 */ /* 0x000fe20008000000 */
[----:B------:R-:W-:Y:S01]  /*2650*/  ULDC UR33, c[0x0][0x224] ;  /* 0x0000890000217ab9 */ /* 0x000fe20000000800 */
[----:B------:R-:W-:Y:S01]  /*2660*/  ULDC UR34, c[0x0][0x21c] ;  /* 0x0000870000227ab9 */ /* 0x000fe20000000800 */
[----:B------:R-:W-:Y:S01]  /*2670*/  ULDC.64 UR16, c[0x0][0x3c8] ;  /* 0x0000f20000107ab9 */ /* 0x000fe20000000a00 */
[----:B------:R-:W-:Y:S01]  /*2680*/  ULDC.64 UR18, c[0x0][0x3d0] ;  /* 0x0000f40000127ab9 */ /* 0x000fe20000000a00 */
[----:B------:R-:W-:Y:S01]  /*2690*/  ULDC.64 UR20, c[0x0][0x250] ;  /* 0x0000940000147ab9 */ /* 0x000fe20000000a00 */
[----:B------:R-:W-:Y:S01]  /*26a0*/  ULDC.64 UR22, c[0x0][0x238] ;  /* 0x00008e0000167ab9 */ /* 0x000fe20000000a00 */
[----:B------:R-:W0:Y:S01]  /*26b0*/  LDC.64 R148, c[0x0][0x380] ;  /* 0x0000e000ff947b82 */ /* 0x000e220000000a00 */
[----:B------:R-:W-:Y:S01]  /*26c0*/  ULDC.64 UR24, c[0x0][0x230] ;  /* 0x00008c0000187ab9 */ /* 0x000fe20000000a00 */
[----:B------:R-:W-:Y:S01]  /*26d0*/  ULDC.64 UR26, c[0x0][0x270] ;  /* 0x00009c00001a7ab9 */ /* 0x000fe20000000a00 */
[----:B------:R-:W-:Y:S01]  /*26e0*/  ULDC.64 UR28, c[0x0][0x350] ;  /* 0x0000d400001c7ab9 */ /* 0x000fe20000000a00 */
[----:B------:R-:W-:-:S05]  /*26f0*/  ULDC.64 UR30, c[0x0][0x370] ;  /* 0x0000dc00001e7ab9 */ /* 0x000fca0000000a00 */
.L_x_6510:
        /* <DEDUP_REMOVED lines=8> */
[----:B-1-3--:R-:W3:Y:S04]  /*2780*/  LDG.E.128 R44, desc[UR10][R110.64] ;  /* 0x0000000a6e2c7981 */ /* 0x00aee8000c1e1d00 */
[----:B------:R-:W4:Y:S04]  /*2790*/  LDG.E.128 R48, desc[UR10][R110.64+0x200] ;  /* 0x0002000a6e307981 */ /* 0x000f28000c1e1d00 */
[----:B0-----:R-:W4:Y:S04]  /*27a0*/  LDG.E.128 R52, desc[UR10][R110.64+0x400] ;  /* 0x0004000a6e347981 */ /* 0x001f28000c1e1d00 */
[----:B------:R-:W4:Y:S01]  /*27b0*/  LDG.E.128 R56, desc[UR10][R110.64+0x600] ;  /* 0x0006000a6e387981 */ /* 0x000f22000c1e1d00 */
[----:B------:R-:W-:-:S02]  /*27c0*/  IMAD R113, R3, UR24, RZ ;  /* 0x0000001803717c24 */ /* 0x000fc4000f8e02ff */
[----:B------:R-:W-:-:S04]  /*27d0*/  IMAD.WIDE.U32 R108, R2, UR24, RZ ;  /* 0x00000018026c7c25 */ /* 0x000fc8000f8e00ff */
[----:B------:R-:W-:Y:S02]  /*27e0*/  IMAD R113, R2, UR25, R113 ;  /* 0x0000001902717c24 */ /* 0x000fe4000f8e0271 */
[----:B------:R-:W-:-:S03]  /*27f0*/  IMAD R117, R181, UR26, RZ ;  /* 0x0000001ab5757c24 */ /* 0x000fc6000f8e02ff */
[----:B------:R-:W-:Y:S01]  /*2800*/  IADD3 R109, R109, R113, RZ ;  /* 0x000000716d6d7210 */ /* 0x000fe20007ffe0ff */
[----:B------:R-:W-:Y:S02]  /*2810*/  IMAD R113, R181, UR22, RZ ;  /* 0x00000016b5717c24 */ /* 0x000fe4000f8e02ff */
[C---:B------:R-:W-:Y:S02]  /*2820*/  IMAD R117, R156.reuse, UR27, R117 ;  /* 0x0000001b9c757c24 */ /* 0x040fe4000f8e0275 */
[C---:B------:R-:W-:Y:S02]  /*2830*/  IMAD R115, R156.reuse, UR23, R113 ;  /* 0x000000179c737c24 */ /* 0x040fe4000f8e0271 */
[----:B------:R-:W-:-:S04]  /*2840*/  IMAD.WIDE.U32 R112, R156, UR22, R108 ;  /* 0x000000169c707c25 */ /* 0x000fc8000f8e006c */
[----:B------:R-:W-:Y:S01]  /*2850*/  IMAD.WIDE.U32 R108, R156, UR26, RZ ;  /* 0x0000001a9c6c7c25 */ /* 0x000fe2000f8e00ff */
[----:B------:R-:W-:Y:S02]  /*2860*/  IADD3 R0, R113, R115, RZ ;  /* 0x0000007371007210 */ /* 0x000fe40007ffe0ff */
[----:B--2---:R-:W-:-:S04]  /*2870*/  LEA R174, P0, R112, R140, 0x2 ;  /* 0x0000008c70ae7211 */ /* 0x004fc800078010ff */
[----:B------:R-:W-:Y:S02]  /*2880*/  LEA.HI.X R175, R112, R141, R0, 0x2, P0 ;  /* 0x0000008d70af7211 */ /* 0x000fe400000f1400 */
[C---:B------:R-:W-:Y:S02]  /*2890*/  LEA R176, P0, R108.reuse, R20, 0x2 ;  /* 0x000000146cb07211 */ /* 0x040fe400078010ff */
[----:B------:R-:W-:Y:S01]  /*28a0*/  IADD3 R0, R109, R117, RZ ;  /* 0x000000756d007210 */ /* 0x000fe20007ffe0ff */
[----:B------:R-:W2:Y:S03]  /*28b0*/  LDG.E R178, desc[UR10][R174.64] ;  /* 0x0000000aaeb27981 */ /* 0x000ea6000c1e1900 */
[----:B------:R-:W-:-:S03]  /*28c0*/  LEA.HI.X R177, R108, R21, R0, 0x2, P0 ;  /* 0x000000156cb17211 */ /* 0x000fc600000f1400 */
[----:B------:R-:W-:Y:S01]  /*28d0*/  IMAD.WIDE R176, R25, 0x10, R176 ;  /* 0x0000001019b07825 */ /* 0x000fe200078e02b0 */
[----:B---3--:R3:W-:Y:S04]  /*28e0*/  STS.128 [R26], R44 ;  /* 0x0000002c1a007388 */ /* 0x0087e80000000c00 */
[----:B----4-:R-:W-:Y:S04]  /*28f0*/  STS.128 [R26+0x200], R48 ;  /* 0x000200301a007388 */ /* 0x010fe80000000c00 */
[----:B------:R-:W-:Y:S04]  /*2900*/  STS.128 [R26+0x400], R52 ;  /* 0x000400341a007388 */ /* 0x000fe80000000c00 */
[----:B------:R4:W-:Y:S01]  /*2910*/  STS.128 [R26+0x600], R56 ;  /* 0x000600381a007388 */ /* 0x0009e20000000c00 */
[----:B------:R-:W-:-:S03]  /*2920*/  NOP ;  /* 0x0000000000007918 */ /* 0x000fc60000000000 */
[----:B------:R-:W4:Y:S04]  /*2930*/  LDG.E.128 R108, desc[UR10][R176.64] ;  /* 0x0000000ab06c7981 */ /* 0x000f28000c1e1d00 */
[----:B------:R-:W4:Y:S04]  /*2940*/  LDG.E.128 R112, desc[UR10][R176.64+0x200] ;  /* 0x0002000ab0707981 */ /* 0x000f28000c1e1d00 */
[----:B------:R-:W4:Y:S04]  /*2950*/  LDG.E.128 R116, desc[UR10][R176.64+0x400] ;  /* 0x0004000ab0747981 */ /* 0x000f28000c1e1d00 */
[----:B------:R1:W4:Y:S01]  /*2960*/  LDG.E.128 R120, desc[UR10][R176.64+0x600] ;  /* 0x0006000ab0787981 */ /* 0x000322000c1e1d00 */
[----:B------:R-:W-:-:S04]  /*2970*/  SHF.L.U32 R0, R8, 0x2, RZ ;  /* 0x0000000208007819 */ /* 0x000fc800000006ff */
[----:B---3--:R-:W-:-:S04]  /*2980*/  LOP3.LUT R45, R0, 0xffffff80, RZ, 0xc0, !PT ;  /* 0xffffff80002d7812 */ /* 0x008fc800078ec0ff */
[----:B------:R-:W-:Y:S02]  /*2990*/  IADD3 R44, R45, R10, RZ ;  /* 0x0000000a2d2c7210 */ /* 0x000fe40007ffe0ff */
[----:B------:R-:W-:-:S03]  /*29a0*/  IADD3 R0, R22, -0x1, RZ ;  /* 0xffffffff16007810 */ /* 0x000fc60007ffe0ff */
[----:B------:R-:W-:Y:S02]  /*29b0*/  IMAD R46, R10, 0x3, R44 ;  /* 0x000000030a2e7824 */ /* 0x000fe400078e022c */
[----:B--2---:R-:W-:Y:S01]  /*29c0*/  FMUL.FTZ R180, R178, 1.4426950216293334961 ;  /* 0x3fb8aa3bb2b47820 */ /* 0x004fe20000410000 */
[----:B------:R-:W-:Y:S02]  /*29d0*/  LOP3.LUT P0, RZ, R8, 0x1f, RZ, 0xc0, !PT ;  /* 0x0000001f08ff7812 */ /* 0x000fe4000780c0ff */
[----:B----4-:R-:W-:Y:S01]  /*29e0*/  LEA.HI R26, R0, R0, RZ, 0x1 ;  /* 0x00000000001a7211 */ /* 0x010fe200078f08ff */
[----:B------:R-:W-:Y:S01]  /*29f0*/  FMUL.FTZ R202, R125, R180 ;  /* 0x000000b47dca7220 */ /* 0x000fe20000410000 */
[----:B------:R-:W-:Y:S02]  /*2a00*/  LEA R182, R46, R23, 0x4 ;  /* 0x000000172eb67211 */ /* 0x000fe400078e20ff */
[----:B------:R-:W-:Y:S02]  /*2a10*/  ISETP.LT.OR P2, PT, R22, 0x2, P0 ;  /* 0x000000021600780c */ /* 0x000fe40000741670 */
[----:B------:R-:W-:Y:S01]  /*2a20*/  LOP3.LUT R45, R26, 0xfffffe, RZ, 0xc0, !PT ;  /* 0x00fffffe1a2d7812 */ /* 0x000fe200078ec0ff */
[----:B------:R-:W2:Y:S01]  /*2a30*/  LDS.128 R56, [R182] ;  /* 0x00000000b6387984 */ /* 0x000ea20000000c00 */
[----:B------:R-:W3:Y:S02]  /*2a40*/  MUFU.EX2 R202, R202 ;  /* 0x000000ca00ca7308 */ /* 0x000ee40000000800 */
[----:B------:R-:W-:Y:S01]  /*2a50*/  IADD3 R175, R0, -R45, RZ ;  /* 0x8000002d00af7210 */ /* 0x000fe20007ffe0ff */
[----:B------:R-:W4:Y:S01]  /*2a60*/  LDS.128 R52, [R182+0x10] ;  /* 0x00001000b6347984 */ /* 0x000f220000000c00 */
[----:B------:R-:W-:-:S02]  /*2a70*/  ISETP.NE.AND P1, PT, R8, RZ, PT ;  /* 0x000000ff0800720c */ /* 0x000fc40003f25270 */
[----:B------:R-:W-:Y:S01]  /*2a80*/  IADD3 R197, R8, 0x200, RZ ;  /* 0x0000020008c57810 */ /* 0x000fe20007ffe0ff */
[----:B------:R-:W0:Y:S01]  /*2a90*/  LDS.128 R48, [R182+0x20] ;  /* 0x00002000b6307984 */ /* 0x000e220000000c00 */
[----:B------:R-:W-:Y:S01]  /*2aa0*/  LEA R0, R175, R156, 0x8 ;  /* 0x0000009caf007211 */ /* 0x000fe200078e40ff */
[----:B------:R-:W3:Y:S01]  /*2ab0*/  @!P2 LDC R174, c[0x0][0x21c] ;  /* 0x00008700ffaeab82 */ /* 0x000ee20000000800 */
[----:B------:R-:W-:Y:S02]  /*2ac0*/  LEA R26, R44, R23, 0x4 ;  /* 0x000000172c1a7211 */ /* 0x000fe400078e20ff */
[----:B------:R-:W-:Y:S01]  /*2ad0*/  SEL R0, R0, R197, !P1 ;  /* 0x000000c500007207 */ /* 0x000fe20004800000 */
[----:B------:R-:W0:Y:S03]  /*2ae0*/  LDS.128 R44, [R182+0x30] ;  /* 0x00003000b62c7984 */ /* 0x000e260000000c00 */
[----:B------:R-:W-:Y:S01]  /*2af0*/  LEA R183, R0, R23, 0x2 ;  /* 0x0000001700b77211 */ /* 0x000fe200078e10ff */
[-C--:B------:R-:W-:Y:S01]  /*2b00*/  FMUL.FTZ R229, R124, R180.reuse ;  /* 0x000000b47ce57220 */ /* 0x080fe20000410000 */
[-C--:B------:R-:W-:Y:S01]  /*2b10*/  FMUL.FTZ R0, R127, R180.reuse ;  /* 0x000000b47f007220 */ /* 0x080fe20000410000 */
[----:B-1----:R-:W-:Y:S01]  /*2b20*/  @!P2 IADD3 R177, R22, -0x2, RZ ;  /* 0xfffffffe16b1a810 */ /* 0x002fe20007ffe0ff */
[----:B------:R-:W-:-:S03]  /*2b30*/  FMUL.FTZ R188, R126, R180 ;  /* 0x000000b47ebc7220 */ /* 0x000fc60000410000 */
[----:B------:R-:W1:Y:S01]  /*2b40*/  MUFU.EX2 R229, R229 ;  /* 0x000000e500e57308 */ /* 0x000e620000000800 */
[----:B------:R-:W-:Y:S01]  /*2b50*/  FMUL.FTZ R192, R129, R180 ;  /* 0x000000b481c07220 */ /* 0x000fe20000410000 */
[----:B------:R-:W-:-:S06]  /*2b60*/  MOV R175, RZ ;  /* 0x000000ff00af7202 */ /* 0x000fcc0000000f00 */
[----:B------:R-:W1:Y:S01]  /*2b70*/  MUFU.EX2 R0, R0 ;  /* 0x0000000000007308 */ /* 0x000e620000000800 */
[----:B---3--:R-:W-:Y:S01]  /*2b80*/  @!P2 IMAD R177, R177, R174, R156 ;  /* 0x000000aeb1b1a224 */ /* 0x008fe200078e029c */
[----:B------:R-:W-:Y:S01]  /*2b90*/  MOV R174, 0x3f800000 ;  /* 0x3f80000000ae7802 */ /* 0x000fe20000000f00 */
[----:B------:R-:W-:-:S05]  /*2ba0*/  FMUL.FTZ R194, R128, R180 ;  /* 0x000000b480c27220 */ /* 0x000fca0000410000 */
[----:B------:R-:W3:Y:S01]  /*2bb0*/  MUFU.EX2 R188, R188 ;  /* 0x000000bc00bc7308 */ /* 0x000ee20000000800 */
[----:B------:R-:W-:-:S04]  /*2bc0*/  @!P2 IMAD.WIDE R176, R177, 0x8, R136 ;  /* 0x00000008b1b0a825 */ /* 0x000fc800078e0288 */
[----:B------:R-:W-:Y:S01]  /*2bd0*/  FMUL.FTZ R241, R131, R180 ;  /* 0x000000b483f17220 */ /* 0x000fe20000410000 */
[----:B--2---:R-:W-:Y:S01]  /*2be0*/  FMUL.FTZ R228, R158, R57 ;  /* 0x000000399ee47220 */ /* 0x004fe20000410000 */
[----:B------:R-:W-:Y:S01]  /*2bf0*/  FMUL.FTZ R203, R161, R56 ;  /* 0x00000038a1cb7220 */ /* 0x000fe20000410000 */
[----:B------:R-:W2:Y:S01]  /*2c00*/  MUFU.EX2 R192, R192 ;  /* 0x000000c000c07308 */ /* 0x000ea20000000800 */
[----:B------:R-:W-:Y:S01]  /*2c10*/  FMUL.FTZ R245, R130, R180 ;  /* 0x000000b482f57220 */ /* 0x000fe20000410000 */
[----:B------:R-:W-:-:S06]  /*2c20*/  FMUL.FTZ R209, R163, R58 ;  /* 0x0000003aa3d17220 */ /* 0x000fcc0000410000 */
[----:B------:R-:W2:Y:S01]  /*2c30*/  MUFU.EX2 R194, R194 ;  /* 0x000000c200c27308 */ /* 0x000ea20000000800 */
[----:B------:R-:W-:Y:S01]  /*2c40*/  FMUL.FTZ R249, R139, R180 ;  /* 0x000000b48bf97220 */ /* 0x000fe20000410000 */
[----:B------:R-:W-:-:S06]  /*2c50*/  FMUL.FTZ R251, R160, R59 ;  /* 0x0000003ba0fb7220 */ /* 0x000fcc0000410000 */
[----:B------:R-:W2:Y:S01]  /*2c60*/  MUFU.EX2 R241, R241 ;  /* 0x000000f100f17308 */ /* 0x000ea20000000800 */
[----:B------:R-:W-:Y:S01]  /*2c70*/  FMUL.FTZ R201, R138, R180 ;  /* 0x000000b48ac97220 */ /* 0x000fe20000410000 */
[----:B----4-:R-:W-:-:S06]  /*2c80*/  FMUL.FTZ R195, R165, R52 ;  /* 0x00000034a5c37220 */ /* 0x010fcc0000410000 */
[----:B------:R-:W4:Y:S01]  /*2c90*/  MUFU.EX2 R245, R245 ;  /* 0x000000f500f57308 */ /* 0x000f220000000800 */
[----:B------:R-:W-:Y:S01]  /*2ca0*/  FMUL.FTZ R199, R162, R53 ;  /* 0x00000035a2c77220 */ /* 0x000fe20000410000 */
[----:B------:R-:W-:-:S06]  /*2cb0*/  FMUL.FTZ R185, R150, R180 ;  /* 0x000000b496b97220 */ /* 0x000fcc0000410000 */
[----:B------:R-:W4:Y:S01]  /*2cc0*/  MUFU.EX2 R249, R249 ;  /* 0x000000f900f97308 */ /* 0x000f220000000800 */
[----:B------:R-:W-:Y:S01]  /*2cd0*/  FMUL.FTZ R238, R167, R54 ;  /* 0x00000036a7ee7220 */ /* 0x000fe20000410000 */
[----:B------:R-:W-:-:S06]  /*2ce0*/  FMUL.FTZ R200, R153, R180 ;  /* 0x000000b499c87220 */ /* 0x000fcc0000410000 */
[----:B------:R-:W4:Y:S01]  /*2cf0*/  MUFU.EX2 R201, R201 ;  /* 0x000000c900c97308 */ /* 0x000f220000000800 */
[----:B------:R-:W-:Y:S01]  /*2d00*/  FMUL.FTZ R240, R164, R55 ;  /* 0x00000037a4f07220 */ /* 0x000fe20000410000 */
[----:B------:R-:W-:Y:S01]  /*2d10*/  FMUL.FTZ R189, R152, R180 ;  /* 0x000000b498bd7220 */ /* 0x000fe20000410000 */
[----:B0-----:R-:W-:-:S05]  /*2d20*/  FMUL.FTZ R224, R169, R48 ;  /* 0x00000030a9e07220 */ /* 0x001fca0000410000 */
[----:B------:R-:W-:Y:S01]  /*2d30*/  MUFU.EX2 R185, R185 ;  /* 0x000000b900b97308 */ /* 0x000fe20000000800 */
[----:B------:R-:W-:Y:S01]  /*2d40*/  FMUL.FTZ R206, R155, R180 ;  /* 0x000000b49bce7220 */ /* 0x000fe20000410000 */
[----:B------:R-:W-:-:S06]  /*2d50*/  FMUL.FTZ R222, R171, R50 ;  /* 0x00000032abde7220 */ /* 0x000fcc0000410000 */
[----:B------:R-:W-:Y:S01]  /*2d60*/  MUFU.EX2 R200, R200 ;  /* 0x000000c800c87308 */ /* 0x000fe20000000800 */
[----:B------:R-:W-:Y:S01]  /*2d70*/  FMUL.FTZ R193, R154, R180 ;  /* 0x000000b49ac17220 */ /* 0x000fe20000410000 */
[----:B------:R-:W-:-:S06]  /*2d80*/  FMUL.FTZ R220, R168, R51 ;  /* 0x00000033a8dc7220 */ /* 0x000fcc0000410000 */
[----:B------:R-:W-:Y:S01]  /*2d90*/  MUFU.EX2 R189, R189 ;  /* 0x000000bd00bd7308 */ /* 0x000fe20000000800 */
[----:B------:R-:W-:-:S07]  /*2da0*/  FMUL.FTZ R191, R173, R44 ;  /* 0x0000002cadbf7220 */ /* 0x000fce0000410000 */
[----:B------:R-:W-:Y:S08]  /*2db0*/  MUFU.EX2 R206, R206 ;  /* 0x000000ce00ce7308 */ /* 0x000ff00000000800 */
[----:B------:R-:W-:Y:S01]  /*2dc0*/  MUFU.EX2 R193, R193 ;  /* 0x000000c100c17308 */ /* 0x000fe20000000800 */
[----:B------:R-:W-:Y:S01]  /*2dd0*/  FMUL.FTZ R187, R179, R46 ;  /* 0x0000002eb3bb7220 */ /* 0x000fe20000410000 */
[----:B------:R-:W-:Y:S01]  /*2de0*/  FMUL.FTZ R216, R172, R47 ;  /* 0x0000002facd87220 */ /* 0x000fe20000410000 */
[----:B------:R-:W-:Y:S01]  /*2df0*/  BSSY B0, `(.L_x_6467) ;  /* 0x000003c000007945 */ /* 0x000fe20003800000 */
[----:B------:R-:W-:Y:S01]  /*2e00*/  LEA R205, R8, R23, 0x3 ;  /* 0x0000001708cd7211 */ /* 0x000fe200078e18ff */
[----:B------:R-:W-:Y:S04]  /*2e10*/  STS.128 [R26+0x1080], R108 ;  /* 0x0010806c1a007388 */ /* 0x000fe80000000c00 */
[----:B------:R-:W-:Y:S04]  /*2e20*/  STS.128 [R26+0x1280], R112 ;  /* 0x001280701a007388 */ /* 0x000fe80000000c00 */
[----:B------:R-:W-:Y:S04]  /*2e30*/  STS.128 [R26+0x1480], R116 ;  /* 0x001480741a007388 */ /* 0x000fe80000000c00 */
[----:B------:R-:W-:Y:S01]  /*2e40*/  STS.128 [R26+0x1680], R120 ;  /* 0x001680781a007388 */ /* 0x000fe20000000c00 */
[----:B------:R-:W-:-:S03]  /*2e50*/  NOP ;  /* 0x0000000000007918 */ /* 0x000fc60000000000 */
[----:B------:R-:W0:Y:S04]  /*2e60*/  LDS.128 R108, [R182+0x1080] ;  /* 0x00108000b66c7984 */ /* 0x000e280000000c00 */
[----:B------:R-:W0:Y:S04]  /*2e70*/  LDS.128 R112, [R182+0x1090] ;  /* 0x00109000b6707984 */ /* 0x000e280000000c00 */
[----:B------:R-:W0:Y:S04]  /*2e80*/  LDS.128 R116, [R182+0x10a0] ;  /* 0x0010a000b6747984 */ /* 0x000e280000000c00 */
[----:B------:R-:W0:Y:S04]  /*2e90*/  LDS.128 R120, [R182+0x10b0] ;  /* 0x0010b000b6787984 */ /* 0x000e280000000c00 */
[----:B------:R1:W-:Y:S01]  /*2ea0*/  STS [R183+0x4640], R202 ;  /* 0x004640cab7007388 */ /* 0x0003e20000000800 */
[----:B------:R-:W-:Y:S01]  /*2eb0*/  BAR.SYNC.DEFER_BLOCKING 0x0 ;  /* 0x0000000000007b1d */ /* 0x000fe20000010000 */
[----:B-1----:R-:W-:-:S05]  /*2ec0*/  FMUL.FTZ R183, R151, R180 ;  /* 0x000000b497b77220 */ /* 0x002fca0000410000 */
[----:B------:R1:W5:Y:S01]  /*2ed0*/  @!P2 LDG.E.64 R174, desc[UR10][R176.64] ;  /* 0x0000000ab0aea981 */ /* 0x000362000c1e1b00 */
[----:B------:R-:W-:Y:S01]  /*2ee0*/  ISETP.NE.AND P2, PT, R8, 0x3f, PT ;  /* 0x0000003f0800780c */ /* 0x000fe20003f45270 */
[----:B-1----:R-:W-:Y:S01]  /*2ef0*/  FMUL.FTZ R177, R202, R229 ;  /* 0x000000e5cab17220 */ /* 0x002fe20000410000 */
[----:B------:R-:W-:-:S03]  /*2f00*/  FFMA.FTZ R176, R229, R203, R228 ;  /* 0x000000cbe5b07223 */ /* 0x000fc600000100e4 */
[C---:B------:R-:W-:Y:S01]  /*2f10*/  FMUL.FTZ R177, R0.reuse, R177 ;  /* 0x000000b100b17220 */ /* 0x040fe20000410000 */
[----:B------:R-:W-:-:S03]  /*2f20*/  FFMA.FTZ R176, R0, R176, R209 ;  /* 0x000000b000b07223 */ /* 0x000fc600000100d1 */
[C---:B---3--:R-:W-:Y:S01]  /*2f30*/  FMUL.FTZ R177, R188.reuse, R177 ;  /* 0x000000b1bcb17220 */ /* 0x048fe20000410000 */
[----:B------:R-:W-:-:S03]  /*2f40*/  FFMA.FTZ R176, R188, R176, R251 ;  /* 0x000000b0bcb07223 */ /* 0x000fc600000100fb */
[C---:B--2---:R-:W-:Y:S01]  /*2f50*/  FMUL.FTZ R177, R192.reuse, R177 ;  /* 0x000000b1c0b17220 */ /* 0x044fe20000410000 */
[----:B------:R-:W-:Y:S01]  /*2f60*/  FFMA.FTZ R176, R192, R176, R195 ;  /* 0x000000b0c0b07223 */ /* 0x000fe200000100c3 */
[----:B------:R-:W-:Y:S02]  /*2f70*/  @P2 LEA R210, R8, R23, 0x2 ;  /* 0x0000001708d22211 */ /* 0x000fe400078e10ff */
[C---:B------:R-:W-:Y:S01]  /*2f80*/  FMUL.FTZ R182, R194.reuse, R177 ;  /* 0x000000b1c2b67220 */ /* 0x040fe20000410000 */
[----:B------:R-:W-:Y:S01]  /*2f90*/  FFMA.FTZ R176, R194, R176, R199 ;  /* 0x000000b0c2b07223 */ /* 0x000fe200000100c7 */
[----:B------:R-:W1:Y:S02]  /*2fa0*/  MUFU.EX2 R183, R183 ;  /* 0x000000b700b77308 */ /* 0x000e640000000800 */
[C---:B------:R-:W-:Y:S01]  /*2fb0*/  FMUL.FTZ R182, R241.reuse, R182 ;  /* 0x000000b6f1b67220 */ /* 0x040fe20000410000 */
[----:B------:R-:W-:Y:S01]  /*2fc0*/  FFMA.FTZ R176, R241, R176, R238 ;  /* 0x000000b0f1b07223 */ /* 0x000fe200000100ee */
[----:B------:R-:W2:Y:S02]  /*2fd0*/  @P2 LDS R210, [R210+0x4e44] ;  /* 0x004e4400d2d22984 */ /* 0x000ea40000000800 */
[C---:B----4-:R-:W-:Y:S01]  /*2fe0*/  FMUL.FTZ R184, R245.reuse, R182 ;  /* 0x000000b6f5b87220 */ /* 0x050fe20000410000 */
[----:B------:R-:W-:Y:S01]  /*2ff0*/  FFMA.FTZ R176, R245, R176, R240 ;  /* 0x000000b0f5b07223 */ /* 0x000fe200000100f0 */
[----:B------:R-:W-:-:S02]  /*3000*/  FMUL.FTZ R182, R166, R49 ;  /* 0x00000031a6b67220 */ /* 0x000fc40000410000 */
[C---:B------:R-:W-:Y:S01]  /*3010*/  FMUL.FTZ R184, R249.reuse, R184 ;  /* 0x000000b8f9b87220 */ /* 0x040fe20000410000 */
[----:B------:R-:W-:-:S03]  /*3020*/  FFMA.FTZ R176, R249, R176, R224 ;  /* 0x000000b0f9b07223 */ /* 0x000fc600000100e0 */
[C---:B------:R-:W-:Y:S01]  /*3030*/  FMUL.FTZ R184, R201.reuse, R184 ;  /* 0x000000b8c9b87220 */ /* 0x040fe20000410000 */
[----:B------:R-:W-:-:S03]  /*3040*/  FFMA.FTZ R176, R201, R176, R182 ;  /* 0x000000b0c9b07223 */ /* 0x000fc600000100b6 */
[C---:B-1----:R-:W-:Y:S01]  /*3050*/  FMUL.FTZ R184, R183.reuse, R184 ;  /* 0x000000b8b7b87220 */ /* 0x042fe20000410000 */
[----:B------:R-:W-:-:S03]  /*3060*/  FFMA.FTZ R176, R183, R176, R222 ;  /* 0x000000b0b7b07223 */ /* 0x000fc600000100de */
[C---:B------:R-:W-:Y:S01]  /*3070*/  FMUL.FTZ R177, R185.reuse, R184 ;  /* 0x000000b8b9b17220 */ /* 0x040fe20000410000 */
[----:B------:R-:W-:Y:S01]  /*3080*/  FFMA.FTZ R176, R185, R176, R220 ;  /* 0x000000b0b9b07223 */ /* 0x000fe200000100dc */
[----:B------:R-:W-:Y:S02]  /*3090*/  FMUL.FTZ R180, R170, R45 ;  /* 0x0000002daab47220 */ /* 0x000fe40000410000 */
        /* <DEDUP_REMOVED lines=8> */
[----:B0-----:R-:W-:Y:S06]  /*3120*/  @P2 BRA `(.L_x_6468) ;  /* 0x0000000000202947 */ /* 0x001fec0003800000 */
[----:B------:R-:W-:Y:S01]  /*3130*/  ISETP.NE.AND P2, PT, R22, R157, PT ;  /* 0x0000009d1600720c */ /* 0x000fe20003f45270 */
[----:B--2---:R-:W-:-:S12]  /*3140*/  HFMA2.MMA R210, -RZ, RZ, 1.875, 0 ;  /* 0x3f800000ffd27435 */ /* 0x004fd800000001ff */
[----:B------:R-:W-:-:S04]  /*3150*/  @P2 LEA.HI R184, R22, R22, RZ, 0x1 ;  /* 0x0000001616b82211 */ /* 0x000fc800078f08ff */
[----:B------:R-:W-:-:S04]  /*3160*/  @P2 LOP3.LUT R207, R184, 0xfffffe, RZ, 0xc0, !PT ;  /* 0x00fffffeb8cf2812 */ /* 0x000fc800078ec0ff */
[----:B------:R-:W-:-:S04]  /*3170*/  @P2 IADD3 R207, -R207, R22, RZ ;  /* 0x00000016cfcf2210 */ /* 0x000fc80007ffe1ff */
[----:B------:R-:W-:-:S04]  /*3180*/  @P2 LEA R184, R207, R156, 0x8 ;  /* 0x0000009ccfb82211 */ /* 0x000fc800078e40ff */
[----:B------:R-:W-:-:S05]  /*3190*/  @P2 LEA R184, R184, R23, 0x2 ;  /* 0x00000017b8b82211 */ /* 0x000fca00078e10ff */
[----:B------:R0:W1:Y:S02]  /*31a0*/  @P2 LDS R210, [R184+0x4640] ;  /* 0x00464000b8d22984 */ /* 0x0000640000000800 */
.L_x_6468:
[----:B------:R-:W-:Y:S05]  /*31b0*/  BSYNC B0 ;  /* 0x0000000000007941 */ /* 0x000fea0003800000 */
.L_x_6467:
        /* <DEDUP_REMOVED lines=22> */
[----:B------:R-:W3:Y:S02]  /*3320*/  LDS.128 R108, [R116+0x4230] ;  /* 0x00423000746c7984 */ /* 0x000ee40000000c00 */
[-C--:B---3--:R-:W-:Y:S01]  /*3330*/  FFMA.FTZ R111, R109, R110.reuse, R111 ;  /* 0x0000006e6d6f7223 */ /* 0x088fe2000001006f */
[----:B------:R-:W-:Y:S01]  /*3340*/  FMUL.FTZ R110, R108, R110 ;  /* 0x0000006e6c6e7220 */ /* 0x000fe20000410000 */
[----:B------:R-:W-:Y:S06]  /*3350*/  BRA.DIV UR7, `(.L_x_6470) ;  /* 0x0000003607147947 */ /* 0x000fec000b800000 */
[----:B------:R-:W3:Y:S01]  /*3360*/  SHFL.UP PT, R112, R111, 0x1, RZ ;  /* 0x042000006f707989 */ /* 0x000ee200000e00ff */
[----:B------:R-:W-:-:S03]  /*3370*/  ISETP.GE.AND P3, PT, R10, 0x1, PT ;  /* 0x000000010a00780c */ /* 0x000fc60003f66270 */
[----:B------:R-:W4:Y:S10]  /*3380*/  SHFL.UP PT, R113, R110, 0x1, RZ ;  /* 0x042000006e717989 */ /* 0x000f3400000e00ff */
[C---:B---3--:R-:W-:Y:S01]  /*3390*/  @P3 FFMA.FTZ R111, R110.reuse, R112, R111 ;  /* 0x000000706e6f3223 */ /* 0x048fe2000001006f */
[----:B----4-:R-:W-:-:S04]  /*33a0*/  @P3 FMUL.FTZ R110, R110, R113 ;  /* 0x000000716e6e3220 */ /* 0x010fc80000410000 */
        /* <DEDUP_REMOVED lines=15> */
[----:B------:R3:W4:Y:S04]  /*34a0*/  SHFL.UP PT, R112, R111, 0x10, RZ ;  /* 0x060000006f707989 */ /* 0x00072800000e00ff */
[----:B------:R3:W0:Y:S02]  /*34b0*/  SHFL.UP PT, R113, R110, 0x10, RZ ;  /* 0x060000006e717989 */ /* 0x00062400000e00ff */
.L_x_6528:
[----:B------:R-:W-:Y:S01]  /*34c0*/  ISETP.GE.AND P3, PT, R10, 0x10, PT ;  /* 0x000000100a00780c */ /* 0x000fe20003f66270 */
[----:B------:R-:W-:-:S12]  /*34d0*/  UMOV UR7, 0xffffffff ;  /* 0xffffffff00077882 */ /* 0x000fd80000000000 */
[C---:B---34-:R-:W-:Y:S01]  /*34e0*/  @P3 FFMA.FTZ R111, R110.reuse, R112, R111 ;  /* 0x000000706e6f3223 */ /* 0x058fe2000001006f */
[----:B0-----:R-:W-:Y:S01]  /*34f0*/  @P3 FMUL.FTZ R110, R110, R113 ;  /* 0x000000716e6e3220 */ /* 0x001fe20000410000 */
[----:B------:R-:W-:Y:S06]  /*3500*/  BRA.DIV UR7, `(.L_x_6471) ;  /* 0x0000003607ac7947 */ /* 0x000fec000b800000 */
.L_x_6531:
[----:B------:R-:W-:-:S03]  /*3510*/  UMOV UR7, 0xffffffff ;  /* 0xffffffff00077882 */ /* 0x000fc60000000000 */
[----:B------:R-:W-:Y:S05]  /*3520*/  BRA.DIV UR7, `(.L_x_6472) ;  /* 0x0000003607cc7947 */ /* 0x000fea000b800000 */
.L_x_6534:
[----:B------:R-:W-:-:S03]  /*3530*/  UMOV UR7, 0xffffffff ;  /* 0xffffffff00077882 */ /* 0x000fc60000000000 */
[----:B------:R-:W-:Y:S05]  /*3540*/  BRA.DIV UR7, `(.L_x_6473) ;  /* 0x0000003607ec7947 */ /* 0x000fea000b800000 */
[----:B------:R-:W0:Y:S04]  /*3550*/  SHFL.UP PT, R110, R110, 0x1, RZ ;  /* 0x042000006e6e7989 */ /* 0x000e2800000e00ff */
[----:B------:R-:W3:Y:S04]  /*3560*/  SHFL.UP PT, R111, R111, 0x1, RZ ;  /* 0x042000006f6f7989 */ /* 0x000ee800000e00ff */
[----:B-----5:R4:W0:Y:S04]  /*3570*/  SHFL.IDX PT, R112, R174, RZ, 0x1f ;  /* 0x00001fffae707589 */ /* 0x02082800000e0000 */
[----:B------:R4:W0:Y:S02]  /*3580*/  SHFL.IDX PT, R113, R175, RZ, 0x1f ;  /* 0x00001fffaf717589 */ /* 0x00082400000e0000 */
.L_x_6540:
[C---:B0--3--:R-:W-:Y:S01]  /*3590*/  @P1 FFMA.FTZ R113, R110.reuse, R113, R111 ;  /* 0x000000716e711223 */ /* 0x049fe2000001006f */
[----:B------:R-:W-:-:S03]  /*35a0*/  @P1 FMUL.FTZ R112, R110, R112 ;  /* 0x000000706e701220 */ /* 0x000fc60000410000 */
[C---:B------:R-:W-:Y:S01]  /*35b0*/  FFMA.FTZ R115, R108.reuse, R113, R109 ;  /* 0x000000716c737223 */ /* 0x040fe2000001006d */
[----:B------:R-:W-:-:S05]  /*35c0*/  FMUL.FTZ R114, R108, R112 ;  /* 0x000000706c727220 */ /* 0x000fca0000410000 */
[----:B------:R3:W-:Y:S02]  /*35d0*/  STS.128 [R116+0x4230], R112 ;  /* 0x0042307074007388 */ /* 0x0007e40000000c00 */
.L_x_6469:
[----:B------:R-:W-:Y:S05]  /*35e0*/  WARPSYNC.ALL ;  /* 0x0000000000007948 */ /* 0x000fea0003800000 */
[----:B------:R-:W-:Y:S01]  /*35f0*/  BAR.SYNC.DEFER_BLOCKING 0x0 ;  /* 0x0000000000007b1d */ /* 0x000fe20000010000 */
[C---:B-12---:R-:W-:Y:S01]  /*3600*/  FMUL.FTZ R111, R193.reuse, R210 ;  /* 0x000000d2c16f7220 */ /* 0x046fe20000410000 */
[----:B------:R-:W-:Y:S01]  /*3610*/  FFMA.FTZ R109, R193, R211, R226 ;  /* 0x000000d3c16d7223 */ /* 0x000fe200000100e2 */
[----:B------:R-:W-:Y:S01]  /*3620*/  ISETP.GE.OR P0, PT, R22, UR33, P0 ;  /* 0x0000002116007c0c */ /* 0x000fe20008706670 */
[----:B------:R-:W-:Y:S01]  /*3630*/  HFMA2.MMA R117, -RZ, RZ, 0, 0 ;  /* 0x00000000ff757435 */ /* 0x000fe200000001ff */
[C---:B------:R-:W-:Y:S01]  /*3640*/  FMUL.FTZ R110, R206.reuse, R111 ;  /* 0x0000006fce6e7220 */ /* 0x040fe20000410000 */
[----:B------:R-:W-:Y:S01]  /*3650*/  FFMA.FTZ R109, R206, R109, R207 ;  /* 0x0000006dce6d7223 */ /* 0x000fe200000100cf */
[----:B---3--:R-:W-:-:S02]  /*3660*/  MOV R116, 0x3f800000 ;  /* 0x3f80000000747802 */ /* 0x008fc40000000f00 */
        /* <DEDUP_REMOVED lines=15> */
[----:B------:R-:W-:Y:S01]  /*3760*/  FMUL.FTZ R111, R241, R110 ;  /* 0x0000006ef16f7220 */ /* 0x000fe20000410000 */
[----:B------:R-:W-:-:S03]  /*3770*/  @!P0 LEA R110, R156, R23, 0x3 ;  /* 0x000000179c6e8211 */ /* 0x000fc600078e18ff */
[----:B------:R-:W-:Y:S02]  /*3780*/  FMUL.FTZ R111, R194, R111 ;  /* 0x0000006fc26f7220 */ /* 0x000fe40000410000 */
[----:B------:R2:W3:Y:S02]  /*3790*/  @!P0 LDS.64 R116, [R110+0x4f40] ;  /* 0x004f40006e748984 */ /* 0x0004e40000000a00 */
[----:B------:R-:W-:-:S04]  /*37a0*/  FMUL.FTZ R111, R192, R111 ;  /* 0x0000006fc06f7220 */ /* 0x000fc80000410000 */
[----:B------:R-:W-:-:S04]  /*37b0*/  FMUL.FTZ R111, R188, R111 ;  /* 0x0000006fbc6f7220 */ /* 0x000fc80000410000 */
[----:B------:R-:W-:Y:S01]  /*37c0*/  FMUL.FTZ R112, R0, R111 ;  /* 0x0000006f00707220 */ /* 0x000fe20000410000 */
[----:B-1----:R-:W-:Y:S01]  /*37d0*/  FFMA.FTZ R202, R202, R108, R203 ;  /* 0x0000006ccaca7223 */ /* 0x002fe200000100cb */
[----:B------:R-:W-:-:S03]  /*37e0*/  FFMA.FTZ R108, R241, R109, R196 ;  /* 0x0000006df16c7223 */ /* 0x000fc600000100c4 */
[----:B------:R-:W-:Y:S01]  /*37f0*/  FFMA.FTZ R203, R229, R202, R228 ;  /* 0x000000cae5cb7223 */ /* 0x000fe200000100e4 */
[----:B------:R-:W-:-:S03]  /*3800*/  FFMA.FTZ R108, R194, R108, R239 ;  /* 0x0000006cc26c7223 */ /* 0x000fc600000100ef */
[----:B------:R-:W-:Y:S01]  /*3810*/  FFMA.FTZ R204, R0, R203, R209 ;  /* 0x000000cb00cc7223 */ /* 0x000fe200000100d1 */
[----:B------:R-:W-:-:S03]  /*3820*/  FFMA.FTZ R108, R192, R108, R237 ;  /* 0x0000006cc06c7223 */ /* 0x000fc600000100ed */
[C---:B------:R-:W-:Y:S01]  /*3830*/  FFMA.FTZ R251, R188.reuse, R204, R251 ;  /* 0x000000ccbcfb7223 */ /* 0x040fe200000100fb */
[----:B------:R-:W-:-:S03]  /*3840*/  FFMA.FTZ R108, R188, R108, R233 ;  /* 0x0000006cbc6c7223 */ /* 0x000fc600000100e9 */
[----:B0-----:R-:W-:Y:S01]  /*3850*/  FFMA.FTZ R184, R192, R251, R195 ;  /* 0x000000fbc0b87223 */ /* 0x001fe200000100c3 */
[----:B------:R-:W-:Y:S01]  /*3860*/  FFMA.FTZ R109, R0, R108, R231 ;  /* 0x0000006c006d7223 */ /* 0x000fe200000100e7 */
[C---:B------:R-:W-:Y:S02]  /*3870*/  FMUL.FTZ R108, R229.reuse, R112 ;  /* 0x00000070e56c7220 */ /* 0x040fe40000410000 */
[----:B------:R-:W-:Y:S01]  /*3880*/  FFMA.FTZ R186, R194, R184, R199 ;  /* 0x000000b8c2ba7223 */ /* 0x000fe200000100c7 */
[----:B------:R-:W-:-:S03]  /*3890*/  FFMA.FTZ R109, R229, R109, R190 ;  /* 0x0000006de56d7223 */ /* 0x000fc600000100be */
[----:B------:R-:W-:Y:S02]  /*38a0*/  FFMA.FTZ R238, R241, R186, R238 ;  /* 0x000000baf1ee7223 */ /* 0x000fe400000100ee */
[----:B------:R2:W-:Y:S02]  /*38b0*/  STS.64 [R205+0x4440], R108 ;  /* 0x0044406ccd007388 */ /* 0x0005e40000000a00 */
[----:B------:R-:W-:-:S04]  /*38c0*/  FFMA.FTZ R240, R245, R238, R240 ;  /* 0x000000eef5f07223 */ /* 0x000fc800000100f0 */
[----:B----45:R-:W-:-:S04]  /*38d0*/  FFMA.FTZ R174, R249, R240, R224 ;  /* 0x000000f0f9ae7223 */ /* 0x030fc800000100e0 */
        /* <DEDUP_REMOVED lines=8> */
[----:B--23--:R-:W-:Y:S05]  /*3960*/  @P2 BRA `(.L_x_6474) ;  /* 0x0000000000bc2947 */ /* 0x00cfea0003800000 */
        /* <DEDUP_REMOVED lines=39> */
.L_x_6557:
        /* <DEDUP_REMOVED lines=8> */
.L_x_6474:
[----:B------:R-:W-:Y:S01]  /*3c60*/  ISETP.NE.AND P0, PT, R8, RZ, PT ;  /* 0x000000ff0800720c */ /* 0x000fe20003f05270 */
[----:B------:R-:W-:Y:S05]  /*3c70*/  WARPSYNC.ALL ;  /* 0x0000000000007948 */ /* 0x000fea0003800000 */
[----:B0-----:R-:W-:Y:S01]  /*3c80*/  P2R R108, PR, RZ, 0x1 ;  /* 0x00000001ff6c7803 */ /* 0x001fe20000000000 */
[----:B------:R-:W-:Y:S01]  /*3c90*/  BAR.SYNC.DEFER_BLOCKING 0x0 ;  /* 0x0000000000007b1d */ /* 0x000fe20000010000 */
[----:B------:R-:W-:Y:S01]  /*3ca0*/  FADD.FTZ R228, -R228, R203 ;  /* 0x000000cbe4e47221 */ /* 0x000fe20000010100 */
[----:B------:R-:W-:Y:S01]  /*3cb0*/  FFMA.FTZ R227, -R163, R58, R204 ;  /* 0x0000003aa3e37223 */ /* 0x000fe200000101cc */
[----:B------:R-:W-:Y:S01]  /*3cc0*/  FFMA.FTZ R225, -R165, R52, R184 ;  /* 0x00000034a5e17223 */ /* 0x000fe200000101b8 */
[----:B------:R-:W-:Y:S01]  /*3cd0*/  FADD.FTZ R224, -R199, R186 ;  /* 0x000000bac7e07221 */ /* 0x000fe20000010100 */
[C---:B------:R-:W-:Y:S01]  /*3ce0*/  IADD3 R215, R8.reuse, 0x2c0, RZ ;  /* 0x000002c008d77810 */ /* 0x040fe20007ffe0ff */
[----:B------:R-:W-:Y:S01]  /*3cf0*/  UIADD3 UR7, UP0, UR8, -0x400, URZ ;  /* 0xfffffc0008077890 */ /* 0x000fe2000ff1e03f */
[C---:B------:R-:W-:Y:S01]  /*3d00*/  IADD3 R217, R8.reuse, 0x300, RZ ;  /* 0x0000030008d97810 */ /* 0x040fe20007ffe0ff */
[----:B------:R-:W-:Y:S01]  /*3d10*/  BSSY B0, `(.L_x_6476) ;  /* 0x00000db000007945 */ /* 0x000fe20003800000 */
[C---:B------:R-:W-:Y:S01]  /*3d20*/  IADD3 R199, R8.reuse, 0x80, RZ ;  /* 0x0000008008c77810 */ /* 0x040fe20007ffe0ff */
[----:B------:R-:W-:Y:S01]  /*3d30*/  UIADD3.X UR12, UR9, -0x1, URZ, UP0, !UPT ;  /* 0xffffffff090c7890 */ /* 0x000fe200087fe43f */
[----:B------:R-:W-:-:S02]  /*3d40*/  IADD3 R219, R8, 0x340, RZ ;  /* 0x0000034008db7810 */ /* 0x000fc40007ffe0ff */
[C---:B------:R-:W-:Y:S02]  /*3d50*/  IADD3 R221, R8.reuse, 0x380, RZ ;  /* 0x0000038008dd7810 */ /* 0x040fe40007ffe0ff */
[----:B------:R-:W-:-:S04]  /*3d60*/  LEA.HI.SX32 R236, R8, R8, 0x1b ;  /* 0x0000000808ec7211 */ /* 0x000fc800078fdaff */
[----:B------:R-:W-:Y:S01]  /*3d70*/  LEA R236, R236, R23, 0x2 ;  /* 0x00000017ecec7211 */ /* 0x000fe200078e10ff */
[----:B------:R-:W0:Y:S02]  /*3d80*/  LDS R108, [R205+0x4444] ;  /* 0x00444400cd6c7984 */ /* 0x000e240000000800 */
[----:B0-----:R-:W-:Y:S01]  /*3d90*/  FFMA.FTZ R195, R108, R210, R211 ;  /* 0x000000d26cc37223 */ /* 0x001fe200000100d3 */
[----:B------:R-:W-:Y:S02]  /*3da0*/  SHF.L.U32 R108, R8, 0x4, RZ ;  /* 0x00000004086c7819 */ /* 0x000fe400000006ff */
[----:B------:R-:W-:Y:S01]  /*3db0*/  LEA.HI.SX32 R210, R221, R8, 0x1b ;  /* 0x00000008ddd27211 */ /* 0x000fe200078fdaff */
[----:B------:R-:W-:Y:S01]  /*3dc0*/  FFMA.FTZ R193, R193, R195, R226 ;  /* 0x000000c3c1c17223 */ /* 0x000fe200000100e2 */
[----:B-1----:R-:W-:Y:S01]  /*3dd0*/  LEA.HI.SX32 R112, R108, R108, 0x1b ;  /* 0x0000006c6c707211 */ /* 0x002fe200078fdaff */
[----:B------:R-:W-:Y:S01]  /*3de0*/  FFMA.FTZ R226, -R160, R59, R251 ;  /* 0x0000003ba0e27223 */ /* 0x000fe200000101fb */
[----:B------:R-:W-:Y:S01]  /*3df0*/  @!P0 LEA R108, R156, R23, 0x3 ;  /* 0x000000179c6c8211 */ /* 0x000fe200078e18ff */
[----:B------:R-:W-:Y:S01]  /*3e00*/  FFMA.FTZ R191, R206, R193, R207 ;  /* 0x000000c1cebf7223 */ /* 0x000fe200000100cf */
[----:B------:R-:W-:-:S02]  /*3e10*/  LEA R112, R112, R23, 0x2 ;  /* 0x0000001770707211 */ /* 0x000fc400078e10ff */
[----:B------:R-:W-:Y:S01]  /*3e20*/  LEA R210, R210, R23, 0x2 ;  /* 0x00000017d2d27211 */ /* 0x000fe200078e10ff */
[-C--:B------:R-:W-:Y:S01]  /*3e30*/  FFMA.FTZ R189, R189, R191.reuse, R218 ;  /* 0x000000bfbdbd7223 */ /* 0x080fe200000100da */
[----:B------:R-:W-:Y:S01]  /*3e40*/  FMUL.FTZ R234, R152, R191 ;  /* 0x000000bf98ea7220 */ /* 0x000fe20000410000 */
[----:B------:R0:W-:Y:S02]  /*3e50*/  @!P0 STS.64 [R108+0x4f40], R116 ;  /* 0x004f40746c008388 */ /* 0x0001e40000000a00 */
[-C--:B------:R-:W-:Y:S01]  /*3e60*/  FFMA.FTZ R187, R200, R189.reuse, R177 ;  /* 0x000000bdc8bb7223 */ /* 0x080fe200000100b1 */
[----:B------:R-:W-:Y:S01]  /*3e70*/  FMUL.FTZ R247, R153, R189 ;  /* 0x000000bd99f77220 */ /* 0x000fe20000410000 */
[----:B------:R-:W-:Y:S01]  /*3e80*/  FMUL.FTZ R109, R93, R234 ;  /* 0x000000ea5d6d7220 */ /* 0x000fe20000410000 */
[----:B------:R-:W-:Y:S01]  /*3e90*/  FMUL.FTZ R177, R155, R193 ;  /* 0x000000c19bb17220 */ /* 0x000fe20000410000 */
[----:B------:R-:W-:Y:S01]  /*3ea0*/  FFMA.FTZ R185, R185, R187, R176 ;  /* 0x000000bbb9b97223 */ /* 0x000fe200000100b0 */
[----:B------:R-:W-:Y:S01]  /*3eb0*/  FMUL.FTZ R176, R154, R195 ;  /* 0x000000c39ab07220 */ /* 0x000fe20000410000 */
[----:B------:R-:W-:Y:S01]  /*3ec0*/  FMUL.FTZ R232, R150, R187 ;  /* 0x000000bb96e87220 */ /* 0x000fe20000410000 */
[----:B------:R-:W-:Y:S01]  /*3ed0*/  FMUL.FTZ R113, R92, R247 ;  /* 0x000000f75c717220 */ /* 0x000fe20000410000 */
[-C--:B------:R-:W-:Y:S01]  /*3ee0*/  FFMA.FTZ R183, R183, R185.reuse, R214 ;  /* 0x000000b9b7b77223 */ /* 0x080fe200000100d6 */
[----:B------:R-:W-:Y:S01]  /*3ef0*/  FMUL.FTZ R111, R95, R176 ;  /* 0x000000b05f6f7220 */ /* 0x000fe20000410000 */
[----:B------:R-:W-:Y:S01]  /*3f00*/  FMUL.FTZ R243, R151, R185 ;  /* 0x000000b997f37220 */ /* 0x000fe20000410000 */
[----:B------:R-:W-:Y:S01]  /*3f10*/  FMUL.FTZ R115, R99, R232 ;  /* 0x000000e863737220 */ /* 0x000fe20000410000 */
[----:B------:R-:W-:Y:S01]  /*3f20*/  FFMA.FTZ R175, R201, R183, R212 ;  /* 0x000000b7c9af7223 */ /* 0x000fe200000100d4 */
[----:B------:R1:W-:Y:S01]  /*3f30*/  STS [R112+0x2134], R109 ;  /* 0x0021346d70007388 */ /* 0x0003e20000000800 */
[----:B------:R-:W-:Y:S01]  /*3f40*/  FMUL.FTZ R201, R94, R177 ;  /* 0x000000b15ec97220 */ /* 0x000fe20000410000 */
[----:B------:R-:W-:Y:S01]  /*3f50*/  FMUL.FTZ R230, R138, R183 ;  /* 0x000000b78ae67220 */ /* 0x000fe20000410000 */
[-C--:B------:R-:W-:Y:S01]  /*3f60*/  FFMA.FTZ R249, R249, R175.reuse, R208 ;  /* 0x000000aff9f97223 */ /* 0x080fe200000100d0 */
[----:B------:R2:W-:Y:S01]  /*3f70*/  STS [R112+0x213c], R111 ;  /* 0x00213c6f70007388 */ /* 0x0005e20000000800 */
[----:B------:R-:W-:Y:S01]  /*3f80*/  FMUL.FTZ R235, R139, R175 ;  /* 0x000000af8beb7220 */ /* 0x000fe20000410000 */
[----:B------:R-:W-:Y:S01]  /*3f90*/  LEA.HI.SX32 R212, R217, R8, 0x1b ;  /* 0x00000008d9d47211 */ /* 0x000fe200078fdaff */
[-C--:B------:R-:W-:Y:S01]  /*3fa0*/  FFMA.FTZ R245, R245, R249.reuse, R198 ;  /* 0x000000f9f5f57223 */ /* 0x080fe200000100c6 */
[----:B------:R3:W-:Y:S01]  /*3fb0*/  STS [R112+0x2130], R113 ;  /* 0x0021307170007388 */ /* 0x0007e20000000800 */
[----:B0-----:R-:W-:Y:S01]  /*3fc0*/  FMUL.FTZ R108, R130, R249 ;  /* 0x000000f9826c7220 */ /* 0x001fe20000410000 */
[----:B------:R-:W-:Y:S01]  /*3fd0*/  LEA R212, R212, R23, 0x2 ;  /* 0x00000017d4d47211 */ /* 0x000fe200078e10ff */
[-C--:B------:R-:W-:Y:S01]  /*3fe0*/  FFMA.FTZ R241, R241, R245.reuse, R196 ;  /* 0x000000f5f1f17223 */ /* 0x080fe200000100c4 */
[----:B-1----:R-:W-:Y:S01]  /*3ff0*/  FMUL.FTZ R109, R131, R245 ;  /* 0x000000f5836d7220 */ /* 0x002fe20000410000 */
[----:B------:R0:W-:Y:S01]  /*4000*/  STS [R112+0x212c], R115 ;  /* 0x00212c7370007388 */ /* 0x0001e20000000800 */
[----:B--2---:R-:W-:Y:S01]  /*4010*/  FMUL.FTZ R111, R98, R243 ;  /* 0x000000f3626f7220 */ /* 0x004fe20000410000 */
[----:B------:R-:W-:Y:S01]  /*4020*/  FFMA.FTZ R239, R194, R241, R239 ;  /* 0x000000f1c2ef7223 */ /* 0x000fe200000100ef */
[----:B------:R-:W-:Y:S01]  /*4030*/  FMUL.FTZ R117, R103, R108 ;  /* 0x0000006c67757220 */ /* 0x000fe20000410000 */
[----:B------:R1:W-:Y:S01]  /*4040*/  STS [R112+0x2138], R201 ;  /* 0x002138c970007388 */ /* 0x0003e20000000800 */
[----:B---3--:R-:W-:Y:S01]  /*4050*/  FMUL.FTZ R113, R96, R235 ;  /* 0x000000eb60717220 */ /* 0x008fe20000410000 */
[-C--:B------:R-:W-:Y:S01]  /*4060*/  FFMA.FTZ R237, R192, R239.reuse, R237 ;  /* 0x000000efc0ed7223 */ /* 0x080fe200000100ed */
[----:B------:R-:W-:Y:S01]  /*4070*/  FMUL.FTZ R209, R129, R239 ;  /* 0x000000ef81d17220 */ /* 0x000fe20000410000 */
[----:B------:R2:W-:Y:S01]  /*4080*/  STS [R112+0x2128], R111 ;  /* 0x0021286f70007388 */ /* 0x0005e20000000800 */
[----:B------:R-:W-:Y:S01]  /*4090*/  IADD3 R194, R8, 0x3c0, RZ ;  /* 0x000003c008c27810 */ /* 0x000fe20007ffe0ff */
[----:B------:R-:W-:Y:S01]  /*40a0*/  FFMA.FTZ R233, R188, R237, R233 ;  /* 0x000000edbce97223 */ /* 0x000fe200000100e9 */
[----:B0-----:R-:W-:Y:S01]  /*40b0*/  FMUL.FTZ R115, R102, R109 ;  /* 0x0000006d66737220 */ /* 0x001fe20000410000 */
[----:B------:R0:W-:Y:S01]  /*40c0*/  STS [R112+0x2120], R113 ;  /* 0x0021207170007388 */ /* 0x0001e20000000800 */
[----:B------:R-:W-:Y:S01]  /*40d0*/  FMUL.FTZ R188, R128, R241 ;  /* 0x000000f180bc7220 */ /* 0x000fe20000410000 */
[----:B------:R-:W-:Y:S01]  /*40e0*/  FFMA.FTZ R231, R0, R233, R231 ;  /* 0x000000e900e77223 */ /* 0x000fe200000100e7 */
[----:B------:R-:W-:Y:S01]  /*40f0*/  FFMA.FTZ R0, -R161, R56, R202 ;  /* 0x00000038a1007223 */ /* 0x000fe200000101ca */
[----:B-1----:R-:W-:Y:S01]  /*4100*/  FMUL.FTZ R201, R97, R230 ;  /* 0x000000e661c97220 */ /* 0x002fe20000410000 */
[----:B------:R1:W-:Y:S01]  /*4110*/  STS [R112+0x2118], R115 ;  /* 0x0021187370007388 */ /* 0x0003e20000000800 */
[-C--:B------:R-:W-:Y:S01]  /*4120*/  FFMA.FTZ R229, R229, R231.reuse, R190 ;  /* 0x000000e7e5e57223 */ /* 0x080fe200000100be */
[----:B------:R-:W-:Y:S01]  /*4130*/  FMUL.FTZ R110, R124, R231 ;  /* 0x000000e77c6e7220 */ /* 0x000fe20000410000 */
[----:B------:R-:W-:Y:S01]  /*4140*/  FMUL.FTZ R116, R126, R237 ;  /* 0x000000ed7e747220 */ /* 0x000fe20000410000 */
[----:B------:R3:W-:Y:S01]  /*4150*/  STS [R112+0x2124], R201 ;  /* 0x002124c970007388 */ /* 0x0007e20000000800 */
[----:B--2---:R-:W-:Y:S01]  /*4160*/  FMUL.FTZ R111, R125, R229 ;  /* 0x000000e57d6f7220 */ /* 0x004fe20000410000 */
[----:B------:R-:W-:Y:S01]  /*4170*/  FMUL.FTZ R213, R101, R188 ;  /* 0x000000bc65d57220 */ /* 0x000fe20000410000 */
[----:B------:R-:W-:Y:S01]  /*4180*/  FMUL.FTZ R211, R100, R209 ;  /* 0x000000d164d37220 */ /* 0x000fe20000410000 */
[----:B------:R2:W-:Y:S01]  /*4190*/  STS [R112+0x211c], R117 ;  /* 0x00211c7570007388 */ /* 0x0005e20000000800 */
[----:B0-----:R-:W-:Y:S01]  /*41a0*/  FFMA.FTZ R113, R0, R111, RZ ;  /* 0x0000006f00717223 */ /* 0x001fe200000100ff */
[----:B-1----:R-:W-:Y:S01]  /*41b0*/  FMUL.FTZ R115, R127, R233 ;  /* 0x000000e97f737220 */ /* 0x002fe20000410000 */
[-C--:B------:R-:W-:Y:S01]  /*41c0*/  FMUL.FTZ R205, R105, R110.reuse ;  /* 0x0000006e69cd7220 */ /* 0x080fe20000410000 */
[----:B------:R-:W-:Y:S01]  /*41d0*/  STS [R112+0x2114], R213 ;  /* 0x002114d570007388 */ /* 0x000fe20000000800 */
[----:B------:R-:W-:Y:S01]  /*41e0*/  FFMA.FTZ R114, R228, R110, R113 ;  /* 0x0000006ee4727223 */ /* 0x000fe20000010071 */
[----:B------:R-:W-:Y:S01]  /*41f0*/  FMUL.FTZ R207, R106, R115 ;  /* 0x000000736acf7220 */ /* 0x000fe20000410000 */
[----:B---3--:R-:W-:Y:S01]  /*4200*/  FMUL.FTZ R201, R104, R111 ;  /* 0x0000006f68c97220 */ /* 0x008fe20000410000 */
[----:B------:R0:W-:Y:S01]  /*4210*/  STS [R112+0x2110], R211 ;  /* 0x002110d370007388 */ /* 0x0001e20000000800 */
[----:B------:R-:W-:Y:S01]  /*4220*/  FFMA.FTZ R113, R227, R115, R114 ;  /* 0x00000073e3717223 */ /* 0x000fe20000010072 */
[----:B--2---:R-:W-:Y:S01]  /*4230*/  FMUL.FTZ R117, R107, R116 ;  /* 0x000000746b757220 */ /* 0x004fe20000410000 */
[----:B------:R-:W-:Y:S01]  /*4240*/  LEA.HI.SX32 R190, R215, R8, 0x1b ;  /* 0x00000008d7be7211 */ /* 0x000fe200078fdaff */
[----:B------:R1:W-:Y:S01]  /*4250*/  STS [R112+0x2108], R207 ;  /* 0x002108cf70007388 */ /* 0x0003e20000000800 */
[----:B------:R-:W-:Y:S01]  /*4260*/  FFMA.FTZ R116, R226, R116, R113 ;  /* 0x00000074e2747223 */ /* 0x000fe20000010071 */
[----:B------:R-:W-:Y:S01]  /*4270*/  LEA.HI.SX32 R110, R197, R8, 0x1b ;  /* 0x00000008c56e7211 */ /* 0x000fe200078fdaff */
[----:B------:R-:W-:Y:S01]  /*4280*/  FMUL.FTZ R115, R28, R203 ;  /* 0x000000cb1c737220 */ /* 0x000fe20000410000 */
[----:B------:R2:W-:Y:S01]  /*4290*/  STS [R112+0x210c], R117 ;  /* 0x00210c7570007388 */ /* 0x0005e20000000800 */
[----:B------:R-:W-:Y:S01]  /*42a0*/  FFMA.FTZ R111, R225, R209, R116 ;  /* 0x000000d1e16f7223 */ /* 0x000fe20000010074 */
[----:B0-----:R-:W-:Y:S01]  /*42b0*/  IADD3 R211, R8, 0x240, RZ ;  /* 0x0000024008d37810 */ /* 0x001fe20007ffe0ff */
[----:B------:R-:W-:Y:S01]  /*42c0*/  FMUL.FTZ R113, R29, R202 ;  /* 0x000000ca1d717220 */ /* 0x000fe20000410000 */
[----:B------:R0:W-:Y:S01]  /*42d0*/  STS [R112+0x2104], R205 ;  /* 0x002104cd70007388 */ /* 0x0001e20000000800 */
[----:B------:R-:W-:Y:S01]  /*42e0*/  FFMA.FTZ R111, R224, R188, R111 ;  /* 0x000000bce06f7223 */ /* 0x000fe2000001006f */
[----:B------:R-:W-:-:S02]  /*42f0*/  LEA.HI.SX32 R188, R211, R8, 0x1b ;  /* 0x00000008d3bc7211 */ /* 0x000fc400078fdaff */
[----:B------:R3:W-:Y:S01]  /*4300*/  STS [R112+0x2100], R201 ;  /* 0x002100c970007388 */ /* 0x0007e20000000800 */
[----:B-1----:R-:W-:Y:S01]  /*4310*/  IADD3 R207, R8, 0x100, RZ ;  /* 0x0000010008cf7810 */ /* 0x002fe20007ffe0ff */
[----:B--2---:R-:W-:Y:S01]  /*4320*/  FMUL.FTZ R117, R31, R204 ;  /* 0x000000cc1f757220 */ /* 0x004fe20000410000 */
[----:B------:R-:W-:Y:S01]  /*4330*/  LEA R215, R188, R23, 0x2 ;  /* 0x00000017bcd77211 */ /* 0x000fe200078e10ff */
[----:B------:R-:W-:Y:S01]  /*4340*/  BAR.SYNC.DEFER_BLOCKING 0x0 ;  /* 0x0000000000007b1d */ /* 0x000fe20000010000 */
[C---:B------:R-:W-:Y:S01]  /*4350*/  IADD3 R197, R8.reuse, 0x40, RZ ;  /* 0x0000004008c57810 */ /* 0x040fe20007ffe0ff */
[----:B------:R-:W-:Y:S01]  /*4360*/  FFMA.FTZ R188, -R167, R54, R238 ;  /* 0x00000036a7bc7223 */ /* 0x000fe200000101ee */
[C---:B------:R-:W-:Y:S02]  /*4370*/  IADD3 R203, R8.reuse, 0xc0, RZ ;  /* 0x000000c008cb7810 */ /* 0x040fe40007ffe0ff */
[----:B0-----:R-:W-:Y:S01]  /*4380*/  IADD3 R205, R8, 0x140, RZ ;  /* 0x0000014008cd7810 */ /* 0x001fe20007ffe0ff */
[----:B------:R-:W-:Y:S01]  /*4390*/  FFMA.FTZ R111, R188, R109, R111 ;  /* 0x0000006dbc6f7223 */ /* 0x000fe2000001006f */
[C---:B---3--:R-:W-:Y:S01]  /*43a0*/  IADD3 R201, R8.reuse, 0x180, RZ ;  /* 0x0000018008c97810 */ /* 0x048fe20007ffe0ff */
[----:B------:R-:W-:Y:S01]  /*43b0*/  FMUL.FTZ R109, R35, R238 ;  /* 0x000000ee236d7220 */ /* 0x000fe20000410000 */
[----:B------:R-:W-:Y:S01]  /*43c0*/  IADD3 R209, R8, 0x1c0, RZ ;  /* 0x000001c008d17810 */ /* 0x000fe20007ffe0ff */
[----:B------:R-:W-:Y:S01]  /*43d0*/  IMAD R238, R142, UR14, RZ ;  /* 0x0000000e8eee7c24 */ /* 0x000fe2000f8e02ff */
[----:B------:R-:W-:-:S02]  /*43e0*/  LEA.HI.SX32 R116, R201, R8, 0x1b ;  /* 0x00000008c9747211 */ /* 0x000fc400078fdaff */
[----:B------:R-:W-:Y:S02]  /*43f0*/  IADD3 R213, R8, 0x280, RZ ;  /* 0x0000028008d57810 */ /* 0x000fe40007ffe0ff */
[----:B------:R-:W-:Y:S02]  /*4400*/  LEA.HI.SX32 R114, R207, R8, 0x1b ;  /* 0x00000008cf727211 */ /* 0x000fe400078fdaff */
[-C--:B------:R-:W-:Y:S01]  /*4410*/  LEA R217, R116, R23.reuse, 0x2 ;  /* 0x0000001774d97211 */ /* 0x080fe200078e10ff */
[----:B------:R-:W-:Y:S01]  /*4420*/  FMUL.FTZ R116, R32, R186 ;  /* 0x000000ba20747220 */ /* 0x000fe20000410000 */
[----:B------:R-:W-:Y:S01]  /*4430*/  LEA R223, R110, R23, 0x2 ;  /* 0x000000176edf7211 */ /* 0x000fe200078e10ff */
[----:B------:R-:W-:Y:S01]  /*4440*/  FFMA.FTZ R186, -R164, R55, R240 ;  /* 0x00000037a4ba7223 */ /* 0x000fe200000101f0 */
[-C--:B------:R-:W-:Y:S02]  /*4450*/  LEA.HI.SX32 R222, R197, R8.reuse, 0x1b ;  /* 0x00000008c5de7211 */ /* 0x080fe400078fdaff */
[-C--:B------:R-:W-:Y:S01]  /*4460*/  LEA.HI.SX32 R110, R199, R8.reuse, 0x1b ;  /* 0x00000008c76e7211 */ /* 0x080fe200078fdaff */
[----:B------:R-:W0:Y:S01]  /*4470*/  LDS R202, [R217+0x2700] ;  /* 0x00270000d9ca7984 */ /* 0x000e220000000800 */
[----:B------:R-:W-:-:S02]  /*4480*/  LEA.HI.SX32 R220, R203, R8, 0x1b ;  /* 0x00000008cbdc7211 */ /* 0x000fc400078fdaff */
[-C--:B------:R-:W-:Y:S01]  /*4490*/  LEA.HI.SX32 R218, R205, R8.reuse, 0x1b ;  /* 0x00000008cdda7211 */ /* 0x080fe200078fdaff */
[----:B------:R-:W1:Y:S01]  /*44a0*/  LDS R200, [R223+0x2900] ;  /* 0x00290000dfc87984 */ /* 0x000e620000000800 */
[-C--:B------:R-:W-:Y:S02]  /*44b0*/  LEA.HI.SX32 R216, R209, R8.reuse, 0x1b ;  /* 0x00000008d1d87211 */ /* 0x080fe400078fdaff */
[-C--:B------:R-:W-:Y:S01]  /*44c0*/  LEA.HI.SX32 R214, R213, R8.reuse, 0x1b ;  /* 0x00000008d5d67211 */ /* 0x080fe200078fdaff */
[----:B------:R-:W2:Y:S01]  /*44d0*/  LDS R209, [R236+0x2100] ;  /* 0x00210000ecd17984 */ /* 0x000ea20000000800 */
[-C--:B------:R-:W-:Y:S02]  /*44e0*/  LEA.HI.SX32 R192, R219, R8.reuse, 0x1b ;  /* 0x00000008dbc07211 */ /* 0x080fe400078fdaff */
[----:B------:R-:W-:Y:S01]  /*44f0*/  LEA.HI.SX32 R194, R194, R8, 0x1b ;  /* 0x00000008c2c27211 */ /* 0x000fe200078fdaff */
[----:B------:R-:W3:Y:S01]  /*4500*/  LDS R199, [R215+0x2a00] ;  /* 0x002a0000d7c77984 */ /* 0x000ee20000000800 */
[-C--:B------:R-:W-:Y:S01]  /*4510*/  LEA R219, R114, R23.reuse, 0x2 ;  /* 0x0000001772db7211 */ /* 0x080fe200078e10ff */
[----:B------:R-:W-:Y:S01]  /*4520*/  FMUL.FTZ R114, R33, R184 ;  /* 0x000000b821727220 */ /* 0x000fe20000410000 */
[-C--:B------:R-:W-:Y:S01]  /*4530*/  LEA R222, R222, R23.reuse, 0x2 ;  /* 0x00000017dede7211 */ /* 0x080fe200078e10ff */
[----:B------:R-:W-:Y:S01]  /*4540*/  FFMA.FTZ R184, R186, R108, R111 ;  /* 0x0000006cbab87223 */ /* 0x000fe2000001006f */
[-C--:B------:R-:W-:Y:S01]  /*4550*/  LEA R221, R110, R23.reuse, 0x2 ;  /* 0x000000176edd7211 */ /* 0x080fe200078e10ff */
[----:B------:R-:W-:Y:S01]  /*4560*/  FMUL.FTZ R111, R34, R240 ;  /* 0x000000f0226f7220 */ /* 0x000fe20000410000 */
[-C--:B------:R-:W-:Y:S01]  /*4570*/  LEA R220, R220, R23.reuse, 0x2 ;  /* 0x00000017dcdc7211 */ /* 0x080fe200078e10ff */
[----:B------:R-:W4:Y:S01]  /*4580*/  LDS R207, [R222+0x2200] ;  /* 0x00220000decf7984 */ /* 0x000f220000000800 */
[----:B------:R-:W-:Y:S01]  /*4590*/  LEA R218, R218, R23, 0x2 ;  /* 0x00000017dada7211 */ /* 0x000fe200078e10ff */
[----:B------:R-:W-:Y:S01]  /*45a0*/  FMUL.FTZ R110, R30, R251 ;  /* 0x000000fb1e6e7220 */ /* 0x000fe20000410000 */
[-C--:B------:R-:W-:Y:S01]  /*45b0*/  LEA R216, R216, R23.reuse, 0x2 ;  /* 0x00000017d8d87211 */ /* 0x080fe200078e10ff */
[----:B------:R-:W0:Y:S01]  /*45c0*/  LDS R206, [R221+0x2300] ;  /* 0x00230000ddce7984 */ /* 0x000e220000000800 */
[----:B------:R-:W-:Y:S01]  /*45d0*/  LEA R214, R214, R23, 0x2 ;  /* 0x00000017d6d67211 */ /* 0x000fe200078e10ff */
[----:B------:R-:W-:Y:S01]  /*45e0*/  FMUL.FTZ R108, R38, R123 ;  /* 0x0000007b266c7220 */ /* 0x000fe20000410000 */
[-C--:B------:R-:W-:Y:S01]  /*45f0*/  LEA R213, R190, R23.reuse, 0x2 ;  /* 0x00000017bed57211 */ /* 0x080fe200078e10ff */
[----:B------:R-:W0:Y:S01]  /*4600*/  LDS R205, [R220+0x2400] ;  /* 0x00240000dccd7984 */ /* 0x000e220000000800 */
[-C--:B------:R-:W-:Y:S01]  /*4610*/  LEA R211, R192, R23.reuse, 0x2 ;  /* 0x00000017c0d37211 */ /* 0x080fe200078e10ff */
[----:B------:R-:W-:Y:S01]  /*4620*/  FADD.FTZ R251, -R182, R242 ;  /* 0x000000f2b6fb7221 */ /* 0x000fe20000010100 */
[----:B------:R-:W-:Y:S01]  /*4630*/  LEA R208, R194, R23, 0x2 ;  /* 0x00000017c2d07211 */ /* 0x000fe200078e10ff */
[----:B------:R-:W0:Y:S01]  /*4640*/  LDS R204, [R219+0x2500] ;  /* 0x00250000dbcc7984 */ /* 0x000e220000000800 */
[----:B------:R-:W-:-:S02]  /*4650*/  IMAD R240, R146, UR14, RZ ;  /* 0x0000000e92f07c24 */ /* 0x000fc4000f8e02ff */
[----:B------:R-:W-:Y:S01]  /*4660*/  FMUL.FTZ R182, R42, R119 ;  /* 0x000000772ab67220 */ /* 0x000fe20000410000 */
        /* <DEDUP_REMOVED lines=11> */
[----:B-----5:R-:W-:-:S03]  /*4720*/  HFMA2.MMA R111, -RZ, RZ, 0, 0 ;  /* 0x00000000ff6f7435 */ /* 0x020fc600000001ff */
[----:B------:R5:W-:Y:S01]  /*4730*/  STS [R112+0x3188], R117 ;  /* 0x0031887570007388 */ /* 0x000be20000000800 */
[----:B-1----:R-:W-:-:S03]  /*4740*/  FMUL.FTZ R113, R37, R174 ;  /* 0x000000ae25717220 */ /* 0x002fc60000410000 */
[----:B------:R1:W-:Y:S01]  /*4750*/  STS [R112+0x318c], R110 ;  /* 0x00318c6e70007388 */ /* 0x0003e20000000800 */
[----:B--2---:R-:W-:-:S03]  /*4760*/  FMUL.FTZ R115, R36, R242 ;  /* 0x000000f224737220 */ /* 0x004fc60000410000 */
[----:B------:R-:W-:Y:S01]  /*4770*/  STS [R112+0x3198], R109 ;  /* 0x0031986d70007388 */ /* 0x000fe20000000800 */
[----:B-----5:R-:W-:-:S03]  /*4780*/  FMUL.FTZ R117, R39, R122 ;  /* 0x0000007a27757220 */ /* 0x020fc60000410000 */
[----:B------:R2:W-:Y:S01]  /*4790*/  STS [R112+0x31ac], R108 ;  /* 0x0031ac6c70007388 */ /* 0x0005e20000000800 */
[----:B-1----:R-:W-:-:S03]  /*47a0*/  MOV R110, R8 ;  /* 0x00000008006e7202 */ /* 0x002fc60000000f00 */
[----:B------:R1:W-:Y:S04]  /*47b0*/  STS [R112+0x31a4], R115 ;  /* 0x0031a47370007388 */ /* 0x0003e80000000800 */
[----:B------:R5:W-:Y:S01]  /*47c0*/  STS [R112+0x31a0], R113 ;  /* 0x0031a07170007388 */ /* 0x000be20000000800 */
[----:B--2---:R-:W-:-:S03]  /*47d0*/  IMAD.WIDE.U32 R108, R142, UR15, R110 ;  /* 0x0000000f8e6c7c25 */ /* 0x004fc6000f8e006e */
[----:B------:R2:W-:Y:S01]  /*47e0*/  STS [R112+0x31a8], R117 ;  /* 0x0031a87570007388 */ /* 0x0005e20000000800 */
[----:B-1----:R-:W-:Y:S01]  /*47f0*/  FMUL.FTZ R115, R43, R118 ;  /* 0x000000762b737220 */ /* 0x002fe20000410000 */
[----:B------:R-:W-:Y:S02]  /*4800*/  IMAD.WIDE.U32 R110, R146, UR15, R110 ;  /* 0x0000000f926e7c25 */ /* 0x000fe4000f8e006e */
[----:B------:R1:W-:Y:S02]  /*4810*/  STS [R112+0x31bc], R182 ;  /* 0x0031bcb670007388 */ /* 0x0003e40000000800 */
[----:B-----5:R-:W-:Y:S02]  /*4820*/  IMAD R113, R143, UR15, R238 ;  /* 0x0000000f8f717c24 */ /* 0x020fe4000f8e02ee */
[----:B------:R5:W-:Y:S01]  /*4830*/  STS [R112+0x31b8], R115 ;  /* 0x0031b87370007388 */ /* 0x000be20000000800 */
[----:B--2---:R-:W-:Y:S02]  /*4840*/  IMAD R117, R147, UR15, R240 ;  /* 0x0000000f93757c24 */ /* 0x004fe4000f8e02f0 */
[----:B------:R-:W-:Y:S01]  /*4850*/  IADD3 R109, R109, R113, RZ ;  /* 0x000000716d6d7210 */ /* 0x000fe20007ffe0ff */
[----:B------:R-:W-:Y:S01]  /*4860*/  IMAD R113, R7, UR28, RZ ;  /* 0x0000001c07717c24 */ /* 0x000fe2000f8e02ff */
[----:B-1----:R-:W-:Y:S01]  /*4870*/  IADD3 R182, R159, -UR7, -R8 ;  /* 0x800000079fb67c10 */ /* 0x002fe2000fffe808 */
[----:B------:R1:W-:Y:S01]  /*4880*/  STS [R112+0x3190], R114 ;  /* 0x0031907270007388 */ /* 0x0003e20000000800 */
[----:B------:R-:W-:Y:S01]  /*4890*/  IADD3 R111, R111, R117, RZ ;  /* 0x000000756f6f7210 */ /* 0x000fe20007ffe0ff */
[----:B------:R-:W-:Y:S01]  /*48a0*/  IMAD R113, R6, UR29, R113 ;  /* 0x0000001d06717c24 */ /* 0x000fe2000f8e0271 */
[----:B------:R-:W-:Y:S01]  /*48b0*/  ISETP.GE.AND P0, PT, R182, 0x1, PT ;  /* 0x00000001b600780c */ /* 0x000fe20003f06270 */
[----:B-----5:R-:W-:Y:S01]  /*48c0*/  IMAD R115, R7, UR30, RZ ;  /* 0x0000001e07737c24 */ /* 0x020fe2000f8e02ff */
[----:B------:R2:W-:Y:S01]  /*48d0*/  STS [R112+0x3194], R116 ;  /* 0x0031947470007388 */ /* 0x0005e20000000800 */
[----:B------:R-:W-:-:S04]  /*48e0*/  IMAD.WIDE.U32 R108, R6, UR28, R108 ;  /* 0x0000001c066c7c25 */ /* 0x000fc8000f8e006c */
[----:B-1----:R-:W-:Y:S01]  /*48f0*/  FMUL.FTZ R114, R41, R120 ;  /* 0x0000007829727220 */ /* 0x002fe20000410000 */
[C---:B------:R-:W-:Y:S01]  /*4900*/  IMAD R115, R6.reuse, UR31, R115 ;  /* 0x0000001f06737c24 */ /* 0x040fe2000f8e0273 */
[----:B------:R-:W-:Y:S01]  /*4910*/  IADD3 R240, R109, R113, RZ ;  /* 0x000000716df07210 */ /* 0x000fe20007ffe0ff */
[----:B------:R-:W-:-:S04]  /*4920*/  IMAD.WIDE.U32 R110, R6, UR30, R110 ;  /* 0x0000001e066e7c25 */ /* 0x000fc8000f8e006e */
[----:B--2---:R-:W-:Y:S01]  /*4930*/  FMUL.FTZ R116, R40, R121 ;  /* 0x0000007928747220 */ /* 0x004fe20000410000 */
[----:B------:R1:W-:Y:S01]  /*4940*/  STS [R112+0x31b0], R114 ;  /* 0x0031b07270007388 */ /* 0x0003e20000000800 */
[----:B------:R-:W-:-:S03]  /*4950*/  IADD3 R238, R111, R115, RZ ;  /* 0x000000736fee7210 */ /* 0x000fc60007ffe0ff */
[----:B------:R2:W-:Y:S01]  /*4960*/  STS [R112+0x31b4], R116 ;  /* 0x0031b47470007388 */ /* 0x0005e20000000800 */
[----:B------:R-:W-:Y:S01]  /*4970*/  BAR.SYNC.DEFER_BLOCKING 0x0 ;  /* 0x0000000000007b1d */ /* 0x000fe20000010000 */
[----:B-1----:R-:W-:Y:S02]  /*4980*/  IADD3 R114, P1, R108, UR7, RZ ;  /* 0x000000076c727c10 */ /* 0x002fe4000ff3e0ff */
[----:B--2---:R-:W-:Y:S02]  /*4990*/  IADD3 R112, P2, R110, UR7, RZ ;  /* 0x000000076e707c10 */ /* 0x004fe4000ff5e0ff */
[----:B------:R-:W-:Y:S02]  /*49a0*/  IADD3.X R115, R240, UR12, RZ, P1, !PT ;  /* 0x0000000cf0737c10 */ /* 0x000fe40008ffe4ff */
[----:B------:R-:W-:Y:S01]  /*49b0*/  IADD3.X R113, R238, UR12, RZ, P2, !PT ;  /* 0x0000000cee717c10 */ /* 0x000fe200097fe4ff */
[----:B0--34-:R-:W-:Y:S08]  /*49c0*/  @!P0 BRA `(.L_x_6477) ;  /* 0x00000000003c8947 */ /* 0x019ff00003800000 */
[----:B------:R-:W0:Y:S01]  /*49d0*/  LDS R236, [R236+0x3180] ;  /* 0x00318000ecec7984 */ /* 0x000e220000000800 */
[-C--:B------:R-:W-:Y:S02]  /*49e0*/  IMAD R116, R181, R144.reuse, RZ ;  /* 0x00000090b5747224 */ /* 0x080fe400078e02ff */
[----:B------:R-:W-:-:S04]  /*49f0*/  IMAD.WIDE.U32 R114, R156, R144, R114 ;  /* 0x000000909c727225 */ /* 0x000fc800078e0072 */
[----:B------:R-:W-:Y:S01]  /*4a00*/  IMAD R117, R156, R145, R116 ;  /* 0x000000919c757224 */ /* 0x000fe200078e0274 */
[----:B------:R-:W-:Y:S01]  /*4a10*/  LEA R116, P0, R114, UR16, 0x2 ;  /* 0x0000001072747c11 */ /* 0x000fe2000f8010ff */
[-C--:B------:R-:W-:Y:S02]  /*4a20*/  IMAD R181, R181, R148.reuse, RZ ;  /* 0x00000094b5b57224 */ /* 0x080fe400078e02ff */
[----:B------:R-:W-:Y:S01]  /*4a30*/  IMAD.WIDE.U32 R112, R156, R148, R112 ;  /* 0x000000949c707225 */ /* 0x000fe200078e0070 */
[----:B------:R-:W-:-:S03]  /*4a40*/  IADD3 R117, R115, R117, RZ ;  /* 0x0000007573757210 */ /* 0x000fc60007ffe0ff */
[----:B------:R-:W-:Y:S01]  /*4a50*/  IMAD R181, R156, R149, R181 ;  /* 0x000000959cb57224 */ /* 0x000fe200078e02b5 */
[----:B------:R-:W-:Y:S02]  /*4a60*/  LEA.HI.X R117, R114, UR17, R117, 0x2, P0 ;  /* 0x0000001172757c11 */ /* 0x000fe400080f1475 */
[C---:B------:R-:W-:Y:S02]  /*4a70*/  LEA R114, P0, R112.reuse, UR18, 0x2 ;  /* 0x0000001270727c11 */ /* 0x040fe4000f8010ff */
[----:B------:R-:W-:Y:S01]  /*4a80*/  IADD3 R181, R113, R181, RZ ;  /* 0x000000b571b57210 */ /* 0x000fe20007ffe0ff */
[----:B------:R1:W-:Y:S03]  /*4a90*/  REDG.E.ADD.F32.FTZ.RN.STRONG.GPU desc[UR10][R116.64], R209 ;  /* 0x000000d1740079a6 */ /* 0x0003e6000c10f38a */
[----:B------:R-:W-:-:S05]  /*4aa0*/  LEA.HI.X R115, R112, UR19, R181, 0x2, P0 ;  /* 0x0000001370737c11 */ /* 0x000fca00080f14b5 */
[----:B0-----:R1:W-:Y:S02]  /*4ab0*/  REDG.E.ADD.F32.FTZ.RN.STRONG.GPU desc[UR10][R114.64], R236 ;  /* 0x000000ec720079a6 */ /* 0x0013e4000c10f38a */
.L_x_6477:
[----:B------:R-:W-:Y:S05]  /*4ac0*/  BSYNC B0 ;  /* 0x0000000000007941 */ /* 0x000fea0003800000 */
.L_x_6476:
[----:B------:R-:W-:Y:S01]  /*4ad0*/  FFMA.FTZ R113, -R169, R48, R174 ;  /* 0x00000030a9717223 */ /* 0x000fe200000101ae */
[----:B------:R-:W-:Y:S01]  /*4ae0*/  FFMA.FTZ R122, -R171, R50, R122 ;  /* 0x00000032ab7a7223 */ /* 0x000fe2000001017a */
[----:B------:R-:W-:Y:S01]  /*4af0*/  LEA R111, P0, R108, UR16, 0x2 ;  /* 0x000000106c6f7c11 */ /* 0x000fe2000f8010ff */
[----:B------:R-:W-:Y:S01]  /*4b00*/  FFMA.FTZ R123, -R168, R51, R123 ;  /* 0x00000033a87b7223 */ /* 0x000fe2000001017b */
[----:B------:R-:W-:Y:S01]  /*4b10*/  FFMA.FTZ R184, R113, R235, R184 ;  /* 0x000000eb71b87223 */ /* 0x000fe200000100b8 */
[----:B------:R-:W-:Y:S01]  /*4b20*/  USHF.L.U32 UR7, UR8, 0x2, URZ ;  /* 0x0000000208077899 */ /* 0x000fe2000800063f */
[----:B------:R-:W-:Y:S01]  /*4b30*/  LEA.HI.X R240, R108, UR17, R240, 0x2, P0 ;  /* 0x000000116cf07c11 */ /* 0x000fe200080f14f0 */
[----:B------:R-:W-:Y:S01]  /*4b40*/  FFMA.FTZ R120, -R173, R44, R120 ;  /* 0x0000002cad787223 */ /* 0x000fe20000010178 */
[----:B------:R-:W-:Y:S01]  /*4b50*/  FFMA.FTZ R109, R251, R230, R184 ;  /* 0x000000e6fb6d7223 */ /* 0x000fe200000100b8 */
[----:B------:R-:W-:Y:S01]  /*4b60*/  LEA R108, P0, R110, UR18, 0x2 ;  /* 0x000000126e6c7c11 */ /* 0x000fe2000f8010ff */
[----:B------:R-:W-:Y:S01]  /*4b70*/  USHF.L.U64.HI UR12, UR8, 0x2, UR9 ;  /* 0x00000002080c7899 */ /* 0x000fe20008010209 */
[----:B------:R-:W-:Y:S01]  /*4b80*/  FADD.FTZ R121, -R180, R121 ;  /* 0x00000079b4797221 */ /* 0x000fe20000010100 */
[----:B------:R-:W-:Y:S01]  /*4b90*/  FFMA.FTZ R112, R122, R243, R109 ;  /* 0x000000f37a707223 */ /* 0x000fe2000001006d */
[----:B------:R-:W-:Y:S01]  /*4ba0*/  LEA.HI.X R238, R110, UR19, R238, 0x2, P0 ;  /* 0x000000136eee7c11 */ /* 0x000fe200080f14ee */
[----:B------:R-:W-:Y:S01]  /*4bb0*/  USHF.L.U64.HI UR32, UR5, 0x2, UR6 ;  /* 0x0000000205207899 */ /* 0x000fe20008010206 */
[----:B------:R-:W-:Y:S01]  /*4bc0*/  IADD3 R110, P0, R111, UR7, RZ ;  /* 0x000000076f6e7c10 */ /* 0x000fe2000ff1e0ff */
[----:B------:R-:W-:Y:S01]  /*4bd0*/  FFMA.FTZ R109, R123, R232, R112 ;  /* 0x000000e87b6d7223 */ /* 0x000fe20000010070 */
[----:B------:R-:W-:Y:S01]  /*4be0*/  USHF.L.U32 UR13, UR5, 0x2, URZ ;  /* 0x00000002050d7899 */ /* 0x000fe2000800063f */
[----:B------:R-:W-:Y:S01]  /*4bf0*/  FFMA.FTZ R118, -R179, R46, R118 ;  /* 0x0000002eb3767223 */ /* 0x000fe20000010176 */
[----:B------:R-:W-:Y:S01]  /*4c00*/  IADD3.X R111, R240, UR12, RZ, P0, !PT ;  /* 0x0000000cf06f7c10 */ /* 0x000fe200087fe4ff */
[----:B------:R-:W-:Y:S01]  /*4c10*/  FFMA.FTZ R112, R120, R247, R109 ;  /* 0x000000f778707223 */ /* 0x000fe2000001006d */
[----:B------:R-:W-:Y:S01]  /*4c20*/  ISETP.GE.AND P0, PT, R182, 0x41, PT ;  /* 0x00000041b600780c */ /* 0x000fe20003f06270 */
[----:B-1----:R-:W-:Y:S01]  /*4c30*/  IMAD R114, R148, UR32, RZ ;  /* 0x0000002094727c24 */ /* 0x002fe2000f8e02ff */
[----:B------:R-:W-:Y:S01]  /*4c40*/  IADD3 R108, P1, R108, UR7, RZ ;  /* 0x000000076c6c7c10 */ /* 0x000fe2000ff3e0ff */
[----:B------:R-:W-:Y:S01]  /*4c50*/  FFMA.FTZ R109, R121, R234, R112 ;  /* 0x000000ea796d7223 */ /* 0x000fe20000010070 */
[----:B------:R-:W-:-:S02]  /*4c60*/  IMAD R112, R144, UR32, RZ ;  /* 0x0000002090707c24 */ /* 0x000fc4000f8e02ff */
[----:B------:R-:W-:Y:S01]  /*4c70*/  FFMA.FTZ R119, -R172, R47, R119 ;  /* 0x0000002fac777223 */ /* 0x000fe20000010177 */
[----:B------:R-:W-:-:S04]  /*4c80*/  IMAD.WIDE.U32 R110, R144, UR13, R110 ;  /* 0x0000000d906e7c25 */ /* 0x000fc8000f8e006e */
[----:B------:R-:W-:Y:S01]  /*4c90*/  FFMA.FTZ R177, R118, R177, R109 ;  /* 0x000000b176b17223 */ /* 0x000fe2000001006d */
[----:B------:R-:W-:Y:S01]  /*4ca0*/  IADD3.X R109, R238, UR12, RZ, P1, !PT ;  /* 0x0000000cee6d7c10 */ /* 0x000fe20008ffe4ff */
[----:B------:R-:W-:Y:S01]  /*4cb0*/  BSSY B0, `(.L_x_6478) ;  /* 0x000000e000007945 */ /* 0x000fe20003800000 */
[----:B------:R-:W-:Y:S02]  /*4cc0*/  IMAD R115, R145, UR13, R112 ;  /* 0x0000000d91737c24 */ /* 0x000fe4000f8e0270 */
[----:B------:R-:W-:Y:S01]  /*4cd0*/  FMUL.FTZ R112, R119, R176 ;  /* 0x000000b077707220 */ /* 0x000fe20000410000 */
[----:B------:R-:W-:Y:S01]  /*4ce0*/  IMAD R117, R149, UR13, R114 ;  /* 0x0000000d95757c24 */ /* 0x000fe2000f8e0272 */
[----:B------:R-:W-:Y:S01]  /*4cf0*/  ISETP.GE.AND P1, PT, R182, 0x81, PT ;  /* 0x00000081b600780c */ /* 0x000fe20003f26270 */
[----:B------:R-:W-:Y:S01]  /*4d00*/  IMAD.WIDE.U32 R108, R148, UR13, R108 ;  /* 0x0000000d946c7c25 */ /* 0x000fe2000f8e006c */
[----:B------:R-:W-:-:S03]  /*4d10*/  IADD3 R111, R111, R115, RZ ;  /* 0x000000736f6f7210 */ /* 0x000fc60007ffe0ff */
[----:B------:R-:W-:Y:S01]  /*4d20*/  FADD.FTZ R112, R177, R112 ;  /* 0x00000070b1707221 */ /* 0x000fe20000010000 */
[----:B------:R0:W1:Y:S01]  /*4d30*/  LDS R115, [R222+0x3280] ;  /* 0x00328000de737984 */ /* 0x0000620000000800 */
[----:B------:R-:W-:Y:S02]  /*4d40*/  ISETP.GE.AND P6, PT, R182, 0xc1, PT ;  /* 0x000000c1b600780c */ /* 0x000fe40003fc6270 */
[----:B------:R-:W-:Y:S01]  /*4d50*/  IADD3 R109, R109, R117, RZ ;  /* 0x000000756d6d7210 */ /* 0x000fe20007ffe0ff */
[----:B------:R-:W-:Y:S10]  /*4d60*/  @!P0 BRA `(.L_x_6479) ;  /* 0x0000000000088947 */ /* 0x000ff40003800000 */
[----:B------:R2:W-:Y:S04]  /*4d70*/  REDG.E.ADD.F32.FTZ.RN.STRONG.GPU desc[UR10][R110.64+-0xf00], R207 ;  /* 0xfff100cf6e0079a6 */ /* 0x0005e8000c10f38a */
[----:B-1----:R2:W-:Y:S02]  /*4d80*/  REDG.E.ADD.F32.FTZ.RN.STRONG.GPU desc[UR10][R108.64+-0xf00], R115 ;  /* 0xfff100736c0079a6 */ /* 0x0025e4000c10f38a */
.L_x_6479:
[----:B------:R-:W-:Y:S05]  /*4d90*/  BSYNC B0 ;  /* 0x0000000000007941 */ /* 0x000fea0003800000 */
.L_x_6478:
[----:B------:R-:W3:Y:S01]  /*4da0*/  LDS R221, [R221+0x3380] ;  /* 0x00338000dddd7984 */ /* 0x000ee20000000800 */
[----:B------:R-:W-:Y:S04]  /*4db0*/  BSSY B0, `(.L_x_6480) ;  /* 0x0000004000007945 */ /* 0x000fe80003800000 */
[----:B------:R-:W-:Y:S05]  /*4dc0*/  @!P1 BRA `(.L_x_6481) ;  /* 0x0000000000089947 */ /* 0x000fea0003800000 */
[----:B------:R4:W-:Y:S04]  /*4dd0*/  REDG.E.ADD.F32.FTZ.RN.STRONG.GPU desc[UR10][R110.64+-0xe00], R206 ;  /* 0xfff200ce6e0079a6 */ /* 0x0009e8000c10f38a */
[----:B---3--:R4:W-:Y:S02]  /*4de0*/  REDG.E.ADD.F32.FTZ.RN.STRONG.GPU desc[UR10][R108.64+-0xe00], R221 ;  /* 0xfff200dd6c0079a6 */ /* 0x0089e4000c10f38a */
.L_x_6481:
[----:B------:R-:W-:Y:S05]  /*4df0*/  BSYNC B0 ;  /* 0x0000000000007941 */ /* 0x000fea0003800000 */
.L_x_6480:
        /* <DEDUP_REMOVED lines=10> */
[----:B--2---:R1:W-:Y:S02]  /*4ea0*/  REDG.E.ADD.F32.FTZ.RN.STRONG.GPU desc[UR10][R108.64+-0xd00], R115 ;  /* 0xfff300736c0079a6 */ /* 0x0043e4000c10f38a */
.L_x_6483:
[----:B------:R-:W-:Y:S05]  /*4eb0*/  BSYNC B0 ;  /* 0x0000000000007941 */ /* 0x000fea0003800000 */
.L_x_6482:
[----:B------:R-:W0:Y:S01]  /*4ec0*/  LDS R219, [R219+0x3580] ;  /* 0x00358000dbdb7984 */ /* 0x000e220000000800 */
[----:B------:R-:W-:Y:S04]  /*4ed0*/  BSSY B0, `(.L_x_6484) ;  /* 0x0000004000007945 */ /* 0x000fe80003800000 */
[----:B------:R-:W-:Y:S05]  /*4ee0*/  @!P1 BRA `(.L_x_6485) ;  /* 0x0000000000089947 */ /* 0x000fea0003800000 */
[----:B------:R1:W-:Y:S04]  /*4ef0*/  REDG.E.ADD.F32.FTZ.RN.STRONG.GPU desc[UR10][R110.64+-0xc00], R204 ;  /* 0xfff400cc6e0079a6 */ /* 0x0003e8000c10f38a */
[----:B0-----:R1:W-:Y:S02]  /*4f00*/  REDG.E.ADD.F32.FTZ.RN.STRONG.GPU desc[UR10][R108.64+-0xc00], R219 ;  /* 0xfff400db6c0079a6 */ /* 0x0013e4000c10f38a */
.L_x_6485:
[----:B------:R-:W-:Y:S05]  /*4f10*/  BSYNC B0 ;  /* 0x0000000000007941 */ /* 0x000fea0003800000 */
.L_x_6484:
[----:B-12---:R1:W2:Y:S01]  /*4f20*/  LDS R115, [R218+0x3680] ;  /* 0x00368000da737984 */ /* 0x0062a20000000800 */
[----:B------:R-:W-:Y:S04]  /*4f30*/  BSSY B0, `(.L_x_6486) ;  /* 0x0000004000007945 */ /* 0x000fe80003800000 */
[----:B------:R-:W-:Y:S05]  /*4f40*/  @!P2 BRA `(.L_x_6487) ;  /* 0x000000000008a947 */ /* 0x000fea0003800000 */
[----:B------:R0:W-:Y:S04]  /*4f50*/  REDG.E.ADD.F32.FTZ.RN.STRONG.GPU desc[UR10][R110.64+-0xb00], R203 ;  /* 0xfff500cb6e0079a6 */ /* 0x0001e8000c10f38a */
[----:B--2---:R2:W-:Y:S02]  /*4f60*/  REDG.E.ADD.F32.FTZ.RN.STRONG.GPU desc[UR10][R108.64+-0xb00], R115 ;  /* 0xfff500736c0079a6 */ /* 0x0045e4000c10f38a */
.L_x_6487:
[----:B------:R-:W-:Y:S05]  /*4f70*/  BSYNC B0 ;  /* 0x0000000000007941 */ /* 0x000fea0003800000 */
.L_x_6486:
[----:B------:R-:W0:Y:S01]  /*4f80*/  LDS R217, [R217+0x3780] ;  /* 0x00378000d9d97984 */ /* 0x000e220000000800 */
[----:B------:R-:W-:Y:S04]  /*4f90*/  BSSY B0, `(.L_x_6488) ;  /* 0x0000004000007945 */ /* 0x000fe80003800000 */
[----:B------:R-:W-:Y:S05]  /*4fa0*/  @!P3 BRA `(.L_x_6489) ;  /* 0x000000000008b947 */ /* 0x000fea0003800000 */
[----:B------:R1:W-:Y:S04]  /*4fb0*/  REDG.E.ADD.F32.FTZ.RN.STRONG.GPU desc[UR10][R110.64+-0xa00], R202 ;  /* 0xfff600ca6e0079a6 */ /* 0x0003e8000c10f38a */
[----:B0-----:R1:W-:Y:S02]  /*4fc0*/  REDG.E.ADD.F32.FTZ.RN.STRONG.GPU desc[UR10][R108.64+-0xa00], R217 ;  /* 0xfff600d96c0079a6 */ /* 0x0013e4000c10f38a */
.L_x_6489:
[----:B------:R-:W-:Y:S05]  /*4fd0*/  BSYNC B0 ;  /* 0x0000000000007941 */ /* 0x000fea0003800000 */
.L_x_6488:
[----:B--2---:R2:W0:Y:S01]  /*4fe0*/  LDS R115, [R216+0x3880] ;  /* 0x00388000d8737984 */ /* 0x0044220000000800 */
[----:B------:R-:W-:Y:S04]  /*4ff0*/  BSSY B0, `(.L_x_6490) ;  /* 0x0000004000007945 */ /* 0x000fe80003800000 */
[----:B------:R-:W-:Y:S05]  /*5000*/  @!P4 BRA `(.L_x_6491) ;  /* 0x000000000008c947 */ /* 0x000fea0003800000 */
[----:B------:R1:W-:Y:S04]  /*5010*/  REDG.E.ADD.F32.FTZ.RN.STRONG.GPU desc[UR10][R110.64+-0x900], R201 ;  /* 0xfff700c96e0079a6 */ /* 0x0003e8000c10f38a */
[----:B0-----:R1:W-:Y:S02]  /*5020*/  REDG.E.ADD.F32.FTZ.RN.STRONG.GPU desc[UR10][R108.64+-0x900], R115 ;  /* 0xfff700736c0079a6 */ /* 0x0013e4000c10f38a */
.L_x_6491:
[----:B------:R-:W-:Y:S05]  /*5030*/  BSYNC B0 ;  /* 0x0000000000007941 */ /* 0x000fea0003800000 */
.L_x_6490:
[----:B------:R-:W0:Y:S01]  /*5040*/  LDS R223, [R223+0x3980] ;  /* 0x00398000dfdf7984 */ /* 0x000e220000000800 */
[----:B------:R-:W-:Y:S04]  /*5050*/  BSSY B0, `(.L_x_6492) ;  /* 0x0000004000007945 */ /* 0x000fe80003800000 */
[----:B------:R-:W-:Y:S05]  /*5060*/  @!P5 BRA `(.L_x_6493) ;  /* 0x000000000008d947 */ /* 0x000fea0003800000 */
[----:B------:R1:W-:Y:S04]  /*5070*/  REDG.E.ADD.F32.FTZ.RN.STRONG.GPU desc[UR10][R110.64+-0x800], R200 ;  /* 0xfff800c86e0079a6 */ /* 0x0003e8000c10f38a */
[----:B0-----:R1:W-:Y:S02]  /*5080*/  REDG.E.ADD.F32.FTZ.RN.STRONG.GPU desc[UR10][R108.64+-0x800], R223 ;  /* 0xfff800df6c0079a6 */ /* 0x0013e4000c10f38a */
.L_x_6493:
[----:B------:R-:W-:Y:S05]  /*5090*/  BSYNC B0 ;  /* 0x0000000000007941 */ /* 0x000fea0003800000 */
.L_x_6492:
[----:B------:R-:W0:Y:S01]  /*50a0*/  LDS R215, [R215+0x3a80] ;  /* 0x003a8000d7d77984 */ /* 0x000e220000000800 */
        /* <DEDUP_REMOVED lines=9> */
[----:B0-----:R1:W-:Y:S02]  /*5140*/  REDG.E.ADD.F32.FTZ.RN.STRONG.GPU desc[UR10][R108.64+-0x700], R215 ;  /* 0xfff900d76c0079a6 */ /* 0x0013e4000c10f38a */
.L_x_6495:
[----:B------:R-:W-:Y:S05]  /*5150*/  BSYNC B0 ;  /* 0x0000000000007941 */ /* 0x000fea0003800000 */
.L_x_6494:
[----:B01----:R0:W1:Y:S01]  /*5160*/  LDS R115, [R214+0x3b80] ;  /* 0x003b8000d6737984 */ /* 0x0030620000000800 */
[----:B------:R-:W-:Y:S04]  /*5170*/  BSSY B0, `(.L_x_6496) ;  /* 0x0000004000007945 */ /* 0x000fe80003800000 */
[----:B------:R-:W-:Y:S05]  /*5180*/  @!P1 BRA `(.L_x_6497) ;  /* 0x0000000000089947 */ /* 0x000fea0003800000 */
[----:B------:R0:W-:Y:S04]  /*5190*/  REDG.E.ADD.F32.FTZ.RN.STRONG.GPU desc[UR10][R110.64+-0x600], R198 ;  /* 0xfffa00c66e0079a6 */ /* 0x0001e8000c10f38a */
[----:B-1----:R0:W-:Y:S02]  /*51a0*/  REDG.E.ADD.F32.FTZ.RN.STRONG.GPU desc[UR10][R108.64+-0x600], R115 ;  /* 0xfffa00736c0079a6 */ /* 0x0021e4000c10f38a */
.L_x_6497:
[----:B------:R-:W-:Y:S05]  /*51b0*/  BSYNC B0 ;  /* 0x0000000000007941 */ /* 0x000fea0003800000 */
.L_x_6496:
[----:B------:R-:W0:Y:S01]  /*51c0*/  LDS R213, [R213+0x3c80] ;  /* 0x003c8000d5d57984 */ /* 0x000e220000000800 */
[----:B------:R-:W-:Y:S04]  /*51d0*/  BSSY B0, `(.L_x_6498) ;  /* 0x0000004000007945 */ /* 0x000fe80003800000 */
[----:B------:R-:W-:Y:S05]  /*51e0*/  @!P2 BRA `(.L_x_6499) ;  /* 0x000000000008a947 */ /* 0x000fea0003800000 */
[----:B------:R1:W-:Y:S04]  /*51f0*/  REDG.E.ADD.F32.FTZ.RN.STRONG.GPU desc[UR10][R110.64+-0x500], R197 ;  /* 0xfffb00c56e0079a6 */ /* 0x0003e8000c10f38a */
[----:B0-----:R0:W-:Y:S02]  /*5200*/  REDG.E.ADD.F32.FTZ.RN.STRONG.GPU desc[UR10][R108.64+-0x500], R213 ;  /* 0xfffb00d56c0079a6 */ /* 0x0011e4000c10f38a */
.L_x_6499:
[----:B------:R-:W-:Y:S05]  /*5210*/  BSYNC B0 ;  /* 0x0000000000007941 */ /* 0x000fea0003800000 */
.L_x_6498:
[----:B01----:R0:W1:Y:S01]  /*5220*/  LDS R115, [R212+0x3d80] ;  /* 0x003d8000d4737984 */ /* 0x0030620000000800 */
[----:B------:R-:W-:Y:S04]  /*5230*/  BSSY B0, `(.L_x_6500) ;  /* 0x0000004000007945 */ /* 0x000fe80003800000 */
[----:B------:R-:W-:Y:S05]  /*5240*/  @!P3 BRA `(.L_x_6501) ;  /* 0x000000000008b947 */ /* 0x000fea0003800000 */
[----:B------:R0:W-:Y:S04]  /*5250*/  REDG.E.ADD.F32.FTZ.RN.STRONG.GPU desc[UR10][R110.64+-0x400], R196 ;  /* 0xfffc00c46e0079a6 */ /* 0x0001e8000c10f38a */
[----:B-1----:R0:W-:Y:S02]  /*5260*/  REDG.E.ADD.F32.FTZ.RN.STRONG.GPU desc[UR10][R108.64+-0x400], R115 ;  /* 0xfffc00736c0079a6 */ /* 0x0021e4000c10f38a */
.L_x_6501:
[----:B------:R-:W-:Y:S05]  /*5270*/  BSYNC B0 ;  /* 0x0000000000007941 */ /* 0x000fea0003800000 */
.L_x_6500:
[----:B------:R-:W0:Y:S01]  /*5280*/  LDS R211, [R211+0x3e80] ;  /* 0x003e8000d3d37984 */ /* 0x000e220000000800 */
[----:B------:R-:W-:Y:S04]  /*5290*/  BSSY B0, `(.L_x_6502) ;  /* 0x0000004000007945 */ /* 0x000fe80003800000 */
[----:B------:R-:W-:Y:S05]  /*52a0*/  @!P4 BRA `(.L_x_6503) ;  /* 0x000000000008c947 */ /* 0x000fea0003800000 */
[----:B------:R1:W-:Y:S04]  /*52b0*/  REDG.E.ADD.F32.FTZ.RN.STRONG.GPU desc[UR10][R110.64+-0x300], R194 ;  /* 0xfffd00c26e0079a6 */ /* 0x0003e8000c10f38a */
[----:B0-----:R0:W-:Y:S02]  /*52c0*/  REDG.E.ADD.F32.FTZ.RN.STRONG.GPU desc[UR10][R108.64+-0x300], R211 ;  /* 0xfffd00d36c0079a6 */ /* 0x0011e4000c10f38a */
.L_x_6503:
[----:B------:R-:W-:Y:S05]  /*52d0*/  BSYNC B0 ;  /* 0x0000000000007941 */ /* 0x000fea0003800000 */
.L_x_6502:
[----:B01----:R0:W1:Y:S01]  /*52e0*/  LDS R115, [R210+0x3f80] ;  /* 0x003f8000d2737984 */ /* 0x0030620000000800 */
[----:B------:R-:W-:Y:S04]  /*52f0*/  BSSY B0, `(.L_x_6504) ;  /* 0x0000004000007945 */ /* 0x000fe80003800000 */
[----:B------:R-:W-:Y:S05]  /*5300*/  @!P5 BRA `(.L_x_6505) ;  /* 0x000000000008d947 */ /* 0x000fea0003800000 */
[----:B------:R0:W-:Y:S04]  /*5310*/  REDG.E.ADD.F32.FTZ.RN.STRONG.GPU desc[UR10][R110.64+-0x200], R192 ;  /* 0xfffe00c06e0079a6 */ /* 0x0001e8000c10f38a */
[----:B-1----:R0:W-:Y:S02]  /*5320*/  REDG.E.ADD.F32.FTZ.RN.STRONG.GPU desc[UR10][R108.64+-0x200], R115 ;  /* 0xfffe00736c0079a6 */ /* 0x0021e4000c10f38a */
.L_x_6505:
[----:B------:R-:W-:Y:S05]  /*5330*/  BSYNC B0 ;  /* 0x0000000000007941 */ /* 0x000fea0003800000 */
.L_x_6504:
[----:B01----:R0:W1:Y:S01]  /*5340*/  LDS R115, [R208+0x4080] ;  /* 0x00408000d0737984 */ /* 0x0030620000000800 */
[----:B------:R-:W-:Y:S04]  /*5350*/  BSSY B0, `(.L_x_6506) ;  /* 0x0000004000007945 */ /* 0x000fe80003800000 */
[----:B------:R-:W-:Y:S05]  /*5360*/  @!P6 BRA `(.L_x_6507) ;  /* 0x000000000008e947 */ /* 0x000fea0003800000 */
[----:B------:R0:W-:Y:S04]  /*5370*/  REDG.E.ADD.F32.FTZ.RN.STRONG.GPU desc[UR10][R110.64+-0x100], R190 ;  /* 0xffff00be6e0079a6 */ /* 0x0001e8000c10f38a */
[----:B-1----:R0:W-:Y:S02]  /*5380*/  REDG.E.ADD.F32.FTZ.RN.STRONG.GPU desc[UR10][R108.64+-0x100], R115 ;  /* 0xffff00736c0079a6 */ /* 0x0021e4000c10f38a */
.L_x_6507:
[----:B------:R-:W-:Y:S05]  /*5390*/  BSYNC B0 ;  /* 0x0000000000007941 */ /* 0x000fea0003800000 */
.L_x_6506:
[----:B0---4-:R-:W0:Y:S01]  /*53a0*/  SHFL.DOWN P0, R109, R112, 0x1, 0x1f ;  /* 0x08201f00706d7f89 */ /* 0x011e220000000000 */
[C---:B------:R-:W-:Y:S01]  /*53b0*/  FMUL.FTZ R108, R178.reuse, R195 ;  /* 0x000000c3b26c7220 */ /* 0x040fe20000410000 */
[----:B------:R-:W-:Y:S01]  /*53c0*/  FMUL.FTZ R174, R45, R191 ;  /* 0x000000bf2dae7220 */ /* 0x000fe20000410000 */
[-C--:B------:R-:W-:Y:S01]  /*53d0*/  FMUL.FTZ R45, R178, R189.reuse ;  /* 0x000000bdb22d7220 */ /* 0x080fe20000410000 */
[----:B------:R-:W-:Y:S01]  /*53e0*/  FMUL.FTZ R189, R44, R189 ;  /* 0x000000bd2cbd7220 */ /* 0x000fe20000410000 */
[----:B------:R-:W-:Y:S01]  /*53f0*/  FMUL.FTZ R180, R108, R119 ;  /* 0x000000776cb47220 */ /* 0x000fe20000410000 */
[----:B------:R-:W-:Y:S01]  /*5400*/  FMUL.FTZ R108, R55, R249 ;  /* 0x000000f9376c7220 */ /* 0x000fe20000410000 */
[----:B------:R-:W-:Y:S01]  /*5410*/  FMUL.FTZ R44, R178, R183 ;  /* 0x000000b7b22c7220 */ /* 0x000fe20000410000 */
[-C--:B------:R-:W-:Y:S01]  /*5420*/  FMUL.FTZ R117, R46, R193.reuse ;  /* 0x000000c12e757220 */ /* 0x080fe20000410000 */
        /* <DEDUP_REMOVED lines=8> */
[C---:B------:R-:W-:Y:S01]  /*54b0*/  FMUL.FTZ R46, R178.reuse, R187 ;  /* 0x000000bbb22e7220 */ /* 0x040fe20000410000 */
[----:B------:R-:W-:Y:S01]  /*54c0*/  FMUL.FTZ R45, R178, R237 ;  /* 0x000000edb22d7220 */ /* 0x000fe20000410000 */
[----:B------:R-:W-:Y:S01]  /*54d0*/  ISETP.NE.AND P1, PT, R8, RZ, PT ;  /* 0x000000ff0800720c */ /* 0x000fe20003f25270 */
[----:B------:R-:W-:Y:S01]  /*54e0*/  FMUL.FTZ R111, R50, R185 ;  /* 0x000000b9326f7220 */ /* 0x000fe20000410000 */
[----:B------:R-:W-:Y:S01]  /*54f0*/  FMUL.FTZ R116, R46, R123 ;  /* 0x0000007b2e747220 */ /* 0x000fe20000410000 */
[----:B------:R-:W-:Y:S01]  /*5500*/  FMUL.FTZ R50, R53, R241 ;  /* 0x000000f135327220 */ /* 0x000fe20000410000 */
[----:B------:R-:W-:Y:S01]  /*5510*/  FMUL.FTZ R226, R45, R226 ;  /* 0x000000e22de27220 */ /* 0x000fe20000410000 */
[----:B0-----:R-:W-:Y:S01]  /*5520*/  @P0 FADD R109, R112, R109 ;  /* 0x0000006d706d0221 */ /* 0x001fe20000000000 */
[----:B------:R-:W-:Y:S01]  /*5530*/  FMUL.FTZ R112, R44, R251 ;  /* 0x000000fb2c707220 */ /* 0x000fe20000410000 */
[C---:B------:R-:W-:Y:S01]  /*5540*/  FMUL.FTZ R44, R178.reuse, R175 ;  /* 0x000000afb22c7220 */ /* 0x040fe20000410000 */
[C---:B------:R-:W-:Y:S01]  /*5550*/  FMUL.FTZ R185, R178.reuse, R185 ;  /* 0x000000b9b2b97220 */ /* 0x040fe20000410000 */
[----:B------:R-:W-:Y:S01]  /*5560*/  FMUL.FTZ R249, R178, R249 ;  /* 0x000000f9b2f97220 */ /* 0x000fe20000410000 */
[----:B------:R-:W0:Y:S01]  /*5570*/  SHFL.DOWN P0, R110, R109, 0x2, 0x1f ;  /* 0x08401f006d6e7f89 */ /* 0x000e220000000000 */
[----:B------:R-:W-:Y:S01]  /*5580*/  FMUL.FTZ R113, R44, R113 ;  /* 0x000000712c717220 */ /* 0x000fe20000410000 */
[C---:B------:R-:W-:Y:S01]  /*5590*/  FMUL.FTZ R44, R178.reuse, R239 ;  /* 0x000000efb22c7220 */ /* 0x040fe20000410000 */
[C---:B------:R-:W-:Y:S01]  /*55a0*/  FMUL.FTZ R241, R178.reuse, R241 ;  /* 0x000000f1b2f17220 */ /* 0x040fe20000410000 */
[C---:B------:R-:W-:Y:S01]  /*55b0*/  FMUL.FTZ R46, R178.reuse, R233 ;  /* 0x000000e9b22e7220 */ /* 0x040fe20000410000 */
        /* <DEDUP_REMOVED lines=19> */
[----:B0-----:R-:W-:Y:S01]  /*56f0*/  @P0 FADD R110, R109, R110 ;  /* 0x0000006e6d6e0221 */ /* 0x001fe20000000000 */
[----:B------:R-:W-:Y:S01]  /*5700*/  FMUL.FTZ R109, R48, R175 ;  /* 0x000000af306d7220 */ /* 0x000fe20000410000 */
[----:B------:R-:W-:Y:S01]  /*5710*/  FMUL.FTZ R48, R59, R237 ;  /* 0x000000ed3b307220 */ /* 0x000fe20000410000 */
[----:B------:R-:W-:Y:S01]  /*5720*/  FFMA.FTZ R185, R98, R111, R185 ;  /* 0x0000006f62b97223 */ /* 0x000fe200000100b9 */
        /* <DEDUP_REMOVED lines=24> */
[----:B------:R-:W-:Y:S01]  /*58b0*/  FFMA.FTZ R70, R131, R245, R70 ;  /* 0x000000f583467223 */ /* 0x000fe20000010046 */
[----:B0-----:R-:W-:Y:S01]  /*58c0*/  @P0 FADD R177, R110, R177 ;  /* 0x000000b16eb10221 */ /* 0x001fe20000000000 */
[----:B------:R-:W-:Y:S01]  /*58d0*/  FMUL.FTZ R110, R49, R183 ;  /* 0x000000b7316e7220 */ /* 0x000fe20000410000 */
[----:B------:R-:W-:Y:S01]  /*58e0*/  FMUL.FTZ R49, R52, R239 ;  /* 0x000000ef34317220 */ /* 0x000fe20000410000 */
[----:B------:R-:W-:Y:S01]  /*58f0*/  FADD.FTZ R80, R113, R80 ;  /* 0x0000005071507221 */ /* 0x000fe20000010000 */
[----:B------:R-:W-:Y:S01]  /*5900*/  FFMA.FTZ R69, R128, R50, R69 ;  /* 0x0000003280457223 */ /* 0x000fe20000010045 */
[----:B------:R-:W0:Y:S01]  /*5910*/  SHFL.DOWN P0, R182, R177, 0x8, 0x1f ;  /* 0x09001f00b1b67f89 */ /* 0x000e220000000000 */
[-C--:B------:R-:W-:Y:S01]  /*5920*/  FFMA.FTZ R112, R97, R110.reuse, R112 ;  /* 0x0000006e61707223 */ /* 0x080fe20000010070 */
[-C--:B------:R-:W-:Y:S01]  /*5930*/  FFMA.FTZ R225, R100, R49.reuse, R225 ;  /* 0x0000003164e17223 */ /* 0x080fe200000100e1 */
        /* <DEDUP_REMOVED lines=33> */
.L_x_6509:
[----:B------:R-:W-:Y:S05]  /*5b50*/  BSYNC B0 ;  /* 0x0000000000007941 */ /* 0x000fea0003800000 */
.L_x_6508:
[----:B------:R-:W-:Y:S01]  /*5b60*/  IADD3 R156, R156, 0x1, RZ ;  /* 0x000000019c9c7810 */ /* 0x000fe20007ffe0ff */
[----:B------:R-:W-:-:S03]  /*5b70*/  UIADD3 UR5, UP0, UR5, 0x1, URZ ;  /* 0x0000000105057890 */ /* 0x000fc6000ff1e03f */
[----:B------:R-:W-:Y:S01]  /*5b80*/  ISETP.GE.AND P0, PT, R156, UR34, PT ;  /* 0x000000229c007c0c */ /* 0x000fe2000bf06270 */
[----:B------:R-:W-:-:S12]  /*5b90*/  UIADD3.X UR6, URZ, UR6, URZ, UP0, !UPT ;  /* 0x000000063f067290 */ /* 0x000fd800087fe43f */
[----:B------:R-:W-:Y:S05]  /*5ba0*/  @!P0 BRA `(.L_x_6510) ;  /* 0xffffffc800d48947 */ /* 0x000fea000383ffff */
.L_x_6466:
[----:B------:R-:W-:Y:S01]  /*5bb0*/  BAR.SYNC.DEFER_BLOCKING 0x0 ;  /* 0x0000000000007b1d */ /* 0x000fe20000010000 */
[----:B------:R-:W-:Y:S01]  /*5bc0*/  IADD3 R18, P1, R18, -0x1000, RZ ;  /* 0xfffff00012127810 */ /* 0x000fe20007f3e0ff */
[----:B------:R-:W-:Y:S01]  /*5bd0*/  UIADD3 UR4, UR4, -0x400, URZ ;  /* 0xfffffc0004047890 */ /* 0x000fe2000fffe03f */
[----:B------:R-:W-:Y:S02]  /*5be0*/  IADD3 R20, P2, R20, -0x1000, RZ ;  /* 0xfffff00014147810 */ /* 0x000fe40007f5e0ff */
[----:B------:R-:W-:-:S03]  /*5bf0*/  IADD3 R12, P3, R12, -0x1000, RZ ;  /* 0xfffff0000c0c7810 */ /* 0x000fc60007f7e0ff */
[----:B------:R-:W4:Y:S01]  /*5c00*/  LDC.64 R30, c[0x0][0x390] ;  /* 0x0000e400ff1e7b82 */ /* 0x000f220000000a00 */
[----:B------:R-:W-:Y:S02]  /*5c10*/  IADD3 R14, P4, R14, -0x1000, RZ ;  /* 0xfffff0000e0e7810 */ /* 0x000fe40007f9e0ff */
[----:B------:R-:W-:Y:S02]  /*5c20*/  IADD3 R16, P5, R16, -0x1000, RZ ;  /* 0xfffff00010107810 */ /* 0x000fe40007fbe0ff */
[----:B------:R-:W-:Y:S02]  /*5c30*/  IADD3.X R19, R19, -0x1, RZ, P1, !PT ;  /* 0xffffffff13137810 */ /* 0x000fe40000ffe4ff */
[----:B------:R-:W-:Y:S01]  /*5c40*/  IADD3.X R21, R21, -0x1, RZ, P2, !PT ;  /* 0xffffffff15157810 */ /* 0x000fe200017fe4ff */
[----:B------:R-:W5:Y:S01]  /*5c50*/  LDC.64 R48, c[0x0][0x388] ;  /* 0x0000e200ff307b82 */ /* 0x000f620000000a00 */
[----:B------:R-:W-:Y:S02]  /*5c60*/  IADD3.X R13, R13, -0x1, RZ, P3, !PT ;  /* 0xffffffff0d0d7810 */ /* 0x000fe40001ffe4ff */
[----:B------:R-:W-:-:S02]  /*5c70*/  IADD3.X R15, R15, -0x1, RZ, P4, !PT ;  /* 0xffffffff0f0f7810 */ /* 0x000fc400027fe4ff */
[----:B------:R-:W-:-:S03]  /*5c80*/  IADD3.X R17, R17, -0x1, RZ, P5, !PT ;  /* 0xffffffff11117810 */ /* 0x000fc60002ffe4ff */
[----:B------:R-:W0:Y:S01]  /*5c90*/  LDC.64 R50, c[0x0][0x3e0] ;  /* 0x0000f800ff327b82 */ /* 0x000e220000000a00 */
[----:B------:R-:W-:Y:S04]  /*5ca0*/  STS.128 [R27], R72 ;  /* 0x000000481b007388 */ /* 0x000fe80000000c00 */
[----:B------:R-:W-:Y:S01]  /*5cb0*/  STS.128 [R27+0x10], R68 ;  /* 0x000010441b007388 */ /* 0x000fe20000000c00 */
[-C--:B----4-:R-:W-:Y:S02]  /*5cc0*/  IMAD R0, R3, R30.reuse, RZ ;  /* 0x0000001e03007224 */ /* 0x090fe400078e02ff */
[----:B------:R-:W4:Y:S01]  /*5cd0*/  LDC.64 R52, c[0x0][0x3f0] ;  /* 0x0000fc00ff347b82 */ /* 0x000f220000000a00 */
[----:B------:R-:W-:Y:S01]  /*5ce0*/  STS.128 [R27+0x20], R64 ;  /* 0x000020401b007388 */ /* 0x000fe20000000c00 */
[----:B------:R-:W-:-:S03]  /*5cf0*/  IMAD.WIDE.U32 R28, R2, R30, UR8 ;  /* 0x00000008021c7e25 */ /* 0x000fc6000f8e001e */
[----:B------:R-:W-:Y:S01]  /*5d00*/  STS.128 [R27+0x30], R60 ;  /* 0x0000303c1b007388 */ /* 0x000fe20000000c00 */
[----:B------:R-:W-:-:S03]  /*5d10*/  NOP ;  /* 0x0000000000007918 */ /* 0x000fc60000000000 */
[----:B------:R-:W2:Y:S01]  /*5d20*/  LDS.128 R32, [R26] ;  /* 0x000000001a207984 */ /* 0x000ea20000000c00 */
[----:B------:R-:W-:Y:S02]  /*5d30*/  IMAD R31, R2, R31, R0 ;  /* 0x0000001f021f7224 */ /* 0x000fe400078e0200 */
[C---:B-----5:R-:W-:Y:S01]  /*5d40*/  IMAD R0, R48.reuse, UR14, RZ ;  /* 0x0000000e30007c24 */ /* 0x060fe2000f8e02ff */
[----:B------:R-:W5:Y:S02]  /*5d50*/  LDS.128 R36, [R26+0x200] ;  /* 0x000200001a247984 */ /* 0x000f640000000c00 */
[----:B------:R-:W-:Y:S01]  /*5d60*/  IADD3 R29, R29, R31, RZ ;  /* 0x0000001f1d1d7210 */ /* 0x000fe20007ffe0ff */
[----:B------:R-:W-:Y:S01]  /*5d70*/  IMAD R31, R49, UR15, R0 ;  /* 0x0000000f311f7c24 */ /* 0x000fe2000f8e0200 */
[----:B------:R-:W3:Y:S01]  /*5d80*/  LDS.128 R40, [R26+0x400] ;  /* 0x000400001a287984 */ /* 0x000ee20000000c00 */
[----:B------:R-:W-:Y:S01]  /*5d90*/  FADD.FTZ R0, R11, R88 ;  /* 0x000000580b007221 */ /* 0x000fe20000010000 */
[----:B------:R-:W-:-:S02]  /*5da0*/  IMAD.WIDE.U32 R28, R48, UR15, R28 ;  /* 0x0000000f301c7c25 */ /* 0x000fc4000f8e001c */
[----:B-1----:R-:W1:Y:S02]  /*5db0*/  LDS.128 R44, [R26+0x600] ;  /* 0x000600001a2c7984 */ /* 0x002e640000000c00 */
[----:B------:R-:W-:Y:S01]  /*5dc0*/  FADD.FTZ R11, R0, R89 ;  /* 0x00000059000b7221 */ /* 0x000fe20000010000 */
[----:B------:R-:W4:Y:S01]  /*5dd0*/  LDC.64 R48, c[0x0][0x3b0] ;  /* 0x0000ec00ff307b82 */ /* 0x000f220000000a00 */
[----:B------:R-:W-:Y:S02]  /*5de0*/  IADD3 R29, R29, R31, RZ ;  /* 0x0000001f1d1d7210 */ /* 0x000fe40007ffe0ff */
[----:B------:R-:W-:Y:S01]  /*5df0*/  FADD.FTZ R0, R11, R90 ;  /* 0x0000005a0b007221 */ /* 0x000fe20000010000 */
[----:B0-----:R-:W-:-:S03]  /*5e00*/  LEA R30, P0, R28, R50, 0x2 ;  /* 0x000000321c1e7211 */ /* 0x001fc600078010ff */
[----:B------:R-:W-:Y:S01]  /*5e10*/  FADD.FTZ R11, R0, R91 ;  /* 0x0000005b000b7221 */ /* 0x000fe20000010000 */
[----:B------:R-:W-:Y:S02]  /*5e20*/  LEA.HI.X R31, R28, R51, R29, 0x2, P0 ;  /* 0x000000331c1f7211 */ /* 0x000fe400000f141d */
[----:B------:R-:W0:Y:S01]  /*5e30*/  LDC.64 R50, c[0x0][0x3a8] ;  /* 0x0000ea00ff327b82 */ /* 0x000e220000000a00 */
[----:B------:R-:W-:Y:S01]  /*5e40*/  FADD.FTZ R0, R11, R84 ;  /* 0x000000540b007221 */ /* 0x000fe20000010000 */
[----:B------:R-:W-:-:S04]  /*5e50*/  IMAD.WIDE R28, R25, 0x10, R30 ;  /* 0x00000010191c7825 */ /* 0x000fc800078e021e */
[----:B------:R-:W-:-:S04]  /*5e60*/  FADD.FTZ R11, R0, R85 ;  /* 0x00000055000b7221 */ /* 0x000fc80000010000 */
[----:B------:R-:W-:-:S04]  /*5e70*/  FADD.FTZ R0, R11, R86 ;  /* 0x000000560b007221 */ /* 0x000fc80000010000 */
[----:B------:R-:W-:Y:S01]  /*5e80*/  FADD.FTZ R11, R0, R87 ;  /* 0x00000057000b7221 */ /* 0x000fe20000010000 */
[-C--:B----4-:R-:W-:Y:S01]  /*5e90*/  IMAD R30, R3, R48.reuse, RZ ;  /* 0x00000030031e7224 */ /* 0x090fe200078e02ff */
[----:B--2---:R-:W-:Y:S02]  /*5ea0*/  STG.E.128 desc[UR10][R28.64+-0x1000], R32 ;  /* 0xfff000201c007986 */ /* 0x004fe4000c101d0a */
[----:B------:R-:W-:Y:S01]  /*5eb0*/  FADD.FTZ R0, R11, R80 ;  /* 0x000000500b007221 */ /* 0x000fe20000010000 */
[C---:B------:R-:W-:Y:S01]  /*5ec0*/  IMAD R11, R2.reuse, R49, R30 ;  /* 0x00000031020b7224 */ /* 0x040fe200078e021e */
[----:B-----5:R-:W-:Y:S04]  /*5ed0*/  STG.E.128 desc[UR10][R28.64+-0xe00], R36 ;  /* 0xfff200241c007986 */ /* 0x020fe8000c101d0a */
[----:B---3--:R-:W-:Y:S04]  /*5ee0*/  STG.E.128 desc[UR10][R28.64+-0xc00], R40 ;  /* 0xfff400281c007986 */ /* 0x008fe8000c101d0a */
[----:B-1----:R1:W-:Y:S01]  /*5ef0*/  STG.E.128 desc[UR10][R28.64+-0xa00], R44 ;  /* 0xfff6002c1c007986 */ /* 0x0023e2000c101d0a */
[----:B------:R-:W-:Y:S01]  /*5f00*/  BAR.SYNC.DEFER_BLOCKING 0x0 ;  /* 0x0000000000007b1d */ /* 0x000fe20000010000 */
[----:B-1----:R-:W-:-:S05]  /*5f10*/  IMAD.WIDE.U32 R28, R2, R48, UR8 ;  /* 0x00000008021c7e25 */ /* 0x002fca000f8e0030 */
[----:B------:R-:W-:Y:S01]  /*5f20*/  IADD3 R29, R29, R11, RZ ;  /* 0x0000000b1d1d7210 */ /* 0x000fe20007ffe0ff */
[----:B------:R-:W-:Y:S02]  /*5f30*/  STS.128 [R27], R88 ;  /* 0x000000581b007388 */ /* 0x000fe40000000c00 */
[----:B0-----:R-:W-:Y:S02]  /*5f40*/  IMAD.WIDE.U32 R28, R50, UR15, R28 ;  /* 0x0000000f321c7c25 */ /* 0x001fe4000f8e001c */
        /* <DEDUP_REMOVED lines=11> */
[----:B------:R4:W5:Y:S01]  /*6000*/  LDS.128 R44, [R26+0x600] ;  /* 0x000600001a2c7984 */ /* 0x0009620000000c00 */
[----:B------:R-:W-:Y:S02]  /*6010*/  FADD.FTZ R83, R82, R83 ;  /* 0x0000005352537221 */ /* 0x000fe40000010000 */
[----:B------:R-:W-:Y:S02]  /*6020*/  IADD3 R0, R29, R11, RZ ;  /* 0x0000000b1d007210 */ /* 0x000fe40007ffe0ff */
[----:B-1----:R-:W-:Y:S01]  /*6030*/  FADD.FTZ R76, R83, R76 ;  /* 0x0000004c534c7221 */ /* 0x002fe20000010000 */
[----:B----4-:R-:W-:-:S03]  /*6040*/  LEA R26, P0, R28, R52, 0x2 ;  /* 0x000000341c1a7211 */ /* 0x010fc600078010ff */
[----:B------:R-:W-:Y:S01]  /*6050*/  FADD.FTZ R77, R76, R77 ;  /* 0x0000004d4c4d7221 */ /* 0x000fe20000010000 */
[----:B------:R-:W-:-:S03]  /*6060*/  LEA.HI.X R27, R28, R53, R0, 0x2, P0 ;  /* 0x000000351c1b7211 */ /* 0x000fc600000f1400 */
[----:B------:R-:W-:Y:S01]  /*6070*/  FADD.FTZ R78, R77, R78 ;  /* 0x0000004e4d4e7221 */ /* 0x000fe20000010000 */
[C---:B------:R-:W-:Y:S02]  /*6080*/  ISETP.GT.AND P0, PT, R22.reuse, 0x1, PT ;  /* 0x000000011600780c */ /* 0x040fe40003f04270 */
[----:B------:R-:W-:Y:S01]  /*6090*/  IADD3 R22, R22, -0x1, RZ ;  /* 0xffffffff16167810 */ /* 0x000fe20007ffe0ff */
[----:B------:R-:W-:-:S04]  /*60a0*/  IMAD.WIDE R26, R25, 0x10, R26 ;  /* 0x00000010191a7825 */ /* 0x000fc800078e021a */
[----:B------:R-:W-:Y:S01]  /*60b0*/  FADD.FTZ R11, R78, R79 ;  /* 0x0000004f4e0b7221 */ /* 0x000fe20000010000 */
[----:B--2---:R1:W-:Y:S04]  /*60c0*/  STG.E.128 desc[UR10][R26.64+-0x1000], R32 ;  /* 0xfff000201a007986 */ /* 0x0043e8000c101d0a */
[----:B---3--:R1:W-:Y:S04]  /*60d0*/  STG.E.128 desc[UR10][R26.64+-0xe00], R36 ;  /* 0xfff200241a007986 */ /* 0x0083e8000c101d0a */
[----:B0-----:R1:W-:Y:S04]  /*60e0*/  STG.E.128 desc[UR10][R26.64+-0xc00], R40 ;  /* 0xfff400281a007986 */ /* 0x0013e8000c101d0a */
[----:B-----5:R1:W-:Y:S01]  /*60f0*/  STG.E.128 desc[UR10][R26.64+-0xa00], R44 ;  /* 0xfff6002c1a007986 */ /* 0x0203e2000c101d0a */
[----:B------:R-:W-:Y:S05]  /*6100*/  @P0 BRA `(.L_x_6511) ;  /* 0xffffffa800480947 */ /* 0x000fea000383ffff */
.L_x_6464:
        /* <DEDUP_REMOVED lines=9> */
[----:B-----5:R-:W0:Y:S01]  /*61a0*/  SHFL.DOWN P0, R5, R0, 0x2, 0x1f ;  /* 0x08401f0000057f89 */ /* 0x020e220000000000 */
        /* <DEDUP_REMOVED lines=20> */
[----:B------:R-:W-:-:S04]  /*62f0*/  @!P0 MOV R0, 0x400 ;  /* 0x0000040000008802 */ /* 0x000fc80000000f00 */
[----:B--2---:R-:W-:-:S06]  /*6300*/  @!P0 LEA R5, R5, R0, 0x18 ;  /* 0x0000000005058211 */ /* 0x004fcc00078ec0ff */
[----:B------:R-:W0:Y:S02]  /*6310*/  @!P0 LDS R5, [R5+0x4208] ;  /* 0x0042080005058984 */ /* 0x000e240000000800 */
[----:B0-----:R-:W-:-:S05]  /*6320*/  @!P0 FADD.FTZ R6, R6, R5 ;  /* 0x0000000506068221 */ /* 0x001fca0000010000 */
[----:B------:R2:W-:Y:S02]  /*6330*/  REDG.E.ADD.F32.FTZ.RN.STRONG.GPU desc[UR10][R134.64], R6 ;  /* 0x00000006860079a6 */ /* 0x0005e4000c10f38a */
.L_x_6513:
[----:B------:R-:W-:Y:S05]  /*6340*/  BSYNC B0 ;  /* 0x0000000000007941 */ /* 0x000fea0003800000 */
.L_x_6512:
        /* <DEDUP_REMOVED lines=8> */
[----:B------:R-:W2:Y:S01]  /*63d0*/  S2R R9, SR_TID.X ;  /* 0x0000000000097919 */ /* 0x000ea20000002100 */
[----:B---3--:R-:W-:-:S05]  /*63e0*/  @P0 FADD R0, R0, R11 ;  /* 0x0000000b00000221 */ /* 0x008fca0000000000 */
[----:B-----5:R-:W3:Y:S01]  /*63f0*/  SHFL.DOWN P0, R5, R0, 0x2, 0x1f ;  /* 0x08401f0000057f89 */ /* 0x020ee20000000000 */
[----:B0-----:R-:W-:-:S13]  /*6400*/  ISETP.NE.AND P1, PT, R6, RZ, PT ;  /* 0x000000ff0600720c */ /* 0x001fda0003f25270 */
[----:B------:R-:W0:Y:S01]  /*6410*/  @!P1 S2R R13, SR_CgaCtaId ;  /* 0x00000000000d9919 */ /* 0x000e220000008800 */
[----:B------:R-:W-:Y:S01]  /*6420*/  @!P1 MOV R8, 0x400 ;  /* 0x0000040000089802 */ /* 0x000fe20000000f00 */
[----:B---3--:R-:W-:Y:S01]  /*6430*/  @P0 FADD R5, R0, R5 ;  /* 0x0000000500050221 */ /* 0x008fe20000000000 */
[----:B--2---:R-:W-:-:S04]  /*6440*/  @!P1 SHF.R.S32.HI R0, RZ, 0x1f, R9 ;  /* 0x0000001fff009819 */ /* 0x004fc80000011409 */
[----:B------:R-:W2:Y:S01]  /*6450*/  SHFL.DOWN P0, R4, R5, 0x4, 0x1f ;  /* 0x08801f0005047f89 */ /* 0x000ea20000000000 */
[----:B------:R-:W-:-:S04]  /*6460*/  @!P1 LEA.HI R0, R0, R9, RZ, 0x5 ;  /* 0x0000000900009211 */ /* 0x000fc800078f28ff */
[----:B------:R-:W-:Y:S01]  /*6470*/  @!P1 SHF.R.S32.HI R0, RZ, 0x5, R0 ;  /* 0x00000005ff009819 */ /* 0x000fe20000011400 */
[----:B--2---:R-:W-:Y:S01]  /*6480*/  @P0 FADD R4, R5, R4 ;  /* 0x0000000405040221 */ /* 0x004fe20000000000 */
        /* <DEDUP_REMOVED lines=16> */
[----:B------:R-:W-:Y:S01]  /*6590*/  MOV R9, RZ ;  /* 0x000000ff00097202 */ /* 0x000fe20000000f00 */
[----:B------:R-:W-:Y:S06]  /*65a0*/  BRA `(.L_x_6516) ;  /* 0x0000000000047947 */ /* 0x000fec0003800000 */
.L_x_6515:
[----:B0-----:R-:W0:Y:S02]  /*65b0*/  S2R R9, SR_TID.X ;  /* 0x0000000000097919 */ /* 0x001e240000002100 */
.L_x_6516:
[----:B------:R-:W-:Y:S05]  /*65c0*/  BSYNC B0 ;  /* 0x0000000000007941 */ /* 0x000fea0003800000 */
.L_x_6514:
[----:B------:R-:W-:Y:S02]  /*65d0*/  ULDC UR12, c[0x0][0x21c] ;  /* 0x00008700000c7ab9 */ /* 0x000fe40000000800 */
[----:B0-----:R-:W-:-:S13]  /*65e0*/  ISETP.GE.AND P0, PT, R9, UR12, PT ;  /* 0x0000000c09007c0c */ /* 0x001fda000bf06270 */
[----:B------:R-:W-:Y:S05]  /*65f0*/  @P0 EXIT ;  /* 0x000000000000094d */ /* 0x000fea0003800000 */
[----:B------:R-:W0:Y:S01]  /*6600*/  S2UR UR5, SR_CgaCtaId ;  /* 0x00000000000579c3 */ /* 0x000e220000008800 */
[----:B------:R-:W-:Y:S01]  /*6610*/  ULDC.64 UR6, c[0x0][0x338] ;  /* 0x0000ce0000067ab9 */ /* 0x000fe20000000a00 */
[----:B------:R-:W-:Y:S01]  /*6620*/  UMOV UR4, 0x400 ;  /* 0x0000040000047882 */ /* 0x000fe20000000000 */
[----:B------:R-:W-:Y:S01]  /*6630*/  IMAD R3, R3, UR6, RZ ;  /* 0x0000000603037c24 */ /* 0x000fe2000f8e02ff */
[----:B------:R-:W-:Y:S01]  /*6640*/  ULDC.64 UR8, c[0x0][0x3c0] ;  /* 0x0000f00000087ab9 */ /* 0x000fe20000000a00 */
[----:B---3-5:R-:W-:-:S04]  /*6650*/  IMAD.WIDE.U32 R4, R2, UR6, RZ ;  /* 0x0000000602047c25 */ /* 0x028fc8000f8e00ff */
[----:B------:R-:W-:Y:S01]  /*6660*/  IMAD R3, R2, UR7, R3 ;  /* 0x0000000702037c24 */ /* 0x000fe2000f8e0203 */
[----:B------:R-:W-:-:S04]  /*6670*/  ULDC.64 UR6, c[0x0][0x340] ;  /* 0x0000d00000067ab9 */ /* 0x000fc80000000a00 */
[----:B------:R-:W-:Y:S01]  /*6680*/  IADD3 R13, R5, R3, RZ ;  /* 0x00000003050d7210 */ /* 0x000fe20007ffe0ff */
[----:B0-----:R-:W-:-:S03]  /*6690*/  ULEA UR4, UR5, UR4, 0x18 ;  /* 0x0000000405047291 */ /* 0x001fc6000f8ec03f */
[----:B------:R-:W-:-:S09]  /*66a0*/  ULDC UR5, c[0x0][0x0] ;  /* 0x0000000000057ab9 */ /* 0x000fd20000000800 */
.L_x_6517:
[----:B------:R-:W-:Y:S02]  /*66b0*/  LEA R0, R9, UR4, 0x2 ;  /* 0x0000000409007c11 */ /* 0x000fe4000f8e10ff */
[----:B------:R-:W-:Y:S02]  /*66c0*/  SHF.R.S32.HI R2, RZ, 0x1f, R9 ;  /* 0x0000001fff027819 */ /* 0x000fe40000011409 */
[----:B------:R-:W-:Y:S01]  /*66d0*/  MOV R3, R13 ;  /* 0x0000000d00037202 */ /* 0x000fe20000000f00 */
[----:B0-----:R-:W0:Y:S02]  /*66e0*/  LDS R11, [R0+0x5740] ;  /* 0x00574000000b7984 */ /* 0x001e240000000800 */
[----:B--2-4-:R-:W-:Y:S01]  /*66f0*/  IMAD R6, R2, UR6, RZ ;  /* 0x0000000602067c24 */ /* 0x014fe2000f8e02ff */
        /* <DEDUP_REMOVED lines=11> */
.L_x_6470:
[----:B------:R-:W-:Y:S01]  /*67b0*/  HFMA2.MMA R117, -RZ, RZ, 0, 5.9604644775390625e-08 ;  /* 0x00000001ff757435 */ /* 0x000fe200000001ff */
[----:B------:R-:W-:Y:S02]  /*67c0*/  MOV R115, R110 ;  /* 0x0000006e00737202 */ /* 0x000fe40000000f00 */
[----:B------:R-:W-:Y:S02]  /*67d0*/  MOV R118, RZ ;  /* 0x000000ff00767202 */ /* 0x000fe40000000f00 */
[----:B------:R-:W-:-:S07]  /*67e0*/  MOV R114, 0xffffffff ;  /* 0xffffffff00727802 */ /* 0x000fce0000000f00 */
[----:B012--5:R-:W-:Y:S05]  /*67f0*/  WARPSYNC.COLLECTIVE R114, `(.L_x_6518) ;  /* 0x0000000072087348 */ /* 0x027fea0003c00000 */
[----:B------:R3:W4:Y:S02]  /*6800*/  SHFL.UP P3, R112, R115, R117, R118 ;  /* 0x0400007573707389 */ /* 0x0007240000060076 */
[----:B012345:R-:W-:Y:S01]  /*6810*/  ENDCOLLECTIVE ;  /* 0x000000000000791b */ /* 0x03ffe20003800000 */
.L_x_6518:
[----:B------:R-:W-:Y:S02]  /*6820*/  MOV R115, R111 ;  /* 0x0000006f00737202 */ /* 0x000fe40000000f00 */
[----:B------:R-:W-:-:S07]  /*6830*/  MOV R113, R112 ;  /* 0x0000007000717202 */ /* 0x000fce0000000f00 */
[----:B------:R-:W-:Y:S05]  /*6840*/  WARPSYNC.COLLECTIVE R114, `(.L_x_6519) ;  /* 0x0000000072087348 */ /* 0x000fea0003c00000 */
[----:B------:R0:W1:Y:S02]  /*6850*/  SHFL.UP P3, R112, R115, R117, R118 ;  /* 0x0400007573707389 */ /* 0x0000640000060076 */
[----:B01----:R-:W-:Y:S01]  /*6860*/  ENDCOLLECTIVE ;  /* 0x000000000000791b */ /* 0x003fe20003800000 */
.L_x_6519:
        /* <DEDUP_REMOVED lines=8> */
.L_x_6520:
[----:B------:R-:W-:Y:S02]  /*68f0*/  MOV R115, R111 ;  /* 0x0000006f00737202 */ /* 0x000fe40000000f00 */
[----:B------:R-:W-:-:S07]  /*6900*/  MOV R113, R112 ;  /* 0x0000007000717202 */ /* 0x000fce0000000f00 */
[----:B------:R-:W-:Y:S05]  /*6910*/  WARPSYNC.COLLECTIVE R114, `(.L_x_6521) ;  /* 0x0000000072087348 */ /* 0x000fea0003c00000 */
[----:B------:R0:W1:Y:S02]  /*6920*/  SHFL.UP P3, R112, R115, R117, R118 ;  /* 0x0400007573707389 */ /* 0x0000640000060076 */
[----:B01----:R-:W-:Y:S01]  /*6930*/  ENDCOLLECTIVE ;  /* 0x000000000000791b */ /* 0x003fe20003800000 */
.L_x_6521:
        /* <DEDUP_REMOVED lines=8> */
.L_x_6522:
[----:B------:R-:W-:Y:S02]  /*69c0*/  MOV R115, R111 ;  /* 0x0000006f00737202 */ /* 0x000fe40000000f00 */
[----:B------:R-:W-:-:S07]  /*69d0*/  MOV R113, R112 ;  /* 0x0000007000717202 */ /* 0x000fce0000000f00 */
[----:B------:R-:W-:Y:S05]  /*69e0*/  WARPSYNC.COLLECTIVE R114, `(.L_x_6523) ;  /* 0x0000000072087348 */ /* 0x000fea0003c00000 */
[----:B------:R0:W1:Y:S02]  /*69f0*/  SHFL.UP P3, R112, R115, R117, R118 ;  /* 0x0400007573707389 */ /* 0x0000640000060076 */
[----:B01----:R-:W-:Y:S01]  /*6a00*/  ENDCOLLECTIVE ;  /* 0x000000000000791b */ /* 0x003fe20003800000 */
.L_x_6523:
        /* <DEDUP_REMOVED lines=8> */
.L_x_6524:
[----:B------:R-:W-:Y:S02]  /*6a90*/  MOV R115, R111 ;  /* 0x0000006f00737202 */ /* 0x000fe40000000f00 */
[----:B------:R-:W-:-:S07]  /*6aa0*/  MOV R113, R112 ;  /* 0x0000007000717202 */ /* 0x000fce0000000f00 */
[----:B------:R-:W-:Y:S05]  /*6ab0*/  WARPSYNC.COLLECTIVE R114, `(.L_x_6525) ;  /* 0x0000000072087348 */ /* 0x000fea0003c00000 */
[----:B------:R0:W1:Y:S02]  /*6ac0*/  SHFL.UP P3, R112, R115, R117, R118 ;  /* 0x0400007573707389 */ /* 0x0000640000060076 */
[----:B01----:R-:W-:Y:S01]  /*6ad0*/  ENDCOLLECTIVE ;  /* 0x000000000000791b */ /* 0x003fe20003800000 */
.L_x_6525:
        /* <DEDUP_REMOVED lines=8> */
.L_x_6526:
[----:B------:R-:W-:Y:S02]  /*6b60*/  MOV R115, R111 ;  /* 0x0000006f00737202 */ /* 0x000fe40000000f00 */
[----:B------:R-:W-:-:S07]  /*6b70*/  MOV R113, R112 ;  /* 0x0000007000717202 */ /* 0x000fce0000000f00 */
[----:B------:R-:W-:Y:S05]  /*6b80*/  WARPSYNC.COLLECTIVE R114, `(.L_x_6527) ;  /* 0x0000000072087348 */ /* 0x000fea0003c00000 */
[----:B------:R0:W1:Y:S02]  /*6b90*/  SHFL.UP P3, R112, R115, R117, R118 ;  /* 0x0400007573707389 */ /* 0x0000640000060076 */
[----:B01----:R-:W-:Y:S01]  /*6ba0*/  ENDCOLLECTIVE ;  /* 0x000000000000791b */ /* 0x003fe20003800000 */
.L_x_6527:
[----:B------:R-:W-:Y:S05]  /*6bb0*/  BRA `(.L_x_6528) ;  /* 0xffffffc800407947 */ /* 0x000fea000383ffff */
.L_x_6471:
[----:B------:R-:W-:Y:S01]  /*6bc0*/  HFMA2.MMA R217, -RZ, RZ, 0, 1.847743988037109375e-06 ;  /* 0x0000001fffd97435 */ /* 0x000fe200000001ff */
[----:B------:R-:W-:Y:S01]  /*6bd0*/  BSSY B0, `(.L_x_6529) ;  /* 0x0000007000007945 */ /* 0x000fe20003800000 */
[----:B------:R-:W-:Y:S02]  /*6be0*/  MOV R215, R110 ;  /* 0x0000006e00d77202 */ /* 0x000fe40000000f00 */
[----:B------:R-:W-:Y:S02]  /*6bf0*/  MOV R230, 0x1f ;  /* 0x0000001f00e67802 */ /* 0x000fe40000000f00 */
[----:B------:R-:W-:-:S07]  /*6c00*/  MOV R114, 0xffffffff ;  /* 0xffffffff00727802 */ /* 0x000fce0000000f00 */
[----:B-12--5:R-:W-:Y:S05]  /*6c10*/  WARPSYNC.COLLECTIVE R114, `(.L_x_6530) ;  /* 0x0000000072087348 */ /* 0x026fea0003c00000 */
[----:B------:R0:W3:Y:S02]  /*6c20*/  SHFL.IDX P3, R213, R215, R217, R230 ;  /* 0x000000d9d7d57389 */ /* 0x0000e400000600e6 */
[----:B0123-5:R-:W-:Y:S01]  /*6c30*/  ENDCOLLECTIVE ;  /* 0x000000000000791b */ /* 0x02ffe20003800000 */
.L_x_6530:
[----:B------:R-:W-:Y:S05]  /*6c40*/  BSYNC B0 ;  /* 0x0000000000007941 */ /* 0x000fea0003800000 */
.L_x_6529:
[----:B------:R-:W-:Y:S05]  /*6c50*/  BRA `(.L_x_6531) ;  /* 0xffffffc8002c7947 */ /* 0x000fea000383ffff */
.L_x_6472:
        /* <DEDUP_REMOVED lines=8> */
.L_x_6533:
[----:B------:R-:W-:Y:S05]  /*6ce0*/  BSYNC B0 ;  /* 0x0000000000007941 */ /* 0x000fea0003800000 */
.L_x_6532:
[----:B------:R-:W-:Y:S05]  /*6cf0*/  BRA `(.L_x_6534) ;  /* 0xffffffc8000c7947 */ /* 0x000fea000383ffff */
.L_x_6473:
[----:B------:R-:W-:Y:S01]  /*6d00*/  HFMA2.MMA R117, -RZ, RZ, 0, 5.9604644775390625e-08 ;  /* 0x00000001ff757435 */ /* 0x000fe200000001ff */
[----:B------:R-:W-:Y:S01]  /*6d10*/  BSSY B0, `(.L_x_6535) ;  /* 0x0000007000007945 */ /* 0x000fe20003800000 */
[----:B------:R-:W-:Y:S02]  /*6d20*/  MOV R115, R110 ;  /* 0x0000006e00737202 */ /* 0x000fe40000000f00 */
[----:B------:R-:W-:Y:S02]  /*6d30*/  MOV R118, RZ ;  /* 0x000000ff00767202 */ /* 0x000fe40000000f00 */
[----:B------:R-:W-:-:S07]  /*6d40*/  MOV R114, 0xffffffff ;  /* 0xffffffff00727802 */ /* 0x000fce0000000f00 */
[----:B-12--5:R-:W-:Y:S05]  /*6d50*/  WARPSYNC.COLLECTIVE R114, `(.L_x_6536) ;  /* 0x0000000072087348 */ /* 0x026fea0003c00000 */
[----:B------:R0:W3:Y:S02]  /*6d60*/  SHFL.UP P3, R112, R115, R117, R118 ;  /* 0x0400007573707389 */ /* 0x0000e40000060076 */
[----:B0123-5:R-:W-:Y:S01]  /*6d70*/  ENDCOLLECTIVE ;  /* 0x000000000000791b */ /* 0x02ffe20003800000 */
.L_x_6536:
[----:B------:R-:W-:Y:S05]  /*6d80*/  BSYNC B0 ;  /* 0x0000000000007941 */ /* 0x000fea0003800000 */
.L_x_6535:
        /* <DEDUP_REMOVED lines=11> */
.L_x_6537:
[----:B------:R-:W-:Y:S05]  /*6e40*/  WARPSYNC.COLLECTIVE R114, `(.L_x_6538) ;  /* 0x0000000072087348 */ /* 0x000fea0003c00000 */
[----:B------:R0:W1:Y:S02]  /*6e50*/  SHFL.IDX P3, R213, R215, R217, R230 ;  /* 0x000000d9d7d57389 */ /* 0x00006400000600e6 */
[----:B01----:R-:W-:Y:S01]  /*6e60*/  ENDCOLLECTIVE ;  /* 0x000000000000791b */ /* 0x003fe20003800000 */
.L_x_6538:
[----:B------:R-:W-:Y:S02]  /*6e70*/  MOV R215, R175 ;  /* 0x000000af00d77202 */ /* 0x000fe40000000f00 */
[----:B------:R-:W-:Y:S02]  /*6e80*/  MOV R111, R112 ;  /* 0x00000070006f7202 */ /* 0x000fe40000000f00 */
[----:B------:R-:W-:-:S07]  /*6e90*/  MOV R112, R213 ;  /* 0x000000d500707202 */ /* 0x000fce0000000f00 */
[----:B------:R-:W-:Y:S05]  /*6ea0*/  WARPSYNC.COLLECTIVE R114, `(.L_x_6539) ;  /* 0x0000000072087348 */ /* 0x000fea0003c00000 */
[----:B------:R0:W1:Y:S02]  /*6eb0*/  SHFL.IDX P3, R213, R215, R217, R230 ;  /* 0x000000d9d7d57389 */ /* 0x00006400000600e6 */
[----:B01----:R-:W-:Y:S01]  /*6ec0*/  ENDCOLLECTIVE ;  /* 0x000000000000791b */ /* 0x003fe20003800000 */
.L_x_6539:
[----:B------:R-:W-:Y:S01]  /*6ed0*/  MOV R113, R213 ;  /* 0x000000d500717202 */ /* 0x000fe20000000f00 */
[----:B------:R-:W-:Y:S06]  /*6ee0*/  BRA `(.L_x_6540) ;  /* 0xffffffc400a87947 */ /* 0x000fec000383ffff */
.L_x_6475:
        /* <DEDUP_REMOVED lines=9> */
.L_x_6541:
[----:B------:R-:W-:Y:S02]  /*6f80*/  MOV R195, R109 ;  /* 0x0000006d00c37202 */ /* 0x000fe40000000f00 */
[----:B------:R-:W-:-:S07]  /*6f90*/  MOV R113, R115 ;  /* 0x0000007300717202 */ /* 0x000fce0000000f00 */
[----:B------:R-:W-:Y:S05]  /*6fa0*/  WARPSYNC.COLLECTIVE R114, `(.L_x_6542) ;  /* 0x0000000072087348 */ /* 0x000fea0003c00000 */
[----:B------:R0:W1:Y:S02]  /*6fb0*/  SHFL.DOWN P6, R115, R195, R209, R220 ;  /* 0x080000d1c3737389 */ /* 0x00006400000c00dc */
[----:B01----:R-:W-:Y:S01]  /*6fc0*/  ENDCOLLECTIVE ;  /* 0x000000000000791b */ /* 0x003fe20003800000 */
.L_x_6542:
        /* <DEDUP_REMOVED lines=8> */
.L_x_6543:
[----:B------:R-:W-:Y:S02]  /*7050*/  MOV R195, R109 ;  /* 0x0000006d00c37202 */ /* 0x000fe40000000f00 */
[----:B------:R-:W-:-:S07]  /*7060*/  MOV R113, R115 ;  /* 0x0000007300717202 */ /* 0x000fce0000000f00 */
[----:B------:R-:W-:Y:S05]  /*7070*/  WARPSYNC.COLLECTIVE R114, `(.L_x_6544) ;  /* 0x0000000072087348 */ /* 0x000fea0003c00000 */
[----:B------:R0:W1:Y:S02]  /*7080*/  SHFL.DOWN P6, R115, R195, R209, R220 ;  /* 0x080000d1c3737389 */ /* 0x00006400000c00dc */
[----:B01----:R-:W-:Y:S01]  /*7090*/  ENDCOLLECTIVE ;  /* 0x000000000000791b */ /* 0x003fe20003800000 */
.L_x_6544:
        /* <DEDUP_REMOVED lines=8> */
.L_x_6545:
[----:B------:R-:W-:Y:S02]  /*7120*/  MOV R195, R109 ;  /* 0x0000006d00c37202 */ /* 0x000fe40000000f00 */
[----:B------:R-:W-:-:S07]  /*7130*/  MOV R113, R115 ;  /* 0x0000007300717202 */ /* 0x000fce0000000f00 */
[----:B------:R-:W-:Y:S05]  /*7140*/  WARPSYNC.COLLECTIVE R114, `(.L_x_6546) ;  /* 0x0000000072087348 */ /* 0x000fea0003c00000 */
[----:B------:R0:W1:Y:S02]  /*7150*/  SHFL.DOWN P6, R115, R195, R209, R220 ;  /* 0x080000d1c3737389 */ /* 0x00006400000c00dc */
[----:B01----:R-:W-:Y:S01]  /*7160*/  ENDCOLLECTIVE ;  /* 0x000000000000791b */ /* 0x003fe20003800000 */
.L_x_6546:
        /* <DEDUP_REMOVED lines=8> */
.L_x_6547:
[----:B------:R-:W-:Y:S02]  /*71f0*/  MOV R195, R109 ;  /* 0x0000006d00c37202 */ /* 0x000fe40000000f00 */
[----:B------:R-:W-:-:S07]  /*7200*/  MOV R113, R115 ;  /* 0x0000007300717202 */ /* 0x000fce0000000f00 */
[----:B------:R-:W-:Y:S05]  /*7210*/  WARPSYNC.COLLECTIVE R114, `(.L_x_6548) ;  /* 0x0000000072087348 */ /* 0x000fea0003c00000 */
[----:B------:R0:W1:Y:S02]  /*7220*/  SHFL.DOWN P6, R115, R195, R209, R220 ;  /* 0x080000d1c3737389 */ /* 0x00006400000c00dc */
[----:B01----:R-:W-:Y:S01]  /*7230*/  ENDCOLLECTIVE ;  /* 0x000000000000791b */ /* 0x003fe20003800000 */
.L_x_6548:
        /* <DEDUP_REMOVED lines=8> */
.L_x_6549:
[----:B------:R-:W-:Y:S02]  /*72c0*/  MOV R195, R109 ;  /* 0x0000006d00c37202 */ /* 0x000fe40000000f00 */
[----:B------:R-:W-:-:S07]  /*72d0*/  MOV R113, R115 ;  /* 0x0000007300717202 */ /* 0x000fce0000000f00 */
[----:B------:R-:W-:Y:S05]  /*72e0*/  WARPSYNC.COLLECTIVE R114, `(.L_x_6550) ;  /* 0x0000000072087348 */ /* 0x000fea0003c00000 */
[----:B------:R0:W1:Y:S02]  /*72f0*/  SHFL.DOWN P6, R115, R195, R209, R220 ;  /* 0x080000d1c3737389 */ /* 0x00006400000c00dc */
[----:B01----:R-:W-:Y:S01]  /*7300*/  ENDCOLLECTIVE ;  /* 0x000000000000791b */ /* 0x003fe20003800000 */
.L_x_6550:
        /* <DEDUP_REMOVED lines=9> */
.L_x_6551:
[----:B------:R-:W-:Y:S02]  /*73a0*/  MOV R215, R109 ;  /* 0x0000006d00d77202 */ /* 0x000fe40000000f00 */
[----:B------:R-:W-:-:S07]  /*73b0*/  MOV R175, R213 ;  /* 0x000000d500af7202 */ /* 0x000fce0000000f00 */
[----:B------:R-:W-:Y:S05]  /*73c0*/  WARPSYNC.COLLECTIVE R114, `(.L_x_6552) ;  /* 0x0000000072087348 */ /* 0x000fea0003c00000 */
[----:B------:R0:W1:Y:S02]  /*73d0*/  SHFL.IDX P3, R213, R215, R217, R230 ;  /* 0x000000d9d7d57389 */ /* 0x00006400000600e6 */
[----:B01----:R-:W-:Y:S01]  /*73e0*/  ENDCOLLECTIVE ;  /* 0x000000000000791b */ /* 0x003fe20003800000 */
.L_x_6552:
[----:B------:R-:W-:Y:S05]  /*73f0*/  WARPSYNC.COLLECTIVE R114, `(.L_x_6553) ;  /* 0x0000000072087348 */ /* 0x000fea0003c00000 */
[----:B------:R0:W1:Y:S02]  /*7400*/  SHFL.DOWN P6, R115, R195, R209, R220 ;  /* 0x080000d1c3737389 */ /* 0x00006400000c00dc */
[----:B01----:R-:W-:Y:S01]  /*7410*/  ENDCOLLECTIVE ;  /* 0x000000000000791b */ /* 0x003fe20003800000 */
.L_x_6553:
[----:B------:R-:W-:Y:S02]  /*7420*/  MOV R215, R116 ;  /* 0x0000007400d77202 */ /* 0x000fe40000000f00 */
[----:B------:R-:W-:Y:S02]  /*7430*/  MOV R195, R109 ;  /* 0x0000006d00c37202 */ /* 0x000fe40000000f00 */
[----:B------:R-:W-:Y:S02]  /*7440*/  MOV R216, R213 ;  /* 0x000000d500d87202 */ /* 0x000fe40000000f00 */
[----:B------:R-:W-:-:S07]  /*7450*/  MOV R112, R115 ;  /* 0x0000007300707202 */ /* 0x000fce0000000f00 */
[----:B------:R-:W-:Y:S05]  /*7460*/  WARPSYNC.COLLECTIVE R114, `(.L_x_6554) ;  /* 0x0000000072087348 */ /* 0x000fea0003c00000 */
[----:B------:R0:W1:Y:S02]  /*7470*/  SHFL.DOWN P6, R115, R195, R209, R220 ;  /* 0x080000d1c3737389 */ /* 0x00006400000c00dc */
[----:B01----:R-:W-:Y:S01]  /*7480*/  ENDCOLLECTIVE ;  /* 0x000000000000791b */ /* 0x003fe20003800000 */
.L_x_6554:
[----:B------:R-:W-:Y:S05]  /*7490*/  WARPSYNC.COLLECTIVE R114, `(.L_x_6555) ;  /* 0x0000000072087348 */ /* 0x000fea0003c00000 */
[----:B------:R0:W1:Y:S02]  /*74a0*/  SHFL.IDX P3, R213, R215, R217, R230 ;  /* 0x000000d9d7d57389 */ /* 0x00006400000600e6 */
[----:B01----:R-:W-:Y:S01]  /*74b0*/  ENDCOLLECTIVE ;  /* 0x000000000000791b */ /* 0x003fe20003800000 */
.L_x_6555:
[----:B------:R-:W-:Y:S02]  /*74c0*/  MOV R215, R117 ;  /* 0x0000007500d77202 */ /* 0x000fe40000000f00 */
[----:B------:R-:W-:Y:S02]  /*74d0*/  MOV R113, R115 ;  /* 0x0000007300717202 */ /* 0x000fe40000000f00 */
[----:B------:R-:W-:-:S07]  /*74e0*/  MOV R187, R213 ;  /* 0x000000d500bb7202 */ /* 0x000fce0000000f00 */
[----:B------:R-:W-:Y:S05]  /*74f0*/  WARPSYNC.COLLECTIVE R114, `(.L_x_6556) ;  /* 0x0000000072087348 */ /* 0x000fea0003c00000 */
[----:B------:R0:W1:Y:S02]  /*7500*/  SHFL.IDX P3, R213, R215, R217, R230 ;  /* 0x000000d9d7d57389 */ /* 0x00006400000600e6 */
[----:B01----:R-:W-:Y:S01]  /*7510*/  ENDCOLLECTIVE ;  /* 0x000000000000791b */ /* 0x003fe20003800000 */
.L_x_6556:
[----:B------:R-:W-:Y:S01]  /*7520*/  MOV R115, R213 ;  /* 0x000000d500737202 */ /* 0x000fe20000000f00 */
[----:B------:R-:W-:Y:S06]  /*7530*/  BRA `(.L_x_6557) ;  /* 0xffffffc400a87947 */ /* 0x000fec000383ffff */
.L_x_6558:
        /* <DEDUP_REMOVED lines=12> */
.L_x_10973:


//--------------------- .text._Z25selective_scan_bwd_kernelI32Selective_Scan_bwd_kernel_traitsILi64ELi16ELb1ELb1ELb1ELb1ELb0EffEEv12SSMParamsBwd --------------------------
	.section	.text._Z25selective_scan_bwd_kernelI32Selective_Scan_bwd_kernel_traitsILi64ELi16ELb1ELb1ELb1ELb1ELb0EffEEv12SSMParamsBwd,"ax",@progbits
	.align	128
        .global         _Z25selective_scan_bwd_kernelI32Selective_Scan_bwd_kernel_traitsILi64ELi16ELb1ELb1ELb1ELb1ELb0EffEEv12SSMParamsBwd
        .type           _Z25selective_scan_bwd_kernelI32Selective_Scan_bwd_kernel_traitsILi64ELi16ELb1ELb1ELb1ELb1ELb0EffEEv12SSMParamsBwd,@function
        .size           _Z25selective_scan_bwd_kernelI32Selective_Scan_bwd_kernel_traitsILi64ELi16ELb1ELb1ELb1ELb1ELb0EffEEv12SSMParamsBwd,(.L_x_10974 - _Z25selective_scan_bwd_kernelI32Selective_Scan_bwd_kernel_traitsILi64ELi16ELb1ELb1ELb1ELb1ELb0EffEEv12SSMParamsBwd)
        .other          _Z25selective_scan_bwd_kernelI32Selective_Scan_bwd_kernel_traitsILi64ELi16ELb1ELb1ELb1ELb1ELb0EffEEv12SSMParamsBwd,@"STO_CUDA_ENTRY STV_DEFAULT"
_Z25selective_scan_bwd_kernelI32Selective_Scan_bwd_kernel_traitsILi64ELi16ELb1ELb1ELb1ELb1ELb0EffEEv12SSMParamsBwd:
.text._Z25selective_scan_bwd_kernelI32Selective_Scan_bwd_kernel_traitsILi64ELi16ELb1ELb1ELb1ELb1ELb0EffEEv12SSMParamsBwd:
        /* <DEDUP_REMOVED lines=45> */
[----:B------:R-:W-:-:S04]  /*02d0*/  USHF.R.S32.HI UR14, URZ, 0x1f, UR15 ;  /* 0x0000001f3f0e7899 */ /* 0x000fc8000801140f */
[----:B------:R-:W-:Y:S02]  /*02e0*/  UIMAD UR6, UR14, UR8, URZ ;  /* 0x000000080e0672a4 */ /* 0x000fe4000f8e023f */
[----:B------:R-:W-:Y:S02]  /*02f0*/  UIMAD.WIDE.U32 UR4, UR15, UR8, URZ ;  /* 0x000000080f0472a5 */ /* 0x000fe4000f8e003f */
[----:B------:R-:W-:-:S03]  /*0300*/  UIMAD UR6, UR15, UR9, UR6 ;  /* 0x000000090f0672a4 */ /* 0x000fc6000f8e0206 */
[----:B------:R-:W-:Y:S01]  /*0310*/  ULDC.64 UR8, c[0x0][0x290] ;  /* 0x0000a40000087ab9 */ /* 0x000fe20000000a00 */
[----:B------:R-:W-:Y:S01]  /*0320*/  @!P1 IADD3 R0, R0, -R9, RZ ;  /* 0x8000000900009210 */ /* 0x000fe20007ffe0ff */
[----:B------:R-:W-:-:S03]  /*0330*/  UIADD3 UR5, UR5, UR6, URZ ;  /* 0x0000000605057290 */ /* 0x000fc6000fffe03f */
[----:B------:R-:W-:Y:S02]  /*0340*/  ISETP.GE.U32.AND P0, PT, R0, R9, PT ;  /* 0x000000090000720c */ /* 0x000fe40003f06070 */
[----:B------:R-:W-:Y:S01]  /*0350*/  LOP3.LUT R0, R161, R8, RZ, 0x3c, !PT ;  /* 0x00000008a1007212 */ /* 0x000fe200078e3cff */
[----:B------:R-:W-:Y:S01]  /*0360*/  UIMAD.WIDE.U32 UR6, UR15, UR8, URZ ;  /* 0x000000080f0672a5 */ /* 0x000fe2000f8e003f */
[----:B------:R-:W-:Y:S01]  /*0370*/  @!P1 IADD3 R38, R38, 0x1, RZ ;  /* 0x0000000126269810 */ /* 0x000fe20007ffe0ff */
[----:B------:R-:W-:Y:S01]  /*0380*/  UIMAD UR8, UR14, UR8, URZ ;  /* 0x000000080e0872a4 */ /* 0x000fe2000f8e023f */
[----:B------:R-:W-:Y:S01]  /*0390*/  ISETP.GE.AND P2, PT, R0, RZ, PT ;  /* 0x000000ff0000720c */ /* 0x000fe20003f46270 */
[-C--:B--2---:R-:W-:Y:S01]  /*03a0*/  IMAD R0, R140, R4.reuse, RZ ;  /* 0x000000048c007224 */ /* 0x084fe200078e02ff */
[----:B------:R-:W-:Y:S01]  /*03b0*/  LEA R7, R23, 0xfffffc00, 0xa ;  /* 0xfffffc0017077811 */ /* 0x000fe200078e50ff */
[----:B------:R-:W-:Y:S01]  /*03c0*/  IMAD.WIDE.U32 R2, R161, R4, UR4 ;  /* 0x00000004a1027e25 */ /* 0x000fe2000f8e0004 */
[----:B------:R-:W-:-:S02]  /*03d0*/  UIMAD UR8, UR15, UR9, UR8 ;  /* 0x000000090f0872a4 */ /* 0x000fc4000f8e0208 */
[----:B------:R-:W-:Y:S01]  /*03e0*/  SHF.R.S32.HI R9, RZ, 0x1f, R7 ;  /* 0x0000001fff097819 */ /* 0x000fe20000011407 */
[----:B------:R-:W-:Y:S01]  /*03f0*/  IMAD R0, R161, R5, R0 ;  /* 0x00000005a1007224 */ /* 0x000fe200078e0200 */
[----:B------:R-:W-:Y:S02]  /*0400*/  @P0 IADD3 R38, R38, 0x1, RZ ;  /* 0x0000000126260810 */ /* 0x000fe40007ffe0ff */
[----:B------:R-:W-:Y:S01]  /*0410*/  IADD3 R35, P0, R7, R2, RZ ;  /* 0x0000000207237210 */ /* 0x000fe20007f1e0ff */
[----:B------:R-:W-:Y:S01]  /*0420*/  UIADD3 UR7, UR7, UR8, URZ ;  /* 0x0000000807077290 */ /* 0x000fe2000fffe03f */
[----:B------:R-:W-:Y:S02]  /*0430*/  ISETP.NE.AND P1, PT, R8, RZ, PT ;  /* 0x000000ff0800720c */ /* 0x000fe40003f25270 */
[----:B------:R-:W-:Y:S01]  /*0440*/  IADD3.X R10, R9, R3, R0, P0, !PT ;  /* 0x00000003090a7210 */ /* 0x000fe200007fe400 */
[-C--:B-1----:R-:W-:Y:S01]  /*0450*/  IMAD R0, R140, R12.reuse, RZ ;  /* 0x0000000c8c007224 */ /* 0x082fe200078e02ff */
[----:B------:R-:W-:Y:S01]  /*0460*/  UIMAD UR8, UR14, UR10, URZ ;  /* 0x0000000a0e0872a4 */ /* 0x000fe2000f8e023f */
[----:B------:R-:W-:-:S04]  /*0470*/  IMAD.WIDE.U32 R2, R161, R12, UR6 ;  /* 0x00000006a1027e25 */ /* 0x000fc8000f8e000c */
[----:B------:R-:W-:Y:S02]  /*0480*/  IMAD R0, R161, R13, R0 ;  /* 0x0000000da1007224 */ /* 0x000fe400078e0200 */
[----:B------:R-:W1:Y:S01]  /*0490*/  LDC.64 R12, c[0x0][0x278] ;  /* 0x00009e00ff0c7b82 */ /* 0x000e620000000a00 */
[----:B------:R-:W-:Y:S02]  /*04a0*/  UIMAD.WIDE.U32 UR4, UR15, UR10, URZ ;  /* 0x0000000a0f0472a5 */ /* 0x000fe4000f8e003f */
[----:B------:R-:W-:-:S03]  /*04b0*/  UIMAD UR8, UR15, UR11, UR8 ;  /* 0x0000000b0f0872a4 */ /* 0x000fc6000f8e0208 */
[----:B------:R-:W-:Y:S01]  /*04c0*/  ULDC.64 UR10, c[0x0][0x240] ;  /* 0x00009000000a7ab9 */ /* 0x000fe20000000a00 */
[----:B------:R-:W-:Y:S01]  /*04d0*/  @!P2 IADD3 R38, -R38, RZ, RZ ;  /* 0x000000ff2626a210 */ /* 0x000fe20007ffe1ff */
[----:B------:R-:W-:Y:S01]  /*04e0*/  UIMAD UR9, UR14, UR10, URZ ;  /* 0x0000000a0e0972a4 */ /* 0x000fe2000f8e023f */
[----:B------:R-:W-:Y:S01]  /*04f0*/  @!P1 LOP3.LUT R38, RZ, R8, RZ, 0x33, !PT ;  /* 0x00000008ff269212 */ /* 0x000fe200078e33ff */
[----:B------:R-:W-:Y:S01]  /*0500*/  UIADD3 UR5, UR5, UR8, URZ ;  /* 0x0000000805057290 */ /* 0x000fe2000fffe03f */
[----:B------:R-:W-:Y:S01]  /*0510*/  IADD3 R33, P0, R7, R2, RZ ;  /* 0x0000000207217210 */ /* 0x000fe20007f1e0ff */
[----:B------:R-:W-:Y:S02]  /*0520*/  UIMAD.WIDE.U32 UR6, UR15, UR10, URZ ;  /* 0x0000000a0f0672a5 */ /* 0x000fe4000f8e003f */
[----:B------:R-:W-:Y:S01]  /*0530*/  UIMAD UR9, UR15, UR11, UR9 ;  /* 0x0000000b0f0972a4 */ /* 0x000fe2000f8e0209 */
[----:B------:R-:W-:Y:S02]  /*0540*/  IADD3.X R8, R9, R3, R0, P0, !PT ;  /* 0x0000000309087210 */ /* 0x000fe400007fe400 */
[----:B------:R-:W-:Y:S01]  /*0550*/  ULDC.64 UR10, c[0x0][0x310] ;  /* 0x0000c400000a7ab9 */ /* 0x000fe20000000a00 */
[----:B------:R-:W-:Y:S01]  /*0560*/  SHF.R.S32.HI R141, RZ, 0x1f, R38 ;  /* 0x0000001fff8d7819 */ /* 0x000fe20000011426 */
[-C--:B----4-:R-:W-:Y:S01]  /*0570*/  IMAD R0, R140, R14.reuse, RZ ;  /* 0x0000000e8c007224 */ /* 0x090fe200078e02ff */
[----:B------:R-:W-:Y:S01]  /*0580*/  ISETP.NE.U32.AND P0, PT, RZ, UR10, PT ;  /* 0x0000000aff007c0c */ /* 0x000fe2000bf05070 */
[----:B------:R-:W-:Y:S01]  /*0590*/  IMAD.WIDE.U32 R2, R161, R14, UR4 ;  /* 0x00000004a1027e25 */ /* 0x000fe2000f8e000e */
[----:B------:R-:W-:-:S02]  /*05a0*/  UIADD3 UR7, UR7, UR9, URZ ;  /* 0x0000000907077290 */ /* 0x000fc4000fffe03f */
[----:B------:R-:W-:Y:S01]  /*05b0*/  ISETP.NE.AND.EX P0, PT, RZ, UR11, PT, P0 ;  /* 0x0000000bff007c0c */ /* 0x000fe2000bf05300 */
[----:B------:R-:W-:Y:S01]  /*05c0*/  IMAD R4, R141, R16, RZ ;  /* 0x000000108d047224 */ /* 0x000fe200078e02ff */
[----:B------:R-:W-:Y:S01]  /*05d0*/  IADD3 R31, P1, R7, R2, RZ ;  /* 0x00000002071f7210 */ /* 0x000fe20007f3e0ff */
[----:B------:R-:W-:Y:S01]  /*05e0*/  IMAD R0, R161, R15, R0 ;  /* 0x0000000fa1007224 */ /* 0x000fe200078e0200 */
[----:B------:R-:W-:Y:S01]  /*05f0*/  ULDC.64 UR8, c[0x0][0x260] ;  /* 0x0000980000087ab9 */ /* 0x000fe20000000a00 */
[C---:B------:R-:W-:Y:S01]  /*0600*/  IMAD R11, R38.reuse, R17, R4 ;  /* 0x00000011260b7224 */ /* 0x040fe200078e0204 */
[----:B------:R-:W2:Y:S01]  /*0610*/  LDC.64 R14, c[0x0][0x2f8] ;  /* 0x0000be00ff0e7b82 */ /* 0x000ea20000000a00 */
[C---:B------:R-:W-:Y:S01]  /*0620*/  IMAD.WIDE.U32 R4, R38.reuse, R16, UR6 ;  /* 0x0000000626047e25 */ /* 0x040fe2000f8e0010 */
[----:B------:R-:W-:Y:S01]  /*0630*/  IADD3.X R6, R9, R3, R0, P1, !PT ;  /* 0x0000000309067210 */ /* 0x000fe20000ffe400 */
[----:B------:R-:W-:Y:S02]  /*0640*/  UIMAD UR6, UR14, UR8, URZ ;  /* 0x000000080e0672a4 */ /* 0x000fe4000f8e023f */
[----:B-1----:R-:W-:Y:S01]  /*0650*/  IMAD R0, R141, R12, RZ ;  /* 0x0000000c8d007224 */ /* 0x002fe200078e02ff */
[----:B------:R-:W-:Y:S01]  /*0660*/  IADD3 R29, P3, R7, R4, RZ ;  /* 0x00000004071d7210 */ /* 0x000fe20007f7e0ff */
[----:B------:R-:W-:Y:S01]  /*0670*/  UIMAD.WIDE.U32 UR4, UR15, UR8, URZ ;  /* 0x000000080f0472a5 */ /* 0x000fe2000f8e003f */
[----:B------:R-:W-:Y:S01]  /*0680*/  IADD3 R4, R5, R11, RZ ;  /* 0x0000000b05047210 */ /* 0x000fe20007ffe0ff */
[----:B------:R-:W-:Y:S01]  /*0690*/  UIMAD UR6, UR15, UR9, UR6 ;  /* 0x000000090f0672a4 */ /* 0x000fe2000f8e0206 */
[----:B------:R-:W-:Y:S01]  /*06a0*/  IMAD R5, R38, R13, R0 ;  /* 0x0000000d26057224 */ /* 0x000fe200078e0200 */
[----:B------:R-:W-:Y:S01]  /*06b0*/  ISETP.NE.U32.AND P1, PT, R18, RZ, PT ;  /* 0x000000ff1200720c */ /* 0x000fe20003f25070 */
[----:B------:R-:W1:Y:S01]  /*06c0*/  @P0 LDC R0, c[0x0][0x214] ;  /* 0x00008500ff000b82 */ /* 0x000e620000000800 */
[----:B------:R-:W-:-:S02]  /*06d0*/  UIADD3 UR5, UR5, UR6, URZ ;  /* 0x0000000605057290 */ /* 0x000fc4000fffe03f */
[----:B------:R-:W-:Y:S02]  /*06e0*/  ISETP.NE.AND.EX P1, PT, R19, RZ, PT, P1 ;  /* 0x000000ff1300720c */ /* 0x000fe40003f25310 */
[----:B0-----:R-:W-:Y:S02]  /*06f0*/  ISETP.NE.U32.AND P2, PT, R20, RZ, PT ;  /* 0x000000ff1400720c */ /* 0x001fe40003f45070 */
[----:B------:R-:W-:Y:S01]  /*0700*/  IMAD.WIDE.U32 R2, R38, R12, UR4 ;  /* 0x0000000426027e25 */ /* 0x000fe2000f8e000c */
[----:B------:R-:W0:Y:S01]  /*0710*/  @P0 LDC R11, c[0x0][0x21c] ;  /* 0x00008700ff0b0b82 */ /* 0x000e220000000800 */
[----:B------:R-:W-:Y:S02]  /*0720*/  ISETP.NE.AND.EX P2, PT, R21, RZ, PT, P2 ;  /* 0x000000ff1500720c */ /* 0x000fe40003f45320 */
[----:B------:R-:W-:-:S05]  /*0730*/  CS2R R144, SRZ ;  /* 0x0000000000907805 */ /* 0x000fca000001ff00 */
[----:B------:R-:W4:Y:S08]  /*0740*/  LDC.64 R12, c[0x0][0x3b8] ;  /* 0x0000ee00ff0c7b82 */ /* 0x000f300000000a00 */
[----:B------:R-:W4:Y:S01]  /*0750*/  LDC.64 R16, c[0x0][0x2d8] ;  /* 0x0000b600ff107b82 */ /* 0x000f220000000a00 */
[----:B------:R-:W-:-:S07]  /*0760*/  @P1 LEA R144, P4, R161, R18, 0x2 ;  /* 0x00000012a1901211 */ /* 0x000fce00078810ff */
[----:B------:R-:W4:Y:S01]  /*0770*/  @P0 LDC.64 R142, c[0x0][0x310] ;  /* 0x0000c400ff8e0b82 */ /* 0x000f220000000a00 */
[----:B------:R-:W-:Y:S02]  /*0780*/  CS2R R146, SRZ ;  /* 0x0000000000927805 */ /* 0x000fe4000001ff00 */
[--C-:B------:R-:W-:Y:S02]  /*0790*/  @P1 LEA.HI.X R145, R161, R19, R140.reuse, 0x2, P4 ;  /* 0x00000013a1911211 */ /* 0x100fe400020f148c */
[----:B------:R-:W-:Y:S02]  /*07a0*/  IADD3.X R4, R9, R4, RZ, P3, !PT ;  /* 0x0000000409047210 */ /* 0x000fe40001ffe4ff */
[----:B------:R-:W-:Y:S01]  /*07b0*/  ISETP.GE.AND P1, PT, R23, 0x1, PT ;  /* 0x000000011700780c */ /* 0x000fe20003f26270 */
[----:B-1----:R-:W-:Y:S01]  /*07c0*/  @P0 IMAD R0, R0, UR15, R161 ;  /* 0x0000000f00000c24 */ /* 0x002fe2000f8e02a1 */
[----:B------:R-:W-:Y:S02]  /*07d0*/  @P2 LEA R146, P3, R161, R20, 0x2 ;  /* 0x00000014a1922211 */ /* 0x000fe400078610ff */
[----:B------:R-:W-:Y:S01]  /*07e0*/  IADD3 R7, P5, R7, R2, RZ ;  /* 0x0000000207077210 */ /* 0x000fe20007fbe0ff */
[----:B------:R-:W-:Y:S01]  /*07f0*/  @P0 IMAD R0, R0, R23, RZ ;  /* 0x0000001700000224 */ /* 0x000fe200078e02ff */
[----:B------:R-:W-:-:S02]  /*0800*/  @P2 LEA.HI.X R147, R161, R21, R140, 0x2, P3 ;  /* 0x00000015a1932211 */ /* 0x000fc400018f148c */
[----:B---3--:R-:W-:Y:S02]  /*0810*/  LEA R36, P2, R35, R36, 0x2 ;  /* 0x0000002423247211 */ /* 0x008fe400078410ff */
[----:B--2---:R-:W-:Y:S02]  /*0820*/  LEA R34, P3, R33, R14, 0x2 ;  /* 0x0000000e21227211 */ /* 0x004fe400078610ff */
[----:B------:R-:W-:Y:S01]  /*0830*/  IADD3 R2, R3, R5, RZ ;  /* 0x0000000503027210 */ /* 0x000fe20007ffe0ff */
[----:B0-----:R-:W-:Y:S01]  /*0840*/  @P0 IMAD R3, R0, R11, RZ ;  /* 0x0000000b00030224 */ /* 0x001fe200078e02ff */
[----:B------:R-:W-:Y:S02]  /*0850*/  LEA.HI.X R35, R35, R37, R10, 0x2, P2 ;  /* 0x0000002523237211 */ /* 0x000fe400010f140a */
[----:B------:R-:W-:Y:S02]  /*0860*/  LEA.HI.X R33, R33, R15, R8, 0x2, P3 ;  /* 0x0000000f21217211 */ /* 0x000fe400018f1408 */
[----:B------:R-:W-:-:S02]  /*0870*/  IADD3.X R2, R9, R2, RZ, P5, !PT ;  /* 0x0000000209027210 */ /* 0x000fc40002ffe4ff */
[----:B----4-:R-:W-:Y:S02]  /*0880*/  LEA R32, P2, R31, R12, 0x2 ;  /* 0x0000000c1f207211 */ /* 0x010fe400078410ff */
[----:B------:R-:W-:Y:S02]  /*0890*/  LEA R30, P3, R29, R16, 0x2 ;  /* 0x000000101d1e7211 */ /* 0x000fe400078610ff */
[----:B------:R-:W-:Y:S01]  /*08a0*/  LEA R28, P4, R7, R26, 0x2 ;  /* 0x0000001a071c7211 */ /* 0x000fe200078810ff */
        /* <DEDUP_REMOVED lines=21> */
.L_x_6637:
[----:B------:R-:W-:Y:S01]  /*0a00*/  BAR.SYNC.DEFER_BLOCKING 0x0 ;  /* 0x0000000000007b1d */ /* 0x000fe20000010000 */
[----:B------:R-:W-:Y:S02]  /*0a10*/  SHF.L.U32 R160, R39, 0x2, RZ ;  /* 0x0000000227a07819 */ /* 0x000fe400000006ff */
[----:B--2---:R-:W-:Y:S02]  /*0a20*/  MOV R2, R36 ;  /* 0x0000002400027202 */ /* 0x004fe40000000f00 */
        /* <DEDUP_REMOVED lines=10> */
[----:B------:R-:W-:Y:S02]  /*0ad0*/  IMAD R21, R37, 0x3, R0 ;  /* 0x0000000325157824 */ /* 0x000fe400078e0200 */
[----:B------:R-:W1:Y:S01]  /*0ae0*/  LDC R0, c[0x0][0x21c] ;  /* 0x00008700ff007b82 */ /* 0x000e620000000800 */
[----:B0-----:R-:W-:Y:S02]  /*0af0*/  MOV R2, R34 ;  /* 0x0000002200027202 */ /* 0x001fe40000000f00 */
[----:B------:R-:W-:Y:S02]  /*0b00*/  LEA R21, R21, R26, 0x4 ;  /* 0x0000001a15157211 */ /* 0x000fe400078e20ff */
[----:B------:R-:W-:-:S03]  /*0b10*/  MOV R3, R33 ;  /* 0x0000002100037202 */ /* 0x000fc60000000f00 */
        /* <DEDUP_REMOVED lines=11> */
[----:B0-----:R-:W3:Y:S04]  /*0bd0*/  LDG.E.128 R12, desc[UR12][R148.64] ;  /* 0x0000000c940c7981 */ /* 0x001ee8000c1e1d00 */
[----:B--2---:R-:W2:Y:S04]  /*0be0*/  LDG.E.128 R16, desc[UR12][R148.64+0x200] ;  /* 0x0002000c94107981 */ /* 0x004ea8000c1e1d00 */
[----:B------:R-:W4:Y:S04]  /*0bf0*/  LDG.E.128 R48, desc[UR12][R148.64+0x400] ;  /* 0x0004000c94307981 */ /* 0x000f28000c1e1d00 */
[----:B------:R-:W4:Y:S01]  /*0c00*/  LDG.E.128 R52, desc[UR12][R148.64+0x600] ;  /* 0x0006000c94347981 */ /* 0x000f22000c1e1d00 */
[----:B------:R-:W-:-:S02]  /*0c10*/  MOV R2, R32 ;  /* 0x0000002000027202 */ /* 0x000fc40000000f00 */
[----:B------:R-:W-:-:S03]  /*0c20*/  MOV R3, R31 ;  /* 0x0000001f00037202 */ /* 0x000fc60000000f00 */
[----:B------:R-:W-:Y:S01]  /*0c30*/  IMAD.WIDE R2, R23, 0x10, R2 ;  /* 0x0000001017027825 */ /* 0x000fe200078e0202 */
[----:B---3--:R0:W-:Y:S04]  /*0c40*/  STS.128 [R22], R12 ;  /* 0x0000000c16007388 */ /* 0x0081e80000000c00 */
[----:B--2---:R-:W-:Y:S04]  /*0c50*/  STS.128 [R22+0x200], R16 ;  /* 0x0002001016007388 */ /* 0x004fe80000000c00 */
[----:B----4-:R2:W-:Y:S04]  /*0c60*/  STS.128 [R22+0x400], R48 ;  /* 0x0004003016007388 */ /* 0x0105e80000000c00 */
[----:B------:R3:W-:Y:S01]  /*0c70*/  STS.128 [R22+0x600], R52 ;  /* 0x0006003416007388 */ /* 0x0007e20000000c00 */
[----:B------:R-:W-:-:S03]  /*0c80*/  NOP ;  /* 0x0000000000007918 */ /* 0x000fc60000000000 */
[----:B------:R-:W4:Y:S04]  /*0c90*/  LDS.128 R56, [R21+0x10] ;  /* 0x0000100015387984 */ /* 0x000f280000000c00 */
[----:B------:R-:W-:Y:S04]  /*0ca0*/  LDS.128 R4, [R21+0x20] ;  /* 0x0000200015047984 */ /* 0x000fe80000000c00 */
[----:B------:R-:W-:Y:S04]  /*0cb0*/  LDS.128 R44, [R21+0x30] ;  /* 0x00003000152c7984 */ /* 0x000fe80000000c00 */
[----:B------:R-:W1:Y:S01]  /*0cc0*/  LDS.128 R8, [R21] ;  /* 0x0000000015087984 */ /* 0x000e620000000c00 */
[----:B------:R-:W-:Y:S06]  /*0cd0*/  BAR.SYNC.DEFER_BLOCKING 0x0 ;  /* 0x0000000000007b1d */ /* 0x000fec0000010000 */
[----:B0-----:R-:W4:Y:S04]  /*0ce0*/  LDG.E.128 R12, desc[UR12][R2.64] ;  /* 0x0000000c020c7981 */ /* 0x001f28000c1e1d00 */
[----:B--2---:R-:W2:Y:S04]  /*0cf0*/  LDG.E.128 R48, desc[UR12][R2.64+0x200] ;  /* 0x0002000c02307981 */ /* 0x004ea8000c1e1d00 */
[----:B---3--:R-:W3:Y:S04]  /*0d00*/  LDG.E.128 R52, desc[UR12][R2.64+0x400] ;  /* 0x0004000c02347981 */ /* 0x008ee8000c1e1d00 */
[----:B------:R-:W3:Y:S01]  /*0d10*/  LDG.E.128 R60, desc[UR12][R2.64+0x600] ;  /* 0x0006000c023c7981 */ /* 0x000ee2000c1e1d00 */
[--C-:B----45:R-:W-:Y:S01]  /*0d20*/  FADD.FTZ R19, R56, R40.reuse ;  /* 0x0000002838137221 */ /* 0x130fe20000010000 */
[--C-:B------:R-:W-:Y:S01]  /*0d30*/  FADD.FTZ R20, R57, R40.reuse ;  /* 0x0000002839147221 */ /* 0x100fe20000010000 */
[--C-:B------:R-:W-:Y:S01]  /*0d40*/  FADD.FTZ R17, R58, R40.reuse ;  /* 0x000000283a117221 */ /* 0x100fe20000010000 */
[--C-:B------:R-:W-:Y:S01]  /*0d50*/  FADD.FTZ R18, R59, R40.reuse ;  /* 0x000000283b127221 */ /* 0x100fe20000010000 */
[----:B-1----:R-:W-:Y:S01]  /*0d60*/  FADD.FTZ R16, R9, R40 ;  /* 0x0000002809107221 */ /* 0x002fe20000010000 */
        /* <DEDUP_REMOVED lines=12> */
[----:B------:R1:W2:Y:S01]  /*0e30*/  LDS.128 R104, [R21+0x10] ;  /* 0x0000100015687984 */ /* 0x0002a20000000c00 */
[--C-:B0-----:R-:W-:Y:S01]  /*0e40*/  FADD.FTZ R15, R8, R40.reuse ;  /* 0x00000028080f7221 */ /* 0x101fe20000010000 */
[----:B------:R-:W-:Y:S02]  /*0e50*/  FADD.FTZ R13, R10, R40 ;  /* 0x000000280a0d7221 */ /* 0x000fe40000010000 */
[----:B------:R1:W0:Y:S02]  /*0e60*/  LDS.128 R100, [R21+0x20] ;  /* 0x0000200015647984 */ /* 0x0002240000000c00 */
[----:B------:R-:W-:Y:S02]  /*0e70*/  FSETP.GTU.FTZ.AND P2, PT, R15, 20, PT ;  /* 0x41a000000f00780b */ /* 0x000fe40003f5c000 */
[----:B------:R1:W3:Y:S04]  /*0e80*/  LDS.128 R96, [R21+0x30] ;  /* 0x0000300015607984 */ /* 0x0002e80000000c00 */
[----:B------:R1:W4:Y:S07]  /*0e90*/  LDS.128 R92, [R21] ;  /* 0x00000000155c7984 */ /* 0x00032e0000000c00 */
[----:B------:R-:W-:Y:S05]  /*0ea0*/  @P2 BRA `(.L_x_6561) ;  /* 0x00000000007c2947 */ /* 0x000fea0003800000 */
[----:B------:R-:W-:Y:S01]  /*0eb0*/  FMUL.FTZ R15, R15, 1.4426950216293334961 ;  /* 0x3fb8aa3b0f0f7820 */ /* 0x000fe20000410000 */
[----:B------:R-:W-:Y:S01]  /*0ec0*/  HFMA2.MMA R8, -RZ, RZ, 1.625, 0 ;  /* 0x3e800000ff087435 */ /* 0x000fe200000001ff */
[----:B------:R-:W-:Y:S02]  /*0ed0*/  MOV R9, 0x3d39bf78 ;  /* 0x3d39bf7800097802 */ /* 0x000fe40000000f00 */
[----:B-1----:R-:W1:Y:S02]  /*0ee0*/  MUFU.EX2 R49, R15 ;  /* 0x0000000f00317308 */ /* 0x002e640000000800 */
        /* <DEDUP_REMOVED lines=27> */
.L_x_6561:
[----:B------:R-:W-:Y:S05]  /*10a0*/  BSYNC B0 ;  /* 0x0000000000007941 */ /* 0x000fea0003800000 */
.L_x_6560:
        /* <DEDUP_REMOVED lines=35> */
.L_x_6563:
[----:B------:R-:W-:Y:S05]  /*12e0*/  BSYNC B0 ;  /* 0x0000000000007941 */ /* 0x000fea0003800000 */
.L_x_6562:
[----:B------:R-:W-:Y:S01]  /*12f0*/  BSSY B0, `(.L_x_6564) ;  /* 0x0000023000007945 */ /* 0x000fe20003800000 */
[----:B------:R-:W-:Y:S01]  /*1300*/  FSETP.GTU.FTZ.AND P1, PT, R14, 20, PT ;  /* 0x41a000000e00780b */ /* 0x000fe20003f3c000 */
[----:B------:R-:W-:Y:S02]  /*1310*/  FADD.FTZ R11, R4, R40 ;  /* 0x00000028040b7221 */ /* 0x000fe40000010000 */
[----:B------:R-:W-:Y:S10]  /*1320*/  @P2 BRA `(.L_x_6565) ;  /* 0x00000000007c2947 */ /* 0x000ff40003800000 */
[----:B------:R-:W-:Y:S01]  /*1330*/  FMUL.FTZ R13, R13, 1.4426950216293334961 ;  /* 0x3fb8aa3b0d0d7820 */ /* 0x000fe20000410000 */
[----:B------:R-:W-:Y:S01]  /*1340*/  HFMA2.MMA R4, -RZ, RZ, 1.625, 0 ;  /* 0x3e800000ff047435 */ /* 0x000fe200000001ff */
[----:B-1----:R-:W-:Y:S02]  /*1350*/  MOV R49, 0x3d39bf78 ;  /* 0x3d39bf7800317802 */ /* 0x002fe40000000f00 */
        /* <DEDUP_REMOVED lines=28> */
.L_x_6565:
[----:B------:R-:W-:Y:S05]  /*1520*/  BSYNC B0 ;  /* 0x0000000000007941 */ /* 0x000fea0003800000 */
.L_x_6564:
        /* <DEDUP_REMOVED lines=35> */
.L_x_6567:
[----:B------:R-:W-:Y:S05]  /*1760*/  BSYNC B0 ;  /* 0x0000000000007941 */ /* 0x000fea0003800000 */
.L_x_6566:
        /* <DEDUP_REMOVED lines=35> */
.L_x_6569:
[----:B------:R-:W-:Y:S05]  /*19a0*/  BSYNC B0 ;  /* 0x0000000000007941 */ /* 0x000fea0003800000 */
.L_x_6568:
        /* <DEDUP_REMOVED lines=40> */
.L_x_6571:
[----:B------:R-:W-:Y:S05]  /*1c30*/  BSYNC B0 ;  /* 0x0000000000007941 */ /* 0x000fea0003800000 */
.L_x_6570:
        /* <DEDUP_REMOVED lines=38> */
.L_x_6573:
[----:B------:R-:W-:Y:S05]  /*1ea0*/  BSYNC B0 ;  /* 0x0000000000007941 */ /* 0x000fea0003800000 */
.L_x_6572:
        /* <DEDUP_REMOVED lines=38> */
.L_x_6575:
[----:B------:R-:W-:Y:S05]  /*2110*/  BSYNC B0 ;  /* 0x0000000000007941 */ /* 0x000fea0003800000 */
.L_x_6574:
        /* <DEDUP_REMOVED lines=38> */
.L_x_6577:
[----:B------:R-:W-:Y:S05]  /*2380*/  BSYNC B0 ;  /* 0x0000000000007941 */ /* 0x000fea0003800000 */
.L_x_6576:
[----:B------:R-:W-:Y:S01]  /*2390*/  FFMA.FTZ R3, R119, R107, R4 ;  /* 0x0000006b77037223 */ /* 0x000fe20000010004 */
[----:B------:R-:W-:Y:S01]  /*23a0*/  BSSY B0, `(.L_x_6578) ;  /* 0x0000025000007945 */ /* 0x000fe20003800000 */
[----:B------:R-:W-:Y:S02]  /*23b0*/  FSETP.GTU.FTZ.AND P2, PT, R5, 20, PT ;  /* 0x41a000000500780b */ /* 0x000fe40003f5c000 */
[----:B------:R-:W-:Y:S02]  /*23c0*/  CS2R R78, SRZ ;  /* 0x00000000004e7805 */ /* 0x000fe4000001ff00 */
[----:B------:R-:W-:Y:S01]  /*23d0*/  CS2R R76, SRZ ;  /* 0x00000000004c7805 */ /* 0x000fe2000001ff00 */
        /* <DEDUP_REMOVED lines=33> */
.L_x_6579:
[----:B------:R-:W-:Y:S05]  /*25f0*/  BSYNC B0 ;  /* 0x0000000000007941 */ /* 0x000fea0003800000 */
.L_x_6578:
        /* <DEDUP_REMOVED lines=40> */
.L_x_6581:
[----:B------:R-:W-:Y:S05]  /*2880*/  BSYNC B0 ;  /* 0x0000000000007941 */ /* 0x000fea0003800000 */
.L_x_6580:
        /* <DEDUP_REMOVED lines=33> */
.L_x_6583:
[----:B------:R-:W-:Y:S05]  /*2aa0*/  BSYNC B0 ;  /* 0x0000000000007941 */ /* 0x000fea0003800000 */
.L_x_6582:
        /* <DEDUP_REMOVED lines=33> */
.L_x_6585:
[----:B------:R-:W-:Y:S05]  /*2cc0*/  BSYNC B0 ;  /* 0x0000000000007941 */ /* 0x000fea0003800000 */
.L_x_6584:
        /* <DEDUP_REMOVED lines=33> */
.L_x_6587:
[----:B------:R-:W-:Y:S05]  /*2ee0*/  BSYNC B0 ;  /* 0x0000000000007941 */ /* 0x000fea0003800000 */
.L_x_6586:
        /* <DEDUP_REMOVED lines=33> */
.L_x_6589:
[----:B------:R-:W-:Y:S05]  /*3100*/  BSYNC B0 ;  /* 0x0000000000007941 */ /* 0x000fea0003800000 */
.L_x_6588:
        /* <DEDUP_REMOVED lines=33> */
.L_x_6591:
[----:B------:R-:W-:Y:S05]  /*3320*/  BSYNC B0 ;  /* 0x0000000000007941 */ /* 0x000fea0003800000 */
.L_x_6590:
        /* <DEDUP_REMOVED lines=13> */
[-C--:B-1----:R-:W-:Y:S01]  /*3400*/  FMUL.FTZ R60, R92, R42.reuse ;  /* 0x0000002a5c3c7220 */ /* 0x082fe20000410000 */
        /* <DEDUP_REMOVED lines=19> */
[----:B------:R-:W-:Y:S01]  /*3540*/  ULDC.64 UR22, c[0x0][0x350] ;  /* 0x0000d40000167ab9 */ /* 0x000fe20000000a00 */
[----:B------:R-:W-:Y:S01]  /*3550*/  ULDC.64 UR24, c[0x0][0x370] ;  /* 0x0000dc0000187ab9 */ /* 0x000fe20000000a00 */
[----:B------:R-:W2:Y:S08]  /*3560*/  LDC.64 R152, c[0x0][0x348] ;  /* 0x0000d200ff987b82 */ /* 0x000eb00000000a00 */
[----:B------:R-:W3:Y:S08]  /*3570*/  LDC.64 R154, c[0x0][0x360] ;  /* 0x0000d800ff9a7b82 */ /* 0x000ef00000000a00 */
[----:B------:R-:W4:Y:S08]  /*3580*/  LDC.64 R156, c[0x0][0x368] ;  /* 0x0000da00ff9c7b82 */ /* 0x000f300000000a00 */
[----:B------:R-:W0:Y:S02]  /*3590*/  LDC.64 R158, c[0x0][0x380] ;  /* 0x0000e000ff9e7b82 */ /* 0x000e240000000a00 */
.L_x_6636:
[----:B------:R-:W-:Y:S01]  /*35a0*/  SHF.R.S32.HI R163, RZ, 0x1f, R3 ;  /* 0x0000001fffa37819 */ /* 0x000fe20000011403 */
[----:B----4-:R-:W-:-:S04]  /*35b0*/  IMAD.WIDE.U32 R44, R3, UR18, RZ ;  /* 0x00000012032c7c25 */ /* 0x010fc8000f8e00ff */
        /* <DEDUP_REMOVED lines=8> */
[----:B0-----:R-:W4:Y:S04]  /*3640*/  LDG.E.128 R52, desc[UR12][R124.64+0x400] ;  /* 0x0004000c7c347981 */ /* 0x001f28000c1e1d00 */
[----:B-1----:R1:W4:Y:S01]  /*3650*/  LDG.E.128 R56, desc[UR12][R124.64+0x600] ;  /* 0x0006000c7c387981 */ /* 0x002322000c1e1d00 */
        /* <DEDUP_REMOVED lines=8> */
[----:B------:R-:W-:-:S04]  /*36e0*/  IMAD.WIDE.U32 R126, R3, UR16, R126 ;  /* 0x00000010037e7c25 */ /* 0x000fc8000f8e007e */
[----:B-1----:R-:W-:Y:S01]  /*36f0*/  IMAD R125, R3, UR21, R2 ;  /* 0x00000015037d7c24 */ /* 0x002fe2000f8e0202 */
[----:B------:R-:W-:Y:S02]  /*3700*/  IADD3 R0, R127, R131, RZ ;  /* 0x000000837f007210 */ /* 0x000fe40007ffe0ff */
[----:B------:R-:W-:-:S04]  /*3710*/  LEA R166, P0, R126, R150, 0x2 ;  /* 0x000000967ea67211 */ /* 0x000fc800078010ff */
[----:B------:R-:W-:Y:S02]  /*3720*/  LEA.HI.X R167, R126, R151, R0, 0x2, P0 ;  /* 0x000000977ea77211 */ /* 0x000fe400000f1400 */
[C---:B------:R-:W-:Y:S02]  /*3730*/  LEA R164, P0, R128.reuse, R28, 0x2 ;  /* 0x0000001c80a47211 */ /* 0x040fe400078010ff */
[----:B------:R-:W-:Y:S01]  /*3740*/  IADD3 R0, R129, R125, RZ ;  /* 0x0000007d81007210 */ /* 0x000fe20007ffe0ff */
[----:B------:R-:W4:Y:S03]  /*3750*/  LDG.E R2, desc[UR12][R166.64] ;  /* 0x0000000ca6027981 */ /* 0x000f26000c1e1900 */
[----:B------:R-:W-:-:S03]  /*3760*/  LEA.HI.X R165, R128, R27, R0, 0x2, P0 ;  /* 0x0000001b80a57211 */ /* 0x000fc600000f1400 */
[----:B------:R-:W-:Y:S01]  /*3770*/  IMAD.WIDE R164, R23, 0x10, R164 ;  /* 0x0000001017a47825 */ /* 0x000fe200078e02a4 */
[----:B--2---:R-:W-:Y:S04]  /*3780*/  STS.128 [R22], R44 ;  /* 0x0000002c16007388 */ /* 0x004fe80000000c00 */
[----:B---3--:R-:W-:Y:S04]  /*3790*/  STS.128 [R22+0x200], R48 ;  /* 0x0002003016007388 */ /* 0x008fe80000000c00 */
[----:B----4-:R-:W-:Y:S04]  /*37a0*/  STS.128 [R22+0x400], R52 ;  /* 0x0004003416007388 */ /* 0x010fe80000000c00 */
[----:B------:R1:W-:Y:S01]  /*37b0*/  STS.128 [R22+0x600], R56 ;  /* 0x0006003816007388 */ /* 0x0003e20000000c00 */
[----:B------:R-:W-:-:S03]  /*37c0*/  NOP ;  /* 0x0000000000007918 */ /* 0x000fc60000000000 */
[----:B------:R-:W2:Y:S04]  /*37d0*/  LDG.E.128 R124, desc[UR12][R164.64] ;  /* 0x0000000ca47c7981 */ /* 0x000ea8000c1e1d00 */
[----:B------:R-:W3:Y:S04]  /*37e0*/  LDG.E.128 R128, desc[UR12][R164.64+0x200] ;  /* 0x0002000ca4807981 */ /* 0x000ee8000c1e1d00 */
[----:B------:R-:W4:Y:S04]  /*37f0*/  LDG.E.128 R132, desc[UR12][R164.64+0x400] ;  /* 0x0004000ca4847981 */ /* 0x000f28000c1e1d00 */
[----:B------:R0:W4:Y:S01]  /*3800*/  LDG.E.128 R136, desc[UR12][R164.64+0x600] ;  /* 0x0006000ca4887981 */ /* 0x000122000c1e1d00 */
[----:B------:R-:W-:-:S02]  /*3810*/  IADD3 R0, R25, -0x1, RZ ;  /* 0xffffffff19007810 */ /* 0x000fc40007ffe0ff */
[C---:B------:R-:W-:Y:S01]  /*3820*/  SHF.L.U32 R160, R39.reuse, 0x2, RZ ;  /* 0x0000000227a07819 */ /* 0x040fe200000006ff */
[----:B------:R-:W0:Y:S01]  /*3830*/  LDS.128 R56, [R21] ;  /* 0x0000000015387984 */ /* 0x000e220000000c00 */
[----:B-1----:R-:W-:Y:S02]  /*3840*/  LEA.HI R22, R0, R0, RZ, 0x1 ;  /* 0x0000000000167211 */ /* 0x002fe400078f08ff */
[----:B------:R-:W-:Y:S01]  /*3850*/  LOP3.LUT P0, RZ, R39, 0x1f, RZ, 0xc0, !PT ;  /* 0x0000001f27ff7812 */ /* 0x000fe2000780c0ff */
[----:B------:R-:W1:Y:S01]  /*3860*/  LDS.128 R52, [R21+0x10] ;  /* 0x0000100015347984 */ /* 0x000e620000000c00 */
[----:B------:R-:W-:Y:S02]  /*3870*/  LOP3.LUT R160, R160, 0xffffff80, RZ, 0xc0, !PT ;  /* 0xffffff80a0a07812 */ /* 0x000fe400078ec0ff */
[----:B------:R-:W-:Y:S01]  /*3880*/  LOP3.LUT R45, R22, 0xfffffe, RZ, 0xc0, !PT ;  /* 0x00fffffe162d7812 */ /* 0x000fe200078ec0ff */
[----:B------:R-:W1:Y:S01]  /*3890*/  LDS.128 R48, [R21+0x20] ;  /* 0x0000200015307984 */ /* 0x000e620000000c00 */
[----:B------:R-:W-:Y:S01]  /*38a0*/  FMUL.FTZ R182, R2, 1.4426950216293334961 ;  /* 0x3fb8aa3b02b67820 */ /* 0x000fe20000410000 */
[----:B------:R-:W-:-:S03]  /*38b0*/  ISETP.LT.OR P2, PT, R25, 0x2, P0 ;  /* 0x000000021900780c */ /* 0x000fc60000741670 */
[----:B------:R-:W-:Y:S01]  /*38c0*/  FMUL.FTZ R205, R182, R15 ;  /* 0x0000000fb6cd7220 */ /* 0x000fe20000410000 */
[----:B------:R-:W-:Y:S02]  /*38d0*/  IADD3 R166, R160, R37, RZ ;  /* 0x00000025a0a67210 */ /* 0x000fe40007ffe0ff */
[----:B------:R-:W-:Y:S02]  /*38e0*/  IADD3 R0, R0, -R45, RZ ;  /* 0x8000002d00007210 */ /* 0x000fe40007ffe0ff */
[----:B------:R-:W-:Y:S01]  /*38f0*/  LEA R22, R166, R26, 0x4 ;  /* 0x0000001aa6167211 */ /* 0x000fe200078e20ff */
[----:B------:R-:W-:Y:S01]  /*3900*/  MUFU.EX2 R205, R205 ;  /* 0x000000cd00cd7308 */ /* 0x000fe20000000800 */
[C---:B------:R-:W-:Y:S01]  /*3910*/  ISETP.NE.AND P1, PT, R39.reuse, RZ, PT ;  /* 0x000000ff2700720c */ /* 0x040fe20003f25270 */
[----:B------:R0:W1:Y:S01]  /*3920*/  LDS.128 R44, [R21+0x30] ;  /* 0x00003000152c7984 */ /* 0x0000620000000c00 */
[----:B------:R-:W-:Y:S01]  /*3930*/  IADD3 R176, R39, 0x200, RZ ;  /* 0x0000020027b07810 */ /* 0x000fe20007ffe0ff */
[----:B------:R-:W1:Y:S01]  /*3940*/  @!P2 LDC R167, c[0x0][0x21c] ;  /* 0x00008700ffa7ab82 */ /* 0x000e620000000800 */
[----:B0-----:R-:W-:-:S04]  /*3950*/  LEA R165, R0, R3, 0x8 ;  /* 0x0000000300a57211 */ /* 0x001fc800078e40ff */
[----:B------:R-:W-:-:S04]  /*3960*/  SEL R21, R165, R176, !P1 ;  /* 0x000000b0a5157207 */ /* 0x000fc80004800000 */
[----:B------:R-:W-:Y:S01]  /*3970*/  LEA R0, R21, R26, 0x2 ;  /* 0x0000001a15007211 */ /* 0x000fe200078e10ff */
[C---:B------:R-:W-:Y:S01]  /*3980*/  FMUL.FTZ R200, R182.reuse, R16 ;  /* 0x00000010b6c87220 */ /* 0x040fe20000410000 */
[C---:B------:R-:W-:Y:S01]  /*3990*/  FMUL.FTZ R177, R182.reuse, R13 ;  /* 0x0000000db6b17220 */ /* 0x040fe20000410000 */
[----:B------:R-:W-:Y:S01]  /*39a0*/  FMUL.FTZ R202, R182, R14 ;  /* 0x0000000eb6ca7220 */ /* 0x000fe20000410000 */
[----:B------:R-:W-:-:S03]  /*39b0*/  @!P2 IADD3 R162, R25, -0x2, RZ ;  /* 0xfffffffe19a2a810 */ /* 0x000fc60007ffe0ff */
[----:B------:R-:W0:Y:S01]  /*39c0*/  MUFU.EX2 R200, R200 ;  /* 0x000000c800c87308 */ /* 0x000e220000000800 */
[----:B------:R-:W-:Y:S01]  /*39d0*/  FMUL.FTZ R175, R182, R19 ;  /* 0x00000013b6af7220 */ /* 0x000fe20000410000 */
[----:B------:R-:W-:Y:S01]  /*39e0*/  FMUL.FTZ R183, R120, R15 ;  /* 0x0000000f78b77220 */ /* 0x000fe20000410000 */
[----:B------:R-:W-:-:S05]  /*39f0*/  FMUL.FTZ R178, R121, R16 ;  /* 0x0000001079b27220 */ /* 0x000fca0000410000 */
[----:B------:R-:W0:Y:S01]  /*3a00*/  MUFU.EX2 R177, R177 ;  /* 0x000000b100b17308 */ /* 0x000e220000000800 */
[----:B-1----:R-:W-:Y:S02]  /*3a10*/  @!P2 IMAD R167, R162, R167, R3 ;  /* 0x000000a7a2a7a224 */ /* 0x002fe400078e0203 */
[----:B------:R-:W-:Y:S01]  /*3a20*/  FMUL.FTZ R206, R182, R20 ;  /* 0x00000014b6ce7220 */ /* 0x000fe20000410000 */
[----:B------:R-:W-:Y:S02]  /*3a30*/  MOV R171, RZ ;  /* 0x000000ff00ab7202 */ /* 0x000fe40000000f00 */
[----:B------:R-:W-:Y:S02]  /*3a40*/  MOV R170, 0x3f800000 ;  /* 0x3f80000000aa7802 */ /* 0x000fe40000000f00 */
[----:B------:R-:W1:Y:S01]  /*3a50*/  MUFU.EX2 R202, R202 ;  /* 0x000000ca00ca7308 */ /* 0x000e620000000800 */
[----:B------:R-:W-:-:S04]  /*3a60*/  @!P2 IMAD.WIDE R164, R167, 0x8, R142 ;  /* 0x00000008a7a4a825 */ /* 0x000fc800078e028e */
[----:B------:R-:W-:Y:S01]  /*3a70*/  FMUL.FTZ R191, R122, R13 ;  /* 0x0000000d7abf7220 */ /* 0x000fe20000410000 */
[----:B------:R-:W-:Y:S01]  /*3a80*/  FMUL.FTZ R199, R178, R57 ;  /* 0x00000039b2c77220 */ /* 0x000fe20000410000 */
[C---:B------:R-:W-:Y:S01]  /*3a90*/  FMUL.FTZ R169, R182.reuse, R17 ;  /* 0x00000011b6a97220 */ /* 0x040fe20000410000 */
[----:B------:R-:W1:Y:S01]  /*3aa0*/  MUFU.EX2 R175, R175 ;  /* 0x000000af00af7308 */ /* 0x000e620000000800 */
[----:B------:R-:W-:Y:S01]  /*3ab0*/  FMUL.FTZ R172, R123, R14 ;  /* 0x0000000e7bac7220 */ /* 0x000fe20000410000 */
[----:B------:R-:W-:Y:S01]  /*3ac0*/  FMUL.FTZ R198, R191, R58 ;  /* 0x0000003abfc67220 */ /* 0x000fe20000410000 */
[----:B0-----:R-:W-:Y:S01]  /*3ad0*/  FMUL.FTZ R188, R205, R200 ;  /* 0x000000c8cdbc7220 */ /* 0x001fe20000410000 */
[----:B------:R-:W-:-:S04]  /*3ae0*/  FMUL.FTZ R180, R182, R18 ;  /* 0x00000012b6b47220 */ /* 0x000fc80000410000 */
[----:B------:R-:W0:Y:S01]  /*3af0*/  MUFU.EX2 R206, R206 ;  /* 0x000000ce00ce7308 */ /* 0x000e220000000800 */
[----:B------:R-:W-:Y:S01]  /*3b00*/  FMUL.FTZ R187, R116, R19 ;  /* 0x0000001374bb7220 */ /* 0x000fe20000410000 */
[----:B------:R-:W-:Y:S01]  /*3b10*/  FMUL.FTZ R197, R172, R59 ;  /* 0x0000003bacc57220 */ /* 0x000fe20000410000 */
[----:B------:R-:W-:-:S05]  /*3b20*/  FMUL.FTZ R191, R177, R188 ;  /* 0x000000bcb1bf7220 */ /* 0x000fca0000410000 */
[----:B------:R-:W0:Y:S01]  /*3b30*/  MUFU.EX2 R169, R169 ;  /* 0x000000a900a97308 */ /* 0x000e220000000800 */
[----:B------:R-:W-:Y:S01]  /*3b40*/  FMUL.FTZ R168, R117, R20 ;  /* 0x0000001475a87220 */ /* 0x000fe20000410000 */
[----:B------:R-:W-:Y:S01]  /*3b50*/  FMUL.FTZ R196, R187, R52 ;  /* 0x00000034bbc47220 */ /* 0x000fe20000410000 */
[----:B-1----:R-:W-:Y:S01]  /*3b60*/  FMUL.FTZ R172, R202, R191 ;  /* 0x000000bfcaac7220 */ /* 0x002fe20000410000 */
[----:B------:R-:W-:-:S04]  /*3b70*/  FMUL.FTZ R167, R182, R12 ;  /* 0x0000000cb6a77220 */ /* 0x000fc80000410000 */
[----:B------:R-:W1:Y:S01]  /*3b80*/  MUFU.EX2 R180, R180 ;  /* 0x000000b400b47308 */ /* 0x000e620000000800 */
[----:B------:R-:W-:Y:S01]  /*3b90*/  FMUL.FTZ R189, R118, R17 ;  /* 0x0000001176bd7220 */ /* 0x000fe20000410000 */
[----:B------:R-:W-:Y:S01]  /*3ba0*/  FMUL.FTZ R195, R168, R53 ;  /* 0x00000035a8c37220 */ /* 0x000fe20000410000 */
[----:B------:R-:W-:Y:S01]  /*3bb0*/  FMUL.FTZ R191, R175, R172 ;  /* 0x000000acafbf7220 */ /* 0x000fe20000410000 */
[C---:B------:R-:W-:Y:S01]  /*3bc0*/  FMUL.FTZ R184, R182.reuse, R9 ;  /* 0x00000009b6b87220 */ /* 0x040fe20000410000 */
[----:B------:R-:W-:Y:S01]  /*3bd0*/  FMUL.FTZ R194, R189, R54 ;  /* 0x00000036bdc27220 */ /* 0x000fe20000410000 */
[----:B------:R-:W-:Y:S01]  /*3be0*/  FMUL.FTZ R186, R182, R10 ;  /* 0x0000000ab6ba7220 */ /* 0x000fe20000410000 */
[----:B0-----:R-:W-:Y:S01]  /*3bf0*/  FMUL.FTZ R168, R206, R191 ;  /* 0x000000bfcea87220 */ /* 0x001fe20000410000 */
[----:B------:R-:W-:Y:S01]  /*3c00*/  MUFU.EX2 R167, R167 ;  /* 0x000000a700a77308 */ /* 0x000fe20000000800 */
[----:B------:R-:W-:Y:S01]  /*3c10*/  FMUL.FTZ R185, R112, R11 ;  /* 0x0000000b70b97220 */ /* 0x000fe20000410000 */
[C---:B------:R-:W-:Y:S01]  /*3c20*/  FMUL.FTZ R187, R182.reuse, R7 ;  /* 0x00000007b6bb7220 */ /* 0x040fe20000410000 */
[----:B------:R-:W-:Y:S01]  /*3c30*/  FMUL.FTZ R189, R169, R168 ;  /* 0x000000a8a9bd7220 */ /* 0x000fe20000410000 */
[----:B------:R-:W-:Y:S01]  /*3c40*/  FMUL.FTZ R207, R182, R8 ;  /* 0x00000008b6cf7220 */ /* 0x000fe20000410000 */
[----:B------:R-:W-:-:S03]  /*3c50*/  FMUL.FTZ R192, R185, R48 ;  /* 0x00000030b9c07220 */ /* 0x000fc60000410000 */
[----:B------:R-:W-:Y:S01]  /*3c60*/  MUFU.EX2 R186, R186 ;  /* 0x000000ba00ba7308 */ /* 0x000fe20000000800 */
[----:B------:R-:W-:Y:S01]  /*3c70*/  FMUL.FTZ R181, R114, R9 ;  /* 0x0000000972b57220 */ /* 0x000fe20000410000 */
[----:B------:R-:W-:Y:S01]  /*3c80*/  FMUL.FTZ R209, R182, R5 ;  /* 0x00000005b6d17220 */ /* 0x000fe20000410000 */
[----:B------:R-:W-:-:S05]  /*3c90*/  FMUL.FTZ R162, R115, R10 ;  /* 0x0000000a73a27220 */ /* 0x000fca0000410000 */
        /* <DEDUP_REMOVED lines=10> */
[----:B------:R-:W-:-:S06]  /*3d40*/  FMUL.FTZ R174, R174, R45 ;  /* 0x0000002daeae7220 */ /* 0x000fcc0000410000 */
[----:B------:R-:W-:Y:S01]  /*3d50*/  MUFU.EX2 R211, R211 ;  /* 0x000000d300d37308 */ /* 0x000fe20000000800 */
[----:B------:R-:W-:Y:S01]  /*3d60*/  BSSY B0, `(.L_x_6593) ;  /* 0x000003f000007945 */ /* 0x000fe20003800000 */
[----:B------:R-:W-:Y:S01]  /*3d70*/  LEA R210, R39, R26, 0x3 ;  /* 0x0000001a27d27211 */ /* 0x000fe200078e18ff */
[----:B--2---:R0:W-:Y:S04]  /*3d80*/  STS.128 [R22+0x1080], R124 ;  /* 0x0010807c16007388 */ /* 0x0041e80000000c00 */
[----:B---3--:R-:W-:Y:S04]  /*3d90*/  STS.128 [R22+0x1280], R128 ;  /* 0x0012808016007388 */ /* 0x008fe80000000c00 */
[----:B----4-:R-:W-:Y:S01]  /*3da0*/  STS.128 [R22+0x1480], R132 ;  /* 0x0014808416007388 */ /* 0x010fe20000000c00 */
[----:B0-----:R-:W-:-:S03]  /*3db0*/  IMAD R125, R37, 0x3, R166 ;  /* 0x00000003257d7824 */ /* 0x001fc600078e02a6 */
[----:B------:R-:W-:Y:S02]  /*3dc0*/  STS.128 [R22+0x1680], R136 ;  /* 0x0016808816007388 */ /* 0x000fe40000000c00 */
[----:B------:R-:W-:Y:S01]  /*3dd0*/  LEA R21, R125, R26, 0x4 ;  /* 0x0000001a7d157211 */ /* 0x000fe200078e20ff */
[----:B------:R-:W-:-:S04]  /*3de0*/  NOP ;  /* 0x0000000000007918 */ /* 0x000fc80000000000 */
[----:B------:R-:W0:Y:S04]  /*3df0*/  LDS.128 R124, [R21+0x1080] ;  /* 0x00108000157c7984 */ /* 0x000e280000000c00 */
[----:B------:R-:W2:Y:S04]  /*3e00*/  LDS.128 R128, [R21+0x1090] ;  /* 0x0010900015807984 */ /* 0x000ea80000000c00 */
[----:B------:R-:W3:Y:S04]  /*3e10*/  LDS.128 R132, [R21+0x10a0] ;  /* 0x0010a00015847984 */ /* 0x000ee80000000c00 */
[----:B------:R-:W4:Y:S04]  /*3e20*/  LDS.128 R136, [R21+0x10b0] ;  /* 0x0010b00015887984 */ /* 0x000f280000000c00 */
[----:B------:R1:W-:Y:S01]  /*3e30*/  STS [R0+0x4640], R205 ;  /* 0x004640cd00007388 */ /* 0x0003e20000000800 */
[----:B------:R-:W-:Y:S01]  /*3e40*/  BAR.SYNC.DEFER_BLOCKING 0x0 ;  /* 0x0000000000007b1d */ /* 0x000fe20000010000 */
[----:B-1----:R-:W-:-:S04]  /*3e50*/  FMUL.FTZ R0, R183, R56 ;  /* 0x00000038b7007220 */ /* 0x002fc80000410000 */
[----:B------:R-:W-:-:S04]  /*3e60*/  FFMA.FTZ R178, R0, R200, R199 ;  /* 0x000000c800b27223 */ /* 0x000fc800000100c7 */
[----:B------:R-:W-:Y:S01]  /*3e70*/  FFMA.FTZ R178, R177, R178, R198 ;  /* 0x000000b2b1b27223 */ /* 0x000fe200000100c6 */
[----:B------:R1:W5:Y:S01]  /*3e80*/  @!P2 LDG.E.64 R170, desc[UR12][R164.64] ;  /* 0x0000000ca4aaa981 */ /* 0x000362000c1e1b00 */
[----:B------:R-:W-:Y:S02]  /*3e90*/  ISETP.NE.AND P2, PT, R39, 0x3f, PT ;  /* 0x0000003f2700780c */ /* 0x000fe40003f45270 */
[----:B------:R-:W-:Y:S01]  /*3ea0*/  FFMA.FTZ R178, R202, R178, R197 ;  /* 0x000000b2cab27223 */ /* 0x000fe200000100c5 */
[----:B-1----:R-:W-:-:S03]  /*3eb0*/  FMUL.FTZ R165, R182, R11 ;  /* 0x0000000bb6a57220 */ /* 0x002fc60000410000 */
[----:B------:R-:W-:-:S03]  /*3ec0*/  FFMA.FTZ R178, R175, R178, R196 ;  /* 0x000000b2afb27223 */ /* 0x000fc600000100c4 */
[----:B------:R-:W1:Y:S04]  /*3ed0*/  MUFU.EX2 R165, R165 ;  /* 0x000000a500a57308 */ /* 0x000e680000000800 */
[----:B------:R-:W-:Y:S01]  /*3ee0*/  @P2 LEA R212, R39, R26, 0x2 ;  /* 0x0000001a27d42211 */ /* 0x000fe200078e10ff */
[----:B------:R-:W-:Y:S01]  /*3ef0*/  FMUL.FTZ R164, R119, R18 ;  /* 0x0000001277a47220 */ /* 0x000fe20000410000 */
[----:B------:R-:W-:-:S03]  /*3f00*/  FFMA.FTZ R178, R206, R178, R195 ;  /* 0x000000b2ceb27223 */ /* 0x000fc600000100c3 */
[----:B------:R-:W-:Y:S01]  /*3f10*/  FMUL.FTZ R193, R164, R55 ;  /* 0x00000037a4c17220 */ /* 0x000fe20000410000 */
[----:B------:R-:W-:Y:S01]  /*3f20*/  FFMA.FTZ R178, R169, R178, R194 ;  /* 0x000000b2a9b27223 */ /* 0x000fe200000100c2 */
[----:B------:R-:W0:Y:S01]  /*3f30*/  MUFU.EX2 R183, R184 ;  /* 0x000000b800b77308 */ /* 0x000e220000000800 */
[----:B------:R-:W2:Y:S01]  /*3f40*/  @P2 LDS R212, [R212+0x4e44] ;  /* 0x004e4400d4d42984 */ /* 0x000ea20000000800 */
[----:B------:R-:W-:Y:S01]  /*3f50*/  FMUL.FTZ R166, R113, R12 ;  /* 0x0000000c71a67220 */ /* 0x000fe20000410000 */
[C---:B------:R-:W-:Y:S01]  /*3f60*/  FMUL.FTZ R164, R180.reuse, R189 ;  /* 0x000000bdb4a47220 */ /* 0x040fe20000410000 */
[----:B------:R-:W-:Y:S02]  /*3f70*/  FFMA.FTZ R178, R180, R178, R193 ;  /* 0x000000b2b4b27223 */ /* 0x000fe400000100c1 */
[----:B------:R-:W-:Y:S01]  /*3f80*/  FMUL.FTZ R166, R166, R49 ;  /* 0x00000031a6a67220 */ /* 0x000fe20000410000 */
[C---:B-1----:R-:W-:Y:S01]  /*3f90*/  FMUL.FTZ R164, R165.reuse, R164 ;  /* 0x000000a4a5a47220 */ /* 0x042fe20000410000 */
[----:B------:R-:W-:-:S03]  /*3fa0*/  FFMA.FTZ R178, R165, R178, R192 ;  /* 0x000000b2a5b27223 */ /* 0x000fc600000100c0 */
[C---:B------:R-:W-:Y:S01]  /*3fb0*/  FMUL.FTZ R164, R167.reuse, R164 ;  /* 0x000000a4a7a47220 */ /* 0x040fe20000410000 */
[----:B------:R-:W-:-:S03]  /*3fc0*/  FFMA.FTZ R178, R167, R178, R166 ;  /* 0x000000b2a7b27223 */ /* 0x000fc600000100a6 */
[C---:B0-----:R-:W-:Y:S01]  /*3fd0*/  FMUL.FTZ R181, R183.reuse, R164 ;  /* 0x000000a4b7b57220 */ /* 0x041fe20000410000 */
[----:B------:R-:W-:-:S03]  /*3fe0*/  FFMA.FTZ R178, R183, R178, R168 ;  /* 0x000000b2b7b27223 */ /* 0x000fc600000100a8 */
[C---:B------:R-:W-:Y:S01]  /*3ff0*/  FMUL.FTZ R162, R186.reuse, R181 ;  /* 0x000000b5baa27220 */ /* 0x040fe20000410000 */
[----:B------:R-:W-:-:S03]  /*4000*/  FFMA.FTZ R178, R186, R178, R191 ;  /* 0x000000b2bab27223 */ /* 0x000fc600000100bf */
[C---:B------:R-:W-:Y:S01]  /*4010*/  FMUL.FTZ R172, R187.reuse, R162 ;  /* 0x000000a2bbac7220 */ /* 0x040fe20000410000 */
[----:B------:R-:W-:Y:S01]  /*4020*/  FFMA.FTZ R178, R187, R178, R190 ;  /* 0x000000b2bbb27223 */ /* 0x000fe200000100be */
[----:B------:R-:W-:Y:S01]  /*4030*/  FMUL.FTZ R162, R111, R6 ;  /* 0x000000066fa27220 */ /* 0x000fe20000410000 */
[----:B------:R-:W-:Y:S01]  /*4040*/  FMUL.FTZ R164, R173, R46 ;  /* 0x0000002eada47220 */ /* 0x000fe20000410000 */
[C---:B------:R-:W-:Y:S01]  /*4050*/  FMUL.FTZ R172, R207.reuse, R172 ;  /* 0x000000accfac7220 */ /* 0x040fe20000410000 */
[----:B------:R-:W-:Y:S01]  /*4060*/  FFMA.FTZ R178, R207, R178, R174 ;  /* 0x000000b2cfb27223 */ /* 0x000fe200000100ae */
[----:B------:R-:W-:Y:S02]  /*4070*/  FMUL.FTZ R162, R162, R47 ;  /* 0x0000002fa2a27220 */ /* 0x000fe40000410000 */
[C---:B------:R-:W-:Y:S01]  /*4080*/  FMUL.FTZ R172, R209.reuse, R172 ;  /* 0x000000acd1ac7220 */ /* 0x040fe20000410000 */
[----:B------:R-:W-:-:S03]  /*4090*/  FFMA.FTZ R173, R209, R178, R164 ;  /* 0x000000b2d1ad7223 */ /* 0x000fc600000100a4 */
[C---:B------:R-:W-:Y:S01]  /*40a0*/  FMUL.FTZ R172, R211.reuse, R172 ;  /* 0x000000acd3ac7220 */ /* 0x040fe20000410000 */
[----:B------:R-:W-:Y:S01]  /*40b0*/  FFMA.FTZ R173, R211, R173, R162 ;  /* 0x000000add3ad7223 */ /* 0x000fe200000100a2 */
[----:B---34-:R-:W-:Y:S06]  /*40c0*/  @P2 BRA `(.L_x_6594) ;  /* 0x0000000000202947 */ /* 0x018fec0003800000 */
        /* <DEDUP_REMOVED lines=8> */
.L_x_6594:
[----:B------:R-:W-:Y:S05]  /*4150*/  BSYNC B0 ;  /* 0x0000000000007941 */ /* 0x000fea0003800000 */
.L_x_6593:
[----:B------:R-:W-:Y:S01]  /*4160*/  ISETP.GT.U32.AND P2, PT, R39, 0x1f, PT ;  /* 0x0000001f2700780c */ /* 0x000fe20003f44070 */
[----:B------:R3:W-:Y:S01]  /*4170*/  STS.64 [R210+0x4230], R172 ;  /* 0x004230acd2007388 */ /* 0x0007e20000000a00 */
        /* <DEDUP_REMOVED lines=20> */
[----:B------:R-:W2:Y:S02]  /*42c0*/  LDS.128 R124, [R133+0x4230] ;  /* 0x00423000857c7984 */ /* 0x000ea40000000c00 */
[-C--:B--2---:R-:W-:Y:S01]  /*42d0*/  FFMA.FTZ R127, R125, R126.reuse, R127 ;  /* 0x0000007e7d7f7223 */ /* 0x084fe2000001007f */
[----:B------:R-:W-:Y:S01]  /*42e0*/  FMUL.FTZ R126, R124, R126 ;  /* 0x0000007e7c7e7220 */ /* 0x000fe20000410000 */
[----:B------:R-:W-:Y:S06]  /*42f0*/  BRA.DIV UR7, `(.L_x_6596) ;  /* 0x0000003e07187947 */ /* 0x000fec000b800000 */
[----:B------:R-:W2:Y:S01]  /*4300*/  SHFL.UP PT, R128, R127, 0x1, RZ ;  /* 0x042000007f807989 */ /* 0x000ea200000e00ff */
[----:B------:R-:W-:-:S03]  /*4310*/  ISETP.GE.AND P3, PT, R37, 0x1, PT ;  /* 0x000000012500780c */ /* 0x000fc60003f66270 */
[----:B------:R-:W3:Y:S10]  /*4320*/  SHFL.UP PT, R129, R126, 0x1, RZ ;  /* 0x042000007e817989 */ /* 0x000ef400000e00ff */
[C---:B--2---:R-:W-:Y:S01]  /*4330*/  @P3 FFMA.FTZ R127, R126.reuse, R128, R127 ;  /* 0x000000807e7f3223 */ /* 0x044fe2000001007f */
[----:B---3--:R-:W-:-:S04]  /*4340*/  @P3 FMUL.FTZ R126, R126, R129 ;  /* 0x000000817e7e3220 */ /* 0x008fc80000410000 */
        /* <DEDUP_REMOVED lines=15> */
[----:B------:R2:W3:Y:S04]  /*4440*/  SHFL.UP PT, R128, R127, 0x10, RZ ;  /* 0x060000007f807989 */ /* 0x0004e800000e00ff */
[----:B------:R2:W4:Y:S02]  /*4450*/  SHFL.UP PT, R129, R126, 0x10, RZ ;  /* 0x060000007e817989 */ /* 0x00052400000e00ff */
.L_x_6654:
[----:B------:R-:W-:Y:S01]  /*4460*/  ISETP.GE.AND P3, PT, R37, 0x10, PT ;  /* 0x000000102500780c */ /* 0x000fe20003f66270 */
[----:B------:R-:W-:-:S12]  /*4470*/  UMOV UR7, 0xffffffff ;  /* 0xffffffff00077882 */ /* 0x000fd80000000000 */
[C---:B--23--:R-:W-:Y:S01]  /*4480*/  @P3 FFMA.FTZ R127, R126.reuse, R128, R127 ;  /* 0x000000807e7f3223 */ /* 0x04cfe2000001007f */
[----:B----4-:R-:W-:Y:S01]  /*4490*/  @P3 FMUL.FTZ R126, R126, R129 ;  /* 0x000000817e7e3220 */ /* 0x010fe20000410000 */
[----:B------:R-:W-:Y:S06]  /*44a0*/  BRA.DIV UR7, `(.L_x_6597) ;  /* 0x0000003e07b07947 */ /* 0x000fec000b800000 */
.L_x_6657:
[----:B------:R-:W-:-:S03]  /*44b0*/  UMOV UR7, 0xffffffff ;  /* 0xffffffff00077882 */ /* 0x000fc60000000000 */
[----:B------:R-:W-:Y:S05]  /*44c0*/  BRA.DIV UR7, `(.L_x_6598) ;  /* 0x0000003e07d07947 */ /* 0x000fea000b800000 */
.L_x_6660:
[----:B------:R-:W-:-:S03]  /*44d0*/  UMOV UR7, 0xffffffff ;  /* 0xffffffff00077882 */ /* 0x000fc60000000000 */
[----:B------:R-:W-:Y:S05]  /*44e0*/  BRA.DIV UR7, `(.L_x_6599) ;  /* 0x0000003e07f07947 */ /* 0x000fea000b800000 */
[----:B------:R-:W2:Y:S04]  /*44f0*/  SHFL.UP PT, R126, R126, 0x1, RZ ;  /* 0x042000007e7e7989 */ /* 0x000ea800000e00ff */
[----:B------:R-:W3:Y:S04]  /*4500*/  SHFL.UP PT, R127, R127, 0x1, RZ ;  /* 0x042000007f7f7989 */ /* 0x000ee800000e00ff */
[----:B-----5:R4:W0:Y:S04]  /*4510*/  SHFL.IDX PT, R128, R170, RZ, 0x1f ;  /* 0x00001fffaa807589 */ /* 0x02082800000e0000 */
[----:B------:R4:W0:Y:S02]  /*4520*/  SHFL.IDX PT, R129, R171, RZ, 0x1f ;  /* 0x00001fffab817589 */ /* 0x00082400000e0000 */
.L_x_6666:
[C---:B0-23--:R-:W-:Y:S01]  /*4530*/  @P1 FFMA.FTZ R129, R126.reuse, R129, R127 ;  /* 0x000000817e811223 */ /* 0x04dfe2000001007f */
[----:B------:R-:W-:-:S03]  /*4540*/  @P1 FMUL.FTZ R128, R126, R128 ;  /* 0x000000807e801220 */ /* 0x000fc60000410000 */
[C---:B------:R-:W-:Y:S01]  /*4550*/  FFMA.FTZ R131, R124.reuse, R129, R125 ;  /* 0x000000817c837223 */ /* 0x040fe2000001007d */
[----:B------:R-:W-:-:S05]  /*4560*/  FMUL.FTZ R130, R124, R128 ;  /* 0x000000807c827220 */ /* 0x000fca0000410000 */
[----:B------:R2:W-:Y:S02]  /*4570*/  STS.128 [R133+0x4230], R128 ;  /* 0x0042308085007388 */ /* 0x0005e40000000c00 */
.L_x_6595:
[----:B------:R-:W-:Y:S05]  /*4580*/  WARPSYNC.ALL ;  /* 0x0000000000007948 */ /* 0x000fea0003800000 */
[----:B------:R-:W-:Y:S01]  /*4590*/  BAR.SYNC.DEFER_BLOCKING 0x0 ;  /* 0x0000000000007b1d */ /* 0x000fe20000010000 */
[C---:B-1----:R-:W-:Y:S01]  /*45a0*/  FMUL.FTZ R126, R211.reuse, R212 ;  /* 0x000000d4d37e7220 */ /* 0x042fe20000410000 */
[----:B------:R-:W-:Y:S01]  /*45b0*/  FFMA.FTZ R125, R211, R139, R138 ;  /* 0x0000008bd37d7223 */ /* 0x000fe2000001008a */
[----:B------:R-:W-:Y:S01]  /*45c0*/  ISETP.GE.OR P0, PT, R25, R4, P0 ;  /* 0x000000041900720c */ /* 0x000fe20000706670 */
[----:B0-----:R-:W-:Y:S01]  /*45d0*/  HFMA2.MMA R179, -RZ, RZ, 0, 0 ;  /* 0x00000000ffb37435 */ /* 0x001fe200000001ff */
        /* <DEDUP_REMOVED lines=16> */
[----:B------:R-:W-:-:S03]  /*46e0*/  @!P0 LEA R126, R3, R26, 0x3 ;  /* 0x0000001a037e8211 */ /* 0x000fc600078e18ff */
[C---:B------:R-:W-:Y:S02]  /*46f0*/  FFMA.FTZ R125, R180.reuse, R125, R185 ;  /* 0x0000007db47d7223 */ /* 0x040fe400000100b9 */
[----:B------:R1:W3:Y:S01]  /*4700*/  @!P0 LDS.64 R178, [R126+0x4f40] ;  /* 0x004f40007eb28984 */ /* 0x0002e20000000a00 */
[----:B0-----:R-:W-:Y:S01]  /*4710*/  FFMA.FTZ R205, R205, R124, R0 ;  /* 0x0000007ccdcd7223 */ /* 0x001fe20000010000 */
[----:B------:R-:W-:-:S03]  /*4720*/  FMUL.FTZ R124, R180, R127 ;  /* 0x0000007fb47c7220 */ /* 0x000fc60000410000 */
[----:B------:R-:W-:Y:S01]  /*4730*/  FFMA.FTZ R188, R200, R205, R199 ;  /* 0x000000cdc8bc7223 */ /* 0x000fe200000100c7 */
[C---:B------:R-:W-:Y:S01]  /*4740*/  FMUL.FTZ R127, R169.reuse, R124 ;  /* 0x0000007ca97f7220 */ /* 0x040fe20000410000 */
[----:B------:R-:W-:Y:S02]  /*4750*/  FFMA.FTZ R124, R169, R125, R182 ;  /* 0x0000007da97c7223 */ /* 0x000fe400000100b6 */
[----:B------:R-:W-:Y:S01]  /*4760*/  FFMA.FTZ R189, R177, R188, R198 ;  /* 0x000000bcb1bd7223 */ /* 0x000fe200000100c6 */
[C---:B--2---:R-:W-:Y:S01]  /*4770*/  FMUL.FTZ R128, R206.reuse, R127 ;  /* 0x0000007fce807220 */ /* 0x044fe20000410000 */
        /* <DEDUP_REMOVED lines=24> */
[----:B-1-3--:R-:W-:Y:S05]  /*4900*/  @P2 BRA `(.L_x_6600) ;  /* 0x0000000000bc2947 */ /* 0x00afea0003800000 */
        /* <DEDUP_REMOVED lines=35> */
[----:B----45:R0:W1:Y:S04]  /*4b40*/  SHFL.IDX PT, R170, R125, RZ, 0x1f ;  /* 0x00001fff7daa7589 */ /* 0x03006800000e0000 */
[----:B------:R0:W2:Y:S04]  /*4b50*/  SHFL.DOWN PT, R129, R125, 0x1, 0x1f ;  /* 0x08201f007d817f89 */ /* 0x0000a800000e0000 */
[----:B------:R0:W3:Y:S04]  /*4b60*/  SHFL.IDX PT, R133, R124, RZ, 0x1f ;  /* 0x00001fff7c857589 */ /* 0x0000e800000e0000 */
[----:B------:R0:W4:Y:S02]  /*4b70*/  SHFL.DOWN PT, R128, R124, 0x1, 0x1f ;  /* 0x08201f007c807f89 */ /* 0x00012400000e0000 */
.L_x_6683:
        /* <DEDUP_REMOVED lines=8> */
.L_x_6600:
[----:B------:R-:W-:Y:S01]  /*4c00*/  ISETP.NE.AND P3, PT, R39, RZ, PT ;  /* 0x000000ff2700720c */ /* 0x000fe20003f65270 */
[----:B------:R-:W-:Y:S05]  /*4c10*/  WARPSYNC.ALL ;  /* 0x0000000000007948 */ /* 0x000fea0003800000 */
[----:B0-----:R-:W-:Y:S01]  /*4c20*/  P2R R124, PR, RZ, 0x8 ;  /* 0x00000008ff7c7803 */ /* 0x001fe20000000000 */
[----:B------:R-:W-:Y:S01]  /*4c30*/  BAR.SYNC.DEFER_BLOCKING 0x0 ;  /* 0x0000000000007b1d */ /* 0x000fe20000010000 */
[----:B------:R-:W-:Y:S01]  /*4c40*/  IMAD R124, R152, UR14, RZ ;  /* 0x0000000e987c7c24 */ /* 0x000fe2000f8e02ff */
[----:B------:R-:W-:Y:S01]  /*4c50*/  LEA R235, R25, 0xfffffc00, 0xa ;  /* 0xfffffc0019eb7811 */ /* 0x000fe200078e50ff */
[----:B------:R-:W-:-:S03]  /*4c60*/  IMAD R126, R156, UR14, RZ ;  /* 0x0000000e9c7e7c24 */ /* 0x000fc6000f8e02ff */
[----:B-1----:R-:W-:Y:S01]  /*4c70*/  @!P3 LEA R128, R3, R26, 0x3 ;  /* 0x0000001a0380b211 */ /* 0x002fe200078e18ff */
        /* <DEDUP_REMOVED lines=10> */
[----:B------:R-:W-:Y:S01]  /*4d20*/  FMUL.FTZ R227, R102, R227 ;  /* 0x000000e366e37220 */ /* 0x000fe20000410000 */
[----:B------:R-:W-:Y:S01]  /*4d30*/  BSSY B0, `(.L_x_6602) ;  /* 0x00000e5000007945 */ /* 0x000fe20003800000 */
[----:B------:R-:W0:Y:S04]  /*4d40*/  LDS R210, [R210+0x4444] ;  /* 0x00444400d2d27984 */ /* 0x000e280000000800 */
[----:B------:R1:W-:Y:S02]  /*4d50*/  @!P3 STS.64 [R128+0x4f40], R178 ;  /* 0x004f40b28000b388 */ /* 0x0003e40000000a00 */
[----:B-1----:R-:W-:Y:S01]  /*4d60*/  FADD.FTZ R128, -R197, R216 ;  /* 0x000000d8c5807221 */ /* 0x002fe20000010100 */
[----:B0-----:R-:W-:Y:S01]  /*4d70*/  FFMA.FTZ R125, R210, R212, R139 ;  /* 0x000000d4d27d7223 */ /* 0x001fe2000001008b */
[----:B------:R-:W-:Y:S01]  /*4d80*/  HFMA2.MMA R139, -RZ, RZ, 0, 0 ;  /* 0x00000000ff8b7435 */ /* 0x000fe200000001ff */
[----:B------:R-:W-:-:S02]  /*4d90*/  IADD3 R210, R39, 0x380, RZ ;  /* 0x0000038027d27810 */ /* 0x000fc40007ffe0ff */
[----:B------:R-:W-:Y:S01]  /*4da0*/  FFMA.FTZ R127, R211, R125, R138 ;  /* 0x0000007dd37f7223 */ /* 0x000fe2000001008a */
[----:B------:R-:W-:Y:S01]  /*4db0*/  MOV R138, R39 ;  /* 0x00000027008a7202 */ /* 0x000fe20000000f00 */
[----:B------:R-:W-:Y:S01]  /*4dc0*/  FMUL.FTZ R230, R125, R6 ;  /* 0x000000067de67220 */ /* 0x000fe20000410000 */
[----:B------:R-:W-:Y:S01]  /*4dd0*/  IADD3 R212, R39, 0x3c0, RZ ;  /* 0x000003c027d47810 */ /* 0x000fe20007ffe0ff */
[----:B------:R-:W-:Y:S01]  /*4de0*/  FFMA.FTZ R129, R209, R127, R172 ;  /* 0x0000007fd1817223 */ /* 0x000fe200000100ac */
[----:B------:R-:W-:Y:S01]  /*4df0*/  FMUL.FTZ R233, R127, R5 ;  /* 0x000000057fe97220 */ /* 0x000fe20000410000 */
[----:B------:R-:W-:Y:S01]  /*4e00*/  FMUL.FTZ R213, R111, R230 ;  /* 0x000000e66fd57220 */ /* 0x000fe20000410000 */
[----:B----45:R-:W-:-:S04]  /*4e10*/  IMAD.WIDE.U32 R170, R156, UR15, R138 ;  /* 0x0000000f9caa7c25 */ /* 0x030fc8000f8e008a */
[----:B------:R-:W-:Y:S01]  /*4e20*/  FFMA.FTZ R131, R207, R129, R136 ;  /* 0x00000081cf837223 */ /* 0x000fe20000010088 */
[----:B------:R-:W-:Y:S01]  /*4e30*/  FMUL.FTZ R234, R129, R8 ;  /* 0x0000000881ea7220 */ /* 0x000fe20000410000 */
[----:B------:R-:W-:Y:S01]  /*4e40*/  FMUL.FTZ R211, R110, R233 ;  /* 0x000000e96ed37220 */ /* 0x000fe20000410000 */
[----:B------:R-:W-:Y:S01]  /*4e50*/  FADD.FTZ R136, -R193, R220 ;  /* 0x000000dcc1887221 */ /* 0x000fe20000010100 */
[----:B------:R-:W-:Y:S01]  /*4e60*/  FFMA.FTZ R133, R187, R131, R134 ;  /* 0x00000083bb857223 */ /* 0x000fe20000010086 */
[----:B------:R-:W-:Y:S01]  /*4e70*/  IMAD R187, R153, UR15, R124 ;  /* 0x0000000f99bb7c24 */ /* 0x000fe2000f8e027c */
[----:B------:R-:W-:Y:S01]  /*4e80*/  SHF.L.U32 R124, R39, 0x4, RZ ;  /* 0x00000004277c7819 */ /* 0x000fe200000006ff */
[----:B------:R-:W-:Y:S01]  /*4e90*/  FADD.FTZ R134, -R194, R223 ;  /* 0x000000dfc2867221 */ /* 0x000fe20000010100 */
[----:B------:R-:W-:Y:S01]  /*4ea0*/  FFMA.FTZ R135, R186, R133, R173 ;  /* 0x00000085ba877223 */ /* 0x000fe200000100ad */
[----:B------:R-:W-:-:S04]  /*4eb0*/  IMAD.WIDE.U32 R172, R152, UR15, R138 ;  /* 0x0000000f98ac7c25 */ /* 0x000fc8000f8e008a */
[----:B------:R-:W-:Y:S01]  /*4ec0*/  FADD.FTZ R138, -R192, R225 ;  /* 0x000000e1c08a7221 */ /* 0x000fe20000010100 */
[----:B------:R-:W-:Y:S01]  /*4ed0*/  IADD3 R192, R39, 0x100, RZ ;  /* 0x0000010027c07810 */ /* 0x000fe20007ffe0ff */
[----:B------:R-:W-:Y:S01]  /*4ee0*/  FFMA.FTZ R137, R183, R135, R214 ;  /* 0x00000087b7897223 */ /* 0x000fe200000100d6 */
[----:B------:R-:W-:Y:S01]  /*4ef0*/  IMAD R183, R157, UR15, R126 ;  /* 0x0000000f9db77c24 */ /* 0x000fe2000f8e027e */
[----:B------:R-:W-:Y:S01]  /*4f00*/  IADD3 R173, R173, R187, RZ ;  /* 0x000000bbadad7210 */ /* 0x000fe20007ffe0ff */
[----:B------:R-:W-:Y:S02]  /*4f10*/  IMAD R187, R141, UR24, RZ ;  /* 0x000000188dbb7c24 */ /* 0x000fe4000f8e02ff */
[----:B------:R-:W-:Y:S01]  /*4f20*/  FFMA.FTZ R139, R167, R137, R132 ;  /* 0x00000089a78b7223 */ /* 0x000fe20000010084 */
[----:B------:R-:W-:Y:S01]  /*4f30*/  SHF.R.S32.HI R126, RZ, 0x1f, R235 ;  /* 0x0000001fff7e7819 */ /* 0x000fe200000114eb */
[----:B------:R-:W-:Y:S01]  /*4f40*/  FADD.FTZ R132, -R195, R218 ;  /* 0x000000dac3847221 */ /* 0x000fe20000010100 */
[----:B------:R-:W-:Y:S01]  /*4f50*/  IADD3 R171, R171, R183, RZ ;  /* 0x000000b7abab7210 */ /* 0x000fe20007ffe0ff */
[----:B------:R-:W-:Y:S01]  /*4f60*/  FFMA.FTZ R165, R165, R139, R184 ;  /* 0x0000008ba5a57223 */ /* 0x000fe200000100b8 */
[----:B------:R-:W-:-:S02]  /*4f70*/  IMAD R183, R141, UR22, RZ ;  /* 0x000000168db77c24 */ /* 0x000fc4000f8e02ff */
[----:B------:R-:W-:Y:S01]  /*4f80*/  FMUL.FTZ R217, R135, R9 ;  /* 0x0000000987d97220 */ /* 0x000fe20000410000 */
[----:B------:R-:W-:-:S04]  /*4f90*/  IMAD.WIDE.U32 R172, R38, UR22, R172 ;  /* 0x0000001626ac7c25 */ /* 0x000fc8000f8e00ac */
[----:B------:R-:W-:Y:S01]  /*4fa0*/  FFMA.FTZ R167, R180, R165, R185 ;  /* 0x000000a5b4a77223 */ /* 0x000fe200000100b9 */
[----:B------:R-:W-:Y:S01]  /*4fb0*/  FMUL.FTZ R194, R165, R18 ;  /* 0x00000012a5c27220 */ /* 0x000fe20000410000 */
[----:B------:R-:W-:Y:S01]  /*4fc0*/  FMUL.FTZ R196, R137, R12 ;  /* 0x0000000c89c47220 */ /* 0x000fe20000410000 */
[C---:B------:R-:W-:Y:S02]  /*4fd0*/  IMAD R183, R38.reuse, UR23, R183 ;  /* 0x0000001726b77c24 */ /* 0x040fe4000f8e02b7 */
[----:B------:R-:W-:Y:S01]  /*4fe0*/  FFMA.FTZ R169, R169, R167, R182 ;  /* 0x000000a7a9a97223 */ /* 0x000fe200000100b6 */
[----:B------:R-:W-:Y:S01]  /*4ff0*/  IMAD R187, R38, UR25, R187 ;  /* 0x0000001926bb7c24 */ /* 0x000fe2000f8e02bb */
[----:B------:R-:W-:Y:S01]  /*5000*/  LEA R186, P1, R172, UR26, 0x2 ;  /* 0x0000001aacba7c11 */ /* 0x000fe2000f8210ff */
[----:B------:R-:W-:Y:S01]  /*5010*/  IMAD.WIDE.U32 R170, R38, UR24, R170 ;  /* 0x0000001826aa7c25 */ /* 0x000fe2000f8e00aa */
[----:B------:R-:W-:-:S03]  /*5020*/  IADD3 R183, R173, R183, RZ ;  /* 0x000000b7adb77210 */ /* 0x000fc60007ffe0ff */
[----:B------:R-:W-:Y:S01]  /*5030*/  FFMA.FTZ R173, R206, R169, R181 ;  /* 0x000000a9cead7223 */ /* 0x000fe200000100b5 */
[----:B------:R-:W-:Y:S01]  /*5040*/  IADD3 R182, P0, R235, R172, RZ ;  /* 0x000000acebb67210 */ /* 0x000fe20007f1e0ff */
[----:B------:R-:W-:Y:S01]  /*5050*/  FMUL.FTZ R195, R167, R17 ;  /* 0x00000011a7c37220 */ /* 0x000fe20000410000 */
[----:B------:R-:W-:Y:S01]  /*5060*/  IADD3 R207, R171, R187, RZ ;  /* 0x000000bbabcf7210 */ /* 0x000fe20007ffe0ff */
[----:B------:R-:W-:Y:S01]  /*5070*/  FFMA.FTZ R171, R175, R173, R208 ;  /* 0x000000adafab7223 */ /* 0x000fe200000100d0 */
[----:B------:R-:W-:Y:S01]  /*5080*/  LEA.HI.X R187, R172, UR27, R183, 0x2, P1 ;  /* 0x0000001bacbb7c11 */ /* 0x000fe200088f14b7 */
[----:B------:R-:W-:Y:S01]  /*5090*/  FMUL.FTZ R197, R173, R19 ;  /* 0x00000013adc57220 */ /* 0x000fe20000410000 */
[----:B------:R-:W-:Y:S01]  /*50a0*/  LEA R184, P2, R170, UR28, 0x2 ;  /* 0x0000001caab87c11 */ /* 0x000fe2000f8410ff */
[----:B------:R-:W-:Y:S01]  /*50b0*/  FFMA.FTZ R175, R202, R171, R203 ;  /* 0x000000abcaaf7223 */ /* 0x000fe200000100cb */
[----:B------:R-:W-:Y:S01]  /*50c0*/  IADD3 R180, P1, R235, R170, RZ ;  /* 0x000000aaebb47210 */ /* 0x000fe20007f3e0ff */
[----:B------:R-:W-:Y:S01]  /*50d0*/  FMUL.FTZ R172, R169, R20 ;  /* 0x00000014a9ac7220 */ /* 0x000fe20000410000 */
[----:B------:R-:W-:Y:S01]  /*50e0*/  LEA.HI.X R185, R170, UR29, R207, 0x2, P2 ;  /* 0x0000001daab97c11 */ /* 0x000fe200090f14cf */
[----:B------:R-:W-:Y:S01]  /*50f0*/  FFMA.FTZ R177, R177, R175, R204 ;  /* 0x000000afb1b17223 */ /* 0x000fe200000100cc */
[----:B------:R-:W-:Y:S01]  /*5100*/  IADD3.X R181, R126, R207, RZ, P1, !PT ;  /* 0x000000cf7eb57210 */ /* 0x000fe20000ffe4ff */
[----:B------:R-:W-:Y:S01]  /*5110*/  FMUL.FTZ R170, R171, R14 ;  /* 0x0000000eabaa7220 */ /* 0x000fe20000410000 */
[----:B------:R-:W-:Y:S01]  /*5120*/  LEA.HI.SX32 R207, R124, R124, 0x1b ;  /* 0x0000007c7ccf7211 */ /* 0x000fe200078fdaff */
[----:B------:R-:W-:Y:S01]  /*5130*/  FFMA.FTZ R179, R200, R177, R201 ;  /* 0x000000b1c8b37223 */ /* 0x000fe200000100c9 */
[----:B------:R-:W-:Y:S01]  /*5140*/  FADD.FTZ R124, -R199, R188 ;  /* 0x000000bcc77c7221 */ /* 0x000fe20000010100 */
[----:B------:R-:W-:Y:S01]  /*5150*/  FMUL.FTZ R178, R177, R16 ;  /* 0x00000010b1b27220 */ /* 0x000fe20000410000 */
[----:B------:R-:W-:Y:S01]  /*5160*/  LEA R232, R207, R26, 0x2 ;  /* 0x0000001acfe87211 */ /* 0x000fe200078e10ff */
[----:B------:R-:W-:Y:S01]  /*5170*/  FMUL.FTZ R199, R179, R15 ;  /* 0x0000000fb3c77220 */ /* 0x000fe20000410000 */
[----:B------:R-:W-:Y:S01]  /*5180*/  FMUL.FTZ R207, R109, R234 ;  /* 0x000000ea6dcf7220 */ /* 0x000fe20000410000 */
[----:B------:R-:W-:Y:S01]  /*5190*/  IADD3.X R183, R126, R183, RZ, P0, !PT ;  /* 0x000000b77eb77210 */ /* 0x000fe200007fe4ff */
[----:B------:R-:W-:Y:S01]  /*51a0*/  FADD.FTZ R126, -R198, R189 ;  /* 0x000000bdc67e7221 */ /* 0x000fe20000010100 */
[----:B------:R-:W-:Y:S01]  /*51b0*/  FFMA.FTZ R201, R0, R199, RZ ;  /* 0x000000c700c97223 */ /* 0x000fe200000100ff */
        /* <DEDUP_REMOVED lines=8> */
[C---:B------:R-:W-:Y:S01]  /*5240*/  IADD3 R200, R39.reuse, 0x240, RZ ;  /* 0x0000024027c87810 */ /* 0x040fe20007ffe0ff */
[----:B------:R-:W-:Y:S01]  /*5250*/  STS [R232+0x213c], R213 ;  /* 0x00213cd5e8007388 */ /* 0x000fe20000000800 */
[----:B------:R-:W-:Y:S01]  /*5260*/  IADD3 R202, R39, 0x280, RZ ;  /* 0x0000028027ca7810 */ /* 0x000fe20007ffe0ff */
[----:B0-----:R-:W-:Y:S01]  /*5270*/  FMUL.FTZ R207, R175, R13 ;  /* 0x0000000dafcf7220 */ /* 0x001fe20000410000 */
[C---:B------:R-:W-:Y:S01]  /*5280*/  IADD3 R204, R39.reuse, 0x2c0, RZ ;  /* 0x000002c027cc7810 */ /* 0x040fe20007ffe0ff */
[----:B------:R0:W-:Y:S01]  /*5290*/  STS [R232+0x2130], R209 ;  /* 0x002130d1e8007388 */ /* 0x0001e20000000800 */
[----:B------:R-:W-:Y:S01]  /*52a0*/  IADD3 R206, R39, 0x300, RZ ;  /* 0x0000030027ce7810 */ /* 0x000fe20007ffe0ff */
[-C--:B------:R-:W-:Y:S01]  /*52b0*/  FFMA.FTZ R201, R126, R207.reuse, R201 ;  /* 0x000000cf7ec97223 */ /* 0x080fe200000100c9 */
[----:B-1----:R-:W-:Y:S01]  /*52c0*/  FMUL.FTZ R211, R115, R198 ;  /* 0x000000c673d37220 */ /* 0x002fe20000410000 */
[----:B------:R-:W-:Y:S01]  /*52d0*/  FMUL.FTZ R207, R122, R207 ;  /* 0x000000cf7acf7220 */ /* 0x000fe20000410000 */
[----:B------:R1:W-:Y:S01]  /*52e0*/  STS [R232+0x2124], R215 ;  /* 0x002124d7e8007388 */ /* 0x0003e20000000800 */
[----:B------:R-:W-:Y:S01]  /*52f0*/  FFMA.FTZ R201, R128, R170, R201 ;  /* 0x000000aa80c97223 */ /* 0x000fe200000100c9 */
[----:B------:R-:W-:Y:S01]  /*5300*/  IADD3 R208, R39, 0x340, RZ ;  /* 0x0000034027d07810 */ /* 0x000fe20007ffe0ff */
[----:B------:R-:W-:Y:S01]  /*5310*/  FMUL.FTZ R189, R94, R189 ;  /* 0x000000bd5ebd7220 */ /* 0x000fe20000410000 */
[----:B------:R2:W-:Y:S01]  /*5320*/  STS [R232+0x212c], R211 ;  /* 0x00212cd3e8007388 */ /* 0x0005e20000000800 */
[----:B------:R-:W-:Y:S01]  /*5330*/  FFMA.FTZ R201, R130, R197, R201 ;  /* 0x000000c582c97223 */ /* 0x000fe200000100c9 */
[----:B0-----:R-:W-:Y:S01]  /*5340*/  FMUL.FTZ R209, R114, R217 ;  /* 0x000000d972d17220 */ /* 0x001fe20000410000 */
[----:B------:R-:W-:Y:S01]  /*5350*/  FMUL.FTZ R197, R116, R197 ;  /* 0x000000c574c57220 */ /* 0x000fe20000410000 */
[----:B------:R-:W-:Y:S01]  /*5360*/  STS [R232+0x2108], R207 ;  /* 0x002108cfe8007388 */ /* 0x000fe20000000800 */
[----:B------:R-:W-:Y:S01]  /*5370*/  FFMA.FTZ R201, R132, R172, R201 ;  /* 0x000000ac84c97223 */ /* 0x000fe200000100c9 */
[----:B-1----:R-:W-:Y:S01]  /*5380*/  LEA.HI.SX32 R215, R208, R39, 0x1b ;  /* 0x00000027d0d77211 */ /* 0x002fe200078fdaff */
[----:B------:R-:W-:Y:S01]  /*5390*/  FMUL.FTZ R223, R106, R223 ;  /* 0x000000df6adf7220 */ /* 0x000fe20000410000 */
[----:B------:R0:W-:Y:S01]  /*53a0*/  STS [R232+0x2128], R209 ;  /* 0x002128d1e8007388 */ /* 0x0001e20000000800 */
[----:B------:R-:W-:Y:S01]  /*53b0*/  FFMA.FTZ R201, R134, R195, R201 ;  /* 0x000000c386c97223 */ /* 0x000fe200000100c9 */
[----:B--2---:R-:W-:Y:S01]  /*53c0*/  FMUL.FTZ R211, R139, R11 ;  /* 0x0000000b8bd37220 */ /* 0x004fe20000410000 */
[----:B------:R-:W-:Y:S01]  /*53d0*/  LEA.HI.SX32 R219, R212, R39, 0x1b ;  /* 0x00000027d4db7211 */ /* 0x000fe200078fdaff */
[----:B------:R1:W-:Y:S01]  /*53e0*/  STS [R232+0x2110], R197 ;  /* 0x002110c5e8007388 */ /* 0x0003e20000000800 */
[----:B------:R-:W-:Y:S01]  /*53f0*/  FFMA.FTZ R193, R136, R194, R201 ;  /* 0x000000c288c17223 */ /* 0x000fe200000100c9 */
[----:B------:R-:W-:Y:S01]  /*5400*/  FMUL.FTZ R213, R112, R211 ;  /* 0x000000d370d57220 */ /* 0x000fe20000410000 */
[----:B------:R-:W-:Y:S01]  /*5410*/  FMUL.FTZ R201, R118, R195 ;  /* 0x000000c376c97220 */ /* 0x000fe20000410000 */
[----:B------:R-:W-:Y:S01]  /*5420*/  FMUL.FTZ R195, R117, R172 ;  /* 0x000000ac75c37220 */ /* 0x000fe20000410000 */
[----:B------:R-:W-:Y:S01]  /*5430*/  FFMA.FTZ R193, R138, R211, R193 ;  /* 0x000000d38ac17223 */ /* 0x000fe200000100c1 */
[----:B0-----:R-:W-:Y:S01]  /*5440*/  FMUL.FTZ R209, R119, R194 ;  /* 0x000000c277d17220 */ /* 0x001fe20000410000 */
[----:B------:R-:W-:Y:S01]  /*5450*/  STS [R232+0x2120], R213 ;  /* 0x002120d5e8007388 */ /* 0x000fe20000000800 */
[----:B------:R-:W-:Y:S01]  /*5460*/  FADD.FTZ R172, -R190, R229 ;  /* 0x000000e5beac7221 */ /* 0x000fe20000010100 */
[----:B------:R-:W-:Y:S01]  /*5470*/  FFMA.FTZ R211, R166, R196, R193 ;  /* 0x000000c4a6d37223 */ /* 0x000fe200000100c1 */
[----:B------:R-:W-:Y:S01]  /*5480*/  FMUL.FTZ R193, R123, R170 ;  /* 0x000000aa7bc17220 */ /* 0x000fe20000410000 */
[----:B------:R-:W-:Y:S01]  /*5490*/  FADD.FTZ R170, -R191, R224 ;  /* 0x000000e0bfaa7221 */ /* 0x000fe20000010100 */
[----:B------:R-:W-:Y:S01]  /*54a0*/  FMUL.FTZ R191, R121, R178 ;  /* 0x000000b279bf7220 */ /* 0x000fe20000410000 */
[----:B------:R-:W-:Y:S01]  /*54b0*/  STS [R232+0x211c], R209 ;  /* 0x00211cd1e8007388 */ /* 0x000fe20000000800 */
[----:B------:R-:W-:Y:S01]  /*54c0*/  FFMA.FTZ R211, R168, R217, R211 ;  /* 0x000000d9a8d37223 */ /* 0x000fe200000100d3 */
[C---:B------:R-:W-:Y:S01]  /*54d0*/  IADD3 R178, R39.reuse, 0x80, RZ ;  /* 0x0000008027b27810 */ /* 0x040fe20007ffe0ff */
[----:B------:R-:W-:Y:S01]  /*54e0*/  FMUL.FTZ R225, R100, R225 ;  /* 0x000000e164e17220 */ /* 0x000fe20000410000 */
[----:B------:R-:W-:Y:S01]  /*54f0*/  STS [R232+0x2118], R201 ;  /* 0x002118c9e8007388 */ /* 0x000fe20000000800 */
[----:B------:R-:W-:Y:S01]  /*5500*/  FFMA.FTZ R211, R170, R198, R211 ;  /* 0x000000c6aad37223 */ /* 0x000fe200000100d3 */
[C---:B------:R-:W-:Y:S01]  /*5510*/  IADD3 R190, R39.reuse, 0xc0, RZ ;  /* 0x000000c027be7810 */ /* 0x040fe20007ffe0ff */
[----:B------:R-:W-:Y:S01]  /*5520*/  FMUL.FTZ R229, R96, R229 ;  /* 0x000000e560e57220 */ /* 0x000fe20000410000 */
[----:B------:R0:W-:Y:S01]  /*5530*/  STS [R232+0x2114], R195 ;  /* 0x002114c3e8007388 */ /* 0x0001e20000000800 */
[----:B------:R-:W-:Y:S01]  /*5540*/  FFMA.FTZ R211, R172, R203, R211 ;  /* 0x000000cbacd37223 */ /* 0x000fe200000100d3 */
[----:B------:R-:W-:-:S02]  /*5550*/  IADD3 R194, R39, 0x140, RZ ;  /* 0x0000014027c27810 */ /* 0x000fc40007ffe0ff */
[----:B------:R2:W-:Y:S01]  /*5560*/  STS [R232+0x210c], R193 ;  /* 0x00210cc1e8007388 */ /* 0x0005e20000000800 */
[C---:B------:R-:W-:Y:S01]  /*5570*/  IADD3 R196, R39.reuse, 0x180, RZ ;  /* 0x0000018027c47810 */ /* 0x040fe20007ffe0ff */
[----:B------:R-:W-:Y:S01]  /*5580*/  FFMA.FTZ R234, R174, R234, R211 ;  /* 0x000000eaaeea7223 */ /* 0x000fe200000100d3 */
[----:B------:R-:W-:Y:S01]  /*5590*/  IADD3 R198, R39, 0x1c0, RZ ;  /* 0x000001c027c67810 */ /* 0x000fe20007ffe0ff */
[----:B------:R3:W-:Y:S01]  /*55a0*/  STS [R232+0x2104], R191 ;  /* 0x002104bfe8007388 */ /* 0x0007e20000000800 */
[-C--:B-1----:R-:W-:Y:S02]  /*55b0*/  LEA.HI.SX32 R197, R190, R39.reuse, 0x1b ;  /* 0x00000027bec57211 */ /* 0x082fe400078fdaff */
[-C--:B0-----:R-:W-:Y:S01]  /*55c0*/  LEA.HI.SX32 R195, R178, R39.reuse, 0x1b ;  /* 0x00000027b2c37211 */ /* 0x081fe200078fdaff */
[----:B------:R0:W-:Y:S01]  /*55d0*/  STS [R232+0x2100], R199 ;  /* 0x002100c7e8007388 */ /* 0x0001e20000000800 */
[-C--:B------:R-:W-:Y:S02]  /*55e0*/  LEA.HI.SX32 R201, R194, R39.reuse, 0x1b ;  /* 0x00000027c2c97211 */ /* 0x080fe400078fdaff */
[----:B--2---:R-:W-:-:S02]  /*55f0*/  LEA.HI.SX32 R193, R176, R39, 0x1b ;  /* 0x00000027b0c17211 */ /* 0x004fc400078fdaff */
[----:B------:R-:W-:Y:S02]  /*5600*/  IADD3 R176, R39, 0x40, RZ ;  /* 0x0000004027b07810 */ /* 0x000fe40007ffe0ff */
[----:B------:R-:W-:Y:S02]  /*5610*/  LEA R214, R193, R26, 0x2 ;  /* 0x0000001ac1d67211 */ /* 0x000fe400078e10ff */
[-C--:B---3--:R-:W-:Y:S02]  /*5620*/  LEA.HI.SX32 R191, R39, R39.reuse, 0x1b ;  /* 0x0000002727bf7211 */ /* 0x088fe400078fdaff */
[-C--:B------:R-:W-:Y:S02]  /*5630*/  LEA.HI.SX32 R193, R176, R39.reuse, 0x1b ;  /* 0x00000027b0c17211 */ /* 0x080fe400078fdaff */
[-C--:B0-----:R-:W-:Y:S02]  /*5640*/  LEA.HI.SX32 R199, R192, R39.reuse, 0x1b ;  /* 0x00000027c0c77211 */ /* 0x081fe400078fdaff */
[----:B------:R-:W-:-:S02]  /*5650*/  LEA.HI.SX32 R203, R196, R39, 0x1b ;  /* 0x00000027c4cb7211 */ /* 0x000fc400078fdaff */
[-C--:B------:R-:W-:Y:S02]  /*5660*/  LEA.HI.SX32 R205, R198, R39.reuse, 0x1b ;  /* 0x00000027c6cd7211 */ /* 0x080fe400078fdaff */
[-C--:B------:R-:W-:Y:S02]  /*5670*/  LEA.HI.SX32 R207, R200, R39.reuse, 0x1b ;  /* 0x00000027c8cf7211 */ /* 0x080fe400078fdaff */
[-C--:B------:R-:W-:Y:S02]  /*5680*/  LEA.HI.SX32 R209, R202, R39.reuse, 0x1b ;  /* 0x00000027cad17211 */ /* 0x080fe400078fdaff */
[-C--:B------:R-:W-:Y:S02]  /*5690*/  LEA.HI.SX32 R211, R204, R39.reuse, 0x1b ;  /* 0x00000027ccd37211 */ /* 0x080fe400078fdaff */
[-C--:B------:R-:W-:Y:S02]  /*56a0*/  LEA.HI.SX32 R213, R206, R39.reuse, 0x1b ;  /* 0x00000027ced57211 */ /* 0x080fe400078fdaff */
[----:B------:R-:W-:-:S02]  /*56b0*/  LEA.HI.SX32 R217, R210, R39, 0x1b ;  /* 0x00000027d2d97211 */ /* 0x000fc400078fdaff */
[-C--:B------:R-:W-:Y:S01]  /*56c0*/  LEA R236, R191, R26.reuse, 0x2 ;  /* 0x0000001abfec7211 */ /* 0x080fe200078e10ff */
[----:B------:R-:W-:Y:S01]  /*56d0*/  BAR.SYNC.DEFER_BLOCKING 0x0 ;  /* 0x0000000000007b1d */ /* 0x000fe20000010000 */
        /* <DEDUP_REMOVED lines=8> */
[-C--:B------:R-:W-:Y:S02]  /*5760*/  LEA R196, R209, R26.reuse, 0x2 ;  /* 0x0000001ad1c47211 */ /* 0x080fe400078e10ff */
[-C--:B------:R-:W-:Y:S02]  /*5770*/  LEA R194, R211, R26.reuse, 0x2 ;  /* 0x0000001ad3c27211 */ /* 0x080fe400078e10ff */
[----:B------:R-:W-:-:S02]  /*5780*/  LEA R192, R213, R26, 0x2 ;  /* 0x0000001ad5c07211 */ /* 0x000fc400078e10ff */
[-C--:B------:R-:W-:Y:S01]  /*5790*/  LEA R190, R215, R26.reuse, 0x2 ;  /* 0x0000001ad7be7211 */ /* 0x080fe200078e10ff */
[----:B------:R-:W0:Y:S01]  /*57a0*/  LDS R239, [R236+0x2100] ;  /* 0x00210000ecef7984 */ /* 0x000e220000000800 */
[-C--:B------:R-:W-:Y:S02]  /*57b0*/  LEA R178, R217, R26.reuse, 0x2 ;  /* 0x0000001ad9b27211 */ /* 0x080fe400078e10ff */
[----:B------:R-:W-:Y:S01]  /*57c0*/  LEA R176, R219, R26, 0x2 ;  /* 0x0000001adbb07211 */ /* 0x000fe200078e10ff */
[----:B------:R-:W1:Y:S01]  /*57d0*/  LDS R217, [R210+0x2300] ;  /* 0x00230000d2d97984 */ /* 0x000e620000000800 */
[----:B------:R-:W-:-:S03]  /*57e0*/  IADD3 R235, -R235, UR9, -R39 ;  /* 0x00000009ebeb7c10 */ /* 0x000fc6000fffe927 */
[----:B------:R-:W2:Y:S01]  /*57f0*/  LDS R219, [R212+0x2200] ;  /* 0x00220000d4db7984 */ /* 0x000ea20000000800 */
[----:B------:R-:W-:-:S03]  /*5800*/  ISETP.GE.AND P0, PT, R235, 0x1, PT ;  /* 0x00000001eb00780c */ /* 0x000fc60003f06270 */
        /* <DEDUP_REMOVED lines=16> */
[----:B-1----:R-:W-:-:S03]  /*5910*/  FMUL.FTZ R237, R107, R220 ;  /* 0x000000dc6bed7220 */ /* 0x002fc60000410000 */
[----:B------:R1:W-:Y:S01]  /*5920*/  STS [R232+0x3188], R189 ;  /* 0x003188bde8007388 */ /* 0x0003e20000000800 */
[----:B--2---:R-:W-:Y:S01]  /*5930*/  FADD.FTZ R221, -R164, R231 ;  /* 0x000000e7a4dd7221 */ /* 0x004fe20000010100 */
[----:B------:R-:W-:Y:S02]  /*5940*/  FMUL.FTZ R231, R98, R231 ;  /* 0x000000e762e77220 */ /* 0x000fe40000410000 */
[----:B------:R2:W-:Y:S01]  /*5950*/  STS [R232+0x318c], R243 ;  /* 0x00318cf3e8007388 */ /* 0x0005e20000000800 */
[----:B------:R-:W-:Y:S01]  /*5960*/  IADD3 R164, -R4, UR4, RZ ;  /* 0x0000000404a47c10 */ /* 0x000fe2000fffe1ff */
[----:B---3--:R-:W-:Y:S02]  /*5970*/  FMUL.FTZ R241, R101, R222 ;  /* 0x000000de65f17220 */ /* 0x008fe40000410000 */
[----:B------:R3:W-:Y:S01]  /*5980*/  STS [R232+0x319c], R237 ;  /* 0x00319cede8007388 */ /* 0x0007e20000000800 */
[----:B-1----:R-:W-:-:S03]  /*5990*/  FMUL.FTZ R189, R103, R224 ;  /* 0x000000e067bd7220 */ /* 0x002fc60000410000 */
[----:B------:R-:W-:Y:S01]  /*59a0*/  STS [R232+0x3194], R245 ;  /* 0x003194f5e8007388 */ /* 0x000fe20000000800 */
[----:B--2---:R-:W-:-:S03]  /*59b0*/  FMUL.FTZ R243, R97, R226 ;  /* 0x000000e261f37220 */ /* 0x004fc60000410000 */
[----:B------:R1:W-:Y:S01]  /*59c0*/  STS [R232+0x3198], R223 ;  /* 0x003198dfe8007388 */ /* 0x0003e20000000800 */
[----:B---3--:R-:W-:-:S03]  /*59d0*/  FMUL.FTZ R237, R99, R228 ;  /* 0x000000e463ed7220 */ /* 0x008fc60000410000 */
[----:B------:R2:W-:Y:S04]  /*59e0*/  STS [R232+0x31a0], R225 ;  /* 0x0031a0e1e8007388 */ /* 0x0005e80000000800 */
[----:B------:R2:W-:Y:S01]  /*59f0*/  STS [R232+0x31a4], R241 ;  /* 0x0031a4f1e8007388 */ /* 0x0005e20000000800 */
[----:B-1----:R-:W-:-:S03]  /*5a00*/  FADD.FTZ R223, -R162, R228 ;  /* 0x000000e4a2df7221 */ /* 0x002fc60000010100 */
[----:B------:R2:W-:Y:S04]  /*5a10*/  STS [R232+0x31a8], R227 ;  /* 0x0031a8e3e8007388 */ /* 0x0005e80000000800 */
[----:B------:R2:W-:Y:S04]  /*5a20*/  STS [R232+0x31ac], R189 ;  /* 0x0031acbde8007388 */ /* 0x0005e80000000800 */
[----:B------:R2:W-:Y:S04]  /*5a30*/  STS [R232+0x31b0], R229 ;  /* 0x0031b0e5e8007388 */ /* 0x0005e80000000800 */
[----:B------:R2:W-:Y:S04]  /*5a40*/  STS [R232+0x31b4], R243 ;  /* 0x0031b4f3e8007388 */ /* 0x0005e80000000800 */
[----:B------:R2:W-:Y:S04]  /*5a50*/  STS [R232+0x31b8], R231 ;  /* 0x0031b8e7e8007388 */ /* 0x0005e80000000800 */
[----:B------:R2:W-:Y:S01]  /*5a60*/  STS [R232+0x31bc], R237 ;  /* 0x0031bcede8007388 */ /* 0x0005e20000000800 */
[----:B------:R-:W-:Y:S06]  /*5a70*/  BAR.SYNC.DEFER_BLOCKING 0x0 ;  /* 0x0000000000007b1d */ /* 0x000fec0000010000 */
[----:B0---4-:R-:W-:Y:S05]  /*5a80*/  @!P0 BRA `(.L_x_6603) ;  /* 0x00000000003c8947 */ /* 0x011fea0003800000 */
[----:B--2---:R-:W0:Y:S01]  /*5a90*/  LDS R225, [R236+0x3180] ;  /* 0x00318000ece17984 */ /* 0x004e220000000800 */
[C---:B------:R-:W-:Y:S02]  /*5aa0*/  IMAD R162, R163.reuse, R154, RZ ;  /* 0x0000009aa3a27224 */ /* 0x040fe400078e02ff */
[----:B------:R-:W-:Y:S02]  /*5ab0*/  IMAD R188, R163, R158, RZ ;  /* 0x0000009ea3bc7224 */ /* 0x000fe400078e02ff */
[----:B------:R-:W-:-:S04]  /*5ac0*/  IMAD.WIDE.U32 R182, R3, R154, R182 ;  /* 0x0000009a03b67225 */ /* 0x000fc800078e00b6 */
[C---:B------:R-:W-:Y:S01]  /*5ad0*/  IMAD R163, R3.reuse, R155, R162 ;  /* 0x0000009b03a37224 */ /* 0x040fe200078e02a2 */
[----:B------:R-:W-:Y:S01]  /*5ae0*/  LEA R162, P0, R182, UR26, 0x2 ;  /* 0x0000001ab6a27c11 */ /* 0x000fe2000f8010ff */
[----:B------:R-:W-:-:S03]  /*5af0*/  IMAD.WIDE.U32 R180, R3, R158, R180 ;  /* 0x0000009e03b47225 */ /* 0x000fc600078e00b4 */
[----:B------:R-:W-:Y:S01]  /*5b00*/  IADD3 R163, R183, R163, RZ ;  /* 0x000000a3b7a37210 */ /* 0x000fe20007ffe0ff */
[----:B------:R-:W-:Y:S01]  /*5b10*/  IMAD R189, R3, R159, R188 ;  /* 0x0000009f03bd7224 */ /* 0x000fe200078e02bc */
[----:B------:R-:W-:Y:S02]  /*5b20*/  LEA R188, P1, R180, UR28, 0x2 ;  /* 0x0000001cb4bc7c11 */ /* 0x000fe4000f8210ff */
[----:B------:R-:W-:Y:S02]  /*5b30*/  LEA.HI.X R163, R182, UR27, R163, 0x2, P0 ;  /* 0x0000001bb6a37c11 */ /* 0x000fe400080f14a3 */
[----:B------:R-:W-:-:S03]  /*5b40*/  IADD3 R189, R181, R189, RZ ;  /* 0x000000bdb5bd7210 */ /* 0x000fc60007ffe0ff */
[----:B------:R1:W-:Y:S01]  /*5b50*/  REDG.E.ADD.F32.FTZ.RN.STRONG.GPU desc[UR12][R162.64], R239 ;  /* 0x000000efa20079a6 */ /* 0x0003e2000c10f38c */
[----:B------:R-:W-:-:S05]  /*5b60*/  LEA.HI.X R189, R180, UR29, R189, 0x2, P1 ;  /* 0x0000001db4bd7c11 */ /* 0x000fca00088f14bd */
[----:B0-----:R1:W-:Y:S02]  /*5b70*/  REDG.E.ADD.F32.FTZ.RN.STRONG.GPU desc[UR12][R188.64], R225 ;  /* 0x000000e1bc0079a6 */ /* 0x0013e4000c10f38c */
.L_x_6603:
[----:B------:R-:W-:Y:S05]  /*5b80*/  BSYNC B0 ;  /* 0x0000000000007941 */ /* 0x000fea0003800000 */
.L_x_6602:
[----:B-1----:R-:W-:Y:S01]  /*5b90*/  IMAD R163, R164, -0x400, RZ ;  /* 0xfffffc00a4a37824 */ /* 0x002fe200078e02ff */
[----:B------:R-:W-:Y:S01]  /*5ba0*/  USHF.L.U64.HI UR8, UR5, 0x2, UR6 ;  /* 0x0000000205087899 */ /* 0x000fe20008010206 */
[----:B------:R-:W-:Y:S01]  /*5bb0*/  ISETP.GE.AND P0, PT, R235, 0x41, PT ;  /* 0x00000041eb00780c */ /* 0x000fe20003f06270 */
[----:B------:R-:W-:Y:S01]  /*5bc0*/  USHF.L.U32 UR7, UR5, 0x2, URZ ;  /* 0x0000000205077899 */ /* 0x000fe2000800063f */
[----:B------:R-:W-:-:S04]  /*5bd0*/  IMAD.WIDE R186, R163, 0x4, R186 ;  /* 0x00000004a3ba7825 */ /* 0x000fc800078e02ba */
[----:B------:R-:W-:Y:S01]  /*5be0*/  FFMA.FTZ R234, R221, R233, R234 ;  /* 0x000000e9ddea7223 */ /* 0x000fe200000100ea */
[----:B------:R-:W-:Y:S01]  /*5bf0*/  FMUL.FTZ R183, R223, R230 ;  /* 0x000000e6dfb77220 */ /* 0x000fe20000410000 */
[----:B------:R-:W-:Y:S01]  /*5c00*/  BSSY B0, `(.L_x_6604) ;  /* 0x0000011000007945 */ /* 0x000fe20003800000 */
[----:B------:R-:W-:Y:S01]  /*5c10*/  IMAD R162, R154, UR8, RZ ;  /* 0x000000089aa27c24 */ /* 0x000fe2000f8e02ff */
[----:B------:R-:W-:Y:S01]  /*5c20*/  ISETP.GE.AND P1, PT, R235, 0x81, PT ;  /* 0x00000081eb00780c */ /* 0x000fe20003f26270 */
[----:B------:R-:W-:Y:S01]  /*5c30*/  IMAD.WIDE R184, R163, 0x4, R184 ;  /* 0x00000004a3b87825 */ /* 0x000fe200078e02b8 */
[----:B------:R-:W-:-:S03]  /*5c40*/  ISETP.GE.AND P6, PT, R235, 0xc1, PT ;  /* 0x000000c1eb00780c */ /* 0x000fc60003fc6270 */
[----:B------:R-:W-:-:S04]  /*5c50*/  IMAD.WIDE.U32 R186, R154, UR7, R186 ;  /* 0x000000079aba7c25 */ /* 0x000fc8000f8e00ba */
[----:B------:R-:W-:Y:S02]  /*5c60*/  IMAD R163, R155, UR7, R162 ;  /* 0x000000079ba37c24 */ /* 0x000fe4000f8e02a2 */
[C---:B------:R-:W-:Y:S02]  /*5c70*/  IMAD R164, R158.reuse, UR8, RZ ;  /* 0x000000089ea47c24 */ /* 0x040fe4000f8e02ff */
[----:B------:R-:W-:Y:S01]  /*5c80*/  IMAD.WIDE.U32 R184, R158, UR7, R184 ;  /* 0x000000079eb87c25 */ /* 0x000fe2000f8e00b8 */
[----:B------:R-:W-:Y:S02]  /*5c90*/  IADD3 R187, R187, R163, RZ ;  /* 0x000000a3bbbb7210 */ /* 0x000fe40007ffe0ff */
[----:B------:R0:W1:Y:S01]  /*5ca0*/  LDS R163, [R212+0x3280] ;  /* 0x00328000d4a37984 */ /* 0x0000620000000800 */
[----:B------:R-:W-:Y:S02]  /*5cb0*/  IMAD R181, R159, UR7, R164 ;  /* 0x000000079fb57c24 */ /* 0x000fe4000f8e02a4 */
[----:B------:R-:W-:-:S03]  /*5cc0*/  FADD.FTZ R164, R234, R183 ;  /* 0x000000b7eaa47221 */ /* 0x000fc60000010000 */
[----:B------:R-:W-:Y:S01]  /*5cd0*/  IADD3 R185, R185, R181, RZ ;  /* 0x000000b5b9b97210 */ /* 0x000fe20007ffe0ff */
[----:B------:R-:W-:Y:S06]  /*5ce0*/  @!P0 BRA `(.L_x_6605) ;  /* 0x0000000000088947 */ /* 0x000fec0003800000 */
[----:B------:R3:W-:Y:S04]  /*5cf0*/  REDG.E.ADD.F32.FTZ.RN.STRONG.GPU desc[UR12][R186.64+-0xf00], R219 ;  /* 0xfff100dbba0079a6 */ /* 0x0007e8000c10f38c */
[----:B-1----:R3:W-:Y:S02]  /*5d00*/  REDG.E.ADD.F32.FTZ.RN.STRONG.GPU desc[UR12][R184.64+-0xf00], R163 ;  /* 0xfff100a3b80079a6 */ /* 0x0027e4000c10f38c */
.L_x_6605:
[----:B------:R-:W-:Y:S05]  /*5d10*/  BSYNC B0 ;  /* 0x0000000000007941 */ /* 0x000fea0003800000 */
.L_x_6604:
[----:B-1-3--:R1:W3:Y:S01]  /*5d20*/  LDS R163, [R210+0x3380] ;  /* 0x00338000d2a37984 */ /* 0x00a2e20000000800 */
[----:B------:R-:W-:Y:S04]  /*5d30*/  BSSY B0, `(.L_x_6606) ;  /* 0x0000004000007945 */ /* 0x000fe80003800000 */
[----:B------:R-:W-:Y:S05]  /*5d40*/  @!P1 BRA `(.L_x_6607) ;  /* 0x0000000000089947 */ /* 0x000fea0003800000 */
[----:B------:R4:W-:Y:S04]  /*5d50*/  REDG.E.ADD.F32.FTZ.RN.STRONG.GPU desc[UR12][R186.64+-0xe00], R217 ;  /* 0xfff200d9ba0079a6 */ /* 0x0009e8000c10f38c */
[----:B---3--:R4:W-:Y:S02]  /*5d60*/  REDG.E.ADD.F32.FTZ.RN.STRONG.GPU desc[UR12][R184.64+-0xe00], R163 ;  /* 0xfff200a3b80079a6 */ /* 0x0089e4000c10f38c */
.L_x_6607:
[----:B------:R-:W-:Y:S05]  /*5d70*/  BSYNC B0 ;  /* 0x0000000000007941 */ /* 0x000fea0003800000 */
.L_x_6606:
[----:B---34-:R3:W4:Y:S01]  /*5d80*/  LDS R163, [R208+0x3480] ;  /* 0x00348000d0a37984 */ /* 0x0187220000000800 */
        /* <DEDUP_REMOVED lines=10> */
.L_x_6609:
[----:B------:R-:W-:Y:S05]  /*5e30*/  BSYNC B0 ;  /* 0x0000000000007941 */ /* 0x000fea0003800000 */
.L_x_6608:
[----:B0---4-:R0:W4:Y:S01]  /*5e40*/  LDS R163, [R206+0x3580] ;  /* 0x00358000cea37984 */ /* 0x0111220000000800 */
[----:B------:R-:W-:Y:S04]  /*5e50*/  BSSY B0, `(.L_x_6610) ;  /* 0x0000004000007945 */ /* 0x000fe80003800000 */
[----:B------:R-:W-:Y:S05]  /*5e60*/  @!P1 BRA `(.L_x_6611) ;  /* 0x0000000000089947 */ /* 0x000fea0003800000 */
[----:B------:R0:W-:Y:S04]  /*5e70*/  REDG.E.ADD.F32.FTZ.RN.STRONG.GPU desc[UR12][R186.64+-0xc00], R213 ;  /* 0xfff400d5ba0079a6 */ /* 0x0001e8000c10f38c */
[----:B----4-:R0:W-:Y:S02]  /*5e80*/  REDG.E.ADD.F32.FTZ.RN.STRONG.GPU desc[UR12][R184.64+-0xc00], R163 ;  /* 0xfff400a3b80079a6 */ /* 0x0101e4000c10f38c */
.L_x_6611:
[----:B------:R-:W-:Y:S05]  /*5e90*/  BSYNC B0 ;  /* 0x0000000000007941 */ /* 0x000fea0003800000 */
.L_x_6610:
[----:B0---4-:R0:W4:Y:S01]  /*5ea0*/  LDS R163, [R204+0x3680] ;  /* 0x00368000cca37984 */ /* 0x0111220000000800 */
[----:B------:R-:W-:Y:S04]  /*5eb0*/  BSSY B0, `(.L_x_6612) ;  /* 0x0000004000007945 */ /* 0x000fe80003800000 */
[----:B------:R-:W-:Y:S05]  /*5ec0*/  @!P2 BRA `(.L_x_6613) ;  /* 0x000000000008a947 */ /* 0x000fea0003800000 */
[----:B------:R0:W-:Y:S04]  /*5ed0*/  REDG.E.ADD.F32.FTZ.RN.STRONG.GPU desc[UR12][R186.64+-0xb00], R211 ;  /* 0xfff500d3ba0079a6 */ /* 0x0001e8000c10f38c */
[----:B----4-:R0:W-:Y:S02]  /*5ee0*/  REDG.E.ADD.F32.FTZ.RN.STRONG.GPU desc[UR12][R184.64+-0xb00], R163 ;  /* 0xfff500a3b80079a6 */ /* 0x0101e4000c10f38c */
.L_x_6613:
[----:B------:R-:W-:Y:S05]  /*5ef0*/  BSYNC B0 ;  /* 0x0000000000007941 */ /* 0x000fea0003800000 */
.L_x_6612:
[----:B0---4-:R0:W4:Y:S01]  /*5f00*/  LDS R163, [R202+0x3780] ;  /* 0x00378000caa37984 */ /* 0x0111220000000800 */
[----:B------:R-:W-:Y:S04]  /*5f10*/  BSSY B0, `(.L_x_6614) ;  /* 0x0000004000007945 */ /* 0x000fe80003800000 */
[----:B------:R-:W-:Y:S05]  /*5f20*/  @!P3 BRA `(.L_x_6615) ;  /* 0x000000000008b947 */ /* 0x000fea0003800000 */
[----:B------:R0:W-:Y:S04]  /*5f30*/  REDG.E.ADD.F32.FTZ.RN.STRONG.GPU desc[UR12][R186.64+-0xa00], R209 ;  /* 0xfff600d1ba0079a6 */ /* 0x0001e8000c10f38c */
[----:B----4-:R0:W-:Y:S02]  /*5f40*/  REDG.E.ADD.F32.FTZ.RN.STRONG.GPU desc[UR12][R184.64+-0xa00], R163 ;  /* 0xfff600a3b80079a6 */ /* 0x0101e4000c10f38c */
.L_x_6615:
[----:B------:R-:W-:Y:S05]  /*5f50*/  BSYNC B0 ;  /* 0x0000000000007941 */ /* 0x000fea0003800000 */
.L_x_6614:
[----:B0---4-:R0:W4:Y:S01]  /*5f60*/  LDS R163, [R200+0x3880] ;  /* 0x00388000c8a37984 */ /* 0x0111220000000800 */
[----:B------:R-:W-:Y:S04]  /*5f70*/  BSSY B0, `(.L_x_6616) ;  /* 0x0000004000007945 */ /* 0x000fe80003800000 */
[----:B------:R-:W-:Y:S05]  /*5f80*/  @!P4 BRA `(.L_x_6617) ;  /* 0x000000000008c947 */ /* 0x000fea0003800000 */
[----:B------:R0:W-:Y:S04]  /*5f90*/  REDG.E.ADD.F32.FTZ.RN.STRONG.GPU desc[UR12][R186.64+-0x900], R207 ;  /* 0xfff700cfba0079a6 */ /* 0x0001e8000c10f38c */
[----:B----4-:R0:W-:Y:S02]  /*5fa0*/  REDG.E.ADD.F32.FTZ.RN.STRONG.GPU desc[UR12][R184.64+-0x900], R163 ;  /* 0xfff700a3b80079a6 */ /* 0x0101e4000c10f38c */
.L_x_6617:
[----:B------:R-:W-:Y:S05]  /*5fb0*/  BSYNC B0 ;  /* 0x0000000000007941 */ /* 0x000fea0003800000 */
.L_x_6616:
[----:B0---4-:R0:W4:Y:S01]  /*5fc0*/  LDS R163, [R214+0x3980] ;  /* 0x00398000d6a37984 */ /* 0x0111220000000800 */
[----:B------:R-:W-:Y:S04]  /*5fd0*/  BSSY B0, `(.L_x_6618) ;  /* 0x0000004000007945 */ /* 0x000fe80003800000 */
[----:B------:R-:W-:Y:S05]  /*5fe0*/  @!P5 BRA `(.L_x_6619) ;  /* 0x000000000008d947 */ /* 0x000fea0003800000 */
[----:B------:R0:W-:Y:S04]  /*5ff0*/  REDG.E.ADD.F32.FTZ.RN.STRONG.GPU desc[UR12][R186.64+-0x800], R205 ;  /* 0xfff800cdba0079a6 */ /* 0x0001e8000c10f38c */
[----:B----4-:R0:W-:Y:S02]  /*6000*/  REDG.E.ADD.F32.FTZ.RN.STRONG.GPU desc[UR12][R184.64+-0x800], R163 ;  /* 0xfff800a3b80079a6 */ /* 0x0101e4000c10f38c */
.L_x_6619:
[----:B------:R-:W-:Y:S05]  /*6010*/  BSYNC B0 ;  /* 0x0000000000007941 */ /* 0x000fea0003800000 */
.L_x_6618:
        /* <DEDUP_REMOVED lines=11> */
.L_x_6621:
[----:B------:R-:W-:Y:S05]  /*60d0*/  BSYNC B0 ;  /* 0x0000000000007941 */ /* 0x000fea0003800000 */
.L_x_6620:
[----:B0---4-:R0:W4:Y:S01]  /*60e0*/  LDS R163, [R196+0x3b80] ;  /* 0x003b8000c4a37984 */ /* 0x0111220000000800 */
[----:B------:R-:W-:Y:S04]  /*60f0*/  BSSY B0, `(.L_x_6622) ;  /* 0x0000004000007945 */ /* 0x000fe80003800000 */
[----:B------:R-:W-:Y:S05]  /*6100*/  @!P1 BRA `(.L_x_6623) ;  /* 0x0000000000089947 */ /* 0x000fea0003800000 */
[----:B------:R0:W-:Y:S04]  /*6110*/  REDG.E.ADD.F32.FTZ.RN.STRONG.GPU desc[UR12][R186.64+-0x600], R201 ;  /* 0xfffa00c9ba0079a6 */ /* 0x0001e8000c10f38c */
[----:B----4-:R0:W-:Y:S02]  /*6120*/  REDG.E.ADD.F32.FTZ.RN.STRONG.GPU desc[UR12][R184.64+-0x600], R163 ;  /* 0xfffa00a3b80079a6 */ /* 0x0101e4000c10f38c */
.L_x_6623:
[----:B------:R-:W-:Y:S05]  /*6130*/  BSYNC B0 ;  /* 0x0000000000007941 */ /* 0x000fea0003800000 */
.L_x_6622:
[----:B0---4-:R0:W4:Y:S01]  /*6140*/  LDS R163, [R194+0x3c80] ;  /* 0x003c8000c2a37984 */ /* 0x0111220000000800 */
[----:B------:R-:W-:Y:S04]  /*6150*/  BSSY B0, `(.L_x_6624) ;  /* 0x0000004000007945 */ /* 0x000fe80003800000 */
[----:B------:R-:W-:Y:S05]  /*6160*/  @!P2 BRA `(.L_x_6625) ;  /* 0x000000000008a947 */ /* 0x000fea0003800000 */
[----:B------:R0:W-:Y:S04]  /*6170*/  REDG.E.ADD.F32.FTZ.RN.STRONG.GPU desc[UR12][R186.64+-0x500], R199 ;  /* 0xfffb00c7ba0079a6 */ /* 0x0001e8000c10f38c */
[----:B----4-:R0:W-:Y:S02]  /*6180*/  REDG.E.ADD.F32.FTZ.RN.STRONG.GPU desc[UR12][R184.64+-0x500], R163 ;  /* 0xfffb00a3b80079a6 */ /* 0x0101e4000c10f38c */
.L_x_6625:
[----:B------:R-:W-:Y:S05]  /*6190*/  BSYNC B0 ;  /* 0x0000000000007941 */ /* 0x000fea0003800000 */
.L_x_6624:
[----:B0---4-:R0:W4:Y:S01]  /*61a0*/  LDS R163, [R192+0x3d80] ;  /* 0x003d8000c0a37984 */ /* 0x0111220000000800 */
[----:B------:R-:W-:Y:S04]  /*61b0*/  BSSY B0, `(.L_x_6626) ;  /* 0x0000004000007945 */ /* 0x000fe80003800000 */
[----:B------:R-:W-:Y:S05]  /*61c0*/  @!P3 BRA `(.L_x_6627) ;  /* 0x000000000008b947 */ /* 0x000fea0003800000 */
[----:B------:R0:W-:Y:S04]  /*61d0*/  REDG.E.ADD.F32.FTZ.RN.STRONG.GPU desc[UR12][R186.64+-0x400], R197 ;  /* 0xfffc00c5ba0079a6 */ /* 0x0001e8000c10f38c */
[----:B----4-:R0:W-:Y:S02]  /*61e0*/  REDG.E.ADD.F32.FTZ.RN.STRONG.GPU desc[UR12][R184.64+-0x400], R163 ;  /* 0xfffc00a3b80079a6 */ /* 0x0101e4000c10f38c */
.L_x_6627:
[----:B------:R-:W-:Y:S05]  /*61f0*/  BSYNC B0 ;  /* 0x0000000000007941 */ /* 0x000fea0003800000 */
.L_x_6626:
[----:B0---4-:R0:W4:Y:S01]  /*6200*/  LDS R163, [R190+0x3e80] ;  /* 0x003e8000bea37984 */ /* 0x0111220000000800 */
[----:B------:R-:W-:Y:S04]  /*6210*/  BSSY B0, `(.L_x_6628) ;  /* 0x0000004000007945 */ /* 0x000fe80003800000 */
[----:B------:R-:W-:Y:S05]  /*6220*/  @!P4 BRA `(.L_x_6629) ;  /* 0x000000000008c947 */ /* 0x000fea0003800000 */
[----:B------:R0:W-:Y:S04]  /*6230*/  REDG.E.ADD.F32.FTZ.RN.STRONG.GPU desc[UR12][R186.64+-0x300], R195 ;  /* 0xfffd00c3ba0079a6 */ /* 0x0001e8000c10f38c */
[----:B----4-:R0:W-:Y:S02]  /*6240*/  REDG.E.ADD.F32.FTZ.RN.STRONG.GPU desc[UR12][R184.64+-0x300], R163 ;  /* 0xfffd00a3b80079a6 */ /* 0x0101e4000c10f38c */
.L_x_6629:
[----:B------:R-:W-:Y:S05]  /*6250*/  BSYNC B0 ;  /* 0x0000000000007941 */ /* 0x000fea0003800000 */
.L_x_6628:
[----:B0---4-:R0:W4:Y:S01]  /*6260*/  LDS R163, [R178+0x3f80] ;  /* 0x003f8000b2a37984 */ /* 0x0111220000000800 */
[----:B------:R-:W-:Y:S04]  /*6270*/  BSSY B0, `(.L_x_6630) ;  /* 0x0000004000007945 */ /* 0x000fe80003800000 */
[----:B------:R-:W-:Y:S05]  /*6280*/  @!P5 BRA `(.L_x_6631) ;  /* 0x000000000008d947 */ /* 0x000fea0003800000 */
[----:B------:R0:W-:Y:S04]  /*6290*/  REDG.E.ADD.F32.FTZ.RN.STRONG.GPU desc[UR12][R186.64+-0x200], R193 ;  /* 0xfffe00c1ba0079a6 */ /* 0x0001e8000c10f38c */
[----:B----4-:R0:W-:Y:S02]  /*62a0*/  REDG.E.ADD.F32.FTZ.RN.STRONG.GPU desc[UR12][R184.64+-0x200], R163 ;  /* 0xfffe00a3b80079a6 */ /* 0x0101e4000c10f38c */
.L_x_6631:
[----:B------:R-:W-:Y:S05]  /*62b0*/  BSYNC B0 ;  /* 0x0000000000007941 */ /* 0x000fea0003800000 */
.L_x_6630:
[----:B0---4-:R0:W4:Y:S01]  /*62c0*/  LDS R163, [R176+0x4080] ;  /* 0x00408000b0a37984 */ /* 0x0111220000000800 */
[----:B------:R-:W-:Y:S04]  /*62d0*/  BSSY B0, `(.L_x_6632) ;  /* 0x0000004000007945 */ /* 0x000fe80003800000 */
[----:B------:R-:W-:Y:S05]  /*62e0*/  @!P6 BRA `(.L_x_6633) ;  /* 0x000000000008e947 */ /* 0x000fea0003800000 */
[----:B------:R0:W-:Y:S04]  /*62f0*/  REDG.E.ADD.F32.FTZ.RN.STRONG.GPU desc[UR12][R186.64+-0x100], R191 ;  /* 0xffff00bfba0079a6 */ /* 0x0001e8000c10f38c */
[----:B----4-:R0:W-:Y:S02]  /*6300*/  REDG.E.ADD.F32.FTZ.RN.STRONG.GPU desc[UR12][R184.64+-0x100], R163 ;  /* 0xffff00a3b80079a6 */ /* 0x0101e4000c10f38c */
.L_x_6633:
[----:B------:R-:W-:Y:S05]  /*6310*/  BSYNC B0 ;  /* 0x0000000000007941 */ /* 0x000fea0003800000 */
.L_x_6632:
[----:B------:R-:W5:Y:S01]  /*6320*/  SHFL.DOWN P0, R181, R164, 0x1, 0x1f ;  /* 0x08201f00a4b57f89 */ /* 0x000f620000000000 */
[-C--:B0---4-:R-:W-:Y:S01]  /*6330*/  FMUL.FTZ R163, R46, R127.reuse ;  /* 0x0000007f2ea37220 */ /* 0x091fe20000410000 */
[----:B------:R-:W-:Y:S01]  /*6340*/  FMUL.FTZ R46, R2, R127 ;  /* 0x0000007f022e7220 */ /* 0x000fe20000410000 */
[----:B------:R-:W-:Y:S01]  /*6350*/  FMUL.FTZ R127, R50, R135 ;  /* 0x00000087327f7220 */ /* 0x000fe20000410000 */
[----:B------:R-:W-:Y:S01]  /*6360*/  FMUL.FTZ R50, R55, R165 ;  /* 0x000000a537327220 */ /* 0x000fe20000410000 */
[-C--:B------:R-:W-:Y:S01]  /*6370*/  FMUL.FTZ R176, R45, R129.reuse ;  /* 0x000000812db07220 */ /* 0x080fe20000410000 */
[C---:B------:R-:W-:Y:S01]  /*6380*/  FMUL.FTZ R129, R2.reuse, R129 ;  /* 0x0000008102817220 */ /* 0x040fe20000410000 */
[C---:B------:R-:W-:Y:S01]  /*6390*/  FMUL.FTZ R45, R2.reuse, R131 ;  /* 0x00000083022d7220 */ /* 0x040fe20000410000 */
[CC--:B------:R-:W-:Y:S01]  /*63a0*/  FMUL.FTZ R162, R2.reuse, R125.reuse ;  /* 0x0000007d02a27220 */ /* 0x0c0fe20000410000 */
[----:B------:R-:W-:Y:S01]  /*63b0*/  FMUL.FTZ R178, R47, R125 ;  /* 0x0000007d2fb27220 */ /* 0x000fe20000410000 */
[----:B------:R-:W-:Y:S01]  /*63c0*/  FMUL.FTZ R174, R129, R174 ;  /* 0x000000ae81ae7220 */ /* 0x000fe20000410000 */
[----:B------:R-:W-:Y:S01]  /*63d0*/  FMUL.FTZ R129, R45, R172 ;  /* 0x000000ac2d817220 */ /* 0x000fe20000410000 */
[----:B------:R-:W-:Y:S01]  /*63e0*/  FMUL.FTZ R45, R2, R137 ;  /* 0x00000089022d7220 */ /* 0x000fe20000410000 */
[----:B------:R-:W-:Y:S01]  /*63f0*/  FMUL.FTZ R180, R162, R223 ;  /* 0x000000dfa2b47220 */ /* 0x000fe20000410000 */
[----:B------:R-:W-:Y:S01]  /*6400*/  ISETP.NE.AND P1, PT, R39, RZ, PT ;  /* 0x000000ff2700720c */ /* 0x000fe20003f25270 */
        /* <DEDUP_REMOVED lines=9> */
[----:B-----5:R-:W-:Y:S01]  /*64a0*/  @P0 FADD R181, R164, R181 ;  /* 0x000000b5a4b50221 */ /* 0x020fe20000000000 */
[----:B------:R-:W-:Y:S01]  /*64b0*/  FMUL.FTZ R164, R51, R133 ;  /* 0x0000008533a47220 */ /* 0x000fe20000410000 */
[----:B------:R-:W-:Y:S01]  /*64c0*/  FMUL.FTZ R51, R45, R134 ;  /* 0x000000862d337220 */ /* 0x000fe20000410000 */
[C---:B------:R-:W-:Y:S01]  /*64d0*/  FMUL.FTZ R45, R2.reuse, R171 ;  /* 0x000000ab022d7220 */ /* 0x040fe20000410000 */
[C---:B------:R-:W-:Y:S01]  /*64e0*/  FMUL.FTZ R133, R2.reuse, R133 ;  /* 0x0000008502857220 */ /* 0x040fe20000410000 */
[----:B------:R-:W0:Y:S01]  /*64f0*/  SHFL.DOWN P0, R182, R181, 0x2, 0x1f ;  /* 0x08401f00b5b67f89 */ /* 0x000e220000000000 */
[C---:B------:R-:W-:Y:S01]  /*6500*/  FMUL.FTZ R135, R2.reuse, R135 ;  /* 0x0000008702877220 */ /* 0x040fe20000410000 */
[----:B------:R-:W-:Y:S01]  /*6510*/  FMUL.FTZ R128, R45, R128 ;  /* 0x000000802d807220 */ /* 0x000fe20000410000 */
        /* <DEDUP_REMOVED lines=55> */
[----:B------:R-:W0:Y:S01]  /*6890*/  SHFL.DOWN P0, R184, R183, 0x8, 0x1f ;  /* 0x09001f00b7b87f89 */ /* 0x000e220000000000 */
        /* <DEDUP_REMOVED lines=24> */
[----:B------:R-:W4:Y:S01]  /*6a20*/  S2UR UR8, SR_CgaCtaId ;  /* 0x00000000000879c3 */ /* 0x000f220000008800 */
[----:B------:R-:W-:Y:S01]  /*6a30*/  UMOV UR7, 0x400 ;  /* 0x0000040000077882 */ /* 0x000fe20000000000 */
[----:B------:R-:W-:Y:S01]  /*6a40*/  ISETP.NE.AND P0, PT, R25, R4, PT ;  /* 0x000000041900720c */ /* 0x000fe20003f05270 */
[----:B----4-:R-:W-:-:S06]  /*6a50*/  ULEA UR7, UR8, UR7, 0x18 ;  /* 0x0000000708077291 */ /* 0x010fcc000f8ec03f */
[----:B------:R-:W-:-:S04]  /*6a60*/  MOV R26, UR7 ;  /* 0x00000007001a7c02 */ /* 0x000fc80008000f00 */
[----:B------:R-:W-:Y:S01]  /*6a70*/  LEA R44, R3, R26, 0x2 ;  /* 0x0000001a032c7211 */ /* 0x000fe200078e10ff */
[----:B------:R-:W0:Y:S04]  /*6a80*/  LDS R0, [R26+0x4208] ;  /* 0x004208001a007984 */ /* 0x000e280000000800 */
[----:B------:R-:W4:Y:S01]  /*6a90*/  @P0 LDS R2, [R44+0x5740] ;  /* 0x005740002c020984 */ /* 0x000f220000000800 */
[----:B0-----:R-:W-:-:S04]  /*6aa0*/  FADD.FTZ R55, R55, R0 ;  /* 0x0000000037377221 */ /* 0x001fc80000010000 */
[----:B----4-:R-:W-:-:S05]  /*6ab0*/  @P0 FADD.FTZ R55, R55, R2 ;  /* 0x0000000237370221 */ /* 0x010fca0000010000 */
[----:B------:R4:W-:Y:S02]  /*6ac0*/  STS [R44+0x5740], R55 ;  /* 0x005740372c007388 */ /* 0x0009e40000000800 */
.L_x_6635:
[----:B------:R-:W-:Y:S05]  /*6ad0*/  BSYNC B0 ;  /* 0x0000000000007941 */ /* 0x000fea0003800000 */
.L_x_6634:
[----:B------:R-:W-:Y:S01]  /*6ae0*/  IADD3 R3, R3, 0x1, RZ ;  /* 0x0000000103037810 */ /* 0x000fe20007ffe0ff */
[----:B------:R-:W-:-:S03]  /*6af0*/  UIADD3 UR5, UP0, UR5, 0x1, URZ ;  /* 0x0000000105057890 */ /* 0x000fc6000ff1e03f */
[----:B------:R-:W-:Y:S01]  /*6b00*/  ISETP.GE.AND P0, PT, R3, UR30, PT ;  /* 0x0000001e03007c0c */ /* 0x000fe2000bf06270 */
[----:B------:R-:W-:-:S12]  /*6b10*/  UIADD3.X UR6, URZ, UR6, URZ, UP0, !UPT ;  /* 0x000000063f067290 */ /* 0x000fd800087fe43f */
[----:B------:R-:W-:Y:S05]  /*6b20*/  @!P0 BRA `(.L_x_6636) ;  /* 0xffffffc8009c8947 */ /* 0x000fea000383ffff */
.L_x_6592:
[----:B------:R-:W-:Y:S01]  /*6b30*/  BAR.SYNC.DEFER_BLOCKING 0x0 ;  /* 0x0000000000007b1d */ /* 0x000fe20000010000 */
[----:B------:R-:W-:-:S05]  /*6b40*/  IADD3 R57, R25, -0x1, RZ ;  /* 0xffffffff19397810 */ /* 0x000fca0007ffe0ff */
[----:B------:R-:W-:Y:S02]  /*6b50*/  ULDC.64 UR6, c[0x0][0x390] ;  /* 0x0000e40000067ab9 */ /* 0x000fe40000000a00 */
[----:B------:R-:W5:Y:S01]  /*6b60*/  LDC.64 R58, c[0x0][0x3a8] ;  /* 0x0000ea00ff3a7b82 */ /* 0x000f620000000a00 */
[----:B------:R-:W2:Y:S04]  /*6b70*/  LDG.E.128 R8, desc[UR12][R148.64] ;  /* 0x0000000c94087981 */ /* 0x000ea8000c1e1d00 */
[----:B------:R-:W3:Y:S04]  /*6b80*/  LDG.E.128 R12, desc[UR12][R148.64+0x200] ;  /* 0x0002000c940c7981 */ /* 0x000ee8000c1e1d00 */
[----:B------:R-:W5:Y:S04]  /*6b90*/  LDG.E.128 R16, desc[UR12][R148.64+0x400] ;  /* 0x0004000c94107981 */ /* 0x000f68000c1e1d00 */
[----:B----4-:R-:W4:Y:S01]  /*6ba0*/  LDG.E.128 R44, desc[UR12][R148.64+0x600] ;  /* 0x0006000c942c7981 */ /* 0x010f22000c1e1d00 */
[----:B------:R-:W-:-:S03]  /*6bb0*/  UIADD3 UR4, UR4, 0x1, URZ ;  /* 0x0000000104047890 */ /* 0x000fc6000fffe03f */
[----:B--2---:R-:W-:Y:S04]  /*6bc0*/  STS.128 [R22], R8 ;  /* 0x0000000816007388 */ /* 0x004fe80000000c00 */
[----:B---3--:R-:W-:Y:S04]  /*6bd0*/  STS.128 [R22+0x200], R12 ;  /* 0x0002000c16007388 */ /* 0x008fe80000000c00 */
[----:B-----5:R-:W-:Y:S04]  /*6be0*/  STS.128 [R22+0x400], R16 ;  /* 0x0004001016007388 */ /* 0x020fe80000000c00 */
[----:B----4-:R2:W-:Y:S01]  /*6bf0*/  STS.128 [R22+0x600], R44 ;  /* 0x0006002c16007388 */ /* 0x0105e20000000c00 */
[----:B------:R-:W-:-:S03]  /*6c00*/  NOP ;  /* 0x0000000000007918 */ /* 0x000fc60000000000 */
[----:B------:R-:W3:Y:S04]  /*6c10*/  LDS.128 R48, [R21+0x10] ;  /* 0x0000100015307984 */ /* 0x000ee80000000c00 */
[----:B------:R-:W4:Y:S04]  /*6c20*/  LDS.128 R4, [R21+0x20] ;  /* 0x0000200015047984 */ /* 0x000f280000000c00 */
[----:B------:R-:W5:Y:S01]  /*6c30*/  LDS.128 R8, [R21] ;  /* 0x0000000015087984 */ /* 0x000f620000000c00 */
[----:B--2---:R-:W2:Y:S02]  /*6c40*/  LDC.64 R46, c[0x0][0x388] ;  /* 0x0000e200ff2e7b82 */ /* 0x004ea40000000a00 */
[----:B--2---:R-:W-:-:S04]  /*6c50*/  IMAD R16, R46, UR14, RZ ;  /* 0x0000000e2e107c24 */ /* 0x004fc8000f8e02ff */
[----:B------:R-:W-:Y:S02]  /*6c60*/  IMAD R17, R47, UR15, R16 ;  /* 0x0000000f2f117c24 */ /* 0x000fe4000f8e0210 */
[----:B------:R-:W-:Y:S02]  /*6c70*/  IMAD R16, R140, UR6, RZ ;  /* 0x000000068c107c24 */ /* 0x000fe4000f8e02ff */
        /* <DEDUP_REMOVED lines=21> */
[----:B------:R-:W2:Y:S01]  /*6dd0*/  @!P3 MUFU.EX2 R2, R2 ;  /* 0x000000020002b308 */ /* 0x000ea20000000800 */
[----:B------:R-:W-:Y:S01]  /*6de0*/  @!P1 FMUL.FTZ R4, R51, -1.4426950216293334961 ;  /* 0xbfb8aa3b33049820 */ /* 0x000fe20000410000 */
[----:B------:R-:W-:Y:S01]  /*6df0*/  @!P6 FMUL.FTZ R5, R12, -1.4426950216293334961 ;  /* 0xbfb8aa3b0c05e820 */ /* 0x000fe20000410000 */
[----:B------:R-:W3:Y:S01]  /*6e00*/  LDC.64 R48, c[0x0][0x3e0] ;  /* 0x0000f800ff307b82 */ /* 0x000ee20000000a00 */
[----:B------:R-:W-:-:S04]  /*6e10*/  @!P0 FMUL.FTZ R12, R13, -1.4426950216293334961 ;  /* 0xbfb8aa3b0d0c8820 */ /* 0x000fc80000410000 */
[----:B------:R-:W4:Y:S08]  /*6e20*/  @!P2 MUFU.EX2 R3, R3 ;  /* 0x000000030003a308 */ /* 0x000f300000000800 */
[----:B------:R-:W5:Y:S01]  /*6e30*/  @!P5 MUFU.EX2 R0, R0 ;  /* 0x000000000000d308 */ /* 0x000f620000000800 */
[----:B--2---:R-:W-:-:S07]  /*6e40*/  @!P3 FADD.FTZ R2, R2, 1 ;  /* 0x3f8000000202b421 */ /* 0x004fce0000010000 */
[----:B------:R-:W2:Y:S01]  /*6e50*/  @!P1 MUFU.EX2 R4, R4 ;  /* 0x0000000400049308 */ /* 0x000ea20000000800 */
[----:B----4-:R-:W-:-:S07]  /*6e60*/  @!P2 FADD.FTZ R3, R3, 1 ;  /* 0x3f8000000303a421 */ /* 0x010fce0000010000 */
[----:B------:R-:W4:Y:S01]  /*6e70*/  @!P3 MUFU.RCP R2, R2 ;  /* 0x000000020002b308 */ /* 0x000f220000001000 */
[----:B-----5:R-:W-:-:S07]  /*6e80*/  @!P5 FADD.FTZ R0, R0, 1 ;  /* 0x3f8000000000d421 */ /* 0x020fce0000010000 */
[----:B------:R-:W5:Y:S01]  /*6e90*/  @!P2 MUFU.RCP R3, R3 ;  /* 0x000000030003a308 */ /* 0x000f620000001000 */
[----:B--2---:R-:W-:-:S07]  /*6ea0*/  @!P1 FADD.FTZ R4, R4, 1 ;  /* 0x3f80000004049421 */ /* 0x004fce0000010000 */
[----:B------:R-:W2:Y:S01]  /*6eb0*/  @!P5 MUFU.RCP R13, R0 ;  /* 0x00000000000dd308 */ /* 0x000ea20000001000 */
[----:B----4-:R-:W-:Y:S01]  /*6ec0*/  @!P3 FMUL.FTZ R81, R81, R2 ;  /* 0x000000025151b220 */ /* 0x010fe20000410000 */
[----:B------:R-:W-:Y:S01]  /*6ed0*/  FSETP.GTU.FTZ.AND P3, PT, R9, 20, PT ;  /* 0x41a000000900780b */ /* 0x000fe20003f7c000 */
[----:B------:R-:W-:-:S05]  /*6ee0*/  @!P4 FMUL.FTZ R2, R14, -1.4426950216293334961 ;  /* 0xbfb8aa3b0e02c820 */ /* 0x000fca0000410000 */
[----:B------:R4:W0:Y:S01]  /*6ef0*/  @!P1 MUFU.RCP R8, R4 ;  /* 0x0000000400089308 */ /* 0x0008220000001000 */
[----:B-----5:R-:W-:Y:S01]  /*6f00*/  @!P2 FMUL.FTZ R82, R82, R3 ;  /* 0x000000035252a220 */ /* 0x020fe20000410000 */
[----:B------:R-:W-:-:S06]  /*6f10*/  FSETP.GTU.FTZ.AND P2, PT, R10, 20, PT ;  /* 0x41a000000a00780b */ /* 0x000fcc0003f5c000 */
[----:B------:R-:W5:Y:S01]  /*6f20*/  @!P6 MUFU.EX2 R5, R5 ;  /* 0x000000050005e308 */ /* 0x000f620000000800 */
[----:B--2---:R-:W-:Y:S01]  /*6f30*/  @!P5 FMUL.FTZ R80, R80, R13 ;  /* 0x0000000d5050d220 */ /* 0x004fe20000410000 */
[----:B------:R-:W-:Y:S01]  /*6f40*/  FSETP.GTU.FTZ.AND P5, PT, R6, 20, PT ;  /* 0x41a000000600780b */ /* 0x000fe20003fbc000 */
[----:B------:R-:W-:Y:S01]  /*6f50*/  FADD.FTZ R13, R11, R40 ;  /* 0x000000280b0d7221 */ /* 0x000fe20000010000 */
[----:B----4-:R-:W-:-:S04]  /*6f60*/  @!P3 FMUL.FTZ R4, R9, -1.4426950216293334961 ;  /* 0xbfb8aa3b0904b820 */ /* 0x010fc80000410000 */
[----:B------:R2:W-:Y:S01]  /*6f70*/  @!P0 MUFU.EX2 R15, R12 ;  /* 0x0000000c000f8308 */ /* 0x0005e20000000800 */
[----:B0-----:R-:W-:Y:S01]  /*6f80*/  @!P1 FMUL.FTZ R83, R83, R8 ;  /* 0x0000000853539220 */ /* 0x001fe20000410000 */
[----:B------:R-:W-:-:S05]  /*6f90*/  FSETP.GTU.FTZ.AND P1, PT, R13, 20, PT ;  /* 0x41a000000d00780b */ /* 0x000fca0003f3c000 */
[----:B------:R-:W-:Y:S01]  /*6fa0*/  @!P5 FMUL.FTZ R0, R6, -1.4426950216293334961 ;  /* 0xbfb8aa3b0600d820 */ /* 0x000fe20000410000 */
[----:B------:R0:W4:Y:S01]  /*6fb0*/  @!P4 MUFU.EX2 R44, R2 ;  /* 0x00000002002cc308 */ /* 0x0001220000000800 */
[----:B--2---:R-:W-:Y:S01]  /*6fc0*/  @!P2 FMUL.FTZ R12, R10, -1.4426950216293334961 ;  /* 0xbfb8aa3b0a0ca820 */ /* 0x004fe20000410000 */
[----:B-----5:R-:W-:Y:S01]  /*6fd0*/  @!P6 FADD.FTZ R14, R5, 1 ;  /* 0x3f800000050ee421 */ /* 0x020fe20000010000 */
[----:B------:R2:W5:Y:S04]  /*6fe0*/  LDS.128 R8, [R21+0x30] ;  /* 0x0000300015087984 */ /* 0x0005680000000c00 */
[----:B------:R-:W-:Y:S01]  /*6ff0*/  @!P1 FMUL.FTZ R13, R13, -1.4426950216293334961 ;  /* 0xbfb8aa3b0d0d9820 */ /* 0x000fe20000410000 */
[----:B------:R1:W3:Y:S01]  /*7000*/  @!P3 MUFU.EX2 R6, R4 ;  /* 0x000000040006b308 */ /* 0x0002e20000000800 */
[----:B0-----:R-:W-:Y:S01]  /*7010*/  SHF.L.U32 R2, R57, 0xa, RZ ;  /* 0x0000000a39027819 */ /* 0x001fe200000006ff */
[----:B--2---:R-:W-:-:S03]  /*7020*/  IMAD R21, R161, UR7, R16 ;  /* 0x00000007a1157c24 */ /* 0x004fc6000f8e0210 */
[----:B------:R-:W-:-:S03]  /*7030*/  SHF.R.S32.HI R3, RZ, 0x1f, R2 ;  /* 0x0000001fff037819 */ /* 0x000fc60000011402 */
[----:B------:R-:W0:Y:S01]  /*7040*/  @!P6 MUFU.RCP R19, R14 ;  /* 0x0000000e0013e308 */ /* 0x000e220000001000 */
[----:B----4-:R-:W-:Y:S01]  /*7050*/  @!P4 FADD.FTZ R44, R44, 1 ;  /* 0x3f8000002c2cc421 */ /* 0x010fe20000010000 */
[----:B-1----:R-:W-:-:S04]  /*7060*/  IMAD.WIDE.U32 R4, R46, UR15, R2 ;  /* 0x0000000f2e047c25 */ /* 0x002fc8000f8e0002 */
[----:B------:R-:W-:Y:S01]  /*7070*/  IMAD.WIDE.U32 R2, R58, UR15, R2 ;  /* 0x0000000f3a027c25 */ /* 0x000fe2000f8e0002 */
[----:B------:R-:W-:Y:S01]  /*7080*/  IADD3 R5, R5, R17, RZ ;  /* 0x0000001105057210 */ /* 0x000fe20007ffe0ff */
[----:B------:R-:W1:Y:S02]  /*7090*/  @!P5 MUFU.EX2 R0, R0 ;  /* 0x000000000000d308 */ /* 0x000e640000000800 */
[----:B---3--:R-:W-:Y:S01]  /*70a0*/  @!P3 FADD.FTZ R6, R6, 1 ;  /* 0x3f8000000606b421 */ /* 0x008fe20000010000 */
[----:B------:R-:W-:Y:S01]  /*70b0*/  IMAD.WIDE.U32 R4, R161, UR6, R4 ;  /* 0x00000006a1047c25 */ /* 0x000fe2000f8e0004 */
[----:B------:R-:W-:-:S04]  /*70c0*/  ULDC.64 UR6, c[0x0][0x3b0] ;  /* 0x0000ec0000067ab9 */ /* 0x000fc80000000a00 */
[----:B------:R-:W2:Y:S01]  /*70d0*/  @!P2 MUFU.EX2 R12, R12 ;  /* 0x0000000c000ca308 */ /* 0x000ea20000000800 */
[----:B0-----:R-:W-:Y:S01]  /*70e0*/  @!P6 FMUL.FTZ R84, R84, R19 ;  /* 0x000000135454e220 */ /* 0x001fe20000410000 */
[----:B------:R-:W-:Y:S02]  /*70f0*/  IADD3 R5, R5, R21, RZ ;  /* 0x0000001505057210 */ /* 0x000fe40007ffe0ff */
[----:B------:R-:W-:-:S04]  /*7100*/  LEA R20, P6, R4, R48, 0x2 ;  /* 0x0000003004147211 */ /* 0x000fc800078c10ff */
[----:B------:R-:W0:Y:S01]  /*7110*/  @!P1 MUFU.EX2 R13, R13 ;  /* 0x0000000d000d9308 */ /* 0x000e220000000800 */
[----:B-1----:R-:W-:Y:S01]  /*7120*/  @!P5 FADD.FTZ R0, R0, 1 ;  /* 0x3f8000000000d421 */ /* 0x002fe20000010000 */
[----:B------:R-:W-:Y:S01]  /*7130*/  LEA.HI.X R21, R4, R49, R5, 0x2, P6 ;  /* 0x0000003104157211 */ /* 0x000fe200030f1405 */
[--C-:B-----5:R-:W-:Y:S01]  /*7140*/  FADD.FTZ R4, R8, R40.reuse ;  /* 0x0000002808047221 */ /* 0x120fe20000010000 */
[----:B------:R-:W-:Y:S01]  /*7150*/  FSETP.GTU.FTZ.AND P6, PT, R7, 20, PT ;  /* 0x41a000000700780b */ /* 0x000fe20003fdc000 */
[--C-:B------:R-:W-:Y:S01]  /*7160*/  FADD.FTZ R9, R9, R40.reuse ;  /* 0x0000002809097221 */ /* 0x100fe20000010000 */
[--C-:B------:R-:W-:Y:S01]  /*7170*/  FADD.FTZ R10, R10, R40.reuse ;  /* 0x000000280a0a7221 */ /* 0x100fe20000010000 */
[----:B------:R-:W-:Y:S01]  /*7180*/  FADD.FTZ R11, R11, R40 ;  /* 0x000000280b0b7221 */ /* 0x000fe20000010000 */
[----:B------:R1:W3:Y:S01]  /*7190*/  @!P5 MUFU.RCP R17, R0 ;  /* 0x000000000011d308 */ /* 0x0002e20000001000 */
[----:B--2---:R-:W-:Y:S01]  /*71a0*/  @!P2 FADD.FTZ R12, R12, 1 ;  /* 0x3f8000000c0ca421 */ /* 0x004fe20000010000 */
[----:B------:R-:W-:-:S06]  /*71b0*/  IMAD.WIDE R20, R23, 0x10, R20 ;  /* 0x0000001017147825 */ /* 0x000fcc00078e0214 */
[----:B------:R-:W2:Y:S01]  /*71c0*/  @!P3 MUFU.RCP R6, R6 ;  /* 0x000000060006b308 */ /* 0x000ea20000001000 */
[----:B0-----:R-:W-:Y:S01]  /*71d0*/  @!P1 FADD.FTZ R13, R13, 1 ;  /* 0x3f8000000d0d9421 */ /* 0x001fe20000010000 */
[----:B-1----:R-:W-:Y:S01]  /*71e0*/  @!P6 FMUL.FTZ R0, R7, -1.4426950216293334961 ;  /* 0xbfb8aa3b0700e820 */ /* 0x002fe20000410000 */
[----:B------:R-:W-:-:S04]  /*71f0*/  LEA R7, R37, R160, 0x2 ;  /* 0x000000a025077211 */ /* 0x000fc800078e10ff */
[----:B------:R-:W-:Y:S01]  /*7200*/  LEA R50, R7, R26, 0x4 ;  /* 0x0000001a07327211 */ /* 0x000fe200078e20ff */
[----:B------:R-:W0:Y:S01]  /*7210*/  @!P2 MUFU.RCP R5, R12 ;  /* 0x0000000c0005a308 */ /* 0x000e220000001000 */
[----:B------:R-:W-:Y:S01]  /*7220*/  BAR.SYNC.DEFER_BLOCKING 0x0 ;  /* 0x0000000000007b1d */ /* 0x000fe20000010000 */
[----:B---3--:R-:W-:Y:S01]  /*7230*/  @!P5 FMUL.FTZ R76, R76, R17 ;  /* 0x000000114c4cd220 */ /* 0x008fe20000410000 */
[----:B------:R-:W-:-:S05]  /*7240*/  FSETP.GTU.FTZ.AND P5, PT, R4, 20, PT ;  /* 0x41a000000400780b */ /* 0x000fca0003fbc000 */
[----:B------:R-:W1:Y:S01]  /*7250*/  @!P1 MUFU.RCP R8, R13 ;  /* 0x0000000d00089308 */ /* 0x000e620000001000 */
[----:B--2---:R-:W-:Y:S01]  /*7260*/  @!P3 FMUL.FTZ R77, R77, R6 ;  /* 0x000000064d4db220 */ /* 0x004fe20000410000 */
[----:B------:R-:W-:-:S06]  /*7270*/  FSETP.GTU.FTZ.AND P3, PT, R9, 20, PT ;  /* 0x41a000000900780b */ /* 0x000fcc0003f7c000 */
[----:B------:R-:W-:Y:S01]  /*7280*/  @!P5 FMUL.FTZ R4, R4, -1.4426950216293334961 ;  /* 0xbfb8aa3b0404d820 */ /* 0x000fe20000410000 */
[----:B0-----:R-:W-:Y:S01]  /*7290*/  @!P2 FMUL.FTZ R78, R78, R5 ;  /* 0x000000054e4ea220 */ /* 0x001fe20000410000 */
[----:B------:R-:W-:Y:S01]  /*72a0*/  FSETP.GTU.FTZ.AND P2, PT, R10, 20, PT ;  /* 0x41a000000a00780b */ /* 0x000fe20003f5c000 */
[----:B------:R0:W2:Y:S04]  /*72b0*/  @!P6 MUFU.EX2 R45, R0 ;  /* 0x00000000002de308 */ /* 0x0000a80000000800 */
[----:B------:R-:W-:Y:S01]  /*72c0*/  @!P3 FMUL.FTZ R5, R9, -1.4426950216293334961 ;  /* 0xbfb8aa3b0905b820 */ /* 0x000fe20000410000 */
[----:B-1----:R-:W-:Y:S01]  /*72d0*/  @!P1 FMUL.FTZ R79, R79, R8 ;  /* 0x000000084f4f9220 */ /* 0x002fe20000410000 */
[----:B------:R-:W-:Y:S01]  /*72e0*/  FSETP.GTU.FTZ.AND P1, PT, R11, 20, PT ;  /* 0x41a000000b00780b */ /* 0x000fe20003f3c000 */
[----:B------:R-:W-:Y:S01]  /*72f0*/  STS.128 [R50], R60 ;  /* 0x0000003c32007388 */ /* 0x000fe20000000c00 */
[----:B------:R-:W1:Y:S01]  /*7300*/  @!P5 MUFU.EX2 R46, R4 ;  /* 0x00000004002ed308 */ /* 0x000e620000000800 */
[----:B0-----:R-:W-:-:S03]  /*7310*/  @!P0 FADD.FTZ R0, R15, 1 ;  /* 0x3f8000000f008421 */ /* 0x001fc60000010000 */
[----:B------:R-:W-:Y:S01]  /*7320*/  @!P2 FMUL.FTZ R6, R10, -1.4426950216293334961 ;  /* 0xbfb8aa3b0a06a820 */ /* 0x000fe20000410000 */
[----:B------:R-:W-:Y:S04]  /*7330*/  STS.128 [R50+0x10], R72 ;  /* 0x0000104832007388 */ /* 0x000fe80000000c00 */
[----:B------:R-:W-:Y:S01]  /*7340*/  STS.128 [R50+0x20], R68 ;  /* 0x0000204432007388 */ /* 0x000fe20000000c00 */
[----:B------:R-:W0:Y:S01]  /*7350*/  @!P3 MUFU.EX2 R47, R5 ;  /* 0x00000005002fb308 */ /* 0x000e220000000800 */
[----:B--2---:R-:W-:Y:S01]  /*7360*/  @!P6 FADD.FTZ R45, R45, 1 ;  /* 0x3f8000002d2de421 */ /* 0x004fe20000010000 */
[----:B------:R-:W-:Y:S01]  /*7370*/  @!P1 FMUL.FTZ R49, R11, -1.4426950216293334961 ;  /* 0xbfb8aa3b0b319820 */ /* 0x000fe20000410000 */
[----:B------:R-:W-:Y:S01]  /*7380*/  STS.128 [R50+0x30], R64 ;  /* 0x0000304032007388 */ /* 0x000fe20000000c00 */
[----:B------:R-:W-:-:S04]  /*7390*/  NOP ;  /* 0x0000000000007918 */ /* 0x000fc80000000000 */
[----:B------:R2:W3:Y:S01]  /*73a0*/  @!P2 MUFU.EX2 R48, R6 ;  /* 0x000000060030a308 */ /* 0x0004e20000000800 */
[----:B------:R-:W4:Y:S01]  /*73b0*/  LDS.128 R16, [R22] ;  /* 0x0000000016107984 */ /* 0x000f220000000c00 */
[----:B-1----:R-:W-:-:S03]  /*73c0*/  @!P5 FADD.FTZ R46, R46, 1 ;  /* 0x3f8000002e2ed421 */ /* 0x002fc60000010000 */
[----:B------:R-:W1:Y:S01]  /*73d0*/  LDS.128 R8, [R22+0x200] ;  /* 0x0002000016087984 */ /* 0x000e620000000c00 */
[----:B0-----:R-:W-:Y:S02]  /*73e0*/  @!P3 FADD.FTZ R47, R47, 1 ;  /* 0x3f8000002f2fb421 */ /* 0x001fe40000010000 */
[----:B------:R-:W0:Y:S01]  /*73f0*/  @!P1 MUFU.EX2 R49, R49 ;  /* 0x0000003100319308 */ /* 0x000e220000000800 */
[----:B--2---:R-:W2:Y:S04]  /*7400*/  LDS.128 R4, [R22+0x400] ;  /* 0x0004000016047984 */ /* 0x004ea80000000c00 */
[----:B------:R-:W5:Y:S03]  /*7410*/  LDS.128 R12, [R22+0x600] ;  /* 0x00060000160c7984 */ /* 0x000f660000000c00 */
[----:B------:R0:W4:Y:S01]  /*7420*/  @!P0 MUFU.RCP R52, R0 ;  /* 0x0000000000348308 */ /* 0x0001220000001000 */
[----:B---3--:R-:W-:-:S07]  /*7430*/  @!P2 FADD.FTZ R48, R48, 1 ;  /* 0x3f8000003030a421 */ /* 0x008fce0000010000 */
[----:B------:R-:W3:Y:S01]  /*7440*/  @!P4 MUFU.RCP R51, R44 ;  /* 0x0000002c0033c308 */ /* 0x000ee20000001000 */
[----:B0-----:R-:W-:Y:S01]  /*7450*/  @!P1 FADD.FTZ R49, R49, 1 ;  /* 0x3f80000031319421 */ /* 0x001fe20000010000 */
[----:B------:R-:W-:-:S04]  /*7460*/  FADD.FTZ R0, R76, R41 ;  /* 0x000000294c007221 */ /* 0x000fc80000010000 */
[----:B------:R-:W-:Y:S02]  /*7470*/  FADD.FTZ R41, R0, R77 ;  /* 0x0000004d00297221 */ /* 0x000fe40000010000 */
[----:B------:R-:W0:Y:S01]  /*7480*/  @!P6 MUFU.RCP R54, R45 ;  /* 0x0000002d0036e308 */ /* 0x000e220000001000 */
[----:B----4-:R-:W-:Y:S01]  /*7490*/  @!P0 FMUL.FTZ R85, R85, R52 ;  /* 0x0000003455558220 */ /* 0x010fe20000410000 */
[----:B------:R-:W-:-:S04]  /*74a0*/  FADD.FTZ R0, R41, R78 ;  /* 0x0000004e29007221 */ /* 0x000fc80000010000 */
[----:B------:R-:W-:Y:S02]  /*74b0*/  FADD.FTZ R41, R0, R79 ;  /* 0x0000004f00297221 */ /* 0x000fe40000010000 */
[----:B------:R-:W4:Y:S01]  /*74c0*/  @!P5 MUFU.RCP R53, R46 ;  /* 0x0000002e0035d308 */ /* 0x000f220000001000 */
[----:B------:R-:W-:Y:S01]  /*74d0*/  STG.E.128 desc[UR12][R20.64], R16 ;  /* 0x0000001014007986 */ /* 0x000fe2000c101d0c */
[----:B------:R-:W-:Y:S01]  /*74e0*/  FADD.FTZ R0, R41, R80 ;  /* 0x0000005029007221 */ /* 0x000fe20000010000 */
[----:B---3--:R-:W-:Y:S01]  /*74f0*/  @!P4 FMUL.FTZ R86, R86, R51 ;  /* 0x000000335656c220 */ /* 0x008fe20000410000 */
[----:B------:R-:W-:Y:S01]  /*7500*/  IADD3 R36, P4, R36, -0x1000, RZ ;  /* 0xfffff00024247810 */ /* 0x000fe20007f9e0ff */
[----:B-1----:R1:W-:Y:S03]  /*7510*/  STG.E.128 desc[UR12][R20.64+0x200], R8 ;  /* 0x0002000814007986 */ /* 0x0023e6000c101d0c */
[----:B------:R-:W3:Y:S01]  /*7520*/  @!P3 MUFU.RCP R56, R47 ;  /* 0x0000002f0038b308 */ /* 0x000ee20000001000 */
[----:B--2---:R2:W-:Y:S01]  /*7530*/  STG.E.128 desc[UR12][R20.64+0x400], R4 ;  /* 0x0004000414007986 */ /* 0x0045e2000c101d0c */
[----:B0-----:R-:W-:Y:S01]  /*7540*/  @!P6 FMUL.FTZ R87, R87, R54 ;  /* 0x000000365757e220 */ /* 0x001fe20000410000 */
[----:B------:R-:W-:-:S02]  /*7550*/  IADD3.X R35, R35, -0x1, RZ, P4, !PT ;  /* 0xffffffff23237810 */ /* 0x000fc400027fe4ff */
[----:B-----5:R0:W-:Y:S03]  /*7560*/  STG.E.128 desc[UR12][R20.64+0x600], R12 ;  /* 0x0006000c14007986 */ /* 0x0201e6000c101d0c */
[----:B------:R-:W5:Y:S01]  /*7570*/  @!P2 MUFU.RCP R55, R48 ;  /* 0x000000300037a308 */ /* 0x000f620000001000 */
[----:B------:R-:W-:Y:S01]  /*7580*/  BAR.SYNC.DEFER_BLOCKING 0x0 ;  /* 0x0000000000007b1d */ /* 0x000fe20000010000 */
[----:B----4-:R-:W-:Y:S01]  /*7590*/  @!P5 FMUL.FTZ R88, R88, R53 ;  /* 0x000000355858d220 */ /* 0x010fe20000410000 */
[----:B------:R-:W-:Y:S01]  /*75a0*/  IADD3 R32, P5, R32, -0x1000, RZ ;  /* 0xfffff00020207810 */ /* 0x000fe20007fbe0ff */
[----:B-1----:R-:W-:-:S04]  /*75b0*/  FADD.FTZ R9, R0, R81 ;  /* 0x0000005100097221 */ /* 0x002fc80000010000 */
[----:B------:R-:W1:Y:S01]  /*75c0*/  @!P1 MUFU.RCP R44, R49 ;  /* 0x00000031002c9308 */ /* 0x000e620000001000 */
[----:B---3--:R-:W-:Y:S01]  /*75d0*/  @!P3 FMUL.FTZ R89, R89, R56 ;  /* 0x000000385959b220 */ /* 0x008fe20000410000 */
[----:B------:R-:W-:Y:S01]  /*75e0*/  IADD3 R28, P3, R28, -0x1000, RZ ;  /* 0xfffff0001c1c7810 */ /* 0x000fe20007f7e0ff */
[----:B------:R-:W-:Y:S01]  /*75f0*/  FADD.FTZ R0, R9, R82 ;  /* 0x0000005209007221 */ /* 0x000fe20000010000 */
[----:B--2---:R-:W-:Y:S01]  /*7600*/  IMAD R4, R58, UR14, RZ ;  /* 0x0000000e3a047c24 */ /* 0x004fe2000f8e02ff */
[----:B------:R-:W-:Y:S01]  /*7610*/  IADD3.X R31, R31, -0x1, RZ, P5, !PT ;  /* 0xffffffff1f1f7810 */ /* 0x000fe20002ffe4ff */
[----:B0-----:R-:W0:Y:S02]  /*7620*/  LDC.64 R20, c[0x0][0x3f0] ;  /* 0x0000fc00ff147b82 */ /* 0x001e240000000a00 */
[----:B------:R-:W-:Y:S02]  /*7630*/  IMAD R7, R59, UR15, R4 ;  /* 0x0000000f3b077c24 */ /* 0x000fe4000f8e0204 */
[----:B-----5:R-:W-:Y:S01]  /*7640*/  @!P2 FMUL.FTZ R90, R90, R55 ;  /* 0x000000375a5aa220 */ /* 0x020fe20000410000 */
[----:B------:R-:W-:Y:S01]  /*7650*/  FADD.FTZ R5, R0, R83 ;  /* 0x0000005300057221 */ /* 0x000fe20000010000 */
[----:B------:R-:W-:Y:S01]  /*7660*/  IMAD R0, R140, UR6, RZ ;  /* 0x000000068c007c24 */ /* 0x000fe2000f8e02ff */
[----:B------:R-:W-:-:S02]  /*7670*/  IADD3 R30, P2, R30, -0x1000, RZ ;  /* 0xfffff0001e1e7810 */ /* 0x000fc40007f5e0ff */
[----:B------:R-:W-:Y:S02]  /*7680*/  IADD3 R3, R3, R7, RZ ;  /* 0x0000000703037210 */ /* 0x000fe40007ffe0ff */
[----:B------:R-:W-:Y:S01]  /*7690*/  IADD3.X R29, R29, -0x1, RZ, P2, !PT ;  /* 0xffffffff1d1d7810 */ /* 0x000fe200017fe4ff */
[----:B-1----:R-:W-:Y:S01]  /*76a0*/  @!P1 FMUL.FTZ R91, R91, R44 ;  /* 0x0000002c5b5b9220 */ /* 0x002fe20000410000 */
[----:B------:R-:W-:Y:S01]  /*76b0*/  STS.128 [R50], R76 ;  /* 0x0000004c32007388 */ /* 0x000fe20000000c00 */
[----:B------:R-:W-:Y:S01]  /*76c0*/  IMAD.WIDE.U32 R2, R161, UR6, R2 ;  /* 0x00000006a1027c25 */ /* 0x000fe2000f8e0002 */
[----:B------:R-:W-:Y:S02]  /*76d0*/  IADD3 R34, P1, R34, -0x1000, RZ ;  /* 0xfffff00022227810 */ /* 0x000fe40007f3e0ff */
[----:B------:R-:W-:Y:S01]  /*76e0*/  STS.128 [R50+0x10], R80 ;  /* 0x0000105032007388 */ /* 0x000fe20000000c00 */
[----:B------:R-:W-:Y:S02]  /*76f0*/  IADD3.X R27, R27, -0x1, RZ, P3, !PT ;  /* 0xffffffff1b1b7810 */ /* 0x000fe40001ffe4ff */
[----:B------:R-:W-:Y:S01]  /*7700*/  IADD3.X R33, R33, -0x1, RZ, P1, !PT ;  /* 0xffffffff21217810 */ /* 0x000fe20000ffe4ff */
[----:B------:R1:W-:Y:S04]  /*7710*/  STS.128 [R50+0x20], R84 ;  /* 0x0000205432007388 */ /* 0x0003e80000000c00 */
[----:B------:R2:W-:Y:S01]  /*7720*/  STS.128 [R50+0x30], R88 ;  /* 0x0000305832007388 */ /* 0x0005e20000000c00 */
[----:B------:R-:W-:-:S03]  /*7730*/  NOP ;  /* 0x0000000000007918 */ /* 0x000fc60000000000 */
[----:B------:R-:W3:Y:S01]  /*7740*/  LDS.128 R8, [R22] ;  /* 0x0000000016087984 */ /* 0x000ee20000000c00 */
[----:B0-----:R-:W-:-:S03]  /*7750*/  LEA R4, P0, R2, R20, 0x2 ;  /* 0x0000001402047211 */ /* 0x001fc600078010ff */
[----:B------:R-:W0:Y:S01]  /*7760*/  LDS.128 R12, [R22+0x200] ;  /* 0x00020000160c7984 */ /* 0x000e220000000c00 */
        /* <DEDUP_REMOVED lines=11> */
[----:B--2---:R-:W-:Y:S01]  /*7820*/  FADD.FTZ R88, R87, R88 ;  /* 0x0000005857587221 */ /* 0x004fe20000010000 */
[----:B------:R-:W-:-:S03]  /*7830*/  MOV R25, R57 ;  /* 0x0000003900197202 */ /* 0x000fc60000000f00 */
[----:B------:R-:W-:-:S04]  /*7840*/  FADD.FTZ R89, R88, R89 ;  /* 0x0000005958597221 */ /* 0x000fc80000010000 */
[----:B------:R-:W-:-:S04]  /*7850*/  FADD.FTZ R90, R89, R90 ;  /* 0x0000005a595a7221 */ /* 0x000fc80000010000 */
[----:B------:R-:W-:Y:S01]  /*7860*/  FADD.FTZ R41, R90, R91 ;  /* 0x0000005b5a297221 */ /* 0x000fe20000010000 */
[----:B---3--:R2:W-:Y:S04]  /*7870*/  STG.E.128 desc[UR12][R2.64], R8 ;  /* 0x0000000802007986 */ /* 0x0085e8000c101d0c */
[----:B0-----:R2:W-:Y:S04]  /*7880*/  STG.E.128 desc[UR12][R2.64+0x200], R12 ;  /* 0x0002000c02007986 */ /* 0x0015e8000c101d0c */
[----:B-1----:R2:W-:Y:S04]  /*7890*/  STG.E.128 desc[UR12][R2.64+0x400], R16 ;  /* 0x0004001002007986 */ /* 0x0025e8000c101d0c */
[----:B----4-:R2:W-:Y:S01]  /*78a0*/  STG.E.128 desc[UR12][R2.64+0x600], R44 ;  /* 0x0006002c02007986 */ /* 0x0105e2000c101d0c */
[----:B------:R-:W-:Y:S05]  /*78b0*/  @P0 BRA `(.L_x_6637) ;  /* 0xffffff9000500947 */ /* 0x000fea000383ffff */
.L_x_6559:
        /* <DEDUP_REMOVED lines=35> */
.L_x_6639:
[----:B------:R-:W-:Y:S05]  /*7af0*/  BSYNC B0 ;  /* 0x0000000000007941 */ /* 0x000fea0003800000 */
.L_x_6638:
        /* <DEDUP_REMOVED lines=38> */
.L_x_6641:
[----:B--2---:R-:W2:Y:S02]  /*7d60*/  S2R R9, SR_TID.X ;  /* 0x0000000000097919 */ /* 0x004ea40000002100 */
.L_x_6642:
[----:B------:R-:W-:Y:S05]  /*7d70*/  BSYNC B0 ;  /* 0x0000000000007941 */ /* 0x000fea0003800000 */
.L_x_6640:
        /* <DEDUP_REMOVED lines=8> */
[----:B---3--:R-:W-:-:S04]  /*7e00*/  IMAD.WIDE.U32 R2, R161, UR6, RZ ;  /* 0x00000006a1027c25 */ /* 0x008fc8000f8e00ff */
[----:B------:R-:W-:Y:S01]  /*7e10*/  IMAD R13, R161, UR7, R140 ;  /* 0x00000007a10d7c24 */ /* 0x000fe2000f8e028c */
[----:B------:R-:W-:-:S04]  /*7e20*/  ULDC.64 UR6, c[0x0][0x340] ;  /* 0x0000d00000067ab9 */ /* 0x000fc80000000a00 */
[----:B------:R-:W-:Y:S01]  /*7e30*/  IADD3 R13, R3, R13, RZ ;  /* 0x0000000d030d7210 */ /* 0x000fe20007ffe0ff */
[----:B--2---:R-:W-:-:S03]  /*7e40*/  ULEA UR4, UR5, UR4, 0x18 ;  /* 0x0000000405047291 */ /* 0x004fc6000f8ec03f */
[----:B------:R-:W-:-:S09]  /*7e50*/  ULDC UR5, c[0x0][0x0] ;  /* 0x0000000000057ab9 */ /* 0x000fd20000000800 */
.L_x_6643:
[----:B------:R-:W-:Y:S02]  /*7e60*/  LEA R0, R9, UR4, 0x2 ;  /* 0x0000000409007c11 */ /* 0x000fe4000f8e10ff */
[----:B01--4-:R-:W-:Y:S02]  /*7e70*/  SHF.R.S32.HI R4, RZ, 0x1f, R9 ;  /* 0x0000001fff047819 */ /* 0x013fe40000011409 */
[----:B------:R-:W-:Y:S01]  /*7e80*/  MOV R5, R13 ;  /* 0x0000000d00057202 */ /* 0x000fe20000000f00 */
[----:B--2---:R-:W0:Y:S02]  /*7e90*/  LDS R11, [R0+0x5740] ;  /* 0x00574000000b7984 */ /* 0x004e240000000800 */
        /* <DEDUP_REMOVED lines=12> */
.L_x_6596:
[----:B------:R-:W-:Y:S01]  /*7f60*/  HFMA2.MMA R135, -RZ, RZ, 0, 5.9604644775390625e-08 ;  /* 0x00000001ff877435 */ /* 0x000fe200000001ff */
[----:B------:R-:W-:Y:S02]  /*7f70*/  MOV R131, R126 ;  /* 0x0000007e00837202 */ /* 0x000fe40000000f00 */
[----:B------:R-:W-:Y:S02]  /*7f80*/  MOV R178, RZ ;  /* 0x000000ff00b27202 */ /* 0x000fe40000000f00 */
[----:B------:R-:W-:-:S07]  /*7f90*/  MOV R130, 0xffffffff ;  /* 0xffffffff00827802 */ /* 0x000fce0000000f00 */
[----:B01---5:R-:W-:Y:S05]  /*7fa0*/  WARPSYNC.COLLECTIVE R130, `(.L_x_6644) ;  /* 0x0000000082087348 */ /* 0x023fea0003c00000 */
[----:B------:R2:W3:Y:S02]  /*7fb0*/  SHFL.UP P3, R128, R131, R135, R178 ;  /* 0x0400008783807389 */ /* 0x0004e400000600b2 */
[----:B0123-5:R-:W-:Y:S01]  /*7fc0*/  ENDCOLLECTIVE ;  /* 0x000000000000791b */ /* 0x02ffe20003800000 */
.L_x_6644:
[----:B------:R-:W-:Y:S02]  /*7fd0*/  MOV R131, R127 ;  /* 0x0000007f00837202 */ /* 0x000fe40000000f00 */
[----:B------:R-:W-:-:S07]  /*7fe0*/  MOV R129, R128 ;  /* 0x0000008000817202 */ /* 0x000fce0000000f00 */
[----:B------:R-:W-:Y:S05]  /*7ff0*/  WARPSYNC.COLLECTIVE R130, `(.L_x_6645) ;  /* 0x0000000082087348 */ /* 0x000fea0003c00000 */
[----:B------:R0:W1:Y:S02]  /*8000*/  SHFL.UP P3, R128, R131, R135, R178 ;  /* 0x0400008783807389 */ /* 0x00006400000600b2 */
[----:B01----:R-:W-:Y:S01]  /*8010*/  ENDCOLLECTIVE ;  /* 0x000000000000791b */ /* 0x003fe20003800000 */
.L_x_6645:
        /* <DEDUP_REMOVED lines=8> */
.L_x_6646:
[----:B------:R-:W-:Y:S02]  /*80a0*/  MOV R131, R127 ;  /* 0x0000007f00837202 */ /* 0x000fe40000000f00 */
[----:B------:R-:W-:-:S07]  /*80b0*/  MOV R129, R128 ;  /* 0x0000008000817202 */ /* 0x000fce0000000f00 */
[----:B------:R-:W-:Y:S05]  /*80c0*/  WARPSYNC.COLLECTIVE R130, `(.L_x_6647) ;  /* 0x0000000082087348 */ /* 0x000fea0003c00000 */
[----:B------:R0:W1:Y:S02]  /*80d0*/  SHFL.UP P3, R128, R131, R135, R178 ;  /* 0x0400008783807389 */ /* 0x00006400000600b2 */
[----:B01----:R-:W-:Y:S01]  /*80e0*/  ENDCOLLECTIVE ;  /* 0x000000000000791b */ /* 0x003fe20003800000 */
.L_x_6647:
        /* <DEDUP_REMOVED lines=8> */
.L_x_6648:
[----:B------:R-:W-:Y:S02]  /*8170*/  MOV R131, R127 ;  /* 0x0000007f00837202 */ /* 0x000fe40000000f00 */
[----:B------:R-:W-:-:S07]  /*8180*/  MOV R129, R128 ;  /* 0x0000008000817202 */ /* 0x000fce0000000f00 */
[----:B------:R-:W-:Y:S05]  /*8190*/  WARPSYNC.COLLECTIVE R130, `(.L_x_6649) ;  /* 0x0000000082087348 */ /* 0x000fea0003c00000 */
[----:B------:R0:W1:Y:S02]  /*81a0*/  SHFL.UP P3, R128, R131, R135, R178 ;  /* 0x0400008783807389 */ /* 0x00006400000600b2 */
[----:B01----:R-:W-:Y:S01]  /*81b0*/  ENDCOLLECTIVE ;  /* 0x000000000000791b */ /* 0x003fe20003800000 */
.L_x_6649:
        /* <DEDUP_REMOVED lines=8> */
.L_x_6650:
[----:B------:R-:W-:Y:S02]  /*8240*/  MOV R131, R127 ;  /* 0x0000007f00837202 */ /* 0x000fe40000000f00 */
[----:B------:R-:W-:-:S07]  /*8250*/  MOV R129, R128 ;  /* 0x0000008000817202 */ /* 0x000fce0000000f00 */
[----:B------:R-:W-:Y:S05]  /*8260*/  WARPSYNC.COLLECTIVE R130, `(.L_x_6651) ;  /* 0x0000000082087348 */ /* 0x000fea0003c00000 */
[----:B------:R0:W1:Y:S02]  /*8270*/  SHFL.UP P3, R128, R131, R135, R178 ;  /* 0x0400008783807389 */ /* 0x00006400000600b2 */
[----:B01----:R-:W-:Y:S01]  /*8280*/  ENDCOLLECTIVE ;  /* 0x000000000000791b */ /* 0x003fe20003800000 */
.L_x_6651:
        /* <DEDUP_REMOVED lines=8> */
.L_x_6652:
[----:B------:R-:W-:Y:S02]  /*8310*/  MOV R131, R127 ;  /* 0x0000007f00837202 */ /* 0x000fe40000000f00 */
[----:B------:R-:W-:-:S07]  /*8320*/  MOV R129, R128 ;  /* 0x0000008000817202 */ /* 0x000fce0000000f00 */
[----:B------:R-:W-:Y:S05]  /*8330*/  WARPSYNC.COLLECTIVE R130, `(.L_x_6653) ;  /* 0x0000000082087348 */ /* 0x000fea0003c00000 */
[----:B------:R0:W1:Y:S02]  /*8340*/  SHFL.UP P3, R128, R131, R135, R178 ;  /* 0x0400008783807389 */ /* 0x00006400000600b2 */
[----:B01----:R-:W-:Y:S01]  /*8350*/  ENDCOLLECTIVE ;  /* 0x000000000000791b */ /* 0x003fe20003800000 */
.L_x_6653:
[----:B------:R-:W-:Y:S05]  /*8360*/  BRA `(.L_x_6654) ;  /* 0xffffffc0003c7947 */ /* 0x000fea000383ffff */
.L_x_6597:
[----:B------:R-:W-:Y:S01]  /*8370*/  HFMA2.MMA R217, -RZ, RZ, 0, 1.847743988037109375e-06 ;  /* 0x0000001fffd97435 */ /* 0x000fe200000001ff */
[----:B------:R-:W-:Y:S01]  /*8380*/  BSSY B0, `(.L_x_6655) ;  /* 0x0000007000007945 */ /* 0x000fe20003800000 */
[----:B------:R-:W-:Y:S02]  /*8390*/  MOV R215, R126 ;  /* 0x0000007e00d77202 */ /* 0x000fe40000000f00 */
[----:B------:R-:W-:Y:S02]  /*83a0*/  MOV R230, 0x1f ;  /* 0x0000001f00e67802 */ /* 0x000fe40000000f00 */
[----:B------:R-:W-:-:S07]  /*83b0*/  MOV R130, 0xffffffff ;  /* 0xffffffff00827802 */ /* 0x000fce0000000f00 */
[----:B01---5:R-:W-:Y:S05]  /*83c0*/  WARPSYNC.COLLECTIVE R130, `(.L_x_6656) ;  /* 0x0000000082087348 */ /* 0x023fea0003c00000 */
[----:B------:R2:W3:Y:S02]  /*83d0*/  SHFL.IDX P3, R213, R215, R217, R230 ;  /* 0x000000d9d7d57389 */ /* 0x0004e400000600e6 */
[----:B0123-5:R-:W-:Y:S01]  /*83e0*/  ENDCOLLECTIVE ;  /* 0x000000000000791b */ /* 0x02ffe20003800000 */
.L_x_6656:
[----:B------:R-:W-:Y:S05]  /*83f0*/  BSYNC B0 ;  /* 0x0000000000007941 */ /* 0x000fea0003800000 */
.L_x_6655:
[----:B------:R-:W-:Y:S05]  /*8400*/  BRA `(.L_x_6657) ;  /* 0xffffffc000287947 */ /* 0x000fea000383ffff */
.L_x_6598:
        /* <DEDUP_REMOVED lines=8> */
.L_x_6659:
[----:B------:R-:W-:Y:S05]  /*8490*/  BSYNC B0 ;  /* 0x0000000000007941 */ /* 0x000fea0003800000 */
.L_x_6658:
[----:B------:R-:W-:Y:S05]  /*84a0*/  BRA `(.L_x_6660) ;  /* 0xffffffc000087947 */ /* 0x000fea000383ffff */
.L_x_6599:
[----:B------:R-:W-:Y:S01]  /*84b0*/  HFMA2.MMA R135, -RZ, RZ, 0, 5.9604644775390625e-08 ;  /* 0x00000001ff877435 */ /* 0x000fe200000001ff */
[----:B------:R-:W-:Y:S01]  /*84c0*/  BSSY B0, `(.L_x_6661) ;  /* 0x0000007000007945 */ /* 0x000fe20003800000 */
[----:B------:R-:W-:Y:S02]  /*84d0*/  MOV R131, R126 ;  /* 0x0000007e00837202 */ /* 0x000fe40000000f00 */
[----:B------:R-:W-:Y:S02]  /*84e0*/  MOV R178, RZ ;  /* 0x000000ff00b27202 */ /* 0x000fe40000000f00 */
[----:B------:R-:W-:-:S07]  /*84f0*/  MOV R130, 0xffffffff ;  /* 0xffffffff00827802 */ /* 0x000fce0000000f00 */
[----:B01---5:R-:W-:Y:S05]  /*8500*/  WARPSYNC.COLLECTIVE R130, `(.L_x_6662) ;  /* 0x0000000082087348 */ /* 0x023fea0003c00000 */
[----:B------:R2:W3:Y:S02]  /*8510*/  SHFL.UP P3, R128, R131, R135, R178 ;  /* 0x0400008783807389 */ /* 0x0004e400000600b2 */
[----:B0123-5:R-:W-:Y:S01]  /*8520*/  ENDCOLLECTIVE ;  /* 0x000000000000791b */ /* 0x02ffe20003800000 */
.L_x_6662:
[----:B------:R-:W-:Y:S05]  /*8530*/  BSYNC B0 ;  /* 0x0000000000007941 */ /* 0x000fea0003800000 */
.L_x_6661:
        /* <DEDUP_REMOVED lines=11> */
.L_x_6663:
[----:B------:R-:W-:Y:S05]  /*85f0*/  WARPSYNC.COLLECTIVE R130, `(.L_x_6664) ;  /* 0x0000000082087348 */ /* 0x000fea0003c00000 */
[----:B------:R0:W1:Y:S02]  /*8600*/  SHFL.IDX P3, R213, R215, R217, R230 ;  /* 0x000000d9d7d57389 */ /* 0x00006400000600e6 */
[----:B01----:R-:W-:Y:S01]  /*8610*/  ENDCOLLECTIVE ;  /* 0x000000000000791b */ /* 0x003fe20003800000 */
.L_x_6664:
[----:B------:R-:W-:Y:S02]  /*8620*/  MOV R215, R171 ;  /* 0x000000ab00d77202 */ /* 0x000fe40000000f00 */
[----:B------:R-:W-:Y:S02]  /*8630*/  MOV R127, R128 ;  /* 0x00000080007f7202 */ /* 0x000fe40000000f00 */
[----:B------:R-:W-:-:S07]  /*8640*/  MOV R128, R213 ;  /* 0x000000d500807202 */ /* 0x000fce0000000f00 */
[----:B------:R-:W-:Y:S05]  /*8650*/  WARPSYNC.COLLECTIVE R130, `(.L_x_6665) ;  /* 0x0000000082087348 */ /* 0x000fea0003c00000 */
[----:B------:R0:W1:Y:S02]  /*8660*/  SHFL.IDX P3, R213, R215, R217, R230 ;  /* 0x000000d9d7d57389 */ /* 0x00006400000600e6 */
[----:B01----:R-:W-:Y:S01]  /*8670*/  ENDCOLLECTIVE ;  /* 0x000000000000791b */ /* 0x003fe20003800000 */
.L_x_6665:
[----:B------:R-:W-:Y:S01]  /*8680*/  MOV R129, R213 ;  /* 0x000000d500817202 */ /* 0x000fe20000000f00 */
[----:B------:R-:W-:Y:S06]  /*8690*/  BRA `(.L_x_6666) ;  /* 0xffffffbc00a47947 */ /* 0x000fec000383ffff */
.L_x_6601:
[----:B------:R-:W-:Y:S01]  /*86a0*/  HFMA2.MMA R219, -RZ, RZ, 0, 5.9604644775390625e-08 ;  /* 0x00000001ffdb7435 */ /* 0x000fe200000001ff */
[----:B----45:R-:W-:Y:S01]  /*86b0*/  MOV R171, R124 ;  /* 0x0000007c00ab7202 */ /* 0x030fe20000000f00 */
[----:B------:R-:W-:Y:S01]  /*86c0*/  HFMA2.MMA R217, -RZ, RZ, 0, 0 ;  /* 0x00000000ffd97435 */ /* 0x000fe200000001ff */
[----:B------:R-:W-:Y:S02]  /*86d0*/  MOV R232, 0x1f ;  /* 0x0000001f00e87802 */ /* 0x000fe40000000f00 */
[----:B------:R-:W-:Y:S02]  /*86e0*/  MOV R130, 0xffffffff ;  /* 0xffffffff00827802 */ /* 0x000fe40000000f00 */
[----:B------:R-:W-:-:S07]  /*86f0*/  MOV R230, 0x1f ;  /* 0x0000001f00e67802 */ /* 0x000fce0000000f00 */
[----:B------:R-:W-:Y:S05]  /*8700*/  WARPSYNC.COLLECTIVE R130, `(.L_x_6667) ;  /* 0x0000000082087348 */ /* 0x000fea0003c00000 */
[----:B------:R0:W1:Y:S02]  /*8710*/  SHFL.DOWN P6, R131, R171, R219, R232 ;  /* 0x080000dbab837389 */ /* 0x00006400000c00e8 */
[----:B01----:R-:W-:Y:S01]  /*8720*/  ENDCOLLECTIVE ;  /* 0x000000000000791b */ /* 0x003fe20003800000 */
.L_x_6667:
[----:B------:R-:W-:Y:S02]  /*8730*/  MOV R171, R125 ;  /* 0x0000007d00ab7202 */ /* 0x000fe40000000f00 */
[----:B------:R-:W-:-:S07]  /*8740*/  MOV R129, R131 ;  /* 0x0000008300817202 */ /* 0x000fce0000000f00 */
[----:B------:R-:W-:Y:S05]  /*8750*/  WARPSYNC.COLLECTIVE R130, `(.L_x_6668) ;  /* 0x0000000082087348 */ /* 0x000fea0003c00000 */
[----:B------:R0:W1:Y:S02]  /*8760*/  SHFL.DOWN P6, R131, R171, R219, R232 ;  /* 0x080000dbab837389 */ /* 0x00006400000c00e8 */
[----:B01----:R-:W-:Y:S01]  /*8770*/  ENDCOLLECTIVE ;  /* 0x000000000000791b */ /* 0x003fe20003800000 */
.L_x_6668:
        /* <DEDUP_REMOVED lines=8> */
.L_x_6669:
[----:B------:R-:W-:Y:S02]  /*8800*/  MOV R171, R125 ;  /* 0x0000007d00ab7202 */ /* 0x000fe40000000f00 */
[----:B------:R-:W-:-:S07]  /*8810*/  MOV R129, R131 ;  /* 0x0000008300817202 */ /* 0x000fce0000000f00 */
[----:B------:R-:W-:Y:S05]  /*8820*/  WARPSYNC.COLLECTIVE R130, `(.L_x_6670) ;  /* 0x0000000082087348 */ /* 0x000fea0003c00000 */
[----:B------:R0:W1:Y:S02]  /*8830*/  SHFL.DOWN P6, R131, R171, R219, R232 ;  /* 0x080000dbab837389 */ /* 0x00006400000c00e8 */
[----:B01----:R-:W-:Y:S01]  /*8840*/  ENDCOLLECTIVE ;  /* 0x000000000000791b */ /* 0x003fe20003800000 */
.L_x_6670:
        /* <DEDUP_REMOVED lines=8> */
.L_x_6671:
[----:B------:R-:W-:Y:S02]  /*88d0*/  MOV R171, R125 ;  /* 0x0000007d00ab7202 */ /* 0x000fe40000000f00 */
[----:B------:R-:W-:-:S07]  /*88e0*/  MOV R129, R131 ;  /* 0x0000008300817202 */ /* 0x000fce0000000f00 */
[----:B------:R-:W-:Y:S05]  /*88f0*/  WARPSYNC.COLLECTIVE R130, `(.L_x_6672) ;  /* 0x0000000082087348 */ /* 0x000fea0003c00000 */
[----:B------:R0:W1:Y:S02]  /*8900*/  SHFL.DOWN P6, R131, R171, R219, R232 ;  /* 0x080000dbab837389 */ /* 0x00006400000c00e8 */
[----:B01----:R-:W-:Y:S01]  /*8910*/  ENDCOLLECTIVE ;  /* 0x000000000000791b */ /* 0x003fe20003800000 */
.L_x_6672:
        /* <DEDUP_REMOVED lines=8> */
.L_x_6673:
[----:B------:R-:W-:Y:S02]  /*89a0*/  MOV R171, R125 ;  /* 0x0000007d00ab7202 */ /* 0x000fe40000000f00 */
[----:B------:R-:W-:-:S07]  /*89b0*/  MOV R129, R131 ;  /* 0x0000008300817202 */ /* 0x000fce0000000f00 */
[----:B------:R-:W-:Y:S05]  /*89c0*/  WARPSYNC.COLLECTIVE R130, `(.L_x_6674) ;  /* 0x0000000082087348 */ /* 0x000fea0003c00000 */
[----:B------:R0:W1:Y:S02]  /*89d0*/  SHFL.DOWN P6, R131, R171, R219, R232 ;  /* 0x080000dbab837389 */ /* 0x00006400000c00e8 */
[----:B01----:R-:W-:Y:S01]  /*89e0*/  ENDCOLLECTIVE ;  /* 0x000000000000791b */ /* 0x003fe20003800000 */
.L_x_6674:
        /* <DEDUP_REMOVED lines=8> */
.L_x_6675:
[----:B------:R-:W-:Y:S02]  /*8a70*/  MOV R171, R125 ;  /* 0x0000007d00ab7202 */ /* 0x000fe40000000f00 */
[----:B------:R-:W-:-:S07]  /*8a80*/  MOV R129, R131 ;  /* 0x0000008300817202 */ /* 0x000fce0000000f00 */
[----:B------:R-:W-:Y:S05]  /*8a90*/  WARPSYNC.COLLECTIVE R130, `(.L_x_6676) ;  /* 0x0000000082087348 */ /* 0x000fea0003c00000 */
[----:B------:R0:W1:Y:S02]  /*8aa0*/  SHFL.DOWN P6, R131, R171, R219, R232 ;  /* 0x080000dbab837389 */ /* 0x00006400000c00e8 */
[----:B01----:R-:W-:Y:S01]  /*8ab0*/  ENDCOLLECTIVE ;  /* 0x000000000000791b */ /* 0x003fe20003800000 */
.L_x_6676:
        /* <DEDUP_REMOVED lines=9> */
.L_x_6677:
[----:B------:R-:W-:Y:S02]  /*8b50*/  MOV R215, R125 ;  /* 0x0000007d00d77202 */ /* 0x000fe40000000f00 */
[----:B------:R-:W-:-:S07]  /*8b60*/  MOV R133, R213 ;  /* 0x000000d500857202 */ /* 0x000fce0000000f00 */
[----:B------:R-:W-:Y:S05]  /*8b70*/  WARPSYNC.COLLECTIVE R130, `(.L_x_6678) ;  /* 0x0000000082087348 */ /* 0x000fea0003c00000 */
[----:B------:R0:W1:Y:S02]  /*8b80*/  SHFL.IDX P3, R213, R215, R217, R230 ;  /* 0x000000d9d7d57389 */ /* 0x00006400000600e6 */
[----:B01----:R-:W-:Y:S01]  /*8b90*/  ENDCOLLECTIVE ;  /* 0x000000000000791b */ /* 0x003fe20003800000 */
.L_x_6678:
[----:B------:R-:W-:Y:S05]  /*8ba0*/  WARPSYNC.COLLECTIVE R130, `(.L_x_6679) ;  /* 0x0000000082087348 */ /* 0x000fea0003c00000 */
[----:B------:R0:W1:Y:S02]  /*8bb0*/  SHFL.DOWN P6, R131, R171, R219, R232 ;  /* 0x080000dbab837389 */ /* 0x00006400000c00e8 */
[----:B01----:R-:W-:Y:S01]  /*8bc0*/  ENDCOLLECTIVE ;  /* 0x000000000000791b */ /* 0x003fe20003800000 */
.L_x_6679:
[----:B------:R-:W-:Y:S02]  /*8bd0*/  MOV R215, R178 ;  /* 0x000000b200d77202 */ /* 0x000fe40000000f00 */
[----:B------:R-:W-:Y:S02]  /*8be0*/  MOV R171, R125 ;  /* 0x0000007d00ab7202 */ /* 0x000fe40000000f00 */
[----:B------:R-:W-:Y:S02]  /*8bf0*/  MOV R170, R213 ;  /* 0x000000d500aa7202 */ /* 0x000fe40000000f00 */
[----:B------:R-:W-:-:S07]  /*8c00*/  MOV R128, R131 ;  /* 0x0000008300807202 */ /* 0x000fce0000000f00 */
[----:B------:R-:W-:Y:S05]  /*8c10*/  WARPSYNC.COLLECTIVE R130, `(.L_x_6680) ;  /* 0x0000000082087348 */ /* 0x000fea0003c00000 */
[----:B------:R0:W1:Y:S02]  /*8c20*/  SHFL.DOWN P6, R131, R171, R219, R232 ;  /* 0x080000dbab837389 */ /* 0x00006400000c00e8 */
[----:B01----:R-:W-:Y:S01]  /*8c30*/  ENDCOLLECTIVE ;  /* 0x000000000000791b */ /* 0x003fe20003800000 */
.L_x_6680:
[----:B------:R-:W-:Y:S05]  /*8c40*/  WARPSYNC.COLLECTIVE R130, `(.L_x_6681) ;  /* 0x0000000082087348 */ /* 0x000fea0003c00000 */
[----:B------:R0:W1:Y:S02]  /*8c50*/  SHFL.IDX P3, R213, R215, R217, R230 ;  /* 0x000000d9d7d57389 */ /* 0x00006400000600e6 */
[----:B01----:R-:W-:Y:S01]  /*8c60*/  ENDCOLLECTIVE ;  /* 0x000000000000791b */ /* 0x003fe20003800000 */
.L_x_6681:
[----:B------:R-:W-:Y:S02]  /*8c70*/  MOV R215, R179 ;  /* 0x000000b300d77202 */ /* 0x000fe40000000f00 */
[----:B------:R-:W-:Y:S02]  /*8c80*/  MOV R129, R131 ;  /* 0x0000008300817202 */ /* 0x000fe40000000f00 */
[----:B------:R-:W-:-:S07]  /*8c90*/  MOV R135, R213 ;  /* 0x000000d500877202 */ /* 0x000fce0000000f00 */
[----:B------:R-:W-:Y:S05]  /*8ca0*/  WARPSYNC.COLLECTIVE R130, `(.L_x_6682) ;  /* 0x0000000082087348 */ /* 0x000fea0003c00000 */
[----:B------:R0:W1:Y:S02]  /*8cb0*/  SHFL.IDX P3, R213, R215, R217, R230 ;  /* 0x000000d9d7d57389 */ /* 0x00006400000600e6 */
[----:B01----:R-:W-:Y:S01]  /*8cc0*/  ENDCOLLECTIVE ;  /* 0x000000000000791b */ /* 0x003fe20003800000 */
.L_x_6682:
[----:B------:R-:W-:Y:S01]  /*8cd0*/  MOV R131, R213 ;  /* 0x000000d500837202 */ /* 0x000fe20000000f00 */
[----:B------:R-:W-:Y:S06]  /*8ce0*/  BRA `(.L_x_6683) ;  /* 0xffffffbc00a47947 */ /* 0x000fec000383ffff */
.L_x_6684:
        /* <DEDUP_REMOVED lines=9> */
.L_x_10974:


//--------------------- .text._Z25selective_scan_bwd_kernelI32Selective_Scan_bwd_kernel_traitsILi64ELi16ELb1ELb1ELb1ELb1ELb1EffEEv12SSMParamsBwd --------------------------
	.section	.text._Z25selective_scan_bwd_kernelI32Selective_Scan_bwd_kernel_traitsILi64ELi16ELb1ELb1ELb1ELb1ELb1EffEEv12SSMParamsBwd,"ax",@progbits
	.align	128
        .global         _Z25selective_scan_bwd_kernelI32Selective_Scan_bwd_kernel_traitsILi64ELi16ELb1ELb1ELb1ELb1ELb1EffEEv12SSMParamsBwd
        .type           _Z25selective_scan_bwd_kernelI32Selective_Scan_bwd_kernel_traitsILi64ELi16ELb1ELb1ELb1ELb1ELb1EffEEv12SSMParamsBwd,@function
        .size           _Z25selective_scan_bwd_kernelI32Selective_Scan_bwd_kernel_traitsILi64ELi16ELb1ELb1ELb1ELb1ELb1EffEEv12SSMParamsBwd,(.L_x_10975 - _Z25selective_scan_bwd_kernelI32Selective_Scan_bwd_kernel_traitsILi64ELi16ELb1ELb1ELb1ELb1ELb1EffEEv12SSMParamsBwd)
        .other          _Z25selective_scan_bwd_kernelI32Selective_Scan_bwd_kernel_traitsILi64ELi16ELb1ELb1ELb1ELb1ELb1EffEEv12SSMParamsBwd,@"STO_CUDA_ENTRY STV_DEFAULT"
_Z25selective_scan_bwd_kernelI32Selective_Scan_bwd_kernel_traitsILi64ELi16ELb1ELb1ELb1ELb1ELb1EffEEv12SSMParamsBwd:
.text._Z25selective_scan_bwd_kernelI32Selective_Scan_bwd_kernel_traitsILi64ELi16ELb1ELb1ELb1ELb1ELb1EffEEv12SSMParamsBwd:
        /* <DEDUP_REMOVED lines=36> */
[----:B------:R-:W-:Y:S01]  /*0240*/  IABS R6, R0 ;  /* 0x0000000000067213 */ /* 0x000fe20000000000 */
[----:B------:R-:W0:Y:S02]  /*0250*/  LDC.64 R32, c[0x0][0x3f8] ;  /* 0x0000fe00ff207b82 */ /* 0x000e240000000a00 */
[----:B------:R-:W-:-:S06]  /*0260*/  IMAD.HI.U32 R11, R11, R7, R10 ;  /* 0x000000070b0b7227 */ /* 0x000fcc00078e000a */
[----:B------:R-:W-:Y:S01]  /*0270*/  IMAD.HI.U32 R5, R11, R6, RZ ;  /* 0x000000060b057227 */ /* 0x000fe200078e00ff */
[----:B------:R-:W0:Y:S04]  /*0280*/  LDC.64 R34, c[0x0][0x2f8] ;  /* 0x0000be00ff227b82 */ /* 0x000e280000000a00 */
[----:B------:R-:W-:-:S04]  /*0290*/  IADD3 R7, -R5, RZ, RZ ;  /* 0x000000ff05077210 */ /* 0x000fc80007ffe1ff */
[----:B------:R-:W2:Y:S01]  /*02a0*/  LDC.64 R10, c[0x0][0x288] ;  /* 0x0000a200ff0a7b82 */ /* 0x000ea20000000a00 */
[----:B------:R-:W-:-:S05]  /*02b0*/  IMAD R6, R13, R7, R6 ;  /* 0x000000070d067224 */ /* 0x000fca00078e0206 */
[----:B------:R-:W-:Y:S01]  /*02c0*/  ISETP.GT.U32.AND P1, PT, R13, R6, PT ;  /* 0x000000060d00720c */ /* 0x000fe20003f24070 */
[----:B------:R-:W-:Y:S01]  /*02d0*/  USHF.R.S32.HI UR15, URZ, 0x1f, UR14 ;  /* 0x0000001f3f0f7899 */ /* 0x000fe2000801140e */
[----:B------:R-:W0:Y:S03]  /*02e0*/  LDC.64 R36, c[0x0][0x2d8] ;  /* 0x0000b600ff247b82 */ /* 0x000e260000000a00 */
[----:B------:R-:W-:-:S05]  /*02f0*/  UIMAD UR6, UR15, UR8, URZ ;  /* 0x000000080f0672a4 */ /* 0x000fca000f8e023f */
[----:B------:R-:W0:Y:S03]  /*0300*/  LDC.64 R38, c[0x0][0x2e0] ;  /* 0x0000b800ff267b82 */ /* 0x000e260000000a00 */
        /* <DEDUP_REMOVED lines=13> */
[-C--:B--2---:R-:W-:Y:S01]  /*03e0*/  IMAD R8, R3, R10.reuse, RZ ;  /* 0x0000000a03087224 */ /* 0x084fe200078e02ff */
[----:B------:R-:W-:Y:S01]  /*03f0*/  LEA R13, R23, 0xfffffc00, 0xa ;  /* 0xfffffc00170d7811 */ /* 0x000fe200078e50ff */
[C---:B------:R-:W-:Y:S01]  /*0400*/  IMAD.WIDE.U32 R6, R0.reuse, R10, UR4 ;  /* 0x0000000400067e25 */ /* 0x040fe2000f8e000a */
        /* <DEDUP_REMOVED lines=11> */
[-C--:B-1----:R-:W-:Y:S01]  /*04c0*/  IMAD R8, R3, R20.reuse, RZ ;  /* 0x0000001403087224 */ /* 0x082fe200078e02ff */
        /* <DEDUP_REMOVED lines=9> */
[----:B------:R-:W-:Y:S02]  /*0560*/  SHF.R.S32.HI R7, RZ, 0x1f, R5 ;  /* 0x0000001fff077819 */ /* 0x000fe40000011405 */
[----:B------:R-:W-:Y:S01]  /*0570*/  ISETP.NE.U32.AND P0, PT, RZ, UR10, PT ;  /* 0x0000000aff007c0c */ /* 0x000fe2000bf05070 */
[----:B------:R-:W-:-:S02]  /*0580*/  UIADD3 UR5, UR5, UR8, URZ ;  /* 0x0000000805057290 */ /* 0x000fc4000fffe03f */
[----:B------:R-:W-:Y:S01]  /*0590*/  UIADD3 UR7, UR7, UR9, URZ ;  /* 0x0000000907077290 */ /* 0x000fe2000fffe03f */
[----:B------:R-:W-:Y:S01]  /*05a0*/  ISETP.NE.AND.EX P0, PT, RZ, UR11, PT, P0 ;  /* 0x0000000bff007c0c */ /* 0x000fe2000bf05300 */
[----:B----4-:R-:W-:Y:S01]  /*05b0*/  IMAD R10, R7, R26, RZ ;  /* 0x0000001a070a7224 */ /* 0x010fe200078e02ff */
[----:B------:R-:W-:Y:S01]  /*05c0*/  ULDC.64 UR8, c[0x0][0x260] ;  /* 0x0000980000087ab9 */ /* 0x000fe20000000a00 */
[-C--:B------:R-:W-:Y:S02]  /*05d0*/  IMAD R6, R3, R24.reuse, RZ ;  /* 0x0000001803067224 */ /* 0x080fe400078e02ff */
[----:B------:R-:W-:-:S04]  /*05e0*/  IMAD.WIDE.U32 R8, R0, R24, UR4 ;  /* 0x0000000400087e25 */ /* 0x000fc8000f8e0018 */
[C---:B------:R-:W-:Y:S02]  /*05f0*/  IMAD R21, R5.reuse, R27, R10 ;  /* 0x0000001b05157224 */ /* 0x040fe400078e020a */
[----:B------:R-:W-:Y:S01]  /*0600*/  IMAD.WIDE.U32 R10, R5, R26, UR6 ;  /* 0x00000006050a7e25 */ /* 0x000fe2000f8e001a */
[----:B------:R-:W-:Y:S01]  /*0610*/  UIMAD UR6, UR15, UR8, URZ ;  /* 0x000000080f0672a4 */ /* 0x000fe2000f8e023f */
[C---:B------:R-:W-:Y:S01]  /*0620*/  IADD3 R12, P1, R13.reuse, R8, RZ ;  /* 0x000000080d0c7210 */ /* 0x040fe20007f3e0ff */
[----:B------:R-:W1:Y:S01]  /*0630*/  @P0 LDC.64 R158, c[0x0][0x310] ;  /* 0x0000c400ff9e0b82 */ /* 0x000e620000000a00 */
[----:B------:R-:W-:Y:S01]  /*0640*/  IMAD R6, R0, R25, R6 ;  /* 0x0000001900067224 */ /* 0x000fe200078e0206 */
[----:B------:R-:W-:Y:S01]  /*0650*/  IADD3 R17, P3, R13, R10, RZ ;  /* 0x0000000a0d117210 */ /* 0x000fe20007f7e0ff */
[----:B------:R-:W-:Y:S01]  /*0660*/  UIMAD.WIDE.U32 UR4, UR14, UR8, URZ ;  /* 0x000000080e0472a5 */ /* 0x000fe2000f8e003f */
[----:B------:R-:W-:Y:S01]  /*0670*/  IADD3 R10, R11, R21, RZ ;  /* 0x000000150b0a7210 */ /* 0x000fe20007ffe0ff */
[----:B------:R-:W-:Y:S01]  /*0680*/  UIMAD UR6, UR14, UR9, UR6 ;  /* 0x000000090e0672a4 */ /* 0x000fe2000f8e0206 */
[----:B------:R-:W-:-:S02]  /*0690*/  IADD3.X R19, R15, R9, R6, P1, !PT ;  /* 0x000000090f137210 */ /* 0x000fc40000ffe406 */
[----:B------:R-:W2:Y:S01]  /*06a0*/  @P0 LDC R21, c[0x0][0x214] ;  /* 0x00008500ff150b82 */ /* 0x000ea20000000800 */
[----:B------:R-:W-:Y:S01]  /*06b0*/  ISETP.NE.U32.AND P1, PT, R30, RZ, PT ;  /* 0x000000ff1e00720c */ /* 0x000fe20003f25070 */
[----:B------:R-:W-:Y:S01]  /*06c0*/  UIADD3 UR5, UR5, UR6, URZ ;  /* 0x0000000605057290 */ /* 0x000fe2000fffe03f */
[----:B---3--:R-:W-:Y:S02]  /*06d0*/  IMAD R6, R7, R28, RZ ;  /* 0x0000001c07067224 */ /* 0x008fe400078e02ff */
[----:B------:R-:W-:-:S03]  /*06e0*/  ISETP.NE.AND.EX P1, PT, R31, RZ, PT, P1 ;  /* 0x000000ff1f00720c */ /* 0x000fc60003f25310 */
[----:B------:R-:W3:Y:S01]  /*06f0*/  LDC.64 R26, c[0x0][0x2f0] ;  /* 0x0000bc00ff1a7b82 */ /* 0x000ee20000000a00 */
[----:B0-----:R-:W-:Y:S01]  /*0700*/  ISETP.NE.U32.AND P2, PT, R32, RZ, PT ;  /* 0x000000ff2000720c */ /* 0x001fe20003f45070 */
[C---:B------:R-:W-:Y:S02]  /*0710*/  IMAD R11, R5.reuse, R29, R6 ;  /* 0x0000001d050b7224 */ /* 0x040fe400078e0206 */
[----:B------:R-:W-:-:S04]  /*0720*/  IMAD.WIDE.U32 R8, R5, R28, UR4 ;  /* 0x0000000405087e25 */ /* 0x000fc8000f8e001c */
[----:B------:R-:W0:Y:S01]  /*0730*/  @P0 LDC R25, c[0x0][0x21c] ;  /* 0x00008700ff190b82 */ /* 0x000e220000000800 */
[----:B------:R-:W-:Y:S02]  /*0740*/  ISETP.NE.AND.EX P2, PT, R33, RZ, PT, P2 ;  /* 0x000000ff2100720c */ /* 0x000fe40003f45320 */
[----:B------:R-:W-:-:S05]  /*0750*/  CS2R R156, SRZ ;  /* 0x00000000009c7805 */ /* 0x000fca000001ff00 */
[----:B------:R-:W4:Y:S01]  /*0760*/  LDC.64 R28, c[0x0][0x3b8] ;  /* 0x0000ee00ff1c7b82 */ /* 0x000f220000000a00 */
[C---:B------:R-:W-:Y:S02]  /*0770*/  @P1 LEA R156, P4, R0.reuse, R30, 0x2 ;  /* 0x0000001e009c1211 */ /* 0x040fe400078810ff */
[----:B------:R-:W-:Y:S02]  /*0780*/  CS2R R154, SRZ ;  /* 0x00000000009a7805 */ /* 0x000fe4000001ff00 */
[----:B------:R-:W-:Y:S01]  /*0790*/  IADD3 R13, P5, R13, R8, RZ ;  /* 0x000000080d0d7210 */ /* 0x000fe20007fbe0ff */
[----:B--2---:R-:W-:Y:S01]  /*07a0*/  @P0 IMAD R6, R21, UR14, R0 ;  /* 0x0000000e15060c24 */ /* 0x004fe2000f8e0200 */
[----:B------:R-:W-:Y:S02]  /*07b0*/  @P1 LEA.HI.X R157, R0, R31, R3, 0x2, P4 ;  /* 0x0000001f009d1211 */ /* 0x000fe400020f1403 */
[----:B------:R-:W-:Y:S02]  /*07c0*/  IADD3.X R8, R15, R10, RZ, P3, !PT ;  /* 0x0000000a0f087210 */ /* 0x000fe40001ffe4ff */
[----:B------:R-:W-:-:S02]  /*07d0*/  ISETP.GE.AND P1, PT, R23, 0x1, PT ;  /* 0x000000011700780c */ /* 0x000fc40003f26270 */
[----:B------:R-:W-:Y:S01]  /*07e0*/  @P2 LEA R154, P3, R0, R32, 0x2 ;  /* 0x00000020009a2211 */ /* 0x000fe200078610ff */
[----:B------:R-:W-:Y:S01]  /*07f0*/  @P0 IMAD R6, R6, R23, RZ ;  /* 0x0000001706060224 */ /* 0x000fe200078e02ff */
[----:B------:R-:W-:Y:S02]  /*0800*/  IADD3 R20, R9, R11, RZ ;  /* 0x0000000b09147210 */ /* 0x000fe40007ffe0ff */
[----:B------:R-:W-:Y:S02]  /*0810*/  @P2 LEA.HI.X R155, R0, R33, R3, 0x2, P3 ;  /* 0x00000021009b2211 */ /* 0x000fe400018f1403 */
[----:B---3--:R-:W-:Y:S02]  /*0820*/  LEA R10, P2, R16, R26, 0x2 ;  /* 0x0000001a100a7211 */ /* 0x008fe400078410ff */
[----:B------:R-:W-:Y:S01]  /*0830*/  LEA R21, P3, R22, R34, 0x2 ;  /* 0x0000002216157211 */ /* 0x000fe200078610ff */
[----:B0-----:R-:W-:Y:S01]  /*0840*/  @P0 IMAD R9, R6, R25, RZ ;  /* 0x0000001906090224 */ /* 0x001fe200078e02ff */
[----:B------:R-:W-:-:S02]  /*0850*/  LEA.HI.X R11, R16, R27, R18, 0x2, P2 ;  /* 0x0000001b100b7211 */ /* 0x000fc400010f1412 */
[----:B------:R-:W-:Y:S01]  /*0860*/  LEA.HI.X R22, R22, R35, R14, 0x2, P3 ;  /* 0x0000002316167211 */ /* 0x000fe200018f140e */
[----:B-1----:R-:W-:Y:S01]  /*0870*/  @P0 IMAD.WIDE R158, R9, 0x8, R158 ;  /* 0x00000008099e0825 */ /* 0x002fe200078e029e */
[----:B------:R-:W-:Y:S02]  /*0880*/  IADD3.X R20, R15, R20, RZ, P5, !PT ;  /* 0x000000140f147210 */ /* 0x000fe40002ffe4ff */
[C---:B----4-:R-:W-:Y:S02]  /*0890*/  LEA R14, P2, R12.reuse, R28, 0x2 ;  /* 0x0000001c0c0e7211 */ /* 0x050fe400078410ff */
[----:B------:R-:W-:Y:S02]  /*08a0*/  LEA R16, P3, R17, R36, 0x2 ;  /* 0x0000002411107211 */ /* 0x000fe400078610ff */
[----:B------:R-:W-:Y:S01]  /*08b0*/  LEA R18, P4, R13, R38, 0x2 ;  /* 0x000000260d127211 */ /* 0x000fe200078810ff */
[----:B------:R-:W-:Y:S01]  /*08c0*/  HFMA2.MMA R9, -RZ, RZ, 0, 0 ;  /* 0x00000000ff097435 */ /* 0x000fe200000001ff */
        /* <DEDUP_REMOVED lines=11> */
[----:B------:R-:W-:Y:S02]  /*0980*/  MOV R12, R21 ;  /* 0x00000015000c7202 */ /* 0x000fe40000000f00 */
[----:B------:R-:W-:Y:S01]  /*0990*/  MOV R149, RZ ;  /* 0x000000ff00957202 */ /* 0x000fe20000000f00 */
        /* <DEDUP_REMOVED lines=8> */
.L_x_6764:
[----:B------:R-:W-:Y:S01]  /*0a20*/  BAR.SYNC.DEFER_BLOCKING 0x0 ;  /* 0x0000000000007b1d */ /* 0x000fe20000010000 */
[----:B------:R-:W-:-:S04]  /*0a30*/  SHF.L.U32 R113, R6, 0x2, RZ ;  /* 0x0000000206717819 */ /* 0x000fc800000006ff */
[----:B------:R-:W-:-:S04]  /*0a40*/  LOP3.LUT R113, R113, 0xffffff80, RZ, 0xc0, !PT ;  /* 0xffffff8071717812 */ /* 0x000fc800078ec0ff */
[----:B--2---:R-:W-:-:S05]  /*0a50*/  LOP3.LUT R22, R113, 0x1f, R6, 0xf8, !PT ;  /* 0x0000001f71167812 */ /* 0x004fca00078ef806 */
        /* <DEDUP_REMOVED lines=24> */
[----:B0-----:R-:W-:-:S03]  /*0be0*/  IMAD.WIDE R30, R22, 0x10, R14 ;  /* 0x00000010161e7825 */ /* 0x001fc600078e020e */
[----:B--2---:R-:W-:Y:S04]  /*0bf0*/  STS.128 [R23], R44 ;  /* 0x0000002c17007388 */ /* 0x004fe80000000c00 */
[----:B---3--:R0:W-:Y:S04]  /*0c00*/  STS.128 [R23+0x200], R48 ;  /* 0x0002003017007388 */ /* 0x0081e80000000c00 */
[----:B----4-:R1:W-:Y:S04]  /*0c10*/  STS.128 [R23+0x400], R52 ;  /* 0x0004003417007388 */ /* 0x0103e80000000c00 */
[----:B------:R2:W-:Y:S01]  /*0c20*/  STS.128 [R23+0x600], R56 ;  /* 0x0006003817007388 */ /* 0x0005e20000000c00 */
[----:B------:R-:W-:-:S03]  /*0c30*/  NOP ;  /* 0x0000000000007918 */ /* 0x000fc60000000000 */
[----:B------:R-:W3:Y:S01]  /*0c40*/  LDS.128 R76, [R24+0x10] ;  /* 0x00001000184c7984 */ /* 0x000ee20000000c00 */
[----:B0-----:R-:W0:Y:S03]  /*0c50*/  LDC R48, c[0x0][0x224] ;  /* 0x00008900ff307b82 */ /* 0x001e260000000800 */
[----:B------:R-:W4:Y:S04]  /*0c60*/  LDS.128 R36, [R24+0x20] ;  /* 0x0000200018247984 */ /* 0x000f280000000c00 */
[----:B------:R-:W-:Y:S01]  /*0c70*/  LDS.128 R40, [R24+0x30] ;  /* 0x0000300018287984 */ /* 0x000fe20000000c00 */
[----:B------:R-:W0:Y:S03]  /*0c80*/  LDC.64 R46, c[0x0][0x2a0] ;  /* 0x0000a800ff2e7b82 */ /* 0x000e260000000a00 */
[----:B------:R-:W0:Y:S05]  /*0c90*/  LDS.128 R32, [R24] ;  /* 0x0000000018207984 */ /* 0x000e2a0000000c00 */
[----:B------:R-:W-:Y:S08]  /*0ca0*/  BAR.SYNC.DEFER_BLOCKING 0x0 ;  /* 0x0000000000007b1d */ /* 0x000ff00000010000 */
[----:B------:R-:W0:Y:S01]  /*0cb0*/  LDC.64 R44, c[0x0][0x318] ;  /* 0x0000c600ff2c7b82 */ /* 0x000e220000000a00 */
[----:B------:R-:W4:Y:S04]  /*0cc0*/  LDG.E.128 R80, desc[UR12][R30.64] ;  /* 0x0000000c1e507981 */ /* 0x000f28000c1e1d00 */
[----:B-1----:R-:W4:Y:S04]  /*0cd0*/  LDG.E.128 R52, desc[UR12][R30.64+0x200] ;  /* 0x0002000c1e347981 */ /* 0x002f28000c1e1d00 */
[----:B--2---:R-:W2:Y:S04]  /*0ce0*/  LDG.E.128 R56, desc[UR12][R30.64+0x400] ;  /* 0x0004000c1e387981 */ /* 0x004ea8000c1e1d00 */
[----:B------:R0:W2:Y:S01]  /*0cf0*/  LDG.E.128 R84, desc[UR12][R30.64+0x600] ;  /* 0x0006000c1e547981 */ /* 0x0000a2000c1e1d00 */
[--C-:B---3-5:R-:W-:Y:S01]  /*0d00*/  FADD.FTZ R25, R76, R4.reuse ;  /* 0x000000044c197221 */ /* 0x128fe20000010000 */
[--C-:B------:R-:W-:Y:S01]  /*0d10*/  FADD.FTZ R26, R77, R4.reuse ;  /* 0x000000044d1a7221 */ /* 0x100fe20000010000 */
[--C-:B------:R-:W-:Y:S01]  /*0d20*/  FADD.FTZ R27, R78, R4.reuse ;  /* 0x000000044e1b7221 */ /* 0x100fe20000010000 */
[--C-:B------:R-:W-:Y:S01]  /*0d30*/  FADD.FTZ R28, R79, R4.reuse ;  /* 0x000000044f1c7221 */ /* 0x100fe20000010000 */
[----:B----4-:R-:W-:Y:S01]  /*0d40*/  FADD.FTZ R29, R36, R4 ;  /* 0x00000004241d7221 */ /* 0x010fe20000010000 */
[----:B------:R-:W-:Y:S01]  /*0d50*/  BSSY B0, `(.L_x_6686) ;  /* 0x0000030000007945 */ /* 0x000fe20003800000 */
[----:B------:R-:W-:-:S02]  /*0d60*/  FSETP.GTU.FTZ.AND P6, PT, R25, 20, PT ;  /* 0x41a000001900780b */ /* 0x000fc40003fdc000 */
[----:B------:R-:W-:Y:S01]  /*0d70*/  FSETP.GTU.FTZ.AND P0, PT, R26, 20, PT ;  /* 0x41a000001a00780b */ /* 0x000fe20003f1c000 */
[--C-:B0-----:R-:W-:Y:S01]  /*0d80*/  FADD.FTZ R31, R32, R4.reuse ;  /* 0x00000004201f7221 */ /* 0x101fe20000010000 */
[--C-:B------:R-:W-:Y:S01]  /*0d90*/  FADD.FTZ R30, R33, R4.reuse ;  /* 0x00000004211e7221 */ /* 0x100fe20000010000 */
[----:B------:R-:W-:Y:S01]  /*0da0*/  FSETP.GTU.FTZ.AND P1, PT, R27, 20, PT ;  /* 0x41a000001b00780b */ /* 0x000fe20003f3c000 */
[----:B------:R-:W-:Y:S01]  /*0db0*/  FADD.FTZ R33, R34, R4 ;  /* 0x0000000422217221 */ /* 0x000fe20000010000 */
[----:B------:R-:W-:Y:S02]  /*0dc0*/  FSETP.GTU.FTZ.AND P2, PT, R28, 20, PT ;  /* 0x41a000001c00780b */ /* 0x000fe40003f5c000 */
[----:B------:R-:W-:Y:S02]  /*0dd0*/  FSETP.GTU.FTZ.AND P4, PT, R31, 20, PT ;  /* 0x41a000001f00780b */ /* 0x000fe40003f9c000 */
[----:B------:R-:W-:Y:S02]  /*0de0*/  FSETP.GTU.FTZ.AND P3, PT, R29, 20, PT ;  /* 0x41a000001d00780b */ /* 0x000fe40003f7c000 */
[----:B------:R-:W-:Y:S01]  /*0df0*/  FSETP.GTU.FTZ.AND P5, PT, R30, 20, PT ;  /* 0x41a000001e00780b */ /* 0x000fe20003fbc000 */
[----:B------:R0:W-:Y:S04]  /*0e00*/  STS.128 [R23], R80 ;  /* 0x0000005017007388 */ /* 0x0001e80000000c00 */
[----:B------:R0:W-:Y:S04]  /*0e10*/  STS.128 [R23+0x200], R52 ;  /* 0x0002003417007388 */ /* 0x0001e80000000c00 */
[----:B--2---:R0:W-:Y:S04]  /*0e20*/  STS.128 [R23+0x400], R56 ;  /* 0x0004003817007388 */ /* 0x0041e80000000c00 */
[----:B------:R0:W-:Y:S01]  /*0e30*/  STS.128 [R23+0x600], R84 ;  /* 0x0006005417007388 */ /* 0x0001e20000000c00 */
[----:B------:R-:W-:Y:S01]  /*0e40*/  NOP ;  /* 0x0000000000007918 */ /* 0x000fe20000000000 */
        /* <DEDUP_REMOVED lines=32> */
.L_x_6687:
[----:B------:R-:W-:Y:S05]  /*1050*/  BSYNC B0 ;  /* 0x0000000000007941 */ /* 0x000fea0003800000 */
.L_x_6686:
[----:B------:R-:W-:Y:S01]  /*1060*/  BSSY B0, `(.L_x_6688) ;  /* 0x0000023000007945 */ /* 0x000fe20003800000 */
[----:B------:R-:W-:Y:S01]  /*1070*/  FSETP.GTU.FTZ.AND P4, PT, R33, 20, PT ;  /* 0x41a000002100780b */ /* 0x000fe20003f9c000 */
[----:B------:R-:W-:Y:S02]  /*1080*/  FADD.FTZ R32, R35, R4 ;  /* 0x0000000423207221 */ /* 0x000fe40000010000 */
[----:B------:R-:W-:Y:S10]  /*1090*/  @P5 BRA `(.L_x_6689) ;  /* 0x00000000007c5947 */ /* 0x000ff40003800000 */
        /* <DEDUP_REMOVED lines=31> */
.L_x_6689:
[----:B------:R-:W-:Y:S05]  /*1290*/  BSYNC B0 ;  /* 0x0000000000007941 */ /* 0x000fea0003800000 */
.L_x_6688:
[----:B------:R-:W-:Y:S01]  /*12a0*/  BSSY B0, `(.L_x_6690) ;  /* 0x0000023000007945 */ /* 0x000fe20003800000 */
[----:B------:R-:W-:Y:S01]  /*12b0*/  FSETP.GTU.FTZ.AND P5, PT, R32, 20, PT ;  /* 0x41a000002000780b */ /* 0x000fe20003fbc000 */
[----:B------:R-:W-:Y:S02]  /*12c0*/  FADD.FTZ R34, R37, R4 ;  /* 0x0000000425227221 */ /* 0x000fe40000010000 */
        /* <DEDUP_REMOVED lines=32> */
.L_x_6691:
[----:B------:R-:W-:Y:S05]  /*14d0*/  BSYNC B0 ;  /* 0x0000000000007941 */ /* 0x000fea0003800000 */
.L_x_6690:
        /* <DEDUP_REMOVED lines=35> */
.L_x_6693:
[----:B------:R-:W-:Y:S05]  /*1710*/  BSYNC B0 ;  /* 0x0000000000007941 */ /* 0x000fea0003800000 */
.L_x_6692:
        /* <DEDUP_REMOVED lines=35> */
.L_x_6695:
[----:B------:R-:W-:Y:S05]  /*1950*/  BSYNC B0 ;  /* 0x0000000000007941 */ /* 0x000fea0003800000 */
.L_x_6694:
        /* <DEDUP_REMOVED lines=35> */
.L_x_6697:
[----:B------:R-:W-:Y:S05]  /*1b90*/  BSYNC B0 ;  /* 0x0000000000007941 */ /* 0x000fea0003800000 */
.L_x_6696:
        /* <DEDUP_REMOVED lines=35> */
.L_x_6699:
[----:B------:R-:W-:Y:S05]  /*1dd0*/  BSYNC B0 ;  /* 0x0000000000007941 */ /* 0x000fea0003800000 */
.L_x_6698:
        /* <DEDUP_REMOVED lines=8> */
[----:B0-----:R-:W-:Y:S02]  /*1e60*/  HFMA2.MMA R53, -RZ, RZ, 1.3056640625, -1.8671875 ;  /* 0x3d39bf78ff357435 */ /* 0x001fe400000001ff */
        /* <DEDUP_REMOVED lines=28> */
.L_x_6701:
[----:B------:R-:W-:Y:S05]  /*2030*/  BSYNC B0 ;  /* 0x0000000000007941 */ /* 0x000fea0003800000 */
.L_x_6700:
[----:B------:R-:W-:Y:S01]  /*2040*/  IMAD R42, R46, UR15, RZ ;  /* 0x0000000f2e2a7c24 */ /* 0x000fe2000f8e02ff */
[----:B------:R-:W-:Y:S01]  /*2050*/  BSSY B0, `(.L_x_6702) ;  /* 0x0000025000007945 */ /* 0x000fe20003800000 */
[----:B------:R-:W-:Y:S01]  /*2060*/  FSETP.GTU.FTZ.AND P2, PT, R41, 20, PT ;  /* 0x41a000002900780b */ /* 0x000fe20003f5c000 */
[----:B------:R-:W-:Y:S01]  /*2070*/  FADD.FTZ R40, R43, R4 ;  /* 0x000000042b287221 */ /* 0x000fe20000010000 */
[----:B------:R-:W-:Y:S01]  /*2080*/  SHF.R.S32.HI R153, RZ, 0x1f, R152 ;  /* 0x0000001fff997819 */ /* 0x000fe20000011498 */
[----:B------:R-:W-:Y:S01]  /*2090*/  IMAD R49, R47, UR14, R42 ;  /* 0x0000000e2f317c24 */ /* 0x000fe2000f8e022a */
[----:B------:R-:W-:Y:S09]  /*20a0*/  @P3 BRA `(.L_x_6703) ;  /* 0x00000000007c3947 */ /* 0x000ff20003800000 */
        /* <DEDUP_REMOVED lines=31> */
.L_x_6703:
[----:B------:R-:W-:Y:S05]  /*22a0*/  BSYNC B0 ;  /* 0x0000000000007941 */ /* 0x000fea0003800000 */
.L_x_6702:
[----:B------:R-:W-:Y:S01]  /*22b0*/  IMAD.WIDE.U32 R46, R46, UR14, R152 ;  /* 0x0000000e2e2e7c25 */ /* 0x000fe2000f8e0098 */
[----:B------:R-:W-:Y:S01]  /*22c0*/  BSSY B0, `(.L_x_6704) ;  /* 0x0000023000007945 */ /* 0x000fe20003800000 */
[----:B------:R-:W-:-:S03]  /*22d0*/  FSETP.GTU.FTZ.AND P3, PT, R40, 20, PT ;  /* 0x41a000002800780b */ /* 0x000fc60003f7c000 */
[----:B------:R-:W-:Y:S01]  /*22e0*/  IADD3 R49, R47, R49, RZ ;  /* 0x000000312f317210 */ /* 0x000fe20007ffe0ff */
[----:B------:R-:W-:Y:S09]  /*22f0*/  @P4 BRA `(.L_x_6705) ;  /* 0x00000000007c4947 */ /* 0x000ff20003800000 */
        /* <DEDUP_REMOVED lines=31> */
.L_x_6705:
[----:B------:R-:W-:Y:S05]  /*24f0*/  BSYNC B0 ;  /* 0x0000000000007941 */ /* 0x000fea0003800000 */
.L_x_6704:
[----:B------:R-:W-:Y:S04]  /*2500*/  BSSY B0, `(.L_x_6706) ;  /* 0x0000021000007945 */ /* 0x000fe80003800000 */
[----:B------:R-:W-:Y:S05]  /*2510*/  @P5 BRA `(.L_x_6707) ;  /* 0x00000000007c5947 */ /* 0x000fea0003800000 */
        /* <DEDUP_REMOVED lines=31> */
.L_x_6707:
[----:B------:R-:W-:Y:S05]  /*2710*/  BSYNC B0 ;  /* 0x0000000000007941 */ /* 0x000fea0003800000 */
.L_x_6706:
        /* <DEDUP_REMOVED lines=33> */
.L_x_6709:
[----:B------:R-:W-:Y:S05]  /*2930*/  BSYNC B0 ;  /* 0x0000000000007941 */ /* 0x000fea0003800000 */
.L_x_6708:
        /* <DEDUP_REMOVED lines=33> */
.L_x_6711:
[----:B------:R-:W-:Y:S05]  /*2b50*/  BSYNC B0 ;  /* 0x0000000000007941 */ /* 0x000fea0003800000 */
.L_x_6710:
        /* <DEDUP_REMOVED lines=33> */
.L_x_6713:
[----:B------:R-:W-:Y:S05]  /*2d70*/  BSYNC B0 ;  /* 0x0000000000007941 */ /* 0x000fea0003800000 */
.L_x_6712:
        /* <DEDUP_REMOVED lines=33> */
.L_x_6715:
[----:B------:R-:W-:Y:S05]  /*2f90*/  BSYNC B0 ;  /* 0x0000000000007941 */ /* 0x000fea0003800000 */
.L_x_6714:
        /* <DEDUP_REMOVED lines=33> */
.L_x_6717:
[----:B------:R-:W-:Y:S05]  /*31b0*/  BSYNC B0 ;  /* 0x0000000000007941 */ /* 0x000fea0003800000 */
.L_x_6716:
[----:B------:R-:W-:Y:S01]  /*31c0*/  ULDC.64 UR6, c[0x0][0x2a8] ;  /* 0x0000aa0000067ab9 */ /* 0x000fe20000000a00 */
[----:B------:R-:W-:Y:S01]  /*31d0*/  MOV R42, R46 ;  /* 0x0000002e002a7202 */ /* 0x000fe20000000f00 */
[----:B------:R-:W-:Y:S01]  /*31e0*/  IMAD R47, R3, UR6, RZ ;  /* 0x00000006032f7c24 */ /* 0x000fe2000f8e02ff */
[----:B------:R-:W-:Y:S01]  /*31f0*/  MOV R43, R49 ;  /* 0x00000031002b7202 */ /* 0x000fe20000000f00 */
[----:B------:R-:W-:Y:S01]  /*3200*/  LDS.128 R76, [R24+0x20] ;  /* 0x00002000184c7984 */ /* 0x000fe20000000c00 */
[----:B------:R-:W1:Y:S01]  /*3210*/  LDC.64 R90, c[0x0][0x2b0] ;  /* 0x0000ac00ff5a7b82 */ /* 0x000e620000000a00 */
[C---:B------:R-:W-:Y:S02]  /*3220*/  IMAD R47, R0.reuse, UR7, R47 ;  /* 0x00000007002f7c24 */ /* 0x040fe4000f8e022f */
[----:B------:R-:W-:Y:S01]  /*3230*/  IMAD.WIDE.U32 R42, R0, UR6, R42 ;  /* 0x00000006002a7c25 */ /* 0x000fe2000f8e002a */
[----:B0-----:R-:W-:Y:S01]  /*3240*/  LDS.128 R80, [R24+0x30] ;  /* 0x0000300018507984 */ /* 0x001fe20000000c00 */
[----:B------:R-:W-:Y:S01]  /*3250*/  ULDC.64 UR6, c[0x0][0x2b8] ;  /* 0x0000ae0000067ab9 */ /* 0x000fe20000000a00 */
[----:B------:R-:W-:-:S02]  /*3260*/  LEA R48, P0, R42, R44, 0x2 ;  /* 0x0000002c2a307211 */ /* 0x000fc400078010ff */
[----:B------:R-:W-:Y:S01]  /*3270*/  LDS.128 R84, [R24] ;  /* 0x0000000018547984 */ /* 0x000fe20000000c00 */
[----:B------:R-:W-:Y:S01]  /*3280*/  IADD3 R43, R43, R47, RZ ;  /* 0x0000002f2b2b7210 */ /* 0x000fe20007ffe0ff */
[----:B------:R-:W0:Y:S03]  /*3290*/  LDC.64 R92, c[0x0][0x308] ;  /* 0x0000c200ff5c7b82 */ /* 0x000e260000000a00 */
        /* <DEDUP_REMOVED lines=9> */
[----:B-1----:R-:W-:-:S04]  /*3330*/  IMAD R88, R90, UR15, RZ ;  /* 0x0000000f5a587c24 */ /* 0x002fc8000f8e02ff */
[----:B------:R-:W-:Y:S02]  /*3340*/  IMAD R91, R91, UR14, R88 ;  /* 0x0000000e5b5b7c24 */ /* 0x000fe4000f8e0258 */
[----:B------:R-:W-:-:S05]  /*3350*/  IMAD.WIDE.U32 R88, R90, UR14, R152 ;  /* 0x0000000e5a587c25 */ /* 0x000fca000f8e0098 */
[----:B------:R-:W-:Y:S01]  /*3360*/  IADD3 R89, R89, R91, RZ ;  /* 0x0000005b59597210 */ /* 0x000fe20007ffe0ff */
[----:B------:R-:W-:Y:S02]  /*3370*/  IMAD R91, R3, UR6, RZ ;  /* 0x00000006035b7c24 */ /* 0x000fe4000f8e02ff */
[----:B------:R-:W-:-:S04]  /*3380*/  IMAD.WIDE.U32 R88, R0, UR6, R88 ;  /* 0x0000000600587c25 */ /* 0x000fc8000f8e0058 */
[----:B0-----:R-:W-:Y:S01]  /*3390*/  IMAD R43, R0, UR7, R91 ;  /* 0x00000007002b7c24 */ /* 0x001fe2000f8e025b */
[----:B------:R-:W-:Y:S01]  /*33a0*/  LEA R42, P0, R88, R92, 0x2 ;  /* 0x0000005c582a7211 */ /* 0x000fe200078010ff */
[----:B------:R-:W-:-:S03]  /*33b0*/  ULDC.64 UR6, c[0x0][0x3a0] ;  /* 0x0000e80000067ab9 */ /* 0x000fc60000000a00 */
        /* <DEDUP_REMOVED lines=29> */
[----:B------:R-:W-:-:S02]  /*3590*/  FMUL.FTZ R125, R94, -1.4426950216293334961 ;  /* 0xbfb8aa3b5e7d7820 */ /* 0x000fc40000410000 */
        /* <DEDUP_REMOVED lines=16> */
[----:B------:R3:W-:Y:S01]  /*36a0*/  MUFU.EX2 R126, R42 ;  /* 0x0000002a007e7308 */ /* 0x0007e20000000800 */
[----:B-1----:R-:W-:-:S07]  /*36b0*/  FADD.FTZ R119, R119, 1 ;  /* 0x3f80000077777421 */ /* 0x002fce0000010000 */
[----:B------:R1:W4:Y:S01]  /*36c0*/  MUFU.EX2 R129, R114 ;  /* 0x0000007200817308 */ /* 0x0003220000000800 */
[----:B---3--:R-:W-:Y:S01]  /*36d0*/  FADD.FTZ R42, R58, 1 ;  /* 0x3f8000003a2a7421 */ /* 0x008fe20000010000 */
[----:B0-----:R-:W-:-:S06]  /*36e0*/  FADD.FTZ R123, R123, 1 ;  /* 0x3f8000007b7b7421 */ /* 0x001fcc0000010000 */
[----:B------:R-:W0:Y:S01]  /*36f0*/  MUFU.RCP R43, R56 ;  /* 0x00000038002b7308 */ /* 0x000e220000001000 */
[----:B-1----:R-:W-:-:S07]  /*3700*/  FADD.FTZ R114, R59, 1 ;  /* 0x3f8000003b727421 */ /* 0x002fce0000010000 */
[----:B------:R-:W1:Y:S01]  /*3710*/  MUFU.RCP R112, R57 ;  /* 0x0000003900707308 */ /* 0x000e620000001000 */
[----:B----4-:R-:W-:-:S07]  /*3720*/  FADD.FTZ R129, R129, 1 ;  /* 0x3f80000081817421 */ /* 0x010fce0000010000 */
[----:B------:R3:W4:Y:S01]  /*3730*/  MUFU.EX2 R122, R117 ;  /* 0x00000075007a7308 */ /* 0x0007220000000800 */
[----:B0-----:R-:W-:-:S07]  /*3740*/  FMUL.FTZ R139, R100, R43 ;  /* 0x0000002b648b7220 */ /* 0x001fce0000410000 */
[----:B------:R-:W0:Y:S01]  /*3750*/  MUFU.EX2 R121, R115 ;  /* 0x0000007300797308 */ /* 0x000e220000000800 */
[----:B---3--:R-:W-:Y:S01]  /*3760*/  FMUL.FTZ R117, R95, -1.4426950216293334961 ;  /* 0xbfb8aa3b5f757820 */ /* 0x008fe20000410000 */
[----:B-1----:R-:W-:-:S06]  /*3770*/  FMUL.FTZ R138, R101, R112 ;  /* 0x00000070658a7220 */ /* 0x002fcc0000410000 */
[----:B------:R1:W3:Y:S01]  /*3780*/  MUFU.RCP R115, R42 ;  /* 0x0000002a00737308 */ /* 0x0002e20000001000 */
[----:B----4-:R-:W-:-:S07]  /*3790*/  FADD.FTZ R122, R122, 1 ;  /* 0x3f8000007a7a7421 */ /* 0x010fce0000010000 */
[----:B------:R-:W4:Y:S01]  /*37a0*/  MUFU.EX2 R135, R117 ;  /* 0x0000007500877308 */ /* 0x000f220000000800 */
[----:B-1----:R-:W-:Y:S01]  /*37b0*/  FADD.FTZ R42, -R112, 1 ;  /* 0x3f800000702a7421 */ /* 0x002fe20000010100 */
[----:B0-----:R-:W-:-:S06]  /*37c0*/  FADD.FTZ R121, R121, 1 ;  /* 0x3f80000079797421 */ /* 0x001fcc0000010000 */
[----:B------:R-:W0:Y:S01]  /*37d0*/  MUFU.RCP R114, R114 ;  /* 0x0000007200727308 */ /* 0x000e220000001000 */
[----:B---3--:R-:W-:-:S07]  /*37e0*/  FMUL.FTZ R143, R102, R115 ;  /* 0x00000073668f7220 */ /* 0x008fce0000410000 */
[----:B------:R-:W1:Y:S01]  /*37f0*/  MUFU.RCP R117, R116 ;  /* 0x0000007400757308 */ /* 0x000e620000001000 */
[----:B----4-:R-:W-:-:S07]  /*3800*/  FADD.FTZ R135, R135, 1 ;  /* 0x3f80000087877421 */ /* 0x010fce0000010000 */
[----:B------:R-:W3:Y:S01]  /*3810*/  MUFU.RCP R118, R118 ;  /* 0x0000007600767308 */ /* 0x000ee20000001000 */
[----:B0-----:R-:W-:-:S04]  /*3820*/  FMUL.FTZ R142, R103, R114 ;  /* 0x00000072678e7220 */ /* 0x001fc80000410000 */
[----:B------:R-:W-:-:S03]  /*3830*/  FMUL.FTZ R148, R87, R142 ;  /* 0x0000008e57947220 */ /* 0x000fc60000410000 */
[----:B------:R-:W0:Y:S01]  /*3840*/  MUFU.RCP R120, R120 ;  /* 0x0000007800787308 */ /* 0x000e220000001000 */
[----:B-1----:R-:W-:-:S07]  /*3850*/  FMUL.FTZ R141, R96, R117 ;  /* 0x00000075608d7220 */ /* 0x002fce0000410000 */
[----:B------:R-:W1:Y:S01]  /*3860*/  MUFU.RCP R119, R119 ;  /* 0x0000007700777308 */ /* 0x000e620000001000 */
[----:B---3--:R-:W-:-:S07]  /*3870*/  FMUL.FTZ R140, R97, R118 ;  /* 0x00000076618c7220 */ /* 0x008fce0000410000 */
[----:B------:R3:W4:Y:S01]  /*3880*/  MUFU.EX2 R128, R124 ;  /* 0x0000007c00807308 */ /* 0x0007220000000800 */
[----:B0-----:R-:W-:-:S07]  /*3890*/  FMUL.FTZ R144, R99, R120 ;  /* 0x0000007863907220 */ /* 0x001fce0000410000 */
[----:B------:R0:W5:Y:S01]  /*38a0*/  MUFU.EX2 R133, R125 ;  /* 0x0000007d00857308 */ /* 0x0001620000000800 */
[----:B-1----:R-:W-:Y:S01]  /*38b0*/  FMUL.FTZ R145, R98, R119 ;  /* 0x0000007762917220 */ /* 0x002fe20000410000 */
[----:B---3--:R-:W-:-:S06]  /*38c0*/  FMUL.FTZ R124, R47, R144 ;  /* 0x000000902f7c7220 */ /* 0x008fcc0000410000 */
[----:B------:R-:W1:Y:S01]  /*38d0*/  MUFU.RCP R121, R121 ;  /* 0x0000007900797308 */ /* 0x000e620000001000 */
[----:B0-----:R-:W-:Y:S01]  /*38e0*/  FMUL.FTZ R125, R46, R145 ;  /* 0x000000912e7d7220 */ /* 0x001fe20000410000 */
[----:B----4-:R-:W-:-:S06]  /*38f0*/  FADD.FTZ R128, R128, 1 ;  /* 0x3f80000080807421 */ /* 0x010fcc0000010000 */
[----:B------:R-:W0:Y:S01]  /*3900*/  MUFU.RCP R130, R122 ;  /* 0x0000007a00827308 */ /* 0x000e220000001000 */
[----:B-----5:R-:W-:-:S07]  /*3910*/  FADD.FTZ R133, R133, 1 ;  /* 0x3f80000085857421 */ /* 0x020fce0000010000 */
[----:B------:R-:W-:Y:S01]  /*3920*/  MUFU.RCP R127, R123 ;  /* 0x0000007b007f7308 */ /* 0x000fe20000001000 */
[----:B-1----:R-:W-:-:S07]  /*3930*/  FMUL.FTZ R147, R88, R121 ;  /* 0x0000007958937220 */ /* 0x002fce0000410000 */
[----:B------:R-:W1:Y:S08]  /*3940*/  MUFU.RCP R131, R128 ;  /* 0x0000008000837308 */ /* 0x000e700000001000 */
[----:B------:R-:W-:Y:S08]  /*3950*/  MUFU.RCP R133, R133 ;  /* 0x0000008500857308 */ /* 0x000ff00000001000 */
[----:B------:R-:W-:Y:S08]  /*3960*/  MUFU.RCP R134, R129 ;  /* 0x0000008100867308 */ /* 0x000ff00000001000 */
[----:B------:R3:W-:Y:S02]  /*3970*/  MUFU.RCP R136, R135 ;  /* 0x0000008700887308 */ /* 0x0007e40000001000 */
[----:B---3--:R-:W-:Y:S01]  /*3980*/  FMUL.FTZ R135, R86, R143 ;  /* 0x0000008f56877220 */ /* 0x008fe20000410000 */
[----:B------:R3:W-:Y:S04]  /*3990*/  STS.128 [R23], R48 ;  /* 0x0000003017007388 */ /* 0x0007e80000000c00 */
[----:B------:R-:W-:Y:S04]  /*39a0*/  STS.128 [R23+0x200], R52 ;  /* 0x0002003417007388 */ /* 0x000fe80000000c00 */
[----:B------:R4:W-:Y:S04]  /*39b0*/  STS.128 [R23+0x400], R104 ;  /* 0x0004006817007388 */ /* 0x0009e80000000c00 */
[----:B--2---:R2:W-:Y:S01]  /*39c0*/  STS.128 [R23+0x600], R108 ;  /* 0x0006006c17007388 */ /* 0x0045e20000000c00 */
[----:B------:R-:W-:-:S03]  /*39d0*/  NOP ;  /* 0x0000000000007918 */ /* 0x000fc60000000000 */
[----:B------:R-:W5:Y:S01]  /*39e0*/  LDS.128 R56, [R24] ;  /* 0x0000000018387984 */ /* 0x000f620000000c00 */
[----:B---3--:R-:W-:Y:S01]  /*39f0*/  FADD.FTZ R49, -R43, 1 ;  /* 0x3f8000002b317421 */ /* 0x008fe20000010100 */
[----:B------:R-:W-:Y:S02]  /*3a00*/  FADD.FTZ R48, -R114, 1 ;  /* 0x3f80000072307421 */ /* 0x000fe40000010100 */
[----:B------:R-:W3:Y:S01]  /*3a10*/  LDS.128 R52, [R24+0x10] ;  /* 0x0000100018347984 */ /* 0x000ee20000000c00 */
[----:B----4-:R-:W-:Y:S01]  /*3a20*/  FFMA.FTZ R105, R100, R49, 1 ;  /* 0x3f80000064697423 */ /* 0x010fe20000010031 */
[----:B------:R-:W-:Y:S01]  /*3a30*/  FADD.FTZ R49, -R115, 1 ;  /* 0x3f80000073317421 */ /* 0x000fe20000010100 */
[----:B------:R-:W-:Y:S01]  /*3a40*/  FFMA.FTZ R100, R101, R42, 1 ;  /* 0x3f80000065647423 */ /* 0x000fe2000001002a */
[----:B------:R-:W-:Y:S01]  /*3a50*/  FADD.FTZ R42, -R118, 1 ;  /* 0x3f800000762a7421 */ /* 0x000fe20000010100 */
[----:B--2---:R-:W-:Y:S01]  /*3a60*/  FADD.FTZ R109, -R119, 1 ;  /* 0x3f800000776d7421 */ /* 0x004fe20000010100 */
[----:B------:R-:W-:Y:S01]  /*3a70*/  FFMA.FTZ R101, R102, R49, 1 ;  /* 0x3f80000066657423 */ /* 0x000fe20000010031 */
[----:B------:R-:W-:Y:S01]  /*3a80*/  FADD.FTZ R49, -R117, 1 ;  /* 0x3f80000075317421 */ /* 0x000fe20000010100 */
[----:B------:R-:W-:Y:S01]  /*3a90*/  FFMA.FTZ R102, R103, R48, 1 ;  /* 0x3f80000067667423 */ /* 0x000fe20000010030 */
[----:B------:R-:W-:Y:S01]  /*3aa0*/  FFMA.FTZ R107, R97, R42, 1 ;  /* 0x3f800000616b7423 */ /* 0x000fe2000001002a */
[----:B------:R-:W-:Y:S01]  /*3ab0*/  FFMA.FTZ R109, R98, R109, 1 ;  /* 0x3f800000626d7423 */ /* 0x000fe2000001006d */
[----:B------:R-:W-:Y:S01]  /*3ac0*/  FFMA.FTZ R103, R96, R49, 1 ;  /* 0x3f80000060677423 */ /* 0x000fe20000010031 */
[----:B------:R-:W-:Y:S01]  /*3ad0*/  FADD.FTZ R96, -R120, 1 ;  /* 0x3f80000078607421 */ /* 0x000fe20000010100 */
[----:B------:R-:W2:Y:S01]  /*3ae0*/  LDS.128 R48, [R24+0x20] ;  /* 0x0000200018307984 */ /* 0x000ea20000000c00 */
[----:B------:R-:W-:Y:S01]  /*3af0*/  FADD.FTZ R106, R126, 1 ;  /* 0x3f8000007e6a7421 */ /* 0x000fe20000010000 */
[----:B------:R-:W-:Y:S01]  /*3b00*/  LEA R126, R8, R113, 0x2 ;  /* 0x00000071087e7211 */ /* 0x000fe200078e10ff */
[----:B------:R-:W-:-:S02]  /*3b10*/  FFMA.FTZ R104, R99, R96, 1 ;  /* 0x3f80000063687423 */ /* 0x000fc40000010060 */
[----:B------:R-:W4:Y:S01]  /*3b20*/  MUFU.RCP R132, R106 ;  /* 0x0000006a00847308 */ /* 0x000f220000001000 */
[----:B------:R-:W-:Y:S01]  /*3b30*/  LEA R126, R126, R19, 0x4 ;  /* 0x000000137e7e7211 */ /* 0x000fe200078e20ff */
[----:B-----5:R-:W-:Y:S01]  /*3b40*/  FMUL.FTZ R42, R84, R56 ;  /* 0x00000038542a7220 */ /* 0x020fe20000410000 */
[----:B------:R-:W-:-:S03]  /*3b50*/  FMUL.FTZ R99, R87, R59 ;  /* 0x0000003b57637220 */ /* 0x000fc60000410000 */
[----:B------:R-:W-:Y:S01]  /*3b60*/  FMUL.FTZ R96, R43, R42 ;  /* 0x0000002a2b607220 */ /* 0x000fe20000410000 */
[----:B------:R-:W-:Y:S01]  /*3b70*/  FMUL.FTZ R43, R85, R57 ;  /* 0x00000039552b7220 */ /* 0x000fe20000410000 */
[----:B------:R-:W-:Y:S01]  /*3b80*/  FMUL.FTZ R42, R86, R58 ;  /* 0x0000003a562a7220 */ /* 0x000fe20000410000 */
[----:B---3--:R-:W-:Y:S01]  /*3b90*/  FMUL.FTZ R46, R46, R54 ;  /* 0x000000362e2e7220 */ /* 0x008fe20000410000 */
        /* <DEDUP_REMOVED lines=13> */
[----:B------:R-:W3:Y:S01]  /*3c70*/  LDS.128 R44, [R24+0x30] ;  /* 0x00003000182c7984 */ /* 0x000ee20000000c00 */
[----:B------:R-:W-:Y:S01]  /*3c80*/  FADD.FTZ R101, -R121, 1 ;  /* 0x3f80000079657421 */ /* 0x000fe20000010100 */
[----:B------:R-:W-:Y:S01]  /*3c90*/  FMUL.FTZ R96, R96, R105 ;  /* 0x0000006960607220 */ /* 0x000fe20000410000 */
[----:B------:R-:W-:Y:S01]  /*3ca0*/  FMUL.FTZ R97, R97, R100 ;  /* 0x0000006461617220 */ /* 0x000fe20000410000 */
[----:B------:R-:W-:Y:S01]  /*3cb0*/  FMUL.FTZ R99, R99, R102 ;  /* 0x0000006663637220 */ /* 0x000fe20000410000 */
[----:B------:R-:W-:Y:S01]  /*3cc0*/  BAR.SYNC.DEFER_BLOCKING 0x0 ;  /* 0x0000000000007b1d */ /* 0x000fe20000010000 */
[----:B------:R-:W-:Y:S01]  /*3cd0*/  FFMA.FTZ R101, R88, R101, 1 ;  /* 0x3f80000058657423 */ /* 0x000fe20000010065 */
[----:B------:R-:W-:Y:S01]  /*3ce0*/  FMUL.FTZ R112, R112, R103 ;  /* 0x0000006770707220 */ /* 0x000fe20000410000 */
[----:B0-----:R-:W-:Y:S01]  /*3cf0*/  FADD.FTZ R88, -R130, 1 ;  /* 0x3f80000082587421 */ /* 0x001fe20000010100 */
[----:B--2---:R-:W-:Y:S01]  /*3d00*/  FMUL.FTZ R103, R77, R49 ;  /* 0x000000314d677220 */ /* 0x004fe20000410000 */
        /* <DEDUP_REMOVED lines=12> */
[----:B------:R-:W-:-:S02]  /*3dd0*/  FMUL.FTZ R88, R127, R88 ;  /* 0x000000587f587220 */ /* 0x000fc40000410000 */
[----:B----4-:R-:W-:Y:S01]  /*3de0*/  FMUL.FTZ R101, R132, R101 ;  /* 0x0000006584657220 */ /* 0x010fe20000410000 */
[----:B------:R-:W-:Y:S01]  /*3df0*/  FFMA.FTZ R103, R92, R103, 1 ;  /* 0x3f8000005c677423 */ /* 0x000fe20000010067 */
[----:B------:R0:W-:Y:S04]  /*3e00*/  STS.128 [R126], R96 ;  /* 0x000000607e007388 */ /* 0x0001e80000000c00 */
[----:B------:R1:W-:Y:S01]  /*3e10*/  STS.128 [R126+0x10], R112 ;  /* 0x000010707e007388 */ /* 0x0003e20000000c00 */
[----:B---3--:R-:W-:-:S04]  /*3e20*/  FMUL.FTZ R100, R80, R44 ;  /* 0x0000002c50647220 */ /* 0x008fc80000410000 */
[----:B------:R-:W-:Y:S01]  /*3e30*/  FMUL.FTZ R100, R131, R100 ;  /* 0x0000006483647220 */ /* 0x000fe20000410000 */
[----:B0-----:R-:W0:Y:S01]  /*3e40*/  LDC.64 R96, c[0x0][0x398] ;  /* 0x0000e600ff607b82 */ /* 0x001e220000000a00 */
[----:B------:R-:W-:Y:S01]  /*3e50*/  FADD.FTZ R99, -R127, 1 ;  /* 0x3f8000007f637421 */ /* 0x000fe20000010100 */
[----:B------:R-:W-:Y:S01]  /*3e60*/  FADD.FTZ R98, -R132, 1 ;  /* 0x3f80000084627421 */ /* 0x000fe20000010100 */
[----:B------:R-:W-:Y:S01]  /*3e70*/  FMUL.FTZ R120, R100, R103 ;  /* 0x0000006764787220 */ /* 0x000fe20000410000 */
[----:B------:R-:W-:Y:S01]  /*3e80*/  FADD.FTZ R100, -R136, 1 ;  /* 0x3f80000088647421 */ /* 0x000fe20000010100 */
[----:B------:R-:W-:Y:S01]  /*3e90*/  FFMA.FTZ R99, R90, R99, 1 ;  /* 0x3f8000005a637423 */ /* 0x000fe20000010063 */
[----:B------:R-:W-:Y:S01]  /*3ea0*/  FFMA.FTZ R98, R91, R98, 1 ;  /* 0x3f8000005b627423 */ /* 0x000fe20000010062 */
        /* <DEDUP_REMOVED lines=8> */
[----:B------:R-:W-:Y:S01]  /*3f30*/  FMUL.FTZ R99, R81, R45 ;  /* 0x0000002d51637220 */ /* 0x000fe20000410000 */
[----:B------:R-:W-:Y:S01]  /*3f40*/  FFMA.FTZ R88, R93, R88, 1 ;  /* 0x3f8000005d587423 */ /* 0x000fe20000010058 */
[----:B------:R-:W-:Y:S01]  /*3f50*/  FMUL.FTZ R98, R133, R98 ;  /* 0x0000006285627220 */ /* 0x000fe20000410000 */
[----:B------:R-:W-:Y:S01]  /*3f60*/  FMUL.FTZ R103, R136, R103 ;  /* 0x0000006788677220 */ /* 0x000fe20000410000 */
[----:B------:R-:W-:Y:S01]  /*3f70*/  FMUL.FTZ R99, R134, R99 ;  /* 0x0000006386637220 */ /* 0x000fe20000410000 */
[----:B------:R-:W-:Y:S01]  /*3f80*/  STS.128 [R126+0x20], R116 ;  /* 0x000020747e007388 */ /* 0x000fe20000000c00 */
[----:B------:R-:W-:Y:S01]  /*3f90*/  FMUL.FTZ R122, R98, R101 ;  /* 0x00000065627a7220 */ /* 0x000fe20000410000 */
[----:B------:R-:W-:Y:S01]  /*3fa0*/  FMUL.FTZ R123, R103, R100 ;  /* 0x00000064677b7220 */ /* 0x000fe20000410000 */
[----:B------:R-:W-:Y:S01]  /*3fb0*/  FMUL.FTZ R121, R99, R88 ;  /* 0x0000005863797220 */ /* 0x000fe20000410000 */
[----:B0-----:R-:W-:-:S02]  /*3fc0*/  IMAD R102, R96, UR15, RZ ;  /* 0x0000000f60667c24 */ /* 0x001fc4000f8e02ff */
[----:B-1----:R-:W-:Y:S01]  /*3fd0*/  FMUL.FTZ R112, R89, R130 ;  /* 0x0000008259707220 */ /* 0x002fe20000410000 */
[----:B------:R-:W-:-:S04]  /*3fe0*/  IMAD.WIDE.U32 R128, R96, UR14, R152 ;  /* 0x0000000e60807c25 */ /* 0x000fc8000f8e0098 */
[----:B------:R-:W-:Y:S01]  /*3ff0*/  FMUL.FTZ R113, R90, R127 ;  /* 0x0000007f5a717220 */ /* 0x000fe20000410000 */
[----:B------:R-:W-:Y:S01]  /*4000*/  STS.128 [R126+0x30], R120 ;  /* 0x000030787e007388 */ /* 0x000fe20000000c00 */
[----:B------:R-:W-:Y:S01]  /*4010*/  NOP ;  /* 0x0000000000007918 */ /* 0x000fe20000000000 */
[----:B------:R-:W-:Y:S02]  /*4020*/  IMAD R97, R97, UR14, R102 ;  /* 0x0000000e61617c24 */ /* 0x000fe4000f8e0266 */
[----:B------:R-:W0:Y:S01]  /*4030*/  LDS.128 R104, [R23+0x400] ;  /* 0x0004000017687984 */ /* 0x000e220000000c00 */
[----:B------:R-:W-:Y:S02]  /*4040*/  IMAD R89, R3, UR6, RZ ;  /* 0x0000000603597c24 */ /* 0x000fe4000f8e02ff */
[----:B------:R-:W-:Y:S01]  /*4050*/  FMUL.FTZ R90, R91, R132 ;  /* 0x000000845b5a7220 */ /* 0x000fe20000410000 */
[----:B------:R-:W-:Y:S01]  /*4060*/  FMUL.FTZ R127, R76, R147 ;  /* 0x000000934c7f7220 */ /* 0x000fe20000410000 */
[----:B------:R-:W-:Y:S01]  /*4070*/  IADD3 R129, R129, R97, RZ ;  /* 0x0000006181817210 */ /* 0x000fe20007ffe0ff */
[----:B------:R-:W1:Y:S01]  /*4080*/  LDS.128 R100, [R23+0x200] ;  /* 0x0002000017647984 */ /* 0x000e620000000c00 */
[C---:B------:R-:W-:Y:S01]  /*4090*/  IMAD R91, R0.reuse, UR7, R89 ;  /* 0x00000007005b7c24 */ /* 0x040fe2000f8e0259 */
[----:B------:R-:W2:Y:S01]  /*40a0*/  LDC R114, c[0x0][0x21c] ;  /* 0x00008700ff727b82 */ /* 0x000ea20000000800 */
[----:B------:R-:W-:Y:S01]  /*40b0*/  FMUL.FTZ R130, R79, R90 ;  /* 0x0000005a4f827220 */ /* 0x000fe20000410000 */
[----:B------:R-:W3:Y:S01]  /*40c0*/  LDS.128 R96, [R23] ;  /* 0x0000000017607984 */ /* 0x000ee20000000c00 */
[----:B------:R-:W-:-:S04]  /*40d0*/  IMAD.WIDE.U32 R88, R0, UR6, R128 ;  /* 0x0000000600587c25 */ /* 0x000fc8000f8e0080 */
[----:B------:R-:W-:Y:S01]  /*40e0*/  FMUL.FTZ R128, R77, R112 ;  /* 0x000000704d807220 */ /* 0x000fe20000410000 */
[----:B------:R-:W-:Y:S01]  /*40f0*/  ULDC.64 UR6, c[0x0][0x320] ;  /* 0x0000c80000067ab9 */ /* 0x000fe20000000a00 */
        /* <DEDUP_REMOVED lines=11> */
[----:B------:R-:W-:Y:S01]  /*41b0*/  FFMA.FTZ R84, R60, R131, R149 ;  /* 0x000000833c547223 */ /* 0x000fe20000010095 */
[----:B------:R-:W-:Y:S01]  /*41c0*/  FMUL.FTZ R134, R81, R78 ;  /* 0x0000004e51867220 */ /* 0x000fe20000410000 */
[----:B------:R-:W-:Y:S01]  /*41d0*/  FMUL.FTZ R89, R94, R133 ;  /* 0x000000855e597220 */ /* 0x000fe20000410000 */
[----:B------:R-:W-:-:S04]  /*41e0*/  IMAD.WIDE R76, R22, 0x10, R76 ;  /* 0x00000010164c7825 */ /* 0x000fc800078e024c */
[----:B------:R-:W-:Y:S01]  /*41f0*/  FFMA.FTZ R81, R61, R132, R84 ;  /* 0x000000843d517223 */ /* 0x000fe20000010054 */
[----:B------:R-:W-:Y:S01]  /*4200*/  FMUL.FTZ R133, R80, R79 ;  /* 0x0000004f50857220 */ /* 0x000fe20000410000 */
[----:B------:R-:W-:Y:S01]  /*4210*/  FMUL.FTZ R88, R95, R136 ;  /* 0x000000885f587220 */ /* 0x000fe20000410000 */
[----:B------:R-:W-:Y:S01]  /*4220*/  FMUL.FTZ R137, R82, R89 ;  /* 0x0000005952897220 */ /* 0x000fe20000410000 */
[----:B------:R-:W-:Y:S02]  /*4230*/  FFMA.FTZ R80, R62, R135, R81 ;  /* 0x000000873e507223 */ /* 0x000fe40000010051 */
[----:B------:R-:W-:Y:S02]  /*4240*/  FMUL.FTZ R136, R83, R88 ;  /* 0x0000005853887220 */ /* 0x000fe40000410000 */
[----:B------:R-:W-:Y:S01]  /*4250*/  FFMA.FTZ R95, R63, R148, R80 ;  /* 0x000000943f5f7223 */ /* 0x000fe20000010050 */
[----:B0-----:R0:W-:Y:S04]  /*4260*/  STG.E.128 desc[UR12][R76.64+0x400], R104 ;  /* 0x000400684c007986 */ /* 0x0011e8000c101d0c */
[----:B-1----:R0:W-:Y:S04]  /*4270*/  STG.E.128 desc[UR12][R76.64+0x200], R100 ;  /* 0x000200644c007986 */ /* 0x0021e8000c101d0c */
[----:B---3--:R0:W-:Y:S04]  /*4280*/  STG.E.128 desc[UR12][R76.64], R96 ;  /* 0x000000604c007986 */ /* 0x0081e8000c101d0c */
        /* <DEDUP_REMOVED lines=28> */
[----:B------:R-:W2:Y:S01]  /*4450*/  LDS.128 R76, [R23] ;  /* 0x00000000174c7984 */ /* 0x000ea20000000c00 */
[----:B-1----:R-:W-:-:S03]  /*4460*/  IMAD R57, R97, UR14, R94 ;  /* 0x0000000e61397c24 */ /* 0x002fc6000f8e025e */
[----:B------:R-:W1:Y:S02]  /*4470*/  LDS.128 R80, [R23+0x200] ;  /* 0x0002000017507984 */ /* 0x000e640000000c00 */
[----:B------:R-:W-:Y:S02]  /*4480*/  IADD3 R93, R93, R57, RZ ;  /* 0x000000395d5d7210 */ /* 0x000fe40007ffe0ff */
[----:B------:R-:W3:Y:S01]  /*4490*/  LDS.128 R84, [R23+0x400] ;  /* 0x0004000017547984 */ /* 0x000ee20000000c00 */
        /* <DEDUP_REMOVED lines=8> */
[----:B--2---:R2:W-:Y:S04]  /*4520*/  STG.E.128 desc[UR12][R44.64], R76 ;  /* 0x0000004c2c007986 */ /* 0x0045e8000c101d0c */
[----:B-1----:R2:W-:Y:S04]  /*4530*/  STG.E.128 desc[UR12][R44.64+0x200], R80 ;  /* 0x000200502c007986 */ /* 0x0025e8000c101d0c */
[----:B---3--:R2:W-:Y:S04]  /*4540*/  STG.E.128 desc[UR12][R44.64+0x400], R84 ;  /* 0x000400542c007986 */ /* 0x0085e8000c101d0c */
[----:B0-----:R2:W-:Y:S02]  /*4550*/  STG.E.128 desc[UR12][R44.64+0x600], R88 ;  /* 0x000600582c007986 */ /* 0x0015e4000c101d0c */
.L_x_6718:
[----:B--2---:R-:W-:Y:S01]  /*4560*/  FFMA.FTZ R44, R64, R43, R95 ;  /* 0x0000002b402c7223 */ /* 0x004fe2000001005f */
        /* <DEDUP_REMOVED lines=41> */
[----:B------:R-:W-:Y:S01]  /*4800*/  MOV R79, RZ ;  /* 0x000000ff004f7202 */ /* 0x000fe20000000f00 */
[----:B------:R-:W-:Y:S01]  /*4810*/  UMOV UR5, URZ ;  /* 0x0000003f00057c82 */ /* 0x000fe20008000000 */
[C---:B------:R-:W-:Y:S01]  /*4820*/  LEA.HI R44, R161.reuse, R161, RZ, 0x1 ;  /* 0x000000a1a12c7211 */ /* 0x040fe200078f08ff */
[----:B------:R-:W-:Y:S01]  /*4830*/  UMOV UR6, URZ ;  /* 0x0000003f00067c82 */ /* 0x000fe20008000000 */
[----:B------:R-:W-:Y:S01]  /*4840*/  ULDC UR30, c[0x0][0x21c] ;  /* 0x00008700001e7ab9 */ /* 0x000fe20000000800 */
[----:B------:R-:W1:Y:S01]  /*4850*/  LDC.64 R138, c[0x0][0x2d0] ;  /* 0x0000b400ff8a7b82 */ /* 0x000e620000000a00 */
[----:B------:R-:W-:Y:S01]  /*4860*/  LOP3.LUT R44, R44, 0xfffffe, RZ, 0xc0, !PT ;  /* 0x00fffffe2c2c7812 */ /* 0x000fe200078ec0ff */
[----:B------:R-:W-:Y:S01]  /*4870*/  ULDC UR9, c[0x0][0x218] ;  /* 0x0000860000097ab9 */ /* 0x000fe20000000800 */
[----:B------:R-:W-:Y:S01]  /*4880*/  ULDC.64 UR26, c[0x0][0x3c8] ;  /* 0x0000f200001a7ab9 */ /* 0x000fe20000000a00 */
[----:B------:R-:W-:Y:S01]  /*4890*/  ULDC.64 UR28, c[0x0][0x3d0] ;  /* 0x0000f400001c7ab9 */ /* 0x000fe20000000a00 */
[----:B------:R-:W-:Y:S01]  /*48a0*/  IADD3 R161, R161, -R44, RZ ;  /* 0x8000002ca1a17210 */ /* 0x000fe20007ffe0ff */
[----:B------:R-:W-:Y:S01]  /*48b0*/  ULDC.64 UR18, c[0x0][0x250] ;  /* 0x0000940000127ab9 */ /* 0x000fe20000000a00 */
[----:B------:R-:W-:Y:S01]  /*48c0*/  ULDC.64 UR16, c[0x0][0x238] ;  /* 0x00008e0000107ab9 */ /* 0x000fe20000000a00 */
[----:B------:R-:W2:Y:S01]  /*48d0*/  LDC.64 R140, c[0x0][0x348] ;  /* 0x0000d200ff8c7b82 */ /* 0x000ea20000000a00 */
[----:B------:R-:W-:Y:S01]  /*48e0*/  ULDC.64 UR10, c[0x0][0x230] ;  /* 0x00008c00000a7ab9 */ /* 0x000fe20000000a00 */
[----:B------:R-:W-:Y:S01]  /*48f0*/  ULDC.64 UR20, c[0x0][0x270] ;  /* 0x00009c0000147ab9 */ /* 0x000fe20000000a00 */
[----:B------:R-:W-:Y:S01]  /*4900*/  ULDC.64 UR22, c[0x0][0x350] ;  /* 0x0000d40000167ab9 */ /* 0x000fe20000000a00 */
[----:B------:R-:W-:-:S04]  /*4910*/  ULDC.64 UR24, c[0x0][0x370] ;  /* 0x0000dc0000187ab9 */ /* 0x000fc80000000a00 */
[----:B------:R-:W3:Y:S08]  /*4920*/  LDC.64 R142, c[0x0][0x360] ;  /* 0x0000d800ff8e7b82 */ /* 0x000ef00000000a00 */
[----:B------:R-:W4:Y:S08]  /*4930*/  LDC.64 R144, c[0x0][0x368] ;  /* 0x0000da00ff907b82 */ /* 0x000f300000000a00 */
[----:B------:R-:W0:Y:S02]  /*4940*/  LDC.64 R146, c[0x0][0x380] ;  /* 0x0000e000ff927b82 */ /* 0x000e240000000a00 */
.L_x_6763:
        /* <DEDUP_REMOVED lines=9> */
[----:B-1-3--:R-:W3:Y:S04]  /*49e0*/  LDG.E.128 R48, desc[UR12][R108.64+0x200] ;  /* 0x0002000c6c307981 */ /* 0x00aee8000c1e1d00 */
[----:B0-----:R-:W4:Y:S04]  /*49f0*/  LDG.E.128 R52, desc[UR12][R108.64+0x400] ;  /* 0x0004000c6c347981 */ /* 0x001f28000c1e1d00 */
[----:B------:R1:W4:Y:S01]  /*4a00*/  LDG.E.128 R56, desc[UR12][R108.64+0x600] ;  /* 0x0006000c6c387981 */ /* 0x000322000c1e1d00 */
[----:B------:R-:W-:-:S02]  /*4a10*/  IMAD R113, R3, UR10, RZ ;  /* 0x0000000a03717c24 */ /* 0x000fc4000f8e02ff */
[----:B------:R-:W-:-:S04]  /*4a20*/  IMAD.WIDE.U32 R110, R0, UR10, RZ ;  /* 0x0000000a006e7c25 */ /* 0x000fc8000f8e00ff */
[----:B------:R-:W-:Y:S02]  /*4a30*/  IMAD R113, R0, UR11, R113 ;  /* 0x0000000b00717c24 */ /* 0x000fe4000f8e0271 */
[----:B------:R-:W-:-:S03]  /*4a40*/  IMAD R117, R163, UR20, RZ ;  /* 0x00000014a3757c24 */ /* 0x000fc6000f8e02ff */
[----:B------:R-:W-:Y:S01]  /*4a50*/  IADD3 R111, R111, R113, RZ ;  /* 0x000000716f6f7210 */ /* 0x000fe20007ffe0ff */
[----:B------:R-:W-:Y:S02]  /*4a60*/  IMAD R113, R163, UR16, RZ ;  /* 0x00000010a3717c24 */ /* 0x000fe4000f8e02ff */
[C---:B-1----:R-:W-:Y:S02]  /*4a70*/  IMAD R109, R162.reuse, UR21, R117 ;  /* 0x00000015a26d7c24 */ /* 0x042fe4000f8e0275 */
[C---:B------:R-:W-:Y:S02]  /*4a80*/  IMAD R115, R162.reuse, UR17, R113 ;  /* 0x00000011a2737c24 */ /* 0x040fe4000f8e0271 */
[----:B------:R-:W-:-:S04]  /*4a90*/  IMAD.WIDE.U32 R110, R162, UR16, R110 ;  /* 0x00000010a26e7c25 */ /* 0x000fc8000f8e006e */
[----:B------:R-:W-:Y:S01]  /*4aa0*/  IMAD.WIDE.U32 R112, R162, UR20, RZ ;  /* 0x00000014a2707c25 */ /* 0x000fe2000f8e00ff */
[----:B------:R-:W-:Y:S02]  /*4ab0*/  IADD3 R108, R111, R115, RZ ;  /* 0x000000736f6c7210 */ /* 0x000fe40007ffe0ff */
[C---:B------:R-:W-:Y:S02]  /*4ac0*/  LEA R168, P0, R110.reuse, R138, 0x2 ;  /* 0x0000008a6ea87211 */ /* 0x040fe400078010ff */
[----:B------:R-:W-:Y:S02]  /*4ad0*/  IADD3 R109, R113, R109, RZ ;  /* 0x0000006d716d7210 */ /* 0x000fe40007ffe0ff */
[----:B------:R-:W-:Y:S02]  /*4ae0*/  LEA.HI.X R169, R110, R139, R108, 0x2, P0 ;  /* 0x0000008b6ea97211 */ /* 0x000fe400000f146c */
[----:B------:R-:W-:-:S03]  /*4af0*/  LEA R166, P0, R112, R18, 0x2 ;  /* 0x0000001270a67211 */ /* 0x000fc600078010ff */
[----:B------:R-:W4:Y:S01]  /*4b00*/  LDG.E R160, desc[UR12][R168.64] ;  /* 0x0000000ca8a07981 */ /* 0x000f22000c1e1900 */
[----:B------:R-:W-:-:S03]  /*4b10*/  LEA.HI.X R167, R112, R20, R109, 0x2, P0 ;  /* 0x0000001470a77211 */ /* 0x000fc600000f146d */
[----:B------:R-:W-:Y:S01]  /*4b20*/  IMAD.WIDE R166, R22, 0x10, R166 ;  /* 0x0000001016a67825 */ /* 0x000fe200078e02a6 */
[----:B--2---:R1:W-:Y:S04]  /*4b30*/  STS.128 [R23], R44 ;  /* 0x0000002c17007388 */ /* 0x0043e80000000c00 */
        /* <DEDUP_REMOVED lines=9> */
[----:B-1----:R-:W-:Y:S01]  /*4bd0*/  SHF.L.U32 R44, R6, 0x2, RZ ;  /* 0x00000002062c7819 */ /* 0x002fe200000006ff */
[----:B------:R-:W1:Y:S01]  /*4be0*/  LDS.128 R56, [R24] ;  /* 0x0000000018387984 */ /* 0x000e620000000c00 */
[----:B------:R-:W-:Y:S02]  /*4bf0*/  ISETP.LT.OR P2, PT, R39, 0x2, P0 ;  /* 0x000000022700780c */ /* 0x000fe40000741670 */
[----:B--2---:R-:W-:Y:S01]  /*4c00*/  LOP3.LUT R23, R44, 0xffffff80, RZ, 0xc0, !PT ;  /* 0xffffff802c177812 */ /* 0x004fe200078ec0ff */
[----:B------:R-:W2:Y:S01]  /*4c10*/  LDS.128 R52, [R24+0x10] ;  /* 0x0000100018347984 */ /* 0x000ea20000000c00 */
[----:B------:R-:W-:Y:S01]  /*4c20*/  FMUL.FTZ R165, R160, 1.4426950216293334961 ;  /* 0x3fb8aa3ba0a57820 */ /* 0x000fe20000410000 */
[C---:B------:R-:W-:Y:S02]  /*4c30*/  ISETP.NE.AND P1, PT, R6.reuse, RZ, PT ;  /* 0x000000ff0600720c */ /* 0x040fe40003f25270 */
[----:B------:R-:W2:Y:S01]  /*4c40*/  LDS.128 R48, [R24+0x20] ;  /* 0x0000200018307984 */ /* 0x000ea20000000c00 */
[----:B------:R-:W-:Y:S01]  /*4c50*/  IADD3 R195, R6, 0x200, RZ ;  /* 0x0000020006c37810 */ /* 0x000fe20007ffe0ff */
[----:B------:R-:W-:Y:S01]  /*4c60*/  FMUL.FTZ R206, R165, R31 ;  /* 0x0000001fa5ce7220 */ /* 0x000fe20000410000 */
[----:B------:R-:W-:Y:S01]  /*4c70*/  IADD3 R168, R23, R8, RZ ;  /* 0x0000000817a87210 */ /* 0x000fe20007ffe0ff */
[----:B------:R0:W2:Y:S02]  /*4c80*/  LDS.128 R44, [R24+0x30] ;  /* 0x00003000182c7984 */ /* 0x0000a40000000c00 */
[----:B0-----:R-:W-:Y:S01]  /*4c90*/  LEA R166, R161, R162, 0x8 ;  /* 0x000000a2a1a67211 */ /* 0x001fe200078e40ff */
[----:B------:R-:W0:Y:S01]  /*4ca0*/  @!P2 LDC R169, c[0x0][0x21c] ;  /* 0x00008700ffa9ab82 */ /* 0x000e220000000800 */
[----:B------:R-:W-:Y:S02]  /*4cb0*/  MUFU.EX2 R206, R206 ;  /* 0x000000ce00ce7308 */ /* 0x000fe40000000800 */
[----:B------:R-:W-:Y:S01]  /*4cc0*/  SEL R166, R166, R195, !P1 ;  /* 0x000000c3a6a67207 */ /* 0x000fe20004800000 */
[----:B------:R-:W-:Y:S01]  /*4cd0*/  IMAD R24, R8, 0x3, R168 ;  /* 0x0000000308187824 */ /* 0x000fe200078e02a8 */
[----:B------:R-:W-:-:S02]  /*4ce0*/  LEA R23, R168, R19, 0x4 ;  /* 0x00000013a8177211 */ /* 0x000fc400078e20ff */
[-C--:B------:R-:W-:Y:S02]  /*4cf0*/  LEA R171, R166, R19.reuse, 0x2 ;  /* 0x00000013a6ab7211 */ /* 0x080fe400078e10ff */
[----:B------:R-:W-:Y:S01]  /*4d00*/  LEA R24, R24, R19, 0x4 ;  /* 0x0000001318187211 */ /* 0x000fe200078e20ff */
[C---:B------:R-:W-:Y:S01]  /*4d10*/  FMUL.FTZ R193, R165.reuse, R30 ;  /* 0x0000001ea5c17220 */ /* 0x040fe20000410000 */
[C---:B------:R-:W-:Y:S01]  /*4d20*/  FMUL.FTZ R191, R165.reuse, R33 ;  /* 0x00000021a5bf7220 */ /* 0x040fe20000410000 */
[----:B------:R-:W-:Y:S01]  /*4d30*/  FMUL.FTZ R189, R165, R32 ;  /* 0x00000020a5bd7220 */ /* 0x000fe20000410000 */
[----:B------:R-:W-:-:S03]  /*4d40*/  @!P2 IADD3 R167, R39, -0x2, RZ ;  /* 0xfffffffe27a7a810 */ /* 0x000fc60007ffe0ff */
[----:B------:R-:W2:Y:S01]  /*4d50*/  MUFU.EX2 R193, R193 ;  /* 0x000000c100c17308 */ /* 0x000ea20000000800 */
[----:B------:R-:W-:Y:S01]  /*4d60*/  FMUL.FTZ R187, R165, R25 ;  /* 0x00000019a5bb7220 */ /* 0x000fe20000410000 */
[----:B------:R-:W-:Y:S01]  /*4d70*/  FMUL.FTZ R201, R60, R31 ;  /* 0x0000001f3cc97220 */ /* 0x000fe20000410000 */
[----:B------:R-:W-:-:S05]  /*4d80*/  FMUL.FTZ R192, R61, R30 ;  /* 0x0000001e3dc07220 */ /* 0x000fca0000410000 */
[----:B------:R-:W2:Y:S01]  /*4d90*/  MUFU.EX2 R191, R191 ;  /* 0x000000bf00bf7308 */ /* 0x000ea20000000800 */
[----:B0-----:R-:W-:Y:S02]  /*4da0*/  @!P2 IMAD R167, R167, R169, R162 ;  /* 0x000000a9a7a7a224 */ /* 0x001fe400078e02a2 */
[----:B------:R-:W-:Y:S01]  /*4db0*/  FMUL.FTZ R198, R165, R26 ;  /* 0x0000001aa5c67220 */ /* 0x000fe20000410000 */
[----:B------:R-:W-:Y:S02]  /*4dc0*/  MOV R169, RZ ;  /* 0x000000ff00a97202 */ /* 0x000fe40000000f00 */
[----:B------:R-:W-:Y:S02]  /*4dd0*/  MOV R168, 0x3f800000 ;  /* 0x3f80000000a87802 */ /* 0x000fe40000000f00 */
[----:B------:R-:W0:Y:S01]  /*4de0*/  MUFU.EX2 R189, R189 ;  /* 0x000000bd00bd7308 */ /* 0x000e220000000800 */
[----:B------:R-:W-:-:S04]  /*4df0*/  @!P2 IMAD.WIDE R166, R167, 0x8, R158 ;  /* 0x00000008a7a6a825 */ /* 0x000fc800078e029e */
[----:B------:R-:W-:Y:S01]  /*4e00*/  FMUL.FTZ R175, R62, R33 ;  /* 0x000000213eaf7220 */ /* 0x000fe20000410000 */
[----:B-1----:R-:W-:Y:S01]  /*4e10*/  FMUL.FTZ R201, R201, R56 ;  /* 0x00000038c9c97220 */ /* 0x002fe20000410000 */
[----:B------:R-:W-:Y:S01]  /*4e20*/  FMUL.FTZ R192, R192, R57 ;  /* 0x00000039c0c07220 */ /* 0x000fe20000410000 */
[----:B------:R-:W-:Y:S01]  /*4e30*/  FMUL.FTZ R202, R165, R27 ;  /* 0x0000001ba5ca7220 */ /* 0x000fe20000410000 */
[----:B------:R-:W1:Y:S01]  /*4e40*/  MUFU.EX2 R187, R187 ;  /* 0x000000bb00bb7308 */ /* 0x000e620000000800 */
[----:B------:R-:W-:Y:S01]  /*4e50*/  FMUL.FTZ R174, R63, R32 ;  /* 0x000000203fae7220 */ /* 0x000fe20000410000 */
[----:B------:R-:W-:Y:S01]  /*4e60*/  FMUL.FTZ R176, R175, R58 ;  /* 0x0000003aafb07220 */ /* 0x000fe20000410000 */
[-C--:B--2---:R-:W-:Y:S01]  /*4e70*/  FMUL.FTZ R172, R206, R193.reuse ;  /* 0x000000c1ceac7220 */ /* 0x084fe20000410000 */
[----:B------:R-:W-:Y:S01]  /*4e80*/  FFMA.FTZ R170, R201, R193, R192 ;  /* 0x000000c1c9aa7223 */ /* 0x000fe200000100c0 */
[----:B------:R-:W-:-:S03]  /*4e90*/  FMUL.FTZ R185, R165, R28 ;  /* 0x0000001ca5b97220 */ /* 0x000fc60000410000 */
[----:B------:R-:W2:Y:S01]  /*4ea0*/  MUFU.EX2 R198, R198 ;  /* 0x000000c600c67308 */ /* 0x000ea20000000800 */
[----:B------:R-:W-:Y:S01]  /*4eb0*/  FMUL.FTZ R173, R64, R25 ;  /* 0x0000001940ad7220 */ /* 0x000fe20000410000 */
[----:B------:R-:W-:Y:S01]  /*4ec0*/  FMUL.FTZ R174, R174, R59 ;  /* 0x0000003baeae7220 */ /* 0x000fe20000410000 */
[C---:B------:R-:W-:Y:S01]  /*4ed0*/  FMUL.FTZ R180, R191.reuse, R172 ;  /* 0x000000acbfb47220 */ /* 0x040fe20000410000 */
[----:B------:R-:W-:Y:S01]  /*4ee0*/  FFMA.FTZ R170, R191, R170, R176 ;  /* 0x000000aabfaa7223 */ /* 0x000fe200000100b0 */
[----:B------:R-:W-:-:S03]  /*4ef0*/  FMUL.FTZ R203, R165, R29 ;  /* 0x0000001da5cb7220 */ /* 0x000fc60000410000 */
[----:B------:R-:W4:Y:S01]  /*4f00*/  MUFU.EX2 R202, R202 ;  /* 0x000000ca00ca7308 */ /* 0x000f220000000800 */
        /* <DEDUP_REMOVED lines=9> */
[----:B------:R-:W-:-:S03]  /*4fa0*/  FMUL.FTZ R184, R181, R50 ;  /* 0x00000032b5b87220 */ /* 0x000fc60000410000 */
[----:B------:R-:W1:Y:S01]  /*4fb0*/  MUFU.EX2 R203, R203 ;  /* 0x000000cb00cb7308 */ /* 0x000e620000000800 */
[----:B------:R-:W-:Y:S01]  /*4fc0*/  FMUL.FTZ R178, R67, R28 ;  /* 0x0000001c43b27220 */ /* 0x000fe20000410000 */
[----:B------:R-:W-:Y:S01]  /*4fd0*/  FMUL.FTZ R197, R197, R54 ;  /* 0x00000036c5c57220 */ /* 0x000fe20000410000 */
[----:B--2---:R-:W-:Y:S01]  /*4fe0*/  FMUL.FTZ R183, R198, R175 ;  /* 0x000000afc6b77220 */ /* 0x004fe20000410000 */
[C---:B------:R-:W-:Y:S01]  /*4ff0*/  FMUL.FTZ R209, R165.reuse, R36 ;  /* 0x00000024a5d17220 */ /* 0x040fe20000410000 */
[----:B------:R-:W-:Y:S01]  /*5000*/  FMUL.FTZ R177, R68, R29 ;  /* 0x0000001d44b17220 */ /* 0x000fe20000410000 */
[----:B------:R-:W-:Y:S02]  /*5010*/  FMUL.FTZ R178, R178, R55 ;  /* 0x00000037b2b27220 */ /* 0x000fe40000410000 */
[----:B------:R-:W-:Y:S01]  /*5020*/  MUFU.EX2 R207, R207 ;  /* 0x000000cf00cf7308 */ /* 0x000fe20000000800 */
[----:B------:R-:W-:Y:S01]  /*5030*/  FMUL.FTZ R173, R165, R37 ;  /* 0x00000025a5ad7220 */ /* 0x000fe20000410000 */
[----:B------:R-:W-:Y:S01]  /*5040*/  FMUL.FTZ R182, R69, R34 ;  /* 0x0000002245b67220 */ /* 0x000fe20000410000 */
[----:B------:R-:W-:Y:S01]  /*5050*/  FMUL.FTZ R180, R177, R48 ;  /* 0x00000030b1b47220 */ /* 0x000fe20000410000 */
[----:B------:R-:W-:-:S04]  /*5060*/  FMUL.FTZ R175, R165, R38 ;  /* 0x00000026a5af7220 */ /* 0x000fc80000410000 */
        /* <DEDUP_REMOVED lines=12> */
[----:B------:R-:W-:-:S07]  /*5130*/  FMUL.FTZ R190, R190, R45 ;  /* 0x0000002dbebe7220 */ /* 0x000fce0000410000 */
[----:B------:R-:W-:Y:S01]  /*5140*/  MUFU.EX2 R208, R208 ;  /* 0x000000d000d07308 */ /* 0x000fe20000000800 */
[----:B------:R-:W-:Y:S01]  /*5150*/  BSSY B0, `(.L_x_6720) ;  /* 0x0000039000007945 */ /* 0x000fe20003800000 */
[----:B------:R-:W-:Y:S01]  /*5160*/  LEA R211, R6, R19, 0x3 ;  /* 0x0000001306d37211 */ /* 0x000fe200078e18ff */
[----:B---3--:R-:W-:Y:S04]  /*5170*/  STS.128 [R23+0x1080], R108 ;  /* 0x0010806c17007388 */ /* 0x008fe80000000c00 */
[----:B----4-:R-:W-:Y:S04]  /*5180*/  STS.128 [R23+0x1280], R112 ;  /* 0x0012807017007388 */ /* 0x010fe80000000c00 */
[----:B------:R-:W-:Y:S04]  /*5190*/  STS.128 [R23+0x1480], R116 ;  /* 0x0014807417007388 */ /* 0x000fe80000000c00 */
[----:B------:R-:W-:Y:S01]  /*51a0*/  STS.128 [R23+0x1680], R120 ;  /* 0x0016807817007388 */ /* 0x000fe20000000c00 */
[----:B------:R-:W-:-:S03]  /*51b0*/  NOP ;  /* 0x0000000000007918 */ /* 0x000fc60000000000 */
[----:B------:R-:W2:Y:S04]  /*51c0*/  LDS.128 R108, [R24+0x1080] ;  /* 0x00108000186c7984 */ /* 0x000ea80000000c00 */
[----:B------:R-:W3:Y:S04]  /*51d0*/  LDS.128 R112, [R24+0x1090] ;  /* 0x0010900018707984 */ /* 0x000ee80000000c00 */
[----:B------:R-:W4:Y:S04]  /*51e0*/  LDS.128 R116, [R24+0x10a0] ;  /* 0x0010a00018747984 */ /* 0x000f280000000c00 */
[----:B------:R-:W2:Y:S04]  /*51f0*/  LDS.128 R120, [R24+0x10b0] ;  /* 0x0010b00018787984 */ /* 0x000ea80000000c00 */
[----:B------:R1:W-:Y:S01]  /*5200*/  STS [R171+0x4640], R206 ;  /* 0x004640ceab007388 */ /* 0x0003e20000000800 */
[----:B------:R-:W-:Y:S06]  /*5210*/  BAR.SYNC.DEFER_BLOCKING 0x0 ;  /* 0x0000000000007b1d */ /* 0x000fec0000010000 */
[----:B------:R0:W5:Y:S01]  /*5220*/  @!P2 LDG.E.64 R168, desc[UR12][R166.64] ;  /* 0x0000000ca6a8a981 */ /* 0x000162000c1e1b00 */
[----:B------:R-:W-:Y:S01]  /*5230*/  ISETP.NE.AND P2, PT, R6, 0x3f, PT ;  /* 0x0000003f0600780c */ /* 0x000fe20003f45270 */
[----:B0-----:R-:W-:Y:S01]  /*5240*/  FMUL.FTZ R166, R65, R26 ;  /* 0x0000001a41a67220 */ /* 0x001fe20000410000 */
[----:B------:R-:W-:-:S03]  /*5250*/  FMUL.FTZ R167, R165, R34 ;  /* 0x00000022a5a77220 */ /* 0x000fc60000410000 */
[----:B------:R-:W-:-:S08]  /*5260*/  FMUL.FTZ R199, R166, R53 ;  /* 0x00000035a6c77220 */ /* 0x000fd00000410000 */
[----:B------:R-:W-:Y:S01]  /*5270*/  @P2 LEA R181, R6, R19, 0x2 ;  /* 0x0000001306b52211 */ /* 0x000fe200078e10ff */
[----:B------:R-:W0:Y:S01]  /*5280*/  MUFU.EX2 R167, R167 ;  /* 0x000000a700a77308 */ /* 0x000e220000000800 */
[----:B------:R-:W-:Y:S01]  /*5290*/  FFMA.FTZ R170, R198, R170, R199 ;  /* 0x000000aac6aa7223 */ /* 0x000fe200000100c7 */
[----:B------:R-:W-:-:S03]  /*52a0*/  FMUL.FTZ R166, R202, R183 ;  /* 0x000000b7caa67220 */ /* 0x000fc60000410000 */
[----:B------:R-:W2:Y:S01]  /*52b0*/  @P2 LDS R181, [R181+0x4e44] ;  /* 0x004e4400b5b52984 */ /* 0x000ea20000000800 */
[----:B------:R-:W-:Y:S01]  /*52c0*/  FFMA.FTZ R170, R202, R170, R197 ;  /* 0x000000aacaaa7223 */ /* 0x000fe200000100c5 */
[----:B------:R-:W-:-:S03]  /*52d0*/  FMUL.FTZ R166, R185, R166 ;  /* 0x000000a6b9a67220 */ /* 0x000fc60000410000 */
[----:B------:R-:W-:Y:S01]  /*52e0*/  FFMA.FTZ R170, R185, R170, R178 ;  /* 0x000000aab9aa7223 */ /* 0x000fe200000100b2 */
[----:B-1----:R-:W-:-:S03]  /*52f0*/  FMUL.FTZ R166, R203, R166 ;  /* 0x000000a6cba67220 */ /* 0x002fc60000410000 */
[----:B------:R-:W-:Y:S01]  /*5300*/  FFMA.FTZ R170, R203, R170, R180 ;  /* 0x000000aacbaa7223 */ /* 0x000fe200000100b4 */
[----:B0-----:R-:W-:-:S03]  /*5310*/  FMUL.FTZ R166, R167, R166 ;  /* 0x000000a6a7a67220 */ /* 0x001fc60000410000 */
[----:B------:R-:W-:Y:S01]  /*5320*/  FFMA.FTZ R170, R167, R170, R182 ;  /* 0x000000aaa7aa7223 */ /* 0x000fe200000100b6 */
[----:B------:R-:W-:-:S03]  /*5330*/  FMUL.FTZ R166, R207, R166 ;  /* 0x000000a6cfa67220 */ /* 0x000fc60000410000 */
[----:B------:R-:W-:Y:S01]  /*5340*/  FFMA.FTZ R170, R207, R170, R184 ;  /* 0x000000aacfaa7223 */ /* 0x000fe200000100b8 */
[----:B------:R-:W-:-:S03]  /*5350*/  FMUL.FTZ R166, R209, R166 ;  /* 0x000000a6d1a67220 */ /* 0x000fc60000410000 */
[----:B------:R-:W-:Y:S01]  /*5360*/  FFMA.FTZ R170, R209, R170, R186 ;  /* 0x000000aad1aa7223 */ /* 0x000fe200000100ba */
[----:B------:R-:W-:Y:S01]  /*5370*/  FMUL.FTZ R171, R74, R41 ;  /* 0x000000294aab7220 */ /* 0x000fe20000410000 */
[C---:B------:R-:W-:Y:S02]  /*5380*/  FMUL.FTZ R194, R173.reuse, R166 ;  /* 0x000000a6adc27220 */ /* 0x040fe40000410000 */
[----:B------:R-:W-:Y:S01]  /*5390*/  FFMA.FTZ R165, R173, R170, R188 ;  /* 0x000000aaada57223 */ /* 0x000fe200000100bc */
[----:B------:R-:W-:Y:S01]  /*53a0*/  FMUL.FTZ R166, R171, R46 ;  /* 0x0000002eaba67220 */ /* 0x000fe20000410000 */
[----:B------:R-:W-:Y:S01]  /*53b0*/  FMUL.FTZ R170, R75, R40 ;  /* 0x000000284baa7220 */ /* 0x000fe20000410000 */
[C---:B------:R-:W-:Y:S01]  /*53c0*/  FMUL.FTZ R194, R175.reuse, R194 ;  /* 0x000000c2afc27220 */ /* 0x040fe20000410000 */
[----:B------:R-:W-:Y:S02]  /*53d0*/  FFMA.FTZ R171, R175, R165, R190 ;  /* 0x000000a5afab7223 */ /* 0x000fe400000100be */
[----:B------:R-:W-:Y:S01]  /*53e0*/  FMUL.FTZ R165, R170, R47 ;  /* 0x0000002faaa57220 */ /* 0x000fe20000410000 */
[C---:B------:R-:W-:Y:S01]  /*53f0*/  FMUL.FTZ R179, R177.reuse, R194 ;  /* 0x000000c2b1b37220 */ /* 0x040fe20000410000 */
[----:B------:R-:W-:-:S03]  /*5400*/  FFMA.FTZ R171, R177, R171, R166 ;  /* 0x000000abb1ab7223 */ /* 0x000fc600000100a6 */
[C---:B------:R-:W-:Y:S01]  /*5410*/  FMUL.FTZ R170, R208.reuse, R179 ;  /* 0x000000b3d0aa7220 */ /* 0x040fe20000410000 */
[----:B------:R-:W-:Y:S01]  /*5420*/  FFMA.FTZ R171, R208, R171, R165 ;  /* 0x000000abd0ab7223 */ /* 0x000fe200000100a5 */
[----:B---34-:R-:W-:Y:S06]  /*5430*/  @P2 BRA `(.L_x_6721) ;  /* 0x0000000000282947 */ /* 0x018fec0003800000 */
[----:B------:R-:W-:Y:S01]  /*5440*/  ISETP.NE.AND P2, PT, R39, R164, PT ;  /* 0x000000a42700720c */ /* 0x000fe20003f45270 */
[----:B--2---:R-:W-:-:S12]  /*5450*/  HFMA2.MMA R181, -RZ, RZ, 1.875, 0 ;  /* 0x3f800000ffb57435 */ /* 0x004fd800000001ff */
        /* <DEDUP_REMOVED lines=8> */
.L_x_6721:
[----:B------:R-:W-:Y:S05]  /*54e0*/  BSYNC B0 ;  /* 0x0000000000007941 */ /* 0x000fea0003800000 */
.L_x_6720:
[----:B------:R-:W-:Y:S01]  /*54f0*/  ISETP.GT.U32.AND P2, PT, R6, 0x1f, PT ;  /* 0x0000001f0600780c */ /* 0x000fe20003f44070 */
[----:B------:R3:W-:Y:S01]  /*5500*/  STS.64 [R211+0x4230], R170 ;  /* 0x004230aad3007388 */ /* 0x0007e20000000a00 */
[----:B--2---:R-:W-:Y:S01]  /*5510*/  FMUL.FTZ R179, R137, R122 ;  /* 0x0000007a89b37220 */ /* 0x004fe20000410000 */
        /* <DEDUP_REMOVED lines=45> */
.L_x_6781:
[----:B------:R-:W-:Y:S01]  /*57f0*/  ISETP.GE.AND P3, PT, R8, 0x10, PT ;  /* 0x000000100800780c */ /* 0x000fe20003f66270 */
[----:B------:R-:W-:-:S12]  /*5800*/  UMOV UR7, 0xffffffff ;  /* 0xffffffff00077882 */ /* 0x000fd80000000000 */
[C---:B0-2---:R-:W-:Y:S01]  /*5810*/  @P3 FFMA.FTZ R111, R110.reuse, R112, R111 ;  /* 0x000000706e6f3223 */ /* 0x045fe2000001006f */
[----:B---3--:R-:W-:Y:S01]  /*5820*/  @P3 FMUL.FTZ R110, R110, R113 ;  /* 0x000000716e6e3220 */ /* 0x008fe20000410000 */
[----:B------:R-:W-:Y:S06]  /*5830*/  BRA.DIV UR7, `(.L_x_6724) ;  /* 0x0000003e07987947 */ /* 0x000fec000b800000 */
.L_x_6784:
[----:B------:R-:W-:-:S03]  /*5840*/  UMOV UR7, 0xffffffff ;  /* 0xffffffff00077882 */ /* 0x000fc60000000000 */
[----:B------:R-:W-:Y:S05]  /*5850*/  BRA.DIV UR7, `(.L_x_6725) ;  /* 0x0000003e07b87947 */ /* 0x000fea000b800000 */
.L_x_6787:
[----:B------:R-:W-:-:S03]  /*5860*/  UMOV UR7, 0xffffffff ;  /* 0xffffffff00077882 */ /* 0x000fc60000000000 */
[----:B------:R-:W-:Y:S05]  /*5870*/  BRA.DIV UR7, `(.L_x_6726) ;  /* 0x0000003e07d87947 */ /* 0x000fea000b800000 */
[----:B------:R-:W0:Y:S04]  /*5880*/  SHFL.UP PT, R110, R110, 0x1, RZ ;  /* 0x042000006e6e7989 */ /* 0x000e2800000e00ff */
[----:B------:R-:W2:Y:S04]  /*5890*/  SHFL.UP PT, R111, R111, 0x1, RZ ;  /* 0x042000006f6f7989 */ /* 0x000ea800000e00ff */
[----:B-----5:R3:W4:Y:S04]  /*58a0*/  SHFL.IDX PT, R112, R168, RZ, 0x1f ;  /* 0x00001fffa8707589 */ /* 0x02072800000e0000 */
[----:B------:R3:W0:Y:S02]  /*58b0*/  SHFL.IDX PT, R113, R169, RZ, 0x1f ;  /* 0x00001fffa9717589 */ /* 0x00062400000e0000 */
.L_x_6793:
[C---:B0-2---:R-:W-:Y:S01]  /*58c0*/  @P1 FFMA.FTZ R113, R110.reuse, R113, R111 ;  /* 0x000000716e711223 */ /* 0x045fe2000001006f */
[----:B----4-:R-:W-:-:S03]  /*58d0*/  @P1 FMUL.FTZ R112, R110, R112 ;  /* 0x000000706e701220 */ /* 0x010fc60000410000 */
[C---:B------:R-:W-:Y:S01]  /*58e0*/  FFMA.FTZ R115, R108.reuse, R113, R109 ;  /* 0x000000716c737223 */ /* 0x040fe2000001006d */
[----:B------:R-:W-:-:S05]  /*58f0*/  FMUL.FTZ R114, R108, R112 ;  /* 0x000000706c727220 */ /* 0x000fca0000410000 */
[----:B------:R0:W-:Y:S02]  /*5900*/  STS.128 [R116+0x4230], R112 ;  /* 0x0042307074007388 */ /* 0x0001e40000000c00 */
.L_x_6722:
[----:B------:R-:W-:Y:S05]  /*5910*/  WARPSYNC.ALL ;  /* 0x0000000000007948 */ /* 0x000fea0003800000 */
        /* <DEDUP_REMOVED lines=22> */
[----:B------:R-:W-:Y:S01]  /*5a80*/  FFMA.FTZ R109, R185, R109, R218 ;  /* 0x0000006db96d7223 */ /* 0x000fe200000100da */
[----:B------:R-:W-:Y:S02]  /*5a90*/  @!P0 LEA R110, R162, R19, 0x3 ;  /* 0x00000013a26e8211 */ /* 0x000fe400078e18ff */
[----:B------:R-:W-:-:S03]  /*5aa0*/  FMUL.FTZ R111, R202, R111 ;  /* 0x0000006fca6f7220 */ /* 0x000fc60000410000 */
[----:B------:R1:W2:Y:S01]  /*5ab0*/  @!P0 LDS.64 R116, [R110+0x4f40] ;  /* 0x004f40006e748984 */ /* 0x0002a20000000a00 */
[----:B------:R-:W-:-:S04]  /*5ac0*/  FMUL.FTZ R112, R198, R111 ;  /* 0x0000006fc6707220 */ /* 0x000fc80000410000 */
[----:B------:R-:W-:-:S04]  /*5ad0*/  FMUL.FTZ R112, R187, R112 ;  /* 0x00000070bb707220 */ /* 0x000fc80000410000 */
[----:B------:R-:W-:-:S04]  /*5ae0*/  FMUL.FTZ R112, R189, R112 ;  /* 0x00000070bd707220 */ /* 0x000fc80000410000 */
[----:B------:R-:W-:Y:S01]  /*5af0*/  FMUL.FTZ R112, R191, R112 ;  /* 0x00000070bf707220 */ /* 0x000fe20000410000 */
[----:B0-----:R-:W-:Y:S01]  /*5b00*/  FFMA.FTZ R206, R206, R108, R201 ;  /* 0x0000006ccece7223 */ /* 0x001fe200000100c9 */
[----:B------:R-:W-:-:S03]  /*5b10*/  FFMA.FTZ R108, R202, R109, R205 ;  /* 0x0000006dca6c7223 */ /* 0x000fc600000100cd */
[----:B------:R-:W-:Y:S01]  /*5b20*/  FFMA.FTZ R249, R193, R206, R192 ;  /* 0x000000cec1f97223 */ /* 0x000fe200000100c0 */
[----:B------:R-:W-:-:S03]  /*5b30*/  FFMA.FTZ R108, R198, R108, R183 ;  /* 0x0000006cc66c7223 */ /* 0x000fc600000100b7 */
[----:B------:R-:W-:Y:S01]  /*5b40*/  FFMA.FTZ R222, R191, R249, R176 ;  /* 0x000000f9bfde7223 */ /* 0x000fe200000100b0 */
[----:B------:R-:W-:-:S03]  /*5b50*/  FFMA.FTZ R108, R187, R108, R204 ;  /* 0x0000006cbb6c7223 */ /* 0x000fc600000100cc */
[C---:B------:R-:W-:Y:S01]  /*5b60*/  FFMA.FTZ R251, R189.reuse, R222, R174 ;  /* 0x000000debdfb7223 */ /* 0x040fe200000100ae */
[----:B------:R-:W-:-:S03]  /*5b70*/  FFMA.FTZ R108, R189, R108, R200 ;  /* 0x0000006cbd6c7223 */ /* 0x000fc600000100c8 */
[----:B------:R-:W-:Y:S01]  /*5b80*/  FFMA.FTZ R224, R187, R251, R172 ;  /* 0x000000fbbbe07223 */ /* 0x000fe200000100ac */
[----:B------:R-:W-:Y:S01]  /*5b90*/  FFMA.FTZ R109, R191, R108, R196 ;  /* 0x0000006cbf6d7223 */ /* 0x000fe200000100c4 */
[C---:B------:R-:W-:Y:S02]  /*5ba0*/  FMUL.FTZ R108, R193.reuse, R112 ;  /* 0x00000070c16c7220 */ /* 0x040fe40000410000 */
        /* <DEDUP_REMOVED lines=30> */
[----:B---3-5:R-:W-:Y:S04]  /*5d90*/  SHFL.IDX PT, R169, R116, RZ, 0x1f ;  /* 0x00001fff74a97589 */ /* 0x028fe800000e0000 */
        /* <DEDUP_REMOVED lines=23> */
.L_x_6810:
        /* <DEDUP_REMOVED lines=8> */
.L_x_6727:
[----:B------:R-:W-:Y:S01]  /*5f90*/  ISETP.NE.AND P0, PT, R6, RZ, PT ;  /* 0x000000ff0600720c */ /* 0x000fe20003f05270 */
[----:B------:R-:W-:Y:S05]  /*5fa0*/  WARPSYNC.ALL ;  /* 0x0000000000007948 */ /* 0x000fea0003800000 */
[----:B0-----:R-:W-:Y:S01]  /*5fb0*/  P2R R108, PR, RZ, 0x1 ;  /* 0x00000001ff6c7803 */ /* 0x001fe20000000000 */
[----:B------:R-:W-:Y:S01]  /*5fc0*/  BAR.SYNC.DEFER_BLOCKING 0x0 ;  /* 0x0000000000007b1d */ /* 0x000fe20000010000 */
[----:B------:R-:W-:Y:S01]  /*5fd0*/  HFMA2.MMA R111, -RZ, RZ, 0, 0 ;  /* 0x00000000ff6f7435 */ /* 0x000fe200000001ff */
[----:B------:R-:W-:Y:S01]  /*5fe0*/  MOV R110, R6 ;  /* 0x00000006006e7202 */ /* 0x000fe20000000f00 */
[----:B------:R-:W-:-:S02]  /*5ff0*/  IMAD R108, R140, UR15, RZ ;  /* 0x0000000f8c6c7c24 */ /* 0x000fc4000f8e02ff */
[----:B---3-5:R-:W-:Y:S01]  /*6000*/  FADD.FTZ R168, -R176, R222 ;  /* 0x000000deb0a87221 */ /* 0x028fe20000010100 */
[----:B-1----:R-:W-:Y:S02]  /*6010*/  IMAD R114, R144, UR15, RZ ;  /* 0x0000000f90727c24 */ /* 0x002fe4000f8e02ff */
[----:B------:R-:W-:Y:S01]  /*6020*/  FADD.FTZ R172, -R172, R224 ;  /* 0x000000e0acac7221 */ /* 0x000fe20000010100 */
[----:B------:R-:W-:Y:S01]  /*6030*/  FADD.FTZ R176, -R197, R220 ;  /* 0x000000dcc5b07221 */ /* 0x000fe20000010100 */
[----:B------:R-:W-:Y:S01]  /*6040*/  FADD.FTZ R178, -R178, R243 ;  /* 0x000000f3b2b27221 */ /* 0x000fe20000010100 */
[----:B------:R-:W-:Y:S02]  /*6050*/  IMAD R115, R145, UR14, R114 ;  /* 0x0000000e91737c24 */ /* 0x000fe4000f8e0272 */
[----:B------:R-:W-:Y:S01]  /*6060*/  FADD.FTZ R180, -R180, R216 ;  /* 0x000000d8b4b47221 */ /* 0x000fe20000010100 */
[----:B------:R-:W-:-:S04]  /*6070*/  IMAD.WIDE.U32 R112, R140, UR14, R110 ;  /* 0x0000000e8c707c25 */ /* 0x000fc8000f8e006e */
[----:B------:R-:W-:Y:S01]  /*6080*/  FADD.FTZ R182, -R182, R241 ;  /* 0x000000f1b6b67221 */ /* 0x000fe20000010100 */
[----:B------:R-:W-:Y:S01]  /*6090*/  FADD.FTZ R184, -R184, R214 ;  /* 0x000000d6b8b87221 */ /* 0x000fe20000010100 */
[----:B------:R-:W-:Y:S01]  /*60a0*/  FADD.FTZ R186, -R186, R239 ;  /* 0x000000efbaba7221 */ /* 0x000fe20000010100 */
[----:B------:R-:W-:Y:S01]  /*60b0*/  FADD.FTZ R188, -R188, R212 ;  /* 0x000000d4bcbc7221 */ /* 0x000fe20000010100 */
[----:B------:R-:W-:Y:S01]  /*60c0*/  FADD.FTZ R190, -R190, R121 ;  /* 0x00000079bebe7221 */ /* 0x000fe20000010100 */
[----:B------:R-:W-:Y:S01]  /*60d0*/  IADD3 R215, R6, 0x380, RZ ;  /* 0x0000038006d77810 */ /* 0x000fe20007ffe0ff */
[----:B------:R-:W-:Y:S01]  /*60e0*/  FMUL.FTZ R243, R124, R243 ;  /* 0x000000f37cf37220 */ /* 0x000fe20000410000 */
[----:B------:R-:W-:Y:S01]  /*60f0*/  IADD3 R217, R6, 0x3c0, RZ ;  /* 0x000003c006d97810 */ /* 0x000fe20007ffe0ff */
[----:B------:R-:W-:Y:S01]  /*6100*/  FMUL.FTZ R241, R128, R241 ;  /* 0x000000f180f17220 */ /* 0x000fe20000410000 */
[----:B------:R-:W-:Y:S01]  /*6110*/  FMUL.FTZ R121, R134, R121 ;  /* 0x0000007986797220 */ /* 0x000fe20000410000 */
[----:B------:R-:W-:Y:S01]  /*6120*/  BSSY B0, `(.L_x_6729) ;  /* 0x00000df000007945 */ /* 0x000fe20003800000 */
[----:B------:R-:W-:Y:S01]  /*6130*/  LEA.HI.SX32 R238, R217, R6, 0x1b ;  /* 0x00000006d9ee7211 */ /* 0x000fe200078fdaff */
[----:B------:R-:W0:Y:S01]  /*6140*/  LDS R211, [R211+0x4444] ;  /* 0x00444400d3d37984 */ /* 0x000e220000000800 */
[----:B------:R-:W-:Y:S01]  /*6150*/  FADD.FTZ R165, -R165, R120 ;  /* 0x00000078a5a57221 */ /* 0x000fe20000010100 */
[----:B0-----:R-:W-:Y:S01]  /*6160*/  FFMA.FTZ R181, R211, R181, R122 ;  /* 0x000000b5d3b57223 */ /* 0x001fe2000001007a */
[----:B------:R-:W-:Y:S01]  /*6170*/  FADD.FTZ R122, -R192, R249 ;  /* 0x000000f9c07a7221 */ /* 0x000fe20000010100 */
[----:B------:R-:W-:-:S02]  /*6180*/  FMUL.FTZ R249, R132, R249 ;  /* 0x000000f984f97220 */ /* 0x000fc40000410000 */
[----:B------:R-:W-:Y:S01]  /*6190*/  FFMA.FTZ R179, R208, R181, R179 ;  /* 0x000000b5d0b37223 */ /* 0x000fe200000100b3 */
[----:B------:R-:W-:-:S03]  /*61a0*/  FMUL.FTZ R208, R181, R40 ;  /* 0x00000028b5d07220 */ /* 0x000fc60000410000 */
[----:B------:R-:W-:Y:S01]  /*61b0*/  FFMA.FTZ R177, R177, R179, R236 ;  /* 0x000000b3b1b17223 */ /* 0x000fe200000100ec */
[----:B------:R-:W-:Y:S01]  /*61c0*/  FMUL.FTZ R245, R179, R41 ;  /* 0x00000029b3f57220 */ /* 0x000fe20000410000 */
[----:B------:R-:W-:Y:S02]  /*61d0*/  LEA.HI.SX32 R236, R215, R6, 0x1b ;  /* 0x00000006d7ec7211 */ /* 0x000fe400078fdaff */
[----:B------:R-:W-:-:S04]  /*61e0*/  FFMA.FTZ R175, R175, R177, R234 ;  /* 0x000000b1afaf7223 */ /* 0x000fc800000100ea */
[----:B------:R-:W-:-:S04]  /*61f0*/  FFMA.FTZ R173, R173, R175, R232 ;  /* 0x000000afadad7223 */ /* 0x000fc800000100e8 */
[----:B------:R-:W-:Y:S01]  /*6200*/  FFMA.FTZ R171, R209, R173, R118 ;  /* 0x000000add1ab7223 */ /* 0x000fe20000010076 */
[----:B------:R-:W-:Y:S01]  /*6210*/  IMAD.WIDE.U32 R118, R144, UR14, R110 ;  /* 0x0000000e90767c25 */ /* 0x000fe2000f8e006e */
[----:B------:R-:W-:-:S03]  /*6220*/  @!P0 LEA R110, R162, R19, 0x3 ;  /* 0x00000013a26e8211 */ /* 0x000fc600078e18ff */
[----:B------:R-:W-:Y:S01]  /*6230*/  FMUL.FTZ R209, R75, R208 ;  /* 0x000000d04bd17220 */ /* 0x000fe20000410000 */
[----:B------:R-:W-:Y:S01]  /*6240*/  FFMA.FTZ R169, R207, R171, R230 ;  /* 0x000000abcfa97223 */ /* 0x000fe200000100e6 */
[----:B------:R-:W-:Y:S01]  /*6250*/  IMAD R111, R141, UR14, R108 ;  /* 0x0000000e8d6f7c24 */ /* 0x000fe2000f8e026c */
[----:B------:R-:W-:Y:S01]  /*6260*/  SHF.L.U32 R108, R6, 0x4, RZ ;  /* 0x00000004066c7819 */ /* 0x000fe200000006ff */
[----:B------:R0:W-:Y:S01]  /*6270*/  @!P0 STS.64 [R110+0x4f40], R116 ;  /* 0x004f40746e008388 */ /* 0x0001e20000000a00 */
[----:B------:R-:W-:Y:S01]  /*6280*/  FFMA.FTZ R167, R167, R169, R170 ;  /* 0x000000a9a7a77223 */ /* 0x000fe200000100aa */
[----:B------:R-:W-:Y:S01]  /*6290*/  IADD3 R119, R119, R115, RZ ;  /* 0x0000007377777210 */ /* 0x000fe20007ffe0ff */
[----:B------:R-:W-:Y:S01]  /*62a0*/  FADD.FTZ R170, -R174, R251 ;  /* 0x000000fbaeaa7221 */ /* 0x000fe20000010100 */
[----:B------:R-:W-:Y:S01]  /*62b0*/  IADD3 R113, R113, R111, RZ ;  /* 0x0000006f71717210 */ /* 0x000fe20007ffe0ff */
[----:B------:R-:W-:Y:S01]  /*62c0*/  FFMA.FTZ R123, R203, R167, R228 ;  /* 0x000000a7cb7b7223 */ /* 0x000fe200000100e4 */
[----:B------:R-:W-:Y:S01]  /*62d0*/  LEA.HI.SX32 R228, R108, R108, 0x1b ;  /* 0x0000006c6ce47211 */ /* 0x000fe200078fdaff */
[----:B------:R-:W-:Y:S01]  /*62e0*/  FADD.FTZ R108, -R201, R206 ;  /* 0x000000cec96c7221 */ /* 0x000fe20000010100 */
[----:B------:R-:W-:Y:S01]  /*62f0*/  FMUL.FTZ R111, R175, R37 ;  /* 0x00000025af6f7220 */ /* 0x000fe20000410000 */
[----:B------:R-:W-:Y:S01]  /*6300*/  FFMA.FTZ R109, R185, R123, R218 ;  /* 0x0000007bb96d7223 */ /* 0x000fe200000100da */
[----:B------:R-:W-:Y:S01]  /*6310*/  LEA R228, R228, R19, 0x2 ;  /* 0x00000013e4e47211 */ /* 0x000fe200078e10ff */
[----:B------:R-:W-:Y:S01]  /*6320*/  FMUL.FTZ R207, R74, R245 ;  /* 0x000000f54acf7220 */ /* 0x000fe20000410000 */
[----:B------:R-:W-:Y:S01]  /*6330*/  FMUL.FTZ R203, R72, R111 ;  /* 0x0000006f48cb7220 */ /* 0x000fe20000410000 */
[----:B------:R-:W-:Y:S01]  /*6340*/  FFMA.FTZ R185, R202, R109, R205 ;  /* 0x0000006dcab97223 */ /* 0x000fe200000100cd */
[----:B------:R-:W-:Y:S01]  /*6350*/  FADD.FTZ R174, -R199, R226 ;  /* 0x000000e2c7ae7221 */ /* 0x000fe20000010100 */
[----:B------:R-:W-:Y:S01]  /*6360*/  FMUL.FTZ R197, R109, R27 ;  /* 0x0000001b6dc57220 */ /* 0x000fe20000410000 */
[----:B------:R-:W-:Y:S01]  /*6370*/  FMUL.FTZ R218, R177, R38 ;  /* 0x00000026b1da7220 */ /* 0x000fe20000410000 */
[----:B------:R-:W-:Y:S01]  /*6380*/  FFMA.FTZ R183, R198, R185, R183 ;  /* 0x000000b9c6b77223 */ /* 0x000fe200000100b7 */
[----:B------:R1:W-:Y:S01]  /*6390*/  STS [R228+0x2130], R203 ;  /* 0x002130cbe4007388 */ /* 0x0003e20000000800 */
[----:B0-----:R-:W-:Y:S01]  /*63a0*/  FMUL.FTZ R116, R185, R26 ;  /* 0x0000001ab9747220 */ /* 0x001fe20000410000 */
[----:B------:R-:W-:Y:S01]  /*63b0*/  FMUL.FTZ R192, R123, R28 ;  /* 0x0000001c7bc07220 */ /* 0x000fe20000410000 */
[----:B------:R-:W-:Y:S01]  /*63c0*/  FFMA.FTZ R187, R187, R183, R204 ;  /* 0x000000b7bbbb7223 */ /* 0x000fe200000100cc */
[----:B------:R0:W-:Y:S01]  /*63d0*/  STS [R228+0x2138], R207 ;  /* 0x002138cfe4007388 */ /* 0x0001e20000000800 */
[----:B------:R-:W-:Y:S01]  /*63e0*/  FMUL.FTZ R205, R73, R218 ;  /* 0x000000da49cd7220 */ /* 0x000fe20000410000 */
[----:B------:R-:W-:Y:S01]  /*63f0*/  FMUL.FTZ R213, R171, R35 ;  /* 0x00000023abd57220 */ /* 0x000fe20000410000 */
[----:B------:R-:W-:Y:S01]  /*6400*/  FFMA.FTZ R189, R189, R187, R200 ;  /* 0x000000bbbdbd7223 */ /* 0x000fe200000100c8 */
[----:B------:R-:W-:Y:S01]  /*6410*/  FMUL.FTZ R114, R187, R32 ;  /* 0x00000020bb727220 */ /* 0x000fe20000410000 */
[----:B------:R-:W-:Y:S01]  /*6420*/  STS [R228+0x213c], R209 ;  /* 0x00213cd1e4007388 */ /* 0x000fe20000000800 */
[----:B-1----:R-:W-:Y:S01]  /*6430*/  FMUL.FTZ R203, R183, R25 ;  /* 0x00000019b7cb7220 */ /* 0x002fe20000410000 */
[----:B------:R-:W-:Y:S01]  /*6440*/  FFMA.FTZ R191, R191, R189, R196 ;  /* 0x000000bdbfbf7223 */ /* 0x000fe200000100c4 */
[----:B------:R-:W-:Y:S01]  /*6450*/  FMUL.FTZ R201, R189, R33 ;  /* 0x00000021bdc97220 */ /* 0x000fe20000410000 */
[----:B------:R-:W-:Y:S01]  /*6460*/  FMUL.FTZ R196, R173, R36 ;  /* 0x00000024adc47220 */ /* 0x000fe20000410000 */
[----:B------:R1:W-:Y:S01]  /*6470*/  STS [R228+0x2134], R205 ;  /* 0x002134cde4007388 */ /* 0x0003e20000000800 */
[----:B------:R-:W-:Y:S01]  /*6480*/  FFMA.FTZ R193, R193, R191, R194 ;  /* 0x000000bfc1c17223 */ /* 0x000fe200000100c2 */
[----:B------:R-:W-:Y:S01]  /*6490*/  FMUL.FTZ R110, R191, R30 ;  /* 0x0000001ebf6e7220 */ /* 0x000fe20000410000 */
[----:B0-----:R-:W-:Y:S01]  /*64a0*/  FMUL.FTZ R207, R71, R196 ;  /* 0x000000c447cf7220 */ /* 0x001fe20000410000 */
[----:B------:R-:W-:Y:S01]  /*64b0*/  FMUL.FTZ R194, R169, R34 ;  /* 0x00000022a9c27220 */ /* 0x000fe20000410000 */
[----:B------:R-:W-:Y:S01]  /*64c0*/  FMUL.FTZ R115, R193, R31 ;  /* 0x0000001fc1737220 */ /* 0x000fe20000410000 */
[----:B------:R-:W-:Y:S01]  /*64d0*/  LEA.HI.SX32 R230, R6, R6, 0x1b ;  /* 0x0000000606e67211 */ /* 0x000fe200078fdaff */
[----:B------:R-:W-:Y:S01]  /*64e0*/  IMAD.WIDE.U32 R112, R5, UR22, R112 ;  /* 0x0000001605707c25 */ /* 0x000fe2000f8e0070 */
[----:B------:R0:W-:Y:S03]  /*64f0*/  STS [R228+0x212c], R207 ;  /* 0x00212ccfe4007388 */ /* 0x0001e60000000800 */
[----:B------:R-:W-:Y:S01]  /*6500*/  FFMA.FTZ R117, R108, R115, RZ ;  /* 0x000000736c757223 */ /* 0x000fe200000100ff */
[----:B-1----:R-:W-:Y:S01]  /*6510*/  FMUL.FTZ R205, R70, R213 ;  /* 0x000000d546cd7220 */ /* 0x002fe20000410000 */
[----:B------:R-:W-:Y:S01]  /*6520*/  FMUL.FTZ R211, R69, R194 ;  /* 0x000000c245d37220 */ /* 0x000fe20000410000 */
[----:B------:R-:W-:Y:S01]  /*6530*/  FMUL.FTZ R115, R60, R115 ;  /* 0x000000733c737220 */ /* 0x000fe20000410000 */
[----:B------:R-:W-:Y:S01]  /*6540*/  FFMA.FTZ R117, R122, R110, R117 ;  /* 0x0000006e7a757223 */ /* 0x000fe20000010075 */
[----:B------:R-:W-:Y:S01]  /*6550*/  LEA R230, R230, R19, 0x2 ;  /* 0x00000013e6e67211 */ /* 0x000fe200078e10ff */
[----:B------:R1:W-:Y:S01]  /*6560*/  STS [R228+0x2128], R205 ;  /* 0x002128cde4007388 */ /* 0x0003e20000000800 */
[----:B------:R-:W-:-:S04]  /*6570*/  IMAD.WIDE.U32 R118, R5, UR24, R118 ;  /* 0x0000001805767c25 */ /* 0x000fc8000f8e0076 */
[----:B------:R-:W-:Y:S01]  /*6580*/  FFMA.FTZ R117, R168, R201, R117 ;  /* 0x000000c9a8757223 */ /* 0x000fe20000010075 */
[----:B0-----:R-:W-:Y:S01]  /*6590*/  FMUL.FTZ R207, R167, R29 ;  /* 0x0000001da7cf7220 */ /* 0x001fe20000410000 */
[----:B------:R-:W-:Y:S01]  /*65a0*/  FMUL.FTZ R201, R62, R201 ;  /* 0x000000c93ec97220 */ /* 0x000fe20000410000 */
[----:B------:R0:W-:Y:S01]  /*65b0*/  STS [R228+0x2124], R211 ;  /* 0x002124d3e4007388 */ /* 0x0001e20000000800 */
[----:B------:R-:W-:Y:S01]  /*65c0*/  FFMA.FTZ R117, R170, R114, R117 ;  /* 0x00000072aa757223 */ /* 0x000fe20000010075 */
[----:B------:R-:W-:Y:S01]  /*65d0*/  FMUL.FTZ R209, R68, R207 ;  /* 0x000000cf44d17220 */ /* 0x000fe20000410000 */
[----:B------:R-:W-:Y:S01]  /*65e0*/  FMUL.FTZ R251, R148, R251 ;  /* 0x000000fb94fb7220 */ /* 0x000fe20000410000 */
[----:B------:R2:W-:Y:S01]  /*65f0*/  STS [R228+0x2108], R201 ;  /* 0x002108c9e4007388 */ /* 0x0005e20000000800 */
[-C--:B------:R-:W-:Y:S01]  /*6600*/  FFMA.FTZ R117, R172, R203.reuse, R117 ;  /* 0x000000cbac757223 */ /* 0x080fe20000010075 */
[----:B-1----:R-:W-:Y:S01]  /*6610*/  FMUL.FTZ R205, R67, R192 ;  /* 0x000000c043cd7220 */ /* 0x002fe20000410000 */
[----:B------:R-:W-:Y:S01]  /*6620*/  FMUL.FTZ R203, R64, R203 ;  /* 0x000000cb40cb7220 */ /* 0x000fe20000410000 */
[----:B------:R1:W-:Y:S01]  /*6630*/  STS [R228+0x2120], R209 ;  /* 0x002120d1e4007388 */ /* 0x0003e20000000800 */
[----:B------:R-:W-:Y:S01]  /*6640*/  FFMA.FTZ R117, R174, R116, R117 ;  /* 0x00000074ae757223 */ /* 0x000fe20000010075 */
[----:B0-----:R-:W-:Y:S01]  /*6650*/  IADD3 R211, R6, 0x300, RZ ;  /* 0x0000030006d37810 */ /* 0x001fe20007ffe0ff */
[----:B------:R-:W-:Y:S01]  /*6660*/  FMUL.FTZ R226, R42, R226 ;  /* 0x000000e22ae27220 */ /* 0x000fe20000410000 */
[----:B------:R-:W-:Y:S01]  /*6670*/  STS [R228+0x211c], R205 ;  /* 0x00211ccde4007388 */ /* 0x000fe20000000800 */
[----:B------:R-:W-:Y:S01]  /*6680*/  FFMA.FTZ R117, R176, R197, R117 ;  /* 0x000000c5b0757223 */ /* 0x000fe20000010075 */
[----:B--2---:R-:W-:-:S02]  /*6690*/  IADD3 R201, R6, 0x180, RZ ;  /* 0x0000018006c97810 */ /* 0x004fc40007ffe0ff */
[----:B------:R-:W-:Y:S01]  /*66a0*/  STS [R228+0x2110], R203 ;  /* 0x002110cbe4007388 */ /* 0x000fe20000000800 */
[----:B------:R-:W-:Y:S01]  /*66b0*/  FFMA.FTZ R199, R178, R192, R117 ;  /* 0x000000c0b2c77223 */ /* 0x000fe20000010075 */
[----:B------:R-:W-:Y:S01]  /*66c0*/  FMUL.FTZ R117, R66, R197 ;  /* 0x000000c542757220 */ /* 0x000fe20000410000 */
[----:B------:R-:W-:Y:S01]  /*66d0*/  FMUL.FTZ R197, R63, R114 ;  /* 0x000000723fc57220 */ /* 0x000fe20000410000 */
[----:B------:R0:W-:Y:S01]  /*66e0*/  STS [R228+0x2100], R115 ;  /* 0x00210073e4007388 */ /* 0x0001e20000000800 */
[----:B------:R-:W-:Y:S01]  /*66f0*/  FFMA.FTZ R199, R180, R207, R199 ;  /* 0x000000cfb4c77223 */ /* 0x000fe200000100c7 */
[----:B------:R-:W-:Y:S02]  /*6700*/  LEA.HI.SX32 R192, R195, R6, 0x1b ;  /* 0x00000006c3c07211 */ /* 0x000fe400078fdaff */
[----:B------:R2:W-:Y:S01]  /*6710*/  STS [R228+0x2118], R117 ;  /* 0x00211875e4007388 */ /* 0x0005e20000000800 */
[----:B------:R-:W-:Y:S01]  /*6720*/  FFMA.FTZ R207, R182, R194, R199 ;  /* 0x000000c2b6cf7223 */ /* 0x000fe200000100c7 */
[----:B------:R-:W-:Y:S01]  /*6730*/  FMUL.FTZ R199, R65, R116 ;  /* 0x0000007441c77220 */ /* 0x000fe20000410000 */
[----:B-1----:R-:W-:Y:S01]  /*6740*/  IADD3 R209, R6, 0x2c0, RZ ;  /* 0x000002c006d17810 */ /* 0x002fe20007ffe0ff */
[----:B------:R1:W-:Y:S01]  /*6750*/  STS [R228+0x210c], R197 ;  /* 0x00210cc5e4007388 */ /* 0x0003e20000000800 */
[----:B------:R-:W-:Y:S01]  /*6760*/  FFMA.FTZ R207, R184, R213, R207 ;  /* 0x000000d5b8cf7223 */ /* 0x000fe200000100cf */
[----:B0-----:R-:W-:-:S02]  /*6770*/  IADD3 R115, R6, 0x240, RZ ;  /* 0x0000024006737810 */ /* 0x001fc40007ffe0ff */
[----:B------:R0:W-:Y:S01]  /*6780*/  STS [R228+0x2114], R199 ;  /* 0x002114c7e4007388 */ /* 0x0001e20000000800 */
[----:B------:R-:W-:Y:S01]  /*6790*/  FFMA.FTZ R207, R186, R196, R207 ;  /* 0x000000c4bacf7223 */ /* 0x000fe200000100cf */
[----:B--2---:R-:W-:Y:S01]  /*67a0*/  FMUL.FTZ R117, R61, R110 ;  /* 0x0000006e3d757220 */ /* 0x004fe20000410000 */
[----:B------:R-:W-:Y:S02]  /*67b0*/  IADD3 R195, R6, 0x40, RZ ;  /* 0x0000004006c37810 */ /* 0x000fe40007ffe0ff */
[----:B------:R-:W-:Y:S01]  /*67c0*/  FFMA.FTZ R207, R188, R111, R207 ;  /* 0x0000006fbccf7223 */ /* 0x000fe200000100cf */
[C---:B-1----:R-:W-:Y:S01]  /*67d0*/  IADD3 R197, R6.reuse, 0x80, RZ ;  /* 0x0000008006c57810 */ /* 0x042fe20007ffe0ff */
[----:B------:R1:W-:Y:S01]  /*67e0*/  STS [R228+0x2104], R117 ;  /* 0x00210475e4007388 */ /* 0x0003e20000000800 */
[----:B------:R-:W-:Y:S01]  /*67f0*/  IADD3 R203, R6, 0x100, RZ ;  /* 0x0000010006cb7810 */ /* 0x000fe20007ffe0ff */
[----:B------:R-:W-:Y:S01]  /*6800*/  FFMA.FTZ R218, R190, R218, R207 ;  /* 0x000000dabeda7223 */ /* 0x000fe200000100cf */
[C---:B------:R-:W-:Y:S01]  /*6810*/  IADD3 R207, R6.reuse, 0x280, RZ ;  /* 0x0000028006cf7810 */ /* 0x040fe20007ffe0ff */
[----:B------:R-:W-:Y:S01]  /*6820*/  BAR.SYNC.DEFER_BLOCKING 0x0 ;  /* 0x0000000000007b1d */ /* 0x000fe20000010000 */
[C---:B0-----:R-:W-:Y:S01]  /*6830*/  IADD3 R199, R6.reuse, 0xc0, RZ ;  /* 0x000000c006c77810 */ /* 0x041fe20007ffe0ff */
[----:B------:R-:W-:Y:S01]  /*6840*/  FMUL.FTZ R111, R131, R206 ;  /* 0x000000ce836f7220 */ /* 0x000fe20000410000 */
[----:B------:R-:W-:-:S02]  /*6850*/  IADD3 R205, R6, 0x140, RZ ;  /* 0x0000014006cd7810 */ /* 0x000fc40007ffe0ff */
[C---:B------:R-:W-:Y:S02]  /*6860*/  IADD3 R213, R6.reuse, 0x340, RZ ;  /* 0x0000034006d57810 */ /* 0x040fe40007ffe0ff */
[----:B-1----:R-:W-:Y:S02]  /*6870*/  IADD3 R117, R6, 0x1c0, RZ ;  /* 0x000001c006757810 */ /* 0x002fe40007ffe0ff */
[-C--:B------:R-:W-:Y:S02]  /*6880*/  LEA.HI.SX32 R110, R197, R6.reuse, 0x1b ;  /* 0x00000006c56e7211 */ /* 0x080fe400078fdaff */
[----:B------:R-:W-:Y:S01]  /*6890*/  LEA.HI.SX32 R202, R115, R6, 0x1b ;  /* 0x0000000673ca7211 */ /* 0x000fe200078fdaff */
[----:B------:R-:W-:Y:S01]  /*68a0*/  FMUL.FTZ R115, R135, R222 ;  /* 0x000000de87737220 */ /* 0x000fe20000410000 */
[-C--:B------:R-:W-:Y:S02]  /*68b0*/  LEA.HI.SX32 R204, R207, R6.reuse, 0x1b ;  /* 0x00000006cfcc7211 */ /* 0x080fe400078fdaff */
[----:B------:R-:W-:-:S02]  /*68c0*/  LEA.HI.SX32 R206, R209, R6, 0x1b ;  /* 0x00000006d1ce7211 */ /* 0x000fc400078fdaff */
[-C--:B------:R-:W-:Y:S02]  /*68d0*/  LEA.HI.SX32 R194, R195, R6.reuse, 0x1b ;  /* 0x00000006c3c27211 */ /* 0x080fe400078fdaff */
[-C--:B------:R-:W-:Y:S02]  /*68e0*/  LEA.HI.SX32 R196, R199, R6.reuse, 0x1b ;  /* 0x00000006c7c47211 */ /* 0x080fe400078fdaff */
[-C--:B------:R-:W-:Y:S02]  /*68f0*/  LEA.HI.SX32 R114, R203, R6.reuse, 0x1b ;  /* 0x00000006cb727211 */ /* 0x080fe400078fdaff */
[-C--:B------:R-:W-:Y:S01]  /*6900*/  LEA.HI.SX32 R198, R205, R6.reuse, 0x1b ;  /* 0x00000006cdc67211 */ /* 0x080fe200078fdaff */
[----:B------:R-:W0:Y:S01]  /*6910*/  LDS R247, [R230+0x2100] ;  /* 0x00210000e6f77984 */ /* 0x000e220000000800 */
[-C--:B------:R-:W-:Y:S02]  /*6920*/  LEA.HI.SX32 R116, R201, R6.reuse, 0x1b ;  /* 0x00000006c9747211 */ /* 0x080fe400078fdaff */
[----:B------:R-:W-:Y:S01]  /*6930*/  LEA.HI.SX32 R200, R117, R6, 0x1b ;  /* 0x0000000675c87211 */ /* 0x000fe200078fdaff */
[----:B------:R-:W-:Y:S01]  /*6940*/  FMUL.FTZ R117, R43, R224 ;  /* 0x000000e02b757220 */ /* 0x000fe20000410000 */
[----:B------:R-:W-:-:S02]  /*6950*/  LEA.HI.SX32 R232, R211, R6, 0x1b ;  /* 0x00000006d3e87211 */ /* 0x000fc400078fdaff */
[----:B------:R-:W-:Y:S02]  /*6960*/  LEA.HI.SX32 R234, R213, R6, 0x1b ;  /* 0x00000006d5ea7211 */ /* 0x000fe400078fdaff */
[-C--:B------:R-:W-:Y:S01]  /*6970*/  LEA R195, R110, R19.reuse, 0x2 ;  /* 0x000000136ec37211 */ /* 0x080fe200078e10ff */
[----:B------:R-:W-:Y:S01]  /*6980*/  IMAD R110, R7, UR22, RZ ;  /* 0x00000016076e7c24 */ /* 0x000fe2000f8e02ff */
[-C--:B------:R-:W-:Y:S02]  /*6990*/  LEA R201, R202, R19.reuse, 0x2 ;  /* 0x00000013cac97211 */ /* 0x080fe400078e10ff */
[-C--:B------:R-:W-:Y:S01]  /*69a0*/  LEA R202, R204, R19.reuse, 0x2 ;  /* 0x00000013ccca7211 */ /* 0x080fe200078e10ff */
[----:B------:R-:W-:Y:S01]  /*69b0*/  IMAD R110, R5, UR23, R110 ;  /* 0x00000017056e7c24 */ /* 0x000fe2000f8e026e */
[-C--:B------:R-:W-:Y:S01]  /*69c0*/  LEA R203, R206, R19.reuse, 0x2 ;  /* 0x00000013cecb7211 */ /* 0x080fe200078e10ff */
[----:B------:R-:W1:Y:S01]  /*69d0*/  LDS R211, [R195+0x2300] ;  /* 0x00230000c3d37984 */ /* 0x000e620000000800 */
[----:B------:R-:W-:-:S02]  /*69e0*/  LEA R192, R192, R19, 0x2 ;  /* 0x00000013c0c07211 */ /* 0x000fc400078e10ff */
[-C--:B------:R-:W-:Y:S01]  /*69f0*/  LEA R194, R194, R19.reuse, 0x2 ;  /* 0x00000013c2c27211 */ /* 0x080fe200078e10ff */
[----:B------:R-:W2:Y:S01]  /*6a00*/  LDS R225, [R201+0x2a00] ;  /* 0x002a0000c9e17984 */ /* 0x000ea20000000800 */
[-C--:B------:R-:W-:Y:S02]  /*6a10*/  LEA R196, R196, R19.reuse, 0x2 ;  /* 0x00000013c4c47211 */ /* 0x080fe400078e10ff */
[-C--:B------:R-:W-:Y:S01]  /*6a20*/  LEA R197, R114, R19.reuse, 0x2 ;  /* 0x0000001372c57211 */ /* 0x080fe200078e10ff */
[----:B------:R-:W-:Y:S01]  /*6a30*/  IMAD R114, R7, UR24, RZ ;  /* 0x0000001807727c24 */ /* 0x000fe2000f8e02ff */
[-C--:B------:R-:W-:Y:S01]  /*6a40*/  LEA R198, R198, R19.reuse, 0x2 ;  /* 0x00000013c6c67211 */ /* 0x080fe200078e10ff */
[----:B------:R-:W3:Y:S01]  /*6a50*/  LDS R209, [R194+0x2200] ;  /* 0x00220000c2d17984 */ /* 0x000ee20000000800 */
[-C--:B------:R-:W-:Y:S02]  /*6a60*/  LEA R199, R116, R19.reuse, 0x2 ;  /* 0x0000001374c77211 */ /* 0x080fe400078e10ff */
[-C--:B------:R-:W-:Y:S01]  /*6a70*/  LEA R200, R200, R19.reuse, 0x2 ;  /* 0x00000013c8c87211 */ /* 0x080fe200078e10ff */
[----:B------:R-:W4:Y:S01]  /*6a80*/  LDS R213, [R196+0x2400] ;  /* 0x00240000c4d57984 */ /* 0x000f220000000800 */
[----:B------:R-:W-:-:S02]  /*6a90*/  LEA R204, R232, R19, 0x2 ;  /* 0x00000013e8cc7211 */ /* 0x000fc400078e10ff */
[-C--:B------:R-:W-:Y:S01]  /*6aa0*/  LEA R205, R234, R19.reuse, 0x2 ;  /* 0x00000013eacd7211 */ /* 0x080fe200078e10ff */
[----:B------:R-:W0:Y:S01]  /*6ab0*/  LDS R215, [R197+0x2500] ;  /* 0x00250000c5d77984 */ /* 0x000e220000000800 */
[-C--:B------:R-:W-:Y:S02]  /*6ac0*/  LEA R206, R236, R19.reuse, 0x2 ;  /* 0x00000013ecce7211 */ /* 0x080fe400078e10ff */
[----:B------:R-:W-:Y:S01]  /*6ad0*/  LEA R207, R238, R19, 0x2 ;  /* 0x00000013eecf7211 */ /* 0x000fe200078e10ff */
[----:B------:R-:W0:Y:S01]  /*6ae0*/  LDS R217, [R198+0x2600] ;  /* 0x00260000c6d97984 */ /* 0x000e220000000800 */
[----:B------:R-:W-:-:S03]  /*6af0*/  IADD3 R116, P2, R152, R118, RZ ;  /* 0x0000007698747210 */ /* 0x000fc60007f5e0ff */
        /* <DEDUP_REMOVED lines=12> */
[----:B-1----:R-:W-:Y:S01]  /*6bc0*/  IADD3 R115, R113, R110, RZ ;  /* 0x0000006e71737210 */ /* 0x002fe20007ffe0ff */
[----:B------:R-:W-:Y:S01]  /*6bd0*/  IMAD R113, R5, UR25, R114 ;  /* 0x0000001905717c24 */ /* 0x000fe2000f8e0272 */
[----:B------:R-:W-:Y:S01]  /*6be0*/  LEA R110, P0, R112, UR26, 0x2 ;  /* 0x0000001a706e7c11 */ /* 0x000fe2000f8010ff */
[----:B------:R1:W-:Y:S01]  /*6bf0*/  STS [R228+0x318c], R251 ;  /* 0x00318cfbe4007388 */ /* 0x0003e20000000800 */
[----:B------:R-:W-:-:S02]  /*6c00*/  IADD3 R114, P1, R152, R112, RZ ;  /* 0x0000007098727210 */ /* 0x000fc40007f3e0ff */
[----:B--2---:R-:W-:Y:S01]  /*6c10*/  LEA.HI.X R111, R112, UR27, R115, 0x2, P0 ;  /* 0x0000001b706f7c11 */ /* 0x004fe200080f1473 */
[----:B------:R2:W-:Y:S01]  /*6c20*/  STS [R228+0x3190], R117 ;  /* 0x00319075e4007388 */ /* 0x0005e20000000800 */
[----:B---3--:R-:W-:Y:S01]  /*6c30*/  FMUL.FTZ R249, R125, R220 ;  /* 0x000000dc7df97220 */ /* 0x008fe20000410000 */
[----:B------:R-:W-:Y:S01]  /*6c40*/  IADD3 R220, R119, R113, RZ ;  /* 0x0000007177dc7210 */ /* 0x000fe20007ffe0ff */
[----:B------:R-:W-:Y:S01]  /*6c50*/  FMUL.FTZ R119, R129, R214 ;  /* 0x000000d681777220 */ /* 0x000fe20000410000 */
[C---:B------:R-:W-:Y:S01]  /*6c60*/  LEA R112, P0, R118.reuse, UR28, 0x2 ;  /* 0x0000001c76707c11 */ /* 0x040fe2000f8010ff */
[----:B------:R3:W-:Y:S01]  /*6c70*/  STS [R228+0x319c], R243 ;  /* 0x00319cf3e4007388 */ /* 0x0007e20000000800 */
[----:B-1----:R-:W-:Y:S01]  /*6c80*/  FMUL.FTZ R251, R133, R212 ;  /* 0x000000d485fb7220 */ /* 0x002fe20000410000 */
[----:B------:R-:W-:Y:S02]  /*6c90*/  IADD3.X R115, R153, R115, RZ, P1, !PT ;  /* 0x0000007399737210 */ /* 0x000fe40000ffe4ff */
[----:B------:R-:W-:Y:S01]  /*6ca0*/  LEA.HI.X R113, R118, UR29, R220, 0x2, P0 ;  /* 0x0000001d76717c11 */ /* 0x000fe200080f14dc */
[----:B------:R1:W-:Y:S01]  /*6cb0*/  STS [R228+0x3198], R249 ;  /* 0x003198f9e4007388 */ /* 0x0003e20000000800 */
[----:B------:R-:W-:Y:S01]  /*6cc0*/  IADD3 R118, R164, -UR4, RZ ;  /* 0x80000004a4767c10 */ /* 0x000fe2000fffe0ff */
[----:B--2---:R-:W-:-:S02]  /*6cd0*/  FMUL.FTZ R117, R127, R216 ;  /* 0x000000d87f757220 */ /* 0x004fc40000410000 */
[----:B------:R2:W-:Y:S01]  /*6ce0*/  STS [R228+0x31a4], R241 ;  /* 0x0031a4f1e4007388 */ /* 0x0005e20000000800 */
[----:B------:R-:W-:Y:S01]  /*6cf0*/  LEA R118, R118, 0xfffffc00, 0xa ;  /* 0xfffffc0076767811 */ /* 0x000fe200078e50ff */
[----:B---3--:R-:W-:Y:S02]  /*6d00*/  FMUL.FTZ R243, R136, R120 ;  /* 0x0000007888f37220 */ /* 0x008fe40000410000 */
[----:B------:R-:W-:Y:S01]  /*6d10*/  STS [R228+0x3194], R226 ;  /* 0x003194e2e4007388 */ /* 0x000fe20000000800 */
[----:B-1----:R-:W-:Y:S01]  /*6d20*/  FMUL.FTZ R249, R130, R239 ;  /* 0x000000ef82f97220 */ /* 0x002fe20000410000 */
[----:B------:R-:W-:Y:S01]  /*6d30*/  FADD.FTZ R239, -R166, R210 ;  /* 0x000000d2a6ef7221 */ /* 0x000fe20000010100 */
[----:B------:R-:W-:Y:S01]  /*6d40*/  IADD3 R166, -R118, UR9, -R6 ;  /* 0x0000000976a67c10 */ /* 0x000fe2000fffe906 */
[----:B------:R1:W-:Y:S01]  /*6d50*/  STS [R228+0x31a0], R117 ;  /* 0x0031a075e4007388 */ /* 0x0003e20000000800 */
[----:B--2---:R-:W-:Y:S01]  /*6d60*/  FMUL.FTZ R241, R137, R210 ;  /* 0x000000d289f17220 */ /* 0x004fe20000410000 */
[----:B------:R-:W-:-:S02]  /*6d70*/  IADD3 R210, -R164, UR4, RZ ;  /* 0x00000004a4d27c10 */ /* 0x000fc4000fffe1ff */
[----:B------:R-:W-:Y:S01]  /*6d80*/  ISETP.GE.AND P0, PT, R166, 0x1, PT ;  /* 0x00000001a600780c */ /* 0x000fe20003f06270 */
[----:B------:R2:W-:Y:S04]  /*6d90*/  STS [R228+0x31a8], R119 ;  /* 0x0031a877e4007388 */ /* 0x0005e80000000800 */
[----:B------:R2:W-:Y:S01]  /*6da0*/  STS [R228+0x31ac], R249 ;  /* 0x0031acf9e4007388 */ /* 0x0005e20000000800 */
[----:B-1----:R-:W-:-:S03]  /*6db0*/  IADD3.X R117, R153, R220, RZ, P2, !PT ;  /* 0x000000dc99757210 */ /* 0x002fc600017fe4ff */
        /* <DEDUP_REMOVED lines=10> */
[----:B------:R-:W-:Y:S01]  /*6e60*/  IMAD R119, R162, R143, R118 ;  /* 0x0000008fa2777224 */ /* 0x000fe200078e0276 */
        /* <DEDUP_REMOVED lines=10> */
.L_x_6730:
[----:B------:R-:W-:Y:S05]  /*6f10*/  BSYNC B0 ;  /* 0x0000000000007941 */ /* 0x000fea0003800000 */
.L_x_6729:
[----:B------:R-:W-:Y:S01]  /*6f20*/  IMAD R115, R210, -0x400, RZ ;  /* 0xfffffc00d2737824 */ /* 0x000fe200078e02ff */
[----:B------:R-:W-:Y:S01]  /*6f30*/  USHF.L.U64.HI UR8, UR5, 0x2, UR6 ;  /* 0x0000000205087899 */ /* 0x000fe20008010206 */
[----:B------:R-:W-:Y:S01]  /*6f40*/  ISETP.GE.AND P0, PT, R166, 0x41, PT ;  /* 0x00000041a600780c */ /* 0x000fe20003f06270 */
[----:B------:R-:W-:Y:S01]  /*6f50*/  USHF.L.U32 UR7, UR5, 0x2, URZ ;  /* 0x0000000205077899 */ /* 0x000fe2000800063f */
[----:B------:R-:W-:-:S04]  /*6f60*/  IMAD.WIDE R110, R115, 0x4, R110 ;  /* 0x00000004736e7825 */ /* 0x000fc800078e026e */
[----:B------:R-:W-:Y:S01]  /*6f70*/  FFMA.FTZ R218, R239, R245, R218 ;  /* 0x000000f5efda7223 */ /* 0x000fe200000100da */
[----:B-12---:R-:W-:Y:S01]  /*6f80*/  FMUL.FTZ R119, R165, R208 ;  /* 0x000000d0a5777220 */ /* 0x006fe20000410000 */
[----:B------:R-:W-:Y:S01]  /*6f90*/  BSSY B0, `(.L_x_6731) ;  /* 0x0000011000007945 */ /* 0x000fe20003800000 */
[----:B------:R-:W-:Y:S01]  /*6fa0*/  IMAD R114, R142, UR8, RZ ;  /* 0x000000088e727c24 */ /* 0x000fe2000f8e02ff */
[C---:B------:R-:W-:Y:S01]  /*6fb0*/  ISETP.GE.AND P1, PT, R166.reuse, 0x81, PT ;  /* 0x00000081a600780c */ /* 0x040fe20003f26270 */
[----:B------:R-:W-:Y:S01]  /*6fc0*/  IMAD.WIDE R112, R115, 0x4, R112 ;  /* 0x0000000473707825 */ /* 0x000fe200078e0270 */
[----:B------:R-:W-:-:S03]  /*6fd0*/  ISETP.GE.AND P6, PT, R166, 0xc1, PT ;  /* 0x000000c1a600780c */ /* 0x000fc60003fc6270 */
[----:B------:R-:W-:-:S04]  /*6fe0*/  IMAD.WIDE.U32 R110, R142, UR7, R110 ;  /* 0x000000078e6e7c25 */ /* 0x000fc8000f8e006e */
[----:B------:R-:W-:Y:S02]  /*6ff0*/  IMAD R115, R143, UR7, R114 ;  /* 0x000000078f737c24 */ /* 0x000fe4000f8e0272 */
[----:B------:R-:W-:Y:S01]  /*7000*/  FADD.FTZ R114, R218, R119 ;  /* 0x00000077da727221 */ /* 0x000fe20000010000 */
[C---:B------:R-:W-:Y:S02]  /*7010*/  IMAD R116, R146.reuse, UR8, RZ ;  /* 0x0000000892747c24 */ /* 0x040fe4000f8e02ff */
[----:B------:R-:W-:Y:S01]  /*7020*/  IMAD.WIDE.U32 R112, R146, UR7, R112 ;  /* 0x0000000792707c25 */ /* 0x000fe2000f8e0070 */
[----:B------:R-:W-:Y:S02]  /*7030*/  IADD3 R111, R111, R115, RZ ;  /* 0x000000736f6f7210 */ /* 0x000fe40007ffe0ff */
[----:B------:R0:W1:Y:S01]  /*7040*/  LDS R115, [R194+0x3280] ;  /* 0x00328000c2737984 */ /* 0x0000620000000800 */
[----:B------:R-:W-:-:S05]  /*7050*/  IMAD R117, R147, UR7, R116 ;  /* 0x0000000793757c24 */ /* 0x000fca000f8e0274 */
[----:B------:R-:W-:Y:S01]  /*7060*/  IADD3 R113, R113, R117, RZ ;  /* 0x0000007571717210 */ /* 0x000fe20007ffe0ff */
[----:B------:R-:W-:Y:S06]  /*7070*/  @!P0 BRA `(.L_x_6732) ;  /* 0x0000000000088947 */ /* 0x000fec0003800000 */
[----:B------:R2:W-:Y:S04]  /*7080*/  REDG.E.ADD.F32.FTZ.RN.STRONG.GPU desc[UR12][R110.64+-0xf00], R209 ;  /* 0xfff100d16e0079a6 */ /* 0x0005e8000c10f38c */
[----:B-1----:R2:W-:Y:S02]  /*7090*/  REDG.E.ADD.F32.FTZ.RN.STRONG.GPU desc[UR12][R112.64+-0xf00], R115 ;  /* 0xfff10073700079a6 */ /* 0x0025e4000c10f38c */
.L_x_6732:
[----:B------:R-:W-:Y:S05]  /*70a0*/  BSYNC B0 ;  /* 0x0000000000007941 */ /* 0x000fea0003800000 */
.L_x_6731:
[----:B------:R-:W3:Y:S01]  /*70b0*/  LDS R195, [R195+0x3380] ;  /* 0x00338000c3c37984 */ /* 0x000ee20000000800 */
[----:B------:R-:W-:Y:S04]  /*70c0*/  BSSY B0, `(.L_x_6733) ;  /* 0x0000004000007945 */ /* 0x000fe80003800000 */
[----:B------:R-:W-:Y:S05]  /*70d0*/  @!P1 BRA `(.L_x_6734) ;  /* 0x0000000000089947 */ /* 0x000fea0003800000 */
[----:B------:R4:W-:Y:S04]  /*70e0*/  REDG.E.ADD.F32.FTZ.RN.STRONG.GPU desc[UR12][R110.64+-0xe00], R211 ;  /* 0xfff200d36e0079a6 */ /* 0x0009e8000c10f38c */
[----:B---3--:R4:W-:Y:S02]  /*70f0*/  REDG.E.ADD.F32.FTZ.RN.STRONG.GPU desc[UR12][R112.64+-0xe00], R195 ;  /* 0xfff200c3700079a6 */ /* 0x0089e4000c10f38c */
.L_x_6734:
[----:B------:R-:W-:Y:S05]  /*7100*/  BSYNC B0 ;  /* 0x0000000000007941 */ /* 0x000fea0003800000 */
.L_x_6733:
        /* <DEDUP_REMOVED lines=11> */
.L_x_6736:
[----:B------:R-:W-:Y:S05]  /*71c0*/  BSYNC B0 ;  /* 0x0000000000007941 */ /* 0x000fea0003800000 */
.L_x_6735:
[----:B------:R-:W0:Y:S01]  /*71d0*/  LDS R197, [R197+0x3580] ;  /* 0x00358000c5c57984 */ /* 0x000e220000000800 */
[----:B------:R-:W-:Y:S04]  /*71e0*/  BSSY B0, `(.L_x_6737) ;  /* 0x0000004000007945 */ /* 0x000fe80003800000 */
[----:B------:R-:W-:Y:S05]  /*71f0*/  @!P1 BRA `(.L_x_6738) ;  /* 0x0000000000089947 */ /* 0x000fea0003800000 */
[----:B------:R1:W-:Y:S04]  /*7200*/  REDG.E.ADD.F32.FTZ.RN.STRONG.GPU desc[UR12][R110.64+-0xc00], R215 ;  /* 0xfff400d76e0079a6 */ /* 0x0003e8000c10f38c */
[----:B0-----:R1:W-:Y:S02]  /*7210*/  REDG.E.ADD.F32.FTZ.RN.STRONG.GPU desc[UR12][R112.64+-0xc00], R197 ;  /* 0xfff400c5700079a6 */ /* 0x0013e4000c10f38c */
.L_x_6738:
[----:B------:R-:W-:Y:S05]  /*7220*/  BSYNC B0 ;  /* 0x0000000000007941 */ /* 0x000fea0003800000 */
.L_x_6737:
[----:B-12---:R1:W2:Y:S01]  /*7230*/  LDS R115, [R198+0x3680] ;  /* 0x00368000c6737984 */ /* 0x0062a20000000800 */
[----:B------:R-:W-:Y:S04]  /*7240*/  BSSY B0, `(.L_x_6739) ;  /* 0x0000004000007945 */ /* 0x000fe80003800000 */
[----:B------:R-:W-:Y:S05]  /*7250*/  @!P2 BRA `(.L_x_6740) ;  /* 0x000000000008a947 */ /* 0x000fea0003800000 */
[----:B------:R0:W-:Y:S04]  /*7260*/  REDG.E.ADD.F32.FTZ.RN.STRONG.GPU desc[UR12][R110.64+-0xb00], R217 ;  /* 0xfff500d96e0079a6 */ /* 0x0001e8000c10f38c */
[----:B--2---:R2:W-:Y:S02]  /*7270*/  REDG.E.ADD.F32.FTZ.RN.STRONG.GPU desc[UR12][R112.64+-0xb00], R115 ;  /* 0xfff50073700079a6 */ /* 0x0045e4000c10f38c */
.L_x_6740:
[----:B------:R-:W-:Y:S05]  /*7280*/  BSYNC B0 ;  /* 0x0000000000007941 */ /* 0x000fea0003800000 */
.L_x_6739:
[----:B------:R-:W0:Y:S01]  /*7290*/  LDS R199, [R199+0x3780] ;  /* 0x00378000c7c77984 */ /* 0x000e220000000800 */
[----:B------:R-:W-:Y:S04]  /*72a0*/  BSSY B0, `(.L_x_6741) ;  /* 0x0000004000007945 */ /* 0x000fe80003800000 */
[----:B------:R-:W-:Y:S05]  /*72b0*/  @!P3 BRA `(.L_x_6742) ;  /* 0x000000000008b947 */ /* 0x000fea0003800000 */
[----:B------:R1:W-:Y:S04]  /*72c0*/  REDG.E.ADD.F32.FTZ.RN.STRONG.GPU desc[UR12][R110.64+-0xa00], R219 ;  /* 0xfff600db6e0079a6 */ /* 0x0003e8000c10f38c */
[----:B0-----:R1:W-:Y:S02]  /*72d0*/  REDG.E.ADD.F32.FTZ.RN.STRONG.GPU desc[UR12][R112.64+-0xa00], R199 ;  /* 0xfff600c7700079a6 */ /* 0x0013e4000c10f38c */
.L_x_6742:
[----:B------:R-:W-:Y:S05]  /*72e0*/  BSYNC B0 ;  /* 0x0000000000007941 */ /* 0x000fea0003800000 */
.L_x_6741:
[----:B--2---:R2:W0:Y:S01]  /*72f0*/  LDS R115, [R200+0x3880] ;  /* 0x00388000c8737984 */ /* 0x0044220000000800 */
[----:B------:R-:W-:Y:S04]  /*7300*/  BSSY B0, `(.L_x_6743) ;  /* 0x0000004000007945 */ /* 0x000fe80003800000 */
[----:B------:R-:W-:Y:S05]  /*7310*/  @!P4 BRA `(.L_x_6744) ;  /* 0x000000000008c947 */ /* 0x000fea0003800000 */
[----:B------:R1:W-:Y:S04]  /*7320*/  REDG.E.ADD.F32.FTZ.RN.STRONG.GPU desc[UR12][R110.64+-0x900], R221 ;  /* 0xfff700dd6e0079a6 */ /* 0x0003e8000c10f38c */
[----:B0-----:R1:W-:Y:S02]  /*7330*/  REDG.E.ADD.F32.FTZ.RN.STRONG.GPU desc[UR12][R112.64+-0x900], R115 ;  /* 0xfff70073700079a6 */ /* 0x0013e4000c10f38c */
.L_x_6744:
[----:B------:R-:W-:Y:S05]  /*7340*/  BSYNC B0 ;  /* 0x0000000000007941 */ /* 0x000fea0003800000 */
.L_x_6743:
[----:B01----:R0:W1:Y:S01]  /*7350*/  LDS R115, [R192+0x3980] ;  /* 0x00398000c0737984 */ /* 0x0030620000000800 */
[----:B------:R-:W-:Y:S04]  /*7360*/  BSSY B0, `(.L_x_6745) ;  /* 0x0000004000007945 */ /* 0x000fe80003800000 */
[----:B------:R-:W-:Y:S05]  /*7370*/  @!P5 BRA `(.L_x_6746) ;  /* 0x000000000008d947 */ /* 0x000fea0003800000 */
[----:B------:R0:W-:Y:S04]  /*7380*/  REDG.E.ADD.F32.FTZ.RN.STRONG.GPU desc[UR12][R110.64+-0x800], R223 ;  /* 0xfff800df6e0079a6 */ /* 0x0001e8000c10f38c */
[----:B-1----:R0:W-:Y:S02]  /*7390*/  REDG.E.ADD.F32.FTZ.RN.STRONG.GPU desc[UR12][R112.64+-0x800], R115 ;  /* 0xfff80073700079a6 */ /* 0x0021e4000c10f38c */
.L_x_6746:
[----:B------:R-:W-:Y:S05]  /*73a0*/  BSYNC B0 ;  /* 0x0000000000007941 */ /* 0x000fea0003800000 */
.L_x_6745:
        /* <DEDUP_REMOVED lines=11> */
.L_x_6748:
[----:B------:R-:W-:Y:S05]  /*7460*/  BSYNC B0 ;  /* 0x0000000000007941 */ /* 0x000fea0003800000 */
.L_x_6747:
[----:B01----:R0:W1:Y:S01]  /*7470*/  LDS R115, [R202+0x3b80] ;  /* 0x003b8000ca737984 */ /* 0x0030620000000800 */
[----:B------:R-:W-:Y:S04]  /*7480*/  BSSY B0, `(.L_x_6749) ;  /* 0x0000004000007945 */ /* 0x000fe80003800000 */
[----:B------:R-:W-:Y:S05]  /*7490*/  @!P1 BRA `(.L_x_6750) ;  /* 0x0000000000089947 */ /* 0x000fea0003800000 */
[----:B------:R0:W-:Y:S04]  /*74a0*/  REDG.E.ADD.F32.FTZ.RN.STRONG.GPU desc[UR12][R110.64+-0x600], R227 ;  /* 0xfffa00e36e0079a6 */ /* 0x0001e8000c10f38c */
[----:B-1----:R0:W-:Y:S02]  /*74b0*/  REDG.E.ADD.F32.FTZ.RN.STRONG.GPU desc[UR12][R112.64+-0x600], R115 ;  /* 0xfffa0073700079a6 */ /* 0x0021e4000c10f38c */
.L_x_6750:
[----:B------:R-:W-:Y:S05]  /*74c0*/  BSYNC B0 ;  /* 0x0000000000007941 */ /* 0x000fea0003800000 */
.L_x_6749:
[----:B------:R-:W0:Y:S01]  /*74d0*/  LDS R203, [R203+0x3c80] ;  /* 0x003c8000cbcb7984 */ /* 0x000e220000000800 */
[----:B------:R-:W-:Y:S04]  /*74e0*/  BSSY B0, `(.L_x_6751) ;  /* 0x0000004000007945 */ /* 0x000fe80003800000 */
[----:B------:R-:W-:Y:S05]  /*74f0*/  @!P2 BRA `(.L_x_6752) ;  /* 0x000000000008a947 */ /* 0x000fea0003800000 */
[----:B------:R1:W-:Y:S04]  /*7500*/  REDG.E.ADD.F32.FTZ.RN.STRONG.GPU desc[UR12][R110.64+-0x500], R229 ;  /* 0xfffb00e56e0079a6 */ /* 0x0003e8000c10f38c */
[----:B0-----:R0:W-:Y:S02]  /*7510*/  REDG.E.ADD.F32.FTZ.RN.STRONG.GPU desc[UR12][R112.64+-0x500], R203 ;  /* 0xfffb00cb700079a6 */ /* 0x0011e4000c10f38c */
.L_x_6752:
[----:B------:R-:W-:Y:S05]  /*7520*/  BSYNC B0 ;  /* 0x0000000000007941 */ /* 0x000fea0003800000 */
.L_x_6751:
[----:B01----:R0:W1:Y:S01]  /*7530*/  LDS R115, [R204+0x3d80] ;  /* 0x003d8000cc737984 */ /* 0x0030620000000800 */
[----:B------:R-:W-:Y:S04]  /*7540*/  BSSY B0, `(.L_x_6753) ;  /* 0x0000004000007945 */ /* 0x000fe80003800000 */
[----:B------:R-:W-:Y:S05]  /*7550*/  @!P3 BRA `(.L_x_6754) ;  /* 0x000000000008b947 */ /* 0x000fea0003800000 */
[----:B------:R0:W-:Y:S04]  /*7560*/  REDG.E.ADD.F32.FTZ.RN.STRONG.GPU desc[UR12][R110.64+-0x400], R231 ;  /* 0xfffc00e76e0079a6 */ /* 0x0001e8000c10f38c */
[----:B-1----:R0:W-:Y:S02]  /*7570*/  REDG.E.ADD.F32.FTZ.RN.STRONG.GPU desc[UR12][R112.64+-0x400], R115 ;  /* 0xfffc0073700079a6 */ /* 0x0021e4000c10f38c */
.L_x_6754:
[----:B------:R-:W-:Y:S05]  /*7580*/  BSYNC B0 ;  /* 0x0000000000007941 */ /* 0x000fea0003800000 */
.L_x_6753:
[----:B------:R-:W0:Y:S01]  /*7590*/  LDS R205, [R205+0x3e80] ;  /* 0x003e8000cdcd7984 */ /* 0x000e220000000800 */
[----:B------:R-:W-:Y:S04]  /*75a0*/  BSSY B0, `(.L_x_6755) ;  /* 0x0000004000007945 */ /* 0x000fe80003800000 */
[----:B------:R-:W-:Y:S05]  /*75b0*/  @!P4 BRA `(.L_x_6756) ;  /* 0x000000000008c947 */ /* 0x000fea0003800000 */
[----:B------:R1:W-:Y:S04]  /*75c0*/  REDG.E.ADD.F32.FTZ.RN.STRONG.GPU desc[UR12][R110.64+-0x300], R233 ;  /* 0xfffd00e96e0079a6 */ /* 0x0003e8000c10f38c */
[----:B0-----:R0:W-:Y:S02]  /*75d0*/  REDG.E.ADD.F32.FTZ.RN.STRONG.GPU desc[UR12][R112.64+-0x300], R205 ;  /* 0xfffd00cd700079a6 */ /* 0x0011e4000c10f38c */
.L_x_6756:
[----:B------:R-:W-:Y:S05]  /*75e0*/  BSYNC B0 ;  /* 0x0000000000007941 */ /* 0x000fea0003800000 */
.L_x_6755:
[----:B01----:R0:W1:Y:S01]  /*75f0*/  LDS R115, [R206+0x3f80] ;  /* 0x003f8000ce737984 */ /* 0x0030620000000800 */
[----:B------:R-:W-:Y:S04]  /*7600*/  BSSY B0, `(.L_x_6757) ;  /* 0x0000004000007945 */ /* 0x000fe80003800000 */
[----:B------:R-:W-:Y:S05]  /*7610*/  @!P5 BRA `(.L_x_6758) ;  /* 0x000000000008d947 */ /* 0x000fea0003800000 */
[----:B------:R0:W-:Y:S04]  /*7620*/  REDG.E.ADD.F32.FTZ.RN.STRONG.GPU desc[UR12][R110.64+-0x200], R235 ;  /* 0xfffe00eb6e0079a6 */ /* 0x0001e8000c10f38c */
[----:B-1----:R0:W-:Y:S02]  /*7630*/  REDG.E.ADD.F32.FTZ.RN.STRONG.GPU desc[UR12][R112.64+-0x200], R115 ;  /* 0xfffe0073700079a6 */ /* 0x0021e4000c10f38c */
.L_x_6758:
[----:B------:R-:W-:Y:S05]  /*7640*/  BSYNC B0 ;  /* 0x0000000000007941 */ /* 0x000fea0003800000 */
.L_x_6757:
[----:B------:R-:W0:Y:S01]  /*7650*/  LDS R207, [R207+0x4080] ;  /* 0x00408000cfcf7984 */ /* 0x000e220000000800 */
[----:B------:R-:W-:Y:S04]  /*7660*/  BSSY B0, `(.L_x_6759) ;  /* 0x0000004000007945 */ /* 0x000fe80003800000 */
[----:B------:R-:W-:Y:S05]  /*7670*/  @!P6 BRA `(.L_x_6760) ;  /* 0x000000000008e947 */ /* 0x000fea0003800000 */
[----:B------:R1:W-:Y:S04]  /*7680*/  REDG.E.ADD.F32.FTZ.RN.STRONG.GPU desc[UR12][R110.64+-0x100], R237 ;  /* 0xffff00ed6e0079a6 */ /* 0x0003e8000c10f38c */
[----:B0-----:R0:W-:Y:S02]  /*7690*/  REDG.E.ADD.F32.FTZ.RN.STRONG.GPU desc[UR12][R112.64+-0x100], R207 ;  /* 0xffff00cf700079a6 */ /* 0x0011e4000c10f38c */
.L_x_6760:
[----:B------:R-:W-:Y:S05]  /*76a0*/  BSYNC B0 ;  /* 0x0000000000007941 */ /* 0x000fea0003800000 */
.L_x_6759:
[----:B01--4-:R-:W0:Y:S01]  /*76b0*/  SHFL.DOWN P0, R111, R114, 0x1, 0x1f ;  /* 0x08201f00726f7f89 */ /* 0x013e220000000000 */
[----:B------:R-:W-:Y:S01]  /*76c0*/  FMUL.FTZ R113, R50, R171 ;  /* 0x000000ab32717220 */ /* 0x000fe20000410000 */
[----:B------:R-:W-:Y:S01]  /*76d0*/  FMUL.FTZ R50, R55, R123 ;  /* 0x0000007b37327220 */ /* 0x000fe20000410000 */
[-C--:B------:R-:W-:Y:S01]  /*76e0*/  FMUL.FTZ R110, R160, R181.reuse ;  /* 0x000000b5a06e7220 */ /* 0x080fe20000410000 */
        /* <DEDUP_REMOVED lines=20> */
[----:B0-----:R-:W-:Y:S01]  /*7830*/  @P0 FADD R111, R114, R111 ;  /* 0x0000006f726f0221 */ /* 0x001fe20000000000 */
[----:B------:R-:W-:Y:S01]  /*7840*/  FMUL.FTZ R114, R45, R177 ;  /* 0x000000b12d727220 */ /* 0x000fe20000410000 */
[-C--:B------:R-:W-:Y:S01]  /*7850*/  FMUL.FTZ R45, R160, R175.reuse ;  /* 0x000000afa02d7220 */ /* 0x080fe20000410000 */
[----:B------:R-:W-:Y:S01]  /*7860*/  FMUL.FTZ R175, R44, R175 ;  /* 0x000000af2caf7220 */ /* 0x000fe20000410000 */
[----:B------:R-:W-:Y:S01]  /*7870*/  FMUL.FTZ R44, R57, R191 ;  /* 0x000000bf392c7220 */ /* 0x000fe20000410000 */
[----:B------:R-:W0:Y:S01]  /*7880*/  SHFL.DOWN P0, R112, R111, 0x2, 0x1f ;  /* 0x08401f006f707f89 */ /* 0x000e220000000000 */
[----:B------:R-:W-:Y:S01]  /*7890*/  FMUL.FTZ R115, R45, R188 ;  /* 0x000000bc2d737220 */ /* 0x000fe20000410000 */
[C---:B------:R-:W-:Y:S01]  /*78a0*/  FMUL.FTZ R45, R160.reuse, R169 ;  /* 0x000000a9a02d7220 */ /* 0x040fe20000410000 */
[C---:B------:R-:W-:Y:S01]  /*78b0*/  FMUL.FTZ R177, R160.reuse, R177 ;  /* 0x000000b1a0b17220 */ /* 0x040fe20000410000 */
[----:B------:R-:W-:Y:S01]  /*78c0*/  FMUL.FTZ R191, R160, R191 ;  /* 0x000000bfa0bf7220 */ /* 0x000fe20000410000 */
[----:B------:R-:W-:Y:S01]  /*78d0*/  FFMA.FTZ R115, R72, R175, R115 ;  /* 0x000000af48737223 */ /* 0x000fe20000010073 */
[----:B------:R-:W-:Y:S01]  /*78e0*/  FMUL.FTZ R182, R45, R182 ;  /* 0x000000b62db67220 */ /* 0x000fe20000410000 */
[-C--:B------:R-:W-:Y:S01]  /*78f0*/  FMUL.FTZ R45, R160, R109.reuse ;  /* 0x0000006da02d7220 */ /* 0x080fe20000410000 */
        /* <DEDUP_REMOVED lines=16> */
[----:B0-----:R-:W-:Y:S01]  /*7a00*/  @P0 FADD R112, R111, R112 ;  /* 0x000000706f700221 */ /* 0x001fe20000000000 */
[----:B------:R-:W-:Y:S01]  /*7a10*/  FMUL.FTZ R111, R48, R167 ;  /* 0x000000a7306f7220 */ /* 0x000fe20000410000 */
[----:B------:R-:W-:Y:S01]  /*7a20*/  FMUL.FTZ R48, R53, R185 ;  /* 0x000000b935307220 */ /* 0x000fe20000410000 */
[C---:B------:R-:W-:Y:S01]  /*7a30*/  FMUL.FTZ R167, R160.reuse, R167 ;  /* 0x000000a7a0a77220 */ /* 0x040fe20000410000 */
[----:B------:R-:W-:Y:S01]  /*7a40*/  FMUL.FTZ R185, R160, R185 ;  /* 0x000000b9a0b97220 */ /* 0x000fe20000410000 */
[----:B------:R-:W0:Y:S01]  /*7a50*/  SHFL.DOWN P0, R119, R112, 0x4, 0x1f ;  /* 0x08801f0070777f89 */ /* 0x000e220000000000 */
[----:B------:R-:W-:Y:S01]  /*7a60*/  FADD.FTZ R78, R239, R78 ;  /* 0x0000004eef4e7221 */ /* 0x000fe20000010000 */
[----:B------:R-:W-:Y:S01]  /*7a70*/  FMUL.FTZ R167, R167, R180 ;  /* 0x000000b4a7a77220 */ /* 0x000fe20000410000 */
[----:B------:R-:W-:Y:S01]  /*7a80*/  FMUL.FTZ R174, R185, R174 ;  /* 0x000000aeb9ae7220 */ /* 0x000fe20000410000 */
[----:B------:R-:W-:Y:S01]  /*7a90*/  FADD.FTZ R77, R190, R77 ;  /* 0x0000004dbe4d7221 */ /* 0x000fe20000010000 */
[----:B------:R-:W-:Y:S01]  /*7aa0*/  FFMA.FTZ R102, R113, R35, R102 ;  /* 0x0000002371667223 */ /* 0x000fe20000010066 */
[----:B------:R-:W-:Y:S01]  /*7ab0*/  FFMA.FTZ R167, R68, R111, R167 ;  /* 0x0000006f44a77223 */ /* 0x000fe200000100a7 */
[----:B------:R-:W-:Y:S01]  /*7ac0*/  FFMA.FTZ R174, R65, R48, R174 ;  /* 0x0000003041ae7223 */ /* 0x000fe200000100ae */
[----:B------:R-:W-:Y:S01]  /*7ad0*/  FADD.FTZ R76, R115, R76 ;  /* 0x0000004c734c7221 */ /* 0x000fe20000010000 */
        /* <DEDUP_REMOVED lines=21> */
[----:B------:R-:W-:Y:S01]  /*7c30*/  FFMA.FTZ R51, R66, R109, R51 ;  /* 0x0000006d42337223 */ /* 0x000fe20000010033 */
[----:B------:R-:W-:Y:S01]  /*7c40*/  FMUL.FTZ R170, R45, R170 ;  /* 0x000000aa2daa7220 */ /* 0x000fe20000410000 */
[-C--:B------:R-:W-:Y:S01]  /*7c50*/  FMUL.FTZ R45, R160, R193.reuse ;  /* 0x000000c1a02d7220 */ /* 0x080fe20000410000 */
[----:B------:R-:W-:Y:S01]  /*7c60*/  FMUL.FTZ R186, R173, R186 ;  /* 0x000000baadba7220 */ /* 0x000fe20000410000 */
        /* <DEDUP_REMOVED lines=31> */
.L_x_6762:
[----:B------:R-:W-:Y:S05]  /*7e60*/  BSYNC B0 ;  /* 0x0000000000007941 */ /* 0x000fea0003800000 */
.L_x_6761:
[----:B------:R-:W-:Y:S01]  /*7e70*/  IADD3 R162, R162, 0x1, RZ ;  /* 0x00000001a2a27810 */ /* 0x000fe20007ffe0ff */
[----:B------:R-:W-:-:S03]  /*7e80*/  UIADD3 UR5, UP0, UR5, 0x1, URZ ;  /* 0x0000000105057890 */ /* 0x000fc6000ff1e03f */
[----:B------:R-:W-:Y:S01]  /*7e90*/  ISETP.GE.AND P0, PT, R162, UR30, PT ;  /* 0x0000001ea2007c0c */ /* 0x000fe2000bf06270 */
[----:B------:R-:W-:-:S12]  /*7ea0*/  UIADD3.X UR6, URZ, UR6, URZ, UP0, !UPT ;  /* 0x000000063f067290 */ /* 0x000fd800087fe43f */
[----:B------:R-:W-:Y:S05]  /*7eb0*/  @!P0 BRA `(.L_x_6763) ;  /* 0xffffffc800a48947 */ /* 0x000fea000383ffff */
.L_x_6719:
[----:B------:R-:W-:Y:S06]  /*7ec0*/  BAR.SYNC.DEFER_BLOCKING 0x0 ;  /* 0x0000000000007b1d */ /* 0x000fec0000010000 */
[----:B------:R-:W-:Y:S02]  /*7ed0*/  ULDC.64 UR6, c[0x0][0x390] ;  /* 0x0000e40000067ab9 */ /* 0x000fe40000000a00 */
[----:B------:R-:W4:Y:S01]  /*7ee0*/  LDC.64 R56, c[0x0][0x3a8] ;  /* 0x0000ea00ff387b82 */ /* 0x000f220000000a00 */
[----:B------:R-:W5:Y:S04]  /*7ef0*/  LDG.E.128 R32, desc[UR12][R150.64] ;  /* 0x0000000c96207981 */ /* 0x000f68000c1e1d00 */
[----:B------:R-:W2:Y:S04]  /*7f00*/  LDG.E.128 R40, desc[UR12][R150.64+0x200] ;  /* 0x0002000c96287981 */ /* 0x000ea8000c1e1d00 */
[----:B------:R-:W3:Y:S04]  /*7f10*/  LDG.E.128 R44, desc[UR12][R150.64+0x400] ;  /* 0x0004000c962c7981 */ /* 0x000ee8000c1e1d00 */
[----:B-1----:R-:W4:Y:S01]  /*7f20*/  LDG.E.128 R48, desc[UR12][R150.64+0x600] ;  /* 0x0006000c96307981 */ /* 0x002f22000c1e1d00 */
[----:B------:R-:W-:-:S03]  /*7f30*/  UIADD3 UR4, UR4, 0x1, URZ ;  /* 0x0000000104047890 */ /* 0x000fc6000fffe03f */
[----:B-----5:R-:W-:Y:S04]  /*7f40*/  STS.128 [R23], R32 ;  /* 0x0000002017007388 */ /* 0x020fe80000000c00 */
[----:B--2---:R1:W-:Y:S04]  /*7f50*/  STS.128 [R23+0x200], R40 ;  /* 0x0002002817007388 */ /* 0x0043e80000000c00 */
[----:B---3--:R2:W-:Y:S04]  /*7f60*/  STS.128 [R23+0x400], R44 ;  /* 0x0004002c17007388 */ /* 0x0085e80000000c00 */
[----:B----4-:R-:W-:Y:S01]  /*7f70*/  STS.128 [R23+0x600], R48 ;  /* 0x0006003017007388 */ /* 0x010fe20000000c00 */
[----:B------:R-:W-:-:S03]  /*7f80*/  NOP ;  /* 0x0000000000007918 */ /* 0x000fc60000000000 */
[----:B0-----:R-:W0:Y:S01]  /*7f90*/  LDS.128 R52, [R24+0x10] ;  /* 0x0000100018347984 */ /* 0x001e220000000c00 */
[----:B-1----:R-:W1:Y:S03]  /*7fa0*/  LDC.64 R42, c[0x0][0x388] ;  /* 0x0000e200ff2a7b82 */ /* 0x002e660000000a00 */
[----:B------:R-:W3:Y:S04]  /*7fb0*/  LDS.128 R28, [R24+0x20] ;  /* 0x00002000181c7984 */ /* 0x000ee80000000c00 */
[----:B------:R-:W4:Y:S01]  /*7fc0*/  LDS.128 R32, [R24] ;  /* 0x0000000018207984 */ /* 0x000f220000000c00 */
[----:B--2---:R-:W2:Y:S01]  /*7fd0*/  LDC.64 R44, c[0x0][0x3e0] ;  /* 0x0000f800ff2c7b82 */ /* 0x004ea20000000a00 */
[--C-:B0-----:R-:W-:Y:S01]  /*7fe0*/  FADD.FTZ R52, R52, R4.reuse ;  /* 0x0000000434347221 */ /* 0x101fe20000010000 */
[--C-:B------:R-:W-:Y:S01]  /*7ff0*/  FADD.FTZ R53, R53, R4.reuse ;  /* 0x0000000435357221 */ /* 0x100fe20000010000 */
[--C-:B------:R-:W-:Y:S01]  /*8000*/  FADD.FTZ R54, R54, R4.reuse ;  /* 0x0000000436367221 */ /* 0x100fe20000010000 */
[--C-:B------:R-:W-:Y:S01]  /*8010*/  FADD.FTZ R55, R55, R4.reuse ;  /* 0x0000000437377221 */ /* 0x100fe20000010000 */
[--C-:B---3--:R-:W-:Y:S01]  /*8020*/  FADD.FTZ R38, R28, R4.reuse ;  /* 0x000000041c267221 */ /* 0x108fe20000010000 */
[----:B------:R-:W-:Y:S01]  /*8030*/  FSETP.GTU.FTZ.AND P2, PT, R52, 20, PT ;  /* 0x41a000003400780b */ /* 0x000fe20003f5c000 */
[--C-:B------:R-:W-:Y:S01]  /*8040*/  FADD.FTZ R40, R29, R4.reuse ;  /* 0x000000041d287221 */ /* 0x100fe20000010000 */
[----:B------:R-:W-:Y:S01]  /*8050*/  FSETP.GTU.FTZ.AND P3, PT, R53, 20, PT ;  /* 0x41a000003500780b */ /* 0x000fe20003f7c000 */
[--C-:B----4-:R-:W-:Y:S01]  /*8060*/  FADD.FTZ R33, R33, R4.reuse ;  /* 0x0000000421217221 */ /* 0x110fe20000010000 */
[----:B------:R-:W-:Y:S01]  /*8070*/  FSETP.GTU.FTZ.AND P4, PT, R54, 20, PT ;  /* 0x41a000003600780b */ /* 0x000fe20003f9c000 */
[--C-:B------:R-:W-:Y:S01]  /*8080*/  FADD.FTZ R34, R34, R4.reuse ;  /* 0x0000000422227221 */ /* 0x100fe20000010000 */
        /* <DEDUP_REMOVED lines=12> */
[----:B------:R-:W-:-:S06]  /*8150*/  @!P6 FMUL.FTZ R29, R38, -1.4426950216293334961 ;  /* 0xbfb8aa3b261de820 */ /* 0x000fcc0000410000 */
[----:B------:R-:W3:Y:S08]  /*8160*/  @!P3 MUFU.EX2 R27, R27 ;  /* 0x0000001b001bb308 */ /* 0x000ef00000000800 */
[----:B------:R-:W4:Y:S01]  /*8170*/  @!P4 MUFU.EX2 R36, R36 ;  /* 0x000000240024c308 */ /* 0x000f220000000800 */
[----:B0-----:R-:W-:-:S07]  /*8180*/  @!P2 FADD.FTZ R26, R25, 1 ;  /* 0x3f800000191aa421 */ /* 0x001fce0000010000 */
[----:B------:R0:W5:Y:S01]  /*8190*/  @!P2 MUFU.RCP R41, R26 ;  /* 0x0000001a0029a308 */ /* 0x0001620000001000 */
[----:B---3--:R-:W-:-:S07]  /*81a0*/  @!P3 FADD.FTZ R25, R27, 1 ;  /* 0x3f8000001b19b421 */ /* 0x008fce0000010000 */
[----:B------:R-:W3:Y:S01]  /*81b0*/  @!P3 MUFU.RCP R28, R25 ;  /* 0x00000019001cb308 */ /* 0x000ee20000001000 */
[----:B----4-:R-:W-:Y:S01]  /*81c0*/  @!P4 FADD.FTZ R27, R36, 1 ;  /* 0x3f800000241bc421 */ /* 0x010fe20000010000 */
[----:B0-----:R-:W-:-:S06]  /*81d0*/  @!P0 FMUL.FTZ R26, R40, -1.4426950216293334961 ;  /* 0xbfb8aa3b281a8820 */ /* 0x001fcc0000410000 */
[----:B------:R-:W0:Y:S01]  /*81e0*/  @!P4 MUFU.RCP R27, R27 ;  /* 0x0000001b001bc308 */ /* 0x000e220000001000 */
[----:B-----5:R-:W-:Y:S01]  /*81f0*/  @!P2 FMUL.FTZ R84, R84, R41 ;  /* 0x000000295454a220 */ /* 0x020fe20000410000 */
[----:B------:R-:W-:-:S06]  /*8200*/  FSETP.GTU.FTZ.AND P2, PT, R33, 20, PT ;  /* 0x41a000002100780b */ /* 0x000fcc0003f5c000 */
[----:B------:R-:W4:Y:S01]  /*8210*/  @!P5 MUFU.EX2 R37, R37 ;  /* 0x000000250025d308 */ /* 0x000f220000000800 */
[----:B---3--:R-:W-:Y:S01]  /*8220*/  @!P3 FMUL.FTZ R85, R85, R28 ;  /* 0x0000001c5555b220 */ /* 0x008fe20000410000 */
[----:B------:R-:W-:Y:S01]  /*8230*/  FSETP.GTU.FTZ.AND P3, PT, R34, 20, PT ;  /* 0x41a000002200780b */ /* 0x000fe20003f7c000 */
[----:B------:R-:W-:-:S05]  /*8240*/  @!P1 FMUL.FTZ R28, R32, -1.4426950216293334961 ;  /* 0xbfb8aa3b201c9820 */ /* 0x000fca0000410000 */
[----:B------:R3:W5:Y:S01]  /*8250*/  @!P6 MUFU.EX2 R36, R29 ;  /* 0x0000001d0024e308 */ /* 0x0007620000000800 */
[----:B0-----:R-:W-:Y:S01]  /*8260*/  @!P4 FMUL.FTZ R86, R86, R27 ;  /* 0x0000001b5656c220 */ /* 0x001fe20000410000 */
[----:B------:R-:W-:-:S05]  /*8270*/  FSETP.GTU.FTZ.AND P4, PT, R35, 20, PT ;  /* 0x41a000002300780b */ /* 0x000fca0003f9c000 */
[----:B------:R-:W-:Y:S01]  /*8280*/  @!P3 FMUL.FTZ R34, R34, -1.4426950216293334961 ;  /* 0xbfb8aa3b2222b820 */ /* 0x000fe20000410000 */
[----:B------:R0:W1:Y:S01]  /*8290*/  @!P0 MUFU.EX2 R38, R26 ;  /* 0x0000001a00268308 */ /* 0x0000620000000800 */
[----:B---3--:R-:W-:Y:S01]  /*82a0*/  @!P2 FMUL.FTZ R29, R33, -1.4426950216293334961 ;  /* 0xbfb8aa3b211da820 */ /* 0x008fe20000410000 */
[----:B----4-:R-:W-:-:S05]  /*82b0*/  @!P5 FADD.FTZ R37, R37, 1 ;  /* 0x3f8000002525d421 */ /* 0x010fca0000010000 */
[----:B------:R-:W-:Y:S01]  /*82c0*/  @!P4 FMUL.FTZ R35, R35, -1.4426950216293334961 ;  /* 0xbfb8aa3b2323c820 */ /* 0x000fe20000410000 */
[----:B------:R-:W3:Y:S01]  /*82d0*/  @!P2 MUFU.EX2 R33, R29 ;  /* 0x0000001d0021a308 */ /* 0x000ee20000000800 */
[----:B0-----:R-:W0:Y:S01]  /*82e0*/  LDS.128 R24, [R24+0x30] ;  /* 0x0000300018187984 */ /* 0x001e220000000c00 */
[----:B-----5:R-:W-:Y:S01]  /*82f0*/  @!P6 FADD.FTZ R36, R36, 1 ;  /* 0x3f8000002424e421 */ /* 0x020fe20000010000 */
[----:B------:R-:W-:Y:S01]  /*8300*/  BAR.SYNC.DEFER_BLOCKING 0x0 ;  /* 0x0000000000007b1d */ /* 0x000fe20000010000 */
[----:B-1----:R-:W-:-:S05]  /*8310*/  @!P0 FADD.FTZ R38, R38, 1 ;  /* 0x3f80000026268421 */ /* 0x002fca0000010000 */
[----:B------:R1:W4:Y:S01]  /*8320*/  @!P1 MUFU.EX2 R32, R28 ;  /* 0x0000001c00209308 */ /* 0x0003220000000800 */
[----:B---3--:R-:W-:-:S07]  /*8330*/  @!P2 FADD.FTZ R33, R33, 1 ;  /* 0x3f8000002121a421 */ /* 0x008fce0000010000 */
[----:B------:R-:W3:Y:S01]  /*8340*/  @!P3 MUFU.EX2 R34, R34 ;  /* 0x000000220022b308 */ /* 0x000ee20000000800 */
[----:B-1----:R-:W-:-:S04]  /*8350*/  IMAD R28, R42, UR15, RZ ;  /* 0x0000000f2a1c7c24 */ /* 0x002fc8000f8e02ff */
[----:B------:R-:W-:Y:S02]  /*8360*/  IMAD R41, R43, UR14, R28 ;  /* 0x0000000e2b297c24 */ /* 0x000fe4000f8e021c */
[----:B------:R-:W-:Y:S01]  /*8370*/  IMAD.WIDE.U32 R28, R42, UR14, R152 ;  /* 0x0000000e2a1c7c25 */ /* 0x000fe2000f8e0098 */
[----:B------:R1:W5:Y:S03]  /*8380*/  @!P5 MUFU.RCP R40, R37 ;  /* 0x000000250028d308 */ /* 0x0003660000001000 */
[----:B------:R-:W-:Y:S01]  /*8390*/  FADD.FTZ R42, R30, R4 ;  /* 0x000000041e2a7221 */ /* 0x000fe20000010000 */
[----:B----4-:R-:W-:Y:S01]  /*83a0*/  @!P1 FADD.FTZ R32, R32, 1 ;  /* 0x3f80000020209421 */ /* 0x010fe20000010000 */
[----:B------:R-:W-:Y:S01]  /*83b0*/  STS.128 [R126], R92 ;  /* 0x0000005c7e007388 */ /* 0x000fe20000000c00 */
[----:B------:R-:W-:Y:S01]  /*83c0*/  IADD3 R29, R29, R41, RZ ;  /* 0x000000291d1d7210 */ /* 0x000fe20007ffe0ff */
[----:B------:R-:W-:-:S02]  /*83d0*/  IMAD.WIDE.U32 R152, R56, UR14, R152 ;  /* 0x0000000e38987c25 */ /* 0x000fc4000f8e0098 */
[----:B------:R-:W-:Y:S01]  /*83e0*/  STS.128 [R126+0x10], R96 ;  /* 0x000010607e007388 */ /* 0x000fe20000000c00 */
[----:B------:R2:W4:Y:S01]  /*83f0*/  @!P6 MUFU.RCP R43, R36 ;  /* 0x00000024002be308 */ /* 0x0005220000001000 */
[----:B-1----:R-:W-:Y:S02]  /*8400*/  IMAD R37, R3, UR6, RZ ;  /* 0x0000000603257c24 */ /* 0x002fe4000f8e02ff */
[----:B---3--:R-:W-:Y:S01]  /*8410*/  @!P3 FADD.FTZ R34, R34, 1 ;  /* 0x3f8000002222b421 */ /* 0x008fe20000010000 */
[C---:B------:R-:W-:Y:S01]  /*8420*/  IMAD.WIDE.U32 R28, R0.reuse, UR6, R28 ;  /* 0x00000006001c7c25 */ /* 0x040fe2000f8e001c */
[----:B------:R-:W-:Y:S03]  /*8430*/  STS.128 [R126+0x20], R100 ;  /* 0x000020647e007388 */ /* 0x000fe60000000c00 */
[----:B0-----:R-:W-:Y:S01]  /*8440*/  FADD.FTZ R49, R27, R4 ;  /* 0x000000041b317221 */ /* 0x001fe20000010000 */
[----:B------:R-:W-:Y:S01]  /*8450*/  IMAD R31, R0, UR7, R37 ;  /* 0x00000007001f7c24 */ /* 0x000fe2000f8e0225 */
[----:B------:R-:W0:Y:S01]  /*8460*/  @!P2 MUFU.RCP R30, R33 ;  /* 0x00000021001ea308 */ /* 0x000e220000001000 */
[----:B-----5:R-:W-:Y:S01]  /*8470*/  @!P5 FMUL.FTZ R87, R87, R40 ;  /* 0x000000285757d220 */ /* 0x020fe20000410000 */
[----:B--2---:R-:W-:Y:S01]  /*8480*/  LEA R36, P5, R28, R44, 0x2 ;  /* 0x0000002c1c247211 */ /* 0x004fe200078a10ff */
[----:B------:R-:W-:Y:S01]  /*8490*/  STS.128 [R126+0x30], R104 ;  /* 0x000030687e007388 */ /* 0x000fe20000000c00 */
[----:B------:R-:W-:Y:S01]  /*84a0*/  IADD3 R31, R29, R31, RZ ;  /* 0x0000001f1d1f7210 */ /* 0x000fe20007ffe0ff */
[----:B------:R-:W-:-:S03]  /*84b0*/  ULDC.64 UR6, c[0x0][0x3b0] ;  /* 0x0000ec0000067ab9 */ /* 0x000fc60000000a00 */
[----:B------:R-:W1:Y:S01]  /*84c0*/  @!P4 MUFU.EX2 R35, R35 ;  /* 0x000000230023c308 */ /* 0x000e620000000800 */
[----:B----4-:R-:W-:Y:S01]  /*84d0*/  @!P6 FMUL.FTZ R80, R80, R43 ;  /* 0x0000002b5050e220 */ /* 0x010fe20000410000 */
[----:B------:R-:W-:Y:S01]  /*84e0*/  LEA.HI.X R37, R28, R45, R31, 0x2, P5 ;  /* 0x0000002d1c257211 */ /* 0x000fe200028f141f */
[----:B------:R-:W-:Y:S01]  /*84f0*/  FADD.FTZ R31, R24, R4 ;  /* 0x00000004181f7221 */ /* 0x000fe20000010000 */
[----:B------:R-:W-:Y:S02]  /*8500*/  FSETP.GTU.FTZ.AND P6, PT, R42, 20, PT ;  /* 0x41a000002a00780b */ /* 0x000fe40003fdc000 */
[----:B------:R-:W-:Y:S01]  /*8510*/  FSETP.GTU.FTZ.AND P5, PT, R46, 20, PT ;  /* 0x41a000002e00780b */ /* 0x000fe20003fbc000 */
[----:B------:R-:W-:Y:S01]  /*8520*/  IMAD.WIDE R36, R22, 0x10, R36 ;  /* 0x0000001016247825 */ /* 0x000fe200078e0224 */
[----:B------:R2:W3:Y:S03]  /*8530*/  @!P1 MUFU.RCP R41, R32 ;  /* 0x0000002000299308 */ /* 0x0004e60000001000 */
[----:B0-----:R-:W-:Y:S01]  /*8540*/  @!P2 FMUL.FTZ R89, R89, R30 ;  /* 0x0000001e5959a220 */ /* 0x001fe20000410000 */
[----:B------:R-:W-:-:S04]  /*8550*/  FADD.FTZ R30, R26, R4 ;  /* 0x000000041a1e7221 */ /* 0x000fc80000010000 */
[----:B------:R-:W0:Y:S01]  /*8560*/  @!P3 MUFU.RCP R29, R34 ;  /* 0x00000022001db308 */ /* 0x000e220000001000 */
[----:B--2---:R-:W-:Y:S01]  /*8570*/  FADD.FTZ R32, R25, R4 ;  /* 0x0000000419207221 */ /* 0x004fe20000010000 */
[----:B-1----:R-:W-:Y:S01]  /*8580*/  @!P4 FADD.FTZ R35, R35, 1 ;  /* 0x3f8000002323c421 */ /* 0x002fe20000010000 */
[----:B------:R-:W-:Y:S01]  /*8590*/  @!P6 FMUL.FTZ R24, R42, -1.4426950216293334961 ;  /* 0xbfb8aa3b2a18e820 */ /* 0x000fe20000410000 */
[----:B------:R-:W-:Y:S02]  /*85a0*/  @!P5 FMUL.FTZ R25, R46, -1.4426950216293334961 ;  /* 0xbfb8aa3b2e19d820 */ /* 0x000fe40000410000 */
[----:B------:R-:W-:Y:S02]  /*85b0*/  FSETP.GTU.FTZ.AND P2, PT, R32, 20, PT ;  /* 0x41a000002000780b */ /* 0x000fe40003f5c000 */
[----:B------:R-:W1:Y:S01]  /*85c0*/  @!P4 MUFU.RCP R28, R35 ;  /* 0x00000023001cc308 */ /* 0x000e620000001000 */
[----:B---3--:R-:W-:Y:S01]  /*85d0*/  @!P1 FMUL.FTZ R88, R88, R41 ;  /* 0x0000002958589220 */ /* 0x008fe20000410000 */
[----:B------:R-:W-:Y:S01]  /*85e0*/  FSETP.GTU.FTZ.AND P1, PT, R31, 20, PT ;  /* 0x41a000001f00780b */ /* 0x000fe20003f3c000 */
[----:B------:R-:W-:Y:S01]  /*85f0*/  NOP ;  /* 0x0000000000007918 */ /* 0x000fe20000000000 */
[----:B0-----:R-:W-:Y:S01]  /*8600*/  @!P3 FMUL.FTZ R90, R90, R29 ;  /* 0x0000001d5a5ab220 */ /* 0x001fe20000410000 */
[----:B------:R-:W-:-:S03]  /*8610*/  FSETP.GTU.FTZ.AND P3, PT, R30, 20, PT ;  /* 0x41a000001e00780b */ /* 0x000fc60003f7c000 */
[----:B------:R0:W2:Y:S01]  /*8620*/  @!P6 MUFU.EX2 R44, R24 ;  /* 0x00000018002ce308 */ /* 0x0000a20000000800 */
[----:B------:R-:W3:Y:S06]  /*8630*/  LDS.128 R40, [R23] ;  /* 0x0000000017287984 */ /* 0x000eec0000000c00 */
[----:B------:R-:W-:Y:S01]  /*8640*/  @!P1 FMUL.FTZ R26, R31, -1.4426950216293334961 ;  /* 0xbfb8aa3b1f1a9820 */ /* 0x000fe20000410000 */
[----:B-1----:R-:W-:Y:S01]  /*8650*/  @!P4 FMUL.FTZ R91, R91, R28 ;  /* 0x0000001c5b5bc220 */ /* 0x002fe20000410000 */
[----:B------:R-:W-:Y:S01]  /*8660*/  FSETP.GTU.FTZ.AND P4, PT, R49, 20, PT ;  /* 0x41a000003100780b */ /* 0x000fe20003f9c000 */
[----:B------:R-:W1:Y:S01]  /*8670*/  @!P5 MUFU.EX2 R45, R25 ;  /* 0x00000019002dd308 */ /* 0x000e620000000800 */
[----:B0-----:R-:W-:-:S02]  /*8680*/  @!P2 FMUL.FTZ R24, R32, -1.4426950216293334961 ;  /* 0xbfb8aa3b2018a820 */ /* 0x001fc40000410000 */
[----:B------:R-:W0:Y:S01]  /*8690*/  LDS.128 R32, [R23+0x600] ;  /* 0x0006000017207984 */ /* 0x000e220000000c00 */
[----:B------:R-:W-:-:S03]  /*86a0*/  @!P3 FMUL.FTZ R27, R30, -1.4426950216293334961 ;  /* 0xbfb8aa3b1e1bb820 */ /* 0x000fc60000410000 */
[----:B------:R-:W4:Y:S01]  /*86b0*/  LDS.128 R28, [R23+0x200] ;  /* 0x00020000171c7984 */ /* 0x000f220000000c00 */
[----:B------:R-:W5:Y:S01]  /*86c0*/  @!P1 MUFU.EX2 R46, R26 ;  /* 0x0000001a002e9308 */ /* 0x000f620000000800 */
[----:B--2---:R-:W-:-:S03]  /*86d0*/  @!P6 FADD.FTZ R44, R44, 1 ;  /* 0x3f8000002c2ce421 */ /* 0x004fc60000010000 */
[----:B------:R-:W-:-:S04]  /*86e0*/  @!P4 FMUL.FTZ R49, R49, -1.4426950216293334961 ;  /* 0xbfb8aa3b3131c820 */ /* 0x000fc80000410000 */
[----:B------:R-:W2:Y:S01]  /*86f0*/  @!P2 MUFU.EX2 R47, R24 ;  /* 0x00000018002fa308 */ /* 0x000ea20000000800 */
[----:B-1----:R-:W-:-:S07]  /*8700*/  @!P5 FADD.FTZ R45, R45, 1 ;  /* 0x3f8000002d2dd421 */ /* 0x002fce0000010000 */
[----:B------:R1:W0:Y:S01]  /*8710*/  @!P3 MUFU.EX2 R48, R27 ;  /* 0x0000001b0030b308 */ /* 0x0002220000000800 */
[----:B-----5:R-:W-:-:S07]  /*8720*/  @!P1 FADD.FTZ R46, R46, 1 ;  /* 0x3f8000002e2e9421 */ /* 0x020fce0000010000 */
[----:B------:R-:W5:Y:S01]  /*8730*/  @!P4 MUFU.EX2 R49, R49 ;  /* 0x000000310031c308 */ /* 0x000f620000000800 */
[----:B-1----:R-:W1:Y:S01]  /*8740*/  LDS.128 R24, [R23+0x400] ;  /* 0x0004000017187984 */ /* 0x002e620000000c00 */
[----:B--2---:R-:W-:-:S03]  /*8750*/  @!P2 FADD.FTZ R47, R47, 1 ;  /* 0x3f8000002f2fa421 */ /* 0x004fc60000010000 */
[----:B---3--:R-:W-:Y:S03]  /*8760*/  STG.E.128 desc[UR12][R36.64], R40 ;  /* 0x0000002824007986 */ /* 0x008fe6000c101d0c */
[----:B------:R-:W2:Y:S01]  /*8770*/  @!P6 MUFU.RCP R51, R44 ;  /* 0x0000002c0033e308 */ /* 0x000ea20000001000 */
[----:B0-----:R-:W-:Y:S01]  /*8780*/  @!P3 FADD.FTZ R48, R48, 1 ;  /* 0x3f8000003030b421 */ /* 0x001fe20000010000 */
[----:B------:R-:W-:Y:S04]  /*8790*/  STG.E.128 desc[UR12][R36.64+0x600], R32 ;  /* 0x0006002024007986 */ /* 0x000fe8000c101d0c */
[----:B----4-:R-:W-:Y:S02]  /*87a0*/  STG.E.128 desc[UR12][R36.64+0x200], R28 ;  /* 0x0002001c24007986 */ /* 0x010fe4000c101d0c */
[----:B------:R0:W3:Y:S01]  /*87b0*/  @!P0 MUFU.RCP R50, R38 ;  /* 0x0000002600328308 */ /* 0x0000e20000001000 */
[----:B-----5:R-:W-:-:S07]  /*87c0*/  @!P4 FADD.FTZ R49, R49, 1 ;  /* 0x3f8000003131c421 */ /* 0x020fce0000010000 */
[----:B------:R-:W4:Y:S01]  /*87d0*/  @!P5 MUFU.RCP R52, R45 ;  /* 0x0000002d0034d308 */ /* 0x000f220000001000 */
[----:B0-----:R-:W-:Y:S01]  /*87e0*/  FADD.FTZ R38, R88, R9 ;  /* 0x0000000958267221 */ /* 0x001fe20000010000 */
[----:B--2---:R-:W-:-:S03]  /*87f0*/  @!P6 FMUL.FTZ R82, R82, R51 ;  /* 0x000000335252e220 */ /* 0x004fc60000410000 */
[----:B------:R-:W-:-:S03]  /*8800*/  FADD.FTZ R9, R38, R89 ;  /* 0x0000005926097221 */ /* 0x000fc60000010000 */
[----:B------:R-:W0:Y:S01]  /*8810*/  @!P1 MUFU.RCP R53, R46 ;  /* 0x0000002e00359308 */ /* 0x000e220000001000 */
[----:B------:R-:W-:Y:S01]  /*8820*/  FADD.FTZ R38, R9, R90 ;  /* 0x0000005a09267221 */ /* 0x000fe20000010000 */
[----:B---3--:R-:W-:-:S03]  /*8830*/  @!P0 FMUL.FTZ R81, R81, R50 ;  /* 0x0000003251518220 */ /* 0x008fc60000410000 */
[----:B------:R-:W-:-:S03]  /*8840*/  FADD.FTZ R9, R38, R91 ;  /* 0x0000005b26097221 */ /* 0x000fc60000010000 */
[----:B------:R-:W2:Y:S01]  /*8850*/  @!P2 MUFU.RCP R54, R47 ;  /* 0x0000002f0036a308 */ /* 0x000ea20000001000 */
[----:B-1----:R1:W-:Y:S01]  /*8860*/  STG.E.128 desc[UR12][R36.64+0x400], R24 ;  /* 0x0004001824007986 */ /* 0x0023e2000c101d0c */
[----:B----4-:R-:W-:Y:S01]  /*8870*/  @!P5 FMUL.FTZ R83, R83, R52 ;  /* 0x000000345353d220 */ /* 0x010fe20000410000 */
[----:B------:R-:W-:Y:S01]  /*8880*/  FADD.FTZ R38, R9, R84 ;  /* 0x0000005409267221 */ /* 0x000fe20000010000 */
[----:B------:R-:W-:Y:S01]  /*8890*/  IADD3 R10, P5, R10, -0x1000, RZ ;  /* 0xfffff0000a0a7810 */ /* 0x000fe20007fbe0ff */
[----:B------:R-:W-:Y:S02]  /*88a0*/  BAR.SYNC.DEFER_BLOCKING 0x0 ;  /* 0x0000000000007b1d */ /* 0x000fe40000010000 */
[----:B------:R-:W-:Y:S01]  /*88b0*/  FADD.FTZ R9, R38, R85 ;  /* 0x0000005526097221 */ /* 0x000fe20000010000 */
[----:B------:R-:W-:Y:S01]  /*88c0*/  IADD3.X R11, R11, -0x1, RZ, P5, !PT ;  /* 0xffffffff0b0b7810 */ /* 0x000fe20002ffe4ff */
[----:B0-----:R-:W-:Y:S01]  /*88d0*/  @!P1 FMUL.FTZ R76, R76, R53 ;  /* 0x000000354c4c9220 */ /* 0x001fe20000410000 */
[----:B------:R-:W-:Y:S01]  /*88e0*/  IADD3 R12, P1, R12, -0x1000, RZ ;  /* 0xfffff0000c0c7810 */ /* 0x000fe20007f3e0ff */
[----:B------:R-:W0:Y:S03]  /*88f0*/  @!P3 MUFU.RCP R55, R48 ;  /* 0x000000300037b308 */ /* 0x000e260000001000 */
[----:B------:R-:W-:Y:S01]  /*8900*/  IADD3.X R13, R13, -0x1, RZ, P1, !PT ;  /* 0xffffffff0d0d7810 */ /* 0x000fe20000ffe4ff */
[----:B--2---:R-:W-:Y:S01]  /*8910*/  @!P2 FMUL.FTZ R77, R77, R54 ;  /* 0x000000364d4da220 */ /* 0x004fe20000410000 */
[----:B------:R-:W-:-:S03]  /*8920*/  IADD3 R16, P2, R16, -0x1000, RZ ;  /* 0xfffff00010107810 */ /* 0x000fc60007f5e0ff */
[----:B------:R-:W2:Y:S01]  /*8930*/  @!P4 MUFU.RCP R44, R49 ;  /* 0x00000031002cc308 */ /* 0x000ea20000001000 */
[----:B-1----:R-:W1:Y:S01]  /*8940*/  LDC.64 R36, c[0x0][0x3f0] ;  /* 0x0000fc00ff247b82 */ /* 0x002e620000000a00 */
[----:B------:R-:W-:Y:S02]  /*8950*/  IMAD R26, R56, UR15, RZ ;  /* 0x0000000f381a7c24 */ /* 0x000fe4000f8e02ff */
[----:B------:R-:W-:Y:S01]  /*8960*/  FADD.FTZ R24, R9, R86 ;  /* 0x0000005609187221 */ /* 0x000fe20000010000 */
[----:B------:R-:W-:Y:S01]  /*8970*/  IADD3.X R17, R17, -0x1, RZ, P2, !PT ;  /* 0xffffffff11117810 */ /* 0x000fe200017fe4ff */
[----:B------:R-:W-:Y:S02]  /*8980*/  IMAD R25, R57, UR14, R26 ;  /* 0x0000000e39197c24 */ /* 0x000fe4000f8e021a */
[----:B------:R-:W-:Y:S01]  /*8990*/  FADD.FTZ R9, R24, R87 ;  /* 0x0000005718097221 */ /* 0x000fe20000010000 */
[----:B0-----:R-:W-:Y:S01]  /*89a0*/  @!P3 FMUL.FTZ R78, R78, R55 ;  /* 0x000000374e4eb220 */ /* 0x001fe20000410000 */
[----:B------:R-:W-:Y:S01]  /*89b0*/  STS.128 [R126], R88 ;  /* 0x000000587e007388 */ /* 0x000fe20000000c00 */
[----:B------:R-:W-:-:S02]  /*89c0*/  IADD3 R153, R153, R25, RZ ;  /* 0x0000001999997210 */ /* 0x000fc40007ffe0ff */
[----:B------:R-:W-:Y:S01]  /*89d0*/  IADD3 R18, P3, R18, -0x1000, RZ ;  /* 0xfffff00012127810 */ /* 0x000fe20007f7e0ff */
[----:B------:R-:W-:Y:S01]  /*89e0*/  STS.128 [R126+0x10], R84 ;  /* 0x000010547e007388 */ /* 0x000fe20000000c00 */
[----:B------:R-:W-:-:S04]  /*89f0*/  IMAD.WIDE.U32 R24, R0, UR6, R152 ;  /* 0x0000000600187c25 */ /* 0x000fc8000f8e0098 */
[----:B--2---:R-:W-:Y:S01]  /*8a00*/  @!P4 FMUL.FTZ R79, R79, R44 ;  /* 0x0000002c4f4fc220 */ /* 0x004fe20000410000 */
[----:B------:R0:W-:Y:S01]  /*8a10*/  STS.128 [R126+0x20], R80 ;  /* 0x000020507e007388 */ /* 0x0001e20000000c00 */
[----:B------:R-:W-:Y:S02]  /*8a20*/  IADD3 R14, P4, R14, -0x1000, RZ ;  /* 0xfffff0000e0e7810 */ /* 0x000fe40007f9e0ff */
[----:B------:R-:W-:Y:S01]  /*8a30*/  IADD3.X R20, R20, -0x1, RZ, P3, !PT ;  /* 0xffffffff14147810 */ /* 0x000fe20001ffe4ff */
[----:B------:R2:W-:Y:S01]  /*8a40*/  STS.128 [R126+0x30], R76 ;  /* 0x0000304c7e007388 */ /* 0x0005e20000000c00 */
[----:B------:R-:W-:-:S03]  /*8a50*/  NOP ;  /* 0x0000000000007918 */ /* 0x000fc60000000000 */
[----:B------:R-:W3:Y:S01]  /*8a60*/  LDS.128 R28, [R23] ;  /* 0x00000000171c7984 */ /* 0x000ee20000000c00 */
[----:B-1----:R-:W-:Y:S02]  /*8a70*/  LEA R26, P0, R24, R36, 0x2 ;  /* 0x00000024181a7211 */ /* 0x002fe400078010ff */
[----:B------:R-:W-:Y:S01]  /*8a80*/  IADD3.X R15, R15, -0x1, RZ, P4, !PT ;  /* 0xffffffff0f0f7810 */ /* 0x000fe200027fe4ff */
[----:B------:R-:W1:Y:S01]  /*8a90*/  LDS.128 R32, [R23+0x200] ;  /* 0x0002000017207984 */ /* 0x000e620000000c00 */
        /* <DEDUP_REMOVED lines=8> */
[----:B------:R-:W-:Y:S02]  /*8b20*/  FADD.FTZ R83, R82, R83 ;  /* 0x0000005352537221 */ /* 0x000fe40000010000 */
[----:B------:R-:W-:Y:S02]  /*8b30*/  LEA.HI.X R27, R24, R37, R9, 0x2, P0 ;  /* 0x00000025181b7211 */ /* 0x000fe400000f1409 */
[----:B------:R-:W-:Y:S01]  /*8b40*/  ISETP.GT.AND P0, PT, R39, 0x1, PT ;  /* 0x000000012700780c */ /* 0x000fe20003f04270 */
[----:B--2---:R-:W-:Y:S01]  /*8b50*/  FADD.FTZ R76, R83, R76 ;  /* 0x0000004c534c7221 */ /* 0x004fe20000010000 */
[----:B----4-:R-:W-:-:S04]  /*8b60*/  IMAD.WIDE R22, R22, 0x10, R26 ;  /* 0x0000001016167825 */ /* 0x010fc800078e021a */
[----:B------:R-:W-:-:S04]  /*8b70*/  FADD.FTZ R77, R76, R77 ;  /* 0x0000004d4c4d7221 */ /* 0x000fc80000010000 */
[----:B------:R-:W-:-:S04]  /*8b80*/  FADD.FTZ R78, R77, R78 ;  /* 0x0000004e4d4e7221 */ /* 0x000fc80000010000 */
[----:B------:R-:W-:Y:S01]  /*8b90*/  FADD.FTZ R9, R78, R79 ;  /* 0x0000004f4e097221 */ /* 0x000fe20000010000 */
[----:B---3--:R2:W-:Y:S04]  /*8ba0*/  STG.E.128 desc[UR12][R22.64], R28 ;  /* 0x0000001c16007986 */ /* 0x0085e8000c101d0c */
[----:B-1----:R2:W-:Y:S04]  /*8bb0*/  STG.E.128 desc[UR12][R22.64+0x200], R32 ;  /* 0x0002002016007986 */ /* 0x0025e8000c101d0c */
[----:B0-----:R2:W-:Y:S04]  /*8bc0*/  STG.E.128 desc[UR12][R22.64+0x400], R40 ;  /* 0x0004002816007986 */ /* 0x0015e8000c101d0c */
[----:B-----5:R2:W-:Y:S01]  /*8bd0*/  STG.E.128 desc[UR12][R22.64+0x600], R44 ;  /* 0x0006002c16007986 */ /* 0x0205e2000c101d0c */
[----:B------:R-:W-:Y:S05]  /*8be0*/  @P0 BRA `(.L_x_6764) ;  /* 0xffffff7c008c0947 */ /* 0x000fea000383ffff */
.L_x_6685:
[----:B------:R-:W-:Y:S02]  /*8bf0*/  ULDC.64 UR4, c[0x0][0x3d8] ;  /* 0x0000f60000047ab9 */ /* 0x000fe40000000a00 */
[----:B------:R-:W-:-:S04]  /*8c00*/  ISETP.NE.U32.AND P0, PT, RZ, UR4, PT ;  /* 0x00000004ff007c0c */ /* 0x000fc8000bf05070 */
[----:B------:R-:W-:-:S13]  /*8c10*/  ISETP.NE.AND.EX P0, PT, RZ, UR5, PT, P0 ;  /* 0x00000005ff007c0c */ /* 0x000fda000bf05300 */
[----:B------:R-:W-:Y:S05]  /*8c20*/  @!P0 BRA `(.L_x_6765) ;  /* 0x0000000000808947 */ /* 0x000fea0003800000 */
[----:B-----5:R-:W0:Y:S01]  /*8c30*/  SHFL.DOWN P0, R2, R149, 0x1, 0x1f ;  /* 0x08201f0095027f89 */ /* 0x020e220000000000 */
[----:B------:R-:W-:Y:S01]  /*8c40*/  BSSY B0, `(.L_x_6765) ;  /* 0x000001e000007945 */ /* 0x000fe20003800000 */
[----:B------:R-:W1:Y:S01]  /*8c50*/  S2R R6, SR_LANEID ;  /* 0x0000000000067919 */ /* 0x000e620000000000 */
[----:B------:R-:W3:Y:S01]  /*8c60*/  S2R R8, SR_TID.X ;  /* 0x0000000000087919 */ /* 0x000ee20000002100 */
[----:B0-----:R-:W-:-:S05]  /*8c70*/  @P0 FADD R2, R2, R149 ;  /* 0x0000009502020221 */ /* 0x001fca0000000000 */
[----:B------:R-:W0:Y:S01]  /*8c80*/  SHFL.DOWN P0, R5, R2, 0x2, 0x1f ;  /* 0x08401f0002057f89 */ /* 0x000e220000000000 */
        /* <DEDUP_REMOVED lines=25> */
.L_x_6766:
[----:B------:R-:W-:Y:S05]  /*8e20*/  BSYNC B0 ;  /* 0x0000000000007941 */ /* 0x000fea0003800000 */
.L_x_6765:
[----:B------:R-:W-:Y:S01]  /*8e30*/  ULDC.64 UR4, c[0x0][0x3f8] ;  /* 0x0000fe0000047ab9 */ /* 0x000fe20000000a00 */
[----:B------:R-:W-:Y:S01]  /*8e40*/  BSSY B0, `(.L_x_6767) ;  /* 0x0000026000007945 */ /* 0x000fe20003800000 */
[----:B------:R-:W-:-:S04]  /*8e50*/  ISETP.NE.U32.AND P0, PT, RZ, UR4, PT ;  /* 0x00000004ff007c0c */ /* 0x000fc8000bf05070 */
[----:B------:R-:W-:-:S13]  /*8e60*/  ISETP.NE.AND.EX P0, PT, RZ, UR5, PT, P0 ;  /* 0x00000005ff007c0c */ /* 0x000fda000bf05300 */
[----:B------:R-:W-:Y:S05]  /*8e70*/  @!P0 BRA `(.L_x_6768) ;  /* 0x0000000000848947 */ /* 0x000fea0003800000 */
[----:B------:R-:W-:Y:S06]  /*8e80*/  BAR.SYNC.DEFER_BLOCKING 0x0 ;  /* 0x0000000000007b1d */ /* 0x000fec0000010000 */
[----:B-----5:R-:W3:Y:S01]  /*8e90*/  SHFL.DOWN P0, R2, R9, 0x1, 0x1f ;  /* 0x08201f0009027f89 */ /* 0x020ee20000000000 */
[----:B01----:R-:W0:Y:S01]  /*8ea0*/  S2R R6, SR_LANEID ;  /* 0x0000000000067919 */ /* 0x003e220000000000 */
[----:B------:R-:W1:Y:S01]  /*8eb0*/  S2R R11, SR_TID.X ;  /* 0x00000000000b7919 */ /* 0x000e620000002100 */
[----:B---3--:R-:W-:-:S05]  /*8ec0*/  @P0 FADD R2, R2, R9 ;  /* 0x0000000902020221 */ /* 0x008fca0000000000 */
[----:B------:R-:W3:Y:S01]  /*8ed0*/  SHFL.DOWN P0, R5, R2, 0x2, 0x1f ;  /* 0x08401f0002057f89 */ /* 0x000ee20000000000 */
[----:B0-----:R-:W-:-:S13]  /*8ee0*/  ISETP.NE.AND P1, PT, R6, RZ, PT ;  /* 0x000000ff0600720c */ /* 0x001fda0003f25270 */
[----:B------:R-:W0:Y:S01]  /*8ef0*/  @!P1 S2R R13, SR_CgaCtaId ;  /* 0x00000000000d9919 */ /* 0x000e220000008800 */
[----:B------:R-:W-:Y:S01]  /*8f00*/  @!P1 MOV R8, 0x400 ;  /* 0x0000040000089802 */ /* 0x000fe20000000f00 */
[----:B---3--:R-:W-:Y:S01]  /*8f10*/  @P0 FADD R5, R2, R5 ;  /* 0x0000000502050221 */ /* 0x008fe20000000000 */
        /* <DEDUP_REMOVED lines=23> */
.L_x_6768:
[----:B0-----:R-:W0:Y:S02]  /*9090*/  S2R R11, SR_TID.X ;  /* 0x00000000000b7919 */ /* 0x001e240000002100 */
.L_x_6769:
[----:B------:R-:W-:Y:S05]  /*90a0*/  BSYNC B0 ;  /* 0x0000000000007941 */ /* 0x000fea0003800000 */
.L_x_6767:
[----:B------:R-:W-:Y:S02]  /*90b0*/  ULDC UR10, c[0x0][0x21c] ;  /* 0x00008700000a7ab9 */ /* 0x000fe40000000800 */
[----:B0-----:R-:W-:-:S13]  /*90c0*/  ISETP.GE.AND P0, PT, R11, UR10, PT ;  /* 0x0000000a0b007c0c */ /* 0x001fda000bf06270 */
[----:B------:R-:W-:Y:S05]  /*90d0*/  @P0 EXIT ;  /* 0x000000000000094d */ /* 0x000fea0003800000 */
[----:B------:R-:W0:Y:S01]  /*90e0*/  S2UR UR5, SR_CgaCtaId ;  /* 0x00000000000579c3 */ /* 0x000e220000008800 */
[----:B------:R-:W-:Y:S01]  /*90f0*/  ULDC.64 UR6, c[0x0][0x338] ;  /* 0x0000ce0000067ab9 */ /* 0x000fe20000000a00 */
[----:B------:R-:W-:Y:S01]  /*9100*/  UMOV UR4, 0x400 ;  /* 0x0000040000047882 */ /* 0x000fe20000000000 */
[----:B---3--:R-:W-:Y:S01]  /*9110*/  IMAD R5, R3, UR6, RZ ;  /* 0x0000000603057c24 */ /* 0x008fe2000f8e02ff */
[----:B------:R-:W-:Y:S01]  /*9120*/  ULDC.64 UR8, c[0x0][0x3c0] ;  /* 0x0000f00000087ab9 */ /* 0x000fe20000000a00 */
[----:B-----5:R-:W-:-:S04]  /*9130*/  IMAD.WIDE.U32 R2, R0, UR6, RZ ;  /* 0x0000000600027c25 */ /* 0x020fc8000f8e00ff */
[----:B------:R-:W-:Y:S01]  /*9140*/  IMAD R5, R0, UR7, R5 ;  /* 0x0000000700057c24 */ /* 0x000fe2000f8e0205 */
[----:B------:R-:W-:-:S04]  /*9150*/  ULDC.64 UR6, c[0x0][0x340] ;  /* 0x0000d00000067ab9 */ /* 0x000fc80000000a00 */
[----:B------:R-:W-:Y:S01]  /*9160*/  IADD3 R13, R3, R5, RZ ;  /* 0x00000005030d7210 */ /* 0x000fe20007ffe0ff */
[----:B0-----:R-:W-:-:S03]  /*9170*/  ULEA UR4, UR5, UR4, 0x18 ;  /* 0x0000000405047291 */ /* 0x001fc6000f8ec03f */
[----:B------:R-:W-:-:S09]  /*9180*/  ULDC UR5, c[0x0][0x0] ;  /* 0x0000000000057ab9 */ /* 0x000fd20000000800 */
.L_x_6770:
[----:B------:R-:W-:Y:S02]  /*9190*/  LEA R0, R11, UR4, 0x2 ;  /* 0x000000040b007c11 */ /* 0x000fe4000f8e10ff */
[----:B------:R-:W-:Y:S02]  /*91a0*/  SHF.R.S32.HI R4, RZ, 0x1f, R11 ;  /* 0x0000001fff047819 */ /* 0x000fe4000001140b */
[----:B------:R-:W-:Y:S01]  /*91b0*/  MOV R5, R13 ;  /* 0x0000000d00057202 */ /* 0x000fe20000000f00 */
[----:B0-----:R-:W0:Y:S02]  /*91c0*/  LDS R9, [R0+0x5740] ;  /* 0x0057400000097984 */ /* 0x001e240000000800 */
[----:B-1--4-:R-:W-:Y:S01]  /*91d0*/  IMAD R6, R4, UR6, RZ ;  /* 0x0000000604067c24 */ /* 0x012fe2000f8e02ff */
        /* <DEDUP_REMOVED lines=11> */
.L_x_6723:
[----:B------:R-:W-:Y:S01]  /*9290*/  HFMA2.MMA R117, -RZ, RZ, 0, 5.9604644775390625e-08 ;  /* 0x00000001ff757435 */ /* 0x000fe200000001ff */
[----:B------:R-:W-:Y:S02]  /*92a0*/  MOV R115, R110 ;  /* 0x0000006e00737202 */ /* 0x000fe40000000f00 */
[----:B------:R-:W-:Y:S02]  /*92b0*/  MOV R120, RZ ;  /* 0x000000ff00787202 */ /* 0x000fe40000000f00 */
[----:B------:R-:W-:-:S07]  /*92c0*/  MOV R114, 0xffffffff ;  /* 0xffffffff00727802 */ /* 0x000fce0000000f00 */
[----:B-1---5:R-:W-:Y:S05]  /*92d0*/  WARPSYNC.COLLECTIVE R114, `(.L_x_6771) ;  /* 0x0000000072087348 */ /* 0x022fea0003c00000 */
[----:B------:R0:W2:Y:S02]  /*92e0*/  SHFL.UP P3, R112, R115, R117, R120 ;  /* 0x0400007573707389 */ /* 0x0000a40000060078 */
[----:B012--5:R-:W-:Y:S01]  /*92f0*/  ENDCOLLECTIVE ;  /* 0x000000000000791b */ /* 0x027fe20003800000 */
.L_x_6771:
[----:B------:R-:W-:Y:S02]  /*9300*/  MOV R115, R111 ;  /* 0x0000006f00737202 */ /* 0x000fe40000000f00 */
[----:B------:R-:W-:-:S07]  /*9310*/  MOV R113, R112 ;  /* 0x0000007000717202 */ /* 0x000fce0000000f00 */
[----:B------:R-:W-:Y:S05]  /*9320*/  WARPSYNC.COLLECTIVE R114, `(.L_x_6772) ;  /* 0x0000000072087348 */ /* 0x000fea0003c00000 */
[----:B------:R0:W1:Y:S02]  /*9330*/  SHFL.UP P3, R112, R115, R117, R120 ;  /* 0x0400007573707389 */ /* 0x0000640000060078 */
[----:B01----:R-:W-:Y:S01]  /*9340*/  ENDCOLLECTIVE ;  /* 0x000000000000791b */ /* 0x003fe20003800000 */
.L_x_6772:
        /* <DEDUP_REMOVED lines=8> */
.L_x_6773:
[----:B------:R-:W-:Y:S02]  /*93d0*/  MOV R115, R111 ;  /* 0x0000006f00737202 */ /* 0x000fe40000000f00 */
[----:B------:R-:W-:-:S07]  /*93e0*/  MOV R113, R112 ;  /* 0x0000007000717202 */ /* 0x000fce0000000f00 */
[----:B------:R-:W-:Y:S05]  /*93f0*/  WARPSYNC.COLLECTIVE R114, `(.L_x_6774) ;  /* 0x0000000072087348 */ /* 0x000fea0003c00000 */
[----:B------:R0:W1:Y:S02]  /*9400*/  SHFL.UP P3, R112, R115, R117, R120 ;  /* 0x0400007573707389 */ /* 0x0000640000060078 */
[----:B01----:R-:W-:Y:S01]  /*9410*/  ENDCOLLECTIVE ;  /* 0x000000000000791b */ /* 0x003fe20003800000 */
.L_x_6774:
        /* <DEDUP_REMOVED lines=8> */
.L_x_6775:
[----:B------:R-:W-:Y:S02]  /*94a0*/  MOV R115, R111 ;  /* 0x0000006f00737202 */ /* 0x000fe40000000f00 */
[----:B------:R-:W-:-:S07]  /*94b0*/  MOV R113, R112 ;  /* 0x0000007000717202 */ /* 0x000fce0000000f00 */
[----:B------:R-:W-:Y:S05]  /*94c0*/  WARPSYNC.COLLECTIVE R114, `(.L_x_6776) ;  /* 0x0000000072087348 */ /* 0x000fea0003c00000 */
[----:B------:R0:W1:Y:S02]  /*94d0*/  SHFL.UP P3, R112, R115, R117, R120 ;  /* 0x0400007573707389 */ /* 0x0000640000060078 */
[----:B01----:R-:W-:Y:S01]  /*94e0*/  ENDCOLLECTIVE ;  /* 0x000000000000791b */ /* 0x003fe20003800000 */
.L_x_6776:
        /* <DEDUP_REMOVED lines=8> */
.L_x_6777:
[----:B------:R-:W-:Y:S02]  /*9570*/  MOV R115, R111 ;  /* 0x0000006f00737202 */ /* 0x000fe40000000f00 */
[----:B------:R-:W-:-:S07]  /*9580*/  MOV R113, R112 ;  /* 0x0000007000717202 */ /* 0x000fce0000000f00 */
[----:B------:R-:W-:Y:S05]  /*9590*/  WARPSYNC.COLLECTIVE R114, `(.L_x_6778) ;  /* 0x0000000072087348 */ /* 0x000fea0003c00000 */
[----:B------:R0:W1:Y:S02]  /*95a0*/  SHFL.UP P3, R112, R115, R117, R120 ;  /* 0x0400007573707389 */ /* 0x0000640000060078 */
[----:B01----:R-:W-:Y:S01]  /*95b0*/  ENDCOLLECTIVE ;  /* 0x000000000000791b */ /* 0x003fe20003800000 */
.L_x_6778:
        /* <DEDUP_REMOVED lines=8> */
.L_x_6779:
[----:B------:R-:W-:Y:S02]  /*9640*/  MOV R115, R111 ;  /* 0x0000006f00737202 */ /* 0x000fe40000000f00 */
[----:B------:R-:W-:-:S07]  /*9650*/  MOV R113, R112 ;  /* 0x0000007000717202 */ /* 0x000fce0000000f00 */
[----:B------:R-:W-:Y:S05]  /*9660*/  WARPSYNC.COLLECTIVE R114, `(.L_x_6780) ;  /* 0x0000000072087348 */ /* 0x000fea0003c00000 */
[----:B------:R0:W1:Y:S02]  /*9670*/  SHFL.UP P3, R112, R115, R117, R120 ;  /* 0x0400007573707389 */ /* 0x0000640000060078 */
[----:B01----:R-:W-:Y:S01]  /*9680*/  ENDCOLLECTIVE ;  /* 0x000000000000791b */ /* 0x003fe20003800000 */
.L_x_6780:
[----:B------:R-:W-:Y:S05]  /*9690*/  BRA `(.L_x_6781) ;  /* 0xffffffc000547947 */ /* 0x000fea000383ffff */
.L_x_6724:
        /* <DEDUP_REMOVED lines=8> */
.L_x_6783:
[----:B------:R-:W-:Y:S05]  /*9720*/  BSYNC B0 ;  /* 0x0000000000007941 */ /* 0x000fea0003800000 */
.L_x_6782:
[----:B------:R-:W-:Y:S05]  /*9730*/  BRA `(.L_x_6784) ;  /* 0xffffffc000407947 */ /* 0x000fea000383ffff */
.L_x_6725:
        /* <DEDUP_REMOVED lines=8> */
.L_x_6786:
[----:B------:R-:W-:Y:S05]  /*97c0*/  BSYNC B0 ;  /* 0x0000000000007941 */ /* 0x000fea0003800000 */
.L_x_6785:
[----:B------:R-:W-:Y:S05]  /*97d0*/  BRA `(.L_x_6787) ;  /* 0xffffffc000207947 */ /* 0x000fea000383ffff */
.L_x_6726:
        /* <DEDUP_REMOVED lines=8> */
.L_x_6789:
[----:B------:R-:W-:Y:S05]  /*9860*/  BSYNC B0 ;  /* 0x0000000000007941 */ /* 0x000fea0003800000 */
.L_x_6788:
        /* <DEDUP_REMOVED lines=11> */
.L_x_6790:
[----:B------:R-:W-:Y:S05]  /*9920*/  WARPSYNC.COLLECTIVE R114, `(.L_x_6791) ;  /* 0x0000000072087348 */ /* 0x000fea0003c00000 */
[----:B------:R0:W1:Y:S02]  /*9930*/  SHFL.IDX P3, R171, R213, R215, R238 ;  /* 0x000000d7d5ab7389 */ /* 0x00006400000600ee */
[----:B01----:R-:W-:Y:S01]  /*9940*/  ENDCOLLECTIVE ;  /* 0x000000000000791b */ /* 0x003fe20003800000 */
.L_x_6791:
[----:B------:R-:W-:Y:S02]  /*9950*/  MOV R213, R169 ;  /* 0x000000a900d57202 */ /* 0x000fe40000000f00 */
[----:B------:R-:W-:Y:S02]  /*9960*/  MOV R111, R112 ;  /* 0x00000070006f7202 */ /* 0x000fe40000000f00 */
[----:B------:R-:W-:-:S07]  /*9970*/  MOV R112, R171 ;  /* 0x000000ab00707202 */ /* 0x000fce0000000f00 */
[----:B------:R-:W-:Y:S05]  /*9980*/  WARPSYNC.COLLECTIVE R114, `(.L_x_6792) ;  /* 0x0000000072087348 */ /* 0x000fea0003c00000 */
[----:B------:R0:W1:Y:S02]  /*9990*/  SHFL.IDX P3, R171, R213, R215, R238 ;  /* 0x000000d7d5ab7389 */ /* 0x00006400000600ee */
[----:B01----:R-:W-:Y:S01]  /*99a0*/  ENDCOLLECTIVE ;  /* 0x000000000000791b */ /* 0x003fe20003800000 */
.L_x_6792:
[----:B------:R-:W-:Y:S01]  /*99b0*/  MOV R113, R171 ;  /* 0x000000ab00717202 */ /* 0x000fe20000000f00 */
[----:B------:R-:W-:Y:S06]  /*99c0*/  BRA `(.L_x_6793) ;  /* 0xffffffbc00bc7947 */ /* 0x000fec000383ffff */
.L_x_6728:
[----:B------:R-:W-:Y:S01]  /*99d0*/  HFMA2.MMA R219, -RZ, RZ, 0, 5.9604644775390625e-08 ;  /* 0x00000001ffdb7435 */ /* 0x000fe200000001ff */
[----:B------:R-:W-:Y:S01]  /*99e0*/  MOV R217, R108 ;  /* 0x0000006c00d97202 */ /* 0x000fe20000000f00 */
[----:B------:R-:W-:Y:S01]  /*99f0*/  HFMA2.MMA R215, -RZ, RZ, 0, 0 ;  /* 0x00000000ffd77435 */ /* 0x000fe200000001ff */
[----:B------:R-:W-:Y:S02]  /*9a00*/  MOV R240, 0x1f ;  /* 0x0000001f00f07802 */ /* 0x000fe40000000f00 */
[----:B------:R-:W-:Y:S02]  /*9a10*/  MOV R114, 0xffffffff ;  /* 0xffffffff00727802 */ /* 0x000fe40000000f00 */
[----:B------:R-:W-:-:S07]  /*9a20*/  MOV R238, 0x1f ;  /* 0x0000001f00ee7802 */ /* 0x000fce0000000f00 */
[----:B---3-5:R-:W-:Y:S05]  /*9a30*/  WARPSYNC.COLLECTIVE R114, `(.L_x_6794) ;  /* 0x0000000072087348 */ /* 0x028fea0003c00000 */
[----:B------:R0:W1:Y:S02]  /*9a40*/  SHFL.DOWN P6, R115, R217, R219, R240 ;  /* 0x080000dbd9737389 */ /* 0x00006400000c00f0 */
[----:B01-3-5:R-:W-:Y:S01]  /*9a50*/  ENDCOLLECTIVE ;  /* 0x000000000000791b */ /* 0x02bfe20003800000 */
.L_x_6794:
[----:B------:R-:W-:Y:S02]  /*9a60*/  MOV R217, R109 ;  /* 0x0000006d00d97202 */ /* 0x000fe40000000f00 */
[----:B------:R-:W-:-:S07]  /*9a70*/  MOV R113, R115 ;  /* 0x0000007300717202 */ /* 0x000fce0000000f00 */
[----:B------:R-:W-:Y:S05]  /*9a80*/  WARPSYNC.COLLECTIVE R114, `(.L_x_6795) ;  /* 0x0000000072087348 */ /* 0x000fea0003c00000 */
[----:B------:R0:W1:Y:S02]  /*9a90*/  SHFL.DOWN P6, R115, R217, R219, R240 ;  /* 0x080000dbd9737389 */ /* 0x00006400000c00f0 */
[----:B01----:R-:W-:Y:S01]  /*9aa0*/  ENDCOLLECTIVE ;  /* 0x000000000000791b */ /* 0x003fe20003800000 */
.L_x_6795:
        /* <DEDUP_REMOVED lines=8> */
.L_x_6796:
[----:B------:R-:W-:Y:S02]  /*9b30*/  MOV R217, R109 ;  /* 0x0000006d00d97202 */ /* 0x000fe40000000f00 */
[----:B------:R-:W-:-:S07]  /*9b40*/  MOV R113, R115 ;  /* 0x0000007300717202 */ /* 0x000fce0000000f00 */
[----:B------:R-:W-:Y:S05]  /*9b50*/  WARPSYNC.COLLECTIVE R114, `(.L_x_6797) ;  /* 0x0000000072087348 */ /* 0x000fea0003c00000 */
[----:B------:R0:W1:Y:S02]  /*9b60*/  SHFL.DOWN P6, R115, R217, R219, R240 ;  /* 0x080000dbd9737389 */ /* 0x00006400000c00f0 */
[----:B01----:R-:W-:Y:S01]  /*9b70*/  ENDCOLLECTIVE ;  /* 0x000000000000791b */ /* 0x003fe20003800000 */
.L_x_6797:
        /* <DEDUP_REMOVED lines=8> */
.L_x_6798:
[----:B------:R-:W-:Y:S02]  /*9c00*/  MOV R217, R109 ;  /* 0x0000006d00d97202 */ /* 0x000fe40000000f00 */
[----:B------:R-:W-:-:S07]  /*9c10*/  MOV R113, R115 ;  /* 0x0000007300717202 */ /* 0x000fce0000000f00 */
[----:B------:R-:W-:Y:S05]  /*9c20*/  WARPSYNC.COLLECTIVE R114, `(.L_x_6799) ;  /* 0x0000000072087348 */ /* 0x000fea0003c00000 */
[----:B------:R0:W1:Y:S02]  /*9c30*/  SHFL.DOWN P6, R115, R217, R219, R240 ;  /* 0x080000dbd9737389 */ /* 0x00006400000c00f0 */
[----:B01----:R-:W-:Y:S01]  /*9c40*/  ENDCOLLECTIVE ;  /* 0x000000000000791b */ /* 0x003fe20003800000 */
.L_x_6799:
        /* <DEDUP_REMOVED lines=8> */
.L_x_6800:
[----:B------:R-:W-:Y:S02]  /*9cd0*/  MOV R217, R109 ;  /* 0x0000006d00d97202 */ /* 0x000fe40000000f00 */
[----:B------:R-:W-:-:S07]  /*9ce0*/  MOV R113, R115 ;  /* 0x0000007300717202 */ /* 0x000fce0000000f00 */
[----:B------:R-:W-:Y:S05]  /*9cf0*/  WARPSYNC.COLLECTIVE R114, `(.L_x_6801) ;  /* 0x0000000072087348 */ /* 0x000fea0003c00000 */
[----:B------:R0:W1:Y:S02]  /*9d00*/  SHFL.DOWN P6, R115, R217, R219, R240 ;  /* 0x080000dbd9737389 */ /* 0x00006400000c00f0 */
[----:B01----:R-:W-:Y:S01]  /*9d10*/  ENDCOLLECTIVE ;  /* 0x000000000000791b */ /* 0x003fe20003800000 */
.L_x_6801:
        /* <DEDUP_REMOVED lines=8> */
.L_x_6802:
[----:B------:R-:W-:Y:S02]  /*9da0*/  MOV R217, R109 ;  /* 0x0000006d00d97202 */ /* 0x000fe40000000f00 */
[----:B------:R-:W-:-:S07]  /*9db0*/  MOV R113, R115 ;  /* 0x0000007300717202 */ /* 0x000fce0000000f00 */
[----:B------:R-:W-:Y:S05]  /*9dc0*/  WARPSYNC.COLLECTIVE R114, `(.L_x_6803) ;  /* 0x0000000072087348 */ /* 0x000fea0003c00000 */
[----:B------:R0:W1:Y:S02]  /*9dd0*/  SHFL.DOWN P6, R115, R217, R219, R240 ;  /* 0x080000dbd9737389 */ /* 0x00006400000c00f0 */
[----:B01----:R-:W-:Y:S01]  /*9de0*/  ENDCOLLECTIVE ;  /* 0x000000000000791b */ /* 0x003fe20003800000 */
.L_x_6803:
        /* <DEDUP_REMOVED lines=9> */
.L_x_6804:
[----:B------:R-:W-:Y:S02]  /*9e80*/  MOV R213, R109 ;  /* 0x0000006d00d57202 */ /* 0x000fe40000000f00 */
[----:B------:R-:W-:-:S07]  /*9e90*/  MOV R123, R171 ;  /* 0x000000ab007b7202 */ /* 0x000fce0000000f00 */
[----:B------:R-:W-:Y:S05]  /*9ea0*/  WARPSYNC.COLLECTIVE R114, `(.L_x_6805) ;  /* 0x0000000072087348 */ /* 0x000fea0003c00000 */
[----:B------:R0:W1:Y:S02]  /*9eb0*/  SHFL.IDX P3, R171, R213, R215, R238 ;  /* 0x000000d7d5ab7389 */ /* 0x00006400000600ee */
[----:B01----:R-:W-:Y:S01]  /*9ec0*/  ENDCOLLECTIVE ;  /* 0x000000000000791b */ /* 0x003fe20003800000 */
.L_x_6805:
[----:B------:R-:W-:Y:S05]  /*9ed0*/  WARPSYNC.COLLECTIVE R114, `(.L_x_6806) ;  /* 0x0000000072087348 */ /* 0x000fea0003c00000 */
[----:B------:R0:W1:Y:S02]  /*9ee0*/  SHFL.DOWN P6, R115, R217, R219, R240 ;  /* 0x080000dbd9737389 */ /* 0x00006400000c00f0 */
[----:B01----:R-:W-:Y:S01]  /*9ef0*/  ENDCOLLECTIVE ;  /* 0x000000000000791b */ /* 0x003fe20003800000 */
.L_x_6806:
[----:B------:R-:W-:Y:S02]  /*9f00*/  MOV R213, R116 ;  /* 0x0000007400d57202 */ /* 0x000fe40000000f00 */
[----:B------:R-:W-:Y:S02]  /*9f10*/  MOV R217, R109 ;  /* 0x0000006d00d97202 */ /* 0x000fe40000000f00 */
[----:B------:R-:W-:Y:S02]  /*9f20*/  MOV R168, R171 ;  /* 0x000000ab00a87202 */ /* 0x000fe40000000f00 */
[----:B------:R-:W-:-:S07]  /*9f30*/  MOV R112, R115 ;  /* 0x0000007300707202 */ /* 0x000fce0000000f00 */
[----:B------:R-:W-:Y:S05]  /*9f40*/  WARPSYNC.COLLECTIVE R114, `(.L_x_6807) ;  /* 0x0000000072087348 */ /* 0x000fea0003c00000 */
[----:B------:R0:W1:Y:S02]  /*9f50*/  SHFL.DOWN P6, R115, R217, R219, R240 ;  /* 0x080000dbd9737389 */ /* 0x00006400000c00f0 */
[----:B01----:R-:W-:Y:S01]  /*9f60*/  ENDCOLLECTIVE ;  /* 0x000000000000791b */ /* 0x003fe20003800000 */
.L_x_6807:
[----:B------:R-:W-:Y:S05]  /*9f70*/  WARPSYNC.COLLECTIVE R114, `(.L_x_6808) ;  /* 0x0000000072087348 */ /* 0x000fea0003c00000 */
[----:B------:R0:W1:Y:S02]  /*9f80*/  SHFL.IDX P3, R171, R213, R215, R238 ;  /* 0x000000d7d5ab7389 */ /* 0x00006400000600ee */
[----:B01----:R-:W-:Y:S01]  /*9f90*/  ENDCOLLECTIVE ;  /* 0x000000000000791b */ /* 0x003fe20003800000 */
.L_x_6808:
[----:B------:R-:W-:Y:S02]  /*9fa0*/  MOV R213, R117 ;  /* 0x0000007500d57202 */ /* 0x000fe40000000f00 */
[----:B------:R-:W-:Y:S02]  /*9fb0*/  MOV R113, R115 ;  /* 0x0000007300717202 */ /* 0x000fe40000000f00 */
[----:B------:R-:W-:-:S07]  /*9fc0*/  MOV R169, R171 ;  /* 0x000000ab00a97202 */ /* 0x000fce0000000f00 */
[----:B------:R-:W-:Y:S05]  /*9fd0*/  WARPSYNC.COLLECTIVE R114, `(.L_x_6809) ;  /* 0x0000000072087348 */ /* 0x000fea0003c00000 */
[----:B------:R0:W1:Y:S02]  /*9fe0*/  SHFL.IDX P3, R171, R213, R215, R238 ;  /* 0x000000d7d5ab7389 */ /* 0x00006400000600ee */
[----:B01----:R-:W-:Y:S01]  /*9ff0*/  ENDCOLLECTIVE ;  /* 0x000000000000791b */ /* 0x003fe20003800000 */
.L_x_6809:
[----:B------:R-:W-:Y:S01]  /*a000*/  MOV R115, R171 ;  /* 0x000000ab00737202 */ /* 0x000fe20000000f00 */
[----:B------:R-:W-:Y:S06]  /*a010*/  BRA `(.L_x_6810) ;  /* 0xffffffbc00bc7947 */ /* 0x000fec000383ffff */
.L_x_6811:
        /* <DEDUP_REMOVED lines=14> */
.L_x_10975:


//--------------------- .text._Z25selective_scan_bwd_kernelI32Selective_Scan_bwd_kernel_traitsILi32ELi16ELb0ELb0ELb0ELb0ELb0EffEEv12SSMParamsBwd --------------------------
	.section	.text._Z25selective_scan_bwd_kernelI32Selective_Scan_bwd_kernel_traitsILi32ELi16ELb0ELb0ELb0ELb0ELb0EffEEv12SSMParamsBwd,"ax",@progbits
	.align	128
        .global         _Z25selective_scan_bwd_kernelI32Selective_Scan_bwd_kernel_traitsILi32ELi16ELb0ELb0ELb0ELb0ELb0EffEEv12SSMParamsBwd
        .type           _Z25selective_scan_bwd_kernelI32Selective_Scan_bwd_kernel_traitsILi32ELi16ELb0ELb0ELb0ELb0ELb0EffEEv12SSMParamsBwd,@function
        .size           _Z25selective_scan_bwd_kernelI32Selective_Scan_bwd_kernel_traitsILi32ELi16ELb0ELb0ELb0ELb0ELb0EffEEv12SSMParamsBwd,(.L_x_10976 - _Z25selective_scan_bwd_kernelI32Selective_Scan_bwd_kernel_traitsILi32ELi16ELb0ELb0ELb0ELb0ELb0EffEEv12SSMParamsBwd)
        .other          _Z25selective_scan_bwd_kernelI32Selective_Scan_bwd_kernel_traitsILi32ELi16ELb0ELb0ELb0ELb0ELb0EffEEv12SSMParamsBwd,@"STO_CUDA_ENTRY STV_DEFAULT"
_Z25selective_scan_bwd_kernelI32Selective_Scan_bwd_kernel_traitsILi32ELi16ELb0ELb0ELb0ELb0ELb0EffEEv12SSMParamsBwd:
.text._Z25selective_scan_bwd_kernelI32Selective_Scan_bwd_kernel_traitsILi32ELi16ELb0ELb0ELb0ELb0ELb0EffEEv12SSMParamsBwd:
        /* <DEDUP_REMOVED lines=21> */
[----:B------:R-:W4:Y:S01]  /*0150*/  LDC.64 R18, c[0x0][0x3d8] ;  /* 0x0000f600ff127b82 */ /* 0x000f220000000a00 */
[----:B------:R1:W5:Y:S01]  /*0160*/  @P0 LDG.E R155, desc[UR14][R2.64] ;  /* 0x0000000e029b0981 */ /* 0x000362000c1e1900 */
[----:B---3--:R-:W-:Y:S01]  /*0170*/  ISETP.NE.U32.AND P0, PT, R8, RZ, PT ;  /* 0x000000ff0800720c */ /* 0x008fe20003f05070 */
[----:B0-----:R-:W-:Y:S01]  /*0180*/  USHF.R.S32.HI UR17, URZ, 0x1f, UR16 ;  /* 0x0000001f3f117899 */ /* 0x001fe20008011410 */
[----:B------:R-:W-:Y:S02]  /*0190*/  @P1 LEA R4, P3, R157, R4, 0x2 ;  /* 0x000000049d041211 */ /* 0x000fe400078610ff */
[----:B------:R-:W-:Y:S02]  /*01a0*/  ISETP.NE.AND.EX P0, PT, R9, RZ, PT, P0 ;  /* 0x000000ff0900720c */ /* 0x000fe40003f05300 */
[----:B------:R-:W0:Y:S01]  /*01b0*/  LDC.64 R20, c[0x0][0x3f8] ;  /* 0x0000fe00ff147b82 */ /* 0x000e220000000a00 */
[----:B------:R-:W-:-:S07]  /*01c0*/  UIMAD.WIDE.U32 UR4, UR16, UR6, URZ ;  /* 0x00000006100472a5 */ /* 0x000fce000f8e003f */
[----:B------:R-:W3:Y:S01]  /*01d0*/  LDC.64 R14, c[0x0][0x298] ;  /* 0x0000a600ff0e7b82 */ /* 0x000ee20000000a00 */
[----:B------:R-:W-:-:S07]  /*01e0*/  UIMAD UR6, UR17, UR6, URZ ;  /* 0x00000006110672a4 */ /* 0x000fce000f8e023f */
[----:B------:R-:W3:Y:S01]  /*01f0*/  LDC.64 R16, c[0x0][0x330] ;  /* 0x0000cc00ff107b82 */ /* 0x000ee20000000a00 */
[----:B------:R-:W-:Y:S01]  /*0200*/  UIMAD UR8, UR16, UR7, UR6 ;  /* 0x00000007100872a4 */ /* 0x000fe2000f8e0206 */
[----:B--2---:R-:W-:Y:S01]  /*0210*/  SHF.L.U32 R154, R23, 0x9, RZ ;  /* 0x00000009179a7819 */ /* 0x004fe200000006ff */
[----:B------:R-:W-:Y:S01]  /*0220*/  UIMAD UR9, UR17, UR10, URZ ;  /* 0x0000000a110972a4 */ /* 0x000fe2000f8e023f */
[C---:B------:R-:W-:Y:S01]  /*0230*/  @P1 LEA.HI.X R5, R157.reuse, R5, R156, 0x2, P3 ;  /* 0x000000059d051211 */ /* 0x040fe200018f149c */
[----:B------:R-:W-:Y:S02]  /*0240*/  UIADD3 UR5, UR5, UR8, URZ ;  /* 0x0000000805057290 */ /* 0x000fe4000fffe03f */
[----:B------:R-:W-:Y:S01]  /*0250*/  UIMAD.WIDE.U32 UR6, UR16, UR10, URZ ;  /* 0x0000000a100672a5 */ /* 0x000fe2000f8e003f */
[----:B------:R-:W2:Y:S01]  /*0260*/  @P0 LDC R22, c[0x0][0x214] ;  /* 0x00008500ff160b82 */ /* 0x000ea20000000800 */
[----:B------:R-:W-:Y:S01]  /*0270*/  UIMAD UR10, UR16, UR11, UR9 ;  /* 0x0000000b100a72a4 */ /* 0x000fe2000f8e0209 */
[-C--:B-1----:R-:W-:Y:S01]  /*0280*/  IMAD R0, R156, R6.reuse, RZ ;  /* 0x000000069c007224 */ /* 0x082fe200078e02ff */
[----:B------:R-:W-:Y:S01]  /*0290*/  UIMAD UR11, UR17, UR12, URZ ;  /* 0x0000000c110b72a4 */ /* 0x000fe2000f8e023f */
[C---:B------:R-:W-:Y:S01]  /*02a0*/  IMAD.WIDE.U32 R2, R157.reuse, R6, UR4 ;  /* 0x000000049d027e25 */ /* 0x040fe2000f8e0006 */
[----:B------:R-:W-:Y:S01]  /*02b0*/  UIADD3 UR7, UR7, UR10, URZ ;  /* 0x0000000a07077290 */ /* 0x000fe2000fffe03f */
[----:B------:R-:W-:Y:S01]  /*02c0*/  IADD3 R11, R154, -0x200, RZ ;  /* 0xfffffe009a0b7810 */ /* 0x000fe20007ffe0ff */
[----:B------:R-:W-:Y:S01]  /*02d0*/  UIMAD.WIDE.U32 UR8, UR16, UR12, URZ ;  /* 0x0000000c100872a5 */ /* 0x000fe2000f8e003f */
[----:B------:R-:W1:Y:S01]  /*02e0*/  LDC.64 R26, c[0x0][0x2f8] ;  /* 0x0000be00ff1a7b82 */ /* 0x000e620000000a00 */
[----:B------:R-:W-:Y:S01]  /*02f0*/  UIMAD UR11, UR16, UR13, UR11 ;  /* 0x0000000d100b72a4 */ /* 0x000fe2000f8e020b */
[----:B------:R3:W5:Y:S01]  /*0300*/  @P1 LDG.E R153, desc[UR14][R4.64] ;  /* 0x0000000e04991981 */ /* 0x000762000c1e1900 */
[----:B------:R-:W-:Y:S01]  /*0310*/  IMAD R0, R157, R7, R0 ;  /* 0x000000079d007224 */ /* 0x000fe200078e0200 */
[----:B----4-:R-:W-:Y:S01]  /*0320*/  ISETP.NE.U32.AND P1, PT, R18, RZ, PT ;  /* 0x000000ff1200720c */ /* 0x010fe20003f25070 */
[----:B------:R-:W-:Y:S01]  /*0330*/  UIADD3 UR9, UR9, UR11, URZ ;  /* 0x0000000b09097290 */ /* 0x000fe2000fffe03f */
[----:B0-----:R-:W-:-:S02]  /*0340*/  ISETP.NE.U32.AND P2, PT, R20, RZ, PT ;  /* 0x000000ff1400720c */ /* 0x001fc40003f45070 */
[----:B------:R-:W0:Y:S01]  /*0350*/  LDC.64 R142, c[0x0][0x3b8] ;  /* 0x0000ee00ff8e7b82 */ /* 0x000e220000000a00 */
[----:B------:R-:W-:Y:S01]  /*0360*/  SHF.R.S32.HI R13, RZ, 0x1f, R11 ;  /* 0x0000001fff0d7819 */ /* 0x000fe2000001140b */
[----:B---3--:R-:W-:Y:S01]  /*0370*/  IMAD R10, R156, R14, RZ ;  /* 0x0000000e9c0a7224 */ /* 0x008fe200078e02ff */
[----:B------:R-:W-:Y:S01]  /*0380*/  IADD3 R147, P3, R11, R2, RZ ;  /* 0x000000020b937210 */ /* 0x000fe20007f7e0ff */
[----:B------:R-:W-:-:S04]  /*0390*/  IMAD.WIDE.U32 R4, R157, R14, UR6 ;  /* 0x000000069d047e25 */ /* 0x000fc8000f8e000e */
[----:B------:R-:W3:Y:S01]  /*03a0*/  @P0 LDC R25, c[0x0][0x21c] ;  /* 0x00008700ff190b82 */ /* 0x000ee20000000800 */
[----:B------:R-:W-:Y:S02]  /*03b0*/  ISETP.NE.AND.EX P1, PT, R19, RZ, PT, P1 ;  /* 0x000000ff1300720c */ /* 0x000fe40003f25310 */
[----:B------:R-:W-:-:S05]  /*03c0*/  ISETP.NE.AND.EX P2, PT, R21, RZ, PT, P2 ;  /* 0x000000ff1500720c */ /* 0x000fca0003f45320 */
[----:B------:R-:W4:Y:S01]  /*03d0*/  LDC.64 R148, c[0x0][0x2f0] ;  /* 0x0000bc00ff947b82 */ /* 0x000f220000000a00 */
[----:B------:R-:W-:Y:S01]  /*03e0*/  IADD3.X R2, R13, R3, R0, P3, !PT ;  /* 0x000000030d027210 */ /* 0x000fe20001ffe400 */
[----:B------:R-:W-:Y:S01]  /*03f0*/  IMAD R0, R157, R15, R10 ;  /* 0x0000000f9d007224 */ /* 0x000fe200078e020a */
[----:B------:R-:W-:-:S05]  /*0400*/  IADD3 R145, P3, R11, R4, RZ ;  /* 0x000000040b917210 */ /* 0x000fca0007f7e0ff */
[----:B------:R-:W4:Y:S01]  /*0410*/  @P0 LDC.64 R8, c[0x0][0x310] ;  /* 0x0000c400ff080b82 */ /* 0x000f220000000a00 */
[-C--:B------:R-:W-:Y:S02]  /*0420*/  IMAD R12, R156, R16.reuse, RZ ;  /* 0x000000109c0c7224 */ /* 0x080fe400078e02ff */
[----:B------:R-:W-:Y:S01]  /*0430*/  IMAD.WIDE.U32 R6, R157, R16, UR8 ;  /* 0x000000089d067e25 */ /* 0x000fe2000f8e0010 */
[----:B------:R-:W-:Y:S01]  /*0440*/  HFMA2.MMA R10, -RZ, RZ, 0, 0 ;  /* 0x00000000ff0a7435 */ /* 0x000fe200000001ff */
[----:B------:R-:W-:Y:S02]  /*0450*/  IADD3.X R4, R13, R5, R0, P3, !PT ;  /* 0x000000050d047210 */ /* 0x000fe40001ffe400 */
[----:B------:R-:W-:Y:S01]  /*0460*/  IMAD R3, R157, R17, R12 ;  /* 0x000000119d037224 */ /* 0x000fe200078e020c */
[----:B------:R-:W-:Y:S02]  /*0470*/  IADD3 R11, P4, R11, R6, RZ ;  /* 0x000000060b0b7210 */ /* 0x000fe40007f9e0ff */
[----:B------:R-:W-:Y:S01]  /*0480*/  ISETP.GE.AND P3, PT, R23, 0x1, PT ;  /* 0x000000011700780c */ /* 0x000fe20003f66270 */
[----:B--2---:R-:W-:Y:S01]  /*0490*/  @P0 IMAD R0, R22, UR16, R157 ;  /* 0x0000001016000c24 */ /* 0x004fe2000f8e029d */
[----:B------:R-:W-:Y:S01]  /*04a0*/  HFMA2.MMA R5, -RZ, RZ, 0, 0 ;  /* 0x00000000ff057435 */ /* 0x000fe200000001ff */
[----:B------:R-:W-:-:S02]  /*04b0*/  MOV R12, RZ ;  /* 0x000000ff000c7202 */ /* 0x000fc40000000f00 */
[----:B------:R-:W-:Y:S01]  /*04c0*/  IADD3.X R6, R13, R7, R3, P4, !PT ;  /* 0x000000070d067210 */ /* 0x000fe200027fe403 */
[----:B------:R-:W-:Y:S01]  /*04d0*/  @P0 IMAD R0, R0, R23, RZ ;  /* 0x0000001700000224 */ /* 0x000fe200078e02ff */
[C---:B------:R-:W-:Y:S02]  /*04e0*/  @P1 LEA R12, P4, R157.reuse, R18, 0x2 ;  /* 0x000000129d0c1211 */ /* 0x040fe400078810ff */
[C---:B------:R-:W-:Y:S02]  /*04f0*/  @P2 LEA R10, P5, R157.reuse, R20, 0x2 ;  /* 0x000000149d0a2211 */ /* 0x040fe400078a10ff */
[----:B------:R-:W-:Y:S01]  /*0500*/  MOV R7, RZ ;  /* 0x000000ff00077202 */ /* 0x000fe20000000f00 */
[----:B---3--:R-:W-:Y:S01]  /*0510*/  @P0 IMAD R3, R0, R25, RZ ;  /* 0x0000001900030224 */ /* 0x008fe200078e02ff */
[C-C-:B------:R-:W-:Y:S02]  /*0520*/  @P1 LEA.HI.X R7, R157.reuse, R19, R156.reuse, 0x2, P4 ;  /* 0x000000139d071211 */ /* 0x140fe400020f149c */
[----:B------:R-:W-:-:S02]  /*0530*/  @P2 LEA.HI.X R5, R157, R21, R156, 0x2, P5 ;  /* 0x000000159d052211 */ /* 0x000fc400028f149c */
[----:B-1----:R-:W-:Y:S02]  /*0540*/  LEA R146, P2, R145, R26, 0x2 ;  /* 0x0000001a91927211 */ /* 0x002fe400078410ff */
[----:B0-----:R-:W-:Y:S02]  /*0550*/  LEA R144, P4, R11, R142, 0x2 ;  /* 0x0000008e0b907211 */ /* 0x001fe400078810ff */
[----:B----4-:R-:W-:Y:S01]  /*0560*/  LEA R148, P1, R147, R148, 0x2 ;  /* 0x0000009493947211 */ /* 0x010fe200078210ff */
[----:B------:R-:W-:Y:S01]  /*0570*/  @P0 IMAD.WIDE R8, R3, 0x8, R8 ;  /* 0x0000000803080825 */ /* 0x000fe200078e0208 */
[----:B------:R-:W-:Y:S02]  /*0580*/  LEA.HI.X R145, R145, R27, R4, 0x2, P2 ;  /* 0x0000001b91917211 */ /* 0x000fe400010f1404 */
[----:B------:R-:W-:Y:S02]  /*0590*/  @!P0 CS2R R8, SRZ ;  /* 0x0000000000088805 */ /* 0x000fe4000001ff00 */
[----:B------:R-:W-:-:S02]  /*05a0*/  LEA.HI.X R143, R11, R143, R6, 0x2, P4 ;  /* 0x0000008f0b8f7211 */ /* 0x000fc400020f1406 */
[----:B------:R-:W-:Y:S02]  /*05b0*/  LEA.HI.X R147, R147, R149, R2, 0x2, P1 ;  /* 0x0000009593937211 */ /* 0x000fe400008f1402 */
[----:B------:R-:W-:Y:S02]  /*05c0*/  MOV R151, RZ ;  /* 0x000000ff00977202 */ /* 0x000fe40000000f00 */
[----:B------:R-:W-:Y:S02]  /*05d0*/  MOV R6, R12 ;  /* 0x0000000c00067202 */ /* 0x000fe40000000f00 */
[----:B------:R-:W-:Y:S01]  /*05e0*/  MOV R4, R10 ;  /* 0x0000000a00047202 */ /* 0x000fe20000000f00 */
[----:B------:R-:W-:Y:S06]  /*05f0*/  @!P3 BRA `(.L_x_6812) ;  /* 0x00000048008cb947 */ /* 0x000fec0003800000 */
[----:B------:R-:W0:Y:S01]  /*0600*/  S2R R150, SR_TID.X ;  /* 0x0000000000967919 */ /* 0x000e220000002100 */
[----:B------:R-:W-:Y:S02]  /*0610*/  MOV R151, RZ ;  /* 0x000000ff00977202 */ /* 0x000fe40000000f00 */
[----:B------:R-:W-:Y:S01]  /*0620*/  MOV R141, RZ ;  /* 0x000000ff008d7202 */ /* 0x000fe20000000f00 */
[----:B------:R-:W1:Y:S01]  /*0630*/  S2R R149, SR_LANEID ;  /* 0x0000000000957919 */ /* 0x000e620000000000 */
[----:B------:R-:W-:Y:S02]  /*0640*/  MOV R152, RZ ;  /* 0x000000ff00987202 */ /* 0x000fe40000000f00 */
[----:B0-----:R-:W-:-:S04]  /*0650*/  SHF.L.U32 R0, R150, 0x4, RZ ;  /* 0x0000000496007819 */ /* 0x001fc800000006ff */
[----:B------:R-:W-:-:S04]  /*0660*/  LOP3.LUT R3, R0, 0xfffffe00, RZ, 0xc0, !PT ;  /* 0xfffffe0000037812 */ /* 0x000fc800078ec0ff */
[----:B-1----:R-:W-:-:S07]  /*0670*/  LOP3.LUT R142, R3, 0x1f, R150, 0xf8, !PT ;  /* 0x0000001f038e7812 */ /* 0x002fce00078ef896 */
.L_x_6823:
[----:B0-----:R-:W0:Y:S01]  /*0680*/  LDC R140, c[0x0][0x224] ;  /* 0x00008900ff8c7b82 */ /* 0x001e220000000800 */
[----:B------:R-:W-:Y:S01]  /*0690*/  ULDC UR4, c[0x0][0x218] ;  /* 0x0000860000047ab9 */ /* 0x000fe20000000800 */
[----:B------:R-:W-:Y:S02]  /*06a0*/  MOV R2, R148 ;  /* 0x0000009400027202 */ /* 0x000fe40000000f00 */
[----:B------:R-:W-:Y:S02]  /*06b0*/  CS2R R10, SRZ ;  /* 0x00000000000a7805 */ /* 0x000fe4000001ff00 */
[----:B------:R-:W-:Y:S02]  /*06c0*/  MOV R3, R147 ;  /* 0x0000009300037202 */ /* 0x000fe40000000f00 */
[C---:B------:R-:W-:Y:S02]  /*06d0*/  LOP3.LUT R0, R142.reuse, 0x20, RZ, 0xfc, !PT ;  /* 0x000000208e007812 */ /* 0x040fe400078efcff */
[C---:B------:R-:W-:Y:S01]  /*06e0*/  LOP3.LUT R12, R142.reuse, 0x40, RZ, 0xfc, !PT ;  /* 0x000000408e0c7812 */ /* 0x040fe200078efcff */
[C---:B------:R-:W-:Y:S01]  /*06f0*/  IMAD.WIDE R2, R142.reuse, 0x4, R2 ;  /* 0x000000048e027825 */ /* 0x040fe200078e0202 */
[----:B------:R-:W-:-:S02]  /*0700*/  LOP3.LUT R14, R142, 0x60, RZ, 0xfc, !PT ;  /* 0x000000608e0e7812 */ /* 0x000fc400078efcff */
[----:B0-----:R-:W-:-:S04]  /*0710*/  IADD3 R140, -R141, R140, RZ ;  /* 0x0000008c8d8c7210 */ /* 0x001fc80007ffe1ff */
[----:B------:R-:W-:-:S04]  /*0720*/  LEA R139, R140, 0xfffffe00, 0x9 ;  /* 0xfffffe008c8b7811 */ /* 0x000fc800078e48ff */
[----:B------:R-:W-:-:S04]  /*0730*/  IADD3 R39, -R139, UR4, RZ ;  /* 0x000000048b277c10 */ /* 0x000fc8000fffe1ff */
[CC--:B------:R-:W-:Y:S01]  /*0740*/  ISETP.GE.AND P0, PT, R142.reuse, R39.reuse, PT ;  /* 0x000000278e00720c */ /* 0x0c0fe20003f06270 */
[----:B------:R-:W-:Y:S01]  /*0750*/  BAR.SYNC.DEFER_BLOCKING 0x0 ;  /* 0x0000000000007b1d */ /* 0x000fe20000010000 */
[C---:B------:R-:W-:Y:S02]  /*0760*/  LOP3.LUT R17, R142.reuse, 0x80, RZ, 0xfc, !PT ;  /* 0x000000808e117812 */ /* 0x040fe400078efcff */
[----:B------:R-:W-:Y:S02]  /*0770*/  LOP3.LUT R18, R142, 0xa0, RZ, 0xfc, !PT ;  /* 0x000000a08e127812 */ /* 0x000fe400078efcff */
[-C--:B------:R-:W-:Y:S02]  /*0780*/  ISETP.GE.AND P1, PT, R12, R39.reuse, PT ;  /* 0x000000270c00720c */ /* 0x080fe40003f26270 */
[-C--:B------:R-:W-:Y:S01]  /*0790*/  ISETP.GE.AND P2, PT, R14, R39.reuse, PT ;  /* 0x000000270e00720c */ /* 0x080fe20003f46270 */
[----:B------:R-:W-:Y:S01]  /*07a0*/  HFMA2.MMA R13, -RZ, RZ, 0, 0 ;  /* 0x00000000ff0d7435 */ /* 0x000fe200000001ff */
[----:B------:R-:W-:-:S02]  /*07b0*/  ISETP.GE.AND P3, PT, R17, R39, PT ;  /* 0x000000271100720c */ /* 0x000fc40003f66270 */
[-C--:B------:R-:W-:Y:S01]  /*07c0*/  ISETP.GE.AND P4, PT, R18, R39.reuse, PT ;  /* 0x000000271200720c */ /* 0x080fe20003f86270 */
[----:B------:R-:W-:Y:S01]  /*07d0*/  HFMA2.MMA R15, -RZ, RZ, 0, 0 ;  /* 0x00000000ff0f7435 */ /* 0x000fe200000001ff */
[----:B------:R-:W-:Y:S01]  /*07e0*/  MOV R16, RZ ;  /* 0x000000ff00107202 */ /* 0x000fe20000000f00 */
[----:B------:R-:W2:Y:S01]  /*07f0*/  @!P0 LDG.E R11, desc[UR14][R2.64] ;  /* 0x0000000e020b8981 */ /* 0x000ea2000c1e1900 */
[----:B------:R-:W-:Y:S02]  /*0800*/  ISETP.GE.AND P0, PT, R0, R39, PT ;  /* 0x000000270000720c */ /* 0x000fe40003f06270 */
[C---:B------:R-:W-:Y:S01]  /*0810*/  LOP3.LUT R21, R142.reuse, 0xc0, RZ, 0xfc, !PT ;  /* 0x000000c08e157812 */ /* 0x040fe200078efcff */
[----:B------:R-:W3:Y:S01]  /*0820*/  @!P1 LDG.E R13, desc[UR14][R2.64+0x100] ;  /* 0x0001000e020d9981 */ /* 0x000ee2000c1e1900 */
[----:B------:R-:W-:Y:S02]  /*0830*/  MOV R20, RZ ;  /* 0x000000ff00147202 */ /* 0x000fe40000000f00 */
[C---:B------:R-:W-:Y:S01]  /*0840*/  LOP3.LUT R22, R142.reuse, 0xe0, RZ, 0xfc, !PT ;  /* 0x000000e08e167812 */ /* 0x040fe200078efcff */
[----:B------:R-:W4:Y:S01]  /*0850*/  @!P2 LDG.E R16, desc[UR14][R2.64+0x180] ;  /* 0x0001800e0210a981 */ /* 0x000f22000c1e1900 */
[----:B------:R-:W-:-:S02]  /*0860*/  LOP3.LUT R25, R142, 0x100, RZ, 0xfc, !PT ;  /* 0x000001008e197812 */ /* 0x000fc400078efcff */
[C---:B------:R-:W-:Y:S01]  /*0870*/  LOP3.LUT R26, R142.reuse, 0x120, RZ, 0xfc, !PT ;  /* 0x000001208e1a7812 */ /* 0x040fe200078efcff */
[----:B------:R-:W4:Y:S01]  /*0880*/  @!P3 LDG.E R15, desc[UR14][R2.64+0x200] ;  /* 0x0002000e020fb981 */ /* 0x000f22000c1e1900 */
[----:B------:R-:W-:-:S03]  /*0890*/  LOP3.LUT R29, R142, 0x140, RZ, 0xfc, !PT ;  /* 0x000001408e1d7812 */ /* 0x000fc600078efcff */
[----:B------:R-:W3:Y:S01]  /*08a0*/  @!P0 LDG.E R10, desc[UR14][R2.64+0x80] ;  /* 0x0000800e020a8981 */ /* 0x000ee2000c1e1900 */
[-C--:B------:R-:W-:Y:S02]  /*08b0*/  ISETP.GE.AND P0, PT, R21, R39.reuse, PT ;  /* 0x000000271500720c */ /* 0x080fe40003f06270 */
[-C--:B------:R-:W-:Y:S01]  /*08c0*/  ISETP.GE.AND P1, PT, R22, R39.reuse, PT ;  /* 0x000000271600720c */ /* 0x080fe20003f26270 */
[----:B------:R-:W4:Y:S01]  /*08d0*/  @!P4 LDG.E R20, desc[UR14][R2.64+0x280] ;  /* 0x0002800e0214c981 */ /* 0x000f22000c1e1900 */
[-C--:B------:R-:W-:Y:S01]  /*08e0*/  ISETP.GE.AND P2, PT, R25, R39.reuse, PT ;  /* 0x000000271900720c */ /* 0x080fe20003f46270 */
[----:B------:R-:W-:Y:S01]  /*08f0*/  HFMA2.MMA R19, -RZ, RZ, 0, 0 ;  /* 0x00000000ff137435 */ /* 0x000fe200000001ff */
[-C--:B------:R-:W-:Y:S01]  /*0900*/  ISETP.GE.AND P3, PT, R26, R39.reuse, PT ;  /* 0x000000271a00720c */ /* 0x080fe20003f66270 */
[----:B------:R-:W-:Y:S01]  /*0910*/  HFMA2.MMA R23, -RZ, RZ, 0, 0 ;  /* 0x00000000ff177435 */ /* 0x000fe200000001ff */
[----:B------:R-:W-:Y:S01]  /*0920*/  ISETP.GE.AND P4, PT, R29, R39, PT ;  /* 0x000000271d00720c */ /* 0x000fe20003f86270 */
[----:B------:R-:W-:Y:S01]  /*0930*/  HFMA2.MMA R27, -RZ, RZ, 0, 0 ;  /* 0x00000000ff1b7435 */ /* 0x000fe200000001ff */
[----:B------:R-:W-:-:S02]  /*0940*/  MOV R24, RZ ;  /* 0x000000ff00187202 */ /* 0x000fc40000000f00 */
[----:B------:R-:W-:Y:S02]  /*0950*/  MOV R28, RZ ;  /* 0x000000ff001c7202 */ /* 0x000fe40000000f00 */
[C---:B------:R-:W-:Y:S01]  /*0960*/  LOP3.LUT R30, R142.reuse, 0x160, RZ, 0xfc, !PT ;  /* 0x000001608e1e7812 */ /* 0x040fe200078efcff */
[----:B------:R-:W4:Y:S01]  /*0970*/  @!P0 LDG.E R19, desc[UR14][R2.64+0x300] ;  /* 0x0003000e02138981 */ /* 0x000f22000c1e1900 */
[C---:B------:R-:W-:Y:S02]  /*0980*/  LOP3.LUT R33, R142.reuse, 0x180, RZ, 0xfc, !PT ;  /* 0x000001808e217812 */ /* 0x040fe400078efcff */
[C---:B------:R-:W-:Y:S01]  /*0990*/  LOP3.LUT R34, R142.reuse, 0x1a0, RZ, 0xfc, !PT ;  /* 0x000001a08e227812 */ /* 0x040fe200078efcff */
        /* <DEDUP_REMOVED lines=9> */
[-C--:B------:R-:W-:Y:S01]  /*0a30*/  ISETP.GE.AND P3, PT, R37, R39.reuse, PT ;  /* 0x000000272500720c */ /* 0x080fe20003f66270 */
[----:B------:R-:W4:Y:S01]  /*0a40*/  @!P4 LDG.E R27, desc[UR14][R2.64+0x500] ;  /* 0x0005000e021bc981 */ /* 0x000f22000c1e1900 */
[----:B------:R-:W-:Y:S01]  /*0a50*/  ISETP.GE.AND P4, PT, R38, R39, PT ;  /* 0x000000272600720c */ /* 0x000fe20003f86270 */
[----:B------:R-:W-:Y:S01]  /*0a60*/  HFMA2.MMA R35, -RZ, RZ, 0, 0 ;  /* 0x00000000ff237435 */ /* 0x000fe200000001ff */
[----:B------:R-:W-:Y:S02]  /*0a70*/  MOV R32, RZ ;  /* 0x000000ff00207202 */ /* 0x000fe40000000f00 */
[----:B------:R-:W-:-:S02]  /*0a80*/  MOV R36, RZ ;  /* 0x000000ff00247202 */ /* 0x000fc40000000f00 */
[----:B------:R-:W-:Y:S01]  /*0a90*/  MOV R40, RZ ;  /* 0x000000ff00287202 */ /* 0x000fe20000000f00 */
[----:B------:R-:W4:Y:S04]  /*0aa0*/  @!P1 LDG.E R31, desc[UR14][R2.64+0x600] ;  /* 0x0006000e021f9981 */ /* 0x000f28000c1e1900 */
[----:B------:R-:W4:Y:S04]  /*0ab0*/  @!P0 LDG.E R32, desc[UR14][R2.64+0x580] ;  /* 0x0005800e02208981 */ /* 0x000f28000c1e1900 */
[----:B------:R-:W4:Y:S04]  /*0ac0*/  @!P2 LDG.E R36, desc[UR14][R2.64+0x680] ;  /* 0x0006800e0224a981 */ /* 0x000f28000c1e1900 */
[----:B------:R-:W4:Y:S04]  /*0ad0*/  @!P3 LDG.E R35, desc[UR14][R2.64+0x700] ;  /* 0x0007000e0223b981 */ /* 0x000f28000c1e1900 */
[----:B------:R0:W4:Y:S01]  /*0ae0*/  @!P4 LDG.E R40, desc[UR14][R2.64+0x780] ;  /* 0x0007800e0228c981 */ /* 0x000122000c1e1900 */
[----:B------:R-:W1:Y:S01]  /*0af0*/  S2UR UR5, SR_CgaCtaId ;  /* 0x00000000000579c3 */ /* 0x000e620000008800 */
[----:B------:R-:W-:Y:S01]  /*0b00*/  UMOV UR4, 0x400 ;  /* 0x0000040000047882 */ /* 0x000fe20000000000 */
[----:B------:R-:W-:-:S02]  /*0b10*/  IADD3 R42, R149, 0x20, RZ ;  /* 0x00000020952a7810 */ /* 0x000fc40007ffe0ff */
[----:B0-----:R-:W-:-:S04]  /*0b20*/  IADD3 R2, R149, 0xa0, RZ ;  /* 0x000000a095027810 */ /* 0x001fc80007ffe0ff */
[-C--:B------:R-:W-:Y:S02]  /*0b30*/  LEA.HI.SX32 R2, R2, R149.reuse, 0x1b ;  /* 0x0000009502027211 */ /* 0x080fe400078fdaff */
[C---:B------:R-:W-:Y:S02]  /*0b40*/  IADD3 R44, R149.reuse, 0x40, RZ ;  /* 0x00000040952c7810 */ /* 0x040fe40007ffe0ff */
[C---:B------:R-:W-:Y:S01]  /*0b50*/  IADD3 R46, R149.reuse, 0x60, RZ ;  /* 0x00000060952e7810 */ /* 0x040fe20007ffe0ff */
[----:B-1----:R-:W-:Y:S01]  /*0b60*/  ULEA UR5, UR5, UR4, 0x18 ;  /* 0x0000000405057291 */ /* 0x002fe2000f8ec03f */
[C---:B------:R-:W-:Y:S02]  /*0b70*/  LEA.HI.SX32 R138, R149.reuse, R149, 0x1b ;  /* 0x00000095958a7211 */ /* 0x040fe400078fdaff */
[----:B------:R-:W-:-:S03]  /*0b80*/  IADD3 R48, R149, 0x80, RZ ;  /* 0x0000008095307810 */ /* 0x000fc60007ffe0ff */
[----:B------:R-:W-:Y:S02]  /*0b90*/  LEA R133, R2, UR5, 0x2 ;  /* 0x0000000502857c11 */ /* 0x000fe4000f8e10ff */
[----:B------:R-:W-:Y:S02]  /*0ba0*/  IADD3 R2, R149, 0xc0, RZ ;  /* 0x000000c095027810 */ /* 0x000fe40007ffe0ff */
[-C--:B------:R-:W-:Y:S02]  /*0bb0*/  LEA.HI.SX32 R42, R42, R149.reuse, 0x1b ;  /* 0x000000952a2a7211 */ /* 0x080fe400078fdaff */
[-C--:B------:R-:W-:Y:S02]  /*0bc0*/  LEA.HI.SX32 R44, R44, R149.reuse, 0x1b ;  /* 0x000000952c2c7211 */ /* 0x080fe400078fdaff */
[----:B------:R-:W-:Y:S02]  /*0bd0*/  LEA.HI.SX32 R46, R46, R149, 0x1b ;  /* 0x000000952e2e7211 */ /* 0x000fe400078fdaff */
[----:B------:R-:W-:-:S02]  /*0be0*/  LEA R138, R138, UR5, 0x2 ;  /* 0x000000058a8a7c11 */ /* 0x000fc4000f8e10ff */
[-C--:B------:R-:W-:Y:S02]  /*0bf0*/  LEA.HI.SX32 R48, R48, R149.reuse, 0x1b ;  /* 0x0000009530307211 */ /* 0x080fe400078fdaff */
[----:B------:R-:W-:Y:S02]  /*0c00*/  LEA.HI.SX32 R2, R2, R149, 0x1b ;  /* 0x0000009502027211 */ /* 0x000fe400078fdaff */
[----:B------:R-:W-:Y:S02]  /*0c10*/  LEA R137, R42, UR5, 0x2 ;  /* 0x000000052a897c11 */ /* 0x000fe4000f8e10ff */
[----:B------:R-:W-:Y:S02]  /*0c20*/  LEA R136, R44, UR5, 0x2 ;  /* 0x000000052c887c11 */ /* 0x000fe4000f8e10ff */
[----:B------:R-:W-:Y:S02]  /*0c30*/  LEA R135, R46, UR5, 0x2 ;  /* 0x000000052e877c11 */ /* 0x000fe4000f8e10ff */
[----:B------:R-:W-:-:S02]  /*0c40*/  IADD3 R42, R149, 0xe0, RZ ;  /* 0x000000e0952a7810 */ /* 0x000fc40007ffe0ff */
[----:B------:R-:W-:Y:S02]  /*0c50*/  LEA R134, R48, UR5, 0x2 ;  /* 0x0000000530867c11 */ /* 0x000fe4000f8e10ff */
[----:B------:R-:W-:Y:S02]  /*0c60*/  LEA R132, R2, UR5, 0x2 ;  /* 0x0000000502847c11 */ /* 0x000fe4000f8e10ff */
        /* <DEDUP_REMOVED lines=8> */
[----:B------:R-:W-:Y:S02]  /*0cf0*/  LEA.HI.SX32 R48, R48, R149, 0x1b ;  /* 0x0000009530307211 */ /* 0x000fe400078fdaff */
[----:B------:R-:W-:-:S02]  /*0d00*/  LEA R131, R42, UR5, 0x2 ;  /* 0x000000052a837c11 */ /* 0x000fc4000f8e10ff */
[C---:B------:R-:W-:Y:S02]  /*0d10*/  IADD3 R42, R149.reuse, 0x1e0, RZ ;  /* 0x000001e0952a7810 */ /* 0x040fe40007ffe0ff */
[----:B------:R-:W-:Y:S02]  /*0d20*/  LEA R130, R44, UR5, 0x2 ;  /* 0x000000052c827c11 */ /* 0x000fe4000f8e10ff */
[----:B------:R-:W-:Y:S02]  /*0d30*/  LEA R127, R2, UR5, 0x2 ;  /* 0x00000005027f7c11 */ /* 0x000fe4000f8e10ff */
[----:B------:R-:W-:Y:S02]  /*0d40*/  LEA R129, R46, UR5, 0x2 ;  /* 0x000000052e817c11 */ /* 0x000fe4000f8e10ff */
[----:B------:R-:W-:Y:S02]  /*0d50*/  SHF.L.U32 R2, R149, 0x4, RZ ;  /* 0x0000000495027819 */ /* 0x000fe400000006ff */
[----:B------:R-:W-:-:S02]  /*0d60*/  LEA R128, R48, UR5, 0x2 ;  /* 0x0000000530807c11 */ /* 0x000fc4000f8e10ff */
[----:B------:R-:W-:Y:S02]  /*0d70*/  LEA.HI.SX32 R42, R42, R149, 0x1b ;  /* 0x000000952a2a7211 */ /* 0x000fe400078fdaff */
[----:B------:R-:W-:Y:S02]  /*0d80*/  LEA.HI.SX32 R122, R2, R2, 0x1b ;  /* 0x00000002027a7211 */ /* 0x000fe400078fdaff */
[----:B------:R-:W-:Y:S02]  /*0d90*/  LEA R123, R42, UR5, 0x2 ;  /* 0x000000052a7b7c11 */ /* 0x000fe4000f8e10ff */
[----:B------:R-:W-:Y:S02]  /*0da0*/  LEA R122, R122, UR5, 0x2 ;  /* 0x000000057a7a7c11 */ /* 0x000fe4000f8e10ff */
        /* <DEDUP_REMOVED lines=11> */
[----:B---3--:R0:W-:Y:S04]  /*0e60*/  STS [R137+0x80], R10 ;  /* 0x0000800a89007388 */ /* 0x0081e80000000800 */
[----:B------:R-:W-:Y:S04]  /*0e70*/  STS [R136+0x100], R13 ;  /* 0x0001000d88007388 */ /* 0x000fe80000000800 */
[----:B----4-:R1:W-:Y:S01]  /*0e80*/  STS [R135+0x180], R16 ;  /* 0x0001801087007388 */ /* 0x0103e20000000800 */
[----:B0-----:R-:W-:-:S03]  /*0e90*/  IADD3 R10, R149, 0x180, RZ ;  /* 0x00000180950a7810 */ /* 0x001fc60007ffe0ff */
[----:B------:R-:W-:Y:S04]  /*0ea0*/  STS [R134+0x200], R15 ;  /* 0x0002000f86007388 */ /* 0x000fe80000000800 */
[----:B------:R0:W-:Y:S01]  /*0eb0*/  STS [R133+0x280], R20 ;  /* 0x0002801485007388 */ /* 0x0001e20000000800 */
[C---:B-1----:R-:W-:Y:S02]  /*0ec0*/  IADD3 R16, R149.reuse, 0x1a0, RZ ;  /* 0x000001a095107810 */ /* 0x042fe40007ffe0ff */
[-C--:B------:R-:W-:Y:S02]  /*0ed0*/  LEA.HI.SX32 R10, R10, R149.reuse, 0x1b ;  /* 0x000000950a0a7211 */ /* 0x080fe400078fdaff */
[----:B------:R-:W-:Y:S02]  /*0ee0*/  LEA.HI.SX32 R16, R16, R149, 0x1b ;  /* 0x0000009510107211 */ /* 0x000fe400078fdaff */
[----:B0-----:R-:W-:Y:S01]  /*0ef0*/  IADD3 R20, R149, 0x1c0, RZ ;  /* 0x000001c095147810 */ /* 0x001fe20007ffe0ff */
[----:B------:R0:W-:Y:S01]  /*0f00*/  STS [R132+0x300], R19 ;  /* 0x0003001384007388 */ /* 0x0001e20000000800 */
[----:B------:R-:W-:-:S02]  /*0f10*/  LEA R126, R10, UR5, 0x2 ;  /* 0x000000050a7e7c11 */ /* 0x000fc4000f8e10ff */
[----:B------:R-:W-:Y:S01]  /*0f20*/  LEA.HI.SX32 R20, R20, R149, 0x1b ;  /* 0x0000009514147211 */ /* 0x000fe200078fdaff */
[----:B------:R-:W-:Y:S01]  /*0f30*/  STS [R131+0x380], R24 ;  /* 0x0003801883007388 */ /* 0x000fe20000000800 */
[----:B------:R-:W-:Y:S02]  /*0f40*/  LEA R125, R16, UR5, 0x2 ;  /* 0x00000005107d7c11 */ /* 0x000fe4000f8e10ff */
[----:B------:R-:W-:Y:S01]  /*0f50*/  LEA R124, R20, UR5, 0x2 ;  /* 0x00000005147c7c11 */ /* 0x000fe2000f8e10ff */
        /* <DEDUP_REMOVED lines=25> */
[----:B------:R-:W-:Y:S01]  /*10f0*/  CS2R R10, SRZ ;  /* 0x00000000000a7805 */ /* 0x000fe2000001ff00 */
[----:B------:R-:W-:Y:S01]  /*1100*/  BAR.SYNC.DEFER_BLOCKING 0x0 ;  /* 0x0000000000007b1d */ /* 0x000fe20000010000 */
[----:B------:R-:W-:-:S02]  /*1110*/  HFMA2.MMA R13, -RZ, RZ, 0, 0 ;  /* 0x00000000ff0d7435 */ /* 0x000fc400000001ff */
[----:B------:R-:W-:Y:S01]  /*1120*/  HFMA2.MMA R15, -RZ, RZ, 0, 0 ;  /* 0x00000000ff0f7435 */ /* 0x000fe200000001ff */
[----:B------:R-:W-:Y:S01]  /*1130*/  MOV R16, RZ ;  /* 0x000000ff00107202 */ /* 0x000fe20000000f00 */
[----:B0-----:R-:W-:Y:S01]  /*1140*/  HFMA2.MMA R19, -RZ, RZ, 0, 0 ;  /* 0x00000000ff137435 */ /* 0x001fe200000001ff */
[----:B------:R-:W-:Y:S01]  /*1150*/  MOV R20, RZ ;  /* 0x000000ff00147202 */ /* 0x000fe20000000f00 */
[----:B-1----:R-:W-:Y:S01]  /*1160*/  HFMA2.MMA R23, -RZ, RZ, 0, 0 ;  /* 0x00000000ff177435 */ /* 0x002fe200000001ff */
[----:B------:R-:W-:Y:S01]  /*1170*/  MOV R24, RZ ;  /* 0x000000ff00187202 */ /* 0x000fe20000000f00 */
[----:B--2---:R-:W-:Y:S01]  /*1180*/  HFMA2.MMA R27, -RZ, RZ, 0, 0 ;  /* 0x00000000ff1b7435 */ /* 0x004fe200000001ff */
        /* <DEDUP_REMOVED lines=13> */
[-C--:B------:R-:W-:Y:S01]  /*1260*/  ISETP.GE.AND P3, PT, R34, R39.reuse, PT ;  /* 0x000000272200720c */ /* 0x080fe20003f66270 */
[----:B---3--:R-:W-:Y:S02]  /*1270*/  HFMA2.MMA R31, -RZ, RZ, 0, 0 ;  /* 0x00000000ff1f7435 */ /* 0x008fe400000001ff */
[----:B------:R-:W3:Y:S01]  /*1280*/  @!P2 LDG.E R24, desc[UR14][R2.64+0x380] ;  /* 0x0003800e0218a981 */ /* 0x000ee2000c1e1900 */
[----:B------:R-:W-:-:S03]  /*1290*/  ISETP.GE.AND P2, PT, R37, R39, PT ;  /* 0x000000272500720c */ /* 0x000fc60003f46270 */
[----:B------:R-:W3:Y:S01]  /*12a0*/  @!P1 LDG.E R23, desc[UR14][R2.64+0x400] ;  /* 0x0004000e02179981 */ /* 0x000ee2000c1e1900 */
[----:B------:R-:W-:Y:S01]  /*12b0*/  ISETP.GE.AND P1, PT, R38, R39, PT ;  /* 0x000000272600720c */ /* 0x000fe20003f26270 */
[----:B----4-:R-:W-:Y:S01]  /*12c0*/  HFMA2.MMA R35, -RZ, RZ, 0, 0 ;  /* 0x00000000ff237435 */ /* 0x010fe200000001ff */
[----:B------:R-:W-:Y:S01]  /*12d0*/  MOV R28, RZ ;  /* 0x000000ff001c7202 */ /* 0x000fe20000000f00 */
[----:B------:R-:W4:Y:S01]  /*12e0*/  @!P4 LDG.E R27, desc[UR14][R2.64+0x500] ;  /* 0x0005000e021bc981 */ /* 0x000f22000c1e1900 */
[----:B------:R-:W-:Y:S02]  /*12f0*/  MOV R32, RZ ;  /* 0x000000ff00207202 */ /* 0x000fe40000000f00 */
[----:B------:R-:W-:Y:S01]  /*1300*/  MOV R36, RZ ;  /* 0x000000ff00247202 */ /* 0x000fe20000000f00 */
[----:B------:R-:W4:Y:S01]  /*1310*/  @!P5 LDG.E R31, desc[UR14][R2.64+0x600] ;  /* 0x0006000e021fd981 */ /* 0x000f22000c1e1900 */
[----:B------:R-:W-:-:S03]  /*1320*/  MOV R40, RZ ;  /* 0x000000ff00287202 */ /* 0x000fc60000000f00 */
[----:B------:R-:W4:Y:S04]  /*1330*/  @!P0 LDG.E R28, desc[UR14][R2.64+0x480] ;  /* 0x0004800e021c8981 */ /* 0x000f28000c1e1900 */
[----:B------:R-:W4:Y:S04]  /*1340*/  @!P6 LDG.E R32, desc[UR14][R2.64+0x580] ;  /* 0x0005800e0220e981 */ /* 0x000f28000c1e1900 */
[----:B------:R-:W4:Y:S04]  /*1350*/  @!P3 LDG.E R36, desc[UR14][R2.64+0x680] ;  /* 0x0006800e0224b981 */ /* 0x000f28000c1e1900 */
[----:B------:R-:W4:Y:S04]  /*1360*/  @!P2 LDG.E R35, desc[UR14][R2.64+0x700] ;  /* 0x0007000e0223a981 */ /* 0x000f28000c1e1900 */
[----:B------:R0:W4:Y:S01]  /*1370*/  @!P1 LDG.E R40, desc[UR14][R2.64+0x780] ;  /* 0x0007800e02289981 */ /* 0x000122000c1e1900 */
[----:B------:R-:W-:-:S02]  /*1380*/  ISETP.GE.AND P2, PT, R12, R39, PT ;  /* 0x000000270c00720c */ /* 0x000fc40003f46270 */
[----:B------:R-:W-:Y:S02]  /*1390*/  ISETP.GE.AND P1, PT, R142, R39, PT ;  /* 0x000000278e00720c */ /* 0x000fe40003f26270 */
[----:B0-----:R-:W-:Y:S02]  /*13a0*/  MOV R2, R144 ;  /* 0x0000009000027202 */ /* 0x001fe40000000f00 */
[----:B------:R-:W-:Y:S02]  /*13b0*/  MOV R3, R143 ;  /* 0x0000008f00037202 */ /* 0x000fe40000000f00 */
[-C--:B------:R-:W-:Y:S01]  /*13c0*/  ISETP.GE.AND P0, PT, R0, R39.reuse, PT ;  /* 0x000000270000720c */ /* 0x080fe20003f06270 */
[----:B------:R-:W-:Y:S01]  /*13d0*/  IMAD.WIDE R2, R142, 0x4, R2 ;  /* 0x000000048e027825 */ /* 0x000fe200078e0202 */
[-C--:B------:R-:W-:Y:S01]  /*13e0*/  ISETP.GE.AND P4, PT, R17, R39.reuse, PT ;  /* 0x000000271100720c */ /* 0x080fe20003f86270 */
[----:B------:R-:W-:Y:S01]  /*13f0*/  HFMA2.MMA R0, -RZ, RZ, 0, 0 ;  /* 0x00000000ff007435 */ /* 0x000fe200000001ff */
[----:B------:R-:W-:-:S02]  /*1400*/  ISETP.GE.AND P6, PT, R14, R39, PT ;  /* 0x000000270e00720c */ /* 0x000fc40003fc6270 */
[-C--:B------:R-:W-:Y:S02]  /*1410*/  ISETP.GE.AND P5, PT, R21, R39.reuse, PT ;  /* 0x000000271500720c */ /* 0x080fe40003fa6270 */
[----:B------:R-:W-:Y:S02]  /*1420*/  ISETP.GE.AND P3, PT, R18, R39, PT ;  /* 0x000000271200720c */ /* 0x000fe40003f66270 */
[----:B------:R-:W-:Y:S01]  /*1430*/  MOV R17, RZ ;  /* 0x000000ff00117202 */ /* 0x000fe20000000f00 */
[----:B------:R-:W-:Y:S01]  /*1440*/  HFMA2.MMA R21, -RZ, RZ, 0, 0 ;  /* 0x00000000ff157435 */ /* 0x000fe200000001ff */
[----:B--2---:R-:W-:Y:S04]  /*1450*/  STS [R138], R11 ;  /* 0x0000000b8a007388 */ /* 0x004fe80000000800 */
[----:B------:R-:W-:Y:S04]  /*1460*/  STS [R137+0x80], R10 ;  /* 0x0000800a89007388 */ /* 0x000fe80000000800 */
[----:B------:R0:W-:Y:S04]  /*1470*/  STS [R136+0x100], R13 ;  /* 0x0001000d88007388 */ /* 0x0001e80000000800 */
[----:B------:R-:W-:Y:S04]  /*1480*/  STS [R135+0x180], R16 ;  /* 0x0001801087007388 */ /* 0x000fe80000000800 */
[----:B------:R1:W-:Y:S04]  /*1490*/  STS [R134+0x200], R15 ;  /* 0x0002000f86007388 */ /* 0x0003e80000000800 */
[----:B------:R-:W-:Y:S04]  /*14a0*/  STS [R133+0x280], R20 ;  /* 0x0002801485007388 */ /* 0x000fe80000000800 */
[----:B------:R2:W-:Y:S04]  /*14b0*/  STS [R132+0x300], R19 ;  /* 0x0003001384007388 */ /* 0x0005e80000000800 */
[----:B---3--:R-:W-:Y:S04]  /*14c0*/  STS [R131+0x380], R24 ;  /* 0x0003801883007388 */ /* 0x008fe80000000800 */
[----:B------:R3:W-:Y:S04]  /*14d0*/  STS [R130+0x400], R23 ;  /* 0x0004001782007388 */ /* 0x0007e80000000800 */
        /* <DEDUP_REMOVED lines=26> */
[----:B------:R-:W-:Y:S02]  /*1680*/  CS2R R10, SRZ ;  /* 0x00000000000a7805 */ /* 0x000fe4000001ff00 */
[----:B-1----:R-:W-:Y:S02]  /*1690*/  CS2R R14, SRZ ;  /* 0x00000000000e7805 */ /* 0x002fe4000001ff00 */
[----:B--2---:R-:W-:Y:S02]  /*16a0*/  CS2R R18, SRZ ;  /* 0x0000000000127805 */ /* 0x004fe4000001ff00 */
[----:B------:R-:W-:Y:S01]  /*16b0*/  MOV R16, RZ ;  /* 0x000000ff00107202 */ /* 0x000fe20000000f00 */
[----:B------:R-:W2:Y:S01]  /*16c0*/  @!P2 LDG.E R13, desc[UR14][R2.64+0x100] ;  /* 0x0001000e020da981 */ /* 0x000ea2000c1e1900 */
[----:B------:R-:W-:-:S03]  /*16d0*/  ISETP.GE.AND P2, PT, R25, R39, PT ;  /* 0x000000271900720c */ /* 0x000fc60003f46270 */
[----:B------:R-:W4:Y:S01]  /*16e0*/  @!P1 LDG.E R11, desc[UR14][R2.64] ;  /* 0x0000000e020b9981 */ /* 0x000f22000c1e1900 */
        /* <DEDUP_REMOVED lines=14> */
[----:B------:R-:W-:Y:S01]  /*17d0*/  ISETP.GE.AND P1, PT, R38, R39, PT ;  /* 0x000000272600720c */ /* 0x000fe20003f26270 */
[----:B------:R-:W-:Y:S01]  /*17e0*/  HFMA2.MMA R25, -RZ, RZ, 0, 0 ;  /* 0x00000000ff197435 */ /* 0x000fe200000001ff */
[----:B---3--:R-:W-:Y:S02]  /*17f0*/  CS2R R22, SRZ ;  /* 0x0000000000167805 */ /* 0x008fe4000001ff00 */
[----:B------:R-:W-:Y:S01]  /*1800*/  MOV R20, RZ ;  /* 0x000000ff00147202 */ /* 0x000fe20000000f00 */
[----:B------:R-:W3:Y:S01]  /*1810*/  @!P0 LDG.E R16, desc[UR14][R2.64+0x480] ;  /* 0x0004800e02108981 */ /* 0x000ee2000c1e1900 */
[----:B------:R-:W0:Y:S03]  /*1820*/  LDC R39, c[0x0][0x21c] ;  /* 0x00008700ff277b82 */ /* 0x000e260000000800 */
[----:B------:R-:W3:Y:S04]  /*1830*/  @!P4 LDG.E R21, desc[UR14][R2.64+0x500] ;  /* 0x0005000e0215c981 */ /* 0x000ee8000c1e1900 */
[----:B------:R-:W3:Y:S04]  /*1840*/  @!P6 LDG.E R18, desc[UR14][R2.64+0x580] ;  /* 0x0005800e0212e981 */ /* 0x000ee8000c1e1900 */
[----:B------:R-:W3:Y:S04]  /*1850*/  @!P5 LDG.E R23, desc[UR14][R2.64+0x600] ;  /* 0x0006000e0217d981 */ /* 0x000ee8000c1e1900 */
[----:B------:R-:W3:Y:S04]  /*1860*/  @!P3 LDG.E R20, desc[UR14][R2.64+0x680] ;  /* 0x0006800e0214b981 */ /* 0x000ee8000c1e1900 */
[----:B------:R-:W3:Y:S04]  /*1870*/  @!P2 LDG.E R25, desc[UR14][R2.64+0x700] ;  /* 0x0007000e0219a981 */ /* 0x000ee8000c1e1900 */
[----:B------:R-:W3:Y:S01]  /*1880*/  @!P1 LDG.E R22, desc[UR14][R2.64+0x780] ;  /* 0x0007800e02169981 */ /* 0x000ee2000c1e1900 */
[----:B0-----:R-:W-:Y:S01]  /*1890*/  ISETP.GE.AND P0, PT, R39, 0x1, PT ;  /* 0x000000012700780c */ /* 0x001fe20003f06270 */
[----:B------:R-:W-:-:S02]  /*18a0*/  HFMA2.MMA R77, -RZ, RZ, 0, 0 ;  /* 0x00000000ff4d7435 */ /* 0x000fc400000001ff */
[----:B------:R-:W-:Y:S01]  /*18b0*/  HFMA2.MMA R70, -RZ, RZ, 0, 0 ;  /* 0x00000000ff467435 */ /* 0x000fe200000001ff */
[----:B------:R-:W-:Y:S02]  /*18c0*/  MOV R75, RZ ;  /* 0x000000ff004b7202 */ /* 0x000fe40000000f00 */
[----:B------:R-:W-:Y:S02]  /*18d0*/  CS2R R72, SRZ ;  /* 0x0000000000487805 */ /* 0x000fe4000001ff00 */
[----:B------:R-:W-:Y:S02]  /*18e0*/  CS2R R68, SRZ ;  /* 0x0000000000447805 */ /* 0x000fe4000001ff00 */
[----:B------:R-:W-:Y:S02]  /*18f0*/  CS2R R66, SRZ ;  /* 0x0000000000427805 */ /* 0x000fe4000001ff00 */
[----:B------:R-:W-:Y:S02]  /*1900*/  CS2R R64, SRZ ;  /* 0x0000000000407805 */ /* 0x000fe4000001ff00 */
[----:B------:R-:W-:-:S02]  /*1910*/  CS2R R62, SRZ ;  /* 0x00000000003e7805 */ /* 0x000fc4000001ff00 */
[----:B------:R-:W-:Y:S02]  /*1920*/  CS2R R60, SRZ ;  /* 0x00000000003c7805 */ /* 0x000fe4000001ff00 */
[----:B------:R-:W-:Y:S01]  /*1930*/  MOV R58, RZ ;  /* 0x000000ff003a7202 */ /* 0x000fe20000000f00 */
[----:B----4-:R-:W-:Y:S04]  /*1940*/  STS [R138], R11 ;  /* 0x0000000b8a007388 */ /* 0x010fe80000000800 */
        /* <DEDUP_REMOVED lines=66> */
[----:B------:R-:W0:Y:S01]  /*1d70*/  LDC.64 R2, c[0x0][0x2d8] ;  /* 0x0000b600ff027b82 */ /* 0x000e220000000a00 */
[C---:B------:R-:W-:Y:S01]  /*1d80*/  IADD3 R10, R140.reuse, -0x1, RZ ;  /* 0xffffffff8c0a7810 */ /* 0x040fe20007ffe0ff */
[----:B------:R-:W-:Y:S01]  /*1d90*/  ULDC.64 UR6, c[0x0][0x230] ;  /* 0x00008c0000067ab9 */ /* 0x000fe20000000a00 */
[----:B------:R-:W-:Y:S01]  /*1da0*/  IADD3 R12, R140, -0x2, RZ ;  /* 0xfffffffe8c0c7810 */ /* 0x000fe20007ffe0ff */
[----:B------:R-:W-:Y:S01]  /*1db0*/  ULDC.64 UR10, c[0x0][0x268] ;  /* 0x00009a00000a7ab9 */ /* 0x000fe20000000a00 */
[----:B------:R-:W-:Y:S01]  /*1dc0*/  LEA.HI R11, R10, R10, RZ, 0x1 ;  /* 0x0000000a0a0b7211 */ /* 0x000fe200078f08ff */
[----:B------:R-:W-:Y:S01]  /*1dd0*/  ULDC.64 UR8, c[0x0][0x248] ;  /* 0x0000920000087ab9 */ /* 0x000fe20000000a00 */
[C---:B------:R-:W-:Y:S01]  /*1de0*/  IMAD R20, R156.reuse, UR10, RZ ;  /* 0x0000000a9c147c24 */ /* 0x040fe2000f8e02ff */
[----:B------:R-:W1:Y:S01]  /*1df0*/  LDC.64 R36, c[0x0][0x2d0] ;  /* 0x0000b400ff247b82 */ /* 0x000e620000000a00 */
[----:B------:R-:W-:Y:S01]  /*1e00*/  LOP3.LUT R11, R11, 0xfffffe, RZ, 0xc0, !PT ;  /* 0x00fffffe0b0b7812 */ /* 0x000fe200078ec0ff */
[----:B------:R-:W-:-:S02]  /*1e10*/  IMAD R18, R156, UR8, RZ ;  /* 0x000000089c127c24 */ /* 0x000fc4000f8e02ff */
[--C-:B------:R-:W-:Y:S01]  /*1e20*/  FADD.FTZ R33, R91, R153.reuse ;  /* 0x000000995b217221 */ /* 0x100fe20000010000 */
[----:B------:R-:W-:Y:S01]  /*1e30*/  IMAD R39, R12, R39, RZ ;  /* 0x000000270c277224 */ /* 0x000fe200078e02ff */
[----:B------:R-:W-:Y:S01]  /*1e40*/  IADD3 R16, R10, -R11, RZ ;  /* 0x8000000b0a107210 */ /* 0x000fe20007ffe0ff */
[----:B------:R-:W-:Y:S02]  /*1e50*/  IMAD R10, R156, UR6, RZ ;  /* 0x000000069c0a7c24 */ /* 0x000fe4000f8e02ff */
[----:B------:R-:W-:Y:S01]  /*1e60*/  FADD.FTZ R32, R92, R153 ;  /* 0x000000995c207221 */ /* 0x000fe20000010000 */
[----:B------:R-:W2:Y:S01]  /*1e70*/  LDC.64 R34, c[0x0][0x2e0] ;  /* 0x0000b800ff227b82 */ /* 0x000ea20000000a00 */
[----:B------:R-:W-:-:S04]  /*1e80*/  IMAD.WIDE.U32 R14, R157, UR6, RZ ;  /* 0x000000069d0e7c25 */ /* 0x000fc8000f8e00ff */
[--C-:B------:R-:W-:Y:S01]  /*1e90*/  FADD.FTZ R31, R93, R153.reuse ;  /* 0x000000995d1f7221 */ /* 0x100fe20000010000 */
[--C-:B------:R-:W-:Y:S01]  /*1ea0*/  FADD.FTZ R30, R94, R153.reuse ;  /* 0x000000995e1e7221 */ /* 0x100fe20000010000 */
[--C-:B------:R-:W-:Y:S01]  /*1eb0*/  FADD.FTZ R29, R95, R153.reuse ;  /* 0x000000995f1d7221 */ /* 0x100fe20000010000 */
[C---:B------:R-:W-:Y:S02]  /*1ec0*/  IMAD R17, R157.reuse, UR7, R10 ;  /* 0x000000079d117c24 */ /* 0x040fe4000f8e020a */
[--C-:B------:R-:W-:Y:S01]  /*1ed0*/  FADD.FTZ R28, R96, R153.reuse ;  /* 0x00000099601c7221 */ /* 0x100fe20000010000 */
[----:B------:R-:W-:Y:S01]  /*1ee0*/  IMAD.WIDE.U32 R12, R157, UR8, RZ ;  /* 0x000000089d0c7c25 */ /* 0x000fe2000f8e00ff */
[----:B------:R-:W3:Y:S03]  /*1ef0*/  LDC R225, c[0x0][0x21c] ;  /* 0x00008700ffe17b82 */ /* 0x000ee60000000800 */
[----:B------:R-:W-:Y:S01]  /*1f00*/  FADD.FTZ R27, R97, R153 ;  /* 0x00000099611b7221 */ /* 0x000fe20000010000 */
[----:B------:R-:W-:Y:S01]  /*1f10*/  IADD3 R15, R15, R17, RZ ;  /* 0x000000110f0f7210 */ /* 0x000fe20007ffe0ff */
[----:B------:R-:W-:Y:S01]  /*1f20*/  IMAD.WIDE.U32 R10, R157, UR10, RZ ;  /* 0x0000000a9d0a7c25 */ /* 0x000fe2000f8e00ff */
[----:B0-----:R-:W-:-:S03]  /*1f30*/  LEA R41, P1, R12, R2, 0x2 ;  /* 0x000000020c297211 */ /* 0x001fc600078210ff */
[--C-:B------:R-:W-:Y:S01]  /*1f40*/  FADD.FTZ R26, R98, R153.reuse ;  /* 0x00000099621a7221 */ /* 0x100fe20000010000 */
[--C-:B------:R-:W-:Y:S01]  /*1f50*/  FADD.FTZ R25, R99, R153.reuse ;  /* 0x0000009963197221 */ /* 0x100fe20000010000 */
[C---:B------:R-:W-:Y:S01]  /*1f60*/  IMAD R21, R157.reuse, UR11, R20 ;  /* 0x0000000b9d157c24 */ /* 0x040fe2000f8e0214 */
[----:B-1----:R-:W-:Y:S01]  /*1f70*/  LEA R42, P0, R14, R36, 0x2 ;  /* 0x000000240e2a7211 */ /* 0x002fe200078010ff */
[----:B------:R-:W-:Y:S02]  /*1f80*/  IMAD R19, R157, UR9, R18 ;  /* 0x000000099d137c24 */ /* 0x000fe4000f8e0212 */
[----:B------:R-:W-:Y:S01]  /*1f90*/  FADD.FTZ R24, R100, R153 ;  /* 0x0000009964187221 */ /* 0x000fe20000010000 */
[----:B------:R-:W-:Y:S01]  /*1fa0*/  IMAD.WIDE R38, R39, 0x8, R8 ;  /* 0x0000000827267825 */ /* 0x000fe200078e0208 */
[----:B------:R-:W-:-:S03]  /*1fb0*/  IADD3 R2, R11, R21, RZ ;  /* 0x000000150b027210 */ /* 0x000fc60007ffe0ff */
[--C-:B------:R-:W-:Y:S01]  /*1fc0*/  FADD.FTZ R23, R101, R153.reuse ;  /* 0x0000009965177221 */ /* 0x100fe20000010000 */
[----:B------:R-:W-:Y:S01]  /*1fd0*/  IADD3 R36, R13, R19, RZ ;  /* 0x000000130d247210 */ /* 0x000fe20007ffe0ff */
[--C-:B------:R-:W-:Y:S01]  /*1fe0*/  FADD.FTZ R22, R102, R153.reuse ;  /* 0x0000009966167221 */ /* 0x100fe20000010000 */
[----:B--2---:R-:W-:Y:S01]  /*1ff0*/  LEA R40, P2, R10, R34, 0x2 ;  /* 0x000000220a287211 */ /* 0x004fe200078410ff */
[----:B------:R-:W-:Y:S01]  /*2000*/  FADD.FTZ R34, R90, R153 ;  /* 0x000000995a227221 */ /* 0x000fe20000010000 */
[----:B------:R-:W-:Y:S01]  /*2010*/  LEA.HI.X R37, R14, R37, R15, 0x2, P0 ;  /* 0x000000250e257211 */ /* 0x000fe200000f140f */
[--C-:B------:R-:W-:Y:S01]  /*2020*/  FADD.FTZ R21, R103, R153.reuse ;  /* 0x0000009967157221 */ /* 0x100fe20000010000 */
[----:B------:R-:W-:Y:S01]  /*2030*/  LEA.HI.X R35, R10, R35, R2, 0x2, P2 ;  /* 0x000000230a237211 */ /* 0x000fe200010f1402 */
[----:B------:R-:W0:Y:S01]  /*2040*/  LDC.64 R14, c[0x0][0x238] ;  /* 0x00008e00ff0e7b82 */ /* 0x000e220000000a00 */
[----:B------:R-:W-:Y:S01]  /*2050*/  LEA.HI.X R36, R12, R3, R36, 0x2, P1 ;  /* 0x000000030c247211 */ /* 0x000fe200008f1424 */
[--C-:B------:R-:W-:Y:S01]  /*2060*/  FADD.FTZ R20, R104, R153.reuse ;  /* 0x0000009968147221 */ /* 0x100fe20000010000 */
[----:B------:R-:W-:Y:S01]  /*2070*/  LEA.HI R2, R140, R140, RZ, 0x1 ;  /* 0x0000008c8c027211 */ /* 0x000fe200078f08ff */
[----:B------:R-:W-:Y:S01]  /*2080*/  FADD.FTZ R19, R105, R153 ;  /* 0x0000009969137221 */ /* 0x000fe20000010000 */
[----:B------:R-:W-:-:S02]  /*2090*/  MOV R77, RZ ;  /* 0x000000ff004d7202 */ /* 0x000fc40000000f00 */
[----:B------:R-:W-:Y:S02]  /*20a0*/  CS2R R72, SRZ ;  /* 0x0000000000487805 */ /* 0x000fe4000001ff00 */
[----:B------:R-:W-:Y:S01]  /*20b0*/  LOP3.LUT R3, R2, 0x3ffffe, RZ, 0xc0, !PT ;  /* 0x003ffffe02037812 */ /* 0x000fe200078ec0ff */
[----:B------:R-:W1:Y:S01]  /*20c0*/  LDC.64 R10, c[0x0][0x270] ;  /* 0x00009c00ff0a7b82 */ /* 0x000e620000000a00 */
[----:B------:R-:W-:Y:S02]  /*20d0*/  MOV R18, UR5 ;  /* 0x0000000500127c02 */ /* 0x000fe40008000f00 */
[----:B------:R-:W-:Y:S02]  /*20e0*/  CS2R R68, SRZ ;  /* 0x0000000000447805 */ /* 0x000fe4000001ff00 */
[----:B------:R-:W-:Y:S02]  /*20f0*/  IADD3 R3, R140, -R3, RZ ;  /* 0x800000038c037210 */ /* 0x000fe40007ffe0ff */
[----:B------:R-:W-:-:S02]  /*2100*/  CS2R R66, SRZ ;  /* 0x0000000000427805 */ /* 0x000fc4000001ff00 */
[----:B------:R-:W-:Y:S02]  /*2110*/  MOV R75, RZ ;  /* 0x000000ff004b7202 */ /* 0x000fe40000000f00 */
[----:B------:R-:W-:Y:S02]  /*2120*/  CS2R R64, SRZ ;  /* 0x0000000000407805 */ /* 0x000fe4000001ff00 */
[----:B------:R-:W-:Y:S01]  /*2130*/  MOV R70, RZ ;  /* 0x000000ff00467202 */ /* 0x000fe20000000f00 */
[----:B------:R-:W2:Y:S01]  /*2140*/  LDC.64 R12, c[0x0][0x250] ;  /* 0x00009400ff0c7b82 */ /* 0x000ea20000000a00 */
[----:B------:R-:W-:Y:S02]  /*2150*/  CS2R R62, SRZ ;  /* 0x00000000003e7805 */ /* 0x000fe4000001ff00 */
[----:B------:R-:W-:Y:S02]  /*2160*/  CS2R R60, SRZ ;  /* 0x00000000003c7805 */ /* 0x000fe4000001ff00 */
[----:B------:R-:W-:Y:S01]  /*2170*/  MOV R58, RZ ;  /* 0x000000ff003a7202 */ /* 0x000fe20000000f00 */
[----:B------:R-:W-:Y:S01]  /*2180*/  UMOV UR6, UR5 ;  /* 0x0000000500067c82 */ /* 0x000fe20008000000 */
[----:B------:R-:W-:Y:S01]  /*2190*/  UMOV UR4, URZ ;  /* 0x0000003f00047c82 */ /* 0x000fe20008000000 */
[----:B------:R-:W-:Y:S01]  /*21a0*/  ULDC UR8, c[0x0][0x224] ;  /* 0x0000890000087ab9 */ /* 0x000fe20000000800 */
[----:B0-----:R-:W-:-:S02]  /*21b0*/  SHF.L.U64.HI R160, R14, 0x2, R15 ;  /* 0x000000020ea07819 */ /* 0x001fc4000001020f */
[----:B------:R-:W-:Y:S02]  /*21c0*/  LEA R15, R3, 0xa88, 0xa ;  /* 0x00000a88030f7811 */ /* 0x000fe400078e50ff */
[----:B-1----:R-:W-:Y:S02]  /*21d0*/  SHF.L.U64.HI R158, R10, 0x2, R11 ;  /* 0x000000020a9e7819 */ /* 0x002fe4000001020b */
[----:B------:R-:W-:Y:S02]  /*21e0*/  SHF.L.U32 R11, R16, 0x8, RZ ;  /* 0x00000008100b7819 */ /* 0x000fe400000006ff */
[----:B--23--:R-:W-:-:S07]  /*21f0*/  SHF.L.U64.HI R13, R12, 0x2, R13 ;  /* 0x000000020c0d7819 */ /* 0x00cfce000001020d */
.L_x_6818:
[----:B------:R-:W-:Y:S02]  /*2200*/  MOV R2, R42 ;  /* 0x0000002a00027202 */ /* 0x000fe40000000f00 */
[----:B------:R-:W-:-:S05]  /*2210*/  MOV R3, R37 ;  /* 0x0000002500037202 */ /* 0x000fca0000000f00 */
[----:B------:R0:W2:Y:S01]  /*2220*/  LDG.E R159, desc[UR14][R2.64] ;  /* 0x0000000e029f7981 */ /* 0x0000a2000c1e1900 */
[----:B------:R-:W1:Y:S01]  /*2230*/  S2UR UR7, SR_CgaCtaId ;  /* 0x00000000000779c3 */ /* 0x000e620000008800 */
[----:B------:R-:W-:Y:S01]  /*2240*/  FADD.FTZ R162, R105, R153 ;  /* 0x0000009969a27221 */ /* 0x000fe20000010000 */
[----:B0-----:R-:W-:Y:S02]  /*2250*/  MOV R2, R41 ;  /* 0x0000002900027202 */ /* 0x001fe40000000f00 */
[----:B------:R-:W-:-:S05]  /*2260*/  MOV R3, R36 ;  /* 0x0000002400037202 */ /* 0x000fca0000000f00 */
[----:B------:R0:W3:Y:S02]  /*2270*/  LDG.E R17, desc[UR14][R2.64] ;  /* 0x0000000e02117981 */ /* 0x0000e4000c1e1900 */
[----:B0-----:R-:W-:Y:S02]  /*2280*/  MOV R2, R40 ;  /* 0x0000002800027202 */ /* 0x001fe40000000f00 */
[----:B------:R-:W-:-:S05]  /*2290*/  MOV R3, R35 ;  /* 0x0000002300037202 */ /* 0x000fca0000000f00 */
[----:B------:R0:W3:Y:S01]  /*22a0*/  LDG.E R178, desc[UR14][R2.64] ;  /* 0x0000000e02b27981 */ /* 0x0000e2000c1e1900 */
[----:B------:R-:W-:Y:S01]  /*22b0*/  UMOV UR5, 0x400 ;  /* 0x0000040000057882 */ /* 0x000fe20000000000 */
[C---:B------:R-:W-:Y:S02]  /*22c0*/  ISETP.NE.AND P1, PT, R150.reuse, RZ, PT ;  /* 0x000000ff9600720c */ /* 0x040fe40003f25270 */
[----:B------:R-:W-:Y:S01]  /*22d0*/  IADD3 R164, R150, 0x200, RZ ;  /* 0x0000020096a47810 */ /* 0x000fe20007ffe0ff */
[----:B-1----:R-:W-:-:S03]  /*22e0*/  ULEA UR5, UR7, UR5, 0x18 ;  /* 0x0000000507057291 */ /* 0x002fc6000f8ec03f */
[----:B------:R-:W-:-:S04]  /*22f0*/  SEL R164, R11, R164, !P1 ;  /* 0x000000a40ba47207 */ /* 0x000fc80004800000 */
[----:B------:R-:W-:Y:S01]  /*2300*/  LEA R161, R164, UR5, 0x2 ;  /* 0x00000005a4a17c11 */ /* 0x000fe2000f8e10ff */
[--C-:B------:R-:W-:Y:S01]  /*2310*/  FADD.FTZ R173, R104, R153.reuse ;  /* 0x0000009968ad7221 */ /* 0x100fe20000010000 */
[----:B------:R-:W-:Y:S01]  /*2320*/  LOP3.LUT P0, RZ, R150, 0x1f, RZ, 0xc0, !PT ;  /* 0x0000001f96ff7812 */ /* 0x000fe2000780c0ff */
[--C-:B------:R-:W-:Y:S01]  /*2330*/  FADD.FTZ R176, R103, R153.reuse ;  /* 0x0000009967b07221 */ /* 0x100fe20000010000 */
[--C-:B------:R-:W-:Y:S02]  /*2340*/  FADD.FTZ R171, R102, R153.reuse ;  /* 0x0000009966ab7221 */ /* 0x100fe40000010000 */
[----:B------:R-:W-:Y:S01]  /*2350*/  ISETP.LT.OR P2, PT, R140, 0x2, P0 ;  /* 0x000000028c00780c */ /* 0x000fe20000741670 */
[--C-:B------:R-:W-:Y:S01]  /*2360*/  FADD.FTZ R174, R101, R153.reuse ;  /* 0x0000009965ae7221 */ /* 0x100fe20000010000 */
[----:B------:R-:W-:Y:S01]  /*2370*/  HFMA2.MMA R180, -RZ, RZ, 0, 0 ;  /* 0x00000000ffb47435 */ /* 0x000fe200000001ff */
[--C-:B------:R-:W-:Y:S01]  /*2380*/  FADD.FTZ R169, R100, R153.reuse ;  /* 0x0000009964a97221 */ /* 0x100fe20000010000 */
[--C-:B------:R-:W-:Y:S01]  /*2390*/  FADD.FTZ R172, R99, R153.reuse ;  /* 0x0000009963ac7221 */ /* 0x100fe20000010000 */
[----:B------:R-:W-:Y:S01]  /*23a0*/  FMUL.FTZ R210, R120, R20 ;  /* 0x0000001478d27220 */ /* 0x000fe20000410000 */
[----:B------:R-:W-:Y:S01]  /*23b0*/  FMUL.FTZ R197, R121, R19 ;  /* 0x0000001379c57220 */ /* 0x000fe20000410000 */
[----:B------:R-:W-:-:S06]  /*23c0*/  FADD.FTZ R167, R98, R153 ;  /* 0x0000009962a77221 */ /* 0x000fcc0000010000 */
[----:B0-----:R-:W-:Y:S02]  /*23d0*/  @!P2 MOV R2, R38 ;  /* 0x000000260002a202 */ /* 0x001fe40000000f00 */
[----:B------:R-:W-:Y:S01]  /*23e0*/  @!P2 MOV R3, R39 ;  /* 0x000000270003a202 */ /* 0x000fe20000000f00 */
[----:B------:R-:W-:Y:S01]  /*23f0*/  FMUL.FTZ R204, R119, R21 ;  /* 0x0000001577cc7220 */ /* 0x000fe20000410000 */
[--C-:B------:R-:W-:Y:S01]  /*2400*/  FADD.FTZ R170, R97, R153.reuse ;  /* 0x0000009961aa7221 */ /* 0x100fe20000010000 */
[----:B------:R-:W-:Y:S01]  /*2410*/  FMUL.FTZ R209, R118, R22 ;  /* 0x0000001676d17220 */ /* 0x000fe20000410000 */
[--C-:B------:R-:W-:Y:S01]  /*2420*/  FADD.FTZ R165, R96, R153.reuse ;  /* 0x0000009960a57221 */ /* 0x100fe20000010000 */
[----:B------:R-:W-:Y:S01]  /*2430*/  FMUL.FTZ R214, R117, R23 ;  /* 0x0000001775d67220 */ /* 0x000fe20000410000 */
[--C-:B------:R-:W-:Y:S01]  /*2440*/  FADD.FTZ R168, R95, R153.reuse ;  /* 0x000000995fa87221 */ /* 0x100fe20000010000 */
[----:B------:R-:W-:Y:S01]  /*2450*/  FMUL.FTZ R216, R116, R24 ;  /* 0x0000001874d87220 */ /* 0x000fe20000410000 */
[--C-:B------:R-:W-:Y:S01]  /*2460*/  FADD.FTZ R163, R94, R153.reuse ;  /* 0x000000995ea37221 */ /* 0x100fe20000010000 */
[----:B------:R-:W-:Y:S01]  /*2470*/  FMUL.FTZ R218, R115, R25 ;  /* 0x0000001973da7220 */ /* 0x000fe20000410000 */
[----:B------:R-:W-:Y:S01]  /*2480*/  FMUL.FTZ R220, R114, R26 ;  /* 0x0000001a72dc7220 */ /* 0x000fe20000410000 */
[--C-:B------:R-:W-:Y:S01]  /*2490*/  FADD.FTZ R166, R92, R153.reuse ;  /* 0x000000995ca67221 */ /* 0x100fe20000010000 */
[----:B------:R-:W-:Y:S01]  /*24a0*/  FMUL.FTZ R228, R113, R27 ;  /* 0x0000001b71e47220 */ /* 0x000fe20000410000 */
[----:B------:R-:W-:Y:S01]  /*24b0*/  FADD.FTZ R164, R91, R153 ;  /* 0x000000995ba47221 */ /* 0x000fe20000010000 */
[----:B------:R-:W-:Y:S01]  /*24c0*/  FMUL.FTZ R221, R112, R28 ;  /* 0x0000001c70dd7220 */ /* 0x000fe20000410000 */
[----:B------:R-:W-:Y:S01]  /*24d0*/  FMUL.FTZ R201, R111, R29 ;  /* 0x0000001d6fc97220 */ /* 0x000fe20000410000 */
[----:B------:R-:W-:Y:S01]  /*24e0*/  FMUL.FTZ R195, R110, R30 ;  /* 0x0000001e6ec37220 */ /* 0x000fe20000410000 */
[----:B------:R-:W-:Y:S01]  /*24f0*/  FMUL.FTZ R189, R108, R31 ;  /* 0x0000001f6cbd7220 */ /* 0x000fe20000410000 */
[----:B------:R-:W-:Y:S01]  /*2500*/  FMUL.FTZ R182, R109, R32 ;  /* 0x000000206db67220 */ /* 0x000fe20000410000 */
        /* <DEDUP_REMOVED lines=11> */
[----:B------:R-:W2:Y:S01]  /*25c0*/  MUFU.EX2 R181, R181 ;  /* 0x000000b500b57308 */ /* 0x000ea20000000800 */
[C---:B------:R-:W-:Y:S01]  /*25d0*/  FMUL.FTZ R193, R16.reuse, R169 ;  /* 0x000000a910c17220 */ /* 0x040fe20000410000 */
[----:B------:R-:W-:-:S06]  /*25e0*/  FMUL.FTZ R199, R16, R172 ;  /* 0x000000ac10c77220 */ /* 0x000fcc0000410000 */
[----:B------:R-:W4:Y:S01]  /*25f0*/  MUFU.EX2 R184, R184 ;  /* 0x000000b800b87308 */ /* 0x000f220000000800 */
[----:B------:R-:W-:-:S07]  /*2600*/  FMUL.FTZ R203, R16, R167 ;  /* 0x000000a710cb7220 */ /* 0x000fce0000410000 */
[----:B------:R-:W3:Y:S01]  /*2610*/  MUFU.EX2 R191, R191 ;  /* 0x000000bf00bf7308 */ /* 0x000ee20000000800 */
[----:B------:R1:W5:Y:S07]  /*2620*/  @!P2 LDG.E R180, desc[UR14][R2.64+0x4] ;  /* 0x0000040e02b4a981 */ /* 0x00036e000c1e1900 */
[----:B------:R-:W0:Y:S01]  /*2630*/  MUFU.EX2 R193, R193 ;  /* 0x000000c100c17308 */ /* 0x000e220000000800 */
[----:B-1----:R-:W-:Y:S01]  /*2640*/  FFMA.FTZ R2, R179, R197, R210 ;  /* 0x000000c5b3027223 */ /* 0x002fe200000100d2 */
[----:B------:R-:W-:-:S06]  /*2650*/  FMUL.FTZ R223, R16, R170 ;  /* 0x000000aa10df7220 */ /* 0x000fcc0000410000 */
[----:B------:R-:W1:Y:S01]  /*2660*/  MUFU.EX2 R199, R199 ;  /* 0x000000c700c77308 */ /* 0x000e620000000800 */
[----:B--2---:R-:W-:Y:S01]  /*2670*/  FFMA.FTZ R2, R181, R2, R204 ;  /* 0x00000002b5027223 */ /* 0x004fe200000100cc */
[----:B------:R-:W-:Y:S01]  /*2680*/  FMUL.FTZ R230, R16, R165 ;  /* 0x000000a510e67220 */ /* 0x000fe20000410000 */
[----:B------:R-:W-:Y:S02]  /*2690*/  ISETP.NE.AND P2, PT, R150, 0x1f, PT ;  /* 0x0000001f9600780c */ /* 0x000fe40003f45270 */
[----:B----4-:R-:W-:-:S03]  /*26a0*/  FFMA.FTZ R2, R184, R2, R209 ;  /* 0x00000002b8027223 */ /* 0x010fc600000100d1 */
[----:B------:R-:W2:Y:S01]  /*26b0*/  MUFU.EX2 R203, R203 ;  /* 0x000000cb00cb7308 */ /* 0x000ea20000000800 */
[----:B---3--:R-:W-:Y:S01]  /*26c0*/  FFMA.FTZ R2, R191, R2, R214 ;  /* 0x00000002bf027223 */ /* 0x008fe200000100d6 */
[----:B------:R-:W-:-:S06]  /*26d0*/  FMUL.FTZ R206, R16, R168 ;  /* 0x000000a810ce7220 */ /* 0x000fcc0000410000 */
[----:B------:R-:W3:Y:S01]  /*26e0*/  MUFU.EX2 R223, R223 ;  /* 0x000000df00df7308 */ /* 0x000ee20000000800 */
[----:B0-----:R-:W-:Y:S01]  /*26f0*/  FFMA.FTZ R2, R193, R2, R216 ;  /* 0x00000002c1027223 */ /* 0x001fe200000100d8 */
[----:B------:R-:W-:Y:S01]  /*2700*/  FMUL.FTZ R198, R16, R163 ;  /* 0x000000a310c67220 */ /* 0x000fe20000410000 */
[----:B------:R-:W-:-:S05]  /*2710*/  FADD.FTZ R161, R93, R153 ;  /* 0x000000995da17221 */ /* 0x000fca0000010000 */
[----:B------:R-:W0:Y:S01]  /*2720*/  MUFU.EX2 R230, R230 ;  /* 0x000000e600e67308 */ /* 0x000e220000000800 */
[----:B-1----:R-:W-:Y:S01]  /*2730*/  FFMA.FTZ R2, R199, R2, R218 ;  /* 0x00000002c7027223 */ /* 0x002fe200000100da */
[----:B------:R-:W-:Y:S01]  /*2740*/  FMUL.FTZ R190, R16, R161 ;  /* 0x000000a110be7220 */ /* 0x000fe20000410000 */
[----:B------:R-:W-:-:S05]  /*2750*/  @P2 LEA R232, R150, UR5, 0x2 ;  /* 0x0000000596e82c11 */ /* 0x000fca000f8e10ff */
[----:B------:R-:W1:Y:S01]  /*2760*/  MUFU.EX2 R206, R206 ;  /* 0x000000ce00ce7308 */ /* 0x000e620000000800 */
[----:B--2---:R-:W-:Y:S01]  /*2770*/  FFMA.FTZ R2, R203, R2, R220 ;  /* 0x00000002cb027223 */ /* 0x004fe200000100dc */
[C---:B------:R-:W-:Y:S01]  /*2780*/  FMUL.FTZ R185, R16.reuse, R166 ;  /* 0x000000a610b97220 */ /* 0x040fe20000410000 */
[----:B------:R-:W-:Y:S01]  /*2790*/  FMUL.FTZ R183, R16, R164 ;  /* 0x000000a410b77220 */ /* 0x000fe20000410000 */
[----:B------:R-:W-:-:S04]  /*27a0*/  FADD.FTZ R3, R90, R153 ;  /* 0x000000995a037221 */ /* 0x000fc80000010000 */
[----:B------:R-:W2:Y:S01]  /*27b0*/  MUFU.EX2 R198, R198 ;  /* 0x000000c600c67308 */ /* 0x000ea20000000800 */
[----:B---3--:R-:W-:Y:S01]  /*27c0*/  FFMA.FTZ R2, R223, R2, R228 ;  /* 0x00000002df027223 */ /* 0x008fe200000100e4 */
[----:B------:R-:W3:Y:S06]  /*27d0*/  @P2 LDS R232, [R232+0x128c] ;  /* 0x00128c00e8e82984 */ /* 0x000eec0000000800 */
[----:B------:R-:W4:Y:S01]  /*27e0*/  MUFU.EX2 R190, R190 ;  /* 0x000000be00be7308 */ /* 0x000f220000000800 */
[----:B0-----:R-:W-:Y:S01]  /*27f0*/  FFMA.FTZ R2, R230, R2, R221 ;  /* 0x00000002e6027223 */ /* 0x001fe200000100dd */
[----:B------:R-:W-:-:S06]  /*2800*/  FMUL.FTZ R177, R16, R3 ;  /* 0x0000000310b17220 */ /* 0x000fcc0000410000 */
[----:B------:R-:W0:Y:S01]  /*2810*/  MUFU.EX2 R185, R185 ;  /* 0x000000b900b97308 */ /* 0x000e220000000800 */
[----:B-1----:R-:W-:-:S07]  /*2820*/  FFMA.FTZ R2, R206, R2, R201 ;  /* 0x00000002ce027223 */ /* 0x002fce00000100c9 */
[----:B------:R-:W1:Y:S01]  /*2830*/  MUFU.EX2 R183, R183 ;  /* 0x000000b700b77308 */ /* 0x000e620000000800 */
[----:B--2---:R-:W-:-:S07]  /*2840*/  FFMA.FTZ R2, R198, R2, R195 ;  /* 0x00000002c6027223 */ /* 0x004fce00000100c3 */
[----:B------:R-:W2:Y:S01]  /*2850*/  MUFU.EX2 R177, R177 ;  /* 0x000000b100b17308 */ /* 0x000ea20000000800 */
[----:B----4-:R-:W-:Y:S01]  /*2860*/  FFMA.FTZ R16, R190, R2, R189 ;  /* 0x00000002be107223 */ /* 0x010fe200000100bd */
[----:B------:R-:W-:-:S03]  /*2870*/  FMUL.FTZ R2, R107, R33 ;  /* 0x000000216b027220 */ /* 0x000fc60000410000 */
[----:B0-----:R-:W-:Y:S01]  /*2880*/  FFMA.FTZ R175, R185, R16, R182 ;  /* 0x00000010b9af7223 */ /* 0x001fe200000100b6 */
[----:B------:R-:W-:-:S03]  /*2890*/  FMUL.FTZ R16, R106, R34 ;  /* 0x000000226a107220 */ /* 0x000fc60000410000 */
[----:B-1----:R-:W-:Y:S01]  /*28a0*/  FFMA.FTZ R175, R183, R175, R2 ;  /* 0x000000afb7af7223 */ /* 0x002fe20000010002 */
[----:B------:R-:W-:-:S03]  /*28b0*/  FMUL.FTZ R17, R17, R178 ;  /* 0x000000b211117220 */ /* 0x000fc60000410000 */
[----:B--2---:R-:W-:Y:S01]  /*28c0*/  FFMA.FTZ R207, R177, R175, R16 ;  /* 0x000000afb1cf7223 */ /* 0x004fe20000010010 */
[----:B------:R-:W-:Y:S01]  /*28d0*/  FMUL.FTZ R16, R200, R179 ;  /* 0x000000b3c8107220 */ /* 0x000fe20000410000 */
[-C--:B------:R-:W-:Y:S01]  /*28e0*/  FMUL.FTZ R212, R74, R17.reuse ;  /* 0x000000114ad47220 */ /* 0x080fe20000410000 */
[-C--:B------:R-:W-:Y:S02]  /*28f0*/  FMUL.FTZ R205, R71, R17.reuse ;  /* 0x0000001147cd7220 */ /* 0x080fe40000410000 */
[----:B------:R-:W-:Y:S01]  /*2900*/  FMUL.FTZ R175, R181, R16 ;  /* 0x00000010b5af7220 */ /* 0x000fe20000410000 */
[-C--:B------:R-:W-:Y:S01]  /*2910*/  FMUL.FTZ R222, R78, R17.reuse ;  /* 0x000000114ede7220 */ /* 0x080fe20000410000 */
[----:B------:R-:W-:Y:S01]  /*2920*/  FMUL.FTZ R224, R76, R17 ;  /* 0x000000114ce07220 */ /* 0x000fe20000410000 */
[----:B------:R-:W-:Y:S01]  /*2930*/  FFMA.FTZ R178, R177, R205, R212 ;  /* 0x000000cdb1b27223 */ /* 0x000fe200000100d4 */
[----:B------:R-:W-:Y:S01]  /*2940*/  FMUL.FTZ R16, R184, R175 ;  /* 0x000000afb8107220 */ /* 0x000fe20000410000 */
[----:B---3--:R-:W-:Y:S06]  /*2950*/  @P2 BRA `(.L_x_6815) ;  /* 0x0000000000102947 */ /* 0x008fec0003800000 */
[----:B------:R-:W-:Y:S02]  /*2960*/  ISETP.NE.AND P3, PT, R140, UR8, PT ;  /* 0x000000088c007c0c */ /* 0x000fe4000bf65270 */
[----:B------:R-:W-:-:S11]  /*2970*/  MOV R232, 0x3f800000 ;  /* 0x3f80000000e87802 */ /* 0x000fd60000000f00 */
[----:B------:R-:W-:-:S05]  /*2980*/  @P3 IADD3 R175, R15, R18, RZ ;  /* 0x000000120faf3210 */ /* 0x000fca0007ffe0ff */
[----:B------:R0:W1:Y:S02]  /*2990*/  @P3 LDS R232, [R175] ;  /* 0x00000000afe83984 */ /* 0x0000640000000800 */
.L_x_6815:
[----:B------:R-:W-:Y:S05]  /*29a0*/  BSYNC B0 ;  /* 0x0000000000007941 */ /* 0x000fea0003800000 */
.L_x_6814:
[----:B-1----:R-:W-:Y:S01]  /*29b0*/  FMUL.FTZ R186, R177, R232 ;  /* 0x000000e8b1ba7220 */ /* 0x002fe20000410000 */
[----:B------:R-:W-:Y:S01]  /*29c0*/  FFMA.FTZ R178, R183, R178, R224 ;  /* 0x000000b2b7b27223 */ /* 0x000fe200000100e0 */
[----:B------:R-:W-:Y:S01]  /*29d0*/  FMUL.FTZ R16, R191, R16 ;  /* 0x00000010bf107220 */ /* 0x000fe20000410000 */
[-C--:B------:R-:W-:Y:S01]  /*29e0*/  FMUL.FTZ R211, R79, R17.reuse ;  /* 0x000000114fd37220 */ /* 0x080fe20000410000 */
[----:B------:R-:W-:Y:S01]  /*29f0*/  FMUL.FTZ R186, R183, R186 ;  /* 0x000000bab7ba7220 */ /* 0x000fe20000410000 */
[----:B------:R-:W-:Y:S01]  /*2a00*/  FFMA.FTZ R178, R185, R178, R222 ;  /* 0x000000b2b9b27223 */ /* 0x000fe200000100de */
[----:B------:R-:W-:Y:S01]  /*2a10*/  FMUL.FTZ R16, R193, R16 ;  /* 0x00000010c1107220 */ /* 0x000fe20000410000 */
[-C--:B------:R-:W-:Y:S01]  /*2a20*/  FMUL.FTZ R215, R80, R17.reuse ;  /* 0x0000001150d77220 */ /* 0x080fe20000410000 */
[----:B0-----:R-:W-:Y:S01]  /*2a30*/  FMUL.FTZ R175, R185, R186 ;  /* 0x000000bab9af7220 */ /* 0x001fe20000410000 */
[C---:B------:R-:W-:Y:S01]  /*2a40*/  FFMA.FTZ R178, R190.reuse, R178, R211 ;  /* 0x000000b2beb27223 */ /* 0x040fe200000100d3 */
[----:B------:R-:W-:Y:S01]  /*2a50*/  FMUL.FTZ R16, R199, R16 ;  /* 0x00000010c7107220 */ /* 0x000fe20000410000 */
[----:B------:R-:W-:Y:S01]  /*2a60*/  FMUL.FTZ R227, R81, R17 ;  /* 0x0000001151e37220 */ /* 0x000fe20000410000 */
[----:B------:R-:W-:Y:S01]  /*2a70*/  FMUL.FTZ R175, R190, R175 ;  /* 0x000000afbeaf7220 */ /* 0x000fe20000410000 */
[----:B------:R-:W-:Y:S01]  /*2a80*/  FFMA.FTZ R178, R198, R178, R215 ;  /* 0x000000b2c6b27223 */ /* 0x000fe200000100d7 */
[----:B------:R-:W-:Y:S01]  /*2a90*/  FMUL.FTZ R16, R203, R16 ;  /* 0x00000010cb107220 */ /* 0x000fe20000410000 */
[----:B------:R-:W-:Y:S01]  /*2aa0*/  FMUL.FTZ R219, R82, R17 ;  /* 0x0000001152db7220 */ /* 0x000fe20000410000 */
[----:B------:R-:W-:Y:S01]  /*2ab0*/  FMUL.FTZ R187, R198, R175 ;  /* 0x000000afc6bb7220 */ /* 0x000fe20000410000 */
[C---:B------:R-:W-:Y:S01]  /*2ac0*/  FFMA.FTZ R178, R206.reuse, R178, R227 ;  /* 0x000000b2ceb27223 */ /* 0x040fe200000100e3 */
[----:B------:R-:W-:Y:S01]  /*2ad0*/  FMUL.FTZ R175, R223, R16 ;  /* 0x00000010dfaf7220 */ /* 0x000fe20000410000 */
[----:B------:R-:W-:Y:S01]  /*2ae0*/  FMUL.FTZ R226, R83, R17 ;  /* 0x0000001153e27220 */ /* 0x000fe20000410000 */
[----:B------:R-:W-:Y:S01]  /*2af0*/  FMUL.FTZ R187, R206, R187 ;  /* 0x000000bbcebb7220 */ /* 0x000fe20000410000 */
        /* <DEDUP_REMOVED lines=26> */
[----:B------:R-:W-:Y:S01]  /*2ca0*/  FMUL.FTZ R188, R0, R17 ;  /* 0x0000001100bc7220 */ /* 0x000fe20000410000 */
[----:B------:R-:W-:Y:S01]  /*2cb0*/  FMUL.FTZ R178, R184, R175 ;  /* 0x000000afb8b27220 */ /* 0x000fe20000410000 */
[----:B------:R-:W-:Y:S01]  /*2cc0*/  FFMA.FTZ R196, R181, R196, R186 ;  /* 0x000000c4b5c47223 */ /* 0x000fe200000100ba */
[----:B------:R-:W0:Y:S01]  /*2cd0*/  SHFL.UP PT, R16, R207, 0x1, RZ ;  /* 0x04200000cf107989 */ /* 0x000e2200000e00ff */
[----:B------:R-:W-:Y:S01]  /*2ce0*/  ISETP.GE.AND P3, PT, R149, 0x1, PT ;  /* 0x000000019500780c */ /* 0x000fe20003f66270 */
[----:B------:R-:W-:Y:S01]  /*2cf0*/  FMUL.FTZ R178, R181, R178 ;  /* 0x000000b2b5b27220 */ /* 0x000fe20000410000 */
[C---:B------:R-:W-:Y:S01]  /*2d00*/  FFMA.FTZ R175, R179.reuse, R196, R188 ;  /* 0x000000c4b3af7223 */ /* 0x040fe200000100bc */
[----:B------:R-:W1:Y:S01]  /*2d10*/  SHFL.UP PT, R17, R234, 0x1, RZ ;  /* 0x04200000ea117989 */ /* 0x000e6200000e00ff */
[----:B------:R-:W-:Y:S01]  /*2d20*/  LOP3.LUT R231, R150, 0x1f, RZ, 0xc0, !PT ;  /* 0x0000001f96e77812 */ /* 0x000fe200078ec0ff */
[----:B------:R-:W-:Y:S01]  /*2d30*/  FMUL.FTZ R178, R179, R178 ;  /* 0x000000b2b3b27220 */ /* 0x000fe20000410000 */
[----:B------:R-:W-:Y:S01]  /*2d40*/  ISETP.GE.OR P0, PT, R140, UR8, P0 ;  /* 0x000000088c007c0c */ /* 0x000fe20008706670 */
[----:B------:R-:W2:Y:S01]  /*2d50*/  SHFL.DOWN PT, R196, R175, 0x1, 0x1f ;  /* 0x08201f00afc47f89 */ /* 0x000ea200000e0000 */
[----:B------:R-:W-:Y:S01]  /*2d60*/  ISETP.NE.AND P4, PT, R231, 0x1f, PT ;  /* 0x0000001fe700780c */ /* 0x000fe20003f85270 */
[----:B------:R-:W-:Y:S02]  /*2d70*/  BSSY B0, `(.L_x_6816) ;  /* 0x0000124000007945 */ /* 0x000fe40003800000 */
[----:B------:R-:W3:Y:S02]  /*2d80*/  SHFL.DOWN PT, R213, R178, 0x1, 0x1f ;  /* 0x08201f00b2d57f89 */ /* 0x000ee400000e0000 */
[C---:B0-----:R-:W-:Y:S01]  /*2d90*/  @P3 FFMA.FTZ R207, R234.reuse, R16, R207 ;  /* 0x00000010eacf3223 */ /* 0x041fe200000100cf */
[----:B-1----:R-:W-:-:S04]  /*2da0*/  @P3 FMUL.FTZ R234, R234, R17 ;  /* 0x00000011eaea3220 */ /* 0x002fc80000410000 */
[----:B------:R-:W0:Y:S01]  /*2db0*/  SHFL.UP PT, R16, R207, 0x2, RZ ;  /* 0x04400000cf107989 */ /* 0x000e2200000e00ff */
[----:B------:R-:W-:Y:S02]  /*2dc0*/  ISETP.GE.AND P3, PT, R149, 0x2, PT ;  /* 0x000000029500780c */ /* 0x000fe40003f66270 */
[C---:B--2---:R-:W-:Y:S01]  /*2dd0*/  @P4 FFMA.FTZ R175, R178.reuse, R196, R175 ;  /* 0x000000c4b2af4223 */ /* 0x044fe200000100af */
[----:B------:R-:W1:Y:S01]  /*2de0*/  SHFL.UP PT, R17, R234, 0x2, RZ ;  /* 0x04400000ea117989 */ /* 0x000e6200000e00ff */
[----:B---3--:R-:W-:-:S03]  /*2df0*/  @P4 FMUL.FTZ R178, R178, R213 ;  /* 0x000000d5b2b24220 */ /* 0x008fc60000410000 */
[----:B------:R-:W2:Y:S01]  /*2e00*/  SHFL.DOWN PT, R196, R175, 0x2, 0x1f ;  /* 0x08401f00afc47f89 */ /* 0x000ea200000e0000 */
[----:B------:R-:W-:-:S03]  /*2e10*/  ISETP.GE.U32.AND P4, PT, R231, 0x1e, PT ;  /* 0x0000001ee700780c */ /* 0x000fc60003f86070 */
[----:B------:R-:W3:Y:S02]  /*2e20*/  SHFL.DOWN PT, R213, R178, 0x2, 0x1f ;  /* 0x08401f00b2d57f89 */ /* 0x000ee400000e0000 */
[C---:B0-----:R-:W-:Y:S01]  /*2e30*/  @P3 FFMA.FTZ R207, R234.reuse, R16, R207 ;  /* 0x00000010eacf3223 */ /* 0x041fe200000100cf */
[----:B-1----:R-:W-:-:S04]  /*2e40*/  @P3 FMUL.FTZ R234, R234, R17 ;  /* 0x00000011eaea3220 */ /* 0x002fc80000410000 */
[----:B------:R-:W0:Y:S01]  /*2e50*/  SHFL.UP PT, R16, R207, 0x4, RZ ;  /* 0x04800000cf107989 */ /* 0x000e2200000e00ff */
[----:B------:R-:W-:Y:S02]  /*2e60*/  ISETP.GE.AND P3, PT, R149, 0x4, PT ;  /* 0x000000049500780c */ /* 0x000fe40003f66270 */
[C---:B--2---:R-:W-:Y:S01]  /*2e70*/  @!P4 FFMA.FTZ R175, R178.reuse, R196, R175 ;  /* 0x000000c4b2afc223 */ /* 0x044fe200000100af */
[----:B------:R-:W1:Y:S01]  /*2e80*/  SHFL.UP PT, R17, R234, 0x4, RZ ;  /* 0x04800000ea117989 */ /* 0x000e6200000e00ff */
[----:B---3--:R-:W-:-:S03]  /*2e90*/  @!P4 FMUL.FTZ R178, R178, R213 ;  /* 0x000000d5b2b2c220 */ /* 0x008fc60000410000 */
[----:B------:R-:W2:Y:S01]  /*2ea0*/  SHFL.DOWN PT, R229, R175, 0x4, 0x1f ;  /* 0x08801f00afe57f89 */ /* 0x000ea200000e0000 */
[----:B------:R-:W-:-:S03]  /*2eb0*/  ISETP.GE.U32.AND P4, PT, R231, 0x1c, PT ;  /* 0x0000001ce700780c */ /* 0x000fc60003f86070 */
[----:B------:R-:W3:Y:S02]  /*2ec0*/  SHFL.DOWN PT, R217, R178, 0x4, 0x1f ;  /* 0x08801f00b2d97f89 */ /* 0x000ee400000e0000 */
[C---:B0-----:R-:W-:Y:S01]  /*2ed0*/  @P3 FFMA.FTZ R207, R234.reuse, R16, R207 ;  /* 0x00000010eacf3223 */ /* 0x041fe200000100cf */
[----:B------:R-:W-:Y:S01]  /*2ee0*/  MOV R16, 0x3f800000 ;  /* 0x3f80000000107802 */ /* 0x000fe20000000f00 */
[----:B-1----:R-:W-:-:S03]  /*2ef0*/  @P3 FMUL.FTZ R234, R234, R17 ;  /* 0x00000011eaea3220 */ /* 0x002fc60000410000 */
[----:B------:R-:W0:Y:S01]  /*2f00*/  SHFL.UP PT, R196, R207, 0x8, RZ ;  /* 0x05000000cfc47989 */ /* 0x000e2200000e00ff */
[----:B------:R-:W-:Y:S01]  /*2f10*/  ISETP.GE.AND P3, PT, R149, 0x8, PT ;  /* 0x000000089500780c */ /* 0x000fe20003f66270 */
[----:B------:R-:W-:Y:S01]  /*2f20*/  HFMA2.MMA R17, -RZ, RZ, 0, 0 ;  /* 0x00000000ff117435 */ /* 0x000fe200000001ff */
[C---:B--2---:R-:W-:Y:S01]  /*2f30*/  @!P4 FFMA.FTZ R175, R178.reuse, R229, R175 ;  /* 0x000000e5b2afc223 */ /* 0x044fe200000100af */
[----:B------:R-:W1:Y:S01]  /*2f40*/  SHFL.UP PT, R213, R234, 0x8, RZ ;  /* 0x05000000ead57989 */ /* 0x000e6200000e00ff */
[----:B---3--:R-:W-:-:S03]  /*2f50*/  @!P4 FMUL.FTZ R178, R178, R217 ;  /* 0x000000d9b2b2c220 */ /* 0x008fc60000410000 */
[----:B------:R-:W2:Y:S01]  /*2f60*/  SHFL.DOWN PT, R229, R175, 0x8, 0x1f ;  /* 0x09001f00afe57f89 */ /* 0x000ea200000e0000 */
[----:B------:R-:W-:-:S03]  /*2f70*/  ISETP.GE.U32.AND P4, PT, R231, 0x18, PT ;  /* 0x00000018e700780c */ /* 0x000fc60003f86070 */
[----:B------:R-:W3:Y:S04]  /*2f80*/  SHFL.DOWN PT, R217, R178, 0x8, 0x1f ;  /* 0x09001f00b2d97f89 */ /* 0x000ee800000e0000 */
[----:B------:R-:W-:Y:S01]  /*2f90*/  @!P0 LDS.64 R16, [UR6+0x1308] ;  /* 0x00130806ff108984 */ /* 0x000fe20008000a00 */
[----:B------:R-:W-:Y:S01]  /*2fa0*/  ISETP.GE.AND P0, PT, R149, 0x10, PT ;  /* 0x000000109500780c */ /* 0x000fe20003f06270 */
[C---:B0-----:R-:W-:Y:S01]  /*2fb0*/  @P3 FFMA.FTZ R207, R234.reuse, R196, R207 ;  /* 0x000000c4eacf3223 */ /* 0x041fe200000100cf */
[----:B-1----:R-:W-:-:S04]  /*2fc0*/  @P3 FMUL.FTZ R234, R234, R213 ;  /* 0x000000d5eaea3220 */ /* 0x002fc80000410000 */
[----:B------:R-:W0:Y:S01]  /*2fd0*/  SHFL.UP PT, R196, R207, 0x10, RZ ;  /* 0x06000000cfc47989 */ /* 0x000e2200000e00ff */
[----:B------:R-:W-:Y:S01]  /*2fe0*/  ISETP.GE.U32.AND P3, PT, R231, 0x10, PT ;  /* 0x00000010e700780c */ /* 0x000fe20003f66070 */
[C---:B--2---:R-:W-:Y:S02]  /*2ff0*/  @!P4 FFMA.FTZ R175, R178.reuse, R229, R175 ;  /* 0x000000e5b2afc223 */ /* 0x044fe400000100af */
[----:B------:R-:W1:Y:S01]  /*3000*/  SHFL.UP PT, R213, R234, 0x10, RZ ;  /* 0x06000000ead57989 */ /* 0x000e6200000e00ff */
[----:B---3--:R-:W-:-:S03]  /*3010*/  @!P4 FMUL.FTZ R178, R178, R217 ;  /* 0x000000d9b2b2c220 */ /* 0x008fc60000410000 */
[----:B------:R-:W2:Y:S04]  /*3020*/  SHFL.DOWN PT, R229, R175, 0x10, 0x1f ;  /* 0x0a001f00afe57f89 */ /* 0x000ea800000e0000 */
[----:B------:R-:W3:Y:S01]  /*3030*/  SHFL.DOWN PT, R217, R178, 0x10, 0x1f ;  /* 0x0a001f00b2d97f89 */ /* 0x000ee200000e0000 */
[----:B0-----:R-:W-:-:S03]  /*3040*/  @P0 FFMA.FTZ R207, R234, R196, R207 ;  /* 0x000000c4eacf0223 */ /* 0x001fc600000100cf */
[----:B-----5:R-:W-:Y:S01]  /*3050*/  SHFL.IDX PT, R196, R180, RZ, 0x1f ;  /* 0x00001fffb4c47589 */ /* 0x020fe200000e0000 */
[----:B-1----:R-:W-:Y:S01]  /*3060*/  @P0 FMUL.FTZ R234, R234, R213 ;  /* 0x000000d5eaea0220 */ /* 0x002fe20000410000 */
[----:B------:R-:W-:Y:S02]  /*3070*/  ISETP.GT.AND P0, PT, R149, 0x1e, PT ;  /* 0x0000001e9500780c */ /* 0x000fe40003f04270 */
[----:B------:R-:W-:Y:S01]  /*3080*/  SHFL.UP PT, R207, R207, 0x1, RZ ;  /* 0x04200000cfcf7989 */ /* 0x000fe200000e00ff */
[----:B--2---:R-:W-:-:S03]  /*3090*/  @!P3 FFMA.FTZ R175, R178, R229, R175 ;  /* 0x000000e5b2afb223 */ /* 0x004fc600000100af */
[----:B------:R-:W0:Y:S01]  /*30a0*/  SHFL.UP PT, R234, R234, 0x1, RZ ;  /* 0x04200000eaea7989 */ /* 0x000e2200000e00ff */
[----:B---3--:R-:W-:Y:S01]  /*30b0*/  @!P3 FMUL.FTZ R178, R178, R217 ;  /* 0x000000d9b2b2b220 */ /* 0x008fe20000410000 */
[----:B------:R-:W-:Y:S02]  /*30c0*/  ISETP.NE.AND P3, PT, R150, RZ, PT ;  /* 0x000000ff9600720c */ /* 0x000fe40003f65270 */
[----:B------:R-:W-:Y:S04]  /*30d0*/  SHFL.IDX PT, R236, R17, RZ, 0x1f ;  /* 0x00001fff11ec7589 */ /* 0x000fe800000e0000 */
[----:B------:R-:W-:Y:S04]  /*30e0*/  SHFL.DOWN PT, R238, R175, 0x1, 0x1f ;  /* 0x08201f00afee7f89 */ /* 0x000fe800000e0000 */
[----:B------:R-:W1:Y:S04]  /*30f0*/  SHFL.DOWN PT, R213, R178, 0x1, 0x1f ;  /* 0x08201f00b2d57f89 */ /* 0x000e6800000e0000 */
[----:B------:R-:W-:Y:S04]  /*3100*/  SHFL.IDX PT, R175, R175, RZ, 0x1f ;  /* 0x00001fffafaf7589 */ /* 0x000fe800000e0000 */
[----:B------:R-:W2:Y:S01]  /*3110*/  SHFL.IDX PT, R178, R178, RZ, 0x1f ;  /* 0x00001fffb2b27589 */ /* 0x000ea200000e0000 */
[----:B0-----:R-:W-:Y:S01]  /*3120*/  @P1 FFMA.FTZ R196, R234, R196, R207 ;  /* 0x000000c4eac41223 */ /* 0x001fe200000100cf */
[----:B------:R-:W-:-:S03]  /*3130*/  ISETP.GT.AND P1, PT, R149, 0x1d, PT ;  /* 0x0000001d9500780c */ /* 0x000fc60003f24270 */
[----:B------:R-:W-:Y:S01]  /*3140*/  FFMA.FTZ R200, R200, R196, R197 ;  /* 0x000000c4c8c87223 */ /* 0x000fe200000100c5 */
[----:B------:R-:W-:-:S03]  /*3150*/  FMUL.FTZ R196, R120, R173 ;  /* 0x000000ad78c47220 */ /* 0x000fc60000410000 */
[CC--:B------:R-:W-:Y:S01]  /*3160*/  FFMA.FTZ R210, R179.reuse, R200.reuse, R210 ;  /* 0x000000c8b3d27223 */ /* 0x0c0fe200000100d2 */
[-C--:B------:R-:W-:Y:S01]  /*3170*/  FFMA.FTZ R197, R179, R200.reuse, R196 ;  /* 0x000000c8b3c57223 */ /* 0x080fe200000100c4 */
[----:B------:R-:W-:Y:S01]  /*3180*/  FFMA.FTZ R234, R0, R200, RZ ;  /* 0x000000c800ea7223 */ /* 0x000fe200000100ff */
[----:B-1----:R-:W-:Y:S01]  /*3190*/  @P2 FFMA.FTZ R236, R213, R236, R238 ;  /* 0x000000ecd5ec2223 */ /* 0x002fe200000100ee */
[----:B------:R-:W-:Y:S02]  /*31a0*/  FFMA.FTZ R207, R181, R210, R204 ;  /* 0x000000d2b5cf7223 */ /* 0x000fe400000100cc */
[----:B------:R-:W-:Y:S01]  /*31b0*/  FFMA.FTZ R213, R89, R197, R234 ;  /* 0x000000c559d57223 */ /* 0x000fe200000100ea */
[----:B------:R-:W-:Y:S01]  /*31c0*/  FADD.FTZ R196, -R196, R197 ;  /* 0x000000c5c4c47221 */ /* 0x000fe20000010100 */
[----:B------:R-:W-:Y:S01]  /*31d0*/  FFMA.FTZ R180, R236, R232, R205 ;  /* 0x000000e8ecb47223 */ /* 0x000fe200000100cd */
[----:B------:R-:W-:Y:S01]  /*31e0*/  FMUL.FTZ R205, R118, R171 ;  /* 0x000000ab76cd7220 */ /* 0x000fe20000410000 */
[-C--:B------:R-:W-:Y:S01]  /*31f0*/  FFMA.FTZ R209, R184, R207.reuse, R209 ;  /* 0x000000cfb8d17223 */ /* 0x080fe200000100d1 */
[-C--:B------:R-:W-:Y:S01]  /*3200*/  FFMA.FTZ R232, R88, R207.reuse, R213 ;  /* 0x000000cf58e87223 */ /* 0x080fe200000100d5 */
[----:B------:R-:W-:Y:S01]  /*3210*/  FFMA.FTZ R204, R177, R180, R212 ;  /* 0x000000b4b1cc7223 */ /* 0x000fe200000100d4 */
[----:B------:R-:W-:Y:S01]  /*3220*/  FFMA.FTZ R212, R184, R207, R205 ;  /* 0x000000cfb8d47223 */ /* 0x000fe200000100cd */
[----:B------:R-:W-:Y:S01]  /*3230*/  FFMA.FTZ R214, R191, R209, R214 ;  /* 0x000000d1bfd67223 */ /* 0x000fe200000100d6 */
[----:B------:R-:W-:Y:S01]  /*3240*/  FMUL.FTZ R213, R116, R169 ;  /* 0x000000a974d57220 */ /* 0x000fe20000410000 */
[----:B------:R-:W-:Y:S01]  /*3250*/  FFMA.FTZ R210, R183, R204, R224 ;  /* 0x000000ccb7d27223 */ /* 0x000fe200000100e0 */
[----:B------:R-:W-:Y:S01]  /*3260*/  FFMA.FTZ R229, R87, R212, R232 ;  /* 0x000000d457e57223 */ /* 0x000fe200000100e8 */
[CC--:B------:R-:W-:Y:S01]  /*3270*/  FFMA.FTZ R217, R193.reuse, R214.reuse, R216 ;  /* 0x000000d6c1d97223 */ /* 0x0c0fe200000100d8 */
[----:B------:R-:W-:Y:S01]  /*3280*/  FFMA.FTZ R216, R193, R214, R213 ;  /* 0x000000d6c1d87223 */ /* 0x000fe200000100d5 */
[----:B------:R-:W-:Y:S01]  /*3290*/  FFMA.FTZ R209, R185, R210, R222 ;  /* 0x000000d2b9d17223 */ /* 0x000fe200000100de */
[----:B------:R-:W-:Y:S01]  /*32a0*/  FFMA.FTZ R222, R86, R214, R229 ;  /* 0x000000d656de7223 */ /* 0x000fe200000100e5 */
[----:B------:R-:W-:Y:S01]  /*32b0*/  FFMA.FTZ R218, R199, R217, R218 ;  /* 0x000000d9c7da7223 */ /* 0x000fe200000100da */
[----:B------:R-:W-:Y:S01]  /*32c0*/  FMUL.FTZ R217, R114, R167 ;  /* 0x000000a772d97220 */ /* 0x000fe20000410000 */
[----:B------:R-:W-:Y:S01]  /*32d0*/  FFMA.FTZ R211, R190, R209, R211 ;  /* 0x000000d1bed37223 */ /* 0x000fe200000100d3 */
[----:B------:R-:W-:Y:S01]  /*32e0*/  FFMA.FTZ R231, R85, R216, R222 ;  /* 0x000000d855e77223 */ /* 0x000fe200000100de */
[CC--:B------:R-:W-:Y:S01]  /*32f0*/  FFMA.FTZ R229, R203.reuse, R218.reuse, R220 ;  /* 0x000000dacbe57223 */ /* 0x0c0fe200000100dc */
[-C--:B------:R-:W-:Y:S01]  /*3300*/  FFMA.FTZ R224, R203, R218.reuse, R217 ;  /* 0x000000dacbe07223 */ /* 0x080fe200000100d9 */
[----:B------:R-:W-:Y:S01]  /*3310*/  FFMA.FTZ R215, R198, R211, R215 ;  /* 0x000000d3c6d77223 */ /* 0x000fe200000100d7 */
[----:B------:R-:W-:Y:S01]  /*3320*/  FFMA.FTZ R232, R84, R218, R231 ;  /* 0x000000da54e87223 */ /* 0x000fe200000100e7 */
[----:B------:R-:W-:Y:S01]  /*3330*/  FFMA.FTZ R228, R223, R229, R228 ;  /* 0x000000e5dfe47223 */ /* 0x000fe200000100e4 */
[----:B------:R-:W-:Y:S01]  /*3340*/  FFMA.FTZ R207, R119, -R176, R207 ;  /* 0x800000b077cf7223 */ /* 0x000fe200000100cf */
[----:B------:R-:W-:Y:S01]  /*3350*/  FFMA.FTZ R220, R206, R215, R227 ;  /* 0x000000d7cedc7223 */ /* 0x000fe200000100e3 */
[----:B------:R-:W-:Y:S01]  /*3360*/  FFMA.FTZ R227, R83, R224, R232 ;  /* 0x000000e053e37223 */ /* 0x000fe200000100e8 */
[C---:B------:R-:W-:Y:S01]  /*3370*/  FFMA.FTZ R221, R230.reuse, R228, R221 ;  /* 0x000000e4e6dd7223 */ /* 0x040fe200000100dd */
[----:B------:R-:W-:Y:S01]  /*3380*/  FADD.FTZ R205, -R205, R212 ;  /* 0x000000d4cdcd7221 */ /* 0x000fe20000010100 */
[----:B------:R-:W-:Y:S01]  /*3390*/  FFMA.FTZ R222, R230, R220, R219 ;  /* 0x000000dce6de7223 */ /* 0x000fe200000100db */
[----:B------:R-:W-:Y:S01]  /*33a0*/  FMUL.FTZ R219, R112, R165 ;  /* 0x000000a570db7220 */ /* 0x000fe20000410000 */
[----:B------:R-:W-:Y:S01]  /*33b0*/  FFMA.FTZ R232, R82, R228, R227 ;  /* 0x000000e452e87223 */ /* 0x000fe200000100e3 */
[----:B------:R-:W-:Y:S01]  /*33c0*/  FFMA.FTZ R206, R206, R221, R201 ;  /* 0x000000ddcece7223 */ /* 0x000fe200000100c9 */
[----:B------:R-:W-:Y:S01]  /*33d0*/  FFMA.FTZ R226, R223, R222, R226 ;  /* 0x000000dedfe27223 */ /* 0x000fe200000100e2 */
[----:B------:R-:W-:Y:S01]  /*33e0*/  FFMA.FTZ R230, R230, R228, R219 ;  /* 0x000000e4e6e67223 */ /* 0x000fe200000100db */
[----:B------:R-:W-:Y:S01]  /*33f0*/  FMUL.FTZ R201, R110, R163 ;  /* 0x000000a36ec97220 */ /* 0x000fe20000410000 */
[C---:B------:R-:W-:Y:S01]  /*3400*/  FFMA.FTZ R195, R198.reuse, R206, R195 ;  /* 0x000000cec6c37223 */ /* 0x040fe200000100c3 */
[----:B------:R-:W-:Y:S01]  /*3410*/  FFMA.FTZ R208, R203, R226, R208 ;  /* 0x000000e2cbd07223 */ /* 0x000fe200000100d0 */
[----:B------:R-:W-:Y:S01]  /*3420*/  FFMA.FTZ R203, R81, R230, R232 ;  /* 0x000000e651cb7223 */ /* 0x000fe200000100e8 */
[----:B------:R-:W-:Y:S01]  /*3430*/  FFMA.FTZ R198, R198, R206, R201 ;  /* 0x000000cec6c67223 */ /* 0x000fe200000100c9 */
[----:B------:R-:W-:Y:S01]  /*3440*/  FFMA.FTZ R189, R190, R195, R189 ;  /* 0x000000c3bebd7223 */ /* 0x000fe200000100bd */
[----:B------:R-:W-:Y:S01]  /*3450*/  FFMA.FTZ R202, R199, R208, R202 ;  /* 0x000000d0c7ca7223 */ /* 0x000fe200000100ca */
[----:B------:R-:W-:Y:S01]  /*3460*/  FFMA.FTZ R232, R80, R206, R203 ;  /* 0x000000ce50e87223 */ /* 0x000fe200000100cb */
[----:B------:R-:W-:Y:S01]  /*3470*/  FMUL.FTZ R190, R109, R166 ;  /* 0x000000a66dbe7220 */ /* 0x000fe20000410000 */
[----:B------:R-:W-:Y:S01]  /*3480*/  FFMA.FTZ R214, R117, -R174, R214 ;  /* 0x800000ae75d67223 */ /* 0x000fe200000100d6 */
[----:B------:R-:W-:Y:S01]  /*3490*/  FFMA.FTZ R194, R193, R202, R194 ;  /* 0x000000cac1c27223 */ /* 0x000fe200000100c2 */
[----:B------:R-:W-:Y:S01]  /*34a0*/  FFMA.FTZ R193, R79, R198, R232 ;  /* 0x000000c64fc17223 */ /* 0x000fe200000100e8 */
[CC--:B------:R-:W-:Y:S01]  /*34b0*/  FFMA.FTZ R232, R185.reuse, R189.reuse, R182 ;  /* 0x000000bdb9e87223 */ /* 0x0c0fe200000100b6 */
[-C--:B------:R-:W-:Y:S01]  /*34c0*/  FFMA.FTZ R185, R185, R189.reuse, R190 ;  /* 0x000000bdb9b97223 */ /* 0x080fe200000100be */
[----:B------:R-:W-:Y:S01]  /*34d0*/  FFMA.FTZ R192, R191, R194, R192 ;  /* 0x000000c2bfc07223 */ /* 0x000fe200000100c0 */
[----:B------:R-:W-:Y:S01]  /*34e0*/  FFMA.FTZ R193, R78, R189, R193 ;  /* 0x000000bd4ec17223 */ /* 0x000fe200000100c1 */
[----:B------:R-:W-:Y:S01]  /*34f0*/  FFMA.FTZ R232, R183, R232, R2 ;  /* 0x000000e8b7e87223 */ /* 0x000fe20000010002 */
[----:B------:R-:W-:Y:S01]  /*3500*/  FMUL.FTZ R182, R106, R3 ;  /* 0x000000036ab67220 */ /* 0x000fe20000410000 */
[----:B------:R-:W-:Y:S01]  /*3510*/  FFMA.FTZ R184, R184, R192, R187 ;  /* 0x000000c0b8b87223 */ /* 0x000fe200000100bb */
[----:B------:R-:W-:Y:S01]  /*3520*/  FFMA.FTZ R193, R76, R185, R193 ;  /* 0x000000b94cc17223 */ /* 0x000fe200000100c1 */
[----:B------:R-:W-:Y:S01]  /*3530*/  FADD.FTZ R213, -R213, R216 ;  /* 0x000000d8d5d57221 */ /* 0x000fe20000010100 */
[----:B------:R-:W-:Y:S01]  /*3540*/  FFMA.FTZ R218, R115, -R172, R218 ;  /* 0x800000ac73da7223 */ /* 0x000fe200000100da */
[----:B------:R-:W-:Y:S01]  /*3550*/  FFMA.FTZ R186, R181, R184, R186 ;  /* 0x000000b8b5ba7223 */ /* 0x000fe200000100ba */
[-C--:B------:R-:W-:Y:S01]  /*3560*/  FFMA.FTZ R2, R74, R232.reuse, R193 ;  /* 0x000000e84a027223 */ /* 0x080fe200000100c1 */
[----:B------:R-:W-:Y:S01]  /*3570*/  FFMA.FTZ R181, R177, R232, R182 ;  /* 0x000000e8b1b57223 */ /* 0x000fe200000100b6 */
[----:B------:R-:W-:Y:S01]  /*3580*/  FFMA.FTZ R177, R121, -R162, R200 ;  /* 0x800000a279b17223 */ /* 0x000fe200000100c8 */
[----:B------:R-:W-:Y:S01]  /*3590*/  FFMA.FTZ R188, R179, R186, R188 ;  /* 0x000000bab3bc7223 */ /* 0x000fe200000100bc */
[----:B------:R-:W-:Y:S01]  /*35a0*/  FMUL.FTZ R173, R186, R173 ;  /* 0x000000adbaad7220 */ /* 0x000fe20000410000 */
[----:B------:R-:W-:Y:S01]  /*35b0*/  FFMA.FTZ R179, R71, R181, R2 ;  /* 0x000000b547b37223 */ /* 0x000fe20000010002 */
[----:B------:R-:W-:Y:S01]  /*35c0*/  FMUL.FTZ R176, R184, R176 ;  /* 0x000000b0b8b07220 */ /* 0x000fe20000410000 */
[----:B------:R-:W-:Y:S01]  /*35d0*/  FMUL.FTZ R2, R188, R162 ;  /* 0x000000a2bc027220 */ /* 0x000fe20000410000 */
[----:B------:R-:W-:Y:S01]  /*35e0*/  FADD.FTZ R217, -R217, R224 ;  /* 0x000000e0d9d97221 */ /* 0x000fe20000010100 */
[----:B------:R-:W-:Y:S01]  /*35f0*/  FFMA.FTZ R228, R113, -R170, R228 ;  /* 0x800000aa71e47223 */ /* 0x000fe200000100e4 */
[----:B------:R-:W-:Y:S01]  /*3600*/  FADD.FTZ R230, -R219, R230 ;  /* 0x000000e6dbe67221 */ /* 0x000fe20000010100 */
[----:B------:R-:W-:Y:S01]  /*3610*/  FFMA.FTZ R162, R2, R177, RZ ;  /* 0x000000b102a27223 */ /* 0x000fe200000100ff */
[----:B------:R-:W-:Y:S01]  /*3620*/  FMUL.FTZ R165, R220, R165 ;  /* 0x000000a5dca57220 */ /* 0x000fe20000410000 */
[----:B------:R-:W-:Y:S01]  /*3630*/  FFMA.FTZ R187, R111, -R168, R206 ;  /* 0x800000a86fbb7223 */ /* 0x000fe200000100ce */
[----:B------:R-:W-:Y:S01]  /*3640*/  FADD.FTZ R198, -R201, R198 ;  /* 0x000000c6c9c67221 */ /* 0x000fe20000010100 */
        /* <DEDUP_REMOVED lines=10> */
[-C--:B------:R-:W-:Y:S01]  /*36f0*/  FFMA.FTZ R189, R108, -R161.reuse, R189 ;  /* 0x800000a16cbd7223 */ /* 0x080fe200000100bd */
[----:B------:R-:W-:Y:S01]  /*3700*/  FMUL.FTZ R161, R209, R161 ;  /* 0x000000a1d1a17220 */ /* 0x000fe20000410000 */
[----:B------:R-:W-:Y:S01]  /*3710*/  FFMA.FTZ R183, R171, R214, R200 ;  /* 0x000000d6abb77223 */ /* 0x000fe200000100c8 */
[----:B------:R-:W-:Y:S01]  /*3720*/  FADD.FTZ R185, -R190, R185 ;  /* 0x000000b9beb97221 */ /* 0x000fe20000010100 */
[----:B------:R-:W-:Y:S01]  /*3730*/  FMUL.FTZ R191, R210, R166 ;  /* 0x000000a6d2bf7220 */ /* 0x000fe20000410000 */
[-C--:B------:R-:W-:Y:S01]  /*3740*/  FFMA.FTZ R232, R107, -R164.reuse, R232 ;  /* 0x800000a46be87223 */ /* 0x080fe200000100e8 */
[----:B------:R-:W-:Y:S01]  /*3750*/  FFMA.FTZ R200, R174, R213, R183 ;  /* 0x000000d5aec87223 */ /* 0x000fe200000100b7 */
[----:B------:R-:W-:Y:S01]  /*3760*/  FMUL.FTZ R164, R204, R164 ;  /* 0x000000a4cca47220 */ /* 0x000fe20000410000 */
[----:B------:R-:W-:Y:S01]  /*3770*/  FADD.FTZ R181, -R182, R181 ;  /* 0x000000b5b6b57221 */ /* 0x000fe20000010100 */
[----:B------:R-:W-:Y:S01]  /*3780*/  FMUL.FTZ R195, R180, R3 ;  /* 0x00000003b4c37220 */ /* 0x000fe20000410000 */
[----:B------:R-:W-:Y:S01]  /*3790*/  FFMA.FTZ R183, R169, R218, R200 ;  /* 0x000000daa9b77223 */ /* 0x000fe200000100c8 */
[----:B------:R-:W0:Y:S01]  /*37a0*/  SHFL.DOWN PT, R234, R179, 0x1, 0x1f ;  /* 0x08201f00b3ea7f89 */ /* 0x000e2200000e0000 */
[----:B------:R-:W-:Y:S01]  /*37b0*/  ISETP.GT.AND P2, PT, R149, 0x1b, PT ;  /* 0x0000001b9500780c */ /* 0x000fe20003f44270 */
[----:B--2---:R-:W-:Y:S01]  /*37c0*/  FFMA.FTZ R17, R178, R17, R175 ;  /* 0x00000011b2117223 */ /* 0x004fe200000100af */
[----:B------:R-:W-:Y:S01]  /*37d0*/  FFMA.FTZ R170, R172, R217, R183 ;  /* 0x000000d9acaa7223 */ /* 0x000fe200000100b7 */
[----:B------:R-:W-:Y:S01]  /*37e0*/  FMUL.FTZ R183, R215, R168 ;  /* 0x000000a8d7b77220 */ /* 0x000fe20000410000 */
[----:B------:R-:W-:Y:S01]  /*37f0*/  FMUL.FTZ R16, R178, R16 ;  /* 0x00000010b2107220 */ /* 0x000fe20000410000 */
[----:B------:R-:W-:Y:S01]  /*3800*/  FADD.FTZ R44, R164, R44 ;  /* 0x0000002ca42c7221 */ /* 0x000fe20000010000 */
[----:B------:R-:W-:Y:S01]  /*3810*/  FFMA.FTZ R170, R167, R228, R170 ;  /* 0x000000e4a7aa7223 */ /* 0x000fe200000100aa */
[----:B------:R-:W-:Y:S01]  /*3820*/  FADD.FTZ R46, R161, R46 ;  /* 0x0000002ea12e7221 */ /* 0x000fe20000010000 */
[----:B------:R-:W-:Y:S01]  /*3830*/  FADD.FTZ R47, R163, R47 ;  /* 0x0000002fa32f7221 */ /* 0x000fe20000010000 */
[----:B------:R1:W-:Y:S01]  /*3840*/  @!P3 STS.64 [UR6+0x1308], R16 ;  /* 0x00130810ff00b988 */ /* 0x0003e20008000a06 */
[----:B------:R-:W-:Y:S01]  /*3850*/  FFMA.FTZ R170, R165, R230, R170 ;  /* 0x000000e6a5aa7223 */ /* 0x000fe200000100aa */
[----:B------:R-:W-:Y:S01]  /*3860*/  FADD.FTZ R55, R162, R55 ;  /* 0x00000037a2377221 */ /* 0x000fe20000010000 */
[----:B------:R-:W-:Y:S01]  /*3870*/  FMUL.FTZ R162, R159, R184 ;  /* 0x000000b89fa27220 */ /* 0x000fe20000410000 */
[----:B------:R-:W-:Y:S01]  /*3880*/  FADD.FTZ R43, R195, R43 ;  /* 0x0000002bc32b7221 */ /* 0x000fe20000010000 */
[----:B------:R-:W-:Y:S01]  /*3890*/  FFMA.FTZ R170, R183, R187, R170 ;  /* 0x000000bbb7aa7223 */ /* 0x000fe200000100aa */
[----:B------:R-:W-:Y:S01]  /*38a0*/  FADD.FTZ R45, R191, R45 ;  /* 0x0000002dbf2d7221 */ /* 0x000fe20000010000 */
[----:B------:R-:W-:Y:S01]  /*38b0*/  FADD.FTZ R48, R183, R48 ;  /* 0x00000030b7307221 */ /* 0x000fe20000010000 */
[----:B------:R-:W-:Y:S01]  /*38c0*/  FADD.FTZ R49, R165, R49 ;  /* 0x00000031a5317221 */ /* 0x000fe20000010000 */
[----:B------:R-:W-:Y:S01]  /*38d0*/  FFMA.FTZ R170, R163, R198, R170 ;  /* 0x000000c6a3aa7223 */ /* 0x000fe200000100aa */
[C---:B-1----:R-:W-:Y:S01]  /*38e0*/  FMUL.FTZ R16, R159.reuse, R215 ;  /* 0x000000d79f107220 */ /* 0x042fe20000410000 */
[----:B------:R-:W-:Y:S01]  /*38f0*/  FMUL.FTZ R17, R159, R222 ;  /* 0x000000de9f117220 */ /* 0x000fe20000410000 */
[----:B------:R-:W-:Y:S01]  /*3900*/  FADD.FTZ R50, R167, R50 ;  /* 0x00000032a7327221 */ /* 0x000fe20000010000 */
[----:B------:R-:W-:Y:S01]  /*3910*/  FFMA.FTZ R170, R161, R189, R170 ;  /* 0x000000bda1aa7223 */ /* 0x000fe200000100aa */
[----:B0-----:R-:W-:Y:S01]  /*3920*/  @!P0 FADD.FTZ R179, R179, R234 ;  /* 0x000000eab3b38221 */ /* 0x001fe20000010000 */
[----:B------:R-:W-:Y:S01]  /*3930*/  FMUL.FTZ R161, R159, R220 ;  /* 0x000000dc9fa17220 */ /* 0x000fe20000410000 */
[----:B------:R-:W-:Y:S01]  /*3940*/  FMUL.FTZ R228, R17, R228 ;  /* 0x000000e411e47220 */ /* 0x000fe20000410000 */
[----:B------:R-:W-:Y:S01]  /*3950*/  FFMA.FTZ R193, R191, R185, R170 ;  /* 0x000000b9bfc17223 */ /* 0x000fe200000100aa */
[----:B------:R-:W-:Y:S01]  /*3960*/  FMUL.FTZ R17, R159, R211 ;  /* 0x000000d39f117220 */ /* 0x000fe20000410000 */
[----:B------:R-:W0:Y:S01]  /*3970*/  SHFL.DOWN PT, R200, R179, 0x2, 0x1f ;  /* 0x08401f00b3c87f89 */ /* 0x000e2200000e0000 */
        /* <DEDUP_REMOVED lines=9> */
[C---:B------:R-:W-:Y:S01]  /*3a10*/  FMUL.FTZ R17, R159.reuse, R208 ;  /* 0x000000d09f117220 */ /* 0x040fe20000410000 */
[----:B------:R-:W1:Y:S01]  /*3a20*/  SHFL.DOWN PT, R166, R3, 0x1, 0x1f ;  /* 0x08201f0003a67f89 */ /* 0x000e6200000e0000 */
[----:B------:R-:W-:Y:S01]  /*3a30*/  FADD.FTZ R69, R164, R69 ;  /* 0x00000045a4457221 */ /* 0x000fe20000010000 */
[C---:B------:R-:W-:Y:S01]  /*3a40*/  FMUL.FTZ R164, R159.reuse, R210 ;  /* 0x000000d29fa47220 */ /* 0x040fe20000410000 */
[----:B------:R-:W-:Y:S01]  /*3a50*/  FMUL.FTZ R189, R16, R189 ;  /* 0x000000bd10bd7220 */ /* 0x000fe20000410000 */
        /* <DEDUP_REMOVED lines=8> */
[----:B------:R-:W-:Y:S01]  /*3ae0*/  FADD.FTZ R68, R161, R68 ;  /* 0x00000044a1447221 */ /* 0x000fe20000010000 */
[----:B0-----:R-:W-:Y:S01]  /*3af0*/  @!P1 FADD.FTZ R179, R179, R200 ;  /* 0x000000c8b3b39221 */ /* 0x001fe20000010000 */
[----:B------:R-:W-:Y:S01]  /*3b00*/  FADD.FTZ R73, R164, R73 ;  /* 0x00000049a4497221 */ /* 0x000fe20000010000 */
[C---:B------:R-:W-:Y:S01]  /*3b10*/  FMUL.FTZ R164, R159.reuse, R180 ;  /* 0x000000b49fa47220 */ /* 0x040fe20000410000 */
[----:B------:R-:W-:Y:S01]  /*3b20*/  FMUL.FTZ R205, R16, R205 ;  /* 0x000000cd10cd7220 */ /* 0x000fe20000410000 */
[C---:B------:R-:W-:Y:S01]  /*3b30*/  FMUL.FTZ R161, R159.reuse, R204 ;  /* 0x000000cc9fa17220 */ /* 0x040fe20000410000 */
[----:B------:R-:W0:Y:S01]  /*3b40*/  SHFL.DOWN PT, R168, R179, 0x4, 0x1f ;  /* 0x08801f00b3a87f89 */ /* 0x000e2200000e0000 */
[----:B------:R-:W-:Y:S01]  /*3b50*/  FMUL.FTZ R181, R164, R181 ;  /* 0x000000b5a4b57220 */ /* 0x000fe20000410000 */
[----:B------:R-:W-:Y:S01]  /*3b60*/  FMUL.FTZ R164, R162, R207 ;  /* 0x000000cfa2a47220 */ /* 0x000fe20000410000 */
[----:B------:R-:W-:Y:S01]  /*3b70*/  FMUL.FTZ R162, R159, R188 ;  /* 0x000000bc9fa27220 */ /* 0x000fe20000410000 */
[----:B------:R-:W-:Y:S01]  /*3b80*/  FMUL.FTZ R214, R17, R214 ;  /* 0x000000d611d67220 */ /* 0x000fe20000410000 */
[----:B------:R-:W-:Y:S01]  /*3b90*/  FMUL.FTZ R232, R161, R232 ;  /* 0x000000e8a1e87220 */ /* 0x000fe20000410000 */
[----:B-1----:R-:W-:Y:S01]  /*3ba0*/  @!P0 FADD.FTZ R3, R3, R166 ;  /* 0x000000a603038221 */ /* 0x002fe20000010000 */
[----:B------:R-:W-:Y:S01]  /*3bb0*/  ISETP.GT.AND P0, PT, R149, 0x17, PT ;  /* 0x000000179500780c */ /* 0x000fe20003f04270 */
[----:B------:R-:W-:Y:S01]  /*3bc0*/  FMUL.FTZ R162, R162, R177 ;  /* 0x000000b1a2a27220 */ /* 0x000fe20000410000 */
[----:B------:R-:W-:Y:S01]  /*3bd0*/  FFMA.FTZ R228, R113, R222, R228 ;  /* 0x000000de71e47223 */ /* 0x000fe200000100e4 */
[----:B------:R-:W-:Y:S01]  /*3be0*/  FFMA.FTZ R163, R110, R211, R163 ;  /* 0x000000d36ea37223 */ /* 0x000fe200000100a3 */
[----:B------:R-:W1:Y:S01]  /*3bf0*/  SHFL.DOWN PT, R166, R3, 0x2, 0x1f ;  /* 0x08401f0003a67f89 */ /* 0x000e6200000e0000 */
        /* <DEDUP_REMOVED lines=17> */
[----:B------:R-:W0:Y:S01]  /*3d10*/  SHFL.DOWN PT, R168, R179, 0x8, 0x1f ;  /* 0x09001f00b3a87f89 */ /* 0x000e2200000e0000 */
[----:B------:R-:W-:Y:S01]  /*3d20*/  FADD.FTZ R54, R171, R54 ;  /* 0x00000036ab367221 */ /* 0x000fe20000010000 */
[----:B------:R-:W-:Y:S01]  /*3d30*/  FADD.FTZ R65, R218, R65 ;  /* 0x00000041da417221 */ /* 0x000fe20000010000 */
[----:B------:R-:W-:Y:S01]  /*3d40*/  FADD.FTZ R64, R213, R64 ;  /* 0x00000040d5407221 */ /* 0x000fe20000010000 */
[----:B------:R-:W-:Y:S01]  /*3d50*/  FADD.FTZ R75, R232, R75 ;  /* 0x0000004be84b7221 */ /* 0x000fe20000010000 */
[----:B------:R-:W-:Y:S01]  /*3d60*/  FADD.FTZ R56, R176, R56 ;  /* 0x00000038b0387221 */ /* 0x000fe20000010000 */
[----:B-1----:R-:W-:Y:S01]  /*3d70*/  @!P1 FADD.FTZ R3, R3, R166 ;  /* 0x000000a603039221 */ /* 0x002fe20000010000 */
[----:B------:R-:W-:Y:S01]  /*3d80*/  ISETP.GT.AND P1, PT, R149, 0xf, PT ;  /* 0x0000000f9500780c */ /* 0x000fe20003f24270 */
[----:B------:R-:W-:Y:S01]  /*3d90*/  FADD.FTZ R63, R214, R63 ;  /* 0x0000003fd63f7221 */ /* 0x000fe20000010000 */
[----:B------:R-:W-:Y:S01]  /*3da0*/  FADD.FTZ R77, R180, R77 ;  /* 0x0000004db44d7221 */ /* 0x000fe20000010000 */
[----:B------:R-:W-:Y:S01]  /*3db0*/  FADD.FTZ R57, R173, R57 ;  /* 0x00000039ad397221 */ /* 0x000fe20000010000 */
[----:B------:R-:W1:Y:S01]  /*3dc0*/  SHFL.DOWN PT, R166, R3, 0x4, 0x1f ;  /* 0x08801f0003a67f89 */ /* 0x000e6200000e0000 */
[----:B------:R-:W-:Y:S01]  /*3dd0*/  FADD.FTZ R62, R205, R62 ;  /* 0x0000003ecd3e7221 */ /* 0x000fe20000010000 */
[----:B------:R-:W-:Y:S01]  /*3de0*/  FADD.FTZ R59, R2, R59 ;  /* 0x0000003b023b7221 */ /* 0x000fe20000010000 */
[----:B------:R-:W-:Y:S01]  /*3df0*/  FADD.FTZ R61, R164, R61 ;  /* 0x0000003da43d7221 */ /* 0x000fe20000010000 */
[----:B0-----:R-:W-:-:S05]  /*3e00*/  @!P0 FADD.FTZ R179, R179, R168 ;  /* 0x000000a8b3b38221 */ /* 0x001fca0000010000 */
[----:B------:R-:W0:Y:S01]  /*3e10*/  SHFL.DOWN PT, R168, R179, 0x10, 0x1f ;  /* 0x0a001f00b3a87f89 */ /* 0x000e2200000e0000 */
[----:B-1----:R-:W-:-:S05]  /*3e20*/  @!P2 FADD.FTZ R3, R3, R166 ;  /* 0x000000a60303a221 */ /* 0x002fca0000010000 */
[----:B------:R-:W1:Y:S01]  /*3e30*/  SHFL.DOWN PT, R166, R3, 0x8, 0x1f ;  /* 0x09001f0003a67f89 */ /* 0x000e6200000e0000 */
[----:B0-----:R-:W-:-:S05]  /*3e40*/  @!P1 FADD.FTZ R179, R179, R168 ;  /* 0x000000a8b3b39221 */ /* 0x001fca0000010000 */
[----:B------:R-:W-:Y:S01]  /*3e50*/  MOV R17, R179 ;  /* 0x000000b300117202 */ /* 0x000fe20000000f00 */
[----:B-1----:R-:W-:Y:S01]  /*3e60*/  @!P0 FADD.FTZ R3, R3, R166 ;  /* 0x000000a603038221 */ /* 0x002fe20000010000 */
[----:B------:R-:W-:-:S04]  /*3e70*/  ISETP.NE.AND P0, PT, R149, RZ, PT ;  /* 0x000000ff9500720c */ /* 0x000fc80003f05270 */
[----:B------:R-:W0:Y:S02]  /*3e80*/  SHFL.DOWN PT, R166, R3, 0x10, 0x1f ;  /* 0x0a001f0003a67f89 */ /* 0x000e2400000e0000 */
[----:B0-----:R-:W-:-:S05]  /*3e90*/  @!P1 FADD.FTZ R3, R3, R166 ;  /* 0x000000a603039221 */ /* 0x001fca0000010000 */
[----:B------:R-:W-:Y:S01]  /*3ea0*/  MOV R16, R3 ;  /* 0x0000000300107202 */ /* 0x000fe20000000f00 */
[----:B------:R-:W-:-:S04]  /*3eb0*/  FMUL.FTZ R3, R159, R186 ;  /* 0x000000ba9f037220 */ /* 0x000fc80000410000 */
[----:B------:R-:W-:Y:S01]  /*3ec0*/  FMUL.FTZ R3, R3, R196 ;  /* 0x000000c403037220 */ /* 0x000fe20000410000 */
[----:B------:R0:W-:Y:S03]  /*3ed0*/  @!P0 STS.64 [UR5+0x858], R16 ;  /* 0x00085810ff008988 */ /* 0x0001e60008000a05 */
[----:B------:R-:W-:Y:S01]  /*3ee0*/  FFMA.FTZ R159, R120, R186, R3 ;  /* 0x000000ba789f7223 */ /* 0x000fe20000010003 */
[----:B------:R-:W-:-:S03]  /*3ef0*/  FFMA.FTZ R3, R121, R188, R162 ;  /* 0x000000bc79037223 */ /* 0x000fc600000100a2 */
[----:B------:R-:W-:Y:S01]  /*3f00*/  FADD.FTZ R60, R159, R60 ;  /* 0x0000003c9f3c7221 */ /* 0x000fe20000010000 */
[----:B------:R-:W-:Y:S01]  /*3f10*/  FADD.FTZ R58, R3, R58 ;  /* 0x0000003a033a7221 */ /* 0x000fe20000010000 */
[----:B------:R-:W-:Y:S06]  /*3f20*/  BAR.SYNC.DEFER_BLOCKING 0x0 ;  /* 0x0000000000007b1d */ /* 0x000fec0000010000 */
[----:B0-----:R-:W-:Y:S05]  /*3f30*/  @P3 BRA `(.L_x_6817) ;  /* 0x00000000001c3947 */ /* 0x001fea0003800000 */
[----:B------:R-:W-:-:S13]  /*3f40*/  ISETP.NE.AND P0, PT, R140, UR8, PT ;  /* 0x000000088c007c0c */ /* 0x000fda000bf05270 */
[----:B------:R-:W0:Y:S04]  /*3f50*/  @P0 LDS R2, [R18+0x1f08] ;  /* 0x001f080012020984 */ /* 0x000e280000000800 */
[----:B------:R-:W1:Y:S01]  /*3f60*/  @P0 LDS R3, [R18+0x1b08] ;  /* 0x001b080012030984 */ /* 0x000e620000000800 */
[----:B0-----:R-:W-:Y:S01]  /*3f70*/  @P0 FADD.FTZ R17, R17, R2 ;  /* 0x0000000211110221 */ /* 0x001fe20000010000 */
[----:B-1----:R-:W-:-:S04]  /*3f80*/  @P0 FADD.FTZ R16, R16, R3 ;  /* 0x0000000310100221 */ /* 0x002fc80000010000 */
[----:B------:R0:W-:Y:S04]  /*3f90*/  STS [R18+0x1f08], R17 ;  /* 0x001f081112007388 */ /* 0x0001e80000000800 */
[----:B------:R0:W-:Y:S02]  /*3fa0*/  STS [R18+0x1b08], R16 ;  /* 0x001b081012007388 */ /* 0x0001e40000000800 */
.L_x_6817:
[----:B------:R-:W-:Y:S05]  /*3fb0*/  BSYNC B0 ;  /* 0x0000000000007941 */ /* 0x000fea0003800000 */
.L_x_6816:
[----:B------:R-:W-:Y:S01]  /*3fc0*/  UIADD3 UR4, UR4, 0x1, URZ ;  /* 0x0000000104047890 */ /* 0x000fe2000fffe03f */
[----:B------:R-:W-:Y:S01]  /*3fd0*/  LEA R40, P1, R10, R40, 0x2 ;  /* 0x000000280a287211 */ /* 0x000fe200078210ff */
[----:B------:R-:W-:Y:S01]  /*3fe0*/  UIADD3 UR6, UR6, 0x8, URZ ;  /* 0x0000000806067890 */ /* 0x000fe2000fffe03f */
[----:B------:R-:W-:Y:S02]  /*3ff0*/  LEA R41, P2, R12, R41, 0x2 ;  /* 0x000000290c297211 */ /* 0x000fe400078410ff */
[----:B------:R-:W-:Y:S02]  /*4000*/  LEA R42, P3, R14, R42, 0x2 ;  /* 0x0000002a0e2a7211 */ /* 0x000fe400078610ff */
[----:B------:R-:W-:Y:S02]  /*4010*/  ISETP.LE.AND P0, PT, R225, UR4, PT ;  /* 0x00000004e1007c0c */ /* 0x000fe4000bf03270 */
[----:B------:R-:W-:Y:S02]  /*4020*/  IADD3 R38, P4, R38, 0x8, RZ ;  /* 0x0000000826267810 */ /* 0x000fe40007f9e0ff */
[----:B0-----:R-:W-:-:S02]  /*4030*/  IADD3 R18, R18, 0x4, RZ ;  /* 0x0000000412127810 */ /* 0x001fc40007ffe0ff */
[----:B------:R-:W-:Y:S02]  /*4040*/  IADD3 R11, R11, 0x1, RZ ;  /* 0x000000010b0b7810 */ /* 0x000fe40007ffe0ff */
[----:B------:R-:W-:Y:S02]  /*4050*/  IADD3.X R35, R35, R158, RZ, P1, !PT ;  /* 0x0000009e23237210 */ /* 0x000fe40000ffe4ff */
[----:B------:R-:W-:Y:S02]  /*4060*/  IADD3.X R36, R36, R13, RZ, P2, !PT ;  /* 0x0000000d24247210 */ /* 0x000fe400017fe4ff */
[----:B------:R-:W-:Y:S02]  /*4070*/  IADD3.X R37, R37, R160, RZ, P3, !PT ;  /* 0x000000a025257210 */ /* 0x000fe40001ffe4ff */
[----:B------:R-:W-:Y:S01]  /*4080*/  IADD3.X R39, RZ, R39, RZ, P4, !PT ;  /* 0x00000027ff277210 */ /* 0x000fe200027fe4ff */
[----:B------:R-:W-:Y:S06]  /*4090*/  @!P0 BRA `(.L_x_6818) ;  /* 0xffffffe000588947 */ /* 0x000fec000383ffff */
.L_x_6813:
[----:B------:R-:W-:Y:S01]  /*40a0*/  BAR.SYNC.DEFER_BLOCKING 0x0 ;  /* 0x0000000000007b1d */ /* 0x000fe20000010000 */
[----:B------:R-:W-:Y:S02]  /*40b0*/  ISETP.NE.AND P0, PT, R150, RZ, PT ;  /* 0x000000ff9600720c */ /* 0x000fe40003f05270 */
[----:B------:R-:W-:Y:S02]  /*40c0*/  SHF.R.S32.HI R16, RZ, 0x1f, R142 ;  /* 0x0000001fff107819 */ /* 0x000fe4000001148e */
[----:B------:R-:W-:Y:S01]  /*40d0*/  IADD3 R2, P2, R142, R139, RZ ;  /* 0x0000008b8e027210 */ /* 0x000fe20007f5e0ff */
[----:B------:R-:W-:Y:S02]  /*40e0*/  ULDC UR4, c[0x0][0x218] ;  /* 0x0000860000047ab9 */ /* 0x000fe40000000800 */
[----:B------:R-:W0:Y:S01]  /*40f0*/  LDC.64 R14, c[0x0][0x388] ;  /* 0x0000e200ff0e7b82 */ /* 0x000e220000000a00 */
[C---:B------:R-:W-:Y:S01]  /*4100*/  IADD3 R18, -R139.reuse, UR4, RZ ;  /* 0x000000048b127c10 */ /* 0x040fe2000fffe1ff */
[----:B------:R-:W-:Y:S01]  /*4110*/  BSSY B0, `(.L_x_6819) ;  /* 0x0000037000007945 */ /* 0x000fe20003800000 */
[----:B------:R-:W-:Y:S01]  /*4120*/  LEA.HI.X.SX32 R3, R139, R16, 0x1, P2 ;  /* 0x000000108b037211 */ /* 0x000fe200010f0eff */
[----:B------:R-:W-:Y:S04]  /*4130*/  STS [R122], R59 ;  /* 0x0000003b7a007388 */ /* 0x000fe80000000800 */
[----:B------:R-:W-:Y:S01]  /*4140*/  STS [R122+0x4], R57 ;  /* 0x000004397a007388 */ /* 0x000fe20000000800 */
[----:B0-----:R-:W-:-:S03]  /*4150*/  IMAD R0, R14, UR17, RZ ;  /* 0x000000110e007c24 */ /* 0x001fc6000f8e02ff */
[----:B------:R-:W-:Y:S01]  /*4160*/  STS [R122+0x8], R56 ;  /* 0x000008387a007388 */ /* 0x000fe20000000800 */
[----:B------:R-:W-:-:S03]  /*4170*/  IMAD.WIDE.U32 R10, R14, UR16, RZ ;  /* 0x000000100e0a7c25 */ /* 0x000fc6000f8e00ff */
[----:B------:R-:W-:Y:S01]  /*4180*/  STS [R122+0xc], R55 ;  /* 0x00000c377a007388 */ /* 0x000fe20000000800 */
[----:B------:R-:W-:-:S03]  /*4190*/  IMAD R15, R15, UR16, R0 ;  /* 0x000000100f0f7c24 */ /* 0x000fc6000f8e0200 */
[----:B------:R-:W-:Y:S04]  /*41a0*/  STS [R122+0x10], R54 ;  /* 0x000010367a007388 */ /* 0x000fe80000000800 */
[----:B------:R-:W-:Y:S04]  /*41b0*/  STS [R122+0x14], R53 ;  /* 0x000014357a007388 */ /* 0x000fe80000000800 */
[----:B------:R-:W-:Y:S04]  /*41c0*/  STS [R122+0x18], R52 ;  /* 0x000018347a007388 */ /* 0x000fe80000000800 */
[----:B------:R0:W-:Y:S04]  /*41d0*/  STS [R122+0x1c], R51 ;  /* 0x00001c337a007388 */ /* 0x0001e80000000800 */
[----:B------:R-:W-:Y:S04]  /*41e0*/  STS [R122+0x20], R50 ;  /* 0x000020327a007388 */ /* 0x000fe80000000800 */
[----:B------:R-:W-:Y:S01]  /*41f0*/  STS [R122+0x24], R49 ;  /* 0x000024317a007388 */ /* 0x000fe20000000800 */
[----:B0-----:R-:W-:-:S03]  /*4200*/  IADD3 R51, R11, R15, RZ ;  /* 0x0000000f0b337210 */ /* 0x001fc60007ffe0ff */
        /* <DEDUP_REMOVED lines=39> */
.L_x_6820:
[----:B------:R-:W-:Y:S05]  /*4480*/  BSYNC B0 ;  /* 0x0000000000007941 */ /* 0x000fea0003800000 */
.L_x_6819:
[----:B------:R-:W-:Y:S01]  /*4490*/  ULDC.64 UR6, c[0x0][0x390] ;  /* 0x0000e40000067ab9 */ /* 0x000fe20000000a00 */
[----:B------:R-:W-:Y:S01]  /*44a0*/  MOV R11, R51 ;  /* 0x00000033000b7202 */ /* 0x000fe20000000f00 */
[----:B------:R-:W-:Y:S01]  /*44b0*/  IMAD R0, R156, UR6, RZ ;  /* 0x000000069c007c24 */ /* 0x000fe2000f8e02ff */
[C---:B------:R-:W-:Y:S01]  /*44c0*/  LOP3.LUT R20, R142.reuse, 0x20, RZ, 0xfc, !PT ;  /* 0x000000208e147812 */ /* 0x040fe200078efcff */
[----:B------:R-:W-:Y:S01]  /*44d0*/  IMAD R53, R141, -0x200, R154 ;  /* 0xfffffe008d357824 */ /* 0x000fe200078e029a */
[C---:B------:R-:W-:Y:S01]  /*44e0*/  LOP3.LUT R22, R142.reuse, 0x40, RZ, 0xfc, !PT ;  /* 0x000000408e167812 */ /* 0x040fe200078efcff */
[----:B------:R-:W-:Y:S01]  /*44f0*/  IMAD.WIDE.U32 R10, R157, UR6, R10 ;  /* 0x000000069d0a7c25 */ /* 0x000fe2000f8e000a */
[----:B------:R-:W-:-:S03]  /*4500*/  LOP3.LUT R24, R142, 0x60, RZ, 0xfc, !PT ;  /* 0x000000608e187812 */ /* 0x000fc600078efcff */
[----:B------:R-:W-:Y:S01]  /*4510*/  FADD.FTZ R151, R58, R151 ;  /* 0x000000973a977221 */ /* 0x000fe20000010000 */
[----:B------:R-:W-:Y:S01]  /*4520*/  SHF.R.S32.HI R51, RZ, 0x1f, R53 ;  /* 0x0000001fff337819 */ /* 0x000fe20000011435 */
[----:B0-----:R-:W-:Y:S01]  /*4530*/  IMAD R14, R157, UR7, R0 ;  /* 0x000000079d0e7c24 */ /* 0x001fe2000f8e0200 */
[----:B------:R-:W-:Y:S01]  /*4540*/  ULDC.64 UR6, c[0x0][0x3e0] ;  /* 0x0000f80000067ab9 */ /* 0x000fe20000000a00 */
[----:B------:R-:W-:Y:S01]  /*4550*/  IADD3 R0, P3, R53, R10, RZ ;  /* 0x0000000a35007210 */ /* 0x000fe20007f7e0ff */
[----:B------:R-:W-:Y:S01]  /*4560*/  BSSY B0, `(.L_x_6821) ;  /* 0x0000078000007945 */ /* 0x000fe20003800000 */
[C---:B------:R-:W-:Y:S02]  /*4570*/  LEA R13, P2, R142.reuse, UR6, 0x2 ;  /* 0x000000068e0d7c11 */ /* 0x040fe4000f8410ff */
[----:B------:R-:W-:Y:S02]  /*4580*/  IADD3.X R11, R51, R14, R11, P3, !PT ;  /* 0x0000000e330b7210 */ /* 0x000fe40001ffe40b */
[----:B------:R-:W-:-:S02]  /*4590*/  LEA.HI.X R12, R142, UR7, R16, 0x2, P2 ;  /* 0x000000078e0c7c11 */ /* 0x000fc400090f1410 */
[----:B------:R-:W-:Y:S02]  /*45a0*/  LEA R10, P2, R0, R13, 0x2 ;  /* 0x0000000d000a7211 */ /* 0x000fe400078410ff */
[-C--:B------:R-:W-:Y:S02]  /*45b0*/  ISETP.GE.AND P1, PT, R20, R49.reuse, PT ;  /* 0x000000311400720c */ /* 0x080fe40003f26270 */
[----:B------:R-:W-:Y:S01]  /*45c0*/  LEA.HI.X R11, R0, R12, R11, 0x2, P2 ;  /* 0x0000000c000b7211 */ /* 0x000fe200010f140b */
[----:B------:R-:W-:Y:S01]  /*45d0*/  FADD.FTZ R0, R151, R60 ;  /* 0x0000003c97007221 */ /* 0x000fe20000010000 */
[-C--:B------:R-:W-:Y:S02]  /*45e0*/  ISETP.GE.AND P2, PT, R22, R49.reuse, PT ;  /* 0x000000311600720c */ /* 0x080fe40003f46270 */
[----:B------:R-:W-:Y:S01]  /*45f0*/  ISETP.GE.AND P4, PT, R24, R49, PT ;  /* 0x000000311800720c */ /* 0x000fe20003f86270 */
[----:B------:R-:W-:Y:S01]  /*4600*/  FADD.FTZ R13, R0, R61 ;  /* 0x0000003d000d7221 */ /* 0x000fe20000010000 */
[----:B------:R-:W-:-:S02]  /*4610*/  LOP3.LUT R26, R142, 0x80, RZ, 0xfc, !PT ;  /* 0x000000808e1a7812 */ /* 0x000fc400078efcff */
[C---:B------:R-:W-:Y:S01]  /*4620*/  LOP3.LUT R28, R142.reuse, 0xa0, RZ, 0xfc, !PT ;  /* 0x000000a08e1c7812 */ /* 0x040fe200078efcff */
[----:B------:R-:W-:Y:S01]  /*4630*/  FADD.FTZ R0, R13, R62 ;  /* 0x0000003e0d007221 */ /* 0x000fe20000010000 */
[C---:B------:R-:W-:Y:S01]  /*4640*/  LOP3.LUT R30, R142.reuse, 0xc0, RZ, 0xfc, !PT ;  /* 0x000000c08e1e7812 */ /* 0x040fe200078efcff */
[----:B------:R-:W-:Y:S01]  /*4650*/  @!P1 STG.E desc[UR14][R10.64+-0x780], R19 ;  /* 0xfff880130a009986 */ /* 0x000fe2000c10190e */
[----:B------:R-:W-:Y:S01]  /*4660*/  LOP3.LUT R32, R142, 0xe0, RZ, 0xfc, !PT ;  /* 0x000000e08e207812 */ /* 0x000fe200078efcff */
[----:B------:R-:W-:Y:S01]  /*4670*/  FADD.FTZ R13, R0, R63 ;  /* 0x0000003f000d7221 */ /* 0x000fe20000010000 */
[C---:B------:R-:W-:Y:S01]  /*4680*/  LOP3.LUT R34, R142.reuse, 0x100, RZ, 0xfc, !PT ;  /* 0x000001008e227812 */ /* 0x040fe200078efcff */
[----:B------:R-:W-:Y:S01]  /*4690*/  @!P2 STG.E desc[UR14][R10.64+-0x700], R21 ;  /* 0xfff900150a00a986 */ /* 0x000fe2000c10190e */
        /* <DEDUP_REMOVED lines=21> */
[----:B------:R0:W-:Y:S01]  /*47f0*/  @!P3 STG.E desc[UR14][R10.64+-0x400], R33 ;  /* 0xfffc00210a00b986 */ /* 0x0001e2000c10190e */
[-C--:B------:R-:W-:Y:S02]  /*4800*/  ISETP.GE.AND P3, PT, R38, R49.reuse, PT ;  /* 0x000000312600720c */ /* 0x080fe40003f66270 */
[-C--:B------:R-:W-:Y:S01]  /*4810*/  ISETP.GE.AND P6, PT, R48, R49.reuse, PT ;  /* 0x000000313000720c */ /* 0x080fe20003fc6270 */
[----:B------:R-:W-:Y:S01]  /*4820*/  @!P4 STG.E desc[UR14][R10.64+-0x380], R35 ;  /* 0xfffc80230a00c986 */ /* 0x000fe2000c10190e */
[----:B------:R-:W-:-:S03]  /*4830*/  ISETP.GE.AND P4, PT, R44, R49, PT ;  /* 0x000000312c00720c */ /* 0x000fc60003f86270 */
[----:B------:R-:W-:Y:S01]  /*4840*/  @!P1 STG.E desc[UR14][R10.64+-0x200], R41 ;  /* 0xfffe00290a009986 */ /* 0x000fe2000c10190e */
[----:B------:R-:W-:-:S03]  /*4850*/  IADD3 R14, P1, R142, -0x1e0, RZ ;  /* 0xfffffe208e0e7810 */ /* 0x000fc60007f3e0ff */
[----:B------:R-:W-:Y:S01]  /*4860*/  @!P2 STG.E desc[UR14][R10.64+-0x280], R39 ;  /* 0xfffd80270a00a986 */ /* 0x000fe2000c10190e */
[----:B0-----:R-:W-:-:S03]  /*4870*/  IADD3.X R33, R16, -0x1, RZ, P1, !PT ;  /* 0xffffffff10217810 */ /* 0x001fc60000ffe4ff */
        /* <DEDUP_REMOVED lines=15> */
[----:B------:R-:W3:Y:S01]  /*4970*/  LDC.64 R12, c[0x0][0x3a8] ;  /* 0x0000ea00ff0c7b82 */ /* 0x000ee20000000a00 */
[----:B-1----:R-:W-:Y:S02]  /*4980*/  FADD.FTZ R65, R64, R65 ;  /* 0x0000004140417221 */ /* 0x002fe40000010000 */
[----:B------:R1:W-:Y:S02]  /*4990*/  STS [R122+0x24], R68 ;  /* 0x000024447a007388 */ /* 0x0003e40000000800 */
[----:B--2---:R-:W-:Y:S02]  /*49a0*/  FADD.FTZ R66, R65, R66 ;  /* 0x0000004241427221 */ /* 0x004fe40000010000 */
[----:B------:R2:W-:Y:S02]  /*49b0*/  STS [R122+0x28], R69 ;  /* 0x000028457a007388 */ /* 0x0005e40000000800 */
[----:B0-----:R-:W-:-:S02]  /*49c0*/  FADD.FTZ R67, R66, R67 ;  /* 0x0000004342437221 */ /* 0x001fc40000010000 */
[----:B------:R-:W-:Y:S02]  /*49d0*/  STS [R122+0x2c], R70 ;  /* 0x00002c467a007388 */ /* 0x000fe40000000800 */
[----:B-1----:R-:W-:Y:S02]  /*49e0*/  FADD.FTZ R68, R67, R68 ;  /* 0x0000004443447221 */ /* 0x002fe40000010000 */
[----:B------:R0:W-:Y:S02]  /*49f0*/  STS [R122+0x30], R72 ;  /* 0x000030487a007388 */ /* 0x0001e40000000800 */
[----:B--2---:R-:W-:Y:S02]  /*4a00*/  FADD.FTZ R69, R68, R69 ;  /* 0x0000004544457221 */ /* 0x004fe40000010000 */
[----:B------:R-:W-:Y:S02]  /*4a10*/  STS [R122+0x34], R73 ;  /* 0x000034497a007388 */ /* 0x000fe40000000800 */
[----:B------:R-:W-:-:S02]  /*4a20*/  FADD.FTZ R69, R69, R70 ;  /* 0x0000004645457221 */ /* 0x000fc40000010000 */
[----:B------:R-:W-:Y:S01]  /*4a30*/  STS [R122+0x38], R75 ;  /* 0x0000384b7a007388 */ /* 0x000fe20000000800 */
[C---:B---3--:R-:W-:Y:S02]  /*4a40*/  IMAD R0, R12.reuse, UR17, RZ ;  /* 0x000000110c007c24 */ /* 0x048fe4000f8e02ff */
[----:B0-----:R-:W-:Y:S01]  /*4a50*/  FADD.FTZ R72, R69, R72 ;  /* 0x0000004845487221 */ /* 0x001fe20000010000 */
[----:B------:R-:W-:Y:S01]  /*4a60*/  IMAD.WIDE.U32 R10, R12, UR16, RZ ;  /* 0x000000100c0a7c25 */ /* 0x000fe2000f8e00ff */
[----:B------:R-:W-:Y:S01]  /*4a70*/  STS [R122+0x3c], R77 ;  /* 0x00003c4d7a007388 */ /* 0x000fe20000000800 */
[----:B------:R-:W-:-:S03]  /*4a80*/  NOP ;  /* 0x0000000000007918 */ /* 0x000fc60000000000 */
[----:B------:R-:W-:Y:S01]  /*4a90*/  LDS R15, [R138] ;  /* 0x000000008a0f7984 */ /* 0x000fe20000000800 */
[----:B------:R-:W-:Y:S01]  /*4aa0*/  FADD.FTZ R72, R72, R73 ;  /* 0x0000004948487221 */ /* 0x000fe20000010000 */
[----:B------:R-:W-:Y:S02]  /*4ab0*/  IMAD R13, R13, UR16, R0 ;  /* 0x000000100d0d7c24 */ /* 0x000fe4000f8e0200 */
[----:B------:R-:W-:Y:S01]  /*4ac0*/  LDS R137, [R137+0x80] ;  /* 0x0000800089897984 */ /* 0x000fe20000000800 */
[----:B------:R-:W-:Y:S02]  /*4ad0*/  FADD.FTZ R72, R72, R75 ;  /* 0x0000004b48487221 */ /* 0x000fe40000010000 */
[----:B------:R-:W-:Y:S01]  /*4ae0*/  IADD3 R35, R11, R13, RZ ;  /* 0x0000000d0b237210 */ /* 0x000fe20007ffe0ff */
        /* <DEDUP_REMOVED lines=31> */
.L_x_6822:
[----:B------:R-:W-:Y:S05]  /*4ce0*/  BSYNC B0 ;  /* 0x0000000000007941 */ /* 0x000fea0003800000 */
.L_x_6821:
        /* <DEDUP_REMOVED lines=52> */
.L_x_6812:
[----:B------:R-:W-:Y:S02]  /*5030*/  ULDC.64 UR4, c[0x0][0x3d8] ;  /* 0x0000f60000047ab9 */ /* 0x000fe40000000a00 */
[----:B------:R-:W-:-:S04]  /*5040*/  ISETP.NE.U32.AND P0, PT, RZ, UR4, PT ;  /* 0x00000004ff007c0c */ /* 0x000fc8000bf05070 */
[----:B------:R-:W-:-:S13]  /*5050*/  ISETP.NE.AND.EX P0, PT, RZ, UR5, PT, P0 ;  /* 0x00000005ff007c0c */ /* 0x000fda000bf05300 */
[----:B------:R-:W-:Y:S05]  /*5060*/  @!P0 BRA `(.L_x_6824) ;  /* 0x00000000005c8947 */ /* 0x000fea0003800000 */
[----:B0-----:R-:W0:Y:S01]  /*5070*/  SHFL.DOWN P0, R3, R152, 0x1, 0x1f ;  /* 0x08201f0098037f89 */ /* 0x001e220000000000 */
[----:B------:R-:W-:Y:S01]  /*5080*/  BSSY B0, `(.L_x_6824) ;  /* 0x0000015000007945 */ /* 0x000fe20003800000 */
[----:B------:R-:W1:Y:S01]  /*5090*/  S2R R8, SR_LANEID ;  /* 0x0000000000087919 */ /* 0x000e620000000000 */
[----:B------:R-:W2:Y:S01]  /*50a0*/  S2R R10, SR_TID.X ;  /* 0x00000000000a7919 */ /* 0x000ea20000002100 */
[----:B0-----:R-:W-:-:S05]  /*50b0*/  @P0 FADD R3, R3, R152 ;  /* 0x0000009803030221 */ /* 0x001fca0000000000 */
[----:B------:R-:W0:Y:S01]  /*50c0*/  SHFL.DOWN P0, R0, R3, 0x2, 0x1f ;  /* 0x08401f0003007f89 */ /* 0x000e220000000000 */
[----:B-1----:R-:W-:-:S13]  /*50d0*/  ISETP.NE.AND P1, PT, R8, RZ, PT ;  /* 0x000000ff0800720c */ /* 0x002fda0003f25270 */
[----:B------:R-:W1:Y:S01]  /*50e0*/  @!P1 S2R R8, SR_CgaCtaId ;  /* 0x0000000000089919 */ /* 0x000e620000008800 */
[----:B0-----:R-:W-:Y:S01]  /*50f0*/  @P0 FADD R0, R3, R0 ;  /* 0x0000000003000221 */ /* 0x001fe20000000000 */
[----:B------:R-:W-:-:S04]  /*5100*/  @!P1 MOV R3, 0x400 ;  /* 0x0000040000039802 */ /* 0x000fc80000000f00 */
[----:B------:R-:W0:Y:S01]  /*5110*/  SHFL.DOWN P0, R9, R0, 0x4, 0x1f ;  /* 0x08801f0000097f89 */ /* 0x000e220000000000 */
[----:B-1----:R-:W-:Y:S01]  /*5120*/  @!P1 LEA R8, R8, R3, 0x18 ;  /* 0x0000000308089211 */ /* 0x002fe200078ec0ff */
[----:B0-----:R-:W-:-:S05]  /*5130*/  @P0 FADD R9, R0, R9 ;  /* 0x0000000900090221 */ /* 0x001fca0000000000 */
[----:B------:R-:W0:Y:S02]  /*5140*/  SHFL.DOWN P0, R2, R9, 0x8, 0x1f ;  /* 0x09001f0009027f89 */ /* 0x000e240000000000 */
[----:B0-----:R-:W-:-:S05]  /*5150*/  @P0 FADD R2, R9, R2 ;  /* 0x0000000209020221 */ /* 0x001fca0000000000 */
[----:B------:R-:W0:Y:S02]  /*5160*/  SHFL.DOWN P0, R11, R2, 0x10, 0x1f ;  /* 0x0a001f00020b7f89 */ /* 0x000e240000000000 */
[----:B0-----:R-:W-:Y:S01]  /*5170*/  @P0 FADD R11, R2, R11 ;  /* 0x0000000b020b0221 */ /* 0x001fe20000000000 */
[----:B--2---:R-:W-:-:S04]  /*5180*/  ISETP.NE.AND P0, PT, R10, RZ, PT ;  /* 0x000000ff0a00720c */ /* 0x004fc80003f05270 */
[----:B------:R0:W-:Y:S01]  /*5190*/  @!P1 STS [R8+0x854], R11 ;  /* 0x0008540b08009388 */ /* 0x0001e20000000800 */
[----:B------:R-:W-:Y:S08]  /*51a0*/  BAR.SYNC.DEFER_BLOCKING 0x0 ;  /* 0x0000000000007b1d */ /* 0x000ff00000010000 */
[----:B------:R-:W-:Y:S05]  /*51b0*/  @P0 BRA `(.L_x_6825) ;  /* 0x0000000000040947 */ /* 0x000fea0003800000 */
[----:B------:R1:W-:Y:S02]  /*51c0*/  REDG.E.ADD.F32.FTZ.RN.STRONG.GPU desc[UR14][R6.64], R11 ;  /* 0x0000000b060079a6 */ /* 0x0003e4000c10f38e */
.L_x_6825:
[----:B------:R-:W-:Y:S05]  /*51d0*/  BSYNC B0 ;  /* 0x0000000000007941 */ /* 0x000fea0003800000 */
.L_x_6824:
[----:B------:R-:W-:Y:S01]  /*51e0*/  ULDC.64 UR4, c[0x0][0x3f8] ;  /* 0x0000fe0000047ab9 */ /* 0x000fe20000000a00 */
[----:B------:R-:W-:Y:S01]  /*51f0*/  BSSY B0, `(.L_x_6826) ;  /* 0x000001d000007945 */ /* 0x000fe20003800000 */
[----:B------:R-:W-:-:S04]  /*5200*/  ISETP.NE.U32.AND P0, PT, RZ, UR4, PT ;  /* 0x00000004ff007c0c */ /* 0x000fc8000bf05070 */
[----:B------:R-:W-:-:S13]  /*5210*/  ISETP.NE.AND.EX P0, PT, RZ, UR5, PT, P0 ;  /* 0x00000005ff007c0c */ /* 0x000fda000bf05300 */
[----:B------:R-:W-:Y:S05]  /*5220*/  @!P0 BRA `(.L_x_6827) ;  /* 0x0000000000608947 */ /* 0x000fea0003800000 */
[----:B------:R-:W-:Y:S06]  /*5230*/  BAR.SYNC.DEFER_BLOCKING 0x0 ;  /* 0x0000000000007b1d */ /* 0x000fec0000010000 */
[----:B------:R-:W2:Y:S01]  /*5240*/  SHFL.DOWN P0, R0, R151, 0x1, 0x1f ;  /* 0x08201f0097007f89 */ /* 0x000ea20000000000 */
[----:B-1----:R-:W1:Y:S01]  /*5250*/  S2R R6, SR_LANEID ;  /* 0x0000000000067919 */ /* 0x002e620000000000 */
[----:B0-----:R-:W0:Y:S01]  /*5260*/  S2R R21, SR_TID.X ;  /* 0x0000000000157919 */ /* 0x001e220000002100 */
[----:B--2---:R-:W-:-:S05]  /*5270*/  @P0 FADD R0, R0, R151 ;  /* 0x0000009700000221 */ /* 0x004fca0000000000 */
[----:B------:R-:W2:Y:S01]  /*5280*/  SHFL.DOWN P0, R3, R0, 0x2, 0x1f ;  /* 0x08401f0000037f89 */ /* 0x000ea20000000000 */
[----:B-1----:R-:W-:-:S13]  /*5290*/  ISETP.NE.AND P1, PT, R6, RZ, PT ;  /* 0x000000ff0600720c */ /* 0x002fda0003f25270 */
[----:B------:R-:W1:Y:S01]  /*52a0*/  @!P1 S2R R9, SR_CgaCtaId ;  /* 0x0000000000099919 */ /* 0x000e620000008800 */
[----:B--2---:R-:W-:Y:S01]  /*52b0*/  @P0 FADD R3, R0, R3 ;  /* 0x0000000300030221 */ /* 0x004fe20000000000 */
[----:B------:R-:W-:-:S04]  /*52c0*/  @!P1 MOV R0, 0x400 ;  /* 0x0000040000009802 */ /* 0x000fc80000000f00 */
[----:B------:R-:W2:Y:S01]  /*52d0*/  SHFL.DOWN P0, R2, R3, 0x4, 0x1f ;  /* 0x08801f0003027f89 */ /* 0x000ea20000000000 */
[----:B-1----:R-:W-:Y:S01]  /*52e0*/  @!P1 LEA R9, R9, R0, 0x18 ;  /* 0x0000000009099211 */ /* 0x002fe200078ec0ff */
[----:B--2---:R-:W-:-:S05]  /*52f0*/  @P0 FADD R2, R3, R2 ;  /* 0x0000000203020221 */ /* 0x004fca0000000000 */
[----:B------:R-:W1:Y:S02]  /*5300*/  SHFL.DOWN P0, R7, R2, 0x8, 0x1f ;  /* 0x09001f0002077f89 */ /* 0x000e640000000000 */
[----:B-1----:R-:W-:-:S05]  /*5310*/  @P0 FADD R7, R2, R7 ;  /* 0x0000000702070221 */ /* 0x002fca0000000000 */
[----:B------:R-:W1:Y:S02]  /*5320*/  SHFL.DOWN P0, R6, R7, 0x10, 0x1f ;  /* 0x0a001f0007067f89 */ /* 0x000e640000000000 */
[----:B-1----:R-:W-:Y:S01]  /*5330*/  @P0 FADD R6, R7, R6 ;  /* 0x0000000607060221 */ /* 0x002fe20000000000 */
[----:B0-----:R-:W-:-:S04]  /*5340*/  ISETP.NE.AND P0, PT, R21, RZ, PT ;  /* 0x000000ff1500720c */ /* 0x001fc80003f05270 */
[----:B------:R2:W-:Y:S01]  /*5350*/  @!P1 STS [R9+0x854], R6 ;  /* 0x0008540609009388 */ /* 0x0005e20000000800 */
[----:B------:R-:W-:Y:S08]  /*5360*/  BAR.SYNC.DEFER_BLOCKING 0x0 ;  /* 0x0000000000007b1d */ /* 0x000ff00000010000 */
[----:B------:R-:W-:Y:S05]  /*5370*/  @P0 BRA `(.L_x_6828) ;  /* 0x0000000000100947 */ /* 0x000fea0003800000 */
[----:B------:R3:W-:Y:S01]  /*5380*/  REDG.E.ADD.F32.FTZ.RN.STRONG.GPU desc[UR14][R4.64], R6 ;  /* 0x00000006040079a6 */ /* 0x0007e2000c10f38e */
[----:B------:R-:W-:Y:S01]  /*5390*/  HFMA2.MMA R21, -RZ, RZ, 0, 0 ;  /* 0x00000000ff157435 */ /* 0x000fe200000001ff */
[----:B------:R-:W-:Y:S10]  /*53a0*/  BRA `(.L_x_6828) ;  /* 0x0000000000047947 */ /* 0x000ff40003800000 */
.L_x_6827:
[----:B0-----:R-:W0:Y:S02]  /*53b0*/  S2R R21, SR_TID.X ;  /* 0x0000000000157919 */ /* 0x001e240000002100 */
.L_x_6828:
[----:B------:R-:W-:Y:S05]  /*53c0*/  BSYNC B0 ;  /* 0x0000000000007941 */ /* 0x000fea0003800000 */
.L_x_6826:
[----:B------:R-:W-:Y:S02]  /*53d0*/  ULDC UR22, c[0x0][0x21c] ;  /* 0x0000870000167ab9 */ /* 0x000fe40000000800 */
[----:B0-----:R-:W-:-:S13]  /*53e0*/  ISETP.GE.AND P0, PT, R21, UR22, PT ;  /* 0x0000001615007c0c */ /* 0x001fda000bf06270 */
[----:B------:R-:W-:Y:S05]  /*53f0*/  @P0 EXIT ;  /* 0x000000000000094d */ /* 0x000fea0003800000 */
[----:B------:R-:W0:Y:S01]  /*5400*/  S2UR UR5, SR_CgaCtaId ;  /* 0x00000000000579c3 */ /* 0x000e220000008800 */
[----:B------:R-:W-:Y:S01]  /*5410*/  ULDC.64 UR6, c[0x0][0x378] ;  /* 0x0000de0000067ab9 */ /* 0x000fe20000000a00 */
[----:B------:R-:W-:Y:S01]  /*5420*/  ULDC.64 UR8, c[0x0][0x248] ;  /* 0x0000920000087ab9 */ /* 0x000fe20000000a00 */
[C---:B------:R-:W-:Y:S01]  /*5430*/  IMAD R0, R156.reuse, UR6, RZ ;  /* 0x000000069c007c24 */ /* 0x040fe2000f8e02ff */
[----:B------:R-:W-:Y:S01]  /*5440*/  ULDC.64 UR10, c[0x0][0x268] ;  /* 0x00009a00000a7ab9 */ /* 0x000fe20000000a00 */
[C---:B---3--:R-:W-:Y:S01]  /*5450*/  IMAD R4, R156.reuse, UR8, RZ ;  /* 0x000000089c047c24 */ /* 0x048fe2000f8e02ff */
[----:B------:R-:W-:Y:S01]  /*5460*/  BSSY B0, `(.L_x_6829) ;  /* 0x0000058000007945 */ /* 0x000fe20003800000 */
[C---:B------:R-:W-:Y:S01]  /*5470*/  IMAD.WIDE.U32 R2, R157.reuse, UR6, RZ ;  /* 0x000000069d027c25 */ /* 0x040fe2000f8e00ff */
[----:B------:R-:W-:Y:S01]  /*5480*/  UMOV UR4, 0x400 ;  /* 0x0000040000047882 */ /* 0x000fe20000000000 */
[----:B------:R-:W-:Y:S01]  /*5490*/  ULDC.64 UR30, c[0x0][0x2d8] ;  /* 0x0000b600001e7ab9 */ /* 0x000fe20000000a00 */
[----:B------:R-:W-:Y:S01]  /*54a0*/  ULDC.64 UR26, c[0x0][0x2e0] ;  /* 0x0000b800001a7ab9 */ /* 0x000fe20000000a00 */
[C---:B------:R-:W-:Y:S01]  /*54b0*/  IMAD R31, R157.reuse, UR7, R0 ;  /* 0x000000079d1f7c24 */ /* 0x040fe2000f8e0200 */
[----:B------:R-:W-:Y:S01]  /*54c0*/  ULDC.64 UR6, c[0x0][0x338] ;  /* 0x0000ce0000067ab9 */ /* 0x000fe20000000a00 */
[----:B------:R-:W-:Y:S01]  /*54d0*/  IMAD.WIDE.U32 R16, R157, UR8, RZ ;  /* 0x000000089d107c25 */ /* 0x000fe2000f8e00ff */
[----:B------:R-:W-:Y:S01]  /*54e0*/  ULDC.64 UR24, c[0x0][0x270] ;  /* 0x00009c0000187ab9 */ /* 0x000fe20000000a00 */
[----:B------:R-:W-:Y:S01]  /*54f0*/  ULDC.64 UR28, c[0x0][0x250] ;  /* 0x00009400001c7ab9 */ /* 0x000fe20000000a00 */
[----:B------:R-:W-:Y:S01]  /*5500*/  IADD3 R31, R3, R31, RZ ;  /* 0x0000001f031f7210 */ /* 0x000fe20007ffe0ff */
[----:B--2---:R-:W-:Y:S01]  /*5510*/  IMAD R9, R157, UR9, R4 ;  /* 0x000000099d097c24 */ /* 0x004fe2000f8e0204 */
[----:B------:R-:W-:Y:S01]  /*5520*/  ULDC.64 UR8, c[0x0][0x358] ;  /* 0x0000d60000087ab9 */ /* 0x000fe20000000a00 */
[C---:B------:R-:W-:Y:S01]  /*5530*/  IMAD R0, R156.reuse, UR6, RZ ;  /* 0x000000069c007c24 */ /* 0x040fe2000f8e02ff */
[----:B------:R-:W-:Y:S01]  /*5540*/  ULDC.64 UR12, c[0x0][0x3c0] ;  /* 0x0000f000000c7ab9 */ /* 0x000fe20000000a00 */
[C---:B-1----:R-:W-:Y:S01]  /*5550*/  IMAD R6, R156.reuse, UR10, RZ ;  /* 0x0000000a9c067c24 */ /* 0x042fe2000f8e02ff */
[----:B------:R-:W-:Y:S01]  /*5560*/  IADD3 R37, R17, R9, RZ ;  /* 0x0000000911257210 */ /* 0x000fe20007ffe0ff */
[----:B------:R-:W-:Y:S01]  /*5570*/  IMAD R156, R156, UR8, RZ ;  /* 0x000000089c9c7c24 */ /* 0x000fe2000f8e02ff */
[----:B------:R-:W-:Y:S01]  /*5580*/  ULDC.64 UR16, c[0x0][0x360] ;  /* 0x0000d80000107ab9 */ /* 0x000fe20000000a00 */
[C---:B------:R-:W-:Y:S01]  /*5590*/  IMAD R11, R157.reuse, UR11, R6 ;  /* 0x0000000b9d0b7c24 */ /* 0x040fe2000f8e0206 */
[----:B------:R-:W-:Y:S01]  /*55a0*/  ULDC.64 UR18, c[0x0][0x3c8] ;  /* 0x0000f20000127ab9 */ /* 0x000fe20000000a00 */
[----:B------:R-:W-:Y:S01]  /*55b0*/  IMAD.WIDE.U32 R4, R157, UR6, RZ ;  /* 0x000000069d047c25 */ /* 0x000fe2000f8e00ff */
[----:B------:R-:W-:Y:S01]  /*55c0*/  ULDC UR6, c[0x0][0x0] ;  /* 0x0000000000067ab9 */ /* 0x000fe20000000800 */
[----:B0-----:R-:W-:-:S02]  /*55d0*/  ULEA UR4, UR5, UR4, 0x18 ;  /* 0x0000000405047291 */ /* 0x001fc4000f8ec03f */
[C---:B------:R-:W-:Y:S01]  /*55e0*/  IMAD R29, R157.reuse, UR7, R0 ;  /* 0x000000079d1d7c24 */ /* 0x040fe2000f8e0200 */
[----:B------:R-:W-:Y:S01]  /*55f0*/  ULDC.64 UR20, c[0x0][0x3d0] ;  /* 0x0000f40000147ab9 */ /* 0x000fe20000000a00 */
[----:B------:R-:W-:Y:S01]  /*5600*/  IMAD.WIDE.U32 R18, R157, UR10, RZ ;  /* 0x0000000a9d127c25 */ /* 0x000fe2000f8e00ff */
[----:B------:R-:W-:Y:S02]  /*5610*/  ULDC.64 UR10, c[0x0][0x340] ;  /* 0x0000d000000a7ab9 */ /* 0x000fe40000000a00 */
[----:B------:R-:W-:Y:S01]  /*5620*/  IADD3 R29, R5, R29, RZ ;  /* 0x0000001d051d7210 */ /* 0x000fe20007ffe0ff */
[----:B------:R-:W-:Y:S01]  /*5630*/  IMAD R27, R157, UR9, R156 ;  /* 0x000000099d1b7c24 */ /* 0x000fe2000f8e029c */
[----:B------:R-:W-:Y:S01]  /*5640*/  IADD3 R39, R19, R11, RZ ;  /* 0x0000000b13277210 */ /* 0x000fe20007ffe0ff */
[----:B------:R-:W-:Y:S01]  /*5650*/  IMAD.WIDE.U32 R6, R157, UR8, RZ ;  /* 0x000000089d067c25 */ /* 0x000fe2000f8e00ff */
[----:B------:R-:W-:-:S04]  /*5660*/  ULDC.64 UR8, c[0x0][0x380] ;  /* 0x0000e00000087ab9 */ /* 0x000fc80000000a00 */
[----:B------:R-:W-:-:S07]  /*5670*/  IADD3 R27, R7, R27, RZ ;  /* 0x0000001b071b7210 */ /* 0x000fce0007ffe0ff */
.L_x_6830:
        /* <DEDUP_REMOVED lines=55> */
.L_x_6829:
[----:B------:R-:W-:Y:S05]  /*59f0*/  EXIT ;  /* 0x000000000000794d */ /* 0x000fea0003800000 */
.L_x_6831:
        /* <DEDUP_REMOVED lines=16> */
.L_x_10976:


//--------------------- .text._Z25selective_scan_bwd_kernelI32Selective_Scan_bwd_kernel_traitsILi32ELi16ELb0ELb0ELb0ELb0ELb1EffEEv12SSMParamsBwd --------------------------
	.section	.text._Z25selective_scan_bwd_kernelI32Selective_Scan_bwd_kernel_traitsILi32ELi16ELb0ELb0ELb0ELb0ELb1EffEEv12SSMParamsBwd,"ax",@progbits
	.align	128
        .global         _Z25selective_scan_bwd_kernelI32Selective_Scan_bwd_kernel_traitsILi32ELi16ELb0ELb0ELb0ELb0ELb1EffEEv12SSMParamsBwd
        .type           _Z25selective_scan_bwd_kernelI32Selective_Scan_bwd_kernel_traitsILi32ELi16ELb0ELb0ELb0ELb0ELb1EffEEv12SSMParamsBwd,@function
        .size           _Z25selective_scan_bwd_kernelI32Selective_Scan_bwd_kernel_traitsILi32ELi16ELb0ELb0ELb0ELb0ELb1EffEEv12SSMParamsBwd,(.L_x_10977 - _Z25selective_scan_bwd_kernelI32Selective_Scan_bwd_kernel_traitsILi32ELi16ELb0ELb0ELb0ELb0ELb1EffEEv12SSMParamsBwd)
        .other          _Z25selective_scan_bwd_kernelI32Selective_Scan_bwd_kernel_traitsILi32ELi16ELb0ELb0ELb0ELb0ELb1EffEEv12SSMParamsBwd,@"STO_CUDA_ENTRY STV_DEFAULT"
_Z25selective_scan_bwd_kernelI32Selective_Scan_bwd_kernel_traitsILi32ELi16ELb0ELb0ELb0ELb0ELb1EffEEv12SSMParamsBwd:
.text._Z25selective_scan_bwd_kernelI32Selective_Scan_bwd_kernel_traitsILi32ELi16ELb0ELb0ELb0ELb0ELb1EffEEv12SSMParamsBwd:
        /* <DEDUP_REMOVED lines=34> */
[----:B-1----:R-:W-:Y:S01]  /*0220*/  IMAD R0, R21, R6, RZ ;  /* 0x0000000615007224 */ /* 0x002fe200078e02ff */
[----:B------:R-:W-:Y:S01]  /*0230*/  UIMAD.WIDE.U32 UR6, UR17, UR10, URZ ;  /* 0x0000000a110672a5 */ /* 0x000fe2000f8e003f */
[----:B---3--:R-:W-:Y:S01]  /*0240*/  LEA R9, R31, 0xfffffe00, 0x9 ;  /* 0xfffffe001f097811 */ /* 0x008fe200078e48ff */
[----:B------:R-:W-:Y:S01]  /*0250*/  UIMAD UR10, UR17, UR11, UR9 ;  /* 0x0000000b110a72a4 */ /* 0x000fe2000f8e0209 */
[----:B------:R1:W5:Y:S01]  /*0260*/  @P1 LDG.E R22, desc[UR14][R4.64] ;  /* 0x0000000e04161981 */ /* 0x000362000c1e1900 */
[----:B------:R-:W-:Y:S01]  /*0270*/  UIADD3 UR5, UR5, UR8, URZ ;  /* 0x0000000805057290 */ /* 0x000fe2000fffe03f */
[----:B------:R-:W3:Y:S01]  /*0280*/  @P0 LDC R29, c[0x0][0x214] ;  /* 0x00008500ff1d0b82 */ /* 0x000ee20000000800 */
[----:B------:R-:W-:Y:S02]  /*0290*/  UIMAD UR11, UR16, UR12, URZ ;  /* 0x0000000c100b72a4 */ /* 0x000fe4000f8e023f */
[----:B------:R-:W-:-:S02]  /*02a0*/  UIMAD.WIDE.U32 UR8, UR17, UR12, URZ ;  /* 0x0000000c110872a5 */ /* 0x000fc4000f8e003f */
[----:B------:R-:W-:Y:S01]  /*02b0*/  UIMAD UR11, UR17, UR13, UR11 ;  /* 0x0000000d110b72a4 */ /* 0x000fe2000f8e020b */
[C---:B----4-:R-:W-:Y:S01]  /*02c0*/  IMAD.WIDE.U32 R2, R20.reuse, R6, UR4 ;  /* 0x0000000414027e25 */ /* 0x050fe2000f8e0006 */
[----:B------:R-:W-:Y:S01]  /*02d0*/  UIADD3 UR7, UR7, UR10, URZ ;  /* 0x0000000a07077290 */ /* 0x000fe2000fffe03f */
[----:B------:R-:W4:Y:S01]  /*02e0*/  @P0 LDC R33, c[0x0][0x21c] ;  /* 0x00008700ff210b82 */ /* 0x000f220000000800 */
[----:B------:R-:W-:Y:S01]  /*02f0*/  UIADD3 UR9, UR9, UR11, URZ ;  /* 0x0000000b09097290 */ /* 0x000fe2000fffe03f */
[----:B------:R-:W-:Y:S01]  /*0300*/  IMAD R0, R20, R7, R0 ;  /* 0x0000000714007224 */ /* 0x000fe200078e0200 */
[----:B--2---:R-:W-:Y:S01]  /*0310*/  ISETP.NE.U32.AND P1, PT, R24, RZ, PT ;  /* 0x000000ff1800720c */ /* 0x004fe20003f25070 */
[----:B0-----:R-:W-:Y:S01]  /*0320*/  IMAD R10, R21, R16, RZ ;  /* 0x00000010150a7224 */ /* 0x001fe200078e02ff */
[----:B------:R-:W-:-:S03]  /*0330*/  ISETP.NE.U32.AND P2, PT, R26, RZ, PT ;  /* 0x000000ff1a00720c */ /* 0x000fc60003f45070 */
[----:B------:R-:W0:Y:S01]  /*0340*/  LDC.64 R34, c[0x0][0x2f0] ;  /* 0x0000bc00ff227b82 */ /* 0x000e220000000a00 */
[----:B------:R-:W-:Y:S01]  /*0350*/  SHF.R.S32.HI R11, RZ, 0x1f, R9 ;  /* 0x0000001fff0b7819 */ /* 0x000fe20000011409 */
[----:B-1----:R-:W-:Y:S01]  /*0360*/  IMAD.WIDE.U32 R4, R20, R16, UR6 ;  /* 0x0000000614047e25 */ /* 0x002fe2000f8e0010 */
[----:B------:R-:W-:-:S05]  /*0370*/  IADD3 R14, P3, R9, R2, RZ ;  /* 0x00000002090e7210 */ /* 0x000fca0007f7e0ff */
[----:B------:R-:W1:Y:S01]  /*0380*/  LDC.64 R38, c[0x0][0x3b8] ;  /* 0x0000ee00ff267b82 */ /* 0x000e620000000a00 */
[----:B------:R-:W-:Y:S01]  /*0390*/  ISETP.NE.AND.EX P1, PT, R25, RZ, PT, P1 ;  /* 0x000000ff1900720c */ /* 0x000fe20003f25310 */
[----:B------:R-:W-:-:S06]  /*03a0*/  IMAD R15, R21, R18, RZ ;  /* 0x00000012150f7224 */ /* 0x000fcc00078e02ff */
[----:B------:R-:W2:Y:S01]  /*03b0*/  LDC.64 R36, c[0x0][0x2f8] ;  /* 0x0000be00ff247b82 */ /* 0x000ea20000000a00 */
[----:B------:R-:W-:Y:S01]  /*03c0*/  ISETP.NE.AND.EX P2, PT, R27, RZ, PT, P2 ;  /* 0x000000ff1b00720c */ /* 0x000fe20003f45320 */
[----:B------:R-:W-:Y:S01]  /*03d0*/  IMAD.WIDE.U32 R6, R20, R18, UR8 ;  /* 0x0000000814067e25 */ /* 0x000fe2000f8e0012 */
[----:B------:R-:W-:-:S05]  /*03e0*/  IADD3.X R8, R11, R3, R0, P3, !PT ;  /* 0x000000030b087210 */ /* 0x000fca0001ffe400 */
[----:B------:R-:W2:Y:S01]  /*03f0*/  @P0 LDC.64 R12, c[0x0][0x310] ;  /* 0x0000c400ff0c0b82 */ /* 0x000ea20000000a00 */
[C---:B------:R-:W-:Y:S01]  /*0400*/  IMAD R0, R20.reuse, R17, R10 ;  /* 0x0000001114007224 */ /* 0x040fe200078e020a */
[C---:B------:R-:W-:Y:S01]  /*0410*/  IADD3 R4, P3, R9.reuse, R4, RZ ;  /* 0x0000000409047210 */ /* 0x040fe20007f7e0ff */
[----:B------:R-:W-:Y:S01]  /*0420*/  IMAD R2, R20, R19, R15 ;  /* 0x0000001314027224 */ /* 0x000fe200078e020f */
[----:B------:R-:W-:Y:S01]  /*0430*/  IADD3 R9, P4, R9, R6, RZ ;  /* 0x0000000609097210 */ /* 0x000fe20007f9e0ff */
[----:B------:R-:W-:Y:S01]  /*0440*/  HFMA2.MMA R10, -RZ, RZ, 0, 0 ;  /* 0x00000000ff0a7435 */ /* 0x000fe200000001ff */
[----:B------:R-:W-:Y:S01]  /*0450*/  IADD3.X R5, R11, R5, R0, P3, !PT ;  /* 0x000000050b057210 */ /* 0x000fe20001ffe400 */
[----:B---3--:R-:W-:Y:S01]  /*0460*/  @P0 IMAD R0, R29, UR17, R20 ;  /* 0x000000111d000c24 */ /* 0x008fe2000f8e0214 */
[----:B------:R-:W-:Y:S02]  /*0470*/  ISETP.GE.AND P3, PT, R31, 0x1, PT ;  /* 0x000000011f00780c */ /* 0x000fe40003f66270 */
[----:B------:R-:W-:Y:S01]  /*0480*/  IADD3.X R6, R11, R7, R2, P4, !PT ;  /* 0x000000070b067210 */ /* 0x000fe200027fe402 */
[----:B------:R-:W-:Y:S01]  /*0490*/  HFMA2.MMA R11, -RZ, RZ, 0, 0 ;  /* 0x00000000ff0b7435 */ /* 0x000fe200000001ff */
[----:B------:R-:W-:Y:S01]  /*04a0*/  MOV R15, RZ ;  /* 0x000000ff000f7202 */ /* 0x000fe20000000f00 */
[----:B------:R-:W-:Y:S01]  /*04b0*/  @P0 IMAD R0, R0, R31, RZ ;  /* 0x0000001f00000224 */ /* 0x000fe200078e02ff */
[----:B------:R-:W-:-:S02]  /*04c0*/  @P1 LEA R10, P4, R20, R24, 0x2 ;  /* 0x00000018140a1211 */ /* 0x000fc400078810ff */
[----:B------:R-:W-:Y:S01]  /*04d0*/  @P2 LEA R15, P5, R20, R26, 0x2 ;  /* 0x0000001a140f2211 */ /* 0x000fe200078a10ff */
[----:B----4-:R-:W-:Y:S01]  /*04e0*/  @P0 IMAD R3, R0, R33, RZ ;  /* 0x0000002100030224 */ /* 0x010fe200078e02ff */
[----:B------:R-:W-:Y:S02]  /*04f0*/  MOV R16, RZ ;  /* 0x000000ff00107202 */ /* 0x000fe40000000f00 */
[C-C-:B------:R-:W-:Y:S02]  /*0500*/  @P1 LEA.HI.X R11, R20.reuse, R25, R21.reuse, 0x2, P4 ;  /* 0x00000019140b1211 */ /* 0x140fe400020f1415 */
[----:B------:R-:W-:Y:S02]  /*0510*/  @P2 LEA.HI.X R16, R20, R27, R21, 0x2, P5 ;  /* 0x0000001b14102211 */ /* 0x000fe400028f1415 */
[----:B0-----:R-:W-:Y:S02]  /*0520*/  LEA R7, P1, R14, R34, 0x2 ;  /* 0x000000220e077211 */ /* 0x001fe400078210ff */
[----:B-1----:R-:W-:-:S02]  /*0530*/  LEA R2, P4, R9, R38, 0x2 ;  /* 0x0000002609027211 */ /* 0x002fc400078810ff */
[----:B--2---:R-:W-:Y:S01]  /*0540*/  LEA R0, P2, R4, R36, 0x2 ;  /* 0x0000002404007211 */ /* 0x004fe200078410ff */
[----:B------:R-:W-:Y:S01]  /*0550*/  @P0 IMAD.WIDE R12, R3, 0x8, R12 ;  /* 0x00000008030c0825 */ /* 0x000fe200078e020c */
[----:B------:R-:W-:Y:S02]  /*0560*/  LEA.HI.X R14, R14, R35, R8, 0x2, P1 ;  /* 0x000000230e0e7211 */ /* 0x000fe400008f1408 */
[----:B------:R-:W-:Y:S02]  /*0570*/  CS2R R24, SRZ ;  /* 0x0000000000187805 */ /* 0x000fe4000001ff00 */
[----:B------:R-:W-:Y:S02]  /*0580*/  LEA.HI.X R3, R9, R39, R6, 0x2, P4 ;  /* 0x0000002709037211 */ /* 0x000fe400020f1406 */
[----:B------:R-:W-:Y:S02]  /*0590*/  @!P0 CS2R R12, SRZ ;  /* 0x00000000000c8805 */ /* 0x000fe4000001ff00 */
[----:B------:R-:W-:-:S02]  /*05a0*/  LEA.HI.X R4, R4, R37, R5, 0x2, P2 ;  /* 0x0000002504047211 */ /* 0x000fc400010f1405 */
[----:B------:R-:W-:Y:S02]  /*05b0*/  MOV R8, R15 ;  /* 0x0000000f00087202 */ /* 0x000fe40000000f00 */
[----:B------:R-:W-:Y:S01]  /*05c0*/  MOV R9, R16 ;  /* 0x0000001000097202 */ /* 0x000fe20000000f00 */
[----:B------:R-:W-:Y:S06]  /*05d0*/  @!P3 BRA `(.L_x_6832) ;  /* 0x0000006c00a8b947 */ /* 0x000fec0003800000 */
[----:B------:R-:W0:Y:S01]  /*05e0*/  S2R R26, SR_TID.X ;  /* 0x00000000001a7919 */ /* 0x000e220000002100 */
[----:B------:R-:W-:Y:S02]  /*05f0*/  R2UR UR11, R0 ;  /* 0x00000000000b72ca */ /* 0x000fe400000e0000 */
[----:B------:R-:W-:Y:S02]  /*0600*/  CS2R R24, SRZ ;  /* 0x0000000000187805 */ /* 0x000fe4000001ff00 */
[----:B------:R-:W-:Y:S01]  /*0610*/  R2UR UR9, R7 ;  /* 0x00000000070972ca */ /* 0x000fe200000e0000 */
[----:B------:R-:W1:Y:S01]  /*0620*/  S2R R27, SR_LANEID ;  /* 0x00000000001b7919 */ /* 0x000e620000000000 */
[----:B------:R-:W-:Y:S02]  /*0630*/  R2UR UR10, R14 ;  /* 0x000000000e0a72ca */ /* 0x000fe400000e0000 */
[----:B------:R-:W-:Y:S02]  /*0640*/  R2UR UR12, R4 ;  /* 0x00000000040c72ca */ /* 0x000fe400000e0000 */
[----:B------:R-:W-:-:S02]  /*0650*/  R2UR UR13, R2 ;  /* 0x00000000020d72ca */ /* 0x000fc400000e0000 */
[----:B------:R-:W-:Y:S02]  /*0660*/  R2UR UR18, R3 ;  /* 0x00000000031272ca */ /* 0x000fe400000e0000 */
[----:B------:R-:W-:Y:S02]  /*0670*/  MOV R28, RZ ;  /* 0x000000ff001c7202 */ /* 0x000fe40000000f00 */
[C---:B0-----:R-:W-:Y:S02]  /*0680*/  SHF.L.U32 R0, R26.reuse, 0x4, RZ ;  /* 0x000000041a007819 */ /* 0x041fe400000006ff */
[----:B------:R-:W-:Y:S02]  /*0690*/  LOP3.LUT R180, R26, 0x1f, RZ, 0xc0, !PT ;  /* 0x0000001f1ab47812 */ /* 0x000fe400078ec0ff */
[----:B------:R-:W-:-:S04]  /*06a0*/  LOP3.LUT R29, R0, 0xfffffe00, RZ, 0xc0, !PT ;  /* 0xfffffe00001d7812 */ /* 0x000fc800078ec0ff */
[----:B------:R-:W-:-:S04]  /*06b0*/  LOP3.LUT R29, R29, 0x1f, R26, 0xf8, !PT ;  /* 0x0000001f1d1d7812 */ /* 0x000fc800078ef81a */
[----:B-1----:R-:W-:-:S07]  /*06c0*/  SHF.R.S32.HI R30, RZ, 0x1f, R29 ;  /* 0x0000001fff1e7819 */ /* 0x002fce000001141d */
.L_x_6848:
[----:B------:R-:W0:Y:S01]  /*06d0*/  LDC R123, c[0x0][0x224] ;  /* 0x00008900ff7b7b82 */ /* 0x000e220000000800 */
[----:B------:R-:W-:Y:S01]  /*06e0*/  ULDC UR4, c[0x0][0x218] ;  /* 0x0000860000047ab9 */ /* 0x000fe20000000800 */
[C---:B------:R-:W-:Y:S02]  /*06f0*/  LEA R2, P1, R29.reuse, UR9, 0x2 ;  /* 0x000000091d027c11 */ /* 0x040fe4000f8210ff */
[----:B------:R-:W-:Y:S02]  /*0700*/  CS2R R4, SRZ ;  /* 0x0000000000047805 */ /* 0x000fe4000001ff00 */
[C---:B------:R-:W-:Y:S02]  /*0710*/  LOP3.LUT R109, R29.reuse, 0x20, RZ, 0xfc, !PT ;  /* 0x000000201d6d7812 */ /* 0x040fe400078efcff */
[C---:B------:R-:W-:Y:S01]  /*0720*/  LOP3.LUT R110, R29.reuse, 0x40, RZ, 0xfc, !PT ;  /* 0x000000401d6e7812 */ /* 0x040fe200078efcff */
[----:B------:R-:W-:Y:S01]  /*0730*/  HFMA2.MMA R0, -RZ, RZ, 0, 0 ;  /* 0x00000000ff007435 */ /* 0x000fe200000001ff */
[----:B------:R-:W-:-:S02]  /*0740*/  LEA.HI.X R3, R29, UR10, R30, 0x2, P1 ;  /* 0x0000000a1d037c11 */ /* 0x000fc400088f141e */
[C---:B------:R-:W-:Y:S02]  /*0750*/  LOP3.LUT R103, R29.reuse, 0x60, RZ, 0xfc, !PT ;  /* 0x000000601d677812 */ /* 0x040fe400078efcff */
[C---:B------:R-:W-:Y:S02]  /*0760*/  LOP3.LUT R104, R29.reuse, 0x80, RZ, 0xfc, !PT ;  /* 0x000000801d687812 */ /* 0x040fe400078efcff */
[C---:B------:R-:W-:Y:S02]  /*0770*/  LOP3.LUT R105, R29.reuse, 0xa0, RZ, 0xfc, !PT ;  /* 0x000000a01d697812 */ /* 0x040fe400078efcff */
[----:B------:R-:W-:Y:S02]  /*0780*/  LOP3.LUT R106, R29, 0xc0, RZ, 0xfc, !PT ;  /* 0x000000c01d6a7812 */ /* 0x000fe400078efcff */
[----:B------:R-:W-:Y:S02]  /*0790*/  MOV R7, RZ ;  /* 0x000000ff00077202 */ /* 0x000fe40000000f00 */
[----:B------:R-:W-:-:S02]  /*07a0*/  CS2R R14, SRZ ;  /* 0x00000000000e7805 */ /* 0x000fc4000001ff00 */
[C---:B------:R-:W-:Y:S02]  /*07b0*/  LOP3.LUT R107, R29.reuse, 0xe0, RZ, 0xfc, !PT ;  /* 0x000000e01d6b7812 */ /* 0x040fe400078efcff */
[C---:B------:R-:W-:Y:S02]  /*07c0*/  LOP3.LUT R108, R29.reuse, 0x100, RZ, 0xfc, !PT ;  /* 0x000001001d6c7812 */ /* 0x040fe400078efcff */
[C---:B------:R-:W-:Y:S02]  /*07d0*/  LOP3.LUT R102, R29.reuse, 0x120, RZ, 0xfc, !PT ;  /* 0x000001201d667812 */ /* 0x040fe400078efcff */
[C---:B------:R-:W-:Y:S02]  /*07e0*/  LOP3.LUT R101, R29.reuse, 0x140, RZ, 0xfc, !PT ;  /* 0x000001401d657812 */ /* 0x040fe400078efcff */
[----:B------:R-:W-:Y:S02]  /*07f0*/  CS2R R16, SRZ ;  /* 0x0000000000107805 */ /* 0x000fe4000001ff00 */
[----:B0-----:R-:W-:Y:S01]  /*0800*/  IADD3 R31, -R28, R123, RZ ;  /* 0x0000007b1c1f7210 */ /* 0x001fe20007ffe1ff */
[----:B------:R-:W-:Y:S01]  /*0810*/  HFMA2.MMA R43, -RZ, RZ, 0, 0 ;  /* 0x00000000ff2b7435 */ /* 0x000fe200000001ff */
[----:B------:R-:W-:-:S02]  /*0820*/  LOP3.LUT R100, R29, 0x160, RZ, 0xfc, !PT ;  /* 0x000001601d647812 */ /* 0x000fc400078efcff */
[----:B------:R-:W-:Y:S02]  /*0830*/  CS2R R44, SRZ ;  /* 0x00000000002c7805 */ /* 0x000fe4000001ff00 */
[----:B------:R-:W-:Y:S02]  /*0840*/  LEA R6, R31, 0xfffffe00, 0x9 ;  /* 0xfffffe001f067811 */ /* 0x000fe400078e48ff */
[C---:B------:R-:W-:Y:S02]  /*0850*/  LOP3.LUT R99, R29.reuse, 0x180, RZ, 0xfc, !PT ;  /* 0x000001801d637812 */ /* 0x040fe400078efcff */
[C---:B------:R-:W-:Y:S02]  /*0860*/  LOP3.LUT R98, R29.reuse, 0x1a0, RZ, 0xfc, !PT ;  /* 0x000001a01d627812 */ /* 0x040fe400078efcff */
[C---:B------:R-:W-:Y:S02]  /*0870*/  LOP3.LUT R19, R29.reuse, 0x1c0, RZ, 0xfc, !PT ;  /* 0x000001c01d137812 */ /* 0x040fe400078efcff */
[----:B------:R-:W-:-:S02]  /*0880*/  LOP3.LUT R18, R29, 0x1e0, RZ, 0xfc, !PT ;  /* 0x000001e01d127812 */ /* 0x000fc400078efcff */
[----:B------:R-:W-:Y:S02]  /*0890*/  CS2R R48, SRZ ;  /* 0x0000000000307805 */ /* 0x000fe4000001ff00 */
[----:B------:R-:W-:Y:S02]  /*08a0*/  IADD3 R111, -R6, UR4, RZ ;  /* 0x00000004066f7c10 */ /* 0x000fe4000fffe1ff */
[----:B------:R-:W-:Y:S02]  /*08b0*/  CS2R R50, SRZ ;  /* 0x0000000000327805 */ /* 0x000fe4000001ff00 */
[----:B------:R-:W-:Y:S01]  /*08c0*/  MOV R52, RZ ;  /* 0x000000ff00347202 */ /* 0x000fe20000000f00 */
[----:B------:R-:W-:Y:S01]  /*08d0*/  BAR.SYNC.DEFER_BLOCKING 0x0 ;  /* 0x0000000000007b1d */ /* 0x000fe20000010000 */
[-C--:B------:R-:W-:Y:S02]  /*08e0*/  ISETP.GE.AND P0, PT, R29, R111.reuse, PT ;  /* 0x0000006f1d00720c */ /* 0x080fe40003f06270 */
[----:B------:R-:W-:-:S02]  /*08f0*/  ISETP.GE.AND P1, PT, R110, R111, PT ;  /* 0x0000006f6e00720c */ /* 0x000fc40003f26270 */
[----:B------:R-:W-:-:S03]  /*0900*/  ISETP.GE.AND P2, PT, R103, R111, PT ;  /* 0x0000006f6700720c */ /* 0x000fc60003f46270 */
[----:B------:R-:W0:Y:S01]  /*0910*/  S2UR UR5, SR_CgaCtaId ;  /* 0x00000000000579c3 */ /* 0x000e220000008800 */
[----:B------:R-:W-:Y:S02]  /*0920*/  ISETP.GE.AND P3, PT, R104, R111, PT ;  /* 0x0000006f6800720c */ /* 0x000fe40003f66270 */
[C---:B------:R-:W-:Y:S02]  /*0930*/  IADD3 R34, R27.reuse, 0x20, RZ ;  /* 0x000000201b227810 */ /* 0x040fe40007ffe0ff */
[C---:B------:R-:W-:Y:S02]  /*0940*/  IADD3 R36, R27.reuse, 0x40, RZ ;  /* 0x000000401b247810 */ /* 0x040fe40007ffe0ff */
[C---:B------:R-:W-:Y:S02]  /*0950*/  IADD3 R38, R27.reuse, 0x60, RZ ;  /* 0x000000601b267810 */ /* 0x040fe40007ffe0ff */
[C---:B------:R-:W-:Y:S02]  /*0960*/  LEA.HI.SX32 R32, R27.reuse, R27, 0x1b ;  /* 0x0000001b1b207211 */ /* 0x040fe400078fdaff */
[----:B------:R-:W-:-:S02]  /*0970*/  IADD3 R40, R27, 0x80, RZ ;  /* 0x000000801b287810 */ /* 0x000fc40007ffe0ff */
[C---:B------:R-:W-:Y:S02]  /*0980*/  IADD3 R42, R27.reuse, 0x120, RZ ;  /* 0x000001201b2a7810 */ /* 0x040fe40007ffe0ff */
[----:B------:R-:W-:Y:S02]  /*0990*/  IADD3 R46, R27, 0x140, RZ ;  /* 0x000001401b2e7810 */ /* 0x000fe40007ffe0ff */
[----:B------:R-:W-:Y:S02]  /*09a0*/  CS2R R66, SRZ ;  /* 0x0000000000427805 */ /* 0x000fe4000001ff00 */
[----:B------:R-:W-:Y:S01]  /*09b0*/  MOV R65, RZ ;  /* 0x000000ff00417202 */ /* 0x000fe20000000f00 */
[----:B------:R-:W2:Y:S01]  /*09c0*/  @!P0 LDG.E R5, desc[UR14][R2.64] ;  /* 0x0000000e02058981 */ /* 0x000ea2000c1e1900 */
[----:B------:R-:W-:Y:S02]  /*09d0*/  ISETP.GE.AND P0, PT, R109, R111, PT ;  /* 0x0000006f6d00720c */ /* 0x000fe40003f06270 */
[----:B------:R-:W-:-:S02]  /*09e0*/  CS2R R68, SRZ ;  /* 0x0000000000447805 */ /* 0x000fc4000001ff00 */
[-C--:B------:R-:W-:Y:S01]  /*09f0*/  ISETP.GE.AND P4, PT, R105, R111.reuse, PT ;  /* 0x0000006f6900720c */ /* 0x080fe20003f86270 */
[----:B------:R-:W3:Y:S01]  /*0a00*/  @!P1 LDG.E R7, desc[UR14][R2.64+0x100] ;  /* 0x0001000e02079981 */ /* 0x000ee2000c1e1900 */
[----:B------:R-:W-:Y:S02]  /*0a10*/  ISETP.GE.AND P1, PT, R107, R111, PT ;  /* 0x0000006f6b00720c */ /* 0x000fe40003f26270 */
[----:B------:R-:W-:Y:S02]  /*0a20*/  CS2R R70, SRZ ;  /* 0x0000000000467805 */ /* 0x000fe4000001ff00 */
[----:B------:R-:W-:Y:S01]  /*0a30*/  MOV R72, RZ ;  /* 0x000000ff00487202 */ /* 0x000fe20000000f00 */
[----:B------:R-:W4:Y:S01]  /*0a40*/  @!P2 LDG.E R4, desc[UR14][R2.64+0x180] ;  /* 0x0001800e0204a981 */ /* 0x000f22000c1e1900 */
[----:B------:R-:W-:Y:S02]  /*0a50*/  HFMA2.MMA R97, -RZ, RZ, 0, 0 ;  /* 0x00000000ff617435 */ /* 0x000fe400000001ff */
[----:B------:R-:W-:Y:S01]  /*0a60*/  HFMA2.MMA R113, -RZ, RZ, 0, 0 ;  /* 0x00000000ff717435 */ /* 0x000fe200000001ff */
[----:B------:R-:W4:Y:S01]  /*0a70*/  @!P3 LDG.E R15, desc[UR14][R2.64+0x200] ;  /* 0x0002000e020fb981 */ /* 0x000f22000c1e1900 */
[----:B------:R-:W-:-:S02]  /*0a80*/  HFMA2.MMA R115, -RZ, RZ, 0, 0 ;  /* 0x00000000ff737435 */ /* 0x000fc400000001ff */
[----:B------:R-:W-:Y:S01]  /*0a90*/  HFMA2.MMA R117, -RZ, RZ, 0, 0 ;  /* 0x00000000ff757435 */ /* 0x000fe200000001ff */
[----:B------:R-:W3:Y:S01]  /*0aa0*/  @!P0 LDG.E R0, desc[UR14][R2.64+0x80] ;  /* 0x0000800e02008981 */ /* 0x000ee2000c1e1900 */
[-C--:B------:R-:W-:Y:S01]  /*0ab0*/  ISETP.GE.AND P0, PT, R106, R111.reuse, PT ;  /* 0x0000006f6a00720c */ /* 0x080fe20003f06270 */
[----:B------:R-:W1:Y:S01]  /*0ac0*/  LDC.64 R118, c[0x0][0x2a0] ;  /* 0x0000a800ff767b82 */ /* 0x000e620000000a00 */
[-C--:B------:R-:W-:Y:S01]  /*0ad0*/  ISETP.GE.AND P2, PT, R108, R111.reuse, PT ;  /* 0x0000006f6c00720c */ /* 0x080fe20003f46270 */
[----:B------:R-:W4:Y:S01]  /*0ae0*/  @!P4 LDG.E R14, desc[UR14][R2.64+0x280] ;  /* 0x0002800e020ec981 */ /* 0x000f22000c1e1900 */
[-C--:B------:R-:W-:Y:S01]  /*0af0*/  ISETP.GE.AND P3, PT, R102, R111.reuse, PT ;  /* 0x0000006f6600720c */ /* 0x080fe20003f66270 */
[----:B------:R-:W-:Y:S01]  /*0b00*/  ULDC.64 UR6, c[0x0][0x2a8] ;  /* 0x0000aa0000067ab9 */ /* 0x000fe20000000a00 */
[----:B------:R-:W-:Y:S01]  /*0b10*/  ISETP.GE.AND P4, PT, R101, R111, PT ;  /* 0x0000006f6500720c */ /* 0x000fe20003f86270 */
[----:B------:R-:W4:Y:S01]  /*0b20*/  @!P1 LDG.E R16, desc[UR14][R2.64+0x380] ;  /* 0x0003800e02109981 */ /* 0x000f22000c1e1900 */
[----:B------:R-:W-:Y:S01]  /*0b30*/  MOV R74, RZ ;  /* 0x000000ff004a7202 */ /* 0x000fe20000000f00 */
[----:B------:R-:W1:Y:S01]  /*0b40*/  LDC.64 R120, c[0x0][0x2b0] ;  /* 0x0000ac00ff787b82 */ /* 0x000e620000000a00 */
[----:B------:R-:W-:-:S03]  /*0b50*/  ULDC.64 UR20, c[0x0][0x318] ;  /* 0x0000c60000147ab9 */ /* 0x000fc60000000a00 */
        /* <DEDUP_REMOVED lines=8> */
[----:B------:R-:W-:-:S03]  /*0be0*/  ISETP.GE.AND P4, PT, R18, R111, PT ;  /* 0x0000006f1200720c */ /* 0x000fc60003f86270 */
[----:B------:R-:W4:Y:S04]  /*0bf0*/  @!P0 LDG.E R48, desc[UR14][R2.64+0x580] ;  /* 0x0005800e02308981 */ /* 0x000f28000c1e1900 */
[----:B------:R-:W4:Y:S04]  /*0c00*/  @!P1 LDG.E R49, desc[UR14][R2.64+0x600] ;  /* 0x0006000e02319981 */ /* 0x000f28000c1e1900 */
[----:B------:R-:W4:Y:S04]  /*0c10*/  @!P2 LDG.E R50, desc[UR14][R2.64+0x680] ;  /* 0x0006800e0232a981 */ /* 0x000f28000c1e1900 */
[----:B------:R-:W4:Y:S04]  /*0c20*/  @!P3 LDG.E R51, desc[UR14][R2.64+0x700] ;  /* 0x0007000e0233b981 */ /* 0x000f28000c1e1900 */
[----:B------:R1:W4:Y:S01]  /*0c30*/  @!P4 LDG.E R52, desc[UR14][R2.64+0x780] ;  /* 0x0007800e0234c981 */ /* 0x000322000c1e1900 */
[----:B------:R-:W-:-:S02]  /*0c40*/  UMOV UR4, 0x400 ;  /* 0x0000040000047882 */ /* 0x000fc40000000000 */
[----:B0-----:R-:W-:Y:S01]  /*0c50*/  ULEA UR5, UR5, UR4, 0x18 ;  /* 0x0000000405057291 */ /* 0x001fe2000f8ec03f */
[----:B-1----:R-:W-:-:S04]  /*0c60*/  IADD3 R2, R27, 0xa0, RZ ;  /* 0x000000a01b027810 */ /* 0x002fc80007ffe0ff */
[-C--:B------:R-:W-:Y:S02]  /*0c70*/  LEA.HI.SX32 R2, R2, R27.reuse, 0x1b ;  /* 0x0000001b02027211 */ /* 0x080fe400078fdaff */
[-C--:B------:R-:W-:Y:S02]  /*0c80*/  LEA.HI.SX32 R33, R34, R27.reuse, 0x1b ;  /* 0x0000001b22217211 */ /* 0x080fe400078fdaff */
[----:B------:R-:W-:Y:S02]  /*0c90*/  LEA R37, R2, UR5, 0x2 ;  /* 0x0000000502257c11 */ /* 0x000fe4000f8e10ff */
[-C--:B------:R-:W-:Y:S02]  /*0ca0*/  LEA.HI.SX32 R34, R36, R27.reuse, 0x1b ;  /* 0x0000001b24227211 */ /* 0x080fe400078fdaff */
[----:B------:R-:W-:Y:S02]  /*0cb0*/  LEA.HI.SX32 R35, R38, R27, 0x1b ;  /* 0x0000001b26237211 */ /* 0x000fe400078fdaff */
[----:B------:R-:W-:-:S02]  /*0cc0*/  IADD3 R2, R27, 0xc0, RZ ;  /* 0x000000c01b027810 */ /* 0x000fc40007ffe0ff */
[----:B------:R-:W-:Y:S02]  /*0cd0*/  LEA R32, R32, UR5, 0x2 ;  /* 0x0000000520207c11 */ /* 0x000fe4000f8e10ff */
[----:B------:R-:W-:Y:S02]  /*0ce0*/  LEA.HI.SX32 R36, R40, R27, 0x1b ;  /* 0x0000001b28247211 */ /* 0x000fe400078fdaff */
[----:B------:R-:W-:Y:S02]  /*0cf0*/  IADD3 R38, R27, 0xe0, RZ ;  /* 0x000000e01b267810 */ /* 0x000fe40007ffe0ff */
[----:B------:R-:W-:Y:S02]  /*0d00*/  LEA R33, R33, UR5, 0x2 ;  /* 0x0000000521217c11 */ /* 0x000fe4000f8e10ff */
[----:B------:R-:W-:Y:S02]  /*0d10*/  IADD3 R40, R27, 0x100, RZ ;  /* 0x000001001b287810 */ /* 0x000fe40007ffe0ff */
        /* <DEDUP_REMOVED lines=8> */
[-C--:B------:R-:W-:Y:S02]  /*0da0*/  LEA.HI.SX32 R41, R42, R27.reuse, 0x1b ;  /* 0x0000001b2a297211 */ /* 0x080fe400078fdaff */
[----:B------:R-:W-:Y:S02]  /*0db0*/  LEA R40, R40, UR5, 0x2 ;  /* 0x0000000528287c11 */ /* 0x000fe4000f8e10ff */
[----:B------:R-:W-:Y:S02]  /*0dc0*/  LEA.HI.SX32 R42, R46, R27, 0x1b ;  /* 0x0000001b2e2a7211 */ /* 0x000fe400078fdaff */
[----:B------:R-:W-:Y:S02]  /*0dd0*/  IADD3 R2, R27, 0x180, RZ ;  /* 0x000001801b027810 */ /* 0x000fe40007ffe0ff */
[----:B------:R-:W-:-:S02]  /*0de0*/  LEA R41, R41, UR5, 0x2 ;  /* 0x0000000529297c11 */ /* 0x000fc4000f8e10ff */
[----:B------:R-:W-:Y:S02]  /*0df0*/  LEA R42, R42, UR5, 0x2 ;  /* 0x000000052a2a7c11 */ /* 0x000fe4000f8e10ff */
[----:B------:R-:W-:Y:S02]  /*0e00*/  IADD3 R46, R27, 0x1e0, RZ ;  /* 0x000001e01b2e7810 */ /* 0x000fe40007ffe0ff */
[-C--:B------:R-:W-:Y:S02]  /*0e10*/  LEA.HI.SX32 R2, R2, R27.reuse, 0x1b ;  /* 0x0000001b02027211 */ /* 0x080fe400078fdaff */
[----:B------:R-:W-:-:S04]  /*0e20*/  LEA.HI.SX32 R47, R46, R27, 0x1b ;  /* 0x0000001b2e2f7211 */ /* 0x000fc800078fdaff */
[----:B------:R-:W-:Y:S02]  /*0e30*/  LEA R47, R47, UR5, 0x2 ;  /* 0x000000052f2f7c11 */ /* 0x000fe4000f8e10ff */
[-C--:B------:R-:W-:Y:S02]  /*0e40*/  ISETP.GE.AND P2, PT, R29, R111.reuse, PT ;  /* 0x0000006f1d00720c */ /* 0x080fe40003f46270 */
[-C--:B------:R-:W-:Y:S02]  /*0e50*/  ISETP.GE.AND P1, PT, R109, R111.reuse, PT ;  /* 0x0000006f6d00720c */ /* 0x080fe40003f26270 */
        /* <DEDUP_REMOVED lines=9> */
[----:B------:R-:W-:Y:S01]  /*0ef0*/  STS [R36+0x200], R15 ;  /* 0x0002000f24007388 */ /* 0x000fe20000000800 */
[----:B------:R-:W-:-:S03]  /*0f00*/  LEA.HI.SX32 R0, R0, R27, 0x1b ;  /* 0x0000001b00007211 */ /* 0x000fc600078fdaff */
[----:B------:R0:W-:Y:S01]  /*0f10*/  STS [R37+0x280], R14 ;  /* 0x0002800e25007388 */ /* 0x0001e20000000800 */
[----:B-1----:R-:W-:-:S03]  /*0f20*/  IADD3 R4, R27, 0x1a0, RZ ;  /* 0x000001a01b047810 */ /* 0x002fc60007ffe0ff */
[----:B------:R-:W-:Y:S04]  /*0f30*/  STS [R38+0x300], R17 ;  /* 0x0003001126007388 */ /* 0x000fe80000000800 */
[----:B------:R-:W-:Y:S01]  /*0f40*/  STS [R39+0x380], R16 ;  /* 0x0003801027007388 */ /* 0x000fe20000000800 */
[----:B0-----:R-:W-:-:S03]  /*0f50*/  IADD3 R14, R27, 0x1c0, RZ ;  /* 0x000001c01b0e7810 */ /* 0x001fc60007ffe0ff */
[----:B------:R0:W-:Y:S01]  /*0f60*/  STS [R40+0x400], R43 ;  /* 0x0004002b28007388 */ /* 0x0001e20000000800 */
[-C--:B------:R-:W-:Y:S02]  /*0f70*/  LEA.HI.SX32 R4, R4, R27.reuse, 0x1b ;  /* 0x0000001b04047211 */ /* 0x080fe400078fdaff */
[----:B------:R-:W-:Y:S01]  /*0f80*/  LEA.HI.SX32 R14, R14, R27, 0x1b ;  /* 0x0000001b0e0e7211 */ /* 0x000fe200078fdaff */
[----:B------:R1:W-:Y:S01]  /*0f90*/  STS [R41+0x480], R44 ;  /* 0x0004802c29007388 */ /* 0x0003e20000000800 */
[----:B0-----:R-:W-:Y:S02]  /*0fa0*/  LEA R43, R0, UR5, 0x2 ;  /* 0x00000005002b7c11 */ /* 0x001fe4000f8e10ff */
[----:B------:R-:W-:Y:S01]  /*0fb0*/  SHF.L.U32 R0, R27, 0x4, RZ ;  /* 0x000000041b007819 */ /* 0x000fe200000006ff */
[----:B------:R0:W-:Y:S01]  /*0fc0*/  STS [R42+0x500], R45 ;  /* 0x0005002d2a007388 */ /* 0x0001e20000000800 */
[----:B-1----:R-:W-:-:S03]  /*0fd0*/  LEA R44, R2, UR5, 0x2 ;  /* 0x00000005022c7c11 */ /* 0x002fc6000f8e10ff */
[----:B------:R1:W-:Y:S01]  /*0fe0*/  STS [R43+0x580], R48 ;  /* 0x000580302b007388 */ /* 0x0003e20000000800 */
[----:B------:R-:W-:Y:S02]  /*0ff0*/  LEA R46, R14, UR5, 0x2 ;  /* 0x000000050e2e7c11 */ /* 0x000fe4000f8e10ff */
[----:B0-----:R-:W-:Y:S02]  /*1000*/  LEA R45, R4, UR5, 0x2 ;  /* 0x00000005042d7c11 */ /* 0x001fe4000f8e10ff */
[----:B-1----:R-:W-:Y:S01]  /*1010*/  LEA.HI.SX32 R48, R0, R0, 0x1b ;  /* 0x0000000000307211 */ /* 0x002fe200078fdaff */
[----:B------:R-:W-:Y:S03]  /*1020*/  STS [R44+0x600], R49 ;  /* 0x000600312c007388 */ /* 0x000fe60000000800 */
[----:B------:R-:W-:Y:S01]  /*1030*/  LEA R48, R48, UR5, 0x2 ;  /* 0x0000000530307c11 */ /* 0x000fe2000f8e10ff */
        /* <DEDUP_REMOVED lines=20> */
[----:B------:R-:W-:-:S02]  /*1180*/  LEA R2, P0, R29, UR11, 0x2 ;  /* 0x0000000b1d027c11 */ /* 0x000fc4000f8010ff */
[----:B------:R-:W-:Y:S02]  /*1190*/  CS2R R4, SRZ ;  /* 0x0000000000047805 */ /* 0x000fe4000001ff00 */
[----:B------:R-:W-:Y:S01]  /*11a0*/  LEA.HI.X R3, R29, UR12, R30, 0x2, P0 ;  /* 0x0000000c1d037c11 */ /* 0x000fe200080f141e */
[----:B------:R-:W-:Y:S01]  /*11b0*/  BAR.SYNC.DEFER_BLOCKING 0x0 ;  /* 0x0000000000007b1d */ /* 0x000fe20000010000 */
[-C--:B------:R-:W-:Y:S01]  /*11c0*/  ISETP.GE.AND P0, PT, R110, R111.reuse, PT ;  /* 0x0000006f6e00720c */ /* 0x080fe20003f06270 */
[----:B------:R-:W-:Y:S01]  /*11d0*/  HFMA2.MMA R7, -RZ, RZ, 0, 0 ;  /* 0x00000000ff077435 */ /* 0x000fe200000001ff */
[----:B------:R-:W-:Y:S02]  /*11e0*/  CS2R R14, SRZ ;  /* 0x00000000000e7805 */ /* 0x000fe4000001ff00 */
[----:B------:R-:W-:Y:S01]  /*11f0*/  CS2R R16, SRZ ;  /* 0x0000000000107805 */ /* 0x000fe2000001ff00 */
[----:B------:R-:W-:Y:S01]  /*1200*/  HFMA2.MMA R0, -RZ, RZ, 0, 0 ;  /* 0x00000000ff007435 */ /* 0x000fe200000001ff */
        /* <DEDUP_REMOVED lines=22> */
[----:B------:R-:W4:Y:S04]  /*1370*/  @!P3 LDG.E R70, desc[UR14][R2.64+0x680] ;  /* 0x0006800e0246b981 */ /* 0x000f28000c1e1900 */
[----:B------:R-:W4:Y:S04]  /*1380*/  @!P2 LDG.E R71, desc[UR14][R2.64+0x700] ;  /* 0x0007000e0247a981 */ /* 0x000f28000c1e1900 */
[----:B------:R0:W4:Y:S01]  /*1390*/  @!P1 LDG.E R72, desc[UR14][R2.64+0x780] ;  /* 0x0007800e02489981 */ /* 0x000122000c1e1900 */
[----:B------:R-:W-:-:S02]  /*13a0*/  ISETP.GE.AND P3, PT, R109, R111, PT ;  /* 0x0000006f6d00720c */ /* 0x000fc40003f66270 */
[----:B------:R-:W-:Y:S02]  /*13b0*/  ISETP.GE.AND P2, PT, R110, R111, PT ;  /* 0x0000006f6e00720c */ /* 0x000fe40003f46270 */
[----:B0-----:R-:W-:-:S04]  /*13c0*/  LEA R2, P0, R29, UR13, 0x2 ;  /* 0x0000000d1d027c11 */ /* 0x001fc8000f8010ff */
[C---:B------:R-:W-:Y:S02]  /*13d0*/  LEA.HI.X R3, R29.reuse, UR18, R30, 0x2, P0 ;  /* 0x000000121d037c11 */ /* 0x040fe400080f141e */
[-C--:B------:R-:W-:Y:S02]  /*13e0*/  ISETP.GE.AND P0, PT, R29, R111.reuse, PT ;  /* 0x0000006f1d00720c */ /* 0x080fe40003f06270 */
[-C--:B------:R-:W-:Y:S02]  /*13f0*/  ISETP.GE.AND P6, PT, R103, R111.reuse, PT ;  /* 0x0000006f6700720c */ /* 0x080fe40003fc6270 */
[-C--:B------:R-:W-:Y:S02]  /*1400*/  ISETP.GE.AND P5, PT, R104, R111.reuse, PT ;  /* 0x0000006f6800720c */ /* 0x080fe40003fa6270 */
[-C--:B------:R-:W-:Y:S02]  /*1410*/  ISETP.GE.AND P1, PT, R105, R111.reuse, PT ;  /* 0x0000006f6900720c */ /* 0x080fe40003f26270 */
[----:B------:R-:W-:Y:S01]  /*1420*/  ISETP.GE.AND P4, PT, R106, R111, PT ;  /* 0x0000006f6a00720c */ /* 0x000fe20003f86270 */
[----:B--2---:R-:W-:Y:S04]  /*1430*/  STS [R32], R5 ;  /* 0x0000000520007388 */ /* 0x004fe80000000800 */
        /* <DEDUP_REMOVED lines=34> */
[----:B------:R-:W-:-:S02]  /*1660*/  CS2R R4, SRZ ;  /* 0x0000000000047805 */ /* 0x000fc4000001ff00 */
[----:B-1----:R-:W-:Y:S02]  /*1670*/  MOV R0, RZ ;  /* 0x000000ff00007202 */ /* 0x002fe40000000f00 */
[----:B------:R-:W-:Y:S02]  /*1680*/  CS2R R14, SRZ ;  /* 0x00000000000e7805 */ /* 0x000fe4000001ff00 */
[----:B------:R-:W-:Y:S02]  /*1690*/  CS2R R16, SRZ ;  /* 0x0000000000107805 */ /* 0x000fe4000001ff00 */
        /* <DEDUP_REMOVED lines=14> */
[----:B------:R-:W2:Y:S01]  /*1780*/  @!P0 LDG.E R16, desc[UR14][R2.64+0x380] ;  /* 0x0003800e02108981 */ /* 0x000ea2000c1e1900 */
[----:B------:R-:W-:-:S03]  /*1790*/  ISETP.GE.AND P0, PT, R98, R111, PT ;  /* 0x0000006f6200720c */ /* 0x000fc60003f06270 */
[----:B------:R-:W2:Y:S04]  /*17a0*/  @!P3 LDG.E R97, desc[UR14][R2.64+0x400] ;  /* 0x0004000e0261b981 */ /* 0x000ea8000c1e1900 */
[----:B------:R-:W2:Y:S01]  /*17b0*/  @!P2 LDG.E R68, desc[UR14][R2.64+0x480] ;  /* 0x0004800e0244a981 */ /* 0x000ea2000c1e1900 */
[----:B---3--:R-:W-:-:S03]  /*17c0*/  MOV R70, RZ ;  /* 0x000000ff00467202 */ /* 0x008fc60000000f00 */
[----:B------:R-:W3:Y:S01]  /*17d0*/  @!P6 LDG.E R113, desc[UR14][R2.64+0x500] ;  /* 0x0005000e0271e981 */ /* 0x000ee2000c1e1900 */
[----:B----4-:R-:W-:-:S03]  /*17e0*/  MOV R72, RZ ;  /* 0x000000ff00487202 */ /* 0x010fc60000000f00 */
[----:B------:R-:W4:Y:S04]  /*17f0*/  @!P5 LDG.E R70, desc[UR14][R2.64+0x580] ;  /* 0x0005800e0246d981 */ /* 0x000f28000c1e1900 */
[----:B------:R-:W4:Y:S01]  /*1800*/  @!P1 LDG.E R115, desc[UR14][R2.64+0x600] ;  /* 0x0006000e02739981 */ /* 0x000f22000c1e1900 */
[----:B------:R-:W-:-:S03]  /*1810*/  ISETP.GE.AND P2, PT, R19, R111, PT ;  /* 0x0000006f1300720c */ /* 0x000fc60003f46270 */
[----:B------:R-:W4:Y:S01]  /*1820*/  @!P0 LDG.E R72, desc[UR14][R2.64+0x680] ;  /* 0x0006800e02488981 */ /* 0x000f22000c1e1900 */
[----:B------:R-:W-:-:S09]  /*1830*/  ISETP.GE.AND P0, PT, R18, R111, PT ;  /* 0x0000006f1200720c */ /* 0x000fd20003f06270 */
[----:B------:R-:W4:Y:S04]  /*1840*/  @!P2 LDG.E R117, desc[UR14][R2.64+0x700] ;  /* 0x0007000e0275a981 */ /* 0x000f28000c1e1900 */
[----:B------:R0:W4:Y:S01]  /*1850*/  @!P0 LDG.E R74, desc[UR14][R2.64+0x780] ;  /* 0x0007800e024a8981 */ /* 0x000122000c1e1900 */
[----:B------:R-:W-:Y:S01]  /*1860*/  IMAD R66, R118, UR16, RZ ;  /* 0x0000001076427c24 */ /* 0x000fe2000f8e02ff */
[----:B------:R-:W-:-:S03]  /*1870*/  ISETP.GE.AND P0, PT, R29, R111, PT ;  /* 0x0000006f1d00720c */ /* 0x000fc60003f06270 */
[----:B------:R-:W-:Y:S02]  /*1880*/  IMAD R119, R119, UR17, R66 ;  /* 0x0000001177777c24 */ /* 0x000fe4000f8e0242 */
[----:B0-----:R-:W-:Y:S01]  /*1890*/  IMAD.WIDE.U32 R2, R118, UR17, RZ ;  /* 0x0000001176027c25 */ /* 0x001fe2000f8e00ff */
[----:B------:R-:W-:-:S04]  /*18a0*/  IADD3 R66, R28, -R123, RZ ;  /* 0x8000007b1c427210 */ /* 0x000fc80007ffe0ff */
[----:B------:R-:W-:Y:S01]  /*18b0*/  IADD3 R3, R3, R119, RZ ;  /* 0x0000007703037210 */ /* 0x000fe20007ffe0ff */
[----:B------:R-:W-:Y:S01]  /*18c0*/  IMAD R66, R66, -0x200, RZ ;  /* 0xfffffe0042427824 */ /* 0x000fe200078e02ff */
[-C--:B------:R-:W-:Y:S02]  /*18d0*/  ISETP.GE.AND P4, PT, R106, R111.reuse, PT ;  /* 0x0000006f6a00720c */ /* 0x080fe40003f86270 */
[-C--:B------:R-:W-:Y:S02]  /*18e0*/  ISETP.GE.AND P5, PT, R104, R111.reuse, PT ;  /* 0x0000006f6800720c */ /* 0x080fe40003fa6270 */
[----:B------:R-:W-:Y:S02]  /*18f0*/  ISETP.GE.AND P6, PT, R105, R111, PT ;  /* 0x0000006f6900720c */ /* 0x000fe40003fc6270 */
[----:B------:R-:W-:Y:S02]  /*1900*/  CS2R R128, SRZ ;  /* 0x0000000000807805 */ /* 0x000fe4000001ff00 */
[----:B------:R-:W-:Y:S01]  /*1910*/  CS2R R130, SRZ ;  /* 0x0000000000827805 */ /* 0x000fe2000001ff00 */
[----:B--2---:R-:W-:Y:S04]  /*1920*/  STS [R32], R5 ;  /* 0x0000000520007388 */ /* 0x004fe80000000800 */
[----:B------:R0:W-:Y:S04]  /*1930*/  STS [R33+0x80], R4 ;  /* 0x0000800421007388 */ /* 0x0001e80000000800 */
[----:B------:R1:W-:Y:S04]  /*1940*/  STS [R34+0x100], R7 ;  /* 0x0001000722007388 */ /* 0x0003e80000000800 */
[----:B------:R-:W-:Y:S01]  /*1950*/  STS [R35+0x180], R0 ;  /* 0x0001800023007388 */ /* 0x000fe20000000800 */
[----:B0-----:R-:W-:-:S03]  /*1960*/  IMAD.WIDE.U32 R4, R20, UR6, R2 ;  /* 0x0000000614047c25 */ /* 0x001fc6000f8e0002 */
[----:B------:R0:W-:Y:S01]  /*1970*/  STS [R36+0x200], R15 ;  /* 0x0002000f24007388 */ /* 0x0001e20000000800 */
[----:B-1----:R-:W-:-:S03]  /*1980*/  SHF.R.S32.HI R7, RZ, 0x1f, R6 ;  /* 0x0000001fff077819 */ /* 0x002fc60000011406 */
[----:B------:R-:W-:Y:S01]  /*1990*/  STS [R37+0x280], R14 ;  /* 0x0002800e25007388 */ /* 0x000fe20000000800 */
[----:B------:R-:W-:-:S03]  /*19a0*/  @!P0 IMAD.WIDE.U32 R2, R118, UR17, R6 ;  /* 0x0000001176028c25 */ /* 0x000fc6000f8e0006 */
[----:B------:R-:W-:Y:S01]  /*19b0*/  STS [R38+0x300], R17 ;  /* 0x0003001126007388 */ /* 0x000fe20000000800 */
[----:B0-----:R-:W-:-:S03]  /*19c0*/  IMAD R15, R21, UR6, RZ ;  /* 0x00000006150f7c24 */ /* 0x001fc6000f8e02ff */
[----:B------:R0:W-:Y:S04]  /*19d0*/  STS [R39+0x380], R16 ;  /* 0x0003801027007388 */ /* 0x0001e80000000800 */
[----:B------:R-:W-:Y:S01]  /*19e0*/  STS [R40+0x400], R97 ;  /* 0x0004006128007388 */ /* 0x000fe20000000800 */
[----:B------:R-:W-:-:S03]  /*19f0*/  IADD3 R0, P1, R66, R4, RZ ;  /* 0x0000000442007210 */ /* 0x000fc60007f3e0ff */
[----:B------:R1:W-:Y:S01]  /*1a00*/  STS [R41+0x480], R68 ;  /* 0x0004804429007388 */ /* 0x0003e20000000800 */
[----:B------:R-:W-:-:S03]  /*1a10*/  @!P0 IADD3 R3, R119, R3, RZ ;  /* 0x0000000377038210 */ /* 0x000fc60007ffe0ff */
[----:B---3--:R2:W-:Y:S01]  /*1a20*/  STS [R42+0x500], R113 ;  /* 0x000500712a007388 */ /* 0x0085e20000000800 */
[----:B0-----:R-:W-:Y:S01]  /*1a30*/  @!P0 MOV R16, R6 ;  /* 0x0000000600108202 */ /* 0x001fe20000000f00 */
[----:B------:R-:W-:Y:S01]  /*1a40*/  IMAD R4, R120, UR16, RZ ;  /* 0x0000001078047c24 */ /* 0x000fe2000f8e02ff */
[----:B------:R-:W-:Y:S02]  /*1a50*/  @!P0 MOV R17, R7 ;  /* 0x0000000700118202 */ /* 0x000fe40000000f00 */
[----:B-1----:R-:W-:Y:S01]  /*1a60*/  SHF.R.S32.HI R68, RZ, 0x1f, R66 ;  /* 0x0000001fff447819 */ /* 0x002fe20000011442 */
[C---:B--2---:R-:W-:Y:S02]  /*1a70*/  IMAD R113, R20.reuse, UR7, R15 ;  /* 0x0000000714717c24 */ /* 0x044fe4000f8e020f */
[----:B------:R-:W-:Y:S01]  /*1a80*/  @!P0 IMAD.WIDE.U32 R2, R20, UR6, R2 ;  /* 0x0000000614028c25 */ /* 0x000fe2000f8e0002 */
[----:B----4-:R0:W-:Y:S01]  /*1a90*/  STS [R43+0x580], R70 ;  /* 0x000580462b007388 */ /* 0x0101e20000000800 */
[----:B------:R-:W-:Y:S01]  /*1aa0*/  ULDC.64 UR6, c[0x0][0x2b8] ;  /* 0x0000ae0000067ab9 */ /* 0x000fe20000000a00 */
[----:B------:R-:W-:Y:S01]  /*1ab0*/  IADD3.X R15, R68, R113, R5, P1, !PT ;  /* 0x00000071440f7210 */ /* 0x000fe20000ffe405 */
[----:B------:R-:W-:Y:S01]  /*1ac0*/  IMAD R119, R121, UR17, R4 ;  /* 0x0000001179777c24 */ /* 0x000fe2000f8e0204 */
[C---:B------:R-:W-:Y:S01]  /*1ad0*/  LEA R97, P1, R29.reuse, UR20, 0x2 ;  /* 0x000000141d617c11 */ /* 0x040fe2000f8210ff */
[C---:B------:R-:W-:Y:S01]  /*1ae0*/  @!P0 IMAD.WIDE.U32 R16, R120.reuse, UR17, R16 ;  /* 0x0000001178108c25 */ /* 0x040fe2000f8e0010 */
[----:B------:R-:W-:Y:S03]  /*1af0*/  STS [R44+0x600], R115 ;  /* 0x000600732c007388 */ /* 0x000fe60000000800 */
[----:B------:R-:W-:Y:S01]  /*1b00*/  IMAD.WIDE.U32 R4, R120, UR17, RZ ;  /* 0x0000001178047c25 */ /* 0x000fe2000f8e00ff */
[----:B------:R1:W-:Y:S01]  /*1b10*/  STS [R45+0x680], R72 ;  /* 0x000680482d007388 */ /* 0x0003e20000000800 */
[----:B0-----:R-:W-:-:S02]  /*1b20*/  LEA.HI.X R70, R29, UR21, R30, 0x2, P1 ;  /* 0x000000151d467c11 */ /* 0x001fc400088f141e */
[----:B------:R-:W-:Y:S02]  /*1b30*/  @!P0 IADD3 R17, R119, R17, RZ ;  /* 0x0000001177118210 */ /* 0x000fe40007ffe0ff */
[----:B------:R-:W-:Y:S02]  /*1b40*/  LEA R14, P2, R0, R97, 0x2 ;  /* 0x00000061000e7211 */ /* 0x000fe400078410ff */
[----:B------:R-:W-:Y:S02]  /*1b50*/  IADD3 R5, R5, R119, RZ ;  /* 0x0000007705057210 */ /* 0x000fe40007ffe0ff */
[----:B-1----:R-:W-:-:S04]  /*1b60*/  @!P0 IADD3 R72, P1, R29, R2, RZ ;  /* 0x000000021d488210 */ /* 0x002fc80007f3e0ff */
[----:B------:R-:W-:Y:S01]  /*1b70*/  @!P0 IADD3.X R97, R30, R3, R113, P1, !PT ;  /* 0x000000031e618210 */ /* 0x000fe20000ffe471 */
[----:B------:R-:W-:Y:S02]  /*1b80*/  IMAD R113, R21, UR6, RZ ;  /* 0x0000000615717c24 */ /* 0x000fe4000f8e02ff */
[----:B------:R-:W-:Y:S01]  /*1b90*/  @!P0 IMAD.WIDE.U32 R2, R20, UR6, R16 ;  /* 0x0000000614028c25 */ /* 0x000fe2000f8e0010 */
[----:B------:R-:W-:-:S03]  /*1ba0*/  @!P0 LEA R16, P1, R72, UR20, 0x2 ;  /* 0x0000001448108c11 */ /* 0x000fc6000f8210ff */
[----:B------:R-:W-:Y:S01]  /*1bb0*/  IMAD.WIDE.U32 R4, R20, UR6, R4 ;  /* 0x0000000614047c25 */ /* 0x000fe2000f8e0004 */
[----:B------:R-:W-:-:S03]  /*1bc0*/  LEA.HI.X R15, R0, R70, R15, 0x2, P2 ;  /* 0x00000046000f7211 */ /* 0x000fc600010f140f */
[----:B------:R-:W-:Y:S01]  /*1bd0*/  IMAD R113, R20, UR7, R113 ;  /* 0x0000000714717c24 */ /* 0x000fe2000f8e0271 */
[----:B------:R-:W-:Y:S01]  /*1be0*/  ULDC.64 UR6, c[0x0][0x308] ;  /* 0x0000c20000067ab9 */ /* 0x000fe20000000a00 */
[----:B------:R-:W-:Y:S02]  /*1bf0*/  @!P0 LEA.HI.X R17, R72, UR21, R97, 0x2, P1 ;  /* 0x0000001548118c11 */ /* 0x000fe400088f1461 */
[C---:B------:R-:W-:Y:S02]  /*1c00*/  @!P0 IADD3 R114, P2, R29.reuse, R2, RZ ;  /* 0x000000021d728210 */ /* 0x040fe40007f5e0ff */
[----:B------:R-:W-:Y:S02]  /*1c10*/  LEA R97, P1, R29, UR6, 0x2 ;  /* 0x000000061d617c11 */ /* 0x000fe4000f8210ff */
[----:B------:R-:W-:Y:S01]  /*1c20*/  IADD3 R112, P3, R66, R4, RZ ;  /* 0x0000000442707210 */ /* 0x000fe20007f7e0ff */
[----:B------:R0:W-:Y:S01]  /*1c30*/  STS [R46+0x700], R117 ;  /* 0x000700752e007388 */ /* 0x0001e20000000800 */
[----:B------:R-:W-:-:S02]  /*1c40*/  @!P0 IADD3.X R115, R30, R3, R113, P2, !PT ;  /* 0x000000031e738210 */ /* 0x000fc400017fe471 */
[----:B------:R-:W-:Y:S01]  /*1c50*/  LEA R4, P2, R112, R97, 0x2 ;  /* 0x0000006170047211 */ /* 0x000fe200078410ff */
        /* <DEDUP_REMOVED lines=18> */
[----:B------:R-:W-:-:S02]  /*1d80*/  IADD3.X R5, R68, R113, R5, P3, !PT ;  /* 0x0000007144057210 */ /* 0x000fc40001ffe405 */
[----:B------:R-:W-:Y:S02]  /*1d90*/  LEA.HI.X R3, R29, UR7, R30, 0x2, P1 ;  /* 0x000000071d037c11 */ /* 0x000fe400088f141e */
[----:B------:R-:W-:Y:S02]  /*1da0*/  @!P0 LEA R2, P1, R114, UR6, 0x2 ;  /* 0x0000000672028c11 */ /* 0x000fe4000f8210ff */
[----:B------:R-:W-:Y:S02]  /*1db0*/  LEA.HI.X R5, R112, R3, R5, 0x2, P2 ;  /* 0x0000000370057211 */ /* 0x000fe400010f1405 */
[----:B------:R-:W-:Y:S02]  /*1dc0*/  @!P0 LEA.HI.X R3, R114, UR7, R115, 0x2, P1 ;  /* 0x0000000772038c11 */ /* 0x000fe400088f1473 */
[----:B------:R-:W-:Y:S02]  /*1dd0*/  ISETP.GE.AND P1, PT, R109, R111, PT ;  /* 0x0000006f6d00720c */ /* 0x000fe40003f26270 */
[----:B------:R-:W-:Y:S01]  /*1de0*/  MOV R112, RZ ;  /* 0x000000ff00707202 */ /* 0x000fe20000000f00 */
[----:B------:R-:W-:Y:S01]  /*1df0*/  BAR.SYNC.DEFER_BLOCKING 0x0 ;  /* 0x0000000000007b1d */ /* 0x000fe20000010000 */
[----:B------:R-:W-:-:S02]  /*1e00*/  CS2R R118, SRZ ;  /* 0x0000000000767805 */ /* 0x000fc4000001ff00 */
[----:B------:R-:W-:-:S07]  /*1e10*/  CS2R R120, SRZ ;  /* 0x0000000000787805 */ /* 0x000fce000001ff00 */
[----:B------:R-:W2:Y:S01]  /*1e20*/  @!P1 LDG.E R112, desc[UR14][R14.64+-0x780] ;  /* 0xfff8800e0e709981 */ /* 0x000ea2000c1e1900 */
[-C--:B------:R-:W-:Y:S01]  /*1e30*/  ISETP.GE.AND P1, PT, R107, R111.reuse, PT ;  /* 0x0000006f6b00720c */ /* 0x080fe20003f26270 */
[----:B------:R-:W-:Y:S01]  /*1e40*/  HFMA2.MMA R113, -RZ, RZ, 0, 0 ;  /* 0x00000000ff717435 */ /* 0x000fe200000001ff */
[-C--:B------:R-:W-:Y:S02]  /*1e50*/  ISETP.GE.AND P2, PT, R110, R111.reuse, PT ;  /* 0x0000006f6e00720c */ /* 0x080fe40003f46270 */
[-C--:B------:R-:W-:Y:S02]  /*1e60*/  ISETP.GE.AND P3, PT, R103, R111.reuse, PT ;  /* 0x0000006f6700720c */ /* 0x080fe40003f66270 */
[----:B------:R-:W-:Y:S02]  /*1e70*/  CS2R R114, SRZ ;  /* 0x0000000000727805 */ /* 0x000fe4000001ff00 */
[----:B0-----:R-:W-:Y:S01]  /*1e80*/  CS2R R116, SRZ ;  /* 0x0000000000747805 */ /* 0x001fe2000001ff00 */
[----:B------:R-:W3:Y:S04]  /*1e90*/  @!P4 LDG.E R119, desc[UR14][R14.64+-0x500] ;  /* 0xfffb000e0e77c981 */ /* 0x000ee8000c1e1900 */
[----:B------:R0:W4:Y:S04]  /*1ea0*/  @!P0 LDG.E R113, desc[UR14][R16.64] ;  /* 0x0000000e10718981 */ /* 0x000128000c1e1900 */
[----:B------:R-:W3:Y:S01]  /*1eb0*/  @!P1 LDG.E R118, desc[UR14][R14.64+-0x480] ;  /* 0xfffb800e0e769981 */ /* 0x000ee2000c1e1900 */
[----:B------:R-:W-:-:S03]  /*1ec0*/  ISETP.GE.AND P1, PT, R108, R111, PT ;  /* 0x0000006f6c00720c */ /* 0x000fc60003f26270 */
[----:B------:R-:W3:Y:S01]  /*1ed0*/  @!P2 LDG.E R115, desc[UR14][R14.64+-0x700] ;  /* 0xfff9000e0e73a981 */ /* 0x000ee2000c1e1900 */
[----:B0-----:R-:W-:-:S03]  /*1ee0*/  CS2R R16, SRZ ;  /* 0x0000000000107805 */ /* 0x001fc6000001ff00 */
[----:B------:R-:W3:Y:S04]  /*1ef0*/  @!P3 LDG.E R114, desc[UR14][R14.64+-0x680] ;  /* 0xfff9800e0e72b981 */ /* 0x000ee8000c1e1900 */
[----:B------:R-:W3:Y:S04]  /*1f00*/  @!P5 LDG.E R117, desc[UR14][R14.64+-0x600] ;  /* 0xfffa000e0e75d981 */ /* 0x000ee8000c1e1900 */
[----:B------:R-:W3:Y:S01]  /*1f10*/  @!P1 LDG.E R121, desc[UR14][R14.64+-0x400] ;  /* 0xfffc000e0e799981 */ /* 0x000ee2000c1e1900 */
[-C--:B------:R-:W-:Y:S02]  /*1f20*/  ISETP.GE.AND P1, PT, R102, R111.reuse, PT ;  /* 0x0000006f6600720c */ /* 0x080fe40003f26270 */
[-C--:B------:R-:W-:Y:S01]  /*1f30*/  ISETP.GE.AND P2, PT, R100, R111.reuse, PT ;  /* 0x0000006f6400720c */ /* 0x080fe20003f46270 */
[----:B------:R-:W3:Y:S01]  /*1f40*/  @!P6 LDG.E R116, desc[UR14][R14.64+-0x580] ;  /* 0xfffa800e0e74e981 */ /* 0x000ee2000c1e1900 */
[----:B------:R-:W-:-:S02]  /*1f50*/  ISETP.GE.AND P3, PT, R99, R111, PT ;  /* 0x0000006f6300720c */ /* 0x000fc40003f66270 */
[-C--:B------:R-:W-:Y:S02]  /*1f60*/  ISETP.GE.AND P4, PT, R98, R111.reuse, PT ;  /* 0x0000006f6200720c */ /* 0x080fe40003f86270 */
[----:B------:R-:W-:-:S05]  /*1f70*/  ISETP.GE.AND P5, PT, R19, R111, PT ;  /* 0x0000006f1300720c */ /* 0x000fca0003fa6270 */
[----:B------:R-:W3:Y:S01]  /*1f80*/  @!P1 LDG.E R16, desc[UR14][R14.64+-0x380] ;  /* 0xfffc800e0e109981 */ /* 0x000ee2000c1e1900 */
[-C--:B------:R-:W-:Y:S02]  /*1f90*/  ISETP.GE.AND P1, PT, R101, R111.reuse, PT ;  /* 0x0000006f6500720c */ /* 0x080fe40003f26270 */
[----:B------:R-:W-:Y:S01]  /*1fa0*/  ISETP.GE.AND P6, PT, R18, R111, PT ;  /* 0x0000006f1200720c */ /* 0x000fe20003fc6270 */
[----:B------:R-:W3:Y:S04]  /*1fb0*/  @!P2 LDG.E R120, desc[UR14][R14.64+-0x280] ;  /* 0xfffd800e0e78a981 */ /* 0x000ee8000c1e1900 */
[----:B------:R-:W3:Y:S04]  /*1fc0*/  @!P3 LDG.E R129, desc[UR14][R14.64+-0x200] ;  /* 0xfffe000e0e81b981 */ /* 0x000ee8000c1e1900 */
[----:B------:R-:W3:Y:S04]  /*1fd0*/  @!P4 LDG.E R128, desc[UR14][R14.64+-0x180] ;  /* 0xfffe800e0e80c981 */ /* 0x000ee8000c1e1900 */
[----:B------:R-:W3:Y:S04]  /*1fe0*/  @!P1 LDG.E R17, desc[UR14][R14.64+-0x300] ;  /* 0xfffd000e0e119981 */ /* 0x000ee8000c1e1900 */
[----:B------:R-:W3:Y:S04]  /*1ff0*/  @!P5 LDG.E R131, desc[UR14][R14.64+-0x100] ;  /* 0xffff000e0e83d981 */ /* 0x000ee8000c1e1900 */
[----:B------:R0:W3:Y:S01]  /*2000*/  @!P6 LDG.E R130, desc[UR14][R14.64+-0x80] ;  /* 0xffff800e0e82e981 */ /* 0x0000e2000c1e1900 */
[----:B------:R-:W-:-:S02]  /*2010*/  P2R R132, PR, RZ, 0x2 ;  /* 0x00000002ff847803 */ /* 0x000fc40000000000 */
[----:B------:R-:W-:Y:S02]  /*2020*/  ISETP.GE.AND P1, PT, R110, R111, PT ;  /* 0x0000006f6e00720c */ /* 0x000fe40003f26270 */
[----:B0-----:R-:W-:Y:S02]  /*2030*/  CS2R R14, SRZ ;  /* 0x00000000000e7805 */ /* 0x001fe4000001ff00 */
[----:B------:R-:W-:Y:S02]  /*2040*/  CS2R R134, SRZ ;  /* 0x0000000000867805 */ /* 0x000fe4000001ff00 */
[----:B------:R-:W-:Y:S02]  /*2050*/  CS2R R136, SRZ ;  /* 0x0000000000887805 */ /* 0x000fe4000001ff00 */
[----:B------:R-:W-:Y:S02]  /*2060*/  CS2R R138, SRZ ;  /* 0x00000000008a7805 */ /* 0x000fe4000001ff00 */
[----:B------:R-:W-:Y:S01]  /*2070*/  MOV R140, RZ ;  /* 0x000000ff008c7202 */ /* 0x000fe20000000f00 */
        /* <DEDUP_REMOVED lines=22> */
[----:B------:R-:W4:Y:S04]  /*21e0*/  LDS R122, [R48+0x14] ;  /* 0x00001400307a7984 */ /* 0x000f280000000800 */
[----:B------:R-:W-:Y:S04]  /*21f0*/  LDS R121, [R48+0x18] ;  /* 0x0000180030797984 */ /* 0x000fe80000000800 */
[----:B------:R-:W-:Y:S04]  /*2200*/  LDS R112, [R48+0x1c] ;  /* 0x00001c0030707984 */ /* 0x000fe80000000800 */
[----:B------:R-:W-:Y:S04]  /*2210*/  LDS R113, [R48+0x20] ;  /* 0x0000200030717984 */ /* 0x000fe80000000800 */
[----:B------:R-:W4:Y:S04]  /*2220*/  LDS R114, [R48+0x24] ;  /* 0x0000240030727984 */ /* 0x000f280000000800 */
[----:B------:R-:W-:Y:S04]  /*2230*/  LDS R115, [R48+0x28] ;  /* 0x0000280030737984 */ /* 0x000fe80000000800 */
[----:B------:R-:W-:Y:S04]  /*2240*/  LDS R116, [R48+0x2c] ;  /* 0x00002c0030747984 */ /* 0x000fe80000000800 */
[----:B------:R-:W4:Y:S04]  /*2250*/  LDS R117, [R48+0x30] ;  /* 0x0000300030757984 */ /* 0x000f280000000800 */
[----:B------:R-:W-:Y:S04]  /*2260*/  LDS R118, [R48+0x34] ;  /* 0x0000340030767984 */ /* 0x000fe80000000800 */
[----:B------:R-:W-:Y:S04]  /*2270*/  LDS R119, [R48+0x38] ;  /* 0x0000380030777984 */ /* 0x000fe80000000800 */
[----:B------:R-:W4:Y:S01]  /*2280*/  LDS R120, [R48+0x3c] ;  /* 0x00003c0030787984 */ /* 0x000f220000000800 */
[----:B------:R-:W-:Y:S01]  /*2290*/  BAR.SYNC.DEFER_BLOCKING 0x0 ;  /* 0x0000000000007b1d */ /* 0x000fe20000010000 */
[----:B0-----:R-:W-:Y:S01]  /*22a0*/  CS2R R16, SRZ ;  /* 0x0000000000107805 */ /* 0x001fe2000001ff00 */
[----:B-1----:R-:W-:-:S04]  /*22b0*/  HFMA2.MMA R129, -RZ, RZ, 0, 0 ;  /* 0x00000000ff817435 */ /* 0x002fc800000001ff */
[----:B------:R0:W4:Y:S01]  /*22c0*/  @!P0 LDG.E R15, desc[UR14][R2.64] ;  /* 0x0000000e020f8981 */ /* 0x000122000c1e1900 */
[----:B------:R-:W-:-:S03]  /*22d0*/  ISETP.GE.AND P0, PT, R109, R111, PT ;  /* 0x0000006f6d00720c */ /* 0x000fc60003f06270 */
[----:B------:R-:W4:Y:S01]  /*22e0*/  @!P1 LDG.E R17, desc[UR14][R4.64+-0x700] ;  /* 0xfff9000e04119981 */ /* 0x000f22000c1e1900 */
[-C--:B------:R-:W-:Y:S02]  /*22f0*/  ISETP.GE.AND P1, PT, R104, R111.reuse, PT ;  /* 0x0000006f6800720c */ /* 0x080fe40003f26270 */
[----:B--2---:R-:W-:Y:S01]  /*2300*/  MOV R131, RZ ;  /* 0x000000ff00837202 */ /* 0x004fe20000000f00 */
        /* <DEDUP_REMOVED lines=17> */
[----:B------:R-:W-:Y:S01]  /*2420*/  ISETP.NE.AND P1, PT, R132, RZ, PT ;  /* 0x000000ff8400720c */ /* 0x000fe20003f25270 */
[----:B------:R-:W-:-:S10]  /*2430*/  HFMA2.MMA R132, -RZ, RZ, 0, 0 ;  /* 0x00000000ff847435 */ /* 0x000fd400000001ff */
[----:B------:R-:W2:Y:S01]  /*2440*/  @!P0 LDG.E R132, desc[UR14][R4.64+-0x480] ;  /* 0xfffb800e04848981 */ /* 0x000ea2000c1e1900 */
[----:B------:R-:W-:-:S03]  /*2450*/  ISETP.GE.AND P0, PT, R102, R111, PT ;  /* 0x0000006f6600720c */ /* 0x000fc60003f06270 */
[----:B------:R-:W2:Y:S10]  /*2460*/  @!P1 LDG.E R135, desc[UR14][R4.64+-0x300] ;  /* 0xfffd000e04879981 */ /* 0x000eb4000c1e1900 */
[----:B------:R0:W2:Y:S01]  /*2470*/  @!P0 LDG.E R134, desc[UR14][R4.64+-0x380] ;  /* 0xfffc800e04868981 */ /* 0x0000a2000c1e1900 */
[----:B---3--:R-:W-:Y:S01]  /*2480*/  FMUL.FTZ R130, R126, -1.4426950216293334961 ;  /* 0xbfb8aa3b7e827820 */ /* 0x008fe20000410000 */
[----:B------:R-:W-:Y:S01]  /*2490*/  FMUL.FTZ R128, R127, -1.4426950216293334961 ;  /* 0xbfb8aa3b7f807820 */ /* 0x000fe20000410000 */
[----:B----4-:R-:W-:-:S04]  /*24a0*/  FMUL.FTZ R143, R123, -1.4426950216293334961 ;  /* 0xbfb8aa3b7b8f7820 */ /* 0x010fc80000410000 */
[----:B------:R-:W1:Y:S01]  /*24b0*/  MUFU.EX2 R130, R130 ;  /* 0x0000008200827308 */ /* 0x000e620000000800 */
[----:B------:R-:W-:Y:S01]  /*24c0*/  FMUL.FTZ R133, R125, -1.4426950216293334961 ;  /* 0xbfb8aa3b7d857820 */ /* 0x000fe20000410000 */
[----:B------:R-:W-:Y:S01]  /*24d0*/  FMUL.FTZ R142, R124, -1.4426950216293334961 ;  /* 0xbfb8aa3b7c8e7820 */ /* 0x000fe20000410000 */
[----:B0-----:R-:W-:Y:S01]  /*24e0*/  FMUL.FTZ R4, R122, -1.4426950216293334961 ;  /* 0xbfb8aa3b7a047820 */ /* 0x001fe20000410000 */
[----:B------:R-:W-:-:S04]  /*24f0*/  FMUL.FTZ R145, R114, -1.4426950216293334961 ;  /* 0xbfb8aa3b72917820 */ /* 0x000fc80000410000 */
[----:B------:R-:W0:Y:S01]  /*2500*/  MUFU.EX2 R128, R128 ;  /* 0x0000008000807308 */ /* 0x000e220000000800 */
[----:B------:R-:W-:Y:S01]  /*2510*/  FMUL.FTZ R144, R112, -1.4426950216293334961 ;  /* 0xbfb8aa3b70907820 */ /* 0x000fe20000410000 */
[----:B------:R-:W-:-:S06]  /*2520*/  FMUL.FTZ R5, R121, -1.4426950216293334961 ;  /* 0xbfb8aa3b79057820 */ /* 0x000fcc0000410000 */
[----:B------:R-:W3:Y:S08]  /*2530*/  MUFU.EX2 R143, R143 ;  /* 0x0000008f008f7308 */ /* 0x000ef00000000800 */
[----:B------:R4:W-:Y:S02]  /*2540*/  MUFU.EX2 R141, R133 ;  /* 0x00000085008d7308 */ /* 0x0009e40000000800 */
[----:B----4-:R-:W-:-:S06]  /*2550*/  FMUL.FTZ R133, R113, -1.4426950216293334961 ;  /* 0xbfb8aa3b71857820 */ /* 0x010fcc0000410000 */
[----:B------:R-:W4:Y:S08]  /*2560*/  MUFU.EX2 R142, R142 ;  /* 0x0000008e008e7308 */ /* 0x000f300000000800 */
[----:B------:R1:W-:Y:S08]  /*2570*/  MUFU.EX2 R146, R133 ;  /* 0x0000008500927308 */ /* 0x0003f00000000800 */
[----:B------:R3:W4:Y:S01]  /*2580*/  MUFU.EX2 R147, R145 ;  /* 0x0000009100937308 */ /* 0x0007220000000800 */
[----:B-1----:R-:W-:-:S07]  /*2590*/  FADD.FTZ R133, R130, 1 ;  /* 0x3f80000082857421 */ /* 0x002fce0000010000 */
[----:B------:R-:W1:Y:S01]  /*25a0*/  MUFU.EX2 R4, R4 ;  /* 0x0000000400047308 */ /* 0x000e620000000800 */
[----:B0-----:R-:W-:-:S07]  /*25b0*/  FADD.FTZ R128, R128, 1 ;  /* 0x3f80000080807421 */ /* 0x001fce0000010000 */
[----:B------:R-:W0:Y:S01]  /*25c0*/  MUFU.EX2 R144, R144 ;  /* 0x0000009000907308 */ /* 0x000e220000000800 */
[----:B---3--:R-:W-:-:S07]  /*25d0*/  FADD.FTZ R143, R143, 1 ;  /* 0x3f8000008f8f7421 */ /* 0x008fce0000010000 */
[----:B------:R-:W3:Y:S08]  /*25e0*/  MUFU.EX2 R5, R5 ;  /* 0x0000000500057308 */ /* 0x000ef00000000800 */
[----:B------:R-:W2:Y:S01]  /*25f0*/  MUFU.RCP R133, R133 ;  /* 0x0000008500857308 */ /* 0x000ea20000001000 */
[----:B------:R-:W-:Y:S01]  /*2600*/  FMUL.FTZ R151, R117, -1.4426950216293334961 ;  /* 0xbfb8aa3b75977820 */ /* 0x000fe20000410000 */
[----:B------:R-:W-:Y:S01]  /*2610*/  FMUL.FTZ R145, R120, -1.4426950216293334961 ;  /* 0xbfb8aa3b78917820 */ /* 0x000fe20000410000 */
[----:B------:R-:W-:Y:S01]  /*2620*/  FMUL.FTZ R149, R116, -1.4426950216293334961 ;  /* 0xbfb8aa3b74957820 */ /* 0x000fe20000410000 */
[----:B----4-:R-:W-:Y:S01]  /*2630*/  FADD.FTZ R142, R142, 1 ;  /* 0x3f8000008e8e7421 */ /* 0x010fe20000010000 */
[----:B------:R-:W-:Y:S01]  /*2640*/  FADD.FTZ R147, R147, 1 ;  /* 0x3f80000093937421 */ /* 0x000fe20000010000 */
[----:B------:R-:W-:-:S02]  /*2650*/  FADD.FTZ R130, R141, 1 ;  /* 0x3f8000008d827421 */ /* 0x000fc40000010000 */
[----:B------:R-:W4:Y:S01]  /*2660*/  MUFU.RCP R128, R128 ;  /* 0x0000008000807308 */ /* 0x000f220000001000 */
[----:B-1----:R-:W-:Y:S01]  /*2670*/  FADD.FTZ R4, R4, 1 ;  /* 0x3f80000004047421 */ /* 0x002fe20000010000 */
[----:B0-----:R-:W-:Y:S01]  /*2680*/  FADD.FTZ R144, R144, 1 ;  /* 0x3f80000090907421 */ /* 0x001fe20000010000 */
[----:B------:R-:W-:Y:S01]  /*2690*/  FMUL.FTZ R148, R115, -1.4426950216293334961 ;  /* 0xbfb8aa3b73947820 */ /* 0x000fe20000410000 */
[----:B---3--:R-:W-:-:S04]  /*26a0*/  FADD.FTZ R5, R5, 1 ;  /* 0x3f80000005057421 */ /* 0x008fc80000010000 */
[----:B------:R-:W-:Y:S01]  /*26b0*/  MUFU.EX2 R156, R145 ;  /* 0x00000091009c7308 */ /* 0x000fe20000000800 */
[----:B------:R-:W-:-:S07]  /*26c0*/  FMUL.FTZ R153, R119, -1.4426950216293334961 ;  /* 0xbfb8aa3b77997820 */ /* 0x000fce0000410000 */
[----:B------:R-:W0:Y:S08]  /*26d0*/  MUFU.EX2 R151, R151 ;  /* 0x0000009700977308 */ /* 0x000e300000000800 */
[----:B------:R-:W1:Y:S08]  /*26e0*/  MUFU.RCP R145, R142 ;  /* 0x0000008e00917308 */ /* 0x000e700000001000 */
[----:B------:R-:W-:Y:S08]  /*26f0*/  MUFU.EX2 R150, R149 ;  /* 0x0000009500967308 */ /* 0x000ff00000000800 */
[----:B------:R-:W-:Y:S08]  /*2700*/  MUFU.RCP R149, R4 ;  /* 0x0000000400957308 */ /* 0x000ff00000001000 */
[----:B------:R-:W-:Y:S08]  /*2710*/  MUFU.RCP R161, R147 ;  /* 0x0000009300a17308 */ /* 0x000ff00000001000 */
[----:B------:R-:W-:Y:S08]  /*2720*/  MUFU.RCP R159, R144 ;  /* 0x00000090009f7308 */ /* 0x000ff00000001000 */
[----:B------:R-:W-:Y:S01]  /*2730*/  MUFU.RCP R130, R130 ;  /* 0x0000008200827308 */ /* 0x000fe20000001000 */
[----:B------:R-:W-:Y:S04]  /*2740*/  STS [R32], R15 ;  /* 0x0000000f20007388 */ /* 0x000fe80000000800 */
[----:B--2---:R-:W-:Y:S04]  /*2750*/  STS [R33+0x80], R14 ;  /* 0x0000800e21007388 */ /* 0x004fe80000000800 */
        /* <DEDUP_REMOVED lines=16> */
[----:B------:R-:W1:Y:S04]  /*2860*/  LDS R135, [R48+0x10] ;  /* 0x0000100030877984 */ /* 0x000e680000000800 */
[----:B------:R-:W1:Y:S04]  /*2870*/  LDS R131, [R48] ;  /* 0x0000000030837984 */ /* 0x000e680000000800 */
[----:B------:R-:W1:Y:S01]  /*2880*/  LDS R139, [R48+0x8] ;  /* 0x00000800308b7984 */ /* 0x000e620000000800 */
[----:B--2---:R2:W1:Y:S03]  /*2890*/  MUFU.RCP R132, R143 ;  /* 0x0000008f00847308 */ /* 0x0044660000001000 */
[----:B------:R-:W1:Y:S04]  /*28a0*/  LDS R137, [R48+0xc] ;  /* 0x00000c0030897984 */ /* 0x000e680000000800 */
[----:B------:R-:W-:Y:S04]  /*28b0*/  LDS R141, [R48+0x18] ;  /* 0x00001800308d7984 */ /* 0x000fe80000000800 */
[----:B--2---:R-:W2:Y:S01]  /*28c0*/  LDS R143, [R48+0x14] ;  /* 0x00001400308f7984 */ /* 0x004ea20000000800 */
[----:B---3--:R-:W-:-:S03]  /*28d0*/  FADD.FTZ R3, -R133, 1 ;  /* 0x3f80000085037421 */ /* 0x008fc60000010100 */
[----:B------:R-:W3:Y:S01]  /*28e0*/  LDS R147, [R48+0x1c] ;  /* 0x00001c0030937984 */ /* 0x000ee20000000800 */
[----:B0-----:R0:W-:Y:S01]  /*28f0*/  MUFU.RCP R134, R5 ;  /* 0x0000000500867308 */ /* 0x0011e20000001000 */
[----:B----4-:R-:W-:-:S07]  /*2900*/  FADD.FTZ R2, -R128, 1 ;  /* 0x3f80000080027421 */ /* 0x010fce0000010100 */
[----:B------:R-:W4:Y:S01]  /*2910*/  MUFU.EX2 R148, R148 ;  /* 0x0000009400947308 */ /* 0x000f220000000800 */
[----:B------:R-:W-:Y:S01]  /*2920*/  FADD.FTZ R142, R151, 1 ;  /* 0x3f800000978e7421 */ /* 0x000fe20000010000 */
[----:B-1----:R-:W-:Y:S01]  /*2930*/  FADD.FTZ R15, -R145, 1 ;  /* 0x3f800000910f7421 */ /* 0x002fe20000010100 */
[----:B------:R-:W-:Y:S01]  /*2940*/  FMUL.FTZ R4, R70, R129 ;  /* 0x0000008146047220 */ /* 0x000fe20000410000 */
[----:B0-----:R-:W-:Y:S01]  /*2950*/  FFMA.FTZ R5, R126, R3, 1 ;  /* 0x3f8000007e057423 */ /* 0x001fe20000010003 */
[----:B------:R-:W-:Y:S02]  /*2960*/  LDS R155, [R48+0x28] ;  /* 0x00002800309b7984 */ /* 0x000fe40000000800 */
[----:B------:R-:W-:Y:S01]  /*2970*/  FMUL.FTZ R4, R133, R4 ;  /* 0x0000000485047220 */ /* 0x000fe20000410000 */
[----:B------:R0:W1:Y:S01]  /*2980*/  MUFU.EX2 R154, R153 ;  /* 0x00000099009a7308 */ /* 0x0000620000000800 */
[----:B------:R-:W-:Y:S01]  /*2990*/  FMUL.FTZ R165, R76, R135 ;  /* 0x000000874ca57220 */ /* 0x000fe20000410000 */
[----:B------:R-:W-:Y:S01]  /*29a0*/  FFMA.FTZ R2, R127, R2, 1 ;  /* 0x3f8000007f027423 */ /* 0x000fe20000010002 */
[----:B------:R-:W-:Y:S01]  /*29b0*/  FMUL.FTZ R5, R4, R5 ;  /* 0x0000000504057220 */ /* 0x000fe20000410000 */
[----:B------:R-:W-:Y:S01]  /*29c0*/  FADD.FTZ R4, -R132, 1 ;  /* 0x3f80000084047421 */ /* 0x000fe20000010100 */
[----:B------:R-:W-:Y:S01]  /*29d0*/  FMUL.FTZ R3, R0, R131 ;  /* 0x0000008300037220 */ /* 0x000fe20000410000 */
[----:B------:R-:W-:Y:S01]  /*29e0*/  FMUL.FTZ R165, R132, R165 ;  /* 0x000000a584a57220 */ /* 0x000fe20000410000 */
[----:B------:R-:W-:Y:S01]  /*29f0*/  FMUL.FTZ R152, R118, -1.4426950216293334961 ;  /* 0xbfb8aa3b76987820 */ /* 0x000fe20000410000 */
[----:B------:R-:W-:Y:S01]  /*2a00*/  LDS R151, [R48+0x20] ;  /* 0x0000200030977984 */ /* 0x000fe20000000800 */
[----:B------:R-:W-:-:S03]  /*2a10*/  FFMA.FTZ R14, R123, R4, 1 ;  /* 0x3f8000007b0e7423 */ /* 0x000fc60000010004 */
[----:B0-----:R-:W0:Y:S01]  /*2a20*/  LDS R153, [R48+0x24] ;  /* 0x0000240030997984 */ /* 0x001e220000000800 */
[----:B------:R-:W-:Y:S01]  /*2a30*/  FMUL.FTZ R3, R128, R3 ;  /* 0x0000000380037220 */ /* 0x000fe20000410000 */
[----:B------:R-:W-:Y:S02]  /*2a40*/  FMUL.FTZ R175, R165, R14 ;  /* 0x0000000ea5af7220 */ /* 0x000fe40000410000 */
[----:B------:R-:W0:Y:S01]  /*2a50*/  LDS R157, [R48+0x2c] ;  /* 0x00002c00309d7984 */ /* 0x000e220000000800 */
[----:B------:R-:W-:Y:S01]  /*2a60*/  FMUL.FTZ R3, R3, R2 ;  /* 0x0000000203037220 */ /* 0x000fe20000410000 */
[----:B------:R-:W-:Y:S01]  /*2a70*/  FFMA.FTZ R17, R124, R15, 1 ;  /* 0x3f8000007c117423 */ /* 0x000fe2000001000f */
[----:B------:R-:W-:Y:S01]  /*2a80*/  FADD.FTZ R165, -R149, 1 ;  /* 0x3f80000095a57421 */ /* 0x000fe20000010100 */
[----:B------:R-:W-:Y:S01]  /*2a90*/  FADD.FTZ R167, -R159, 1 ;  /* 0x3f8000009fa77421 */ /* 0x000fe20000010100 */
[----:B------:R-:W-:Y:S01]  /*2aa0*/  FADD.FTZ R2, -R130, 1 ;  /* 0x3f80000082027421 */ /* 0x000fe20000010100 */
[----:B------:R-:W-:Y:S01]  /*2ab0*/  FMUL.FTZ R15, R72, R139 ;  /* 0x0000008b480f7220 */ /* 0x000fe20000410000 */
[----:B------:R-:W3:Y:S01]  /*2ac0*/  MUFU.EX2 R152, R152 ;  /* 0x0000009800987308 */ /* 0x000ee20000000800 */
[----:B----4-:R-:W-:Y:S01]  /*2ad0*/  FADD.FTZ R138, R148, 1 ;  /* 0x3f800000948a7421 */ /* 0x010fe20000010000 */
[----:B------:R-:W-:Y:S01]  /*2ae0*/  FFMA.FTZ R2, R125, R2, 1 ;  /* 0x3f8000007d027423 */ /* 0x000fe20000010002 */
[----:B------:R-:W-:Y:S01]  /*2af0*/  FMUL.FTZ R15, R130, R15 ;  /* 0x0000000f820f7220 */ /* 0x000fe20000410000 */
[----:B------:R-:W-:Y:S01]  /*2b00*/  FFMA.FTZ R173, R122, R165, 1 ;  /* 0x3f8000007aad7423 */ /* 0x000fe200000100a5 */
[----:B------:R-:W-:Y:S01]  /*2b10*/  FFMA.FTZ R181, R112, R167, 1 ;  /* 0x3f80000070b57423 */ /* 0x000fe200000100a7 */
[----:B------:R-:W4:Y:S01]  /*2b20*/  LDS R165, [R48+0x30] ;  /* 0x0000300030a57984 */ /* 0x000f220000000800 */
[----:B------:R-:W-:-:S03]  /*2b30*/  FMUL.FTZ R15, R15, R2 ;  /* 0x000000020f0f7220 */ /* 0x000fc60000410000 */
[----:B------:R-:W4:Y:S04]  /*2b40*/  LDS R167, [R48+0x34] ;  /* 0x0000340030a77984 */ /* 0x000f280000000800 */
[----:B------:R-:W4:Y:S04]  /*2b50*/  LDS R169, [R48+0x38] ;  /* 0x0000380030a97984 */ /* 0x000f280000000800 */
[----:B------:R-:W4:Y:S01]  /*2b60*/  LDS R140, [R48+0x3c] ;  /* 0x00003c00308c7984 */ /* 0x000f220000000800 */
[----:B------:R-:W-:Y:S01]  /*2b70*/  FADD.FTZ R150, R150, 1 ;  /* 0x3f80000096967421 */ /* 0x000fe20000010000 */
[----:B------:R-:W0:Y:S01]  /*2b80*/  MUFU.RCP R138, R138 ;  /* 0x0000008a008a7308 */ /* 0x000e220000001000 */
[----:B------:R-:W-:Y:S01]  /*2b90*/  FADD.FTZ R2, -R134, 1 ;  /* 0x3f80000086027421 */ /* 0x000fe20000010100 */
[----:B------:R-:W-:Y:S01]  /*2ba0*/  FMUL.FTZ R4, R74, R137 ;  /* 0x000000894a047220 */ /* 0x000fe20000410000 */
[----:B------:R-:W-:Y:S01]  /*2bb0*/  FADD.FTZ R136, R146, 1 ;  /* 0x3f80000092887421 */ /* 0x000fe20000010000 */
[----:B-1----:R-:W-:Y:S01]  /*2bc0*/  FADD.FTZ R144, R154, 1 ;  /* 0x3f8000009a907421 */ /* 0x002fe20000010000 */
[----:B------:R-:W-:Y:S01]  /*2bd0*/  FFMA.FTZ R179, R121, R2, 1 ;  /* 0x3f80000079b37423 */ /* 0x000fe20000010002 */
[----:B--2---:R-:W-:Y:S01]  /*2be0*/  FMUL.FTZ R2, R78, R143 ;  /* 0x0000008f4e027220 */ /* 0x004fe20000410000 */
[----:B------:R-:W-:Y:S01]  /*2bf0*/  FMUL.FTZ R177, R80, R141 ;  /* 0x0000008d50b17220 */ /* 0x000fe20000410000 */
[----:B------:R-:W1:Y:S01]  /*2c00*/  MUFU.RCP R163, R150 ;  /* 0x0000009600a37308 */ /* 0x000e620000001000 */
[----:B------:R-:W-:Y:S01]  /*2c10*/  FMUL.FTZ R4, R145, R4 ;  /* 0x0000000491047220 */ /* 0x000fe20000410000 */
[----:B------:R-:W-:Y:S01]  /*2c20*/  FMUL.FTZ R2, R149, R2 ;  /* 0x0000000295027220 */ /* 0x000fe20000410000 */
[----:B---3--:R-:W-:Y:S01]  /*2c30*/  FADD.FTZ R152, R152, 1 ;  /* 0x3f80000098987421 */ /* 0x008fe20000010000 */
[----:B------:R-:W-:Y:S01]  /*2c40*/  FADD.FTZ R156, R156, 1 ;  /* 0x3f8000009c9c7421 */ /* 0x000fe20000010000 */
[----:B------:R-:W-:Y:S01]  /*2c50*/  FMUL.FTZ R17, R4, R17 ;  /* 0x0000001104117220 */ /* 0x000fe20000410000 */
[----:B------:R-:W-:Y:S01]  /*2c60*/  FMUL.FTZ R14, R82, R147 ;  /* 0x00000093520e7220 */ /* 0x000fe20000410000 */
[----:B------:R-:W-:Y:S01]  /*2c70*/  FADD.FTZ R183, -R161, 1 ;  /* 0x3f800000a1b77421 */ /* 0x000fe20000010100 */
[----:B------:R-:W2:Y:S01]  /*2c80*/  MUFU.RCP R136, R136 ;  /* 0x0000008800887308 */ /* 0x000ea20000001000 */
[----:B------:R-:W-:Y:S01]  /*2c90*/  FMUL.FTZ R4, R134, R177 ;  /* 0x000000b186047220 */ /* 0x000fe20000410000 */
[----:B------:R-:W-:Y:S01]  /*2ca0*/  FMUL.FTZ R177, R2, R173 ;  /* 0x000000ad02b17220 */ /* 0x000fe20000410000 */
[----:B------:R-:W-:Y:S01]  /*2cb0*/  FMUL.FTZ R14, R159, R14 ;  /* 0x0000000e9f0e7220 */ /* 0x000fe20000410000 */
[----:B------:R-:W-:Y:S01]  /*2cc0*/  BAR.SYNC.DEFER_BLOCKING 0x0 ;  /* 0x0000000000007b1d */ /* 0x000fe20000010000 */
[----:B------:R-:W-:Y:S01]  /*2cd0*/  FMUL.FTZ R179, R4, R179 ;  /* 0x000000b304b37220 */ /* 0x000fe20000410000 */
[----:B0-----:R-:W-:-:S04]  /*2ce0*/  FADD.FTZ R4, -R138, 1 ;  /* 0x3f8000008a047421 */ /* 0x001fc80000010100 */
[----:B------:R-:W0:Y:S01]  /*2cf0*/  MUFU.RCP R171, R152 ;  /* 0x0000009800ab7308 */ /* 0x000e220000001000 */
[----:B------:R-:W-:-:S07]  /*2d00*/  FMUL.FTZ R181, R14, R181 ;  /* 0x000000b50eb57220 */ /* 0x000fce0000410000 */
[----:B------:R-:W3:Y:S01]  /*2d10*/  MUFU.RCP R144, R144 ;  /* 0x0000009000907308 */ /* 0x000ee20000001000 */
[----:B-1----:R-:W-:-:S07]  /*2d20*/  FADD.FTZ R187, -R163, 1 ;  /* 0x3f800000a3bb7421 */ /* 0x002fce0000010100 */
[----:B------:R-:W1:Y:S01]  /*2d30*/  MUFU.RCP R173, R156 ;  /* 0x0000009c00ad7308 */ /* 0x000e620000001000 */
[----:B------:R-:W-:Y:S01]  /*2d40*/  FFMA.FTZ R14, R115, R4, 1 ;  /* 0x3f800000730e7423 */ /* 0x000fe20000010004 */
[----:B------:R-:W-:-:S06]  /*2d50*/  FMUL.FTZ R4, R86, R153 ;  /* 0x0000009956047220 */ /* 0x000fcc0000410000 */
[----:B------:R-:W4:Y:S01]  /*2d60*/  MUFU.RCP R142, R142 ;  /* 0x0000008e008e7308 */ /* 0x000f220000001000 */
[----:B------:R-:W-:Y:S01]  /*2d70*/  FFMA.FTZ R189, R116, R187, 1 ;  /* 0x3f80000074bd7423 */ /* 0x000fe200000100bb */
[----:B------:R-:W-:Y:S01]  /*2d80*/  FFMA.FTZ R185, R114, R183, 1 ;  /* 0x3f80000072b97423 */ /* 0x000fe200000100b7 */
[----:B------:R-:W-:Y:S01]  /*2d90*/  FMUL.FTZ R187, R88, R155 ;  /* 0x0000009b58bb7220 */ /* 0x000fe20000410000 */
[----:B------:R-:W-:Y:S01]  /*2da0*/  FMUL.FTZ R4, R161, R4 ;  /* 0x00000004a1047220 */ /* 0x000fe20000410000 */
[----:B--2---:R-:W-:Y:S01]  /*2db0*/  FADD.FTZ R2, -R136, 1 ;  /* 0x3f80000088027421 */ /* 0x004fe20000010100 */
[----:B------:R-:W-:Y:S01]  /*2dc0*/  FMUL.FTZ R183, R84, R151 ;  /* 0x0000009754b77220 */ /* 0x000fe20000410000 */
[----:B------:R-:W-:Y:S01]  /*2dd0*/  FMUL.FTZ R16, R90, R157 ;  /* 0x0000009d5a107220 */ /* 0x000fe20000410000 */
[----:B------:R-:W-:Y:S01]  /*2de0*/  FMUL.FTZ R187, R138, R187 ;  /* 0x000000bb8abb7220 */ /* 0x000fe20000410000 */
[----:B------:R-:W-:Y:S01]  /*2df0*/  FMUL.FTZ R185, R4, R185 ;  /* 0x000000b904b97220 */ /* 0x000fe20000410000 */
[----:B------:R-:W-:Y:S01]  /*2e00*/  FFMA.FTZ R2, R113, R2, 1 ;  /* 0x3f80000071027423 */ /* 0x000fe20000010002 */
[----:B------:R-:W-:Y:S01]  /*2e10*/  FMUL.FTZ R183, R136, R183 ;  /* 0x000000b788b77220 */ /* 0x000fe20000410000 */
[----:B------:R-:W-:Y:S01]  /*2e20*/  FMUL.FTZ R16, R163, R16 ;  /* 0x00000010a3107220 */ /* 0x000fe20000410000 */
[----:B0-----:R-:W-:Y:S01]  /*2e30*/  FADD.FTZ R191, -R171, 1 ;  /* 0x3f800000abbf7421 */ /* 0x001fe20000010100 */
[----:B---3--:R-:W-:Y:S01]  /*2e40*/  FADD.FTZ R4, -R144, 1 ;  /* 0x3f80000090047421 */ /* 0x008fe20000010100 */
[----:B-1----:R-:W-:Y:S01]  /*2e50*/  FADD.FTZ R195, -R173, 1 ;  /* 0x3f800000adc37421 */ /* 0x002fe20000010100 */
        /* <DEDUP_REMOVED lines=21> */
[----:B------:R-:W-:Y:S04]  /*2fb0*/  STS [R48], R3 ;  /* 0x0000000330007388 */ /* 0x000fe80000000800 */
[----:B------:R-:W-:Y:S04]  /*2fc0*/  STS [R48+0x4], R5 ;  /* 0x0000040530007388 */ /* 0x000fe80000000800 */
[----:B------:R0:W-:Y:S04]  /*2fd0*/  STS [R48+0x8], R15 ;  /* 0x0000080f30007388 */ /* 0x0001e80000000800 */
[----:B------:R1:W-:Y:S04]  /*2fe0*/  STS [R48+0xc], R17 ;  /* 0x00000c1130007388 */ /* 0x0003e80000000800 */
[----:B------:R-:W-:Y:S01]  /*2ff0*/  STS [R48+0x10], R175 ;  /* 0x000010af30007388 */ /* 0x000fe20000000800 */
        /* <DEDUP_REMOVED lines=31> */
[----:B------:R-:W2:Y:S01]  /*31f0*/  LDS R146, [UR5+0x840] ;  /* 0x00084005ff927984 */ /* 0x000ea20008000800 */
[----:B0-----:R-:W-:-:S02]  /*3200*/  IMAD R4, R14, UR16, RZ ;  /* 0x000000100e047c24 */ /* 0x001fc4000f8e02ff */
[----:B------:R-:W-:Y:S01]  /*3210*/  IMAD.WIDE.U32 R2, R14, UR17, RZ ;  /* 0x000000110e027c25 */ /* 0x000fe2000f8e00ff */
[----:B------:R-:W-:Y:S03]  /*3220*/  BSSY B0, `(.L_x_6833) ;  /* 0x0000012000007945 */ /* 0x000fe60003800000 */
[----:B-1----:R-:W-:Y:S01]  /*3230*/  IMAD R17, R15, UR17, R4 ;  /* 0x000000110f117c24 */ /* 0x002fe2000f8e0204 */
[----:B------:R-:W-:-:S04]  /*3240*/  IADD3 R4, P2, R29, R6, RZ ;  /* 0x000000061d047210 */ /* 0x000fc80007f5e0ff */
[----:B------:R-:W-:Y:S02]  /*3250*/  IADD3 R207, R3, R17, RZ ;  /* 0x0000001103cf7210 */ /* 0x000fe40007ffe0ff */
[----:B------:R-:W-:Y:S02]  /*3260*/  IADD3.X R5, R30, R7, RZ, P2, !PT ;  /* 0x000000071e057210 */ /* 0x000fe400017fe4ff */
        /* <DEDUP_REMOVED lines=13> */
.L_x_6834:
[----:B------:R-:W-:Y:S05]  /*3340*/  BSYNC B0 ;  /* 0x0000000000007941 */ /* 0x000fea0003800000 */
.L_x_6833:
        /* <DEDUP_REMOVED lines=10> */
[----:B------:R-:W-:Y:S01]  /*33f0*/  LEA R15, P2, R29, UR6, 0x2 ;  /* 0x000000061d0f7c11 */ /* 0x000fe2000f8410ff */
[----:B------:R-:W-:Y:S01]  /*3400*/  FMUL.FTZ R126, R126, R133 ;  /* 0x000000857e7e7220 */ /* 0x000fe20000410000 */
[----:B------:R-:W-:Y:S01]  /*3410*/  IADD3 R14, P3, R66, R2, RZ ;  /* 0x00000002420e7210 */ /* 0x000fe20007f7e0ff */
[----:B------:R-:W-:Y:S01]  /*3420*/  FMUL.FTZ R125, R125, R130 ;  /* 0x000000827d7d7220 */ /* 0x000fe20000410000 */
[----:B------:R-:W-:Y:S01]  /*3430*/  LEA.HI.X R16, R29, UR7, R30, 0x2, P2 ;  /* 0x000000071d107c11 */ /* 0x000fe200090f141e */
[----:B------:R-:W-:Y:S01]  /*3440*/  ULDC.64 UR6, c[0x0][0x320] ;  /* 0x0000c80000067ab9 */ /* 0x000fe20000000a00 */
        /* <DEDUP_REMOVED lines=79> */
[----:B------:R-:W0:Y:S01]  /*3940*/  LDC.64 R16, c[0x0][0x2c0] ;  /* 0x0000b000ff107b82 */ /* 0x000e220000000a00 */
[----:B------:R-:W-:Y:S01]  /*3950*/  BSSY B0, `(.L_x_6836) ;  /* 0x0000037000007945 */ /* 0x000fe20003800000 */
[----:B------:R-:W-:Y:S04]  /*3960*/  STS [R48], R127 ;  /* 0x0000007f30007388 */ /* 0x000fe80000000800 */
[----:B------:R-:W-:Y:S04]  /*3970*/  STS [R48+0x4], R129 ;  /* 0x0000048130007388 */ /* 0x000fe80000000800 */
[----:B------:R-:W-:Y:S04]  /*3980*/  STS [R48+0x8], R125 ;  /* 0x0000087d30007388 */ /* 0x000fe80000000800 */
[----:B------:R-:W-:Y:S04]  /*3990*/  STS [R48+0xc], R137 ;  /* 0x00000c8930007388 */ /* 0x000fe80000000800 */
[----:B------:R-:W-:Y:S01]  /*39a0*/  STS [R48+0x10], R123 ;  /* 0x0000107b30007388 */ /* 0x000fe20000000800 */
[----:B0-----:R-:W-:-:S03]  /*39b0*/  IMAD R14, R16, UR16, RZ ;  /* 0x00000010100e7c24 */ /* 0x001fc6000f8e02ff */
[----:B------:R-:W-:Y:S01]  /*39c0*/  STS [R48+0x14], R143 ;  /* 0x0000148f30007388 */ /* 0x000fe20000000800 */
[----:B------:R-:W-:-:S03]  /*39d0*/  IMAD R17, R17, UR17, R14 ;  /* 0x0000001111117c24 */ /* 0x000fc6000f8e020e */
        /* <DEDUP_REMOVED lines=11> */
[----:B------:R-:W-:Y:S01]  /*3a90*/  LDS R121, [R32] ;  /* 0x0000000020797984 */ /* 0x000fe20000000800 */
[----:B0-----:R-:W-:-:S03]  /*3aa0*/  IMAD.WIDE.U32 R2, R16, UR17, RZ ;  /* 0x0000001110027c25 */ /* 0x001fc6000f8e00ff */
        /* <DEDUP_REMOVED lines=25> */
[----:B------:R-:W-:-:S04]  /*3c40*/  IMAD.WIDE.U32 R14, R16, UR17, R14 ;  /* 0x00000011100e7c25 */ /* 0x000fc8000f8e000e */
[----:B------:R-:W-:Y:S01]  /*3c50*/  IMAD R111, R20, UR21, R111 ;  /* 0x00000015146f7c24 */ /* 0x000fe2000f8e026f */
[----:B------:R-:W-:-:S03]  /*3c60*/  IADD3 R15, R17, R15, RZ ;  /* 0x0000000f110f7210 */ /* 0x000fc60007ffe0ff */
[----:B------:R-:W-:-:S05]  /*3c70*/  IMAD.WIDE.U32 R14, R20, UR20, R14 ;  /* 0x00000014140e7c25 */ /* 0x000fca000f8e000e */
[----:B------:R-:W-:Y:S02]  /*3c80*/  IADD3 R15, R15, R111, RZ ;  /* 0x0000006f0f0f7210 */ /* 0x000fe40007ffe0ff */
[----:B------:R-:W-:-:S04]  /*3c90*/  LEA R16, P0, R14, UR6, 0x2 ;  /* 0x000000060e107c11 */ /* 0x000fc8000f8010ff */
[----:B------:R-:W-:-:S05]  /*3ca0*/  LEA.HI.X R17, R14, UR7, R15, 0x2, P0 ;  /* 0x000000070e117c11 */ /* 0x000fca00080f140f */
[----:B------:R0:W-:Y:S04]  /*3cb0*/  STG.E desc[UR14][R16.64], R121 ;  /* 0x0000007910007986 */ /* 0x0001e8000c10190e */
.L_x_6837:
[----:B------:R-:W-:Y:S05]  /*3cc0*/  BSYNC B0 ;  /* 0x0000000000007941 */ /* 0x000fea0003800000 */
.L_x_6836:
[----:B------:R-:W-:Y:S01]  /*3cd0*/  MOV R3, R145 ;  /* 0x0000009100037202 */ /* 0x000fe20000000f00 */
[----:B------:R-:W-:Y:S01]  /*3ce0*/  ULDC.64 UR20, c[0x0][0x2c8] ;  /* 0x0000b20000147ab9 */ /* 0x000fe20000000a00 */
[-C--:B------:R-:W-:Y:S01]  /*3cf0*/  ISETP.GE.AND P4, PT, R109, R112.reuse, PT ;  /* 0x000000706d00720c */ /* 0x080fe20003f86270 */
[----:B------:R-:W-:Y:S01]  /*3d00*/  IMAD R15, R21, UR20, RZ ;  /* 0x00000014150f7c24 */ /* 0x000fe2000f8e02ff */
[-C--:B------:R-:W-:Y:S01]  /*3d10*/  ISETP.GE.AND P3, PT, R110, R112.reuse, PT ;  /* 0x000000706e00720c */ /* 0x080fe20003f66270 */
[----:B------:R-:W-:Y:S01]  /*3d20*/  IMAD.WIDE.U32 R2, R20, UR20, R2 ;  /* 0x0000001414027c25 */ /* 0x000fe2000f8e0002 */
[-C--:B------:R-:W-:Y:S02]  /*3d30*/  ISETP.GE.AND P6, PT, R105, R112.reuse, PT ;  /* 0x000000706900720c */ /* 0x080fe40003fc6270 */
[----:B------:R-:W-:Y:S01]  /*3d40*/  ISETP.GE.AND P5, PT, R106, R112, PT ;  /* 0x000000706a00720c */ /* 0x000fe20003fa6270 */
[----:B0-----:R-:W-:Y:S01]  /*3d50*/  IMAD R17, R20, UR21, R15 ;  /* 0x0000001514117c24 */ /* 0x001fe2000f8e020f */
[----:B------:R-:W-:-:S02]  /*3d60*/  IADD3 R14, P2, R66, R2, RZ ;  /* 0x00000002420e7210 */ /* 0x000fc40007f5e0ff */
[----:B------:R-:W-:Y:S02]  /*3d70*/  LEA R15, P0, R29, UR6, 0x2 ;  /* 0x000000061d0f7c11 */ /* 0x000fe4000f8010ff */
        /* <DEDUP_REMOVED lines=30> */
.L_x_6835:
[----:B01----:R-:W-:Y:S01]  /*3f60*/  FFMA.FTZ R2, R50, R0, R25 ;  /* 0x0000000032027223 */ /* 0x003fe20000010019 */
[----:B------:R-:W0:Y:S01]  /*3f70*/  LDC R14, c[0x0][0x21c] ;  /* 0x00008700ff0e7b82 */ /* 0x000e220000000800 */
[----:B------:R-:W-:Y:S01]  /*3f80*/  HFMA2.MMA R183, -RZ, RZ, 0, 0 ;  /* 0x00000000ffb77435 */ /* 0x000fe200000001ff */
[-C--:B-----5:R-:W-:Y:S01]  /*3f90*/  FMUL.FTZ R161, R0, R23.reuse ;  /* 0x0000001700a17220 */ /* 0x0a0fe20000410000 */
[----:B------:R-:W-:Y:S01]  /*3fa0*/  FFMA.FTZ R2, R49, R70, R2 ;  /* 0x0000004631027223 */ /* 0x000fe20000010002 */
[----:B------:R-:W-:Y:S01]  /*3fb0*/  HFMA2.MMA R127, -RZ, RZ, 0, 0 ;  /* 0x00000000ff7f7435 */ /* 0x000fe200000001ff */
[-C--:B------:R-:W-:Y:S01]  /*3fc0*/  FMUL.FTZ R159, R70, R23.reuse ;  /* 0x00000017469f7220 */ /* 0x080fe20000410000 */
[----:B------:R-:W-:Y:S01]  /*3fd0*/  HFMA2.MMA R123, -RZ, RZ, 0, 0 ;  /* 0x00000000ff7b7435 */ /* 0x000fe200000001ff */
        /* <DEDUP_REMOVED lines=11> */
[-C--:B------:R-:W-:Y:S01]  /*4090*/  FMUL.FTZ R151, R78, R23.reuse ;  /* 0x000000174e977220 */ /* 0x080fe20000410000 */
[----:B------:R-:W-:Y:S01]  /*40a0*/  FFMA.FTZ R2, R54, R78, R3 ;  /* 0x0000004e36027223 */ /* 0x000fe20000010003 */
[-C--:B------:R-:W-:Y:S01]  /*40b0*/  FMUL.FTZ R149, R80, R23.reuse ;  /* 0x0000001750957220 */ /* 0x080fe20000410000 */
[-C--:B------:R-:W-:Y:S01]  /*40c0*/  FMUL.FTZ R147, R82, R23.reuse ;  /* 0x0000001752937220 */ /* 0x080fe20000410000 */
[-C--:B------:R-:W-:Y:S01]  /*40d0*/  FMUL.FTZ R145, R84, R23.reuse ;  /* 0x0000001754917220 */ /* 0x080fe20000410000 */
[----:B------:R-:W-:Y:S01]  /*40e0*/  FFMA.FTZ R3, R55, R80, R2 ;  /* 0x0000005037037223 */ /* 0x000fe20000010002 */
[----:B0-----:R-:W-:Y:S01]  /*40f0*/  ISETP.GE.AND P0, PT, R14, 0x1, PT ;  /* 0x000000010e00780c */ /* 0x001fe20003f06270 */
[-C--:B------:R-:W-:Y:S01]  /*4100*/  FMUL.FTZ R143, R86, R23.reuse ;  /* 0x00000017568f7220 */ /* 0x080fe20000410000 */
[-C--:B------:R-:W-:Y:S01]  /*4110*/  FMUL.FTZ R141, R88, R23.reuse ;  /* 0x00000017588d7220 */ /* 0x080fe20000410000 */
[----:B------:R-:W-:Y:S01]  /*4120*/  FFMA.FTZ R2, R56, R82, R3 ;  /* 0x0000005238027223 */ /* 0x000fe20000010003 */
[-C--:B------:R-:W-:Y:S01]  /*4130*/  FMUL.FTZ R139, R90, R23.reuse ;  /* 0x000000175a8b7220 */ /* 0x080fe20000410000 */
[-C--:B------:R-:W-:Y:S01]  /*4140*/  FMUL.FTZ R137, R92, R23.reuse ;  /* 0x000000175c897220 */ /* 0x080fe20000410000 */
[-C--:B------:R-:W-:Y:S01]  /*4150*/  FMUL.FTZ R135, R94, R23.reuse ;  /* 0x000000175e877220 */ /* 0x080fe20000410000 */
[----:B------:R-:W-:Y:S01]  /*4160*/  FFMA.FTZ R3, R57, R84, R2 ;  /* 0x0000005439037223 */ /* 0x000fe20000010002 */
[-C--:B------:R-:W-:Y:S01]  /*4170*/  FMUL.FTZ R133, R96, R23.reuse ;  /* 0x0000001760857220 */ /* 0x080fe20000410000 */
[----:B------:R-:W-:Y:S01]  /*4180*/  FMUL.FTZ R131, R97, R23 ;  /* 0x0000001761837220 */ /* 0x000fe20000410000 */
[----:B------:R-:W-:Y:S01]  /*4190*/  MOV R129, RZ ;  /* 0x000000ff00817202 */ /* 0x000fe20000000f00 */
[----:B------:R-:W-:Y:S01]  /*41a0*/  FFMA.FTZ R2, R58, R86, R3 ;  /* 0x000000563a027223 */ /* 0x000fe20000010003 */
[----:B------:R-:W-:-:S02]  /*41b0*/  MOV R125, RZ ;  /* 0x000000ff007d7202 */ /* 0x000fc40000000f00 */
[----:B------:R-:W-:Y:S01]  /*41c0*/  MOV R121, RZ ;  /* 0x000000ff00797202 */ /* 0x000fe20000000f00 */
[----:B------:R-:W-:Y:S01]  /*41d0*/  FFMA.FTZ R3, R59, R88, R2 ;  /* 0x000000583b037223 */ /* 0x000fe20000010002 */
[----:B------:R-:W-:Y:S02]  /*41e0*/  MOV R117, RZ ;  /* 0x000000ff00757202 */ /* 0x000fe40000000f00 */
[----:B------:R-:W-:Y:S01]  /*41f0*/  MOV R113, RZ ;  /* 0x000000ff00717202 */ /* 0x000fe20000000f00 */
[----:B------:R-:W-:Y:S01]  /*4200*/  FFMA.FTZ R2, R60, R90, R3 ;  /* 0x0000005a3c027223 */ /* 0x000fe20000010003 */
[----:B------:R-:W-:Y:S02]  /*4210*/  MOV R109, RZ ;  /* 0x000000ff006d7202 */ /* 0x000fe40000000f00 */
[----:B------:R-:W-:Y:S01]  /*4220*/  MOV R105, RZ ;  /* 0x000000ff00697202 */ /* 0x000fe20000000f00 */
[----:B------:R-:W-:Y:S01]  /*4230*/  FFMA.FTZ R3, R61, R92, R2 ;  /* 0x0000005c3d037223 */ /* 0x000fe20000010002 */
[----:B------:R-:W-:-:S03]  /*4240*/  MOV R101, RZ ;  /* 0x000000ff00657202 */ /* 0x000fc60000000f00 */
[----:B------:R-:W-:-:S04]  /*4250*/  FFMA.FTZ R2, R62, R94, R3 ;  /* 0x0000005e3e027223 */ /* 0x000fc80000010003 */
[----:B------:R-:W-:-:S04]  /*4260*/  FFMA.FTZ R25, R63, R96, R2 ;  /* 0x000000603f197223 */ /* 0x000fc80000010002 */
[----:B------:R-:W-:Y:S01]  /*4270*/  FFMA.FTZ R25, R64, R97, R25 ;  /* 0x0000006140197223 */ /* 0x000fe20000010019 */
[----:B------:R-:W-:Y:S06]  /*4280*/  BAR.SYNC.DEFER_BLOCKING 0x0 ;  /* 0x0000000000007b1d */ /* 0x000fec0000010000 */
[----:B------:R-:W-:Y:S05]  /*4290*/  @!P0 BRA `(.L_x_6838) ;  /* 0x0000002000a88947 */ /* 0x000fea0003800000 */
[C---:B------:R-:W-:Y:S01]  /*42a0*/  IADD3 R3, R31.reuse, -0x2, RZ ;  /* 0xfffffffe1f037810 */ /* 0x040fe20007ffe0ff */
[----:B------:R-:W0:Y:S01]  /*42b0*/  LDC.64 R162, c[0x0][0x2d0] ;  /* 0x0000b400ffa27b82 */ /* 0x000e220000000a00 */
[----:B------:R-:W-:Y:S01]  /*42c0*/  IADD3 R2, R31, -0x1, RZ ;  /* 0xffffffff1f027810 */ /* 0x000fe20007ffe0ff */
[----:B------:R-:W-:Y:S01]  /*42d0*/  ULDC.64 UR6, c[0x0][0x230] ;  /* 0x00008c0000067ab9 */ /* 0x000fe20000000a00 */
[----:B------:R-:W-:Y:S01]  /*42e0*/  ULDC.64 UR20, c[0x0][0x268] ;  /* 0x00009a0000147ab9 */ /* 0x000fe20000000a00 */
[----:B------:R-:W-:Y:S01]  /*42f0*/  IMAD R99, R3, R14, RZ ;  /* 0x0000000e03637224 */ /* 0x000fe200078e02ff */
[----:B------:R-:W-:Y:S01]  /*4300*/  LEA.HI R3, R2, R2, RZ, 0x1 ;  /* 0x0000000202037211 */ /* 0x000fe200078f08ff */
[----:B------:R-:W-:-:S04]  /*4310*/  IMAD.WIDE.U32 R164, R20, UR6, RZ ;  /* 0x0000000614a47c25 */ /* 0x000fc8000f8e00ff */
[--C-:B------:R-:W-:Y:S01]  /*4320*/  FADD.FTZ R104, R93, R22.reuse ;  /* 0x000000165d687221 */ /* 0x100fe20000010000 */
[----:B------:R-:W1:Y:S01]  /*4330*/  LDC.64 R16, c[0x0][0x2d8] ;  /* 0x0000b600ff107b82 */ /* 0x000e620000000a00 */
[----:B------:R-:W-:Y:S01]  /*4340*/  LOP3.LUT R3, R3, 0xfffffe, RZ, 0xc0, !PT ;  /* 0x00fffffe03037812 */ /* 0x000fe200078ec0ff */
[----:B------:R-:W-:Y:S02]  /*4350*/  IMAD R169, R21, UR20, RZ ;  /* 0x0000001415a97c24 */ /* 0x000fe4000f8e02ff */
[----:B------:R-:W-:Y:S01]  /*4360*/  FADD.FTZ R106, R89, R22 ;  /* 0x00000016596a7221 */ /* 0x000fe20000010000 */
[----:B------:R-:W-:Y:S01]  /*4370*/  IMAD.WIDE R98, R99, 0x8, R12 ;  /* 0x0000000863627825 */ /* 0x000fe200078e020c */
[----:B------:R-:W-:-:S03]  /*4380*/  IADD3 R122, R2, -R3, RZ ;  /* 0x80000003027a7210 */ /* 0x000fc60007ffe0ff */
[--C-:B------:R-:W-:Y:S01]  /*4390*/  FADD.FTZ R171, R87, R22.reuse ;  /* 0x0000001657ab7221 */ /* 0x100fe20000010000 */
[--C-:B------:R-:W-:Y:S01]  /*43a0*/  FADD.FTZ R108, R85, R22.reuse ;  /* 0x00000016556c7221 */ /* 0x100fe20000010000 */
[----:B------:R-:W2:Y:S01]  /*43b0*/  LDC.64 R14, c[0x0][0x2e0] ;  /* 0x0000b800ff0e7b82 */ /* 0x000ea20000000a00 */
[----:B------:R-:W-:Y:S02]  /*43c0*/  IMAD R3, R21, UR6, RZ ;  /* 0x0000000615037c24 */ /* 0x000fe4000f8e02ff */
[--C-:B------:R-:W-:Y:S01]  /*43d0*/  FADD.FTZ R173, R83, R22.reuse ;  /* 0x0000001653ad7221 */ /* 0x100fe20000010000 */
[C---:B------:R-:W-:Y:S02]  /*43e0*/  IMAD R169, R20.reuse, UR21, R169 ;  /* 0x0000001514a97c24 */ /* 0x040fe4000f8e02a9 */
[--C-:B------:R-:W-:Y:S01]  /*43f0*/  FADD.FTZ R110, R81, R22.reuse ;  /* 0x00000016516e7221 */ /* 0x100fe20000010000 */
[----:B------:R-:W-:Y:S01]  /*4400*/  IMAD R3, R20, UR7, R3 ;  /* 0x0000000714037c24 */ /* 0x000fe2000f8e0203 */
[----:B------:R-:W-:Y:S01]  /*4410*/  ULDC.64 UR6, c[0x0][0x248] ;  /* 0x0000920000067ab9 */ /* 0x000fe20000000a00 */
[----:B------:R-:W-:Y:S01]  /*4420*/  FADD.FTZ R175, R79, R22 ;  /* 0x000000164faf7221 */ /* 0x000fe20000010000 */
[----:B------:R-:W-:Y:S01]  /*4430*/  IMAD R167, R21, UR6, RZ ;  /* 0x0000000615a77c24 */ /* 0x000fe2000f8e02ff */
[----:B0-----:R-:W-:Y:S01]  /*4440*/  LEA R162, P0, R164, R162, 0x2 ;  /* 0x000000a2a4a27211 */ /* 0x001fe200078010ff */
[----:B------:R-:W-:Y:S01]  /*4450*/  IMAD.WIDE.U32 R18, R20, UR6, RZ ;  /* 0x0000000614127c25 */ /* 0x000fe2000f8e00ff */
[----:B------:R-:W-:Y:S01]  /*4460*/  IADD3 R100, R165, R3, RZ ;  /* 0x00000003a5647210 */ /* 0x000fe20007ffe0ff */
[----:B------:R-:W0:Y:S01]  /*4470*/  LDC R194, c[0x0][0x21c] ;  /* 0x00008700ffc27b82 */ /* 0x000e220000000800 */
[----:B------:R-:W-:Y:S01]  /*4480*/  R2UR UR19, R162 ;  /* 0x00000000a21372ca */ /* 0x000fe200000e0000 */
[----:B------:R-:W-:Y:S01]  /*4490*/  IMAD.WIDE.U32 R2, R20, UR20, RZ ;  /* 0x0000001414027c25 */ /* 0x000fe2000f8e00ff */
[----:B------:R-:W-:-:S03]  /*44a0*/  LEA.HI.X R164, R164, R163, R100, 0x2, P0 ;  /* 0x000000a3a4a47211 */ /* 0x000fc600000f1464 */
[--C-:B------:R-:W-:Y:S01]  /*44b0*/  FADD.FTZ R112, R77, R22.reuse ;  /* 0x000000164d707221 */ /* 0x100fe20000010000 */
[----:B-1----:R-:W-:Y:S01]  /*44c0*/  LEA R163, P0, R18, R16, 0x2 ;  /* 0x0000001012a37211 */ /* 0x002fe200078010ff */
[----:B------:R-:W-:Y:S01]  /*44d0*/  IMAD R167, R20, UR7, R167 ;  /* 0x0000000714a77c24 */ /* 0x000fe2000f8e02a7 */
[----:B------:R-:W-:Y:S01]  /*44e0*/  IADD3 R102, R3, R169, RZ ;  /* 0x000000a903667210 */ /* 0x000fe20007ffe0ff */
[--C-:B------:R-:W-:Y:S01]  /*44f0*/  FADD.FTZ R169, R91, R22.reuse ;  /* 0x000000165ba97221 */ /* 0x100fe20000010000 */
[----:B------:R-:W-:Y:S01]  /*4500*/  R2UR UR20, R164 ;  /* 0x00000000a41472ca */ /* 0x000fe200000e0000 */
[--C-:B------:R-:W-:Y:S01]  /*4510*/  FADD.FTZ R177, R75, R22.reuse ;  /* 0x000000164bb17221 */ /* 0x100fe20000010000 */
[----:B------:R-:W-:Y:S01]  /*4520*/  IADD3 R100, R19, R167, RZ ;  /* 0x000000a713647210 */ /* 0x000fe20007ffe0ff */
[--C-:B------:R-:W-:Y:S01]  /*4530*/  FADD.FTZ R167, R95, R22.reuse ;  /* 0x000000165fa77221 */ /* 0x100fe20000010000 */
[----:B--2---:R-:W-:Y:S01]  /*4540*/  LEA R165, P2, R2, R14, 0x2 ;  /* 0x0000000e02a57211 */ /* 0x004fe200078410ff */
[----:B------:R-:W-:Y:S01]  /*4550*/  FADD.FTZ R114, R73, R22 ;  /* 0x0000001649727221 */ /* 0x000fe20000010000 */
[----:B------:R-:W-:Y:S01]  /*4560*/  LEA.HI.X R100, R18, R17, R100, 0x2, P0 ;  /* 0x0000001112647211 */ /* 0x000fe200000f1464 */
[----:B------:R-:W-:Y:S01]  /*4570*/  FADD.FTZ R179, R71, R22 ;  /* 0x0000001647b37221 */ /* 0x000fe20000010000 */
[----:B------:R-:W-:Y:S01]  /*4580*/  LEA.HI.X R102, R2, R15, R102, 0x2, P2 ;  /* 0x0000000f02667211 */ /* 0x000fe200010f1466 */
[----:B------:R-:W1:Y:S01]  /*4590*/  LDC.64 R16, c[0x0][0x250] ;  /* 0x00009400ff107b82 */ /* 0x000e620000000a00 */
[----:B------:R-:W-:Y:S01]  /*45a0*/  LEA.HI R2, R31, R31, RZ, 0x1 ;  /* 0x0000001f1f027211 */ /* 0x000fe200078f08ff */
[--C-:B------:R-:W-:Y:S01]  /*45b0*/  FADD.FTZ R116, R69, R22.reuse ;  /* 0x0000001645747221 */ /* 0x100fe20000010000 */
[--C-:B------:R-:W-:Y:S01]  /*45c0*/  FADD.FTZ R118, R67, R22.reuse ;  /* 0x0000001643767221 */ /* 0x100fe20000010000 */
[----:B------:R-:W-:Y:S01]  /*45d0*/  FADD.FTZ R181, R65, R22 ;  /* 0x0000001641b57221 */ /* 0x000fe20000010000 */
[----:B------:R-:W-:Y:S01]  /*45e0*/  LOP3.LUT R2, R2, 0x3ffffe, RZ, 0xc0, !PT ;  /* 0x003ffffe02027812 */ /* 0x000fe200078ec0ff */
[----:B------:R-:W-:Y:S01]  /*45f0*/  ULDC.64 UR22, c[0x0][0x238] ;  /* 0x00008e0000167ab9 */ /* 0x000fe20000000a00 */
[----:B------:R-:W-:Y:S01]  /*4600*/  MOV R183, RZ ;  /* 0x000000ff00b77202 */ /* 0x000fe20000000f00 */
[----:B------:R-:W2:Y:S01]  /*4610*/  LDC.64 R14, c[0x0][0x270] ;  /* 0x00009c00ff0e7b82 */ /* 0x000ea20000000a00 */
[----:B------:R-:W-:Y:S01]  /*4620*/  IADD3 R2, R31, -R2, RZ ;  /* 0x800000021f027210 */ /* 0x000fe20007ffe0ff */
[----:B------:R-:W-:Y:S01]  /*4630*/  UMOV UR6, UR5 ;  /* 0x0000000500067c82 */ /* 0x000fe20008000000 */
[----:B------:R-:W-:Y:S01]  /*4640*/  MOV R120, UR5 ;  /* 0x0000000500787c02 */ /* 0x000fe20008000f00 */
[----:B------:R-:W-:Y:S01]  /*4650*/  USHF.L.U64.HI UR7, UR22, 0x2, UR23 ;  /* 0x0000000216077899 */ /* 0x000fe20008010217 */
[----:B------:R-:W-:Y:S01]  /*4660*/  LEA R185, R2, 0xa88, 0xa ;  /* 0x00000a8802b97811 */ /* 0x000fe200078e50ff */
[----:B------:R-:W-:Y:S01]  /*4670*/  UMOV UR4, URZ ;  /* 0x0000003f00047c82 */ /* 0x000fe20008000000 */
[----:B------:R-:W-:Y:S01]  /*4680*/  SHF.L.U32 R122, R122, 0x8, RZ ;  /* 0x000000087a7a7819 */ /* 0x000fe200000006ff */
[----:B------:R-:W-:Y:S01]  /*4690*/  ULDC UR21, c[0x0][0x224] ;  /* 0x0000890000157ab9 */ /* 0x000fe20000000800 */
[----:B-1----:R-:W-:-:S02]  /*46a0*/  SHF.L.U64.HI R17, R16, 0x2, R17 ;  /* 0x0000000210117819 */ /* 0x002fc40000010211 */
[----:B0-2---:R-:W-:-:S07]  /*46b0*/  SHF.L.U64.HI R15, R14, 0x2, R15 ;  /* 0x000000020e0f7819 */ /* 0x005fce000001020f */
.L_x_6843:
[----:B------:R-:W-:Y:S02]  /*46c0*/  MOV R2, UR19 ;  /* 0x0000001300027c02 */ /* 0x000fe40008000f00 */
[----:B------:R-:W-:-:S05]  /*46d0*/  MOV R3, UR20 ;  /* 0x0000001400037c02 */ /* 0x000fca0008000f00 */
        /* <DEDUP_REMOVED lines=16> */
[----:B------:R-:W-:Y:S01]  /*47e0*/  ISETP.NE.AND P0, PT, R180, RZ, PT ;  /* 0x000000ffb400720c */ /* 0x000fe20003f05270 */
        /* <DEDUP_REMOVED lines=62> */
[----:B------:R-:W-:-:S06]  /*4bd0*/  FMUL.FTZ R251, R18, R191 ;  /* 0x000000bf12fb7220 */ /* 0x000fcc0000410000 */
[----:B------:R-:W0:Y:S01]  /*4be0*/  MUFU.EX2 R245, R245 ;  /* 0x000000f500f57308 */ /* 0x000e220000000800 */
[----:B-1----:R-:W-:Y:S01]  /*4bf0*/  FFMA.FTZ R2, R184, R2, R235 ;  /* 0x00000002b8027223 */ /* 0x002fe200000100eb */
[----:B------:R-:W-:Y:S01]  /*4c00*/  FMUL.FTZ R156, R18, R128 ;  /* 0x00000080129c7220 */ /* 0x000fe20000410000 */
[----:B------:R-:W-:-:S05]  /*4c10*/  @P3 LEA R229, R26, UR5, 0x2 ;  /* 0x000000051ae53c11 */ /* 0x000fca000f8e10ff */
[----:B------:R-:W1:Y:S01]  /*4c20*/  MUFU.EX2 R186, R186 ;  /* 0x000000ba00ba7308 */ /* 0x000e620000000800 */
[----:B--2---:R-:W-:Y:S01]  /*4c30*/  FFMA.FTZ R2, R247, R2, R174 ;  /* 0x00000002f7027223 */ /* 0x004fe200000100ae */
[----:B------:R-:W-:Y:S01]  /*4c40*/  FMUL.FTZ R203, R18, R189 ;  /* 0x000000bd12cb7220 */ /* 0x000fe20000410000 */
[--C-:B------:R-:W-:Y:S01]  /*4c50*/  FADD.FTZ R126, R93, R22.reuse ;  /* 0x000000165d7e7221 */ /* 0x100fe20000010000 */
[----:B------:R-:W-:-:S04]  /*4c60*/  FADD.FTZ R3, R95, R22 ;  /* 0x000000165f037221 */ /* 0x000fc80000010000 */
[----:B------:R-:W2:Y:S01]  /*4c70*/  MUFU.EX2 R251, R251 ;  /* 0x000000fb00fb7308 */ /* 0x000ea20000000800 */
[----:B---3--:R-:W-:Y:S01]  /*4c80*/  FFMA.FTZ R2, R188, R2, R243 ;  /* 0x00000002bc027223 */ /* 0x008fe200000100f3 */
[C---:B------:R-:W-:Y:S01]  /*4c90*/  FMUL.FTZ R207, R18.reuse, R126 ;  /* 0x0000007e12cf7220 */ /* 0x040fe20000410000 */
[----:B------:R-:W3:Y:S05]  /*4ca0*/  @P3 LDS R229, [R229+0x128c] ;  /* 0x00128c00e5e53984 */ /* 0x000eea0000000800 */
        /* <DEDUP_REMOVED lines=8> */
[----:B----4-:R-:W-:-:S04]  /*4d30*/  FFMA.FTZ R19, R156, R19, R213 ;  /* 0x000000139c137223 */ /* 0x010fc800000100d5 */
[----:B0-----:R-:W-:Y:S01]  /*4d40*/  FFMA.FTZ R18, R203, R19, R148 ;  /* 0x00000013cb127223 */ /* 0x001fe20000010094 */
[----:B------:R-:W-:-:S03]  /*4d50*/  FMUL.FTZ R19, R64, R167 ;  /* 0x000000a740137220 */ /* 0x000fc60000410000 */
[----:B-1----:R-:W-:Y:S01]  /*4d60*/  FFMA.FTZ R18, R207, R18, R146 ;  /* 0x00000012cf127223 */ /* 0x002fe20000010092 */
[----:B------:R-:W-:-:S03]  /*4d70*/  FMUL.FTZ R215, R215, R142 ;  /* 0x0000008ed7d77220 */ /* 0x000fc60000410000 */
[----:B--2---:R-:W-:Y:S01]  /*4d80*/  FFMA.FTZ R166, R2, R18, R19 ;  /* 0x0000001202a67223 */ /* 0x004fe20000010013 */
[----:B------:R-:W-:Y:S01]  /*4d90*/  FMUL.FTZ R19, R221, R154 ;  /* 0x0000009add137220 */ /* 0x000fe20000410000 */
[-C--:B------:R-:W-:Y:S01]  /*4da0*/  FMUL.FTZ R227, R96, R215.reuse ;  /* 0x000000d760e37220 */ /* 0x080fe20000410000 */
[----:B------:R-:W-:Y:S02]  /*4db0*/  FMUL.FTZ R164, R97, R215 ;  /* 0x000000d761a47220 */ /* 0x000fe40000410000 */
        /* <DEDUP_REMOVED lines=10> */
.L_x_6840:
[----:B------:R-:W-:Y:S05]  /*4e60*/  BSYNC B0 ;  /* 0x0000000000007941 */ /* 0x000fea0003800000 */
.L_x_6839:
[----:B01----:R-:W-:Y:S01]  /*4e70*/  FMUL.FTZ R142, R2, R229 ;  /* 0x000000e5028e7220 */ /* 0x003fe20000410000 */
        /* <DEDUP_REMOVED lines=49> */
[----:B------:R-:W0:Y:S01]  /*5190*/  SHFL.UP PT, R19, R166, 0x1, RZ ;  /* 0x04200000a6137989 */ /* 0x000e2200000e00ff */
[----:B------:R-:W-:Y:S01]  /*51a0*/  ISETP.GE.AND P4, PT, R27, 0x1, PT ;  /* 0x000000011b00780c */ /* 0x000fe20003f86270 */
[----:B------:R-:W-:Y:S01]  /*51b0*/  FMUL.FTZ R219, R144, R201 ;  /* 0x000000c990db7220 */ /* 0x000fe20000410000 */
[----:B------:R-:W-:Y:S01]  /*51c0*/  FFMA.FTZ R201, R154, R142, R215 ;  /* 0x0000008e9ac97223 */ /* 0x000fe200000100d7 */
[----:B------:R-:W1:Y:S01]  /*51d0*/  SHFL.UP PT, R18, R239, 0x1, RZ ;  /* 0x04200000ef127989 */ /* 0x000e6200000e00ff */
[----:B------:R-:W-:Y:S01]  /*51e0*/  ISETP.NE.AND P5, PT, R180, 0x1f, PT ;  /* 0x0000001fb400780c */ /* 0x000fe20003fa5270 */
[----:B------:R-:W-:Y:S01]  /*51f0*/  FMUL.FTZ R142, R154, R219 ;  /* 0x000000db9a8e7220 */ /* 0x000fe20000410000 */
[----:B------:R-:W-:Y:S01]  /*5200*/  ISETP.GE.OR P0, PT, R31, UR21, P0 ;  /* 0x000000151f007c0c */ /* 0x000fe20008706670 */
[----:B------:R-:W2:Y:S01]  /*5210*/  SHFL.DOWN PT, R202, R201, 0x1, 0x1f ;  /* 0x08201f00c9ca7f89 */ /* 0x000ea200000e0000 */
[----:B------:R-:W-:Y:S03]  /*5220*/  BSSY B0, `(.L_x_6841) ;  /* 0x0000123000007945 */ /* 0x000fe60003800000 */
[----:B------:R-:W3:Y:S02]  /*5230*/  SHFL.DOWN PT, R219, R142, 0x1, 0x1f ;  /* 0x08201f008edb7f89 */ /* 0x000ee400000e0000 */
[C---:B0-----:R-:W-:Y:S01]  /*5240*/  @P4 FFMA.FTZ R166, R239.reuse, R19, R166 ;  /* 0x00000013efa64223 */ /* 0x041fe200000100a6 */
[----:B-1----:R-:W-:-:S04]  /*5250*/  @P4 FMUL.FTZ R239, R239, R18 ;  /* 0x00000012efef4220 */ /* 0x002fc80000410000 */
[----:B------:R-:W0:Y:S01]  /*5260*/  SHFL.UP PT, R19, R166, 0x2, RZ ;  /* 0x04400000a6137989 */ /* 0x000e2200000e00ff */
[----:B------:R-:W-:Y:S01]  /*5270*/  ISETP.GE.AND P4, PT, R27, 0x2, PT ;  /* 0x000000021b00780c */ /* 0x000fe20003f86270 */
[C---:B--2---:R-:W-:Y:S02]  /*5280*/  @P5 FFMA.FTZ R201, R142.reuse, R202, R201 ;  /* 0x000000ca8ec95223 */ /* 0x044fe400000100c9 */
        /* <DEDUP_REMOVED lines=16> */
[----:B------:R-:W-:Y:S01]  /*5390*/  HFMA2.MMA R19, -RZ, RZ, 0, 0 ;  /* 0x00000000ff137435 */ /* 0x000fe200000001ff */
[----:B-1----:R-:W-:-:S03]  /*53a0*/  @P4 FMUL.FTZ R239, R239, R18 ;  /* 0x00000012efef4220 */ /* 0x002fc60000410000 */
[----:B------:R-:W0:Y:S01]  /*53b0*/  SHFL.UP PT, R204, R166, 0x8, RZ ;  /* 0x05000000a6cc7989 */ /* 0x000e2200000e00ff */
[----:B------:R-:W-:Y:S02]  /*53c0*/  ISETP.GE.AND P4, PT, R27, 0x8, PT ;  /* 0x000000081b00780c */ /* 0x000fe40003f86270 */
[C---:B--2---:R-:W-:Y:S01]  /*53d0*/  @!P5 FFMA.FTZ R201, R142.reuse, R206, R201 ;  /* 0x000000ce8ec9d223 */ /* 0x044fe200000100c9 */
[----:B------:R-:W1:Y:S01]  /*53e0*/  SHFL.UP PT, R202, R239, 0x8, RZ ;  /* 0x05000000efca7989 */ /* 0x000e6200000e00ff */
[----:B------:R-:W-:Y:S01]  /*53f0*/  MOV R18, 0x3f800000 ;  /* 0x3f80000000127802 */ /* 0x000fe20000000f00 */
[----:B---3--:R-:W-:Y:S02]  /*5400*/  @!P5 FMUL.FTZ R142, R142, R219 ;  /* 0x000000db8e8ed220 */ /* 0x008fe40000410000 */
        /* <DEDUP_REMOVED lines=15> */
[----:B------:R-:W-:Y:S01]  /*5500*/  SHFL.IDX PT, R241, R19, RZ, 0x1f ;  /* 0x00001fff13f17589 */ /* 0x000fe200000e0000 */
[----:B-1----:R-:W-:Y:S01]  /*5510*/  @P0 FMUL.FTZ R239, R239, R202 ;  /* 0x000000caefef0220 */ /* 0x002fe20000410000 */
[----:B------:R-:W-:Y:S02]  /*5520*/  ISETP.GT.AND P0, PT, R27, 0x1e, PT ;  /* 0x0000001e1b00780c */ /* 0x000fe40003f04270 */
[----:B-----5:R-:W-:Y:S01]  /*5530*/  SHFL.IDX PT, R202, R158, RZ, 0x1f ;  /* 0x00001fff9eca7589 */ /* 0x020fe200000e0000 */
[----:B--2---:R-:W-:-:S03]  /*5540*/  @!P4 FFMA.FTZ R201, R142, R206, R201 ;  /* 0x000000ce8ec9c223 */ /* 0x004fc600000100c9 */
[----:B------:R-:W-:Y:S01]  /*5550*/  SHFL.UP PT, R166, R166, 0x1, RZ ;  /* 0x04200000a6a67989 */ /* 0x000fe200000e00ff */
[----:B---3--:R-:W-:Y:S01]  /*5560*/  @!P4 FMUL.FTZ R142, R142, R219 ;  /* 0x000000db8e8ec220 */ /* 0x008fe20000410000 */
[----:B------:R-:W-:Y:S02]  /*5570*/  FMUL.FTZ R219, R49, R140 ;  /* 0x0000008c31db7220 */ /* 0x000fe40000410000 */
[----:B------:R-:W0:Y:S04]  /*5580*/  SHFL.UP PT, R239, R239, 0x1, RZ ;  /* 0x04200000efef7989 */ /* 0x000e2800000e00ff */
[----:B------:R-:W-:Y:S04]  /*5590*/  SHFL.DOWN PT, R206, R201, 0x1, 0x1f ;  /* 0x08201f00c9ce7f89 */ /* 0x000fe800000e0000 */
[----:B------:R-:W1:Y:S04]  /*55a0*/  SHFL.DOWN PT, R204, R142, 0x1, 0x1f ;  /* 0x08201f008ecc7f89 */ /* 0x000e6800000e0000 */
[----:B------:R-:W-:Y:S04]  /*55b0*/  SHFL.IDX PT, R201, R201, RZ, 0x1f ;  /* 0x00001fffc9c97589 */ /* 0x000fe800000e0000 */
[----:B------:R-:W-:Y:S01]  /*55c0*/  SHFL.IDX PT, R142, R142, RZ, 0x1f ;  /* 0x00001fff8e8e7589 */ /* 0x000fe200000e0000 */
[----:B0-----:R-:W-:Y:S01]  /*55d0*/  @P2 FFMA.FTZ R202, R239, R202, R166 ;  /* 0x000000caefca2223 */ /* 0x001fe200000100a6 */
[----:B------:R-:W-:Y:S01]  /*55e0*/  FMUL.FTZ R166, R52, R199 ;  /* 0x000000c734a67220 */ /* 0x000fe20000410000 */
[----:B------:R-:W-:-:S02]  /*55f0*/  ISETP.GT.AND P2, PT, R27, 0x1d, PT ;  /* 0x0000001d1b00780c */ /* 0x000fc40003f44270 */
[----:B------:R-:W-:Y:S01]  /*5600*/  FFMA.FTZ R221, R221, R202, R162 ;  /* 0x000000cadddd7223 */ /* 0x000fe200000100a2 */
[----:B-1----:R-:W-:-:S03]  /*5610*/  @P3 FFMA.FTZ R241, R204, R241, R206 ;  /* 0x000000f1ccf13223 */ /* 0x002fc600000100ce */
[CC--:B------:R-:W-:Y:S01]  /*5620*/  FFMA.FTZ R162, R154.reuse, R221.reuse, R217 ;  /* 0x000000dd9aa27223 */ /* 0x0c0fe200000100d9 */
[-C--:B------:R-:W-:Y:S01]  /*5630*/  FFMA.FTZ R158, R154, R221.reuse, R219 ;  /* 0x000000dd9a9e7223 */ /* 0x080fe200000100db */
[----:B------:R-:W-:Y:S01]  /*5640*/  FFMA.FTZ R239, R0, R221, RZ ;  /* 0x000000dd00ef7223 */ /* 0x000fe200000100ff */
[----:B------:R-:W-:Y:S01]  /*5650*/  FFMA.FTZ R217, R241, R229, R164 ;  /* 0x000000e5f1d97223 */ /* 0x000fe200000100a4 */
[----:B------:R-:W-:Y:S01]  /*5660*/  FFMA.FTZ R164, R144, R162, R225 ;  /* 0x000000a290a47223 */ /* 0x000fe200000100e1 */
        /* <DEDUP_REMOVED lines=11> */
[-C--:B------:R-:W-:Y:S01]  /*5720*/  FFMA.FTZ R172, R160, R229.reuse, R231 ;  /* 0x000000e5a0ac7223 */ /* 0x080fe200000100e7 */
[----:B------:R-:W-:Y:S01]  /*5730*/  FADD.FTZ R158, -R219, R158 ;  /* 0x0000009edb9e7221 */ /* 0x000fe20000010100 */
[----:B------:R-:W-:Y:S01]  /*5740*/  FFMA.FTZ R239, R76, R229, R239 ;  /* 0x000000e54cef7223 */ /* 0x000fe200000100ef */
[----:B------:R-:W-:Y:S01]  /*5750*/  FFMA.FTZ R231, R156, R227, R233 ;  /* 0x000000e39ce77223 */ /* 0x000fe200000100e9 */
[----:B------:R-:W-:Y:S01]  /*5760*/  FFMA.FTZ R233, R160, R229, R170 ;  /* 0x000000e5a0e97223 */ /* 0x000fe200000100aa */
[----:B------:R-:W-:Y:S01]  /*5770*/  FFMA.FTZ R172, R184, R172, R235 ;  /* 0x000000acb8ac7223 */ /* 0x000fe200000100eb */
[----:B------:R-:W-:Y:S01]  /*5780*/  FFMA.FTZ R164, R51, -R138, R164 ;  /* 0x8000008a33a47223 */ /* 0x000fe200000100a4 */
[----:B------:R-:W-:Y:S01]  /*5790*/  FFMA.FTZ R235, R251, R231, R178 ;  /* 0x000000e7fbeb7223 */ /* 0x000fe200000100b2 */
[----:B------:R-:W-:Y:S01]  /*57a0*/  FFMA.FTZ R241, R78, R233, R239 ;  /* 0x000000e94ef17223 */ /* 0x000fe200000100ef */
[----:B------:R-:W-:Y:S01]  /*57b0*/  FMUL.FTZ R239, R56, R195 ;  /* 0x000000c338ef7220 */ /* 0x000fe20000410000 */
[CC--:B------:R-:W-:Y:S01]  /*57c0*/  FFMA.FTZ R178, R247.reuse, R172.reuse, R174 ;  /* 0x000000acf7b27223 */ /* 0x0c0fe200000100ae */
[----:B------:R-:W-:Y:S01]  /*57d0*/  FFMA.FTZ R237, R186, R235, R237 ;  /* 0x000000ebbaed7223 */ /* 0x000fe200000100ed */
[-C--:B------:R-:W-:Y:S01]  /*57e0*/  FFMA.FTZ R200, R80, R172.reuse, R241 ;  /* 0x000000ac50c87223 */ /* 0x080fe200000100f1 */
[----:B------:R-:W-:Y:S01]  /*57f0*/  FFMA.FTZ R174, R247, R172, R239 ;  /* 0x000000acf7ae7223 */ /* 0x000fe200000100ef */
[----:B------:R-:W-:Y:S01]  /*5800*/  FFMA.FTZ R178, R188, R178, R243 ;  /* 0x000000b2bcb27223 */ /* 0x000fe200000100f3 */
[C---:B------:R-:W-:Y:S01]  /*5810*/  FFMA.FTZ R241, R245.reuse, R237, R176 ;  /* 0x000000edf5f17223 */ /* 0x040fe200000100b0 */
[----:B------:R-:W-:Y:S01]  /*5820*/  FMUL.FTZ R176, R58, R193 ;  /* 0x000000c13ab07220 */ /* 0x000fe20000410000 */
[----:B------:R-:W-:Y:S01]  /*5830*/  FFMA.FTZ R200, R82, R174, R200 ;  /* 0x000000ae52c87223 */ /* 0x000fe200000100c8 */
[----:B------:R-:W-:Y:S01]  /*5840*/  FADD.FTZ R166, -R166, R225 ;  /* 0x000000e1a6a67221 */ /* 0x000fe20000010100 */
        /* <DEDUP_REMOVED lines=25> */
[----:B------:R-:W-:Y:S01]  /*59e0*/  FMUL.FTZ R138, R211, R138 ;  /* 0x0000008ad38a7220 */ /* 0x000fe20000410000 */
[-C--:B------:R-:W-:Y:S01]  /*59f0*/  FFMA.FTZ R148, R2, R146.reuse, R207 ;  /* 0x0000009202947223 */ /* 0x080fe200000100cf */
[----:B------:R-:W-:Y:S01]  /*5a00*/  FFMA.FTZ R144, R96, R146, R213 ;  /* 0x0000009260907223 */ /* 0x000fe200000100d5 */
[----:B------:R-:W-:Y:S01]  /*5a10*/  FFMA.FTZ R215, R154, R205, R215 ;  /* 0x000000cd9ad77223 */ /* 0x000fe200000100d7 */
[----:B------:R-:W-:Y:S01]  /*5a20*/  FMUL.FTZ R140, R205, R140 ;  /* 0x0000008ccd8c7220 */ /* 0x000fe20000410000 */
[----:B------:R-:W-:Y:S01]  /*5a30*/  FMUL.FTZ R199, R209, R199 ;  /* 0x000000c7d1c77220 */ /* 0x000fe20000410000 */
[----:B------:R-:W-:Y:S01]  /*5a40*/  FFMA.FTZ R144, R97, R148, R144 ;  /* 0x0000009461907223 */ /* 0x000fe20000010090 */
[----:B------:R-:W-:Y:S01]  /*5a50*/  FMUL.FTZ R2, R215, R187 ;  /* 0x000000bbd7027220 */ /* 0x000fe20000410000 */
[-C--:B------:R-:W-:Y:S01]  /*5a60*/  FFMA.FTZ R229, R53, -R136.reuse, R229 ;  /* 0x8000008835e57223 */ /* 0x080fe200000100e5 */
[----:B------:R-:W-:Y:S01]  /*5a70*/  FMUL.FTZ R136, R223, R136 ;  /* 0x00000088df887220 */ /* 0x000fe20000410000 */
[----:B------:R-:W-:Y:S01]  /*5a80*/  FADD.FTZ R170, -R170, R233 ;  /* 0x000000e9aaaa7221 */ /* 0x000fe20000010100 */
[----:B------:R-:W-:Y:S01]  /*5a90*/  FFMA.FTZ R187, R2, R221, RZ ;  /* 0x000000dd02bb7223 */ /* 0x000fe200000100ff */
[----:B------:R-:W0:Y:S01]  /*5aa0*/  SHFL.DOWN PT, R213, R144, 0x1, 0x1f ;  /* 0x08201f0090d57f89 */ /* 0x000e2200000e0000 */
[----:B------:R-:W-:Y:S01]  /*5ab0*/  FMUL.FTZ R197, R249, R197 ;  /* 0x000000c5f9c57220 */ /* 0x000fe20000410000 */
[----:B------:R-:W-:Y:S01]  /*5ac0*/  FFMA.FTZ R172, R55, -R134, R172 ;  /* 0x8000008637ac7223 */ /* 0x000fe200000100ac */
[----:B------:R-:W-:Y:S01]  /*5ad0*/  FFMA.FTZ R187, R140, R158, R187 ;  /* 0x0000009e8cbb7223 */ /* 0x000fe200000100bb */
[----:B------:R-:W-:Y:S01]  /*5ae0*/  FMUL.FTZ R134, R247, R134 ;  /* 0x00000086f7867220 */ /* 0x000fe20000410000 */
[----:B------:R-:W-:Y:S01]  /*5af0*/  FADD.FTZ R174, -R239, R174 ;  /* 0x000000aeefae7221 */ /* 0x000fe20000010100 */
[----:B------:R-:W-:Y:S01]  /*5b00*/  FMUL.FTZ R195, R243, R195 ;  /* 0x000000c3f3c37220 */ /* 0x000fe20000410000 */
[----:B------:R-:W-:Y:S01]  /*5b10*/  FFMA.FTZ R150, R138, R164, R187 ;  /* 0x000000a48a967223 */ /* 0x000fe200000100bb */
[----:B------:R-:W-:Y:S01]  /*5b20*/  FADD.FTZ R245, -R176, R245 ;  /* 0x000000f5b0f57221 */ /* 0x000fe20000010100 */
[----:B------:R-:W-:Y:S01]  /*5b30*/  FMUL.FTZ R193, R237, R193 ;  /* 0x000000c1edc17220 */ /* 0x000fe20000410000 */
[----:B------:R-:W-:Y:S01]  /*5b40*/  FFMA.FTZ R188, R59, -R130, R188 ;  /* 0x800000823bbc7223 */ /* 0x000fe200000100bc */
[----:B------:R-:W-:Y:S01]  /*5b50*/  FFMA.FTZ R187, R199, R166, R150 ;  /* 0x000000a6c7bb7223 */ /* 0x000fe20000010096 */
[----:B------:R-:W-:Y:S01]  /*5b60*/  FMUL.FTZ R219, R235, R130 ;  /* 0x00000082ebdb7220 */ /* 0x000fe20000410000 */
[----:B------:R-:W-:Y:S01]  /*5b70*/  FADD.FTZ R251, -R186, R251 ;  /* 0x000000fbbafb7221 */ /* 0x000fe20000010100 */
[----:B------:R-:W-:Y:S01]  /*5b80*/  FMUL.FTZ R191, R231, R191 ;  /* 0x000000bfe7bf7220 */ /* 0x000fe20000410000 */
[----:B------:R-:W-:Y:S01]  /*5b90*/  FFMA.FTZ R150, R136, R229, R187 ;  /* 0x000000e588967223 */ /* 0x000fe200000100bb */
[-C--:B------:R-:W-:Y:S01]  /*5ba0*/  FFMA.FTZ R233, R61, -R128.reuse, R156 ;  /* 0x800000803de97223 */ /* 0x080fe2000001009c */
[----:B------:R-:W-:Y:S01]  /*5bb0*/  FMUL.FTZ R225, R227, R128 ;  /* 0x00000080e3e17220 */ /* 0x000fe20000410000 */
[----:B------:R-:W-:Y:S01]  /*5bc0*/  FADD.FTZ R203, -R160, R203 ;  /* 0x000000cba0cb7221 */ /* 0x000fe20000010100 */
[----:B------:R-:W-:Y:S01]  /*5bd0*/  FFMA.FTZ R187, R197, R170, R150 ;  /* 0x000000aac5bb7223 */ /* 0x000fe20000010096 */
[----:B------:R-:W-:Y:S01]  /*5be0*/  FMUL.FTZ R189, R168, R189 ;  /* 0x000000bda8bd7220 */ /* 0x000fe20000410000 */
[-C--:B------:R-:W-:Y:S01]  /*5bf0*/  FFMA.FTZ R146, R63, -R126.reuse, R146 ;  /* 0x8000007e3f927223 */ /* 0x080fe20000010092 */
[----:B------:R-:W-:Y:S01]  /*5c00*/  FMUL.FTZ R126, R162, R126 ;  /* 0x0000007ea27e7220 */ /* 0x000fe20000410000 */
[----:B------:R-:W-:Y:S01]  /*5c10*/  FFMA.FTZ R150, R134, R172, R187 ;  /* 0x000000ac86967223 */ /* 0x000fe200000100bb */
[----:B0-----:R-:W-:Y:S01]  /*5c20*/  @!P0 FADD.FTZ R144, R144, R213 ;  /* 0x000000d590908221 */ /* 0x001fe20000010000 */
[-C--:B------:R-:W-:Y:S01]  /*5c30*/  FFMA.FTZ R213, R57, -R132.reuse, R178 ;  /* 0x8000008439d57223 */ /* 0x080fe200000100b2 */
[----:B------:R-:W-:Y:S01]  /*5c40*/  FMUL.FTZ R187, R241, R132 ;  /* 0x00000084f1bb7220 */ /* 0x000fe20000410000 */
[----:B------:R-:W-:Y:S01]  /*5c50*/  FFMA.FTZ R150, R195, R174, R150 ;  /* 0x000000aec3967223 */ /* 0x000fe20000010096 */
[----:B------:R-:W-:Y:S01]  /*5c60*/  FADD.FTZ R148, -R207, R148 ;  /* 0x00000094cf947221 */ /* 0x000fe20000010100 */
[----:B------:R-:W-:Y:S01]  /*5c70*/  FMUL.FTZ R128, R217, R3 ;  /* 0x00000003d9807220 */ /* 0x000fe20000410000 */
[----:B------:R-:W0:Y:S01]  /*5c80*/  SHFL.DOWN PT, R132, R144, 0x2, 0x1f ;  /* 0x08401f0090847f89 */ /* 0x000e2200000e0000 */
[----:B------:R-:W-:Y:S01]  /*5c90*/  FFMA.FTZ R150, R187, R213, R150 ;  /* 0x000000d5bb967223 */ /* 0x000fe20000010096 */
[----:B------:R-:W-:Y:S01]  /*5ca0*/  ISETP.GT.AND P3, PT, R27, 0x1b, PT ;  /* 0x0000001b1b00780c */ /* 0x000fe20003f64270 */
[----:B------:R-:W-:Y:S01]  /*5cb0*/  FADD.FTZ R133, R126, R133 ;  /* 0x000000857e857221 */ /* 0x000fe20000010000 */
[----:B------:R-:W-:Y:S01]  /*5cc0*/  FADD.FTZ R131, R128, R131 ;  /* 0x0000008380837221 */ /* 0x000fe20000010000 */
[----:B------:R-:W-:Y:S01]  /*5cd0*/  FFMA.FTZ R150, R193, R245, R150 ;  /* 0x000000f5c1967223 */ /* 0x000fe20000010096 */
[C---:B------:R-:W-:Y:S01]  /*5ce0*/  FFMA.FTZ R19, R142.reuse, R19, R201 ;  /* 0x000000138e137223 */ /* 0x040fe200000100c9 */
[----:B------:R-:W-:Y:S01]  /*5cf0*/  FMUL.FTZ R18, R142, R18 ;  /* 0x000000128e127220 */ /* 0x000fe20000410000 */
[----:B------:R-:W-:Y:S01]  /*5d00*/  FADD.FTZ R145, R187, R145 ;  /* 0x00000091bb917221 */ /* 0x000fe20000010000 */
[----:B------:R-:W-:Y:S01]  /*5d10*/  FFMA.FTZ R150, R219, R188, R150 ;  /* 0x000000bcdb967223 */ /* 0x000fe20000010096 */
[----:B------:R-:W-:Y:S01]  /*5d20*/  FADD.FTZ R135, R189, R135 ;  /* 0x00000087bd877221 */ /* 0x000fe20000010000 */
[----:B------:R-:W-:Y:S01]  /*5d30*/  FADD.FTZ R137, R225, R137 ;  /* 0x00000089e1897221 */ /* 0x000fe20000010000 */
[----:B------:R1:W-:Y:S01]  /*5d40*/  @!P1 STS.64 [UR6+0x1308], R18 ;  /* 0x00130812ff009988 */ /* 0x0003e20008000a06 */
[C---:B------:R-:W-:Y:S01]  /*5d50*/  FFMA.FTZ R150, R191.reuse, R251, R150 ;  /* 0x000000fbbf967223 */ /* 0x040fe20000010096 */
        /* <DEDUP_REMOVED lines=10> */
[----:B0-----:R-:W-:Y:S01]  /*5e00*/  @!P2 FADD.FTZ R144, R144, R132 ;  /* 0x000000849090a221 */ /* 0x001fe20000010000 */
[----:B------:R-:W-:Y:S01]  /*5e10*/  FFMA.FTZ R239, R126, R146, R239 ;  /* 0x000000927eef7223 */ /* 0x000fe200000100ef */
[----:B------:R-:W-:Y:S01]  /*5e20*/  FMUL.FTZ R126, R124, R237 ;  /* 0x000000ed7c7e7220 */ /* 0x000fe20000410000 */
[----:B------:R-:W-:Y:S01]  /*5e30*/  FMUL.FTZ R18, R18, R213 ;  /* 0x000000d512127220 */ /* 0x000fe20000410000 */
[----:B------:R-:W-:Y:S01]  /*5e40*/  FMUL.FTZ R188, R19, R188 ;  /* 0x000000bc13bc7220 */ /* 0x000fe20000410000 */
[----:B------:R-:W-:Y:S01]  /*5e50*/  FFMA.FTZ R3, R128, R148, R239 ;  /* 0x0000009480037223 */ /* 0x000fe200000100ef */
[----:B------:R-:W0:Y:S01]  /*5e60*/  SHFL.DOWN PT, R207, R144, 0x4, 0x1f ;  /* 0x08801f0090cf7f89 */ /* 0x000e2200000e0000 */
[----:B------:R-:W-:Y:S01]  /*5e70*/  FMUL.FTZ R245, R126, R245 ;  /* 0x000000f57ef57220 */ /* 0x000fe20000410000 */
[C---:B------:R-:W-:Y:S01]  /*5e80*/  FMUL.FTZ R126, R124.reuse, R231 ;  /* 0x000000e77c7e7220 */ /* 0x040fe20000410000 */
[----:B------:R-:W-:Y:S01]  /*5e90*/  FMUL.FTZ R19, R124, R243 ;  /* 0x000000f37c137220 */ /* 0x000fe20000410000 */
[----:B------:R-:W1:Y:S01]  /*5ea0*/  SHFL.DOWN PT, R130, R3, 0x1, 0x1f ;  /* 0x08201f0003827f89 */ /* 0x000e6200000e0000 */
[----:B------:R-:W-:Y:S01]  /*5eb0*/  FFMA.FTZ R128, R58, R237, R245 ;  /* 0x000000ed3a807223 */ /* 0x000fe200000100f5 */
[----:B------:R-:W-:Y:S01]  /*5ec0*/  FMUL.FTZ R251, R126, R251 ;  /* 0x000000fb7efb7220 */ /* 0x000fe20000410000 */
[----:B------:R-:W-:Y:S01]  /*5ed0*/  FFMA.FTZ R126, R57, R241, R18 ;  /* 0x000000f1397e7223 */ /* 0x000fe20000010012 */
[----:B------:R-:W-:Y:S01]  /*5ee0*/  FMUL.FTZ R18, R124, R227 ;  /* 0x000000e37c127220 */ /* 0x000fe20000410000 */
[----:B------:R-:W-:Y:S01]  /*5ef0*/  FADD.FTZ R119, R128, R119 ;  /* 0x0000007780777221 */ /* 0x000fe20000010000 */
[----:B------:R-:W-:Y:S01]  /*5f00*/  FFMA.FTZ R128, R60, R231, R251 ;  /* 0x000000e73c807223 */ /* 0x000fe200000100fb */
[----:B------:R-:W-:Y:S01]  /*5f10*/  FMUL.FTZ R187, R19, R174 ;  /* 0x000000ae13bb7220 */ /* 0x000fe20000410000 */
[----:B------:R-:W-:Y:S01]  /*5f20*/  FMUL.FTZ R19, R124, R247 ;  /* 0x000000f77c137220 */ /* 0x000fe20000410000 */
[----:B------:R-:W-:Y:S01]  /*5f30*/  FADD.FTZ R117, R126, R117 ;  /* 0x000000757e757221 */ /* 0x000fe20000010000 */
[----:B------:R-:W-:Y:S01]  /*5f40*/  FADD.FTZ R123, R128, R123 ;  /* 0x0000007b807b7221 */ /* 0x000fe20000010000 */
[C---:B------:R-:W-:Y:S01]  /*5f50*/  FMUL.FTZ R126, R124.reuse, R168 ;  /* 0x000000a87c7e7220 */ /* 0x040fe20000410000 */
[----:B------:R-:W-:Y:S01]  /*5f60*/  FMUL.FTZ R172, R19, R172 ;  /* 0x000000ac13ac7220 */ /* 0x000fe20000410000 */
[----:B------:R-:W-:Y:S01]  /*5f70*/  FMUL.FTZ R19, R124, R249 ;  /* 0x000000f97c137220 */ /* 0x000fe20000410000 */
[----:B------:R-:W-:Y:S01]  /*5f80*/  FFMA.FTZ R188, R59, R235, R188 ;  /* 0x000000eb3bbc7223 */ /* 0x000fe200000100bc */
[----:B------:R-:W-:Y:S01]  /*5f90*/  FMUL.FTZ R203, R126, R203 ;  /* 0x000000cb7ecb7220 */ /* 0x000fe20000410000 */
[----:B------:R-:W-:Y:S01]  /*5fa0*/  FFMA.FTZ R172, R55, R247, R172 ;  /* 0x000000f737ac7223 */ /* 0x000fe200000100ac */
[----:B------:R-:W-:Y:S01]  /*5fb0*/  FMUL.FTZ R19, R19, R170 ;  /* 0x000000aa13137220 */ /* 0x000fe20000410000 */
[----:B------:R-:W-:Y:S01]  /*5fc0*/  FADD.FTZ R121, R188, R121 ;  /* 0x00000079bc797221 */ /* 0x000fe20000010000 */
[----:B------:R-:W-:Y:S01]  /*5fd0*/  FFMA.FTZ R168, R62, R168, R203 ;  /* 0x000000a83ea87223 */ /* 0x000fe200000100cb */
[----:B0-----:R-:W-:Y:S01]  /*5fe0*/  @!P3 FADD.FTZ R144, R144, R207 ;  /* 0x000000cf9090b221 */ /* 0x001fe20000010000 */
[----:B------:R-:W-:Y:S01]  /*5ff0*/  FFMA.FTZ R126, R54, R249, R19 ;  /* 0x000000f9367e7223 */ /* 0x000fe20000010013 */
[----:B------:R-:W-:Y:S01]  /*6000*/  FMUL.FTZ R19, R124, R209 ;  /* 0x000000d17c137220 */ /* 0x000fe20000410000 */
[----:B------:R-:W-:Y:S01]  /*6010*/  FADD.FTZ R153, R136, R153 ;  /* 0x0000009988997221 */ /* 0x000fe20000010000 */
[----:B-1----:R-:W-:Y:S01]  /*6020*/  @!P0 FADD.FTZ R3, R3, R130 ;  /* 0x0000008203038221 */ /* 0x002fe20000010000 */
[----:B------:R-:W0:Y:S01]  /*6030*/  SHFL.DOWN PT, R207, R144, 0x8, 0x1f ;  /* 0x09001f0090cf7f89 */ /* 0x000e2200000e0000 */
[----:B------:R-:W-:Y:S01]  /*6040*/  ISETP.GT.AND P0, PT, R27, 0x17, PT ;  /* 0x000000171b00780c */ /* 0x000fe20003f04270 */
[----:B------:R-:W-:Y:S01]  /*6050*/  FADD.FTZ R111, R126, R111 ;  /* 0x0000006f7e6f7221 */ /* 0x000fe20000010000 */
[----:B------:R-:W-:Y:S01]  /*6060*/  FADD.FTZ R113, R172, R113 ;  /* 0x00000071ac717221 */ /* 0x000fe20000010000 */
[----:B------:R-:W1:Y:S01]  /*6070*/  SHFL.DOWN PT, R130, R3, 0x2, 0x1f ;  /* 0x08401f0003827f89 */ /* 0x000e6200000e0000 */
[----:B------:R-:W-:Y:S01]  /*6080*/  FADD.FTZ R127, R168, R127 ;  /* 0x0000007fa87f7221 */ /* 0x000fe20000010000 */
[----:B------:R-:W-:Y:S01]  /*6090*/  FADD.FTZ R155, R199, R155 ;  /* 0x0000009bc79b7221 */ /* 0x000fe20000010000 */
[----:B------:R-:W-:Y:S01]  /*60a0*/  FADD.FTZ R157, R138, R157 ;  /* 0x0000009d8a9d7221 */ /* 0x000fe20000010000 */
[----:B------:R-:W-:Y:S01]  /*60b0*/  FADD.FTZ R159, R140, R159 ;  /* 0x0000009f8c9f7221 */ /* 0x000fe20000010000 */
[----:B------:R-:W-:-:S05]  /*60c0*/  FADD.FTZ R161, R2, R161 ;  /* 0x000000a102a17221 */ /* 0x000fca0000010000 */
[----:B0-----:R-:W-:Y:S01]  /*60d0*/  @!P0 FADD.FTZ R144, R144, R207 ;  /* 0x000000cf90908221 */ /* 0x001fe20000010000 */
[----:B-1----:R-:W-:-:S04]  /*60e0*/  @!P2 FADD.FTZ R3, R3, R130 ;  /* 0x000000820303a221 */ /* 0x002fc80000010000 */
[----:B------:R-:W0:Y:S01]  /*60f0*/  SHFL.DOWN PT, R207, R144, 0x10, 0x1f ;  /* 0x0a001f0090cf7f89 */ /* 0x000e2200000e0000 */
[----:B------:R-:W-:-:S03]  /*6100*/  ISETP.GT.AND P2, PT, R27, 0xf, PT ;  /* 0x0000000f1b00780c */ /* 0x000fc60003f44270 */
[----:B------:R-:W1:Y:S10]  /*6110*/  SHFL.DOWN PT, R130, R3, 0x4, 0x1f ;  /* 0x08801f0003827f89 */ /* 0x000e7400000e0000 */
[----:B0-----:R-:W-:Y:S01]  /*6120*/  @!P2 FADD.FTZ R144, R144, R207 ;  /* 0x000000cf9090a221 */ /* 0x001fe20000010000 */
[----:B-1----:R-:W-:Y:S01]  /*6130*/  @!P3 FADD.FTZ R3, R3, R130 ;  /* 0x000000820303b221 */ /* 0x002fe20000010000 */
[----:B------:R-:W-:Y:S01]  /*6140*/  FMUL.FTZ R130, R18, R233 ;  /* 0x000000e912827220 */ /* 0x000fe20000410000 */
[----:B------:R-:W-:Y:S01]  /*6150*/  FFMA.FTZ R18, R56, R243, R187 ;  /* 0x000000f338127223 */ /* 0x000fe200000100bb */
[----:B------:R-:W-:-:S02]  /*6160*/  FMUL.FTZ R187, R124, R162 ;  /* 0x000000a27cbb7220 */ /* 0x000fc40000410000 */
[----:B------:R-:W0:Y:S01]  /*6170*/  SHFL.DOWN PT, R132, R3, 0x8, 0x1f ;  /* 0x09001f0003847f89 */ /* 0x000e2200000e0000 */
        /* <DEDUP_REMOVED lines=8> */
[----:B------:R-:W-:Y:S01]  /*6200*/  FMUL.FTZ R187, R19, R166 ;  /* 0x000000a613bb7220 */ /* 0x000fe20000410000 */
[----:B------:R-:W-:Y:S01]  /*6210*/  MOV R19, R144 ;  /* 0x0000009000137202 */ /* 0x000fe20000000f00 */
[----:B------:R-:W-:Y:S01]  /*6220*/  FADD.FTZ R125, R130, R125 ;  /* 0x0000007d827d7221 */ /* 0x000fe20000010000 */
        /* <DEDUP_REMOVED lines=8> */
[----:B0-----:R-:W-:Y:S01]  /*62b0*/  @!P2 FADD.FTZ R3, R3, R128 ;  /* 0x000000800303a221 */ /* 0x001fe20000010000 */
[----:B------:R-:W-:-:S04]  /*62c0*/  FFMA.FTZ R128, R53, R223, R18 ;  /* 0x000000df35807223 */ /* 0x000fc80000010012 */
[----:B------:R-:W-:Y:S01]  /*62d0*/  MOV R18, R3 ;  /* 0x0000000300127202 */ /* 0x000fe20000000f00 */
[----:B------:R-:W-:Y:S01]  /*62e0*/  FMUL.FTZ R3, R124, R211 ;  /* 0x000000d37c037220 */ /* 0x000fe20000410000 */
[----:B------:R-:W-:-:S03]  /*62f0*/  FADD.FTZ R109, R128, R109 ;  /* 0x0000006d806d7221 */ /* 0x000fc60000010000 */
[----:B------:R-:W-:Y:S01]  /*6300*/  FMUL.FTZ R164, R3, R164 ;  /* 0x000000a403a47220 */ /* 0x000fe20000410000 */
[C---:B------:R-:W-:Y:S01]  /*6310*/  FMUL.FTZ R3, R124.reuse, R205 ;  /* 0x000000cd7c037220 */ /* 0x040fe20000410000 */
[----:B------:R-:W-:Y:S01]  /*6320*/  FMUL.FTZ R124, R124, R215 ;  /* 0x000000d77c7c7220 */ /* 0x000fe20000410000 */
[----:B------:R0:W-:Y:S01]  /*6330*/  @!P0 STS.64 [UR5+0x858], R18 ;  /* 0x00085812ff008988 */ /* 0x0001e20008000a05 */
[----:B------:R-:W-:Y:S01]  /*6340*/  FFMA.FTZ R164, R51, R211, R164 ;  /* 0x000000d333a47223 */ /* 0x000fe200000100a4 */
[----:B------:R-:W-:Y:S01]  /*6350*/  FMUL.FTZ R158, R3, R158 ;  /* 0x0000009e039e7220 */ /* 0x000fe20000410000 */
[----:B------:R-:W-:Y:S02]  /*6360*/  FMUL.FTZ R221, R124, R221 ;  /* 0x000000dd7cdd7220 */ /* 0x000fe40000410000 */
[----:B------:R-:W-:Y:S01]  /*6370*/  FADD.FTZ R105, R164, R105 ;  /* 0x00000069a4697221 */ /* 0x000fe20000010000 */
        /* <DEDUP_REMOVED lines=13> */
.L_x_6842:
[----:B------:R-:W-:Y:S05]  /*6450*/  BSYNC B0 ;  /* 0x0000000000007941 */ /* 0x000fea0003800000 */
.L_x_6841:
[----:B------:R-:W-:Y:S01]  /*6460*/  UIADD3 UR4, UR4, 0x1, URZ ;  /* 0x0000000104047890 */ /* 0x000fe2000fffe03f */
[----:B------:R-:W-:Y:S01]  /*6470*/  LEA R165, P2, R14, R165, 0x2 ;  /* 0x000000a50ea57211 */ /* 0x000fe200078410ff */
[----:B------:R-:W-:Y:S01]  /*6480*/  ULEA UR19, UP0, UR22, UR19, 0x2 ;  /* 0x0000001316137291 */ /* 0x000fe2000f80103f */
[----:B------:R-:W-:Y:S01]  /*6490*/  LEA R163, P3, R16, R163, 0x2 ;  /* 0x000000a310a37211 */ /* 0x000fe200078610ff */
[----:B------:R-:W-:Y:S01]  /*64a0*/  UIADD3 UR6, UR6, 0x8, URZ ;  /* 0x0000000806067890 */ /* 0x000fe2000fffe03f */
[----:B------:R-:W-:Y:S01]  /*64b0*/  IADD3 R98, P4, R98, 0x8, RZ ;  /* 0x0000000862627810 */ /* 0x000fe20007f9e0ff */
[----:B------:R-:W-:Y:S01]  /*64c0*/  UIADD3.X UR20, UR20, UR7, URZ, UP0, !UPT ;  /* 0x0000000714147290 */ /* 0x000fe200087fe43f */
[----:B------:R-:W-:Y:S02]  /*64d0*/  ISETP.LE.AND P0, PT, R194, UR4, PT ;  /* 0x00000004c2007c0c */ /* 0x000fe4000bf03270 */
[----:B0-----:R-:W-:Y:S02]  /*64e0*/  IADD3 R120, R120, 0x4, RZ ;  /* 0x0000000478787810 */ /* 0x001fe40007ffe0ff */
[----:B------:R-:W-:-:S02]  /*64f0*/  IADD3 R122, R122, 0x1, RZ ;  /* 0x000000017a7a7810 */ /* 0x000fc40007ffe0ff */
[----:B------:R-:W-:Y:S02]  /*6500*/  IADD3.X R102, R102, R15, RZ, P2, !PT ;  /* 0x0000000f66667210 */ /* 0x000fe400017fe4ff */
[----:B------:R-:W-:Y:S02]  /*6510*/  IADD3.X R100, R100, R17, RZ, P3, !PT ;  /* 0x0000001164647210 */ /* 0x000fe40001ffe4ff */
[----:B------:R-:W-:-:S03]  /*6520*/  IADD3.X R99, RZ, R99, RZ, P4, !PT ;  /* 0x00000063ff637210 */ /* 0x000fc600027fe4ff */
[----:B------:R-:W-:Y:S05]  /*6530*/  @!P0 BRA `(.L_x_6843) ;  /* 0xffffffe000608947 */ /* 0x000fea000383ffff */
.L_x_6838:
[----:B------:R-:W-:Y:S06]  /*6540*/  BAR.SYNC.DEFER_BLOCKING 0x0 ;  /* 0x0000000000007b1d */ /* 0x000fec0000010000 */
[----:B------:R-:W-:Y:S02]  /*6550*/  ULDC UR4, c[0x0][0x218] ;  /* 0x0000860000047ab9 */ /* 0x000fe40000000800 */
[----:B------:R-:W0:Y:S01]  /*6560*/  LDC.64 R14, c[0x0][0x388] ;  /* 0x0000e200ff0e7b82 */ /* 0x000e220000000a00 */
[----:B------:R-:W-:Y:S01]  /*6570*/  IADD3 R16, -R6, UR4, RZ ;  /* 0x0000000406107c10 */ /* 0x000fe2000fffe1ff */
[----:B------:R-:W-:Y:S01]  /*6580*/  BSSY B0, `(.L_x_6844) ;  /* 0x0000038000007945 */ /* 0x000fe20003800000 */
[----:B------:R-:W-:Y:S04]  /*6590*/  STS [R48], R161 ;  /* 0x000000a130007388 */ /* 0x000fe80000000800 */
        /* <DEDUP_REMOVED lines=48> */
[----:B------:R-:W-:Y:S01]  /*68a0*/  IMAD.WIDE.U32 R6, R20, UR6, R6 ;  /* 0x0000000614067c25 */ /* 0x000fe2000f8e0006 */
[----:B------:R-:W-:-:S04]  /*68b0*/  ULDC.64 UR6, c[0x0][0x3e0] ;  /* 0x0000f80000067ab9 */ /* 0x000fc80000000a00 */
[----:B------:R-:W-:Y:S02]  /*68c0*/  IADD3 R7, R7, R79, RZ ;  /* 0x0000004f07077210 */ /* 0x000fe40007ffe0ff */
[----:B------:R-:W-:-:S04]  /*68d0*/  LEA R14, P0, R6, UR6, 0x2 ;  /* 0x00000006060e7c11 */ /* 0x000fc8000f8010ff */
[----:B------:R-:W-:-:S05]  /*68e0*/  LEA.HI.X R15, R6, UR7, R7, 0x2, P0 ;  /* 0x00000007060f7c11 */ /* 0x000fca00080f1407 */
[----:B------:R0:W-:Y:S04]  /*68f0*/  STG.E desc[UR14][R14.64], R17 ;  /* 0x000000110e007986 */ /* 0x0001e8000c10190e */
.L_x_6845:
[----:B------:R-:W-:Y:S05]  /*6900*/  BSYNC B0 ;  /* 0x0000000000007941 */ /* 0x000fea0003800000 */
.L_x_6844:
[----:B------:R-:W-:Y:S01]  /*6910*/  MOV R3, R77 ;  /* 0x0000004d00037202 */ /* 0x000fe20000000f00 */
[----:B------:R-:W-:Y:S01]  /*6920*/  ULDC.64 UR20, c[0x0][0x390] ;  /* 0x0000e40000147ab9 */ /* 0x000fe20000000a00 */
[----:B------:R-:W-:Y:S01]  /*6930*/  ULDC.64 UR6, c[0x0][0x3e0] ;  /* 0x0000f80000067ab9 */ /* 0x000fe20000000a00 */
[----:B------:R-:W-:Y:S01]  /*6940*/  IMAD R7, R21, UR20, RZ ;  /* 0x0000001415077c24 */ /* 0x000fe2000f8e02ff */
[C---:B------:R-:W-:Y:S01]  /*6950*/  LOP3.LUT R77, R29.reuse, 0x20, RZ, 0xfc, !PT ;  /* 0x000000201d4d7812 */ /* 0x040fe200078efcff */
[----:B------:R-:W-:Y:S01]  /*6960*/  IMAD.WIDE.U32 R2, R20, UR20, R2 ;  /* 0x0000001414027c25 */ /* 0x000fe2000f8e0002 */
[----:B------:R-:W-:-:S03]  /*6970*/  LOP3.LUT R79, R29, 0x40, RZ, 0xfc, !PT ;  /* 0x000000401d4f7812 */ /* 0x000fc600078efcff */
[----:B------:R-:W-:Y:S01]  /*6980*/  FADD.FTZ R24, R101, R24 ;  /* 0x0000001865187221 */ /* 0x000fe20000010000 */
[C---:B------:R-:W-:Y:S01]  /*6990*/  LOP3.LUT R81, R29.reuse, 0x60, RZ, 0xfc, !PT ;  /* 0x000000601d517812 */ /* 0x040fe200078efcff */
[----:B0-----:R-:W-:Y:S01]  /*69a0*/  IMAD R15, R20, UR21, R7 ;  /* 0x00000015140f7c24 */ /* 0x001fe2000f8e0207 */
[C---:B------:R-:W-:Y:S01]  /*69b0*/  LEA R7, P2, R29.reuse, UR6, 0x2 ;  /* 0x000000061d077c11 */ /* 0x040fe2000f8410ff */
[----:B------:R-:W-:Y:S01]  /*69c0*/  FADD.FTZ R24, R24, R103 ;  /* 0x0000006718187221 */ /* 0x000fe20000010000 */
[----:B------:R-:W-:Y:S01]  /*69d0*/  IADD3 R6, P3, R66, R2, RZ ;  /* 0x0000000242067210 */ /* 0x000fe20007f7e0ff */
[----:B------:R-:W-:Y:S01]  /*69e0*/  BSSY B0, `(.L_x_6846) ;  /* 0x0000076000007945 */ /* 0x000fe20003800000 */
[----:B------:R-:W-:Y:S01]  /*69f0*/  LEA.HI.X R14, R29, UR7, R30, 0x2, P2 ;  /* 0x000000071d0e7c11 */ /* 0x000fe200090f141e */
[----:B------:R-:W-:Y:S01]  /*6a00*/  FADD.FTZ R24, R24, R105 ;  /* 0x0000006918187221 */ /* 0x000fe20000010000 */
[----:B------:R-:W-:Y:S02]  /*6a10*/  IADD3.X R3, R68, R15, R3, P3, !PT ;  /* 0x0000000f44037210 */ /* 0x000fe40001ffe403 */
[----:B------:R-:W-:Y:S01]  /*6a20*/  LEA R2, P2, R6, R7, 0x2 ;  /* 0x0000000706027211 */ /* 0x000fe200078410ff */
[----:B------:R-:W-:Y:S01]  /*6a30*/  FADD.FTZ R24, R24, R107 ;  /* 0x0000006b18187221 */ /* 0x000fe20000010000 */
[----:B------:R-:W-:-:S02]  /*6a40*/  ISETP.GE.AND P0, PT, R77, R0, PT ;  /* 0x000000004d00720c */ /* 0x000fc40003f06270 */
[----:B------:R-:W-:Y:S01]  /*6a50*/  LEA.HI.X R3, R6, R14, R3, 0x2, P2 ;  /* 0x0000000e06037211 */ /* 0x000fe200010f1403 */
[----:B------:R-:W-:Y:S01]  /*6a60*/  FADD.FTZ R24, R24, R109 ;  /* 0x0000006d18187221 */ /* 0x000fe20000010000 */
[-C--:B------:R-:W-:Y:S01]  /*6a70*/  ISETP.GE.AND P2, PT, R79, R0.reuse, PT ;  /* 0x000000004f00720c */ /* 0x080fe20003f46270 */
[----:B------:R-:W0:Y:S01]  /*6a80*/  LDC.64 R6, c[0x0][0x3a8] ;  /* 0x0000ea00ff067b82 */ /* 0x000e220000000a00 */
[-C--:B------:R-:W-:Y:S01]  /*6a90*/  ISETP.GE.AND P4, PT, R81, R0.reuse, PT ;  /* 0x000000005100720c */ /* 0x080fe20003f86270 */
[----:B------:R-:W-:Y:S01]  /*6aa0*/  FADD.FTZ R24, R24, R111 ;  /* 0x0000006f18187221 */ /* 0x000fe20000010000 */
[C---:B------:R-:W-:Y:S02]  /*6ab0*/  LOP3.LUT R83, R29.reuse, 0x80, RZ, 0xfc, !PT ;  /* 0x000000801d537812 */ /* 0x040fe400078efcff */
[C---:B------:R-:W-:Y:S01]  /*6ac0*/  LOP3.LUT R85, R29.reuse, 0xa0, RZ, 0xfc, !PT ;  /* 0x000000a01d557812 */ /* 0x040fe200078efcff */
[----:B------:R-:W-:Y:S01]  /*6ad0*/  FADD.FTZ R24, R24, R113 ;  /* 0x0000007118187221 */ /* 0x000fe20000010000 */
[C---:B------:R-:W-:Y:S01]  /*6ae0*/  LOP3.LUT R87, R29.reuse, 0xc0, RZ, 0xfc, !PT ;  /* 0x000000c01d577812 */ /* 0x040fe200078efcff */
[----:B------:R-:W-:Y:S01]  /*6af0*/  @!P0 STG.E desc[UR14][R2.64+-0x780], R19 ;  /* 0xfff8801302008986 */ /* 0x000fe2000c10190e */
[C---:B------:R-:W-:Y:S01]  /*6b00*/  LOP3.LUT R89, R29.reuse, 0xe0, RZ, 0xfc, !PT ;  /* 0x000000e01d597812 */ /* 0x040fe200078efcff */
[----:B------:R-:W-:Y:S01]  /*6b10*/  FADD.FTZ R24, R24, R115 ;  /* 0x0000007318187221 */ /* 0x000fe20000010000 */
[C---:B------:R-:W-:Y:S01]  /*6b20*/  LOP3.LUT R91, R29.reuse, 0x100, RZ, 0xfc, !PT ;  /* 0x000001001d5b7812 */ /* 0x040fe200078efcff */
[----:B------:R-:W-:Y:S01]  /*6b30*/  @!P2 STG.E desc[UR14][R2.64+-0x700], R49 ;  /* 0xfff900310200a986 */ /* 0x000fe2000c10190e */
[----:B------:R-:W-:Y:S01]  /*6b40*/  LOP3.LUT R93, R29, 0x120, RZ, 0xfc, !PT ;  /* 0x000001201d5d7812 */ /* 0x000fe200078efcff */
[----:B------:R-:W-:Y:S01]  /*6b50*/  FADD.FTZ R24, R24, R117 ;  /* 0x0000007518187221 */ /* 0x000fe20000010000 */
[-C--:B------:R-:W-:Y:S01]  /*6b60*/  ISETP.GE.AND P5, PT, R83, R0.reuse, PT ;  /* 0x000000005300720c */ /* 0x080fe20003fa6270 */
[----:B------:R-:W-:Y:S01]  /*6b70*/  @!P4 STG.E desc[UR14][R2.64+-0x680], R51 ;  /* 0xfff980330200c986 */ /* 0x000fe2000c10190e */
[-C--:B------:R-:W-:Y:S01]  /*6b80*/  ISETP.GE.AND P6, PT, R85, R0.reuse, PT ;  /* 0x000000005500720c */ /* 0x080fe20003fc6270 */
[----:B------:R-:W-:Y:S01]  /*6b90*/  FADD.FTZ R24, R24, R119 ;  /* 0x0000007718187221 */ /* 0x000fe20000010000 */
[----:B------:R-:W-:-:S02]  /*6ba0*/  ISETP.GE.AND P0, PT, R87, R0, PT ;  /* 0x000000005700720c */ /* 0x000fc40003f06270 */
[-C--:B------:R-:W-:Y:S01]  /*6bb0*/  ISETP.GE.AND P2, PT, R89, R0.reuse, PT ;  /* 0x000000005900720c */ /* 0x080fe20003f46270 */
[----:B------:R-:W-:Y:S01]  /*6bc0*/  FADD.FTZ R24, R24, R121 ;  /* 0x0000007918187221 */ /* 0x000fe20000010000 */
[-C--:B------:R-:W-:Y:S02]  /*6bd0*/  ISETP.GE.AND P3, PT, R91, R0.reuse, PT ;  /* 0x000000005b00720c */ /* 0x080fe40003f66270 */
[-C--:B------:R-:W-:Y:S01]  /*6be0*/  ISETP.GE.AND P4, PT, R93, R0.reuse, PT ;  /* 0x000000005d00720c */ /* 0x080fe20003f86270 */
[----:B------:R-:W-:Y:S01]  /*6bf0*/  FADD.FTZ R24, R24, R123 ;  /* 0x0000007b18187221 */ /* 0x000fe20000010000 */
[C---:B------:R-:W-:Y:S01]  /*6c00*/  LOP3.LUT R95, R29.reuse, 0x140, RZ, 0xfc, !PT ;  /* 0x000001401d5f7812 */ /* 0x040fe200078efcff */
[----:B------:R-:W-:Y:S01]  /*6c10*/  @!P5 STG.E desc[UR14][R2.64+-0x600], R53 ;  /* 0xfffa00350200d986 */ /* 0x000fe2000c10190e */
        /* <DEDUP_REMOVED lines=14> */
[-C--:B------:R-:W-:Y:S01]  /*6d00*/  ISETP.GE.AND P5, PT, R133, R0.reuse, PT ;  /* 0x000000008500720c */ /* 0x080fe20003fa6270 */
[----:B------:R-:W-:Y:S01]  /*6d10*/  @!P3 STG.E desc[UR14][R2.64+-0x400], R61 ;  /* 0xfffc003d0200b986 */ /* 0x000fe2000c10190e */
[----:B------:R-:W-:-:S02]  /*6d20*/  ISETP.GE.AND P3, PT, R95, R0, PT ;  /* 0x000000005f00720c */ /* 0x000fc40003f66270 */
[-C--:B------:R-:W-:Y:S01]  /*6d30*/  ISETP.GE.AND P6, PT, R135, R0.reuse, PT ;  /* 0x000000008700720c */ /* 0x080fe20003fc6270 */
        /* <DEDUP_REMOVED lines=9> */
[----:B0-----:R-:W-:-:S04]  /*6dd0*/  IMAD R2, R6, UR16, RZ ;  /* 0x0000001006027c24 */ /* 0x001fc8000f8e02ff */
[----:B------:R-:W-:Y:S02]  /*6de0*/  IMAD R7, R7, UR17, R2 ;  /* 0x0000001107077c24 */ /* 0x000fe4000f8e0202 */
[----:B------:R-:W-:-:S05]  /*6df0*/  IMAD.WIDE.U32 R2, R6, UR17, RZ ;  /* 0x0000001106027c25 */ /* 0x000fca000f8e00ff */
[----:B------:R-:W-:Y:S01]  /*6e00*/  IADD3 R61, R3, R7, RZ ;  /* 0x00000007033d7210 */ /* 0x000fe20007ffe0ff */
        /* <DEDUP_REMOVED lines=35> */
[----:B------:R-:W-:-:S04]  /*7040*/  IADD3 R14, P1, R29, -0x1e0, RZ ;  /* 0xfffffe201d0e7810 */ /* 0x000fc80007f3e0ff */
[----:B------:R-:W-:Y:S01]  /*7050*/  IADD3.X R59, R30, -0x1, RZ, P1, !PT ;  /* 0xffffffff1e3b7810 */ /* 0x000fe20000ffe4ff */
        /* <DEDUP_REMOVED lines=14> */
.L_x_6847:
[----:B------:R-:W-:Y:S05]  /*7140*/  BSYNC B0 ;  /* 0x0000000000007941 */ /* 0x000fea0003800000 */
.L_x_6846:
        /* <DEDUP_REMOVED lines=9> */
[----:B0-----:R-:W-:Y:S01]  /*71e0*/  IMAD R7, R20, UR5, R5 ;  /* 0x0000000514077c24 */ /* 0x001fe2000f8e0205 */
[----:B------:R-:W-:Y:S01]  /*71f0*/  IADD3 R66, P0, R66, R2, RZ ;  /* 0x0000000242427210 */ /* 0x000fe20007f1e0ff */
[----:B------:R-:W-:Y:S01]  /*7200*/  UIADD3 UR11, UP1, UR11, -0x800, URZ ;  /* 0xfffff8000b0b7890 */ /* 0x000fe2000ff3e03f */
[----:B------:R-:W-:Y:S01]  /*7210*/  LEA.HI.X R5, R14, UR7, R59, 0x2, P1 ;  /* 0x000000070e057c11 */ /* 0x000fe200088f143b */
[----:B------:R-:W-:Y:S01]  /*7220*/  UIADD3 UR13, UP2, UR13, -0x800, URZ ;  /* 0xfffff8000d0d7890 */ /* 0x000fe2000ff5e03f */
        /* <DEDUP_REMOVED lines=16> */
[----:B------:R-:W-:-:S02]  /*7330*/  ISETP.GE.AND P5, PT, R95, R0, PT ;  /* 0x000000005f00720c */ /* 0x000fc40003fa6270 */
[----:B------:R-:W-:Y:S01]  /*7340*/  IADD3 R28, R28, 0x1, RZ ;  /* 0x000000011c1c7810 */ /* 0x000fe20007ffe0ff */
        /* <DEDUP_REMOVED lines=17> */
[----:B------:R-:W-:-:S13]  /*7460*/  ISETP.GT.AND P0, PT, R31, 0x1, PT ;  /* 0x000000011f00780c */ /* 0x000fda0003f04270 */
[----:B0-----:R-:W-:Y:S05]  /*7470*/  @P0 BRA `(.L_x_6848) ;  /* 0xffffff9000940947 */ /* 0x001fea000383ffff */
.L_x_6832:
        /* <DEDUP_REMOVED lines=26> */
.L_x_6850:
[----:B------:R-:W-:Y:S05]  /*7620*/  BSYNC B0 ;  /* 0x0000000000007941 */ /* 0x000fea0003800000 */
.L_x_6849:
        /* <DEDUP_REMOVED lines=13> */
[----:B--2---:R-:W-:Y:S01]  /*7700*/  @P0 FADD R0, R3, R0 ;  /* 0x0000000003000221 */ /* 0x004fe20000000000 */
[----:B------:R-:W-:-:S04]  /*7710*/  @!P1 MOV R3, 0x400 ;  /* 0x0000040000039802 */ /* 0x000fc80000000f00 */
[----:B------:R-:W2:Y:S01]  /*7720*/  SHFL.DOWN P0, R5, R0, 0x4, 0x1f ;  /* 0x08801f0000057f89 */ /* 0x000ea20000000000 */
[----:B0-----:R-:W-:Y:S01]  /*7730*/  @!P1 LEA R4, R4, R3, 0x18 ;  /* 0x0000000304049211 */ /* 0x001fe200078ec0ff */
[----:B--2---:R-:W-:-:S05]  /*7740*/  @P0 FADD R5, R0, R5 ;  /* 0x0000000500050221 */ /* 0x004fca0000000000 */
[----:B------:R-:W0:Y:S02]  /*7750*/  SHFL.DOWN P0, R2, R5, 0x8, 0x1f ;  /* 0x09001f0005027f89 */ /* 0x000e240000000000 */
[----:B0-----:R-:W-:-:S05]  /*7760*/  @P0 FADD R2, R5, R2 ;  /* 0x0000000205020221 */ /* 0x001fca0000000000 */
[----:B------:R-:W0:Y:S02]  /*7770*/  SHFL.DOWN P0, R7, R2, 0x10, 0x1f ;  /* 0x0a001f0002077f89 */ /* 0x000e240000000000 */
[----:B0-----:R-:W-:Y:S01]  /*7780*/  @P0 FADD R7, R2, R7 ;  /* 0x0000000702070221 */ /* 0x001fe20000000000 */
[----:B-1----:R-:W-:-:S04]  /*7790*/  ISETP.NE.AND P0, PT, R19, RZ, PT ;  /* 0x000000ff1300720c */ /* 0x002fc80003f05270 */
[----:B------:R3:W-:Y:S01]  /*77a0*/  @!P1 STS [R4+0x854], R7 ;  /* 0x0008540704009388 */ /* 0x0007e20000000800 */
[----:B------:R-:W-:Y:S08]  /*77b0*/  BAR.SYNC.DEFER_BLOCKING 0x0 ;  /* 0x0000000000007b1d */ /* 0x000ff00000010000 */
[----:B------:R-:W-:Y:S05]  /*77c0*/  @P0 BRA `(.L_x_6853) ;  /* 0x0000000000100947 */ /* 0x000fea0003800000 */
[----:B------:R4:W-:Y:S01]  /*77d0*/  REDG.E.ADD.F32.FTZ.RN.STRONG.GPU desc[UR14][R8.64], R7 ;  /* 0x00000007080079a6 */ /* 0x0009e2000c10f38e */
[----:B------:R-:W-:Y:S01]  /*77e0*/  HFMA2.MMA R19, -RZ, RZ, 0, 0 ;  /* 0x00000000ff137435 */ /* 0x000fe200000001ff */
[----:B------:R-:W-:Y:S10]  /*77f0*/  BRA `(.L_x_6853) ;  /* 0x0000000000047947 */ /* 0x000ff40003800000 */
.L_x_6852:
[----:B------:R-:W2:Y:S02]  /*7800*/  S2R R19, SR_TID.X ;  /* 0x0000000000137919 */ /* 0x000ea40000002100 */
.L_x_6853:
[----:B------:R-:W-:Y:S05]  /*7810*/  BSYNC B0 ;  /* 0x0000000000007941 */ /* 0x000fea0003800000 */
.L_x_6851:
[----:B------:R-:W-:Y:S02]  /*7820*/  ULDC UR22, c[0x0][0x21c] ;  /* 0x0000870000167ab9 */ /* 0x000fe40000000800 */
[----:B--2---:R-:W-:-:S13]  /*7830*/  ISETP.GE.AND P0, PT, R19, UR22, PT ;  /* 0x0000001613007c0c */ /* 0x004fda000bf06270 */
[----:B------:R-:W-:Y:S05]  /*7840*/  @P0 EXIT ;  /* 0x000000000000094d */ /* 0x000fea0003800000 */
[----:B------:R-:W-:Y:S01]  /*7850*/  ULDC.64 UR6, c[0x0][0x378] ;  /* 0x0000de0000067ab9 */ /* 0x000fe20000000a00 */
[----:B------:R-:W2:Y:S01]  /*7860*/  S2UR UR5, SR_CgaCtaId ;  /* 0x00000000000579c3 */ /* 0x000ea20000008800 */
[C---:B------:R-:W-:Y:S01]  /*7870*/  IMAD R5, R21.reuse, UR6, RZ ;  /* 0x0000000615057c24 */ /* 0x040fe2000f8e02ff */
[----:B------:R-:W-:Y:S01]  /*7880*/  ULDC.64 UR8, c[0x0][0x248] ;  /* 0x0000920000087ab9 */ /* 0x000fe20000000a00 */
[C---:B------:R-:W-:Y:S01]  /*7890*/  IMAD.WIDE.U32 R2, R20.reuse, UR6, RZ ;  /* 0x0000000614027c25 */ /* 0x040fe2000f8e00ff */
        /* <DEDUP_REMOVED lines=11> */
[C---:B----4-:R-:W-:Y:S01]  /*7950*/  IMAD R9, R20.reuse, UR9, R5 ;  /* 0x0000000914097c24 */ /* 0x050fe2000f8e0205 */
[----:B------:R-:W-:Y:S01]  /*7960*/  ULDC.64 UR8, c[0x0][0x358] ;  /* 0x0000d60000087ab9 */ /* 0x000fe20000000a00 */
[C---:B0--3--:R-:W-:Y:S01]  /*7970*/  IMAD R7, R21.reuse, UR6, RZ ;  /* 0x0000000615077c24 */ /* 0x049fe2000f8e02ff */
[----:B------:R-:W-:Y:S01]  /*7980*/  ULDC.64 UR28, c[0x0][0x250] ;  /* 0x00009400001c7ab9 */ /* 0x000fe20000000a00 */
[----:B-1----:R-:W-:Y:S01]  /*7990*/  IMAD R11, R21, UR10, RZ ;  /* 0x0000000a150b7c24 */ /* 0x002fe2000f8e02ff */
[----:B------:R-:W-:Y:S01]  /*79a0*/  IADD3 R37, R15, R9, RZ ;  /* 0x000000090f257210 */ /* 0x000fe20007ffe0ff */
[----:B------:R-:W-:Y:S01]  /*79b0*/  IMAD R21, R21, UR8, RZ ;  /* 0x0000000815157c24 */ /* 0x000fe2000f8e02ff */
[----:B------:R-:W-:Y:S01]  /*79c0*/  ULDC.64 UR12, c[0x0][0x3c0] ;  /* 0x0000f000000c7ab9 */ /* 0x000fe20000000a00 */
[C---:B------:R-:W-:Y:S01]  /*79d0*/  IMAD.WIDE.U32 R4, R20.reuse, UR6, RZ ;  /* 0x0000000614047c25 */ /* 0x040fe2000f8e00ff */
[----:B------:R-:W-:Y:S01]  /*79e0*/  ULDC UR6, c[0x0][0x0] ;  /* 0x0000000000067ab9 */ /* 0x000fe20000000800 */
[----:B------:R-:W-:Y:S01]  /*79f0*/  ULDC.64 UR16, c[0x0][0x360] ;  /* 0x0000d80000107ab9 */ /* 0x000fe20000000a00 */
[----:B------:R-:W-:Y:S01]  /*7a00*/  ULDC.64 UR18, c[0x0][0x3c8] ;  /* 0x0000f20000127ab9 */ /* 0x000fe20000000a00 */
[C---:B------:R-:W-:Y:S01]  /*7a10*/  IMAD R7, R20.reuse, UR7, R7 ;  /* 0x0000000714077c24 */ /* 0x040fe2000f8e0207 */
[----:B--2---:R-:W-:Y:S01]  /*7a20*/  ULEA UR4, UR5, UR4, 0x18 ;  /* 0x0000000405047291 */ /* 0x004fe2000f8ec03f */
        /* <DEDUP_REMOVED lines=10> */
.L_x_6855:
[C---:B------:R-:W-:Y:S02]  /*7ad0*/  LEA R0, R19.reuse, UR4, 0x2 ;  /* 0x0000000413007c11 */ /* 0x040fe4000f8e10ff */
[----:B-----5:R-:W-:Y:S02]  /*7ae0*/  SHF.R.S32.HI R22, RZ, 0x1f, R19 ;  /* 0x0000001fff167819 */ /* 0x020fe40000011413 */
        /* <DEDUP_REMOVED lines=53> */
.L_x_6854:
[----:B------:R-:W-:Y:S05]  /*7e40*/  EXIT ;  /* 0x000000000000794d */ /* 0x000fea0003800000 */
.L_x_6856:
        /* <DEDUP_REMOVED lines=11> */
.L_x_10977:


//--------------------- .text._Z25selective_scan_bwd_kernelI32Selective_Scan_bwd_kernel_traitsILi32ELi16ELb0ELb0ELb0ELb1ELb0EffEEv12SSMParamsBwd --------------------------
	.section	.text._Z25selective_scan_bwd_kernelI32Selective_Scan_bwd_kernel_traitsILi32ELi16ELb0ELb0ELb0ELb1ELb0EffEEv12SSMParamsBwd,"ax",@progbits
	.align	128
        .global         _Z25selective_scan_bwd_kernelI32Selective_Scan_bwd_kernel_traitsILi32ELi16ELb0ELb0ELb0ELb1ELb0EffEEv12SSMParamsBwd
        .type           _Z25selective_scan_bwd_kernelI32Selective_Scan_bwd_kernel_traitsILi32ELi16ELb0ELb0ELb0ELb1ELb0EffEEv12SSMParamsBwd,@function
        .size           _Z25selective_scan_bwd_kernelI32Selective_Scan_bwd_kernel_traitsILi32ELi16ELb0ELb0ELb0ELb1ELb0EffEEv12SSMParamsBwd,(.L_x_10978 - _Z25selective_scan_bwd_kernelI32Selective_Scan_bwd_kernel_traitsILi32ELi16ELb0ELb0ELb0ELb1ELb0EffEEv12SSMParamsBwd)
        .other          _Z25selective_scan_bwd_kernelI32Selective_Scan_bwd_kernel_traitsILi32ELi16ELb0ELb0ELb0ELb1ELb0EffEEv12SSMParamsBwd,@"STO_CUDA_ENTRY STV_DEFAULT"
_Z25selective_scan_bwd_kernelI32Selective_Scan_bwd_kernel_traitsILi32ELi16ELb0ELb0ELb0ELb1ELb0EffEEv12SSMParamsBwd:
.text._Z25selective_scan_bwd_kernelI32Selective_Scan_bwd_kernel_traitsILi32ELi16ELb0ELb0ELb0ELb1ELb0EffEEv12SSMParamsBwd:
        /* <DEDUP_REMOVED lines=50> */
[----:B------:R-:W-:-:S03]  /*0320*/  UIADD3 UR9, UR9, UR11, URZ ;  /* 0x0000000b09097290 */ /* 0x000fc6000fffe03f */
[----:B------:R-:W4:Y:S01]  /*0330*/  @P0 LDC R25, c[0x0][0x21c] ;  /* 0x00008700ff190b82 */ /* 0x000f220000000800 */
[----:B0-----:R-:W-:Y:S01]  /*0340*/  ISETP.NE.U32.AND P2, PT, R20, RZ, PT ;  /* 0x000000ff1400720c */ /* 0x001fe20003f45070 */
[-C--:B---3--:R-:W-:Y:S01]  /*0350*/  IMAD R8, R54, R14.reuse, RZ ;  /* 0x0000000e36087224 */ /* 0x088fe200078e02ff */
[----:B------:R-:W-:Y:S01]  /*0360*/  SHF.R.S32.HI R13, RZ, 0x1f, R9 ;  /* 0x0000001fff0d7819 */ /* 0x000fe20000011409 */
[----:B------:R-:W-:Y:S01]  /*0370*/  IMAD.WIDE.U32 R4, R55, R14, UR6 ;  /* 0x0000000637047e25 */ /* 0x000fe2000f8e000e */
[----:B------:R-:W-:-:S03]  /*0380*/  IADD3 R45, P3, R9, R2, RZ ;  /* 0x00000002092d7210 */ /* 0x000fc60007f7e0ff */
[----:B------:R-:W0:Y:S01]  /*0390*/  LDC.64 R46, c[0x0][0x2f0] ;  /* 0x0000bc00ff2e7b82 */ /* 0x000e220000000a00 */
[----:B------:R-:W-:-:S07]  /*03a0*/  ISETP.NE.AND.EX P1, PT, R19, RZ, PT, P1 ;  /* 0x000000ff1300720c */ /* 0x000fce0003f25310 */
[----:B------:R-:W3:Y:S01]  /*03b0*/  LDC.64 R26, c[0x0][0x2f8] ;  /* 0x0000be00ff1a7b82 */ /* 0x000ee20000000a00 */
[----:B------:R-:W-:Y:S02]  /*03c0*/  ISETP.NE.AND.EX P2, PT, R21, RZ, PT, P2 ;  /* 0x000000ff1500720c */ /* 0x000fe40003f45320 */
[----:B------:R-:W-:Y:S01]  /*03d0*/  IADD3.X R2, R13, R3, R0, P3, !PT ;  /* 0x000000030d027210 */ /* 0x000fe20001ffe400 */
[----:B------:R-:W-:-:S04]  /*03e0*/  IMAD R0, R55, R15, R8 ;  /* 0x0000000f37007224 */ /* 0x000fc800078e0208 */
[----:B------:R-:W3:Y:S01]  /*03f0*/  @P0 LDC.64 R10, c[0x0][0x310] ;  /* 0x0000c400ff0a0b82 */ /* 0x000ee20000000a00 */
[----:B------:R-:W-:Y:S01]  /*0400*/  IMAD R12, R54, R16, RZ ;  /* 0x00000010360c7224 */ /* 0x000fe200078e02ff */
[----:B------:R-:W-:Y:S01]  /*0410*/  IADD3 R43, P3, R9, R4, RZ ;  /* 0x00000004092b7210 */ /* 0x000fe20007f7e0ff */
[----:B------:R-:W-:Y:S01]  /*0420*/  IMAD.WIDE.U32 R6, R55, R16, UR8 ;  /* 0x0000000837067e25 */ /* 0x000fe2000f8e0010 */
[----:B------:R-:W-:Y:S02]  /*0430*/  HFMA2.MMA R8, -RZ, RZ, 0, 0 ;  /* 0x00000000ff087435 */ /* 0x000fe400000001ff */
[----:B------:R-:W-:Y:S01]  /*0440*/  IADD3.X R4, R13, R5, R0, P3, !PT ;  /* 0x000000050d047210 */ /* 0x000fe20001ffe400 */
[----:B------:R-:W-:Y:S01]  /*0450*/  IMAD R3, R55, R17, R12 ;  /* 0x0000001137037224 */ /* 0x000fe200078e020c */
[----:B------:R-:W-:Y:S02]  /*0460*/  IADD3 R9, P4, R9, R6, RZ ;  /* 0x0000000609097210 */ /* 0x000fe40007f9e0ff */
[----:B------:R-:W-:Y:S01]  /*0470*/  ISETP.GE.AND P3, PT, R23, 0x1, PT ;  /* 0x000000011700780c */ /* 0x000fe20003f66270 */
[----:B--2---:R-:W-:Y:S01]  /*0480*/  @P0 IMAD R0, R22, UR16, R55 ;  /* 0x0000001016000c24 */ /* 0x004fe2000f8e0237 */
[----:B------:R-:W-:Y:S01]  /*0490*/  HFMA2.MMA R5, -RZ, RZ, 0, 0 ;  /* 0x00000000ff057435 */ /* 0x000fe200000001ff */
[----:B------:R-:W-:-:S02]  /*04a0*/  IADD3.X R6, R13, R7, R3, P4, !PT ;  /* 0x000000070d067210 */ /* 0x000fc400027fe403 */
[----:B------:R-:W-:Y:S01]  /*04b0*/  MOV R12, RZ ;  /* 0x000000ff000c7202 */ /* 0x000fe20000000f00 */
[----:B------:R-:W-:Y:S01]  /*04c0*/  @P0 IMAD R0, R0, R23, RZ ;  /* 0x0000001700000224 */ /* 0x000fe200078e02ff */
[C---:B------:R-:W-:Y:S02]  /*04d0*/  @P1 LEA R8, P4, R55.reuse, R18, 0x2 ;  /* 0x0000001237081211 */ /* 0x040fe400078810ff */
[C---:B------:R-:W-:Y:S01]  /*04e0*/  @P2 LEA R12, P5, R55.reuse, R20, 0x2 ;  /* 0x00000014370c2211 */ /* 0x040fe200078a10ff */
[----:B----4-:R-:W-:Y:S01]  /*04f0*/  @P0 IMAD R3, R0, R25, RZ ;  /* 0x0000001900030224 */ /* 0x010fe200078e02ff */
[----:B------:R-:W-:Y:S02]  /*0500*/  MOV R7, RZ ;  /* 0x000000ff00077202 */ /* 0x000fe40000000f00 */
[C-C-:B------:R-:W-:Y:S02]  /*0510*/  @P1 LEA.HI.X R5, R55.reuse, R19, R54.reuse, 0x2, P4 ;  /* 0x0000001337051211 */ /* 0x140fe400020f1436 */
[----:B------:R-:W-:-:S02]  /*0520*/  @P2 LEA.HI.X R7, R55, R21, R54, 0x2, P5 ;  /* 0x0000001537072211 */ /* 0x000fc400028f1436 */
[----:B-1----:R-:W-:Y:S02]  /*0530*/  LEA R42, P4, R9, R40, 0x2 ;  /* 0x00000028092a7211 */ /* 0x002fe400078810ff */
[----:B0-----:R-:W-:Y:S02]  /*0540*/  LEA R46, P1, R45, R46, 0x2 ;  /* 0x0000002e2d2e7211 */ /* 0x001fe400078210ff */
[----:B---3--:R-:W-:Y:S01]  /*0550*/  LEA R44, P2, R43, R26, 0x2 ;  /* 0x0000001a2b2c7211 */ /* 0x008fe200078410ff */
[----:B------:R-:W-:Y:S01]  /*0560*/  HFMA2.MMA R51, -RZ, RZ, 0, 0 ;  /* 0x00000000ff337435 */ /* 0x000fe200000001ff */
        /* <DEDUP_REMOVED lines=17> */
.L_x_6900:
        /* <DEDUP_REMOVED lines=40> */
[-C--:B------:R-:W-:Y:S02]  /*0900*/  ISETP.GE.AND P3, PT, R59, R96.reuse, PT ;  /* 0x000000603b00720c */ /* 0x080fe40003f66270 */
[----:B------:R-:W-:Y:S02]  /*0910*/  ISETP.GE.AND P4, PT, R61, R96, PT ;  /* 0x000000603d00720c */ /* 0x000fe40003f86270 */
[----:B------:R-:W-:-:S02]  /*0920*/  CS2R R22, SRZ ;  /* 0x0000000000167805 */ /* 0x000fc4000001ff00 */
[----:B------:R-:W-:Y:S02]  /*0930*/  CS2R R24, SRZ ;  /* 0x0000000000187805 */ /* 0x000fe4000001ff00 */
[C---:B------:R-:W-:Y:S02]  /*0940*/  LOP3.LUT R63, R40.reuse, 0x160, RZ, 0xfc, !PT ;  /* 0x00000160283f7812 */ /* 0x040fe400078efcff */
[C---:B------:R-:W-:Y:S02]  /*0950*/  LOP3.LUT R67, R40.reuse, 0x180, RZ, 0xfc, !PT ;  /* 0x0000018028437812 */ /* 0x040fe400078efcff */
[C---:B------:R-:W-:Y:S01]  /*0960*/  LOP3.LUT R69, R40.reuse, 0x1a0, RZ, 0xfc, !PT ;  /* 0x000001a028457812 */ /* 0x040fe200078efcff */
[----:B------:R-:W4:Y:S01]  /*0970*/  @!P0 LDG.E R19, desc[UR14][R2.64+0x300] ;  /* 0x0003000e02138981 */ /* 0x000f22000c1e1900 */
[C---:B------:R-:W-:Y:S02]  /*0980*/  LOP3.LUT R73, R40.reuse, 0x1c0, RZ, 0xfc, !PT ;  /* 0x000001c028497812 */ /* 0x040fe400078efcff */
[----:B------:R-:W-:Y:S01]  /*0990*/  LOP3.LUT R75, R40, 0x1e0, RZ, 0xfc, !PT ;  /* 0x000001e0284b7812 */ /* 0x000fe200078efcff */
[----:B------:R-:W4:Y:S01]  /*09a0*/  @!P1 LDG.E R22, desc[UR14][R2.64+0x380] ;  /* 0x0003800e02169981 */ /* 0x000f22000c1e1900 */
[----:B------:R-:W-:-:S02]  /*09b0*/  ISETP.GE.AND P0, PT, R63, R96, PT ;  /* 0x000000603f00720c */ /* 0x000fc40003f06270 */
[-C--:B------:R-:W-:Y:S01]  /*09c0*/  ISETP.GE.AND P1, PT, R67, R96.reuse, PT ;  /* 0x000000604300720c */ /* 0x080fe20003f26270 */
[----:B------:R-:W4:Y:S01]  /*09d0*/  @!P2 LDG.E R23, desc[UR14][R2.64+0x400] ;  /* 0x0004000e0217a981 */ /* 0x000f22000c1e1900 */
[-C--:B------:R-:W-:Y:S01]  /*09e0*/  ISETP.GE.AND P2, PT, R69, R96.reuse, PT ;  /* 0x000000604500720c */ /* 0x080fe20003f46270 */
[----:B------:R-:W-:Y:S02]  /*09f0*/  HFMA2.MMA R65, -RZ, RZ, 0, 0 ;  /* 0x00000000ff417435 */ /* 0x000fe400000001ff */
        /* <DEDUP_REMOVED lines=8> */
[----:B------:R-:W-:Y:S02]  /*0a80*/  MOV R62, RZ ;  /* 0x000000ff003e7202 */ /* 0x000fe40000000f00 */
[----:B------:R-:W4:Y:S04]  /*0a90*/  @!P0 LDG.E R58, desc[UR14][R2.64+0x580] ;  /* 0x0005800e023a8981 */ /* 0x000f28000c1e1900 */
[----:B------:R-:W4:Y:S04]  /*0aa0*/  @!P2 LDG.E R60, desc[UR14][R2.64+0x680] ;  /* 0x0006800e023ca981 */ /* 0x000f28000c1e1900 */
[----:B------:R-:W4:Y:S04]  /*0ab0*/  @!P3 LDG.E R71, desc[UR14][R2.64+0x700] ;  /* 0x0007000e0247b981 */ /* 0x000f28000c1e1900 */
[----:B------:R0:W4:Y:S01]  /*0ac0*/  @!P4 LDG.E R62, desc[UR14][R2.64+0x780] ;  /* 0x0007800e023ec981 */ /* 0x000122000c1e1900 */
[----:B------:R-:W1:Y:S01]  /*0ad0*/  S2UR UR5, SR_CgaCtaId ;  /* 0x00000000000579c3 */ /* 0x000e620000008800 */
[----:B------:R-:W-:Y:S01]  /*0ae0*/  ISETP.GE.AND P3, PT, R0, R96, PT ;  /* 0x000000600000720c */ /* 0x000fe20003f66270 */
[----:B------:R-:W-:Y:S01]  /*0af0*/  UMOV UR4, 0x400 ;  /* 0x0000040000047882 */ /* 0x000fe20000000000 */
[----:B------:R-:W-:-:S02]  /*0b00*/  IADD3 R0, R47, 0x20, RZ ;  /* 0x000000202f007810 */ /* 0x000fc40007ffe0ff */
[-C--:B------:R-:W-:Y:S02]  /*0b10*/  ISETP.GE.AND P2, PT, R12, R96.reuse, PT ;  /* 0x000000600c00720c */ /* 0x080fe40003f46270 */
[-C--:B------:R-:W-:Y:S02]  /*0b20*/  ISETP.GE.AND P1, PT, R14, R96.reuse, PT ;  /* 0x000000600e00720c */ /* 0x080fe40003f26270 */
[C---:B0-----:R-:W-:Y:S02]  /*0b30*/  IADD3 R2, R47.reuse, 0x40, RZ ;  /* 0x000000402f027810 */ /* 0x041fe40007ffe0ff */
[C---:B------:R-:W-:Y:S02]  /*0b40*/  IADD3 R12, R47.reuse, 0x60, RZ ;  /* 0x000000602f0c7810 */ /* 0x040fe40007ffe0ff */
[----:B------:R-:W-:Y:S02]  /*0b50*/  ISETP.GE.AND P6, PT, R18, R96, PT ;  /* 0x000000601200720c */ /* 0x000fe40003fc6270 */
[----:B------:R-:W-:-:S02]  /*0b60*/  IADD3 R14, R47, 0x80, RZ ;  /* 0x000000802f0e7810 */ /* 0x000fc40007ffe0ff */
[C---:B------:R-:W-:Y:S02]  /*0b70*/  IADD3 R18, R47.reuse, 0xa0, RZ ;  /* 0x000000a02f127810 */ /* 0x040fe40007ffe0ff */
[-C--:B------:R-:W-:Y:S02]  /*0b80*/  LEA.HI.SX32 R0, R0, R47.reuse, 0x1b ;  /* 0x0000002f00007211 */ /* 0x080fe400078fdaff */
[-C--:B------:R-:W-:Y:S01]  /*0b90*/  LEA.HI.SX32 R2, R2, R47.reuse, 0x1b ;  /* 0x0000002f02027211 */ /* 0x080fe200078fdaff */
[----:B-1----:R-:W-:Y:S01]  /*0ba0*/  ULEA UR5, UR5, UR4, 0x18 ;  /* 0x0000000405057291 */ /* 0x002fe2000f8ec03f */
[-C--:B------:R-:W-:Y:S02]  /*0bb0*/  LEA.HI.SX32 R12, R12, R47.reuse, 0x1b ;  /* 0x0000002f0c0c7211 */ /* 0x080fe400078fdaff */
[-C--:B------:R-:W-:Y:S02]  /*0bc0*/  LEA.HI.SX32 R36, R47, R47.reuse, 0x1b ;  /* 0x0000002f2f247211 */ /* 0x080fe400078fdaff */
[----:B------:R-:W-:-:S02]  /*0bd0*/  LEA.HI.SX32 R14, R14, R47, 0x1b ;  /* 0x0000002f0e0e7211 */ /* 0x000fc400078fdaff */
[----:B------:R-:W-:Y:S02]  /*0be0*/  LEA.HI.SX32 R18, R18, R47, 0x1b ;  /* 0x0000002f12127211 */ /* 0x000fe400078fdaff */
[----:B------:R-:W-:Y:S02]  /*0bf0*/  LEA R35, R0, UR5, 0x2 ;  /* 0x0000000500237c11 */ /* 0x000fe4000f8e10ff */
[----:B------:R-:W-:Y:S02]  /*0c00*/  LEA R34, R2, UR5, 0x2 ;  /* 0x0000000502227c11 */ /* 0x000fe4000f8e10ff */
[C---:B------:R-:W-:Y:S02]  /*0c10*/  IADD3 R0, R47.reuse, 0xc0, RZ ;  /* 0x000000c02f007810 */ /* 0x040fe40007ffe0ff */
[----:B------:R-:W-:Y:S02]  /*0c20*/  LEA R33, R12, UR5, 0x2 ;  /* 0x000000050c217c11 */ /* 0x000fe4000f8e10ff */
[----:B------:R-:W-:-:S02]  /*0c30*/  IADD3 R2, R47, 0xe0, RZ ;  /* 0x000000e02f027810 */ /* 0x000fc40007ffe0ff */
[----:B------:R-:W-:Y:S02]  /*0c40*/  LEA R36, R36, UR5, 0x2 ;  /* 0x0000000524247c11 */ /* 0x000fe4000f8e10ff */
[----:B------:R-:W-:Y:S02]  /*0c50*/  LEA R32, R14, UR5, 0x2 ;  /* 0x000000050e207c11 */ /* 0x000fe4000f8e10ff */
[C---:B------:R-:W-:Y:S02]  /*0c60*/  IADD3 R12, R47.reuse, 0x100, RZ ;  /* 0x000001002f0c7810 */ /* 0x040fe40007ffe0ff */
[----:B------:R-:W-:Y:S02]  /*0c70*/  LEA R31, R18, UR5, 0x2 ;  /* 0x00000005121f7c11 */ /* 0x000fe4000f8e10ff */
        /* <DEDUP_REMOVED lines=8> */
[----:B------:R-:W-:Y:S02]  /*0d00*/  LEA R29, R2, UR5, 0x2 ;  /* 0x00000005021d7c11 */ /* 0x000fe4000f8e10ff */
[----:B------:R-:W-:Y:S02]  /*0d10*/  LEA R28, R12, UR5, 0x2 ;  /* 0x000000050c1c7c11 */ /* 0x000fe4000f8e10ff */
[C---:B------:R-:W-:Y:S02]  /*0d20*/  IADD3 R0, R47.reuse, 0x160, RZ ;  /* 0x000001602f007810 */ /* 0x040fe40007ffe0ff */
[----:B------:R-:W-:Y:S02]  /*0d30*/  LEA R27, R14, UR5, 0x2 ;  /* 0x000000050e1b7c11 */ /* 0x000fe4000f8e10ff */
[----:B------:R-:W-:Y:S02]  /*0d40*/  LEA R26, R18, UR5, 0x2 ;  /* 0x00000005121a7c11 */ /* 0x000fe4000f8e10ff */
[----:B------:R-:W-:-:S02]  /*0d50*/  IADD3 R2, R47, 0x180, RZ ;  /* 0x000001802f027810 */ /* 0x000fc40007ffe0ff */
[-C--:B------:R-:W-:Y:S02]  /*0d60*/  LEA.HI.SX32 R0, R0, R47.reuse, 0x1b ;  /* 0x0000002f00007211 */ /* 0x080fe400078fdaff */
[C---:B------:R-:W-:Y:S02]  /*0d70*/  IADD3 R12, R47.reuse, 0x1c0, RZ ;  /* 0x000001c02f0c7810 */ /* 0x040fe40007ffe0ff */
[----:B------:R-:W-:Y:S02]  /*0d80*/  IADD3 R14, R47, 0x1e0, RZ ;  /* 0x000001e02f0e7810 */ /* 0x000fe40007ffe0ff */
[-C--:B------:R-:W-:Y:S02]  /*0d90*/  LEA.HI.SX32 R2, R2, R47.reuse, 0x1b ;  /* 0x0000002f02027211 */ /* 0x080fe400078fdaff */
[-C--:B------:R-:W-:Y:S02]  /*0da0*/  LEA.HI.SX32 R12, R12, R47.reuse, 0x1b ;  /* 0x0000002f0c0c7211 */ /* 0x080fe400078fdaff */
[----:B------:R-:W-:-:S02]  /*0db0*/  LEA.HI.SX32 R14, R14, R47, 0x1b ;  /* 0x0000002f0e0e7211 */ /* 0x000fc400078fdaff */
[-C--:B------:R-:W-:Y:S02]  /*0dc0*/  ISETP.GE.AND P5, PT, R21, R96.reuse, PT ;  /* 0x000000601500720c */ /* 0x080fe40003fa6270 */
[----:B------:R-:W-:Y:S02]  /*0dd0*/  LEA R21, R14, UR5, 0x2 ;  /* 0x000000050e157c11 */ /* 0x000fe4000f8e10ff */
[-C--:B------:R-:W-:Y:S01]  /*0de0*/  ISETP.GE.AND P0, PT, R17, R96.reuse, PT ;  /* 0x000000601100720c */ /* 0x080fe20003f06270 */
[----:B------:R-:W-:Y:S01]  /*0df0*/  HFMA2.MMA R17, -RZ, RZ, 0, 0 ;  /* 0x00000000ff117435 */ /* 0x000fe200000001ff */
[----:B------:R-:W-:Y:S02]  /*0e00*/  MOV R3, R43 ;  /* 0x0000002b00037202 */ /* 0x000fe40000000f00 */
[----:B------:R-:W-:Y:S02]  /*0e10*/  P2R R97, PR, RZ, 0x1 ;  /* 0x00000001ff617803 */ /* 0x000fe40000000000 */
[----:B------:R-:W-:-:S02]  /*0e20*/  ISETP.GE.AND P4, PT, R40, R96, PT ;  /* 0x000000602800720c */ /* 0x000fc40003f86270 */
[----:B------:R-:W-:Y:S02]  /*0e30*/  P2R R81, PR, RZ, 0x2 ;  /* 0x00000002ff517803 */ /* 0x000fe40000000000 */
[----:B------:R-:W-:Y:S02]  /*0e40*/  P2R R95, PR, RZ, 0x4 ;  /* 0x00000004ff5f7803 */ /* 0x000fe40000000000 */
[----:B------:R-:W-:Y:S02]  /*0e50*/  P2R R93, PR, RZ, 0x8 ;  /* 0x00000008ff5d7803 */ /* 0x000fe40000000000 */
[----:B------:R-:W-:Y:S01]  /*0e60*/  P2R R98, PR, RZ, 0x20 ;  /* 0x00000020ff627803 */ /* 0x000fe20000000000 */
[----:B------:R-:W-:Y:S01]  /*0e70*/  HFMA2.MMA R77, -RZ, RZ, 0, 0 ;  /* 0x00000000ff4d7435 */ /* 0x000fe200000001ff */
[----:B------:R-:W-:Y:S01]  /*0e80*/  P2R R83, PR, RZ, 0x40 ;  /* 0x00000040ff537803 */ /* 0x000fe20000000000 */
[----:B------:R-:W-:Y:S01]  /*0e90*/  HFMA2.MMA R79, -RZ, RZ, 0, 0 ;  /* 0x00000000ff4f7435 */ /* 0x000fe200000001ff */
[----:B------:R-:W-:-:S02]  /*0ea0*/  MOV R90, RZ ;  /* 0x000000ff005a7202 */ /* 0x000fc40000000f00 */
[----:B------:R-:W-:Y:S02]  /*0eb0*/  MOV R92, RZ ;  /* 0x000000ff005c7202 */ /* 0x000fe40000000f00 */
[----:B------:R-:W-:Y:S01]  /*0ec0*/  MOV R94, RZ ;  /* 0x000000ff005e7202 */ /* 0x000fe20000000f00 */
[----:B--2---:R-:W-:Y:S04]  /*0ed0*/  STS [R36], R5 ;  /* 0x0000000524007388 */ /* 0x004fe80000000800 */
[----:B---3--:R0:W-:Y:S04]  /*0ee0*/  STS [R35+0x80], R4 ;  /* 0x0000800423007388 */ /* 0x0081e80000000800 */
[----:B------:R-:W-:Y:S04]  /*0ef0*/  STS [R34+0x100], R13 ;  /* 0x0001000d22007388 */ /* 0x000fe80000000800 */
[----:B----4-:R-:W-:Y:S04]  /*0f00*/  STS [R33+0x180], R16 ;  /* 0x0001801021007388 */ /* 0x010fe80000000800 */
[----:B------:R-:W-:Y:S01]  /*0f10*/  STS [R32+0x200], R15 ;  /* 0x0002000f20007388 */ /* 0x000fe20000000800 */
[----:B0-----:R-:W-:-:S03]  /*0f20*/  IADD3 R4, R47, 0x1a0, RZ ;  /* 0x000001a02f047810 */ /* 0x001fc60007ffe0ff */
[----:B------:R-:W-:Y:S04]  /*0f30*/  STS [R31+0x280], R20 ;  /* 0x000280141f007388 */ /* 0x000fe80000000800 */
[----:B------:R-:W-:Y:S04]  /*0f40*/  STS [R30+0x300], R19 ;  /* 0x000300131e007388 */ /* 0x000fe80000000800 */
[----:B------:R0:W-:Y:S04]  /*0f50*/  STS [R29+0x380], R22 ;  /* 0x000380161d007388 */ /* 0x0001e80000000800 */
[----:B------:R1:W-:Y:S01]  /*0f60*/  STS [R28+0x400], R23 ;  /* 0x000400171c007388 */ /* 0x0003e20000000800 */
[----:B------:R-:W-:-:S03]  /*0f70*/  LEA.HI.SX32 R4, R4, R47, 0x1b ;  /* 0x0000002f04047211 */ /* 0x000fc600078fdaff */
[----:B------:R2:W-:Y:S04]  /*0f80*/  STS [R27+0x480], R24 ;  /* 0x000480181b007388 */ /* 0x0005e80000000800 */
[----:B------:R3:W-:Y:S01]  /*0f90*/  STS [R26+0x500], R25 ;  /* 0x000500191a007388 */ /* 0x0007e20000000800 */
[----:B0-----:R-:W-:Y:S02]  /*0fa0*/  LEA R22, R12, UR5, 0x2 ;  /* 0x000000050c167c11 */ /* 0x001fe4000f8e10ff */
[----:B-1----:R-:W-:Y:S02]  /*0fb0*/  LEA R23, R4, UR5, 0x2 ;  /* 0x0000000504177c11 */ /* 0x002fe4000f8e10ff */
[----:B--2---:R-:W-:Y:S02]  /*0fc0*/  LEA R24, R2, UR5, 0x2 ;  /* 0x0000000502187c11 */ /* 0x004fe4000f8e10ff */
[----:B---3--:R-:W-:-:S02]  /*0fd0*/  LEA R25, R0, UR5, 0x2 ;  /* 0x0000000500197c11 */ /* 0x008fc4000f8e10ff */
[----:B------:R-:W-:-:S04]  /*0fe0*/  SHF.L.U32 R0, R47, 0x4, RZ ;  /* 0x000000042f007819 */ /* 0x000fc800000006ff */
[----:B------:R-:W-:Y:S01]  /*0ff0*/  LEA.HI.SX32 R20, R0, R0, 0x1b ;  /* 0x0000000000147211 */ /* 0x000fe200078fdaff */
[----:B------:R-:W-:Y:S03]  /*1000*/  STS [R25+0x580], R58 ;  /* 0x0005803a19007388 */ /* 0x000fe60000000800 */
[----:B------:R-:W-:Y:S01]  /*1010*/  LEA R20, R20, UR5, 0x2 ;  /* 0x0000000514147c11 */ /* 0x000fe2000f8e10ff */
        /* <DEDUP_REMOVED lines=21> */
[----:B------:R-:W-:-:S05]  /*1170*/  MOV R2, R44 ;  /* 0x0000002c00027202 */ /* 0x000fca0000000f00 */
[----:B------:R-:W-:Y:S01]  /*1180*/  IMAD.WIDE R4, R40, 0x4, R2 ;  /* 0x0000000428047825 */ /* 0x000fe200078e0202 */
[----:B------:R-:W-:Y:S01]  /*1190*/  BAR.SYNC.DEFER_BLOCKING 0x0 ;  /* 0x0000000000007b1d */ /* 0x000fe20000010000 */
[----:B------:R-:W-:Y:S01]  /*11a0*/  CS2R R18, SRZ ;  /* 0x0000000000127805 */ /* 0x000fe2000001ff00 */
[----:B0-----:R-:W-:-:S04]  /*11b0*/  HFMA2.MMA R65, -RZ, RZ, 0, 0 ;  /* 0x00000000ff417435 */ /* 0x001fc800000001ff */
[----:B------:R-:W2:Y:S01]  /*11c0*/  @!P0 LDG.E R17, desc[UR14][R4.64+0x200] ;  /* 0x0002000e04118981 */ /* 0x000ea2000c1e1900 */
[-C--:B------:R-:W-:Y:S02]  /*11d0*/  ISETP.GE.AND P0, PT, R56, R96.reuse, PT ;  /* 0x000000603800720c */ /* 0x080fe40003f06270 */
[----:B------:R-:W-:Y:S02]  /*11e0*/  CS2R R14, SRZ ;  /* 0x00000000000e7805 */ /* 0x000fe4000001ff00 */
[----:B------:R-:W-:Y:S02]  /*11f0*/  CS2R R12, SRZ ;  /* 0x00000000000c7805 */ /* 0x000fe4000001ff00 */
[----:B------:R-:W-:Y:S01]  /*1200*/  MOV R16, RZ ;  /* 0x000000ff00107202 */ /* 0x000fe20000000f00 */
[----:B-1----:R-:W-:Y:S01]  /*1210*/  HFMA2.MMA R71, -RZ, RZ, 0, 0 ;  /* 0x00000000ff477435 */ /* 0x002fe200000001ff */
[----:B------:R-:W-:Y:S01]  /*1220*/  P2R R2, PR, RZ, 0x1 ;  /* 0x00000001ff027803 */ /* 0x000fe20000000000 */
[----:B------:R-:W3:Y:S04]  /*1230*/  @!P5 LDG.E R19, desc[UR14][R4.64+0x300] ;  /* 0x0003000e0413d981 */ /* 0x000ee8000c1e1900 */
[----:B------:R-:W4:Y:S04]  /*1240*/  @!P1 LDG.E R14, desc[UR14][R4.64+0x180] ;  /* 0x0001800e040e9981 */ /* 0x000f28000c1e1900 */
[----:B------:R-:W3:Y:S01]  /*1250*/  @!P0 LDG.E R18, desc[UR14][R4.64+0x380] ;  /* 0x0003800e04128981 */ /* 0x000ee2000c1e1900 */
[----:B------:R-:W-:-:S02]  /*1260*/  ISETP.GE.AND P0, PT, R57, R96, PT ;  /* 0x000000603900720c */ /* 0x000fc40003f06270 */
[-C--:B------:R-:W-:Y:S01]  /*1270*/  ISETP.GE.AND P1, PT, R61, R96.reuse, PT ;  /* 0x000000603d00720c */ /* 0x080fe20003f26270 */
[----:B------:R-:W2:Y:S01]  /*1280*/  @!P2 LDG.E R15, desc[UR14][R4.64+0x100] ;  /* 0x0001000e040fa981 */ /* 0x000ea2000c1e1900 */
[----:B------:R-:W-:Y:S02]  /*1290*/  P2R R3, PR, RZ, 0x1 ;  /* 0x00000001ff037803 */ /* 0x000fe40000000000 */
[-C--:B------:R-:W-:Y:S01]  /*12a0*/  ISETP.GE.AND P2, PT, R63, R96.reuse, PT ;  /* 0x000000603f00720c */ /* 0x080fe20003f46270 */
[----:B------:R-:W4:Y:S01]  /*12b0*/  @!P3 LDG.E R12, desc[UR14][R4.64+0x80] ;  /* 0x0000800e040cb981 */ /* 0x000f22000c1e1900 */
[----:B------:R-:W-:-:S03]  /*12c0*/  ISETP.GE.AND P3, PT, R67, R96, PT ;  /* 0x000000604300720c */ /* 0x000fc60003f66270 */
[----:B------:R-:W3:Y:S04]  /*12d0*/  @!P4 LDG.E R13, desc[UR14][R4.64] ;  /* 0x0000000e040dc981 */ /* 0x000ee8000c1e1900 */
[----:B------:R-:W2:Y:S01]  /*12e0*/  @!P0 LDG.E R65, desc[UR14][R4.64+0x400] ;  /* 0x0004000e04418981 */ /* 0x000ea2000c1e1900 */
[-C--:B------:R-:W-:Y:S02]  /*12f0*/  ISETP.GE.AND P0, PT, R59, R96.reuse, PT ;  /* 0x000000603b00720c */ /* 0x080fe40003f06270 */
[-C--:B------:R-:W-:Y:S01]  /*1300*/  ISETP.GE.AND P4, PT, R69, R96.reuse, PT ;  /* 0x000000604500720c */ /* 0x080fe20003f86270 */
        /* <DEDUP_REMOVED lines=8> */
[----:B------:R-:W2:Y:S04]  /*1390*/  @!P4 LDG.E R94, desc[UR14][R4.64+0x680] ;  /* 0x0006800e045ec981 */ /* 0x000ea8000c1e1900 */
[----:B------:R-:W2:Y:S04]  /*13a0*/  @!P5 LDG.E R79, desc[UR14][R4.64+0x700] ;  /* 0x0007000e044fd981 */ /* 0x000ea8000c1e1900 */
[----:B------:R-:W2:Y:S01]  /*13b0*/  @!P6 LDG.E R0, desc[UR14][R4.64+0x780] ;  /* 0x0007800e0400e981 */ /* 0x000ea2000c1e1900 */
[----:B------:R-:W-:-:S02]  /*13c0*/  P2R R91, PR, RZ, 0x1 ;  /* 0x00000001ff5b7803 */ /* 0x000fc40000000000 */
        /* <DEDUP_REMOVED lines=17> */
[----:B------:R-:W-:Y:S02]  /*14e0*/  MOV R2, R42 ;  /* 0x0000002a00027202 */ /* 0x000fe40000000f00 */
[----:B------:R-:W-:-:S03]  /*14f0*/  MOV R3, R41 ;  /* 0x0000002900037202 */ /* 0x000fc60000000f00 */
[----:B------:R-:W-:Y:S01]  /*1500*/  IMAD.WIDE R2, R40, 0x4, R2 ;  /* 0x0000000428027825 */ /* 0x000fe200078e0202 */
[----:B------:R-:W-:Y:S02]  /*1510*/  HFMA2.MMA R61, -RZ, RZ, 0, 0 ;  /* 0x00000000ff3d7435 */ /* 0x000fe400000001ff */
[----:B------:R-:W-:Y:S01]  /*1520*/  HFMA2.MMA R100, -RZ, RZ, 0, 0 ;  /* 0x00000000ff647435 */ /* 0x000fe200000001ff */
[----:B------:R-:W-:Y:S02]  /*1530*/  MOV R63, RZ ;  /* 0x000000ff003f7202 */ /* 0x000fe40000000f00 */
[----:B------:R-:W-:Y:S01]  /*1540*/  MOV R106, RZ ;  /* 0x000000ff006a7202 */ /* 0x000fe20000000f00 */
[----:B---3--:R-:W-:Y:S04]  /*1550*/  STS [R36], R13 ;  /* 0x0000000d24007388 */ /* 0x008fe80000000800 */
[----:B----4-:R0:W-:Y:S04]  /*1560*/  STS [R35+0x80], R12 ;  /* 0x0000800c23007388 */ /* 0x0101e80000000800 */
[----:B--2---:R-:W-:Y:S04]  /*1570*/  STS [R34+0x100], R15 ;  /* 0x0001000f22007388 */ /* 0x004fe80000000800 */
        /* <DEDUP_REMOVED lines=21> */
[----:B------:R0:W3:Y:S04]  /*16d0*/  LDS R135, [R20+0x1c] ;  /* 0x00001c0014877984 */ /* 0x0000e80000000800 */
[----:B------:R0:W3:Y:S04]  /*16e0*/  LDS R137, [R20+0x20] ;  /* 0x0000200014897984 */ /* 0x0000e80000000800 */
[----:B------:R0:W3:Y:S04]  /*16f0*/  LDS R139, [R20+0x24] ;  /* 0x00002400148b7984 */ /* 0x0000e80000000800 */
[----:B------:R0:W3:Y:S04]  /*1700*/  LDS R141, [R20+0x28] ;  /* 0x00002800148d7984 */ /* 0x0000e80000000800 */
[----:B------:R0:W3:Y:S04]  /*1710*/  LDS R143, [R20+0x2c] ;  /* 0x00002c00148f7984 */ /* 0x0000e80000000800 */
[----:B------:R0:W3:Y:S04]  /*1720*/  LDS R145, [R20+0x30] ;  /* 0x0000300014917984 */ /* 0x0000e80000000800 */
[----:B------:R0:W3:Y:S04]  /*1730*/  LDS R147, [R20+0x34] ;  /* 0x0000340014937984 */ /* 0x0000e80000000800 */
[----:B------:R1:W3:Y:S04]  /*1740*/  LDS R149, [R20+0x38] ;  /* 0x0000380014957984 */ /* 0x0002e80000000800 */
[----:B------:R3:W3:Y:S01]  /*1750*/  LDS R151, [R20+0x3c] ;  /* 0x00003c0014977984 */ /* 0x0006e20000000800 */
[----:B------:R-:W-:Y:S01]  /*1760*/  BAR.SYNC.DEFER_BLOCKING 0x0 ;  /* 0x0000000000007b1d */ /* 0x000fe20000010000 */
[----:B0-----:R-:W-:-:S02]  /*1770*/  CS2R R12, SRZ ;  /* 0x00000000000c7805 */ /* 0x001fc4000001ff00 */
[----:B-1----:R-:W-:Y:S01]  /*1780*/  CS2R R14, SRZ ;  /* 0x00000000000e7805 */ /* 0x002fe2000001ff00 */
[----:B--2---:R-:W-:-:S03]  /*1790*/  HFMA2.MMA R0, -RZ, RZ, 0, 0 ;  /* 0x00000000ff007435 */ /* 0x004fc600000001ff */
[----:B------:R-:W2:Y:S01]  /*17a0*/  @!P0 LDG.E R13, desc[UR14][R2.64] ;  /* 0x0000000e020d8981 */ /* 0x000ea2000c1e1900 */
[----:B------:R-:W-:Y:S02]  /*17b0*/  ISETP.NE.AND P0, PT, R56, RZ, PT ;  /* 0x000000ff3800720c */ /* 0x000fe40003f05270 */
[----:B------:R-:W-:Y:S02]  /*17c0*/  MOV R17, RZ ;  /* 0x000000ff00117202 */ /* 0x000fe40000000f00 */
[----:B------:R-:W-:Y:S01]  /*17d0*/  CS2R R18, SRZ ;  /* 0x0000000000127805 */ /* 0x000fe2000001ff00 */
[----:B------:R-:W-:Y:S01]  /*17e0*/  HFMA2.MMA R16, -RZ, RZ, 0, 0 ;  /* 0x00000000ff107435 */ /* 0x000fe200000001ff */
[----:B------:R-:W2:Y:S04]  /*17f0*/  @!P3 LDG.E R61, desc[UR14][R2.64+0x600] ;  /* 0x0006000e023db981 */ /* 0x000ea8000c1e1900 */
[----:B------:R-:W2:Y:S04]  /*1800*/  @!P4 LDG.E R100, desc[UR14][R2.64+0x680] ;  /* 0x0006800e0264c981 */ /* 0x000ea8000c1e1900 */
[----:B------:R-:W2:Y:S01]  /*1810*/  @!P0 LDG.E R15, desc[UR14][R2.64+0x100] ;  /* 0x0001000e020f8981 */ /* 0x000ea2000c1e1900 */
[----:B------:R-:W-:-:S03]  /*1820*/  ISETP.NE.AND P0, PT, R57, RZ, PT ;  /* 0x000000ff3900720c */ /* 0x000fc60003f05270 */
[----:B------:R-:W2:Y:S04]  /*1830*/  @!P5 LDG.E R63, desc[UR14][R2.64+0x700] ;  /* 0x0007000e023fd981 */ /* 0x000ea8000c1e1900 */
[----:B------:R-:W2:Y:S06]  /*1840*/  @!P6 LDG.E R106, desc[UR14][R2.64+0x780] ;  /* 0x0007800e026ae981 */ /* 0x000eac000c1e1900 */
[----:B------:R-:W2:Y:S01]  /*1850*/  @!P0 LDG.E R0, desc[UR14][R2.64+0x80] ;  /* 0x0000800e02008981 */ /* 0x000ea2000c1e1900 */
[----:B------:R-:W-:-:S13]  /*1860*/  ISETP.NE.AND P0, PT, R59, RZ, PT ;  /* 0x000000ff3b00720c */ /* 0x000fda0003f05270 */
[----:B------:R-:W2:Y:S01]  /*1870*/  @!P0 LDG.E R17, desc[UR14][R2.64+0x200] ;  /* 0x0002000e02118981 */ /* 0x000ea2000c1e1900 */
[----:B------:R-:W-:-:S13]  /*1880*/  ISETP.NE.AND P0, PT, R81, RZ, PT ;  /* 0x000000ff5100720c */ /* 0x000fda0003f05270 */
[----:B------:R-:W2:Y:S01]  /*1890*/  @!P0 LDG.E R12, desc[UR14][R2.64+0x180] ;  /* 0x0001800e020c8981 */ /* 0x000ea2000c1e1900 */
[----:B------:R-:W-:-:S13]  /*18a0*/  ISETP.NE.AND P0, PT, R83, RZ, PT ;  /* 0x000000ff5300720c */ /* 0x000fda0003f05270 */
[----:B------:R-:W2:Y:S01]  /*18b0*/  @!P0 LDG.E R19, desc[UR14][R2.64+0x300] ;  /* 0x0003000e02138981 */ /* 0x000ea2000c1e1900 */
[----:B------:R-:W-:Y:S02]  /*18c0*/  ISETP.NE.AND P0, PT, R85, RZ, PT ;  /* 0x000000ff5500720c */ /* 0x000fe40003f05270 */
[----:B------:R-:W-:Y:S02]  /*18d0*/  CS2R R56, SRZ ;  /* 0x0000000000387805 */ /* 0x000fe4000001ff00 */
[----:B------:R-:W-:-:S04]  /*18e0*/  MOV R59, RZ ;  /* 0x000000ff003b7202 */ /* 0x000fc80000000f00 */
[----:B------:R-:W2:Y:S04]  /*18f0*/  @!P2 LDG.E R56, desc[UR14][R2.64+0x580] ;  /* 0x0005800e0238a981 */ /* 0x000ea8000c1e1900 */
[----:B------:R-:W2:Y:S04]  /*1900*/  @!P1 LDG.E R59, desc[UR14][R2.64+0x500] ;  /* 0x0005000e023b9981 */ /* 0x000ea8000c1e1900 */
        /* <DEDUP_REMOVED lines=23> */
[----:B--2---:R0:W-:Y:S04]  /*1a80*/  STS [R36], R13 ;  /* 0x0000000d24007388 */ /* 0x0041e80000000800 */
        /* <DEDUP_REMOVED lines=64> */
.L_x_6859:
[----:B------:R-:W-:Y:S05]  /*1e90*/  BSYNC B0 ;  /* 0x0000000000007941 */ /* 0x000fea0003800000 */
.L_x_6858:
[----:B------:R-:W-:Y:S01]  /*1ea0*/  BSSY B0, `(.L_x_6860) ;  /* 0x0000023000007945 */ /* 0x000fe20003800000 */
[----:B------:R-:W-:Y:S01]  /*1eb0*/  FSETP.GTU.FTZ.AND P4, PT, R133, 20, PT ;  /* 0x41a000008500780b */ /* 0x000fe20003f9c000 */
[----:B------:R-:W-:Y:S02]  /*1ec0*/  FADD.FTZ R135, R135, R52 ;  /* 0x0000003487877221 */ /* 0x000fe40000010000 */
        /* <DEDUP_REMOVED lines=32> */
.L_x_6861:
[----:B------:R-:W-:Y:S05]  /*20d0*/  BSYNC B0 ;  /* 0x0000000000007941 */ /* 0x000fea0003800000 */
.L_x_6860:
        /* <DEDUP_REMOVED lines=35> */
.L_x_6863:
[----:B------:R-:W-:Y:S05]  /*2310*/  BSYNC B0 ;  /* 0x0000000000007941 */ /* 0x000fea0003800000 */
.L_x_6862:
        /* <DEDUP_REMOVED lines=35> */
.L_x_6865:
[----:B------:R-:W-:Y:S05]  /*2550*/  BSYNC B0 ;  /* 0x0000000000007941 */ /* 0x000fea0003800000 */
.L_x_6864:
[----:B------:R-:W-:Y:S01]  /*2560*/  BSSY B0, `(.L_x_6866) ;  /* 0x0000024000007945 */ /* 0x000fe20003800000 */
[----:B------:R-:W-:Y:S01]  /*2570*/  HFMA2.MMA R71, -RZ, RZ, 0, 0 ;  /* 0x00000000ff477435 */ /* 0x000fe200000001ff */
[----:B------:R-:W-:Y:S01]  /*2580*/  FSETP.GTU.FTZ.AND P1, PT, R139, 20, PT ;  /* 0x41a000008b00780b */ /* 0x000fe20003f3c000 */
[----:B------:R-:W-:Y:S01]  /*2590*/  FADD.FTZ R141, R141, R52 ;  /* 0x000000348d8d7221 */ /* 0x000fe20000010000 */
[----:B------:R-:W-:Y:S11]  /*25a0*/  @P0 BRA `(.L_x_6867) ;  /* 0x00000000007c0947 */ /* 0x000ff60003800000 */
        /* <DEDUP_REMOVED lines=31> */
.L_x_6867:
[----:B------:R-:W-:Y:S05]  /*27a0*/  BSYNC B0 ;  /* 0x0000000000007941 */ /* 0x000fea0003800000 */
.L_x_6866:
[----:B------:R-:W-:Y:S01]  /*27b0*/  BSSY B0, `(.L_x_6868) ;  /* 0x0000028000007945 */ /* 0x000fe20003800000 */
[----:B------:R-:W-:Y:S01]  /*27c0*/  HFMA2.MMA R69, -RZ, RZ, 0, 0 ;  /* 0x00000000ff457435 */ /* 0x000fe200000001ff */
[----:B------:R-:W-:Y:S01]  /*27d0*/  FSETP.GTU.FTZ.AND P0, PT, R141, 20, PT ;  /* 0x41a000008d00780b */ /* 0x000fe20003f1c000 */
[----:B------:R-:W-:Y:S01]  /*27e0*/  HFMA2.MMA R65, -RZ, RZ, 0, 0 ;  /* 0x00000000ff417435 */ /* 0x000fe200000001ff */
[----:B------:R-:W-:Y:S01]  /*27f0*/  MOV R67, RZ ;  /* 0x000000ff00437202 */ /* 0x000fe20000000f00 */
[----:B------:R-:W-:Y:S01]  /*2800*/  FADD.FTZ R143, R143, R52 ;  /* 0x000000348f8f7221 */ /* 0x000fe20000010000 */
[----:B0-----:R-:W-:Y:S01]  /*2810*/  MOV R63, RZ ;  /* 0x000000ff003f7202 */ /* 0x001fe20000000f00 */
[----:B------:R-:W-:Y:S01]  /*2820*/  FFMA.FTZ R51, R58, R0, R51 ;  /* 0x000000003a337223 */ /* 0x000fe20000010033 */
[----:B------:R-:W-:Y:S07]  /*2830*/  @P6 BRA `(.L_x_6869) ;  /* 0x00000000007c6947 */ /* 0x000fee0003800000 */
        /* <DEDUP_REMOVED lines=31> */
.L_x_6869:
[----:B------:R-:W-:Y:S05]  /*2a30*/  BSYNC B0 ;  /* 0x0000000000007941 */ /* 0x000fea0003800000 */
.L_x_6868:
[----:B------:R-:W-:Y:S01]  /*2a40*/  FFMA.FTZ R51, R60, R90, R51 ;  /* 0x0000005a3c337223 */ /* 0x000fe20000010033 */
[----:B------:R-:W-:Y:S01]  /*2a50*/  BSSY B0, `(.L_x_6870) ;  /* 0x0000027000007945 */ /* 0x000fe20003800000 */
[----:B------:R-:W-:Y:S01]  /*2a60*/  HFMA2.MMA R61, -RZ, RZ, 0, 0 ;  /* 0x00000000ff3d7435 */ /* 0x000fe200000001ff */
[----:B------:R-:W-:Y:S01]  /*2a70*/  FSETP.GTU.FTZ.AND P6, PT, R143, 20, PT ;  /* 0x41a000008f00780b */ /* 0x000fe20003fdc000 */
[----:B------:R-:W-:Y:S01]  /*2a80*/  HFMA2.MMA R57, -RZ, RZ, 0, 0 ;  /* 0x00000000ff397435 */ /* 0x000fe200000001ff */
[----:B------:R-:W-:Y:S01]  /*2a90*/  MOV R59, RZ ;  /* 0x000000ff003b7202 */ /* 0x000fe20000000f00 */
        /* <DEDUP_REMOVED lines=34> */
.L_x_6871:
[----:B------:R-:W-:Y:S05]  /*2cc0*/  BSYNC B0 ;  /* 0x0000000000007941 */ /* 0x000fea0003800000 */
.L_x_6870:
        /* <DEDUP_REMOVED lines=40> */
.L_x_6873:
[----:B------:R-:W-:Y:S05]  /*2f50*/  BSYNC B0 ;  /* 0x0000000000007941 */ /* 0x000fea0003800000 */
.L_x_6872:
        /* <DEDUP_REMOVED lines=40> */
.L_x_6875:
[----:B------:R-:W-:Y:S05]  /*31e0*/  BSYNC B0 ;  /* 0x0000000000007941 */ /* 0x000fea0003800000 */
.L_x_6874:
        /* <DEDUP_REMOVED lines=40> */
.L_x_6877:
[----:B------:R-:W-:Y:S05]  /*3470*/  BSYNC B0 ;  /* 0x0000000000007941 */ /* 0x000fea0003800000 */
.L_x_6876:
        /* <DEDUP_REMOVED lines=40> */
.L_x_6879:
[----:B------:R-:W-:Y:S05]  /*3700*/  BSYNC B0 ;  /* 0x0000000000007941 */ /* 0x000fea0003800000 */
.L_x_6878:
        /* <DEDUP_REMOVED lines=33> */
.L_x_6881:
[----:B------:R-:W-:Y:S05]  /*3920*/  BSYNC B0 ;  /* 0x0000000000007941 */ /* 0x000fea0003800000 */
.L_x_6880:
        /* <DEDUP_REMOVED lines=33> */
.L_x_6883:
[----:B------:R-:W-:Y:S05]  /*3b40*/  BSYNC B0 ;  /* 0x0000000000007941 */ /* 0x000fea0003800000 */
.L_x_6882:
        /* <DEDUP_REMOVED lines=33> */
.L_x_6885:
[----:B------:R-:W-:Y:S05]  /*3d60*/  BSYNC B0 ;  /* 0x0000000000007941 */ /* 0x000fea0003800000 */
.L_x_6884:
        /* <DEDUP_REMOVED lines=33> */
.L_x_6887:
[----:B------:R-:W-:Y:S05]  /*3f80*/  BSYNC B0 ;  /* 0x0000000000007941 */ /* 0x000fea0003800000 */
.L_x_6886:
        /* <DEDUP_REMOVED lines=33> */
.L_x_6889:
[----:B------:R-:W-:Y:S05]  /*41a0*/  BSYNC B0 ;  /* 0x0000000000007941 */ /* 0x000fea0003800000 */
.L_x_6888:
[----:B------:R-:W-:Y:S01]  /*41b0*/  FFMA.FTZ R3, R80, R110, R3 ;  /* 0x0000006e50037223 */ /* 0x000fe20000010003 */
[----:B------:R-:W-:Y:S01]  /*41c0*/  BAR.SYNC.DEFER_BLOCKING 0x0 ;  /* 0x0000000000007b1d */ /* 0x000fe20000010000 */
        /* <DEDUP_REMOVED lines=18> */
[C---:B------:R-:W-:Y:S01]  /*42f0*/  IADD3 R3, R38.reuse, -0x1, RZ ;  /* 0xffffffff26037810 */ /* 0x040fe20007ffe0ff */
[----:B------:R-:W-:Y:S01]  /*4300*/  ULDC.64 UR6, c[0x0][0x230] ;  /* 0x00008c0000067ab9 */ /* 0x000fe20000000a00 */
[----:B------:R-:W-:Y:S01]  /*4310*/  IADD3 R19, R38, -0x2, RZ ;  /* 0xfffffffe26137810 */ /* 0x000fe20007ffe0ff */
[----:B------:R-:W-:Y:S01]  /*4320*/  ULDC.64 UR8, c[0x0][0x248] ;  /* 0x0000920000087ab9 */ /* 0x000fe20000000a00 */
[----:B------:R-:W-:Y:S01]  /*4330*/  LEA.HI R18, R3, R3, RZ, 0x1 ;  /* 0x0000000303127211 */ /* 0x000fe200078f08ff */
[----:B------:R-:W-:Y:S01]  /*4340*/  ULDC.64 UR10, c[0x0][0x268] ;  /* 0x00009a00000a7ab9 */ /* 0x000fe20000000a00 */
[----:B------:R-:W-:Y:S01]  /*4350*/  IMAD R56, R54, UR8, RZ ;  /* 0x0000000836387c24 */ /* 0x000fe2000f8e02ff */
[----:B------:R-:W1:Y:S01]  /*4360*/  LDC.64 R14, c[0x0][0x2d8] ;  /* 0x0000b600ff0e7b82 */ /* 0x000e620000000a00 */
[----:B------:R-:W-:Y:S01]  /*4370*/  IMAD R159, R19, R2, RZ ;  /* 0x00000002139f7224 */ /* 0x000fe200078e02ff */
[----:B------:R-:W-:Y:S01]  /*4380*/  LOP3.LUT R18, R18, 0xfffffe, RZ, 0xc0, !PT ;  /* 0x00fffffe12127812 */ /* 0x000fe200078ec0ff */
[C---:B------:R-:W-:Y:S01]  /*4390*/  IMAD R2, R54.reuse, UR6, RZ ;  /* 0x0000000636027c24 */ /* 0x040fe2000f8e02ff */
[----:B------:R-:W-:Y:S01]  /*43a0*/  HFMA2.MMA R69, -RZ, RZ, 0, 0 ;  /* 0x00000000ff457435 */ /* 0x000fe200000001ff */
[----:B------:R-:W-:Y:S01]  /*43b0*/  IMAD R120, R54, UR10, RZ ;  /* 0x0000000a36787c24 */ /* 0x000fe2000f8e02ff */
[----:B------:R-:W-:Y:S01]  /*43c0*/  IADD3 R130, R3, -R18, RZ ;  /* 0x8000001203827210 */ /* 0x000fe20007ffe0ff */
[C---:B------:R-:W-:Y:S01]  /*43d0*/  IMAD R59, R55.reuse, UR7, R2 ;  /* 0x00000007373b7c24 */ /* 0x040fe2000f8e0202 */
[----:B------:R-:W2:Y:S01]  /*43e0*/  LDC.64 R12, c[0x0][0x2e0] ;  /* 0x0000b800ff0c7b82 */ /* 0x000ea20000000a00 */
[C---:B------:R-:W-:Y:S01]  /*43f0*/  IMAD R61, R55.reuse, UR9, R56 ;  /* 0x00000009373d7c24 */ /* 0x040fe2000f8e0238 */
[----:B------:R-:W-:Y:S01]  /*4400*/  HFMA2.MMA R65, -RZ, RZ, 0, 0 ;  /* 0x00000000ff417435 */ /* 0x000fe200000001ff */
[C---:B------:R-:W-:Y:S01]  /*4410*/  IMAD.WIDE.U32 R18, R55.reuse, UR6, RZ ;  /* 0x0000000637127c25 */ /* 0x040fe2000f8e00ff */
[----:B------:R-:W-:Y:S01]  /*4420*/  HFMA2.MMA R77, -RZ, RZ, 0, 0 ;  /* 0x00000000ff4d7435 */ /* 0x000fe200000001ff */
[----:B------:R-:W-:Y:S01]  /*4430*/  MOV R128, UR5 ;  /* 0x0000000500807c02 */ /* 0x000fe20008000f00 */
[----:B------:R-:W-:Y:S01]  /*4440*/  HFMA2.MMA R73, -RZ, RZ, 0, 0 ;  /* 0x00000000ff497435 */ /* 0x000fe200000001ff */
[----:B------:R-:W-:Y:S01]  /*4450*/  IMAD.WIDE.U32 R2, R55, UR8, RZ ;  /* 0x0000000837027c25 */ /* 0x000fe2000f8e00ff */
[C---:B0-----:R-:W-:Y:S01]  /*4460*/  LEA R155, P0, R18.reuse, R16, 0x2 ;  /* 0x00000010129b7211 */ /* 0x041fe200078010ff */
[----:B------:R-:W0:Y:S01]  /*4470*/  LDC R182, c[0x0][0x21c] ;  /* 0x00008700ffb67b82 */ /* 0x000e220000000800 */
[----:B------:R-:W-:Y:S01]  /*4480*/  IADD3 R122, R19, R59, RZ ;  /* 0x0000003b137a7210 */ /* 0x000fe20007ffe0ff */
[----:B------:R-:W-:Y:S01]  /*4490*/  IMAD.WIDE.U32 R56, R55, UR10, RZ ;  /* 0x0000000a37387c25 */ /* 0x000fe2000f8e00ff */
[----:B------:R-:W-:Y:S01]  /*44a0*/  IADD3 R124, R3, R61, RZ ;  /* 0x0000003d037c7210 */ /* 0x000fe20007ffe0ff */
[----:B------:R-:W-:Y:S01]  /*44b0*/  HFMA2.MMA R61, -RZ, RZ, 0, 0 ;  /* 0x00000000ff3d7435 */ /* 0x000fe200000001ff */
[----:B------:R-:W-:Y:S01]  /*44c0*/  LEA.HI.X R122, R18, R17, R122, 0x2, P0 ;  /* 0x00000011127a7211 */ /* 0x000fe200000f147a */
[----:B------:R-:W-:Y:S01]  /*44d0*/  IMAD R63, R55, UR11, R120 ;  /* 0x0000000b373f7c24 */ /* 0x000fe2000f8e0278 */
[C---:B-1----:R-:W-:Y:S01]  /*44e0*/  LEA R153, P1, R2.reuse, R14, 0x2 ;  /* 0x0000000e02997211 */ /* 0x042fe200078210ff */
[----:B------:R-:W1:Y:S01]  /*44f0*/  LDC.64 R16, c[0x0][0x238] ;  /* 0x00008e00ff107b82 */ /* 0x000e620000000a00 */
[----:B------:R-:W-:Y:S01]  /*4500*/  IMAD.WIDE R158, R159, 0x8, R10 ;  /* 0x000000089f9e7825 */ /* 0x000fe200078e020a */
[----:B------:R-:W-:Y:S01]  /*4510*/  HFMA2.MMA R81, -RZ, RZ, 0, 0 ;  /* 0x00000000ff517435 */ /* 0x000fe200000001ff */
[----:B------:R-:W-:Y:S01]  /*4520*/  IADD3 R126, R57, R63, RZ ;  /* 0x0000003f397e7210 */ /* 0x000fe20007ffe0ff */
[----:B------:R-:W-:Y:S01]  /*4530*/  HFMA2.MMA R87, -RZ, RZ, 0, 0 ;  /* 0x00000000ff577435 */ /* 0x000fe200000001ff */
[----:B------:R-:W-:Y:S01]  /*4540*/  LEA.HI.X R124, R2, R15, R124, 0x2, P1 ;  /* 0x0000000f027c7211 */ /* 0x000fe200008f147c */
[----:B------:R-:W-:Y:S01]  /*4550*/  UMOV UR6, UR5 ;  /* 0x0000000500067c82 */ /* 0x000fe20008000000 */
[----:B--2---:R-:W-:Y:S01]  /*4560*/  LEA R157, P2, R56, R12, 0x2 ;  /* 0x0000000c389d7211 */ /* 0x004fe200078410ff */
[----:B------:R-:W2:Y:S01]  /*4570*/  LDC.64 R14, c[0x0][0x250] ;  /* 0x00009400ff0e7b82 */ /* 0x000ea20000000a00 */
[----:B------:R-:W-:Y:S01]  /*4580*/  LEA.HI R2, R38, R38, RZ, 0x1 ;  /* 0x0000002626027211 */ /* 0x000fe200078f08ff */
[----:B------:R-:W-:Y:S01]  /*4590*/  UMOV UR4, URZ ;  /* 0x0000003f00047c82 */ /* 0x000fe20008000000 */
[----:B------:R-:W-:-:S02]  /*45a0*/  LEA.HI.X R126, R56, R13, R126, 0x2, P2 ;  /* 0x0000000d387e7211 */ /* 0x000fc400010f147e */
[----:B------:R-:W-:Y:S02]  /*45b0*/  CS2R R56, SRZ ;  /* 0x0000000000387805 */ /* 0x000fe4000001ff00 */
[----:B------:R-:W-:Y:S01]  /*45c0*/  LOP3.LUT R3, R2, 0x3ffffe, RZ, 0xc0, !PT ;  /* 0x003ffffe02037812 */ /* 0x000fe200078ec0ff */
[----:B------:R-:W-:Y:S01]  /*45d0*/  ULDC UR8, c[0x0][0x224] ;  /* 0x0000890000087ab9 */ /* 0x000fe20000000800 */
[----:B------:R-:W-:Y:S01]  /*45e0*/  MOV R120, R158 ;  /* 0x0000009e00787202 */ /* 0x000fe20000000f00 */
[----:B------:R-:W3:Y:S01]  /*45f0*/  LDC.64 R12, c[0x0][0x270] ;  /* 0x00009c00ff0c7b82 */ /* 0x000ee20000000a00 */
[----:B------:R-:W-:Y:S02]  /*4600*/  IADD3 R3, R38, -R3, RZ ;  /* 0x8000000326037210 */ /* 0x000fe40007ffe0ff */
[----:B------:R-:W-:Y:S02]  /*4610*/  MOV R67, RZ ;  /* 0x000000ff00437202 */ /* 0x000fe40000000f00 */
[----:B------:R-:W-:-:S02]  /*4620*/  MOV R63, RZ ;  /* 0x000000ff003f7202 */ /* 0x000fc40000000f00 */
[----:B------:R-:W-:Y:S02]  /*4630*/  MOV R59, RZ ;  /* 0x000000ff003b7202 */ /* 0x000fe40000000f00 */
[----:B------:R-:W-:Y:S02]  /*4640*/  MOV R75, RZ ;  /* 0x000000ff004b7202 */ /* 0x000fe40000000f00 */
[----:B------:R-:W-:Y:S02]  /*4650*/  MOV R83, RZ ;  /* 0x000000ff00537202 */ /* 0x000fe40000000f00 */
[----:B------:R-:W-:Y:S02]  /*4660*/  MOV R79, RZ ;  /* 0x000000ff004f7202 */ /* 0x000fe40000000f00 */
[----:B------:R-:W-:Y:S02]  /*4670*/  MOV R85, RZ ;  /* 0x000000ff00557202 */ /* 0x000fe40000000f00 */
[----:B--2---:R-:W-:-:S02]  /*4680*/  SHF.L.U64.HI R15, R14, 0x2, R15 ;  /* 0x000000020e0f7819 */ /* 0x004fc4000001020f */
[----:B-1----:R-:W-:Y:S02]  /*4690*/  SHF.L.U64.HI R17, R16, 0x2, R17 ;  /* 0x0000000210117819 */ /* 0x002fe40000010211 */
[----:B------:R-:W-:Y:S02]  /*46a0*/  LEA R161, R3, 0xa88, 0xa ;  /* 0x00000a8803a17811 */ /* 0x000fe400078e50ff */
[----:B------:R-:W-:Y:S02]  /*46b0*/  SHF.L.U32 R130, R130, 0x8, RZ ;  /* 0x0000000882827819 */ /* 0x000fe400000006ff */
[----:B0--3--:R-:W-:-:S07]  /*46c0*/  SHF.L.U64.HI R13, R12, 0x2, R13 ;  /* 0x000000020c0d7819 */ /* 0x009fce000001020d */
.L_x_6895:
[----:B------:R-:W-:Y:S02]  /*46d0*/  MOV R2, R155 ;  /* 0x0000009b00027202 */ /* 0x000fe40000000f00 */
[----:B------:R-:W-:-:S05]  /*46e0*/  MOV R3, R122 ;  /* 0x0000007a00037202 */ /* 0x000fca0000000f00 */
[----:B0-----:R0:W2:Y:S01]  /*46f0*/  LDG.E R132, desc[UR14][R2.64] ;  /* 0x0000000e02847981 */ /* 0x0010a2000c1e1900 */
[----:B------:R-:W-:Y:S02]  /*4700*/  MOV R19, R126 ;  /* 0x0000007e00137202 */ /* 0x000fe40000000f00 */
[----:B------:R-:W-:-:S05]  /*4710*/  MOV R18, R157 ;  /* 0x0000009d00127202 */ /* 0x000fca0000000f00 */
[----:B------:R-:W3:Y:S01]  /*4720*/  LDG.E R19, desc[UR14][R18.64] ;  /* 0x0000000e12137981 */ /* 0x000ee2000c1e1900 */
[----:B0-----:R-:W-:Y:S02]  /*4730*/  MOV R2, R153 ;  /* 0x0000009900027202 */ /* 0x001fe40000000f00 */
[----:B------:R-:W-:-:S05]  /*4740*/  MOV R3, R124 ;  /* 0x0000007c00037202 */ /* 0x000fca0000000f00 */
[----:B------:R0:W3:Y:S01]  /*4750*/  LDG.E R134, desc[UR14][R2.64] ;  /* 0x0000000e02867981 */ /* 0x0000e2000c1e1900 */
[----:B------:R-:W1:Y:S01]  /*4760*/  S2UR UR7, SR_CgaCtaId ;  /* 0x00000000000779c3 */ /* 0x000e620000008800 */
[----:B------:R-:W-:Y:S01]  /*4770*/  UMOV UR5, 0x400 ;  /* 0x0000040000057882 */ /* 0x000fe20000000000 */
[C---:B------:R-:W-:Y:S02]  /*4780*/  ISETP.NE.AND P1, PT, R48.reuse, RZ, PT ;  /* 0x000000ff3000720c */ /* 0x040fe40003f25270 */
[----:B------:R-:W-:-:S04]  /*4790*/  IADD3 R163, R48, 0x200, RZ ;  /* 0x0000020030a37810 */ /* 0x000fc80007ffe0ff */
[----:B------:R-:W-:Y:S02]  /*47a0*/  SEL R163, R130, R163, !P1 ;  /* 0x000000a382a37207 */ /* 0x000fe40004800000 */
[----:B------:R-:W-:Y:S01]  /*47b0*/  LOP3.LUT P0, RZ, R48, 0x1f, RZ, 0xc0, !PT ;  /* 0x0000001f30ff7812 */ /* 0x000fe2000780c0ff */
[----:B-1----:R-:W-:-:S06]  /*47c0*/  ULEA UR5, UR7, UR5, 0x18 ;  /* 0x0000000507057291 */ /* 0x002fcc000f8ec03f */
[----:B0-----:R-:W-:Y:S02]  /*47d0*/  LEA R2, R163, UR5, 0x2 ;  /* 0x00000005a3027c11 */ /* 0x001fe4000f8e10ff */
[----:B------:R-:W-:Y:S02]  /*47e0*/  ISETP.LT.OR P2, PT, R38, 0x2, P0 ;  /* 0x000000022600780c */ /* 0x000fe40000741670 */
[----:B------:R-:W-:-:S11]  /*47f0*/  MOV R146, RZ ;  /* 0x000000ff00927202 */ /* 0x000fd60000000f00 */
[----:B------:R-:W-:Y:S01]  /*4800*/  @!P2 MOV R3, R159 ;  /* 0x0000009f0003a202 */ /* 0x000fe20000000f00 */
[----:B------:R-:W-:Y:S01]  /*4810*/  FMUL.FTZ R163, R60, R123 ;  /* 0x0000007b3ca37220 */ /* 0x000fe20000410000 */
[----:B------:R-:W-:Y:S01]  /*4820*/  FMUL.FTZ R168, R58, R121 ;  /* 0x000000793aa87220 */ /* 0x000fe20000410000 */
[----:B------:R-:W-:Y:S01]  /*4830*/  FMUL.FTZ R211, R62, R125 ;  /* 0x0000007d3ed37220 */ /* 0x000fe20000410000 */
[----:B------:R-:W-:Y:S01]  /*4840*/  BSSY B0, `(.L_x_6891) ;  /* 0x0000052000007945 */ /* 0x000fe20003800000 */
        /* <DEDUP_REMOVED lines=11> */
[----:B--2---:R-:W-:-:S04]  /*4900*/  FMUL.FTZ R166, R132, 1.4426950216293334961 ;  /* 0x3fb8aa3b84a67820 */ /* 0x004fc80000410000 */
[----:B------:R-:W-:-:S06]  /*4910*/  FMUL.FTZ R167, R166, R121 ;  /* 0x00000079a6a77220 */ /* 0x000fcc0000410000 */
[----:B------:R-:W0:Y:S02]  /*4920*/  MUFU.EX2 R167, R167 ;  /* 0x000000a700a77308 */ /* 0x000e240000000800 */
[----:B0-----:R0:W-:Y:S02]  /*4930*/  STS [R2+0xa88], R167 ;  /* 0x000a88a702007388 */ /* 0x0011e40000000800 */
[----:B0-----:R-:W-:Y:S01]  /*4940*/  @!P2 MOV R2, R120 ;  /* 0x000000780002a202 */ /* 0x001fe20000000f00 */
[----:B------:R-:W-:Y:S06]  /*4950*/  BAR.SYNC.DEFER_BLOCKING 0x0 ;  /* 0x0000000000007b1d */ /* 0x000fec0000010000 */
[----:B------:R0:W5:Y:S01]  /*4960*/  @!P2 LDG.E R146, desc[UR14][R2.64+0x4] ;  /* 0x0000040e0292a981 */ /* 0x000162000c1e1900 */
[----:B------:R-:W-:-:S13]  /*4970*/  ISETP.NE.AND P2, PT, R48, 0x1f, PT ;  /* 0x0000001f3000780c */ /* 0x000fda0003f45270 */
[----:B------:R-:W-:-:S06]  /*4980*/  @P2 LEA R178, R48, UR5, 0x2 ;  /* 0x0000000530b22c11 */ /* 0x000fcc000f8e10ff */
[----:B------:R-:W1:Y:S01]  /*4990*/  @P2 LDS R178, [R178+0x128c] ;  /* 0x00128c00b2b22984 */ /* 0x000e620000000800 */
[C---:B------:R-:W-:Y:S01]  /*49a0*/  FMUL.FTZ R136, R166.reuse, R123 ;  /* 0x0000007ba6887220 */ /* 0x040fe20000410000 */
[C---:B------:R-:W-:Y:S01]  /*49b0*/  FMUL.FTZ R173, R166.reuse, R151 ;  /* 0x00000097a6ad7220 */ /* 0x040fe20000410000 */
[C---:B------:R-:W-:Y:S01]  /*49c0*/  FMUL.FTZ R140, R166.reuse, R125 ;  /* 0x0000007da68c7220 */ /* 0x040fe20000410000 */
[----:B------:R-:W-:-:S03]  /*49d0*/  FMUL.FTZ R179, R166, R149 ;  /* 0x00000095a6b37220 */ /* 0x000fc60000410000 */
[----:B------:R-:W2:Y:S01]  /*49e0*/  MUFU.EX2 R136, R136 ;  /* 0x0000008800887308 */ /* 0x000ea20000000800 */
[C---:B------:R-:W-:Y:S01]  /*49f0*/  FMUL.FTZ R142, R166.reuse, R127 ;  /* 0x0000007fa68e7220 */ /* 0x040fe20000410000 */
[C---:B------:R-:W-:Y:S01]  /*4a00*/  FMUL.FTZ R144, R166.reuse, R129 ;  /* 0x00000081a6907220 */ /* 0x040fe20000410000 */
[C---:B------:R-:W-:Y:S01]  /*4a10*/  FMUL.FTZ R165, R166.reuse, R131 ;  /* 0x00000083a6a57220 */ /* 0x040fe20000410000 */
[C---:B0-----:R-:W-:Y:S01]  /*4a20*/  FMUL.FTZ R2, R166.reuse, R133 ;  /* 0x00000085a6027220 */ /* 0x041fe20000410000 */
[----:B------:R-:W-:-:S03]  /*4a30*/  FMUL.FTZ R148, R166, R135 ;  /* 0x00000087a6947220 */ /* 0x000fc60000410000 */
[----:B------:R-:W0:Y:S01]  /*4a40*/  MUFU.EX2 R173, R173 ;  /* 0x000000ad00ad7308 */ /* 0x000e220000000800 */
[C---:B------:R-:W-:Y:S01]  /*4a50*/  FMUL.FTZ R150, R166.reuse, R137 ;  /* 0x00000089a6967220 */ /* 0x040fe20000410000 */
[C---:B------:R-:W-:Y:S01]  /*4a60*/  FMUL.FTZ R156, R166.reuse, R139 ;  /* 0x0000008ba69c7220 */ /* 0x040fe20000410000 */
[C---:B------:R-:W-:Y:S01]  /*4a70*/  FMUL.FTZ R162, R166.reuse, R141 ;  /* 0x0000008da6a27220 */ /* 0x040fe20000410000 */
[C---:B------:R-:W-:Y:S01]  /*4a80*/  FMUL.FTZ R160, R166.reuse, R143 ;  /* 0x0000008fa6a07220 */ /* 0x040fe20000410000 */
[C---:B------:R-:W-:Y:S01]  /*4a90*/  FMUL.FTZ R181, R166.reuse, R145 ;  /* 0x00000091a6b57220 */ /* 0x040fe20000410000 */
[----:B------:R-:W-:Y:S02]  /*4aa0*/  FMUL.FTZ R189, R166, R147 ;  /* 0x00000093a6bd7220 */ /* 0x000fe40000410000 */
[----:B------:R-:W4:Y:S01]  /*4ab0*/  MUFU.EX2 R140, R140 ;  /* 0x0000008c008c7308 */ /* 0x000f220000000800 */
[----:B---3--:R-:W-:-:S07]  /*4ac0*/  FMUL.FTZ R19, R134, R19 ;  /* 0x0000001386137220 */ /* 0x008fce0000410000 */
[----:B------:R-:W3:Y:S01]  /*4ad0*/  MUFU.EX2 R179, R179 ;  /* 0x000000b300b37308 */ /* 0x000ee20000000800 */
[-C--:B------:R-:W-:Y:S01]  /*4ae0*/  FMUL.FTZ R174, R116, R19.reuse ;  /* 0x0000001374ae7220 */ /* 0x080fe20000410000 */
[----:B------:R-:W-:-:S06]  /*4af0*/  FMUL.FTZ R176, R118, R19 ;  /* 0x0000001376b07220 */ /* 0x000fcc0000410000 */
[----:B------:R-:W0:Y:S08]  /*4b00*/  MUFU.EX2 R142, R142 ;  /* 0x0000008e008e7308 */ /* 0x000e300000000800 */
        /* <DEDUP_REMOVED lines=8> */
[----:B------:R-:W1:Y:S08]  /*4b90*/  MUFU.EX2 R181, R181 ;  /* 0x000000b500b57308 */ /* 0x000e700000000800 */
[----:B------:R-:W1:Y:S01]  /*4ba0*/  MUFU.EX2 R189, R189 ;  /* 0x000000bd00bd7308 */ /* 0x000e620000000800 */
[-C--:B------:R-:W-:Y:S01]  /*4bb0*/  FMUL.FTZ R172, R114, R19.reuse ;  /* 0x0000001372ac7220 */ /* 0x080fe20000410000 */
[----:B--2---:R-:W-:Y:S01]  /*4bc0*/  FMUL.FTZ R213, R167, R136 ;  /* 0x00000088a7d57220 */ /* 0x004fe20000410000 */
[----:B------:R-:W-:Y:S01]  /*4bd0*/  FFMA.FTZ R18, R136, R168, R163 ;  /* 0x000000a888127223 */ /* 0x000fe200000100a3 */
[----:B0-----:R-:W-:Y:S01]  /*4be0*/  FFMA.FTZ R180, R173, R176, R174 ;  /* 0x000000b0adb47223 */ /* 0x001fe200000100ae */
        /* <DEDUP_REMOVED lines=13> */
[----:B------:R-:W-:Y:S01]  /*4cc0*/  FMUL.FTZ R3, R76, R139 ;  /* 0x0000008b4c037220 */ /* 0x000fe20000410000 */
[----:B------:R-:W-:Y:S01]  /*4cd0*/  FMUL.FTZ R134, R84, R147 ;  /* 0x0000009354867220 */ /* 0x000fe20000410000 */
[C---:B----4-:R-:W-:Y:S01]  /*4ce0*/  FMUL.FTZ R213, R140.reuse, R213 ;  /* 0x000000d58cd57220 */ /* 0x050fe20000410000 */
[----:B------:R-:W-:Y:S01]  /*4cf0*/  FFMA.FTZ R18, R140, R18, R211 ;  /* 0x000000128c127223 */ /* 0x000fe200000100d3 */
[----:B---3--:R-:W-:Y:S01]  /*4d00*/  FFMA.FTZ R19, R179, R180, R172 ;  /* 0x000000b4b3137223 */ /* 0x008fe200000100ac */
[----:B-1----:R-:W-:Y:S06]  /*4d10*/  @P2 BRA `(.L_x_6892) ;  /* 0x0000000000102947 */ /* 0x002fec0003800000 */
[----:B------:R-:W-:Y:S01]  /*4d20*/  ISETP.NE.AND P3, PT, R38, UR8, PT ;  /* 0x0000000826007c0c */ /* 0x000fe2000bf65270 */
[----:B------:R-:W-:-:S12]  /*4d30*/  HFMA2.MMA R178, -RZ, RZ, 1.875, 0 ;  /* 0x3f800000ffb27435 */ /* 0x000fd800000001ff */
[----:B------:R-:W-:-:S05]  /*4d40*/  @P3 IADD3 R180, R161, R128, RZ ;  /* 0x00000080a1b43210 */ /* 0x000fca0007ffe0ff */
[----:B------:R0:W1:Y:S02]  /*4d50*/  @P3 LDS R178, [R180] ;  /* 0x00000000b4b23984 */ /* 0x0000640000000800 */
.L_x_6892:
[----:B------:R-:W-:Y:S05]  /*4d60*/  BSYNC B0 ;  /* 0x0000000000007941 */ /* 0x000fea0003800000 */
.L_x_6891:
[----:B01----:R-:W-:Y:S01]  /*4d70*/  FMUL.FTZ R180, R173, R178 ;  /* 0x000000b2adb47220 */ /* 0x003fe20000410000 */
[C---:B------:R-:W-:Y:S01]  /*4d80*/  FFMA.FTZ R18, R142.reuse, R18, R205 ;  /* 0x000000128e127223 */ /* 0x040fe200000100cd */
[----:B------:R-:W-:Y:S01]  /*4d90*/  FMUL.FTZ R213, R142, R213 ;  /* 0x000000d58ed57220 */ /* 0x000fe20000410000 */
[----:B------:R-:W-:Y:S01]  /*4da0*/  FFMA.FTZ R184, R189, R19, R170 ;  /* 0x00000013bdb87223 */ /* 0x000fe200000100aa */
[----:B------:R-:W-:Y:S01]  /*4db0*/  FMUL.FTZ R180, R179, R180 ;  /* 0x000000b4b3b47220 */ /* 0x000fe20000410000 */
        /* <DEDUP_REMOVED lines=17> */
[C---:B------:R-:W-:Y:S01]  /*4ed0*/  FMUL.FTZ R19, R150.reuse, R19 ;  /* 0x0000001396137220 */ /* 0x040fe20000410000 */
[----:B------:R-:W-:Y:S01]  /*4ee0*/  FFMA.FTZ R186, R150, R186, R199 ;  /* 0x000000ba96ba7223 */ /* 0x000fe200000100c7 */
[C---:B------:R-:W-:Y:S01]  /*4ef0*/  FMUL.FTZ R213, R156.reuse, R213 ;  /* 0x000000d59cd57220 */ /* 0x040fe20000410000 */
        /* <DEDUP_REMOVED lines=28> */
[----:B------:R-:W-:Y:S01]  /*50c0*/  ISETP.GE.AND P3, PT, R47, 0x1, PT ;  /* 0x000000012f00780c */ /* 0x000fe20003f66270 */
[----:B------:R-:W0:Y:S01]  /*50d0*/  SHFL.UP PT, R19, R184, 0x1, RZ ;  /* 0x04200000b8137989 */ /* 0x000e2200000e00ff */
[----:B------:R-:W-:Y:S01]  /*50e0*/  LOP3.LUT R194, R48, 0x1f, RZ, 0xc0, !PT ;  /* 0x0000001f30c27812 */ /* 0x000fe200078ec0ff */
[----:B------:R-:W-:Y:S01]  /*50f0*/  FMUL.FTZ R213, R136, R213 ;  /* 0x000000d588d57220 */ /* 0x000fe20000410000 */
[----:B------:R-:W-:Y:S01]  /*5100*/  ISETP.GE.OR P0, PT, R38, UR8, P0 ;  /* 0x0000000826007c0c */ /* 0x000fe20008706670 */
[----:B------:R-:W1:Y:S01]  /*5110*/  SHFL.UP PT, R18, R215, 0x1, RZ ;  /* 0x04200000d7127989 */ /* 0x000e6200000e00ff */
[----:B------:R-:W-:Y:S01]  /*5120*/  ISETP.NE.AND P4, PT, R194, 0x1f, PT ;  /* 0x0000001fc200780c */ /* 0x000fe20003f85270 */
[----:B------:R-:W-:Y:S02]  /*5130*/  BSSY B0, `(.L_x_6893) ;  /* 0x0000116000007945 */ /* 0x000fe40003800000 */
[----:B------:R-:W2:Y:S04]  /*5140*/  SHFL.DOWN PT, R188, R180, 0x1, 0x1f ;  /* 0x08201f00b4bc7f89 */ /* 0x000ea800000e0000 */
[----:B------:R-:W3:Y:S01]  /*5150*/  SHFL.DOWN PT, R186, R213, 0x1, 0x1f ;  /* 0x08201f00d5ba7f89 */ /* 0x000ee200000e0000 */
        /* <DEDUP_REMOVED lines=16> */
[----:B---3--:R-:W-:Y:S01]  /*5260*/  @!P4 FMUL.FTZ R213, R213, R186 ;  /* 0x000000bad5d5c220 */ /* 0x008fe20000410000 */
[----:B------:R-:W-:Y:S02]  /*5270*/  ISETP.GE.U32.AND P4, PT, R194, 0x1c, PT ;  /* 0x0000001cc200780c */ /* 0x000fe40003f86070 */
[----:B------:R-:W2:Y:S04]  /*5280*/  SHFL.DOWN PT, R186, R180, 0x4, 0x1f ;  /* 0x08801f00b4ba7f89 */ /* 0x000ea800000e0000 */
[----:B------:R-:W3:Y:S02]  /*5290*/  SHFL.DOWN PT, R190, R213, 0x4, 0x1f ;  /* 0x08801f00d5be7f89 */ /* 0x000ee400000e0000 */
[C---:B0-----:R-:W-:Y:S01]  /*52a0*/  @P3 FFMA.FTZ R184, R215.reuse, R19, R184 ;  /* 0x00000013d7b83223 */ /* 0x041fe200000100b8 */
[----:B------:R-:W-:Y:S01]  /*52b0*/  MOV R19, RZ ;  /* 0x000000ff00137202 */ /* 0x000fe20000000f00 */
[----:B-1----:R-:W-:-:S03]  /*52c0*/  @P3 FMUL.FTZ R215, R215, R18 ;  /* 0x00000012d7d73220 */ /* 0x002fc60000410000 */
[----:B------:R-:W0:Y:S01]  /*52d0*/  SHFL.UP PT, R188, R184, 0x8, RZ ;  /* 0x05000000b8bc7989 */ /* 0x000e2200000e00ff */
[----:B------:R-:W-:Y:S01]  /*52e0*/  ISETP.GE.AND P3, PT, R47, 0x8, PT ;  /* 0x000000082f00780c */ /* 0x000fe20003f66270 */
[----:B------:R-:W-:Y:S01]  /*52f0*/  HFMA2.MMA R18, -RZ, RZ, 1.875, 0 ;  /* 0x3f800000ff127435 */ /* 0x000fe200000001ff */
[C---:B--2---:R-:W-:Y:S02]  /*5300*/  @!P4 FFMA.FTZ R180, R213.reuse, R186, R180 ;  /* 0x000000bad5b4c223 */ /* 0x044fe400000100b4 */
[----:B------:R-:W1:Y:S01]  /*5310*/  SHFL.UP PT, R186, R215, 0x8, RZ ;  /* 0x05000000d7ba7989 */ /* 0x000e6200000e00ff */
[----:B---3--:R-:W-:Y:S01]  /*5320*/  @!P4 FMUL.FTZ R213, R213, R190 ;  /* 0x000000bed5d5c220 */ /* 0x008fe20000410000 */
[----:B------:R-:W-:Y:S02]  /*5330*/  ISETP.GE.U32.AND P4, PT, R194, 0x18, PT ;  /* 0x00000018c200780c */ /* 0x000fe40003f86070 */
[----:B------:R-:W2:Y:S04]  /*5340*/  SHFL.DOWN PT, R192, R180, 0x8, 0x1f ;  /* 0x09001f00b4c07f89 */ /* 0x000ea800000e0000 */
[----:B------:R-:W3:Y:S04]  /*5350*/  SHFL.DOWN PT, R190, R213, 0x8, 0x1f ;  /* 0x09001f00d5be7f89 */ /* 0x000ee800000e0000 */
[----:B------:R-:W-:Y:S01]  /*5360*/  @!P0 LDS.64 R18, [UR6+0x1308] ;  /* 0x00130806ff128984 */ /* 0x000fe20008000a00 */
[----:B------:R-:W-:Y:S01]  /*5370*/  ISETP.GE.AND P0, PT, R47, 0x10, PT ;  /* 0x000000102f00780c */ /* 0x000fe20003f06270 */
[----:B0-----:R-:W-:-:S05]  /*5380*/  @P3 FFMA.FTZ R184, R215, R188, R184 ;  /* 0x000000bcd7b83223 */ /* 0x001fca00000100b8 */
[----:B------:R-:W0:Y:S01]  /*5390*/  SHFL.UP PT, R188, R184, 0x10, RZ ;  /* 0x06000000b8bc7989 */ /* 0x000e2200000e00ff */
[----:B-1----:R-:W-:Y:S01]  /*53a0*/  @P3 FMUL.FTZ R215, R215, R186 ;  /* 0x000000bad7d73220 */ /* 0x002fe20000410000 */
[----:B------:R-:W-:Y:S01]  /*53b0*/  ISETP.GE.U32.AND P3, PT, R194, 0x10, PT ;  /* 0x00000010c200780c */ /* 0x000fe20003f66070 */
[----:B--2---:R-:W-:-:S03]  /*53c0*/  @!P4 FFMA.FTZ R180, R213, R192, R180 ;  /* 0x000000c0d5b4c223 */ /* 0x004fc600000100b4 */
        /* <DEDUP_REMOVED lines=12> */
[----:B------:R-:W-:Y:S02]  /*5490*/  ISETP.NE.AND P3, PT, R48, RZ, PT ;  /* 0x000000ff3000720c */ /* 0x000fe40003f65270 */
[----:B------:R-:W0:Y:S04]  /*54a0*/  SHFL.UP PT, R215, R215, 0x1, RZ ;  /* 0x04200000d7d77989 */ /* 0x000e2800000e00ff */
[----:B------:R-:W-:Y:S04]  /*54b0*/  SHFL.DOWN PT, R219, R180, 0x1, 0x1f ;  /* 0x08201f00b4db7f89 */ /* 0x000fe800000e0000 */
[----:B------:R-:W1:Y:S04]  /*54c0*/  SHFL.DOWN PT, R188, R213, 0x1, 0x1f ;  /* 0x08201f00d5bc7f89 */ /* 0x000e6800000e0000 */
[----:B------:R-:W-:Y:S04]  /*54d0*/  SHFL.IDX PT, R180, R180, RZ, 0x1f ;  /* 0x00001fffb4b47589 */ /* 0x000fe800000e0000 */
[----:B------:R-:W2:Y:S01]  /*54e0*/  SHFL.IDX PT, R213, R213, RZ, 0x1f ;  /* 0x00001fffd5d57589 */ /* 0x000ea200000e0000 */
[----:B0-----:R-:W-:Y:S01]  /*54f0*/  @P1 FFMA.FTZ R186, R215, R186, R184 ;  /* 0x000000bad7ba1223 */ /* 0x001fe200000100b8 */
[----:B------:R-:W-:-:S03]  /*5500*/  ISETP.GT.AND P1, PT, R47, 0x1d, PT ;  /* 0x0000001d2f00780c */ /* 0x000fc60003f24270 */
[----:B------:R-:W-:Y:S01]  /*5510*/  FFMA.FTZ R221, R167, R186, R168 ;  /* 0x000000baa7dd7223 */ /* 0x000fe200000100a8 */
[----:B-1----:R-:W-:-:S03]  /*5520*/  @P2 FFMA.FTZ R217, R188, R217, R219 ;  /* 0x000000d9bcd92223 */ /* 0x002fc600000100db */
[-C--:B------:R-:W-:Y:S01]  /*5530*/  FFMA.FTZ R168, R136, R221.reuse, R163 ;  /* 0x000000dd88a87223 */ /* 0x080fe200000100a3 */
[----:B------:R-:W-:Y:S01]  /*5540*/  FFMA.FTZ R219, R0, R221, RZ ;  /* 0x000000dd00db7223 */ /* 0x000fe200000100ff */
[----:B------:R-:W-:Y:S01]  /*5550*/  ISETP.GT.AND P2, PT, R47, 0x1b, PT ;  /* 0x0000001b2f00780c */ /* 0x000fe20003f44270 */
[----:B------:R-:W-:Y:S01]  /*5560*/  FFMA.FTZ R167, R217, R178, R176 ;  /* 0x000000b2d9a77223 */ /* 0x000fe200000100b0 */
[-C--:B------:R-:W-:Y:S01]  /*5570*/  FFMA.FTZ R223, R140, R168.reuse, R211 ;  /* 0x000000a88cdf7223 */ /* 0x080fe200000100d3 */
[----:B------:R-:W-:Y:S01]  /*5580*/  FFMA.FTZ R219, R90, R168, R219 ;  /* 0x000000a85adb7223 */ /* 0x000fe200000100db */
[----:B------:R-:W-:Y:S01]  /*5590*/  FADD.FTZ R163, -R163, R168 ;  /* 0x000000a8a3a37221 */ /* 0x000fe20000010100 */
[----:B------:R-:W-:Y:S01]  /*55a0*/  FFMA.FTZ R211, R173, R167, R174 ;  /* 0x000000a7add37223 */ /* 0x000fe200000100ae */
[-C--:B------:R-:W-:Y:S01]  /*55b0*/  FFMA.FTZ R225, R142, R223.reuse, R205 ;  /* 0x000000df8ee17223 */ /* 0x080fe200000100cd */
[----:B------:R-:W-:Y:S01]  /*55c0*/  FFMA.FTZ R219, R92, R223, R219 ;  /* 0x000000df5cdb7223 */ /* 0x000fe200000100db */
[----:B------:R-:W-:Y:S01]  /*55d0*/  FMUL.FTZ R176, R167, R151 ;  /* 0x00000097a7b07220 */ /* 0x000fe20000410000 */
[----:B------:R-:W-:Y:S01]  /*55e0*/  FFMA.FTZ R205, R179, R211, R172 ;  /* 0x000000d3b3cd7223 */ /* 0x000fe200000100ac */
[-C--:B------:R-:W-:Y:S01]  /*55f0*/  FFMA.FTZ R227, R144, R225.reuse, R201 ;  /* 0x000000e190e37223 */ /* 0x080fe200000100c9 */
[----:B------:R-:W-:Y:S01]  /*5600*/  FFMA.FTZ R219, R94, R225, R219 ;  /* 0x000000e15edb7223 */ /* 0x000fe200000100db */
[----:B------:R-:W-:Y:S01]  /*5610*/  FMUL.FTZ R174, R211, R149 ;  /* 0x00000095d3ae7220 */ /* 0x000fe20000410000 */
[----:B------:R-:W-:Y:S01]  /*5620*/  FFMA.FTZ R201, R189, R205, R170 ;  /* 0x000000cdbdc97223 */ /* 0x000fe200000100aa */
[-C--:B------:R-:W-:Y:S01]  /*5630*/  FFMA.FTZ R217, R165, R227.reuse, R138 ;  /* 0x000000e3a5d97223 */ /* 0x080fe2000001008a */
[----:B------:R-:W-:Y:S01]  /*5640*/  FFMA.FTZ R219, R96, R227, R219 ;  /* 0x000000e360db7223 */ /* 0x000fe200000100db */
[----:B--2---:R-:W-:Y:S01]  /*5650*/  FFMA.FTZ R19, R213, R19, R180 ;  /* 0x00000013d5137223 */ /* 0x004fe200000100b4 */
        /* <DEDUP_REMOVED lines=12> */
[C---:B------:R-:W-:Y:S01]  /*5720*/  FFMA.FTZ R203, R156.reuse, R207, R203 ;  /* 0x000000cf9ccb7223 */ /* 0x040fe200000100cb */
[-C--:B------:R-:W-:Y:S01]  /*5730*/  FFMA.FTZ R156, R156, R166.reuse, R3 ;  /* 0x000000a69c9c7223 */ /* 0x080fe20000010003 */
[----:B------:R-:W-:Y:S01]  /*5740*/  FFMA.FTZ R219, R104, R166, R219 ;  /* 0x000000a668db7223 */ /* 0x000fe200000100db */
[----:B------:R-:W-:Y:S01]  /*5750*/  FFMA.FTZ R166, R74, -R137, R166 ;  /* 0x800000894aa67223 */ /* 0x000fe200000100a6 */
[----:B------:R-:W-:Y:S01]  /*5760*/  FFMA.FTZ R199, R150, R203, R199 ;  /* 0x000000cb96c77223 */ /* 0x000fe200000100c7 */
        /* <DEDUP_REMOVED lines=14> */
[----:B------:R-:W-:Y:S01]  /*5850*/  FMUL.FTZ R160, R199, R135 ;  /* 0x00000087c7a07220 */ /* 0x000fe20000410000 */
        /* <DEDUP_REMOVED lines=11> */
[----:B------:R-:W-:Y:S01]  /*5910*/  FFMA.FTZ R144, R64, -R127, R225 ;  /* 0x8000007f40907223 */ /* 0x000fe200000100e1 */
[----:B------:R-:W-:Y:S01]  /*5920*/  FFMA.FTZ R169, R136, R171, R169 ;  /* 0x000000ab88a97223 */ /* 0x000fe200000100a9 */
[----:B------:R-:W-:Y:S01]  /*5930*/  FMUL.FTZ R136, R171, R123 ;  /* 0x0000007bab887220 */ /* 0x000fe20000410000 */
[----:B------:R-:W-:Y:S01]  /*5940*/  FMUL.FTZ R146, R177, R127 ;  /* 0x0000007fb1927220 */ /* 0x000fe20000410000 */
[----:B------:R-:W0:Y:S01]  /*5950*/  SHFL.DOWN PT, R183, R140, 0x1, 0x1f ;  /* 0x08201f008cb77f89 */ /* 0x000e2200000e0000 */
[----:B------:R-:W-:Y:S01]  /*5960*/  FMUL.FTZ R2, R169, R121 ;  /* 0x00000079a9027220 */ /* 0x000fe20000410000 */
[----:B------:R-:W-:Y:S01]  /*5970*/  FMUL.FTZ R150, R165, R129 ;  /* 0x00000081a5967220 */ /* 0x000fe20000410000 */
[----:B------:R-:W-:Y:S01]  /*5980*/  FMUL.FTZ R152, R187, R131 ;  /* 0x00000083bb987220 */ /* 0x000fe20000410000 */
[----:B------:R-:W-:Y:S01]  /*5990*/  FMUL.FTZ R154, R193, R133 ;  /* 0x00000085c19a7220 */ /* 0x000fe20000410000 */
[----:B------:R-:W-:Y:S01]  /*59a0*/  FFMA.FTZ R181, R2, R173, RZ ;  /* 0x000000ad02b57223 */ /* 0x000fe200000100ff */
[----:B------:R-:W-:Y:S01]  /*59b0*/  FMUL.FTZ R164, R203, R137 ;  /* 0x00000089cba47220 */ /* 0x000fe20000410000 */
[----:B------:R-:W-:Y:S01]  /*59c0*/  FFMA.FTZ R185, R78, -R141, R185 ;  /* 0x8000008d4eb97223 */ /* 0x000fe200000100b9 */
[----:B------:R-:W-:Y:S01]  /*59d0*/  FFMA.FTZ R191, R80, -R143, R191 ;  /* 0x8000008f50bf7223 */ /* 0x000fe200000100bf */
[----:B------:R-:W-:Y:S01]  /*59e0*/  FFMA.FTZ R181, R136, R163, R181 ;  /* 0x000000a388b57223 */ /* 0x000fe200000100b5 */
[-C--:B------:R-:W-:Y:S01]  /*59f0*/  FMUL.FTZ R172, R201, R145.reuse ;  /* 0x00000091c9ac7220 */ /* 0x080fe20000410000 */
[----:B------:R-:W-:Y:S01]  /*5a00*/  FFMA.FTZ R195, R82, -R145, R229 ;  /* 0x8000009152c37223 */ /* 0x000fe200000100e5 */
[----:B------:R-:W-:Y:S01]  /*5a10*/  FADD.FTZ R189, -R134, R189 ;  /* 0x000000bd86bd7221 */ /* 0x000fe20000010100 */
[----:B------:R-:W-:Y:S01]  /*5a20*/  FFMA.FTZ R181, R142, R179, R181 ;  /* 0x000000b38eb57223 */ /* 0x000fe200000100b5 */
[----:B------:R-:W-:Y:S01]  /*5a30*/  FMUL.FTZ R134, R205, R147 ;  /* 0x00000093cd867220 */ /* 0x000fe20000410000 */
[----:B------:R-:W-:Y:S01]  /*5a40*/  FFMA.FTZ R197, R86, -R149, R231 ;  /* 0x8000009556c57223 */ /* 0x000fe200000100e7 */
[----:B------:R-:W-:Y:S01]  /*5a50*/  FMUL.FTZ R18, R213, R18 ;  /* 0x00000012d5127220 */ /* 0x000fe20000410000 */
[----:B------:R-:W-:Y:S01]  /*5a60*/  FFMA.FTZ R181, R146, R144, R181 ;  /* 0x0000009092b57223 */ /* 0x000fe200000100b5 */
[----:B------:R-:W-:Y:S01]  /*5a70*/  FADD.FTZ R93, R134, R93 ;  /* 0x0000005d865d7221 */ /* 0x000fe20000010000 */
[----:B------:R-:W-:Y:S01]  /*5a80*/  FADD.FTZ R107, R154, R107 ;  /* 0x0000006b9a6b7221 */ /* 0x000fe20000010000 */
[----:B------:R-:W-:Y:S01]  /*5a90*/  FADD.FTZ R89, R176, R89 ;  /* 0x00000059b0597221 */ /* 0x000fe20000010000 */
[----:B------:R-:W-:Y:S01]  /*5aa0*/  FFMA.FTZ R181, R150, R148, R181 ;  /* 0x0000009496b57223 */ /* 0x000fe200000100b5 */
[----:B------:R1:W-:Y:S01]  /*5ab0*/  @!P3 STS.64 [UR6+0x1308], R18 ;  /* 0x00130812ff00b988 */ /* 0x0003e20008000a06 */
[----:B------:R-:W-:Y:S01]  /*5ac0*/  FADD.FTZ R91, R174, R91 ;  /* 0x0000005bae5b7221 */ /* 0x000fe20000010000 */
[----:B0-----:R-:W-:Y:S01]  /*5ad0*/  @!P0 FADD.FTZ R140, R140, R183 ;  /* 0x000000b78c8c8221 */ /* 0x001fe20000010000 */
[----:B------:R-:W-:Y:S01]  /*5ae0*/  FFMA.FTZ R181, R152, R138, R181 ;  /* 0x0000008a98b57223 */ /* 0x000fe200000100b5 */
[----:B------:R-:W-:Y:S01]  /*5af0*/  FADD.FTZ R183, -R3, R156 ;  /* 0x0000009c03b77221 */ /* 0x000fe20000010100 */
[----:B------:R-:W-:Y:S01]  /*5b00*/  FMUL.FTZ R156, R207, R139 ;  /* 0x0000008bcf9c7220 */ /* 0x000fe20000410000 */
[----:B------:R-:W-:Y:S01]  /*5b10*/  FADD.FTZ R95, R172, R95 ;  /* 0x0000005fac5f7221 */ /* 0x000fe20000010000 */
[----:B------:R-:W-:Y:S01]  /*5b20*/  FFMA.FTZ R181, R154, R158, R181 ;  /* 0x0000009e9ab57223 */ /* 0x000fe200000100b5 */
[----:B------:R-:W0:Y:S01]  /*5b30*/  SHFL.DOWN PT, R217, R140, 0x2, 0x1f ;  /* 0x08401f008cd97f89 */ /* 0x000e2200000e0000 */
[----:B------:R-:W-:Y:S01]  /*5b40*/  FADD.FTZ R101, R156, R101 ;  /* 0x000000659c657221 */ /* 0x000fe20000010000 */
[----:B-1----:R-:W-:Y:S01]  /*5b50*/  FMUL.FTZ R18, R132, R209 ;  /* 0x000000d184127220 */ /* 0x002fe20000410000 */
        /* <DEDUP_REMOVED lines=12> */
[-C--:B------:R-:W-:Y:S01]  /*5c20*/  FFMA.FTZ R181, R168, R185.reuse, R181 ;  /* 0x000000b9a8b57223 */ /* 0x080fe200000100b5 */
[----:B------:R-:W-:Y:S01]  /*5c30*/  FMUL.FTZ R185, R18, R185 ;  /* 0x000000b912b97220 */ /* 0x000fe20000410000 */
[----:B------:R-:W-:-:S02]  /*5c40*/  FADD.FTZ R119, R2, R119 ;  /* 0x0000007702777221 */ /* 0x000fc40000010000 */
[----:B------:R-:W-:Y:S01]  /*5c50*/  FFMA.FTZ R181, R170, R191, R181 ;  /* 0x000000bfaab57223 */ /* 0x000fe200000100b5 */
[----:B------:R-:W-:-:S03]  /*5c60*/  FFMA.FTZ R156, R78, R209, R185 ;  /* 0x000000d14e9c7223 */ /* 0x000fc600000100b9 */
[----:B------:R-:W-:Y:S01]  /*5c70*/  FFMA.FTZ R181, R172, R195, R181 ;  /* 0x000000c3acb57223 */ /* 0x000fe200000100b5 */
[----:B0-----:R-:W-:Y:S01]  /*5c80*/  @!P1 FADD.FTZ R140, R140, R217 ;  /* 0x000000d98c8c9221 */ /* 0x001fe20000010000 */
[----:B------:R-:W-:Y:S01]  /*5c90*/  FFMA.FTZ R217, R88, -R151, R233 ;  /* 0x8000009758d97223 */ /* 0x000fe200000100e9 */
[----:B------:R-:W-:Y:S01]  /*5ca0*/  FADD.FTZ R59, R156, R59 ;  /* 0x0000003b9c3b7221 */ /* 0x000fe20000010000 */
[----:B------:R-:W-:Y:S01]  /*5cb0*/  FFMA.FTZ R181, R134, R189, R181 ;  /* 0x000000bd86b57223 */ /* 0x000fe200000100b5 */
[----:B------:R-:W-:-:S03]  /*5cc0*/  FMUL.FTZ R134, R132, R207 ;  /* 0x000000cf84867220 */ /* 0x000fc60000410000 */
[----:B------:R-:W-:Y:S01]  /*5cd0*/  FFMA.FTZ R181, R174, R197, R181 ;  /* 0x000000c5aeb57223 */ /* 0x000fe200000100b5 */
[----:B------:R-:W-:Y:S01]  /*5ce0*/  FMUL.FTZ R183, R134, R183 ;  /* 0x000000b786b77220 */ /* 0x000fe20000410000 */
[----:B------:R-:W-:Y:S02]  /*5cf0*/  FMUL.FTZ R134, R132, R215 ;  /* 0x000000d784867220 */ /* 0x000fe40000410000 */
[----:B------:R-:W-:Y:S01]  /*5d00*/  FFMA.FTZ R178, R176, R217, R181 ;  /* 0x000000d9b0b27223 */ /* 0x000fe200000100b5 */
[----:B------:R-:W-:Y:S01]  /*5d10*/  FFMA.FTZ R18, R76, R207, R183 ;  /* 0x000000cf4c127223 */ /* 0x000fe200000100b7 */
[----:B------:R-:W0:Y:S01]  /*5d20*/  SHFL.DOWN PT, R181, R140, 0x4, 0x1f ;  /* 0x08801f008cb57f89 */ /* 0x000e2200000e0000 */
[----:B------:R-:W-:Y:S02]  /*5d30*/  FMUL.FTZ R191, R134, R191 ;  /* 0x000000bf86bf7220 */ /* 0x000fe40000410000 */
[----:B------:R-:W-:Y:S01]  /*5d40*/  FADD.FTZ R57, R18, R57 ;  /* 0x0000003912397221 */ /* 0x000fe20000010000 */
[----:B------:R-:W1:Y:S01]  /*5d50*/  SHFL.DOWN PT, R3, R178, 0x1, 0x1f ;  /* 0x08201f00b2037f89 */ /* 0x000e6200000e0000 */
[----:B------:R-:W-:Y:S01]  /*5d60*/  FMUL.FTZ R18, R132, R201 ;  /* 0x000000c984127220 */ /* 0x000fe20000410000 */
[----:B------:R-:W-:-:S03]  /*5d70*/  FFMA.FTZ R156, R80, R215, R191 ;  /* 0x000000d7509c7223 */ /* 0x000fc600000100bf */
[----:B------:R-:W-:Y:S01]  /*5d80*/  FMUL.FTZ R195, R18, R195 ;  /* 0x000000c312c37220 */ /* 0x000fe20000410000 */
[----:B------:R-:W-:-:S03]  /*5d90*/  FADD.FTZ R61, R156, R61 ;  /* 0x0000003d9c3d7221 */ /* 0x000fc60000010000 */
[----:B------:R-:W-:-:S04]  /*5da0*/  FFMA.FTZ R154, R82, R201, R195 ;  /* 0x000000c9529a7223 */ /* 0x000fc800000100c3 */
        /* <DEDUP_REMOVED lines=12> */
[----:B-1----:R-:W-:Y:S01]  /*5e70*/  @!P2 FADD.FTZ R178, R178, R3 ;  /* 0x00000003b2b2a221 */ /* 0x002fe20000010000 */
        /* <DEDUP_REMOVED lines=9> */
[C---:B------:R-:W-:Y:S01]  /*5f10*/  FMUL.FTZ R134, R132.reuse, R205 ;  /* 0x000000cd84867220 */ /* 0x040fe20000410000 */
[----:B------:R-:W-:Y:S01]  /*5f20*/  FMUL.FTZ R19, R3, R158 ;  /* 0x0000009e03137220 */ /* 0x000fe20000410000 */
[----:B------:R-:W-:Y:S01]  /*5f30*/  FMUL.FTZ R3, R132, R187 ;  /* 0x000000bb84037220 */ /* 0x000fe20000410000 */
[----:B------:R-:W-:Y:S01]  /*5f40*/  FADD.FTZ R75, R18, R75 ;  /* 0x0000004b124b7221 */ /* 0x000fe20000010000 */
[----:B------:R-:W-:Y:S01]  /*5f50*/  FMUL.FTZ R18, R132, R211 ;  /* 0x000000d384127220 */ /* 0x000fe20000410000 */
[----:B------:R-:W-:Y:S01]  /*5f60*/  FMUL.FTZ R189, R134, R189 ;  /* 0x000000bd86bd7220 */ /* 0x000fe20000410000 */
[----:B------:R-:W-:Y:S01]  /*5f70*/  FFMA.FTZ R134, R70, R193, R19 ;  /* 0x000000c146867223 */ /* 0x000fe20000010013 */
[----:B------:R-:W-:Y:S01]  /*5f80*/  FMUL.FTZ R181, R3, R138 ;  /* 0x0000008a03b57220 */ /* 0x000fe20000410000 */
[----:B------:R-:W-:Y:S01]  /*5f90*/  FMUL.FTZ R197, R18, R197 ;  /* 0x000000c512c57220 */ /* 0x000fe20000410000 */
[----:B------:R-:W-:Y:S01]  /*5fa0*/  FMUL.FTZ R3, R132, R165 ;  /* 0x000000a584037220 */ /* 0x000fe20000410000 */
[----:B------:R-:W-:Y:S01]  /*5fb0*/  FADD.FTZ R73, R134, R73 ;  /* 0x0000004986497221 */ /* 0x000fe20000010000 */
[----:B------:R-:W-:Y:S01]  /*5fc0*/  FFMA.FTZ R138, R84, R205, R189 ;  /* 0x000000cd548a7223 */ /* 0x000fe200000100bd */
[----:B------:R-:W-:Y:S01]  /*5fd0*/  FFMA.FTZ R134, R86, R211, R197 ;  /* 0x000000d356867223 */ /* 0x000fe200000100c5 */
[----:B0-----:R-:W-:Y:S01]  /*5fe0*/  @!P0 FADD.FTZ R178, R178, R213 ;  /* 0x000000d5b2b28221 */ /* 0x001fe20000010000 */
[----:B------:R-:W-:Y:S01]  /*5ff0*/  ISETP.NE.AND P0, PT, R47, RZ, PT ;  /* 0x000000ff2f00720c */ /* 0x000fe20003f05270 */
[----:B------:R-:W-:Y:S01]  /*6000*/  FMUL.FTZ R19, R3, R148 ;  /* 0x0000009403137220 */ /* 0x000fe20000410000 */
[----:B------:R-:W-:Y:S01]  /*6010*/  FADD.FTZ R67, R134, R67 ;  /* 0x0000004386437221 */ /* 0x000fe20000010000 */
[C---:B------:R-:W-:Y:S01]  /*6020*/  FMUL.FTZ R134, R132.reuse, R175 ;  /* 0x000000af84867220 */ /* 0x040fe20000410000 */
[----:B------:R-:W0:Y:S01]  /*6030*/  SHFL.DOWN PT, R183, R178, 0x10, 0x1f ;  /* 0x0a001f00b2b77f89 */ /* 0x000e2200000e0000 */
[----:B------:R-:W-:Y:S01]  /*6040*/  FMUL.FTZ R3, R132, R177 ;  /* 0x000000b184037220 */ /* 0x000fe20000410000 */
[----:B------:R-:W-:Y:S01]  /*6050*/  FFMA.FTZ R18, R68, R187, R181 ;  /* 0x000000bb44127223 */ /* 0x000fe200000100b5 */
[----:B------:R-:W-:Y:S01]  /*6060*/  FADD.FTZ R65, R138, R65 ;  /* 0x000000418a417221 */ /* 0x000fe20000010000 */
[----:B------:R-:W-:Y:S01]  /*6070*/  FMUL.FTZ R179, R134, R179 ;  /* 0x000000b386b37220 */ /* 0x000fe20000410000 */
[C---:B------:R-:W-:Y:S01]  /*6080*/  FMUL.FTZ R138, R132.reuse, R167 ;  /* 0x000000a7848a7220 */ /* 0x040fe20000410000 */
[C---:B------:R-:W-:Y:S01]  /*6090*/  FMUL.FTZ R134, R132.reuse, R171 ;  /* 0x000000ab84867220 */ /* 0x040fe20000410000 */
[----:B------:R-:W-:Y:S01]  /*60a0*/  FMUL.FTZ R132, R132, R169 ;  /* 0x000000a984847220 */ /* 0x000fe20000410000 */
[----:B------:R-:W-:Y:S01]  /*60b0*/  FMUL.FTZ R3, R3, R144 ;  /* 0x0000009003037220 */ /* 0x000fe20000410000 */
[----:B------:R-:W-:Y:S01]  /*60c0*/  FFMA.FTZ R144, R66, R165, R19 ;  /* 0x000000a542907223 */ /* 0x000fe20000010013 */
[----:B------:R-:W-:Y:S01]  /*60d0*/  FADD.FTZ R83, R18, R83 ;  /* 0x0000005312537221 */ /* 0x000fe20000010000 */
        /* <DEDUP_REMOVED lines=15> */
[----:B------:R-:W-:-:S03]  /*61d0*/  FADD.FTZ R56, R173, R56 ;  /* 0x00000038ad387221 */ /* 0x000fc60000010000 */
[----:B------:R-:W-:-:S05]  /*61e0*/  MOV R18, R178 ;  /* 0x000000b200127202 */ /* 0x000fca0000000f00 */
[----:B------:R0:W-:Y:S01]  /*61f0*/  @!P0 STS.64 [UR5+0x858], R18 ;  /* 0x00085812ff008988 */ /* 0x0001e20008000a05 */
[----:B------:R-:W-:Y:S06]  /*6200*/  BAR.SYNC.DEFER_BLOCKING 0x0 ;  /* 0x0000000000007b1d */ /* 0x000fec0000010000 */
[----:B------:R-:W-:Y:S05]  /*6210*/  @P3 BRA `(.L_x_6894) ;  /* 0x00000000001c3947 */ /* 0x000fea0003800000 */
[----:B------:R-:W-:-:S13]  /*6220*/  ISETP.NE.AND P0, PT, R38, UR8, PT ;  /* 0x0000000826007c0c */ /* 0x000fda000bf05270 */
[----:B------:R-:W0:Y:S04]  /*6230*/  @P0 LDS R2, [R128+0x1f08] ;  /* 0x001f080080020984 */ /* 0x000e280000000800 */
[----:B------:R-:W1:Y:S01]  /*6240*/  @P0 LDS R3, [R128+0x1b08] ;  /* 0x001b080080030984 */ /* 0x000e620000000800 */
[----:B0-----:R-:W-:Y:S01]  /*6250*/  @P0 FADD.FTZ R19, R19, R2 ;  /* 0x0000000213130221 */ /* 0x001fe20000010000 */
[----:B-1----:R-:W-:-:S04]  /*6260*/  @P0 FADD.FTZ R18, R18, R3 ;  /* 0x0000000312120221 */ /* 0x002fc80000010000 */
[----:B------:R1:W-:Y:S04]  /*6270*/  STS [R128+0x1f08], R19 ;  /* 0x001f081380007388 */ /* 0x0003e80000000800 */
[----:B------:R1:W-:Y:S02]  /*6280*/  STS [R128+0x1b08], R18 ;  /* 0x001b081280007388 */ /* 0x0003e40000000800 */
.L_x_6894:
[----:B------:R-:W-:Y:S05]  /*6290*/  BSYNC B0 ;  /* 0x0000000000007941 */ /* 0x000fea0003800000 */
.L_x_6893:
[----:B------:R-:W-:Y:S01]  /*62a0*/  UIADD3 UR4, UR4, 0x1, URZ ;  /* 0x0000000104047890 */ /* 0x000fe2000fffe03f */
[----:B------:R-:W-:Y:S01]  /*62b0*/  LEA R157, P1, R12, R157, 0x2 ;  /* 0x0000009d0c9d7211 */ /* 0x000fe200078210ff */
[----:B------:R-:W-:Y:S01]  /*62c0*/  UIADD3 UR6, UR6, 0x8, URZ ;  /* 0x0000000806067890 */ /* 0x000fe2000fffe03f */
[----:B------:R-:W-:Y:S02]  /*62d0*/  LEA R153, P2, R14, R153, 0x2 ;  /* 0x000000990e997211 */ /* 0x000fe400078410ff */
[----:B------:R-:W-:Y:S02]  /*62e0*/  LEA R155, P3, R16, R155, 0x2 ;  /* 0x0000009b109b7211 */ /* 0x000fe400078610ff */
[----:B------:R-:W-:Y:S02]  /*62f0*/  ISETP.LE.AND P0, PT, R182, UR4, PT ;  /* 0x00000004b6007c0c */ /* 0x000fe4000bf03270 */
[----:B------:R-:W-:Y:S02]  /*6300*/  IADD3 R120, P4, R120, 0x8, RZ ;  /* 0x0000000878787810 */ /* 0x000fe40007f9e0ff */
[----:B-1----:R-:W-:-:S02]  /*6310*/  IADD3 R128, R128, 0x4, RZ ;  /* 0x0000000480807810 */ /* 0x002fc40007ffe0ff */
[----:B------:R-:W-:Y:S02]  /*6320*/  IADD3 R130, R130, 0x1, RZ ;  /* 0x0000000182827810 */ /* 0x000fe40007ffe0ff */
[----:B------:R-:W-:Y:S02]  /*6330*/  IADD3.X R126, R126, R13, RZ, P1, !PT ;  /* 0x0000000d7e7e7210 */ /* 0x000fe40000ffe4ff */
[----:B------:R-:W-:Y:S02]  /*6340*/  IADD3.X R124, R124, R15, RZ, P2, !PT ;  /* 0x0000000f7c7c7210 */ /* 0x000fe400017fe4ff */
[----:B------:R-:W-:Y:S02]  /*6350*/  IADD3.X R122, R122, R17, RZ, P3, !PT ;  /* 0x000000117a7a7210 */ /* 0x000fe40001ffe4ff */
[----:B------:R-:W-:Y:S01]  /*6360*/  IADD3.X R159, RZ, R159, RZ, P4, !PT ;  /* 0x0000009fff9f7210 */ /* 0x000fe200027fe4ff */
[----:B------:R-:W-:Y:S06]  /*6370*/  @!P0 BRA `(.L_x_6895) ;  /* 0xffffffe000d48947 */ /* 0x000fec000383ffff */
.L_x_6890:
[----:B------:R-:W-:Y:S01]  /*6380*/  BAR.SYNC.DEFER_BLOCKING 0x0 ;  /* 0x0000000000007b1d */ /* 0x000fe20000010000 */
[C---:B------:R-:W-:Y:S02]  /*6390*/  LOP3.LUT R68, R40.reuse, 0x20, RZ, 0xfc, !PT ;  /* 0x0000002028447812 */ /* 0x040fe400078efcff */
[----:B------:R-:W-:Y:S02]  /*63a0*/  CS2R R2, SRZ ;  /* 0x0000000000027805 */ /* 0x000fe4000001ff00 */
[C---:B------:R-:W-:Y:S01]  /*63b0*/  LOP3.LUT R66, R40.reuse, 0x40, RZ, 0xfc, !PT ;  /* 0x0000004028427812 */ /* 0x040fe200078efcff */
[----:B------:R-:W-:Y:S01]  /*63c0*/  HFMA2.MMA R70, -RZ, RZ, 0, 0 ;  /* 0x00000000ff467435 */ /* 0x000fe200000001ff */
[C---:B------:R-:W-:Y:S01]  /*63d0*/  LOP3.LUT R64, R40.reuse, 0x60, RZ, 0xfc, !PT ;  /* 0x0000006028407812 */ /* 0x040fe200078efcff */
[----:B------:R-:W-:Y:S01]  /*63e0*/  ULDC UR4, c[0x0][0x218] ;  /* 0x0000860000047ab9 */ /* 0x000fe20000000800 */
[C---:B------:R-:W-:Y:S01]  /*63f0*/  LOP3.LUT R62, R40.reuse, 0x80, RZ, 0xfc, !PT ;  /* 0x00000080283e7812 */ /* 0x040fe200078efcff */
[----:B------:R-:W-:Y:S01]  /*6400*/  HFMA2.MMA R72, -RZ, RZ, 0, 0 ;  /* 0x00000000ff487435 */ /* 0x000fe200000001ff */
[----:B------:R-:W-:Y:S01]  /*6410*/  IADD3 R121, -R37, UR4, RZ ;  /* 0x0000000425797c10 */ /* 0x000fe2000fffe1ff */
[----:B------:R-:W-:Y:S01]  /*6420*/  HFMA2.MMA R74, -RZ, RZ, 0, 0 ;  /* 0x00000000ff4a7435 */ /* 0x000fe200000001ff */
[C---:B------:R-:W-:Y:S01]  /*6430*/  LOP3.LUT R60, R40.reuse, 0xa0, RZ, 0xfc, !PT ;  /* 0x000000a0283c7812 */ /* 0x040fe200078efcff */
[----:B------:R-:W-:Y:S01]  /*6440*/  HFMA2.MMA R76, -RZ, RZ, 0, 0 ;  /* 0x00000000ff4c7435 */ /* 0x000fe200000001ff */
[----:B------:R-:W-:-:S02]  /*6450*/  ISETP.GE.AND P2, PT, R40, R121, PT ;  /* 0x000000792800720c */ /* 0x000fc40003f46270 */
[-C--:B------:R-:W-:Y:S02]  /*6460*/  ISETP.GE.AND P1, PT, R68, R121.reuse, PT ;  /* 0x000000794400720c */ /* 0x080fe40003f26270 */
[----:B------:R-:W-:Y:S02]  /*6470*/  LOP3.LUT R58, R40, 0xc0, RZ, 0xfc, !PT ;  /* 0x000000c0283a7812 */ /* 0x000fe400078efcff */
[-C--:B------:R-:W-:Y:S02]  /*6480*/  ISETP.GE.AND P0, PT, R66, R121.reuse, PT ;  /* 0x000000794200720c */ /* 0x080fe40003f06270 */
[----:B0-----:R-:W-:Y:S02]  /*6490*/  LOP3.LUT R19, R40, 0xe0, RZ, 0xfc, !PT ;  /* 0x000000e028137812 */ /* 0x001fe400078efcff */
        /* <DEDUP_REMOVED lines=10> */
[----:B------:R-:W-:Y:S01]  /*6540*/  MOV R123, RZ ;  /* 0x000000ff007b7202 */ /* 0x000fe20000000f00 */
[----:B------:R-:W5:Y:S01]  /*6550*/  @!P4 LDG.E R70, desc[UR14][R4.64+0x180] ;  /* 0x0001800e0446c981 */ /* 0x000f62000c1e1900 */
[----:B------:R-:W-:-:S02]  /*6560*/  LOP3.LUT R17, R40, 0x120, RZ, 0xfc, !PT ;  /* 0x0000012028117812 */ /* 0x000fc400078efcff */
[----:B------:R-:W-:Y:S01]  /*6570*/  MOV R125, RZ ;  /* 0x000000ff007d7202 */ /* 0x000fe20000000f00 */
[----:B------:R-:W5:Y:S01]  /*6580*/  @!P5 LDG.E R72, desc[UR14][R4.64+0x280] ;  /* 0x0002800e0448d981 */ /* 0x000f62000c1e1900 */
[C---:B------:R-:W-:Y:S02]  /*6590*/  LOP3.LUT R16, R40.reuse, 0x140, RZ, 0xfc, !PT ;  /* 0x0000014028107812 */ /* 0x040fe400078efcff */
[C---:B------:R-:W-:Y:S01]  /*65a0*/  LOP3.LUT R15, R40.reuse, 0x160, RZ, 0xfc, !PT ;  /* 0x00000160280f7812 */ /* 0x040fe200078efcff */
[----:B------:R-:W5:Y:S01]  /*65b0*/  @!P6 LDG.E R123, desc[UR14][R4.64+0x200] ;  /* 0x0002000e047be981 */ /* 0x000f62000c1e1900 */
[----:B------:R-:W-:Y:S02]  /*65c0*/  MOV R127, RZ ;  /* 0x000000ff007f7202 */ /* 0x000fe40000000f00 */
        /* <DEDUP_REMOVED lines=8> */
[----:B------:R-:W-:Y:S02]  /*6650*/  LOP3.LUT R0, R40, 0x1e0, RZ, 0xfc, !PT ;  /* 0x000001e028007812 */ /* 0x000fe400078efcff */
[-C--:B------:R-:W-:Y:S02]  /*6660*/  ISETP.GE.AND P6, PT, R15, R121.reuse, PT ;  /* 0x000000790f00720c */ /* 0x080fe40003fc6270 */
[-C--:B------:R-:W-:Y:S01]  /*6670*/  ISETP.GE.AND P5, PT, R14, R121.reuse, PT ;  /* 0x000000790e00720c */ /* 0x080fe20003fa6270 */
[----:B------:R-:W-:Y:S01]  /*6680*/  HFMA2.MMA R78, -RZ, RZ, 0, 0 ;  /* 0x00000000ff4e7435 */ /* 0x000fe200000001ff */
[-C--:B------:R-:W-:Y:S01]  /*6690*/  ISETP.GE.AND P3, PT, R13, R121.reuse, PT ;  /* 0x000000790d00720c */ /* 0x080fe20003f66270 */
[----:B------:R-:W-:Y:S01]  /*66a0*/  HFMA2.MMA R80, -RZ, RZ, 0, 0 ;  /* 0x00000000ff507435 */ /* 0x000fe200000001ff */
[-C--:B------:R-:W-:Y:S01]  /*66b0*/  ISETP.GE.AND P2, PT, R12, R121.reuse, PT ;  /* 0x000000790c00720c */ /* 0x080fe20003f46270 */
[----:B------:R-:W-:Y:S01]  /*66c0*/  HFMA2.MMA R82, -RZ, RZ, 0, 0 ;  /* 0x00000000ff527435 */ /* 0x000fe200000001ff */
[----:B------:R-:W-:Y:S01]  /*66d0*/  ISETP.GE.AND P1, PT, R0, R121, PT ;  /* 0x000000790000720c */ /* 0x000fe20003f26270 */
[----:B------:R-:W5:Y:S01]  /*66e0*/  @!P0 LDG.E R76, desc[UR14][R4.64+0x480] ;  /* 0x0004800e044c8981 */ /* 0x000f62000c1e1900 */
[----:B------:R-:W-:-:S02]  /*66f0*/  MOV R129, RZ ;  /* 0x000000ff00817202 */ /* 0x000fc40000000f00 */
        /* <DEDUP_REMOVED lines=32> */
[----:B------:R-:W0:Y:S02]  /*6900*/  LDS R3, [R20+0x14] ;  /* 0x0000140014037984 */ /* 0x000e240000000800 */
[----:B------:R-:W-:Y:S01]  /*6910*/  FSETP.GTU.FTZ.AND P1, PT, R2, 20, PT ;  /* 0x41a000000200780b */ /* 0x000fe20003f3c000 */
[--C-:B-1----:R-:W-:Y:S01]  /*6920*/  FADD.FTZ R70, R71, R52.reuse ;  /* 0x0000003447467221 */ /* 0x102fe20000010000 */
[--C-:B--2---:R-:W-:Y:S01]  /*6930*/  FADD.FTZ R4, R5, R52.reuse ;  /* 0x0000003405047221 */ /* 0x104fe20000010000 */
[----:B------:R-:W-:Y:S03]  /*6940*/  LDS R71, [R20+0x1c] ;  /* 0x00001c0014477984 */ /* 0x000fe60000000800 */
[----:B------:R-:W-:Y:S01]  /*6950*/  FSETP.GTU.FTZ.AND P5, PT, R70, 20, PT ;  /* 0x41a000004600780b */ /* 0x000fe20003fbc000 */
[----:B------:R-:W1:Y:S01]  /*6960*/  LDS R5, [R20+0x18] ;  /* 0x0000180014057984 */ /* 0x000e620000000800 */
[----:B---3--:R-:W-:Y:S01]  /*6970*/  FADD.FTZ R72, R123, R52 ;  /* 0x000000347b487221 */ /* 0x008fe20000010000 */
[----:B------:R-:W-:-:S02]  /*6980*/  FSETP.GTU.FTZ.AND P6, PT, R4, 20, PT ;  /* 0x41a000000400780b */ /* 0x000fc40003fdc000 */
[----:B------:R-:W2:Y:S02]  /*6990*/  LDS R123, [R20+0x20] ;  /* 0x00002000147b7984 */ /* 0x000ea40000000800 */
[----:B------:R-:W-:-:S06]  /*69a0*/  @!P1 FMUL.FTZ R2, R2, -1.4426950216293334961 ;  /* 0xbfb8aa3b02029820 */ /* 0x000fcc0000410000 */
[----:B------:R-:W3:Y:S01]  /*69b0*/  @!P1 MUFU.EX2 R2, R2 ;  /* 0x0000000200029308 */ /* 0x000ee20000000800 */
[----:B------:R-:W-:Y:S02]  /*69c0*/  @!P5 FMUL.FTZ R70, R70, -1.4426950216293334961 ;  /* 0xbfb8aa3b4646d820 */ /* 0x000fe40000410000 */
[----:B------:R-:W-:-:S05]  /*69d0*/  @!P6 FMUL.FTZ R4, R4, -1.4426950216293334961 ;  /* 0xbfb8aa3b0404e820 */ /* 0x000fca0000410000 */
[----:B------:R-:W4:Y:S08]  /*69e0*/  @!P5 MUFU.EX2 R70, R70 ;  /* 0x000000460046d308 */ /* 0x000f300000000800 */
[----:B------:R-:W5:Y:S01]  /*69f0*/  @!P6 MUFU.EX2 R4, R4 ;  /* 0x000000040004e308 */ /* 0x000f620000000800 */
[----:B---3--:R-:W-:Y:S01]  /*6a00*/  @!P1 FADD.FTZ R2, R2, 1 ;  /* 0x3f80000002029421 */ /* 0x008fe20000010000 */
[----:B0-----:R-:W-:-:S06]  /*6a10*/  FADD.FTZ R3, R3, R52 ;  /* 0x0000003403037221 */ /* 0x001fcc0000010000 */
[----:B------:R-:W0:Y:S01]  /*6a20*/  @!P1 MUFU.RCP R74, R2 ;  /* 0x00000002004a9308 */ /* 0x000e220000001000 */
[----:B----4-:R-:W-:Y:S01]  /*6a30*/  @!P5 FADD.FTZ R70, R70, 1 ;  /* 0x3f8000004646d421 */ /* 0x010fe20000010000 */
[----:B------:R-:W-:Y:S02]  /*6a40*/  FSETP.GTU.FTZ.AND P0, PT, R72, 20, PT ;  /* 0x41a000004800780b */ /* 0x000fe40003f1c000 */
[----:B------:R-:W-:Y:S01]  /*6a50*/  FSETP.GTU.FTZ.AND P4, PT, R3, 20, PT ;  /* 0x41a000000300780b */ /* 0x000fe20003f9c000 */
[--C-:B-1----:R-:W-:Y:S01]  /*6a60*/  FADD.FTZ R5, R5, R52.reuse ;  /* 0x0000003405057221 */ /* 0x102fe20000010000 */
[--C-:B------:R-:W-:Y:S01]  /*6a70*/  FADD.FTZ R71, R71, R52.reuse ;  /* 0x0000003447477221 */ /* 0x100fe20000010000 */
[----:B-----5:R-:W-:Y:S01]  /*6a80*/  @!P6 FADD.FTZ R4, R4, 1 ;  /* 0x3f8000000404e421 */ /* 0x020fe20000010000 */
[----:B------:R-:W1:Y:S01]  /*6a90*/  @!P5 MUFU.RCP R70, R70 ;  /* 0x000000460046d308 */ /* 0x000e620000001000 */
[----:B--2---:R-:W-:Y:S01]  /*6aa0*/  FADD.FTZ R123, R123, R52 ;  /* 0x000000347b7b7221 */ /* 0x004fe20000010000 */
[----:B------:R-:W-:-:S02]  /*6ab0*/  FSETP.GTU.FTZ.AND P3, PT, R5, 20, PT ;  /* 0x41a000000500780b */ /* 0x000fc40003f7c000 */
[----:B------:R-:W-:-:S04]  /*6ac0*/  FSETP.GTU.FTZ.AND P2, PT, R71, 20, PT ;  /* 0x41a000004700780b */ /* 0x000fc80003f5c000 */
[----:B------:R-:W2:Y:S01]  /*6ad0*/  @!P6 MUFU.RCP R76, R4 ;  /* 0x00000004004ce308 */ /* 0x000ea20000001000 */
[----:B0-----:R-:W-:Y:S01]  /*6ae0*/  @!P1 FMUL.FTZ R85, R85, R74 ;  /* 0x0000004a55559220 */ /* 0x001fe20000410000 */
[----:B------:R-:W-:Y:S01]  /*6af0*/  FSETP.GTU.FTZ.AND P1, PT, R123, 20, PT ;  /* 0x41a000007b00780b */ /* 0x000fe20003f3c000 */
[----:B------:R-:W-:Y:S01]  /*6b00*/  @!P0 FMUL.FTZ R72, R72, -1.4426950216293334961 ;  /* 0xbfb8aa3b48488820 */ /* 0x000fe20000410000 */
[----:B------:R-:W-:Y:S01]  /*6b10*/  @!P4 FMUL.FTZ R3, R3, -1.4426950216293334961 ;  /* 0xbfb8aa3b0303c820 */ /* 0x000fe20000410000 */
[----:B------:R-:W-:Y:S02]  /*6b20*/  FADD.FTZ R125, R125, R52 ;  /* 0x000000347d7d7221 */ /* 0x000fe40000010000 */
[----:B------:R-:W-:Y:S02]  /*6b30*/  @!P3 FMUL.FTZ R2, R5, -1.4426950216293334961 ;  /* 0xbfb8aa3b0502b820 */ /* 0x000fe40000410000 */
[----:B------:R-:W0:Y:S01]  /*6b40*/  @!P0 MUFU.EX2 R72, R72 ;  /* 0x0000004800488308 */ /* 0x000e220000000800 */
[----:B------:R-:W-:Y:S01]  /*6b50*/  @!P2 FMUL.FTZ R5, R71, -1.4426950216293334961 ;  /* 0xbfb8aa3b4705a820 */ /* 0x000fe20000410000 */
[----:B-1----:R-:W-:-:S06]  /*6b60*/  @!P5 FMUL.FTZ R79, R79, R70 ;  /* 0x000000464f4fd220 */ /* 0x002fcc0000410000 */
[----:B------:R-:W-:Y:S01]  /*6b70*/  @!P4 MUFU.EX2 R3, R3 ;  /* 0x000000030003c308 */ /* 0x000fe20000000800 */
[----:B--2---:R-:W-:Y:S01]  /*6b80*/  @!P6 FMUL.FTZ R87, R87, R76 ;  /* 0x0000004c5757e220 */ /* 0x004fe20000410000 */
[----:B------:R-:W-:Y:S01]  /*6b90*/  @!P1 FMUL.FTZ R70, R123, -1.4426950216293334961 ;  /* 0xbfb8aa3b7b469820 */ /* 0x000fe20000410000 */
[----:B------:R-:W-:Y:S01]  /*6ba0*/  FSETP.GTU.FTZ.AND P6, PT, R125, 20, PT ;  /* 0x41a000007d00780b */ /* 0x000fe20003fdc000 */
[----:B------:R-:W-:Y:S01]  /*6bb0*/  FADD.FTZ R127, R127, R52 ;  /* 0x000000347f7f7221 */ /* 0x000fe20000010000 */
[----:B------:R-:W1:Y:S03]  /*6bc0*/  LDS R123, [R20+0x38] ;  /* 0x00003800147b7984 */ /* 0x000e660000000800 */
[----:B------:R-:W2:Y:S01]  /*6bd0*/  @!P2 MUFU.EX2 R5, R5 ;  /* 0x000000050005a308 */ /* 0x000ea20000000800 */
[----:B------:R-:W-:-:S07]  /*6be0*/  FSETP.GTU.FTZ.AND P5, PT, R127, 20, PT ;  /* 0x41a000007f00780b */ /* 0x000fce0003fbc000 */
[----:B------:R2:W3:Y:S01]  /*6bf0*/  @!P1 MUFU.EX2 R71, R70 ;  /* 0x0000004600479308 */ /* 0x0004e20000000800 */
[----:B0-----:R-:W-:Y:S01]  /*6c00*/  @!P0 FADD.FTZ R72, R72, 1 ;  /* 0x3f80000048488421 */ /* 0x001fe20000010000 */
[----:B------:R-:W-:Y:S02]  /*6c10*/  @!P6 FMUL.FTZ R74, R125, -1.4426950216293334961 ;  /* 0xbfb8aa3b7d4ae820 */ /* 0x000fe40000410000 */
[----:B------:R-:W-:Y:S04]  /*6c20*/  LDS R125, [R20+0x3c] ;  /* 0x00003c00147d7984 */ /* 0x000fe80000000800 */
[----:B------:R0:W-:Y:S01]  /*6c30*/  @!P3 MUFU.EX2 R4, R2 ;  /* 0x000000020004b308 */ /* 0x0001e20000000800 */
[----:B--2---:R-:W-:Y:S01]  /*6c40*/  @!P2 FADD.FTZ R70, R5, 1 ;  /* 0x3f8000000546a421 */ /* 0x004fe20000010000 */
[----:B------:R-:W-:Y:S01]  /*6c50*/  @!P5 FMUL.FTZ R78, R127, -1.4426950216293334961 ;  /* 0xbfb8aa3b7f4ed820 */ /* 0x000fe20000410000 */
[----:B------:R-:W-:Y:S04]  /*6c60*/  LDS R5, [R20+0x30] ;  /* 0x0000300014057984 */ /* 0x000fe80000000800 */
[----:B------:R-:W-:Y:S01]  /*6c70*/  LDS R127, [R20] ;  /* 0x00000000147f7984 */ /* 0x000fe20000000800 */
[----:B0-----:R-:W-:-:S03]  /*6c80*/  @!P4 FADD.FTZ R2, R3, 1 ;  /* 0x3f8000000302c421 */ /* 0x001fc60000010000 */
[----:B------:R-:W0:Y:S01]  /*6c90*/  LDS R3, [R20+0x2c] ;  /* 0x00002c0014037984 */ /* 0x000e220000000800 */
[----:B------:R3:W2:Y:S08]  /*6ca0*/  @!P6 MUFU.EX2 R76, R74 ;  /* 0x0000004a004ce308 */ /* 0x0006b00000000800 */
[----:B------:R-:W4:Y:S01]  /*6cb0*/  @!P0 MUFU.RCP R72, R72 ;  /* 0x0000004800488308 */ /* 0x000f220000001000 */
[----:B---3--:R-:W-:-:S02]  /*6cc0*/  @!P1 FADD.FTZ R74, R71, 1 ;  /* 0x3f800000474a9421 */ /* 0x008fc40000010000 */
[----:B------:R-:W3:Y:S01]  /*6cd0*/  LDS R71, [R20+0x34] ;  /* 0x0000340014477984 */ /* 0x000ee20000000800 */
[----:B------:R-:W-:Y:S06]  /*6ce0*/  BAR.SYNC.DEFER_BLOCKING 0x0 ;  /* 0x0000000000007b1d */ /* 0x000fec0000010000 */
[----:B------:R-:W5:Y:S01]  /*6cf0*/  @!P2 MUFU.RCP R70, R70 ;  /* 0x000000460046a308 */ /* 0x000f620000001000 */
[----:B--2---:R-:W-:Y:S01]  /*6d00*/  @!P6 FADD.FTZ R76, R76, 1 ;  /* 0x3f8000004c4ce421 */ /* 0x004fe20000010000 */
[----:B----4-:R-:W-:Y:S01]  /*6d10*/  @!P0 FMUL.FTZ R81, R81, R72 ;  /* 0x0000004851518220 */ /* 0x010fe20000410000 */
[----:B------:R-:W-:-:S05]  /*6d20*/  ISETP.NE.AND P0, PT, R48, RZ, PT ;  /* 0x000000ff3000720c */ /* 0x000fca0003f05270 */
[----:B------:R-:W2:Y:S01]  /*6d30*/  @!P6 MUFU.RCP R76, R76 ;  /* 0x0000004c004ce308 */ /* 0x000ea20000001000 */
[----:B------:R-:W-:-:S07]  /*6d40*/  @!P3 FADD.FTZ R4, R4, 1 ;  /* 0x3f8000000404b421 */ /* 0x000fce0000010000 */
[----:B------:R-:W4:Y:S01]  /*6d50*/  @!P1 MUFU.RCP R74, R74 ;  /* 0x0000004a004a9308 */ /* 0x000f220000001000 */
[----:B-----5:R-:W-:Y:S01]  /*6d60*/  @!P2 FMUL.FTZ R75, R75, R70 ;  /* 0x000000464b4ba220 */ /* 0x020fe20000410000 */
[----:B------:R-:W-:Y:S01]  /*6d70*/  STS [R20], R119 ;  /* 0x0000007714007388 */ /* 0x000fe20000000800 */
[----:B-1----:R-:W-:-:S03]  /*6d80*/  FADD.FTZ R70, R123, R52 ;  /* 0x000000347b467221 */ /* 0x002fc60000010000 */
        /* <DEDUP_REMOVED lines=32> */
[----:B------:R-:W1:Y:S03]  /*6f90*/  @!P5 MUFU.EX2 R78, R78 ;  /* 0x0000004e004ed308 */ /* 0x000e660000000800 */
[----:B------:R-:W-:Y:S01]  /*6fa0*/  @!P0 STS [UR5+0x840], R121 ;  /* 0x00084079ff008988 */ /* 0x000fe20008000805 */
[----:B0-----:R-:W-:-:S04]  /*6fb0*/  FADD.FTZ R3, R3, R52 ;  /* 0x0000003403037221 */ /* 0x001fc80000010000 */
[----:B------:R-:W0:Y:S01]  /*6fc0*/  @!P4 MUFU.RCP R2, R2 ;  /* 0x000000020002c308 */ /* 0x000e220000001000 */
[----:B--2---:R-:W-:Y:S01]  /*6fd0*/  @!P6 FMUL.FTZ R57, R57, R76 ;  /* 0x0000004c3939e220 */ /* 0x004fe20000410000 */
[----:B------:R-:W-:Y:S01]  /*6fe0*/  FSETP.GTU.FTZ.AND P6, PT, R3, 20, PT ;  /* 0x41a000000300780b */ /* 0x000fe20003fdc000 */
[----:B------:R-:W-:Y:S01]  /*6ff0*/  FADD.FTZ R5, R5, R52 ;  /* 0x0000003405057221 */ /* 0x000fe20000010000 */
[----:B----4-:R-:W-:-:S04]  /*7000*/  @!P1 FMUL.FTZ R77, R77, R74 ;  /* 0x0000004a4d4d9220 */ /* 0x010fc80000410000 */
[----:B------:R-:W2:Y:S01]  /*7010*/  @!P3 MUFU.RCP R4, R4 ;  /* 0x000000040004b308 */ /* 0x000ea20000001000 */
[----:B------:R-:W-:Y:S01]  /*7020*/  FSETP.GTU.FTZ.AND P1, PT, R5, 20, PT ;  /* 0x41a000000500780b */ /* 0x000fe20003f3c000 */
[----:B-1----:R-:W-:Y:S01]  /*7030*/  @!P5 FADD.FTZ R78, R78, 1 ;  /* 0x3f8000004e4ed421 */ /* 0x002fe20000010000 */
[--C-:B---3--:R-:W-:Y:S01]  /*7040*/  FADD.FTZ R71, R71, R52.reuse ;  /* 0x0000003447477221 */ /* 0x108fe20000010000 */
[----:B------:R-:W-:Y:S01]  /*7050*/  FADD.FTZ R74, R125, R52 ;  /* 0x000000347d4a7221 */ /* 0x000fe20000010000 */
[----:B------:R-:W-:Y:S01]  /*7060*/  BAR.SYNC.DEFER_BLOCKING 0x0 ;  /* 0x0000000000007b1d */ /* 0x000fe20000010000 */
[----:B0-----:R-:W-:Y:S01]  /*7070*/  @!P4 FMUL.FTZ R83, R83, R2 ;  /* 0x000000025353c220 */ /* 0x001fe20000410000 */
[----:B------:R-:W-:-:S04]  /*7080*/  @!P6 FMUL.FTZ R2, R3, -1.4426950216293334961 ;  /* 0xbfb8aa3b0302e820 */ /* 0x000fc80000410000 */
[----:B------:R-:W0:Y:S01]  /*7090*/  @!P5 MUFU.RCP R78, R78 ;  /* 0x0000004e004ed308 */ /* 0x000e220000001000 */
[----:B------:R-:W-:Y:S02]  /*70a0*/  FSETP.GTU.FTZ.AND P4, PT, R71, 20, PT ;  /* 0x41a000004700780b */ /* 0x000fe40003f9c000 */
[----:B------:R-:W-:Y:S01]  /*70b0*/  FSETP.GTU.FTZ.AND P2, PT, R70, 20, PT ;  /* 0x41a000004600780b */ /* 0x000fe20003f5c000 */
[----:B--2---:R-:W-:-:S04]  /*70c0*/  @!P3 FMUL.FTZ R73, R73, R4 ;  /* 0x000000044949b220 */ /* 0x004fc80000410000 */
[----:B------:R-:W1:Y:S01]  /*70d0*/  @!P6 MUFU.EX2 R3, R2 ;  /* 0x000000020003e308 */ /* 0x000e620000000800 */
[----:B------:R-:W-:Y:S01]  /*70e0*/  @!P1 FMUL.FTZ R4, R5, -1.4426950216293334961 ;  /* 0xbfb8aa3b05049820 */ /* 0x000fe20000410000 */
[----:B------:R-:W-:Y:S01]  /*70f0*/  FADD.FTZ R127, R127, R52 ;  /* 0x000000347f7f7221 */ /* 0x000fe20000010000 */
[----:B------:R-:W2:Y:S05]  /*7100*/  LDS R125, [UR5+0x840] ;  /* 0x00084005ff7d7984 */ /* 0x000eaa0008000800 */
[----:B------:R-:W3:Y:S01]  /*7110*/  @!P1 MUFU.EX2 R4, R4 ;  /* 0x0000000400049308 */ /* 0x000ee20000000800 */
[----:B------:R-:W-:Y:S01]  /*7120*/  FSETP.GTU.FTZ.AND P3, PT, R127, 20, PT ;  /* 0x41a000007f00780b */ /* 0x000fe20003f7c000 */
[----:B------:R-:W-:Y:S01]  /*7130*/  @!P4 FMUL.FTZ R5, R71, -1.4426950216293334961 ;  /* 0xbfb8aa3b4705c820 */ /* 0x000fe20000410000 */
[----:B------:R-:W-:Y:S01]  /*7140*/  @!P2 FMUL.FTZ R71, R70, -1.4426950216293334961 ;  /* 0xbfb8aa3b4647a820 */ /* 0x000fe20000410000 */
[----:B0-----:R-:W-:Y:S01]  /*7150*/  @!P5 FMUL.FTZ R59, R59, R78 ;  /* 0x0000004e3b3bd220 */ /* 0x001fe20000410000 */
[----:B------:R-:W-:Y:S01]  /*7160*/  FSETP.GTU.FTZ.AND P5, PT, R74, 20, PT ;  /* 0x41a000004a00780b */ /* 0x000fe20003fbc000 */
[----:B-1----:R-:W-:-:S02]  /*7170*/  @!P6 FADD.FTZ R3, R3, 1 ;  /* 0x3f8000000303e421 */ /* 0x002fc40000010000 */
[----:B------:R-:W0:Y:S08]  /*7180*/  @!P4 MUFU.EX2 R5, R5 ;  /* 0x000000050005c308 */ /* 0x000e300000000800 */
[----:B------:R-:W1:Y:S01]  /*7190*/  @!P2 MUFU.EX2 R71, R71 ;  /* 0x000000470047a308 */ /* 0x000e620000000800 */
[----:B------:R-:W-:Y:S01]  /*71a0*/  @!P3 FMUL.FTZ R2, R127, -1.4426950216293334961 ;  /* 0xbfb8aa3b7f02b820 */ /* 0x000fe20000410000 */
[----:B---3--:R-:W-:Y:S01]  /*71b0*/  @!P1 FADD.FTZ R4, R4, 1 ;  /* 0x3f80000004049421 */ /* 0x008fe20000010000 */
[----:B------:R-:W3:Y:S05]  /*71c0*/  LDC.64 R126, c[0x0][0x388] ;  /* 0x0000e200ff7e7b82 */ /* 0x000eea0000000a00 */
[----:B------:R-:W4:Y:S01]  /*71d0*/  @!P6 MUFU.RCP R76, R3 ;  /* 0x00000003004ce308 */ /* 0x000f220000001000 */
[----:B------:R-:W-:Y:S01]  /*71e0*/  @!P5 FMUL.FTZ R74, R74, -1.4426950216293334961 ;  /* 0xbfb8aa3b4a4ad820 */ /* 0x000fe20000410000 */
[----:B0-----:R-:W-:-:S06]  /*71f0*/  @!P4 FADD.FTZ R70, R5, 1 ;  /* 0x3f8000000546c421 */ /* 0x001fcc0000010000 */
[----:B------:R-:W0:Y:S01]  /*7200*/  @!P1 MUFU.RCP R4, R4 ;  /* 0x0000000400049308 */ /* 0x000e220000001000 */
[----:B-1----:R-:W-:-:S07]  /*7210*/  @!P2 FADD.FTZ R71, R71, 1 ;  /* 0x3f8000004747a421 */ /* 0x002fce0000010000 */
[----:B------:R-:W1:Y:S01]  /*7220*/  @!P5 MUFU.EX2 R74, R74 ;  /* 0x0000004a004ad308 */ /* 0x000e620000000800 */
[----:B----4-:R-:W-:Y:S01]  /*7230*/  @!P6 FMUL.FTZ R61, R61, R76 ;  /* 0x0000004c3d3de220 */ /* 0x010fe20000410000 */
[----:B--2---:R-:W-:-:S06]  /*7240*/  ISETP.GE.AND P6, PT, R40, R125, PT ;  /* 0x0000007d2800720c */ /* 0x004fcc0003fc6270 */
[----:B------:R-:W2:Y:S01]  /*7250*/  @!P4 MUFU.RCP R78, R70 ;  /* 0x00000046004ec308 */ /* 0x000ea20000001000 */
[----:B0-----:R-:W-:-:S07]  /*7260*/  @!P1 FMUL.FTZ R63, R63, R4 ;  /* 0x000000043f3f9220 */ /* 0x001fce0000410000 */
[----:B------:R-:W0:Y:S01]  /*7270*/  @!P2 MUFU.RCP R80, R71 ;  /* 0x000000470050a308 */ /* 0x000e220000001000 */
[----:B---3--:R-:W-:Y:S01]  /*7280*/  IMAD R82, R126, UR17, RZ ;  /* 0x000000117e527c24 */ /* 0x008fe2000f8e02ff */
[----:B------:R-:W-:Y:S01]  /*7290*/  SHF.R.S32.HI R76, RZ, 0x1f, R40 ;  /* 0x0000001fff4c7819 */ /* 0x000fe20000011428 */
[----:B------:R-:W-:Y:S05]  /*72a0*/  BSSY B0, `(.L_x_6896) ;  /* 0x0000013000007945 */ /* 0x000fea0003800000 */
[----:B------:R3:W4:Y:S01]  /*72b0*/  @!P3 MUFU.EX2 R72, R2 ;  /* 0x000000020048b308 */ /* 0x0007220000000800 */
[----:B------:R-:W-:Y:S02]  /*72c0*/  IMAD R127, R127, UR16, R82 ;  /* 0x000000107f7f7c24 */ /* 0x000fe4000f8e0252 */
[----:B-1----:R-:W-:Y:S01]  /*72d0*/  @!P5 FADD.FTZ R74, R74, 1 ;  /* 0x3f8000004a4ad421 */ /* 0x002fe20000010000 */
[----:B------:R-:W-:Y:S01]  /*72e0*/  IMAD.WIDE.U32 R4, R126, UR16, RZ ;  /* 0x000000107e047c25 */ /* 0x000fe2000f8e00ff */
[----:B---3--:R-:W-:-:S04]  /*72f0*/  IADD3 R2, P1, R40, R37, RZ ;  /* 0x0000002528027210 */ /* 0x008fc80007f3e0ff */
[----:B------:R-:W-:Y:S01]  /*7300*/  LEA.HI.X.SX32 R3, R37, R76, 0x1, P1 ;  /* 0x0000004c25037211 */ /* 0x000fe200008f0eff */
[----:B0-2---:R-:W-:Y:S08]  /*7310*/  @P6 BRA `(.L_x_6897) ;  /* 0x00000000002c6947 */ /* 0x005ff00003800000 */
        /* <DEDUP_REMOVED lines=11> */
.L_x_6897:
[----:B------:R-:W-:Y:S05]  /*73d0*/  BSYNC B0 ;  /* 0x0000000000007941 */ /* 0x000fea0003800000 */
.L_x_6896:
[----:B------:R-:W-:Y:S01]  /*73e0*/  IADD3 R5, R5, R127, RZ ;  /* 0x0000007f05057210 */ /* 0x000fe20007ffe0ff */
[----:B------:R-:W-:Y:S01]  /*73f0*/  ULDC.64 UR6, c[0x0][0x390] ;  /* 0x0000e40000067ab9 */ /* 0x000fe20000000a00 */
[----:B------:R-:W-:Y:S02]  /*7400*/  IMAD R127, R39, -0x200, R50 ;  /* 0xfffffe00277f7824 */ /* 0x000fe400078e0232 */
[----:B----4-:R-:W-:Y:S01]  /*7410*/  @!P3 FADD.FTZ R72, R72, 1 ;  /* 0x3f8000004848b421 */ /* 0x010fe20000010000 */
[----:B------:R-:W-:Y:S01]  /*7420*/  IMAD R70, R54, UR6, RZ ;  /* 0x0000000636467c24 */ /* 0x000fe2000f8e02ff */
[----:B------:R-:W1:Y:S01]  /*7430*/  @!P5 MUFU.RCP R74, R74 ;  /* 0x0000004a004ad308 */ /* 0x000e620000001000 */
[----:B------:R-:W-:Y:S01]  /*7440*/  IMAD.WIDE.U32 R4, R55, UR6, R4 ;  /* 0x0000000637047c25 */ /* 0x000fe2000f8e0004 */
[----:B------:R-:W-:-:S03]  /*7450*/  SHF.R.S32.HI R129, RZ, 0x1f, R127 ;  /* 0x0000001fff817819 */ /* 0x000fc6000001147f */
[----:B------:R-:W-:Y:S01]  /*7460*/  @!P4 FMUL.FTZ R65, R65, R78 ;  /* 0x0000004e4141c220 */ /* 0x000fe20000410000 */
[----:B------:R-:W-:Y:S01]  /*7470*/  @!P2 FMUL.FTZ R67, R67, R80 ;  /* 0x000000504343a220 */ /* 0x000fe20000410000 */
[----:B------:R-:W-:Y:S01]  /*7480*/  IMAD R82, R55, UR7, R70 ;  /* 0x0000000737527c24 */ /* 0x000fe2000f8e0246 */
[----:B------:R-:W-:Y:S01]  /*7490*/  IADD3 R70, P1, R127, R4, RZ ;  /* 0x000000047f467210 */ /* 0x000fe20007f3e0ff */
[----:B------:R-:W-:Y:S01]  /*74a0*/  ULDC.64 UR6, c[0x0][0x3e0] ;  /* 0x0000f80000067ab9 */ /* 0x000fe20000000a00 */
[----:B------:R-:W2:Y:S01]  /*74b0*/  @!P3 MUFU.RCP R37, R72 ;  /* 0x000000480025b308 */ /* 0x000ea20000001000 */
[----:B------:R-:W-:Y:S01]  /*74c0*/  LEA R71, P6, R40, UR6, 0x2 ;  /* 0x0000000628477c11 */ /* 0x000fe2000f8c10ff */
[----:B------:R-:W-:Y:S01]  /*74d0*/  BSSY B0, `(.L_x_6898) ;  /* 0x000006e000007945 */ /* 0x000fe20003800000 */
[----:B------:R-:W-:Y:S02]  /*74e0*/  IADD3.X R5, R129, R82, R5, P1, !PT ;  /* 0x0000005281057210 */ /* 0x000fe40000ffe405 */
[----:B------:R-:W-:-:S02]  /*74f0*/  ISETP.GE.AND P4, PT, R66, R125, PT ;  /* 0x0000007d4200720c */ /* 0x000fc40003f86270 */
[-C--:B------:R-:W-:Y:S02]  /*7500*/  ISETP.GE.AND P1, PT, R64, R125.reuse, PT ;  /* 0x0000007d4000720c */ /* 0x080fe40003f26270 */
[----:B------:R-:W-:Y:S01]  /*7510*/  ISETP.GE.AND P2, PT, R62, R125, PT ;  /* 0x0000007d3e00720c */ /* 0x000fe20003f46270 */
[----:B-1----:R-:W-:Y:S01]  /*7520*/  @!P5 FMUL.FTZ R69, R69, R74 ;  /* 0x0000004a4545d220 */ /* 0x002fe20000410000 */
[----:B------:R-:W-:Y:S02]  /*7530*/  LEA.HI.X R78, R40, UR7, R76, 0x2, P6 ;  /* 0x00000007284e7c11 */ /* 0x000fe4000b0f144c */
[C---:B------:R-:W-:Y:S02]  /*7540*/  LEA R4, P6, R70.reuse, R71, 0x2 ;  /* 0x0000004746047211 */ /* 0x040fe400078c10ff */
[----:B------:R-:W-:Y:S02]  /*7550*/  ISETP.GE.AND P5, PT, R19, R125, PT ;  /* 0x0000007d1300720c */ /* 0x000fe40003fa6270 */
[----:B------:R-:W-:Y:S01]  /*7560*/  LEA.HI.X R5, R70, R78, R5, 0x2, P6 ;  /* 0x0000004e46057211 */ /* 0x000fe200030f1405 */
[----:B--2---:R-:W-:Y:S01]  /*7570*/  @!P3 FMUL.FTZ R56, R56, R37 ;  /* 0x000000253838b220 */ /* 0x004fe20000410000 */
        /* <DEDUP_REMOVED lines=35> */
[----:B------:R-:W-:Y:S02]  /*77b0*/  @!P5 STG.E desc[UR14][R4.64+-0x100], R119 ;  /* 0xffff00770400d986 */ /* 0x000fe4000c10190e */
[----:B------:R-:W-:Y:S02]  /*77c0*/  FADD.FTZ R70, R70, R63 ;  /* 0x0000003f46467221 */ /* 0x000fe40000010000 */
[----:B------:R-:W-:Y:S02]  /*77d0*/  @!P1 STG.E desc[UR14][R4.64+-0x780], R93 ;  /* 0xfff8805d04009986 */ /* 0x000fe4000c10190e */
[----:B------:R-:W-:Y:S02]  /*77e0*/  FADD.FTZ R70, R70, R65 ;  /* 0x0000004146467221 */ /* 0x000fe40000010000 */
[----:B------:R-:W-:Y:S02]  /*77f0*/  @!P2 STG.E desc[UR14][R4.64+-0x80], R123 ;  /* 0xffff807b0400a986 */ /* 0x000fe4000c10190e */
[----:B------:R-:W-:Y:S01]  /*7800*/  FADD.FTZ R70, R70, R67 ;  /* 0x0000004346467221 */ /* 0x000fe20000010000 */
[----:B------:R-:W-:Y:S03]  /*7810*/  BAR.SYNC.DEFER_BLOCKING 0x0 ;  /* 0x0000000000007b1d */ /* 0x000fe60000010000 */
[----:B------:R-:W-:-:S03]  /*7820*/  FADD.FTZ R49, R70, R69 ;  /* 0x0000004546317221 */ /* 0x000fc60000010000 */
        /* <DEDUP_REMOVED lines=9> */
[----:B-1----:R-:W1:Y:S03]  /*78c0*/  LDC.64 R72, c[0x0][0x3a8] ;  /* 0x0000ea00ff487b82 */ /* 0x002e660000000a00 */
        /* <DEDUP_REMOVED lines=21> */
[----:B0-----:R-:W-:Y:S04]  /*7a20*/  LDS R89, [R24+0x600] ;  /* 0x0006000018597984 */ /* 0x001fe80000000800 */
[----:B------:R-:W-:Y:S04]  /*7a30*/  LDS R23, [R23+0x680] ;  /* 0x0006800017177984 */ /* 0x000fe80000000800 */
[----:B------:R-:W-:Y:S04]  /*7a40*/  LDS R91, [R22+0x700] ;  /* 0x00070000165b7984 */ /* 0x000fe80000000800 */
[----:B------:R0:W-:Y:S04]  /*7a50*/  LDS R93, [R21+0x780] ;  /* 0x00078000155d7984 */ /* 0x0001e80000000800 */
[----:B------:R-:W-:Y:S01]  /*7a60*/  @!P0 STS [UR5+0x840], R121 ;  /* 0x00084079ff008988 */ /* 0x000fe20008000805 */
[----:B------:R-:W-:Y:S01]  /*7a70*/  BAR.SYNC.DEFER_BLOCKING 0x0 ;  /* 0x0000000000007b1d */ /* 0x000fe20000010000 */
[----:B0-----:R-:W-:Y:S01]  /*7a80*/  IMAD R21, R73, UR16, R4 ;  /* 0x0000001049157c24 */ /* 0x001fe2000f8e0204 */
[----:B------:R-:W-:Y:S01]  /*7a90*/  IADD3 R22, P1, R40, -0x1e0, RZ ;  /* 0xfffffe2028167810 */ /* 0x000fe20007f3e0ff */
[----:B------:R-:W-:-:S03]  /*7aa0*/  IMAD.WIDE.U32 R4, R72, UR16, RZ ;  /* 0x0000001048047c25 */ /* 0x000fc6000f8e00ff */
[----:B------:R-:W-:Y:S02]  /*7ab0*/  IADD3.X R57, R76, -0x1, RZ, P1, !PT ;  /* 0xffffffff4c397810 */ /* 0x000fe40000ffe4ff */
        /* <DEDUP_REMOVED lines=15> */
.L_x_6899:
[----:B------:R-:W-:Y:S05]  /*7bb0*/  BSYNC B0 ;  /* 0x0000000000007941 */ /* 0x000fea0003800000 */
.L_x_6898:
        /* <DEDUP_REMOVED lines=52> */
.L_x_6857:
        /* <DEDUP_REMOVED lines=21> */
[----:B---3--:R-:W-:-:S04]  /*8050*/  ISETP.NE.AND P0, PT, R10, RZ, PT ;  /* 0x000000ff0a00720c */ /* 0x008fc80003f05270 */
[----:B------:R0:W-:Y:S01]  /*8060*/  @!P1 STS [R11+0x854], R4 ;  /* 0x000854040b009388 */ /* 0x0001e20000000800 */
[----:B------:R-:W-:Y:S08]  /*8070*/  BAR.SYNC.DEFER_BLOCKING 0x0 ;  /* 0x0000000000007b1d */ /* 0x000ff00000010000 */
[----:B------:R-:W-:Y:S05]  /*8080*/  @P0 BRA `(.L_x_6902) ;  /* 0x0000000000040947 */ /* 0x000fea0003800000 */
[----:B------:R1:W-:Y:S02]  /*8090*/  REDG.E.ADD.F32.FTZ.RN.STRONG.GPU desc[UR14][R8.64], R4 ;  /* 0x00000004080079a6 */ /* 0x0003e4000c10f38e */
.L_x_6902:
[----:B------:R-:W-:Y:S05]  /*80a0*/  BSYNC B0 ;  /* 0x0000000000007941 */ /* 0x000fea0003800000 */
.L_x_6901:
        /* <DEDUP_REMOVED lines=29> */
.L_x_6904:
[----:B------:R-:W2:Y:S02]  /*8280*/  S2R R21, SR_TID.X ;  /* 0x0000000000157919 */ /* 0x000ea40000002100 */
.L_x_6905:
[----:B------:R-:W-:Y:S05]  /*8290*/  BSYNC B0 ;  /* 0x0000000000007941 */ /* 0x000fea0003800000 */
.L_x_6903:
        /* <DEDUP_REMOVED lines=8> */
[C---:B01-34-:R-:W-:Y:S01]  /*8320*/  IMAD R4, R54.reuse, UR8, RZ ;  /* 0x0000000836047c24 */ /* 0x05bfe2000f8e02ff */
        /* <DEDUP_REMOVED lines=11> */
[----:B------:R-:W-:Y:S01]  /*83e0*/  IMAD R9, R55, UR9, R4 ;  /* 0x0000000937097c24 */ /* 0x000fe2000f8e0204 */
[----:B------:R-:W-:Y:S01]  /*83f0*/  ULDC.64 UR8, c[0x0][0x358] ;  /* 0x0000d60000087ab9 */ /* 0x000fe20000000a00 */
[C---:B------:R-:W-:Y:S01]  /*8400*/  IMAD R0, R54.reuse, UR6, RZ ;  /* 0x0000000636007c24 */ /* 0x040fe2000f8e02ff */
[----:B------:R-:W-:Y:S01]  /*8410*/  ULDC.64 UR12, c[0x0][0x3c0] ;  /* 0x0000f000000c7ab9 */ /* 0x000fe20000000a00 */
[C---:B------:R-:W-:Y:S01]  /*8420*/  IMAD R6, R54.reuse, UR10, RZ ;  /* 0x0000000a36067c24 */ /* 0x040fe2000f8e02ff */
[----:B------:R-:W-:Y:S01]  /*8430*/  IADD3 R37, R17, R9, RZ ;  /* 0x0000000911257210 */ /* 0x000fe20007ffe0ff */
[----:B------:R-:W-:Y:S01]  /*8440*/  IMAD R54, R54, UR8, RZ ;  /* 0x0000000836367c24 */ /* 0x000fe2000f8e02ff */
[----:B------:R-:W-:Y:S01]  /*8450*/  ULDC.64 UR16, c[0x0][0x360] ;  /* 0x0000d80000107ab9 */ /* 0x000fe20000000a00 */
[C---:B------:R-:W-:Y:S01]  /*8460*/  IMAD R11, R55.reuse, UR11, R6 ;  /* 0x0000000b370b7c24 */ /* 0x040fe2000f8e0206 */
[----:B------:R-:W-:Y:S01]  /*8470*/  ULDC.64 UR18, c[0x0][0x3c8] ;  /* 0x0000f20000127ab9 */ /* 0x000fe20000000a00 */
[----:B------:R-:W-:Y:S01]  /*8480*/  IMAD.WIDE.U32 R4, R55, UR6, RZ ;  /* 0x0000000637047c25 */ /* 0x000fe2000f8e00ff */
[----:B------:R-:W-:Y:S01]  /*8490*/  ULDC UR6, c[0x0][0x0] ;  /* 0x0000000000067ab9 */ /* 0x000fe20000000800 */
[----:B--2---:R-:W-:-:S02]  /*84a0*/  ULEA UR4, UR5, UR4, 0x18 ;  /* 0x0000000405047291 */ /* 0x004fc4000f8ec03f */
        /* <DEDUP_REMOVED lines=10> */
.L_x_6907:
        /* <DEDUP_REMOVED lines=55> */
.L_x_6906:
[----:B------:R-:W-:Y:S05]  /*88c0*/  EXIT ;  /* 0x000000000000794d */ /* 0x000fea0003800000 */
.L_x_6908:
        /* <DEDUP_REMOVED lines=11> */
.L_x_10978:


//--------------------- .text._Z25selective_scan_bwd_kernelI32Selective_Scan_bwd_kernel_traitsILi32ELi16ELb0ELb0ELb0ELb1ELb1EffEEv12SSMParamsBwd --------------------------
	.section	.text._Z25selective_scan_bwd_kernelI32Selective_Scan_bwd_kernel_traitsILi32ELi16ELb0ELb0ELb0ELb1ELb1EffEEv12SSMParamsBwd,"ax",@progbits
	.align	128
        .global         _Z25selective_scan_bwd_kernelI32Selective_Scan_bwd_kernel_traitsILi32ELi16ELb0ELb0ELb0ELb1ELb1EffEEv12SSMParamsBwd
        .type           _Z25selective_scan_bwd_kernelI32Selective_Scan_bwd_kernel_traitsILi32ELi16ELb0ELb0ELb0ELb1ELb1EffEEv12SSMParamsBwd,@function
        .size           _Z25selective_scan_bwd_kernelI32Selective_Scan_bwd_kernel_traitsILi32ELi16ELb0ELb0ELb0ELb1ELb1EffEEv12SSMParamsBwd,(.L_x_10979 - _Z25selective_scan_bwd_kernelI32Selective_Scan_bwd_kernel_traitsILi32ELi16ELb0ELb0ELb0ELb1ELb1EffEEv12SSMParamsBwd)
        .other          _Z25selective_scan_bwd_kernelI32Selective_Scan_bwd_kernel_traitsILi32ELi16ELb0ELb0ELb0ELb1ELb1EffEEv12SSMParamsBwd,@"STO_CUDA_ENTRY STV_DEFAULT"
_Z25selective_scan_bwd_kernelI32Selective_Scan_bwd_kernel_traitsILi32ELi16ELb0ELb0ELb0ELb1ELb1EffEEv12SSMParamsBwd:
.text._Z25selective_scan_bwd_kernelI32Selective_Scan_bwd_kernel_traitsILi32ELi16ELb0ELb0ELb0ELb1ELb1EffEEv12SSMParamsBwd:
        /* <DEDUP_REMOVED lines=15> */
[----:B------:R-:W2:Y:S01]  /*00f0*/  LDC.64 R6, c[0x0][0x288] ;  /* 0x0000a200ff067b82 */ /* 0x000ea20000000a00 */
[----:B-1----:R-:W-:Y:S02]  /*0100*/  SHF.R.S32.HI R86, RZ, 0x1f, R87 ;  /* 0x0000001fff567819 */ /* 0x002fe40000011457 */
[----:B------:R-:W-:-:S03]  /*0110*/  ISETP.NE.AND.EX P1, PT, R5, RZ, PT, P1 ;  /* 0x000000ff0500720c */ /* 0x000fc60003f25310 */
[C---:B------:R-:W-:Y:S02]  /*0120*/  @P0 LEA R2, P2, R87.reuse, R2, 0x2 ;  /* 0x0000000257020211 */ /* 0x040fe400078410ff */
[----:B------:R-:W1:Y:S02]  /*0130*/  LDC R23, c[0x0][0x224] ;  /* 0x00008900ff177b82 */ /* 0x000e640000000800 */
[----:B------:R-:W-:Y:S01]  /*0140*/  @P0 LEA.HI.X R3, R87, R3, R86, 0x2, P2 ;  /* 0x0000000357030211 */ /* 0x000fe200010f1456 */
[----:B0-----:R-:W-:-:S04]  /*0150*/  USHF.R.S32.HI UR17, URZ, 0x1f, UR16 ;  /* 0x0000001f3f117899 */ /* 0x001fc80008011410 */
[----:B------:R0:W5:Y:S01]  /*0160*/  @P0 LDG.E R85, desc[UR14][R2.64] ;  /* 0x0000000e02550981 */ /* 0x000162000c1e1900 */
[----:B---3--:R-:W-:Y:S01]  /*0170*/  ISETP.NE.U32.AND P0, PT, R8, RZ, PT ;  /* 0x000000ff0800720c */ /* 0x008fe20003f05070 */
[----:B------:R-:W3:Y:S01]  /*0180*/  LDC.64 R18, c[0x0][0x3d8] ;  /* 0x0000f600ff127b82 */ /* 0x000ee20000000a00 */
[----:B------:R-:W-:Y:S01]  /*0190*/  UIMAD.WIDE.U32 UR4, UR16, UR8, URZ ;  /* 0x00000008100472a5 */ /* 0x000fe2000f8e003f */
[----:B------:R-:W-:Y:S02]  /*01a0*/  @P1 LEA R4, P3, R87, R4, 0x2 ;  /* 0x0000000457041211 */ /* 0x000fe400078610ff */
[----:B------:R-:W-:-:S04]  /*01b0*/  ISETP.NE.AND.EX P0, PT, R9, RZ, PT, P0 ;  /* 0x000000ff0900720c */ /* 0x000fc80003f05300 */
[----:B------:R-:W4:Y:S01]  /*01c0*/  LDC.64 R20, c[0x0][0x3f8] ;  /* 0x0000fe00ff147b82 */ /* 0x000f220000000a00 */
[----:B------:R-:W-:Y:S01]  /*01d0*/  UIMAD UR6, UR17, UR8, URZ ;  /* 0x00000008110672a4 */ /* 0x000fe2000f8e023f */
[----:B------:R-:W-:-:S06]  /*01e0*/  @P1 LEA.HI.X R5, R87, R5, R86, 0x2, P3 ;  /* 0x0000000557051211 */ /* 0x000fcc00018f1456 */
[----:B------:R-:W4:Y:S01]  /*01f0*/  LDC.64 R14, c[0x0][0x298] ;  /* 0x0000a600ff0e7b82 */ /* 0x000f220000000a00 */
[----:B------:R-:W-:-:S07]  /*0200*/  UIMAD UR8, UR16, UR9, UR6 ;  /* 0x00000009100872a4 */ /* 0x000fce000f8e0206 */
[----:B------:R-:W4:Y:S01]  /*0210*/  LDC.64 R16, c[0x0][0x330] ;  /* 0x0000cc00ff107b82 */ /* 0x000f220000000a00 */
[----:B------:R-:W-:Y:S01]  /*0220*/  UIMAD UR9, UR17, UR10, URZ ;  /* 0x0000000a110972a4 */ /* 0x000fe2000f8e023f */
[----:B--2---:R-:W-:Y:S01]  /*0230*/  IMAD R0, R86, R6, RZ ;  /* 0x0000000656007224 */ /* 0x004fe200078e02ff */
[----:B------:R-:W-:Y:S01]  /*0240*/  UIMAD.WIDE.U32 UR6, UR16, UR10, URZ ;  /* 0x0000000a100672a5 */ /* 0x000fe2000f8e003f */
[----:B-1----:R-:W-:Y:S01]  /*0250*/  LEA R9, R23, 0xfffffe00, 0x9 ;  /* 0xfffffe0017097811 */ /* 0x002fe200078e48ff */
[----:B------:R-:W-:Y:S01]  /*0260*/  UIMAD UR10, UR16, UR11, UR9 ;  /* 0x0000000b100a72a4 */ /* 0x000fe2000f8e0209 */
[----:B------:R1:W5:Y:S01]  /*0270*/  @P1 LDG.E R83, desc[UR14][R4.64] ;  /* 0x0000000e04531981 */ /* 0x000362000c1e1900 */
[----:B------:R-:W-:Y:S01]  /*0280*/  UIADD3 UR5, UR5, UR8, URZ ;  /* 0x0000000805057290 */ /* 0x000fe2000fffe03f */
[----:B------:R-:W2:Y:S01]  /*0290*/  @P0 LDC R22, c[0x0][0x214] ;  /* 0x00008500ff160b82 */ /* 0x000ea20000000800 */
[----:B------:R-:W-:Y:S02]  /*02a0*/  UIMAD UR11, UR17, UR12, URZ ;  /* 0x0000000c110b72a4 */ /* 0x000fe4000f8e023f */
[----:B------:R-:W-:-:S02]  /*02b0*/  UIMAD.WIDE.U32 UR8, UR16, UR12, URZ ;  /* 0x0000000c100872a5 */ /* 0x000fc4000f8e003f */
[----:B------:R-:W-:Y:S01]  /*02c0*/  UIMAD UR11, UR16, UR13, UR11 ;  /* 0x0000000d100b72a4 */ /* 0x000fe2000f8e020b */
[C---:B0-----:R-:W-:Y:S01]  /*02d0*/  IMAD.WIDE.U32 R2, R87.reuse, R6, UR4 ;  /* 0x0000000457027e25 */ /* 0x041fe2000f8e0006 */
[----:B------:R-:W-:Y:S01]  /*02e0*/  UIADD3 UR7, UR7, UR10, URZ ;  /* 0x0000000a07077290 */ /* 0x000fe2000fffe03f */
[----:B------:R-:W0:Y:S01]  /*02f0*/  LDC.64 R72, c[0x0][0x3b8] ;  /* 0x0000ee00ff487b82 */ /* 0x000e220000000a00 */
[----:B------:R-:W-:Y:S01]  /*0300*/  UIADD3 UR9, UR9, UR11, URZ ;  /* 0x0000000b09097290 */ /* 0x000fe2000fffe03f */
[----:B------:R-:W-:Y:S01]  /*0310*/  IMAD R0, R87, R7, R0 ;  /* 0x0000000757007224 */ /* 0x000fe200078e0200 */
[----:B---3--:R-:W-:Y:S01]  /*0320*/  ISETP.NE.U32.AND P1, PT, R18, RZ, PT ;  /* 0x000000ff1200720c */ /* 0x008fe20003f25070 */
[----:B----4-:R-:W-:Y:S01]  /*0330*/  IMAD R8, R86, R14, RZ ;  /* 0x0000000e56087224 */ /* 0x010fe200078e02ff */
[----:B------:R-:W-:-:S03]  /*0340*/  ISETP.NE.U32.AND P2, PT, R20, RZ, PT ;  /* 0x000000ff1400720c */ /* 0x000fc60003f45070 */
[----:B------:R-:W3:Y:S01]  /*0350*/  @P0 LDC R25, c[0x0][0x21c] ;  /* 0x00008700ff190b82 */ /* 0x000ee20000000800 */
[----:B------:R-:W-:Y:S01]  /*0360*/  SHF.R.S32.HI R11, RZ, 0x1f, R9 ;  /* 0x0000001fff0b7819 */ /* 0x000fe20000011409 */
[----:B-1----:R-:W-:Y:S01]  /*0370*/  IMAD.WIDE.U32 R4, R87, R14, UR6 ;  /* 0x0000000657047e25 */ /* 0x002fe2000f8e000e */
[----:B------:R-:W-:-:S05]  /*0380*/  IADD3 R78, P3, R9, R2, RZ ;  /* 0x00000002094e7210 */ /* 0x000fca0007f7e0ff */
[----:B------:R-:W1:Y:S01]  /*0390*/  LDC.64 R26, c[0x0][0x2f0] ;  /* 0x0000bc00ff1a7b82 */ /* 0x000e620000000a00 */
[----:B------:R-:W-:Y:S01]  /*03a0*/  ISETP.NE.AND.EX P1, PT, R19, RZ, PT, P1 ;  /* 0x000000ff1300720c */ /* 0x000fe20003f25310 */
[----:B------:R-:W-:-:S06]  /*03b0*/  IMAD R10, R86, R16, RZ ;  /* 0x00000010560a7224 */ /* 0x000fcc00078e02ff */
[----:B------:R-:W4:Y:S01]  /*03c0*/  LDC.64 R28, c[0x0][0x2f8] ;  /* 0x0000be00ff1c7b82 */ /* 0x000f220000000a00 */
[----:B------:R-:W-:Y:S01]  /*03d0*/  ISETP.NE.AND.EX P2, PT, R21, RZ, PT, P2 ;  /* 0x000000ff1500720c */ /* 0x000fe20003f45320 */
[----:B------:R-:W-:Y:S01]  /*03e0*/  IMAD.WIDE.U32 R6, R87, R16, UR8 ;  /* 0x0000000857067e25 */ /* 0x000fe2000f8e0010 */
[----:B------:R-:W-:-:S05]  /*03f0*/  IADD3.X R2, R11, R3, R0, P3, !PT ;  /* 0x000000030b027210 */ /* 0x000fca0001ffe400 */
[----:B------:R-:W4:Y:S01]  /*0400*/  @P0 LDC.64 R12, c[0x0][0x310] ;  /* 0x0000c400ff0c0b82 */ /* 0x000f220000000a00 */
[----:B------:R-:W-:Y:S01]  /*0410*/  IMAD R0, R87, R15, R8 ;  /* 0x0000000f57007224 */ /* 0x000fe200078e0208 */
[----:B------:R-:W-:Y:S01]  /*0420*/  IADD3 R76, P3, R9, R4, RZ ;  /* 0x00000004094c7210 */ /* 0x000fe20007f7e0ff */
[----:B------:R-:W-:Y:S01]  /*0430*/  IMAD R3, R87, R17, R10 ;  /* 0x0000001157037224 */ /* 0x000fe200078e020a */
[----:B------:R-:W-:Y:S01]  /*0440*/  IADD3 R9, P4, R9, R6, RZ ;  /* 0x0000000609097210 */ /* 0x000fe20007f9e0ff */
[----:B------:R-:W-:Y:S01]  /*0450*/  HFMA2.MMA R10, -RZ, RZ, 0, 0 ;  /* 0x00000000ff0a7435 */ /* 0x000fe200000001ff */
[----:B------:R-:W-:Y:S02]  /*0460*/  IADD3.X R4, R11, R5, R0, P3, !PT ;  /* 0x000000050b047210 */ /* 0x000fe40001ffe400 */
[----:B------:R-:W-:Y:S01]  /*0470*/  ISETP.GE.AND P3, PT, R23, 0x1, PT ;  /* 0x000000011700780c */ /* 0x000fe20003f66270 */
[----:B--2---:R-:W-:Y:S01]  /*0480*/  @P0 IMAD R0, R22, UR16, R87 ;  /* 0x0000001016000c24 */ /* 0x004fe2000f8e0257 */
[----:B------:R-:W-:Y:S01]  /*0490*/  IADD3.X R6, R11, R7, R3, P4, !PT ;  /* 0x000000070b067210 */ /* 0x000fe200027fe403 */
[----:B------:R-:W-:Y:S01]  /*04a0*/  HFMA2.MMA R11, -RZ, RZ, 0, 0 ;  /* 0x00000000ff0b7435 */ /* 0x000fe200000001ff */
[----:B------:R-:W-:Y:S01]  /*04b0*/  MOV R8, RZ ;  /* 0x000000ff00087202 */ /* 0x000fe20000000f00 */
[----:B------:R-:W-:Y:S01]  /*04c0*/  @P0 IMAD R0, R0, R23, RZ ;  /* 0x0000001700000224 */ /* 0x000fe200078e02ff */
[----:B------:R-:W-:-:S02]  /*04d0*/  @P1 LEA R10, P4, R87, R18, 0x2 ;  /* 0x00000012570a1211 */ /* 0x000fc400078810ff */
[C---:B------:R-:W-:Y:S01]  /*04e0*/  @P2 LEA R8, P5, R87.reuse, R20, 0x2 ;  /* 0x0000001457082211 */ /* 0x040fe200078a10ff */
[----:B---3--:R-:W-:Y:S01]  /*04f0*/  @P0 IMAD R3, R0, R25, RZ ;  /* 0x0000001900030224 */ /* 0x008fe200078e02ff */
[----:B------:R-:W-:Y:S02]  /*0500*/  MOV R5, RZ ;  /* 0x000000ff00057202 */ /* 0x000fe40000000f00 */
[C-C-:B------:R-:W-:Y:S02]  /*0510*/  @P1 LEA.HI.X R11, R87.reuse, R19, R86.reuse, 0x2, P4 ;  /* 0x00000013570b1211 */ /* 0x140fe400020f1456 */
[----:B------:R-:W-:Y:S02]  /*0520*/  @P2 LEA.HI.X R5, R87, R21, R86, 0x2, P5 ;  /* 0x0000001557052211 */ /* 0x000fe400028f1456 */
[----:B0-----:R-:W-:Y:S02]  /*0530*/  LEA R75, P4, R9, R72, 0x2 ;  /* 0x00000048094b7211 */ /* 0x001fe400078810ff */
[----:B-1----:R-:W-:-:S02]  /*0540*/  LEA R79, P1, R78, R26, 0x2 ;  /* 0x0000001a4e4f7211 */ /* 0x002fc400078210ff */
[----:B----4-:R-:W-:Y:S01]  /*0550*/  LEA R77, P2, R76, R28, 0x2 ;  /* 0x0000001c4c4d7211 */ /* 0x010fe200078410ff */
[----:B------:R-:W-:Y:S01]  /*0560*/  @P0 IMAD.WIDE R12, R3, 0x8, R12 ;  /* 0x00000008030c0825 */ /* 0x000fe200078e020c */
[----:B------:R-:W-:Y:S02]  /*0570*/  LEA.HI.X R73, R9, R73, R6, 0x2, P4 ;  /* 0x0000004909497211 */ /* 0x000fe400020f1406 */
[----:B------:R-:W-:Y:S02]  /*0580*/  @!P0 CS2R R12, SRZ ;  /* 0x00000000000c8805 */ /* 0x000fe4000001ff00 */
[----:B------:R-:W-:Y:S02]  /*0590*/  LEA.HI.X R78, R78, R27, R2, 0x2, P1 ;  /* 0x0000001b4e4e7211 */ /* 0x000fe400008f1402 */
[----:B------:R-:W-:Y:S02]  /*05a0*/  LEA.HI.X R76, R76, R29, R4, 0x2, P2 ;  /* 0x0000001d4c4c7211 */ /* 0x000fe400010f1404 */
[----:B------:R-:W-:Y:S01]  /*05b0*/  MOV R9, R5 ;  /* 0x0000000500097202 */ /* 0x000fe20000000f00 */
[----:B------:R-:W-:Y:S06]  /*05c0*/  @!P3 BRA `(.L_x_6909) ;  /* 0x0000009800f8b947 */ /* 0x000fec0003800000 */
[----:B------:R-:W0:Y:S01]  /*05d0*/  S2R R81, SR_TID.X ;  /* 0x0000000000517919 */ /* 0x000e220000002100 */
[----:B------:R-:W-:Y:S02]  /*05e0*/  MOV R82, RZ ;  /* 0x000000ff00527202 */ /* 0x000fe40000000f00 */
[----:B------:R-:W-:Y:S01]  /*05f0*/  MOV R72, RZ ;  /* 0x000000ff00487202 */ /* 0x000fe20000000f00 */
[----:B------:R-:W1:Y:S01]  /*0600*/  S2R R80, SR_LANEID ;  /* 0x0000000000507919 */ /* 0x000e620000000000 */
[----:B------:R-:W-:Y:S02]  /*0610*/  MOV R84, RZ ;  /* 0x000000ff00547202 */ /* 0x000fe40000000f00 */
[C---:B0-----:R-:W-:Y:S02]  /*0620*/  SHF.L.U32 R0, R81.reuse, 0x4, RZ ;  /* 0x0000000451007819 */ /* 0x041fe400000006ff */
[----:B------:R-:W-:Y:S02]  /*0630*/  LOP3.LUT R132, R81, 0x1f, RZ, 0xc0, !PT ;  /* 0x0000001f51847812 */ /* 0x000fe400078ec0ff */
[----:B------:R-:W-:-:S04]  /*0640*/  LOP3.LUT R0, R0, 0xfffffe00, RZ, 0xc0, !PT ;  /* 0xfffffe0000007812 */ /* 0x000fc800078ec0ff */
[----:B------:R-:W-:-:S04]  /*0650*/  LOP3.LUT R74, R0, 0x1f, R81, 0xf8, !PT ;  /* 0x0000001f004a7812 */ /* 0x000fc800078ef851 */
[----:B-1----:R-:W-:-:S07]  /*0660*/  SHF.R.S32.HI R71, RZ, 0x1f, R74 ;  /* 0x0000001fff477819 */ /* 0x002fce000001144a */
.L_x_6957:
[----:B0-----:R-:W0:Y:S01]  /*0670*/  LDC R17, c[0x0][0x224] ;  /* 0x00008900ff117b82 */ /* 0x001e220000000800 */
[----:B------:R-:W-:Y:S01]  /*0680*/  ULDC UR4, c[0x0][0x218] ;  /* 0x0000860000047ab9 */ /* 0x000fe20000000800 */
[----:B------:R-:W-:Y:S01]  /*0690*/  HFMA2.MMA R0, -RZ, RZ, 0, 0 ;  /* 0x00000000ff007435 */ /* 0x000fe200000001ff */
[C---:B------:R-:W-:Y:S02]  /*06a0*/  LEA R2, P1, R74.reuse, R79, 0x2 ;  /* 0x0000004f4a027211 */ /* 0x040fe400078210ff */
[C---:B------:R-:W-:Y:S02]  /*06b0*/  LOP3.LUT R20, R74.reuse, 0x20, RZ, 0xfc, !PT ;  /* 0x000000204a147812 */ /* 0x040fe400078efcff */
[C---:B------:R-:W-:Y:S02]  /*06c0*/  LEA.HI.X R3, R74.reuse, R78, R71, 0x2, P1 ;  /* 0x0000004e4a037211 */ /* 0x040fe400008f1447 */
[C---:B------:R-:W-:Y:S02]  /*06d0*/  LOP3.LUT R21, R74.reuse, 0x40, RZ, 0xfc, !PT ;  /* 0x000000404a157812 */ /* 0x040fe400078efcff */
        /* <DEDUP_REMOVED lines=9> */
[-C--:B------:R-:W-:Y:S02]  /*0770*/  ISETP.GE.AND P2, PT, R22, R119.reuse, PT ;  /* 0x000000771600720c */ /* 0x080fe40003f46270 */
[----:B------:R-:W-:-:S02]  /*0780*/  ISETP.GE.AND P3, PT, R23, R119, PT ;  /* 0x000000771700720c */ /* 0x000fc40003f66270 */
[-C--:B------:R-:W-:Y:S02]  /*0790*/  ISETP.GE.AND P4, PT, R107, R119.reuse, PT ;  /* 0x000000776b00720c */ /* 0x080fe40003f86270 */
[----:B------:R-:W-:Y:S02]  /*07a0*/  CS2R R4, SRZ ;  /* 0x0000000000047805 */ /* 0x000fe4000001ff00 */
[----:B------:R-:W-:Y:S01]  /*07b0*/  CS2R R14, SRZ ;  /* 0x00000000000e7805 */ /* 0x000fe2000001ff00 */
[----:B------:R-:W2:Y:S01]  /*07c0*/  @!P0 LDG.E R0, desc[UR14][R2.64] ;  /* 0x0000000e02008981 */ /* 0x000ea2000c1e1900 */
[----:B------:R-:W-:Y:S02]  /*07d0*/  ISETP.GE.AND P0, PT, R20, R119, PT ;  /* 0x000000771400720c */ /* 0x000fe40003f06270 */
[----:B------:R-:W-:Y:S02]  /*07e0*/  CS2R R18, SRZ ;  /* 0x0000000000127805 */ /* 0x000fe4000001ff00 */
[C---:B------:R-:W-:Y:S01]  /*07f0*/  LOP3.LUT R109, R74.reuse, 0xc0, RZ, 0xfc, !PT ;  /* 0x000000c04a6d7812 */ /* 0x040fe200078efcff */
[----:B------:R-:W3:Y:S01]  /*0800*/  @!P1 LDG.E R4, desc[UR14][R2.64+0x100] ;  /* 0x0001000e02049981 */ /* 0x000ee2000c1e1900 */
[----:B------:R-:W-:-:S02]  /*0810*/  LOP3.LUT R110, R74, 0xe0, RZ, 0xfc, !PT ;  /* 0x000000e04a6e7812 */ /* 0x000fc400078efcff */
[C---:B------:R-:W-:Y:S01]  /*0820*/  LOP3.LUT R111, R74.reuse, 0x100, RZ, 0xfc, !PT ;  /* 0x000001004a6f7812 */ /* 0x040fe200078efcff */
[----:B------:R-:W4:Y:S01]  /*0830*/  @!P2 LDG.E R15, desc[UR14][R2.64+0x180] ;  /* 0x0001800e020fa981 */ /* 0x000f22000c1e1900 */
[C---:B------:R-:W-:Y:S02]  /*0840*/  LOP3.LUT R112, R74.reuse, 0x120, RZ, 0xfc, !PT ;  /* 0x000001204a707812 */ /* 0x040fe400078efcff */
[----:B------:R-:W-:Y:S01]  /*0850*/  LOP3.LUT R113, R74, 0x140, RZ, 0xfc, !PT ;  /* 0x000001404a717812 */ /* 0x000fe200078efcff */
[----:B------:R-:W4:Y:S01]  /*0860*/  @!P3 LDG.E R14, desc[UR14][R2.64+0x200] ;  /* 0x0002000e020eb981 */ /* 0x000f22000c1e1900 */
[----:B------:R-:W-:-:S03]  /*0870*/  ISETP.GE.AND P1, PT, R110, R119, PT ;  /* 0x000000776e00720c */ /* 0x000fc60003f26270 */
[----:B------:R-:W3:Y:S01]  /*0880*/  @!P0 LDG.E R5, desc[UR14][R2.64+0x80] ;  /* 0x0000800e02058981 */ /* 0x000ee2000c1e1900 */
[-C--:B------:R-:W-:Y:S02]  /*0890*/  ISETP.GE.AND P0, PT, R109, R119.reuse, PT ;  /* 0x000000776d00720c */ /* 0x080fe40003f06270 */
[-C--:B------:R-:W-:Y:S01]  /*08a0*/  ISETP.GE.AND P2, PT, R111, R119.reuse, PT ;  /* 0x000000776f00720c */ /* 0x080fe20003f46270 */
[----:B------:R-:W4:Y:S01]  /*08b0*/  @!P4 LDG.E R19, desc[UR14][R2.64+0x280] ;  /* 0x0002800e0213c981 */ /* 0x000f22000c1e1900 */
[-C--:B------:R-:W-:Y:S02]  /*08c0*/  ISETP.GE.AND P3, PT, R112, R119.reuse, PT ;  /* 0x000000777000720c */ /* 0x080fe40003f66270 */
[----:B------:R-:W-:Y:S02]  /*08d0*/  ISETP.GE.AND P4, PT, R113, R119, PT ;  /* 0x000000777100720c */ /* 0x000fe40003f86270 */
[----:B------:R-:W-:Y:S02]  /*08e0*/  CS2R R24, SRZ ;  /* 0x0000000000187805 */ /* 0x000fe4000001ff00 */
[----:B------:R-:W-:-:S02]  /*08f0*/  MOV R16, RZ ;  /* 0x000000ff00107202 */ /* 0x000fc40000000f00 */
[----:B------:R-:W-:Y:S02]  /*0900*/  CS2R R26, SRZ ;  /* 0x00000000001a7805 */ /* 0x000fe4000001ff00 */
[C---:B------:R-:W-:Y:S02]  /*0910*/  LOP3.LUT R114, R74.reuse, 0x160, RZ, 0xfc, !PT ;  /* 0x000001604a727812 */ /* 0x040fe400078efcff */
[C---:B------:R-:W-:Y:S01]  /*0920*/  LOP3.LUT R115, R74.reuse, 0x180, RZ, 0xfc, !PT ;  /* 0x000001804a737812 */ /* 0x040fe200078efcff */
[----:B------:R-:W4:Y:S01]  /*0930*/  @!P1 LDG.E R25, desc[UR14][R2.64+0x380] ;  /* 0x0003800e02199981 */ /* 0x000f22000c1e1900 */
[C---:B------:R-:W-:Y:S02]  /*0940*/  LOP3.LUT R116, R74.reuse, 0x1a0, RZ, 0xfc, !PT ;  /* 0x000001a04a747812 */ /* 0x040fe400078efcff */
        /* <DEDUP_REMOVED lines=8> */
[-C--:B------:R-:W-:Y:S01]  /*09d0*/  ISETP.GE.AND P3, PT, R117, R119.reuse, PT ;  /* 0x000000777500720c */ /* 0x080fe20003f66270 */
[----:B------:R-:W-:Y:S02]  /*09e0*/  HFMA2.MMA R31, -RZ, RZ, 0, 0 ;  /* 0x00000000ff1f7435 */ /* 0x000fe400000001ff */
[----:B------:R-:W4:Y:S01]  /*09f0*/  @!P4 LDG.E R24, desc[UR14][R2.64+0x500] ;  /* 0x0005000e0218c981 */ /* 0x000f22000c1e1900 */
[----:B------:R-:W-:-:S02]  /*0a00*/  ISETP.GE.AND P4, PT, R118, R119, PT ;  /* 0x000000777600720c */ /* 0x000fc40003f86270 */
[----:B------:R-:W-:Y:S02]  /*0a10*/  CS2R R28, SRZ ;  /* 0x00000000001c7805 */ /* 0x000fe4000001ff00 */
        /* <DEDUP_REMOVED lines=50> */
[----:B------:R-:W-:Y:S02]  /*0d40*/  LEA R2, P1, R74, R75, 0x2 ;  /* 0x0000004b4a027211 */ /* 0x000fe400078210ff */
[----:B------:R-:W-:-:S02]  /*0d50*/  ISETP.GE.AND P2, PT, R23, R119, PT ;  /* 0x000000771700720c */ /* 0x000fc40003f46270 */
[C---:B------:R-:W-:Y:S02]  /*0d60*/  LEA.HI.X R3, R74.reuse, R73, R71, 0x2, P1 ;  /* 0x000000494a037211 */ /* 0x040fe400008f1447 */
[-C--:B------:R-:W-:Y:S02]  /*0d70*/  ISETP.GE.AND P1, PT, R74, R119.reuse, PT ;  /* 0x000000774a00720c */ /* 0x080fe40003f26270 */
[-C--:B------:R-:W-:Y:S02]  /*0d80*/  ISETP.GE.AND P3, PT, R22, R119.reuse, PT ;  /* 0x000000771600720c */ /* 0x080fe40003f66270 */
[-C--:B------:R-:W-:Y:S02]  /*0d90*/  ISETP.GE.AND P4, PT, R21, R119.reuse, PT ;  /* 0x000000771500720c */ /* 0x080fe40003f86270 */
[-C--:B------:R-:W-:Y:S02]  /*0da0*/  ISETP.GE.AND P5, PT, R109, R119.reuse, PT ;  /* 0x000000776d00720c */ /* 0x080fe40003fa6270 */
[----:B------:R-:W-:-:S02]  /*0db0*/  ISETP.GE.AND P6, PT, R107, R119, PT ;  /* 0x000000776b00720c */ /* 0x000fc40003fc6270 */
[----:B------:R-:W-:Y:S01]  /*0dc0*/  MOV R35, RZ ;  /* 0x000000ff00237202 */ /* 0x000fe20000000f00 */
        /* <DEDUP_REMOVED lines=11> */
[----:B------:R-:W-:Y:S01]  /*0e80*/  STS [R63+0x300], R16 ;  /* 0x000300103f007388 */ /* 0x000fe20000000800 */
[----:B------:R-:W-:-:S02]  /*0e90*/  LEA R57, R5, UR5, 0x2 ;  /* 0x0000000505397c11 */ /* 0x000fc4000f8e10ff */
[----:B------:R-:W-:Y:S01]  /*0ea0*/  LEA.HI.SX32 R19, R19, R80, 0x1b ;  /* 0x0000005013137211 */ /* 0x000fe200078fdaff */
[----:B------:R-:W-:Y:S01]  /*0eb0*/  STS [R62+0x380], R25 ;  /* 0x000380193e007388 */ /* 0x000fe20000000800 */
[----:B------:R-:W-:Y:S02]  /*0ec0*/  LEA R56, R15, UR5, 0x2 ;  /* 0x000000050f387c11 */ /* 0x000fe4000f8e10ff */
[----:B------:R-:W-:Y:S01]  /*0ed0*/  LEA R55, R19, UR5, 0x2 ;  /* 0x0000000513377c11 */ /* 0x000fe2000f8e10ff */
[----:B------:R-:W-:Y:S04]  /*0ee0*/  STS [R61+0x400], R18 ;  /* 0x000400123d007388 */ /* 0x000fe80000000800 */
[----:B------:R-:W-:Y:S04]  /*0ef0*/  STS [R60+0x480], R27 ;  /* 0x0004801b3c007388 */ /* 0x000fe80000000800 */
[----:B------:R-:W-:Y:S04]  /*0f00*/  STS [R59+0x500], R24 ;  /* 0x000500183b007388 */ /* 0x000fe80000000800 */
        /* <DEDUP_REMOVED lines=22> */
[----:B------:R-:W-:-:S04]  /*1070*/  LEA R4, P0, R74, R77, 0x2 ;  /* 0x0000004d4a047211 */ /* 0x000fc800078010ff */
[----:B------:R-:W-:Y:S02]  /*1080*/  LEA.HI.X R5, R74, R76, R71, 0x2, P0 ;  /* 0x0000004c4a057211 */ /* 0x000fe400000f1447 */
[----:B------:R-:W-:Y:S02]  /*1090*/  ISETP.GE.AND P0, PT, R20, R119, PT ;  /* 0x000000771400720c */ /* 0x000fe40003f06270 */
[----:B------:R-:W-:Y:S01]  /*10a0*/  CS2R R14, SRZ ;  /* 0x00000000000e7805 */ /* 0x000fe2000001ff00 */
[----:B------:R-:W-:Y:S01]  /*10b0*/  BAR.SYNC.DEFER_BLOCKING 0x0 ;  /* 0x0000000000007b1d */ /* 0x000fe20000010000 */
[----:B0-----:R-:W-:Y:S01]  /*10c0*/  CS2R R26, SRZ ;  /* 0x00000000001a7805 */ /* 0x001fe2000001ff00 */
[----:B------:R-:W-:-:S08]  /*10d0*/  HFMA2.MMA R0, -RZ, RZ, 0, 0 ;  /* 0x00000000ff007435 */ /* 0x000fd000000001ff */
[----:B------:R-:W3:Y:S01]  /*10e0*/  @!P0 LDG.E R15, desc[UR14][R4.64+0x80] ;  /* 0x0000800e040f8981 */ /* 0x000ee2000c1e1900 */
[-C--:B------:R-:W-:Y:S02]  /*10f0*/  ISETP.GE.AND P0, PT, R110, R119.reuse, PT ;  /* 0x000000776e00720c */ /* 0x080fe40003f06270 */
[----:B------:R-:W-:Y:S02]  /*1100*/  CS2R R24, SRZ ;  /* 0x0000000000187805 */ /* 0x000fe4000001ff00 */
[----:B------:R-:W-:Y:S02]  /*1110*/  MOV R16, RZ ;  /* 0x000000ff00107202 */ /* 0x000fe40000000f00 */
[----:B------:R-:W-:Y:S01]  /*1120*/  CS2R R18, SRZ ;  /* 0x0000000000127805 */ /* 0x000fe2000001ff00 */
[----:B------:R-:W4:Y:S04]  /*1130*/  @!P1 LDG.E R0, desc[UR14][R4.64] ;  /* 0x0000000e04009981 */ /* 0x000f28000c1e1900 */
[----:B------:R-:W3:Y:S04]  /*1140*/  @!P4 LDG.E R14, desc[UR14][R4.64+0x100] ;  /* 0x0001000e040ec981 */ /* 0x000ee8000c1e1900 */
[----:B------:R-:W3:Y:S01]  /*1150*/  @!P0 LDG.E R27, desc[UR14][R4.64+0x380] ;  /* 0x0003800e041b8981 */ /* 0x000ee2000c1e1900 */
[----:B------:R-:W-:-:S02]  /*1160*/  ISETP.GE.AND P0, PT, R111, R119, PT ;  /* 0x000000776f00720c */ /* 0x000fc40003f06270 */
[-C--:B------:R-:W-:Y:S01]  /*1170*/  ISETP.GE.AND P1, PT, R113, R119.reuse, PT ;  /* 0x000000777100720c */ /* 0x080fe20003f26270 */
[----:B------:R-:W3:Y:S01]  /*1180*/  @!P2 LDG.E R16, desc[UR14][R4.64+0x200] ;  /* 0x0002000e0410a981 */ /* 0x000ee2000c1e1900 */
[----:B------:R-:W-:-:S03]  /*1190*/  ISETP.GE.AND P2, PT, R114, R119, PT ;  /* 0x000000777200720c */ /* 0x000fc60003f46270 */
[----:B------:R-:W3:Y:S01]  /*11a0*/  @!P3 LDG.E R19, desc[UR14][R4.64+0x180] ;  /* 0x0001800e0413b981 */ /* 0x000ee2000c1e1900 */
[----:B------:R-:W-:-:S03]  /*11b0*/  ISETP.GE.AND P3, PT, R115, R119, PT ;  /* 0x000000777300720c */ /* 0x000fc60003f66270 */
[----:B------:R-:W3:Y:S04]  /*11c0*/  @!P5 LDG.E R18, desc[UR14][R4.64+0x300] ;  /* 0x0003000e0412d981 */ /* 0x000ee8000c1e1900 */
[----:B------:R-:W3:Y:S01]  /*11d0*/  @!P0 LDG.E R24, desc[UR14][R4.64+0x400] ;  /* 0x0004000e04188981 */ /* 0x000ee2000c1e1900 */
[-C--:B------:R-:W-:Y:S02]  /*11e0*/  ISETP.GE.AND P0, PT, R112, R119.reuse, PT ;  /* 0x000000777000720c */ /* 0x080fe40003f06270 */
[-C--:B------:R-:W-:Y:S01]  /*11f0*/  ISETP.GE.AND P4, PT, R116, R119.reuse, PT ;  /* 0x000000777400720c */ /* 0x080fe20003f86270 */
[----:B------:R-:W3:Y:S01]  /*1200*/  @!P6 LDG.E R25, desc[UR14][R4.64+0x280] ;  /* 0x0002800e0419e981 */ /* 0x000ee2000c1e1900 */
[----:B------:R-:W-:Y:S02]  /*1210*/  ISETP.GE.AND P5, PT, R117, R119, PT ;  /* 0x000000777500720c */ /* 0x000fe40003fa6270 */
[----:B-1----:R-:W-:-:S02]  /*1220*/  CS2R R28, SRZ ;  /* 0x00000000001c7805 */ /* 0x002fc4000001ff00 */
[----:B------:R-:W-:Y:S01]  /*1230*/  ISETP.GE.AND P6, PT, R118, R119, PT ;  /* 0x000000777600720c */ /* 0x000fe20003fc6270 */
[----:B--2---:R-:W-:Y:S01]  /*1240*/  HFMA2.MMA R33, -RZ, RZ, 0, 0 ;  /* 0x00000000ff217435 */ /* 0x004fe200000001ff */
[----:B------:R-:W-:Y:S01]  /*1250*/  CS2R R30, SRZ ;  /* 0x00000000001e7805 */ /* 0x000fe2000001ff00 */
[----:B------:R-:W2:Y:S04]  /*1260*/  @!P1 LDG.E R26, desc[UR14][R4.64+0x500] ;  /* 0x0005000e041a9981 */ /* 0x000ea8000c1e1900 */
[----:B------:R-:W2:Y:S04]  /*1270*/  @!P0 LDG.E R29, desc[UR14][R4.64+0x480] ;  /* 0x0004800e041d8981 */ /* 0x000ea8000c1e1900 */
[----:B------:R-:W2:Y:S04]  /*1280*/  @!P2 LDG.E R31, desc[UR14][R4.64+0x580] ;  /* 0x0005800e041fa981 */ /* 0x000ea8000c1e1900 */
[----:B------:R-:W2:Y:S04]  /*1290*/  @!P3 LDG.E R28, desc[UR14][R4.64+0x600] ;  /* 0x0006000e041cb981 */ /* 0x000ea8000c1e1900 */
[----:B------:R-:W2:Y:S04]  /*12a0*/  @!P4 LDG.E R33, desc[UR14][R4.64+0x680] ;  /* 0x0006800e0421c981 */ /* 0x000ea8000c1e1900 */
[----:B------:R-:W2:Y:S04]  /*12b0*/  @!P5 LDG.E R30, desc[UR14][R4.64+0x700] ;  /* 0x0007000e041ed981 */ /* 0x000ea8000c1e1900 */
[----:B------:R-:W2:Y:S01]  /*12c0*/  @!P6 LDG.E R35, desc[UR14][R4.64+0x780] ;  /* 0x0007800e0423e981 */ /* 0x000ea2000c1e1900 */
[----:B------:R-:W-:-:S02]  /*12d0*/  P2R R91, PR, RZ, 0x1 ;  /* 0x00000001ff5b7803 */ /* 0x000fc40000000000 */
[-C--:B------:R-:W-:Y:S02]  /*12e0*/  ISETP.GE.AND P0, PT, R74, R119.reuse, PT ;  /* 0x000000774a00720c */ /* 0x080fe40003f06270 */
[----:B------:R-:W-:Y:S02]  /*12f0*/  P2R R89, PR, RZ, 0x2 ;  /* 0x00000002ff597803 */ /* 0x000fe40000000000 */
[----:B------:R-:W-:Y:S01]  /*1300*/  ISETP.GE.AND P1, PT, R21, R119, PT ;  /* 0x000000771500720c */ /* 0x000fe20003f26270 */
[----:B------:R-:W-:Y:S02]  /*1310*/  HFMA2.MMA R102, -RZ, RZ, 0, 0 ;  /* 0x00000000ff667435 */ /* 0x000fe400000001ff */
[----:B------:R-:W-:Y:S02]  /*1320*/  HFMA2.MMA R104, -RZ, RZ, 0, 0 ;  /* 0x00000000ff687435 */ /* 0x000fe400000001ff */
[----:B------:R-:W-:Y:S02]  /*1330*/  HFMA2.MMA R106, -RZ, RZ, 0, 0 ;  /* 0x00000000ff6a7435 */ /* 0x000fe400000001ff */
[----:B------:R-:W-:-:S02]  /*1340*/  HFMA2.MMA R108, -RZ, RZ, 0, 0 ;  /* 0x00000000ff6c7435 */ /* 0x000fc400000001ff */
[----:B------:R-:W-:Y:S01]  /*1350*/  HFMA2.MMA R120, -RZ, RZ, 0, 0 ;  /* 0x00000000ff787435 */ /* 0x000fe200000001ff */
[----:B------:R-:W-:Y:S01]  /*1360*/  MOV R122, RZ ;  /* 0x000000ff007a7202 */ /* 0x000fe20000000f00 */
[----:B----4-:R-:W-:Y:S04]  /*1370*/  STS [R69], R0 ;  /* 0x0000000045007388 */ /* 0x010fe80000000800 */
[----:B---3--:R-:W-:Y:S04]  /*1380*/  STS [R68+0x80], R15 ;  /* 0x0000800f44007388 */ /* 0x008fe80000000800 */
[----:B------:R0:W-:Y:S04]  /*1390*/  STS [R67+0x100], R14 ;  /* 0x0001000e43007388 */ /* 0x0001e80000000800 */
        /* <DEDUP_REMOVED lines=11> */
[----:B------:R1:W-:Y:S04]  /*1450*/  STS [R55+0x700], R30 ;  /* 0x0007001e37007388 */ /* 0x0003e80000000800 */
[----:B------:R-:W-:Y:S01]  /*1460*/  STS [R54+0x780], R35 ;  /* 0x0007802336007388 */ /* 0x000fe20000000800 */
[----:B------:R-:W-:-:S03]  /*1470*/  NOP ;  /* 0x0000000000007918 */ /* 0x000fc60000000000 */
[----:B------:R-:W2:Y:S04]  /*1480*/  LDS R36, [R52] ;  /* 0x0000000034247984 */ /* 0x000ea80000000800 */
[----:B------:R-:W3:Y:S04]  /*1490*/  LDS R16, [R52+0x4] ;  /* 0x0000040034107984 */ /* 0x000ee80000000800 */
[----:B------:R-:W4:Y:S04]  /*14a0*/  LDS R34, [R52+0x8] ;  /* 0x0000080034227984 */ /* 0x000f280000000800 */
[----:B------:R-:W4:Y:S04]  /*14b0*/  LDS R18, [R52+0xc] ;  /* 0x00000c0034127984 */ /* 0x000f280000000800 */
[----:B------:R-:W4:Y:S04]  /*14c0*/  LDS R32, [R52+0x10] ;  /* 0x0000100034207984 */ /* 0x000f280000000800 */
[----:B------:R-:W-:Y:S04]  /*14d0*/  LDS R26, [R52+0x14] ;  /* 0x00001400341a7984 */ /* 0x000fe80000000800 */
[----:B------:R-:W4:Y:S04]  /*14e0*/  LDS R28, [R52+0x18] ;  /* 0x00001800341c7984 */ /* 0x000f280000000800 */
        /* <DEDUP_REMOVED lines=8> */
[----:B------:R-:W2:Y:S01]  /*1570*/  LDS R90, [R52+0x3c] ;  /* 0x00003c00345a7984 */ /* 0x000ea20000000800 */
[----:B------:R-:W-:Y:S01]  /*1580*/  BAR.SYNC.DEFER_BLOCKING 0x0 ;  /* 0x0000000000007b1d */ /* 0x000fe20000010000 */
[----:B0-----:R-:W-:-:S02]  /*1590*/  CS2R R14, SRZ ;  /* 0x00000000000e7805 */ /* 0x001fc4000001ff00 */
[----:B-1----:R-:W-:-:S04]  /*15a0*/  CS2R R30, SRZ ;  /* 0x00000000001e7805 */ /* 0x002fc8000001ff00 */
[----:B------:R-:W4:Y:S01]  /*15b0*/  @!P0 LDG.E R14, desc[UR14][R2.64] ;  /* 0x0000000e020e8981 */ /* 0x000f22000c1e1900 */
[----:B------:R-:W-:-:S03]  /*15c0*/  ISETP.GE.AND P0, PT, R20, R119, PT ;  /* 0x000000771400720c */ /* 0x000fc60003f06270 */
[----:B------:R-:W4:Y:S01]  /*15d0*/  @!P1 LDG.E R30, desc[UR14][R2.64+0x100] ;  /* 0x0001000e021e9981 */ /* 0x000f22000c1e1900 */
[-C--:B------:R-:W-:Y:S02]  /*15e0*/  ISETP.GE.AND P1, PT, R23, R119.reuse, PT ;  /* 0x000000771700720c */ /* 0x080fe40003f26270 */
[----:B------:R-:W-:Y:S01]  /*15f0*/  MOV R19, RZ ;  /* 0x000000ff00137202 */ /* 0x000fe20000000f00 */
[----:B------:R-:W4:Y:S01]  /*1600*/  @!P2 LDG.E R31, desc[UR14][R2.64+0x580] ;  /* 0x0005800e021fa981 */ /* 0x000f22000c1e1900 */
[----:B------:R-:W-:Y:S02]  /*1610*/  MOV R25, RZ ;  /* 0x000000ff00197202 */ /* 0x000fe40000000f00 */
[----:B------:R-:W-:Y:S01]  /*1620*/  MOV R27, RZ ;  /* 0x000000ff001b7202 */ /* 0x000fe20000000f00 */
[----:B------:R-:W4:Y:S04]  /*1630*/  @!P3 LDG.E R120, desc[UR14][R2.64+0x600] ;  /* 0x0006000e0278b981 */ /* 0x000f28000c1e1900 */
[----:B------:R-:W4:Y:S01]  /*1640*/  @!P0 LDG.E R15, desc[UR14][R2.64+0x80] ;  /* 0x0000800e020f8981 */ /* 0x000f22000c1e1900 */
[----:B------:R-:W-:-:S03]  /*1650*/  ISETP.GE.AND P0, PT, R22, R119, PT ;  /* 0x000000771600720c */ /* 0x000fc60003f06270 */
[----:B------:R-:W4:Y:S01]  /*1660*/  @!P1 LDG.E R102, desc[UR14][R2.64+0x200] ;  /* 0x0002000e02669981 */ /* 0x000f22000c1e1900 */
[-C--:B------:R-:W-:Y:S02]  /*1670*/  ISETP.GE.AND P1, PT, R109, R119.reuse, PT ;  /* 0x000000776d00720c */ /* 0x080fe40003f26270 */
[----:B------:R-:W-:Y:S01]  /*1680*/  MOV R29, RZ ;  /* 0x000000ff001d7202 */ /* 0x000fe20000000f00 */
[----:B------:R-:W4:Y:S06]  /*1690*/  @!P5 LDG.E R122, desc[UR14][R2.64+0x700] ;  /* 0x0007000e027ad981 */ /* 0x000f2c000c1e1900 */
[----:B------:R-:W4:Y:S01]  /*16a0*/  @!P0 LDG.E R19, desc[UR14][R2.64+0x180] ;  /* 0x0001800e02138981 */ /* 0x000f22000c1e1900 */
[----:B------:R-:W-:-:S03]  /*16b0*/  ISETP.GE.AND P0, PT, R107, R119, PT ;  /* 0x000000776b00720c */ /* 0x000fc60003f06270 */
[----:B------:R-:W4:Y:S01]  /*16c0*/  @!P1 LDG.E R104, desc[UR14][R2.64+0x300] ;  /* 0x0003000e02689981 */ /* 0x000f22000c1e1900 */
[----:B------:R-:W-:-:S09]  /*16d0*/  ISETP.GE.AND P1, PT, R111, R119, PT ;  /* 0x000000776f00720c */ /* 0x000fd20003f26270 */
[----:B------:R-:W4:Y:S01]  /*16e0*/  @!P0 LDG.E R25, desc[UR14][R2.64+0x280] ;  /* 0x0002800e02198981 */ /* 0x000f22000c1e1900 */
[----:B------:R-:W-:-:S03]  /*16f0*/  ISETP.GE.AND P0, PT, R110, R119, PT ;  /* 0x000000776e00720c */ /* 0x000fc60003f06270 */
[----:B------:R-:W4:Y:S01]  /*1700*/  @!P1 LDG.E R106, desc[UR14][R2.64+0x400] ;  /* 0x0004000e026a9981 */ /* 0x000f22000c1e1900 */
[----:B------:R-:W-:Y:S01]  /*1710*/  ISETP.NE.AND P1, PT, R89, RZ, PT ;  /* 0x000000ff5900720c */ /* 0x000fe20003f25270 */
[----:B------:R-:W-:-:S08]  /*1720*/  HFMA2.MMA R89, -RZ, RZ, 0, 0 ;  /* 0x00000000ff597435 */ /* 0x000fd000000001ff */
[----:B------:R-:W4:Y:S01]  /*1730*/  @!P0 LDG.E R27, desc[UR14][R2.64+0x380] ;  /* 0x0003800e021b8981 */ /* 0x000f22000c1e1900 */
[----:B------:R-:W-:Y:S02]  /*1740*/  ISETP.NE.AND P0, PT, R91, RZ, PT ;  /* 0x000000ff5b00720c */ /* 0x000fe40003f05270 */
[----:B------:R-:W-:Y:S01]  /*1750*/  MOV R91, RZ ;  /* 0x000000ff005b7202 */ /* 0x000fe20000000f00 */
[----:B------:R-:W4:Y:S04]  /*1760*/  @!P1 LDG.E R108, desc[UR14][R2.64+0x500] ;  /* 0x0005000e026c9981 */ /* 0x000f28000c1e1900 */
[----:B------:R-:W4:Y:S04]  /*1770*/  @!P4 LDG.E R89, desc[UR14][R2.64+0x680] ;  /* 0x0006800e0259c981 */ /* 0x000f28000c1e1900 */
[----:B------:R-:W4:Y:S04]  /*1780*/  @!P6 LDG.E R91, desc[UR14][R2.64+0x780] ;  /* 0x0007800e025be981 */ /* 0x000f28000c1e1900 */
[----:B------:R0:W4:Y:S01]  /*1790*/  @!P0 LDG.E R29, desc[UR14][R2.64+0x480] ;  /* 0x0004800e021d8981 */ /* 0x000122000c1e1900 */
[--C-:B--2--5:R-:W-:Y:S01]  /*17a0*/  FADD.FTZ R36, R36, R83.reuse ;  /* 0x0000005324247221 */ /* 0x124fe20000010000 */
[----:B0-----:R-:W0:Y:S04]  /*17b0*/  LDC.64 R2, c[0x0][0x2b0] ;  /* 0x0000ac00ff027b82 */ /* 0x001e280000000a00 */
[----:B------:R-:W-:Y:S01]  /*17c0*/  FSETP.GTU.FTZ.AND P5, PT, R36, 20, PT ;  /* 0x41a000002400780b */ /* 0x000fe20003fbc000 */
[--C-:B---3--:R-:W-:Y:S01]  /*17d0*/  FADD.FTZ R35, R16, R83.reuse ;  /* 0x0000005310237221 */ /* 0x108fe20000010000 */
[--C-:B----4-:R-:W-:Y:S01]  /*17e0*/  FADD.FTZ R34, R34, R83.reuse ;  /* 0x0000005322227221 */ /* 0x110fe20000010000 */
[--C-:B------:R-:W-:Y:S01]  /*17f0*/  FADD.FTZ R33, R18, R83.reuse ;  /* 0x0000005312217221 */ /* 0x100fe20000010000 */
[----:B------:R-:W-:Y:S01]  /*1800*/  FADD.FTZ R32, R32, R83 ;  /* 0x0000005320207221 */ /* 0x000fe20000010000 */
[----:B------:R-:W-:Y:S01]  /*1810*/  BSSY B0, `(.L_x_6910) ;  /* 0x000003b000007945 */ /* 0x000fe20003800000 */
[----:B------:R-:W-:-:S02]  /*1820*/  ISETP.GE.AND P0, PT, R74, R119, PT ;  /* 0x000000774a00720c */ /* 0x000fc40003f06270 */
        /* <DEDUP_REMOVED lines=8> */
[----:B------:R-:W-:Y:S04]  /*18b0*/  STS [R66+0x180], R19 ;  /* 0x0001801342007388 */ /* 0x000fe80000000800 */
[----:B------:R-:W-:Y:S04]  /*18c0*/  STS [R65+0x200], R102 ;  /* 0x0002006641007388 */ /* 0x000fe80000000800 */
[----:B------:R-:W-:Y:S04]  /*18d0*/  STS [R64+0x280], R25 ;  /* 0x0002801940007388 */ /* 0x000fe80000000800 */
[----:B------:R-:W-:Y:S04]  /*18e0*/  STS [R63+0x300], R104 ;  /* 0x000300683f007388 */ /* 0x000fe80000000800 */
[----:B------:R-:W-:Y:S04]  /*18f0*/  STS [R62+0x380], R27 ;  /* 0x0003801b3e007388 */ /* 0x000fe80000000800 */
[----:B------:R-:W-:Y:S01]  /*1900*/  STS [R61+0x400], R106 ;  /* 0x0004006a3d007388 */ /* 0x000fe20000000800 */
[----:B--2---:R-:W-:-:S03]  /*1910*/  FADD.FTZ R30, R28, R83 ;  /* 0x000000531c1e7221 */ /* 0x004fc60000010000 */
[----:B------:R-:W-:Y:S04]  /*1920*/  STS [R60+0x480], R29 ;  /* 0x0004801d3c007388 */ /* 0x000fe80000000800 */
[----:B------:R-:W-:Y:S04]  /*1930*/  STS [R59+0x500], R108 ;  /* 0x0005006c3b007388 */ /* 0x000fe80000000800 */
[----:B------:R2:W-:Y:S04]  /*1940*/  STS [R58+0x580], R31 ;  /* 0x0005801f3a007388 */ /* 0x0005e80000000800 */
[----:B------:R3:W-:Y:S04]  /*1950*/  STS [R57+0x600], R120 ;  /* 0x0006007839007388 */ /* 0x0007e80000000800 */
[----:B------:R3:W-:Y:S01]  /*1960*/  STS [R56+0x680], R89 ;  /* 0x0006805938007388 */ /* 0x0007e20000000800 */
[----:B--2---:R-:W-:-:S03]  /*1970*/  FADD.FTZ R31, R26, R83 ;  /* 0x000000531a1f7221 */ /* 0x004fc60000010000 */
[----:B------:R3:W-:Y:S04]  /*1980*/  STS [R55+0x700], R122 ;  /* 0x0007007a37007388 */ /* 0x0007e80000000800 */
[----:B------:R3:W-:Y:S01]  /*1990*/  STS [R54+0x780], R91 ;  /* 0x0007805b36007388 */ /* 0x0007e20000000800 */
[----:B------:R-:W-:Y:S01]  /*19a0*/  FSETP.GTU.FTZ.AND P6, PT, R31, 20, PT ;  /* 0x41a000001f00780b */ /* 0x000fe20003fdc000 */
[----:B------:R-:W-:Y:S01]  /*19b0*/  NOP ;  /* 0x0000000000007918 */ /* 0x000fe20000000000 */
[----:B01----:R-:W-:Y:S11]  /*19c0*/  @P5 BRA `(.L_x_6911) ;  /* 0x00000000007c5947 */ /* 0x003ff60003800000 */
        /* <DEDUP_REMOVED lines=31> */
.L_x_6911:
[----:B------:R-:W-:Y:S05]  /*1bc0*/  BSYNC B0 ;  /* 0x0000000000007941 */ /* 0x000fea0003800000 */
.L_x_6910:
        /* <DEDUP_REMOVED lines=35> */
.L_x_6913:
[----:B------:R-:W-:Y:S05]  /*1e00*/  BSYNC B0 ;  /* 0x0000000000007941 */ /* 0x000fea0003800000 */
.L_x_6912:
        /* <DEDUP_REMOVED lines=35> */
.L_x_6915:
[----:B------:R-:W-:Y:S05]  /*2040*/  BSYNC B0 ;  /* 0x0000000000007941 */ /* 0x000fea0003800000 */
.L_x_6914:
[----:B------:R-:W-:Y:S01]  /*2050*/  BSSY B0, `(.L_x_6916) ;  /* 0x0000023000007945 */ /* 0x000fe20003800000 */
[----:B------:R-:W-:Y:S01]  /*2060*/  FSETP.GTU.FTZ.AND P3, PT, R28, 20, PT ;  /* 0x41a000001c00780b */ /* 0x000fe20003f7c000 */
[----:B------:R-:W-:Y:S02]  /*2070*/  FADD.FTZ R27, R96, R83 ;  /* 0x00000053601b7221 */ /* 0x000fe40000010000 */
[----:B------:R-:W-:Y:S10]  /*2080*/  @P2 BRA `(.L_x_6917) ;  /* 0x00000000007c2947 */ /* 0x000ff40003800000 */
[----:B------:R-:W-:Y:S01]  /*2090*/  FMUL.FTZ R33, R33, 1.4426950216293334961 ;  /* 0x3fb8aa3b21217820 */ /* 0x000fe20000410000 */
[----:B------:R-:W-:Y:S01]  /*20a0*/  HFMA2.MMA R26, -RZ, RZ, 1.625, 0 ;  /* 0x3e800000ff1a7435 */ /* 0x000fe200000001ff */
[----:B---3--:R-:W-:Y:S02]  /*20b0*/  MOV R89, 0x3d39bf78 ;  /* 0x3d39bf7800597802 */ /* 0x008fe40000000f00 */
        /* <DEDUP_REMOVED lines=28> */
.L_x_6917:
[----:B------:R-:W-:Y:S05]  /*2280*/  BSYNC B0 ;  /* 0x0000000000007941 */ /* 0x000fea0003800000 */
.L_x_6916:
        /* <DEDUP_REMOVED lines=35> */
.L_x_6919:
[----:B------:R-:W-:Y:S05]  /*24c0*/  BSYNC B0 ;  /* 0x0000000000007941 */ /* 0x000fea0003800000 */
.L_x_6918:
        /* <DEDUP_REMOVED lines=35> */
.L_x_6921:
[----:B------:R-:W-:Y:S05]  /*2700*/  BSYNC B0 ;  /* 0x0000000000007941 */ /* 0x000fea0003800000 */
.L_x_6920:
        /* <DEDUP_REMOVED lines=35> */
.L_x_6923:
[----:B------:R-:W-:Y:S05]  /*2940*/  BSYNC B0 ;  /* 0x0000000000007941 */ /* 0x000fea0003800000 */
.L_x_6922:
[----:B------:R-:W-:Y:S01]  /*2950*/  BSSY B0, `(.L_x_6924) ;  /* 0x0000025000007945 */ /* 0x000fe20003800000 */
[----:B------:R-:W-:Y:S01]  /*2960*/  FSETP.GTU.FTZ.AND P5, PT, R24, 20, PT ;  /* 0x41a000001800780b */ /* 0x000fe20003fbc000 */
[----:B------:R-:W-:Y:S01]  /*2970*/  IMAD R92, R14, UR17, RZ ;  /* 0x000000110e5c7c24 */ /* 0x000fe2000f8e02ff */
[----:B------:R-:W-:Y:S01]  /*2980*/  SHF.R.S32.HI R7, RZ, 0x1f, R6 ;  /* 0x0000001fff077819 */ /* 0x000fe20000011406 */
[----:B------:R-:W-:Y:S01]  /*2990*/  FADD.FTZ R88, R88, R83 ;  /* 0x0000005358587221 */ /* 0x000fe20000010000 */
[----:B------:R-:W-:Y:S09]  /*29a0*/  @P4 BRA `(.L_x_6925) ;  /* 0x00000000007c4947 */ /* 0x000ff20003800000 */
        /* <DEDUP_REMOVED lines=31> */
.L_x_6925:
[----:B------:R-:W-:Y:S05]  /*2ba0*/  BSYNC B0 ;  /* 0x0000000000007941 */ /* 0x000fea0003800000 */
.L_x_6924:
[----:B------:R-:W-:Y:S01]  /*2bb0*/  BSSY B0, `(.L_x_6926) ;  /* 0x0000026000007945 */ /* 0x000fe20003800000 */
[----:B------:R-:W-:Y:S01]  /*2bc0*/  IMAD R93, R15, UR16, R92 ;  /* 0x000000100f5d7c24 */ /* 0x000fe2000f8e025c */
[----:B------:R-:W-:Y:S01]  /*2bd0*/  FSETP.GTU.FTZ.AND P4, PT, R88, 20, PT ;  /* 0x41a000005800780b */ /* 0x000fe20003f9c000 */
[----:B------:R-:W-:-:S04]  /*2be0*/  @!P0 IMAD.WIDE.U32 R18, R14, UR16, R6 ;  /* 0x000000100e128c25 */ /* 0x000fc8000f8e0006 */
[----:B---3--:R-:W-:Y:S01]  /*2bf0*/  FADD.FTZ R89, R0, R83 ;  /* 0x0000005300597221 */ /* 0x008fe20000010000 */
        /* <DEDUP_REMOVED lines=33> */
.L_x_6927:
[----:B------:R-:W-:Y:S05]  /*2e10*/  BSYNC B0 ;  /* 0x0000000000007941 */ /* 0x000fea0003800000 */
.L_x_6926:
[----:B------:R-:W-:Y:S01]  /*2e20*/  BSSY B0, `(.L_x_6928) ;  /* 0x0000026000007945 */ /* 0x000fe20003800000 */
[----:B------:R-:W-:Y:S01]  /*2e30*/  IADD3 R95, R15, R93, RZ ;  /* 0x0000005d0f5f7210 */ /* 0x000fe20007ffe0ff */
[----:B------:R-:W-:Y:S01]  /*2e40*/  FADD.FTZ R90, R90, R83 ;  /* 0x000000535a5a7221 */ /* 0x000fe20000010000 */
[----:B------:R-:W-:Y:S02]  /*2e50*/  FSETP.GTU.FTZ.AND P3, PT, R89, 20, PT ;  /* 0x41a000005900780b */ /* 0x000fe40003f7c000 */
[----:B------:R-:W-:Y:S02]  /*2e60*/  IADD3 R91, R72, -R17, RZ ;  /* 0x80000011485b7210 */ /* 0x000fe40007ffe0ff */
        /* <DEDUP_REMOVED lines=33> */
.L_x_6929:
[----:B------:R-:W-:Y:S05]  /*3080*/  BSYNC B0 ;  /* 0x0000000000007941 */ /* 0x000fea0003800000 */
.L_x_6928:
[----:B------:R-:W-:Y:S01]  /*3090*/  IMAD R0, R2, UR17, RZ ;  /* 0x0000001102007c24 */ /* 0x000fe2000f8e02ff */
[----:B------:R-:W-:Y:S01]  /*30a0*/  BSSY B0, `(.L_x_6930) ;  /* 0x0000026000007945 */ /* 0x000fe20003800000 */
[----:B------:R-:W-:Y:S01]  /*30b0*/  FSETP.GTU.FTZ.AND P2, PT, R90, 20, PT ;  /* 0x41a000005a00780b */ /* 0x000fe20003f5c000 */
[----:B------:R-:W-:Y:S01]  /*30c0*/  IMAD R91, R91, -0x200, RZ ;  /* 0xfffffe005b5b7824 */ /* 0x000fe200078e02ff */
[----:B------:R-:W-:Y:S01]  /*30d0*/  MOV R15, R95 ;  /* 0x0000005f000f7202 */ /* 0x000fe20000000f00 */
[----:B------:R-:W-:Y:S01]  /*30e0*/  IMAD R3, R3, UR16, R0 ;  /* 0x0000001003037c24 */ /* 0x000fe2000f8e0200 */
[----:B------:R-:W-:Y:S01]  /*30f0*/  @!P0 MOV R19, R93 ;  /* 0x0000005d00138202 */ /* 0x000fe20000000f00 */
        /* <DEDUP_REMOVED lines=32> */
.L_x_6931:
[----:B------:R-:W-:Y:S05]  /*3300*/  BSYNC B0 ;  /* 0x0000000000007941 */ /* 0x000fea0003800000 */
.L_x_6930:
        /* <DEDUP_REMOVED lines=33> */
.L_x_6933:
[----:B------:R-:W-:Y:S05]  /*3520*/  BSYNC B0 ;  /* 0x0000000000007941 */ /* 0x000fea0003800000 */
.L_x_6932:
        /* <DEDUP_REMOVED lines=33> */
.L_x_6935:
[----:B------:R-:W-:Y:S05]  /*3740*/  BSYNC B0 ;  /* 0x0000000000007941 */ /* 0x000fea0003800000 */
.L_x_6934:
        /* <DEDUP_REMOVED lines=33> */
.L_x_6937:
[----:B------:R-:W-:Y:S05]  /*3960*/  BSYNC B0 ;  /* 0x0000000000007941 */ /* 0x000fea0003800000 */
.L_x_6936:
        /* <DEDUP_REMOVED lines=33> */
.L_x_6939:
[----:B------:R-:W-:Y:S05]  /*3b80*/  BSYNC B0 ;  /* 0x0000000000007941 */ /* 0x000fea0003800000 */
.L_x_6938:
        /* <DEDUP_REMOVED lines=33> */
.L_x_6941:
[----:B------:R-:W-:Y:S05]  /*3da0*/  BSYNC B0 ;  /* 0x0000000000007941 */ /* 0x000fea0003800000 */
.L_x_6940:
[----:B------:R-:W-:Y:S01]  /*3db0*/  ULDC.64 UR6, c[0x0][0x2a8] ;  /* 0x0000aa0000067ab9 */ /* 0x000fe20000000a00 */
[----:B------:R-:W-:Y:S01]  /*3dc0*/  @!P0 IMAD.WIDE.U32 R94, R2, UR16, R6 ;  /* 0x00000010025e8c25 */ /* 0x000fe2000f8e0006 */
[----:B------:R-:W-:Y:S01]  /*3dd0*/  ULDC.64 UR8, c[0x0][0x2b8] ;  /* 0x0000ae0000087ab9 */ /* 0x000fe20000000a00 */
[----:B------:R-:W-:Y:S01]  /*3de0*/  SHF.R.S32.HI R93, RZ, 0x1f, R91 ;  /* 0x0000001fff5d7819 */ /* 0x000fe2000001145b */
        /* <DEDUP_REMOVED lines=17> */
[----:B------:R-:W-:Y:S01]  /*3f00*/  LDS R102, [R52+0x28] ;  /* 0x0000280034667984 */ /* 0x000fe20000000800 */
[C---:B------:R-:W-:Y:S01]  /*3f10*/  LEA R97, P1, R74.reuse, UR6, 0x2 ;  /* 0x000000064a617c11 */ /* 0x040fe2000f8210ff */
[----:B------:R-:W-:Y:S01]  /*3f20*/  IMAD R122, R87, UR9, R14 ;  /* 0x00000009577a7c24 */ /* 0x000fe2000f8e020e */
[----:B------:R-:W-:Y:S01]  /*3f30*/  IADD3.X R19, R93, R2, R15, P2, !PT ;  /* 0x000000025d137210 */ /* 0x000fe200017fe40f */
[C---:B------:R-:W-:Y:S01]  /*3f40*/  IMAD.WIDE.U32 R14, R87.reuse, UR8, R16 ;  /* 0x00000008570e7c25 */ /* 0x040fe2000f8e0010 */
[----:B------:R-:W-:Y:S01]  /*3f50*/  LEA.HI.X R17, R74, UR7, R71, 0x2, P1 ;  /* 0x000000074a117c11 */ /* 0x000fe200088f1447 */
[----:B------:R-:W-:Y:S01]  /*3f60*/  LDS R103, [R52+0x2c] ;  /* 0x00002c0034677984 */ /* 0x000fe20000000800 */
[----:B------:R-:W-:Y:S01]  /*3f70*/  LEA R16, P2, R0, R97, 0x2 ;  /* 0x0000006100107211 */ /* 0x000fe200078410ff */
[----:B------:R-:W-:Y:S01]  /*3f80*/  @!P0 IMAD.WIDE.U32 R2, R87, UR8, R94 ;  /* 0x0000000857028c25 */ /* 0x000fe2000f8e005e */
[----:B------:R-:W-:Y:S01]  /*3f90*/  @!P0 LEA R18, P1, R92, UR6, 0x2 ;  /* 0x000000065c128c11 */ /* 0x000fe2000f8210ff */
[----:B------:R-:W-:Y:S01]  /*3fa0*/  LDS R94, [R52+0x8] ;  /* 0x00000800345e7984 */ /* 0x000fe20000000800 */
[----:B------:R-:W-:-:S02]  /*3fb0*/  LEA.HI.X R17, R0, R17, R19, 0x2, P2 ;  /* 0x0000001100117211 */ /* 0x000fc400010f1413 */
[----:B------:R-:W-:Y:S01]  /*3fc0*/  @!P0 LEA.HI.X R19, R92, UR7, R99, 0x2, P1 ;  /* 0x000000075c138c11 */ /* 0x000fe200088f1463 */
[----:B------:R-:W-:Y:S01]  /*3fd0*/  LDS R0, [R52] ;  /* 0x0000000034007984 */ /* 0x000fe20000000800 */
[----:B------:R-:W-:Y:S01]  /*3fe0*/  ULDC.64 UR6, c[0x0][0x308] ;  /* 0x0000c20000067ab9 */ /* 0x000fe20000000a00 */
[C---:B------:R-:W-:Y:S02]  /*3ff0*/  @!P0 IADD3 R123, P3, R74.reuse, R2, RZ ;  /* 0x000000024a7b8210 */ /* 0x040fe40007f7e0ff */
[----:B------:R-:W-:Y:S01]  /*4000*/  LDS R92, [R52+0x4] ;  /* 0x00000400345c7984 */ /* 0x000fe20000000800 */
[----:B------:R-:W-:Y:S02]  /*4010*/  LEA R2, P1, R74, UR6, 0x2 ;  /* 0x000000064a027c11 */ /* 0x000fe4000f8210ff */
[----:B------:R-:W-:Y:S01]  /*4020*/  @!P0 IADD3.X R124, R71, R3, R122, P3, !PT ;  /* 0x00000003477c8210 */ /* 0x000fe20001ffe47a */
[----:B------:R-:W-:Y:S01]  /*4030*/  LDS R95, [R52+0xc] ;  /* 0x00000c00345f7984 */ /* 0x000fe20000000800 */
[----:B------:R-:W-:-:S02]  /*4040*/  IADD3 R121, P4, R91, R14, RZ ;  /* 0x0000000e5b797210 */ /* 0x000fc40007f9e0ff */
[----:B------:R-:W-:Y:S01]  /*4050*/  LEA.HI.X R3, R74, UR7, R71, 0x2, P1 ;  /* 0x000000074a037c11 */ /* 0x000fe200088f1447 */
[----:B------:R-:W-:Y:S01]  /*4060*/  LDS R97, [R52+0x14] ;  /* 0x0000140034617984 */ /* 0x000fe20000000800 */
[----:B------:R-:W-:Y:S02]  /*4070*/  @!P0 LEA R14, P1, R123, UR6, 0x2 ;  /* 0x000000067b0e8c11 */ /* 0x000fe4000f8210ff */
[----:B------:R-:W-:Y:S01]  /*4080*/  IADD3.X R122, R93, R122, R15, P4, !PT ;  /* 0x0000007a5d7a7210 */ /* 0x000fe200027fe40f */
[----:B------:R-:W-:Y:S04]  /*4090*/  LDS R99, [R52+0x1c] ;  /* 0x00001c0034637984 */ /* 0x000fe80000000800 */
[----:B------:R-:W-:Y:S04]  /*40a0*/  LDS R104, [R52+0x30] ;  /* 0x0000300034687984 */ /* 0x000fe80000000800 */
[----:B------:R-:W-:Y:S04]  /*40b0*/  LDS R106, [R52+0x34] ;  /* 0x00003400346a7984 */ /* 0x000fe80000000800 */
[----:B------:R-:W-:Y:S04]  /*40c0*/  LDS R105, [R52+0x38] ;  /* 0x0000380034697984 */ /* 0x000fe80000000800 */
[----:B------:R-:W-:Y:S01]  /*40d0*/  LDS R108, [R52+0x3c] ;  /* 0x00003c00346c7984 */ /* 0x000fe20000000800 */
[----:B------:R-:W-:Y:S01]  /*40e0*/  LEA R2, P2, R121, R2, 0x2 ;  /* 0x0000000279027211 */ /* 0x000fe200078410ff */
[----:B------:R-:W-:Y:S01]  /*40f0*/  BAR.SYNC.DEFER_BLOCKING 0x0 ;  /* 0x0000000000007b1d */ /* 0x000fe20000010000 */
[----:B------:R-:W-:-:S02]  /*4100*/  @!P0 LEA.HI.X R15, R123, UR7, R124, 0x2, P1 ;  /* 0x000000077b0f8c11 */ /* 0x000fc400088f147c */
[----:B------:R-:W-:Y:S02]  /*4110*/  ISETP.GE.AND P1, PT, R20, R119, PT ;  /* 0x000000771400720c */ /* 0x000fe40003f26270 */
[----:B------:R-:W-:Y:S02]  /*4120*/  LEA.HI.X R3, R121, R3, R122, 0x2, P2 ;  /* 0x0000000379037211 */ /* 0x000fe400010f147a */
[----:B------:R-:W-:Y:S02]  /*4130*/  MOV R121, RZ ;  /* 0x000000ff00797202 */ /* 0x000fe40000000f00 */
[----:B------:R-:W-:-:S07]  /*4140*/  CS2R R126, SRZ ;  /* 0x00000000007e7805 */ /* 0x000fce000001ff00 */
[----:B------:R-:W2:Y:S01]  /*4150*/  @!P1 LDG.E R121, desc[UR14][R16.64+-0x780] ;  /* 0xfff8800e10799981 */ /* 0x000ea2000c1e1900 */
[-C--:B------:R-:W-:Y:S02]  /*4160*/  ISETP.GE.AND P1, PT, R110, R119.reuse, PT ;  /* 0x000000776e00720c */ /* 0x080fe40003f26270 */
[----:B------:R-:W-:Y:S02]  /*4170*/  CS2R R128, SRZ ;  /* 0x0000000000807805 */ /* 0x000fe4000001ff00 */
[-C--:B------:R-:W-:Y:S01]  /*4180*/  ISETP.GE.AND P3, PT, R23, R119.reuse, PT ;  /* 0x000000771700720c */ /* 0x080fe20003f66270 */
[----:B------:R0:W3:Y:S01]  /*4190*/  @!P0 LDG.E R120, desc[UR14][R18.64] ;  /* 0x0000000e12788981 */ /* 0x0000e2000c1e1900 */
[-C--:B------:R-:W-:Y:S02]  /*41a0*/  ISETP.GE.AND P2, PT, R21, R119.reuse, PT ;  /* 0x000000771500720c */ /* 0x080fe40003f46270 */
[----:B------:R-:W-:Y:S02]  /*41b0*/  CS2R R122, SRZ ;  /* 0x00000000007a7805 */ /* 0x000fe4000001ff00 */
[----:B------:R-:W-:-:S02]  /*41c0*/  ISETP.GE.AND P4, PT, R22, R119, PT ;  /* 0x000000771600720c */ /* 0x000fc40003f86270 */
[----:B------:R-:W-:Y:S02]  /*41d0*/  CS2R R124, SRZ ;  /* 0x00000000007c7805 */ /* 0x000fe4000001ff00 */
[-C--:B------:R-:W-:Y:S01]  /*41e0*/  ISETP.GE.AND P5, PT, R109, R119.reuse, PT ;  /* 0x000000776d00720c */ /* 0x080fe20003fa6270 */
[----:B------:R-:W-:Y:S01]  /*41f0*/  HFMA2.MMA R130, -RZ, RZ, 0, 0 ;  /* 0x00000000ff827435 */ /* 0x000fe200000001ff */
        /* <DEDUP_REMOVED lines=29> */
[----:B------:R-:W-:Y:S01]  /*43d0*/  MOV R140, RZ ;  /* 0x000000ff008c7202 */ /* 0x000fe20000000f00 */
[----:B------:R-:W-:Y:S01]  /*43e0*/  HFMA2.MMA R145, -RZ, RZ, 0, 0 ;  /* 0x00000000ff917435 */ /* 0x000fe200000001ff */
[----:B------:R-:W-:Y:S02]  /*43f0*/  MOV R142, RZ ;  /* 0x000000ff008e7202 */ /* 0x000fe40000000f00 */
[----:B------:R-:W-:Y:S01]  /*4400*/  CS2R R146, SRZ ;  /* 0x0000000000927805 */ /* 0x000fe2000001ff00 */
[----:B------:R-:W-:Y:S01]  /*4410*/  HFMA2.MMA R152, -RZ, RZ, 0, 0 ;  /* 0x00000000ff987435 */ /* 0x000fe200000001ff */
[----:B------:R-:W-:-:S02]  /*4420*/  MOV R150, RZ ;  /* 0x000000ff00967202 */ /* 0x000fc40000000f00 */
        /* <DEDUP_REMOVED lines=16> */
[----:B------:R2:W-:Y:S01]  /*4530*/  STS [R54+0x780], R139 ;  /* 0x0007808b36007388 */ /* 0x0005e20000000800 */
[----:B------:R-:W-:-:S03]  /*4540*/  NOP ;  /* 0x0000000000007918 */ /* 0x000fc60000000000 */
[----:B------:R-:W3:Y:S04]  /*4550*/  LDS R136, [R52] ;  /* 0x0000000034887984 */ /* 0x000ee80000000800 */
        /* <DEDUP_REMOVED lines=8> */
[----:B------:R-:W-:Y:S04]  /*45e0*/  LDS R123, [R52+0x24] ;  /* 0x00002400347b7984 */ /* 0x000fe80000000800 */
[----:B------:R-:W-:Y:S04]  /*45f0*/  LDS R124, [R52+0x28] ;  /* 0x00002800347c7984 */ /* 0x000fe80000000800 */
[----:B------:R-:W-:Y:S04]  /*4600*/  LDS R125, [R52+0x2c] ;  /* 0x00002c00347d7984 */ /* 0x000fe80000000800 */
[----:B------:R-:W-:Y:S04]  /*4610*/  LDS R126, [R52+0x30] ;  /* 0x00003000347e7984 */ /* 0x000fe80000000800 */
[----:B------:R-:W5:Y:S04]  /*4620*/  LDS R127, [R52+0x34] ;  /* 0x00003400347f7984 */ /* 0x000f680000000800 */
[----:B------:R-:W5:Y:S04]  /*4630*/  LDS R128, [R52+0x38] ;  /* 0x0000380034807984 */ /* 0x000f680000000800 */
[----:B------:R-:W5:Y:S01]  /*4640*/  LDS R129, [R52+0x3c] ;  /* 0x00003c0034817984 */ /* 0x000f620000000800 */
[----:B------:R-:W-:Y:S01]  /*4650*/  BAR.SYNC.DEFER_BLOCKING 0x0 ;  /* 0x0000000000007b1d */ /* 0x000fe20000010000 */
[----:B0-----:R-:W-:Y:S01]  /*4660*/  CS2R R18, SRZ ;  /* 0x0000000000127805 */ /* 0x001fe2000001ff00 */
[----:B-1----:R-:W-:-:S04]  /*4670*/  HFMA2.MMA R137, -RZ, RZ, 0, 0 ;  /* 0x00000000ff897435 */ /* 0x002fc800000001ff */
[----:B------:R0:W5:Y:S01]  /*4680*/  @!P0 LDG.E R16, desc[UR14][R14.64] ;  /* 0x0000000e0e108981 */ /* 0x000162000c1e1900 */
[----:B------:R-:W-:-:S03]  /*4690*/  ISETP.GE.AND P0, PT, R22, R119, PT ;  /* 0x000000771600720c */ /* 0x000fc60003f06270 */
[----:B------:R-:W5:Y:S01]  /*46a0*/  @!P1 LDG.E R17, desc[UR14][R2.64+-0x780] ;  /* 0xfff8800e02119981 */ /* 0x000f62000c1e1900 */
[-C--:B------:R-:W-:Y:S01]  /*46b0*/  ISETP.GE.AND P1, PT, R21, R119.reuse, PT ;  /* 0x000000771500720c */ /* 0x080fe20003f26270 */
[----:B--2---:R-:W-:Y:S02]  /*46c0*/  HFMA2.MMA R139, -RZ, RZ, 0, 0 ;  /* 0x00000000ff8b7435 */ /* 0x004fe400000001ff */
        /* <DEDUP_REMOVED lines=24> */
[----:B-----5:R-:W-:Y:S01]  /*4850*/  FMUL.FTZ R144, R134, -1.4426950216293334961 ;  /* 0xbfb8aa3b86907820 */ /* 0x020fe20000410000 */
[----:B------:R-:W-:Y:S01]  /*4860*/  FMUL.FTZ R148, R133, -1.4426950216293334961 ;  /* 0xbfb8aa3b85947820 */ /* 0x000fe20000410000 */
[----:B------:R-:W-:Y:S01]  /*4870*/  FMUL.FTZ R151, R131, -1.4426950216293334961 ;  /* 0xbfb8aa3b83977820 */ /* 0x000fe20000410000 */
[----:B------:R1:W-:Y:S08]  /*4880*/  MUFU.EX2 R143, R141 ;  /* 0x0000008d008f7308 */ /* 0x0003f00000000800 */
[----:B------:R-:W3:Y:S01]  /*4890*/  MUFU.EX2 R138, R138 ;  /* 0x0000008a008a7308 */ /* 0x000ee20000000800 */
[----:B0-----:R-:W-:-:S07]  /*48a0*/  FMUL.FTZ R2, R130, -1.4426950216293334961 ;  /* 0xbfb8aa3b82027820 */ /* 0x001fce0000410000 */
[----:B------:R-:W0:Y:S01]  /*48b0*/  MUFU.EX2 R144, R144 ;  /* 0x0000009000907308 */ /* 0x000e220000000800 */
[----:B------:R-:W-:Y:S01]  /*48c0*/  FMUL.FTZ R3, R120, -1.4426950216293334961 ;  /* 0xbfb8aa3b78037820 */ /* 0x000fe20000410000 */
[----:B-1----:R-:W-:-:S06]  /*48d0*/  FMUL.FTZ R141, R121, -1.4426950216293334961 ;  /* 0xbfb8aa3b798d7820 */ /* 0x002fcc0000410000 */
[----:B------:R-:W1:Y:S08]  /*48e0*/  MUFU.EX2 R148, R148 ;  /* 0x0000009400947308 */ /* 0x000e700000000800 */
[----:B------:R-:W4:Y:S01]  /*48f0*/  MUFU.EX2 R151, R151 ;  /* 0x0000009700977308 */ /* 0x000f220000000800 */
[----:B------:R-:W-:-:S07]  /*4900*/  FMUL.FTZ R154, R122, -1.4426950216293334961 ;  /* 0xbfb8aa3b7a9a7820 */ /* 0x000fce0000410000 */
[----:B------:R3:W-:Y:S01]  /*4910*/  MUFU.EX2 R153, R141 ;  /* 0x0000008d00997308 */ /* 0x0007e20000000800 */
[----:B------:R-:W-:-:S07]  /*4920*/  FMUL.FTZ R163, R127, -1.4426950216293334961 ;  /* 0xbfb8aa3b7fa37820 */ /* 0x000fce0000410000 */
[----:B------:R-:W5:Y:S01]  /*4930*/  MUFU.EX2 R2, R2 ;  /* 0x0000000200027308 */ /* 0x000f620000000800 */
[----:B---3--:R-:W-:Y:S01]  /*4940*/  FADD.FTZ R141, R138, 1 ;  /* 0x3f8000008a8d7421 */ /* 0x008fe20000010000 */
[----:B------:R-:W-:Y:S01]  /*4950*/  FADD.FTZ R138, R143, 1 ;  /* 0x3f8000008f8a7421 */ /* 0x000fe20000010000 */
[----:B0-----:R-:W-:-:S05]  /*4960*/  FADD.FTZ R143, R144, 1 ;  /* 0x3f800000908f7421 */ /* 0x001fca0000010000 */
[----:B------:R-:W0:Y:S01]  /*4970*/  MUFU.EX2 R3, R3 ;  /* 0x0000000300037308 */ /* 0x000e220000000800 */
[----:B-1----:R-:W-:Y:S01]  /*4980*/  FADD.FTZ R144, R148, 1 ;  /* 0x3f80000094907421 */ /* 0x002fe20000010000 */
[----:B----4-:R-:W-:-:S06]  /*4990*/  FADD.FTZ R148, R151, 1 ;  /* 0x3f80000097947421 */ /* 0x010fcc0000010000 */
[----:B------:R-:W-:Y:S08]  /*49a0*/  MUFU.RCP R138, R138 ;  /* 0x0000008a008a7308 */ /* 0x000ff00000001000 */
[----:B------:R1:W3:Y:S01]  /*49b0*/  MUFU.EX2 R155, R154 ;  /* 0x0000009a009b7308 */ /* 0x0002e20000000800 */
[----:B------:R-:W-:Y:S01]  /*49c0*/  FMUL.FTZ R157, R124, -1.4426950216293334961 ;  /* 0xbfb8aa3b7c9d7820 */ /* 0x000fe20000410000 */
[----:B-----5:R-:W-:-:S06]  /*49d0*/  FADD.FTZ R2, R2, 1 ;  /* 0x3f80000002027421 */ /* 0x020fcc0000010000 */
[----:B------:R-:W-:Y:S01]  /*49e0*/  MUFU.EX2 R163, R163 ;  /* 0x000000a300a37308 */ /* 0x000fe20000000800 */
[----:B0-----:R-:W-:-:S07]  /*49f0*/  FADD.FTZ R3, R3, 1 ;  /* 0x3f80000003037421 */ /* 0x001fce0000010000 */
[----:B------:R-:W0:Y:S01]  /*4a00*/  MUFU.RCP R141, R141 ;  /* 0x0000008d008d7308 */ /* 0x000e220000001000 */
[----:B------:R-:W-:-:S07]  /*4a10*/  FMUL.FTZ R156, R123, -1.4426950216293334961 ;  /* 0xbfb8aa3b7b9c7820 */ /* 0x000fce0000410000 */
[----:B------:R-:W4:Y:S01]  /*4a20*/  MUFU.RCP R148, R148 ;  /* 0x0000009400947308 */ /* 0x000f220000001000 */
[----:B------:R-:W-:Y:S01]  /*4a30*/  FMUL.FTZ R159, R125, -1.4426950216293334961 ;  /* 0xbfb8aa3b7d9f7820 */ /* 0x000fe20000410000 */
[----:B-1----:R-:W-:Y:S01]  /*4a40*/  FMUL.FTZ R154, R128, -1.4426950216293334961 ;  /* 0xbfb8aa3b809a7820 */ /* 0x002fe20000410000 */
[----:B------:R-:W-:Y:S01]  /*4a50*/  FADD.FTZ R153, R153, 1 ;  /* 0x3f80000099997421 */ /* 0x000fe20000010000 */
[----:B---3--:R-:W-:-:S04]  /*4a60*/  FADD.FTZ R155, R155, 1 ;  /* 0x3f8000009b9b7421 */ /* 0x008fc80000010000 */
[----:B------:R-:W-:Y:S08]  /*4a70*/  MUFU.EX2 R158, R157 ;  /* 0x0000009d009e7308 */ /* 0x000ff00000000800 */
[----:B------:R-:W1:Y:S08]  /*4a80*/  MUFU.RCP R144, R144 ;  /* 0x0000009000907308 */ /* 0x000e700000001000 */
[----:B------:R3:W5:Y:S08]  /*4a90*/  MUFU.RCP R151, R2 ;  /* 0x0000000200977308 */ /* 0x0007700000001000 */
[----:B------:R0:W5:Y:S01]  /*4aa0*/  MUFU.RCP R157, R3 ;  /* 0x00000003009d7308 */ /* 0x0001620000001000 */
[----:B---3--:R-:W-:-:S07]  /*4ab0*/  FADD.FTZ R2, -R138, 1 ;  /* 0x3f8000008a027421 */ /* 0x008fce0000010100 */
[----:B------:R-:W3:Y:S01]  /*4ac0*/  MUFU.EX2 R156, R156 ;  /* 0x0000009c009c7308 */ /* 0x000ee20000000800 */
[----:B0-----:R-:W-:-:S07]  /*4ad0*/  FADD.FTZ R3, -R141, 1 ;  /* 0x3f8000008d037421 */ /* 0x001fce0000010100 */
[----:B------:R-:W-:Y:S01]  /*4ae0*/  MUFU.EX2 R160, R159 ;  /* 0x0000009f00a07308 */ /* 0x000fe20000000800 */
[----:B------:R-:W-:-:S07]  /*4af0*/  FFMA.FTZ R3, R136, R3, 1 ;  /* 0x3f80000088037423 */ /* 0x000fce0000010003 */
[----:B------:R-:W0:Y:S01]  /*4b00*/  MUFU.RCP R143, R143 ;  /* 0x0000008f008f7308 */ /* 0x000e220000001000 */
[----:B------:R-:W-:-:S07]  /*4b10*/  FMUL.FTZ R165, R129, -1.4426950216293334961 ;  /* 0xbfb8aa3b81a57820 */ /* 0x000fce0000410000 */
[----:B------:R-:W0:Y:S01]  /*4b20*/  MUFU.EX2 R164, R154 ;  /* 0x0000009a00a47308 */ /* 0x000e220000000800 */
        /* <DEDUP_REMOVED lines=18> */
[----:B------:R-:W3:Y:S04]  /*4c50*/  LDS R145, [R52+0x10] ;  /* 0x0000100034917984 */ /* 0x000ee80000000800 */
[----:B------:R-:W0:Y:S04]  /*4c60*/  LDS R137, [R52+0x4] ;  /* 0x0000040034897984 */ /* 0x000e280000000800 */
[----:B------:R-:W5:Y:S04]  /*4c70*/  LDS R147, [R52+0x8] ;  /* 0x0000080034937984 */ /* 0x000f680000000800 */
[----:B------:R-:W5:Y:S04]  /*4c80*/  LDS R140, [R52+0xc] ;  /* 0x00000c00348c7984 */ /* 0x000f680000000800 */
[----:B------:R-:W5:Y:S04]  /*4c90*/  LDS R142, [R52+0x14] ;  /* 0x00001400348e7984 */ /* 0x000f680000000800 */
[----:B------:R-:W5:Y:S04]  /*4ca0*/  LDS R146, [R52+0x1c] ;  /* 0x00001c0034927984 */ /* 0x000f680000000800 */
[----:B------:R-:W5:Y:S01]  /*4cb0*/  LDS R149, [R52+0x18] ;  /* 0x0000180034957984 */ /* 0x000f620000000800 */
[----:B--2---:R-:W-:Y:S01]  /*4cc0*/  FFMA.FTZ R14, R135, R2, 1 ;  /* 0x3f800000870e7423 */ /* 0x004fe20000010002 */
[----:B------:R-:W-:Y:S01]  /*4cd0*/  FADD.FTZ R18, R163, 1 ;  /* 0x3f800000a3127421 */ /* 0x000fe20000010000 */
[----:B------:R2:W5:Y:S01]  /*4ce0*/  MUFU.RCP R154, R153 ;  /* 0x00000099009a7308 */ /* 0x0005620000001000 */
[----:B----4-:R-:W-:Y:S01]  /*4cf0*/  FADD.FTZ R16, -R148, 1 ;  /* 0x3f80000094107421 */ /* 0x010fe20000010100 */
[----:B------:R-:W-:Y:S01]  /*4d00*/  LDS R150, [R52+0x24] ;  /* 0x0000240034967984 */ /* 0x000fe20000000800 */
[----:B------:R-:W-:-:S03]  /*4d10*/  FMUL.FTZ R161, R126, -1.4426950216293334961 ;  /* 0xbfb8aa3b7ea17820 */ /* 0x000fc60000410000 */
[----:B------:R-:W-:Y:S02]  /*4d20*/  LDS R152, [R52+0x2c] ;  /* 0x00002c0034987984 */ /* 0x000fe40000000800 */
[----:B------:R4:W-:Y:S01]  /*4d30*/  MUFU.RCP R159, R155 ;  /* 0x0000009b009f7308 */ /* 0x0009e20000001000 */
[----:B-1----:R-:W-:Y:S01]  /*4d40*/  FMUL.FTZ R2, R0, R139 ;  /* 0x0000008b00027220 */ /* 0x002fe20000410000 */
[----:B--2---:R-:W1:Y:S01]  /*4d50*/  LDS R153, [R52+0x20] ;  /* 0x0000200034997984 */ /* 0x004e620000000800 */
[----:B---3--:R-:W-:Y:S02]  /*4d60*/  FMUL.FTZ R163, R96, R145 ;  /* 0x0000009160a37220 */ /* 0x008fe40000410000 */
[----:B------:R-:W-:-:S03]  /*4d70*/  FMUL.FTZ R2, R141, R2 ;  /* 0x000000028d027220 */ /* 0x000fc60000410000 */
[----:B------:R2:W-:Y:S01]  /*4d80*/  MUFU.EX2 R166, R165 ;  /* 0x000000a500a67308 */ /* 0x0005e20000000800 */
[----:B----4-:R-:W3:Y:S01]  /*4d90*/  LDS R155, [R52+0x28] ;  /* 0x00002800349b7984 */ /* 0x010ee20000000800 */
[----:B0-----:R-:W-:Y:S01]  /*4da0*/  FMUL.FTZ R15, R92, R137 ;  /* 0x000000895c0f7220 */ /* 0x001fe20000410000 */
[----:B------:R-:W-:Y:S01]  /*4db0*/  FFMA.FTZ R16, R131, R16, 1 ;  /* 0x3f80000083107423 */ /* 0x000fe20000010010 */
[----:B------:R-:W-:Y:S01]  /*4dc0*/  FMUL.FTZ R163, R148, R163 ;  /* 0x000000a394a37220 */ /* 0x000fe20000410000 */
[----:B------:R-:W-:Y:S01]  /*4dd0*/  FMUL.FTZ R3, R2, R3 ;  /* 0x0000000302037220 */ /* 0x000fe20000410000 */
[----:B------:R-:W-:Y:S01]  /*4de0*/  FMUL.FTZ R15, R138, R15 ;  /* 0x0000000f8a0f7220 */ /* 0x000fe20000410000 */
[----:B------:R-:W-:Y:S01]  /*4df0*/  FADD.FTZ R2, -R144, 1 ;  /* 0x3f80000090027421 */ /* 0x000fe20000010100 */
[----:B------:R-:W-:Y:S01]  /*4e00*/  FMUL.FTZ R173, R163, R16 ;  /* 0x00000010a3ad7220 */ /* 0x000fe20000410000 */
[----:B-----5:R-:W-:Y:S01]  /*4e10*/  FADD.FTZ R163, -R151, 1 ;  /* 0x3f80000097a37421 */ /* 0x020fe20000010100 */
[----:B--2---:R-:W-:Y:S01]  /*4e20*/  FADD.FTZ R165, -R157, 1 ;  /* 0x3f8000009da57421 */ /* 0x004fe20000010100 */
[----:B------:R0:W2:Y:S01]  /*4e30*/  MUFU.EX2 R162, R161 ;  /* 0x000000a100a27308 */ /* 0x0000a20000000800 */
[----:B------:R-:W-:Y:S01]  /*4e40*/  FMUL.FTZ R15, R15, R14 ;  /* 0x0000000e0f0f7220 */ /* 0x000fe20000410000 */
[----:B------:R-:W-:Y:S01]  /*4e50*/  FFMA.FTZ R14, R133, R2, 1 ;  /* 0x3f800000850e7423 */ /* 0x000fe20000010002 */
[----:B------:R-:W-:Y:S01]  /*4e60*/  FADD.FTZ R156, R156, 1 ;  /* 0x3f8000009c9c7421 */ /* 0x000fe20000010000 */
[----:B------:R-:W-:Y:S01]  /*4e70*/  FADD.FTZ R17, -R143, 1 ;  /* 0x3f8000008f117421 */ /* 0x000fe20000010100 */
[----:B------:R-:W-:Y:S01]  /*4e80*/  FMUL.FTZ R2, R94, R147 ;  /* 0x000000935e027220 */ /* 0x000fe20000410000 */
[----:B------:R-:W-:Y:S01]  /*4e90*/  FFMA.FTZ R175, R130, R163, 1 ;  /* 0x3f80000082af7423 */ /* 0x000fe200000100a3 */
[----:B------:R-:W-:Y:S01]  /*4ea0*/  FFMA.FTZ R177, R120, R165, 1 ;  /* 0x3f80000078b17423 */ /* 0x000fe200000100a5 */
[----:B------:R-:W4:Y:S01]  /*4eb0*/  LDS R163, [R52+0x30] ;  /* 0x0000300034a37984 */ /* 0x000f220000000800 */
[----:B0-----:R-:W-:Y:S01]  /*4ec0*/  FADD.FTZ R161, R158, 1 ;  /* 0x3f8000009ea17421 */ /* 0x001fe20000010000 */
[----:B------:R-:W-:-:S02]  /*4ed0*/  FADD.FTZ R158, R160, 1 ;  /* 0x3f800000a09e7421 */ /* 0x000fc40000010000 */
[----:B------:R-:W0:Y:S01]  /*4ee0*/  LDS R165, [R52+0x34] ;  /* 0x0000340034a57984 */ /* 0x000e220000000800 */
[----:B------:R-:W-:Y:S01]  /*4ef0*/  FFMA.FTZ R17, R134, R17, 1 ;  /* 0x3f80000086117423 */ /* 0x000fe20000010011 */
[----:B------:R-:W-:Y:S02]  /*4f00*/  FMUL.FTZ R2, R143, R2 ;  /* 0x000000028f027220 */ /* 0x000fe40000410000 */
[----:B------:R-:W5:Y:S04]  /*4f10*/  LDS R160, [R52+0x38] ;  /* 0x0000380034a07984 */ /* 0x000f680000000800 */
[----:B------:R-:W5:Y:S01]  /*4f20*/  LDS R167, [R52+0x3c] ;  /* 0x00003c0034a77984 */ /* 0x000f620000000800 */
[----:B------:R-:W1:Y:S01]  /*4f30*/  MUFU.RCP R156, R156 ;  /* 0x0000009c009c7308 */ /* 0x000e620000001000 */
[----:B------:R-:W-:Y:S01]  /*4f40*/  FMUL.FTZ R17, R2, R17 ;  /* 0x0000001102117220 */ /* 0x000fe20000410000 */
[----:B------:R-:W-:Y:S01]  /*4f50*/  FMUL.FTZ R19, R95, R140 ;  /* 0x0000008c5f137220 */ /* 0x000fe20000410000 */
[----:B------:R-:W-:Y:S01]  /*4f60*/  FADD.FTZ R164, R164, 1 ;  /* 0x3f800000a4a47421 */ /* 0x000fe20000010000 */
[----:B------:R-:W-:Y:S01]  /*4f70*/  FADD.FTZ R2, -R154, 1 ;  /* 0x3f8000009a027421 */ /* 0x000fe20000010100 */
[----:B--2---:R-:W-:-:S03]  /*4f80*/  FADD.FTZ R162, R162, 1 ;  /* 0x3f800000a2a27421 */ /* 0x004fc60000010000 */
[----:B------:R-:W2:Y:S01]  /*4f90*/  MUFU.RCP R158, R158 ;  /* 0x0000009e009e7308 */ /* 0x000ea20000001000 */
[----:B------:R-:W-:Y:S01]  /*4fa0*/  FMUL.FTZ R19, R144, R19 ;  /* 0x0000001390137220 */ /* 0x000fe20000410000 */
[----:B------:R-:W-:Y:S01]  /*4fb0*/  FFMA.FTZ R16, R121, R2, 1 ;  /* 0x3f80000079107423 */ /* 0x000fe20000010002 */
[----:B------:R-:W-:Y:S01]  /*4fc0*/  FMUL.FTZ R2, R97, R142 ;  /* 0x0000008e61027220 */ /* 0x000fe20000410000 */
[----:B------:R-:W-:Y:S01]  /*4fd0*/  FMUL.FTZ R179, R99, R146 ;  /* 0x0000009263b37220 */ /* 0x000fe20000410000 */
[----:B------:R-:W-:Y:S01]  /*4fe0*/  FADD.FTZ R181, -R159, 1 ;  /* 0x3f8000009fb57421 */ /* 0x000fe20000010100 */
[----:B------:R-:W-:Y:S06]  /*4ff0*/  BAR.SYNC.DEFER_BLOCKING 0x0 ;  /* 0x0000000000007b1d */ /* 0x000fec0000010000 */
[----:B------:R-:W3:Y:S01]  /*5000*/  MUFU.RCP R161, R161 ;  /* 0x000000a100a17308 */ /* 0x000ee20000001000 */
[----:B------:R-:W-:Y:S01]  /*5010*/  FMUL.FTZ R19, R19, R14 ;  /* 0x0000000e13137220 */ /* 0x000fe20000410000 */
[----:B------:R-:W-:Y:S01]  /*5020*/  FMUL.FTZ R14, R98, R149 ;  /* 0x00000095620e7220 */ /* 0x000fe20000410000 */
[----:B------:R-:W-:-:S05]  /*5030*/  FMUL.FTZ R2, R151, R2 ;  /* 0x0000000297027220 */ /* 0x000fca0000410000 */
[----:B------:R1:W-:Y:S01]  /*5040*/  MUFU.RCP R171, R164 ;  /* 0x000000a400ab7308 */ /* 0x0003e20000001000 */
[----:B------:R-:W-:Y:S01]  /*5050*/  FMUL.FTZ R179, R154, R179 ;  /* 0x000000b39ab37220 */ /* 0x000fe20000410000 */
[----:B-1----:R-:W-:-:S06]  /*5060*/  FADD.FTZ R164, R166, 1 ;  /* 0x3f800000a6a47421 */ /* 0x002fcc0000010000 */
[----:B------:R-:W-:Y:S01]  /*5070*/  MUFU.RCP R169, R162 ;  /* 0x000000a200a97308 */ /* 0x000fe20000001000 */
[----:B------:R-:W-:Y:S01]  /*5080*/  FMUL.FTZ R14, R157, R14 ;  /* 0x0000000e9d0e7220 */ /* 0x000fe20000410000 */
[----:B------:R-:W-:Y:S01]  /*5090*/  FMUL.FTZ R175, R2, R175 ;  /* 0x000000af02af7220 */ /* 0x000fe20000410000 */
[----:B------:R-:W-:Y:S01]  /*50a0*/  FMUL.FTZ R179, R179, R16 ;  /* 0x00000010b3b37220 */ /* 0x000fe20000410000 */
[----:B------:R-:W-:Y:S01]  /*50b0*/  FADD.FTZ R2, -R156, 1 ;  /* 0x3f8000009c027421 */ /* 0x000fe20000010100 */
[----:B--2---:R-:W-:-:S03]  /*50c0*/  FADD.FTZ R16, -R158, 1 ;  /* 0x3f8000009e107421 */ /* 0x004fc60000010100 */
[----:B------:R1:W2:Y:S01]  /*50d0*/  MUFU.RCP R162, R18 ;  /* 0x0000001200a27308 */ /* 0x0002a20000001000 */
[----:B------:R-:W-:-:S07]  /*50e0*/  FMUL.FTZ R177, R14, R177 ;  /* 0x000000b10eb17220 */ /* 0x000fce0000410000 */
[----:B------:R-:W4:Y:S01]  /*50f0*/  MUFU.RCP R164, R164 ;  /* 0x000000a400a47308 */ /* 0x000f220000001000 */
[----:B---3--:R-:W-:Y:S01]  /*5100*/  FADD.FTZ R183, -R161, 1 ;  /* 0x3f800000a1b77421 */ /* 0x008fe20000010100 */
[----:B------:R-:W-:Y:S01]  /*5110*/  FFMA.FTZ R14, R123, R2, 1 ;  /* 0x3f8000007b0e7423 */ /* 0x000fe20000010002 */
[----:B-1----:R-:W-:Y:S01]  /*5120*/  FFMA.FTZ R18, R125, R16, 1 ;  /* 0x3f8000007d127423 */ /* 0x002fe20000010010 */
[----:B------:R-:W-:Y:S01]  /*5130*/  FMUL.FTZ R2, R100, R153 ;  /* 0x0000009964027220 */ /* 0x000fe20000410000 */
        /* <DEDUP_REMOVED lines=11> */
[----:B--2---:R-:W-:Y:S01]  /*51f0*/  FADD.FTZ R2, -R162, 1 ;  /* 0x3f800000a2027421 */ /* 0x004fe20000010100 */
[----:B------:R-:W-:Y:S01]  /*5200*/  FADD.FTZ R191, -R171, 1 ;  /* 0x3f800000abbf7421 */ /* 0x000fe20000010100 */
[----:B----4-:R-:W-:Y:S01]  /*5210*/  FADD.FTZ R16, -R164, 1 ;  /* 0x3f800000a4107421 */ /* 0x010fe20000010100 */
[----:B------:R-:W-:Y:S01]  /*5220*/  FMUL.FTZ R183, R183, R14 ;  /* 0x0000000eb7b77220 */ /* 0x000fe20000410000 */
[----:B------:R-:W-:Y:S01]  /*5230*/  FMUL.FTZ R187, R187, R18 ;  /* 0x00000012bbbb7220 */ /* 0x000fe20000410000 */
[----:B------:R-:W-:Y:S01]  /*5240*/  FFMA.FTZ R14, R127, R2, 1 ;  /* 0x3f8000007f0e7423 */ /* 0x000fe20000010002 */
[----:B------:R-:W-:Y:S01]  /*5250*/  FFMA.FTZ R193, R128, R191, 1 ;  /* 0x3f80000080c17423 */ /* 0x000fe200000100bf */
[----:B------:R-:W-:Y:S01]  /*5260*/  FFMA.FTZ R18, R129, R16, 1 ;  /* 0x3f80000081127423 */ /* 0x000fe20000010010 */
[----:B------:R-:W-:Y:S01]  /*5270*/  FADD.FTZ R189, -R169, 1 ;  /* 0x3f800000a9bd7421 */ /* 0x000fe20000010100 */
[----:B------:R-:W-:Y:S01]  /*5280*/  FMUL.FTZ R2, R104, R163 ;  /* 0x000000a368027220 */ /* 0x000fe20000410000 */
[----:B0-----:R-:W-:Y:S01]  /*5290*/  FMUL.FTZ R191, R106, R165 ;  /* 0x000000a56abf7220 */ /* 0x001fe20000410000 */
[----:B-----5:R-:W-:Y:S01]  /*52a0*/  FMUL.FTZ R16, R105, R160 ;  /* 0x000000a069107220 */ /* 0x020fe20000410000 */
        /* <DEDUP_REMOVED lines=68> */
.L_x_6943:
[----:B------:R-:W-:Y:S05]  /*56f0*/  BSYNC B0 ;  /* 0x0000000000007941 */ /* 0x000fea0003800000 */
.L_x_6942:
        /* <DEDUP_REMOVED lines=113> */
[----:B------:R-:W-:Y:S01]  /*5e10*/  LDS R131, [R69] ;  /* 0x0000000045837984 */ /* 0x000fe20000000800 */
[----:B0-----:R-:W0:Y:S03]  /*5e20*/  LDC.64 R16, c[0x0][0x2c0] ;  /* 0x0000b000ff107b82 */ /* 0x001e260000000a00 */
[----:B------:R-:W-:Y:S04]  /*5e30*/  LDS R121, [R68+0x80] ;  /* 0x0000800044797984 */ /* 0x000fe80000000800 */
[----:B------:R-:W-:Y:S04]  /*5e40*/  LDS R133, [R67+0x100] ;  /* 0x0001000043857984 */ /* 0x000fe80000000800 */
[----:B------:R-:W-:Y:S04]  /*5e50*/  LDS R123, [R66+0x180] ;  /* 0x00018000427b7984 */ /* 0x000fe80000000800 */
[----:B------:R-:W-:Y:S04]  /*5e60*/  LDS R135, [R65+0x200] ;  /* 0x0002000041877984 */ /* 0x000fe80000000800 */
[----:B------:R-:W-:Y:S04]  /*5e70*/  LDS R125, [R64+0x280] ;  /* 0x00028000407d7984 */ /* 0x000fe80000000800 */
[----:B------:R-:W-:Y:S01]  /*5e80*/  LDS R137, [R63+0x300] ;  /* 0x000300003f897984 */ /* 0x000fe20000000800 */
[----:B0-----:R-:W-:-:S02]  /*5e90*/  IMAD R18, R16, UR17, RZ ;  /* 0x0000001110127c24 */ /* 0x001fc4000f8e02ff */
        /* <DEDUP_REMOVED lines=27> */
.L_x_6946:
[----:B------:R-:W-:Y:S05]  /*6050*/  BSYNC B0 ;  /* 0x0000000000007941 */ /* 0x000fea0003800000 */
.L_x_6945:
[----:B------:R-:W-:Y:S01]  /*6060*/  MOV R3, R153 ;  /* 0x0000009900037202 */ /* 0x000fe20000000f00 */
[----:B------:R-:W-:Y:S01]  /*6070*/  ULDC.64 UR8, c[0x0][0x2c8] ;  /* 0x0000b20000087ab9 */ /* 0x000fe20000000a00 */
[----:B------:R-:W-:Y:S01]  /*6080*/  LEA R17, P0, R74, UR6, 0x2 ;  /* 0x000000064a117c11 */ /* 0x000fe2000f8010ff */
[----:B------:R-:W-:Y:S01]  /*6090*/  IMAD R16, R86, UR8, RZ ;  /* 0x0000000856107c24 */ /* 0x000fe2000f8e02ff */
[-C--:B------:R-:W-:Y:S01]  /*60a0*/  ISETP.GE.AND P4, PT, R20, R120.reuse, PT ;  /* 0x000000781400720c */ /* 0x080fe20003f86270 */
[----:B------:R-:W-:Y:S01]  /*60b0*/  IMAD.WIDE.U32 R2, R87, UR8, R2 ;  /* 0x0000000857027c25 */ /* 0x000fe2000f8e0002 */
[-C--:B------:R-:W-:Y:S02]  /*60c0*/  ISETP.GE.AND P3, PT, R21, R120.reuse, PT ;  /* 0x000000781500720c */ /* 0x080fe40003f66270 */
[----:B------:R-:W-:Y:S01]  /*60d0*/  ISETP.GE.AND P6, PT, R107, R120, PT ;  /* 0x000000786b00720c */ /* 0x000fe20003fc6270 */
[----:B0-----:R-:W-:Y:S01]  /*60e0*/  IMAD R18, R87, UR9, R16 ;  /* 0x0000000957127c24 */ /* 0x001fe2000f8e0210 */
[----:B------:R-:W-:-:S02]  /*60f0*/  IADD3 R16, P2, R91, R2, RZ ;  /* 0x000000025b107210 */ /* 0x000fc40007f5e0ff */
[----:B------:R-:W-:Y:S02]  /*6100*/  ISETP.GE.AND P5, PT, R109, R120, PT ;  /* 0x000000786d00720c */ /* 0x000fe40003fa6270 */
        /* <DEDUP_REMOVED lines=30> */
.L_x_6944:
[----:B01----:R-:W-:Y:S01]  /*62f0*/  FFMA.FTZ R3, R53, R0, R84 ;  /* 0x0000000035037223 */ /* 0x003fe20000010054 */
[----:B------:R-:W0:Y:S01]  /*6300*/  LDC R173, c[0x0][0x21c] ;  /* 0x00008700ffad7b82 */ /* 0x000e220000000800 */
[----:B------:R-:W-:Y:S01]  /*6310*/  HFMA2.MMA R110, -RZ, RZ, 0, 0 ;  /* 0x00000000ff6e7435 */ /* 0x000fe200000001ff */
[-C--:B------:R-:W-:Y:S01]  /*6320*/  FMUL.FTZ R131, R0, R85.reuse ;  /* 0x0000005500837220 */ /* 0x080fe20000410000 */
[----:B------:R-:W-:Y:S01]  /*6330*/  FFMA.FTZ R2, R50, R92, R3 ;  /* 0x0000005c32027223 */ /* 0x000fe20000010003 */
[----:B------:R-:W-:Y:S01]  /*6340*/  HFMA2.MMA R169, -RZ, RZ, 0, 0 ;  /* 0x00000000ffa97435 */ /* 0x000fe200000001ff */
[-C--:B------:R-:W-:Y:S01]  /*6350*/  FMUL.FTZ R127, R92, R85.reuse ;  /* 0x000000555c7f7220 */ /* 0x080fe20000410000 */
[----:B------:R-:W-:Y:S01]  /*6360*/  HFMA2.MMA R165, -RZ, RZ, 0, 0 ;  /* 0x00000000ffa57435 */ /* 0x000fe200000001ff */
[----:B------:R-:W-:Y:S01]  /*6370*/  FFMA.FTZ R3, R51, R94, R2 ;  /* 0x0000005e33037223 */ /* 0x000fe20000010002 */
[----:B------:R-:W-:Y:S01]  /*6380*/  HFMA2.MMA R161, -RZ, RZ, 0, 0 ;  /* 0x00000000ffa17435 */ /* 0x000fe200000001ff */
[----:B------:R-:W-:Y:S01]  /*6390*/  FMUL.FTZ R133, R94, R85 ;  /* 0x000000555e857220 */ /* 0x000fe20000410000 */
[----:B------:R-:W-:Y:S01]  /*63a0*/  HFMA2.MMA R157, -RZ, RZ, 0, 0 ;  /* 0x00000000ff9d7435 */ /* 0x000fe200000001ff */
        /* <DEDUP_REMOVED lines=9> */
[-C--:B------:R-:W-:Y:S01]  /*6440*/  FMUL.FTZ R137, R97, R85.reuse ;  /* 0x0000005561897220 */ /* 0x080fe20000410000 */
[-C--:B------:R-:W-:Y:S01]  /*6450*/  FMUL.FTZ R107, R98, R85.reuse ;  /* 0x00000055626b7220 */ /* 0x080fe20000410000 */
[-C--:B------:R-:W-:Y:S01]  /*6460*/  FMUL.FTZ R109, R99, R85.reuse ;  /* 0x00000055636d7220 */ /* 0x080fe20000410000 */
[----:B------:R-:W-:Y:S01]  /*6470*/  FFMA.FTZ R3, R47, R98, R2 ;  /* 0x000000622f037223 */ /* 0x000fe20000010002 */
[----:B0-----:R-:W-:Y:S01]  /*6480*/  ISETP.GE.AND P0, PT, R173, 0x1, PT ;  /* 0x00000001ad00780c */ /* 0x001fe20003f06270 */
        /* <DEDUP_REMOVED lines=20> */
[----:B------:R-:W-:-:S02]  /*65d0*/  MOV R147, RZ ;  /* 0x000000ff00937202 */ /* 0x000fc40000000f00 */
[----:B------:R-:W-:Y:S01]  /*65e0*/  MOV R143, RZ ;  /* 0x000000ff008f7202 */ /* 0x000fe20000000f00 */
[----:B------:R-:W-:-:S04]  /*65f0*/  FFMA.FTZ R3, R39, R106, R2 ;  /* 0x0000006a27037223 */ /* 0x000fc80000010002 */
[----:B------:R-:W-:-:S04]  /*6600*/  FFMA.FTZ R84, R38, R105, R3 ;  /* 0x0000006926547223 */ /* 0x000fc80000010003 */
        /* <DEDUP_REMOVED lines=13> */
[----:B------:R-:W-:Y:S01]  /*66e0*/  IMAD R114, R86, UR10, RZ ;  /* 0x0000000a56727c24 */ /* 0x000fe2000f8e02ff */
[----:B------:R-:W-:Y:S01]  /*66f0*/  MOV R171, RZ ;  /* 0x000000ff00ab7202 */ /* 0x000fe20000000f00 */
[----:B------:R-:W-:Y:S01]  /*6700*/  IMAD R173, R22, R173, RZ ;  /* 0x000000ad16ad7224 */ /* 0x000fe200078e02ff */
[----:B------:R-:W-:Y:S01]  /*6710*/  IADD3 R120, R20, -R21, RZ ;  /* 0x8000001514787210 */ /* 0x000fe20007ffe0ff */
[----:B------:R-:W-:Y:S01]  /*6720*/  IMAD R20, R86, UR6, RZ ;  /* 0x0000000656147c24 */ /* 0x000fe2000f8e02ff */
[----:B------:R-:W-:Y:S01]  /*6730*/  MOV R118, UR5 ;  /* 0x0000000500767c02 */ /* 0x000fe20008000f00 */
[----:B------:R-:W2:Y:S01]  /*6740*/  LDC.64 R2, c[0x0][0x2e0] ;  /* 0x0000b800ff027b82 */ /* 0x000ea20000000a00 */
[C---:B------:R-:W-:Y:S01]  /*6750*/  IMAD.WIDE.U32 R140, R87.reuse, UR6, RZ ;  /* 0x00000006578c7c25 */ /* 0x040fe2000f8e00ff */
[----:B------:R-:W-:Y:S01]  /*6760*/  MOV R169, RZ ;  /* 0x000000ff00a97202 */ /* 0x000fe20000000f00 */
[----:B------:R-:W-:Y:S01]  /*6770*/  UMOV UR6, UR5 ;  /* 0x0000000500067c82 */ /* 0x000fe20008000000 */
[----:B------:R-:W-:Y:S01]  /*6780*/  MOV R167, RZ ;  /* 0x000000ff00a77202 */ /* 0x000fe20000000f00 */
[C---:B------:R-:W-:Y:S01]  /*6790*/  IMAD R143, R87.reuse, UR7, R20 ;  /* 0x00000007578f7c24 */ /* 0x040fe2000f8e0214 */
[----:B------:R-:W-:Y:S01]  /*67a0*/  MOV R165, RZ ;  /* 0x000000ff00a57202 */ /* 0x000fe20000000f00 */
[C---:B------:R-:W-:Y:S01]  /*67b0*/  IMAD.WIDE.U32 R22, R87.reuse, UR8, RZ ;  /* 0x0000000857167c25 */ /* 0x040fe2000f8e00ff */
[----:B0-----:R-:W-:Y:S01]  /*67c0*/  LEA R139, P0, R140, R18, 0x2 ;  /* 0x000000128c8b7211 */ /* 0x001fe200078010ff */
[----:B------:R-:W0:Y:S01]  /*67d0*/  LDC R176, c[0x0][0x21c] ;  /* 0x00008700ffb07b82 */ /* 0x000e220000000800 */
[----:B------:R-:W-:Y:S01]  /*67e0*/  MOV R163, RZ ;  /* 0x000000ff00a37202 */ /* 0x000fe20000000f00 */
[----:B------:R-:W-:Y:S01]  /*67f0*/  IMAD R145, R87, UR9, R112 ;  /* 0x0000000957917c24 */ /* 0x000fe2000f8e0270 */
[----:B------:R-:W-:Y:S01]  /*6800*/  IADD3 R112, R141, R143, RZ ;  /* 0x0000008f8d707210 */ /* 0x000fe20007ffe0ff */
[C---:B------:R-:W-:Y:S01]  /*6810*/  IMAD.WIDE.U32 R20, R87.reuse, UR10, RZ ;  /* 0x0000000a57147c25 */ /* 0x040fe2000f8e00ff */
[----:B------:R-:W-:Y:S01]  /*6820*/  MOV R161, RZ ;  /* 0x000000ff00a17202 */ /* 0x000fe20000000f00 */
[----:B------:R-:W-:Y:S01]  /*6830*/  UMOV UR4, URZ ;  /* 0x0000003f00047c82 */ /* 0x000fe20008000000 */
[----:B-1----:R-:W-:Y:S01]  /*6840*/  LEA R177, P2, R22, R16, 0x2 ;  /* 0x0000001016b17211 */ /* 0x002fe200078410ff */
[----:B------:R-:W-:Y:S01]  /*6850*/  IMAD R147, R87, UR11, R114 ;  /* 0x0000000b57937c24 */ /* 0x000fe2000f8e0272 */
[----:B------:R-:W-:Y:S01]  /*6860*/  IADD3 R114, R23, R145, RZ ;  /* 0x0000009117727210 */ /* 0x000fe20007ffe0ff */
[----:B------:R-:W-:Y:S01]  /*6870*/  IMAD.WIDE R172, R173, 0x8, R12 ;  /* 0x00000008adac7825 */ /* 0x000fe200078e020c */
[----:B------:R-:W-:Y:S01]  /*6880*/  LEA.HI.X R112, R140, R19, R112, 0x2, P0 ;  /* 0x000000138c707211 */ /* 0x000fe200000f1470 */
[----:B------:R-:W-:Y:S01]  /*6890*/  ULDC UR8, c[0x0][0x224] ;  /* 0x0000890000087ab9 */ /* 0x000fe20000000800 */
[----:B------:R-:W-:Y:S01]  /*68a0*/  IADD3 R116, R21, R147, RZ ;  /* 0x0000009315747210 */ /* 0x000fe20007ffe0ff */
[----:B------:R-:W1:Y:S01]  /*68b0*/  LDC.64 R18, c[0x0][0x250] ;  /* 0x00009400ff127b82 */ /* 0x000e620000000a00 */
[----:B--2---:R-:W-:-:S02]  /*68c0*/  LEA R175, P3, R20, R2, 0x2 ;  /* 0x0000000214af7211 */ /* 0x004fc400078610ff */
[----:B------:R-:W-:Y:S02]  /*68d0*/  LEA.HI.X R114, R22, R17, R114, 0x2, P2 ;  /* 0x0000001116727211 */ /* 0x000fe400010f1472 */
[----:B------:R-:W-:Y:S02]  /*68e0*/  LEA.HI.X R116, R20, R3, R116, 0x2, P3 ;  /* 0x0000000314747211 */ /* 0x000fe400018f1474 */
[----:B------:R-:W-:Y:S01]  /*68f0*/  LEA.HI R2, R70, R70, RZ, 0x1 ;  /* 0x0000004646027211 */ /* 0x000fe200078f08ff */
[----:B------:R-:W2:Y:S01]  /*6900*/  LDC.64 R16, c[0x0][0x270] ;  /* 0x00009c00ff107b82 */ /* 0x000ea20000000a00 */
[----:B------:R-:W-:Y:S02]  /*6910*/  MOV R159, RZ ;  /* 0x000000ff009f7202 */ /* 0x000fe40000000f00 */
[----:B------:R-:W-:Y:S02]  /*6920*/  LOP3.LUT R3, R2, 0x3ffffe, RZ, 0xc0, !PT ;  /* 0x003ffffe02037812 */ /* 0x000fe400078ec0ff */
[----:B------:R-:W-:-:S02]  /*6930*/  MOV R157, RZ ;  /* 0x000000ff009d7202 */ /* 0x000fc40000000f00 */
[----:B------:R-:W-:Y:S01]  /*6940*/  IADD3 R3, R70, -R3, RZ ;  /* 0x8000000346037210 */ /* 0x000fe20007ffe0ff */
[----:B------:R-:W3:Y:S01]  /*6950*/  LDC.64 R20, c[0x0][0x238] ;  /* 0x00008e00ff147b82 */ /* 0x000ee20000000a00 */
[----:B------:R-:W-:Y:S02]  /*6960*/  MOV R155, RZ ;  /* 0x000000ff009b7202 */ /* 0x000fe40000000f00 */
[----:B------:R-:W-:Y:S02]  /*6970*/  MOV R153, RZ ;  /* 0x000000ff00997202 */ /* 0x000fe40000000f00 */
[----:B------:R-:W-:Y:S02]  /*6980*/  MOV R151, RZ ;  /* 0x000000ff00977202 */ /* 0x000fe40000000f00 */
[----:B------:R-:W-:Y:S02]  /*6990*/  MOV R149, RZ ;  /* 0x000000ff00957202 */ /* 0x000fe40000000f00 */
[----:B------:R-:W-:-:S02]  /*69a0*/  MOV R147, RZ ;  /* 0x000000ff00937202 */ /* 0x000fc40000000f00 */
[----:B------:R-:W-:Y:S02]  /*69b0*/  MOV R145, RZ ;  /* 0x000000ff00917202 */ /* 0x000fe40000000f00 */
[----:B------:R-:W-:Y:S02]  /*69c0*/  MOV R143, RZ ;  /* 0x000000ff008f7202 */ /* 0x000fe40000000f00 */
[----:B------:R-:W-:Y:S02]  /*69d0*/  MOV R141, RZ ;  /* 0x000000ff008d7202 */ /* 0x000fe40000000f00 */
[----:B--2---:R-:W-:Y:S02]  /*69e0*/  SHF.L.U64.HI R17, R16, 0x2, R17 ;  /* 0x0000000210117819 */ /* 0x004fe40000010211 */
[----:B-1----:R-:W-:Y:S02]  /*69f0*/  SHF.L.U64.HI R19, R18, 0x2, R19 ;  /* 0x0000000212137819 */ /* 0x002fe40000010213 */
[----:B------:R-:W-:-:S02]  /*6a00*/  LEA R179, R3, 0xa88, 0xa ;  /* 0x00000a8803b37811 */ /* 0x000fc400078e50ff */
[----:B------:R-:W-:Y:S02]  /*6a10*/  SHF.L.U32 R120, R120, 0x8, RZ ;  /* 0x0000000878787819 */ /* 0x000fe400000006ff */
[----:B0--3--:R-:W-:-:S07]  /*6a20*/  SHF.L.U64.HI R21, R20, 0x2, R21 ;  /* 0x0000000214157819 */ /* 0x009fce0000010215 */
.L_x_6952:
        /* <DEDUP_REMOVED lines=14> */
[----:B------:R-:W-:Y:S01]  /*6b10*/  ISETP.NE.AND P0, PT, R132, RZ, PT ;  /* 0x000000ff8400720c */ /* 0x000fe20003f05270 */
[----:B-1----:R-:W-:-:S06]  /*6b20*/  ULEA UR5, UR7, UR5, 0x18 ;  /* 0x0000000507057291 */ /* 0x002fcc000f8ec03f */
[----:B0-----:R-:W-:Y:S02]  /*6b30*/  LEA R2, R181, UR5, 0x2 ;  /* 0x00000005b5027c11 */ /* 0x001fe4000f8e10ff */
[----:B------:R-:W-:Y:S01]  /*6b40*/  ISETP.LT.OR P3, PT, R70, 0x2, P0 ;  /* 0x000000024600780c */ /* 0x000fe20000761670 */
[----:B------:R-:W-:-:S12]  /*6b50*/  HFMA2.MMA R154, -RZ, RZ, 0, 0 ;  /* 0x00000000ff9a7435 */ /* 0x000fd800000001ff */
        /* <DEDUP_REMOVED lines=29> */
[C---:B------:R-:W-:Y:S01]  /*6d30*/  FMUL.FTZ R197, R207.reuse, R89 ;  /* 0x00000059cfc57220 */ /* 0x040fe20000410000 */
[C---:B------:R-:W-:Y:S02]  /*6d40*/  FMUL.FTZ R134, R207.reuse, R33 ;  /* 0x00000021cf867220 */ /* 0x040fe40000410000 */
[----:B------:R-:W2:Y:S01]  /*6d50*/  MUFU.EX2 R126, R126 ;  /* 0x0000007e007e7308 */ /* 0x000ea20000000800 */
[C---:B------:R-:W-:Y:S01]  /*6d60*/  FMUL.FTZ R136, R207.reuse, R32 ;  /* 0x00000020cf887220 */ /* 0x040fe20000410000 */
[C---:B------:R-:W-:Y:S01]  /*6d70*/  FMUL.FTZ R183, R207.reuse, R31 ;  /* 0x0000001fcfb77220 */ /* 0x040fe20000410000 */
[C---:B0-----:R-:W-:Y:S01]  /*6d80*/  FMUL.FTZ R2, R207.reuse, R30 ;  /* 0x0000001ecf027220 */ /* 0x041fe20000410000 */
[C---:B------:R-:W-:Y:S01]  /*6d90*/  FMUL.FTZ R138, R207.reuse, R29 ;  /* 0x0000001dcf8a7220 */ /* 0x040fe20000410000 */
[C---:B------:R-:W-:Y:S01]  /*6da0*/  FMUL.FTZ R142, R207.reuse, R28 ;  /* 0x0000001ccf8e7220 */ /* 0x040fe20000410000 */
[----:B------:R-:W-:-:S02]  /*6db0*/  FMUL.FTZ R148, R207, R27 ;  /* 0x0000001bcf947220 */ /* 0x000fc40000410000 */
[----:B------:R-:W0:Y:S01]  /*6dc0*/  MUFU.EX2 R189, R189 ;  /* 0x000000bd00bd7308 */ /* 0x000e220000000800 */
[C---:B------:R-:W-:Y:S01]  /*6dd0*/  FMUL.FTZ R156, R207.reuse, R26 ;  /* 0x0000001acf9c7220 */ /* 0x040fe20000410000 */
[C---:B------:R-:W-:Y:S01]  /*6de0*/  FMUL.FTZ R150, R207.reuse, R25 ;  /* 0x00000019cf967220 */ /* 0x040fe20000410000 */
[C---:B------:R-:W-:Y:S01]  /*6df0*/  FMUL.FTZ R199, R207.reuse, R24 ;  /* 0x00000018cfc77220 */ /* 0x040fe20000410000 */
[----:B------:R-:W-:-:S04]  /*6e00*/  FMUL.FTZ R207, R207, R88 ;  /* 0x00000058cfcf7220 */ /* 0x000fc80000410000 */
        /* <DEDUP_REMOVED lines=39> */
[----:B------:R-:W-:Y:S02]  /*7080*/  ISETP.NE.AND P4, PT, R70, UR8, PT ;  /* 0x0000000846007c0c */ /* 0x000fe4000bf85270 */
[----:B------:R-:W-:-:S11]  /*7090*/  MOV R174, 0x3f800000 ;  /* 0x3f80000000ae7802 */ /* 0x000fd60000000f00 */
[----:B------:R-:W-:-:S05]  /*70a0*/  @P4 IADD3 R158, R179, R118, RZ ;  /* 0x00000076b39e4210 */ /* 0x000fca0007ffe0ff */
[----:B------:R0:W1:Y:S02]  /*70b0*/  @P4 LDS R174, [R158] ;  /* 0x000000009eae4984 */ /* 0x0000640000000800 */
.L_x_6949:
[----:B------:R-:W-:Y:S05]  /*70c0*/  BSYNC B0 ;  /* 0x0000000000007941 */ /* 0x000fea0003800000 */
.L_x_6948:
        /* <DEDUP_REMOVED lines=55> */
[----:B------:R-:W-:Y:S01]  /*7440*/  ISETP.NE.AND P5, PT, R132, 0x1f, PT ;  /* 0x0000001f8400780c */ /* 0x000fe20003fa5270 */
[----:B------:R-:W-:Y:S01]  /*7450*/  FMUL.FTZ R158, R126, R235 ;  /* 0x000000eb7e9e7220 */ /* 0x000fe20000410000 */
[----:B------:R-:W-:Y:S01]  /*7460*/  ISETP.GE.OR P0, PT, R70, UR8, P0 ;  /* 0x0000000846007c0c */ /* 0x000fe20008706670 */
[----:B------:R-:W1:Y:S01]  /*7470*/  SHFL.UP PT, R22, R233, 0x1, RZ ;  /* 0x04200000e9167989 */ /* 0x000e6200000e00ff */
[----:B------:R-:W-:Y:S03]  /*7480*/  BSSY B0, `(.L_x_6950) ;  /* 0x0000115000007945 */ /* 0x000fe60003800000 */
        /* <DEDUP_REMOVED lines=28> */
[----:B------:R-:W-:Y:S01]  /*7650*/  MOV R22, 0x3f800000 ;  /* 0x3f80000000167802 */ /* 0x000fe20000000f00 */
[----:B------:R-:W1:Y:S01]  /*7660*/  SHFL.UP PT, R178, R233, 0x8, RZ ;  /* 0x05000000e9b27989 */ /* 0x000e6200000e00ff */
[----:B---3--:R-:W-:Y:S01]  /*7670*/  @!P5 FMUL.FTZ R158, R158, R235 ;  /* 0x000000eb9e9ed220 */ /* 0x008fe20000410000 */
[----:B------:R-:W-:Y:S02]  /*7680*/  ISETP.GE.U32.AND P5, PT, R132, 0x18, PT ;  /* 0x000000188400780c */ /* 0x000fe40003fa6070 */
[----:B------:R-:W2:Y:S04]  /*7690*/  SHFL.DOWN PT, R184, R229, 0x8, 0x1f ;  /* 0x09001f00e5b87f89 */ /* 0x000ea800000e0000 */
        /* <DEDUP_REMOVED lines=12> */
[C---:B0-----:R-:W-:Y:S01]  /*7760*/  @P0 FFMA.FTZ R180, R233.reuse, R182, R180 ;  /* 0x000000b6e9b40223 */ /* 0x041fe200000100b4 */
[----:B-1----:R-:W-:Y:S01]  /*7770*/  @P0 FMUL.FTZ R233, R233, R178 ;  /* 0x000000b2e9e90220 */ /* 0x002fe20000410000 */
[----:B------:R-:W-:Y:S01]  /*7780*/  ISETP.GT.AND P0, PT, R80, 0x1e, PT ;  /* 0x0000001e5000780c */ /* 0x000fe20003f04270 */
[----:B-----5:R-:W-:Y:S01]  /*7790*/  SHFL.IDX PT, R178, R154, RZ, 0x1f ;  /* 0x00001fff9ab27589 */ /* 0x020fe200000e0000 */
[----:B--2---:R-:W-:-:S03]  /*77a0*/  @!P4 FFMA.FTZ R229, R158, R184, R229 ;  /* 0x000000b89ee5c223 */ /* 0x004fc600000100e5 */
[----:B------:R-:W-:Y:S01]  /*77b0*/  SHFL.UP PT, R180, R180, 0x1, RZ ;  /* 0x04200000b4b47989 */ /* 0x000fe200000e00ff */
[----:B---3--:R-:W-:-:S03]  /*77c0*/  @!P4 FMUL.FTZ R158, R158, R235 ;  /* 0x000000eb9e9ec220 */ /* 0x008fc60000410000 */
[----:B------:R-:W0:Y:S04]  /*77d0*/  SHFL.UP PT, R233, R233, 0x1, RZ ;  /* 0x04200000e9e97989 */ /* 0x000e2800000e00ff */
[----:B------:R-:W-:Y:S04]  /*77e0*/  SHFL.IDX PT, R235, R23, RZ, 0x1f ;  /* 0x00001fff17eb7589 */ /* 0x000fe800000e0000 */
[----:B------:R-:W-:Y:S04]  /*77f0*/  SHFL.DOWN PT, R237, R229, 0x1, 0x1f ;  /* 0x08201f00e5ed7f89 */ /* 0x000fe800000e0000 */
[----:B------:R-:W1:Y:S04]  /*7800*/  SHFL.DOWN PT, R184, R158, 0x1, 0x1f ;  /* 0x08201f009eb87f89 */ /* 0x000e6800000e0000 */
[----:B------:R-:W-:Y:S04]  /*7810*/  SHFL.IDX PT, R229, R229, RZ, 0x1f ;  /* 0x00001fffe5e57589 */ /* 0x000fe800000e0000 */
[----:B------:R-:W2:Y:S01]  /*7820*/  SHFL.IDX PT, R158, R158, RZ, 0x1f ;  /* 0x00001fff9e9e7589 */ /* 0x000ea200000e0000 */
[----:B0-----:R-:W-:Y:S01]  /*7830*/  @P2 FFMA.FTZ R178, R233, R178, R180 ;  /* 0x000000b2e9b22223 */ /* 0x001fe200000100b4 */
[----:B------:R-:W-:-:S03]  /*7840*/  ISETP.GT.AND P2, PT, R80, 0x1d, PT ;  /* 0x0000001d5000780c */ /* 0x000fc60003f44270 */
[----:B------:R-:W-:-:S04]  /*7850*/  FFMA.FTZ R182, R193, R178, R162 ;  /* 0x000000b2c1b67223 */ /* 0x000fc800000100a2 */
[-C--:B------:R-:W-:Y:S01]  /*7860*/  FFMA.FTZ R178, R126, R182.reuse, R181 ;  /* 0x000000b67eb27223 */ /* 0x080fe200000100b5 */
[----:B-1----:R-:W-:Y:S01]  /*7870*/  @P3 FFMA.FTZ R235, R184, R235, R237 ;  /* 0x000000ebb8eb3223 */ /* 0x002fe200000100ed */
[----:B------:R-:W-:Y:S02]  /*7880*/  FFMA.FTZ R237, R0, R182, RZ ;  /* 0x000000b600ed7223 */ /* 0x000fe400000100ff */
[----:B------:R-:W-:Y:S01]  /*7890*/  FADD.FTZ R181, -R181, R178 ;  /* 0x000000b2b5b57221 */ /* 0x000fe20000010100 */
[----:B------:R-:W-:Y:S01]  /*78a0*/  ISETP.GT.AND P3, PT, R80, 0x1b, PT ;  /* 0x0000001b5000780c */ /* 0x000fe20003f64270 */
[----:B------:R-:W-:Y:S01]  /*78b0*/  FFMA.FTZ R193, R235, R174, R170 ;  /* 0x000000aeebc17223 */ /* 0x000fe200000100aa */
[-C--:B------:R-:W-:Y:S01]  /*78c0*/  FFMA.FTZ R170, R130, R178.reuse, R231 ;  /* 0x000000b282aa7223 */ /* 0x080fe200000100e7 */
[----:B------:R-:W-:Y:S02]  /*78d0*/  FFMA.FTZ R237, R92, R178, R237 ;  /* 0x000000b25ced7223 */ /* 0x000fe400000100ed */
[----:B------:R-:W-:Y:S01]  /*78e0*/  FFMA.FTZ R231, R189, R193, R168 ;  /* 0x000000c1bde77223 */ /* 0x000fe200000100a8 */
[-C--:B------:R-:W-:Y:S01]  /*78f0*/  FFMA.FTZ R235, R134, R170.reuse, R227 ;  /* 0x000000aa86eb7223 */ /* 0x080fe200000100e3 */
[----:B------:R-:W-:Y:S01]  /*7900*/  FFMA.FTZ R154, R94, R170, R237 ;  /* 0x000000aa5e9a7223 */ /* 0x000fe200000100ed */
[----:B--2---:R-:W-:Y:S01]  /*7910*/  FFMA.FTZ R23, R158, R23, R229 ;  /* 0x000000179e177223 */ /* 0x004fe200000100e5 */
[----:B------:R-:W-:Y:S01]  /*7920*/  FFMA.FTZ R227, R197, R231, R166 ;  /* 0x000000e7c5e37223 */ /* 0x000fe200000100a6 */
[-C--:B------:R-:W-:Y:S01]  /*7930*/  FFMA.FTZ R166, R136, R235.reuse, R223 ;  /* 0x000000eb88a67223 */ /* 0x080fe200000100df */
[----:B------:R-:W-:Y:S01]  /*7940*/  FFMA.FTZ R233, R95, R235, R154 ;  /* 0x000000eb5fe97223 */ /* 0x000fe2000001009a */
[----:B------:R-:W-:Y:S01]  /*7950*/  FMUL.FTZ R22, R158, R22 ;  /* 0x000000169e167220 */ /* 0x000fe20000410000 */
[----:B------:R-:W-:Y:S01]  /*7960*/  FFMA.FTZ R223, R207, R227, R164 ;  /* 0x000000e3cfdf7223 */ /* 0x000fe200000100a4 */
[-C--:B------:R-:W-:Y:S01]  /*7970*/  FFMA.FTZ R162, R183, R166.reuse, R128 ;  /* 0x000000a6b7a27223 */ /* 0x080fe20000010080 */
[----:B------:R-:W-:-:S02]  /*7980*/  FFMA.FTZ R154, R96, R166, R233 ;  /* 0x000000a6609a7223 */ /* 0x000fc400000100e9 */
        /* <DEDUP_REMOVED lines=12> */
[C---:B------:R-:W-:Y:S01]  /*7a50*/  FFMA.FTZ R215, R148.reuse, R221, R215 ;  /* 0x000000dd94d77223 */ /* 0x040fe200000100d7 */
        /* <DEDUP_REMOVED lines=26> */
[-C--:B------:R-:W-:Y:S01]  /*7c00*/  FFMA.FTZ R134, R51, -R34.reuse, R170 ;  /* 0x8000002233867223 */ /* 0x080fe200000100aa */
[----:B------:R-:W-:Y:S01]  /*7c10*/  FFMA.FTZ R187, R130, R191, R187 ;  /* 0x000000bf82bb7223 */ /* 0x000fe200000100bb */
[----:B------:R-:W-:Y:S01]  /*7c20*/  FMUL.FTZ R136, R191, R34 ;  /* 0x00000022bf887220 */ /* 0x000fe20000410000 */
[----:B------:R-:W-:Y:S01]  /*7c30*/  FFMA.FTZ R130, R108, R180, R189 ;  /* 0x000000b46c827223 */ /* 0x000fe200000100bd */
[-C--:B------:R-:W-:Y:S01]  /*7c40*/  FFMA.FTZ R189, R53, -R36.reuse, R182 ;  /* 0x8000002435bd7223 */ /* 0x080fe200000100b6 */
[----:B------:R-:W-:Y:S01]  /*7c50*/  FFMA.FTZ R185, R126, R187, R185 ;  /* 0x000000bb7eb97223 */ /* 0x000fe200000100b9 */
[----:B------:R-:W-:Y:S01]  /*7c60*/  FMUL.FTZ R126, R187, R35 ;  /* 0x00000023bb7e7220 */ /* 0x000fe20000410000 */
[----:B------:R-:W-:Y:S01]  /*7c70*/  FMUL.FTZ R140, R195, R33 ;  /* 0x00000021c38c7220 */ /* 0x000fe20000410000 */
[----:B------:R-:W0:Y:S01]  /*7c80*/  SHFL.DOWN PT, R199, R130, 0x1, 0x1f ;  /* 0x08201f0082c77f89 */ /* 0x000e2200000e0000 */
[----:B------:R-:W-:Y:S01]  /*7c90*/  FMUL.FTZ R2, R185, R36 ;  /* 0x00000024b9027220 */ /* 0x000fe20000410000 */
[----:B------:R-:W-:Y:S01]  /*7ca0*/  FMUL.FTZ R150, R209, R30 ;  /* 0x0000001ed1967220 */ /* 0x000fe20000410000 */
[----:B------:R-:W-:Y:S01]  /*7cb0*/  FMUL.FTZ R152, R211, R29 ;  /* 0x0000001dd3987220 */ /* 0x000fe20000410000 */
[----:B------:R-:W-:Y:S01]  /*7cc0*/  FADD.FTZ R201, -R3, R154 ;  /* 0x0000009a03c97221 */ /* 0x000fe20000010100 */
[----:B------:R-:W-:Y:S01]  /*7cd0*/  FFMA.FTZ R197, R2, R189, RZ ;  /* 0x000000bd02c57223 */ /* 0x000fe200000100ff */
[----:B------:R-:W-:Y:S01]  /*7ce0*/  FMUL.FTZ R154, R221, R27 ;  /* 0x0000001bdd9a7220 */ /* 0x000fe20000410000 */
[----:B------:R-:W-:Y:S01]  /*7cf0*/  FFMA.FTZ R156, R43, -R26, R156 ;  /* 0x8000001a2b9c7223 */ /* 0x000fe2000001009c */
[----:B------:R-:W-:Y:S01]  /*7d00*/  FMUL.FTZ R164, R233, R25 ;  /* 0x00000019e9a47220 */ /* 0x000fe20000410000 */
[----:B------:R-:W-:Y:S01]  /*7d10*/  FFMA.FTZ R197, R126, R181, R197 ;  /* 0x000000b57ec57223 */ /* 0x000fe200000100c5 */
[----:B------:R-:W-:Y:S01]  /*7d20*/  FFMA.FTZ R166, R40, -R25, R213 ;  /* 0x8000001928a67223 */ /* 0x000fe200000100d5 */
[----:B------:R-:W-:Y:S01]  /*7d30*/  FFMA.FTZ R205, R41, -R24, R174 ;  /* 0x8000001829cd7223 */ /* 0x000fe200000100ae */
[----:B------:R-:W-:Y:S01]  /*7d40*/  FADD.FTZ R207, -R124, R207 ;  /* 0x000000cf7ccf7221 */ /* 0x000fe20000010100 */
[----:B------:R-:W-:Y:S01]  /*7d50*/  FFMA.FTZ R197, R136, R134, R197 ;  /* 0x0000008688c57223 */ /* 0x000fe200000100c5 */
[----:B------:R-:W-:Y:S01]  /*7d60*/  FMUL.FTZ R124, R227, R88 ;  /* 0x00000058e37c7220 */ /* 0x000fe20000410000 */
[-C--:B------:R-:W-:Y:S01]  /*7d70*/  FMUL.FTZ R170, R231, R89.reuse ;  /* 0x00000059e7aa7220 */ /* 0x080fe20000410000 */
[----:B------:R-:W-:Y:S01]  /*7d80*/  FFMA.FTZ R213, R38, -R89, R237 ;  /* 0x8000005926d57223 */ /* 0x000fe200000100ed */
[----:B------:R-:W-:Y:S01]  /*7d90*/  FFMA.FTZ R197, R140, R138, R197 ;  /* 0x0000008a8cc57223 */ /* 0x000fe200000100c5 */
[----:B------:R-:W-:Y:S01]  /*7da0*/  FMUL.FTZ R174, R193, R90 ;  /* 0x0000005ac1ae7220 */ /* 0x000fe20000410000 */
[----:B------:R-:W-:Y:S01]  /*7db0*/  FADD.FTZ R121, R124, R121 ;  /* 0x000000797c797221 */ /* 0x000fe20000010000 */
[----:B------:R1:W-:Y:S01]  /*7dc0*/  @!P1 STS.64 [UR6+0x1308], R22 ;  /* 0x00130816ff009988 */ /* 0x0003e20008000a06 */
[----:B------:R-:W-:Y:S01]  /*7dd0*/  FFMA.FTZ R197, R144, R142, R197 ;  /* 0x0000008e90c57223 */ /* 0x000fe200000100c5 */
[----:B------:R-:W-:Y:S01]  /*7de0*/  FADD.FTZ R107, R150, R107 ;  /* 0x0000006b966b7221 */ /* 0x000fe20000010000 */
[----:B------:R-:W-:Y:S01]  /*7df0*/  FADD.FTZ R113, R154, R113 ;  /* 0x000000719a717221 */ /* 0x000fe20000010000 */
[----:B0-----:R-:W-:Y:S01]  /*7e00*/  @!P0 FADD.FTZ R130, R130, R199 ;  /* 0x000000c782828221 */ /* 0x001fe20000010000 */
[----:B------:R-:W-:Y:S01]  /*7e10*/  FFMA.FTZ R197, R146, R128, R197 ;  /* 0x0000008092c57223 */ /* 0x000fe200000100c5 */
[-C--:B------:R-:W-:Y:S01]  /*7e20*/  FFMA.FTZ R199, R45, -R28.reuse, R160 ;  /* 0x8000001c2dc77223 */ /* 0x080fe200000100a0 */
[----:B------:R-:W-:Y:S01]  /*7e30*/  FMUL.FTZ R160, R215, R28 ;  /* 0x0000001cd7a07220 */ /* 0x000fe20000410000 */
[----:B------:R-:W-:Y:S01]  /*7e40*/  FADD.FTZ R109, R152, R109 ;  /* 0x0000006d986d7221 */ /* 0x000fe20000010000 */
[----:B------:R-:W-:Y:S01]  /*7e50*/  FFMA.FTZ R197, R150, R148, R197 ;  /* 0x0000009496c57223 */ /* 0x000fe200000100c5 */
[----:B------:R-:W0:Y:S01]  /*7e60*/  SHFL.DOWN PT, R219, R130, 0x2, 0x1f ;  /* 0x08401f0082db7f89 */ /* 0x000e2200000e0000 */
[C---:B-1----:R-:W-:Y:S01]  /*7e70*/  FMUL.FTZ R22, R122.reuse, R215 ;  /* 0x000000d77a167220 */ /* 0x042fe20000410000 */
        /* <DEDUP_REMOVED lines=15> */
[----:B------:R-:W-:Y:S01]  /*7f70*/  FMUL.FTZ R23, R122, R233 ;  /* 0x000000e97a177220 */ /* 0x000fe20000410000 */
[----:B------:R-:W-:Y:S01]  /*7f80*/  FADD.FTZ R133, R136, R133 ;  /* 0x0000008588857221 */ /* 0x000fe20000010000 */
[----:B------:R-:W-:Y:S01]  /*7f90*/  FFMA.FTZ R197, R164, R166, R197 ;  /* 0x000000a6a4c57223 */ /* 0x000fe200000100c5 */
[----:B------:R-:W-:Y:S01]  /*7fa0*/  FFMA.FTZ R156, R43, R225, R156 ;  /* 0x000000e12b9c7223 */ /* 0x000fe2000001009c */
[----:B------:R-:W-:Y:S01]  /*7fb0*/  FADD.FTZ R127, R126, R127 ;  /* 0x0000007f7e7f7221 */ /* 0x000fe20000010000 */
[----:B------:R-:W-:Y:S01]  /*7fc0*/  FADD.FTZ R131, R2, R131 ;  /* 0x0000008302837221 */ /* 0x000fe20000010000 */
        /* <DEDUP_REMOVED lines=8> */
[----:B------:R-:W-:Y:S01]  /*8050*/  FMUL.FTZ R124, R22, R199 ;  /* 0x000000c7167c7220 */ /* 0x000fe20000410000 */
[----:B------:R-:W-:Y:S01]  /*8060*/  FMUL.FTZ R22, R122, R211 ;  /* 0x000000d37a167220 */ /* 0x000fe20000410000 */
[----:B------:R-:W-:Y:S01]  /*8070*/  FFMA.FTZ R3, R174, R219, R197 ;  /* 0x000000dbae037223 */ /* 0x000fe200000100c5 */
[----:B------:R-:W-:Y:S01]  /*8080*/  FFMA.FTZ R154, R42, R221, R201 ;  /* 0x000000dd2a9a7223 */ /* 0x000fe200000100c9 */
[----:B------:R-:W0:Y:S01]  /*8090*/  SHFL.DOWN PT, R197, R130, 0x4, 0x1f ;  /* 0x08801f0082c57f89 */ /* 0x000e2200000e0000 */
[----:B------:R-:W-:Y:S01]  /*80a0*/  FMUL.FTZ R217, R22, R217 ;  /* 0x000000d916d97220 */ /* 0x000fe20000410000 */
[----:B------:R-:W-:Y:S01]  /*80b0*/  FFMA.FTZ R124, R45, R215, R124 ;  /* 0x000000d72d7c7223 */ /* 0x000fe2000001007c */
[----:B------:R-:W-:Y:S01]  /*80c0*/  FMUL.FTZ R22, R122, R223 ;  /* 0x000000df7a167220 */ /* 0x000fe20000410000 */
[----:B------:R-:W1:Y:S01]  /*80d0*/  SHFL.DOWN PT, R178, R3, 0x1, 0x1f ;  /* 0x08201f0003b27f89 */ /* 0x000e6200000e0000 */
[----:B------:R-:W-:Y:S01]  /*80e0*/  FADD.FTZ R159, R154, R159 ;  /* 0x0000009f9a9f7221 */ /* 0x000fe20000010000 */
[----:B------:R-:W-:Y:S01]  /*80f0*/  FADD.FTZ R157, R124, R157 ;  /* 0x0000009d7c9d7221 */ /* 0x000fe20000010000 */
[----:B------:R-:W-:Y:S01]  /*8100*/  FMUL.FTZ R154, R22, R205 ;  /* 0x000000cd169a7220 */ /* 0x000fe20000410000 */
[----:B------:R-:W-:Y:S01]  /*8110*/  FFMA.FTZ R22, R44, R211, R217 ;  /* 0x000000d32c167223 */ /* 0x000fe200000100d9 */
[----:B------:R-:W-:-:S02]  /*8120*/  FMUL.FTZ R124, R122, R227 ;  /* 0x000000e37a7c7220 */ /* 0x000fc40000410000 */
[----:B------:R-:W-:Y:S01]  /*8130*/  FFMA.FTZ R154, R41, R223, R154 ;  /* 0x000000df299a7223 */ /* 0x000fe2000001009a */
[----:B------:R-:W-:Y:S01]  /*8140*/  FADD.FTZ R155, R22, R155 ;  /* 0x0000009b169b7221 */ /* 0x000fe20000010000 */
[----:B------:R-:W-:Y:S01]  /*8150*/  FMUL.FTZ R124, R124, R207 ;  /* 0x000000cf7c7c7220 */ /* 0x000fe20000410000 */
[----:B------:R-:W-:Y:S01]  /*8160*/  FMUL.FTZ R22, R122, R231 ;  /* 0x000000e77a167220 */ /* 0x000fe20000410000 */
[----:B------:R-:W-:Y:S02]  /*8170*/  FADD.FTZ R165, R154, R165 ;  /* 0x000000a59aa57221 */ /* 0x000fe40000010000 */
[----:B------:R-:W-:Y:S01]  /*8180*/  FFMA.FTZ R124, R39, R227, R124 ;  /* 0x000000e3277c7223 */ /* 0x000fe2000001007c */
[----:B------:R-:W-:-:S03]  /*8190*/  FMUL.FTZ R213, R22, R213 ;  /* 0x000000d516d57220 */ /* 0x000fc60000410000 */
[----:B------:R-:W-:Y:S01]  /*81a0*/  FADD.FTZ R167, R124, R167 ;  /* 0x000000a77ca77221 */ /* 0x000fe20000010000 */
[----:B------:R-:W-:Y:S01]  /*81b0*/  FFMA.FTZ R124, R38, R231, R213 ;  /* 0x000000e7267c7223 */ /* 0x000fe200000100d5 */
[----:B0-----:R-:W-:-:S03]  /*81c0*/  @!P3 FADD.FTZ R130, R130, R197 ;  /* 0x000000c58282b221 */ /* 0x001fc60000010000 */
[----:B------:R-:W-:Y:S01]  /*81d0*/  FADD.FTZ R169, R124, R169 ;  /* 0x000000a97ca97221 */ /* 0x000fe20000010000 */
[----:B------:R-:W-:Y:S01]  /*81e0*/  FMUL.FTZ R124, R122, R187 ;  /* 0x000000bb7a7c7220 */ /* 0x000fe20000410000 */
[----:B-1----:R-:W-:Y:S01]  /*81f0*/  @!P0 FADD.FTZ R3, R3, R178 ;  /* 0x000000b203038221 */ /* 0x002fe20000010000 */
[----:B------:R-:W0:Y:S01]  /*8200*/  SHFL.DOWN PT, R197, R130, 0x8, 0x1f ;  /* 0x09001f0082c57f89 */ /* 0x000e2200000e0000 */
[----:B------:R-:W-:Y:S01]  /*8210*/  ISETP.GT.AND P0, PT, R80, 0x17, PT ;  /* 0x000000175000780c */ /* 0x000fe20003f04270 */
[----:B------:R-:W-:Y:S02]  /*8220*/  FMUL.FTZ R181, R124, R181 ;  /* 0x000000b57cb57220 */ /* 0x000fe40000410000 */
[----:B------:R-:W1:Y:S02]  /*8230*/  SHFL.DOWN PT, R178, R3, 0x2, 0x1f ;  /* 0x08401f0003b27f89 */ /* 0x000e6400000e0000 */
[----:B------:R-:W-:-:S04]  /*8240*/  FFMA.FTZ R124, R50, R187, R181 ;  /* 0x000000bb327c7223 */ /* 0x000fc800000100b5 */
[----:B------:R-:W-:-:S04]  /*8250*/  FADD.FTZ R143, R124, R143 ;  /* 0x0000008f7c8f7221 */ /* 0x000fc80000010000 */
[----:B0-----:R-:W-:Y:S01]  /*8260*/  @!P0 FADD.FTZ R130, R130, R197 ;  /* 0x000000c582828221 */ /* 0x001fe20000010000 */
[----:B-1----:R-:W-:-:S04]  /*8270*/  @!P2 FADD.FTZ R3, R3, R178 ;  /* 0x000000b20303a221 */ /* 0x002fc80000010000 */
[----:B------:R-:W0:Y:S01]  /*8280*/  SHFL.DOWN PT, R197, R130, 0x10, 0x1f ;  /* 0x0a001f0082c57f89 */ /* 0x000e2200000e0000 */
[----:B------:R-:W-:-:S03]  /*8290*/  ISETP.GT.AND P2, PT, R80, 0xf, PT ;  /* 0x0000000f5000780c */ /* 0x000fc60003f44270 */
[----:B------:R-:W1:Y:S10]  /*82a0*/  SHFL.DOWN PT, R178, R3, 0x4, 0x1f ;  /* 0x08801f0003b27f89 */ /* 0x000e7400000e0000 */
[----:B0-----:R-:W-:Y:S01]  /*82b0*/  @!P2 FADD.FTZ R130, R130, R197 ;  /* 0x000000c58282a221 */ /* 0x001fe20000010000 */
[----:B------:R-:W-:Y:S01]  /*82c0*/  FMUL.FTZ R197, R23, R166 ;  /* 0x000000a617c57220 */ /* 0x000fe20000410000 */
[----:B------:R-:W-:Y:S01]  /*82d0*/  FMUL.FTZ R23, R122, R209 ;  /* 0x000000d17a177220 */ /* 0x000fe20000410000 */
[----:B-1----:R-:W-:-:S02]  /*82e0*/  @!P3 FADD.FTZ R3, R3, R178 ;  /* 0x000000b20303b221 */ /* 0x002fc40000010000 */
[----:B------:R-:W-:Y:S01]  /*82f0*/  FFMA.FTZ R152, R40, R233, R197 ;  /* 0x000000e928987223 */ /* 0x000fe200000100c5 */
[----:B------:R-:W-:Y:S01]  /*8300*/  FMUL.FTZ R148, R23, R148 ;  /* 0x0000009417947220 */ /* 0x000fe20000410000 */
[C---:B------:R-:W-:Y:S01]  /*8310*/  FMUL.FTZ R23, R122.reuse, R203 ;  /* 0x000000cb7a177220 */ /* 0x040fe20000410000 */
[----:B------:R-:W0:Y:S02]  /*8320*/  SHFL.DOWN PT, R158, R3, 0x8, 0x1f ;  /* 0x09001f00039e7f89 */ /* 0x000e2400000e0000 */
        /* <DEDUP_REMOVED lines=8> */
[----:B------:R-:W-:Y:S01]  /*83b0*/  FMUL.FTZ R128, R128, R219 ;  /* 0x000000db80807220 */ /* 0x000fe20000410000 */
[----:B------:R-:W-:Y:S01]  /*83c0*/  FADD.FTZ R151, R22, R151 ;  /* 0x0000009716977221 */ /* 0x000fe20000010000 */
[----:B------:R-:W-:Y:S01]  /*83d0*/  FFMA.FTZ R142, R49, R183, R142 ;  /* 0x000000b7318e7223 */ /* 0x000fe2000001008e */
[----:B------:R-:W-:Y:S01]  /*83e0*/  FMUL.FTZ R197, R23, R138 ;  /* 0x0000008a17c57220 */ /* 0x000fe20000410000 */
[----:B------:R-:W-:Y:S01]  /*83f0*/  MOV R23, R130 ;  /* 0x0000008200177202 */ /* 0x000fe20000000f00 */
[----:B------:R-:W-:Y:S01]  /*8400*/  FFMA.FTZ R130, R37, R193, R128 ;  /* 0x000000c125827223 */ /* 0x000fe20000010080 */
[----:B------:R-:W-:Y:S01]  /*8410*/  FADD.FTZ R153, R148, R153 ;  /* 0x0000009994997221 */ /* 0x000fe20000010000 */
[----:B------:R-:W-:Y:S01]  /*8420*/  FFMA.FTZ R128, R48, R195, R197 ;  /* 0x000000c330807223 */ /* 0x000fe200000100c5 */
[----:B------:R-:W-:Y:S01]  /*8430*/  FADD.FTZ R149, R142, R149 ;  /* 0x000000958e957221 */ /* 0x000fe20000010000 */
[----:B------:R-:W-:-:S02]  /*8440*/  FADD.FTZ R171, R130, R171 ;  /* 0x000000ab82ab7221 */ /* 0x000fc40000010000 */
[----:B------:R-:W-:Y:S01]  /*8450*/  FADD.FTZ R147, R128, R147 ;  /* 0x0000009380937221 */ /* 0x000fe20000010000 */
[----:B0-----:R-:W-:Y:S01]  /*8460*/  @!P0 FADD.FTZ R3, R3, R158 ;  /* 0x0000009e03038221 */ /* 0x001fe20000010000 */
[----:B------:R-:W-:-:S04]  /*8470*/  ISETP.NE.AND P0, PT, R80, RZ, PT ;  /* 0x000000ff5000720c */ /* 0x000fc80003f05270 */
[----:B------:R-:W0:Y:S02]  /*8480*/  SHFL.DOWN PT, R150, R3, 0x10, 0x1f ;  /* 0x0a001f0003967f89 */ /* 0x000e2400000e0000 */
[----:B0-----:R-:W-:-:S05]  /*8490*/  @!P2 FADD.FTZ R3, R3, R150 ;  /* 0x000000960303a221 */ /* 0x001fca0000010000 */
[----:B------:R-:W-:Y:S01]  /*84a0*/  MOV R22, R3 ;  /* 0x0000000300167202 */ /* 0x000fe20000000f00 */
[C---:B------:R-:W-:Y:S01]  /*84b0*/  FMUL.FTZ R3, R122.reuse, R191 ;  /* 0x000000bf7a037220 */ /* 0x040fe20000410000 */
[----:B------:R-:W-:-:S03]  /*84c0*/  FMUL.FTZ R122, R122, R185 ;  /* 0x000000b97a7a7220 */ /* 0x000fc60000410000 */
[----:B------:R-:W-:Y:S01]  /*84d0*/  FMUL.FTZ R134, R3, R134 ;  /* 0x0000008603867220 */ /* 0x000fe20000410000 */
[----:B------:R-:W-:Y:S01]  /*84e0*/  FMUL.FTZ R122, R122, R189 ;  /* 0x000000bd7a7a7220 */ /* 0x000fe20000410000 */
[----:B------:R0:W-:Y:S02]  /*84f0*/  @!P0 STS.64 [UR5+0x858], R22 ;  /* 0x00085816ff008988 */ /* 0x0001e40008000a05 */
[----:B------:R-:W-:Y:S01]  /*8500*/  FFMA.FTZ R134, R51, R191, R134 ;  /* 0x000000bf33867223 */ /* 0x000fe20000010086 */
[----:B------:R-:W-:-:S03]  /*8510*/  FFMA.FTZ R122, R53, R185, R122 ;  /* 0x000000b9357a7223 */ /* 0x000fc6000001007a */
[----:B------:R-:W-:Y:S01]  /*8520*/  FADD.FTZ R145, R134, R145 ;  /* 0x0000009186917221 */ /* 0x000fe20000010000 */
[----:B------:R-:W-:Y:S01]  /*8530*/  FADD.FTZ R141, R122, R141 ;  /* 0x0000008d7a8d7221 */ /* 0x000fe20000010000 */
        /* <DEDUP_REMOVED lines=9> */
.L_x_6951:
[----:B------:R-:W-:Y:S05]  /*85d0*/  BSYNC B0 ;  /* 0x0000000000007941 */ /* 0x000fea0003800000 */
.L_x_6950:
        /* <DEDUP_REMOVED lines=14> */
.L_x_6947:
[----:B------:R-:W-:Y:S01]  /*86c0*/  BAR.SYNC.DEFER_BLOCKING 0x0 ;  /* 0x0000000000007b1d */ /* 0x000fe20000010000 */
[C---:B------:R-:W-:Y:S02]  /*86d0*/  LOP3.LUT R25, R74.reuse, 0x20, RZ, 0xfc, !PT ;  /* 0x000000204a197812 */ /* 0x040fe400078efcff */
[----:B------:R-:W-:Y:S02]  /*86e0*/  CS2R R28, SRZ ;  /* 0x00000000001c7805 */ /* 0x000fe4000001ff00 */
[C---:B------:R-:W-:Y:S02]  /*86f0*/  LOP3.LUT R24, R74.reuse, 0x40, RZ, 0xfc, !PT ;  /* 0x000000404a187812 */ /* 0x040fe400078efcff */
[----:B------:R-:W-:Y:S02]  /*8700*/  CS2R R30, SRZ ;  /* 0x00000000001e7805 */ /* 0x000fe4000001ff00 */
[C---:B------:R-:W-:Y:S01]  /*8710*/  LOP3.LUT R7, R74.reuse, 0x60, RZ, 0xfc, !PT ;  /* 0x000000604a077812 */ /* 0x040fe200078efcff */
[----:B------:R-:W-:Y:S01]  /*8720*/  ULDC UR4, c[0x0][0x218] ;  /* 0x0000860000047ab9 */ /* 0x000fe20000000800 */
[----:B------:R-:W-:-:S02]  /*8730*/  LOP3.LUT R3, R74, 0x80, RZ, 0xfc, !PT ;  /* 0x000000804a037812 */ /* 0x000fc400078efcff */
[----:B------:R-:W-:Y:S02]  /*8740*/  CS2R R32, SRZ ;  /* 0x0000000000207805 */ /* 0x000fe4000001ff00 */
[----:B------:R-:W-:Y:S02]  /*8750*/  IADD3 R27, -R6, UR4, RZ ;  /* 0x00000004061b7c10 */ /* 0x000fe4000fffe1ff */
[----:B------:R-:W-:Y:S02]  /*8760*/  CS2R R34, SRZ ;  /* 0x0000000000227805 */ /* 0x000fe4000001ff00 */
[----:B------:R-:W-:Y:S02]  /*8770*/  MOV R26, RZ ;  /* 0x000000ff001a7202 */ /* 0x000fe40000000f00 */
[----:B------:R-:W-:Y:S02]  /*8780*/  CS2R R36, SRZ ;  /* 0x0000000000247805 */ /* 0x000fe4000001ff00 */
[----:B------:R-:W-:-:S02]  /*8790*/  ISETP.GE.AND P2, PT, R74, R27, PT ;  /* 0x0000001b4a00720c */ /* 0x000fc40003f46270 */
[-C--:B------:R-:W-:Y:S02]  /*87a0*/  ISETP.GE.AND P3, PT, R25, R27.reuse, PT ;  /* 0x0000001b1900720c */ /* 0x080fe40003f66270 */
[-C--:B------:R-:W-:Y:S02]  /*87b0*/  ISETP.GE.AND P4, PT, R24, R27.reuse, PT ;  /* 0x0000001b1800720c */ /* 0x080fe40003f86270 */
[----:B------:R-:W-:Y:S02]  /*87c0*/  ISETP.GE.AND P5, PT, R7, R27, PT ;  /* 0x0000001b0700720c */ /* 0x000fe40003fa6270 */
[C---:B------:R-:W-:Y:S02]  /*87d0*/  LOP3.LUT R2, R74.reuse, 0xa0, RZ, 0xfc, !PT ;  /* 0x000000a04a027812 */ /* 0x040fe400078efcff */
[C---:B------:R-:W-:Y:S02]  /*87e0*/  LOP3.LUT R0, R74.reuse, 0xc0, RZ, 0xfc, !PT ;  /* 0x000000c04a007812 */ /* 0x040fe400078efcff */
[C---:B0-----:R-:W-:Y:S01]  /*87f0*/  LOP3.LUT R23, R74.reuse, 0xe0, RZ, 0xfc, !PT ;  /* 0x000000e04a177812 */ /* 0x041fe200078efcff */
        /* <DEDUP_REMOVED lines=62> */
[--C-:B0-----:R-:W-:Y:S01]  /*8be0*/  FADD.FTZ R30, R30, R83.reuse ;  /* 0x000000531e1e7221 */ /* 0x101fe20000010000 */
[--C-:B-1----:R-:W-:Y:S01]  /*8bf0*/  FADD.FTZ R5, R4, R83.reuse ;  /* 0x0000005304057221 */ /* 0x102fe20000010000 */
[--C-:B--2---:R-:W-:Y:S01]  /*8c00*/  FADD.FTZ R29, R26, R83.reuse ;  /* 0x000000531a1d7221 */ /* 0x104fe20000010000 */
[----:B---3--:R-:W-:-:S02]  /*8c10*/  FADD.FTZ R31, R28, R83 ;  /* 0x000000531c1f7221 */ /* 0x008fc40000010000 */
[----:B------:R-:W-:Y:S01]  /*8c20*/  FSETP.GTU.FTZ.AND P2, PT, R30, 20, PT ;  /* 0x41a000001e00780b */ /* 0x000fe20003f5c000 */
[----:B------:R-:W0:Y:S01]  /*8c30*/  LDS R4, [R52+0x14] ;  /* 0x0000140034047984 */ /* 0x000e220000000800 */
[----:B------:R-:W-:Y:S02]  /*8c40*/  FSETP.GTU.FTZ.AND P5, PT, R5, 20, PT ;  /* 0x41a000000500780b */ /* 0x000fe40003fbc000 */
[----:B------:R-:W-:Y:S01]  /*8c50*/  FSETP.GTU.FTZ.AND P6, PT, R29, 20, PT ;  /* 0x41a000001d00780b */ /* 0x000fe20003fdc000 */
[----:B------:R-:W1:Y:S01]  /*8c60*/  LDS R28, [R52+0x1c] ;  /* 0x00001c00341c7984 */ /* 0x000e620000000800 */
[----:B------:R-:W-:-:S03]  /*8c70*/  FSETP.GTU.FTZ.AND P0, PT, R31, 20, PT ;  /* 0x41a000001f00780b */ /* 0x000fc60003f1c000 */
[----:B------:R-:W-:Y:S04]  /*8c80*/  LDS R26, [R52+0x18] ;  /* 0x00001800341a7984 */ /* 0x000fe80000000800 */
[----:B------:R-:W-:Y:S02]  /*8c90*/  @!P2 FMUL.FTZ R33, R30, -1.4426950216293334961 ;  /* 0xbfb8aa3b1e21a820 */ /* 0x000fe40000410000 */
[----:B------:R-:W-:Y:S01]  /*8ca0*/  @!P5 FMUL.FTZ R5, R5, -1.4426950216293334961 ;  /* 0xbfb8aa3b0505d820 */ /* 0x000fe20000410000 */
[----:B------:R-:W2:Y:S01]  /*8cb0*/  LDS R30, [R52+0x20] ;  /* 0x00002000341e7984 */ /* 0x000ea20000000800 */
[----:B------:R-:W-:Y:S02]  /*8cc0*/  @!P6 FMUL.FTZ R29, R29, -1.4426950216293334961 ;  /* 0xbfb8aa3b1d1de820 */ /* 0x000fe40000410000 */
[----:B------:R-:W-:Y:S01]  /*8cd0*/  @!P0 FMUL.FTZ R31, R31, -1.4426950216293334961 ;  /* 0xbfb8aa3b1f1f8820 */ /* 0x000fe20000410000 */
[----:B------:R-:W-:Y:S08]  /*8ce0*/  @!P2 MUFU.EX2 R33, R33 ;  /* 0x000000210021a308 */ /* 0x000ff00000000800 */
[----:B------:R-:W3:Y:S08]  /*8cf0*/  @!P5 MUFU.EX2 R5, R5 ;  /* 0x000000050005d308 */ /* 0x000ef00000000800 */
[----:B------:R-:W4:Y:S08]  /*8d00*/  @!P6 MUFU.EX2 R29, R29 ;  /* 0x0000001d001de308 */ /* 0x000f300000000800 */
[----:B------:R-:W5:Y:S01]  /*8d10*/  @!P0 MUFU.EX2 R31, R31 ;  /* 0x0000001f001f8308 */ /* 0x000f620000000800 */
[----:B---3--:R-:W-:Y:S01]  /*8d20*/  @!P5 FADD.FTZ R5, R5, 1 ;  /* 0x3f8000000505d421 */ /* 0x008fe20000010000 */
[----:B------:R-:W-:Y:S01]  /*8d30*/  @!P2 FADD.FTZ R33, R33, 1 ;  /* 0x3f8000002121a421 */ /* 0x000fe20000010000 */
[----:B----4-:R-:W-:-:S05]  /*8d40*/  @!P6 FADD.FTZ R29, R29, 1 ;  /* 0x3f8000001d1de421 */ /* 0x010fca0000010000 */
[----:B------:R-:W3:Y:S01]  /*8d50*/  @!P5 MUFU.RCP R36, R5 ;  /* 0x000000050024d308 */ /* 0x000ee20000001000 */
[----:B-----5:R-:W-:-:S07]  /*8d60*/  @!P0 FADD.FTZ R31, R31, 1 ;  /* 0x3f8000001f1f8421 */ /* 0x020fce0000010000 */
[----:B------:R-:W4:Y:S01]  /*8d70*/  @!P6 MUFU.RCP R38, R29 ;  /* 0x0000001d0026e308 */ /* 0x000f220000001000 */
[----:B0-----:R-:W-:-:S07]  /*8d80*/  FADD.FTZ R4, R4, R83 ;  /* 0x0000005304047221 */ /* 0x001fce0000010000 */
[----:B------:R-:W0:Y:S08]  /*8d90*/  @!P0 MUFU.RCP R40, R31 ;  /* 0x0000001f00288308 */ /* 0x000e300000001000 */
[----:B------:R-:W5:Y:S01]  /*8da0*/  @!P2 MUFU.RCP R42, R33 ;  /* 0x00000021002aa308 */ /* 0x000f620000001000 */
[----:B------:R-:W-:Y:S01]  /*8db0*/  FSETP.GTU.FTZ.AND P3, PT, R4, 20, PT ;  /* 0x41a000000400780b */ /* 0x000fe20003f7c000 */
[--C-:B-1----:R-:W-:Y:S01]  /*8dc0*/  FADD.FTZ R28, R28, R83.reuse ;  /* 0x000000531c1c7221 */ /* 0x102fe20000010000 */
[--C-:B--2---:R-:W-:Y:S01]  /*8dd0*/  FADD.FTZ R30, R30, R83.reuse ;  /* 0x000000531e1e7221 */ /* 0x104fe20000010000 */
[--C-:B------:R-:W-:Y:S01]  /*8de0*/  FADD.FTZ R32, R32, R83.reuse ;  /* 0x0000005320207221 */ /* 0x100fe20000010000 */
[--C-:B------:R-:W-:Y:S01]  /*8df0*/  FADD.FTZ R34, R34, R83.reuse ;  /* 0x0000005322227221 */ /* 0x100fe20000010000 */
[----:B------:R-:W-:Y:S01]  /*8e00*/  FADD.FTZ R26, R26, R83 ;  /* 0x000000531a1a7221 */ /* 0x000fe20000010000 */
[----:B---3--:R-:W-:Y:S01]  /*8e10*/  @!P5 FMUL.FTZ R143, R143, R36 ;  /* 0x000000248f8fd220 */ /* 0x008fe20000410000 */
[----:B----4-:R-:W-:Y:S01]  /*8e20*/  @!P6 FMUL.FTZ R145, R145, R38 ;  /* 0x000000269191e220 */ /* 0x010fe20000410000 */
[----:B0-----:R-:W-:Y:S01]  /*8e30*/  @!P0 FMUL.FTZ R147, R147, R40 ;  /* 0x0000002893938220 */ /* 0x001fe20000410000 */
[----:B------:R-:W-:-:S02]  /*8e40*/  FSETP.GTU.FTZ.AND P5, PT, R28, 20, PT ;  /* 0x41a000001c00780b */ /* 0x000fc40003fbc000 */
[----:B------:R-:W-:Y:S02]  /*8e50*/  FSETP.GTU.FTZ.AND P6, PT, R30, 20, PT ;  /* 0x41a000001e00780b */ /* 0x000fe40003fdc000 */
[----:B------:R-:W-:Y:S01]  /*8e60*/  FSETP.GTU.FTZ.AND P0, PT, R32, 20, PT ;  /* 0x41a000002000780b */ /* 0x000fe20003f1c000 */
[----:B-----5:R-:W-:Y:S01]  /*8e70*/  @!P2 FMUL.FTZ R149, R149, R42 ;  /* 0x0000002a9595a220 */ /* 0x020fe20000410000 */
[----:B------:R-:W-:Y:S02]  /*8e80*/  FSETP.GTU.FTZ.AND P2, PT, R34, 20, PT ;  /* 0x41a000002200780b */ /* 0x000fe40003f5c000 */
[----:B------:R-:W-:Y:S01]  /*8e90*/  FSETP.GTU.FTZ.AND P4, PT, R26, 20, PT ;  /* 0x41a000001a00780b */ /* 0x000fe20003f9c000 */
[----:B------:R-:W-:-:S04]  /*8ea0*/  @!P3 FMUL.FTZ R4, R4, -1.4426950216293334961 ;  /* 0xbfb8aa3b0404b820 */ /* 0x000fc80000410000 */
[----:B------:R-:W-:Y:S02]  /*8eb0*/  @!P5 FMUL.FTZ R28, R28, -1.4426950216293334961 ;  /* 0xbfb8aa3b1c1cd820 */ /* 0x000fe40000410000 */
[----:B------:R-:W-:Y:S01]  /*8ec0*/  @!P6 FMUL.FTZ R30, R30, -1.4426950216293334961 ;  /* 0xbfb8aa3b1e1ee820 */ /* 0x000fe20000410000 */
[----:B------:R-:W0:Y:S01]  /*8ed0*/  @!P3 MUFU.EX2 R4, R4 ;  /* 0x000000040004b308 */ /* 0x000e220000000800 */
[----:B------:R-:W-:Y:S02]  /*8ee0*/  @!P0 FMUL.FTZ R32, R32, -1.4426950216293334961 ;  /* 0xbfb8aa3b20208820 */ /* 0x000fe40000410000 */
[----:B------:R-:W-:Y:S02]  /*8ef0*/  @!P2 FMUL.FTZ R34, R34, -1.4426950216293334961 ;  /* 0xbfb8aa3b2222a820 */ /* 0x000fe40000410000 */
[----:B------:R-:W-:-:S03]  /*8f00*/  @!P4 FMUL.FTZ R5, R26, -1.4426950216293334961 ;  /* 0xbfb8aa3b1a05c820 */ /* 0x000fc60000410000 */
[----:B------:R-:W-:Y:S08]  /*8f10*/  @!P5 MUFU.EX2 R28, R28 ;  /* 0x0000001c001cd308 */ /* 0x000ff00000000800 */
[----:B------:R0:W1:Y:S08]  /*8f20*/  @!P4 MUFU.EX2 R26, R5 ;  /* 0x00000005001ac308 */ /* 0x0000700000000800 */
[----:B------:R-:W2:Y:S08]  /*8f30*/  @!P6 MUFU.EX2 R30, R30 ;  /* 0x0000001e001ee308 */ /* 0x000eb00000000800 */
[----:B------:R-:W3:Y:S08]  /*8f40*/  @!P0 MUFU.EX2 R32, R32 ;  /* 0x0000002000208308 */ /* 0x000ef00000000800 */
[----:B------:R-:W4:Y:S01]  /*8f50*/  @!P2 MUFU.EX2 R34, R34 ;  /* 0x000000220022a308 */ /* 0x000f220000000800 */
[----:B0-----:R-:W-:-:S02]  /*8f60*/  @!P3 FADD.FTZ R5, R4, 1 ;  /* 0x3f8000000405b421 */ /* 0x001fc40000010000 */
[----:B------:R-:W0:Y:S01]  /*8f70*/  LDS R4, [R52+0x2c] ;  /* 0x00002c0034047984 */ /* 0x000e220000000800 */
[----:B-1----:R-:W-:Y:S01]  /*8f80*/  @!P4 FADD.FTZ R29, R26, 1 ;  /* 0x3f8000001a1dc421 */ /* 0x002fe20000010000 */
[----:B------:R-:W-:Y:S01]  /*8f90*/  @!P5 FADD.FTZ R31, R28, 1 ;  /* 0x3f8000001c1fd421 */ /* 0x000fe20000010000 */
[----:B--2---:R-:W-:Y:S01]  /*8fa0*/  @!P6 FADD.FTZ R33, R30, 1 ;  /* 0x3f8000001e21e421 */ /* 0x004fe20000010000 */
[----:B------:R-:W-:Y:S01]  /*8fb0*/  LDS R26, [R52+0x30] ;  /* 0x00003000341a7984 */ /* 0x000fe20000000800 */
[----:B------:R4:W-:Y:S01]  /*8fc0*/  @!P3 MUFU.RCP R36, R5 ;  /* 0x000000050024b308 */ /* 0x0009e20000001000 */
[----:B---3--:R-:W-:Y:S02]  /*8fd0*/  @!P0 FADD.FTZ R35, R32, 1 ;  /* 0x3f80000020238421 */ /* 0x008fe40000010000 */
[----:B------:R-:W-:Y:S04]  /*8fe0*/  LDS R28, [R52+0x34] ;  /* 0x00003400341c7984 */ /* 0x000fe80000000800 */
[----:B------:R-:W1:Y:S01]  /*8ff0*/  LDS R30, [R52+0x38] ;  /* 0x00003800341e7984 */ /* 0x000e620000000800 */
[----:B----4-:R-:W-:-:S03]  /*9000*/  @!P2 FADD.FTZ R5, R34, 1 ;  /* 0x3f8000002205a421 */ /* 0x010fc60000010000 */
[----:B------:R-:W2:Y:S04]  /*9010*/  LDS R32, [R52+0x3c] ;  /* 0x00003c0034207984 */ /* 0x000ea80000000800 */
[----:B------:R-:W3:Y:S01]  /*9020*/  LDS R34, [R52] ;  /* 0x0000000034227984 */ /* 0x000ee20000000800 */
[----:B------:R-:W-:Y:S06]  /*9030*/  BAR.SYNC.DEFER_BLOCKING 0x0 ;  /* 0x0000000000007b1d */ /* 0x000fec0000010000 */
[----:B------:R-:W4:Y:S08]  /*9040*/  @!P6 MUFU.RCP R42, R33 ;  /* 0x00000021002ae308 */ /* 0x000f300000001000 */
[----:B------:R5:W3:Y:S01]  /*9050*/  @!P0 MUFU.RCP R44, R35 ;  /* 0x00000023002c8308 */ /* 0x000ae20000001000 */
[----:B0-----:R-:W-:Y:S01]  /*9060*/  FADD.FTZ R4, R4, R83 ;  /* 0x0000005304047221 */ /* 0x001fe20000010000 */
        /* <DEDUP_REMOVED lines=17> */
[----:B-----5:R-:W-:Y:S01]  /*9180*/  LDS R35, [R69] ;  /* 0x0000000045237984 */ /* 0x020fe20000000800 */
[----:B------:R-:W5:Y:S01]  /*9190*/  @!P2 MUFU.RCP R46, R5 ;  /* 0x00000005002ea308 */ /* 0x000f620000001000 */
[----:B----4-:R-:W-:-:S07]  /*91a0*/  @!P6 FMUL.FTZ R157, R157, R42 ;  /* 0x0000002a9d9de220 */ /* 0x010fce0000410000 */
[----:B------:R4:W5:Y:S01]  /*91b0*/  @!P4 MUFU.RCP R38, R29 ;  /* 0x0000001d0026c308 */ /* 0x0009620000001000 */
[----:B------:R-:W-:Y:S07]  /*91c0*/  LDS R37, [R68+0x80] ;  /* 0x0000800044257984 */ /* 0x000fee0000000800 */
[----:B------:R-:W5:Y:S01]  /*91d0*/  @!P5 MUFU.RCP R40, R31 ;  /* 0x0000001f0028d308 */ /* 0x000f620000001000 */
[----:B------:R-:W-:Y:S01]  /*91e0*/  LDS R39, [R67+0x100] ;  /* 0x0001000043277984 */ /* 0x000fe20000000800 */
[--C-:B-1----:R-:W-:Y:S01]  /*91f0*/  FADD.FTZ R30, R30, R83.reuse ;  /* 0x000000531e1e7221 */ /* 0x102fe20000010000 */
[--C-:B--2---:R-:W-:Y:S01]  /*9200*/  FADD.FTZ R32, R32, R83.reuse ;  /* 0x0000005320207221 */ /* 0x104fe20000010000 */
[--C-:B------:R-:W-:Y:S01]  /*9210*/  FADD.FTZ R26, R26, R83.reuse ;  /* 0x000000531a1a7221 */ /* 0x100fe20000010000 */
[----:B------:R-:W-:Y:S01]  /*9220*/  LDS R41, [R66+0x180] ;  /* 0x0001800042297984 */ /* 0x000fe20000000800 */
[--C-:B---3--:R-:W-:Y:S01]  /*9230*/  FADD.FTZ R34, R34, R83.reuse ;  /* 0x0000005322227221 */ /* 0x108fe20000010000 */
[----:B------:R-:W-:Y:S01]  /*9240*/  @!P0 FMUL.FTZ R159, R159, R44 ;  /* 0x0000002c9f9f8220 */ /* 0x000fe20000410000 */
[----:B------:R-:W-:Y:S01]  /*9250*/  @!P3 FMUL.FTZ R151, R151, R36 ;  /* 0x000000249797b220 */ /* 0x000fe20000410000 */
[----:B------:R-:W-:Y:S01]  /*9260*/  LDS R43, [R65+0x200] ;  /* 0x00020000412b7984 */ /* 0x000fe20000000800 */
[----:B0-----:R-:W0:Y:S03]  /*9270*/  LDC.64 R106, c[0x0][0x388] ;  /* 0x0000e200ff6a7b82 */ /* 0x001e260000000a00 */
        /* <DEDUP_REMOVED lines=14> */
[----:B----4-:R-:W-:Y:S01]  /*9360*/  FADD.FTZ R29, R28, R83 ;  /* 0x000000531c1d7221 */ /* 0x010fe20000010000 */
[----:B-----5:R-:W-:Y:S01]  /*9370*/  @!P2 FMUL.FTZ R161, R161, R46 ;  /* 0x0000002ea1a1a220 */ /* 0x020fe20000410000 */
[----:B------:R-:W-:Y:S01]  /*9380*/  FSETP.GTU.FTZ.AND P2, PT, R30, 20, PT ;  /* 0x41a000001e00780b */ /* 0x000fe20003f5c000 */
[----:B------:R-:W-:Y:S01]  /*9390*/  @!P4 FMUL.FTZ R153, R153, R38 ;  /* 0x000000269999c220 */ /* 0x000fe20000410000 */
[----:B------:R-:W-:Y:S01]  /*93a0*/  @!P5 FMUL.FTZ R155, R155, R40 ;  /* 0x000000289b9bd220 */ /* 0x000fe20000410000 */
[----:B------:R-:W-:-:S07]  /*93b0*/  FSETP.GTU.FTZ.AND P4, PT, R29, 20, PT ;  /* 0x41a000001d00780b */ /* 0x000fce0003f9c000 */
[----:B------:R-:W-:Y:S01]  /*93c0*/  @!P6 FMUL.FTZ R4, R4, -1.4426950216293334961 ;  /* 0xbfb8aa3b0404e820 */ /* 0x000fe20000410000 */
[----:B------:R-:W-:-:S03]  /*93d0*/  FSETP.GTU.FTZ.AND P5, PT, R32, 20, PT ;  /* 0x41a000002000780b */ /* 0x000fc60003fbc000 */
[----:B------:R1:W2:Y:S01]  /*93e0*/  @!P6 MUFU.EX2 R5, R4 ;  /* 0x000000040005e308 */ /* 0x0002a20000000800 */
[----:B------:R-:W-:Y:S01]  /*93f0*/  FSETP.GTU.FTZ.AND P0, PT, R26, 20, PT ;  /* 0x41a000001a00780b */ /* 0x000fe20003f1c000 */
[----:B------:R-:W3:Y:S01]  /*9400*/  LDS R105, [UR5+0x840] ;  /* 0x00084005ff697984 */ /* 0x000ee20008000800 */
[----:B------:R-:W-:Y:S01]  /*9410*/  FSETP.GTU.FTZ.AND P3, PT, R34, 20, PT ;  /* 0x41a000002200780b */ /* 0x000fe20003f7c000 */
[----:B------:R-:W-:Y:S01]  /*9420*/  @!P2 FMUL.FTZ R30, R30, -1.4426950216293334961 ;  /* 0xbfb8aa3b1e1ea820 */ /* 0x000fe20000410000 */
[----:B-1----:R-:W-:-:S05]  /*9430*/  @!P4 FMUL.FTZ R4, R29, -1.4426950216293334961 ;  /* 0xbfb8aa3b1d04c820 */ /* 0x002fca0000410000 */
[----:B------:R-:W-:-:S04]  /*9440*/  @!P5 FMUL.FTZ R31, R32, -1.4426950216293334961 ;  /* 0xbfb8aa3b201fd820 */ /* 0x000fc80000410000 */
[----:B------:R-:W-:Y:S01]  /*9450*/  @!P0 FMUL.FTZ R26, R26, -1.4426950216293334961 ;  /* 0xbfb8aa3b1a1a8820 */ /* 0x000fe20000410000 */
[----:B------:R1:W-:Y:S01]  /*9460*/  @!P4 MUFU.EX2 R29, R4 ;  /* 0x00000004001dc308 */ /* 0x0003e20000000800 */
[----:B--2---:R-:W-:-:S07]  /*9470*/  @!P6 FADD.FTZ R5, R5, 1 ;  /* 0x3f8000000505e421 */ /* 0x004fce0000010000 */
[----:B------:R-:W2:Y:S01]  /*9480*/  @!P2 MUFU.EX2 R30, R30 ;  /* 0x0000001e001ea308 */ /* 0x000ea20000000800 */
[----:B-1----:R-:W-:-:S07]  /*9490*/  @!P3 FMUL.FTZ R4, R34, -1.4426950216293334961 ;  /* 0xbfb8aa3b2204b820 */ /* 0x002fce0000410000 */
[----:B------:R-:W1:Y:S08]  /*94a0*/  @!P0 MUFU.EX2 R28, R26 ;  /* 0x0000001a001c8308 */ /* 0x000e700000000800 */
[----:B------:R-:W4:Y:S08]  /*94b0*/  @!P5 MUFU.EX2 R31, R31 ;  /* 0x0000001f001fd308 */ /* 0x000f300000000800 */
[----:B------:R-:W5:Y:S01]  /*94c0*/  @!P6 MUFU.RCP R34, R5 ;  /* 0x000000050022e308 */ /* 0x000f620000001000 */
[----:B--2---:R-:W-:Y:S01]  /*94d0*/  @!P2 FADD.FTZ R32, R30, 1 ;  /* 0x3f8000001e20a421 */ /* 0x004fe20000010000 */
[----:B-1----:R-:W-:Y:S01]  /*94e0*/  @!P0 FADD.FTZ R28, R28, 1 ;  /* 0x3f8000001c1c8421 */ /* 0x002fe20000010000 */
[----:B------:R-:W-:Y:S01]  /*94f0*/  @!P4 FADD.FTZ R29, R29, 1 ;  /* 0x3f8000001d1dc421 */ /* 0x000fe20000010000 */
[----:B----4-:R-:W-:-:S04]  /*9500*/  @!P5 FADD.FTZ R33, R31, 1 ;  /* 0x3f8000001f21d421 */ /* 0x010fc80000010000 */
[----:B------:R-:W1:Y:S01]  /*9510*/  @!P0 MUFU.RCP R36, R28 ;  /* 0x0000001c00248308 */ /* 0x000e620000001000 */
[----:B-----5:R-:W-:Y:S01]  /*9520*/  @!P6 FMUL.FTZ R163, R163, R34 ;  /* 0x00000022a3a3e220 */ /* 0x020fe20000410000 */
[----:B---3--:R-:W-:-:S06]  /*9530*/  ISETP.GE.AND P6, PT, R74, R105, PT ;  /* 0x000000694a00720c */ /* 0x008fcc0003fc6270 */
[----:B------:R-:W2:Y:S01]  /*9540*/  @!P4 MUFU.RCP R38, R29 ;  /* 0x0000001d0026c308 */ /* 0x000ea20000001000 */
[----:B0-----:R-:W-:-:S07]  /*9550*/  IMAD R30, R106, UR17, RZ ;  /* 0x000000116a1e7c24 */ /* 0x001fce000f8e02ff */
[----:B------:R-:W0:Y:S01]  /*9560*/  @!P2 MUFU.RCP R32, R32 ;  /* 0x000000200020a308 */ /* 0x000e220000001000 */
[----:B------:R-:W-:-:S07]  /*9570*/  IMAD R107, R107, UR16, R30 ;  /* 0x000000106b6b7c24 */ /* 0x000fce000f8e021e */
[----:B------:R-:W3:Y:S01]  /*9580*/  @!P5 MUFU.RCP R40, R33 ;  /* 0x000000210028d308 */ /* 0x000ee20000001000 */
[----:B------:R-:W-:Y:S07]  /*9590*/  BSSY B0, `(.L_x_6953) ;  /* 0x0000013000007945 */ /* 0x000fee0003800000 */
[----:B------:R4:W0:Y:S02]  /*95a0*/  @!P3 MUFU.EX2 R26, R4 ;  /* 0x00000004001ab308 */ /* 0x0008240000000800 */
[----:B----4-:R-:W-:-:S05]  /*95b0*/  IMAD.WIDE.U32 R4, R106, UR16, RZ ;  /* 0x000000106a047c25 */ /* 0x010fca000f8e00ff */
[----:B------:R-:W-:Y:S02]  /*95c0*/  IADD3 R31, R5, R107, RZ ;  /* 0x0000006b051f7210 */ /* 0x000fe40007ffe0ff */
[----:B------:R-:W-:Y:S01]  /*95d0*/  MOV R30, R4 ;  /* 0x00000004001e7202 */ /* 0x000fe20000000f00 */
[----:B0123--:R-:W-:Y:S06]  /*95e0*/  @P6 BRA `(.L_x_6954) ;  /* 0x0000000000346947 */ /* 0x00ffec0003800000 */
        /* <DEDUP_REMOVED lines=13> */
.L_x_6954:
[----:B------:R-:W-:Y:S05]  /*96c0*/  BSYNC B0 ;  /* 0x0000000000007941 */ /* 0x000fea0003800000 */
.L_x_6953:
[----:B------:R-:W-:Y:S01]  /*96d0*/  ULDC.64 UR6, c[0x0][0x390] ;  /* 0x0000e40000067ab9 */ /* 0x000fe20000000a00 */
[----:B------:R-:W-:Y:S01]  /*96e0*/  @!P3 FADD.FTZ R26, R26, 1 ;  /* 0x3f8000001a1ab421 */ /* 0x000fe20000010000 */
[----:B0-----:R-:W-:Y:S02]  /*96f0*/  IMAD R28, R86, UR6, RZ ;  /* 0x00000006561c7c24 */ /* 0x001fe4000f8e02ff */
[----:B------:R-:W-:Y:S01]  /*9700*/  @!P0 FMUL.FTZ R165, R165, R36 ;  /* 0x00000024a5a58220 */ /* 0x000fe20000410000 */
[----:B------:R-:W-:-:S04]  /*9710*/  IMAD.WIDE.U32 R4, R87, UR6, R30 ;  /* 0x0000000657047c25 */ /* 0x000fc8000f8e001e */
[----:B------:R-:W-:Y:S01]  /*9720*/  @!P4 FMUL.FTZ R167, R167, R38 ;  /* 0x00000026a7a7c220 */ /* 0x000fe20000410000 */
[----:B------:R-:W-:Y:S01]  /*9730*/  @!P2 FMUL.FTZ R169, R169, R32 ;  /* 0x00000020a9a9a220 */ /* 0x000fe20000410000 */
[----:B------:R-:W0:Y:S01]  /*9740*/  @!P3 MUFU.RCP R26, R26 ;  /* 0x0000001a001ab308 */ /* 0x000e220000001000 */
[----:B------:R-:W-:Y:S01]  /*9750*/  IMAD R30, R87, UR7, R28 ;  /* 0x00000007571e7c24 */ /* 0x000fe2000f8e021c */
[----:B------:R-:W-:Y:S01]  /*9760*/  IADD3 R28, P0, R91, R4, RZ ;  /* 0x000000045b1c7210 */ /* 0x000fe20007f1e0ff */
[----:B------:R-:W-:Y:S01]  /*9770*/  ULDC.64 UR6, c[0x0][0x3e0] ;  /* 0x0000f80000067ab9 */ /* 0x000fe20000000a00 */
[----:B------:R-:W-:Y:S01]  /*9780*/  ISETP.GE.AND P4, PT, R24, R105, PT ;  /* 0x000000691800720c */ /* 0x000fe20003f86270 */
[----:B------:R-:W-:Y:S01]  /*9790*/  @!P5 FMUL.FTZ R171, R171, R40 ;  /* 0x00000028ababd220 */ /* 0x000fe20000410000 */
[----:B------:R-:W-:Y:S01]  /*97a0*/  LEA R29, P6, R74, UR6, 0x2 ;  /* 0x000000064a1d7c11 */ /* 0x000fe2000f8c10ff */
[----:B------:R-:W-:Y:S01]  /*97b0*/  BSSY B0, `(.L_x_6955) ;  /* 0x000006c000007945 */ /* 0x000fe20003800000 */
[----:B------:R-:W-:-:S02]  /*97c0*/  IADD3.X R5, R93, R30, R5, P0, !PT ;  /* 0x0000001e5d057210 */ /* 0x000fc400007fe405 */
[-C--:B------:R-:W-:Y:S02]  /*97d0*/  ISETP.GE.AND P0, PT, R7, R105.reuse, PT ;  /* 0x000000690700720c */ /* 0x080fe40003f06270 */
[----:B------:R-:W-:Y:S02]  /*97e0*/  ISETP.GE.AND P2, PT, R3, R105, PT ;  /* 0x000000690300720c */ /* 0x000fe40003f46270 */
[----:B------:R-:W-:Y:S02]  /*97f0*/  LEA.HI.X R30, R74, UR7, R71, 0x2, P6 ;  /* 0x000000074a1e7c11 */ /* 0x000fe4000b0f1447 */
[----:B------:R-:W-:Y:S01]  /*9800*/  LEA R4, P6, R28, R29, 0x2 ;  /* 0x0000001d1c047211 */ /* 0x000fe200078c10ff */
        /* <DEDUP_REMOVED lines=18> */
[----:B------:R0:W-:Y:S01]  /*9930*/  @!P6 STG.E desc[UR14][R4.64+-0x500], R47 ;  /* 0xfffb002f0400e986 */ /* 0x0001e2000c10190e */
        /* <DEDUP_REMOVED lines=10> */
[----:B0-----:R-:W0:Y:S01]  /*99e0*/  LDC.64 R46, c[0x0][0x3a8] ;  /* 0x0000ea00ff2e7b82 */ /* 0x001e220000000a00 */
[----:B------:R-:W-:Y:S01]  /*99f0*/  FADD.FTZ R82, R82, R157 ;  /* 0x0000009d52527221 */ /* 0x000fe20000010000 */
[----:B------:R-:W-:Y:S01]  /*9a00*/  @!P2 STG.E desc[UR14][R4.64+-0x300], R89 ;  /* 0xfffd00590400a986 */ /* 0x000fe2000c10190e */
[----:B------:R-:W-:Y:S02]  /*9a10*/  ISETP.GE.AND P2, PT, R6, R105, PT ;  /* 0x000000690600720c */ /* 0x000fe40003f46270 */
[----:B------:R-:W-:Y:S01]  /*9a20*/  FADD.FTZ R82, R82, R159 ;  /* 0x0000009f52527221 */ /* 0x000fe20000010000 */
[----:B------:R-:W-:Y:S03]  /*9a30*/  @!P3 STG.E desc[UR14][R4.64+-0x280], R95 ;  /* 0xfffd805f0400b986 */ /* 0x000fe6000c10190e */
        /* <DEDUP_REMOVED lines=9> */
[----:B------:R0:W-:Y:S03]  /*9ad0*/  @!P2 STG.E desc[UR14][R4.64+-0x80], R103 ;  /* 0xffff80670400a986 */ /* 0x0001e6000c10190e */
[----:B------:R-:W-:Y:S01]  /*9ae0*/  FADD.FTZ R82, R82, R171 ;  /* 0x000000ab52527221 */ /* 0x000fe20000010000 */
[----:B------:R-:W-:Y:S01]  /*9af0*/  BAR.SYNC.DEFER_BLOCKING 0x0 ;  /* 0x0000000000007b1d */ /* 0x000fe20000010000 */
[----:B0-----:R-:W-:-:S05]  /*9b00*/  IMAD R4, R46, UR17, RZ ;  /* 0x000000112e047c24 */ /* 0x001fca000f8e02ff */
        /* <DEDUP_REMOVED lines=35> */
[----:B------:R-:W-:Y:S01]  /*9d40*/  IADD3 R28, P1, R74, -0x1e0, RZ ;  /* 0xfffffe204a1c7810 */ /* 0x000fe20007f3e0ff */
[----:B0-----:R-:W-:-:S03]  /*9d50*/  IMAD R27, R47, UR16, R4 ;  /* 0x000000102f1b7c24 */ /* 0x001fc6000f8e0204 */
[----:B------:R-:W-:Y:S01]  /*9d60*/  IADD3.X R47, R71, -0x1, RZ, P1, !PT ;  /* 0xffffffff472f7810 */ /* 0x000fe20000ffe4ff */
        /* <DEDUP_REMOVED lines=16> */
.L_x_6956:
[----:B------:R-:W-:Y:S05]  /*9e70*/  BSYNC B0 ;  /* 0x0000000000007941 */ /* 0x000fea0003800000 */
.L_x_6955:
[----:B------:R-:W-:Y:S01]  /*9e80*/  MOV R5, R49 ;  /* 0x0000003100057202 */ /* 0x000fe20000000f00 */
[----:B------:R-:W-:Y:S01]  /*9e90*/  ULDC.64 UR4, c[0x0][0x3b0] ;  /* 0x0000ec0000047ab9 */ /* 0x000fe20000000a00 */
[----:B------:R-:W-:Y:S01]  /*9ea0*/  ULDC.64 UR6, c[0x0][0x3f0] ;  /* 0x0000fc0000067ab9 */ /* 0x000fe20000000a00 */
[----:B0-----:R-:W-:Y:S01]  /*9eb0*/  IMAD R26, R86, UR4, RZ ;  /* 0x00000004561a7c24 */ /* 0x001fe2000f8e02ff */
[----:B------:R-:W-:Y:S01]  /*9ec0*/  LEA R14, P1, R28, UR6, 0x2 ;  /* 0x000000061c0e7c11 */ /* 0x000fe2000f8210ff */
[C---:B------:R-:W-:Y:S01]  /*9ed0*/  IMAD.WIDE.U32 R4, R87.reuse, UR4, R4 ;  /* 0x0000000457047c25 */ /* 0x040fe2000f8e0004 */
[----:B------:R-:W-:Y:S02]  /*9ee0*/  ISETP.GE.AND P4, PT, R24, R45, PT ;  /* 0x0000002d1800720c */ /* 0x000fe40003f86270 */
        /* <DEDUP_REMOVED lines=44> */
.L_x_6909:
[----:B------:R-:W-:Y:S02]  /*a1b0*/  ULDC.64 UR4, c[0x0][0x3d8] ;  /* 0x0000f60000047ab9 */ /* 0x000fe40000000a00 */
[----:B------:R-:W-:-:S04]  /*a1c0*/  ISETP.NE.U32.AND P0, PT, RZ, UR4, PT ;  /* 0x00000004ff007c0c */ /* 0x000fc8000bf05070 */
[----:B------:R-:W-:-:S13]  /*a1d0*/  ISETP.NE.AND.EX P0, PT, RZ, UR5, PT, P0 ;  /* 0x00000005ff007c0c */ /* 0x000fda000bf05300 */
[----:B------:R-:W-:Y:S05]  /*a1e0*/  @!P0 BRA `(.L_x_6958) ;  /* 0x00000000005c8947 */ /* 0x000fea0003800000 */
[----:B------:R-:W1:Y:S01]  /*a1f0*/  SHFL.DOWN P0, R3, R84, 0x1, 0x1f ;  /* 0x08201f0054037f89 */ /* 0x000e620000000000 */
[----:B------:R-:W-:Y:S01]  /*a200*/  BSSY B0, `(.L_x_6958) ;  /* 0x0000015000007945 */ /* 0x000fe20003800000 */
[----:B0-----:R-:W0:Y:S01]  /*a210*/  S2R R4, SR_LANEID ;  /* 0x0000000000047919 */ /* 0x001e220000000000 */
[----:B------:R-:W2:Y:S01]  /*a220*/  S2R R6, SR_TID.X ;  /* 0x0000000000067919 */ /* 0x000ea20000002100 */
[----:B-1----:R-:W-:-:S05]  /*a230*/  @P0 FADD R3, R3, R84 ;  /* 0x0000005403030221 */ /* 0x002fca0000000000 */
[----:B------:R-:W1:Y:S01]  /*a240*/  SHFL.DOWN P0, R0, R3, 0x2, 0x1f ;  /* 0x08401f0003007f89 */ /* 0x000e620000000000 */
[----:B0-----:R-:W-:-:S13]  /*a250*/  ISETP.NE.AND P1, PT, R4, RZ, PT ;  /* 0x000000ff0400720c */ /* 0x001fda0003f25270 */
[----:B------:R-:W0:Y:S01]  /*a260*/  @!P1 S2R R4, SR_CgaCtaId ;  /* 0x0000000000049919 */ /* 0x000e220000008800 */
[----:B-1----:R-:W-:Y:S01]  /*a270*/  @P0 FADD R0, R3, R0 ;  /* 0x0000000003000221 */ /* 0x002fe20000000000 */
[----:B------:R-:W-:-:S04]  /*a280*/  @!P1 MOV R3, 0x400 ;  /* 0x0000040000039802 */ /* 0x000fc80000000f00 */
[----:B------:R-:W1:Y:S01]  /*a290*/  SHFL.DOWN P0, R5, R0, 0x4, 0x1f ;  /* 0x08801f0000057f89 */ /* 0x000e620000000000 */
[----:B0-----:R-:W-:Y:S01]  /*a2a0*/  @!P1 LEA R4, R4, R3, 0x18 ;  /* 0x0000000304049211 */ /* 0x001fe200078ec0ff */
[----:B-1----:R-:W-:-:S05]  /*a2b0*/  @P0 FADD R5, R0, R5 ;  /* 0x0000000500050221 */ /* 0x002fca0000000000 */
        /* <DEDUP_REMOVED lines=9> */
.L_x_6959:
[----:B------:R-:W-:Y:S05]  /*a350*/  BSYNC B0 ;  /* 0x0000000000007941 */ /* 0x000fea0003800000 */
.L_x_6958:
[----:B------:R-:W-:Y:S01]  /*a360*/  ULDC.64 UR4, c[0x0][0x3f8] ;  /* 0x0000fe0000047ab9 */ /* 0x000fe20000000a00 */
[----:B------:R-:W-:Y:S01]  /*a370*/  BSSY B0, `(.L_x_6960) ;  /* 0x000001d000007945 */ /* 0x000fe20003800000 */
[----:B------:R-:W-:-:S04]  /*a380*/  ISETP.NE.U32.AND P0, PT, RZ, UR4, PT ;  /* 0x00000004ff007c0c */ /* 0x000fc8000bf05070 */
[----:B------:R-:W-:-:S13]  /*a390*/  ISETP.NE.AND.EX P0, PT, RZ, UR5, PT, P0 ;  /* 0x00000005ff007c0c */ /* 0x000fda000bf05300 */
[----:B------:R-:W-:Y:S05]  /*a3a0*/  @!P0 BRA `(.L_x_6961) ;  /* 0x0000000000608947 */ /* 0x000fea0003800000 */
[----:B------:R-:W-:Y:S06]  /*a3b0*/  BAR.SYNC.DEFER_BLOCKING 0x0 ;  /* 0x0000000000007b1d */ /* 0x000fec0000010000 */
[----:B------:R-:W2:Y:S01]  /*a3c0*/  SHFL.DOWN P0, R3, R82, 0x1, 0x1f ;  /* 0x08201f0052037f89 */ /* 0x000ea20000000000 */
[----:B0-----:R-:W0:Y:S01]  /*a3d0*/  S2R R4, SR_LANEID ;  /* 0x0000000000047919 */ /* 0x001e220000000000 */
[----:B------:R-:W3:Y:S01]  /*a3e0*/  S2R R21, SR_TID.X ;  /* 0x0000000000157919 */ /* 0x000ee20000002100 */
        /* <DEDUP_REMOVED lines=11> */
[----:B-1----:R-:W0:Y:S02]  /*a4a0*/  SHFL.DOWN P0, R7, R2, 0x10, 0x1f ;  /* 0x0a001f0002077f89 */ /* 0x002e240000000000 */
[----:B0-----:R-:W-:Y:S01]  /*a4b0*/  @P0 FADD R7, R2, R7 ;  /* 0x0000000702070221 */ /* 0x001fe20000000000 */
[----:B---3--:R-:W-:-:S04]  /*a4c0*/  ISETP.NE.AND P0, PT, R21, RZ, PT ;  /* 0x000000ff1500720c */ /* 0x008fc80003f05270 */
[----:B------:R3:W-:Y:S01]  /*a4d0*/  @!P1 STS [R4+0x854], R7 ;  /* 0x0008540704009388 */ /* 0x0007e20000000800 */
[----:B------:R-:W-:Y:S08]  /*a4e0*/  BAR.SYNC.DEFER_BLOCKING 0x0 ;  /* 0x0000000000007b1d */ /* 0x000ff00000010000 */
[----:B------:R-:W-:Y:S05]  /*a4f0*/  @P0 BRA `(.L_x_6962) ;  /* 0x0000000000100947 */ /* 0x000fea0003800000 */
[----:B------:R4:W-:Y:S01]  /*a500*/  REDG.E.ADD.F32.FTZ.RN.STRONG.GPU desc[UR14][R8.64], R7 ;  /* 0x00000007080079a6 */ /* 0x0009e2000c10f38e */
[----:B------:R-:W-:Y:S01]  /*a510*/  HFMA2.MMA R21, -RZ, RZ, 0, 0 ;  /* 0x00000000ff157435 */ /* 0x000fe200000001ff */
[----:B------:R-:W-:Y:S10]  /*a520*/  BRA `(.L_x_6962) ;  /* 0x0000000000047947 */ /* 0x000ff40003800000 */
.L_x_6961:
[----:B------:R-:W2:Y:S02]  /*a530*/  S2R R21, SR_TID.X ;  /* 0x0000000000157919 */ /* 0x000ea40000002100 */
.L_x_6962:
[----:B------:R-:W-:Y:S05]  /*a540*/  BSYNC B0 ;  /* 0x0000000000007941 */ /* 0x000fea0003800000 */
.L_x_6960:
        /* <DEDUP_REMOVED lines=8> */
[C---:B0--3--:R-:W-:Y:S01]  /*a5d0*/  IMAD R4, R86.reuse, UR8, RZ ;  /* 0x0000000856047c24 */ /* 0x049fe2000f8e02ff */
        /* <DEDUP_REMOVED lines=11> */
[----:B----4-:R-:W-:Y:S01]  /*a690*/  IMAD R9, R87, UR9, R4 ;  /* 0x0000000957097c24 */ /* 0x010fe2000f8e0204 */
[----:B------:R-:W-:Y:S01]  /*a6a0*/  ULDC.64 UR8, c[0x0][0x358] ;  /* 0x0000d60000087ab9 */ /* 0x000fe20000000a00 */
[C---:B------:R-:W-:Y:S01]  /*a6b0*/  IMAD R0, R86.reuse, UR6, RZ ;  /* 0x0000000656007c24 */ /* 0x040fe2000f8e02ff */
[----:B------:R-:W-:Y:S01]  /*a6c0*/  ULDC.64 UR12, c[0x0][0x3c0] ;  /* 0x0000f000000c7ab9 */ /* 0x000fe20000000a00 */
[C---:B------:R-:W-:Y:S01]  /*a6d0*/  IMAD R6, R86.reuse, UR10, RZ ;  /* 0x0000000a56067c24 */ /* 0x040fe2000f8e02ff */
[----:B------:R-:W-:Y:S01]  /*a6e0*/  IADD3 R37, R17, R9, RZ ;  /* 0x0000000911257210 */ /* 0x000fe20007ffe0ff */
[----:B------:R-:W-:Y:S01]  /*a6f0*/  IMAD R86, R86, UR8, RZ ;  /* 0x0000000856567c24 */ /* 0x000fe2000f8e02ff */
[----:B------:R-:W-:Y:S01]  /*a700*/  ULDC.64 UR16, c[0x0][0x360] ;  /* 0x0000d80000107ab9 */ /* 0x000fe20000000a00 */
[C---:B-1----:R-:W-:Y:S01]  /*a710*/  IMAD R11, R87.reuse, UR11, R6 ;  /* 0x0000000b570b7c24 */ /* 0x042fe2000f8e0206 */
        /* <DEDUP_REMOVED lines=14> */
.L_x_6964:
        /* <DEDUP_REMOVED lines=55> */
.L_x_6963:
[----:B------:R-:W-:Y:S05]  /*ab70*/  EXIT ;  /* 0x000000000000794d */ /* 0x000fea0003800000 */
.L_x_6965:
        /* <DEDUP_REMOVED lines=16> */
.L_x_10979:


//--------------------- .text._Z25selective_scan_bwd_kernelI32Selective_Scan_bwd_kernel_traitsILi32ELi16ELb0ELb0ELb1ELb0ELb0EffEEv12SSMParamsBwd --------------------------
	.section	.text._Z25selective_scan_bwd_kernelI32Selective_Scan_bwd_kernel_traitsILi32ELi16ELb0ELb0ELb1ELb0ELb0EffEEv12SSMParamsBwd,"ax",@progbits
	.align	128
        .global         _Z25selective_scan_bwd_kernelI32Selective_Scan_bwd_kernel_traitsILi32ELi16ELb0ELb0ELb1ELb0ELb0EffEEv12SSMParamsBwd
        .type           _Z25selective_scan_bwd_kernelI32Selective_Scan_bwd_kernel_traitsILi32ELi16ELb0ELb0ELb1ELb0ELb0EffEEv12SSMParamsBwd,@function
        .size           _Z25selective_scan_bwd_kernelI32Selective_Scan_bwd_kernel_traitsILi32ELi16ELb0ELb0ELb1ELb0ELb0EffEEv12SSMParamsBwd,(.L_x_10980 - _Z25selective_scan_bwd_kernelI32Selective_Scan_bwd_kernel_traitsILi32ELi16ELb0ELb0ELb1ELb0ELb0EffEEv12SSMParamsBwd)
        .other          _Z25selective_scan_bwd_kernelI32Selective_Scan_bwd_kernel_traitsILi32ELi16ELb0ELb0ELb1ELb0ELb0EffEEv12SSMParamsBwd,@"STO_CUDA_ENTRY STV_DEFAULT"
_Z25selective_scan_bwd_kernelI32Selective_Scan_bwd_kernel_traitsILi32ELi16ELb0ELb0ELb1ELb0ELb0EffEEv12SSMParamsBwd:
.text._Z25selective_scan_bwd_kernelI32Selective_Scan_bwd_kernel_traitsILi32ELi16ELb0ELb0ELb1ELb0ELb0EffEEv12SSMParamsBwd:
        /* <DEDUP_REMOVED lines=20> */
[----:B------:R-:W0:Y:S01]  /*0140*/  LDC.64 R138, c[0x0][0x2e0] ;  /* 0x0000b800ff8a7b82 */ /* 0x000e220000000a00 */
[----:B------:R-:W3:Y:S01]  /*0150*/  I2F.RP R0, R7 ;  /* 0x0000000700007306 */ /* 0x000ee20000209400 */
[----:B-1----:R-:W-:Y:S02]  /*0160*/  USHF.R.S32.HI UR16, URZ, 0x1f, UR18 ;  /* 0x0000001f3f107899 */ /* 0x002fe40008011412 */
[----:B------:R-:W-:Y:S02]  /*0170*/  @UP0 ULEA UR4, UP2, UR18, UR4, 0x2 ;  /* 0x0000000412040291 */ /* 0x000fe4000f84103f */
[----:B------:R-:W-:Y:S02]  /*0180*/  @UP1 ULEA UR6, UP3, UR18, UR6, 0x2 ;  /* 0x0000000612061291 */ /* 0x000fe4000f86103f */
[----:B------:R-:W-:Y:S02]  /*0190*/  @UP0 ULEA.HI.X UR5, UR18, UR5, UR16, 0x2, UP2 ;  /* 0x0000000512050291 */ /* 0x000fe400090f1410 */
[----:B------:R-:W-:Y:S01]  /*01a0*/  MOV R2, UR4 ;  /* 0x0000000400027c02 */ /* 0x000fe20008000f00 */
[----:B------:R-:W-:Y:S01]  /*01b0*/  @UP1 ULEA.HI.X UR7, UR18, UR7, UR16, 0x2, UP3 ;  /* 0x0000000712071291 */ /* 0x000fe200098f1410 */
[----:B------:R-:W-:Y:S01]  /*01c0*/  MOV R4, UR6 ;  /* 0x0000000600047c02 */ /* 0x000fe20008000f00 */
[----:B---3--:R-:W1:Y:S01]  /*01d0*/  MUFU.RCP R0, R0 ;  /* 0x0000000000007308 */ /* 0x008e620000001000 */
[----:B------:R-:W-:Y:S01]  /*01e0*/  MOV R3, UR5 ;  /* 0x0000000500037c02 */ /* 0x000fe20008000f00 */
[----:B--2---:R-:W-:-:S02]  /*01f0*/  USHF.R.S32.HI UR49, URZ, 0x1f, UR50 ;  /* 0x0000001f3f317899 */ /* 0x004fc40008011432 */
[----:B------:R-:W-:Y:S01]  /*0200*/  MOV R5, UR7 ;  /* 0x0000000700057c02 */ /* 0x000fe20008000f00 */
        /* <DEDUP_REMOVED lines=9> */
[----:B--2---:R-:W-:Y:S01]  /*02a0*/  HFMA2.MMA R2, -RZ, RZ, 0, 0 ;  /* 0x00000000ff027435 */ /* 0x004fe200000001ff */
[----:B-1----:R-:W-:Y:S01]  /*02b0*/  IADD3 R6, R0, 0xffffffe, RZ ;  /* 0x0ffffffe00067810 */ /* 0x002fe20007ffe0ff */
[----:B------:R-:W-:Y:S02]  /*02c0*/  UIMAD.WIDE.U32 UR14, UR50, UR6, URZ ;  /* 0x00000006320e72a5 */ /* 0x000fe4000f8e003f */
[----:B------:R-:W-:Y:S01]  /*02d0*/  UIMAD UR19, UR50, UR7, UR4 ;  /* 0x00000007321372a4 */ /* 0x000fe2000f8e0204 */
[----:B------:R-:W1:Y:S01]  /*02e0*/  F2I.FTZ.U32.TRUNC.NTZ R3, R6 ;  /* 0x0000000600037305 */ /* 0x000e62000021f000 */
        /* <DEDUP_REMOVED lines=8> */
[----:B-1----:R-:W-:Y:S01]  /*0370*/  IADD3 R0, RZ, -R3, RZ ;  /* 0x80000003ff007210 */ /* 0x002fe20007ffe0ff */
[----:B------:R-:W-:-:S02]  /*0380*/  UIMAD UR24, UR50, UR7, UR4 ;  /* 0x00000007321872a4 */ /* 0x000fc4000f8e0204 */
[----:B------:R-:W-:Y:S02]  /*0390*/  UIMAD.WIDE.U32 UR10, UR50, UR20, URZ ;  /* 0x00000014320a72a5 */ /* 0x000fe4000f8e003f */
[----:B---3--:R-:W-:Y:S01]  /*03a0*/  IMAD R5, R0, R7, RZ ;  /* 0x0000000700057224 */ /* 0x008fe200078e02ff */
[----:B------:R-:W-:Y:S01]  /*03b0*/  IABS R0, UR18 ;  /* 0x0000001200007c13 */ /* 0x000fe20008000000 */
[----:B------:R-:W-:Y:S01]  /*03c0*/  ULDC.64 UR4, c[0x0][0x260] ;  /* 0x0000980000047ab9 */ /* 0x000fe20000000a00 */
[----:B------:R-:W-:Y:S01]  /*03d0*/  UIMAD.WIDE.U32 UR12, UR50, UR6, URZ ;  /* 0x00000006320c72a5 */ /* 0x000fe2000f8e003f */
[----:B------:R-:W-:Y:S01]  /*03e0*/  IMAD.HI.U32 R2, R3, R5, R2 ;  /* 0x0000000503027227 */ /* 0x000fe200078e0002 */
[----:B------:R-:W-:Y:S01]  /*03f0*/  UIMAD UR17, UR49, UR4, URZ ;  /* 0x00000004311172a4 */ /* 0x000fe2000f8e023f */
[----:B------:R-:W1:Y:S01]  /*0400*/  LDC.64 R4, c[0x0][0x278] ;  /* 0x00009e00ff047b82 */ /* 0x000e620000000a00 */
        /* <DEDUP_REMOVED lines=22> */
[----:B------:R-:W-:Y:S01]  /*0570*/  UIMAD UR23, UR18, UR31, UR22 ;  /* 0x0000001f121772a4 */ /* 0x000fe2000f8e0216 */
[----:B------:R-:W-:Y:S01]  /*0580*/  @!P1 IADD3 R143, R143, 0x1, RZ ;  /* 0x000000018f8f9810 */ /* 0x000fe20007ffe0ff */
[----:B------:R-:W-:Y:S01]  /*0590*/  UIMAD.WIDE.U32 UR10, UR18, UR30, UR10 ;  /* 0x0000001e120a72a5 */ /* 0x000fe2000f8e000a */
[----:B------:R-:W-:Y:S01]  /*05a0*/  ISETP.GE.U32.AND P0, PT, R0, R7, PT ;  /* 0x000000070000720c */ /* 0x000fe20003f06070 */
[----:B------:R-:W-:Y:S01]  /*05b0*/  UIADD3 UR32, UR48, -0x200, URZ ;  /* 0xfffffe0030207890 */ /* 0x000fe2000fffe03f */
[C---:B------:R-:W-:Y:S01]  /*05c0*/  LOP3.LUT R0, R8.reuse, UR18, RZ, 0x3c, !PT ;  /* 0x0000001208007c12 */ /* 0x040fe2000f8e3cff */
[----:B------:R-:W-:Y:S01]  /*05d0*/  ULDC.64 UR30, c[0x0][0x330] ;  /* 0x0000cc00001e7ab9 */ /* 0x000fe20000000a00 */
[----:B------:R-:W-:Y:S01]  /*05e0*/  ISETP.NE.AND P1, PT, R8, RZ, PT ;  /* 0x000000ff0800720c */ /* 0x000fe20003f25270 */
[----:B------:R-:W-:Y:S01]  /*05f0*/  UIMAD UR19, UR18, UR29, UR20 ;  /* 0x0000001d121372a4 */ /* 0x000fe2000f8e0214 */
[----:B------:R-:W-:Y:S01]  /*0600*/  ISETP.GE.AND P2, PT, R0, RZ, PT ;  /* 0x000000ff0000720c */ /* 0x000fe20003f46270 */
[----:B------:R-:W-:-:S02]  /*0610*/  UIMAD UR16, UR16, UR30, URZ ;  /* 0x0000001e101072a4 */ /* 0x000fc4000f8e023f */
[----:B------:R-:W-:Y:S02]  /*0620*/  UIADD3 UR13, UR13, UR24, URZ ;  /* 0x000000180d0d7290 */ /* 0x000fe4000fffe03f */
[----:B------:R-:W-:Y:S02]  /*0630*/  USHF.R.S32.HI UR29, URZ, 0x1f, UR32 ;  /* 0x0000001f3f1d7899 */ /* 0x000fe40008011420 */
[----:B------:R-:W-:Y:S01]  /*0640*/  @P0 IADD3 R143, R143, 0x1, RZ ;  /* 0x000000018f8f0810 */ /* 0x000fe20007ffe0ff */
[----:B------:R-:W-:Y:S01]  /*0650*/  UIADD3 UR24, UP1, UR32, UR14, URZ ;  /* 0x0000000e20187290 */ /* 0x000fe2000ff3e03f */
[----:B------:R-:W-:Y:S01]  /*0660*/  ULDC.64 UR20, c[0x0][0x2f0] ;  /* 0x0000bc0000147ab9 */ /* 0x000fe20000000a00 */
[----:B------:R-:W-:-:S03]  /*0670*/  UIMAD UR28, UR18, UR31, UR16 ;  /* 0x0000001f121c72a4 */ /* 0x000fc6000f8e0210 */
[----:B------:R-:W-:Y:S01]  /*0680*/  @!P2 IADD3 R143, -R143, RZ, RZ ;  /* 0x000000ff8f8fa210 */ /* 0x000fe20007ffe1ff */
[----:B------:R-:W-:Y:S01]  /*0690*/  UIADD3.X UR16, UR29, UR15, UR19, UP1, !UPT ;  /* 0x0000000f1d107290 */ /* 0x000fe20008ffe413 */
[----:B------:R-:W-:Y:S01]  /*06a0*/  @!P1 LOP3.LUT R143, RZ, R8, RZ, 0x33, !PT ;  /* 0x00000008ff8f9212 */ /* 0x000fe200078e33ff */
[----:B------:R-:W-:Y:S02]  /*06b0*/  ULEA UR25, UP1, UR24, UR20, 0x2 ;  /* 0x0000001418197291 */ /* 0x000fe4000f82103f */
[----:B------:R-:W-:Y:S01]  /*06c0*/  UIADD3 UR9, UR9, UR17, URZ ;  /* 0x0000001109097290 */ /* 0x000fe2000fffe03f */
[----:B------:R-:W-:Y:S01]  /*06d0*/  SHF.R.S32.HI R3, RZ, 0x1f, R143 ;  /* 0x0000001fff037819 */ /* 0x000fe2000001148f */
[----:B------:R-:W-:Y:S02]  /*06e0*/  ULEA.HI.X UR24, UR24, UR21, UR16, 0x2, UP1 ;  /* 0x0000001518187291 */ /* 0x000fe400088f1410 */
[----:B------:R-:W-:Y:S02]  /*06f0*/  UIADD3 UR22, UP1, UR32, UR10, URZ ;  /* 0x0000000a20167290 */ /* 0x000fe4000ff3e03f */
[----:B------:R-:W-:Y:S01]  /*0700*/  UIMAD.WIDE.U32 UR14, UR18, UR30, UR12 ;  /* 0x0000001e120e72a5 */ /* 0x000fe2000f8e000c */
[-C--:B-1----:R-:W-:Y:S01]  /*0710*/  IMAD R0, R3, R4.reuse, RZ ;  /* 0x0000000403007224 */ /* 0x082fe200078e02ff */
[----:B------:R-:W-:Y:S01]  /*0720*/  ULDC.64 UR20, c[0x0][0x2f8] ;  /* 0x0000be0000147ab9 */ /* 0x000fe20000000a00 */
[----:B------:R-:W-:Y:S01]  /*0730*/  UIADD3.X UR11, UR29, UR11, UR23, UP1, !UPT ;  /* 0x0000000b1d0b7290 */ /* 0x000fe20008ffe417 */
[----:B------:R-:W-:Y:S01]  /*0740*/  IMAD.WIDE.U32 R2, R143, R4, UR8 ;  /* 0x000000088f027e25 */ /* 0x000fe2000f8e0004 */
[----:B------:R-:W-:-:S02]  /*0750*/  UIADD3 UR10, UP2, UR32, UR14, URZ ;  /* 0x0000000e200a7290 */ /* 0x000fc4000ff5e03f */
[----:B------:R-:W-:Y:S01]  /*0760*/  ULEA UR23, UP1, UR22, UR20, 0x2 ;  /* 0x0000001416177291 */ /* 0x000fe2000f82103f */
[----:B------:R-:W-:Y:S01]  /*0770*/  IMAD R5, R143, R5, R0 ;  /* 0x000000058f057224 */ /* 0x000fe200078e0200 */
[----:B------:R-:W-:Y:S01]  /*0780*/  @UP0 ULDC UR16, c[0x0][0x214] ;  /* 0x0000850000100ab9 */ /* 0x000fe20000000800 */
[----:B------:R-:W-:Y:S01]  /*0790*/  ULDC.64 UR12, c[0x0][0x3b8] ;  /* 0x0000ee00000c7ab9 */ /* 0x000fe20000000a00 */
[----:B------:R-:W-:Y:S01]  /*07a0*/  @UP0 UIMAD UR16, UR50, UR16, UR18 ;  /* 0x00000010321002a4 */ /* 0x000fe2000f8e0212 */
[----:B------:R-:W-:Y:S01]  /*07b0*/  IADD3 R137, P0, R2, UR32, RZ ;  /* 0x0000002002897c10 */ /* 0x000fe2000ff1e0ff */
[----:B------:R-:W-:Y:S01]  /*07c0*/  UIADD3.X UR14, UR29, UR15, UR28, UP2, !UPT ;  /* 0x0000000f1d0e7290 */ /* 0x000fe200097fe41c */
[----:B------:R-:W-:Y:S01]  /*07d0*/  IADD3 R0, R3, R5, RZ ;  /* 0x0000000503007210 */ /* 0x000fe20007ffe0ff */
[----:B------:R-:W-:Y:S01]  /*07e0*/  ULEA.HI.X UR22, UR22, UR21, UR11, 0x2, UP1 ;  /* 0x0000001516167291 */ /* 0x000fe200088f140b */
[----:B0-----:R-:W-:Y:S01]  /*07f0*/  LEA R138, P1, R137, R138, 0x2 ;  /* 0x0000008a898a7211 */ /* 0x001fe200078210ff */
[----:B------:R-:W-:Y:S01]  /*0800*/  ULEA UR12, UP2, UR10, UR12, 0x2 ;  /* 0x0000000c0a0c7291 */ /* 0x000fe2000f84103f */
[----:B------:R-:W-:Y:S01]  /*0810*/  IADD3.X R0, R0, UR29, RZ, P0, !PT ;  /* 0x0000001d00007c10 */ /* 0x000fe200087fe4ff */
[----:B------:R-:W-:-:S02]  /*0820*/  UISETP.GE.AND UP1, UPT, UR33, 0x1, UPT ;  /* 0x000000012100788c */ /* 0x000fc4000bf26270 */
[----:B------:R-:W-:Y:S01]  /*0830*/  @UP0 UIMAD UR16, UR16, UR33, URZ ;  /* 0x00000021101002a4 */ /* 0x000fe2000f8e023f */
[----:B------:R-:W-:Y:S01]  /*0840*/  LEA.HI.X R137, R137, R139, R0, 0x2, P1 ;  /* 0x0000008b89897211 */ /* 0x000fe200008f1400 */
[----:B------:R-:W-:Y:S02]  /*0850*/  ULEA.HI.X UR20, UR10, UR13, UR14, 0x2, UP2 ;  /* 0x0000000d0a147291 */ /* 0x000fe400090f140e */
[----:B------:R-:W-:Y:S01]  /*0860*/  PLOP3.LUT P0, PT, PT, PT, UP1, 0x80, 0x0 ;  /* 0x000000000000781c */ /* 0x000fe20003f0f018 */
[----:B------:R-:W-:Y:S01]  /*0870*/  @UP0 ULDC UR10, c[0x0][0x21c] ;  /* 0x00008700000a0ab9 */ /* 0x000fe20000000800 */
[----:B------:R-:W-:Y:S01]  /*0880*/  @UP0 ULDC.64 UR8, c[0x0][0x310] ;  /* 0x0000c40000080ab9 */ /* 0x000fe20000000a00 */
[----:B------:R-:W-:Y:S01]  /*0890*/  @UP0 UIMAD UR16, UR16, UR10, URZ ;  /* 0x0000000a101002a4 */ /* 0x000fe2000f8e023f */
[----:B------:R-:W-:Y:S02]  /*08a0*/  UMOV UR11, UR7 ;  /* 0x00000007000b7c82 */ /* 0x000fe40008000000 */
        /* <DEDUP_REMOVED lines=8> */
[----:B------:R-:W-:Y:S01]  /*0930*/  MOV R141, RZ ;  /* 0x000000ff008d7202 */ /* 0x000fe20000000f00 */
[----:B------:R-:W-:Y:S01]  /*0940*/  UMOV UR21, UR12 ;  /* 0x0000000c00157c82 */ /* 0x000fe20008000000 */
[----:B------:R-:W-:Y:S01]  /*0950*/  MOV R142, RZ ;  /* 0x000000ff008e7202 */ /* 0x000fe20000000f00 */
[----:B------:R-:W1:Y:S01]  /*0960*/  S2R R139, SR_LANEID ;  /* 0x00000000008b7919 */ /* 0x000e620000000000 */
[----:B------:R-:W-:Y:S01]  /*0970*/  UMOV UR4, URZ ;  /* 0x0000003f00047c82 */ /* 0x000fe20008000000 */
[----:B0-----:R-:W-:-:S04]  /*0980*/  SHF.L.U32 R0, R140, 0x4, RZ ;  /* 0x000000048c007819 */ /* 0x001fc800000006ff */
[----:B------:R-:W-:-:S04]  /*0990*/  LOP3.LUT R5, R0, 0xfffffe00, RZ, 0xc0, !PT ;  /* 0xfffffe0000057812 */ /* 0x000fc800078ec0ff */
[----:B-1----:R-:W-:-:S07]  /*09a0*/  LOP3.LUT R4, R5, 0x1f, R140, 0xf8, !PT ;  /* 0x0000001f05047812 */ /* 0x002fce00078ef88c */
.L_x_7010:
[----:B------:R-:W-:Y:S01]  /*09b0*/  ULDC UR19, c[0x0][0x224] ;  /* 0x0000890000137ab9 */ /* 0x000fe20000000800 */
[----:B------:R-:W-:Y:S01]  /*09c0*/  ULDC UR44, c[0x0][0x218] ;  /* 0x00008600002c7ab9 */ /* 0x000fe20000000800 */
[----:B------:R-:W-:Y:S01]  /*09d0*/  UIADD3 UR19, -UR4, UR19, URZ ;  /* 0x0000001304137290 */ /* 0x000fe2000fffe13f */
[----:B0-----:R-:W-:Y:S01]  /*09e0*/  MOV R2, UR25 ;  /* 0x0000001900027c02 */ /* 0x001fe20008000f00 */
[----:B------:R-:W-:Y:S01]  /*09f0*/  HFMA2.MMA R0, -RZ, RZ, 0, 0 ;  /* 0x00000000ff007435 */ /* 0x000fe200000001ff */
[----:B------:R-:W-:Y:S01]  /*0a00*/  MOV R3, UR24 ;  /* 0x0000001800037c02 */ /* 0x000fe20008000f00 */
[----:B------:R-:W-:Y:S01]  /*0a10*/  ULEA UR52, UR19, 0xfffffe00, 0x9 ;  /* 0xfffffe0013347891 */ /* 0x000fe2000f8e483f */
[C---:B------:R-:W-:Y:S02]  /*0a20*/  LOP3.LUT R136, R4.reuse, 0x20, RZ, 0xfc, !PT ;  /* 0x0000002004887812 */ /* 0x040fe400078efcff */
[C---:B------:R-:W-:Y:S01]  /*0a30*/  LOP3.LUT R135, R4.reuse, 0x40, RZ, 0xfc, !PT ;  /* 0x0000004004877812 */ /* 0x040fe200078efcff */
[----:B------:R-:W-:Y:S01]  /*0a40*/  UIADD3 UR51, -UR52, UR44, URZ ;  /* 0x0000002c34337290 */ /* 0x000fe2000fffe13f */
[C---:B------:R-:W-:Y:S01]  /*0a50*/  IMAD.WIDE R2, R4.reuse, 0x4, R2 ;  /* 0x0000000404027825 */ /* 0x040fe200078e0202 */
[----:B------:R-:W-:-:S04]  /*0a60*/  LOP3.LUT R134, R4, 0x60, RZ, 0xfc, !PT ;  /* 0x0000006004867812 */ /* 0x000fc800078efcff */
[C---:B------:R-:W-:Y:S01]  /*0a70*/  ISETP.GE.AND P0, PT, R4.reuse, UR51, PT ;  /* 0x0000003304007c0c */ /* 0x040fe2000bf06270 */
[----:B------:R-:W-:Y:S01]  /*0a80*/  BAR.SYNC.DEFER_BLOCKING 0x0 ;  /* 0x0000000000007b1d */ /* 0x000fe20000010000 */
[C---:B------:R-:W-:Y:S02]  /*0a90*/  LOP3.LUT R133, R4.reuse, 0x80, RZ, 0xfc, !PT ;  /* 0x0000008004857812 */ /* 0x040fe400078efcff */
[----:B------:R-:W-:Y:S02]  /*0aa0*/  LOP3.LUT R132, R4, 0xa0, RZ, 0xfc, !PT ;  /* 0x000000a004847812 */ /* 0x000fe400078efcff */
[----:B------:R-:W-:Y:S02]  /*0ab0*/  ISETP.GE.AND P1, PT, R135, UR51, PT ;  /* 0x0000003387007c0c */ /* 0x000fe4000bf26270 */
[----:B------:R-:W-:Y:S02]  /*0ac0*/  ISETP.GE.AND P2, PT, R134, UR51, PT ;  /* 0x0000003386007c0c */ /* 0x000fe4000bf46270 */
[----:B------:R-:W-:-:S02]  /*0ad0*/  ISETP.GE.AND P3, PT, R133, UR51, PT ;  /* 0x0000003385007c0c */ /* 0x000fc4000bf66270 */
[----:B------:R-:W-:Y:S02]  /*0ae0*/  ISETP.GE.AND P4, PT, R132, UR51, PT ;  /* 0x0000003384007c0c */ /* 0x000fe4000bf86270 */
[----:B------:R-:W-:Y:S02]  /*0af0*/  CS2R R6, SRZ ;  /* 0x0000000000067805 */ /* 0x000fe4000001ff00 */
[----:B------:R-:W-:Y:S01]  /*0b00*/  CS2R R8, SRZ ;  /* 0x0000000000087805 */ /* 0x000fe2000001ff00 */
[----:B------:R-:W2:Y:S01]  /*0b10*/  @!P0 LDG.E R0, desc[UR26][R2.64] ;  /* 0x0000001a02008981 */ /* 0x000ea2000c1e1900 */
[----:B------:R-:W-:Y:S02]  /*0b20*/  ISETP.GE.AND P0, PT, R136, UR51, PT ;  /* 0x0000003388007c0c */ /* 0x000fe4000bf06270 */
[----:B------:R-:W-:Y:S02]  /*0b30*/  CS2R R10, SRZ ;  /* 0x00000000000a7805 */ /* 0x000fe4000001ff00 */
[C---:B------:R-:W-:Y:S01]  /*0b40*/  LOP3.LUT R131, R4.reuse, 0xc0, RZ, 0xfc, !PT ;  /* 0x000000c004837812 */ /* 0x040fe200078efcff */
[----:B---3--:R-:W3:Y:S01]  /*0b50*/  @!P1 LDG.E R6, desc[UR26][R2.64+0x100] ;  /* 0x0001001a02069981 */ /* 0x008ee2000c1e1900 */
[----:B------:R-:W-:-:S02]  /*0b60*/  LOP3.LUT R130, R4, 0xe0, RZ, 0xfc, !PT ;  /* 0x000000e004827812 */ /* 0x000fc400078efcff */
[C---:B------:R-:W-:Y:S01]  /*0b70*/  LOP3.LUT R129, R4.reuse, 0x100, RZ, 0xfc, !PT ;  /* 0x0000010004817812 */ /* 0x040fe200078efcff */
[----:B----4-:R-:W4:Y:S01]  /*0b80*/  @!P2 LDG.E R9, desc[UR26][R2.64+0x180] ;  /* 0x0001801a0209a981 */ /* 0x010f22000c1e1900 */
[C---:B------:R-:W-:Y:S02]  /*0b90*/  LOP3.LUT R128, R4.reuse, 0x120, RZ, 0xfc, !PT ;  /* 0x0000012004807812 */ /* 0x040fe400078efcff */
[----:B------:R-:W-:Y:S01]  /*0ba0*/  LOP3.LUT R127, R4, 0x140, RZ, 0xfc, !PT ;  /* 0x00000140047f7812 */ /* 0x000fe200078efcff */
[----:B------:R-:W4:Y:S01]  /*0bb0*/  @!P3 LDG.E R8, desc[UR26][R2.64+0x200] ;  /* 0x0002001a0208b981 */ /* 0x000f22000c1e1900 */
[----:B------:R-:W-:-:S03]  /*0bc0*/  ISETP.GE.AND P1, PT, R130, UR51, PT ;  /* 0x0000003382007c0c */ /* 0x000fc6000bf26270 */
[----:B------:R-:W3:Y:S01]  /*0bd0*/  @!P0 LDG.E R7, desc[UR26][R2.64+0x80] ;  /* 0x0000801a02078981 */ /* 0x000ee2000c1e1900 */
[----:B------:R-:W-:Y:S02]  /*0be0*/  ISETP.GE.AND P0, PT, R131, UR51, PT ;  /* 0x0000003383007c0c */ /* 0x000fe4000bf06270 */
[----:B------:R-:W-:Y:S01]  /*0bf0*/  ISETP.GE.AND P2, PT, R129, UR51, PT ;  /* 0x0000003381007c0c */ /* 0x000fe2000bf46270 */
[----:B------:R-:W4:Y:S01]  /*0c00*/  @!P4 LDG.E R11, desc[UR26][R2.64+0x280] ;  /* 0x0002801a020bc981 */ /* 0x000f22000c1e1900 */
[----:B------:R-:W-:Y:S02]  /*0c10*/  ISETP.GE.AND P3, PT, R128, UR51, PT ;  /* 0x0000003380007c0c */ /* 0x000fe4000bf66270 */
[----:B------:R-:W-:Y:S02]  /*0c20*/  ISETP.GE.AND P4, PT, R127, UR51, PT ;  /* 0x000000337f007c0c */ /* 0x000fe4000bf86270 */
[----:B------:R-:W-:Y:S02]  /*0c30*/  CS2R R12, SRZ ;  /* 0x00000000000c7805 */ /* 0x000fe4000001ff00 */
[----:B------:R-:W-:-:S02]  /*0c40*/  CS2R R14, SRZ ;  /* 0x00000000000e7805 */ /* 0x000fc4000001ff00 */
[C---:B------:R-:W-:Y:S02]  /*0c50*/  LOP3.LUT R126, R4.reuse, 0x160, RZ, 0xfc, !PT ;  /* 0x00000160047e7812 */ /* 0x040fe400078efcff */
[C---:B------:R-:W-:Y:S02]  /*0c60*/  LOP3.LUT R125, R4.reuse, 0x180, RZ, 0xfc, !PT ;  /* 0x00000180047d7812 */ /* 0x040fe400078efcff */
[C---:B------:R-:W-:Y:S01]  /*0c70*/  LOP3.LUT R124, R4.reuse, 0x1a0, RZ, 0xfc, !PT ;  /* 0x000001a0047c7812 */ /* 0x040fe200078efcff */
[----:B------:R-:W4:Y:S01]  /*0c80*/  @!P0 LDG.E R10, desc[UR26][R2.64+0x300] ;  /* 0x0003001a020a8981 */ /* 0x000f22000c1e1900 */
[----:B------:R-:W-:Y:S02]  /*0c90*/  LOP3.LUT R123, R4, 0x1c0, RZ, 0xfc, !PT ;  /* 0x000001c0047b7812 */ /* 0x000fe400078efcff */
[----:B------:R-:W-:Y:S01]  /*0ca0*/  ISETP.GE.AND P0, PT, R126, UR51, PT ;  /* 0x000000337e007c0c */ /* 0x000fe2000bf06270 */
[----:B------:R-:W4:Y:S01]  /*0cb0*/  @!P1 LDG.E R13, desc[UR26][R2.64+0x380] ;  /* 0x0003801a020d9981 */ /* 0x000f22000c1e1900 */
[----:B------:R-:W-:-:S02]  /*0cc0*/  LOP3.LUT R122, R4, 0x1e0, RZ, 0xfc, !PT ;  /* 0x000001e0047a7812 */ /* 0x000fc400078efcff */
[----:B------:R-:W-:Y:S01]  /*0cd0*/  ISETP.GE.AND P1, PT, R125, UR51, PT ;  /* 0x000000337d007c0c */ /* 0x000fe2000bf26270 */
[----:B------:R-:W4:Y:S01]  /*0ce0*/  @!P2 LDG.E R12, desc[UR26][R2.64+0x400] ;  /* 0x0004001a020ca981 */ /* 0x000f22000c1e1900 */
[----:B------:R-:W-:-:S03]  /*0cf0*/  ISETP.GE.AND P2, PT, R124, UR51, PT ;  /* 0x000000337c007c0c */ /* 0x000fc6000bf46270 */
[----:B------:R-:W4:Y:S01]  /*0d00*/  @!P3 LDG.E R15, desc[UR26][R2.64+0x480] ;  /* 0x0004801a020fb981 */ /* 0x000f22000c1e1900 */
[----:B------:R-:W-:-:S03]  /*0d10*/  ISETP.GE.AND P3, PT, R123, UR51, PT ;  /* 0x000000337b007c0c */ /* 0x000fc6000bf66270 */
[----:B------:R-:W4:Y:S01]  /*0d20*/  @!P4 LDG.E R14, desc[UR26][R2.64+0x500] ;  /* 0x0005001a020ec981 */ /* 0x000f22000c1e1900 */
[----:B------:R-:W-:Y:S02]  /*0d30*/  ISETP.GE.AND P4, PT, R122, UR51, PT ;  /* 0x000000337a007c0c */ /* 0x000fe4000bf86270 */
[----:B------:R-:W-:Y:S02]  /*0d40*/  CS2R R16, SRZ ;  /* 0x0000000000107805 */ /* 0x000fe4000001ff00 */
[----:B------:R-:W-:Y:S02]  /*0d50*/  CS2R R18, SRZ ;  /* 0x0000000000127805 */ /* 0x000fe4000001ff00 */
[----:B------:R-:W-:Y:S02]  /*0d60*/  MOV R21, RZ ;  /* 0x000000ff00157202 */ /* 0x000fe40000000f00 */
[----:B------:R-:W4:Y:S04]  /*0d70*/  @!P0 LDG.E R17, desc[UR26][R2.64+0x580] ;  /* 0x0005801a02118981 */ /* 0x000f28000c1e1900 */
[----:B------:R-:W4:Y:S04]  /*0d80*/  @!P1 LDG.E R16, desc[UR26][R2.64+0x600] ;  /* 0x0006001a02109981 */ /* 0x000f28000c1e1900 */
[----:B------:R-:W4:Y:S04]  /*0d90*/  @!P2 LDG.E R19, desc[UR26][R2.64+0x680] ;  /* 0x0006801a0213a981 */ /* 0x000f28000c1e1900 */
[----:B------:R-:W4:Y:S04]  /*0da0*/  @!P3 LDG.E R18, desc[UR26][R2.64+0x700] ;  /* 0x0007001a0212b981 */ /* 0x000f28000c1e1900 */
[----:B------:R0:W4:Y:S01]  /*0db0*/  @!P4 LDG.E R21, desc[UR26][R2.64+0x780] ;  /* 0x0007801a0215c981 */ /* 0x000122000c1e1900 */
[----:B-1----:R-:W1:Y:S01]  /*0dc0*/  S2UR UR5, SR_CgaCtaId ;  /* 0x00000000000579c3 */ /* 0x002e620000008800 */
[----:B------:R-:W-:Y:S01]  /*0dd0*/  UMOV UR16, 0x400 ;  /* 0x0000040000107882 */ /* 0x000fe20000000000 */
[----:B------:R-:W-:-:S02]  /*0de0*/  LEA.HI.SX32 R121, R139, R139, 0x1b ;  /* 0x0000008b8b797211 */ /* 0x000fc400078fdaff */
[C---:B------:R-:W-:Y:S02]  /*0df0*/  IADD3 R20, R139.reuse, 0x20, RZ ;  /* 0x000000208b147810 */ /* 0x040fe40007ffe0ff */
[C---:B------:R-:W-:Y:S02]  /*0e00*/  IADD3 R22, R139.reuse, 0x40, RZ ;  /* 0x000000408b167810 */ /* 0x040fe40007ffe0ff */
[C---:B0-----:R-:W-:Y:S02]  /*0e10*/  IADD3 R2, R139.reuse, 0xa0, RZ ;  /* 0x000000a08b027810 */ /* 0x041fe40007ffe0ff */
[-C--:B------:R-:W-:Y:S02]  /*0e20*/  LEA.HI.SX32 R20, R20, R139.reuse, 0x1b ;  /* 0x0000008b14147211 */ /* 0x080fe400078fdaff */
[-C--:B------:R-:W-:Y:S02]  /*0e30*/  LEA.HI.SX32 R22, R22, R139.reuse, 0x1b ;  /* 0x0000008b16167211 */ /* 0x080fe400078fdaff */
[----:B------:R-:W-:Y:S01]  /*0e40*/  LEA.HI.SX32 R2, R2, R139, 0x1b ;  /* 0x0000008b02027211 */ /* 0x000fe200078fdaff */
[----:B-1----:R-:W-:Y:S01]  /*0e50*/  ULEA UR16, UR5, UR16, 0x18 ;  /* 0x0000001005107291 */ /* 0x002fe2000f8ec03f */
[----:B------:R-:W-:-:S02]  /*0e60*/  IADD3 R24, R139, 0x60, RZ ;  /* 0x000000608b187810 */ /* 0x000fc40007ffe0ff */
[----:B------:R-:W-:Y:S01]  /*0e70*/  IADD3 R26, R139, 0x80, RZ ;  /* 0x000000808b1a7810 */ /* 0x000fe20007ffe0ff */
[----:B------:R-:W-:Y:S02]  /*0e80*/  ULDC UR5, c[0x0][0x21c] ;  /* 0x0000870000057ab9 */ /* 0x000fe40000000800 */
[----:B------:R-:W-:Y:S02]  /*0e90*/  LEA R121, R121, UR16, 0x2 ;  /* 0x0000001079797c11 */ /* 0x000fe4000f8e10ff */
[----:B------:R-:W-:Y:S02]  /*0ea0*/  LEA R120, R20, UR16, 0x2 ;  /* 0x0000001014787c11 */ /* 0x000fe4000f8e10ff */
[----:B------:R-:W-:Y:S02]  /*0eb0*/  LEA R119, R22, UR16, 0x2 ;  /* 0x0000001016777c11 */ /* 0x000fe4000f8e10ff */
[----:B------:R-:W-:Y:S02]  /*0ec0*/  LEA R116, R2, UR16, 0x2 ;  /* 0x0000001002747c11 */ /* 0x000fe4000f8e10ff */
[----:B------:R-:W-:-:S02]  /*0ed0*/  LEA.HI.SX32 R24, R24, R139, 0x1b ;  /* 0x0000008b18187211 */ /* 0x000fc400078fdaff */
[C---:B------:R-:W-:Y:S02]  /*0ee0*/  IADD3 R2, R139.reuse, 0xe0, RZ ;  /* 0x000000e08b027810 */ /* 0x040fe40007ffe0ff */
[-C--:B------:R-:W-:Y:S02]  /*0ef0*/  LEA.HI.SX32 R26, R26, R139.reuse, 0x1b ;  /* 0x0000008b1a1a7211 */ /* 0x080fe400078fdaff */
[----:B------:R-:W-:Y:S02]  /*0f00*/  IADD3 R20, R139, 0x100, RZ ;  /* 0x000001008b147810 */ /* 0x000fe40007ffe0ff */
[----:B------:R-:W-:Y:S02]  /*0f10*/  LEA R118, R24, UR16, 0x2 ;  /* 0x0000001018767c11 */ /* 0x000fe4000f8e10ff */
[----:B------:R-:W-:Y:S02]  /*0f20*/  LEA.HI.SX32 R2, R2, R139, 0x1b ;  /* 0x0000008b02027211 */ /* 0x000fe400078fdaff */
[----:B------:R-:W-:-:S02]  /*0f30*/  LEA R117, R26, UR16, 0x2 ;  /* 0x000000101a757c11 */ /* 0x000fc4000f8e10ff */
[C---:B------:R-:W-:Y:S02]  /*0f40*/  IADD3 R22, R139.reuse, 0x120, RZ ;  /* 0x000001208b167810 */ /* 0x040fe40007ffe0ff */
[C---:B------:R-:W-:Y:S02]  /*0f50*/  IADD3 R24, R139.reuse, 0x140, RZ ;  /* 0x000001408b187810 */ /* 0x040fe40007ffe0ff */
[-C--:B------:R-:W-:Y:S02]  /*0f60*/  LEA.HI.SX32 R20, R20, R139.reuse, 0x1b ;  /* 0x0000008b14147211 */ /* 0x080fe400078fdaff */
[----:B------:R-:W-:Y:S02]  /*0f70*/  LEA R114, R2, UR16, 0x2 ;  /* 0x0000001002727c11 */ /* 0x000fe4000f8e10ff */
[----:B------:R-:W-:Y:S02]  /*0f80*/  IADD3 R2, R139, 0x180, RZ ;  /* 0x000001808b027810 */ /* 0x000fe40007ffe0ff */
[----:B------:R-:W-:-:S02]  /*0f90*/  LEA.HI.SX32 R22, R22, R139, 0x1b ;  /* 0x0000008b16167211 */ /* 0x000fc400078fdaff */
[-C--:B------:R-:W-:Y:S02]  /*0fa0*/  LEA.HI.SX32 R24, R24, R139.reuse, 0x1b ;  /* 0x0000008b18187211 */ /* 0x080fe400078fdaff */
[----:B------:R-:W-:Y:S02]  /*0fb0*/  LEA R113, R20, UR16, 0x2 ;  /* 0x0000001014717c11 */ /* 0x000fe4000f8e10ff */
[----:B------:R-:W-:Y:S02]  /*0fc0*/  IADD3 R20, R139, 0x1e0, RZ ;  /* 0x000001e08b147810 */ /* 0x000fe40007ffe0ff */
[----:B------:R-:W-:Y:S02]  /*0fd0*/  LEA.HI.SX32 R2, R2, R139, 0x1b ;  /* 0x0000008b02027211 */ /* 0x000fe400078fdaff */
[----:B------:R-:W-:Y:S02]  /*0fe0*/  LEA R112, R22, UR16, 0x2 ;  /* 0x0000001016707c11 */ /* 0x000fe4000f8e10ff */
[----:B------:R-:W-:-:S02]  /*0ff0*/  LEA R111, R24, UR16, 0x2 ;  /* 0x00000010186f7c11 */ /* 0x000fc4000f8e10ff */
[----:B------:R-:W-:Y:S02]  /*1000*/  LEA.HI.SX32 R20, R20, R139, 0x1b ;  /* 0x0000008b14147211 */ /* 0x000fe400078fdaff */
[----:B------:R-:W-:Y:S02]  /*1010*/  LEA R109, R2, UR16, 0x2 ;  /* 0x00000010026d7c11 */ /* 0x000fe4000f8e10ff */
[----:B------:R-:W-:Y:S02]  /*1020*/  LEA R106, R20, UR16, 0x2 ;  /* 0x00000010146a7c11 */ /* 0x000fe4000f8e10ff */
[----:B------:R-:W-:Y:S02]  /*1030*/  ISETP.GE.AND P2, PT, R4, UR51, PT ;  /* 0x0000003304007c0c */ /* 0x000fe4000bf46270 */
[----:B------:R-:W-:Y:S02]  /*1040*/  ISETP.GE.AND P1, PT, R136, UR51, PT ;  /* 0x0000003388007c0c */ /* 0x000fe4000bf26270 */
[----:B------:R-:W-:-:S02]  /*1050*/  MOV R2, UR23 ;  /* 0x0000001700027c02 */ /* 0x000fc40008000f00 */
[----:B------:R-:W-:Y:S02]  /*1060*/  MOV R3, UR22 ;  /* 0x0000001600037c02 */ /* 0x000fe40008000f00 */
[----:B------:R-:W-:Y:S01]  /*1070*/  ISETP.GE.AND P0, PT, R135, UR51, PT ;  /* 0x0000003387007c0c */ /* 0x000fe2000bf06270 */
[----:B------:R-:W-:Y:S01]  /*1080*/  IMAD.WIDE R2, R4, 0x4, R2 ;  /* 0x0000000404027825 */ /* 0x000fe200078e0202 */
[----:B------:R-:W-:Y:S02]  /*1090*/  ISETP.GE.AND P4, PT, R134, UR51, PT ;  /* 0x0000003386007c0c */ /* 0x000fe4000bf86270 */
[----:B------:R-:W-:Y:S02]  /*10a0*/  ISETP.GE.AND P6, PT, R133, UR51, PT ;  /* 0x0000003385007c0c */ /* 0x000fe4000bfc6270 */
[----:B------:R-:W-:Y:S02]  /*10b0*/  ISETP.GE.AND P5, PT, R132, UR51, PT ;  /* 0x0000003384007c0c */ /* 0x000fe4000bfa6270 */
[----:B------:R-:W-:Y:S01]  /*10c0*/  ISETP.GE.AND P3, PT, R131, UR51, PT ;  /* 0x0000003383007c0c */ /* 0x000fe2000bf66270 */
[----:B--2---:R0:W-:Y:S02]  /*10d0*/  STS [R121], R0 ;  /* 0x0000000079007388 */ /* 0x0041e40000000800 */
[----:B0-----:R-:W-:-:S04]  /*10e0*/  IADD3 R0, R139, 0xc0, RZ ;  /* 0x000000c08b007810 */ /* 0x001fc80007ffe0ff */
[----:B------:R-:W-:Y:S01]  /*10f0*/  LEA.HI.SX32 R0, R0, R139, 0x1b ;  /* 0x0000008b00007211 */ /* 0x000fe200078fdaff */
[----:B---3--:R-:W-:Y:S04]  /*1100*/  STS [R120+0x80], R7 ;  /* 0x0000800778007388 */ /* 0x008fe80000000800 */
[----:B------:R0:W-:Y:S01]  /*1110*/  STS [R119+0x100], R6 ;  /* 0x0001000677007388 */ /* 0x0001e20000000800 */
[----:B------:R-:W-:Y:S02]  /*1120*/  LEA R115, R0, UR16, 0x2 ;  /* 0x0000001000737c11 */ /* 0x000fe4000f8e10ff */
[C---:B------:R-:W-:Y:S01]  /*1130*/  IADD3 R0, R139.reuse, 0x160, RZ ;  /* 0x000001608b007810 */ /* 0x040fe20007ffe0ff */
[----:B----4-:R-:W-:Y:S01]  /*1140*/  STS [R118+0x180], R9 ;  /* 0x0001800976007388 */ /* 0x010fe20000000800 */
[----:B0-----:R-:W-:-:S03]  /*1150*/  IADD3 R6, R139, 0x1a0, RZ ;  /* 0x000001a08b067810 */ /* 0x001fc60007ffe0ff */
[----:B------:R0:W-:Y:S01]  /*1160*/  STS [R117+0x200], R8 ;  /* 0x0002000875007388 */ /* 0x0001e20000000800 */
[-C--:B------:R-:W-:Y:S02]  /*1170*/  LEA.HI.SX32 R6, R6, R139.reuse, 0x1b ;  /* 0x0000008b06067211 */ /* 0x080fe400078fdaff */
[-C--:B------:R-:W-:Y:S02]  /*1180*/  LEA.HI.SX32 R0, R0, R139.reuse, 0x1b ;  /* 0x0000008b00007211 */ /* 0x080fe400078fdaff */
[----:B------:R-:W-:Y:S02]  /*1190*/  LEA R108, R6, UR16, 0x2 ;  /* 0x00000010066c7c11 */ /* 0x000fe4000f8e10ff */
[C---:B0-----:R-:W-:Y:S01]  /*11a0*/  IADD3 R8, R139.reuse, 0x1c0, RZ ;  /* 0x000001c08b087810 */ /* 0x041fe20007ffe0ff */
[----:B------:R-:W-:Y:S01]  /*11b0*/  STS [R116+0x280], R11 ;  /* 0x0002800b74007388 */ /* 0x000fe20000000800 */
[----:B------:R-:W-:Y:S02]  /*11c0*/  SHF.L.U32 R6, R139, 0x4, RZ ;  /* 0x000000048b067819 */ /* 0x000fe400000006ff */
[----:B------:R-:W-:Y:S01]  /*11d0*/  LEA.HI.SX32 R8, R8, R139, 0x1b ;  /* 0x0000008b08087211 */ /* 0x000fe200078fdaff */
[----:B------:R0:W-:Y:S01]  /*11e0*/  STS [R115+0x300], R10 ;  /* 0x0003000a73007388 */ /* 0x0001e20000000800 */
[----:B------:R-:W-:-:S02]  /*11f0*/  LEA R110, R0, UR16, 0x2 ;  /* 0x00000010006e7c11 */ /* 0x000fc4000f8e10ff */
[----:B------:R-:W-:Y:S01]  /*1200*/  LEA.HI.SX32 R104, R6, R6, 0x1b ;  /* 0x0000000606687211 */ /* 0x000fe200078fdaff */
[----:B------:R-:W-:Y:S01]  /*1210*/  STS [R114+0x380], R13 ;  /* 0x0003800d72007388 */ /* 0x000fe20000000800 */
[----:B------:R-:W-:-:S03]  /*1220*/  LEA R107, R8, UR16, 0x2 ;  /* 0x00000010086b7c11 */ /* 0x000fc6000f8e10ff */
        /* <DEDUP_REMOVED lines=52> */
[----:B----4-:R-:W-:Y:S02]  /*1570*/  CS2R R18, SRZ ;  /* 0x0000000000127805 */ /* 0x010fe4000001ff00 */
[----:B------:R-:W-:Y:S01]  /*1580*/  MOV R21, RZ ;  /* 0x000000ff00157202 */ /* 0x000fe20000000f00 */
[----:B------:R-:W3:Y:S04]  /*1590*/  @!P0 LDG.E R15, desc[UR26][R2.64+0x480] ;  /* 0x0004801a020f8981 */ /* 0x000ee8000c1e1900 */
        /* <DEDUP_REMOVED lines=26> */
[----:B----4-:R1:W-:Y:S04]  /*1740*/  STS [R111+0x500], R6 ;  /* 0x000500066f007388 */ /* 0x0103e80000000800 */
        /* <DEDUP_REMOVED lines=26> */
[----:B------:R-:W-:Y:S02]  /*18f0*/  CS2R R10, SRZ ;  /* 0x00000000000a7805 */ /* 0x000fe4000001ff00 */
[----:B------:R-:W-:Y:S02]  /*1900*/  CS2R R12, SRZ ;  /* 0x00000000000c7805 */ /* 0x000fe4000001ff00 */
[----:B------:R-:W-:Y:S01]  /*1910*/  CS2R R14, SRZ ;  /* 0x00000000000e7805 */ /* 0x000fe2000001ff00 */
        /* <DEDUP_REMOVED lines=20> */
[----:B----4-:R-:W-:Y:S01]  /*1a60*/  MOV R21, RZ ;  /* 0x000000ff00157202 */ /* 0x010fe20000000f00 */
[----:B------:R-:W2:Y:S04]  /*1a70*/  @!P0 LDG.E R15, desc[UR26][R2.64+0x480] ;  /* 0x0004801a020f8981 */ /* 0x000ea8000c1e1900 */
[----:B------:R-:W3:Y:S04]  /*1a80*/  @!P4 LDG.E R14, desc[UR26][R2.64+0x500] ;  /* 0x0005001a020ec981 */ /* 0x000ee8000c1e1900 */
[----:B------:R-:W4:Y:S04]  /*1a90*/  @!P6 LDG.E R17, desc[UR26][R2.64+0x580] ;  /* 0x0005801a0211e981 */ /* 0x000f28000c1e1900 */
[----:B------:R-:W4:Y:S04]  /*1aa0*/  @!P5 LDG.E R16, desc[UR26][R2.64+0x600] ;  /* 0x0006001a0210d981 */ /* 0x000f28000c1e1900 */
[----:B------:R-:W4:Y:S04]  /*1ab0*/  @!P3 LDG.E R19, desc[UR26][R2.64+0x680] ;  /* 0x0006801a0213b981 */ /* 0x000f28000c1e1900 */
[----:B------:R-:W4:Y:S04]  /*1ac0*/  @!P2 LDG.E R18, desc[UR26][R2.64+0x700] ;  /* 0x0007001a0212a981 */ /* 0x000f28000c1e1900 */
[----:B------:R-:W4:Y:S01]  /*1ad0*/  @!P1 LDG.E R21, desc[UR26][R2.64+0x780] ;  /* 0x0007801a02159981 */ /* 0x000f22000c1e1900 */
[----:B------:R-:W-:-:S03]  /*1ae0*/  ISETP.LT.AND P0, PT, RZ, UR5, PT ;  /* 0x00000005ff007c0c */ /* 0x000fc6000bf01270 */
        /* <DEDUP_REMOVED lines=76> */
.L_x_6967:
[----:B------:R-:W0:Y:S01]  /*1fb0*/  LDC.64 R6, c[0x0][0x368] ;  /* 0x0000da00ff067b82 */ /* 0x000e220000000a00 */
[----:B------:R-:W-:Y:S01]  /*1fc0*/  USHF.R.S32.HI UR12, URZ, 0x1f, UR18 ;  /* 0x0000001f3f0c7899 */ /* 0x000fe20008011412 */
[----:B------:R-:W-:Y:S01]  /*1fd0*/  ISETP.GE.AND P0, PT, R4, UR51, PT ;  /* 0x0000003304007c0c */ /* 0x000fe2000bf06270 */
[----:B------:R-:W-:Y:S01]  /*1fe0*/  ULDC.64 UR6, c[0x0][0x230] ;  /* 0x00008c0000067ab9 */ /* 0x000fe20000000a00 */
[----:B------:R-:W-:Y:S01]  /*1ff0*/  ULDC.64 UR16, c[0x0][0x248] ;  /* 0x0000920000107ab9 */ /* 0x000fe20000000a00 */
[----:B------:R-:W-:Y:S01]  /*2000*/  UIADD3 UR45, UR19, -0x1, URZ ;  /* 0xffffffff132d7890 */ /* 0x000fe2000fffe03f */
[----:B------:R-:W-:Y:S01]  /*2010*/  P2R R202, PR, RZ, 0x1 ;  /* 0x00000001ffca7803 */ /* 0x000fe20000000000 */
[----:B------:R-:W-:Y:S01]  /*2020*/  UIMAD.WIDE.U32 UR28, UR18, UR6, URZ ;  /* 0x00000006121c72a5 */ /* 0x000fe2000f8e003f */
[----:B------:R-:W1:Y:S01]  /*2030*/  LDC.64 R8, c[0x0][0x380] ;  /* 0x0000e000ff087b82 */ /* 0x000e620000000a00 */
[----:B------:R-:W-:Y:S01]  /*2040*/  UIMAD UR5, UR12, UR6, URZ ;  /* 0x000000060c0572a4 */ /* 0x000fe2000f8e023f */
[--C-:B------:R-:W-:Y:S01]  /*2050*/  FADD.FTZ R25, R78, R144.reuse ;  /* 0x000000904e197221 */ /* 0x100fe20000010000 */
[----:B------:R-:W-:Y:S01]  /*2060*/  UIMAD UR6, UR12, UR16, URZ ;  /* 0x000000100c0672a4 */ /* 0x000fe2000f8e023f */
[--C-:B------:R-:W-:Y:S01]  /*2070*/  FADD.FTZ R24, R82, R144.reuse ;  /* 0x0000009052187221 */ /* 0x100fe20000010000 */
[----:B------:R-:W-:Y:S01]  /*2080*/  UIMAD.WIDE.U32 UR12, UR18, UR16, URZ ;  /* 0x00000010120c72a5 */ /* 0x000fe2000f8e003f */
[--C-:B------:R-:W-:Y:S01]  /*2090*/  FADD.FTZ R23, R83, R144.reuse ;  /* 0x0000009053177221 */ /* 0x100fe20000010000 */
[----:B------:R-:W-:Y:S01]  /*20a0*/  ULEA.HI UR16, UR45, UR45, URZ, 0x1 ;  /* 0x0000002d2d107291 */ /* 0x000fe2000f8f083f */
[--C-:B------:R-:W-:Y:S01]  /*20b0*/  FADD.FTZ R22, R84, R144.reuse ;  /* 0x0000009054167221 */ /* 0x100fe20000010000 */
[----:B------:R-:W-:Y:S01]  /*20c0*/  UIMAD UR46, UR18, UR7, UR5 ;  /* 0x00000007122e72a4 */ /* 0x000fe2000f8e0205 */
[--C-:B------:R-:W-:Y:S01]  /*20d0*/  FADD.FTZ R21, R85, R144.reuse ;  /* 0x0000009055157221 */ /* 0x100fe20000010000 */
[----:B------:R-:W-:Y:S01]  /*20e0*/  UIMAD UR47, UR18, UR17, UR6 ;  /* 0x00000011122f72a4 */ /* 0x000fe2000f8e0206 */
[--C-:B------:R-:W-:Y:S01]  /*20f0*/  FADD.FTZ R20, R86, R144.reuse ;  /* 0x0000009056147221 */ /* 0x100fe20000010000 */
[----:B------:R-:W-:Y:S01]  /*2100*/  ULOP3.LUT UR16, UR16, 0xfffffe, URZ, 0xc0, !UPT ;  /* 0x00fffffe10107892 */ /* 0x000fe2000f8ec03f */
        /* <DEDUP_REMOVED lines=17> */
[----:B------:R-:W-:Y:S02]  /*2220*/  UIADD3 UR45, UR45, -UR16, URZ ;  /* 0x800000102d2d7290 */ /* 0x000fe4000fffe03f */
[----:B------:R-:W-:-:S02]  /*2230*/  UIADD3 UR46, UR29, UR46, URZ ;  /* 0x0000002e1d2e7290 */ /* 0x000fc4000fffe03f */
[----:B------:R-:W-:Y:S01]  /*2240*/  UIADD3 UR47, UR13, UR47, URZ ;  /* 0x0000002f0d2f7290 */ /* 0x000fe2000fffe03f */
[----:B------:R-:W-:Y:S01]  /*2250*/  ULDC.64 UR30, c[0x0][0x3d0] ;  /* 0x0000f400001e7ab9 */ /* 0x000fe20000000a00 */
[----:B------:R-:W-:Y:S01]  /*2260*/  ULDC.64 UR32, c[0x0][0x238] ;  /* 0x00008e0000207ab9 */ /* 0x000fe20000000a00 */
[----:B------:R-:W-:Y:S01]  /*2270*/  ULDC.64 UR34, c[0x0][0x2d0] ;  /* 0x0000b40000227ab9 */ /* 0x000fe20000000a00 */
[----:B------:R-:W-:Y:S01]  /*2280*/  ULDC.64 UR36, c[0x0][0x250] ;  /* 0x0000940000247ab9 */ /* 0x000fe20000000a00 */
[----:B------:R-:W-:Y:S01]  /*2290*/  ULDC.64 UR38, c[0x0][0x2d8] ;  /* 0x0000b60000267ab9 */ /* 0x000fe20000000a00 */
[----:B------:R-:W-:Y:S01]  /*22a0*/  ULDC.64 UR40, c[0x0][0x270] ;  /* 0x00009c0000287ab9 */ /* 0x000fe20000000a00 */
[----:B01----:R-:W-:-:S05]  /*22b0*/  ULDC.64 UR42, c[0x0][0x370] ;  /* 0x0000dc00002a7ab9 */ /* 0x003fca0000000a00 */
.L_x_7005:
[----:B------:R-:W-:Y:S01]  /*22c0*/  USHF.R.S32.HI UR55, URZ, 0x1f, UR5 ;  /* 0x0000001f3f377899 */ /* 0x000fe20008011405 */
[----:B0-2---:R-:W-:Y:S01]  /*22d0*/  MOV R11, UR40 ;  /* 0x00000028000b7c02 */ /* 0x005fe20008000f00 */
        /* <DEDUP_REMOVED lines=10> */
[----:B------:R-:W-:-:S02]  /*2380*/  LEA R2, P0, R10, R138, 0x2 ;  /* 0x0000008a0a027211 */ /* 0x000fc400078010ff */
[----:B------:R-:W-:Y:S02]  /*2390*/  CS2R R12, SRZ ;  /* 0x00000000000c7805 */ /* 0x000fe4000001ff00 */
[----:B------:R-:W-:Y:S02]  /*23a0*/  ISETP.NE.AND P6, PT, R202, RZ, PT ;  /* 0x000000ffca00720c */ /* 0x000fe40003fc5270 */
[----:B------:R-:W-:Y:S02]  /*23b0*/  CS2R R14, SRZ ;  /* 0x00000000000e7805 */ /* 0x000fe4000001ff00 */
[----:B------:R-:W-:Y:S01]  /*23c0*/  IADD3 R3, R11, UR16, RZ ;  /* 0x000000100b037c10 */ /* 0x000fe2000fffe0ff */
[----:B------:R-:W-:Y:S01]  /*23d0*/  UMOV UR16, UR28 ;  /* 0x0000001c00107c82 */ /* 0x000fe20008000000 */
[----:B------:R-:W-:Y:S01]  /*23e0*/  LOP3.LUT R133, R4, 0x80, RZ, 0xfc, !PT ;  /* 0x0000008004857812 */ /* 0x000fe200078efcff */
[----:B------:R-:W-:Y:S01]  /*23f0*/  UIMAD.WIDE.U32 UR16, UR5, UR32, UR16 ;  /* 0x00000020051072a5 */ /* 0x000fe2000f8e0010 */
[----:B------:R-:W-:-:S02]  /*2400*/  ISETP.GE.AND P2, PT, R135, UR51, PT ;  /* 0x0000003387007c0c */ /* 0x000fc4000bf46270 */
[----:B------:R-:W-:Y:S02]  /*2410*/  CS2R R16, SRZ ;  /* 0x0000000000107805 */ /* 0x000fe4000001ff00 */
[----:B------:R-:W-:Y:S01]  /*2420*/  ISETP.GE.AND P1, PT, R134, UR51, PT ;  /* 0x0000003386007c0c */ /* 0x000fe2000bf26270 */
[----:B------:R-:W-:Y:S01]  /*2430*/  ULEA UR57, UP0, UR16, UR34, 0x2 ;  /* 0x0000002210397291 */ /* 0x000fe2000f80103f */
[----:B------:R-:W-:Y:S01]  /*2440*/  LEA.HI.X R3, R10, R137, R3, 0x2, P0 ;  /* 0x000000890a037211 */ /* 0x000fe200000f1403 */
[----:B------:R-:W-:Y:S01]  /*2450*/  UIADD3 UR17, UR17, UR56, URZ ;  /* 0x0000003811117290 */ /* 0x000fe2000fffe03f */
[----:B------:R-:W-:Y:S01]  /*2460*/  ISETP.GE.AND P0, PT, R133, UR51, PT ;  /* 0x0000003385007c0c */ /* 0x000fe2000bf06270 */
[----:B------:R-:W-:Y:S01]  /*2470*/  HFMA2.MMA R147, -RZ, RZ, 0, 0 ;  /* 0x00000000ff937435 */ /* 0x000fe200000001ff */
[C---:B------:R-:W-:Y:S01]  /*2480*/  LOP3.LUT R132, R4.reuse, 0xa0, RZ, 0xfc, !PT ;  /* 0x000000a004847812 */ /* 0x040fe200078efcff */
[----:B------:R-:W-:Y:S01]  /*2490*/  ULEA.HI.X UR16, UR16, UR35, UR17, 0x2, UP0 ;  /* 0x0000002310107291 */ /* 0x000fe200080f1411 */
[C---:B------:R-:W-:Y:S01]  /*24a0*/  LOP3.LUT R131, R4.reuse, 0xc0, RZ, 0xfc, !PT ;  /* 0x000000c004837812 */ /* 0x040fe200078efcff */
[----:B------:R-:W2:Y:S01]  /*24b0*/  @!P3 LDG.E R13, desc[UR26][R2.64+0x80] ;  /* 0x0000801a020db981 */ /* 0x000ea2000c1e1900 */
[----:B------:R-:W-:-:S02]  /*24c0*/  LOP3.LUT R130, R4, 0xe0, RZ, 0xfc, !PT ;  /* 0x000000e004827812 */ /* 0x000fc400078efcff */
[----:B------:R-:W-:Y:S02]  /*24d0*/  CS2R R148, SRZ ;  /* 0x0000000000947805 */ /* 0x000fe4000001ff00 */
[C---:B------:R-:W-:Y:S01]  /*24e0*/  LOP3.LUT R129, R4.reuse, 0x100, RZ, 0xfc, !PT ;  /* 0x0000010004817812 */ /* 0x040fe200078efcff */
[----:B---3--:R-:W3:Y:S01]  /*24f0*/  @!P2 LDG.E R14, desc[UR26][R2.64+0x100] ;  /* 0x0001001a020ea981 */ /* 0x008ee2000c1e1900 */
[----:B------:R-:W-:Y:S02]  /*2500*/  LOP3.LUT R128, R4, 0x120, RZ, 0xfc, !PT ;  /* 0x0000012004807812 */ /* 0x000fe400078efcff */
[----:B------:R-:W-:Y:S02]  /*2510*/  CS2R R150, SRZ ;  /* 0x0000000000967805 */ /* 0x000fe4000001ff00 */
[----:B------:R-:W-:Y:S01]  /*2520*/  ISETP.GE.AND P5, PT, R132, UR51, PT ;  /* 0x0000003384007c0c */ /* 0x000fe2000bfa6270 */
[----:B----4-:R-:W4:Y:S01]  /*2530*/  @!P6 LDG.E R12, desc[UR26][R2.64] ;  /* 0x0000001a020ce981 */ /* 0x010f22000c1e1900 */
[----:B------:R-:W-:-:S02]  /*2540*/  ISETP.GE.AND P4, PT, R131, UR51, PT ;  /* 0x0000003383007c0c */ /* 0x000fc4000bf86270 */
[----:B------:R-:W-:Y:S02]  /*2550*/  CS2R R152, SRZ ;  /* 0x0000000000987805 */ /* 0x000fe4000001ff00 */
[----:B------:R-:W-:Y:S01]  /*2560*/  ISETP.GE.AND P3, PT, R130, UR51, PT ;  /* 0x0000003382007c0c */ /* 0x000fe2000bf66270 */
[----:B------:R-:W3:Y:S01]  /*2570*/  @!P1 LDG.E R15, desc[UR26][R2.64+0x180] ;  /* 0x0001801a020f9981 */ /* 0x000ee2000c1e1900 */
[----:B------:R-:W-:Y:S02]  /*2580*/  MOV R10, UR57 ;  /* 0x00000039000a7c02 */ /* 0x000fe40008000f00 */
[----:B------:R-:W-:Y:S01]  /*2590*/  MOV R11, UR16 ;  /* 0x00000010000b7c02 */ /* 0x000fe20008000f00 */
[----:B------:R-:W3:Y:S01]  /*25a0*/  @!P0 LDG.E R16, desc[UR26][R2.64+0x200] ;  /* 0x0002001a02108981 */ /* 0x000ee2000c1e1900 */
[----:B------:R-:W-:Y:S02]  /*25b0*/  ISETP.GE.AND P2, PT, R129, UR51, PT ;  /* 0x0000003381007c0c */ /* 0x000fe4000bf46270 */
[----:B------:R-:W-:Y:S01]  /*25c0*/  ISETP.GE.AND P1, PT, R128, UR51, PT ;  /* 0x0000003380007c0c */ /* 0x000fe2000bf26270 */
[----:B------:R-:W3:Y:S01]  /*25d0*/  LDG.E R146, desc[UR26][R10.64] ;  /* 0x0000001a0a927981 */ /* 0x000ee2000c1e1900 */
[----:B------:R-:W-:-:S02]  /*25e0*/  LOP3.LUT R127, R4, 0x140, RZ, 0xfc, !PT ;  /* 0x00000140047f7812 */ /* 0x000fc400078efcff */
[C---:B------:R-:W-:Y:S01]  /*25f0*/  LOP3.LUT R126, R4.reuse, 0x160, RZ, 0xfc, !PT ;  /* 0x00000160047e7812 */ /* 0x040fe200078efcff */
[----:B------:R-:W3:Y:S01]  /*2600*/  @!P5 LDG.E R17, desc[UR26][R2.64+0x280] ;  /* 0x0002801a0211d981 */ /* 0x000ee2000c1e1900 */
[C---:B------:R-:W-:Y:S02]  /*2610*/  LOP3.LUT R125, R4.reuse, 0x180, RZ, 0xfc, !PT ;  /* 0x00000180047d7812 */ /* 0x040fe400078efcff */
[C---:B------:R-:W-:Y:S01]  /*2620*/  LOP3.LUT R124, R4.reuse, 0x1a0, RZ, 0xfc, !PT ;  /* 0x000001a0047c7812 */ /* 0x040fe200078efcff */
[----:B------:R-:W3:Y:S01]  /*2630*/  @!P4 LDG.E R148, desc[UR26][R2.64+0x300] ;  /* 0x0003001a0294c981 */ /* 0x000ee2000c1e1900 */
[C---:B------:R-:W-:Y:S02]  /*2640*/  LOP3.LUT R123, R4.reuse, 0x1c0, RZ, 0xfc, !PT ;  /* 0x000001c0047b7812 */ /* 0x040fe400078efcff */
[----:B------:R-:W-:Y:S01]  /*2650*/  ISETP.GE.AND P0, PT, R127, UR51, PT ;  /* 0x000000337f007c0c */ /* 0x000fe2000bf06270 */
[----:B------:R-:W3:Y:S01]  /*2660*/  @!P3 LDG.E R147, desc[UR26][R2.64+0x380] ;  /* 0x0003801a0293b981 */ /* 0x000ee2000c1e1900 */
[----:B------:R-:W-:-:S02]  /*2670*/  LOP3.LUT R122, R4, 0x1e0, RZ, 0xfc, !PT ;  /* 0x000001e0047a7812 */ /* 0x000fc400078efcff */
[----:B------:R-:W-:Y:S01]  /*2680*/  ISETP.GE.AND P5, PT, R126, UR51, PT ;  /* 0x000000337e007c0c */ /* 0x000fe2000bfa6270 */
[----:B------:R-:W3:Y:S01]  /*2690*/  @!P2 LDG.E R150, desc[UR26][R2.64+0x400] ;  /* 0x0004001a0296a981 */ /* 0x000ee2000c1e1900 */
[----:B------:R-:W-:Y:S02]  /*26a0*/  ISETP.GE.AND P4, PT, R125, UR51, PT ;  /* 0x000000337d007c0c */ /* 0x000fe4000bf86270 */
[----:B------:R-:W-:Y:S01]  /*26b0*/  ISETP.GE.AND P3, PT, R124, UR51, PT ;  /* 0x000000337c007c0c */ /* 0x000fe2000bf66270 */
[----:B------:R-:W3:Y:S01]  /*26c0*/  @!P1 LDG.E R149, desc[UR26][R2.64+0x480] ;  /* 0x0004801a02959981 */ /* 0x000ee2000c1e1900 */
[----:B------:R-:W-:Y:S02]  /*26d0*/  ISETP.GE.AND P2, PT, R123, UR51, PT ;  /* 0x000000337b007c0c */ /* 0x000fe4000bf46270 */
[----:B------:R-:W-:Y:S02]  /*26e0*/  ISETP.GE.AND P1, PT, R122, UR51, PT ;  /* 0x000000337a007c0c */ /* 0x000fe4000bf26270 */
[----:B-1----:R-:W-:-:S02]  /*26f0*/  CS2R R154, SRZ ;  /* 0x00000000009a7805 */ /* 0x002fc4000001ff00 */
[----:B------:R-:W-:Y:S01]  /*2700*/  MOV R156, RZ ;  /* 0x000000ff009c7202 */ /* 0x000fe20000000f00 */
        /* <DEDUP_REMOVED lines=10> */
[----:B------:R-:W-:Y:S01]  /*27b0*/  UIMAD.WIDE.U32 UR16, UR5, UR36, UR16 ;  /* 0x00000024051072a5 */ /* 0x000fe2000f8e0010 */
[----:B------:R-:W-:Y:S02]  /*27c0*/  LOP3.LUT P0, RZ, R140, 0x1f, RZ, 0xc0, !PT ;  /* 0x0000001f8cff7812 */ /* 0x000fe4000780c0ff */
[----:B0-----:R-:W-:Y:S01]  /*27d0*/  MOV R2, UR19 ;  /* 0x0000001300027c02 */ /* 0x001fe20008000f00 */
[----:B------:R-:W-:-:S03]  /*27e0*/  UIADD3 UR17, UR17, UR56, URZ ;  /* 0x0000003811117290 */ /* 0x000fc6000fffe03f */
[----:B------:R-:W-:Y:S01]  /*27f0*/  ISETP.LT.OR P1, PT, R2, 0x2, P0 ;  /* 0x000000020200780c */ /* 0x000fe20000721670 */
[----:B------:R-:W-:-:S04]  /*2800*/  ULEA UR57, UP0, UR16, UR38, 0x2 ;  /* 0x0000002610397291 */ /* 0x000fc8000f80103f */
[----:B------:R-:W-:-:S03]  /*2810*/  ULEA.HI.X UR16, UR16, UR39, UR17, 0x2, UP0 ;  /* 0x0000002710107291 */ /* 0x000fc600080f1411 */
[----:B------:R-:W0:Y:S08]  /*2820*/  S2UR UR17, SR_CgaCtaId ;  /* 0x00000000001179c3 */ /* 0x000e300000008800 */
[----:B------:R-:W1:Y:S01]  /*2830*/  @!P1 LDC R10, c[0x0][0x21c] ;  /* 0x00008700ff0a9b82 */ /* 0x000e620000000800 */
[----:B------:R-:W-:Y:S02]  /*2840*/  ISETP.NE.AND P2, PT, R140, RZ, PT ;  /* 0x000000ff8c00720c */ /* 0x000fe40003f45270 */
[----:B------:R-:W-:-:S02]  /*2850*/  MOV R2, UR57 ;  /* 0x0000003900027c02 */ /* 0x000fc40008000f00 */
[----:B------:R-:W-:Y:S01]  /*2860*/  MOV R3, UR16 ;  /* 0x0000001000037c02 */ /* 0x000fe20008000f00 */
[----:B------:R-:W-:-:S04]  /*2870*/  UMOV UR16, 0x400 ;  /* 0x0000040000107882 */ /* 0x000fc80000000000 */
[----:B------:R0:W5:Y:S02]  /*2880*/  LDG.E R160, desc[UR26][R2.64] ;  /* 0x0000001a02a07981 */ /* 0x000164000c1e1900 */
[----:B0-----:R-:W-:Y:S01]  /*2890*/  ULEA UR16, UR17, UR16, 0x18 ;  /* 0x0000001011107291 */ /* 0x001fe2000f8ec03f */
[----:B------:R-:W-:Y:S02]  /*28a0*/  MOV R3, UR19 ;  /* 0x0000001300037c02 */ /* 0x000fe40008000f00 */
[----:B------:R-:W-:Y:S02]  /*28b0*/  MOV R2, UR45 ;  /* 0x0000002d00027c02 */ /* 0x000fe40008000f00 */
[----:B------:R-:W-:Y:S02]  /*28c0*/  @!P1 IADD3 R3, R3, -0x2, RZ ;  /* 0xfffffffe03039810 */ /* 0x000fe40007ffe0ff */
[----:B------:R-:W-:Y:S02]  /*28d0*/  LEA R2, R2, UR5, 0x8 ;  /* 0x0000000502027c11 */ /* 0x000fe4000f8e40ff */
[----:B------:R-:W-:Y:S01]  /*28e0*/  @P2 IADD3 R2, R140, 0x200, RZ ;  /* 0x000002008c022810 */ /* 0x000fe20007ffe0ff */
[----:B-1----:R-:W-:-:S02]  /*28f0*/  @!P1 IMAD R3, R3, R10, UR5 ;  /* 0x0000000503039e24 */ /* 0x002fc4000f8e020a */
[--C-:B------:R-:W-:Y:S01]  /*2900*/  FADD.FTZ R162, R87, R144.reuse ;  /* 0x0000009057a27221 */ /* 0x100fe20000010000 */
[--C-:B------:R-:W-:Y:S01]  /*2910*/  FADD.FTZ R164, R85, R144.reuse ;  /* 0x0000009055a47221 */ /* 0x100fe20000010000 */
[--C-:B------:R-:W-:Y:S01]  /*2920*/  FADD.FTZ R161, R84, R144.reuse ;  /* 0x0000009054a17221 */ /* 0x100fe20000010000 */
[--C-:B------:R-:W-:Y:S01]  /*2930*/  FADD.FTZ R158, R83, R144.reuse ;  /* 0x00000090539e7221 */ /* 0x100fe20000010000 */
[--C-:B------:R-:W-:Y:S01]  /*2940*/  FADD.FTZ R157, R82, R144.reuse ;  /* 0x00000090529d7221 */ /* 0x100fe20000010000 */
[----:B------:R-:W-:Y:S01]  /*2950*/  MOV R185, RZ ;  /* 0x000000ff00b97202 */ /* 0x000fe20000000f00 */
[----:B------:R-:W-:Y:S01]  /*2960*/  FMUL.FTZ R193, R103, R19 ;  /* 0x0000001367c17220 */ /* 0x000fe20000410000 */
[----:B------:R-:W-:Y:S01]  /*2970*/  FMUL.FTZ R208, R105, R18 ;  /* 0x0000001269d07220 */ /* 0x000fe20000410000 */
[----:B------:R-:W-:Y:S01]  /*2980*/  FMUL.FTZ R206, R102, R20 ;  /* 0x0000001466ce7220 */ /* 0x000fe20000410000 */
[----:B------:R-:W-:Y:S01]  /*2990*/  FMUL.FTZ R191, R101, R21 ;  /* 0x0000001565bf7220 */ /* 0x000fe20000410000 */
[----:B------:R-:W-:Y:S01]  /*29a0*/  FMUL.FTZ R204, R100, R22 ;  /* 0x0000001664cc7220 */ /* 0x000fe20000410000 */
[--C-:B------:R-:W-:Y:S01]  /*29b0*/  FADD.FTZ R176, R81, R144.reuse ;  /* 0x0000009051b07221 */ /* 0x100fe20000010000 */
[----:B------:R-:W-:-:S03]  /*29c0*/  FADD.FTZ R237, R80, R144 ;  /* 0x0000009050ed7221 */ /* 0x000fc60000010000 */
[----:B------:R-:W-:Y:S01]  /*29d0*/  FMUL.FTZ R241, R97, R176 ;  /* 0x000000b061f17220 */ /* 0x000fe20000410000 */
[--C-:B------:R-:W-:Y:S01]  /*29e0*/  FADD.FTZ R174, R79, R144.reuse ;  /* 0x000000904fae7221 */ /* 0x100fe20000010000 */
[----:B------:R-:W-:Y:S01]  /*29f0*/  FMUL.FTZ R237, R96, R237 ;  /* 0x000000ed60ed7220 */ /* 0x000fe20000410000 */
[--C-:B------:R-:W-:Y:S01]  /*2a00*/  FADD.FTZ R184, R77, R144.reuse ;  /* 0x000000904db87221 */ /* 0x100fe20000010000 */
[----:B------:R-:W-:Y:S01]  /*2a10*/  FMUL.FTZ R239, R94, R25 ;  /* 0x000000195eef7220 */ /* 0x000fe20000410000 */
[--C-:B------:R-:W-:Y:S02]  /*2a20*/  FADD.FTZ R233, R76, R144.reuse ;  /* 0x000000904ce97221 */ /* 0x100fe40000010000 */
[----:B------:R-:W-:Y:S01]  /*2a30*/  FMUL.FTZ R231, R93, R184 ;  /* 0x000000b85de77220 */ /* 0x000fe20000410000 */
[--C-:B------:R-:W-:Y:S01]  /*2a40*/  FADD.FTZ R176, R75, R144.reuse ;  /* 0x000000904bb07221 */ /* 0x100fe20000010000 */
[----:B------:R-:W-:Y:S01]  /*2a50*/  FMUL.FTZ R233, R92, R233 ;  /* 0x000000e95ce97220 */ /* 0x000fe20000410000 */
[----:B------:R-:W-:-:S02]  /*2a60*/  FADD.FTZ R223, R74, R144 ;  /* 0x000000904adf7221 */ /* 0x000fc40000010000 */
[----:B------:R-:W-:Y:S02]  /*2a70*/  FMUL.FTZ R227, R91, R176 ;  /* 0x000000b05be37220 */ /* 0x000fe40000410000 */
[----:B------:R-:W-:Y:S01]  /*2a80*/  FMUL.FTZ R223, R90, R223 ;  /* 0x000000df5adf7220 */ /* 0x000fe20000410000 */
[----:B------:R-:W-:Y:S01]  /*2a90*/  BSSY B0, `(.L_x_6969) ;  /* 0x0000086000007945 */ /* 0x000fe20003800000 */
[----:B----4-:R-:W-:Y:S04]  /*2aa0*/  STS [R121], R12 ;  /* 0x0000000c79007388 */ /* 0x010fe80000000800 */
[----:B--2---:R-:W-:Y:S04]  /*2ab0*/  STS [R120+0x80], R13 ;  /* 0x0000800d78007388 */ /* 0x004fe80000000800 */
[----:B---3--:R-:W-:Y:S04]  /*2ac0*/  STS [R119+0x100], R14 ;  /* 0x0001000e77007388 */ /* 0x008fe80000000800 */
[----:B------:R-:W-:Y:S01]  /*2ad0*/  STS [R118+0x180], R15 ;  /* 0x0001800f76007388 */ /* 0x000fe20000000800 */
[----:B------:R-:W-:-:S03]  /*2ae0*/  FMUL.FTZ R173, R146, 1.4426950216293334961 ;  /* 0x3fb8aa3b92ad7820 */ /* 0x000fc60000410000 */
[----:B------:R0:W-:Y:S02]  /*2af0*/  STS [R117+0x200], R16 ;  /* 0x0002001075007388 */ /* 0x0001e40000000800 */
[----:B0-----:R-:W-:-:S04]  /*2b00*/  FADD.FTZ R16, R88, R144 ;  /* 0x0000009058107221 */ /* 0x001fc80000010000 */
[----:B------:R-:W-:Y:S01]  /*2b10*/  FMUL.FTZ R179, R173, R16 ;  /* 0x00000010adb37220 */ /* 0x000fe20000410000 */
[----:B------:R0:W-:Y:S05]  /*2b20*/  STS [R116+0x280], R17 ;  /* 0x0002801174007388 */ /* 0x0001ea0000000800 */
[----:B------:R-:W1:Y:S01]  /*2b30*/  MUFU.EX2 R179, R179 ;  /* 0x000000b300b37308 */ /* 0x000e620000000800 */
[----:B------:R-:W-:Y:S01]  /*2b40*/  STS [R115+0x300], R148 ;  /* 0x0003009473007388 */ /* 0x000fe20000000800 */
[----:B------:R-:W-:-:S03]  /*2b50*/  HFMA2.MMA R12, -RZ, RZ, 0, 4.76837158203125e-07 ;  /* 0x00000008ff0c7435 */ /* 0x000fc600000001ff */
[----:B------:R-:W-:Y:S04]  /*2b60*/  STS [R114+0x380], R147 ;  /* 0x0003809372007388 */ /* 0x000fe80000000800 */
[----:B------:R-:W-:Y:S04]  /*2b70*/  STS [R113+0x400], R150 ;  /* 0x0004009671007388 */ /* 0x000fe80000000800 */
[----:B------:R-:W-:Y:S01]  /*2b80*/  STS [R112+0x480], R149 ;  /* 0x0004809570007388 */ /* 0x000fe20000000800 */
[----:B------:R-:W-:-:S03]  /*2b90*/  LEA R14, R2, UR16, 0x2 ;  /* 0x00000010020e7c11 */ /* 0x000fc6000f8e10ff */
[----:B------:R-:W-:Y:S04]  /*2ba0*/  STS [R111+0x500], R152 ;  /* 0x000500986f007388 */ /* 0x000fe80000000800 */
[----:B------:R-:W-:Y:S04]  /*2bb0*/  STS [R110+0x580], R151 ;  /* 0x000580976e007388 */ /* 0x000fe80000000800 */
[----:B------:R-:W-:Y:S01]  /*2bc0*/  STS [R109+0x600], R154 ;  /* 0x0006009a6d007388 */ /* 0x000fe20000000800 */
[----:B------:R-:W-:-:S03]  /*2bd0*/  @!P1 IMAD.WIDE R2, R3, R12, UR8 ;  /* 0x0000000803029e25 */ /* 0x000fc6000f8e020c */
[----:B------:R-:W-:Y:S04]  /*2be0*/  STS [R108+0x680], R153 ;  /* 0x000680996c007388 */ /* 0x000fe80000000800 */
[----:B------:R2:W-:Y:S04]  /*2bf0*/  STS [R107+0x700], R156 ;  /* 0x0007009c6b007388 */ /* 0x0005e80000000800 */
[----:B------:R-:W-:Y:S01]  /*2c00*/  STS [R106+0x780], R155 ;  /* 0x0007809b6a007388 */ /* 0x000fe20000000800 */
[----:B------:R-:W-:-:S03]  /*2c10*/  NOP ;  /* 0x0000000000007918 */ /* 0x000fc60000000000 */
[----:B------:R-:W3:Y:S01]  /*2c20*/  LDS R187, [R104] ;  /* 0x0000000068bb7984 */ /* 0x000ee20000000800 */
[C---:B------:R-:W-:Y:S01]  /*2c30*/  FMUL.FTZ R166, R173.reuse, R162 ;  /* 0x000000a2ada67220 */ /* 0x040fe20000410000 */
[----:B0-----:R-:W-:Y:S02]  /*2c40*/  FADD.FTZ R17, R86, R144 ;  /* 0x0000009056117221 */ /* 0x001fe40000010000 */
[----:B------:R-:W0:Y:S04]  /*2c50*/  LDS R163, [R104+0x4] ;  /* 0x0000040068a37984 */ /* 0x000e280000000800 */
        /* <DEDUP_REMOVED lines=15> */
[----:B------:R-:W-:Y:S01]  /*2d50*/  BAR.SYNC.DEFER_BLOCKING 0x0 ;  /* 0x0000000000007b1d */ /* 0x000fe20000010000 */
[C---:B------:R-:W-:Y:S01]  /*2d60*/  FMUL.FTZ R167, R173.reuse, R17 ;  /* 0x00000011ada77220 */ /* 0x040fe20000410000 */
[----:B------:R-:W-:-:S04]  /*2d70*/  FMUL.FTZ R168, R173, R164 ;  /* 0x000000a4ada87220 */ /* 0x000fc80000410000 */
[----:B------:R-:W1:Y:S01]  /*2d80*/  MUFU.EX2 R166, R166 ;  /* 0x000000a600a67308 */ /* 0x000e620000000800 */
[C---:B------:R-:W-:Y:S01]  /*2d90*/  FMUL.FTZ R169, R173.reuse, R161 ;  /* 0x000000a1ada97220 */ /* 0x040fe20000410000 */
[----:B------:R-:W-:-:S06]  /*2da0*/  FMUL.FTZ R170, R173, R158 ;  /* 0x0000009eadaa7220 */ /* 0x000fcc0000410000 */
[----:B------:R-:W3:Y:S01]  /*2db0*/  MUFU.EX2 R167, R167 ;  /* 0x000000a700a77308 */ /* 0x000ee20000000800 */
[----:B------:R-:W-:Y:S01]  /*2dc0*/  FMUL.FTZ R171, R173, R157 ;  /* 0x0000009dadab7220 */ /* 0x000fe20000410000 */
[----:B--2---:R-:W-:-:S06]  /*2dd0*/  FADD.FTZ R156, R81, R144 ;  /* 0x00000090519c7221 */ /* 0x004fcc0000010000 */
[----:B------:R-:W2:Y:S01]  /*2de0*/  MUFU.EX2 R168, R168 ;  /* 0x000000a800a87308 */ /* 0x000ea20000000800 */
[----:B-1----:R-:W-:Y:S01]  /*2df0*/  FFMA.FTZ R14, R166, R208, R193 ;  /* 0x000000d0a60e7223 */ /* 0x002fe200000100c1 */
[----:B------:R1:W5:Y:S06]  /*2e00*/  @!P1 LDG.E R185, desc[UR26][R2.64+0x4] ;  /* 0x0000041a02b99981 */ /* 0x00036c000c1e1900 */
[----:B------:R-:W4:Y:S01]  /*2e10*/  MUFU.EX2 R169, R169 ;  /* 0x000000a900a97308 */ /* 0x000f220000000800 */
[----:B------:R-:W-:Y:S01]  /*2e20*/  FMUL.FTZ R178, R173, R156 ;  /* 0x0000009cadb27220 */ /* 0x000fe20000410000 */
[----:B------:R-:W-:Y:S01]  /*2e30*/  FADD.FTZ R155, R80, R144 ;  /* 0x00000090509b7221 */ /* 0x000fe20000010000 */
[----:B------:R-:W-:Y:S01]  /*2e40*/  FMUL.FTZ R172, R179, R166 ;  /* 0x000000a6b3ac7220 */ /* 0x000fe20000410000 */
[----:B------:R-:W-:-:S04]  /*2e50*/  ISETP.NE.AND P1, PT, R140, 0x1f, PT ;  /* 0x0000001f8c00780c */ /* 0x000fc80003f25270 */
[----:B------:R-:W0:Y:S01]  /*2e60*/  MUFU.EX2 R170, R170 ;  /* 0x000000aa00aa7308 */ /* 0x000e220000000800 */
[----:B---3--:R-:W-:Y:S01]  /*2e70*/  FFMA.FTZ R14, R167, R14, R206 ;  /* 0x0000000ea70e7223 */ /* 0x008fe200000100ce */
[----:B------:R-:W-:Y:S01]  /*2e80*/  FMUL.FTZ R180, R173, R155 ;  /* 0x0000009badb47220 */ /* 0x000fe20000410000 */
[----:B------:R-:W-:Y:S01]  /*2e90*/  FMUL.FTZ R175, R167, R172 ;  /* 0x000000aca7af7220 */ /* 0x000fe20000410000 */
[----:B------:R-:W-:-:S04]  /*2ea0*/  FADD.FTZ R154, R79, R144 ;  /* 0x000000904f9a7221 */ /* 0x000fc80000010000 */
[----:B------:R-:W3:Y:S01]  /*2eb0*/  MUFU.EX2 R171, R171 ;  /* 0x000000ab00ab7308 */ /* 0x000ee20000000800 */
[C---:B--2---:R-:W-:Y:S01]  /*2ec0*/  FFMA.FTZ R172, R168.reuse, R14, R191 ;  /* 0x0000000ea8ac7223 */ /* 0x044fe200000100bf */
[----:B------:R-:W-:Y:S01]  /*2ed0*/  FMUL.FTZ R14, R168, R175 ;  /* 0x000000afa80e7220 */ /* 0x000fe20000410000 */
[----:B------:R-:W-:Y:S01]  /*2ee0*/  FADD.FTZ R153, R78, R144 ;  /* 0x000000904e997221 */ /* 0x000fe20000010000 */
[----:B------:R-:W-:-:S04]  /*2ef0*/  FMUL.FTZ R189, R173, R154 ;  /* 0x0000009aadbd7220 */ /* 0x000fc80000410000 */
[----:B------:R-:W2:Y:S01]  /*2f00*/  MUFU.EX2 R178, R178 ;  /* 0x000000b200b27308 */ /* 0x000ea20000000800 */
[----:B-1----:R-:W-:Y:S01]  /*2f10*/  FMUL.FTZ R3, R99, R23 ;  /* 0x0000001763037220 */ /* 0x002fe20000410000 */
[C---:B----4-:R-:W-:Y:S01]  /*2f20*/  FFMA.FTZ R172, R169.reuse, R172, R204 ;  /* 0x000000aca9ac7223 */ /* 0x050fe200000100cc */
[----:B------:R-:W-:Y:S01]  /*2f30*/  FMUL.FTZ R175, R169, R14 ;  /* 0x0000000ea9af7220 */ /* 0x000fe20000410000 */
[----:B------:R-:W-:Y:S01]  /*2f40*/  FADD.FTZ R152, R77, R144 ;  /* 0x000000904d987221 */ /* 0x000fe20000010000 */
[----:B------:R-:W-:-:S03]  /*2f50*/  FMUL.FTZ R186, R173, R153 ;  /* 0x00000099adba7220 */ /* 0x000fc60000410000 */
[----:B------:R-:W1:Y:S01]  /*2f60*/  MUFU.EX2 R180, R180 ;  /* 0x000000b400b47308 */ /* 0x000e620000000800 */
[----:B------:R-:W-:Y:S01]  /*2f70*/  @P1 LEA R221, R140, UR16, 0x2 ;  /* 0x000000108cdd1c11 */ /* 0x000fe2000f8e10ff */
[----:B------:R-:W-:Y:S01]  /*2f80*/  FMUL.FTZ R2, R98, R24 ;  /* 0x0000001862027220 */ /* 0x000fe20000410000 */
[C---:B0-----:R-:W-:Y:S01]  /*2f90*/  FFMA.FTZ R172, R170.reuse, R172, R3 ;  /* 0x000000acaaac7223 */ /* 0x041fe20000010003 */
[----:B------:R-:W-:Y:S01]  /*2fa0*/  FMUL.FTZ R14, R170, R175 ;  /* 0x000000afaa0e7220 */ /* 0x000fe20000410000 */
[----:B------:R-:W-:Y:S01]  /*2fb0*/  FADD.FTZ R149, R76, R144 ;  /* 0x000000904c957221 */ /* 0x000fe20000010000 */
[----:B------:R-:W-:Y:S02]  /*2fc0*/  FMUL.FTZ R188, R173, R152 ;  /* 0x00000098adbc7220 */ /* 0x000fe40000410000 */
[----:B------:R-:W0:Y:S01]  /*2fd0*/  MUFU.EX2 R189, R189 ;  /* 0x000000bd00bd7308 */ /* 0x000e220000000800 */
[C---:B---3--:R-:W-:Y:S01]  /*2fe0*/  FFMA.FTZ R172, R171.reuse, R172, R2 ;  /* 0x000000acabac7223 */ /* 0x048fe20000010002 */
[----:B------:R-:W-:Y:S01]  /*2ff0*/  FMUL.FTZ R175, R171, R14 ;  /* 0x0000000eabaf7220 */ /* 0x000fe20000410000 */
[----:B------:R-:W3:Y:S01]  /*3000*/  @P1 LDS R221, [R221+0x1acc] ;  /* 0x001acc00dddd1984 */ /* 0x000ee20000000800 */
[----:B------:R-:W-:Y:S01]  /*3010*/  FADD.FTZ R150, R75, R144 ;  /* 0x000000904b967221 */ /* 0x000fe20000010000 */
[----:B------:R-:W-:-:S03]  /*3020*/  FMUL.FTZ R190, R173, R149 ;  /* 0x00000095adbe7220 */ /* 0x000fc60000410000 */
[----:B------:R-:W4:Y:S01]  /*3030*/  MUFU.EX2 R186, R186 ;  /* 0x000000ba00ba7308 */ /* 0x000f220000000800 */
[C---:B--2---:R-:W-:Y:S01]  /*3040*/  FFMA.FTZ R172, R178.reuse, R172, R241 ;  /* 0x000000acb2ac7223 */ /* 0x044fe200000100f1 */
[----:B------:R-:W-:Y:S01]  /*3050*/  FMUL.FTZ R175, R178, R175 ;  /* 0x000000afb2af7220 */ /* 0x000fe20000410000 */
[----:B------:R-:W-:Y:S01]  /*3060*/  FADD.FTZ R147, R74, R144 ;  /* 0x000000904a937221 */ /* 0x000fe20000010000 */
[----:B------:R-:W-:Y:S01]  /*3070*/  FMUL.FTZ R192, R173, R150 ;  /* 0x00000096adc07220 */ /* 0x000fe20000410000 */
[----:B------:R-:W-:-:S03]  /*3080*/  FMUL.FTZ R14, R95, R174 ;  /* 0x000000ae5f0e7220 */ /* 0x000fc60000410000 */
[----:B------:R-:W2:Y:S01]  /*3090*/  MUFU.EX2 R188, R188 ;  /* 0x000000bc00bc7308 */ /* 0x000ea20000000800 */
[C---:B-1----:R-:W-:Y:S01]  /*30a0*/  FFMA.FTZ R174, R180.reuse, R172, R237 ;  /* 0x000000acb4ae7223 */ /* 0x042fe200000100ed */
[----:B------:R-:W-:Y:S01]  /*30b0*/  FMUL.FTZ R172, R180, R175 ;  /* 0x000000afb4ac7220 */ /* 0x000fe20000410000 */
[----:B------:R-:W-:Y:S01]  /*30c0*/  FADD.FTZ R148, R73, R144 ;  /* 0x0000009049947221 */ /* 0x000fe20000010000 */
[----:B------:R-:W-:-:S04]  /*30d0*/  FMUL.FTZ R194, R173, R147 ;  /* 0x00000093adc27220 */ /* 0x000fc80000410000 */
[----:B------:R-:W1:Y:S01]  /*30e0*/  MUFU.EX2 R190, R190 ;  /* 0x000000be00be7308 */ /* 0x000e620000000800 */
[C---:B0-----:R-:W-:Y:S01]  /*30f0*/  FFMA.FTZ R174, R189.reuse, R174, R14 ;  /* 0x000000aebdae7223 */ /* 0x041fe2000001000e */
[----:B------:R-:W-:Y:S01]  /*3100*/  FMUL.FTZ R175, R189, R172 ;  /* 0x000000acbdaf7220 */ /* 0x000fe20000410000 */
[----:B------:R-:W-:-:S05]  /*3110*/  FMUL.FTZ R196, R173, R148 ;  /* 0x00000094adc47220 */ /* 0x000fca0000410000 */
[----:B------:R-:W0:Y:S01]  /*3120*/  MUFU.EX2 R192, R192 ;  /* 0x000000c000c07308 */ /* 0x000e220000000800 */
[C---:B----4-:R-:W-:Y:S01]  /*3130*/  FFMA.FTZ R174, R186.reuse, R174, R239 ;  /* 0x000000aebaae7223 */ /* 0x050fe200000100ef */
[----:B------:R-:W-:-:S06]  /*3140*/  FMUL.FTZ R175, R186, R175 ;  /* 0x000000afbaaf7220 */ /* 0x000fcc0000410000 */
[----:B------:R-:W4:Y:S01]  /*3150*/  MUFU.EX2 R194, R194 ;  /* 0x000000c200c27308 */ /* 0x000f220000000800 */
[C---:B--2---:R-:W-:Y:S01]  /*3160*/  FFMA.FTZ R174, R188.reuse, R174, R231 ;  /* 0x000000aebcae7223 */ /* 0x044fe200000100e7 */
[----:B------:R-:W-:-:S06]  /*3170*/  FMUL.FTZ R175, R188, R175 ;  /* 0x000000afbcaf7220 */ /* 0x000fcc0000410000 */
[----:B------:R-:W2:Y:S01]  /*3180*/  MUFU.EX2 R196, R196 ;  /* 0x000000c400c47308 */ /* 0x000ea20000000800 */
[C---:B-1----:R-:W-:Y:S01]  /*3190*/  FFMA.FTZ R174, R190.reuse, R174, R233 ;  /* 0x000000aebeae7223 */ /* 0x042fe200000100e9 */
[----:B------:R-:W-:Y:S01]  /*31a0*/  FMUL.FTZ R175, R190, R175 ;  /* 0x000000afbeaf7220 */ /* 0x000fe20000410000 */
[----:B------:R-:W-:Y:S02]  /*31b0*/  FADD.FTZ R172, R73, R144 ;  /* 0x0000009049ac7221 */ /* 0x000fe40000010000 */
[C---:B0-----:R-:W-:Y:S01]  /*31c0*/  FFMA.FTZ R174, R192.reuse, R174, R227 ;  /* 0x000000aec0ae7223 */ /* 0x041fe200000100e3 */
[----:B------:R-:W-:Y:S01]  /*31d0*/  FMUL.FTZ R175, R192, R175 ;  /* 0x000000afc0af7220 */ /* 0x000fe20000410000 */
[----:B------:R-:W-:Y:S02]  /*31e0*/  FMUL.FTZ R173, R89, R172 ;  /* 0x000000ac59ad7220 */ /* 0x000fe40000410000 */
[C---:B----4-:R-:W-:Y:S01]  /*31f0*/  FFMA.FTZ R174, R194.reuse, R174, R223 ;  /* 0x000000aec2ae7223 */ /* 0x050fe200000100df */
[----:B------:R-:W-:-:S03]  /*3200*/  FMUL.FTZ R175, R194, R175 ;  /* 0x000000afc2af7220 */ /* 0x000fc60000410000 */
[C---:B--2---:R-:W-:Y:S01]  /*3210*/  FFMA.FTZ R212, R196.reuse, R174, R173 ;  /* 0x000000aec4d47223 */ /* 0x044fe200000100ad */
[----:B------:R-:W-:Y:S01]  /*3220*/  FMUL.FTZ R199, R196, R175 ;  /* 0x000000afc4c77220 */ /* 0x000fe20000410000 */
[----:B---3--:R-:W-:Y:S06]  /*3230*/  @P1 BRA `(.L_x_6970) ;  /* 0x00000000002c1947 */ /* 0x008fec0003800000 */
        /* <DEDUP_REMOVED lines=8> */
[----:B------:R-:W-:-:S04]  /*32c0*/  ULEA UR17, UR17, UR5, 0x8 ;  /* 0x0000000511117291 */ /* 0x000fc8000f8e403f */
[----:B------:R-:W-:-:S09]  /*32d0*/  ULEA UR17, UR17, UR16, 0x2 ;  /* 0x0000001011117291 */ /* 0x000fd2000f8e103f */
[----:B------:R-:W0:Y:S03]  /*32e0*/  LDS R221, [UR17+0x12c8] ;  /* 0x0012c811ffdd7984 */ /* 0x000e260008000800 */
.L_x_6970:
[----:B------:R-:W-:Y:S05]  /*32f0*/  BSYNC B0 ;  /* 0x0000000000007941 */ /* 0x000fea0003800000 */
.L_x_6969:
[----:B------:R-:W1:Y:S01]  /*3300*/  SHFL.UP PT, R173, R212, 0x1, RZ ;  /* 0x04200000d4ad7989 */ /* 0x000e6200000e00ff */
[----:B------:R-:W-:Y:S01]  /*3310*/  ISETP.GE.AND P3, PT, R139, 0x1, PT ;  /* 0x000000018b00780c */ /* 0x000fe20003f66270 */
[----:B-----5:R-:W-:Y:S01]  /*3320*/  FMUL.FTZ R211, R160, R219 ;  /* 0x000000dba0d37220 */ /* 0x020fe20000410000 */
[----:B0-----:R-:W-:Y:S01]  /*3330*/  FMUL.FTZ R175, R196, R221 ;  /* 0x000000ddc4af7220 */ /* 0x001fe20000410000 */
[----:B------:R-:W0:Y:S01]  /*3340*/  SHFL.UP PT, R172, R199, 0x1, RZ ;  /* 0x04200000c7ac7989 */ /* 0x000e2200000e00ff */
        /* <DEDUP_REMOVED lines=13> */
[----:B------:R-:W-:Y:S01]  /*3420*/  LOP3.LUT R210, R140, 0x1f, RZ, 0xc0, !PT ;  /* 0x0000001f8cd27812 */ /* 0x000fe200078ec0ff */
[----:B------:R-:W-:Y:S01]  /*3430*/  FMUL.FTZ R175, R188, R175 ;  /* 0x000000afbcaf7220 */ /* 0x000fe20000410000 */
[----:B------:R-:W-:Y:S01]  /*3440*/  FMUL.FTZ R177, R0, R177 ;  /* 0x000000b100b17220 */ /* 0x000fe20000410000 */
[----:B------:R-:W-:Y:S01]  /*3450*/  UIMAD UR56, UR4, -0x200, UR48 ;  /* 0xfffffe00043878a4 */ /* 0x000fe2000f8e0230 */
[----:B------:R-:W-:Y:S01]  /*3460*/  ISETP.NE.AND P4, PT, R210, 0x1f, PT ;  /* 0x0000001fd200780c */ /* 0x000fe20003f85270 */
[----:B------:R-:W-:Y:S01]  /*3470*/  BSSY B0, `(.L_x_6971) ;  /* 0x000012f000007945 */ /* 0x000fe20003800000 */
[----:B-1----:R-:W-:Y:S01]  /*3480*/  @P3 FFMA.FTZ R212, R199, R173, R212 ;  /* 0x000000adc7d43223 */ /* 0x002fe200000100d4 */
[----:B------:R-:W-:-:S02]  /*3490*/  USHF.R.S32.HI UR57, URZ, 0x1f, UR56 ;  /* 0x0000001f3f397899 */ /* 0x000fc40008011438 */
[----:B------:R-:W-:Y:S01]  /*34a0*/  MOV R247, UR56 ;  /* 0x0000003800f77c02 */ /* 0x000fe20008000f00 */
[----:B0-----:R-:W-:Y:S01]  /*34b0*/  @P3 FMUL.FTZ R199, R199, R172 ;  /* 0x000000acc7c73220 */ /* 0x001fe20000410000 */
[----:B------:R-:W0:Y:S01]  /*34c0*/  SHFL.UP PT, R173, R212, 0x2, RZ ;  /* 0x04400000d4ad7989 */ /* 0x000e2200000e00ff */
[----:B------:R-:W-:-:S03]  /*34d0*/  ISETP.GE.AND P3, PT, R139, 0x2, PT ;  /* 0x000000028b00780c */ /* 0x000fc60003f66270 */
[----:B------:R-:W1:Y:S10]  /*34e0*/  SHFL.UP PT, R172, R199, 0x2, RZ ;  /* 0x04400000c7ac7989 */ /* 0x000e7400000e00ff */
[C---:B0-----:R-:W-:Y:S01]  /*34f0*/  @P3 FFMA.FTZ R212, R199.reuse, R173, R212 ;  /* 0x000000adc7d43223 */ /* 0x041fe200000100d4 */
[----:B------:R-:W-:Y:S01]  /*3500*/  FMUL.FTZ R173, R160, R215 ;  /* 0x000000d7a0ad7220 */ /* 0x000fe20000410000 */
[----:B-1----:R-:W-:Y:S01]  /*3510*/  @P3 FMUL.FTZ R199, R199, R172 ;  /* 0x000000acc7c73220 */ /* 0x002fe20000410000 */
[----:B------:R-:W-:-:S02]  /*3520*/  ISETP.GE.AND P3, PT, R139, 0x4, PT ;  /* 0x000000048b00780c */ /* 0x000fc40003f66270 */
[----:B------:R-:W0:Y:S01]  /*3530*/  SHFL.UP PT, R172, R212, 0x4, RZ ;  /* 0x04800000d4ac7989 */ /* 0x000e2200000e00ff */
[----:B------:R-:W-:-:S03]  /*3540*/  FMUL.FTZ R198, R58, R173 ;  /* 0x000000ad3ac67220 */ /* 0x000fc60000410000 */
[----:B------:R-:W1:Y:S07]  /*3550*/  SHFL.UP PT, R174, R199, 0x4, RZ ;  /* 0x04800000c7ae7989 */ /* 0x000e6e00000e00ff */
[C---:B0-----:R-:W-:Y:S01]  /*3560*/  @P3 FFMA.FTZ R212, R199.reuse, R172, R212 ;  /* 0x000000acc7d43223 */ /* 0x041fe200000100d4 */
[----:B------:R-:W-:Y:S01]  /*3570*/  FMUL.FTZ R172, R160, R217 ;  /* 0x000000d9a0ac7220 */ /* 0x000fe20000410000 */
[----:B-1----:R-:W-:-:S03]  /*3580*/  @P3 FMUL.FTZ R199, R199, R174 ;  /* 0x000000aec7c73220 */ /* 0x002fc60000410000 */
[----:B------:R-:W-:Y:S01]  /*3590*/  FMUL.FTZ R213, R59, R172 ;  /* 0x000000ac3bd57220 */ /* 0x000fe20000410000 */
[----:B------:R-:W-:Y:S01]  /*35a0*/  FMUL.FTZ R172, R160, R15 ;  /* 0x0000000fa0ac7220 */ /* 0x000fe20000410000 */
[----:B------:R-:W-:Y:S01]  /*35b0*/  FMUL.FTZ R174, R186, R175 ;  /* 0x000000afbaae7220 */ /* 0x000fe20000410000 */
[----:B------:R-:W-:Y:S01]  /*35c0*/  ISETP.GE.AND P3, PT, R139, 0x8, PT ;  /* 0x000000088b00780c */ /* 0x000fe20003f66270 */
        /* <DEDUP_REMOVED lines=14> */
[----:B------:R-:W-:Y:S02]  /*36b0*/  SHFL.UP PT, R214, R199, 0x8, RZ ;  /* 0x05000000c7d67989 */ /* 0x000fe400000e00ff */
[----:B------:R-:W-:Y:S01]  /*36c0*/  FFMA.FTZ R173, R188, R173, R197 ;  /* 0x000000adbcad7223 */ /* 0x000fe200000100c5 */
[----:B------:R-:W-:-:S03]  /*36d0*/  FMUL.FTZ R205, R171, R200 ;  /* 0x000000c8abcd7220 */ /* 0x000fc60000410000 */
[----:B------:R-:W-:Y:S01]  /*36e0*/  FFMA.FTZ R173, R186, R173, R195 ;  /* 0x000000adbaad7223 */ /* 0x000fe200000100c3 */
[----:B------:R-:W-:-:S03]  /*36f0*/  FMUL.FTZ R200, R170, R205 ;  /* 0x000000cdaac87220 */ /* 0x000fc60000410000 */
[----:B------:R-:W-:Y:S01]  /*3700*/  FFMA.FTZ R176, R189, R173, R184 ;  /* 0x000000adbdb07223 */ /* 0x000fe200000100b8 */
[----:B------:R-:W-:Y:S01]  /*3710*/  FMUL.FTZ R173, R160, R11 ;  /* 0x0000000ba0ad7220 */ /* 0x000fe20000410000 */
[----:B------:R-:W-:Y:S02]  /*3720*/  FMUL.FTZ R205, R169, R200 ;  /* 0x000000c8a9cd7220 */ /* 0x000fe40000410000 */
[----:B------:R-:W-:Y:S01]  /*3730*/  FFMA.FTZ R176, R180, R176, R183 ;  /* 0x000000b0b4b07223 */ /* 0x000fe200000100b7 */
[----:B------:R-:W-:Y:S01]  /*3740*/  FMUL.FTZ R172, R68, R173 ;  /* 0x000000ad44ac7220 */ /* 0x000fe20000410000 */
[----:B------:R-:W-:Y:S01]  /*3750*/  FMUL.FTZ R173, R69, R174 ;  /* 0x000000ae45ad7220 */ /* 0x000fe20000410000 */
[----:B------:R-:W-:Y:S01]  /*3760*/  FMUL.FTZ R174, R70, R175 ;  /* 0x000000af46ae7220 */ /* 0x000fe20000410000 */
        /* <DEDUP_REMOVED lines=10> */
[----:B------:R-:W-:Y:S02]  /*3810*/  FMUL.FTZ R176, R72, R201 ;  /* 0x000000c948b07220 */ /* 0x000fe40000410000 */
[----:B------:R-:W0:Y:S01]  /*3820*/  SHFL.UP PT, R201, R212, 0x8, RZ ;  /* 0x05000000d4c97989 */ /* 0x000e2200000e00ff */
[----:B------:R-:W-:-:S03]  /*3830*/  FFMA.FTZ R207, R168, R207, R175 ;  /* 0x000000cfa8cf7223 */ /* 0x000fc600000100af */
[----:B------:R-:W-:Y:S01]  /*3840*/  SHFL.DOWN PT, R216, R229, 0x1, 0x1f ;  /* 0x08201f00e5d87f89 */ /* 0x000fe200000e0000 */
[----:B------:R-:W-:-:S04]  /*3850*/  FFMA.FTZ R207, R167, R207, R176 ;  /* 0x000000cfa7cf7223 */ /* 0x000fc800000100b0 */
[----:B------:R-:W-:Y:S01]  /*3860*/  FFMA.FTZ R200, R166, R207, R177 ;  /* 0x000000cfa6c87223 */ /* 0x000fe200000100b1 */
[----:B------:R-:W-:-:S04]  /*3870*/  FMUL.FTZ R207, R103, R162 ;  /* 0x000000a267cf7220 */ /* 0x000fc80000410000 */
[----:B------:R-:W1:Y:S01]  /*3880*/  SHFL.DOWN PT, R205, R200, 0x1, 0x1f ;  /* 0x08201f00c8cd7f89 */ /* 0x000e6200000e0000 */
[C---:B0-----:R-:W-:Y:S01]  /*3890*/  @P3 FFMA.FTZ R212, R199.reuse, R201, R212 ;  /* 0x000000c9c7d43223 */ /* 0x041fe200000100d4 */
[----:B------:R-:W-:Y:S01]  /*38a0*/  @P3 FMUL.FTZ R199, R199, R214 ;  /* 0x000000d6c7c73220 */ /* 0x000fe20000410000 */
[----:B------:R-:W-:-:S03]  /*38b0*/  ISETP.GE.AND P3, PT, R139, 0x10, PT ;  /* 0x000000108b00780c */ /* 0x000fc60003f66270 */
[----:B------:R-:W0:Y:S04]  /*38c0*/  SHFL.UP PT, R201, R212, 0x10, RZ ;  /* 0x06000000d4c97989 */ /* 0x000e2800000e00ff */
[----:B------:R-:W2:Y:S01]  /*38d0*/  SHFL.UP PT, R214, R199, 0x10, RZ ;  /* 0x06000000c7d67989 */ /* 0x000ea200000e00ff */
[C---:B-1----:R-:W-:Y:S01]  /*38e0*/  @P4 FFMA.FTZ R200, R229.reuse, R205, R200 ;  /* 0x000000cde5c84223 */ /* 0x042fe200000100c8 */
[----:B------:R-:W-:Y:S01]  /*38f0*/  @P4 FMUL.FTZ R229, R229, R216 ;  /* 0x000000d8e5e54220 */ /* 0x000fe20000410000 */
[----:B------:R-:W-:-:S03]  /*3900*/  ISETP.GE.U32.AND P4, PT, R210, 0x1e, PT ;  /* 0x0000001ed200780c */ /* 0x000fc60003f86070 */
[----:B------:R-:W1:Y:S04]  /*3910*/  SHFL.DOWN PT, R205, R200, 0x2, 0x1f ;  /* 0x08401f00c8cd7f89 */ /* 0x000e6800000e0000 */
[----:B------:R-:W3:Y:S01]  /*3920*/  SHFL.DOWN PT, R216, R229, 0x2, 0x1f ;  /* 0x08401f00e5d87f89 */ /* 0x000ee200000e0000 */
[----:B0-----:R-:W-:-:S03]  /*3930*/  @P3 FFMA.FTZ R212, R199, R201, R212 ;  /* 0x000000c9c7d43223 */ /* 0x001fc600000100d4 */
[----:B------:R-:W-:Y:S01]  /*3940*/  SHFL.IDX PT, R201, R185, RZ, 0x1f ;  /* 0x00001fffb9c97589 */ /* 0x000fe200000e0000 */
[----:B--2---:R-:W-:Y:S01]  /*3950*/  @P3 FMUL.FTZ R199, R199, R214 ;  /* 0x000000d6c7c73220 */ /* 0x004fe20000410000 */
[----:B------:R-:W-:Y:S02]  /*3960*/  ISETP.GE.U32.AND P3, PT, R210, 0x1c, PT ;  /* 0x0000001cd200780c */ /* 0x000fe40003f66070 */
[----:B------:R-:W-:Y:S04]  /*3970*/  SHFL.UP PT, R212, R212, 0x1, RZ ;  /* 0x04200000d4d47989 */ /* 0x000fe800000e00ff */
[----:B------:R-:W0:Y:S01]  /*3980*/  SHFL.UP PT, R199, R199, 0x1, RZ ;  /* 0x04200000c7c77989 */ /* 0x000e2200000e00ff */
[C---:B-1----:R-:W-:Y:S01]  /*3990*/  @!P4 FFMA.FTZ R200, R229.reuse, R205, R200 ;  /* 0x000000cde5c8c223 */ /* 0x042fe200000100c8 */
[----:B------:R-:W-:Y:S01]  /*39a0*/  MOV R205, UR53 ;  /* 0x0000003500cd7c02 */ /* 0x000fe20008000f00 */
[----:B---3--:R-:W-:-:S03]  /*39b0*/  @!P4 FMUL.FTZ R229, R229, R216 ;  /* 0x000000d8e5e5c220 */ /* 0x008fc60000410000 */
[----:B------:R-:W-:Y:S01]  /*39c0*/  ISETP.LE.OR P0, PT, R205, UR19, P0 ;  /* 0x00000013cd007c0c */ /* 0x000fe20008703670 */
[----:B------:R-:W1:Y:S04]  /*39d0*/  SHFL.DOWN PT, R216, R200, 0x4, 0x1f ;  /* 0x08801f00c8d87f89 */ /* 0x000e6800000e0000 */
[----:B------:R-:W2:Y:S08]  /*39e0*/  SHFL.DOWN PT, R214, R229, 0x4, 0x1f ;  /* 0x08801f00e5d67f89 */ /* 0x000eb000000e0000 */
[----:B------:R-:W-:Y:S01]  /*39f0*/  VOTEU.ALL UP0, P0 ;  /* 0x00000000003f7886 */ /* 0x000fe20000000000 */
[----:B0-----:R-:W-:Y:S01]  /*3a00*/  @P2 FFMA.FTZ R201, R199, R201, R212 ;  /* 0x000000c9c7c92223 */ /* 0x001fe200000100d4 */
[----:B------:R-:W-:-:S03]  /*3a10*/  ISETP.GE.U32.AND P2, PT, R210, 0x18, PT ;  /* 0x00000018d200780c */ /* 0x000fc60003f46070 */
[----:B------:R-:W-:Y:S01]  /*3a20*/  @!UP0 ULEA UR17, UR5, UR16, 0x3 ;  /* 0x0000001005118291 */ /* 0x000fe2000f8e183f */
[----:B------:R-:W-:Y:S01]  /*3a30*/  FFMA.FTZ R179, R179, R201, R208 ;  /* 0x000000c9b3b37223 */ /* 0x000fe200000100d0 */
[----:B------:R-:W-:Y:S01]  /*3a40*/  FMUL.FTZ R201, R101, R164 ;  /* 0x000000a465c97220 */ /* 0x000fe20000410000 */
[----:B------:R-:W-:Y:S02]  /*3a50*/  SHF.R.S32.HI R212, RZ, 0x1f, R143 ;  /* 0x0000001fffd47819 */ /* 0x000fe4000001148f */
[-C--:B------:R-:W-:Y:S01]  /*3a60*/  FMUL.FTZ R187, R187, R179.reuse ;  /* 0x000000b3bbbb7220 */ /* 0x080fe20000410000 */
[CC--:B------:R-:W-:Y:S01]  /*3a70*/  FFMA.FTZ R205, R166.reuse, R179.reuse, R207 ;  /* 0x000000b3a6cd7223 */ /* 0x0c0fe200000100cf */
[----:B------:R-:W-:Y:S01]  /*3a80*/  FFMA.FTZ R193, R166, R179, R193 ;  /* 0x000000b3a6c17223 */ /* 0x000fe200000100c1 */
[----:B-1----:R-:W-:Y:S01]  /*3a90*/  @!P3 FFMA.FTZ R200, R229, R216, R200 ;  /* 0x000000d8e5c8b223 */ /* 0x002fe200000100c8 */
[----:B------:R-:W-:Y:S01]  /*3aa0*/  FFMA.FTZ R187, R0, R187, RZ ;  /* 0x000000bb00bb7223 */ /* 0x000fe200000100ff */
[----:B------:R-:W-:Y:S01]  /*3ab0*/  FMUL.FTZ R185, R163, R205 ;  /* 0x000000cda3b97220 */ /* 0x000fe20000410000 */
[----:B------:R-:W-:Y:S01]  /*3ac0*/  FFMA.FTZ R163, R167, R193, R206 ;  /* 0x000000c1a7a37223 */ /* 0x000fe200000100ce */
[----:B--2---:R-:W-:Y:S01]  /*3ad0*/  @!P3 FMUL.FTZ R229, R229, R214 ;  /* 0x000000d6e5e5b220 */ /* 0x004fe20000410000 */
[----:B------:R-:W-:Y:S01]  /*3ae0*/  FMUL.FTZ R193, R99, R158 ;  /* 0x0000009e63c17220 */ /* 0x000fe20000410000 */
[----:B------:R-:W-:Y:S01]  /*3af0*/  FFMA.FTZ R206, R72, R185, R187 ;  /* 0x000000b948ce7223 */ /* 0x000fe200000100bb */
[-C--:B------:R-:W-:Y:S01]  /*3b00*/  FMUL.FTZ R187, R182, R163.reuse ;  /* 0x000000a3b6bb7220 */ /* 0x080fe20000410000 */
[CC--:B------:R-:W-:Y:S01]  /*3b10*/  FFMA.FTZ R199, R168.reuse, R163.reuse, R201 ;  /* 0x000000a3a8c77223 */ /* 0x0c0fe200000100c9 */
[----:B------:R-:W0:Y:S01]  /*3b20*/  SHFL.DOWN PT, R185, R200, 0x8, 0x1f ;  /* 0x09001f00c8b97f89 */ /* 0x000e2200000e0000 */
[----:B------:R-:W-:Y:S01]  /*3b30*/  FFMA.FTZ R191, R168, R163, R191 ;  /* 0x000000a3a8bf7223 */ /* 0x000fe200000100bf */
[----:B------:R-:W-:Y:S01]  /*3b40*/  FFMA.FTZ R187, R71, R187, R206 ;  /* 0x000000bb47bb7223 */ /* 0x000fe200000100ce */
[----:B------:R-:W-:Y:S01]  /*3b50*/  FMUL.FTZ R206, R165, R199 ;  /* 0x000000c7a5ce7220 */ /* 0x000fe20000410000 */
[----:B------:R-:W1:Y:S01]  /*3b60*/  SHFL.DOWN PT, R182, R229, 0x8, 0x1f ;  /* 0x09001f00e5b67f89 */ /* 0x000e6200000e0000 */
[----:B------:R-:W-:Y:S01]  /*3b70*/  FFMA.FTZ R165, R169, R191, R204 ;  /* 0x000000bfa9a57223 */ /* 0x000fe200000100cc */
[----:B------:R-:W-:-:S02]  /*3b80*/  IMAD R212, R212, UR42, RZ ;  /* 0x0000002ad4d47c24 */ /* 0x000fc4000f8e02ff */
[----:B------:R-:W-:Y:S01]  /*3b90*/  FFMA.FTZ R206, R70, R206, R187 ;  /* 0x000000ce46ce7223 */ /* 0x000fe200000100bb */
[----:B------:R-:W-:Y:S01]  /*3ba0*/  FADD.FTZ R207, -R207, R205 ;  /* 0x000000cdcfcf7221 */ /* 0x000fe20000010100 */
[-C--:B------:R-:W-:Y:S01]  /*3bb0*/  FMUL.FTZ R187, R151, R165.reuse ;  /* 0x000000a597bb7220 */ /* 0x080fe20000410000 */
[CC--:B------:R-:W-:Y:S01]  /*3bc0*/  FFMA.FTZ R151, R170.reuse, R165.reuse, R3 ;  /* 0x000000a5aa977223 */ /* 0x0c0fe20000010003 */
[----:B------:R-:W-:Y:S01]  /*3bd0*/  HFMA2.MMA R3, -RZ, RZ, 0, 0 ;  /* 0x00000000ff037435 */ /* 0x000fe200000001ff */
[----:B------:R-:W-:Y:S01]  /*3be0*/  FFMA.FTZ R191, R170, R165, R193 ;  /* 0x000000a5aabf7223 */ /* 0x000fe200000100c1 */
[----:B------:R-:W-:Y:S01]  /*3bf0*/  FFMA.FTZ R187, R69, R187, R206 ;  /* 0x000000bb45bb7223 */ /* 0x000fe200000100ce */
[----:B------:R-:W-:Y:S01]  /*3c00*/  FFMA.FTZ R151, R171, R151, R2 ;  /* 0x00000097ab977223 */ /* 0x000fe20000010002 */
[----:B------:R-:W-:Y:S01]  /*3c10*/  MOV R2, 0x3f800000 ;  /* 0x3f80000000027802 */ /* 0x000fe20000000f00 */
[----:B------:R-:W-:Y:S01]  /*3c20*/  FMUL.FTZ R11, R11, R191 ;  /* 0x000000bf0b0b7220 */ /* 0x000fe20000410000 */
[----:B------:R-:W-:Y:S01]  /*3c30*/  FMUL.FTZ R205, R160, R205 ;  /* 0x000000cda0cd7220 */ /* 0x000fe20000410000 */
[-C--:B------:R-:W-:Y:S01]  /*3c40*/  FMUL.FTZ R10, R10, R151.reuse ;  /* 0x000000970a0a7220 */ /* 0x080fe20000410000 */
[----:B------:R-:W-:Y:S01]  /*3c50*/  FFMA.FTZ R241, R178, R151, R241 ;  /* 0x00000097b2f17223 */ /* 0x000fe200000100f1 */
[----:B------:R-:W-:Y:S01]  /*3c60*/  FFMA.FTZ R204, R68, R11, R187 ;  /* 0x0000000b44cc7223 */ /* 0x000fe200000100bb */
[----:B------:R-:W-:Y:S01]  /*3c70*/  @!P0 LDS.64 R2, [UR17+0x1b48] ;  /* 0x001b4811ff028984 */ /* 0x000fe20008000a00 */
[----:B------:R-:W-:Y:S01]  /*3c80*/  FMUL.FTZ R187, R97, R156 ;  /* 0x0000009c61bb7220 */ /* 0x000fe20000410000 */
[----:B------:R-:W-:Y:S01]  /*3c90*/  HFMA2.MMA R11, -RZ, RZ, 0, 0 ;  /* 0x00000000ff0b7435 */ /* 0x000fe200000001ff */
[----:B0-----:R-:W-:Y:S01]  /*3ca0*/  @!P2 FFMA.FTZ R200, R229, R185, R200 ;  /* 0x000000b9e5c8a223 */ /* 0x001fe200000100c8 */
[----:B------:R-:W-:Y:S01]  /*3cb0*/  FFMA.FTZ R243, R67, R10, R204 ;  /* 0x0000000a43f37223 */ /* 0x000fe200000100cc */
[----:B------:R-:W-:Y:S01]  /*3cc0*/  FFMA.FTZ R185, R178, R151, R187 ;  /* 0x00000097b2b97223 */ /* 0x000fe200000100bb */
[----:B------:R-:W-:-:S02]  /*3cd0*/  IMAD R204, R6, UR49, RZ ;  /* 0x0000003106cc7c24 */ /* 0x000fc4000f8e02ff */
[----:B-1----:R-:W-:Y:S01]  /*3ce0*/  @!P2 FMUL.FTZ R229, R229, R182 ;  /* 0x000000b6e5e5a220 */ /* 0x002fe20000410000 */
[----:B------:R-:W0:Y:S01]  /*3cf0*/  SHFL.DOWN PT, R208, R200, 0x10, 0x1f ;  /* 0x0a001f00c8d07f89 */ /* 0x000e2200000e0000 */
[----:B------:R-:W-:Y:S01]  /*3d00*/  FMUL.FTZ R182, R159, R185 ;  /* 0x000000b99fb67220 */ /* 0x000fe20000410000 */
[----:B------:R-:W-:Y:S02]  /*3d10*/  IMAD R245, R7, UR50, R204 ;  /* 0x0000003207f57c24 */ /* 0x000fe4000f8e02cc */
[----:B------:R-:W-:Y:S01]  /*3d20*/  FFMA.FTZ R159, R180, R241, R237 ;  /* 0x000000f1b49f7223 */ /* 0x000fe200000100ed */
[----:B------:R-:W1:Y:S01]  /*3d30*/  SHFL.DOWN PT, R206, R229, 0x10, 0x1f ;  /* 0x0a001f00e5ce7f89 */ /* 0x000e6200000e0000 */
[----:B------:R-:W-:Y:S01]  /*3d40*/  FFMA.FTZ R204, R66, R182, R243 ;  /* 0x000000b642cc7223 */ /* 0x000fe200000100f3 */
[----:B------:R-:W-:Y:S01]  /*3d50*/  MOV R10, R140 ;  /* 0x0000008c000a7202 */ /* 0x000fe20000000f00 */
[----:B------:R-:W-:Y:S01]  /*3d60*/  FMUL.FTZ R182, R95, R154 ;  /* 0x0000009a5fb67220 */ /* 0x000fe20000410000 */
[-C--:B------:R-:W-:Y:S01]  /*3d70*/  FMUL.FTZ R13, R13, R159.reuse ;  /* 0x0000009f0d0d7220 */ /* 0x080fe20000410000 */
[----:B------:R-:W-:Y:S01]  /*3d80*/  ISETP.GE.U32.AND P0, PT, R210, 0x10, PT ;  /* 0x00000010d200780c */ /* 0x000fe20003f06070 */
[CC--:B------:R-:W-:Y:S01]  /*3d90*/  FFMA.FTZ R14, R189.reuse, R159.reuse, R14 ;  /* 0x0000009fbd0e7223 */ /* 0x0c0fe2000001000e */
[----:B------:R-:W-:Y:S01]  /*3da0*/  FFMA.FTZ R237, R189, R159, R182 ;  /* 0x0000009fbded7223 */ /* 0x000fe200000100b6 */
[----:B------:R-:W-:-:S04]  /*3db0*/  IMAD.WIDE.U32 R10, R6, UR50, R10 ;  /* 0x00000032060a7c25 */ /* 0x000fc8000f8e000a */
[----:B------:R-:W-:Y:S01]  /*3dc0*/  FFMA.FTZ R241, R65, R13, R204 ;  /* 0x0000000d41f17223 */ /* 0x000fe200000100cc */
[----:B------:R-:W-:Y:S01]  /*3dd0*/  FFMA.FTZ R239, R186, R14, R239 ;  /* 0x0000000ebaef7223 */ /* 0x000fe200000100ef */
[----:B------:R-:W-:Y:S01]  /*3de0*/  FMUL.FTZ R204, R12, R237 ;  /* 0x000000ed0ccc7220 */ /* 0x000fe20000410000 */
[----:B------:R-:W-:Y:S01]  /*3df0*/  IMAD R243, R143, UR43, R212 ;  /* 0x0000002b8ff37c24 */ /* 0x000fe2000f8e02d4 */
[----:B------:R-:W-:Y:S01]  /*3e00*/  IADD3 R11, R11, R245, RZ ;  /* 0x000000f50b0b7210 */ /* 0x000fe20007ffe0ff */
[-C--:B------:R-:W-:Y:S01]  /*3e10*/  FMUL.FTZ R235, R235, R239.reuse ;  /* 0x000000efebeb7220 */ /* 0x080fe20000410000 */
[----:B------:R-:W-:Y:S01]  /*3e20*/  FFMA.FTZ R210, R64, R204, R241 ;  /* 0x000000cc40d27223 */ /* 0x000fe200000100f1 */
[----:B------:R-:W-:Y:S01]  /*3e30*/  FMUL.FTZ R241, R93, R152 ;  /* 0x000000985df17220 */ /* 0x000fe20000410000 */
[----:B------:R-:W-:Y:S01]  /*3e40*/  FFMA.FTZ R231, R188, R239, R231 ;  /* 0x000000efbce77223 */ /* 0x000fe200000100e7 */
[----:B------:R-:W-:-:S04]  /*3e50*/  IMAD.WIDE.U32 R12, R143, UR42, R10 ;  /* 0x0000002a8f0c7c25 */ /* 0x000fc8000f8e000a */
[----:B------:R-:W-:Y:S01]  /*3e60*/  FFMA.FTZ R235, R63, R235, R210 ;  /* 0x000000eb3feb7223 */ /* 0x000fe200000100d2 */
[----:B------:R-:W-:Y:S01]  /*3e70*/  FFMA.FTZ R204, R188, R239, R241 ;  /* 0x000000efbccc7223 */ /* 0x000fe200000100f1 */
[----:B0-----:R-:W-:Y:S01]  /*3e80*/  @!P0 FFMA.FTZ R200, R229, R208, R200 ;  /* 0x000000d0e5c88223 */ /* 0x001fe200000100c8 */
[----:B------:R-:W-:Y:S01]  /*3e90*/  FFMA.FTZ R233, R190, R231, R233 ;  /* 0x000000e7bee97223 */ /* 0x000fe200000100e9 */
[----:B------:R-:W-:Y:S01]  /*3ea0*/  IADD3 R243, R13, R243, RZ ;  /* 0x000000f30df37210 */ /* 0x000fe20007ffe0ff */
[----:B------:R-:W-:Y:S01]  /*3eb0*/  FMUL.FTZ R225, R225, R204 ;  /* 0x000000cce1e17220 */ /* 0x000fe20000410000 */
[C---:B------:R-:W-:Y:S01]  /*3ec0*/  LEA R10, P3, R12.reuse, UR30, 0x2 ;  /* 0x0000001e0c0a7c11 */ /* 0x040fe2000f8610ff */
[----:B-1----:R-:W-:Y:S01]  /*3ed0*/  @!P0 FMUL.FTZ R229, R229, R206 ;  /* 0x000000cee5e58220 */ /* 0x002fe20000410000 */
[C---:B------:R-:W-:Y:S01]  /*3ee0*/  IADD3 R14, P2, R12.reuse, UR52, RZ ;  /* 0x000000340c0e7c10 */ /* 0x040fe2000ff5e0ff */
[----:B------:R-:W-:Y:S01]  /*3ef0*/  SHFL.DOWN PT, R245, R200, 0x1, 0x1f ;  /* 0x08201f00c8f57f89 */ /* 0x000fe200000e0000 */
[----:B------:R-:W-:Y:S01]  /*3f00*/  LEA.HI.X R11, R12, UR31, R243, 0x2, P3 ;  /* 0x0000001f0c0b7c11 */ /* 0x000fe200098f14f3 */
[----:B------:R-:W-:Y:S01]  /*3f10*/  FFMA.FTZ R12, R62, R225, R235 ;  /* 0x000000e13e0c7223 */ /* 0x000fe200000100eb */
[----:B------:R-:W-:Y:S01]  /*3f20*/  ISETP.NE.AND P0, PT, R140, RZ, PT ;  /* 0x000000ff8c00720c */ /* 0x000fe20003f05270 */
[----:B------:R-:W-:Y:S01]  /*3f30*/  SHFL.IDX PT, R235, R3, RZ, 0x1f ;  /* 0x00001fff03eb7589 */ /* 0x000fe200000e0000 */
[----:B------:R-:W-:Y:S01]  /*3f40*/  MOV R206, UR52 ;  /* 0x0000003400ce7c02 */ /* 0x000fe20008000f00 */
[-C--:B------:R-:W-:Y:S01]  /*3f50*/  FMUL.FTZ R13, R15, R233.reuse ;  /* 0x000000e90f0d7220 */ /* 0x080fe20000410000 */
[----:B------:R-:W-:Y:S01]  /*3f60*/  FFMA.FTZ R227, R192, R233, R227 ;  /* 0x000000e9c0e37223 */ /* 0x000fe200000100e3 */
[----:B------:R-:W0:Y:S01]  /*3f70*/  SHFL.DOWN PT, R212, R229, 0x1, 0x1f ;  /* 0x08201f00e5d47f89 */ /* 0x000e2200000e0000 */
[----:B------:R-:W-:Y:S01]  /*3f80*/  FMUL.FTZ R225, R91, R150 ;  /* 0x000000965be17220 */ /* 0x000fe20000410000 */
[----:B------:R-:W-:Y:S01]  /*3f90*/  LEA.HI.X.SX32 R15, R206, R243, 0x1, P2 ;  /* 0x000000f3ce0f7211 */ /* 0x000fe200010f0eff */
[----:B------:R-:W-:Y:S01]  /*3fa0*/  FFMA.FTZ R243, R61, R13, R12 ;  /* 0x0000000d3df37223 */ /* 0x000fe2000001000c */
[----:B------:R1:W-:Y:S01]  /*3fb0*/  SHFL.IDX PT, R231, R200, RZ, 0x1f ;  /* 0x00001fffc8e77589 */ /* 0x0003e200000e0000 */
[----:B------:R-:W-:Y:S01]  /*3fc0*/  MOV R13, UR56 ;  /* 0x00000038000d7c02 */ /* 0x000fe20008000f00 */
[----:B------:R-:W-:Y:S01]  /*3fd0*/  FFMA.FTZ R223, R194, R227, R223 ;  /* 0x000000e3c2df7223 */ /* 0x000fe200000100df */
[----:B------:R-:W-:Y:S01]  /*3fe0*/  FFMA.FTZ R206, R192, R233, R225 ;  /* 0x000000e9c0ce7223 */ /* 0x000fe200000100e1 */
[----:B------:R-:W2:Y:S01]  /*3ff0*/  SHFL.IDX PT, R208, R229, RZ, 0x1f ;  /* 0x00001fffe5d07589 */ /* 0x000ea200000e0000 */
[----:B------:R-:W-:Y:S01]  /*4000*/  VOTEU.ALL UP0, P0 ;  /* 0x00000000003f7886 */ /* 0x000fe20000000000 */
[----:B------:R-:W-:Y:S01]  /*4010*/  FMUL.FTZ R205, R72, R205 ;  /* 0x000000cd48cd7220 */ /* 0x000fe20000410000 */
[----:B------:R-:W-:Y:S01]  /*4020*/  FADD.FTZ R201, -R201, R199 ;  /* 0x000000c7c9c97221 */ /* 0x000fe20000010100 */
[----:B------:R-:W-:Y:S01]  /*4030*/  FMUL.FTZ R199, R160, R199 ;  /* 0x000000c7a0c77220 */ /* 0x000fe20000410000 */
[----:B------:R-:W-:Y:S01]  /*4040*/  MOV R210, UR57 ;  /* 0x0000003900d27c02 */ /* 0x000fe20008000f00 */
[----:B------:R-:W-:Y:S01]  /*4050*/  @!UP0 ULEA UR17, UR5, UR16, 0x3 ;  /* 0x0000001005118291 */ /* 0x000fe2000f8e183f */
[----:B------:R-:W-:Y:S01]  /*4060*/  LEA R12, P2, R13, R10, 0x2 ;  /* 0x0000000a0d0c7211 */ /* 0x000fe200078410ff */
[----:B-1----:R-:W-:Y:S01]  /*4070*/  FMUL.FTZ R200, R219, R206 ;  /* 0x000000cedbc87220 */ /* 0x002fe20000410000 */
[----:B------:R-:W-:Y:S01]  /*4080*/  FMUL.FTZ R219, R89, R148 ;  /* 0x0000009459db7220 */ /* 0x000fe20000410000 */
[----:B------:R-:W-:Y:S01]  /*4090*/  FMUL.FTZ R199, R70, R199 ;  /* 0x000000c746c77220 */ /* 0x000fe20000410000 */
[----:B------:R-:W-:Y:S01]  /*40a0*/  FADD.FTZ R187, -R187, R185 ;  /* 0x000000b9bbbb7221 */ /* 0x000fe20000010100 */
[----:B------:R-:W-:Y:S01]  /*40b0*/  LEA.HI.X R13, R247, R11, R210, 0x2, P2 ;  /* 0x0000000bf70d7211 */ /* 0x000fe200010f14d2 */
[----:B------:R-:W-:Y:S01]  /*40c0*/  FFMA.FTZ R210, R60, R200, R243 ;  /* 0x000000c83cd27223 */ /* 0x000fe200000100f3 */
[-C--:B------:R-:W-:Y:S01]  /*40d0*/  FFMA.FTZ R200, R196, R223.reuse, R219 ;  /* 0x000000dfc4c87223 */ /* 0x080fe200000100db */
[----:B------:R-:W-:Y:S01]  /*40e0*/  FMUL.FTZ R217, R217, R223 ;  /* 0x000000dfd9d97220 */ /* 0x000fe20000410000 */
[----:B0-----:R-:W-:Y:S01]  /*40f0*/  @P1 FFMA.FTZ R235, R212, R235, R245 ;  /* 0x000000ebd4eb1223 */ /* 0x001fe200000100f5 */
[----:B------:R-:W-:Y:S01]  /*4100*/  FADD.FTZ R193, -R193, R191 ;  /* 0x000000bfc1c17221 */ /* 0x000fe20000010100 */
[----:B------:R-:W-:Y:S01]  /*4110*/  FMUL.FTZ R215, R215, R200 ;  /* 0x000000c8d7d77220 */ /* 0x000fe20000410000 */
[----:B------:R-:W-:Y:S01]  /*4120*/  FFMA.FTZ R210, R59, R217, R210 ;  /* 0x000000d93bd27223 */ /* 0x000fe200000100d2 */
[----:B------:R-:W-:Y:S01]  /*4130*/  FFMA.FTZ R221, R235, R221, R198 ;  /* 0x000000ddebdd7223 */ /* 0x000fe200000100c6 */
[----:B------:R-:W-:Y:S01]  /*4140*/  SHF.L.U32 R198, R140, 0x4, RZ ;  /* 0x000000048cc67819 */ /* 0x000fe200000006ff */
[----:B------:R-:W-:Y:S01]  /*4150*/  FMUL.FTZ R215, R58, R215 ;  /* 0x000000d73ad77220 */ /* 0x000fe20000410000 */
[----:B------:R-:W-:Y:S01]  /*4160*/  FMUL.FTZ R191, R160, R191 ;  /* 0x000000bfa0bf7220 */ /* 0x000fe20000410000 */
[----:B------:R-:W-:Y:S01]  /*4170*/  FFMA.FTZ R213, R196, R221, R213 ;  /* 0x000000ddc4d57223 */ /* 0x000fe200000100d5 */
[C---:B--2---:R-:W-:Y:S01]  /*4180*/  FFMA.FTZ R3, R208.reuse, R3, R231 ;  /* 0x00000003d0037223 */ /* 0x044fe200000100e7 */
[----:B------:R-:W-:Y:S01]  /*4190*/  FMUL.FTZ R2, R208, R2 ;  /* 0x00000002d0027220 */ /* 0x000fe20000410000 */
[----:B------:R-:W-:Y:S01]  /*41a0*/  LEA.HI.SX32 R198, R198, R198, 0x1b ;  /* 0x000000c6c6c67211 */ /* 0x000fe200078fdaff */
[----:B------:R-:W-:Y:S01]  /*41b0*/  FFMA.FTZ R211, R194, R213, R211 ;  /* 0x000000d5c2d37223 */ /* 0x000fe200000100d3 */
[----:B------:R-:W-:Y:S01]  /*41c0*/  FADD.FTZ R196, R210, R215 ;  /* 0x000000d7d2c47221 */ /* 0x000fe20000010000 */
[----:B------:R-:W-:Y:S01]  /*41d0*/  FMUL.FTZ R215, R160, R179 ;  /* 0x000000b3a0d77220 */ /* 0x000fe20000410000 */
[----:B------:R0:W-:Y:S01]  /*41e0*/  @!P0 STS.64 [UR17+0x1b48], R2 ;  /* 0x001b4802ff008988 */ /* 0x0001e20008000a11 */
[----:B------:R-:W-:Y:S01]  /*41f0*/  FFMA.FTZ R209, R192, R211, R209 ;  /* 0x000000d3c0d17223 */ /* 0x000fe200000100d1 */
[----:B------:R-:W-:Y:S01]  /*4200*/  LEA R194, R198, UR16, 0x2 ;  /* 0x00000010c6c27c11 */ /* 0x000fe2000f8e10ff */
[----:B------:R-:W-:Y:S01]  /*4210*/  FMUL.FTZ R191, R68, R191 ;  /* 0x000000bf44bf7220 */ /* 0x000fe20000410000 */
[----:B------:R-:W-:Y:S01]  /*4220*/  FMUL.FTZ R215, R0, R215 ;  /* 0x000000d700d77220 */ /* 0x000fe20000410000 */
[----:B------:R-:W-:Y:S01]  /*4230*/  FFMA.FTZ R203, R190, R209, R203 ;  /* 0x000000d1becb7223 */ /* 0x000fe200000100cb */
[----:B------:R-:W-:Y:S01]  /*4240*/  FFMA.FTZ R179, R105, -R16, R179 ;  /* 0x8000001069b37223 */ /* 0x000fe200000100b3 */
[----:B------:R1:W-:Y:S01]  /*4250*/  STS [R194+0x854], R205 ;  /* 0x000854cdc2007388 */ /* 0x0003e20000000800 */
[----:B------:R-:W-:Y:S01]  /*4260*/  FADD.FTZ R182, -R182, R237 ;  /* 0x000000edb6b67221 */ /* 0x000fe20000010100 */
[----:B------:R-:W-:Y:S01]  /*4270*/  FFMA.FTZ R197, R188, R203, R197 ;  /* 0x000000cbbcc57223 */ /* 0x000fe200000100c5 */
[C---:B0-----:R-:W-:Y:S01]  /*4280*/  FMUL.FTZ R2, R160.reuse, R165 ;  /* 0x000000a5a0027220 */ /* 0x041fe20000410000 */
[----:B------:R0:W-:Y:S01]  /*4290*/  STS [R194+0x85c], R199 ;  /* 0x00085cc7c2007388 */ /* 0x0001e20000000800 */
[----:B------:R-:W-:Y:S01]  /*42a0*/  FMUL.FTZ R192, R160, R163 ;  /* 0x000000a3a0c07220 */ /* 0x000fe20000410000 */
[----:B------:R-:W-:Y:S01]  /*42b0*/  FFMA.FTZ R195, R186, R197, R195 ;  /* 0x000000c5bac37223 */ /* 0x000fe200000100c3 */
[----:B------:R-:W-:Y:S01]  /*42c0*/  FMUL.FTZ R3, R69, R2 ;  /* 0x0000000245037220 */ /* 0x000fe20000410000 */
[C---:B------:R-:W-:Y:S01]  /*42d0*/  FMUL.FTZ R2, R160.reuse, R151 ;  /* 0x00000097a0027220 */ /* 0x040fe20000410000 */
[----:B------:R-:W-:Y:S01]  /*42e0*/  STS [R194+0x864], R191 ;  /* 0x000864bfc2007388 */ /* 0x000fe20000000800 */
[----:B------:R-:W-:Y:S01]  /*42f0*/  FFMA.FTZ R189, R189, R195, R184 ;  /* 0x000000c3bdbd7223 */ /* 0x000fe200000100b8 */
[C---:B-1----:R-:W-:Y:S01]  /*4300*/  FMUL.FTZ R205, R160.reuse, R185 ;  /* 0x000000b9a0cd7220 */ /* 0x042fe20000410000 */
[----:B------:R-:W-:Y:S01]  /*4310*/  FMUL.FTZ R185, R67, R2 ;  /* 0x0000000243b97220 */ /* 0x000fe20000410000 */
[----:B------:R-:W-:Y:S01]  /*4320*/  FMUL.FTZ R2, R160, R159 ;  /* 0x0000009fa0027220 */ /* 0x000fe20000410000 */
[----:B------:R-:W-:Y:S01]  /*4330*/  FFMA.FTZ R183, R180, R189, R183 ;  /* 0x000000bdb4b77223 */ /* 0x000fe200000100b7 */
[----:B------:R1:W-:Y:S01]  /*4340*/  STS [R194+0x860], R3 ;  /* 0x00086003c2007388 */ /* 0x0003e20000000800 */
[----:B------:R-:W-:Y:S01]  /*4350*/  FMUL.FTZ R205, R66, R205 ;  /* 0x000000cd42cd7220 */ /* 0x000fe20000410000 */
[----:B0-----:R-:W-:Y:S01]  /*4360*/  FMUL.FTZ R199, R65, R2 ;  /* 0x0000000241c77220 */ /* 0x001fe20000410000 */
[----:B------:R-:W-:Y:S01]  /*4370*/  FFMA.FTZ R181, R178, R183, R181 ;  /* 0x000000b7b2b57223 */ /* 0x000fe200000100b5 */
[C---:B------:R-:W-:Y:S01]  /*4380*/  FMUL.FTZ R2, R160.reuse, R239 ;  /* 0x000000efa0027220 */ /* 0x040fe20000410000 */
[----:B------:R0:W-:Y:S01]  /*4390*/  STS [R194+0x868], R185 ;  /* 0x000868b9c2007388 */ /* 0x0001e20000000800 */
[----:B------:R-:W-:Y:S01]  /*43a0*/  FMUL.FTZ R237, R160, R237 ;  /* 0x000000eda0ed7220 */ /* 0x000fe20000410000 */
[----:B------:R-:W-:Y:S01]  /*43b0*/  FFMA.FTZ R171, R171, R181, R172 ;  /* 0x000000b5abab7223 */ /* 0x000fe200000100ac */
[----:B------:R-:W-:Y:S01]  /*43c0*/  FMUL.FTZ R217, R71, R192 ;  /* 0x000000c047d97220 */ /* 0x000fe20000410000 */
[----:B------:R2:W-:Y:S01]  /*43d0*/  STS [R194+0x850], R215 ;  /* 0x000850d7c2007388 */ /* 0x0005e20000000800 */
[----:B-1----:R-:W-:Y:S01]  /*43e0*/  FMUL.FTZ R3, R63, R2 ;  /* 0x000000023f037220 */ /* 0x002fe20000410000 */
[----:B------:R-:W-:Y:S01]  /*43f0*/  FFMA.FTZ R173, R170, R171, R173 ;  /* 0x000000abaaad7223 */ /* 0x000fe200000100ad */
[----:B------:R-:W-:Y:S01]  /*4400*/  FMUL.FTZ R2, R160, R233 ;  /* 0x000000e9a0027220 */ /* 0x000fe20000410000 */
[----:B------:R1:W-:Y:S01]  /*4410*/  STS [R194+0x870], R199 ;  /* 0x000870c7c2007388 */ /* 0x0003e20000000800 */
[----:B------:R-:W-:Y:S01]  /*4420*/  FMUL.FTZ R237, R64, R237 ;  /* 0x000000ed40ed7220 */ /* 0x000fe20000410000 */
[----:B------:R-:W-:Y:S01]  /*4430*/  FFMA.FTZ R169, R169, R173, R174 ;  /* 0x000000ada9a97223 */ /* 0x000fe200000100ae */
[----:B0-----:R-:W-:Y:S01]  /*4440*/  FMUL.FTZ R185, R160, R204 ;  /* 0x000000cca0b97220 */ /* 0x001fe20000410000 */
[----:B------:R0:W-:Y:S01]  /*4450*/  STS [R194+0x878], R3 ;  /* 0x00087803c2007388 */ /* 0x0001e20000000800 */
[----:B------:R-:W-:Y:S01]  /*4460*/  FMUL.FTZ R191, R61, R2 ;  /* 0x000000023dbf7220 */ /* 0x000fe20000410000 */
[----:B------:R-:W-:Y:S01]  /*4470*/  FFMA.FTZ R175, R168, R169, R175 ;  /* 0x000000a9a8af7223 */ /* 0x000fe200000100af */
[----:B------:R-:W-:Y:S01]  /*4480*/  FMUL.FTZ R185, R62, R185 ;  /* 0x000000b93eb97220 */ /* 0x000fe20000410000 */
[C---:B--2---:R-:W-:Y:S01]  /*4490*/  FMUL.FTZ R215, R160.reuse, R200 ;  /* 0x000000c8a0d77220 */ /* 0x044fe20000410000 */
[----:B------:R2:W-:Y:S01]  /*44a0*/  STS [R194+0x86c], R205 ;  /* 0x00086ccdc2007388 */ /* 0x0005e20000000800 */
[----:B------:R-:W-:Y:S01]  /*44b0*/  FFMA.FTZ R167, R167, R175, R176 ;  /* 0x000000afa7a77223 */ /* 0x000fe200000100b0 */
[C---:B-1----:R-:W-:Y:S01]  /*44c0*/  FMUL.FTZ R199, R160.reuse, R206 ;  /* 0x000000cea0c77220 */ /* 0x042fe20000410000 */
[----:B------:R-:W-:Y:S01]  /*44d0*/  FMUL.FTZ R160, R160, R223 ;  /* 0x000000dfa0a07220 */ /* 0x000fe20000410000 */
[----:B------:R1:W-:Y:S01]  /*44e0*/  STS [R194+0x87c], R185 ;  /* 0x00087cb9c2007388 */ /* 0x0003e20000000800 */
[----:B0-----:R-:W-:Y:S01]  /*44f0*/  MOV R3, UR44 ;  /* 0x0000002c00037c02 */ /* 0x001fe20008000f00 */
[----:B------:R-:W-:Y:S01]  /*4500*/  FFMA.FTZ R177, R166, R167, R177 ;  /* 0x000000a7a6b17223 */ /* 0x000fe200000100b1 */
[----:B------:R-:W-:Y:S01]  /*4510*/  FMUL.FTZ R162, R167, R162 ;  /* 0x000000a2a7a27220 */ /* 0x000fe20000410000 */
[----:B------:R-:W-:Y:S01]  /*4520*/  FMUL.FTZ R199, R60, R199 ;  /* 0x000000c73cc77220 */ /* 0x000fe20000410000 */
[----:B------:R-:W-:Y:S01]  /*4530*/  IADD3 R3, R3, -UR52, -R140 ;  /* 0x8000003403037c10 */ /* 0x000fe2000fffe88c */
[----:B------:R-:W-:Y:S01]  /*4540*/  FMUL.FTZ R2, R177, R16 ;  /* 0x00000010b1027220 */ /* 0x000fe20000410000 */
[----:B--2---:R-:W-:Y:S01]  /*4550*/  FMUL.FTZ R205, R59, R160 ;  /* 0x000000a03bcd7220 */ /* 0x004fe20000410000 */
[----:B------:R-:W-:Y:S01]  /*4560*/  FMUL.FTZ R215, R58, R215 ;  /* 0x000000d73ad77220 */ /* 0x000fe20000410000 */
[----:B------:R-:W-:Y:S01]  /*4570*/  ISETP.GE.AND P1, PT, R3, 0x1, PT ;  /* 0x000000010300780c */ /* 0x000fe20003f26270 */
[----:B-1----:R-:W-:Y:S01]  /*4580*/  FFMA.FTZ R185, R2, R179, RZ ;  /* 0x000000b302b97223 */ /* 0x002fe200000100ff */
[-C--:B------:R-:W-:Y:S01]  /*4590*/  FFMA.FTZ R163, R102, -R17.reuse, R163 ;  /* 0x8000001166a37223 */ /* 0x080fe200000100a3 */
[----:B------:R-:W-:Y:S01]  /*45a0*/  FMUL.FTZ R160, R175, R17 ;  /* 0x00000011afa07220 */ /* 0x000fe20000410000 */
[----:B------:R0:W-:Y:S01]  /*45b0*/  STS [R194+0x858], R217 ;  /* 0x000858d9c2007388 */ /* 0x0001e20000000800 */
[----:B------:R-:W-:Y:S01]  /*45c0*/  FFMA.FTZ R185, R162, R207, R185 ;  /* 0x000000cfa2b97223 */ /* 0x000fe200000100b9 */
[----:B------:R-:W-:Y:S01]  /*45d0*/  FMUL.FTZ R164, R169, R164 ;  /* 0x000000a4a9a47220 */ /* 0x000fe20000410000 */
[----:B------:R-:W-:Y:S01]  /*45e0*/  FADD.FTZ R241, -R241, R204 ;  /* 0x000000ccf1f17221 */ /* 0x000fe20000010100 */
[----:B------:R0:W-:Y:S01]  /*45f0*/  STS [R194+0x874], R237 ;  /* 0x000874edc2007388 */ /* 0x0001e20000000800 */
[----:B------:R-:W-:Y:S01]  /*4600*/  FFMA.FTZ R185, R160, R163, R185 ;  /* 0x000000a3a0b97223 */ /* 0x000fe200000100b9 */
[----:B------:R-:W-:Y:S01]  /*4610*/  FADD.FTZ R225, -R225, R206 ;  /* 0x000000cee1e17221 */ /* 0x000fe20000010100 */
[----:B------:R-:W-:Y:S01]  /*4620*/  FADD.FTZ R219, -R219, R200 ;  /* 0x000000c8dbdb7221 */ /* 0x000fe20000010100 */
[----:B------:R0:W-:Y:S01]  /*4630*/  STS [R194+0x880], R191 ;  /* 0x000880bfc2007388 */ /* 0x0001e20000000800 */
[-C--:B------:R-:W-:Y:S01]  /*4640*/  FFMA.FTZ R165, R100, -R161.reuse, R165 ;  /* 0x800000a164a57223 */ /* 0x080fe200000100a5 */
[----:B------:R-:W-:Y:S01]  /*4650*/  FMUL.FTZ R166, R173, R161 ;  /* 0x000000a1ada67220 */ /* 0x000fe20000410000 */
[----:B------:R-:W-:Y:S01]  /*4660*/  FFMA.FTZ R185, R164, R201, R185 ;  /* 0x000000c9a4b97223 */ /* 0x000fe200000100b9 */
[----:B------:R0:W-:Y:S04]  /*4670*/  STS [R194+0x884], R199 ;  /* 0x000884c7c2007388 */ /* 0x0001e80000000800 */
[----:B------:R0:W-:Y:S04]  /*4680*/  STS [R194+0x888], R205 ;  /* 0x000888cdc2007388 */ /* 0x0001e80000000800 */
[----:B------:R0:W-:Y:S01]  /*4690*/  STS [R194+0x88c], R215 ;  /* 0x00088cd7c2007388 */ /* 0x0001e20000000800 */
[----:B------:R-:W-:Y:S06]  /*46a0*/  BAR.SYNC.DEFER_BLOCKING 0x0 ;  /* 0x0000000000007b1d */ /* 0x000fec0000010000 */
[----:B------:R-:W-:Y:S05]  /*46b0*/  @!P1 BRA `(.L_x_6972) ;  /* 0x0000000000289947 */ /* 0x000fea0003800000 */
[----:B------:R-:W-:Y:S01]  /*46c0*/  LEA.HI.SX32 R16, R140, R140, 0x1b ;  /* 0x0000008c8c107211 */ /* 0x000fe200078fdaff */
[----:B------:R-:W-:-:S03]  /*46d0*/  IMAD.WIDE.U32 R14, R8, UR5, R14 ;  /* 0x00000005080e7c25 */ /* 0x000fc6000f8e000e */
[----:B------:R-:W-:Y:S01]  /*46e0*/  LEA R161, R16, UR16, 0x2 ;  /* 0x0000001010a17c11 */ /* 0x000fe2000f8e10ff */
[----:B------:R-:W-:-:S04]  /*46f0*/  IMAD R16, R8, UR55, RZ ;  /* 0x0000003708107c24 */ /* 0x000fc8000f8e02ff */
[----:B------:R-:W-:Y:S01]  /*4700*/  IMAD R17, R9, UR5, R16 ;  /* 0x0000000509117c24 */ /* 0x000fe2000f8e0210 */
[----:B------:R-:W1:Y:S01]  /*4710*/  LDS R161, [R161+0x850] ;  /* 0x00085000a1a17984 */ /* 0x000e620000000800 */
[----:B------:R-:W-:-:S03]  /*4720*/  LEA R16, P1, R14, UR30, 0x2 ;  /* 0x0000001e0e107c11 */ /* 0x000fc6000f8210ff */
[----:B------:R-:W-:-:S04]  /*4730*/  IADD3 R17, R15, R17, RZ ;  /* 0x000000110f117210 */ /* 0x000fc80007ffe0ff */
[----:B------:R-:W-:-:S05]  /*4740*/  LEA.HI.X R17, R14, UR31, R17, 0x2, P1 ;  /* 0x0000001f0e117c11 */ /* 0x000fca00088f1411 */
[----:B-1----:R1:W-:Y:S02]  /*4750*/  REDG.E.ADD.F32.FTZ.RN.STRONG.GPU desc[UR26][R16.64], R161 ;  /* 0x000000a1100079a6 */ /* 0x0023e4000c10f39a */
.L_x_6972:
[----:B------:R-:W-:Y:S05]  /*4760*/  BSYNC B0 ;  /* 0x0000000000007941 */ /* 0x000fea0003800000 */
.L_x_6971:
[----:B------:R-:W-:Y:S01]  /*4770*/  FMUL.FTZ R158, R171, R158 ;  /* 0x0000009eab9e7220 */ /* 0x000fe20000410000 */
[----:B------:R-:W-:Y:S01]  /*4780*/  FFMA.FTZ R185, R166, R165, R185 ;  /* 0x000000a5a6b97223 */ /* 0x000fe200000100b9 */
[-C--:B------:R-:W-:Y:S01]  /*4790*/  FFMA.FTZ R151, R98, -R157.reuse, R151 ;  /* 0x8000009d62977223 */ /* 0x080fe20000010097 */
[----:B------:R-:W-:Y:S01]  /*47a0*/  FMUL.FTZ R14, R181, R157 ;  /* 0x0000009db50e7220 */ /* 0x000fe20000410000 */
[----:B------:R-:W-:Y:S01]  /*47b0*/  FMUL.FTZ R156, R183, R156 ;  /* 0x0000009cb79c7220 */ /* 0x000fe20000410000 */
[----:B------:R-:W-:Y:S01]  /*47c0*/  FFMA.FTZ R185, R158, R193, R185 ;  /* 0x000000c19eb97223 */ /* 0x000fe200000100b9 */
[----:B------:R-:W-:Y:S01]  /*47d0*/  IADD3 R15, R140, 0x20, RZ ;  /* 0x000000208c0f7810 */ /* 0x000fe20007ffe0ff */
[-C--:B------:R-:W-:Y:S01]  /*47e0*/  FFMA.FTZ R159, R96, -R155.reuse, R159 ;  /* 0x8000009b609f7223 */ /* 0x080fe2000001009f */
[----:B-1----:R-:W-:Y:S01]  /*47f0*/  FMUL.FTZ R16, R189, R155 ;  /* 0x0000009bbd107220 */ /* 0x002fe20000410000 */
[----:B------:R-:W-:Y:S01]  /*4800*/  FFMA.FTZ R185, R14, R151, R185 ;  /* 0x000000970eb97223 */ /* 0x000fe200000100b9 */
[----:B------:R-:W-:Y:S01]  /*4810*/  LEA.HI.SX32 R155, R15, R140, 0x1b ;  /* 0x0000008c0f9b7211 */ /* 0x000fe200078fdaff */
[----:B------:R-:W-:Y:S01]  /*4820*/  FMUL.FTZ R15, R195, R154 ;  /* 0x0000009ac30f7220 */ /* 0x000fe20000410000 */
[----:B------:R-:W-:Y:S01]  /*4830*/  FFMA.FTZ R233, R92, -R149, R233 ;  /* 0x800000955ce97223 */ /* 0x000fe200000100e9 */
[----:B------:R-:W-:Y:S01]  /*4840*/  FFMA.FTZ R185, R156, R187, R185 ;  /* 0x000000bb9cb97223 */ /* 0x000fe200000100b9 */
[----:B------:R-:W-:Y:S01]  /*4850*/  FFMA.FTZ R223, R90, -R147, R223 ;  /* 0x800000935adf7223 */ /* 0x000fe200000100df */
[-C--:B------:R-:W-:Y:S01]  /*4860*/  FFMA.FTZ R239, R94, -R153.reuse, R239 ;  /* 0x800000995eef7223 */ /* 0x080fe200000100ef */
[----:B------:R-:W-:Y:S01]  /*4870*/  FMUL.FTZ R154, R197, R153 ;  /* 0x00000099c59a7220 */ /* 0x000fe20000410000 */
[----:B------:R-:W-:Y:S01]  /*4880*/  FFMA.FTZ R168, R16, R159, R185 ;  /* 0x0000009f10a87223 */ /* 0x000fe200000100b9 */
[----:B------:R-:W-:Y:S01]  /*4890*/  FMUL.FTZ R152, R203, R152 ;  /* 0x00000098cb987220 */ /* 0x000fe20000410000 */
[----:B------:R-:W-:Y:S01]  /*48a0*/  ISETP.GE.AND P1, PT, R3, 0x21, PT ;  /* 0x000000210300780c */ /* 0x000fe20003f26270 */
[----:B------:R-:W-:Y:S01]  /*48b0*/  USHF.L.U64.HI UR17, UR6, 0x2, UR7 ;  /* 0x0000000206117899 */ /* 0x000fe20008010207 */
[----:B------:R-:W-:Y:S01]  /*48c0*/  FFMA.FTZ R17, R15, R182, R168 ;  /* 0x000000b60f117223 */ /* 0x000fe200000100a8 */
[----:B------:R-:W-:Y:S01]  /*48d0*/  FMUL.FTZ R168, R209, R149 ;  /* 0x00000095d1a87220 */ /* 0x000fe20000410000 */
[----:B------:R-:W-:Y:S01]  /*48e0*/  FMUL.FTZ R149, R221, R148 ;  /* 0x00000094dd957220 */ /* 0x000fe20000410000 */
[----:B------:R-:W-:Y:S01]  /*48f0*/  FMUL.FTZ R148, R213, R147 ;  /* 0x00000093d5947220 */ /* 0x000fe20000410000 */
[----:B------:R-:W-:Y:S01]  /*4900*/  LEA R147, R155, UR16, 0x2 ;  /* 0x000000109b937c11 */ /* 0x000fe2000f8e10ff */
[----:B------:R-:W-:Y:S01]  /*4910*/  FFMA.FTZ R17, R154, R239, R17 ;  /* 0x000000ef9a117223 */ /* 0x000fe20000010011 */
[----:B------:R-:W-:Y:S01]  /*4920*/  FMUL.FTZ R150, R211, R150 ;  /* 0x00000096d3967220 */ /* 0x000fe20000410000 */
[----:B------:R-:W-:Y:S01]  /*4930*/  USHF.L.U32 UR55, UR6, 0x2, URZ ;  /* 0x0000000206377899 */ /* 0x000fe2000800063f */
[----:B------:R-:W-:-:S02]  /*4940*/  IMAD R170, R8, UR17, RZ ;  /* 0x0000001108aa7c24 */ /* 0x000fc4000f8e02ff */
[----:B------:R-:W-:Y:S01]  /*4950*/  FFMA.FTZ R17, R152, R241, R17 ;  /* 0x000000f198117223 */ /* 0x000fe20000010011 */
[----:B------:R-:W1:Y:S01]  /*4960*/  LDS R147, [R147+0x8d0] ;  /* 0x0008d00093937984 */ /* 0x000e620000000800 */
[----:B------:R-:W-:Y:S01]  /*4970*/  IADD3 R157, R140, 0x40, RZ ;  /* 0x000000408c9d7810 */ /* 0x000fe20007ffe0ff */
[----:B------:R-:W-:Y:S01]  /*4980*/  BSSY B0, `(.L_x_6973) ;  /* 0x0000015000007945 */ /* 0x000fe20003800000 */
[----:B------:R-:W-:Y:S01]  /*4990*/  FFMA.FTZ R17, R168, R233, R17 ;  /* 0x000000e9a8117223 */ /* 0x000fe20000010011 */
[----:B------:R-:W-:Y:S01]  /*49a0*/  IMAD.WIDE.U32 R12, R8, UR55, R12 ;  /* 0x00000037080c7c25 */ /* 0x000fe2000f8e000c */
[----:B------:R-:W-:-:S03]  /*49b0*/  IADD3 R161, R140, 0x60, RZ ;  /* 0x000000608ca17810 */ /* 0x000fc60007ffe0ff */
[----:B------:R-:W-:Y:S01]  /*49c0*/  FFMA.FTZ R17, R150, R225, R17 ;  /* 0x000000e196117223 */ /* 0x000fe20000010011 */
[----:B------:R-:W-:Y:S02]  /*49d0*/  IMAD R153, R9, UR55, R170 ;  /* 0x0000003709997c24 */ /* 0x000fe4000f8e02aa */
[----:B------:R-:W-:Y:S01]  /*49e0*/  FMUL.FTZ R170, R149, R219 ;  /* 0x000000db95aa7220 */ /* 0x000fe20000410000 */
[----:B------:R-:W-:Y:S01]  /*49f0*/  LEA.HI.SX32 R157, R157, R140, 0x1b ;  /* 0x0000008c9d9d7211 */ /* 0x000fe200078fdaff */
[----:B------:R-:W-:Y:S01]  /*4a00*/  FFMA.FTZ R17, R148, R223, R17 ;  /* 0x000000df94117223 */ /* 0x000fe20000010011 */
[C---:B------:R-:W-:Y:S02]  /*4a10*/  ISETP.GE.AND P2, PT, R3.reuse, 0x41, PT ;  /* 0x000000410300780c */ /* 0x040fe40003f46270 */
[----:B------:R-:W-:Y:S01]  /*4a20*/  ISETP.GE.AND P3, PT, R3, 0x61, PT ;  /* 0x000000610300780c */ /* 0x000fe20003f66270 */
[----:B------:R-:W-:Y:S01]  /*4a30*/  FADD.FTZ R17, R17, R170 ;  /* 0x000000aa11117221 */ /* 0x000fe20000010000 */
[----:B------:R-:W-:-:S02]  /*4a40*/  IADD3 R13, R153, R13, RZ ;  /* 0x0000000d990d7210 */ /* 0x000fc40007ffe0ff */
[----:B------:R-:W-:Y:S02]  /*4a50*/  LEA.HI.SX32 R161, R161, R140, 0x1b ;  /* 0x0000008ca1a17211 */ /* 0x000fe400078fdaff */
[----:B------:R-:W-:Y:S01]  /*4a60*/  LEA R157, R157, UR16, 0x2 ;  /* 0x000000109d9d7c11 */ /* 0x000fe2000f8e10ff */
[----:B------:R-:W-:Y:S06]  /*4a70*/  @!P1 BRA `(.L_x_6974) ;  /* 0x0000000000149947 */ /* 0x000fec0003800000 */
[----:B------:R-:W-:-:S05]  /*4a80*/  MOV R155, UR56 ;  /* 0x00000038009b7c02 */ /* 0x000fca0008000f00 */
[----:B------:R-:W-:-:S04]  /*4a90*/  IMAD.WIDE R10, R155, 0x4, R10 ;  /* 0x000000049b0a7825 */ /* 0x000fc800078e020a */
[----:B------:R-:W-:-:S05]  /*4aa0*/  IMAD.WIDE.U32 R10, R8, UR55, R10 ;  /* 0x00000037080a7c25 */ /* 0x000fca000f8e000a */
[----:B------:R-:W-:-:S05]  /*4ab0*/  IADD3 R11, R11, R153, RZ ;  /* 0x000000990b0b7210 */ /* 0x000fca0007ffe0ff */
[----:B-1----:R2:W-:Y:S02]  /*4ac0*/  REDG.E.ADD.F32.FTZ.RN.STRONG.GPU desc[UR26][R10.64+-0x780], R147 ;  /* 0xfff880930a0079a6 */ /* 0x0025e4000c10f39a */
.L_x_6974:
[----:B------:R-:W-:Y:S05]  /*4ad0*/  BSYNC B0 ;  /* 0x0000000000007941 */ /* 0x000fea0003800000 */
.L_x_6973:
[----:B--2---:R2:W3:Y:S01]  /*4ae0*/  LDS R11, [R157+0x950] ;  /* 0x000950009d0b7984 */ /* 0x0044e20000000800 */
[----:B------:R-:W-:Y:S01]  /*4af0*/  BSSY B0, `(.L_x_6975) ;  /* 0x0000004000007945 */ /* 0x000fe20003800000 */
[----:B------:R-:W-:-:S03]  /*4b00*/  LEA R161, R161, UR16, 0x2 ;  /* 0x00000010a1a17c11 */ /* 0x000fc6000f8e10ff */
[----:B------:R-:W-:Y:S05]  /*4b10*/  @!P2 BRA `(.L_x_6976) ;  /* 0x000000000004a947 */ /* 0x000fea0003800000 */
[----:B---3--:R4:W-:Y:S02]  /*4b20*/  REDG.E.ADD.F32.FTZ.RN.STRONG.GPU desc[UR26][R12.64+-0x700], R11 ;  /* 0xfff9000b0c0079a6 */ /* 0x0089e4000c10f39a */
.L_x_6976:
[----:B------:R-:W-:Y:S05]  /*4b30*/  BSYNC B0 ;  /* 0x0000000000007941 */ /* 0x000fea0003800000 */
.L_x_6975:
[----:B---34-:R3:W4:Y:S01]  /*4b40*/  LDS R11, [R161+0x9d0] ;  /* 0x0009d000a10b7984 */ /* 0x0187220000000800 */
[----:B------:R-:W-:Y:S01]  /*4b50*/  BSSY B0, `(.L_x_6977) ;  /* 0x0000005000007945 */ /* 0x000fe20003800000 */
[C---:B-1----:R-:W-:Y:S02]  /*4b60*/  IADD3 R147, R140.reuse, 0x80, RZ ;  /* 0x000000808c937810 */ /* 0x042fe40007ffe0ff */
[----:B------:R-:W-:Y:S01]  /*4b70*/  IADD3 R153, R140, 0xa0, RZ ;  /* 0x000000a08c997810 */ /* 0x000fe20007ffe0ff */
[----:B------:R-:W-:Y:S06]  /*4b80*/  @!P3 BRA `(.L_x_6978) ;  /* 0x000000000004b947 */ /* 0x000fec0003800000 */
[----:B----4-:R1:W-:Y:S02]  /*4b90*/  REDG.E.ADD.F32.FTZ.RN.STRONG.GPU desc[UR26][R12.64+-0x680], R11 ;  /* 0xfff9800b0c0079a6 */ /* 0x0103e4000c10f39a */
.L_x_6978:
[----:B------:R-:W-:Y:S05]  /*4ba0*/  BSYNC B0 ;  /* 0x0000000000007941 */ /* 0x000fea0003800000 */
.L_x_6977:
[----:B-1--4-:R-:W-:Y:S01]  /*4bb0*/  IADD3 R11, R140, 0xc0, RZ ;  /* 0x000000c08c0b7810 */ /* 0x012fe20007ffe0ff */
[----:B------:R-:W-:Y:S01]  /*4bc0*/  BSSY B0, `(.L_x_6979) ;  /* 0x0000010000007945 */ /* 0x000fe20003800000 */
[-C--:B------:R-:W-:Y:S02]  /*4bd0*/  LEA.HI.SX32 R147, R147, R140.reuse, 0x1b ;  /* 0x0000008c93937211 */ /* 0x080fe400078fdaff */
[-C--:B------:R-:W-:Y:S02]  /*4be0*/  LEA.HI.SX32 R10, R11, R140.reuse, 0x1b ;  /* 0x0000008c0b0a7211 */ /* 0x080fe400078fdaff */
[----:B------:R-:W-:Y:S02]  /*4bf0*/  LEA R11, R147, UR16, 0x2 ;  /* 0x00000010930b7c11 */ /* 0x000fe4000f8e10ff */
[----:B------:R-:W-:Y:S02]  /*4c00*/  ISETP.GE.AND P6, PT, R3, 0x81, PT ;  /* 0x000000810300780c */ /* 0x000fe40003fc6270 */
[----:B------:R-:W-:-:S02]  /*4c10*/  LEA.HI.SX32 R153, R153, R140, 0x1b ;  /* 0x0000008c99997211 */ /* 0x000fc400078fdaff */
[----:B------:R-:W1:Y:S01]  /*4c20*/  LDS R11, [R11+0xa50] ;  /* 0x000a50000b0b7984 */ /* 0x000e620000000800 */
[----:B------:R-:W-:Y:S02]  /*4c30*/  IADD3 R155, R140, 0xe0, RZ ;  /* 0x000000e08c9b7810 */ /* 0x000fe40007ffe0ff */
[----:B------:R-:W-:Y:S02]  /*4c40*/  LEA R153, R153, UR16, 0x2 ;  /* 0x0000001099997c11 */ /* 0x000fe4000f8e10ff */
[C---:B------:R-:W-:Y:S02]  /*4c50*/  ISETP.GE.AND P1, PT, R3.reuse, 0xa1, PT ;  /* 0x000000a10300780c */ /* 0x040fe40003f26270 */
[C---:B------:R-:W-:Y:S02]  /*4c60*/  ISETP.GE.AND P2, PT, R3.reuse, 0xc1, PT ;  /* 0x000000c10300780c */ /* 0x040fe40003f46270 */
[C---:B------:R-:W-:Y:S02]  /*4c70*/  ISETP.GE.AND P3, PT, R3.reuse, 0xe1, PT ;  /* 0x000000e10300780c */ /* 0x040fe40003f66270 */
[----:B------:R-:W-:-:S02]  /*4c80*/  ISETP.GE.AND P4, PT, R3, 0x101, PT ;  /* 0x000001010300780c */ /* 0x000fc40003f86270 */
[----:B------:R-:W-:Y:S01]  /*4c90*/  ISETP.GE.AND P5, PT, R3, 0x121, PT ;  /* 0x000001210300780c */ /* 0x000fe20003fa6270 */
[----:B------:R-:W-:-:S12]  /*4ca0*/  @!P6 BRA `(.L_x_6980) ;  /* 0x000000000004e947 */ /* 0x000fd80003800000 */
[----:B-1----:R4:W-:Y:S02]  /*4cb0*/  REDG.E.ADD.F32.FTZ.RN.STRONG.GPU desc[UR26][R12.64+-0x600], R11 ;  /* 0xfffa000b0c0079a6 */ /* 0x0029e4000c10f39a */
.L_x_6980:
[----:B------:R-:W-:Y:S05]  /*4cc0*/  BSYNC B0 ;  /* 0x0000000000007941 */ /* 0x000fea0003800000 */
.L_x_6979:
[----:B-1--4-:R1:W4:Y:S01]  /*4cd0*/  LDS R11, [R153+0xad0] ;  /* 0x000ad000990b7984 */ /* 0x0123220000000800 */
[----:B------:R-:W-:Y:S01]  /*4ce0*/  BSSY B0, `(.L_x_6981) ;  /* 0x0000006000007945 */ /* 0x000fe20003800000 */
[----:B------:R-:W-:Y:S02]  /*4cf0*/  IADD3 R147, R140, 0x100, RZ ;  /* 0x000001008c937810 */ /* 0x000fe40007ffe0ff */
[----:B------:R-:W-:Y:S02]  /*4d00*/  LEA.HI.SX32 R155, R155, R140, 0x1b ;  /* 0x0000008c9b9b7211 */ /* 0x000fe400078fdaff */
[----:B------:R-:W-:Y:S01]  /*4d10*/  LEA R10, R10, UR16, 0x2 ;  /* 0x000000100a0a7c11 */ /* 0x000fe2000f8e10ff */
[----:B------:R-:W-:Y:S06]  /*4d20*/  @!P1 BRA `(.L_x_6982) ;  /* 0x0000000000049947 */ /* 0x000fec0003800000 */
[----:B----4-:R4:W-:Y:S02]  /*4d30*/  REDG.E.ADD.F32.FTZ.RN.STRONG.GPU desc[UR26][R12.64+-0x580], R11 ;  /* 0xfffa800b0c0079a6 */ /* 0x0109e4000c10f39a */
.L_x_6982:
[----:B------:R-:W-:Y:S05]  /*4d40*/  BSYNC B0 ;  /* 0x0000000000007941 */ /* 0x000fea0003800000 */
.L_x_6981:
[----:B----4-:R4:W0:Y:S01]  /*4d50*/  LDS R11, [R10+0xb50] ;  /* 0x000b50000a0b7984 */ /* 0x0108220000000800 */
[----:B------:R-:W-:Y:S01]  /*4d60*/  BSSY B0, `(.L_x_6983) ;  /* 0x0000006000007945 */ /* 0x000fe20003800000 */
[----:B-1----:R-:W-:Y:S02]  /*4d70*/  IADD3 R153, R140, 0x120, RZ ;  /* 0x000001208c997810 */ /* 0x002fe40007ffe0ff */
[----:B------:R-:W-:Y:S02]  /*4d80*/  LEA.HI.SX32 R147, R147, R140, 0x1b ;  /* 0x0000008c93937211 */ /* 0x000fe400078fdaff */
[----:B------:R-:W-:Y:S01]  /*4d90*/  LEA R155, R155, UR16, 0x2 ;  /* 0x000000109b9b7c11 */ /* 0x000fe2000f8e10ff */
[----:B------:R-:W-:Y:S06]  /*4da0*/  @!P2 BRA `(.L_x_6984) ;  /* 0x000000000004a947 */ /* 0x000fec0003800000 */
[----:B0-----:R1:W-:Y:S02]  /*4db0*/  REDG.E.ADD.F32.FTZ.RN.STRONG.GPU desc[UR26][R12.64+-0x500], R11 ;  /* 0xfffb000b0c0079a6 */ /* 0x0013e4000c10f39a */
.L_x_6984:
[----:B------:R-:W-:Y:S05]  /*4dc0*/  BSYNC B0 ;  /* 0x0000000000007941 */ /* 0x000fea0003800000 */
.L_x_6983:
[----:B01----:R0:W1:Y:S01]  /*4dd0*/  LDS R11, [R155+0xbd0] ;  /* 0x000bd0009b0b7984 */ /* 0x0030620000000800 */
[----:B------:R-:W-:Y:S01]  /*4de0*/  BSSY B0, `(.L_x_6985) ;  /* 0x0000005000007945 */ /* 0x000fe20003800000 */
[----:B------:R-:W-:Y:S02]  /*4df0*/  LEA.HI.SX32 R153, R153, R140, 0x1b ;  /* 0x0000008c99997211 */ /* 0x000fe400078fdaff */
[----:B------:R-:W-:Y:S01]  /*4e00*/  LEA R147, R147, UR16, 0x2 ;  /* 0x0000001093937c11 */ /* 0x000fe2000f8e10ff */
[----:B------:R-:W-:Y:S06]  /*4e10*/  @!P3 BRA `(.L_x_6986) ;  /* 0x000000000004b947 */ /* 0x000fec0003800000 */
[----:B-1----:R1:W-:Y:S02]  /*4e20*/  REDG.E.ADD.F32.FTZ.RN.STRONG.GPU desc[UR26][R12.64+-0x480], R11 ;  /* 0xfffb800b0c0079a6 */ /* 0x0023e4000c10f39a */
.L_x_6986:
[----:B------:R-:W-:Y:S05]  /*4e30*/  BSYNC B0 ;  /* 0x0000000000007941 */ /* 0x000fea0003800000 */
.L_x_6985:
[----:B-1----:R1:W0:Y:S01]  /*4e40*/  LDS R11, [R147+0xc50] ;  /* 0x000c5000930b7984 */ /* 0x0022220000000800 */
[----:B------:R-:W-:Y:S01]  /*4e50*/  BSSY B0, `(.L_x_6987) ;  /* 0x0000004000007945 */ /* 0x000fe20003800000 */
[----:B----4-:R-:W-:-:S03]  /*4e60*/  LEA R10, R153, UR16, 0x2 ;  /* 0x00000010990a7c11 */ /* 0x010fc6000f8e10ff */
[----:B------:R-:W-:Y:S05]  /*4e70*/  @!P4 BRA `(.L_x_6988) ;  /* 0x000000000004c947 */ /* 0x000fea0003800000 */
[----:B0-----:R4:W-:Y:S02]  /*4e80*/  REDG.E.ADD.F32.FTZ.RN.STRONG.GPU desc[UR26][R12.64+-0x400], R11 ;  /* 0xfffc000b0c0079a6 */ /* 0x0019e4000c10f39a */
.L_x_6988:
[----:B------:R-:W-:Y:S05]  /*4e90*/  BSYNC B0 ;  /* 0x0000000000007941 */ /* 0x000fea0003800000 */
.L_x_6987:
[----:B0---4-:R0:W4:Y:S01]  /*4ea0*/  LDS R11, [R10+0xcd0] ;  /* 0x000cd0000a0b7984 */ /* 0x0111220000000800 */
[----:B------:R-:W-:Y:S01]  /*4eb0*/  BSSY B0, `(.L_x_6989) ;  /* 0x0000005000007945 */ /* 0x000fe20003800000 */
[C---:B-1----:R-:W-:Y:S02]  /*4ec0*/  IADD3 R147, R140.reuse, 0x140, RZ ;  /* 0x000001408c937810 */ /* 0x042fe40007ffe0ff */
[----:B------:R-:W-:Y:S01]  /*4ed0*/  IADD3 R153, R140, 0x160, RZ ;  /* 0x000001608c997810 */ /* 0x000fe20007ffe0ff */
[----:B------:R-:W-:Y:S06]  /*4ee0*/  @!P5 BRA `(.L_x_6990) ;  /* 0x000000000004d947 */ /* 0x000fec0003800000 */
[----:B----4-:R1:W-:Y:S02]  /*4ef0*/  REDG.E.ADD.F32.FTZ.RN.STRONG.GPU desc[UR26][R12.64+-0x380], R11 ;  /* 0xfffc800b0c0079a6 */ /* 0x0103e4000c10f39a */
.L_x_6990:
[----:B------:R-:W-:Y:S05]  /*4f00*/  BSYNC B0 ;  /* 0x0000000000007941 */ /* 0x000fea0003800000 */
.L_x_6989:
[----:B-1--4-:R-:W-:Y:S01]  /*4f10*/  IADD3 R11, R140, 0x180, RZ ;  /* 0x000001808c0b7810 */ /* 0x012fe20007ffe0ff */
[----:B------:R-:W-:Y:S01]  /*4f20*/  BSSY B0, `(.L_x_6991) ;  /* 0x0000010000007945 */ /* 0x000fe20003800000 */
[-C--:B------:R-:W-:Y:S02]  /*4f30*/  LEA.HI.SX32 R147, R147, R140.reuse, 0x1b ;  /* 0x0000008c93937211 */ /* 0x080fe400078fdaff */
[-C--:B0-----:R-:W-:Y:S02]  /*4f40*/  LEA.HI.SX32 R10, R11, R140.reuse, 0x1b ;  /* 0x0000008c0b0a7211 */ /* 0x081fe400078fdaff */
[----:B------:R-:W-:Y:S02]  /*4f50*/  LEA R11, R147, UR16, 0x2 ;  /* 0x00000010930b7c11 */ /* 0x000fe4000f8e10ff */
[----:B------:R-:W-:Y:S02]  /*4f60*/  ISETP.GE.AND P6, PT, R3, 0x141, PT ;  /* 0x000001410300780c */ /* 0x000fe40003fc6270 */
[----:B------:R-:W-:-:S02]  /*4f70*/  LEA.HI.SX32 R153, R153, R140, 0x1b ;  /* 0x0000008c99997211 */ /* 0x000fc400078fdaff */
[----:B------:R-:W0:Y:S01]  /*4f80*/  LDS R11, [R11+0xd50] ;  /* 0x000d50000b0b7984 */ /* 0x000e220000000800 */
        /* <DEDUP_REMOVED lines=8> */
[----:B0-----:R1:W-:Y:S02]  /*5010*/  REDG.E.ADD.F32.FTZ.RN.STRONG.GPU desc[UR26][R12.64+-0x300], R11 ;  /* 0xfffd000b0c0079a6 */ /* 0x0013e4000c10f39a */
.L_x_6992:
[----:B------:R-:W-:Y:S05]  /*5020*/  BSYNC B0 ;  /* 0x0000000000007941 */ /* 0x000fea0003800000 */
.L_x_6991:
[----:B------:R4:W2:Y:S01]  /*5030*/  LDS R3, [R153+0xdd0] ;  /* 0x000dd00099037984 */ /* 0x0008a20000000800 */
[----:B------:R-:W-:Y:S01]  /*5040*/  BSSY B0, `(.L_x_6993) ;  /* 0x0000006000007945 */ /* 0x000fe20003800000 */
[----:B01----:R-:W-:Y:S02]  /*5050*/  IADD3 R11, R140, 0x1c0, RZ ;  /* 0x000001c08c0b7810 */ /* 0x003fe40007ffe0ff */
[----:B------:R-:W-:Y:S02]  /*5060*/  LEA.HI.SX32 R155, R155, R140, 0x1b ;  /* 0x0000008c9b9b7211 */ /* 0x000fe400078fdaff */
[----:B------:R-:W-:Y:S01]  /*5070*/  LEA R10, R10, UR16, 0x2 ;  /* 0x000000100a0a7c11 */ /* 0x000fe2000f8e10ff */
[----:B------:R-:W-:Y:S06]  /*5080*/  @!P1 BRA `(.L_x_6994) ;  /* 0x0000000000049947 */ /* 0x000fec0003800000 */
[----:B--2---:R0:W-:Y:S02]  /*5090*/  REDG.E.ADD.F32.FTZ.RN.STRONG.GPU desc[UR26][R12.64+-0x280], R3 ;  /* 0xfffd80030c0079a6 */ /* 0x0041e4000c10f39a */
.L_x_6994:
[----:B------:R-:W-:Y:S05]  /*50a0*/  BSYNC B0 ;  /* 0x0000000000007941 */ /* 0x000fea0003800000 */
.L_x_6993:
[----:B0-2---:R0:W1:Y:S01]  /*50b0*/  LDS R3, [R10+0xe50] ;  /* 0x000e50000a037984 */ /* 0x0050620000000800 */
[----:B------:R-:W-:Y:S01]  /*50c0*/  BSSY B0, `(.L_x_6995) ;  /* 0x0000006000007945 */ /* 0x000fe20003800000 */
[----:B------:R-:W-:Y:S02]  /*50d0*/  IADD3 R147, R140, 0x1e0, RZ ;  /* 0x000001e08c937810 */ /* 0x000fe40007ffe0ff */
[----:B------:R-:W-:Y:S02]  /*50e0*/  LEA.HI.SX32 R11, R11, R140, 0x1b ;  /* 0x0000008c0b0b7211 */ /* 0x000fe400078fdaff */
[----:B------:R-:W-:Y:S01]  /*50f0*/  LEA R155, R155, UR16, 0x2 ;  /* 0x000000109b9b7c11 */ /* 0x000fe2000f8e10ff */
[----:B------:R-:W-:Y:S06]  /*5100*/  @!P2 BRA `(.L_x_6996) ;  /* 0x000000000004a947 */ /* 0x000fec0003800000 */
[----:B-1----:R2:W-:Y:S02]  /*5110*/  REDG.E.ADD.F32.FTZ.RN.STRONG.GPU desc[UR26][R12.64+-0x200], R3 ;  /* 0xfffe00030c0079a6 */ /* 0x0025e4000c10f39a */
.L_x_6996:
[----:B------:R-:W-:Y:S05]  /*5120*/  BSYNC B0 ;  /* 0x0000000000007941 */ /* 0x000fea0003800000 */
.L_x_6995:
[----:B-12---:R1:W2:Y:S01]  /*5130*/  LDS R3, [R155+0xed0] ;  /* 0x000ed0009b037984 */ /* 0x0062a20000000800 */
[----:B------:R-:W-:Y:S01]  /*5140*/  BSSY B0, `(.L_x_6997) ;  /* 0x0000005000007945 */ /* 0x000fe20003800000 */
[----:B------:R-:W-:Y:S02]  /*5150*/  LEA.HI.SX32 R147, R147, R140, 0x1b ;  /* 0x0000008c93937211 */ /* 0x000fe400078fdaff */
[----:B------:R-:W-:Y:S01]  /*5160*/  LEA R11, R11, UR16, 0x2 ;  /* 0x000000100b0b7c11 */ /* 0x000fe2000f8e10ff */
[----:B------:R-:W-:Y:S06]  /*5170*/  @!P3 BRA `(.L_x_6998) ;  /* 0x000000000004b947 */ /* 0x000fec0003800000 */
[----:B--2---:R2:W-:Y:S02]  /*5180*/  REDG.E.ADD.F32.FTZ.RN.STRONG.GPU desc[UR26][R12.64+-0x180], R3 ;  /* 0xfffe80030c0079a6 */ /* 0x0045e4000c10f39a */
.L_x_6998:
[----:B------:R-:W-:Y:S05]  /*5190*/  BSYNC B0 ;  /* 0x0000000000007941 */ /* 0x000fea0003800000 */
.L_x_6997:
[----:B--2---:R2:W0:Y:S01]  /*51a0*/  LDS R3, [R11+0xf50] ;  /* 0x000f50000b037984 */ /* 0x0044220000000800 */
[----:B------:R-:W-:Y:S01]  /*51b0*/  BSSY B0, `(.L_x_6999) ;  /* 0x0000004000007945 */ /* 0x000fe20003800000 */
[----:B------:R-:W-:-:S03]  /*51c0*/  LEA R147, R147, UR16, 0x2 ;  /* 0x0000001093937c11 */ /* 0x000fc6000f8e10ff */
[----:B------:R-:W-:Y:S05]  /*51d0*/  @!P4 BRA `(.L_x_7000) ;  /* 0x000000000004c947 */ /* 0x000fea0003800000 */
[----:B0-----:R0:W-:Y:S02]  /*51e0*/  REDG.E.ADD.F32.FTZ.RN.STRONG.GPU desc[UR26][R12.64+-0x100], R3 ;  /* 0xffff00030c0079a6 */ /* 0x0011e4000c10f39a */
.L_x_7000:
[----:B------:R-:W-:Y:S05]  /*51f0*/  BSYNC B0 ;  /* 0x0000000000007941 */ /* 0x000fea0003800000 */
.L_x_6999:
[----:B0-----:R0:W0:Y:S01]  /*5200*/  LDS R3, [R147+0xfd0] ;  /* 0x000fd00093037984 */ /* 0x0010220000000800 */
[----:B------:R-:W-:Y:S04]  /*5210*/  BSSY B0, `(.L_x_7001) ;  /* 0x0000003000007945 */ /* 0x000fe80003800000 */
[----:B------:R-:W-:Y:S05]  /*5220*/  @!P5 BRA `(.L_x_7002) ;  /* 0x000000000004d947 */ /* 0x000fea0003800000 */
[----:B0-----:R0:W-:Y:S02]  /*5230*/  REDG.E.ADD.F32.FTZ.RN.STRONG.GPU desc[UR26][R12.64+-0x80], R3 ;  /* 0xffff80030c0079a6 */ /* 0x0011e4000c10f39a */
.L_x_7002:
[----:B------:R-:W-:Y:S05]  /*5240*/  BSYNC B0 ;  /* 0x0000000000007941 */ /* 0x000fea0003800000 */
.L_x_7001:
[----:B------:R-:W5:Y:S01]  /*5250*/  SHFL.DOWN PT, R10, R17, 0x1, 0x1f ;  /* 0x08201f00110a7f89 */ /* 0x000f6200000e0000 */
[C---:B------:R-:W-:Y:S01]  /*5260*/  ISETP.GT.AND P1, PT, R139.reuse, 0x1e, PT ;  /* 0x0000001e8b00780c */ /* 0x040fe20003f24270 */
[----:B0-----:R-:W-:Y:S01]  /*5270*/  FMUL.FTZ R12, R146, R213 ;  /* 0x000000d5920c7220 */ /* 0x001fe20000410000 */
[----:B------:R-:W-:Y:S01]  /*5280*/  FADD.FTZ R44, R150, R44 ;  /* 0x0000002c962c7221 */ /* 0x000fe20000010000 */
[----:B------:R-:W0:Y:S01]  /*5290*/  SHFL.DOWN PT, R3, R196, 0x1, 0x1f ;  /* 0x08201f00c4037f89 */ /* 0x000e2200000e0000 */
[----:B------:R-:W-:Y:S01]  /*52a0*/  FADD.FTZ R43, R148, R43 ;  /* 0x0000002b942b7221 */ /* 0x000fe20000010000 */
[----:B------:R-:W-:Y:S01]  /*52b0*/  FMUL.FTZ R223, R12, R223 ;  /* 0x000000df0cdf7220 */ /* 0x000fe20000410000 */
[----:B------:R-:W-:Y:S01]  /*52c0*/  FADD.FTZ R51, R14, R51 ;  /* 0x000000330e337221 */ /* 0x000fe20000010000 */
[----:B------:R-:W-:Y:S01]  /*52d0*/  FADD.FTZ R49, R16, R49 ;  /* 0x0000003110317221 */ /* 0x000fe20000010000 */
[----:B------:R-:W-:Y:S01]  /*52e0*/  ISETP.NE.AND P2, PT, R139, RZ, PT ;  /* 0x000000ff8b00720c */ /* 0x000fe20003f45270 */
[----:B------:R-:W-:Y:S01]  /*52f0*/  FMUL.FTZ R170, R146, R221 ;  /* 0x000000dd92aa7220 */ /* 0x000fe20000410000 */
[----:B------:R-:W-:Y:S01]  /*5300*/  FFMA.FTZ R223, R90, R213, R223 ;  /* 0x000000d55adf7223 */ /* 0x000fe200000100df */
[----:B------:R-:W-:Y:S01]  /*5310*/  BSSY B0, `(.L_x_7003) ;  /* 0x000006d000007945 */ /* 0x000fe20003800000 */
        /* <DEDUP_REMOVED lines=11> */
[----:B-----5:R-:W-:Y:S01]  /*53d0*/  @!P1 FADD.FTZ R17, R17, R10 ;  /* 0x0000000a11119221 */ /* 0x020fe20000010000 */
[----:B------:R-:W-:Y:S01]  /*53e0*/  FADD.FTZ R53, R166, R53 ;  /* 0x00000035a6357221 */ /* 0x000fe20000010000 */
[----:B------:R-:W-:Y:S01]  /*53f0*/  FADD.FTZ R54, R164, R54 ;  /* 0x00000036a4367221 */ /* 0x000fe20000010000 */
[----:B------:R-:W-:Y:S01]  /*5400*/  FADD.FTZ R55, R160, R55 ;  /* 0x00000037a0377221 */ /* 0x000fe20000010000 */
[----:B0-----:R-:W-:Y:S01]  /*5410*/  @!P1 FADD.FTZ R196, R196, R3 ;  /* 0x00000003c4c49221 */ /* 0x001fe20000010000 */
[----:B------:R-:W0:Y:S01]  /*5420*/  SHFL.DOWN PT, R10, R17, 0x2, 0x1f ;  /* 0x08401f00110a7f89 */ /* 0x000e2200000e0000 */
[----:B------:R-:W-:Y:S01]  /*5430*/  ISETP.GT.AND P1, PT, R139, 0x1d, PT ;  /* 0x0000001d8b00780c */ /* 0x000fe20003f24270 */
[----:B------:R-:W-:Y:S01]  /*5440*/  FADD.FTZ R56, R162, R56 ;  /* 0x00000038a2387221 */ /* 0x000fe20000010000 */
[----:B------:R-:W-:Y:S01]  /*5450*/  FADD.FTZ R57, R2, R57 ;  /* 0x0000003902397221 */ /* 0x000fe20000010000 */
        /* <DEDUP_REMOVED lines=31> */
[C---:B------:R-:W-:Y:S01]  /*5650*/  FMUL.FTZ R3, R146.reuse, R195 ;  /* 0x000000c392037220 */ /* 0x040fe20000410000 */
[----:B------:R-:W-:Y:S01]  /*5660*/  FMUL.FTZ R10, R146, R181 ;  /* 0x000000b5920a7220 */ /* 0x000fe20000410000 */
[----:B--2---:R-:W2:Y:S01]  /*5670*/  SHFL.DOWN PT, R11, R196, 0x8, 0x1f ;  /* 0x09001f00c40b7f89 */ /* 0x004ea200000e0000 */
        /* <DEDUP_REMOVED lines=16> */
[----:B------:R-:W-:Y:S01]  /*5780*/  FMUL.FTZ R14, R12, R201 ;  /* 0x000000c90c0e7220 */ /* 0x000fe20000410000 */
[----:B------:R-:W-:Y:S01]  /*5790*/  FMUL.FTZ R12, R146, R175 ;  /* 0x000000af920c7220 */ /* 0x000fe20000410000 */
[----:B------:R-:W-:Y:S01]  /*57a0*/  FFMA.FTZ R165, R100, R173, R165 ;  /* 0x000000ad64a57223 */ /* 0x000fe200000100a5 */
[----:B0-----:R-:W-:Y:S01]  /*57b0*/  @!P1 FADD.FTZ R17, R17, R150 ;  /* 0x0000009611119221 */ /* 0x001fe20000010000 */
[----:B------:R-:W-:Y:S01]  /*57c0*/  FFMA.FTZ R14, R101, R169, R14 ;  /* 0x000000a9650e7223 */ /* 0x000fe2000001000e */
[----:B------:R-:W-:Y:S01]  /*57d0*/  FMUL.FTZ R163, R12, R163 ;  /* 0x000000a30ca37220 */ /* 0x000fe20000410000 */
[----:B------:R-:W-:Y:S01]  /*57e0*/  FMUL.FTZ R12, R146, R167 ;  /* 0x000000a7920c7220 */ /* 0x000fe20000410000 */
[----:B--2---:R-:W-:Y:S01]  /*57f0*/  @!P1 FADD.FTZ R196, R196, R11 ;  /* 0x0000000bc4c49221 */ /* 0x004fe20000010000 */
[----:B------:R-:W0:Y:S01]  /*5800*/  SHFL.DOWN PT, R148, R17, 0x10, 0x1f ;  /* 0x0a001f0011947f89 */ /* 0x000e2200000e0000 */
[----:B------:R-:W-:Y:S01]  /*5810*/  ISETP.GT.AND P1, PT, R139, 0xf, PT ;  /* 0x0000000f8b00780c */ /* 0x000fe20003f24270 */
[----:B------:R-:W-:Y:S01]  /*5820*/  FMUL.FTZ R146, R146, R177 ;  /* 0x000000b192927220 */ /* 0x000fe20000410000 */
[----:B------:R-:W-:Y:S01]  /*5830*/  FMUL.FTZ R12, R12, R207 ;  /* 0x000000cf0c0c7220 */ /* 0x000fe20000410000 */
[----:B------:R-:W2:Y:S01]  /*5840*/  SHFL.DOWN PT, R3, R196, 0x10, 0x1f ;  /* 0x0a001f00c4037f89 */ /* 0x000ea200000e0000 */
[----:B------:R-:W-:Y:S01]  /*5850*/  FFMA.FTZ R163, R102, R175, R163 ;  /* 0x000000af66a37223 */ /* 0x000fe200000100a3 */
[----:B------:R-:W-:Y:S01]  /*5860*/  FMUL.FTZ R146, R146, R179 ;  /* 0x000000b392927220 */ /* 0x000fe20000410000 */
[----:B------:R-:W-:Y:S01]  /*5870*/  FFMA.FTZ R12, R103, R167, R12 ;  /* 0x000000a7670c7223 */ /* 0x000fe2000001000c */
[----:B------:R-:W-:Y:S01]  /*5880*/  FADD.FTZ R30, R165, R30 ;  /* 0x0000001ea51e7221 */ /* 0x000fe20000010000 */
[----:B------:R-:W-:Y:S01]  /*5890*/  FADD.FTZ R29, R14, R29 ;  /* 0x0000001d0e1d7221 */ /* 0x000fe20000010000 */
[----:B------:R-:W-:Y:S01]  /*58a0*/  FFMA.FTZ R177, R105, R177, R146 ;  /* 0x000000b169b17223 */ /* 0x000fe20000010092 */
[----:B------:R-:W-:Y:S01]  /*58b0*/  FADD.FTZ R28, R163, R28 ;  /* 0x0000001ca31c7221 */ /* 0x000fe20000010000 */
[----:B------:R-:W-:-:S02]  /*58c0*/  FADD.FTZ R27, R12, R27 ;  /* 0x0000001b0c1b7221 */ /* 0x000fc40000010000 */
[----:B------:R-:W-:Y:S01]  /*58d0*/  FADD.FTZ R26, R177, R26 ;  /* 0x0000001ab11a7221 */ /* 0x000fe20000010000 */
[----:B0-----:R-:W-:Y:S01]  /*58e0*/  @!P1 FADD.FTZ R17, R17, R148 ;  /* 0x0000009411119221 */ /* 0x001fe20000010000 */
[----:B--2---:R-:W-:-:S04]  /*58f0*/  @!P1 FADD.FTZ R196, R196, R3 ;  /* 0x00000003c4c49221 */ /* 0x004fc80000010000 */
[----:B------:R-:W-:Y:S02]  /*5900*/  MOV R10, R17 ;  /* 0x00000011000a7202 */ /* 0x000fe40000000f00 */
[----:B------:R-:W-:-:S05]  /*5910*/  MOV R11, R196 ;  /* 0x000000c4000b7202 */ /* 0x000fca0000000f00 */
[----:B------:R0:W-:Y:S01]  /*5920*/  @!P2 STS.64 [UR16+0x1098], R10 ;  /* 0x0010980aff00a988 */ /* 0x0001e20008000a10 */
[----:B------:R-:W-:Y:S06]  /*5930*/  BAR.SYNC.DEFER_BLOCKING 0x0 ;  /* 0x0000000000007b1d */ /* 0x000fec0000010000 */
[----:B------:R-:W-:Y:S05]  /*5940*/  @P0 BRA `(.L_x_7004) ;  /* 0x0000000000240947 */ /* 0x000fea0003800000 */
[----:B------:R-:W-:Y:S02]  /*5950*/  UISETP.NE.AND UP0, UPT, UR19, UR53, UPT ;  /* 0x000000351300728c */ /* 0x000fe4000bf05270 */
[----:B------:R-:W-:-:S04]  /*5960*/  ULEA UR17, UR5, UR16, 0x2 ;  /* 0x0000001005117291 */ /* 0x000fc8000f8e103f */
[----:B------:R-:W-:-:S13]  /*5970*/  PLOP3.LUT P0, PT, PT, PT, UP0, 0x80, 0x0 ;  /* 0x000000000000781c */ /* 0x000fda0003f0f008 */
[----:B------:R-:W0:Y:S04]  /*5980*/  @P0 LDS R2, [UR17+0x2748] ;  /* 0x00274811ff020984 */ /* 0x000e280008000800 */
[----:B------:R-:W2:Y:S01]  /*5990*/  @P0 LDS R3, [UR17+0x2348] ;  /* 0x00234811ff030984 */ /* 0x000ea20008000800 */
[----:B0-----:R-:W-:Y:S01]  /*59a0*/  @P0 FADD.FTZ R11, R11, R2 ;  /* 0x000000020b0b0221 */ /* 0x001fe20000010000 */
[----:B--2---:R-:W-:-:S04]  /*59b0*/  @P0 FADD.FTZ R10, R10, R3 ;  /* 0x000000030a0a0221 */ /* 0x004fc80000010000 */
[----:B------:R2:W-:Y:S04]  /*59c0*/  STS [UR17+0x2748], R11 ;  /* 0x0027480bff007988 */ /* 0x0005e80008000811 */
[----:B------:R2:W-:Y:S02]  /*59d0*/  STS [UR17+0x2348], R10 ;  /* 0x0023480aff007988 */ /* 0x0005e40008000811 */
.L_x_7004:
[----:B------:R-:W-:Y:S05]  /*59e0*/  BSYNC B0 ;  /* 0x0000000000007941 */ /* 0x000fea0003800000 */
.L_x_7003:
[----:B------:R-:W-:Y:S02]  /*59f0*/  UIADD3 UR5, UR5, 0x1, URZ ;  /* 0x0000000105057890 */ /* 0x000fe4000fffe03f */
[----:B------:R-:W-:Y:S02]  /*5a00*/  UIADD3 UR6, UP1, UR6, 0x1, URZ ;  /* 0x0000000106067890 */ /* 0x000fe4000ff3e03f */
[----:B------:R-:W-:Y:S02]  /*5a10*/  UISETP.GE.AND UP0, UPT, UR5, UR54, UPT ;  /* 0x000000360500728c */ /* 0x000fe4000bf06270 */
[----:B------:R-:W-:-:S04]  /*5a20*/  UIADD3.X UR7, URZ, UR7, URZ, UP1, !UPT ;  /* 0x000000073f077290 */ /* 0x000fc80008ffe43f */
[----:B------:R-:W-:-:S13]  /*5a30*/  PLOP3.LUT P0, PT, PT, PT, UP0, 0x80, 0x0 ;  /* 0x000000000000781c */ /* 0x000fda0003f0f008 */
[----:B------:R-:W-:Y:S05]  /*5a40*/  @!P0 BRA `(.L_x_7005) ;  /* 0xffffffc8001c8947 */ /* 0x000fea000383ffff */
.L_x_6968:
[----:B------:R-:W-:Y:S01]  /*5a50*/  BAR.SYNC.DEFER_BLOCKING 0x0 ;  /* 0x0000000000007b1d */ /* 0x000fe20000010000 */
[----:B------:R-:W-:Y:S01]  /*5a60*/  ISETP.NE.AND P0, PT, R140, RZ, PT ;  /* 0x000000ff8c00720c */ /* 0x000fe20003f05270 */
[----:B------:R-:W-:Y:S01]  /*5a70*/  UIADD3 UR44, -UR52, UR44, URZ ;  /* 0x0000002c342c7290 */ /* 0x000fe2000fffe13f */
[----:B------:R-:W-:Y:S01]  /*5a80*/  SHF.R.S32.HI R61, RZ, 0x1f, R4 ;  /* 0x0000001fff3d7819 */ /* 0x000fe20000011404 */
[----:B------:R-:W-:Y:S01]  /*5a90*/  USHF.R.S32.HI UR12, URZ, 0x1f, UR18 ;  /* 0x0000001f3f0c7899 */ /* 0x000fe20008011412 */
[----:B------:R-:W-:Y:S01]  /*5aa0*/  IADD3 R2, P2, R4, UR52, RZ ;  /* 0x0000003404027c10 */ /* 0x000fe2000ff5e0ff */
[----:B------:R-:W-:Y:S01]  /*5ab0*/  ULDC.64 UR32, c[0x0][0x388] ;  /* 0x0000e20000207ab9 */ /* 0x000fe20000000a00 */
[----:B------:R-:W-:Y:S01]  /*5ac0*/  ULDC.64 UR28, c[0x0][0x3a8] ;  /* 0x0000ea00001c7ab9 */ /* 0x000fe20000000a00 */
[----:B0-2---:R-:W-:Y:S01]  /*5ad0*/  MOV R10, UR44 ;  /* 0x0000002c000a7c02 */ /* 0x005fe20008000f00 */
[----:B------:R-:W-:Y:S01]  /*5ae0*/  UIMAD UR13, UR49, UR32, URZ ;  /* 0x00000020310d72a4 */ /* 0x000fe2000f8e023f */
[----:B------:R-:W-:Y:S01]  /*5af0*/  MOV R0, UR52 ;  /* 0x0000003400007c02 */ /* 0x000fe20008000f00 */
[----:B------:R-:W-:Y:S01]  /*5b00*/  UIMAD UR17, UR49, UR28, URZ ;  /* 0x0000001c311172a4 */ /* 0x000fe2000f8e023f */
[----:B------:R-:W-:Y:S01]  /*5b10*/  BSSY B0, `(.L_x_7006) ;  /* 0x000003a000007945 */ /* 0x000fe20003800000 */
[----:B------:R-:W-:Y:S01]  /*5b20*/  UIMAD.WIDE.U32 UR6, UR50, UR32, URZ ;  /* 0x00000020320672a5 */ /* 0x000fe2000f8e003f */
[----:B------:R-:W-:Y:S01]  /*5b30*/  LEA.HI.X.SX32 R3, R0, R61, 0x1, P2 ;  /* 0x0000003d00037211 */ /* 0x000fe200010f0eff */
[----:B------:R-:W-:-:S02]  /*5b40*/  UIMAD UR30, UR50, UR33, UR13 ;  /* 0x00000021321e72a4 */ /* 0x000fc4000f8e020d */
[----:B------:R-:W-:Y:S02]  /*5b50*/  UIMAD UR13, UR50, UR29, UR17 ;  /* 0x0000001d320d72a4 */ /* 0x000fe4000f8e0211 */
[----:B------:R-:W-:Y:S02]  /*5b60*/  UIMAD UR5, UR4, -0x200, UR48 ;  /* 0xfffffe00040578a4 */ /* 0x000fe4000f8e0230 */
[----:B------:R-:W-:Y:S01]  /*5b70*/  UIADD3 UR17, UR7, UR30, URZ ;  /* 0x0000001e07117290 */ /* 0x000fe2000fffe03f */
        /* <DEDUP_REMOVED lines=51> */
.L_x_7007:
[----:B------:R-:W-:Y:S05]  /*5eb0*/  BSYNC B0 ;  /* 0x0000000000007941 */ /* 0x000fea0003800000 */
.L_x_7006:
        /* <DEDUP_REMOVED lines=12> */
[C---:B------:R-:W-:Y:S01]  /*5f80*/  LEA R6, P1, R4.reuse, UR32, 0x2 ;  /* 0x0000002004067c11 */ /* 0x040fe2000f8210ff */
[----:B------:R-:W-:Y:S02]  /*5f90*/  BSSY B0, `(.L_x_7008) ;  /* 0x0000069000007945 */ /* 0x000fe40003800000 */
[----:B------:R-:W-:Y:S01]  /*5fa0*/  UIADD3.X UR6, UR29, UR31, UR7, UP0, !UPT ;  /* 0x0000001f1d067290 */ /* 0x000fe200087fe407 */
[----:B------:R-:W-:-:S02]  /*5fb0*/  LEA.HI.X R0, R4, UR33, R61, 0x2, P1 ;  /* 0x0000002104007c11 */ /* 0x000fc400088f143d */
[----:B------:R-:W-:Y:S02]  /*5fc0*/  MOV R7, UR17 ;  /* 0x0000001100077c02 */ /* 0x000fe40008000f00 */
[----:B------:R-:W-:Y:S02]  /*5fd0*/  ISETP.GE.AND P1, PT, R135, R59, PT ;  /* 0x0000003b8700720c */ /* 0x000fe40003f26270 */
[----:B------:R-:W-:Y:S02]  /*5fe0*/  LEA R6, P3, R7, R6, 0x2 ;  /* 0x0000000607067211 */ /* 0x000fe400078610ff */
[----:B0-----:R-:W-:Y:S01]  /*5ff0*/  MOV R8, UR6 ;  /* 0x0000000600087c02 */ /* 0x001fe20008000f00 */
[----:B------:R-:W-:-:S03]  /*6000*/  UIMAD.WIDE.U32 UR6, UR50, UR28, URZ ;  /* 0x0000001c320672a5 */ /* 0x000fc6000f8e003f */
[----:B------:R-:W-:Y:S01]  /*6010*/  LEA.HI.X R7, R7, R0, R8, 0x2, P3 ;  /* 0x0000000007077211 */ /* 0x000fe200018f1408 */
[----:B------:R-:W-:Y:S01]  /*6020*/  FADD.FTZ R0, R26, R141 ;  /* 0x0000008d1a007221 */ /* 0x000fe20000010000 */
[----:B------:R-:W-:-:S03]  /*6030*/  ISETP.GE.AND P3, PT, R130, R59, PT ;  /* 0x0000003b8200720c */ /* 0x000fc60003f66270 */
        /* <DEDUP_REMOVED lines=38> */
[----:B------:R-:W-:-:S02]  /*62a0*/  IADD3 R0, P1, R4, -0x1e0, RZ ;  /* 0xfffffe2004007810 */ /* 0x000fc40007f3e0ff */
[----:B------:R0:W-:Y:S01]  /*62b0*/  STS [R104+0x20], R34 ;  /* 0x0000202268007388 */ /* 0x0001e20000000800 */
[----:B--2---:R-:W-:Y:S01]  /*62c0*/  FADD.FTZ R32, R31, R32 ;  /* 0x000000201f207221 */ /* 0x004fe20000010000 */
[----:B------:R-:W-:Y:S02]  /*62d0*/  IADD3.X R27, R61, -0x1, RZ, P1, !PT ;  /* 0xffffffff3d1b7810 */ /* 0x000fe40000ffe4ff */
[----:B------:R2:W-:Y:S01]  /*62e0*/  STS [R104+0x24], R35 ;  /* 0x0000242368007388 */ /* 0x0005e20000000800 */
[----:B-----5:R-:W-:-:S03]  /*62f0*/  FADD.FTZ R33, R32, R33 ;  /* 0x0000002120217221 */ /* 0x020fc60000010000 */
[----:B------:R5:W-:Y:S01]  /*6300*/  STS [R104+0x28], R36 ;  /* 0x0000282468007388 */ /* 0x000be20000000800 */
[----:B0-----:R-:W-:-:S03]  /*6310*/  FADD.FTZ R34, R33, R34 ;  /* 0x0000002221227221 */ /* 0x001fc60000010000 */
[----:B------:R0:W-:Y:S01]  /*6320*/  STS [R104+0x2c], R37 ;  /* 0x00002c2568007388 */ /* 0x0001e20000000800 */
[----:B--2---:R-:W-:-:S03]  /*6330*/  FADD.FTZ R35, R34, R35 ;  /* 0x0000002322237221 */ /* 0x004fc60000010000 */
[----:B------:R2:W-:Y:S01]  /*6340*/  STS [R104+0x30], R38 ;  /* 0x0000302668007388 */ /* 0x0005e20000000800 */
[----:B-----5:R-:W-:-:S03]  /*6350*/  FADD.FTZ R36, R35, R36 ;  /* 0x0000002423247221 */ /* 0x020fc60000010000 */
[----:B------:R5:W-:Y:S01]  /*6360*/  STS [R104+0x34], R39 ;  /* 0x0000342768007388 */ /* 0x000be20000000800 */
[----:B0-----:R-:W-:-:S03]  /*6370*/  FADD.FTZ R37, R36, R37 ;  /* 0x0000002524257221 */ /* 0x001fc60000010000 */
[----:B------:R0:W-:Y:S01]  /*6380*/  STS [R104+0x38], R40 ;  /* 0x0000382868007388 */ /* 0x0001e20000000800 */
[----:B--2---:R-:W-:-:S03]  /*6390*/  FADD.FTZ R38, R37, R38 ;  /* 0x0000002625267221 */ /* 0x004fc60000010000 */
[----:B------:R-:W-:Y:S01]  /*63a0*/  STS [R104+0x3c], R41 ;  /* 0x00003c2968007388 */ /* 0x000fe20000000800 */
[----:B------:R-:W-:-:S03]  /*63b0*/  NOP ;  /* 0x0000000000007918 */ /* 0x000fc60000000000 */
[----:B------:R-:W-:Y:S01]  /*63c0*/  LDS R121, [R121] ;  /* 0x0000000079797984 */ /* 0x000fe20000000800 */
[----:B-----5:R-:W-:-:S03]  /*63d0*/  FADD.FTZ R39, R38, R39 ;  /* 0x0000002726277221 */ /* 0x020fc60000010000 */
        /* <DEDUP_REMOVED lines=19> */
[----:B------:R-:W0:Y:S01]  /*6510*/  LDS R25, [UR16+0x840] ;  /* 0x00084010ff197984 */ /* 0x000e220008000800 */
[----:B------:R-:W-:Y:S01]  /*6520*/  UIADD3 UR16, UR7, UR13, URZ ;  /* 0x0000000d07107290 */ /* 0x000fe2000fffe03f */
        /* <DEDUP_REMOVED lines=15> */
.L_x_7009:
[----:B------:R-:W-:Y:S05]  /*6620*/  BSYNC B0 ;  /* 0x0000000000007941 */ /* 0x000fea0003800000 */
.L_x_7008:
        /* <DEDUP_REMOVED lines=56> */
.L_x_6966:
[----:B------:R-:W-:Y:S02]  /*69b0*/  ULDC.64 UR4, c[0x0][0x3d8] ;  /* 0x0000f60000047ab9 */ /* 0x000fe40000000a00 */
[----:B------:R-:W-:-:S04]  /*69c0*/  ISETP.NE.U32.AND P0, PT, RZ, UR4, PT ;  /* 0x00000004ff007c0c */ /* 0x000fc8000bf05070 */
[----:B------:R-:W-:-:S13]  /*69d0*/  ISETP.NE.AND.EX P0, PT, RZ, UR5, PT, P0 ;  /* 0x00000005ff007c0c */ /* 0x000fda000bf05300 */
[----:B------:R-:W-:Y:S05]  /*69e0*/  @!P0 BRA `(.L_x_7011) ;  /* 0x0000000000648947 */ /* 0x000fea0003800000 */
[----:B0-----:R-:W0:Y:S01]  /*69f0*/  SHFL.DOWN P0, R3, R142, 0x1, 0x1f ;  /* 0x08201f008e037f89 */ /* 0x001e220000000000 */
[----:B------:R-:W-:Y:S01]  /*6a00*/  BSSY B0, `(.L_x_7011) ;  /* 0x0000017000007945 */ /* 0x000fe20003800000 */
[----:B------:R-:W2:Y:S01]  /*6a10*/  S2R R4, SR_LANEID ;  /* 0x0000000000047919 */ /* 0x000ea20000000000 */
[----:B------:R-:W1:Y:S01]  /*6a20*/  S2R R6, SR_TID.X ;  /* 0x0000000000067919 */ /* 0x000e620000002100 */
[----:B0-----:R-:W-:-:S05]  /*6a30*/  @P0 FADD R3, R3, R142 ;  /* 0x0000008e03030221 */ /* 0x001fca0000000000 */
[----:B------:R-:W0:Y:S01]  /*6a40*/  SHFL.DOWN P0, R0, R3, 0x2, 0x1f ;  /* 0x08401f0003007f89 */ /* 0x000e220000000000 */
[----:B--2---:R-:W-:-:S13]  /*6a50*/  ISETP.NE.AND P1, PT, R4, RZ, PT ;  /* 0x000000ff0400720c */ /* 0x004fda0003f25270 */
[----:B------:R-:W2:Y:S01]  /*6a60*/  @!P1 S2R R4, SR_CgaCtaId ;  /* 0x0000000000049919 */ /* 0x000ea20000008800 */
[----:B0-----:R-:W-:Y:S01]  /*6a70*/  @P0 FADD R0, R3, R0 ;  /* 0x0000000003000221 */ /* 0x001fe20000000000 */
[----:B------:R-:W-:-:S04]  /*6a80*/  @!P1 MOV R3, 0x400 ;  /* 0x0000040000039802 */ /* 0x000fc80000000f00 */
[----:B------:R-:W0:Y:S01]  /*6a90*/  SHFL.DOWN P0, R5, R0, 0x4, 0x1f ;  /* 0x08801f0000057f89 */ /* 0x000e220000000000 */
[----:B--2---:R-:W-:Y:S01]  /*6aa0*/  @!P1 LEA R4, R4, R3, 0x18 ;  /* 0x0000000304049211 */ /* 0x004fe200078ec0ff */
[----:B0-----:R-:W-:-:S05]  /*6ab0*/  @P0 FADD R5, R0, R5 ;  /* 0x0000000500050221 */ /* 0x001fca0000000000 */
        /* <DEDUP_REMOVED lines=8> */
[----:B------:R-:W-:Y:S02]  /*6b40*/  MOV R2, UR10 ;  /* 0x0000000a00027c02 */ /* 0x000fe40008000f00 */
[----:B------:R-:W-:-:S05]  /*6b50*/  MOV R3, UR11 ;  /* 0x0000000b00037c02 */ /* 0x000fca0008000f00 */
[----:B------:R1:W-:Y:S02]  /*6b60*/  REDG.E.ADD.F32.FTZ.RN.STRONG.GPU desc[UR26][R2.64], R7 ;  /* 0x00000007020079a6 */ /* 0x0003e4000c10f39a */
.L_x_7012:
[----:B------:R-:W-:Y:S05]  /*6b70*/  BSYNC B0 ;  /* 0x0000000000007941 */ /* 0x000fea0003800000 */
.L_x_7011:
        /* <DEDUP_REMOVED lines=10> */
[----:B-1----:R-:W1:Y:S01]  /*6c20*/  SHFL.DOWN P0, R3, R0, 0x2, 0x1f ;  /* 0x08401f0000037f89 */ /* 0x002e620000000000 */
        /* <DEDUP_REMOVED lines=15> */
[----:B------:R-:W-:Y:S02]  /*6d20*/  MOV R2, UR14 ;  /* 0x0000000e00027c02 */ /* 0x000fe40008000f00 */
[----:B------:R-:W-:-:S05]  /*6d30*/  MOV R3, UR15 ;  /* 0x0000000f00037c02 */ /* 0x000fca0008000f00 */
[----:B------:R0:W-:Y:S01]  /*6d40*/  REDG.E.ADD.F32.FTZ.RN.STRONG.GPU desc[UR26][R2.64], R4 ;  /* 0x00000004020079a6 */ /* 0x0001e2000c10f39a */
[----:B------:R-:W-:Y:S01]  /*6d50*/  HFMA2.MMA R11, -RZ, RZ, 0, 0 ;  /* 0x00000000ff0b7435 */ /* 0x000fe200000001ff */
[----:B------:R-:W-:Y:S10]  /*6d60*/  BRA `(.L_x_7015) ;  /* 0x0000000000047947 */ /* 0x000ff40003800000 */
.L_x_7014:
[----:B0-----:R-:W0:Y:S02]  /*6d70*/  S2R R11, SR_TID.X ;  /* 0x00000000000b7919 */ /* 0x001e240000002100 */
.L_x_7015:
[----:B------:R-:W-:Y:S05]  /*6d80*/  BSYNC B0 ;  /* 0x0000000000007941 */ /* 0x000fea0003800000 */
.L_x_7013:
        /* <DEDUP_REMOVED lines=23> */
.L_x_7017:
[----:B------:R-:W-:Y:S02]  /*6f00*/  LEA R0, R11, UR8, 0x2 ;  /* 0x000000080b007c11 */ /* 0x000fe4000f8e10ff */
[----:B0-----:R-:W-:Y:S02]  /*6f10*/  MOV R5, UR5 ;  /* 0x0000000500057c02 */ /* 0x001fe40008000f00 */
[----:B--2---:R-:W-:Y:S01]  /*6f20*/  MOV R4, UR4 ;  /* 0x0000000400047c02 */ /* 0x004fe20008000f00 */
[----:B------:R-:W0:Y:S01]  /*6f30*/  LDS R13, [R0+0x2348] ;  /* 0x00234800000d7984 */ /* 0x000e220000000800 */
[----:B------:R-:W-:Y:S02]  /*6f40*/  SHF.R.S32.HI R5, RZ, 0x1f, R11 ;  /* 0x0000001fff057819 */ /* 0x000fe4000001140b */
[----:B-1----:R-:W-:Y:S01]  /*6f50*/  MOV R3, UR6 ;  /* 0x0000000600037c02 */ /* 0x002fe20008000f00 */
        /* <DEDUP_REMOVED lines=24> */
.L_x_7016:
[----:B------:R-:W-:Y:S05]  /*70e0*/  EXIT ;  /* 0x000000000000794d */ /* 0x000fea0003800000 */
.L_x_7018:
        /* <DEDUP_REMOVED lines=9> */
.L_x_10980:


//--------------------- .text._Z25selective_scan_bwd_kernelI32Selective_Scan_bwd_kernel_traitsILi32ELi16ELb0ELb0ELb1ELb0ELb1EffEEv12SSMParamsBwd --------------------------
	.section	.text._Z25selective_scan_bwd_kernelI32Selective_Scan_bwd_kernel_traitsILi32ELi16ELb0ELb0ELb1ELb0ELb1EffEEv12SSMParamsBwd,"ax",@progbits
	.align	128
        .global         _Z25selective_scan_bwd_kernelI32Selective_Scan_bwd_kernel_traitsILi32ELi16ELb0ELb0ELb1ELb0ELb1EffEEv12SSMParamsBwd
        .type           _Z25selective_scan_bwd_kernelI32Selective_Scan_bwd_kernel_traitsILi32ELi16ELb0ELb0ELb1ELb0ELb1EffEEv12SSMParamsBwd,@function
        .size           _Z25selective_scan_bwd_kernelI32Selective_Scan_bwd_kernel_traitsILi32ELi16ELb0ELb0ELb1ELb0ELb1EffEEv12SSMParamsBwd,(.L_x_10981 - _Z25selective_scan_bwd_kernelI32Selective_Scan_bwd_kernel_traitsILi32ELi16ELb0ELb0ELb1ELb0ELb1EffEEv12SSMParamsBwd)
        .other          _Z25selective_scan_bwd_kernelI32Selective_Scan_bwd_kernel_traitsILi32ELi16ELb0ELb0ELb1ELb0ELb1EffEEv12SSMParamsBwd,@"STO_CUDA_ENTRY STV_DEFAULT"
_Z25selective_scan_bwd_kernelI32Selective_Scan_bwd_kernel_traitsILi32ELi16ELb0ELb0ELb1ELb0ELb1EffEEv12SSMParamsBwd:
.text._Z25selective_scan_bwd_kernelI32Selective_Scan_bwd_kernel_traitsILi32ELi16ELb0ELb0ELb1ELb0ELb1EffEEv12SSMParamsBwd:
[----:B------:R-:W-:Y:S08]  /*0000*/  LDC R1, c[0x0][0x28] ;  /* 0x00000a00ff017b82 */ /* 0x000ff00000000800 */
[----:B------:R-:W0:Y:S01]  /*0010*/  LDC.64 R2, c[0x0][0x2e8] ;  /* 0x0000ba00ff027b82 */ /* 0x000e220000000a00 */
[----:B------:R-:W1:Y:S01]  /*0020*/  S2R R28, SR_CTAID.Y ;  /* 0x00000000001c7919 */ /* 0x000e620000002600 */
[----:B------:R-:W-:Y:S01]  /*0030*/  ULDC.64 UR14, c[0x0][0x208] ;  /* 0x00008200000e7ab9 */ /* 0x000fe20000000a00 */
[----:B------:R-:W-:Y:S01]  /*0040*/  ULDC.64 UR8, c[0x0][0x280] ;  /* 0x0000a00000087ab9 */ /* 0x000fe20000000a00 */
[----:B------:R-:W-:-:S04]  /*0050*/  ULDC.64 UR10, c[0x0][0x290] ;  /* 0x0000a400000a7ab9 */ /* 0x000fc80000000a00 */
[----:B------:R-:W2:Y:S08]  /*0060*/  LDC.64 R4, c[0x0][0x300] ;  /* 0x0000c000ff047b82 */ /* 0x000eb00000000a00 */
[----:B------:R-:W3:Y:S08]  /*0070*/  LDC R11, c[0x0][0x228] ;  /* 0x00008a00ff0b7b82 */ /* 0x000ef00000000800 */
[----:B------:R-:W4:Y:S01]  /*0080*/  LDC.64 R20, c[0x0][0x3d8] ;  /* 0x0000f600ff147b82 */ /* 0x000f220000000a00 */
[----:B0-----:R-:W-:-:S07]  /*0090*/  ISETP.NE.U32.AND P1, PT, R2, RZ, PT ;  /* 0x000000ff0200720c */ /* 0x001fce0003f25070 */
[----:B------:R-:W0:Y:S01]  /*00a0*/  S2UR UR17, SR_CTAID.X ;  /* 0x00000000001179c3 */ /* 0x000e220000002500 */
[----:B------:R-:W-:-:S07]  /*00b0*/  ISETP.NE.AND.EX P1, PT, R3, RZ, PT, P1 ;  /* 0x000000ff0300720c */ /* 0x000fce0003f25310 */
[----:B------:R-:W5:Y:S01]  /*00c0*/  LDC.64 R24, c[0x0][0x3f8] ;  /* 0x0000fe00ff187b82 */ /* 0x000f620000000a00 */
[----:B-1----:R-:W-:-:S07]  /*00d0*/  SHF.R.S32.HI R7, RZ, 0x1f, R28 ;  /* 0x0000001fff077819 */ /* 0x002fce000001141c */
[----:B------:R-:W1:Y:S01]  /*00e0*/  LDC.64 R12, c[0x0][0x288] ;  /* 0x0000a200ff0c7b82 */ /* 0x000e620000000a00 */
[----:B------:R-:W-:-:S07]  /*00f0*/  @P1 LEA R2, P0, R28, R2, 0x2 ;  /* 0x000000021c021211 */ /* 0x000fce00078010ff */
[----:B------:R-:W1:Y:S01]  /*0100*/  LDC.64 R14, c[0x0][0x298] ;  /* 0x0000a600ff0e7b82 */ /* 0x000e620000000a00 */
[----:B------:R-:W-:Y:S02]  /*0110*/  @P1 LEA.HI.X R3, R28, R3, R7, 0x2, P0 ;  /* 0x000000031c031211 */ /* 0x000fe400000f1407 */
[----:B------:R-:W-:Y:S01]  /*0120*/  CS2R R18, SRZ ;  /* 0x0000000000127805 */ /* 0x000fe2000001ff00 */
[----:B------:R-:W-:-:S04]  /*0130*/  UMOV UR5, URZ ;  /* 0x0000003f00057c82 */ /* 0x000fc80008000000 */
[----:B------:R-:W1:Y:S01]  /*0140*/  LDC.64 R22, c[0x0][0x330] ;  /* 0x0000cc00ff167b82 */ /* 0x000e620000000a00 */
[----:B------:R5:W5:Y:S01]  /*0150*/  @P1 LDG.E R6, desc[UR14][R2.64] ;  /* 0x0000000e02061981 */ /* 0x000b62000c1e1900 */
[----:B--2---:R-:W-:Y:S01]  /*0160*/  ISETP.NE.U32.AND P0, PT, R4, RZ, PT ;  /* 0x000000ff0400720c */ /* 0x004fe20003f05070 */
[----:B------:R-:W-:Y:S01]  /*0170*/  HFMA2.MMA R17, -RZ, RZ, 0, 0 ;  /* 0x00000000ff117435 */ /* 0x000fe200000001ff */
[----:B------:R-:W-:Y:S01]  /*0180*/  ULDC.64 UR18, c[0x0][0x328] ;  /* 0x0000ca0000127ab9 */ /* 0x000fe20000000a00 */
[----:B------:R-:W-:Y:S01]  /*0190*/  ULDC.64 UR20, c[0x0][0x260] ;  /* 0x0000980000147ab9 */ /* 0x000fe20000000a00 */
[----:B------:R-:W-:Y:S02]  /*01a0*/  ISETP.NE.AND.EX P0, PT, R5, RZ, PT, P0 ;  /* 0x000000ff0500720c */ /* 0x000fe40003f05300 */
[----:B------:R-:W2:Y:S08]  /*01b0*/  LDC R27, c[0x0][0x224] ;  /* 0x00008900ff1b7b82 */ /* 0x000eb00000000800 */
[----:B------:R-:W2:Y:S03]  /*01c0*/  LDC.64 R32, c[0x0][0x2f0] ;  /* 0x0000bc00ff207b82 */ /* 0x000ea60000000a00 */
[----:B------:R-:W-:-:S04]  /*01d0*/  @P0 LEA R4, P2, R28, R4, 0x2 ;  /* 0x000000041c040211 */ /* 0x000fc800078410ff */
[----:B------:R-:W-:Y:S01]  /*01e0*/  @P0 LEA.HI.X R5, R28, R5, R7, 0x2, P2 ;  /* 0x000000051c050211 */ /* 0x000fe200010f1407 */
[----:B------:R-:W2:Y:S04]  /*01f0*/  LDC.64 R36, c[0x0][0x2f8] ;  /* 0x0000be00ff247b82 */ /* 0x000ea80000000a00 */
[----:B------:R1:W2:Y:S01]  /*0200*/  @P0 LDG.E R4, desc[UR14][R4.64] ;  /* 0x0000000e04040981 */ /* 0x0002a2000c1e1900 */
[----:B---3--:R-:W-:Y:S01]  /*0210*/  IABS R9, R11 ;  /* 0x0000000b00097213 */ /* 0x008fe20000000000 */
[----:B0-----:R-:W-:Y:S01]  /*0220*/  USHF.R.S32.HI UR16, URZ, 0x1f, UR17 ;  /* 0x0000001f3f107899 */ /* 0x001fe20008011411 */
[----:B----4-:R-:W-:Y:S01]  /*0230*/  ISETP.NE.U32.AND P2, PT, R20, RZ, PT ;  /* 0x000000ff1400720c */ /* 0x010fe20003f45070 */
[----:B------:R-:W-:Y:S01]  /*0240*/  UIMAD.WIDE.U32 UR6, UR17, UR8, URZ ;  /* 0x00000008110672a5 */ /* 0x000fe2000f8e003f */
[----:B------:R-:W0:Y:S01]  /*0250*/  I2F.RP R0, R9 ;  /* 0x0000000900007306 */ /* 0x000e220000209400 */
[----:B------:R-:W-:Y:S01]  /*0260*/  UIMAD UR4, UR16, UR8, URZ ;  /* 0x00000008100472a4 */ /* 0x000fe2000f8e023f */
[----:B------:R-:W-:Y:S01]  /*0270*/  ISETP.NE.AND.EX P2, PT, R21, RZ, PT, P2 ;  /* 0x000000ff1500720c */ /* 0x000fe20003f45320 */
[----:B------:R-:W3:Y:S01]  /*0280*/  LDC.64 R40, c[0x0][0x2e0] ;  /* 0x0000b800ff287b82 */ /* 0x000ee20000000a00 */
[----:B-----5:R-:W-:Y:S01]  /*0290*/  ISETP.NE.U32.AND P3, PT, R24, RZ, PT ;  /* 0x000000ff1800720c */ /* 0x020fe20003f65070 */
[----:B------:R-:W-:-:S02]  /*02a0*/  UIMAD UR12, UR17, UR9, UR4 ;  /* 0x00000009110c72a4 */ /* 0x000fc4000f8e0204 */
[----:B------:R-:W-:Y:S01]  /*02b0*/  UIMAD UR4, UR16, UR10, URZ ;  /* 0x0000000a100472a4 */ /* 0x000fe2000f8e023f */
[----:B------:R-:W-:Y:S01]  /*02c0*/  ISETP.NE.AND.EX P3, PT, R25, RZ, PT, P3 ;  /* 0x000000ff1900720c */ /* 0x000fe20003f65330 */
[----:B------:R-:W-:Y:S02]  /*02d0*/  UIMAD.WIDE.U32 UR8, UR17, UR10, URZ ;  /* 0x0000000a110872a5 */ /* 0x000fe4000f8e003f */
[----:B------:R-:W-:Y:S01]  /*02e0*/  UIMAD UR13, UR17, UR11, UR4 ;  /* 0x0000000b110d72a4 */ /* 0x000fe2000f8e0204 */
[----:B------:R-:W4:Y:S01]  /*02f0*/  LDC.64 R38, c[0x0][0x3b8] ;  /* 0x0000ee00ff267b82 */ /* 0x000f220000000a00 */
[----:B------:R-:W-:Y:S01]  /*0300*/  UIADD3 UR7, UR7, UR12, URZ ;  /* 0x0000000c07077290 */ /* 0x000fe2000fffe03f */
[----:B0-----:R-:W0:Y:S01]  /*0310*/  MUFU.RCP R0, R0 ;  /* 0x0000000000007308 */ /* 0x001e220000001000 */
[----:B------:R-:W-:Y:S01]  /*0320*/  ULDC.64 UR10, c[0x0][0x310] ;  /* 0x0000c400000a7ab9 */ /* 0x000fe20000000a00 */
[----:B------:R-:W-:Y:S02]  /*0330*/  UIMAD UR4, UR16, UR18, URZ ;  /* 0x00000012100472a4 */ /* 0x000fe4000f8e023f */
[----:B------:R-:W-:-:S03]  /*0340*/  UIADD3 UR9, UR9, UR13, URZ ;  /* 0x0000000d09097290 */ /* 0x000fc6000fffe03f */
[----:B------:R-:W-:Y:S01]  /*0350*/  @P3 LEA R17, P5, R28, R24, 0x2 ;  /* 0x000000181c113211 */ /* 0x000fe200078a10ff */
[----:B------:R-:W-:-:S03]  /*0360*/  UIMAD.WIDE.U32 UR12, UR17, UR20, URZ ;  /* 0x00000014110c72a5 */ /* 0x000fc6000f8e003f */
[----:B------:R-:W-:Y:S02]  /*0370*/  @P3 LEA.HI.X R18, R28, R25, R7, 0x2, P5 ;  /* 0x000000191c123211 */ /* 0x000fe400028f1407 */
[----:B------:R-:W5:Y:S01]  /*0380*/  LDC.64 R24, c[0x0][0x278] ;  /* 0x00009e00ff187b82 */ /* 0x000f620000000a00 */
[----:B------:R-:W-:Y:S02]  /*0390*/  ISETP.NE.AND P3, PT, R11, RZ, PT ;  /* 0x000000ff0b00720c */ /* 0x000fe40003f65270 */
[----:B0-----:R-:W-:Y:S02]  /*03a0*/  IADD3 R2, R0, 0xffffffe, RZ ;  /* 0x0ffffffe00027810 */ /* 0x001fe40007ffe0ff */
[----:B------:R-:W-:Y:S02]  /*03b0*/  IABS R0, R28 ;  /* 0x0000001c00007213 */ /* 0x000fe40000000000 */
[----:B------:R0:W1:Y:S02]  /*03c0*/  F2I.FTZ.U32.TRUNC.NTZ R3, R2 ;  /* 0x0000000200037305 */ /* 0x000064000021f000 */
[----:B0-----:R-:W-:Y:S01]  /*03d0*/  HFMA2.MMA R2, -RZ, RZ, 0, 0 ;  /* 0x00000000ff027435 */ /* 0x001fe200000001ff */
        /* <DEDUP_REMOVED lines=17> */
[----:B------:R-:W-:Y:S02]  /*04f0*/  @P2 LEA R19, P1, R28, R20, 0x2 ;  /* 0x000000141c132211 */ /* 0x000fe400078210ff */
[----:B------:R-:W-:-:S02]  /*0500*/  MOV R20, RZ ;  /* 0x000000ff00147202 */ /* 0x000fc40000000f00 */
[----:B------:R-:W-:Y:S01]  /*0510*/  @P2 LEA.HI.X R20, R28, R21, R7, 0x2, P1 ;  /* 0x000000151c142211 */ /* 0x000fe200008f1407 */
[----:B------:R-:W-:Y:S01]  /*0520*/  IMAD R7, R7, R22, RZ ;  /* 0x0000001607077224 */ /* 0x000fe200078e02ff */
[----:B------:R-:W-:Y:S02]  /*0530*/  ISETP.NE.U32.AND P1, PT, RZ, UR10, PT ;  /* 0x0000000aff007c0c */ /* 0x000fe4000bf25070 */
[----:B------:R-:W-:Y:S01]  /*0540*/  ISETP.GE.U32.AND P2, PT, R0, R9, PT ;  /* 0x000000090000720c */ /* 0x000fe20003f46070 */
[----:B------:R-:W-:Y:S01]  /*0550*/  IMAD R15, R28, R23, R7 ;  /* 0x000000171c0f7224 */ /* 0x000fe200078e0207 */
[----:B------:R-:W-:Y:S01]  /*0560*/  ISETP.NE.AND.EX P1, PT, RZ, UR11, PT, P1 ;  /* 0x0000000bff007c0c */ /* 0x000fe2000bf25310 */
[----:B------:R-:W-:Y:S01]  /*0570*/  UIMAD.WIDE.U32 UR10, UR17, UR18, URZ ;  /* 0x00000012110a72a5 */ /* 0x000fe2000f8e003f */
[----:B--2---:R-:W-:Y:S01]  /*0580*/  LEA R9, R27, 0xfffffe00, 0x9 ;  /* 0xfffffe001b097811 */ /* 0x004fe200078e48ff */
[----:B------:R-:W-:Y:S02]  /*0590*/  UIMAD UR18, UR17, UR19, UR4 ;  /* 0x00000013111272a4 */ /* 0x000fe4000f8e0204 */
[----:B------:R-:W-:Y:S01]  /*05a0*/  UIMAD UR19, UR16, UR20, URZ ;  /* 0x00000014101372a4 */ /* 0x000fe2000f8e023f */
[----:B------:R-:W-:Y:S01]  /*05b0*/  UMOV UR4, URZ ;  /* 0x0000003f00047c82 */ /* 0x000fe20008000000 */
[----:B------:R-:W-:-:S02]  /*05c0*/  UIADD3 UR11, UR11, UR18, URZ ;  /* 0x000000120b0b7290 */ /* 0x000fc4000fffe03f */
[----:B------:R-:W-:Y:S02]  /*05d0*/  UIMAD UR19, UR17, UR21, UR19 ;  /* 0x00000015111372a4 */ /* 0x000fe4000f8e0213 */
[----:B------:R-:W-:Y:S02]  /*05e0*/  @P2 IADD3 R29, R29, 0x1, RZ ;  /* 0x000000011d1d2810 */ /* 0x000fe40007ffe0ff */
[----:B------:R-:W0:Y:S01]  /*05f0*/  @P1 LDC R23, c[0x0][0x214] ;  /* 0x00008500ff171b82 */ /* 0x000e220000000800 */
[----:B------:R-:W-:Y:S01]  /*0600*/  UIADD3 UR13, UR13, UR19, URZ ;  /* 0x000000130d0d7290 */ /* 0x000fe2000fffe03f */
[----:B------:R-:W-:Y:S01]  /*0610*/  @!P5 IADD3 R29, -R29, RZ, RZ ;  /* 0x000000ff1d1dd210 */ /* 0x000fe20007ffe1ff */
[----:B------:R-:W-:Y:S01]  /*0620*/  IMAD.WIDE.U32 R6, R28, R22, UR10 ;  /* 0x0000000a1c067e25 */ /* 0x000fe2000f8e0016 */
[----:B------:R-:W-:Y:S02]  /*0630*/  @!P3 LOP3.LUT R29, RZ, R11, RZ, 0x33, !PT ;  /* 0x0000000bff1db212 */ /* 0x000fe400078e33ff */
[----:B------:R-:W-:Y:S01]  /*0640*/  @P0 R2UR UR4, R4 ;  /* 0x00000000040402ca */ /* 0x000fe200000e0000 */
[----:B------:R-:W-:Y:S01]  /*0650*/  IMAD.WIDE.U32 R4, R28, R14, UR8 ;  /* 0x000000081c047e25 */ /* 0x000fe2000f8e000e */
[----:B------:R-:W1:Y:S01]  /*0660*/  @P1 LDC R31, c[0x0][0x21c] ;  /* 0x00008700ff1f1b82 */ /* 0x000e620000000800 */
[----:B------:R-:W-:-:S02]  /*0670*/  SHF.R.S32.HI R11, RZ, 0x1f, R9 ;  /* 0x0000001fff0b7819 */ /* 0x000fc40000011409 */
[----:B------:R-:W-:Y:S02]  /*0680*/  IADD3 R16, P0, R9, R2, RZ ;  /* 0x0000000209107210 */ /* 0x000fe40007f1e0ff */
[----:B------:R-:W-:Y:S02]  /*0690*/  SHF.R.S32.HI R21, RZ, 0x1f, R29 ;  /* 0x0000001fff157819 */ /* 0x000fe4000001141d */
[----:B------:R-:W-:Y:S01]  /*06a0*/  IADD3.X R10, R11, R3, R10, P0, !PT ;  /* 0x000000030b0a7210 */ /* 0x000fe200007fe40a */
[----:B------:R-:W2:Y:S01]  /*06b0*/  @P1 LDC.64 R12, c[0x0][0x310] ;  /* 0x0000c400ff0c1b82 */ /* 0x000ea20000000a00 */
[----:B------:R-:W-:Y:S01]  /*06c0*/  IADD3 R14, P0, R9, R4, RZ ;  /* 0x00000004090e7210 */ /* 0x000fe20007f1e0ff */
[----:B-----5:R-:W-:Y:S01]  /*06d0*/  IMAD R0, R21, R24, RZ ;  /* 0x0000001815007224 */ /* 0x020fe200078e02ff */
[----:B------:R-:W-:Y:S01]  /*06e0*/  IADD3 R6, P2, R9, R6, RZ ;  /* 0x0000000609067210 */ /* 0x000fe20007f5e0ff */
[----:B------:R-:W-:Y:S01]  /*06f0*/  IMAD.WIDE.U32 R2, R29, R24, UR12 ;  /* 0x0000000c1d027e25 */ /* 0x000fe2000f8e0018 */
[----:B------:R-:W-:-:S02]  /*0700*/  IADD3.X R8, R11, R5, R8, P0, !PT ;  /* 0x000000050b087210 */ /* 0x000fc400007fe408 */
[----:B------:R-:W-:Y:S01]  /*0710*/  ISETP.GE.AND P0, PT, R27, 0x1, PT ;  /* 0x000000011b00780c */ /* 0x000fe20003f06270 */
[----:B------:R-:W-:Y:S01]  /*0720*/  IMAD R21, R29, R25, R0 ;  /* 0x000000191d157224 */ /* 0x000fe200078e0200 */
[----:B------:R-:W-:Y:S01]  /*0730*/  IADD3.X R7, R11, R7, R15, P2, !PT ;  /* 0x000000070b077210 */ /* 0x000fe200017fe40f */
[----:B0-----:R-:W-:Y:S01]  /*0740*/  @P1 IMAD R0, R23, UR17, R28 ;  /* 0x0000001117001c24 */ /* 0x001fe2000f8e021c */
[----:B------:R-:W-:Y:S02]  /*0750*/  LEA R15, P2, R16, R32, 0x2 ;  /* 0x00000020100f7211 */ /* 0x000fe400078410ff */
[----:B------:R-:W-:Y:S01]  /*0760*/  IADD3 R9, P3, R9, R2, RZ ;  /* 0x0000000209097210 */ /* 0x000fe20007f7e0ff */
[----:B------:R-:W-:Y:S01]  /*0770*/  @P1 IMAD R0, R0, R27, RZ ;  /* 0x0000001b00001224 */ /* 0x000fe200078e02ff */
[----:B------:R-:W-:Y:S02]  /*0780*/  IADD3 R2, R3, R21, RZ ;  /* 0x0000001503027210 */ /* 0x000fe40007ffe0ff */
[----:B------:R-:W-:Y:S01]  /*0790*/  LEA.HI.X R16, R16, R33, R10, 0x2, P2 ;  /* 0x0000002110107211 */ /* 0x000fe200010f140a */
[----:B-1----:R-:W-:Y:S01]  /*07a0*/  @P1 IMAD R3, R0, R31, RZ ;  /* 0x0000001f00031224 */ /* 0x002fe200078e02ff */
[----:B------:R-:W-:-:S02]  /*07b0*/  LEA R5, P2, R14, R36, 0x2 ;  /* 0x000000240e057211 */ /* 0x000fc400078410ff */
[----:B------:R-:W-:Y:S02]  /*07c0*/  CS2R R30, SRZ ;  /* 0x00000000001e7805 */ /* 0x000fe4000001ff00 */
[----:B------:R-:W-:Y:S02]  /*07d0*/  IADD3.X R2, R11, R2, RZ, P3, !PT ;  /* 0x000000020b027210 */ /* 0x000fe40001ffe4ff */
[----:B---3--:R-:W-:Y:S01]  /*07e0*/  LEA R35, P4, R9, R40, 0x2 ;  /* 0x0000002809237211 */ /* 0x008fe200078810ff */
[----:B--2---:R-:W-:Y:S01]  /*07f0*/  @P1 IMAD.WIDE R12, R3, 0x8, R12 ;  /* 0x00000008030c1825 */ /* 0x004fe200078e020c */
[----:B----4-:R-:W-:Y:S02]  /*0800*/  LEA R4, P3, R6, R38, 0x2 ;  /* 0x0000002606047211 */ /* 0x010fe400078610ff */
[----:B------:R-:W-:Y:S02]  /*0810*/  @!P1 CS2R R12, SRZ ;  /* 0x00000000000c9805 */ /* 0x000fe4000001ff00 */
[----:B------:R-:W-:-:S02]  /*0820*/  LEA.HI.X R14, R14, R37, R8, 0x2, P2 ;  /* 0x000000250e0e7211 */ /* 0x000fc400010f1408 */
[----:B------:R-:W-:Y:S02]  /*0830*/  LEA.HI.X R37, R9, R41, R2, 0x2, P4 ;  /* 0x0000002909257211 */ /* 0x000fe400020f1402 */
[----:B------:R-:W-:Y:S02]  /*0840*/  LEA.HI.X R3, R6, R39, R7, 0x2, P3 ;  /* 0x0000002706037211 */ /* 0x000fe400018f1407 */
[----:B------:R-:W-:Y:S02]  /*0850*/  MOV R10, R19 ;  /* 0x00000013000a7202 */ /* 0x000fe40000000f00 */
[----:B------:R-:W-:Y:S02]  /*0860*/  MOV R11, R20 ;  /* 0x00000014000b7202 */ /* 0x000fe40000000f00 */
        /* <DEDUP_REMOVED lines=8> */
[----:B------:R-:W-:Y:S01]  /*08f0*/  R2UR UR35, R5 ;  /* 0x00000000052372ca */ /* 0x000fe200000e0000 */
[----:B------:R-:W-:Y:S01]  /*0900*/  UMOV UR6, URZ ;  /* 0x0000003f00067c82 */ /* 0x000fe20008000000 */
[----:B------:R-:W-:Y:S02]  /*0910*/  R2UR UR34, R14 ;  /* 0x000000000e2272ca */ /* 0x000fe400000e0000 */
[----:B------:R-:W-:-:S02]  /*0920*/  R2UR UR33, R4 ;  /* 0x00000000042172ca */ /* 0x000fc400000e0000 */
[----:B------:R-:W-:Y:S02]  /*0930*/  R2UR UR32, R3 ;  /* 0x00000000032072ca */ /* 0x000fe400000e0000 */
[----:B0-----:R-:W-:-:S04]  /*0940*/  SHF.L.U32 R0, R33, 0x4, RZ ;  /* 0x0000000421007819 */ /* 0x001fc800000006ff */
[----:B------:R-:W-:-:S04]  /*0950*/  LOP3.LUT R0, R0, 0xfffffe00, RZ, 0xc0, !PT ;  /* 0xfffffe0000007812 */ /* 0x000fc800078ec0ff */
[----:B------:R-:W-:-:S04]  /*0960*/  LOP3.LUT R6, R0, 0x1f, R33, 0xf8, !PT ;  /* 0x0000001f00067812 */ /* 0x000fc800078ef821 */
[----:B-1----:R-:W-:-:S07]  /*0970*/  SHF.R.S32.HI R7, RZ, 0x1f, R6 ;  /* 0x0000001fff077819 */ /* 0x002fce0000011406 */
.L_x_7067:
[----:B0-----:R-:W0:Y:S01]  /*0980*/  LDC R85, c[0x0][0x224] ;  /* 0x00008900ff557b82 */ /* 0x001e220000000800 */
[----:B------:R-:W-:Y:S01]  /*0990*/  ULDC UR12, c[0x0][0x218] ;  /* 0x00008600000c7ab9 */ /* 0x000fe20000000800 */
[----:B------:R-:W-:Y:S01]  /*09a0*/  HFMA2.MMA R5, -RZ, RZ, 0, 0 ;  /* 0x00000000ff057435 */ /* 0x000fe200000001ff */
[C---:B---3--:R-:W-:Y:S02]  /*09b0*/  LEA R2, P1, R6.reuse, UR37, 0x2 ;  /* 0x0000002506027c11 */ /* 0x048fe4000f8210ff */
[C---:B------:R-:W-:Y:S02]  /*09c0*/  LOP3.LUT R170, R6.reuse, 0x20, RZ, 0xfc, !PT ;  /* 0x0000002006aa7812 */ /* 0x040fe400078efcff */
[C---:B------:R-:W-:Y:S02]  /*09d0*/  LOP3.LUT R172, R6.reuse, 0x40, RZ, 0xfc, !PT ;  /* 0x0000004006ac7812 */ /* 0x040fe400078efcff */
[C---:B------:R-:W-:Y:S02]  /*09e0*/  LOP3.LUT R174, R6.reuse, 0x60, RZ, 0xfc, !PT ;  /* 0x0000006006ae7812 */ /* 0x040fe400078efcff */
[----:B------:R-:W-:-:S02]  /*09f0*/  LOP3.LUT R176, R6, 0x80, RZ, 0xfc, !PT ;  /* 0x0000008006b07812 */ /* 0x000fc400078efcff */
[----:B------:R-:W-:Y:S02]  /*0a00*/  CS2R R16, SRZ ;  /* 0x0000000000107805 */ /* 0x000fe4000001ff00 */
[C---:B------:R-:W-:Y:S02]  /*0a10*/  LEA.HI.X R3, R6.reuse, UR36, R7, 0x2, P1 ;  /* 0x0000002406037c11 */ /* 0x040fe400088f1407 */
[C---:B------:R-:W-:Y:S02]  /*0a20*/  LOP3.LUT R178, R6.reuse, 0xa0, RZ, 0xfc, !PT ;  /* 0x000000a006b27812 */ /* 0x040fe400078efcff */
[----:B------:R-:W-:Y:S02]  /*0a30*/  CS2R R14, SRZ ;  /* 0x00000000000e7805 */ /* 0x000fe4000001ff00 */
[----:B------:R-:W-:Y:S02]  /*0a40*/  CS2R R18, SRZ ;  /* 0x0000000000127805 */ /* 0x000fe4000001ff00 */
[----:B------:R-:W-:-:S02]  /*0a50*/  LOP3.LUT R180, R6, 0xc0, RZ, 0xfc, !PT ;  /* 0x000000c006b47812 */ /* 0x000fc400078efcff */
[C---:B------:R-:W-:Y:S02]  /*0a60*/  LOP3.LUT R182, R6.reuse, 0xe0, RZ, 0xfc, !PT ;  /* 0x000000e006b67812 */ /* 0x040fe400078efcff */
[C---:B------:R-:W-:Y:S02]  /*0a70*/  LOP3.LUT R184, R6.reuse, 0x100, RZ, 0xfc, !PT ;  /* 0x0000010006b87812 */ /* 0x040fe400078efcff */
[----:B------:R-:W-:Y:S02]  /*0a80*/  CS2R R20, SRZ ;  /* 0x0000000000147805 */ /* 0x000fe4000001ff00 */
[----:B0-----:R-:W-:Y:S02]  /*0a90*/  IADD3 R185, R85, -UR6, RZ ;  /* 0x8000000655b97c10 */ /* 0x001fe4000fffe0ff */
[----:B------:R-:W-:Y:S02]  /*0aa0*/  MOV R0, RZ ;  /* 0x000000ff00007202 */ /* 0x000fe40000000f00 */
[----:B------:R-:W-:-:S02]  /*0ab0*/  LOP3.LUT R186, R6, 0x120, RZ, 0xfc, !PT ;  /* 0x0000012006ba7812 */ /* 0x000fc400078efcff */
[C---:B------:R-:W-:Y:S02]  /*0ac0*/  LOP3.LUT R188, R6.reuse, 0x140, RZ, 0xfc, !PT ;  /* 0x0000014006bc7812 */ /* 0x040fe400078efcff */
[----:B------:R-:W-:Y:S02]  /*0ad0*/  CS2R R22, SRZ ;  /* 0x0000000000167805 */ /* 0x000fe4000001ff00 */
[----:B------:R-:W-:Y:S02]  /*0ae0*/  LEA R4, R185, 0xfffffe00, 0x9 ;  /* 0xfffffe00b9047811 */ /* 0x000fe400078e48ff */
[----:B------:R-:W-:Y:S01]  /*0af0*/  LOP3.LUT R190, R6, 0x160, RZ, 0xfc, !PT ;  /* 0x0000016006be7812 */ /* 0x000fe200078efcff */
[----:B------:R-:W-:Y:S01]  /*0b00*/  HFMA2.MMA R25, -RZ, RZ, 0, 0 ;  /* 0x00000000ff197435 */ /* 0x000fe200000001ff */
[----:B------:R-:W-:Y:S02]  /*0b10*/  IADD3 R39, -R4, UR12, RZ ;  /* 0x0000000c04277c10 */ /* 0x000fe4000fffe1ff */
[----:B------:R-:W-:-:S02]  /*0b20*/  LOP3.LUT R192, R6, 0x180, RZ, 0xfc, !PT ;  /* 0x0000018006c07812 */ /* 0x000fc400078efcff */
[C---:B------:R-:W-:Y:S01]  /*0b30*/  LOP3.LUT R194, R6.reuse, 0x1a0, RZ, 0xfc, !PT ;  /* 0x000001a006c27812 */ /* 0x040fe200078efcff */
[----:B------:R-:W-:Y:S01]  /*0b40*/  HFMA2.MMA R53, -RZ, RZ, 0, 0 ;  /* 0x00000000ff357435 */ /* 0x000fe200000001ff */
[-C--:B------:R-:W-:Y:S01]  /*0b50*/  ISETP.GE.AND P0, PT, R6, R39.reuse, PT ;  /* 0x000000270600720c */ /* 0x080fe20003f06270 */
[----:B------:R-:W-:Y:S01]  /*0b60*/  BAR.SYNC.DEFER_BLOCKING 0x0 ;  /* 0x0000000000007b1d */ /* 0x000fe20000010000 */
[-C--:B------:R-:W-:Y:S02]  /*0b70*/  ISETP.GE.AND P1, PT, R172, R39.reuse, PT ;  /* 0x00000027ac00720c */ /* 0x080fe40003f26270 */
[-C--:B------:R-:W-:Y:S02]  /*0b80*/  ISETP.GE.AND P2, PT, R174, R39.reuse, PT ;  /* 0x00000027ae00720c */ /* 0x080fe40003f46270 */
[----:B------:R-:W-:Y:S02]  /*0b90*/  ISETP.GE.AND P3, PT, R176, R39, PT ;  /* 0x00000027b000720c */ /* 0x000fe40003f66270 */
[----:B------:R-:W-:-:S02]  /*0ba0*/  LOP3.LUT R196, R6, 0x1c0, RZ, 0xfc, !PT ;  /* 0x000001c006c47812 */ /* 0x000fc400078efcff */
[----:B------:R-:W-:Y:S02]  /*0bb0*/  LOP3.LUT R198, R6, 0x1e0, RZ, 0xfc, !PT ;  /* 0x000001e006c67812 */ /* 0x000fe400078efcff */
[----:B------:R-:W-:Y:S02]  /*0bc0*/  MOV R27, RZ ;  /* 0x000000ff001b7202 */ /* 0x000fe40000000f00 */
[----:B------:R-:W-:Y:S01]  /*0bd0*/  MOV R55, RZ ;  /* 0x000000ff00377202 */ /* 0x000fe20000000f00 */
[----:B------:R-:W0:Y:S01]  /*0be0*/  S2UR UR7, SR_CgaCtaId ;  /* 0x00000000000779c3 */ /* 0x000e220000008800 */
[----:B------:R-:W-:Y:S01]  /*0bf0*/  UMOV UR10, 0x400 ;  /* 0x00000400000a7882 */ /* 0x000fe20000000000 */
[C---:B------:R-:W-:Y:S02]  /*0c00*/  LEA.HI.SX32 R34, R32.reuse, R32, 0x1b ;  /* 0x0000002020227211 */ /* 0x040fe400078fdaff */
[C---:B------:R-:W-:Y:S02]  /*0c10*/  IADD3 R41, R32.reuse, 0x20, RZ ;  /* 0x0000002020297810 */ /* 0x040fe40007ffe0ff */
[----:B------:R-:W-:-:S02]  /*0c20*/  IADD3 R43, R32, 0x40, RZ ;  /* 0x00000040202b7810 */ /* 0x000fc40007ffe0ff */
[C---:B------:R-:W-:Y:S02]  /*0c30*/  IADD3 R45, R32.reuse, 0x60, RZ ;  /* 0x00000060202d7810 */ /* 0x040fe40007ffe0ff */
[----:B------:R-:W-:Y:S01]  /*0c40*/  IADD3 R47, R32, 0x80, RZ ;  /* 0x00000080202f7810 */ /* 0x000fe20007ffe0ff */
[----:B--2---:R-:W2:Y:S01]  /*0c50*/  @!P0 LDG.E R5, desc[UR14][R2.64] ;  /* 0x0000000e02058981 */ /* 0x004ea2000c1e1900 */
[-C--:B------:R-:W-:Y:S02]  /*0c60*/  ISETP.GE.AND P0, PT, R170, R39.reuse, PT ;  /* 0x00000027aa00720c */ /* 0x080fe40003f06270 */
[----:B------:R-:W-:Y:S01]  /*0c70*/  IADD3 R49, R32, 0x140, RZ ;  /* 0x0000014020317810 */ /* 0x000fe20007ffe0ff */
[----:B------:R-:W3:Y:S01]  /*0c80*/  @!P1 LDG.E R15, desc[UR14][R2.64+0x100] ;  /* 0x0001000e020f9981 */ /* 0x000ee2000c1e1900 */
[-C--:B------:R-:W-:Y:S01]  /*0c90*/  ISETP.GE.AND P4, PT, R178, R39.reuse, PT ;  /* 0x00000027b200720c */ /* 0x080fe20003f86270 */
[----:B------:R-:W-:Y:S01]  /*0ca0*/  HFMA2.MMA R71, -RZ, RZ, 0, 0 ;  /* 0x00000000ff477435 */ /* 0x000fe200000001ff */
[-C--:B------:R-:W-:Y:S01]  /*0cb0*/  ISETP.GE.AND P1, PT, R182, R39.reuse, PT ;  /* 0x00000027b600720c */ /* 0x080fe20003f26270 */
[----:B------:R-:W4:Y:S01]  /*0cc0*/  @!P2 LDG.E R19, desc[UR14][R2.64+0x180] ;  /* 0x0001800e0213a981 */ /* 0x000f22000c1e1900 */
[----:B------:R-:W-:-:S02]  /*0cd0*/  ISETP.GE.AND P2, PT, R184, R39, PT ;  /* 0x00000027b800720c */ /* 0x000fc40003f46270 */
[----:B------:R-:W-:Y:S01]  /*0ce0*/  MOV R73, RZ ;  /* 0x000000ff00497202 */ /* 0x000fe20000000f00 */
[----:B------:R-:W5:Y:S01]  /*0cf0*/  @!P3 LDG.E R0, desc[UR14][R2.64+0x200] ;  /* 0x0002000e0200b981 */ /* 0x000f62000c1e1900 */
[----:B------:R-:W-:Y:S01]  /*0d00*/  HFMA2.MMA R87, -RZ, RZ, 0, 0 ;  /* 0x00000000ff577435 */ /* 0x000fe200000001ff */
[----:B------:R-:W-:Y:S01]  /*0d10*/  MOV R89, RZ ;  /* 0x000000ff00597202 */ /* 0x000fe20000000f00 */
[----:B-1----:R-:W1:Y:S01]  /*0d20*/  LDC.64 R90, c[0x0][0x2a0] ;  /* 0x0000a800ff5a7b82 */ /* 0x002e620000000a00 */
[----:B------:R-:W3:Y:S01]  /*0d30*/  @!P0 LDG.E R17, desc[UR14][R2.64+0x80] ;  /* 0x0000800e02118981 */ /* 0x000ee2000c1e1900 */
[-C--:B------:R-:W-:Y:S01]  /*0d40*/  ISETP.GE.AND P0, PT, R180, R39.reuse, PT ;  /* 0x00000027b400720c */ /* 0x080fe20003f06270 */
[----:B------:R-:W-:Y:S01]  /*0d50*/  ULDC.64 UR8, c[0x0][0x2a8] ;  /* 0x0000aa0000087ab9 */ /* 0x000fe20000000a00 */
[-C--:B------:R-:W-:Y:S01]  /*0d60*/  ISETP.GE.AND P3, PT, R186, R39.reuse, PT ;  /* 0x00000027ba00720c */ /* 0x080fe20003f66270 */
[----:B------:R-:W5:Y:S01]  /*0d70*/  @!P4 LDG.E R21, desc[UR14][R2.64+0x280] ;  /* 0x0002800e0215c981 */ /* 0x000f62000c1e1900 */
[-C--:B------:R-:W-:Y:S01]  /*0d80*/  ISETP.GE.AND P4, PT, R188, R39.reuse, PT ;  /* 0x00000027bc00720c */ /* 0x080fe20003f86270 */
[----:B------:R-:W-:Y:S01]  /*0d90*/  ULDC.64 UR18, c[0x0][0x318] ;  /* 0x0000c60000127ab9 */ /* 0x000fe20000000a00 */
[----:B------:R-:W1:Y:S01]  /*0da0*/  LDC.64 R92, c[0x0][0x2b0] ;  /* 0x0000ac00ff5c7b82 */ /* 0x000e620000000a00 */
        /* <DEDUP_REMOVED lines=12> */
[----:B------:R-:W5:Y:S04]  /*0e70*/  @!P2 LDG.E R53, desc[UR14][R2.64+0x680] ;  /* 0x0006800e0235a981 */ /* 0x000f68000c1e1900 */
[----:B------:R-:W5:Y:S04]  /*0e80*/  @!P3 LDG.E R22, desc[UR14][R2.64+0x700] ;  /* 0x0007000e0216b981 */ /* 0x000f68000c1e1900 */
[----:B------:R1:W5:Y:S01]  /*0e90*/  @!P4 LDG.E R55, desc[UR14][R2.64+0x780] ;  /* 0x0007800e0237c981 */ /* 0x000362000c1e1900 */
[----:B0-----:R-:W-:Y:S01]  /*0ea0*/  ULEA UR10, UR7, UR10, 0x18 ;  /* 0x0000000a070a7291 */ /* 0x001fe2000f8ec03f */
[----:B-1----:R-:W-:-:S05]  /*0eb0*/  IADD3 R3, R32, 0xa0, RZ ;  /* 0x000000a020037810 */ /* 0x002fca0007ffe0ff */
[----:B------:R-:W-:Y:S02]  /*0ec0*/  LEA R34, R34, UR10, 0x2 ;  /* 0x0000000a22227c11 */ /* 0x000fe4000f8e10ff */
[-C--:B------:R-:W-:Y:S02]  /*0ed0*/  LEA.HI.SX32 R3, R3, R32.reuse, 0x1b ;  /* 0x0000002003037211 */ /* 0x080fe400078fdaff */
[-C--:B------:R-:W-:Y:S02]  /*0ee0*/  LEA.HI.SX32 R36, R41, R32.reuse, 0x1b ;  /* 0x0000002029247211 */ /* 0x080fe400078fdaff */
[----:B------:R-:W-:Y:S02]  /*0ef0*/  LEA R42, R3, UR10, 0x2 ;  /* 0x0000000a032a7c11 */ /* 0x000fe4000f8e10ff */
[----:B------:R-:W-:Y:S02]  /*0f00*/  IADD3 R3, R32, 0xc0, RZ ;  /* 0x000000c020037810 */ /* 0x000fe40007ffe0ff */
[----:B------:R-:W-:-:S02]  /*0f10*/  LEA.HI.SX32 R38, R43, R32, 0x1b ;  /* 0x000000202b267211 */ /* 0x000fc400078fdaff */
[----:B------:R-:W-:Y:S02]  /*0f20*/  IADD3 R43, R32, 0x100, RZ ;  /* 0x00000100202b7810 */ /* 0x000fe40007ffe0ff */
[----:B------:R-:W-:Y:S02]  /*0f30*/  LEA R36, R36, UR10, 0x2 ;  /* 0x0000000a24247c11 */ /* 0x000fe4000f8e10ff */
[-C--:B------:R-:W-:Y:S02]  /*0f40*/  LEA.HI.SX32 R3, R3, R32.reuse, 0x1b ;  /* 0x0000002003037211 */ /* 0x080fe400078fdaff */
[-C--:B------:R-:W-:Y:S02]  /*0f50*/  LEA.HI.SX32 R40, R45, R32.reuse, 0x1b ;  /* 0x000000202d287211 */ /* 0x080fe400078fdaff */
[----:B------:R-:W-:Y:S02]  /*0f60*/  LEA R38, R38, UR10, 0x2 ;  /* 0x0000000a26267c11 */ /* 0x000fe4000f8e10ff */
[----:B------:R-:W-:-:S02]  /*0f70*/  LEA.HI.SX32 R41, R47, R32, 0x1b ;  /* 0x000000202f297211 */ /* 0x000fc400078fdaff */
[----:B------:R-:W-:Y:S02]  /*0f80*/  IADD3 R47, R32, 0x120, RZ ;  /* 0x00000120202f7810 */ /* 0x000fe40007ffe0ff */
[----:B------:R-:W-:Y:S02]  /*0f90*/  LEA.HI.SX32 R45, R43, R32, 0x1b ;  /* 0x000000202b2d7211 */ /* 0x000fe400078fdaff */
[----:B------:R-:W-:Y:S02]  /*0fa0*/  LEA R43, R3, UR10, 0x2 ;  /* 0x0000000a032b7c11 */ /* 0x000fe4000f8e10ff */
[----:B------:R-:W-:Y:S02]  /*0fb0*/  LEA R40, R40, UR10, 0x2 ;  /* 0x0000000a28287c11 */ /* 0x000fe4000f8e10ff */
[----:B------:R-:W-:Y:S02]  /*0fc0*/  IADD3 R3, R32, 0x160, RZ ;  /* 0x0000016020037810 */ /* 0x000fe40007ffe0ff */
[----:B------:R-:W-:-:S02]  /*0fd0*/  LEA R41, R41, UR10, 0x2 ;  /* 0x0000000a29297c11 */ /* 0x000fc4000f8e10ff */
[-C--:B------:R-:W-:Y:S02]  /*0fe0*/  LEA.HI.SX32 R46, R47, R32.reuse, 0x1b ;  /* 0x000000202f2e7211 */ /* 0x080fe400078fdaff */
[-C--:B------:R-:W-:Y:S02]  /*0ff0*/  LEA.HI.SX32 R47, R49, R32.reuse, 0x1b ;  /* 0x00000020312f7211 */ /* 0x080fe400078fdaff */
[----:B------:R-:W-:Y:S02]  /*1000*/  LEA.HI.SX32 R3, R3, R32, 0x1b ;  /* 0x0000002003037211 */ /* 0x000fe400078fdaff */
[----:B------:R-:W-:Y:S02]  /*1010*/  LEA R45, R45, UR10, 0x2 ;  /* 0x0000000a2d2d7c11 */ /* 0x000fe4000f8e10ff */
[----:B------:R-:W-:Y:S02]  /*1020*/  LEA R46, R46, UR10, 0x2 ;  /* 0x0000000a2e2e7c11 */ /* 0x000fe4000f8e10ff */
[----:B------:R-:W-:-:S02]  /*1030*/  LEA R47, R47, UR10, 0x2 ;  /* 0x0000000a2f2f7c11 */ /* 0x000fc4000f8e10ff */
[----:B------:R-:W-:Y:S02]  /*1040*/  LEA R48, R3, UR10, 0x2 ;  /* 0x0000000a03307c11 */ /* 0x000fe4000f8e10ff */
[-C--:B------:R-:W-:Y:S02]  /*1050*/  ISETP.GE.AND P2, PT, R6, R39.reuse, PT ;  /* 0x000000270600720c */ /* 0x080fe40003f46270 */
[-C--:B------:R-:W-:Y:S02]  /*1060*/  ISETP.GE.AND P1, PT, R170, R39.reuse, PT ;  /* 0x00000027aa00720c */ /* 0x080fe40003f26270 */
[----:B------:R-:W-:Y:S02]  /*1070*/  LEA R2, P0, R6, UR35, 0x2 ;  /* 0x0000002306027c11 */ /* 0x000fe4000f8010ff */
[----:B------:R-:W-:Y:S02]  /*1080*/  ISETP.GE.AND P4, PT, R174, R39, PT ;  /* 0x00000027ae00720c */ /* 0x000fe40003f86270 */
[----:B------:R-:W-:-:S02]  /*1090*/  LEA.HI.X R3, R6, UR34, R7, 0x2, P0 ;  /* 0x0000002206037c11 */ /* 0x000fc400080f1407 */
[-C--:B------:R-:W-:Y:S02]  /*10a0*/  ISETP.GE.AND P0, PT, R172, R39.reuse, PT ;  /* 0x00000027ac00720c */ /* 0x080fe40003f06270 */
[-C--:B------:R-:W-:Y:S02]  /*10b0*/  ISETP.GE.AND P6, PT, R176, R39.reuse, PT ;  /* 0x00000027b000720c */ /* 0x080fe40003fc6270 */
[-C--:B------:R-:W-:Y:S02]  /*10c0*/  ISETP.GE.AND P5, PT, R178, R39.reuse, PT ;  /* 0x00000027b200720c */ /* 0x080fe40003fa6270 */
[----:B------:R-:W-:Y:S01]  /*10d0*/  ISETP.GE.AND P3, PT, R180, R39, PT ;  /* 0x00000027b400720c */ /* 0x000fe20003f66270 */
[----:B--2---:R0:W-:Y:S02]  /*10e0*/  STS [R34], R5 ;  /* 0x0000000522007388 */ /* 0x0041e40000000800 */
[----:B0-----:R-:W-:-:S04]  /*10f0*/  IADD3 R5, R32, 0xe0, RZ ;  /* 0x000000e020057810 */ /* 0x001fc80007ffe0ff */
[----:B------:R-:W-:Y:S01]  /*1100*/  LEA.HI.SX32 R5, R5, R32, 0x1b ;  /* 0x0000002005057211 */ /* 0x000fe200078fdaff */
[----:B---3--:R-:W-:Y:S03]  /*1110*/  STS [R36+0x80], R17 ;  /* 0x0000801124007388 */ /* 0x008fe60000000800 */
[----:B------:R-:W-:Y:S01]  /*1120*/  LEA R44, R5, UR10, 0x2 ;  /* 0x0000000a052c7c11 */ /* 0x000fe2000f8e10ff */
[----:B------:R0:W-:Y:S01]  /*1130*/  STS [R38+0x100], R15 ;  /* 0x0001000f26007388 */ /* 0x0001e20000000800 */
[----:B------:R-:W-:-:S03]  /*1140*/  IADD3 R5, R32, 0x180, RZ ;  /* 0x0000018020057810 */ /* 0x000fc60007ffe0ff */
[----:B----4-:R1:W-:Y:S01]  /*1150*/  STS [R40+0x180], R19 ;  /* 0x0001801328007388 */ /* 0x0103e20000000800 */
[-C--:B------:R-:W-:Y:S02]  /*1160*/  LEA.HI.SX32 R5, R5, R32.reuse, 0x1b ;  /* 0x0000002005057211 */ /* 0x080fe400078fdaff */
[C---:B0-----:R-:W-:Y:S01]  /*1170*/  IADD3 R15, R32.reuse, 0x1a0, RZ ;  /* 0x000001a0200f7810 */ /* 0x041fe20007ffe0ff */
[----:B-----5:R0:W-:Y:S03]  /*1180*/  STS [R41+0x200], R0 ;  /* 0x0002000029007388 */ /* 0x0201e60000000800 */
[----:B------:R-:W-:Y:S01]  /*1190*/  LEA.HI.SX32 R15, R15, R32, 0x1b ;  /* 0x000000200f0f7211 */ /* 0x000fe200078fdaff */
[----:B------:R-:W-:Y:S01]  /*11a0*/  STS [R42+0x280], R21 ;  /* 0x000280152a007388 */ /* 0x000fe20000000800 */
[C---:B------:R-:W-:Y:S02]  /*11b0*/  IADD3 R17, R32.reuse, 0x1c0, RZ ;  /* 0x000001c020117810 */ /* 0x040fe40007ffe0ff */
[----:B------:R-:W-:Y:S01]  /*11c0*/  LEA R49, R5, UR10, 0x2 ;  /* 0x0000000a05317c11 */ /* 0x000fe2000f8e10ff */
[----:B------:R-:W-:Y:S01]  /*11d0*/  STS [R43+0x300], R14 ;  /* 0x0003000e2b007388 */ /* 0x000fe20000000800 */
[----:B-1----:R-:W-:-:S02]  /*11e0*/  IADD3 R19, R32, 0x1e0, RZ ;  /* 0x000001e020137810 */ /* 0x002fc40007ffe0ff */
[----:B------:R-:W-:Y:S01]  /*11f0*/  LEA R50, R15, UR10, 0x2 ;  /* 0x0000000a0f327c11 */ /* 0x000fe2000f8e10ff */
[----:B------:R-:W-:Y:S01]  /*1200*/  STS [R44+0x380], R23 ;  /* 0x000380172c007388 */ /* 0x000fe20000000800 */
[----:B0-----:R-:W-:-:S03]  /*1210*/  SHF.L.U32 R0, R32, 0x4, RZ ;  /* 0x0000000420007819 */ /* 0x001fc600000006ff */
[----:B------:R-:W-:Y:S01]  /*1220*/  STS [R45+0x400], R16 ;  /* 0x000400102d007388 */ /* 0x000fe20000000800 */
[----:B------:R-:W-:-:S03]  /*1230*/  LEA.HI.SX32 R17, R17, R32, 0x1b ;  /* 0x0000002011117211 */ /* 0x000fc600078fdaff */
[----:B------:R-:W-:Y:S01]  /*1240*/  STS [R46+0x480], R25 ;  /* 0x000480192e007388 */ /* 0x000fe20000000800 */
[----:B------:R-:W-:-:S03]  /*1250*/  LEA.HI.SX32 R19, R19, R32, 0x1b ;  /* 0x0000002013137211 */ /* 0x000fc600078fdaff */
[----:B------:R-:W-:Y:S04]  /*1260*/  STS [R47+0x500], R18 ;  /* 0x000500122f007388 */ /* 0x000fe80000000800 */
[----:B------:R-:W-:Y:S01]  /*1270*/  STS [R48+0x580], R27 ;  /* 0x0005801b30007388 */ /* 0x000fe20000000800 */
[----:B------:R-:W-:-:S03]  /*1280*/  LEA R51, R17, UR10, 0x2 ;  /* 0x0000000a11337c11 */ /* 0x000fc6000f8e10ff */
[----:B------:R-:W-:Y:S01]  /*1290*/  STS [R49+0x600], R20 ;  /* 0x0006001431007388 */ /* 0x000fe20000000800 */
[----:B------:R-:W-:-:S03]  /*12a0*/  LEA R52, R19, UR10, 0x2 ;  /* 0x0000000a13347c11 */ /* 0x000fc6000f8e10ff */
[----:B------:R0:W-:Y:S04]  /*12b0*/  STS [R50+0x680], R53 ;  /* 0x0006803532007388 */ /* 0x0001e80000000800 */
[----:B------:R1:W-:Y:S01]  /*12c0*/  STS [R51+0x700], R22 ;  /* 0x0007001633007388 */ /* 0x0003e20000000800 */
[----:B0-----:R-:W-:-:S03]  /*12d0*/  LEA.HI.SX32 R53, R0, R0, 0x1b ;  /* 0x0000000000357211 */ /* 0x001fc600078fdaff */
[----:B------:R-:W-:Y:S01]  /*12e0*/  STS [R52+0x780], R55 ;  /* 0x0007803734007388 */ /* 0x000fe20000000800 */
        /* <DEDUP_REMOVED lines=22> */
[----:B------:R-:W-:Y:S02]  /*1450*/  CS2R R18, SRZ ;  /* 0x0000000000127805 */ /* 0x000fe4000001ff00 */
[----:B------:R-:W-:Y:S02]  /*1460*/  CS2R R20, SRZ ;  /* 0x0000000000147805 */ /* 0x000fe4000001ff00 */
[----:B-1----:R-:W-:Y:S01]  /*1470*/  CS2R R22, SRZ ;  /* 0x0000000000167805 */ /* 0x002fe2000001ff00 */
[----:B------:R-:W-:Y:S01]  /*1480*/  HFMA2.MMA R0, -RZ, RZ, 0, 0 ;  /* 0x00000000ff007435 */ /* 0x000fe200000001ff */
[----:B------:R-:W-:Y:S01]  /*1490*/  MOV R25, RZ ;  /* 0x000000ff00197202 */ /* 0x000fe20000000f00 */
        /* <DEDUP_REMOVED lines=18> */
[----:B------:R-:W-:Y:S01]  /*15c0*/  MOV R27, RZ ;  /* 0x000000ff001b7202 */ /* 0x000fe20000000f00 */
        /* <DEDUP_REMOVED lines=51> */
[----:B------:R-:W-:Y:S01]  /*1900*/  HFMA2.MMA R5, -RZ, RZ, 0, 0 ;  /* 0x00000000ff057435 */ /* 0x000fe200000001ff */
[----:B------:R-:W-:-:S02]  /*1910*/  CS2R R16, SRZ ;  /* 0x0000000000107805 */ /* 0x000fc4000001ff00 */
[----:B------:R-:W-:Y:S01]  /*1920*/  CS2R R14, SRZ ;  /* 0x00000000000e7805 */ /* 0x000fe2000001ff00 */
[----:B------:R-:W-:Y:S01]  /*1930*/  HFMA2.MMA R21, -RZ, RZ, 0, 0 ;  /* 0x00000000ff157435 */ /* 0x000fe200000001ff */
[----:B-1----:R-:W-:Y:S02]  /*1940*/  MOV R0, RZ ;  /* 0x000000ff00007202 */ /* 0x002fe40000000f00 */
[----:B--2---:R-:W-:Y:S02]  /*1950*/  CS2R R22, SRZ ;  /* 0x0000000000167805 */ /* 0x004fe4000001ff00 */
[----:B------:R-:W-:Y:S01]  /*1960*/  CS2R R24, SRZ ;  /* 0x0000000000187805 */ /* 0x000fe2000001ff00 */
        /* <DEDUP_REMOVED lines=15> */
[----:B------:R-:W-:-:S03]  /*1a60*/  MOV R27, RZ ;  /* 0x000000ff001b7202 */ /* 0x000fc60000000f00 */
[----:B------:R-:W2:Y:S04]  /*1a70*/  @!P4 LDG.E R23, desc[UR14][R2.64+0x380] ;  /* 0x0003800e0217c981 */ /* 0x000ea8000c1e1900 */
[----:B------:R-:W2:Y:S04]  /*1a80*/  @!P5 LDG.E R16, desc[UR14][R2.64+0x400] ;  /* 0x0004000e0210d981 */ /* 0x000ea8000c1e1900 */
[----:B------:R-:W2:Y:S04]  /*1a90*/  @!P6 LDG.E R25, desc[UR14][R2.64+0x480] ;  /* 0x0004800e0219e981 */ /* 0x000ea8000c1e1900 */
[----:B------:R-:W2:Y:S01]  /*1aa0*/  @!P1 LDG.E R27, desc[UR14][R2.64+0x580] ;  /* 0x0005800e021b9981 */ /* 0x000ea2000c1e1900 */
[----:B------:R-:W-:-:S03]  /*1ab0*/  ISETP.GE.AND P1, PT, R196, R39, PT ;  /* 0x00000027c400720c */ /* 0x000fc60003f26270 */
[----:B------:R-:W2:Y:S01]  /*1ac0*/  @!P0 LDG.E R87, desc[UR14][R2.64+0x680] ;  /* 0x0006800e02578981 */ /* 0x000ea2000c1e1900 */
[----:B------:R-:W-:-:S03]  /*1ad0*/  ISETP.GE.AND P0, PT, R198, R39, PT ;  /* 0x00000027c600720c */ /* 0x000fc60003f06270 */
[----:B------:R-:W2:Y:S06]  /*1ae0*/  @!P2 LDG.E R22, desc[UR14][R2.64+0x600] ;  /* 0x0006000e0216a981 */ /* 0x000eac000c1e1900 */
[----:B------:R-:W2:Y:S04]  /*1af0*/  @!P1 LDG.E R24, desc[UR14][R2.64+0x700] ;  /* 0x0007000e02189981 */ /* 0x000ea8000c1e1900 */
[----:B------:R0:W2:Y:S01]  /*1b00*/  @!P0 LDG.E R89, desc[UR14][R2.64+0x780] ;  /* 0x0007800e02598981 */ /* 0x0000a2000c1e1900 */
        /* <DEDUP_REMOVED lines=8> */
[----:B------:R-:W-:Y:S01]  /*1b90*/  SHF.R.S32.HI R86, RZ, 0x1f, R85 ;  /* 0x0000001fff567819 */ /* 0x000fe20000011455 */
[----:B------:R-:W-:Y:S01]  /*1ba0*/  HFMA2.MMA R103, -RZ, RZ, 0, 0 ;  /* 0x00000000ff677435 */ /* 0x000fe200000001ff */
[-C--:B------:R-:W-:Y:S02]  /*1bb0*/  ISETP.GE.AND P4, PT, R180, R39.reuse, PT ;  /* 0x00000027b400720c */ /* 0x080fe40003f86270 */
[-C--:B------:R-:W-:Y:S02]  /*1bc0*/  ISETP.GE.AND P5, PT, R178, R39.reuse, PT ;  /* 0x00000027b200720c */ /* 0x080fe40003fa6270 */
[----:B------:R-:W-:Y:S02]  /*1bd0*/  ISETP.GE.AND P6, PT, R176, R39, PT ;  /* 0x00000027b000720c */ /* 0x000fe40003fc6270 */
[----:B------:R-:W-:Y:S02]  /*1be0*/  MOV R101, RZ ;  /* 0x000000ff00657202 */ /* 0x000fe40000000f00 */
[----:B------:R-:W-:-:S02]  /*1bf0*/  CS2R R104, SRZ ;  /* 0x0000000000687805 */ /* 0x000fc4000001ff00 */
[----:B------:R-:W-:Y:S02]  /*1c00*/  MOV R111, RZ ;  /* 0x000000ff006f7202 */ /* 0x000fe40000000f00 */
[----:B------:R-:W-:Y:S01]  /*1c10*/  CS2R R112, SRZ ;  /* 0x0000000000707805 */ /* 0x000fe2000001ff00 */
[----:B---3--:R0:W-:Y:S04]  /*1c20*/  STS [R34], R5 ;  /* 0x0000000522007388 */ /* 0x0081e80000000800 */
[----:B----4-:R1:W-:Y:S04]  /*1c30*/  STS [R36+0x80], R17 ;  /* 0x0000801124007388 */ /* 0x0103e80000000800 */
[----:B-----5:R-:W-:Y:S01]  /*1c40*/  STS [R38+0x100], R15 ;  /* 0x0001000f26007388 */ /* 0x020fe20000000800 */
[----:B0-----:R-:W-:-:S03]  /*1c50*/  SHF.R.S32.HI R5, RZ, 0x1f, R4 ;  /* 0x0000001fff057819 */ /* 0x001fc60000011404 */
[----:B--2---:R-:W-:Y:S04]  /*1c60*/  STS [R40+0x180], R19 ;  /* 0x0001801328007388 */ /* 0x004fe80000000800 */
[----:B------:R-:W-:Y:S01]  /*1c70*/  STS [R41+0x200], R0 ;  /* 0x0002000029007388 */ /* 0x000fe20000000800 */
[----:B-1----:R-:W-:-:S03]  /*1c80*/  IMAD R17, R20, UR8, RZ ;  /* 0x0000000814117c24 */ /* 0x002fc6000f8e02ff */
[----:B------:R-:W-:Y:S04]  /*1c90*/  STS [R42+0x280], R21 ;  /* 0x000280152a007388 */ /* 0x000fe80000000800 */
[----:B------:R0:W-:Y:S04]  /*1ca0*/  STS [R43+0x300], R14 ;  /* 0x0003000e2b007388 */ /* 0x0001e80000000800 */
[----:B------:R1:W-:Y:S01]  /*1cb0*/  STS [R44+0x380], R23 ;  /* 0x000380172c007388 */ /* 0x0003e20000000800 */
[----:B0-----:R-:W-:-:S03]  /*1cc0*/  IMAD.WIDE.U32 R14, R28, UR8, R2 ;  /* 0x000000081c0e7c25 */ /* 0x001fc6000f8e0002 */
[----:B------:R-:W-:Y:S01]  /*1cd0*/  STS [R45+0x400], R16 ;  /* 0x000400102d007388 */ /* 0x000fe20000000800 */
[----:B------:R-:W-:-:S03]  /*1ce0*/  @!P0 IMAD.WIDE.U32 R2, R90, UR17, R4 ;  /* 0x000000115a028c25 */ /* 0x000fc6000f8e0004 */
[----:B------:R-:W-:Y:S01]  /*1cf0*/  STS [R46+0x480], R25 ;  /* 0x000480192e007388 */ /* 0x000fe20000000800 */
[----:B------:R-:W-:Y:S01]  /*1d00*/  IADD3 R0, P1, R85, R14, RZ ;  /* 0x0000000e55007210 */ /* 0x000fe20007f3e0ff */
[----:B-1----:R-:W-:Y:S02]  /*1d10*/  IMAD R23, R28, UR9, R17 ;  /* 0x000000091c177c24 */ /* 0x002fe4000f8e0211 */
[----:B------:R0:W-:Y:S01]  /*1d20*/  STS [R47+0x500], R18 ;  /* 0x000500122f007388 */ /* 0x0001e20000000800 */
[----:B------:R-:W-:Y:S01]  /*1d30*/  @!P0 IADD3 R3, R91, R3, RZ ;  /* 0x000000035b038210 */ /* 0x000fe20007ffe0ff */
[----:B------:R-:W-:Y:S01]  /*1d40*/  IMAD R14, R92, UR16, RZ ;  /* 0x000000105c0e7c24 */ /* 0x000fe2000f8e02ff */
[----:B------:R-:W-:Y:S02]  /*1d50*/  @!P0 MOV R19, R5 ;  /* 0x0000000500138202 */ /* 0x000fe40000000f00 */
[----:B------:R-:W-:Y:S02]  /*1d60*/  IADD3.X R17, R86, R23, R15, P1, !PT ;  /* 0x0000001756117210 */ /* 0x000fe40000ffe40f */
[----:B0-----:R-:W-:Y:S01]  /*1d70*/  @!P0 MOV R18, R4 ;  /* 0x0000000400128202 */ /* 0x001fe20000000f00 */
[----:B------:R-:W-:Y:S01]  /*1d80*/  IMAD R25, R93, UR17, R14 ;  /* 0x000000115d197c24 */ /* 0x000fe2000f8e020e */
[----:B------:R-:W-:Y:S01]  /*1d90*/  LEA R21, P1, R6, UR18, 0x2 ;  /* 0x0000001206157c11 */ /* 0x000fe2000f8210ff */
[----:B------:R-:W-:Y:S01]  /*1da0*/  @!P0 IMAD.WIDE.U32 R2, R28, UR8, R2 ;  /* 0x000000081c028c25 */ /* 0x000fe2000f8e0002 */
[----:B------:R-:W-:Y:S01]  /*1db0*/  STS [R48+0x580], R27 ;  /* 0x0005801b30007388 */ /* 0x000fe20000000800 */
[----:B------:R-:W-:-:S02]  /*1dc0*/  ULDC.64 UR8, c[0x0][0x2b8] ;  /* 0x0000ae0000087ab9 */ /* 0x000fc40000000a00 */
[C---:B------:R-:W-:Y:S01]  /*1dd0*/  @!P0 IMAD.WIDE.U32 R18, R92.reuse, UR17, R18 ;  /* 0x000000115c128c25 */ /* 0x040fe2000f8e0012 */
[----:B------:R0:W-:Y:S03]  /*1de0*/  STS [R49+0x600], R22 ;  /* 0x0006001631007388 */ /* 0x0001e60000000800 */
[----:B------:R-:W-:Y:S01]  /*1df0*/  IMAD.WIDE.U32 R14, R92, UR17, RZ ;  /* 0x000000115c0e7c25 */ /* 0x000fe2000f8e00ff */
[----:B------:R-:W-:Y:S02]  /*1e00*/  LEA R16, P2, R0, R21, 0x2 ;  /* 0x0000001500107211 */ /* 0x000fe400078410ff */
[----:B------:R-:W-:Y:S02]  /*1e10*/  @!P0 IADD3 R19, R25, R19, RZ ;  /* 0x0000001319138210 */ /* 0x000fe40007ffe0ff */
[----:B------:R-:W-:Y:S02]  /*1e20*/  IADD3 R15, R15, R25, RZ ;  /* 0x000000190f0f7210 */ /* 0x000fe40007ffe0ff */
[----:B0-----:R-:W-:-:S02]  /*1e30*/  LEA.HI.X R22, R6, UR19, R7, 0x2, P1 ;  /* 0x0000001306167c11 */ /* 0x001fc400088f1407 */
[----:B------:R-:W-:Y:S02]  /*1e40*/  @!P0 IADD3 R21, P1, R6, R2, RZ ;  /* 0x0000000206158210 */ /* 0x000fe40007f3e0ff */
[----:B------:R-:W-:Y:S02]  /*1e50*/  LEA.HI.X R17, R0, R22, R17, 0x2, P2 ;  /* 0x0000001600117211 */ /* 0x000fe400010f1411 */
[----:B------:R-:W-:Y:S01]  /*1e60*/  @!P0 IADD3.X R0, R7, R3, R23, P1, !PT ;  /* 0x0000000307008210 */ /* 0x000fe20000ffe417 */
[----:B------:R-:W-:Y:S01]  /*1e70*/  @!P0 IMAD.WIDE.U32 R2, R28, UR8, R18 ;  /* 0x000000081c028c25 */ /* 0x000fe2000f8e0012 */
[C---:B------:R-:W-:Y:S01]  /*1e80*/  @!P0 LEA R18, P1, R21.reuse, UR18, 0x2 ;  /* 0x0000001215128c11 */ /* 0x040fe2000f8210ff */
[----:B------:R-:W-:Y:S02]  /*1e90*/  STS [R50+0x680], R87 ;  /* 0x0006805732007388 */ /* 0x000fe40000000800 */
[----:B------:R-:W-:Y:S02]  /*1ea0*/  IMAD R23, R20, UR8, RZ ;  /* 0x0000000814177c24 */ /* 0x000fe4000f8e02ff */
[----:B------:R-:W-:Y:S01]  /*1eb0*/  IMAD.WIDE.U32 R14, R28, UR8, R14 ;  /* 0x000000081c0e7c25 */ /* 0x000fe2000f8e000e */
[----:B------:R0:W-:Y:S01]  /*1ec0*/  STS [R51+0x700], R24 ;  /* 0x0007001833007388 */ /* 0x0001e20000000800 */
[----:B------:R-:W-:-:S02]  /*1ed0*/  @!P0 LEA.HI.X R19, R21, UR19, R0, 0x2, P1 ;  /* 0x0000001315138c11 */ /* 0x000fc400088f1400 */
[----:B------:R-:W-:Y:S01]  /*1ee0*/  IMAD R25, R28, UR9, R23 ;  /* 0x000000091c197c24 */ /* 0x000fe2000f8e0217 */
[----:B------:R-:W-:Y:S01]  /*1ef0*/  STS [R52+0x780], R89 ;  /* 0x0007805934007388 */ /* 0x000fe20000000800 */
[----:B------:R-:W-:Y:S01]  /*1f00*/  NOP ;  /* 0x0000000000007918 */ /* 0x000fe20000000000 */
[----:B------:R-:W-:Y:S01]  /*1f10*/  ULDC.64 UR8, c[0x0][0x308] ;  /* 0x0000c20000087ab9 */ /* 0x000fe20000000a00 */
[----:B------:R-:W-:Y:S01]  /*1f20*/  IADD3 R22, P3, R85, R14, RZ ;  /* 0x0000000e55167210 */ /* 0x000fe20007f7e0ff */
        /* <DEDUP_REMOVED lines=27> */
[----:B------:R-:W-:Y:S02]  /*20e0*/  CS2R R24, SRZ ;  /* 0x0000000000187805 */ /* 0x000fe4000001ff00 */
[----:B------:R-:W-:Y:S01]  /*20f0*/  CS2R R26, SRZ ;  /* 0x00000000001a7805 */ /* 0x000fe2000001ff00 */
[----:B------:R-:W-:Y:S01]  /*2100*/  HFMA2.MMA R21, -RZ, RZ, 0, 0 ;  /* 0x00000000ff157435 */ /* 0x000fe200000001ff */
[-C--:B------:R-:W-:Y:S02]  /*2110*/  ISETP.GE.AND P2, PT, R172, R39.reuse, PT ;  /* 0x00000027ac00720c */ /* 0x080fe40003f46270 */
[-C--:B------:R-:W-:Y:S02]  /*2120*/  ISETP.GE.AND P3, PT, R174, R39.reuse, PT ;  /* 0x00000027ae00720c */ /* 0x080fe40003f66270 */
[----:B------:R-:W-:Y:S01]  /*2130*/  CS2R R22, SRZ ;  /* 0x0000000000167805 */ /* 0x000fe2000001ff00 */
[----:B------:R-:W2:Y:S04]  /*2140*/  @!P4 LDG.E R24, desc[UR14][R16.64+-0x500] ;  /* 0xfffb000e1018c981 */ /* 0x000ea8000c1e1900 */
[----:B------:R-:W3:Y:S01]  /*2150*/  @!P1 LDG.E R25, desc[UR14][R16.64+-0x780] ;  /* 0xfff8800e10199981 */ /* 0x000ee2000c1e1900 */
[----:B------:R-:W-:-:S03]  /*2160*/  ISETP.GE.AND P1, PT, R182, R39, PT ;  /* 0x00000027b600720c */ /* 0x000fc60003f26270 */
[----:B------:R0:W4:Y:S04]  /*2170*/  @!P0 LDG.E R21, desc[UR14][R18.64] ;  /* 0x0000000e12158981 */ /* 0x000128000c1e1900 */
[----:B------:R-:W5:Y:S04]  /*2180*/  @!P2 LDG.E R23, desc[UR14][R16.64+-0x700] ;  /* 0xfff9000e1017a981 */ /* 0x000f68000c1e1900 */
[----:B------:R-:W2:Y:S04]  /*2190*/  @!P3 LDG.E R27, desc[UR14][R16.64+-0x680] ;  /* 0xfff9800e101bb981 */ /* 0x000ea8000c1e1900 */
[----:B------:R-:W2:Y:S01]  /*21a0*/  @!P1 LDG.E R103, desc[UR14][R16.64+-0x480] ;  /* 0xfffb800e10679981 */ /* 0x000ea2000c1e1900 */
[----:B------:R-:W-:-:S02]  /*21b0*/  ISETP.GE.AND P1, PT, R184, R39, PT ;  /* 0x00000027b800720c */ /* 0x000fc40003f26270 */
[----:B0-----:R-:W-:Y:S01]  /*21c0*/  CS2R R18, SRZ ;  /* 0x0000000000127805 */ /* 0x001fe2000001ff00 */
[----:B------:R-:W2:Y:S04]  /*21d0*/  @!P5 LDG.E R101, desc[UR14][R16.64+-0x580] ;  /* 0xfffa800e1065d981 */ /* 0x000ea8000c1e1900 */
[----:B------:R-:W2:Y:S06]  /*21e0*/  @!P6 LDG.E R22, desc[UR14][R16.64+-0x600] ;  /* 0xfffa000e1016e981 */ /* 0x000eac000c1e1900 */
[----:B------:R-:W2:Y:S01]  /*21f0*/  @!P1 LDG.E R26, desc[UR14][R16.64+-0x400] ;  /* 0xfffc000e101a9981 */ /* 0x000ea2000c1e1900 */
[----:B------:R-:W-:-:S02]  /*2200*/  ISETP.GE.AND P1, PT, R186, R39, PT ;  /* 0x00000027ba00720c */ /* 0x000fc40003f26270 */
[-C--:B------:R-:W-:Y:S02]  /*2210*/  ISETP.GE.AND P2, PT, R190, R39.reuse, PT ;  /* 0x00000027be00720c */ /* 0x080fe40003f46270 */
[-C--:B------:R-:W-:Y:S02]  /*2220*/  ISETP.GE.AND P3, PT, R192, R39.reuse, PT ;  /* 0x00000027c000720c */ /* 0x080fe40003f66270 */
[-C--:B------:R-:W-:Y:S02]  /*2230*/  ISETP.GE.AND P4, PT, R194, R39.reuse, PT ;  /* 0x00000027c200720c */ /* 0x080fe40003f86270 */
[----:B------:R-:W-:-:S05]  /*2240*/  ISETP.GE.AND P5, PT, R196, R39, PT ;  /* 0x00000027c400720c */ /* 0x000fca0003fa6270 */
[----:B------:R-:W2:Y:S01]  /*2250*/  @!P1 LDG.E R19, desc[UR14][R16.64+-0x380] ;  /* 0xfffc800e10139981 */ /* 0x000ea2000c1e1900 */
[-C--:B------:R-:W-:Y:S02]  /*2260*/  ISETP.GE.AND P1, PT, R188, R39.reuse, PT ;  /* 0x00000027bc00720c */ /* 0x080fe40003f26270 */
[----:B------:R-:W-:Y:S01]  /*2270*/  ISETP.GE.AND P6, PT, R198, R39, PT ;  /* 0x00000027c600720c */ /* 0x000fe20003fc6270 */
[----:B------:R-:W2:Y:S04]  /*2280*/  @!P2 LDG.E R105, desc[UR14][R16.64+-0x280] ;  /* 0xfffd800e1069a981 */ /* 0x000ea8000c1e1900 */
[----:B------:R-:W2:Y:S04]  /*2290*/  @!P3 LDG.E R104, desc[UR14][R16.64+-0x200] ;  /* 0xfffe000e1068b981 */ /* 0x000ea8000c1e1900 */
[----:B------:R-:W2:Y:S04]  /*22a0*/  @!P4 LDG.E R111, desc[UR14][R16.64+-0x180] ;  /* 0xfffe800e106fc981 */ /* 0x000ea8000c1e1900 */
[----:B------:R-:W2:Y:S04]  /*22b0*/  @!P1 LDG.E R18, desc[UR14][R16.64+-0x300] ;  /* 0xfffd000e10129981 */ /* 0x000ea8000c1e1900 */
[----:B------:R-:W2:Y:S04]  /*22c0*/  @!P5 LDG.E R112, desc[UR14][R16.64+-0x100] ;  /* 0xffff000e1070d981 */ /* 0x000ea8000c1e1900 */
[----:B------:R0:W2:Y:S01]  /*22d0*/  @!P6 LDG.E R113, desc[UR14][R16.64+-0x80] ;  /* 0xffff800e1071e981 */ /* 0x0000a2000c1e1900 */
[----:B------:R-:W-:-:S02]  /*22e0*/  P2R R114, PR, RZ, 0x2 ;  /* 0x00000002ff727803 */ /* 0x000fc40000000000 */
[----:B0-----:R-:W-:Y:S02]  /*22f0*/  CS2R R16, SRZ ;  /* 0x0000000000107805 */ /* 0x001fe4000001ff00 */
[----:B------:R-:W-:Y:S02]  /*2300*/  ISETP.GE.AND P1, PT, R172, R39, PT ;  /* 0x00000027ac00720c */ /* 0x000fe40003f26270 */
[----:B------:R-:W-:Y:S01]  /*2310*/  CS2R R116, SRZ ;  /* 0x0000000000747805 */ /* 0x000fe2000001ff00 */
[----:B------:R-:W-:Y:S01]  /*2320*/  HFMA2.MMA R123, -RZ, RZ, 0, 0 ;  /* 0x00000000ff7b7435 */ /* 0x000fe200000001ff */
[----:B------:R-:W-:Y:S01]  /*2330*/  MOV R121, RZ ;  /* 0x000000ff00797202 */ /* 0x000fe20000000f00 */
[----:B------:R-:W-:Y:S01]  /*2340*/  HFMA2.MMA R129, -RZ, RZ, 0, 0 ;  /* 0x00000000ff817435 */ /* 0x000fe200000001ff */
[----:B------:R-:W-:Y:S02]  /*2350*/  MOV R118, RZ ;  /* 0x000000ff00767202 */ /* 0x000fe40000000f00 */
        /* <DEDUP_REMOVED lines=18> */
[----:B------:R-:W2:Y:S04]  /*2480*/  LDS R110, [R53] ;  /* 0x00000000356e7984 */ /* 0x000ea80000000800 */
[----:B------:R-:W3:Y:S04]  /*2490*/  LDS R109, [R53+0x4] ;  /* 0x00000400356d7984 */ /* 0x000ee80000000800 */
[----:B------:R-:W-:Y:S04]  /*24a0*/  LDS R108, [R53+0x8] ;  /* 0x00000800356c7984 */ /* 0x000fe80000000800 */
[----:B------:R-:W-:Y:S04]  /*24b0*/  LDS R107, [R53+0xc] ;  /* 0x00000c00356b7984 */ /* 0x000fe80000000800 */
[----:B------:R-:W4:Y:S04]  /*24c0*/  LDS R106, [R53+0x10] ;  /* 0x00001000356a7984 */ /* 0x000f280000000800 */
[----:B------:R-:W-:Y:S04]  /*24d0*/  LDS R105, [R53+0x14] ;  /* 0x0000140035697984 */ /* 0x000fe80000000800 */
[----:B------:R-:W-:Y:S04]  /*24e0*/  LDS R104, [R53+0x18] ;  /* 0x0000180035687984 */ /* 0x000fe80000000800 */
[----:B------:R-:W5:Y:S04]  /*24f0*/  LDS R21, [R53+0x1c] ;  /* 0x00001c0035157984 */ /* 0x000f680000000800 */
[----:B------:R-:W5:Y:S04]  /*2500*/  LDS R22, [R53+0x20] ;  /* 0x0000200035167984 */ /* 0x000f680000000800 */
[----:B------:R-:W-:Y:S04]  /*2510*/  LDS R23, [R53+0x24] ;  /* 0x0000240035177984 */ /* 0x000fe80000000800 */
[----:B------:R-:W5:Y:S04]  /*2520*/  LDS R24, [R53+0x28] ;  /* 0x0000280035187984 */ /* 0x000f680000000800 */
[----:B------:R-:W5:Y:S04]  /*2530*/  LDS R25, [R53+0x2c] ;  /* 0x00002c0035197984 */ /* 0x000f680000000800 */
[----:B------:R-:W5:Y:S04]  /*2540*/  LDS R26, [R53+0x30] ;  /* 0x00003000351a7984 */ /* 0x000f680000000800 */
[----:B------:R-:W-:Y:S04]  /*2550*/  LDS R27, [R53+0x34] ;  /* 0x00003400351b7984 */ /* 0x000fe80000000800 */
[----:B------:R-:W5:Y:S04]  /*2560*/  LDS R101, [R53+0x38] ;  /* 0x0000380035657984 */ /* 0x000f680000000800 */
[----:B------:R-:W5:Y:S01]  /*2570*/  LDS R103, [R53+0x3c] ;  /* 0x00003c0035677984 */ /* 0x000f620000000800 */
[----:B------:R-:W-:Y:S01]  /*2580*/  BAR.SYNC.DEFER_BLOCKING 0x0 ;  /* 0x0000000000007b1d */ /* 0x000fe20000010000 */
[----:B0-----:R-:W-:Y:S01]  /*2590*/  HFMA2.MMA R111, -RZ, RZ, 0, 0 ;  /* 0x00000000ff6f7435 */ /* 0x001fe200000001ff */
[----:B------:R-:W-:-:S04]  /*25a0*/  CS2R R18, SRZ ;  /* 0x0000000000127805 */ /* 0x000fc8000001ff00 */
        /* <DEDUP_REMOVED lines=22> */
[----:B------:R-:W-:Y:S01]  /*2710*/  ISETP.NE.AND P1, PT, R114, RZ, PT ;  /* 0x000000ff7200720c */ /* 0x000fe20003f25270 */
[----:B------:R-:W-:-:S08]  /*2720*/  HFMA2.MMA R114, -RZ, RZ, 0, 0 ;  /* 0x00000000ff727435 */ /* 0x000fd000000001ff */
[----:B------:R-:W5:Y:S01]  /*2730*/  @!P0 LDG.E R117, desc[UR14][R14.64+-0x480] ;  /* 0xfffb800e0e758981 */ /* 0x000f62000c1e1900 */
[----:B------:R-:W-:-:S03]  /*2740*/  ISETP.GE.AND P0, PT, R186, R39, PT ;  /* 0x00000027ba00720c */ /* 0x000fc60003f06270 */
[----:B------:R-:W5:Y:S10]  /*2750*/  @!P1 LDG.E R114, desc[UR14][R14.64+-0x300] ;  /* 0xfffd000e0e729981 */ /* 0x000f74000c1e1900 */
[----:B------:R0:W5:Y:S01]  /*2760*/  @!P0 LDG.E R121, desc[UR14][R14.64+-0x380] ;  /* 0xfffc800e0e798981 */ /* 0x000162000c1e1900 */
[----:B--2---:R-:W-:Y:S01]  /*2770*/  FMUL.FTZ R112, R110, -1.4426950216293334961 ;  /* 0xbfb8aa3b6e707820 */ /* 0x004fe20000410000 */
[----:B---3--:R-:W-:-:S04]  /*2780*/  FMUL.FTZ R115, R109, -1.4426950216293334961 ;  /* 0xbfb8aa3b6d737820 */ /* 0x008fc80000410000 */
[----:B------:R5:W-:Y:S01]  /*2790*/  MUFU.EX2 R119, R115 ;  /* 0x0000007300777308 */ /* 0x000be20000000800 */
[----:B----4-:R-:W-:-:S07]  /*27a0*/  FMUL.FTZ R124, R106, -1.4426950216293334961 ;  /* 0xbfb8aa3b6a7c7820 */ /* 0x010fce0000410000 */
[----:B------:R-:W1:Y:S01]  /*27b0*/  MUFU.EX2 R112, R112 ;  /* 0x0000007000707308 */ /* 0x000e620000000800 */
[----:B-----5:R-:W-:Y:S01]  /*27c0*/  FMUL.FTZ R115, R21, -1.4426950216293334961 ;  /* 0xbfb8aa3b15737820 */ /* 0x020fe20000410000 */
[----:B------:R-:W-:Y:S01]  /*27d0*/  FMUL.FTZ R120, R108, -1.4426950216293334961 ;  /* 0xbfb8aa3b6c787820 */ /* 0x000fe20000410000 */
[----:B0-----:R-:W-:Y:S01]  /*27e0*/  FMUL.FTZ R15, R104, -1.4426950216293334961 ;  /* 0xbfb8aa3b680f7820 */ /* 0x001fe20000410000 */
[----:B------:R-:W-:Y:S01]  /*27f0*/  FMUL.FTZ R122, R107, -1.4426950216293334961 ;  /* 0xbfb8aa3b6b7a7820 */ /* 0x000fe20000410000 */
[----:B------:R-:W-:-:S03]  /*2800*/  FMUL.FTZ R14, R105, -1.4426950216293334961 ;  /* 0xbfb8aa3b690e7820 */ /* 0x000fc60000410000 */
[----:B------:R-:W0:Y:S01]  /*2810*/  MUFU.EX2 R124, R124 ;  /* 0x0000007c007c7308 */ /* 0x000e220000000800 */
[----:B------:R-:W-:-:S07]  /*2820*/  FMUL.FTZ R125, R22, -1.4426950216293334961 ;  /* 0xbfb8aa3b167d7820 */ /* 0x000fce0000410000 */
[----:B------:R1:W-:Y:S01]  /*2830*/  MUFU.EX2 R126, R115 ;  /* 0x00000073007e7308 */ /* 0x0003e20000000800 */
[----:B------:R-:W-:Y:S01]  /*2840*/  FMUL.FTZ R128, R24, -1.4426950216293334961 ;  /* 0xbfb8aa3b18807820 */ /* 0x000fe20000410000 */
[----:B-1----:R-:W-:Y:S01]  /*2850*/  FADD.FTZ R115, R112, 1 ;  /* 0x3f80000070737421 */ /* 0x002fe20000010000 */
[----:B------:R-:W-:-:S05]  /*2860*/  FADD.FTZ R112, R119, 1 ;  /* 0x3f80000077707421 */ /* 0x000fca0000010000 */
[----:B------:R-:W1:Y:S01]  /*2870*/  MUFU.EX2 R120, R120 ;  /* 0x0000007800787308 */ /* 0x000e620000000800 */
[----:B------:R-:W-:-:S07]  /*2880*/  FMUL.FTZ R127, R23, -1.4426950216293334961 ;  /* 0xbfb8aa3b177f7820 */ /* 0x000fce0000410000 */
[----:B------:R-:W2:Y:S01]  /*2890*/  MUFU.EX2 R15, R15 ;  /* 0x0000000f000f7308 */ /* 0x000ea20000000800 */
[----:B------:R-:W-:-:S07]  /*28a0*/  FMUL.FTZ R133, R25, -1.4426950216293334961 ;  /* 0xbfb8aa3b19857820 */ /* 0x000fce0000410000 */
[----:B------:R-:W3:Y:S08]  /*28b0*/  MUFU.EX2 R122, R122 ;  /* 0x0000007a007a7308 */ /* 0x000ef00000000800 */
[----:B------:R-:W4:Y:S01]  /*28c0*/  MUFU.EX2 R14, R14 ;  /* 0x0000000e000e7308 */ /* 0x000f220000000800 */
[----:B0-----:R-:W-:-:S07]  /*28d0*/  FADD.FTZ R124, R124, 1 ;  /* 0x3f8000007c7c7421 */ /* 0x001fce0000010000 */
[----:B------:R-:W-:Y:S01]  /*28e0*/  MUFU.RCP R112, R112 ;  /* 0x0000007000707308 */ /* 0x000fe20000001000 */
[----:B------:R-:W-:-:S07]  /*28f0*/  FMUL.FTZ R136, R26, -1.4426950216293334961 ;  /* 0xbfb8aa3b1a887820 */ /* 0x000fce0000410000 */
[----:B------:R0:W-:Y:S08]  /*2900*/  MUFU.EX2 R130, R125 ;  /* 0x0000007d00827308 */ /* 0x0001f00000000800 */
[----:B------:R-:W5:Y:S01]  /*2910*/  MUFU.EX2 R134, R128 ;  /* 0x0000008000867308 */ /* 0x000f620000000800 */
[----:B0-----:R-:W-:Y:S01]  /*2920*/  FMUL.FTZ R125, R101, -1.4426950216293334961 ;  /* 0xbfb8aa3b657d7820 */ /* 0x001fe20000410000 */
[----:B------:R-:W-:-:S06]  /*2930*/  FMUL.FTZ R137, R27, -1.4426950216293334961 ;  /* 0xbfb8aa3b1b897820 */ /* 0x000fcc0000410000 */
[----:B------:R0:W5:Y:S01]  /*2940*/  MUFU.EX2 R132, R127 ;  /* 0x0000007f00847308 */ /* 0x0001620000000800 */
[----:B-1----:R-:W-:Y:S01]  /*2950*/  FADD.FTZ R119, R120, 1 ;  /* 0x3f80000078777421 */ /* 0x002fe20000010000 */
[----:B--2---:R-:W-:-:S06]  /*2960*/  FADD.FTZ R15, R15, 1 ;  /* 0x3f8000000f0f7421 */ /* 0x004fcc0000010000 */
[----:B------:R1:W2:Y:S01]  /*2970*/  MUFU.EX2 R135, R133 ;  /* 0x0000008500877308 */ /* 0x0002a20000000800 */
[----:B0-----:R-:W-:Y:S01]  /*2980*/  FMUL.FTZ R127, R103, -1.4426950216293334961 ;  /* 0xbfb8aa3b677f7820 */ /* 0x001fe20000410000 */
[----:B---3--:R-:W-:-:S06]  /*2990*/  FADD.FTZ R120, R122, 1 ;  /* 0x3f8000007a787421 */ /* 0x008fcc0000010000 */
[----:B------:R-:W-:Y:S01]  /*29a0*/  MUFU.EX2 R139, R125 ;  /* 0x0000007d008b7308 */ /* 0x000fe20000000800 */
[----:B----4-:R-:W-:Y:S01]  /*29b0*/  FADD.FTZ R14, R14, 1 ;  /* 0x3f8000000e0e7421 */ /* 0x010fe20000010000 */
[----:B------:R-:W-:-:S06]  /*29c0*/  FADD.FTZ R126, R126, 1 ;  /* 0x3f8000007e7e7421 */ /* 0x000fcc0000010000 */
[----:B------:R-:W-:Y:S08]  /*29d0*/  MUFU.RCP R125, R124 ;  /* 0x0000007c007d7308 */ /* 0x000ff00000001000 */
[----:B------:R-:W0:Y:S01]  /*29e0*/  MUFU.EX2 R136, R136 ;  /* 0x0000008800887308 */ /* 0x000e220000000800 */
[----:B-----5:R-:W-:-:S07]  /*29f0*/  FADD.FTZ R134, R134, 1 ;  /* 0x3f80000086867421 */ /* 0x020fce0000010000 */
[----:B------:R-:W-:Y:S01]  /*2a00*/  MUFU.EX2 R143, R127 ;  /* 0x0000007f008f7308 */ /* 0x000fe20000000800 */
[----:B-1----:R-:W-:-:S07]  /*2a10*/  FADD.FTZ R133, R130, 1 ;  /* 0x3f80000082857421 */ /* 0x002fce0000010000 */
[----:B------:R-:W1:Y:S01]  /*2a20*/  MUFU.RCP R115, R115 ;  /* 0x0000007300737308 */ /* 0x000e620000001000 */
[----:B------:R-:W-:-:S07]  /*2a30*/  FADD.FTZ R130, R132, 1 ;  /* 0x3f80000084827421 */ /* 0x000fce0000010000 */
[----:B------:R-:W-:Y:S01]  /*2a40*/  MUFU.RCP R127, R15 ;  /* 0x0000000f007f7308 */ /* 0x000fe20000001000 */
[----:B--2---:R-:W-:-:S07]  /*2a50*/  FADD.FTZ R132, R135, 1 ;  /* 0x3f80000087847421 */ /* 0x004fce0000010000 */
[----:B------:R-:W2:Y:S01]  /*2a60*/  MUFU.EX2 R137, R137 ;  /* 0x0000008900897308 */ /* 0x000ea20000000800 */
        /* <DEDUP_REMOVED lines=18> */
[----:B------:R-:W5:Y:S04]  /*2b90*/  LDS R116, [R53+0x10] ;  /* 0x0000100035747984 */ /* 0x000f680000000800 */
[----:B------:R-:W2:Y:S04]  /*2ba0*/  LDS R111, [R53] ;  /* 0x00000000356f7984 */ /* 0x000ea80000000800 */
[----:B------:R-:W2:Y:S04]  /*2bb0*/  LDS R114, [R53+0x8] ;  /* 0x0000080035727984 */ /* 0x000ea80000000800 */
[----:B------:R-:W2:Y:S01]  /*2bc0*/  LDS R117, [R53+0xc] ;  /* 0x00000c0035757984 */ /* 0x000ea20000000800 */
[----:B---3--:R-:W-:-:S03]  /*2bd0*/  FADD.FTZ R2, -R112, 1 ;  /* 0x3f80000070027421 */ /* 0x008fc60000010100 */
[----:B------:R-:W-:Y:S01]  /*2be0*/  LDS R121, [R53+0x14] ;  /* 0x0000140035797984 */ /* 0x000fe20000000800 */
[----:B------:R3:W2:Y:S03]  /*2bf0*/  MUFU.RCP R122, R14 ;  /* 0x0000000e007a7308 */ /* 0x0006a60000001000 */
[----:B------:R-:W2:Y:S04]  /*2c00*/  LDS R118, [R53+0x18] ;  /* 0x0000180035767984 */ /* 0x000ea80000000800 */
[----:B------:R-:W2:Y:S01]  /*2c10*/  LDS R123, [R53+0x1c] ;  /* 0x00001c00357b7984 */ /* 0x000ea20000000800 */
[----:B------:R-:W-:Y:S01]  /*2c20*/  MUFU.RCP R128, R126 ;  /* 0x0000007e00807308 */ /* 0x000fe20000001000 */
[----:B---3--:R-:W-:-:S07]  /*2c30*/  FFMA.FTZ R14, R109, R2, 1 ;  /* 0x3f8000006d0e7423 */ /* 0x008fce0000010002 */
[----:B------:R-:W3:Y:S01]  /*2c40*/  MUFU.RCP R120, R120 ;  /* 0x0000007800787308 */ /* 0x000ee20000001000 */
[----:B0-----:R-:W-:-:S07]  /*2c50*/  FADD.FTZ R136, R136, 1 ;  /* 0x3f80000088887421 */ /* 0x001fce0000010000 */
[----:B------:R-:W0:Y:S01]  /*2c60*/  MUFU.RCP R119, R119 ;  /* 0x0000007700777308 */ /* 0x000e220000001000 */
[----:B----4-:R-:W-:-:S07]  /*2c70*/  FMUL.FTZ R15, R88, R113 ;  /* 0x00000071580f7220 */ /* 0x010fce0000410000 */
[----:B------:R5:W-:Y:S01]  /*2c80*/  MUFU.RCP R135, R134 ;  /* 0x0000008600877308 */ /* 0x000be20000001000 */
[----:B------:R-:W-:Y:S01]  /*2c90*/  FMUL.FTZ R15, R112, R15 ;  /* 0x0000000f700f7220 */ /* 0x000fe20000410000 */
[----:B-1----:R-:W-:Y:S01]  /*2ca0*/  FADD.FTZ R3, -R115, 1 ;  /* 0x3f80000073037421 */ /* 0x002fe20000010100 */
[----:B------:R-:W1:Y:S02]  /*2cb0*/  LDS R124, [R53+0x20] ;  /* 0x00002000357c7984 */ /* 0x000e640000000800 */
[----:B------:R-:W-:Y:S01]  /*2cc0*/  FMUL.FTZ R14, R15, R14 ;  /* 0x0000000e0f0e7220 */ /* 0x000fe20000410000 */
[----:B------:R-:W-:Y:S01]  /*2cd0*/  FADD.FTZ R15, -R125, 1 ;  /* 0x3f8000007d0f7421 */ /* 0x000fe20000010100 */
[----:B------:R-:W4:Y:S01]  /*2ce0*/  LDS R129, [R53+0x24] ;  /* 0x0000240035817984 */ /* 0x000f220000000800 */
[----:B-----5:R-:W-:Y:S02]  /*2cf0*/  FMUL.FTZ R134, R89, R116 ;  /* 0x0000007459867220 */ /* 0x020fe40000410000 */
[----:B------:R-:W-:Y:S01]  /*2d00*/  FFMA.FTZ R17, R106, R15, 1 ;  /* 0x3f8000006a117423 */ /* 0x000fe2000001000f */
[----:B--2---:R-:W-:Y:S01]  /*2d10*/  FMUL.FTZ R2, R0, R111 ;  /* 0x0000006f00027220 */ /* 0x004fe20000410000 */
[----:B------:R-:W2:Y:S01]  /*2d20*/  LDS R126, [R53+0x28] ;  /* 0x00002800357e7984 */ /* 0x000ea20000000800 */
[----:B------:R-:W-:Y:S01]  /*2d30*/  FMUL.FTZ R134, R125, R134 ;  /* 0x000000867d867220 */ /* 0x000fe20000410000 */
[----:B------:R5:W-:Y:S02]  /*2d40*/  MUFU.RCP R141, R136 ;  /* 0x00000088008d7308 */ /* 0x000be40000001000 */
[----:B------:R-:W2:Y:S01]  /*2d50*/  LDS R131, [R53+0x2c] ;  /* 0x00002c0035837984 */ /* 0x000ea20000000800 */
[----:B------:R-:W-:Y:S01]  /*2d60*/  FMUL.FTZ R144, R134, R17 ;  /* 0x0000001186907220 */ /* 0x000fe20000410000 */
[----:B------:R-:W-:Y:S01]  /*2d70*/  FADD.FTZ R137, R137, 1 ;  /* 0x3f80000089897421 */ /* 0x000fe20000010000 */
[----:B------:R-:W-:Y:S01]  /*2d80*/  FADD.FTZ R134, -R122, 1 ;  /* 0x3f8000007a867421 */ /* 0x000fe20000010100 */
[----:B------:R-:W-:Y:S01]  /*2d90*/  FFMA.FTZ R3, R110, R3, 1 ;  /* 0x3f8000006e037423 */ /* 0x000fe20000010003 */
[----:B------:R-:W-:Y:S01]  /*2da0*/  FMUL.FTZ R2, R115, R2 ;  /* 0x0000000273027220 */ /* 0x000fe20000410000 */
[----:B---3--:R-:W-:Y:S01]  /*2db0*/  FADD.FTZ R16, -R120, 1 ;  /* 0x3f80000078107421 */ /* 0x008fe20000010100 */
[----:B-----5:R-:W-:Y:S01]  /*2dc0*/  FADD.FTZ R136, -R128, 1 ;  /* 0x3f80000080887421 */ /* 0x020fe20000010100 */
[----:B------:R3:W-:Y:S01]  /*2dd0*/  MUFU.RCP R138, R137 ;  /* 0x00000089008a7308 */ /* 0x0007e20000001000 */
[----:B------:R-:W-:Y:S01]  /*2de0*/  FMUL.FTZ R2, R2, R3 ;  /* 0x0000000302027220 */ /* 0x000fe20000410000 */
[----:B------:R-:W-:Y:S01]  /*2df0*/  FFMA.FTZ R18, R107, R16, 1 ;  /* 0x3f8000006b127423 */ /* 0x000fe20000010010 */
[----:B------:R-:W-:Y:S01]  /*2e00*/  FADD.FTZ R140, R139, 1 ;  /* 0x3f8000008b8c7421 */ /* 0x000fe20000010000 */
[----:B------:R-:W-:Y:S01]  /*2e10*/  FFMA.FTZ R142, R105, R134, 1 ;  /* 0x3f800000698e7423 */ /* 0x000fe20000010086 */
[----:B------:R-:W-:Y:S01]  /*2e20*/  FFMA.FTZ R150, R21, R136, 1 ;  /* 0x3f80000015967423 */ /* 0x000fe20000010088 */
[----:B0-----:R-:W-:Y:S01]  /*2e30*/  FADD.FTZ R3, -R119, 1 ;  /* 0x3f80000077037421 */ /* 0x001fe20000010100 */
[----:B------:R-:W-:Y:S01]  /*2e40*/  FMUL.FTZ R16, R87, R114 ;  /* 0x0000007257107220 */ /* 0x000fe20000410000 */
[----:B------:R-:W0:Y:S04]  /*2e50*/  LDS R134, [R53+0x30] ;  /* 0x0000300035867984 */ /* 0x000e280000000800 */
[----:B---3--:R-:W3:Y:S04]  /*2e60*/  LDS R137, [R53+0x34] ;  /* 0x0000340035897984 */ /* 0x008ee80000000800 */
[----:B------:R-:W5:Y:S04]  /*2e70*/  LDS R136, [R53+0x38] ;  /* 0x0000380035887984 */ /* 0x000f680000000800 */
[----:B------:R-:W5:Y:S01]  /*2e80*/  LDS R139, [R53+0x3c] ;  /* 0x00003c00358b7984 */ /* 0x000f620000000800 */
[----:B------:R-:W-:Y:S01]  /*2e90*/  FFMA.FTZ R3, R108, R3, 1 ;  /* 0x3f8000006c037423 */ /* 0x000fe20000010003 */
[----:B------:R-:W-:Y:S01]  /*2ea0*/  FMUL.FTZ R16, R119, R16 ;  /* 0x0000001077107220 */ /* 0x000fe20000410000 */
[----:B------:R-:W1:Y:S01]  /*2eb0*/  MUFU.RCP R130, R130 ;  /* 0x0000008200827308 */ /* 0x000e620000001000 */
[----:B------:R-:W-:-:S07]  /*2ec0*/  FMUL.FTZ R15, R90, R117 ;  /* 0x000000755a0f7220 */ /* 0x000fce0000410000 */
[----:B------:R-:W4:Y:S01]  /*2ed0*/  MUFU.RCP R132, R132 ;  /* 0x0000008400847308 */ /* 0x000f220000001000 */
[----:B------:R-:W-:Y:S01]  /*2ee0*/  FMUL.FTZ R16, R16, R3 ;  /* 0x0000000310107220 */ /* 0x000fe20000410000 */
[----:B------:R-:W-:Y:S01]  /*2ef0*/  FADD.FTZ R3, -R127, 1 ;  /* 0x3f8000007f037421 */ /* 0x000fe20000010100 */
[----:B------:R-:W-:Y:S01]  /*2f00*/  FMUL.FTZ R15, R120, R15 ;  /* 0x0000000f780f7220 */ /* 0x000fe20000410000 */
[----:B------:R-:W-:-:S04]  /*2f10*/  FMUL.FTZ R146, R91, R118 ;  /* 0x000000765b927220 */ /* 0x000fc80000410000 */
[----:B------:R-:W2:Y:S01]  /*2f20*/  MUFU.RCP R133, R133 ;  /* 0x0000008500857308 */ /* 0x000ea20000001000 */
[----:B------:R-:W-:Y:S01]  /*2f30*/  FFMA.FTZ R148, R104, R3, 1 ;  /* 0x3f80000068947423 */ /* 0x000fe20000010003 */
[----:B------:R-:W-:Y:S01]  /*2f40*/  FMUL.FTZ R3, R92, R121 ;  /* 0x000000795c037220 */ /* 0x000fe20000410000 */
[----:B------:R-:W-:Y:S01]  /*2f50*/  FADD.FTZ R143, R143, 1 ;  /* 0x3f8000008f8f7421 */ /* 0x000fe20000010000 */
[----:B------:R-:W-:Y:S01]  /*2f60*/  FMUL.FTZ R18, R15, R18 ;  /* 0x000000120f127220 */ /* 0x000fe20000410000 */
[----:B------:R-:W-:Y:S01]  /*2f70*/  FMUL.FTZ R17, R94, R123 ;  /* 0x0000007b5e117220 */ /* 0x000fe20000410000 */
[----:B------:R-:W-:Y:S01]  /*2f80*/  FMUL.FTZ R3, R122, R3 ;  /* 0x000000037a037220 */ /* 0x000fe20000410000 */
[----:B------:R-:W-:Y:S01]  /*2f90*/  FMUL.FTZ R15, R127, R146 ;  /* 0x000000927f0f7220 */ /* 0x000fe20000410000 */
[----:B------:R-:W0:Y:S01]  /*2fa0*/  MUFU.RCP R140, R140 ;  /* 0x0000008c008c7308 */ /* 0x000e220000001000 */
[----:B------:R-:W-:Y:S01]  /*2fb0*/  BAR.SYNC.DEFER_BLOCKING 0x0 ;  /* 0x0000000000007b1d */ /* 0x000fe20000010000 */
[----:B------:R-:W-:Y:S01]  /*2fc0*/  FMUL.FTZ R146, R3, R142 ;  /* 0x0000008e03927220 */ /* 0x000fe20000410000 */
[----:B------:R-:W-:Y:S01]  /*2fd0*/  FMUL.FTZ R17, R128, R17 ;  /* 0x0000001180117220 */ /* 0x000fe20000410000 */
[----:B------:R-:W-:Y:S01]  /*2fe0*/  FMUL.FTZ R148, R15, R148 ;  /* 0x000000940f947220 */ /* 0x000fe20000410000 */
[----:B-1----:R-:W-:-:S03]  /*2ff0*/  FADD.FTZ R152, -R130, 1 ;  /* 0x3f80000082987421 */ /* 0x002fc60000010100 */
[----:B------:R-:W1:Y:S01]  /*3000*/  MUFU.RCP R142, R143 ;  /* 0x0000008f008e7308 */ /* 0x000e620000001000 */
[----:B------:R-:W-:Y:S01]  /*3010*/  FADD.FTZ R15, -R135, 1 ;  /* 0x3f800000870f7421 */ /* 0x000fe20000010100 */
[----:B----4-:R-:W-:Y:S01]  /*3020*/  FADD.FTZ R156, -R132, 1 ;  /* 0x3f800000849c7421 */ /* 0x010fe20000010100 */
[----:B------:R-:W-:Y:S01]  /*3030*/  FMUL.FTZ R150, R17, R150 ;  /* 0x0000009611967220 */ /* 0x000fe20000410000 */
[----:B------:R-:W-:Y:S01]  /*3040*/  FFMA.FTZ R154, R23, R152, 1 ;  /* 0x3f800000179a7423 */ /* 0x000fe20000010098 */
[----:B------:R-:W-:Y:S01]  /*3050*/  FFMA.FTZ R17, R24, R15, 1 ;  /* 0x3f80000018117423 */ /* 0x000fe2000001000f */
[----:B------:R-:W-:Y:S01]  /*3060*/  FFMA.FTZ R158, R25, R156, 1 ;  /* 0x3f800000199e7423 */ /* 0x000fe2000001009c */
        /* <DEDUP_REMOVED lines=14> */
[----:B------:R-:W-:Y:S01]  /*3150*/  FMUL.FTZ R158, R19, R158 ;  /* 0x0000009e139e7220 */ /* 0x000fe20000410000 */
[----:B------:R-:W-:Y:S01]  /*3160*/  FFMA.FTZ R162, R27, R160, 1 ;  /* 0x3f8000001ba27423 */ /* 0x000fe200000100a0 */
[----:B------:R-:W-:Y:S01]  /*3170*/  FADD.FTZ R3, -R141, 1 ;  /* 0x3f8000008d037421 */ /* 0x000fe20000010100 */
[----:B0-----:R-:W-:Y:S01]  /*3180*/  FADD.FTZ R164, -R140, 1 ;  /* 0x3f8000008ca47421 */ /* 0x001fe20000010100 */
[----:B-1----:R-:W-:Y:S01]  /*3190*/  FADD.FTZ R166, -R142, 1 ;  /* 0x3f8000008ea67421 */ /* 0x002fe20000010100 */
[----:B------:R-:W-:Y:S01]  /*31a0*/  FMUL.FTZ R160, R97, R134 ;  /* 0x0000008661a07220 */ /* 0x000fe20000410000 */
[----:B---3--:R-:W-:Y:S01]  /*31b0*/  FMUL.FTZ R15, R100, R137 ;  /* 0x00000089640f7220 */ /* 0x008fe20000410000 */
[----:B-----5:R-:W-:Y:S01]  /*31c0*/  FMUL.FTZ R17, R99, R136 ;  /* 0x0000008863117220 */ /* 0x020fe20000410000 */
[----:B------:R-:W-:Y:S01]  /*31d0*/  FMUL.FTZ R19, R102, R139 ;  /* 0x0000008b66137220 */ /* 0x000fe20000410000 */
[----:B------:R-:W-:Y:S01]  /*31e0*/  ISETP.NE.AND P6, PT, R33, RZ, PT ;  /* 0x000000ff2100720c */ /* 0x000fe20003fc5270 */
        /* <DEDUP_REMOVED lines=47> */
[----:B------:R-:W1:Y:S01]  /*34e0*/  LDS R175, [UR10+0x840] ;  /* 0x0008400affaf7984 */ /* 0x000e620008000800 */
[----:B------:R-:W-:Y:S01]  /*34f0*/  P2R R2, PR, RZ, 0x40 ;  /* 0x00000040ff027803 */ /* 0x000fe20000000000 */
[----:B0-----:R-:W-:-:S02]  /*3500*/  IMAD R2, R16, UR16, RZ ;  /* 0x0000001010027c24 */ /* 0x001fc4000f8e02ff */
[----:B------:R-:W-:Y:S01]  /*3510*/  IMAD.WIDE.U32 R14, R16, UR17, RZ ;  /* 0x00000011100e7c25 */ /* 0x000fe2000f8e00ff */
[----:B------:R-:W-:Y:S03]  /*3520*/  BSSY B0, `(.L_x_7020) ;  /* 0x0000012000007945 */ /* 0x000fe60003800000 */
[----:B------:R-:W-:Y:S01]  /*3530*/  IMAD R19, R17, UR17, R2 ;  /* 0x0000001111137c24 */ /* 0x000fe2000f8e0202 */
[----:B------:R-:W-:-:S04]  /*3540*/  IADD3 R2, P1, R6, R4, RZ ;  /* 0x0000000406027210 */ /* 0x000fc80007f3e0ff */
[----:B------:R-:W-:Y:S02]  /*3550*/  IADD3 R177, R15, R19, RZ ;  /* 0x000000130fb17210 */ /* 0x000fe40007ffe0ff */
[----:B------:R-:W-:Y:S02]  /*3560*/  IADD3.X R3, R7, R5, RZ, P1, !PT ;  /* 0x0000000507037210 */ /* 0x000fe40000ffe4ff */
        /* <DEDUP_REMOVED lines=13> */
.L_x_7021:
[----:B------:R-:W-:Y:S05]  /*3640*/  BSYNC B0 ;  /* 0x0000000000007941 */ /* 0x000fea0003800000 */
.L_x_7020:
        /* <DEDUP_REMOVED lines=96> */
[----:B------:R-:W-:Y:S01]  /*3c50*/  BSSY B0, `(.L_x_7023) ;  /* 0x0000035000007945 */ /* 0x000fe20003800000 */
[----:B------:R-:W-:Y:S04]  /*3c60*/  STS [R53], R110 ;  /* 0x0000006e35007388 */ /* 0x000fe80000000800 */
[----:B------:R0:W-:Y:S04]  /*3c70*/  STS [R53+0x4], R14 ;  /* 0x0000040e35007388 */ /* 0x0001e80000000800 */
[----:B------:R-:W-:Y:S04]  /*3c80*/  STS [R53+0x8], R108 ;  /* 0x0000086c35007388 */ /* 0x000fe80000000800 */
[----:B------:R1:W-:Y:S04]  /*3c90*/  STS [R53+0xc], R16 ;  /* 0x00000c1035007388 */ /* 0x0003e80000000800 */
[----:B------:R-:W-:Y:S01]  /*3ca0*/  STS [R53+0x10], R106 ;  /* 0x0000106a35007388 */ /* 0x000fe20000000800 */
[----:B0-----:R-:W-:-:S03]  /*3cb0*/  IMAD.WIDE.U32 R14, R124, UR17, RZ ;  /* 0x000000117c0e7c25 */ /* 0x001fc6000f8e00ff */
[----:B------:R-:W-:Y:S01]  /*3cc0*/  STS [R53+0x14], R18 ;  /* 0x0000141235007388 */ /* 0x000fe20000000800 */
[----:B-1----:R-:W-:-:S03]  /*3cd0*/  IMAD R16, R124, UR16, RZ ;  /* 0x000000107c107c24 */ /* 0x002fc6000f8e02ff */
        /* <DEDUP_REMOVED lines=44> */
.L_x_7024:
[----:B------:R-:W-:Y:S05]  /*3fa0*/  BSYNC B0 ;  /* 0x0000000000007941 */ /* 0x000fea0003800000 */
.L_x_7023:
        /* <DEDUP_REMOVED lines=42> */
.L_x_7022:
[----:B-1----:R-:W-:Y:S01]  /*4250*/  FFMA.FTZ R2, R54, R0, R31 ;  /* 0x0000000036027223 */ /* 0x002fe2000001001f */
[----:B0-----:R-:W0:Y:S01]  /*4260*/  LDC R14, c[0x0][0x21c] ;  /* 0x00008700ff0e7b82 */ /* 0x001e220000000800 */
[----:B------:R-:W-:Y:S01]  /*4270*/  HFMA2.MMA R134, -RZ, RZ, 0, 0 ;  /* 0x00000000ff867435 */ /* 0x000fe200000001ff */
[----:B------:R-:W-:Y:S01]  /*4280*/  FMUL.FTZ R101, R0, UR5 ;  /* 0x0000000500657c20 */ /* 0x000fe20008410000 */
[----:B------:R-:W-:Y:S01]  /*4290*/  FFMA.FTZ R3, R55, R88, R2 ;  /* 0x0000005837037223 */ /* 0x000fe20000010002 */
[----:B------:R-:W-:Y:S01]  /*42a0*/  HFMA2.MMA R138, -RZ, RZ, 0, 0 ;  /* 0x00000000ff8a7435 */ /* 0x000fe200000001ff */
[----:B------:R-:W-:Y:S01]  /*42b0*/  FMUL.FTZ R104, R88, UR5 ;  /* 0x0000000558687c20 */ /* 0x000fe20008410000 */
[----:B------:R-:W-:Y:S01]  /*42c0*/  HFMA2.MMA R142, -RZ, RZ, 0, 0 ;  /* 0x00000000ff8e7435 */ /* 0x000fe200000001ff */
        /* <DEDUP_REMOVED lines=11> */
[----:B------:R-:W-:Y:S01]  /*4380*/  FMUL.FTZ R112, R92, UR5 ;  /* 0x000000055c707c20 */ /* 0x000fe20008410000 */
[----:B------:R-:W-:Y:S01]  /*4390*/  FFMA.FTZ R3, R59, R92, R2 ;  /* 0x0000005c3b037223 */ /* 0x000fe20000010002 */
[----:B------:R-:W-:Y:S01]  /*43a0*/  FMUL.FTZ R114, R91, UR5 ;  /* 0x000000055b727c20 */ /* 0x000fe20008410000 */
[----:B------:R-:W-:Y:S01]  /*43b0*/  FMUL.FTZ R116, R94, UR5 ;  /* 0x000000055e747c20 */ /* 0x000fe20008410000 */
[----:B------:R-:W-:Y:S01]  /*43c0*/  FMUL.FTZ R118, R93, UR5 ;  /* 0x000000055d767c20 */ /* 0x000fe20008410000 */
[----:B------:R-:W-:Y:S01]  /*43d0*/  FFMA.FTZ R2, R60, R91, R3 ;  /* 0x0000005b3c027223 */ /* 0x000fe20000010003 */
[----:B0-----:R-:W-:Y:S01]  /*43e0*/  ISETP.GE.AND P0, PT, R14, 0x1, PT ;  /* 0x000000010e00780c */ /* 0x001fe20003f06270 */
        /* <DEDUP_REMOVED lines=26> */
[----:B------:R-:W-:Y:S01]  /*4590*/  ULDC.64 UR10, c[0x0][0x248] ;  /* 0x00009200000a7ab9 */ /* 0x000fe20000000a00 */
[----:B------:R-:W-:Y:S01]  /*45a0*/  ULDC.64 UR8, c[0x0][0x230] ;  /* 0x00008c0000087ab9 */ /* 0x000fe20000000a00 */
[C---:B------:R-:W-:Y:S01]  /*45b0*/  IMAD R19, R20.reuse, UR10, RZ ;  /* 0x0000000a14137c24 */ /* 0x040fe2000f8e02ff */
[----:B------:R-:W-:Y:S01]  /*45c0*/  IADD3 R105, R185, -0x1, RZ ;  /* 0xffffffffb9697810 */ /* 0x000fe20007ffe0ff */
[----:B------:R-:W-:Y:S01]  /*45d0*/  IMAD R3, R20, UR8, RZ ;  /* 0x0000000814037c24 */ /* 0x000fe2000f8e02ff */
[----:B------:R-:W-:Y:S01]  /*45e0*/  ISETP.GE.AND P0, PT, R6, R39, PT ;  /* 0x000000270600720c */ /* 0x000fe20003f06270 */
[C---:B------:R-:W-:Y:S01]  /*45f0*/  IMAD R115, R28.reuse, UR11, R19 ;  /* 0x0000000b1c737c24 */ /* 0x040fe2000f8e0213 */
[----:B------:R-:W0:Y:S01]  /*4600*/  LDC.64 R20, c[0x0][0x380] ;  /* 0x0000e000ff147b82 */ /* 0x000e220000000a00 */
[----:B------:R-:W-:Y:S01]  /*4610*/  LEA.HI R2, R105, R105, RZ, 0x1 ;  /* 0x0000006969027211 */ /* 0x000fe200078f08ff */
[----:B------:R-:W-:-:S04]  /*4620*/  IMAD.WIDE.U32 R14, R28, UR8, RZ ;  /* 0x000000081c0e7c25 */ /* 0x000fc8000f8e00ff */
[----:B------:R-:W-:Y:S01]  /*4630*/  FADD.FTZ R164, R74, UR4 ;  /* 0x000000044aa47e21 */ /* 0x000fe20008010000 */
[----:B------:R-:W-:Y:S01]  /*4640*/  FADD.FTZ R107, R73, UR4 ;  /* 0x00000004496b7e21 */ /* 0x000fe20008010000 */
[----:B------:R-:W-:Y:S01]  /*4650*/  LOP3.LUT R2, R2, 0xfffffe, RZ, 0xc0, !PT ;  /* 0x00fffffe02027812 */ /* 0x000fe200078ec0ff */
[----:B------:R-:W-:Y:S02]  /*4660*/  IMAD R3, R28, UR9, R3 ;  /* 0x000000091c037c24 */ /* 0x000fe4000f8e0203 */
[----:B------:R-:W-:Y:S01]  /*4670*/  FADD.FTZ R166, R72, UR4 ;  /* 0x0000000448a67e21 */ /* 0x000fe20008010000 */
[----:B------:R-:W1:Y:S01]  /*4680*/  LDC.64 R18, c[0x0][0x368] ;  /* 0x0000da00ff127b82 */ /* 0x000e620000000a00 */
[----:B------:R-:W-:Y:S01]  /*4690*/  IMAD.WIDE.U32 R16, R28, UR10, RZ ;  /* 0x0000000a1c107c25 */ /* 0x000fe2000f8e00ff */
[----:B------:R-:W-:-:S03]  /*46a0*/  IADD3 R105, R105, -R2, RZ ;  /* 0x8000000269697210 */ /* 0x000fc60007ffe0ff */
[----:B------:R-:W-:Y:S01]  /*46b0*/  FADD.FTZ R109, R71, UR4 ;  /* 0x00000004476d7e21 */ /* 0x000fe20008010000 */
[----:B------:R-:W-:Y:S01]  /*46c0*/  FADD.FTZ R168, R70, UR4 ;  /* 0x0000000446a87e21 */ /* 0x000fe20008010000 */
[----:B------:R-:W-:Y:S01]  /*46d0*/  FADD.FTZ R111, R187, UR4 ;  /* 0x00000004bb6f7e21 */ /* 0x000fe20008010000 */
[----:B------:R-:W-:Y:S01]  /*46e0*/  MOV R134, RZ ;  /* 0x000000ff00867202 */ /* 0x000fe20000000f00 */
[----:B------:R-:W-:Y:S01]  /*46f0*/  UMOV UR7, URZ ;  /* 0x0000003f00077c82 */ /* 0x000fe20008000000 */
        /* <DEDUP_REMOVED lines=13> */
[----:B------:R-:W-:-:S05]  /*47d0*/  ULDC.64 UR30, c[0x0][0x370] ;  /* 0x0000dc00001e7ab9 */ /* 0x000fca0000000a00 */
.L_x_7062:
[----:B------:R-:W-:Y:S01]  /*47e0*/  USHF.R.S32.HI UR38, URZ, 0x1f, UR7 ;  /* 0x0000001f3f267899 */ /* 0x000fe20008011407 */
[----:B0--3--:R-:W-:Y:S01]  /*47f0*/  MOV R23, UR28 ;  /* 0x0000001c00177c02 */ /* 0x009fe20008000f00 */
[----:B------:R-:W-:Y:S01]  /*4800*/  HFMA2.MMA R119, -RZ, RZ, 0, 0 ;  /* 0x00000000ff777435 */ /* 0x000fe200000001ff */
[----:B------:R-:W-:Y:S01]  /*4810*/  R2UR UR11, R15 ;  /* 0x000000000f0b72ca */ /* 0x000fe200000e0000 */
[----:B------:R-:W-:Y:S01]  /*4820*/  UIMAD UR10, UR38, UR28, URZ ;  /* 0x0000001c260a72a4 */ /* 0x000fe2000f8e023f */
[----:B------:R-:W-:Y:S01]  /*4830*/  R2UR UR11, R113 ;  /* 0x00000000710b72ca */ /* 0x000fe200000e0000 */
[----:B------:R-:W-:Y:S01]  /*4840*/  IMAD.WIDE.U32 R22, R23, UR7, R6 ;  /* 0x0000000717167c25 */ /* 0x000fe2000f8e0006 */
[C---:B------:R-:W-:Y:S01]  /*4850*/  LOP3.LUT R170, R6.reuse, 0x20, RZ, 0xfc, !PT ;  /* 0x0000002006aa7812 */ /* 0x040fe200078efcff */
[----:B------:R-:W-:Y:S01]  /*4860*/  UIMAD UR10, UR7, UR29, UR10 ;  /* 0x0000001d070a72a4 */ /* 0x000fe2000f8e020a */
[----:B------:R-:W-:Y:S01]  /*4870*/  LOP3.LUT R172, R6, 0x40, RZ, 0xfc, !PT ;  /* 0x0000004006ac7812 */ /* 0x000fe200078efcff */
[----:B------:R-:W-:Y:S01]  /*4880*/  HFMA2.MMA R123, -RZ, RZ, 0, 0 ;  /* 0x00000000ff7b7435 */ /* 0x000fe200000001ff */
[----:B------:R-:W-:Y:S01]  /*4890*/  LEA R2, P1, R22, R35, 0x2 ;  /* 0x0000002316027211 */ /* 0x000fe200078210ff */
[----:B------:R-:W-:Y:S01]  /*48a0*/  UIMAD UR13, UR38, UR20, URZ ;  /* 0x00000014260d72a4 */ /* 0x000fe2000f8e023f */
[----:B------:R-:W-:-:S02]  /*48b0*/  LOP3.LUT R174, R6, 0x60, RZ, 0xfc, !PT ;  /* 0x0000006006ae7812 */ /* 0x000fc400078efcff */
[----:B------:R-:W-:Y:S02]  /*48c0*/  CS2R R26, SRZ ;  /* 0x00000000001a7805 */ /* 0x000fe4000001ff00 */
[----:B------:R-:W-:Y:S02]  /*48d0*/  IADD3 R3, R23, UR10, RZ ;  /* 0x0000000a17037c10 */ /* 0x000fe4000fffe0ff */
[----:B------:R-:W-:Y:S02]  /*48e0*/  CS2R R24, SRZ ;  /* 0x0000000000187805 */ /* 0x000fe4000001ff00 */
[----:B------:R-:W-:Y:S01]  /*48f0*/  R2UR UR10, R14 ;  /* 0x000000000e0a72ca */ /* 0x000fe200000e0000 */
[----:B------:R-:W-:Y:S01]  /*4900*/  HFMA2.MMA R200, -RZ, RZ, 0, 0 ;  /* 0x00000000ffc87435 */ /* 0x000fe200000001ff */
[----:B------:R-:W-:Y:S01]  /*4910*/  LEA.HI.X R3, R22, R37, R3, 0x2, P1 ;  /* 0x0000002516037211 */ /* 0x000fe200008f1403 */
[----:B------:R-:W-:Y:S01]  /*4920*/  HFMA2.MMA R202, -RZ, RZ, 0, 0 ;  /* 0x00000000ffca7435 */ /* 0x000fe200000001ff */
[----:B------:R-:W-:-:S02]  /*4930*/  LOP3.LUT R176, R6, 0x80, RZ, 0xfc, !PT ;  /* 0x0000008006b07812 */ /* 0x000fc400078efcff */
[----:B------:R-:W-:Y:S01]  /*4940*/  LOP3.LUT R178, R6, 0xa0, RZ, 0xfc, !PT ;  /* 0x000000a006b27812 */ /* 0x000fe200078efcff */
[----:B------:R-:W-:Y:S01]  /*4950*/  UIMAD UR13, UR7, UR21, UR13 ;  /* 0x00000015070d72a4 */ /* 0x000fe2000f8e020d */
[-C--:B------:R-:W-:Y:S01]  /*4960*/  ISETP.GE.AND P1, PT, R170, R39.reuse, PT ;  /* 0x00000027aa00720c */ /* 0x080fe20003f26270 */
[----:B--2---:R-:W2:Y:S01]  /*4970*/  @!P0 LDG.E R25, desc[UR14][R2.64] ;  /* 0x0000000e02198981 */ /* 0x004ea2000c1e1900 */
[-C--:B------:R-:W-:Y:S02]  /*4980*/  ISETP.GE.AND P2, PT, R172, R39.reuse, PT ;  /* 0x00000027ac00720c */ /* 0x080fe40003f46270 */
[-C--:B------:R-:W-:Y:S01]  /*4990*/  ISETP.GE.AND P3, PT, R174, R39.reuse, PT ;  /* 0x00000027ae00720c */ /* 0x080fe20003f66270 */
[----:B------:R-:W-:Y:S01]  /*49a0*/  UIMAD.WIDE.U32 UR10, UR7, UR20, UR10 ;  /* 0x00000014070a72a5 */ /* 0x000fe2000f8e000a */
[-C--:B------:R-:W-:Y:S02]  /*49b0*/  ISETP.GE.AND P4, PT, R176, R39.reuse, PT ;  /* 0x00000027b000720c */ /* 0x080fe40003f86270 */
[----:B------:R-:W-:Y:S01]  /*49c0*/  ISETP.GE.AND P5, PT, R178, R39, PT ;  /* 0x00000027b200720c */ /* 0x000fe20003fa6270 */
[----:B------:R-:W-:Y:S01]  /*49d0*/  ULEA UR41, UP0, UR10, UR22, 0x2 ;  /* 0x000000160a297291 */ /* 0x000fe2000f80103f */
[----:B------:R-:W-:Y:S01]  /*49e0*/  MOV R121, RZ ;  /* 0x000000ff00797202 */ /* 0x000fe20000000f00 */
[----:B------:R-:W-:Y:S01]  /*49f0*/  UIADD3 UR11, UR11, UR13, URZ ;  /* 0x0000000d0b0b7290 */ /* 0x000fe2000fffe03f */
[C---:B------:R-:W-:Y:S01]  /*4a00*/  LOP3.LUT R180, R6.reuse, 0xc0, RZ, 0xfc, !PT ;  /* 0x000000c006b47812 */ /* 0x040fe200078efcff */
[----:B------:R-:W3:Y:S01]  /*4a10*/  @!P1 LDG.E R119, desc[UR14][R2.64+0x80] ;  /* 0x0000800e02779981 */ /* 0x000ee2000c1e1900 */
[C---:B------:R-:W-:Y:S01]  /*4a20*/  LOP3.LUT R182, R6.reuse, 0xe0, RZ, 0xfc, !PT ;  /* 0x000000e006b67812 */ /* 0x040fe200078efcff */
[----:B------:R-:W-:Y:S01]  /*4a30*/  ULEA.HI.X UR10, UR10, UR23, UR11, 0x2, UP0 ;  /* 0x000000170a0a7291 */ /* 0x000fe200080f140b */
[C---:B------:R-:W-:Y:S01]  /*4a40*/  LOP3.LUT R184, R6.reuse, 0x100, RZ, 0xfc, !PT ;  /* 0x0000010006b87812 */ /* 0x040fe200078efcff */
[----:B------:R-:W4:Y:S01]  /*4a50*/  @!P2 LDG.E R27, desc[UR14][R2.64+0x100] ;  /* 0x0001000e021ba981 */ /* 0x000f22000c1e1900 */
[----:B------:R-:W-:-:S02]  /*4a60*/  LOP3.LUT R186, R6, 0x120, RZ, 0xfc, !PT ;  /* 0x0000012006ba7812 */ /* 0x000fc400078efcff */
[----:B------:R-:W-:Y:S01]  /*4a70*/  LOP3.LUT R188, R6, 0x140, RZ, 0xfc, !PT ;  /* 0x0000014006bc7812 */ /* 0x000fe200078efcff */
[----:B------:R-:W4:Y:S01]  /*4a80*/  @!P3 LDG.E R121, desc[UR14][R2.64+0x180] ;  /* 0x0001800e0279b981 */ /* 0x000f22000c1e1900 */
[-C--:B------:R-:W-:Y:S02]  /*4a90*/  ISETP.GE.AND P1, PT, R180, R39.reuse, PT ;  /* 0x00000027b400720c */ /* 0x080fe40003f26270 */
[-C--:B------:R-:W-:Y:S01]  /*4aa0*/  ISETP.GE.AND P2, PT, R182, R39.reuse, PT ;  /* 0x00000027b600720c */ /* 0x080fe20003f46270 */
[----:B------:R-:W4:Y:S01]  /*4ab0*/  @!P4 LDG.E R24, desc[UR14][R2.64+0x200] ;  /* 0x0002000e0218c981 */ /* 0x000f22000c1e1900 */
[----:B------:R-:W-:Y:S02]  /*4ac0*/  ISETP.GE.AND P3, PT, R184, R39, PT ;  /* 0x00000027b800720c */ /* 0x000fe40003f66270 */
[----:B------:R-:W-:Y:S01]  /*4ad0*/  MOV R22, UR41 ;  /* 0x0000002900167c02 */ /* 0x000fe20008000f00 */
[----:B------:R-:W4:Y:S01]  /*4ae0*/  @!P5 LDG.E R123, desc[UR14][R2.64+0x280] ;  /* 0x0002800e027bd981 */ /* 0x000f22000c1e1900 */
[----:B------:R-:W-:-:S02]  /*4af0*/  MOV R23, UR10 ;  /* 0x0000000a00177c02 */ /* 0x000fc40008000f00 */
[-C--:B------:R-:W-:Y:S02]  /*4b00*/  ISETP.GE.AND P4, PT, R186, R39.reuse, PT ;  /* 0x00000027ba00720c */ /* 0x080fe40003f86270 */
[----:B------:R-:W-:Y:S01]  /*4b10*/  ISETP.GE.AND P5, PT, R188, R39, PT ;  /* 0x00000027bc00720c */ /* 0x000fe20003fa6270 */
[----:B------:R0:W4:Y:S01]  /*4b20*/  LDG.E R117, desc[UR14][R22.64] ;  /* 0x0000000e16757981 */ /* 0x000122000c1e1900 */
[----:B------:R-:W-:Y:S02]  /*4b30*/  MOV R125, RZ ;  /* 0x000000ff007d7202 */ /* 0x000fe40000000f00 */
[----:B------:R-:W-:Y:S01]  /*4b40*/  MOV R127, RZ ;  /* 0x000000ff007f7202 */ /* 0x000fe20000000f00 */
        /* <DEDUP_REMOVED lines=12> */
[----:B------:R-:W4:Y:S01]  /*4c10*/  @!P5 LDG.E R202, desc[UR14][R2.64+0x500] ;  /* 0x0005000e02cad981 */ /* 0x000f22000c1e1900 */
[-C--:B------:R-:W-:Y:S01]  /*4c20*/  ISETP.GE.AND P4, PT, R196, R39.reuse, PT ;  /* 0x00000027c400720c */ /* 0x080fe20003f86270 */
[----:B------:R-:W-:Y:S01]  /*4c30*/  HFMA2.MMA R204, -RZ, RZ, 0, 0 ;  /* 0x00000000ffcc7435 */ /* 0x000fe200000001ff */
[----:B------:R-:W-:Y:S01]  /*4c40*/  ISETP.GE.AND P5, PT, R198, R39, PT ;  /* 0x00000027c600720c */ /* 0x000fe20003fa6270 */
[----:B------:R-:W-:Y:S01]  /*4c50*/  HFMA2.MMA R206, -RZ, RZ, 0, 0 ;  /* 0x00000000ffce7435 */ /* 0x000fe200000001ff */
[----:B------:R-:W-:-:S02]  /*4c60*/  MOV R129, RZ ;  /* 0x000000ff00817202 */ /* 0x000fc40000000f00 */
[----:B------:R-:W-:Y:S02]  /*4c70*/  MOV R131, RZ ;  /* 0x000000ff00837202 */ /* 0x000fe40000000f00 */
[----:B------:R-:W-:Y:S02]  /*4c80*/  MOV R137, RZ ;  /* 0x000000ff00897202 */ /* 0x000fe40000000f00 */
[----:B------:R-:W4:Y:S04]  /*4c90*/  @!P1 LDG.E R129, desc[UR14][R2.64+0x580] ;  /* 0x0005800e02819981 */ /* 0x000f28000c1e1900 */
[----:B------:R-:W4:Y:S04]  /*4ca0*/  @!P2 LDG.E R204, desc[UR14][R2.64+0x600] ;  /* 0x0006000e02cca981 */ /* 0x000f28000c1e1900 */
[----:B------:R-:W4:Y:S04]  /*4cb0*/  @!P3 LDG.E R131, desc[UR14][R2.64+0x680] ;  /* 0x0006800e0283b981 */ /* 0x000f28000c1e1900 */
[----:B------:R-:W4:Y:S04]  /*4cc0*/  @!P4 LDG.E R206, desc[UR14][R2.64+0x700] ;  /* 0x0007000e02cec981 */ /* 0x000f28000c1e1900 */
[----:B-1----:R1:W4:Y:S01]  /*4cd0*/  @!P5 LDG.E R137, desc[UR14][R2.64+0x780] ;  /* 0x0007800e0289d981 */ /* 0x002322000c1e1900 */
[----:B------:R-:W-:-:S02]  /*4ce0*/  R2UR UR11, R17 ;  /* 0x00000000110b72ca */ /* 0x000fc400000e0000 */
[----:B------:R-:W-:Y:S02]  /*4cf0*/  R2UR UR10, R16 ;  /* 0x00000000100a72ca */ /* 0x000fe400000e0000 */
[----:B------:R-:W-:Y:S01]  /*4d00*/  R2UR UR11, R115 ;  /* 0x00000000730b72ca */ /* 0x000fe200000e0000 */
[----:B------:R-:W-:-:S04]  /*4d10*/  UIMAD UR13, UR38, UR24, URZ ;  /* 0x00000018260d72a4 */ /* 0x000fc8000f8e023f */
[----:B------:R-:W-:-:S08]  /*4d20*/  UIMAD UR13, UR7, UR25, UR13 ;  /* 0x00000019070d72a4 */ /* 0x000fd0000f8e020d */
[----:B------:R-:W-:-:S04]  /*4d30*/  UIMAD.WIDE.U32 UR10, UR7, UR24, UR10 ;  /* 0x00000018070a72a5 */ /* 0x000fc8000f8e000a */
[----:B------:R-:W-:Y:S02]  /*4d40*/  ULEA UR41, UP0, UR10, UR26, 0x2 ;  /* 0x0000001a0a297291 */ /* 0x000fe4000f80103f */
[----:B------:R-:W-:-:S04]  /*4d50*/  UIADD3 UR11, UR11, UR13, URZ ;  /* 0x0000000d0b0b7290 */ /* 0x000fc8000fffe03f */
[----:B------:R-:W-:Y:S01]  /*4d60*/  ULEA.HI.X UR10, UR10, UR27, UR11, 0x2, UP0 ;  /* 0x0000001b0a0a7291 */ /* 0x000fe200080f140b */
[----:B0-----:R-:W-:-:S05]  /*4d70*/  MOV R22, UR41 ;  /* 0x0000002900167c02 */ /* 0x001fca0008000f00 */
[----:B------:R-:W-:-:S05]  /*4d80*/  MOV R23, UR10 ;  /* 0x0000000a00177c02 */ /* 0x000fca0008000f00 */
[----:B------:R0:W4:Y:S01]  /*4d90*/  LDG.E R151, desc[UR14][R22.64] ;  /* 0x0000000e16977981 */ /* 0x000122000c1e1900 */
[----:B------:R-:W0:Y:S01]  /*4da0*/  S2UR UR11, SR_CgaCtaId ;  /* 0x00000000000b79c3 */ /* 0x000e220000008800 */
[----:B------:R-:W-:Y:S01]  /*4db0*/  LOP3.LUT R133, R33, 0x1f, RZ, 0xc0, !PT ;  /* 0x0000001f21857812 */ /* 0x000fe200078ec0ff */
[----:B------:R-:W-:-:S03]  /*4dc0*/  FADD.FTZ R139, R187, UR4 ;  /* 0x00000004bb8b7e21 */ /* 0x000fc60008010000 */
[----:B------:R-:W-:Y:S02]  /*4dd0*/  ISETP.NE.AND P1, PT, R133, RZ, PT ;  /* 0x000000ff8500720c */ /* 0x000fe40003f25270 */
[----:B------:R-:W-:Y:S02]  /*4de0*/  ISETP.NE.AND P2, PT, R33, RZ, PT ;  /* 0x000000ff2100720c */ /* 0x000fe40003f45270 */
[----:B------:R-:W-:Y:S01]  /*4df0*/  ISETP.LT.OR P3, PT, R185, 0x2, P1 ;  /* 0x00000002b900780c */ /* 0x000fe20000f61670 */
[----:B------:R-:W-:Y:S01]  /*4e00*/  UMOV UR10, 0x400 ;  /* 0x00000400000a7882 */ /* 0x000fe20000000000 */
[----:B-1----:R-:W-:Y:S01]  /*4e10*/  LEA R2, R105, UR7, 0x8 ;  /* 0x0000000769027c11 */ /* 0x002fe2000f8e40ff */
[----:B------:R-:W-:-:S08]  /*4e20*/  FADD.FTZ R214, R70, UR4 ;  /* 0x0000000446d67e21 */ /* 0x000fd00008010000 */
[----:B------:R-:W-:Y:S02]  /*4e30*/  @P2 IADD3 R2, R33, 0x200, RZ ;  /* 0x0000020021022810 */ /* 0x000fe40007ffe0ff */
[----:B------:R-:W1:Y:S01]  /*4e40*/  @!P3 LDC R208, c[0x0][0x21c] ;  /* 0x00008700ffd0bb82 */ /* 0x000e620000000800 */
[----:B0-----:R-:W-:Y:S01]  /*4e50*/  ULEA UR10, UR11, UR10, 0x18 ;  /* 0x0000000a0b0a7291 */ /* 0x001fe2000f8ec03f */
[----:B------:R-:W-:Y:S01]  /*4e60*/  FADD.FTZ R147, R71, UR4 ;  /* 0x0000000447937e21 */ /* 0x000fe20008010000 */
[----:B------:R-:W-:Y:S01]  /*4e70*/  FADD.FTZ R212, R72, UR4 ;  /* 0x0000000448d47e21 */ /* 0x000fe20008010000 */
[----:B------:R-:W-:Y:S01]  /*4e80*/  @!P3 IADD3 R3, R185, -0x2, RZ ;  /* 0xfffffffeb903b810 */ /* 0x000fe20007ffe0ff */
[----:B------:R-:W-:Y:S01]  /*4e90*/  HFMA2.MMA R145, -RZ, RZ, 0, 0 ;  /* 0x00000000ff917435 */ /* 0x000fe200000001ff */
[----:B------:R-:W-:Y:S01]  /*4ea0*/  FMUL.FTZ R203, R55, R168 ;  /* 0x000000a837cb7220 */ /* 0x000fe20000410000 */
[----:B------:R-:W-:Y:S01]  /*4eb0*/  FMUL.FTZ R225, R54, R111 ;  /* 0x0000006f36e17220 */ /* 0x000fe20000410000 */
[----:B------:R-:W-:Y:S01]  /*4ec0*/  FADD.FTZ R210, R76, UR4 ;  /* 0x000000044cd27e21 */ /* 0x000fe20008010000 */
[----:B------:R-:W-:Y:S01]  /*4ed0*/  FMUL.FTZ R201, R56, R109 ;  /* 0x0000006d38c97220 */ /* 0x000fe20000410000 */
[----:B-1----:R-:W-:-:S02]  /*4ee0*/  @!P3 IMAD R3, R3, R208, UR7 ;  /* 0x000000070303be24 */ /* 0x002fc4000f8e02d0 */
[----:B------:R-:W-:Y:S01]  /*4ef0*/  FADD.FTZ R208, R74, UR4 ;  /* 0x000000044ad07e21 */ /* 0x000fe20008010000 */
[----:B------:R-:W-:Y:S01]  /*4f00*/  FMUL.FTZ R191, R57, R166 ;  /* 0x000000a639bf7220 */ /* 0x000fe20000410000 */
[----:B------:R-:W-:Y:S01]  /*4f10*/  FMUL.FTZ R223, R58, R107 ;  /* 0x0000006b3adf7220 */ /* 0x000fe20000410000 */
[----:B------:R-:W-:Y:S01]  /*4f20*/  FADD.FTZ R221, R75, UR4 ;  /* 0x000000044bdd7e21 */ /* 0x000fe20008010000 */
[----:B------:R-:W-:Y:S01]  /*4f30*/  FMUL.FTZ R189, R59, R164 ;  /* 0x000000a43bbd7220 */ /* 0x000fe20000410000 */
[----:B------:R-:W-:Y:S02]  /*4f40*/  FADD.FTZ R236, R76, UR4 ;  /* 0x000000044cec7e21 */ /* 0x000fe40008010000 */
[----:B------:R-:W-:Y:S01]  /*4f50*/  FMUL.FTZ R221, R60, R221 ;  /* 0x000000dd3cdd7220 */ /* 0x000fe20000410000 */
[----:B------:R-:W-:Y:S01]  /*4f60*/  FADD.FTZ R219, R77, UR4 ;  /* 0x000000044ddb7e21 */ /* 0x000fe20008010000 */
[----:B------:R-:W-:Y:S01]  /*4f70*/  FMUL.FTZ R193, R61, R236 ;  /* 0x000000ec3dc17220 */ /* 0x000fe20000410000 */
[----:B------:R-:W-:-:S02]  /*4f80*/  FADD.FTZ R234, R78, UR4 ;  /* 0x000000044eea7e21 */ /* 0x000fc40008010000 */
[----:B------:R-:W-:Y:S01]  /*4f90*/  FMUL.FTZ R219, R62, R219 ;  /* 0x000000db3edb7220 */ /* 0x000fe20000410000 */
[----:B------:R-:W-:Y:S01]  /*4fa0*/  FADD.FTZ R213, R79, UR4 ;  /* 0x000000044fd57e21 */ /* 0x000fe20008010000 */
[----:B------:R-:W-:Y:S01]  /*4fb0*/  FMUL.FTZ R195, R63, R234 ;  /* 0x000000ea3fc37220 */ /* 0x000fe20000410000 */
[----:B------:R-:W-:Y:S02]  /*4fc0*/  FADD.FTZ R232, R80, UR4 ;  /* 0x0000000450e87e21 */ /* 0x000fe40008010000 */
[----:B------:R-:W-:Y:S01]  /*4fd0*/  FMUL.FTZ R213, R64, R213 ;  /* 0x000000d540d57220 */ /* 0x000fe20000410000 */
[----:B------:R-:W-:Y:S01]  /*4fe0*/  FADD.FTZ R211, R81, UR4 ;  /* 0x0000000451d37e21 */ /* 0x000fe20008010000 */
[----:B------:R-:W-:Y:S01]  /*4ff0*/  FMUL.FTZ R197, R65, R232 ;  /* 0x000000e841c57220 */ /* 0x000fe20000410000 */
[----:B------:R-:W-:Y:S02]  /*5000*/  FADD.FTZ R230, R82, UR4 ;  /* 0x0000000452e67e21 */ /* 0x000fe40008010000 */
[----:B------:R-:W-:Y:S01]  /*5010*/  FMUL.FTZ R211, R66, R211 ;  /* 0x000000d342d37220 */ /* 0x000fe20000410000 */
[----:B------:R-:W-:-:S04]  /*5020*/  FADD.FTZ R153, R83, UR4 ;  /* 0x0000000453997e21 */ /* 0x000fc80008010000 */
[----:B------:R-:W-:Y:S01]  /*5030*/  FMUL.FTZ R153, R68, R153 ;  /* 0x0000009944997220 */ /* 0x000fe20000410000 */
[----:B--2---:R0:W-:Y:S04]  /*5040*/  STS [R34], R25 ;  /* 0x0000001922007388 */ /* 0x0041e80000000800 */
[----:B---3--:R-:W-:Y:S04]  /*5050*/  STS [R36+0x80], R119 ;  /* 0x0000807724007388 */ /* 0x008fe80000000800 */
[----:B----4-:R-:W-:Y:S04]  /*5060*/  STS [R38+0x100], R27 ;  /* 0x0001001b26007388 */ /* 0x010fe80000000800 */
[----:B------:R-:W-:Y:S01]  /*5070*/  STS [R40+0x180], R121 ;  /* 0x0001807928007388 */ /* 0x000fe20000000800 */
[----:B0-----:R-:W-:-:S04]  /*5080*/  FMUL.FTZ R25, R117, 1.4426950216293334961 ;  /* 0x3fb8aa3b75197820 */ /* 0x001fc80000410000 */
[----:B------:R-:W-:Y:S01]  /*5090*/  FMUL.FTZ R149, R25, R139 ;  /* 0x0000008b19957220 */ /* 0x000fe20000410000 */
[----:B------:R-:W-:Y:S05]  /*50a0*/  STS [R41+0x200], R24 ;  /* 0x0002001829007388 */ /* 0x000fea0000000800 */
[----:B------:R-:W0:Y:S01]  /*50b0*/  MUFU.EX2 R149, R149 ;  /* 0x0000009500957308 */ /* 0x000e220000000800 */
[----:B------:R-:W-:Y:S04]  /*50c0*/  STS [R42+0x280], R123 ;  /* 0x0002807b2a007388 */ /* 0x000fe80000000800 */
[----:B------:R-:W-:Y:S04]  /*50d0*/  STS [R43+0x300], R26 ;  /* 0x0003001a2b007388 */ /* 0x000fe80000000800 */
[----:B------:R-:W-:Y:S04]  /*50e0*/  STS [R44+0x380], R125 ;  /* 0x0003807d2c007388 */ /* 0x000fe80000000800 */
[----:B------:R1:W-:Y:S04]  /*50f0*/  STS [R45+0x400], R200 ;  /* 0x000400c82d007388 */ /* 0x0003e80000000800 */
[----:B------:R-:W-:Y:S04]  /*5100*/  STS [R46+0x480], R127 ;  /* 0x0004807f2e007388 */ /* 0x000fe80000000800 */
[----:B------:R-:W-:Y:S01]  /*5110*/  STS [R47+0x500], R202 ;  /* 0x000500ca2f007388 */ /* 0x000fe20000000800 */
[----:B-1----:R-:W-:-:S03]  /*5120*/  LEA R200, R2, UR10, 0x2 ;  /* 0x0000000a02c87c11 */ /* 0x002fc6000f8e10ff */
[----:B------:R1:W-:Y:S04]  /*5130*/  STS [R48+0x580], R129 ;  /* 0x0005808130007388 */ /* 0x0003e80000000800 */
[----:B------:R-:W-:Y:S04]  /*5140*/  STS [R49+0x600], R204 ;  /* 0x000600cc31007388 */ /* 0x000fe80000000800 */
        /* <DEDUP_REMOVED lines=18> */
[----:B------:R-:W4:Y:S04]  /*5270*/  LDS R252, [R53+0x38] ;  /* 0x0000380035fc7984 */ /* 0x000f280000000800 */
[----:B------:R-:W4:Y:S01]  /*5280*/  LDS R127, [R53+0x3c] ;  /* 0x00003c00357f7984 */ /* 0x000f220000000800 */
[----:B------:R-:W-:-:S03]  /*5290*/  FMUL.FTZ R216, R25, R214 ;  /* 0x000000d619d87220 */ /* 0x000fc60000410000 */
[----:B0-----:R0:W-:Y:S01]  /*52a0*/  STS [R200+0x12c8], R149 ;  /* 0x0012c895c8007388 */ /* 0x0011e20000000800 */
[C---:B------:R-:W-:Y:S02]  /*52b0*/  FMUL.FTZ R165, R25.reuse, R147 ;  /* 0x0000009319a57220 */ /* 0x040fe40000410000 */
[----:B------:R-:W0:Y:S01]  /*52c0*/  MUFU.EX2 R216, R216 ;  /* 0x000000d800d87308 */ /* 0x000e220000000800 */
[----:B------:R-:W-:Y:S01]  /*52d0*/  FMUL.FTZ R226, R25, R212 ;  /* 0x000000d419e27220 */ /* 0x000fe20000410000 */
[----:B-1----:R-:W-:-:S04]  /*52e0*/  FADD.FTZ R129, R73, UR4 ;  /* 0x0000000449817e21 */ /* 0x002fc80008010000 */
[C---:B------:R-:W-:Y:S02]  /*52f0*/  FMUL.FTZ R163, R25.reuse, R129 ;  /* 0x0000008119a37220 */ /* 0x040fe40000410000 */
[----:B------:R-:W1:Y:S01]  /*5300*/  MUFU.EX2 R165, R165 ;  /* 0x000000a500a57308 */ /* 0x000e620000000800 */
[----:B------:R-:W-:Y:S01]  /*5310*/  FMUL.FTZ R224, R25, R208 ;  /* 0x000000d019e07220 */ /* 0x000fe20000410000 */
[----:B--2---:R-:W-:Y:S01]  /*5320*/  FADD.FTZ R131, R75, UR4 ;  /* 0x000000044b837e21 */ /* 0x004fe20008010000 */
[----:B------:R-:W-:Y:S01]  /*5330*/  @!P3 IMAD.WIDE R2, R3, 0x8, R12 ;  /* 0x000000080302b825 */ /* 0x000fe200078e020c */
[----:B------:R-:W-:Y:S06]  /*5340*/  BAR.SYNC.DEFER_BLOCKING 0x0 ;  /* 0x0000000000007b1d */ /* 0x000fec0000010000 */
[----:B------:R-:W2:Y:S01]  /*5350*/  MUFU.EX2 R226, R226 ;  /* 0x000000e200e27308 */ /* 0x000ea20000000800 */
[C---:B------:R-:W-:Y:S01]  /*5360*/  FMUL.FTZ R161, R25.reuse, R131 ;  /* 0x0000008319a17220 */ /* 0x040fe20000410000 */
[----:B------:R-:W-:-:S06]  /*5370*/  FMUL.FTZ R222, R25, R210 ;  /* 0x000000d219de7220 */ /* 0x000fcc0000410000 */
[----:B------:R-:W4:Y:S01]  /*5380*/  MUFU.EX2 R163, R163 ;  /* 0x000000a300a37308 */ /* 0x000f220000000800 */
[----:B------:R-:W-:Y:S01]  /*5390*/  FADD.FTZ R125, R77, UR4 ;  /* 0x000000044d7d7e21 */ /* 0x000fe20008010000 */
[----:B---3--:R-:W-:-:S06]  /*53a0*/  FADD.FTZ R206, R78, UR4 ;  /* 0x000000044ece7e21 */ /* 0x008fcc0008010000 */
[----:B------:R-:W3:Y:S01]  /*53b0*/  MUFU.EX2 R224, R224 ;  /* 0x000000e000e07308 */ /* 0x000ee20000000800 */
[----:B------:R0:W5:Y:S01]  /*53c0*/  @!P3 LDG.E R145, desc[UR14][R2.64+0x4] ;  /* 0x0000040e0291b981 */ /* 0x000162000c1e1900 */
[----:B------:R-:W-:-:S06]  /*53d0*/  FMUL.FTZ R159, R25, R125 ;  /* 0x0000007d199f7220 */ /* 0x000fcc0000410000 */
[----:B------:R-:W3:Y:S01]  /*53e0*/  MUFU.EX2 R161, R161 ;  /* 0x000000a100a17308 */ /* 0x000ee20000000800 */
[----:B0-----:R-:W-:-:S04]  /*53f0*/  FFMA.FTZ R2, R216, R225, R203 ;  /* 0x000000e1d8027223 */ /* 0x001fc800000100cb */
[----:B-1----:R-:W-:-:S03]  /*5400*/  FFMA.FTZ R2, R165, R2, R201 ;  /* 0x00000002a5027223 */ /* 0x002fc600000100c9 */
[----:B------:R-:W0:Y:S01]  /*5410*/  MUFU.EX2 R222, R222 ;  /* 0x000000de00de7308 */ /* 0x000e220000000800 */
[----:B------:R-:W-:Y:S01]  /*5420*/  FADD.FTZ R123, R79, UR4 ;  /* 0x000000044f7b7e21 */ /* 0x000fe20008010000 */
[----:B------:R-:W-:Y:S01]  /*5430*/  FMUL.FTZ R220, R25, R206 ;  /* 0x000000ce19dc7220 */ /* 0x000fe20000410000 */
[----:B--2---:R-:W-:Y:S01]  /*5440*/  FFMA.FTZ R2, R226, R2, R191 ;  /* 0x00000002e2027223 */ /* 0x004fe200000100bf */
[----:B------:R-:W-:Y:S01]  /*5450*/  ISETP.NE.AND P3, PT, R33, 0x1f, PT ;  /* 0x0000001f2100780c */ /* 0x000fe20003f65270 */
[----:B------:R-:W-:Y:S01]  /*5460*/  FADD.FTZ R204, R80, UR4 ;  /* 0x0000000450cc7e21 */ /* 0x000fe20008010000 */
[----:B------:R-:W-:Y:S01]  /*5470*/  FMUL.FTZ R157, R25, R123 ;  /* 0x0000007b199d7220 */ /* 0x000fe20000410000 */
[----:B----4-:R-:W-:Y:S01]  /*5480*/  FFMA.FTZ R2, R163, R2, R223 ;  /* 0x00000002a3027223 */ /* 0x010fe200000100df */
[----:B------:R-:W1:Y:S01]  /*5490*/  MUFU.EX2 R159, R159 ;  /* 0x0000009f009f7308 */ /* 0x000e620000000800 */
[----:B------:R-:W-:Y:S01]  /*54a0*/  FADD.FTZ R121, R81, UR4 ;  /* 0x0000000451797e21 */ /* 0x000fe20008010000 */
[----:B------:R-:W-:Y:S01]  /*54b0*/  FMUL.FTZ R218, R25, R204 ;  /* 0x000000cc19da7220 */ /* 0x000fe20000410000 */
[----:B---3--:R-:W-:Y:S01]  /*54c0*/  FFMA.FTZ R228, R224, R2, R189 ;  /* 0x00000002e0e47223 */ /* 0x008fe200000100bd */
[----:B------:R-:W-:-:S04]  /*54d0*/  FMUL.FTZ R2, R149, R216 ;  /* 0x000000d895027220 */ /* 0x000fc80000410000 */
[----:B------:R-:W2:Y:S01]  /*54e0*/  MUFU.EX2 R220, R220 ;  /* 0x000000dc00dc7308 */ /* 0x000ea20000000800 */
[----:B------:R-:W-:Y:S01]  /*54f0*/  FFMA.FTZ R228, R161, R228, R221 ;  /* 0x000000e4a1e47223 */ /* 0x000fe200000100dd */
[----:B------:R-:W-:Y:S01]  /*5500*/  FADD.FTZ R202, R82, UR4 ;  /* 0x0000000452ca7e21 */ /* 0x000fe20008010000 */
[----:B------:R-:W-:Y:S01]  /*5510*/  FMUL.FTZ R177, R25, R121 ;  /* 0x0000007919b17220 */ /* 0x000fe20000410000 */
[----:B------:R-:W-:-:S04]  /*5520*/  FMUL.FTZ R3, R165, R2 ;  /* 0x00000002a5037220 */ /* 0x000fc80000410000 */
[----:B------:R-:W3:Y:S01]  /*5530*/  MUFU.EX2 R157, R157 ;  /* 0x0000009d009d7308 */ /* 0x000ee20000000800 */
[----:B0-----:R-:W-:Y:S01]  /*5540*/  FFMA.FTZ R228, R222, R228, R193 ;  /* 0x000000e4dee47223 */ /* 0x001fe200000100c1 */
[----:B------:R-:W-:Y:S01]  /*5550*/  @P3 LEA R207, R33, UR10, 0x2 ;  /* 0x0000000a21cf3c11 */ /* 0x000fe2000f8e10ff */
[----:B------:R-:W-:Y:S01]  /*5560*/  FADD.FTZ R119, R83, UR4 ;  /* 0x0000000453777e21 */ /* 0x000fe20008010000 */
[----:B------:R-:W-:Y:S01]  /*5570*/  FMUL.FTZ R240, R25, R202 ;  /* 0x000000ca19f07220 */ /* 0x000fe20000410000 */
[----:B------:R-:W-:-:S03]  /*5580*/  FMUL.FTZ R2, R226, R3 ;  /* 0x00000003e2027220 */ /* 0x000fc60000410000 */
[----:B------:R-:W0:Y:S01]  /*5590*/  MUFU.EX2 R218, R218 ;  /* 0x000000da00da7308 */ /* 0x000e220000000800 */
[----:B-1----:R-:W-:Y:S01]  /*55a0*/  FFMA.FTZ R228, R159, R228, R219 ;  /* 0x000000e49fe47223 */ /* 0x002fe200000100db */
[----:B------:R-:W-:Y:S01]  /*55b0*/  FADD.FTZ R200, R84, UR4 ;  /* 0x0000000454c87e21 */ /* 0x000fe20008010000 */
[----:B------:R-:W-:Y:S01]  /*55c0*/  FMUL.FTZ R246, R25, R119 ;  /* 0x0000007719f67220 */ /* 0x000fe20000410000 */
[----:B------:R-:W-:Y:S01]  /*55d0*/  FMUL.FTZ R3, R163, R2 ;  /* 0x00000002a3037220 */ /* 0x000fe20000410000 */
[----:B------:R-:W1:Y:S03]  /*55e0*/  @P3 LDS R207, [R207+0x1acc] ;  /* 0x001acc00cfcf3984 */ /* 0x000e660000000800 */
[----:B------:R-:W4:Y:S01]  /*55f0*/  MUFU.EX2 R177, R177 ;  /* 0x000000b100b17308 */ /* 0x000f220000000800 */
[----:B--2---:R-:W-:Y:S01]  /*5600*/  FFMA.FTZ R228, R220, R228, R195 ;  /* 0x000000e4dce47223 */ /* 0x004fe200000100c3 */
[----:B------:R-:W-:Y:S01]  /*5610*/  FMUL.FTZ R2, R224, R3 ;  /* 0x00000003e0027220 */ /* 0x000fe20000410000 */
[----:B------:R-:W-:-:S05]  /*5620*/  FMUL.FTZ R155, R25, R200 ;  /* 0x000000c8199b7220 */ /* 0x000fca0000410000 */
[----:B------:R-:W2:Y:S01]  /*5630*/  MUFU.EX2 R240, R240 ;  /* 0x000000f000f07308 */ /* 0x000ea20000000800 */
[----:B---3--:R-:W-:Y:S01]  /*5640*/  FFMA.FTZ R228, R157, R228, R213 ;  /* 0x000000e49de47223 */ /* 0x008fe200000100d5 */
[----:B------:R-:W-:-:S06]  /*5650*/  FMUL.FTZ R3, R161, R2 ;  /* 0x00000002a1037220 */ /* 0x000fcc0000410000 */
[----:B------:R-:W3:Y:S01]  /*5660*/  MUFU.EX2 R246, R246 ;  /* 0x000000f600f67308 */ /* 0x000ee20000000800 */
[----:B0-----:R-:W-:Y:S01]  /*5670*/  FFMA.FTZ R228, R218, R228, R197 ;  /* 0x000000e4dae47223 */ /* 0x001fe200000100c5 */
[----:B------:R-:W-:Y:S01]  /*5680*/  R2UR UR41, R151 ;  /* 0x00000000972972ca */ /* 0x000fe200000e0000 */
[----:B------:R-:W-:-:S05]  /*5690*/  FMUL.FTZ R2, R222, R3 ;  /* 0x00000003de027220 */ /* 0x000fca0000410000 */
[----:B------:R-:W0:Y:S01]  /*56a0*/  MUFU.EX2 R155, R155 ;  /* 0x0000009b009b7308 */ /* 0x000e220000000800 */
[----:B------:R-:W-:Y:S01]  /*56b0*/  FMUL.FTZ R25, R67, R230 ;  /* 0x000000e643197220 */ /* 0x000fe20000410000 */
[----:B----4-:R-:W-:Y:S01]  /*56c0*/  FFMA.FTZ R228, R177, R228, R211 ;  /* 0x000000e4b1e47223 */ /* 0x010fe200000100d3 */
[----:B------:R-:W-:Y:S01]  /*56d0*/  FMUL.FTZ R3, R159, R2 ;  /* 0x000000029f037220 */ /* 0x000fe20000410000 */
[----:B------:R-:W-:Y:S02]  /*56e0*/  FADD.FTZ R2, R84, UR4 ;  /* 0x0000000454027e21 */ /* 0x000fe40008010000 */
[----:B--2---:R-:W-:Y:S01]  /*56f0*/  FFMA.FTZ R151, R240, R228, R25 ;  /* 0x000000e4f0977223 */ /* 0x004fe20000010019 */
[----:B------:R-:W-:Y:S01]  /*5700*/  FMUL.FTZ R228, R220, R3 ;  /* 0x00000003dce47220 */ /* 0x000fe20000410000 */
[----:B------:R-:W-:Y:S02]  /*5710*/  FMUL.FTZ R2, R69, R2 ;  /* 0x0000000245027220 */ /* 0x000fe40000410000 */
[----:B---3--:R-:W-:Y:S01]  /*5720*/  FFMA.FTZ R151, R246, R151, R153 ;  /* 0x00000097f6977223 */ /* 0x008fe20000010099 */
[----:B------:R-:W-:Y:S01]  /*5730*/  FMUL.FTZ R3, R157, R228 ;  /* 0x000000e49d037220 */ /* 0x000fe20000410000 */
[----:B------:R-:W-:Y:S01]  /*5740*/  FMUL.FTZ R250, R252, UR41 ;  /* 0x00000029fcfa7c20 */ /* 0x000fe20008410000 */
[----:B------:R-:W-:Y:S01]  /*5750*/  FMUL.FTZ R205, R127, UR41 ;  /* 0x000000297fcd7c20 */ /* 0x000fe20008410000 */
[----:B------:R-:W-:Y:S01]  /*5760*/  FMUL.FTZ R199, R24, UR41 ;  /* 0x0000002918c77c20 */ /* 0x000fe20008410000 */
[----:B0-----:R-:W-:Y:S01]  /*5770*/  FFMA.FTZ R227, R155, R151, R2 ;  /* 0x000000979be37223 */ /* 0x001fe20000010002 */
[----:B------:R-:W-:Y:S01]  /*5780*/  FMUL.FTZ R2, R218, R3 ;  /* 0x00000003da027220 */ /* 0x000fe20000410000 */
[----:B------:R-:W-:Y:S01]  /*5790*/  FMUL.FTZ R250, R99, R250 ;  /* 0x000000fa63fa7220 */ /* 0x000fe20000410000 */
[----:B------:R-:W-:Y:S01]  /*57a0*/  FMUL.FTZ R205, R102, R205 ;  /* 0x000000cd66cd7220 */ /* 0x000fe20000410000 */
[----:B------:R-:W-:Y:S01]  /*57b0*/  FMUL.FTZ R199, R100, R199 ;  /* 0x000000c764c77220 */ /* 0x000fe20000410000 */
[----:B------:R-:W-:Y:S01]  /*57c0*/  FMUL.FTZ R3, R177, R2 ;  /* 0x00000002b1037220 */ /* 0x000fe20000410000 */
[----:B------:R-:W-:Y:S01]  /*57d0*/  FMUL.FTZ R2, R26, UR41 ;  /* 0x000000291a027c20 */ /* 0x000fe20008410000 */
[----:B------:R-:W-:Y:S01]  /*57e0*/  FFMA.FTZ R169, R155, R205, R250 ;  /* 0x000000cd9ba97223 */ /* 0x000fe200000100fa */
[----:B------:R-:W-:Y:S01]  /*57f0*/  BSSY B0, `(.L_x_7026) ;  /* 0x0000011000007945 */ /* 0x000fe20003800000 */
[----:B------:R-:W-:Y:S01]  /*5800*/  FMUL.FTZ R3, R240, R3 ;  /* 0x00000003f0037220 */ /* 0x000fe20000410000 */
[----:B------:R-:W-:Y:S01]  /*5810*/  FMUL.FTZ R151, R23, UR41 ;  /* 0x0000002917977c20 */ /* 0x000fe20008410000 */
[----:B------:R-:W-:Y:S01]  /*5820*/  FMUL.FTZ R167, R27, UR41 ;  /* 0x000000291ba77c20 */ /* 0x000fe20008410000 */
[----:B------:R-:W-:Y:S01]  /*5830*/  FMUL.FTZ R181, R97, R2 ;  /* 0x0000000261b57220 */ /* 0x000fe20000410000 */
[----:B------:R-:W-:Y:S01]  /*5840*/  FFMA.FTZ R171, R246, R169, R199 ;  /* 0x000000a9f6ab7223 */ /* 0x000fe200000100c7 */
[----:B-1----:R-:W-:Y:S06]  /*5850*/  @P3 BRA `(.L_x_7027) ;  /* 0x0000000000283947 */ /* 0x002fec0003800000 */
[----:B------:R-:W-:Y:S02]  /*5860*/  ISETP.NE.AND P4, PT, R185, UR39, PT ;  /* 0x00000027b9007c0c */ /* 0x000fe4000bf85270 */
[----:B------:R-:W-:-:S11]  /*5870*/  MOV R207, 0x3f800000 ;  /* 0x3f80000000cf7802 */ /* 0x000fd60000000f00 */
        /* <DEDUP_REMOVED lines=8> */
.L_x_7027:
[----:B------:R-:W-:Y:S05]  /*5900*/  BSYNC B0 ;  /* 0x0000000000007941 */ /* 0x000fea0003800000 */
.L_x_7026:
[----:B0-----:R-:W-:Y:S01]  /*5910*/  FMUL.FTZ R169, R155, R207 ;  /* 0x000000cf9ba97220 */ /* 0x001fe20000410000 */
[----:B------:R-:W-:Y:S01]  /*5920*/  FMUL.FTZ R2, R248, UR41 ;  /* 0x00000029f8027c20 */ /* 0x000fe20008410000 */
[----:B------:R-:W-:Y:S01]  /*5930*/  FMUL.FTZ R238, R98, R167 ;  /* 0x000000a762ee7220 */ /* 0x000fe20000410000 */
[----:B------:R-:W-:Y:S01]  /*5940*/  FFMA.FTZ R173, R240, R171, R181 ;  /* 0x000000abf0ad7223 */ /* 0x000fe200000100b5 */
[----:B------:R-:W-:Y:S01]  /*5950*/  FMUL.FTZ R171, R246, R169 ;  /* 0x000000a9f6ab7220 */ /* 0x000fe20000410000 */
[----:B------:R-:W-:Y:S01]  /*5960*/  FMUL.FTZ R169, R137, UR41 ;  /* 0x0000002989a97c20 */ /* 0x000fe20008410000 */
[----:B------:R-:W-:Y:S01]  /*5970*/  FMUL.FTZ R167, R95, R2 ;  /* 0x000000025fa77220 */ /* 0x000fe20000410000 */
[C---:B------:R-:W-:Y:S01]  /*5980*/  FFMA.FTZ R173, R177.reuse, R173, R238 ;  /* 0x000000adb1ad7223 */ /* 0x040fe200000100ee */
        /* <DEDUP_REMOVED lines=17> */
[----:B------:R-:W-:Y:S01]  /*5aa0*/  FMUL.FTZ R232, R92, R173 ;  /* 0x000000ad5ce87220 */ /* 0x000fe20000410000 */
[----:B------:R-:W-:Y:S01]  /*5ab0*/  FMUL.FTZ R2, R22, UR41 ;  /* 0x0000002916027c20 */ /* 0x000fe20008410000 */
[----:B------:R-:W-:Y:S01]  /*5ac0*/  FFMA.FTZ R209, R222, R209, R171 ;  /* 0x000000d1ded17223 */ /* 0x000fe200000100ab */
[----:B------:R-:W-:Y:S01]  /*5ad0*/  FMUL.FTZ R175, R159, R234 ;  /* 0x000000ea9faf7220 */ /* 0x000fe20000410000 */
[----:B------:R-:W-:Y:S01]  /*5ae0*/  FMUL.FTZ R234, R90, R151 ;  /* 0x000000975aea7220 */ /* 0x000fe20000410000 */
[----:B------:R-:W-:Y:S01]  /*5af0*/  FMUL.FTZ R173, R89, R2 ;  /* 0x0000000259ad7220 */ /* 0x000fe20000410000 */
[----:B------:R-:W-:Y:S01]  /*5b00*/  FFMA.FTZ R209, R161, R209, R232 ;  /* 0x000000d1a1d17223 */ /* 0x000fe200000100e8 */
        /* <DEDUP_REMOVED lines=11> */
[C---:B------:R-:W-:Y:S01]  /*5bc0*/  FFMA.FTZ R215, R226.reuse, R209, R175 ;  /* 0x000000d1e2d77223 */ /* 0x040fe200000100af */
[----:B------:R-:W-:Y:S01]  /*5bd0*/  FMUL.FTZ R209, R163, R2 ;  /* 0x00000002a3d17220 */ /* 0x000fe20000410000 */
[----:B------:R-:W0:Y:S01]  /*5be0*/  SHFL.UP PT, R3, R227, 0x1, RZ ;  /* 0x04200000e3037989 */ /* 0x000e2200000e00ff */
[----:B------:R-:W-:Y:S01]  /*5bf0*/  FMUL.FTZ R151, R183, UR41 ;  /* 0x00000029b7977c20 */ /* 0x000fe20008410000 */
[C---:B------:R-:W-:Y:S01]  /*5c00*/  FFMA.FTZ R215, R165.reuse, R215, R236 ;  /* 0x000000d7a5d77223 */ /* 0x040fe200000100ec */
[----:B------:R-:W-:Y:S01]  /*5c10*/  FMUL.FTZ R209, R226, R209 ;  /* 0x000000d1e2d17220 */ /* 0x000fe20000410000 */
[----:B------:R-:W1:Y:S01]  /*5c20*/  SHFL.UP PT, R2, R229, 0x1, RZ ;  /* 0x04200000e5027989 */ /* 0x000e6200000e00ff */
[----:B------:R-:W-:Y:S01]  /*5c30*/  FMUL.FTZ R151, R0, R151 ;  /* 0x0000009700977220 */ /* 0x000fe20000410000 */
[----:B------:R-:W-:Y:S01]  /*5c40*/  ISETP.GE.AND P4, PT, R32, 0x1, PT ;  /* 0x000000012000780c */ /* 0x000fe20003f86270 */
[----:B------:R-:W-:Y:S01]  /*5c50*/  FMUL.FTZ R209, R165, R209 ;  /* 0x000000d1a5d17220 */ /* 0x000fe20000410000 */
[----:B------:R-:W-:Y:S01]  /*5c60*/  ISETP.GE.OR P1, PT, R185, UR39, P1 ;  /* 0x00000027b9007c0c */ /* 0x000fe20008f26670 */
[C---:B------:R-:W-:Y:S01]  /*5c70*/  FFMA.FTZ R215, R216.reuse, R215, R151 ;  /* 0x000000d7d8d77223 */ /* 0x040fe20000010097 */
[----:B------:R-:W-:Y:S01]  /*5c80*/  ISETP.NE.AND P5, PT, R33, RZ, PT ;  /* 0x000000ff2100720c */ /* 0x000fe20003fa5270 */
[----:B------:R-:W-:Y:S01]  /*5c90*/  FMUL.FTZ R217, R216, R209 ;  /* 0x000000d1d8d97220 */ /* 0x000fe20000410000 */
[----:B------:R-:W-:Y:S02]  /*5ca0*/  BSSY B0, `(.L_x_7028) ;  /* 0x00000e8000007945 */ /* 0x000fe40003800000 */
[----:B------:R-:W2:Y:S04]  /*5cb0*/  SHFL.DOWN PT, R231, R215, 0x1, 0x1f ;  /* 0x08201f00d7e77f89 */ /* 0x000ea800000e0000 */
[----:B------:R-:W3:Y:S03]  /*5cc0*/  SHFL.DOWN PT, R209, R217, 0x1, 0x1f ;  /* 0x08201f00d9d17f89 */ /* 0x000ee600000e0000 */
[----:B------:R-:W-:Y:S01]  /*5cd0*/  VOTEU.ALL UP0, P1 ;  /* 0x00000000003f7886 */ /* 0x000fe20000800000 */
[----:B0-----:R-:W-:-:S04]  /*5ce0*/  @P4 FFMA.FTZ R227, R229, R3, R227 ;  /* 0x00000003e5e34223 */ /* 0x001fc800000100e3 */
[----:B------:R-:W-:Y:S01]  /*5cf0*/  @!UP0 ULEA UR11, UR7, UR10, 0x3 ;  /* 0x0000000a070b8291 */ /* 0x000fe2000f8e183f */
[----:B-1----:R-:W-:Y:S01]  /*5d00*/  @P4 FMUL.FTZ R229, R229, R2 ;  /* 0x00000002e5e54220 */ /* 0x002fe20000410000 */
[----:B------:R-:W-:Y:S01]  /*5d10*/  ISETP.NE.AND P4, PT, R133, 0x1f, PT ;  /* 0x0000001f8500780c */ /* 0x000fe20003f85270 */
[----:B------:R-:W0:Y:S01]  /*5d20*/  SHFL.UP PT, R3, R227, 0x2, RZ ;  /* 0x04400000e3037989 */ /* 0x000e2200000e00ff */
[----:B------:R-:W-:-:S03]  /*5d30*/  VOTEU.ALL UP0, P5 ;  /* 0x00000000003f7886 */ /* 0x000fc60002800000 */
[----:B------:R-:W1:Y:S08]  /*5d40*/  SHFL.UP PT, R2, R229, 0x2, RZ ;  /* 0x04400000e5027989 */ /* 0x000e7000000e00ff */
[C---:B--2---:R-:W-:Y:S01]  /*5d50*/  @P4 FFMA.FTZ R215, R217.reuse, R231, R215 ;  /* 0x000000e7d9d74223 */ /* 0x044fe200000100d7 */
[----:B---3--:R-:W-:Y:S01]  /*5d60*/  @P4 FMUL.FTZ R217, R217, R209 ;  /* 0x000000d1d9d94220 */ /* 0x008fe20000410000 */
[----:B------:R-:W-:-:S03]  /*5d70*/  ISETP.GE.AND P4, PT, R32, 0x2, PT ;  /* 0x000000022000780c */ /* 0x000fc60003f86270 */
[----:B------:R-:W2:Y:S04]  /*5d80*/  SHFL.DOWN PT, R231, R215, 0x2, 0x1f ;  /* 0x08401f00d7e77f89 */ /* 0x000ea800000e0000 */
[----:B------:R-:W3:Y:S06]  /*5d90*/  SHFL.DOWN PT, R209, R217, 0x2, 0x1f ;  /* 0x08401f00d9d17f89 */ /* 0x000eec00000e0000 */
[C---:B0-----:R-:W-:Y:S01]  /*5da0*/  @P4 FFMA.FTZ R227, R229.reuse, R3, R227 ;  /* 0x00000003e5e34223 */ /* 0x041fe200000100e3 */
[----:B-1----:R-:W-:Y:S01]  /*5db0*/  @P4 FMUL.FTZ R229, R229, R2 ;  /* 0x00000002e5e54220 */ /* 0x002fe20000410000 */
[----:B------:R-:W-:-:S03]  /*5dc0*/  ISETP.GE.U32.AND P4, PT, R133, 0x1e, PT ;  /* 0x0000001e8500780c */ /* 0x000fc60003f86070 */
[----:B------:R-:W0:Y:S04]  /*5dd0*/  SHFL.UP PT, R3, R227, 0x4, RZ ;  /* 0x04800000e3037989 */ /* 0x000e2800000e00ff */
[----:B------:R-:W1:Y:S06]  /*5de0*/  SHFL.UP PT, R2, R229, 0x4, RZ ;  /* 0x04800000e5027989 */ /* 0x000e6c00000e00ff */
[C---:B--2---:R-:W-:Y:S01]  /*5df0*/  @!P4 FFMA.FTZ R215, R217.reuse, R231, R215 ;  /* 0x000000e7d9d7c223 */ /* 0x044fe200000100d7 */
[----:B---3--:R-:W-:Y:S01]  /*5e00*/  @!P4 FMUL.FTZ R217, R217, R209 ;  /* 0x000000d1d9d9c220 */ /* 0x008fe20000410000 */
        /* <DEDUP_REMOVED lines=14> */
[----:B------:R-:W-:Y:S01]  /*5ef0*/  MOV R3, RZ ;  /* 0x000000ff00037202 */ /* 0x000fe20000000f00 */
[----:B-1----:R-:W-:Y:S01]  /*5f00*/  @P4 FMUL.FTZ R229, R229, R2 ;  /* 0x00000002e5e54220 */ /* 0x002fe20000410000 */
[----:B------:R-:W-:Y:S01]  /*5f10*/  ISETP.GE.U32.AND P4, PT, R133, 0x18, PT ;  /* 0x000000188500780c */ /* 0x000fe20003f86070 */
[----:B------:R-:W-:-:S10]  /*5f20*/  HFMA2.MMA R2, -RZ, RZ, 1.875, 0 ;  /* 0x3f800000ff027435 */ /* 0x000fd400000001ff */
[----:B------:R-:W-:Y:S01]  /*5f30*/  @!P1 LDS.64 R2, [UR11+0x1b48] ;  /* 0x001b480bff029984 */ /* 0x000fe20008000a00 */
[----:B------:R-:W-:Y:S01]  /*5f40*/  ISETP.GE.AND P1, PT, R32, 0x10, PT ;  /* 0x000000102000780c */ /* 0x000fe20003f26270 */
[C---:B--2---:R-:W-:Y:S01]  /*5f50*/  @!P4 FFMA.FTZ R215, R217.reuse, R231, R215 ;  /* 0x000000e7d9d7c223 */ /* 0x044fe200000100d7 */
[----:B---3--:R-:W-:Y:S01]  /*5f60*/  @!P4 FMUL.FTZ R217, R217, R209 ;  /* 0x000000d1d9d9c220 */ /* 0x008fe20000410000 */
[----:B------:R-:W0:Y:S01]  /*5f70*/  SHFL.UP PT, R231, R227, 0x10, RZ ;  /* 0x06000000e3e77989 */ /* 0x000e2200000e00ff */
[----:B------:R-:W-:Y:S01]  /*5f80*/  ISETP.GE.U32.AND P4, PT, R133, 0x10, PT ;  /* 0x000000108500780c */ /* 0x000fe20003f86070 */
[----:B------:R-:W-:Y:S02]  /*5f90*/  @!UP0 ULEA UR11, UR7, UR10, 0x3 ;  /* 0x0000000a070b8291 */ /* 0x000fe4000f8e183f */
[----:B------:R-:W1:Y:S04]  /*5fa0*/  SHFL.UP PT, R209, R229, 0x10, RZ ;  /* 0x06000000e5d17989 */ /* 0x000e6800000e00ff */
[----:B------:R-:W2:Y:S04]  /*5fb0*/  SHFL.DOWN PT, R233, R215, 0x10, 0x1f ;  /* 0x0a001f00d7e97f89 */ /* 0x000ea800000e0000 */
[----:B------:R-:W3:Y:S01]  /*5fc0*/  SHFL.DOWN PT, R235, R217, 0x10, 0x1f ;  /* 0x0a001f00d9eb7f89 */ /* 0x000ee200000e0000 */
[C---:B0-----:R-:W-:Y:S01]  /*5fd0*/  @P1 FFMA.FTZ R227, R229.reuse, R231, R227 ;  /* 0x000000e7e5e31223 */ /* 0x041fe200000100e3 */
[----:B-1----:R-:W-:-:S04]  /*5fe0*/  @P1 FMUL.FTZ R229, R229, R209 ;  /* 0x000000d1e5e51220 */ /* 0x002fc80000410000 */
[----:B------:R-:W-:Y:S01]  /*5ff0*/  SHFL.UP PT, R231, R227, 0x1, RZ ;  /* 0x04200000e3e77989 */ /* 0x000fe200000e00ff */
[----:B--2---:R-:W-:-:S03]  /*6000*/  @!P4 FFMA.FTZ R215, R217, R233, R215 ;  /* 0x000000e9d9d7c223 */ /* 0x004fc600000100d7 */
[----:B------:R-:W-:Y:S01]  /*6010*/  SHFL.UP PT, R133, R229, 0x1, RZ ;  /* 0x04200000e5857989 */ /* 0x000fe200000e00ff */
[----:B---3--:R-:W-:-:S03]  /*6020*/  @!P4 FMUL.FTZ R217, R217, R235 ;  /* 0x000000ebd9d9c220 */ /* 0x008fc60000410000 */
[----:B-----5:R-:W0:Y:S04]  /*6030*/  SHFL.IDX PT, R233, R145, RZ, 0x1f ;  /* 0x00001fff91e97589 */ /* 0x020e2800000e0000 */
[----:B------:R-:W-:Y:S04]  /*6040*/  SHFL.IDX PT, R209, R3, RZ, 0x1f ;  /* 0x00001fff03d17589 */ /* 0x000fe800000e0000 */
[----:B------:R-:W-:Y:S04]  /*6050*/  SHFL.DOWN PT, R237, R215, 0x1, 0x1f ;  /* 0x08201f00d7ed7f89 */ /* 0x000fe800000e0000 */
[----:B------:R-:W1:Y:S04]  /*6060*/  SHFL.DOWN PT, R235, R217, 0x1, 0x1f ;  /* 0x08201f00d9eb7f89 */ /* 0x000e6800000e0000 */
[----:B------:R-:W-:Y:S04]  /*6070*/  SHFL.IDX PT, R215, R215, RZ, 0x1f ;  /* 0x00001fffd7d77589 */ /* 0x000fe800000e0000 */
[----:B------:R-:W2:Y:S01]  /*6080*/  SHFL.IDX PT, R217, R217, RZ, 0x1f ;  /* 0x00001fffd9d97589 */ /* 0x000ea200000e0000 */
[----:B0-----:R-:W-:-:S04]  /*6090*/  @P2 FFMA.FTZ R233, R133, R233, R231 ;  /* 0x000000e985e92223 */ /* 0x001fc800000100e7 */
[----:B------:R-:W-:-:S04]  /*60a0*/  FFMA.FTZ R149, R149, R233, R225 ;  /* 0x000000e995957223 */ /* 0x000fc800000100e1 */
[-C--:B------:R-:W-:Y:S01]  /*60b0*/  FFMA.FTZ R203, R216, R149.reuse, R203 ;  /* 0x00000095d8cb7223 */ /* 0x080fe200000100cb */
[----:B------:R-:W-:-:S03]  /*60c0*/  FMUL.FTZ R183, R183, R149 ;  /* 0x00000095b7b77220 */ /* 0x000fc60000410000 */
[----:B------:R-:W-:Y:S01]  /*60d0*/  FFMA.FTZ R145, R165, R203, R201 ;  /* 0x000000cba5917223 */ /* 0x000fe200000100c9 */
[----:B------:R-:W-:Y:S01]  /*60e0*/  FMUL.FTZ R203, R55, R214 ;  /* 0x000000d637cb7220 */ /* 0x000fe20000410000 */
[----:B------:R-:W-:Y:S01]  /*60f0*/  FFMA.FTZ R183, R0, R183, RZ ;  /* 0x000000b700b77223 */ /* 0x000fe200000100ff */
[----:B-1----:R-:W-:Y:S01]  /*6100*/  @P3 FFMA.FTZ R209, R235, R209, R237 ;  /* 0x000000d1ebd13223 */ /* 0x002fe200000100ed */
[----:B------:R-:W-:Y:S01]  /*6110*/  FFMA.FTZ R133, R226, R145, R191 ;  /* 0x00000091e2857223 */ /* 0x000fe200000100bf */
[----:B------:R-:W-:Y:S01]  /*6120*/  FFMA.FTZ R201, R216, R149, R203 ;  /* 0x00000095d8c97223 */ /* 0x000fe200000100cb */
[----:B------:R-:W-:Y:S01]  /*6130*/  FMUL.FTZ R191, R57, R212 ;  /* 0x000000d439bf7220 */ /* 0x000fe20000410000 */
[----:B------:R-:W-:Y:S01]  /*6140*/  FMUL.FTZ R179, R179, R145 ;  /* 0x00000091b3b37220 */ /* 0x000fe20000410000 */
[----:B------:R-:W-:Y:S01]  /*6150*/  FFMA.FTZ R133, R163, R133, R223 ;  /* 0x00000085a3857223 */ /* 0x000fe200000100df */
[----:B------:R-:W-:Y:S01]  /*6160*/  FMUL.FTZ R135, R135, R201 ;  /* 0x000000c987877220 */ /* 0x000fe20000410000 */
[C---:B--2---:R-:W-:Y:S01]  /*6170*/  FFMA.FTZ R3, R217.reuse, R3, R215 ;  /* 0x00000003d9037223 */ /* 0x044fe200000100d7 */
[----:B------:R-:W-:Y:S01]  /*6180*/  FMUL.FTZ R2, R217, R2 ;  /* 0x00000002d9027220 */ /* 0x000fe20000410000 */
[----:B------:R-:W-:Y:S01]  /*6190*/  FMUL.FTZ R22, R22, R133 ;  /* 0x0000008516167220 */ /* 0x000fe20000410000 */
[----:B------:R-:W-:Y:S01]  /*61a0*/  FFMA.FTZ R135, R88, R135, R183 ;  /* 0x0000008758877223 */ /* 0x000fe200000100b7 */
[----:B------:R-:W-:Y:S01]  /*61b0*/  FFMA.FTZ R183, R226, R145, R191 ;  /* 0x00000091e2b77223 */ /* 0x000fe200000100bf */
[----:B------:R-:W-:Y:S01]  /*61c0*/  FMUL.FTZ R215, R149, UR41 ;  /* 0x0000002995d77c20 */ /* 0x000fe20008410000 */
[----:B------:R0:W-:Y:S01]  /*61d0*/  @!P5 STS.64 [UR11+0x1b48], R2 ;  /* 0x001b4802ff00d988 */ /* 0x0001e20008000a0b */
[----:B------:R-:W-:Y:S01]  /*61e0*/  FFMA.FTZ R135, R87, R179, R135 ;  /* 0x000000b357877223 */ /* 0x000fe20000010087 */
[----:B------:R-:W-:Y:S01]  /*61f0*/  FMUL.FTZ R23, R23, R183 ;  /* 0x000000b717177220 */ /* 0x000fe20000410000 */
[----:B------:R-:W-:-:S02]  /*6200*/  IMAD R179, R18, UR16, RZ ;  /* 0x0000001012b37c24 */ /* 0x000fc4000f8e02ff */
[----:B------:R-:W-:Y:S01]  /*6210*/  FADD.FTZ R191, -R191, R183 ;  /* 0x000000b7bfbf7221 */ /* 0x000fe20000010100 */
[----:B------:R-:W-:Y:S01]  /*6220*/  FMUL.FTZ R183, R183, UR41 ;  /* 0x00000029b7b77c20 */ /* 0x000fe20008410000 */
[----:B------:R-:W-:Y:S01]  /*6230*/  FFMA.FTZ R23, R90, R23, R135 ;  /* 0x000000175a177223 */ /* 0x000fe20000010087 */
[----:B------:R-:W-:Y:S01]  /*6240*/  FFMA.FTZ R135, R224, R133, R189 ;  /* 0x00000085e0877223 */ /* 0x000fe200000100bd */
[----:B------:R-:W-:Y:S01]  /*6250*/  FMUL.FTZ R189, R59, R208 ;  /* 0x000000d03bbd7220 */ /* 0x000fe20000410000 */
[----:B------:R-:W-:Y:S02]  /*6260*/  IMAD R223, R19, UR17, R179 ;  /* 0x0000001113df7c24 */ /* 0x000fe4000f8e02b3 */
[----:B0-----:R-:W-:Y:S01]  /*6270*/  FMUL.FTZ R2, R90, R183 ;  /* 0x000000b75a027220 */ /* 0x001fe20000410000 */
[----:B------:R-:W-:Y:S01]  /*6280*/  FFMA.FTZ R135, R161, R135, R221 ;  /* 0x00000087a1877223 */ /* 0x000fe200000100dd */
[----:B------:R-:W-:Y:S01]  /*6290*/  FFMA.FTZ R179, R224, R133, R189 ;  /* 0x00000085e0b37223 */ /* 0x000fe200000100bd */
[----:B------:R-:W-:Y:S01]  /*62a0*/  FFMA.FTZ R221, R89, R22, R23 ;  /* 0x0000001659dd7223 */ /* 0x000fe20000010017 */
[----:B------:R-:W-:Y:S01]  /*62b0*/  HFMA2.MMA R23, -RZ, RZ, 0, 0 ;  /* 0x00000000ff177435 */ /* 0x000fe200000001ff */
[----:B------:R-:W-:Y:S01]  /*62c0*/  FMUL.FTZ R242, R242, R135 ;  /* 0x00000087f2f27220 */ /* 0x000fe20000410000 */
[----:B------:R-:W-:Y:S01]  /*62d0*/  FMUL.FTZ R143, R143, R179 ;  /* 0x000000b38f8f7220 */ /* 0x000fe20000410000 */
[----:B------:R-:W-:Y:S01]  /*62e0*/  MOV R22, R33 ;  /* 0x0000002100167202 */ /* 0x000fe20000000f00 */
[----:B------:R-:W-:Y:S01]  /*62f0*/  FMUL.FTZ R3, R135, UR41 ;  /* 0x0000002987037c20 */ /* 0x000fe20008410000 */
[----:B------:R-:W-:Y:S01]  /*6300*/  FADD.FTZ R203, -R203, R201 ;  /* 0x000000c9cbcb7221 */ /* 0x000fe20000010100 */
[----:B------:R-:W-:Y:S01]  /*6310*/  FFMA.FTZ R221, R92, R143, R221 ;  /* 0x0000008f5cdd7223 */ /* 0x000fe200000100dd */
[C---:B------:R-:W-:Y:S01]  /*6320*/  FFMA.FTZ R143, R222.reuse, R135, R193 ;  /* 0x00000087de8f7223 */ /* 0x040fe200000100c1 */
[----:B------:R-:W-:Y:S01]  /*6330*/  FMUL.FTZ R193, R61, R210 ;  /* 0x000000d23dc17220 */ /* 0x000fe20000410000 */
[----:B------:R-:W-:Y:S01]  /*6340*/  FADD.FTZ R189, -R189, R179 ;  /* 0x000000b3bdbd7221 */ /* 0x000fe20000010100 */
[----:B------:R-:W-:Y:S01]  /*6350*/  FFMA.FTZ R221, R91, R242, R221 ;  /* 0x000000f25bdd7223 */ /* 0x000fe200000100dd */
[----:B------:R-:W-:Y:S01]  /*6360*/  FFMA.FTZ R143, R159, R143, R219 ;  /* 0x0000008f9f8f7223 */ /* 0x000fe200000100db */
[----:B------:R-:W-:Y:S01]  /*6370*/  FFMA.FTZ R242, R222, R135, R193 ;  /* 0x00000087def27223 */ /* 0x000fe200000100c1 */
[----:B------:R-:W-:-:S04]  /*6380*/  IMAD.WIDE.U32 R22, R18, UR17, R22 ;  /* 0x0000001112167c25 */ /* 0x000fc8000f8e0016 */
[----:B------:R-:W-:Y:S01]  /*6390*/  FMUL.FTZ R201, R201, UR41 ;  /* 0x00000029c9c97c20 */ /* 0x000fe20008410000 */
[-C--:B------:R-:W-:Y:S01]  /*63a0*/  FMUL.FTZ R244, R244, R143.reuse ;  /* 0x0000008ff4f47220 */ /* 0x080fe20000410000 */
[----:B------:R-:W-:Y:S01]  /*63b0*/  FMUL.FTZ R219, R141, R242 ;  /* 0x000000f28ddb7220 */ /* 0x000fe20000410000 */
[----:B------:R-:W-:Y:S01]  /*63c0*/  FFMA.FTZ R141, R220, R143, R195 ;  /* 0x0000008fdc8d7223 */ /* 0x000fe200000100c3 */
[----:B------:R-:W-:Y:S01]  /*63d0*/  FMUL.FTZ R195, R63, R206 ;  /* 0x000000ce3fc37220 */ /* 0x000fe20000410000 */
[----:B------:R-:W-:Y:S01]  /*63e0*/  IADD3 R23, R23, R223, RZ ;  /* 0x000000df17177210 */ /* 0x000fe20007ffe0ff */
[----:B------:R-:W-:Y:S01]  /*63f0*/  FFMA.FTZ R219, R94, R219, R221 ;  /* 0x000000db5edb7223 */ /* 0x000fe200000100dd */
[----:B------:R-:W-:Y:S01]  /*6400*/  FFMA.FTZ R141, R157, R141, R213 ;  /* 0x0000008d9d8d7223 */ /* 0x000fe200000100d5 */
[----:B------:R-:W-:Y:S01]  /*6410*/  SHF.R.S32.HI R221, RZ, 0x1f, R29 ;  /* 0x0000001fffdd7819 */ /* 0x000fe2000001141d */
[----:B------:R-:W-:Y:S01]  /*6420*/  FADD.FTZ R193, -R193, R242 ;  /* 0x000000f2c1c17221 */ /* 0x000fe20000010100 */
[----:B------:R-:W-:Y:S01]  /*6430*/  FFMA.FTZ R219, R93, R244, R219 ;  /* 0x000000f45ddb7223 */ /* 0x000fe200000100db */
[----:B------:R-:W-:Y:S01]  /*6440*/  FFMA.FTZ R244, R220, R143, R195 ;  /* 0x0000008fdcf47223 */ /* 0x000fe200000100c3 */
[----:B------:R-:W-:Y:S01]  /*6450*/  FMUL.FTZ R179, R179, UR41 ;  /* 0x00000029b3b37c20 */ /* 0x000fe20008410000 */
[----:B------:R-:W-:-:S02]  /*6460*/  IMAD R221, R221, UR30, RZ ;  /* 0x0000001edddd7c24 */ /* 0x000fc4000f8e02ff */
[----:B------:R-:W-:Y:S01]  /*6470*/  FMUL.FTZ R201, R88, R201 ;  /* 0x000000c958c97220 */ /* 0x000fe20000410000 */
[----:B------:R-:W-:Y:S01]  /*6480*/  FMUL.FTZ R213, R137, R244 ;  /* 0x000000f489d57220 */ /* 0x000fe20000410000 */
[----:B------:R-:W-:Y:S01]  /*6490*/  FFMA.FTZ R137, R218, R141, R197 ;  /* 0x0000008dda897223 */ /* 0x000fe200000100c5 */
[----:B------:R-:W-:Y:S01]  /*64a0*/  FMUL.FTZ R197, R65, R204 ;  /* 0x000000cc41c57220 */ /* 0x000fe20000410000 */
[----:B------:R-:W-:Y:S02]  /*64b0*/  IMAD R221, R29, UR31, R221 ;  /* 0x0000001f1ddd7c24 */ /* 0x000fe4000f8e02dd */
[----:B------:R-:W-:Y:S01]  /*64c0*/  FFMA.FTZ R213, R96, R213, R219 ;  /* 0x000000d560d57223 */ /* 0x000fe200000100db */
[----:B------:R-:W-:Y:S01]  /*64d0*/  FFMA.FTZ R137, R177, R137, R211 ;  /* 0x00000089b1897223 */ /* 0x000fe200000100d3 */
[-C--:B------:R-:W-:Y:S01]  /*64e0*/  FMUL.FTZ R211, R248, R141.reuse ;  /* 0x0000008df8d37220 */ /* 0x080fe20000410000 */
[----:B------:R-:W-:Y:S01]  /*64f0*/  FFMA.FTZ R248, R218, R141, R197 ;  /* 0x0000008ddaf87223 */ /* 0x000fe200000100c5 */
[----:B------:R-:W-:Y:S01]  /*6500*/  FADD.FTZ R195, -R195, R244 ;  /* 0x000000f4c3c37221 */ /* 0x000fe20000010100 */
        /* <DEDUP_REMOVED lines=8> */
[----:B------:R-:W-:-:S02]  /*6590*/  FFMA.FTZ R153, R246, R25, R153 ;  /* 0x00000019f6997223 */ /* 0x000fc40000010099 */
[----:B------:R-:W-:Y:S01]  /*65a0*/  FFMA.FTZ R219, R97, R26, R27 ;  /* 0x0000001a61db7223 */ /* 0x000fe2000001001b */
[----:B------:R-:W-:Y:S01]  /*65b0*/  FFMA.FTZ R213, R240, R137, R211 ;  /* 0x00000089f0d57223 */ /* 0x000fe200000100d3 */
[----:B------:R-:W-:-:S04]  /*65c0*/  IMAD.WIDE.U32 R26, R29, UR30, R22 ;  /* 0x0000001e1d1a7c25 */ /* 0x000fc8000f8e0016 */
[----:B------:R-:W-:Y:S01]  /*65d0*/  FMUL.FTZ R252, R252, R153 ;  /* 0x00000099fcfc7220 */ /* 0x000fe20000410000 */
[----:B------:R-:W-:Y:S01]  /*65e0*/  FMUL.FTZ R24, R24, R213 ;  /* 0x000000d518187220 */ /* 0x000fe20000410000 */
[----:B------:R-:W-:Y:S01]  /*65f0*/  FADD.FTZ R211, -R211, R213 ;  /* 0x000000d5d3d37221 */ /* 0x000fe20000010100 */
[----:B------:R-:W-:Y:S01]  /*6600*/  IADD3 R25, R27, R221, RZ ;  /* 0x000000dd1b197210 */ /* 0x000fe20007ffe0ff */
[----:B------:R-:W-:Y:S01]  /*6610*/  FMUL.FTZ R213, R213, UR41 ;  /* 0x00000029d5d57c20 */ /* 0x000fe20008410000 */
[----:B------:R-:W-:Y:S01]  /*6620*/  LEA R22, P2, R26, UR18, 0x2 ;  /* 0x000000121a167c11 */ /* 0x000fe2000f8410ff */
[----:B------:R-:W-:Y:S01]  /*6630*/  FFMA.FTZ R219, R100, R24, R219 ;  /* 0x0000001864db7223 */ /* 0x000fe200000100db */
[----:B------:R-:W-:Y:S02]  /*6640*/  IADD3 R24, P1, R4, R26, RZ ;  /* 0x0000001a04187210 */ /* 0x000fe40007f3e0ff */
[----:B------:R-:W-:Y:S02]  /*6650*/  LEA.HI.X R23, R26, UR19, R25, 0x2, P2 ;  /* 0x000000131a177c11 */ /* 0x000fe400090f1419 */
[----:B------:R-:W-:-:S02]  /*6660*/  SHF.L.U32 R26, R33, 0x4, RZ ;  /* 0x00000004211a7819 */ /* 0x000fc400000006ff */
[----:B------:R-:W-:Y:S02]  /*6670*/  SHF.R.S32.HI R27, RZ, 0x1f, R4 ;  /* 0x0000001fff1b7819 */ /* 0x000fe40000011404 */
[----:B------:R-:W-:Y:S01]  /*6680*/  LEA.HI.SX32 R217, R26, R26, 0x1b ;  /* 0x0000001a1ad97211 */ /* 0x000fe200078fdaff */
[----:B------:R-:W-:Y:S01]  /*6690*/  FFMA.FTZ R26, R209, R207, R205 ;  /* 0x000000cfd11a7223 */ /* 0x000fe200000100cd */
[----:B------:R-:W-:Y:S01]  /*66a0*/  IADD3.X R25, R27, R25, RZ, P1, !PT ;  /* 0x000000191b197210 */ /* 0x000fe20000ffe4ff */
[----:B------:R-:W-:Y:S01]  /*66b0*/  FFMA.FTZ R27, R99, R252, R219 ;  /* 0x000000fc631b7223 */ /* 0x000fe200000100db */
[----:B------:R-:W-:Y:S01]  /*66c0*/  LEA R205, R217, UR10, 0x2 ;  /* 0x0000000ad9cd7c11 */ /* 0x000fe2000f8e10ff */
[----:B------:R-:W-:Y:S01]  /*66d0*/  FFMA.FTZ R250, R155, R26, R250 ;  /* 0x0000001a9bfa7223 */ /* 0x000fe200000100fa */
[----:B------:R-:W-:Y:S01]  /*66e0*/  FMUL.FTZ R252, R0, R215 ;  /* 0x000000d700fc7220 */ /* 0x000fe20000410000 */
[----:B------:R-:W-:Y:S02]  /*66f0*/  FMUL.FTZ R207, R145, UR41 ;  /* 0x0000002991cf7c20 */ /* 0x000fe40008410000 */
[----:B------:R-:W-:Y:S01]  /*6700*/  FFMA.FTZ R246, R246, R250, R199 ;  /* 0x000000faf6f67223 */ /* 0x000fe200000100c7 */
[----:B------:R0:W-:Y:S01]  /*6710*/  STS [R205+0x85c], R2 ;  /* 0x00085c02cd007388 */ /* 0x0001e20000000800 */
[----:B------:R-:W-:-:S02]  /*6720*/  FMUL.FTZ R207, R87, R207 ;  /* 0x000000cf57cf7220 */ /* 0x000fc40000410000 */
[----:B------:R-:W-:Y:S01]  /*6730*/  FFMA.FTZ R240, R240, R246, R181 ;  /* 0x000000f6f0f07223 */ /* 0x000fe200000100b5 */
[----:B------:R1:W-:Y:S03]  /*6740*/  STS [R205+0x850], R252 ;  /* 0x000850fccd007388 */ /* 0x0003e60000000800 */
[----:B------:R-:W-:Y:S01]  /*6750*/  FFMA.FTZ R238, R177, R240, R238 ;  /* 0x000000f0b1ee7223 */ /* 0x000fe200000100ee */
[----:B------:R-:W-:Y:S01]  /*6760*/  STS [R205+0x854], R201 ;  /* 0x000854c9cd007388 */ /* 0x000fe20000000800 */
[----:B0-----:R-:W-:Y:S02]  /*6770*/  FMUL.FTZ R2, R143, UR41 ;  /* 0x000000298f027c20 */ /* 0x001fe40008410000 */
[----:B------:R-:W-:Y:S01]  /*6780*/  FFMA.FTZ R218, R218, R238, R167 ;  /* 0x000000eedada7223 */ /* 0x000fe200000100a7 */
[----:B------:R-:W-:Y:S01]  /*6790*/  FMUL.FTZ R167, R242, UR41 ;  /* 0x00000029f2a77c20 */ /* 0x000fe20008410000 */
[----:B------:R-:W-:Y:S01]  /*67a0*/  FMUL.FTZ R242, R91, R3 ;  /* 0x000000035bf27220 */ /* 0x000fe20000410000 */
[----:B-1----:R-:W-:Y:S01]  /*67b0*/  FMUL.FTZ R252, R133, UR41 ;  /* 0x0000002985fc7c20 */ /* 0x002fe20008410000 */
[----:B------:R-:W-:Y:S01]  /*67c0*/  FFMA.FTZ R228, R157, R218, R228 ;  /* 0x000000da9de47223 */ /* 0x000fe200000100e4 */
[----:B------:R-:W-:Y:S01]  /*67d0*/  FMUL.FTZ R157, R248, UR41 ;  /* 0x00000029f89d7c20 */ /* 0x000fe20008410000 */
[----:B------:R-:W-:Y:S01]  /*67e0*/  FMUL.FTZ R3, R244, UR41 ;  /* 0x00000029f4037c20 */ /* 0x000fe20008410000 */
[----:B------:R-:W-:Y:S01]  /*67f0*/  FMUL.FTZ R252, R89, R252 ;  /* 0x000000fc59fc7220 */ /* 0x000fe20000410000 */
[----:B------:R-:W-:Y:S01]  /*6800*/  FFMA.FTZ R220, R220, R228, R169 ;  /* 0x000000e4dcdc7223 */ /* 0x000fe200000100a9 */
[----:B------:R0:W-:Y:S01]  /*6810*/  STS [R205+0x868], R242 ;  /* 0x000868f2cd007388 */ /* 0x0001e20000000800 */
[----:B------:R-:W-:Y:S01]  /*6820*/  FMUL.FTZ R2, R93, R2 ;  /* 0x000000025d027220 */ /* 0x000fe20000410000 */
[----:B------:R-:W-:Y:S01]  /*6830*/  FMUL.FTZ R248, R98, R157 ;  /* 0x0000009d62f87220 */ /* 0x000fe20000410000 */
[----:B------:R-:W-:Y:S01]  /*6840*/  FFMA.FTZ R230, R159, R220, R230 ;  /* 0x000000dc9fe67223 */ /* 0x000fe200000100e6 */
[----:B------:R1:W-:Y:S01]  /*6850*/  STS [R205+0x860], R252 ;  /* 0x000860fccd007388 */ /* 0x0003e20000000800 */
[----:B------:R-:W-:Y:S01]  /*6860*/  FMUL.FTZ R244, R96, R3 ;  /* 0x0000000360f47220 */ /* 0x000fe20000410000 */
[----:B------:R-:W-:Y:S01]  /*6870*/  IADD3 R157, -R4, UR12, -R33 ;  /* 0x0000000c049d7c10 */ /* 0x000fe2000fffe921 */
[----:B------:R-:W-:Y:S01]  /*6880*/  FFMA.FTZ R222, R222, R230, R171 ;  /* 0x000000e6dede7223 */ /* 0x000fe200000100ab */
[----:B------:R-:W-:Y:S01]  /*6890*/  FMUL.FTZ R3, R137, UR41 ;  /* 0x0000002989037c20 */ /* 0x000fe20008410000 */
[----:B------:R2:W-:Y:S01]  /*68a0*/  STS [R205+0x870], R2 ;  /* 0x00087002cd007388 */ /* 0x0005e20000000800 */
[----:B0-----:R-:W-:Y:S01]  /*68b0*/  FMUL.FTZ R242, R69, R200 ;  /* 0x000000c845f27220 */ /* 0x001fe20000410000 */
[----:B------:R-:W-:Y:S01]  /*68c0*/  FFMA.FTZ R232, R161, R222, R232 ;  /* 0x000000dea1e87223 */ /* 0x000fe200000100e8 */
[----:B------:R-:W-:Y:S01]  /*68d0*/  ISETP.GE.AND P1, PT, R157, 0x1, PT ;  /* 0x000000019d00780c */ /* 0x000fe20003f26270 */
[----:B------:R0:W-:Y:S01]  /*68e0*/  STS [R205+0x87c], R248 ;  /* 0x00087cf8cd007388 */ /* 0x0001e20000000800 */
[----:B-1----:R-:W-:Y:S01]  /*68f0*/  FMUL.FTZ R252, R141, UR41 ;  /* 0x000000298dfc7c20 */ /* 0x002fe20008410000 */
[----:B------:R-:W-:Y:S01]  /*6900*/  FFMA.FTZ R155, R155, R153, R242 ;  /* 0x000000999b9b7223 */ /* 0x000fe200000100f2 */
[----:B------:R-:W-:Y:S01]  /*6910*/  FFMA.FTZ R224, R224, R232, R173 ;  /* 0x000000e8e0e07223 */ /* 0x000fe200000100ad */
[----:B------:R1:W-:Y:S01]  /*6920*/  STS [R205+0x874], R244 ;  /* 0x000874f4cd007388 */ /* 0x0003e20000000800 */
[----:B------:R-:W-:Y:S01]  /*6930*/  FMUL.FTZ R252, R95, R252 ;  /* 0x000000fc5ffc7220 */ /* 0x000fe20000410000 */
[----:B--2---:R-:W-:Y:S01]  /*6940*/  FMUL.FTZ R2, R97, R3 ;  /* 0x0000000361027220 */ /* 0x004fe20000410000 */
[----:B------:R-:W-:Y:S01]  /*6950*/  FMUL.FTZ R3, R155, UR41 ;  /* 0x000000299b037c20 */ /* 0x000fe20008410000 */
[----:B------:R-:W-:Y:S01]  /*6960*/  FMUL.FTZ R167, R94, R167 ;  /* 0x000000a75ea77220 */ /* 0x000fe20000410000 */
[----:B------:R-:W-:Y:S01]  /*6970*/  FFMA.FTZ R234, R163, R224, R234 ;  /* 0x000000e0a3ea7223 */ /* 0x000fe200000100ea */
[----:B0-----:R-:W-:Y:S01]  /*6980*/  FMUL.FTZ R248, R153, UR41 ;  /* 0x0000002999f87c20 */ /* 0x001fe20008410000 */
[----:B------:R0:W-:Y:S02]  /*6990*/  STS [R205+0x878], R252 ;  /* 0x000878fccd007388 */ /* 0x0001e40000000800 */
[----:B------:R-:W-:Y:S01]  /*69a0*/  FFMA.FTZ R226, R226, R234, R175 ;  /* 0x000000eae2e27223 */ /* 0x000fe200000100af */
[----:B-1----:R-:W-:Y:S01]  /*69b0*/  FMUL.FTZ R244, R100, R213 ;  /* 0x000000d564f47220 */ /* 0x002fe20000410000 */
[----:B------:R-:W-:Y:S01]  /*69c0*/  FMUL.FTZ R248, R99, R248 ;  /* 0x000000f863f87220 */ /* 0x000fe20000410000 */
[----:B------:R1:W-:Y:S01]  /*69d0*/  STS [R205+0x858], R207 ;  /* 0x000858cfcd007388 */ /* 0x0003e20000000800 */
[----:B------:R-:W-:-:S03]  /*69e0*/  FFMA.FTZ R236, R165, R226, R236 ;  /* 0x000000e2a5ec7223 */ /* 0x000fc600000100ec */
[----:B------:R1:W-:Y:S01]  /*69f0*/  STS [R205+0x864], R179 ;  /* 0x000864b3cd007388 */ /* 0x0003e20000000800 */
[----:B0-----:R-:W-:-:S03]  /*6a00*/  FMUL.FTZ R252, R102, R3 ;  /* 0x0000000366fc7220 */ /* 0x001fc60000410000 */
        /* <DEDUP_REMOVED lines=8> */
[----:B------:R-:W-:-:S03]  /*6a90*/  IMAD.WIDE.U32 R24, R20, UR7, R24 ;  /* 0x0000000714187c25 */ /* 0x000fc6000f8e0018 */
[----:B------:R-:W-:Y:S01]  /*6aa0*/  LEA R159, R2, UR10, 0x2 ;  /* 0x0000000a029f7c11 */ /* 0x000fe2000f8e10ff */
[----:B------:R-:W-:-:S04]  /*6ab0*/  IMAD R2, R20, UR38, RZ ;  /* 0x0000002614027c24 */ /* 0x000fc8000f8e02ff */
[----:B------:R-:W-:Y:S01]  /*6ac0*/  IMAD R3, R21, UR7, R2 ;  /* 0x0000000715037c24 */ /* 0x000fe2000f8e0202 */
[----:B------:R-:W0:Y:S01]  /*6ad0*/  LDS R159, [R159+0x850] ;  /* 0x000850009f9f7984 */ /* 0x000e220000000800 */
[----:B------:R-:W-:-:S03]  /*6ae0*/  LEA R2, P1, R24, UR18, 0x2 ;  /* 0x0000001218027c11 */ /* 0x000fc6000f8210ff */
[----:B------:R-:W-:-:S04]  /*6af0*/  IADD3 R3, R25, R3, RZ ;  /* 0x0000000319037210 */ /* 0x000fc80007ffe0ff */
[----:B------:R-:W-:-:S05]  /*6b00*/  LEA.HI.X R3, R24, UR19, R3, 0x2, P1 ;  /* 0x0000001318037c11 */ /* 0x000fca00088f1403 */
[----:B0-----:R0:W-:Y:S02]  /*6b10*/  REDG.E.ADD.F32.FTZ.RN.STRONG.GPU desc[UR14][R2.64], R159 ;  /* 0x0000009f020079a6 */ /* 0x0011e4000c10f38e */
.L_x_7029:
[----:B------:R-:W-:Y:S05]  /*6b20*/  BSYNC B0 ;  /* 0x0000000000007941 */ /* 0x000fea0003800000 */
.L_x_7028:
[----:B------:R-:W-:Y:S01]  /*6b30*/  FFMA.FTZ R216, R216, R236, R151 ;  /* 0x000000ecd8d87223 */ /* 0x000fe20000010097 */
[----:B------:R-:W-:Y:S01]  /*6b40*/  FFMA.FTZ R149, R54, -R139, R149 ;  /* 0x8000008b36957223 */ /* 0x000fe20000010095 */
[----:B------:R-:W-:Y:S01]  /*6b50*/  FMUL.FTZ R214, R236, R214 ;  /* 0x000000d6ecd67220 */ /* 0x000fe20000410000 */
[----:B------:R-:W-:Y:S01]  /*6b60*/  FMUL.FTZ R127, R127, R155 ;  /* 0x0000009b7f7f7220 */ /* 0x000fe20000410000 */
[----:B01----:R-:W-:Y:S01]  /*6b70*/  FMUL.FTZ R2, R216, R139 ;  /* 0x0000008bd8027220 */ /* 0x003fe20000410000 */
[-C--:B------:R-:W-:Y:S01]  /*6b80*/  FFMA.FTZ R145, R56, -R147.reuse, R145 ;  /* 0x8000009338917223 */ /* 0x080fe20000010091 */
[----:B------:R-:W-:Y:S01]  /*6b90*/  FMUL.FTZ R147, R226, R147 ;  /* 0x00000093e2937220 */ /* 0x000fe20000410000 */
[----:B------:R-:W-:Y:S01]  /*6ba0*/  FADD.FTZ R3, -R242, R155 ;  /* 0x0000009bf2037221 */ /* 0x000fe20000010100 */
[----:B------:R-:W-:Y:S01]  /*6bb0*/  FFMA.FTZ R25, R2, R149, RZ ;  /* 0x0000009502197223 */ /* 0x000fe200000100ff */
[----:B------:R-:W-:Y:S01]  /*6bc0*/  FMUL.FTZ R242, R102, R127 ;  /* 0x0000007f66f27220 */ /* 0x000fe20000410000 */
[----:B------:R-:W-:Y:S01]  /*6bd0*/  FMUL.FTZ R212, R234, R212 ;  /* 0x000000d4ead47220 */ /* 0x000fe20000410000 */
[----:B------:R-:W-:Y:S01]  /*6be0*/  FFMA.FTZ R133, R58, -R129, R133 ;  /* 0x800000813a857223 */ /* 0x000fe20000010085 */
[----:B------:R-:W-:Y:S01]  /*6bf0*/  FFMA.FTZ R24, R214, R203, R25 ;  /* 0x000000cbd6187223 */ /* 0x000fe20000010019 */
[----:B------:R-:W-:Y:S01]  /*6c00*/  FADD.FTZ R27, R27, R242 ;  /* 0x000000f21b1b7221 */ /* 0x000fe20000010000 */
[----:B------:R-:W-:Y:S01]  /*6c10*/  FMUL.FTZ R129, R224, R129 ;  /* 0x00000081e0817220 */ /* 0x000fe20000410000 */
[----:B------:R-:W-:Y:S01]  /*6c20*/  FMUL.FTZ R208, R232, R208 ;  /* 0x000000d0e8d07220 */ /* 0x000fe20000410000 */
[----:B------:R-:W-:Y:S01]  /*6c30*/  FFMA.FTZ R127, R147, R145, R24 ;  /* 0x00000091937f7223 */ /* 0x000fe20000010018 */
[-C--:B------:R-:W-:Y:S01]  /*6c40*/  FFMA.FTZ R135, R60, -R131.reuse, R135 ;  /* 0x800000833c877223 */ /* 0x080fe20000010087 */
[----:B------:R-:W-:Y:S01]  /*6c50*/  FMUL.FTZ R131, R222, R131 ;  /* 0x00000083de837220 */ /* 0x000fe20000410000 */
[----:B------:R-:W-:Y:S01]  /*6c60*/  FMUL.FTZ R210, R230, R210 ;  /* 0x000000d2e6d27220 */ /* 0x000fe20000410000 */
[----:B------:R-:W-:Y:S01]  /*6c70*/  FFMA.FTZ R242, R212, R191, R127 ;  /* 0x000000bfd4f27223 */ /* 0x000fe2000001007f */
[-C--:B------:R-:W-:Y:S01]  /*6c80*/  FFMA.FTZ R143, R62, -R125.reuse, R143 ;  /* 0x8000007d3e8f7223 */ /* 0x080fe2000001008f */
[----:B------:R-:W-:Y:S01]  /*6c90*/  FMUL.FTZ R125, R220, R125 ;  /* 0x0000007ddc7d7220 */ /* 0x000fe20000410000 */
[----:B------:R-:W-:Y:S01]  /*6ca0*/  UIADD3 UR11, UR6, -UR39, URZ ;  /* 0x80000027060b7290 */ /* 0x000fe2000fffe03f */
[----:B------:R-:W-:Y:S01]  /*6cb0*/  FFMA.FTZ R127, R129, R133, R242 ;  /* 0x00000085817f7223 */ /* 0x000fe200000100f2 */
[----:B------:R-:W-:Y:S01]  /*6cc0*/  FMUL.FTZ R206, R228, R206 ;  /* 0x000000cee4ce7220 */ /* 0x000fe20000410000 */
[----:B------:R-:W-:Y:S01]  /*6cd0*/  FFMA.FTZ R141, R64, -R123, R141 ;  /* 0x8000007b408d7223 */ /* 0x000fe2000001008d */
[----:B------:R-:W-:Y:S01]  /*6ce0*/  UIMAD UR11, UR11, -0x200, URZ ;  /* 0xfffffe000b0b78a4 */ /* 0x000fe2000f8e023f */
[----:B------:R-:W-:Y:S01]  /*6cf0*/  FFMA.FTZ R242, R208, R189, R127 ;  /* 0x000000bdd0f27223 */ /* 0x000fe2000001007f */
[----:B------:R-:W-:Y:S01]  /*6d00*/  FMUL.FTZ R123, R218, R123 ;  /* 0x0000007bda7b7220 */ /* 0x000fe20000410000 */
[----:B------:R-:W-:Y:S01]  /*6d10*/  FMUL.FTZ R204, R238, R204 ;  /* 0x000000cceecc7220 */ /* 0x000fe20000410000 */
[----:B------:R-:W-:Y:S01]  /*6d20*/  FFMA.FTZ R137, R66, -R121, R137 ;  /* 0x8000007942897223 */ /* 0x000fe20000010089 */
[----:B------:R-:W-:Y:S01]  /*6d30*/  FFMA.FTZ R127, R131, R135, R242 ;  /* 0x00000087837f7223 */ /* 0x000fe200000100f2 */
[----:B------:R-:W-:Y:S01]  /*6d40*/  MOV R139, UR11 ;  /* 0x0000000b008b7c02 */ /* 0x000fe20008000f00 */
[----:B------:R-:W-:Y:S01]  /*6d50*/  FMUL.FTZ R121, R240, R121 ;  /* 0x00000079f0797220 */ /* 0x000fe20000410000 */
[----:B------:R-:W-:Y:S01]  /*6d60*/  IADD3 R244, R33, 0x20, RZ ;  /* 0x0000002021f47810 */ /* 0x000fe20007ffe0ff */
[----:B------:R-:W-:Y:S01]  /*6d70*/  FFMA.FTZ R242, R210, R193, R127 ;  /* 0x000000c1d2f27223 */ /* 0x000fe2000001007f */
[----:B------:R-:W-:Y:S01]  /*6d80*/  FMUL.FTZ R202, R246, R202 ;  /* 0x000000caf6ca7220 */ /* 0x000fe20000410000 */
[----:B------:R-:W-:Y:S01]  /*6d90*/  IMAD.WIDE R24, R139, 0x4, R22 ;  /* 0x000000048b187825 */ /* 0x000fe200078e0216 */
[----:B------:R-:W-:-:S03]  /*6da0*/  LEA.HI.SX32 R244, R244, R33, 0x1b ;  /* 0x00000021f4f47211 */ /* 0x000fc600078fdaff */
[----:B------:R-:W-:Y:S01]  /*6db0*/  FFMA.FTZ R127, R125, R143, R242 ;  /* 0x0000008f7d7f7223 */ /* 0x000fe200000100f2 */
[----:B------:R-:W-:Y:S01]  /*6dc0*/  USHF.L.U64.HI UR11, UR8, 0x2, UR9 ;  /* 0x00000002080b7899 */ /* 0x000fe20008010209 */
[----:B------:R-:W-:Y:S01]  /*6dd0*/  ISETP.GE.AND P1, PT, R157, 0x21, PT ;  /* 0x000000219d00780c */ /* 0x000fe20003f26270 */
[----:B------:R-:W-:Y:S01]  /*6de0*/  USHF.L.U32 UR13, UR8, 0x2, URZ ;  /* 0x00000002080d7899 */ /* 0x000fe2000800063f */
[----:B------:R-:W-:Y:S01]  /*6df0*/  FFMA.FTZ R242, R206, R195, R127 ;  /* 0x000000c3cef27223 */ /* 0x000fe2000001007f */
[----:B------:R-:W-:Y:S01]  /*6e00*/  LEA R22, P2, R85, R22, 0x2 ;  /* 0x0000001655167211 */ /* 0x000fe200078410ff */
[----:B------:R-:W-:Y:S01]  /*6e10*/  FFMA.FTZ R153, R68, -R119, R153 ;  /* 0x8000007744997223 */ /* 0x000fe20000010099 */
[----:B------:R-:W-:Y:S01]  /*6e20*/  IADD3 R248, R33, 0x40, RZ ;  /* 0x0000004021f87810 */ /* 0x000fe20007ffe0ff */
[----:B------:R-:W-:Y:S01]  /*6e30*/  FFMA.FTZ R127, R123, R141, R242 ;  /* 0x0000008d7b7f7223 */ /* 0x000fe200000100f2 */
[----:B------:R-:W-:Y:S01]  /*6e40*/  LEA.HI.X R23, R85, R23, R86, 0x2, P2 ;  /* 0x0000001755177211 */ /* 0x000fe200010f1456 */
[----:B------:R-:W-:Y:S01]  /*6e50*/  FMUL.FTZ R200, R26, R200 ;  /* 0x000000c81ac87220 */ /* 0x000fe20000410000 */
[----:B------:R-:W-:Y:S01]  /*6e60*/  IADD3 R252, R33, 0x60, RZ ;  /* 0x0000006021fc7810 */ /* 0x000fe20007ffe0ff */
[----:B------:R-:W-:Y:S01]  /*6e70*/  FFMA.FTZ R242, R204, R197, R127 ;  /* 0x000000c5ccf27223 */ /* 0x000fe2000001007f */
[----:B------:R-:W-:Y:S01]  /*6e80*/  IMAD R127, R20, UR11, RZ ;  /* 0x0000000b147f7c24 */ /* 0x000fe2000f8e02ff */
[----:B------:R-:W-:Y:S01]  /*6e90*/  LEA.HI.SX32 R248, R248, R33, 0x1b ;  /* 0x00000021f8f87211 */ /* 0x000fe200078fdaff */
[----:B------:R-:W-:-:S04]  /*6ea0*/  IMAD.WIDE.U32 R22, R20, UR13, R22 ;  /* 0x0000000d14167c25 */ /* 0x000fc8000f8e0016 */
[----:B------:R-:W-:Y:S01]  /*6eb0*/  FFMA.FTZ R139, R121, R137, R242 ;  /* 0x00000089798b7223 */ /* 0x000fe200000100f2 */
[----:B------:R-:W-:Y:S01]  /*6ec0*/  BSSY B0, `(.L_x_7030) ;  /* 0x0000012000007945 */ /* 0x000fe20003800000 */
[----:B------:R-:W-:Y:S01]  /*6ed0*/  ISETP.GE.AND P2, PT, R157, 0x41, PT ;  /* 0x000000419d00780c */ /* 0x000fe20003f46270 */
[----:B------:R-:W-:Y:S02]  /*6ee0*/  IMAD R151, R21, UR13, R127 ;  /* 0x0000000d15977c24 */ /* 0x000fe4000f8e027f */
[----:B------:R-:W-:Y:S01]  /*6ef0*/  FFMA.FTZ R242, R202, R211, R139 ;  /* 0x000000d3caf27223 */ /* 0x000fe2000001008b */
[----:B------:R-:W-:Y:S01]  /*6f00*/  LEA R139, R244, UR10, 0x2 ;  /* 0x0000000af48b7c11 */ /* 0x000fe2000f8e10ff */
[----:B------:R-:W-:Y:S01]  /*6f10*/  FMUL.FTZ R127, R250, R119 ;  /* 0x00000077fa7f7220 */ /* 0x000fe20000410000 */
[----:B------:R-:W-:Y:S01]  /*6f20*/  FMUL.FTZ R119, R200, R3 ;  /* 0x00000003c8777220 */ /* 0x000fe20000410000 */
[----:B------:R-:W-:Y:S02]  /*6f30*/  ISETP.GE.AND P3, PT, R157, 0x61, PT ;  /* 0x000000619d00780c */ /* 0x000fe40003f66270 */
[----:B------:R-:W-:Y:S01]  /*6f40*/  FFMA.FTZ R242, R127, R153, R242 ;  /* 0x000000997ff27223 */ /* 0x000fe200000100f2 */
[----:B------:R-:W0:Y:S01]  /*6f50*/  LDS R139, [R139+0x8d0] ;  /* 0x0008d0008b8b7984 */ /* 0x000e220000000800 */
[----:B------:R-:W-:-:S02]  /*6f60*/  IADD3 R23, R151, R23, RZ ;  /* 0x0000001797177210 */ /* 0x000fc40007ffe0ff */
[----:B------:R-:W-:Y:S01]  /*6f70*/  FADD.FTZ R119, R242, R119 ;  /* 0x00000077f2777221 */ /* 0x000fe20000010000 */
[----:B------:R-:W-:Y:S02]  /*6f80*/  LEA.HI.SX32 R252, R252, R33, 0x1b ;  /* 0x00000021fcfc7211 */ /* 0x000fe400078fdaff */
[----:B------:R-:W-:Y:S01]  /*6f90*/  LEA R248, R248, UR10, 0x2 ;  /* 0x0000000af8f87c11 */ /* 0x000fe2000f8e10ff */
[----:B------:R-:W-:Y:S06]  /*6fa0*/  @!P1 BRA `(.L_x_7031) ;  /* 0x00000000000c9947 */ /* 0x000fec0003800000 */
[----:B------:R-:W-:-:S05]  /*6fb0*/  IMAD.WIDE.U32 R24, R20, UR13, R24 ;  /* 0x0000000d14187c25 */ /* 0x000fca000f8e0018 */
[----:B------:R-:W-:-:S05]  /*6fc0*/  IADD3 R25, R25, R151, RZ ;  /* 0x0000009719197210 */ /* 0x000fca0007ffe0ff */
[----:B0-----:R1:W-:Y:S02]  /*6fd0*/  REDG.E.ADD.F32.FTZ.RN.STRONG.GPU desc[UR14][R24.64+-0x780], R139 ;  /* 0xfff8808b180079a6 */ /* 0x0013e4000c10f38e */
.L_x_7031:
[----:B------:R-:W-:Y:S05]  /*6fe0*/  BSYNC B0 ;  /* 0x0000000000007941 */ /* 0x000fea0003800000 */
.L_x_7030:
[----:B-1----:R1:W2:Y:S01]  /*6ff0*/  LDS R25, [R248+0x950] ;  /* 0x00095000f8197984 */ /* 0x0022a20000000800 */
[----:B------:R-:W-:Y:S01]  /*7000*/  BSSY B0, `(.L_x_7032) ;  /* 0x0000004000007945 */ /* 0x000fe20003800000 */
[----:B------:R-:W-:-:S03]  /*7010*/  LEA R252, R252, UR10, 0x2 ;  /* 0x0000000afcfc7c11 */ /* 0x000fc6000f8e10ff */
[----:B------:R-:W-:Y:S05]  /*7020*/  @!P2 BRA `(.L_x_7033) ;  /* 0x000000000004a947 */ /* 0x000fea0003800000 */
[----:B--2---:R3:W-:Y:S02]  /*7030*/  REDG.E.ADD.F32.FTZ.RN.STRONG.GPU desc[UR14][R22.64+-0x700], R25 ;  /* 0xfff90019160079a6 */ /* 0x0047e4000c10f38e */
.L_x_7033:
[----:B------:R-:W-:Y:S05]  /*7040*/  BSYNC B0 ;  /* 0x0000000000007941 */ /* 0x000fea0003800000 */
.L_x_7032:
[----:B--23--:R2:W3:Y:S01]  /*7050*/  LDS R25, [R252+0x9d0] ;  /* 0x0009d000fc197984 */ /* 0x00c4e20000000800 */
[----:B------:R-:W-:Y:S01]  /*7060*/  BSSY B0, `(.L_x_7034) ;  /* 0x0000005000007945 */ /* 0x000fe20003800000 */
[C---:B------:R-:W-:Y:S02]  /*7070*/  IADD3 R24, R33.reuse, 0x80, RZ ;  /* 0x0000008021187810 */ /* 0x040fe40007ffe0ff */
[----:B------:R-:W-:Y:S01]  /*7080*/  IADD3 R242, R33, 0xa0, RZ ;  /* 0x000000a021f27810 */ /* 0x000fe20007ffe0ff */
[----:B------:R-:W-:Y:S06]  /*7090*/  @!P3 BRA `(.L_x_7035) ;  /* 0x000000000004b947 */ /* 0x000fec0003800000 */
[----:B---3--:R4:W-:Y:S02]  /*70a0*/  REDG.E.ADD.F32.FTZ.RN.STRONG.GPU desc[UR14][R22.64+-0x680], R25 ;  /* 0xfff98019160079a6 */ /* 0x0089e4000c10f38e */
.L_x_7035:
[----:B------:R-:W-:Y:S05]  /*70b0*/  BSYNC B0 ;  /* 0x0000000000007941 */ /* 0x000fea0003800000 */
.L_x_7034:
[-C--:B------:R-:W-:Y:S01]  /*70c0*/  LEA.HI.SX32 R24, R24, R33.reuse, 0x1b ;  /* 0x0000002118187211 */ /* 0x080fe200078fdaff */
[----:B------:R-:W-:Y:S01]  /*70d0*/  BSSY B0, `(.L_x_7036) ;  /* 0x0000010000007945 */ /* 0x000fe20003800000 */
[----:B------:R-:W-:Y:S02]  /*70e0*/  ISETP.GE.AND P6, PT, R157, 0x81, PT ;  /* 0x000000819d00780c */ /* 0x000fe40003fc6270 */
[----:B------:R-:W-:Y:S02]  /*70f0*/  LEA R24, R24, UR10, 0x2 ;  /* 0x0000000a18187c11 */ /* 0x000fe4000f8e10ff */
[C---:B------:R-:W-:Y:S02]  /*7100*/  IADD3 R244, R33.reuse, 0xc0, RZ ;  /* 0x000000c021f47810 */ /* 0x040fe40007ffe0ff */
[----:B------:R-:W-:Y:S01]  /*7110*/  LEA.HI.SX32 R242, R242, R33, 0x1b ;  /* 0x00000021f2f27211 */ /* 0x000fe200078fdaff */
[----:B---34-:R3:W4:Y:S01]  /*7120*/  LDS R25, [R24+0xa50] ;  /* 0x000a500018197984 */ /* 0x0187220000000800 */
[----:B-1----:R-:W-:-:S02]  /*7130*/  IADD3 R248, R33, 0xe0, RZ ;  /* 0x000000e021f87810 */ /* 0x002fc40007ffe0ff */
[----:B------:R-:W-:Y:S02]  /*7140*/  LEA.HI.SX32 R244, R244, R33, 0x1b ;  /* 0x00000021f4f47211 */ /* 0x000fe400078fdaff */
[----:B------:R-:W-:Y:S02]  /*7150*/  LEA R242, R242, UR10, 0x2 ;  /* 0x0000000af2f27c11 */ /* 0x000fe4000f8e10ff */
[C---:B------:R-:W-:Y:S02]  /*7160*/  ISETP.GE.AND P1, PT, R157.reuse, 0xa1, PT ;  /* 0x000000a19d00780c */ /* 0x040fe40003f26270 */
[C---:B------:R-:W-:Y:S02]  /*7170*/  ISETP.GE.AND P2, PT, R157.reuse, 0xc1, PT ;  /* 0x000000c19d00780c */ /* 0x040fe40003f46270 */
[C---:B------:R-:W-:Y:S02]  /*7180*/  ISETP.GE.AND P3, PT, R157.reuse, 0xe1, PT ;  /* 0x000000e19d00780c */ /* 0x040fe40003f66270 */
[----:B------:R-:W-:-:S02]  /*7190*/  ISETP.GE.AND P4, PT, R157, 0x101, PT ;  /* 0x000001019d00780c */ /* 0x000fc40003f86270 */
[----:B------:R-:W-:Y:S01]  /*71a0*/  ISETP.GE.AND P5, PT, R157, 0x121, PT ;  /* 0x000001219d00780c */ /* 0x000fe20003fa6270 */
[----:B---3--:R-:W-:-:S12]  /*71b0*/  @!P6 BRA `(.L_x_7037) ;  /* 0x000000000004e947 */ /* 0x008fd80003800000 */
[----:B----4-:R1:W-:Y:S02]  /*71c0*/  REDG.E.ADD.F32.FTZ.RN.STRONG.GPU desc[UR14][R22.64+-0x600], R25 ;  /* 0xfffa0019160079a6 */ /* 0x0103e4000c10f38e */
.L_x_7037:
[----:B------:R-:W-:Y:S05]  /*71d0*/  BSYNC B0 ;  /* 0x0000000000007941 */ /* 0x000fea0003800000 */
.L_x_7036:
[----:B-1--4-:R1:W3:Y:S01]  /*71e0*/  LDS R25, [R242+0xad0] ;  /* 0x000ad000f2197984 */ /* 0x0122e20000000800 */
[----:B------:R-:W-:Y:S01]  /*71f0*/  BSSY B0, `(.L_x_7038) ;  /* 0x0000006000007945 */ /* 0x000fe20003800000 */
[----:B------:R-:W-:Y:S02]  /*7200*/  IADD3 R24, R33, 0x100, RZ ;  /* 0x0000010021187810 */ /* 0x000fe40007ffe0ff */
[----:B------:R-:W-:Y:S02]  /*7210*/  LEA.HI.SX32 R248, R248, R33, 0x1b ;  /* 0x00000021f8f87211 */ /* 0x000fe400078fdaff */
[----:B------:R-:W-:Y:S01]  /*7220*/  LEA R244, R244, UR10, 0x2 ;  /* 0x0000000af4f47c11 */ /* 0x000fe2000f8e10ff */
[----:B------:R-:W-:Y:S06]  /*7230*/  @!P1 BRA `(.L_x_7039) ;  /* 0x0000000000049947 */ /* 0x000fec0003800000 */
[----:B---3--:R4:W-:Y:S02]  /*7240*/  REDG.E.ADD.F32.FTZ.RN.STRONG.GPU desc[UR14][R22.64+-0x580], R25 ;  /* 0xfffa8019160079a6 */ /* 0x0089e4000c10f38e */
.L_x_7039:
[----:B------:R-:W-:Y:S05]  /*7250*/  BSYNC B0 ;  /* 0x0000000000007941 */ /* 0x000fea0003800000 */
.L_x_7038:
[----:B---34-:R3:W4:Y:S01]  /*7260*/  LDS R25, [R244+0xb50] ;  /* 0x000b5000f4197984 */ /* 0x0187220000000800 */
[----:B------:R-:W-:Y:S01]  /*7270*/  BSSY B0, `(.L_x_7040) ;  /* 0x0000006000007945 */ /* 0x000fe20003800000 */
[----:B-1----:R-:W-:Y:S02]  /*7280*/  IADD3 R242, R33, 0x120, RZ ;  /* 0x0000012021f27810 */ /* 0x002fe40007ffe0ff */
[----:B------:R-:W-:Y:S02]  /*7290*/  LEA.HI.SX32 R24, R24, R33, 0x1b ;  /* 0x0000002118187211 */ /* 0x000fe400078fdaff */
[----:B------:R-:W-:Y:S01]  /*72a0*/  LEA R248, R248, UR10, 0x2 ;  /* 0x0000000af8f87c11 */ /* 0x000fe2000f8e10ff */
[----:B------:R-:W-:Y:S06]  /*72b0*/  @!P2 BRA `(.L_x_7041) ;  /* 0x000000000004a947 */ /* 0x000fec0003800000 */
[----:B----4-:R1:W-:Y:S02]  /*72c0*/  REDG.E.ADD.F32.FTZ.RN.STRONG.GPU desc[UR14][R22.64+-0x500], R25 ;  /* 0xfffb0019160079a6 */ /* 0x0103e4000c10f38e */
.L_x_7041:
[----:B------:R-:W-:Y:S05]  /*72d0*/  BSYNC B0 ;  /* 0x0000000000007941 */ /* 0x000fea0003800000 */
.L_x_7040:
[----:B-1--4-:R1:W4:Y:S01]  /*72e0*/  LDS R25, [R248+0xbd0] ;  /* 0x000bd000f8197984 */ /* 0x0123220000000800 */
[----:B------:R-:W-:Y:S01]  /*72f0*/  BSSY B0, `(.L_x_7042) ;  /* 0x0000005000007945 */ /* 0x000fe20003800000 */
[----:B------:R-:W-:Y:S02]  /*7300*/  LEA.HI.SX32 R242, R242, R33, 0x1b ;  /* 0x00000021f2f27211 */ /* 0x000fe400078fdaff */
[----:B------:R-:W-:Y:S01]  /*7310*/  LEA R24, R24, UR10, 0x2 ;  /* 0x0000000a18187c11 */ /* 0x000fe2000f8e10ff */
[----:B------:R-:W-:Y:S06]  /*7320*/  @!P3 BRA `(.L_x_7043) ;  /* 0x000000000004b947 */ /* 0x000fec0003800000 */
[----:B----4-:R4:W-:Y:S02]  /*7330*/  REDG.E.ADD.F32.FTZ.RN.STRONG.GPU desc[UR14][R22.64+-0x480], R25 ;  /* 0xfffb8019160079a6 */ /* 0x0109e4000c10f38e */
.L_x_7043:
[----:B------:R-:W-:Y:S05]  /*7340*/  BSYNC B0 ;  /* 0x0000000000007941 */ /* 0x000fea0003800000 */
.L_x_7042:
[----:B----4-:R4:W1:Y:S01]  /*7350*/  LDS R25, [R24+0xc50] ;  /* 0x000c500018197984 */ /* 0x0108620000000800 */
[----:B------:R-:W-:Y:S01]  /*7360*/  BSSY B0, `(.L_x_7044) ;  /* 0x0000004000007945 */ /* 0x000fe20003800000 */
[----:B0-----:R-:W-:-:S03]  /*7370*/  LEA R139, R242, UR10, 0x2 ;  /* 0x0000000af28b7c11 */ /* 0x001fc6000f8e10ff */
[----:B------:R-:W-:Y:S05]  /*7380*/  @!P4 BRA `(.L_x_7045) ;  /* 0x000000000004c947 */ /* 0x000fea0003800000 */
[----:B-1----:R0:W-:Y:S02]  /*7390*/  REDG.E.ADD.F32.FTZ.RN.STRONG.GPU desc[UR14][R22.64+-0x400], R25 ;  /* 0xfffc0019160079a6 */ /* 0x0021e4000c10f38e */
.L_x_7045:
[----:B------:R-:W-:Y:S05]  /*73a0*/  BSYNC B0 ;  /* 0x0000000000007941 */ /* 0x000fea0003800000 */
.L_x_7044:
[----:B01----:R0:W1:Y:S01]  /*73b0*/  LDS R25, [R139+0xcd0] ;  /* 0x000cd0008b197984 */ /* 0x0030620000000800 */
[----:B------:R-:W-:Y:S01]  /*73c0*/  BSSY B0, `(.L_x_7046) ;  /* 0x0000005000007945 */ /* 0x000fe20003800000 */
[C---:B----4-:R-:W-:Y:S02]  /*73d0*/  IADD3 R24, R33.reuse, 0x140, RZ ;  /* 0x0000014021187810 */ /* 0x050fe40007ffe0ff */
[----:B------:R-:W-:Y:S01]  /*73e0*/  IADD3 R242, R33, 0x160, RZ ;  /* 0x0000016021f27810 */ /* 0x000fe20007ffe0ff */
[----:B------:R-:W-:Y:S06]  /*73f0*/  @!P5 BRA `(.L_x_7047) ;  /* 0x000000000004d947 */ /* 0x000fec0003800000 */
[----:B-1----:R4:W-:Y:S02]  /*7400*/  REDG.E.ADD.F32.FTZ.RN.STRONG.GPU desc[UR14][R22.64+-0x380], R25 ;  /* 0xfffc8019160079a6 */ /* 0x0029e4000c10f38e */
.L_x_7047:
[----:B------:R-:W-:Y:S05]  /*7410*/  BSYNC B0 ;  /* 0x0000000000007941 */ /* 0x000fea0003800000 */
.L_x_7046:
[-C--:B------:R-:W-:Y:S01]  /*7420*/  LEA.HI.SX32 R24, R24, R33.reuse, 0x1b ;  /* 0x0000002118187211 */ /* 0x080fe200078fdaff */
[----:B------:R-:W-:Y:S01]  /*7430*/  BSSY B0, `(.L_x_7048) ;  /* 0x0000010000007945 */ /* 0x000fe20003800000 */
[----:B------:R-:W-:Y:S02]  /*7440*/  ISETP.GE.AND P6, PT, R157, 0x141, PT ;  /* 0x000001419d00780c */ /* 0x000fe40003fc6270 */
[----:B------:R-:W-:Y:S02]  /*7450*/  LEA R24, R24, UR10, 0x2 ;  /* 0x0000000a18187c11 */ /* 0x000fe4000f8e10ff */
[C---:B---3--:R-:W-:Y:S02]  /*7460*/  IADD3 R244, R33.reuse, 0x180, RZ ;  /* 0x0000018021f47810 */ /* 0x048fe40007ffe0ff */
[----:B------:R-:W-:Y:S01]  /*7470*/  LEA.HI.SX32 R242, R242, R33, 0x1b ;  /* 0x00000021f2f27211 */ /* 0x000fe200078fdaff */
[----:B-1--4-:R1:W3:Y:S01]  /*7480*/  LDS R25, [R24+0xd50] ;  /* 0x000d500018197984 */ /* 0x0122e20000000800 */
[----:B------:R-:W-:-:S02]  /*7490*/  IADD3 R248, R33, 0x1a0, RZ ;  /* 0x000001a021f87810 */ /* 0x000fc40007ffe0ff */
[----:B------:R-:W-:Y:S02]  /*74a0*/  LEA.HI.SX32 R244, R244, R33, 0x1b ;  /* 0x00000021f4f47211 */ /* 0x000fe400078fdaff */
[----:B------:R-:W-:Y:S02]  /*74b0*/  LEA R242, R242, UR10, 0x2 ;  /* 0x0000000af2f27c11 */ /* 0x000fe4000f8e10ff */
[C---:B------:R-:W-:Y:S02]  /*74c0*/  ISETP.GE.AND P1, PT, R157.reuse, 0x161, PT ;  /* 0x000001619d00780c */ /* 0x040fe40003f26270 */
[C---:B------:R-:W-:Y:S02]  /*74d0*/  ISETP.GE.AND P2, PT, R157.reuse, 0x181, PT ;  /* 0x000001819d00780c */ /* 0x040fe40003f46270 */
[C---:B------:R-:W-:Y:S02]  /*74e0*/  ISETP.GE.AND P3, PT, R157.reuse, 0x1a1, PT ;  /* 0x000001a19d00780c */ /* 0x040fe40003f66270 */
[----:B------:R-:W-:-:S02]  /*74f0*/  ISETP.GE.AND P4, PT, R157, 0x1c1, PT ;  /* 0x000001c19d00780c */ /* 0x000fc40003f86270 */
[----:B------:R-:W-:Y:S01]  /*7500*/  ISETP.GE.AND P5, PT, R157, 0x1e1, PT ;  /* 0x000001e19d00780c */ /* 0x000fe20003fa6270 */
[----:B-1----:R-:W-:-:S12]  /*7510*/  @!P6 BRA `(.L_x_7049) ;  /* 0x000000000004e947 */ /* 0x002fd80003800000 */
[----:B---3--:R1:W-:Y:S02]  /*7520*/  REDG.E.ADD.F32.FTZ.RN.STRONG.GPU desc[UR14][R22.64+-0x300], R25 ;  /* 0xfffd0019160079a6 */ /* 0x0083e4000c10f38e */
.L_x_7049:
[----:B------:R-:W-:Y:S05]  /*7530*/  BSYNC B0 ;  /* 0x0000000000007941 */ /* 0x000fea0003800000 */
.L_x_7048:
[----:B-1-3--:R1:W3:Y:S01]  /*7540*/  LDS R25, [R242+0xdd0] ;  /* 0x000dd000f2197984 */ /* 0x00a2e20000000800 */
[----:B------:R-:W-:Y:S01]  /*7550*/  BSSY B0, `(.L_x_7050) ;  /* 0x0000006000007945 */ /* 0x000fe20003800000 */
[----:B------:R-:W-:Y:S02]  /*7560*/  IADD3 R24, R33, 0x1c0, RZ ;  /* 0x000001c021187810 */ /* 0x000fe40007ffe0ff */
[----:B------:R-:W-:Y:S02]  /*7570*/  LEA.HI.SX32 R248, R248, R33, 0x1b ;  /* 0x00000021f8f87211 */ /* 0x000fe400078fdaff */
[----:B------:R-:W-:Y:S01]  /*7580*/  LEA R244, R244, UR10, 0x2 ;  /* 0x0000000af4f47c11 */ /* 0x000fe2000f8e10ff */
[----:B------:R-:W-:Y:S06]  /*7590*/  @!P1 BRA `(.L_x_7051) ;  /* 0x0000000000049947 */ /* 0x000fec0003800000 */
[----:B---3--:R4:W-:Y:S02]  /*75a0*/  REDG.E.ADD.F32.FTZ.RN.STRONG.GPU desc[UR14][R22.64+-0x280], R25 ;  /* 0xfffd8019160079a6 */ /* 0x0089e4000c10f38e */
.L_x_7051:
[----:B------:R-:W-:Y:S05]  /*75b0*/  BSYNC B0 ;  /* 0x0000000000007941 */ /* 0x000fea0003800000 */
.L_x_7050:
[----:B---34-:R3:W4:Y:S01]  /*75c0*/  LDS R25, [R244+0xe50] ;  /* 0x000e5000f4197984 */ /* 0x0187220000000800 */
[----:B------:R-:W-:Y:S01]  /*75d0*/  BSSY B0, `(.L_x_7052) ;  /* 0x0000006000007945 */ /* 0x000fe20003800000 */
[----:B-1----:R-:W-:Y:S02]  /*75e0*/  IADD3 R242, R33, 0x1e0, RZ ;  /* 0x000001e021f27810 */ /* 0x002fe40007ffe0ff */
[----:B------:R-:W-:Y:S02]  /*75f0*/  LEA.HI.SX32 R24, R24, R33, 0x1b ;  /* 0x0000002118187211 */ /* 0x000fe400078fdaff */
[----:B------:R-:W-:Y:S01]  /*7600*/  LEA R248, R248, UR10, 0x2 ;  /* 0x0000000af8f87c11 */ /* 0x000fe2000f8e10ff */
[----:B------:R-:W-:Y:S06]  /*7610*/  @!P2 BRA `(.L_x_7053) ;  /* 0x000000000004a947 */ /* 0x000fec0003800000 */
[----:B----4-:R1:W-:Y:S02]  /*7620*/  REDG.E.ADD.F32.FTZ.RN.STRONG.GPU desc[UR14][R22.64+-0x200], R25 ;  /* 0xfffe0019160079a6 */ /* 0x0103e4000c10f38e */
.L_x_7053:
[----:B------:R-:W-:Y:S05]  /*7630*/  BSYNC B0 ;  /* 0x0000000000007941 */ /* 0x000fea0003800000 */
.L_x_7052:
[----:B-1--4-:R1:W4:Y:S01]  /*7640*/  LDS R25, [R248+0xed0] ;  /* 0x000ed000f8197984 */ /* 0x0123220000000800 */
[----:B------:R-:W-:Y:S01]  /*7650*/  BSSY B0, `(.L_x_7054) ;  /* 0x0000005000007945 */ /* 0x000fe20003800000 */
[----:B------:R-:W-:Y:S02]  /*7660*/  LEA.HI.SX32 R242, R242, R33, 0x1b ;  /* 0x00000021f2f27211 */ /* 0x000fe400078fdaff */
[----:B------:R-:W-:Y:S01]  /*7670*/  LEA R24, R24, UR10, 0x2 ;  /* 0x0000000a18187c11 */ /* 0x000fe2000f8e10ff */
[----:B------:R-:W-:Y:S06]  /*7680*/  @!P3 BRA `(.L_x_7055) ;  /* 0x000000000004b947 */ /* 0x000fec0003800000 */
[----:B----4-:R4:W-:Y:S02]  /*7690*/  REDG.E.ADD.F32.FTZ.RN.STRONG.GPU desc[UR14][R22.64+-0x180], R25 ;  /* 0xfffe8019160079a6 */ /* 0x0109e4000c10f38e */
.L_x_7055:
[----:B------:R-:W-:Y:S05]  /*76a0*/  BSYNC B0 ;  /* 0x0000000000007941 */ /* 0x000fea0003800000 */
.L_x_7054:
[----:B----4-:R4:W0:Y:S01]  /*76b0*/  LDS R25, [R24+0xf50] ;  /* 0x000f500018197984 */ /* 0x0108220000000800 */
[----:B------:R-:W-:Y:S01]  /*76c0*/  BSSY B0, `(.L_x_7056) ;  /* 0x0000004000007945 */ /* 0x000fe20003800000 */
[----:B------:R-:W-:-:S03]  /*76d0*/  LEA R242, R242, UR10, 0x2 ;  /* 0x0000000af2f27c11 */ /* 0x000fc6000f8e10ff */
[----:B------:R-:W-:Y:S05]  /*76e0*/  @!P4 BRA `(.L_x_7057) ;  /* 0x000000000004c947 */ /* 0x000fea0003800000 */
[----:B0-----:R0:W-:Y:S02]  /*76f0*/  REDG.E.ADD.F32.FTZ.RN.STRONG.GPU desc[UR14][R22.64+-0x100], R25 ;  /* 0xffff0019160079a6 */ /* 0x0011e4000c10f38e */
.L_x_7057:
[----:B------:R-:W-:Y:S05]  /*7700*/  BSYNC B0 ;  /* 0x0000000000007941 */ /* 0x000fea0003800000 */
.L_x_7056:
[----:B0-----:R0:W0:Y:S01]  /*7710*/  LDS R25, [R242+0xfd0] ;  /* 0x000fd000f2197984 */ /* 0x0010220000000800 */
[----:B------:R-:W-:Y:S04]  /*7720*/  BSSY B0, `(.L_x_7058) ;  /* 0x0000003000007945 */ /* 0x000fe80003800000 */
[----:B------:R-:W-:Y:S05]  /*7730*/  @!P5 BRA `(.L_x_7059) ;  /* 0x000000000004d947 */ /* 0x000fea0003800000 */
[----:B0-----:R0:W-:Y:S02]  /*7740*/  REDG.E.ADD.F32.FTZ.RN.STRONG.GPU desc[UR14][R22.64+-0x80], R25 ;  /* 0xffff8019160079a6 */ /* 0x0011e4000c10f38e */
.L_x_7059:
[----:B------:R-:W-:Y:S05]  /*7750*/  BSYNC B0 ;  /* 0x0000000000007941 */ /* 0x000fea0003800000 */
.L_x_7058:
[----:B0-----:R-:W0:Y:S01]  /*7760*/  SHFL.DOWN PT, R22, R119, 0x1, 0x1f ;  /* 0x08201f0077167f89 */ /* 0x001e2200000e0000 */
[----:B------:R-:W-:Y:S01]  /*7770*/  ISETP.GT.AND P1, PT, R32, 0x1e, PT ;  /* 0x0000001e2000780c */ /* 0x000fe20003f24270 */
[----:B------:R-:W-:Y:S01]  /*7780*/  FADD.FTZ R132, R200, R132 ;  /* 0x00000084c8847221 */ /* 0x000fe20000010000 */
[-C--:B------:R-:W-:Y:S01]  /*7790*/  FMUL.FTZ R200, R117, R26.reuse ;  /* 0x0000001a75c87220 */ /* 0x080fe20000410000 */
[----:B----4-:R-:W4:Y:S01]  /*77a0*/  SHFL.DOWN PT, R24, R27, 0x1, 0x1f ;  /* 0x08201f001b187f89 */ /* 0x010f2200000e0000 */
[----:B------:R-:W-:Y:S01]  /*77b0*/  ISETP.NE.AND P2, PT, R32, RZ, PT ;  /* 0x000000ff2000720c */ /* 0x000fe20003f45270 */
[----:B------:R-:W-:Y:S01]  /*77c0*/  BSSY B0, `(.L_x_7060) ;  /* 0x0000073000007945 */ /* 0x000fe20003800000 */
[----:B------:R-:W-:Y:S01]  /*77d0*/  FMUL.FTZ R200, R200, R3 ;  /* 0x00000003c8c87220 */ /* 0x000fe20000410000 */
[----:B------:R-:W-:Y:S01]  /*77e0*/  ISETP.NE.AND P3, PT, R33, RZ, PT ;  /* 0x000000ff2100720c */ /* 0x000fe20003f65270 */
        /* <DEDUP_REMOVED lines=18> */
[----:B----4-:R-:W-:-:S02]  /*7910*/  @!P1 FADD.FTZ R27, R27, R24 ;  /* 0x000000181b1b9221 */ /* 0x010fc40000010000 */
[----:B------:R-:W0:Y:S01]  /*7920*/  SHFL.DOWN PT, R22, R119, 0x2, 0x1f ;  /* 0x08401f0077167f89 */ /* 0x000e2200000e0000 */
[----:B------:R-:W-:-:S03]  /*7930*/  ISETP.GT.AND P1, PT, R32, 0x1d, PT ;  /* 0x0000001d2000780c */ /* 0x000fc60003f24270 */
[----:B------:R-:W4:Y:S10]  /*7940*/  SHFL.DOWN PT, R24, R27, 0x2, 0x1f ;  /* 0x08401f001b187f89 */ /* 0x000f3400000e0000 */
[----:B0-----:R-:W-:Y:S01]  /*7950*/  @!P1 FADD.FTZ R119, R119, R22 ;  /* 0x0000001677779221 */ /* 0x001fe20000010000 */
[----:B------:R-:W-:Y:S01]  /*7960*/  FMUL.FTZ R22, R117, R246 ;  /* 0x000000f675167220 */ /* 0x000fe20000410000 */
[----:B----4-:R-:W-:-:S03]  /*7970*/  @!P1 FADD.FTZ R27, R27, R24 ;  /* 0x000000181b1b9221 */ /* 0x010fc60000010000 */
[----:B------:R-:W0:Y:S01]  /*7980*/  SHFL.DOWN PT, R242, R119, 0x4, 0x1f ;  /* 0x08801f0077f27f89 */ /* 0x000e2200000e0000 */
[----:B------:R-:W-:Y:S01]  /*7990*/  ISETP.GT.AND P1, PT, R32, 0x1b, PT ;  /* 0x0000001b2000780c */ /* 0x000fe20003f24270 */
[C---:B------:R-:W-:Y:S02]  /*79a0*/  FMUL.FTZ R24, R117.reuse, R250 ;  /* 0x000000fa75187220 */ /* 0x040fe40000410000 */
[----:B---3--:R-:W3:Y:S02]  /*79b0*/  SHFL.DOWN PT, R244, R27, 0x4, 0x1f ;  /* 0x08801f001bf47f89 */ /* 0x008ee400000e0000 */
[----:B------:R-:W-:Y:S01]  /*79c0*/  FMUL.FTZ R153, R24, R153 ;  /* 0x0000009918997220 */ /* 0x000fe20000410000 */
[----:B------:R-:W-:Y:S01]  /*79d0*/  FMUL.FTZ R24, R22, R211 ;  /* 0x000000d316187220 */ /* 0x000fe20000410000 */
[----:B------:R-:W-:Y:S02]  /*79e0*/  FMUL.FTZ R22, R117, R240 ;  /* 0x000000f075167220 */ /* 0x000fe40000410000 */
        /* <DEDUP_REMOVED lines=17> */
[----:B---3--:R-:W-:Y:S01]  /*7b00*/  @!P1 FADD.FTZ R27, R27, R244 ;  /* 0x000000f41b1b9221 */ /* 0x008fe20000010000 */
[----:B------:R-:W0:Y:S01]  /*7b10*/  SHFL.DOWN PT, R26, R119, 0x8, 0x1f ;  /* 0x09001f00771a7f89 */ /* 0x000e2200000e0000 */
[----:B------:R-:W-:Y:S01]  /*7b20*/  ISETP.GT.AND P1, PT, R32, 0x17, PT ;  /* 0x000000172000780c */ /* 0x000fe20003f24270 */
[----:B------:R-:W-:Y:S01]  /*7b30*/  FMUL.FTZ R22, R117, R220 ;  /* 0x000000dc75167220 */ /* 0x000fe20000410000 */
[----:B------:R-:W-:Y:S01]  /*7b40*/  FFMA.FTZ R3, R63, R228, R24 ;  /* 0x000000e43f037223 */ /* 0x000fe20000010018 */
[----:B------:R-:W3:Y:S01]  /*7b50*/  SHFL.DOWN PT, R200, R27, 0x8, 0x1f ;  /* 0x09001f001bc87f89 */ /* 0x000ee200000e0000 */
[----:B------:R-:W-:Y:S01]  /*7b60*/  FADD.FTZ R144, R141, R144 ;  /* 0x000000908d907221 */ /* 0x000fe20000010000 */
[----:B------:R-:W-:Y:S01]  /*7b70*/  FMUL.FTZ R143, R22, R143 ;  /* 0x0000008f168f7220 */ /* 0x000fe20000410000 */
[----:B------:R-:W-:Y:S01]  /*7b80*/  FMUL.FTZ R22, R117, R230 ;  /* 0x000000e675167220 */ /* 0x000fe20000410000 */
[----:B------:R-:W-:-:S02]  /*7b90*/  FADD.FTZ R146, R3, R146 ;  /* 0x0000009203927221 */ /* 0x000fc40000010000 */
        /* <DEDUP_REMOVED lines=11> */
[----:B0-----:R-:W-:-:S02]  /*7c50*/  @!P1 FADD.FTZ R119, R119, R26 ;  /* 0x0000001a77779221 */ /* 0x001fc40000010000 */
[----:B------:R-:W-:Y:S01]  /*7c60*/  FFMA.FTZ R3, R59, R232, R24 ;  /* 0x000000e83b037223 */ /* 0x000fe20000010018 */
[----:B------:R-:W-:Y:S01]  /*7c70*/  FMUL.FTZ R24, R117, R234 ;  /* 0x000000ea75187220 */ /* 0x000fe20000410000 */
[----:B------:R-:W-:Y:S01]  /*7c80*/  FMUL.FTZ R133, R22, R133 ;  /* 0x0000008516857220 */ /* 0x000fe20000410000 */
[----:B---3--:R-:W-:Y:S01]  /*7c90*/  @!P1 FADD.FTZ R27, R27, R200 ;  /* 0x000000c81b1b9221 */ /* 0x008fe20000010000 */
[----:B------:R-:W0:Y:S01]  /*7ca0*/  SHFL.DOWN PT, R26, R119, 0x10, 0x1f ;  /* 0x0a001f00771a7f89 */ /* 0x000e2200000e0000 */
[----:B------:R-:W-:Y:S01]  /*7cb0*/  ISETP.GT.AND P1, PT, R32, 0xf, PT ;  /* 0x0000000f2000780c */ /* 0x000fe20003f24270 */
[----:B------:R-:W-:Y:S01]  /*7cc0*/  FADD.FTZ R154, R3, R154 ;  /* 0x0000009a039a7221 */ /* 0x000fe20000010000 */
[----:B------:R-:W-:Y:S01]  /*7cd0*/  FFMA.FTZ R133, R58, R224, R133 ;  /* 0x000000e03a857223 */ /* 0x000fe20000010085 */
[----:B------:R-:W3:Y:S01]  /*7ce0*/  SHFL.DOWN PT, R200, R27, 0x10, 0x1f ;  /* 0x0a001f001bc87f89 */ /* 0x000ee200000e0000 */
[----:B------:R-:W-:Y:S02]  /*7cf0*/  FADD.FTZ R152, R135, R152 ;  /* 0x0000009887987221 */ /* 0x000fe40000010000 */
[----:B------:R-:W-:-:S07]  /*7d00*/  FADD.FTZ R156, R133, R156 ;  /* 0x0000009c859c7221 */ /* 0x000fce0000010000 */
[----:B0-----:R-:W-:Y:S01]  /*7d10*/  @!P1 FADD.FTZ R119, R119, R26 ;  /* 0x0000001a77779221 */ /* 0x001fe20000010000 */
[----:B------:R-:W-:Y:S01]  /*7d20*/  FMUL.FTZ R26, R24, R191 ;  /* 0x000000bf181a7220 */ /* 0x000fe20000410000 */
[----:B------:R-:W-:Y:S01]  /*7d30*/  FMUL.FTZ R24, R117, R226 ;  /* 0x000000e275187220 */ /* 0x000fe20000410000 */
[----:B---3--:R-:W-:Y:S02]  /*7d40*/  @!P1 FADD.FTZ R27, R27, R200 ;  /* 0x000000c81b1b9221 */ /* 0x008fe40000010000 */
[----:B------:R-:W-:Y:S01]  /*7d50*/  FFMA.FTZ R3, R57, R234, R26 ;  /* 0x000000ea39037223 */ /* 0x000fe2000001001a */
[----:B------:R-:W-:Y:S01]  /*7d60*/  FMUL.FTZ R145, R24, R145 ;  /* 0x0000009118917220 */ /* 0x000fe20000410000 */
[C---:B------:R-:W-:Y:S01]  /*7d70*/  FMUL.FTZ R26, R117.reuse, R236 ;  /* 0x000000ec751a7220 */ /* 0x040fe20000410000 */
[----:B------:R-:W-:Y:S01]  /*7d80*/  FMUL.FTZ R24, R117, R216 ;  /* 0x000000d875187220 */ /* 0x000fe20000410000 */
[----:B------:R-:W-:Y:S01]  /*7d90*/  MOV R22, R119 ;  /* 0x0000007700167202 */ /* 0x000fe20000000f00 */
[----:B------:R-:W-:Y:S01]  /*7da0*/  FADD.FTZ R158, R3, R158 ;  /* 0x0000009e039e7221 */ /* 0x000fe20000010000 */
[----:B------:R-:W-:Y:S01]  /*7db0*/  MOV R23, R27 ;  /* 0x0000001b00177202 */ /* 0x000fe20000000f00 */
[----:B------:R-:W-:Y:S01]  /*7dc0*/  FMUL.FTZ R26, R26, R203 ;  /* 0x000000cb1a1a7220 */ /* 0x000fe20000410000 */
[----:B------:R-:W-:Y:S01]  /*7dd0*/  FMUL.FTZ R149, R24, R149 ;  /* 0x0000009518957220 */ /* 0x000fe20000410000 */
[----:B------:R-:W-:-:S02]  /*7de0*/  FFMA.FTZ R145, R56, R226, R145 ;  /* 0x000000e238917223 */ /* 0x000fc40000010091 */
[----:B------:R0:W-:Y:S01]  /*7df0*/  @!P2 STS.64 [UR10+0x1098], R22 ;  /* 0x00109816ff00a988 */ /* 0x0001e20008000a0a */
[----:B------:R-:W-:Y:S01]  /*7e00*/  FFMA.FTZ R3, R55, R236, R26 ;  /* 0x000000ec37037223 */ /* 0x000fe2000001001a */
[----:B------:R-:W-:Y:S01]  /*7e10*/  FFMA.FTZ R216, R54, R216, R149 ;  /* 0x000000d836d87223 */ /* 0x000fe20000010095 */
[----:B------:R-:W-:Y:S02]  /*7e20*/  FADD.FTZ R160, R145, R160 ;  /* 0x000000a091a07221 */ /* 0x000fe40000010000 */
[----:B------:R-:W-:Y:S01]  /*7e30*/  FADD.FTZ R162, R3, R162 ;  /* 0x000000a203a27221 */ /* 0x000fe20000010000 */
[----:B------:R-:W-:Y:S01]  /*7e40*/  FADD.FTZ R103, R216, R103 ;  /* 0x00000067d8677221 */ /* 0x000fe20000010000 */
[----:B------:R-:W-:Y:S06]  /*7e50*/  BAR.SYNC.DEFER_BLOCKING 0x0 ;  /* 0x0000000000007b1d */ /* 0x000fec0000010000 */
[----:B------:R-:W-:Y:S05]  /*7e60*/  @P3 BRA `(.L_x_7061) ;  /* 0x0000000000203947 */ /* 0x000fea0003800000 */
[----:B------:R-:W-:Y:S01]  /*7e70*/  ISETP.NE.AND P1, PT, R185, UR39, PT ;  /* 0x00000027b9007c0c */ /* 0x000fe2000bf25270 */
[----:B------:R-:W-:-:S12]  /*7e80*/  ULEA UR11, UR7, UR10, 0x2 ;  /* 0x0000000a070b7291 */ /* 0x000fd8000f8e103f */
[----:B------:R-:W0:Y:S04]  /*7e90*/  @P1 LDS R2, [UR11+0x2748] ;  /* 0x0027480bff021984 */ /* 0x000e280008000800 */
[----:B------:R-:W3:Y:S01]  /*7ea0*/  @P1 LDS R3, [UR11+0x2348] ;  /* 0x0023480bff031984 */ /* 0x000ee20008000800 */
[----:B0-----:R-:W-:Y:S01]  /*7eb0*/  @P1 FADD.FTZ R23, R23, R2 ;  /* 0x0000000217171221 */ /* 0x001fe20000010000 */
[----:B---3--:R-:W-:-:S04]  /*7ec0*/  @P1 FADD.FTZ R22, R22, R3 ;  /* 0x0000000316161221 */ /* 0x008fc80000010000 */
[----:B------:R3:W-:Y:S04]  /*7ed0*/  STS [UR11+0x2748], R23 ;  /* 0x00274817ff007988 */ /* 0x0007e8000800080b */
[----:B------:R3:W-:Y:S02]  /*7ee0*/  STS [UR11+0x2348], R22 ;  /* 0x00234816ff007988 */ /* 0x0007e4000800080b */
.L_x_7061:
[----:B------:R-:W-:Y:S05]  /*7ef0*/  BSYNC B0 ;  /* 0x0000000000007941 */ /* 0x000fea0003800000 */
.L_x_7060:
[----:B------:R-:W-:Y:S02]  /*7f00*/  UIADD3 UR7, UR7, 0x1, URZ ;  /* 0x0000000107077890 */ /* 0x000fe4000fffe03f */
[----:B------:R-:W-:Y:S02]  /*7f10*/  UIADD3 UR8, UP1, UR8, 0x1, URZ ;  /* 0x0000000108087890 */ /* 0x000fe4000ff3e03f */
[----:B------:R-:W-:Y:S02]  /*7f20*/  UISETP.GE.AND UP0, UPT, UR7, UR40, UPT ;  /* 0x000000280700728c */ /* 0x000fe4000bf06270 */
[----:B------:R-:W-:-:S04]  /*7f30*/  UIADD3.X UR9, URZ, UR9, URZ, UP1, !UPT ;  /* 0x000000093f097290 */ /* 0x000fc80008ffe43f */
[----:B------:R-:W-:-:S13]  /*7f40*/  PLOP3.LUT P1, PT, PT, PT, UP0, 0x80, 0x0 ;  /* 0x000000000000781c */ /* 0x000fda0003f2f008 */
[----:B------:R-:W-:Y:S05]  /*7f50*/  @!P1 BRA `(.L_x_7062) ;  /* 0xffffffc800209947 */ /* 0x000fea000383ffff */
.L_x_7025:
[----:B------:R-:W-:Y:S01]  /*7f60*/  BAR.SYNC.DEFER_BLOCKING 0x0 ;  /* 0x0000000000007b1d */ /* 0x000fe20000010000 */
[----:B------:R-:W-:Y:S02]  /*7f70*/  ISETP.NE.AND P6, PT, R33, RZ, PT ;  /* 0x000000ff2100720c */ /* 0x000fe40003fc5270 */
[----:B------:R-:W-:Y:S02]  /*7f80*/  IADD3 R18, -R4, UR12, RZ ;  /* 0x0000000c04127c10 */ /* 0x000fe4000fffe1ff */
[----:B------:R-:W-:-:S03]  /*7f90*/  LEA R3, R185, 0xfffffe00, 0x9 ;  /* 0xfffffe00b9037811 */ /* 0x000fc600078e48ff */
[----:B------:R-:W4:Y:S01]  /*7fa0*/  LDC.64 R16, c[0x0][0x388] ;  /* 0x0000e200ff107b82 */ /* 0x000f220000000a00 */
[----:B------:R-:W-:Y:S01]  /*7fb0*/  BSSY B0, `(.L_x_7063) ;  /* 0x000003a000007945 */ /* 0x000fe20003800000 */
[----:B------:R-:W-:Y:S02]  /*7fc0*/  SHF.R.S32.HI R20, RZ, 0x1f, R28 ;  /* 0x0000001fff147819 */ /* 0x000fe4000001141c */
[----:B------:R-:W-:Y:S02]  /*7fd0*/  SHF.R.S32.HI R15, RZ, 0x1f, R3 ;  /* 0x0000001fff0f7819 */ /* 0x000fe40000011403 */
[----:B------:R-:W-:-:S04]  /*7fe0*/  IADD3 R2, P1, R6, R3, RZ ;  /* 0x0000000306027210 */ /* 0x000fc80007f3e0ff */
[----:B------:R-:W-:Y:S01]  /*7ff0*/  IADD3.X R3, R7, R15, RZ, P1, !PT ;  /* 0x0000000f07037210 */ /* 0x000fe20000ffe4ff */
[----:B------:R-:W-:Y:S04]  /*8000*/  STS [R53], R101 ;  /* 0x0000006535007388 */ /* 0x000fe80000000800 */
[----:B------:R-:W-:Y:S01]  /*8010*/  STS [R53+0x4], R104 ;  /* 0x0000046835007388 */ /* 0x000fe20000000800 */
[----:B----4-:R-:W-:-:S03]  /*8020*/  IMAD R0, R16, UR16, RZ ;  /* 0x0000001010007c24 */ /* 0x010fc6000f8e02ff */
        /* <DEDUP_REMOVED lines=20> */
[----:B0--3--:R-:W-:Y:S04]  /*8170*/  LDS R23, [R38+0x100] ;  /* 0x0001000026177984 */ /* 0x009fe80000000800 */
        /* <DEDUP_REMOVED lines=29> */
.L_x_7064:
[----:B------:R-:W-:Y:S05]  /*8350*/  BSYNC B0 ;  /* 0x0000000000007941 */ /* 0x000fea0003800000 */
.L_x_7063:
[----:B------:R-:W-:Y:S01]  /*8360*/  MOV R5, R77 ;  /* 0x0000004d00057202 */ /* 0x000fe20000000f00 */
[----:B------:R-:W-:Y:S01]  /*8370*/  ULDC.64 UR12, c[0x0][0x390] ;  /* 0x0000e400000c7ab9 */ /* 0x000fe20000000a00 */
[----:B------:R-:W-:Y:S01]  /*8380*/  ULDC.64 UR8, c[0x0][0x3e0] ;  /* 0x0000f80000087ab9 */ /* 0x000fe20000000a00 */
[----:B------:R-:W-:Y:S01]  /*8390*/  IMAD R15, R20, UR12, RZ ;  /* 0x0000000c140f7c24 */ /* 0x000fe2000f8e02ff */
[-C--:B------:R-:W-:Y:S01]  /*83a0*/  ISETP.GE.AND P0, PT, R172, R75.reuse, PT ;  /* 0x0000004bac00720c */ /* 0x080fe20003f06270 */
[----:B------:R-:W-:Y:S01]  /*83b0*/  IMAD.WIDE.U32 R4, R28, UR12, R4 ;  /* 0x0000000c1c047c25 */ /* 0x000fe2000f8e0004 */
[-C--:B------:R-:W-:Y:S01]  /*83c0*/  ISETP.GE.AND P5, PT, R176, R75.reuse, PT ;  /* 0x0000004bb000720c */ /* 0x080fe20003fa6270 */
[----:B------:R-:W-:Y:S01]  /*83d0*/  BSSY B0, `(.L_x_7065) ;  /* 0x000006d000007945 */ /* 0x000fe20003800000 */
[----:B------:R-:W-:Y:S01]  /*83e0*/  ISETP.GE.AND P3, PT, R184, R75, PT ;  /* 0x0000004bb800720c */ /* 0x000fe20003f66270 */
[----:B0-----:R-:W-:Y:S01]  /*83f0*/  IMAD R17, R28, UR13, R15 ;  /* 0x0000000d1c117c24 */ /* 0x001fe2000f8e020f */
[----:B------:R-:W-:-:S02]  /*8400*/  IADD3 R0, P1, R85, R4, RZ ;  /* 0x0000000455007210 */ /* 0x000fc40007f3e0ff */
[----:B------:R-:W-:Y:S02]  /*8410*/  LEA R15, P2, R6, UR8, 0x2 ;  /* 0x00000008060f7c11 */ /* 0x000fe4000f8410ff */
[----:B------:R-:W-:Y:S02]  /*8420*/  IADD3.X R5, R86, R17, R5, P1, !PT ;  /* 0x0000001156057210 */ /* 0x000fe40000ffe405 */
[----:B------:R-:W-:Y:S02]  /*8430*/  ISETP.GE.AND P1, PT, R174, R75, PT ;  /* 0x0000004bae00720c */ /* 0x000fe40003f26270 */
[----:B------:R-:W-:Y:S02]  /*8440*/  LEA.HI.X R14, R6, UR9, R7, 0x2, P2 ;  /* 0x00000009060e7c11 */ /* 0x000fe400090f1407 */
[----:B------:R-:W-:Y:S01]  /*8450*/  LEA R4, P2, R0, R15, 0x2 ;  /* 0x0000000f00047211 */ /* 0x000fe200078410ff */
[----:B------:R-:W-:Y:S01]  /*8460*/  FADD.FTZ R15, R103, R30 ;  /* 0x0000001e670f7221 */ /* 0x000fe20000010000 */
[----:B------:R-:W-:-:S02]  /*8470*/  ISETP.GE.AND P4, PT, R186, R75, PT ;  /* 0x0000004bba00720c */ /* 0x000fc40003f86270 */
        /* <DEDUP_REMOVED lines=30> */
[----:B------:R3:W-:Y:S02]  /*8660*/  @!P2 STG.E desc[UR14][R4.64+-0x280], R65 ;  /* 0xfffd80410400a986 */ /* 0x0007e4000c10190e */
[----:B------:R-:W-:Y:S02]  /*8670*/  FADD.FTZ R15, R15, R142 ;  /* 0x0000008e0f0f7221 */ /* 0x000fe40000010000 */
[----:B------:R-:W-:Y:S01]  /*8680*/  @!P1 STG.E desc[UR14][R4.64+-0x200], R67 ;  /* 0xfffe004304009986 */ /* 0x000fe2000c10190e */
[----:B------:R-:W-:Y:S01]  /*8690*/  IADD3 R16, P1, R6, -0x1e0, RZ ;  /* 0xfffffe2006107810 */ /* 0x000fe20007f3e0ff */
[----:B------:R-:W-:Y:S02]  /*86a0*/  FADD.FTZ R15, R15, R140 ;  /* 0x0000008c0f0f7221 */ /* 0x000fe40000010000 */
[----:B------:R-:W-:Y:S01]  /*86b0*/  @!P0 STG.E desc[UR14][R4.64+-0x180], R69 ;  /* 0xfffe804504008986 */ /* 0x000fe2000c10190e */
[----:B0-----:R-:W-:Y:S01]  /*86c0*/  IADD3.X R61, R7, -0x1, RZ, P1, !PT ;  /* 0xffffffff073d7810 */ /* 0x001fe20000ffe4ff */
[----:B------:R-:W-:-:S02]  /*86d0*/  FADD.FTZ R15, R15, R138 ;  /* 0x0000008a0f0f7221 */ /* 0x000fc40000010000 */
[----:B------:R-:W-:Y:S01]  /*86e0*/  @!P4 STG.E desc[UR14][R4.64+-0x100], R71 ;  /* 0xffff00470400c986 */ /* 0x000fe2000c10190e */
[----:B---3--:R-:W0:Y:S01]  /*86f0*/  LDC.64 R64, c[0x0][0x3a8] ;  /* 0x0000ea00ff407b82 */ /* 0x008e220000000a00 */
[----:B------:R-:W-:Y:S02]  /*8700*/  FADD.FTZ R15, R15, R136 ;  /* 0x000000880f0f7221 */ /* 0x000fe40000010000 */
[----:B------:R-:W-:Y:S02]  /*8710*/  @!P3 STG.E desc[UR14][R4.64+-0x780], R21 ;  /* 0xfff880150400b986 */ /* 0x000fe4000c10190e */
[----:B------:R-:W-:Y:S02]  /*8720*/  FADD.FTZ R30, R15, R134 ;  /* 0x000000860f1e7221 */ /* 0x000fe40000010000 */
[----:B------:R3:W-:Y:S01]  /*8730*/  @!P5 STG.E desc[UR14][R4.64+-0x80], R73 ;  /* 0xffff80490400d986 */ /* 0x0007e2000c10190e */
[----:B------:R-:W-:Y:S01]  /*8740*/  BAR.SYNC.DEFER_BLOCKING 0x0 ;  /* 0x0000000000007b1d */ /* 0x000fe20000010000 */
[----:B0-----:R-:W-:-:S02]  /*8750*/  IMAD R0, R64, UR16, RZ ;  /* 0x0000001040007c24 */ /* 0x001fc4000f8e02ff */
[----:B---3--:R-:W-:-:S04]  /*8760*/  IMAD.WIDE.U32 R4, R64, UR17, RZ ;  /* 0x0000001140047c25 */ /* 0x008fc8000f8e00ff */
[----:B------:R-:W-:Y:S01]  /*8770*/  IMAD R65, R65, UR17, R0 ;  /* 0x0000001141417c24 */ /* 0x000fe2000f8e0200 */
[----:B------:R-:W-:Y:S04]  /*8780*/  STS [R53], R103 ;  /* 0x0000006735007388 */ /* 0x000fe80000000800 */
[----:B------:R-:W-:Y:S01]  /*8790*/  IADD3 R63, R5, R65, RZ ;  /* 0x00000041053f7210 */ /* 0x000fe20007ffe0ff */
        /* <DEDUP_REMOVED lines=48> */
.L_x_7066:
[----:B------:R-:W-:Y:S05]  /*8aa0*/  BSYNC B0 ;  /* 0x0000000000007941 */ /* 0x000fea0003800000 */
.L_x_7065:
[----:B------:R-:W-:Y:S01]  /*8ab0*/  MOV R2, R4 ;  /* 0x0000000400027202 */ /* 0x000fe20000000f00 */
[----:B------:R-:W-:Y:S01]  /*8ac0*/  ULDC.64 UR8, c[0x0][0x3b0] ;  /* 0x0000ec0000087ab9 */ /* 0x000fe20000000a00 */
[----:B------:R-:W-:Y:S01]  /*8ad0*/  MOV R3, R63 ;  /* 0x0000003f00037202 */ /* 0x000fe20000000f00 */
[----:B------:R-:W-:Y:S01]  /*8ae0*/  IMAD R5, R20, UR8, RZ ;  /* 0x0000000814057c24 */ /* 0x000fe2000f8e02ff */
[----:B------:R-:W-:Y:S01]  /*8af0*/  ULDC.64 UR10, c[0x0][0x3f0] ;  /* 0x0000fc00000a7ab9 */ /* 0x000fe20000000a00 */
[-C--:B------:R-:W-:Y:S01]  /*8b00*/  ISETP.GE.AND P3, PT, R170, R59.reuse, PT ;  /* 0x0000003baa00720c */ /* 0x080fe20003f66270 */
[----:B------:R-:W-:Y:S01]  /*8b10*/  UIADD3 UR37, UP0, UR37, -0x800, URZ ;  /* 0xfffff80025257890 */ /* 0x000fe2000ff1e03f */
        /* <DEDUP_REMOVED lines=47> */
.L_x_7019:
[----:B------:R-:W-:Y:S02]  /*8e10*/  ULDC.64 UR4, c[0x0][0x3d8] ;  /* 0x0000f60000047ab9 */ /* 0x000fe40000000a00 */
[----:B------:R-:W-:-:S04]  /*8e20*/  ISETP.NE.U32.AND P0, PT, RZ, UR4, PT ;  /* 0x00000004ff007c0c */ /* 0x000fc8000bf05070 */
[----:B------:R-:W-:-:S13]  /*8e30*/  ISETP.NE.AND.EX P0, PT, RZ, UR5, PT, P0 ;  /* 0x00000005ff007c0c */ /* 0x000fda000bf05300 */
[----:B------:R-:W-:Y:S05]  /*8e40*/  @!P0 BRA `(.L_x_7068) ;  /* 0x00000000005c8947 */ /* 0x000fea0003800000 */
[----:B------:R-:W4:Y:S01]  /*8e50*/  SHFL.DOWN P0, R0, R31, 0x1, 0x1f ;  /* 0x08201f001f007f89 */ /* 0x000f220000000000 */
[----:B------:R-:W-:Y:S01]  /*8e60*/  BSSY B0, `(.L_x_7068) ;  /* 0x0000015000007945 */ /* 0x000fe20003800000 */
[----:B------:R-:W5:Y:S01]  /*8e70*/  S2R R4, SR_LANEID ;  /* 0x0000000000047919 */ /* 0x000f620000000000 */
[----:B------:R-:W0:Y:S01]  /*8e80*/  S2R R6, SR_TID.X ;  /* 0x0000000000067919 */ /* 0x000e220000002100 */
[----:B----4-:R-:W-:-:S05]  /*8e90*/  @P0 FADD R0, R0, R31 ;  /* 0x0000001f00000221 */ /* 0x010fca0000000000 */
[----:B---3--:R-:W3:Y:S01]  /*8ea0*/  SHFL.DOWN P0, R3, R0, 0x2, 0x1f ;  /* 0x08401f0000037f89 */ /* 0x008ee20000000000 */
[----:B-----5:R-:W-:-:S13]  /*8eb0*/  ISETP.NE.AND P1, PT, R4, RZ, PT ;  /* 0x000000ff0400720c */ /* 0x020fda0003f25270 */
[----:B------:R-:W4:Y:S01]  /*8ec0*/  @!P1 S2R R7, SR_CgaCtaId ;  /* 0x0000000000079919 */ /* 0x000f220000008800 */
[----:B---3--:R-:W-:Y:S01]  /*8ed0*/  @P0 FADD R3, R0, R3 ;  /* 0x0000000300030221 */ /* 0x008fe20000000000 */
[----:B------:R-:W-:-:S04]  /*8ee0*/  @!P1 MOV R0, 0x400 ;  /* 0x0000040000009802 */ /* 0x000fc80000000f00 */
[----:B------:R-:W3:Y:S01]  /*8ef0*/  SHFL.DOWN P0, R2, R3, 0x4, 0x1f ;  /* 0x08801f0003027f89 */ /* 0x000ee20000000000 */
[----:B----4-:R-:W-:Y:S01]  /*8f00*/  @!P1 LEA R7, R7, R0, 0x18 ;  /* 0x0000000007079211 */ /* 0x010fe200078ec0ff */
[----:B---3--:R-:W-:-:S05]  /*8f10*/  @P0 FADD R2, R3, R2 ;  /* 0x0000000203020221 */ /* 0x008fca0000000000 */
[----:B------:R-:W3:Y:S02]  /*8f20*/  SHFL.DOWN P0, R5, R2, 0x8, 0x1f ;  /* 0x09001f0002057f89 */ /* 0x000ee40000000000 */
[----:B---3--:R-:W-:-:S05]  /*8f30*/  @P0 FADD R5, R2, R5 ;  /* 0x0000000502050221 */ /* 0x008fca0000000000 */
[----:B------:R-:W3:Y:S02]  /*8f40*/  SHFL.DOWN P0, R4, R5, 0x10, 0x1f ;  /* 0x0a001f0005047f89 */ /* 0x000ee40000000000 */
[----:B---3--:R-:W-:Y:S01]  /*8f50*/  @P0 FADD R4, R5, R4 ;  /* 0x0000000405040221 */ /* 0x008fe20000000000 */
[----:B0-----:R-:W-:-:S04]  /*8f60*/  ISETP.NE.AND P0, PT, R6, RZ, PT ;  /* 0x000000ff0600720c */ /* 0x001fc80003f05270 */
[----:B------:R0:W-:Y:S01]  /*8f70*/  @!P1 STS [R7+0x1094], R4 ;  /* 0x0010940407009388 */ /* 0x0001e20000000800 */
[----:B------:R-:W-:Y:S08]  /*8f80*/  BAR.SYNC.DEFER_BLOCKING 0x0 ;  /* 0x0000000000007b1d */ /* 0x000ff00000010000 */
[----:B------:R-:W-:Y:S05]  /*8f90*/  @P0 BRA `(.L_x_7069) ;  /* 0x0000000000040947 */ /* 0x000fea0003800000 */
[----:B------:R3:W-:Y:S02]  /*8fa0*/  REDG.E.ADD.F32.FTZ.RN.STRONG.GPU desc[UR14][R10.64], R4 ;  /* 0x000000040a0079a6 */ /* 0x0007e4000c10f38e */
.L_x_7069:
[----:B------:R-:W-:Y:S05]  /*8fb0*/  BSYNC B0 ;  /* 0x0000000000007941 */ /* 0x000fea0003800000 */
.L_x_7068:
[----:B------:R-:W-:Y:S01]  /*8fc0*/  ULDC.64 UR4, c[0x0][0x3f8] ;  /* 0x0000fe0000047ab9 */ /* 0x000fe20000000a00 */
[----:B------:R-:W-:Y:S01]  /*8fd0*/  BSSY B0, `(.L_x_7070) ;  /* 0x000001d000007945 */ /* 0x000fe20003800000 */
[----:B------:R-:W-:-:S04]  /*8fe0*/  ISETP.NE.U32.AND P0, PT, RZ, UR4, PT ;  /* 0x00000004ff007c0c */ /* 0x000fc8000bf05070 */
[----:B------:R-:W-:-:S13]  /*8ff0*/  ISETP.NE.AND.EX P0, PT, RZ, UR5, PT, P0 ;  /* 0x00000005ff007c0c */ /* 0x000fda000bf05300 */
[----:B------:R-:W-:Y:S05]  /*9000*/  @!P0 BRA `(.L_x_7071) ;  /* 0x0000000000608947 */ /* 0x000fea0003800000 */
[----:B------:R-:W-:Y:S06]  /*9010*/  BAR.SYNC.DEFER_BLOCKING 0x0 ;  /* 0x0000000000007b1d */ /* 0x000fec0000010000 */
[----:B---3--:R-:W3:Y:S01]  /*9020*/  SHFL.DOWN P0, R3, R30, 0x1, 0x1f ;  /* 0x08201f001e037f89 */ /* 0x008ee20000000000 */
[----:B0-----:R-:W0:Y:S01]  /*9030*/  S2R R4, SR_LANEID ;  /* 0x0000000000047919 */ /* 0x001e220000000000 */
[----:B------:R-:W4:Y:S01]  /*9040*/  S2R R13, SR_TID.X ;  /* 0x00000000000d7919 */ /* 0x000f220000002100 */
[----:B---3--:R-:W-:-:S05]  /*9050*/  @P0 FADD R3, R3, R30 ;  /* 0x0000001e03030221 */ /* 0x008fca0000000000 */
[----:B------:R-:W3:Y:S01]  /*9060*/  SHFL.DOWN P0, R0, R3, 0x2, 0x1f ;  /* 0x08401f0003007f89 */ /* 0x000ee20000000000 */
[----:B0-----:R-:W-:-:S13]  /*9070*/  ISETP.NE.AND P1, PT, R4, RZ, PT ;  /* 0x000000ff0400720c */ /* 0x001fda0003f25270 */
[----:B------:R-:W0:Y:S01]  /*9080*/  @!P1 S2R R4, SR_CgaCtaId ;  /* 0x0000000000049919 */ /* 0x000e220000008800 */
[----:B---3--:R-:W-:Y:S01]  /*9090*/  @P0 FADD R0, R3, R0 ;  /* 0x0000000003000221 */ /* 0x008fe20000000000 */
[----:B------:R-:W-:-:S04]  /*90a0*/  @!P1 MOV R3, 0x400 ;  /* 0x0000040000039802 */ /* 0x000fc80000000f00 */
[----:B------:R-:W3:Y:S01]  /*90b0*/  SHFL.DOWN P0, R5, R0, 0x4, 0x1f ;  /* 0x08801f0000057f89 */ /* 0x000ee20000000000 */
[----:B0-----:R-:W-:Y:S01]  /*90c0*/  @!P1 LEA R4, R4, R3, 0x18 ;  /* 0x0000000304049211 */ /* 0x001fe200078ec0ff */
[----:B---3--:R-:W-:-:S05]  /*90d0*/  @P0 FADD R5, R0, R5 ;  /* 0x0000000500050221 */ /* 0x008fca0000000000 */
[----:B------:R-:W0:Y:S02]  /*90e0*/  SHFL.DOWN P0, R2, R5, 0x8, 0x1f ;  /* 0x09001f0005027f89 */ /* 0x000e240000000000 */
[----:B0-----:R-:W-:-:S05]  /*90f0*/  @P0 FADD R2, R5, R2 ;  /* 0x0000000205020221 */ /* 0x001fca0000000000 */
[----:B------:R-:W0:Y:S02]  /*9100*/  SHFL.DOWN P0, R7, R2, 0x10, 0x1f ;  /* 0x0a001f0002077f89 */ /* 0x000e240000000000 */
[----:B0-----:R-:W-:Y:S01]  /*9110*/  @P0 FADD R7, R2, R7 ;  /* 0x0000000702070221 */ /* 0x001fe20000000000 */
[----:B----4-:R-:W-:-:S04]  /*9120*/  ISETP.NE.AND P0, PT, R13, RZ, PT ;  /* 0x000000ff0d00720c */ /* 0x010fc80003f05270 */
[----:B------:R0:W-:Y:S01]  /*9130*/  @!P1 STS [R4+0x1094], R7 ;  /* 0x0010940704009388 */ /* 0x0001e20000000800 */
[----:B------:R-:W-:Y:S08]  /*9140*/  BAR.SYNC.DEFER_BLOCKING 0x0 ;  /* 0x0000000000007b1d */ /* 0x000ff00000010000 */
[----:B------:R-:W-:Y:S05]  /*9150*/  @P0 BRA `(.L_x_7072) ;  /* 0x0000000000100947 */ /* 0x000fea0003800000 */
[----:B------:R3:W-:Y:S01]  /*9160*/  REDG.E.ADD.F32.FTZ.RN.STRONG.GPU desc[UR14][R8.64], R7 ;  /* 0x00000007080079a6 */ /* 0x0007e2000c10f38e */
[----:B------:R-:W-:Y:S01]  /*9170*/  HFMA2.MMA R13, -RZ, RZ, 0, 0 ;  /* 0x00000000ff0d7435 */ /* 0x000fe200000001ff */
[----:B------:R-:W-:Y:S10]  /*9180*/  BRA `(.L_x_7072) ;  /* 0x0000000000047947 */ /* 0x000ff40003800000 */
.L_x_7071:
[----:B------:R-:W4:Y:S02]  /*9190*/  S2R R13, SR_TID.X ;  /* 0x00000000000d7919 */ /* 0x000f240000002100 */
.L_x_7072:
[----:B------:R-:W-:Y:S05]  /*91a0*/  BSYNC B0 ;  /* 0x0000000000007941 */ /* 0x000fea0003800000 */
.L_x_7070:
[----:B------:R-:W-:Y:S02]  /*91b0*/  ULDC UR16, c[0x0][0x21c] ;  /* 0x0000870000107ab9 */ /* 0x000fe40000000800 */
[----:B----4-:R-:W-:-:S13]  /*91c0*/  ISETP.GE.AND P0, PT, R13, UR16, PT ;  /* 0x000000100d007c0c */ /* 0x010fda000bf06270 */
[----:B------:R-:W-:Y:S05]  /*91d0*/  @P0 EXIT ;  /* 0x000000000000094d */ /* 0x000fea0003800000 */
[----:B------:R-:W4:Y:S01]  /*91e0*/  S2UR UR5, SR_CgaCtaId ;  /* 0x00000000000579c3 */ /* 0x000f220000008800 */
[----:B0--3--:R-:W-:Y:S01]  /*91f0*/  SHF.R.S32.HI R7, RZ, 0x1f, R28 ;  /* 0x0000001fff077819 */ /* 0x009fe2000001141c */
        /* <DEDUP_REMOVED lines=16> */
[----:B----4-:R-:W-:-:S03]  /*9300*/  ULEA UR4, UR5, UR4, 0x18 ;  /* 0x0000000405047291 */ /* 0x010fc6000f8ec03f */
[----:B------:R-:W-:-:S09]  /*9310*/  ULDC UR5, c[0x0][0x0] ;  /* 0x0000000000057ab9 */ /* 0x000fd20000000800 */
.L_x_7074:
[----:B------:R-:W-:Y:S02]  /*9320*/  LEA R0, R13, UR4, 0x2 ;  /* 0x000000040d007c11 */ /* 0x000fe4000f8e10ff */
[----:B------:R-:W-:Y:S02]  /*9330*/  SHF.R.S32.HI R8, RZ, 0x1f, R13 ;  /* 0x0000001fff087819 */ /* 0x000fe4000001140d */
[----:B0-----:R-:W-:Y:S01]  /*9340*/  MOV R6, R2 ;  /* 0x0000000200067202 */ /* 0x001fe20000000f00 */
[----:B------:R-:W0:Y:S01]  /*9350*/  LDS R15, [R0+0x2348] ;  /* 0x00234800000f7984 */ /* 0x000e220000000800 */
[----:B------:R-:W-:Y:S01]  /*9360*/  MOV R7, R21 ;  /* 0x0000001500077202 */ /* 0x000fe20000000f00 */
[C---:B------:R-:W-:Y:S01]  /*9370*/  IMAD R10, R8.reuse, UR6, RZ ;  /* 0x00000006080a7c24 */ /* 0x040fe2000f8e02ff */
[----:B------:R-:W-:Y:S01]  /*9380*/  MOV R4, R28 ;  /* 0x0000001c00047202 */ /* 0x000fe20000000f00 */
[----:B------:R-:W3:Y:S01]  /*9390*/  LDS R17, [R0+0x2748] ;  /* 0x0027480000117984 */ /* 0x000ee20000000800 */
        /* <DEDUP_REMOVED lines=15> */
[----:B---3--:R0:W-:Y:S02]  /*9490*/  REDG.E.ADD.F32.FTZ.RN.STRONG.GPU desc[UR14][R10.64], R17 ;  /* 0x000000110a0079a6 */ /* 0x0081e4000c10f38e */
[----:B------:R-:W-:Y:S05]  /*94a0*/  @!P0 BRA `(.L_x_7074) ;  /* 0xfffffffc009c8947 */ /* 0x000fea000383ffff */
[----:B------:R-:W-:Y:S05]  /*94b0*/  BSYNC B0 ;  /* 0x0000000000007941 */ /* 0x000fea0003800000 */
.L_x_7073:
[----:B------:R-:W-:Y:S05]  /*94c0*/  EXIT ;  /* 0x000000000000794d */ /* 0x000fea0003800000 */
.L_x_7075:
        /* <DEDUP_REMOVED lines=11> */
.L_x_10981:


//--------------------- .text._Z25selective_scan_bwd_kernelI32Selective_Scan_bwd_kernel_traitsILi32ELi16ELb0ELb0ELb1ELb1ELb0EffEEv12SSMParamsBwd --------------------------
	.section	.text._Z25selective_scan_bwd_kernelI32Selective_Scan_bwd_kernel_traitsILi32ELi16ELb0ELb0ELb1ELb1ELb0EffEEv12SSMParamsBwd,"ax",@progbits
	.align	128
        .global         _Z25selective_scan_bwd_kernelI32Selective_Scan_bwd_kernel_traitsILi32ELi16ELb0ELb0ELb1ELb1ELb0EffEEv12SSMParamsBwd
        .type           _Z25selective_scan_bwd_kernelI32Selective_Scan_bwd_kernel_traitsILi32ELi16ELb0ELb0ELb1ELb1ELb0EffEEv12SSMParamsBwd,@function
        .size           _Z25selective_scan_bwd_kernelI32Selective_Scan_bwd_kernel_traitsILi32ELi16ELb0ELb0ELb1ELb1ELb0EffEEv12SSMParamsBwd,(.L_x_10982 - _Z25selective_scan_bwd_kernelI32Selective_Scan_bwd_kernel_traitsILi32ELi16ELb0ELb0ELb1ELb1ELb0EffEEv12SSMParamsBwd)
        .other          _Z25selective_scan_bwd_kernelI32Selective_Scan_bwd_kernel_traitsILi32ELi16ELb0ELb0ELb1ELb1ELb0EffEEv12SSMParamsBwd,@"STO_CUDA_ENTRY STV_DEFAULT"
_Z25selective_scan_bwd_kernelI32Selective_Scan_bwd_kernel_traitsILi32ELi16ELb0ELb0ELb1ELb1ELb0EffEEv12SSMParamsBwd:
.text._Z25selective_scan_bwd_kernelI32Selective_Scan_bwd_kernel_traitsILi32ELi16ELb0ELb0ELb1ELb1ELb0EffEEv12SSMParamsBwd:
[----:B------:R-:W-:Y:S08]  /*0000*/  LDC R1, c[0x0][0x28] ;  /* 0x00000a00ff017b82 */ /* 0x000ff00000000800 */
[----:B------:R-:W0:Y:S01]  /*0010*/  LDC R8, c[0x0][0x228] ;  /* 0x00008a00ff087b82 */ /* 0x000e220000000800 */
[----:B------:R-:W-:Y:S01]  /*0020*/  ULDC.64 UR4, c[0x0][0x2e8] ;  /* 0x0000ba0000047ab9 */ /* 0x000fe20000000a00 */
[----:B------:R-:W-:Y:S01]  /*0030*/  ULDC.64 UR6, c[0x0][0x300] ;  /* 0x0000c00000067ab9 */ /* 0x000fe20000000a00 */
[----:B------:R-:W-:Y:S01]  /*0040*/  UISETP.NE.U32.AND UP0, UPT, UR4, URZ, UPT ;  /* 0x0000003f0400728c */ /* 0x000fe2000bf05070 */
[----:B------:R-:W-:Y:S01]  /*0050*/  HFMA2.MMA R119, -RZ, RZ, 0, 0 ;  /* 0x00000000ff777435 */ /* 0x000fe200000001ff */
[----:B------:R-:W-:Y:S01]  /*0060*/  UISETP.NE.U32.AND UP1, UPT, UR6, URZ, UPT ;  /* 0x0000003f0600728c */ /* 0x000fe2000bf25070 */
[----:B------:R-:W-:Y:S01]  /*0070*/  CS2R R112, SRZ ;  /* 0x0000000000707805 */ /* 0x000fe2000001ff00 */
        /* <DEDUP_REMOVED lines=32> */
[----:B------:R-:W-:Y:S01]  /*0280*/  HFMA2.MMA R111, -RZ, RZ, 0, 0 ;  /* 0x00000000ff6f7435 */ /* 0x000fe200000001ff */
[----:B------:R-:W-:Y:S02]  /*0290*/  UIMAD UR4, UR47, UR18, URZ ;  /* 0x000000122f0472a4 */ /* 0x000fe4000f8e023f */
[----:B------:R-:W-:Y:S01]  /*02a0*/  UISETP.NE.AND.EX UP0, UPT, UR5, URZ, UPT, UP0 ;  /* 0x0000003f0500728c */ /* 0x000fe2000bf05300 */
[----:B--2---:R-:W-:Y:S01]  /*02b0*/  MOV R2, RZ ;  /* 0x000000ff00027202 */ /* 0x004fe20000000f00 */
[----:B------:R-:W-:Y:S01]  /*02c0*/  UIMAD UR19, UR46, UR19, UR4 ;  /* 0x000000132e1372a4 */ /* 0x000fe2000f8e0204 */
[----:B-1----:R-:W-:Y:S01]  /*02d0*/  IADD3 R6, R0, 0xffffffe, RZ ;  /* 0x0ffffffe00067810 */ /* 0x002fe20007ffe0ff */
[----:B------:R-:W-:-:S02]  /*02e0*/  UISETP.NE.U32.AND UP2, UPT, UR28, URZ, UPT ;  /* 0x0000003f1c00728c */ /* 0x000fc4000bf45070 */
[----:B------:R-:W-:Y:S01]  /*02f0*/  UIMAD UR5, UR47, UR20, URZ ;  /* 0x000000142f0572a4 */ /* 0x000fe2000f8e023f */
[----:B------:R-:W1:Y:S01]  /*0300*/  F2I.FTZ.U32.TRUNC.NTZ R3, R6 ;  /* 0x0000000600037305 */ /* 0x000e62000021f000 */
[----:B------:R-:W-:Y:S02]  /*0310*/  UIMAD UR4, UR47, UR6, URZ ;  /* 0x000000062f0472a4 */ /* 0x000fe4000f8e023f */
[----:B------:R-:W-:Y:S02]  /*0320*/  UISETP.NE.AND.EX UP1, UPT, UR27, URZ, UPT, UP1 ;  /* 0x0000003f1b00728c */ /* 0x000fe4000bf25310 */
[----:B------:R-:W-:Y:S02]  /*0330*/  UISETP.NE.AND.EX UP2, UPT, UR29, URZ, UPT, UP2 ;  /* 0x0000003f1d00728c */ /* 0x000fe4000bf45320 */
[----:B------:R-:W-:Y:S02]  /*0340*/  UIMAD UR21, UR46, UR21, UR5 ;  /* 0x000000152e1572a4 */ /* 0x000fe4000f8e0205 */
[----:B------:R-:W-:-:S02]  /*0350*/  UIMAD UR22, UR46, UR7, UR4 ;  /* 0x000000072e1672a4 */ /* 0x000fc4000f8e0204 */
[----:B------:R-:W-:Y:S01]  /*0360*/  UIMAD.WIDE.U32 UR16, UR46, UR18, URZ ;  /* 0x000000122e1072a5 */ /* 0x000fe2000f8e003f */
[----:B------:R-:W-:Y:S01]  /*0370*/  ULDC.64 UR4, c[0x0][0x260] ;  /* 0x0000980000047ab9 */ /* 0x000fe20000000a00 */
[----:B------:R-:W-:Y:S01]  /*0380*/  UIMAD.WIDE.U32 UR10, UR46, UR6, URZ ;  /* 0x000000062e0a72a5 */ /* 0x000fe2000f8e003f */
[----:B-1----:R-:W-:Y:S01]  /*0390*/  IADD3 R0, RZ, -R3, RZ ;  /* 0x80000003ff007210 */ /* 0x002fe20007ffe0ff */
[----:B------:R-:W-:Y:S01]  /*03a0*/  UIMAD UR18, UR47, UR4, URZ ;  /* 0x000000042f1272a4 */ /* 0x000fe2000f8e023f */
[----:B------:R-:W-:Y:S01]  /*03b0*/  UMOV UR6, URZ ;  /* 0x0000003f00067c82 */ /* 0x000fe20008000000 */
[----:B------:R-:W-:Y:S02]  /*03c0*/  @UP1 ULEA UR6, UP3, UR14, UR26, 0x2 ;  /* 0x0000001a0e061291 */ /* 0x000fe4000f86103f */
[----:B---3--:R-:W-:Y:S01]  /*03d0*/  IMAD R5, R0, R7, RZ ;  /* 0x0000000700057224 */ /* 0x008fe200078e02ff */
[----:B------:R-:W-:Y:S01]  /*03e0*/  IABS R0, UR14 ;  /* 0x0000000e00007c13 */ /* 0x000fe20008000000 */
[----:B------:R-:W-:-:S02]  /*03f0*/  UIMAD.WIDE.U32 UR12, UR46, UR20, URZ ;  /* 0x000000142e0c72a5 */ /* 0x000fc4000f8e003f */
[----:B------:R-:W-:Y:S01]  /*0400*/  IMAD.HI.U32 R2, R3, R5, R2 ;  /* 0x0000000503027227 */ /* 0x000fe200078e0002 */
[----:B------:R-:W-:Y:S01]  /*0410*/  UIMAD UR18, UR46, UR5, UR18 ;  /* 0x000000052e1272a4 */ /* 0x000fe2000f8e0212 */
[----:B------:R-:W1:Y:S01]  /*0420*/  LDC.64 R4, c[0x0][0x278] ;  /* 0x00009e00ff047b82 */ /* 0x000e620000000a00 */
[----:B------:R-:W-:Y:S01]  /*0430*/  UMOV UR7, URZ ;  /* 0x0000003f00077c82 */ /* 0x000fe20008000000 */
[----:B------:R-:W-:Y:S01]  /*0440*/  UMOV UR5, URZ ;  /* 0x0000003f00057c82 */ /* 0x000fe20008000000 */
[----:B------:R-:W-:Y:S01]  /*0450*/  @UP2 ULEA UR7, UP4, UR14, UR28, 0x2 ;  /* 0x0000001c0e072291 */ /* 0x000fe2000f88103f */
[----:B------:R-:W-:Y:S01]  /*0460*/  IMAD.HI.U32 R117, R2, R0, RZ ;  /* 0x0000000002757227 */ /* 0x000fe200078e00ff */
[----:B------:R-:W-:Y:S01]  /*0470*/  @UP1 ULEA.HI.X UR5, UR14, UR27, UR15, 0x2, UP3 ;  /* 0x0000001b0e051291 */ /* 0x000fe200098f140f */
[----:B------:R-:W-:Y:S01]  /*0480*/  MOV R10, UR6 ;  /* 0x00000006000a7c02 */ /* 0x000fe20008000f00 */
[----:B------:R-:W-:Y:S02]  /*0490*/  UIMAD.WIDE.U32 UR8, UR46, UR4, URZ ;  /* 0x000000042e0872a5 */ /* 0x000fe4000f8e003f */
[----:B------:R-:W-:Y:S01]  /*04a0*/  IADD3 R2, -R117, RZ, RZ ;  /* 0x000000ff75027210 */ /* 0x000fe20007ffe1ff */
[----:B------:R-:W-:Y:S01]  /*04b0*/  ULDC.64 UR26, c[0x0][0x288] ;  /* 0x0000a200001a7ab9 */ /* 0x000fe20000000a00 */
[----:B------:R-:W-:Y:S01]  /*04c0*/  UMOV UR4, URZ ;  /* 0x0000003f00047c82 */ /* 0x000fe20008000000 */
[----:B------:R-:W-:Y:S01]  /*04d0*/  UIADD3 UR13, UR13, UR21, URZ ;  /* 0x000000150d0d7290 */ /* 0x000fe2000fffe03f */
[----:B------:R-:W-:Y:S01]  /*04e0*/  MOV R11, UR5 ;  /* 0x00000005000b7c02 */ /* 0x000fe20008000f00 */
[----:B------:R-:W-:Y:S01]  /*04f0*/  IMAD R0, R7, R2, R0 ;  /* 0x0000000207007224 */ /* 0x000fe200078e0200 */
[----:B------:R-:W-:-:S02]  /*0500*/  @UP2 ULEA.HI.X UR4, UR14, UR29, UR15, 0x2, UP4 ;  /* 0x0000001d0e042291 */ /* 0x000fc4000a0f140f */
[----:B------:R-:W-:Y:S02]  /*0510*/  UIMAD UR20, UR15, UR26, URZ ;  /* 0x0000001a0f1472a4 */ /* 0x000fe4000f8e023f */
[----:B------:R-:W-:Y:S01]  /*0520*/  ISETP.GT.U32.AND P1, PT, R7, R0, PT ;  /* 0x000000000700720c */ /* 0x000fe20003f24070 */
[----:B------:R-:W-:Y:S01]  /*0530*/  ULDC.64 UR28, c[0x0][0x298] ;  /* 0x0000a600001c7ab9 */ /* 0x000fe20000000a00 */
[----:B------:R-:W-:Y:S01]  /*0540*/  UIADD3 UR17, UR17, UR19, URZ ;  /* 0x0000001311117290 */ /* 0x000fe2000fffe03f */
[----:B------:R-:W-:Y:S01]  /*0550*/  MOV R9, UR4 ;  /* 0x0000000400097c02 */ /* 0x000fe20008000f00 */
[----:B------:R-:W-:Y:S02]  /*0560*/  UIMAD UR19, UR15, UR28, URZ ;  /* 0x0000001c0f1372a4 */ /* 0x000fe4000f8e023f */
        /* <DEDUP_REMOVED lines=15> */
[----:B------:R-:W-:-:S02]  /*0660*/  UIADD3 UR11, UR11, UR22, URZ ;  /* 0x000000160b0b7290 */ /* 0x000fc4000fffe03f */
[----:B------:R-:W-:Y:S02]  /*0670*/  UIMAD UR27, UR14, UR21, UR19 ;  /* 0x000000150e1b72a4 */ /* 0x000fe4000f8e0213 */
        /* <DEDUP_REMOVED lines=10> */
[----:B------:R-:W-:Y:S01]  /*0720*/  UIADD3.X UR17, UR32, UR17, UR23, UP1, !UPT ;  /* 0x0000001120117290 */ /* 0x000fe20008ffe417 */
[----:B------:R-:W-:Y:S01]  /*0730*/  MOV R8, UR7 ;  /* 0x0000000700087c02 */ /* 0x000fe20008000f00 */
[----:B------:R-:W-:Y:S01]  /*0740*/  ULEA UR16, UP1, UR22, UR30, 0x2 ;  /* 0x0000001e16107291 */ /* 0x000fe2000f82103f */
[----:B------:R-:W-:Y:S01]  /*0750*/  SHF.R.S32.HI R115, RZ, 0x1f, R117 ;  /* 0x0000001fff737819 */ /* 0x000fe20000011475 */
[----:B------:R-:W-:-:S02]  /*0760*/  ULEA.HI.X UR19, UR19, UR21, UR13, 0x2, UP2 ;  /* 0x0000001513137291 */ /* 0x000fc400090f140d */
[----:B------:R-:W-:Y:S02]  /*0770*/  UIADD3 UR9, UR9, UR18, URZ ;  /* 0x0000001209097290 */ /* 0x000fe4000fffe03f */
[----:B------:R-:W-:Y:S01]  /*0780*/  UIADD3 UR21, UP2, UR29, UR10, URZ ;  /* 0x0000000a1d157290 */ /* 0x000fe2000ff5e03f */
[-C--:B-1----:R-:W-:Y:S01]  /*0790*/  IMAD R0, R115, R4.reuse, RZ ;  /* 0x0000000473007224 */ /* 0x082fe200078e02ff */
        /* <DEDUP_REMOVED lines=10> */
[----:B------:R-:W-:Y:S02]  /*0840*/  ULEA.HI.X UR21, UR21, UR23, UR10, 0x2, UP2 ;  /* 0x0000001715157291 */ /* 0x000fe400090f140a */
[----:B------:R-:W-:Y:S01]  /*0850*/  @UP0 UIMAD UR10, UR8, UR28, URZ ;  /* 0x0000001c080a02a4 */ /* 0x000fe2000f8e023f */
[----:B------:R-:W-:Y:S01]  /*0860*/  IADD3 R0, R3, R5, RZ ;  /* 0x0000000503007210 */ /* 0x000fe20007ffe0ff */
[----:B------:R-:W-:Y:S01]  /*0870*/  @UP0 ULDC UR11, c[0x0][0x21c] ;  /* 0x00008700000b0ab9 */ /* 0x000fe20000000800 */
[----:B------:R-:W-:Y:S01]  /*0880*/  PLOP3.LUT P2, PT, PT, PT, UP1, 0x80, 0x0 ;  /* 0x000000000000781c */ /* 0x000fe20003f4f018 */
[----:B------:R-:W-:Y:S01]  /*0890*/  @UP0 UIMAD UR10, UR10, UR11, URZ ;  /* 0x0000000b0a0a02a4 */ /* 0x000fe2000f8e023f */
[----:B0-----:R-:W-:Y:S01]  /*08a0*/  LEA R108, P1, R107, R108, 0x2 ;  /* 0x0000006c6b6c7211 */ /* 0x001fe200078210ff */
[----:B------:R-:W-:Y:S01]  /*08b0*/  @UP0 ULDC.64 UR8, c[0x0][0x310] ;  /* 0x0000c40000080ab9 */ /* 0x000fe20000000a00 */
[----:B------:R-:W-:Y:S01]  /*08c0*/  IADD3.X R0, R0, UR32, RZ, P0, !PT ;  /* 0x0000002000007c10 */ /* 0x000fe200087fe4ff */
[----:B------:R-:W-:-:S03]  /*08d0*/  @UP0 UIMAD.WIDE UR8, UR10, 0x8, UR8 ;  /* 0x000000080a0808a5 */ /* 0x000fc6000f8e0208 */
[----:B------:R-:W-:-:S04]  /*08e0*/  LEA.HI.X R107, R107, R109, R0, 0x2, P1 ;  /* 0x0000006d6b6b7211 */ /* 0x000fc800008f1400 */
        /* <DEDUP_REMOVED lines=12> */
.L_x_7151:
[----:B------:R-:W-:Y:S01]  /*09b0*/  ULDC UR22, c[0x0][0x224] ;  /* 0x0000890000167ab9 */ /* 0x000fe20000000800 */
[----:B------:R-:W-:Y:S01]  /*09c0*/  ULDC UR23, c[0x0][0x218] ;  /* 0x0000860000177ab9 */ /* 0x000fe20000000800 */
[----:B------:R-:W-:Y:S01]  /*09d0*/  UIADD3 UR22, -UR4, UR22, URZ ;  /* 0x0000001604167290 */ /* 0x000fe2000fffe13f */
[----:B0-----:R-:W-:Y:S02]  /*09e0*/  MOV R2, UR16 ;  /* 0x0000001000027c02 */ /* 0x001fe40008000f00 */
[----:B------:R-:W-:Y:S02]  /*09f0*/  CS2R R4, SRZ ;  /* 0x0000000000047805 */ /* 0x000fe4000001ff00 */
        /* <DEDUP_REMOVED lines=12> */
[----:B------:R-:W-:Y:S01]  /*0ac0*/  ISETP.GE.AND P2, PT, R104, UR48, PT ;  /* 0x0000003068007c0c */ /* 0x000fe2000bf46270 */
[----:B------:R-:W-:Y:S01]  /*0ad0*/  HFMA2.MMA R0, -RZ, RZ, 0, 0 ;  /* 0x00000000ff007435 */ /* 0x000fe200000001ff */
        /* <DEDUP_REMOVED lines=41> */
[----:B------:R-:W4:Y:S01]  /*0d70*/  @!P1 LDG.E R18, desc[UR24][R2.64+0x600] ;  /* 0x0006001802129981 */ /* 0x000f22000c1e1900 */
[----:B------:R-:W-:-:S03]  /*0d80*/  MOV R27, RZ ;  /* 0x000000ff001b7202 */ /* 0x000fc60000000f00 */
[----:B------:R-:W4:Y:S04]  /*0d90*/  @!P2 LDG.E R25, desc[UR24][R2.64+0x680] ;  /* 0x000680180219a981 */ /* 0x000f28000c1e1900 */
[----:B------:R-:W4:Y:S04]  /*0da0*/  @!P0 LDG.E R23, desc[UR24][R2.64+0x580] ;  /* 0x0005801802178981 */ /* 0x000f28000c1e1900 */
[----:B------:R-:W4:Y:S04]  /*0db0*/  @!P3 LDG.E R20, desc[UR24][R2.64+0x700] ;  /* 0x000700180214b981 */ /* 0x000f28000c1e1900 */
[----:B------:R0:W4:Y:S01]  /*0dc0*/  @!P4 LDG.E R27, desc[UR24][R2.64+0x780] ;  /* 0x00078018021bc981 */ /* 0x000122000c1e1900 */
[----:B------:R-:W1:Y:S01]  /*0dd0*/  S2UR UR5, SR_CgaCtaId ;  /* 0x00000000000579c3 */ /* 0x000e620000008800 */
[----:B------:R-:W-:Y:S01]  /*0de0*/  UMOV UR12, 0x400 ;  /* 0x00000400000c7882 */ /* 0x000fe20000000000 */
[----:B------:R-:W-:-:S02]  /*0df0*/  IADD3 R22, R109, 0x20, RZ ;  /* 0x000000206d167810 */ /* 0x000fc40007ffe0ff */
[C---:B------:R-:W-:Y:S02]  /*0e00*/  IADD3 R24, R109.reuse, 0x40, RZ ;  /* 0x000000406d187810 */ /* 0x040fe40007ffe0ff */
[CC--:B------:R-:W-:Y:S02]  /*0e10*/  LEA.HI.SX32 R92, R109.reuse, R109.reuse, 0x1b ;  /* 0x0000006d6d5c7211 */ /* 0x0c0fe400078fdaff */
[C---:B0-----:R-:W-:Y:S02]  /*0e20*/  IADD3 R2, R109.reuse, 0xa0, RZ ;  /* 0x000000a06d027810 */ /* 0x041fe40007ffe0ff */
[-C--:B------:R-:W-:Y:S02]  /*0e30*/  LEA.HI.SX32 R22, R22, R109.reuse, 0x1b ;  /* 0x0000006d16167211 */ /* 0x080fe400078fdaff */
[----:B------:R-:W-:Y:S02]  /*0e40*/  IADD3 R26, R109, 0x60, RZ ;  /* 0x000000606d1a7810 */ /* 0x000fe40007ffe0ff */
[----:B------:R-:W-:-:S02]  /*0e50*/  LEA.HI.SX32 R24, R24, R109, 0x1b ;  /* 0x0000006d18187211 */ /* 0x000fc400078fdaff */
[-C--:B------:R-:W-:Y:S02]  /*0e60*/  LEA.HI.SX32 R2, R2, R109.reuse, 0x1b ;  /* 0x0000006d02027211 */ /* 0x080fe400078fdaff */
[----:B------:R-:W-:Y:S01]  /*0e70*/  IADD3 R28, R109, 0x80, RZ ;  /* 0x000000806d1c7810 */ /* 0x000fe20007ffe0ff */
[----:B-1----:R-:W-:Y:S01]  /*0e80*/  ULEA UR12, UR5, UR12, 0x18 ;  /* 0x0000000c050c7291 */ /* 0x002fe2000f8ec03f */
[-C--:B------:R-:W-:Y:S02]  /*0e90*/  LEA.HI.SX32 R26, R26, R109.reuse, 0x1b ;  /* 0x0000006d1a1a7211 */ /* 0x080fe400078fdaff */
[----:B------:R-:W-:-:S03]  /*0ea0*/  LEA.HI.SX32 R28, R28, R109, 0x1b ;  /* 0x0000006d1c1c7211 */ /* 0x000fc600078fdaff */
[----:B------:R-:W-:Y:S02]  /*0eb0*/  LEA R92, R92, UR12, 0x2 ;  /* 0x0000000c5c5c7c11 */ /* 0x000fe4000f8e10ff */
[----:B------:R-:W-:Y:S02]  /*0ec0*/  LEA R90, R22, UR12, 0x2 ;  /* 0x0000000c165a7c11 */ /* 0x000fe4000f8e10ff */
[----:B------:R-:W-:Y:S02]  /*0ed0*/  LEA R89, R24, UR12, 0x2 ;  /* 0x0000000c18597c11 */ /* 0x000fe4000f8e10ff */
[----:B------:R-:W-:Y:S02]  /*0ee0*/  LEA R86, R2, UR12, 0x2 ;  /* 0x0000000c02567c11 */ /* 0x000fe4000f8e10ff */
[C---:B------:R-:W-:Y:S02]  /*0ef0*/  IADD3 R2, R109.reuse, 0xc0, RZ ;  /* 0x000000c06d027810 */ /* 0x040fe40007ffe0ff */
[----:B------:R-:W-:-:S02]  /*0f00*/  IADD3 R22, R109, 0xe0, RZ ;  /* 0x000000e06d167810 */ /* 0x000fc40007ffe0ff */
[----:B------:R-:W-:Y:S02]  /*0f10*/  LEA R88, R26, UR12, 0x2 ;  /* 0x0000000c1a587c11 */ /* 0x000fe4000f8e10ff */
[C---:B------:R-:W-:Y:S02]  /*0f20*/  IADD3 R24, R109.reuse, 0x100, RZ ;  /* 0x000001006d187810 */ /* 0x040fe40007ffe0ff */
[----:B------:R-:W-:Y:S02]  /*0f30*/  LEA R87, R28, UR12, 0x2 ;  /* 0x0000000c1c577c11 */ /* 0x000fe4000f8e10ff */
[-C--:B------:R-:W-:Y:S02]  /*0f40*/  LEA.HI.SX32 R2, R2, R109.reuse, 0x1b ;  /* 0x0000006d02027211 */ /* 0x080fe400078fdaff */
[----:B------:R-:W-:Y:S02]  /*0f50*/  IADD3 R26, R109, 0x120, RZ ;  /* 0x000001206d1a7810 */ /* 0x000fe40007ffe0ff */
[----:B------:R-:W-:-:S02]  /*0f60*/  LEA.HI.SX32 R22, R22, R109, 0x1b ;  /* 0x0000006d16167211 */ /* 0x000fc400078fdaff */
[C---:B------:R-:W-:Y:S02]  /*0f70*/  IADD3 R28, R109.reuse, 0x140, RZ ;  /* 0x000001406d1c7810 */ /* 0x040fe40007ffe0ff */
[-C--:B------:R-:W-:Y:S02]  /*0f80*/  LEA.HI.SX32 R24, R24, R109.reuse, 0x1b ;  /* 0x0000006d18187211 */ /* 0x080fe400078fdaff */
[----:B------:R-:W-:Y:S02]  /*0f90*/  LEA R85, R2, UR12, 0x2 ;  /* 0x0000000c02557c11 */ /* 0x000fe4000f8e10ff */
[----:B------:R-:W-:Y:S02]  /*0fa0*/  IADD3 R2, R109, 0x180, RZ ;  /* 0x000001806d027810 */ /* 0x000fe40007ffe0ff */
[----:B------:R-:W-:Y:S02]  /*0fb0*/  LEA.HI.SX32 R26, R26, R109, 0x1b ;  /* 0x0000006d1a1a7211 */ /* 0x000fe400078fdaff */
[----:B------:R-:W-:-:S02]  /*0fc0*/  LEA R84, R22, UR12, 0x2 ;  /* 0x0000000c16547c11 */ /* 0x000fc4000f8e10ff */
[-C--:B------:R-:W-:Y:S02]  /*0fd0*/  LEA.HI.SX32 R28, R28, R109.reuse, 0x1b ;  /* 0x0000006d1c1c7211 */ /* 0x080fe400078fdaff */
[----:B------:R-:W-:Y:S02]  /*0fe0*/  LEA R83, R24, UR12, 0x2 ;  /* 0x0000000c18537c11 */ /* 0x000fe4000f8e10ff */
[C---:B------:R-:W-:Y:S02]  /*0ff0*/  IADD3 R22, R109.reuse, 0x1c0, RZ ;  /* 0x000001c06d167810 */ /* 0x040fe40007ffe0ff */
[----:B------:R-:W-:Y:S02]  /*1000*/  IADD3 R24, R109, 0x1e0, RZ ;  /* 0x000001e06d187810 */ /* 0x000fe40007ffe0ff */
[----:B------:R-:W-:Y:S02]  /*1010*/  LEA.HI.SX32 R2, R2, R109, 0x1b ;  /* 0x0000006d02027211 */ /* 0x000fe400078fdaff */
[----:B------:R-:W-:-:S02]  /*1020*/  LEA R82, R26, UR12, 0x2 ;  /* 0x0000000c1a527c11 */ /* 0x000fc4000f8e10ff */
[----:B------:R-:W-:Y:S02]  /*1030*/  LEA R81, R28, UR12, 0x2 ;  /* 0x0000000c1c517c11 */ /* 0x000fe4000f8e10ff */
[-C--:B------:R-:W-:Y:S02]  /*1040*/  LEA.HI.SX32 R22, R22, R109.reuse, 0x1b ;  /* 0x0000006d16167211 */ /* 0x080fe400078fdaff */
[----:B------:R-:W-:Y:S02]  /*1050*/  LEA.HI.SX32 R24, R24, R109, 0x1b ;  /* 0x0000006d18187211 */ /* 0x000fe400078fdaff */
[----:B------:R-:W-:Y:S02]  /*1060*/  LEA R79, R2, UR12, 0x2 ;  /* 0x0000000c024f7c11 */ /* 0x000fe4000f8e10ff */
[----:B------:R-:W-:Y:S02]  /*1070*/  LEA R77, R22, UR12, 0x2 ;  /* 0x0000000c164d7c11 */ /* 0x000fe4000f8e10ff */
[----:B------:R-:W-:-:S02]  /*1080*/  LEA R76, R24, UR12, 0x2 ;  /* 0x0000000c184c7c11 */ /* 0x000fc4000f8e10ff */
[----:B------:R-:W-:Y:S02]  /*1090*/  ISETP.GE.AND P0, PT, R103, UR48, PT ;  /* 0x0000003067007c0c */ /* 0x000fe4000bf06270 */
[----:B------:R-:W-:Y:S02]  /*10a0*/  ISETP.GE.AND P1, PT, R104, UR48, PT ;  /* 0x0000003068007c0c */ /* 0x000fe4000bf26270 */
[----:B------:R-:W-:Y:S02]  /*10b0*/  ISETP.GE.AND P2, PT, R105, UR48, PT ;  /* 0x0000003069007c0c */ /* 0x000fe4000bf46270 */
[----:B------:R-:W-:Y:S02]  /*10c0*/  ISETP.GE.AND P3, PT, R106, UR48, PT ;  /* 0x000000306a007c0c */ /* 0x000fe4000bf66270 */
[----:B------:R-:W-:Y:S02]  /*10d0*/  ISETP.GE.AND P4, PT, R6, UR48, PT ;  /* 0x0000003006007c0c */ /* 0x000fe4000bf86270 */
[----:B------:R-:W-:Y:S01]  /*10e0*/  ISETP.GE.AND P5, PT, R101, UR48, PT ;  /* 0x0000003065007c0c */ /* 0x000fe2000bfa6270 */
[----:B------:R-:W-:Y:S01]  /*10f0*/  HFMA2.MMA R3, -RZ, RZ, 0, 0 ;  /* 0x00000000ff037435 */ /* 0x000fe200000001ff */
[----:B------:R-:W-:Y:S01]  /*1100*/  ISETP.GE.AND P6, PT, R102, UR48, PT ;  /* 0x0000003066007c0c */ /* 0x000fe2000bfc6270 */
[----:B--2---:R-:W-:Y:S04]  /*1110*/  STS [R92], R5 ;  /* 0x000000055c007388 */ /* 0x004fe80000000800 */
[----:B---3--:R-:W-:Y:S04]  /*1120*/  STS [R90+0x80], R13 ;  /* 0x0000800d5a007388 */ /* 0x008fe80000000800 */
[----:B------:R0:W-:Y:S04]  /*1130*/  STS [R89+0x100], R0 ;  /* 0x0001000059007388 */ /* 0x0001e80000000800 */
[----:B----4-:R-:W-:Y:S01]  /*1140*/  STS [R88+0x180], R15 ;  /* 0x0001800f58007388 */ /* 0x010fe20000000800 */
[----:B0-----:R-:W-:-:S03]  /*1150*/  IADD3 R0, R109, 0x160, RZ ;  /* 0x000001606d007810 */ /* 0x001fc60007ffe0ff */
[----:B------:R0:W-:Y:S01]  /*1160*/  STS [R87+0x200], R4 ;  /* 0x0002000457007388 */ /* 0x0001e20000000800 */
[----:B------:R-:W-:-:S03]  /*1170*/  LEA.HI.SX32 R0, R0, R109, 0x1b ;  /* 0x0000006d00007211 */ /* 0x000fc600078fdaff */
[----:B------:R-:W-:Y:S01]  /*1180*/  STS [R86+0x280], R17 ;  /* 0x0002801156007388 */ /* 0x000fe20000000800 */
[----:B------:R-:W-:Y:S02]  /*1190*/  LEA R80, R0, UR12, 0x2 ;  /* 0x0000000c00507c11 */ /* 0x000fe4000f8e10ff */
[C---:B0-----:R-:W-:Y:S02]  /*11a0*/  IADD3 R4, R109.reuse, 0x1a0, RZ ;  /* 0x000001a06d047810 */ /* 0x041fe40007ffe0ff */
[----:B------:R-:W-:Y:S02]  /*11b0*/  SHF.L.U32 R0, R109, 0x4, RZ ;  /* 0x000000046d007819 */ /* 0x000fe400000006ff */
[----:B------:R-:W-:Y:S01]  /*11c0*/  LEA.HI.SX32 R4, R4, R109, 0x1b ;  /* 0x0000006d04047211 */ /* 0x000fe200078fdaff */
[----:B------:R-:W-:Y:S01]  /*11d0*/  STS [R85+0x300], R12 ;  /* 0x0003000c55007388 */ /* 0x000fe20000000800 */
[----:B------:R-:W-:Y:S02]  /*11e0*/  LEA.HI.SX32 R75, R0, R0, 0x1b ;  /* 0x00000000004b7211 */ /* 0x000fe400078fdaff */
[----:B------:R-:W-:Y:S01]  /*11f0*/  LEA R78, R4, UR12, 0x2 ;  /* 0x0000000c044e7c11 */ /* 0x000fe2000f8e10ff */
[----:B------:R-:W-:Y:S04]  /*1200*/  STS [R84+0x380], R19 ;  /* 0x0003801354007388 */ /* 0x000fe80000000800 */
[----:B------:R0:W-:Y:S01]  /*1210*/  STS [R83+0x400], R14 ;  /* 0x0004000e53007388 */ /* 0x0001e20000000800 */
[----:B------:R-:W-:-:S03]  /*1220*/  LEA R75, R75, UR12, 0x2 ;  /* 0x0000000c4b4b7c11 */ /* 0x000fc6000f8e10ff */
        /* <DEDUP_REMOVED lines=24> */
[----:B------:R-:W-:-:S02]  /*13b0*/  MOV R4, UR18 ;  /* 0x0000001200047c02 */ /* 0x000fc40008000f00 */
[----:B------:R-:W-:Y:S02]  /*13c0*/  MOV R5, UR19 ;  /* 0x0000001300057c02 */ /* 0x000fe40008000f00 */
[----:B0-----:R-:W-:Y:S01]  /*13d0*/  CS2R R14, SRZ ;  /* 0x00000000000e7805 */ /* 0x001fe2000001ff00 */
[----:B------:R-:W-:Y:S01]  /*13e0*/  IMAD.WIDE R4, R6, 0x4, R4 ;  /* 0x0000000406047825 */ /* 0x000fe200078e0204 */
[----:B------:R-:W-:Y:S01]  /*13f0*/  BAR.SYNC.DEFER_BLOCKING 0x0 ;  /* 0x0000000000007b1d */ /* 0x000fe20000010000 */
[----:B-1----:R-:W-:-:S05]  /*1400*/  CS2R R18, SRZ ;  /* 0x0000000000127805 */ /* 0x002fca000001ff00 */
[----:B------:R-:W4:Y:S01]  /*1410*/  @!P0 LDG.E R14, desc[UR24][R4.64+0x200] ;  /* 0x00020018040e8981 */ /* 0x000f22000c1e1900 */
[----:B------:R-:W-:Y:S02]  /*1420*/  ISETP.GE.AND P0, PT, R100, UR48, PT ;  /* 0x0000003064007c0c */ /* 0x000fe4000bf06270 */
[----:B------:R-:W-:Y:S02]  /*1430*/  CS2R R12, SRZ ;  /* 0x00000000000c7805 */ /* 0x000fe4000001ff00 */
[----:B------:R-:W-:Y:S01]  /*1440*/  CS2R R16, SRZ ;  /* 0x0000000000107805 */ /* 0x000fe2000001ff00 */
[----:B------:R-:W4:Y:S04]  /*1450*/  @!P1 LDG.E R15, desc[UR24][R4.64+0x180] ;  /* 0x00018018040f9981 */ /* 0x000f28000c1e1900 */
[----:B------:R-:W4:Y:S04]  /*1460*/  @!P4 LDG.E R3, desc[UR24][R4.64] ;  /* 0x000000180403c981 */ /* 0x000f28000c1e1900 */
[----:B------:R-:W4:Y:S01]  /*1470*/  @!P0 LDG.E R19, desc[UR24][R4.64+0x380] ;  /* 0x0003801804138981 */ /* 0x000f22000c1e1900 */
[----:B------:R-:W-:-:S02]  /*1480*/  ISETP.GE.AND P0, PT, R99, UR48, PT ;  /* 0x0000003063007c0c */ /* 0x000fc4000bf06270 */
[----:B------:R-:W-:Y:S01]  /*1490*/  ISETP.GE.AND P1, PT, R97, UR48, PT ;  /* 0x0000003061007c0c */ /* 0x000fe2000bf26270 */
[----:B------:R-:W4:Y:S01]  /*14a0*/  @!P2 LDG.E R12, desc[UR24][R4.64+0x100] ;  /* 0x00010018040ca981 */ /* 0x000f22000c1e1900 */
[----:B------:R-:W-:-:S03]  /*14b0*/  ISETP.GE.AND P2, PT, R96, UR48, PT ;  /* 0x0000003060007c0c */ /* 0x000fc6000bf46270 */
[----:B------:R-:W4:Y:S01]  /*14c0*/  @!P3 LDG.E R13, desc[UR24][R4.64+0x80] ;  /* 0x00008018040db981 */ /* 0x000f22000c1e1900 */
[----:B------:R-:W-:-:S03]  /*14d0*/  ISETP.GE.AND P3, PT, R95, UR48, PT ;  /* 0x000000305f007c0c */ /* 0x000fc6000bf66270 */
[----:B------:R-:W4:Y:S04]  /*14e0*/  @!P5 LDG.E R16, desc[UR24][R4.64+0x300] ;  /* 0x000300180410d981 */ /* 0x000f28000c1e1900 */
[----:B------:R-:W4:Y:S01]  /*14f0*/  @!P0 LDG.E R18, desc[UR24][R4.64+0x400] ;  /* 0x0004001804128981 */ /* 0x000f22000c1e1900 */
[----:B------:R-:W-:Y:S02]  /*1500*/  ISETP.GE.AND P0, PT, R98, UR48, PT ;  /* 0x0000003062007c0c */ /* 0x000fe4000bf06270 */
[----:B------:R-:W-:Y:S01]  /*1510*/  ISETP.GE.AND P4, PT, R94, UR48, PT ;  /* 0x000000305e007c0c */ /* 0x000fe2000bf86270 */
[----:B------:R-:W4:Y:S01]  /*1520*/  @!P6 LDG.E R17, desc[UR24][R4.64+0x280] ;  /* 0x000280180411e981 */ /* 0x000f22000c1e1900 */
[----:B------:R-:W-:Y:S02]  /*1530*/  ISETP.GE.AND P5, PT, R93, UR48, PT ;  /* 0x000000305d007c0c */ /* 0x000fe4000bfa6270 */
[----:B--2---:R-:W-:-:S02]  /*1540*/  CS2R R20, SRZ ;  /* 0x0000000000147805 */ /* 0x004fc4000001ff00 */
[----:B------:R-:W-:Y:S01]  /*1550*/  ISETP.GE.AND P6, PT, R91, UR48, PT ;  /* 0x000000305b007c0c */ /* 0x000fe2000bfc6270 */
[----:B------:R-:W-:Y:S01]  /*1560*/  HFMA2.MMA R0, -RZ, RZ, 0, 0 ;  /* 0x00000000ff007435 */ /* 0x000fe200000001ff */
[----:B------:R-:W-:Y:S02]  /*1570*/  CS2R R22, SRZ ;  /* 0x0000000000167805 */ /* 0x000fe4000001ff00 */
[----:B------:R-:W-:Y:S02]  /*1580*/  MOV R25, RZ ;  /* 0x000000ff00197202 */ /* 0x000fe40000000f00 */
[----:B---3--:R-:W-:Y:S01]  /*1590*/  MOV R27, RZ ;  /* 0x000000ff001b7202 */ /* 0x008fe20000000f00 */
[----:B------:R-:W2:Y:S04]  /*15a0*/  @!P1 LDG.E R20, desc[UR24][R4.64+0x500] ;  /* 0x0005001804149981 */ /* 0x000ea8000c1e1900 */
[----:B------:R-:W3:Y:S04]  /*15b0*/  @!P0 LDG.E R21, desc[UR24][R4.64+0x480] ;  /* 0x0004801804158981 */ /* 0x000ee8000c1e1900 */
[----:B------:R-:W2:Y:S04]  /*15c0*/  @!P2 LDG.E R23, desc[UR24][R4.64+0x580] ;  /* 0x000580180417a981 */ /* 0x000ea8000c1e1900 */
[----:B------:R-:W2:Y:S04]  /*15d0*/  @!P3 LDG.E R22, desc[UR24][R4.64+0x600] ;  /* 0x000600180416b981 */ /* 0x000ea8000c1e1900 */
[----:B------:R-:W2:Y:S04]  /*15e0*/  @!P4 LDG.E R25, desc[UR24][R4.64+0x680] ;  /* 0x000680180419c981 */ /* 0x000ea8000c1e1900 */
[----:B------:R-:W2:Y:S04]  /*15f0*/  @!P5 LDG.E R0, desc[UR24][R4.64+0x700] ;  /* 0x000700180400d981 */ /* 0x000ea8000c1e1900 */
[----:B------:R-:W2:Y:S01]  /*1600*/  @!P6 LDG.E R27, desc[UR24][R4.64+0x780] ;  /* 0x00078018041be981 */ /* 0x000ea2000c1e1900 */
[----:B------:R-:W-:-:S02]  /*1610*/  MOV R2, UR20 ;  /* 0x0000001400027c02 */ /* 0x000fc40008000f00 */
[----:B------:R-:W-:Y:S02]  /*1620*/  P2R R26, PR, RZ, 0x1 ;  /* 0x00000001ff1a7803 */ /* 0x000fe40000000000 */
[----:B------:R-:W-:Y:S02]  /*1630*/  ISETP.GE.AND P0, PT, R6, UR48, PT ;  /* 0x0000003006007c0c */ /* 0x000fe4000bf06270 */
[----:B------:R-:W-:Y:S02]  /*1640*/  P2R R24, PR, RZ, 0x2 ;  /* 0x00000002ff187803 */ /* 0x000fe40000000000 */
[----:B------:R-:W-:Y:S02]  /*1650*/  ISETP.GE.AND P1, PT, R105, UR48, PT ;  /* 0x0000003069007c0c */ /* 0x000fe4000bf26270 */
[----:B------:R-:W-:Y:S02]  /*1660*/  MOV R33, RZ ;  /* 0x000000ff00217202 */ /* 0x000fe40000000f00 */
[----:B------:R-:W-:-:S02]  /*1670*/  MOV R45, RZ ;  /* 0x000000ff002d7202 */ /* 0x000fc40000000f00 */
[----:B------:R-:W-:Y:S01]  /*1680*/  MOV R47, RZ ;  /* 0x000000ff002f7202 */ /* 0x000fe20000000f00 */
[----:B------:R-:W-:Y:S02]  /*1690*/  HFMA2.MMA R49, -RZ, RZ, 0, 0 ;  /* 0x00000000ff317435 */ /* 0x000fe400000001ff */
[----:B------:R-:W-:Y:S02]  /*16a0*/  HFMA2.MMA R51, -RZ, RZ, 0, 0 ;  /* 0x00000000ff337435 */ /* 0x000fe400000001ff */
[----:B------:R-:W-:Y:S02]  /*16b0*/  HFMA2.MMA R53, -RZ, RZ, 0, 0 ;  /* 0x00000000ff357435 */ /* 0x000fe400000001ff */
[----:B------:R-:W-:Y:S01]  /*16c0*/  HFMA2.MMA R125, -RZ, RZ, 0, 0 ;  /* 0x00000000ff7d7435 */ /* 0x000fe200000001ff */
[----:B------:R-:W-:Y:S01]  /*16d0*/  MOV R127, RZ ;  /* 0x000000ff007f7202 */ /* 0x000fe20000000f00 */
[----:B----4-:R0:W-:Y:S04]  /*16e0*/  STS [R92], R3 ;  /* 0x000000035c007388 */ /* 0x0101e80000000800 */
[----:B------:R-:W-:Y:S04]  /*16f0*/  STS [R90+0x80], R13 ;  /* 0x0000800d5a007388 */ /* 0x000fe80000000800 */
[----:B------:R-:W-:Y:S04]  /*1700*/  STS [R89+0x100], R12 ;  /* 0x0001000c59007388 */ /* 0x000fe80000000800 */
[----:B------:R-:W-:Y:S04]  /*1710*/  STS [R88+0x180], R15 ;  /* 0x0001800f58007388 */ /* 0x000fe80000000800 */
[----:B------:R1:W-:Y:S04]  /*1720*/  STS [R87+0x200], R14 ;  /* 0x0002000e57007388 */ /* 0x0003e80000000800 */
[----:B------:R-:W-:Y:S04]  /*1730*/  STS [R86+0x280], R17 ;  /* 0x0002801156007388 */ /* 0x000fe80000000800 */
[----:B------:R4:W-:Y:S04]  /*1740*/  STS [R85+0x300], R16 ;  /* 0x0003001055007388 */ /* 0x0009e80000000800 */
[----:B------:R-:W-:Y:S01]  /*1750*/  STS [R84+0x380], R19 ;  /* 0x0003801354007388 */ /* 0x000fe20000000800 */
[----:B0-----:R-:W-:-:S03]  /*1760*/  MOV R3, UR21 ;  /* 0x0000001500037c02 */ /* 0x001fc60008000f00 */
[----:B------:R-:W-:Y:S04]  /*1770*/  STS [R83+0x400], R18 ;  /* 0x0004001253007388 */ /* 0x000fe80000000800 */
[----:B---3--:R-:W-:Y:S04]  /*1780*/  STS [R82+0x480], R21 ;  /* 0x0004801552007388 */ /* 0x008fe80000000800 */
[----:B--2---:R-:W-:Y:S04]  /*1790*/  STS [R81+0x500], R20 ;  /* 0x0005001451007388 */ /* 0x004fe80000000800 */
[----:B------:R-:W-:Y:S04]  /*17a0*/  STS [R80+0x580], R23 ;  /* 0x0005801750007388 */ /* 0x000fe80000000800 */
[----:B------:R-:W-:Y:S01]  /*17b0*/  STS [R79+0x600], R22 ;  /* 0x000600164f007388 */ /* 0x000fe20000000800 */
[----:B-1----:R-:W-:-:S03]  /*17c0*/  IMAD.WIDE R14, R6, 0x4, R2 ;  /* 0x00000004060e7825 */ /* 0x002fc600078e0202 */
[----:B------:R-:W-:Y:S04]  /*17d0*/  STS [R78+0x680], R25 ;  /* 0x000680194e007388 */ /* 0x000fe80000000800 */
[----:B------:R0:W-:Y:S04]  /*17e0*/  STS [R77+0x700], R0 ;  /* 0x000700004d007388 */ /* 0x0001e80000000800 */
[----:B------:R-:W-:Y:S01]  /*17f0*/  STS [R76+0x780], R27 ;  /* 0x0007801b4c007388 */ /* 0x000fe20000000800 */
[----:B------:R-:W-:-:S03]  /*1800*/  NOP ;  /* 0x0000000000007918 */ /* 0x000fc60000000000 */
[----:B------:R-:W1:Y:S04]  /*1810*/  LDS R43, [R75] ;  /* 0x000000004b2b7984 */ /* 0x000e680000000800 */
[----:B------:R-:W2:Y:S04]  /*1820*/  LDS R19, [R75+0x4] ;  /* 0x000004004b137984 */ /* 0x000ea80000000800 */
[----:B------:R-:W3:Y:S04]  /*1830*/  LDS R41, [R75+0x8] ;  /* 0x000008004b297984 */ /* 0x000ee80000000800 */
[----:B------:R-:W3:Y:S04]  /*1840*/  LDS R21, [R75+0xc] ;  /* 0x00000c004b157984 */ /* 0x000ee80000000800 */
[----:B------:R-:W3:Y:S04]  /*1850*/  LDS R39, [R75+0x10] ;  /* 0x000010004b277984 */ /* 0x000ee80000000800 */
[----:B------:R-:W3:Y:S04]  /*1860*/  LDS R23, [R75+0x14] ;  /* 0x000014004b177984 */ /* 0x000ee80000000800 */
[----:B------:R-:W3:Y:S04]  /*1870*/  LDS R37, [R75+0x18] ;  /* 0x000018004b257984 */ /* 0x000ee80000000800 */
        /* <DEDUP_REMOVED lines=9> */
[----:B------:R-:W-:Y:S01]  /*1910*/  BAR.SYNC.DEFER_BLOCKING 0x0 ;  /* 0x0000000000007b1d */ /* 0x000fe20000010000 */
[----:B----4-:R-:W-:Y:S01]  /*1920*/  CS2R R16, SRZ ;  /* 0x0000000000107805 */ /* 0x010fe2000001ff00 */
[----:B0-----:R-:W-:-:S02]  /*1930*/  HFMA2.MMA R0, -RZ, RZ, 0, 0 ;  /* 0x00000000ff007435 */ /* 0x001fc400000001ff */
[----:B------:R-:W-:-:S03]  /*1940*/  HFMA2.MMA R2, -RZ, RZ, 0, 0 ;  /* 0x00000000ff027435 */ /* 0x000fc600000001ff */
[----:B------:R-:W4:Y:S01]  /*1950*/  @!P0 LDG.E R17, desc[UR24][R14.64] ;  /* 0x000000180e118981 */ /* 0x000f22000c1e1900 */
[----:B------:R-:W-:-:S04]  /*1960*/  ISETP.GE.AND P0, PT, R106, UR48, PT ;  /* 0x000000306a007c0c */ /* 0x000fc8000bf06270 */
[----:B------:R-:W4:Y:S01]  /*1970*/  @!P1 LDG.E R0, desc[UR24][R14.64+0x100] ;  /* 0x000100180e009981 */ /* 0x000f22000c1e1900 */
[----:B------:R-:W-:Y:S01]  /*1980*/  ISETP.GE.AND P1, PT, R103, UR48, PT ;  /* 0x0000003067007c0c */ /* 0x000fe2000bf26270 */
[----:B------:R-:W-:Y:S01]  /*1990*/  HFMA2.MMA R12, -RZ, RZ, 0, 0 ;  /* 0x00000000ff0c7435 */ /* 0x000fe200000001ff */
[----:B------:R-:W-:Y:S01]  /*19a0*/  MOV R18, RZ ;  /* 0x000000ff00127202 */ /* 0x000fe20000000f00 */
[----:B------:R-:W4:Y:S01]  /*19b0*/  @!P2 LDG.E R53, desc[UR24][R14.64+0x580] ;  /* 0x000580180e35a981 */ /* 0x000f22000c1e1900 */
[----:B------:R-:W-:Y:S02]  /*19c0*/  MOV R20, RZ ;  /* 0x000000ff00147202 */ /* 0x000fe40000000f00 */
[----:B------:R-:W-:Y:S01]  /*19d0*/  MOV R22, RZ ;  /* 0x000000ff00167202 */ /* 0x000fe20000000f00 */
[----:B------:R-:W4:Y:S04]  /*19e0*/  @!P4 LDG.E R125, desc[UR24][R14.64+0x680] ;  /* 0x000680180e7dc981 */ /* 0x000f28000c1e1900 */
[----:B------:R-:W4:Y:S01]  /*19f0*/  @!P0 LDG.E R33, desc[UR24][R14.64+0x80] ;  /* 0x000080180e218981 */ /* 0x000f22000c1e1900 */
[----:B------:R-:W-:-:S03]  /*1a00*/  ISETP.GE.AND P0, PT, R104, UR48, PT ;  /* 0x0000003068007c0c */ /* 0x000fc6000bf06270 */
[----:B------:R-:W4:Y:S01]  /*1a10*/  @!P1 LDG.E R2, desc[UR24][R14.64+0x200] ;  /* 0x000200180e029981 */ /* 0x000f22000c1e1900 */
[----:B------:R-:W-:-:S03]  /*1a20*/  ISETP.GE.AND P1, PT, R101, UR48, PT ;  /* 0x0000003065007c0c */ /* 0x000fc6000bf26270 */
        /* <DEDUP_REMOVED lines=14> */
[----:B------:R0:W4:Y:S01]  /*1b10*/  @!P0 LDG.E R51, desc[UR24][R14.64+0x480] ;  /* 0x000480180e338981 */ /* 0x000122000c1e1900 */
[--C-:B-1---5:R-:W-:Y:S01]  /*1b20*/  FADD.FTZ R43, R43, R112.reuse ;  /* 0x000000702b2b7221 */ /* 0x122fe20000010000 */
[----:B0-----:R-:W0:Y:S04]  /*1b30*/  LDC R14, c[0x0][0x21c] ;  /* 0x00008700ff0e7b82 */ /* 0x001e280000000800 */
[----:B------:R-:W-:Y:S01]  /*1b40*/  FSETP.GTU.FTZ.AND P4, PT, R43, 20, PT ;  /* 0x41a000002b00780b */ /* 0x000fe20003f9c000 */
[--C-:B--2---:R-:W-:Y:S01]  /*1b50*/  FADD.FTZ R42, R19, R112.reuse ;  /* 0x00000070132a7221 */ /* 0x104fe20000010000 */
[--C-:B---3--:R-:W-:Y:S01]  /*1b60*/  FADD.FTZ R41, R41, R112.reuse ;  /* 0x0000007029297221 */ /* 0x108fe20000010000 */
        /* <DEDUP_REMOVED lines=11> */
[----:B----4-:R0:W-:Y:S04]  /*1c20*/  STS [R92], R17 ;  /* 0x000000115c007388 */ /* 0x0101e80000000800 */
        /* <DEDUP_REMOVED lines=64> */
.L_x_7078:
[----:B------:R-:W-:Y:S05]  /*2030*/  BSYNC B0 ;  /* 0x0000000000007941 */ /* 0x000fea0003800000 */
.L_x_7077:
        /* <DEDUP_REMOVED lines=35> */
.L_x_7080:
[----:B------:R-:W-:Y:S05]  /*2270*/  BSYNC B0 ;  /* 0x0000000000007941 */ /* 0x000fea0003800000 */
.L_x_7079:
        /* <DEDUP_REMOVED lines=35> */
.L_x_7082:
[----:B------:R-:W-:Y:S05]  /*24b0*/  BSYNC B0 ;  /* 0x0000000000007941 */ /* 0x000fea0003800000 */
.L_x_7081:
        /* <DEDUP_REMOVED lines=35> */
.L_x_7084:
[----:B------:R-:W-:Y:S05]  /*26f0*/  BSYNC B0 ;  /* 0x0000000000007941 */ /* 0x000fea0003800000 */
.L_x_7083:
        /* <DEDUP_REMOVED lines=36> */
.L_x_7086:
[----:B------:R-:W-:Y:S05]  /*2940*/  BSYNC B0 ;  /* 0x0000000000007941 */ /* 0x000fea0003800000 */
.L_x_7085:
        /* <DEDUP_REMOVED lines=38> */
.L_x_7088:
[----:B------:R-:W-:Y:S05]  /*2bb0*/  BSYNC B0 ;  /* 0x0000000000007941 */ /* 0x000fea0003800000 */
.L_x_7087:
        /* <DEDUP_REMOVED lines=39> */
.L_x_7090:
[----:B------:R-:W-:Y:S05]  /*2e30*/  BSYNC B0 ;  /* 0x0000000000007941 */ /* 0x000fea0003800000 */
.L_x_7089:
        /* <DEDUP_REMOVED lines=40> */
.L_x_7092:
[----:B------:R-:W-:Y:S05]  /*30c0*/  BSYNC B0 ;  /* 0x0000000000007941 */ /* 0x000fea0003800000 */
.L_x_7091:
        /* <DEDUP_REMOVED lines=40> */
.L_x_7094:
[----:B------:R-:W-:Y:S05]  /*3350*/  BSYNC B0 ;  /* 0x0000000000007941 */ /* 0x000fea0003800000 */
.L_x_7093:
        /* <DEDUP_REMOVED lines=40> */
.L_x_7096:
[----:B------:R-:W-:Y:S05]  /*35e0*/  BSYNC B0 ;  /* 0x0000000000007941 */ /* 0x000fea0003800000 */
.L_x_7095:
        /* <DEDUP_REMOVED lines=40> */
.L_x_7098:
[----:B------:R-:W-:Y:S05]  /*3870*/  BSYNC B0 ;  /* 0x0000000000007941 */ /* 0x000fea0003800000 */
.L_x_7097:
        /* <DEDUP_REMOVED lines=33> */
.L_x_7100:
[----:B------:R-:W-:Y:S05]  /*3a90*/  BSYNC B0 ;  /* 0x0000000000007941 */ /* 0x000fea0003800000 */
.L_x_7099:
        /* <DEDUP_REMOVED lines=33> */
.L_x_7102:
[----:B------:R-:W-:Y:S05]  /*3cb0*/  BSYNC B0 ;  /* 0x0000000000007941 */ /* 0x000fea0003800000 */
.L_x_7101:
        /* <DEDUP_REMOVED lines=33> */
.L_x_7104:
[----:B------:R-:W-:Y:S05]  /*3ed0*/  BSYNC B0 ;  /* 0x0000000000007941 */ /* 0x000fea0003800000 */
.L_x_7103:
        /* <DEDUP_REMOVED lines=33> */
.L_x_7106:
[----:B------:R-:W-:Y:S05]  /*40f0*/  BSYNC B0 ;  /* 0x0000000000007941 */ /* 0x000fea0003800000 */
.L_x_7105:
        /* <DEDUP_REMOVED lines=33> */
.L_x_7108:
[----:B------:R-:W-:Y:S05]  /*4310*/  BSYNC B0 ;  /* 0x0000000000007941 */ /* 0x000fea0003800000 */
.L_x_7107:
        /* <DEDUP_REMOVED lines=33> */
[----:B------:R-:W-:Y:S01]  /*4530*/  HFMA2.MMA R120, -RZ, RZ, 0, 0 ;  /* 0x00000000ff787435 */ /* 0x000fe200000001ff */
[----:B------:R-:W-:Y:S01]  /*4540*/  UIMAD UR43, UR14, UR43, UR5 ;  /* 0x0000002b0e2b72a4 */ /* 0x000fe2000f8e0205 */
[----:B------:R-:W-:Y:S01]  /*4550*/  HFMA2.MMA R130, -RZ, RZ, 0, 0 ;  /* 0x00000000ff827435 */ /* 0x000fe200000001ff */
[----:B------:R-:W-:Y:S01]  /*4560*/  UIMAD UR44, UR14, UR13, UR6 ;  /* 0x0000000d0e2c72a4 */ /* 0x000fe2000f8e0206 */
[----:B------:R-:W-:Y:S01]  /*4570*/  P2R R185, PR, RZ, 0x1 ;  /* 0x00000001ffb97803 */ /* 0x000fe20000000000 */
[----:B------:R-:W-:Y:S01]  /*4580*/  ULOP3.LUT UR12, UR12, 0xfffffe, URZ, 0xc0, !UPT ;  /* 0x00fffffe0c0c7892 */ /* 0x000fe2000f8ec03f */
[----:B------:R-:W-:-:S02]  /*4590*/  CS2R R30, SRZ ;  /* 0x00000000001e7805 */ /* 0x000fc4000001ff00 */
[----:B------:R-:W-:Y:S02]  /*45a0*/  CS2R R28, SRZ ;  /* 0x00000000001c7805 */ /* 0x000fe4000001ff00 */
[----:B------:R-:W-:Y:S02]  /*45b0*/  CS2R R24, SRZ ;  /* 0x0000000000187805 */ /* 0x000fe4000001ff00 */
[----:B------:R-:W-:Y:S01]  /*45c0*/  MOV R118, RZ ;  /* 0x000000ff00767202 */ /* 0x000fe20000000f00 */
[----:B------:R-:W-:Y:S01]  /*45d0*/  UMOV UR5, URZ ;  /* 0x0000003f00057c82 */ /* 0x000fe20008000000 */
[----:B------:R-:W-:Y:S01]  /*45e0*/  MOV R114, RZ ;  /* 0x000000ff00727202 */ /* 0x000fe20000000f00 */
[----:B------:R-:W-:Y:S01]  /*45f0*/  UMOV UR6, URZ ;  /* 0x0000003f00067c82 */ /* 0x000fe20008000000 */
[----:B------:R-:W-:Y:S01]  /*4600*/  MOV R122, RZ ;  /* 0x000000ff007a7202 */ /* 0x000fe20000000f00 */
[----:B------:R-:W-:Y:S01]  /*4610*/  UMOV UR7, URZ ;  /* 0x0000003f00077c82 */ /* 0x000fe20008000000 */
[----:B------:R-:W-:Y:S01]  /*4620*/  MOV R132, RZ ;  /* 0x000000ff00847202 */ /* 0x000fe20000000f00 */
[----:B------:R-:W-:Y:S01]  /*4630*/  ULDC UR50, c[0x0][0x224] ;  /* 0x0000890000327ab9 */ /* 0x000fe20000000800 */
[----:B------:R-:W-:Y:S01]  /*4640*/  MOV R128, RZ ;  /* 0x000000ff00807202 */ /* 0x000fe20000000f00 */
[----:B------:R-:W-:Y:S01]  /*4650*/  ULDC UR51, c[0x0][0x21c] ;  /* 0x0000870000337ab9 */ /* 0x000fe20000000800 */
[----:B------:R-:W-:Y:S01]  /*4660*/  SHF.R.S32.HI R7, RZ, 0x1f, R6 ;  /* 0x0000001fff077819 */ /* 0x000fe20000011406 */
        /* <DEDUP_REMOVED lines=11> */
.L_x_7146:
[----:B------:R-:W-:Y:S01]  /*4720*/  USHF.R.S32.HI UR52, URZ, 0x1f, UR5 ;  /* 0x0000001f3f347899 */ /* 0x000fe20008011405 */
[----:B01----:R-:W-:Y:S01]  /*4730*/  MOV R17, UR38 ;  /* 0x0000002600117c02 */ /* 0x003fe20008000f00 */
[----:B------:R-:W-:Y:S01]  /*4740*/  UMOV UR13, UR43 ;  /* 0x0000002b000d7c82 */ /* 0x000fe20008000000 */
[C---:B------:R-:W-:Y:S01]  /*4750*/  LOP3.LUT R106, R6.reuse, 0x20, RZ, 0xfc, !PT ;  /* 0x00000020066a7812 */ /* 0x040fe200078efcff */
[----:B------:R-:W-:Y:S01]  /*4760*/  UIMAD UR12, UR52, UR38, URZ ;  /* 0x00000026340c72a4 */ /* 0x000fe2000f8e023f */
[----:B------:R-:W-:Y:S01]  /*4770*/  LOP3.LUT R105, R6, 0x40, RZ, 0xfc, !PT ;  /* 0x0000004006697812 */ /* 0x000fe200078efcff */
[----:B------:R-:W-:Y:S01]  /*4780*/  IMAD.WIDE.U32 R16, R17, UR5, R6 ;  /* 0x0000000511107c25 */ /* 0x000fe2000f8e0006 */
[----:B------:R-:W-:Y:S01]  /*4790*/  ISETP.GE.AND P3, PT, R106, UR48, PT ;  /* 0x000000306a007c0c */ /* 0x000fe2000bf66270 */
[----:B------:R-:W-:Y:S01]  /*47a0*/  UIMAD UR12, UR5, UR39, UR12 ;  /* 0x00000027050c72a4 */ /* 0x000fe2000f8e020c */
[----:B------:R-:W-:Y:S01]  /*47b0*/  LOP3.LUT R104, R6, 0x60, RZ, 0xfc, !PT ;  /* 0x0000006006687812 */ /* 0x000fe200078efcff */
[----:B------:R-:W-:Y:S01]  /*47c0*/  UIMAD UR53, UR52, UR30, URZ ;  /* 0x0000001e343572a4 */ /* 0x000fe2000f8e023f */
        /* <DEDUP_REMOVED lines=8> */
[----:B------:R-:W-:Y:S01]  /*4850*/  LEA.HI.X R3, R16, R107, R3, 0x2, P0 ;  /* 0x0000006b10037211 */ /* 0x000fe200000f1403 */
[----:B------:R-:W-:Y:S01]  /*4860*/  UIMAD UR53, UR5, UR31, UR53 ;  /* 0x0000001f053572a4 */ /* 0x000fe2000f8e0235 */
[----:B------:R-:W-:-:S02]  /*4870*/  LOP3.LUT R102, R6, 0xa0, RZ, 0xfc, !PT ;  /* 0x000000a006667812 */ /* 0x000fc400078efcff */
[C---:B------:R-:W-:Y:S01]  /*4880*/  LOP3.LUT R101, R6.reuse, 0xc0, RZ, 0xfc, !PT ;  /* 0x000000c006657812 */ /* 0x040fe200078efcff */
[----:B--2---:R-:W2:Y:S01]  /*4890*/  @!P3 LDG.E R21, desc[UR24][R2.64+0x80] ;  /* 0x000080180215b981 */ /* 0x004ea2000c1e1900 */
[----:B------:R-:W-:Y:S02]  /*48a0*/  ISETP.GE.AND P2, PT, R105, UR48, PT ;  /* 0x0000003069007c0c */ /* 0x000fe4000bf46270 */
[----:B------:R-:W-:Y:S02]  /*48b0*/  LOP3.LUT R100, R6, 0xe0, RZ, 0xfc, !PT ;  /* 0x000000e006647812 */ /* 0x000fe400078efcff */
[----:B------:R-:W-:Y:S02]  /*48c0*/  ISETP.GE.AND P1, PT, R104, UR48, PT ;  /* 0x0000003068007c0c */ /* 0x000fe4000bf26270 */
[----:B------:R-:W-:Y:S01]  /*48d0*/  ISETP.GE.AND P0, PT, R103, UR48, PT ;  /* 0x0000003067007c0c */ /* 0x000fe2000bf06270 */
[----:B------:R-:W-:Y:S01]  /*48e0*/  ULEA UR54, UP0, UR12, UR32, 0x2 ;  /* 0x000000200c367291 */ /* 0x000fe2000f80103f */
[----:B------:R-:W-:Y:S01]  /*48f0*/  ISETP.GE.AND P5, PT, R102, UR48, PT ;  /* 0x0000003066007c0c */ /* 0x000fe2000bfa6270 */
[----:B------:R-:W-:Y:S01]  /*4900*/  UIADD3 UR13, UR13, UR53, URZ ;  /* 0x000000350d0d7290 */ /* 0x000fe2000fffe03f */
[----:B------:R-:W-:Y:S01]  /*4910*/  ISETP.GE.AND P4, PT, R101, UR48, PT ;  /* 0x0000003065007c0c */ /* 0x000fe2000bf86270 */
[----:B---3--:R-:W3:Y:S01]  /*4920*/  @!P6 LDG.E R19, desc[UR24][R2.64] ;  /* 0x000000180213e981 */ /* 0x008ee2000c1e1900 */
[----:B------:R-:W-:Y:S01]  /*4930*/  ISETP.GE.AND P3, PT, R100, UR48, PT ;  /* 0x0000003064007c0c */ /* 0x000fe2000bf66270 */
[----:B------:R-:W-:Y:S01]  /*4940*/  ULEA.HI.X UR12, UR12, UR33, UR13, 0x2, UP0 ;  /* 0x000000210c0c7291 */ /* 0x000fe200080f140d */
[----:B------:R-:W-:Y:S01]  /*4950*/  MOV R23, RZ ;  /* 0x000000ff00177202 */ /* 0x000fe20000000f00 */
[----:B----4-:R-:W4:Y:S01]  /*4960*/  @!P2 LDG.E R18, desc[UR24][R2.64+0x100] ;  /* 0x000100180212a981 */ /* 0x010f22000c1e1900 */
[----:B------:R-:W-:-:S02]  /*4970*/  MOV R129, RZ ;  /* 0x000000ff00817202 */ /* 0x000fc40000000f00 */
[----:B------:R-:W-:Y:S01]  /*4980*/  MOV R166, RZ ;  /* 0x000000ff00a67202 */ /* 0x000fe20000000f00 */
[----:B------:R-:W4:Y:S01]  /*4990*/  @!P0 LDG.E R20, desc[UR24][R2.64+0x200] ;  /* 0x0002001802148981 */ /* 0x000f22000c1e1900 */
[C---:B------:R-:W-:Y:S02]  /*49a0*/  LOP3.LUT R99, R6.reuse, 0x100, RZ, 0xfc, !PT ;  /* 0x0000010006637812 */ /* 0x040fe400078efcff */
[----:B------:R-:W-:Y:S01]  /*49b0*/  MOV R131, RZ ;  /* 0x000000ff00837202 */ /* 0x000fe20000000f00 */
[----:B------:R-:W4:Y:S01]  /*49c0*/  @!P1 LDG.E R23, desc[UR24][R2.64+0x180] ;  /* 0x0001801802179981 */ /* 0x000f22000c1e1900 */
[----:B------:R-:W-:Y:S02]  /*49d0*/  LOP3.LUT R98, R6, 0x120, RZ, 0xfc, !PT ;  /* 0x0000012006627812 */ /* 0x000fe400078efcff */
[----:B------:R-:W-:Y:S01]  /*49e0*/  MOV R16, UR54 ;  /* 0x0000003600107c02 */ /* 0x000fe20008000f00 */
[----:B------:R-:W4:Y:S01]  /*49f0*/  @!P5 LDG.E R129, desc[UR24][R2.64+0x280] ;  /* 0x000280180281d981 */ /* 0x000f22000c1e1900 */
[----:B------:R-:W-:-:S02]  /*4a00*/  MOV R17, UR12 ;  /* 0x0000000c00117c02 */ /* 0x000fc40008000f00 */
[----:B------:R-:W-:Y:S01]  /*4a10*/  ISETP.GE.AND P2, PT, R99, UR48, PT ;  /* 0x0000003063007c0c */ /* 0x000fe2000bf46270 */
[----:B------:R-:W4:Y:S01]  /*4a20*/  @!P4 LDG.E R166, desc[UR24][R2.64+0x300] ;  /* 0x0003001802a6c981 */ /* 0x000f22000c1e1900 */
[----:B------:R-:W-:Y:S02]  /*4a30*/  ISETP.GE.AND P1, PT, R98, UR48, PT ;  /* 0x0000003062007c0c */ /* 0x000fe4000bf26270 */
[C---:B------:R-:W-:Y:S01]  /*4a40*/  LOP3.LUT R97, R6.reuse, 0x140, RZ, 0xfc, !PT ;  /* 0x0000014006617812 */ /* 0x040fe200078efcff */
[----:B------:R-:W4:Y:S01]  /*4a50*/  @!P3 LDG.E R131, desc[UR24][R2.64+0x380] ;  /* 0x000380180283b981 */ /* 0x000f22000c1e1900 */
[----:B------:R-:W-:Y:S02]  /*4a60*/  MOV R168, RZ ;  /* 0x000000ff00a87202 */ /* 0x000fe40000000f00 */
[----:B------:R-:W-:Y:S01]  /*4a70*/  LOP3.LUT R96, R6, 0x160, RZ, 0xfc, !PT ;  /* 0x0000016006607812 */ /* 0x000fe200078efcff */
[----:B------:R0:W4:Y:S01]  /*4a80*/  LDG.E R127, desc[UR24][R16.64] ;  /* 0x00000018107f7981 */ /* 0x000122000c1e1900 */
[----:B------:R-:W-:-:S02]  /*4a90*/  MOV R133, RZ ;  /* 0x000000ff00857202 */ /* 0x000fc40000000f00 */
[C---:B------:R-:W-:Y:S01]  /*4aa0*/  LOP3.LUT R95, R6.reuse, 0x180, RZ, 0xfc, !PT ;  /* 0x00000180065f7812 */ /* 0x040fe200078efcff */
[----:B------:R-:W4:Y:S01]  /*4ab0*/  @!P2 LDG.E R168, desc[UR24][R2.64+0x400] ;  /* 0x0004001802a8a981 */ /* 0x000f22000c1e1900 */
[C---:B------:R-:W-:Y:S02]  /*4ac0*/  LOP3.LUT R94, R6.reuse, 0x1a0, RZ, 0xfc, !PT ;  /* 0x000001a0065e7812 */ /* 0x040fe400078efcff */
[C---:B------:R-:W-:Y:S01]  /*4ad0*/  LOP3.LUT R93, R6.reuse, 0x1c0, RZ, 0xfc, !PT ;  /* 0x000001c0065d7812 */ /* 0x040fe200078efcff */
[----:B------:R-:W4:Y:S01]  /*4ae0*/  @!P1 LDG.E R133, desc[UR24][R2.64+0x480] ;  /* 0x0004801802859981 */ /* 0x000f22000c1e1900 */
[----:B------:R-:W-:Y:S02]  /*4af0*/  ISETP.GE.AND P0, PT, R97, UR48, PT ;  /* 0x0000003061007c0c */ /* 0x000fe4000bf06270 */
[----:B------:R-:W-:Y:S02]  /*4b00*/  LOP3.LUT R91, R6, 0x1e0, RZ, 0xfc, !PT ;  /* 0x000001e0065b7812 */ /* 0x000fe400078efcff */
[----:B------:R-:W-:-:S02]  /*4b10*/  ISETP.GE.AND P5, PT, R96, UR48, PT ;  /* 0x0000003060007c0c */ /* 0x000fc4000bfa6270 */
[----:B------:R-:W-:Y:S02]  /*4b20*/  ISETP.GE.AND P4, PT, R95, UR48, PT ;  /* 0x000000305f007c0c */ /* 0x000fe4000bf86270 */
[----:B------:R-:W-:Y:S02]  /*4b30*/  ISETP.GE.AND P3, PT, R94, UR48, PT ;  /* 0x000000305e007c0c */ /* 0x000fe4000bf66270 */
[----:B------:R-:W-:Y:S02]  /*4b40*/  ISETP.GE.AND P2, PT, R93, UR48, PT ;  /* 0x000000305d007c0c */ /* 0x000fe4000bf46270 */
[----:B------:R-:W-:Y:S02]  /*4b50*/  ISETP.GE.AND P1, PT, R91, UR48, PT ;  /* 0x000000305b007c0c */ /* 0x000fe4000bf26270 */
[----:B------:R-:W-:Y:S02]  /*4b60*/  MOV R170, RZ ;  /* 0x000000ff00aa7202 */ /* 0x000fe40000000f00 */
[----:B------:R-:W-:-:S02]  /*4b70*/  MOV R135, RZ ;  /* 0x000000ff00877202 */ /* 0x000fc40000000f00 */
[----:B------:R-:W-:Y:S02]  /*4b80*/  MOV R172, RZ ;  /* 0x000000ff00ac7202 */ /* 0x000fe40000000f00 */
        /* <DEDUP_REMOVED lines=8> */
[----:B------:R1:W4:Y:S01]  /*4c10*/  @!P1 LDG.E R139, desc[UR24][R2.64+0x780] ;  /* 0x00078018028b9981 */ /* 0x000322000c1e1900 */
[----:B------:R-:W-:Y:S01]  /*4c20*/  UIMAD UR53, UR52, UR34, URZ ;  /* 0x00000022343572a4 */ /* 0x000fe2000f8e023f */
[----:B------:R-:W-:Y:S01]  /*4c30*/  UMOV UR12, UR10 ;  /* 0x0000000a000c7c82 */ /* 0x000fe20008000000 */
[----:B------:R-:W-:-:S02]  /*4c40*/  UMOV UR13, UR44 ;  /* 0x0000002c000d7c82 */ /* 0x000fc40008000000 */
[----:B------:R-:W-:Y:S02]  /*4c50*/  UIMAD UR53, UR5, UR35, UR53 ;  /* 0x00000023053572a4 */ /* 0x000fe4000f8e0235 */
[----:B------:R-:W-:Y:S01]  /*4c60*/  UIMAD.WIDE.U32 UR12, UR5, UR34, UR12 ;  /* 0x00000022050c72a5 */ /* 0x000fe2000f8e000c */
[----:B------:R-:W-:Y:S02]  /*4c70*/  LOP3.LUT P0, RZ, R110, 0x1f, RZ, 0xc0, !PT ;  /* 0x0000001f6eff7812 */ /* 0x000fe4000780c0ff */
[----:B------:R-:W-:Y:S01]  /*4c80*/  MOV R22, UR22 ;  /* 0x0000001600167c02 */ /* 0x000fe20008000f00 */
[----:B------:R-:W-:-:S03]  /*4c90*/  UIADD3 UR13, UR13, UR53, URZ ;  /* 0x000000350d0d7290 */ /* 0x000fc6000fffe03f */
[----:B------:R-:W-:Y:S01]  /*4ca0*/  ISETP.LT.OR P1, PT, R22, 0x2, P0 ;  /* 0x000000021600780c */ /* 0x000fe20000721670 */
[----:B------:R-:W-:-:S04]  /*4cb0*/  ULEA UR54, UP0, UR12, UR36, 0x2 ;  /* 0x000000240c367291 */ /* 0x000fc8000f80103f */
[----:B------:R-:W-:-:S03]  /*4cc0*/  ULEA.HI.X UR12, UR12, UR37, UR13, 0x2, UP0 ;  /* 0x000000250c0c7291 */ /* 0x000fc600080f140d */
[----:B------:R-:W1:Y:S08]  /*4cd0*/  S2UR UR13, SR_CgaCtaId ;  /* 0x00000000000d79c3 */ /* 0x000e700000008800 */
[----:B0-----:R-:W0:Y:S01]  /*4ce0*/  @!P1 LDC R16, c[0x0][0x21c] ;  /* 0x00008700ff109b82 */ /* 0x001e220000000800 */
[----:B------:R-:W-:Y:S02]  /*4cf0*/  ISETP.NE.AND P2, PT, R110, RZ, PT ;  /* 0x000000ff6e00720c */ /* 0x000fe40003f45270 */
[----:B-1----:R-:W-:-:S02]  /*4d00*/  MOV R2, UR54 ;  /* 0x0000003600027c02 */ /* 0x002fc40008000f00 */
[----:B------:R-:W-:Y:S01]  /*4d10*/  MOV R3, UR12 ;  /* 0x0000000c00037c02 */ /* 0x000fe20008000f00 */
[----:B------:R-:W-:-:S04]  /*4d20*/  UMOV UR12, 0x400 ;  /* 0x00000400000c7882 */ /* 0x000fc80000000000 */
[----:B------:R1:W5:Y:S01]  /*4d30*/  LDG.E R22, desc[UR24][R2.64] ;  /* 0x0000001802167981 */ /* 0x000362000c1e1900 */
[----:B------:R-:W-:Y:S01]  /*4d40*/  ULEA UR12, UR13, UR12, 0x18 ;  /* 0x0000000c0d0c7291 */ /* 0x000fe2000f8ec03f */
[----:B-1----:R-:W-:Y:S02]  /*4d50*/  MOV R3, UR22 ;  /* 0x0000001600037c02 */ /* 0x002fe40008000f00 */
[----:B------:R-:W-:Y:S02]  /*4d60*/  MOV R2, UR42 ;  /* 0x0000002a00027c02 */ /* 0x000fe40008000f00 */
[----:B------:R-:W-:Y:S02]  /*4d70*/  @!P1 IADD3 R3, R3, -0x2, RZ ;  /* 0xfffffffe03039810 */ /* 0x000fe40007ffe0ff */
[----:B------:R-:W-:Y:S02]  /*4d80*/  LEA R2, R2, UR5, 0x8 ;  /* 0x0000000502027c11 */ /* 0x000fe4000f8e40ff */
[----:B------:R-:W-:Y:S01]  /*4d90*/  @P2 IADD3 R2, R110, 0x200, RZ ;  /* 0x000002006e022810 */ /* 0x000fe20007ffe0ff */
[----:B0-----:R-:W-:Y:S01]  /*4da0*/  @!P1 IMAD R3, R3, R16, UR5 ;  /* 0x0000000503039e24 */ /* 0x001fe2000f8e0210 */
        /* <DEDUP_REMOVED lines=14> */
[----:B---3--:R-:W-:Y:S04]  /*4e90*/  STS [R92], R19 ;  /* 0x000000135c007388 */ /* 0x008fe80000000800 */
[----:B--2---:R-:W-:Y:S04]  /*4ea0*/  STS [R90+0x80], R21 ;  /* 0x000080155a007388 */ /* 0x004fe80000000800 */
[----:B----4-:R-:W-:Y:S04]  /*4eb0*/  STS [R89+0x100], R18 ;  /* 0x0001001259007388 */ /* 0x010fe80000000800 */
[----:B------:R-:W-:Y:S04]  /*4ec0*/  STS [R88+0x180], R23 ;  /* 0x0001801758007388 */ /* 0x000fe80000000800 */
[----:B------:R-:W-:Y:S04]  /*4ed0*/  STS [R87+0x200], R20 ;  /* 0x0002001457007388 */ /* 0x000fe80000000800 */
[----:B------:R-:W-:Y:S04]  /*4ee0*/  STS [R86+0x280], R129 ;  /* 0x0002808156007388 */ /* 0x000fe80000000800 */
[----:B------:R-:W-:Y:S04]  /*4ef0*/  STS [R85+0x300], R166 ;  /* 0x000300a655007388 */ /* 0x000fe80000000800 */
[----:B------:R0:W-:Y:S02]  /*4f00*/  STS [R84+0x380], R131 ;  /* 0x0003808354007388 */ /* 0x0001e40000000800 */
[----:B0-----:R-:W-:-:S04]  /*4f10*/  FMUL.FTZ R131, R127, 1.4426950216293334961 ;  /* 0x3fb8aa3b7f837820 */ /* 0x001fc80000410000 */
[----:B------:R-:W-:-:S06]  /*4f20*/  FMUL.FTZ R184, R131, R43 ;  /* 0x0000002b83b87220 */ /* 0x000fcc0000410000 */
[----:B------:R-:W0:Y:S01]  /*4f30*/  MUFU.EX2 R184, R184 ;  /* 0x000000b800b87308 */ /* 0x000e220000000800 */
[----:B------:R-:W-:Y:S01]  /*4f40*/  STS [R83+0x400], R168 ;  /* 0x000400a853007388 */ /* 0x000fe20000000800 */
[----:B------:R-:W-:-:S03]  /*4f50*/  MOV R18, 0x8 ;  /* 0x0000000800127802 */ /* 0x000fc60000000f00 */
[----:B------:R-:W-:Y:S04]  /*4f60*/  STS [R82+0x480], R133 ;  /* 0x0004808552007388 */ /* 0x000fe80000000800 */
[----:B------:R-:W-:Y:S04]  /*4f70*/  STS [R81+0x500], R170 ;  /* 0x000500aa51007388 */ /* 0x000fe80000000800 */
[----:B------:R1:W-:Y:S04]  /*4f80*/  STS [R80+0x580], R135 ;  /* 0x0005808750007388 */ /* 0x0003e80000000800 */
[----:B------:R-:W-:Y:S04]  /*4f90*/  STS [R79+0x600], R172 ;  /* 0x000600ac4f007388 */ /* 0x000fe80000000800 */
[----:B------:R-:W-:Y:S01]  /*4fa0*/  STS [R78+0x680], R137 ;  /* 0x000680894e007388 */ /* 0x000fe20000000800 */
[----:B-1----:R-:W-:-:S03]  /*4fb0*/  LEA R135, R2, UR12, 0x2 ;  /* 0x0000000c02877c11 */ /* 0x002fc6000f8e10ff */
[----:B------:R-:W-:Y:S01]  /*4fc0*/  STS [R77+0x700], R174 ;  /* 0x000700ae4d007388 */ /* 0x000fe20000000800 */
[----:B------:R-:W-:-:S03]  /*4fd0*/  @!P1 IMAD.WIDE R2, R3, R18, UR8 ;  /* 0x0000000803029e25 */ /* 0x000fc6000f8e0212 */
        /* <DEDUP_REMOVED lines=13> */
[----:B------:R-:W2:Y:S04]  /*50b0*/  LDS R20, [R75+0x2c] ;  /* 0x00002c004b147984 */ /* 0x000ea80000000800 */
[----:B------:R-:W2:Y:S04]  /*50c0*/  LDS R18, [R75+0x30] ;  /* 0x000030004b127984 */ /* 0x000ea80000000800 */
[----:B------:R-:W2:Y:S04]  /*50d0*/  LDS R21, [R75+0x34] ;  /* 0x000034004b157984 */ /* 0x000ea80000000800 */
[----:B------:R-:W2:Y:S04]  /*50e0*/  LDS R19, [R75+0x38] ;  /* 0x000038004b137984 */ /* 0x000ea80000000800 */
[----:B------:R-:W2:Y:S04]  /*50f0*/  LDS R165, [R75+0x3c] ;  /* 0x00003c004ba57984 */ /* 0x000ea80000000800 */
[----:B0-----:R0:W-:Y:S01]  /*5100*/  STS [R135+0x12c8], R184 ;  /* 0x0012c8b887007388 */ /* 0x0011e20000000800 */
[----:B------:R-:W-:Y:S01]  /*5110*/  BAR.SYNC.DEFER_BLOCKING 0x0 ;  /* 0x0000000000007b1d */ /* 0x000fe20000010000 */
[C---:B------:R-:W-:Y:S01]  /*5120*/  FMUL.FTZ R129, R131.reuse, R42 ;  /* 0x0000002a83817220 */ /* 0x040fe20000410000 */
[C---:B------:R-:W-:Y:S01]  /*5130*/  FMUL.FTZ R23, R131.reuse, R41 ;  /* 0x0000002983177220 */ /* 0x040fe20000410000 */
[----:B------:R-:W-:-:S04]  /*5140*/  FMUL.FTZ R133, R131, R40 ;  /* 0x0000002883857220 */ /* 0x000fc80000410000 */
[----:B------:R-:W3:Y:S01]  /*5150*/  MUFU.EX2 R129, R129 ;  /* 0x0000008100817308 */ /* 0x000ee20000000800 */
[C---:B------:R-:W-:Y:S01]  /*5160*/  FMUL.FTZ R143, R131.reuse, R39 ;  /* 0x00000027838f7220 */ /* 0x040fe20000410000 */
[----:B------:R-:W-:-:S06]  /*5170*/  FMUL.FTZ R141, R131, R38 ;  /* 0x00000026838d7220 */ /* 0x000fcc0000410000 */
[----:B------:R-:W4:Y:S01]  /*5180*/  MUFU.EX2 R23, R23 ;  /* 0x0000001700177308 */ /* 0x000f220000000800 */
[----:B-1----:R-:W-:-:S07]  /*5190*/  FMUL.FTZ R139, R131, R37 ;  /* 0x00000025838b7220 */ /* 0x002fce0000410000 */
[----:B------:R-:W1:Y:S01]  /*51a0*/  MUFU.EX2 R133, R133 ;  /* 0x0000008500857308 */ /* 0x000e620000000800 */
[----:B------:R0:W5:Y:S01]  /*51b0*/  @!P1 LDG.E R145, desc[UR24][R2.64+0x4] ;  /* 0x0000041802919981 */ /* 0x000162000c1e1900 */
[----:B---3--:R-:W-:-:S06]  /*51c0*/  FMUL.FTZ R166, R184, R129 ;  /* 0x00000081b8a67220 */ /* 0x008fcc0000410000 */
[----:B------:R-:W3:Y:S01]  /*51d0*/  MUFU.EX2 R143, R143 ;  /* 0x0000008f008f7308 */ /* 0x000ee20000000800 */
[----:B0-----:R-:W-:Y:S01]  /*51e0*/  FMUL.FTZ R3, R74, R43 ;  /* 0x0000002b4a037220 */ /* 0x001fe20000410000 */
[----:B------:R-:W-:Y:S01]  /*51f0*/  FMUL.FTZ R137, R131, R36 ;  /* 0x0000002483897220 */ /* 0x000fe20000410000 */
[----:B------:R-:W-:-:S05]  /*5200*/  FMUL.FTZ R2, R72, R41 ;  /* 0x0000002948027220 */ /* 0x000fca0000410000 */
[----:B------:R-:W0:Y:S01]  /*5210*/  MUFU.EX2 R141, R141 ;  /* 0x0000008d008d7308 */ /* 0x000e220000000800 */
[----:B------:R-:W-:Y:S01]  /*5220*/  FFMA.FTZ R135, R129, R3, R204 ;  /* 0x0000000381877223 */ /* 0x000fe200000100cc */
[----:B------:R-:W-:Y:S01]  /*5230*/  ISETP.NE.AND P1, PT, R110, 0x1f, PT ;  /* 0x0000001f6e00780c */ /* 0x000fe20003f25270 */
[----:B----4-:R-:W-:Y:S01]  /*5240*/  FMUL.FTZ R166, R23, R166 ;  /* 0x000000a617a67220 */ /* 0x010fe20000410000 */
[----:B------:R-:W-:Y:S01]  /*5250*/  FMUL.FTZ R182, R131, R35 ;  /* 0x0000002383b67220 */ /* 0x000fe20000410000 */
[----:B------:R-:W-:-:S03]  /*5260*/  FFMA.FTZ R135, R23, R135, R2 ;  /* 0x0000008717877223 */ /* 0x000fc60000010002 */
[----:B------:R-:W4:Y:S01]  /*5270*/  MUFU.EX2 R139, R139 ;  /* 0x0000008b008b7308 */ /* 0x000f220000000800 */
[C---:B-1----:R-:W-:Y:S01]  /*5280*/  FMUL.FTZ R166, R133.reuse, R166 ;  /* 0x000000a685a67220 */ /* 0x042fe20000410000 */
[----:B------:R-:W-:Y:S01]  /*5290*/  FFMA.FTZ R135, R133, R135, R206 ;  /* 0x0000008785877223 */ /* 0x000fe200000100ce */
[----:B------:R-:W-:-:S05]  /*52a0*/  FMUL.FTZ R194, R131, R34 ;  /* 0x0000002283c27220 */ /* 0x000fca0000410000 */
[----:B------:R-:W1:Y:S01]  /*52b0*/  MUFU.EX2 R137, R137 ;  /* 0x0000008900897308 */ /* 0x000e620000000800 */
[C---:B---3--:R-:W-:Y:S01]  /*52c0*/  FMUL.FTZ R166, R143.reuse, R166 ;  /* 0x000000a68fa67220 */ /* 0x048fe20000410000 */
[----:B------:R-:W-:Y:S01]  /*52d0*/  FFMA.FTZ R135, R143, R135, R186 ;  /* 0x000000878f877223 */ /* 0x000fe200000100ba */
[----:B------:R-:W-:Y:S01]  /*52e0*/  FMUL.FTZ R171, R131, R32 ;  /* 0x0000002083ab7220 */ /* 0x000fe20000410000 */
[----:B------:R-:W-:-:S04]  /*52f0*/  @P1 LEA R183, R110, UR12, 0x2 ;  /* 0x0000000c6eb71c11 */ /* 0x000fc8000f8e10ff */
[----:B------:R-:W3:Y:S01]  /*5300*/  MUFU.EX2 R182, R182 ;  /* 0x000000b600b67308 */ /* 0x000ee20000000800 */
[C---:B0-----:R-:W-:Y:S01]  /*5310*/  FMUL.FTZ R166, R141.reuse, R166 ;  /* 0x000000a68da67220 */ /* 0x041fe20000410000 */
[----:B------:R-:W-:Y:S01]  /*5320*/  FFMA.FTZ R135, R141, R135, R196 ;  /* 0x000000878d877223 */ /* 0x000fe200000100c4 */
[----:B------:R-:W-:Y:S01]  /*5330*/  FMUL.FTZ R173, R131, R27 ;  /* 0x0000001b83ad7220 */ /* 0x000fe20000410000 */
[----:B------:R-:W0:Y:S04]  /*5340*/  @P1 LDS R183, [R183+0x1acc] ;  /* 0x001acc00b7b71984 */ /* 0x000e280000000800 */
[----:B------:R-:W2:Y:S01]  /*5350*/  MUFU.EX2 R194, R194 ;  /* 0x000000c200c27308 */ /* 0x000ea20000000800 */
        /* <DEDUP_REMOVED lines=8> */
[----:B------:R-:W-:Y:S01]  /*53e0*/  FMUL.FTZ R135, R65, R34 ;  /* 0x0000002241877220 */ /* 0x000fe20000410000 */
[C---:B---3--:R-:W-:Y:S01]  /*53f0*/  FMUL.FTZ R153, R182.reuse, R153 ;  /* 0x00000099b6997220 */ /* 0x048fe20000410000 */
[----:B------:R-:W-:Y:S01]  /*5400*/  FFMA.FTZ R166, R182, R166, R187 ;  /* 0x000000a6b6a67223 */ /* 0x000fe200000100bb */
[----:B------:R-:W-:-:S04]  /*5410*/  FMUL.FTZ R177, R131, R123 ;  /* 0x0000007b83b17220 */ /* 0x000fc80000410000 */
[----:B------:R-:W3:Y:S01]  /*5420*/  MUFU.EX2 R175, R175 ;  /* 0x000000af00af7308 */ /* 0x000ee20000000800 */
[C---:B--2---:R-:W-:Y:S01]  /*5430*/  FMUL.FTZ R168, R194.reuse, R153 ;  /* 0x00000099c2a87220 */ /* 0x044fe20000410000 */
[----:B------:R-:W-:Y:S01]  /*5440*/  FFMA.FTZ R166, R194, R166, R135 ;  /* 0x000000a6c2a67223 */ /* 0x000fe20000010087 */
[----:B------:R-:W-:-:S05]  /*5450*/  FMUL.FTZ R188, R131, R164 ;  /* 0x000000a483bc7220 */ /* 0x000fca0000410000 */
[----:B------:R-:W2:Y:S01]  /*5460*/  MUFU.EX2 R192, R192 ;  /* 0x000000c000c07308 */ /* 0x000ea20000000800 */
[C---:B----4-:R-:W-:Y:S01]  /*5470*/  FMUL.FTZ R168, R171.reuse, R168 ;  /* 0x000000a8aba87220 */ /* 0x050fe20000410000 */
[----:B------:R-:W-:-:S06]  /*5480*/  FFMA.FTZ R166, R171, R166, R214 ;  /* 0x000000a6aba67223 */ /* 0x000fcc00000100d6 */
[----:B------:R-:W4:Y:S01]  /*5490*/  MUFU.EX2 R177, R177 ;  /* 0x000000b100b17308 */ /* 0x000f220000000800 */
[C---:B-1----:R-:W-:Y:S01]  /*54a0*/  FMUL.FTZ R168, R173.reuse, R168 ;  /* 0x000000a8ada87220 */ /* 0x042fe20000410000 */
[----:B------:R-:W-:Y:S01]  /*54b0*/  FFMA.FTZ R166, R173, R166, R218 ;  /* 0x000000a6ada67223 */ /* 0x000fe200000100da */
[----:B------:R-:W-:-:S05]  /*54c0*/  FMUL.FTZ R131, R61, R126 ;  /* 0x0000007e3d837220 */ /* 0x000fca0000410000 */
[----:B------:R-:W1:Y:S01]  /*54d0*/  MUFU.EX2 R188, R188 ;  /* 0x000000bc00bc7308 */ /* 0x000e620000000800 */
[C---:B---3--:R-:W-:Y:S01]  /*54e0*/  FMUL.FTZ R153, R175.reuse, R168 ;  /* 0x000000a8af997220 */ /* 0x048fe20000410000 */
[----:B------:R-:W-:-:S03]  /*54f0*/  FFMA.FTZ R166, R175, R166, R216 ;  /* 0x000000a6afa67223 */ /* 0x000fc600000100d8 */
[C---:B--2---:R-:W-:Y:S01]  /*5500*/  FMUL.FTZ R168, R192.reuse, R153 ;  /* 0x00000099c0a87220 */ /* 0x044fe20000410000 */
[----:B------:R-:W-:-:S03]  /*5510*/  FFMA.FTZ R166, R192, R166, R131 ;  /* 0x000000a6c0a67223 */ /* 0x000fc60000010083 */
[C---:B----4-:R-:W-:Y:S01]  /*5520*/  FMUL.FTZ R189, R177.reuse, R168 ;  /* 0x000000a8b1bd7220 */ /* 0x050fe20000410000 */
[----:B------:R-:W-:-:S03]  /*5530*/  FFMA.FTZ R166, R177, R166, R212 ;  /* 0x000000a6b1a67223 */ /* 0x000fc600000100d4 */
[C---:B-1----:R-:W-:Y:S01]  /*5540*/  FMUL.FTZ R189, R188.reuse, R189 ;  /* 0x000000bdbcbd7220 */ /* 0x042fe20000410000 */
[----:B------:R-:W-:Y:S01]  /*5550*/  FFMA.FTZ R222, R188, R166, R181 ;  /* 0x000000a6bcde7223 */ /* 0x000fe200000100b5 */
[----:B0-----:R-:W-:Y:S06]  /*5560*/  @P1 BRA `(.L_x_7111) ;  /* 0x00000000002c1947 */ /* 0x001fec0003800000 */
        /* <DEDUP_REMOVED lines=11> */
.L_x_7111:
[----:B------:R-:W-:Y:S05]  /*5620*/  BSYNC B0 ;  /* 0x0000000000007941 */ /* 0x000fea0003800000 */
.L_x_7110:
        /* <DEDUP_REMOVED lines=8> */
[C---:B------:R-:W-:Y:S01]  /*56b0*/  FMUL.FTZ R172, R22.reuse, R155 ;  /* 0x0000009b16ac7220 */ /* 0x040fe20000410000 */
[----:B------:R-:W-:Y:S01]  /*56c0*/  FMUL.FTZ R200, R49, R200 ;  /* 0x000000c831c87220 */ /* 0x000fe20000410000 */
[C---:B------:R-:W-:Y:S01]  /*56d0*/  FMUL.FTZ R191, R22.reuse, R151 ;  /* 0x0000009716bf7220 */ /* 0x040fe20000410000 */
[----:B------:R-:W-:Y:S01]  /*56e0*/  FMUL.FTZ R176, R22, R161 ;  /* 0x000000a116b07220 */ /* 0x000fe20000410000 */
[----:B------:R-:W-:Y:S01]  /*56f0*/  FMUL.FTZ R172, R53, R172 ;  /* 0x000000ac35ac7220 */ /* 0x000fe20000410000 */
[----:B------:R-:W-:Y:S01]  /*5700*/  MOV R201, UR50 ;  /* 0x0000003200c97c02 */ /* 0x000fe20008000f00 */
[----:B------:R-:W-:Y:S01]  /*5710*/  FMUL.FTZ R174, R54, R191 ;  /* 0x000000bf36ae7220 */ /* 0x000fe20000410000 */
[----:B------:R-:W-:Y:S01]  /*5720*/  FMUL.FTZ R191, R22, R147 ;  /* 0x0000009316bf7220 */ /* 0x000fe20000410000 */
[----:B------:R-:W-:Y:S01]  /*5730*/  FMUL.FTZ R176, R55, R176 ;  /* 0x000000b037b07220 */ /* 0x000fe20000410000 */
[----:B------:R-:W-:Y:S01]  /*5740*/  ISETP.LE.OR P0, PT, R201, UR22, P0 ;  /* 0x00000016c9007c0c */ /* 0x000fe20008703670 */
[----:B------:R-:W-:Y:S01]  /*5750*/  UIMAD UR53, UR4, -0x200, UR45 ;  /* 0xfffffe00043578a4 */ /* 0x000fe2000f8e022d */
[----:B------:R-:W-:Y:S01]  /*5760*/  FMUL.FTZ R178, R56, R191 ;  /* 0x000000bf38b27220 */ /* 0x000fe20000410000 */
[----:B------:R-:W-:Y:S01]  /*5770*/  FMUL.FTZ R191, R22, R180 ;  /* 0x000000b416bf7220 */ /* 0x000fe20000410000 */
[----:B------:R-:W-:Y:S01]  /*5780*/  BSSY B0, `(.L_x_7112) ;  /* 0x0000118000007945 */ /* 0x000fe20003800000 */
[----:B------:R-:W-:Y:S01]  /*5790*/  USHF.R.S32.HI UR54, URZ, 0x1f, UR53 ;  /* 0x0000001f3f367899 */ /* 0x000fe20008011435 */
[C---:B-1----:R-:W-:Y:S01]  /*57a0*/  @P3 FFMA.FTZ R222, R189.reuse, R153, R222 ;  /* 0x00000099bdde3223 */ /* 0x042fe200000100de */
[----:B0-----:R-:W-:-:S04]  /*57b0*/  @P3 FMUL.FTZ R189, R189, R166 ;  /* 0x000000a6bdbd3220 */ /* 0x001fc80000410000 */
[----:B------:R-:W0:Y:S01]  /*57c0*/  SHFL.UP PT, R153, R222, 0x2, RZ ;  /* 0x04400000de997989 */ /* 0x000e2200000e00ff */
[----:B------:R-:W-:Y:S01]  /*57d0*/  ISETP.GE.AND P3, PT, R109, 0x2, PT ;  /* 0x000000026d00780c */ /* 0x000fe20003f66270 */
[----:B------:R-:W-:Y:S02]  /*57e0*/  VOTEU.ALL UP0, P0 ;  /* 0x00000000003f7886 */ /* 0x000fe40000000000 */
[----:B------:R-:W1:Y:S03]  /*57f0*/  SHFL.UP PT, R166, R189, 0x2, RZ ;  /* 0x04400000bda67989 */ /* 0x000e6600000e00ff */
[----:B------:R-:W-:-:S07]  /*5800*/  @!UP0 ULEA UR13, UR5, UR12, 0x3 ;  /* 0x0000000c050d8291 */ /* 0x000fce000f8e183f */
[C---:B0-----:R-:W-:Y:S01]  /*5810*/  @P3 FFMA.FTZ R222, R189.reuse, R153, R222 ;  /* 0x00000099bdde3223 */ /* 0x041fe200000100de */
[----:B-1----:R-:W-:-:S04]  /*5820*/  @P3 FMUL.FTZ R189, R189, R166 ;  /* 0x000000a6bdbd3220 */ /* 0x002fc80000410000 */
[----:B------:R-:W0:Y:S01]  /*5830*/  SHFL.UP PT, R153, R222, 0x4, RZ ;  /* 0x04800000de997989 */ /* 0x000e2200000e00ff */
[----:B------:R-:W-:Y:S01]  /*5840*/  ISETP.GE.AND P3, PT, R109, 0x4, PT ;  /* 0x000000046d00780c */ /* 0x000fe20003f66270 */
[C---:B------:R-:W-:Y:S02]  /*5850*/  FMUL.FTZ R166, R22.reuse, R19 ;  /* 0x0000001316a67220 */ /* 0x040fe40000410000 */
[----:B------:R-:W1:Y:S02]  /*5860*/  SHFL.UP PT, R168, R189, 0x4, RZ ;  /* 0x04800000bda87989 */ /* 0x000e6400000e00ff */
[----:B------:R-:W-:Y:S01]  /*5870*/  FMUL.FTZ R179, R45, R166 ;  /* 0x000000a62db37220 */ /* 0x000fe20000410000 */
[----:B------:R-:W-:-:S04]  /*5880*/  FMUL.FTZ R166, R22, R18 ;  /* 0x0000001216a67220 */ /* 0x000fc80000410000 */
[----:B------:R-:W-:-:S03]  /*5890*/  FMUL.FTZ R167, R47, R166 ;  /* 0x000000a62fa77220 */ /* 0x000fc60000410000 */
[C---:B0-----:R-:W-:Y:S01]  /*58a0*/  @P3 FFMA.FTZ R222, R189.reuse, R153, R222 ;  /* 0x00000099bdde3223 */ /* 0x041fe200000100de */
[----:B------:R-:W-:Y:S01]  /*58b0*/  FMUL.FTZ R153, R22, R21 ;  /* 0x0000001516997220 */ /* 0x000fe20000410000 */
[----:B-1----:R-:W-:-:S03]  /*58c0*/  @P3 FMUL.FTZ R189, R189, R168 ;  /* 0x000000a8bdbd3220 */ /* 0x002fc60000410000 */
[----:B------:R-:W-:Y:S01]  /*58d0*/  FMUL.FTZ R190, R46, R153 ;  /* 0x000000992ebe7220 */ /* 0x000fe20000410000 */
[----:B------:R-:W-:Y:S01]  /*58e0*/  FFMA.FTZ R168, R188, R220, R179 ;  /* 0x000000dcbca87223 */ /* 0x000fe200000100b3 */
[----:B------:R-:W-:Y:S01]  /*58f0*/  FMUL.FTZ R153, R22, R20 ;  /* 0x0000001416997220 */ /* 0x000fe20000410000 */
[----:B------:R-:W-:Y:S01]  /*5900*/  ISETP.GE.AND P3, PT, R109, 0x8, PT ;  /* 0x000000086d00780c */ /* 0x000fe20003f66270 */
[----:B------:R-:W-:Y:S01]  /*5910*/  SHFL.UP PT, R226, R189, 0x8, RZ ;  /* 0x05000000bde27989 */ /* 0x000fe200000e00ff */
[----:B------:R-:W-:Y:S01]  /*5920*/  FFMA.FTZ R168, R177, R168, R190 ;  /* 0x000000a8b1a87223 */ /* 0x000fe200000100be */
[----:B------:R-:W-:Y:S01]  /*5930*/  FMUL.FTZ R202, R48, R153 ;  /* 0x0000009930ca7220 */ /* 0x000fe20000410000 */
[----:B------:R-:W-:Y:S02]  /*5940*/  FMUL.FTZ R153, R22, R159 ;  /* 0x0000009f16997220 */ /* 0x000fe40000410000 */
[C---:B------:R-:W-:Y:S01]  /*5950*/  FFMA.FTZ R166, R192.reuse, R168, R167 ;  /* 0x000000a8c0a67223 */ /* 0x040fe200000100a7 */
[----:B------:R-:W-:Y:S01]  /*5960*/  FMUL.FTZ R168, R192, R169 ;  /* 0x000000a9c0a87220 */ /* 0x000fe20000410000 */
[----:B------:R-:W-:Y:S01]  /*5970*/  FMUL.FTZ R198, R50, R153 ;  /* 0x0000009932c67220 */ /* 0x000fe20000410000 */
[C---:B------:R-:W-:Y:S01]  /*5980*/  FMUL.FTZ R153, R22.reuse, R157 ;  /* 0x0000009d16997220 */ /* 0x040fe20000410000 */
[C---:B------:R-:W-:Y:S01]  /*5990*/  FFMA.FTZ R169, R175.reuse, R166, R202 ;  /* 0x000000a6afa97223 */ /* 0x040fe200000100ca */
[----:B------:R-:W-:Y:S01]  /*59a0*/  FMUL.FTZ R168, R175, R168 ;  /* 0x000000a8afa87220 */ /* 0x000fe20000410000 */
[----:B------:R-:W-:Y:S01]  /*59b0*/  FMUL.FTZ R166, R22, R16 ;  /* 0x0000001016a67220 */ /* 0x000fe20000410000 */
[----:B------:R-:W-:Y:S01]  /*59c0*/  FMUL.FTZ R153, R52, R153 ;  /* 0x0000009934997220 */ /* 0x000fe20000410000 */
[C---:B------:R-:W-:Y:S01]  /*59d0*/  FFMA.FTZ R170, R173.reuse, R169, R200 ;  /* 0x000000a9adaa7223 */ /* 0x040fe200000100c8 */
[----:B------:R-:W-:Y:S01]  /*59e0*/  FMUL.FTZ R168, R173, R168 ;  /* 0x000000a8ada87220 */ /* 0x000fe20000410000 */
[----:B------:R-:W-:-:S02]  /*59f0*/  FMUL.FTZ R169, R51, R166 ;  /* 0x000000a633a97220 */ /* 0x000fc40000410000 */
        /* <DEDUP_REMOVED lines=10> */
[----:B------:R-:W-:Y:S01]  /*5aa0*/  FMUL.FTZ R166, R139, R166 ;  /* 0x000000a68ba67220 */ /* 0x000fe20000410000 */
[----:B------:R-:W-:Y:S02]  /*5ab0*/  FMUL.FTZ R170, R22, R163 ;  /* 0x000000a316aa7220 */ /* 0x000fe40000410000 */
[C---:B------:R-:W-:Y:S01]  /*5ac0*/  FFMA.FTZ R168, R141.reuse, R168, R176 ;  /* 0x000000a88da87223 */ /* 0x040fe200000100b0 */
[----:B------:R-:W-:Y:S01]  /*5ad0*/  FMUL.FTZ R166, R141, R166 ;  /* 0x000000a68da67220 */ /* 0x000fe20000410000 */
[----:B------:R-:W-:Y:S02]  /*5ae0*/  FMUL.FTZ R170, R57, R170 ;  /* 0x000000aa39aa7220 */ /* 0x000fe40000410000 */
[C---:B------:R-:W-:Y:S01]  /*5af0*/  FFMA.FTZ R168, R143.reuse, R168, R178 ;  /* 0x000000a88fa87223 */ /* 0x040fe200000100b2 */
[----:B------:R-:W-:Y:S01]  /*5b00*/  FMUL.FTZ R224, R143, R166 ;  /* 0x000000a68fe07220 */ /* 0x000fe20000410000 */
[----:B------:R-:W-:-:S02]  /*5b10*/  FMUL.FTZ R166, R58, R193 ;  /* 0x000000c13aa67220 */ /* 0x000fc40000410000 */
[C---:B------:R-:W-:Y:S01]  /*5b20*/  FFMA.FTZ R195, R133.reuse, R168, R170 ;  /* 0x000000a885c37223 */ /* 0x040fe200000100aa */
[----:B------:R-:W-:Y:S01]  /*5b30*/  FMUL.FTZ R224, R133, R224 ;  /* 0x000000e085e07220 */ /* 0x000fe20000410000 */
[----:B------:R-:W0:Y:S01]  /*5b40*/  SHFL.UP PT, R193, R222, 0x8, RZ ;  /* 0x05000000dec17989 */ /* 0x000e2200000e00ff */
[----:B------:R-:W-:Y:S01]  /*5b50*/  FMUL.FTZ R168, R0, R191 ;  /* 0x000000bf00a87220 */ /* 0x000fe20000410000 */
[C---:B------:R-:W-:Y:S01]  /*5b60*/  FFMA.FTZ R195, R23.reuse, R195, R166 ;  /* 0x000000c317c37223 */ /* 0x040fe200000100a6 */
[----:B------:R-:W-:-:S03]  /*5b70*/  FMUL.FTZ R224, R23, R224 ;  /* 0x000000e017e07220 */ /* 0x000fc60000410000 */
[C---:B------:R-:W-:Y:S01]  /*5b80*/  FFMA.FTZ R191, R129.reuse, R195, R168 ;  /* 0x000000c381bf7223 */ /* 0x040fe200000100a8 */
[----:B------:R-:W-:Y:S01]  /*5b90*/  FMUL.FTZ R224, R129, R224 ;  /* 0x000000e081e07220 */ /* 0x000fe20000410000 */
[----:B------:R-:W-:-:S03]  /*5ba0*/  LOP3.LUT R195, R110, 0x1f, RZ, 0xc0, !PT ;  /* 0x0000001f6ec37812 */ /* 0x000fc600078ec0ff */
[----:B------:R-:W1:Y:S01]  /*5bb0*/  SHFL.DOWN PT, R199, R191, 0x1, 0x1f ;  /* 0x08201f00bfc77f89 */ /* 0x000e6200000e0000 */
[----:B------:R-:W-:-:S03]  /*5bc0*/  ISETP.NE.AND P4, PT, R195, 0x1f, PT ;  /* 0x0000001fc300780c */ /* 0x000fc60003f85270 */
[----:B------:R-:W2:Y:S01]  /*5bd0*/  SHFL.DOWN PT, R197, R224, 0x1, 0x1f ;  /* 0x08201f00e0c57f89 */ /* 0x000ea200000e0000 */
[C---:B0-----:R-:W-:Y:S01]  /*5be0*/  @P3 FFMA.FTZ R222, R189.reuse, R193, R222 ;  /* 0x000000c1bdde3223 */ /* 0x041fe200000100de */
[----:B------:R-:W-:Y:S01]  /*5bf0*/  @P3 FMUL.FTZ R189, R189, R226 ;  /* 0x000000e2bdbd3220 */ /* 0x000fe20000410000 */
[----:B------:R-:W-:-:S03]  /*5c00*/  ISETP.GE.AND P3, PT, R109, 0x10, PT ;  /* 0x000000106d00780c */ /* 0x000fc60003f66270 */
[----:B------:R-:W0:Y:S04]  /*5c10*/  SHFL.UP PT, R193, R222, 0x10, RZ ;  /* 0x06000000dec17989 */ /* 0x000e2800000e00ff */
[----:B------:R-:W3:Y:S01]  /*5c20*/  SHFL.UP PT, R226, R189, 0x10, RZ ;  /* 0x06000000bde27989 */ /* 0x000ee200000e00ff */
[C---:B-1----:R-:W-:Y:S01]  /*5c30*/  @P4 FFMA.FTZ R191, R224.reuse, R199, R191 ;  /* 0x000000c7e0bf4223 */ /* 0x042fe200000100bf */
[----:B--2---:R-:W-:-:S04]  /*5c40*/  @P4 FMUL.FTZ R224, R224, R197 ;  /* 0x000000c5e0e04220 */ /* 0x004fc80000410000 */
[----:B------:R-:W1:Y:S01]  /*5c50*/  SHFL.DOWN PT, R199, R191, 0x2, 0x1f ;  /* 0x08401f00bfc77f89 */ /* 0x000e6200000e0000 */
[----:B------:R-:W-:-:S03]  /*5c60*/  ISETP.GE.U32.AND P4, PT, R195, 0x1e, PT ;  /* 0x0000001ec300780c */ /* 0x000fc60003f86070 */
[----:B------:R-:W2:Y:S01]  /*5c70*/  SHFL.DOWN PT, R197, R224, 0x2, 0x1f ;  /* 0x08401f00e0c57f89 */ /* 0x000ea200000e0000 */
[----:B0-----:R-:W-:-:S03]  /*5c80*/  @P3 FFMA.FTZ R222, R189, R193, R222 ;  /* 0x000000c1bdde3223 */ /* 0x001fc600000100de */
[----:B------:R-:W-:Y:S01]  /*5c90*/  SHFL.IDX PT, R193, R145, RZ, 0x1f ;  /* 0x00001fff91c17589 */ /* 0x000fe200000e0000 */
[----:B---3--:R-:W-:Y:S01]  /*5ca0*/  @P3 FMUL.FTZ R189, R189, R226 ;  /* 0x000000e2bdbd3220 */ /* 0x008fe20000410000 */
[----:B------:R-:W-:Y:S02]  /*5cb0*/  ISETP.GE.U32.AND P3, PT, R195, 0x1c, PT ;  /* 0x0000001cc300780c */ /* 0x000fe40003f66070 */
[----:B------:R-:W-:Y:S04]  /*5cc0*/  SHFL.UP PT, R222, R222, 0x1, RZ ;  /* 0x04200000dede7989 */ /* 0x000fe800000e00ff */
[----:B------:R-:W0:Y:S01]  /*5cd0*/  SHFL.UP PT, R189, R189, 0x1, RZ ;  /* 0x04200000bdbd7989 */ /* 0x000e2200000e00ff */
[C---:B-1----:R-:W-:Y:S01]  /*5ce0*/  @!P4 FFMA.FTZ R191, R224.reuse, R199, R191 ;  /* 0x000000c7e0bfc223 */ /* 0x042fe200000100bf */
[----:B--2---:R-:W-:-:S04]  /*5cf0*/  @!P4 FMUL.FTZ R224, R224, R197 ;  /* 0x000000c5e0e0c220 */ /* 0x004fc80000410000 */
[----:B------:R-:W1:Y:S04]  /*5d00*/  SHFL.DOWN PT, R199, R191, 0x4, 0x1f ;  /* 0x08801f00bfc77f89 */ /* 0x000e6800000e0000 */
[----:B------:R-:W2:Y:S01]  /*5d10*/  SHFL.DOWN PT, R197, R224, 0x4, 0x1f ;  /* 0x08801f00e0c57f89 */ /* 0x000ea200000e0000 */
[----:B0-----:R-:W-:Y:S01]  /*5d20*/  @P2 FFMA.FTZ R193, R189, R193, R222 ;  /* 0x000000c1bdc12223 */ /* 0x001fe200000100de */
[----:B------:R-:W-:-:S03]  /*5d30*/  ISETP.GE.U32.AND P2, PT, R195, 0x18, PT ;  /* 0x00000018c300780c */ /* 0x000fc60003f46070 */
[----:B------:R-:W-:Y:S01]  /*5d40*/  FFMA.FTZ R145, R184, R193, R3 ;  /* 0x000000c1b8917223 */ /* 0x000fe20000010003 */
[----:B-1----:R-:W-:-:S03]  /*5d50*/  @!P3 FFMA.FTZ R191, R224, R199, R191 ;  /* 0x000000c7e0bfb223 */ /* 0x002fc600000100bf */
[-C--:B------:R-:W-:Y:S01]  /*5d60*/  FFMA.FTZ R189, R129, R145.reuse, R204 ;  /* 0x0000009181bd7223 */ /* 0x080fe200000100cc */
[----:B------:R-:W-:Y:S01]  /*5d70*/  FMUL.FTZ R3, R180, R145 ;  /* 0x00000091b4037220 */ /* 0x000fe20000410000 */
[----:B--2---:R-:W-:Y:S01]  /*5d80*/  @!P3 FMUL.FTZ R224, R224, R197 ;  /* 0x000000c5e0e0b220 */ /* 0x004fe20000410000 */
[----:B------:R-:W0:Y:S01]  /*5d90*/  SHFL.DOWN PT, R184, R191, 0x8, 0x1f ;  /* 0x09001f00bfb87f89 */ /* 0x000e2200000e0000 */
[----:B------:R-:W-:Y:S01]  /*5da0*/  FMUL.FTZ R180, R149, R189 ;  /* 0x000000bd95b47220 */ /* 0x000fe20000410000 */
[----:B------:R-:W-:Y:S01]  /*5db0*/  FFMA.FTZ R3, R0, R3, RZ ;  /* 0x0000000300037223 */ /* 0x000fe200000100ff */
[----:B------:R-:W-:Y:S01]  /*5dc0*/  FFMA.FTZ R149, R23, R189, R2 ;  /* 0x000000bd17957223 */ /* 0x000fe20000010002 */
[----:B------:R-:W1:Y:S02]  /*5dd0*/  SHFL.DOWN PT, R197, R224, 0x8, 0x1f ;  /* 0x09001f00e0c57f89 */ /* 0x000e6400000e0000 */
[----:B------:R-:W-:Y:S01]  /*5de0*/  FFMA.FTZ R2, R58, R180, R3 ;  /* 0x000000b43a027223 */ /* 0x000fe20000010003 */
[-C--:B------:R-:W-:Y:S01]  /*5df0*/  FMUL.FTZ R163, R163, R149.reuse ;  /* 0x00000095a3a37220 */ /* 0x080fe20000410000 */
[----:B------:R-:W-:Y:S01]  /*5e00*/  FFMA.FTZ R180, R133, R149, R206 ;  /* 0x0000009585b47223 */ /* 0x000fe200000100ce */
[----:B------:R-:W-:-:S02]  /*5e10*/  MOV R3, RZ ;  /* 0x000000ff00037202 */ /* 0x000fc40000000f00 */
[----:B------:R-:W-:Y:S01]  /*5e20*/  FFMA.FTZ R163, R57, R163, R2 ;  /* 0x000000a339a37223 */ /* 0x000fe20000010002 */
[----:B------:R-:W-:Y:S01]  /*5e30*/  HFMA2.MMA R2, -RZ, RZ, 1.875, 0 ;  /* 0x3f800000ff027435 */ /* 0x000fe200000001ff */
[-C--:B------:R-:W-:Y:S01]  /*5e40*/  FMUL.FTZ R193, R147, R180.reuse ;  /* 0x000000b493c17220 */ /* 0x080fe20000410000 */
[----:B------:R-:W-:-:S03]  /*5e50*/  FFMA.FTZ R147, R143, R180, R186 ;  /* 0x000000b48f937223 */ /* 0x000fc600000100ba */
[----:B------:R-:W-:Y:S01]  /*5e60*/  FFMA.FTZ R186, R56, R193, R163 ;  /* 0x000000c138ba7223 */ /* 0x000fe200000100a3 */
[-C--:B------:R-:W-:Y:S01]  /*5e70*/  FFMA.FTZ R193, R141, R147.reuse, R196 ;  /* 0x000000938dc17223 */ /* 0x080fe200000100c4 */
[----:B------:R-:W-:-:S03]  /*5e80*/  FMUL.FTZ R161, R161, R147 ;  /* 0x00000093a1a17220 */ /* 0x000fc60000410000 */
[----:B------:R-:W-:Y:S01]  /*5e90*/  @!P0 LDS.64 R2, [UR13+0x1b48] ;  /* 0x001b480dff028984 */ /* 0x000fe20008000a00 */
[----:B------:R-:W-:Y:S01]  /*5ea0*/  FMUL.FTZ R163, R151, R193 ;  /* 0x000000c197a37220 */ /* 0x000fe20000410000 */
[C---:B0-----:R-:W-:Y:S01]  /*5eb0*/  @!P2 FFMA.FTZ R191, R224.reuse, R184, R191 ;  /* 0x000000b8e0bfa223 */ /* 0x041fe200000100bf */
[----:B------:R-:W-:Y:S01]  /*5ec0*/  FFMA.FTZ R161, R55, R161, R186 ;  /* 0x000000a137a17223 */ /* 0x000fe200000100ba */
[----:B------:R-:W-:Y:S01]  /*5ed0*/  FFMA.FTZ R151, R139, R193, R208 ;  /* 0x000000c18b977223 */ /* 0x000fe200000100d0 */
[----:B------:R-:W-:Y:S01]  /*5ee0*/  ISETP.GE.U32.AND P0, PT, R195, 0x10, PT ;  /* 0x00000010c300780c */ /* 0x000fe20003f06070 */
[----:B-1----:R-:W-:Y:S01]  /*5ef0*/  @!P2 FMUL.FTZ R224, R224, R197 ;  /* 0x000000c5e0e0a220 */ /* 0x002fe20000410000 */
[----:B------:R-:W-:Y:S01]  /*5f00*/  FFMA.FTZ R184, R54, R163, R161 ;  /* 0x000000a336b87223 */ /* 0x000fe200000100a1 */
[-C--:B------:R-:W-:Y:S01]  /*5f10*/  FMUL.FTZ R186, R155, R151.reuse ;  /* 0x000000979bba7220 */ /* 0x080fe20000410000 */
[----:B------:R-:W0:Y:S01]  /*5f20*/  SHFL.DOWN PT, R163, R191, 0x10, 0x1f ;  /* 0x0a001f00bfa37f89 */ /* 0x000e2200000e0000 */
[----:B------:R-:W-:Y:S01]  /*5f30*/  FFMA.FTZ R155, R137, R151, R210 ;  /* 0x00000097899b7223 */ /* 0x000fe200000100d2 */
[----:B------:R-:W-:Y:S01]  /*5f40*/  FADD.FTZ R196, -R196, R193 ;  /* 0x000000c1c4c47221 */ /* 0x000fe20000010100 */
[----:B------:R-:W-:Y:S01]  /*5f50*/  FFMA.FTZ R197, R53, R186, R184 ;  /* 0x000000ba35c57223 */ /* 0x000fe200000100b8 */
[----:B------:R-:W1:Y:S01]  /*5f60*/  SHFL.DOWN PT, R161, R224, 0x10, 0x1f ;  /* 0x0a001f00e0a17f89 */ /* 0x000e6200000e0000 */
[-C--:B------:R-:W-:Y:S01]  /*5f70*/  FMUL.FTZ R184, R157, R155.reuse ;  /* 0x0000009b9db87220 */ /* 0x080fe20000410000 */
[----:B------:R-:W-:Y:S01]  /*5f80*/  FFMA.FTZ R157, R182, R155, R187 ;  /* 0x0000009bb69d7223 */ /* 0x000fe200000100bb */
[----:B------:R-:W-:-:S02]  /*5f90*/  IMAD R186, R12, UR47, RZ ;  /* 0x0000002f0cba7c24 */ /* 0x000fc4000f8e02ff */
[----:B------:R-:W-:Y:S01]  /*5fa0*/  FMUL.FTZ R193, R22, R193 ;  /* 0x000000c116c17220 */ /* 0x000fe20000410000 */
[----:B------:R-:W-:Y:S01]  /*5fb0*/  FFMA.FTZ R184, R52, R184, R197 ;  /* 0x000000b834b87223 */ /* 0x000fe200000100c5 */
[-C--:B------:R-:W-:Y:S01]  /*5fc0*/  FMUL.FTZ R16, R16, R157.reuse ;  /* 0x0000009d10107220 */ /* 0x080fe20000410000 */
[----:B------:R-:W-:-:S03]  /*5fd0*/  FFMA.FTZ R208, R194, R157, R135 ;  /* 0x0000009dc2d07223 */ /* 0x000fc60000010087 */
[----:B------:R-:W-:Y:S01]  /*5fe0*/  FFMA.FTZ R187, R51, R16, R184 ;  /* 0x0000001033bb7223 */ /* 0x000fe200000100b8 */
[-C--:B------:R-:W-:Y:S01]  /*5ff0*/  FMUL.FTZ R159, R159, R208.reuse ;  /* 0x000000d09f9f7220 */ /* 0x080fe20000410000 */
[----:B------:R-:W-:Y:S01]  /*6000*/  FFMA.FTZ R184, R171, R208, R214 ;  /* 0x000000d0abb87223 */ /* 0x000fe200000100d6 */
[----:B------:R-:W-:Y:S02]  /*6010*/  FADD.FTZ R135, -R135, R208 ;  /* 0x000000d087877221 */ /* 0x000fe40000010100 */
[----:B------:R-:W-:Y:S01]  /*6020*/  FFMA.FTZ R16, R50, R159, R187 ;  /* 0x0000009f32107223 */ /* 0x000fe200000100bb */
[-C--:B------:R-:W-:Y:S01]  /*6030*/  FMUL.FTZ R17, R17, R184.reuse ;  /* 0x000000b811117220 */ /* 0x080fe20000410000 */
[----:B------:R-:W-:Y:S01]  /*6040*/  FFMA.FTZ R159, R173, R184, R218 ;  /* 0x000000b8ad9f7223 */ /* 0x000fe200000100da */
[----:B------:R-:W-:Y:S01]  /*6050*/  FMUL.FTZ R218, R22, R151 ;  /* 0x0000009716da7220 */ /* 0x000fe20000410000 */
[----:B0-----:R-:W-:Y:S02]  /*6060*/  @!P0 FFMA.FTZ R191, R224, R163, R191 ;  /* 0x000000a3e0bf8223 */ /* 0x001fe400000100bf */
[----:B------:R-:W-:Y:S01]  /*6070*/  FMUL.FTZ R20, R20, R159 ;  /* 0x0000009f14147220 */ /* 0x000fe20000410000 */
[----:B------:R-:W-:-:S02]  /*6080*/  IMAD R163, R13, UR46, R186 ;  /* 0x0000002e0da37c24 */ /* 0x000fc4000f8e02ba */
[----:B------:R-:W-:Y:S01]  /*6090*/  FMUL.FTZ R218, R53, R218 ;  /* 0x000000da35da7220 */ /* 0x000fe20000410000 */
[----:B-1----:R-:W-:Y:S01]  /*60a0*/  @!P0 FMUL.FTZ R224, R224, R161 ;  /* 0x000000a1e0e08220 */ /* 0x002fe20000410000 */
[----:B------:R-:W-:Y:S01]  /*60b0*/  FFMA.FTZ R161, R49, R17, R16 ;  /* 0x0000001131a17223 */ /* 0x000fe20000010010 */
[----:B------:R-:W-:Y:S01]  /*60c0*/  HFMA2.MMA R17, -RZ, RZ, 0, 0 ;  /* 0x00000000ff117435 */ /* 0x000fe200000001ff */
[----:B------:R-:W-:Y:S01]  /*60d0*/  SHFL.IDX PT, R195, R3, RZ, 0x1f ;  /* 0x00001fff03c37589 */ /* 0x000fe200000e0000 */
[----:B------:R-:W-:Y:S01]  /*60e0*/  MOV R16, R110 ;  /* 0x0000006e00107202 */ /* 0x000fe20000000f00 */
[----:B------:R-:W-:Y:S01]  /*60f0*/  FFMA.FTZ R20, R48, R20, R161 ;  /* 0x0000001430147223 */ /* 0x000fe200000100a1 */
[----:B------:R-:W-:Y:S01]  /*6100*/  FFMA.FTZ R161, R175, R159, R216 ;  /* 0x0000009fafa17223 */ /* 0x000fe200000100d8 */
[----:B------:R-:W-:Y:S01]  /*6110*/  SHFL.DOWN PT, R199, R191, 0x1, 0x1f ;  /* 0x08201f00bfc77f89 */ /* 0x000fe200000e0000 */
[----:B------:R-:W-:Y:S01]  /*6120*/  IMAD R186, R115, UR40, RZ ;  /* 0x0000002873ba7c24 */ /* 0x000fe2000f8e02ff */
[----:B------:R-:W-:Y:S01]  /*6130*/  MOV R216, UR49 ;  /* 0x0000003100d87c02 */ /* 0x000fe20008000f00 */
[----:B------:R-:W-:Y:S01]  /*6140*/  FMUL.FTZ R18, R18, R161 ;  /* 0x000000a112127220 */ /* 0x000fe20000410000 */
[----:B------:R-:W0:Y:S01]  /*6150*/  SHFL.DOWN PT, R214, R224, 0x1, 0x1f ;  /* 0x08201f00e0d67f89 */ /* 0x000e2200000e0000 */
[----:B------:R-:W-:-:S04]  /*6160*/  IMAD.WIDE.U32 R16, R12, UR46, R16 ;  /* 0x0000002e0c107c25 */ /* 0x000fc8000f8e0010 */
[----:B------:R-:W-:Y:S01]  /*6170*/  FFMA.FTZ R210, R192, R161, R131 ;  /* 0x000000a1c0d27223 */ /* 0x000fe20000010083 */
[----:B------:R-:W-:Y:S01]  /*6180*/  ISETP.NE.AND P0, PT, R110, RZ, PT ;  /* 0x000000ff6e00720c */ /* 0x000fe20003f05270 */
[----:B------:R1:W-:Y:S01]  /*6190*/  SHFL.IDX PT, R206, R191, RZ, 0x1f ;  /* 0x00001fffbfce7589 */ /* 0x0003e200000e0000 */
[----:B------:R-:W-:Y:S01]  /*61a0*/  IMAD R197, R117, UR41, R186 ;  /* 0x0000002975c57c24 */ /* 0x000fe2000f8e02ba */
[----:B------:R-:W-:Y:S01]  /*61b0*/  IADD3 R17, R17, R163, RZ ;  /* 0x000000a311117210 */ /* 0x000fe20007ffe0ff */
[----:B------:R-:W-:Y:S01]  /*61c0*/  FFMA.FTZ R163, R47, R18, R20 ;  /* 0x000000122fa37223 */ /* 0x000fe20000010014 */
[----:B------:R-:W2:Y:S01]  /*61d0*/  SHFL.IDX PT, R187, R224, RZ, 0x1f ;  /* 0x00001fffe0bb7589 */ /* 0x000ea200000e0000 */
[----:B------:R-:W-:Y:S01]  /*61e0*/  FMUL.FTZ R18, R21, R210 ;  /* 0x000000d215127220 */ /* 0x000fe20000410000 */
[----:B------:R-:W-:Y:S01]  /*61f0*/  FADD.FTZ R131, -R131, R210 ;  /* 0x000000d283837221 */ /* 0x000fe20000010100 */
[----:B------:R-:W-:-:S04]  /*6200*/  IMAD.WIDE.U32 R20, R117, UR40, R16 ;  /* 0x0000002875147c25 */ /* 0x000fc8000f8e0010 */
[----:B------:R-:W-:Y:S01]  /*6210*/  FFMA.FTZ R186, R46, R18, R163 ;  /* 0x000000122eba7223 */ /* 0x000fe200000100a3 */
[----:B------:R-:W-:Y:S01]  /*6220*/  FFMA.FTZ R163, R177, R210, R212 ;  /* 0x000000d2b1a37223 */ /* 0x000fe200000100d4 */
[----:B-1----:R-:W-:Y:S01]  /*6230*/  IADD3 R191, R21, R197, RZ ;  /* 0x000000c515bf7210 */ /* 0x002fe20007ffe0ff */
[----:B------:R-:W-:Y:S01]  /*6240*/  VOTEU.ALL UP0, P0 ;  /* 0x00000000003f7886 */ /* 0x000fe20000000000 */
[C---:B------:R-:W-:Y:S01]  /*6250*/  LEA R16, P3, R20.reuse, UR28, 0x2 ;  /* 0x0000001c14107c11 */ /* 0x040fe2000f8610ff */
[----:B------:R-:W-:Y:S01]  /*6260*/  FMUL.FTZ R21, R19, R163 ;  /* 0x000000a313157220 */ /* 0x000fe20000410000 */
[C---:B------:R-:W-:Y:S02]  /*6270*/  IADD3 R18, P2, R20.reuse, UR49, RZ ;  /* 0x0000003114127c10 */ /* 0x040fe4000ff5e0ff */
[----:B------:R-:W-:Y:S01]  /*6280*/  LEA.HI.X R17, R20, UR29, R191, 0x2, P3 ;  /* 0x0000001d14117c11 */ /* 0x000fe200098f14bf */
[----:B------:R-:W-:Y:S01]  /*6290*/  @!UP0 ULEA UR13, UR5, UR12, 0x3 ;  /* 0x0000000c050d8291 */ /* 0x000fe2000f8e183f */
[----:B0-----:R-:W-:Y:S01]  /*62a0*/  @P1 FFMA.FTZ R195, R214, R195, R199 ;  /* 0x000000c3d6c31223 */ /* 0x001fe200000100c7 */
[----:B------:R-:W-:Y:S01]  /*62b0*/  LEA.HI.X.SX32 R19, R216, R191, 0x1, P2 ;  /* 0x000000bfd8137211 */ /* 0x000fe200010f0eff */
[----:B------:R-:W-:Y:S01]  /*62c0*/  FFMA.FTZ R191, R45, R21, R186 ;  /* 0x000000152dbf7223 */ /* 0x000fe200000100ba */
[----:B------:R-:W-:Y:S01]  /*62d0*/  SHF.L.U32 R20, R110, 0x4, RZ ;  /* 0x000000046e147819 */ /* 0x000fe200000006ff */
[----:B------:R-:W-:Y:S01]  /*62e0*/  FFMA.FTZ R186, R195, R183, R220 ;  /* 0x000000b7c3ba7223 */ /* 0x000fe200000100dc */
[C---:B------:R-:W-:Y:S01]  /*62f0*/  FMUL.FTZ R21, R22.reuse, R145 ;  /* 0x0000009116157220 */ /* 0x040fe20000410000 */
[----:B------:R-:W-:Y:S01]  /*6300*/  MOV R183, UR54 ;  /* 0x0000003600b77c02 */ /* 0x000fe20008000f00 */
[----:B------:R-:W-:Y:S01]  /*6310*/  FMUL.FTZ R216, R22, R147 ;  /* 0x0000009316d87220 */ /* 0x000fe20000410000 */
[C---:B--2---:R-:W-:Y:S01]  /*6320*/  FFMA.FTZ R3, R187.reuse, R3, R206 ;  /* 0x00000003bb037223 */ /* 0x044fe200000100ce */
[C---:B------:R-:W-:Y:S01]  /*6330*/  FFMA.FTZ R206, R188.reuse, R163, R181 ;  /* 0x000000a3bcce7223 */ /* 0x040fe200000100b5 */
[----:B------:R-:W-:Y:S01]  /*6340*/  FFMA.FTZ R188, R188, R186, R179 ;  /* 0x000000babcbc7223 */ /* 0x000fe200000100b3 */
[----:B------:R-:W-:Y:S01]  /*6350*/  FMUL.FTZ R2, R187, R2 ;  /* 0x00000002bb027220 */ /* 0x000fe20000410000 */
[----:B------:R-:W-:Y:S01]  /*6360*/  FMUL.FTZ R212, R0, R21 ;  /* 0x0000001500d47220 */ /* 0x000fe20000410000 */
[----:B------:R-:W-:Y:S01]  /*6370*/  FMUL.FTZ R165, R165, R206 ;  /* 0x000000cea5a57220 */ /* 0x000fe20000410000 */
[----:B------:R-:W-:Y:S01]  /*6380*/  FFMA.FTZ R190, R177, R188, R190 ;  /* 0x000000bcb1be7223 */ /* 0x000fe200000100be */
[----:B------:R-:W-:Y:S01]  /*6390*/  LEA.HI.SX32 R177, R20, R20, 0x1b ;  /* 0x0000001414b17211 */ /* 0x000fe200078fdaff */
[----:B------:R0:W-:Y:S01]  /*63a0*/  @!P0 STS.64 [UR13+0x1b48], R2 ;  /* 0x001b4802ff008988 */ /* 0x0001e20008000a0d */
[----:B------:R-:W-:Y:S01]  /*63b0*/  FMUL.FTZ R214, R44, R165 ;  /* 0x000000a52cd67220 */ /* 0x000fe20000410000 */
[----:B------:R-:W-:Y:S01]  /*63c0*/  FFMA.FTZ R192, R192, R190, R167 ;  /* 0x000000bec0c07223 */ /* 0x000fe200000100a7 */
[----:B------:R-:W-:Y:S01]  /*63d0*/  FADD.FTZ R167, -R204, R189 ;  /* 0x000000bdcca77221 */ /* 0x000fe20000010100 */
[C---:B------:R-:W-:Y:S01]  /*63e0*/  FMUL.FTZ R189, R22.reuse, R189 ;  /* 0x000000bd16bd7220 */ /* 0x040fe20000410000 */
[----:B------:R-:W-:Y:S01]  /*63f0*/  LEA R177, R177, UR12, 0x2 ;  /* 0x0000000cb1b17c11 */ /* 0x000fe2000f8e10ff */
[----:B------:R-:W-:Y:S01]  /*6400*/  FFMA.FTZ R202, R175, R192, R202 ;  /* 0x000000c0afca7223 */ /* 0x000fe200000100ca */
[----:B------:R-:W-:Y:S01]  /*6410*/  FMUL.FTZ R175, R22, R180 ;  /* 0x000000b416af7220 */ /* 0x000fe20000410000 */
[----:B------:R-:W-:Y:S01]  /*6420*/  FMUL.FTZ R204, R58, R189 ;  /* 0x000000bd3acc7220 */ /* 0x000fe20000410000 */
[----:B------:R-:W-:Y:S01]  /*6430*/  MOV R179, UR53 ;  /* 0x0000003500b37c02 */ /* 0x000fe20008000f00 */
[----:B------:R-:W-:Y:S01]  /*6440*/  FFMA.FTZ R200, R173, R202, R200 ;  /* 0x000000caadc87223 */ /* 0x000fe200000100c8 */
[----:B0-----:R-:W-:Y:S01]  /*6450*/  FMUL.FTZ R2, R56, R175 ;  /* 0x000000af38027220 */ /* 0x001fe20000410000 */
[C---:B------:R-:W-:Y:S01]  /*6460*/  FMUL.FTZ R3, R22.reuse, R155 ;  /* 0x0000009b16037220 */ /* 0x040fe20000410000 */
[----:B------:R0:W-:Y:S01]  /*6470*/  STS [R177+0x850], R212 ;  /* 0x000850d4b1007388 */ /* 0x0001e20000000800 */
[----:B------:R-:W-:Y:S01]  /*6480*/  FFMA.FTZ R198, R171, R200, R198 ;  /* 0x000000c8abc67223 */ /* 0x000fe200000100c6 */
[----:B------:R-:W-:Y:S01]  /*6490*/  FADD.FTZ R165, R191, R214 ;  /* 0x000000d6bfa57221 */ /* 0x000fe20000010000 */
[----:B------:R-:W-:Y:S01]  /*64a0*/  FMUL.FTZ R214, R22, R149 ;  /* 0x0000009516d67220 */ /* 0x000fe20000410000 */
[----:B------:R1:W-:Y:S01]  /*64b0*/  STS [R177+0x854], R204 ;  /* 0x000854ccb1007388 */ /* 0x0003e20000000800 */
[----:B------:R-:W-:Y:S01]  /*64c0*/  FFMA.FTZ R194, R194, R198, R169 ;  /* 0x000000c6c2c27223 */ /* 0x000fe200000100a9 */
[----:B------:R-:W-:Y:S01]  /*64d0*/  MOV R181, UR53 ;  /* 0x0000003500b57c02 */ /* 0x000fe20008000f00 */
[----:B------:R-:W-:Y:S01]  /*64e0*/  FMUL.FTZ R214, R57, R214 ;  /* 0x000000d639d67220 */ /* 0x000fe20000410000 */
[----:B------:R2:W-:Y:S01]  /*64f0*/  STS [R177+0x85c], R2 ;  /* 0x00085c02b1007388 */ /* 0x0005e20000000800 */
[----:B------:R-:W-:Y:S01]  /*6500*/  FFMA.FTZ R182, R182, R194, R153 ;  /* 0x000000c2b6b67223 */ /* 0x000fe20000010099 */
[----:B0-----:R-:W-:Y:S01]  /*6510*/  FMUL.FTZ R212, R54, R193 ;  /* 0x000000c136d47220 */ /* 0x001fe20000410000 */
[----:B------:R-:W-:Y:S01]  /*6520*/  LEA R20, P1, R179, R16, 0x2 ;  /* 0x00000010b3147211 */ /* 0x000fe200078210ff */
[----:B------:R-:W-:Y:S01]  /*6530*/  STS [R177+0x858], R214 ;  /* 0x000858d6b1007388 */ /* 0x000fe20000000800 */
[----:B------:R-:W-:Y:S01]  /*6540*/  FFMA.FTZ R172, R137, R182, R172 ;  /* 0x000000b689ac7223 */ /* 0x000fe200000100ac */
[C---:B-1----:R-:W-:Y:S01]  /*6550*/  FMUL.FTZ R204, R22.reuse, R157 ;  /* 0x0000009d16cc7220 */ /* 0x042fe20000410000 */
[----:B------:R-:W-:Y:S01]  /*6560*/  FMUL.FTZ R137, R22, R159 ;  /* 0x0000009f16897220 */ /* 0x000fe20000410000 */
[----:B------:R0:W-:Y:S01]  /*6570*/  STS [R177+0x864], R212 ;  /* 0x000864d4b1007388 */ /* 0x0001e20000000800 */
[----:B------:R-:W-:Y:S01]  /*6580*/  FFMA.FTZ R174, R139, R172, R174 ;  /* 0x000000ac8bae7223 */ /* 0x000fe200000100ae */
[----:B--2---:R-:W-:Y:S01]  /*6590*/  FMUL.FTZ R2, R52, R3 ;  /* 0x0000000334027220 */ /* 0x004fe20000410000 */
[----:B------:R-:W-:Y:S01]  /*65a0*/  FMUL.FTZ R3, R22, R208 ;  /* 0x000000d016037220 */ /* 0x000fe20000410000 */
[----:B------:R-:W-:Y:S01]  /*65b0*/  FMUL.FTZ R204, R51, R204 ;  /* 0x000000cc33cc7220 */ /* 0x000fe20000410000 */
[----:B------:R-:W-:Y:S01]  /*65c0*/  FFMA.FTZ R176, R141, R174, R176 ;  /* 0x000000ae8db07223 */ /* 0x000fe200000100b0 */
[----:B------:R-:W-:Y:S01]  /*65d0*/  MOV R141, UR23 ;  /* 0x00000017008d7c02 */ /* 0x000fe20008000f00 */
[----:B------:R-:W-:Y:S01]  /*65e0*/  FMUL.FTZ R208, R50, R3 ;  /* 0x0000000332d07220 */ /* 0x000fe20000410000 */
[C---:B------:R-:W-:Y:S01]  /*65f0*/  FMUL.FTZ R3, R22.reuse, R210 ;  /* 0x000000d216037220 */ /* 0x040fe20000410000 */
[----:B------:R-:W-:Y:S01]  /*6600*/  FFMA.FTZ R178, R143, R176, R178 ;  /* 0x000000b08fb27223 */ /* 0x000fe200000100b2 */
[C---:B0-----:R-:W-:Y:S01]  /*6610*/  FMUL.FTZ R212, R22.reuse, R161 ;  /* 0x000000a116d47220 */ /* 0x041fe20000410000 */
[----:B------:R-:W-:Y:S01]  /*6620*/  IADD3 R141, R141, -UR49, -R110 ;  /* 0x800000318d8d7c10 */ /* 0x000fe2000fffe86e */
[----:B------:R0:W-:Y:S01]  /*6630*/  STS [R177+0x86c], R2 ;  /* 0x00086c02b1007388 */ /* 0x0001e20000000800 */
[----:B------:R-:W-:Y:S01]  /*6640*/  FFMA.FTZ R170, R133, R178, R170 ;  /* 0x000000b285aa7223 */ /* 0x000fe200000100aa */
[----:B------:R-:W-:Y:S01]  /*6650*/  LEA.HI.X R21, R181, R17, R183, 0x2, P1 ;  /* 0x00000011b5157211 */ /* 0x000fe200008f14b7 */
[----:B------:R-:W-:Y:S01]  /*6660*/  FMUL.FTZ R212, R47, R212 ;  /* 0x000000d42fd47220 */ /* 0x000fe20000410000 */
[----:B------:R1:W-:Y:S01]  /*6670*/  STS [R177+0x870], R204 ;  /* 0x000870ccb1007388 */ /* 0x0003e20000000800 */
[----:B------:R-:W-:Y:S01]  /*6680*/  FFMA.FTZ R166, R23, R170, R166 ;  /* 0x000000aa17a67223 */ /* 0x000fe200000100a6 */
[----:B------:R-:W-:Y:S01]  /*6690*/  ISETP.GE.AND P1, PT, R141, 0x1, PT ;  /* 0x000000018d00780c */ /* 0x000fe20003f26270 */
[C---:B------:R-:W-:Y:S01]  /*66a0*/  FMUL.FTZ R214, R22.reuse, R184 ;  /* 0x000000b816d67220 */ /* 0x040fe20000410000 */
[----:B------:R-:W-:Y:S01]  /*66b0*/  FMUL.FTZ R210, R22, R163 ;  /* 0x000000a316d27220 */ /* 0x000fe20000410000 */
[----:B------:R-:W-:Y:S01]  /*66c0*/  FFMA.FTZ R168, R129, R166, R168 ;  /* 0x000000a681a87223 */ /* 0x000fe200000100a8 */
[----:B0-----:R-:W-:Y:S01]  /*66d0*/  FMUL.FTZ R2, R48, R137 ;  /* 0x0000008930027220 */ /* 0x001fe20000410000 */
[----:B------:R0:W-:Y:S01]  /*66e0*/  STS [R177+0x880], R212 ;  /* 0x000880d4b1007388 */ /* 0x0001e20000000800 */
[----:B------:R-:W-:Y:S01]  /*66f0*/  FMUL.FTZ R216, R55, R216 ;  /* 0x000000d837d87220 */ /* 0x000fe20000410000 */
[----:B------:R-:W-:Y:S01]  /*6700*/  FMUL.FTZ R214, R49, R214 ;  /* 0x000000d631d67220 */ /* 0x000fe20000410000 */
[----:B-1----:R-:W-:Y:S01]  /*6710*/  FMUL.FTZ R204, R46, R3 ;  /* 0x000000032ecc7220 */ /* 0x002fe20000410000 */
[----:B------:R-:W-:Y:S01]  /*6720*/  FMUL.FTZ R3, R22, R206 ;  /* 0x000000ce16037220 */ /* 0x000fe20000410000 */
[----:B------:R1:W-:Y:S01]  /*6730*/  STS [R177+0x87c], R2 ;  /* 0x00087c02b1007388 */ /* 0x0003e20000000800 */
[----:B------:R-:W-:Y:S01]  /*6740*/  FMUL.FTZ R210, R45, R210 ;  /* 0x000000d22dd27220 */ /* 0x000fe20000410000 */
[----:B------:R-:W-:Y:S01]  /*6750*/  FFMA.FTZ R145, R74, -R43, R145 ;  /* 0x8000002b4a917223 */ /* 0x000fe20000010091 */
[----:B------:R-:W-:Y:S01]  /*6760*/  FMUL.FTZ R129, R170, R41 ;  /* 0x00000029aa817220 */ /* 0x000fe20000410000 */
[----:B------:R-:W-:Y:S01]  /*6770*/  STS [R177+0x860], R216 ;  /* 0x000860d8b1007388 */ /* 0x000fe20000000800 */
[----:B0-----:R-:W-:Y:S01]  /*6780*/  FMUL.FTZ R212, R44, R3 ;  /* 0x000000032cd47220 */ /* 0x001fe20000410000 */
[----:B------:R-:W-:-:S02]  /*6790*/  FMUL.FTZ R3, R166, R42 ;  /* 0x0000002aa6037220 */ /* 0x000fc40000410000 */
[----:B------:R-:W-:Y:S01]  /*67a0*/  STS [R177+0x868], R218 ;  /* 0x000868dab1007388 */ /* 0x000fe20000000800 */
[----:B-1----:R-:W-:-:S03]  /*67b0*/  FMUL.FTZ R2, R168, R43 ;  /* 0x0000002ba8027220 */ /* 0x002fc60000410000 */
[----:B------:R0:W-:Y:S01]  /*67c0*/  STS [R177+0x874], R208 ;  /* 0x000874d0b1007388 */ /* 0x0001e20000000800 */
[----:B------:R-:W-:-:S03]  /*67d0*/  FFMA.FTZ R22, R2, R145, RZ ;  /* 0x0000009102167223 */ /* 0x000fc600000100ff */
[----:B------:R-:W-:Y:S04]  /*67e0*/  STS [R177+0x878], R214 ;  /* 0x000878d6b1007388 */ /* 0x000fe80000000800 */
[----:B------:R1:W-:Y:S01]  /*67f0*/  STS [R177+0x884], R204 ;  /* 0x000884ccb1007388 */ /* 0x0003e20000000800 */
[----:B0-----:R-:W-:-:S03]  /*6800*/  FFMA.FTZ R208, R3, R167, R22 ;  /* 0x000000a703d07223 */ /* 0x001fc60000010016 */
[----:B------:R0:W-:Y:S04]  /*6810*/  STS [R177+0x888], R210 ;  /* 0x000888d2b1007388 */ /* 0x0001e80000000800 */
[----:B------:R0:W-:Y:S01]  /*6820*/  STS [R177+0x88c], R212 ;  /* 0x00088cd4b1007388 */ /* 0x0001e20000000800 */
[----:B-1----:R-:W-:Y:S01]  /*6830*/  FFMA.FTZ R204, R72, -R41, R149 ;  /* 0x8000002948cc7223 */ /* 0x002fe20000010095 */
        /* <DEDUP_REMOVED lines=12> */
.L_x_7113:
[----:B------:R-:W-:Y:S05]  /*6900*/  BSYNC B0 ;  /* 0x0000000000007941 */ /* 0x000fea0003800000 */
.L_x_7112:
[-C--:B------:R-:W-:Y:S01]  /*6910*/  FFMA.FTZ R180, R71, -R40.reuse, R180 ;  /* 0x8000002847b47223 */ /* 0x080fe200000100b4 */
[----:B-1----:R-:W-:Y:S01]  /*6920*/  FMUL.FTZ R23, R178, R40 ;  /* 0x00000028b2177220 */ /* 0x002fe20000410000 */
[----:B------:R-:W-:Y:S01]  /*6930*/  FFMA.FTZ R208, R129, R204, R208 ;  /* 0x000000cc81d07223 */ /* 0x000fe200000100d0 */
[----:B------:R-:W-:Y:S01]  /*6940*/  IADD3 R139, R110, 0x20, RZ ;  /* 0x000000206e8b7810 */ /* 0x000fe20007ffe0ff */
[-C--:B------:R-:W-:Y:S01]  /*6950*/  FFMA.FTZ R147, R70, -R39.reuse, R147 ;  /* 0x8000002746937223 */ /* 0x080fe20000010093 */
[----:B------:R-:W-:Y:S01]  /*6960*/  FMUL.FTZ R22, R176, R39 ;  /* 0x00000027b0167220 */ /* 0x000fe20000410000 */
[----:B------:R-:W-:Y:S01]  /*6970*/  FFMA.FTZ R19, R23, R180, R208 ;  /* 0x000000b417137223 */ /* 0x000fe200000100d0 */
[----:B------:R-:W-:Y:S01]  /*6980*/  LEA.HI.SX32 R171, R139, R110, 0x1b ;  /* 0x0000006e8bab7211 */ /* 0x000fe200078fdaff */
[----:B------:R-:W-:Y:S01]  /*6990*/  FMUL.FTZ R133, R174, R38 ;  /* 0x00000026ae857220 */ /* 0x000fe20000410000 */
[----:B------:R-:W-:Y:S01]  /*69a0*/  FFMA.FTZ R208, R68, -R37, R151 ;  /* 0x8000002544d07223 */ /* 0x000fe20000010097 */
[----:B------:R-:W-:Y:S01]  /*69b0*/  FFMA.FTZ R18, R22, R147, R19 ;  /* 0x0000009316127223 */ /* 0x000fe20000010013 */
[----:B------:R-:W-:Y:S01]  /*69c0*/  LEA R171, R171, UR12, 0x2 ;  /* 0x0000000cabab7c11 */ /* 0x000fe2000f8e10ff */
[----:B------:R-:W-:Y:S01]  /*69d0*/  FMUL.FTZ R137, R172, R37 ;  /* 0x00000025ac897220 */ /* 0x000fe20000410000 */
[----:B0-----:R-:W-:Y:S01]  /*69e0*/  FFMA.FTZ R210, R67, -R36, R155 ;  /* 0x8000002443d27223 */ /* 0x001fe2000001009b */
[----:B------:R-:W-:Y:S01]  /*69f0*/  FFMA.FTZ R18, R133, R196, R18 ;  /* 0x000000c485127223 */ /* 0x000fe20000010012 */
[----:B------:R-:W-:Y:S01]  /*6a00*/  FMUL.FTZ R139, R182, R36 ;  /* 0x00000024b68b7220 */ /* 0x000fe20000410000 */
[-C--:B------:R-:W-:Y:S01]  /*6a10*/  FFMA.FTZ R212, R66, -R35.reuse, R157 ;  /* 0x8000002342d47223 */ /* 0x080fe2000001009d */
[----:B------:R-:W0:Y:S01]  /*6a20*/  LDS R171, [R171+0x8d0] ;  /* 0x0008d000abab7984 */ /* 0x000e220000000800 */
[----:B------:R-:W-:Y:S01]  /*6a30*/  FFMA.FTZ R18, R137, R208, R18 ;  /* 0x000000d089127223 */ /* 0x000fe20000010012 */
[----:B------:R-:W-:Y:S01]  /*6a40*/  FMUL.FTZ R143, R194, R35 ;  /* 0x00000023c28f7220 */ /* 0x000fe20000410000 */
[----:B------:R-:W-:Y:S01]  /*6a50*/  USHF.L.U32 UR52, UR6, 0x2, URZ ;  /* 0x0000000206347899 */ /* 0x000fe2000800063f */
[----:B------:R-:W-:Y:S01]  /*6a60*/  FMUL.FTZ R149, R198, R34 ;  /* 0x00000022c6957220 */ /* 0x000fe20000410000 */
[----:B------:R-:W-:Y:S01]  /*6a70*/  FFMA.FTZ R18, R139, R210, R18 ;  /* 0x000000d28b127223 */ /* 0x000fe20000010012 */
[----:B------:R-:W-:Y:S01]  /*6a80*/  FFMA.FTZ R184, R63, -R32, R184 ;  /* 0x800000203fb87223 */ /* 0x000fe200000100b8 */
[-C--:B------:R-:W-:Y:S01]  /*6a90*/  FFMA.FTZ R159, R64, -R27.reuse, R159 ;  /* 0x8000001b409f7223 */ /* 0x080fe2000001009f */
[----:B------:R-:W-:Y:S01]  /*6aa0*/  FMUL.FTZ R151, R202, R27 ;  /* 0x0000001bca977220 */ /* 0x000fe20000410000 */
[----:B------:R-:W-:Y:S01]  /*6ab0*/  FFMA.FTZ R214, R143, R212, R18 ;  /* 0x000000d48fd67223 */ /* 0x000fe20000010012 */
[----:B------:R-:W-:-:S04]  /*6ac0*/  IMAD.WIDE.U32 R18, R14, UR52, R20 ;  /* 0x000000340e127c25 */ /* 0x000fc8000f8e0014 */
[----:B------:R-:W-:Y:S01]  /*6ad0*/  FMUL.FTZ R21, R200, R32 ;  /* 0x00000020c8157220 */ /* 0x000fe20000410000 */
[----:B------:R-:W-:Y:S01]  /*6ae0*/  FFMA.FTZ R161, R62, -R121, R161 ;  /* 0x800000793ea17223 */ /* 0x000fe200000100a1 */
[----:B------:R-:W-:Y:S01]  /*6af0*/  FFMA.FTZ R214, R149, R135, R214 ;  /* 0x0000008795d67223 */ /* 0x000fe200000100d6 */
[----:B------:R-:W-:Y:S01]  /*6b00*/  FMUL.FTZ R153, R192, R121 ;  /* 0x00000079c0997220 */ /* 0x000fe20000410000 */
[----:B------:R-:W-:Y:S01]  /*6b10*/  ISETP.GE.AND P1, PT, R141, 0x21, PT ;  /* 0x000000218d00780c */ /* 0x000fe20003f26270 */
[----:B------:R-:W-:Y:S01]  /*6b20*/  USHF.L.U64.HI UR13, UR6, 0x2, UR7 ;  /* 0x00000002060d7899 */ /* 0x000fe20008010207 */
[----:B------:R-:W-:Y:S01]  /*6b30*/  FFMA.FTZ R214, R21, R184, R214 ;  /* 0x000000b815d67223 */ /* 0x000fe200000100d6 */
[----:B------:R-:W-:Y:S01]  /*6b40*/  FMUL.FTZ R155, R190, R126 ;  /* 0x0000007ebe9b7220 */ /* 0x000fe20000410000 */
[----:B------:R-:W-:Y:S01]  /*6b50*/  IADD3 R173, R110, 0x40, RZ ;  /* 0x000000406ead7810 */ /* 0x000fe20007ffe0ff */
[----:B------:R-:W-:Y:S01]  /*6b60*/  FFMA.FTZ R163, R60, -R123, R163 ;  /* 0x8000007b3ca37223 */ /* 0x000fe200000100a3 */
[----:B------:R-:W-:Y:S01]  /*6b70*/  FFMA.FTZ R214, R151, R159, R214 ;  /* 0x0000009f97d67223 */ /* 0x000fe200000100d6 */
[----:B------:R-:W-:-:S02]  /*6b80*/  IMAD R20, R14, UR13, RZ ;  /* 0x0000000d0e147c24 */ /* 0x000fc4000f8e02ff */
[-C--:B------:R-:W-:Y:S01]  /*6b90*/  FMUL.FTZ R169, R186, R164.reuse ;  /* 0x000000a4baa97220 */ /* 0x080fe20000410000 */
[----:B------:R-:W-:Y:S01]  /*6ba0*/  FFMA.FTZ R206, R59, -R164, R206 ;  /* 0x800000a43bce7223 */ /* 0x000fe200000100ce */
[----:B------:R-:W-:Y:S01]  /*6bb0*/  FFMA.FTZ R214, R153, R161, R214 ;  /* 0x000000a199d67223 */ /* 0x000fe200000100d6 */
[----:B------:R-:W-:Y:S01]  /*6bc0*/  FMUL.FTZ R157, R188, R123 ;  /* 0x0000007bbc9d7220 */ /* 0x000fe20000410000 */
[----:B------:R-:W-:Y:S01]  /*6bd0*/  IMAD R177, R15, UR52, R20 ;  /* 0x000000340fb17c24 */ /* 0x000fe2000f8e0214 */
[----:B------:R-:W-:Y:S01]  /*6be0*/  IADD3 R175, R110, 0x60, RZ ;  /* 0x000000606eaf7810 */ /* 0x000fe20007ffe0ff */
[----:B------:R-:W-:Y:S01]  /*6bf0*/  FFMA.FTZ R214, R155, R131, R214 ;  /* 0x000000839bd67223 */ /* 0x000fe200000100d6 */
[----:B------:R-:W-:Y:S01]  /*6c00*/  FMUL.FTZ R179, R169, R206 ;  /* 0x000000cea9b37220 */ /* 0x000fe20000410000 */
[----:B------:R-:W-:Y:S01]  /*6c10*/  LEA.HI.SX32 R173, R173, R110, 0x1b ;  /* 0x0000006eadad7211 */ /* 0x000fe200078fdaff */
[----:B------:R-:W-:Y:S01]  /*6c20*/  BSSY B0, `(.L_x_7114) ;  /* 0x000000e000007945 */ /* 0x000fe20003800000 */
[----:B------:R-:W-:Y:S01]  /*6c30*/  FFMA.FTZ R214, R157, R163, R214 ;  /* 0x000000a39dd67223 */ /* 0x000fe200000100d6 */
[----:B------:R-:W-:-:S02]  /*6c40*/  ISETP.GE.AND P2, PT, R141, 0x41, PT ;  /* 0x000000418d00780c */ /* 0x000fc40003f46270 */
[----:B------:R-:W-:Y:S01]  /*6c50*/  ISETP.GE.AND P3, PT, R141, 0x61, PT ;  /* 0x000000618d00780c */ /* 0x000fe20003f66270 */
[----:B------:R-:W-:Y:S01]  /*6c60*/  FADD.FTZ R20, R214, R179 ;  /* 0x000000b3d6147221 */ /* 0x000fe20000010000 */
[----:B------:R-:W-:Y:S02]  /*6c70*/  IADD3 R19, R177, R19, RZ ;  /* 0x00000013b1137210 */ /* 0x000fe40007ffe0ff */
[----:B------:R-:W-:Y:S02]  /*6c80*/  LEA.HI.SX32 R175, R175, R110, 0x1b ;  /* 0x0000006eafaf7211 */ /* 0x000fe400078fdaff */
[----:B------:R-:W-:Y:S01]  /*6c90*/  LEA R173, R173, UR12, 0x2 ;  /* 0x0000000cadad7c11 */ /* 0x000fe2000f8e10ff */
[----:B0-----:R-:W-:Y:S06]  /*6ca0*/  @!P1 BRA `(.L_x_7115) ;  /* 0x0000000000149947 */ /* 0x001fec0003800000 */
[----:B------:R-:W-:-:S05]  /*6cb0*/  MOV R179, UR53 ;  /* 0x0000003500b37c02 */ /* 0x000fca0008000f00 */
[----:B------:R-:W-:-:S04]  /*6cc0*/  IMAD.WIDE R16, R179, 0x4, R16 ;  /* 0x00000004b3107825 */ /* 0x000fc800078e0210 */
[----:B------:R-:W-:-:S05]  /*6cd0*/  IMAD.WIDE.U32 R16, R14, UR52, R16 ;  /* 0x000000340e107c25 */ /* 0x000fca000f8e0010 */
[----:B------:R-:W-:-:S05]  /*6ce0*/  IADD3 R17, R17, R177, RZ ;  /* 0x000000b111117210 */ /* 0x000fca0007ffe0ff */
[----:B------:R0:W-:Y:S02]  /*6cf0*/  REDG.E.ADD.F32.FTZ.RN.STRONG.GPU desc[UR24][R16.64+-0x780], R171 ;  /* 0xfff880ab100079a6 */ /* 0x0001e4000c10f398 */
.L_x_7115:
[----:B------:R-:W-:Y:S05]  /*6d00*/  BSYNC B0 ;  /* 0x0000000000007941 */ /* 0x000fea0003800000 */
.L_x_7114:
[----:B0-----:R0:W1:Y:S01]  /*6d10*/  LDS R17, [R173+0x950] ;  /* 0x00095000ad117984 */ /* 0x0010620000000800 */
[----:B------:R-:W-:Y:S01]  /*6d20*/  BSSY B0, `(.L_x_7116) ;  /* 0x0000004000007945 */ /* 0x000fe20003800000 */
[----:B------:R-:W-:-:S03]  /*6d30*/  LEA R175, R175, UR12, 0x2 ;  /* 0x0000000cafaf7c11 */ /* 0x000fc6000f8e10ff */
[----:B------:R-:W-:Y:S05]  /*6d40*/  @!P2 BRA `(.L_x_7117) ;  /* 0x000000000004a947 */ /* 0x000fea0003800000 */
[----:B-1----:R2:W-:Y:S02]  /*6d50*/  REDG.E.ADD.F32.FTZ.RN.STRONG.GPU desc[UR24][R18.64+-0x700], R17 ;  /* 0xfff90011120079a6 */ /* 0x0025e4000c10f398 */
.L_x_7117:
[----:B------:R-:W-:Y:S05]  /*6d60*/  BSYNC B0 ;  /* 0x0000000000007941 */ /* 0x000fea0003800000 */
.L_x_7116:
[----:B-12---:R1:W2:Y:S01]  /*6d70*/  LDS R17, [R175+0x9d0] ;  /* 0x0009d000af117984 */ /* 0x0062a20000000800 */
[----:B------:R-:W-:Y:S01]  /*6d80*/  BSSY B0, `(.L_x_7118) ;  /* 0x0000005000007945 */ /* 0x000fe20003800000 */
[C---:B------:R-:W-:Y:S02]  /*6d90*/  IADD3 R171, R110.reuse, 0x80, RZ ;  /* 0x000000806eab7810 */ /* 0x040fe40007ffe0ff */
[----:B0-----:R-:W-:Y:S01]  /*6da0*/  IADD3 R173, R110, 0xa0, RZ ;  /* 0x000000a06ead7810 */ /* 0x001fe20007ffe0ff */
[----:B------:R-:W-:Y:S06]  /*6db0*/  @!P3 BRA `(.L_x_7119) ;  /* 0x000000000004b947 */ /* 0x000fec0003800000 */
[----:B--2---:R0:W-:Y:S02]  /*6dc0*/  REDG.E.ADD.F32.FTZ.RN.STRONG.GPU desc[UR24][R18.64+-0x680], R17 ;  /* 0xfff98011120079a6 */ /* 0x0041e4000c10f398 */
.L_x_7119:
[----:B------:R-:W-:Y:S05]  /*6dd0*/  BSYNC B0 ;  /* 0x0000000000007941 */ /* 0x000fea0003800000 */
.L_x_7118:
[----:B0-2---:R-:W-:Y:S01]  /*6de0*/  IADD3 R17, R110, 0xc0, RZ ;  /* 0x000000c06e117810 */ /* 0x005fe20007ffe0ff */
[----:B------:R-:W-:Y:S01]  /*6df0*/  BSSY B0, `(.L_x_7120) ;  /* 0x0000010000007945 */ /* 0x000fe20003800000 */
[-C--:B------:R-:W-:Y:S02]  /*6e00*/  LEA.HI.SX32 R171, R171, R110.reuse, 0x1b ;  /* 0x0000006eabab7211 */ /* 0x080fe400078fdaff */
[-C--:B------:R-:W-:Y:S02]  /*6e10*/  LEA.HI.SX32 R16, R17, R110.reuse, 0x1b ;  /* 0x0000006e11107211 */ /* 0x080fe400078fdaff */
[----:B------:R-:W-:Y:S02]  /*6e20*/  LEA R17, R171, UR12, 0x2 ;  /* 0x0000000cab117c11 */ /* 0x000fe4000f8e10ff */
[----:B------:R-:W-:Y:S02]  /*6e30*/  ISETP.GE.AND P6, PT, R141, 0x81, PT ;  /* 0x000000818d00780c */ /* 0x000fe40003fc6270 */
[----:B------:R-:W-:-:S02]  /*6e40*/  LEA.HI.SX32 R173, R173, R110, 0x1b ;  /* 0x0000006eadad7211 */ /* 0x000fc400078fdaff */
[----:B------:R-:W0:Y:S01]  /*6e50*/  LDS R17, [R17+0xa50] ;  /* 0x000a500011117984 */ /* 0x000e220000000800 */
[----:B-1----:R-:W-:Y:S02]  /*6e60*/  IADD3 R175, R110, 0xe0, RZ ;  /* 0x000000e06eaf7810 */ /* 0x002fe40007ffe0ff */
        /* <DEDUP_REMOVED lines=8> */
.L_x_7121:
[----:B------:R-:W-:Y:S05]  /*6ef0*/  BSYNC B0 ;  /* 0x0000000000007941 */ /* 0x000fea0003800000 */
.L_x_7120:
[----:B01----:R0:W1:Y:S01]  /*6f00*/  LDS R17, [R173+0xad0] ;  /* 0x000ad000ad117984 */ /* 0x0030620000000800 */
[----:B------:R-:W-:Y:S01]  /*6f10*/  BSSY B0, `(.L_x_7122) ;  /* 0x0000006000007945 */ /* 0x000fe20003800000 */
[----:B------:R-:W-:Y:S02]  /*6f20*/  IADD3 R171, R110, 0x100, RZ ;  /* 0x000001006eab7810 */ /* 0x000fe40007ffe0ff */
[----:B------:R-:W-:Y:S02]  /*6f30*/  LEA.HI.SX32 R175, R175, R110, 0x1b ;  /* 0x0000006eafaf7211 */ /* 0x000fe400078fdaff */
[----:B------:R-:W-:Y:S01]  /*6f40*/  LEA R16, R16, UR12, 0x2 ;  /* 0x0000000c10107c11 */ /* 0x000fe2000f8e10ff */
[----:B------:R-:W-:Y:S06]  /*6f50*/  @!P1 BRA `(.L_x_7123) ;  /* 0x0000000000049947 */ /* 0x000fec0003800000 */
[----:B-1----:R2:W-:Y:S02]  /*6f60*/  REDG.E.ADD.F32.FTZ.RN.STRONG.GPU desc[UR24][R18.64+-0x580], R17 ;  /* 0xfffa8011120079a6 */ /* 0x0025e4000c10f398 */
.L_x_7123:
[----:B------:R-:W-:Y:S05]  /*6f70*/  BSYNC B0 ;  /* 0x0000000000007941 */ /* 0x000fea0003800000 */
.L_x_7122:
[----:B-12---:R1:W2:Y:S01]  /*6f80*/  LDS R17, [R16+0xb50] ;  /* 0x000b500010117984 */ /* 0x0062a20000000800 */
[----:B------:R-:W-:Y:S01]  /*6f90*/  BSSY B0, `(.L_x_7124) ;  /* 0x0000006000007945 */ /* 0x000fe20003800000 */
[----:B0-----:R-:W-:Y:S02]  /*6fa0*/  IADD3 R173, R110, 0x120, RZ ;  /* 0x000001206ead7810 */ /* 0x001fe40007ffe0ff */
[----:B------:R-:W-:Y:S02]  /*6fb0*/  LEA.HI.SX32 R171, R171, R110, 0x1b ;  /* 0x0000006eabab7211 */ /* 0x000fe400078fdaff */
[----:B------:R-:W-:Y:S01]  /*6fc0*/  LEA R175, R175, UR12, 0x2 ;  /* 0x0000000cafaf7c11 */ /* 0x000fe2000f8e10ff */
[----:B------:R-:W-:Y:S06]  /*6fd0*/  @!P2 BRA `(.L_x_7125) ;  /* 0x000000000004a947 */ /* 0x000fec0003800000 */
[----:B--2---:R0:W-:Y:S02]  /*6fe0*/  REDG.E.ADD.F32.FTZ.RN.STRONG.GPU desc[UR24][R18.64+-0x500], R17 ;  /* 0xfffb0011120079a6 */ /* 0x0041e4000c10f398 */
.L_x_7125:
[----:B------:R-:W-:Y:S05]  /*6ff0*/  BSYNC B0 ;  /* 0x0000000000007941 */ /* 0x000fea0003800000 */
.L_x_7124:
[----:B0-2---:R0:W2:Y:S01]  /*7000*/  LDS R17, [R175+0xbd0] ;  /* 0x000bd000af117984 */ /* 0x0050a20000000800 */
[----:B------:R-:W-:Y:S01]  /*7010*/  BSSY B0, `(.L_x_7126) ;  /* 0x0000005000007945 */ /* 0x000fe20003800000 */
[----:B------:R-:W-:Y:S02]  /*7020*/  LEA.HI.SX32 R173, R173, R110, 0x1b ;  /* 0x0000006eadad7211 */ /* 0x000fe400078fdaff */
[----:B------:R-:W-:Y:S01]  /*7030*/  LEA R171, R171, UR12, 0x2 ;  /* 0x0000000cabab7c11 */ /* 0x000fe2000f8e10ff */
[----:B------:R-:W-:Y:S06]  /*7040*/  @!P3 BRA `(.L_x_7127) ;  /* 0x000000000004b947 */ /* 0x000fec0003800000 */
[----:B--2---:R3:W-:Y:S02]  /*7050*/  REDG.E.ADD.F32.FTZ.RN.STRONG.GPU desc[UR24][R18.64+-0x480], R17 ;  /* 0xfffb8011120079a6 */ /* 0x0047e4000c10f398 */
.L_x_7127:
[----:B------:R-:W-:Y:S05]  /*7060*/  BSYNC B0 ;  /* 0x0000000000007941 */ /* 0x000fea0003800000 */
.L_x_7126:
[----:B--23--:R2:W3:Y:S01]  /*7070*/  LDS R17, [R171+0xc50] ;  /* 0x000c5000ab117984 */ /* 0x00c4e20000000800 */
[----:B------:R-:W-:Y:S01]  /*7080*/  BSSY B0, `(.L_x_7128) ;  /* 0x0000004000007945 */ /* 0x000fe20003800000 */
[----:B-1----:R-:W-:-:S03]  /*7090*/  LEA R16, R173, UR12, 0x2 ;  /* 0x0000000cad107c11 */ /* 0x002fc6000f8e10ff */
[----:B------:R-:W-:Y:S05]  /*70a0*/  @!P4 BRA `(.L_x_7129) ;  /* 0x000000000004c947 */ /* 0x000fea0003800000 */
[----:B---3--:R1:W-:Y:S02]  /*70b0*/  REDG.E.ADD.F32.FTZ.RN.STRONG.GPU desc[UR24][R18.64+-0x400], R17 ;  /* 0xfffc0011120079a6 */ /* 0x0083e4000c10f398 */
.L_x_7129:
[----:B------:R-:W-:Y:S05]  /*70c0*/  BSYNC B0 ;  /* 0x0000000000007941 */ /* 0x000fea0003800000 */
.L_x_7128:
[----:B-1-3--:R1:W3:Y:S01]  /*70d0*/  LDS R17, [R16+0xcd0] ;  /* 0x000cd00010117984 */ /* 0x00a2e20000000800 */
[----:B------:R-:W-:Y:S01]  /*70e0*/  BSSY B0, `(.L_x_7130) ;  /* 0x0000005000007945 */ /* 0x000fe20003800000 */
[C---:B--2---:R-:W-:Y:S02]  /*70f0*/  IADD3 R171, R110.reuse, 0x140, RZ ;  /* 0x000001406eab7810 */ /* 0x044fe40007ffe0ff */
[----:B------:R-:W-:Y:S01]  /*7100*/  IADD3 R173, R110, 0x160, RZ ;  /* 0x000001606ead7810 */ /* 0x000fe20007ffe0ff */
[----:B------:R-:W-:Y:S06]  /*7110*/  @!P5 BRA `(.L_x_7131) ;  /* 0x000000000004d947 */ /* 0x000fec0003800000 */
[----:B---3--:R2:W-:Y:S02]  /*7120*/  REDG.E.ADD.F32.FTZ.RN.STRONG.GPU desc[UR24][R18.64+-0x380], R17 ;  /* 0xfffc8011120079a6 */ /* 0x0085e4000c10f398 */
.L_x_7131:
[----:B------:R-:W-:Y:S05]  /*7130*/  BSYNC B0 ;  /* 0x0000000000007941 */ /* 0x000fea0003800000 */
.L_x_7130:
[----:B--23--:R-:W-:Y:S01]  /*7140*/  IADD3 R17, R110, 0x180, RZ ;  /* 0x000001806e117810 */ /* 0x00cfe20007ffe0ff */
[----:B------:R-:W-:Y:S01]  /*7150*/  BSSY B0, `(.L_x_7132) ;  /* 0x0000010000007945 */ /* 0x000fe20003800000 */
[-C--:B------:R-:W-:Y:S02]  /*7160*/  LEA.HI.SX32 R171, R171, R110.reuse, 0x1b ;  /* 0x0000006eabab7211 */ /* 0x080fe400078fdaff */
[-C--:B-1----:R-:W-:Y:S02]  /*7170*/  LEA.HI.SX32 R16, R17, R110.reuse, 0x1b ;  /* 0x0000006e11107211 */ /* 0x082fe400078fdaff */
[----:B------:R-:W-:Y:S02]  /*7180*/  LEA R17, R171, UR12, 0x2 ;  /* 0x0000000cab117c11 */ /* 0x000fe4000f8e10ff */
[----:B------:R-:W-:Y:S02]  /*7190*/  ISETP.GE.AND P6, PT, R141, 0x141, PT ;  /* 0x000001418d00780c */ /* 0x000fe40003fc6270 */
[----:B------:R-:W-:-:S02]  /*71a0*/  LEA.HI.SX32 R173, R173, R110, 0x1b ;  /* 0x0000006eadad7211 */ /* 0x000fc400078fdaff */
[----:B------:R-:W1:Y:S01]  /*71b0*/  LDS R17, [R17+0xd50] ;  /* 0x000d500011117984 */ /* 0x000e620000000800 */
[----:B0-----:R-:W-:Y:S02]  /*71c0*/  IADD3 R175, R110, 0x1a0, RZ ;  /* 0x000001a06eaf7810 */ /* 0x001fe40007ffe0ff */
        /* <DEDUP_REMOVED lines=8> */
.L_x_7133:
[----:B------:R-:W-:Y:S05]  /*7250*/  BSYNC B0 ;  /* 0x0000000000007941 */ /* 0x000fea0003800000 */
.L_x_7132:
[----:B01----:R0:W1:Y:S01]  /*7260*/  LDS R17, [R173+0xdd0] ;  /* 0x000dd000ad117984 */ /* 0x0030620000000800 */
[----:B------:R-:W-:Y:S01]  /*7270*/  BSSY B0, `(.L_x_7134) ;  /* 0x0000006000007945 */ /* 0x000fe20003800000 */
[----:B------:R-:W-:Y:S02]  /*7280*/  IADD3 R141, R110, 0x1c0, RZ ;  /* 0x000001c06e8d7810 */ /* 0x000fe40007ffe0ff */
[----:B------:R-:W-:Y:S02]  /*7290*/  LEA.HI.SX32 R175, R175, R110, 0x1b ;  /* 0x0000006eafaf7211 */ /* 0x000fe400078fdaff */
[----:B------:R-:W-:Y:S01]  /*72a0*/  LEA R16, R16, UR12, 0x2 ;  /* 0x0000000c10107c11 */ /* 0x000fe2000f8e10ff */
[----:B------:R-:W-:Y:S06]  /*72b0*/  @!P1 BRA `(.L_x_7135) ;  /* 0x0000000000049947 */ /* 0x000fec0003800000 */
[----:B-1----:R2:W-:Y:S02]  /*72c0*/  REDG.E.ADD.F32.FTZ.RN.STRONG.GPU desc[UR24][R18.64+-0x280], R17 ;  /* 0xfffd8011120079a6 */ /* 0x0025e4000c10f398 */
.L_x_7135:
[----:B------:R-:W-:Y:S05]  /*72d0*/  BSYNC B0 ;  /* 0x0000000000007941 */ /* 0x000fea0003800000 */
.L_x_7134:
[----:B-12---:R1:W2:Y:S01]  /*72e0*/  LDS R17, [R16+0xe50] ;  /* 0x000e500010117984 */ /* 0x0062a20000000800 */
[----:B------:R-:W-:Y:S01]  /*72f0*/  BSSY B0, `(.L_x_7136) ;  /* 0x0000006000007945 */ /* 0x000fe20003800000 */
[----:B------:R-:W-:Y:S02]  /*7300*/  IADD3 R171, R110, 0x1e0, RZ ;  /* 0x000001e06eab7810 */ /* 0x000fe40007ffe0ff */
[----:B------:R-:W-:Y:S02]  /*7310*/  LEA.HI.SX32 R141, R141, R110, 0x1b ;  /* 0x0000006e8d8d7211 */ /* 0x000fe400078fdaff */
[----:B------:R-:W-:Y:S01]  /*7320*/  LEA R175, R175, UR12, 0x2 ;  /* 0x0000000cafaf7c11 */ /* 0x000fe2000f8e10ff */
[----:B------:R-:W-:Y:S06]  /*7330*/  @!P2 BRA `(.L_x_7137) ;  /* 0x000000000004a947 */ /* 0x000fec0003800000 */
[----:B--2---:R3:W-:Y:S02]  /*7340*/  REDG.E.ADD.F32.FTZ.RN.STRONG.GPU desc[UR24][R18.64+-0x200], R17 ;  /* 0xfffe0011120079a6 */ /* 0x0047e4000c10f398 */
.L_x_7137:
[----:B------:R-:W-:Y:S05]  /*7350*/  BSYNC B0 ;  /* 0x0000000000007941 */ /* 0x000fea0003800000 */
.L_x_7136:
[----:B--23--:R2:W3:Y:S01]  /*7360*/  LDS R17, [R175+0xed0] ;  /* 0x000ed000af117984 */ /* 0x00c4e20000000800 */
[----:B------:R-:W-:Y:S01]  /*7370*/  BSSY B0, `(.L_x_7138) ;  /* 0x0000005000007945 */ /* 0x000fe20003800000 */
[----:B------:R-:W-:Y:S02]  /*7380*/  LEA.HI.SX32 R171, R171, R110, 0x1b ;  /* 0x0000006eabab7211 */ /* 0x000fe400078fdaff */
[----:B------:R-:W-:Y:S01]  /*7390*/  LEA R141, R141, UR12, 0x2 ;  /* 0x0000000c8d8d7c11 */ /* 0x000fe2000f8e10ff */
[----:B------:R-:W-:Y:S06]  /*73a0*/  @!P3 BRA `(.L_x_7139) ;  /* 0x000000000004b947 */ /* 0x000fec0003800000 */
[----:B---3--:R4:W-:Y:S02]  /*73b0*/  REDG.E.ADD.F32.FTZ.RN.STRONG.GPU desc[UR24][R18.64+-0x180], R17 ;  /* 0xfffe8011120079a6 */ /* 0x0089e4000c10f398 */
.L_x_7139:
[----:B------:R-:W-:Y:S05]  /*73c0*/  BSYNC B0 ;  /* 0x0000000000007941 */ /* 0x000fea0003800000 */
.L_x_7138:
[----:B---34-:R3:W4:Y:S01]  /*73d0*/  LDS R17, [R141+0xf50] ;  /* 0x000f50008d117984 */ /* 0x0187220000000800 */
[----:B------:R-:W-:Y:S01]  /*73e0*/  BSSY B0, `(.L_x_7140) ;  /* 0x0000004000007945 */ /* 0x000fe20003800000 */
[----:B------:R-:W-:-:S03]  /*73f0*/  LEA R171, R171, UR12, 0x2 ;  /* 0x0000000cabab7c11 */ /* 0x000fc6000f8e10ff */
[----:B------:R-:W-:Y:S05]  /*7400*/  @!P4 BRA `(.L_x_7141) ;  /* 0x000000000004c947 */ /* 0x000fea0003800000 */
[----:B----4-:R4:W-:Y:S02]  /*7410*/  REDG.E.ADD.F32.FTZ.RN.STRONG.GPU desc[UR24][R18.64+-0x100], R17 ;  /* 0xffff0011120079a6 */ /* 0x0109e4000c10f398 */
.L_x_7141:
[----:B------:R-:W-:Y:S05]  /*7420*/  BSYNC B0 ;  /* 0x0000000000007941 */ /* 0x000fea0003800000 */
.L_x_7140:
[----:B----4-:R4:W0:Y:S01]  /*7430*/  LDS R17, [R171+0xfd0] ;  /* 0x000fd000ab117984 */ /* 0x0108220000000800 */
[----:B------:R-:W-:Y:S04]  /*7440*/  BSSY B0, `(.L_x_7142) ;  /* 0x0000003000007945 */ /* 0x000fe80003800000 */
[----:B------:R-:W-:Y:S05]  /*7450*/  @!P5 BRA `(.L_x_7143) ;  /* 0x000000000004d947 */ /* 0x000fea0003800000 */
[----:B0-----:R0:W-:Y:S02]  /*7460*/  REDG.E.ADD.F32.FTZ.RN.STRONG.GPU desc[UR24][R18.64+-0x80], R17 ;  /* 0xffff8011120079a6 */ /* 0x0011e4000c10f398 */
.L_x_7143:
[----:B------:R-:W-:Y:S05]  /*7470*/  BSYNC B0 ;  /* 0x0000000000007941 */ /* 0x000fea0003800000 */
.L_x_7142:
[----:B0-----:R-:W0:Y:S01]  /*7480*/  SHFL.DOWN PT, R17, R20, 0x1, 0x1f ;  /* 0x08201f0014117f89 */ /* 0x001e2200000e0000 */
[----:B------:R-:W-:Y:S01]  /*7490*/  ISETP.GT.AND P1, PT, R109, 0x1e, PT ;  /* 0x0000001e6d00780c */ /* 0x000fe20003f24270 */
[-C--:B------:R-:W-:Y:S01]  /*74a0*/  FMUL.FTZ R18, R127, R188.reuse ;  /* 0x000000bc7f127220 */ /* 0x080fe20000410000 */
[----:B------:R-:W-:Y:S01]  /*74b0*/  FADD.FTZ R144, R21, R144 ;  /* 0x0000009015907221 */ /* 0x000fe20000010000 */
[----:B-1----:R-:W1:Y:S01]  /*74c0*/  SHFL.DOWN PT, R16, R165, 0x1, 0x1f ;  /* 0x08201f00a5107f89 */ /* 0x002e6200000e0000 */
[----:B------:R-:W-:Y:S01]  /*74d0*/  ISETP.NE.AND P2, PT, R109, RZ, PT ;  /* 0x000000ff6d00720c */ /* 0x000fe20003f45270 */
        /* <DEDUP_REMOVED lines=20> */
[----:B-1----:R-:W-:-:S03]  /*7620*/  @!P1 FADD.FTZ R165, R165, R16 ;  /* 0x00000010a5a59221 */ /* 0x002fc60000010000 */
        /* <DEDUP_REMOVED lines=9> */
[C---:B------:R-:W-:Y:S01]  /*76c0*/  FMUL.FTZ R16, R127.reuse, R190 ;  /* 0x000000be7f107220 */ /* 0x040fe20000410000 */
[----:B------:R-:W1:Y:S01]  /*76d0*/  SHFL.DOWN PT, R214, R165, 0x4, 0x1f ;  /* 0x08801f00a5d67f89 */ /* 0x000e6200000e0000 */
        /* <DEDUP_REMOVED lines=19> */
[----:B0-----:R-:W-:Y:S01]  /*7810*/  @!P1 FADD.FTZ R20, R20, R19 ;  /* 0x0000001314149221 */ /* 0x001fe20000010000 */
[----:B------:R-:W-:Y:S01]  /*7820*/  FADD.FTZ R26, R159, R26 ;  /* 0x0000001a9f1a7221 */ /* 0x000fe20000010000 */
[----:B------:R-:W-:Y:S01]  /*7830*/  FFMA.FTZ R21, R65, R198, R16 ;  /* 0x000000c641157223 */ /* 0x000fe20000010010 */
[-C--:B------:R-:W-:Y:S01]  /*7840*/  FMUL.FTZ R16, R127, R176.reuse ;  /* 0x000000b07f107220 */ /* 0x080fe20000410000 */
[----:B-1----:R-:W-:Y:S01]  /*7850*/  @!P1 FADD.FTZ R165, R165, R214 ;  /* 0x000000d6a5a59221 */ /* 0x002fe20000010000 */
[----:B------:R-:W0:Y:S01]  /*7860*/  SHFL.DOWN PT, R19, R20, 0x8, 0x1f ;  /* 0x09001f0014137f89 */ /* 0x000e2200000e0000 */
[----:B------:R-:W-:Y:S01]  /*7870*/  ISETP.GT.AND P1, PT, R109, 0x17, PT ;  /* 0x000000176d00780c */ /* 0x000fe20003f24270 */
[----:B------:R-:W-:Y:S01]  /*7880*/  FADD.FTZ R24, R21, R24 ;  /* 0x0000001815187221 */ /* 0x000fe20000010000 */
[----:B------:R-:W-:Y:S01]  /*7890*/  FMUL.FTZ R147, R16, R147 ;  /* 0x0000009310937220 */ /* 0x000fe20000410000 */
[----:B------:R-:W1:Y:S03]  /*78a0*/  SHFL.DOWN PT, R186, R165, 0x8, 0x1f ;  /* 0x09001f00a5ba7f89 */ /* 0x000e6600000e0000 */
[----:B------:R-:W-:-:S04]  /*78b0*/  FFMA.FTZ R147, R70, R176, R147 ;  /* 0x000000b046937223 */ /* 0x000fc80000010093 */
[----:B------:R-:W-:-:S03]  /*78c0*/  FADD.FTZ R122, R147, R122 ;  /* 0x0000007a937a7221 */ /* 0x000fc60000010000 */
[----:B0-----:R-:W-:Y:S01]  /*78d0*/  @!P1 FADD.FTZ R20, R20, R19 ;  /* 0x0000001314149221 */ /* 0x001fe20000010000 */
[----:B------:R-:W-:Y:S01]  /*78e0*/  FMUL.FTZ R19, R17, R212 ;  /* 0x000000d411137220 */ /* 0x000fe20000410000 */
[----:B------:R-:W-:Y:S01]  /*78f0*/  FMUL.FTZ R17, R127, R182 ;  /* 0x000000b67f117220 */ /* 0x000fe20000410000 */
[----:B-1----:R-:W-:Y:S02]  /*7900*/  @!P1 FADD.FTZ R165, R165, R186 ;  /* 0x000000baa5a59221 */ /* 0x002fe40000010000 */
[----:B------:R-:W0:Y:S01]  /*7910*/  SHFL.DOWN PT, R135, R20, 0x10, 0x1f ;  /* 0x0a001f0014877f89 */ /* 0x000e2200000e0000 */
[----:B------:R-:W-:Y:S01]  /*7920*/  FMUL.FTZ R210, R17, R210 ;  /* 0x000000d211d27220 */ /* 0x000fe20000410000 */
[----:B------:R-:W-:Y:S01]  /*7930*/  ISETP.GT.AND P1, PT, R109, 0xf, PT ;  /* 0x0000000f6d00780c */ /* 0x000fe20003f24270 */
[----:B------:R-:W-:Y:S01]  /*7940*/  FMUL.FTZ R17, R127, R172 ;  /* 0x000000ac7f117220 */ /* 0x000fe20000410000 */
[----:B------:R-:W1:Y:S01]  /*7950*/  SHFL.DOWN PT, R18, R165, 0x10, 0x1f ;  /* 0x0a001f00a5127f89 */ /* 0x000e6200000e0000 */
[----:B------:R-:W-:Y:S01]  /*7960*/  FFMA.FTZ R131, R66, R194, R19 ;  /* 0x000000c242837223 */ /* 0x000fe20000010013 */
[----:B------:R-:W-:Y:S01]  /*7970*/  FFMA.FTZ R21, R67, R182, R210 ;  /* 0x000000b643157223 */ /* 0x000fe200000100d2 */
[----:B------:R-:W-:Y:S01]  /*7980*/  FMUL.FTZ R19, R17, R208 ;  /* 0x000000d011137220 */ /* 0x000fe20000410000 */
[----:B------:R-:W-:Y:S01]  /*7990*/  FMUL.FTZ R17, R127, R174 ;  /* 0x000000ae7f117220 */ /* 0x000fe20000410000 */
[----:B------:R-:W-:Y:S01]  /*79a0*/  FADD.FTZ R118, R131, R118 ;  /* 0x0000007683767221 */ /* 0x000fe20000010000 */
[----:B------:R-:W-:Y:S01]  /*79b0*/  FADD.FTZ R116, R21, R116 ;  /* 0x0000007415747221 */ /* 0x000fe20000010000 */
[----:B------:R-:W-:Y:S01]  /*79c0*/  FFMA.FTZ R19, R68, R172, R19 ;  /* 0x000000ac44137223 */ /* 0x000fe20000010013 */
[----:B------:R-:W-:-:S03]  /*79d0*/  FMUL.FTZ R196, R17, R196 ;  /* 0x000000c411c47220 */ /* 0x000fc60000410000 */
[----:B------:R-:W-:Y:S01]  /*79e0*/  FADD.FTZ R114, R19, R114 ;  /* 0x0000007213727221 */ /* 0x000fe20000010000 */
[----:B------:R-:W-:Y:S01]  /*79f0*/  FMUL.FTZ R19, R127, R178 ;  /* 0x000000b27f137220 */ /* 0x000fe20000410000 */
[----:B------:R-:W-:-:S03]  /*7a00*/  FFMA.FTZ R21, R69, R174, R196 ;  /* 0x000000ae45157223 */ /* 0x000fc600000100c4 */
[----:B------:R-:W-:Y:S01]  /*7a10*/  FMUL.FTZ R180, R19, R180 ;  /* 0x000000b413b47220 */ /* 0x000fe20000410000 */
[----:B------:R-:W-:Y:S01]  /*7a20*/  FMUL.FTZ R19, R127, R170 ;  /* 0x000000aa7f137220 */ /* 0x000fe20000410000 */
[----:B------:R-:W-:Y:S01]  /*7a30*/  FADD.FTZ R124, R21, R124 ;  /* 0x0000007c157c7221 */ /* 0x000fe20000010000 */
[----:B0-----:R-:W-:Y:S02]  /*7a40*/  @!P1 FADD.FTZ R20, R20, R135 ;  /* 0x0000008714149221 */ /* 0x001fe40000010000 */
[----:B------:R-:W-:Y:S01]  /*7a50*/  FMUL.FTZ R19, R19, R204 ;  /* 0x000000cc13137220 */ /* 0x000fe20000410000 */
[----:B------:R-:W-:Y:S01]  /*7a60*/  FFMA.FTZ R21, R71, R178, R180 ;  /* 0x000000b247157223 */ /* 0x000fe200000100b4 */
[----:B-1----:R-:W-:Y:S01]  /*7a70*/  @!P1 FADD.FTZ R165, R165, R18 ;  /* 0x00000012a5a59221 */ /* 0x002fe20000010000 */
[----:B------:R-:W-:Y:S01]  /*7a80*/  MOV R16, R20 ;  /* 0x0000001400107202 */ /* 0x000fe20000000f00 */
[C---:B------:R-:W-:Y:S01]  /*7a90*/  FMUL.FTZ R20, R127.reuse, R166 ;  /* 0x000000a67f147220 */ /* 0x040fe20000410000 */
[----:B------:R-:W-:Y:S01]  /*7aa0*/  FMUL.FTZ R18, R127, R168 ;  /* 0x000000a87f127220 */ /* 0x000fe20000410000 */
[----:B------:R-:W-:Y:S01]  /*7ab0*/  FFMA.FTZ R19, R72, R170, R19 ;  /* 0x000000aa48137223 */ /* 0x000fe20000010013 */
[----:B------:R-:W-:Y:S01]  /*7ac0*/  MOV R17, R165 ;  /* 0x000000a500117202 */ /* 0x000fe20000000f00 */
[----:B------:R-:W-:Y:S01]  /*7ad0*/  FMUL.FTZ R20, R20, R167 ;  /* 0x000000a714147220 */ /* 0x000fe20000410000 */
[----:B------:R-:W-:Y:S01]  /*7ae0*/  FMUL.FTZ R145, R18, R145 ;  /* 0x0000009112917220 */ /* 0x000fe20000410000 */
[----:B------:R-:W-:Y:S01]  /*7af0*/  FADD.FTZ R120, R21, R120 ;  /* 0x0000007815787221 */ /* 0x000fe20000010000 */
[----:B------:R-:W-:Y:S01]  /*7b00*/  FADD.FTZ R132, R19, R132 ;  /* 0x0000008413847221 */ /* 0x000fe20000010000 */
[----:B------:R0:W-:Y:S01]  /*7b10*/  @!P2 STS.64 [UR12+0x1098], R16 ;  /* 0x00109810ff00a988 */ /* 0x0001e20008000a0c */
[----:B------:R-:W-:Y:S01]  /*7b20*/  FFMA.FTZ R3, R73, R166, R20 ;  /* 0x000000a649037223 */ /* 0x000fe20000010014 */
[----:B------:R-:W-:-:S03]  /*7b30*/  FFMA.FTZ R145, R74, R168, R145 ;  /* 0x000000a84a917223 */ /* 0x000fc60000010091 */
[----:B------:R-:W-:Y:S01]  /*7b40*/  FADD.FTZ R130, R3, R130 ;  /* 0x0000008203827221 */ /* 0x000fe20000010000 */
[----:B------:R-:W-:Y:S01]  /*7b50*/  FADD.FTZ R128, R145, R128 ;  /* 0x0000008091807221 */ /* 0x000fe20000010000 */
[----:B------:R-:W-:Y:S06]  /*7b60*/  BAR.SYNC.DEFER_BLOCKING 0x0 ;  /* 0x0000000000007b1d */ /* 0x000fec0000010000 */
[----:B------:R-:W-:Y:S05]  /*7b70*/  @P0 BRA `(.L_x_7145) ;  /* 0x0000000000240947 */ /* 0x000fea0003800000 */
[----:B------:R-:W-:Y:S02]  /*7b80*/  UISETP.NE.AND UP0, UPT, UR22, UR50, UPT ;  /* 0x000000321600728c */ /* 0x000fe4000bf05270 */
[----:B------:R-:W-:-:S04]  /*7b90*/  ULEA UR13, UR5, UR12, 0x2 ;  /* 0x0000000c050d7291 */ /* 0x000fc8000f8e103f */
[----:B------:R-:W-:-:S13]  /*7ba0*/  PLOP3.LUT P0, PT, PT, PT, UP0, 0x80, 0x0 ;  /* 0x000000000000781c */ /* 0x000fda0003f0f008 */
[----:B------:R-:W0:Y:S04]  /*7bb0*/  @P0 LDS R2, [UR13+0x2748] ;  /* 0x0027480dff020984 */ /* 0x000e280008000800 */
[----:B------:R-:W1:Y:S01]  /*7bc0*/  @P0 LDS R3, [UR13+0x2348] ;  /* 0x0023480dff030984 */ /* 0x000e620008000800 */
[----:B0-----:R-:W-:Y:S01]  /*7bd0*/  @P0 FADD.FTZ R17, R17, R2 ;  /* 0x0000000211110221 */ /* 0x001fe20000010000 */
[----:B-1----:R-:W-:-:S04]  /*7be0*/  @P0 FADD.FTZ R16, R16, R3 ;  /* 0x0000000310100221 */ /* 0x002fc80000010000 */
[----:B------:R1:W-:Y:S04]  /*7bf0*/  STS [UR13+0x2748], R17 ;  /* 0x00274811ff007988 */ /* 0x0003e8000800080d */
[----:B------:R1:W-:Y:S02]  /*7c00*/  STS [UR13+0x2348], R16 ;  /* 0x00234810ff007988 */ /* 0x0003e4000800080d */
.L_x_7145:
[----:B------:R-:W-:Y:S05]  /*7c10*/  BSYNC B0 ;  /* 0x0000000000007941 */ /* 0x000fea0003800000 */
.L_x_7144:
[----:B------:R-:W-:Y:S02]  /*7c20*/  UIADD3 UR5, UR5, 0x1, URZ ;  /* 0x0000000105057890 */ /* 0x000fe4000fffe03f */
[----:B------:R-:W-:Y:S02]  /*7c30*/  UIADD3 UR6, UP1, UR6, 0x1, URZ ;  /* 0x0000000106067890 */ /* 0x000fe4000ff3e03f */
[----:B------:R-:W-:Y:S02]  /*7c40*/  UISETP.GE.AND UP0, UPT, UR5, UR51, UPT ;  /* 0x000000330500728c */ /* 0x000fe4000bf06270 */
[----:B------:R-:W-:-:S04]  /*7c50*/  UIADD3.X UR7, URZ, UR7, URZ, UP1, !UPT ;  /* 0x000000073f077290 */ /* 0x000fc80008ffe43f */
[----:B------:R-:W-:-:S13]  /*7c60*/  PLOP3.LUT P0, PT, PT, PT, UP0, 0x80, 0x0 ;  /* 0x000000000000781c */ /* 0x000fda0003f0f008 */
[----:B------:R-:W-:Y:S05]  /*7c70*/  @!P0 BRA `(.L_x_7146) ;  /* 0xffffffc800a88947 */ /* 0x000fea000383ffff */
.L_x_7109:
[----:B------:R-:W-:Y:S01]  /*7c80*/  BAR.SYNC.DEFER_BLOCKING 0x0 ;  /* 0x0000000000007b1d */ /* 0x000fe20000010000 */
[----:B------:R-:W-:Y:S01]  /*7c90*/  UIADD3 UR23, -UR49, UR23, URZ ;  /* 0x0000001731177290 */ /* 0x000fe2000fffe13f */
[----:B------:R-:W-:Y:S01]  /*7ca0*/  CS2R R2, SRZ ;  /* 0x0000000000027805 */ /* 0x000fe2000001ff00 */
[----:B------:R-:W-:Y:S01]  /*7cb0*/  HFMA2.MMA R0, -RZ, RZ, 0, 0 ;  /* 0x00000000ff007435 */ /* 0x000fe200000001ff */
[----:B------:R-:W-:Y:S02]  /*7cc0*/  CS2R R12, SRZ ;  /* 0x00000000000c7805 */ /* 0x000fe4000001ff00 */
[----:B------:R-:W-:Y:S02]  /*7cd0*/  CS2R R14, SRZ ;  /* 0x00000000000e7805 */ /* 0x000fe4000001ff00 */
[----:B01----:R-:W-:Y:S02]  /*7ce0*/  CS2R R16, SRZ ;  /* 0x0000000000107805 */ /* 0x003fe4000001ff00 */
[----:B------:R-:W-:-:S02]  /*7cf0*/  ISETP.GE.AND P2, PT, R6, UR23, PT ;  /* 0x0000001706007c0c */ /* 0x000fc4000bf46270 */
[----:B------:R-:W-:Y:S02]  /*7d00*/  CS2R R18, SRZ ;  /* 0x0000000000127805 */ /* 0x000fe4000001ff00 */
[----:B------:R-:W-:Y:S02]  /*7d10*/  ISETP.GE.AND P1, PT, R106, UR23, PT ;  /* 0x000000176a007c0c */ /* 0x000fe4000bf26270 */
[----:B------:R-:W-:Y:S02]  /*7d20*/  CS2R R20, SRZ ;  /* 0x0000000000147805 */ /* 0x000fe4000001ff00 */
[----:B------:R-:W-:Y:S01]  /*7d30*/  ISETP.GE.AND P0, PT, R105, UR23, PT ;  /* 0x0000001769007c0c */ /* 0x000fe2000bf06270 */
[----:B------:R-:W-:Y:S01]  /*7d40*/  HFMA2.MMA R27, -RZ, RZ, 0, 0 ;  /* 0x00000000ff1b7435 */ /* 0x000fe200000001ff */
[----:B------:R-:W-:Y:S01]  /*7d50*/  ISETP.GE.AND P4, PT, R104, UR23, PT ;  /* 0x0000001768007c0c */ /* 0x000fe2000bf86270 */
[----:B------:R-:W-:Y:S01]  /*7d60*/  ULDC.64 UR28, c[0x0][0x388] ;  /* 0x0000e200001c7ab9 */ /* 0x000fe20000000a00 */
[----:B------:R-:W-:Y:S01]  /*7d70*/  ISETP.GE.AND P6, PT, R103, UR23, PT ;  /* 0x0000001767007c0c */ /* 0x000fe2000bfc6270 */
[----:B------:R-:W-:Y:S01]  /*7d80*/  ULDC.64 UR26, c[0x0][0x3a8] ;  /* 0x0000ea00001a7ab9 */ /* 0x000fe20000000a00 */
[----:B------:R-:W-:-:S02]  /*7d90*/  ISETP.GE.AND P5, PT, R102, UR23, PT ;  /* 0x0000001766007c0c */ /* 0x000fc4000bfa6270 */
[----:B------:R-:W-:Y:S01]  /*7da0*/  ISETP.GE.AND P3, PT, R101, UR23, PT ;  /* 0x0000001765007c0c */ /* 0x000fe2000bf66270 */
[----:B------:R-:W5:Y:S01]  /*7db0*/  @!P2 LDG.E R33, desc[UR24][R4.64] ;  /* 0x000000180421a981 */ /* 0x000f62000c1e1900 */
[----:B------:R-:W-:-:S03]  /*7dc0*/  ISETP.GE.AND P2, PT, R100, UR23, PT ;  /* 0x0000001764007c0c */ /* 0x000fc6000bf46270 */
        /* <DEDUP_REMOVED lines=24> */
[----:B------:R-:W-:Y:S01]  /*7f50*/  MOV R22, UR23 ;  /* 0x0000001700167c02 */ /* 0x000fe20008000f00 */
[----:B------:R-:W-:Y:S01]  /*7f60*/  UIMAD UR5, UR47, UR28, URZ ;  /* 0x0000001c2f0572a4 */ /* 0x000fe2000f8e023f */
[----:B------:R-:W-:Y:S01]  /*7f70*/  SHF.R.S32.HI R59, RZ, 0x1f, R6 ;  /* 0x0000001fff3b7819 */ /* 0x000fe20000011406 */
[----:B------:R-:W-:Y:S01]  /*7f80*/  UIMAD.WIDE.U32 UR6, UR46, UR28, URZ ;  /* 0x0000001c2e0672a5 */ /* 0x000fe2000f8e003f */
[----:B------:R-:W-:Y:S01]  /*7f90*/  BSSY B0, `(.L_x_7147) ;  /* 0x00000c5000007945 */ /* 0x000fe20003800000 */
[----:B------:R-:W-:-:S02]  /*7fa0*/  UIMAD UR11, UR47, UR26, URZ ;  /* 0x0000001a2f0b72a4 */ /* 0x000fc4000f8e023f */
[----:B------:R-:W-:Y:S02]  /*7fb0*/  UIMAD UR10, UR46, UR29, UR5 ;  /* 0x0000001d2e0a72a4 */ /* 0x000fe4000f8e0205 */
[----:B------:R-:W-:Y:S02]  /*7fc0*/  UIMAD UR11, UR46, UR27, UR11 ;  /* 0x0000001b2e0b72a4 */ /* 0x000fe4000f8e020b */
[----:B------:R-:W-:Y:S01]  /*7fd0*/  UIADD3 UR5, UR7, UR10, URZ ;  /* 0x0000000a07057290 */ /* 0x000fe2000fffe03f */
        /* <DEDUP_REMOVED lines=52> */
[----:B---3--:R-:W-:-:S03]  /*8320*/  FADD.FTZ R15, R15, R112 ;  /* 0x000000700f0f7221 */ /* 0x008fc60000010000 */
[----:B------:R-:W-:Y:S01]  /*8330*/  FSETP.GTU.FTZ.AND P3, PT, R14, 20, PT ;  /* 0x41a000000e00780b */ /* 0x000fe20003f7c000 */
[----:B------:R1:W2:Y:S01]  /*8340*/  @!P5 MUFU.RCP R5, R4 ;  /* 0x000000040005d308 */ /* 0x0002a20000001000 */
[----:B------:R-:W-:-:S03]  /*8350*/  @!P6 FADD.FTZ R2, R2, 1 ;  /* 0x3f8000000202e421 */ /* 0x000fc60000010000 */
[----:B------:R-:W-:-:S04]  /*8360*/  @!P4 FMUL.FTZ R3, R3, -1.4426950216293334961 ;  /* 0xbfb8aa3b0303c820 */ /* 0x000fc80000410000 */
[----:B------:R-:W3:Y:S01]  /*8370*/  @!P6 MUFU.RCP R23, R2 ;  /* 0x000000020017e308 */ /* 0x000ee20000001000 */
[----:B0-----:R-:W-:Y:S01]  /*8380*/  @!P1 FMUL.FTZ R130, R130, R21 ;  /* 0x0000001582829220 */ /* 0x001fe20000410000 */
[----:B------:R-:W-:Y:S01]  /*8390*/  FSETP.GTU.FTZ.AND P1, PT, R15, 20, PT ;  /* 0x41a000000f00780b */ /* 0x000fe20003f3c000 */
[----:B-1----:R-:W-:Y:S01]  /*83a0*/  @!P2 FMUL.FTZ R4, R13, -1.4426950216293334961 ;  /* 0xbfb8aa3b0d04a820 */ /* 0x002fe20000410000 */
[----:B------:R-:W-:-:S04]  /*83b0*/  @!P3 FMUL.FTZ R0, R14, -1.4426950216293334961 ;  /* 0xbfb8aa3b0e00b820 */ /* 0x000fc80000410000 */
[----:B------:R-:W0:Y:S01]  /*83c0*/  @!P4 MUFU.EX2 R3, R3 ;  /* 0x000000030003c308 */ /* 0x000e220000000800 */
[----:B--2---:R-:W-:Y:S01]  /*83d0*/  @!P5 FMUL.FTZ R120, R120, R5 ;  /* 0x000000057878d220 */ /* 0x004fe20000410000 */
[----:B------:R-:W-:-:S05]  /*83e0*/  FSETP.GTU.FTZ.AND P5, PT, R19, 20, PT ;  /* 0x41a000001300780b */ /* 0x000fca0003fbc000 */
[----:B------:R-:W-:Y:S01]  /*83f0*/  @!P1 FMUL.FTZ R5, R15, -1.4426950216293334961 ;  /* 0xbfb8aa3b0f059820 */ /* 0x000fe20000410000 */
[----:B------:R0:W1:Y:S01]  /*8400*/  @!P3 MUFU.EX2 R2, R0 ;  /* 0x000000000002b308 */ /* 0x0000620000000800 */
[----:B---3--:R-:W-:Y:S01]  /*8410*/  @!P6 FMUL.FTZ R132, R132, R23 ;  /* 0x000000178484e220 */ /* 0x008fe20000410000 */
[----:B------:R-:W-:-:S05]  /*8420*/  FSETP.GTU.FTZ.AND P6, PT, R17, 20, PT ;  /* 0x41a000001100780b */ /* 0x000fca0003fdc000 */
[----:B------:R-:W-:Y:S01]  /*8430*/  @!P5 FMUL.FTZ R15, R19, -1.4426950216293334961 ;  /* 0xbfb8aa3b130fd820 */ /* 0x000fe20000410000 */
[----:B------:R-:W2:Y:S01]  /*8440*/  @!P1 MUFU.EX2 R5, R5 ;  /* 0x0000000500059308 */ /* 0x000ea20000000800 */
[----:B0-----:R-:W-:Y:S01]  /*8450*/  @!P4 FADD.FTZ R0, R3, 1 ;  /* 0x3f8000000300c421 */ /* 0x001fe20000010000 */
[----:B------:R-:W0:Y:S04]  /*8460*/  LDS R19, [R75] ;  /* 0x000000004b137984 */ /* 0x000e280000000800 */
[----:B------:R-:W3:Y:S01]  /*8470*/  LDS R3, [R75+0x2c] ;  /* 0x00002c004b037984 */ /* 0x000ee20000000800 */
[----:B------:R-:W-:Y:S01]  /*8480*/  @!P6 FMUL.FTZ R13, R17, -1.4426950216293334961 ;  /* 0xbfb8aa3b110de820 */ /* 0x000fe20000410000 */
[----:B------:R-:W4:Y:S01]  /*8490*/  @!P5 MUFU.EX2 R15, R15 ;  /* 0x0000000f000fd308 */ /* 0x000f220000000800 */
[----:B-1----:R-:W-:Y:S01]  /*84a0*/  @!P3 FADD.FTZ R2, R2, 1 ;  /* 0x3f8000000202b421 */ /* 0x002fe20000010000 */
[----:B------:R-:W1:Y:S06]  /*84b0*/  LDS R17, [R75+0x3c] ;  /* 0x00003c004b117984 */ /* 0x000e6c0000000800 */
[----:B------:R-:W5:Y:S01]  /*84c0*/  @!P6 MUFU.EX2 R13, R13 ;  /* 0x0000000d000de308 */ /* 0x000f620000000800 */
[----:B--2---:R-:W-:-:S02]  /*84d0*/  @!P1 FADD.FTZ R14, R5, 1 ;  /* 0x3f800000050e9421 */ /* 0x004fc40000010000 */
[----:B------:R-:W2:Y:S05]  /*84e0*/  LDS R5, [R75+0x30] ;  /* 0x000030004b057984 */ /* 0x000eaa0000000800 */
[----:B------:R4:W0:Y:S08]  /*84f0*/  @!P4 MUFU.RCP R23, R0 ;  /* 0x000000000017c308 */ /* 0x0008300000001000 */
[----:B------:R-:W1:Y:S01]  /*8500*/  @!P0 MUFU.EX2 R12, R12 ;  /* 0x0000000c000c8308 */ /* 0x000e620000000800 */
[----:B----4-:R-:W-:Y:S01]  /*8510*/  @!P5 FADD.FTZ R0, R15, 1 ;  /* 0x3f8000000f00d421 */ /* 0x010fe20000010000 */
[----:B-----5:R-:W-:Y:S01]  /*8520*/  @!P6 FADD.FTZ R16, R13, 1 ;  /* 0x3f8000000d10e421 */ /* 0x020fe20000010000 */
[----:B------:R-:W-:Y:S04]  /*8530*/  LDS R15, [R75+0x38] ;  /* 0x000038004b0f7984 */ /* 0x000fe80000000800 */
[----:B------:R-:W4:Y:S01]  /*8540*/  LDS R13, [R75+0x34] ;  /* 0x000034004b0d7984 */ /* 0x000f220000000800 */
[----:B------:R-:W5:Y:S01]  /*8550*/  @!P2 MUFU.EX2 R4, R4 ;  /* 0x000000040004a308 */ /* 0x000f620000000800 */
[----:B0-----:R-:W-:Y:S01]  /*8560*/  @!P4 FMUL.FTZ R124, R124, R23 ;  /* 0x000000177c7cc220 */ /* 0x001fe20000410000 */
[--C-:B------:R-:W-:Y:S01]  /*8570*/  FADD.FTZ R18, R19, R112.reuse ;  /* 0x0000007013127221 */ /* 0x100fe20000010000 */
[----:B------:R-:W-:Y:S01]  /*8580*/  BAR.SYNC.DEFER_BLOCKING 0x0 ;  /* 0x0000000000007b1d */ /* 0x000fe20000010000 */
[----:B---3--:R-:W-:-:S05]  /*8590*/  FADD.FTZ R3, R3, R112 ;  /* 0x0000007003037221 */ /* 0x008fca0000010000 */
[----:B------:R-:W0:Y:S01]  /*85a0*/  @!P6 MUFU.RCP R37, R16 ;  /* 0x000000100025e308 */ /* 0x000e220000001000 */
[----:B-1----:R-:W-:Y:S01]  /*85b0*/  @!P0 FADD.FTZ R12, R12, 1 ;  /* 0x3f8000000c0c8421 */ /* 0x002fe20000010000 */
[----:B------:R-:W-:-:S05]  /*85c0*/  FADD.FTZ R20, R17, R112 ;  /* 0x0000007011147221 */ /* 0x000fca0000010000 */
[----:B------:R-:W-:Y:S01]  /*85d0*/  FSETP.GTU.FTZ.AND P4, PT, R20, 20, PT ;  /* 0x41a000001400780b */ /* 0x000fe20003f9c000 */
[----:B-----5:R-:W-:Y:S01]  /*85e0*/  @!P2 FADD.FTZ R4, R4, 1 ;  /* 0x3f8000000404a421 */ /* 0x020fe20000010000 */
[----:B------:R-:W1:Y:S01]  /*85f0*/  @!P0 MUFU.RCP R21, R12 ;  /* 0x0000000c00158308 */ /* 0x000e620000001000 */
[----:B--2---:R-:W-:-:S07]  /*8600*/  FADD.FTZ R5, R5, R112 ;  /* 0x0000007005057221 */ /* 0x004fce0000010000 */
[----:B------:R-:W2:Y:S01]  /*8610*/  @!P3 MUFU.RCP R27, R2 ;  /* 0x00000002001bb308 */ /* 0x000ea20000001000 */
[----:B0-----:R-:W-:Y:S01]  /*8620*/  @!P6 FMUL.FTZ R24, R24, R37 ;  /* 0x000000251818e220 */ /* 0x001fe20000410000 */
[----:B------:R-:W-:Y:S01]  /*8630*/  ISETP.NE.AND P6, PT, R110, RZ, PT ;  /* 0x000000ff6e00720c */ /* 0x000fe20003fc5270 */
[----:B------:R-:W-:Y:S04]  /*8640*/  STS [R75], R125 ;  /* 0x0000007d4b007388 */ /* 0x000fe80000000800 */
[----:B------:R-:W-:Y:S01]  /*8650*/  STS [R75+0x4], R162 ;  /* 0x000004a24b007388 */ /* 0x000fe20000000800 */
[----:B------:R0:W3:Y:S01]  /*8660*/  @!P2 MUFU.RCP R33, R4 ;  /* 0x000000040021a308 */ /* 0x0000e20000001000 */
[----:B-1----:R-:W-:Y:S01]  /*8670*/  @!P0 FMUL.FTZ R122, R122, R21 ;  /* 0x000000157a7a8220 */ /* 0x002fe20000410000 */
[----:B------:R-:W-:Y:S01]  /*8680*/  FSETP.GTU.FTZ.AND P0, PT, R3, 20, PT ;  /* 0x41a000000300780b */ /* 0x000fe20003f1c000 */
[----:B------:R-:W-:Y:S01]  /*8690*/  STS [R75+0x8], R160 ;  /* 0x000008a04b007388 */ /* 0x000fe20000000800 */
[----:B----4-:R-:W-:-:S03]  /*86a0*/  FADD.FTZ R13, R13, R112 ;  /* 0x000000700d0d7221 */ /* 0x010fc60000010000 */
[----:B------:R-:W-:Y:S01]  /*86b0*/  STS [R75+0xc], R158 ;  /* 0x00000c9e4b007388 */ /* 0x000fe20000000800 */
[----:B------:R1:W4:Y:S01]  /*86c0*/  @!P1 MUFU.RCP R35, R14 ;  /* 0x0000000e00239308 */ /* 0x0003220000001000 */
[----:B--2---:R-:W-:Y:S01]  /*86d0*/  @!P3 FMUL.FTZ R114, R114, R27 ;  /* 0x0000001b7272b220 */ /* 0x004fe20000410000 */
[----:B------:R-:W-:Y:S01]  /*86e0*/  IADD3 R2, P3, R6, UR49, RZ ;  /* 0x0000003106027c10 */ /* 0x000fe2000ff7e0ff */
[----:B------:R-:W-:Y:S01]  /*86f0*/  STS [R75+0x10], R156 ;  /* 0x0000109c4b007388 */ /* 0x000fe20000000800 */
[----:B0-----:R-:W-:-:S03]  /*8700*/  MOV R4, UR49 ;  /* 0x0000003100047c02 */ /* 0x001fc60008000f00 */
[----:B------:R-:W-:Y:S01]  /*8710*/  STS [R75+0x14], R154 ;  /* 0x0000149a4b007388 */ /* 0x000fe20000000800 */
[----:B------:R-:W0:Y:S01]  /*8720*/  @!P5 MUFU.RCP R0, R0 ;  /* 0x000000000000d308 */ /* 0x000e220000001000 */
[----:B---3--:R-:W-:Y:S01]  /*8730*/  @!P2 FMUL.FTZ R116, R116, R33 ;  /* 0x000000217474a220 */ /* 0x008fe20000410000 */
[----:B-1----:R-:W-:Y:S01]  /*8740*/  FADD.FTZ R14, R15, R112 ;  /* 0x000000700f0e7221 */ /* 0x002fe20000010000 */
[----:B------:R-:W-:Y:S01]  /*8750*/  STS [R75+0x18], R152 ;  /* 0x000018984b007388 */ /* 0x000fe20000000800 */
[----:B------:R-:W-:-:S03]  /*8760*/  FSETP.GTU.FTZ.AND P2, PT, R13, 20, PT ;  /* 0x41a000000d00780b */ /* 0x000fc60003f5c000 */
[----:B------:R-:W-:Y:S01]  /*8770*/  STS [R75+0x1c], R150 ;  /* 0x00001c964b007388 */ /* 0x000fe20000000800 */
[----:B----4-:R-:W-:Y:S01]  /*8780*/  @!P1 FMUL.FTZ R118, R118, R35 ;  /* 0x0000002376769220 */ /* 0x010fe20000410000 */
[----:B------:R-:W-:Y:S02]  /*8790*/  FSETP.GTU.FTZ.AND P1, PT, R5, 20, PT ;  /* 0x41a000000500780b */ /* 0x000fe40003f3c000 */
[----:B------:R-:W-:Y:S04]  /*87a0*/  STS [R75+0x20], R148 ;  /* 0x000020944b007388 */ /* 0x000fe80000000800 */
[----:B------:R-:W-:Y:S01]  /*87b0*/  STS [R75+0x24], R146 ;  /* 0x000024924b007388 */ /* 0x000fe20000000800 */
[----:B0-----:R-:W-:Y:S01]  /*87c0*/  @!P5 FMUL.FTZ R25, R25, R0 ;  /* 0x000000001919d220 */ /* 0x001fe20000410000 */
[----:B------:R-:W-:-:S02]  /*87d0*/  @!P0 FMUL.FTZ R0, R3, -1.4426950216293334961 ;  /* 0xbfb8aa3b03008820 */ /* 0x000fc40000410000 */
[----:B------:R-:W-:Y:S01]  /*87e0*/  STS [R75+0x28], R144 ;  /* 0x000028904b007388 */ /* 0x000fe20000000800 */
[----:B------:R-:W-:Y:S01]  /*87f0*/  LEA.HI.X.SX32 R3, R4, R59, 0x1, P3 ;  /* 0x0000003b04037211 */ /* 0x000fe200018f0eff */
[----:B------:R-:W-:Y:S01]  /*8800*/  @!P2 FMUL.FTZ R12, R13, -1.4426950216293334961 ;  /* 0xbfb8aa3b0d0ca820 */ /* 0x000fe20000410000 */
[----:B------:R-:W-:Y:S01]  /*8810*/  FSETP.GTU.FTZ.AND P3, PT, R14, 20, PT ;  /* 0x41a000000e00780b */ /* 0x000fe20003f7c000 */
[----:B------:R-:W-:Y:S01]  /*8820*/  STS [R75+0x2c], R142 ;  /* 0x00002c8e4b007388 */ /* 0x000fe20000000800 */
[----:B------:R-:W-:Y:S01]  /*8830*/  @!P1 FMUL.FTZ R5, R5, -1.4426950216293334961 ;  /* 0xbfb8aa3b05059820 */ /* 0x000fe20000410000 */
[----:B------:R0:W1:Y:S01]  /*8840*/  @!P0 MUFU.EX2 R4, R0 ;  /* 0x0000000000048308 */ /* 0x0000620000000800 */
[----:B------:R-:W-:Y:S01]  /*8850*/  FSETP.GTU.FTZ.AND P5, PT, R18, 20, PT ;  /* 0x41a000001200780b */ /* 0x000fe20003fbc000 */
[----:B------:R-:W-:Y:S04]  /*8860*/  STS [R75+0x30], R140 ;  /* 0x0000308c4b007388 */ /* 0x000fe80000000800 */
[----:B------:R-:W-:Y:S02]  /*8870*/  STS [R75+0x34], R138 ;  /* 0x0000348a4b007388 */ /* 0x000fe40000000800 */
[----:B------:R-:W2:Y:S01]  /*8880*/  @!P1 MUFU.EX2 R5, R5 ;  /* 0x0000000500059308 */ /* 0x000ea20000000800 */
[----:B0-----:R-:W-:Y:S01]  /*8890*/  P2R R0, PR, RZ, 0x40 ;  /* 0x00000040ff007803 */ /* 0x001fe20000000000 */
[----:B------:R-:W-:Y:S01]  /*88a0*/  STS [R75+0x38], R136 ;  /* 0x000038884b007388 */ /* 0x000fe20000000800 */
[----:B------:R-:W-:Y:S01]  /*88b0*/  @!P3 FMUL.FTZ R13, R14, -1.4426950216293334961 ;  /* 0xbfb8aa3b0e0db820 */ /* 0x000fe20000410000 */
[----:B------:R-:W-:-:S02]  /*88c0*/  @!P4 FMUL.FTZ R14, R20, -1.4426950216293334961 ;  /* 0xbfb8aa3b140ec820 */ /* 0x000fc40000410000 */
[----:B------:R-:W-:Y:S01]  /*88d0*/  STS [R75+0x3c], R134 ;  /* 0x00003c864b007388 */ /* 0x000fe20000000800 */
[----:B------:R-:W-:-:S03]  /*88e0*/  NOP ;  /* 0x0000000000007918 */ /* 0x000fc60000000000 */
[----:B------:R-:W-:Y:S01]  /*88f0*/  LDS R15, [R92] ;  /* 0x000000005c0f7984 */ /* 0x000fe20000000800 */
[----:B------:R-:W0:Y:S01]  /*8900*/  @!P2 MUFU.EX2 R12, R12 ;  /* 0x0000000c000ca308 */ /* 0x000e220000000800 */
[----:B------:R-:W-:Y:S01]  /*8910*/  @!P5 FMUL.FTZ R0, R18, -1.4426950216293334961 ;  /* 0xbfb8aa3b1200d820 */ /* 0x000fe20000410000 */
[----:B-1----:R-:W-:Y:S01]  /*8920*/  @!P0 FADD.FTZ R4, R4, 1 ;  /* 0x3f80000004048421 */ /* 0x002fe20000010000 */
[----:B------:R-:W-:Y:S01]  /*8930*/  LDS R17, [R90+0x80] ;  /* 0x000080005a117984 */ /* 0x000fe20000000800 */
[----:B--2---:R-:W-:-:S03]  /*8940*/  @!P1 FADD.FTZ R5, R5, 1 ;  /* 0x3f80000005059421 */ /* 0x004fc60000010000 */
[----:B------:R-:W-:Y:S01]  /*8950*/  LDS R19, [R89+0x100] ;  /* 0x0001000059137984 */ /* 0x000fe20000000800 */
[----:B------:R-:W1:Y:S03]  /*8960*/  @!P3 MUFU.EX2 R13, R13 ;  /* 0x0000000d000db308 */ /* 0x000e660000000800 */
[----:B------:R-:W-:Y:S04]  /*8970*/  LDS R21, [R88+0x180] ;  /* 0x0001800058157984 */ /* 0x000fe80000000800 */
[----:B------:R-:W-:Y:S01]  /*8980*/  LDS R23, [R87+0x200] ;  /* 0x0002000057177984 */ /* 0x000fe20000000800 */
[----:B------:R-:W2:Y:S01]  /*8990*/  @!P4 MUFU.EX2 R14, R14 ;  /* 0x0000000e000ec308 */ /* 0x000ea20000000800 */
[----:B0-----:R-:W-:-:S02]  /*89a0*/  @!P2 FADD.FTZ R12, R12, 1 ;  /* 0x3f8000000c0ca421 */ /* 0x001fc40000010000 */
[----:B------:R-:W-:Y:S04]  /*89b0*/  LDS R27, [R86+0x280] ;  /* 0x00028000561b7984 */ /* 0x000fe80000000800 */
[----:B------:R-:W-:Y:S01]  /*89c0*/  LDS R33, [R85+0x300] ;  /* 0x0003000055217984 */ /* 0x000fe20000000800 */
[----:B------:R-:W0:Y:S01]  /*89d0*/  @!P5 MUFU.EX2 R0, R0 ;  /* 0x000000000000d308 */ /* 0x000e220000000800 */
[----:B-1----:R-:W-:Y:S02]  /*89e0*/  @!P3 FADD.FTZ R13, R13, 1 ;  /* 0x3f8000000d0db421 */ /* 0x002fe40000010000 */
[----:B------:R-:W-:Y:S04]  /*89f0*/  LDS R35, [R84+0x380] ;  /* 0x0003800054237984 */ /* 0x000fe80000000800 */
[----:B------:R-:W-:Y:S01]  /*8a00*/  LDS R37, [R83+0x400] ;  /* 0x0004000053257984 */ /* 0x000fe20000000800 */
[----:B------:R1:W3:Y:S03]  /*8a10*/  @!P0 MUFU.RCP R53, R4 ;  /* 0x0000000400358308 */ /* 0x0002e60000001000 */
        /* <DEDUP_REMOVED lines=11> */
[----:B------:R-:W-:Y:S06]  /*8ad0*/  BAR.SYNC.DEFER_BLOCKING 0x0 ;  /* 0x0000000000007b1d */ /* 0x000fec0000010000 */
[----:B------:R-:W5:Y:S02]  /*8ae0*/  LDS R16, [UR12+0x840] ;  /* 0x0008400cff107984 */ /* 0x000f640008000800 */
        /* <DEDUP_REMOVED lines=15> */
.L_x_7148:
[----:B------:R-:W-:Y:S05]  /*8be0*/  BSYNC B0 ;  /* 0x0000000000007941 */ /* 0x000fea0003800000 */
.L_x_7147:
        /* <DEDUP_REMOVED lines=9> */
[----:B------:R-:W-:Y:S01]  /*8c80*/  @!P1 FMUL.FTZ R28, R28, R55 ;  /* 0x000000371c1c9220 */ /* 0x000fe20000410000 */
[----:B------:R-:W-:Y:S01]  /*8c90*/  USHF.R.S32.HI UR13, URZ, 0x1f, UR23 ;  /* 0x0000001f3f0d7899 */ /* 0x000fe20008011417 */
[----:B------:R-:W1:Y:S01]  /*8ca0*/  @!P4 MUFU.RCP R14, R14 ;  /* 0x0000000e000ec308 */ /* 0x000e620000001000 */
[----:B------:R-:W-:Y:S01]  /*8cb0*/  UIADD3 UR5, UP0, UR23, UR6, URZ ;  /* 0x0000000617057290 */ /* 0x000fe2000ff1e03f */
[----:B------:R-:W-:Y:S01]  /*8cc0*/  @!P2 FMUL.FTZ R29, R29, R18 ;  /* 0x000000121d1da220 */ /* 0x000fe20000410000 */
[----:B------:R-:W-:Y:S01]  /*8cd0*/  ULDC.64 UR28, c[0x0][0x3e0] ;  /* 0x0000f800001c7ab9 */ /* 0x000fe20000000a00 */
[----:B------:R-:W-:Y:S01]  /*8ce0*/  ISETP.GE.AND P2, PT, R105, R16, PT ;  /* 0x000000106900720c */ /* 0x000fe20003f46270 */
[----:B------:R-:W-:Y:S01]  /*8cf0*/  UIADD3.X UR6, UR13, UR10, UR7, UP0, !UPT ;  /* 0x0000000a0d067290 */ /* 0x000fe200087fe407 */
[----:B------:R-:W-:Y:S01]  /*8d00*/  LEA R4, P0, R6, UR28, 0x2 ;  /* 0x0000001c06047c11 */ /* 0x000fe2000f8010ff */
[----:B------:R-:W-:Y:S01]  /*8d10*/  @!P3 FMUL.FTZ R30, R30, R57 ;  /* 0x000000391e1eb220 */ /* 0x000fe20000410000 */
[----:B0-----:R-:W-:Y:S01]  /*8d20*/  MOV R12, UR5 ;  /* 0x00000005000c7c02 */ /* 0x001fe20008000f00 */
[----:B------:R-:W0:Y:S01]  /*8d30*/  @!P5 MUFU.RCP R13, R0 ;  /* 0x00000000000dd308 */ /* 0x000e220000001000 */
[----:B------:R-:W-:Y:S01]  /*8d40*/  LEA.HI.X R5, R6, UR29, R59, 0x2, P0 ;  /* 0x0000001d06057c11 */ /* 0x000fe200080f143b */
[----:B------:R-:W-:Y:S01]  /*8d50*/  BSSY B0, `(.L_x_7149) ;  /* 0x000006c000007945 */ /* 0x000fe20003800000 */
[----:B------:R-:W-:-:S02]  /*8d60*/  LEA R4, P1, R12, R4, 0x2 ;  /* 0x000000040c047211 */ /* 0x000fc400078210ff */
[----:B------:R-:W-:Y:S01]  /*8d70*/  MOV R15, UR6 ;  /* 0x00000006000f7c02 */ /* 0x000fe20008000f00 */
[----:B------:R-:W-:Y:S01]  /*8d80*/  UIMAD.WIDE.U32 UR6, UR46, UR26, URZ ;  /* 0x0000001a2e0672a5 */ /* 0x000fe2000f8e003f */
[----:B------:R-:W-:Y:S01]  /*8d90*/  ISETP.GE.AND P0, PT, R104, R16, PT ;  /* 0x000000106800720c */ /* 0x000fe20003f06270 */
[----:B-1----:R-:W-:Y:S01]  /*8da0*/  @!P4 FMUL.FTZ R31, R31, R14 ;  /* 0x0000000e1f1fc220 */ /* 0x002fe20000410000 */
[----:B------:R-:W-:Y:S01]  /*8db0*/  LEA.HI.X R5, R12, R5, R15, 0x2, P1 ;  /* 0x000000050c057211 */ /* 0x000fe200008f140f */
[----:B------:R-:W-:Y:S01]  /*8dc0*/  UIADD3 UR5, UR7, UR11, URZ ;  /* 0x0000000b07057290 */ /* 0x000fe2000fffe03f */
[-C--:B------:R-:W-:Y:S02]  /*8dd0*/  ISETP.GE.AND P1, PT, R103, R16.reuse, PT ;  /* 0x000000106700720c */ /* 0x080fe40003f26270 */
[-C--:B------:R-:W-:Y:S01]  /*8de0*/  ISETP.GE.AND P4, PT, R100, R16.reuse, PT ;  /* 0x000000106400720c */ /* 0x080fe20003f86270 */
[----:B------:R-:W-:Y:S01]  /*8df0*/  @!P2 STG.E desc[UR24][R4.64+-0x700], R19 ;  /* 0xfff900130400a986 */ /* 0x000fe2000c101918 */
[-C--:B------:R-:W-:Y:S01]  /*8e00*/  ISETP.GE.AND P2, PT, R102, R16.reuse, PT ;  /* 0x000000106600720c */ /* 0x080fe20003f46270 */
[----:B0-----:R-:W-:Y:S01]  /*8e10*/  @!P5 FMUL.FTZ R128, R128, R13 ;  /* 0x0000000d8080d220 */ /* 0x001fe20000410000 */
[----:B------:R-:W-:-:S03]  /*8e20*/  ISETP.GE.AND P5, PT, R101, R16, PT ;  /* 0x000000106500720c */ /* 0x000fc60003fa6270 */
[----:B------:R-:W-:Y:S01]  /*8e30*/  @!P0 STG.E desc[UR24][R4.64+-0x680], R21 ;  /* 0xfff9801504008986 */ /* 0x000fe2000c101918 */
[-C--:B------:R-:W-:Y:S01]  /*8e40*/  ISETP.GE.AND P3, PT, R99, R16.reuse, PT ;  /* 0x000000106300720c */ /* 0x080fe20003f66270 */
[----:B------:R-:W-:Y:S01]  /*8e50*/  FADD.FTZ R111, R128, R111 ;  /* 0x0000006f806f7221 */ /* 0x000fe20000010000 */
        /* <DEDUP_REMOVED lines=21> */
[----:B------:R-:W-:Y:S01]  /*8fb0*/  ISETP.GE.AND P1, PT, R91, R16, PT ;  /* 0x000000105b00720c */ /* 0x000fe20003f26270 */
[----:B------:R-:W-:Y:S02]  /*8fc0*/  FADD.FTZ R111, R111, R116 ;  /* 0x000000746f6f7221 */ /* 0x000fe40000010000 */
[----:B------:R-:W-:Y:S02]  /*8fd0*/  @!P2 STG.E desc[UR24][R4.64+-0x280], R43 ;  /* 0xfffd802b0400a986 */ /* 0x000fe4000c101918 */
[----:B------:R-:W-:-:S02]  /*8fe0*/  FADD.FTZ R111, R111, R118 ;  /* 0x000000766f6f7221 */ /* 0x000fc40000010000 */
        /* <DEDUP_REMOVED lines=19> */
[----:B0-----:R-:W-:-:S03]  /*9120*/  FADD.FTZ R24, R111, R24 ;  /* 0x000000186f187221 */ /* 0x001fc60000010000 */
        /* <DEDUP_REMOVED lines=46> */
.L_x_7150:
[----:B------:R-:W-:Y:S05]  /*9410*/  BSYNC B0 ;  /* 0x0000000000007941 */ /* 0x000fea0003800000 */
.L_x_7149:
        /* <DEDUP_REMOVED lines=22> */
[----:B------:R-:W-:Y:S01]  /*9580*/  UIADD3 UR4, UR4, 0x1, URZ ;  /* 0x0000000104047890 */ /* 0x000fe2000fffe03f */
[----:B------:R-:W-:Y:S01]  /*9590*/  MOV R5, UR6 ;  /* 0x0000000600057c02 */ /* 0x000fe20008000f00 */
        /* <DEDUP_REMOVED lines=32> */
.L_x_7076:
        /* <DEDUP_REMOVED lines=26> */
.L_x_7153:
[----:B------:R-:W-:Y:S05]  /*9940*/  BSYNC B0 ;  /* 0x0000000000007941 */ /* 0x000fea0003800000 */
.L_x_7152:
        /* <DEDUP_REMOVED lines=29> */
.L_x_7155:
[----:B-1----:R-:W1:Y:S02]  /*9b20*/  S2R R11, SR_TID.X ;  /* 0x00000000000b7919 */ /* 0x002e640000002100 */
.L_x_7156:
[----:B------:R-:W-:Y:S05]  /*9b30*/  BSYNC B0 ;  /* 0x0000000000007941 */ /* 0x000fea0003800000 */
.L_x_7154:
[----:B------:R-:W-:Y:S02]  /*9b40*/  ULDC UR20, c[0x0][0x21c] ;  /* 0x0000870000147ab9 */ /* 0x000fe40000000800 */
[----:B-1----:R-:W-:-:S13]  /*9b50*/  ISETP.GE.AND P0, PT, R11, UR20, PT ;  /* 0x000000140b007c0c */ /* 0x002fda000bf06270 */
[----:B------:R-:W-:Y:S05]  /*9b60*/  @P0 EXIT ;  /* 0x000000000000094d */ /* 0x000fea0003800000 */
[----:B------:R-:W1:Y:S01]  /*9b70*/  S2UR UR10, SR_CgaCtaId ;  /* 0x00000000000a79c3 */ /* 0x000e620000008800 */
        /* <DEDUP_REMOVED lines=16> */
[----:B-1----:R-:W-:-:S03]  /*9c80*/  ULEA UR8, UR10, UR8, 0x18 ;  /* 0x000000080a087291 */ /* 0x002fc6000f8ec03f */
[----:B------:R-:W-:-:S09]  /*9c90*/  ULDC.64 UR10, c[0x0][0x340] ;  /* 0x0000d000000a7ab9 */ /* 0x000fd20000000a00 */
.L_x_7158:
[----:B------:R-:W-:Y:S02]  /*9ca0*/  LEA R0, R11, UR8, 0x2 ;  /* 0x000000080b007c11 */ /* 0x000fe4000f8e10ff */
[----:B----4-:R-:W-:Y:S02]  /*9cb0*/  MOV R5, UR5 ;  /* 0x0000000500057c02 */ /* 0x010fe40008000f00 */
[----:B0-23--:R-:W-:Y:S01]  /*9cc0*/  MOV R4, UR4 ;  /* 0x0000000400047c02 */ /* 0x00dfe20008000f00 */
        /* <DEDUP_REMOVED lines=27> */
.L_x_7157:
[----:B------:R-:W-:Y:S05]  /*9e80*/  EXIT ;  /* 0x000000000000794d */ /* 0x000fea0003800000 */
.L_x_7159:
        /* <DEDUP_REMOVED lines=15> */
.L_x_10982:


//--------------------- .text._Z25selective_scan_bwd_kernelI32Selective_Scan_bwd_kernel_traitsILi32ELi16ELb0ELb0ELb1ELb1ELb1EffEEv12SSMParamsBwd --------------------------
	.section	.text._Z25selective_scan_bwd_kernelI32Selective_Scan_bwd_kernel_traitsILi32ELi16ELb0ELb0ELb1ELb1ELb1EffEEv12SSMParamsBwd,"ax",@progbits
	.align	128
        .global         _Z25selective_scan_bwd_kernelI32Selective_Scan_bwd_kernel_traitsILi32ELi16ELb0ELb0ELb1ELb1ELb1EffEEv12SSMParamsBwd
        .type           _Z25selective_scan_bwd_kernelI32Selective_Scan_bwd_kernel_traitsILi32ELi16ELb0ELb0ELb1ELb1ELb1EffEEv12SSMParamsBwd,@function
        .size           _Z25selective_scan_bwd_kernelI32Selective_Scan_bwd_kernel_traitsILi32ELi16ELb0ELb0ELb1ELb1ELb1EffEEv12SSMParamsBwd,(.L_x_10983 - _Z25selective_scan_bwd_kernelI32Selective_Scan_bwd_kernel_traitsILi32ELi16ELb0ELb0ELb1ELb1ELb1EffEEv12SSMParamsBwd)
        .other          _Z25selective_scan_bwd_kernelI32Selective_Scan_bwd_kernel_traitsILi32ELi16ELb0ELb0ELb1ELb1ELb1EffEEv12SSMParamsBwd,@"STO_CUDA_ENTRY STV_DEFAULT"
_Z25selective_scan_bwd_kernelI32Selective_Scan_bwd_kernel_traitsILi32ELi16ELb0ELb0ELb1ELb1ELb1EffEEv12SSMParamsBwd:
.text._Z25selective_scan_bwd_kernelI32Selective_Scan_bwd_kernel_traitsILi32ELi16ELb0ELb0ELb1ELb1ELb1EffEEv12SSMParamsBwd:
[----:B------:R-:W-:Y:S08]  /*0000*/  LDC R1, c[0x0][0x28] ;  /* 0x00000a00ff017b82 */ /* 0x000ff00000000800 */
[----:B------:R-:W0:Y:S01]  /*0010*/  LDC.64 R4, c[0x0][0x300] ;  /* 0x0000c000ff047b82 */ /* 0x000e220000000a00 */
[----:B------:R-:W1:Y:S01]  /*0020*/  S2R R105, SR_CTAID.Y ;  /* 0x0000000000697919 */ /* 0x000e620000002600 */
[----:B------:R-:W-:-:S06]  /*0030*/  ULDC.64 UR12, c[0x0][0x208] ;  /* 0x00008200000c7ab9 */ /* 0x000fcc0000000a00 */
[----:B------:R-:W2:Y:S01]  /*0040*/  LDC.64 R2, c[0x0][0x2e8] ;  /* 0x0000ba00ff027b82 */ /* 0x000ea20000000a00 */
[----:B------:R-:W-:Y:S01]  /*0050*/  HFMA2.MMA R103, -RZ, RZ, 0, 0 ;  /* 0x00000000ff677435 */ /* 0x000fe200000001ff */
[----:B------:R-:W-:Y:S01]  /*0060*/  ULDC.64 UR8, c[0x0][0x280] ;  /* 0x0000a00000087ab9 */ /* 0x000fe20000000a00 */
[----:B------:R-:W-:Y:S01]  /*0070*/  ULDC.64 UR10, c[0x0][0x290] ;  /* 0x0000a400000a7ab9 */ /* 0x000fe20000000a00 */
[----:B------:R-:W-:-:S04]  /*0080*/  ULDC.64 UR16, c[0x0][0x310] ;  /* 0x0000c40000107ab9 */ /* 0x000fc80000000a00 */
[----:B------:R-:W3:Y:S01]  /*0090*/  LDC R8, c[0x0][0x228] ;  /* 0x00008a00ff087b82 */ /* 0x000ee20000000800 */
[----:B0-----:R-:W-:-:S07]  /*00a0*/  ISETP.NE.U32.AND P0, PT, R4, RZ, PT ;  /* 0x000000ff0400720c */ /* 0x001fce0003f05070 */
[----:B------:R-:W0:Y:S01]  /*00b0*/  S2UR UR15, SR_CTAID.X ;  /* 0x00000000000f79c3 */ /* 0x000e220000002500 */
[----:B------:R-:W-:Y:S02]  /*00c0*/  ISETP.NE.AND.EX P0, PT, R5, RZ, PT, P0 ;  /* 0x000000ff0500720c */ /* 0x000fe40003f05300 */
[----:B-1----:R-:W-:-:S05]  /*00d0*/  SHF.R.S32.HI R118, RZ, 0x1f, R105 ;  /* 0x0000001fff767819 */ /* 0x002fca0000011469 */
[----:B------:R-:W1:Y:S06]  /*00e0*/  LDC R25, c[0x0][0x224] ;  /* 0x00008900ff197b82 */ /* 0x000e6c0000000800 */
[C---:B------:R-:W-:Y:S02]  /*00f0*/  @P0 LEA R4, P1, R105.reuse, R4, 0x2 ;  /* 0x0000000469040211 */ /* 0x040fe400078210ff */
[----:B------:R-:W4:Y:S02]  /*0100*/  LDC.64 R16, c[0x0][0x278] ;  /* 0x00009e00ff107b82 */ /* 0x000f240000000a00 */
[----:B------:R-:W-:-:S02]  /*0110*/  @P0 LEA.HI.X R5, R105, R5, R118, 0x2, P1 ;  /* 0x0000000569050211 */ /* 0x000fc400008f1476 */
[----:B---3--:R-:W-:Y:S02]  /*0120*/  IABS R7, R8 ;  /* 0x0000000800077213 */ /* 0x008fe40000000000 */
[----:B--2---:R-:W-:Y:S01]  /*0130*/  ISETP.NE.U32.AND P1, PT, R2, RZ, PT ;  /* 0x000000ff0200720c */ /* 0x004fe20003f25070 */
[----:B------:R2:W3:Y:S01]  /*0140*/  @P0 LDG.E R6, desc[UR12][R4.64] ;  /* 0x0000000c04060981 */ /* 0x0004e2000c1e1900 */
[----:B------:R-:W0:Y:S01]  /*0150*/  I2F.RP R0, R7 ;  /* 0x0000000700007306 */ /* 0x000e220000209400 */
[----:B------:R-:W4:Y:S01]  /*0160*/  LDC.64 R20, c[0x0][0x3d8] ;  /* 0x0000f600ff147b82 */ /* 0x000f220000000a00 */
[----:B------:R-:W-:-:S07]  /*0170*/  ISETP.NE.AND.EX P1, PT, R3, RZ, PT, P1 ;  /* 0x000000ff0300720c */ /* 0x000fce0003f25310 */
[----:B------:R-:W4:Y:S01]  /*0180*/  LDC.64 R22, c[0x0][0x3f8] ;  /* 0x0000fe00ff167b82 */ /* 0x000f220000000a00 */
[----:B0-----:R-:W2:Y:S05]  /*0190*/  MUFU.RCP R0, R0 ;  /* 0x0000000000007308 */ /* 0x001eaa0000001000 */
[C---:B------:R-:W-:Y:S02]  /*01a0*/  @P1 LEA R2, P2, R105.reuse, R2, 0x2 ;  /* 0x0000000269021211 */ /* 0x040fe400078410ff */
[----:B------:R-:W0:Y:S02]  /*01b0*/  LDC.64 R14, c[0x0][0x330] ;  /* 0x0000cc00ff0e7b82 */ /* 0x000e240000000a00 */
[----:B------:R-:W-:-:S05]  /*01c0*/  @P1 LEA.HI.X R3, R105, R3, R118, 0x2, P2 ;  /* 0x0000000369031211 */ /* 0x000fca00010f1476 */
[----:B------:R1:W5:Y:S01]  /*01d0*/  @P1 LDG.E R103, desc[UR12][R2.64] ;  /* 0x0000000c02671981 */ /* 0x000362000c1e1900 */
[----:B------:R-:W-:Y:S01]  /*01e0*/  USHF.R.S32.HI UR14, URZ, 0x1f, UR15 ;  /* 0x0000001f3f0e7899 */ /* 0x000fe2000801140f */
[----:B------:R-:W0:Y:S01]  /*01f0*/  LDC.64 R28, c[0x0][0x2f0] ;  /* 0x0000bc00ff1c7b82 */ /* 0x000e220000000a00 */
[----:B------:R-:W-:Y:S01]  /*0200*/  UIMAD.WIDE.U32 UR4, UR15, UR8, URZ ;  /* 0x000000080f0472a5 */ /* 0x000fe2000f8e003f */
[----:B------:R-:W-:Y:S01]  /*0210*/  HFMA2.MMA R19, -RZ, RZ, 0, 0 ;  /* 0x00000000ff137435 */ /* 0x000fe200000001ff */
[----:B------:R-:W-:Y:S01]  /*0220*/  UIMAD UR6, UR14, UR8, URZ ;  /* 0x000000080e0672a4 */ /* 0x000fe2000f8e023f */
[----:B------:R-:W-:Y:S01]  /*0230*/  HFMA2.MMA R95, -RZ, RZ, 0, 0 ;  /* 0x00000000ff5f7435 */ /* 0x000fe200000001ff */
[----:B--2---:R-:W-:Y:S01]  /*0240*/  IADD3 R4, R0, 0xffffffe, RZ ;  /* 0x0ffffffe00047810 */ /* 0x004fe20007ffe0ff */
[----:B------:R-:W-:Y:S01]  /*0250*/  UIMAD UR8, UR14, UR10, URZ ;  /* 0x0000000a0e0872a4 */ /* 0x000fe2000f8e023f */
[----:B------:R-:W-:Y:S01]  /*0260*/  MOV R97, RZ ;  /* 0x000000ff00617202 */ /* 0x000fe20000000f00 */
[----:B------:R-:W-:Y:S01]  /*0270*/  UIMAD UR6, UR15, UR9, UR6 ;  /* 0x000000090f0672a4 */ /* 0x000fe2000f8e0206 */
[----:B------:R2:W2:Y:S01]  /*0280*/  F2I.FTZ.U32.TRUNC.NTZ R5, R4 ;  /* 0x0000000400057305 */ /* 0x0004a2000021f000 */
[----:B-1----:R-:W-:Y:S01]  /*0290*/  IABS R2, R105 ;  /* 0x0000006900027213 */ /* 0x002fe20000000000 */
[----:B------:R-:W-:Y:S01]  /*02a0*/  UIMAD UR8, UR15, UR11, UR8 ;  /* 0x0000000b0f0872a4 */ /* 0x000fe2000f8e0208 */
[----:B------:R-:W1:Y:S01]  /*02b0*/  LDC.64 R30, c[0x0][0x2f8] ;  /* 0x0000be00ff1e7b82 */ /* 0x000e620000000a00 */
[----:B------:R-:W-:-:S02]  /*02c0*/  UIADD3 UR5, UR5, UR6, URZ ;  /* 0x0000000605057290 */ /* 0x000fc4000fffe03f */
[----:B------:R-:W-:Y:S01]  /*02d0*/  UIMAD.WIDE.U32 UR6, UR15, UR10, URZ ;  /* 0x0000000a0f0672a5 */ /* 0x000fe2000f8e003f */
[----:B--2---:R-:W-:Y:S02]  /*02e0*/  MOV R4, RZ ;  /* 0x000000ff00047202 */ /* 0x004fe40000000f00 */
[----:B------:R-:W-:Y:S01]  /*02f0*/  ULDC.64 UR10, c[0x0][0x260] ;  /* 0x00009800000a7ab9 */ /* 0x000fe20000000a00 */
[----:B------:R-:W-:Y:S01]  /*0300*/  UIADD3 UR7, UR7, UR8, URZ ;  /* 0x0000000807077290 */ /* 0x000fe2000fffe03f */
[----:B------:R-:W2:Y:S01]  /*0310*/  LDC.64 R32, c[0x0][0x3b8] ;  /* 0x0000ee00ff207b82 */ /* 0x000ea20000000a00 */
[----:B------:R-:W-:Y:S01]  /*0320*/  UIMAD.WIDE.U32 UR8, UR15, UR10, URZ ;  /* 0x0000000a0f0872a5 */ /* 0x000fe2000f8e003f */
[----:B------:R-:W-:-:S05]  /*0330*/  IADD3 R10, RZ, -R5, RZ ;  /* 0x80000005ff0a7210 */ /* 0x000fca0007ffe0ff */
[----:B------:R-:W-:Y:S01]  /*0340*/  IMAD R9, R10, R7, RZ ;  /* 0x000000070a097224 */ /* 0x000fe200078e02ff */
[----:B------:R-:W2:Y:S03]  /*0350*/  LDC.64 R34, c[0x0][0x2e0] ;  /* 0x0000b800ff227b82 */ /* 0x000ea60000000a00 */
[----:B------:R-:W-:-:S05]  /*0360*/  IMAD.HI.U32 R5, R5, R9, R4 ;  /* 0x0000000905057227 */ /* 0x000fca00078e0004 */
[----:B------:R-:W4:Y:S01]  /*0370*/  LDC.64 R10, c[0x0][0x298] ;  /* 0x0000a600ff0a7b82 */ /* 0x000f220000000a00 */
[----:B------:R-:W-:-:S05]  /*0380*/  IMAD.HI.U32 R101, R5, R2, RZ ;  /* 0x0000000205657227 */ /* 0x000fca00078e00ff */
[----:B------:R-:W-:-:S05]  /*0390*/  IADD3 R0, -R101, RZ, RZ ;  /* 0x000000ff65007210 */ /* 0x000fca0007ffe1ff */
[C---:B------:R-:W-:Y:S02]  /*03a0*/  IMAD R0, R7.reuse, R0, R2 ;  /* 0x0000000007007224 */ /* 0x040fe400078e0202 */
[----:B------:R-:W0:Y:S03]  /*03b0*/  LDC.64 R2, c[0x0][0x288] ;  /* 0x0000a200ff027b82 */ /* 0x000e260000000a00 */
[----:B------:R-:W-:-:S13]  /*03c0*/  ISETP.GT.U32.AND P2, PT, R7, R0, PT ;  /* 0x000000000700720c */ /* 0x000fda0003f44070 */
[-C--:B------:R-:W-:Y:S02]  /*03d0*/  @!P2 IADD3 R0, R0, -R7.reuse, RZ ;  /* 0x800000070000a210 */ /* 0x080fe40007ffe0ff */
[----:B------:R-:W-:Y:S02]  /*03e0*/  @!P2 IADD3 R101, R101, 0x1, RZ ;  /* 0x000000016565a810 */ /* 0x000fe40007ffe0ff */
[----:B------:R-:W-:Y:S02]  /*03f0*/  ISETP.GE.U32.AND P1, PT, R0, R7, PT ;  /* 0x000000070000720c */ /* 0x000fe40003f26070 */
[----:B------:R-:W-:Y:S02]  /*0400*/  LOP3.LUT R0, R105, R8, RZ, 0x3c, !PT ;  /* 0x0000000869007212 */ /* 0x000fe400078e3cff */
[----:B------:R-:W-:Y:S02]  /*0410*/  LEA R7, R25, 0xfffffe00, 0x9 ;  /* 0xfffffe0019077811 */ /* 0x000fe400078e48ff */
[----:B------:R-:W-:Y:S01]  /*0420*/  ISETP.GE.AND P3, PT, R0, RZ, PT ;  /* 0x000000ff0000720c */ /* 0x000fe20003f66270 */
[----:B0-----:R-:W-:Y:S01]  /*0430*/  IMAD R0, R118, R2, RZ ;  /* 0x0000000276007224 */ /* 0x001fe200078e02ff */
[----:B------:R-:W-:-:S02]  /*0440*/  ISETP.NE.AND P2, PT, R8, RZ, PT ;  /* 0x000000ff0800720c */ /* 0x000fc40003f45270 */
[----:B------:R-:W-:Y:S01]  /*0450*/  SHF.R.S32.HI R9, RZ, 0x1f, R7 ;  /* 0x0000001fff097819 */ /* 0x000fe20000011407 */
[C---:B------:R-:W-:Y:S02]  /*0460*/  IMAD R0, R105.reuse, R3, R0 ;  /* 0x0000000369007224 */ /* 0x040fe400078e0200 */
[----:B------:R-:W-:Y:S01]  /*0470*/  IMAD.WIDE.U32 R2, R105, R2, UR4 ;  /* 0x0000000469027e25 */ /* 0x000fe2000f8e0002 */
[----:B------:R-:W-:Y:S01]  /*0480*/  @P1 IADD3 R101, R101, 0x1, RZ ;  /* 0x0000000165651810 */ /* 0x000fe20007ffe0ff */
[----:B------:R-:W-:Y:S01]  /*0490*/  UIMAD UR4, UR14, UR10, URZ ;  /* 0x0000000a0e0472a4 */ /* 0x000fe2000f8e023f */
[----:B------:R-:W-:-:S03]  /*04a0*/  IADD3 R18, P1, R7, R2, RZ ;  /* 0x0000000207127210 */ /* 0x000fc60007f3e0ff */
[----:B------:R-:W-:Y:S01]  /*04b0*/  UIMAD UR10, UR15, UR11, UR4 ;  /* 0x0000000b0f0a72a4 */ /* 0x000fe2000f8e0204 */
[----:B------:R-:W-:Y:S01]  /*04c0*/  @!P3 IADD3 R101, -R101, RZ, RZ ;  /* 0x000000ff6565b210 */ /* 0x000fe20007ffe1ff */
[----:B----4-:R-:W-:Y:S01]  /*04d0*/  IMAD R2, R118, R10, RZ ;  /* 0x0000000a76027224 */ /* 0x010fe200078e02ff */
[----:B------:R-:W-:Y:S01]  /*04e0*/  IADD3.X R12, R9, R3, R0, P1, !PT ;  /* 0x00000003090c7210 */ /* 0x000fe20000ffe400 */
[----:B------:R-:W-:Y:S01]  /*04f0*/  UIADD3 UR9, UR9, UR10, URZ ;  /* 0x0000000a09097290 */ /* 0x000fe2000fffe03f */
[----:B------:R-:W-:Y:S01]  /*0500*/  ISETP.NE.U32.AND P1, PT, RZ, UR16, PT ;  /* 0x00000010ff007c0c */ /* 0x000fe2000bf25070 */
[C---:B------:R-:W-:Y:S01]  /*0510*/  IMAD R11, R105.reuse, R11, R2 ;  /* 0x0000000b690b7224 */ /* 0x040fe200078e0202 */
[----:B------:R-:W-:Y:S01]  /*0520*/  @!P2 LOP3.LUT R101, RZ, R8, RZ, 0x33, !PT ;  /* 0x00000008ff65a212 */ /* 0x000fe200078e33ff */
[----:B------:R-:W-:Y:S01]  /*0530*/  IMAD.WIDE.U32 R2, R105, R10, UR6 ;  /* 0x0000000669027e25 */ /* 0x000fe2000f8e000a */
[----:B------:R-:W-:Y:S01]  /*0540*/  ISETP.NE.AND.EX P1, PT, RZ, UR17, PT, P1 ;  /* 0x00000011ff007c0c */ /* 0x000fe2000bf25310 */
[----:B------:R-:W-:Y:S01]  /*0550*/  ULDC.64 UR6, c[0x0][0x328] ;  /* 0x0000ca0000067ab9 */ /* 0x000fe20000000a00 */
[----:B------:R-:W-:Y:S01]  /*0560*/  SHF.R.S32.HI R99, RZ, 0x1f, R101 ;  /* 0x0000001fff637819 */ /* 0x000fe20000011465 */
[----:B------:R-:W-:Y:S01]  /*0570*/  IMAD.WIDE.U32 R4, R101, R16, UR8 ;  /* 0x0000000865047e25 */ /* 0x000fe2000f8e0010 */
[----:B------:R-:W-:Y:S01]  /*0580*/  UIMAD.WIDE.U32 UR4, UR15, UR6, URZ ;  /* 0x000000060f0472a5 */ /* 0x000fe2000f8e003f */
[----:B------:R-:W-:Y:S01]  /*0590*/  IADD3 R10, P2, R7, R2, RZ ;  /* 0x00000002070a7210 */ /* 0x000fe20007f5e0ff */
[----:B------:R-:W-:Y:S01]  /*05a0*/  UIMAD UR6, UR14, UR6, URZ ;  /* 0x000000060e0672a4 */ /* 0x000fe2000f8e023f */
[----:B------:R-:W-:Y:S01]  /*05b0*/  ISETP.NE.U32.AND P3, PT, R20, RZ, PT ;  /* 0x000000ff1400720c */ /* 0x000fe20003f65070 */
[----:B------:R-:W-:Y:S01]  /*05c0*/  IMAD R8, R99, R16, RZ ;  /* 0x0000001063087224 */ /* 0x000fe200078e02ff */
[----:B------:R-:W-:Y:S01]  /*05d0*/  IADD3 R87, P4, R7, R4, RZ ;  /* 0x0000000407577210 */ /* 0x000fe20007f9e0ff */
[----:B------:R-:W-:Y:S01]  /*05e0*/  UIMAD UR6, UR15, UR7, UR6 ;  /* 0x000000070f0672a4 */ /* 0x000fe2000f8e0206 */
[----:B------:R-:W-:Y:S01]  /*05f0*/  IADD3.X R11, R9, R3, R11, P2, !PT ;  /* 0x00000003090b7210 */ /* 0x000fe200017fe40b */
[----:B------:R-:W-:Y:S01]  /*0600*/  IMAD R13, R101, R17, R8 ;  /* 0x00000011650d7224 */ /* 0x000fe200078e0208 */
[----:B------:R-:W0:Y:S01]  /*0610*/  @P1 LDC R4, c[0x0][0x214] ;  /* 0x00008500ff041b82 */ /* 0x000e220000000800 */
[----:B------:R-:W-:Y:S01]  /*0620*/  UIADD3 UR5, UR5, UR6, URZ ;  /* 0x0000000605057290 */ /* 0x000fe2000fffe03f */
[----:B------:R-:W-:Y:S01]  /*0630*/  ISETP.NE.AND.EX P3, PT, R21, RZ, PT, P3 ;  /* 0x000000ff1500720c */ /* 0x000fe20003f65330 */
[----:B------:R-:W-:Y:S01]  /*0640*/  IMAD R0, R118, R14, RZ ;  /* 0x0000000e76007224 */ /* 0x000fe200078e02ff */
[----:B------:R-:W-:-:S02]  /*0650*/  ISETP.NE.U32.AND P2, PT, R22, RZ, PT ;  /* 0x000000ff1600720c */ /* 0x000fc40003f45070 */
[----:B------:R-:W-:Y:S01]  /*0660*/  IADD3 R24, R5, R13, RZ ;  /* 0x0000000d05187210 */ /* 0x000fe20007ffe0ff */
[----:B------:R-:W-:Y:S01]  /*0670*/  IMAD.WIDE.U32 R2, R105, R14, UR4 ;  /* 0x0000000469027e25 */ /* 0x000fe2000f8e000e */
[----:B------:R-:W4:Y:S01]  /*0680*/  @P1 LDC R27, c[0x0][0x21c] ;  /* 0x00008700ff1b1b82 */ /* 0x000f220000000800 */
[----:B------:R-:W-:Y:S01]  /*0690*/  ISETP.NE.AND.EX P2, PT, R23, RZ, PT, P2 ;  /* 0x000000ff1700720c */ /* 0x000fe20003f45320 */
[----:B------:R-:W-:Y:S01]  /*06a0*/  UMOV UR5, URZ ;  /* 0x0000003f00057c82 */ /* 0x000fe20008000000 */
[----:B------:R-:W-:Y:S01]  /*06b0*/  IMAD R0, R105, R15, R0 ;  /* 0x0000000f69007224 */ /* 0x000fe200078e0200 */
[----:B------:R-:W-:Y:S02]  /*06c0*/  IADD3 R7, P5, R7, R2, RZ ;  /* 0x0000000207077210 */ /* 0x000fe40007fbe0ff */
[----:B------:R-:W-:Y:S02]  /*06d0*/  CS2R R14, SRZ ;  /* 0x00000000000e7805 */ /* 0x000fe4000001ff00 */
[C---:B------:R-:W-:Y:S01]  /*06e0*/  IADD3.X R2, R9.reuse, R24, RZ, P4, !PT ;  /* 0x0000001809027210 */ /* 0x040fe200027fe4ff */
[----:B------:R-:W-:Y:S01]  /*06f0*/  HFMA2.MMA R13, -RZ, RZ, 0, 0 ;  /* 0x00000000ff0d7435 */ /* 0x000fe200000001ff */
[----:B------:R-:W2:Y:S01]  /*0700*/  @P1 LDC.64 R16, c[0x0][0x310] ;  /* 0x0000c400ff101b82 */ /* 0x000ea20000000a00 */
[----:B------:R-:W-:-:S02]  /*0710*/  IADD3.X R8, R9, R3, R0, P5, !PT ;  /* 0x0000000309087210 */ /* 0x000fc40002ffe400 */
[----:B------:R-:W-:-:S04]  /*0720*/  @P3 LEA R14, P4, R105, R20, 0x2 ;  /* 0x00000014690e3211 */ /* 0x000fc800078810ff */
[C-C-:B------:R-:W-:Y:S01]  /*0730*/  @P3 LEA.HI.X R15, R105.reuse, R21, R118.reuse, 0x2, P4 ;  /* 0x00000015690f3211 */ /* 0x140fe200020f1476 */
[----:B0-----:R-:W-:Y:S01]  /*0740*/  @P1 IMAD R0, R4, UR15, R105 ;  /* 0x0000000f04001c24 */ /* 0x001fe2000f8e0269 */
[C---:B------:R-:W-:Y:S02]  /*0750*/  @P2 LEA R19, P3, R105.reuse, R22, 0x2 ;  /* 0x0000001669132211 */ /* 0x040fe400078610ff */
[----:B------:R-:W-:Y:S01]  /*0760*/  LEA R9, P4, R18, R28, 0x2 ;  /* 0x0000001c12097211 */ /* 0x000fe200078810ff */
[----:B------:R-:W-:Y:S01]  /*0770*/  @P1 IMAD R0, R0, R25, RZ ;  /* 0x0000001900001224 */ /* 0x000fe200078e02ff */
[----:B------:R-:W-:Y:S02]  /*0780*/  @P2 LEA.HI.X R13, R105, R23, R118, 0x2, P3 ;  /* 0x00000017690d2211 */ /* 0x000fe400018f1476 */
[----:B------:R-:W-:Y:S01]  /*0790*/  LEA.HI.X R18, R18, R29, R12, 0x2, P4 ;  /* 0x0000001d12127211 */ /* 0x000fe200020f140c */
[----:B----4-:R-:W-:Y:S01]  /*07a0*/  @P1 IMAD R3, R0, R27, RZ ;  /* 0x0000001b00031224 */ /* 0x010fe200078e02ff */
[----:B-1----:R-:W-:-:S02]  /*07b0*/  LEA R5, P2, R10, R30, 0x2 ;  /* 0x0000001e0a057211 */ /* 0x002fc400078410ff */
[----:B--2---:R-:W-:Y:S02]  /*07c0*/  LEA R4, P3, R7, R32, 0x2 ;  /* 0x0000002007047211 */ /* 0x004fe400078610ff */
[----:B------:R-:W-:Y:S02]  /*07d0*/  LEA R89, P4, R87, R34, 0x2 ;  /* 0x0000002257597211 */ /* 0x000fe400078810ff */
[----:B------:R-:W-:Y:S01]  /*07e0*/  MOV R12, R19 ;  /* 0x00000013000c7202 */ /* 0x000fe20000000f00 */
[----:B------:R-:W-:Y:S01]  /*07f0*/  @P1 IMAD.WIDE R16, R3, 0x8, R16 ;  /* 0x0000000803101825 */ /* 0x000fe200078e0210 */
[----:B------:R-:W-:Y:S02]  /*0800*/  LEA.HI.X R3, R7, R33, R8, 0x2, P3 ;  /* 0x0000002107037211 */ /* 0x000fe400018f1408 */
[----:B------:R-:W-:Y:S02]  /*0810*/  @!P1 CS2R R16, SRZ ;  /* 0x0000000000109805 */ /* 0x000fe4000001ff00 */
[----:B------:R-:W-:-:S02]  /*0820*/  LEA.HI.X R87, R87, R35, R2, 0x2, P4 ;  /* 0x0000002357577211 */ /* 0x000fc400020f1402 */
[----:B---3--:R-:W-:Y:S02]  /*0830*/  @P0 R2UR UR5, R6 ;  /* 0x00000000060502ca */ /* 0x008fe400000e0000 */
[----:B------:R-:W-:Y:S02]  /*0840*/  ISETP.GE.AND P0, PT, R25, 0x1, PT ;  /* 0x000000011900780c */ /* 0x000fe40003f06270 */
[----:B------:R-:W-:-:S11]  /*0850*/  LEA.HI.X R6, R10, R31, R11, 0x2, P2 ;  /* 0x0000001f0a067211 */ /* 0x000fd600010f140b */
[----:B------:R-:W-:Y:S05]  /*0860*/  @!P0 BRA `(.L_x_7160) ;  /* 0x000000b000588947 */ /* 0x000fea0003800000 */
[----:B------:R-:W0:Y:S01]  /*0870*/  S2R R93, SR_TID.X ;  /* 0x00000000005d7919 */ /* 0x000e220000002100 */
[----:B------:R-:W-:Y:S01]  /*0880*/  R2UR UR36, R9 ;  /* 0x00000000092472ca */ /* 0x000fe200000e0000 */
[----:B------:R-:W-:Y:S01]  /*0890*/  UMOV UR4, URZ ;  /* 0x0000003f00047c82 */ /* 0x000fe20008000000 */
[----:B------:R-:W-:Y:S01]  /*08a0*/  R2UR UR35, R18 ;  /* 0x00000000122372ca */ /* 0x000fe200000e0000 */
[----:B------:R-:W1:Y:S01]  /*08b0*/  S2R R91, SR_LANEID ;  /* 0x00000000005b7919 */ /* 0x000e620000000000 */
[----:B------:R-:W-:Y:S02]  /*08c0*/  R2UR UR34, R5 ;  /* 0x00000000052272ca */ /* 0x000fe400000e0000 */
[----:B------:R-:W-:Y:S02]  /*08d0*/  R2UR UR33, R6 ;  /* 0x00000000062172ca */ /* 0x000fe400000e0000 */
[----:B------:R-:W-:Y:S02]  /*08e0*/  R2UR UR32, R4 ;  /* 0x00000000042072ca */ /* 0x000fe400000e0000 */
[----:B------:R-:W-:-:S02]  /*08f0*/  R2UR UR31, R3 ;  /* 0x00000000031f72ca */ /* 0x000fc400000e0000 */
[----:B------:R-:W-:Y:S02]  /*0900*/  MOV R95, RZ ;  /* 0x000000ff005f7202 */ /* 0x000fe40000000f00 */
[----:B------:R-:W-:Y:S02]  /*0910*/  MOV R97, RZ ;  /* 0x000000ff00617202 */ /* 0x000fe40000000f00 */
[C---:B0-----:R-:W-:Y:S02]  /*0920*/  SHF.L.U32 R0, R93.reuse, 0x4, RZ ;  /* 0x000000045d007819 */ /* 0x041fe400000006ff */
[----:B------:R-:W-:Y:S02]  /*0930*/  LOP3.LUT R180, R93, 0x1f, RZ, 0xc0, !PT ;  /* 0x0000001f5db47812 */ /* 0x000fe400078ec0ff */
[----:B------:R-:W-:-:S04]  /*0940*/  LOP3.LUT R0, R0, 0xfffffe00, RZ, 0xc0, !PT ;  /* 0xfffffe0000007812 */ /* 0x000fc800078ec0ff */
[----:B------:R-:W-:-:S04]  /*0950*/  LOP3.LUT R10, R0, 0x1f, R93, 0xf8, !PT ;  /* 0x0000001f000a7812 */ /* 0x000fc800078ef85d */
[----:B------:R-:W-:Y:S02]  /*0960*/  SHF.R.S32.HI R11, RZ, 0x1f, R10 ;  /* 0x0000001fff0b7819 */ /* 0x000fe4000001140a */
        /* <DEDUP_REMOVED lines=14> */
[----:B-1----:R-:W-:-:S07]  /*0a50*/  LOP3.LUT R88, R10, 0x1e0, RZ, 0xfc, !PT ;  /* 0x000001e00a587812 */ /* 0x002fce00078efcff */
.L_x_7240:
[----:B0-----:R-:W0:Y:S01]  /*0a60*/  LDC R0, c[0x0][0x224] ;  /* 0x00008900ff007b82 */ /* 0x001e220000000800 */
[----:B------:R-:W-:Y:S01]  /*0a70*/  ULDC UR9, c[0x0][0x218] ;  /* 0x0000860000097ab9 */ /* 0x000fe20000000800 */
[C---:B-1----:R-:W-:Y:S02]  /*0a80*/  LEA R2, P1, R10.reuse, UR36, 0x2 ;  /* 0x000000240a027c11 */ /* 0x042fe4000f8210ff */
[----:B------:R-:W-:Y:S02]  /*0a90*/  CS2R R4, SRZ ;  /* 0x0000000000047805 */ /* 0x000fe4000001ff00 */
[----:B------:R-:W-:Y:S02]  /*0aa0*/  LEA.HI.X R3, R10, UR35, R11, 0x2, P1 ;  /* 0x000000230a037c11 */ /* 0x000fe400088f140b */
        /* <DEDUP_REMOVED lines=8> */
[----:B------:R-:W-:Y:S02]  /*0b30*/  ISETP.GE.AND P4, PT, R108, R85, PT ;  /* 0x000000556c00720c */ /* 0x000fe40003f86270 */
[----:B------:R-:W-:-:S02]  /*0b40*/  CS2R R6, SRZ ;  /* 0x0000000000067805 */ /* 0x000fc4000001ff00 */
[----:B------:R-:W-:Y:S01]  /*0b50*/  CS2R R18, SRZ ;  /* 0x0000000000127805 */ /* 0x000fe2000001ff00 */
[----:B------:R-:W2:Y:S01]  /*0b60*/  @!P0 LDG.E R5, desc[UR12][R2.64] ;  /* 0x0000000c02058981 */ /* 0x000ea2000c1e1900 */
[----:B------:R-:W-:-:S03]  /*0b70*/  ISETP.GE.AND P0, PT, R116, R85, PT ;  /* 0x000000557400720c */ /* 0x000fc60003f06270 */
[----:B------:R-:W3:Y:S01]  /*0b80*/  @!P1 LDG.E R7, desc[UR12][R2.64+0x100] ;  /* 0x0001000c02079981 */ /* 0x000ee2000c1e1900 */
[----:B------:R-:W-:-:S03]  /*0b90*/  ISETP.GE.AND P1, PT, R104, R85, PT ;  /* 0x000000556800720c */ /* 0x000fc60003f26270 */
[----:B------:R-:W4:Y:S01]  /*0ba0*/  @!P2 LDG.E R6, desc[UR12][R2.64+0x180] ;  /* 0x0001800c0206a981 */ /* 0x000f22000c1e1900 */
[----:B------:R-:W-:-:S03]  /*0bb0*/  ISETP.GE.AND P2, PT, R102, R85, PT ;  /* 0x000000556600720c */ /* 0x000fc60003f46270 */
[----:B------:R-:W4:Y:S04]  /*0bc0*/  @!P3 LDG.E R19, desc[UR12][R2.64+0x200] ;  /* 0x0002000c0213b981 */ /* 0x000f28000c1e1900 */
[----:B------:R-:W3:Y:S01]  /*0bd0*/  @!P0 LDG.E R4, desc[UR12][R2.64+0x80] ;  /* 0x0000800c02048981 */ /* 0x000ee2000c1e1900 */
[-C--:B------:R-:W-:Y:S02]  /*0be0*/  ISETP.GE.AND P0, PT, R106, R85.reuse, PT ;  /* 0x000000556a00720c */ /* 0x080fe40003f06270 */
[-C--:B------:R-:W-:Y:S01]  /*0bf0*/  ISETP.GE.AND P3, PT, R100, R85.reuse, PT ;  /* 0x000000556400720c */ /* 0x080fe20003f66270 */
[----:B------:R-:W4:Y:S01]  /*0c00*/  @!P4 LDG.E R18, desc[UR12][R2.64+0x280] ;  /* 0x0002800c0212c981 */ /* 0x000f22000c1e1900 */
[----:B------:R-:W-:Y:S02]  /*0c10*/  ISETP.GE.AND P4, PT, R98, R85, PT ;  /* 0x000000556200720c */ /* 0x000fe40003f86270 */
[----:B------:R-:W-:-:S02]  /*0c20*/  CS2R R20, SRZ ;  /* 0x0000000000147805 */ /* 0x000fc4000001ff00 */
[----:B------:R-:W-:Y:S02]  /*0c30*/  CS2R R22, SRZ ;  /* 0x0000000000167805 */ /* 0x000fe4000001ff00 */
[----:B------:R-:W-:Y:S02]  /*0c40*/  CS2R R24, SRZ ;  /* 0x0000000000187805 */ /* 0x000fe4000001ff00 */
        /* <DEDUP_REMOVED lines=9> */
[----:B------:R-:W-:Y:S01]  /*0ce0*/  ISETP.GE.AND P4, PT, R88, R85, PT ;  /* 0x000000555800720c */ /* 0x000fe20003f86270 */
[----:B------:R-:W-:Y:S01]  /*0cf0*/  HFMA2.MMA R29, -RZ, RZ, 0, 0 ;  /* 0x00000000ff1d7435 */ /* 0x000fe200000001ff */
        /* <DEDUP_REMOVED lines=11> */
[C---:B0-----:R-:W-:Y:S02]  /*0db0*/  IADD3 R2, R91.reuse, 0xa0, RZ ;  /* 0x000000a05b027810 */ /* 0x041fe40007ffe0ff */
[C---:B------:R-:W-:Y:S02]  /*0dc0*/  IADD3 R32, R91.reuse, 0x60, RZ ;  /* 0x000000605b207810 */ /* 0x040fe40007ffe0ff */
[-C--:B------:R-:W-:Y:S02]  /*0dd0*/  LEA.HI.SX32 R2, R2, R91.reuse, 0x1b ;  /* 0x0000005b02027211 */ /* 0x080fe400078fdaff */
[C---:B------:R-:W-:Y:S02]  /*0de0*/  LEA.HI.SX32 R84, R91.reuse, R91, 0x1b ;  /* 0x0000005b5b547211 */ /* 0x040fe400078fdaff */
[----:B------:R-:W-:-:S02]  /*0df0*/  IADD3 R34, R91, 0x80, RZ ;  /* 0x000000805b227810 */ /* 0x000fc40007ffe0ff */
[-C--:B------:R-:W-:Y:S01]  /*0e00*/  LEA.HI.SX32 R28, R28, R91.reuse, 0x1b ;  /* 0x0000005b1c1c7211 */ /* 0x080fe200078fdaff */
[----:B-1----:R-:W-:Y:S01]  /*0e10*/  ULEA UR10, UR6, UR10, 0x18 ;  /* 0x0000000a060a7291 */ /* 0x002fe2000f8ec03f */
[-C--:B------:R-:W-:Y:S02]  /*0e20*/  LEA.HI.SX32 R30, R30, R91.reuse, 0x1b ;  /* 0x0000005b1e1e7211 */ /* 0x080fe400078fdaff */
[----:B------:R-:W-:-:S03]  /*0e30*/  LEA.HI.SX32 R32, R32, R91, 0x1b ;  /* 0x0000005b20207211 */ /* 0x000fc600078fdaff */
[----:B------:R-:W-:Y:S02]  /*0e40*/  LEA R79, R2, UR10, 0x2 ;  /* 0x0000000a024f7c11 */ /* 0x000fe4000f8e10ff */
[----:B------:R-:W-:Y:S02]  /*0e50*/  IADD3 R2, R91, 0xc0, RZ ;  /* 0x000000c05b027810 */ /* 0x000fe40007ffe0ff */
[----:B------:R-:W-:Y:S02]  /*0e60*/  LEA R84, R84, UR10, 0x2 ;  /* 0x0000000a54547c11 */ /* 0x000fe4000f8e10ff */
[----:B------:R-:W-:Y:S02]  /*0e70*/  LEA.HI.SX32 R34, R34, R91, 0x1b ;  /* 0x0000005b22227211 */ /* 0x000fe400078fdaff */
[----:B------:R-:W-:Y:S02]  /*0e80*/  LEA R83, R28, UR10, 0x2 ;  /* 0x0000000a1c537c11 */ /* 0x000fe4000f8e10ff */
[----:B------:R-:W-:-:S02]  /*0e90*/  LEA R82, R30, UR10, 0x2 ;  /* 0x0000000a1e527c11 */ /* 0x000fc4000f8e10ff */
[----:B------:R-:W-:Y:S02]  /*0ea0*/  LEA R81, R32, UR10, 0x2 ;  /* 0x0000000a20517c11 */ /* 0x000fe4000f8e10ff */
[C---:B------:R-:W-:Y:S02]  /*0eb0*/  IADD3 R28, R91.reuse, 0xe0, RZ ;  /* 0x000000e05b1c7810 */ /* 0x040fe40007ffe0ff */
[----:B------:R-:W-:Y:S02]  /*0ec0*/  LEA.HI.SX32 R2, R2, R91, 0x1b ;  /* 0x0000005b02027211 */ /* 0x000fe400078fdaff */
[----:B------:R-:W-:Y:S02]  /*0ed0*/  LEA R80, R34, UR10, 0x2 ;  /* 0x0000000a22507c11 */ /* 0x000fe4000f8e10ff */
[C---:B------:R-:W-:Y:S02]  /*0ee0*/  IADD3 R30, R91.reuse, 0x100, RZ ;  /* 0x000001005b1e7810 */ /* 0x040fe40007ffe0ff */
[----:B------:R-:W-:-:S02]  /*0ef0*/  IADD3 R32, R91, 0x120, RZ ;  /* 0x000001205b207810 */ /* 0x000fc40007ffe0ff */
[C---:B------:R-:W-:Y:S02]  /*0f00*/  IADD3 R34, R91.reuse, 0x140, RZ ;  /* 0x000001405b227810 */ /* 0x040fe40007ffe0ff */
[-C--:B------:R-:W-:Y:S02]  /*0f10*/  LEA.HI.SX32 R28, R28, R91.reuse, 0x1b ;  /* 0x0000005b1c1c7211 */ /* 0x080fe400078fdaff */
[----:B------:R-:W-:Y:S02]  /*0f20*/  LEA R78, R2, UR10, 0x2 ;  /* 0x0000000a024e7c11 */ /* 0x000fe4000f8e10ff */
[----:B------:R-:W-:Y:S02]  /*0f30*/  IADD3 R2, R91, 0x160, RZ ;  /* 0x000001605b027810 */ /* 0x000fe40007ffe0ff */
[-C--:B------:R-:W-:Y:S02]  /*0f40*/  LEA.HI.SX32 R30, R30, R91.reuse, 0x1b ;  /* 0x0000005b1e1e7211 */ /* 0x080fe400078fdaff */
[----:B------:R-:W-:-:S02]  /*0f50*/  LEA.HI.SX32 R32, R32, R91, 0x1b ;  /* 0x0000005b20207211 */ /* 0x000fc400078fdaff */
[-C--:B------:R-:W-:Y:S02]  /*0f60*/  LEA.HI.SX32 R34, R34, R91.reuse, 0x1b ;  /* 0x0000005b22227211 */ /* 0x080fe400078fdaff */
[----:B------:R-:W-:Y:S02]  /*0f70*/  LEA R77, R28, UR10, 0x2 ;  /* 0x0000000a1c4d7c11 */ /* 0x000fe4000f8e10ff */
[----:B------:R-:W-:Y:S02]  /*0f80*/  IADD3 R28, R91, 0x1e0, RZ ;  /* 0x000001e05b1c7810 */ /* 0x000fe40007ffe0ff */
[----:B------:R-:W-:Y:S02]  /*0f90*/  LEA.HI.SX32 R2, R2, R91, 0x1b ;  /* 0x0000005b02027211 */ /* 0x000fe400078fdaff */
[----:B------:R-:W-:Y:S02]  /*0fa0*/  LEA R76, R30, UR10, 0x2 ;  /* 0x0000000a1e4c7c11 */ /* 0x000fe4000f8e10ff */
[----:B------:R-:W-:-:S02]  /*0fb0*/  LEA R75, R32, UR10, 0x2 ;  /* 0x0000000a204b7c11 */ /* 0x000fc4000f8e10ff */
[----:B------:R-:W-:Y:S02]  /*0fc0*/  SHF.L.U32 R3, R91, 0x4, RZ ;  /* 0x000000045b037819 */ /* 0x000fe400000006ff */
[----:B------:R-:W-:Y:S02]  /*0fd0*/  LEA R74, R34, UR10, 0x2 ;  /* 0x0000000a224a7c11 */ /* 0x000fe4000f8e10ff */
[----:B------:R-:W-:Y:S02]  /*0fe0*/  LEA R73, R2, UR10, 0x2 ;  /* 0x0000000a02497c11 */ /* 0x000fe4000f8e10ff */
[----:B------:R-:W-:Y:S02]  /*0ff0*/  LEA.HI.SX32 R28, R28, R91, 0x1b ;  /* 0x0000005b1c1c7211 */ /* 0x000fe400078fdaff */
[----:B------:R-:W-:Y:S02]  /*1000*/  LEA.HI.SX32 R66, R3, R3, 0x1b ;  /* 0x0000000303427211 */ /* 0x000fe400078fdaff */
[----:B------:R-:W-:-:S02]  /*1010*/  LEA R68, R28, UR10, 0x2 ;  /* 0x0000000a1c447c11 */ /* 0x000fc4000f8e10ff */
[----:B------:R-:W-:Y:S02]  /*1020*/  LEA R66, R66, UR10, 0x2 ;  /* 0x0000000a42427c11 */ /* 0x000fe4000f8e10ff */
[----:B------:R-:W-:Y:S02]  /*1030*/  LEA R2, P1, R10, UR32, 0x2 ;  /* 0x000000200a027c11 */ /* 0x000fe4000f8210ff */
[-C--:B------:R-:W-:Y:S02]  /*1040*/  ISETP.GE.AND P2, PT, R110, R85.reuse, PT ;  /* 0x000000556e00720c */ /* 0x080fe40003f46270 */
[C---:B------:R-:W-:Y:S02]  /*1050*/  LEA.HI.X R3, R10.reuse, UR31, R11, 0x2, P1 ;  /* 0x0000001f0a037c11 */ /* 0x040fe400088f140b */
[-C--:B------:R-:W-:Y:S02]  /*1060*/  ISETP.GE.AND P1, PT, R10, R85.reuse, PT ;  /* 0x000000550a00720c */ /* 0x080fe40003f26270 */
[----:B------:R-:W-:-:S02]  /*1070*/  ISETP.GE.AND P3, PT, R112, R85, PT ;  /* 0x000000557000720c */ /* 0x000fc40003f66270 */
[-C--:B------:R-:W-:Y:S02]  /*1080*/  ISETP.GE.AND P4, PT, R114, R85.reuse, PT ;  /* 0x000000557200720c */ /* 0x080fe40003f86270 */
[-C--:B------:R-:W-:Y:S02]  /*1090*/  ISETP.GE.AND P5, PT, R106, R85.reuse, PT ;  /* 0x000000556a00720c */ /* 0x080fe40003fa6270 */
[----:B------:R-:W-:Y:S02]  /*10a0*/  ISETP.GE.AND P6, PT, R108, R85, PT ;  /* 0x000000556c00720c */ /* 0x000fe40003fc6270 */
        /* <DEDUP_REMOVED lines=43> */
[----:B------:R-:W-:-:S04]  /*1360*/  LEA R6, P0, R10, UR34, 0x2 ;  /* 0x000000220a067c11 */ /* 0x000fc8000f8010ff */
[----:B------:R-:W-:Y:S02]  /*1370*/  LEA.HI.X R7, R10, UR33, R11, 0x2, P0 ;  /* 0x000000210a077c11 */ /* 0x000fe400080f140b */
[----:B------:R-:W-:Y:S02]  /*1380*/  ISETP.GE.AND P0, PT, R116, R85, PT ;  /* 0x000000557400720c */ /* 0x000fe40003f06270 */
[----:B------:R-:W-:Y:S01]  /*1390*/  CS2R R4, SRZ ;  /* 0x0000000000047805 */ /* 0x000fe2000001ff00 */
[----:B------:R-:W-:Y:S01]  /*13a0*/  BAR.SYNC.DEFER_BLOCKING 0x0 ;  /* 0x0000000000007b1d */ /* 0x000fe20000010000 */
[----:B0-----:R-:W-:Y:S02]  /*13b0*/  CS2R R22, SRZ ;  /* 0x0000000000167805 */ /* 0x001fe4000001ff00 */
[----:B-1----:R-:W-:-:S07]  /*13c0*/  CS2R R24, SRZ ;  /* 0x0000000000187805 */ /* 0x002fce000001ff00 */
[----:B------:R-:W4:Y:S01]  /*13d0*/  @!P0 LDG.E R4, desc[UR12][R6.64+0x80] ;  /* 0x0000800c06048981 */ /* 0x000f22000c1e1900 */
[-C--:B------:R-:W-:Y:S02]  /*13e0*/  ISETP.GE.AND P0, PT, R104, R85.reuse, PT ;  /* 0x000000556800720c */ /* 0x080fe40003f06270 */
[----:B------:R-:W-:Y:S02]  /*13f0*/  CS2R R20, SRZ ;  /* 0x0000000000147805 */ /* 0x000fe4000001ff00 */
[----:B------:R-:W-:Y:S01]  /*1400*/  CS2R R18, SRZ ;  /* 0x0000000000127805 */ /* 0x000fe2000001ff00 */
[----:B------:R-:W4:Y:S04]  /*1410*/  @!P1 LDG.E R5, desc[UR12][R6.64] ;  /* 0x0000000c06059981 */ /* 0x000f28000c1e1900 */
[----:B------:R-:W4:Y:S04]  /*1420*/  @!P5 LDG.E R23, desc[UR12][R6.64+0x300] ;  /* 0x0003000c0617d981 */ /* 0x000f28000c1e1900 */
[----:B------:R-:W4:Y:S01]  /*1430*/  @!P0 LDG.E R22, desc[UR12][R6.64+0x380] ;  /* 0x0003800c06168981 */ /* 0x000f22000c1e1900 */
[----:B------:R-:W-:-:S02]  /*1440*/  ISETP.GE.AND P0, PT, R102, R85, PT ;  /* 0x000000556600720c */ /* 0x000fc40003f06270 */
[-C--:B------:R-:W-:Y:S01]  /*1450*/  ISETP.GE.AND P1, PT, R98, R85.reuse, PT ;  /* 0x000000556200720c */ /* 0x080fe20003f26270 */
[----:B------:R-:W4:Y:S01]  /*1460*/  @!P2 LDG.E R21, desc[UR12][R6.64+0x200] ;  /* 0x0002000c0615a981 */ /* 0x000f22000c1e1900 */
[----:B------:R-:W-:-:S03]  /*1470*/  ISETP.GE.AND P2, PT, R96, R85, PT ;  /* 0x000000556000720c */ /* 0x000fc60003f46270 */
[----:B------:R-:W4:Y:S01]  /*1480*/  @!P3 LDG.E R18, desc[UR12][R6.64+0x180] ;  /* 0x0001800c0612b981 */ /* 0x000f22000c1e1900 */
[----:B------:R-:W-:-:S03]  /*1490*/  ISETP.GE.AND P3, PT, R94, R85, PT ;  /* 0x000000555e00720c */ /* 0x000fc60003f66270 */
[----:B------:R-:W4:Y:S04]  /*14a0*/  @!P4 LDG.E R19, desc[UR12][R6.64+0x100] ;  /* 0x0001000c0613c981 */ /* 0x000f28000c1e1900 */
[----:B------:R-:W4:Y:S01]  /*14b0*/  @!P0 LDG.E R25, desc[UR12][R6.64+0x400] ;  /* 0x0004000c06198981 */ /* 0x000f22000c1e1900 */
[-C--:B------:R-:W-:Y:S02]  /*14c0*/  ISETP.GE.AND P0, PT, R100, R85.reuse, PT ;  /* 0x000000556400720c */ /* 0x080fe40003f06270 */
[-C--:B------:R-:W-:Y:S01]  /*14d0*/  ISETP.GE.AND P4, PT, R92, R85.reuse, PT ;  /* 0x000000555c00720c */ /* 0x080fe20003f86270 */
[----:B------:R-:W4:Y:S01]  /*14e0*/  @!P6 LDG.E R20, desc[UR12][R6.64+0x280] ;  /* 0x0002800c0614e981 */ /* 0x000f22000c1e1900 */
[-C--:B------:R-:W-:Y:S02]  /*14f0*/  ISETP.GE.AND P5, PT, R90, R85.reuse, PT ;  /* 0x000000555a00720c */ /* 0x080fe40003fa6270 */
[----:B------:R-:W-:-:S02]  /*1500*/  ISETP.GE.AND P6, PT, R88, R85, PT ;  /* 0x000000555800720c */ /* 0x000fc40003fc6270 */
[----:B--2---:R-:W-:Y:S01]  /*1510*/  CS2R R26, SRZ ;  /* 0x00000000001a7805 */ /* 0x004fe2000001ff00 */
[----:B---3--:R-:W-:Y:S01]  /*1520*/  HFMA2.MMA R31, -RZ, RZ, 0, 0 ;  /* 0x00000000ff1f7435 */ /* 0x008fe200000001ff */
[----:B------:R-:W-:-:S03]  /*1530*/  CS2R R28, SRZ ;  /* 0x00000000001c7805 */ /* 0x000fc6000001ff00 */
[----:B------:R-:W2:Y:S04]  /*1540*/  @!P0 LDG.E R24, desc[UR12][R6.64+0x480] ;  /* 0x0004800c06188981 */ /* 0x000ea8000c1e1900 */
[----:B------:R-:W3:Y:S04]  /*1550*/  @!P1 LDG.E R27, desc[UR12][R6.64+0x500] ;  /* 0x0005000c061b9981 */ /* 0x000ee8000c1e1900 */
[----:B------:R-:W3:Y:S04]  /*1560*/  @!P2 LDG.E R26, desc[UR12][R6.64+0x580] ;  /* 0x0005800c061aa981 */ /* 0x000ee8000c1e1900 */
[----:B------:R-:W3:Y:S04]  /*1570*/  @!P3 LDG.E R29, desc[UR12][R6.64+0x600] ;  /* 0x0006000c061db981 */ /* 0x000ee8000c1e1900 */
[----:B------:R-:W3:Y:S04]  /*1580*/  @!P4 LDG.E R28, desc[UR12][R6.64+0x680] ;  /* 0x0006800c061cc981 */ /* 0x000ee8000c1e1900 */
[----:B------:R-:W3:Y:S04]  /*1590*/  @!P5 LDG.E R31, desc[UR12][R6.64+0x700] ;  /* 0x0007000c061fd981 */ /* 0x000ee8000c1e1900 */
[----:B------:R-:W3:Y:S01]  /*15a0*/  @!P6 LDG.E R33, desc[UR12][R6.64+0x780] ;  /* 0x0007800c0621e981 */ /* 0x000ee2000c1e1900 */
[----:B------:R-:W-:-:S02]  /*15b0*/  P2R R32, PR, RZ, 0x1 ;  /* 0x00000001ff207803 */ /* 0x000fc40000000000 */
[-C--:B------:R-:W-:Y:S02]  /*15c0*/  ISETP.GE.AND P0, PT, R10, R85.reuse, PT ;  /* 0x000000550a00720c */ /* 0x080fe40003f06270 */
[----:B------:R-:W-:Y:S02]  /*15d0*/  P2R R30, PR, RZ, 0x2 ;  /* 0x00000002ff1e7803 */ /* 0x000fe40000000000 */
[----:B------:R-:W-:Y:S01]  /*15e0*/  ISETP.GE.AND P1, PT, R114, R85, PT ;  /* 0x000000557200720c */ /* 0x000fe20003f26270 */
[----:B----4-:R-:W-:Y:S04]  /*15f0*/  STS [R84], R5 ;  /* 0x0000000554007388 */ /* 0x010fe80000000800 */
        /* <DEDUP_REMOVED lines=8> */
[----:B--2---:R2:W-:Y:S04]  /*1680*/  STS [R75+0x480], R24 ;  /* 0x000480184b007388 */ /* 0x0045e80000000800 */
[----:B---3--:R-:W-:Y:S04]  /*1690*/  STS [R74+0x500], R27 ;  /* 0x0005001b4a007388 */ /* 0x008fe80000000800 */
[----:B------:R3:W-:Y:S04]  /*16a0*/  STS [R73+0x580], R26 ;  /* 0x0005801a49007388 */ /* 0x0007e80000000800 */
[----:B------:R-:W-:Y:S04]  /*16b0*/  STS [R72+0x600], R29 ;  /* 0x0006001d48007388 */ /* 0x000fe80000000800 */
[----:B------:R-:W-:Y:S04]  /*16c0*/  STS [R71+0x680], R28 ;  /* 0x0006801c47007388 */ /* 0x000fe80000000800 */
[----:B------:R3:W-:Y:S04]  /*16d0*/  STS [R70+0x700], R31 ;  /* 0x0007001f46007388 */ /* 0x0007e80000000800 */
[----:B------:R3:W-:Y:S01]  /*16e0*/  STS [R68+0x780], R33 ;  /* 0x0007802144007388 */ /* 0x0007e20000000800 */
        /* <DEDUP_REMOVED lines=17> */
[----:B0-----:R-:W-:Y:S01]  /*1800*/  CS2R R4, SRZ ;  /* 0x0000000000047805 */ /* 0x001fe2000001ff00 */
[----:B------:R-:W-:Y:S01]  /*1810*/  BAR.SYNC.DEFER_BLOCKING 0x0 ;  /* 0x0000000000007b1d */ /* 0x000fe20000010000 */
[----:B-1----:R-:W-:-:S05]  /*1820*/  CS2R R18, SRZ ;  /* 0x0000000000127805 */ /* 0x002fca000001ff00 */
[----:B------:R-:W3:Y:S01]  /*1830*/  @!P0 LDG.E R5, desc[UR12][R2.64] ;  /* 0x0000000c02058981 */ /* 0x000ee2000c1e1900 */
[----:B------:R-:W-:-:S03]  /*1840*/  ISETP.GE.AND P0, PT, R116, R85, PT ;  /* 0x000000557400720c */ /* 0x000fc60003f06270 */
[----:B------:R-:W3:Y:S01]  /*1850*/  @!P1 LDG.E R19, desc[UR12][R2.64+0x100] ;  /* 0x0001000c02139981 */ /* 0x000ee2000c1e1900 */
[----:B------:R-:W-:-:S09]  /*1860*/  ISETP.GE.AND P1, PT, R110, R85, PT ;  /* 0x000000556e00720c */ /* 0x000fd20003f26270 */
[----:B------:R-:W3:Y:S01]  /*1870*/  @!P0 LDG.E R4, desc[UR12][R2.64+0x80] ;  /* 0x0000800c02048981 */ /* 0x000ee2000c1e1900 */
[----:B------:R-:W-:Y:S02]  /*1880*/  ISETP.GE.AND P0, PT, R112, R85, PT ;  /* 0x000000557000720c */ /* 0x000fe40003f06270 */
[----:B----4-:R-:W-:-:S06]  /*1890*/  CS2R R20, SRZ ;  /* 0x0000000000147805 */ /* 0x010fcc000001ff00 */
[----:B------:R-:W4:Y:S01]  /*18a0*/  @!P1 LDG.E R21, desc[UR12][R2.64+0x200] ;  /* 0x0002000c02159981 */ /* 0x000f22000c1e1900 */
[----:B------:R-:W-:-:S04]  /*18b0*/  ISETP.GE.AND P1, PT, R106, R85, PT ;  /* 0x000000556a00720c */ /* 0x000fc80003f26270 */
[----:B------:R-:W4:Y:S01]  /*18c0*/  @!P0 LDG.E R18, desc[UR12][R2.64+0x180] ;  /* 0x0001800c02128981 */ /* 0x000f22000c1e1900 */
[----:B------:R-:W-:Y:S02]  /*18d0*/  ISETP.GE.AND P0, PT, R108, R85, PT ;  /* 0x000000556c00720c */ /* 0x000fe40003f06270 */
[----:B------:R-:W-:-:S06]  /*18e0*/  CS2R R22, SRZ ;  /* 0x0000000000167805 */ /* 0x000fcc000001ff00 */
[----:B------:R-:W4:Y:S01]  /*18f0*/  @!P1 LDG.E R23, desc[UR12][R2.64+0x300] ;  /* 0x0003000c02179981 */ /* 0x000f22000c1e1900 */
[----:B------:R-:W-:-:S04]  /*1900*/  ISETP.GE.AND P1, PT, R102, R85, PT ;  /* 0x000000556600720c */ /* 0x000fc80003f26270 */
[----:B------:R-:W4:Y:S01]  /*1910*/  @!P0 LDG.E R20, desc[UR12][R2.64+0x280] ;  /* 0x0002800c02148981 */ /* 0x000f22000c1e1900 */
[----:B------:R-:W-:Y:S02]  /*1920*/  ISETP.GE.AND P0, PT, R104, R85, PT ;  /* 0x000000556800720c */ /* 0x000fe40003f06270 */
[----:B--2---:R-:W-:-:S06]  /*1930*/  CS2R R24, SRZ ;  /* 0x0000000000187805 */ /* 0x004fcc000001ff00 */
[----:B------:R-:W2:Y:S01]  /*1940*/  @!P1 LDG.E R25, desc[UR12][R2.64+0x400] ;  /* 0x0004000c02199981 */ /* 0x000ea2000c1e1900 */
[----:B------:R-:W-:-:S04]  /*1950*/  ISETP.NE.AND P1, PT, R30, RZ, PT ;  /* 0x000000ff1e00720c */ /* 0x000fc80003f25270 */
[----:B------:R-:W2:Y:S01]  /*1960*/  @!P0 LDG.E R22, desc[UR12][R2.64+0x380] ;  /* 0x0003800c02168981 */ /* 0x000ea2000c1e1900 */
[----:B------:R-:W-:Y:S02]  /*1970*/  ISETP.NE.AND P0, PT, R32, RZ, PT ;  /* 0x000000ff2000720c */ /* 0x000fe40003f05270 */
[----:B---3--:R-:W-:Y:S01]  /*1980*/  CS2R R26, SRZ ;  /* 0x00000000001a7805 */ /* 0x008fe2000001ff00 */
[----:B------:R-:W-:Y:S01]  /*1990*/  HFMA2.MMA R31, -RZ, RZ, 0, 0 ;  /* 0x00000000ff1f7435 */ /* 0x000fe200000001ff */
[----:B------:R-:W-:Y:S02]  /*19a0*/  CS2R R28, SRZ ;  /* 0x00000000001c7805 */ /* 0x000fe4000001ff00 */
[----:B------:R-:W-:Y:S02]  /*19b0*/  MOV R33, RZ ;  /* 0x000000ff00217202 */ /* 0x000fe40000000f00 */
[----:B------:R-:W3:Y:S04]  /*19c0*/  @!P1 LDG.E R27, desc[UR12][R2.64+0x500] ;  /* 0x0005000c021b9981 */ /* 0x000ee8000c1e1900 */
[----:B------:R-:W3:Y:S04]  /*19d0*/  @!P2 LDG.E R26, desc[UR12][R2.64+0x580] ;  /* 0x0005800c021aa981 */ /* 0x000ee8000c1e1900 */
[----:B------:R-:W3:Y:S04]  /*19e0*/  @!P0 LDG.E R24, desc[UR12][R2.64+0x480] ;  /* 0x0004800c02188981 */ /* 0x000ee8000c1e1900 */
[----:B------:R-:W3:Y:S04]  /*19f0*/  @!P3 LDG.E R29, desc[UR12][R2.64+0x600] ;  /* 0x0006000c021db981 */ /* 0x000ee8000c1e1900 */
[----:B------:R-:W3:Y:S04]  /*1a00*/  @!P4 LDG.E R28, desc[UR12][R2.64+0x680] ;  /* 0x0006800c021cc981 */ /* 0x000ee8000c1e1900 */
[----:B------:R-:W3:Y:S04]  /*1a10*/  @!P5 LDG.E R31, desc[UR12][R2.64+0x700] ;  /* 0x0007000c021fd981 */ /* 0x000ee8000c1e1900 */
[----:B------:R0:W3:Y:S01]  /*1a20*/  @!P6 LDG.E R33, desc[UR12][R2.64+0x780] ;  /* 0x0007800c0221e981 */ /* 0x0000e2000c1e1900 */
        /* <DEDUP_REMOVED lines=20> */
[----:B----4-:R4:W-:Y:S04]  /*1b70*/  STS [R81+0x180], R18 ;  /* 0x0001801251007388 */ /* 0x0109e80000000800 */
        /* <DEDUP_REMOVED lines=15> */
[----:B----4-:R-:W-:Y:S02]  /*1c70*/  MOV R21, 0x3e800000 ;  /* 0x3e80000000157802 */ /* 0x010fe40000000f00 */
        /* <DEDUP_REMOVED lines=29> */
.L_x_7162:
[----:B------:R-:W-:Y:S05]  /*1e50*/  BSYNC B0 ;  /* 0x0000000000007941 */ /* 0x000fea0003800000 */
.L_x_7161:
[----:B------:R-:W-:Y:S01]  /*1e60*/  BSSY B0, `(.L_x_7163) ;  /* 0x0000023000007945 */ /* 0x000fe20003800000 */
[----:B------:R-:W-:Y:S01]  /*1e70*/  FSETP.GTU.FTZ.AND P5, PT, R45, 20, PT ;  /* 0x41a000002d00780b */ /* 0x000fe20003fbc000 */
[----:B------:R-:W-:Y:S02]  /*1e80*/  FADD.FTZ R44, R44, UR5 ;  /* 0x000000052c2c7e21 */ /* 0x000fe40008010000 */
[----:B------:R-:W-:Y:S10]  /*1e90*/  @P4 BRA `(.L_x_7164) ;  /* 0x00000000007c4947 */ /* 0x000ff40003800000 */
[----:B------:R-:W-:Y:S01]  /*1ea0*/  FMUL.FTZ R50, R50, 1.4426950216293334961 ;  /* 0x3fb8aa3b32327820 */ /* 0x000fe20000410000 */
[----:B----4-:R-:W-:Y:S01]  /*1eb0*/  HFMA2.MMA R23, -RZ, RZ, 1.625, 0 ;  /* 0x3e800000ff177435 */ /* 0x010fe200000001ff */
        /* <DEDUP_REMOVED lines=29> */
.L_x_7164:
[----:B------:R-:W-:Y:S05]  /*2090*/  BSYNC B0 ;  /* 0x0000000000007941 */ /* 0x000fea0003800000 */
.L_x_7163:
        /* <DEDUP_REMOVED lines=35> */
.L_x_7166:
[----:B------:R-:W-:Y:S05]  /*22d0*/  BSYNC B0 ;  /* 0x0000000000007941 */ /* 0x000fea0003800000 */
.L_x_7165:
        /* <DEDUP_REMOVED lines=35> */
.L_x_7168:
[----:B------:R-:W-:Y:S05]  /*2510*/  BSYNC B0 ;  /* 0x0000000000007941 */ /* 0x000fea0003800000 */
.L_x_7167:
        /* <DEDUP_REMOVED lines=35> */
.L_x_7170:
[----:B------:R-:W-:Y:S05]  /*2750*/  BSYNC B0 ;  /* 0x0000000000007941 */ /* 0x000fea0003800000 */
.L_x_7169:
        /* <DEDUP_REMOVED lines=35> */
.L_x_7172:
[----:B------:R-:W-:Y:S05]  /*2990*/  BSYNC B0 ;  /* 0x0000000000007941 */ /* 0x000fea0003800000 */
.L_x_7171:
        /* <DEDUP_REMOVED lines=35> */
.L_x_7174:
[----:B------:R-:W-:Y:S05]  /*2bd0*/  BSYNC B0 ;  /* 0x0000000000007941 */ /* 0x000fea0003800000 */
.L_x_7173:
[----:B------:R-:W-:Y:S01]  /*2be0*/  BSSY B0, `(.L_x_7175) ;  /* 0x0000025000007945 */ /* 0x000fe20003800000 */
[----:B------:R-:W-:Y:S01]  /*2bf0*/  FSETP.GTU.FTZ.AND P5, PT, R39, 20, PT ;  /* 0x41a000002700780b */ /* 0x000fe20003fbc000 */
[----:B----4-:R-:W-:Y:S01]  /*2c00*/  IMAD R22, R4, UR14, RZ ;  /* 0x0000000e04167c24 */ /* 0x010fe2000f8e02ff */
        /* <DEDUP_REMOVED lines=34> */
.L_x_7176:
[----:B------:R-:W-:Y:S05]  /*2e30*/  BSYNC B0 ;  /* 0x0000000000007941 */ /* 0x000fea0003800000 */
.L_x_7175:
        /* <DEDUP_REMOVED lines=38> */
.L_x_7178:
[----:B------:R-:W-:Y:S05]  /*30a0*/  BSYNC B0 ;  /* 0x0000000000007941 */ /* 0x000fea0003800000 */
.L_x_7177:
        /* <DEDUP_REMOVED lines=38> */
.L_x_7180:
[----:B------:R-:W-:Y:S05]  /*3310*/  BSYNC B0 ;  /* 0x0000000000007941 */ /* 0x000fea0003800000 */
.L_x_7179:
        /* <DEDUP_REMOVED lines=39> */
.L_x_7182:
[----:B------:R-:W-:Y:S05]  /*3590*/  BSYNC B0 ;  /* 0x0000000000007941 */ /* 0x000fea0003800000 */
.L_x_7181:
        /* <DEDUP_REMOVED lines=33> */
.L_x_7184:
[----:B------:R-:W-:Y:S05]  /*37b0*/  BSYNC B0 ;  /* 0x0000000000007941 */ /* 0x000fea0003800000 */
.L_x_7183:
        /* <DEDUP_REMOVED lines=33> */
.L_x_7186:
[----:B------:R-:W-:Y:S05]  /*39d0*/  BSYNC B0 ;  /* 0x0000000000007941 */ /* 0x000fea0003800000 */
.L_x_7185:
        /* <DEDUP_REMOVED lines=33> */
.L_x_7188:
[----:B------:R-:W-:Y:S05]  /*3bf0*/  BSYNC B0 ;  /* 0x0000000000007941 */ /* 0x000fea0003800000 */
.L_x_7187:
        /* <DEDUP_REMOVED lines=33> */
.L_x_7190:
[----:B------:R-:W-:Y:S05]  /*3e10*/  BSYNC B0 ;  /* 0x0000000000007941 */ /* 0x000fea0003800000 */
.L_x_7189:
        /* <DEDUP_REMOVED lines=33> */
.L_x_7192:
[----:B------:R-:W-:Y:S05]  /*4030*/  BSYNC B0 ;  /* 0x0000000000007941 */ /* 0x000fea0003800000 */
.L_x_7191:
        /* <DEDUP_REMOVED lines=38> */
[----:B------:R-:W-:-:S02]  /*42a0*/  LEA R3, P1, R10, UR6, 0x2 ;  /* 0x000000060a037c11 */ /* 0x000fc4000f8210ff */
[----:B------:R-:W-:Y:S01]  /*42b0*/  IADD3 R22, P4, R37, R4, RZ ;  /* 0x0000000425167210 */ /* 0x000fe20007f9e0ff */
[----:B------:R-:W-:Y:S01]  /*42c0*/  LDS R132, [R66+0x24] ;  /* 0x0000240042847984 */ /* 0x000fe20000000800 */
[----:B------:R-:W-:Y:S02]  /*42d0*/  LEA.HI.X R24, R10, UR7, R11, 0x2, P1 ;  /* 0x000000070a187c11 */ /* 0x000fe400088f140b */
[----:B------:R-:W-:Y:S01]  /*42e0*/  @!P0 LEA R2, P1, R25, UR6, 0x2 ;  /* 0x0000000619028c11 */ /* 0x000fe2000f8210ff */
[----:B------:R-:W-:Y:S01]  /*42f0*/  LDS R130, [R66+0x28] ;  /* 0x0000280042827984 */ /* 0x000fe20000000800 */
[----:B------:R-:W-:-:S03]  /*4300*/  LEA R4, P2, R22, R3, 0x2 ;  /* 0x0000000316047211 */ /* 0x000fc600078410ff */
[----:B------:R-:W-:Y:S04]  /*4310*/  LDS R128, [R66+0x2c] ;  /* 0x00002c0042807984 */ /* 0x000fe80000000800 */
[----:B------:R-:W-:Y:S04]  /*4320*/  LDS R126, [R66+0x30] ;  /* 0x00003000427e7984 */ /* 0x000fe80000000800 */
[----:B------:R-:W-:Y:S04]  /*4330*/  LDS R124, [R66+0x34] ;  /* 0x00003400427c7984 */ /* 0x000fe80000000800 */
[----:B------:R-:W-:Y:S04]  /*4340*/  LDS R122, [R66+0x38] ;  /* 0x00003800427a7984 */ /* 0x000fe80000000800 */
[----:B------:R-:W-:Y:S01]  /*4350*/  LDS R120, [R66+0x3c] ;  /* 0x00003c0042787984 */ /* 0x000fe20000000800 */
[----:B------:R-:W-:-:S02]  /*4360*/  @!P0 LEA.HI.X R3, R25, UR7, R26, 0x2, P1 ;  /* 0x0000000719038c11 */ /* 0x000fc400088f141a */
[----:B------:R-:W-:Y:S02]  /*4370*/  ISETP.GE.AND P1, PT, R116, R85, PT ;  /* 0x000000557400720c */ /* 0x000fe40003f26270 */
[----:B------:R-:W-:Y:S02]  /*4380*/  IADD3.X R5, R35, R23, R5, P4, !PT ;  /* 0x0000001723057210 */ /* 0x000fe400027fe405 */
[----:B------:R-:W-:Y:S02]  /*4390*/  CS2R R28, SRZ ;  /* 0x00000000001c7805 */ /* 0x000fe4000001ff00 */
[----:B------:R-:W-:Y:S01]  /*43a0*/  CS2R R30, SRZ ;  /* 0x00000000001e7805 */ /* 0x000fe2000001ff00 */
[----:B------:R-:W-:Y:S01]  /*43b0*/  HFMA2.MMA R23, -RZ, RZ, 0, 0 ;  /* 0x00000000ff177435 */ /* 0x000fe200000001ff */
[----:B------:R-:W-:Y:S01]  /*43c0*/  BAR.SYNC.DEFER_BLOCKING 0x0 ;  /* 0x0000000000007b1d */ /* 0x000fe20000010000 */
[----:B------:R-:W-:Y:S02]  /*43d0*/  LEA.HI.X R5, R22, R24, R5, 0x2, P2 ;  /* 0x0000001816057211 */ /* 0x000fe400010f1405 */
[----:B------:R-:W-:-:S06]  /*43e0*/  MOV R22, RZ ;  /* 0x000000ff00167202 */ /* 0x000fcc0000000f00 */
        /* <DEDUP_REMOVED lines=8> */
[-C--:B------:R-:W-:Y:S01]  /*4470*/  ISETP.GE.AND P5, PT, R106, R85.reuse, PT ;  /* 0x000000556a00720c */ /* 0x080fe20003fa6270 */
[----:B------:R-:W-:Y:S01]  /*4480*/  HFMA2.MMA R115, -RZ, RZ, 0, 0 ;  /* 0x00000000ff737435 */ /* 0x000fe200000001ff */
[-C--:B------:R-:W-:Y:S01]  /*4490*/  ISETP.GE.AND P6, PT, R108, R85.reuse, PT ;  /* 0x000000556c00720c */ /* 0x080fe20003fc6270 */
[----:B------:R-:W-:Y:S01]  /*44a0*/  HFMA2.MMA R119, -RZ, RZ, 0, 0 ;  /* 0x00000000ff777435 */ /* 0x000fe200000001ff */
[----:B------:R-:W-:Y:S01]  /*44b0*/  MOV R150, RZ ;  /* 0x000000ff00967202 */ /* 0x000fe20000000f00 */
[----:B------:R-:W4:Y:S01]  /*44c0*/  @!P1 LDG.E R28, desc[UR12][R18.64+-0x480] ;  /* 0xfffb800c121c9981 */ /* 0x000f22000c1e1900 */
[-C--:B------:R-:W-:Y:S02]  /*44d0*/  ISETP.GE.AND P1, PT, R102, R85.reuse, PT ;  /* 0x000000556600720c */ /* 0x080fe40003f26270 */
[----:B0-----:R-:W-:Y:S02]  /*44e0*/  CS2R R20, SRZ ;  /* 0x0000000000147805 */ /* 0x001fe4000001ff00 */
[----:B------:R-:W-:Y:S01]  /*44f0*/  MOV R117, RZ ;  /* 0x000000ff00757202 */ /* 0x000fe20000000f00 */
[----:B------:R-:W4:Y:S04]  /*4500*/  @!P2 LDG.E R25, desc[UR12][R18.64+-0x700] ;  /* 0xfff9000c1219a981 */ /* 0x000f28000c1e1900 */
        /* <DEDUP_REMOVED lines=22> */
[----:B------:R-:W-:Y:S02]  /*4670*/  HFMA2.MMA R158, -RZ, RZ, 0, 0 ;  /* 0x00000000ff9e7435 */ /* 0x000fe400000001ff */
[----:B------:R-:W-:Y:S02]  /*4680*/  HFMA2.MMA R160, -RZ, RZ, 0, 0 ;  /* 0x00000000ffa07435 */ /* 0x000fe400000001ff */
[----:B------:R-:W-:Y:S02]  /*4690*/  HFMA2.MMA R162, -RZ, RZ, 0, 0 ;  /* 0x00000000ffa27435 */ /* 0x000fe400000001ff */
[----:B------:R-:W-:Y:S02]  /*46a0*/  HFMA2.MMA R164, -RZ, RZ, 0, 0 ;  /* 0x00000000ffa47435 */ /* 0x000fe400000001ff */
[----:B------:R-:W-:Y:S01]  /*46b0*/  HFMA2.MMA R125, -RZ, RZ, 0, 0 ;  /* 0x00000000ff7d7435 */ /* 0x000fe200000001ff */
[----:B------:R-:W-:Y:S01]  /*46c0*/  MOV R123, RZ ;  /* 0x000000ff007b7202 */ /* 0x000fe20000000f00 */
[----:B---3--:R-:W-:Y:S04]  /*46d0*/  STS [R84], R23 ;  /* 0x0000001754007388 */ /* 0x008fe80000000800 */
[----:B--2---:R-:W-:Y:S04]  /*46e0*/  STS [R83+0x80], R22 ;  /* 0x0000801653007388 */ /* 0x004fe80000000800 */
        /* <DEDUP_REMOVED lines=19> */
[----:B------:R-:W3:Y:S04]  /*4820*/  LDS R33, [R66+0x10] ;  /* 0x0000100042217984 */ /* 0x000ee80000000800 */
[----:B------:R-:W4:Y:S04]  /*4830*/  LDS R32, [R66+0x14] ;  /* 0x0000140042207984 */ /* 0x000f280000000800 */
        /* <DEDUP_REMOVED lines=8> */
[----:B------:R-:W4:Y:S04]  /*48c0*/  LDS R30, [R66+0x38] ;  /* 0x00003800421e7984 */ /* 0x000f280000000800 */
[----:B------:R-:W4:Y:S01]  /*48d0*/  LDS R31, [R66+0x3c] ;  /* 0x00003c00421f7984 */ /* 0x000f220000000800 */
[----:B------:R-:W-:Y:S01]  /*48e0*/  BAR.SYNC.DEFER_BLOCKING 0x0 ;  /* 0x0000000000007b1d */ /* 0x000fe20000010000 */
[----:B0-----:R-:W-:-:S05]  /*48f0*/  CS2R R20, SRZ ;  /* 0x0000000000147805 */ /* 0x001fca000001ff00 */
[----:B------:R0:W4:Y:S01]  /*4900*/  @!P0 LDG.E R19, desc[UR12][R2.64] ;  /* 0x0000000c02138981 */ /* 0x000122000c1e1900 */
[----:B------:R-:W-:-:S03]  /*4910*/  ISETP.GE.AND P0, PT, R112, R85, PT ;  /* 0x000000557000720c */ /* 0x000fc60003f06270 */
[----:B------:R-:W4:Y:S01]  /*4920*/  @!P1 LDG.E R18, desc[UR12][R4.64+-0x780] ;  /* 0xfff8800c04129981 */ /* 0x000f22000c1e1900 */
[-C--:B------:R-:W-:Y:S02]  /*4930*/  ISETP.GE.AND P1, PT, R114, R85.reuse, PT ;  /* 0x000000557200720c */ /* 0x080fe40003f26270 */
[----:B-1----:R-:W-:Y:S01]  /*4940*/  MOV R115, RZ ;  /* 0x000000ff00737202 */ /* 0x002fe20000000f00 */
[----:B------:R-:W4:Y:S01]  /*4950*/  @!P2 LDG.E R162, desc[UR12][R4.64+-0x280] ;  /* 0xfffd800c04a2a981 */ /* 0x000f22000c1e1900 */
[----:B--2---:R-:W-:Y:S02]  /*4960*/  MOV R117, RZ ;  /* 0x000000ff00757202 */ /* 0x004fe40000000f00 */
[----:B------:R-:W-:Y:S01]  /*4970*/  MOV R119, RZ ;  /* 0x000000ff00777202 */ /* 0x000fe20000000f00 */
        /* <DEDUP_REMOVED lines=17> */
[----:B------:R-:W-:Y:S02]  /*4a90*/  ISETP.GE.AND P0, PT, R102, R85, PT ;  /* 0x000000556600720c */ /* 0x000fe40003f06270 */
[----:B------:R-:W-:Y:S01]  /*4aa0*/  MOV R121, RZ ;  /* 0x000000ff00797202 */ /* 0x000fe20000000f00 */
[----:B------:R-:W2:Y:S05]  /*4ab0*/  @!P1 LDG.E R119, desc[UR12][R4.64+-0x300] ;  /* 0xfffd000c04779981 */ /* 0x000eaa000c1e1900 */
[----:B------:R-:W2:Y:S05]  /*4ac0*/  @!P3 LDG.E R121, desc[UR12][R4.64+-0x200] ;  /* 0xfffe000c0479b981 */ /* 0x000eaa000c1e1900 */
[----:B------:R4:W2:Y:S01]  /*4ad0*/  @!P0 LDG.E R117, desc[UR12][R4.64+-0x400] ;  /* 0xfffc000c04758981 */ /* 0x0008a2000c1e1900 */
[----:B---3--:R-:W-:Y:S01]  /*4ae0*/  FMUL.FTZ R135, R33, -1.4426950216293334961 ;  /* 0xbfb8aa3b21877820 */ /* 0x008fe20000410000 */
[----:B------:R-:W-:Y:S01]  /*4af0*/  FMUL.FTZ R129, R111, -1.4426950216293334961 ;  /* 0xbfb8aa3b6f817820 */ /* 0x000fe20000410000 */
[----:B------:R-:W-:Y:S01]  /*4b00*/  FMUL.FTZ R127, R113, -1.4426950216293334961 ;  /* 0xbfb8aa3b717f7820 */ /* 0x000fe20000410000 */
[----:B------:R-:W-:-:S03]  /*4b10*/  FMUL.FTZ R131, R109, -1.4426950216293334961 ;  /* 0xbfb8aa3b6d837820 */ /* 0x000fc60000410000 */
[----:B------:R-:W0:Y:S01]  /*4b20*/  MUFU.EX2 R135, R135 ;  /* 0x0000008700877308 */ /* 0x000e220000000800 */
[----:B----4-:R-:W-:Y:S01]  /*4b30*/  FMUL.FTZ R4, R32, -1.4426950216293334961 ;  /* 0xbfb8aa3b20047820 */ /* 0x010fe20000410000 */
[----:B------:R-:W-:-:S06]  /*4b40*/  FMUL.FTZ R5, R22, -1.4426950216293334961 ;  /* 0xbfb8aa3b16057820 */ /* 0x000fcc0000410000 */
[----:B------:R-:W1:Y:S01]  /*4b50*/  MUFU.EX2 R129, R129 ;  /* 0x0000008100817308 */ /* 0x000e620000000800 */
[----:B------:R-:W-:Y:S01]  /*4b60*/  FMUL.FTZ R133, R107, -1.4426950216293334961 ;  /* 0xbfb8aa3b6b857820 */ /* 0x000fe20000410000 */
[----:B------:R-:W-:-:S06]  /*4b70*/  FMUL.FTZ R137, R23, -1.4426950216293334961 ;  /* 0xbfb8aa3b17897820 */ /* 0x000fcc0000410000 */
[----:B------:R-:W3:Y:S01]  /*4b80*/  MUFU.EX2 R127, R127 ;  /* 0x0000007f007f7308 */ /* 0x000ee20000000800 */
[----:B------:R-:W-:-:S07]  /*4b90*/  FMUL.FTZ R139, R24, -1.4426950216293334961 ;  /* 0xbfb8aa3b188b7820 */ /* 0x000fce0000410000 */
[----:B------:R-:W4:Y:S01]  /*4ba0*/  MUFU.EX2 R131, R131 ;  /* 0x0000008300837308 */ /* 0x000f220000000800 */
[----:B------:R-:W-:-:S07]  /*4bb0*/  FMUL.FTZ R141, R25, -1.4426950216293334961 ;  /* 0xbfb8aa3b198d7820 */ /* 0x000fce0000410000 */
[----:B------:R-:W4:Y:S01]  /*4bc0*/  MUFU.EX2 R4, R4 ;  /* 0x0000000400047308 */ /* 0x000f220000000800 */
[----:B------:R-:W-:-:S07]  /*4bd0*/  FMUL.FTZ R143, R26, -1.4426950216293334961 ;  /* 0xbfb8aa3b1a8f7820 */ /* 0x000fce0000410000 */
[----:B------:R-:W4:Y:S01]  /*4be0*/  MUFU.EX2 R5, R5 ;  /* 0x0000000500057308 */ /* 0x000f220000000800 */
[----:B0-----:R-:W-:Y:S01]  /*4bf0*/  FADD.FTZ R135, R135, 1 ;  /* 0x3f80000087877421 */ /* 0x001fe20000010000 */
[----:B------:R-:W-:Y:S01]  /*4c00*/  FMUL.FTZ R149, R27, -1.4426950216293334961 ;  /* 0xbfb8aa3b1b957820 */ /* 0x000fe20000410000 */
[----:B-1----:R-:W-:-:S05]  /*4c10*/  FADD.FTZ R129, R129, 1 ;  /* 0x3f80000081817421 */ /* 0x002fca0000010000 */
[----:B------:R-:W0:Y:S01]  /*4c20*/  MUFU.EX2 R133, R133 ;  /* 0x0000008500857308 */ /* 0x000e220000000800 */
[----:B---3--:R-:W-:-:S07]  /*4c30*/  FADD.FTZ R127, R127, 1 ;  /* 0x3f8000007f7f7421 */ /* 0x008fce0000010000 */
[----:B------:R-:W1:Y:S01]  /*4c40*/  MUFU.EX2 R137, R137 ;  /* 0x0000008900897308 */ /* 0x000e620000000800 */
[----:B------:R-:W-:Y:S01]  /*4c50*/  FMUL.FTZ R154, R30, -1.4426950216293334961 ;  /* 0xbfb8aa3b1e9a7820 */ /* 0x000fe20000410000 */
[----:B------:R-:W-:Y:S01]  /*4c60*/  FMUL.FTZ R151, R28, -1.4426950216293334961 ;  /* 0xbfb8aa3b1c977820 */ /* 0x000fe20000410000 */
[----:B------:R-:W-:-:S05]  /*4c70*/  FMUL.FTZ R153, R29, -1.4426950216293334961 ;  /* 0xbfb8aa3b1d997820 */ /* 0x000fca0000410000 */
[----:B------:R3:W-:Y:S01]  /*4c80*/  MUFU.EX2 R145, R141 ;  /* 0x0000008d00917308 */ /* 0x0007e20000000800 */
[----:B----4-:R-:W-:Y:S01]  /*4c90*/  FADD.FTZ R131, R131, 1 ;  /* 0x3f80000083837421 */ /* 0x010fe20000010000 */
[----:B------:R-:W-:-:S06]  /*4ca0*/  FADD.FTZ R4, R4, 1 ;  /* 0x3f80000004047421 */ /* 0x000fcc0000010000 */
[----:B------:R-:W4:Y:S01]  /*4cb0*/  MUFU.EX2 R139, R139 ;  /* 0x0000008b008b7308 */ /* 0x000f220000000800 */
[----:B---3--:R-:W-:Y:S01]  /*4cc0*/  FMUL.FTZ R141, R31, -1.4426950216293334961 ;  /* 0xbfb8aa3b1f8d7820 */ /* 0x008fe20000410000 */
[----:B------:R-:W-:-:S06]  /*4cd0*/  FADD.FTZ R5, R5, 1 ;  /* 0x3f80000005057421 */ /* 0x000fcc0000010000 */
[----:B------:R-:W3:Y:S08]  /*4ce0*/  MUFU.EX2 R147, R143 ;  /* 0x0000008f00937308 */ /* 0x000ef00000000800 */
[----:B------:R3:W-:Y:S08]  /*4cf0*/  MUFU.RCP R150, R129 ;  /* 0x0000008100967308 */ /* 0x0007f00000001000 */
[----:B------:R-:W-:Y:S08]  /*4d00*/  MUFU.EX2 R149, R149 ;  /* 0x0000009500957308 */ /* 0x000ff00000000800 */
[----:B------:R3:W-:Y:S01]  /*4d10*/  MUFU.RCP R152, R127 ;  /* 0x0000007f00987308 */ /* 0x0007e20000001000 */
[----:B0-----:R-:W-:Y:S01]  /*4d20*/  FADD.FTZ R133, R133, 1 ;  /* 0x3f80000085857421 */ /* 0x001fe20000010000 */
[----:B-1----:R-:W-:-:S06]  /*4d30*/  FADD.FTZ R137, R137, 1 ;  /* 0x3f80000089897421 */ /* 0x002fcc0000010000 */
[----:B------:R-:W-:Y:S08]  /*4d40*/  MUFU.EX2 R157, R154 ;  /* 0x0000009a009d7308 */ /* 0x000ff00000000800 */
[----:B------:R-:W-:Y:S08]  /*4d50*/  MUFU.EX2 R167, R141 ;  /* 0x0000008d00a77308 */ /* 0x000ff00000000800 */
[----:B------:R-:W-:Y:S01]  /*4d60*/  MUFU.RCP R154, R131 ;  /* 0x00000083009a7308 */ /* 0x000fe20000001000 */
[----:B----4-:R-:W-:-:S07]  /*4d70*/  FADD.FTZ R139, R139, 1 ;  /* 0x3f8000008b8b7421 */ /* 0x010fce0000010000 */
[----:B------:R-:W-:Y:S08]  /*4d80*/  MUFU.EX2 R151, R151 ;  /* 0x0000009700977308 */ /* 0x000ff00000000800 */
[----:B------:R-:W-:Y:S08]  /*4d90*/  MUFU.EX2 R153, R153 ;  /* 0x0000009900997308 */ /* 0x000ff00000000800 */
[----:B------:R-:W-:Y:S08]  /*4da0*/  MUFU.RCP R131, R4 ;  /* 0x0000000400837308 */ /* 0x000ff00000001000 */
[----:B------:R-:W-:Y:S01]  /*4db0*/  MUFU.RCP R141, R5 ;  /* 0x00000005008d7308 */ /* 0x000fe20000001000 */
[----:B------:R-:W-:Y:S04]  /*4dc0*/  STS [R84], R19 ;  /* 0x0000001354007388 */ /* 0x000fe80000000800 */
[----:B------:R-:W-:Y:S04]  /*4dd0*/  STS [R83+0x80], R18 ;  /* 0x0000801253007388 */ /* 0x000fe80000000800 */
[----:B--2---:R-:W-:Y:S04]  /*4de0*/  STS [R82+0x100], R21 ;  /* 0x0001001552007388 */ /* 0x004fe80000000800 */
        /* <DEDUP_REMOVED lines=12> */
[----:B------:R-:W-:Y:S01]  /*4eb0*/  STS [R68+0x780], R123 ;  /* 0x0007807b44007388 */ /* 0x000fe20000000800 */
[----:B------:R-:W-:-:S03]  /*4ec0*/  NOP ;  /* 0x0000000000007918 */ /* 0x000fc60000000000 */
[----:B------:R-:W2:Y:S04]  /*4ed0*/  LDS R123, [R66+0x10] ;  /* 0x00001000427b7984 */ /* 0x000ea80000000800 */
[----:B------:R-:W4:Y:S04]  /*4ee0*/  LDS R115, [R66] ;  /* 0x0000000042737984 */ /* 0x000f280000000800 */
[----:B------:R-:W4:Y:S04]  /*4ef0*/  LDS R117, [R66+0x4] ;  /* 0x0000040042757984 */ /* 0x000f280000000800 */
[----:B------:R-:W4:Y:S01]  /*4f00*/  LDS R119, [R66+0x8] ;  /* 0x0000080042777984 */ /* 0x000f220000000800 */
[----:B0-----:R-:W0:Y:S03]  /*4f10*/  MUFU.RCP R158, R135 ;  /* 0x00000087009e7308 */ /* 0x001e260000001000 */
[----:B------:R-:W4:Y:S04]  /*4f20*/  LDS R121, [R66+0xc] ;  /* 0x00000c0042797984 */ /* 0x000f280000000800 */
[----:B------:R-:W4:Y:S04]  /*4f30*/  LDS R125, [R66+0x14] ;  /* 0x00001400427d7984 */ /* 0x000f280000000800 */
[----:B---3--:R-:W3:Y:S04]  /*4f40*/  LDS R129, [R66+0x1c] ;  /* 0x00001c0042817984 */ /* 0x008ee80000000800 */
[----:B------:R-:W3:Y:S01]  /*4f50*/  LDS R127, [R66+0x18] ;  /* 0x00001800427f7984 */ /* 0x000ee20000000800 */
[----:B-1----:R-:W-:Y:S01]  /*4f60*/  FADD.FTZ R162, R145, 1 ;  /* 0x3f80000091a27421 */ /* 0x002fe20000010000 */
[----:B------:R-:W-:Y:S01]  /*4f70*/  FADD.FTZ R145, R147, 1 ;  /* 0x3f80000093917421 */ /* 0x000fe20000010000 */
[----:B------:R1:W3:Y:S01]  /*4f80*/  MUFU.RCP R156, R133 ;  /* 0x00000085009c7308 */ /* 0x0002e20000001000 */
[----:B0-----:R-:W-:Y:S01]  /*4f90*/  FADD.FTZ R18, -R158, 1 ;  /* 0x3f8000009e127421 */ /* 0x001fe20000010100 */
[----:B------:R-:W-:Y:S01]  /*4fa0*/  FADD.FTZ R2, -R152, 1 ;  /* 0x3f80000098027421 */ /* 0x000fe20000010100 */
[----:B------:R-:W-:Y:S01]  /*4fb0*/  FADD.FTZ R149, R149, 1 ;  /* 0x3f80000095957421 */ /* 0x000fe20000010000 */
[----:B------:R-:W-:Y:S04]  /*4fc0*/  LDS R135, [R66+0x24] ;  /* 0x0000240042877984 */ /* 0x000fe80000000800 */
[----:B------:R0:W3:Y:S01]  /*4fd0*/  MUFU.RCP R160, R137 ;  /* 0x0000008900a07308 */ /* 0x0000e20000001000 */
[----:B--2---:R-:W-:Y:S01]  /*4fe0*/  FMUL.FTZ R147, R142, R123 ;  /* 0x0000007b8e937220 */ /* 0x004fe20000410000 */
[----:B-1----:R-:W1:Y:S01]  /*4ff0*/  LDS R133, [R66+0x20] ;  /* 0x0000200042857984 */ /* 0x002e620000000800 */
[----:B------:R-:W-:Y:S01]  /*5000*/  FFMA.FTZ R18, R33, R18, 1 ;  /* 0x3f80000021127423 */ /* 0x000fe20000010012 */
[----:B----4-:R-:W-:Y:S01]  /*5010*/  FMUL.FTZ R3, R0, R115 ;  /* 0x0000007300037220 */ /* 0x010fe20000410000 */
[----:B------:R-:W-:Y:S01]  /*5020*/  FMUL.FTZ R147, R158, R147 ;  /* 0x000000939e937220 */ /* 0x000fe20000410000 */
[----:B0-----:R-:W0:Y:S02]  /*5030*/  LDS R137, [R66+0x28] ;  /* 0x0000280042897984 */ /* 0x001e240000000800 */
[----:B------:R2:W-:Y:S01]  /*5040*/  MUFU.RCP R143, R139 ;  /* 0x0000008b008f7308 */ /* 0x0005e20000001000 */
[----:B------:R-:W-:Y:S01]  /*5050*/  FFMA.FTZ R2, R113, R2, 1 ;  /* 0x3f80000071027423 */ /* 0x000fe20000010002 */
[----:B------:R-:W-:Y:S01]  /*5060*/  FMUL.FTZ R3, R152, R3 ;  /* 0x0000000398037220 */ /* 0x000fe20000410000 */
[----:B------:R-:W-:Y:S01]  /*5070*/  FMUL.FTZ R159, R147, R18 ;  /* 0x00000012939f7220 */ /* 0x000fe20000410000 */
[----:B------:R-:W-:Y:S01]  /*5080*/  FADD.FTZ R151, R151, 1 ;  /* 0x3f80000097977421 */ /* 0x000fe20000010000 */
[----:B------:R-:W-:Y:S01]  /*5090*/  FADD.FTZ R153, R153, 1 ;  /* 0x3f80000099997421 */ /* 0x000fe20000010000 */
[----:B--2---:R-:W2:Y:S02]  /*50a0*/  LDS R139, [R66+0x2c] ;  /* 0x00002c00428b7984 */ /* 0x004ea40000000800 */
[----:B------:R4:W-:Y:S01]  /*50b0*/  MUFU.RCP R164, R149 ;  /* 0x0000009500a47308 */ /* 0x0009e20000001000 */
[----:B------:R-:W-:Y:S01]  /*50c0*/  FADD.FTZ R147, -R131, 1 ;  /* 0x3f80000083937421 */ /* 0x000fe20000010100 */
[----:B------:R-:W-:Y:S01]  /*50d0*/  FMUL.FTZ R3, R3, R2 ;  /* 0x0000000203037220 */ /* 0x000fe20000410000 */
[----:B------:R-:W-:Y:S01]  /*50e0*/  FADD.FTZ R4, -R150, 1 ;  /* 0x3f80000096047421 */ /* 0x000fe20000010100 */
[----:B------:R-:W-:Y:S01]  /*50f0*/  FMUL.FTZ R5, R148, R117 ;  /* 0x0000007594057220 */ /* 0x000fe20000410000 */
[----:B------:R-:W-:Y:S01]  /*5100*/  FADD.FTZ R2, -R154, 1 ;  /* 0x3f8000009a027421 */ /* 0x000fe20000010100 */
[----:B----4-:R-:W-:Y:S01]  /*5110*/  FADD.FTZ R149, -R141, 1 ;  /* 0x3f8000008d957421 */ /* 0x010fe20000010100 */
[----:B------:R-:W-:Y:S01]  /*5120*/  FMUL.FTZ R19, R146, R119 ;  /* 0x0000007792137220 */ /* 0x000fe20000410000 */
[----:B------:R4:W-:Y:S01]  /*5130*/  MUFU.RCP R155, R151 ;  /* 0x00000097009b7308 */ /* 0x0009e20000001000 */
[----:B------:R-:W-:Y:S01]  /*5140*/  FFMA.FTZ R161, R32, R147, 1 ;  /* 0x3f80000020a17423 */ /* 0x000fe20000010093 */
[----:B------:R-:W-:Y:S01]  /*5150*/  FFMA.FTZ R163, R22, R149, 1 ;  /* 0x3f80000016a37423 */ /* 0x000fe20000010095 */
[----:B------:R-:W2:Y:S01]  /*5160*/  LDS R147, [R66+0x30] ;  /* 0x0000300042937984 */ /* 0x000ea20000000800 */
[----:B------:R-:W-:Y:S01]  /*5170*/  FFMA.FTZ R4, R111, R4, 1 ;  /* 0x3f8000006f047423 */ /* 0x000fe20000010004 */
[----:B------:R-:W-:-:S02]  /*5180*/  FMUL.FTZ R5, R150, R5 ;  /* 0x0000000596057220 */ /* 0x000fc40000410000 */
[----:B------:R-:W2:Y:S01]  /*5190*/  LDS R149, [R66+0x34] ;  /* 0x0000340042957984 */ /* 0x000ea20000000800 */
[----:B------:R3:W-:Y:S01]  /*51a0*/  MUFU.RCP R166, R153 ;  /* 0x0000009900a67308 */ /* 0x0007e20000001000 */
[----:B------:R-:W-:Y:S02]  /*51b0*/  FFMA.FTZ R2, R109, R2, 1 ;  /* 0x3f8000006d027423 */ /* 0x000fe40000010002 */
[----:B----4-:R-:W4:Y:S01]  /*51c0*/  LDS R151, [R66+0x38] ;  /* 0x0000380042977984 */ /* 0x010f220000000800 */
[----:B------:R-:W-:-:S03]  /*51d0*/  FMUL.FTZ R19, R154, R19 ;  /* 0x000000139a137220 */ /* 0x000fc60000410000 */
[----:B---3--:R-:W3:Y:S01]  /*51e0*/  LDS R153, [R66+0x3c] ;  /* 0x00003c0042997984 */ /* 0x008ee20000000800 */
[----:B------:R-:W1:Y:S01]  /*51f0*/  MUFU.RCP R162, R162 ;  /* 0x000000a200a27308 */ /* 0x000e620000001000 */
[----:B------:R-:W-:Y:S01]  /*5200*/  FMUL.FTZ R5, R5, R4 ;  /* 0x0000000405057220 */ /* 0x000fe20000410000 */
[----:B------:R-:W-:Y:S01]  /*5210*/  FMUL.FTZ R19, R19, R2 ;  /* 0x0000000213137220 */ /* 0x000fe20000410000 */
[----:B------:R-:W-:Y:S01]  /*5220*/  FADD.FTZ R4, -R156, 1 ;  /* 0x3f8000009c047421 */ /* 0x000fe20000010100 */
[----:B------:R-:W-:Y:S01]  /*5230*/  FMUL.FTZ R21, R144, R121 ;  /* 0x0000007990157220 */ /* 0x000fe20000410000 */
[----:B------:R-:W-:Y:S01]  /*5240*/  FADD.FTZ R2, -R160, 1 ;  /* 0x3f800000a0027421 */ /* 0x000fe20000010100 */
[----:B------:R-:W-:Y:S02]  /*5250*/  FADD.FTZ R157, R157, 1 ;  /* 0x3f8000009d9d7421 */ /* 0x000fe40000010000 */
[----:B------:R-:W0:Y:S01]  /*5260*/  MUFU.RCP R145, R145 ;  /* 0x0000009100917308 */ /* 0x000e220000001000 */
[----:B------:R-:W-:Y:S01]  /*5270*/  FFMA.FTZ R4, R107, R4, 1 ;  /* 0x3f8000006b047423 */ /* 0x000fe20000010004 */
[----:B------:R-:W-:Y:S01]  /*5280*/  FMUL.FTZ R21, R156, R21 ;  /* 0x000000159c157220 */ /* 0x000fe20000410000 */
[----:B------:R-:W-:Y:S01]  /*5290*/  FFMA.FTZ R18, R23, R2, 1 ;  /* 0x3f80000017127423 */ /* 0x000fe20000010002 */
[----:B------:R-:W-:Y:S01]  /*52a0*/  FMUL.FTZ R2, R140, R125 ;  /* 0x0000007d8c027220 */ /* 0x000fe20000410000 */
[----:B------:R-:W-:Y:S01]  /*52b0*/  FMUL.FTZ R165, R136, R129 ;  /* 0x0000008188a57220 */ /* 0x000fe20000410000 */
[----:B------:R-:W-:Y:S01]  /*52c0*/  FADD.FTZ R168, R167, 1 ;  /* 0x3f800000a7a87421 */ /* 0x000fe20000010000 */
[----:B------:R-:W-:Y:S01]  /*52d0*/  FMUL.FTZ R21, R21, R4 ;  /* 0x0000000415157220 */ /* 0x000fe20000410000 */
[----:B------:R-:W-:Y:S01]  /*52e0*/  FMUL.FTZ R4, R138, R127 ;  /* 0x0000007f8a047220 */ /* 0x000fe20000410000 */
[----:B------:R-:W-:Y:S01]  /*52f0*/  FMUL.FTZ R2, R131, R2 ;  /* 0x0000000283027220 */ /* 0x000fe20000410000 */
[----:B------:R-:W-:Y:S01]  /*5300*/  FMUL.FTZ R165, R160, R165 ;  /* 0x000000a5a0a57220 */ /* 0x000fe20000410000 */
[----:B------:R-:W4:Y:S01]  /*5310*/  MUFU.RCP R157, R157 ;  /* 0x0000009d009d7308 */ /* 0x000f220000001000 */
[----:B------:R-:W-:Y:S01]  /*5320*/  FMUL.FTZ R4, R141, R4 ;  /* 0x000000048d047220 */ /* 0x000fe20000410000 */
[----:B------:R-:W-:Y:S01]  /*5330*/  FMUL.FTZ R161, R2, R161 ;  /* 0x000000a102a17220 */ /* 0x000fe20000410000 */
[----:B------:R-:W-:Y:S01]  /*5340*/  FMUL.FTZ R165, R165, R18 ;  /* 0x00000012a5a57220 */ /* 0x000fe20000410000 */
[----:B-1----:R-:W-:Y:S01]  /*5350*/  FADD.FTZ R2, -R162, 1 ;  /* 0x3f800000a2027421 */ /* 0x002fe20000010100 */
[----:B------:R-:W-:Y:S01]  /*5360*/  FADD.FTZ R18, -R164, 1 ;  /* 0x3f800000a4127421 */ /* 0x000fe20000010100 */
[----:B------:R-:W-:Y:S06]  /*5370*/  BAR.SYNC.DEFER_BLOCKING 0x0 ;  /* 0x0000000000007b1d */ /* 0x000fec0000010000 */
[----:B------:R-:W1:Y:S01]  /*5380*/  MUFU.RCP R168, R168 ;  /* 0x000000a800a87308 */ /* 0x000e620000001000 */
[----:B------:R-:W-:Y:S01]  /*5390*/  FMUL.FTZ R163, R4, R163 ;  /* 0x000000a304a37220 */ /* 0x000fe20000410000 */
[----:B0-----:R-:W-:Y:S01]  /*53a0*/  FADD.FTZ R169, -R145, 1 ;  /* 0x3f80000091a97421 */ /* 0x001fe20000010100 */
[----:B------:R-:W-:Y:S01]  /*53b0*/  FFMA.FTZ R4, R25, R2, 1 ;  /* 0x3f80000019047423 */ /* 0x000fe20000010002 */
[----:B------:R-:W-:Y:S01]  /*53c0*/  FFMA.FTZ R20, R27, R18, 1 ;  /* 0x3f8000001b147423 */ /* 0x000fe20000010012 */
[C---:B------:R-:W-:Y:S01]  /*53d0*/  FADD.FTZ R167, -R143.reuse, 1 ;  /* 0x3f8000008fa77421 */ /* 0x040fe20000010100 */
[----:B------:R-:W-:Y:S01]  /*53e0*/  FMUL.FTZ R2, R134, R133 ;  /* 0x0000008586027220 */ /* 0x000fe20000410000 */
[----:B------:R-:W-:Y:S01]  /*53f0*/  FMUL.FTZ R18, R130, R137 ;  /* 0x0000008982127220 */ /* 0x000fe20000410000 */
[----:B------:R-:W-:Y:S01]  /*5400*/  FFMA.FTZ R171, R26, R169, 1 ;  /* 0x3f8000001aab7423 */ /* 0x000fe200000100a9 */
[----:B------:R-:W-:Y:S01]  /*5410*/  FFMA.FTZ R167, R24, R167, 1 ;  /* 0x3f80000018a77423 */ /* 0x000fe200000100a7 */
        /* <DEDUP_REMOVED lines=8> */
[----:B------:R-:W-:Y:S01]  /*54a0*/  FADD.FTZ R2, -R166, 1 ;  /* 0x3f800000a6027421 */ /* 0x000fe20000010100 */
[----:B----4-:R-:W-:Y:S01]  /*54b0*/  FADD.FTZ R177, -R157, 1 ;  /* 0x3f8000009db17421 */ /* 0x010fe20000010100 */
[----:B-1----:R-:W-:Y:S01]  /*54c0*/  FADD.FTZ R18, -R168, 1 ;  /* 0x3f800000a8127421 */ /* 0x002fe20000010100 */
        /* <DEDUP_REMOVED lines=9> */
[----:B---3--:R-:W-:Y:S01]  /*5560*/  FMUL.FTZ R181, R120, R153 ;  /* 0x0000009978b57220 */ /* 0x008fe20000410000 */
        /* <DEDUP_REMOVED lines=47> */
[C---:B0-----:R-:W-:Y:S01]  /*5860*/  IMAD R4, R18.reuse, UR14, RZ ;  /* 0x0000000e12047c24 */ /* 0x041fe2000f8e02ff */
[----:B------:R-:W-:Y:S01]  /*5870*/  P2R R2, PR, RZ, 0x40 ;  /* 0x00000040ff027803 */ /* 0x000fe20000000000 */
        /* <DEDUP_REMOVED lines=19> */
.L_x_7194:
[----:B------:R-:W-:Y:S05]  /*59b0*/  BSYNC B0 ;  /* 0x0000000000007941 */ /* 0x000fea0003800000 */
.L_x_7193:
        /* <DEDUP_REMOVED lines=8> */
[-C--:B------:R-:W-:Y:S01]  /*5a40*/  ISETP.GE.AND P3, PT, R106, R191.reuse, PT ;  /* 0x000000bf6a00720c */ /* 0x080fe20003f66270 */
        /* <DEDUP_REMOVED lines=86> */
[----:B------:R-:W1:Y:S01]  /*5fb0*/  LDC.64 R18, c[0x0][0x2c0] ;  /* 0x0000b000ff127b82 */ /* 0x000e620000000a00 */
[----:B------:R-:W-:Y:S01]  /*5fc0*/  BSSY B0, `(.L_x_7196) ;  /* 0x0000035000007945 */ /* 0x000fe20003800000 */
[----:B------:R-:W-:Y:S04]  /*5fd0*/  STS [R66], R113 ;  /* 0x0000007142007388 */ /* 0x000fe80000000800 */
[----:B------:R-:W-:Y:S04]  /*5fe0*/  STS [R66+0x4], R111 ;  /* 0x0000046f42007388 */ /* 0x000fe80000000800 */
[----:B------:R-:W-:Y:S04]  /*5ff0*/  STS [R66+0x8], R109 ;  /* 0x0000086d42007388 */ /* 0x000fe80000000800 */
[----:B------:R-:W-:Y:S04]  /*6000*/  STS [R66+0xc], R107 ;  /* 0x00000c6b42007388 */ /* 0x000fe80000000800 */
[----:B------:R-:W-:Y:S01]  /*6010*/  STS [R66+0x10], R33 ;  /* 0x0000102142007388 */ /* 0x000fe20000000800 */
[----:B-1----:R-:W-:-:S02]  /*6020*/  IMAD R20, R18, UR14, RZ ;  /* 0x0000000e12147c24 */ /* 0x002fc4000f8e02ff */
        /* <DEDUP_REMOVED lines=46> */
.L_x_7197:
[----:B------:R-:W-:Y:S05]  /*6310*/  BSYNC B0 ;  /* 0x0000000000007941 */ /* 0x000fea0003800000 */
.L_x_7196:
        /* <DEDUP_REMOVED lines=41> */
.L_x_7195:
        /* <DEDUP_REMOVED lines=53> */
[----:B------:R-:W-:Y:S01]  /*6900*/  ULDC.64 UR8, c[0x0][0x248] ;  /* 0x0000920000087ab9 */ /* 0x000fe20000000a00 */
[----:B------:R-:W0:Y:S01]  /*6910*/  LDC R111, c[0x0][0x224] ;  /* 0x00008900ff6f7b82 */ /* 0x000e220000000800 */
[----:B------:R-:W-:Y:S01]  /*6920*/  IMAD R22, R118, UR8, RZ ;  /* 0x0000000876167c24 */ /* 0x000fe2000f8e02ff */
[----:B------:R-:W-:Y:S01]  /*6930*/  IADD3 R113, R86, -0x1, RZ ;  /* 0xffffffff56717810 */ /* 0x000fe20007ffe0ff */
[----:B------:R-:W-:Y:S01]  /*6940*/  ULDC.64 UR6, c[0x0][0x230] ;  /* 0x00008c0000067ab9 */ /* 0x000fe20000000a00 */
[----:B------:R-:W-:Y:S01]  /*6950*/  ISETP.GE.AND P0, PT, R10, R85, PT ;  /* 0x000000550a00720c */ /* 0x000fe20003f06270 */
[----:B------:R-:W-:Y:S01]  /*6960*/  IMAD R107, R105, UR9, R22 ;  /* 0x00000009696b7c24 */ /* 0x000fe2000f8e0216 */
[----:B------:R-:W-:Y:S01]  /*6970*/  LEA.HI R2, R113, R113, RZ, 0x1 ;  /* 0x0000007171027211 */ /* 0x000fe200078f08ff */
[----:B------:R-:W-:Y:S01]  /*6980*/  IMAD R20, R118, UR6, RZ ;  /* 0x0000000676147c24 */ /* 0x000fe2000f8e02ff */
[----:B------:R-:W1:Y:S01]  /*6990*/  LDC.64 R22, c[0x0][0x368] ;  /* 0x0000da00ff167b82 */ /* 0x000e620000000a00 */
[C---:B------:R-:W-:Y:S01]  /*69a0*/  IMAD.WIDE.U32 R18, R105.reuse, UR6, RZ ;  /* 0x0000000669127c25 */ /* 0x040fe2000f8e00ff */
[----:B------:R-:W-:Y:S01]  /*69b0*/  LOP3.LUT R2, R2, 0xfffffe, RZ, 0xc0, !PT ;  /* 0x00fffffe02027812 */ /* 0x000fe200078ec0ff */
[----:B------:R-:W-:Y:S01]  /*69c0*/  UMOV UR6, URZ ;  /* 0x0000003f00067c82 */ /* 0x000fe20008000000 */
[----:B------:R-:W-:Y:S01]  /*69d0*/  MOV R145, RZ ;  /* 0x000000ff00917202 */ /* 0x000fe20000000f00 */
[----:B------:R-:W-:Y:S01]  /*69e0*/  IMAD R109, R105, UR7, R20 ;  /* 0x00000007696d7c24 */ /* 0x000fe2000f8e0214 */
[----:B------:R-:W-:Y:S01]  /*69f0*/  IADD3 R113, R113, -R2, RZ ;  /* 0x8000000271717210 */ /* 0x000fe20007ffe0ff */
[----:B------:R-:W-:Y:S01]  /*6a00*/  IMAD.WIDE.U32 R20, R105, UR8, RZ ;  /* 0x0000000869147c25 */ /* 0x000fe2000f8e00ff */
[----:B------:R-:W2:Y:S01]  /*6a10*/  LDC.64 R24, c[0x0][0x380] ;  /* 0x0000e000ff187b82 */ /* 0x000ea20000000a00 */
        /* <DEDUP_REMOVED lines=8> */
[----:B------:R-:W-:Y:S01]  /*6aa0*/  MOV R135, RZ ;  /* 0x000000ff00877202 */ /* 0x000fe20000000f00 */
[----:B------:R-:W-:Y:S01]  /*6ab0*/  ULDC UR9, c[0x0][0x218] ;  /* 0x0000860000097ab9 */ /* 0x000fe20000000800 */
[----:B------:R-:W-:Y:S01]  /*6ac0*/  MOV R133, RZ ;  /* 0x000000ff00857202 */ /* 0x000fe20000000f00 */
[----:B------:R-:W-:Y:S01]  /*6ad0*/  ULDC.64 UR16, c[0x0][0x3d0] ;  /* 0x0000f40000107ab9 */ /* 0x000fe20000000a00 */
        /* <DEDUP_REMOVED lines=12> */
[----:B------:R-:W-:-:S02]  /*6ba0*/  MOV R119, RZ ;  /* 0x000000ff00777202 */ /* 0x000fc40000000f00 */
[----:B------:R-:W-:Y:S02]  /*6bb0*/  MOV R117, RZ ;  /* 0x000000ff00757202 */ /* 0x000fe40000000f00 */
[----:B------:R-:W-:Y:S02]  /*6bc0*/  MOV R115, RZ ;  /* 0x000000ff00737202 */ /* 0x000fe40000000f00 */
[----:B------:R-:W-:Y:S02]  /*6bd0*/  IADD3 R109, R19, R109, RZ ;  /* 0x0000006d136d7210 */ /* 0x000fe40007ffe0ff */
[----:B0-----:R-:W-:-:S07]  /*6be0*/  IADD3 R107, R21, R107, RZ ;  /* 0x0000006b156b7210 */ /* 0x001fce0007ffe0ff */
.L_x_7235:
[----:B------:R-:W-:Y:S01]  /*6bf0*/  USHF.R.S32.HI UR37, URZ, 0x1f, UR6 ;  /* 0x0000001f3f257899 */ /* 0x000fe20008011406 */
[----:B01----:R-:W-:Y:S02]  /*6c00*/  MOV R27, UR26 ;  /* 0x0000001a001b7c02 */ /* 0x003fe40008000f00 */
[----:B------:R-:W-:Y:S02]  /*6c10*/  CS2R R28, SRZ ;  /* 0x00000000001c7805 */ /* 0x000fe4000001ff00 */
[----:B------:R-:W-:Y:S01]  /*6c20*/  R2UR UR11, R19 ;  /* 0x00000000130b72ca */ /* 0x000fe200000e0000 */
[----:B------:R-:W-:Y:S01]  /*6c30*/  UIMAD UR10, UR37, UR26, URZ ;  /* 0x0000001a250a72a4 */ /* 0x000fe2000f8e023f */
[----:B------:R-:W-:Y:S01]  /*6c40*/  R2UR UR11, R109 ;  /* 0x000000006d0b72ca */ /* 0x000fe200000e0000 */
[----:B------:R-:W-:Y:S01]  /*6c50*/  IMAD.WIDE.U32 R26, R27, UR6, R10 ;  /* 0x000000061b1a7c25 */ /* 0x000fe2000f8e000a */
[-C--:B------:R-:W-:Y:S01]  /*6c60*/  ISETP.GE.AND P1, PT, R116, R85.reuse, PT ;  /* 0x000000557400720c */ /* 0x080fe20003f26270 */
[----:B------:R-:W-:Y:S01]  /*6c70*/  UIMAD UR10, UR6, UR27, UR10 ;  /* 0x0000001b060a72a4 */ /* 0x000fe2000f8e020a */
[----:B------:R-:W-:-:S02]  /*6c80*/  ISETP.GE.AND P2, PT, R114, R85, PT ;  /* 0x000000557200720c */ /* 0x000fc40003f46270 */
[----:B------:R-:W-:Y:S02]  /*6c90*/  CS2R R30, SRZ ;  /* 0x00000000001e7805 */ /* 0x000fe4000001ff00 */
[----:B------:R-:W-:Y:S02]  /*6ca0*/  LEA R2, P3, R26, R89, 0x2 ;  /* 0x000000591a027211 */ /* 0x000fe400078610ff */
[----:B------:R-:W-:Y:S02]  /*6cb0*/  ISETP.GE.AND P4, PT, R110, R85, PT ;  /* 0x000000556e00720c */ /* 0x000fe40003f86270 */
[----:B------:R-:W-:Y:S02]  /*6cc0*/  IADD3 R3, R27, UR10, RZ ;  /* 0x0000000a1b037c10 */ /* 0x000fe4000fffe0ff */
[----:B------:R-:W-:Y:S01]  /*6cd0*/  R2UR UR10, R18 ;  /* 0x00000000120a72ca */ /* 0x000fe200000e0000 */
[----:B------:R-:W-:Y:S01]  /*6ce0*/  UIMAD UR30, UR37, UR18, URZ ;  /* 0x00000012251e72a4 */ /* 0x000fe2000f8e023f */
[----:B------:R-:W-:-:S02]  /*6cf0*/  LEA.HI.X R3, R26, R87, R3, 0x2, P3 ;  /* 0x000000571a037211 */ /* 0x000fc400018f1403 */
[-C--:B------:R-:W-:Y:S01]  /*6d00*/  ISETP.GE.AND P3, PT, R112, R85.reuse, PT ;  /* 0x000000557000720c */ /* 0x080fe20003f66270 */
[----:B------:R-:W-:Y:S01]  /*6d10*/  UIMAD UR30, UR6, UR19, UR30 ;  /* 0x00000013061e72a4 */ /* 0x000fe2000f8e021e */
[-C--:B------:R-:W-:Y:S01]  /*6d20*/  ISETP.GE.AND P5, PT, R108, R85.reuse, PT ;  /* 0x000000556c00720c */ /* 0x080fe20003fa6270 */
[----:B---3--:R-:W3:Y:S01]  /*6d30*/  @!P1 LDG.E R28, desc[UR12][R2.64+0x80] ;  /* 0x0000800c021c9981 */ /* 0x008ee2000c1e1900 */
[-C--:B------:R-:W-:Y:S01]  /*6d40*/  ISETP.GE.AND P1, PT, R106, R85.reuse, PT ;  /* 0x000000556a00720c */ /* 0x080fe20003f26270 */
[----:B------:R-:W-:Y:S01]  /*6d50*/  HFMA2.MMA R152, -RZ, RZ, 0, 0 ;  /* 0x00000000ff987435 */ /* 0x000fe200000001ff */
[----:B------:R-:W-:Y:S01]  /*6d60*/  MOV R33, RZ ;  /* 0x000000ff00217202 */ /* 0x000fe20000000f00 */
[----:B------:R-:W4:Y:S01]  /*6d70*/  @!P2 LDG.E R31, desc[UR12][R2.64+0x100] ;  /* 0x0001000c021fa981 */ /* 0x000f22000c1e1900 */
[----:B------:R-:W-:Y:S01]  /*6d80*/  MOV R181, RZ ;  /* 0x000000ff00b57202 */ /* 0x000fe20000000f00 */
[----:B------:R-:W-:Y:S01]  /*6d90*/  UIMAD.WIDE.U32 UR10, UR6, UR18, UR10 ;  /* 0x00000012060a72a5 */ /* 0x000fe2000f8e000a */
[----:B------:R-:W-:Y:S01]  /*6da0*/  ISETP.GE.AND P2, PT, R104, R85, PT ;  /* 0x000000556800720c */ /* 0x000fe20003f46270 */
[----:B------:R-:W-:Y:S01]  /*6db0*/  HFMA2.MMA R154, -RZ, RZ, 0, 0 ;  /* 0x00000000ff9a7435 */ /* 0x000fe200000001ff */
[----:B--2---:R-:W2:Y:S01]  /*6dc0*/  @!P4 LDG.E R33, desc[UR12][R2.64+0x200] ;  /* 0x0002000c0221c981 */ /* 0x004ea2000c1e1900 */
[----:B------:R-:W-:-:S02]  /*6dd0*/  ULEA UR40, UP0, UR10, UR20, 0x2 ;  /* 0x000000140a287291 */ /* 0x000fc4000f80103f */
[----:B------:R-:W-:Y:S01]  /*6de0*/  UIADD3 UR11, UR11, UR30, URZ ;  /* 0x0000001e0b0b7290 */ /* 0x000fe2000fffe03f */
[----:B------:R-:W2:Y:S01]  /*6df0*/  @!P3 LDG.E R30, desc[UR12][R2.64+0x180] ;  /* 0x0001800c021eb981 */ /* 0x000ea2000c1e1900 */
[-C--:B------:R-:W-:Y:S02]  /*6e00*/  ISETP.GE.AND P3, PT, R102, R85.reuse, PT ;  /* 0x000000556600720c */ /* 0x080fe40003f66270 */
[----:B------:R-:W-:Y:S01]  /*6e10*/  ULEA.HI.X UR10, UR10, UR21, UR11, 0x2, UP0 ;  /* 0x000000150a0a7291 */ /* 0x000fe200080f140b */
[----:B------:R-:W-:Y:S01]  /*6e20*/  MOV R26, UR40 ;  /* 0x00000028001a7c02 */ /* 0x000fe20008000f00 */
[----:B------:R-:W2:Y:S01]  /*6e30*/  @!P5 LDG.E R152, desc[UR12][R2.64+0x280] ;  /* 0x0002800c0298d981 */ /* 0x000ea2000c1e1900 */
[----:B------:R-:W-:-:S03]  /*6e40*/  ISETP.GE.AND P4, PT, R100, R85, PT ;  /* 0x000000556400720c */ /* 0x000fc60003f86270 */
[----:B------:R-:W-:Y:S01]  /*6e50*/  MOV R27, UR10 ;  /* 0x0000000a001b7c02 */ /* 0x000fe20008000f00 */
[----:B------:R-:W2:Y:S01]  /*6e60*/  @!P1 LDG.E R181, desc[UR12][R2.64+0x300] ;  /* 0x0003000c02b59981 */ /* 0x000ea2000c1e1900 */
[-C--:B------:R-:W-:Y:S01]  /*6e70*/  ISETP.GE.AND P5, PT, R98, R85.reuse, PT ;  /* 0x000000556200720c */ /* 0x080fe20003fa6270 */
[----:B------:R-:W-:Y:S01]  /*6e80*/  HFMA2.MMA R156, -RZ, RZ, 0, 0 ;  /* 0x00000000ff9c7435 */ /* 0x000fe200000001ff */
[----:B------:R-:W-:Y:S01]  /*6e90*/  ISETP.GE.AND P1, PT, R96, R85, PT ;  /* 0x000000556000720c */ /* 0x000fe20003f26270 */
[----:B------:R-:W3:Y:S01]  /*6ea0*/  @!P0 LDG.E R29, desc[UR12][R2.64] ;  /* 0x0000000c021d8981 */ /* 0x000ee2000c1e1900 */
[----:B------:R-:W-:Y:S01]  /*6eb0*/  HFMA2.MMA R158, -RZ, RZ, 0, 0 ;  /* 0x00000000ff9e7435 */ /* 0x000fe200000001ff */
[----:B------:R-:W-:Y:S02]  /*6ec0*/  MOV R183, RZ ;  /* 0x000000ff00b77202 */ /* 0x000fe40000000f00 */
[----:B------:R0:W4:Y:S01]  /*6ed0*/  LDG.E R150, desc[UR12][R26.64] ;  /* 0x0000000c1a967981 */ /* 0x000122000c1e1900 */
[----:B------:R-:W-:-:S03]  /*6ee0*/  MOV R185, RZ ;  /* 0x000000ff00b97202 */ /* 0x000fc60000000f00 */
        /* <DEDUP_REMOVED lines=9> */
[----:B------:R-:W-:Y:S01]  /*6f80*/  HFMA2.MMA R160, -RZ, RZ, 0, 0 ;  /* 0x00000000ffa07435 */ /* 0x000fe200000001ff */
[----:B------:R-:W-:Y:S01]  /*6f90*/  MOV R187, RZ ;  /* 0x000000ff00bb7202 */ /* 0x000fe20000000f00 */
[----:B------:R-:W-:Y:S01]  /*6fa0*/  HFMA2.MMA R191, -RZ, RZ, 0, 0 ;  /* 0x00000000ffbf7435 */ /* 0x000fe200000001ff */
[----:B------:R-:W-:-:S04]  /*6fb0*/  MOV R189, RZ ;  /* 0x000000ff00bd7202 */ /* 0x000fc80000000f00 */
[----:B------:R-:W2:Y:S04]  /*6fc0*/  @!P2 LDG.E R187, desc[UR12][R2.64+0x600] ;  /* 0x0006000c02bba981 */ /* 0x000ea8000c1e1900 */
[----:B------:R-:W2:Y:S04]  /*6fd0*/  @!P3 LDG.E R160, desc[UR12][R2.64+0x680] ;  /* 0x0006800c02a0b981 */ /* 0x000ea8000c1e1900 */
[----:B------:R-:W2:Y:S04]  /*6fe0*/  @!P4 LDG.E R189, desc[UR12][R2.64+0x700] ;  /* 0x0007000c02bdc981 */ /* 0x000ea8000c1e1900 */
[----:B------:R1:W2:Y:S01]  /*6ff0*/  @!P5 LDG.E R191, desc[UR12][R2.64+0x780] ;  /* 0x0007800c02bfd981 */ /* 0x0002a2000c1e1900 */
[----:B------:R-:W-:-:S02]  /*7000*/  R2UR UR11, R21 ;  /* 0x00000000150b72ca */ /* 0x000fc400000e0000 */
[----:B------:R-:W-:Y:S02]  /*7010*/  R2UR UR10, R20 ;  /* 0x00000000140a72ca */ /* 0x000fe400000e0000 */
[----:B------:R-:W-:Y:S01]  /*7020*/  R2UR UR11, R107 ;  /* 0x000000006b0b72ca */ /* 0x000fe200000e0000 */
[----:B------:R-:W-:-:S04]  /*7030*/  UIMAD UR30, UR37, UR22, URZ ;  /* 0x00000016251e72a4 */ /* 0x000fc8000f8e023f */
[----:B------:R-:W-:Y:S01]  /*7040*/  UIMAD UR30, UR6, UR23, UR30 ;  /* 0x00000017061e72a4 */ /* 0x000fe2000f8e021e */
[----:B------:R-:W-:-:S07]  /*7050*/  ISETP.NE.AND P1, PT, R180, RZ, PT ;  /* 0x000000ffb400720c */ /* 0x000fce0003f25270 */
[----:B------:R-:W-:-:S04]  /*7060*/  UIMAD.WIDE.U32 UR10, UR6, UR22, UR10 ;  /* 0x00000016060a72a5 */ /* 0x000fc8000f8e000a */
[----:B------:R-:W-:Y:S01]  /*7070*/  UIADD3 UR11, UR11, UR30, URZ ;  /* 0x0000001e0b0b7290 */ /* 0x000fe2000fffe03f */
[----:B------:R-:W-:Y:S01]  /*7080*/  ISETP.LT.OR P3, PT, R86, 0x2, P1 ;  /* 0x000000025600780c */ /* 0x000fe20000f61670 */
[----:B------:R-:W-:-:S04]  /*7090*/  ULEA UR40, UP0, UR10, UR24, 0x2 ;  /* 0x000000180a287291 */ /* 0x000fc8000f80103f */
[----:B------:R-:W-:-:S05]  /*70a0*/  ULEA.HI.X UR10, UR10, UR25, UR11, 0x2, UP0 ;  /* 0x000000190a0a7291 */ /* 0x000fca00080f140b */
[----:B------:R-:W1:Y:S01]  /*70b0*/  S2UR UR11, SR_CgaCtaId ;  /* 0x00000000000b79c3 */ /* 0x000e620000008800 */
[----:B------:R-:W-:-:S07]  /*70c0*/  ISETP.NE.AND P2, PT, R93, RZ, PT ;  /* 0x000000ff5d00720c */ /* 0x000fce0003f45270 */
[----:B0-----:R-:W0:Y:S01]  /*70d0*/  @!P3 LDC R26, c[0x0][0x21c] ;  /* 0x00008700ff1abb82 */ /* 0x001e220000000800 */
[----:B-1----:R-:W-:Y:S02]  /*70e0*/  MOV R2, UR40 ;  /* 0x0000002800027c02 */ /* 0x002fe40008000f00 */
[----:B------:R-:W-:Y:S01]  /*70f0*/  MOV R3, UR10 ;  /* 0x0000000a00037c02 */ /* 0x000fe20008000f00 */
[----:B------:R-:W-:-:S04]  /*7100*/  UMOV UR10, 0x400 ;  /* 0x00000400000a7882 */ /* 0x000fc80000000000 */
[----:B------:R1:W5:Y:S01]  /*7110*/  LDG.E R32, desc[UR12][R2.64] ;  /* 0x0000000c02207981 */ /* 0x000362000c1e1900 */
[----:B------:R-:W-:Y:S01]  /*7120*/  ULEA UR10, UR11, UR10, 0x18 ;  /* 0x0000000a0b0a7291 */ /* 0x000fe2000f8ec03f */
[----:B-1----:R-:W-:Y:S02]  /*7130*/  LEA R2, R113, UR6, 0x8 ;  /* 0x0000000671027c11 */ /* 0x002fe4000f8e40ff */
[----:B------:R-:W-:Y:S02]  /*7140*/  @P2 IADD3 R2, R93, 0x200, RZ ;  /* 0x000002005d022810 */ /* 0x000fe40007ffe0ff */
[----:B------:R-:W-:-:S05]  /*7150*/  @!P3 IADD3 R3, R86, -0x2, RZ ;  /* 0xfffffffe5603b810 */ /* 0x000fca0007ffe0ff */
        /* <DEDUP_REMOVED lines=18> */
[----:B------:R-:W-:Y:S01]  /*7280*/  STS [R83+0x80], R28 ;  /* 0x0000801c53007388 */ /* 0x000fe20000000800 */
[----:B----4-:R-:W-:-:S03]  /*7290*/  FMUL.FTZ R197, R150, 1.4426950216293334961 ;  /* 0x3fb8aa3b96c57820 */ /* 0x010fc60000410000 */
[----:B------:R0:W-:Y:S01]  /*72a0*/  STS [R82+0x100], R31 ;  /* 0x0001001f52007388 */ /* 0x0001e20000000800 */
[----:B------:R-:W-:-:S03]  /*72b0*/  FMUL.FTZ R200, R197, R51 ;  /* 0x00000033c5c87220 */ /* 0x000fc60000410000 */
[----:B--2---:R-:W-:Y:S04]  /*72c0*/  STS [R81+0x180], R30 ;  /* 0x0001801e51007388 */ /* 0x004fe80000000800 */
[----:B------:R1:W-:Y:S04]  /*72d0*/  STS [R80+0x200], R33 ;  /* 0x0002002150007388 */ /* 0x0003e80000000800 */
[----:B------:R-:W-:Y:S01]  /*72e0*/  STS [R79+0x280], R152 ;  /* 0x000280984f007388 */ /* 0x000fe20000000800 */
[----:B0-----:R-:W-:-:S03]  /*72f0*/  FMUL.FTZ R31, R197, R49 ;  /* 0x00000031c51f7220 */ /* 0x001fc60000410000 */
[----:B------:R-:W-:Y:S01]  /*7300*/  STS [R78+0x300], R181 ;  /* 0x000300b54e007388 */ /* 0x000fe20000000800 */
[----:B-1----:R-:W-:-:S03]  /*7310*/  FMUL.FTZ R33, R197, R50 ;  /* 0x00000032c5217220 */ /* 0x002fc60000410000 */
[----:B------:R-:W-:Y:S01]  /*7320*/  STS [R77+0x380], R154 ;  /* 0x0003809a4d007388 */ /* 0x000fe20000000800 */
[----:B------:R-:W-:Y:S03]  /*7330*/  MUFU.EX2 R200, R200 ;  /* 0x000000c800c87308 */ /* 0x000fe60000000800 */
[----:B------:R-:W-:Y:S04]  /*7340*/  STS [R76+0x400], R183 ;  /* 0x000400b74c007388 */ /* 0x000fe80000000800 */
[----:B------:R-:W-:Y:S01]  /*7350*/  STS [R75+0x480], R156 ;  /* 0x0004809c4b007388 */ /* 0x000fe20000000800 */
[----:B------:R-:W0:Y:S03]  /*7360*/  MUFU.EX2 R33, R33 ;  /* 0x0000002100217308 */ /* 0x000e260000000800 */
[----:B------:R-:W-:Y:S04]  /*7370*/  STS [R74+0x500], R185 ;  /* 0x000500b94a007388 */ /* 0x000fe80000000800 */
[----:B------:R1:W-:Y:S01]  /*7380*/  STS [R73+0x580], R158 ;  /* 0x0005809e49007388 */ /* 0x0003e20000000800 */
[----:B------:R-:W2:Y:S01]  /*7390*/  MUFU.EX2 R31, R31 ;  /* 0x0000001f001f7308 */ /* 0x000ea20000000800 */
[C---:B------:R-:W-:Y:S01]  /*73a0*/  FMUL.FTZ R195, R197.reuse, R47 ;  /* 0x0000002fc5c37220 */ /* 0x040fe20000410000 */
[C---:B-1----:R-:W-:Y:S01]  /*73b0*/  FMUL.FTZ R158, R197.reuse, R48 ;  /* 0x00000030c59e7220 */ /* 0x042fe20000410000 */
[----:B------:R-:W-:-:S05]  /*73c0*/  FMUL.FTZ R168, R197, R46 ;  /* 0x0000002ec5a87220 */ /* 0x000fca0000410000 */
[----:B------:R-:W-:Y:S01]  /*73d0*/  MUFU.EX2 R195, R195 ;  /* 0x000000c300c37308 */ /* 0x000fe20000000800 */
[----:B------:R1:W-:Y:S01]  /*73e0*/  STS [R72+0x600], R187 ;  /* 0x000600bb48007388 */ /* 0x0003e20000000800 */
[----:B------:R-:W-:-:S06]  /*73f0*/  FMUL.FTZ R172, R197, R45 ;  /* 0x0000002dc5ac7220 */ /* 0x000fcc0000410000 */
[----:B------:R-:W3:Y:S01]  /*7400*/  MUFU.EX2 R158, R158 ;  /* 0x0000009e009e7308 */ /* 0x000ee20000000800 */
[----:B------:R-:W-:Y:S01]  /*7410*/  STS [R71+0x680], R160 ;  /* 0x000680a047007388 */ /* 0x000fe20000000800 */
[----:B-1----:R-:W-:Y:S01]  /*7420*/  LEA R187, R2, UR10, 0x2 ;  /* 0x0000000a02bb7c11 */ /* 0x002fe2000f8e10ff */
[----:B0-----:R-:W-:Y:S02]  /*7430*/  FMUL.FTZ R28, R200, R33 ;  /* 0x00000021c81c7220 */ /* 0x001fe40000410000 */
[----:B------:R-:W-:Y:S01]  /*7440*/  STS [R70+0x700], R189 ;  /* 0x000700bd46007388 */ /* 0x000fe20000000800 */
[----:B------:R-:W-:Y:S02]  /*7450*/  FMUL.FTZ R174, R197, R44 ;  /* 0x0000002cc5ae7220 */ /* 0x000fe40000410000 */
[----:B------:R-:W0:Y:S01]  /*7460*/  MUFU.EX2 R168, R168 ;  /* 0x000000a800a87308 */ /* 0x000e220000000800 */
[----:B------:R-:W-:Y:S01]  /*7470*/  STS [R68+0x780], R191 ;  /* 0x000780bf44007388 */ /* 0x000fe20000000800 */
[----:B------:R-:W-:-:S03]  /*7480*/  NOP ;  /* 0x0000000000007918 */ /* 0x000fc60000000000 */
[----:B------:R-:W1:Y:S03]  /*7490*/  LDS R198, [R66] ;  /* 0x0000000042c67984 */ /* 0x000e660000000800 */
[----:B------:R-:W4:Y:S01]  /*74a0*/  MUFU.EX2 R172, R172 ;  /* 0x000000ac00ac7308 */ /* 0x000f220000000800 */
        /* <DEDUP_REMOVED lines=16> */
[----:B------:R2:W-:Y:S01]  /*75b0*/  STS [R187+0x12c8], R200 ;  /* 0x0012c8c8bb007388 */ /* 0x0005e20000000800 */
[----:B------:R-:W4:Y:S01]  /*75c0*/  MUFU.EX2 R174, R174 ;  /* 0x000000ae00ae7308 */ /* 0x000f220000000800 */
[----:B------:R-:W-:Y:S01]  /*75d0*/  FMUL.FTZ R209, R197, R42 ;  /* 0x0000002ac5d17220 */ /* 0x000fe20000410000 */
[----:B--2---:R-:W-:-:S06]  /*75e0*/  FMUL.FTZ R187, R31, R28 ;  /* 0x0000001c1fbb7220 */ /* 0x004fcc0000410000 */
[----:B------:R-:W2:Y:S01]  /*75f0*/  MUFU.EX2 R207, R207 ;  /* 0x000000cf00cf7308 */ /* 0x000ea20000000800 */
[----:B---3--:R-:W-:Y:S01]  /*7600*/  FMUL.FTZ R28, R158, R187 ;  /* 0x000000bb9e1c7220 */ /* 0x008fe20000410000 */
[----:B------:R-:W-:-:S03]  /*7610*/  FMUL.FTZ R182, R197, R41 ;  /* 0x00000029c5b67220 */ /* 0x000fc60000410000 */
[----:B------:R-:W-:-:S03]  /*7620*/  FMUL.FTZ R187, R195, R28 ;  /* 0x0000001cc3bb7220 */ /* 0x000fc60000410000 */
[----:B------:R-:W3:Y:S01]  /*7630*/  MUFU.EX2 R209, R209 ;  /* 0x000000d100d17308 */ /* 0x000ee20000000800 */
[C---:B------:R-:W-:Y:S01]  /*7640*/  FMUL.FTZ R184, R197.reuse, R40 ;  /* 0x00000028c5b87220 */ /* 0x040fe20000410000 */
[----:B0-----:R-:W-:Y:S01]  /*7650*/  FMUL.FTZ R187, R168, R187 ;  /* 0x000000bba8bb7220 */ /* 0x001fe20000410000 */
[----:B------:R-:W-:-:S03]  /*7660*/  FMUL.FTZ R217, R197, R39 ;  /* 0x00000027c5d97220 */ /* 0x000fc60000410000 */
[----:B----4-:R-:W-:Y:S02]  /*7670*/  FMUL.FTZ R187, R172, R187 ;  /* 0x000000bbacbb7220 */ /* 0x010fe40000410000 */
[----:B------:R-:W0:Y:S01]  /*7680*/  MUFU.EX2 R182, R182 ;  /* 0x000000b600b67308 */ /* 0x000e220000000800 */
[----:B------:R-:W-:Y:S01]  /*7690*/  @!P3 IMAD.WIDE R2, R3, 0x8, R16 ;  /* 0x000000080302b825 */ /* 0x000fe200078e0210 */
[----:B------:R-:W-:Y:S03]  /*76a0*/  BAR.SYNC.DEFER_BLOCKING 0x0 ;  /* 0x0000000000007b1d */ /* 0x000fe60000010000 */
[----:B------:R-:W-:Y:S01]  /*76b0*/  FMUL.FTZ R28, R174, R187 ;  /* 0x000000bbae1c7220 */ /* 0x000fe20000410000 */
[----:B------:R-:W-:Y:S02]  /*76c0*/  FMUL.FTZ R225, R197, R38 ;  /* 0x00000026c5e17220 */ /* 0x000fe40000410000 */
[----:B------:R-:W4:Y:S01]  /*76d0*/  MUFU.EX2 R184, R184 ;  /* 0x000000b800b87308 */ /* 0x000f220000000800 */
[----:B--2---:R-:W-:-:S07]  /*76e0*/  FMUL.FTZ R28, R207, R28 ;  /* 0x0000001ccf1c7220 */ /* 0x004fce0000410000 */
[----:B------:R-:W2:Y:S01]  /*76f0*/  MUFU.EX2 R217, R217 ;  /* 0x000000d900d97308 */ /* 0x000ea20000000800 */
[----:B---3--:R-:W-:-:S07]  /*7700*/  FMUL.FTZ R187, R209, R28 ;  /* 0x0000001cd1bb7220 */ /* 0x008fce0000410000 */
[----:B------:R-:W3:Y:S01]  /*7710*/  MUFU.EX2 R225, R225 ;  /* 0x000000e100e17308 */ /* 0x000ee20000000800 */
[----:B------:R1:W5:Y:S01]  /*7720*/  @!P3 LDG.E R199, desc[UR12][R2.64+0x4] ;  /* 0x0000040c02c7b981 */ /* 0x000362000c1e1900 */
[----:B------:R-:W-:Y:S01]  /*7730*/  ISETP.NE.AND P3, PT, R93, 0x1f, PT ;  /* 0x0000001f5d00780c */ /* 0x000fe20003f65270 */
[----:B0-----:R-:W-:Y:S01]  /*7740*/  FMUL.FTZ R187, R182, R187 ;  /* 0x000000bbb6bb7220 */ /* 0x001fe20000410000 */
[----:B-1----:R-:W-:-:S04]  /*7750*/  FMUL.FTZ R3, R64, R51 ;  /* 0x0000003340037220 */ /* 0x002fc80000410000 */
[----:B------:R-:W-:Y:S01]  /*7760*/  FFMA.FTZ R2, R33, R3, R186 ;  /* 0x0000000321027223 */ /* 0x000fe200000100ba */
[----:B----4-:R-:W-:-:S03]  /*7770*/  FMUL.FTZ R28, R184, R187 ;  /* 0x000000bbb81c7220 */ /* 0x010fc60000410000 */
[----:B------:R-:W-:Y:S01]  /*7780*/  FFMA.FTZ R2, R31, R2, R206 ;  /* 0x000000021f027223 */ /* 0x000fe200000100ce */
[----:B--2---:R-:W-:-:S03]  /*7790*/  FMUL.FTZ R28, R217, R28 ;  /* 0x0000001cd91c7220 */ /* 0x004fc60000410000 */
[----:B------:R-:W-:Y:S01]  /*77a0*/  FFMA.FTZ R2, R158, R2, R223 ;  /* 0x000000029e027223 */ /* 0x000fe200000100df */
[----:B---3--:R-:W-:Y:S01]  /*77b0*/  FMUL.FTZ R187, R225, R28 ;  /* 0x0000001ce1bb7220 */ /* 0x008fe20000410000 */
[----:B------:R-:W-:Y:S02]  /*77c0*/  @P3 LEA R28, R93, UR10, 0x2 ;  /* 0x0000000a5d1c3c11 */ /* 0x000fe4000f8e10ff */
[----:B------:R-:W-:-:S04]  /*77d0*/  FFMA.FTZ R2, R195, R2, R204 ;  /* 0x00000002c3027223 */ /* 0x000fc800000100cc */
[----:B------:R-:W-:Y:S01]  /*77e0*/  FFMA.FTZ R2, R168, R2, R211 ;  /* 0x00000002a8027223 */ /* 0x000fe200000100d3 */
[----:B------:R-:W0:Y:S03]  /*77f0*/  @P3 LDS R28, [R28+0x1acc] ;  /* 0x001acc001c1c3984 */ /* 0x000e260000000800 */
[----:B------:R-:W-:-:S04]  /*7800*/  FFMA.FTZ R2, R172, R2, R221 ;  /* 0x00000002ac027223 */ /* 0x000fc800000100dd */
[----:B------:R-:W-:Y:S01]  /*7810*/  FFMA.FTZ R2, R174, R2, R243 ;  /* 0x00000002ae027223 */ /* 0x000fe200000100f3 */
[----:B------:R-:W-:-:S03]  /*7820*/  FMUL.FTZ R192, R197, R36 ;  /* 0x00000024c5c07220 */ /* 0x000fc60000410000 */
[----:B------:R-:W-:Y:S01]  /*7830*/  FFMA.FTZ R2, R207, R2, R202 ;  /* 0x00000002cf027223 */ /* 0x000fe200000100ca */
[----:B------:R-:W-:-:S03]  /*7840*/  FMUL.FTZ R194, R197, R34 ;  /* 0x00000022c5c27220 */ /* 0x000fc60000410000 */
[----:B------:R-:W-:Y:S01]  /*7850*/  FFMA.FTZ R2, R209, R2, R170 ;  /* 0x00000002d1027223 */ /* 0x000fe200000100aa */
[----:B------:R-:W1:Y:S03]  /*7860*/  MUFU.EX2 R192, R192 ;  /* 0x000000c000c07308 */ /* 0x000e660000000800 */
[----:B------:R-:W-:-:S04]  /*7870*/  FFMA.FTZ R2, R182, R2, R241 ;  /* 0x00000002b6027223 */ /* 0x000fc800000100f1 */
[----:B------:R-:W-:Y:S01]  /*7880*/  FFMA.FTZ R2, R184, R2, R239 ;  /* 0x00000002b8027223 */ /* 0x000fe200000100ef */
[----:B------:R-:W2:Y:S01]  /*7890*/  MUFU.EX2 R194, R194 ;  /* 0x000000c200c27308 */ /* 0x000ea20000000800 */
[----:B------:R-:W-:Y:S02]  /*78a0*/  FMUL.FTZ R160, R57, R38 ;  /* 0x0000002639a07220 */ /* 0x000fe40000410000 */
[----:B------:R-:W-:-:S04]  /*78b0*/  FFMA.FTZ R2, R217, R2, R196 ;  /* 0x00000002d9027223 */ /* 0x000fc800000100c4 */
[----:B------:R-:W-:Y:S01]  /*78c0*/  FFMA.FTZ R2, R225, R2, R160 ;  /* 0x00000002e1027223 */ /* 0x000fe200000100a0 */
[----:B-1----:R-:W-:-:S03]  /*78d0*/  FMUL.FTZ R187, R192, R187 ;  /* 0x000000bbc0bb7220 */ /* 0x002fc60000410000 */
[----:B------:R-:W-:Y:S01]  /*78e0*/  FFMA.FTZ R219, R192, R2, R235 ;  /* 0x00000002c0db7223 */ /* 0x000fe200000100eb */
[----:B--2---:R-:W-:-:S03]  /*78f0*/  FMUL.FTZ R2, R194, R187 ;  /* 0x000000bbc2027220 */ /* 0x004fc60000410000 */
[----:B------:R-:W-:Y:S01]  /*7900*/  FFMA.FTZ R219, R194, R219, R233 ;  /* 0x000000dbc2db7223 */ /* 0x000fe200000100e9 */
[----:B0-----:R-:W-:Y:S06]  /*7910*/  @P3 BRA `(.L_x_7200) ;  /* 0x0000000000283947 */ /* 0x001fec0003800000 */
        /* <DEDUP_REMOVED lines=10> */
.L_x_7200:
[----:B------:R-:W-:Y:S05]  /*79c0*/  BSYNC B0 ;  /* 0x0000000000007941 */ /* 0x000fea0003800000 */
.L_x_7199:
[----:B------:R-:W1:Y:S01]  /*79d0*/  SHFL.UP PT, R162, R219, 0x1, RZ ;  /* 0x04200000dba27989 */ /* 0x000e6200000e00ff */
[----:B------:R-:W-:Y:S01]  /*79e0*/  ISETP.GE.AND P4, PT, R91, 0x1, PT ;  /* 0x000000015b00780c */ /* 0x000fe20003f86270 */
[C---:B-----5:R-:W-:Y:S01]  /*79f0*/  FMUL.FTZ R231, R32.reuse, R29 ;  /* 0x0000001d20e77220 */ /* 0x060fe20000410000 */
[C---:B------:R-:W-:Y:S01]  /*7a00*/  FMUL.FTZ R229, R32.reuse, R237 ;  /* 0x000000ed20e57220 */ /* 0x040fe20000410000 */
[----:B------:R-:W2:Y:S01]  /*7a10*/  SHFL.UP PT, R187, R2, 0x1, RZ ;  /* 0x0420000002bb7989 */ /* 0x000ea200000e00ff */
[----:B------:R-:W-:Y:S01]  /*7a20*/  FMUL.FTZ R203, R32, R30 ;  /* 0x0000001e20cb7220 */ /* 0x000fe20000410000 */
[----:B------:R-:W-:Y:S01]  /*7a30*/  FMUL.FTZ R231, R122, R231 ;  /* 0x000000e77ae77220 */ /* 0x000fe20000410000 */
[----:B------:R-:W-:Y:S01]  /*7a40*/  FMUL.FTZ R229, R124, R229 ;  /* 0x000000e57ce57220 */ /* 0x000fe20000410000 */
[----:B0-----:R-:W-:Y:S01]  /*7a50*/  FMUL.FTZ R205, R194, R28 ;  /* 0x0000001cc2cd7220 */ /* 0x001fe20000410000 */
        /* <DEDUP_REMOVED lines=13> */
[----:B------:R-:W-:Y:S01]  /*7b30*/  ISETP.GE.OR P1, PT, R86, R111, P1 ;  /* 0x0000006f5600720c */ /* 0x000fe20000f26670 */
[----:B------:R-:W-:Y:S01]  /*7b40*/  FMUL.FTZ R203, R140, R203 ;  /* 0x000000cb8ccb7220 */ /* 0x000fe20000410000 */
[C---:B-1----:R-:W-:Y:S01]  /*7b50*/  @P4 FFMA.FTZ R219, R2.reuse, R162, R219 ;  /* 0x000000a202db4223 */ /* 0x042fe200000100db */
[----:B------:R-:W-:Y:S01]  /*7b60*/  ISETP.NE.AND P5, PT, R93, RZ, PT ;  /* 0x000000ff5d00720c */ /* 0x000fe20003fa5270 */
[----:B------:R-:W-:Y:S01]  /*7b70*/  BSSY B0, `(.L_x_7201) ;  /* 0x0000106000007945 */ /* 0x000fe20003800000 */
[----:B--2---:R-:W-:-:S02]  /*7b80*/  @P4 FMUL.FTZ R2, R2, R187 ;  /* 0x000000bb02024220 */ /* 0x004fc40000410000 */
[----:B------:R-:W0:Y:S01]  /*7b90*/  SHFL.UP PT, R162, R219, 0x2, RZ ;  /* 0x04400000dba27989 */ /* 0x000e2200000e00ff */
[----:B------:R-:W-:-:S03]  /*7ba0*/  ISETP.GE.AND P4, PT, R91, 0x2, PT ;  /* 0x000000025b00780c */ /* 0x000fc60003f86270 */
[----:B------:R-:W1:Y:S02]  /*7bb0*/  SHFL.UP PT, R187, R2, 0x2, RZ ;  /* 0x0440000002bb7989 */ /* 0x000e6400000e00ff */
[----:B------:R-:W-:-:S05]  /*7bc0*/  VOTEU.ALL UP0, P1 ;  /* 0x00000000003f7886 */ /* 0x000fca0000800000 */
[----:B------:R-:W-:Y:S01]  /*7bd0*/  @!UP0 ULEA UR11, UR6, UR10, 0x3 ;  /* 0x0000000a060b8291 */ /* 0x000fe2000f8e183f */
[----:B------:R-:W-:Y:S02]  /*7be0*/  VOTEU.ALL UP0, P5 ;  /* 0x00000000003f7886 */ /* 0x000fe40002800000 */
[C---:B0-----:R-:W-:Y:S01]  /*7bf0*/  @P4 FFMA.FTZ R219, R2.reuse, R162, R219 ;  /* 0x000000a202db4223 */ /* 0x041fe200000100db */
[----:B-1----:R-:W-:Y:S01]  /*7c00*/  @P4 FMUL.FTZ R2, R2, R187 ;  /* 0x000000bb02024220 */ /* 0x002fe20000410000 */
[----:B------:R-:W-:-:S03]  /*7c10*/  FMUL.FTZ R187, R32, R227 ;  /* 0x000000e320bb7220 */ /* 0x000fc60000410000 */
[----:B------:R-:W0:Y:S01]  /*7c20*/  SHFL.UP PT, R210, R219, 0x4, RZ ;  /* 0x04800000dbd27989 */ /* 0x000e2200000e00ff */
[----:B------:R-:W-:Y:S01]  /*7c30*/  ISETP.GE.AND P4, PT, R91, 0x4, PT ;  /* 0x000000045b00780c */ /* 0x000fe20003f86270 */
[----:B------:R-:W-:-:S04]  /*7c40*/  FMUL.FTZ R187, R120, R187 ;  /* 0x000000bb78bb7220 */ /* 0x000fc80000410000 */
[----:B------:R-:W-:-:S04]  /*7c50*/  FFMA.FTZ R162, R194, R187, R231 ;  /* 0x000000bbc2a27223 */ /* 0x000fc800000100e7 */
        /* <DEDUP_REMOVED lines=8> */
[----:B------:R-:W-:Y:S01]  /*7ce0*/  FMUL.FTZ R201, R32, R181 ;  /* 0x000000b520c97220 */ /* 0x000fe20000410000 */
[----:B0-----:R-:W-:Y:S01]  /*7cf0*/  @P4 FFMA.FTZ R219, R2, R210, R219 ;  /* 0x000000d202db4223 */ /* 0x001fe200000100db */
        /* <DEDUP_REMOVED lines=14> */
[----:B------:R-:W-:Y:S02]  /*7de0*/  SHFL.UP PT, R210, R219, 0x8, RZ ;  /* 0x05000000dbd27989 */ /* 0x000fe400000e00ff */
[C---:B------:R-:W-:Y:S01]  /*7df0*/  FFMA.FTZ R164, R172.reuse, R164, R203 ;  /* 0x000000a4aca47223 */ /* 0x040fe200000100cb */
[----:B------:R-:W-:Y:S01]  /*7e00*/  FMUL.FTZ R251, R172, R247 ;  /* 0x000000f7acfb7220 */ /* 0x000fe20000410000 */
[----:B------:R-:W-:-:S02]  /*7e10*/  FMUL.FTZ R247, R32, R156 ;  /* 0x0000009c20f77220 */ /* 0x000fc40000410000 */
[C---:B------:R-:W-:Y:S01]  /*7e20*/  FFMA.FTZ R208, R168.reuse, R164, R201 ;  /* 0x000000a4a8d07223 */ /* 0x040fe200000100c9 */
[----:B------:R-:W-:Y:S01]  /*7e30*/  FMUL.FTZ R166, R168, R251 ;  /* 0x000000fba8a67220 */ /* 0x000fe20000410000 */
[----:B------:R-:W-:Y:S01]  /*7e40*/  FMUL.FTZ R164, R148, R197 ;  /* 0x000000c594a47220 */ /* 0x000fe20000410000 */
[----:B------:R-:W-:Y:S01]  /*7e50*/  FMUL.FTZ R197, R146, R247 ;  /* 0x000000f792c57220 */ /* 0x000fe20000410000 */
[C---:B------:R-:W-:Y:S01]  /*7e60*/  FFMA.FTZ R208, R195.reuse, R208, R162 ;  /* 0x000000d0c3d07223 */ /* 0x040fe200000100a2 */
[----:B------:R-:W-:Y:S01]  /*7e70*/  FMUL.FTZ R249, R195, R166 ;  /* 0x000000a6c3f97220 */ /* 0x000fe20000410000 */
[----:B------:R-:W0:Y:S01]  /*7e80*/  SHFL.UP PT, R247, R2, 0x4, RZ ;  /* 0x0480000002f77989 */ /* 0x000e2200000e00ff */
[----:B------:R-:W-:Y:S01]  /*7e90*/  FMUL.FTZ R166, R0, R245 ;  /* 0x000000f500a67220 */ /* 0x000fe20000410000 */
[C---:B------:R-:W-:Y:S01]  /*7ea0*/  FFMA.FTZ R212, R158.reuse, R208, R197 ;  /* 0x000000d09ed47223 */ /* 0x040fe200000100c5 */
[----:B------:R-:W-:-:S03]  /*7eb0*/  FMUL.FTZ R208, R158, R249 ;  /* 0x000000f99ed07220 */ /* 0x000fc60000410000 */
[C---:B------:R-:W-:Y:S01]  /*7ec0*/  FFMA.FTZ R212, R31.reuse, R212, R164 ;  /* 0x000000d41fd47223 */ /* 0x040fe200000100a4 */
[----:B------:R-:W-:-:S03]  /*7ed0*/  FMUL.FTZ R208, R31, R208 ;  /* 0x000000d01fd07220 */ /* 0x000fc60000410000 */
[C---:B------:R-:W-:Y:S01]  /*7ee0*/  FFMA.FTZ R245, R33.reuse, R212, R166 ;  /* 0x000000d421f57223 */ /* 0x040fe200000100a6 */
[----:B------:R-:W-:-:S04]  /*7ef0*/  FMUL.FTZ R208, R33, R208 ;  /* 0x000000d021d07220 */ /* 0x000fc80000410000 */
[----:B------:R-:W1:Y:S04]  /*7f00*/  SHFL.DOWN PT, R212, R245, 0x1, 0x1f ;  /* 0x08201f00f5d47f89 */ /* 0x000e6800000e0000 */
[----:B------:R-:W2:Y:S01]  /*7f10*/  SHFL.DOWN PT, R249, R208, 0x1, 0x1f ;  /* 0x08201f00d0f97f89 */ /* 0x000ea200000e0000 */
[----:B0-----:R-:W-:Y:S01]  /*7f20*/  @P4 FMUL.FTZ R2, R2, R247 ;  /* 0x000000f702024220 */ /* 0x001fe20000410000 */
[----:B------:R-:W-:-:S04]  /*7f30*/  ISETP.NE.AND P4, PT, R180, 0x1f, PT ;  /* 0x0000001fb400780c */ /* 0x000fc80003f85270 */
[----:B------:R-:W0:Y:S09]  /*7f40*/  SHFL.UP PT, R247, R2, 0x8, RZ ;  /* 0x0500000002f77989 */ /* 0x000e3200000e00ff */
[C---:B-1----:R-:W-:Y:S01]  /*7f50*/  @P4 FFMA.FTZ R245, R208.reuse, R212, R245 ;  /* 0x000000d4d0f54223 */ /* 0x042fe200000100f5 */
[----:B--2---:R-:W-:Y:S01]  /*7f60*/  @P4 FMUL.FTZ R208, R208, R249 ;  /* 0x000000f9d0d04220 */ /* 0x004fe20000410000 */
[----:B------:R-:W-:-:S03]  /*7f70*/  ISETP.GE.AND P4, PT, R91, 0x8, PT ;  /* 0x000000085b00780c */ /* 0x000fc60003f86270 */
[----:B------:R-:W1:Y:S04]  /*7f80*/  SHFL.DOWN PT, R212, R245, 0x2, 0x1f ;  /* 0x08401f00f5d47f89 */ /* 0x000e6800000e0000 */
[----:B------:R-:W2:Y:S06]  /*7f90*/  SHFL.DOWN PT, R249, R208, 0x2, 0x1f ;  /* 0x08401f00d0f97f89 */ /* 0x000eac00000e0000 */
[C---:B------:R-:W-:Y:S01]  /*7fa0*/  @P4 FFMA.FTZ R219, R2.reuse, R210, R219 ;  /* 0x000000d202db4223 */ /* 0x040fe200000100db */
[----:B0-----:R-:W-:Y:S01]  /*7fb0*/  @P4 FMUL.FTZ R2, R2, R247 ;  /* 0x000000f702024220 */ /* 0x001fe20000410000 */
[----:B------:R-:W-:-:S03]  /*7fc0*/  ISETP.GE.U32.AND P4, PT, R180, 0x1e, PT ;  /* 0x0000001eb400780c */ /* 0x000fc60003f86070 */
[----:B------:R-:W0:Y:S04]  /*7fd0*/  SHFL.UP PT, R210, R219, 0x10, RZ ;  /* 0x06000000dbd27989 */ /* 0x000e2800000e00ff */
[----:B------:R-:W3:Y:S06]  /*7fe0*/  SHFL.UP PT, R247, R2, 0x10, RZ ;  /* 0x0600000002f77989 */ /* 0x000eec00000e00ff */
[C---:B-1----:R-:W-:Y:S01]  /*7ff0*/  @!P4 FFMA.FTZ R245, R208.reuse, R212, R245 ;  /* 0x000000d4d0f5c223 */ /* 0x042fe200000100f5 */
[----:B--2---:R-:W-:Y:S01]  /*8000*/  @!P4 FMUL.FTZ R208, R208, R249 ;  /* 0x000000f9d0d0c220 */ /* 0x004fe20000410000 */
[----:B------:R-:W-:Y:S01]  /*8010*/  ISETP.GE.AND P4, PT, R91, 0x10, PT ;  /* 0x000000105b00780c */ /* 0x000fe20003f86270 */
[----:B------:R-:W-:Y:S04]  /*8020*/  SHFL.IDX PT, R212, R199, RZ, 0x1f ;  /* 0x00001fffc7d47589 */ /* 0x000fe800000e0000 */
[----:B------:R-:W1:Y:S04]  /*8030*/  SHFL.DOWN PT, R214, R245, 0x4, 0x1f ;  /* 0x08801f00f5d67f89 */ /* 0x000e6800000e0000 */
[----:B------:R-:W2:Y:S04]  /*8040*/  SHFL.DOWN PT, R249, R208, 0x4, 0x1f ;  /* 0x08801f00d0f97f89 */ /* 0x000ea800000e0000 */
[C---:B0-----:R-:W-:Y:S01]  /*8050*/  @P4 FFMA.FTZ R219, R2.reuse, R210, R219 ;  /* 0x000000d202db4223 */ /* 0x041fe200000100db */
[----:B---3--:R-:W-:Y:S01]  /*8060*/  @P4 FMUL.FTZ R2, R2, R247 ;  /* 0x000000f702024220 */ /* 0x008fe20000410000 */
[----:B------:R-:W-:-:S03]  /*8070*/  ISETP.GE.U32.AND P4, PT, R180, 0x1c, PT ;  /* 0x0000001cb400780c */ /* 0x000fc60003f86070 */
[----:B------:R-:W-:Y:S04]  /*8080*/  SHFL.UP PT, R247, R219, 0x1, RZ ;  /* 0x04200000dbf77989 */ /* 0x000fe800000e00ff */
[----:B------:R0:W3:Y:S06]  /*8090*/  SHFL.UP PT, R210, R2, 0x1, RZ ;  /* 0x0420000002d27989 */ /* 0x0000ec00000e00ff */
[C---:B-1----:R-:W-:Y:S01]  /*80a0*/  @!P4 FFMA.FTZ R245, R208.reuse, R214, R245 ;  /* 0x000000d6d0f5c223 */ /* 0x042fe200000100f5 */
[----:B0-----:R-:W-:Y:S01]  /*80b0*/  MOV R2, 0x3f800000 ;  /* 0x3f80000000027802 */ /* 0x001fe20000000f00 */
[----:B--2---:R-:W-:-:S03]  /*80c0*/  @!P4 FMUL.FTZ R208, R208, R249 ;  /* 0x000000f9d0d0c220 */ /* 0x004fc60000410000 */
[----:B------:R-:W0:Y:S04]  /*80d0*/  SHFL.DOWN PT, R214, R245, 0x8, 0x1f ;  /* 0x09001f00f5d67f89 */ /* 0x000e2800000e0000 */
[----:B------:R-:W1:Y:S01]  /*80e0*/  SHFL.DOWN PT, R249, R208, 0x8, 0x1f ;  /* 0x09001f00d0f97f89 */ /* 0x000e6200000e0000 */
[----:B---3--:R-:W-:Y:S01]  /*80f0*/  @P2 FFMA.FTZ R212, R210, R212, R247 ;  /* 0x000000d4d2d42223 */ /* 0x008fe200000100f7 */
[----:B------:R-:W-:-:S03]  /*8100*/  ISETP.GE.U32.AND P2, PT, R180, 0x18, PT ;  /* 0x00000018b400780c */ /* 0x000fc60003f46070 */
[----:B------:R-:W-:Y:S01]  /*8110*/  FFMA.FTZ R199, R200, R212, R3 ;  /* 0x000000d4c8c77223 */ /* 0x000fe20000010003 */
[----:B------:R-:W-:-:S03]  /*8120*/  HFMA2.MMA R3, -RZ, RZ, 0, 0 ;  /* 0x00000000ff037435 */ /* 0x000fc600000001ff */
[-C--:B------:R-:W-:Y:S01]  /*8130*/  FMUL.FTZ R247, R198, R199.reuse ;  /* 0x000000c7c6f77220 */ /* 0x080fe20000410000 */
[----:B------:R-:W-:-:S03]  /*8140*/  FFMA.FTZ R219, R33, R199, R186 ;  /* 0x000000c721db7223 */ /* 0x000fc600000100ba */
[----:B------:R-:W-:Y:S01]  /*8150*/  FFMA.FTZ R247, R0, R247, RZ ;  /* 0x000000f700f77223 */ /* 0x000fe200000100ff */
[-C--:B------:R-:W-:Y:S01]  /*8160*/  FMUL.FTZ R198, R189, R219.reuse ;  /* 0x000000dbbdc67220 */ /* 0x080fe20000410000 */
[----:B------:R-:W-:Y:S01]  /*8170*/  FFMA.FTZ R189, R31, R219, R206 ;  /* 0x000000db1fbd7223 */ /* 0x000fe200000100ce */
[----:B------:R-:W-:Y:S01]  /*8180*/  @!P1 LDS.64 R2, [UR11+0x1b48] ;  /* 0x001b480bff029984 */ /* 0x000fe20008000a00 */
[----:B0-----:R-:W-:Y:S01]  /*8190*/  @!P2 FFMA.FTZ R245, R208, R214, R245 ;  /* 0x000000d6d0f5a223 */ /* 0x001fe200000100f5 */
[----:B------:R-:W-:Y:S01]  /*81a0*/  FFMA.FTZ R247, R148, R198, R247 ;  /* 0x000000c694f77223 */ /* 0x000fe200000100f7 */
[-C--:B------:R-:W-:Y:S01]  /*81b0*/  FMUL.FTZ R198, R156, R189.reuse ;  /* 0x000000bd9cc67220 */ /* 0x080fe20000410000 */
[----:B------:R-:W-:Y:S01]  /*81c0*/  FFMA.FTZ R156, R158, R189, R223 ;  /* 0x000000bd9e9c7223 */ /* 0x000fe200000100df */
[----:B-1----:R-:W-:Y:S01]  /*81d0*/  @!P2 FMUL.FTZ R208, R208, R249 ;  /* 0x000000f9d0d0a220 */ /* 0x002fe20000410000 */
[----:B------:R-:W-:Y:S01]  /*81e0*/  ISETP.GE.U32.AND P1, PT, R180, 0x10, PT ;  /* 0x00000010b400780c */ /* 0x000fe20003f26070 */
[----:B------:R-:W-:Y:S01]  /*81f0*/  FFMA.FTZ R247, R146, R198, R247 ;  /* 0x000000c692f77223 */ /* 0x000fe200000100f7 */
[-C--:B------:R-:W-:Y:S01]  /*8200*/  FMUL.FTZ R200, R191, R156.reuse ;  /* 0x0000009cbfc87220 */ /* 0x080fe20000410000 */
[----:B------:R-:W0:Y:S01]  /*8210*/  SHFL.DOWN PT, R198, R245, 0x10, 0x1f ;  /* 0x0a001f00f5c67f89 */ /* 0x000e2200000e0000 */
[----:B------:R-:W-:Y:S01]  /*8220*/  FFMA.FTZ R191, R195, R156, R204 ;  /* 0x0000009cc3bf7223 */ /* 0x000fe200000100cc */
[----:B------:R-:W-:Y:S01]  /*8230*/  @!UP0 ULEA UR11, UR6, UR10, 0x3 ;  /* 0x0000000a060b8291 */ /* 0x000fe2000f8e183f */
[----:B------:R-:W-:Y:S01]  /*8240*/  FFMA.FTZ R249, R144, R200, R247 ;  /* 0x000000c890f97223 */ /* 0x000fe200000100f7 */
[----:B------:R-:W-:Y:S01]  /*8250*/  FADD.FTZ R186, -R186, R219 ;  /* 0x000000dbbaba7221 */ /* 0x000fe20000010100 */
[----:B------:R-:W1:Y:S01]  /*8260*/  SHFL.DOWN PT, R247, R208, 0x10, 0x1f ;  /* 0x0a001f00d0f77f89 */ /* 0x000e6200000e0000 */
[-C--:B------:R-:W-:Y:S01]  /*8270*/  FMUL.FTZ R193, R193, R191.reuse ;  /* 0x000000bfc1c17220 */ /* 0x080fe20000410000 */
[----:B------:R-:W-:Y:S01]  /*8280*/  FFMA.FTZ R223, R168, R191, R211 ;  /* 0x000000bfa8df7223 */ /* 0x000fe200000100d3 */
[----:B------:R-:W-:-:S02]  /*8290*/  FMUL.FTZ R219, R32, R219 ;  /* 0x000000db20db7220 */ /* 0x000fc40000410000 */
[----:B------:R-:W-:Y:S01]  /*82a0*/  FFMA.FTZ R249, R142, R193, R249 ;  /* 0x000000c18ef97223 */ /* 0x000fe200000100f9 */
[-C--:B------:R-:W-:Y:S01]  /*82b0*/  FMUL.FTZ R185, R185, R223.reuse ;  /* 0x000000dfb9b97220 */ /* 0x080fe20000410000 */
[----:B------:R-:W-:Y:S01]  /*82c0*/  FFMA.FTZ R193, R172, R223, R221 ;  /* 0x000000dfacc17223 */ /* 0x000fe200000100dd */
[----:B------:R-:W-:Y:S01]  /*82d0*/  FADD.FTZ R211, -R211, R223 ;  /* 0x000000dfd3d37221 */ /* 0x000fe20000010100 */
[----:B------:R-:W-:Y:S01]  /*82e0*/  FMUL.FTZ R219, R148, R219 ;  /* 0x000000db94db7220 */ /* 0x000fe20000410000 */
[----:B------:R-:W-:Y:S01]  /*82f0*/  FFMA.FTZ R185, R140, R185, R249 ;  /* 0x000000b98cb97223 */ /* 0x000fe200000100f9 */
[-C--:B------:R-:W-:Y:S01]  /*8300*/  FMUL.FTZ R200, R154, R193.reuse ;  /* 0x000000c19ac87220 */ /* 0x080fe20000410000 */
[----:B------:R-:W-:Y:S01]  /*8310*/  FFMA.FTZ R154, R174, R193, R243 ;  /* 0x000000c1ae9a7223 */ /* 0x000fe200000100f3 */
[----:B------:R-:W-:Y:S02]  /*8320*/  FMUL.FTZ R223, R32, R223 ;  /* 0x000000df20df7220 */ /* 0x000fe40000410000 */
[----:B------:R-:W-:Y:S01]  /*8330*/  FFMA.FTZ R221, R138, R200, R185 ;  /* 0x000000c88add7223 */ /* 0x000fe200000100b9 */
[-C--:B------:R-:W-:Y:S01]  /*8340*/  FFMA.FTZ R185, R207, R154.reuse, R202 ;  /* 0x0000009acfb97223 */ /* 0x080fe200000100ca */
[----:B------:R-:W-:Y:S01]  /*8350*/  FMUL.FTZ R181, R181, R154 ;  /* 0x0000009ab5b57220 */ /* 0x000fe20000410000 */
[----:B------:R-:W-:-:S02]  /*8360*/  IMAD R200, R22, UR14, RZ ;  /* 0x0000000e16c87c24 */ /* 0x000fc4000f8e02ff */
[----:B0-----:R-:W-:Y:S01]  /*8370*/  @!P1 FFMA.FTZ R245, R208, R198, R245 ;  /* 0x000000c6d0f59223 */ /* 0x001fe200000100f5 */
[----:B------:R-:W-:Y:S01]  /*8380*/  FMUL.FTZ R27, R27, R185 ;  /* 0x000000b91b1b7220 */ /* 0x000fe20000410000 */
[----:B------:R-:W-:Y:S01]  /*8390*/  FFMA.FTZ R181, R136, R181, R221 ;  /* 0x000000b588b57223 */ /* 0x000fe200000100dd */
[----:B------:R-:W-:Y:S01]  /*83a0*/  FFMA.FTZ R221, R209, R185, R170 ;  /* 0x000000b9d1dd7223 */ /* 0x000fe200000100aa */
[----:B------:R-:W-:Y:S01]  /*83b0*/  FMUL.FTZ R223, R140, R223 ;  /* 0x000000df8cdf7220 */ /* 0x000fe20000410000 */
[----:B-1----:R-:W-:Y:S01]  /*83c0*/  @!P1 FMUL.FTZ R208, R208, R247 ;  /* 0x000000f7d0d09220 */ /* 0x002fe20000410000 */
[----:B------:R-:W-:Y:S01]  /*83d0*/  SHFL.DOWN PT, R202, R245, 0x1, 0x1f ;  /* 0x08201f00f5ca7f89 */ /* 0x000fe200000e0000 */
[----:B------:R-:W-:Y:S01]  /*83e0*/  FFMA.FTZ R27, R134, R27, R181 ;  /* 0x0000001b861b7223 */ /* 0x000fe200000100b5 */
[-C--:B------:R-:W-:Y:S01]  /*83f0*/  FMUL.FTZ R26, R26, R221.reuse ;  /* 0x000000dd1a1a7220 */ /* 0x080fe20000410000 */
[----:B------:R-:W-:Y:S01]  /*8400*/  FFMA.FTZ R181, R182, R221, R241 ;  /* 0x000000ddb6b57223 */ /* 0x000fe200000100f1 */
[----:B------:R-:W-:Y:S01]  /*8410*/  SHFL.IDX PT, R198, R3, RZ, 0x1f ;  /* 0x00001fff03c67589 */ /* 0x000fe200000e0000 */
[----:B------:R-:W-:-:S02]  /*8420*/  IMAD R241, R23, UR15, R200 ;  /* 0x0000000f17f17c24 */ /* 0x000fc4000f8e02c8 */
[----:B------:R-:W-:Y:S01]  /*8430*/  FFMA.FTZ R243, R132, R26, R27 ;  /* 0x0000001a84f37223 */ /* 0x000fe2000001001b */
[-C--:B------:R-:W-:Y:S01]  /*8440*/  FMUL.FTZ R200, R152, R181.reuse ;  /* 0x000000b598c87220 */ /* 0x080fe20000410000 */
[----:B------:R-:W0:Y:S01]  /*8450*/  SHFL.DOWN PT, R247, R208, 0x1, 0x1f ;  /* 0x08201f00d0f77f89 */ /* 0x000e2200000e0000 */
[----:B------:R-:W-:Y:S01]  /*8460*/  FFMA.FTZ R152, R184, R181, R239 ;  /* 0x000000b5b8987223 */ /* 0x000fe200000100ef */
[----:B------:R-:W-:Y:S01]  /*8470*/  HFMA2.MMA R27, -RZ, RZ, 0, 0 ;  /* 0x00000000ff1b7435 */ /* 0x000fe200000001ff */
[----:B------:R-:W-:Y:S01]  /*8480*/  FFMA.FTZ R243, R130, R200, R243 ;  /* 0x000000c882f37223 */ /* 0x000fe200000100f3 */
[----:B------:R-:W-:Y:S01]  /*8490*/  SHFL.IDX PT, R245, R245, RZ, 0x1f ;  /* 0x00001ffff5f57589 */ /* 0x000fe200000e0000 */
[-C--:B------:R-:W-:Y:S01]  /*84a0*/  FMUL.FTZ R200, R183, R152.reuse ;  /* 0x00000098b7c87220 */ /* 0x080fe20000410000 */
[----:B------:R-:W-:Y:S01]  /*84b0*/  FFMA.FTZ R183, R217, R152, R196 ;  /* 0x00000098d9b77223 */ /* 0x000fe200000100c4 */
[----:B------:R-:W-:Y:S01]  /*84c0*/  MOV R26, R93 ;  /* 0x0000005d001a7202 */ /* 0x000fe20000000f00 */
[----:B------:R-:W1:Y:S01]  /*84d0*/  SHFL.IDX PT, R208, R208, RZ, 0x1f ;  /* 0x00001fffd0d07589 */ /* 0x000e6200000e0000 */
[----:B------:R-:W-:-:S02]  /*84e0*/  IMAD R196, R99, UR28, RZ ;  /* 0x0000001c63c47c24 */ /* 0x000fc4000f8e02ff */
[----:B------:R-:W-:Y:S01]  /*84f0*/  FFMA.FTZ R239, R225, R183, R160 ;  /* 0x000000b7e1ef7223 */ /* 0x000fe200000100a0 */
[----:B------:R-:W-:Y:S01]  /*8500*/  FFMA.FTZ R243, R128, R200, R243 ;  /* 0x000000c880f37223 */ /* 0x000fe200000100f3 */
[----:B------:R-:W-:-:S04]  /*8510*/  IMAD.WIDE.U32 R26, R22, UR15, R26 ;  /* 0x0000000f161a7c25 */ /* 0x000fc8000f8e001a */
[----:B------:R-:W-:Y:S01]  /*8520*/  FMUL.FTZ R30, R30, R183 ;  /* 0x000000b71e1e7220 */ /* 0x000fe20000410000 */
[----:B------:R-:W-:Y:S01]  /*8530*/  FMUL.FTZ R237, R237, R239 ;  /* 0x000000efeded7220 */ /* 0x000fe20000410000 */
[----:B------:R-:W-:Y:S01]  /*8540*/  FADD.FTZ R170, -R170, R221 ;  /* 0x000000ddaaaa7221 */ /* 0x000fe20000010100 */
[----:B------:R-:W-:Y:S01]  /*8550*/  FMUL.FTZ R221, R32, R221 ;  /* 0x000000dd20dd7220 */ /* 0x000fe20000410000 */
[----:B------:R-:W-:Y:S01]  /*8560*/  IADD3 R27, R27, R241, RZ ;  /* 0x000000f11b1b7210 */ /* 0x000fe20007ffe0ff */
[C---:B------:R-:W-:Y:S02]  /*8570*/  IMAD R241, R101.reuse, UR29, R196 ;  /* 0x0000001d65f17c24 */ /* 0x040fe4000f8e02c4 */
[----:B------:R-:W-:Y:S01]  /*8580*/  FFMA.FTZ R196, R192, R239, R235 ;  /* 0x000000efc0c47223 */ /* 0x000fe200000100eb */
[----:B------:R-:W-:Y:S01]  /*8590*/  FFMA.FTZ R243, R126, R30, R243 ;  /* 0x0000001e7ef37223 */ /* 0x000fe200000100f3 */
[----:B------:R-:W-:Y:S01]  /*85a0*/  FMUL.FTZ R221, R132, R221 ;  /* 0x000000dd84dd7220 */ /* 0x000fe20000410000 */
[----:B------:R-:W-:-:S04]  /*85b0*/  IMAD.WIDE.U32 R26, R101, UR28, R26 ;  /* 0x0000001c651a7c25 */ /* 0x000fc8000f8e001a */
[----:B------:R-:W-:Y:S01]  /*85c0*/  FADD.FTZ R160, -R160, R239 ;  /* 0x000000efa0a07221 */ /* 0x000fe20000010100 */
[----:B0-----:R-:W-:Y:S01]  /*85d0*/  @P3 FFMA.FTZ R198, R247, R198, R202 ;  /* 0x000000c6f7c63223 */ /* 0x001fe200000100ca */
[----:B------:R-:W-:Y:S01]  /*85e0*/  FFMA.FTZ R237, R124, R237, R243 ;  /* 0x000000ed7ced7223 */ /* 0x000fe200000100f3 */
[----:B------:R-:W-:Y:S01]  /*85f0*/  FMUL.FTZ R239, R32, R239 ;  /* 0x000000ef20ef7220 */ /* 0x000fe20000410000 */
[----:B------:R-:W-:Y:S01]  /*8600*/  IADD3 R235, R27, R241, RZ ;  /* 0x000000f11beb7210 */ /* 0x000fe20007ffe0ff */
[----:B------:R-:W-:Y:S01]  /*8610*/  FFMA.FTZ R187, R198, R28, R187 ;  /* 0x0000001cc6bb7223 */ /* 0x000fe200000100bb */
[-C--:B------:R-:W-:Y:S01]  /*8620*/  FFMA.FTZ R198, R194, R196.reuse, R233 ;  /* 0x000000c4c2c67223 */ /* 0x080fe200000100e9 */
[----:B------:R-:W-:Y:S01]  /*8630*/  FMUL.FTZ R27, R29, R196 ;  /* 0x000000c41d1b7220 */ /* 0x000fe20000410000 */
[----:B------:R-:W-:Y:S01]  /*8640*/  FMUL.FTZ R233, R32, R189 ;  /* 0x000000bd20e97220 */ /* 0x000fe20000410000 */
[----:B------:R-:W-:Y:S01]  /*8650*/  FFMA.FTZ R231, R194, R187, R231 ;  /* 0x000000bbc2e77223 */ /* 0x000fe200000100e7 */
[C---:B-1----:R-:W-:Y:S01]  /*8660*/  FFMA.FTZ R3, R208.reuse, R3, R245 ;  /* 0x00000003d0037223 */ /* 0x042fe200000100f5 */
[----:B------:R-:W-:Y:S01]  /*8670*/  FMUL.FTZ R2, R208, R2 ;  /* 0x00000002d0027220 */ /* 0x000fe20000410000 */
[----:B------:R-:W-:Y:S01]  /*8680*/  FMUL.FTZ R227, R227, R198 ;  /* 0x000000c6e3e37220 */ /* 0x000fe20000410000 */
[----:B------:R-:W-:Y:S01]  /*8690*/  FFMA.FTZ R229, R192, R231, R229 ;  /* 0x000000e7c0e57223 */ /* 0x000fe200000100e5 */
[----:B------:R-:W-:Y:S01]  /*86a0*/  FFMA.FTZ R237, R122, R27, R237 ;  /* 0x0000001b7aed7223 */ /* 0x000fe200000100ed */
[----:B------:R-:W-:Y:S01]  /*86b0*/  FMUL.FTZ R233, R146, R233 ;  /* 0x000000e992e97220 */ /* 0x000fe20000410000 */
[----:B------:R0:W-:Y:S01]  /*86c0*/  @!P5 STS.64 [UR11+0x1b48], R2 ;  /* 0x001b4802ff00d988 */ /* 0x0001e20008000a0b */
[----:B------:R-:W-:Y:S01]  /*86d0*/  FFMA.FTZ R225, R225, R229, R190 ;  /* 0x000000e5e1e17223 */ /* 0x000fe200000100be */
[----:B------:R-:W-:Y:S01]  /*86e0*/  SHF.L.U32 R190, R93, 0x4, RZ ;  /* 0x000000045dbe7819 */ /* 0x000fe200000006ff */
[----:B------:R-:W-:Y:S01]  /*86f0*/  FMUL.FTZ R194, R120, R227 ;  /* 0x000000e378c27220 */ /* 0x000fe20000410000 */
[----:B------:R-:W-:Y:S01]  /*8700*/  FMUL.FTZ R227, R32, R199 ;  /* 0x000000c720e37220 */ /* 0x000fe20000410000 */
[----:B------:R-:W-:Y:S01]  /*8710*/  FFMA.FTZ R217, R217, R225, R188 ;  /* 0x000000e1d9d97223 */ /* 0x000fe200000100bc */
[----:B------:R-:W-:Y:S01]  /*8720*/  LEA.HI.SX32 R188, R190, R190, 0x1b ;  /* 0x000000bebebc7211 */ /* 0x000fe200078fdaff */
[----:B------:R-:W-:Y:S01]  /*8730*/  FADD.FTZ R192, R237, R194 ;  /* 0x000000c2edc07221 */ /* 0x000fe20000010000 */
[----:B------:R-:W-:Y:S01]  /*8740*/  FMUL.FTZ R237, R32, R156 ;  /* 0x0000009c20ed7220 */ /* 0x000fe20000410000 */
[----:B------:R-:W-:Y:S01]  /*8750*/  FFMA.FTZ R215, R184, R217, R215 ;  /* 0x000000d9b8d77223 */ /* 0x000fe200000100d7 */
[----:B------:R-:W-:Y:S01]  /*8760*/  LEA R188, R188, UR10, 0x2 ;  /* 0x0000000abcbc7c11 */ /* 0x000fe2000f8e10ff */
[----:B0-----:R-:W-:Y:S01]  /*8770*/  FMUL.FTZ R3, R32, R193 ;  /* 0x000000c120037220 */ /* 0x001fe20000410000 */
[----:B------:R-:W-:Y:S01]  /*8780*/  LEA R28, P1, R26, UR16, 0x2 ;  /* 0x000000101a1c7c11 */ /* 0x000fe2000f8210ff */
[----:B------:R-:W-:Y:S01]  /*8790*/  FFMA.FTZ R213, R182, R215, R213 ;  /* 0x000000d7b6d57223 */ /* 0x000fe200000100d5 */
[----:B------:R-:W-:Y:S01]  /*87a0*/  FMUL.FTZ R227, R0, R227 ;  /* 0x000000e300e37220 */ /* 0x000fe20000410000 */
[----:B------:R-:W-:Y:S01]  /*87b0*/  FMUL.FTZ R3, R138, R3 ;  /* 0x000000038a037220 */ /* 0x000fe20000410000 */
[----:B------:R0:W-:Y:S01]  /*87c0*/  STS [R188+0x854], R219 ;  /* 0x000854dbbc007388 */ /* 0x0001e20000000800 */
[----:B------:R-:W-:Y:S01]  /*87d0*/  FFMA.FTZ R209, R209, R213, R178 ;  /* 0x000000d5d1d17223 */ /* 0x000fe200000100b2 */
[----:B------:R-:W-:Y:S01]  /*87e0*/  FMUL.FTZ R237, R144, R237 ;  /* 0x000000ed90ed7220 */ /* 0x000fe20000410000 */
[----:B------:R-:W-:Y:S01]  /*87f0*/  LEA.HI.X R29, R26, UR17, R235, 0x2, P1 ;  /* 0x000000111a1d7c11 */ /* 0x000fe200088f14eb */
[----:B------:R1:W-:Y:S01]  /*8800*/  STS [R188+0x864], R223 ;  /* 0x000864dfbc007388 */ /* 0x0003e20000000800 */
[----:B------:R-:W-:Y:S01]  /*8810*/  FFMA.FTZ R207, R207, R209, R176 ;  /* 0x000000d1cfcf7223 */ /* 0x000fe200000100b0 */
[----:B------:R-:W-:Y:S01]  /*8820*/  FMUL.FTZ R241, R32, R191 ;  /* 0x000000bf20f17220 */ /* 0x000fe20000410000 */
[----:B------:R-:W-:Y:S01]  /*8830*/  IADD3 R200, -R111, UR4, RZ ;  /* 0x000000046fc87c10 */ /* 0x000fe2000fffe1ff */
[----:B------:R2:W-:Y:S01]  /*8840*/  STS [R188+0x868], R3 ;  /* 0x00086803bc007388 */ /* 0x0005e20000000800 */
[----:B------:R-:W-:Y:S01]  /*8850*/  FFMA.FTZ R205, R174, R207, R205 ;  /* 0x000000cfaecd7223 */ /* 0x000fe200000100cd */
[----:B0-----:R-:W-:Y:S01]  /*8860*/  FMUL.FTZ R219, R32, R154 ;  /* 0x0000009a20db7220 */ /* 0x001fe20000410000 */
[----:B------:R-:W-:Y:S01]  /*8870*/  FMUL.FTZ R241, R142, R241 ;  /* 0x000000f18ef17220 */ /* 0x000fe20000410000 */
[----:B------:R0:W-:Y:S01]  /*8880*/  STS [R188+0x858], R233 ;  /* 0x000858e9bc007388 */ /* 0x0001e20000000800 */
[----:B------:R-:W-:Y:S01]  /*8890*/  FFMA.FTZ R203, R172, R205, R203 ;  /* 0x000000cdaccb7223 */ /* 0x000fe200000100cb */
[----:B------:R-:W-:Y:S01]  /*88a0*/  FMUL.FTZ R219, R136, R219 ;  /* 0x000000db88db7220 */ /* 0x000fe20000410000 */
[----:B-1----:R-:W-:Y:S01]  /*88b0*/  FMUL.FTZ R223, R32, R181 ;  /* 0x000000b520df7220 */ /* 0x002fe20000410000 */
[----:B------:R1:W-:Y:S01]  /*88c0*/  STS [R188+0x850], R227 ;  /* 0x000850e3bc007388 */ /* 0x0003e20000000800 */
[----:B------:R-:W-:Y:S01]  /*88d0*/  FFMA.FTZ R201, R168, R203, R201 ;  /* 0x000000cba8c97223 */ /* 0x000fe200000100c9 */
[----:B--2---:R-:W-:Y:S01]  /*88e0*/  FMUL.FTZ R3, R32, R152 ;  /* 0x0000009820037220 */ /* 0x004fe20000410000 */
[----:B------:R-:W-:Y:S01]  /*88f0*/  FMUL.FTZ R223, R130, R223 ;  /* 0x000000df82df7220 */ /* 0x000fe20000410000 */
[----:B------:R2:W-:Y:S01]  /*8900*/  STS [R188+0x85c], R237 ;  /* 0x00085cedbc007388 */ /* 0x0005e20000000800 */
[----:B------:R-:W-:Y:S01]  /*8910*/  FFMA.FTZ R195, R195, R201, R162 ;  /* 0x000000c9c3c37223 */ /* 0x000fe200000100a2 */
[----:B0-----:R-:W-:Y:S01]  /*8920*/  FMUL.FTZ R233, R128, R3 ;  /* 0x0000000380e97220 */ /* 0x001fe20000410000 */
[----:B------:R-:W-:Y:S01]  /*8930*/  FMUL.FTZ R239, R124, R239 ;  /* 0x000000ef7cef7220 */ /* 0x000fe20000410000 */
[----:B------:R0:W-:Y:S01]  /*8940*/  STS [R188+0x86c], R219 ;  /* 0x00086cdbbc007388 */ /* 0x0001e20000000800 */
[----:B------:R-:W-:Y:S01]  /*8950*/  FFMA.FTZ R197, R158, R195, R197 ;  /* 0x000000c39ec57223 */ /* 0x000fe200000100c5 */
[----:B------:R-:W-:Y:S01]  /*8960*/  IADD3 R158, -R8, UR9, -R93 ;  /* 0x00000009089e7c10 */ /* 0x000fe2000fffe95d */
[----:B-1----:R-:W-:Y:S01]  /*8970*/  FMUL.FTZ R227, R32, R185 ;  /* 0x000000b920e37220 */ /* 0x002fe20000410000 */
[----:B------:R1:W-:Y:S01]  /*8980*/  STS [R188+0x874], R221 ;  /* 0x000874ddbc007388 */ /* 0x0003e20000000800 */
[----:B------:R-:W-:Y:S01]  /*8990*/  FFMA.FTZ R3, R31, R197, R164 ;  /* 0x000000c51f037223 */ /* 0x000fe200000100a4 */
[----:B------:R-:W-:Y:S01]  /*89a0*/  ISETP.GE.AND P1, PT, R158, 0x1, PT ;  /* 0x000000019e00780c */ /* 0x000fe20003f26270 */
[C---:B--2---:R-:W-:Y:S01]  /*89b0*/  FMUL.FTZ R237, R32.reuse, R183 ;  /* 0x000000b720ed7220 */ /* 0x044fe20000410000 */
[C---:B------:R-:W-:Y:S01]  /*89c0*/  FMUL.FTZ R31, R32.reuse, R196 ;  /* 0x000000c4201f7220 */ /* 0x040fe20000410000 */
[----:B------:R2:W-:Y:S01]  /*89d0*/  STS [R188+0x878], R223 ;  /* 0x000878dfbc007388 */ /* 0x0005e20000000800 */
[----:B0-----:R-:W-:Y:S01]  /*89e0*/  FMUL.FTZ R219, R32, R198 ;  /* 0x000000c620db7220 */ /* 0x001fe20000410000 */
[----:B------:R-:W-:Y:S01]  /*89f0*/  FMUL.FTZ R227, R134, R227 ;  /* 0x000000e386e37220 */ /* 0x000fe20000410000 */
[----:B------:R-:W-:Y:S01]  /*8a00*/  FMUL.FTZ R237, R126, R237 ;  /* 0x000000ed7eed7220 */ /* 0x000fe20000410000 */
[----:B------:R-:W-:Y:S01]  /*8a10*/  IADD3 R30, P2, R8, R26, RZ ;  /* 0x0000001a081e7210 */ /* 0x000fe20007f5e0ff */
[----:B-1----:R-:W-:Y:S01]  /*8a20*/  FMUL.FTZ R221, R122, R31 ;  /* 0x0000001f7add7220 */ /* 0x002fe20000410000 */
[----:B------:R-:W-:Y:S01]  /*8a30*/  IMAD R27, R200, -0x200, RZ ;  /* 0xfffffe00c81b7824 */ /* 0x000fe200078e02ff */
[----:B------:R0:W-:Y:S01]  /*8a40*/  STS [R188+0x860], R241 ;  /* 0x000860f1bc007388 */ /* 0x0001e20000000800 */
[----:B------:R-:W-:Y:S01]  /*8a50*/  IADD3.X R31, R9, R235, RZ, P2, !PT ;  /* 0x000000eb091f7210 */ /* 0x000fe200017fe4ff */
[----:B------:R-:W-:Y:S01]  /*8a60*/  FFMA.FTZ R199, R64, -R51, R199 ;  /* 0x8000003340c77223 */ /* 0x000fe200000100c7 */
[----:B--2---:R-:W-:Y:S01]  /*8a70*/  FMUL.FTZ R223, R120, R219 ;  /* 0x000000db78df7220 */ /* 0x004fe20000410000 */
[----:B------:R0:W-:Y:S01]  /*8a80*/  STS [R188+0x870], R227 ;  /* 0x000870e3bc007388 */ /* 0x0001e20000000800 */
[----:B------:R-:W-:Y:S01]  /*8a90*/  FFMA.FTZ R219, R33, R3, R166 ;  /* 0x0000000321db7223 */ /* 0x000fe200000100a6 */
[----:B------:R-:W-:-:S02]  /*8aa0*/  IMAD.WIDE R26, R27, 0x4, R28 ;  /* 0x000000041b1a7825 */ /* 0x000fc400078e021c */
[----:B------:R0:W-:Y:S02]  /*8ab0*/  STS [R188+0x87c], R233 ;  /* 0x00087ce9bc007388 */ /* 0x0001e40000000800 */
[----:B------:R-:W-:Y:S02]  /*8ac0*/  FMUL.FTZ R2, R219, R51 ;  /* 0x00000033db027220 */ /* 0x000fe40000410000 */
[----:B------:R0:W-:Y:S04]  /*8ad0*/  STS [R188+0x880], R237 ;  /* 0x000880edbc007388 */ /* 0x0001e80000000800 */
        /* <DEDUP_REMOVED lines=9> */
[----:B0-----:R-:W0:Y:S01]  /*8b70*/  LDS R221, [R162+0x850] ;  /* 0x00085000a2dd7984 */ /* 0x001e220000000800 */
[----:B------:R-:W-:Y:S01]  /*8b80*/  IMAD R33, R25, UR6, R32 ;  /* 0x0000000619217c24 */ /* 0x000fe2000f8e0220 */
[----:B------:R-:W-:-:S04]  /*8b90*/  LEA R32, P1, R30, UR16, 0x2 ;  /* 0x000000101e207c11 */ /* 0x000fc8000f8210ff */
[----:B------:R-:W-:-:S04]  /*8ba0*/  IADD3 R33, R31, R33, RZ ;  /* 0x000000211f217210 */ /* 0x000fc80007ffe0ff */
[----:B------:R-:W-:-:S05]  /*8bb0*/  LEA.HI.X R33, R30, UR17, R33, 0x2, P1 ;  /* 0x000000111e217c11 */ /* 0x000fca00088f1421 */
[----:B0-----:R1:W-:Y:S02]  /*8bc0*/  REDG.E.ADD.F32.FTZ.RN.STRONG.GPU desc[UR12][R32.64], R221 ;  /* 0x000000dd200079a6 */ /* 0x0013e4000c10f38c */
.L_x_7202:
[----:B------:R-:W-:Y:S05]  /*8bd0*/  BSYNC B0 ;  /* 0x0000000000007941 */ /* 0x000fea0003800000 */
.L_x_7201:
[----:B------:R-:W-:Y:S01]  /*8be0*/  FMUL.FTZ R30, R3, R50 ;  /* 0x00000032031e7220 */ /* 0x000fe20000410000 */
[----:B------:R-:W-:Y:S01]  /*8bf0*/  FFMA.FTZ R31, R2, R199, RZ ;  /* 0x000000c7021f7223 */ /* 0x000fe200000100ff */
[-C--:B------:R-:W-:Y:S01]  /*8c00*/  FFMA.FTZ R189, R62, -R49.reuse, R189 ;  /* 0x800000313ebd7223 */ /* 0x080fe200000100bd */
[----:B-1----:R-:W-:Y:S01]  /*8c10*/  FMUL.FTZ R32, R197, R49 ;  /* 0x00000031c5207220 */ /* 0x002fe20000410000 */
[----:B------:R-:W-:Y:S01]  /*8c20*/  FFMA.FTZ R156, R67, -R48, R156 ;  /* 0x80000030439c7223 */ /* 0x000fe2000001009c */
[----:B------:R-:W-:Y:S01]  /*8c30*/  FFMA.FTZ R33, R30, R186, R31 ;  /* 0x000000ba1e217223 */ /* 0x000fe2000001001f */
[----:B------:R-:W-:Y:S01]  /*8c40*/  FMUL.FTZ R31, R195, R48 ;  /* 0x00000030c31f7220 */ /* 0x000fe20000410000 */
[-C--:B------:R-:W-:Y:S01]  /*8c50*/  FFMA.FTZ R191, R60, -R47.reuse, R191 ;  /* 0x8000002f3cbf7223 */ /* 0x080fe200000100bf */
[----:B------:R-:W-:Y:S01]  /*8c60*/  FMUL.FTZ R162, R201, R47 ;  /* 0x0000002fc9a27220 */ /* 0x000fe20000410000 */
[----:B------:R-:W-:Y:S01]  /*8c70*/  FFMA.FTZ R164, R32, R189, R33 ;  /* 0x000000bd20a47223 */ /* 0x000fe20000010021 */
[----:B------:R-:W-:Y:S01]  /*8c80*/  IADD3 R166, R93, 0x20, RZ ;  /* 0x000000205da67810 */ /* 0x000fe20007ffe0ff */
[----:B------:R-:W-:Y:S01]  /*8c90*/  FFMA.FTZ R193, R58, -R45, R193 ;  /* 0x8000002d3ac17223 */ /* 0x000fe200000100c1 */
[----:B------:R-:W-:Y:S01]  /*8ca0*/  FFMA.FTZ R154, R63, -R44, R154 ;  /* 0x8000002c3f9a7223 */ /* 0x000fe2000001009a */
[----:B------:R-:W-:Y:S01]  /*8cb0*/  FFMA.FTZ R33, R31, R156, R164 ;  /* 0x0000009c1f217223 */ /* 0x000fe200000100a4 */
[----:B------:R-:W-:Y:S01]  /*8cc0*/  FMUL.FTZ R164, R203, R46 ;  /* 0x0000002ecba47220 */ /* 0x000fe20000410000 */
[----:B------:R-:W-:Y:S01]  /*8cd0*/  LEA.HI.SX32 R190, R166, R93, 0x1b ;  /* 0x0000005da6be7211 */ /* 0x000fe200078fdaff */
[----:B------:R-:W-:Y:S01]  /*8ce0*/  FMUL.FTZ R166, R205, R45 ;  /* 0x0000002dcda67220 */ /* 0x000fe20000410000 */
[----:B------:R-:W-:Y:S01]  /*8cf0*/  FFMA.FTZ R33, R162, R191, R33 ;  /* 0x000000bfa2217223 */ /* 0x000fe20000010021 */
[-C--:B------:R-:W-:Y:S01]  /*8d00*/  FFMA.FTZ R185, R56, -R43.reuse, R185 ;  /* 0x8000002b38b97223 */ /* 0x080fe200000100b9 */
[----:B------:R-:W-:Y:S01]  /*8d10*/  FMUL.FTZ R168, R209, R43 ;  /* 0x0000002bd1a87220 */ /* 0x000fe20000410000 */
[----:B------:R-:W-:Y:S01]  /*8d20*/  FFMA.FTZ R181, R54, -R41, R181 ;  /* 0x8000002936b57223 */ /* 0x000fe200000100b5 */
[----:B0-----:R-:W-:Y:S01]  /*8d30*/  FFMA.FTZ R221, R164, R211, R33 ;  /* 0x000000d3a4dd7223 */ /* 0x001fe20000010021 */
[----:B------:R-:W-:Y:S01]  /*8d40*/  FMUL.FTZ R33, R207, R44 ;  /* 0x0000002ccf217220 */ /* 0x000fe20000410000 */
[----:B------:R-:W-:Y:S01]  /*8d50*/  FMUL.FTZ R174, R215, R41 ;  /* 0x00000029d7ae7220 */ /* 0x000fe20000410000 */
[----:B------:R-:W-:Y:S01]  /*8d60*/  FMUL.FTZ R176, R217, R40 ;  /* 0x00000028d9b07220 */ /* 0x000fe20000410000 */
[----:B------:R-:W-:Y:S01]  /*8d70*/  FFMA.FTZ R172, R166, R193, R221 ;  /* 0x000000c1a6ac7223 */ /* 0x000fe200000100dd */
[-C--:B------:R-:W-:Y:S01]  /*8d80*/  FFMA.FTZ R183, R52, -R39.reuse, R183 ;  /* 0x8000002734b77223 */ /* 0x080fe200000100b7 */
[----:B------:R-:W-:Y:S01]  /*8d90*/  FMUL.FTZ R178, R225, R39 ;  /* 0x00000027e1b27220 */ /* 0x000fe20000410000 */
[----:B------:R-:W-:Y:S01]  /*8da0*/  USHF.L.U64.HI UR11, UR7, 0x2, UR8 ;  /* 0x00000002070b7899 */ /* 0x000fe20008010208 */
[----:B------:R-:W-:Y:S01]  /*8db0*/  FFMA.FTZ R221, R33, R154, R172 ;  /* 0x0000009a21dd7223 */ /* 0x000fe200000100ac */
[----:B------:R-:W-:Y:S01]  /*8dc0*/  FMUL.FTZ R172, R213, R42 ;  /* 0x0000002ad5ac7220 */ /* 0x000fe20000410000 */
[----:B------:R-:W-:Y:S01]  /*8dd0*/  FMUL.FTZ R182, R229, R38 ;  /* 0x00000026e5b67220 */ /* 0x000fe20000410000 */
[----:B------:R-:W-:Y:S01]  /*8de0*/  USHF.L.U32 UR30, UR7, 0x2, URZ ;  /* 0x00000002071e7899 */ /* 0x000fe2000800063f */
[----:B------:R-:W-:Y:S01]  /*8df0*/  FFMA.FTZ R221, R168, R185, R221 ;  /* 0x000000b9a8dd7223 */ /* 0x000fe200000100dd */
[-C--:B------:R-:W-:Y:S01]  /*8e00*/  FFMA.FTZ R196, R55, -R36.reuse, R196 ;  /* 0x8000002437c47223 */ /* 0x080fe200000100c4 */
[----:B------:R-:W-:Y:S01]  /*8e10*/  FMUL.FTZ R184, R231, R36 ;  /* 0x00000024e7b87220 */ /* 0x000fe20000410000 */
[----:B------:R-:W-:Y:S01]  /*8e20*/  FMUL.FTZ R188, R187, R34 ;  /* 0x00000022bbbc7220 */ /* 0x000fe20000410000 */
[----:B------:R-:W-:Y:S01]  /*8e30*/  FFMA.FTZ R223, R172, R170, R221 ;  /* 0x000000aaacdf7223 */ /* 0x000fe200000100dd */
[----:B------:R-:W-:Y:S01]  /*8e40*/  FFMA.FTZ R221, R59, -R40, R152 ;  /* 0x800000283bdd7223 */ /* 0x000fe20000010098 */
[----:B------:R-:W-:-:S02]  /*8e50*/  IMAD R152, R24, UR11, RZ ;  /* 0x0000000b18987c24 */ /* 0x000fc4000f8e02ff */
[----:B------:R-:W-:Y:S01]  /*8e60*/  FFMA.FTZ R198, R53, -R34, R198 ;  /* 0x8000002235c67223 */ /* 0x000fe200000100c6 */
[----:B------:R-:W-:Y:S01]  /*8e70*/  FFMA.FTZ R223, R174, R181, R223 ;  /* 0x000000b5aedf7223 */ /* 0x000fe200000100df */
[----:B------:R-:W-:Y:S01]  /*8e80*/  LEA R190, R190, UR10, 0x2 ;  /* 0x0000000abebe7c11 */ /* 0x000fe2000f8e10ff */
[----:B------:R-:W-:Y:S02]  /*8e90*/  IMAD R227, R25, UR30, R152 ;  /* 0x0000001e19e37c24 */ /* 0x000fe4000f8e0298 */
[----:B------:R-:W-:Y:S01]  /*8ea0*/  FMUL.FTZ R152, R188, R198 ;  /* 0x000000c6bc987220 */ /* 0x000fe20000410000 */
[----:B------:R-:W-:Y:S01]  /*8eb0*/  FFMA.FTZ R223, R176, R221, R223 ;  /* 0x000000ddb0df7223 */ /* 0x000fe200000100df */
[----:B------:R-:W-:Y:S01]  /*8ec0*/  ISETP.GE.AND P1, PT, R158, 0x21, PT ;  /* 0x000000219e00780c */ /* 0x000fe20003f26270 */
[----:B------:R-:W-:Y:S01]  /*8ed0*/  BSSY B0, `(.L_x_7203) ;  /* 0x0000015000007945 */ /* 0x000fe20003800000 */
[----:B------:R-:W-:Y:S01]  /*8ee0*/  LEA R28, P2, R37, R28, 0x2 ;  /* 0x0000001c251c7211 */ /* 0x000fe200078410ff */
[----:B------:R-:W-:Y:S01]  /*8ef0*/  FFMA.FTZ R223, R178, R183, R223 ;  /* 0x000000b7b2df7223 */ /* 0x000fe200000100df */
[----:B------:R-:W-:-:S02]  /*8f00*/  IADD3 R194, R93, 0x40, RZ ;  /* 0x000000405dc27810 */ /* 0x000fc40007ffe0ff */
[----:B------:R-:W-:Y:S01]  /*8f10*/  LEA.HI.X R29, R37, R29, R35, 0x2, P2 ;  /* 0x0000001d251d7211 */ /* 0x000fe200010f1423 */
[----:B------:R-:W-:Y:S01]  /*8f20*/  FFMA.FTZ R223, R182, R160, R223 ;  /* 0x000000a0b6df7223 */ /* 0x000fe200000100df */
[----:B------:R-:W-:Y:S02]  /*8f30*/  IADD3 R200, R93, 0x60, RZ ;  /* 0x000000605dc87810 */ /* 0x000fe40007ffe0ff */
[----:B------:R-:W-:Y:S01]  /*8f40*/  LEA.HI.SX32 R194, R194, R93, 0x1b ;  /* 0x0000005dc2c27211 */ /* 0x000fe200078fdaff */
[----:B------:R-:W-:Y:S01]  /*8f50*/  FFMA.FTZ R223, R184, R196, R223 ;  /* 0x000000c4b8df7223 */ /* 0x000fe200000100df */
[----:B------:R-:W-:Y:S01]  /*8f60*/  IMAD.WIDE.U32 R28, R24, UR30, R28 ;  /* 0x0000001e181c7c25 */ /* 0x000fe2000f8e001c */
[----:B------:R-:W-:-:S03]  /*8f70*/  ISETP.GE.AND P2, PT, R158, 0x41, PT ;  /* 0x000000419e00780c */ /* 0x000fc60003f46270 */
[----:B------:R-:W-:Y:S01]  /*8f80*/  FADD.FTZ R152, R223, R152 ;  /* 0x00000098df987221 */ /* 0x000fe20000010000 */
[----:B------:R-:W-:Y:S01]  /*8f90*/  ISETP.GE.AND P3, PT, R158, 0x61, PT ;  /* 0x000000619e00780c */ /* 0x000fe20003f66270 */
[----:B------:R0:W1:Y:S01]  /*8fa0*/  LDS R223, [R190+0x8d0] ;  /* 0x0008d000bedf7984 */ /* 0x0000620000000800 */
[----:B------:R-:W-:Y:S02]  /*8fb0*/  IADD3 R29, R227, R29, RZ ;  /* 0x0000001de31d7210 */ /* 0x000fe40007ffe0ff */
[----:B------:R-:W-:Y:S02]  /*8fc0*/  LEA.HI.SX32 R200, R200, R93, 0x1b ;  /* 0x0000005dc8c87211 */ /* 0x000fe400078fdaff */
[----:B------:R-:W-:Y:S01]  /*8fd0*/  LEA R194, R194, UR10, 0x2 ;  /* 0x0000000ac2c27c11 */ /* 0x000fe2000f8e10ff */
[----:B------:R-:W-:Y:S06]  /*8fe0*/  @!P1 BRA `(.L_x_7204) ;  /* 0x00000000000c9947 */ /* 0x000fec0003800000 */
[----:B------:R-:W-:-:S05]  /*8ff0*/  IMAD.WIDE.U32 R26, R24, UR30, R26 ;  /* 0x0000001e181a7c25 */ /* 0x000fca000f8e001a */
[----:B------:R-:W-:-:S05]  /*9000*/  IADD3 R27, R27, R227, RZ ;  /* 0x000000e31b1b7210 */ /* 0x000fca0007ffe0ff */
[----:B-1----:R2:W-:Y:S02]  /*9010*/  REDG.E.ADD.F32.FTZ.RN.STRONG.GPU desc[UR12][R26.64+-0x780], R223 ;  /* 0xfff880df1a0079a6 */ /* 0x0025e4000c10f38c */
.L_x_7204:
[----:B------:R-:W-:Y:S05]  /*9020*/  BSYNC B0 ;  /* 0x0000000000007941 */ /* 0x000fea0003800000 */
.L_x_7203:
[----:B--2---:R2:W3:Y:S01]  /*9030*/  LDS R27, [R194+0x950] ;  /* 0x00095000c21b7984 */ /* 0x0044e20000000800 */
[----:B------:R-:W-:Y:S01]  /*9040*/  BSSY B0, `(.L_x_7205) ;  /* 0x0000004000007945 */ /* 0x000fe20003800000 */
[----:B------:R-:W-:-:S03]  /*9050*/  LEA R200, R200, UR10, 0x2 ;  /* 0x0000000ac8c87c11 */ /* 0x000fc6000f8e10ff */
[----:B------:R-:W-:Y:S05]  /*9060*/  @!P2 BRA `(.L_x_7206) ;  /* 0x000000000004a947 */ /* 0x000fea0003800000 */
[----:B---3--:R4:W-:Y:S02]  /*9070*/  REDG.E.ADD.F32.FTZ.RN.STRONG.GPU desc[UR12][R28.64+-0x700], R27 ;  /* 0xfff9001b1c0079a6 */ /* 0x0089e4000c10f38c */
.L_x_7206:
[----:B------:R-:W-:Y:S05]  /*9080*/  BSYNC B0 ;  /* 0x0000000000007941 */ /* 0x000fea0003800000 */
.L_x_7205:
[----:B---34-:R3:W4:Y:S01]  /*9090*/  LDS R27, [R200+0x9d0] ;  /* 0x0009d000c81b7984 */ /* 0x0187220000000800 */
[----:B------:R-:W-:Y:S01]  /*90a0*/  BSSY B0, `(.L_x_7207) ;  /* 0x0000005000007945 */ /* 0x000fe20003800000 */
[C---:B------:R-:W-:Y:S02]  /*90b0*/  IADD3 R26, R93.reuse, 0x80, RZ ;  /* 0x000000805d1a7810 */ /* 0x040fe40007ffe0ff */
[----:B0-----:R-:W-:Y:S01]  /*90c0*/  IADD3 R190, R93, 0xa0, RZ ;  /* 0x000000a05dbe7810 */ /* 0x001fe20007ffe0ff */
[----:B------:R-:W-:Y:S06]  /*90d0*/  @!P3 BRA `(.L_x_7208) ;  /* 0x000000000004b947 */ /* 0x000fec0003800000 */
[----:B----4-:R0:W-:Y:S02]  /*90e0*/  REDG.E.ADD.F32.FTZ.RN.STRONG.GPU desc[UR12][R28.64+-0x680], R27 ;  /* 0xfff9801b1c0079a6 */ /* 0x0101e4000c10f38c */
.L_x_7208:
[----:B------:R-:W-:Y:S05]  /*90f0*/  BSYNC B0 ;  /* 0x0000000000007941 */ /* 0x000fea0003800000 */
.L_x_7207:
[-C--:B------:R-:W-:Y:S01]  /*9100*/  LEA.HI.SX32 R26, R26, R93.reuse, 0x1b ;  /* 0x0000005d1a1a7211 */ /* 0x080fe200078fdaff */
[----:B------:R-:W-:Y:S01]  /*9110*/  BSSY B0, `(.L_x_7209) ;  /* 0x0000010000007945 */ /* 0x000fe20003800000 */
[----:B------:R-:W-:Y:S02]  /*9120*/  ISETP.GE.AND P6, PT, R158, 0x81, PT ;  /* 0x000000819e00780c */ /* 0x000fe40003fc6270 */
[----:B------:R-:W-:Y:S02]  /*9130*/  LEA R26, R26, UR10, 0x2 ;  /* 0x0000000a1a1a7c11 */ /* 0x000fe4000f8e10ff */
[C---:B--2---:R-:W-:Y:S02]  /*9140*/  IADD3 R194, R93.reuse, 0xc0, RZ ;  /* 0x000000c05dc27810 */ /* 0x044fe40007ffe0ff */
[----:B------:R-:W-:Y:S01]  /*9150*/  LEA.HI.SX32 R190, R190, R93, 0x1b ;  /* 0x0000005dbebe7211 */ /* 0x000fe200078fdaff */
[----:B0---4-:R0:W2:Y:S01]  /*9160*/  LDS R27, [R26+0xa50] ;  /* 0x000a50001a1b7984 */ /* 0x0110a20000000800 */
[----:B---3--:R-:W-:-:S02]  /*9170*/  IADD3 R200, R93, 0xe0, RZ ;  /* 0x000000e05dc87810 */ /* 0x008fc40007ffe0ff */
[----:B------:R-:W-:Y:S02]  /*9180*/  LEA.HI.SX32 R194, R194, R93, 0x1b ;  /* 0x0000005dc2c27211 */ /* 0x000fe400078fdaff */
[----:B------:R-:W-:Y:S02]  /*9190*/  LEA R190, R190, UR10, 0x2 ;  /* 0x0000000abebe7c11 */ /* 0x000fe4000f8e10ff */
[C---:B------:R-:W-:Y:S02]  /*91a0*/  ISETP.GE.AND P1, PT, R158.reuse, 0xa1, PT ;  /* 0x000000a19e00780c */ /* 0x040fe40003f26270 */
[C---:B------:R-:W-:Y:S02]  /*91b0*/  ISETP.GE.AND P2, PT, R158.reuse, 0xc1, PT ;  /* 0x000000c19e00780c */ /* 0x040fe40003f46270 */
[C---:B------:R-:W-:Y:S02]  /*91c0*/  ISETP.GE.AND P3, PT, R158.reuse, 0xe1, PT ;  /* 0x000000e19e00780c */ /* 0x040fe40003f66270 */
[----:B------:R-:W-:-:S02]  /*91d0*/  ISETP.GE.AND P4, PT, R158, 0x101, PT ;  /* 0x000001019e00780c */ /* 0x000fc40003f86270 */
[----:B------:R-:W-:Y:S01]  /*91e0*/  ISETP.GE.AND P5, PT, R158, 0x121, PT ;  /* 0x000001219e00780c */ /* 0x000fe20003fa6270 */
[----:B0-----:R-:W-:-:S12]  /*91f0*/  @!P6 BRA `(.L_x_7210) ;  /* 0x000000000004e947 */ /* 0x001fd80003800000 */
[----:B--2---:R0:W-:Y:S02]  /*9200*/  REDG.E.ADD.F32.FTZ.RN.STRONG.GPU desc[UR12][R28.64+-0x600], R27 ;  /* 0xfffa001b1c0079a6 */ /* 0x0041e4000c10f38c */
.L_x_7210:
[----:B------:R-:W-:Y:S05]  /*9210*/  BSYNC B0 ;  /* 0x0000000000007941 */ /* 0x000fea0003800000 */
.L_x_7209:
[----:B0-2---:R0:W2:Y:S01]  /*9220*/  LDS R27, [R190+0xad0] ;  /* 0x000ad000be1b7984 */ /* 0x0050a20000000800 */
[----:B------:R-:W-:Y:S01]  /*9230*/  BSSY B0, `(.L_x_7211) ;  /* 0x0000006000007945 */ /* 0x000fe20003800000 */
[----:B------:R-:W-:Y:S02]  /*9240*/  IADD3 R26, R93, 0x100, RZ ;  /* 0x000001005d1a7810 */ /* 0x000fe40007ffe0ff */
[----:B------:R-:W-:Y:S02]  /*9250*/  LEA.HI.SX32 R200, R200, R93, 0x1b ;  /* 0x0000005dc8c87211 */ /* 0x000fe400078fdaff */
[----:B------:R-:W-:Y:S01]  /*9260*/  LEA R194, R194, UR10, 0x2 ;  /* 0x0000000ac2c27c11 */ /* 0x000fe2000f8e10ff */
[----:B------:R-:W-:Y:S06]  /*9270*/  @!P1 BRA `(.L_x_7212) ;  /* 0x0000000000049947 */ /* 0x000fec0003800000 */
[----:B--2---:R3:W-:Y:S02]  /*9280*/  REDG.E.ADD.F32.FTZ.RN.STRONG.GPU desc[UR12][R28.64+-0x580], R27 ;  /* 0xfffa801b1c0079a6 */ /* 0x0047e4000c10f38c */
.L_x_7212:
[----:B------:R-:W-:Y:S05]  /*9290*/  BSYNC B0 ;  /* 0x0000000000007941 */ /* 0x000fea0003800000 */
.L_x_7211:
[----:B--23--:R2:W3:Y:S01]  /*92a0*/  LDS R27, [R194+0xb50] ;  /* 0x000b5000c21b7984 */ /* 0x00c4e20000000800 */
[----:B------:R-:W-:Y:S01]  /*92b0*/  BSSY B0, `(.L_x_7213) ;  /* 0x0000006000007945 */ /* 0x000fe20003800000 */
[----:B0-----:R-:W-:Y:S02]  /*92c0*/  IADD3 R190, R93, 0x120, RZ ;  /* 0x000001205dbe7810 */ /* 0x001fe40007ffe0ff */
[----:B------:R-:W-:Y:S02]  /*92d0*/  LEA.HI.SX32 R26, R26, R93, 0x1b ;  /* 0x0000005d1a1a7211 */ /* 0x000fe400078fdaff */
[----:B------:R-:W-:Y:S01]  /*92e0*/  LEA R200, R200, UR10, 0x2 ;  /* 0x0000000ac8c87c11 */ /* 0x000fe2000f8e10ff */
[----:B------:R-:W-:Y:S06]  /*92f0*/  @!P2 BRA `(.L_x_7214) ;  /* 0x000000000004a947 */ /* 0x000fec0003800000 */
[----:B---3--:R0:W-:Y:S02]  /*9300*/  REDG.E.ADD.F32.FTZ.RN.STRONG.GPU desc[UR12][R28.64+-0x500], R27 ;  /* 0xfffb001b1c0079a6 */ /* 0x0081e4000c10f38c */
.L_x_7214:
[----:B------:R-:W-:Y:S05]  /*9310*/  BSYNC B0 ;  /* 0x0000000000007941 */ /* 0x000fea0003800000 */
.L_x_7213:
[----:B0--3--:R0:W3:Y:S01]  /*9320*/  LDS R27, [R200+0xbd0] ;  /* 0x000bd000c81b7984 */ /* 0x0090e20000000800 */
[----:B------:R-:W-:Y:S01]  /*9330*/  BSSY B0, `(.L_x_7215) ;  /* 0x0000005000007945 */ /* 0x000fe20003800000 */
[----:B------:R-:W-:Y:S02]  /*9340*/  LEA.HI.SX32 R190, R190, R93, 0x1b ;  /* 0x0000005dbebe7211 */ /* 0x000fe400078fdaff */
[----:B------:R-:W-:Y:S01]  /*9350*/  LEA R26, R26, UR10, 0x2 ;  /* 0x0000000a1a1a7c11 */ /* 0x000fe2000f8e10ff */
[----:B------:R-:W-:Y:S06]  /*9360*/  @!P3 BRA `(.L_x_7216) ;  /* 0x000000000004b947 */ /* 0x000fec0003800000 */
[----:B---3--:R4:W-:Y:S02]  /*9370*/  REDG.E.ADD.F32.FTZ.RN.STRONG.GPU desc[UR12][R28.64+-0x480], R27 ;  /* 0xfffb801b1c0079a6 */ /* 0x0089e4000c10f38c */
.L_x_7216:
[----:B------:R-:W-:Y:S05]  /*9380*/  BSYNC B0 ;  /* 0x0000000000007941 */ /* 0x000fea0003800000 */
.L_x_7215:
[----:B---34-:R3:W4:Y:S01]  /*9390*/  LDS R27, [R26+0xc50] ;  /* 0x000c50001a1b7984 */ /* 0x0187220000000800 */
[----:B------:R-:W-:Y:S01]  /*93a0*/  BSSY B0, `(.L_x_7217) ;  /* 0x0000004000007945 */ /* 0x000fe20003800000 */
[----:B--2---:R-:W-:-:S03]  /*93b0*/  LEA R194, R190, UR10, 0x2 ;  /* 0x0000000abec27c11 */ /* 0x004fc6000f8e10ff */
[----:B------:R-:W-:Y:S05]  /*93c0*/  @!P4 BRA `(.L_x_7218) ;  /* 0x000000000004c947 */ /* 0x000fea0003800000 */
[----:B----4-:R2:W-:Y:S02]  /*93d0*/  REDG.E.ADD.F32.FTZ.RN.STRONG.GPU desc[UR12][R28.64+-0x400], R27 ;  /* 0xfffc001b1c0079a6 */ /* 0x0105e4000c10f38c */
.L_x_7218:
[----:B------:R-:W-:Y:S05]  /*93e0*/  BSYNC B0 ;  /* 0x0000000000007941 */ /* 0x000fea0003800000 */
.L_x_7217:
[----:B--2-4-:R2:W4:Y:S01]  /*93f0*/  LDS R27, [R194+0xcd0] ;  /* 0x000cd000c21b7984 */ /* 0x0145220000000800 */
[----:B------:R-:W-:Y:S01]  /*9400*/  BSSY B0, `(.L_x_7219) ;  /* 0x0000005000007945 */ /* 0x000fe20003800000 */
[C---:B---3--:R-:W-:Y:S02]  /*9410*/  IADD3 R26, R93.reuse, 0x140, RZ ;  /* 0x000001405d1a7810 */ /* 0x048fe40007ffe0ff */
[----:B------:R-:W-:Y:S01]  /*9420*/  IADD3 R190, R93, 0x160, RZ ;  /* 0x000001605dbe7810 */ /* 0x000fe20007ffe0ff */
[----:B------:R-:W-:Y:S06]  /*9430*/  @!P5 BRA `(.L_x_7220) ;  /* 0x000000000004d947 */ /* 0x000fec0003800000 */
[----:B----4-:R3:W-:Y:S02]  /*9440*/  REDG.E.ADD.F32.FTZ.RN.STRONG.GPU desc[UR12][R28.64+-0x380], R27 ;  /* 0xfffc801b1c0079a6 */ /* 0x0107e4000c10f38c */
.L_x_7220:
[----:B------:R-:W-:Y:S05]  /*9450*/  BSYNC B0 ;  /* 0x0000000000007941 */ /* 0x000fea0003800000 */
.L_x_7219:
[-C--:B------:R-:W-:Y:S01]  /*9460*/  LEA.HI.SX32 R26, R26, R93.reuse, 0x1b ;  /* 0x0000005d1a1a7211 */ /* 0x080fe200078fdaff */
[----:B------:R-:W-:Y:S01]  /*9470*/  BSSY B0, `(.L_x_7221) ;  /* 0x0000010000007945 */ /* 0x000fe20003800000 */
[----:B------:R-:W-:Y:S02]  /*9480*/  ISETP.GE.AND P6, PT, R158, 0x141, PT ;  /* 0x000001419e00780c */ /* 0x000fe40003fc6270 */
[----:B------:R-:W-:Y:S02]  /*9490*/  LEA R26, R26, UR10, 0x2 ;  /* 0x0000000a1a1a7c11 */ /* 0x000fe4000f8e10ff */
[C---:B--2---:R-:W-:Y:S02]  /*94a0*/  IADD3 R194, R93.reuse, 0x180, RZ ;  /* 0x000001805dc27810 */ /* 0x044fe40007ffe0ff */
[----:B------:R-:W-:Y:S01]  /*94b0*/  LEA.HI.SX32 R190, R190, R93, 0x1b ;  /* 0x0000005dbebe7211 */ /* 0x000fe200078fdaff */
[----:B---34-:R2:W3:Y:S01]  /*94c0*/  LDS R27, [R26+0xd50] ;  /* 0x000d50001a1b7984 */ /* 0x0184e20000000800 */
[----:B0-----:R-:W-:-:S02]  /*94d0*/  IADD3 R200, R93, 0x1a0, RZ ;  /* 0x000001a05dc87810 */ /* 0x001fc40007ffe0ff */
[----:B------:R-:W-:Y:S02]  /*94e0*/  LEA.HI.SX32 R194, R194, R93, 0x1b ;  /* 0x0000005dc2c27211 */ /* 0x000fe400078fdaff */
[----:B------:R-:W-:Y:S02]  /*94f0*/  LEA R190, R190, UR10, 0x2 ;  /* 0x0000000abebe7c11 */ /* 0x000fe4000f8e10ff */
[C---:B------:R-:W-:Y:S02]  /*9500*/  ISETP.GE.AND P1, PT, R158.reuse, 0x161, PT ;  /* 0x000001619e00780c */ /* 0x040fe40003f26270 */
[C---:B------:R-:W-:Y:S02]  /*9510*/  ISETP.GE.AND P2, PT, R158.reuse, 0x181, PT ;  /* 0x000001819e00780c */ /* 0x040fe40003f46270 */
[C---:B------:R-:W-:Y:S02]  /*9520*/  ISETP.GE.AND P3, PT, R158.reuse, 0x1a1, PT ;  /* 0x000001a19e00780c */ /* 0x040fe40003f66270 */
[----:B------:R-:W-:-:S02]  /*9530*/  ISETP.GE.AND P4, PT, R158, 0x1c1, PT ;  /* 0x000001c19e00780c */ /* 0x000fc40003f86270 */
[----:B------:R-:W-:Y:S01]  /*9540*/  ISETP.GE.AND P5, PT, R158, 0x1e1, PT ;  /* 0x000001e19e00780c */ /* 0x000fe20003fa6270 */
[----:B--2---:R-:W-:-:S12]  /*9550*/  @!P6 BRA `(.L_x_7222) ;  /* 0x000000000004e947 */ /* 0x004fd80003800000 */
[----:B---3--:R0:W-:Y:S02]  /*9560*/  REDG.E.ADD.F32.FTZ.RN.STRONG.GPU desc[UR12][R28.64+-0x300], R27 ;  /* 0xfffd001b1c0079a6 */ /* 0x0081e4000c10f38c */
.L_x_7222:
[----:B------:R-:W-:Y:S05]  /*9570*/  BSYNC B0 ;  /* 0x0000000000007941 */ /* 0x000fea0003800000 */
.L_x_7221:
[----:B0--3--:R0:W2:Y:S01]  /*9580*/  LDS R27, [R190+0xdd0] ;  /* 0x000dd000be1b7984 */ /* 0x0090a20000000800 */
[----:B------:R-:W-:Y:S01]  /*9590*/  BSSY B0, `(.L_x_7223) ;  /* 0x0000006000007945 */ /* 0x000fe20003800000 */
[----:B------:R-:W-:Y:S02]  /*95a0*/  IADD3 R26, R93, 0x1c0, RZ ;  /* 0x000001c05d1a7810 */ /* 0x000fe40007ffe0ff */
[----:B------:R-:W-:Y:S02]  /*95b0*/  LEA.HI.SX32 R200, R200, R93, 0x1b ;  /* 0x0000005dc8c87211 */ /* 0x000fe400078fdaff */
[----:B------:R-:W-:Y:S01]  /*95c0*/  LEA R194, R194, UR10, 0x2 ;  /* 0x0000000ac2c27c11 */ /* 0x000fe2000f8e10ff */
[----:B------:R-:W-:Y:S06]  /*95d0*/  @!P1 BRA `(.L_x_7224) ;  /* 0x0000000000049947 */ /* 0x000fec0003800000 */
[----:B--2---:R3:W-:Y:S02]  /*95e0*/  REDG.E.ADD.F32.FTZ.RN.STRONG.GPU desc[UR12][R28.64+-0x280], R27 ;  /* 0xfffd801b1c0079a6 */ /* 0x0047e4000c10f38c */
.L_x_7224:
[----:B------:R-:W-:Y:S05]  /*95f0*/  BSYNC B0 ;  /* 0x0000000000007941 */ /* 0x000fea0003800000 */
.L_x_7223:
[----:B--23--:R2:W3:Y:S01]  /*9600*/  LDS R27, [R194+0xe50] ;  /* 0x000e5000c21b7984 */ /* 0x00c4e20000000800 */
[----:B------:R-:W-:Y:S01]  /*9610*/  BSSY B0, `(.L_x_7225) ;  /* 0x0000006000007945 */ /* 0x000fe20003800000 */
[----:B------:R-:W-:Y:S02]  /*9620*/  IADD3 R158, R93, 0x1e0, RZ ;  /* 0x000001e05d9e7810 */ /* 0x000fe40007ffe0ff */
[----:B------:R-:W-:Y:S02]  /*9630*/  LEA.HI.SX32 R26, R26, R93, 0x1b ;  /* 0x0000005d1a1a7211 */ /* 0x000fe400078fdaff */
[----:B------:R-:W-:Y:S01]  /*9640*/  LEA R200, R200, UR10, 0x2 ;  /* 0x0000000ac8c87c11 */ /* 0x000fe2000f8e10ff */
[----:B------:R-:W-:Y:S06]  /*9650*/  @!P2 BRA `(.L_x_7226) ;  /* 0x000000000004a947 */ /* 0x000fec0003800000 */
[----:B---3--:R4:W-:Y:S02]  /*9660*/  REDG.E.ADD.F32.FTZ.RN.STRONG.GPU desc[UR12][R28.64+-0x200], R27 ;  /* 0xfffe001b1c0079a6 */ /* 0x0089e4000c10f38c */
.L_x_7226:
[----:B------:R-:W-:Y:S05]  /*9670*/  BSYNC B0 ;  /* 0x0000000000007941 */ /* 0x000fea0003800000 */
.L_x_7225:
[----:B---34-:R3:W4:Y:S01]  /*9680*/  LDS R27, [R200+0xed0] ;  /* 0x000ed000c81b7984 */ /* 0x0187220000000800 */
[----:B------:R-:W-:Y:S01]  /*9690*/  BSSY B0, `(.L_x_7227) ;  /* 0x0000005000007945 */ /* 0x000fe20003800000 */
[----:B------:R-:W-:Y:S02]  /*96a0*/  LEA.HI.SX32 R158, R158, R93, 0x1b ;  /* 0x0000005d9e9e7211 */ /* 0x000fe400078fdaff */
[----:B------:R-:W-:Y:S01]  /*96b0*/  LEA R26, R26, UR10, 0x2 ;  /* 0x0000000a1a1a7c11 */ /* 0x000fe2000f8e10ff */
[----:B------:R-:W-:Y:S06]  /*96c0*/  @!P3 BRA `(.L_x_7228) ;  /* 0x000000000004b947 */ /* 0x000fec0003800000 */
[----:B----4-:R4:W-:Y:S02]  /*96d0*/  REDG.E.ADD.F32.FTZ.RN.STRONG.GPU desc[UR12][R28.64+-0x180], R27 ;  /* 0xfffe801b1c0079a6 */ /* 0x0109e4000c10f38c */
.L_x_7228:
[----:B------:R-:W-:Y:S05]  /*96e0*/  BSYNC B0 ;  /* 0x0000000000007941 */ /* 0x000fea0003800000 */
.L_x_7227:
[----:B----4-:R4:W0:Y:S01]  /*96f0*/  LDS R27, [R26+0xf50] ;  /* 0x000f50001a1b7984 */ /* 0x0108220000000800 */
[----:B------:R-:W-:Y:S01]  /*9700*/  BSSY B0, `(.L_x_7229) ;  /* 0x0000004000007945 */ /* 0x000fe20003800000 */
[----:B------:R-:W-:-:S03]  /*9710*/  LEA R158, R158, UR10, 0x2 ;  /* 0x0000000a9e9e7c11 */ /* 0x000fc6000f8e10ff */
[----:B------:R-:W-:Y:S05]  /*9720*/  @!P4 BRA `(.L_x_7230) ;  /* 0x000000000004c947 */ /* 0x000fea0003800000 */
[----:B0-----:R0:W-:Y:S02]  /*9730*/  REDG.E.ADD.F32.FTZ.RN.STRONG.GPU desc[UR12][R28.64+-0x100], R27 ;  /* 0xffff001b1c0079a6 */ /* 0x0011e4000c10f38c */
.L_x_7230:
[----:B------:R-:W-:Y:S05]  /*9740*/  BSYNC B0 ;  /* 0x0000000000007941 */ /* 0x000fea0003800000 */
.L_x_7229:
[----:B0-----:R0:W0:Y:S01]  /*9750*/  LDS R27, [R158+0xfd0] ;  /* 0x000fd0009e1b7984 */ /* 0x0010220000000800 */
[----:B------:R-:W-:Y:S04]  /*9760*/  BSSY B0, `(.L_x_7231) ;  /* 0x0000003000007945 */ /* 0x000fe80003800000 */
[----:B------:R-:W-:Y:S05]  /*9770*/  @!P5 BRA `(.L_x_7232) ;  /* 0x000000000004d947 */ /* 0x000fea0003800000 */
[----:B0-----:R0:W-:Y:S02]  /*9780*/  REDG.E.ADD.F32.FTZ.RN.STRONG.GPU desc[UR12][R28.64+-0x80], R27 ;  /* 0xffff801b1c0079a6 */ /* 0x0011e4000c10f38c */
.L_x_7232:
[----:B------:R-:W-:Y:S05]  /*9790*/  BSYNC B0 ;  /* 0x0000000000007941 */ /* 0x000fea0003800000 */
.L_x_7231:
[----:B0-----:R-:W0:Y:S01]  /*97a0*/  SHFL.DOWN PT, R27, R152, 0x1, 0x1f ;  /* 0x08201f00981b7f89 */ /* 0x001e2200000e0000 */
[C---:B------:R-:W-:Y:S01]  /*97b0*/  ISETP.GT.AND P1, PT, R91.reuse, 0x1e, PT ;  /* 0x0000001e5b00780c */ /* 0x040fe20003f24270 */
[C---:B-1----:R-:W-:Y:S01]  /*97c0*/  FMUL.FTZ R223, R150.reuse, R187 ;  /* 0x000000bb96df7220 */ /* 0x042fe20000410000 */
[----:B----4-:R-:W-:Y:S01]  /*97d0*/  FMUL.FTZ R26, R150, R225 ;  /* 0x000000e1961a7220 */ /* 0x010fe20000410000 */
[----:B------:R-:W1:Y:S01]  /*97e0*/  SHFL.DOWN PT, R29, R192, 0x1, 0x1f ;  /* 0x08201f00c01d7f89 */ /* 0x000e6200000e0000 */
[----:B------:R-:W-:Y:S01]  /*97f0*/  ISETP.NE.AND P2, PT, R91, RZ, PT ;  /* 0x000000ff5b00720c */ /* 0x000fe20003f45270 */
[----:B------:R-:W-:Y:S01]  /*9800*/  FMUL.FTZ R198, R223, R198 ;  /* 0x000000c6dfc67220 */ /* 0x000fe20000410000 */
[----:B------:R-:W-:Y:S01]  /*9810*/  FMUL.FTZ R183, R26, R183 ;  /* 0x000000b71ab77220 */ /* 0x000fe20000410000 */
[----:B------:R-:W-:Y:S01]  /*9820*/  FMUL.FTZ R26, R150, R217 ;  /* 0x000000d9961a7220 */ /* 0x000fe20000410000 */
[----:B------:R-:W-:Y:S01]  /*9830*/  ISETP.NE.AND P3, PT, R93, RZ, PT ;  /* 0x000000ff5d00720c */ /* 0x000fe20003f65270 */
[----:B------:R-:W-:Y:S01]  /*9840*/  FFMA.FTZ R198, R53, R187, R198 ;  /* 0x000000bb35c67223 */ /* 0x000fe200000100c6 */
[----:B------:R-:W-:Y:S01]  /*9850*/  FFMA.FTZ R158, R52, R225, R183 ;  /* 0x000000e1349e7223 */ /* 0x000fe200000100b7 */
[----:B------:R-:W-:Y:S01]  /*9860*/  FMUL.FTZ R28, R26, R221 ;  /* 0x000000dd1a1c7220 */ /* 0x000fe20000410000 */
[----:B------:R-:W-:Y:S01]  /*9870*/  FMUL.FTZ R26, R150, R215 ;  /* 0x000000d7961a7220 */ /* 0x000fe20000410000 */
[----:B------:R-:W-:Y:S01]  /*9880*/  FADD.FTZ R177, R30, R177 ;  /* 0x000000b11eb17221 */ /* 0x000fe20000010000 */
[----:B------:R-:W-:Y:S01]  /*9890*/  FADD.FTZ R139, R158, R139 ;  /* 0x0000008b9e8b7221 */ /* 0x000fe20000010000 */
[----:B------:R-:W-:Y:S01]  /*98a0*/  BSSY B0, `(.L_x_7233) ;  /* 0x0000069000007945 */ /* 0x000fe20003800000 */
[----:B------:R-:W-:Y:S01]  /*98b0*/  FMUL.FTZ R181, R26, R181 ;  /* 0x000000b51ab57220 */ /* 0x000fe20000410000 */
[----:B------:R-:W-:Y:S01]  /*98c0*/  FFMA.FTZ R26, R59, R217, R28 ;  /* 0x000000d93b1a7223 */ /* 0x000fe2000001001c */
[----:B------:R-:W-:Y:S01]  /*98d0*/  FADD.FTZ R149, R188, R149 ;  /* 0x00000095bc957221 */ /* 0x000fe20000010000 */
[----:B------:R-:W-:Y:S01]  /*98e0*/  FADD.FTZ R151, R184, R151 ;  /* 0x00000097b8977221 */ /* 0x000fe20000010000 */
[----:B------:R-:W-:Y:S01]  /*98f0*/  FFMA.FTZ R28, R54, R215, R181 ;  /* 0x000000d7361c7223 */ /* 0x000fe200000100b5 */
[----:B------:R-:W-:Y:S01]  /*9900*/  FADD.FTZ R137, R26, R137 ;  /* 0x000000891a897221 */ /* 0x000fe20000010000 */
[----:B------:R-:W-:Y:S01]  /*9910*/  FMUL.FTZ R26, R150, R209 ;  /* 0x000000d1961a7220 */ /* 0x000fe20000410000 */
[----:B0-----:R-:W-:Y:S01]  /*9920*/  @!P1 FADD.FTZ R152, R152, R27 ;  /* 0x0000001b98989221 */ /* 0x001fe20000010000 */
[----:B------:R-:W-:Y:S01]  /*9930*/  FADD.FTZ R135, R28, R135 ;  /* 0x000000871c877221 */ /* 0x000fe20000010000 */
[----:B------:R-:W-:Y:S01]  /*9940*/  FADD.FTZ R153, R182, R153 ;  /* 0x00000099b6997221 */ /* 0x000fe20000010000 */
[----:B------:R-:W-:Y:S01]  /*9950*/  FMUL.FTZ R185, R26, R185 ;  /* 0x000000b91ab97220 */ /* 0x000fe20000410000 */
[----:B-1----:R-:W-:Y:S01]  /*9960*/  @!P1 FADD.FTZ R192, R192, R29 ;  /* 0x0000001dc0c09221 */ /* 0x002fe20000010000 */
[----:B------:R-:W0:Y:S01]  /*9970*/  SHFL.DOWN PT, R27, R152, 0x2, 0x1f ;  /* 0x08401f00981b7f89 */ /* 0x000e2200000e0000 */
[----:B------:R-:W-:Y:S01]  /*9980*/  ISETP.GT.AND P1, PT, R91, 0x1d, PT ;  /* 0x0000001d5b00780c */ /* 0x000fe20003f24270 */
[----:B------:R-:W-:Y:S01]  /*9990*/  FMUL.FTZ R26, R150, R205 ;  /* 0x000000cd961a7220 */ /* 0x000fe20000410000 */
[----:B------:R-:W-:Y:S01]  /*99a0*/  FFMA.FTZ R28, R56, R209, R185 ;  /* 0x000000d1381c7223 */ /* 0x000fe200000100b9 */
[----:B------:R-:W1:Y:S01]  /*99b0*/  SHFL.DOWN PT, R29, R192, 0x2, 0x1f ;  /* 0x08401f00c01d7f89 */ /* 0x000e6200000e0000 */
[----:B------:R-:W-:Y:S01]  /*99c0*/  FADD.FTZ R155, R178, R155 ;  /* 0x0000009bb29b7221 */ /* 0x000fe20000010000 */
[----:B------:R-:W-:Y:S01]  /*99d0*/  FMUL.FTZ R193, R26, R193 ;  /* 0x000000c11ac17220 */ /* 0x000fe20000410000 */
[----:B------:R-:W-:Y:S01]  /*99e0*/  FMUL.FTZ R26, R150, R203 ;  /* 0x000000cb961a7220 */ /* 0x000fe20000410000 */
[----:B------:R-:W-:Y:S01]  /*99f0*/  FADD.FTZ R131, R28, R131 ;  /* 0x000000831c837221 */ /* 0x000fe20000010000 */
        /* <DEDUP_REMOVED lines=11> */
[----:B------:R-:W-:Y:S01]  /*9ab0*/  FMUL.FTZ R28, R150, R197 ;  /* 0x000000c5961c7220 */ /* 0x000fe20000410000 */
[----:B------:R-:W-:Y:S01]  /*9ac0*/  FADD.FTZ R167, R166, R167 ;  /* 0x000000a7a6a77221 */ /* 0x000fe20000010000 */
[----:B------:R-:W-:Y:S01]  /*9ad0*/  FADD.FTZ R169, R164, R169 ;  /* 0x000000a9a4a97221 */ /* 0x000fe20000010000 */
[----:B------:R-:W-:Y:S01]  /*9ae0*/  FADD.FTZ R171, R162, R171 ;  /* 0x000000aba2ab7221 */ /* 0x000fe20000010000 */
[----:B0-----:R-:W-:Y:S01]  /*9af0*/  @!P1 FADD.FTZ R152, R152, R27 ;  /* 0x0000001b98989221 */ /* 0x001fe20000010000 */
[----:B------:R-:W-:Y:S01]  /*9b00*/  FMUL.FTZ R27, R150, R229 ;  /* 0x000000e5961b7220 */ /* 0x000fe20000410000 */
[----:B------:R-:W-:Y:S01]  /*9b10*/  FMUL.FTZ R189, R28, R189 ;  /* 0x000000bd1cbd7220 */ /* 0x000fe20000410000 */
[----:B------:R-:W-:Y:S01]  /*9b20*/  FADD.FTZ R173, R31, R173 ;  /* 0x000000ad1fad7221 */ /* 0x000fe20000010000 */
[----:B-1----:R-:W-:Y:S01]  /*9b30*/  @!P1 FADD.FTZ R192, R192, R29 ;  /* 0x0000001dc0c09221 */ /* 0x002fe20000010000 */
[----:B------:R-:W0:Y:S01]  /*9b40*/  SHFL.DOWN PT, R227, R152, 0x4, 0x1f ;  /* 0x08801f0098e37f89 */ /* 0x000e2200000e0000 */
[----:B------:R-:W-:Y:S01]  /*9b50*/  ISETP.GT.AND P1, PT, R91, 0x1b, PT ;  /* 0x0000001b5b00780c */ /* 0x000fe20003f24270 */
[C---:B------:R-:W-:Y:S01]  /*9b60*/  FMUL.FTZ R29, R150.reuse, R231 ;  /* 0x000000e7961d7220 */ /* 0x040fe20000410000 */
[----:B------:R-:W-:Y:S01]  /*9b70*/  FMUL.FTZ R160, R27, R160 ;  /* 0x000000a01ba07220 */ /* 0x000fe20000410000 */
[----:B------:R-:W1:Y:S01]  /*9b80*/  SHFL.DOWN PT, R233, R192, 0x4, 0x1f ;  /* 0x08801f00c0e97f89 */ /* 0x000e6200000e0000 */
[----:B------:R-:W-:Y:S01]  /*9b90*/  FMUL.FTZ R27, R150, R213 ;  /* 0x000000d5961b7220 */ /* 0x000fe20000410000 */
[----:B------:R-:W-:Y:S01]  /*9ba0*/  FMUL.FTZ R196, R29, R196 ;  /* 0x000000c41dc47220 */ /* 0x000fe20000410000 */
        /* <DEDUP_REMOVED lines=8> */
[----:B------:R-:W-:Y:S01]  /*9c30*/  FADD.FTZ R143, R196, R143 ;  /* 0x0000008fc48f7221 */ /* 0x000fe20000010000 */
[----:B------:R-:W-:Y:S01]  /*9c40*/  FADD.FTZ R175, R32, R175 ;  /* 0x000000af20af7221 */ /* 0x000fe20000010000 */
[----:B------:R-:W-:Y:S01]  /*9c50*/  FADD.FTZ R133, R170, R133 ;  /* 0x00000085aa857221 */ /* 0x000fe20000010000 */
[----:B------:R-:W-:Y:S01]  /*9c60*/  FFMA.FTZ R158, R63, R207, R154 ;  /* 0x000000cf3f9e7223 */ /* 0x000fe2000001009a */
[----:B------:R-:W-:Y:S01]  /*9c70*/  FFMA.FTZ R154, R58, R205, R193 ;  /* 0x000000cd3a9a7223 */ /* 0x000fe200000100c1 */
        /* <DEDUP_REMOVED lines=18> */
[C---:B------:R-:W-:Y:S01]  /*9da0*/  FMUL.FTZ R29, R150.reuse, R3 ;  /* 0x00000003961d7220 */ /* 0x040fe20000410000 */
[----:B------:R-:W-:Y:S01]  /*9db0*/  FMUL.FTZ R150, R150, R219 ;  /* 0x000000db96967220 */ /* 0x000fe20000410000 */
[----:B------:R-:W-:Y:S01]  /*9dc0*/  MOV R26, R152 ;  /* 0x00000098001a7202 */ /* 0x000fe20000000f00 */
[----:B------:R-:W-:Y:S01]  /*9dd0*/  FFMA.FTZ R152, R60, R201, R191 ;  /* 0x000000c93c987223 */ /* 0x000fe200000100bf */
[----:B------:R-:W-:Y:S01]  /*9de0*/  MOV R27, R192 ;  /* 0x000000c0001b7202 */ /* 0x000fe20000000f00 */
[----:B------:R-:W-:Y:S01]  /*9df0*/  FMUL.FTZ R186, R29, R186 ;  /* 0x000000ba1dba7220 */ /* 0x000fe20000410000 */
[----:B------:R-:W-:Y:S01]  /*9e00*/  FMUL.FTZ R199, R150, R199 ;  /* 0x000000c796c77220 */ /* 0x000fe20000410000 */
[----:B------:R-:W-:Y:S01]  /*9e10*/  FFMA.FTZ R156, R67, R195, R156 ;  /* 0x000000c3439c7223 */ /* 0x000fe2000001009c */
[----:B------:R-:W-:Y:S01]  /*9e20*/  FADD.FTZ R123, R152, R123 ;  /* 0x0000007b987b7221 */ /* 0x000fe20000010000 */
[----:B------:R0:W-:Y:S01]  /*9e30*/  @!P2 STS.64 [UR10+0x1098], R26 ;  /* 0x0010981aff00a988 */ /* 0x0001e20008000a0a */
[----:B------:R-:W-:Y:S01]  /*9e40*/  FFMA.FTZ R186, R69, R3, R186 ;  /* 0x0000000345ba7223 */ /* 0x000fe200000100ba */
[----:B------:R-:W-:Y:S01]  /*9e50*/  FFMA.FTZ R28, R64, R219, R199 ;  /* 0x000000db401c7223 */ /* 0x000fe200000100c7 */
[----:B------:R-:W-:-:S02]  /*9e60*/  FADD.FTZ R121, R156, R121 ;  /* 0x000000799c797221 */ /* 0x000fc40000010000 */
[----:B------:R-:W-:Y:S01]  /*9e70*/  FADD.FTZ R117, R186, R117 ;  /* 0x00000075ba757221 */ /* 0x000fe20000010000 */
[----:B------:R-:W-:Y:S01]  /*9e80*/  FADD.FTZ R115, R28, R115 ;  /* 0x000000731c737221 */ /* 0x000fe20000010000 */
[----:B------:R-:W-:Y:S06]  /*9e90*/  BAR.SYNC.DEFER_BLOCKING 0x0 ;  /* 0x0000000000007b1d */ /* 0x000fec0000010000 */
[----:B------:R-:W-:Y:S05]  /*9ea0*/  @P3 BRA `(.L_x_7234) ;  /* 0x0000000000203947 */ /* 0x000fea0003800000 */
[----:B------:R-:W-:Y:S01]  /*9eb0*/  ISETP.NE.AND P1, PT, R86, R111, PT ;  /* 0x0000006f5600720c */ /* 0x000fe20003f25270 */
[----:B------:R-:W-:-:S12]  /*9ec0*/  ULEA UR11, UR6, UR10, 0x2 ;  /* 0x0000000a060b7291 */ /* 0x000fd8000f8e103f */
[----:B------:R-:W0:Y:S04]  /*9ed0*/  @P1 LDS R2, [UR11+0x2748] ;  /* 0x0027480bff021984 */ /* 0x000e280008000800 */
[----:B------:R-:W1:Y:S01]  /*9ee0*/  @P1 LDS R3, [UR11+0x2348] ;  /* 0x0023480bff031984 */ /* 0x000e620008000800 */
[----:B0-----:R-:W-:Y:S01]  /*9ef0*/  @P1 FADD.FTZ R27, R27, R2 ;  /* 0x000000021b1b1221 */ /* 0x001fe20000010000 */
[----:B-1----:R-:W-:-:S04]  /*9f00*/  @P1 FADD.FTZ R26, R26, R3 ;  /* 0x000000031a1a1221 */ /* 0x002fc80000010000 */
[----:B------:R1:W-:Y:S04]  /*9f10*/  STS [UR11+0x2748], R27 ;  /* 0x0027481bff007988 */ /* 0x0003e8000800080b */
[----:B------:R1:W-:Y:S02]  /*9f20*/  STS [UR11+0x2348], R26 ;  /* 0x0023481aff007988 */ /* 0x0003e4000800080b */
.L_x_7234:
[----:B------:R-:W-:Y:S05]  /*9f30*/  BSYNC B0 ;  /* 0x0000000000007941 */ /* 0x000fea0003800000 */
.L_x_7233:
[----:B------:R-:W-:Y:S02]  /*9f40*/  UIADD3 UR6, UR6, 0x1, URZ ;  /* 0x0000000106067890 */ /* 0x000fe4000fffe03f */
[----:B------:R-:W-:Y:S02]  /*9f50*/  UIADD3 UR7, UP1, UR7, 0x1, URZ ;  /* 0x0000000107077890 */ /* 0x000fe4000ff3e03f */
[----:B------:R-:W-:Y:S02]  /*9f60*/  UISETP.GE.AND UP0, UPT, UR6, UR39, UPT ;  /* 0x000000270600728c */ /* 0x000fe4000bf06270 */
[----:B------:R-:W-:-:S04]  /*9f70*/  UIADD3.X UR8, URZ, UR8, URZ, UP1, !UPT ;  /* 0x000000083f087290 */ /* 0x000fc80008ffe43f */
[----:B------:R-:W-:-:S13]  /*9f80*/  PLOP3.LUT P1, PT, PT, PT, UP0, 0x80, 0x0 ;  /* 0x000000000000781c */ /* 0x000fda0003f2f008 */
[----:B------:R-:W-:Y:S05]  /*9f90*/  @!P1 BRA `(.L_x_7235) ;  /* 0xffffffcc00149947 */ /* 0x000fea000383ffff */
.L_x_7198:
[----:B------:R-:W-:Y:S01]  /*9fa0*/  BAR.SYNC.DEFER_BLOCKING 0x0 ;  /* 0x0000000000007b1d */ /* 0x000fe20000010000 */
[----:B------:R-:W-:Y:S02]  /*9fb0*/  IADD3 R9, -R8, UR9, RZ ;  /* 0x0000000908097c10 */ /* 0x000fe4000fffe1ff */
[----:B------:R-:W-:Y:S02]  /*9fc0*/  CS2R R2, SRZ ;  /* 0x0000000000027805 */ /* 0x000fe4000001ff00 */
[----:B------:R-:W-:Y:S02]  /*9fd0*/  MOV R0, RZ ;  /* 0x000000ff00007202 */ /* 0x000fe40000000f00 */
[----:B------:R-:W-:Y:S02]  /*9fe0*/  CS2R R18, SRZ ;  /* 0x0000000000127805 */ /* 0x000fe4000001ff00 */
[----:B------:R-:W-:Y:S02]  /*9ff0*/  ISETP.GE.AND P1, PT, R10, R9, PT ;  /* 0x000000090a00720c */ /* 0x000fe40003f26270 */
[----:B------:R-:W-:-:S02]  /*a000*/  CS2R R20, SRZ ;  /* 0x0000000000147805 */ /* 0x000fc4000001ff00 */
[-C--:B------:R-:W-:Y:S02]  /*a010*/  ISETP.GE.AND P2, PT, R116, R9.reuse, PT ;  /* 0x000000097400720c */ /* 0x080fe40003f46270 */
[----:B------:R-:W-:Y:S02]  /*a020*/  CS2R R22, SRZ ;  /* 0x0000000000167805 */ /* 0x000fe4000001ff00 */
[-C--:B------:R-:W-:Y:S02]  /*a030*/  ISETP.GE.AND P3, PT, R114, R9.reuse, PT ;  /* 0x000000097200720c */ /* 0x080fe40003f66270 */
[----:B------:R-:W-:Y:S02]  /*a040*/  CS2R R24, SRZ ;  /* 0x0000000000187805 */ /* 0x000fe4000001ff00 */
[-C--:B------:R-:W-:Y:S01]  /*a050*/  ISETP.GE.AND P4, PT, R112, R9.reuse, PT ;  /* 0x000000097000720c */ /* 0x080fe20003f86270 */
[----:B------:R-:W4:Y:S01]  /*a060*/  LDC.64 R58, c[0x0][0x388] ;  /* 0x0000e200ff3a7b82 */ /* 0x000f220000000a00 */
[----:B------:R-:W-:-:S02]  /*a070*/  ISETP.GE.AND P5, PT, R110, R9, PT ;  /* 0x000000096e00720c */ /* 0x000fc40003fa6270 */
[-C--:B------:R-:W-:Y:S02]  /*a080*/  ISETP.GE.AND P0, PT, R108, R9.reuse, PT ;  /* 0x000000096c00720c */ /* 0x080fe40003f06270 */
[----:B------:R-:W-:Y:S01]  /*a090*/  MOV R8, RZ ;  /* 0x000000ff00087202 */ /* 0x000fe20000000f00 */
[----:B------:R-:W5:Y:S01]  /*a0a0*/  @!P1 LDG.E R147, desc[UR12][R6.64] ;  /* 0x0000000c06939981 */ /* 0x000f62000c1e1900 */
[----:B------:R-:W-:-:S03]  /*a0b0*/  ISETP.GE.AND P1, PT, R106, R9, PT ;  /* 0x000000096a00720c */ /* 0x000fc60003f26270 */
        /* <DEDUP_REMOVED lines=18> */
[----:B01----:R-:W-:Y:S01]  /*a1e0*/  MOV R27, RZ ;  /* 0x000000ff001b7202 */ /* 0x003fe20000000f00 */
[----:B------:R-:W4:Y:S01]  /*a1f0*/  @!P5 LDG.E R25, desc[UR12][R6.64+0x500] ;  /* 0x0005000c0619d981 */ /* 0x000f22000c1e1900 */
[----:B------:R-:W-:Y:S02]  /*a200*/  MOV R29, RZ ;  /* 0x000000ff001d7202 */ /* 0x000fe40000000f00 */
[----:B------:R-:W-:Y:S01]  /*a210*/  MOV R31, RZ ;  /* 0x000000ff001f7202 */ /* 0x000fe20000000f00 */
[----:B------:R-:W4:Y:S04]  /*a220*/  @!P0 LDG.E R22, desc[UR12][R6.64+0x580] ;  /* 0x0005800c06168981 */ /* 0x000f28000c1e1900 */
[----:B------:R-:W4:Y:S04]  /*a230*/  @!P1 LDG.E R27, desc[UR12][R6.64+0x600] ;  /* 0x0006000c061b9981 */ /* 0x000f28000c1e1900 */
[----:B------:R-:W4:Y:S04]  /*a240*/  @!P2 LDG.E R24, desc[UR12][R6.64+0x680] ;  /* 0x0006800c0618a981 */ /* 0x000f28000c1e1900 */
[----:B------:R-:W4:Y:S04]  /*a250*/  @!P3 LDG.E R29, desc[UR12][R6.64+0x700] ;  /* 0x0007000c061db981 */ /* 0x000f28000c1e1900 */
[----:B------:R-:W4:Y:S01]  /*a260*/  @!P4 LDG.E R31, desc[UR12][R6.64+0x780] ;  /* 0x0007800c061fc981 */ /* 0x000f22000c1e1900 */
[----:B------:R-:W-:-:S03]  /*a270*/  ISETP.NE.AND P6, PT, R93, RZ, PT ;  /* 0x000000ff5d00720c */ /* 0x000fc60003fc5270 */
        /* <DEDUP_REMOVED lines=20> */
[----:B------:R-:W3:Y:S01]  /*a3c0*/  LDS R3, [R66+0xc] ;  /* 0x00000c0042037984 */ /* 0x000ee20000000800 */
[----:B0-----:R-:W-:-:S03]  /*a3d0*/  FADD.FTZ R7, R0, UR5 ;  /* 0x0000000500077e21 */ /* 0x001fc60008010000 */
[----:B------:R-:W-:Y:S02]  /*a3e0*/  LDS R0, [R66+0x14] ;  /* 0x0000140042007984 */ /* 0x000fe40000000800 */
[----:B------:R-:W-:Y:S01]  /*a3f0*/  FSETP.GTU.FTZ.AND P4, PT, R7, 20, PT ;  /* 0x41a000000700780b */ /* 0x000fe20003f9c000 */
[----:B-1----:R-:W-:Y:S01]  /*a400*/  FADD.FTZ R6, R6, UR5 ;  /* 0x0000000506067e21 */ /* 0x002fe20008010000 */
[----:B--2---:R-:W-:Y:S02]  /*a410*/  FADD.FTZ R19, R2, UR5 ;  /* 0x0000000502137e21 */ /* 0x004fe40008010000 */
[----:B------:R-:W0:Y:S02]  /*a420*/  LDS R2, [R66+0x18] ;  /* 0x0000180042027984 */ /* 0x000e240000000800 */
[----:B------:R-:W-:Y:S01]  /*a430*/  FSETP.GTU.FTZ.AND P1, PT, R6, 20, PT ;  /* 0x41a000000600780b */ /* 0x000fe20003f3c000 */
[----:B---3--:R-:W-:Y:S01]  /*a440*/  FADD.FTZ R20, R3, UR5 ;  /* 0x0000000503147e21 */ /* 0x008fe20008010000 */
[----:B------:R-:W-:Y:S01]  /*a450*/  FSETP.GTU.FTZ.AND P5, PT, R19, 20, PT ;  /* 0x41a000001300780b */ /* 0x000fe20003fbc000 */
[----:B------:R-:W1:Y:S04]  /*a460*/  LDS R3, [R66+0x1c] ;  /* 0x00001c0042037984 */ /* 0x000e680000000800 */
[----:B------:R-:W-:Y:S01]  /*a470*/  @!P4 FMUL.FTZ R7, R7, -1.4426950216293334961 ;  /* 0xbfb8aa3b0707c820 */ /* 0x000fe20000410000 */
[----:B------:R-:W-:-:S03]  /*a480*/  FSETP.GTU.FTZ.AND P0, PT, R20, 20, PT ;  /* 0x41a000001400780b */ /* 0x000fc60003f1c000 */
[----:B------:R2:W3:Y:S02]  /*a490*/  @!P4 MUFU.EX2 R8, R7 ;  /* 0x000000070008c308 */ /* 0x0004e40000000800 */
[----:B------:R-:W-:Y:S02]  /*a4a0*/  @!P1 FMUL.FTZ R21, R6, -1.4426950216293334961 ;  /* 0xbfb8aa3b06159820 */ /* 0x000fe40000410000 */
[----:B------:R-:W-:Y:S01]  /*a4b0*/  @!P5 FMUL.FTZ R19, R19, -1.4426950216293334961 ;  /* 0xbfb8aa3b1313d820 */ /* 0x000fe20000410000 */
[----:B------:R-:W4:Y:S04]  /*a4c0*/  LDS R6, [R66+0x20] ;  /* 0x0000200042067984 */ /* 0x000f280000000800 */
[----:B--2---:R-:W2:Y:S01]  /*a4d0*/  LDS R7, [R66+0x24] ;  /* 0x0000240042077984 */ /* 0x004ea20000000800 */
[----:B------:R-:W-:Y:S01]  /*a4e0*/  @!P0 FMUL.FTZ R20, R20, -1.4426950216293334961 ;  /* 0xbfb8aa3b14148820 */ /* 0x000fe20000410000 */
[----:B------:R-:W5:Y:S01]  /*a4f0*/  @!P5 MUFU.EX2 R19, R19 ;  /* 0x000000130013d308 */ /* 0x000f620000000800 */
[----:B---3--:R-:W-:-:S07]  /*a500*/  @!P4 FADD.FTZ R18, R8, 1 ;  /* 0x3f8000000812c421 */ /* 0x008fce0000010000 */
[----:B------:R-:W3:Y:S01]  /*a510*/  @!P0 MUFU.EX2 R20, R20 ;  /* 0x0000001400148308 */ /* 0x000ee20000000800 */
[----:B------:R-:W2:Y:S07]  /*a520*/  LDS R8, [R66+0x28] ;  /* 0x0000280042087984 */ /* 0x000eae0000000800 */
[----:B------:R-:W4:Y:S01]  /*a530*/  @!P4 MUFU.RCP R18, R18 ;  /* 0x000000120012c308 */ /* 0x000f220000001000 */
[----:B-----5:R-:W-:-:S07]  /*a540*/  @!P5 FADD.FTZ R19, R19, 1 ;  /* 0x3f8000001313d421 */ /* 0x020fce0000010000 */
[----:B------:R-:W5:Y:S01]  /*a550*/  @!P1 MUFU.EX2 R21, R21 ;  /* 0x0000001500159308 */ /* 0x000f620000000800 */
[----:B0-----:R-:W-:Y:S01]  /*a560*/  FADD.FTZ R2, R2, UR5 ;  /* 0x0000000502027e21 */ /* 0x001fe20008010000 */
[----:B------:R-:W-:Y:S01]  /*a570*/  FADD.FTZ R0, R0, UR5 ;  /* 0x0000000500007e21 */ /* 0x000fe20008010000 */
[----:B---3--:R-:W-:Y:S01]  /*a580*/  @!P0 FADD.FTZ R20, R20, 1 ;  /* 0x3f80000014148421 */ /* 0x008fe20000010000 */
[----:B-1----:R-:W-:Y:S02]  /*a590*/  FADD.FTZ R3, R3, UR5 ;  /* 0x0000000503037e21 */ /* 0x002fe40008010000 */
[----:B------:R-:W-:Y:S02]  /*a5a0*/  FSETP.GTU.FTZ.AND P3, PT, R2, 20, PT ;  /* 0x41a000000200780b */ /* 0x000fe40003f7c000 */
[----:B------:R-:W0:Y:S01]  /*a5b0*/  @!P5 MUFU.RCP R22, R19 ;  /* 0x000000130016d308 */ /* 0x000e220000001000 */
[----:B------:R-:W-:Y:S01]  /*a5c0*/  FSETP.GTU.FTZ.AND P2, PT, R0, 20, PT ;  /* 0x41a000000000780b */ /* 0x000fe20003f5c000 */
[----:B----4-:R-:W-:Y:S01]  /*a5d0*/  @!P4 FMUL.FTZ R117, R117, R18 ;  /* 0x000000127575c220 */ /* 0x010fe20000410000 */
[----:B------:R-:W-:-:S05]  /*a5e0*/  FSETP.GTU.FTZ.AND P4, PT, R3, 20, PT ;  /* 0x41a000000300780b */ /* 0x000fca0003f9c000 */
[----:B------:R-:W1:Y:S01]  /*a5f0*/  @!P0 MUFU.RCP R20, R20 ;  /* 0x0000001400148308 */ /* 0x000e620000001000 */
[----:B-----5:R-:W-:Y:S01]  /*a600*/  @!P1 FADD.FTZ R21, R21, 1 ;  /* 0x3f80000015159421 */ /* 0x020fe20000010000 */
[----:B------:R-:W-:Y:S01]  /*a610*/  FADD.FTZ R6, R6, UR5 ;  /* 0x0000000506067e21 */ /* 0x000fe20008010000 */
[----:B------:R-:W-:-:S05]  /*a620*/  @!P3 FMUL.FTZ R2, R2, -1.4426950216293334961 ;  /* 0xbfb8aa3b0202b820 */ /* 0x000fca0000410000 */
[----:B------:R-:W3:Y:S01]  /*a630*/  @!P1 MUFU.RCP R24, R21 ;  /* 0x0000001500189308 */ /* 0x000ee20000001000 */
[----:B------:R-:W-:Y:S01]  /*a640*/  @!P2 FMUL.FTZ R0, R0, -1.4426950216293334961 ;  /* 0xbfb8aa3b0000a820 */ /* 0x000fe20000410000 */
[----:B0-----:R-:W-:Y:S01]  /*a650*/  @!P5 FMUL.FTZ R119, R119, R22 ;  /* 0x000000167777d220 */ /* 0x001fe20000410000 */
[----:B--2---:R-:W-:Y:S01]  /*a660*/  FADD.FTZ R7, R7, UR5 ;  /* 0x0000000507077e21 */ /* 0x004fe20008010000 */
[----:B------:R-:W-:Y:S01]  /*a670*/  FSETP.GTU.FTZ.AND P5, PT, R6, 20, PT ;  /* 0x41a000000600780b */ /* 0x000fe20003fbc000 */
[----:B------:R-:W-:-:S03]  /*a680*/  @!P4 FMUL.FTZ R3, R3, -1.4426950216293334961 ;  /* 0xbfb8aa3b0303c820 */ /* 0x000fc60000410000 */
[----:B------:R-:W0:Y:S01]  /*a690*/  @!P3 MUFU.EX2 R2, R2 ;  /* 0x000000020002b308 */ /* 0x000e220000000800 */
[----:B-1----:R-:W-:Y:S01]  /*a6a0*/  @!P0 FMUL.FTZ R121, R121, R20 ;  /* 0x0000001479798220 */ /* 0x002fe20000410000 */
[----:B------:R-:W-:Y:S01]  /*a6b0*/  FADD.FTZ R8, R8, UR5 ;  /* 0x0000000508087e21 */ /* 0x000fe20008010000 */
[----:B------:R-:W-:-:S05]  /*a6c0*/  FSETP.GTU.FTZ.AND P0, PT, R7, 20, PT ;  /* 0x41a000000700780b */ /* 0x000fca0003f1c000 */
[----:B------:R-:W1:Y:S01]  /*a6d0*/  @!P2 MUFU.EX2 R0, R0 ;  /* 0x000000000000a308 */ /* 0x000e620000000800 */
[----:B---3--:R-:W-:Y:S01]  /*a6e0*/  @!P1 FMUL.FTZ R123, R123, R24 ;  /* 0x000000187b7b9220 */ /* 0x008fe20000410000 */
[----:B------:R-:W-:-:S06]  /*a6f0*/  FSETP.GTU.FTZ.AND P1, PT, R8, 20, PT ;  /* 0x41a000000800780b */ /* 0x000fcc0003f3c000 */
[----:B------:R-:W2:Y:S01]  /*a700*/  @!P4 MUFU.EX2 R3, R3 ;  /* 0x000000030003c308 */ /* 0x000ea20000000800 */
[----:B------:R-:W-:Y:S01]  /*a710*/  @!P5 FMUL.FTZ R18, R6, -1.4426950216293334961 ;  /* 0xbfb8aa3b0612d820 */ /* 0x000fe20000410000 */
[----:B------:R-:W-:Y:S01]  /*a720*/  @!P0 FMUL.FTZ R19, R7, -1.4426950216293334961 ;  /* 0xbfb8aa3b07138820 */ /* 0x000fe20000410000 */
[----:B0-----:R-:W-:Y:S02]  /*a730*/  @!P3 FADD.FTZ R7, R2, 1 ;  /* 0x3f8000000207b421 */ /* 0x001fe40000010000 */
[----:B------:R-:W0:Y:S03]  /*a740*/  LDS R2, [R66+0x30] ;  /* 0x0000300042027984 */ /* 0x000e260000000800 */
[----:B------:R-:W3:Y:S01]  /*a750*/  @!P5 MUFU.EX2 R18, R18 ;  /* 0x000000120012d308 */ /* 0x000ee20000000800 */
[----:B-1----:R-:W-:Y:S01]  /*a760*/  @!P2 FADD.FTZ R6, R0, 1 ;  /* 0x3f8000000006a421 */ /* 0x002fe20000010000 */
[----:B------:R-:W-:Y:S01]  /*a770*/  @!P1 FMUL.FTZ R20, R8, -1.4426950216293334961 ;  /* 0xbfb8aa3b08149820 */ /* 0x000fe20000410000 */
[----:B------:R-:W1:Y:S01]  /*a780*/  LDS R0, [R66+0x2c] ;  /* 0x00002c0042007984 */ /* 0x000e620000000800 */
[----:B--2---:R-:W-:-:S04]  /*a790*/  @!P4 FADD.FTZ R8, R3, 1 ;  /* 0x3f8000000308c421 */ /* 0x004fc80000010000 */
[----:B------:R-:W2:Y:S01]  /*a7a0*/  @!P0 MUFU.EX2 R19, R19 ;  /* 0x0000001300138308 */ /* 0x000ea20000000800 */
[----:B------:R-:W4:Y:S07]  /*a7b0*/  LDS R3, [R66+0x34] ;  /* 0x0000340042037984 */ /* 0x000f2e0000000800 */
[----:B------:R5:W-:Y:S01]  /*a7c0*/  @!P2 MUFU.RCP R22, R6 ;  /* 0x000000060016a308 */ /* 0x000be20000001000 */
[----:B---3--:R-:W-:-:S07]  /*a7d0*/  @!P5 FADD.FTZ R18, R18, 1 ;  /* 0x3f8000001212d421 */ /* 0x008fce0000010000 */
[----:B------:R3:W-:Y:S01]  /*a7e0*/  @!P3 MUFU.RCP R24, R7 ;  /* 0x000000070018b308 */ /* 0x0007e20000001000 */
[----:B-----5:R-:W5:Y:S07]  /*a7f0*/  LDS R6, [R66+0x38] ;  /* 0x0000380042067984 */ /* 0x020f6e0000000800 */
[----:B------:R2:W-:Y:S01]  /*a800*/  @!P4 MUFU.RCP R26, R8 ;  /* 0x00000008001ac308 */ /* 0x0005e20000001000 */
[----:B---3--:R-:W3:Y:S04]  /*a810*/  LDS R7, [R66+0x3c] ;  /* 0x00003c0042077984 */ /* 0x008ee80000000800 */
[----:B--2---:R-:W2:Y:S01]  /*a820*/  LDS R8, [R66] ;  /* 0x0000000042087984 */ /* 0x004ea20000000800 */
[----:B------:R-:W-:Y:S06]  /*a830*/  BAR.SYNC.DEFER_BLOCKING 0x0 ;  /* 0x0000000000007b1d */ /* 0x000fec0000010000 */
[----:B------:R-:W0:Y:S01]  /*a840*/  @!P1 MUFU.EX2 R20, R20 ;  /* 0x0000001400149308 */ /* 0x000e220000000800 */
[----:B------:R-:W-:-:S07]  /*a850*/  @!P0 FADD.FTZ R19, R19, 1 ;  /* 0x3f80000013138421 */ /* 0x000fce0000010000 */
[----:B------:R-:W1:Y:S08]  /*a860*/  @!P5 MUFU.RCP R18, R18 ;  /* 0x000000120012d308 */ /* 0x000e700000001000 */
[----:B------:R-:W4:Y:S01]  /*a870*/  @!P0 MUFU.RCP R28, R19 ;  /* 0x00000013001c8308 */ /* 0x000f220000001000 */
[----:B0-----:R-:W-:Y:S01]  /*a880*/  @!P1 FADD.FTZ R20, R20, 1 ;  /* 0x3f80000014149421 */ /* 0x001fe20000010000 */
        /* <DEDUP_REMOVED lines=17> */
[----:B------:R-:W-:Y:S01]  /*a9a0*/  LDS R21, [R84] ;  /* 0x0000000054157984 */ /* 0x000fe20000000800 */
[----:B------:R-:W0:Y:S01]  /*a9b0*/  @!P1 MUFU.RCP R20, R20 ;  /* 0x0000001400149308 */ /* 0x000e220000001000 */
[----:B-1----:R-:W-:Y:S02]  /*a9c0*/  @!P5 FMUL.FTZ R131, R131, R18 ;  /* 0x000000128383d220 */ /* 0x002fe40000410000 */
[----:B------:R-:W-:Y:S01]  /*a9d0*/  LDS R23, [R83+0x80] ;  /* 0x0000800053177984 */ /* 0x000fe20000000800 */
        /* <DEDUP_REMOVED lines=16> */
[----:B------:R-:W-:Y:S01]  /*aae0*/  FADD.FTZ R0, R0, UR5 ;  /* 0x0000000500007e21 */ /* 0x000fe20008010000 */
[----:B------:R-:W-:Y:S01]  /*aaf0*/  BAR.SYNC.DEFER_BLOCKING 0x0 ;  /* 0x0000000000007b1d */ /* 0x000fe20000010000 */
[----:B----4-:R-:W-:Y:S01]  /*ab00*/  @!P0 FMUL.FTZ R133, R133, R28 ;  /* 0x0000001c85858220 */ /* 0x010fe20000410000 */
[----:B------:R-:W-:-:S02]  /*ab10*/  FSETP.GTU.FTZ.AND P0, PT, R18, 20, PT ;  /* 0x41a000001200780b */ /* 0x000fc40003f1c000 */
[----:B------:R-:W-:Y:S01]  /*ab20*/  FSETP.GTU.FTZ.AND P5, PT, R0, 20, PT ;  /* 0x41a000000000780b */ /* 0x000fe20003fbc000 */
[----:B0-----:R-:W-:Y:S01]  /*ab30*/  @!P1 FMUL.FTZ R135, R135, R20 ;  /* 0x0000001487879220 */ /* 0x001fe20000410000 */
[----:B------:R-:W-:Y:S01]  /*ab40*/  FADD.FTZ R20, R3, UR5 ;  /* 0x0000000503147e21 */ /* 0x000fe20008010000 */
[----:B-----5:R-:W-:Y:S01]  /*ab50*/  FADD.FTZ R6, R6, UR5 ;  /* 0x0000000506067e21 */ /* 0x020fe20008010000 */
[----:B------:R-:W-:-:S07]  /*ab60*/  @!P4 FMUL.FTZ R129, R129, R26 ;  /* 0x0000001a8181c220 */ /* 0x000fce0000410000 */
[----:B------:R-:W-:Y:S01]  /*ab70*/  @!P0 FMUL.FTZ R3, R18, -1.4426950216293334961 ;  /* 0xbfb8aa3b12038820 */ /* 0x000fe20000410000 */
[----:B---3--:R-:W-:Y:S01]  /*ab80*/  FADD.FTZ R18, R7, UR5 ;  /* 0x0000000507127e21 */ /* 0x008fe20008010000 */
[----:B------:R-:W-:Y:S01]  /*ab90*/  @!P5 FMUL.FTZ R0, R0, -1.4426950216293334961 ;  /* 0xbfb8aa3b0000d820 */ /* 0x000fe20000410000 */
[----:B------:R-:W-:-:S03]  /*aba0*/  FSETP.GTU.FTZ.AND P1, PT, R6, 20, PT ;  /* 0x41a000000600780b */ /* 0x000fc60003f3c000 */
[----:B------:R-:W0:Y:S01]  /*abb0*/  @!P5 MUFU.EX2 R2, R0 ;  /* 0x000000000002d308 */ /* 0x000e220000000800 */
[----:B------:R-:W-:Y:S01]  /*abc0*/  FSETP.GTU.FTZ.AND P4, PT, R18, 20, PT ;  /* 0x41a000001200780b */ /* 0x000fe20003f9c000 */
[----:B------:R-:W1:Y:S01]  /*abd0*/  LDS R57, [UR10+0x840] ;  /* 0x0008400aff397984 */ /* 0x000e620008000800 */
[----:B------:R-:W-:Y:S01]  /*abe0*/  @!P3 FMUL.FTZ R127, R127, R24 ;  /* 0x000000187f7fb220 */ /* 0x000fe20000410000 */
[----:B------:R-:W-:Y:S01]  /*abf0*/  FSETP.GTU.FTZ.AND P3, PT, R20, 20, PT ;  /* 0x41a000001400780b */ /* 0x000fe20003f7c000 */
[----:B--2---:R-:W-:-:S05]  /*ac00*/  FADD.FTZ R19, R8, UR5 ;  /* 0x0000000508137e21 */ /* 0x004fca0008010000 */
[----:B------:R-:W-:-:S04]  /*ac10*/  @!P1 FMUL.FTZ R6, R6, -1.4426950216293334961 ;  /* 0xbfb8aa3b06069820 */ /* 0x000fc80000410000 */
[----:B------:R-:W-:Y:S01]  /*ac20*/  @!P4 FMUL.FTZ R18, R18, -1.4426950216293334961 ;  /* 0xbfb8aa3b1212c820 */ /* 0x000fe20000410000 */
[----:B------:R-:W2:Y:S01]  /*ac30*/  @!P1 MUFU.EX2 R8, R6 ;  /* 0x0000000600089308 */ /* 0x000ea20000000800 */
[----:B0-----:R-:W-:Y:S01]  /*ac40*/  @!P5 FADD.FTZ R2, R2, 1 ;  /* 0x3f8000000202d421 */ /* 0x001fe20000010000 */
[----:B------:R-:W-:Y:S01]  /*ac50*/  @!P3 FMUL.FTZ R0, R20, -1.4426950216293334961 ;  /* 0xbfb8aa3b1400b820 */ /* 0x000fe20000410000 */
[----:B------:R-:W-:-:S05]  /*ac60*/  @!P2 FMUL.FTZ R125, R125, R22 ;  /* 0x000000167d7da220 */ /* 0x000fca0000410000 */
[----:B------:R-:W0:Y:S01]  /*ac70*/  @!P4 MUFU.EX2 R18, R18 ;  /* 0x000000120012c308 */ /* 0x000e220000000800 */
[----:B------:R-:W-:-:S07]  /*ac80*/  FSETP.GTU.FTZ.AND P2, PT, R19, 20, PT ;  /* 0x41a000001300780b */ /* 0x000fce0003f5c000 */
[----:B------:R-:W3:Y:S08]  /*ac90*/  @!P0 MUFU.EX2 R3, R3 ;  /* 0x0000000300038308 */ /* 0x000ef00000000800 */
[----:B------:R4:W5:Y:S08]  /*aca0*/  @!P3 MUFU.EX2 R7, R0 ;  /* 0x000000000007b308 */ /* 0x0009700000000800 */
[----:B------:R-:W1:Y:S01]  /*acb0*/  @!P5 MUFU.RCP R22, R2 ;  /* 0x000000020016d308 */ /* 0x000e620000001000 */
[----:B----4-:R-:W-:Y:S01]  /*acc0*/  @!P2 FMUL.FTZ R0, R19, -1.4426950216293334961 ;  /* 0xbfb8aa3b1300a820 */ /* 0x010fe20000410000 */
[----:B--2---:R-:W-:Y:S01]  /*acd0*/  @!P1 FADD.FTZ R8, R8, 1 ;  /* 0x3f80000008089421 */ /* 0x004fe20000010000 */
[----:B0-----:R-:W-:Y:S01]  /*ace0*/  @!P4 FADD.FTZ R20, R18, 1 ;  /* 0x3f8000001214c421 */ /* 0x001fe20000010000 */
[----:B---3--:R-:W-:Y:S01]  /*acf0*/  @!P0 FADD.FTZ R6, R3, 1 ;  /* 0x3f80000003068421 */ /* 0x008fe20000010000 */
[----:B-----5:R-:W-:-:S03]  /*ad00*/  @!P3 FADD.FTZ R7, R7, 1 ;  /* 0x3f8000000707b421 */ /* 0x020fc60000010000 */
[----:B------:R-:W0:Y:S01]  /*ad10*/  @!P2 MUFU.EX2 R0, R0 ;  /* 0x000000000000a308 */ /* 0x000e220000000800 */
[----:B-1----:R-:W-:Y:S01]  /*ad20*/  @!P5 FMUL.FTZ R137, R137, R22 ;  /* 0x000000168989d220 */ /* 0x002fe20000410000 */
[----:B------:R-:W-:-:S06]  /*ad30*/  ISETP.GE.AND P5, PT, R10, R57, PT ;  /* 0x000000390a00720c */ /* 0x000fcc0003fa6270 */
[----:B------:R1:W2:Y:S01]  /*ad40*/  @!P0 MUFU.RCP R24, R6 ;  /* 0x0000000600188308 */ /* 0x0002a20000001000 */
[----:B------:R-:W-:-:S07]  /*ad50*/  IMAD R28, R58, UR14, RZ ;  /* 0x0000000e3a1c7c24 */ /* 0x000fce000f8e02ff */
[----:B------:R1:W3:Y:S01]  /*ad60*/  @!P3 MUFU.RCP R26, R7 ;  /* 0x00000007001ab308 */ /* 0x0002e20000001000 */
[----:B------:R-:W-:-:S07]  /*ad70*/  IMAD R59, R59, UR15, R28 ;  /* 0x0000000f3b3b7c24 */ /* 0x000fce000f8e021c */
[----:B------:R-:W4:Y:S01]  /*ad80*/  @!P1 MUFU.RCP R8, R8 ;  /* 0x0000000800089308 */ /* 0x000f220000001000 */
[----:B------:R-:W-:-:S07]  /*ad90*/  IMAD.WIDE.U32 R2, R58, UR15, RZ ;  /* 0x0000000f3a027c25 */ /* 0x000fce000f8e00ff */
[----:B------:R-:W0:Y:S01]  /*ada0*/  @!P4 MUFU.RCP R20, R20 ;  /* 0x000000140014c308 */ /* 0x000e220000001000 */
[----:B------:R-:W-:Y:S01]  /*adb0*/  BSSY B0, `(.L_x_7236) ;  /* 0x0000011000007945 */ /* 0x000fe20003800000 */
[----:B------:R-:W-:Y:S02]  /*adc0*/  IADD3 R19, R3, R59, RZ ;  /* 0x0000003b03137210 */ /* 0x000fe40007ffe0ff */
[----:B------:R-:W-:Y:S01]  /*add0*/  MOV R18, R2 ;  /* 0x0000000200127202 */ /* 0x000fe20000000f00 */
[----:B-123--:R-:W-:Y:S06]  /*ade0*/  @P5 BRA `(.L_x_7237) ;  /* 0x0000000000345947 */ /* 0x00efec0003800000 */
        /* <DEDUP_REMOVED lines=13> */
.L_x_7237:
[----:B------:R-:W-:Y:S05]  /*aec0*/  BSYNC B0 ;  /* 0x0000000000007941 */ /* 0x000fea0003800000 */
.L_x_7236:
[----:B------:R-:W-:Y:S01]  /*aed0*/  ULDC.64 UR6, c[0x0][0x390] ;  /* 0x0000e40000067ab9 */ /* 0x000fe20000000a00 */
[----:B0-----:R-:W-:Y:S01]  /*aee0*/  @!P2 FADD.FTZ R0, R0, 1 ;  /* 0x3f8000000000a421 */ /* 0x001fe20000010000 */
[----:B-1----:R-:W-:Y:S02]  /*aef0*/  IMAD R6, R118, UR6, RZ ;  /* 0x0000000676067c24 */ /* 0x002fe4000f8e02ff */
[----:B------:R-:W-:Y:S01]  /*af00*/  @!P0 FMUL.FTZ R139, R139, R24 ;  /* 0x000000188b8b8220 */ /* 0x000fe20000410000 */
[----:B------:R-:W-:-:S04]  /*af10*/  IMAD.WIDE.U32 R2, R105, UR6, R18 ;  /* 0x0000000669027c25 */ /* 0x000fc8000f8e0012 */
[----:B------:R-:W-:Y:S01]  /*af20*/  @!P3 FMUL.FTZ R141, R141, R26 ;  /* 0x0000001a8d8db220 */ /* 0x000fe20000410000 */
[----:B----4-:R-:W-:Y:S01]  /*af30*/  @!P1 FMUL.FTZ R143, R143, R8 ;  /* 0x000000088f8f9220 */ /* 0x010fe20000410000 */
        /* <DEDUP_REMOVED lines=17> */
[-C--:B------:R-:W-:Y:S01]  /*b050*/  ISETP.GE.AND P5, PT, R106, R57.reuse, PT ;  /* 0x000000396a00720c */ /* 0x080fe20003fa6270 */
[----:B------:R-:W0:Y:S01]  /*b060*/  LDC.64 R6, c[0x0][0x3a8] ;  /* 0x0000ea00ff067b82 */ /* 0x000e220000000a00 */
[-C--:B------:R-:W-:Y:S01]  /*b070*/  ISETP.GE.AND P4, PT, R104, R57.reuse, PT ;  /* 0x000000396800720c */ /* 0x080fe20003f86270 */
        /* <DEDUP_REMOVED lines=37> */
[----:B------:R0:W-:Y:S01]  /*b2d0*/  @!P1 STG.E desc[UR12][R2.64+-0x80], R55 ;  /* 0xffff803702009986 */ /* 0x0001e2000c10190c */
[----:B------:R-:W-:Y:S01]  /*b2e0*/  BAR.SYNC.DEFER_BLOCKING 0x0 ;  /* 0x0000000000007b1d */ /* 0x000fe20000010000 */
[----:B------:R-:W-:Y:S01]  /*b2f0*/  IADD3 R8, P1, R10, -0x1e0, RZ ;  /* 0xfffffe200a087810 */ /* 0x000fe20007f3e0ff */
[----:B------:R-:W-:Y:S01]  /*b300*/  FADD.FTZ R95, R0, R145 ;  /* 0x00000091005f7221 */ /* 0x000fe20000010000 */
        /* <DEDUP_REMOVED lines=54> */
.L_x_7239:
[----:B------:R-:W-:Y:S05]  /*b670*/  BSYNC B0 ;  /* 0x0000000000007941 */ /* 0x000fea0003800000 */
.L_x_7238:
        /* <DEDUP_REMOVED lines=53> */
.L_x_7160:
        /* <DEDUP_REMOVED lines=12> */
[----:B-1----:R-:W-:Y:S01]  /*ba90*/  @P0 FADD R3, R0, R3 ;  /* 0x0000000300030221 */ /* 0x002fe20000000000 */
[----:B------:R-:W-:-:S04]  /*baa0*/  @!P1 MOV R0, 0x400 ;  /* 0x0000040000009802 */ /* 0x000fc80000000f00 */
[----:B------:R-:W1:Y:S01]  /*bab0*/  SHFL.DOWN P0, R2, R3, 0x4, 0x1f ;  /* 0x08801f0003027f89 */ /* 0x000e620000000000 */
[----:B--2---:R-:W-:Y:S01]  /*bac0*/  @!P1 LEA R7, R7, R0, 0x18 ;  /* 0x0000000007079211 */ /* 0x004fe200078ec0ff */
[----:B-1----:R-:W-:-:S05]  /*bad0*/  @P0 FADD R2, R3, R2 ;  /* 0x0000000203020221 */ /* 0x002fca0000000000 */
        /* <DEDUP_REMOVED lines=8> */
[----:B------:R1:W-:Y:S02]  /*bb60*/  REDG.E.ADD.F32.FTZ.RN.STRONG.GPU desc[UR12][R14.64], R4 ;  /* 0x000000040e0079a6 */ /* 0x0003e4000c10f38c */
.L_x_7242:
[----:B------:R-:W-:Y:S05]  /*bb70*/  BSYNC B0 ;  /* 0x0000000000007941 */ /* 0x000fea0003800000 */
.L_x_7241:
        /* <DEDUP_REMOVED lines=29> */
.L_x_7244:
[----:B-1----:R-:W1:Y:S02]  /*bd50*/  S2R R15, SR_TID.X ;  /* 0x00000000000f7919 */ /* 0x002e640000002100 */
.L_x_7245:
[----:B------:R-:W-:Y:S05]  /*bd60*/  BSYNC B0 ;  /* 0x0000000000007941 */ /* 0x000fea0003800000 */
.L_x_7243:
        /* <DEDUP_REMOVED lines=10> */
[C---:B------:R-:W-:Y:S01]  /*be10*/  IMAD.WIDE.U32 R2, R105.reuse, UR6, RZ ;  /* 0x0000000669027c25 */ /* 0x040fe2000f8e00ff */
[----:B------:R-:W-:Y:S01]  /*be20*/  ULDC.64 UR10, c[0x0][0x360] ;  /* 0x0000d800000a7ab9 */ /* 0x000fe20000000a00 */
[----:B------:R-:W-:Y:S02]  /*be30*/  ULDC.64 UR14, c[0x0][0x3c8] ;  /* 0x0000f200000e7ab9 */ /* 0x000fe40000000a00 */
[C---:B------:R-:W-:Y:S01]  /*be40*/  IMAD R23, R105.reuse, UR7, R0 ;  /* 0x0000000769177c24 */ /* 0x040fe2000f8e0200 */
[----:B------:R-:W-:Y:S01]  /*be50*/  ULDC.64 UR6, c[0x0][0x340] ;  /* 0x0000d00000067ab9 */ /* 0x000fe20000000a00 */
[----:B------:R-:W-:-:S02]  /*be60*/  IMAD R21, R105, UR9, R118 ;  /* 0x0000000969157c24 */ /* 0x000fc4000f8e0276 */
[----:B0-23--:R-:W-:Y:S01]  /*be70*/  IMAD.WIDE.U32 R4, R105, UR8, RZ ;  /* 0x0000000869047c25 */ /* 0x00dfe2000f8e00ff */
[----:B------:R-:W-:Y:S01]  /*be80*/  IADD3 R23, R3, R23, RZ ;  /* 0x0000001703177210 */ /* 0x000fe20007ffe0ff */
[----:B------:R-:W-:-:S03]  /*be90*/  ULDC.64 UR8, c[0x0][0x3c0] ;  /* 0x0000f00000087ab9 */ /* 0x000fc60000000a00 */
[----:B------:R-:W-:Y:S01]  /*bea0*/  IADD3 R21, R5, R21, RZ ;  /* 0x0000001505157210 */ /* 0x000fe20007ffe0ff */
[----:B-1----:R-:W-:-:S03]  /*beb0*/  ULEA UR4, UR5, UR4, 0x18 ;  /* 0x0000000405047291 */ /* 0x002fc6000f8ec03f */
[----:B------:R-:W-:-:S09]  /*bec0*/  ULDC UR5, c[0x0][0x0] ;  /* 0x0000000000057ab9 */ /* 0x000fd20000000800 */
.L_x_7247:
        /* <DEDUP_REMOVED lines=26> */
.L_x_7246:
[----:B------:R-:W-:Y:S05]  /*c070*/  EXIT ;  /* 0x000000000000794d */ /* 0x000fea0003800000 */
.L_x_7248:
        /* <DEDUP_REMOVED lines=16> */
.L_x_10983:


//--------------------- .text._Z25selective_scan_bwd_kernelI32Selective_Scan_bwd_kernel_traitsILi32ELi16ELb0ELb1ELb0ELb0ELb0EffEEv12SSMParamsBwd --------------------------
	.section	.text._Z25selective_scan_bwd_kernelI32Selective_Scan_bwd_kernel_traitsILi32ELi16ELb0ELb1ELb0ELb0ELb0EffEEv12SSMParamsBwd,"ax",@progbits
	.align	128
        .global         _Z25selective_scan_bwd_kernelI32Selective_Scan_bwd_kernel_traitsILi32ELi16ELb0ELb1ELb0ELb0ELb0EffEEv12SSMParamsBwd
        .type           _Z25selective_scan_bwd_kernelI32Selective_Scan_bwd_kernel_traitsILi32ELi16ELb0ELb1ELb0ELb0ELb0EffEEv12SSMParamsBwd,@function
        .size           _Z25selective_scan_bwd_kernelI32Selective_Scan_bwd_kernel_traitsILi32ELi16ELb0ELb1ELb0ELb0ELb0EffEEv12SSMParamsBwd,(.L_x_10984 - _Z25selective_scan_bwd_kernelI32Selective_Scan_bwd_kernel_traitsILi32ELi16ELb0ELb1ELb0ELb0ELb0EffEEv12SSMParamsBwd)
        .other          _Z25selective_scan_bwd_kernelI32Selective_Scan_bwd_kernel_traitsILi32ELi16ELb0ELb1ELb0ELb0ELb0EffEEv12SSMParamsBwd,@"STO_CUDA_ENTRY STV_DEFAULT"
_Z25selective_scan_bwd_kernelI32Selective_Scan_bwd_kernel_traitsILi32ELi16ELb0ELb1ELb0ELb0ELb0EffEEv12SSMParamsBwd:
.text._Z25selective_scan_bwd_kernelI32Selective_Scan_bwd_kernel_traitsILi32ELi16ELb0ELb1ELb0ELb0ELb0EffEEv12SSMParamsBwd:
        /* <DEDUP_REMOVED lines=17> */
[----:B------:R-:W-:Y:S01]  /*0110*/  ULDC UR35, c[0x0][0x224] ;  /* 0x0000890000237ab9 */ /* 0x000fe20000000800 */
        /* <DEDUP_REMOVED lines=30> */
[----:B------:R-:W-:Y:S01]  /*0300*/  UISETP.NE.U32.AND UP2, UPT, UR28, URZ, UPT ;  /* 0x0000003f1c00728c */ /* 0x000fe2000bf45070 */
[----:B-1----:R-:W-:Y:S01]  /*0310*/  IADD3 R0, RZ, -R3, RZ ;  /* 0x80000003ff007210 */ /* 0x002fe20007ffe0ff */
[----:B------:R-:W-:Y:S02]  /*0320*/  UIMAD UR19, UR49, UR7, UR5 ;  /* 0x00000007311372a4 */ /* 0x000fe4000f8e0205 */
[----:B------:R-:W-:Y:S02]  /*0330*/  UIMAD UR21, UR49, UR21, UR6 ;  /* 0x00000015311572a4 */ /* 0x000fe4000f8e0206 */
[----:B0-----:R-:W-:Y:S01]  /*0340*/  IMAD R5, R0, R7, RZ ;  /* 0x0000000700057224 */ /* 0x001fe200078e02ff */
[----:B------:R-:W-:Y:S01]  /*0350*/  IABS R0, UR18 ;  /* 0x0000001200007c13 */ /* 0x000fe20008000000 */
[----:B------:R-:W-:Y:S01]  /*0360*/  ULDC.64 UR6, c[0x0][0x328] ;  /* 0x0000ca0000067ab9 */ /* 0x000fe20000000a00 */
[----:B------:R-:W-:Y:S01]  /*0370*/  UISETP.NE.AND.EX UP1, UPT, UR25, URZ, UPT, UP1 ;  /* 0x0000003f1900728c */ /* 0x000fe2000bf25310 */
[----:B------:R-:W-:Y:S01]  /*0380*/  IMAD.HI.U32 R2, R3, R5, R2 ;  /* 0x0000000503027227 */ /* 0x000fe200078e0002 */
[----:B------:R-:W-:Y:S01]  /*0390*/  UISETP.NE.AND.EX UP2, UPT, UR29, URZ, UPT, UP2 ;  /* 0x0000003f1d00728c */ /* 0x000fe2000bf45320 */
[----:B------:R-:W0:Y:S01]  /*03a0*/  LDC.64 R4, c[0x0][0x258] ;  /* 0x00009600ff047b82 */ /* 0x000e220000000a00 */
[----:B------:R-:W-:-:S02]  /*03b0*/  UIMAD UR5, UR4, UR6, URZ ;  /* 0x00000006040572a4 */ /* 0x000fc4000f8e023f */
[----:B------:R-:W-:Y:S01]  /*03c0*/  UIMAD.WIDE.U32 UR10, UR49, UR6, URZ ;  /* 0x00000006310a72a5 */ /* 0x000fe2000f8e003f */
[----:B------:R-:W-:Y:S01]  /*03d0*/  IMAD.HI.U32 R21, R2, R0, RZ ;  /* 0x0000000002157227 */ /* 0x000fe200078e00ff */
[----:B------:R-:W-:Y:S02]  /*03e0*/  UIMAD UR22, UR49, UR7, UR5 ;  /* 0x00000007311672a4 */ /* 0x000fe4000f8e0205 */
[----:B------:R-:W-:Y:S02]  /*03f0*/  UIADD3 UR15, UR15, UR19, URZ ;  /* 0x000000130f0f7290 */ /* 0x000fe4000fffe03f */
[----:B------:R-:W-:Y:S01]  /*0400*/  IADD3 R2, -R21, RZ, RZ ;  /* 0x000000ff15027210 */ /* 0x000fe20007ffe1ff */
[----:B------:R-:W-:Y:S01]  /*0410*/  ULDC.64 UR6, c[0x0][0x240] ;  /* 0x0000900000067ab9 */ /* 0x000fe20000000a00 */
[----:B------:R-:W-:Y:S01]  /*0420*/  UMOV UR5, URZ ;  /* 0x0000003f00057c82 */ /* 0x000fe20008000000 */
[----:B------:R-:W-:Y:S02]  /*0430*/  UIMAD UR17, UR4, UR6, URZ ;  /* 0x00000006041172a4 */ /* 0x000fe4000f8e023f */
[----:B------:R-:W-:Y:S01]  /*0440*/  IMAD R0, R7, R2, R0 ;  /* 0x0000000207007224 */ /* 0x000fe200078e0200 */
[----:B------:R-:W-:Y:S01]  /*0450*/  UIMAD.WIDE.U32 UR8, UR49, UR6, URZ ;  /* 0x00000006310872a5 */ /* 0x000fe2000f8e003f */
[----:B------:R-:W-:-:S02]  /*0460*/  UMOV UR4, URZ ;  /* 0x0000003f00047c82 */ /* 0x000fc40008000000 */
[----:B------:R-:W-:Y:S01]  /*0470*/  UMOV UR6, URZ ;  /* 0x0000003f00067c82 */ /* 0x000fe20008000000 */
[----:B------:R-:W-:Y:S01]  /*0480*/  ISETP.GT.U32.AND P1, PT, R7, R0, PT ;  /* 0x000000000700720c */ /* 0x000fe20003f24070 */
[----:B------:R-:W-:Y:S02]  /*0490*/  @UP1 ULEA UR6, UP3, UR18, UR24, 0x2 ;  /* 0x0000001812061291 */ /* 0x000fe4000f86103f */
[----:B------:R-:W-:Y:S02]  /*04a0*/  @UP2 ULEA UR4, UP4, UR18, UR28, 0x2 ;  /* 0x0000001c12042291 */ /* 0x000fe4000f88103f */
[----:B------:R-:W-:Y:S02]  /*04b0*/  UIMAD UR17, UR49, UR7, UR17 ;  /* 0x00000007311172a4 */ /* 0x000fe4000f8e0211 */
[----:B------:R-:W-:Y:S01]  /*04c0*/  @UP2 ULEA.HI.X UR5, UR18, UR29, UR16, 0x2, UP4 ;  /* 0x0000001d12052291 */ /* 0x000fe2000a0f1410 */
[----:B------:R-:W-:Y:S01]  /*04d0*/  UMOV UR7, URZ ;  /* 0x0000003f00077c82 */ /* 0x000fe20008000000 */
[----:B------:R-:W-:-:S02]  /*04e0*/  @UP1 ULEA.HI.X UR7, UR18, UR25, UR16, 0x2, UP3 ;  /* 0x0000001912071291 */ /* 0x000fc400098f1410 */
[----:B------:R-:W-:Y:S02]  /*04f0*/  USHF.L.U32 UR48, UR35, 0x9, URZ ;  /* 0x0000000923307899 */ /* 0x000fe4000800063f */
[-C--:B------:R-:W-:Y:S01]  /*0500*/  @!P1 IADD3 R0, R0, -R7.reuse, RZ ;  /* 0x8000000700009210 */ /* 0x080fe20007ffe0ff */
[----:B------:R-:W-:Y:S01]  /*0510*/  ULDC.64 UR24, c[0x0][0x288] ;  /* 0x0000a20000187ab9 */ /* 0x000fe20000000a00 */
[----:B------:R-:W-:Y:S01]  /*0520*/  @!P1 IADD3 R21, R21, 0x1, RZ ;  /* 0x0000000115159810 */ /* 0x000fe20007ffe0ff */
[----:B------:R-:W-:Y:S01]  /*0530*/  ULDC.64 UR28, c[0x0][0x298] ;  /* 0x0000a600001c7ab9 */ /* 0x000fe20000000a00 */
[----:B------:R-:W-:Y:S01]  /*0540*/  ISETP.GE.U32.AND P0, PT, R0, R7, PT ;  /* 0x000000070000720c */ /* 0x000fe20003f06070 */
[----:B------:R-:W-:Y:S01]  /*0550*/  UIMAD.WIDE.U32 UR12, UR49, UR20, URZ ;  /* 0x00000014310c72a5 */ /* 0x000fe2000f8e003f */
[C---:B------:R-:W-:Y:S01]  /*0560*/  LOP3.LUT R0, R8.reuse, UR18, RZ, 0x3c, !PT ;  /* 0x0000001208007c12 */ /* 0x040fe2000f8e3cff */
[----:B------:R-:W-:Y:S01]  /*0570*/  UIMAD UR20, UR16, UR24, URZ ;  /* 0x00000018101472a4 */ /* 0x000fe2000f8e023f */
[----:B------:R-:W-:Y:S01]  /*0580*/  ISETP.NE.AND P1, PT, R8, RZ, PT ;  /* 0x000000ff0800720c */ /* 0x000fe20003f25270 */
[----:B------:R-:W-:Y:S01]  /*0590*/  UIMAD UR19, UR16, UR28, URZ ;  /* 0x0000001c101372a4 */ /* 0x000fe2000f8e023f */
[----:B------:R-:W-:Y:S01]  /*05a0*/  ISETP.GE.AND P2, PT, R0, RZ, PT ;  /* 0x000000ff0000720c */ /* 0x000fe20003f46270 */
[----:B------:R-:W-:Y:S01]  /*05b0*/  UIMAD.WIDE.U32 UR14, UR18, UR24, UR14 ;  /* 0x00000018120e72a5 */ /* 0x000fe2000f8e000e */
[----:B------:R-:W1:Y:S01]  /*05c0*/  LDC.64 R6, c[0x0][0x2d8] ;  /* 0x0000b600ff067b82 */ /* 0x000e620000000a00 */
[----:B------:R-:W-:-:S02]  /*05d0*/  UIADD3 UR34, UR48, -0x200, URZ ;  /* 0xfffffe0030227890 */ /* 0x000fc4000fffe03f */
[----:B------:R-:W-:Y:S02]  /*05e0*/  UIADD3 UR13, UR13, UR21, URZ ;  /* 0x000000150d0d7290 */ /* 0x000fe4000fffe03f */
[----:B------:R-:W-:Y:S01]  /*05f0*/  @P0 IADD3 R21, R21, 0x1, RZ ;  /* 0x0000000115150810 */ /* 0x000fe20007ffe0ff */
[----:B------:R-:W-:Y:S02]  /*0600*/  UIMAD UR20, UR18, UR25, UR20 ;  /* 0x00000019121472a4 */ /* 0x000fe4000f8e0214 */
[----:B------:R-:W-:Y:S02]  /*0610*/  UIMAD UR23, UR18, UR29, UR19 ;  /* 0x0000001d121772a4 */ /* 0x000fe4000f8e0213 */
[----:B------:R-:W-:Y:S01]  /*0620*/  UIMAD UR16, UR16, UR30, URZ ;  /* 0x0000001e101072a4 */ /* 0x000fe2000f8e023f */
[----:B------:R-:W-:Y:S01]  /*0630*/  @!P2 IADD3 R21, -R21, RZ, RZ ;  /* 0x000000ff1515a210 */ /* 0x000fe20007ffe1ff */
[----:B------:R-:W-:Y:S01]  /*0640*/  USHF.R.S32.HI UR29, URZ, 0x1f, UR34 ;  /* 0x0000001f3f1d7899 */ /* 0x000fe20008011422 */
[----:B------:R-:W-:Y:S01]  /*0650*/  @!P1 LOP3.LUT R21, RZ, R8, RZ, 0x33, !PT ;  /* 0x00000008ff159212 */ /* 0x000fe200078e33ff */
[----:B------:R-:W-:-:S02]  /*0660*/  UIADD3 UR25, UP1, UR34, UR14, URZ ;  /* 0x0000000e22197290 */ /* 0x000fc4000ff3e03f */
[----:B------:R-:W-:Y:S01]  /*0670*/  UIMAD.WIDE.U32 UR12, UR18, UR28, UR12 ;  /* 0x0000001c120c72a5 */ /* 0x000fe2000f8e000c */
[----:B------:R-:W-:Y:S01]  /*0680*/  SHF.R.S32.HI R3, RZ, 0x1f, R21 ;  /* 0x0000001fff037819 */ /* 0x000fe20000011415 */
[----:B------:R-:W-:Y:S02]  /*0690*/  UIADD3 UR11, UR11, UR22, URZ ;  /* 0x000000160b0b7290 */ /* 0x000fe4000fffe03f */
[----:B------:R-:W-:Y:S02]  /*06a0*/  UIMAD UR28, UR18, UR31, UR16 ;  /* 0x0000001f121c72a4 */ /* 0x000fe4000f8e0210 */
[----:B------:R-:W-:Y:S01]  /*06b0*/  UIADD3.X UR16, UR29, UR15, UR20, UP1, !UPT ;  /* 0x0000000f1d107290 */ /* 0x000fe20008ffe414 */
[----:B0-----:R-:W-:Y:S01]  /*06c0*/  IMAD R0, R3, R4, RZ ;  /* 0x0000000403007224 */ /* 0x001fe200078e02ff */
[----:B------:R-:W-:Y:S02]  /*06d0*/  ULEA UR19, UP1, UR25, UR32, 0x2 ;  /* 0x0000002019137291 */ /* 0x000fe4000f82103f */
[----:B------:R-:W-:Y:S01]  /*06e0*/  UIMAD.WIDE.U32 UR14, UR18, UR30, UR10 ;  /* 0x0000001e120e72a5 */ /* 0x000fe2000f8e000a */
[----:B------:R-:W-:Y:S01]  /*06f0*/  IMAD R5, R21, R5, R0 ;  /* 0x0000000515057224 */ /* 0x000fe200078e0200 */
[----:B------:R-:W-:-:S02]  /*0700*/  ULEA.HI.X UR25, UR25, UR33, UR16, 0x2, UP1 ;  /* 0x0000002119197291 */ /* 0x000fc400088f1410 */
[----:B------:R-:W-:Y:S02]  /*0710*/  UIADD3 UR9, UR9, UR17, URZ ;  /* 0x0000001109097290 */ /* 0x000fe4000fffe03f */
[----:B------:R-:W-:Y:S02]  /*0720*/  UIADD3 UR22, UP1, UR34, UR12, URZ ;  /* 0x0000000c22167290 */ /* 0x000fe4000ff3e03f */
[----:B------:R-:W-:Y:S01]  /*0730*/  UIADD3 UR24, UP2, UR34, UR14, URZ ;  /* 0x0000000e22187290 */ /* 0x000fe2000ff5e03f */
[----:B------:R-:W-:Y:S01]  /*0740*/  ULDC.64 UR20, c[0x0][0x2f8] ;  /* 0x0000be0000147ab9 */ /* 0x000fe20000000a00 */
[----:B------:R-:W-:Y:S01]  /*0750*/  UIADD3.X UR12, UR29, UR13, UR23, UP1, !UPT ;  /* 0x0000000d1d0c7290 */ /* 0x000fe20008ffe417 */
[----:B------:R-:W-:Y:S01]  /*0760*/  IMAD.WIDE.U32 R2, R21, R4, UR8 ;  /* 0x0000000815027e25 */ /* 0x000fe2000f8e0004 */
[----:B------:R-:W-:Y:S02]  /*0770*/  UIADD3.X UR14, UR29, UR15, UR28, UP2, !UPT ;  /* 0x0000000f1d0e7290 */ /* 0x000fe400097fe41c */
[----:B------:R-:W-:Y:S01]  /*0780*/  ULEA UR15, UP1, UR22, UR20, 0x2 ;  /* 0x00000014160f7291 */ /* 0x000fe2000f82103f */
[----:B------:R-:W-:Y:S01]  /*0790*/  @UP0 ULDC UR16, c[0x0][0x214] ;  /* 0x0000850000100ab9 */ /* 0x000fe20000000800 */
[----:B------:R-:W-:Y:S01]  /*07a0*/  IADD3 R27, P0, R2, UR34, RZ ;  /* 0x00000022021b7c10 */ /* 0x000fe2000ff1e0ff */
[----:B------:R-:W-:Y:S01]  /*07b0*/  @UP0 UIMAD UR16, UR49, UR16, UR18 ;  /* 0x00000010311002a4 */ /* 0x000fe2000f8e0212 */
[----:B------:R-:W-:Y:S01]  /*07c0*/  IADD3 R0, R3, R5, RZ ;  /* 0x0000000503007210 */ /* 0x000fe20007ffe0ff */
[----:B------:R-:W-:Y:S01]  /*07d0*/  ULEA.HI.X UR22, UR22, UR21, UR12, 0x2, UP1 ;  /* 0x0000001516167291 */ /* 0x000fe200088f140c */
[----:B-1----:R-:W-:Y:S01]  /*07e0*/  LEA R25, P1, R27, R6, 0x2 ;  /* 0x000000061b197211 */ /* 0x002fe200078210ff */
[----:B------:R-:W-:Y:S01]  /*07f0*/  UISETP.GE.AND UP1, UPT, UR35, 0x1, UPT ;  /* 0x000000012300788c */ /* 0x000fe2000bf26270 */
[----:B------:R-:W-:Y:S01]  /*0800*/  IADD3.X R0, R0, UR29, RZ, P0, !PT ;  /* 0x0000001d00007c10 */ /* 0x000fe200087fe4ff */
[----:B------:R-:W-:Y:S01]  /*0810*/  ULDC.64 UR10, c[0x0][0x3b8] ;  /* 0x0000ee00000a7ab9 */ /* 0x000fe20000000a00 */
[----:B------:R-:W-:-:S02]  /*0820*/  @UP0 UIMAD UR16, UR16, UR35, URZ ;  /* 0x00000023101002a4 */ /* 0x000fc4000f8e023f */
[----:B------:R-:W-:Y:S01]  /*0830*/  ULEA UR23, UP2, UR24, UR10, 0x2 ;  /* 0x0000000a18177291 */ /* 0x000fe2000f84103f */
[----:B------:R-:W-:Y:S01]  /*0840*/  PLOP3.LUT P0, PT, PT, PT, UP1, 0x80, 0x0 ;  /* 0x000000000000781c */ /* 0x000fe20003f0f018 */
[----:B------:R-:W-:Y:S01]  /*0850*/  @UP0 ULDC.64 UR8, c[0x0][0x310] ;  /* 0x0000c40000080ab9 */ /* 0x000fe20000000a00 */
[----:B------:R-:W-:Y:S01]  /*0860*/  @UP0 ULDC UR10, c[0x0][0x21c] ;  /* 0x00008700000a0ab9 */ /* 0x000fe20000000800 */
[----:B------:R-:W-:Y:S01]  /*0870*/  ULEA.HI.X UR24, UR24, UR11, UR14, 0x2, UP2 ;  /* 0x0000000b18187291 */ /* 0x000fe200090f140e */
[----:B------:R-:W-:Y:S01]  /*0880*/  LEA.HI.X R27, R27, R7, R0, 0x2, P1 ;  /* 0x000000071b1b7211 */ /* 0x000fe200008f1400 */
        /* <DEDUP_REMOVED lines=14> */
[----:B------:R-:W-:Y:S01]  /*0970*/  UMOV UR21, UR15 ;  /* 0x0000000f00157c82 */ /* 0x000fe20008000000 */
[----:B------:R-:W-:Y:S01]  /*0980*/  UMOV UR4, URZ ;  /* 0x0000003f00047c82 */ /* 0x000fe20008000000 */
[----:B0-----:R-:W-:-:S04]  /*0990*/  SHF.L.U32 R0, R22, 0x4, RZ ;  /* 0x0000000416007819 */ /* 0x001fc800000006ff */
[----:B------:R-:W-:-:S04]  /*09a0*/  LOP3.LUT R5, R0, 0xfffffe00, RZ, 0xc0, !PT ;  /* 0xfffffe0000057812 */ /* 0x000fc800078ec0ff */
[----:B-1----:R-:W-:-:S07]  /*09b0*/  LOP3.LUT R4, R5, 0x1f, R22, 0xf8, !PT ;  /* 0x0000001f05047812 */ /* 0x002fce00078ef816 */
.L_x_7293:
[----:B------:R-:W-:Y:S01]  /*09c0*/  ULDC UR25, c[0x0][0x224] ;  /* 0x0000890000197ab9 */ /* 0x000fe20000000800 */
[----:B------:R-:W-:Y:S01]  /*09d0*/  ULDC UR45, c[0x0][0x218] ;  /* 0x00008600002d7ab9 */ /* 0x000fe20000000800 */
[----:B------:R-:W-:Y:S01]  /*09e0*/  UIADD3 UR25, -UR4, UR25, URZ ;  /* 0x0000001904197290 */ /* 0x000fe2000fffe13f */
[----:B-1----:R-:W-:Y:S02]  /*09f0*/  MOV R2, UR19 ;  /* 0x0000001300027c02 */ /* 0x002fe40008000f00 */
        /* <DEDUP_REMOVED lines=12> */
[----:B------:R-:W-:Y:S01]  /*0ac0*/  ISETP.GE.AND P1, PT, R134, UR44, PT ;  /* 0x0000002c86007c0c */ /* 0x000fe2000bf26270 */
[----:B------:R-:W-:Y:S01]  /*0ad0*/  HFMA2.MMA R0, -RZ, RZ, 0, 0 ;  /* 0x00000000ff007435 */ /* 0x000fe200000001ff */
[----:B------:R-:W-:Y:S02]  /*0ae0*/  ISETP.GE.AND P2, PT, R132, UR44, PT ;  /* 0x0000002c84007c0c */ /* 0x000fe4000bf46270 */
[----:B------:R-:W-:-:S02]  /*0af0*/  ISETP.GE.AND P3, PT, R130, UR44, PT ;  /* 0x0000002c82007c0c */ /* 0x000fc4000bf66270 */
[----:B------:R-:W-:Y:S02]  /*0b00*/  ISETP.GE.AND P4, PT, R128, UR44, PT ;  /* 0x0000002c80007c0c */ /* 0x000fe4000bf86270 */
[----:B------:R-:W-:Y:S02]  /*0b10*/  CS2R R8, SRZ ;  /* 0x0000000000087805 */ /* 0x000fe4000001ff00 */
[----:B------:R-:W-:Y:S01]  /*0b20*/  CS2R R10, SRZ ;  /* 0x00000000000a7805 */ /* 0x000fe2000001ff00 */
[----:B------:R-:W2:Y:S01]  /*0b30*/  @!P0 LDG.E R7, desc[UR26][R2.64] ;  /* 0x0000001a02078981 */ /* 0x000ea2000c1e1900 */
[----:B------:R-:W-:Y:S02]  /*0b40*/  ISETP.GE.AND P0, PT, R26, UR44, PT ;  /* 0x0000002c1a007c0c */ /* 0x000fe4000bf06270 */
        /* <DEDUP_REMOVED lines=18> */
[----:B------:R-:W-:Y:S02]  /*0c70*/  CS2R R16, SRZ ;  /* 0x0000000000107805 */ /* 0x000fe4000001ff00 */
        /* <DEDUP_REMOVED lines=11> */
[----:B------:R-:W-:-:S03]  /*0d30*/  ISETP.GE.AND P3, PT, R110, UR44, PT ;  /* 0x0000002c6e007c0c */ /* 0x000fc6000bf66270 */
[----:B------:R-:W4:Y:S01]  /*0d40*/  @!P4 LDG.E R17, desc[UR26][R2.64+0x500] ;  /* 0x0005001a0211c981 */ /* 0x000f22000c1e1900 */
[----:B------:R-:W-:Y:S02]  /*0d50*/  ISETP.GE.AND P4, PT, R108, UR44, PT ;  /* 0x0000002c6c007c0c */ /* 0x000fe4000bf86270 */
[----:B------:R-:W-:Y:S02]  /*0d60*/  CS2R R44, SRZ ;  /* 0x00000000002c7805 */ /* 0x000fe4000001ff00 */
[----:B------:R-:W-:Y:S01]  /*0d70*/  MOV R47, RZ ;  /* 0x000000ff002f7202 */ /* 0x000fe20000000f00 */
[----:B------:R-:W4:Y:S04]  /*0d80*/  @!P0 LDG.E R14, desc[UR26][R2.64+0x580] ;  /* 0x0005801a020e8981 */ /* 0x000f28000c1e1900 */
[----:B------:R-:W4:Y:S04]  /*0d90*/  @!P1 LDG.E R45, desc[UR26][R2.64+0x600] ;  /* 0x0006001a022d9981 */ /* 0x000f28000c1e1900 */
[----:B------:R-:W4:Y:S04]  /*0da0*/  @!P2 LDG.E R16, desc[UR26][R2.64+0x680] ;  /* 0x0006801a0210a981 */ /* 0x000f28000c1e1900 */
[----:B------:R-:W4:Y:S04]  /*0db0*/  @!P3 LDG.E R47, desc[UR26][R2.64+0x700] ;  /* 0x0007001a022fb981 */ /* 0x000f28000c1e1900 */
[----:B0-----:R0:W4:Y:S01]  /*0dc0*/  @!P4 LDG.E R44, desc[UR26][R2.64+0x780] ;  /* 0x0007801a022cc981 */ /* 0x001122000c1e1900 */
[----:B------:R-:W1:Y:S01]  /*0dd0*/  S2UR UR5, SR_CgaCtaId ;  /* 0x00000000000579c3 */ /* 0x000e620000008800 */
[----:B------:R-:W-:Y:S01]  /*0de0*/  UMOV UR16, 0x400 ;  /* 0x0000040000107882 */ /* 0x000fe20000000000 */
[----:B------:R-:W-:-:S02]  /*0df0*/  LEA.HI.SX32 R28, R24, R24, 0x1b ;  /* 0x00000018181c7211 */ /* 0x000fc400078fdaff */
[C---:B------:R-:W-:Y:S02]  /*0e00*/  IADD3 R31, R24.reuse, 0x40, RZ ;  /* 0x00000040181f7810 */ /* 0x040fe40007ffe0ff */
[C---:B------:R-:W-:Y:S02]  /*0e10*/  IADD3 R33, R24.reuse, 0x60, RZ ;  /* 0x0000006018217810 */ /* 0x040fe40007ffe0ff */
[C---:B0-----:R-:W-:Y:S02]  /*0e20*/  IADD3 R3, R24.reuse, 0xa0, RZ ;  /* 0x000000a018037810 */ /* 0x041fe40007ffe0ff */
[C---:B------:R-:W-:Y:S02]  /*0e30*/  IADD3 R29, R24.reuse, 0x20, RZ ;  /* 0x00000020181d7810 */ /* 0x040fe40007ffe0ff */
[-C--:B------:R-:W-:Y:S02]  /*0e40*/  LEA.HI.SX32 R3, R3, R24.reuse, 0x1b ;  /* 0x0000001803037211 */ /* 0x080fe400078fdaff */
[----:B------:R-:W-:Y:S01]  /*0e50*/  LEA.HI.SX32 R30, R31, R24, 0x1b ;  /* 0x000000181f1e7211 */ /* 0x000fe200078fdaff */
[----:B-1----:R-:W-:Y:S01]  /*0e60*/  ULEA UR16, UR5, UR16, 0x18 ;  /* 0x0000001005107291 */ /* 0x002fe2000f8ec03f */
[----:B------:R-:W-:-:S02]  /*0e70*/  IADD3 R35, R24, 0x80, RZ ;  /* 0x0000008018237810 */ /* 0x000fc40007ffe0ff */
[----:B------:R-:W-:Y:S02]  /*0e80*/  LEA.HI.SX32 R31, R33, R24, 0x1b ;  /* 0x00000018211f7211 */ /* 0x000fe400078fdaff */
[C---:B------:R-:W-:Y:S02]  /*0e90*/  IADD3 R37, R24.reuse, 0x120, RZ ;  /* 0x0000012018257810 */ /* 0x040fe40007ffe0ff */
[C---:B------:R-:W-:Y:S02]  /*0ea0*/  IADD3 R39, R24.reuse, 0x140, RZ ;  /* 0x0000014018277810 */ /* 0x040fe40007ffe0ff */
[----:B------:R-:W-:Y:S02]  /*0eb0*/  IADD3 R41, R24, 0x1e0, RZ ;  /* 0x000001e018297810 */ /* 0x000fe40007ffe0ff */
[----:B------:R-:W-:Y:S02]  /*0ec0*/  MOV R61, RZ ;  /* 0x000000ff003d7202 */ /* 0x000fe40000000f00 */
[----:B------:R-:W-:-:S02]  /*0ed0*/  CS2R R62, SRZ ;  /* 0x00000000003e7805 */ /* 0x000fc4000001ff00 */
[----:B------:R-:W-:Y:S01]  /*0ee0*/  LEA R28, R28, UR16, 0x2 ;  /* 0x000000101c1c7c11 */ /* 0x000fe2000f8e10ff */
[----:B------:R-:W-:Y:S01]  /*0ef0*/  HFMA2.MMA R95, -RZ, RZ, 0, 0 ;  /* 0x00000000ff5f7435 */ /* 0x000fe200000001ff */
[-C--:B------:R-:W-:Y:S01]  /*0f00*/  LEA.HI.SX32 R29, R29, R24.reuse, 0x1b ;  /* 0x000000181d1d7211 */ /* 0x080fe200078fdaff */
[----:B------:R-:W-:Y:S01]  /*0f10*/  ULDC UR5, c[0x0][0x21c] ;  /* 0x0000870000057ab9 */ /* 0x000fe20000000800 */
[----:B------:R-:W-:Y:S02]  /*0f20*/  LEA R33, R3, UR16, 0x2 ;  /* 0x0000001003217c11 */ /* 0x000fe4000f8e10ff */
[----:B------:R-:W-:Y:S02]  /*0f30*/  IADD3 R3, R24, 0xc0, RZ ;  /* 0x000000c018037810 */ /* 0x000fe40007ffe0ff */
[----:B------:R-:W-:Y:S02]  /*0f40*/  LEA.HI.SX32 R32, R35, R24, 0x1b ;  /* 0x0000001823207211 */ /* 0x000fe400078fdaff */
[----:B------:R-:W-:-:S02]  /*0f50*/  LEA R29, R29, UR16, 0x2 ;  /* 0x000000101d1d7c11 */ /* 0x000fc4000f8e10ff */
[----:B------:R-:W-:Y:S02]  /*0f60*/  LEA R30, R30, UR16, 0x2 ;  /* 0x000000101e1e7c11 */ /* 0x000fe4000f8e10ff */
[----:B------:R-:W-:Y:S02]  /*0f70*/  IADD3 R35, R24, 0x100, RZ ;  /* 0x0000010018237810 */ /* 0x000fe40007ffe0ff */
[-C--:B------:R-:W-:Y:S02]  /*0f80*/  LEA.HI.SX32 R3, R3, R24.reuse, 0x1b ;  /* 0x0000001803037211 */ /* 0x080fe400078fdaff */
[----:B------:R-:W-:Y:S02]  /*0f90*/  LEA R31, R31, UR16, 0x2 ;  /* 0x000000101f1f7c11 */ /* 0x000fe4000f8e10ff */
[----:B------:R-:W-:Y:S02]  /*0fa0*/  LEA R32, R32, UR16, 0x2 ;  /* 0x0000001020207c11 */ /* 0x000fe4000f8e10ff */
[----:B------:R-:W-:-:S02]  /*0fb0*/  LEA.HI.SX32 R36, R35, R24, 0x1b ;  /* 0x0000001823247211 */ /* 0x000fc400078fdaff */
[----:B------:R-:W-:Y:S02]  /*0fc0*/  LEA R34, R3, UR16, 0x2 ;  /* 0x0000001003227c11 */ /* 0x000fe4000f8e10ff */
[----:B------:R-:W-:Y:S02]  /*0fd0*/  IADD3 R3, R24, 0x160, RZ ;  /* 0x0000016018037810 */ /* 0x000fe40007ffe0ff */
[-C--:B------:R-:W-:Y:S02]  /*0fe0*/  LEA.HI.SX32 R37, R37, R24.reuse, 0x1b ;  /* 0x0000001825257211 */ /* 0x080fe400078fdaff */
[-C--:B------:R-:W-:Y:S02]  /*0ff0*/  LEA.HI.SX32 R38, R39, R24.reuse, 0x1b ;  /* 0x0000001827267211 */ /* 0x080fe400078fdaff */
[----:B------:R-:W-:Y:S02]  /*1000*/  LEA.HI.SX32 R3, R3, R24, 0x1b ;  /* 0x0000001803037211 */ /* 0x000fe400078fdaff */
[----:B------:R-:W-:-:S02]  /*1010*/  LEA R36, R36, UR16, 0x2 ;  /* 0x0000001024247c11 */ /* 0x000fc4000f8e10ff */
[----:B------:R-:W-:Y:S02]  /*1020*/  LEA R37, R37, UR16, 0x2 ;  /* 0x0000001025257c11 */ /* 0x000fe4000f8e10ff */
[----:B------:R-:W-:Y:S02]  /*1030*/  LEA R38, R38, UR16, 0x2 ;  /* 0x0000001026267c11 */ /* 0x000fe4000f8e10ff */
[----:B------:R-:W-:Y:S02]  /*1040*/  LEA R39, R3, UR16, 0x2 ;  /* 0x0000001003277c11 */ /* 0x000fe4000f8e10ff */
[----:B------:R-:W-:-:S04]  /*1050*/  LEA.HI.SX32 R43, R41, R24, 0x1b ;  /* 0x00000018292b7211 */ /* 0x000fc800078fdaff */
[----:B------:R-:W-:Y:S02]  /*1060*/  LEA R43, R43, UR16, 0x2 ;  /* 0x000000102b2b7c11 */ /* 0x000fe4000f8e10ff */
        /* <DEDUP_REMOVED lines=10> */
[----:B--2---:R0:W-:Y:S02]  /*1110*/  STS [R28], R7 ;  /* 0x000000071c007388 */ /* 0x0041e40000000800 */
[----:B0-----:R-:W-:-:S04]  /*1120*/  IADD3 R7, R24, 0xe0, RZ ;  /* 0x000000e018077810 */ /* 0x001fc80007ffe0ff */
[----:B------:R-:W-:Y:S01]  /*1130*/  LEA.HI.SX32 R7, R7, R24, 0x1b ;  /* 0x0000001807077211 */ /* 0x000fe200078fdaff */
[----:B---3--:R-:W-:Y:S03]  /*1140*/  STS [R29+0x80], R0 ;  /* 0x000080001d007388 */ /* 0x008fe60000000800 */
[----:B------:R-:W-:Y:S01]  /*1150*/  LEA R35, R7, UR16, 0x2 ;  /* 0x0000001007237c11 */ /* 0x000fe2000f8e10ff */
[----:B------:R0:W-:Y:S01]  /*1160*/  STS [R30+0x100], R9 ;  /* 0x000100091e007388 */ /* 0x0001e20000000800 */
[----:B------:R-:W-:-:S03]  /*1170*/  IADD3 R7, R24, 0x180, RZ ;  /* 0x0000018018077810 */ /* 0x000fc60007ffe0ff */
[----:B----4-:R-:W-:Y:S01]  /*1180*/  STS [R31+0x180], R6 ;  /* 0x000180061f007388 */ /* 0x010fe20000000800 */
[----:B------:R-:W-:-:S03]  /*1190*/  LEA.HI.SX32 R7, R7, R24, 0x1b ;  /* 0x0000001807077211 */ /* 0x000fc600078fdaff */
[----:B------:R1:W-:Y:S01]  /*11a0*/  STS [R32+0x200], R11 ;  /* 0x0002000b20007388 */ /* 0x0003e20000000800 */
[----:B0-----:R-:W-:-:S03]  /*11b0*/  IADD3 R9, R24, 0x1a0, RZ ;  /* 0x000001a018097810 */ /* 0x001fc60007ffe0ff */
[----:B------:R-:W-:Y:S01]  /*11c0*/  STS [R33+0x280], R8 ;  /* 0x0002800821007388 */ /* 0x000fe20000000800 */
[-C--:B------:R-:W-:Y:S02]  /*11d0*/  LEA.HI.SX32 R9, R9, R24.reuse, 0x1b ;  /* 0x0000001809097211 */ /* 0x080fe400078fdaff */
[C---:B-1----:R-:W-:Y:S01]  /*11e0*/  IADD3 R11, R24.reuse, 0x1c0, RZ ;  /* 0x000001c0180b7810 */ /* 0x042fe20007ffe0ff */
[----:B------:R-:W-:Y:S01]  /*11f0*/  STS [R34+0x300], R13 ;  /* 0x0003000d22007388 */ /* 0x000fe20000000800 */
[----:B------:R-:W-:Y:S02]  /*1200*/  LEA R40, R7, UR16, 0x2 ;  /* 0x0000001007287c11 */ /* 0x000fe4000f8e10ff */
[----:B------:R-:W-:Y:S01]  /*1210*/  LEA.HI.SX32 R11, R11, R24, 0x1b ;  /* 0x000000180b0b7211 */ /* 0x000fe200078fdaff */
[----:B------:R-:W-:Y:S01]  /*1220*/  STS [R35+0x380], R10 ;  /* 0x0003800a23007388 */ /* 0x000fe20000000800 */
[----:B------:R-:W-:Y:S02]  /*1230*/  LEA R41, R9, UR16, 0x2 ;  /* 0x0000001009297c11 */ /* 0x000fe4000f8e10ff */
[----:B------:R-:W-:Y:S01]  /*1240*/  LEA R42, R11, UR16, 0x2 ;  /* 0x000000100b2a7c11 */ /* 0x000fe2000f8e10ff */
[----:B------:R-:W-:Y:S01]  /*1250*/  STS [R36+0x400], R15 ;  /* 0x0004000f24007388 */ /* 0x000fe20000000800 */
[----:B------:R-:W-:-:S03]  /*1260*/  SHF.L.U32 R0, R24, 0x4, RZ ;  /* 0x0000000418007819 */ /* 0x000fc600000006ff */
[----:B------:R-:W-:Y:S04]  /*1270*/  STS [R37+0x480], R12 ;  /* 0x0004800c25007388 */ /* 0x000fe80000000800 */
[----:B------:R-:W-:Y:S04]  /*1280*/  STS [R38+0x500], R17 ;  /* 0x0005001126007388 */ /* 0x000fe80000000800 */
[----:B------:R-:W-:Y:S04]  /*1290*/  STS [R39+0x580], R14 ;  /* 0x0005800e27007388 */ /* 0x000fe80000000800 */
[----:B------:R-:W-:Y:S04]  /*12a0*/  STS [R40+0x600], R45 ;  /* 0x0006002d28007388 */ /* 0x000fe80000000800 */
[----:B------:R-:W-:Y:S04]  /*12b0*/  STS [R41+0x680], R16 ;  /* 0x0006801029007388 */ /* 0x000fe80000000800 */
[----:B------:R-:W-:Y:S04]  /*12c0*/  STS [R42+0x700], R47 ;  /* 0x0007002f2a007388 */ /* 0x000fe80000000800 */
[----:B------:R0:W-:Y:S02]  /*12d0*/  STS [R43+0x780], R44 ;  /* 0x0007802c2b007388 */ /* 0x0001e40000000800 */
[----:B0-----:R-:W-:-:S04]  /*12e0*/  LEA.HI.SX32 R44, R0, R0, 0x1b ;  /* 0x00000000002c7211 */ /* 0x001fc800078fdaff */
        /* <DEDUP_REMOVED lines=20> */
[----:B------:R-:W-:-:S02]  /*1430*/  CS2R R8, SRZ ;  /* 0x0000000000087805 */ /* 0x000fc4000001ff00 */
[----:B------:R-:W-:Y:S02]  /*1440*/  CS2R R10, SRZ ;  /* 0x00000000000a7805 */ /* 0x000fe4000001ff00 */
[----:B------:R-:W-:Y:S02]  /*1450*/  CS2R R12, SRZ ;  /* 0x00000000000c7805 */ /* 0x000fe4000001ff00 */
[----:B------:R-:W-:Y:S01]  /*1460*/  CS2R R14, SRZ ;  /* 0x00000000000e7805 */ /* 0x000fe2000001ff00 */
[----:B------:R-:W-:Y:S01]  /*1470*/  HFMA2.MMA R0, -RZ, RZ, 0, 0 ;  /* 0x00000000ff007435 */ /* 0x000fe200000001ff */
        /* <DEDUP_REMOVED lines=35> */
[----:B------:R-:W-:Y:S02]  /*16b0*/  ISETP.GE.AND P3, PT, R126, UR44, PT ;  /* 0x0000002c7e007c0c */ /* 0x000fe4000bf66270 */
[----:B------:R-:W-:Y:S02]  /*16c0*/  MOV R93, RZ ;  /* 0x000000ff005d7202 */ /* 0x000fe40000000f00 */
[----:B------:R-:W-:Y:S01]  /*16d0*/  MOV R78, RZ ;  /* 0x000000ff004e7202 */ /* 0x000fe20000000f00 */
[----:B--2---:R-:W-:Y:S04]  /*16e0*/  STS [R28], R7 ;  /* 0x000000071c007388 */ /* 0x004fe80000000800 */
[----:B---3--:R0:W-:Y:S04]  /*16f0*/  STS [R29+0x80], R6 ;  /* 0x000080061d007388 */ /* 0x0081e80000000800 */
        /* <DEDUP_REMOVED lines=33> */
[----:B-1----:R-:W-:Y:S01]  /*1910*/  HFMA2.MMA R0, -RZ, RZ, 0, 0 ;  /* 0x00000000ff007435 */ /* 0x002fe200000001ff */
[----:B------:R-:W-:-:S02]  /*1920*/  CS2R R8, SRZ ;  /* 0x0000000000087805 */ /* 0x000fc4000001ff00 */
[----:B------:R-:W-:Y:S02]  /*1930*/  CS2R R10, SRZ ;  /* 0x00000000000a7805 */ /* 0x000fe4000001ff00 */
[----:B------:R-:W-:Y:S02]  /*1940*/  CS2R R12, SRZ ;  /* 0x00000000000c7805 */ /* 0x000fe4000001ff00 */
[----:B------:R-:W-:Y:S02]  /*1950*/  CS2R R14, SRZ ;  /* 0x00000000000e7805 */ /* 0x000fe4000001ff00 */
[----:B--2---:R-:W-:Y:S01]  /*1960*/  CS2R R16, SRZ ;  /* 0x0000000000107805 */ /* 0x004fe2000001ff00 */
        /* <DEDUP_REMOVED lines=93> */
[----:B------:R-:W-:Y:S02]  /*1f40*/  MOV R125, RZ ;  /* 0x000000ff007d7202 */ /* 0x000fe40000000f00 */
        /* <DEDUP_REMOVED lines=14> */
[----:B------:R-:W-:Y:S01]  /*2030*/  MOV R155, RZ ;  /* 0x000000ff009b7202 */ /* 0x000fe20000000f00 */
[----:B------:R-:W-:Y:S06]  /*2040*/  BRA `(.L_x_7251) ;  /* 0x0000003800ac7947 */ /* 0x000fec0003800000 */
.L_x_7250:
        /* <DEDUP_REMOVED lines=42> */
[----:B------:R-:W-:Y:S01]  /*22f0*/  UIADD3 UR46, UR46, -UR16, URZ ;  /* 0x800000102e2e7290 */ /* 0x000fe2000fffe03f */
[----:B------:R-:W-:Y:S01]  /*2300*/  MOV R141, RZ ;  /* 0x000000ff008d7202 */ /* 0x000fe20000000f00 */
[----:B------:R-:W-:Y:S01]  /*2310*/  UIADD3 UR47, UR15, UR47, URZ ;  /* 0x0000002f0f2f7290 */ /* 0x000fe2000fffe03f */
        /* <DEDUP_REMOVED lines=13> */
[----:B01----:R-:W-:-:S06]  /*23f0*/  ULDC.64 UR42, c[0x0][0x350] ;  /* 0x0000d400002a7ab9 */ /* 0x003fcc0000000a00 */
.L_x_7288:
[----:B------:R-:W-:Y:S01]  /*2400*/  USHF.R.S32.HI UR53, URZ, 0x1f, UR5 ;  /* 0x0000001f3f357899 */ /* 0x000fe20008011405 */
[--C-:B------:R-:W-:Y:S02]  /*2410*/  SHF.R.S32.HI R5, RZ, 0x1f, R4.reuse ;  /* 0x0000001fff057819 */ /* 0x100fe40000011404 */
[----:B------:R-:W-:Y:S02]  /*2420*/  CS2R R12, SRZ ;  /* 0x00000000000c7805 */ /* 0x000fe4000001ff00 */
[----:B------:R-:W-:Y:S01]  /*2430*/  MOV R3, UR34 ;  /* 0x0000002200037c02 */ /* 0x000fe20008000f00 */
[----:B------:R-:W-:Y:S01]  /*2440*/  UIMAD UR16, UR53, UR34, URZ ;  /* 0x00000022351072a4 */ /* 0x000fe2000f8e023f */
[C---:B------:R-:W-:Y:S02]  /*2450*/  LOP3.LUT R26, R4.reuse, 0x20, RZ, 0xfc, !PT ;  /* 0x00000020041a7812 */ /* 0x040fe400078efcff */
[----:B--2---:R-:W-:Y:S02]  /*2460*/  CS2R R14, SRZ ;  /* 0x00000000000e7805 */ /* 0x004fe4000001ff00 */
[C---:B------:R-:W-:Y:S01]  /*2470*/  LOP3.LUT R134, R4.reuse, 0x40, RZ, 0xfc, !PT ;  /* 0x0000004004867812 */ /* 0x040fe200078efcff */
[----:B------:R-:W-:Y:S01]  /*2480*/  UIMAD UR16, UR5, UR35, UR16 ;  /* 0x00000023051072a4 */ /* 0x000fe2000f8e0210 */
[----:B------:R-:W-:Y:S01]  /*2490*/  LOP3.LUT R132, R4, 0x60, RZ, 0xfc, !PT ;  /* 0x0000006004847812 */ /* 0x000fe200078efcff */
[----:B------:R-:W-:Y:S01]  /*24a0*/  IMAD.WIDE.U32 R2, R3, UR5, R4 ;  /* 0x0000000503027c25 */ /* 0x000fe2000f8e0004 */
[----:B------:R-:W-:Y:S01]  /*24b0*/  ISETP.GE.AND P3, PT, R26, UR44, PT ;  /* 0x0000002c1a007c0c */ /* 0x000fe2000bf66270 */
[----:B0-----:R-:W-:Y:S01]  /*24c0*/  HFMA2.MMA R171, -RZ, RZ, 0, 0 ;  /* 0x00000000ffab7435 */ /* 0x001fe200000001ff */
[----:B------:R-:W-:-:S02]  /*24d0*/  ISETP.GE.AND P2, PT, R134, UR44, PT ;  /* 0x0000002c86007c0c */ /* 0x000fc4000bf46270 */
[----:B---3--:R-:W-:Y:S02]  /*24e0*/  CS2R R16, SRZ ;  /* 0x0000000000107805 */ /* 0x008fe4000001ff00 */
[----:B------:R-:W-:Y:S01]  /*24f0*/  ISETP.GE.AND P1, PT, R132, UR44, PT ;  /* 0x0000002c84007c0c */ /* 0x000fe2000bf26270 */
[----:B------:R-:W-:Y:S01]  /*2500*/  HFMA2.MMA R173, -RZ, RZ, 0, 0 ;  /* 0x00000000ffad7435 */ /* 0x000fe200000001ff */
[----:B------:R-:W-:Y:S01]  /*2510*/  IADD3 R3, R3, UR16, RZ ;  /* 0x0000001003037c10 */ /* 0x000fe2000fffe0ff */
[----:B------:R-:W-:Y:S01]  /*2520*/  HFMA2.MMA R175, -RZ, RZ, 0, 0 ;  /* 0x00000000ffaf7435 */ /* 0x000fe200000001ff */
[----:B-1--4-:R-:W-:Y:S01]  /*2530*/  LEA R10, P0, R2, R25, 0x2 ;  /* 0x00000019020a7211 */ /* 0x012fe200078010ff */
[----:B------:R-:W-:Y:S01]  /*2540*/  HFMA2.MMA R177, -RZ, RZ, 0, 0 ;  /* 0x00000000ffb17435 */ /* 0x000fe200000001ff */
[----:B------:R-:W-:Y:S01]  /*2550*/  LOP3.LUT R130, R4, 0x80, RZ, 0xfc, !PT ;  /* 0x0000008004827812 */ /* 0x000fe200078efcff */
[----:B------:R-:W-:Y:S01]  /*2560*/  UMOV UR17, UR47 ;  /* 0x0000002f00117c82 */ /* 0x000fe20008000000 */
[----:B------:R-:W-:-:S02]  /*2570*/  LEA.HI.X R11, R2, R27, R3, 0x2, P0 ;  /* 0x0000001b020b7211 */ /* 0x000fc400000f1403 */
[C---:B------:R-:W-:Y:S02]  /*2580*/  LOP3.LUT R128, R4.reuse, 0xa0, RZ, 0xfc, !PT ;  /* 0x000000a004807812 */ /* 0x040fe400078efcff */
[C---:B------:R-:W-:Y:S01]  /*2590*/  LOP3.LUT R126, R4.reuse, 0xc0, RZ, 0xfc, !PT ;  /* 0x000000c0047e7812 */ /* 0x040fe200078efcff */
[----:B------:R-:W2:Y:S01]  /*25a0*/  @!P3 LDG.E R12, desc[UR26][R10.64+0x80] ;  /* 0x0000801a0a0cb981 */ /* 0x000ea2000c1e1900 */
[C---:B------:R-:W-:Y:S02]  /*25b0*/  LOP3.LUT R124, R4.reuse, 0xe0, RZ, 0xfc, !PT ;  /* 0x000000e0047c7812 */ /* 0x040fe400078efcff */
[----:B------:R-:W-:Y:S01]  /*25c0*/  LOP3.LUT R122, R4, 0x100, RZ, 0xfc, !PT ;  /* 0x00000100047a7812 */ /* 0x000fe200078efcff */
[----:B------:R-:W3:Y:S01]  /*25d0*/  @!P2 LDG.E R15, desc[UR26][R10.64+0x100] ;  /* 0x0001001a0a0fa981 */ /* 0x000ee2000c1e1900 */
[----:B------:R-:W-:Y:S02]  /*25e0*/  ISETP.GE.AND P0, PT, R130, UR44, PT ;  /* 0x0000002c82007c0c */ /* 0x000fe4000bf06270 */
[----:B------:R-:W-:Y:S01]  /*25f0*/  LOP3.LUT R120, R4, 0x120, RZ, 0xfc, !PT ;  /* 0x0000012004787812 */ /* 0x000fe200078efcff */
[----:B------:R-:W4:Y:S01]  /*2600*/  @!P1 LDG.E R14, desc[UR26][R10.64+0x180] ;  /* 0x0001801a0a0e9981 */ /* 0x000f22000c1e1900 */
[----:B------:R-:W-:-:S02]  /*2610*/  ISETP.GE.AND P5, PT, R128, UR44, PT ;  /* 0x0000002c80007c0c */ /* 0x000fc4000bfa6270 */
[----:B------:R-:W-:Y:S02]  /*2620*/  ISETP.NE.AND P6, PT, R208, RZ, PT ;  /* 0x000000ffd000720c */ /* 0x000fe40003fc5270 */
[----:B------:R-:W-:Y:S02]  /*2630*/  MOV R138, RZ ;  /* 0x000000ff008a7202 */ /* 0x000fe40000000f00 */
[C---:B------:R-:W-:Y:S02]  /*2640*/  LOP3.LUT R118, R4.reuse, 0x140, RZ, 0xfc, !PT ;  /* 0x0000014004767812 */ /* 0x040fe400078efcff */
[----:B------:R-:W-:Y:S01]  /*2650*/  LOP3.LUT R116, R4, 0x160, RZ, 0xfc, !PT ;  /* 0x0000016004747812 */ /* 0x000fe200078efcff */
[----:B------:R-:W4:Y:S01]  /*2660*/  @!P0 LDG.E R17, desc[UR26][R10.64+0x200] ;  /* 0x0002001a0a118981 */ /* 0x000f22000c1e1900 */
[----:B------:R-:W-:Y:S02]  /*2670*/  ISETP.GE.AND P4, PT, R126, UR44, PT ;  /* 0x0000002c7e007c0c */ /* 0x000fe4000bf86270 */
[----:B------:R-:W-:Y:S01]  /*2680*/  MOV R140, RZ ;  /* 0x000000ff008c7202 */ /* 0x000fe20000000f00 */
[----:B------:R-:W4:Y:S01]  /*2690*/  @!P5 LDG.E R16, desc[UR26][R10.64+0x280] ;  /* 0x0002801a0a10d981 */ /* 0x000f22000c1e1900 */
[----:B------:R-:W-:-:S02]  /*26a0*/  ISETP.GE.AND P3, PT, R124, UR44, PT ;  /* 0x0000002c7c007c0c */ /* 0x000fc4000bf66270 */
[----:B------:R-:W-:Y:S01]  /*26b0*/  LOP3.LUT R114, R4, 0x180, RZ, 0xfc, !PT ;  /* 0x0000018004727812 */ /* 0x000fe200078efcff */
[----:B------:R-:W2:Y:S01]  /*26c0*/  @!P6 LDG.E R13, desc[UR26][R10.64] ;  /* 0x0000001a0a0de981 */ /* 0x000ea2000c1e1900 */
[----:B------:R-:W-:Y:S02]  /*26d0*/  ISETP.GE.AND P2, PT, R122, UR44, PT ;  /* 0x0000002c7a007c0c */ /* 0x000fe4000bf46270 */
[C---:B------:R-:W-:Y:S02]  /*26e0*/  LOP3.LUT R112, R4.reuse, 0x1a0, RZ, 0xfc, !PT ;  /* 0x000001a004707812 */ /* 0x040fe400078efcff */
[----:B------:R-:W-:Y:S01]  /*26f0*/  LOP3.LUT R110, R4, 0x1c0, RZ, 0xfc, !PT ;  /* 0x000001c0046e7812 */ /* 0x000fe200078efcff */
[----:B------:R-:W4:Y:S01]  /*2700*/  @!P4 LDG.E R171, desc[UR26][R10.64+0x300] ;  /* 0x0003001a0aabc981 */ /* 0x000f22000c1e1900 */
[----:B------:R-:W-:Y:S02]  /*2710*/  ISETP.GE.AND P1, PT, R120, UR44, PT ;  /* 0x0000002c78007c0c */ /* 0x000fe4000bf26270 */
[----:B------:R-:W-:Y:S01]  /*2720*/  LOP3.LUT R108, R4, 0x1e0, RZ, 0xfc, !PT ;  /* 0x000001e0046c7812 */ /* 0x000fe200078efcff */
[----:B------:R-:W4:Y:S01]  /*2730*/  @!P3 LDG.E R138, desc[UR26][R10.64+0x380] ;  /* 0x0003801a0a8ab981 */ /* 0x000f22000c1e1900 */
[----:B------:R-:W-:Y:S01]  /*2740*/  ISETP.GE.AND P0, PT, R118, UR44, PT ;  /* 0x0000002c76007c0c */ /* 0x000fe2000bf06270 */
[----:B------:R-:W-:Y:S01]  /*2750*/  HFMA2.MMA R179, -RZ, RZ, 0, 0 ;  /* 0x00000000ffb37435 */ /* 0x000fe200000001ff */
[----:B------:R-:W-:Y:S01]  /*2760*/  ISETP.GE.AND P5, PT, R116, UR44, PT ;  /* 0x0000002c74007c0c */ /* 0x000fe2000bfa6270 */
[----:B------:R-:W4:Y:S01]  /*2770*/  @!P2 LDG.E R173, desc[UR26][R10.64+0x400] ;  /* 0x0004001a0aada981 */ /* 0x000f22000c1e1900 */
[----:B------:R-:W-:-:S02]  /*2780*/  ISETP.GE.AND P4, PT, R114, UR44, PT ;  /* 0x0000002c72007c0c */ /* 0x000fc4000bf86270 */
[----:B------:R-:W-:Y:S02]  /*2790*/  MOV R142, RZ ;  /* 0x000000ff008e7202 */ /* 0x000fe40000000f00 */
[----:B------:R-:W-:Y:S01]  /*27a0*/  MOV R144, RZ ;  /* 0x000000ff00907202 */ /* 0x000fe20000000f00 */
[----:B------:R-:W4:Y:S01]  /*27b0*/  @!P1 LDG.E R140, desc[UR26][R10.64+0x480] ;  /* 0x0004801a0a8c9981 */ /* 0x000f22000c1e1900 */
[----:B------:R-:W-:Y:S02]  /*27c0*/  ISETP.GE.AND P3, PT, R112, UR44, PT ;  /* 0x0000002c70007c0c */ /* 0x000fe4000bf66270 */
[----:B------:R-:W-:Y:S01]  /*27d0*/  MOV R146, RZ ;  /* 0x000000ff00927202 */ /* 0x000fe20000000f00 */
[----:B------:R-:W4:Y:S01]  /*27e0*/  @!P0 LDG.E R175, desc[UR26][R10.64+0x500] ;  /* 0x0005001a0aaf8981 */ /* 0x000f22000c1e1900 */
[----:B------:R-:W-:Y:S01]  /*27f0*/  ISETP.GE.AND P2, PT, R110, UR44, PT ;  /* 0x0000002c6e007c0c */ /* 0x000fe2000bf46270 */
[----:B------:R-:W-:Y:S01]  /*2800*/  UIMAD UR54, UR53, UR30, URZ ;  /* 0x0000001e353672a4 */ /* 0x000fe2000f8e023f */
[----:B------:R-:W-:Y:S01]  /*2810*/  ISETP.GE.AND P1, PT, R108, UR44, PT ;  /* 0x0000002c6c007c0c */ /* 0x000fe2000bf26270 */
[----:B------:R-:W4:Y:S01]  /*2820*/  @!P5 LDG.E R142, desc[UR26][R10.64+0x580] ;  /* 0x0005801a0a8ed981 */ /* 0x000f22000c1e1900 */
[----:B------:R-:W-:-:S03]  /*2830*/  UMOV UR16, UR14 ;  /* 0x0000000e00107c82 */ /* 0x000fc60008000000 */
[----:B------:R-:W4:Y:S04]  /*2840*/  @!P4 LDG.E R177, desc[UR26][R10.64+0x600] ;  /* 0x0006001a0ab1c981 */ /* 0x000f28000c1e1900 */
[----:B------:R-:W4:Y:S04]  /*2850*/  @!P3 LDG.E R144, desc[UR26][R10.64+0x680] ;  /* 0x0006801a0a90b981 */ /* 0x000f28000c1e1900 */
[----:B------:R-:W4:Y:S04]  /*2860*/  @!P2 LDG.E R179, desc[UR26][R10.64+0x700] ;  /* 0x0007001a0ab3a981 */ /* 0x000f28000c1e1900 */
[----:B------:R-:W4:Y:S01]  /*2870*/  @!P1 LDG.E R146, desc[UR26][R10.64+0x780] ;  /* 0x0007801a0a929981 */ /* 0x000f22000c1e1900 */
[----:B------:R-:W-:-:S02]  /*2880*/  UIMAD.WIDE.U32 UR16, UR5, UR30, UR16 ;  /* 0x0000001e051072a5 */ /* 0x000fc4000f8e0010 */
[----:B------:R-:W-:Y:S02]  /*2890*/  UIMAD UR54, UR5, UR31, UR54 ;  /* 0x0000001f053672a4 */ /* 0x000fe4000f8e0236 */
[----:B------:R-:W-:Y:S02]  /*28a0*/  ULEA UR55, UP0, UR16, UR32, 0x2 ;  /* 0x0000002010377291 */ /* 0x000fe4000f80103f */
[----:B------:R-:W-:-:S04]  /*28b0*/  UIADD3 UR17, UR17, UR54, URZ ;  /* 0x0000003611117290 */ /* 0x000fc8000fffe03f */
[----:B------:R-:W-:Y:S01]  /*28c0*/  ULEA.HI.X UR16, UR16, UR33, UR17, 0x2, UP0 ;  /* 0x0000002110107291 */ /* 0x000fe200080f1411 */
[----:B------:R-:W-:-:S05]  /*28d0*/  MOV R2, UR55 ;  /* 0x0000003700027c02 */ /* 0x000fca0008000f00 */
        /* <DEDUP_REMOVED lines=14> */
[----:B------:R-:W0:Y:S01]  /*29c0*/  S2UR UR17, SR_CgaCtaId ;  /* 0x00000000001179c3 */ /* 0x000e220000008800 */
[----:B------:R-:W-:Y:S02]  /*29d0*/  LOP3.LUT P0, RZ, R22, 0x1f, RZ, 0xc0, !PT ;  /* 0x0000001f16ff7812 */ /* 0x000fe4000780c0ff */
[----:B------:R-:W-:Y:S01]  /*29e0*/  MOV R148, UR25 ;  /* 0x0000001900947c02 */ /* 0x000fe20008000f00 */
[----:B--2---:R-:W-:Y:S04]  /*29f0*/  STS [R28], R13 ;  /* 0x0000000d1c007388 */ /* 0x004fe80000000800 */
[----:B------:R-:W-:Y:S04]  /*2a00*/  STS [R29+0x80], R12 ;  /* 0x0000800c1d007388 */ /* 0x000fe80000000800 */
[----:B---3--:R-:W-:Y:S04]  /*2a10*/  STS [R30+0x100], R15 ;  /* 0x0001000f1e007388 */ /* 0x008fe80000000800 */
[----:B----4-:R1:W-:Y:S04]  /*2a20*/  STS [R31+0x180], R14 ;  /* 0x0001800e1f007388 */ /* 0x0103e80000000800 */
        /* <DEDUP_REMOVED lines=14> */
[----:B-1----:R-:W-:Y:S01]  /*2b10*/  FADD.FTZ R14, R61, R18 ;  /* 0x000000123d0e7221 */ /* 0x002fe20000010000 */
[----:B------:R-:W-:Y:S01]  /*2b20*/  FMUL.FTZ R11, R136, 1.4426950216293334961 ;  /* 0x3fb8aa3b880b7820 */ /* 0x000fe20000410000 */
[----:B------:R-:W-:Y:S01]  /*2b30*/  ISETP.NE.AND P1, PT, R22, RZ, PT ;  /* 0x000000ff1600720c */ /* 0x000fe20003f25270 */
[----:B------:R-:W-:Y:S01]  /*2b40*/  UMOV UR16, 0x400 ;  /* 0x0000040000107882 */ /* 0x000fe20000000000 */
[----:B------:R-:W-:Y:S01]  /*2b50*/  ISETP.LT.OR P2, PT, R148, 0x2, P0 ;  /* 0x000000029400780c */ /* 0x000fe20000741670 */
[----:B------:R-:W-:Y:S01]  /*2b60*/  FMUL.FTZ R15, R11, R14 ;  /* 0x0000000e0b0f7220 */ /* 0x000fe20000410000 */
[----:B------:R-:W-:Y:S01]  /*2b70*/  MOV R12, UR46 ;  /* 0x0000002e000c7c02 */ /* 0x000fe20008000f00 */
[----:B0-----:R-:W-:Y:S01]  /*2b80*/  ULEA UR16, UR17, UR16, 0x18 ;  /* 0x0000001011107291 */ /* 0x001fe2000f8ec03f */
[----:B------:R-:W0:Y:S03]  /*2b90*/  LDS R140, [R44+0x4] ;  /* 0x000004002c8c7984 */ /* 0x000e260000000800 */
[----:B------:R-:W1:Y:S01]  /*2ba0*/  MUFU.EX2 R15, R15 ;  /* 0x0000000f000f7308 */ /* 0x000e620000000800 */
[----:B------:R-:W-:Y:S01]  /*2bb0*/  LEA R12, R12, UR5, 0x8 ;  /* 0x000000050c0c7c11 */ /* 0x000fe2000f8e40ff */
[----:B------:R-:W-:Y:S02]  /*2bc0*/  LDS R168, [R44+0x8] ;  /* 0x000008002ca87984 */ /* 0x000fe40000000800 */
[----:B------:R-:W-:-:S02]  /*2bd0*/  @P1 IADD3 R12, R22, 0x200, RZ ;  /* 0x00000200160c1810 */ /* 0x000fc40007ffe0ff */
[----:B------:R-:W3:Y:S01]  /*2be0*/  @!P2 LDC R13, c[0x0][0x21c] ;  /* 0x00008700ff0dab82 */ /* 0x000ee20000000800 */
[----:B------:R-:W-:Y:S01]  /*2bf0*/  LDS R166, [R44+0xc] ;  /* 0x00000c002ca67984 */ /* 0x000fe20000000800 */
[----:B------:R-:W-:Y:S01]  /*2c00*/  LEA R12, R12, UR16, 0x2 ;  /* 0x000000100c0c7c11 */ /* 0x000fe2000f8e10ff */
[--C-:B------:R-:W-:Y:S02]  /*2c10*/  FADD.FTZ R176, R63, R18.reuse ;  /* 0x000000123fb07221 */ /* 0x100fe40000010000 */
        /* <DEDUP_REMOVED lines=12> */
[----:B------:R-:W0:Y:S04]  /*2ce0*/  LDS R138, [R44] ;  /* 0x000000002c8a7984 */ /* 0x000e280000000800 */
[----:B-1----:R1:W-:Y:S01]  /*2cf0*/  STS [R12+0x12c8], R15 ;  /* 0x0012c80f0c007388 */ /* 0x0023e20000000800 */
[----:B------:R-:W-:Y:S01]  /*2d00*/  FMUL.FTZ R176, R11, R176 ;  /* 0x000000b00bb07220 */ /* 0x000fe20000410000 */
[--C-:B------:R-:W-:Y:S01]  /*2d10*/  FADD.FTZ R174, R65, R18.reuse ;  /* 0x0000001241ae7221 */ /* 0x100fe20000010000 */
[----:B------:R-:W-:Y:S01]  /*2d20*/  MOV R10, UR25 ;  /* 0x00000019000a7c02 */ /* 0x000fe20008000f00 */
[--C-:B------:R-:W-:Y:S01]  /*2d30*/  FADD.FTZ R180, R67, R18.reuse ;  /* 0x0000001243b47221 */ /* 0x100fe20000010000 */
[----:B--2---:R-:W-:Y:S01]  /*2d40*/  HFMA2.MMA R17, -RZ, RZ, 0, 4.76837158203125e-07 ;  /* 0x00000008ff117435 */ /* 0x004fe200000001ff */
[C---:B------:R-:W-:Y:S01]  /*2d50*/  FMUL.FTZ R174, R11.reuse, R174 ;  /* 0x000000ae0bae7220 */ /* 0x040fe20000410000 */
[----:B------:R-:W-:Y:S01]  /*2d60*/  @!P2 IADD3 R10, R10, -0x2, RZ ;  /* 0xfffffffe0a0aa810 */ /* 0x000fe20007ffe0ff */
[----:B------:R-:W2:Y:S01]  /*2d70*/  MUFU.EX2 R176, R176 ;  /* 0x000000b000b07308 */ /* 0x000ea20000000800 */
[----:B------:R-:W-:Y:S01]  /*2d80*/  FMUL.FTZ R180, R11, R180 ;  /* 0x000000b40bb47220 */ /* 0x000fe20000410000 */
[--C-:B------:R-:W-:Y:S01]  /*2d90*/  FADD.FTZ R186, R69, R18.reuse ;  /* 0x0000001245ba7221 */ /* 0x100fe20000010000 */
[----:B------:R-:W-:Y:S01]  /*2da0*/  FADD.FTZ R190, R71, R18 ;  /* 0x0000001247be7221 */ /* 0x000fe20000010000 */
[----:B---3--:R-:W-:-:S02]  /*2db0*/  @!P2 IMAD R2, R10, R13, UR5 ;  /* 0x000000050a02ae24 */ /* 0x008fc4000f8e020d */
[C---:B------:R-:W-:Y:S02]  /*2dc0*/  FMUL.FTZ R186, R11.reuse, R186 ;  /* 0x000000ba0bba7220 */ /* 0x040fe40000410000 */
[----:B------:R-:W3:Y:S01]  /*2dd0*/  MUFU.EX2 R174, R174 ;  /* 0x000000ae00ae7308 */ /* 0x000ee20000000800 */
[----:B------:R-:W-:Y:S01]  /*2de0*/  MOV R10, RZ ;  /* 0x000000ff000a7202 */ /* 0x000fe20000000f00 */
[----:B------:R-:W-:Y:S01]  /*2df0*/  @!P2 IMAD.WIDE R2, R2, R17, UR8 ;  /* 0x000000080202ae25 */ /* 0x000fe2000f8e0211 */
[----:B------:R-:W-:Y:S03]  /*2e00*/  BAR.SYNC.DEFER_BLOCKING 0x0 ;  /* 0x0000000000007b1d */ /* 0x000fe60000010000 */
[----:B------:R-:W-:Y:S01]  /*2e10*/  FMUL.FTZ R190, R11, R190 ;  /* 0x000000be0bbe7220 */ /* 0x000fe20000410000 */
[--C-:B------:R-:W-:Y:S02]  /*2e20*/  FADD.FTZ R194, R73, R18.reuse ;  /* 0x0000001249c27221 */ /* 0x100fe40000010000 */
[----:B------:R-:W1:Y:S02]  /*2e30*/  MUFU.EX2 R180, R180 ;  /* 0x000000b400b47308 */ /* 0x000e640000000800 */
[----:B------:R-:W-:Y:S01]  /*2e40*/  FMUL.FTZ R194, R11, R194 ;  /* 0x000000c20bc27220 */ /* 0x000fe20000410000 */
[----:B------:R-:W-:-:S05]  /*2e50*/  FADD.FTZ R210, R75, R18 ;  /* 0x000000124bd27221 */ /* 0x000fca0000010000 */
[----:B------:R-:W0:Y:S01]  /*2e60*/  MUFU.EX2 R186, R186 ;  /* 0x000000ba00ba7308 */ /* 0x000e220000000800 */
[----:B------:R-:W-:Y:S01]  /*2e70*/  FMUL.FTZ R210, R11, R210 ;  /* 0x000000d20bd27220 */ /* 0x000fe20000410000 */
[----:B------:R-:W-:-:S06]  /*2e80*/  FADD.FTZ R212, R77, R18 ;  /* 0x000000124dd47221 */ /* 0x000fcc0000010000 */
[----:B------:R-:W0:Y:S01]  /*2e90*/  MUFU.EX2 R190, R190 ;  /* 0x000000be00be7308 */ /* 0x000e220000000800 */
[----:B------:R2:W5:Y:S01]  /*2ea0*/  @!P2 LDG.E R10, desc[UR26][R2.64+0x4] ;  /* 0x0000041a020aa981 */ /* 0x000562000c1e1900 */
[----:B------:R-:W-:Y:S01]  /*2eb0*/  FMUL.FTZ R212, R11, R212 ;  /* 0x000000d40bd47220 */ /* 0x000fe20000410000 */
[----:B--2---:R-:W-:Y:S01]  /*2ec0*/  FADD.FTZ R2, R79, R18 ;  /* 0x000000124f027221 */ /* 0x004fe20000010000 */
[----:B------:R-:W-:-:S04]  /*2ed0*/  FMUL.FTZ R3, R15, R176 ;  /* 0x000000b00f037220 */ /* 0x000fc80000410000 */
[----:B------:R-:W2:Y:S01]  /*2ee0*/  MUFU.EX2 R194, R194 ;  /* 0x000000c200c27308 */ /* 0x000ea20000000800 */
[----:B------:R-:W-:Y:S01]  /*2ef0*/  FMUL.FTZ R205, R11, R2 ;  /* 0x000000020bcd7220 */ /* 0x000fe20000410000 */
[----:B------:R-:W-:Y:S01]  /*2f00*/  FADD.FTZ R2, R81, R18 ;  /* 0x0000001251027221 */ /* 0x000fe20000010000 */
[----:B---3--:R-:W-:-:S03]  /*2f10*/  FMUL.FTZ R3, R174, R3 ;  /* 0x00000003ae037220 */ /* 0x008fc60000410000 */
[----:B------:R-:W-:Y:S02]  /*2f20*/  FMUL.FTZ R215, R11, R2 ;  /* 0x000000020bd77220 */ /* 0x000fe40000410000 */
[----:B------:R-:W3:Y:S01]  /*2f30*/  MUFU.EX2 R210, R210 ;  /* 0x000000d200d27308 */ /* 0x000ee20000000800 */
[--C-:B------:R-:W-:Y:S01]  /*2f40*/  FADD.FTZ R2, R83, R18.reuse ;  /* 0x0000001253027221 */ /* 0x100fe20000010000 */
[----:B-1----:R-:W-:Y:S01]  /*2f50*/  FMUL.FTZ R3, R180, R3 ;  /* 0x00000003b4037220 */ /* 0x002fe20000410000 */
[----:B------:R-:W-:Y:S02]  /*2f60*/  ISETP.NE.AND P2, PT, R22, 0x1f, PT ;  /* 0x0000001f1600780c */ /* 0x000fe40003f45270 */
[----:B------:R-:W-:Y:S01]  /*2f70*/  FMUL.FTZ R213, R11, R2 ;  /* 0x000000020bd57220 */ /* 0x000fe20000410000 */
[----:B0-----:R-:W-:Y:S02]  /*2f80*/  FMUL.FTZ R3, R186, R3 ;  /* 0x00000003ba037220 */ /* 0x001fe40000410000 */
[----:B------:R-:W0:Y:S01]  /*2f90*/  MUFU.EX2 R212, R212 ;  /* 0x000000d400d47308 */ /* 0x000e220000000800 */
[----:B------:R-:W-:Y:S01]  /*2fa0*/  FADD.FTZ R2, R85, R18 ;  /* 0x0000001255027221 */ /* 0x000fe20000010000 */
[----:B------:R-:W-:-:S03]  /*2fb0*/  FMUL.FTZ R3, R190, R3 ;  /* 0x00000003be037220 */ /* 0x000fc60000410000 */
[----:B------:R-:W-:-:S03]  /*2fc0*/  FMUL.FTZ R211, R11, R2 ;  /* 0x000000020bd37220 */ /* 0x000fc60000410000 */
[----:B------:R-:W1:Y:S01]  /*2fd0*/  MUFU.EX2 R205, R205 ;  /* 0x000000cd00cd7308 */ /* 0x000e620000000800 */
[----:B------:R-:W-:Y:S01]  /*2fe0*/  FADD.FTZ R2, R87, R18 ;  /* 0x0000001257027221 */ /* 0x000fe20000010000 */
[----:B--2---:R-:W-:-:S03]  /*2ff0*/  FMUL.FTZ R3, R194, R3 ;  /* 0x00000003c2037220 */ /* 0x004fc60000410000 */
[----:B------:R-:W-:-:S03]  /*3000*/  FMUL.FTZ R195, R11, R2 ;  /* 0x000000020bc37220 */ /* 0x000fc60000410000 */
[----:B------:R-:W2:Y:S01]  /*3010*/  MUFU.EX2 R215, R215 ;  /* 0x000000d700d77308 */ /* 0x000ea20000000800 */
[----:B------:R-:W-:Y:S01]  /*3020*/  FADD.FTZ R2, R89, R18 ;  /* 0x0000001259027221 */ /* 0x000fe20000010000 */
[----:B---3--:R-:W-:Y:S01]  /*3030*/  FMUL.FTZ R3, R210, R3 ;  /* 0x00000003d2037220 */ /* 0x008fe20000410000 */
[----:B------:R-:W-:-:S05]  /*3040*/  @P2 LEA R172, R22, UR16, 0x2 ;  /* 0x0000001016ac2c11 */ /* 0x000fca000f8e10ff */
[----:B------:R-:W3:Y:S01]  /*3050*/  MUFU.EX2 R213, R213 ;  /* 0x000000d500d57308 */ /* 0x000ee20000000800 */
[----:B------:R-:W-:Y:S01]  /*3060*/  FMUL.FTZ R189, R11, R2 ;  /* 0x000000020bbd7220 */ /* 0x000fe20000410000 */
[----:B0-----:R-:W-:Y:S01]  /*3070*/  FMUL.FTZ R2, R212, R3 ;  /* 0x00000003d4027220 */ /* 0x001fe20000410000 */
[----:B------:R-:W0:Y:S05]  /*3080*/  @P2 LDS R172, [R172+0x1acc] ;  /* 0x001acc00acac2984 */ /* 0x000e2a0000000800 */
[----:B------:R-:W3:Y:S01]  /*3090*/  MUFU.EX2 R211, R211 ;  /* 0x000000d300d37308 */ /* 0x000ee20000000800 */
[----:B-1----:R-:W-:-:S07]  /*30a0*/  FMUL.FTZ R2, R205, R2 ;  /* 0x00000002cd027220 */ /* 0x002fce0000410000 */
[----:B------:R-:W1:Y:S01]  /*30b0*/  MUFU.EX2 R195, R195 ;  /* 0x000000c300c37308 */ /* 0x000e620000000800 */
[----:B--2---:R-:W-:Y:S01]  /*30c0*/  FMUL.FTZ R2, R215, R2 ;  /* 0x00000002d7027220 */ /* 0x004fe20000410000 */
[----:B------:R-:W-:-:S06]  /*30d0*/  FADD.FTZ R193, R61, R18 ;  /* 0x000000123dc17221 */ /* 0x000fcc0000010000 */
[----:B------:R-:W2:Y:S01]  /*30e0*/  MUFU.EX2 R189, R189 ;  /* 0x000000bd00bd7308 */ /* 0x000ea20000000800 */
[----:B---3--:R-:W-:Y:S01]  /*30f0*/  FMUL.FTZ R2, R213, R2 ;  /* 0x00000002d5027220 */ /* 0x008fe20000410000 */
[----:B------:R-:W-:Y:S01]  /*3100*/  FADD.FTZ R182, R91, R18 ;  /* 0x000000125bb67221 */ /* 0x000fe20000010000 */
        /* <DEDUP_REMOVED lines=9> */
[----:B------:R-:W1:Y:S01]  /*31a0*/  MUFU.EX2 R182, R182 ;  /* 0x000000b600b67308 */ /* 0x000e620000000800 */
[----:B------:R-:W-:Y:S01]  /*31b0*/  FMUL.FTZ R197, R197, R168 ;  /* 0x000000a8c5c57220 */ /* 0x000fe20000410000 */
[----:B--2---:R-:W-:Y:S01]  /*31c0*/  FMUL.FTZ R11, R189, R2 ;  /* 0x00000002bd0b7220 */ /* 0x004fe20000410000 */
[----:B------:R-:W-:Y:S01]  /*31d0*/  FFMA.FTZ R2, R170, R176, R219 ;  /* 0x000000b0aa027223 */ /* 0x000fe200000100db */
[----:B------:R-:W-:Y:S01]  /*31e0*/  FMUL.FTZ R183, R49, R102 ;  /* 0x0000006631b77220 */ /* 0x000fe20000410000 */
[----:B------:R-:W-:-:S02]  /*31f0*/  FMUL.FTZ R177, R177, R166 ;  /* 0x000000a6b1b17220 */ /* 0x000fc40000410000 */
        /* <DEDUP_REMOVED lines=45> */
.L_x_7253:
[----:B------:R-:W-:Y:S05]  /*34d0*/  BSYNC B0 ;  /* 0x0000000000007941 */ /* 0x000fea0003800000 */
.L_x_7252:
[----:B0-----:R-:W-:Y:S01]  /*34e0*/  FMUL.FTZ R14, R182, R172 ;  /* 0x000000acb60e7220 */ /* 0x001fe20000410000 */
        /* <DEDUP_REMOVED lines=9> */
[C---:B------:R-:W-:Y:S01]  /*3580*/  FFMA.FTZ R2, R212.reuse, R2, R217 ;  /* 0x00000002d4027223 */ /* 0x040fe200000100d9 */
[----:B------:R-:W-:Y:S01]  /*3590*/  FMUL.FTZ R206, R179, R150 ;  /* 0x00000096b3ce7220 */ /* 0x000fe20000410000 */
[----:B------:R-:W-:Y:S01]  /*35a0*/  FMUL.FTZ R14, R211, R14 ;  /* 0x0000000ed30e7220 */ /* 0x000fe20000410000 */
[----:B------:R-:W-:Y:S01]  /*35b0*/  FFMA.FTZ R179, R213, R12, R198 ;  /* 0x0000000cd5b37223 */ /* 0x000fe200000100c6 */
[----:B------:R-:W-:Y:S01]  /*35c0*/  FMUL.FTZ R204, R185, R152 ;  /* 0x00000098b9cc7220 */ /* 0x000fe20000410000 */
[----:B------:R-:W-:Y:S01]  /*35d0*/  FFMA.FTZ R2, R205, R2, R202 ;  /* 0x00000002cd027223 */ /* 0x000fe200000100ca */
[----:B------:R-:W-:Y:S01]  /*35e0*/  FMUL.FTZ R14, R213, R14 ;  /* 0x0000000ed50e7220 */ /* 0x000fe20000410000 */
[----:B------:R-:W-:Y:S01]  /*35f0*/  FFMA.FTZ R179, R215, R179, R200 ;  /* 0x000000b3d7b37223 */ /* 0x000fe200000100c8 */
[----:B------:R-:W-:Y:S01]  /*3600*/  FMUL.FTZ R188, R13, R146 ;  /* 0x000000920dbc7220 */ /* 0x000fe20000410000 */
[C---:B------:R-:W-:Y:S01]  /*3610*/  FFMA.FTZ R2, R215.reuse, R2, R204 ;  /* 0x00000002d7027223 */ /* 0x040fe200000100cc */
        /* <DEDUP_REMOVED lines=22> */
[C---:B------:R-:W-:Y:S01]  /*3780*/  FFMA.FTZ R12, R186.reuse, R179, R187 ;  /* 0x000000b3ba0c7223 */ /* 0x040fe200000100bb */
[----:B------:R-:W-:Y:S01]  /*3790*/  SHFL.UP PT, R2, R11, 0x1, RZ ;  /* 0x042000000b027989 */ /* 0x000fe200000e00ff */
[----:B------:R-:W-:Y:S01]  /*37a0*/  FMUL.FTZ R13, R186, R13 ;  /* 0x0000000dba0d7220 */ /* 0x000fe20000410000 */
[----:B------:R-:W-:Y:S01]  /*37b0*/  FMUL.FTZ R179, R62, R181 ;  /* 0x000000b53eb37220 */ /* 0x000fe20000410000 */
[C---:B------:R-:W-:Y:S01]  /*37c0*/  FFMA.FTZ R12, R180.reuse, R12, R185 ;  /* 0x0000000cb40c7223 */ /* 0x040fe200000100b9 */
[----:B------:R-:W0:Y:S01]  /*37d0*/  SHFL.UP PT, R3, R14, 0x1, RZ ;  /* 0x042000000e037989 */ /* 0x000e2200000e00ff */
[----:B------:R-:W-:Y:S01]  /*37e0*/  FMUL.FTZ R13, R180, R13 ;  /* 0x0000000db40d7220 */ /* 0x000fe20000410000 */
[----:B------:R-:W-:Y:S01]  /*37f0*/  FMUL.FTZ R181, R0, R181 ;  /* 0x000000b500b57220 */ /* 0x000fe20000410000 */
[----:B------:R-:W-:Y:S01]  /*3800*/  FFMA.FTZ R12, R174, R12, R179 ;  /* 0x0000000cae0c7223 */ /* 0x000fe200000100b3 */
[----:B------:R-:W-:Y:S01]  /*3810*/  ISETP.GE.AND P3, PT, R24, 0x1, PT ;  /* 0x000000011800780c */ /* 0x000fe20003f66270 */
[----:B------:R-:W-:Y:S01]  /*3820*/  FMUL.FTZ R13, R174, R13 ;  /* 0x0000000dae0d7220 */ /* 0x000fe20000410000 */
[----:B------:R-:W-:Y:S01]  /*3830*/  LOP3.LUT R220, R22, 0x1f, RZ, 0xc0, !PT ;  /* 0x0000001f16dc7812 */ /* 0x000fe200078ec0ff */
[C---:B------:R-:W-:Y:S01]  /*3840*/  FFMA.FTZ R221, R176.reuse, R12, R181 ;  /* 0x0000000cb0dd7223 */ /* 0x040fe200000100b5 */
[----:B------:R-:W-:Y:S01]  /*3850*/  MOV R16, UR51 ;  /* 0x0000003300107c02 */ /* 0x000fe20008000f00 */
[----:B------:R-:W-:Y:S01]  /*3860*/  FMUL.FTZ R218, R176, R13 ;  /* 0x0000000db0da7220 */ /* 0x000fe20000410000 */
[----:B------:R-:W-:Y:S01]  /*3870*/  ISETP.NE.AND P4, PT, R220, 0x1f, PT ;  /* 0x0000001fdc00780c */ /* 0x000fe20003f85270 */
[----:B------:R-:W-:Y:S01]  /*3880*/  ULEA UR53, UR25, 0xfffffe00, 0x9 ;  /* 0xfffffe0019357891 */ /* 0x000fe2000f8e483f */
[----:B------:R-:W1:Y:S01]  /*3890*/  SHFL.DOWN PT, R12, R221, 0x1, 0x1f ;  /* 0x08201f00dd0c7f89 */ /* 0x000e6200000e0000 */
[----:B------:R-:W-:Y:S01]  /*38a0*/  ISETP.LE.OR P0, PT, R16, UR25, P0 ;  /* 0x0000001910007c0c */ /* 0x000fe20008703670 */
[----:B------:R-:W-:Y:S01]  /*38b0*/  UIMAD UR54, UR4, -0x200, UR48 ;  /* 0xfffffe00043678a4 */ /* 0x000fe2000f8e0230 */
[----:B------:R-:W-:Y:S01]  /*38c0*/  SHF.R.S32.HI R222, RZ, 0x1f, R21 ;  /* 0x0000001fffde7819 */ /* 0x000fe20000011415 */
[----:B------:R-:W2:Y:S01]  /*38d0*/  SHFL.DOWN PT, R13, R218, 0x1, 0x1f ;  /* 0x08201f00da0d7f89 */ /* 0x000ea200000e0000 */
[----:B------:R-:W-:Y:S01]  /*38e0*/  BSSY B0, `(.L_x_7254) ;  /* 0x00000f9000007945 */ /* 0x000fe20003800000 */
[----:B------:R-:W-:-:S02]  /*38f0*/  USHF.R.S32.HI UR55, URZ, 0x1f, UR54 ;  /* 0x0000001f3f377899 */ /* 0x000fc40008011436 */
[----:B------:R-:W-:Y:S01]  /*3900*/  IMAD R222, R222, UR42, RZ ;  /* 0x0000002adede7c24 */ /* 0x000fe2000f8e02ff */
[----:B------:R-:W-:Y:S01]  /*3910*/  MOV R229, UR54 ;  /* 0x0000003600e57c02 */ /* 0x000fe20008000f00 */
[C---:B0-----:R-:W-:Y:S01]  /*3920*/  @P3 FFMA.FTZ R14, R11.reuse, R3, R14 ;  /* 0x000000030b0e3223 */ /* 0x041fe2000001000e */
[----:B------:R-:W-:Y:S01]  /*3930*/  @P3 FMUL.FTZ R11, R11, R2 ;  /* 0x000000020b0b3220 */ /* 0x000fe20000410000 */
[----:B------:R-:W-:Y:S02]  /*3940*/  ISETP.GE.AND P3, PT, R24, 0x2, PT ;  /* 0x000000021800780c */ /* 0x000fe40003f66270 */
[----:B------:R-:W-:Y:S01]  /*3950*/  VOTEU.ALL UP0, P0 ;  /* 0x00000000003f7886 */ /* 0x000fe20000000000 */
[----:B------:R-:W-:Y:S01]  /*3960*/  MOV R226, UR55 ;  /* 0x0000003700e27c02 */ /* 0x000fe20008000f00 */
[----:B------:R-:W0:Y:S03]  /*3970*/  SHFL.UP PT, R3, R14, 0x2, RZ ;  /* 0x044000000e037989 */ /* 0x000e2600000e00ff */
[----:B------:R-:W-:Y:S01]  /*3980*/  @!UP0 ULEA UR17, UR5, UR16, 0x3 ;  /* 0x0000001005118291 */ /* 0x000fe2000f8e183f */
[----:B------:R-:W3:Y:S01]  /*3990*/  SHFL.UP PT, R2, R11, 0x2, RZ ;  /* 0x044000000b027989 */ /* 0x000ee200000e00ff */
[C---:B-1----:R-:W-:Y:S01]  /*39a0*/  @P4 FFMA.FTZ R221, R218.reuse, R12, R221 ;  /* 0x0000000cdadd4223 */ /* 0x042fe200000100dd */
[----:B--2---:R-:W-:-:S04]  /*39b0*/  @P4 FMUL.FTZ R218, R218, R13 ;  /* 0x0000000ddada4220 */ /* 0x004fc80000410000 */
[----:B------:R-:W1:Y:S01]  /*39c0*/  SHFL.DOWN PT, R12, R221, 0x2, 0x1f ;  /* 0x08401f00dd0c7f89 */ /* 0x000e6200000e0000 */
[----:B------:R-:W-:-:S03]  /*39d0*/  ISETP.GE.U32.AND P4, PT, R220, 0x1e, PT ;  /* 0x0000001edc00780c */ /* 0x000fc60003f86070 */
[----:B------:R-:W2:Y:S01]  /*39e0*/  SHFL.DOWN PT, R13, R218, 0x2, 0x1f ;  /* 0x08401f00da0d7f89 */ /* 0x000ea200000e0000 */
[C---:B0-----:R-:W-:Y:S01]  /*39f0*/  @P3 FFMA.FTZ R14, R11.reuse, R3, R14 ;  /* 0x000000030b0e3223 */ /* 0x041fe2000001000e */
[----:B---3--:R-:W-:-:S04]  /*3a00*/  @P3 FMUL.FTZ R11, R11, R2 ;  /* 0x000000020b0b3220 */ /* 0x008fc80000410000 */
[----:B------:R-:W0:Y:S01]  /*3a10*/  SHFL.UP PT, R3, R14, 0x4, RZ ;  /* 0x048000000e037989 */ /* 0x000e2200000e00ff */
[----:B------:R-:W-:-:S03]  /*3a20*/  ISETP.GE.AND P3, PT, R24, 0x4, PT ;  /* 0x000000041800780c */ /* 0x000fc60003f66270 */
[----:B------:R-:W3:Y:S01]  /*3a30*/  SHFL.UP PT, R2, R11, 0x4, RZ ;  /* 0x048000000b027989 */ /* 0x000ee200000e00ff */
[C---:B-1----:R-:W-:Y:S01]  /*3a40*/  @!P4 FFMA.FTZ R221, R218.reuse, R12, R221 ;  /* 0x0000000cdaddc223 */ /* 0x042fe200000100dd */
[----:B--2---:R-:W-:-:S04]  /*3a50*/  @!P4 FMUL.FTZ R218, R218, R13 ;  /* 0x0000000ddadac220 */ /* 0x004fc80000410000 */
        /* <DEDUP_REMOVED lines=9> */
[----:B------:R-:W-:Y:S01]  /*3af0*/  MOV R12, 0x3f800000 ;  /* 0x3f800000000c7802 */ /* 0x000fe20000000f00 */
[----:B--2---:R-:W-:-:S03]  /*3b00*/  @!P4 FMUL.FTZ R218, R218, R13 ;  /* 0x0000000ddadac220 */ /* 0x004fc60000410000 */
[----:B------:R-:W1:Y:S01]  /*3b10*/  SHFL.DOWN PT, R16, R221, 0x8, 0x1f ;  /* 0x09001f00dd107f89 */ /* 0x000e6200000e0000 */
[----:B------:R-:W-:-:S03]  /*3b20*/  HFMA2.MMA R13, -RZ, RZ, 0, 0 ;  /* 0x00000000ff0d7435 */ /* 0x000fc600000001ff */
[----:B------:R-:W2:Y:S07]  /*3b30*/  SHFL.DOWN PT, R17, R218, 0x8, 0x1f ;  /* 0x09001f00da117f89 */ /* 0x000eae00000e0000 */
[----:B------:R-:W-:Y:S01]  /*3b40*/  @!P0 LDS.64 R12, [UR17+0x1b48] ;  /* 0x001b4811ff0c8984 */ /* 0x000fe20008000a00 */
[C---:B0-----:R-:W-:Y:S01]  /*3b50*/  @P3 FFMA.FTZ R14, R11.reuse, R3, R14 ;  /* 0x000000030b0e3223 */ /* 0x041fe2000001000e */
[----:B------:R-:W-:Y:S01]  /*3b60*/  ISETP.GE.AND P0, PT, R24, 0x10, PT ;  /* 0x000000101800780c */ /* 0x000fe20003f06270 */
[----:B------:R-:W-:Y:S01]  /*3b70*/  USHF.R.S32.HI UR17, URZ, 0x1f, UR49 ;  /* 0x0000001f3f117899 */ /* 0x000fe20008011431 */
[----:B---3--:R-:W-:Y:S01]  /*3b80*/  @P3 FMUL.FTZ R11, R11, R2 ;  /* 0x000000020b0b3220 */ /* 0x008fe20000410000 */
[----:B------:R-:W-:Y:S01]  /*3b90*/  ISETP.GE.U32.AND P3, PT, R220, 0x18, PT ;  /* 0x00000018dc00780c */ /* 0x000fe20003f66070 */
[----:B------:R-:W0:Y:S04]  /*3ba0*/  SHFL.UP PT, R3, R14, 0x10, RZ ;  /* 0x060000000e037989 */ /* 0x000e2800000e00ff */
[----:B------:R-:W3:Y:S08]  /*3bb0*/  SHFL.UP PT, R2, R11, 0x10, RZ ;  /* 0x060000000b027989 */ /* 0x000ef000000e00ff */
[C---:B-1----:R-:W-:Y:S01]  /*3bc0*/  @!P3 FFMA.FTZ R221, R218.reuse, R16, R221 ;  /* 0x00000010daddb223 */ /* 0x042fe200000100dd */
[----:B--2---:R-:W-:Y:S01]  /*3bd0*/  @!P3 FMUL.FTZ R218, R218, R17 ;  /* 0x00000011dadab220 */ /* 0x004fe20000410000 */
[----:B------:R-:W-:Y:S01]  /*3be0*/  ISETP.GE.U32.AND P3, PT, R220, 0x10, PT ;  /* 0x00000010dc00780c */ /* 0x000fe20003f66070 */
[----:B------:R-:W-:-:S02]  /*3bf0*/  IMAD R220, R6, UR17, RZ ;  /* 0x0000001106dc7c24 */ /* 0x000fc4000f8e02ff */
[----:B------:R-:W1:Y:S02]  /*3c00*/  SHFL.DOWN PT, R16, R221, 0x10, 0x1f ;  /* 0x0a001f00dd107f89 */ /* 0x000e6400000e0000 */
[----:B------:R-:W-:Y:S02]  /*3c10*/  IMAD R225, R7, UR49, R220 ;  /* 0x0000003107e17c24 */ /* 0x000fe4000f8e02dc */
[----:B------:R-:W2:Y:S01]  /*3c20*/  SHFL.DOWN PT, R223, R218, 0x10, 0x1f ;  /* 0x0a001f00dadf7f89 */ /* 0x000ea200000e0000 */
[C---:B0-----:R-:W-:Y:S01]  /*3c30*/  @P0 FFMA.FTZ R14, R11.reuse, R3, R14 ;  /* 0x000000030b0e0223 */ /* 0x041fe2000001000e */
[----:B------:R-:W-:Y:S02]  /*3c40*/  HFMA2.MMA R3, -RZ, RZ, 0, 0 ;  /* 0x00000000ff037435 */ /* 0x000fe400000001ff */
[----:B-----5:R0:W-:Y:S01]  /*3c50*/  SHFL.IDX PT, R220, R10, RZ, 0x1f ;  /* 0x00001fff0adc7589 */ /* 0x0201e200000e0000 */
[----:B---3--:R-:W-:Y:S01]  /*3c60*/  @P0 FMUL.FTZ R11, R11, R2 ;  /* 0x000000020b0b0220 */ /* 0x008fe20000410000 */
[----:B------:R-:W-:-:S02]  /*3c70*/  MOV R2, R22 ;  /* 0x0000001600027202 */ /* 0x000fc40000000f00 */
[----:B------:R-:W-:Y:S04]  /*3c80*/  SHFL.UP PT, R14, R14, 0x1, RZ ;  /* 0x042000000e0e7989 */ /* 0x000fe800000e00ff */
[----:B------:R-:W3:Y:S01]  /*3c90*/  SHFL.UP PT, R17, R11, 0x1, RZ ;  /* 0x042000000b117989 */ /* 0x000ee200000e00ff */
[----:B------:R-:W-:-:S05]  /*3ca0*/  IMAD.WIDE.U32 R2, R6, UR49, R2 ;  /* 0x0000003106027c25 */ /* 0x000fca000f8e0002 */
[----:B------:R-:W-:Y:S01]  /*3cb0*/  IADD3 R3, R3, R225, RZ ;  /* 0x000000e103037210 */ /* 0x000fe20007ffe0ff */
[C---:B-1----:R-:W-:Y:S01]  /*3cc0*/  @!P3 FFMA.FTZ R221, R218.reuse, R16, R221 ;  /* 0x00000010daddb223 */ /* 0x042fe200000100dd */
[----:B--2---:R-:W-:Y:S01]  /*3cd0*/  @!P3 FMUL.FTZ R218, R218, R223 ;  /* 0x000000dfdadab220 */ /* 0x004fe20000410000 */
[----:B------:R-:W-:-:S03]  /*3ce0*/  IMAD R223, R21, UR43, R222 ;  /* 0x0000002b15df7c24 */ /* 0x000fc6000f8e02de */
[----:B------:R-:W-:Y:S01]  /*3cf0*/  SHFL.DOWN PT, R224, R221, 0x1, 0x1f ;  /* 0x08201f00dde07f89 */ /* 0x000fe200000e0000 */
[----:B------:R-:W-:-:S03]  /*3d00*/  IMAD.WIDE.U32 R2, R21, UR42, R2 ;  /* 0x0000002a15027c25 */ /* 0x000fc6000f8e0002 */
[----:B------:R-:W-:Y:S02]  /*3d10*/  SHFL.IDX PT, R222, R13, RZ, 0x1f ;  /* 0x00001fff0dde7589 */ /* 0x000fe400000e0000 */
[----:B------:R-:W-:Y:S01]  /*3d20*/  IADD3 R3, R3, R223, RZ ;  /* 0x000000df03037210 */ /* 0x000fe20007ffe0ff */
[----:B------:R-:W-:Y:S01]  /*3d30*/  FADD.FTZ R223, R61, R18 ;  /* 0x000000123ddf7221 */ /* 0x000fe20000010000 */
[----:B------:R-:W1:Y:S01]  /*3d40*/  SHFL.DOWN PT, R225, R218, 0x1, 0x1f ;  /* 0x08201f00dae17f89 */ /* 0x000e6200000e0000 */
[C---:B0-----:R-:W-:Y:S01]  /*3d50*/  LEA R10, P3, R2.reuse, UR28, 0x2 ;  /* 0x0000001c020a7c11 */ /* 0x041fe2000f8610ff */
[----:B---3--:R-:W-:Y:S01]  /*3d60*/  @P1 FFMA.FTZ R220, R17, R220, R14 ;  /* 0x000000dc11dc1223 */ /* 0x008fe2000001000e */
[----:B------:R-:W-:Y:S01]  /*3d70*/  IADD3 R16, P0, R2, UR53, RZ ;  /* 0x0000003502107c10 */ /* 0x000fe2000ff1e0ff */
[----:B------:R-:W-:Y:S01]  /*3d80*/  FMUL.FTZ R227, R46, R223 ;  /* 0x000000df2ee37220 */ /* 0x000fe20000410000 */
[----:B------:R-:W-:Y:S01]  /*3d90*/  LEA.HI.X R11, R2, UR29, R3, 0x2, P3 ;  /* 0x0000001d020b7c11 */ /* 0x000fe200098f1403 */
[----:B------:R-:W-:Y:S01]  /*3da0*/  FFMA.FTZ R223, R15, R220, R170 ;  /* 0x000000dc0fdf7223 */ /* 0x000fe200000100aa */
[----:B------:R-:W-:Y:S01]  /*3db0*/  MOV R17, UR54 ;  /* 0x0000003600117c02 */ /* 0x000fe20008000f00 */
[----:B------:R-:W-:Y:S01]  /*3dc0*/  SHFL.IDX PT, R221, R221, RZ, 0x1f ;  /* 0x00001fffdddd7589 */ /* 0x000fe200000e0000 */
[----:B------:R-:W-:Y:S01]  /*3dd0*/  MOV R2, UR53 ;  /* 0x0000003500027c02 */ /* 0x000fe20008000f00 */
[----:B------:R-:W-:Y:S01]  /*3de0*/  FFMA.FTZ R170, R176, R223, R219 ;  /* 0x000000dfb0aa7223 */ /* 0x000fe200000100db */
[----:B------:R-:W-:Y:S01]  /*3df0*/  LEA R14, P1, R17, R10, 0x2 ;  /* 0x0000000a110e7211 */ /* 0x000fe200078210ff */
[----:B------:R-:W0:Y:S01]  /*3e00*/  SHFL.IDX PT, R218, R218, RZ, 0x1f ;  /* 0x00001fffdada7589 */ /* 0x000e2200000e0000 */
[----:B------:R-:W-:Y:S01]  /*3e10*/  LEA.HI.X.SX32 R17, R2, R3, 0x1, P0 ;  /* 0x0000000302117211 */ /* 0x000fe200000f0eff */
[----:B------:R-:W-:Y:S01]  /*3e20*/  FMUL.FTZ R2, R227, R138 ;  /* 0x0000008ae3027220 */ /* 0x000fe20000410000 */
[----:B------:R-:W-:Y:S01]  /*3e30*/  FFMA.FTZ R3, R0, R223, RZ ;  /* 0x000000df00037223 */ /* 0x000fe200000100ff */
[-C--:B------:R-:W-:Y:S01]  /*3e40*/  FFMA.FTZ R220, R174, R170.reuse, R197 ;  /* 0x000000aaaedc7223 */ /* 0x080fe200000100c5 */
[----:B------:R-:W-:Y:S01]  /*3e50*/  ISETP.NE.AND P0, PT, R22, RZ, PT ;  /* 0x000000ff1600720c */ /* 0x000fe20003f05270 */
[----:B------:R-:W-:Y:S01]  /*3e60*/  FADD.FTZ R2, -R2, R223 ;  /* 0x000000df02027221 */ /* 0x000fe20000010100 */
[----:B------:R-:W-:Y:S01]  /*3e70*/  FFMA.FTZ R223, R62, R170, R3 ;  /* 0x000000aa3edf7223 */ /* 0x000fe20000010003 */
[----:B------:R-:W-:Y:S01]  /*3e80*/  FADD.FTZ R3, -R219, R170 ;  /* 0x000000aadb037221 */ /* 0x000fe20000010100 */
[----:B------:R-:W-:Y:S01]  /*3e90*/  FADD.FTZ R170, -R197, R220 ;  /* 0x000000dcc5aa7221 */ /* 0x000fe20000010100 */
[----:B------:R-:W-:Y:S01]  /*3ea0*/  LEA.HI.X R15, R229, R11, R226, 0x2, P1 ;  /* 0x0000000be50f7211 */ /* 0x000fe200008f14e2 */
[----:B-1----:R-:W-:Y:S01]  /*3eb0*/  @P2 FFMA.FTZ R222, R225, R222, R224 ;  /* 0x000000dee1de2223 */ /* 0x002fe200000100e0 */
[----:B------:R-:W-:Y:S01]  /*3ec0*/  FFMA.FTZ R223, R64, R220, R223 ;  /* 0x000000dc40df7223 */ /* 0x000fe200000100df */
[----:B------:R-:W-:-:S02]  /*3ed0*/  FADD.FTZ R224, R77, R18 ;  /* 0x000000124de07221 */ /* 0x000fc40000010000 */
[----:B------:R-:W-:Y:S01]  /*3ee0*/  FFMA.FTZ R173, R222, R172, R173 ;  /* 0x000000acdead7223 */ /* 0x000fe200000100ad */
[----:B------:R-:W-:Y:S02]  /*3ef0*/  FFMA.FTZ R172, R180, R220, R177 ;  /* 0x000000dcb4ac7223 */ /* 0x000fe400000100b1 */
[----:B------:R-:W-:Y:S01]  /*3f00*/  VOTEU.ALL UP0, P0 ;  /* 0x00000000003f7886 */ /* 0x000fe20000000000 */
[----:B------:R-:W-:Y:S01]  /*3f10*/  FFMA.FTZ R175, R182, R173, R175 ;  /* 0x000000adb6af7223 */ /* 0x000fe200000100af */
[-C--:B------:R-:W-:Y:S01]  /*3f20*/  FFMA.FTZ R220, R186, R172.reuse, R183 ;  /* 0x000000acbadc7223 */ /* 0x080fe200000100b7 */
[----:B------:R-:W-:Y:S01]  /*3f30*/  FFMA.FTZ R223, R66, R172, R223 ;  /* 0x000000ac42df7223 */ /* 0x000fe200000100df */
[----:B------:R-:W-:Y:S01]  /*3f40*/  FADD.FTZ R172, -R177, R172 ;  /* 0x000000acb1ac7221 */ /* 0x000fe20000010100 */
[----:B------:R-:W-:Y:S01]  /*3f50*/  FFMA.FTZ R177, R189, R175, R178 ;  /* 0x000000afbdb17223 */ /* 0x000fe200000100b2 */
[-C--:B------:R-:W-:Y:S01]  /*3f60*/  FFMA.FTZ R222, R190, R220.reuse, R191 ;  /* 0x000000dcbede7223 */ /* 0x080fe200000100bf */
[----:B------:R-:W-:Y:S01]  /*3f70*/  FADD.FTZ R178, -R183, R220 ;  /* 0x000000dcb7b27221 */ /* 0x000fe20000010100 */
[----:B------:R-:W-:Y:S01]  /*3f80*/  FFMA.FTZ R223, R68, R220, R223 ;  /* 0x000000dc44df7223 */ /* 0x000fe200000100df */
[----:B------:R-:W-:Y:S01]  /*3f90*/  FFMA.FTZ R183, R195, R177, R216 ;  /* 0x000000b1c3b77223 */ /* 0x000fe200000100d8 */
[-C--:B------:R-:W-:Y:S01]  /*3fa0*/  FFMA.FTZ R216, R194, R222.reuse, R201 ;  /* 0x000000dec2d87223 */ /* 0x080fe200000100c9 */
[----:B------:R-:W-:Y:S01]  /*3fb0*/  @!UP0 ULEA UR17, UR5, UR16, 0x3 ;  /* 0x0000001005118291 */ /* 0x000fe2000f8e183f */
[----:B------:R-:W-:Y:S01]  /*3fc0*/  FFMA.FTZ R223, R70, R222, R223 ;  /* 0x000000de46df7223 */ /* 0x000fe200000100df */
[----:B------:R-:W-:Y:S01]  /*3fd0*/  FFMA.FTZ R197, R211, R183, R196 ;  /* 0x000000b7d3c57223 */ /* 0x000fe200000100c4 */
[-C--:B------:R-:W-:Y:S01]  /*3fe0*/  FFMA.FTZ R220, R210, R216.reuse, R203 ;  /* 0x000000d8d2dc7223 */ /* 0x080fe200000100cb */
[----:B------:R-:W-:Y:S01]  /*3ff0*/  FADD.FTZ R196, -R201, R216 ;  /* 0x000000d8c9c47221 */ /* 0x000fe20000010100 */
[----:B------:R-:W-:Y:S01]  /*4000*/  FFMA.FTZ R223, R72, R216, R223 ;  /* 0x000000d848df7223 */ /* 0x000fe200000100df */
[----:B------:R-:W-:Y:S01]  /*4010*/  FFMA.FTZ R201, R213, R197, R198 ;  /* 0x000000c5d5c97223 */ /* 0x000fe200000100c6 */
[-C--:B------:R-:W-:Y:S01]  /*4020*/  FFMA.FTZ R216, R212, R220.reuse, R217 ;  /* 0x000000dcd4d87223 */ /* 0x080fe200000100d9 */
[----:B------:R-:W-:Y:S01]  /*4030*/  FADD.FTZ R198, -R203, R220 ;  /* 0x000000dccbc67221 */ /* 0x000fe20000010100 */
[----:B------:R-:W-:Y:S01]  /*4040*/  FFMA.FTZ R223, R74, R220, R223 ;  /* 0x000000dc4adf7223 */ /* 0x000fe200000100df */
[----:B------:R-:W-:Y:S01]  /*4050*/  FFMA.FTZ R203, R215, R201, R200 ;  /* 0x000000c9d7cb7223 */ /* 0x000fe200000100c8 */
[----:B------:R-:W-:Y:S01]  /*4060*/  FADD.FTZ R200, -R217, R216 ;  /* 0x000000d8d9c87221 */ /* 0x000fe20000010100 */
[CC--:B------:R-:W-:Y:S01]  /*4070*/  FFMA.FTZ R217, R205.reuse, R216.reuse, R202 ;  /* 0x000000d8cdd97223 */ /* 0x0c0fe200000100ca */
[----:B------:R-:W-:Y:S01]  /*4080*/  FFMA.FTZ R223, R76, R216, R223 ;  /* 0x000000d84cdf7223 */ /* 0x000fe200000100df */
[----:B------:R-:W-:Y:S01]  /*4090*/  FFMA.FTZ R205, R205, R203, R214 ;  /* 0x000000cbcdcd7223 */ /* 0x000fe200000100d6 */
[----:B0-----:R-:W-:Y:S01]  /*40a0*/  FFMA.FTZ R13, R218, R13, R221 ;  /* 0x0000000dda0d7223 */ /* 0x001fe200000100dd */
[-C--:B------:R-:W-:Y:S01]  /*40b0*/  FFMA.FTZ R215, R215, R217.reuse, R204 ;  /* 0x000000d9d7d77223 */ /* 0x080fe200000100cc */
[----:B------:R-:W-:Y:S01]  /*40c0*/  FFMA.FTZ R223, R78, R217, R223 ;  /* 0x000000d94edf7223 */ /* 0x000fe200000100df */
[----:B------:R-:W-:Y:S01]  /*40d0*/  FFMA.FTZ R207, R212, R205, R207 ;  /* 0x000000cdd4cf7223 */ /* 0x000fe200000100cf */
[----:B------:R-:W-:Y:S01]  /*40e0*/  FADD.FTZ R202, -R202, R217 ;  /* 0x000000d9caca7221 */ /* 0x000fe20000010100 */
[-C--:B------:R-:W-:Y:S01]  /*40f0*/  FFMA.FTZ R213, R213, R215.reuse, R206 ;  /* 0x000000d7d5d57223 */ /* 0x080fe200000100ce */
[----:B------:R-:W-:Y:S01]  /*4100*/  FFMA.FTZ R223, R80, R215, R223 ;  /* 0x000000d750df7223 */ /* 0x000fe200000100df */
[----:B------:R-:W-:Y:S01]  /*4110*/  FFMA.FTZ R209, R210, R207, R209 ;  /* 0x000000cfd2d17223 */ /* 0x000fe200000100d1 */
[----:B------:R-:W-:Y:S01]  /*4120*/  SHF.L.U32 R217, R22, 0x4, RZ ;  /* 0x0000000416d97819 */ /* 0x000fe200000006ff */
[-C--:B------:R-:W-:Y:S01]  /*4130*/  FFMA.FTZ R211, R211, R213.reuse, R192 ;  /* 0x000000d5d3d37223 */ /* 0x080fe200000100c0 */
[----:B------:R-:W-:Y:S01]  /*4140*/  FFMA.FTZ R223, R82, R213, R223 ;  /* 0x000000d552df7223 */ /* 0x000fe200000100df */
[----:B------:R-:W-:Y:S01]  /*4150*/  FFMA.FTZ R199, R194, R209, R199 ;  /* 0x000000d1c2c77223 */ /* 0x000fe200000100c7 */
[----:B------:R-:W-:Y:S01]  /*4160*/  FADD.FTZ R206, -R206, R213 ;  /* 0x000000d5cece7221 */ /* 0x000fe20000010100 */
[----:B------:R-:W-:Y:S01]  /*4170*/  FFMA.FTZ R195, R195, R211, R188 ;  /* 0x000000d3c3c37223 */ /* 0x000fe200000100bc */
[----:B------:R-:W-:Y:S01]  /*4180*/  FADD.FTZ R192, -R192, R211 ;  /* 0x000000d3c0c07221 */ /* 0x000fe20000010100 */
[----:B------:R-:W-:Y:S01]  /*4190*/  FFMA.FTZ R193, R190, R199, R193 ;  /* 0x000000c7bec17223 */ /* 0x000fe200000100c1 */
[----:B------:R-:W-:Y:S01]  /*41a0*/  FFMA.FTZ R223, R84, R211, R223 ;  /* 0x000000d354df7223 */ /* 0x000fe200000100df */
[----:B------:R-:W-:Y:S01]  /*41b0*/  FFMA.FTZ R211, R189, R195, R184 ;  /* 0x000000c3bdd37223 */ /* 0x000fe200000100b8 */
[----:B------:R-:W-:Y:S01]  /*41c0*/  LEA.HI.SX32 R217, R217, R217, 0x1b ;  /* 0x000000d9d9d97211 */ /* 0x000fe200078fdaff */
[----:B------:R-:W-:Y:S01]  /*41d0*/  FFMA.FTZ R187, R186, R193, R187 ;  /* 0x000000c1babb7223 */ /* 0x000fe200000100bb */
[----:B------:R-:W-:Y:S01]  /*41e0*/  FADD.FTZ R204, -R204, R215 ;  /* 0x000000d7cccc7221 */ /* 0x000fe20000010100 */
[----:B------:R-:W-:Y:S01]  /*41f0*/  FFMA.FTZ R189, R182, R211, R171 ;  /* 0x000000d3b6bd7223 */ /* 0x000fe200000100ab */
[--C-:B------:R-:W-:Y:S01]  /*4200*/  FADD.FTZ R182, R89, R18.reuse ;  /* 0x0000001259b67221 */ /* 0x100fe20000010000 */
[----:B------:R-:W-:Y:S01]  /*4210*/  FFMA.FTZ R185, R180, R187, R185 ;  /* 0x000000bbb4b97223 */ /* 0x000fe200000100b9 */
[--C-:B------:R-:W-:Y:S01]  /*4220*/  FADD.FTZ R180, R87, R18.reuse ;  /* 0x0000001257b47221 */ /* 0x100fe20000010000 */
[----:B------:R-:W-:Y:S01]  /*4230*/  FMUL.FTZ R12, R218, R12 ;  /* 0x0000000cda0c7220 */ /* 0x000fe20000410000 */
[----:B------:R-:W-:Y:S01]  /*4240*/  FMUL.FTZ R213, R175, R182 ;  /* 0x000000b6afd57220 */ /* 0x000fe20000410000 */
[----:B------:R-:W-:Y:S01]  /*4250*/  FFMA.FTZ R179, R174, R185, R179 ;  /* 0x000000b9aeb37223 */ /* 0x000fe200000100b3 */
[--C-:B------:R-:W-:Y:S01]  /*4260*/  FADD.FTZ R174, R61, R18.reuse ;  /* 0x000000123dae7221 */ /* 0x100fe20000010000 */
[----:B------:R-:W-:Y:S01]  /*4270*/  FMUL.FTZ R215, R177, R180 ;  /* 0x000000b4b1d77220 */ /* 0x000fe20000410000 */
[----:B------:R-:W-:Y:S01]  /*4280*/  LEA R217, R217, UR16, 0x2 ;  /* 0x00000010d9d97c11 */ /* 0x000fe2000f8e10ff */
[----:B------:R-:W-:Y:S01]  /*4290*/  FFMA.FTZ R181, R176, R179, R181 ;  /* 0x000000b3b0b57223 */ /* 0x000fe200000100b5 */
[----:B------:R-:W-:Y:S01]  /*42a0*/  FMUL.FTZ R214, R59, R213 ;  /* 0x000000d53bd67220 */ /* 0x000fe20000410000 */
[----:B------:R-:W-:Y:S01]  /*42b0*/  FADD.FTZ R188, -R188, R195 ;  /* 0x000000c3bcbc7221 */ /* 0x000fe20000010100 */
[--C-:B------:R-:W-:Y:S01]  /*42c0*/  FADD.FTZ R176, R63, R18.reuse ;  /* 0x000000123fb07221 */ /* 0x100fe20000010000 */
[----:B------:R-:W-:Y:S01]  /*42d0*/  FMUL.FTZ R221, R181, R174 ;  /* 0x000000aeb5dd7220 */ /* 0x000fe20000410000 */
[----:B------:R-:W-:Y:S01]  /*42e0*/  FFMA.FTZ R195, R86, R195, R223 ;  /* 0x000000c356c37223 */ /* 0x000fe200000100df */
[--C-:B------:R-:W-:Y:S01]  /*42f0*/  FADD.FTZ R186, R91, R18.reuse ;  /* 0x000000125bba7221 */ /* 0x100fe20000010000 */
[----:B------:R-:W-:Y:S01]  /*4300*/  FMUL.FTZ R212, R58, R215 ;  /* 0x000000d73ad47220 */ /* 0x000fe20000410000 */
[----:B------:R0:W-:Y:S01]  /*4310*/  @!P0 STS.64 [UR17+0x1b48], R12 ;  /* 0x001b480cff008988 */ /* 0x0001e20008000a11 */
[----:B------:R-:W-:Y:S01]  /*4320*/  FADD.FTZ R190, R65, R18 ;  /* 0x0000001241be7221 */ /* 0x000fe20000010000 */
[----:B------:R-:W-:Y:S01]  /*4330*/  FADD.FTZ R184, -R184, R211 ;  /* 0x000000d3b8b87221 */ /* 0x000fe20000010100 */
[----:B------:R-:W-:Y:S01]  /*4340*/  FFMA.FTZ R195, R88, R211, R195 ;  /* 0x000000d358c37223 */ /* 0x000fe200000100c3 */
[----:B------:R1:W-:Y:S01]  /*4350*/  STS [R217+0x888], R214 ;  /* 0x000888d6d9007388 */ /* 0x0003e20000000800 */
[----:B------:R-:W-:Y:S01]  /*4360*/  FMUL.FTZ R211, R173, R186 ;  /* 0x000000baadd37220 */ /* 0x000fe20000410000 */
[----:B------:R-:W-:Y:S01]  /*4370*/  FMUL.FTZ R223, R185, R190 ;  /* 0x000000beb9df7220 */ /* 0x000fe20000410000 */
[----:B------:R-:W-:Y:S01]  /*4380*/  FADD.FTZ R191, -R191, R222 ;  /* 0x000000debfbf7221 */ /* 0x000fe20000010100 */
[----:B------:R2:W-:Y:S01]  /*4390*/  STS [R217+0x884], R212 ;  /* 0x000884d4d9007388 */ /* 0x0005e20000000800 */
[----:B------:R-:W-:Y:S01]  /*43a0*/  FMUL.FTZ R216, R60, R211 ;  /* 0x000000d33cd87220 */ /* 0x000fe20000410000 */
[----:B0-----:R-:W-:Y:S01]  /*43b0*/  FMUL.FTZ R12, R179, R176 ;  /* 0x000000b0b30c7220 */ /* 0x001fe20000410000 */
[--C-:B------:R-:W-:Y:S01]  /*43c0*/  FADD.FTZ R220, R73, R18.reuse ;  /* 0x0000001249dc7221 */ /* 0x100fe20000010000 */
[--C-:B------:R-:W-:Y:S01]  /*43d0*/  FADD.FTZ R218, R75, R18.reuse ;  /* 0x000000124bda7221 */ /* 0x100fe20000010000 */
[--C-:B------:R-:W-:Y:S01]  /*43e0*/  FADD.FTZ R194, R85, R18.reuse ;  /* 0x0000001255c27221 */ /* 0x100fe20000010000 */
[----:B-1----:R-:W-:Y:S01]  /*43f0*/  FFMA.FTZ R214, R2, R221, RZ ;  /* 0x000000dd02d67223 */ /* 0x002fe200000100ff */
[----:B------:R0:W-:Y:S01]  /*4400*/  STS [R217+0x88c], R216 ;  /* 0x00088cd8d9007388 */ /* 0x0001e20000000800 */
[----:B------:R-:W-:Y:S01]  /*4410*/  FMUL.FTZ R230, R209, R220 ;  /* 0x000000dcd1e67220 */ /* 0x000fe20000410000 */
[----:B------:R-:W-:Y:S01]  /*4420*/  FMUL.FTZ R231, R207, R218 ;  /* 0x000000dacfe77220 */ /* 0x000fe20000410000 */
[----:B--2---:R-:W-:Y:S01]  /*4430*/  FADD.FTZ R212, R67, R18 ;  /* 0x0000001243d47221 */ /* 0x004fe20000010000 */
[----:B------:R-:W-:Y:S01]  /*4440*/  FFMA.FTZ R225, R3, R12, R214 ;  /* 0x0000000c03e17223 */ /* 0x000fe200000100d6 */
[--C-:B------:R-:W-:Y:S01]  /*4450*/  FADD.FTZ R214, R69, R18.reuse ;  /* 0x0000001245d67221 */ /* 0x100fe20000010000 */
[--C-:B------:R-:W-:Y:S01]  /*4460*/  FADD.FTZ R210, R83, R18.reuse ;  /* 0x0000001253d27221 */ /* 0x100fe20000010000 */
[----:B------:R-:W-:Y:S01]  /*4470*/  FMUL.FTZ R227, R187, R212 ;  /* 0x000000d4bbe37220 */ /* 0x000fe20000410000 */
[----:B------:R-:W-:Y:S01]  /*4480*/  FFMA.FTZ R225, R170, R223, R225 ;  /* 0x000000dfaae17223 */ /* 0x000fe200000100e1 */
[----:B------:R-:W-:Y:S01]  /*4490*/  FMUL.FTZ R228, R193, R214 ;  /* 0x000000d6c1e47220 */ /* 0x000fe20000410000 */
[----:B0-----:R-:W-:Y:S01]  /*44a0*/  FADD.FTZ R216, R71, R18 ;  /* 0x0000001247d87221 */ /* 0x001fe20000010000 */
        /* <DEDUP_REMOVED lines=10> */
[--C-:B------:R-:W-:Y:S01]  /*4550*/  FADD.FTZ R226, R79, R18.reuse ;  /* 0x000000124fe27221 */ /* 0x100fe20000010000 */
[----:B------:R-:W-:Y:S01]  /*4560*/  MOV R229, UR45 ;  /* 0x0000002d00e57c02 */ /* 0x000fe20008000f00 */
        /* <DEDUP_REMOVED lines=8> */
[----:B------:R-:W-:Y:S01]  /*45f0*/  FMUL.FTZ R230, R47, R223 ;  /* 0x000000df2fe67220 */ /* 0x000fe20000410000 */
[----:B------:R-:W-:Y:S01]  /*4600*/  FFMA.FTZ R225, R200, R234, R225 ;  /* 0x000000eac8e17223 */ /* 0x000fe200000100e1 */
[----:B0-----:R-:W-:Y:S01]  /*4610*/  FADD.FTZ R222, R81, R18 ;  /* 0x0000001251de7221 */ /* 0x001fe20000010000 */
[----:B------:R-:W-:Y:S01]  /*4620*/  FMUL.FTZ R234, R49, R228 ;  /* 0x000000e431ea7220 */ /* 0x000fe20000410000 */
[----:B------:R-:W-:Y:S01]  /*4630*/  FMUL.FTZ R228, R45, R12 ;  /* 0x0000000c2de47220 */ /* 0x000fe20000410000 */
[----:B------:R-:W-:Y:S01]  /*4640*/  FFMA.FTZ R233, R202, R233, R225 ;  /* 0x000000e9cae97223 */ /* 0x000fe200000100e1 */
[----:B------:R-:W-:Y:S01]  /*4650*/  IADD3 R225, R229, -UR53, -R22 ;  /* 0x80000035e5e17c10 */ /* 0x000fe2000fffe816 */
[----:B-1----:R-:W-:Y:S01]  /*4660*/  FMUL.FTZ R232, R52, R231 ;  /* 0x000000e734e87220 */ /* 0x002fe20000410000 */
[----:B------:R-:W-:Y:S01]  /*4670*/  FMUL.FTZ R244, R201, R222 ;  /* 0x000000dec9f47220 */ /* 0x000fe20000410000 */
[----:B------:R-:W-:Y:S01]  /*4680*/  FMUL.FTZ R12, R46, R221 ;  /* 0x000000dd2e0c7220 */ /* 0x000fe20000410000 */
[----:B------:R-:W-:Y:S01]  /*4690*/  ISETP.GE.AND P1, PT, R225, 0x1, PT ;  /* 0x00000001e100780c */ /* 0x000fe20003f26270 */
[----:B------:R-:W-:Y:S01]  /*46a0*/  STS [R217+0x874], R242 ;  /* 0x000874f2d9007388 */ /* 0x000fe20000000800 */
[-C--:B------:R-:W-:Y:S01]  /*46b0*/  FMUL.FTZ R246, R55, R244.reuse ;  /* 0x000000f437f67220 */ /* 0x080fe20000410000 */
[----:B------:R-:W-:-:S02]  /*46c0*/  FFMA.FTZ R233, R204, R244, R233 ;  /* 0x000000f4cce97223 */ /* 0x000fc400000100e9 */
[----:B------:R0:W-:Y:S02]  /*46d0*/  STS [R217+0x86c], R232 ;  /* 0x00086ce8d9007388 */ /* 0x0001e40000000800 */
[----:B------:R-:W-:Y:S02]  /*46e0*/  FFMA.FTZ R233, R206, R13, R233 ;  /* 0x0000000dcee97223 */ /* 0x000fe400000100e9 */
[----:B------:R1:W-:Y:S02]  /*46f0*/  STS [R217+0x878], R246 ;  /* 0x000878f6d9007388 */ /* 0x0003e40000000800 */
[----:B------:R-:W-:Y:S02]  /*4700*/  FFMA.FTZ R233, R192, R219, R233 ;  /* 0x000000dbc0e97223 */ /* 0x000fe400000100e9 */
[----:B------:R1:W-:Y:S01]  /*4710*/  STS [R217+0x870], R240 ;  /* 0x000870f0d9007388 */ /* 0x0003e20000000800 */
[----:B0-----:R-:W-:-:S03]  /*4720*/  FMUL.FTZ R232, R48, R227 ;  /* 0x000000e330e87220 */ /* 0x001fc60000410000 */
[----:B------:R1:W-:Y:S04]  /*4730*/  STS [R217+0x868], R238 ;  /* 0x000868eed9007388 */ /* 0x0003e80000000800 */
        /* <DEDUP_REMOVED lines=11> */
[----:B------:R-:W-:-:S03]  /*47f0*/  LEA R217, R12, UR16, 0x2 ;  /* 0x000000100cd97c11 */ /* 0x000fc6000f8e10ff */
[----:B------:R-:W-:-:S03]  /*4800*/  IMAD R12, R8, UR17, RZ ;  /* 0x00000011080c7c24 */ /* 0x000fc6000f8e02ff */
[----:B------:R-:W0:Y:S01]  /*4810*/  LDS R217, [R217+0x850] ;  /* 0x00085000d9d97984 */ /* 0x000e220000000800 */
[----:B------:R-:W-:Y:S01]  /*4820*/  IMAD R13, R9, UR5, R12 ;  /* 0x00000005090d7c24 */ /* 0x000fe2000f8e020c */
[----:B------:R-:W-:-:S04]  /*4830*/  LEA R12, P1, R16, UR28, 0x2 ;  /* 0x0000001c100c7c11 */ /* 0x000fc8000f8210ff */
[----:B------:R-:W-:-:S04]  /*4840*/  IADD3 R13, R17, R13, RZ ;  /* 0x0000000d110d7210 */ /* 0x000fc80007ffe0ff */
[----:B------:R-:W-:-:S05]  /*4850*/  LEA.HI.X R13, R16, UR29, R13, 0x2, P1 ;  /* 0x0000001d100d7c11 */ /* 0x000fca00088f140d */
[----:B0-----:R0:W-:Y:S02]  /*4860*/  REDG.E.ADD.F32.FTZ.RN.STRONG.GPU desc[UR26][R12.64], R217 ;  /* 0x000000d90c0079a6 */ /* 0x0011e4000c10f39a */
.L_x_7255:
[----:B------:R-:W-:Y:S05]  /*4870*/  BSYNC B0 ;  /* 0x0000000000007941 */ /* 0x000fea0003800000 */
.L_x_7254:
[----:B------:R-:W-:Y:S01]  /*4880*/  USHF.L.U32 UR53, UR6, 0x2, URZ ;  /* 0x0000000206357899 */ /* 0x000fe2000800063f */
[----:B------:R-:W-:Y:S01]  /*4890*/  IADD3 R17, R22, 0x20, RZ ;  /* 0x0000002016117810 */ /* 0x000fe20007ffe0ff */
[----:B01----:R-:W-:Y:S01]  /*48a0*/  FMUL.FTZ R12, R90, R189 ;  /* 0x000000bd5a0c7220 */ /* 0x003fe20000410000 */
[----:B------:R-:W-:Y:S01]  /*48b0*/  FADD.FTZ R16, -R171, R189 ;  /* 0x000000bdab107221 */ /* 0x000fe20000010100 */
[----:B------:R-:W-:Y:S01]  /*48c0*/  USHF.L.U64.HI UR17, UR6, 0x2, UR7 ;  /* 0x0000000206117899 */ /* 0x000fe20008010207 */
[----:B------:R-:W-:Y:S01]  /*48d0*/  LEA.HI.SX32 R17, R17, R22, 0x1b ;  /* 0x0000001611117211 */ /* 0x000fe200078fdaff */
[----:B------:R-:W-:Y:S01]  /*48e0*/  FADD.FTZ R195, R195, R12 ;  /* 0x0000000cc3c37221 */ /* 0x000fe20000010000 */
[----:B------:R-:W-:Y:S01]  /*48f0*/  IMAD.WIDE.U32 R12, R8, UR53, R14 ;  /* 0x00000035080c7c25 */ /* 0x000fe2000f8e000e */
[----:B------:R-:W-:-:S03]  /*4900*/  IADD3 R15, R22, 0x60, RZ ;  /* 0x00000060160f7810 */ /* 0x000fc60007ffe0ff */
[----:B------:R-:W-:Y:S01]  /*4910*/  FFMA.FTZ R233, R188, R215, R233 ;  /* 0x000000d7bce97223 */ /* 0x000fe200000100e9 */
[----:B------:R-:W-:Y:S01]  /*4920*/  LEA R189, R17, UR16, 0x2 ;  /* 0x0000001011bd7c11 */ /* 0x000fe2000f8e10ff */
[----:B------:R-:W-:Y:S01]  /*4930*/  IMAD R228, R8, UR17, RZ ;  /* 0x0000001108e47c24 */ /* 0x000fe2000f8e02ff */
[-C--:B------:R-:W-:Y:S01]  /*4940*/  LEA.HI.SX32 R17, R15, R22.reuse, 0x1b ;  /* 0x000000160f117211 */ /* 0x080fe200078fdaff */
[----:B------:R-:W-:Y:S01]  /*4950*/  FFMA.FTZ R233, R184, R213, R233 ;  /* 0x000000d5b8e97223 */ /* 0x000fe200000100e9 */
[----:B------:R-:W-:Y:S01]  /*4960*/  ISETP.GE.AND P1, PT, R225, 0x21, PT ;  /* 0x00000021e100780c */ /* 0x000fe20003f26270 */
[----:B------:R0:W1:Y:S01]  /*4970*/  LDS R15, [R189+0x8d0] ;  /* 0x0008d000bd0f7984 */ /* 0x0000620000000800 */
[----:B------:R-:W-:Y:S01]  /*4980*/  IADD3 R171, R22, 0x40, RZ ;  /* 0x0000004016ab7810 */ /* 0x000fe20007ffe0ff */
[----:B------:R-:W-:Y:S02]  /*4990*/  IMAD R213, R9, UR53, R228 ;  /* 0x0000003509d57c24 */ /* 0x000fe4000f8e02e4 */
[----:B------:R-:W-:Y:S01]  /*49a0*/  FMUL.FTZ R14, R16, R211 ;  /* 0x000000d3100e7220 */ /* 0x000fe20000410000 */
[----:B------:R-:W-:Y:S01]  /*49b0*/  BSSY B0, `(.L_x_7256) ;  /* 0x000000d000007945 */ /* 0x000fe20003800000 */
[----:B------:R-:W-:-:S02]  /*49c0*/  LEA.HI.SX32 R171, R171, R22, 0x1b ;  /* 0x00000016abab7211 */ /* 0x000fc400078fdaff */
[----:B------:R-:W-:Y:S01]  /*49d0*/  ISETP.GE.AND P2, PT, R225, 0x41, PT ;  /* 0x00000041e100780c */ /* 0x000fe20003f46270 */
[----:B------:R-:W-:Y:S01]  /*49e0*/  FADD.FTZ R14, R233, R14 ;  /* 0x0000000ee90e7221 */ /* 0x000fe20000010000 */
[----:B------:R-:W-:Y:S02]  /*49f0*/  IADD3 R13, R213, R13, RZ ;  /* 0x0000000dd50d7210 */ /* 0x000fe40007ffe0ff */
[----:B------:R-:W-:Y:S02]  /*4a00*/  ISETP.GE.AND P3, PT, R225, 0x61, PT ;  /* 0x00000061e100780c */ /* 0x000fe40003f66270 */
[----:B------:R-:W-:Y:S01]  /*4a10*/  LEA R171, R171, UR16, 0x2 ;  /* 0x00000010abab7c11 */ /* 0x000fe2000f8e10ff */
[----:B0-----:R-:W-:Y:S10]  /*4a20*/  @!P1 BRA `(.L_x_7257) ;  /* 0x0000000000149947 */ /* 0x001ff40003800000 */
[----:B------:R-:W-:-:S05]  /*4a30*/  MOV R189, UR54 ;  /* 0x0000003600bd7c02 */ /* 0x000fca0008000f00 */
[----:B------:R-:W-:-:S04]  /*4a40*/  IMAD.WIDE R10, R189, 0x4, R10 ;  /* 0x00000004bd0a7825 */ /* 0x000fc800078e020a */
[----:B------:R-:W-:-:S05]  /*4a50*/  IMAD.WIDE.U32 R10, R8, UR53, R10 ;  /* 0x00000035080a7c25 */ /* 0x000fca000f8e000a */
[----:B------:R-:W-:-:S05]  /*4a60*/  IADD3 R11, R11, R213, RZ ;  /* 0x000000d50b0b7210 */ /* 0x000fca0007ffe0ff */
[----:B-1----:R0:W-:Y:S02]  /*4a70*/  REDG.E.ADD.F32.FTZ.RN.STRONG.GPU desc[UR26][R10.64+-0x780], R15 ;  /* 0xfff8800f0a0079a6 */ /* 0x0021e4000c10f39a */
.L_x_7257:
[----:B------:R-:W-:Y:S05]  /*4a80*/  BSYNC B0 ;  /* 0x0000000000007941 */ /* 0x000fea0003800000 */
.L_x_7256:
[----:B0-----:R0:W2:Y:S01]  /*4a90*/  LDS R11, [R171+0x950] ;  /* 0x00095000ab0b7984 */ /* 0x0010a20000000800 */
[----:B------:R-:W-:Y:S01]  /*4aa0*/  BSSY B0, `(.L_x_7258) ;  /* 0x0000004000007945 */ /* 0x000fe20003800000 */
[----:B------:R-:W-:-:S03]  /*4ab0*/  LEA R10, R17, UR16, 0x2 ;  /* 0x00000010110a7c11 */ /* 0x000fc6000f8e10ff */
[----:B------:R-:W-:Y:S05]  /*4ac0*/  @!P2 BRA `(.L_x_7259) ;  /* 0x000000000004a947 */ /* 0x000fea0003800000 */
[----:B--2---:R3:W-:Y:S02]  /*4ad0*/  REDG.E.ADD.F32.FTZ.RN.STRONG.GPU desc[UR26][R12.64+-0x700], R11 ;  /* 0xfff9000b0c0079a6 */ /* 0x0047e4000c10f39a */
.L_x_7259:
[----:B------:R-:W-:Y:S05]  /*4ae0*/  BSYNC B0 ;  /* 0x0000000000007941 */ /* 0x000fea0003800000 */
.L_x_7258:
[----:B--23--:R2:W3:Y:S01]  /*4af0*/  LDS R11, [R10+0x9d0] ;  /* 0x0009d0000a0b7984 */ /* 0x00c4e20000000800 */
[----:B------:R-:W-:Y:S01]  /*4b00*/  BSSY B0, `(.L_x_7260) ;  /* 0x0000005000007945 */ /* 0x000fe20003800000 */
[C---:B-1----:R-:W-:Y:S02]  /*4b10*/  IADD3 R15, R22.reuse, 0x80, RZ ;  /* 0x00000080160f7810 */ /* 0x042fe40007ffe0ff */
[----:B------:R-:W-:Y:S01]  /*4b20*/  IADD3 R17, R22, 0xa0, RZ ;  /* 0x000000a016117810 */ /* 0x000fe20007ffe0ff */
[----:B------:R-:W-:Y:S06]  /*4b30*/  @!P3 BRA `(.L_x_7261) ;  /* 0x000000000004b947 */ /* 0x000fec0003800000 */
[----:B---3--:R1:W-:Y:S02]  /*4b40*/  REDG.E.ADD.F32.FTZ.RN.STRONG.GPU desc[UR26][R12.64+-0x680], R11 ;  /* 0xfff9800b0c0079a6 */ /* 0x0083e4000c10f39a */
.L_x_7261:
[----:B------:R-:W-:Y:S05]  /*4b50*/  BSYNC B0 ;  /* 0x0000000000007941 */ /* 0x000fea0003800000 */
.L_x_7260:
[----:B-1-3--:R-:W-:Y:S01]  /*4b60*/  IADD3 R11, R22, 0xc0, RZ ;  /* 0x000000c0160b7810 */ /* 0x00afe20007ffe0ff */
[----:B------:R-:W-:Y:S01]  /*4b70*/  BSSY B0, `(.L_x_7262) ;  /* 0x0000010000007945 */ /* 0x000fe20003800000 */
[-C--:B------:R-:W-:Y:S02]  /*4b80*/  LEA.HI.SX32 R15, R15, R22.reuse, 0x1b ;  /* 0x000000160f0f7211 */ /* 0x080fe400078fdaff */
[-C--:B--2---:R-:W-:Y:S02]  /*4b90*/  LEA.HI.SX32 R10, R11, R22.reuse, 0x1b ;  /* 0x000000160b0a7211 */ /* 0x084fe400078fdaff */
        /* <DEDUP_REMOVED lines=13> */
.L_x_7263:
[----:B------:R-:W-:Y:S05]  /*4c70*/  BSYNC B0 ;  /* 0x0000000000007941 */ /* 0x000fea0003800000 */
.L_x_7262:
[----:B01----:R0:W1:Y:S01]  /*4c80*/  LDS R11, [R17+0xad0] ;  /* 0x000ad000110b7984 */ /* 0x0030620000000800 */
[----:B------:R-:W-:Y:S01]  /*4c90*/  BSSY B0, `(.L_x_7264) ;  /* 0x0000006000007945 */ /* 0x000fe20003800000 */
[----:B------:R-:W-:Y:S02]  /*4ca0*/  IADD3 R15, R22, 0x100, RZ ;  /* 0x00000100160f7810 */ /* 0x000fe40007ffe0ff */
[----:B------:R-:W-:Y:S02]  /*4cb0*/  LEA.HI.SX32 R171, R171, R22, 0x1b ;  /* 0x00000016abab7211 */ /* 0x000fe400078fdaff */
[----:B------:R-:W-:Y:S01]  /*4cc0*/  LEA R10, R10, UR16, 0x2 ;  /* 0x000000100a0a7c11 */ /* 0x000fe2000f8e10ff */
[----:B------:R-:W-:Y:S06]  /*4cd0*/  @!P1 BRA `(.L_x_7265) ;  /* 0x0000000000049947 */ /* 0x000fec0003800000 */
[----:B-1----:R2:W-:Y:S02]  /*4ce0*/  REDG.E.ADD.F32.FTZ.RN.STRONG.GPU desc[UR26][R12.64+-0x580], R11 ;  /* 0xfffa800b0c0079a6 */ /* 0x0025e4000c10f39a */
.L_x_7265:
[----:B------:R-:W-:Y:S05]  /*4cf0*/  BSYNC B0 ;  /* 0x0000000000007941 */ /* 0x000fea0003800000 */
.L_x_7264:
[----:B-12---:R1:W2:Y:S01]  /*4d00*/  LDS R11, [R10+0xb50] ;  /* 0x000b50000a0b7984 */ /* 0x0062a20000000800 */
[----:B------:R-:W-:Y:S01]  /*4d10*/  BSSY B0, `(.L_x_7266) ;  /* 0x0000006000007945 */ /* 0x000fe20003800000 */
[----:B0-----:R-:W-:Y:S02]  /*4d20*/  IADD3 R17, R22, 0x120, RZ ;  /* 0x0000012016117810 */ /* 0x001fe40007ffe0ff */
[----:B------:R-:W-:Y:S02]  /*4d30*/  LEA.HI.SX32 R15, R15, R22, 0x1b ;  /* 0x000000160f0f7211 */ /* 0x000fe400078fdaff */
[----:B------:R-:W-:Y:S01]  /*4d40*/  LEA R171, R171, UR16, 0x2 ;  /* 0x00000010abab7c11 */ /* 0x000fe2000f8e10ff */
[----:B------:R-:W-:Y:S06]  /*4d50*/  @!P2 BRA `(.L_x_7267) ;  /* 0x000000000004a947 */ /* 0x000fec0003800000 */
[----:B--2---:R0:W-:Y:S02]  /*4d60*/  REDG.E.ADD.F32.FTZ.RN.STRONG.GPU desc[UR26][R12.64+-0x500], R11 ;  /* 0xfffb000b0c0079a6 */ /* 0x0041e4000c10f39a */
.L_x_7267:
[----:B------:R-:W-:Y:S05]  /*4d70*/  BSYNC B0 ;  /* 0x0000000000007941 */ /* 0x000fea0003800000 */
.L_x_7266:
[----:B0-2---:R0:W2:Y:S01]  /*4d80*/  LDS R11, [R171+0xbd0] ;  /* 0x000bd000ab0b7984 */ /* 0x0050a20000000800 */
[----:B------:R-:W-:Y:S01]  /*4d90*/  BSSY B0, `(.L_x_7268) ;  /* 0x0000005000007945 */ /* 0x000fe20003800000 */
[----:B------:R-:W-:Y:S02]  /*4da0*/  LEA.HI.SX32 R17, R17, R22, 0x1b ;  /* 0x0000001611117211 */ /* 0x000fe400078fdaff */
[----:B------:R-:W-:Y:S01]  /*4db0*/  LEA R15, R15, UR16, 0x2 ;  /* 0x000000100f0f7c11 */ /* 0x000fe2000f8e10ff */
[----:B------:R-:W-:Y:S06]  /*4dc0*/  @!P3 BRA `(.L_x_7269) ;  /* 0x000000000004b947 */ /* 0x000fec0003800000 */
[----:B--2---:R3:W-:Y:S02]  /*4dd0*/  REDG.E.ADD.F32.FTZ.RN.STRONG.GPU desc[UR26][R12.64+-0x480], R11 ;  /* 0xfffb800b0c0079a6 */ /* 0x0047e4000c10f39a */
.L_x_7269:
[----:B------:R-:W-:Y:S05]  /*4de0*/  BSYNC B0 ;  /* 0x0000000000007941 */ /* 0x000fea0003800000 */
.L_x_7268:
[----:B--23--:R2:W3:Y:S01]  /*4df0*/  LDS R11, [R15+0xc50] ;  /* 0x000c50000f0b7984 */ /* 0x00c4e20000000800 */
[----:B------:R-:W-:Y:S01]  /*4e00*/  BSSY B0, `(.L_x_7270) ;  /* 0x0000004000007945 */ /* 0x000fe20003800000 */
[----:B-1----:R-:W-:-:S03]  /*4e10*/  LEA R10, R17, UR16, 0x2 ;  /* 0x00000010110a7c11 */ /* 0x002fc6000f8e10ff */
[----:B------:R-:W-:Y:S05]  /*4e20*/  @!P4 BRA `(.L_x_7271) ;  /* 0x000000000004c947 */ /* 0x000fea0003800000 */
[----:B---3--:R1:W-:Y:S02]  /*4e30*/  REDG.E.ADD.F32.FTZ.RN.STRONG.GPU desc[UR26][R12.64+-0x400], R11 ;  /* 0xfffc000b0c0079a6 */ /* 0x0083e4000c10f39a */
.L_x_7271:
[----:B------:R-:W-:Y:S05]  /*4e40*/  BSYNC B0 ;  /* 0x0000000000007941 */ /* 0x000fea0003800000 */
.L_x_7270:
[----:B-1-3--:R1:W3:Y:S01]  /*4e50*/  LDS R11, [R10+0xcd0] ;  /* 0x000cd0000a0b7984 */ /* 0x00a2e20000000800 */
[----:B------:R-:W-:Y:S01]  /*4e60*/  BSSY B0, `(.L_x_7272) ;  /* 0x0000005000007945 */ /* 0x000fe20003800000 */
[C---:B--2---:R-:W-:Y:S02]  /*4e70*/  IADD3 R15, R22.reuse, 0x140, RZ ;  /* 0x00000140160f7810 */ /* 0x044fe40007ffe0ff */
[----:B------:R-:W-:Y:S01]  /*4e80*/  IADD3 R17, R22, 0x160, RZ ;  /* 0x0000016016117810 */ /* 0x000fe20007ffe0ff */
[----:B------:R-:W-:Y:S06]  /*4e90*/  @!P5 BRA `(.L_x_7273) ;  /* 0x000000000004d947 */ /* 0x000fec0003800000 */
[----:B---3--:R2:W-:Y:S02]  /*4ea0*/  REDG.E.ADD.F32.FTZ.RN.STRONG.GPU desc[UR26][R12.64+-0x380], R11 ;  /* 0xfffc800b0c0079a6 */ /* 0x0085e4000c10f39a */
.L_x_7273:
[----:B------:R-:W-:Y:S05]  /*4eb0*/  BSYNC B0 ;  /* 0x0000000000007941 */ /* 0x000fea0003800000 */
.L_x_7272:
        /* <DEDUP_REMOVED lines=17> */
.L_x_7275:
[----:B------:R-:W-:Y:S05]  /*4fd0*/  BSYNC B0 ;  /* 0x0000000000007941 */ /* 0x000fea0003800000 */
.L_x_7274:
[----:B01----:R0:W1:Y:S01]  /*4fe0*/  LDS R11, [R17+0xdd0] ;  /* 0x000dd000110b7984 */ /* 0x0030620000000800 */
[----:B------:R-:W-:Y:S01]  /*4ff0*/  BSSY B0, `(.L_x_7276) ;  /* 0x0000006000007945 */ /* 0x000fe20003800000 */
[----:B------:R-:W-:Y:S02]  /*5000*/  IADD3 R15, R22, 0x1c0, RZ ;  /* 0x000001c0160f7810 */ /* 0x000fe40007ffe0ff */
[----:B------:R-:W-:Y:S02]  /*5010*/  LEA.HI.SX32 R171, R171, R22, 0x1b ;  /* 0x00000016abab7211 */ /* 0x000fe400078fdaff */
[----:B------:R-:W-:Y:S01]  /*5020*/  LEA R10, R10, UR16, 0x2 ;  /* 0x000000100a0a7c11 */ /* 0x000fe2000f8e10ff */
[----:B------:R-:W-:Y:S06]  /*5030*/  @!P1 BRA `(.L_x_7277) ;  /* 0x0000000000049947 */ /* 0x000fec0003800000 */
[----:B-1----:R2:W-:Y:S02]  /*5040*/  REDG.E.ADD.F32.FTZ.RN.STRONG.GPU desc[UR26][R12.64+-0x280], R11 ;  /* 0xfffd800b0c0079a6 */ /* 0x0025e4000c10f39a */
.L_x_7277:
[----:B------:R-:W-:Y:S05]  /*5050*/  BSYNC B0 ;  /* 0x0000000000007941 */ /* 0x000fea0003800000 */
.L_x_7276:
[----:B-12---:R1:W2:Y:S01]  /*5060*/  LDS R11, [R10+0xe50] ;  /* 0x000e50000a0b7984 */ /* 0x0062a20000000800 */
[----:B------:R-:W-:Y:S01]  /*5070*/  BSSY B0, `(.L_x_7278) ;  /* 0x0000006000007945 */ /* 0x000fe20003800000 */
[----:B0-----:R-:W-:Y:S02]  /*5080*/  IADD3 R17, R22, 0x1e0, RZ ;  /* 0x000001e016117810 */ /* 0x001fe40007ffe0ff */
[----:B------:R-:W-:Y:S02]  /*5090*/  LEA.HI.SX32 R15, R15, R22, 0x1b ;  /* 0x000000160f0f7211 */ /* 0x000fe400078fdaff */
[----:B------:R-:W-:Y:S01]  /*50a0*/  LEA R171, R171, UR16, 0x2 ;  /* 0x00000010abab7c11 */ /* 0x000fe2000f8e10ff */
[----:B------:R-:W-:Y:S06]  /*50b0*/  @!P2 BRA `(.L_x_7279) ;  /* 0x000000000004a947 */ /* 0x000fec0003800000 */
[----:B--2---:R0:W-:Y:S02]  /*50c0*/  REDG.E.ADD.F32.FTZ.RN.STRONG.GPU desc[UR26][R12.64+-0x200], R11 ;  /* 0xfffe000b0c0079a6 */ /* 0x0041e4000c10f39a */
.L_x_7279:
[----:B------:R-:W-:Y:S05]  /*50d0*/  BSYNC B0 ;  /* 0x0000000000007941 */ /* 0x000fea0003800000 */
.L_x_7278:
[----:B0-2---:R0:W2:Y:S01]  /*50e0*/  LDS R11, [R171+0xed0] ;  /* 0x000ed000ab0b7984 */ /* 0x0050a20000000800 */
[----:B------:R-:W-:Y:S01]  /*50f0*/  BSSY B0, `(.L_x_7280) ;  /* 0x0000005000007945 */ /* 0x000fe20003800000 */
[----:B------:R-:W-:Y:S02]  /*5100*/  LEA.HI.SX32 R17, R17, R22, 0x1b ;  /* 0x0000001611117211 */ /* 0x000fe400078fdaff */
[----:B------:R-:W-:Y:S01]  /*5110*/  LEA R15, R15, UR16, 0x2 ;  /* 0x000000100f0f7c11 */ /* 0x000fe2000f8e10ff */
[----:B------:R-:W-:Y:S06]  /*5120*/  @!P3 BRA `(.L_x_7281) ;  /* 0x000000000004b947 */ /* 0x000fec0003800000 */
[----:B--2---:R3:W-:Y:S02]  /*5130*/  REDG.E.ADD.F32.FTZ.RN.STRONG.GPU desc[UR26][R12.64+-0x180], R11 ;  /* 0xfffe800b0c0079a6 */ /* 0x0047e4000c10f39a */
.L_x_7281:
[----:B------:R-:W-:Y:S05]  /*5140*/  BSYNC B0 ;  /* 0x0000000000007941 */ /* 0x000fea0003800000 */
.L_x_7280:
[----:B--23--:R2:W3:Y:S01]  /*5150*/  LDS R11, [R15+0xf50] ;  /* 0x000f50000f0b7984 */ /* 0x00c4e20000000800 */
[----:B------:R-:W-:Y:S01]  /*5160*/  BSSY B0, `(.L_x_7282) ;  /* 0x0000004000007945 */ /* 0x000fe20003800000 */
[----:B------:R-:W-:-:S03]  /*5170*/  LEA R17, R17, UR16, 0x2 ;  /* 0x0000001011117c11 */ /* 0x000fc6000f8e10ff */
[----:B------:R-:W-:Y:S05]  /*5180*/  @!P4 BRA `(.L_x_7283) ;  /* 0x000000000004c947 */ /* 0x000fea0003800000 */
[----:B---3--:R4:W-:Y:S02]  /*5190*/  REDG.E.ADD.F32.FTZ.RN.STRONG.GPU desc[UR26][R12.64+-0x100], R11 ;  /* 0xffff000b0c0079a6 */ /* 0x0089e4000c10f39a */
.L_x_7283:
[----:B------:R-:W-:Y:S05]  /*51a0*/  BSYNC B0 ;  /* 0x0000000000007941 */ /* 0x000fea0003800000 */
.L_x_7282:
[----:B---34-:R3:W4:Y:S01]  /*51b0*/  LDS R11, [R17+0xfd0] ;  /* 0x000fd000110b7984 */ /* 0x0187220000000800 */
[----:B------:R-:W-:Y:S04]  /*51c0*/  BSSY B0, `(.L_x_7284) ;  /* 0x0000003000007945 */ /* 0x000fe80003800000 */
[----:B------:R-:W-:Y:S05]  /*51d0*/  @!P5 BRA `(.L_x_7285) ;  /* 0x000000000004d947 */ /* 0x000fea0003800000 */
[----:B----4-:R4:W-:Y:S02]  /*51e0*/  REDG.E.ADD.F32.FTZ.RN.STRONG.GPU desc[UR26][R12.64+-0x80], R11 ;  /* 0xffff800b0c0079a6 */ /* 0x0109e4000c10f39a */
.L_x_7285:
[----:B------:R-:W-:Y:S05]  /*51f0*/  BSYNC B0 ;  /* 0x0000000000007941 */ /* 0x000fea0003800000 */
.L_x_7284:
[----:B----4-:R-:W4:Y:S01]  /*5200*/  SHFL.DOWN PT, R11, R14, 0x1, 0x1f ;  /* 0x08201f000e0b7f89 */ /* 0x010f2200000e0000 */
[----:B------:R-:W-:Y:S01]  /*5210*/  ISETP.GT.AND P1, PT, R24, 0x1e, PT ;  /* 0x0000001e1800780c */ /* 0x000fe20003f24270 */
[----:B------:R-:W-:Y:S01]  /*5220*/  FMUL.FTZ R142, R142, R173 ;  /* 0x000000ad8e8e7220 */ /* 0x000fe20000410000 */
[----:B------:R-:W-:Y:S01]  /*5230*/  ISETP.NE.AND P2, PT, R24, RZ, PT ;  /* 0x000000ff1800720c */ /* 0x000fe20003f45270 */
        /* <DEDUP_REMOVED lines=19> */
[----:B------:R-:W-:Y:S01]  /*5370*/  FMUL.FTZ R209, R136, R209 ;  /* 0x000000d188d17220 */ /* 0x000fe20000410000 */
[----:B----4-:R-:W-:Y:S01]  /*5380*/  @!P1 FADD.FTZ R14, R14, R11 ;  /* 0x0000000b0e0e9221 */ /* 0x010fe20000010000 */
[C---:B------:R-:W-:Y:S01]  /*5390*/  FMUL.FTZ R183, R136.reuse, R183 ;  /* 0x000000b788b77220 */ /* 0x040fe20000410000 */
[C---:B------:R-:W-:Y:S01]  /*53a0*/  FMUL.FTZ R177, R136.reuse, R177 ;  /* 0x000000b188b17220 */ /* 0x040fe20000410000 */
[----:B------:R-:W-:Y:S01]  /*53b0*/  FMUL.FTZ R193, R136, R193 ;  /* 0x000000c188c17220 */ /* 0x000fe20000410000 */
[----:B-1----:R-:W-:Y:S01]  /*53c0*/  @!P1 FADD.FTZ R195, R195, R10 ;  /* 0x0000000ac3c39221 */ /* 0x002fe20000010000 */
[----:B------:R-:W1:Y:S01]  /*53d0*/  SHFL.DOWN PT, R11, R14, 0x2, 0x1f ;  /* 0x08401f000e0b7f89 */ /* 0x000e6200000e0000 */
[----:B------:R-:W-:Y:S01]  /*53e0*/  ISETP.GT.AND P1, PT, R24, 0x1d, PT ;  /* 0x0000001d1800780c */ /* 0x000fe20003f24270 */
[C---:B------:R-:W-:Y:S01]  /*53f0*/  FMUL.FTZ R175, R136.reuse, R175 ;  /* 0x000000af88af7220 */ /* 0x040fe20000410000 */
[C---:B------:R-:W-:Y:S01]  /*5400*/  FMUL.FTZ R187, R136.reuse, R187 ;  /* 0x000000bb88bb7220 */ /* 0x040fe20000410000 */
[----:B------:R-:W4:Y:S01]  /*5410*/  SHFL.DOWN PT, R10, R195, 0x2, 0x1f ;  /* 0x08401f00c30a7f89 */ /* 0x000f2200000e0000 */
        /* <DEDUP_REMOVED lines=19> */
[----:B-1----:R-:W-:Y:S01]  /*5550*/  @!P1 FADD.FTZ R14, R14, R11 ;  /* 0x0000000b0e0e9221 */ /* 0x002fe20000010000 */
[----:B------:R-:W-:Y:S01]  /*5560*/  FFMA.FTZ R123, R142, R186, R123 ;  /* 0x000000ba8e7b7223 */ /* 0x000fe2000001007b */
[----:B------:R-:W-:Y:S01]  /*5570*/  FFMA.FTZ R119, R146, R180, R119 ;  /* 0x000000b492777223 */ /* 0x000fe20000010077 */
[----:B------:R-:W-:Y:S01]  /*5580*/  FFMA.FTZ R115, R150, R210, R115 ;  /* 0x000000d296737223 */ /* 0x000fe20000010073 */
[----:B----4-:R-:W-:Y:S01]  /*5590*/  @!P1 FADD.FTZ R195, R195, R10 ;  /* 0x0000000ac3c39221 */ /* 0x010fe20000010000 */
[----:B------:R-:W1:Y:S01]  /*55a0*/  SHFL.DOWN PT, R11, R14, 0x4, 0x1f ;  /* 0x08801f000e0b7f89 */ /* 0x000e6200000e0000 */
        /* <DEDUP_REMOVED lines=23> */
[----:B-1----:R-:W-:Y:S01]  /*5720*/  @!P1 FADD.FTZ R14, R14, R11 ;  /* 0x0000000b0e0e9221 */ /* 0x002fe20000010000 */
[----:B------:R-:W-:Y:S01]  /*5730*/  FFMA.FTZ R113, R152, R222, R113 ;  /* 0x000000de98717223 */ /* 0x000fe20000010071 */
[----:B------:R-:W-:Y:S01]  /*5740*/  FFMA.FTZ R109, R156, R224, R109 ;  /* 0x000000e09c6d7223 */ /* 0x000fe2000001006d */
[----:B------:R-:W-:Y:S01]  /*5750*/  FADD.FTZ R137, R154, R137 ;  /* 0x000000899a897221 */ /* 0x000fe20000010000 */
[----:B----4-:R-:W-:Y:S01]  /*5760*/  @!P1 FADD.FTZ R195, R195, R10 ;  /* 0x0000000ac3c39221 */ /* 0x010fe20000010000 */
[----:B------:R-:W1:Y:S01]  /*5770*/  SHFL.DOWN PT, R11, R14, 0x8, 0x1f ;  /* 0x09001f000e0b7f89 */ /* 0x000e6200000e0000 */
[----:B------:R-:W-:Y:S01]  /*5780*/  ISETP.GT.AND P1, PT, R24, 0x17, PT ;  /* 0x000000171800780c */ /* 0x000fe20003f24270 */
[----:B------:R-:W-:Y:S01]  /*5790*/  FMUL.FTZ R10, R136, R199 ;  /* 0x000000c7880a7220 */ /* 0x000fe20000410000 */
[----:B------:R-:W-:Y:S01]  /*57a0*/  FFMA.FTZ R105, R160, R220, R105 ;  /* 0x000000dca0697223 */ /* 0x000fe20000010069 */
[----:B------:R-:W4:Y:S01]  /*57b0*/  SHFL.DOWN PT, R12, R195, 0x8, 0x1f ;  /* 0x09001f00c30c7f89 */ /* 0x000f2200000e0000 */
[----:B------:R-:W-:Y:S01]  /*57c0*/  FADD.FTZ R139, R200, R139 ;  /* 0x0000008bc88b7221 */ /* 0x000fe20000010000 */
        /* <DEDUP_REMOVED lines=15> */
[----:B------:R-:W-:Y:S01]  /*58c0*/  FADD.FTZ R125, R142, R125 ;  /* 0x0000007d8e7d7221 */ /* 0x000fe20000010000 */
[----:B------:R-:W-:Y:S01]  /*58d0*/  FFMA.FTZ R93, R138, R174, R93 ;  /* 0x000000ae8a5d7223 */ /* 0x000fe2000001005d */
[----:B------:R-:W-:Y:S01]  /*58e0*/  FADD.FTZ R151, R170, R151 ;  /* 0x00000097aa977221 */ /* 0x000fe20000010000 */
[----:B-1----:R-:W-:Y:S01]  /*58f0*/  @!P1 FADD.FTZ R14, R14, R11 ;  /* 0x0000000b0e0e9221 */ /* 0x002fe20000010000 */
[----:B------:R-:W-:Y:S01]  /*5900*/  FADD.FTZ R155, R2, R155 ;  /* 0x0000009b029b7221 */ /* 0x000fe20000010000 */
[----:B----4-:R-:W-:-:S03]  /*5910*/  @!P1 FADD.FTZ R195, R195, R12 ;  /* 0x0000000cc3c39221 */ /* 0x010fc60000010000 */
[----:B------:R-:W1:Y:S01]  /*5920*/  SHFL.DOWN PT, R11, R14, 0x10, 0x1f ;  /* 0x0a001f000e0b7f89 */ /* 0x000e6200000e0000 */
[----:B------:R-:W-:Y:S01]  /*5930*/  ISETP.GT.AND P1, PT, R24, 0xf, PT ;  /* 0x0000000f1800780c */ /* 0x000fe20003f24270 */
[----:B------:R-:W-:Y:S02]  /*5940*/  FMUL.FTZ R12, R136, R179 ;  /* 0x000000b3880c7220 */ /* 0x000fe40000410000 */
[----:B------:R-:W4:Y:S02]  /*5950*/  SHFL.DOWN PT, R10, R195, 0x10, 0x1f ;  /* 0x0a001f00c30a7f89 */ /* 0x000f2400000e0000 */
[----:B------:R-:W-:-:S04]  /*5960*/  FMUL.FTZ R12, R12, R3 ;  /* 0x000000030c0c7220 */ /* 0x000fc80000410000 */
[----:B------:R-:W-:-:S04]  /*5970*/  FFMA.FTZ R12, R45, R140, R12 ;  /* 0x0000008c2d0c7223 */ /* 0x000fc8000001000c */
[----:B------:R-:W-:Y:S01]  /*5980*/  FADD.FTZ R153, R12, R153 ;  /* 0x000000990c997221 */ /* 0x000fe20000010000 */
[----:B-1----:R-:W-:Y:S01]  /*5990*/  @!P1 FADD.FTZ R14, R14, R11 ;  /* 0x0000000b0e0e9221 */ /* 0x002fe20000010000 */
[----:B----4-:R-:W-:-:S04]  /*59a0*/  @!P1 FADD.FTZ R195, R195, R10 ;  /* 0x0000000ac3c39221 */ /* 0x010fc80000010000 */
        /* <DEDUP_REMOVED lines=8> */
[----:B------:R-:W1:Y:S04]  /*5a30*/  @P0 LDS R2, [UR17+0x2748] ;  /* 0x00274811ff020984 */ /* 0x000e680008000800 */
[----:B------:R-:W4:Y:S01]  /*5a40*/  @P0 LDS R3, [UR17+0x2348] ;  /* 0x00234811ff030984 */ /* 0x000f220008000800 */
[----:B-1----:R-:W-:Y:S01]  /*5a50*/  @P0 FADD.FTZ R11, R11, R2 ;  /* 0x000000020b0b0221 */ /* 0x002fe20000010000 */
[----:B----4-:R-:W-:-:S04]  /*5a60*/  @P0 FADD.FTZ R10, R10, R3 ;  /* 0x000000030a0a0221 */ /* 0x010fc80000010000 */
[----:B------:R4:W-:Y:S04]  /*5a70*/  STS [UR17+0x2748], R11 ;  /* 0x0027480bff007988 */ /* 0x0009e80008000811 */
[----:B------:R4:W-:Y:S02]  /*5a80*/  STS [UR17+0x2348], R10 ;  /* 0x0023480aff007988 */ /* 0x0009e40008000811 */
.L_x_7287:
[----:B------:R-:W-:Y:S05]  /*5a90*/  BSYNC B0 ;  /* 0x0000000000007941 */ /* 0x000fea0003800000 */
.L_x_7286:
[----:B------:R-:W-:Y:S02]  /*5aa0*/  UIADD3 UR5, UR5, 0x1, URZ ;  /* 0x0000000105057890 */ /* 0x000fe4000fffe03f */
[----:B------:R-:W-:Y:S02]  /*5ab0*/  UIADD3 UR6, UP1, UR6, 0x1, URZ ;  /* 0x0000000106067890 */ /* 0x000fe4000ff3e03f */
[----:B------:R-:W-:Y:S02]  /*5ac0*/  UISETP.GE.AND UP0, UPT, UR5, UR52, UPT ;  /* 0x000000340500728c */ /* 0x000fe4000bf06270 */
[----:B------:R-:W-:-:S04]  /*5ad0*/  UIADD3.X UR7, URZ, UR7, URZ, UP1, !UPT ;  /* 0x000000073f077290 */ /* 0x000fc80008ffe43f */
[----:B------:R-:W-:-:S13]  /*5ae0*/  PLOP3.LUT P0, PT, PT, PT, UP0, 0x80, 0x0 ;  /* 0x000000000000781c */ /* 0x000fda0003f0f008 */
[----:B------:R-:W-:Y:S05]  /*5af0*/  @!P0 BRA `(.L_x_7288) ;  /* 0xffffffc800408947 */ /* 0x000fea000383ffff */
.L_x_7251:
[----:B------:R-:W-:Y:S01]  /*5b00*/  BAR.SYNC.DEFER_BLOCKING 0x0 ;  /* 0x0000000000007b1d */ /* 0x000fe20000010000 */
[----:B------:R-:W-:Y:S01]  /*5b10*/  ULEA UR17, UR25, 0xfffffe00, 0x9 ;  /* 0xfffffe0019117891 */ /* 0x000fe2000f8e483f */
[----:B------:R-:W-:Y:S01]  /*5b20*/  ISETP.NE.AND P0, PT, R22, RZ, PT ;  /* 0x000000ff1600720c */ /* 0x000fe20003f05270 */
[----:B------:R-:W-:Y:S01]  /*5b30*/  USHF.R.S32.HI UR28, URZ, 0x1f, UR49 ;  /* 0x0000001f3f1c7899 */ /* 0x000fe20008011431 */
[----:B------:R-:W-:Y:S01]  /*5b40*/  SHF.R.S32.HI R71, RZ, 0x1f, R4 ;  /* 0x0000001fff477819 */ /* 0x000fe20000011404 */
[----:B------:R-:W-:Y:S01]  /*5b50*/  UIADD3 UR45, -UR17, UR45, URZ ;  /* 0x0000002d112d7290 */ /* 0x000fe2000fffe13f */
[----:B------:R-:W-:Y:S01]  /*5b60*/  BSSY B0, `(.L_x_7289) ;  /* 0x0000042000007945 */ /* 0x000fe20003800000 */
[----:B------:R-:W-:Y:S01]  /*5b70*/  ULDC.64 UR32, c[0x0][0x388] ;  /* 0x0000e20000207ab9 */ /* 0x000fe20000000a00 */
[----:B------:R-:W-:Y:S01]  /*5b80*/  ULDC.64 UR30, c[0x0][0x3a8] ;  /* 0x0000ea00001e7ab9 */ /* 0x000fe20000000a00 */
[----:B------:R-:W-:Y:S01]  /*5b90*/  UIMAD UR15, UR28, UR32, URZ ;  /* 0x000000201c0f72a4 */ /* 0x000fe2000f8e023f */
[----:B------:R-:W-:Y:S01]  /*5ba0*/  IADD3 R2, P2, R4, UR17, RZ ;  /* 0x0000001104027c10 */ /* 0x000fe2000ff5e0ff */
[----:B------:R-:W-:Y:S01]  /*5bb0*/  UIMAD.WIDE.U32 UR6, UR49, UR32, URZ ;  /* 0x00000020310672a5 */ /* 0x000fe2000f8e003f */
[----:B-1--4-:R-:W-:Y:S01]  /*5bc0*/  MOV R10, UR45 ;  /* 0x0000002d000a7c02 */ /* 0x012fe20008000f00 */
[----:B------:R-:W-:Y:S01]  /*5bd0*/  UIMAD UR28, UR28, UR30, URZ ;  /* 0x0000001e1c1c72a4 */ /* 0x000fe2000f8e023f */
[----:B------:R-:W-:Y:S01]  /*5be0*/  MOV R0, UR17 ;  /* 0x0000001100007c02 */ /* 0x000fe20008000f00 */
[----:B------:R-:W-:-:S02]  /*5bf0*/  UIMAD UR17, UR49, UR33, UR15 ;  /* 0x00000021311172a4 */ /* 0x000fc4000f8e020f */
[----:B------:R-:W-:Y:S01]  /*5c00*/  USHF.R.S32.HI UR14, URZ, 0x1f, UR18 ;  /* 0x0000001f3f0e7899 */ /* 0x000fe20008011412 */
[----:B------:R-:W-:Y:S01]  /*5c10*/  LEA.HI.X.SX32 R3, R0, R71, 0x1, P2 ;  /* 0x0000004700037211 */ /* 0x000fe200010f0eff */
[----:B------:R-:W-:Y:S02]  /*5c20*/  UIMAD UR5, UR4, -0x200, UR48 ;  /* 0xfffffe00040578a4 */ /* 0x000fe4000f8e0230 */
[----:B------:R-:W-:Y:S02]  /*5c30*/  UIMAD UR28, UR49, UR31, UR28 ;  /* 0x0000001f311c72a4 */ /* 0x000fe4000f8e021c */
        /* <DEDUP_REMOVED lines=20> */
[----:B--2---:R-:W-:Y:S04]  /*5d80*/  LDS R15, [R30+0x100] ;  /* 0x000100001e0f7984 */ /* 0x004fe80000000800 */
[----:B---3--:R-:W-:Y:S04]  /*5d90*/  LDS R17, [R31+0x180] ;  /* 0x000180001f117984 */ /* 0x008fe80000000800 */
        /* <DEDUP_REMOVED lines=30> */
.L_x_7290:
[----:B------:R-:W-:Y:S05]  /*5f80*/  BSYNC B0 ;  /* 0x0000000000007941 */ /* 0x000fea0003800000 */
.L_x_7289:
        /* <DEDUP_REMOVED lines=13> */
[----:B------:R-:W-:Y:S01]  /*6060*/  FADD.FTZ R20, R155, R20 ;  /* 0x000000149b147221 */ /* 0x000fe20000010000 */
[----:B------:R-:W-:Y:S01]  /*6070*/  BSSY B0, `(.L_x_7291) ;  /* 0x0000068000007945 */ /* 0x000fe20003800000 */
[----:B------:R-:W-:Y:S01]  /*6080*/  UIADD3.X UR6, UR17, UR29, UR7, UP0, !UPT ;  /* 0x0000001d11067290 */ /* 0x000fe200087fe407 */
[----:B------:R-:W-:Y:S01]  /*6090*/  LEA.HI.X R0, R4, UR33, R71, 0x2, P1 ;  /* 0x0000002104007c11 */ /* 0x000fe200088f1447 */
[----:B------:R-:W-:Y:S01]  /*60a0*/  FADD.FTZ R20, R20, R153 ;  /* 0x0000009914147221 */ /* 0x000fe20000010000 */
[----:B------:R-:W-:-:S02]  /*60b0*/  MOV R7, UR15 ;  /* 0x0000000f00077c02 */ /* 0x000fc40008000f00 */
[-C--:B------:R-:W-:Y:S01]  /*60c0*/  ISETP.GE.AND P1, PT, R134, R69.reuse, PT ;  /* 0x000000458600720c */ /* 0x080fe20003f26270 */
[----:B------:R-:W-:Y:S01]  /*60d0*/  FADD.FTZ R20, R20, R151 ;  /* 0x0000009714147221 */ /* 0x000fe20000010000 */
[C---:B------:R-:W-:Y:S02]  /*60e0*/  LEA R6, P3, R7.reuse, R6, 0x2 ;  /* 0x0000000607067211 */ /* 0x040fe400078610ff */
[----:B-1----:R-:W-:Y:S01]  /*60f0*/  MOV R8, UR6 ;  /* 0x0000000600087c02 */ /* 0x002fe20008000f00 */
[----:B------:R-:W-:Y:S01]  /*6100*/  FADD.FTZ R20, R20, R149 ;  /* 0x0000009514147221 */ /* 0x000fe20000010000 */
[----:B------:R-:W-:Y:S02]  /*6110*/  UIMAD.WIDE.U32 UR6, UR49, UR30, URZ ;  /* 0x0000001e310672a5 */ /* 0x000fe4000f8e003f */
[----:B------:R-:W-:Y:S01]  /*6120*/  LEA.HI.X R7, R7, R0, R8, 0x2, P3 ;  /* 0x0000000007077211 */ /* 0x000fe200018f1408 */
[----:B------:R-:W-:Y:S01]  /*6130*/  FADD.FTZ R20, R20, R147 ;  /* 0x0000009314147221 */ /* 0x000fe20000010000 */
[----:B------:R-:W-:Y:S01]  /*6140*/  ISETP.GE.AND P3, PT, R124, R69, PT ;  /* 0x000000457c00720c */ /* 0x000fe20003f66270 */
[----:B------:R-:W-:-:S02]  /*6150*/  UIADD3 UR15, UR7, UR28, URZ ;  /* 0x0000001c070f7290 */ /* 0x000fc4000fffe03f */
        /* <DEDUP_REMOVED lines=31> */
[----:B------:R-:W-:Y:S01]  /*6350*/  @!P1 STG.E desc[UR26][R6.64+-0x180], R63 ;  /* 0xfffe803f06009986 */ /* 0x000fe2000c10191a */
[----:B------:R-:W-:-:S03]  /*6360*/  IADD3 R0, P1, R4, -0x1e0, RZ ;  /* 0xfffffe2004007810 */ /* 0x000fc60007f3e0ff */
[----:B------:R-:W-:Y:S01]  /*6370*/  @!P5 STG.E desc[UR26][R6.64+-0x100], R65 ;  /* 0xffff00410600d986 */ /* 0x000fe2000c10191a */
[----:B-1----:R-:W-:-:S03]  /*6380*/  IADD3.X R53, R71, -0x1, RZ, P1, !PT ;  /* 0xffffffff47357810 */ /* 0x002fc60000ffe4ff */
        /* <DEDUP_REMOVED lines=54> */
.L_x_7292:
[----:B------:R-:W-:Y:S05]  /*66f0*/  BSYNC B0 ;  /* 0x0000000000007941 */ /* 0x000fea0003800000 */
.L_x_7291:
        /* <DEDUP_REMOVED lines=24> */
[----:B-1----:R-:W-:Y:S01]  /*6880*/  MOV R6, UR6 ;  /* 0x0000000600067c02 */ /* 0x002fe20008000f00 */
        /* <DEDUP_REMOVED lines=31> */
.L_x_7249:
[----:B------:R-:W-:Y:S02]  /*6a80*/  ULDC.64 UR4, c[0x0][0x3d8] ;  /* 0x0000f60000047ab9 */ /* 0x000fe40000000a00 */
[----:B------:R-:W-:-:S04]  /*6a90*/  ISETP.NE.U32.AND P0, PT, RZ, UR4, PT ;  /* 0x00000004ff007c0c */ /* 0x000fc8000bf05070 */
[----:B------:R-:W-:-:S13]  /*6aa0*/  ISETP.NE.AND.EX P0, PT, RZ, UR5, PT, P0 ;  /* 0x00000005ff007c0c */ /* 0x000fda000bf05300 */
[----:B------:R-:W-:Y:S05]  /*6ab0*/  @!P0 BRA `(.L_x_7294) ;  /* 0x0000000000648947 */ /* 0x000fea0003800000 */
[----:B------:R-:W2:Y:S01]  /*6ac0*/  SHFL.DOWN P0, R0, R23, 0x1, 0x1f ;  /* 0x08201f0017007f89 */ /* 0x000ea20000000000 */
[----:B------:R-:W-:Y:S01]  /*6ad0*/  BSSY B0, `(.L_x_7294) ;  /* 0x0000017000007945 */ /* 0x000fe20003800000 */
[----:B------:R-:W3:Y:S01]  /*6ae0*/  S2R R4, SR_LANEID ;  /* 0x0000000000047919 */ /* 0x000ee20000000000 */
[----:B------:R-:W4:Y:S01]  /*6af0*/  S2R R6, SR_TID.X ;  /* 0x0000000000067919 */ /* 0x000f220000002100 */
        /* <DEDUP_REMOVED lines=13> */
[----:B----4-:R-:W-:-:S04]  /*6bd0*/  ISETP.NE.AND P0, PT, R6, RZ, PT ;  /* 0x000000ff0600720c */ /* 0x010fc80003f05270 */
[----:B------:R1:W-:Y:S01]  /*6be0*/  @!P1 STS [R7+0x1094], R4 ;  /* 0x0010940407009388 */ /* 0x0003e20000000800 */
[----:B------:R-:W-:Y:S08]  /*6bf0*/  BAR.SYNC.DEFER_BLOCKING 0x0 ;  /* 0x0000000000007b1d */ /* 0x000ff00000010000 */
[----:B------:R-:W-:Y:S05]  /*6c00*/  @P0 BRA `(.L_x_7295) ;  /* 0x00000000000c0947 */ /* 0x000fea0003800000 */
[----:B------:R-:W-:Y:S02]  /*6c10*/  MOV R2, UR10 ;  /* 0x0000000a00027c02 */ /* 0x000fe40008000f00 */
[----:B------:R-:W-:-:S05]  /*6c20*/  MOV R3, UR11 ;  /* 0x0000000b00037c02 */ /* 0x000fca0008000f00 */
[----:B------:R2:W-:Y:S02]  /*6c30*/  REDG.E.ADD.F32.FTZ.RN.STRONG.GPU desc[UR26][R2.64], R4 ;  /* 0x00000004020079a6 */ /* 0x0005e4000c10f39a */
.L_x_7295:
[----:B------:R-:W-:Y:S05]  /*6c40*/  BSYNC B0 ;  /* 0x0000000000007941 */ /* 0x000fea0003800000 */
.L_x_7294:
[----:B------:R-:W-:Y:S01]  /*6c50*/  ULDC.64 UR4, c[0x0][0x3f8] ;  /* 0x0000fe0000047ab9 */ /* 0x000fe20000000a00 */
[----:B------:R-:W-:Y:S01]  /*6c60*/  BSSY B0, `(.L_x_7296) ;  /* 0x000001f000007945 */ /* 0x000fe20003800000 */
[----:B------:R-:W-:-:S04]  /*6c70*/  ISETP.NE.U32.AND P0, PT, RZ, UR4, PT ;  /* 0x00000004ff007c0c */ /* 0x000fc8000bf05070 */
[----:B------:R-:W-:-:S13]  /*6c80*/  ISETP.NE.AND.EX P0, PT, RZ, UR5, PT, P0 ;  /* 0x00000005ff007c0c */ /* 0x000fda000bf05300 */
[----:B------:R-:W-:Y:S05]  /*6c90*/  @!P0 BRA `(.L_x_7297) ;  /* 0x0000000000688947 */ /* 0x000fea0003800000 */
[----:B------:R-:W-:Y:S06]  /*6ca0*/  BAR.SYNC.DEFER_BLOCKING 0x0 ;  /* 0x0000000000007b1d */ /* 0x000fec0000010000 */
[----:B-12---:R-:W1:Y:S01]  /*6cb0*/  SHFL.DOWN P0, R3, R20, 0x1, 0x1f ;  /* 0x08201f0014037f89 */ /* 0x006e620000000000 */
[----:B------:R-:W2:Y:S01]  /*6cc0*/  S2R R4, SR_LANEID ;  /* 0x0000000000047919 */ /* 0x000ea20000000000 */
[----:B------:R-:W3:Y:S01]  /*6cd0*/  S2R R11, SR_TID.X ;  /* 0x00000000000b7919 */ /* 0x000ee20000002100 */
[----:B-1----:R-:W-:-:S05]  /*6ce0*/  @P0 FADD R3, R3, R20 ;  /* 0x0000001403030221 */ /* 0x002fca0000000000 */
[----:B------:R-:W1:Y:S01]  /*6cf0*/  SHFL.DOWN P0, R0, R3, 0x2, 0x1f ;  /* 0x08401f0003007f89 */ /* 0x000e620000000000 */
[----:B--2---:R-:W-:-:S13]  /*6d00*/  ISETP.NE.AND P1, PT, R4, RZ, PT ;  /* 0x000000ff0400720c */ /* 0x004fda0003f25270 */
        /* <DEDUP_REMOVED lines=19> */
.L_x_7297:
[----:B-1----:R-:W1:Y:S02]  /*6e40*/  S2R R11, SR_TID.X ;  /* 0x00000000000b7919 */ /* 0x002e640000002100 */
.L_x_7298:
[----:B------:R-:W-:Y:S05]  /*6e50*/  BSYNC B0 ;  /* 0x0000000000007941 */ /* 0x000fea0003800000 */
.L_x_7296:
        /* <DEDUP_REMOVED lines=23> */
.L_x_7300:
[----:B------:R-:W-:Y:S02]  /*6fd0*/  LEA R0, R11, UR8, 0x2 ;  /* 0x000000080b007c11 */ /* 0x000fe4000f8e10ff */
[----:B-1----:R-:W-:Y:S02]  /*6fe0*/  MOV R5, UR5 ;  /* 0x0000000500057c02 */ /* 0x002fe40008000f00 */
[----:B--23--:R-:W-:Y:S01]  /*6ff0*/  MOV R4, UR4 ;  /* 0x0000000400047c02 */ /* 0x00cfe20008000f00 */
[----:B------:R-:W1:Y:S01]  /*7000*/  LDS R13, [R0+0x2348] ;  /* 0x00234800000d7984 */ /* 0x000e620000000800 */
[----:B------:R-:W-:Y:S02]  /*7010*/  SHF.R.S32.HI R5, RZ, 0x1f, R11 ;  /* 0x0000001fff057819 */ /* 0x000fe4000001140b */
[----:B----4-:R-:W-:Y:S01]  /*7020*/  MOV R3, UR6 ;  /* 0x0000000600037c02 */ /* 0x010fe20008000f00 */
[----:B------:R-:W2:Y:S01]  /*7030*/  LDS R15, [R0+0x2748] ;  /* 0x00274800000f7984 */ /* 0x000ea20000000800 */
        /* <DEDUP_REMOVED lines=19> */
[----:B-1----:R1:W-:Y:S04]  /*7170*/  REDG.E.ADD.F32.FTZ.RN.STRONG.GPU desc[UR26][R4.64], R13 ;  /* 0x0000000d040079a6 */ /* 0x0023e8000c10f39a */
[----:B--2---:R1:W-:Y:S01]  /*7180*/  REDG.E.ADD.F32.FTZ.RN.STRONG.GPU desc[UR26][R8.64], R15 ;  /* 0x0000000f080079a6 */ /* 0x0043e2000c10f39a */
[----:B------:R-:W-:Y:S05]  /*7190*/  @!P0 BRA `(.L_x_7300) ;  /* 0xfffffffc008c8947 */ /* 0x000fea000383ffff */
[----:B------:R-:W-:Y:S05]  /*71a0*/  BSYNC B0 ;  /* 0x0000000000007941 */ /* 0x000fea0003800000 */
.L_x_7299:
[----:B------:R-:W-:Y:S05]  /*71b0*/  EXIT ;  /* 0x000000000000794d */ /* 0x000fea0003800000 */
.L_x_7301:
        /* <DEDUP_REMOVED lines=12> */
.L_x_10984:


//--------------------- .text._Z25selective_scan_bwd_kernelI32Selective_Scan_bwd_kernel_traitsILi32ELi16ELb0ELb1ELb0ELb0ELb1EffEEv12SSMParamsBwd --------------------------
	.section	.text._Z25selective_scan_bwd_kernelI32Selective_Scan_bwd_kernel_traitsILi32ELi16ELb0ELb1ELb0ELb0ELb1EffEEv12SSMParamsBwd,"ax",@progbits
	.align	128
        .global         _Z25selective_scan_bwd_kernelI32Selective_Scan_bwd_kernel_traitsILi32ELi16ELb0ELb1ELb0ELb0ELb1EffEEv12SSMParamsBwd
        .type           _Z25selective_scan_bwd_kernelI32Selective_Scan_bwd_kernel_traitsILi32ELi16ELb0ELb1ELb0ELb0ELb1EffEEv12SSMParamsBwd,@function
        .size           _Z25selective_scan_bwd_kernelI32Selective_Scan_bwd_kernel_traitsILi32ELi16ELb0ELb1ELb0ELb0ELb1EffEEv12SSMParamsBwd,(.L_x_10985 - _Z25selective_scan_bwd_kernelI32Selective_Scan_bwd_kernel_traitsILi32ELi16ELb0ELb1ELb0ELb0ELb1EffEEv12SSMParamsBwd)
        .other          _Z25selective_scan_bwd_kernelI32Selective_Scan_bwd_kernel_traitsILi32ELi16ELb0ELb1ELb0ELb0ELb1EffEEv12SSMParamsBwd,@"STO_CUDA_ENTRY STV_DEFAULT"
_Z25selective_scan_bwd_kernelI32Selective_Scan_bwd_kernel_traitsILi32ELi16ELb0ELb1ELb0ELb0ELb1EffEEv12SSMParamsBwd:
.text._Z25selective_scan_bwd_kernelI32Selective_Scan_bwd_kernel_traitsILi32ELi16ELb0ELb1ELb0ELb0ELb1EffEEv12SSMParamsBwd:
        /* <DEDUP_REMOVED lines=117> */
[----:B------:R-:W-:Y:S02]  /*0750*/  IADD3 R9, P3, R9, R2, RZ ;  /* 0x0000000209097210 */ /* 0x000fe40007f7e0ff */
[----:B------:R-:W-:Y:S01]  /*0760*/  LEA R15, P2, R16, R32, 0x2 ;  /* 0x00000020100f7211 */ /* 0x000fe200078410ff */
[----:B------:R-:W-:Y:S01]  /*0770*/  @P1 IMAD R0, R0, R29, RZ ;  /* 0x0000001d00001224 */ /* 0x000fe200078e02ff */
[----:B------:R-:W-:Y:S02]  /*0780*/  IADD3 R2, R3, R21, RZ ;  /* 0x0000001503027210 */ /* 0x000fe40007ffe0ff */
[----:B------:R-:W-:-:S02]  /*0790*/  CS2R R28, SRZ ;  /* 0x00000000001c7805 */ /* 0x000fc4000001ff00 */
[----:B------:R-:W-:Y:S01]  /*07a0*/  LEA.HI.X R16, R16, R33, R10, 0x2, P2 ;  /* 0x0000002110107211 */ /* 0x000fe200010f140a */
[----:B-1----:R-:W-:Y:S01]  /*07b0*/  @P1 IMAD R3, R0, R31, RZ ;  /* 0x0000001f00031224 */ /* 0x002fe200078e02ff */
[----:B------:R-:W-:Y:S02]  /*07c0*/  IADD3.X R2, R11, R2, RZ, P3, !PT ;  /* 0x000000020b027210 */ /* 0x000fe40001ffe4ff */
[----:B------:R-:W-:Y:S02]  /*07d0*/  LEA R5, P2, R14, R34, 0x2 ;  /* 0x000000220e057211 */ /* 0x000fe400078410ff */
[----:B---3--:R-:W-:Y:S01]  /*07e0*/  LEA R32, P4, R9, R38, 0x2 ;  /* 0x0000002609207211 */ /* 0x008fe200078810ff */
[----:B--2---:R-:W-:Y:S01]  /*07f0*/  @P1 IMAD.WIDE R12, R3, 0x8, R12 ;  /* 0x00000008030c1825 */ /* 0x004fe200078e020c */
[----:B----4-:R-:W-:Y:S02]  /*0800*/  LEA R4, P3, R6, R36, 0x2 ;  /* 0x0000002406047211 */ /* 0x010fe400078610ff */
[----:B------:R-:W-:-:S02]  /*0810*/  @!P1 CS2R R12, SRZ ;  /* 0x00000000000c9805 */ /* 0x000fc4000001ff00 */
[----:B------:R-:W-:Y:S02]  /*0820*/  LEA.HI.X R14, R14, R35, R8, 0x2, P2 ;  /* 0x000000230e0e7211 */ /* 0x000fe400010f1408 */
[----:B------:R-:W-:Y:S02]  /*0830*/  LEA.HI.X R33, R9, R39, R2, 0x2, P4 ;  /* 0x0000002709217211 */ /* 0x000fe400020f1402 */
[----:B------:R-:W-:Y:S02]  /*0840*/  LEA.HI.X R3, R6, R37, R7, 0x2, P3 ;  /* 0x0000002506037211 */ /* 0x000fe400018f1407 */
[----:B------:R-:W-:Y:S02]  /*0850*/  MOV R10, R19 ;  /* 0x00000013000a7202 */ /* 0x000fe40000000f00 */
[----:B------:R-:W-:Y:S02]  /*0860*/  MOV R11, R20 ;  /* 0x00000014000b7202 */ /* 0x000fe40000000f00 */
[----:B------:R-:W-:-:S02]  /*0870*/  MOV R8, R17 ;  /* 0x0000001100087202 */ /* 0x000fc40000000f00 */
        /* <DEDUP_REMOVED lines=12> */
[C---:B0-----:R-:W-:Y:S02]  /*0940*/  SHF.L.U32 R0, R31.reuse, 0x4, RZ ;  /* 0x000000041f007819 */ /* 0x041fe400000006ff */
[----:B------:R-:W-:Y:S02]  /*0950*/  LOP3.LUT R198, R31, 0x1f, RZ, 0xc0, !PT ;  /* 0x0000001f1fc67812 */ /* 0x000fe400078ec0ff */
[----:B------:R-:W-:-:S04]  /*0960*/  LOP3.LUT R0, R0, 0xfffffe00, RZ, 0xc0, !PT ;  /* 0xfffffe0000007812 */ /* 0x000fc800078ec0ff */
[----:B------:R-:W-:-:S04]  /*0970*/  LOP3.LUT R6, R0, 0x1f, R31, 0xf8, !PT ;  /* 0x0000001f00067812 */ /* 0x000fc800078ef81f */
[----:B-1----:R-:W-:-:S07]  /*0980*/  SHF.R.S32.HI R7, RZ, 0x1f, R6 ;  /* 0x0000001fff077819 */ /* 0x002fce0000011406 */
.L_x_7350:
        /* <DEDUP_REMOVED lines=8> */
[C---:B------:R-:W-:Y:S01]  /*0a10*/  LOP3.LUT R42, R6.reuse, 0xa0, RZ, 0xfc, !PT ;  /* 0x000000a0062a7812 */ /* 0x040fe200078efcff */
[----:B------:R-:W-:Y:S01]  /*0a20*/  HFMA2.MMA R14, -RZ, RZ, 0, 0 ;  /* 0x00000000ff0e7435 */ /* 0x000fe200000001ff */
[C---:B------:R-:W-:Y:S01]  /*0a30*/  LEA.HI.X R3, R6.reuse, UR38, R7, 0x2, P1 ;  /* 0x0000002606037c11 */ /* 0x040fe200088f1407 */
[----:B------:R-:W-:Y:S01]  /*0a40*/  HFMA2.MMA R18, -RZ, RZ, 0, 0 ;  /* 0x00000000ff127435 */ /* 0x000fe200000001ff */
[----:B------:R-:W-:Y:S02]  /*0a50*/  MOV R16, RZ ;  /* 0x000000ff00107202 */ /* 0x000fe40000000f00 */
[----:B------:R-:W-:Y:S02]  /*0a60*/  MOV R20, RZ ;  /* 0x000000ff00147202 */ /* 0x000fe40000000f00 */
[----:B------:R-:W-:Y:S02]  /*0a70*/  LOP3.LUT R44, R6, 0xc0, RZ, 0xfc, !PT ;  /* 0x000000c0062c7812 */ /* 0x000fe400078efcff */
[----:B------:R-:W-:-:S02]  /*0a80*/  MOV R24, RZ ;  /* 0x000000ff00187202 */ /* 0x000fc40000000f00 */
        /* <DEDUP_REMOVED lines=8> */
[----:B------:R-:W-:Y:S01]  /*0b10*/  HFMA2.MMA R68, -RZ, RZ, 0, 0 ;  /* 0x00000000ff447435 */ /* 0x000fe200000001ff */
[----:B------:R-:W-:-:S02]  /*0b20*/  LEA R4, R200, 0xfffffe00, 0x9 ;  /* 0xfffffe00c8047811 */ /* 0x000fc400078e48ff */
[----:B------:R-:W-:Y:S02]  /*0b30*/  MOV R70, RZ ;  /* 0x000000ff00467202 */ /* 0x000fe40000000f00 */
[C---:B------:R-:W-:Y:S02]  /*0b40*/  LOP3.LUT R54, R6.reuse, 0x160, RZ, 0xfc, !PT ;  /* 0x0000016006367812 */ /* 0x040fe400078efcff */
[C---:B------:R-:W-:Y:S02]  /*0b50*/  LOP3.LUT R56, R6.reuse, 0x180, RZ, 0xfc, !PT ;  /* 0x0000018006387812 */ /* 0x040fe400078efcff */
[C---:B------:R-:W-:Y:S02]  /*0b60*/  LOP3.LUT R58, R6.reuse, 0x1a0, RZ, 0xfc, !PT ;  /* 0x000001a0063a7812 */ /* 0x040fe400078efcff */
[C---:B------:R-:W-:Y:S02]  /*0b70*/  LOP3.LUT R60, R6.reuse, 0x1c0, RZ, 0xfc, !PT ;  /* 0x000001c0063c7812 */ /* 0x040fe400078efcff */
[----:B------:R-:W-:Y:S01]  /*0b80*/  LOP3.LUT R62, R6, 0x1e0, RZ, 0xfc, !PT ;  /* 0x000001e0063e7812 */ /* 0x000fe200078efcff */
[----:B------:R-:W-:Y:S01]  /*0b90*/  HFMA2.MMA R72, -RZ, RZ, 0, 0 ;  /* 0x00000000ff487435 */ /* 0x000fe200000001ff */
[----:B------:R-:W-:Y:S01]  /*0ba0*/  IADD3 R35, -R4, UR10, RZ ;  /* 0x0000000a04237c10 */ /* 0x000fe2000fffe1ff */
[----:B------:R-:W-:Y:S01]  /*0bb0*/  HFMA2.MMA R5, -RZ, RZ, 0, 0 ;  /* 0x00000000ff057435 */ /* 0x000fe200000001ff */
[----:B------:R-:W-:-:S02]  /*0bc0*/  MOV R74, RZ ;  /* 0x000000ff004a7202 */ /* 0x000fc40000000f00 */
[----:B------:R-:W-:Y:S02]  /*0bd0*/  MOV R76, RZ ;  /* 0x000000ff004c7202 */ /* 0x000fe40000000f00 */
[----:B------:R-:W-:Y:S01]  /*0be0*/  MOV R78, RZ ;  /* 0x000000ff004e7202 */ /* 0x000fe20000000f00 */
[----:B------:R-:W-:Y:S01]  /*0bf0*/  BAR.SYNC.DEFER_BLOCKING 0x0 ;  /* 0x0000000000007b1d */ /* 0x000fe20000010000 */
[-C--:B------:R-:W-:Y:S02]  /*0c00*/  ISETP.GE.AND P0, PT, R6, R35.reuse, PT ;  /* 0x000000230600720c */ /* 0x080fe40003f06270 */
[-C--:B------:R-:W-:Y:S02]  /*0c10*/  ISETP.GE.AND P1, PT, R36, R35.reuse, PT ;  /* 0x000000232400720c */ /* 0x080fe40003f26270 */
[----:B------:R-:W-:-:S03]  /*0c20*/  ISETP.GE.AND P2, PT, R38, R35, PT ;  /* 0x000000232600720c */ /* 0x000fc60003f46270 */
[----:B------:R-:W0:Y:S01]  /*0c30*/  S2UR UR7, SR_CgaCtaId ;  /* 0x00000000000779c3 */ /* 0x000e220000008800 */
[-C--:B------:R-:W-:Y:S01]  /*0c40*/  ISETP.GE.AND P3, PT, R40, R35.reuse, PT ;  /* 0x000000232800720c */ /* 0x080fe20003f66270 */
[----:B------:R-:W-:Y:S01]  /*0c50*/  UMOV UR11, 0x400 ;  /* 0x00000400000b7882 */ /* 0x000fe20000000000 */
[----:B------:R-:W-:Y:S02]  /*0c60*/  ISETP.GE.AND P4, PT, R42, R35, PT ;  /* 0x000000232a00720c */ /* 0x000fe40003f86270 */
[C---:B------:R-:W-:Y:S02]  /*0c70*/  IADD3 R15, R30.reuse, 0x20, RZ ;  /* 0x000000201e0f7810 */ /* 0x040fe40007ffe0ff */
[C---:B------:R-:W-:Y:S02]  /*0c80*/  IADD3 R17, R30.reuse, 0x40, RZ ;  /* 0x000000401e117810 */ /* 0x040fe40007ffe0ff */
[C---:B------:R-:W-:Y:S02]  /*0c90*/  IADD3 R19, R30.reuse, 0x60, RZ ;  /* 0x000000601e137810 */ /* 0x040fe40007ffe0ff */
[----:B------:R-:W-:-:S02]  /*0ca0*/  IADD3 R21, R30, 0x80, RZ ;  /* 0x000000801e157810 */ /* 0x000fc40007ffe0ff */
[----:B------:R-:W-:Y:S01]  /*0cb0*/  LEA.HI.SX32 R37, R30, R30, 0x1b ;  /* 0x0000001e1e257211 */ /* 0x000fe200078fdaff */
[----:B------:R-:W-:Y:S01]  /*0cc0*/  HFMA2.MMA R84, -RZ, RZ, 0, 0 ;  /* 0x00000000ff547435 */ /* 0x000fe200000001ff */
[----:B------:R-:W-:Y:S01]  /*0cd0*/  MOV R86, RZ ;  /* 0x000000ff00567202 */ /* 0x000fe20000000f00 */
[----:B------:R-:W-:Y:S01]  /*0ce0*/  HFMA2.MMA R88, -RZ, RZ, 0, 0 ;  /* 0x00000000ff587435 */ /* 0x000fe200000001ff */
[----:B------:R-:W-:Y:S01]  /*0cf0*/  MOV R90, RZ ;  /* 0x000000ff005a7202 */ /* 0x000fe20000000f00 */
[----:B--2---:R-:W2:Y:S01]  /*0d00*/  @!P0 LDG.E R0, desc[UR14][R2.64] ;  /* 0x0000000e02008981 */ /* 0x004ea2000c1e1900 */
[-C--:B------:R-:W-:Y:S01]  /*0d10*/  ISETP.GE.AND P0, PT, R34, R35.reuse, PT ;  /* 0x000000232200720c */ /* 0x080fe20003f06270 */
[----:B------:R-:W-:Y:S01]  /*0d20*/  HFMA2.MMA R92, -RZ, RZ, 0, 0 ;  /* 0x00000000ff5c7435 */ /* 0x000fe200000001ff */
[----:B------:R-:W-:Y:S01]  /*0d30*/  MOV R94, RZ ;  /* 0x000000ff005e7202 */ /* 0x000fe20000000f00 */
[----:B------:R-:W3:Y:S01]  /*0d40*/  @!P1 LDG.E R14, desc[UR14][R2.64+0x100] ;  /* 0x0001000e020e9981 */ /* 0x000ee2000c1e1900 */
[----:B------:R-:W-:-:S02]  /*0d50*/  ISETP.GE.AND P1, PT, R46, R35, PT ;  /* 0x000000232e00720c */ /* 0x000fc40003f26270 */
[----:B------:R-:W-:Y:S01]  /*0d60*/  MOV R96, RZ ;  /* 0x000000ff00607202 */ /* 0x000fe20000000f00 */
[----:B----4-:R-:W4:Y:S01]  /*0d70*/  @!P2 LDG.E R20, desc[UR14][R2.64+0x180] ;  /* 0x0001800e0214a981 */ /* 0x010f22000c1e1900 */
[-C--:B------:R-:W-:Y:S02]  /*0d80*/  ISETP.GE.AND P2, PT, R48, R35.reuse, PT ;  /* 0x000000233000720c */ /* 0x080fe40003f46270 */
[----:B------:R-:W-:Y:S01]  /*0d90*/  MOV R98, RZ ;  /* 0x000000ff00627202 */ /* 0x000fe20000000f00 */
[----:B------:R-:W5:Y:S01]  /*0da0*/  @!P3 LDG.E R18, desc[UR14][R2.64+0x200] ;  /* 0x0002000e0212b981 */ /* 0x000f62000c1e1900 */
[----:B------:R-:W-:Y:S01]  /*0db0*/  HFMA2.MMA R102, -RZ, RZ, 0, 0 ;  /* 0x00000000ff667435 */ /* 0x000fe200000001ff */
[----:B------:R-:W-:Y:S01]  /*0dc0*/  MOV R104, RZ ;  /* 0x000000ff00687202 */ /* 0x000fe20000000f00 */
[----:B------:R-:W-:Y:S01]  /*0dd0*/  HFMA2.MMA R110, -RZ, RZ, 0, 0 ;  /* 0x00000000ff6e7435 */ /* 0x000fe200000001ff */
[----:B------:R-:W3:Y:S01]  /*0de0*/  @!P0 LDG.E R16, desc[UR14][R2.64+0x80] ;  /* 0x0000800e02108981 */ /* 0x000ee2000c1e1900 */
[----:B------:R-:W-:-:S02]  /*0df0*/  ISETP.GE.AND P0, PT, R44, R35, PT ;  /* 0x000000232c00720c */ /* 0x000fc40003f06270 */
[----:B------:R-:W-:Y:S01]  /*0e00*/  MOV R100, RZ ;  /* 0x000000ff00647202 */ /* 0x000fe20000000f00 */
[----:B------:R-:W5:Y:S01]  /*0e10*/  @!P4 LDG.E R24, desc[UR14][R2.64+0x280] ;  /* 0x0002800e0218c981 */ /* 0x000f62000c1e1900 */
[-C--:B------:R-:W-:Y:S01]  /*0e20*/  ISETP.GE.AND P3, PT, R50, R35.reuse, PT ;  /* 0x000000233200720c */ /* 0x080fe20003f66270 */
[----:B------:R-:W-:Y:S01]  /*0e30*/  HFMA2.MMA R106, -RZ, RZ, 0, 0 ;  /* 0x00000000ff6a7435 */ /* 0x000fe200000001ff */
[-C--:B------:R-:W-:Y:S01]  /*0e40*/  ISETP.GE.AND P4, PT, R52, R35.reuse, PT ;  /* 0x000000233400720c */ /* 0x080fe20003f86270 */
[----:B------:R-:W5:Y:S01]  /*0e50*/  @!P1 LDG.E R66, desc[UR14][R2.64+0x380] ;  /* 0x0003800e02429981 */ /* 0x000f62000c1e1900 */
[-C--:B------:R-:W-:Y:S01]  /*0e60*/  ISETP.GE.AND P1, PT, R56, R35.reuse, PT ;  /* 0x000000233800720c */ /* 0x080fe20003f26270 */
[----:B------:R-:W-:Y:S01]  /*0e70*/  HFMA2.MMA R112, -RZ, RZ, 0, 0 ;  /* 0x00000000ff707435 */ /* 0x000fe200000001ff */
[----:B------:R-:W-:Y:S01]  /*0e80*/  MOV R108, RZ ;  /* 0x000000ff006c7202 */ /* 0x000fe20000000f00 */
[----:B------:R-:W5:Y:S01]  /*0e90*/  @!P2 LDG.E R64, desc[UR14][R2.64+0x400] ;  /* 0x0004000e0240a981 */ /* 0x000f62000c1e1900 */
[-C--:B------:R-:W-:Y:S01]  /*0ea0*/  ISETP.GE.AND P2, PT, R58, R35.reuse, PT ;  /* 0x000000233a00720c */ /* 0x080fe20003f46270 */
[----:B-1----:R-:W1:Y:S01]  /*0eb0*/  LDC.64 R116, c[0x0][0x2a0] ;  /* 0x0000a800ff747b82 */ /* 0x002e620000000a00 */
[----:B------:R-:W-:Y:S01]  /*0ec0*/  MOV R114, RZ ;  /* 0x000000ff00727202 */ /* 0x000fe20000000f00 */
[----:B------:R-:W5:Y:S01]  /*0ed0*/  @!P0 LDG.E R22, desc[UR14][R2.64+0x300] ;  /* 0x0003000e02168981 */ /* 0x000f62000c1e1900 */
[-C--:B------:R-:W-:Y:S01]  /*0ee0*/  ISETP.GE.AND P0, PT, R54, R35.reuse, PT ;  /* 0x000000233600720c */ /* 0x080fe20003f06270 */
[----:B------:R-:W-:Y:S01]  /*0ef0*/  ULDC.64 UR8, c[0x0][0x2a8] ;  /* 0x0000aa0000087ab9 */ /* 0x000fe20000000a00 */
[----:B------:R-:W-:Y:S01]  /*0f00*/  ULDC.64 UR12, c[0x0][0x318] ;  /* 0x0000c600000c7ab9 */ /* 0x000fe20000000a00 */
[----:B------:R-:W5:Y:S01]  /*0f10*/  @!P3 LDG.E R70, desc[UR14][R2.64+0x480] ;  /* 0x0004800e0246b981 */ /* 0x000f62000c1e1900 */
[-C--:B------:R-:W-:Y:S01]  /*0f20*/  ISETP.GE.AND P3, PT, R60, R35.reuse, PT ;  /* 0x000000233c00720c */ /* 0x080fe20003f66270 */
[----:B------:R-:W1:Y:S02]  /*0f30*/  LDC.64 R118, c[0x0][0x2b0] ;  /* 0x0000ac00ff767b82 */ /* 0x000e640000000a00 */
[----:B------:R-:W5:Y:S01]  /*0f40*/  @!P4 LDG.E R68, desc[UR14][R2.64+0x500] ;  /* 0x0005000e0244c981 */ /* 0x000f62000c1e1900 */
[----:B------:R-:W-:-:S03]  /*0f50*/  ISETP.GE.AND P4, PT, R62, R35, PT ;  /* 0x000000233e00720c */ /* 0x000fc60003f86270 */
[----:B------:R-:W5:Y:S04]  /*0f60*/  @!P1 LDG.E R72, desc[UR14][R2.64+0x600] ;  /* 0x0006000e02489981 */ /* 0x000f68000c1e1900 */
[----:B------:R-:W5:Y:S04]  /*0f70*/  @!P0 LDG.E R74, desc[UR14][R2.64+0x580] ;  /* 0x0005800e024a8981 */ /* 0x000f68000c1e1900 */
[----:B------:R-:W5:Y:S04]  /*0f80*/  @!P2 LDG.E R76, desc[UR14][R2.64+0x680] ;  /* 0x0006800e024ca981 */ /* 0x000f68000c1e1900 */
[----:B------:R-:W5:Y:S04]  /*0f90*/  @!P3 LDG.E R5, desc[UR14][R2.64+0x700] ;  /* 0x0007000e0205b981 */ /* 0x000f68000c1e1900 */
[----:B------:R0:W5:Y:S02]  /*0fa0*/  @!P4 LDG.E R78, desc[UR14][R2.64+0x780] ;  /* 0x0007800e024ec981 */ /* 0x000164000c1e1900 */
[----:B0-----:R-:W-:Y:S01]  /*0fb0*/  ULEA UR11, UR7, UR11, 0x18 ;  /* 0x0000000b070b7291 */ /* 0x001fe2000f8ec03f */
[----:B------:R-:W-:-:S02]  /*0fc0*/  LEA.HI.SX32 R15, R15, R30, 0x1b ;  /* 0x0000001e0f0f7211 */ /* 0x000fc400078fdaff */
[----:B------:R-:W-:-:S04]  /*0fd0*/  IADD3 R3, R30, 0xa0, RZ ;  /* 0x000000a01e037810 */ /* 0x000fc80007ffe0ff */
[-C--:B------:R-:W-:Y:S02]  /*0fe0*/  LEA.HI.SX32 R3, R3, R30.reuse, 0x1b ;  /* 0x0000001e03037211 */ /* 0x080fe400078fdaff */
[-C--:B------:R-:W-:Y:S02]  /*0ff0*/  LEA.HI.SX32 R17, R17, R30.reuse, 0x1b ;  /* 0x0000001e11117211 */ /* 0x080fe400078fdaff */
[----:B------:R-:W-:Y:S02]  /*1000*/  LEA R47, R3, UR11, 0x2 ;  /* 0x0000000b032f7c11 */ /* 0x000fe4000f8e10ff */
[----:B------:R-:W-:Y:S02]  /*1010*/  IADD3 R3, R30, 0xc0, RZ ;  /* 0x000000c01e037810 */ /* 0x000fe40007ffe0ff */
[-C--:B------:R-:W-:Y:S02]  /*1020*/  LEA.HI.SX32 R19, R19, R30.reuse, 0x1b ;  /* 0x0000001e13137211 */ /* 0x080fe400078fdaff */
[----:B------:R-:W-:-:S02]  /*1030*/  LEA.HI.SX32 R21, R21, R30, 0x1b ;  /* 0x0000001e15157211 */ /* 0x000fc400078fdaff */
[----:B------:R-:W-:Y:S02]  /*1040*/  LEA R39, R15, UR11, 0x2 ;  /* 0x0000000b0f277c11 */ /* 0x000fe4000f8e10ff */
[----:B------:R-:W-:Y:S02]  /*1050*/  LEA R41, R17, UR11, 0x2 ;  /* 0x0000000b11297c11 */ /* 0x000fe4000f8e10ff */
[C---:B------:R-:W-:Y:S02]  /*1060*/  IADD3 R15, R30.reuse, 0xe0, RZ ;  /* 0x000000e01e0f7810 */ /* 0x040fe40007ffe0ff */
[----:B------:R-:W-:Y:S02]  /*1070*/  LEA.HI.SX32 R3, R3, R30, 0x1b ;  /* 0x0000001e03037211 */ /* 0x000fe400078fdaff */
[----:B------:R-:W-:Y:S02]  /*1080*/  LEA R43, R19, UR11, 0x2 ;  /* 0x0000000b132b7c11 */ /* 0x000fe4000f8e10ff */
[----:B------:R-:W-:-:S02]  /*1090*/  IADD3 R17, R30, 0x100, RZ ;  /* 0x000001001e117810 */ /* 0x000fc40007ffe0ff */
[----:B------:R-:W-:Y:S02]  /*10a0*/  LEA R45, R21, UR11, 0x2 ;  /* 0x0000000b152d7c11 */ /* 0x000fe4000f8e10ff */
[C---:B------:R-:W-:Y:S02]  /*10b0*/  IADD3 R19, R30.reuse, 0x120, RZ ;  /* 0x000001201e137810 */ /* 0x040fe40007ffe0ff */
[----:B------:R-:W-:Y:S02]  /*10c0*/  IADD3 R21, R30, 0x140, RZ ;  /* 0x000001401e157810 */ /* 0x000fe40007ffe0ff */
[----:B------:R-:W-:Y:S02]  /*10d0*/  LEA.HI.SX32 R15, R15, R30, 0x1b ;  /* 0x0000001e0f0f7211 */ /* 0x000fe400078fdaff */
[----:B------:R-:W-:Y:S02]  /*10e0*/  LEA R49, R3, UR11, 0x2 ;  /* 0x0000000b03317c11 */ /* 0x000fe4000f8e10ff */
[----:B------:R-:W-:-:S02]  /*10f0*/  LEA R37, R37, UR11, 0x2 ;  /* 0x0000000b25257c11 */ /* 0x000fc4000f8e10ff */
[-C--:B------:R-:W-:Y:S02]  /*1100*/  LEA.HI.SX32 R17, R17, R30.reuse, 0x1b ;  /* 0x0000001e11117211 */ /* 0x080fe400078fdaff */
[----:B------:R-:W-:Y:S02]  /*1110*/  IADD3 R3, R30, 0x160, RZ ;  /* 0x000001601e037810 */ /* 0x000fe40007ffe0ff */
[-C--:B------:R-:W-:Y:S02]  /*1120*/  LEA.HI.SX32 R19, R19, R30.reuse, 0x1b ;  /* 0x0000001e13137211 */ /* 0x080fe400078fdaff */
[----:B------:R-:W-:Y:S02]  /*1130*/  LEA.HI.SX32 R21, R21, R30, 0x1b ;  /* 0x0000001e15157211 */ /* 0x000fe400078fdaff */
[----:B------:R-:W-:Y:S02]  /*1140*/  LEA R51, R15, UR11, 0x2 ;  /* 0x0000000b0f337c11 */ /* 0x000fe4000f8e10ff */
[----:B------:R-:W-:-:S02]  /*1150*/  LEA R53, R17, UR11, 0x2 ;  /* 0x0000000b11357c11 */ /* 0x000fc4000f8e10ff */
[C---:B------:R-:W-:Y:S02]  /*1160*/  IADD3 R15, R30.reuse, 0x180, RZ ;  /* 0x000001801e0f7810 */ /* 0x040fe40007ffe0ff */
[----:B------:R-:W-:Y:S02]  /*1170*/  LEA.HI.SX32 R3, R3, R30, 0x1b ;  /* 0x0000001e03037211 */ /* 0x000fe400078fdaff */
[----:B------:R-:W-:Y:S02]  /*1180*/  LEA R55, R19, UR11, 0x2 ;  /* 0x0000000b13377c11 */ /* 0x000fe4000f8e10ff */
[C---:B------:R-:W-:Y:S02]  /*1190*/  IADD3 R17, R30.reuse, 0x1a0, RZ ;  /* 0x000001a01e117810 */ /* 0x040fe40007ffe0ff */
[----:B------:R-:W-:Y:S02]  /*11a0*/  LEA R57, R21, UR11, 0x2 ;  /* 0x0000000b15397c11 */ /* 0x000fe4000f8e10ff */
[----:B------:R-:W-:-:S02]  /*11b0*/  IADD3 R19, R30, 0x1c0, RZ ;  /* 0x000001c01e137810 */ /* 0x000fc40007ffe0ff */
[C---:B------:R-:W-:Y:S02]  /*11c0*/  IADD3 R21, R30.reuse, 0x1e0, RZ ;  /* 0x000001e01e157810 */ /* 0x040fe40007ffe0ff */
[-C--:B------:R-:W-:Y:S02]  /*11d0*/  LEA.HI.SX32 R15, R15, R30.reuse, 0x1b ;  /* 0x0000001e0f0f7211 */ /* 0x080fe400078fdaff */
[----:B------:R-:W-:Y:S02]  /*11e0*/  LEA R59, R3, UR11, 0x2 ;  /* 0x0000000b033b7c11 */ /* 0x000fe4000f8e10ff */
[-C--:B------:R-:W-:Y:S02]  /*11f0*/  LEA.HI.SX32 R17, R17, R30.reuse, 0x1b ;  /* 0x0000001e11117211 */ /* 0x080fe400078fdaff */
[----:B------:R-:W-:Y:S02]  /*1200*/  SHF.L.U32 R3, R30, 0x4, RZ ;  /* 0x000000041e037819 */ /* 0x000fe400000006ff */
[----:B------:R-:W-:-:S02]  /*1210*/  LEA.HI.SX32 R19, R19, R30, 0x1b ;  /* 0x0000001e13137211 */ /* 0x000fc400078fdaff */
[----:B------:R-:W-:Y:S02]  /*1220*/  LEA.HI.SX32 R21, R21, R30, 0x1b ;  /* 0x0000001e15157211 */ /* 0x000fe400078fdaff */
[----:B------:R-:W-:Y:S02]  /*1230*/  LEA R61, R15, UR11, 0x2 ;  /* 0x0000000b0f3d7c11 */ /* 0x000fe4000f8e10ff */
[----:B------:R-:W-:Y:S02]  /*1240*/  LEA R63, R17, UR11, 0x2 ;  /* 0x0000000b113f7c11 */ /* 0x000fe4000f8e10ff */
[----:B------:R-:W-:Y:S02]  /*1250*/  LEA R65, R21, UR11, 0x2 ;  /* 0x0000000b15417c11 */ /* 0x000fe4000f8e10ff */
[-C--:B------:R-:W-:Y:S02]  /*1260*/  ISETP.GE.AND P2, PT, R6, R35.reuse, PT ;  /* 0x000000230600720c */ /* 0x080fe40003f46270 */
[----:B------:R-:W-:-:S02]  /*1270*/  ISETP.GE.AND P1, PT, R34, R35, PT ;  /* 0x000000232200720c */ /* 0x000fc40003f26270 */
[----:B------:R-:W-:Y:S02]  /*1280*/  LEA R2, P0, R6, UR37, 0x2 ;  /* 0x0000002506027c11 */ /* 0x000fe4000f8010ff */
[-C--:B------:R-:W-:Y:S02]  /*1290*/  ISETP.GE.AND P4, PT, R38, R35.reuse, PT ;  /* 0x000000232600720c */ /* 0x080fe40003f86270 */
[-C--:B------:R-:W-:Y:S02]  /*12a0*/  ISETP.GE.AND P6, PT, R40, R35.reuse, PT ;  /* 0x000000232800720c */ /* 0x080fe40003fc6270 */
[-C--:B------:R-:W-:Y:S02]  /*12b0*/  ISETP.GE.AND P5, PT, R42, R35.reuse, PT ;  /* 0x000000232a00720c */ /* 0x080fe40003fa6270 */
[----:B------:R-:W-:Y:S01]  /*12c0*/  ISETP.GE.AND P3, PT, R44, R35, PT ;  /* 0x000000232c00720c */ /* 0x000fe20003f66270 */
[----:B--2---:R-:W-:Y:S04]  /*12d0*/  STS [R37], R0 ;  /* 0x0000000025007388 */ /* 0x004fe80000000800 */
[----:B---3--:R-:W-:Y:S04]  /*12e0*/  STS [R39+0x80], R16 ;  /* 0x0000801027007388 */ /* 0x008fe80000000800 */
[----:B------:R-:W-:Y:S04]  /*12f0*/  STS [R41+0x100], R14 ;  /* 0x0001000e29007388 */ /* 0x000fe80000000800 */
[----:B----4-:R-:W-:Y:S04]  /*1300*/  STS [R43+0x180], R20 ;  /* 0x000180142b007388 */ /* 0x010fe80000000800 */
[----:B-----5:R-:W-:Y:S04]  /*1310*/  STS [R45+0x200], R18 ;  /* 0x000200122d007388 */ /* 0x020fe80000000800 */
[----:B------:R-:W-:Y:S04]  /*1320*/  STS [R47+0x280], R24 ;  /* 0x000280182f007388 */ /* 0x000fe80000000800 */
[----:B------:R-:W-:Y:S04]  /*1330*/  STS [R49+0x300], R22 ;  /* 0x0003001631007388 */ /* 0x000fe80000000800 */
[----:B------:R0:W-:Y:S04]  /*1340*/  STS [R51+0x380], R66 ;  /* 0x0003804233007388 */ /* 0x0001e80000000800 */
[----:B------:R2:W-:Y:S04]  /*1350*/  STS [R53+0x400], R64 ;  /* 0x0004004035007388 */ /* 0x0005e80000000800 */
[----:B------:R-:W-:Y:S01]  /*1360*/  STS [R55+0x480], R70 ;  /* 0x0004804637007388 */ /* 0x000fe20000000800 */
[----:B0-----:R-:W-:-:S03]  /*1370*/  LEA.HI.SX32 R66, R3, R3, 0x1b ;  /* 0x0000000303427211 */ /* 0x001fc600078fdaff */
[----:B------:R-:W-:Y:S01]  /*1380*/  STS [R57+0x500], R68 ;  /* 0x0005004439007388 */ /* 0x000fe20000000800 */
[----:B--2---:R-:W-:-:S03]  /*1390*/  LEA R64, R19, UR11, 0x2 ;  /* 0x0000000b13407c11 */ /* 0x004fc6000f8e10ff */
[----:B------:R-:W-:Y:S01]  /*13a0*/  STS [R59+0x580], R74 ;  /* 0x0005804a3b007388 */ /* 0x000fe20000000800 */
[----:B------:R-:W-:-:S03]  /*13b0*/  LEA R66, R66, UR11, 0x2 ;  /* 0x0000000b42427c11 */ /* 0x000fc6000f8e10ff */
        /* <DEDUP_REMOVED lines=22> */
[----:B------:R-:W-:-:S02]  /*1520*/  MOV R16, RZ ;  /* 0x000000ff00107202 */ /* 0x000fc40000000f00 */
[----:B------:R-:W-:Y:S01]  /*1530*/  LEA.HI.X R3, R6, UR36, R7, 0x2, P0 ;  /* 0x0000002406037c11 */ /* 0x000fe200080f1407 */
[----:B------:R-:W-:Y:S01]  /*1540*/  BAR.SYNC.DEFER_BLOCKING 0x0 ;  /* 0x0000000000007b1d */ /* 0x000fe20000010000 */
[-C--:B------:R-:W-:Y:S01]  /*1550*/  ISETP.GE.AND P0, PT, R36, R35.reuse, PT ;  /* 0x000000232400720c */ /* 0x080fe20003f06270 */
[----:B------:R-:W-:Y:S02]  /*1560*/  HFMA2.MMA R14, -RZ, RZ, 0, 0 ;  /* 0x00000000ff0e7435 */ /* 0x000fe400000001ff */
[----:B------:R-:W-:Y:S01]  /*1570*/  HFMA2.MMA R18, -RZ, RZ, 0, 0 ;  /* 0x00000000ff127435 */ /* 0x000fe200000001ff */
[----:B------:R-:W-:Y:S01]  /*1580*/  MOV R20, RZ ;  /* 0x000000ff00147202 */ /* 0x000fe20000000f00 */
        /* <DEDUP_REMOVED lines=19> */
[-C--:B------:R-:W-:Y:S01]  /*16c0*/  ISETP.GE.AND P1, PT, R62, R35.reuse, PT ;  /* 0x000000233e00720c */ /* 0x080fe20003f26270 */
[----:B0-----:R-:W-:Y:S02]  /*16d0*/  HFMA2.MMA R5, -RZ, RZ, 0, 0 ;  /* 0x00000000ff057435 */ /* 0x001fe400000001ff */
[----:B------:R-:W5:Y:S04]  /*16e0*/  @!P0 LDG.E R90, desc[UR14][R2.64+0x480] ;  /* 0x0004800e025a8981 */ /* 0x000f68000c1e1900 */
        /* <DEDUP_REMOVED lines=18> */
[----:B-----5:R0:W-:Y:S04]  /*1810*/  STS [R43+0x180], R20 ;  /* 0x000180142b007388 */ /* 0x0201e80000000800 */
        /* <DEDUP_REMOVED lines=31> */
[----:B------:R-:W-:Y:S01]  /*1a10*/  HFMA2.MMA R0, -RZ, RZ, 0, 0 ;  /* 0x00000000ff007435 */ /* 0x000fe200000001ff */
[----:B------:R-:W-:-:S02]  /*1a20*/  CS2R R16, SRZ ;  /* 0x0000000000107805 */ /* 0x000fc4000001ff00 */
[----:B--2---:R-:W-:Y:S01]  /*1a30*/  MOV R18, RZ ;  /* 0x000000ff00127202 */ /* 0x004fe20000000f00 */
[----:B---3--:R-:W-:Y:S01]  /*1a40*/  HFMA2.MMA R24, -RZ, RZ, 0, 0 ;  /* 0x00000000ff187435 */ /* 0x008fe200000001ff */
[----:B------:R-:W-:Y:S02]  /*1a50*/  MOV R14, RZ ;  /* 0x000000ff000e7202 */ /* 0x000fe40000000f00 */
[----:B----4-:R-:W-:Y:S01]  /*1a60*/  MOV R22, RZ ;  /* 0x000000ff00167202 */ /* 0x010fe20000000f00 */
        /* <DEDUP_REMOVED lines=17> */
[----:B------:R-:W5:Y:S01]  /*1b80*/  @!P1 LDG.E R110, desc[UR14][R2.64+0x580] ;  /* 0x0005800e026e9981 */ /* 0x000f62000c1e1900 */
[----:B------:R-:W-:-:S03]  /*1b90*/  ISETP.GE.AND P1, PT, R60, R35, PT ;  /* 0x000000233c00720c */ /* 0x000fc60003f26270 */
[----:B------:R-:W5:Y:S04]  /*1ba0*/  @!P6 LDG.E R106, desc[UR14][R2.64+0x480] ;  /* 0x0004800e026ae981 */ /* 0x000f68000c1e1900 */
[----:B------:R-:W5:Y:S01]  /*1bb0*/  @!P0 LDG.E R112, desc[UR14][R2.64+0x680] ;  /* 0x0006800e02708981 */ /* 0x000f62000c1e1900 */
[----:B------:R-:W-:-:S03]  /*1bc0*/  ISETP.GE.AND P0, PT, R62, R35, PT ;  /* 0x000000233e00720c */ /* 0x000fc60003f06270 */
[----:B------:R-:W5:Y:S04]  /*1bd0*/  @!P2 LDG.E R108, desc[UR14][R2.64+0x600] ;  /* 0x0006000e026ca981 */ /* 0x000f68000c1e1900 */
[----:B------:R-:W5:Y:S06]  /*1be0*/  @!P1 LDG.E R17, desc[UR14][R2.64+0x700] ;  /* 0x0007000e02119981 */ /* 0x000f6c000c1e1900 */
[----:B------:R0:W5:Y:S01]  /*1bf0*/  @!P0 LDG.E R114, desc[UR14][R2.64+0x780] ;  /* 0x0007800e02728981 */ /* 0x000162000c1e1900 */
[----:B-1----:R-:W-:Y:S01]  /*1c00*/  IMAD R98, R116, UR16, RZ ;  /* 0x0000001074627c24 */ /* 0x002fe2000f8e02ff */
[----:B------:R-:W-:-:S03]  /*1c10*/  ISETP.GE.AND P0, PT, R6, R35, PT ;  /* 0x000000230600720c */ /* 0x000fc60003f06270 */
[----:B------:R-:W-:Y:S02]  /*1c20*/  IMAD R19, R117, UR17, R98 ;  /* 0x0000001175137c24 */ /* 0x000fe4000f8e0262 */
[----:B0-----:R-:W-:Y:S01]  /*1c30*/  IMAD.WIDE.U32 R2, R116, UR17, RZ ;  /* 0x0000001174027c25 */ /* 0x001fe2000f8e00ff */
[----:B------:R-:W-:Y:S02]  /*1c40*/  IADD3 R99, -R99, UR6, RZ ;  /* 0x0000000663637c10 */ /* 0x000fe4000fffe1ff */
[----:B------:R-:W-:Y:S02]  /*1c50*/  SHF.R.S32.HI R5, RZ, 0x1f, R4 ;  /* 0x0000001fff057819 */ /* 0x000fe40000011404 */
[----:B------:R-:W-:Y:S02]  /*1c60*/  IADD3 R3, R3, R19, RZ ;  /* 0x0000001303037210 */ /* 0x000fe40007ffe0ff */
[----:B------:R-:W-:Y:S01]  /*1c70*/  SHF.R.S32.HI R98, RZ, 0x1f, R26 ;  /* 0x0000001fff627819 */ /* 0x000fe2000001141a */
[----:B------:R-:W-:-:S04]  /*1c80*/  IMAD R99, R99, -0x200, RZ ;  /* 0xfffffe0063637824 */ /* 0x000fc800078e02ff */
[----:B------:R-:W-:-:S04]  /*1c90*/  IMAD R21, R98, UR8, RZ ;  /* 0x0000000862157c24 */ /* 0x000fc8000f8e02ff */
[----:B------:R-:W-:Y:S01]  /*1ca0*/  IMAD R25, R26, UR9, R21 ;  /* 0x000000091a197c24 */ /* 0x000fe2000f8e0215 */
[----:B------:R-:W-:Y:S01]  /*1cb0*/  MOV R128, RZ ;  /* 0x000000ff00807202 */ /* 0x000fe20000000f00 */
[----:B------:R-:W-:Y:S01]  /*1cc0*/  HFMA2.MMA R126, -RZ, RZ, 0, 0 ;  /* 0x00000000ff7e7435 */ /* 0x000fe200000001ff */
[-C--:B------:R-:W-:Y:S02]  /*1cd0*/  ISETP.GE.AND P4, PT, R44, R35.reuse, PT ;  /* 0x000000232c00720c */ /* 0x080fe40003f86270 */
[-C--:B------:R-:W-:Y:S01]  /*1ce0*/  ISETP.GE.AND P5, PT, R42, R35.reuse, PT ;  /* 0x000000232a00720c */ /* 0x080fe20003fa6270 */
[----:B------:R-:W-:Y:S01]  /*1cf0*/  HFMA2.MMA R122, -RZ, RZ, 0, 0 ;  /* 0x00000000ff7a7435 */ /* 0x000fe200000001ff */
[----:B------:R-:W-:Y:S02]  /*1d00*/  ISETP.GE.AND P6, PT, R40, R35, PT ;  /* 0x000000232800720c */ /* 0x000fe40003fc6270 */
[----:B------:R-:W-:Y:S02]  /*1d10*/  MOV R130, RZ ;  /* 0x000000ff00827202 */ /* 0x000fe40000000f00 */
[----:B------:R-:W-:-:S02]  /*1d20*/  MOV R120, RZ ;  /* 0x000000ff00787202 */ /* 0x000fc40000000f00 */
[----:B------:R-:W-:Y:S01]  /*1d30*/  MOV R124, RZ ;  /* 0x000000ff007c7202 */ /* 0x000fe20000000f00 */
[----:B------:R-:W-:Y:S02]  /*1d40*/  HFMA2.MMA R134, -RZ, RZ, 0, 0 ;  /* 0x00000000ff867435 */ /* 0x000fe400000001ff */
[----:B------:R-:W-:Y:S01]  /*1d50*/  HFMA2.MMA R136, -RZ, RZ, 0, 0 ;  /* 0x00000000ff887435 */ /* 0x000fe200000001ff */
[----:B------:R-:W-:Y:S02]  /*1d60*/  MOV R132, RZ ;  /* 0x000000ff00847202 */ /* 0x000fe40000000f00 */
[----:B------:R-:W-:Y:S01]  /*1d70*/  MOV R138, RZ ;  /* 0x000000ff008a7202 */ /* 0x000fe20000000f00 */
[----:B---3--:R-:W-:Y:S04]  /*1d80*/  STS [R37], R0 ;  /* 0x0000000025007388 */ /* 0x008fe80000000800 */
[----:B----4-:R-:W-:Y:S04]  /*1d90*/  STS [R39+0x80], R16 ;  /* 0x0000801027007388 */ /* 0x010fe80000000800 */
[----:B--2---:R0:W-:Y:S04]  /*1da0*/  STS [R41+0x100], R14 ;  /* 0x0001000e29007388 */ /* 0x0041e80000000800 */
[----:B------:R-:W-:Y:S04]  /*1db0*/  STS [R43+0x180], R20 ;  /* 0x000180142b007388 */ /* 0x000fe80000000800 */
[----:B-----5:R1:W-:Y:S01]  /*1dc0*/  STS [R45+0x200], R18 ;  /* 0x000200122d007388 */ /* 0x0203e20000000800 */
[----:B0-----:R-:W-:-:S03]  /*1dd0*/  IMAD.WIDE.U32 R14, R26, UR8, R2 ;  /* 0x000000081a0e7c25 */ /* 0x001fc6000f8e0002 */
[----:B------:R-:W-:Y:S01]  /*1de0*/  STS [R47+0x280], R24 ;  /* 0x000280182f007388 */ /* 0x000fe20000000800 */
[----:B------:R-:W-:-:S03]  /*1df0*/  @!P0 IMAD.WIDE.U32 R2, R116, UR17, R4 ;  /* 0x0000001174028c25 */ /* 0x000fc6000f8e0004 */
[----:B------:R-:W-:Y:S01]  /*1e00*/  STS [R49+0x300], R22 ;  /* 0x0003001631007388 */ /* 0x000fe20000000800 */
[----:B------:R-:W-:Y:S01]  /*1e10*/  IADD3 R0, P1, R99, R14, RZ ;  /* 0x0000000e63007210 */ /* 0x000fe20007f3e0ff */
[----:B------:R-:W-:Y:S01]  /*1e20*/  IMAD R14, R118, UR16, RZ ;  /* 0x00000010760e7c24 */ /* 0x000fe2000f8e02ff */
[----:B------:R-:W-:Y:S01]  /*1e30*/  @!P0 IADD3 R3, R19, R3, RZ ;  /* 0x0000000313038210 */ /* 0x000fe20007ffe0ff */
[----:B------:R-:W-:Y:S01]  /*1e40*/  STS [R51+0x380], R102 ;  /* 0x0003806633007388 */ /* 0x000fe20000000800 */
[----:B-1----:R-:W-:Y:S02]  /*1e50*/  @!P0 MOV R18, R4 ;  /* 0x0000000400128202 */ /* 0x002fe40000000f00 */
[----:B------:R-:W-:Y:S01]  /*1e60*/  @!P0 MOV R19, R5 ;  /* 0x0000000500138202 */ /* 0x000fe20000000f00 */
[----:B------:R0:W-:Y:S01]  /*1e70*/  STS [R53+0x400], R100 ;  /* 0x0004006435007388 */ /* 0x0001e20000000800 */
[----:B------:R-:W-:Y:S02]  /*1e80*/  IMAD R101, R119, UR17, R14 ;  /* 0x0000001177657c24 */ /* 0x000fe4000f8e020e */
[----:B------:R-:W-:Y:S01]  /*1e90*/  @!P0 IMAD.WIDE.U32 R2, R26, UR8, R2 ;  /* 0x000000081a028c25 */ /* 0x000fe2000f8e0002 */
[----:B0-----:R-:W-:-:S03]  /*1ea0*/  SHF.R.S32.HI R100, RZ, 0x1f, R99 ;  /* 0x0000001fff647819 */ /* 0x001fc60000011463 */
[----:B------:R-:W-:Y:S01]  /*1eb0*/  @!P0 IMAD.WIDE.U32 R18, R118, UR17, R18 ;  /* 0x0000001176128c25 */ /* 0x000fe2000f8e0012 */
[----:B------:R-:W-:Y:S01]  /*1ec0*/  STS [R55+0x480], R106 ;  /* 0x0004806a37007388 */ /* 0x000fe20000000800 */
[----:B------:R-:W-:Y:S01]  /*1ed0*/  ULDC.64 UR8, c[0x0][0x2b8] ;  /* 0x0000ae0000087ab9 */ /* 0x000fe20000000a00 */
[----:B------:R-:W-:Y:S01]  /*1ee0*/  IADD3.X R21, R100, R25, R15, P1, !PT ;  /* 0x0000001964157210 */ /* 0x000fe20000ffe40f */
[----:B------:R-:W-:Y:S01]  /*1ef0*/  IMAD.WIDE.U32 R14, R118, UR17, RZ ;  /* 0x00000011760e7c25 */ /* 0x000fe2000f8e00ff */
[C---:B------:R-:W-:Y:S01]  /*1f00*/  LEA R23, P1, R6.reuse, UR12, 0x2 ;  /* 0x0000000c06177c11 */ /* 0x040fe2000f8210ff */
[----:B------:R-:W-:Y:S01]  /*1f10*/  STS [R57+0x500], R104 ;  /* 0x0005006839007388 */ /* 0x000fe20000000800 */
[----:B------:R-:W-:Y:S02]  /*1f20*/  @!P0 IADD3 R19, R101, R19, RZ ;  /* 0x0000001365138210 */ /* 0x000fe40007ffe0ff */
[----:B------:R-:W-:Y:S01]  /*1f30*/  LEA.HI.X R20, R6, UR13, R7, 0x2, P1 ;  /* 0x0000000d06147c11 */ /* 0x000fe200088f1407 */
[----:B------:R-:W-:Y:S01]  /*1f40*/  STS [R59+0x580], R110 ;  /* 0x0005806e3b007388 */ /* 0x000fe20000000800 */
[----:B------:R-:W-:-:S02]  /*1f50*/  LEA R16, P2, R0, R23, 0x2 ;  /* 0x0000001700107211 */ /* 0x000fc400078410ff */
[----:B------:R-:W-:Y:S01]  /*1f60*/  @!P0 IADD3 R22, P1, R6, R2, RZ ;  /* 0x0000000206168210 */ /* 0x000fe20007f3e0ff */
[----:B------:R-:W-:Y:S01]  /*1f70*/  STS [R61+0x600], R108 ;  /* 0x0006006c3d007388 */ /* 0x000fe20000000800 */
[----:B------:R-:W-:-:S03]  /*1f80*/  IADD3 R15, R15, R101, RZ ;  /* 0x000000650f0f7210 */ /* 0x000fc60007ffe0ff */
[----:B------:R-:W-:Y:S01]  /*1f90*/  STS [R63+0x680], R112 ;  /* 0x000680703f007388 */ /* 0x000fe20000000800 */
[----:B------:R-:W-:Y:S01]  /*1fa0*/  @!P0 IADD3.X R25, R7, R3, R25, P1, !PT ;  /* 0x0000000307198210 */ /* 0x000fe20000ffe419 */
[C---:B------:R-:W-:Y:S02]  /*1fb0*/  IMAD.WIDE.U32 R14, R26.reuse, UR8, R14 ;  /* 0x000000081a0e7c25 */ /* 0x040fe4000f8e000e */
[----:B------:R0:W-:Y:S02]  /*1fc0*/  STS [R64+0x700], R17 ;  /* 0x0007001140007388 */ /* 0x0001e40000000800 */
[----:B------:R-:W-:Y:S01]  /*1fd0*/  @!P0 IMAD.WIDE.U32 R2, R26, UR8, R18 ;  /* 0x000000081a028c25 */ /* 0x000fe2000f8e0012 */
[----:B------:R-:W-:Y:S02]  /*1fe0*/  @!P0 LEA R18, P1, R22, UR12, 0x2 ;  /* 0x0000000c16128c11 */ /* 0x000fe4000f8210ff */
[----:B0-----:R-:W-:Y:S01]  /*1ff0*/  LEA.HI.X R17, R0, R20, R21, 0x2, P2 ;  /* 0x0000001400117211 */ /* 0x001fe200010f1415 */
[----:B------:R-:W-:Y:S01]  /*2000*/  IMAD R21, R98, UR8, RZ ;  /* 0x0000000862157c24 */ /* 0x000fe2000f8e02ff */
[----:B------:R-:W-:-:S03]  /*2010*/  @!P0 IADD3 R23, P2, R6, R2, RZ ;  /* 0x0000000206178210 */ /* 0x000fc60007f5e0ff */
[----:B------:R-:W-:Y:S01]  /*2020*/  IMAD R101, R26, UR9, R21 ;  /* 0x000000091a657c24 */ /* 0x000fe2000f8e0215 */
[----:B------:R-:W-:Y:S01]  /*2030*/  IADD3 R21, P3, R99, R14, RZ ;  /* 0x0000000e63157210 */ /* 0x000fe20007f7e0ff */
[----:B------:R-:W-:Y:S01]  /*2040*/  STS [R65+0x780], R114 ;  /* 0x0007807241007388 */ /* 0x000fe20000000800 */
[----:B------:R-:W-:Y:S01]  /*2050*/  @!P0 LEA.HI.X R19, R22, UR13, R25, 0x2, P1 ;  /* 0x0000000d16138c11 */ /* 0x000fe200088f1419 */
[----:B------:R-:W-:Y:S01]  /*2060*/  NOP ;  /* 0x0000000000007918 */ /* 0x000fe20000000000 */
[----:B------:R-:W-:Y:S01]  /*2070*/  IADD3.X R22, R100, R101, R15, P3, !PT ;  /* 0x0000006564167210 */ /* 0x000fe20001ffe40f */
[----:B------:R-:W-:Y:S01]  /*2080*/  ULDC.64 UR8, c[0x0][0x308] ;  /* 0x0000c20000087ab9 */ /* 0x000fe20000000a00 */
[----:B------:R-:W-:Y:S01]  /*2090*/  @!P0 IADD3.X R24, R7, R3, R101, P2, !PT ;  /* 0x0000000307188210 */ /* 0x000fe200017fe465 */
[----:B------:R-:W-:Y:S01]  /*20a0*/  LDS R0, [R66] ;  /* 0x0000000042007984 */ /* 0x000fe20000000800 */
        /* <DEDUP_REMOVED lines=18> */
[----:B------:R-:W-:Y:S02]  /*21d0*/  LEA R14, P2, R21, R14, 0x2 ;  /* 0x0000000e150e7211 */ /* 0x000fe400078410ff */
[----:B------:R-:W-:Y:S02]  /*21e0*/  @!P0 LEA R2, P1, R23, UR8, 0x2 ;  /* 0x0000000817028c11 */ /* 0x000fe4000f8210ff */
[----:B------:R-:W-:Y:S02]  /*21f0*/  LEA.HI.X R15, R21, R3, R22, 0x2, P2 ;  /* 0x00000003150f7211 */ /* 0x000fe400010f1416 */
[----:B------:R-:W-:Y:S02]  /*2200*/  @!P0 LEA.HI.X R3, R23, UR9, R24, 0x2, P1 ;  /* 0x0000000917038c11 */ /* 0x000fe400088f1418 */
[----:B------:R-:W-:Y:S02]  /*2210*/  ISETP.GE.AND P1, PT, R34, R35, PT ;  /* 0x000000232200720c */ /* 0x000fe40003f26270 */
[----:B------:R-:W-:-:S11]  /*2220*/  MOV R24, RZ ;  /* 0x000000ff00187202 */ /* 0x000fd60000000f00 */
[----:B------:R-:W2:Y:S01]  /*2230*/  @!P1 LDG.E R24, desc[UR14][R16.64+-0x780] ;  /* 0xfff8800e10189981 */ /* 0x000ea2000c1e1900 */
[-C--:B------:R-:W-:Y:S02]  /*2240*/  ISETP.GE.AND P1, PT, R46, R35.reuse, PT ;  /* 0x000000232e00720c */ /* 0x080fe40003f26270 */
[----:B------:R-:W-:Y:S01]  /*2250*/  ISETP.GE.AND P3, PT, R38, R35, PT ;  /* 0x000000232600720c */ /* 0x000fe20003f66270 */
[----:B------:R-:W-:Y:S01]  /*2260*/  HFMA2.MMA R20, -RZ, RZ, 0, 0 ;  /* 0x00000000ff147435 */ /* 0x000fe200000001ff */
[----:B------:R-:W3:Y:S01]  /*2270*/  @!P4 LDG.E R122, desc[UR14][R16.64+-0x500] ;  /* 0xfffb000e107ac981 */ /* 0x000ee2000c1e1900 */
[----:B------:R-:W-:-:S03]  /*2280*/  HFMA2.MMA R118, -RZ, RZ, 0, 0 ;  /* 0x00000000ff767435 */ /* 0x000fc600000001ff */
[----:B------:R-:W4:Y:S05]  /*2290*/  @!P5 LDG.E R124, desc[UR14][R16.64+-0x580] ;  /* 0xfffa800e107cd981 */ /* 0x000f2a000c1e1900 */
[----:B------:R-:W5:Y:S01]  /*22a0*/  @!P1 LDG.E R128, desc[UR14][R16.64+-0x480] ;  /* 0xfffb800e10809981 */ /* 0x000f62000c1e1900 */
[-C--:B------:R-:W-:Y:S02]  /*22b0*/  ISETP.GE.AND P1, PT, R48, R35.reuse, PT ;  /* 0x000000233000720c */ /* 0x080fe40003f26270 */
[-C--:B------:R-:W-:Y:S01]  /*22c0*/  ISETP.GE.AND P2, PT, R36, R35.reuse, PT ;  /* 0x000000232400720c */ /* 0x080fe20003f46270 */
[----:B------:R-:W-:Y:S01]  /*22d0*/  HFMA2.MMA R22, -RZ, RZ, 0, 0 ;  /* 0x00000000ff167435 */ /* 0x000fe200000001ff */
[----:B------:R-:W3:Y:S01]  /*22e0*/  @!P3 LDG.E R120, desc[UR14][R16.64+-0x680] ;  /* 0xfff9800e1078b981 */ /* 0x000ee2000c1e1900 */
[----:B------:R-:W-:-:S03]  /*22f0*/  ISETP.GE.AND P4, PT, R58, R35, PT ;  /* 0x000000233a00720c */ /* 0x000fc60003f86270 */
[----:B------:R0:W2:Y:S04]  /*2300*/  @!P0 LDG.E R20, desc[UR14][R18.64] ;  /* 0x0000000e12148981 */ /* 0x0000a8000c1e1900 */
[----:B------:R-:W4:Y:S04]  /*2310*/  @!P6 LDG.E R118, desc[UR14][R16.64+-0x600] ;  /* 0xfffa000e1076e981 */ /* 0x000f28000c1e1900 */
[----:B------:R-:W5:Y:S01]  /*2320*/  @!P1 LDG.E R126, desc[UR14][R16.64+-0x400] ;  /* 0xfffc000e107e9981 */ /* 0x000f62000c1e1900 */
[----:B------:R-:W-:-:S03]  /*2330*/  ISETP.GE.AND P1, PT, R50, R35, PT ;  /* 0x000000233200720c */ /* 0x000fc60003f26270 */
[----:B------:R-:W3:Y:S01]  /*2340*/  @!P2 LDG.E R22, desc[UR14][R16.64+-0x700] ;  /* 0xfff9000e1016a981 */ /* 0x000ee2000c1e1900 */
[-C--:B------:R-:W-:Y:S02]  /*2350*/  ISETP.GE.AND P2, PT, R54, R35.reuse, PT ;  /* 0x000000233600720c */ /* 0x080fe40003f46270 */
[-C--:B------:R-:W-:Y:S01]  /*2360*/  ISETP.GE.AND P3, PT, R56, R35.reuse, PT ;  /* 0x000000233800720c */ /* 0x080fe20003f66270 */
[----:B------:R-:W5:Y:S01]  /*2370*/  @!P4 LDG.E R136, desc[UR14][R16.64+-0x180] ;  /* 0xfffe800e1088c981 */ /* 0x000f62000c1e1900 */
[----:B------:R-:W-:-:S05]  /*2380*/  ISETP.GE.AND P5, PT, R60, R35, PT ;  /* 0x000000233c00720c */ /* 0x000fca0003fa6270 */
[----:B------:R-:W5:Y:S01]  /*2390*/  @!P1 LDG.E R130, desc[UR14][R16.64+-0x380] ;  /* 0xfffc800e10829981 */ /* 0x000f62000c1e1900 */
[-C--:B------:R-:W-:Y:S02]  /*23a0*/  ISETP.GE.AND P1, PT, R52, R35.reuse, PT ;  /* 0x000000233400720c */ /* 0x080fe40003f26270 */
[----:B------:R-:W-:Y:S02]  /*23b0*/  ISETP.GE.AND P6, PT, R62, R35, PT ;  /* 0x000000233e00720c */ /* 0x000fe40003fc6270 */
[----:B0-----:R-:W-:Y:S01]  /*23c0*/  CS2R R18, SRZ ;  /* 0x0000000000127805 */ /* 0x001fe2000001ff00 */
[----:B------:R-:W5:Y:S04]  /*23d0*/  @!P2 LDG.E R134, desc[UR14][R16.64+-0x280] ;  /* 0xfffd800e1086a981 */ /* 0x000f68000c1e1900 */
[----:B------:R-:W5:Y:S04]  /*23e0*/  @!P3 LDG.E R132, desc[UR14][R16.64+-0x200] ;  /* 0xfffe000e1084b981 */ /* 0x000f68000c1e1900 */
[----:B------:R-:W5:Y:S04]  /*23f0*/  @!P5 LDG.E R19, desc[UR14][R16.64+-0x100] ;  /* 0xffff000e1013d981 */ /* 0x000f68000c1e1900 */
[----:B------:R-:W5:Y:S04]  /*2400*/  @!P1 LDG.E R18, desc[UR14][R16.64+-0x300] ;  /* 0xfffd000e10129981 */ /* 0x000f68000c1e1900 */
[----:B------:R0:W5:Y:S02]  /*2410*/  @!P6 LDG.E R138, desc[UR14][R16.64+-0x80] ;  /* 0xffff800e108ae981 */ /* 0x000164000c1e1900 */
[----:B0-----:R-:W-:Y:S01]  /*2420*/  HFMA2.MMA R16, -RZ, RZ, 0, 0 ;  /* 0x00000000ff107435 */ /* 0x001fe200000001ff */
[----:B------:R-:W-:-:S02]  /*2430*/  P2R R127, PR, RZ, 0x2 ;  /* 0x00000002ff7f7803 */ /* 0x000fc40000000000 */
[----:B------:R-:W-:Y:S02]  /*2440*/  ISETP.GE.AND P1, PT, R36, R35, PT ;  /* 0x000000232400720c */ /* 0x000fe40003f26270 */
[----:B------:R-:W-:Y:S01]  /*2450*/  MOV R140, RZ ;  /* 0x000000ff008c7202 */ /* 0x000fe20000000f00 */
[----:B------:R-:W-:Y:S01]  /*2460*/  HFMA2.MMA R142, -RZ, RZ, 0, 0 ;  /* 0x00000000ff8e7435 */ /* 0x000fe200000001ff */
[----:B------:R-:W-:Y:S01]  /*2470*/  MOV R144, RZ ;  /* 0x000000ff00907202 */ /* 0x000fe20000000f00 */
[----:B------:R-:W-:Y:S02]  /*2480*/  HFMA2.MMA R146, -RZ, RZ, 0, 0 ;  /* 0x00000000ff927435 */ /* 0x000fe400000001ff */
[----:B------:R-:W-:Y:S01]  /*2490*/  HFMA2.MMA R150, -RZ, RZ, 0, 0 ;  /* 0x00000000ff967435 */ /* 0x000fe200000001ff */
[----:B------:R-:W-:Y:S02]  /*24a0*/  MOV R148, RZ ;  /* 0x000000ff00947202 */ /* 0x000fe40000000f00 */
[----:B------:R-:W-:Y:S01]  /*24b0*/  MOV R152, RZ ;  /* 0x000000ff00987202 */ /* 0x000fe20000000f00 */
[----:B--2---:R-:W-:Y:S04]  /*24c0*/  STS [R37], R20 ;  /* 0x0000001425007388 */ /* 0x004fe80000000800 */
[----:B------:R-:W-:Y:S04]  /*24d0*/  STS [R39+0x80], R24 ;  /* 0x0000801827007388 */ /* 0x000fe80000000800 */
[----:B---3--:R-:W-:Y:S04]  /*24e0*/  STS [R41+0x100], R22 ;  /* 0x0001001629007388 */ /* 0x008fe80000000800 */
[----:B------:R-:W-:Y:S04]  /*24f0*/  STS [R43+0x180], R120 ;  /* 0x000180782b007388 */ /* 0x000fe80000000800 */
[----:B----4-:R-:W-:Y:S04]  /*2500*/  STS [R45+0x200], R118 ;  /* 0x000200762d007388 */ /* 0x010fe80000000800 */
[----:B------:R-:W-:Y:S04]  /*2510*/  STS [R47+0x280], R124 ;  /* 0x0002807c2f007388 */ /* 0x000fe80000000800 */
[----:B------:R-:W-:Y:S04]  /*2520*/  STS [R49+0x300], R122 ;  /* 0x0003007a31007388 */ /* 0x000fe80000000800 */
[----:B-----5:R0:W-:Y:S04]  /*2530*/  STS [R51+0x380], R128 ;  /* 0x0003808033007388 */ /* 0x0201e80000000800 */
[----:B------:R-:W-:Y:S04]  /*2540*/  STS [R53+0x400], R126 ;  /* 0x0004007e35007388 */ /* 0x000fe80000000800 */
[----:B------:R-:W-:Y:S04]  /*2550*/  STS [R55+0x480], R130 ;  /* 0x0004808237007388 */ /* 0x000fe80000000800 */
[----:B------:R1:W-:Y:S04]  /*2560*/  STS [R57+0x500], R18 ;  /* 0x0005001239007388 */ /* 0x0003e80000000800 */
[----:B------:R2:W-:Y:S04]  /*2570*/  STS [R59+0x580], R134 ;  /* 0x000580863b007388 */ /* 0x0005e80000000800 */
[----:B------:R3:W-:Y:S04]  /*2580*/  STS [R61+0x600], R132 ;  /* 0x000600843d007388 */ /* 0x0007e80000000800 */
[----:B------:R4:W-:Y:S04]  /*2590*/  STS [R63+0x680], R136 ;  /* 0x000680883f007388 */ /* 0x0009e80000000800 */
[----:B------:R-:W-:Y:S04]  /*25a0*/  STS [R64+0x700], R19 ;  /* 0x0007001340007388 */ /* 0x000fe80000000800 */
[----:B------:R5:W-:Y:S01]  /*25b0*/  STS [R65+0x780], R138 ;  /* 0x0007808a41007388 */ /* 0x000be20000000800 */
[----:B------:R-:W-:-:S03]  /*25c0*/  NOP ;  /* 0x0000000000007918 */ /* 0x000fc60000000000 */
[----:B------:R-:W-:Y:S04]  /*25d0*/  LDS R125, [R66] ;  /* 0x00000000427d7984 */ /* 0x000fe80000000800 */
[----:B------:R-:W-:Y:S04]  /*25e0*/  LDS R124, [R66+0x4] ;  /* 0x00000400427c7984 */ /* 0x000fe80000000800 */
[----:B------:R-:W5:Y:S04]  /*25f0*/  LDS R123, [R66+0x8] ;  /* 0x00000800427b7984 */ /* 0x000f680000000800 */
[----:B------:R-:W-:Y:S04]  /*2600*/  LDS R122, [R66+0xc] ;  /* 0x00000c00427a7984 */ /* 0x000fe80000000800 */
[----:B------:R-:W5:Y:S04]  /*2610*/  LDS R121, [R66+0x10] ;  /* 0x0000100042797984 */ /* 0x000f680000000800 */
[----:B------:R-:W-:Y:S04]  /*2620*/  LDS R120, [R66+0x14] ;  /* 0x0000140042787984 */ /* 0x000fe80000000800 */
        /* <DEDUP_REMOVED lines=8> */
[----:B------:R-:W-:Y:S04]  /*26b0*/  LDS R117, [R66+0x38] ;  /* 0x0000380042757984 */ /* 0x000fe80000000800 */
[----:B------:R-:W5:Y:S01]  /*26c0*/  LDS R118, [R66+0x3c] ;  /* 0x00003c0042767984 */ /* 0x000f620000000800 */
[----:B------:R-:W-:Y:S01]  /*26d0*/  BAR.SYNC.DEFER_BLOCKING 0x0 ;  /* 0x0000000000007b1d */ /* 0x000fe20000010000 */
[----:B0-----:R-:W-:Y:S01]  /*26e0*/  HFMA2.MMA R128, -RZ, RZ, 0, 0 ;  /* 0x00000000ff807435 */ /* 0x001fe200000001ff */
[----:B-1----:R-:W-:Y:S01]  /*26f0*/  MOV R18, RZ ;  /* 0x000000ff00127202 */ /* 0x002fe20000000f00 */
[----:B--2---:R-:W-:-:S03]  /*2700*/  HFMA2.MMA R134, -RZ, RZ, 0, 0 ;  /* 0x00000000ff867435 */ /* 0x004fc600000001ff */
[----:B------:R0:W2:Y:S01]  /*2710*/  @!P0 LDG.E R16, desc[UR14][R2.64] ;  /* 0x0000000e02108981 */ /* 0x0000a2000c1e1900 */
[----:B------:R-:W-:-:S03]  /*2720*/  ISETP.GE.AND P0, PT, R34, R35, PT ;  /* 0x000000232200720c */ /* 0x000fc60003f06270 */
[----:B------:R-:W2:Y:S01]  /*2730*/  @!P1 LDG.E R18, desc[UR14][R14.64+-0x700] ;  /* 0xfff9000e0e129981 */ /* 0x000ea2000c1e1900 */
[-C--:B------:R-:W-:Y:S02]  /*2740*/  ISETP.GE.AND P1, PT, R40, R35.reuse, PT ;  /* 0x000000232800720c */ /* 0x080fe40003f26270 */
[----:B---3--:R-:W-:Y:S02]  /*2750*/  MOV R132, RZ ;  /* 0x000000ff00847202 */ /* 0x008fe40000000f00 */
[----:B----4-:R-:W-:Y:S01]  /*2760*/  MOV R136, RZ ;  /* 0x000000ff00887202 */ /* 0x010fe20000000f00 */
[----:B-----5:R-:W-:Y:S01]  /*2770*/  HFMA2.MMA R138, -RZ, RZ, 0, 0 ;  /* 0x00000000ff8a7435 */ /* 0x020fe200000001ff */
[----:B------:R-:W3:Y:S04]  /*2780*/  @!P2 LDG.E R148, desc[UR14][R14.64+-0x280] ;  /* 0xfffd800e0e94a981 */ /* 0x000ee8000c1e1900 */
[----:B------:R-:W4:Y:S01]  /*2790*/  @!P0 LDG.E R128, desc[UR14][R14.64+-0x780] ;  /* 0xfff8800e0e808981 */ /* 0x000f22000c1e1900 */
[----:B------:R-:W-:-:S03]  /*27a0*/  ISETP.GE.AND P0, PT, R38, R35, PT ;  /* 0x000000232600720c */ /* 0x000fc60003f06270 */
[----:B------:R-:W5:Y:S01]  /*27b0*/  @!P1 LDG.E R132, desc[UR14][R14.64+-0x600] ;  /* 0xfffa000e0e849981 */ /* 0x000f62000c1e1900 */
[-C--:B------:R-:W-:Y:S02]  /*27c0*/  ISETP.GE.AND P1, PT, R44, R35.reuse, PT ;  /* 0x000000232c00720c */ /* 0x080fe40003f26270 */
[----:B0-----:R-:W-:Y:S01]  /*27d0*/  CS2R R2, SRZ ;  /* 0x0000000000027805 */ /* 0x001fe2000001ff00 */
[----:B------:R-:W3:Y:S04]  /*27e0*/  @!P3 LDG.E R146, desc[UR14][R14.64+-0x200] ;  /* 0xfffe000e0e92b981 */ /* 0x000ee8000c1e1900 */
[----:B------:R-:W3:Y:S04]  /*27f0*/  @!P4 LDG.E R150, desc[UR14][R14.64+-0x180] ;  /* 0xfffe800e0e96c981 */ /* 0x000ee8000c1e1900 */
[----:B------:R-:W5:Y:S01]  /*2800*/  @!P0 LDG.E R134, desc[UR14][R14.64+-0x680] ;  /* 0xfff9800e0e868981 */ /* 0x000f62000c1e1900 */
[----:B------:R-:W-:-:S03]  /*2810*/  ISETP.GE.AND P0, PT, R42, R35, PT ;  /* 0x000000232a00720c */ /* 0x000fc60003f06270 */
[----:B------:R-:W3:Y:S01]  /*2820*/  @!P1 LDG.E R136, desc[UR14][R14.64+-0x500] ;  /* 0xfffb000e0e889981 */ /* 0x000ee2000c1e1900 */
[----:B------:R-:W-:-:S03]  /*2830*/  ISETP.GE.AND P1, PT, R48, R35, PT ;  /* 0x000000233000720c */ /* 0x000fc60003f26270 */
[----:B------:R-:W3:Y:S04]  /*2840*/  @!P5 LDG.E R3, desc[UR14][R14.64+-0x100] ;  /* 0xffff000e0e03d981 */ /* 0x000ee8000c1e1900 */
[----:B------:R-:W3:Y:S04]  /*2850*/  @!P6 LDG.E R152, desc[UR14][R14.64+-0x80] ;  /* 0xffff800e0e98e981 */ /* 0x000ee8000c1e1900 */
[----:B------:R-:W3:Y:S01]  /*2860*/  @!P0 LDG.E R2, desc[UR14][R14.64+-0x580] ;  /* 0xfffa800e0e028981 */ /* 0x000ee2000c1e1900 */
[----:B------:R-:W-:-:S03]  /*2870*/  ISETP.GE.AND P0, PT, R46, R35, PT ;  /* 0x000000232e00720c */ /* 0x000fc60003f06270 */
[----:B------:R-:W3:Y:S01]  /*2880*/  @!P1 LDG.E R138, desc[UR14][R14.64+-0x400] ;  /* 0xfffc000e0e8a9981 */ /* 0x000ee2000c1e1900 */
[----:B------:R-:W-:-:S09]  /*2890*/  ISETP.NE.AND P1, PT, R127, RZ, PT ;  /* 0x000000ff7f00720c */ /* 0x000fd20003f25270 */
[----:B------:R-:W3:Y:S01]  /*28a0*/  @!P0 LDG.E R140, desc[UR14][R14.64+-0x480] ;  /* 0xfffb800e0e8c8981 */ /* 0x000ee2000c1e1900 */
[----:B------:R-:W-:-:S03]  /*28b0*/  ISETP.GE.AND P0, PT, R50, R35, PT ;  /* 0x000000233200720c */ /* 0x000fc60003f06270 */
[----:B------:R-:W3:Y:S10]  /*28c0*/  @!P1 LDG.E R142, desc[UR14][R14.64+-0x300] ;  /* 0xfffd000e0e8e9981 */ /* 0x000ef4000c1e1900 */
[----:B------:R0:W3:Y:S01]  /*28d0*/  @!P0 LDG.E R144, desc[UR14][R14.64+-0x380] ;  /* 0xfffc800e0e908981 */ /* 0x0000e2000c1e1900 */
[----:B------:R-:W-:-:S04]  /*28e0*/  FMUL.FTZ R126, R123, -1.4426950216293334961 ;  /* 0xbfb8aa3b7b7e7820 */ /* 0x000fc80000410000 */
[----:B------:R-:W1:Y:S01]  /*28f0*/  MUFU.EX2 R127, R126 ;  /* 0x0000007e007f7308 */ /* 0x000e620000000800 */
[----:B------:R-:W-:Y:S01]  /*2900*/  FMUL.FTZ R130, R121, -1.4426950216293334961 ;  /* 0xbfb8aa3b79827820 */ /* 0x000fe20000410000 */
[----:B------:R-:W-:-:S06]  /*2910*/  FMUL.FTZ R129, R122, -1.4426950216293334961 ;  /* 0xbfb8aa3b7a817820 */ /* 0x000fcc0000410000 */
[----:B------:R0:W1:Y:S01]  /*2920*/  MUFU.EX2 R133, R130 ;  /* 0x0000008200857308 */ /* 0x0000620000000800 */
[----:B------:R-:W-:Y:S01]  /*2930*/  FMUL.FTZ R19, R124, -1.4426950216293334961 ;  /* 0xbfb8aa3b7c137820 */ /* 0x000fe20000410000 */
[----:B------:R-:W-:-:S06]  /*2940*/  FMUL.FTZ R131, R20, -1.4426950216293334961 ;  /* 0xbfb8aa3b14837820 */ /* 0x000fcc0000410000 */
[----:B------:R-:W1:Y:S01]  /*2950*/  MUFU.EX2 R129, R129 ;  /* 0x0000008100817308 */ /* 0x000e620000000800 */
[----:B0-----:R-:W-:Y:S01]  /*2960*/  FMUL.FTZ R130, R23, -1.4426950216293334961 ;  /* 0xbfb8aa3b17827820 */ /* 0x001fe20000410000 */
[----:B-1----:R-:W-:Y:S01]  /*2970*/  FADD.FTZ R127, R127, 1 ;  /* 0x3f8000007f7f7421 */ /* 0x002fe20000010000 */
[----:B------:R-:W-:-:S05]  /*2980*/  FMUL.FTZ R139, R22, -1.4426950216293334961 ;  /* 0xbfb8aa3b168b7820 */ /* 0x000fca0000410000 */
[----:B------:R-:W-:Y:S01]  /*2990*/  MUFU.EX2 R145, R130 ;  /* 0x0000008200917308 */ /* 0x000fe20000000800 */
[----:B------:R-:W-:-:S07]  /*29a0*/  FADD.FTZ R133, R133, 1 ;  /* 0x3f80000085857421 */ /* 0x000fce0000010000 */
[----:B------:R-:W-:Y:S01]  /*29b0*/  MUFU.RCP R130, R127 ;  /* 0x0000007f00827308 */ /* 0x000fe20000001000 */
[----:B------:R-:W-:-:S07]  /*29c0*/  FMUL.FTZ R17, R125, -1.4426950216293334961 ;  /* 0xbfb8aa3b7d117820 */ /* 0x000fce0000410000 */
[----:B------:R-:W-:Y:S01]  /*29d0*/  MUFU.EX2 R135, R131 ;  /* 0x0000008300877308 */ /* 0x000fe20000000800 */
[----:B------:R-:W-:-:S07]  /*29e0*/  FMUL.FTZ R126, R21, -1.4426950216293334961 ;  /* 0xbfb8aa3b157e7820 */ /* 0x000fce0000410000 */
[----:B------:R-:W0:Y:S08]  /*29f0*/  MUFU.EX2 R19, R19 ;  /* 0x0000001300137308 */ /* 0x000e300000000800 */
[----:B------:R1:W-:Y:S01]  /*2a00*/  MUFU.EX2 R143, R139 ;  /* 0x0000008b008f7308 */ /* 0x0003e20000000800 */
[----:B------:R-:W-:Y:S01]  /*2a10*/  FMUL.FTZ R14, R120, -1.4426950216293334961 ;  /* 0xbfb8aa3b780e7820 */ /* 0x000fe20000410000 */
[----:B-1----:R-:W-:-:S06]  /*2a20*/  FMUL.FTZ R139, R118, -1.4426950216293334961 ;  /* 0xbfb8aa3b768b7820 */ /* 0x002fcc0000410000 */
[----:B------:R1:W-:Y:S01]  /*2a30*/  MUFU.EX2 R158, R139 ;  /* 0x0000008b009e7308 */ /* 0x0003e20000000800 */
[----:B------:R-:W-:Y:S01]  /*2a40*/  FMUL.FTZ R147, R25, -1.4426950216293334961 ;  /* 0xbfb8aa3b19937820 */ /* 0x000fe20000410000 */
[----:B------:R-:W-:Y:S01]  /*2a50*/  FMUL.FTZ R15, R119, -1.4426950216293334961 ;  /* 0xbfb8aa3b770f7820 */ /* 0x000fe20000410000 */
[----:B-1----:R-:W-:-:S05]  /*2a60*/  FADD.FTZ R139, R129, 1 ;  /* 0x3f800000818b7421 */ /* 0x002fca0000010000 */
[----:B------:R-:W1:Y:S01]  /*2a70*/  MUFU.EX2 R17, R17 ;  /* 0x0000001100117308 */ /* 0x000e620000000800 */
[----:B0-----:R-:W-:-:S07]  /*2a80*/  FADD.FTZ R19, R19, 1 ;  /* 0x3f80000013137421 */ /* 0x001fce0000010000 */
[----:B------:R-:W0:Y:S08]  /*2a90*/  MUFU.EX2 R137, R126 ;  /* 0x0000007e00897308 */ /* 0x000e300000000800 */
[----:B------:R1:W-:Y:S08]  /*2aa0*/  MUFU.EX2 R153, R147 ;  /* 0x0000009300997308 */ /* 0x0003f00000000800 */
[----:B------:R-:W0:Y:S01]  /*2ab0*/  MUFU.EX2 R14, R14 ;  /* 0x0000000e000e7308 */ /* 0x000e220000000800 */
[----:B-1----:R-:W-:-:S07]  /*2ac0*/  FADD.FTZ R147, R135, 1 ;  /* 0x3f80000087937421 */ /* 0x002fce0000010000 */
[----:B------:R-:W1:Y:S01]  /*2ad0*/  MUFU.EX2 R15, R15 ;  /* 0x0000000f000f7308 */ /* 0x000e620000000800 */
[----:B------:R-:W-:-:S07]  /*2ae0*/  FADD.FTZ R17, R17, 1 ;  /* 0x3f80000011117421 */ /* 0x000fce0000010000 */
[----:B------:R-:W3:Y:S01]  /*2af0*/  MUFU.RCP R131, R19 ;  /* 0x0000001300837308 */ /* 0x000ee20000001000 */
[----:B0-----:R-:W-:Y:S01]  /*2b00*/  FADD.FTZ R137, R137, 1 ;  /* 0x3f80000089897421 */ /* 0x001fe20000010000 */
[----:B------:R-:W-:Y:S01]  /*2b10*/  FMUL.FTZ R141, R24, -1.4426950216293334961 ;  /* 0xbfb8aa3b188d7820 */ /* 0x000fe20000410000 */
[----:B------:R-:W-:Y:S01]  /*2b20*/  FMUL.FTZ R155, R117, -1.4426950216293334961 ;  /* 0xbfb8aa3b759b7820 */ /* 0x000fe20000410000 */
[----:B------:R-:W-:-:S04]  /*2b30*/  FADD.FTZ R14, R14, 1 ;  /* 0x3f8000000e0e7421 */ /* 0x000fc80000010000 */
[----:B------:R-:W0:Y:S01]  /*2b40*/  MUFU.RCP R126, R17 ;  /* 0x00000011007e7308 */ /* 0x000e220000001000 */
[----:B-1----:R-:W-:-:S07]  /*2b50*/  FADD.FTZ R15, R15, 1 ;  /* 0x3f8000000f0f7421 */ /* 0x002fce0000010000 */
[----:B------:R-:W1:Y:S08]  /*2b60*/  MUFU.RCP R139, R139 ;  /* 0x0000008b008b7308 */ /* 0x000e700000001000 */
[----:B------:R-:W-:Y:S08]  /*2b70*/  MUFU.EX2 R151, R141 ;  /* 0x0000008d00977308 */ /* 0x000ff00000000800 */
[----:B------:R-:W-:Y:S08]  /*2b80*/  MUFU.RCP R141, R14 ;  /* 0x0000000e008d7308 */ /* 0x000ff00000001000 */
[----:B------:R-:W1:Y:S01]  /*2b90*/  MUFU.EX2 R155, R155 ;  /* 0x0000009b009b7308 */ /* 0x000e620000000800 */
[----:B--2---:R-:W-:Y:S04]  /*2ba0*/  STS [R37], R16 ;  /* 0x0000001025007388 */ /* 0x004fe80000000800 */
[----:B----4-:R-:W-:Y:S04]  /*2bb0*/  STS [R39+0x80], R128 ;  /* 0x0000808027007388 */ /* 0x010fe80000000800 */
[----:B------:R-:W-:Y:S04]  /*2bc0*/  STS [R41+0x100], R18 ;  /* 0x0001001229007388 */ /* 0x000fe80000000800 */
[----:B-----5:R-:W-:Y:S04]  /*2bd0*/  STS [R43+0x180], R134 ;  /* 0x000180862b007388 */ /* 0x020fe80000000800 */
[----:B------:R-:W-:Y:S04]  /*2be0*/  STS [R45+0x200], R132 ;  /* 0x000200842d007388 */ /* 0x000fe80000000800 */
[----:B---3--:R-:W-:Y:S04]  /*2bf0*/  STS [R47+0x280], R2 ;  /* 0x000280022f007388 */ /* 0x008fe80000000800 */
        /* <DEDUP_REMOVED lines=9> */
[----:B------:R5:W-:Y:S01]  /*2c90*/  STS [R65+0x780], R152 ;  /* 0x0007809841007388 */ /* 0x000be20000000800 */
[----:B------:R-:W-:-:S03]  /*2ca0*/  NOP ;  /* 0x0000000000007918 */ /* 0x000fc60000000000 */
[----:B------:R-:W1:Y:S01]  /*2cb0*/  LDS R127, [R66+0x4] ;  /* 0x00000400427f7984 */ /* 0x000e620000000800 */
[----:B--2---:R2:W1:Y:S03]  /*2cc0*/  MUFU.RCP R136, R133 ;  /* 0x0000008500887308 */ /* 0x0044660000001000 */
[----:B------:R-:W1:Y:S04]  /*2cd0*/  LDS R129, [R66] ;  /* 0x0000000042817984 */ /* 0x000e680000000800 */
[----:B------:R-:W-:Y:S04]  /*2ce0*/  LDS R135, [R66+0x8] ;  /* 0x0000080042877984 */ /* 0x000fe80000000800 */
[----:B--2---:R-:W2:Y:S04]  /*2cf0*/  LDS R133, [R66+0x10] ;  /* 0x0000100042857984 */ /* 0x004ea80000000800 */
[----:B------:R-:W2:Y:S01]  /*2d00*/  LDS R128, [R66+0xc] ;  /* 0x00000c0042807984 */ /* 0x000ea20000000800 */
[----:B---3--:R3:W-:Y:S03]  /*2d10*/  MUFU.RCP R144, R137 ;  /* 0x0000008900907308 */ /* 0x0087e60000001000 */
[----:B------:R-:W-:Y:S01]  /*2d20*/  LDS R132, [R66+0x14] ;  /* 0x0000140042847984 */ /* 0x000fe20000000800 */
[----:B----4-:R-:W-:-:S03]  /*2d30*/  FADD.FTZ R3, -R131, 1 ;  /* 0x3f80000083037421 */ /* 0x010fc60000010100 */
[----:B------:R-:W-:Y:S04]  /*2d40*/  LDS R134, [R66+0x1c] ;  /* 0x00001c0042867984 */ /* 0x000fe80000000800 */
[----:B---3--:R-:W3:Y:S01]  /*2d50*/  LDS R137, [R66+0x18] ;  /* 0x0000180042897984 */ /* 0x008ee20000000800 */
[----:B------:R-:W4:Y:S01]  /*2d60*/  MUFU.RCP R147, R147 ;  /* 0x0000009300937308 */ /* 0x000f220000001000 */
[----:B------:R-:W-:Y:S01]  /*2d70*/  FMUL.FTZ R149, R115, -1.4426950216293334961 ;  /* 0xbfb8aa3b73957820 */ /* 0x000fe20000410000 */
[----:B-----5:R-:W-:Y:S01]  /*2d80*/  FADD.FTZ R152, R153, 1 ;  /* 0x3f80000099987421 */ /* 0x020fe20000010000 */
[----:B------:R-:W-:Y:S01]  /*2d90*/  FADD.FTZ R143, R143, 1 ;  /* 0x3f8000008f8f7421 */ /* 0x000fe20000010000 */
[----:B------:R-:W-:Y:S01]  /*2da0*/  FADD.FTZ R145, R145, 1 ;  /* 0x3f80000091917421 */ /* 0x000fe20000010000 */
[----:B0-----:R-:W-:Y:S01]  /*2db0*/  FADD.FTZ R2, -R126, 1 ;  /* 0x3f8000007e027421 */ /* 0x001fe20000010100 */
[----:B-1----:R-:W-:Y:S01]  /*2dc0*/  FADD.FTZ R17, -R139, 1 ;  /* 0x3f8000008b117421 */ /* 0x002fe20000010100 */
[----:B------:R-:W-:Y:S01]  /*2dd0*/  LDS R140, [R66+0x24] ;  /* 0x00002400428c7984 */ /* 0x000fe20000000800 */
[----:B------:R0:W1:Y:S01]  /*2de0*/  MUFU.RCP R138, R15 ;  /* 0x0000000f008a7308 */ /* 0x0000620000001000 */
[----:B------:R-:W-:-:S02]  /*2df0*/  FMUL.FTZ R14, R116, R127 ;  /* 0x0000007f740e7220 */ /* 0x000fc40000410000 */
[----:B------:R-:W-:Y:S02]  /*2e00*/  LDS R142, [R66+0x2c] ;  /* 0x00002c00428e7984 */ /* 0x000fe40000000800 */
[----:B------:R-:W-:Y:S01]  /*2e10*/  FMUL.FTZ R14, R131, R14 ;  /* 0x0000000e830e7220 */ /* 0x000fe20000410000 */
[----:B------:R-:W-:Y:S01]  /*2e20*/  FADD.FTZ R156, R155, 1 ;  /* 0x3f8000009b9c7421 */ /* 0x000fe20000010000 */
[----:B0-----:R-:W-:Y:S01]  /*2e30*/  FFMA.FTZ R15, R124, R3, 1 ;  /* 0x3f8000007c0f7423 */ /* 0x001fe20000010003 */
[----:B------:R-:W-:Y:S01]  /*2e40*/  FMUL.FTZ R3, R0, R129 ;  /* 0x0000008100037220 */ /* 0x000fe20000410000 */
[----:B------:R-:W-:Y:S02]  /*2e50*/  LDS R148, [R66+0x34] ;  /* 0x0000340042947984 */ /* 0x000fe40000000800 */
[----:B------:R-:W-:Y:S01]  /*2e60*/  FMUL.FTZ R15, R14, R15 ;  /* 0x0000000f0e0f7220 */ /* 0x000fe20000410000 */
[----:B------:R-:W-:Y:S01]  /*2e70*/  FADD.FTZ R14, -R136, 1 ;  /* 0x3f800000880e7421 */ /* 0x000fe20000010100 */
[----:B--2---:R-:W-:Y:S01]  /*2e80*/  FMUL.FTZ R153, R112, R133 ;  /* 0x0000008570997220 */ /* 0x004fe20000410000 */
[----:B------:R-:W0:Y:S01]  /*2e90*/  MUFU.EX2 R154, R149 ;  /* 0x00000095009a7308 */ /* 0x000e220000000800 */
[----:B------:R-:W-:Y:S01]  /*2ea0*/  FFMA.FTZ R2, R125, R2, 1 ;  /* 0x3f8000007d027423 */ /* 0x000fe20000010002 */
[----:B------:R-:W-:Y:S01]  /*2eb0*/  FFMA.FTZ R16, R121, R14, 1 ;  /* 0x3f80000079107423 */ /* 0x000fe2000001000e */
[----:B------:R-:W-:Y:S01]  /*2ec0*/  FMUL.FTZ R153, R136, R153 ;  /* 0x0000009988997220 */ /* 0x000fe20000410000 */
[----:B------:R-:W-:Y:S01]  /*2ed0*/  FMUL.FTZ R3, R126, R3 ;  /* 0x000000037e037220 */ /* 0x000fe20000410000 */
[----:B------:R-:W-:Y:S03]  /*2ee0*/  LDS R150, [R66+0x3c] ;  /* 0x00003c0042967984 */ /* 0x000fe60000000800 */
[----:B------:R2:W5:Y:S01]  /*2ef0*/  MUFU.RCP R149, R143 ;  /* 0x0000008f00957308 */ /* 0x0005620000001000 */
[----:B------:R-:W-:Y:S01]  /*2f00*/  FMUL.FTZ R159, R153, R16 ;  /* 0x00000010999f7220 */ /* 0x000fe20000410000 */
[----:B------:R-:W-:Y:S01]  /*2f10*/  FMUL.FTZ R3, R3, R2 ;  /* 0x0000000203037220 */ /* 0x000fe20000410000 */
[----:B------:R-:W-:Y:S01]  /*2f20*/  FFMA.FTZ R19, R122, R17, 1 ;  /* 0x3f8000007a137423 */ /* 0x000fe20000010011 */
[----:B------:R-:W-:-:S04]  /*2f30*/  FADD.FTZ R153, -R141, 1 ;  /* 0x3f8000008d997421 */ /* 0x000fc80000010100 */
[----:B------:R1:W5:Y:S01]  /*2f40*/  MUFU.RCP R146, R145 ;  /* 0x0000009100927308 */ /* 0x0003620000001000 */
[----:B--2---:R-:W2:Y:S01]  /*2f50*/  LDS R143, [R66+0x20] ;  /* 0x00002000428f7984 */ /* 0x004ea20000000800 */
[----:B----4-:R-:W-:Y:S01]  /*2f60*/  FADD.FTZ R155, -R147, 1 ;  /* 0x3f800000939b7421 */ /* 0x010fe20000010100 */
[----:B------:R-:W-:Y:S01]  /*2f70*/  FADD.FTZ R2, -R130, 1 ;  /* 0x3f80000082027421 */ /* 0x000fe20000010100 */
[----:B------:R-:W-:Y:S01]  /*2f80*/  FMUL.FTZ R17, R114, R135 ;  /* 0x0000008772117220 */ /* 0x000fe20000410000 */
[----:B-1----:R-:W1:Y:S02]  /*2f90*/  LDS R145, [R66+0x28] ;  /* 0x0000280042917984 */ /* 0x002e640000000800 */
[----:B------:R-:W-:Y:S01]  /*2fa0*/  FFMA.FTZ R2, R123, R2, 1 ;  /* 0x3f8000007b027423 */ /* 0x000fe20000010002 */
[----:B------:R-:W-:Y:S01]  /*2fb0*/  FMUL.FTZ R17, R130, R17 ;  /* 0x0000001182117220 */ /* 0x000fe20000410000 */
[----:B------:R-:W-:Y:S01]  /*2fc0*/  FFMA.FTZ R157, R120, R153, 1 ;  /* 0x3f800000789d7423 */ /* 0x000fe20000010099 */
[----:B------:R-:W-:Y:S01]  /*2fd0*/  FFMA.FTZ R165, R20, R155, 1 ;  /* 0x3f80000014a57423 */ /* 0x000fe2000001009b */
[----:B------:R-:W4:Y:S01]  /*2fe0*/  LDS R153, [R66+0x30] ;  /* 0x0000300042997984 */ /* 0x000f220000000800 */
[----:B------:R-:W-:-:S03]  /*2ff0*/  FADD.FTZ R151, R151, 1 ;  /* 0x3f80000097977421 */ /* 0x000fc60000010000 */
[----:B------:R-:W4:Y:S01]  /*3000*/  LDS R155, [R66+0x38] ;  /* 0x00003800429b7984 */ /* 0x000f220000000800 */
[----:B------:R-:W-:Y:S01]  /*3010*/  FMUL.FTZ R17, R17, R2 ;  /* 0x0000000211117220 */ /* 0x000fe20000410000 */
[----:B------:R-:W-:Y:S01]  /*3020*/  FADD.FTZ R2, -R138, 1 ;  /* 0x3f8000008a027421 */ /* 0x000fe20000010100 */
[----:B------:R-:W-:Y:S01]  /*3030*/  FMUL.FTZ R14, R113, R128 ;  /* 0x00000080710e7220 */ /* 0x000fe20000410000 */
[----:B------:R-:W2:Y:S01]  /*3040*/  MUFU.RCP R151, R151 ;  /* 0x0000009700977308 */ /* 0x000ea20000001000 */
[----:B---3--:R-:W-:Y:S01]  /*3050*/  FMUL.FTZ R161, R110, R137 ;  /* 0x000000896ea17220 */ /* 0x008fe20000410000 */
[----:B------:R-:W-:Y:S01]  /*3060*/  FFMA.FTZ R163, R119, R2, 1 ;  /* 0x3f80000077a37423 */ /* 0x000fe20000010002 */
[----:B------:R-:W-:Y:S01]  /*3070*/  FMUL.FTZ R2, R111, R132 ;  /* 0x000000846f027220 */ /* 0x000fe20000410000 */
[----:B------:R-:W-:Y:S01]  /*3080*/  FMUL.FTZ R14, R139, R14 ;  /* 0x0000000e8b0e7220 */ /* 0x000fe20000410000 */
[----:B------:R-:W-:Y:S01]  /*3090*/  FADD.FTZ R158, R158, 1 ;  /* 0x3f8000009e9e7421 */ /* 0x000fe20000010000 */
[----:B0-----:R-:W-:Y:S01]  /*30a0*/  FADD.FTZ R154, R154, 1 ;  /* 0x3f8000009a9a7421 */ /* 0x001fe20000010000 */
[----:B------:R-:W-:Y:S01]  /*30b0*/  FMUL.FTZ R2, R141, R2 ;  /* 0x000000028d027220 */ /* 0x000fe20000410000 */
[----:B------:R-:W-:Y:S01]  /*30c0*/  FMUL.FTZ R19, R14, R19 ;  /* 0x000000130e137220 */ /* 0x000fe20000410000 */
[----:B------:R-:W-:Y:S01]  /*30d0*/  FMUL.FTZ R14, R138, R161 ;  /* 0x000000a18a0e7220 */ /* 0x000fe20000410000 */
[----:B------:R-:W-:Y:S01]  /*30e0*/  FMUL.FTZ R16, R109, R134 ;  /* 0x000000866d107220 */ /* 0x000fe20000410000 */
[----:B------:R-:W-:Y:S01]  /*30f0*/  FMUL.FTZ R161, R2, R157 ;  /* 0x0000009d02a17220 */ /* 0x000fe20000410000 */
[----:B------:R-:W-:Y:S01]  /*3100*/  MUFU.RCP R152, R152 ;  /* 0x0000009800987308 */ /* 0x000fe20000001000 */
[----:B------:R-:W-:Y:S01]  /*3110*/  FMUL.FTZ R163, R14, R163 ;  /* 0x000000a30ea37220 */ /* 0x000fe20000410000 */
[----:B-----5:R-:W-:Y:S01]  /*3120*/  FADD.FTZ R167, -R149, 1 ;  /* 0x3f80000095a77421 */ /* 0x020fe20000010100 */
[----:B------:R-:W-:Y:S06]  /*3130*/  BAR.SYNC.DEFER_BLOCKING 0x0 ;  /* 0x0000000000007b1d */ /* 0x000fec0000010000 */
[----:B------:R-:W0:Y:S01]  /*3140*/  MUFU.RCP R157, R158 ;  /* 0x0000009e009d7308 */ /* 0x000e220000001000 */
[----:B------:R-:W-:Y:S01]  /*3150*/  FMUL.FTZ R16, R147, R16 ;  /* 0x0000001093107220 */ /* 0x000fe20000410000 */
[----:B------:R-:W-:Y:S01]  /*3160*/  FADD.FTZ R14, -R146, 1 ;  /* 0x3f800000920e7421 */ /* 0x000fe20000010100 */
[----:B--2---:R-:W-:-:S05]  /*3170*/  FADD.FTZ R171, -R151, 1 ;  /* 0x3f80000097ab7421 */ /* 0x004fca0000010100 */
[----:B------:R-:W2:Y:S01]  /*3180*/  MUFU.RCP R154, R154 ;  /* 0x0000009a009a7308 */ /* 0x000ea20000001000 */
[----:B------:R-:W-:-:S07]  /*3190*/  FMUL.FTZ R165, R16, R165 ;  /* 0x000000a510a57220 */ /* 0x000fce0000410000 */
[----:B------:R-:W3:Y:S01]  /*31a0*/  MUFU.RCP R156, R156 ;  /* 0x0000009c009c7308 */ /* 0x000ee20000001000 */
[----:B------:R-:W-:Y:S01]  /*31b0*/  FFMA.FTZ R169, R22, R167, 1 ;  /* 0x3f80000016a97423 */ /* 0x000fe200000100a7 */
[----:B------:R-:W-:Y:S01]  /*31c0*/  FFMA.FTZ R16, R23, R14, 1 ;  /* 0x3f80000017107423 */ /* 0x000fe2000001000e */
[----:B------:R-:W-:Y:S01]  /*31d0*/  FFMA.FTZ R173, R24, R171, 1 ;  /* 0x3f80000018ad7423 */ /* 0x000fe200000100ab */
[----:B------:R-:W-:Y:S01]  /*31e0*/  FADD.FTZ R2, -R144, 1 ;  /* 0x3f80000090027421 */ /* 0x000fe20000010100 */
[----:B------:R-:W-:Y:S01]  /*31f0*/  FMUL.FTZ R167, R108, R143 ;  /* 0x0000008f6ca77220 */ /* 0x000fe20000410000 */
[----:B------:R-:W-:Y:S01]  /*3200*/  FMUL.FTZ R14, R107, R140 ;  /* 0x0000008c6b0e7220 */ /* 0x000fe20000410000 */
[----:B-1----:R-:W-:Y:S01]  /*3210*/  FMUL.FTZ R171, R106, R145 ;  /* 0x000000916aab7220 */ /* 0x002fe20000410000 */
[----:B------:R-:W-:Y:S01]  /*3220*/  FMUL.FTZ R18, R105, R142 ;  /* 0x0000008e69127220 */ /* 0x000fe20000410000 */
[----:B------:R-:W-:Y:S01]  /*3230*/  FFMA.FTZ R2, R21, R2, 1 ;  /* 0x3f80000015027423 */ /* 0x000fe20000010002 */
[----:B------:R-:W-:Y:S01]  /*3240*/  FMUL.FTZ R167, R144, R167 ;  /* 0x000000a790a77220 */ /* 0x000fe20000410000 */
[----:B------:R-:W-:Y:S01]  /*3250*/  FMUL.FTZ R14, R149, R14 ;  /* 0x0000000e950e7220 */ /* 0x000fe20000410000 */
[----:B------:R-:W-:Y:S01]  /*3260*/  FMUL.FTZ R171, R146, R171 ;  /* 0x000000ab92ab7220 */ /* 0x000fe20000410000 */
[----:B------:R-:W-:Y:S01]  /*3270*/  FMUL.FTZ R18, R151, R18 ;  /* 0x0000001297127220 */ /* 0x000fe20000410000 */
[----:B0-----:R-:W-:Y:S01]  /*3280*/  FADD.FTZ R175, -R157, 1 ;  /* 0x3f8000009daf7421 */ /* 0x001fe20000010100 */
[----:B------:R-:W-:Y:S01]  /*3290*/  FMUL.FTZ R167, R167, R2 ;  /* 0x00000002a7a77220 */ /* 0x000fe20000410000 */
[----:B------:R-:W-:Y:S01]  /*32a0*/  FMUL.FTZ R169, R14, R169 ;  /* 0x000000a90ea97220 */ /* 0x000fe20000410000 */
[----:B------:R-:W-:Y:S01]  /*32b0*/  FMUL.FTZ R171, R171, R16 ;  /* 0x00000010abab7220 */ /* 0x000fe20000410000 */
[----:B------:R-:W-:Y:S01]  /*32c0*/  FMUL.FTZ R173, R18, R173 ;  /* 0x000000ad12ad7220 */ /* 0x000fe20000410000 */
[----:B------:R-:W-:Y:S01]  /*32d0*/  FFMA.FTZ R181, R118, R175, 1 ;  /* 0x3f80000076b57423 */ /* 0x000fe200000100af */
[----:B------:R-:W-:Y:S01]  /*32e0*/  FADD.FTZ R2, -R152, 1 ;  /* 0x3f80000098027421 */ /* 0x000fe20000010100 */
[----:B--2---:R-:W-:Y:S01]  /*32f0*/  FADD.FTZ R14, -R154, 1 ;  /* 0x3f8000009a0e7421 */ /* 0x004fe20000010100 */
[----:B---3--:R-:W-:Y:S01]  /*3300*/  FADD.FTZ R16, -R156, 1 ;  /* 0x3f8000009c107421 */ /* 0x008fe20000010100 */
[----:B----4-:R-:W-:Y:S01]  /*3310*/  FMUL.FTZ R175, R104, R153 ;  /* 0x0000009968af7220 */ /* 0x010fe20000410000 */
[----:B------:R-:W-:Y:S01]  /*3320*/  FMUL.FTZ R177, R103, R148 ;  /* 0x0000009467b17220 */ /* 0x000fe20000410000 */
[----:B------:R-:W-:Y:S01]  /*3330*/  FMUL.FTZ R179, R102, R155 ;  /* 0x0000009b66b37220 */ /* 0x000fe20000410000 */
        /* <DEDUP_REMOVED lines=50> */
[----:B------:R-:W-:Y:S01]  /*3660*/  P2R R2, PR, RZ, 0x40 ;  /* 0x00000040ff027803 */ /* 0x000fe20000000000 */
        /* <DEDUP_REMOVED lines=20> */
.L_x_7304:
[----:B------:R-:W-:Y:S05]  /*37b0*/  BSYNC B0 ;  /* 0x0000000000007941 */ /* 0x000fea0003800000 */
.L_x_7303:
        /* <DEDUP_REMOVED lines=98> */
[----:B------:R-:W-:Y:S04]  /*3de0*/  STS [R66+0x4], R127 ;  /* 0x0000047f42007388 */ /* 0x000fe80000000800 */
[----:B------:R-:W-:Y:S04]  /*3df0*/  STS [R66+0x8], R123 ;  /* 0x0000087b42007388 */ /* 0x000fe80000000800 */
[----:B------:R1:W-:Y:S04]  /*3e00*/  STS [R66+0xc], R15 ;  /* 0x00000c0f42007388 */ /* 0x0003e80000000800 */
[----:B------:R-:W-:Y:S01]  /*3e10*/  STS [R66+0x10], R121 ;  /* 0x0000107942007388 */ /* 0x000fe20000000800 */
[----:B0-----:R-:W-:-:S03]  /*3e20*/  IMAD R16, R140, UR16, RZ ;  /* 0x000000108c107c24 */ /* 0x001fc6000f8e02ff */
[----:B------:R0:W-:Y:S01]  /*3e30*/  STS [R66+0x14], R17 ;  /* 0x0000141142007388 */ /* 0x0001e20000000800 */
[----:B-1----:R-:W-:-:S03]  /*3e40*/  IMAD.WIDE.U32 R14, R140, UR17, RZ ;  /* 0x000000118c0e7c25 */ /* 0x002fc6000f8e00ff */
[----:B------:R-:W-:Y:S04]  /*3e50*/  STS [R66+0x18], R119 ;  /* 0x0000187742007388 */ /* 0x000fe80000000800 */
[----:B------:R-:W-:Y:S01]  /*3e60*/  STS [R66+0x1c], R19 ;  /* 0x00001c1342007388 */ /* 0x000fe20000000800 */
[----:B0-----:R-:W-:-:S03]  /*3e70*/  IMAD R17, R141, UR17, R16 ;  /* 0x000000118d117c24 */ /* 0x001fc6000f8e0210 */
        /* <DEDUP_REMOVED lines=41> */
.L_x_7307:
[----:B------:R-:W-:Y:S05]  /*4110*/  BSYNC B0 ;  /* 0x0000000000007941 */ /* 0x000fea0003800000 */
.L_x_7306:
        /* <DEDUP_REMOVED lines=42> */
.L_x_7305:
        /* <DEDUP_REMOVED lines=55> */
[----:B------:R-:W-:Y:S01]  /*4730*/  ISETP.GE.AND P0, PT, R6, R35, PT ;  /* 0x000000230600720c */ /* 0x000fe20003f06270 */
[----:B------:R-:W-:Y:S01]  /*4740*/  IMAD R21, R98, UR8, RZ ;  /* 0x0000000862157c24 */ /* 0x000fe2000f8e02ff */
[----:B------:R-:W-:Y:S01]  /*4750*/  LEA.HI R2, R118, R118, RZ, 0x1 ;  /* 0x0000007676027211 */ /* 0x000fe200078f08ff */
[----:B------:R-:W-:Y:S01]  /*4760*/  IMAD.WIDE.U32 R18, R26, UR8, RZ ;  /* 0x000000081a127c25 */ /* 0x000fe2000f8e00ff */
[----:B------:R-:W-:Y:S01]  /*4770*/  MOV R147, RZ ;  /* 0x000000ff00937202 */ /* 0x000fe20000000f00 */
[----:B------:R-:W1:Y:S01]  /*4780*/  LDC.64 R16, c[0x0][0x360] ;  /* 0x0000d800ff107b82 */ /* 0x000e620000000a00 */
[----:B------:R-:W-:Y:S01]  /*4790*/  LOP3.LUT R3, R2, 0xfffffe, RZ, 0xc0, !PT ;  /* 0x00fffffe02037812 */ /* 0x000fe200078ec0ff */
[----:B------:R-:W-:Y:S01]  /*47a0*/  IMAD R21, R26, UR9, R21 ;  /* 0x000000091a157c24 */ /* 0x000fe2000f8e0215 */
[----:B------:R-:W-:Y:S01]  /*47b0*/  UMOV UR7, URZ ;  /* 0x0000003f00077c82 */ /* 0x000fe20008000000 */
[----:B------:R-:W-:Y:S01]  /*47c0*/  UMOV UR8, URZ ;  /* 0x0000003f00087c82 */ /* 0x000fe20008000000 */
[----:B------:R-:W-:Y:S01]  /*47d0*/  IADD3 R118, R118, -R3, RZ ;  /* 0x8000000376767210 */ /* 0x000fe20007ffe0ff */
[----:B------:R-:W-:Y:S01]  /*47e0*/  UMOV UR9, URZ ;  /* 0x0000003f00097c82 */ /* 0x000fe20008000000 */
[----:B------:R-:W-:Y:S01]  /*47f0*/  IADD3 R120, R19, R21, RZ ;  /* 0x0000001513787210 */ /* 0x000fe20007ffe0ff */
        /* <DEDUP_REMOVED lines=11> */
.L_x_7345:
[----:B------:R-:W-:Y:S01]  /*48b0*/  USHF.R.S32.HI UR42, URZ, 0x1f, UR7 ;  /* 0x0000001f3f2a7899 */ /* 0x000fe20008011407 */
[----:B0--3--:R-:W-:Y:S01]  /*48c0*/  MOV R21, UR24 ;  /* 0x0000001800157c02 */ /* 0x009fe20008000f00 */
[----:B------:R-:W-:Y:S01]  /*48d0*/  HFMA2.MMA R126, -RZ, RZ, 0, 0 ;  /* 0x00000000ff7e7435 */ /* 0x000fe200000001ff */
[C---:B------:R-:W-:Y:S01]  /*48e0*/  LOP3.LUT R34, R6.reuse, 0x20, RZ, 0xfc, !PT ;  /* 0x0000002006227812 */ /* 0x040fe200078efcff */
[----:B------:R-:W-:Y:S01]  /*48f0*/  UIMAD UR11, UR42, UR24, URZ ;  /* 0x000000182a0b72a4 */ /* 0x000fe2000f8e023f */
[C---:B------:R-:W-:Y:S01]  /*4900*/  LOP3.LUT R36, R6.reuse, 0x40, RZ, 0xfc, !PT ;  /* 0x0000004006247812 */ /* 0x040fe200078efcff */
[----:B------:R-:W-:Y:S01]  /*4910*/  IMAD.WIDE.U32 R20, R21, UR7, R6 ;  /* 0x0000000715147c25 */ /* 0x000fe2000f8e0006 */
[C---:B------:R-:W-:Y:S01]  /*4920*/  LOP3.LUT R38, R6.reuse, 0x60, RZ, 0xfc, !PT ;  /* 0x0000006006267812 */ /* 0x040fe200078efcff */
[----:B------:R-:W-:Y:S01]  /*4930*/  UIMAD UR11, UR7, UR25, UR11 ;  /* 0x00000019070b72a4 */ /* 0x000fe2000f8e020b */
[----:B------:R-:W-:Y:S01]  /*4940*/  LOP3.LUT R40, R6, 0x80, RZ, 0xfc, !PT ;  /* 0x0000008006287812 */ /* 0x000fe200078efcff */
[----:B------:R-:W-:Y:S01]  /*4950*/  HFMA2.MMA R130, -RZ, RZ, 0, 0 ;  /* 0x00000000ff827435 */ /* 0x000fe200000001ff */
[----:B------:R-:W-:Y:S01]  /*4960*/  LEA R2, P1, R20, R32, 0x2 ;  /* 0x0000002014027211 */ /* 0x000fe200078210ff */
[----:B------:R-:W-:Y:S01]  /*4970*/  HFMA2.MMA R134, -RZ, RZ, 0, 0 ;  /* 0x00000000ff867435 */ /* 0x000fe200000001ff */
[----:B------:R-:W-:Y:S01]  /*4980*/  LOP3.LUT R42, R6, 0xa0, RZ, 0xfc, !PT ;  /* 0x000000a0062a7812 */ /* 0x000fe200078efcff */
[----:B------:R-:W-:Y:S01]  /*4990*/  HFMA2.MMA R138, -RZ, RZ, 0, 0 ;  /* 0x00000000ff8a7435 */ /* 0x000fe200000001ff */
[----:B------:R-:W-:Y:S01]  /*49a0*/  IADD3 R3, R21, UR11, RZ ;  /* 0x0000000b15037c10 */ /* 0x000fe2000fffe0ff */
[----:B------:R-:W-:Y:S01]  /*49b0*/  HFMA2.MMA R142, -RZ, RZ, 0, 0 ;  /* 0x00000000ff8e7435 */ /* 0x000fe200000001ff */
[----:B------:R-:W-:-:S02]  /*49c0*/  ISETP.GE.AND P2, PT, R36, R35, PT ;  /* 0x000000232400720c */ /* 0x000fc40003f46270 */
[----:B------:R-:W-:Y:S02]  /*49d0*/  CS2R R24, SRZ ;  /* 0x0000000000187805 */ /* 0x000fe4000001ff00 */
[----:B------:R-:W-:Y:S01]  /*49e0*/  LEA.HI.X R3, R20, R33, R3, 0x2, P1 ;  /* 0x0000002114037211 */ /* 0x000fe200008f1403 */
[----:B------:R-:W-:Y:S01]  /*49f0*/  HFMA2.MMA R146, -RZ, RZ, 0, 0 ;  /* 0x00000000ff927435 */ /* 0x000fe200000001ff */
[-C--:B------:R-:W-:Y:S02]  /*4a00*/  ISETP.GE.AND P1, PT, R34, R35.reuse, PT ;  /* 0x000000232200720c */ /* 0x080fe40003f26270 */
[-C--:B------:R-:W-:Y:S01]  /*4a10*/  ISETP.GE.AND P3, PT, R38, R35.reuse, PT ;  /* 0x000000232600720c */ /* 0x080fe20003f66270 */
[----:B--2---:R-:W2:Y:S01]  /*4a20*/  @!P0 LDG.E R24, desc[UR14][R2.64] ;  /* 0x0000000e02188981 */ /* 0x004ea2000c1e1900 */
[-C--:B------:R-:W-:Y:S02]  /*4a30*/  ISETP.GE.AND P4, PT, R40, R35.reuse, PT ;  /* 0x000000232800720c */ /* 0x080fe40003f86270 */
[----:B------:R-:W-:-:S02]  /*4a40*/  ISETP.GE.AND P5, PT, R42, R35, PT ;  /* 0x000000232a00720c */ /* 0x000fc40003fa6270 */
[----:B------:R-:W-:Y:S02]  /*4a50*/  MOV R124, RZ ;  /* 0x000000ff007c7202 */ /* 0x000fe40000000f00 */
[----:B------:R-:W-:Y:S02]  /*4a60*/  MOV R128, RZ ;  /* 0x000000ff00807202 */ /* 0x000fe40000000f00 */
[C---:B------:R-:W-:Y:S01]  /*4a70*/  LOP3.LUT R44, R6.reuse, 0xc0, RZ, 0xfc, !PT ;  /* 0x000000c0062c7812 */ /* 0x040fe200078efcff */
[----:B------:R-:W3:Y:S01]  /*4a80*/  @!P1 LDG.E R126, desc[UR14][R2.64+0x80] ;  /* 0x0000800e027e9981 */ /* 0x000ee2000c1e1900 */
[C---:B------:R-:W-:Y:S02]  /*4a90*/  LOP3.LUT R46, R6.reuse, 0xe0, RZ, 0xfc, !PT ;  /* 0x000000e0062e7812 */ /* 0x040fe400078efcff */
[C---:B------:R-:W-:Y:S01]  /*4aa0*/  LOP3.LUT R48, R6.reuse, 0x100, RZ, 0xfc, !PT ;  /* 0x0000010006307812 */ /* 0x040fe200078efcff */
[----:B----4-:R-:W4:Y:S01]  /*4ab0*/  @!P2 LDG.E R124, desc[UR14][R2.64+0x100] ;  /* 0x0001000e027ca981 */ /* 0x010f22000c1e1900 */
[----:B------:R-:W-:-:S02]  /*4ac0*/  LOP3.LUT R50, R6, 0x120, RZ, 0xfc, !PT ;  /* 0x0000012006327812 */ /* 0x000fc400078efcff */
[----:B------:R-:W-:Y:S01]  /*4ad0*/  LOP3.LUT R52, R6, 0x140, RZ, 0xfc, !PT ;  /* 0x0000014006347812 */ /* 0x000fe200078efcff */
[----:B------:R-:W4:Y:S01]  /*4ae0*/  @!P3 LDG.E R130, desc[UR14][R2.64+0x180] ;  /* 0x0001800e0282b981 */ /* 0x000f22000c1e1900 */
[-C--:B------:R-:W-:Y:S02]  /*4af0*/  ISETP.GE.AND P1, PT, R44, R35.reuse, PT ;  /* 0x000000232c00720c */ /* 0x080fe40003f26270 */
[-C--:B------:R-:W-:Y:S01]  /*4b00*/  ISETP.GE.AND P2, PT, R46, R35.reuse, PT ;  /* 0x000000232e00720c */ /* 0x080fe20003f46270 */
[----:B------:R-:W4:Y:S01]  /*4b10*/  @!P4 LDG.E R128, desc[UR14][R2.64+0x200] ;  /* 0x0002000e0280c981 */ /* 0x000f22000c1e1900 */
[-C--:B------:R-:W-:Y:S02]  /*4b20*/  ISETP.GE.AND P3, PT, R48, R35.reuse, PT ;  /* 0x000000233000720c */ /* 0x080fe40003f66270 */
[-C--:B------:R-:W-:Y:S01]  /*4b30*/  ISETP.GE.AND P4, PT, R50, R35.reuse, PT ;  /* 0x000000233200720c */ /* 0x080fe20003f86270 */
[----:B------:R-:W4:Y:S01]  /*4b40*/  @!P5 LDG.E R134, desc[UR14][R2.64+0x280] ;  /* 0x0002800e0286d981 */ /* 0x000f22000c1e1900 */
[----:B------:R-:W-:-:S02]  /*4b50*/  ISETP.GE.AND P5, PT, R52, R35, PT ;  /* 0x000000233400720c */ /* 0x000fc40003fa6270 */
[----:B------:R-:W-:Y:S02]  /*4b60*/  MOV R132, RZ ;  /* 0x000000ff00847202 */ /* 0x000fe40000000f00 */
[----:B------:R-:W-:Y:S02]  /*4b70*/  MOV R136, RZ ;  /* 0x000000ff00887202 */ /* 0x000fe40000000f00 */
[C---:B------:R-:W-:Y:S01]  /*4b80*/  LOP3.LUT R54, R6.reuse, 0x160, RZ, 0xfc, !PT ;  /* 0x0000016006367812 */ /* 0x040fe200078efcff */
[----:B------:R-:W4:Y:S01]  /*4b90*/  @!P2 LDG.E R138, desc[UR14][R2.64+0x380] ;  /* 0x0003800e028aa981 */ /* 0x000f22000c1e1900 */
[----:B------:R-:W-:Y:S02]  /*4ba0*/  MOV R140, RZ ;  /* 0x000000ff008c7202 */ /* 0x000fe40000000f00 */
[C---:B------:R-:W-:Y:S01]  /*4bb0*/  LOP3.LUT R56, R6.reuse, 0x180, RZ, 0xfc, !PT ;  /* 0x0000018006387812 */ /* 0x040fe200078efcff */
[----:B------:R-:W4:Y:S01]  /*4bc0*/  @!P1 LDG.E R132, desc[UR14][R2.64+0x300] ;  /* 0x0003000e02849981 */ /* 0x000f22000c1e1900 */
[----:B------:R-:W-:-:S02]  /*4bd0*/  LOP3.LUT R58, R6, 0x1a0, RZ, 0xfc, !PT ;  /* 0x000001a0063a7812 */ /* 0x000fc400078efcff */
[C---:B------:R-:W-:Y:S01]  /*4be0*/  LOP3.LUT R60, R6.reuse, 0x1c0, RZ, 0xfc, !PT ;  /* 0x000001c0063c7812 */ /* 0x040fe200078efcff */
[----:B------:R-:W4:Y:S01]  /*4bf0*/  @!P3 LDG.E R136, desc[UR14][R2.64+0x400] ;  /* 0x0004000e0288b981 */ /* 0x000f22000c1e1900 */
[----:B------:R-:W-:Y:S02]  /*4c00*/  LOP3.LUT R62, R6, 0x1e0, RZ, 0xfc, !PT ;  /* 0x000001e0063e7812 */ /* 0x000fe400078efcff */
[-C--:B------:R-:W-:Y:S01]  /*4c10*/  ISETP.GE.AND P1, PT, R54, R35.reuse, PT ;  /* 0x000000233600720c */ /* 0x080fe20003f26270 */
[----:B------:R-:W4:Y:S01]  /*4c20*/  @!P4 LDG.E R142, desc[UR14][R2.64+0x480] ;  /* 0x0004800e028ec981 */ /* 0x000f22000c1e1900 */
[-C--:B------:R-:W-:Y:S02]  /*4c30*/  ISETP.GE.AND P2, PT, R56, R35.reuse, PT ;  /* 0x000000233800720c */ /* 0x080fe40003f46270 */
[-C--:B------:R-:W-:Y:S01]  /*4c40*/  ISETP.GE.AND P3, PT, R58, R35.reuse, PT ;  /* 0x000000233a00720c */ /* 0x080fe20003f66270 */
[----:B------:R-:W4:Y:S01]  /*4c50*/  @!P5 LDG.E R140, desc[UR14][R2.64+0x500] ;  /* 0x0005000e028cd981 */ /* 0x000f22000c1e1900 */
[-C--:B------:R-:W-:Y:S01]  /*4c60*/  ISETP.GE.AND P4, PT, R60, R35.reuse, PT ;  /* 0x000000233c00720c */ /* 0x080fe20003f86270 */
[----:B------:R-:W-:Y:S01]  /*4c70*/  HFMA2.MMA R148, -RZ, RZ, 0, 0 ;  /* 0x00000000ff947435 */ /* 0x000fe200000001ff */
[----:B------:R-:W-:-:S02]  /*4c80*/  ISETP.GE.AND P5, PT, R62, R35, PT ;  /* 0x000000233e00720c */ /* 0x000fc40003fa6270 */
[----:B------:R-:W-:Y:S02]  /*4c90*/  MOV R144, RZ ;  /* 0x000000ff00907202 */ /* 0x000fe40000000f00 */
[----:B------:R-:W-:Y:S01]  /*4ca0*/  MOV R150, RZ ;  /* 0x000000ff00967202 */ /* 0x000fe20000000f00 */
[----:B------:R-:W4:Y:S01]  /*4cb0*/  @!P1 LDG.E R146, desc[UR14][R2.64+0x580] ;  /* 0x0005800e02929981 */ /* 0x000f22000c1e1900 */
[----:B------:R-:W-:Y:S02]  /*4cc0*/  R2UR UR13, R19 ;  /* 0x00000000130d72ca */ /* 0x000fe400000e0000 */
[----:B------:R-:W-:Y:S01]  /*4cd0*/  R2UR UR12, R18 ;  /* 0x00000000120c72ca */ /* 0x000fe200000e0000 */
[----:B------:R-:W4:Y:S01]  /*4ce0*/  @!P2 LDG.E R144, desc[UR14][R2.64+0x600] ;  /* 0x0006000e0290a981 */ /* 0x000f22000c1e1900 */
[----:B------:R-:W-:-:S03]  /*4cf0*/  R2UR UR13, R120 ;  /* 0x00000000780d72ca */ /* 0x000fc600000e0000 */
[----:B------:R-:W4:Y:S04]  /*4d00*/  @!P3 LDG.E R148, desc[UR14][R2.64+0x680] ;  /* 0x0006800e0294b981 */ /* 0x000f28000c1e1900 */
[----:B------:R-:W4:Y:S04]  /*4d10*/  @!P4 LDG.E R25, desc[UR14][R2.64+0x700] ;  /* 0x0007000e0219c981 */ /* 0x000f28000c1e1900 */
[----:B------:R0:W4:Y:S01]  /*4d20*/  @!P5 LDG.E R150, desc[UR14][R2.64+0x780] ;  /* 0x0007800e0296d981 */ /* 0x000122000c1e1900 */
[----:B------:R-:W-:Y:S02]  /*4d30*/  UIMAD UR11, UR42, UR20, URZ ;  /* 0x000000142a0b72a4 */ /* 0x000fe4000f8e023f */
[----:B------:R-:W-:-:S02]  /*4d40*/  UIMAD.WIDE.U32 UR12, UR7, UR20, UR12 ;  /* 0x00000014070c72a5 */ /* 0x000fc4000f8e000c */
[----:B------:R-:W-:-:S04]  /*4d50*/  UIMAD UR11, UR7, UR21, UR11 ;  /* 0x00000015070b72a4 */ /* 0x000fc8000f8e020b */
[----:B------:R-:W-:Y:S02]  /*4d60*/  UIADD3 UR11, UR13, UR11, URZ ;  /* 0x0000000b0d0b7290 */ /* 0x000fe4000fffe03f */
[----:B------:R-:W-:-:S04]  /*4d70*/  ULEA UR13, UP0, UR12, UR22, 0x2 ;  /* 0x000000160c0d7291 */ /* 0x000fc8000f80103f */
[----:B------:R-:W-:Y:S02]  /*4d80*/  ULEA.HI.X UR12, UR12, UR23, UR11, 0x2, UP0 ;  /* 0x000000170c0c7291 */ /* 0x000fe400080f140b */
[----:B------:R-:W-:-:S04]  /*4d90*/  MOV R20, UR13 ;  /* 0x0000000d00147c02 */ /* 0x000fc80008000f00 */
[----:B------:R-:W-:-:S05]  /*4da0*/  MOV R21, UR12 ;  /* 0x0000000c00157c02 */ /* 0x000fca0008000f00 */
[----:B------:R-:W4:Y:S01]  /*4db0*/  LDG.E R122, desc[UR14][R20.64] ;  /* 0x0000000e147a7981 */ /* 0x000f22000c1e1900 */
[----:B------:R-:W-:Y:S02]  /*4dc0*/  IMAD R179, R98, UR30, RZ ;  /* 0x0000001e62b37c24 */ /* 0x000fe4000f8e02ff */
[----:B------:R-:W-:-:S04]  /*4dd0*/  IMAD.WIDE.U32 R22, R26, UR30, RZ ;  /* 0x0000001e1a167c25 */ /* 0x000fc8000f8e00ff */
[----:B------:R-:W-:Y:S01]  /*4de0*/  IMAD R179, R26, UR31, R179 ;  /* 0x0000001f1ab37c24 */ /* 0x000fe2000f8e02b3 */
[----:B------:R-:W-:-:S04]  /*4df0*/  R2UR UR13, R23 ;  /* 0x00000000170d72ca */ /* 0x000fc800000e0000 */
[----:B------:R-:W-:Y:S02]  /*4e00*/  IADD3 R152, R23, R179, RZ ;  /* 0x000000b317987210 */ /* 0x000fe40007ffe0ff */
[----:B------:R-:W-:Y:S02]  /*4e10*/  R2UR UR12, R22 ;  /* 0x00000000160c72ca */ /* 0x000fe400000e0000 */
[----:B------:R-:W-:Y:S01]  /*4e20*/  R2UR UR13, R152 ;  /* 0x00000000980d72ca */ /* 0x000fe200000e0000 */
[----:B------:R-:W-:-:S04]  /*4e30*/  UIMAD UR11, UR42, UR28, URZ ;  /* 0x0000001c2a0b72a4 */ /* 0x000fc8000f8e023f */
[----:B------:R-:W-:-:S08]  /*4e40*/  UIMAD UR11, UR7, UR29, UR11 ;  /* 0x0000001d070b72a4 */ /* 0x000fd0000f8e020b */
[----:B------:R-:W-:-:S04]  /*4e50*/  UIMAD.WIDE.U32 UR12, UR7, UR28, UR12 ;  /* 0x0000001c070c72a5 */ /* 0x000fc8000f8e000c */
[----:B------:R-:W-:Y:S02]  /*4e60*/  UIADD3 UR11, UR13, UR11, URZ ;  /* 0x0000000b0d0b7290 */ /* 0x000fe4000fffe03f */
[----:B------:R-:W-:-:S04]  /*4e70*/  ULEA UR42, UP0, UR12, UR26, 0x2 ;  /* 0x0000001a0c2a7291 */ /* 0x000fc8000f80103f */
[----:B------:R-:W-:Y:S02]  /*4e80*/  ULEA.HI.X UR12, UR12, UR27, UR11, 0x2, UP0 ;  /* 0x0000001b0c0c7291 */ /* 0x000fe400080f140b */
[----:B0-----:R-:W-:-:S04]  /*4e90*/  MOV R2, UR42 ;  /* 0x0000002a00027c02 */ /* 0x001fc80008000f00 */
[----:B------:R-:W-:Y:S01]  /*4ea0*/  MOV R3, UR12 ;  /* 0x0000000c00037c02 */ /* 0x000fe20008000f00 */
        /* <DEDUP_REMOVED lines=17> */
[----:B------:R2:W3:Y:S01]  /*4fc0*/  LDG.E R195, desc[UR14][R2.64] ;  /* 0x0000000e02c37981 */ /* 0x0004e2000c1e1900 */
[----:B------:R-:W4:Y:S01]  /*4fd0*/  S2UR UR13, SR_CgaCtaId ;  /* 0x00000000000d79c3 */ /* 0x000f220000008800 */
[----:B------:R-:W-:Y:S01]  /*4fe0*/  ISETP.NE.AND P1, PT, R198, RZ, PT ;  /* 0x000000ffc600720c */ /* 0x000fe20003f25270 */
[----:B0-----:R-:W-:Y:S01]  /*4ff0*/  FADD.FTZ R124, R201, UR4 ;  /* 0x00000004c97c7e21 */ /* 0x001fe20008010000 */
[----:B------:R-:W-:Y:S01]  /*5000*/  ISETP.NE.AND P2, PT, R31, RZ, PT ;  /* 0x000000ff1f00720c */ /* 0x000fe20003f45270 */
[----:B------:R-:W-:Y:S01]  /*5010*/  UMOV UR11, 0x400 ;  /* 0x00000400000b7882 */ /* 0x000fe20000000000 */
[----:B------:R-:W-:Y:S01]  /*5020*/  ISETP.LT.OR P3, PT, R200, 0x2, P1 ;  /* 0x00000002c800780c */ /* 0x000fe20000f61670 */
[----:B------:R-:W0:Y:S01]  /*5030*/  LDS R126, [R66+0x4] ;  /* 0x00000400427e7984 */ /* 0x000e220000000800 */
[----:B------:R-:W-:-:S11]  /*5040*/  FMUL.FTZ R179, R122, 1.4426950216293334961 ;  /* 0x3fb8aa3b7ab37820 */ /* 0x000fd60000410000 */
[----:B-1----:R-:W1:Y:S01]  /*5050*/  @!P3 LDC R23, c[0x0][0x21c] ;  /* 0x00008700ff17bb82 */ /* 0x002e620000000800 */
[----:B------:R-:W-:Y:S01]  /*5060*/  LEA R22, R118, UR7, 0x8 ;  /* 0x0000000776167c11 */ /* 0x000fe2000f8e40ff */
[----:B------:R-:W-:Y:S01]  /*5070*/  LDS R130, [R66+0x8] ;  /* 0x0000080042827984 */ /* 0x000fe20000000800 */
[----:B------:R-:W-:-:S03]  /*5080*/  FMUL.FTZ R21, R179, R124 ;  /* 0x0000007cb3157220 */ /* 0x000fc60000410000 */
[----:B------:R-:W-:Y:S03]  /*5090*/  LDS R132, [R66+0xc] ;  /* 0x00000c0042847984 */ /* 0x000fe60000000800 */
[----:B------:R-:W2:Y:S01]  /*50a0*/  MUFU.EX2 R21, R21 ;  /* 0x0000001500157308 */ /* 0x000ea20000000800 */
[----:B----4-:R-:W-:Y:S01]  /*50b0*/  ULEA UR11, UR13, UR11, 0x18 ;  /* 0x0000000b0d0b7291 */ /* 0x010fe2000f8ec03f */
[----:B------:R-:W-:Y:S01]  /*50c0*/  @P2 IADD3 R22, R31, 0x200, RZ ;  /* 0x000002001f162810 */ /* 0x000fe20007ffe0ff */
[----:B------:R-:W-:Y:S04]  /*50d0*/  LDS R134, [R66+0x10] ;  /* 0x0000100042867984 */ /* 0x000fe80000000800 */
[----:B------:R-:W-:Y:S01]  /*50e0*/  LEA R22, R22, UR11, 0x2 ;  /* 0x0000000b16167c11 */ /* 0x000fe2000f8e10ff */
        /* <DEDUP_REMOVED lines=13> */
[----:B--2---:R2:W-:Y:S01]  /*51c0*/  STS [R22+0x12c8], R21 ;  /* 0x0012c81516007388 */ /* 0x0045e20000000800 */
[----:B------:R-:W-:Y:S01]  /*51d0*/  FMUL.FTZ R192, R179, R158 ;  /* 0x0000009eb3c07220 */ /* 0x000fe20000410000 */
[----:B------:R-:W-:Y:S01]  /*51e0*/  FADD.FTZ R160, R84, UR4 ;  /* 0x0000000454a07e21 */ /* 0x000fe20008010000 */
[----:B------:R-:W-:Y:S01]  /*51f0*/  @!P3 IADD3 R20, R200, -0x2, RZ ;  /* 0xfffffffec814b810 */ /* 0x000fe20007ffe0ff */
[----:B------:R-:W-:-:S02]  /*5200*/  FADD.FTZ R162, R85, UR4 ;  /* 0x0000000455a27e21 */ /* 0x000fc40008010000 */
[C---:B------:R-:W-:Y:S01]  /*5210*/  FMUL.FTZ R194, R179.reuse, R160 ;  /* 0x000000a0b3c27220 */ /* 0x040fe20000410000 */
[----:B------:R-:W0:Y:S01]  /*5220*/  MUFU.EX2 R192, R192 ;  /* 0x000000c000c07308 */ /* 0x000e220000000800 */
[----:B-1----:R-:W-:Y:S02]  /*5230*/  @!P3 IMAD R23, R20, R23, UR7 ;  /* 0x000000071417be24 */ /* 0x002fe4000f8e0217 */
[----:B------:R-:W-:Y:S01]  /*5240*/  FMUL.FTZ R196, R179, R162 ;  /* 0x000000a2b3c47220 */ /* 0x000fe20000410000 */
[----:B------:R-:W-:Y:S01]  /*5250*/  FADD.FTZ R164, R86, UR4 ;  /* 0x0000000456a47e21 */ /* 0x000fe20008010000 */
[----:B------:R-:W-:Y:S01]  /*5260*/  HFMA2.MMA R20, -RZ, RZ, 0, 0 ;  /* 0x00000000ff147435 */ /* 0x000fe200000001ff */
[----:B------:R-:W-:Y:S02]  /*5270*/  FADD.FTZ R166, R87, UR4 ;  /* 0x0000000457a67e21 */ /* 0x000fe40008010000 */
[----:B------:R-:W1:Y:S01]  /*5280*/  MUFU.EX2 R194, R194 ;  /* 0x000000c200c27308 */ /* 0x000e620000000800 */
[----:B------:R-:W-:Y:S01]  /*5290*/  FMUL.FTZ R202, R179, R164 ;  /* 0x000000a4b3ca7220 */ /* 0x000fe20000410000 */
[----:B------:R-:W-:Y:S01]  /*52a0*/  @!P3 IMAD.WIDE R2, R23, 0x8, R12 ;  /* 0x000000081702b825 */ /* 0x000fe200078e020c */
[----:B------:R-:W-:Y:S03]  /*52b0*/  BAR.SYNC.DEFER_BLOCKING 0x0 ;  /* 0x0000000000007b1d */ /* 0x000fe60000010000 */
[----:B------:R-:W-:Y:S01]  /*52c0*/  FADD.FTZ R24, R88, UR4 ;  /* 0x0000000458187e21 */ /* 0x000fe20008010000 */
[----:B------:R-:W-:-:S02]  /*52d0*/  FMUL.FTZ R205, R179, R166 ;  /* 0x000000a6b3cd7220 */ /* 0x000fc40000410000 */
[----:B------:R-:W2:Y:S01]  /*52e0*/  MUFU.EX2 R196, R196 ;  /* 0x000000c400c47308 */ /* 0x000ea20000000800 */
[----:B------:R-:W-:Y:S01]  /*52f0*/  FMUL.FTZ R209, R179, R24 ;  /* 0x00000018b3d17220 */ /* 0x000fe20000410000 */
[----:B------:R-:W-:-:S06]  /*5300*/  FADD.FTZ R212, R89, UR4 ;  /* 0x0000000459d47e21 */ /* 0x000fcc0008010000 */
[----:B------:R-:W4:Y:S01]  /*5310*/  MUFU.EX2 R202, R202 ;  /* 0x000000ca00ca7308 */ /* 0x000f220000000800 */
[C---:B------:R-:W-:Y:S01]  /*5320*/  FMUL.FTZ R212, R179.reuse, R212 ;  /* 0x000000d4b3d47220 */ /* 0x040fe20000410000 */
[----:B------:R-:W-:Y:S01]  /*5330*/  FADD.FTZ R24, R90, UR4 ;  /* 0x000000045a187e21 */ /* 0x000fe20008010000 */
[----:B------:R0:W5:Y:S05]  /*5340*/  @!P3 LDG.E R20, desc[UR14][R2.64+0x4] ;  /* 0x0000040e0214b981 */ /* 0x00016a000c1e1900 */
[----:B------:R-:W4:Y:S01]  /*5350*/  MUFU.EX2 R205, R205 ;  /* 0x000000cd00cd7308 */ /* 0x000f220000000800 */
[----:B------:R-:W-:Y:S01]  /*5360*/  FMUL.FTZ R217, R179, R24 ;  /* 0x00000018b3d97220 */ /* 0x000fe20000410000 */
[----:B0-----:R-:W-:Y:S01]  /*5370*/  FADD.FTZ R2, R92, UR4 ;  /* 0x000000045c027e21 */ /* 0x001fe20008010000 */
[----:B------:R-:W-:-:S05]  /*5380*/  FMUL.FTZ R3, R21, R192 ;  /* 0x000000c015037220 */ /* 0x000fca0000410000 */
[----:B------:R-:W0:Y:S01]  /*5390*/  MUFU.EX2 R209, R209 ;  /* 0x000000d100d17308 */ /* 0x000e220000000800 */
[----:B------:R-:W-:Y:S01]  /*53a0*/  FMUL.FTZ R223, R179, R2 ;  /* 0x00000002b3df7220 */ /* 0x000fe20000410000 */
[----:B------:R-:W-:Y:S01]  /*53b0*/  FADD.FTZ R2, R93, UR4 ;  /* 0x000000045d027e21 */ /* 0x000fe20008010000 */
[----:B-1----:R-:W-:Y:S01]  /*53c0*/  FMUL.FTZ R3, R194, R3 ;  /* 0x00000003c2037220 */ /* 0x002fe20000410000 */
[----:B------:R-:W-:Y:S02]  /*53d0*/  FADD.FTZ R220, R91, UR4 ;  /* 0x000000045bdc7e21 */ /* 0x000fe40008010000 */
[C---:B------:R-:W-:Y:S02]  /*53e0*/  FMUL.FTZ R219, R179.reuse, R2 ;  /* 0x00000002b3db7220 */ /* 0x040fe40000410000 */
[----:B------:R-:W1:Y:S01]  /*53f0*/  MUFU.EX2 R212, R212 ;  /* 0x000000d400d47308 */ /* 0x000e620000000800 */
[----:B------:R-:W-:Y:S01]  /*5400*/  FADD.FTZ R2, R94, UR4 ;  /* 0x000000045e027e21 */ /* 0x000fe20008010000 */
[----:B--2---:R-:W-:Y:S01]  /*5410*/  FMUL.FTZ R3, R196, R3 ;  /* 0x00000003c4037220 */ /* 0x004fe20000410000 */
[----:B------:R-:W-:-:S02]  /*5420*/  FMUL.FTZ R220, R179, R220 ;  /* 0x000000dcb3dc7220 */ /* 0x000fc40000410000 */
[----:B------:R-:W-:Y:S01]  /*5430*/  FMUL.FTZ R215, R179, R2 ;  /* 0x00000002b3d77220 */ /* 0x000fe20000410000 */
[----:B----4-:R-:W-:Y:S02]  /*5440*/  FMUL.FTZ R2, R202, R3 ;  /* 0x00000003ca027220 */ /* 0x010fe40000410000 */
[----:B------:R-:W2:Y:S01]  /*5450*/  MUFU.EX2 R217, R217 ;  /* 0x000000d900d97308 */ /* 0x000ea20000000800 */
[----:B------:R-:W-:Y:S01]  /*5460*/  ISETP.NE.AND P3, PT, R31, 0x1f, PT ;  /* 0x0000001f1f00780c */ /* 0x000fe20003f65270 */
[----:B------:R-:W-:-:S06]  /*5470*/  FMUL.FTZ R2, R205, R2 ;  /* 0x00000002cd027220 */ /* 0x000fcc0000410000 */
[----:B------:R-:W4:Y:S01]  /*5480*/  MUFU.EX2 R220, R220 ;  /* 0x000000dc00dc7308 */ /* 0x000f220000000800 */
[----:B0-----:R-:W-:Y:S01]  /*5490*/  FMUL.FTZ R3, R209, R2 ;  /* 0x00000002d1037220 */ /* 0x001fe20000410000 */
[----:B------:R-:W-:Y:S01]  /*54a0*/  FADD.FTZ R22, R95, UR4 ;  /* 0x000000045f167e21 */ /* 0x000fe20008010000 */
[----:B------:R-:W-:-:S05]  /*54b0*/  FADD.FTZ R178, R90, UR4 ;  /* 0x000000045ab27e21 */ /* 0x000fca0008010000 */
[----:B------:R-:W0:Y:S01]  /*54c0*/  MUFU.EX2 R223, R223 ;  /* 0x000000df00df7308 */ /* 0x000e220000000800 */
[----:B-1----:R-:W-:Y:S01]  /*54d0*/  FMUL.FTZ R2, R212, R3 ;  /* 0x00000003d4027220 */ /* 0x002fe20000410000 */
[----:B------:R-:W-:Y:S01]  /*54e0*/  FMUL.FTZ R211, R179, R22 ;  /* 0x00000016b3d37220 */ /* 0x000fe20000410000 */
[----:B------:R-:W-:Y:S01]  /*54f0*/  FADD.FTZ R168, R96, UR4 ;  /* 0x0000000460a87e21 */ /* 0x000fe20008010000 */
[----:B------:R-:W-:-:S04]  /*5500*/  FMUL.FTZ R203, R75, R178 ;  /* 0x000000b24bcb7220 */ /* 0x000fc80000410000 */
[----:B------:R-:W1:Y:S01]  /*5510*/  MUFU.EX2 R219, R219 ;  /* 0x000000db00db7308 */ /* 0x000e620000000800 */
[----:B------:R-:W-:Y:S01]  /*5520*/  @P3 LEA R178, R31, UR11, 0x2 ;  /* 0x0000000b1fb23c11 */ /* 0x000fe2000f8e10ff */
[----:B--2---:R-:W-:Y:S01]  /*5530*/  FMUL.FTZ R23, R217, R2 ;  /* 0x00000002d9177220 */ /* 0x004fe20000410000 */
[----:B------:R-:W-:Y:S01]  /*5540*/  FMUL.FTZ R207, R179, R168 ;  /* 0x000000a8b3cf7220 */ /* 0x000fe20000410000 */
[----:B------:R-:W-:-:S04]  /*5550*/  FADD.FTZ R170, R97, UR4 ;  /* 0x0000000461aa7e21 */ /* 0x000fc80008010000 */
[----:B------:R-:W2:Y:S01]  /*5560*/  MUFU.EX2 R215, R215 ;  /* 0x000000d700d77308 */ /* 0x000ea20000000800 */
[----:B----4-:R-:W-:Y:S01]  /*5570*/  FMUL.FTZ R2, R220, R23 ;  /* 0x00000017dc027220 */ /* 0x010fe20000410000 */
[----:B------:R-:W-:Y:S01]  /*5580*/  FMUL.FTZ R191, R179, R170 ;  /* 0x000000aab3bf7220 */ /* 0x000fe20000410000 */
[----:B------:R-:W4:Y:S05]  /*5590*/  @P3 LDS R178, [R178+0x1acc] ;  /* 0x001acc00b2b23984 */ /* 0x000f2a0000000800 */
[----:B------:R-:W2:Y:S01]  /*55a0*/  MUFU.EX2 R211, R211 ;  /* 0x000000d300d37308 */ /* 0x000ea20000000800 */
[----:B0-----:R-:W-:-:S07]  /*55b0*/  FMUL.FTZ R2, R223, R2 ;  /* 0x00000002df027220 */ /* 0x001fce0000410000 */
[----:B------:R-:W0:Y:S01]  /*55c0*/  MUFU.EX2 R207, R207 ;  /* 0x000000cf00cf7308 */ /* 0x000e220000000800 */
[----:B-1----:R-:W-:Y:S01]  /*55d0*/  FMUL.FTZ R2, R219, R2 ;  /* 0x00000002db027220 */ /* 0x002fe20000410000 */
[----:B------:R-:W-:-:S06]  /*55e0*/  FADD.FTZ R182, R83, UR4 ;  /* 0x0000000453b67e21 */ /* 0x000fcc0008010000 */
[----:B------:R-:W1:Y:S01]  /*55f0*/  MUFU.EX2 R191, R191 ;  /* 0x000000bf00bf7308 */ /* 0x000e620000000800 */
[----:B--2---:R-:W-:Y:S01]  /*5600*/  FMUL.FTZ R2, R215, R2 ;  /* 0x00000002d7027220 */ /* 0x004fe20000410000 */
[----:B------:R-:W-:Y:S01]  /*5610*/  FADD.FTZ R185, R201, UR4 ;  /* 0x00000004c9b97e21 */ /* 0x000fe20008010000 */
[----:B------:R-:W-:Y:S01]  /*5620*/  FADD.FTZ R25, R97, UR4 ;  /* 0x0000000461197e21 */ /* 0x000fe20008010000 */
[----:B------:R-:W-:Y:S01]  /*5630*/  FADD.FTZ R181, R95, UR4 ;  /* 0x000000045fb57e21 */ /* 0x000fe20008010000 */
[----:B------:R-:W-:Y:S01]  /*5640*/  FADD.FTZ R172, R96, UR4 ;  /* 0x0000000460ac7e21 */ /* 0x000fe20008010000 */
[----:B------:R-:W-:Y:S01]  /*5650*/  FADD.FTZ R183, R85, UR4 ;  /* 0x0000000455b77e21 */ /* 0x000fe20008010000 */
[----:B------:R-:W-:Y:S01]  /*5660*/  FMUL.FTZ R2, R211, R2 ;  /* 0x00000002d3027220 */ /* 0x000fe20000410000 */
[----:B------:R-:W-:Y:S01]  /*5670*/  FADD.FTZ R22, R84, UR4 ;  /* 0x0000000454167e21 */ /* 0x000fe20008010000 */
[----:B------:R-:W-:Y:S01]  /*5680*/  FMUL.FTZ R187, R67, R182 ;  /* 0x000000b643bb7220 */ /* 0x000fe20000410000 */
[----:B------:R-:W-:Y:S01]  /*5690*/  FMUL.FTZ R185, R68, R185 ;  /* 0x000000b944b97220 */ /* 0x000fe20000410000 */
[----:B------:R-:W-:Y:S01]  /*56a0*/  FMUL.FTZ R3, R82, R25 ;  /* 0x0000001952037220 */ /* 0x000fe20000410000 */
[----:B------:R-:W-:Y:S01]  /*56b0*/  FADD.FTZ R24, R88, UR4 ;  /* 0x0000000458187e21 */ /* 0x000fe20008010000 */
        /* <DEDUP_REMOVED lines=8> */
[----:B-1----:R-:W-:Y:S01]  /*5740*/  FMUL.FTZ R24, R191, R2 ;  /* 0x00000002bf187220 */ /* 0x002fe20000410000 */
[----:B------:R-:W-:Y:S01]  /*5750*/  FADD.FTZ R180, R86, UR4 ;  /* 0x0000000456b47e21 */ /* 0x000fe20008010000 */
[----:B------:R-:W-:Y:S01]  /*5760*/  FMUL.FTZ R183, R183, R130 ;  /* 0x00000082b7b77220 */ /* 0x000fe20000410000 */
[----:B------:R-:W-:Y:S01]  /*5770*/  FFMA.FTZ R2, R172, R192, R187 ;  /* 0x000000c0ac027223 */ /* 0x000fe200000100bb */
[----:B------:R-:W-:Y:S01]  /*5780*/  FADD.FTZ R176, R92, UR4 ;  /* 0x000000045cb07e21 */ /* 0x000fe20008010000 */
[----:B------:R-:W-:Y:S01]  /*5790*/  FADD.FTZ R229, R87, UR4 ;  /* 0x0000000457e57e21 */ /* 0x000fe20008010000 */
[----:B------:R-:W-:Y:S01]  /*57a0*/  FMUL.FTZ R179, R71, R180 ;  /* 0x000000b447b37220 */ /* 0x000fe20000410000 */
[----:B------:R-:W-:Y:S01]  /*57b0*/  FMUL.FTZ R181, R181, R132 ;  /* 0x00000084b5b57220 */ /* 0x000fe20000410000 */
[----:B------:R-:W-:Y:S01]  /*57c0*/  FFMA.FTZ R2, R194, R2, R183 ;  /* 0x00000002c2027223 */ /* 0x000fe200000100b7 */
[----:B------:R-:W-:Y:S01]  /*57d0*/  FADD.FTZ R174, R94, UR4 ;  /* 0x000000045eae7e21 */ /* 0x000fe20008010000 */
[----:B------:R-:W-:Y:S01]  /*57e0*/  FMUL.FTZ R199, R77, R176 ;  /* 0x000000b04dc77220 */ /* 0x000fe20000410000 */
[----:B------:R-:W-:Y:S01]  /*57f0*/  FADD.FTZ R197, R93, UR4 ;  /* 0x000000045dc57e21 */ /* 0x000fe20008010000 */
[----:B------:R-:W-:Y:S01]  /*5800*/  FADD.FTZ R225, R91, UR4 ;  /* 0x000000045be17e21 */ /* 0x000fe20008010000 */
[----:B------:R-:W-:Y:S01]  /*5810*/  FADD.FTZ R189, R89, UR4 ;  /* 0x0000000459bd7e21 */ /* 0x000fe20008010000 */
        /* <DEDUP_REMOVED lines=10> */
[----:B------:R-:W-:Y:S01]  /*58c0*/  FFMA.FTZ R2, R202, R2, R179 ;  /* 0x00000002ca027223 */ /* 0x000fe200000100b3 */
[-C--:B---3--:R-:W-:Y:S01]  /*58d0*/  FMUL.FTZ R176, R102, R195.reuse ;  /* 0x000000c366b07220 */ /* 0x088fe20000410000 */
        /* <DEDUP_REMOVED lines=12> */
[----:B----4-:R-:W-:Y:S06]  /*59a0*/  @P3 BRA `(.L_x_7310) ;  /* 0x0000000000283947 */ /* 0x010fec0003800000 */
        /* <DEDUP_REMOVED lines=10> */
.L_x_7310:
[----:B------:R-:W-:Y:S05]  /*5a50*/  BSYNC B0 ;  /* 0x0000000000007941 */ /* 0x000fea0003800000 */
.L_x_7309:
[----:B------:R-:W-:Y:S01]  /*5a60*/  FFMA.FTZ R2, R205, R2, R174 ;  /* 0x00000002cd027223 */ /* 0x000fe200000100ae */
[----:B0-----:R-:W-:Y:S01]  /*5a70*/  FMUL.FTZ R184, R191, R178 ;  /* 0x000000b2bfb87220 */ /* 0x001fe20000410000 */
[----:B------:R-:W-:Y:S01]  /*5a80*/  FFMA.FTZ R22, R207, R22, R226 ;  /* 0x00000016cf167223 */ /* 0x000fe200000100e2 */
[----:B------:R-:W-:Y:S01]  /*5a90*/  FMUL.FTZ R189, R189, R140 ;  /* 0x0000008cbdbd7220 */ /* 0x000fe20000410000 */
        /* <DEDUP_REMOVED lines=10> */
[----:B------:R-:W-:Y:S01]  /*5b40*/  FMUL.FTZ R218, R199, R146 ;  /* 0x00000092c7da7220 */ /* 0x000fe20000410000 */
[C---:B------:R-:W-:Y:S01]  /*5b50*/  FFMA.FTZ R22, R219.reuse, R22, R222 ;  /* 0x00000016db167223 */ /* 0x040fe200000100de */
[C---:B------:R-:W-:Y:S01]  /*5b60*/  FFMA.FTZ R199, R220.reuse, R2, R225 ;  /* 0x00000002dcc77223 */ /* 0x040fe200000100e1 */
[----:B------:R-:W-:Y:S01]  /*5b70*/  FMUL.FTZ R184, R219, R184 ;  /* 0x000000b8dbb87220 */ /* 0x000fe20000410000 */
[----:B------:R-:W-:Y:S01]  /*5b80*/  FMUL.FTZ R214, R197, R148 ;  /* 0x00000094c5d67220 */ /* 0x000fe20000410000 */
[C---:B------:R-:W-:Y:S01]  /*5b90*/  FFMA.FTZ R22, R223.reuse, R22, R190 ;  /* 0x00000016df167223 */ /* 0x040fe200000100be */
[C---:B------:R-:W-:Y:S01]  /*5ba0*/  FFMA.FTZ R199, R223.reuse, R199, R218 ;  /* 0x000000c7dfc77223 */ /* 0x040fe200000100da */
[----:B------:R-:W-:Y:S01]  /*5bb0*/  FMUL.FTZ R197, R223, R184 ;  /* 0x000000b8dfc57220 */ /* 0x000fe20000410000 */
[----:B------:R-:W-:Y:S01]  /*5bc0*/  FMUL.FTZ R210, R193, R150 ;  /* 0x00000096c1d27220 */ /* 0x000fe20000410000 */
[C---:B------:R-:W-:Y:S01]  /*5bd0*/  FFMA.FTZ R22, R220.reuse, R22, R221 ;  /* 0x00000016dc167223 */ /* 0x040fe200000100dd */
        /* <DEDUP_REMOVED lines=18> */
[-C--:B------:R-:W-:Y:S01]  /*5d00*/  FMUL.FTZ R199, R114, R195.reuse ;  /* 0x000000c372c77220 */ /* 0x080fe20000410000 */
[----:B------:R-:W-:Y:S01]  /*5d10*/  FFMA.FTZ R22, R202, R22, R203 ;  /* 0x00000016ca167223 */ /* 0x000fe200000100cb */
[----:B------:R-:W-:Y:S01]  /*5d20*/  FMUL.FTZ R197, R116, R195 ;  /* 0x000000c374c57220 */ /* 0x000fe20000410000 */
[----:B------:R-:W-:Y:S01]  /*5d30*/  FMUL.FTZ R23, R202, R3 ;  /* 0x00000003ca177220 */ /* 0x000fe20000410000 */
[----:B------:R-:W0:Y:S01]  /*5d40*/  SHFL.UP PT, R2, R25, 0x1, RZ ;  /* 0x0420000019027989 */ /* 0x000e2200000e00ff */
[----:B------:R-:W-:Y:S01]  /*5d50*/  FFMA.FTZ R22, R196, R22, R199 ;  /* 0x00000016c4167223 */ /* 0x000fe200000100c7 */
[----:B------:R-:W-:Y:S01]  /*5d60*/  FMUL.FTZ R195, R0, R195 ;  /* 0x000000c300c37220 */ /* 0x000fe20000410000 */
[----:B------:R-:W-:Y:S01]  /*5d70*/  FMUL.FTZ R23, R196, R23 ;  /* 0x00000017c4177220 */ /* 0x000fe20000410000 */
[----:B------:R-:W1:Y:S01]  /*5d80*/  SHFL.UP PT, R3, R24, 0x1, RZ ;  /* 0x0420000018037989 */ /* 0x000e6200000e00ff */
[----:B------:R-:W-:Y:S01]  /*5d90*/  FFMA.FTZ R22, R194, R22, R197 ;  /* 0x00000016c2167223 */ /* 0x000fe200000100c5 */
[----:B------:R-:W-:Y:S01]  /*5da0*/  ISETP.GE.AND P4, PT, R30, 0x1, PT ;  /* 0x000000011e00780c */ /* 0x000fe20003f86270 */
[----:B------:R-:W-:Y:S01]  /*5db0*/  FMUL.FTZ R23, R194, R23 ;  /* 0x00000017c2177220 */ /* 0x000fe20000410000 */
[----:B------:R-:W-:Y:S01]  /*5dc0*/  ISETP.GE.OR P1, PT, R200, UR40, P1 ;  /* 0x00000028c8007c0c */ /* 0x000fe20008f26670 */
[----:B------:R-:W-:Y:S01]  /*5dd0*/  FFMA.FTZ R228, R192, R22, R195 ;  /* 0x00000016c0e47223 */ /* 0x000fe200000100c3 */
[----:B------:R-:W-:-:S02]  /*5de0*/  IMAD R232, R14, UR16, RZ ;  /* 0x000000100ee87c24 */ /* 0x000fc4000f8e02ff */
[----:B------:R-:W-:Y:S01]  /*5df0*/  FMUL.FTZ R227, R192, R23 ;  /* 0x00000017c0e37220 */ /* 0x000fe20000410000 */
[----:B------:R-:W-:Y:S01]  /*5e00*/  SHF.R.S32.HI R234, RZ, 0x1f, R4 ;  /* 0x0000001fffea7819 */ /* 0x000fe20000011404 */
[----:B------:R-:W-:Y:S01]  /*5e10*/  BSSY B0, `(.L_x_7311) ;  /* 0x00000e3000007945 */ /* 0x000fe20003800000 */
[----:B------:R-:W2:Y:S01]  /*5e20*/  SHFL.DOWN PT, R23, R228, 0x1, 0x1f ;  /* 0x08201f00e4177f89 */ /* 0x000ea200000e0000 */
[----:B------:R-:W-:Y:S01]  /*5e30*/  IMAD R231, R15, UR17, R232 ;  /* 0x000000110fe77c24 */ /* 0x000fe2000f8e02e8 */
[----:B------:R-:W-:Y:S02]  /*5e40*/  ISETP.NE.AND P5, PT, R31, RZ, PT ;  /* 0x000000ff1f00720c */ /* 0x000fe40003fa5270 */
[----:B------:R-:W3:Y:S02]  /*5e50*/  SHFL.DOWN PT, R22, R227, 0x1, 0x1f ;  /* 0x08201f00e3167f89 */ /* 0x000ee400000e0000 */
        /* <DEDUP_REMOVED lines=30> */
[C---:B------:R-:W-:Y:S01]  /*6040*/  ISETP.GE.AND P4, PT, R30.reuse, 0x8, PT ;  /* 0x000000081e00780c */ /* 0x040fe20003f86270 */
[----:B------:R-:W-:Y:S01]  /*6050*/  HFMA2.MMA R22, -RZ, RZ, 1.875, 0 ;  /* 0x3f800000ff167435 */ /* 0x000fe200000001ff */
[----:B------:R-:W-:Y:S01]  /*6060*/  MOV R23, RZ ;  /* 0x000000ff00177202 */ /* 0x000fe20000000f00 */
[----:B------:R-:W2:Y:S04]  /*6070*/  SHFL.DOWN PT, R193, R228, 0x8, 0x1f ;  /* 0x09001f00e4c17f89 */ /* 0x000ea800000e0000 */
[----:B------:R-:W3:Y:S04]  /*6080*/  SHFL.DOWN PT, R230, R227, 0x8, 0x1f ;  /* 0x09001f00e3e67f89 */ /* 0x000ee800000e0000 */
[----:B------:R-:W-:Y:S01]  /*6090*/  @!P1 LDS.64 R22, [UR12+0x1b48] ;  /* 0x001b480cff169984 */ /* 0x000fe20008000a00 */
[----:B------:R-:W-:Y:S01]  /*60a0*/  ISETP.GE.AND P1, PT, R30, 0x10, PT ;  /* 0x000000101e00780c */ /* 0x000fe20003f26270 */
[C---:B0-----:R-:W-:Y:S01]  /*60b0*/  @P4 FFMA.FTZ R25, R24.reuse, R2, R25 ;  /* 0x0000000218194223 */ /* 0x041fe20000010019 */
[----:B------:R-:W-:Y:S01]  /*60c0*/  @!UP0 ULEA UR12, UR7, UR11, 0x3 ;  /* 0x0000000b070c8291 */ /* 0x000fe2000f8e183f */
[----:B-1----:R-:W-:Y:S01]  /*60d0*/  @P4 FMUL.FTZ R24, R24, R3 ;  /* 0x0000000318184220 */ /* 0x002fe20000410000 */
[----:B------:R-:W-:-:S02]  /*60e0*/  ISETP.GE.U32.AND P4, PT, R198, 0x18, PT ;  /* 0x00000018c600780c */ /* 0x000fc40003f86070 */
[----:B------:R-:W0:Y:S04]  /*60f0*/  SHFL.UP PT, R2, R25, 0x10, RZ ;  /* 0x0600000019027989 */ /* 0x000e2800000e00ff */
[----:B------:R-:W1:Y:S07]  /*6100*/  SHFL.UP PT, R3, R24, 0x10, RZ ;  /* 0x0600000018037989 */ /* 0x000e6e00000e00ff */
[C---:B--2---:R-:W-:Y:S01]  /*6110*/  @!P4 FFMA.FTZ R228, R227.reuse, R193, R228 ;  /* 0x000000c1e3e4c223 */ /* 0x044fe200000100e4 */
[----:B---3--:R-:W-:Y:S01]  /*6120*/  @!P4 FMUL.FTZ R227, R227, R230 ;  /* 0x000000e6e3e3c220 */ /* 0x008fe20000410000 */
[----:B-----5:R-:W-:Y:S04]  /*6130*/  SHFL.IDX PT, R193, R20, RZ, 0x1f ;  /* 0x00001fff14c17589 */ /* 0x020fe800000e0000 */
[----:B------:R-:W2:Y:S04]  /*6140*/  SHFL.DOWN PT, R229, R228, 0x10, 0x1f ;  /* 0x0a001f00e4e57f89 */ /* 0x000ea800000e0000 */
[----:B------:R-:W3:Y:S01]  /*6150*/  SHFL.DOWN PT, R230, R227, 0x10, 0x1f ;  /* 0x0a001f00e3e67f89 */ /* 0x000ee200000e0000 */
[C---:B0-----:R-:W-:Y:S01]  /*6160*/  @P1 FFMA.FTZ R25, R24.reuse, R2, R25 ;  /* 0x0000000218191223 */ /* 0x041fe20000010019 */
[----:B------:R-:W-:Y:S01]  /*6170*/  MOV R2, R31 ;  /* 0x0000001f00027202 */ /* 0x000fe20000000f00 */
[----:B-1----:R-:W-:Y:S01]  /*6180*/  @P1 FMUL.FTZ R24, R24, R3 ;  /* 0x0000000318181220 */ /* 0x002fe20000410000 */
[----:B------:R-:W-:Y:S01]  /*6190*/  ISETP.GE.U32.AND P1, PT, R198, 0x10, PT ;  /* 0x00000010c600780c */ /* 0x000fe20003f26070 */
[----:B------:R-:W-:-:S02]  /*61a0*/  HFMA2.MMA R3, -RZ, RZ, 0, 0 ;  /* 0x00000000ff037435 */ /* 0x000fc400000001ff */
[----:B------:R-:W-:Y:S04]  /*61b0*/  SHFL.UP PT, R25, R25, 0x1, RZ ;  /* 0x0420000019197989 */ /* 0x000fe800000e00ff */
[----:B------:R-:W0:Y:S02]  /*61c0*/  SHFL.UP PT, R24, R24, 0x1, RZ ;  /* 0x0420000018187989 */ /* 0x000e2400000e00ff */
[----:B------:R-:W-:-:S04]  /*61d0*/  IMAD.WIDE.U32 R2, R14, UR17, R2 ;  /* 0x000000110e027c25 */ /* 0x000fc8000f8e0002 */
[----:B--2---:R-:W-:Y:S01]  /*61e0*/  @!P1 FFMA.FTZ R228, R227, R229, R228 ;  /* 0x000000e5e3e49223 */ /* 0x004fe200000100e4 */
[----:B------:R-:W-:Y:S02]  /*61f0*/  SHF.R.S32.HI R229, RZ, 0x1f, R27 ;  /* 0x0000001fffe57819 */ /* 0x000fe4000001141b */
[----:B------:R-:W-:Y:S01]  /*6200*/  IADD3 R3, R3, R231, RZ ;  /* 0x000000e703037210 */ /* 0x000fe20007ffe0ff */
[----:B---3--:R-:W-:Y:S01]  /*6210*/  @!P1 FMUL.FTZ R227, R227, R230 ;  /* 0x000000e6e3e39220 */ /* 0x008fe20000410000 */
[----:B------:R-:W-:Y:S01]  /*6220*/  SHFL.DOWN PT, R236, R228, 0x1, 0x1f ;  /* 0x08201f00e4ec7f89 */ /* 0x000fe200000e0000 */
[----:B------:R-:W-:Y:S02]  /*6230*/  IMAD R20, R229, UR32, RZ ;  /* 0x00000020e5147c24 */ /* 0x000fe4000f8e02ff */
[C---:B------:R-:W-:Y:S01]  /*6240*/  IMAD.WIDE.U32 R2, R27.reuse, UR32, R2 ;  /* 0x000000201b027c25 */ /* 0x040fe2000f8e0002 */
[----:B------:R-:W-:Y:S03]  /*6250*/  SHFL.IDX PT, R230, R23, RZ, 0x1f ;  /* 0x00001fff17e67589 */ /* 0x000fe600000e0000 */
[----:B------:R-:W-:Y:S01]  /*6260*/  IMAD R229, R27, UR33, R20 ;  /* 0x000000211be57c24 */ /* 0x000fe2000f8e0214 */
[----:B------:R-:W1:Y:S01]  /*6270*/  SHFL.DOWN PT, R231, R227, 0x1, 0x1f ;  /* 0x08201f00e3e77f89 */ /* 0x000e6200000e0000 */
[----:B0-----:R-:W-:-:S03]  /*6280*/  @P2 FFMA.FTZ R193, R24, R193, R25 ;  /* 0x000000c118c12223 */ /* 0x001fc60000010019 */
[----:B------:R-:W-:Y:S01]  /*6290*/  IADD3 R25, R3, R229, RZ ;  /* 0x000000e503197210 */ /* 0x000fe20007ffe0ff */
[----:B------:R-:W-:Y:S01]  /*62a0*/  SHFL.IDX PT, R228, R228, RZ, 0x1f ;  /* 0x00001fffe4e47589 */ /* 0x000fe200000e0000 */
[----:B------:R-:W-:Y:S01]  /*62b0*/  LEA R20, P2, R2, UR18, 0x2 ;  /* 0x0000001202147c11 */ /* 0x000fe2000f8410ff */
[----:B------:R-:W-:Y:S01]  /*62c0*/  FFMA.FTZ R193, R21, R193, R172 ;  /* 0x000000c115c17223 */ /* 0x000fe200000100ac */
[----:B------:R-:W-:Y:S01]  /*62d0*/  IADD3 R24, P1, R4, R2, RZ ;  /* 0x0000000204187210 */ /* 0x000fe20007f3e0ff */
[----:B------:R-:W0:Y:S01]  /*62e0*/  SHFL.IDX PT, R227, R227, RZ, 0x1f ;  /* 0x00001fffe3e37589 */ /* 0x000e2200000e0000 */
[----:B------:R-:W-:Y:S01]  /*62f0*/  LEA.HI.X R21, R2, UR19, R25, 0x2, P2 ;  /* 0x0000001302157c11 */ /* 0x000fe200090f1419 */
[-C--:B------:R-:W-:Y:S01]  /*6300*/  FFMA.FTZ R232, R192, R193.reuse, R187 ;  /* 0x000000c1c0e87223 */ /* 0x080fe200000100bb */
[----:B------:R-:W-:Y:S01]  /*6310*/  FFMA.FTZ R3, R0, R193, RZ ;  /* 0x000000c100037223 */ /* 0x000fe200000100ff */
[----:B------:R-:W-:Y:S01]  /*6320*/  IADD3.X R25, R234, R25, RZ, P1, !PT ;  /* 0x00000019ea197210 */ /* 0x000fe20000ffe4ff */
[----:B------:R-:W-:Y:S01]  /*6330*/  FADD.FTZ R2, -R172, R193 ;  /* 0x000000c1ac027221 */ /* 0x000fe20000010100 */
[-C--:B------:R-:W-:Y:S01]  /*6340*/  FFMA.FTZ R234, R194, R232.reuse, R183 ;  /* 0x000000e8c2ea7223 */ /* 0x080fe200000100b7 */
[----:B------:R-:W-:Y:S01]  /*6350*/  FFMA.FTZ R3, R116, R232, R3 ;  /* 0x000000e874037223 */ /* 0x000fe20000010003 */
[----:B------:R-:W-:-:S03]  /*6360*/  FADD.FTZ R172, -R187, R232 ;  /* 0x000000e8bbac7221 */ /* 0x000fc60000010100 */
[----:B------:R-:W-:Y:S01]  /*6370*/  FFMA.FTZ R232, R114, R234, R3 ;  /* 0x000000ea72e87223 */ /* 0x000fe20000010003 */
[----:B------:R-:W-:Y:S01]  /*6380*/  FADD.FTZ R3, -R183, R234 ;  /* 0x000000eab7037221 */ /* 0x000fe20000010100 */
[----:B-1----:R-:W-:Y:S01]  /*6390*/  @P3 FFMA.FTZ R230, R231, R230, R236 ;  /* 0x000000e6e7e63223 */ /* 0x002fe200000100ec */
[----:B------:R-:W-:-:S03]  /*63a0*/  FFMA.FTZ R236, R196, R234, R181 ;  /* 0x000000eac4ec7223 */ /* 0x000fc600000100b5 */
[----:B------:R-:W-:Y:S01]  /*63b0*/  FFMA.FTZ R185, R230, R178, R185 ;  /* 0x000000b2e6b97223 */ /* 0x000fe200000100b9 */
[-C--:B------:R-:W-:Y:S01]  /*63c0*/  FFMA.FTZ R234, R202, R236.reuse, R179 ;  /* 0x000000eccaea7223 */ /* 0x080fe200000100b3 */
[----:B------:R-:W-:Y:S01]  /*63d0*/  FFMA.FTZ R187, R113, R236, R232 ;  /* 0x000000ec71bb7223 */ /* 0x000fe200000100e8 */
[----:B------:R-:W-:Y:S01]  /*63e0*/  FADD.FTZ R178, -R181, R236 ;  /* 0x000000ecb5b27221 */ /* 0x000fe20000010100 */
        /* <DEDUP_REMOVED lines=13> */
[----:B------:R-:W-:Y:S01]  /*64c0*/  FADD.FTZ R182, -R189, R226 ;  /* 0x000000e2bdb67221 */ /* 0x000fe20000010100 */
[-C--:B------:R-:W-:Y:S01]  /*64d0*/  FFMA.FTZ R193, R109, R226.reuse, R224 ;  /* 0x000000e26dc17223 */ /* 0x080fe200000100e0 */
[----:B------:R-:W-:Y:S01]  /*64e0*/  FFMA.FTZ R229, R217, R226, R188 ;  /* 0x000000e2d9e57223 */ /* 0x000fe200000100bc */
[----:B------:R-:W-:Y:S01]  /*64f0*/  FFMA.FTZ R189, R219, R187, R222 ;  /* 0x000000bbdbbd7223 */ /* 0x000fe200000100de */
[C---:B0-----:R-:W-:Y:S01]  /*6500*/  FFMA.FTZ R23, R227.reuse, R23, R228 ;  /* 0x00000017e3177223 */ /* 0x041fe200000100e4 */
[----:B------:R-:W-:Y:S01]  /*6510*/  FMUL.FTZ R22, R227, R22 ;  /* 0x00000016e3167220 */ /* 0x000fe20000410000 */
[----:B------:R-:W-:Y:S01]  /*6520*/  FFMA.FTZ R222, R108, R229, R193 ;  /* 0x000000e56cde7223 */ /* 0x000fe200000100c1 */
[C---:B------:R-:W-:Y:S01]  /*6530*/  FFMA.FTZ R193, R223.reuse, R189, R190 ;  /* 0x000000bddfc17223 */ /* 0x040fe200000100be */
[----:B------:R-:W-:Y:S01]  /*6540*/  FFMA.FTZ R231, R220, R229, R225 ;  /* 0x000000e5dce77223 */ /* 0x000fe200000100e1 */
[----:B------:R-:W-:Y:S01]  /*6550*/  FADD.FTZ R188, -R188, R229 ;  /* 0x000000e5bcbc7221 */ /* 0x000fe20000010100 */
[----:B------:R0:W-:Y:S01]  /*6560*/  @!P5 STS.64 [UR12+0x1b48], R22 ;  /* 0x001b4816ff00d988 */ /* 0x0001e20008000a0c */
        /* <DEDUP_REMOVED lines=17> */
[----:B------:R-:W-:Y:S01]  /*6680*/  SHF.L.U32 R223, R31, 0x4, RZ ;  /* 0x000000041fdf7819 */ /* 0x000fe200000006ff */
[----:B------:R-:W-:Y:S01]  /*6690*/  FFMA.FTZ R211, R207, R219, R186 ;  /* 0x000000dbcfd37223 */ /* 0x000fe200000100ba */
[----:B------:R-:W-:Y:S01]  /*66a0*/  FADD.FTZ R206, -R206, R219 ;  /* 0x000000dbcece7221 */ /* 0x000fe20000010100 */
[----:B------:R-:W-:Y:S01]  /*66b0*/  FFMA.FTZ R203, R202, R205, R203 ;  /* 0x000000cdcacb7223 */ /* 0x000fe200000100cb */
[----:B------:R-:W-:Y:S01]  /*66c0*/  FADD.FTZ R202, R95, UR4 ;  /* 0x000000045fca7e21 */ /* 0x000fe20008010000 */
[----:B------:R-:W-:Y:S01]  /*66d0*/  FFMA.FTZ R215, R103, R219, R212 ;  /* 0x000000db67d77223 */ /* 0x000fe200000100d4 */
[----:B------:R-:W-:Y:S01]  /*66e0*/  LEA.HI.SX32 R223, R223, R223, 0x1b ;  /* 0x000000dfdfdf7211 */ /* 0x000fe200078fdaff */
[----:B------:R-:W-:Y:S01]  /*66f0*/  FFMA.FTZ R199, R196, R203, R199 ;  /* 0x000000cbc4c77223 */ /* 0x000fe200000100c7 */
[----:B------:R-:W-:Y:S01]  /*6700*/  FMUL.FTZ R219, R181, R202 ;  /* 0x000000cab5db7220 */ /* 0x000fe20000410000 */
[----:B------:R-:W-:Y:S01]  /*6710*/  FMUL.FTZ R220, R183, R168 ;  /* 0x000000a8b7dc7220 */ /* 0x000fe20000410000 */
[----:B------:R-:W-:Y:S01]  /*6720*/  LEA R223, R223, UR11, 0x2 ;  /* 0x0000000bdfdf7c11 */ /* 0x000fe2000f8e10ff */
[----:B------:R-:W-:Y:S01]  /*6730*/  FFMA.FTZ R197, R194, R199, R197 ;  /* 0x000000c7c2c57223 */ /* 0x000fe200000100c5 */
[----:B------:R-:W-:Y:S01]  /*6740*/  FMUL.FTZ R204, R80, R219 ;  /* 0x000000db50cc7220 */ /* 0x000fe20000410000 */
[----:B------:R-:W-:Y:S01]  /*6750*/  FMUL.FTZ R228, R199, R160 ;  /* 0x000000a0c7e47220 */ /* 0x000fe20000410000 */
[----:B------:R-:W-:Y:S01]  /*6760*/  FADD.FTZ R196, R94, UR4 ;  /* 0x000000045ec47e21 */ /* 0x000fe20008010000 */
[----:B------:R-:W-:Y:S01]  /*6770*/  FFMA.FTZ R195, R192, R197, R195 ;  /* 0x000000c5c0c37223 */ /* 0x000fe200000100c3 */
[----:B------:R-:W-:Y:S01]  /*6780*/  FMUL.FTZ R226, R197, R158 ;  /* 0x0000009ec5e27220 */ /* 0x000fe20000410000 */
[----:B------:R1:W-:Y:S01]  /*6790*/  STS [R223+0x884], R204 ;  /* 0x000884ccdf007388 */ /* 0x0003e20000000800 */
[----:B------:R-:W-:Y:S01]  /*67a0*/  FADD.FTZ R194, R93, UR4 ;  /* 0x000000045dc27e21 */ /* 0x000fe20008010000 */
[----:B0-----:R-:W-:Y:S01]  /*67b0*/  FMUL.FTZ R23, R195, R124 ;  /* 0x0000007cc3177220 */ /* 0x001fe20000410000 */
[----:B------:R-:W-:Y:S01]  /*67c0*/  FMUL.FTZ R207, R185, R170 ;  /* 0x000000aab9cf7220 */ /* 0x000fe20000410000 */
[----:B------:R-:W-:Y:S01]  /*67d0*/  FMUL.FTZ R229, R203, R162 ;  /* 0x000000a2cbe57220 */ /* 0x000fe20000410000 */
[----:B------:R-:W-:Y:S01]  /*67e0*/  FMUL.FTZ R208, R81, R220 ;  /* 0x000000dc51d07220 */ /* 0x000fe20000410000 */
[----:B------:R-:W-:Y:S01]  /*67f0*/  FFMA.FTZ R227, R2, R23, RZ ;  /* 0x0000001702e37223 */ /* 0x000fe200000100ff */
[----:B------:R-:W-:Y:S01]  /*6800*/  FMUL.FTZ R224, R179, R196 ;  /* 0x000000c4b3e07220 */ /* 0x000fe20000410000 */
[----:B------:R-:W-:Y:S01]  /*6810*/  FADD.FTZ R192, R92, UR4 ;  /* 0x000000045cc07e21 */ /* 0x000fe20008010000 */
[----:B------:R-:W-:Y:S01]  /*6820*/  FMUL.FTZ R225, R187, R194 ;  /* 0x000000c2bbe17220 */ /* 0x000fe20000410000 */
[----:B-1----:R-:W-:Y:S01]  /*6830*/  FFMA.FTZ R204, R172, R226, R227 ;  /* 0x000000e2accc7223 */ /* 0x002fe200000100e3 */
[----:B------:R-:W-:Y:S01]  /*6840*/  FMUL.FTZ R216, R82, R207 ;  /* 0x000000cf52d87220 */ /* 0x000fe20000410000 */
[----:B------:R-:W-:Y:S01]  /*6850*/  FMUL.FTZ R222, R205, R164 ;  /* 0x000000a4cdde7220 */ /* 0x000fe20000410000 */
[----:B------:R-:W-:Y:S01]  /*6860*/  FMUL.FTZ R212, R79, R224 ;  /* 0x000000e04fd47220 */ /* 0x000fe20000410000 */
[----:B------:R-:W-:Y:S01]  /*6870*/  FFMA.FTZ R227, R3, R228, R204 ;  /* 0x000000e403e37223 */ /* 0x000fe200000100cc */
[----:B------:R-:W-:Y:S01]  /*6880*/  FMUL.FTZ R22, R189, R192 ;  /* 0x000000c0bd167220 */ /* 0x000fe20000410000 */
[----:B------:R-:W-:Y:S01]  /*6890*/  FMUL.FTZ R230, R78, R225 ;  /* 0x000000e14ee67220 */ /* 0x000fe20000410000 */
[----:B------:R0:W-:Y:S01]  /*68a0*/  STS [R223+0x888], R208 ;  /* 0x000888d0df007388 */ /* 0x0001e20000000800 */
[----:B------:R-:W-:Y:S01]  /*68b0*/  FFMA.FTZ R227, R178, R229, R227 ;  /* 0x000000e5b2e37223 */ /* 0x000fe200000100e3 */
[----:B------:R-:W-:Y:S01]  /*68c0*/  FMUL.FTZ R231, R209, R166 ;  /* 0x000000a6d1e77220 */ /* 0x000fe20000410000 */
[-C--:B------:R-:W-:Y:S01]  /*68d0*/  FMUL.FTZ R234, R71, R222.reuse ;  /* 0x000000de47ea7220 */ /* 0x080fe20000410000 */
[----:B------:R1:W-:Y:S01]  /*68e0*/  STS [R223+0x88c], R216 ;  /* 0x00088cd8df007388 */ /* 0x0003e20000000800 */
[----:B------:R-:W-:Y:S01]  /*68f0*/  FFMA.FTZ R227, R176, R222, R227 ;  /* 0x000000deb0e37223 */ /* 0x000fe200000100e3 */
[----:B------:R-:W-:Y:S01]  /*6900*/  IADD3 R222, -R4, UR10, -R31 ;  /* 0x0000000a04de7c10 */ /* 0x000fe2000fffe91f */
[----:B------:R-:W-:Y:S01]  /*6910*/  FADD.FTZ R204, R91, UR4 ;  /* 0x000000045bcc7e21 */ /* 0x000fe20008010000 */
[----:B------:R2:W-:Y:S01]  /*6920*/  STS [R223+0x880], R212 ;  /* 0x000880d4df007388 */ /* 0x0005e20000000800 */
[-C--:B------:R-:W-:Y:S01]  /*6930*/  FFMA.FTZ R227, R174, R231.reuse, R227 ;  /* 0x000000e7aee37223 */ /* 0x080fe200000100e3 */
[----:B0-----:R-:W-:Y:S01]  /*6940*/  FADD.FTZ R208, R88, UR4 ;  /* 0x0000000458d07e21 */ /* 0x001fe20008010000 */
[----:B------:R-:W-:Y:S01]  /*6950*/  ISETP.GE.AND P1, PT, R222, 0x1, PT ;  /* 0x00000001de00780c */ /* 0x000fe20003f26270 */
[----:B------:R0:W-:Y:S01]  /*6960*/  STS [R223+0x87c], R230 ;  /* 0x00087ce6df007388 */ /* 0x0001e20000000800 */
[----:B------:R-:W-:Y:S01]  /*6970*/  FMUL.FTZ R235, R193, R204 ;  /* 0x000000ccc1eb7220 */ /* 0x000fe20000410000 */
[----:B-1----:R-:W-:Y:S01]  /*6980*/  FMUL.FTZ R216, R77, R22 ;  /* 0x000000164dd87220 */ /* 0x002fe20000410000 */
[----:B------:R-:W-:Y:S01]  /*6990*/  FMUL.FTZ R236, R72, R231 ;  /* 0x000000e748ec7220 */ /* 0x000fe20000410000 */
[----:B------:R-:W-:Y:S01]  /*69a0*/  STS [R223+0x860], R234 ;  /* 0x000860eadf007388 */ /* 0x000fe20000000800 */
[----:B------:R-:W-:Y:S01]  /*69b0*/  FMUL.FTZ R244, R76, R235 ;  /* 0x000000eb4cf47220 */ /* 0x000fe20000410000 */
[----:B--2---:R-:W-:-:S02]  /*69c0*/  FADD.FTZ R212, R89, UR4 ;  /* 0x0000000459d47e21 */ /* 0x004fc40008010000 */
[----:B------:R1:W-:Y:S01]  /*69d0*/  STS [R223+0x878], R216 ;  /* 0x000878d8df007388 */ /* 0x0003e20000000800 */
[----:B0-----:R-:W-:Y:S01]  /*69e0*/  FMUL.FTZ R230, R213, R208 ;  /* 0x000000d0d5e67220 */ /* 0x001fe20000410000 */
[----:B------:R-:W-:Y:S02]  /*69f0*/  FMUL.FTZ R233, R217, R212 ;  /* 0x000000d4d9e97220 */ /* 0x000fe40000410000 */
[----:B------:R0:W-:Y:S01]  /*6a00*/  STS [R223+0x874], R244 ;  /* 0x000874f4df007388 */ /* 0x0001e20000000800 */
[-C--:B------:R-:W-:Y:S01]  /*6a10*/  FFMA.FTZ R227, R180, R230.reuse, R227 ;  /* 0x000000e6b4e37223 */ /* 0x080fe200000100e3 */
[----:B------:R-:W-:Y:S01]  /*6a20*/  FMUL.FTZ R238, R73, R230 ;  /* 0x000000e649ee7220 */ /* 0x000fe20000410000 */
[----:B------:R-:W-:Y:S01]  /*6a30*/  FMUL.FTZ R230, R69, R228 ;  /* 0x000000e445e67220 */ /* 0x000fe20000410000 */
[----:B------:R-:W-:Y:S01]  /*6a40*/  FMUL.FTZ R228, R67, R226 ;  /* 0x000000e243e47220 */ /* 0x000fe20000410000 */
[----:B-1----:R-:W-:Y:S01]  /*6a50*/  FADD.FTZ R216, R90, UR4 ;  /* 0x000000045ad87e21 */ /* 0x002fe20008010000 */
[-C--:B------:R-:W-:Y:S01]  /*6a60*/  FFMA.FTZ R227, R182, R233.reuse, R227 ;  /* 0x000000e9b6e37223 */ /* 0x080fe200000100e3 */
[----:B------:R-:W-:Y:S01]  /*6a70*/  FMUL.FTZ R240, R74, R233 ;  /* 0x000000e94af07220 */ /* 0x000fe20000410000 */
[----:B------:R-:W-:Y:S01]  /*6a80*/  FMUL.FTZ R226, R68, R23 ;  /* 0x0000001744e27220 */ /* 0x000fe20000410000 */
[----:B------:R-:W-:Y:S01]  /*6a90*/  FMUL.FTZ R232, R221, R216 ;  /* 0x000000d8dde87220 */ /* 0x000fe20000410000 */
[----:B------:R0:W-:Y:S03]  /*6aa0*/  STS [R223+0x868], R238 ;  /* 0x000868eedf007388 */ /* 0x0001e60000000800 */
[-C--:B------:R-:W-:Y:S01]  /*6ab0*/  FMUL.FTZ R242, R75, R232.reuse ;  /* 0x000000e84bf27220 */ /* 0x080fe20000410000 */
[----:B------:R-:W-:Y:S01]  /*6ac0*/  FFMA.FTZ R227, R188, R232, R227 ;  /* 0x000000e8bce37223 */ /* 0x000fe200000100e3 */
[----:B------:R-:W-:Y:S01]  /*6ad0*/  FMUL.FTZ R232, R70, R229 ;  /* 0x000000e546e87220 */ /* 0x000fe20000410000 */
[----:B------:R0:W-:Y:S02]  /*6ae0*/  STS [R223+0x86c], R240 ;  /* 0x00086cf0df007388 */ /* 0x0001e40000000800 */
[----:B------:R-:W-:-:S02]  /*6af0*/  FFMA.FTZ R227, R190, R235, R227 ;  /* 0x000000ebbee37223 */ /* 0x000fc400000100e3 */
[----:B------:R0:W-:Y:S02]  /*6b00*/  STS [R223+0x870], R242 ;  /* 0x000870f2df007388 */ /* 0x0001e40000000800 */
[----:B------:R-:W-:Y:S02]  /*6b10*/  FFMA.FTZ R227, R218, R22, R227 ;  /* 0x00000016dae37223 */ /* 0x000fe400000100e3 */
[----:B------:R0:W-:Y:S04]  /*6b20*/  STS [R223+0x864], R236 ;  /* 0x000864ecdf007388 */ /* 0x0001e80000000800 */
[----:B------:R0:W-:Y:S04]  /*6b30*/  STS [R223+0x85c], R232 ;  /* 0x00085ce8df007388 */ /* 0x0001e80000000800 */
[----:B------:R0:W-:Y:S04]  /*6b40*/  STS [R223+0x858], R230 ;  /* 0x000858e6df007388 */ /* 0x0001e80000000800 */
[----:B------:R0:W-:Y:S04]  /*6b50*/  STS [R223+0x854], R228 ;  /* 0x000854e4df007388 */ /* 0x0001e80000000800 */
[----:B------:R0:W-:Y:S01]  /*6b60*/  STS [R223+0x850], R226 ;  /* 0x000850e2df007388 */ /* 0x0001e20000000800 */
[----:B------:R-:W-:Y:S06]  /*6b70*/  BAR.SYNC.DEFER_BLOCKING 0x0 ;  /* 0x0000000000007b1d */ /* 0x000fec0000010000 */
[----:B------:R-:W-:Y:S05]  /*6b80*/  @!P1 BRA `(.L_x_7312) ;  /* 0x00000000002c9947 */ /* 0x000fea0003800000 */
[----:B------:R-:W-:Y:S01]  /*6b90*/  LEA.HI.SX32 R22, R31, R31, 0x1b ;  /* 0x0000001f1f167211 */ /* 0x000fe200078fdaff */
[----:B------:R-:W-:Y:S02]  /*6ba0*/  USHF.R.S32.HI UR12, URZ, 0x1f, UR7 ;  /* 0x0000001f3f0c7899 */ /* 0x000fe40008011407 */
[----:B------:R-:W-:Y:S01]  /*6bb0*/  IMAD.WIDE.U32 R24, R16, UR7, R24 ;  /* 0x0000000710187c25 */ /* 0x000fe2000f8e0018 */
[----:B0-----:R-:W-:-:S03]  /*6bc0*/  LEA R223, R22, UR11, 0x2 ;  /* 0x0000000b16df7c11 */ /* 0x001fc6000f8e10ff */
[----:B------:R-:W-:-:S03]  /*6bd0*/  IMAD R22, R16, UR12, RZ ;  /* 0x0000000c10167c24 */ /* 0x000fc6000f8e02ff */
[----:B------:R-:W0:Y:S01]  /*6be0*/  LDS R223, [R223+0x850] ;  /* 0x00085000dfdf7984 */ /* 0x000e220000000800 */
[----:B------:R-:W-:Y:S01]  /*6bf0*/  IMAD R23, R17, UR7, R22 ;  /* 0x0000000711177c24 */ /* 0x000fe2000f8e0216 */
[----:B------:R-:W-:-:S04]  /*6c00*/  LEA R22, P1, R24, UR18, 0x2 ;  /* 0x0000001218167c11 */ /* 0x000fc8000f8210ff */
[----:B------:R-:W-:-:S04]  /*6c10*/  IADD3 R23, R25, R23, RZ ;  /* 0x0000001719177210 */ /* 0x000fc80007ffe0ff */
[----:B------:R-:W-:-:S05]  /*6c20*/  LEA.HI.X R23, R24, UR19, R23, 0x2, P1 ;  /* 0x0000001318177c11 */ /* 0x000fca00088f1417 */
[----:B0-----:R1:W-:Y:S02]  /*6c30*/  REDG.E.ADD.F32.FTZ.RN.STRONG.GPU desc[UR14][R22.64], R223 ;  /* 0x000000df160079a6 */ /* 0x0013e4000c10f38e */
.L_x_7312:
[----:B------:R-:W-:Y:S05]  /*6c40*/  BSYNC B0 ;  /* 0x0000000000007941 */ /* 0x000fea0003800000 */
.L_x_7311:
[----:B------:R-:W-:Y:S01]  /*6c50*/  FFMA.FTZ R227, R214, R225, R227 ;  /* 0x000000e1d6e37223 */ /* 0x000fe200000100e3 */
[-C--:B------:R-:W-:Y:S01]  /*6c60*/  FFMA.FTZ R191, R191, R211.reuse, R184 ;  /* 0x000000d3bfbf7223 */ /* 0x080fe200000100b8 */
[----:B------:R-:W-:Y:S01]  /*6c70*/  UIADD3 UR12, UR6, -UR40, URZ ;  /* 0x80000028060c7290 */ /* 0x000fe2000fffe03f */
[----:B------:R-:W-:Y:S01]  /*6c80*/  FFMA.FTZ R215, R102, R211, R215 ;  /* 0x000000d366d77223 */ /* 0x000fe200000100d7 */
[----:B------:R-:W-:Y:S01]  /*6c90*/  FFMA.FTZ R227, R210, R224, R227 ;  /* 0x000000e0d2e37223 */ /* 0x000fe200000100e3 */
[----:B-1----:R-:W-:Y:S01]  /*6ca0*/  FMUL.FTZ R22, R101, R191 ;  /* 0x000000bf65167220 */ /* 0x002fe20000410000 */
[----:B------:R-:W-:Y:S01]  /*6cb0*/  UIMAD UR12, UR12, -0x200, URZ ;  /* 0xfffffe000c0c78a4 */ /* 0x000fe2000f8e023f */
[----:B------:R-:W-:Y:S01]  /*6cc0*/  FADD.FTZ R211, -R186, R211 ;  /* 0x000000d3bad37221 */ /* 0x000fe20000010100 */
[----:B------:R-:W-:Y:S01]  /*6cd0*/  FFMA.FTZ R224, R206, R219, R227 ;  /* 0x000000dbcee07223 */ /* 0x000fe200000100e3 */
[----:B------:R-:W-:Y:S01]  /*6ce0*/  FADD.FTZ R186, -R184, R191 ;  /* 0x000000bfb8ba7221 */ /* 0x000fe20000010100 */
[----:B------:R-:W-:Y:S01]  /*6cf0*/  FADD.FTZ R184, R215, R22 ;  /* 0x00000016d7b87221 */ /* 0x000fe20000010000 */
[----:B------:R-:W-:Y:S01]  /*6d00*/  LEA R24, P1, R99, R20, 0x2 ;  /* 0x0000001463187211 */ /* 0x000fe200078210ff */
[----:B------:R-:W-:Y:S01]  /*6d10*/  FFMA.FTZ R215, R211, R220, R224 ;  /* 0x000000dcd3d77223 */ /* 0x000fe200000100e0 */
[----:B------:R-:W-:Y:S01]  /*6d20*/  IADD3 R220, R31, 0x20, RZ ;  /* 0x000000201fdc7810 */ /* 0x000fe20007ffe0ff */
[----:B------:R-:W-:Y:S01]  /*6d30*/  USHF.L.U32 UR13, UR8, 0x2, URZ ;  /* 0x00000002080d7899 */ /* 0x000fe2000800063f */
[----:B------:R-:W-:Y:S01]  /*6d40*/  MOV R23, UR12 ;  /* 0x0000000c00177c02 */ /* 0x000fe20008000f00 */
[----:B------:R-:W-:Y:S01]  /*6d50*/  USHF.L.U64.HI UR12, UR8, 0x2, UR9 ;  /* 0x00000002080c7899 */ /* 0x000fe20008010209 */
[----:B------:R-:W-:Y:S01]  /*6d60*/  LEA.HI.X R25, R99, R21, R100, 0x2, P1 ;  /* 0x0000001563197211 */ /* 0x000fe200008f1464 */
[----:B------:R-:W-:Y:S01]  /*6d70*/  BSSY B0, `(.L_x_7313) ;  /* 0x0000017000007945 */ /* 0x000fe20003800000 */
[----:B------:R-:W-:Y:S01]  /*6d80*/  LEA.HI.SX32 R220, R220, R31, 0x1b ;  /* 0x0000001fdcdc7211 */ /* 0x000fe200078fdaff */
[----:B------:R-:W-:Y:S01]  /*6d90*/  IMAD.WIDE R22, R23, 0x4, R20 ;  /* 0x0000000417167825 */ /* 0x000fe200078e0214 */
[----:B------:R-:W-:-:S02]  /*6da0*/  ISETP.GE.AND P1, PT, R222, 0x21, PT ;  /* 0x00000021de00780c */ /* 0x000fc40003f26270 */
[----:B------:R-:W-:Y:S01]  /*6db0*/  IADD3 R224, R31, 0x40, RZ ;  /* 0x000000401fe07810 */ /* 0x000fe20007ffe0ff */
[----:B------:R-:W-:Y:S01]  /*6dc0*/  IMAD.WIDE.U32 R20, R16, UR13, R24 ;  /* 0x0000000d10147c25 */ /* 0x000fe2000f8e0018 */
[----:B------:R-:W-:-:S03]  /*6dd0*/  LEA R25, R220, UR11, 0x2 ;  /* 0x0000000bdc197c11 */ /* 0x000fc6000f8e10ff */
[----:B------:R-:W-:Y:S01]  /*6de0*/  FMUL.FTZ R24, R186, R207 ;  /* 0x000000cfba187220 */ /* 0x000fe20000410000 */
[----:B------:R-:W-:Y:S01]  /*6df0*/  LEA.HI.SX32 R224, R224, R31, 0x1b ;  /* 0x0000001fe0e07211 */ /* 0x000fe200078fdaff */
[----:B0-----:R-:W-:Y:S01]  /*6e00*/  IMAD R226, R16, UR12, RZ ;  /* 0x0000000c10e27c24 */ /* 0x001fe2000f8e02ff */
[C---:B------:R-:W-:Y:S01]  /*6e10*/  ISETP.GE.AND P2, PT, R222.reuse, 0x41, PT ;  /* 0x00000041de00780c */ /* 0x040fe20003f46270 */
[----:B------:R-:W-:Y:S01]  /*6e20*/  FADD.FTZ R24, R215, R24 ;  /* 0x00000018d7187221 */ /* 0x000fe20000010000 */
[----:B------:R-:W0:Y:S01]  /*6e30*/  LDS R25, [R25+0x8d0] ;  /* 0x0008d00019197984 */ /* 0x000e220000000800 */
[----:B------:R-:W-:Y:S01]  /*6e40*/  IMAD R191, R17, UR13, R226 ;  /* 0x0000000d11bf7c24 */ /* 0x000fe2000f8e02e2 */
[----:B------:R-:W-:Y:S02]  /*6e50*/  IADD3 R226, R31, 0x60, RZ ;  /* 0x000000601fe27810 */ /* 0x000fe40007ffe0ff */
[----:B------:R-:W-:Y:S02]  /*6e60*/  ISETP.GE.AND P3, PT, R222, 0x61, PT ;  /* 0x00000061de00780c */ /* 0x000fe40003f66270 */
[----:B------:R-:W-:-:S02]  /*6e70*/  IADD3 R21, R191, R21, RZ ;  /* 0x00000015bf157210 */ /* 0x000fc40007ffe0ff */
[----:B------:R-:W-:Y:S02]  /*6e80*/  LEA.HI.SX32 R226, R226, R31, 0x1b ;  /* 0x0000001fe2e27211 */ /* 0x000fe400078fdaff */
[----:B------:R-:W-:Y:S01]  /*6e90*/  LEA R224, R224, UR11, 0x2 ;  /* 0x0000000be0e07c11 */ /* 0x000fe2000f8e10ff */
[----:B------:R-:W-:Y:S06]  /*6ea0*/  @!P1 BRA `(.L_x_7314) ;  /* 0x00000000000c9947 */ /* 0x000fec0003800000 */
[----:B------:R-:W-:-:S05]  /*6eb0*/  IMAD.WIDE.U32 R22, R16, UR13, R22 ;  /* 0x0000000d10167c25 */ /* 0x000fca000f8e0016 */
[----:B------:R-:W-:-:S05]  /*6ec0*/  IADD3 R23, R23, R191, RZ ;  /* 0x000000bf17177210 */ /* 0x000fca0007ffe0ff */
[----:B0-----:R1:W-:Y:S02]  /*6ed0*/  REDG.E.ADD.F32.FTZ.RN.STRONG.GPU desc[UR14][R22.64+-0x780], R25 ;  /* 0xfff88019160079a6 */ /* 0x0013e4000c10f38e */
.L_x_7314:
[----:B------:R-:W-:Y:S05]  /*6ee0*/  BSYNC B0 ;  /* 0x0000000000007941 */ /* 0x000fea0003800000 */
.L_x_7313:
[----:B-1----:R1:W2:Y:S01]  /*6ef0*/  LDS R23, [R224+0x950] ;  /* 0x00095000e0177984 */ /* 0x0022a20000000800 */
[----:B------:R-:W-:Y:S01]  /*6f00*/  BSSY B0, `(.L_x_7315) ;  /* 0x0000004000007945 */ /* 0x000fe20003800000 */
[----:B------:R-:W-:-:S03]  /*6f10*/  LEA R226, R226, UR11, 0x2 ;  /* 0x0000000be2e27c11 */ /* 0x000fc6000f8e10ff */
[----:B------:R-:W-:Y:S05]  /*6f20*/  @!P2 BRA `(.L_x_7316) ;  /* 0x000000000004a947 */ /* 0x000fea0003800000 */
[----:B--2---:R3:W-:Y:S02]  /*6f30*/  REDG.E.ADD.F32.FTZ.RN.STRONG.GPU desc[UR14][R20.64+-0x700], R23 ;  /* 0xfff90017140079a6 */ /* 0x0047e4000c10f38e */
.L_x_7316:
[----:B------:R-:W-:Y:S05]  /*6f40*/  BSYNC B0 ;  /* 0x0000000000007941 */ /* 0x000fea0003800000 */
.L_x_7315:
[----:B--23--:R2:W3:Y:S01]  /*6f50*/  LDS R23, [R226+0x9d0] ;  /* 0x0009d000e2177984 */ /* 0x00c4e20000000800 */
[----:B------:R-:W-:Y:S01]  /*6f60*/  BSSY B0, `(.L_x_7317) ;  /* 0x0000005000007945 */ /* 0x000fe20003800000 */
[C---:B------:R-:W-:Y:S02]  /*6f70*/  IADD3 R22, R31.reuse, 0x80, RZ ;  /* 0x000000801f167810 */ /* 0x040fe40007ffe0ff */
[----:B------:R-:W-:Y:S01]  /*6f80*/  IADD3 R220, R31, 0xa0, RZ ;  /* 0x000000a01fdc7810 */ /* 0x000fe20007ffe0ff */
[----:B------:R-:W-:Y:S06]  /*6f90*/  @!P3 BRA `(.L_x_7318) ;  /* 0x000000000004b947 */ /* 0x000fec0003800000 */
[----:B---3--:R4:W-:Y:S02]  /*6fa0*/  REDG.E.ADD.F32.FTZ.RN.STRONG.GPU desc[UR14][R20.64+-0x680], R23 ;  /* 0xfff98017140079a6 */ /* 0x0089e4000c10f38e */
.L_x_7318:
[----:B------:R-:W-:Y:S05]  /*6fb0*/  BSYNC B0 ;  /* 0x0000000000007941 */ /* 0x000fea0003800000 */
.L_x_7317:
[-C--:B------:R-:W-:Y:S01]  /*6fc0*/  LEA.HI.SX32 R22, R22, R31.reuse, 0x1b ;  /* 0x0000001f16167211 */ /* 0x080fe200078fdaff */
[----:B------:R-:W-:Y:S01]  /*6fd0*/  BSSY B0, `(.L_x_7319) ;  /* 0x0000010000007945 */ /* 0x000fe20003800000 */
[----:B------:R-:W-:Y:S02]  /*6fe0*/  ISETP.GE.AND P6, PT, R222, 0x81, PT ;  /* 0x00000081de00780c */ /* 0x000fe40003fc6270 */
[----:B------:R-:W-:Y:S02]  /*6ff0*/  LEA R22, R22, UR11, 0x2 ;  /* 0x0000000b16167c11 */ /* 0x000fe4000f8e10ff */
[C---:B-1----:R-:W-:Y:S02]  /*7000*/  IADD3 R224, R31.reuse, 0xc0, RZ ;  /* 0x000000c01fe07810 */ /* 0x042fe40007ffe0ff */
[----:B------:R-:W-:Y:S01]  /*7010*/  LEA.HI.SX32 R220, R220, R31, 0x1b ;  /* 0x0000001fdcdc7211 */ /* 0x000fe200078fdaff */
[----:B---34-:R1:W3:Y:S01]  /*7020*/  LDS R23, [R22+0xa50] ;  /* 0x000a500016177984 */ /* 0x0182e20000000800 */
[----:B--2---:R-:W-:-:S02]  /*7030*/  IADD3 R226, R31, 0xe0, RZ ;  /* 0x000000e01fe27810 */ /* 0x004fc40007ffe0ff */
        /* <DEDUP_REMOVED lines=9> */
.L_x_7320:
[----:B------:R-:W-:Y:S05]  /*70d0*/  BSYNC B0 ;  /* 0x0000000000007941 */ /* 0x000fea0003800000 */
.L_x_7319:
[----:B-1-3--:R1:W2:Y:S01]  /*70e0*/  LDS R23, [R220+0xad0] ;  /* 0x000ad000dc177984 */ /* 0x00a2a20000000800 */
[----:B------:R-:W-:Y:S01]  /*70f0*/  BSSY B0, `(.L_x_7321) ;  /* 0x0000006000007945 */ /* 0x000fe20003800000 */
[----:B------:R-:W-:Y:S02]  /*7100*/  IADD3 R22, R31, 0x100, RZ ;  /* 0x000001001f167810 */ /* 0x000fe40007ffe0ff */
[----:B------:R-:W-:Y:S02]  /*7110*/  LEA.HI.SX32 R226, R226, R31, 0x1b ;  /* 0x0000001fe2e27211 */ /* 0x000fe400078fdaff */
[----:B------:R-:W-:Y:S01]  /*7120*/  LEA R224, R224, UR11, 0x2 ;  /* 0x0000000be0e07c11 */ /* 0x000fe2000f8e10ff */
[----:B------:R-:W-:Y:S06]  /*7130*/  @!P1 BRA `(.L_x_7322) ;  /* 0x0000000000049947 */ /* 0x000fec0003800000 */
[----:B--2---:R3:W-:Y:S02]  /*7140*/  REDG.E.ADD.F32.FTZ.RN.STRONG.GPU desc[UR14][R20.64+-0x580], R23 ;  /* 0xfffa8017140079a6 */ /* 0x0047e4000c10f38e */
.L_x_7322:
[----:B------:R-:W-:Y:S05]  /*7150*/  BSYNC B0 ;  /* 0x0000000000007941 */ /* 0x000fea0003800000 */
.L_x_7321:
[----:B--23--:R2:W3:Y:S01]  /*7160*/  LDS R23, [R224+0xb50] ;  /* 0x000b5000e0177984 */ /* 0x00c4e20000000800 */
[----:B------:R-:W-:Y:S01]  /*7170*/  BSSY B0, `(.L_x_7323) ;  /* 0x0000006000007945 */ /* 0x000fe20003800000 */
[----:B-1----:R-:W-:Y:S02]  /*7180*/  IADD3 R220, R31, 0x120, RZ ;  /* 0x000001201fdc7810 */ /* 0x002fe40007ffe0ff */
[----:B------:R-:W-:Y:S02]  /*7190*/  LEA.HI.SX32 R22, R22, R31, 0x1b ;  /* 0x0000001f16167211 */ /* 0x000fe400078fdaff */
[----:B------:R-:W-:Y:S01]  /*71a0*/  LEA R226, R226, UR11, 0x2 ;  /* 0x0000000be2e27c11 */ /* 0x000fe2000f8e10ff */
[----:B------:R-:W-:Y:S06]  /*71b0*/  @!P2 BRA `(.L_x_7324) ;  /* 0x000000000004a947 */ /* 0x000fec0003800000 */
[----:B---3--:R1:W-:Y:S02]  /*71c0*/  REDG.E.ADD.F32.FTZ.RN.STRONG.GPU desc[UR14][R20.64+-0x500], R23 ;  /* 0xfffb0017140079a6 */ /* 0x0083e4000c10f38e */
.L_x_7324:
[----:B------:R-:W-:Y:S05]  /*71d0*/  BSYNC B0 ;  /* 0x0000000000007941 */ /* 0x000fea0003800000 */
.L_x_7323:
[----:B-1-3--:R1:W3:Y:S01]  /*71e0*/  LDS R23, [R226+0xbd0] ;  /* 0x000bd000e2177984 */ /* 0x00a2e20000000800 */
[----:B------:R-:W-:Y:S01]  /*71f0*/  BSSY B0, `(.L_x_7325) ;  /* 0x0000005000007945 */ /* 0x000fe20003800000 */
[----:B------:R-:W-:Y:S02]  /*7200*/  LEA.HI.SX32 R220, R220, R31, 0x1b ;  /* 0x0000001fdcdc7211 */ /* 0x000fe400078fdaff */
[----:B------:R-:W-:Y:S01]  /*7210*/  LEA R22, R22, UR11, 0x2 ;  /* 0x0000000b16167c11 */ /* 0x000fe2000f8e10ff */
[----:B------:R-:W-:Y:S06]  /*7220*/  @!P3 BRA `(.L_x_7326) ;  /* 0x000000000004b947 */ /* 0x000fec0003800000 */
[----:B---3--:R4:W-:Y:S02]  /*7230*/  REDG.E.ADD.F32.FTZ.RN.STRONG.GPU desc[UR14][R20.64+-0x480], R23 ;  /* 0xfffb8017140079a6 */ /* 0x0089e4000c10f38e */
.L_x_7326:
[----:B------:R-:W-:Y:S05]  /*7240*/  BSYNC B0 ;  /* 0x0000000000007941 */ /* 0x000fea0003800000 */
.L_x_7325:
[----:B---34-:R3:W4:Y:S01]  /*7250*/  LDS R23, [R22+0xc50] ;  /* 0x000c500016177984 */ /* 0x0187220000000800 */
[----:B------:R-:W-:Y:S01]  /*7260*/  BSSY B0, `(.L_x_7327) ;  /* 0x0000004000007945 */ /* 0x000fe20003800000 */
[----:B0-----:R-:W-:-:S03]  /*7270*/  LEA R25, R220, UR11, 0x2 ;  /* 0x0000000bdc197c11 */ /* 0x001fc6000f8e10ff */
[----:B------:R-:W-:Y:S05]  /*7280*/  @!P4 BRA `(.L_x_7328) ;  /* 0x000000000004c947 */ /* 0x000fea0003800000 */
[----:B----4-:R0:W-:Y:S02]  /*7290*/  REDG.E.ADD.F32.FTZ.RN.STRONG.GPU desc[UR14][R20.64+-0x400], R23 ;  /* 0xfffc0017140079a6 */ /* 0x0101e4000c10f38e */
.L_x_7328:
[----:B------:R-:W-:Y:S05]  /*72a0*/  BSYNC B0 ;  /* 0x0000000000007941 */ /* 0x000fea0003800000 */
.L_x_7327:
[----:B0---4-:R0:W4:Y:S01]  /*72b0*/  LDS R23, [R25+0xcd0] ;  /* 0x000cd00019177984 */ /* 0x0111220000000800 */
[----:B------:R-:W-:Y:S01]  /*72c0*/  BSSY B0, `(.L_x_7329) ;  /* 0x0000005000007945 */ /* 0x000fe20003800000 */
[C---:B---3--:R-:W-:Y:S02]  /*72d0*/  IADD3 R22, R31.reuse, 0x140, RZ ;  /* 0x000001401f167810 */ /* 0x048fe40007ffe0ff */
[----:B------:R-:W-:Y:S01]  /*72e0*/  IADD3 R220, R31, 0x160, RZ ;  /* 0x000001601fdc7810 */ /* 0x000fe20007ffe0ff */
[----:B------:R-:W-:Y:S06]  /*72f0*/  @!P5 BRA `(.L_x_7330) ;  /* 0x000000000004d947 */ /* 0x000fec0003800000 */
[----:B----4-:R3:W-:Y:S02]  /*7300*/  REDG.E.ADD.F32.FTZ.RN.STRONG.GPU desc[UR14][R20.64+-0x380], R23 ;  /* 0xfffc8017140079a6 */ /* 0x0107e4000c10f38e */
.L_x_7330:
[----:B------:R-:W-:Y:S05]  /*7310*/  BSYNC B0 ;  /* 0x0000000000007941 */ /* 0x000fea0003800000 */
.L_x_7329:
[-C--:B------:R-:W-:Y:S01]  /*7320*/  LEA.HI.SX32 R22, R22, R31.reuse, 0x1b ;  /* 0x0000001f16167211 */ /* 0x080fe200078fdaff */
[----:B------:R-:W-:Y:S01]  /*7330*/  BSSY B0, `(.L_x_7331) ;  /* 0x0000010000007945 */ /* 0x000fe20003800000 */
[----:B------:R-:W-:Y:S02]  /*7340*/  ISETP.GE.AND P6, PT, R222, 0x141, PT ;  /* 0x00000141de00780c */ /* 0x000fe40003fc6270 */
[----:B------:R-:W-:Y:S02]  /*7350*/  LEA R22, R22, UR11, 0x2 ;  /* 0x0000000b16167c11 */ /* 0x000fe4000f8e10ff */
[C---:B--2---:R-:W-:Y:S02]  /*7360*/  IADD3 R224, R31.reuse, 0x180, RZ ;  /* 0x000001801fe07810 */ /* 0x044fe40007ffe0ff */
[----:B------:R-:W-:Y:S01]  /*7370*/  LEA.HI.SX32 R220, R220, R31, 0x1b ;  /* 0x0000001fdcdc7211 */ /* 0x000fe200078fdaff */
[----:B---34-:R2:W3:Y:S01]  /*7380*/  LDS R23, [R22+0xd50] ;  /* 0x000d500016177984 */ /* 0x0184e20000000800 */
        /* <DEDUP_REMOVED lines=10> */
.L_x_7332:
[----:B------:R-:W-:Y:S05]  /*7430*/  BSYNC B0 ;  /* 0x0000000000007941 */ /* 0x000fea0003800000 */
.L_x_7331:
[----:B-1-3--:R1:W2:Y:S01]  /*7440*/  LDS R23, [R220+0xdd0] ;  /* 0x000dd000dc177984 */ /* 0x00a2a20000000800 */
[----:B------:R-:W-:Y:S01]  /*7450*/  BSSY B0, `(.L_x_7333) ;  /* 0x0000006000007945 */ /* 0x000fe20003800000 */
[----:B------:R-:W-:Y:S02]  /*7460*/  IADD3 R22, R31, 0x1c0, RZ ;  /* 0x000001c01f167810 */ /* 0x000fe40007ffe0ff */
[----:B------:R-:W-:Y:S02]  /*7470*/  LEA.HI.SX32 R226, R226, R31, 0x1b ;  /* 0x0000001fe2e27211 */ /* 0x000fe400078fdaff */
[----:B------:R-:W-:Y:S01]  /*7480*/  LEA R224, R224, UR11, 0x2 ;  /* 0x0000000be0e07c11 */ /* 0x000fe2000f8e10ff */
[----:B------:R-:W-:Y:S06]  /*7490*/  @!P1 BRA `(.L_x_7334) ;  /* 0x0000000000049947 */ /* 0x000fec0003800000 */
[----:B--2---:R3:W-:Y:S02]  /*74a0*/  REDG.E.ADD.F32.FTZ.RN.STRONG.GPU desc[UR14][R20.64+-0x280], R23 ;  /* 0xfffd8017140079a6 */ /* 0x0047e4000c10f38e */
.L_x_7334:
[----:B------:R-:W-:Y:S05]  /*74b0*/  BSYNC B0 ;  /* 0x0000000000007941 */ /* 0x000fea0003800000 */
.L_x_7333:
[----:B--23--:R2:W3:Y:S01]  /*74c0*/  LDS R23, [R224+0xe50] ;  /* 0x000e5000e0177984 */ /* 0x00c4e20000000800 */
[----:B------:R-:W-:Y:S01]  /*74d0*/  BSSY B0, `(.L_x_7335) ;  /* 0x0000006000007945 */ /* 0x000fe20003800000 */
[----:B-1----:R-:W-:Y:S02]  /*74e0*/  IADD3 R220, R31, 0x1e0, RZ ;  /* 0x000001e01fdc7810 */ /* 0x002fe40007ffe0ff */
[----:B------:R-:W-:Y:S02]  /*74f0*/  LEA.HI.SX32 R22, R22, R31, 0x1b ;  /* 0x0000001f16167211 */ /* 0x000fe400078fdaff */
[----:B------:R-:W-:Y:S01]  /*7500*/  LEA R226, R226, UR11, 0x2 ;  /* 0x0000000be2e27c11 */ /* 0x000fe2000f8e10ff */
[----:B------:R-:W-:Y:S06]  /*7510*/  @!P2 BRA `(.L_x_7336) ;  /* 0x000000000004a947 */ /* 0x000fec0003800000 */
[----:B---3--:R1:W-:Y:S02]  /*7520*/  REDG.E.ADD.F32.FTZ.RN.STRONG.GPU desc[UR14][R20.64+-0x200], R23 ;  /* 0xfffe0017140079a6 */ /* 0x0083e4000c10f38e */
.L_x_7336:
[----:B------:R-:W-:Y:S05]  /*7530*/  BSYNC B0 ;  /* 0x0000000000007941 */ /* 0x000fea0003800000 */
.L_x_7335:
[----:B-1-3--:R1:W3:Y:S01]  /*7540*/  LDS R23, [R226+0xed0] ;  /* 0x000ed000e2177984 */ /* 0x00a2e20000000800 */
[----:B------:R-:W-:Y:S01]  /*7550*/  BSSY B0, `(.L_x_7337) ;  /* 0x0000005000007945 */ /* 0x000fe20003800000 */
[----:B------:R-:W-:Y:S02]  /*7560*/  LEA.HI.SX32 R220, R220, R31, 0x1b ;  /* 0x0000001fdcdc7211 */ /* 0x000fe400078fdaff */
[----:B------:R-:W-:Y:S01]  /*7570*/  LEA R22, R22, UR11, 0x2 ;  /* 0x0000000b16167c11 */ /* 0x000fe2000f8e10ff */
[----:B------:R-:W-:Y:S06]  /*7580*/  @!P3 BRA `(.L_x_7338) ;  /* 0x000000000004b947 */ /* 0x000fec0003800000 */
[----:B---3--:R4:W-:Y:S02]  /*7590*/  REDG.E.ADD.F32.FTZ.RN.STRONG.GPU desc[UR14][R20.64+-0x180], R23 ;  /* 0xfffe8017140079a6 */ /* 0x0089e4000c10f38e */
.L_x_7338:
[----:B------:R-:W-:Y:S05]  /*75a0*/  BSYNC B0 ;  /* 0x0000000000007941 */ /* 0x000fea0003800000 */
.L_x_7337:
[----:B---34-:R3:W4:Y:S01]  /*75b0*/  LDS R23, [R22+0xf50] ;  /* 0x000f500016177984 */ /* 0x0187220000000800 */
[----:B------:R-:W-:Y:S01]  /*75c0*/  BSSY B0, `(.L_x_7339) ;  /* 0x0000004000007945 */ /* 0x000fe20003800000 */
[----:B------:R-:W-:-:S03]  /*75d0*/  LEA R220, R220, UR11, 0x2 ;  /* 0x0000000bdcdc7c11 */ /* 0x000fc6000f8e10ff */
[----:B------:R-:W-:Y:S05]  /*75e0*/  @!P4 BRA `(.L_x_7340) ;  /* 0x000000000004c947 */ /* 0x000fea0003800000 */
[----:B----4-:R4:W-:Y:S02]  /*75f0*/  REDG.E.ADD.F32.FTZ.RN.STRONG.GPU desc[UR14][R20.64+-0x100], R23 ;  /* 0xffff0017140079a6 */ /* 0x0109e4000c10f38e */
.L_x_7340:
[----:B------:R-:W-:Y:S05]  /*7600*/  BSYNC B0 ;  /* 0x0000000000007941 */ /* 0x000fea0003800000 */
.L_x_7339:
[----:B----4-:R4:W0:Y:S01]  /*7610*/  LDS R23, [R220+0xfd0] ;  /* 0x000fd000dc177984 */ /* 0x0108220000000800 */
[----:B------:R-:W-:Y:S04]  /*7620*/  BSSY B0, `(.L_x_7341) ;  /* 0x0000003000007945 */ /* 0x000fe80003800000 */
[----:B------:R-:W-:Y:S05]  /*7630*/  @!P5 BRA `(.L_x_7342) ;  /* 0x000000000004d947 */ /* 0x000fea0003800000 */
[----:B0-----:R0:W-:Y:S02]  /*7640*/  REDG.E.ADD.F32.FTZ.RN.STRONG.GPU desc[UR14][R20.64+-0x80], R23 ;  /* 0xffff8017140079a6 */ /* 0x0011e4000c10f38e */
.L_x_7342:
[----:B------:R-:W-:Y:S05]  /*7650*/  BSYNC B0 ;  /* 0x0000000000007941 */ /* 0x000fea0003800000 */
.L_x_7341:
[----:B0-----:R-:W0:Y:S01]  /*7660*/  SHFL.DOWN PT, R21, R24, 0x1, 0x1f ;  /* 0x08201f0018157f89 */ /* 0x001e2200000e0000 */
[----:B------:R-:W-:Y:S01]  /*7670*/  ISETP.GT.AND P1, PT, R30, 0x1e, PT ;  /* 0x0000001e1e00780c */ /* 0x000fe20003f24270 */
[-C--:B------:R-:W-:Y:S01]  /*7680*/  FMUL.FTZ R20, R122, R183.reuse ;  /* 0x000000b77a147220 */ /* 0x080fe20000410000 */
[----:B------:R-:W-:Y:S01]  /*7690*/  ISETP.NE.AND P2, PT, R30, RZ, PT ;  /* 0x000000ff1e00720c */ /* 0x000fe20003f45270 */
[----:B------:R-:W5:Y:S01]  /*76a0*/  SHFL.DOWN PT, R23, R184, 0x1, 0x1f ;  /* 0x08201f00b8177f89 */ /* 0x000f6200000e0000 */
        /* <DEDUP_REMOVED lines=26> */
[C---:B------:R-:W-:Y:S01]  /*7850*/  FMUL.FTZ R213, R122.reuse, R213 ;  /* 0x000000d57ad57220 */ /* 0x040fe20000410000 */
[C---:B------:R-:W-:Y:S01]  /*7860*/  FMUL.FTZ R179, R122.reuse, R179 ;  /* 0x000000b37ab37220 */ /* 0x040fe20000410000 */
[----:B------:R-:W5:Y:S01]  /*7870*/  SHFL.DOWN PT, R23, R184, 0x2, 0x1f ;  /* 0x08401f00b8177f89 */ /* 0x000f6200000e0000 */
[C---:B------:R-:W-:Y:S01]  /*7880*/  FMUL.FTZ R209, R122.reuse, R209 ;  /* 0x000000d17ad17220 */ /* 0x040fe20000410000 */
[C---:B------:R-:W-:Y:S01]  /*7890*/  FMUL.FTZ R181, R122.reuse, R181 ;  /* 0x000000b57ab57220 */ /* 0x040fe20000410000 */
[C---:B------:R-:W-:Y:S01]  /*78a0*/  FMUL.FTZ R205, R122.reuse, R205 ;  /* 0x000000cd7acd7220 */ /* 0x040fe20000410000 */
[C---:B------:R-:W-:Y:S01]  /*78b0*/  FMUL.FTZ R203, R122.reuse, R203 ;  /* 0x000000cb7acb7220 */ /* 0x040fe20000410000 */
[C---:B------:R-:W-:Y:S01]  /*78c0*/  FMUL.FTZ R185, R122.reuse, R185 ;  /* 0x000000b97ab97220 */ /* 0x040fe20000410000 */
[C---:B---3--:R-:W-:Y:S01]  /*78d0*/  FMUL.FTZ R22, R122.reuse, R199 ;  /* 0x000000c77a167220 */ /* 0x048fe20000410000 */
        /* <DEDUP_REMOVED lines=20> */
[----:B------:R-:W-:Y:S01]  /*7a20*/  FMUL.FTZ R185, R185, R186 ;  /* 0x000000bab9b97220 */ /* 0x000fe20000410000 */
[----:B------:R-:W-:Y:S01]  /*7a30*/  FMUL.FTZ R22, R22, R3 ;  /* 0x0000000316167220 */ /* 0x000fe20000410000 */
[----:B------:R-:W3:Y:S01]  /*7a40*/  SHFL.DOWN PT, R23, R184, 0x4, 0x1f ;  /* 0x08801f00b8177f89 */ /* 0x000ee200000e0000 */
        /* <DEDUP_REMOVED lines=48> */
[----:B0-----:R-:W-:Y:S01]  /*7d50*/  @!P1 FADD.FTZ R24, R24, R21 ;  /* 0x0000001518189221 */ /* 0x001fe20000010000 */
[----:B------:R-:W-:Y:S01]  /*7d60*/  FADD.FTZ R171, R132, R171 ;  /* 0x000000ab84ab7221 */ /* 0x000fe20000010000 */
[----:B------:R-:W-:Y:S01]  /*7d70*/  FADD.FTZ R147, R156, R147 ;  /* 0x000000939c937221 */ /* 0x000fe20000010000 */
[----:B------:R-:W-:Y:S01]  /*7d80*/  FFMA.FTZ R115, R128, R124, R115 ;  /* 0x0000007c80737223 */ /* 0x000fe20000010073 */
[----:B---3--:R-:W-:Y:S01]  /*7d90*/  @!P1 FADD.FTZ R184, R184, R23 ;  /* 0x00000017b8b89221 */ /* 0x008fe20000010000 */
[----:B------:R-:W0:Y:S01]  /*7da0*/  SHFL.DOWN PT, R21, R24, 0x10, 0x1f ;  /* 0x0a001f0018157f89 */ /* 0x000e2200000e0000 */
[----:B------:R-:W-:Y:S01]  /*7db0*/  ISETP.GT.AND P1, PT, R30, 0xf, PT ;  /* 0x0000000f1e00780c */ /* 0x000fe20003f24270 */
[----:B------:R-:W-:Y:S01]  /*7dc0*/  FADD.FTZ R173, R22, R173 ;  /* 0x000000ad16ad7221 */ /* 0x000fe20000010000 */
[----:B------:R-:W-:Y:S01]  /*7dd0*/  FADD.FTZ R175, R172, R175 ;  /* 0x000000afacaf7221 */ /* 0x000fe20000010000 */
[----:B------:R-:W3:Y:S01]  /*7de0*/  SHFL.DOWN PT, R23, R184, 0x10, 0x1f ;  /* 0x0a001f00b8177f89 */ /* 0x000ee200000e0000 */
[----:B------:R-:W-:-:S09]  /*7df0*/  FADD.FTZ R177, R2, R177 ;  /* 0x000000b102b17221 */ /* 0x000fd20000010000 */
[----:B0-----:R-:W-:Y:S01]  /*7e00*/  @!P1 FADD.FTZ R24, R24, R21 ;  /* 0x0000001518189221 */ /* 0x001fe20000010000 */
[----:B---3--:R-:W-:-:S04]  /*7e10*/  @!P1 FADD.FTZ R184, R184, R23 ;  /* 0x00000017b8b89221 */ /* 0x008fc80000010000 */
[----:B------:R-:W-:Y:S02]  /*7e20*/  MOV R20, R24 ;  /* 0x0000001800147202 */ /* 0x000fe40000000f00 */
[----:B------:R-:W-:-:S05]  /*7e30*/  MOV R21, R184 ;  /* 0x000000b800157202 */ /* 0x000fca0000000f00 */
[----:B------:R0:W-:Y:S01]  /*7e40*/  @!P2 STS.64 [UR11+0x1098], R20 ;  /* 0x00109814ff00a988 */ /* 0x0001e20008000a0b */
        /* <DEDUP_REMOVED lines=10> */
.L_x_7344:
[----:B------:R-:W-:Y:S05]  /*7ef0*/  BSYNC B0 ;  /* 0x0000000000007941 */ /* 0x000fea0003800000 */
.L_x_7343:
[----:B------:R-:W-:Y:S02]  /*7f00*/  UIADD3 UR7, UR7, 0x1, URZ ;  /* 0x0000000107077890 */ /* 0x000fe4000fffe03f */
[----:B------:R-:W-:Y:S02]  /*7f10*/  UIADD3 UR8, UP1, UR8, 0x1, URZ ;  /* 0x0000000108087890 */ /* 0x000fe4000ff3e03f */
[----:B------:R-:W-:Y:S02]  /*7f20*/  UISETP.GE.AND UP0, UPT, UR7, UR41, UPT ;  /* 0x000000290700728c */ /* 0x000fe4000bf06270 */
[----:B------:R-:W-:-:S04]  /*7f30*/  UIADD3.X UR9, URZ, UR9, URZ, UP1, !UPT ;  /* 0x000000093f097290 */ /* 0x000fc80008ffe43f */
[----:B------:R-:W-:-:S13]  /*7f40*/  PLOP3.LUT P1, PT, PT, PT, UP0, 0x80, 0x0 ;  /* 0x000000000000781c */ /* 0x000fda0003f2f008 */
[----:B------:R-:W-:Y:S05]  /*7f50*/  @!P1 BRA `(.L_x_7345) ;  /* 0xffffffc800549947 */ /* 0x000fea000383ffff */
.L_x_7308:
[----:B------:R-:W-:Y:S01]  /*7f60*/  BAR.SYNC.DEFER_BLOCKING 0x0 ;  /* 0x0000000000007b1d */ /* 0x000fe20000010000 */
[----:B------:R-:W-:Y:S02]  /*7f70*/  ISETP.NE.AND P6, PT, R31, RZ, PT ;  /* 0x000000ff1f00720c */ /* 0x000fe40003fc5270 */
[----:B------:R-:W-:Y:S02]  /*7f80*/  IADD3 R18, -R4, UR10, RZ ;  /* 0x0000000a04127c10 */ /* 0x000fe4000fffe1ff */
[----:B------:R-:W-:-:S03]  /*7f90*/  LEA R3, R200, 0xfffffe00, 0x9 ;  /* 0xfffffe00c8037811 */ /* 0x000fc600078e48ff */
[----:B------:R-:W5:Y:S01]  /*7fa0*/  LDC.64 R16, c[0x0][0x388] ;  /* 0x0000e200ff107b82 */ /* 0x000f620000000a00 */
[----:B------:R-:W-:Y:S01]  /*7fb0*/  BSSY B0, `(.L_x_7346) ;  /* 0x000003a000007945 */ /* 0x000fe20003800000 */
[----:B0--3--:R-:W-:Y:S02]  /*7fc0*/  SHF.R.S32.HI R20, RZ, 0x1f, R26 ;  /* 0x0000001fff147819 */ /* 0x009fe4000001141a */
[----:B------:R-:W-:Y:S02]  /*7fd0*/  SHF.R.S32.HI R15, RZ, 0x1f, R3 ;  /* 0x0000001fff0f7819 */ /* 0x000fe40000011403 */
[----:B------:R-:W-:-:S04]  /*7fe0*/  IADD3 R2, P1, R6, R3, RZ ;  /* 0x0000000306027210 */ /* 0x000fc80007f3e0ff */
[----:B------:R-:W-:Y:S01]  /*7ff0*/  IADD3.X R3, R7, R15, RZ, P1, !PT ;  /* 0x0000000f07037210 */ /* 0x000fe20000ffe4ff */
[----:B------:R-:W-:Y:S04]  /*8000*/  STS [R66], R115 ;  /* 0x0000007342007388 */ /* 0x000fe80000000800 */
[----:B------:R-:W-:Y:S01]  /*8010*/  STS [R66+0x4], R117 ;  /* 0x0000047542007388 */ /* 0x000fe20000000800 */
[----:B-----5:R-:W-:-:S03]  /*8020*/  IMAD R0, R16, UR16, RZ ;  /* 0x0000001010007c24 */ /* 0x020fc6000f8e02ff */
        /* <DEDUP_REMOVED lines=50> */
.L_x_7347:
[----:B------:R-:W-:Y:S05]  /*8350*/  BSYNC B0 ;  /* 0x0000000000007941 */ /* 0x000fea0003800000 */
.L_x_7346:
        /* <DEDUP_REMOVED lines=8> */
[----:B------:R-:W-:Y:S01]  /*83e0*/  ISETP.GE.AND P3, PT, R48, R89, PT ;  /* 0x000000593000720c */ /* 0x000fe20003f66270 */
[----:B0-----:R-:W-:Y:S01]  /*83f0*/  IMAD R17, R26, UR13, R15 ;  /* 0x0000000d1a117c24 */ /* 0x001fe2000f8e020f */
[----:B------:R-:W-:Y:S01]  /*8400*/  IADD3 R0, P1, R99, R4, RZ ;  /* 0x0000000463007210 */ /* 0x000fe20007f3e0ff */
[----:B------:R-:W-:Y:S01]  /*8410*/  FADD.FTZ R28, R28, R175 ;  /* 0x000000af1c1c7221 */ /* 0x000fe20000010000 */
[----:B------:R-:W-:Y:S01]  /*8420*/  LEA R15, P2, R6, UR8, 0x2 ;  /* 0x00000008060f7c11 */ /* 0x000fe2000f8410ff */
[----:B------:R-:W-:Y:S01]  /*8430*/  BSSY B0, `(.L_x_7348) ;  /* 0x0000067000007945 */ /* 0x000fe20003800000 */
[----:B------:R-:W-:Y:S01]  /*8440*/  IADD3.X R5, R100, R17, R5, P1, !PT ;  /* 0x0000001164057210 */ /* 0x000fe20000ffe405 */
[----:B------:R-:W-:Y:S01]  /*8450*/  FADD.FTZ R28, R28, R173 ;  /* 0x000000ad1c1c7221 */ /* 0x000fe20000010000 */
[----:B------:R-:W-:Y:S02]  /*8460*/  ISETP.GE.AND P1, PT, R38, R89, PT ;  /* 0x000000592600720c */ /* 0x000fe40003f26270 */
[----:B------:R-:W-:Y:S01]  /*8470*/  LEA.HI.X R14, R6, UR9, R7, 0x2, P2 ;  /* 0x00000009060e7c11 */ /* 0x000fe200090f1407 */
[----:B------:R-:W-:Y:S01]  /*8480*/  FADD.FTZ R28, R28, R171 ;  /* 0x000000ab1c1c7221 */ /* 0x000fe20000010000 */
[----:B------:R-:W-:-:S02]  /*8490*/  LEA R4, P2, R0, R15, 0x2 ;  /* 0x0000000f00047211 */ /* 0x000fc400078410ff */
[-C--:B------:R-:W-:Y:S01]  /*84a0*/  ISETP.GE.AND P4, PT, R50, R89.reuse, PT ;  /* 0x000000593200720c */ /* 0x080fe20003f86270 */
[----:B------:R-:W-:Y:S01]  /*84b0*/  FADD.FTZ R28, R28, R169 ;  /* 0x000000a91c1c7221 */ /* 0x000fe20000010000 */
[----:B------:R-:W-:Y:S02]  /*84c0*/  LEA.HI.X R5, R0, R14, R5, 0x2, P2 ;  /* 0x0000000e00057211 */ /* 0x000fe400010f1405 */
        /* <DEDUP_REMOVED lines=20> */
[----:B------:R-:W-:Y:S01]  /*8610*/  FADD.FTZ R28, R28, R155 ;  /* 0x0000009b1c1c7221 */ /* 0x000fe20000010000 */
[----:B0-----:R-:W-:Y:S01]  /*8620*/  IMAD R0, R14, UR16, RZ ;  /* 0x000000100e007c24 */ /* 0x001fe2000f8e02ff */
[----:B------:R-:W-:Y:S01]  /*8630*/  @!P3 STG.E desc[UR14][R4.64+-0x400], R73 ;  /* 0xfffc00490400b986 */ /* 0x000fe2000c10190e */
[-C--:B------:R-:W-:Y:S01]  /*8640*/  ISETP.GE.AND P3, PT, R34, R89.reuse, PT ;  /* 0x000000592200720c */ /* 0x080fe20003f66270 */
[----:B------:R-:W-:Y:S01]  /*8650*/  FADD.FTZ R28, R28, R153 ;  /* 0x000000991c1c7221 */ /* 0x000fe20000010000 */
[----:B------:R-:W-:Y:S01]  /*8660*/  IMAD R15, R15, UR17, R0 ;  /* 0x000000110f0f7c24 */ /* 0x000fe2000f8e0200 */
[----:B------:R-:W-:Y:S01]  /*8670*/  @!P4 STG.E desc[UR14][R4.64+-0x380], R75 ;  /* 0xfffc804b0400c986 */ /* 0x000fe2000c10190e */
[----:B------:R-:W-:Y:S01]  /*8680*/  ISETP.GE.AND P4, PT, R60, R89, PT ;  /* 0x000000593c00720c */ /* 0x000fe20003f86270 */
[----:B------:R-:W-:-:S02]  /*8690*/  FADD.FTZ R28, R28, R151 ;  /* 0x000000971c1c7221 */ /* 0x000fc40000010000 */
[----:B------:R-:W-:Y:S01]  /*86a0*/  @!P5 STG.E desc[UR14][R4.64+-0x300], R77 ;  /* 0xfffd004d0400d986 */ /* 0x000fe2000c10190e */
[----:B------:R-:W-:Y:S01]  /*86b0*/  ISETP.GE.AND P5, PT, R62, R89, PT ;  /* 0x000000593e00720c */ /* 0x000fe20003fa6270 */
[----:B------:R-:W-:Y:S02]  /*86c0*/  FADD.FTZ R28, R28, R149 ;  /* 0x000000951c1c7221 */ /* 0x000fe40000010000 */
[----:B------:R-:W-:Y:S02]  /*86d0*/  @!P2 STG.E desc[UR14][R4.64+-0x280], R79 ;  /* 0xfffd804f0400a986 */ /* 0x000fe4000c10190e */
[----:B------:R-:W-:Y:S02]  /*86e0*/  FADD.FTZ R28, R28, R147 ;  /* 0x000000931c1c7221 */ /* 0x000fe40000010000 */
[----:B------:R-:W-:Y:S01]  /*86f0*/  @!P1 STG.E desc[UR14][R4.64+-0x200], R81 ;  /* 0xfffe005104009986 */ /* 0x000fe2000c10190e */
[----:B------:R-:W-:-:S03]  /*8700*/  IADD3 R16, P1, R6, -0x1e0, RZ ;  /* 0xfffffe2006107810 */ /* 0x000fc60007f3e0ff */
[----:B------:R-:W-:Y:S04]  /*8710*/  @!P0 STG.E desc[UR14][R4.64+-0x180], R83 ;  /* 0xfffe805304008986 */ /* 0x000fe8000c10190e */
[----:B------:R-:W-:Y:S04]  /*8720*/  @!P4 STG.E desc[UR14][R4.64+-0x100], R85 ;  /* 0xffff00550400c986 */ /* 0x000fe8000c10190e */
[----:B------:R0:W-:Y:S04]  /*8730*/  @!P3 STG.E desc[UR14][R4.64+-0x780], R21 ;  /* 0xfff880150400b986 */ /* 0x0001e8000c10190e */
[----:B------:R3:W-:Y:S01]  /*8740*/  @!P5 STG.E desc[UR14][R4.64+-0x80], R87 ;  /* 0xffff80570400d986 */ /* 0x0007e2000c10190e */
[----:B------:R-:W-:Y:S01]  /*8750*/  BAR.SYNC.DEFER_BLOCKING 0x0 ;  /* 0x0000000000007b1d */ /* 0x000fe20000010000 */
[----:B0-----:R-:W-:Y:S01]  /*8760*/  IADD3.X R21, R7, -0x1, RZ, P1, !PT ;  /* 0xffffffff07157810 */ /* 0x001fe20000ffe4ff */
[----:B---3--:R-:W-:-:S05]  /*8770*/  IMAD.WIDE.U32 R4, R14, UR17, RZ ;  /* 0x000000110e047c25 */ /* 0x008fca000f8e00ff */
        /* <DEDUP_REMOVED lines=50> */
.L_x_7349:
[----:B------:R-:W-:Y:S05]  /*8aa0*/  BSYNC B0 ;  /* 0x0000000000007941 */ /* 0x000fea0003800000 */
.L_x_7348:
        /* <DEDUP_REMOVED lines=54> */
.L_x_7302:
[----:B------:R-:W-:Y:S02]  /*8e10*/  ULDC.64 UR4, c[0x0][0x3d8] ;  /* 0x0000f60000047ab9 */ /* 0x000fe40000000a00 */
[----:B------:R-:W-:-:S04]  /*8e20*/  ISETP.NE.U32.AND P0, PT, RZ, UR4, PT ;  /* 0x00000004ff007c0c */ /* 0x000fc8000bf05070 */
[----:B------:R-:W-:-:S13]  /*8e30*/  ISETP.NE.AND.EX P0, PT, RZ, UR5, PT, P0 ;  /* 0x00000005ff007c0c */ /* 0x000fda000bf05300 */
[----:B------:R-:W-:Y:S05]  /*8e40*/  @!P0 BRA `(.L_x_7351) ;  /* 0x00000000005c8947 */ /* 0x000fea0003800000 */
[----:B------:R-:W5:Y:S01]  /*8e50*/  SHFL.DOWN P0, R0, R29, 0x1, 0x1f ;  /* 0x08201f001d007f89 */ /* 0x000f620000000000 */
[----:B------:R-:W-:Y:S01]  /*8e60*/  BSSY B0, `(.L_x_7351) ;  /* 0x0000015000007945 */ /* 0x000fe20003800000 */
[----:B------:R-:W0:Y:S01]  /*8e70*/  S2R R4, SR_LANEID ;  /* 0x0000000000047919 */ /* 0x000e220000000000 */
[----:B------:R-:W1:Y:S01]  /*8e80*/  S2R R6, SR_TID.X ;  /* 0x0000000000067919 */ /* 0x000e620000002100 */
[----:B-----5:R-:W-:-:S05]  /*8e90*/  @P0 FADD R0, R0, R29 ;  /* 0x0000001d00000221 */ /* 0x020fca0000000000 */
[----:B---3--:R-:W3:Y:S01]  /*8ea0*/  SHFL.DOWN P0, R3, R0, 0x2, 0x1f ;  /* 0x08401f0000037f89 */ /* 0x008ee20000000000 */
        /* <DEDUP_REMOVED lines=15> */
[----:B------:R1:W-:Y:S02]  /*8fa0*/  REDG.E.ADD.F32.FTZ.RN.STRONG.GPU desc[UR14][R10.64], R4 ;  /* 0x000000040a0079a6 */ /* 0x0003e4000c10f38e */
.L_x_7352:
[----:B------:R-:W-:Y:S05]  /*8fb0*/  BSYNC B0 ;  /* 0x0000000000007941 */ /* 0x000fea0003800000 */
.L_x_7351:
[----:B------:R-:W-:Y:S01]  /*8fc0*/  ULDC.64 UR4, c[0x0][0x3f8] ;  /* 0x0000fe0000047ab9 */ /* 0x000fe20000000a00 */
[----:B------:R-:W-:Y:S01]  /*8fd0*/  BSSY B0, `(.L_x_7353) ;  /* 0x000001d000007945 */ /* 0x000fe20003800000 */
[----:B------:R-:W-:-:S04]  /*8fe0*/  ISETP.NE.U32.AND P0, PT, RZ, UR4, PT ;  /* 0x00000004ff007c0c */ /* 0x000fc8000bf05070 */
[----:B------:R-:W-:-:S13]  /*8ff0*/  ISETP.NE.AND.EX P0, PT, RZ, UR5, PT, P0 ;  /* 0x00000005ff007c0c */ /* 0x000fda000bf05300 */
[----:B------:R-:W-:Y:S05]  /*9000*/  @!P0 BRA `(.L_x_7354) ;  /* 0x0000000000608947 */ /* 0x000fea0003800000 */
[----:B------:R-:W-:Y:S06]  /*9010*/  BAR.SYNC.DEFER_BLOCKING 0x0 ;  /* 0x0000000000007b1d */ /* 0x000fec0000010000 */
[----:B---3--:R-:W3:Y:S01]  /*9020*/  SHFL.DOWN P0, R3, R28, 0x1, 0x1f ;  /* 0x08201f001c037f89 */ /* 0x008ee20000000000 */
[----:B01----:R-:W0:Y:S01]  /*9030*/  S2R R4, SR_LANEID ;  /* 0x0000000000047919 */ /* 0x003e220000000000 */
[----:B------:R-:W1:Y:S01]  /*9040*/  S2R R13, SR_TID.X ;  /* 0x00000000000d7919 */ /* 0x000e620000002100 */
        /* <DEDUP_REMOVED lines=20> */
.L_x_7354:
[----:B------:R-:W0:Y:S02]  /*9190*/  S2R R13, SR_TID.X ;  /* 0x00000000000d7919 */ /* 0x000e240000002100 */
.L_x_7355:
[----:B------:R-:W-:Y:S05]  /*91a0*/  BSYNC B0 ;  /* 0x0000000000007941 */ /* 0x000fea0003800000 */
.L_x_7353:
[----:B------:R-:W-:Y:S02]  /*91b0*/  ULDC UR16, c[0x0][0x21c] ;  /* 0x0000870000107ab9 */ /* 0x000fe40000000800 */
[----:B0-----:R-:W-:-:S13]  /*91c0*/  ISETP.GE.AND P0, PT, R13, UR16, PT ;  /* 0x000000100d007c0c */ /* 0x001fda000bf06270 */
[----:B------:R-:W-:Y:S05]  /*91d0*/  @P0 EXIT ;  /* 0x000000000000094d */ /* 0x000fea0003800000 */
[----:B------:R-:W0:Y:S01]  /*91e0*/  S2UR UR5, SR_CgaCtaId ;  /* 0x00000000000579c3 */ /* 0x000e220000008800 */
[----:B-1----:R-:W-:Y:S01]  /*91f0*/  SHF.R.S32.HI R7, RZ, 0x1f, R26 ;  /* 0x0000001fff077819 */ /* 0x002fe2000001141a */
        /* <DEDUP_REMOVED lines=18> */
.L_x_7357:
        /* <DEDUP_REMOVED lines=26> */
.L_x_7356:
[----:B------:R-:W-:Y:S05]  /*94c0*/  EXIT ;  /* 0x000000000000794d */ /* 0x000fea0003800000 */
.L_x_7358:
        /* <DEDUP_REMOVED lines=11> */
.L_x_10985:


//--------------------- .text._Z25selective_scan_bwd_kernelI32Selective_Scan_bwd_kernel_traitsILi32ELi16ELb0ELb1ELb0ELb1ELb0EffEEv12SSMParamsBwd --------------------------
	.section	.text._Z25selective_scan_bwd_kernelI32Selective_Scan_bwd_kernel_traitsILi32ELi16ELb0ELb1ELb0ELb1ELb0EffEEv12SSMParamsBwd,"ax",@progbits
	.align	128
        .global         _Z25selective_scan_bwd_kernelI32Selective_Scan_bwd_kernel_traitsILi32ELi16ELb0ELb1ELb0ELb1ELb0EffEEv12SSMParamsBwd
        .type           _Z25selective_scan_bwd_kernelI32Selective_Scan_bwd_kernel_traitsILi32ELi16ELb0ELb1ELb0ELb1ELb0EffEEv12SSMParamsBwd,@function
        .size           _Z25selective_scan_bwd_kernelI32Selective_Scan_bwd_kernel_traitsILi32ELi16ELb0ELb1ELb0ELb1ELb0EffEEv12SSMParamsBwd,(.L_x_10986 - _Z25selective_scan_bwd_kernelI32Selective_Scan_bwd_kernel_traitsILi32ELi16ELb0ELb1ELb0ELb1ELb0EffEEv12SSMParamsBwd)
        .other          _Z25selective_scan_bwd_kernelI32Selective_Scan_bwd_kernel_traitsILi32ELi16ELb0ELb1ELb0ELb1ELb0EffEEv12SSMParamsBwd,@"STO_CUDA_ENTRY STV_DEFAULT"
_Z25selective_scan_bwd_kernelI32Selective_Scan_bwd_kernel_traitsILi32ELi16ELb0ELb1ELb0ELb1ELb0EffEEv12SSMParamsBwd:
.text._Z25selective_scan_bwd_kernelI32Selective_Scan_bwd_kernel_traitsILi32ELi16ELb0ELb1ELb0ELb1ELb0EffEEv12SSMParamsBwd:
        /* <DEDUP_REMOVED lines=155> */
.L_x_7434:
        /* <DEDUP_REMOVED lines=360> */
.L_x_7361:
[----:B------:R-:W-:Y:S05]  /*2030*/  BSYNC B0 ;  /* 0x0000000000007941 */ /* 0x000fea0003800000 */
.L_x_7360:
        /* <DEDUP_REMOVED lines=35> */
.L_x_7363:
[----:B------:R-:W-:Y:S05]  /*2270*/  BSYNC B0 ;  /* 0x0000000000007941 */ /* 0x000fea0003800000 */
.L_x_7362:
        /* <DEDUP_REMOVED lines=35> */
.L_x_7365:
[----:B------:R-:W-:Y:S05]  /*24b0*/  BSYNC B0 ;  /* 0x0000000000007941 */ /* 0x000fea0003800000 */
.L_x_7364:
        /* <DEDUP_REMOVED lines=35> */
.L_x_7367:
[----:B------:R-:W-:Y:S05]  /*26f0*/  BSYNC B0 ;  /* 0x0000000000007941 */ /* 0x000fea0003800000 */
.L_x_7366:
        /* <DEDUP_REMOVED lines=36> */
.L_x_7369:
[----:B------:R-:W-:Y:S05]  /*2940*/  BSYNC B0 ;  /* 0x0000000000007941 */ /* 0x000fea0003800000 */
.L_x_7368:
        /* <DEDUP_REMOVED lines=38> */
.L_x_7371:
[----:B------:R-:W-:Y:S05]  /*2bb0*/  BSYNC B0 ;  /* 0x0000000000007941 */ /* 0x000fea0003800000 */
.L_x_7370:
        /* <DEDUP_REMOVED lines=39> */
.L_x_7373:
[----:B------:R-:W-:Y:S05]  /*2e30*/  BSYNC B0 ;  /* 0x0000000000007941 */ /* 0x000fea0003800000 */
.L_x_7372:
        /* <DEDUP_REMOVED lines=40> */
.L_x_7375:
[----:B------:R-:W-:Y:S05]  /*30c0*/  BSYNC B0 ;  /* 0x0000000000007941 */ /* 0x000fea0003800000 */
.L_x_7374:
        /* <DEDUP_REMOVED lines=40> */
.L_x_7377:
[----:B------:R-:W-:Y:S05]  /*3350*/  BSYNC B0 ;  /* 0x0000000000007941 */ /* 0x000fea0003800000 */
.L_x_7376:
        /* <DEDUP_REMOVED lines=40> */
.L_x_7379:
[----:B------:R-:W-:Y:S05]  /*35e0*/  BSYNC B0 ;  /* 0x0000000000007941 */ /* 0x000fea0003800000 */
.L_x_7378:
        /* <DEDUP_REMOVED lines=40> */
.L_x_7381:
[----:B------:R-:W-:Y:S05]  /*3870*/  BSYNC B0 ;  /* 0x0000000000007941 */ /* 0x000fea0003800000 */
.L_x_7380:
        /* <DEDUP_REMOVED lines=33> */
.L_x_7383:
[----:B------:R-:W-:Y:S05]  /*3a90*/  BSYNC B0 ;  /* 0x0000000000007941 */ /* 0x000fea0003800000 */
.L_x_7382:
        /* <DEDUP_REMOVED lines=33> */
.L_x_7385:
[----:B------:R-:W-:Y:S05]  /*3cb0*/  BSYNC B0 ;  /* 0x0000000000007941 */ /* 0x000fea0003800000 */
.L_x_7384:
        /* <DEDUP_REMOVED lines=33> */
.L_x_7387:
[----:B------:R-:W-:Y:S05]  /*3ed0*/  BSYNC B0 ;  /* 0x0000000000007941 */ /* 0x000fea0003800000 */
.L_x_7386:
        /* <DEDUP_REMOVED lines=33> */
.L_x_7389:
[----:B------:R-:W-:Y:S05]  /*40f0*/  BSYNC B0 ;  /* 0x0000000000007941 */ /* 0x000fea0003800000 */
.L_x_7388:
        /* <DEDUP_REMOVED lines=33> */
.L_x_7391:
[----:B------:R-:W-:Y:S05]  /*4310*/  BSYNC B0 ;  /* 0x0000000000007941 */ /* 0x000fea0003800000 */
.L_x_7390:
        /* <DEDUP_REMOVED lines=30> */
[----:B------:R-:W-:Y:S01]  /*4500*/  HFMA2.MMA R120, -RZ, RZ, 0, 0 ;  /* 0x00000000ff787435 */ /* 0x000fe200000001ff */
[----:B------:R-:W-:Y:S01]  /*4510*/  UIMAD UR43, UR14, UR7, UR5 ;  /* 0x000000070e2b72a4 */ /* 0x000fe2000f8e0205 */
[----:B------:R-:W-:Y:S01]  /*4520*/  HFMA2.MMA R130, -RZ, RZ, 0, 0 ;  /* 0x00000000ff827435 */ /* 0x000fe200000001ff */
[----:B------:R-:W-:Y:S01]  /*4530*/  ULOP3.LUT UR12, UR12, 0xfffffe, URZ, 0xc0, !UPT ;  /* 0x00fffffe0c0c7892 */ /* 0x000fe2000f8ec03f */
[----:B------:R-:W-:-:S02]  /*4540*/  P2R R207, PR, RZ, 0x1 ;  /* 0x00000001ffcf7803 */ /* 0x000fc40000000000 */
[----:B------:R-:W-:Y:S02]  /*4550*/  CS2R R30, SRZ ;  /* 0x00000000001e7805 */ /* 0x000fe4000001ff00 */
        /* <DEDUP_REMOVED lines=24> */
.L_x_7429:
[----:B------:R-:W-:Y:S01]  /*46e0*/  USHF.R.S32.HI UR51, URZ, 0x1f, UR5 ;  /* 0x0000001f3f337899 */ /* 0x000fe20008011405 */
[----:B01----:R-:W-:Y:S02]  /*46f0*/  MOV R17, UR32 ;  /* 0x0000002000117c02 */ /* 0x003fe40008000f00 */
[----:B------:R-:W-:Y:S02]  /*4700*/  CS2R R20, SRZ ;  /* 0x0000000000147805 */ /* 0x000fe4000001ff00 */
[C---:B------:R-:W-:Y:S01]  /*4710*/  LOP3.LUT R106, R6.reuse, 0x20, RZ, 0xfc, !PT ;  /* 0x00000020066a7812 */ /* 0x040fe200078efcff */
[----:B------:R-:W-:Y:S01]  /*4720*/  UIMAD UR12, UR51, UR32, URZ ;  /* 0x00000020330c72a4 */ /* 0x000fe2000f8e023f */
[C---:B------:R-:W-:Y:S01]  /*4730*/  LOP3.LUT R105, R6.reuse, 0x40, RZ, 0xfc, !PT ;  /* 0x0000004006697812 */ /* 0x040fe200078efcff */
[----:B------:R-:W-:Y:S01]  /*4740*/  IMAD.WIDE.U32 R16, R17, UR5, R6 ;  /* 0x0000000511107c25 */ /* 0x000fe2000f8e0006 */
[----:B------:R-:W-:Y:S01]  /*4750*/  LOP3.LUT R104, R6, 0x60, RZ, 0xfc, !PT ;  /* 0x0000006006687812 */ /* 0x000fe200078efcff */
[----:B------:R-:W-:Y:S01]  /*4760*/  UIMAD UR12, UR5, UR33, UR12 ;  /* 0x00000021050c72a4 */ /* 0x000fe2000f8e020c */
[----:B------:R-:W-:-:S02]  /*4770*/  ISETP.GE.AND P3, PT, R106, UR47, PT ;  /* 0x0000002f6a007c0c */ /* 0x000fc4000bf66270 */
[----:B------:R-:W-:Y:S02]  /*4780*/  CS2R R18, SRZ ;  /* 0x0000000000127805 */ /* 0x000fe4000001ff00 */
[----:B------:R-:W-:Y:S02]  /*4790*/  ISETP.GE.AND P2, PT, R105, UR47, PT ;  /* 0x0000002f69007c0c */ /* 0x000fe4000bf46270 */
[----:B------:R-:W-:Y:S02]  /*47a0*/  CS2R R22, SRZ ;  /* 0x0000000000167805 */ /* 0x000fe4000001ff00 */
[----:B------:R-:W-:Y:S02]  /*47b0*/  ISETP.GE.AND P1, PT, R104, UR47, PT ;  /* 0x0000002f68007c0c */ /* 0x000fe4000bf26270 */
[----:B------:R-:W-:Y:S02]  /*47c0*/  CS2R R152, SRZ ;  /* 0x0000000000987805 */ /* 0x000fe4000001ff00 */
[----:B------:R-:W-:Y:S01]  /*47d0*/  LEA R2, P0, R16, R108, 0x2 ;  /* 0x0000006c10027211 */ /* 0x000fe200078010ff */
[----:B------:R-:W-:Y:S01]  /*47e0*/  UMOV UR13, UR43 ;  /* 0x0000002b000d7c82 */ /* 0x000fe20008000000 */
[----:B------:R-:W-:-:S02]  /*47f0*/  IADD3 R3, R17, UR12, RZ ;  /* 0x0000000c11037c10 */ /* 0x000fc4000fffe0ff */
[C---:B------:R-:W-:Y:S02]  /*4800*/  LOP3.LUT R103, R6.reuse, 0x80, RZ, 0xfc, !PT ;  /* 0x0000008006677812 */ /* 0x040fe400078efcff */
[C---:B------:R-:W-:Y:S02]  /*4810*/  LOP3.LUT R102, R6.reuse, 0xa0, RZ, 0xfc, !PT ;  /* 0x000000a006667812 */ /* 0x040fe400078efcff */
[C---:B------:R-:W-:Y:S02]  /*4820*/  LOP3.LUT R101, R6.reuse, 0xc0, RZ, 0xfc, !PT ;  /* 0x000000c006657812 */ /* 0x040fe400078efcff */
[C---:B------:R-:W-:Y:S02]  /*4830*/  LOP3.LUT R100, R6.reuse, 0xe0, RZ, 0xfc, !PT ;  /* 0x000000e006647812 */ /* 0x040fe400078efcff */
[C---:B------:R-:W-:Y:S02]  /*4840*/  LOP3.LUT R99, R6.reuse, 0x100, RZ, 0xfc, !PT ;  /* 0x0000010006637812 */ /* 0x040fe400078efcff */
[----:B------:R-:W-:-:S02]  /*4850*/  LOP3.LUT R98, R6, 0x120, RZ, 0xfc, !PT ;  /* 0x0000012006627812 */ /* 0x000fc400078efcff */
[----:B------:R-:W-:Y:S02]  /*4860*/  ISETP.NE.AND P6, PT, R207, RZ, PT ;  /* 0x000000ffcf00720c */ /* 0x000fe40003fc5270 */
[----:B------:R-:W-:Y:S02]  /*4870*/  MOV R143, RZ ;  /* 0x000000ff008f7202 */ /* 0x000fe40000000f00 */
[----:B------:R-:W-:Y:S02]  /*4880*/  MOV R145, RZ ;  /* 0x000000ff00917202 */ /* 0x000fe40000000f00 */
[C---:B------:R-:W-:Y:S02]  /*4890*/  LOP3.LUT R97, R6.reuse, 0x140, RZ, 0xfc, !PT ;  /* 0x0000014006617812 */ /* 0x040fe400078efcff */
[----:B------:R-:W-:Y:S02]  /*48a0*/  LOP3.LUT R96, R6, 0x160, RZ, 0xfc, !PT ;  /* 0x0000016006607812 */ /* 0x000fe400078efcff */
[----:B------:R-:W-:-:S02]  /*48b0*/  MOV R147, RZ ;  /* 0x000000ff00937202 */ /* 0x000fc40000000f00 */
[C---:B------:R-:W-:Y:S02]  /*48c0*/  LOP3.LUT R95, R6.reuse, 0x180, RZ, 0xfc, !PT ;  /* 0x00000180065f7812 */ /* 0x040fe400078efcff */
[C---:B------:R-:W-:Y:S02]  /*48d0*/  LOP3.LUT R94, R6.reuse, 0x1a0, RZ, 0xfc, !PT ;  /* 0x000001a0065e7812 */ /* 0x040fe400078efcff */
[C---:B------:R-:W-:Y:S02]  /*48e0*/  LOP3.LUT R93, R6.reuse, 0x1c0, RZ, 0xfc, !PT ;  /* 0x000001c0065d7812 */ /* 0x040fe400078efcff */
[----:B------:R-:W-:Y:S02]  /*48f0*/  LOP3.LUT R91, R6, 0x1e0, RZ, 0xfc, !PT ;  /* 0x000001e0065b7812 */ /* 0x000fe400078efcff */
[----:B------:R-:W-:Y:S02]  /*4900*/  MOV R154, RZ ;  /* 0x000000ff009a7202 */ /* 0x000fe40000000f00 */
[----:B------:R-:W-:-:S02]  /*4910*/  MOV R149, RZ ;  /* 0x000000ff00957202 */ /* 0x000fc40000000f00 */
[----:B------:R-:W-:Y:S02]  /*4920*/  MOV R156, RZ ;  /* 0x000000ff009c7202 */ /* 0x000fe40000000f00 */
[----:B------:R-:W-:Y:S02]  /*4930*/  MOV R151, RZ ;  /* 0x000000ff00977202 */ /* 0x000fe40000000f00 */
[----:B------:R-:W-:Y:S01]  /*4940*/  MOV R158, RZ ;  /* 0x000000ff009e7202 */ /* 0x000fe20000000f00 */
[----:B------:R-:W-:Y:S01]  /*4950*/  UIMAD UR52, UR51, UR28, URZ ;  /* 0x0000001c333472a4 */ /* 0x000fe2000f8e023f */
[----:B------:R-:W-:Y:S01]  /*4960*/  LEA.HI.X R3, R16, R107, R3, 0x2, P0 ;  /* 0x0000006b10037211 */ /* 0x000fe200000f1403 */
[----:B------:R-:W-:Y:S01]  /*4970*/  UMOV UR12, UR10 ;  /* 0x0000000a000c7c82 */ /* 0x000fe20008000000 */
[----:B------:R-:W-:Y:S02]  /*4980*/  ISETP.GE.AND P0, PT, R103, UR47, PT ;  /* 0x0000002f67007c0c */ /* 0x000fe4000bf06270 */
[----:B------:R-:W-:Y:S01]  /*4990*/  ISETP.GE.AND P5, PT, R102, UR47, PT ;  /* 0x0000002f66007c0c */ /* 0x000fe2000bfa6270 */
[----:B------:R-:W2:Y:S01]  /*49a0*/  @!P3 LDG.E R21, desc[UR24][R2.64+0x80] ;  /* 0x000080180215b981 */ /* 0x000ea2000c1e1900 */
[----:B------:R-:W-:-:S02]  /*49b0*/  ISETP.GE.AND P4, PT, R101, UR47, PT ;  /* 0x0000002f65007c0c */ /* 0x000fc4000bf86270 */
[----:B------:R-:W-:Y:S01]  /*49c0*/  ISETP.GE.AND P3, PT, R100, UR47, PT ;  /* 0x0000002f64007c0c */ /* 0x000fe2000bf66270 */
        /* <DEDUP_REMOVED lines=12> */
[----:B------:R-:W2:Y:S04]  /*4a90*/  @!P6 LDG.E R19, desc[UR24][R2.64] ;  /* 0x000000180213e981 */ /* 0x000ea8000c1e1900 */
        /* <DEDUP_REMOVED lines=9> */
[----:B------:R0:W4:Y:S01]  /*4b30*/  @!P1 LDG.E R153, desc[UR24][R2.64+0x780] ;  /* 0x0007801802999981 */ /* 0x000122000c1e1900 */
[----:B------:R-:W-:-:S02]  /*4b40*/  UIMAD.WIDE.U32 UR12, UR5, UR28, UR12 ;  /* 0x0000001c050c72a5 */ /* 0x000fc4000f8e000c */
[----:B------:R-:W-:Y:S02]  /*4b50*/  UIMAD UR52, UR5, UR29, UR52 ;  /* 0x0000001d053472a4 */ /* 0x000fe4000f8e0234 */
[----:B------:R-:W-:Y:S02]  /*4b60*/  ULEA UR53, UP0, UR12, UR30, 0x2 ;  /* 0x0000001e0c357291 */ /* 0x000fe4000f80103f */
[----:B------:R-:W-:-:S04]  /*4b70*/  UIADD3 UR13, UR13, UR52, URZ ;  /* 0x000000340d0d7290 */ /* 0x000fc8000fffe03f */
[----:B------:R-:W-:Y:S01]  /*4b80*/  ULEA.HI.X UR12, UR12, UR31, UR13, 0x2, UP0 ;  /* 0x0000001f0c0c7291 */ /* 0x000fe200080f140d */
[----:B------:R-:W-:-:S05]  /*4b90*/  MOV R16, UR53 ;  /* 0x0000003500107c02 */ /* 0x000fca0008000f00 */
[----:B------:R-:W-:-:S05]  /*4ba0*/  MOV R17, UR12 ;  /* 0x0000000c00117c02 */ /* 0x000fca0008000f00 */
[----:B------:R-:W4:Y:S01]  /*4bb0*/  LDG.E R141, desc[UR24][R16.64] ;  /* 0x00000018108d7981 */ /* 0x000f22000c1e1900 */
[----:B------:R-:W-:Y:S02]  /*4bc0*/  UIMAD UR52, UR15, UR38, URZ ;  /* 0x000000260f3472a4 */ /* 0x000fe4000f8e023f */
[----:B------:R-:W-:Y:S02]  /*4bd0*/  UIMAD.WIDE.U32 UR12, UR14, UR38, URZ ;  /* 0x000000260e0c72a5 */ /* 0x000fe4000f8e003f */
[----:B------:R-:W-:-:S04]  /*4be0*/  UIMAD UR52, UR14, UR39, UR52 ;  /* 0x000000270e3472a4 */ /* 0x000fc8000f8e0234 */
[----:B------:R-:W-:Y:S02]  /*4bf0*/  UIADD3 UR13, UR13, UR52, URZ ;  /* 0x000000340d0d7290 */ /* 0x000fe4000fffe03f */
[----:B------:R-:W-:Y:S02]  /*4c00*/  UIMAD UR52, UR51, UR36, URZ ;  /* 0x00000024333472a4 */ /* 0x000fe4000f8e023f */
[----:B------:R-:W-:Y:S02]  /*4c10*/  UIMAD.WIDE.U32 UR12, UR5, UR36, UR12 ;  /* 0x00000024050c72a5 */ /* 0x000fe4000f8e000c */
[----:B------:R-:W-:Y:S02]  /*4c20*/  UIMAD UR52, UR5, UR37, UR52 ;  /* 0x00000025053472a4 */ /* 0x000fe4000f8e0234 */
[----:B------:R-:W-:Y:S02]  /*4c30*/  ULEA UR53, UP0, UR12, UR34, 0x2 ;  /* 0x000000220c357291 */ /* 0x000fe4000f80103f */
[----:B------:R-:W-:-:S04]  /*4c40*/  UIADD3 UR13, UR13, UR52, URZ ;  /* 0x000000340d0d7290 */ /* 0x000fc8000fffe03f */
[----:B------:R-:W-:Y:S01]  /*4c50*/  ULEA.HI.X UR12, UR12, UR35, UR13, 0x2, UP0 ;  /* 0x000000230c0c7291 */ /* 0x000fe200080f140d */
[----:B0-----:R-:W-:-:S05]  /*4c60*/  MOV R2, UR53 ;  /* 0x0000003500027c02 */ /* 0x001fca0008000f00 */
[----:B------:R-:W-:Y:S01]  /*4c70*/  MOV R3, UR12 ;  /* 0x0000000c00037c02 */ /* 0x000fe20008000f00 */
[----:B------:R-:W0:Y:S01]  /*4c80*/  S2UR UR52, SR_CgaCtaId ;  /* 0x00000000003479c3 */ /* 0x000e220000008800 */
[C---:B------:R-:W-:Y:S02]  /*4c90*/  LOP3.LUT P0, RZ, R110.reuse, 0x1f, RZ, 0xc0, !PT ;  /* 0x0000001f6eff7812 */ /* 0x040fe4000780c0ff */
[----:B------:R-:W-:Y:S02]  /*4ca0*/  MOV R155, UR22 ;  /* 0x00000016009b7c02 */ /* 0x000fe40008000f00 */
[----:B------:R-:W-:Y:S02]  /*4cb0*/  ISETP.NE.AND P1, PT, R110, RZ, PT ;  /* 0x000000ff6e00720c */ /* 0x000fe40003f25270 */
[----:B------:R-:W-:Y:S01]  /*4cc0*/  ISETP.LT.OR P2, PT, R155, 0x2, P0 ;  /* 0x000000029b00780c */ /* 0x000fe20000741670 */
[----:B--2---:R2:W-:Y:S04]  /*4cd0*/  STS [R92], R19 ;  /* 0x000000135c007388 */ /* 0x0045e80000000800 */
[----:B------:R1:W-:Y:S04]  /*4ce0*/  STS [R90+0x80], R21 ;  /* 0x000080155a007388 */ /* 0x0003e80000000800 */
[----:B---3--:R3:W-:Y:S04]  /*4cf0*/  STS [R89+0x100], R18 ;  /* 0x0001001259007388 */ /* 0x0087e80000000800 */
[----:B----4-:R4:W-:Y:S01]  /*4d00*/  STS [R88+0x180], R23 ;  /* 0x0001801758007388 */ /* 0x0109e20000000800 */
[----:B--2---:R-:W-:Y:S01]  /*4d10*/  MOV R19, UR42 ;  /* 0x0000002a00137c02 */ /* 0x004fe20008000f00 */
[----:B------:R-:W-:Y:S01]  /*4d20*/  UMOV UR12, 0x400 ;  /* 0x00000400000c7882 */ /* 0x000fe20000000000 */
[----:B-1----:R-:W1:Y:S01]  /*4d30*/  @!P2 LDC R21, c[0x0][0x21c] ;  /* 0x00008700ff15ab82 */ /* 0x002e620000000800 */
        /* <DEDUP_REMOVED lines=13> */
[----:B------:R2:W2:Y:S01]  /*4e10*/  LDG.E R17, desc[UR24][R2.64] ;  /* 0x0000001802117981 */ /* 0x0004a2000c1e1900 */
[----:B---3--:R-:W-:Y:S01]  /*4e20*/  FMUL.FTZ R18, R141, 1.4426950216293334961 ;  /* 0x3fb8aa3b8d127820 */ /* 0x008fe20000410000 */
[----:B0-----:R-:W-:Y:S01]  /*4e30*/  ULEA UR12, UR52, UR12, 0x18 ;  /* 0x0000000c340c7291 */ /* 0x001fe2000f8ec03f */
[----:B------:R-:W-:Y:S01]  /*4e40*/  LEA R19, R19, UR5, 0x8 ;  /* 0x0000000513137c11 */ /* 0x000fe2000f8e40ff */
[----:B------:R-:W0:Y:S01]  /*4e50*/  LDS R145, [R75+0x4] ;  /* 0x000004004b917984 */ /* 0x000e220000000800 */
[----:B------:R-:W-:-:S03]  /*4e60*/  FMUL.FTZ R176, R18, R43 ;  /* 0x0000002b12b07220 */ /* 0x000fc60000410000 */
[----:B------:R-:W-:Y:S03]  /*4e70*/  LDS R162, [R75+0x8] ;  /* 0x000008004ba27984 */ /* 0x000fe60000000800 */
[----:B------:R-:W3:Y:S01]  /*4e80*/  MUFU.EX2 R176, R176 ;  /* 0x000000b000b07308 */ /* 0x000ee20000000800 */
[----:B------:R-:W-:Y:S01]  /*4e90*/  @P1 IADD3 R19, R110, 0x200, RZ ;  /* 0x000002006e131810 */ /* 0x000fe20007ffe0ff */
[----:B------:R-:W-:Y:S03]  /*4ea0*/  LDS R161, [R75+0xc] ;  /* 0x00000c004ba17984 */ /* 0x000fe60000000800 */
[----:B------:R-:W-:Y:S01]  /*4eb0*/  LEA R19, R19, UR12, 0x2 ;  /* 0x0000000c13137c11 */ /* 0x000fe2000f8e10ff */
        /* <DEDUP_REMOVED lines=12> */
[----:B------:R-:W0:Y:S01]  /*4f80*/  LDS R143, [R75] ;  /* 0x000000004b8f7984 */ /* 0x000e220000000800 */
[----:B------:R-:W-:-:S03]  /*4f90*/  FMUL.FTZ R167, R18, R42 ;  /* 0x0000002a12a77220 */ /* 0x000fc60000410000 */
[----:B---3--:R3:W-:Y:S01]  /*4fa0*/  STS [R19+0x12c8], R176 ;  /* 0x0012c8b013007388 */ /* 0x0087e20000000800 */
[----:B------:R-:W-:Y:S01]  /*4fb0*/  MOV R16, UR22 ;  /* 0x0000001600107c02 */ /* 0x000fe20008000f00 */
[C---:B------:R-:W-:Y:S01]  /*4fc0*/  FMUL.FTZ R166, R18.reuse, R41 ;  /* 0x0000002912a67220 */ /* 0x040fe20000410000 */
[----:B------:R-:W3:Y:S01]  /*4fd0*/  MUFU.EX2 R167, R167 ;  /* 0x000000a700a77308 */ /* 0x000ee20000000800 */
[----:B------:R-:W-:Y:S01]  /*4fe0*/  FMUL.FTZ R165, R18, R40 ;  /* 0x0000002812a57220 */ /* 0x000fe20000410000 */
[----:B------:R-:W-:Y:S01]  /*4ff0*/  @!P2 IADD3 R16, R16, -0x2, RZ ;  /* 0xfffffffe1010a810 */ /* 0x000fe20007ffe0ff */
[----:B------:R-:W-:Y:S01]  /*5000*/  FMUL.FTZ R174, R18, R39 ;  /* 0x0000002712ae7220 */ /* 0x000fe20000410000 */
[----:B----4-:R-:W-:-:S04]  /*5010*/  MOV R23, 0x8 ;  /* 0x0000000800177802 */ /* 0x010fc80000000f00 */
[----:B------:R-:W4:Y:S01]  /*5020*/  MUFU.EX2 R166, R166 ;  /* 0x000000a600a67308 */ /* 0x000f220000000800 */
[----:B-1----:R-:W-:Y:S01]  /*5030*/  @!P2 IMAD R20, R16, R21, UR5 ;  /* 0x000000051014ae24 */ /* 0x002fe2000f8e0215 */
[----:B------:R-:W-:Y:S01]  /*5040*/  MOV R16, RZ ;  /* 0x000000ff00107202 */ /* 0x000fe20000000f00 */
[----:B------:R-:W-:Y:S02]  /*5050*/  FMUL.FTZ R187, R18, R38 ;  /* 0x0000002612bb7220 */ /* 0x000fe40000410000 */
[----:B--2---:R-:W-:Y:S01]  /*5060*/  @!P2 IMAD.WIDE R2, R20, R23, UR8 ;  /* 0x000000081402ae25 */ /* 0x004fe2000f8e0217 */
[----:B------:R-:W-:Y:S06]  /*5070*/  BAR.SYNC.DEFER_BLOCKING 0x0 ;  /* 0x0000000000007b1d */ /* 0x000fec0000010000 */
[----:B------:R-:W1:Y:S01]  /*5080*/  MUFU.EX2 R165, R165 ;  /* 0x000000a500a57308 */ /* 0x000e620000000800 */
[C---:B------:R-:W-:Y:S01]  /*5090*/  FMUL.FTZ R191, R18.reuse, R37 ;  /* 0x0000002512bf7220 */ /* 0x040fe20000410000 */
[----:B------:R-:W-:-:S06]  /*50a0*/  FMUL.FTZ R197, R18, R36 ;  /* 0x0000002412c57220 */ /* 0x000fcc0000410000 */
[----:B------:R-:W2:Y:S01]  /*50b0*/  MUFU.EX2 R174, R174 ;  /* 0x000000ae00ae7308 */ /* 0x000ea20000000800 */
[----:B------:R-:W-:-:S07]  /*50c0*/  FMUL.FTZ R199, R18, R35 ;  /* 0x0000002312c77220 */ /* 0x000fce0000410000 */
[----:B------:R-:W0:Y:S01]  /*50d0*/  MUFU.EX2 R187, R187 ;  /* 0x000000bb00bb7308 */ /* 0x000e220000000800 */
[----:B------:R3:W5:Y:S07]  /*50e0*/  @!P2 LDG.E R16, desc[UR24][R2.64+0x4] ;  /* 0x000004180210a981 */ /* 0x00076e000c1e1900 */
[----:B------:R-:W0:Y:S01]  /*50f0*/  MUFU.EX2 R191, R191 ;  /* 0x000000bf00bf7308 */ /* 0x000e220000000800 */
[----:B---3--:R-:W-:-:S04]  /*5100*/  FMUL.FTZ R3, R176, R167 ;  /* 0x000000a7b0037220 */ /* 0x008fc80000410000 */
[----:B----4-:R-:W-:-:S03]  /*5110*/  FMUL.FTZ R2, R166, R3 ;  /* 0x00000003a6027220 */ /* 0x010fc60000410000 */
[----:B------:R-:W3:Y:S01]  /*5120*/  MUFU.EX2 R197, R197 ;  /* 0x000000c500c57308 */ /* 0x000ee20000000800 */
[C---:B------:R-:W-:Y:S01]  /*5130*/  FMUL.FTZ R206, R18.reuse, R34 ;  /* 0x0000002212ce7220 */ /* 0x040fe20000410000 */
[----:B-1----:R-:W-:Y:S01]  /*5140*/  FMUL.FTZ R3, R165, R2 ;  /* 0x00000002a5037220 */ /* 0x002fe20000410000 */
[----:B------:R-:W-:-:S03]  /*5150*/  FMUL.FTZ R204, R18, R32 ;  /* 0x0000002012cc7220 */ /* 0x000fc60000410000 */
[----:B--2---:R-:W-:Y:S02]  /*5160*/  FMUL.FTZ R2, R174, R3 ;  /* 0x00000003ae027220 */ /* 0x004fe40000410000 */
[----:B------:R-:W1:Y:S01]  /*5170*/  MUFU.EX2 R199, R199 ;  /* 0x000000c700c77308 */ /* 0x000e620000000800 */
[----:B------:R-:W-:Y:S01]  /*5180*/  FMUL.FTZ R200, R18, R27 ;  /* 0x0000001b12c87220 */ /* 0x000fe20000410000 */
[----:B0-----:R-:W-:Y:S01]  /*5190*/  FMUL.FTZ R2, R187, R2 ;  /* 0x00000002bb027220 */ /* 0x001fe20000410000 */
[----:B------:R-:W-:-:S05]  /*51a0*/  ISETP.NE.AND P2, PT, R110, 0x1f, PT ;  /* 0x0000001f6e00780c */ /* 0x000fca0003f45270 */
[----:B------:R-:W0:Y:S01]  /*51b0*/  MUFU.EX2 R206, R206 ;  /* 0x000000ce00ce7308 */ /* 0x000e220000000800 */
[----:B------:R-:W-:Y:S01]  /*51c0*/  FMUL.FTZ R2, R191, R2 ;  /* 0x00000002bf027220 */ /* 0x000fe20000410000 */
[----:B------:R-:W-:-:S06]  /*51d0*/  FMUL.FTZ R193, R18, R121 ;  /* 0x0000007912c17220 */ /* 0x000fcc0000410000 */
[----:B------:R-:W2:Y:S01]  /*51e0*/  MUFU.EX2 R204, R204 ;  /* 0x000000cc00cc7308 */ /* 0x000ea20000000800 */
[----:B---3--:R-:W-:Y:S01]  /*51f0*/  FMUL.FTZ R2, R197, R2 ;  /* 0x00000002c5027220 */ /* 0x008fe20000410000 */
[----:B------:R-:W-:-:S06]  /*5200*/  FMUL.FTZ R189, R18, R126 ;  /* 0x0000007e12bd7220 */ /* 0x000fcc0000410000 */
[----:B------:R-:W3:Y:S01]  /*5210*/  MUFU.EX2 R200, R200 ;  /* 0x000000c800c87308 */ /* 0x000ee20000000800 */
[----:B-1----:R-:W-:Y:S01]  /*5220*/  FMUL.FTZ R3, R199, R2 ;  /* 0x00000002c7037220 */ /* 0x002fe20000410000 */
[----:B------:R-:W-:Y:S01]  /*5230*/  FMUL.FTZ R173, R18, R123 ;  /* 0x0000007b12ad7220 */ /* 0x000fe20000410000 */
[----:B------:R-:W-:-:S05]  /*5240*/  @P2 LEA R213, R110, UR12, 0x2 ;  /* 0x0000000c6ed52c11 */ /* 0x000fca000f8e10ff */
[----:B------:R-:W1:Y:S01]  /*5250*/  MUFU.EX2 R193, R193 ;  /* 0x000000c100c17308 */ /* 0x000e620000000800 */
[----:B0-----:R-:W-:Y:S01]  /*5260*/  FMUL.FTZ R3, R206, R3 ;  /* 0x00000003ce037220 */ /* 0x001fe20000410000 */
[----:B------:R-:W-:Y:S01]  /*5270*/  FMUL.FTZ R164, R18, R134 ;  /* 0x0000008612a47220 */ /* 0x000fe20000410000 */
[----:B------:R-:W0:Y:S05]  /*5280*/  @P2 LDS R213, [R213+0x1acc] ;  /* 0x001acc00d5d52984 */ /* 0x000e2a0000000800 */
[----:B------:R-:W4:Y:S01]  /*5290*/  MUFU.EX2 R189, R189 ;  /* 0x000000bd00bd7308 */ /* 0x000f220000000800 */
[----:B--2---:R-:W-:-:S07]  /*52a0*/  FMUL.FTZ R3, R204, R3 ;  /* 0x00000003cc037220 */ /* 0x004fce0000410000 */
[----:B------:R-:W2:Y:S01]  /*52b0*/  MUFU.EX2 R173, R173 ;  /* 0x000000ad00ad7308 */ /* 0x000ea20000000800 */
[----:B---3--:R-:W-:-:S07]  /*52c0*/  FMUL.FTZ R2, R200, R3 ;  /* 0x00000003c8027220 */ /* 0x008fce0000410000 */
[----:B------:R-:W3:Y:S01]  /*52d0*/  MUFU.EX2 R164, R164 ;  /* 0x000000a400a47308 */ /* 0x000ee20000000800 */
[----:B-1----:R-:W-:Y:S01]  /*52e0*/  FMUL.FTZ R20, R193, R2 ;  /* 0x00000002c1147220 */ /* 0x002fe20000410000 */
[----:B------:R-:W-:Y:S01]  /*52f0*/  FMUL.FTZ R170, R74, R43 ;  /* 0x0000002b4aaa7220 */ /* 0x000fe20000410000 */
[----:B------:R-:W-:Y:S02]  /*5300*/  FMUL.FTZ R218, R73, R42 ;  /* 0x0000002a49da7220 */ /* 0x000fe40000410000 */
[----:B----4-:R-:W-:Y:S01]  /*5310*/  FMUL.FTZ R20, R189, R20 ;  /* 0x00000014bd147220 */ /* 0x010fe20000410000 */
[----:B------:R-:W-:Y:S01]  /*5320*/  FMUL.FTZ R171, R72, R41 ;  /* 0x0000002948ab7220 */ /* 0x000fe20000410000 */
[----:B------:R-:W-:Y:S01]  /*5330*/  FMUL.FTZ R220, R218, R145 ;  /* 0x00000091dadc7220 */ /* 0x000fe20000410000 */
[----:B------:R-:W-:Y:S01]  /*5340*/  FMUL.FTZ R183, R170, R143 ;  /* 0x0000008faab77220 */ /* 0x000fe20000410000 */
[----:B--2---:R-:W-:Y:S01]  /*5350*/  FMUL.FTZ R23, R173, R20 ;  /* 0x00000014ad177220 */ /* 0x004fe20000410000 */
[----:B------:R-:W-:Y:S01]  /*5360*/  FMUL.FTZ R180, R71, R40 ;  /* 0x0000002847b47220 */ /* 0x000fe20000410000 */
[----:B------:R-:W-:Y:S01]  /*5370*/  FMUL.FTZ R171, R171, R162 ;  /* 0x000000a2abab7220 */ /* 0x000fe20000410000 */
[----:B------:R-:W-:Y:S01]  /*5380*/  FMUL.FTZ R177, R70, R39 ;  /* 0x0000002746b17220 */ /* 0x000fe20000410000 */
[----:B---3--:R-:W-:Y:S01]  /*5390*/  FMUL.FTZ R20, R164, R23 ;  /* 0x00000017a4147220 */ /* 0x008fe20000410000 */
        /* <DEDUP_REMOVED lines=46> */
.L_x_7394:
[----:B------:R-:W-:Y:S05]  /*5680*/  BSYNC B0 ;  /* 0x0000000000007941 */ /* 0x000fea0003800000 */
.L_x_7393:
[----:B0-----:R-:W-:Y:S01]  /*5690*/  FMUL.FTZ R170, R164, R213 ;  /* 0x000000d5a4aa7220 */ /* 0x001fe20000410000 */
        /* <DEDUP_REMOVED lines=9> */
[C---:B------:R-:W-:Y:S01]  /*5730*/  FFMA.FTZ R21, R193.reuse, R21, R208 ;  /* 0x00000015c1157223 */ /* 0x040fe200000100d0 */
[----:B------:R-:W-:Y:S01]  /*5740*/  FMUL.FTZ R195, R18, R153 ;  /* 0x0000009912c37220 */ /* 0x000fe20000410000 */
[----:B------:R-:W-:Y:S01]  /*5750*/  FMUL.FTZ R19, R193, R170 ;  /* 0x000000aac1137220 */ /* 0x000fe20000410000 */
[----:B------:R-:W-:Y:S01]  /*5760*/  FMUL.FTZ R211, R201, R154 ;  /* 0x0000009ac9d37220 */ /* 0x000fe20000410000 */
[----:B------:R-:W-:Y:S01]  /*5770*/  FFMA.FTZ R23, R206, R23, R209 ;  /* 0x00000017ce177223 */ /* 0x000fe200000100d1 */
[C---:B------:R-:W-:Y:S01]  /*5780*/  FFMA.FTZ R18, R200.reuse, R21, R185 ;  /* 0x00000015c8127223 */ /* 0x040fe200000100b9 */
[----:B------:R-:W-:Y:S01]  /*5790*/  FMUL.FTZ R19, R200, R19 ;  /* 0x00000013c8137220 */ /* 0x000fe20000410000 */
[----:B------:R-:W-:Y:S01]  /*57a0*/  FMUL.FTZ R190, R3, R152 ;  /* 0x0000009803be7220 */ /* 0x000fe20000410000 */
[C---:B------:R-:W-:Y:S01]  /*57b0*/  FFMA.FTZ R23, R204.reuse, R23, R211 ;  /* 0x00000017cc177223 */ /* 0x040fe200000100d3 */
[C---:B------:R-:W-:Y:S01]  /*57c0*/  FFMA.FTZ R18, R204.reuse, R18, R205 ;  /* 0x00000012cc127223 */ /* 0x040fe200000100cd */
        /* <DEDUP_REMOVED lines=22> */
[----:B------:R-:W-:Y:S01]  /*5930*/  SHFL.UP PT, R3, R20, 0x1, RZ ;  /* 0x0420000014037989 */ /* 0x000fe200000e00ff */
[C---:B------:R-:W-:Y:S01]  /*5940*/  FFMA.FTZ R22, R174.reuse, R22, R175 ;  /* 0x00000016ae167223 */ /* 0x040fe200000100af */
[----:B------:R-:W-:Y:S01]  /*5950*/  FMUL.FTZ R18, R174, R19 ;  /* 0x00000013ae127220 */ /* 0x000fe20000410000 */
[-C--:B------:R-:W-:Y:S01]  /*5960*/  FMUL.FTZ R169, R58, R17.reuse ;  /* 0x000000113aa97220 */ /* 0x080fe20000410000 */
[----:B------:R-:W0:Y:S01]  /*5970*/  SHFL.UP PT, R2, R21, 0x1, RZ ;  /* 0x0420000015027989 */ /* 0x000e2200000e00ff */
[C---:B------:R-:W-:Y:S01]  /*5980*/  FFMA.FTZ R22, R165.reuse, R22, R170 ;  /* 0x00000016a5167223 */ /* 0x040fe200000100aa */
[----:B------:R-:W-:Y:S01]  /*5990*/  FMUL.FTZ R19, R165, R18 ;  /* 0x00000012a5137220 */ /* 0x000fe20000410000 */
[----:B------:R-:W-:Y:S01]  /*59a0*/  FMUL.FTZ R172, R0, R17 ;  /* 0x0000001100ac7220 */ /* 0x000fe20000410000 */
[----:B------:R-:W-:Y:S01]  /*59b0*/  ISETP.GE.AND P3, PT, R109, 0x1, PT ;  /* 0x000000016d00780c */ /* 0x000fe20003f66270 */
[C---:B------:R-:W-:Y:S01]  /*59c0*/  FFMA.FTZ R22, R166.reuse, R22, R169 ;  /* 0x00000016a6167223 */ /* 0x040fe200000100a9 */
[----:B------:R-:W-:Y:S01]  /*59d0*/  FMUL.FTZ R18, R166, R19 ;  /* 0x00000013a6127220 */ /* 0x000fe20000410000 */
[----:B------:R-:W-:Y:S01]  /*59e0*/  LOP3.LUT R23, R110, 0x1f, RZ, 0xc0, !PT ;  /* 0x0000001f6e177812 */ /* 0x000fe200078ec0ff */
[----:B------:R-:W-:-:S02]  /*59f0*/  IMAD R224, R12, UR46, RZ ;  /* 0x0000002e0ce07c24 */ /* 0x000fc4000f8e02ff */
[C---:B------:R-:W-:Y:S01]  /*5a00*/  FFMA.FTZ R222, R167.reuse, R22, R172 ;  /* 0x00000016a7de7223 */ /* 0x040fe200000100ac */
[----:B------:R-:W-:Y:S01]  /*5a10*/  FMUL.FTZ R215, R167, R18 ;  /* 0x00000012a7d77220 */ /* 0x000fe20000410000 */
[----:B------:R-:W-:Y:S01]  /*5a20*/  ISETP.NE.AND P4, PT, R23, 0x1f, PT ;  /* 0x0000001f1700780c */ /* 0x000fe20003f85270 */
[----:B------:R-:W-:Y:S01]  /*5a30*/  IMAD R217, R13, UR45, R224 ;  /* 0x0000002d0dd97c24 */ /* 0x000fe2000f8e02e0 */
[----:B------:R-:W-:Y:S01]  /*5a40*/  MOV R19, UR49 ;  /* 0x0000003100137c02 */ /* 0x000fe20008000f00 */
[----:B------:R-:W1:Y:S01]  /*5a50*/  SHFL.DOWN PT, R17, R222, 0x1, 0x1f ;  /* 0x08201f00de117f89 */ /* 0x000e6200000e0000 */
[----:B------:R-:W-:Y:S01]  /*5a60*/  IMAD R224, R115, UR40, RZ ;  /* 0x0000002873e07c24 */ /* 0x000fe2000f8e02ff */
[----:B------:R-:W-:Y:S01]  /*5a70*/  UIMAD UR52, UR4, -0x200, UR44 ;  /* 0xfffffe00043478a4 */ /* 0x000fe2000f8e022c */
[----:B------:R-:W-:Y:S01]  /*5a80*/  ISETP.LE.OR P0, PT, R19, UR22, P0 ;  /* 0x0000001613007c0c */ /* 0x000fe20008703670 */
[----:B------:R-:W2:Y:S01]  /*5a90*/  SHFL.DOWN PT, R18, R215, 0x1, 0x1f ;  /* 0x08201f00d7127f89 */ /* 0x000ea200000e0000 */
[----:B------:R-:W-:Y:S01]  /*5aa0*/  MOV R19, RZ ;  /* 0x000000ff00137202 */ /* 0x000fe20000000f00 */
[----:B------:R-:W-:Y:S01]  /*5ab0*/  USHF.R.S32.HI UR53, URZ, 0x1f, UR52 ;  /* 0x0000001f3f357899 */ /* 0x000fe20008011434 */
[----:B------:R-:W-:Y:S01]  /*5ac0*/  FMUL.FTZ R218, R145, R218 ;  /* 0x000000da91da7220 */ /* 0x000fe20000410000 */
[----:B------:R-:W-:Y:S01]  /*5ad0*/  MOV R219, UR52 ;  /* 0x0000003400db7c02 */ /* 0x000fe20008000f00 */
[----:B------:R-:W-:Y:S01]  /*5ae0*/  FMUL.FTZ R201, R154, R201 ;  /* 0x000000c99ac97220 */ /* 0x000fe20000410000 */
[C---:B0-----:R-:W-:Y:S01]  /*5af0*/  @P3 FFMA.FTZ R21, R20.reuse, R2, R21 ;  /* 0x0000000214153223 */ /* 0x041fe20000010015 */
[----:B------:R-:W-:Y:S01]  /*5b00*/  @P3 FMUL.FTZ R20, R20, R3 ;  /* 0x0000000314143220 */ /* 0x000fe20000410000 */
[----:B------:R-:W-:Y:S01]  /*5b10*/  ISETP.GE.AND P3, PT, R109, 0x2, PT ;  /* 0x000000026d00780c */ /* 0x000fe20003f66270 */
[----:B------:R-:W-:Y:S01]  /*5b20*/  FMUL.FTZ R196, R151, R196 ;  /* 0x000000c497c47220 */ /* 0x000fe20000410000 */
[----:B------:R-:W-:Y:S01]  /*5b30*/  MOV R221, UR53 ;  /* 0x0000003500dd7c02 */ /* 0x000fe20008000f00 */
[----:B------:R-:W0:Y:S01]  /*5b40*/  SHFL.UP PT, R2, R21, 0x2, RZ ;  /* 0x0440000015027989 */ /* 0x000e2200000e00ff */
[----:B------:R-:W-:Y:S01]  /*5b50*/  VOTEU.ALL UP0, P0 ;  /* 0x00000000003f7886 */ /* 0x000fe20000000000 */
[----:B------:R-:W-:Y:S01]  /*5b60*/  MOV R226, UR48 ;  /* 0x0000003000e27c02 */ /* 0x000fe20008000f00 */
[----:B------:R-:W-:Y:S01]  /*5b70*/  BSSY B0, `(.L_x_7395) ;  /* 0x00000de000007945 */ /* 0x000fe20003800000 */
[----:B------:R-:W3:Y:S02]  /*5b80*/  SHFL.UP PT, R3, R20, 0x2, RZ ;  /* 0x0440000014037989 */ /* 0x000ee400000e00ff */
[----:B------:R-:W-:Y:S01]  /*5b90*/  @!UP0 ULEA UR13, UR5, UR12, 0x3 ;  /* 0x0000000c050d8291 */ /* 0x000fe2000f8e183f */
        /* <DEDUP_REMOVED lines=23> */
[----:B------:R-:W-:-:S03]  /*5d10*/  HFMA2.MMA R18, -RZ, RZ, 1.875, 0 ;  /* 0x3f800000ff127435 */ /* 0x000fc600000001ff */
[----:B------:R-:W2:Y:S01]  /*5d20*/  SHFL.DOWN PT, R22, R215, 0x8, 0x1f ;  /* 0x09001f00d7167f89 */ /* 0x000ea200000e0000 */
[----:B0-----:R-:W-:-:S06]  /*5d30*/  @P3 FFMA.FTZ R21, R20, R2, R21 ;  /* 0x0000000214153223 */ /* 0x001fcc0000010015 */
[----:B------:R-:W-:Y:S01]  /*5d40*/  @!P0 LDS.64 R18, [UR13+0x1b48] ;  /* 0x001b480dff128984 */ /* 0x000fe20008000a00 */
[----:B------:R-:W-:Y:S01]  /*5d50*/  ISETP.GE.AND P0, PT, R109, 0x10, PT ;  /* 0x000000106d00780c */ /* 0x000fe20003f06270 */
[----:B---3--:R-:W-:Y:S01]  /*5d60*/  @P3 FMUL.FTZ R20, R20, R3 ;  /* 0x0000000314143220 */ /* 0x008fe20000410000 */
[----:B------:R-:W-:Y:S01]  /*5d70*/  ISETP.GE.U32.AND P3, PT, R23, 0x18, PT ;  /* 0x000000181700780c */ /* 0x000fe20003f66070 */
[----:B------:R-:W0:Y:S04]  /*5d80*/  SHFL.UP PT, R2, R21, 0x10, RZ ;  /* 0x0600000015027989 */ /* 0x000e2800000e00ff */
[----:B------:R-:W3:Y:S08]  /*5d90*/  SHFL.UP PT, R3, R20, 0x10, RZ ;  /* 0x0600000014037989 */ /* 0x000ef000000e00ff */
[C---:B-1----:R-:W-:Y:S01]  /*5da0*/  @!P3 FFMA.FTZ R222, R215.reuse, R17, R222 ;  /* 0x00000011d7deb223 */ /* 0x042fe200000100de */
[----:B--2---:R-:W-:Y:S01]  /*5db0*/  @!P3 FMUL.FTZ R215, R215, R22 ;  /* 0x00000016d7d7b220 */ /* 0x004fe20000410000 */
[----:B------:R-:W-:-:S02]  /*5dc0*/  ISETP.GE.U32.AND P3, PT, R23, 0x10, PT ;  /* 0x000000101700780c */ /* 0x000fc40003f66070 */
[----:B-----5:R-:W-:Y:S04]  /*5dd0*/  SHFL.IDX PT, R23, R16, RZ, 0x1f ;  /* 0x00001fff10177589 */ /* 0x020fe800000e0000 */
[----:B------:R-:W1:Y:S04]  /*5de0*/  SHFL.DOWN PT, R17, R222, 0x10, 0x1f ;  /* 0x0a001f00de117f89 */ /* 0x000e6800000e0000 */
[----:B------:R-:W2:Y:S01]  /*5df0*/  SHFL.DOWN PT, R22, R215, 0x10, 0x1f ;  /* 0x0a001f00d7167f89 */ /* 0x000ea200000e0000 */
[C---:B0-----:R-:W-:Y:S01]  /*5e00*/  @P0 FFMA.FTZ R21, R20.reuse, R2, R21 ;  /* 0x0000000214150223 */ /* 0x041fe20000010015 */
[----:B------:R-:W-:Y:S01]  /*5e10*/  MOV R2, R110 ;  /* 0x0000006e00027202 */ /* 0x000fe20000000f00 */
[----:B---3--:R-:W-:Y:S01]  /*5e20*/  @P0 FMUL.FTZ R20, R20, R3 ;  /* 0x0000000314140220 */ /* 0x008fe20000410000 */
[----:B------:R-:W-:-:S03]  /*5e30*/  HFMA2.MMA R3, -RZ, RZ, 0, 0 ;  /* 0x00000000ff037435 */ /* 0x000fc600000001ff */
[----:B------:R-:W-:Y:S04]  /*5e40*/  SHFL.UP PT, R21, R21, 0x1, RZ ;  /* 0x0420000015157989 */ /* 0x000fe800000e00ff */
[----:B------:R-:W0:Y:S01]  /*5e50*/  SHFL.UP PT, R20, R20, 0x1, RZ ;  /* 0x0420000014147989 */ /* 0x000e2200000e00ff */
[----:B------:R-:W-:-:S04]  /*5e60*/  IMAD.WIDE.U32 R2, R12, UR45, R2 ;  /* 0x0000002d0c027c25 */ /* 0x000fc8000f8e0002 */
[----:B-1----:R-:W-:Y:S01]  /*5e70*/  @!P3 FFMA.FTZ R222, R215, R17, R222 ;  /* 0x00000011d7deb223 */ /* 0x002fe200000100de */
[----:B------:R-:W-:Y:S01]  /*5e80*/  IADD3 R3, R3, R217, RZ ;  /* 0x000000d903037210 */ /* 0x000fe20007ffe0ff */
[----:B------:R-:W-:Y:S01]  /*5e90*/  IMAD R17, R117, UR41, R224 ;  /* 0x0000002975117c24 */ /* 0x000fe2000f8e02e0 */
[----:B------:R-:W-:Y:S01]  /*5ea0*/  SHFL.IDX PT, R217, R19, RZ, 0x1f ;  /* 0x00001fff13d97589 */ /* 0x000fe200000e0000 */
[----:B--2---:R-:W-:Y:S01]  /*5eb0*/  @!P3 FMUL.FTZ R215, R215, R22 ;  /* 0x00000016d7d7b220 */ /* 0x004fe20000410000 */
[----:B------:R-:W-:Y:S02]  /*5ec0*/  IMAD.WIDE.U32 R2, R117, UR40, R2 ;  /* 0x0000002875027c25 */ /* 0x000fe4000f8e0002 */
[----:B------:R-:W-:Y:S04]  /*5ed0*/  SHFL.DOWN PT, R223, R222, 0x1, 0x1f ;  /* 0x08201f00dedf7f89 */ /* 0x000fe800000e0000 */
[----:B------:R-:W1:Y:S01]  /*5ee0*/  SHFL.DOWN PT, R224, R215, 0x1, 0x1f ;  /* 0x08201f00d7e07f89 */ /* 0x000e6200000e0000 */
[----:B------:R-:W-:-:S02]  /*5ef0*/  IADD3 R3, R3, R17, RZ ;  /* 0x0000001103037210 */ /* 0x000fc40007ffe0ff */
[----:B------:R-:W-:Y:S01]  /*5f00*/  LEA R16, P3, R2, UR26, 0x2 ;  /* 0x0000001a02107c11 */ /* 0x000fe2000f8610ff */
[----:B0-----:R-:W-:Y:S01]  /*5f10*/  @P1 FFMA.FTZ R23, R20, R23, R21 ;  /* 0x0000001714171223 */ /* 0x001fe20000010015 */
[----:B------:R-:W-:Y:S01]  /*5f20*/  MOV R21, UR52 ;  /* 0x0000003400157c02 */ /* 0x000fe20008000f00 */
[----:B------:R-:W-:Y:S01]  /*5f30*/  SHFL.IDX PT, R222, R222, RZ, 0x1f ;  /* 0x00001fffdede7589 */ /* 0x000fe200000e0000 */
[C---:B------:R-:W-:Y:S02]  /*5f40*/  IADD3 R22, P0, R2.reuse, UR48, RZ ;  /* 0x0000003002167c10 */ /* 0x040fe4000ff1e0ff */
[----:B------:R-:W-:Y:S01]  /*5f50*/  LEA.HI.X R17, R2, UR27, R3, 0x2, P3 ;  /* 0x0000001b02117c11 */ /* 0x000fe200098f1403 */
[----:B------:R-:W-:Y:S01]  /*5f60*/  FFMA.FTZ R2, R176, R23, R183 ;  /* 0x00000017b0027223 */ /* 0x000fe200000100b7 */
[----:B------:R-:W-:Y:S01]  /*5f70*/  LEA R20, P1, R21, R16, 0x2 ;  /* 0x0000001015147211 */ /* 0x000fe200078210ff */
[----:B------:R-:W0:Y:S01]  /*5f80*/  SHFL.IDX PT, R215, R215, RZ, 0x1f ;  /* 0x00001fffd7d77589 */ /* 0x000e2200000e0000 */
[----:B------:R-:W-:Y:S01]  /*5f90*/  LEA.HI.X.SX32 R23, R226, R3, 0x1, P0 ;  /* 0x00000003e2177211 */ /* 0x000fe200000f0eff */
[-C--:B------:R-:W-:Y:S01]  /*5fa0*/  FFMA.FTZ R220, R167, R2.reuse, R220 ;  /* 0x00000002a7dc7223 */ /* 0x080fe200000100dc */
[----:B------:R-:W-:Y:S01]  /*5fb0*/  LEA.HI.X R21, R219, R17, R221, 0x2, P1 ;  /* 0x00000011db157211 */ /* 0x000fe200008f14dd */
[-C--:B------:R-:W-:Y:S01]  /*5fc0*/  FFMA.FTZ R219, R167, R2.reuse, R218 ;  /* 0x00000002a7db7223 */ /* 0x080fe200000100da */
[----:B------:R-:W-:Y:S01]  /*5fd0*/  FFMA.FTZ R221, R0, R2, RZ ;  /* 0x0000000200dd7223 */ /* 0x000fe200000100ff */
[----:B------:R-:W-:Y:S01]  /*5fe0*/  FFMA.FTZ R220, R166, R220, R171 ;  /* 0x000000dca6dc7223 */ /* 0x000fe200000100ab */
[----:B------:R-:W-:Y:S01]  /*5ff0*/  FADD.FTZ R2, -R183, R2 ;  /* 0x00000002b7027221 */ /* 0x000fe20000010100 */
[----:B------:R-:W-:Y:S01]  /*6000*/  FADD.FTZ R3, -R218, R219 ;  /* 0x000000dbda037221 */ /* 0x000fe20000010100 */
[----:B------:R-:W-:Y:S01]  /*6010*/  FFMA.FTZ R176, R58, R219, R221 ;  /* 0x000000db3ab07223 */ /* 0x000fe200000100dd */
[-C--:B------:R-:W-:Y:S01]  /*6020*/  FFMA.FTZ R221, R165, R220.reuse, R180 ;  /* 0x000000dca5dd7223 */ /* 0x080fe200000100b4 */
[----:B------:R-:W-:Y:S01]  /*6030*/  FMUL.FTZ R183, R160, R177 ;  /* 0x000000b1a0b77220 */ /* 0x000fe20000410000 */
[----:B-1----:R-:W-:Y:S01]  /*6040*/  @P2 FFMA.FTZ R217, R224, R217, R223 ;  /* 0x000000d9e0d92223 */ /* 0x002fe200000100df */
[----:B------:R-:W-:Y:S01]  /*6050*/  FFMA.FTZ R219, R57, R220, R176 ;  /* 0x000000dc39db7223 */ /* 0x000fe200000100b0 */
[----:B------:R-:W-:Y:S01]  /*6060*/  FADD.FTZ R177, -R180, R221 ;  /* 0x000000ddb4b17221 */ /* 0x000fe20000010100 */
[----:B------:R-:W-:Y:S01]  /*6070*/  FADD.FTZ R171, -R171, R220 ;  /* 0x000000dcabab7221 */ /* 0x000fe20000010100 */
[----:B------:R-:W-:Y:S01]  /*6080*/  FFMA.FTZ R176, R217, R213, R178 ;  /* 0x000000d5d9b07223 */ /* 0x000fe200000100b2 */
[CC--:B------:R-:W-:Y:S01]  /*6090*/  FFMA.FTZ R181, R174.reuse, R221.reuse, R181 ;  /* 0x000000ddaeb57223 */ /* 0x0c0fe200000100b5 */
[-C--:B------:R-:W-:Y:S01]  /*60a0*/  FFMA.FTZ R218, R174, R221.reuse, R183 ;  /* 0x000000ddaeda7223 */ /* 0x080fe200000100b7 */
[----:B------:R-:W-:Y:S01]  /*60b0*/  FFMA.FTZ R220, R56, R221, R219 ;  /* 0x000000dd38dc7223 */ /* 0x000fe200000100db */
[----:B------:R-:W-:Y:S01]  /*60c0*/  FFMA.FTZ R180, R164, R176, R179 ;  /* 0x000000b0a4b47223 */ /* 0x000fe200000100b3 */
[----:B------:R-:W-:Y:S01]  /*60d0*/  FFMA.FTZ R213, R187, R181, R214 ;  /* 0x000000b5bbd57223 */ /* 0x000fe200000100d6 */
[----:B------:R-:W-:Y:S01]  /*60e0*/  FADD.FTZ R178, -R183, R218 ;  /* 0x000000dab7b27221 */ /* 0x000fe20000010100 */
[----:B------:R-:W-:Y:S01]  /*60f0*/  FFMA.FTZ R181, R55, R218, R220 ;  /* 0x000000da37b57223 */ /* 0x000fe200000100dc */
[----:B------:R-:W-:Y:S01]  /*6100*/  FFMA.FTZ R182, R173, R180, R182 ;  /* 0x000000b4adb67223 */ /* 0x000fe200000100b6 */
[----:B------:R-:W-:Y:S01]  /*6110*/  FADD.FTZ R179, -R214, R213 ;  /* 0x000000d5d6b37221 */ /* 0x000fe20000010100 */
[-C--:B------:R-:W-:Y:S01]  /*6120*/  FFMA.FTZ R217, R191, R213.reuse, R212 ;  /* 0x000000d5bfd97223 */ /* 0x080fe200000100d4 */
[----:B------:R-:W-:Y:S01]  /*6130*/  FFMA.FTZ R218, R54, R213, R181 ;  /* 0x000000d536da7223 */ /* 0x000fe200000100b5 */
[----:B------:R-:W-:Y:S01]  /*6140*/  FFMA.FTZ R184, R189, R182, R184 ;  /* 0x000000b6bdb87223 */ /* 0x000fe200000100b8 */
[----:B------:R-:W-:Y:S01]  /*6150*/  FMUL.FTZ R214, R157, R186 ;  /* 0x000000ba9dd67220 */ /* 0x000fe20000410000 */
[-C--:B------:R-:W-:Y:S01]  /*6160*/  FFMA.FTZ R216, R197, R217.reuse, R216 ;  /* 0x000000d9c5d87223 */ /* 0x080fe200000100d8 */
[-C--:B------:R-:W-:Y:S01]  /*6170*/  FFMA.FTZ R213, R53, R217.reuse, R218 ;  /* 0x000000d935d57223 */ /* 0x080fe200000100da */
[----:B------:R-:W-:Y:S01]  /*6180*/  FFMA.FTZ R186, R193, R184, R208 ;  /* 0x000000b8c1ba7223 */ /* 0x000fe200000100d0 */
[----:B------:R-:W-:Y:S01]  /*6190*/  FFMA.FTZ R183, R197, R217, R214 ;  /* 0x000000d9c5b77223 */ /* 0x000fe200000100d6 */
[----:B------:R-:W-:Y:S01]  /*61a0*/  FADD.FTZ R181, -R212, R217 ;  /* 0x000000d9d4b57221 */ /* 0x000fe20000010100 */
[----:B------:R-:W-:Y:S01]  /*61b0*/  FFMA.FTZ R217, R199, R216, R210 ;  /* 0x000000d8c7d97223 */ /* 0x000fe200000100d2 */
[----:B------:R-:W-:Y:S01]  /*61c0*/  FFMA.FTZ R185, R200, R186, R185 ;  /* 0x000000bac8b97223 */ /* 0x000fe200000100b9 */
[----:B------:R-:W-:Y:S01]  /*61d0*/  FFMA.FTZ R212, R52, R183, R213 ;  /* 0x000000b734d47223 */ /* 0x000fe200000100d5 */
[----:B------:R-:W-:Y:S01]  /*61e0*/  ISETP.NE.AND P0, PT, R110, RZ, PT ;  /* 0x000000ff6e00720c */ /* 0x000fe20003f05270 */
[----:B0-----:R-:W-:Y:S01]  /*61f0*/  FFMA.FTZ R19, R215, R19, R222 ;  /* 0x00000013d7137223 */ /* 0x001fe200000100de */
[----:B------:R-:W-:Y:S01]  /*6200*/  FFMA.FTZ R208, R204, R185, R205 ;  /* 0x000000b9ccd07223 */ /* 0x000fe200000100cd */
[-C--:B------:R-:W-:Y:S01]  /*6210*/  FFMA.FTZ R205, R51, R217.reuse, R212 ;  /* 0x000000d933cd7223 */ /* 0x080fe200000100d4 */
[C---:B------:R-:W-:Y:S01]  /*6220*/  FFMA.FTZ R212, R206.reuse, R217, R209 ;  /* 0x000000d9ced47223 */ /* 0x040fe200000100d1 */
[----:B------:R-:W-:Y:S01]  /*6230*/  FMUL.FTZ R18, R215, R18 ;  /* 0x00000012d7127220 */ /* 0x000fe20000410000 */
[----:B------:R-:W-:Y:S01]  /*6240*/  FFMA.FTZ R206, R206, R208, R203 ;  /* 0x000000d0cece7223 */ /* 0x000fe200000100cb */
[----:B------:R-:W-:Y:S01]  /*6250*/  FADD.FTZ R183, -R214, R183 ;  /* 0x000000b7d6b77221 */ /* 0x000fe20000010100 */
[CC--:B------:R-:W-:Y:S01]  /*6260*/  FFMA.FTZ R211, R204.reuse, R212.reuse, R211 ;  /* 0x000000d4ccd37223 */ /* 0x0c0fe200000100d3 */
[----:B------:R-:W-:Y:S01]  /*6270*/  FFMA.FTZ R204, R204, R212, R201 ;  /* 0x000000d4cccc7223 */ /* 0x000fe200000100c9 */
[----:B------:R-:W-:Y:S01]  /*6280*/  FFMA.FTZ R202, R199, R206, R202 ;  /* 0x000000cec7ca7223 */ /* 0x000fe200000100ca */
[----:B------:R-:W-:Y:S01]  /*6290*/  FADD.FTZ R209, -R209, R212 ;  /* 0x000000d4d1d17221 */ /* 0x000fe20000010100 */
[----:B------:R-:W-:Y:S01]  /*62a0*/  FFMA.FTZ R212, R50, R212, R205 ;  /* 0x000000d432d47223 */ /* 0x000fe200000100cd */
        /* <DEDUP_REMOVED lines=8> */
[-C--:B------:R-:W-:Y:S01]  /*6330*/  FFMA.FTZ R192, R189, R193.reuse, R192 ;  /* 0x000000c1bdc07223 */ /* 0x080fe200000100c0 */
[----:B------:R-:W-:Y:S01]  /*6340*/  FFMA.FTZ R188, R187, R194, R188 ;  /* 0x000000c2bbbc7223 */ /* 0x000fe200000100bc */
[-C--:B------:R-:W-:Y:S01]  /*6350*/  FFMA.FTZ R189, R189, R193.reuse, R196 ;  /* 0x000000c1bdbd7223 */ /* 0x080fe200000100c4 */
[----:B------:R-:W-:Y:S01]  /*6360*/  FFMA.FTZ R191, R47, R193, R200 ;  /* 0x000000c12fbf7223 */ /* 0x000fe200000100c8 */
[----:B------:R-:W-:Y:S01]  /*6370*/  FFMA.FTZ R187, R173, R192, R168 ;  /* 0x000000c0adbb7223 */ /* 0x000fe200000100a8 */
[----:B------:R-:W-:Y:S01]  /*6380*/  FFMA.FTZ R174, R174, R188, R175 ;  /* 0x000000bcaeae7223 */ /* 0x000fe200000100af */
[----:B------:R-:W-:Y:S01]  /*6390*/  SHF.L.U32 R175, R110, 0x4, RZ ;  /* 0x000000046eaf7819 */ /* 0x000fe200000006ff */
[----:B------:R-:W-:Y:S01]  /*63a0*/  VOTEU.ALL UP0, P0 ;  /* 0x00000000003f7886 */ /* 0x000fe20000000000 */
[----:B------:R-:W-:Y:S01]  /*63b0*/  FADD.FTZ R173, -R196, R189 ;  /* 0x000000bdc4ad7221 */ /* 0x000fe20000010100 */
[----:B------:R-:W-:Y:S01]  /*63c0*/  FFMA.FTZ R170, R165, R174, R170 ;  /* 0x000000aea5aa7223 */ /* 0x000fe200000100aa */
[----:B------:R-:W-:Y:S01]  /*63d0*/  LEA.HI.SX32 R175, R175, R175, 0x1b ;  /* 0x000000afafaf7211 */ /* 0x000fe200078fdaff */
[----:B------:R-:W-:Y:S01]  /*63e0*/  FFMA.FTZ R196, R46, R189, R191 ;  /* 0x000000bd2ec47223 */ /* 0x000fe200000100bf */
[----:B------:R-:W-:Y:S01]  /*63f0*/  @!UP0 ULEA UR13, UR5, UR12, 0x3 ;  /* 0x0000000c050d8291 */ /* 0x000fe2000f8e183f */
[----:B------:R-:W-:Y:S01]  /*6400*/  FFMA.FTZ R166, R166, R170, R169 ;  /* 0x000000aaa6a67223 */ /* 0x000fe200000100a9 */
[----:B------:R-:W-:Y:S01]  /*6410*/  LEA R218, R175, UR12, 0x2 ;  /* 0x0000000cafda7c11 */ /* 0x000fe2000f8e10ff */
[-C--:B------:R-:W-:Y:S01]  /*6420*/  FFMA.FTZ R169, R164, R187.reuse, R163 ;  /* 0x000000bba4a97223 */ /* 0x080fe200000100a3 */
[----:B------:R-:W-:Y:S01]  /*6430*/  FFMA.FTZ R175, R45, R187, R196 ;  /* 0x000000bb2daf7223 */ /* 0x000fe200000100c4 */
[----:B------:R-:W-:Y:S01]  /*6440*/  FFMA.FTZ R172, R167, R166, R172 ;  /* 0x000000a6a7ac7223 */ /* 0x000fe200000100ac */
[----:B------:R-:W-:Y:S01]  /*6450*/  FMUL.FTZ R196, R166, R42 ;  /* 0x0000002aa6c47220 */ /* 0x000fe20000410000 */
[----:B------:R-:W-:Y:S01]  /*6460*/  FMUL.FTZ R165, R180, R123 ;  /* 0x0000007bb4a57220 */ /* 0x000fe20000410000 */
[----:B------:R-:W-:Y:S01]  /*6470*/  FADD.FTZ R168, -R168, R187 ;  /* 0x000000bba8a87221 */ /* 0x000fe20000010100 */
[----:B------:R-:W-:Y:S01]  /*6480*/  FMUL.FTZ R167, R172, R43 ;  /* 0x0000002baca77220 */ /* 0x000fe20000410000 */
[----:B------:R-:W-:Y:S01]  /*6490*/  FMUL.FTZ R187, R170, R41 ;  /* 0x00000029aabb7220 */ /* 0x000fe20000410000 */
[----:B------:R-:W-:Y:S01]  /*64a0*/  FMUL.FTZ R189, R60, R165 ;  /* 0x000000a53cbd7220 */ /* 0x000fe20000410000 */
[----:B------:R0:W-:Y:S01]  /*64b0*/  @!P0 STS.64 [UR13+0x1b48], R18 ;  /* 0x001b4812ff008988 */ /* 0x0001e20008000a0d */
[----:B------:R-:W-:Y:S01]  /*64c0*/  FFMA.FTZ R164, R2, R167, RZ ;  /* 0x000000a702a47223 */ /* 0x000fe200000100ff */
        /* <DEDUP_REMOVED lines=8> */
[----:B0-----:R-:W-:Y:S01]  /*6550*/  FMUL.FTZ R18, R174, R40 ;  /* 0x00000028ae127220 */ /* 0x001fe20000410000 */
[----:B------:R0:W-:Y:S01]  /*6560*/  STS [R218+0x88c], R191 ;  /* 0x00088cbfda007388 */ /* 0x0001e20000000800 */
[----:B------:R-:W-:Y:S01]  /*6570*/  FMUL.FTZ R197, R61, R216 ;  /* 0x000000d83dc57220 */ /* 0x000fe20000410000 */
[----:B------:R-:W-:Y:S01]  /*6580*/  FMUL.FTZ R204, R202, R36 ;  /* 0x00000024cacc7220 */ /* 0x000fe20000410000 */
[----:B-1----:R-:W-:Y:S01]  /*6590*/  FMUL.FTZ R189, R188, R39 ;  /* 0x00000027bcbd7220 */ /* 0x002fe20000410000 */
[----:B------:R-:W-:Y:S01]  /*65a0*/  FFMA.FTZ R19, R177, R18, R164 ;  /* 0x00000012b1137223 */ /* 0x000fe200000100a4 */
[----:B------:R-:W-:Y:S01]  /*65b0*/  FADD.FTZ R210, -R210, R217 ;  /* 0x000000d9d2d27221 */ /* 0x000fe20000010100 */
[----:B------:R1:W-:Y:S01]  /*65c0*/  STS [R218+0x884], R197 ;  /* 0x000884c5da007388 */ /* 0x0003e20000000800 */
[----:B------:R-:W-:Y:S01]  /*65d0*/  FMUL.FTZ R212, R208, R34 ;  /* 0x00000022d0d47220 */ /* 0x000fe20000410000 */
[----:B------:R-:W-:Y:S01]  /*65e0*/  FFMA.FTZ R164, R178, R189, R19 ;  /* 0x000000bdb2a47223 */ /* 0x000fe20000010013 */
[----:B------:R-:W-:Y:S01]  /*65f0*/  FMUL.FTZ R19, R198, R37 ;  /* 0x00000025c6137220 */ /* 0x000fe20000410000 */
[----:B0-----:R-:W-:Y:S01]  /*6600*/  FMUL.FTZ R191, R63, R214 ;  /* 0x000000d63fbf7220 */ /* 0x001fe20000410000 */
[----:B------:R-:W-:Y:S01]  /*6610*/  FMUL.FTZ R203, R65, R212 ;  /* 0x000000d441cb7220 */ /* 0x000fe20000410000 */
[----:B------:R-:W-:Y:S01]  /*6620*/  FFMA.FTZ R164, R179, R200, R164 ;  /* 0x000000c8b3a47223 */ /* 0x000fe200000100a4 */
[----:B------:R-:W-:Y:S01]  /*6630*/  FMUL.FTZ R213, R184, R121 ;  /* 0x00000079b8d57220 */ /* 0x000fe20000410000 */
[----:B------:R-:W-:Y:S01]  /*6640*/  FADD.FTZ R190, -R190, R193 ;  /* 0x000000c1bebe7221 */ /* 0x000fe20000010100 */
[----:B------:R0:W-:Y:S01]  /*6650*/  STS [R218+0x87c], R191 ;  /* 0x00087cbfda007388 */ /* 0x0001e20000000800 */
[----:B------:R-:W-:Y:S01]  /*6660*/  FFMA.FTZ R164, R181, R19, R164 ;  /* 0x00000013b5a47223 */ /* 0x000fe200000100a4 */
[----:B-1----:R-:W-:Y:S01]  /*6670*/  FMUL.FTZ R197, R206, R35 ;  /* 0x00000023cec57220 */ /* 0x002fe20000410000 */
[----:B------:R-:W-:Y:S01]  /*6680*/  FMUL.FTZ R193, R62, R213 ;  /* 0x000000d53ec17220 */ /* 0x000fe20000410000 */
[----:B------:R-:W-:Y:S01]  /*6690*/  FMUL.FTZ R205, R185, R32 ;  /* 0x00000020b9cd7220 */ /* 0x000fe20000410000 */
[----:B------:R-:W-:Y:S01]  /*66a0*/  FMUL.FTZ R19, R68, R19 ;  /* 0x0000001344137220 */ /* 0x000fe20000410000 */
[----:B------:R-:W-:Y:S01]  /*66b0*/  FMUL.FTZ R201, R66, R197 ;  /* 0x000000c542c97220 */ /* 0x000fe20000410000 */
[----:B------:R-:W-:Y:S01]  /*66c0*/  FMUL.FTZ R200, R69, R200 ;  /* 0x000000c845c87220 */ /* 0x000fe20000410000 */
[----:B------:R1:W-:Y:S01]  /*66d0*/  STS [R218+0x880], R193 ;  /* 0x000880c1da007388 */ /* 0x0003e20000000800 */
[----:B------:R-:W-:Y:S01]  /*66e0*/  FMUL.FTZ R211, R64, R205 ;  /* 0x000000cd40d37220 */ /* 0x000fe20000410000 */
[----:B0-----:R-:W-:Y:S01]  /*66f0*/  FFMA.FTZ R191, R183, R204, R164 ;  /* 0x000000ccb7bf7223 */ /* 0x001fe200000100a4 */
[----:B------:R-:W-:Y:S01]  /*6700*/  FMUL.FTZ R189, R70, R189 ;  /* 0x000000bd46bd7220 */ /* 0x000fe20000410000 */
[----:B------:R-:W-:Y:S01]  /*6710*/  FMUL.FTZ R18, R71, R18 ;  /* 0x0000001247127220 */ /* 0x000fe20000410000 */
[----:B------:R-:W-:Y:S01]  /*6720*/  FMUL.FTZ R187, R72, R187 ;  /* 0x000000bb48bb7220 */ /* 0x000fe20000410000 */
[----:B------:R-:W-:Y:S01]  /*6730*/  FFMA.FTZ R164, R210, R197, R191 ;  /* 0x000000c5d2a47223 */ /* 0x000fe200000100bf */
[----:B------:R-:W-:Y:S01]  /*6740*/  MOV R191, UR23 ;  /* 0x0000001700bf7c02 */ /* 0x000fe20008000f00 */
[----:B------:R-:W-:Y:S01]  /*6750*/  FMUL.FTZ R196, R73, R196 ;  /* 0x000000c449c47220 */ /* 0x000fe20000410000 */
[----:B------:R-:W-:Y:S01]  /*6760*/  FMUL.FTZ R167, R74, R167 ;  /* 0x000000a74aa77220 */ /* 0x000fe20000410000 */
[----:B------:R-:W-:Y:S01]  /*6770*/  FFMA.FTZ R212, R209, R212, R164 ;  /* 0x000000d4d1d47223 */ /* 0x000fe200000100a4 */
[----:B------:R-:W-:Y:S01]  /*6780*/  IADD3 R164, R191, -UR48, -R110 ;  /* 0x80000030bfa47c10 */ /* 0x000fe2000fffe86e */
[----:B-1----:R-:W-:Y:S01]  /*6790*/  FMUL.FTZ R193, R67, R204 ;  /* 0x000000cc43c17220 */ /* 0x002fe20000410000 */
[----:B------:R0:W-:Y:S01]  /*67a0*/  STS [R218+0x868], R19 ;  /* 0x00086813da007388 */ /* 0x0001e20000000800 */
[----:B------:R-:W-:Y:S01]  /*67b0*/  FFMA.FTZ R212, R199, R205, R212 ;  /* 0x000000cdc7d47223 */ /* 0x000fe200000100d4 */
[----:B------:R-:W-:-:S02]  /*67c0*/  ISETP.GE.AND P1, PT, R164, 0x1, PT ;  /* 0x00000001a400780c */ /* 0x000fc40003f26270 */
[----:B------:R-:W-:Y:S04]  /*67d0*/  STS [R218+0x878], R211 ;  /* 0x000878d3da007388 */ /* 0x000fe80000000800 */
[----:B------:R-:W-:Y:S01]  /*67e0*/  STS [R218+0x874], R203 ;  /* 0x000874cbda007388 */ /* 0x000fe20000000800 */
[----:B0-----:R-:W-:-:S03]  /*67f0*/  FFMA.FTZ R19, R195, R214, R212 ;  /* 0x000000d6c3137223 */ /* 0x001fc600000100d4 */
[----:B------:R-:W-:Y:S04]  /*6800*/  STS [R218+0x870], R201 ;  /* 0x000870c9da007388 */ /* 0x000fe80000000800 */
[----:B------:R-:W-:Y:S04]  /*6810*/  STS [R218+0x86c], R193 ;  /* 0x00086cc1da007388 */ /* 0x000fe80000000800 */
[----:B------:R0:W-:Y:S04]  /*6820*/  STS [R218+0x864], R200 ;  /* 0x000864c8da007388 */ /* 0x0001e80000000800 */
[----:B------:R1:W-:Y:S04]  /*6830*/  STS [R218+0x860], R189 ;  /* 0x000860bdda007388 */ /* 0x0003e80000000800 */
[----:B------:R1:W-:Y:S01]  /*6840*/  STS [R218+0x85c], R18 ;  /* 0x00085c12da007388 */ /* 0x0003e20000000800 */
[----:B0-----:R-:W-:-:S03]  /*6850*/  FFMA.FTZ R200, R190, R213, R19 ;  /* 0x000000d5bec87223 */ /* 0x001fc60000010013 */
        /* <DEDUP_REMOVED lines=15> */
.L_x_7396:
[----:B------:R-:W-:Y:S05]  /*6950*/  BSYNC B0 ;  /* 0x0000000000007941 */ /* 0x000fea0003800000 */
.L_x_7395:
[----:B------:R-:W-:Y:S01]  /*6960*/  FMUL.FTZ R22, R44, R169 ;  /* 0x000000a92c167220 */ /* 0x000fe20000410000 */
[----:B------:R-:W-:Y:S01]  /*6970*/  USHF.L.U32 UR51, UR6, 0x2, URZ ;  /* 0x0000000206337899 */ /* 0x000fe2000800063f */
[----:B------:R-:W-:Y:S01]  /*6980*/  IADD3 R23, R110, 0x20, RZ ;  /* 0x000000206e177810 */ /* 0x000fe20007ffe0ff */
[----:B0-----:R-:W-:Y:S01]  /*6990*/  FFMA.FTZ R19, R173, R216, R200 ;  /* 0x000000d8ad137223 */ /* 0x001fe200000100c8 */
[----:B------:R-:W-:Y:S01]  /*69a0*/  FADD.FTZ R22, R175, R22 ;  /* 0x00000016af167221 */ /* 0x000fe20000010000 */
[----:B------:R-:W-:Y:S01]  /*69b0*/  USHF.L.U64.HI UR13, UR6, 0x2, UR7 ;  /* 0x00000002060d7899 */ /* 0x000fe20008010207 */
[----:B------:R-:W-:Y:S01]  /*69c0*/  LEA.HI.SX32 R23, R23, R110, 0x1b ;  /* 0x0000006e17177211 */ /* 0x000fe200078fdaff */
[----:B------:R-:W-:Y:S01]  /*69d0*/  FFMA.FTZ R175, R168, R165, R19 ;  /* 0x000000a5a8af7223 */ /* 0x000fe20000010013 */
[----:B-1----:R-:W-:Y:S01]  /*69e0*/  IMAD.WIDE.U32 R18, R14, UR51, R20 ;  /* 0x000000330e127c25 */ /* 0x002fe2000f8e0014 */
[----:B------:R-:W-:-:S03]  /*69f0*/  IADD3 R21, R110, 0x60, RZ ;  /* 0x000000606e157810 */ /* 0x000fc60007ffe0ff */
[----:B------:R-:W-:Y:S01]  /*6a00*/  FADD.FTZ R163, -R163, R169 ;  /* 0x000000a9a3a37221 */ /* 0x000fe20000010100 */
[----:B------:R-:W-:Y:S01]  /*6a10*/  LEA R167, R23, UR12, 0x2 ;  /* 0x0000000c17a77c11 */ /* 0x000fe2000f8e10ff */
[----:B------:R-:W-:Y:S01]  /*6a20*/  IMAD R196, R14, UR13, RZ ;  /* 0x0000000d0ec47c24 */ /* 0x000fe2000f8e02ff */
[----:B------:R-:W-:Y:S01]  /*6a30*/  LEA.HI.SX32 R23, R21, R110, 0x1b ;  /* 0x0000006e15177211 */ /* 0x000fe200078fdaff */
[----:B------:R-:W-:Y:S01]  /*6a40*/  FMUL.FTZ R20, R163, R192 ;  /* 0x000000c0a3147220 */ /* 0x000fe20000410000 */
[----:B------:R-:W-:Y:S01]  /*6a50*/  ISETP.GE.AND P1, PT, R164, 0x21, PT ;  /* 0x00000021a400780c */ /* 0x000fe20003f26270 */
[----:B------:R0:W1:Y:S01]  /*6a60*/  LDS R21, [R167+0x8d0] ;  /* 0x0008d000a7157984 */ /* 0x0000620000000800 */
[----:B------:R-:W-:Y:S01]  /*6a70*/  IADD3 R165, R110, 0x40, RZ ;  /* 0x000000406ea57810 */ /* 0x000fe20007ffe0ff */
[----:B------:R-:W-:Y:S01]  /*6a80*/  IMAD R169, R15, UR51, R196 ;  /* 0x000000330fa97c24 */ /* 0x000fe2000f8e02c4 */
[----:B------:R-:W-:Y:S01]  /*6a90*/  BSSY B0, `(.L_x_7397) ;  /* 0x000000d000007945 */ /* 0x000fe20003800000 */
[----:B------:R-:W-:Y:S01]  /*6aa0*/  ISETP.GE.AND P2, PT, R164, 0x41, PT ;  /* 0x00000041a400780c */ /* 0x000fe20003f46270 */
[----:B------:R-:W-:Y:S01]  /*6ab0*/  FADD.FTZ R20, R175, R20 ;  /* 0x00000014af147221 */ /* 0x000fe20000010000 */
[----:B------:R-:W-:-:S02]  /*6ac0*/  LEA.HI.SX32 R165, R165, R110, 0x1b ;  /* 0x0000006ea5a57211 */ /* 0x000fc400078fdaff */
        /* <DEDUP_REMOVED lines=9> */
.L_x_7398:
[----:B------:R-:W-:Y:S05]  /*6b60*/  BSYNC B0 ;  /* 0x0000000000007941 */ /* 0x000fea0003800000 */
.L_x_7397:
[----:B0-----:R0:W2:Y:S01]  /*6b70*/  LDS R17, [R165+0x950] ;  /* 0x00095000a5117984 */ /* 0x0010a20000000800 */
[----:B------:R-:W-:Y:S01]  /*6b80*/  BSSY B0, `(.L_x_7399) ;  /* 0x0000004000007945 */ /* 0x000fe20003800000 */
[----:B------:R-:W-:-:S03]  /*6b90*/  LEA R16, R23, UR12, 0x2 ;  /* 0x0000000c17107c11 */ /* 0x000fc6000f8e10ff */
[----:B------:R-:W-:Y:S05]  /*6ba0*/  @!P2 BRA `(.L_x_7400) ;  /* 0x000000000004a947 */ /* 0x000fea0003800000 */
[----:B--2---:R3:W-:Y:S02]  /*6bb0*/  REDG.E.ADD.F32.FTZ.RN.STRONG.GPU desc[UR24][R18.64+-0x700], R17 ;  /* 0xfff90011120079a6 */ /* 0x0047e4000c10f398 */
.L_x_7400:
[----:B------:R-:W-:Y:S05]  /*6bc0*/  BSYNC B0 ;  /* 0x0000000000007941 */ /* 0x000fea0003800000 */
.L_x_7399:
[----:B--23--:R2:W3:Y:S01]  /*6bd0*/  LDS R17, [R16+0x9d0] ;  /* 0x0009d00010117984 */ /* 0x00c4e20000000800 */
[----:B------:R-:W-:Y:S01]  /*6be0*/  BSSY B0, `(.L_x_7401) ;  /* 0x0000005000007945 */ /* 0x000fe20003800000 */
[C---:B-1----:R-:W-:Y:S02]  /*6bf0*/  IADD3 R21, R110.reuse, 0x80, RZ ;  /* 0x000000806e157810 */ /* 0x042fe40007ffe0ff */
[----:B------:R-:W-:Y:S01]  /*6c00*/  IADD3 R23, R110, 0xa0, RZ ;  /* 0x000000a06e177810 */ /* 0x000fe20007ffe0ff */
[----:B------:R-:W-:Y:S06]  /*6c10*/  @!P3 BRA `(.L_x_7402) ;  /* 0x000000000004b947 */ /* 0x000fec0003800000 */
[----:B---3--:R1:W-:Y:S02]  /*6c20*/  REDG.E.ADD.F32.FTZ.RN.STRONG.GPU desc[UR24][R18.64+-0x680], R17 ;  /* 0xfff98011120079a6 */ /* 0x0083e4000c10f398 */
.L_x_7402:
[----:B------:R-:W-:Y:S05]  /*6c30*/  BSYNC B0 ;  /* 0x0000000000007941 */ /* 0x000fea0003800000 */
.L_x_7401:
        /* <DEDUP_REMOVED lines=17> */
.L_x_7404:
[----:B------:R-:W-:Y:S05]  /*6d50*/  BSYNC B0 ;  /* 0x0000000000007941 */ /* 0x000fea0003800000 */
.L_x_7403:
[----:B01----:R0:W1:Y:S01]  /*6d60*/  LDS R17, [R23+0xad0] ;  /* 0x000ad00017117984 */ /* 0x0030620000000800 */
[----:B------:R-:W-:Y:S01]  /*6d70*/  BSSY B0, `(.L_x_7405) ;  /* 0x0000006000007945 */ /* 0x000fe20003800000 */
[----:B------:R-:W-:Y:S02]  /*6d80*/  IADD3 R21, R110, 0x100, RZ ;  /* 0x000001006e157810 */ /* 0x000fe40007ffe0ff */
[----:B------:R-:W-:Y:S02]  /*6d90*/  LEA.HI.SX32 R165, R165, R110, 0x1b ;  /* 0x0000006ea5a57211 */ /* 0x000fe400078fdaff */
[----:B------:R-:W-:Y:S01]  /*6da0*/  LEA R16, R16, UR12, 0x2 ;  /* 0x0000000c10107c11 */ /* 0x000fe2000f8e10ff */
[----:B------:R-:W-:Y:S06]  /*6db0*/  @!P1 BRA `(.L_x_7406) ;  /* 0x0000000000049947 */ /* 0x000fec0003800000 */
[----:B-1----:R2:W-:Y:S02]  /*6dc0*/  REDG.E.ADD.F32.FTZ.RN.STRONG.GPU desc[UR24][R18.64+-0x580], R17 ;  /* 0xfffa8011120079a6 */ /* 0x0025e4000c10f398 */
.L_x_7406:
[----:B------:R-:W-:Y:S05]  /*6dd0*/  BSYNC B0 ;  /* 0x0000000000007941 */ /* 0x000fea0003800000 */
.L_x_7405:
[----:B-12---:R1:W2:Y:S01]  /*6de0*/  LDS R17, [R16+0xb50] ;  /* 0x000b500010117984 */ /* 0x0062a20000000800 */
[----:B------:R-:W-:Y:S01]  /*6df0*/  BSSY B0, `(.L_x_7407) ;  /* 0x0000006000007945 */ /* 0x000fe20003800000 */
[----:B0-----:R-:W-:Y:S02]  /*6e00*/  IADD3 R23, R110, 0x120, RZ ;  /* 0x000001206e177810 */ /* 0x001fe40007ffe0ff */
[----:B------:R-:W-:Y:S02]  /*6e10*/  LEA.HI.SX32 R21, R21, R110, 0x1b ;  /* 0x0000006e15157211 */ /* 0x000fe400078fdaff */
[----:B------:R-:W-:Y:S01]  /*6e20*/  LEA R165, R165, UR12, 0x2 ;  /* 0x0000000ca5a57c11 */ /* 0x000fe2000f8e10ff */
[----:B------:R-:W-:Y:S06]  /*6e30*/  @!P2 BRA `(.L_x_7408) ;  /* 0x000000000004a947 */ /* 0x000fec0003800000 */
[----:B--2---:R0:W-:Y:S02]  /*6e40*/  REDG.E.ADD.F32.FTZ.RN.STRONG.GPU desc[UR24][R18.64+-0x500], R17 ;  /* 0xfffb0011120079a6 */ /* 0x0041e4000c10f398 */
.L_x_7408:
[----:B------:R-:W-:Y:S05]  /*6e50*/  BSYNC B0 ;  /* 0x0000000000007941 */ /* 0x000fea0003800000 */
.L_x_7407:
[----:B0-2---:R0:W2:Y:S01]  /*6e60*/  LDS R17, [R165+0xbd0] ;  /* 0x000bd000a5117984 */ /* 0x0050a20000000800 */
[----:B------:R-:W-:Y:S01]  /*6e70*/  BSSY B0, `(.L_x_7409) ;  /* 0x0000005000007945 */ /* 0x000fe20003800000 */
[----:B------:R-:W-:Y:S02]  /*6e80*/  LEA.HI.SX32 R23, R23, R110, 0x1b ;  /* 0x0000006e17177211 */ /* 0x000fe400078fdaff */
[----:B------:R-:W-:Y:S01]  /*6e90*/  LEA R21, R21, UR12, 0x2 ;  /* 0x0000000c15157c11 */ /* 0x000fe2000f8e10ff */
[----:B------:R-:W-:Y:S06]  /*6ea0*/  @!P3 BRA `(.L_x_7410) ;  /* 0x000000000004b947 */ /* 0x000fec0003800000 */
[----:B--2---:R3:W-:Y:S02]  /*6eb0*/  REDG.E.ADD.F32.FTZ.RN.STRONG.GPU desc[UR24][R18.64+-0x480], R17 ;  /* 0xfffb8011120079a6 */ /* 0x0047e4000c10f398 */
.L_x_7410:
[----:B------:R-:W-:Y:S05]  /*6ec0*/  BSYNC B0 ;  /* 0x0000000000007941 */ /* 0x000fea0003800000 */
.L_x_7409:
[----:B--23--:R2:W3:Y:S01]  /*6ed0*/  LDS R17, [R21+0xc50] ;  /* 0x000c500015117984 */ /* 0x00c4e20000000800 */
[----:B------:R-:W-:Y:S01]  /*6ee0*/  BSSY B0, `(.L_x_7411) ;  /* 0x0000004000007945 */ /* 0x000fe20003800000 */
[----:B-1----:R-:W-:-:S03]  /*6ef0*/  LEA R16, R23, UR12, 0x2 ;  /* 0x0000000c17107c11 */ /* 0x002fc6000f8e10ff */
[----:B------:R-:W-:Y:S05]  /*6f00*/  @!P4 BRA `(.L_x_7412) ;  /* 0x000000000004c947 */ /* 0x000fea0003800000 */
[----:B---3--:R1:W-:Y:S02]  /*6f10*/  REDG.E.ADD.F32.FTZ.RN.STRONG.GPU desc[UR24][R18.64+-0x400], R17 ;  /* 0xfffc0011120079a6 */ /* 0x0083e4000c10f398 */
.L_x_7412:
[----:B------:R-:W-:Y:S05]  /*6f20*/  BSYNC B0 ;  /* 0x0000000000007941 */ /* 0x000fea0003800000 */
.L_x_7411:
[----:B-1-3--:R1:W3:Y:S01]  /*6f30*/  LDS R17, [R16+0xcd0] ;  /* 0x000cd00010117984 */ /* 0x00a2e20000000800 */
[----:B------:R-:W-:Y:S01]  /*6f40*/  BSSY B0, `(.L_x_7413) ;  /* 0x0000005000007945 */ /* 0x000fe20003800000 */
[C---:B--2---:R-:W-:Y:S02]  /*6f50*/  IADD3 R21, R110.reuse, 0x140, RZ ;  /* 0x000001406e157810 */ /* 0x044fe40007ffe0ff */
[----:B------:R-:W-:Y:S01]  /*6f60*/  IADD3 R23, R110, 0x160, RZ ;  /* 0x000001606e177810 */ /* 0x000fe20007ffe0ff */
[----:B------:R-:W-:Y:S06]  /*6f70*/  @!P5 BRA `(.L_x_7414) ;  /* 0x000000000004d947 */ /* 0x000fec0003800000 */
[----:B---3--:R2:W-:Y:S02]  /*6f80*/  REDG.E.ADD.F32.FTZ.RN.STRONG.GPU desc[UR24][R18.64+-0x380], R17 ;  /* 0xfffc8011120079a6 */ /* 0x0085e4000c10f398 */
.L_x_7414:
[----:B------:R-:W-:Y:S05]  /*6f90*/  BSYNC B0 ;  /* 0x0000000000007941 */ /* 0x000fea0003800000 */
.L_x_7413:
        /* <DEDUP_REMOVED lines=17> */
.L_x_7416:
[----:B------:R-:W-:Y:S05]  /*70b0*/  BSYNC B0 ;  /* 0x0000000000007941 */ /* 0x000fea0003800000 */
.L_x_7415:
[----:B01----:R0:W1:Y:S01]  /*70c0*/  LDS R17, [R23+0xdd0] ;  /* 0x000dd00017117984 */ /* 0x0030620000000800 */
[----:B------:R-:W-:Y:S01]  /*70d0*/  BSSY B0, `(.L_x_7417) ;  /* 0x0000006000007945 */ /* 0x000fe20003800000 */
[----:B------:R-:W-:Y:S02]  /*70e0*/  IADD3 R21, R110, 0x1c0, RZ ;  /* 0x000001c06e157810 */ /* 0x000fe40007ffe0ff */
[----:B------:R-:W-:Y:S02]  /*70f0*/  LEA.HI.SX32 R165, R165, R110, 0x1b ;  /* 0x0000006ea5a57211 */ /* 0x000fe400078fdaff */
[----:B------:R-:W-:Y:S01]  /*7100*/  LEA R16, R16, UR12, 0x2 ;  /* 0x0000000c10107c11 */ /* 0x000fe2000f8e10ff */
[----:B------:R-:W-:Y:S06]  /*7110*/  @!P1 BRA `(.L_x_7418) ;  /* 0x0000000000049947 */ /* 0x000fec0003800000 */
[----:B-1----:R2:W-:Y:S02]  /*7120*/  REDG.E.ADD.F32.FTZ.RN.STRONG.GPU desc[UR24][R18.64+-0x280], R17 ;  /* 0xfffd8011120079a6 */ /* 0x0025e4000c10f398 */
.L_x_7418:
[----:B------:R-:W-:Y:S05]  /*7130*/  BSYNC B0 ;  /* 0x0000000000007941 */ /* 0x000fea0003800000 */
.L_x_7417:
[----:B-12---:R1:W2:Y:S01]  /*7140*/  LDS R17, [R16+0xe50] ;  /* 0x000e500010117984 */ /* 0x0062a20000000800 */
[----:B------:R-:W-:Y:S01]  /*7150*/  BSSY B0, `(.L_x_7419) ;  /* 0x0000006000007945 */ /* 0x000fe20003800000 */
[----:B0-----:R-:W-:Y:S02]  /*7160*/  IADD3 R23, R110, 0x1e0, RZ ;  /* 0x000001e06e177810 */ /* 0x001fe40007ffe0ff */
[----:B------:R-:W-:Y:S02]  /*7170*/  LEA.HI.SX32 R21, R21, R110, 0x1b ;  /* 0x0000006e15157211 */ /* 0x000fe400078fdaff */
[----:B------:R-:W-:Y:S01]  /*7180*/  LEA R165, R165, UR12, 0x2 ;  /* 0x0000000ca5a57c11 */ /* 0x000fe2000f8e10ff */
[----:B------:R-:W-:Y:S06]  /*7190*/  @!P2 BRA `(.L_x_7420) ;  /* 0x000000000004a947 */ /* 0x000fec0003800000 */
[----:B--2---:R0:W-:Y:S02]  /*71a0*/  REDG.E.ADD.F32.FTZ.RN.STRONG.GPU desc[UR24][R18.64+-0x200], R17 ;  /* 0xfffe0011120079a6 */ /* 0x0041e4000c10f398 */
.L_x_7420:
[----:B------:R-:W-:Y:S05]  /*71b0*/  BSYNC B0 ;  /* 0x0000000000007941 */ /* 0x000fea0003800000 */
.L_x_7419:
[----:B0-2---:R0:W2:Y:S01]  /*71c0*/  LDS R17, [R165+0xed0] ;  /* 0x000ed000a5117984 */ /* 0x0050a20000000800 */
[----:B------:R-:W-:Y:S01]  /*71d0*/  BSSY B0, `(.L_x_7421) ;  /* 0x0000005000007945 */ /* 0x000fe20003800000 */
[----:B------:R-:W-:Y:S02]  /*71e0*/  LEA.HI.SX32 R23, R23, R110, 0x1b ;  /* 0x0000006e17177211 */ /* 0x000fe400078fdaff */
[----:B------:R-:W-:Y:S01]  /*71f0*/  LEA R21, R21, UR12, 0x2 ;  /* 0x0000000c15157c11 */ /* 0x000fe2000f8e10ff */
[----:B------:R-:W-:Y:S06]  /*7200*/  @!P3 BRA `(.L_x_7422) ;  /* 0x000000000004b947 */ /* 0x000fec0003800000 */
[----:B--2---:R3:W-:Y:S02]  /*7210*/  REDG.E.ADD.F32.FTZ.RN.STRONG.GPU desc[UR24][R18.64+-0x180], R17 ;  /* 0xfffe8011120079a6 */ /* 0x0047e4000c10f398 */
.L_x_7422:
[----:B------:R-:W-:Y:S05]  /*7220*/  BSYNC B0 ;  /* 0x0000000000007941 */ /* 0x000fea0003800000 */
.L_x_7421:
[----:B--23--:R2:W3:Y:S01]  /*7230*/  LDS R17, [R21+0xf50] ;  /* 0x000f500015117984 */ /* 0x00c4e20000000800 */
[----:B------:R-:W-:Y:S01]  /*7240*/  BSSY B0, `(.L_x_7423) ;  /* 0x0000004000007945 */ /* 0x000fe20003800000 */
[----:B------:R-:W-:-:S03]  /*7250*/  LEA R23, R23, UR12, 0x2 ;  /* 0x0000000c17177c11 */ /* 0x000fc6000f8e10ff */
[----:B------:R-:W-:Y:S05]  /*7260*/  @!P4 BRA `(.L_x_7424) ;  /* 0x000000000004c947 */ /* 0x000fea0003800000 */
[----:B---3--:R4:W-:Y:S02]  /*7270*/  REDG.E.ADD.F32.FTZ.RN.STRONG.GPU desc[UR24][R18.64+-0x100], R17 ;  /* 0xffff0011120079a6 */ /* 0x0089e4000c10f398 */
.L_x_7424:
[----:B------:R-:W-:Y:S05]  /*7280*/  BSYNC B0 ;  /* 0x0000000000007941 */ /* 0x000fea0003800000 */
.L_x_7423:
[----:B---34-:R3:W4:Y:S01]  /*7290*/  LDS R17, [R23+0xfd0] ;  /* 0x000fd00017117984 */ /* 0x0187220000000800 */
[----:B------:R-:W-:Y:S04]  /*72a0*/  BSSY B0, `(.L_x_7425) ;  /* 0x0000003000007945 */ /* 0x000fe80003800000 */
[----:B------:R-:W-:Y:S05]  /*72b0*/  @!P5 BRA `(.L_x_7426) ;  /* 0x000000000004d947 */ /* 0x000fea0003800000 */
[----:B----4-:R4:W-:Y:S02]  /*72c0*/  REDG.E.ADD.F32.FTZ.RN.STRONG.GPU desc[UR24][R18.64+-0x80], R17 ;  /* 0xffff8011120079a6 */ /* 0x0109e4000c10f398 */
.L_x_7426:
[----:B------:R-:W-:Y:S05]  /*72d0*/  BSYNC B0 ;  /* 0x0000000000007941 */ /* 0x000fea0003800000 */
.L_x_7425:
[----:B----4-:R-:W4:Y:S01]  /*72e0*/  SHFL.DOWN PT, R17, R20, 0x1, 0x1f ;  /* 0x08201f0014117f89 */ /* 0x010f2200000e0000 */
[----:B------:R-:W-:Y:S01]  /*72f0*/  ISETP.GT.AND P1, PT, R109, 0x1e, PT ;  /* 0x0000001e6d00780c */ /* 0x000fe20003f24270 */
[----:B------:R-:W-:Y:S01]  /*7300*/  FMUL.FTZ R18, R155, R208 ;  /* 0x000000d09b127220 */ /* 0x000fe20000410000 */
[----:B-1----:R-:W-:Y:S01]  /*7310*/  FMUL.FTZ R16, R157, R202 ;  /* 0x000000ca9d107220 */ /* 0x002fe20000410000 */
[----:B------:R-:W1:Y:S01]  /*7320*/  SHFL.DOWN PT, R19, R22, 0x1, 0x1f ;  /* 0x08201f0016137f89 */ /* 0x000e6200000e0000 */
[-C--:B------:R-:W-:Y:S01]  /*7330*/  FMUL.FTZ R153, R153, R186.reuse ;  /* 0x000000ba99997220 */ /* 0x080fe20000410000 */
        /* <DEDUP_REMOVED lines=9> */
[----:B---3--:R-:W-:Y:S01]  /*73d0*/  FFMA.FTZ R23, R65, R18, R208 ;  /* 0x0000001241177223 */ /* 0x008fe200000100d0 */
[----:B------:R-:W-:Y:S01]  /*73e0*/  FFMA.FTZ R133, R18, R34, R133 ;  /* 0x0000002212857223 */ /* 0x000fe20000010085 */
[----:B------:R-:W-:Y:S01]  /*73f0*/  FMUL.FTZ R18, R151, R182 ;  /* 0x000000b697127220 */ /* 0x000fe20000410000 */
[----:B------:R-:W-:Y:S01]  /*7400*/  FADD.FTZ R26, R153, R26 ;  /* 0x0000001a991a7221 */ /* 0x000fe20000010000 */
[----:B------:R-:W-:Y:S01]  /*7410*/  FADD.FTZ R24, R23, R24 ;  /* 0x0000001817187221 */ /* 0x000fe20000010000 */
[C---:B------:R-:W-:Y:S01]  /*7420*/  FMUL.FTZ R23, R141.reuse, R184 ;  /* 0x000000b88d177220 */ /* 0x040fe20000410000 */
[----:B------:R-:W-:Y:S01]  /*7430*/  FMUL.FTZ R182, R141, R182 ;  /* 0x000000b68db67220 */ /* 0x000fe20000410000 */
[----:B------:R-:W-:Y:S01]  /*7440*/  ISETP.NE.AND P2, PT, R109, RZ, PT ;  /* 0x000000ff6d00720c */ /* 0x000fe20003f45270 */
[----:B------:R-:W-:Y:S01]  /*7450*/  FFMA.FTZ R137, R18, R126, R137 ;  /* 0x0000007e12897223 */ /* 0x000fe20000010089 */
[----:B----4-:R-:W-:Y:S01]  /*7460*/  @!P1 FADD.FTZ R20, R20, R17 ;  /* 0x0000001114149221 */ /* 0x010fe20000010000 */
[----:B------:R-:W-:Y:S01]  /*7470*/  FMUL.FTZ R23, R23, R190 ;  /* 0x000000be17177220 */ /* 0x000fe20000410000 */
[----:B------:R-:W-:Y:S01]  /*7480*/  FMUL.FTZ R182, R182, R173 ;  /* 0x000000adb6b67220 */ /* 0x000fe20000410000 */
[----:B------:R-:W-:Y:S01]  /*7490*/  FMUL.FTZ R154, R154, R185 ;  /* 0x000000b99a9a7220 */ /* 0x000fe20000410000 */
[----:B-1----:R-:W-:Y:S01]  /*74a0*/  @!P1 FADD.FTZ R22, R22, R19 ;  /* 0x0000001316169221 */ /* 0x002fe20000010000 */
[----:B------:R-:W1:Y:S01]  /*74b0*/  SHFL.DOWN PT, R17, R20, 0x2, 0x1f ;  /* 0x08401f0014117f89 */ /* 0x000e6200000e0000 */
[----:B------:R-:W-:Y:S01]  /*74c0*/  ISETP.GT.AND P1, PT, R109, 0x1d, PT ;  /* 0x0000001d6d00780c */ /* 0x000fe20003f24270 */
[----:B------:R-:W-:Y:S01]  /*74d0*/  FFMA.FTZ R182, R61, R18, R182 ;  /* 0x000000123db67223 */ /* 0x000fe200000100b6 */
[-C--:B------:R-:W-:Y:S01]  /*74e0*/  FMUL.FTZ R18, R145, R166.reuse ;  /* 0x000000a691127220 */ /* 0x080fe20000410000 */
[----:B------:R-:W3:Y:S01]  /*74f0*/  SHFL.DOWN PT, R19, R22, 0x2, 0x1f ;  /* 0x08401f0016137f89 */ /* 0x000ee200000e0000 */
[----:B------:R-:W-:Y:S01]  /*7500*/  FMUL.FTZ R166, R141, R166 ;  /* 0x000000a68da67220 */ /* 0x000fe20000410000 */
[----:B------:R-:W-:Y:S01]  /*7510*/  FMUL.FTZ R149, R149, R180 ;  /* 0x000000b495957220 */ /* 0x000fe20000410000 */
[----:B------:R-:W-:Y:S01]  /*7520*/  FMUL.FTZ R143, R143, R172 ;  /* 0x000000ac8f8f7220 */ /* 0x000fe20000410000 */
[----:B------:R-:W-:Y:S01]  /*7530*/  FFMA.FTZ R135, R154, R32, R135 ;  /* 0x000000209a877223 */ /* 0x000fe20000010087 */
[----:B------:R-:W-:Y:S01]  /*7540*/  FMUL.FTZ R166, R166, R3 ;  /* 0x00000003a6a67220 */ /* 0x000fe20000410000 */
[----:B------:R-:W-:Y:S01]  /*7550*/  BSSY B0, `(.L_x_7427) ;  /* 0x0000062000007945 */ /* 0x000fe20003800000 */
[----:B------:R-:W-:Y:S01]  /*7560*/  FADD.FTZ R29, R182, R29 ;  /* 0x0000001db61d7221 */ /* 0x000fe20000010000 */
[----:B------:R-:W-:Y:S01]  /*7570*/  FFMA.FTZ R150, R149, R123, R150 ;  /* 0x0000007b95967223 */ /* 0x000fe20000010096 */
[----:B------:R-:W-:Y:S01]  /*7580*/  FFMA.FTZ R3, R73, R18, R166 ;  /* 0x0000001249037223 */ /* 0x000fe200000100a6 */
[----:B------:R-:W-:Y:S01]  /*7590*/  FFMA.FTZ R125, R18, R42, R125 ;  /* 0x0000002a127d7223 */ /* 0x000fe2000001007d */
[----:B------:R-:W-:-:S02]  /*75a0*/  FFMA.FTZ R136, R143, R43, R136 ;  /* 0x0000002b8f887223 */ /* 0x000fc40000010088 */
[----:B------:R-:W-:Y:S01]  /*75b0*/  FADD.FTZ R130, R3, R130 ;  /* 0x0000008203827221 */ /* 0x000fe20000010000 */
[----:B-1----:R-:W-:Y:S01]  /*75c0*/  @!P1 FADD.FTZ R20, R20, R17 ;  /* 0x0000001114149221 */ /* 0x002fe20000010000 */
[-C--:B------:R-:W-:Y:S01]  /*75d0*/  FMUL.FTZ R17, R156, R206.reuse ;  /* 0x000000ce9c117220 */ /* 0x080fe20000410000 */
[----:B------:R-:W-:Y:S01]  /*75e0*/  FMUL.FTZ R156, R141, R185 ;  /* 0x000000b98d9c7220 */ /* 0x000fe20000410000 */
[----:B---3--:R-:W-:Y:S02]  /*75f0*/  @!P1 FADD.FTZ R22, R22, R19 ;  /* 0x0000001316169221 */ /* 0x008fe40000010000 */
[----:B------:R-:W1:Y:S01]  /*7600*/  SHFL.DOWN PT, R155, R20, 0x4, 0x1f ;  /* 0x08801f00149b7f89 */ /* 0x000e6200000e0000 */
[----:B------:R-:W-:Y:S01]  /*7610*/  ISETP.GT.AND P1, PT, R109, 0x1b, PT ;  /* 0x0000001b6d00780c */ /* 0x000fe20003f24270 */
[----:B------:R-:W-:Y:S01]  /*7620*/  FMUL.FTZ R19, R141, R206 ;  /* 0x000000ce8d137220 */ /* 0x000fe20000410000 */
[----:B------:R-:W-:Y:S01]  /*7630*/  FFMA.FTZ R144, R17, R35, R144 ;  /* 0x0000002311907223 */ /* 0x000fe20000010090 */
[----:B0-----:R-:W0:Y:S01]  /*7640*/  SHFL.DOWN PT, R165, R22, 0x4, 0x1f ;  /* 0x08801f0016a57f89 */ /* 0x001e2200000e0000 */
[----:B------:R-:W-:Y:S01]  /*7650*/  FMUL.FTZ R199, R156, R199 ;  /* 0x000000c79cc77220 */ /* 0x000fe20000410000 */
[----:B------:R-:W-:-:S03]  /*7660*/  FMUL.FTZ R19, R19, R210 ;  /* 0x000000d213137220 */ /* 0x000fc60000410000 */
[----:B------:R-:W-:Y:S01]  /*7670*/  FFMA.FTZ R154, R64, R154, R199 ;  /* 0x0000009a409a7223 */ /* 0x000fe200000100c7 */
[----:B--2---:R-:W-:Y:S01]  /*7680*/  FFMA.FTZ R21, R66, R17, R19 ;  /* 0x0000001142157223 */ /* 0x004fe20000010013 */
[----:B------:R-:W-:Y:S01]  /*7690*/  FFMA.FTZ R19, R67, R16, R202 ;  /* 0x0000001043137223 */ /* 0x000fe200000100ca */
[----:B------:R-:W-:Y:S01]  /*76a0*/  FMUL.FTZ R17, R158, R198 ;  /* 0x000000c69e117220 */ /* 0x000fe20000410000 */
[----:B------:R-:W-:Y:S01]  /*76b0*/  FMUL.FTZ R16, R159, R194 ;  /* 0x000000c29f107220 */ /* 0x000fe20000410000 */
[----:B------:R-:W-:Y:S01]  /*76c0*/  FADD.FTZ R118, R21, R118 ;  /* 0x0000007615767221 */ /* 0x000fe20000010000 */
        /* <DEDUP_REMOVED lines=8> */
[----:B------:R-:W-:Y:S01]  /*7750*/  FFMA.FTZ R148, R21, R121, R148 ;  /* 0x0000007915947223 */ /* 0x000fe20000010094 */
[----:B-1----:R-:W-:Y:S01]  /*7760*/  @!P1 FADD.FTZ R20, R20, R155 ;  /* 0x0000009b14149221 */ /* 0x002fe20000010000 */
[----:B------:R-:W-:Y:S01]  /*7770*/  FADD.FTZ R28, R23, R28 ;  /* 0x0000001c171c7221 */ /* 0x000fe20000010000 */
[----:B------:R-:W-:Y:S01]  /*7780*/  FFMA.FTZ R142, R17, R37, R142 ;  /* 0x00000025118e7223 */ /* 0x000fe2000001008e */
[----:B------:R-:W-:Y:S01]  /*7790*/  FFMA.FTZ R181, R68, R17, R181 ;  /* 0x0000001144b57223 */ /* 0x000fe200000100b5 */
[----:B0-----:R-:W-:Y:S01]  /*77a0*/  @!P1 FADD.FTZ R22, R22, R165 ;  /* 0x000000a516169221 */ /* 0x001fe20000010000 */
[----:B------:R-:W0:Y:S01]  /*77b0*/  SHFL.DOWN PT, R155, R20, 0x8, 0x1f ;  /* 0x09001f00149b7f89 */ /* 0x000e2200000e0000 */
[----:B------:R-:W-:Y:S01]  /*77c0*/  ISETP.GT.AND P1, PT, R109, 0x17, PT ;  /* 0x000000176d00780c */ /* 0x000fe20003f24270 */
[----:B------:R-:W-:Y:S01]  /*77d0*/  FFMA.FTZ R129, R16, R38, R129 ;  /* 0x0000002610817223 */ /* 0x000fe20000010081 */
[----:B------:R-:W-:Y:S01]  /*77e0*/  FFMA.FTZ R21, R69, R16, R194 ;  /* 0x0000001045157223 */ /* 0x000fe200000100c2 */
[----:B------:R-:W1:Y:S01]  /*77f0*/  SHFL.DOWN PT, R157, R22, 0x8, 0x1f ;  /* 0x09001f00169d7f89 */ /* 0x000e6200000e0000 */
[----:B------:R-:W-:Y:S01]  /*7800*/  FMUL.FTZ R23, R141, R180 ;  /* 0x000000b48d177220 */ /* 0x000fe20000410000 */
[----:B------:R-:W-:Y:S01]  /*7810*/  FMUL.FTZ R17, R160, R188 ;  /* 0x000000bca0117220 */ /* 0x000fe20000410000 */
[----:B------:R-:W-:Y:S01]  /*7820*/  FMUL.FTZ R19, R19, R178 ;  /* 0x000000b213137220 */ /* 0x000fe20000410000 */
[-C--:B------:R-:W-:Y:S01]  /*7830*/  FMUL.FTZ R16, R161, R174.reuse ;  /* 0x000000aea1107220 */ /* 0x080fe20000410000 */
[----:B------:R-:W-:Y:S01]  /*7840*/  FMUL.FTZ R174, R141, R174 ;  /* 0x000000ae8dae7220 */ /* 0x000fe20000410000 */
[----:B------:R-:W-:Y:S01]  /*7850*/  FMUL.FTZ R151, R23, R168 ;  /* 0x000000a817977220 */ /* 0x000fe20000410000 */
[----:B------:R-:W-:Y:S01]  /*7860*/  FFMA.FTZ R23, R70, R17, R19 ;  /* 0x0000001146177223 */ /* 0x000fe20000010013 */
[----:B------:R-:W-:Y:S01]  /*7870*/  FMUL.FTZ R152, R147, R176 ;  /* 0x000000b093987220 */ /* 0x000fe20000410000 */
[----:B------:R-:W-:Y:S01]  /*7880*/  FMUL.FTZ R174, R174, R177 ;  /* 0x000000b1aeae7220 */ /* 0x000fe20000410000 */
[----:B------:R-:W-:Y:S01]  /*7890*/  FMUL.FTZ R19, R162, R170 ;  /* 0x000000aaa2137220 */ /* 0x000fe20000410000 */
[C---:B------:R-:W-:Y:S01]  /*78a0*/  FMUL.FTZ R176, R141.reuse, R176 ;  /* 0x000000b08db07220 */ /* 0x040fe20000410000 */
[C---:B------:R-:W-:Y:S01]  /*78b0*/  FMUL.FTZ R170, R141.reuse, R170 ;  /* 0x000000aa8daa7220 */ /* 0x040fe20000410000 */
[----:B------:R-:W-:Y:S01]  /*78c0*/  FMUL.FTZ R141, R141, R172 ;  /* 0x000000ac8d8d7220 */ /* 0x000fe20000410000 */
[----:B------:R-:W-:Y:S01]  /*78d0*/  FADD.FTZ R124, R21, R124 ;  /* 0x0000007c157c7221 */ /* 0x000fe20000010000 */
[----:B------:R-:W-:Y:S01]  /*78e0*/  FFMA.FTZ R140, R17, R39, R140 ;  /* 0x00000027118c7223 */ /* 0x000fe2000001008c */
[----:B------:R-:W-:Y:S01]  /*78f0*/  FFMA.FTZ R127, R16, R40, R127 ;  /* 0x00000028107f7223 */ /* 0x000fe2000001007f */
[----:B------:R-:W-:Y:S01]  /*7900*/  FFMA.FTZ R21, R71, R16, R174 ;  /* 0x0000001047157223 */ /* 0x000fe200000100ae */
[----:B------:R-:W-:Y:S01]  /*7910*/  FMUL.FTZ R176, R176, R163 ;  /* 0x000000a3b0b07220 */ /* 0x000fe20000410000 */
[----:B------:R-:W-:Y:S01]  /*7920*/  FMUL.FTZ R171, R170, R171 ;  /* 0x000000abaaab7220 */ /* 0x000fe20000410000 */
[----:B0-----:R-:W-:Y:S01]  /*7930*/  @!P1 FADD.FTZ R20, R20, R155 ;  /* 0x0000009b14149221 */ /* 0x001fe20000010000 */
[----:B------:R-:W-:Y:S01]  /*7940*/  FMUL.FTZ R141, R141, R2 ;  /* 0x000000028d8d7220 */ /* 0x000fe20000410000 */
[----:B------:R-:W-:Y:S01]  /*7950*/  FFMA.FTZ R151, R60, R149, R151 ;  /* 0x000000953c977223 */ /* 0x000fe20000010097 */
[----:B------:R-:W-:Y:S01]  /*7960*/  FFMA.FTZ R176, R59, R152, R176 ;  /* 0x000000983bb07223 */ /* 0x000fe200000100b0 */
[----:B-1----:R-:W-:Y:S01]  /*7970*/  @!P1 FADD.FTZ R22, R22, R157 ;  /* 0x0000009d16169221 */ /* 0x002fe20000010000 */
[----:B------:R-:W0:Y:S01]  /*7980*/  SHFL.DOWN PT, R153, R20, 0x10, 0x1f ;  /* 0x0a001f0014997f89 */ /* 0x000e2200000e0000 */
[----:B------:R-:W-:Y:S01]  /*7990*/  ISETP.GT.AND P1, PT, R109, 0xf, PT ;  /* 0x0000000f6d00780c */ /* 0x000fe20003f24270 */
[----:B------:R-:W-:Y:S01]  /*79a0*/  FFMA.FTZ R171, R72, R19, R171 ;  /* 0x0000001348ab7223 */ /* 0x000fe200000100ab */
[----:B------:R-:W-:Y:S01]  /*79b0*/  FFMA.FTZ R141, R74, R143, R141 ;  /* 0x0000008f4a8d7223 */ /* 0x000fe2000001008d */
[----:B------:R-:W1:Y:S01]  /*79c0*/  SHFL.DOWN PT, R155, R22, 0x10, 0x1f ;  /* 0x0a001f00169b7f89 */ /* 0x000e6200000e0000 */
[----:B------:R-:W-:Y:S01]  /*79d0*/  FADD.FTZ R25, R154, R25 ;  /* 0x000000199a197221 */ /* 0x000fe20000010000 */
        /* <DEDUP_REMOVED lines=25> */
.L_x_7428:
[----:B------:R-:W-:Y:S05]  /*7b70*/  BSYNC B0 ;  /* 0x0000000000007941 */ /* 0x000fea0003800000 */
.L_x_7427:
[----:B------:R-:W-:Y:S02]  /*7b80*/  UIADD3 UR5, UR5, 0x1, URZ ;  /* 0x0000000105057890 */ /* 0x000fe4000fffe03f */
[----:B------:R-:W-:Y:S02]  /*7b90*/  UIADD3 UR6, UP1, UR6, 0x1, URZ ;  /* 0x0000000106067890 */ /* 0x000fe4000ff3e03f */
[----:B------:R-:W-:Y:S02]  /*7ba0*/  UISETP.GE.AND UP0, UPT, UR5, UR50, UPT ;  /* 0x000000320500728c */ /* 0x000fe4000bf06270 */
[----:B------:R-:W-:-:S04]  /*7bb0*/  UIADD3.X UR7, URZ, UR7, URZ, UP1, !UPT ;  /* 0x000000073f077290 */ /* 0x000fc80008ffe43f */
[----:B------:R-:W-:-:S13]  /*7bc0*/  PLOP3.LUT P0, PT, PT, PT, UP0, 0x80, 0x0 ;  /* 0x000000000000781c */ /* 0x000fda0003f0f008 */
[----:B------:R-:W-:Y:S05]  /*7bd0*/  @!P0 BRA `(.L_x_7429) ;  /* 0xffffffc800c08947 */ /* 0x000fea000383ffff */
.L_x_7392:
        /* <DEDUP_REMOVED lines=246> */
.L_x_7431:
[----:B------:R-:W-:Y:S05]  /*8b40*/  BSYNC B0 ;  /* 0x0000000000007941 */ /* 0x000fea0003800000 */
.L_x_7430:
        /* <DEDUP_REMOVED lines=130> */
.L_x_7433:
[----:B------:R-:W-:Y:S05]  /*9370*/  BSYNC B0 ;  /* 0x0000000000007941 */ /* 0x000fea0003800000 */
.L_x_7432:
        /* <DEDUP_REMOVED lines=56> */
.L_x_7359:
        /* <DEDUP_REMOVED lines=26> */
.L_x_7436:
[----:B------:R-:W-:Y:S05]  /*98a0*/  BSYNC B0 ;  /* 0x0000000000007941 */ /* 0x000fea0003800000 */
.L_x_7435:
        /* <DEDUP_REMOVED lines=29> */
.L_x_7438:
[----:B-1----:R-:W1:Y:S02]  /*9a80*/  S2R R11, SR_TID.X ;  /* 0x00000000000b7919 */ /* 0x002e640000002100 */
.L_x_7439:
[----:B------:R-:W-:Y:S05]  /*9a90*/  BSYNC B0 ;  /* 0x0000000000007941 */ /* 0x000fea0003800000 */
.L_x_7437:
        /* <DEDUP_REMOVED lines=22> */
.L_x_7441:
        /* <DEDUP_REMOVED lines=30> */
.L_x_7440:
[----:B------:R-:W-:Y:S05]  /*9de0*/  EXIT ;  /* 0x000000000000794d */ /* 0x000fea0003800000 */
.L_x_7442:
        /* <DEDUP_REMOVED lines=9> */
.L_x_10986:


//--------------------- .text._Z25selective_scan_bwd_kernelI32Selective_Scan_bwd_kernel_traitsILi32ELi16ELb0ELb1ELb0ELb1ELb1EffEEv12SSMParamsBwd --------------------------
	.section	.text._Z25selective_scan_bwd_kernelI32Selective_Scan_bwd_kernel_traitsILi32ELi16ELb0ELb1ELb0ELb1ELb1EffEEv12SSMParamsBwd,"ax",@progbits
	.align	128
        .global         _Z25selective_scan_bwd_kernelI32Selective_Scan_bwd_kernel_traitsILi32ELi16ELb0ELb1ELb0ELb1ELb1EffEEv12SSMParamsBwd
        .type           _Z25selective_scan_bwd_kernelI32Selective_Scan_bwd_kernel_traitsILi32ELi16ELb0ELb1ELb0ELb1ELb1EffEEv12SSMParamsBwd,@function
        .size           _Z25selective_scan_bwd_kernelI32Selective_Scan_bwd_kernel_traitsILi32ELi16ELb0ELb1ELb0ELb1ELb1EffEEv12SSMParamsBwd,(.L_x_10987 - _Z25selective_scan_bwd_kernelI32Selective_Scan_bwd_kernel_traitsILi32ELi16ELb0ELb1ELb0ELb1ELb1EffEEv12SSMParamsBwd)
        .other          _Z25selective_scan_bwd_kernelI32Selective_Scan_bwd_kernel_traitsILi32ELi16ELb0ELb1ELb0ELb1ELb1EffEEv12SSMParamsBwd,@"STO_CUDA_ENTRY STV_DEFAULT"
_Z25selective_scan_bwd_kernelI32Selective_Scan_bwd_kernel_traitsILi32ELi16ELb0ELb1ELb0ELb1ELb1EffEEv12SSMParamsBwd:
.text._Z25selective_scan_bwd_kernelI32Selective_Scan_bwd_kernel_traitsILi32ELi16ELb0ELb1ELb0ELb1ELb1EffEEv12SSMParamsBwd:
        /* <DEDUP_REMOVED lines=25> */
[----:B------:R-:W3:Y:S03]  /*0190*/  LDC.64 R16, c[0x0][0x330] ;  /* 0x0000cc00ff107b82 */ /* 0x000ee60000000a00 */
[----:B------:R-:W2:Y:S01]  /*01a0*/  I2F.RP R0, R11 ;  /* 0x0000000b00007306 */ /* 0x000ea20000209400 */
[----:B----4-:R-:W-:Y:S01]  /*01b0*/  IABS R2, R101 ;  /* 0x0000006500027213 */ /* 0x010fe20000000000 */
[----:B0-----:R-:W-:Y:S02]  /*01c0*/  USHF.R.S32.HI UR16, URZ, 0x1f, UR17 ;  /* 0x0000001f3f107899 */ /* 0x001fe40008011411 */
[----:B------:R-:W-:Y:S01]  /*01d0*/  UIMAD.WIDE.U32 UR4, UR17, UR8, URZ ;  /* 0x00000008110472a5 */ /* 0x000fe2000f8e003f */
[----:B------:R-:W0:Y:S08]  /*01e0*/  LDC.64 R4, c[0x0][0x298] ;  /* 0x0000a600ff047b82 */ /* 0x000e300000000a00 */
[----:B------:R-:W4:Y:S01]  /*01f0*/  LDC.64 R24, c[0x0][0x3f8] ;  /* 0x0000fe00ff187b82 */ /* 0x000f220000000a00 */
[----:B--2---:R-:W2:Y:S07]  /*0200*/  MUFU.RCP R0, R0 ;  /* 0x0000000000007308 */ /* 0x004eae0000001000 */
[----:B------:R-:W5:Y:S08]  /*0210*/  LDC.64 R28, c[0x0][0x2f0] ;  /* 0x0000bc00ff1c7b82 */ /* 0x000f700000000a00 */
[----:B------:R-:W5:Y:S01]  /*0220*/  LDC.64 R30, c[0x0][0x2f8] ;  /* 0x0000be00ff1e7b82 */ /* 0x000f620000000a00 */
[----:B--2---:R-:W-:-:S04]  /*0230*/  IADD3 R6, R0, 0xffffffe, RZ ;  /* 0x0ffffffe00067810 */ /* 0x004fc80007ffe0ff */
[----:B------:R2:W1:Y:S03]  /*0240*/  F2I.FTZ.U32.TRUNC.NTZ R7, R6 ;  /* 0x0000000600077305 */ /* 0x000466000021f000 */
[----:B------:R-:W5:Y:S01]  /*0250*/  LDC.64 R32, c[0x0][0x3b8] ;  /* 0x0000ee00ff207b82 */ /* 0x000f620000000a00 */
[----:B--2---:R-:W-:-:S07]  /*0260*/  HFMA2.MMA R6, -RZ, RZ, 0, 0 ;  /* 0x00000000ff067435 */ /* 0x004fce00000001ff */
[----:B------:R-:W2:Y:S01]  /*0270*/  LDC.64 R34, c[0x0][0x2d8] ;  /* 0x0000b600ff227b82 */ /* 0x000ea20000000a00 */
[----:B-1----:R-:W-:-:S05]  /*0280*/  IADD3 R12, RZ, -R7, RZ ;  /* 0x80000007ff0c7210 */ /* 0x002fca0007ffe0ff */
[----:B------:R-:W-:-:S04]  /*0290*/  IMAD R3, R12, R11, RZ ;  /* 0x0000000b0c037224 */ /* 0x000fc800078e02ff */
[----:B------:R-:W-:-:S06]  /*02a0*/  IMAD.HI.U32 R7, R7, R3, R6 ;  /* 0x0000000307077227 */ /* 0x000fcc00078e0006 */
[----:B------:R-:W-:-:S05]  /*02b0*/  IMAD.HI.U32 R99, R7, R2, RZ ;  /* 0x0000000207637227 */ /* 0x000fca00078e00ff */
[----:B------:R-:W-:-:S05]  /*02c0*/  IADD3 R0, -R99, RZ, RZ ;  /* 0x000000ff63007210 */ /* 0x000fca0007ffe1ff */
[C---:B------:R-:W-:Y:S02]  /*02d0*/  IMAD R0, R11.reuse, R0, R2 ;  /* 0x000000000b007224 */ /* 0x040fe400078e0202 */
[----:B------:R-:W1:Y:S03]  /*02e0*/  LDC.64 R2, c[0x0][0x288] ;  /* 0x0000a200ff027b82 */ /* 0x000e660000000a00 */
[----:B------:R-:W-:Y:S01]  /*02f0*/  ISETP.GT.U32.AND P3, PT, R11, R0, PT ;  /* 0x000000000b00720c */ /* 0x000fe20003f64070 */
[----:B------:R-:W-:-:S04]  /*0300*/  UIMAD UR6, UR16, UR8, URZ ;  /* 0x00000008100672a4 */ /* 0x000fc8000f8e023f */
[----:B------:R-:W-:-:S08]  /*0310*/  UIMAD UR6, UR17, UR9, UR6 ;  /* 0x00000009110672a4 */ /* 0x000fd0000f8e0206 */
[----:B------:R-:W-:-:S04]  /*0320*/  @!P3 IADD3 R0, R0, -R11, RZ ;  /* 0x8000000b0000b210 */ /* 0x000fc80007ffe0ff */
[----:B------:R-:W-:Y:S02]  /*0330*/  ISETP.GE.U32.AND P0, PT, R0, R11, PT ;  /* 0x0000000b0000720c */ /* 0x000fe40003f06070 */
[----:B------:R-:W-:Y:S01]  /*0340*/  LOP3.LUT R0, R101, R10, RZ, 0x3c, !PT ;  /* 0x0000000a65007212 */ /* 0x000fe200078e3cff */
[----:B------:R-:W-:-:S03]  /*0350*/  UIADD3 UR5, UR5, UR6, URZ ;  /* 0x0000000605057290 */ /* 0x000fc6000fffe03f */
[----:B------:R-:W-:Y:S01]  /*0360*/  ISETP.GE.AND P4, PT, R0, RZ, PT ;  /* 0x000000ff0000720c */ /* 0x000fe20003f86270 */
[-C--:B-1----:R-:W-:Y:S01]  /*0370*/  IMAD R0, R114, R2.reuse, RZ ;  /* 0x0000000272007224 */ /* 0x082fe200078e02ff */
[----:B------:R-:W-:Y:S01]  /*0380*/  @!P3 IADD3 R99, R99, 0x1, RZ ;  /* 0x000000016363b810 */ /* 0x000fe20007ffe0ff */
[----:B------:R-:W-:Y:S02]  /*0390*/  UIMAD UR8, UR16, UR10, URZ ;  /* 0x0000000a100872a4 */ /* 0x000fe4000f8e023f */
[----:B------:R-:W-:Y:S01]  /*03a0*/  IMAD R0, R101, R3, R0 ;  /* 0x0000000365007224 */ /* 0x000fe200078e0200 */
[----:B------:R-:W-:Y:S01]  /*03b0*/  LEA R7, R21, 0xfffffe00, 0x9 ;  /* 0xfffffe0015077811 */ /* 0x000fe200078e48ff */
[----:B------:R-:W-:Y:S01]  /*03c0*/  IMAD.WIDE.U32 R2, R101, R2, UR4 ;  /* 0x0000000465027e25 */ /* 0x000fe2000f8e0002 */
[----:B------:R-:W-:Y:S01]  /*03d0*/  ISETP.NE.AND P3, PT, R10, RZ, PT ;  /* 0x000000ff0a00720c */ /* 0x000fe20003f65270 */
[----:B------:R-:W-:Y:S01]  /*03e0*/  UIMAD.WIDE.U32 UR6, UR17, UR10, URZ ;  /* 0x0000000a110672a5 */ /* 0x000fe2000f8e003f */
[----:B------:R-:W-:Y:S01]  /*03f0*/  @P0 IADD3 R99, R99, 0x1, RZ ;  /* 0x0000000163630810 */ /* 0x000fe20007ffe0ff */
[----:B------:R-:W-:Y:S01]  /*0400*/  UIMAD UR8, UR17, UR11, UR8 ;  /* 0x0000000b110872a4 */ /* 0x000fe2000f8e0208 */
[----:B------:R-:W-:-:S02]  /*0410*/  SHF.R.S32.HI R11, RZ, 0x1f, R7 ;  /* 0x0000001fff0b7819 */ /* 0x000fc40000011407 */
[----:B------:R-:W-:Y:S01]  /*0420*/  ULDC.64 UR10, c[0x0][0x240] ;  /* 0x00009000000a7ab9 */ /* 0x000fe20000000a00 */
[----:B------:R-:W-:Y:S01]  /*0430*/  IADD3 R13, P0, R7, R2, RZ ;  /* 0x00000002070d7210 */ /* 0x000fe20007f1e0ff */
[----:B------:R-:W-:Y:S02]  /*0440*/  UIMAD UR4, UR16, UR10, URZ ;  /* 0x0000000a100472a4 */ /* 0x000fe4000f8e023f */
[----:B------:R-:W-:Y:S01]  /*0450*/  UIADD3 UR7, UR7, UR8, URZ ;  /* 0x0000000807077290 */ /* 0x000fe2000fffe03f */
[----:B------:R-:W-:Y:S01]  /*0460*/  IADD3.X R14, R11, R3, R0, P0, !PT ;  /* 0x000000030b0e7210 */ /* 0x000fe200007fe400 */
[----:B------:R-:W-:Y:S01]  /*0470*/  UIMAD.WIDE.U32 UR8, UR17, UR10, URZ ;  /* 0x0000000a110872a5 */ /* 0x000fe2000f8e003f */
[----:B------:R-:W-:Y:S01]  /*0480*/  ISETP.NE.U32.AND P0, PT, RZ, UR12, PT ;  /* 0x0000000cff007c0c */ /* 0x000fe2000bf05070 */
[----:B------:R-:W-:Y:S01]  /*0490*/  UIMAD UR10, UR17, UR11, UR4 ;  /* 0x0000000b110a72a4 */ /* 0x000fe2000f8e0204 */
[----:B------:R-:W-:Y:S01]  /*04a0*/  @!P4 IADD3 R99, -R99, RZ, RZ ;  /* 0x000000ff6363c210 */ /* 0x000fe20007ffe1ff */
[----:B0-----:R-:W-:Y:S01]  /*04b0*/  IMAD R2, R114, R4, RZ ;  /* 0x0000000472027224 */ /* 0x001fe200078e02ff */
[----:B------:R-:W-:Y:S01]  /*04c0*/  ISETP.NE.AND.EX P0, PT, RZ, UR13, PT, P0 ;  /* 0x0000000dff007c0c */ /* 0x000fe2000bf05300 */
[----:B------:R-:W-:Y:S01]  /*04d0*/  UIADD3 UR9, UR9, UR10, URZ ;  /* 0x0000000a09097290 */ /* 0x000fe2000fffe03f */
[----:B------:R-:W-:Y:S01]  /*04e0*/  @!P3 LOP3.LUT R99, RZ, R10, RZ, 0x33, !PT ;  /* 0x0000000aff63b212 */ /* 0x000fe200078e33ff */
[----:B------:R-:W-:-:S02]  /*04f0*/  IMAD R12, R101, R5, R2 ;  /* 0x00000005650c7224 */ /* 0x000fc400078e0202 */
[----:B------:R-:W-:Y:S01]  /*0500*/  IMAD.WIDE.U32 R2, R101, R4, UR6 ;  /* 0x0000000665027e25 */ /* 0x000fe2000f8e0004 */
[----:B------:R-:W-:-:S03]  /*0510*/  ULDC.64 UR6, c[0x0][0x328] ;  /* 0x0000ca0000067ab9 */ /* 0x000fc60000000a00 */
[----:B------:R-:W-:Y:S01]  /*0520*/  IMAD.WIDE.U32 R4, R99, R18, UR8 ;  /* 0x0000000863047e25 */ /* 0x000fe2000f8e0012 */
[----:B------:R-:W-:Y:S02]  /*0530*/  UIMAD.WIDE.U32 UR4, UR17, UR6, URZ ;  /* 0x00000006110472a5 */ /* 0x000fe4000f8e003f */
[----:B------:R-:W-:Y:S01]  /*0540*/  UIMAD UR6, UR16, UR6, URZ ;  /* 0x00000006100672a4 */ /* 0x000fe2000f8e023f */
[C---:B------:R-:W-:Y:S01]  /*0550*/  IADD3 R10, P3, R7.reuse, R2, RZ ;  /* 0x00000002070a7210 */ /* 0x040fe20007f7e0ff */
[----:B---3--:R-:W-:Y:S01]  /*0560*/  IMAD R0, R114, R16, RZ ;  /* 0x0000001072007224 */ /* 0x008fe200078e02ff */
[----:B------:R-:W-:Y:S01]  /*0570*/  IADD3 R85, P5, R7, R4, RZ ;  /* 0x0000000407557210 */ /* 0x000fe20007fbe0ff */
[----:B------:R-:W-:Y:S01]  /*0580*/  UIMAD UR6, UR17, UR7, UR6 ;  /* 0x00000007110672a4 */ /* 0x000fe2000f8e0206 */
[----:B------:R-:W0:Y:S01]  /*0590*/  @P0 LDC R4, c[0x0][0x214] ;  /* 0x00008500ff040b82 */ /* 0x000e220000000800 */
[----:B------:R-:W-:Y:S02]  /*05a0*/  IADD3.X R12, R11, R3, R12, P3, !PT ;  /* 0x000000030b0c7210 */ /* 0x000fe40001ffe40c */
[----:B------:R-:W-:Y:S01]  /*05b0*/  SHF.R.S32.HI R97, RZ, 0x1f, R99 ;  /* 0x0000001fff617819 */ /* 0x000fe20000011463 */
[----:B------:R-:W-:Y:S01]  /*05c0*/  UIADD3 UR5, UR5, UR6, URZ ;  /* 0x0000000605057290 */ /* 0x000fe2000fffe03f */
[----:B------:R-:W-:-:S03]  /*05d0*/  ISETP.NE.U32.AND P3, PT, R22, RZ, PT ;  /* 0x000000ff1600720c */ /* 0x000fc60003f65070 */
[----:B------:R-:W1:Y:S01]  /*05e0*/  @P0 LDC R27, c[0x0][0x21c] ;  /* 0x00008700ff1b0b82 */ /* 0x000e620000000800 */
[----:B------:R-:W-:Y:S01]  /*05f0*/  ISETP.NE.AND.EX P3, PT, R23, RZ, PT, P3 ;  /* 0x000000ff1700720c */ /* 0x000fe20003f65330 */
[----:B------:R-:W-:Y:S01]  /*0600*/  IMAD R6, R97, R18, RZ ;  /* 0x0000001261067224 */ /* 0x000fe200078e02ff */
[----:B----4-:R-:W-:Y:S01]  /*0610*/  ISETP.NE.U32.AND P4, PT, R24, RZ, PT ;  /* 0x000000ff1800720c */ /* 0x010fe20003f85070 */
[C---:B------:R-:W-:Y:S02]  /*0620*/  IMAD R0, R101.reuse, R17, R0 ;  /* 0x0000001165007224 */ /* 0x040fe400078e0200 */
[----:B------:R-:W-:Y:S02]  /*0630*/  IMAD.WIDE.U32 R2, R101, R16, UR4 ;  /* 0x0000000465027e25 */ /* 0x000fe4000f8e0010 */
[----:B------:R-:W3:Y:S01]  /*0640*/  @P0 LDC.64 R16, c[0x0][0x310] ;  /* 0x0000c400ff100b82 */ /* 0x000ee20000000a00 */
[----:B------:R-:W-:Y:S01]  /*0650*/  ISETP.NE.AND.EX P4, PT, R25, RZ, PT, P4 ;  /* 0x000000ff1900720c */ /* 0x000fe20003f85340 */
[----:B------:R-:W-:Y:S01]  /*0660*/  IMAD R15, R99, R19, R6 ;  /* 0x00000013630f7224 */ /* 0x000fe200078e0206 */
[----:B------:R-:W-:Y:S01]  /*0670*/  IADD3 R7, P6, R7, R2, RZ ;  /* 0x0000000207077210 */ /* 0x000fe20007fde0ff */
[----:B------:R-:W-:Y:S01]  /*0680*/  UMOV UR6, URZ ;  /* 0x0000003f00067c82 */ /* 0x000fe20008000000 */
[----:B------:R-:W-:-:S02]  /*0690*/  UMOV UR5, URZ ;  /* 0x0000003f00057c82 */ /* 0x000fc40008000000 */
[----:B------:R-:W-:Y:S01]  /*06a0*/  IADD3 R18, R5, R15, RZ ;  /* 0x0000000f05127210 */ /* 0x000fe20007ffe0ff */
[----:B------:R-:W-:Y:S01]  /*06b0*/  HFMA2.MMA R15, -RZ, RZ, 0, 0 ;  /* 0x00000000ff0f7435 */ /* 0x000fe200000001ff */
[----:B------:R-:W-:Y:S02]  /*06c0*/  MOV R20, RZ ;  /* 0x000000ff00147202 */ /* 0x000fe40000000f00 */
[C---:B------:R-:W-:Y:S01]  /*06d0*/  IADD3.X R6, R11.reuse, R3, R0, P6, !PT ;  /* 0x000000030b067210 */ /* 0x040fe200037fe400 */
[----:B0-----:R-:W-:Y:S01]  /*06e0*/  @P0 IMAD R0, R4, UR17, R101 ;  /* 0x0000001104000c24 */ /* 0x001fe2000f8e0265 */
[----:B------:R-:W-:Y:S02]  /*06f0*/  IADD3.X R2, R11, R18, RZ, P5, !PT ;  /* 0x000000120b027210 */ /* 0x000fe40002ffe4ff */
[----:B------:R-:W-:Y:S01]  /*0700*/  CS2R R18, SRZ ;  /* 0x0000000000127805 */ /* 0x000fe2000001ff00 */
[----:B------:R-:W-:Y:S01]  /*0710*/  @P0 IMAD R0, R0, R21, RZ ;  /* 0x0000001500000224 */ /* 0x000fe200078e02ff */
[----:B------:R-:W-:-:S03]  /*0720*/  HFMA2.MMA R95, -RZ, RZ, 0, 0 ;  /* 0x00000000ff5f7435 */ /* 0x000fc600000001ff */
[----:B-1----:R-:W-:Y:S01]  /*0730*/  @P0 IMAD R3, R0, R27, RZ ;  /* 0x0000001b00030224 */ /* 0x002fe200078e02ff */
[----:B------:R-:W-:-:S03]  /*0740*/  MOV R93, RZ ;  /* 0x000000ff005d7202 */ /* 0x000fc60000000f00 */
[----:B---3--:R-:W-:Y:S01]  /*0750*/  @P0 IMAD.WIDE R16, R3, 0x8, R16 ;  /* 0x0000000803100825 */ /* 0x008fe200078e0210 */
[----:B------:R-:W-:Y:S02]  /*0760*/  @!P0 CS2R R16, SRZ ;  /* 0x0000000000108805 */ /* 0x000fe4000001ff00 */
[----:B-----5:R-:W-:Y:S02]  /*0770*/  @P2 R2UR UR6, R8 ;  /* 0x00000000080622ca */ /* 0x020fe400000e0000 */
[----:B------:R-:W-:Y:S02]  /*0780*/  @P3 LEA R20, P2, R101, R22, 0x2 ;  /* 0x0000001665143211 */ /* 0x000fe400078410ff */
[----:B------:R-:W-:Y:S02]  /*0790*/  @P1 R2UR UR5, R9 ;  /* 0x00000000090512ca */ /* 0x000fe400000e0000 */
[----:B------:R-:W-:Y:S02]  /*07a0*/  ISETP.GE.AND P1, PT, R21, 0x1, PT ;  /* 0x000000011500780c */ /* 0x000fe40003f26270 */
[----:B------:R-:W-:-:S02]  /*07b0*/  @P3 LEA.HI.X R15, R101, R23, R114, 0x2, P2 ;  /* 0x00000017650f3211 */ /* 0x000fc400010f1472 */
[----:B------:R-:W-:Y:S02]  /*07c0*/  @P4 LEA R18, P2, R101, R24, 0x2 ;  /* 0x0000001865124211 */ /* 0x000fe400078410ff */
[----:B------:R-:W-:Y:S02]  /*07d0*/  LEA R9, P3, R13, R28, 0x2 ;  /* 0x0000001c0d097211 */ /* 0x000fe400078610ff */
[----:B------:R-:W-:Y:S02]  /*07e0*/  @P4 LEA.HI.X R19, R101, R25, R114, 0x2, P2 ;  /* 0x0000001965134211 */ /* 0x000fe400010f1472 */
[----:B------:R-:W-:Y:S02]  /*07f0*/  LEA.HI.X R11, R13, R29, R14, 0x2, P3 ;  /* 0x0000001d0d0b7211 */ /* 0x000fe400018f140e */
[----:B------:R-:W-:Y:S02]  /*0800*/  LEA R5, P2, R10, R30, 0x2 ;  /* 0x0000001e0a057211 */ /* 0x000fe400078410ff */
[----:B------:R-:W-:-:S02]  /*0810*/  LEA R4, P3, R7, R32, 0x2 ;  /* 0x0000002007047211 */ /* 0x000fc400078610ff */
[----:B--2---:R-:W-:Y:S02]  /*0820*/  LEA R87, P4, R85, R34, 0x2 ;  /* 0x0000002255577211 */ /* 0x004fe400078810ff */
[----:B------:R-:W-:Y:S02]  /*0830*/  LEA.HI.X R8, R10, R31, R12, 0x2, P2 ;  /* 0x0000001f0a087211 */ /* 0x000fe400010f140c */
[----:B------:R-:W-:Y:S02]  /*0840*/  LEA.HI.X R3, R7, R33, R6, 0x2, P3 ;  /* 0x0000002107037211 */ /* 0x000fe400018f1406 */
[----:B------:R-:W-:Y:S02]  /*0850*/  LEA.HI.X R85, R85, R35, R2, 0x2, P4 ;  /* 0x0000002355557211 */ /* 0x000fe400020f1402 */
[----:B------:R-:W-:Y:S02]  /*0860*/  MOV R14, R20 ;  /* 0x00000014000e7202 */ /* 0x000fe40000000f00 */
[----:B------:R-:W-:-:S02]  /*0870*/  MOV R12, R18 ;  /* 0x00000012000c7202 */ /* 0x000fc40000000f00 */
[----:B------:R-:W-:Y:S01]  /*0880*/  MOV R13, R19 ;  /* 0x00000013000d7202 */ /* 0x000fe20000000f00 */
[----:B------:R-:W-:Y:S06]  /*0890*/  @!P1 BRA `(.L_x_7443) ;  /* 0x000000b0003c9947 */ /* 0x000fec0003800000 */
        /* <DEDUP_REMOVED lines=31> */
.L_x_7523:
        /* <DEDUP_REMOVED lines=22> */
[----:B------:R-:W5:Y:S04]  /*0bf0*/  @!P3 LDG.E R19, desc[UR14][R2.64+0x200] ;  /* 0x0002000e0213b981 */ /* 0x000f68000c1e1900 */
[----:B------:R-:W3:Y:S01]  /*0c00*/  @!P0 LDG.E R4, desc[UR14][R2.64+0x80] ;  /* 0x0000800e02048981 */ /* 0x000ee2000c1e1900 */
[-C--:B------:R-:W-:Y:S02]  /*0c10*/  ISETP.GE.AND P0, PT, R102, R83.reuse, PT ;  /* 0x000000536600720c */ /* 0x080fe40003f06270 */
[-C--:B------:R-:W-:Y:S01]  /*0c20*/  ISETP.GE.AND P3, PT, R96, R83.reuse, PT ;  /* 0x000000536000720c */ /* 0x080fe20003f66270 */
[----:B------:R-:W5:Y:S01]  /*0c30*/  @!P4 LDG.E R18, desc[UR14][R2.64+0x280] ;  /* 0x0002800e0212c981 */ /* 0x000f62000c1e1900 */
[----:B------:R-:W-:Y:S02]  /*0c40*/  ISETP.GE.AND P4, PT, R94, R83, PT ;  /* 0x000000535e00720c */ /* 0x000fe40003f86270 */
[----:B------:R-:W-:-:S02]  /*0c50*/  CS2R R20, SRZ ;  /* 0x0000000000147805 */ /* 0x000fc4000001ff00 */
[----:B------:R-:W-:Y:S02]  /*0c60*/  CS2R R22, SRZ ;  /* 0x0000000000167805 */ /* 0x000fe4000001ff00 */
[----:B------:R-:W-:Y:S02]  /*0c70*/  CS2R R24, SRZ ;  /* 0x0000000000187805 */ /* 0x000fe4000001ff00 */
        /* <DEDUP_REMOVED lines=11> */
[----:B------:R-:W-:Y:S02]  /*0d30*/  CS2R R26, SRZ ;  /* 0x00000000001a7805 */ /* 0x000fe4000001ff00 */
[----:B------:R-:W-:Y:S01]  /*0d40*/  MOV R31, RZ ;  /* 0x000000ff001f7202 */ /* 0x000fe20000000f00 */
[----:B------:R-:W5:Y:S04]  /*0d50*/  @!P0 LDG.E R24, desc[UR14][R2.64+0x580] ;  /* 0x0005800e02188981 */ /* 0x000f68000c1e1900 */
[----:B------:R-:W5:Y:S04]  /*0d60*/  @!P1 LDG.E R27, desc[UR14][R2.64+0x600] ;  /* 0x0006000e021b9981 */ /* 0x000f68000c1e1900 */
[----:B------:R-:W5:Y:S04]  /*0d70*/  @!P2 LDG.E R26, desc[UR14][R2.64+0x680] ;  /* 0x0006800e021aa981 */ /* 0x000f68000c1e1900 */
[----:B------:R-:W5:Y:S04]  /*0d80*/  @!P3 LDG.E R29, desc[UR14][R2.64+0x700] ;  /* 0x0007000e021db981 */ /* 0x000f68000c1e1900 */
[----:B------:R0:W5:Y:S01]  /*0d90*/  @!P4 LDG.E R31, desc[UR14][R2.64+0x780] ;  /* 0x0007800e021fc981 */ /* 0x000162000c1e1900 */
        /* <DEDUP_REMOVED lines=58> */
[----:B-----5:R-:W-:Y:S04]  /*1140*/  STS [R78+0x200], R19 ;  /* 0x000200134e007388 */ /* 0x020fe80000000800 */
        /* <DEDUP_REMOVED lines=47> */
[----:B------:R-:W5:Y:S04]  /*1440*/  @!P1 LDG.E R5, desc[UR14][R6.64] ;  /* 0x0000000e06059981 */ /* 0x000f68000c1e1900 */
        /* <DEDUP_REMOVED lines=29> */
[----:B-----5:R-:W-:Y:S04]  /*1620*/  STS [R82], R5 ;  /* 0x0000000552007388 */ /* 0x020fe80000000800 */
[----:B----4-:R0:W-:Y:S04]  /*1630*/  STS [R81+0x80], R4 ;  /* 0x0000800451007388 */ /* 0x0101e80000000800 */
        /* <DEDUP_REMOVED lines=45> */
[----:B-----5:R-:W-:-:S06]  /*1910*/  CS2R R22, SRZ ;  /* 0x0000000000167805 */ /* 0x020fcc000001ff00 */
[----:B------:R-:W5:Y:S01]  /*1920*/  @!P1 LDG.E R23, desc[UR14][R2.64+0x300] ;  /* 0x0003000e02179981 */ /* 0x000f62000c1e1900 */
[----:B------:R-:W-:-:S04]  /*1930*/  ISETP.GE.AND P1, PT, R98, R83, PT ;  /* 0x000000536200720c */ /* 0x000fc80003f26270 */
[----:B------:R-:W5:Y:S01]  /*1940*/  @!P0 LDG.E R20, desc[UR14][R2.64+0x280] ;  /* 0x0002800e02148981 */ /* 0x000f62000c1e1900 */
        /* <DEDUP_REMOVED lines=83> */
.L_x_7445:
[----:B------:R-:W-:Y:S05]  /*1e80*/  BSYNC B0 ;  /* 0x0000000000007941 */ /* 0x000fea0003800000 */
.L_x_7444:
        /* <DEDUP_REMOVED lines=35> */
.L_x_7447:
[----:B------:R-:W-:Y:S05]  /*20c0*/  BSYNC B0 ;  /* 0x0000000000007941 */ /* 0x000fea0003800000 */
.L_x_7446:
        /* <DEDUP_REMOVED lines=35> */
.L_x_7449:
[----:B------:R-:W-:Y:S05]  /*2300*/  BSYNC B0 ;  /* 0x0000000000007941 */ /* 0x000fea0003800000 */
.L_x_7448:
        /* <DEDUP_REMOVED lines=35> */
.L_x_7451:
[----:B------:R-:W-:Y:S05]  /*2540*/  BSYNC B0 ;  /* 0x0000000000007941 */ /* 0x000fea0003800000 */
.L_x_7450:
        /* <DEDUP_REMOVED lines=35> */
.L_x_7453:
[----:B------:R-:W-:Y:S05]  /*2780*/  BSYNC B0 ;  /* 0x0000000000007941 */ /* 0x000fea0003800000 */
.L_x_7452:
        /* <DEDUP_REMOVED lines=35> */
.L_x_7455:
[----:B------:R-:W-:Y:S05]  /*29c0*/  BSYNC B0 ;  /* 0x0000000000007941 */ /* 0x000fea0003800000 */
.L_x_7454:
        /* <DEDUP_REMOVED lines=35> */
.L_x_7457:
[----:B------:R-:W-:Y:S05]  /*2c00*/  BSYNC B0 ;  /* 0x0000000000007941 */ /* 0x000fea0003800000 */
.L_x_7456:
        /* <DEDUP_REMOVED lines=37> */
.L_x_7459:
[----:B------:R-:W-:Y:S05]  /*2e60*/  BSYNC B0 ;  /* 0x0000000000007941 */ /* 0x000fea0003800000 */
.L_x_7458:
        /* <DEDUP_REMOVED lines=38> */
.L_x_7461:
[----:B------:R-:W-:Y:S05]  /*30d0*/  BSYNC B0 ;  /* 0x0000000000007941 */ /* 0x000fea0003800000 */
.L_x_7460:
        /* <DEDUP_REMOVED lines=38> */
.L_x_7463:
[----:B------:R-:W-:Y:S05]  /*3340*/  BSYNC B0 ;  /* 0x0000000000007941 */ /* 0x000fea0003800000 */
.L_x_7462:
        /* <DEDUP_REMOVED lines=39> */
.L_x_7465:
[----:B------:R-:W-:Y:S05]  /*35c0*/  BSYNC B0 ;  /* 0x0000000000007941 */ /* 0x000fea0003800000 */
.L_x_7464:
        /* <DEDUP_REMOVED lines=33> */
.L_x_7467:
[----:B------:R-:W-:Y:S05]  /*37e0*/  BSYNC B0 ;  /* 0x0000000000007941 */ /* 0x000fea0003800000 */
.L_x_7466:
        /* <DEDUP_REMOVED lines=33> */
.L_x_7469:
[----:B------:R-:W-:Y:S05]  /*3a00*/  BSYNC B0 ;  /* 0x0000000000007941 */ /* 0x000fea0003800000 */
.L_x_7468:
        /* <DEDUP_REMOVED lines=33> */
.L_x_7471:
[----:B------:R-:W-:Y:S05]  /*3c20*/  BSYNC B0 ;  /* 0x0000000000007941 */ /* 0x000fea0003800000 */
.L_x_7470:
        /* <DEDUP_REMOVED lines=33> */
.L_x_7473:
[----:B------:R-:W-:Y:S05]  /*3e40*/  BSYNC B0 ;  /* 0x0000000000007941 */ /* 0x000fea0003800000 */
.L_x_7472:
        /* <DEDUP_REMOVED lines=33> */
.L_x_7475:
[----:B------:R-:W-:Y:S05]  /*4060*/  BSYNC B0 ;  /* 0x0000000000007941 */ /* 0x000fea0003800000 */
.L_x_7474:
        /* <DEDUP_REMOVED lines=69> */
[-C--:B------:R-:W-:Y:S02]  /*44c0*/  ISETP.GE.AND P6, PT, R104, R83.reuse, PT ;  /* 0x000000536800720c */ /* 0x080fe40003fc6270 */
[----:B------:R-:W-:Y:S02]  /*44d0*/  CS2R R116, SRZ ;  /* 0x0000000000747805 */ /* 0x000fe4000001ff00 */
[----:B------:R-:W-:Y:S01]  /*44e0*/  MOV R115, RZ ;  /* 0x000000ff00737202 */ /* 0x000fe20000000f00 */
        /* <DEDUP_REMOVED lines=26> */
[----:B------:R-:W-:Y:S02]  /*4690*/  CS2R R122, SRZ ;  /* 0x00000000007a7805 */ /* 0x000fe4000001ff00 */
[----:B------:R-:W-:Y:S01]  /*46a0*/  CS2R R124, SRZ ;  /* 0x00000000007c7805 */ /* 0x000fe2000001ff00 */
[----:B------:R-:W-:Y:S01]  /*46b0*/  HFMA2.MMA R126, -RZ, RZ, 0, 0 ;  /* 0x00000000ff7e7435 */ /* 0x000fe200000001ff */
[----:B------:R-:W-:Y:S01]  /*46c0*/  MOV R119, RZ ;  /* 0x000000ff00777202 */ /* 0x000fe20000000f00 */
[----:B------:R-:W-:Y:S01]  /*46d0*/  HFMA2.MMA R154, -RZ, RZ, 0, 0 ;  /* 0x00000000ff9a7435 */ /* 0x000fe200000001ff */
        /* <DEDUP_REMOVED lines=22> */
[----:B------:R-:W2:Y:S04]  /*4840*/  LDS R105, [R64+0x10] ;  /* 0x0000100040697984 */ /* 0x000ea80000000800 */
        /* <DEDUP_REMOVED lines=10> */
[----:B------:R-:W3:Y:S01]  /*48f0*/  LDS R22, [R64+0x3c] ;  /* 0x00003c0040167984 */ /* 0x000ee20000000800 */
[----:B------:R-:W-:Y:S01]  /*4900*/  BAR.SYNC.DEFER_BLOCKING 0x0 ;  /* 0x0000000000007b1d */ /* 0x000fe20000010000 */
[----:B0-----:R-:W-:-:S05]  /*4910*/  CS2R R20, SRZ ;  /* 0x0000000000147805 */ /* 0x001fca000001ff00 */
[----:B------:R0:W4:Y:S01]  /*4920*/  @!P0 LDG.E R19, desc[UR14][R2.64] ;  /* 0x0000000e02138981 */ /* 0x000122000c1e1900 */
[----:B------:R-:W-:-:S03]  /*4930*/  ISETP.GE.AND P0, PT, R108, R83, PT ;  /* 0x000000536c00720c */ /* 0x000fc60003f06270 */
[----:B------:R-:W5:Y:S01]  /*4940*/  @!P1 LDG.E R18, desc[UR14][R4.64+-0x780] ;  /* 0xfff8800e04129981 */ /* 0x000f62000c1e1900 */
[-C--:B------:R-:W-:Y:S01]  /*4950*/  ISETP.GE.AND P1, PT, R110, R83.reuse, PT ;  /* 0x000000536e00720c */ /* 0x080fe20003f26270 */
[----:B-1----:R-:W-:Y:S01]  /*4960*/  HFMA2.MMA R115, -RZ, RZ, 0, 0 ;  /* 0x00000000ff737435 */ /* 0x002fe200000001ff */
[----:B------:R-:W-:Y:S01]  /*4970*/  MOV R117, RZ ;  /* 0x000000ff00757202 */ /* 0x000fe20000000f00 */
        /* <DEDUP_REMOVED lines=23> */
[----:B------:R-:W-:Y:S01]  /*4af0*/  FMUL.FTZ R116, R113, -1.4426950216293334961 ;  /* 0xbfb8aa3b71747820 */ /* 0x000fe20000410000 */
[----:B------:R-:W-:-:S04]  /*4b00*/  FMUL.FTZ R118, R111, -1.4426950216293334961 ;  /* 0xbfb8aa3b6f767820 */ /* 0x000fc80000410000 */
[----:B------:R-:W-:Y:S01]  /*4b10*/  MUFU.EX2 R129, R129 ;  /* 0x0000008100817308 */ /* 0x000fe20000000800 */
[----:B------:R-:W-:-:S07]  /*4b20*/  FMUL.FTZ R127, R109, -1.4426950216293334961 ;  /* 0xbfb8aa3b6d7f7820 */ /* 0x000fce0000410000 */
[----:B------:R1:W-:Y:S01]  /*4b30*/  MUFU.EX2 R120, R118 ;  /* 0x0000007600787308 */ /* 0x0003e20000000800 */
[----:B------:R-:W-:Y:S01]  /*4b40*/  FMUL.FTZ R128, R107, -1.4426950216293334961 ;  /* 0xbfb8aa3b6b807820 */ /* 0x000fe20000410000 */
[----:B---3--:R-:W-:-:S06]  /*4b50*/  FMUL.FTZ R148, R22, -1.4426950216293334961 ;  /* 0xbfb8aa3b16947820 */ /* 0x008fcc0000410000 */
[----:B------:R-:W2:Y:S01]  /*4b60*/  MUFU.EX2 R116, R116 ;  /* 0x0000007400747308 */ /* 0x000ea20000000800 */
[----:B-1----:R-:W-:-:S07]  /*4b70*/  FMUL.FTZ R118, R30, -1.4426950216293334961 ;  /* 0xbfb8aa3b1e767820 */ /* 0x002fce0000410000 */
[----:B------:R2:W1:Y:S01]  /*4b80*/  MUFU.EX2 R131, R118 ;  /* 0x0000007600837308 */ /* 0x0004620000000800 */
[----:B------:R-:W-:Y:S01]  /*4b90*/  FMUL.FTZ R135, R28, -1.4426950216293334961 ;  /* 0xbfb8aa3b1c877820 */ /* 0x000fe20000410000 */
[----:B0-----:R-:W-:Y:S01]  /*4ba0*/  FMUL.FTZ R4, R103, -1.4426950216293334961 ;  /* 0xbfb8aa3b67047820 */ /* 0x001fe20000410000 */
[----:B------:R-:W-:-:S05]  /*4bb0*/  FMUL.FTZ R5, R31, -1.4426950216293334961 ;  /* 0xbfb8aa3b1f057820 */ /* 0x000fca0000410000 */
[----:B------:R-:W0:Y:S01]  /*4bc0*/  MUFU.EX2 R127, R127 ;  /* 0x0000007f007f7308 */ /* 0x000e220000000800 */
[----:B--2---:R-:W-:-:S07]  /*4bd0*/  FADD.FTZ R118, R116, 1 ;  /* 0x3f80000074767421 */ /* 0x004fce0000010000 */
[----:B------:R2:W-:Y:S08]  /*4be0*/  MUFU.EX2 R153, R148 ;  /* 0x0000009400997308 */ /* 0x0005f00000000800 */
[----:B------:R-:W3:Y:S01]  /*4bf0*/  MUFU.EX2 R128, R128 ;  /* 0x0000008000807308 */ /* 0x000ee20000000800 */
[----:B--2---:R-:W-:Y:S01]  /*4c00*/  FADD.FTZ R148, R129, 1 ;  /* 0x3f80000081947421 */ /* 0x004fe20000010000 */
[----:B------:R-:W-:Y:S01]  /*4c10*/  FMUL.FTZ R133, R29, -1.4426950216293334961 ;  /* 0xbfb8aa3b1d857820 */ /* 0x000fe20000410000 */
[----:B------:R-:W-:Y:S01]  /*4c20*/  FADD.FTZ R116, R120, 1 ;  /* 0x3f80000078747421 */ /* 0x000fe20000010000 */
[----:B------:R-:W-:-:S04]  /*4c30*/  FMUL.FTZ R137, R27, -1.4426950216293334961 ;  /* 0xbfb8aa3b1b897820 */ /* 0x000fc80000410000 */
[----:B------:R-:W2:Y:S01]  /*4c40*/  MUFU.EX2 R135, R135 ;  /* 0x0000008700877308 */ /* 0x000ea20000000800 */
[----:B------:R-:W-:Y:S01]  /*4c50*/  FMUL.FTZ R139, R26, -1.4426950216293334961 ;  /* 0xbfb8aa3b1a8b7820 */ /* 0x000fe20000410000 */
[----:B-1----:R-:W-:-:S06]  /*4c60*/  FADD.FTZ R129, R131, 1 ;  /* 0x3f80000083817421 */ /* 0x002fcc0000010000 */
[----:B------:R-:W-:Y:S01]  /*4c70*/  MUFU.RCP R148, R148 ;  /* 0x0000009400947308 */ /* 0x000fe20000001000 */
[----:B0-----:R-:W-:-:S07]  /*4c80*/  FADD.FTZ R120, R127, 1 ;  /* 0x3f8000007f787421 */ /* 0x001fce0000010000 */
[----:B------:R-:W0:Y:S01]  /*4c90*/  MUFU.EX2 R4, R4 ;  /* 0x0000000400047308 */ /* 0x000e220000000800 */
[----:B------:R-:W-:-:S07]  /*4ca0*/  FMUL.FTZ R141, R25, -1.4426950216293334961 ;  /* 0xbfb8aa3b198d7820 */ /* 0x000fce0000410000 */
[----:B------:R-:W1:Y:S01]  /*4cb0*/  MUFU.EX2 R5, R5 ;  /* 0x0000000500057308 */ /* 0x000e620000000800 */
[----:B---3--:R-:W-:Y:S01]  /*4cc0*/  FADD.FTZ R128, R128, 1 ;  /* 0x3f80000080807421 */ /* 0x008fe20000010000 */
[----:B------:R-:W-:-:S06]  /*4cd0*/  FMUL.FTZ R143, R24, -1.4426950216293334961 ;  /* 0xbfb8aa3b188f7820 */ /* 0x000fcc0000410000 */
[----:B------:R-:W-:Y:S08]  /*4ce0*/  MUFU.RCP R118, R118 ;  /* 0x0000007600767308 */ /* 0x000ff00000001000 */
[----:B------:R-:W3:Y:S08]  /*4cf0*/  MUFU.EX2 R133, R133 ;  /* 0x0000008500857308 */ /* 0x000ef00000000800 */
[----:B------:R-:W-:Y:S01]  /*4d00*/  MUFU.RCP R116, R116 ;  /* 0x0000007400747308 */ /* 0x000fe20000001000 */
[----:B--2---:R-:W-:-:S07]  /*4d10*/  FADD.FTZ R131, R135, 1 ;  /* 0x3f80000087837421 */ /* 0x004fce0000010000 */
[----:B------:R-:W2:Y:S08]  /*4d20*/  MUFU.EX2 R137, R137 ;  /* 0x0000008900897308 */ /* 0x000eb00000000800 */
[----:B------:R-:W2:Y:S08]  /*4d30*/  MUFU.EX2 R139, R139 ;  /* 0x0000008b008b7308 */ /* 0x000eb00000000800 */
[----:B------:R-:W2:Y:S01]  /*4d40*/  MUFU.RCP R129, R129 ;  /* 0x0000008100817308 */ /* 0x000ea20000001000 */
[----:B------:R-:W-:Y:S01]  /*4d50*/  FMUL.FTZ R145, R23, -1.4426950216293334961 ;  /* 0xbfb8aa3b17917820 */ /* 0x000fe20000410000 */
[----:B0-----:R-:W-:Y:S01]  /*4d60*/  FADD.FTZ R4, R4, 1 ;  /* 0x3f80000004047421 */ /* 0x001fe20000010000 */
[----:B-1----:R-:W-:-:S05]  /*4d70*/  FADD.FTZ R5, R5, 1 ;  /* 0x3f80000005057421 */ /* 0x002fca0000010000 */
[----:B------:R-:W0:Y:S08]  /*4d80*/  MUFU.RCP R120, R120 ;  /* 0x0000007800787308 */ /* 0x000e300000001000 */
[----:B------:R-:W1:Y:S08]  /*4d90*/  MUFU.EX2 R141, R141 ;  /* 0x0000008d008d7308 */ /* 0x000e700000000800 */
[----:B------:R-:W1:Y:S01]  /*4da0*/  MUFU.RCP R128, R128 ;  /* 0x0000008000807308 */ /* 0x000e620000001000 */
[----:B---3--:R-:W-:-:S07]  /*4db0*/  FADD.FTZ R133, R133, 1 ;  /* 0x3f80000085857421 */ /* 0x008fce0000010000 */
[----:B------:R-:W3:Y:S01]  /*4dc0*/  MUFU.EX2 R143, R143 ;  /* 0x0000008f008f7308 */ /* 0x000ee20000000800 */
[----:B----4-:R-:W-:Y:S04]  /*4dd0*/  STS [R82], R19 ;  /* 0x0000001352007388 */ /* 0x010fe80000000800 */
[----:B-----5:R4:W-:Y:S04]  /*4de0*/  STS [R81+0x80], R18 ;  /* 0x0000801251007388 */ /* 0x0209e80000000800 */
        /* <DEDUP_REMOVED lines=16> */
[----:B------:R-:W0:Y:S04]  /*4ef0*/  LDS R115, [R64] ;  /* 0x0000000040737984 */ /* 0x000e280000000800 */
[----:B------:R-:W1:Y:S04]  /*4f00*/  LDS R117, [R64+0x4] ;  /* 0x0000040040757984 */ /* 0x000e680000000800 */
[----:B------:R-:W3:Y:S04]  /*4f10*/  LDS R122, [R64+0x8] ;  /* 0x00000800407a7984 */ /* 0x000ee80000000800 */
[----:B------:R-:W3:Y:S04]  /*4f20*/  LDS R119, [R64+0xc] ;  /* 0x00000c0040777984 */ /* 0x000ee80000000800 */
[----:B------:R-:W-:Y:S04]  /*4f30*/  LDS R121, [R64+0x14] ;  /* 0x0000140040797984 */ /* 0x000fe80000000800 */
[----:B------:R-:W3:Y:S04]  /*4f40*/  LDS R126, [R64+0x18] ;  /* 0x00001800407e7984 */ /* 0x000ee80000000800 */
[----:B------:R-:W3:Y:S01]  /*4f50*/  LDS R123, [R64+0x1c] ;  /* 0x00001c00407b7984 */ /* 0x000ee20000000800 */
[----:B----4-:R-:W-:-:S03]  /*4f60*/  FADD.FTZ R18, -R148, 1 ;  /* 0x3f80000094127421 */ /* 0x010fc60000010100 */
[----:B------:R-:W4:Y:S01]  /*4f70*/  LDS R127, [R64+0x24] ;  /* 0x00002400407f7984 */ /* 0x000f220000000800 */
[----:B------:R-:W-:Y:S01]  /*4f80*/  FFMA.FTZ R18, R105, R18, 1 ;  /* 0x3f80000069127423 */ /* 0x000fe20000010012 */
[----:B-----5:R-:W-:Y:S02]  /*4f90*/  FADD.FTZ R2, -R118, 1 ;  /* 0x3f80000076027421 */ /* 0x020fe40000010100 */
[----:B------:R-:W5:Y:S01]  /*4fa0*/  LDS R154, [R64+0x28] ;  /* 0x00002800409a7984 */ /* 0x000f620000000800 */
[----:B--2---:R-:W-:-:S03]  /*4fb0*/  FMUL.FTZ R135, R167, R124 ;  /* 0x0000007ca7877220 */ /* 0x004fc60000410000 */
[----:B------:R-:W2:Y:S01]  /*4fc0*/  LDS R156, [R64+0x20] ;  /* 0x00002000409c7984 */ /* 0x000ea20000000800 */
[----:B------:R-:W-:Y:S01]  /*4fd0*/  FMUL.FTZ R135, R148, R135 ;  /* 0x0000008794877220 */ /* 0x000fe20000410000 */
[----:B0-----:R-:W-:Y:S02]  /*4fe0*/  FMUL.FTZ R3, R0, R115 ;  /* 0x0000007300037220 */ /* 0x001fe40000410000 */
[----:B------:R-:W0:Y:S01]  /*4ff0*/  LDS R125, [R64+0x2c] ;  /* 0x00002c00407d7984 */ /* 0x000e220000000800 */
[----:B------:R1:W-:Y:S01]  /*5000*/  MUFU.EX2 R147, R145 ;  /* 0x0000009100937308 */ /* 0x0003e20000000800 */
[----:B------:R-:W-:Y:S01]  /*5010*/  FADD.FTZ R137, R137, 1 ;  /* 0x3f80000089897421 */ /* 0x000fe20000010000 */
[----:B------:R-:W-:Y:S01]  /*5020*/  FADD.FTZ R139, R139, 1 ;  /* 0x3f8000008b8b7421 */ /* 0x000fe20000010000 */
[----:B------:R-:W-:Y:S01]  /*5030*/  FFMA.FTZ R2, R113, R2, 1 ;  /* 0x3f80000071027423 */ /* 0x000fe20000010002 */
[----:B------:R-:W-:Y:S01]  /*5040*/  FMUL.FTZ R3, R118, R3 ;  /* 0x0000000376037220 */ /* 0x000fe20000410000 */
[----:B------:R-:W0:Y:S03]  /*5050*/  LDS R162, [R64+0x30] ;  /* 0x0000300040a27984 */ /* 0x000e260000000800 */
[----:B------:R3:W4:Y:S01]  /*5060*/  MUFU.RCP R150, R4 ;  /* 0x0000000400967308 */ /* 0x0007220000001000 */
[----:B-1----:R-:W-:Y:S01]  /*5070*/  FMUL.FTZ R145, R135, R18 ;  /* 0x0000001287917220 */ /* 0x002fe20000410000 */
[----:B------:R-:W-:-:S06]  /*5080*/  FADD.FTZ R135, -R129, 1 ;  /* 0x3f80000081877421 */ /* 0x000fcc0000010100 */
[----:B------:R1:W5:Y:S01]  /*5090*/  MUFU.RCP R152, R5 ;  /* 0x0000000500987308 */ /* 0x0003620000001000 */
[----:B---3--:R-:W-:Y:S01]  /*50a0*/  FADD.FTZ R4, -R116, 1 ;  /* 0x3f80000074047421 */ /* 0x008fe20000010100 */
[----:B------:R-:W-:Y:S01]  /*50b0*/  FMUL.FTZ R3, R3, R2 ;  /* 0x0000000203037220 */ /* 0x000fe20000410000 */
[----:B------:R-:W-:Y:S02]  /*50c0*/  FFMA.FTZ R151, R30, R135, 1 ;  /* 0x3f8000001e977423 */ /* 0x000fe40000010087 */
[----:B------:R-:W-:Y:S01]  /*50d0*/  FFMA.FTZ R4, R111, R4, 1 ;  /* 0x3f8000006f047423 */ /* 0x000fe20000010004 */
[----:B-1----:R-:W-:Y:S02]  /*50e0*/  FMUL.FTZ R5, R146, R117 ;  /* 0x0000007592057220 */ /* 0x002fe40000410000 */
[----:B------:R-:W-:Y:S01]  /*50f0*/  MUFU.RCP R158, R133 ;  /* 0x00000085009e7308 */ /* 0x000fe20000001000 */
[----:B------:R-:W-:Y:S01]  /*5100*/  FADD.FTZ R2, -R120, 1 ;  /* 0x3f80000078027421 */ /* 0x000fe20000010100 */
[----:B------:R-:W-:Y:S01]  /*5110*/  FMUL.FTZ R19, R169, R122 ;  /* 0x0000007aa9137220 */ /* 0x000fe20000410000 */
[----:B------:R-:W-:Y:S01]  /*5120*/  FMUL.FTZ R5, R116, R5 ;  /* 0x0000000574057220 */ /* 0x000fe20000410000 */
[----:B------:R-:W-:Y:S01]  /*5130*/  LDS R135, [R64+0x3c] ;  /* 0x00003c0040877984 */ /* 0x000fe20000000800 */
[----:B------:R-:W-:-:S03]  /*5140*/  FADD.FTZ R141, R141, 1 ;  /* 0x3f8000008d8d7421 */ /* 0x000fc60000010000 */
[----:B------:R1:W-:Y:S01]  /*5150*/  MUFU.RCP R160, R137 ;  /* 0x0000008900a07308 */ /* 0x0003e20000001000 */
[----:B------:R-:W-:Y:S01]  /*5160*/  FMUL.FTZ R5, R5, R4 ;  /* 0x0000000405057220 */ /* 0x000fe20000410000 */
[----:B------:R-:W-:Y:S01]  /*5170*/  FADD.FTZ R4, -R128, 1 ;  /* 0x3f80000080047421 */ /* 0x000fe20000010100 */
[----:B------:R-:W-:Y:S01]  /*5180*/  FMUL.FTZ R21, R144, R119 ;  /* 0x0000007790157220 */ /* 0x000fe20000410000 */
[----:B------:R-:W-:-:S04]  /*5190*/  FADD.FTZ R143, R143, 1 ;  /* 0x3f8000008f8f7421 */ /* 0x000fc80000010000 */
[----:B------:R3:W2:Y:S01]  /*51a0*/  MUFU.RCP R133, R139 ;  /* 0x0000008b00857308 */ /* 0x0006a20000001000 */
[----:B-1----:R-:W-:Y:S01]  /*51b0*/  LDS R137, [R64+0x38] ;  /* 0x0000380040897984 */ /* 0x002fe20000000800 */
[----:B------:R-:W-:Y:S01]  /*51c0*/  FFMA.FTZ R2, R109, R2, 1 ;  /* 0x3f8000006d027423 */ /* 0x000fe20000010002 */
[----:B------:R-:W-:Y:S02]  /*51d0*/  FMUL.FTZ R19, R120, R19 ;  /* 0x0000001378137220 */ /* 0x000fe40000410000 */
[----:B---3--:R-:W1:Y:S03]  /*51e0*/  LDS R139, [R64+0x34] ;  /* 0x00003400408b7984 */ /* 0x008e660000000800 */
[----:B------:R-:W-:Y:S01]  /*51f0*/  MUFU.RCP R164, R141 ;  /* 0x0000008d00a47308 */ /* 0x000fe20000001000 */
[----:B------:R-:W-:Y:S01]  /*5200*/  FFMA.FTZ R4, R107, R4, 1 ;  /* 0x3f8000006b047423 */ /* 0x000fe20000010004 */
[----:B------:R-:W-:Y:S01]  /*5210*/  FMUL.FTZ R21, R128, R21 ;  /* 0x0000001580157220 */ /* 0x000fe20000410000 */
[----:B------:R-:W-:Y:S01]  /*5220*/  FMUL.FTZ R19, R19, R2 ;  /* 0x0000000213137220 */ /* 0x000fe20000410000 */
[----:B----4-:R-:W-:Y:S01]  /*5230*/  FADD.FTZ R2, -R150, 1 ;  /* 0x3f80000096027421 */ /* 0x010fe20000010100 */
[----:B------:R-:W-:-:S03]  /*5240*/  FADD.FTZ R166, R147, 1 ;  /* 0x3f80000093a67421 */ /* 0x000fc60000010000 */
[----:B------:R-:W3:Y:S01]  /*5250*/  MUFU.RCP R131, R131 ;  /* 0x0000008300837308 */ /* 0x000ee20000001000 */
[----:B------:R-:W-:Y:S01]  /*5260*/  FMUL.FTZ R21, R21, R4 ;  /* 0x0000000415157220 */ /* 0x000fe20000410000 */
[----:B-----5:R-:W-:Y:S01]  /*5270*/  FADD.FTZ R4, -R152, 1 ;  /* 0x3f80000098047421 */ /* 0x020fe20000010100 */
[----:B------:R-:W-:Y:S01]  /*5280*/  FMUL.FTZ R147, R165, R126 ;  /* 0x0000007ea5937220 */ /* 0x000fe20000410000 */
[----:B------:R-:W-:Y:S01]  /*5290*/  FADD.FTZ R20, R153, 1 ;  /* 0x3f80000099147421 */ /* 0x000fe20000010000 */
[----:B------:R-:W-:Y:S01]  /*52a0*/  FMUL.FTZ R18, R140, R123 ;  /* 0x0000007b8c127220 */ /* 0x000fe20000410000 */
[----:B--2---:R-:W-:Y:S01]  /*52b0*/  FADD.FTZ R157, -R133, 1 ;  /* 0x3f800000859d7421 */ /* 0x004fe20000010100 */
[----:B------:R-:W-:Y:S06]  /*52c0*/  BAR.SYNC.DEFER_BLOCKING 0x0 ;  /* 0x0000000000007b1d */ /* 0x000fec0000010000 */
[----:B------:R2:W4:Y:S01]  /*52d0*/  MUFU.RCP R141, R143 ;  /* 0x0000008f008d7308 */ /* 0x0005220000001000 */
[----:B------:R-:W-:Y:S01]  /*52e0*/  FFMA.FTZ R2, R103, R2, 1 ;  /* 0x3f80000067027423 */ /* 0x000fe20000010002 */
[----:B------:R-:W-:Y:S01]  /*52f0*/  FFMA.FTZ R149, R31, R4, 1 ;  /* 0x3f8000001f957423 */ /* 0x000fe20000010004 */
[----:B--2---:R-:W-:-:S04]  /*5300*/  FMUL.FTZ R143, R142, R121 ;  /* 0x000000798e8f7220 */ /* 0x004fc80000410000 */
[----:B------:R-:W-:Y:S01]  /*5310*/  FMUL.FTZ R143, R150, R143 ;  /* 0x0000008f968f7220 */ /* 0x000fe20000410000 */
[----:B------:R-:W-:Y:S01]  /*5320*/  FMUL.FTZ R4, R152, R147 ;  /* 0x0000009398047220 */ /* 0x000fe20000410000 */
[----:B------:R-:W2:Y:S02]  /*5330*/  MUFU.RCP R166, R166 ;  /* 0x000000a600a67308 */ /* 0x000ea40000001000 */
[----:B------:R-:W-:Y:S01]  /*5340*/  FMUL.FTZ R147, R143, R2 ;  /* 0x000000028f937220 */ /* 0x000fe20000410000 */
[----:B------:R-:W-:Y:S01]  /*5350*/  FMUL.FTZ R18, R129, R18 ;  /* 0x0000001281127220 */ /* 0x000fe20000410000 */
[----:B------:R-:W-:Y:S01]  /*5360*/  FMUL.FTZ R149, R4, R149 ;  /* 0x0000009504957220 */ /* 0x000fe20000410000 */
[----:B------:R-:W-:-:S03]  /*5370*/  FADD.FTZ R4, -R160, 1 ;  /* 0x3f800000a0047421 */ /* 0x000fc60000010100 */
[----:B------:R0:W5:Y:S01]  /*5380*/  MUFU.RCP R143, R20 ;  /* 0x00000014008f7308 */ /* 0x0001620000001000 */
[----:B------:R-:W-:Y:S01]  /*5390*/  FMUL.FTZ R151, R18, R151 ;  /* 0x0000009712977220 */ /* 0x000fe20000410000 */
[----:B------:R-:W-:Y:S01]  /*53a0*/  FFMA.FTZ R18, R27, R4, 1 ;  /* 0x3f8000001b127423 */ /* 0x000fe20000010004 */
[----:B---3--:R-:W-:Y:S01]  /*53b0*/  FADD.FTZ R153, -R131, 1 ;  /* 0x3f80000083997421 */ /* 0x008fe20000010100 */
[----:B------:R-:W-:Y:S01]  /*53c0*/  FMUL.FTZ R4, R138, R127 ;  /* 0x0000007f8a047220 */ /* 0x000fe20000410000 */
[----:B------:R-:W-:Y:S01]  /*53d0*/  FFMA.FTZ R171, R26, R157, 1 ;  /* 0x3f8000001aab7423 */ /* 0x000fe2000001009d */
[----:B------:R-:W-:Y:S01]  /*53e0*/  FMUL.FTZ R157, R161, R154 ;  /* 0x0000009aa19d7220 */ /* 0x000fe20000410000 */
[----:B------:R-:W-:Y:S01]  /*53f0*/  FFMA.FTZ R155, R28, R153, 1 ;  /* 0x3f8000001c9b7423 */ /* 0x000fe20000010099 */
        /* <DEDUP_REMOVED lines=9> */
[----:B----4-:R-:W-:Y:S01]  /*5490*/  FADD.FTZ R173, -R141, 1 ;  /* 0x3f8000008dad7421 */ /* 0x010fe20000010100 */
[----:B--2---:R-:W-:Y:S01]  /*54a0*/  FADD.FTZ R4, -R166, 1 ;  /* 0x3f800000a6047421 */ /* 0x004fe20000010100 */
        /* <DEDUP_REMOVED lines=9> */
[----:B-1----:R-:W-:Y:S01]  /*5540*/  FMUL.FTZ R4, R134, R139 ;  /* 0x0000008b86047220 */ /* 0x002fe20000410000 */
        /* <DEDUP_REMOVED lines=70> */
.L_x_7477:
[----:B------:R-:W-:Y:S05]  /*59b0*/  BSYNC B0 ;  /* 0x0000000000007941 */ /* 0x000fea0003800000 */
.L_x_7476:
        /* <DEDUP_REMOVED lines=151> */
.L_x_7480:
[----:B------:R-:W-:Y:S05]  /*6330*/  BSYNC B0 ;  /* 0x0000000000007941 */ /* 0x000fea0003800000 */
.L_x_7479:
        /* <DEDUP_REMOVED lines=41> */
.L_x_7478:
[----:B01----:R-:W-:Y:S01]  /*65d0*/  FFMA.FTZ R2, R62, R0, R95 ;  /* 0x000000003e027223 */ /* 0x003fe2000001005f */
[----:B------:R-:W0:Y:S01]  /*65e0*/  LDC R18, c[0x0][0x21c] ;  /* 0x00008700ff127b82 */ /* 0x000e220000000800 */
        /* <DEDUP_REMOVED lines=52> */
[----:B------:R-:W0:Y:S01]  /*6930*/  LDC.64 R22, c[0x0][0x360] ;  /* 0x0000d800ff167b82 */ /* 0x000e220000000a00 */
[----:B------:R-:W-:Y:S01]  /*6940*/  IMAD R20, R114, UR8, RZ ;  /* 0x0000000872147c24 */ /* 0x000fe2000f8e02ff */
[----:B------:R-:W-:Y:S01]  /*6950*/  IADD3 R105, R192, -0x1, RZ ;  /* 0xffffffffc0697810 */ /* 0x000fe20007ffe0ff */
[----:B------:R-:W-:Y:S01]  /*6960*/  IMAD.WIDE.U32 R18, R101, UR8, RZ ;  /* 0x0000000865127c25 */ /* 0x000fe2000f8e00ff */
[----:B------:R-:W-:Y:S01]  /*6970*/  ISETP.GE.AND P0, PT, R10, R83, PT ;  /* 0x000000530a00720c */ /* 0x000fe20003f06270 */
[----:B------:R-:W-:Y:S01]  /*6980*/  UMOV UR7, URZ ;  /* 0x0000003f00077c82 */ /* 0x000fe20008000000 */
[----:B------:R-:W-:Y:S01]  /*6990*/  LEA.HI R2, R105, R105, RZ, 0x1 ;  /* 0x0000006969027211 */ /* 0x000fe200078f08ff */
[----:B------:R-:W-:Y:S01]  /*69a0*/  IMAD R103, R101, UR9, R20 ;  /* 0x0000000965677c24 */ /* 0x000fe2000f8e0214 */
[----:B------:R-:W-:Y:S01]  /*69b0*/  MOV R137, RZ ;  /* 0x000000ff00897202 */ /* 0x000fe20000000f00 */
[----:B------:R-:W1:Y:S01]  /*69c0*/  LDC.64 R20, c[0x0][0x348] ;  /* 0x0000d200ff147b82 */ /* 0x000e620000000a00 */
[----:B------:R-:W-:Y:S01]  /*69d0*/  LOP3.LUT R2, R2, 0xfffffe, RZ, 0xc0, !PT ;  /* 0x00fffffe02027812 */ /* 0x000fe200078ec0ff */
[----:B------:R-:W-:Y:S01]  /*69e0*/  UMOV UR8, URZ ;  /* 0x0000003f00087c82 */ /* 0x000fe20008000000 */
[----:B------:R-:W-:Y:S01]  /*69f0*/  MOV R135, RZ ;  /* 0x000000ff00877202 */ /* 0x000fe20000000f00 */
[----:B------:R-:W-:Y:S01]  /*6a00*/  UMOV UR9, URZ ;  /* 0x0000003f00097c82 */ /* 0x000fe20008000000 */
[----:B------:R-:W-:Y:S01]  /*6a10*/  IADD3 R105, R105, -R2, RZ ;  /* 0x8000000269697210 */ /* 0x000fe20007ffe0ff */
        /* <DEDUP_REMOVED lines=24> */
[----:B------:R-:W-:Y:S02]  /*6ba0*/  MOV R107, RZ ;  /* 0x000000ff006b7202 */ /* 0x000fe40000000f00 */
[----:B------:R-:W-:-:S07]  /*6bb0*/  IADD3 R103, R19, R103, RZ ;  /* 0x0000006713677210 */ /* 0x000fce0007ffe0ff */
.L_x_7518:
[----:B------:R-:W-:Y:S01]  /*6bc0*/  USHF.R.S32.HI UR40, URZ, 0x1f, UR7 ;  /* 0x0000001f3f287899 */ /* 0x000fe20008011407 */
[----:B------:R-:W-:Y:S02]  /*6bd0*/  MOV R3, UR24 ;  /* 0x0000001800037c02 */ /* 0x000fe40008000f00 */
[----:B------:R-:W-:Y:S02]  /*6be0*/  CS2R R28, SRZ ;  /* 0x00000000001c7805 */ /* 0x000fe4000001ff00 */
[-C--:B------:R-:W-:Y:S01]  /*6bf0*/  ISETP.GE.AND P1, PT, R112, R83.reuse, PT ;  /* 0x000000537000720c */ /* 0x080fe20003f26270 */
[----:B------:R-:W-:Y:S01]  /*6c00*/  UIMAD UR11, UR40, UR24, URZ ;  /* 0x00000018280b72a4 */ /* 0x000fe2000f8e023f */
[-C--:B------:R-:W-:Y:S01]  /*6c10*/  ISETP.GE.AND P2, PT, R110, R83.reuse, PT ;  /* 0x000000536e00720c */ /* 0x080fe20003f46270 */
[----:B------:R-:W-:Y:S01]  /*6c20*/  IMAD.WIDE.U32 R2, R3, UR7, R10 ;  /* 0x0000000703027c25 */ /* 0x000fe2000f8e000a */
[-C--:B------:R-:W-:Y:S01]  /*6c30*/  ISETP.GE.AND P4, PT, R106, R83.reuse, PT ;  /* 0x000000536a00720c */ /* 0x080fe20003f86270 */
[----:B------:R-:W-:Y:S01]  /*6c40*/  UIMAD UR11, UR7, UR25, UR11 ;  /* 0x00000019070b72a4 */ /* 0x000fe2000f8e020b */
[----:B------:R-:W-:-:S02]  /*6c50*/  ISETP.GE.AND P5, PT, R104, R83, PT ;  /* 0x000000536800720c */ /* 0x000fc40003fa6270 */
[----:B------:R-:W-:Y:S02]  /*6c60*/  CS2R R30, SRZ ;  /* 0x00000000001e7805 */ /* 0x000fe4000001ff00 */
[C---:B0--3--:R-:W-:Y:S02]  /*6c70*/  LEA R24, P3, R2.reuse, R87, 0x2 ;  /* 0x0000005702187211 */ /* 0x049fe400078610ff */
[----:B------:R-:W-:Y:S02]  /*6c80*/  R2UR UR13, R19 ;  /* 0x00000000130d72ca */ /* 0x000fe400000e0000 */
[----:B------:R-:W-:Y:S01]  /*6c90*/  IADD3 R3, R3, UR11, RZ ;  /* 0x0000000b03037c10 */ /* 0x000fe2000fffe0ff */
[----:B------:R-:W-:Y:S01]  /*6ca0*/  HFMA2.MMA R150, -RZ, RZ, 0, 0 ;  /* 0x00000000ff967435 */ /* 0x000fe200000001ff */
[----:B------:R-:W-:Y:S02]  /*6cb0*/  MOV R171, RZ ;  /* 0x000000ff00ab7202 */ /* 0x000fe40000000f00 */
[----:B------:R-:W-:-:S02]  /*6cc0*/  LEA.HI.X R25, R2, R85, R3, 0x2, P3 ;  /* 0x0000005502197211 */ /* 0x000fc400018f1403 */
[-C--:B------:R-:W-:Y:S01]  /*6cd0*/  ISETP.GE.AND P3, PT, R108, R83.reuse, PT ;  /* 0x000000536c00720c */ /* 0x080fe20003f66270 */
[----:B------:R-:W-:Y:S01]  /*6ce0*/  HFMA2.MMA R152, -RZ, RZ, 0, 0 ;  /* 0x00000000ff987435 */ /* 0x000fe200000001ff */
[----:B------:R-:W-:Y:S01]  /*6cf0*/  MOV R173, RZ ;  /* 0x000000ff00ad7202 */ /* 0x000fe20000000f00 */
[----:B--2---:R-:W2:Y:S01]  /*6d00*/  @!P1 LDG.E R28, desc[UR14][R24.64+0x80] ;  /* 0x0000800e181c9981 */ /* 0x004ea2000c1e1900 */
[-C--:B------:R-:W-:Y:S01]  /*6d10*/  ISETP.GE.AND P1, PT, R102, R83.reuse, PT ;  /* 0x000000536600720c */ /* 0x080fe20003f26270 */
[----:B------:R-:W-:Y:S01]  /*6d20*/  HFMA2.MMA R154, -RZ, RZ, 0, 0 ;  /* 0x00000000ff9a7435 */ /* 0x000fe200000001ff */
[----:B------:R-:W-:Y:S01]  /*6d30*/  MOV R175, RZ ;  /* 0x000000ff00af7202 */ /* 0x000fe20000000f00 */
[----:B------:R-:W3:Y:S01]  /*6d40*/  @!P2 LDG.E R31, desc[UR14][R24.64+0x100] ;  /* 0x0001000e181fa981 */ /* 0x000ee2000c1e1900 */
[-C--:B------:R-:W-:Y:S02]  /*6d50*/  ISETP.GE.AND P2, PT, R100, R83.reuse, PT ;  /* 0x000000536400720c */ /* 0x080fe40003f46270 */
[----:B------:R-:W-:Y:S01]  /*6d60*/  MOV R177, RZ ;  /* 0x000000ff00b17202 */ /* 0x000fe20000000f00 */
[----:B----4-:R-:W4:Y:S01]  /*6d70*/  @!P4 LDG.E R171, desc[UR14][R24.64+0x200] ;  /* 0x0002000e18abc981 */ /* 0x010f22000c1e1900 */
[-C--:B------:R-:W-:Y:S01]  /*6d80*/  ISETP.GE.AND P4, PT, R96, R83.reuse, PT ;  /* 0x000000536000720c */ /* 0x080fe20003f86270 */
[----:B------:R-:W-:Y:S01]  /*6d90*/  HFMA2.MMA R156, -RZ, RZ, 0, 0 ;  /* 0x00000000ff9c7435 */ /* 0x000fe200000001ff */
[----:B------:R-:W-:Y:S01]  /*6da0*/  R2UR UR12, R18 ;  /* 0x00000000120c72ca */ /* 0x000fe200000e0000 */
[----:B------:R-:W4:Y:S01]  /*6db0*/  @!P3 LDG.E R30, desc[UR14][R24.64+0x180] ;  /* 0x0001800e181eb981 */ /* 0x000f22000c1e1900 */
[-C--:B------:R-:W-:Y:S01]  /*6dc0*/  ISETP.GE.AND P3, PT, R98, R83.reuse, PT ;  /* 0x000000536200720c */ /* 0x080fe20003f66270 */
[----:B------:R-:W-:Y:S01]  /*6dd0*/  HFMA2.MMA R158, -RZ, RZ, 0, 0 ;  /* 0x00000000ff9e7435 */ /* 0x000fe200000001ff */
[----:B------:R-:W-:Y:S01]  /*6de0*/  MOV R179, RZ ;  /* 0x000000ff00b37202 */ /* 0x000fe20000000f00 */
[----:B------:R-:W4:Y:S01]  /*6df0*/  @!P5 LDG.E R150, desc[UR14][R24.64+0x280] ;  /* 0x0002800e1896d981 */ /* 0x000f22000c1e1900 */
[-C--:B------:R-:W-:Y:S01]  /*6e00*/  ISETP.GE.AND P5, PT, R94, R83.reuse, PT ;  /* 0x000000535e00720c */ /* 0x080fe20003fa6270 */
[----:B------:R-:W-:Y:S01]  /*6e10*/  HFMA2.MMA R183, -RZ, RZ, 0, 0 ;  /* 0x00000000ffb77435 */ /* 0x000fe200000001ff */
[----:B------:R-:W-:Y:S01]  /*6e20*/  MOV R181, RZ ;  /* 0x000000ff00b57202 */ /* 0x000fe20000000f00 */
[----:B------:R-:W4:Y:S01]  /*6e30*/  @!P1 LDG.E R173, desc[UR14][R24.64+0x300] ;  /* 0x0003000e18ad9981 */ /* 0x000f22000c1e1900 */
[----:B------:R-:W-:-:S02]  /*6e40*/  ISETP.GE.AND P1, PT, R92, R83, PT ;  /* 0x000000535c00720c */ /* 0x000fc40003f26270 */
[----:B------:R-:W-:Y:S01]  /*6e50*/  R2UR UR13, R103 ;  /* 0x00000000670d72ca */ /* 0x000fe200000e0000 */
[----:B------:R-:W4:Y:S01]  /*6e60*/  @!P2 LDG.E R152, desc[UR14][R24.64+0x380] ;  /* 0x0003800e1898a981 */ /* 0x000f22000c1e1900 */
[----:B------:R-:W-:-:S03]  /*6e70*/  ISETP.GE.AND P2, PT, R90, R83, PT ;  /* 0x000000535a00720c */ /* 0x000fc60003f46270 */
[----:B------:R-:W4:Y:S01]  /*6e80*/  @!P3 LDG.E R175, desc[UR14][R24.64+0x400] ;  /* 0x0004000e18afb981 */ /* 0x000f22000c1e1900 */
[----:B------:R-:W-:-:S03]  /*6e90*/  ISETP.GE.AND P3, PT, R88, R83, PT ;  /* 0x000000535800720c */ /* 0x000fc60003f66270 */
[----:B------:R-:W2:Y:S04]  /*6ea0*/  @!P0 LDG.E R29, desc[UR14][R24.64] ;  /* 0x0000000e181d8981 */ /* 0x000ea8000c1e1900 */
        /* <DEDUP_REMOVED lines=8> */
[----:B------:R-:W4:Y:S01]  /*6f30*/  @!P5 LDG.E R183, desc[UR14][R24.64+0x780] ;  /* 0x0007800e18b7d981 */ /* 0x000f22000c1e1900 */
[----:B------:R-:W-:-:S02]  /*6f40*/  UIMAD UR11, UR40, UR20, URZ ;  /* 0x00000014280b72a4 */ /* 0x000fc4000f8e023f */
[----:B------:R-:W-:Y:S02]  /*6f50*/  UIMAD.WIDE.U32 UR12, UR7, UR20, UR12 ;  /* 0x00000014070c72a5 */ /* 0x000fe4000f8e000c */
[----:B------:R-:W-:Y:S02]  /*6f60*/  UIMAD UR11, UR7, UR21, UR11 ;  /* 0x00000015070b72a4 */ /* 0x000fe4000f8e020b */
[----:B------:R-:W-:Y:S02]  /*6f70*/  ULEA UR43, UP0, UR12, UR22, 0x2 ;  /* 0x000000160c2b7291 */ /* 0x000fe4000f80103f */
[----:B------:R-:W-:-:S04]  /*6f80*/  UIADD3 UR11, UR13, UR11, URZ ;  /* 0x0000000b0d0b7290 */ /* 0x000fc8000fffe03f */
[----:B------:R-:W-:Y:S01]  /*6f90*/  ULEA.HI.X UR12, UR12, UR23, UR11, 0x2, UP0 ;  /* 0x000000170c0c7291 */ /* 0x000fe200080f140b */
[----:B------:R-:W-:-:S05]  /*6fa0*/  MOV R2, UR43 ;  /* 0x0000002b00027c02 */ /* 0x000fca0008000f00 */
[----:B------:R-:W-:-:S05]  /*6fb0*/  MOV R3, UR12 ;  /* 0x0000000c00037c02 */ /* 0x000fca0008000f00 */
[----:B------:R0:W4:Y:S01]  /*6fc0*/  LDG.E R148, desc[UR14][R2.64] ;  /* 0x0000000e02947981 */ /* 0x000122000c1e1900 */
        /* <DEDUP_REMOVED lines=15> */
[----:B------:R-:W0:Y:S01]  /*70c0*/  S2UR UR13, SR_CgaCtaId ;  /* 0x00000000000d79c3 */ /* 0x000e220000008800 */
[----:B------:R-:W-:Y:S01]  /*70d0*/  ISETP.NE.AND P1, PT, R193, RZ, PT ;  /* 0x000000ffc100720c */ /* 0x000fe20003f25270 */
[----:B--2---:R2:W-:Y:S04]  /*70e0*/  STS [R82], R29 ;  /* 0x0000001d52007388 */ /* 0x0045e80000000800 */
[----:B------:R-:W-:Y:S04]  /*70f0*/  STS [R81+0x80], R28 ;  /* 0x0000801c51007388 */ /* 0x000fe80000000800 */
        /* <DEDUP_REMOVED lines=15> */
[----:B-1----:R1:W4:Y:S01]  /*71f0*/  LDG.E R27, desc[UR14][R2.64] ;  /* 0x0000000e021b7981 */ /* 0x002322000c1e1900 */
[----:B--2---:R-:W-:Y:S01]  /*7200*/  FMUL.FTZ R29, R148, 1.4426950216293334961 ;  /* 0x3fb8aa3b941d7820 */ /* 0x004fe20000410000 */
[----:B------:R-:W-:Y:S02]  /*7210*/  ISETP.NE.AND P2, PT, R91, RZ, PT ;  /* 0x000000ff5b00720c */ /* 0x000fe40003f45270 */
[----:B------:R-:W-:Y:S01]  /*7220*/  ISETP.LT.OR P3, PT, R192, 0x2, P1 ;  /* 0x00000002c000780c */ /* 0x000fe20000f61670 */
[----:B------:R-:W-:Y:S01]  /*7230*/  FMUL.FTZ R25, R29, R49 ;  /* 0x000000311d197220 */ /* 0x000fe20000410000 */
[----:B------:R-:W-:Y:S01]  /*7240*/  UMOV UR11, 0x400 ;  /* 0x00000400000b7882 */ /* 0x000fe20000000000 */
[----:B------:R-:W-:Y:S01]  /*7250*/  LEA R26, R105, UR7, 0x8 ;  /* 0x00000007691a7c11 */ /* 0x000fe2000f8e40ff */
[----:B------:R-:W2:Y:S03]  /*7260*/  LDS R150, [R64+0x4] ;  /* 0x0000040040967984 */ /* 0x000ea60000000800 */
[----:B------:R-:W1:Y:S01]  /*7270*/  MUFU.EX2 R25, R25 ;  /* 0x0000001900197308 */ /* 0x000e620000000800 */
[----:B0-----:R-:W-:Y:S01]  /*7280*/  ULEA UR11, UR13, UR11, 0x18 ;  /* 0x0000000b0d0b7291 */ /* 0x001fe2000f8ec03f */
[----:B------:R-:W-:Y:S02]  /*7290*/  LDS R175, [R64+0x8] ;  /* 0x0000080040af7984 */ /* 0x000fe40000000800 */
[----:B------:R-:W-:-:S02]  /*72a0*/  @P2 IADD3 R26, R91, 0x200, RZ ;  /* 0x000002005b1a2810 */ /* 0x000fc40007ffe0ff */
[----:B---3--:R-:W0:Y:S01]  /*72b0*/  @!P3 LDC R31, c[0x0][0x21c] ;  /* 0x00008700ff1fbb82 */ /* 0x008e220000000800 */
[----:B------:R-:W-:Y:S01]  /*72c0*/  LDS R174, [R64+0xc] ;  /* 0x00000c0040ae7984 */ /* 0x000fe20000000800 */
[----:B------:R-:W-:-:S03]  /*72d0*/  LEA R26, R26, UR11, 0x2 ;  /* 0x0000000b1a1a7c11 */ /* 0x000fc6000f8e10ff */
        /* <DEDUP_REMOVED lines=12> */
[----:B------:R-:W3:Y:S01]  /*73a0*/  LDS R152, [R64] ;  /* 0x0000000040987984 */ /* 0x000ee20000000800 */
[----:B------:R-:W-:-:S03]  /*73b0*/  FMUL.FTZ R195, R29, R48 ;  /* 0x000000301dc37220 */ /* 0x000fc60000410000 */
[----:B-1----:R1:W-:Y:S01]  /*73c0*/  STS [R26+0x12c8], R25 ;  /* 0x0012c8191a007388 */ /* 0x0023e20000000800 */
[C---:B------:R-:W-:Y:S02]  /*73d0*/  FMUL.FTZ R194, R29.reuse, R47 ;  /* 0x0000002f1dc27220 */ /* 0x040fe40000410000 */
[----:B------:R-:W2:Y:S01]  /*73e0*/  MUFU.EX2 R195, R195 ;  /* 0x000000c300c37308 */ /* 0x000ea20000000800 */
[----:B------:R-:W-:Y:S01]  /*73f0*/  @!P3 IADD3 R24, R192, -0x2, RZ ;  /* 0xfffffffec018b810 */ /* 0x000fe20007ffe0ff */
[C---:B------:R-:W-:Y:S01]  /*7400*/  FMUL.FTZ R191, R29.reuse, R46 ;  /* 0x0000002e1dbf7220 */ /* 0x040fe20000410000 */
[----:B------:R-:W-:-:S05]  /*7410*/  FMUL.FTZ R190, R29, R45 ;  /* 0x0000002d1dbe7220 */ /* 0x000fca0000410000 */
[----:B------:R-:W1:Y:S01]  /*7420*/  MUFU.EX2 R194, R194 ;  /* 0x000000c200c27308 */ /* 0x000e620000000800 */
[----:B0-----:R-:W-:Y:S01]  /*7430*/  @!P3 IMAD R31, R24, R31, UR7 ;  /* 0x00000007181fbe24 */ /* 0x001fe2000f8e021f */
[----:B------:R-:W-:Y:S01]  /*7440*/  MOV R24, RZ ;  /* 0x000000ff00187202 */ /* 0x000fe20000000f00 */
[----:B------:R-:W-:Y:S02]  /*7450*/  FMUL.FTZ R189, R29, R44 ;  /* 0x0000002c1dbd7220 */ /* 0x000fe40000410000 */
[----:B------:R-:W-:Y:S01]  /*7460*/  @!P3 IMAD.WIDE R2, R31, 0x8, R16 ;  /* 0x000000081f02b825 */ /* 0x000fe200078e0210 */
[----:B------:R-:W-:Y:S06]  /*7470*/  BAR.SYNC.DEFER_BLOCKING 0x0 ;  /* 0x0000000000007b1d */ /* 0x000fec0000010000 */
[----:B------:R-:W0:Y:S01]  /*7480*/  MUFU.EX2 R191, R191 ;  /* 0x000000bf00bf7308 */ /* 0x000e220000000800 */
[C---:B------:R-:W-:Y:S01]  /*7490*/  FMUL.FTZ R188, R29.reuse, R43 ;  /* 0x0000002b1dbc7220 */ /* 0x040fe20000410000 */
[----:B------:R-:W-:-:S06]  /*74a0*/  FMUL.FTZ R200, R29, R42 ;  /* 0x0000002a1dc87220 */ /* 0x000fcc0000410000 */
[----:B------:R-:W3:Y:S01]  /*74b0*/  MUFU.EX2 R190, R190 ;  /* 0x000000be00be7308 */ /* 0x000ee20000000800 */
[----:B------:R-:W-:-:S07]  /*74c0*/  FMUL.FTZ R209, R29, R41 ;  /* 0x000000291dd17220 */ /* 0x000fce0000410000 */
[----:B------:R-:W3:Y:S01]  /*74d0*/  MUFU.EX2 R189, R189 ;  /* 0x000000bd00bd7308 */ /* 0x000ee20000000800 */
[----:B------:R2:W5:Y:S07]  /*74e0*/  @!P3 LDG.E R24, desc[UR14][R2.64+0x4] ;  /* 0x0000040e0218b981 */ /* 0x00056e000c1e1900 */
[----:B------:R-:W3:Y:S01]  /*74f0*/  MUFU.EX2 R188, R188 ;  /* 0x000000bc00bc7308 */ /* 0x000ee20000000800 */
[----:B--2---:R-:W-:-:S04]  /*7500*/  FMUL.FTZ R3, R25, R195 ;  /* 0x000000c319037220 */ /* 0x004fc80000410000 */
[----:B-1----:R-:W-:-:S03]  /*7510*/  FMUL.FTZ R2, R194, R3 ;  /* 0x00000003c2027220 */ /* 0x002fc60000410000 */
[----:B------:R-:W1:Y:S01]  /*7520*/  MUFU.EX2 R200, R200 ;  /* 0x000000c800c87308 */ /* 0x000e620000000800 */
[----:B------:R-:W-:Y:S01]  /*7530*/  FMUL.FTZ R213, R29, R40 ;  /* 0x000000281dd57220 */ /* 0x000fe20000410000 */
[----:B0-----:R-:W-:Y:S01]  /*7540*/  FMUL.FTZ R3, R191, R2 ;  /* 0x00000002bf037220 */ /* 0x001fe20000410000 */
[----:B------:R-:W-:-:S03]  /*7550*/  FMUL.FTZ R212, R29, R39 ;  /* 0x000000271dd47220 */ /* 0x000fc60000410000 */
[----:B---3--:R-:W-:Y:S02]  /*7560*/  FMUL.FTZ R2, R190, R3 ;  /* 0x00000003be027220 */ /* 0x008fe40000410000 */
[----:B------:R-:W0:Y:S01]  /*7570*/  MUFU.EX2 R209, R209 ;  /* 0x000000d100d17308 */ /* 0x000e220000000800 */
[----:B------:R-:W-:Y:S01]  /*7580*/  FMUL.FTZ R217, R29, R38 ;  /* 0x000000261dd97220 */ /* 0x000fe20000410000 */
[----:B------:R-:W-:Y:S01]  /*7590*/  FMUL.FTZ R3, R189, R2 ;  /* 0x00000002bd037220 */ /* 0x000fe20000410000 */
[----:B------:R-:W-:-:S05]  /*75a0*/  ISETP.NE.AND P3, PT, R91, 0x1f, PT ;  /* 0x0000001f5b00780c */ /* 0x000fca0003f65270 */
[----:B------:R-:W2:Y:S01]  /*75b0*/  MUFU.EX2 R213, R213 ;  /* 0x000000d500d57308 */ /* 0x000ea20000000800 */
[----:B------:R-:W-:Y:S01]  /*75c0*/  FMUL.FTZ R3, R188, R3 ;  /* 0x00000003bc037220 */ /* 0x000fe20000410000 */
[----:B------:R-:W-:-:S06]  /*75d0*/  FMUL.FTZ R211, R29, R37 ;  /* 0x000000251dd37220 */ /* 0x000fcc0000410000 */
[----:B------:R-:W3:Y:S01]  /*75e0*/  MUFU.EX2 R212, R212 ;  /* 0x000000d400d47308 */ /* 0x000ee20000000800 */
[----:B-1----:R-:W-:Y:S01]  /*75f0*/  FMUL.FTZ R2, R200, R3 ;  /* 0x00000003c8027220 */ /* 0x002fe20000410000 */
[----:B------:R-:W-:-:S06]  /*7600*/  FMUL.FTZ R202, R29, R36 ;  /* 0x000000241dca7220 */ /* 0x000fcc0000410000 */
[----:B------:R-:W1:Y:S01]  /*7610*/  MUFU.EX2 R217, R217 ;  /* 0x000000d900d97308 */ /* 0x000e620000000800 */
[----:B0-----:R-:W-:Y:S01]  /*7620*/  FMUL.FTZ R2, R209, R2 ;  /* 0x00000002d1027220 */ /* 0x001fe20000410000 */
[----:B------:R-:W-:Y:S01]  /*7630*/  FMUL.FTZ R201, R29, R34 ;  /* 0x000000221dc97220 */ /* 0x000fe20000410000 */
[----:B------:R-:W-:-:S05]  /*7640*/  @P3 LEA R228, R91, UR11, 0x2 ;  /* 0x0000000b5be43c11 */ /* 0x000fca000f8e10ff */
[----:B------:R-:W0:Y:S01]  /*7650*/  MUFU.EX2 R211, R211 ;  /* 0x000000d300d37308 */ /* 0x000e220000000800 */
[----:B--2---:R-:W-:Y:S01]  /*7660*/  FMUL.FTZ R3, R213, R2 ;  /* 0x00000002d5037220 */ /* 0x004fe20000410000 */
[----:B----4-:R-:W-:Y:S01]  /*7670*/  FMUL.FTZ R183, R29, R32 ;  /* 0x000000201db77220 */ /* 0x010fe20000410000 */
[----:B------:R-:W2:Y:S05]  /*7680*/  @P3 LDS R228, [R228+0x1acc] ;  /* 0x001acc00e4e43984 */ /* 0x000eaa0000000800 */
[----:B------:R-:W4:Y:S01]  /*7690*/  MUFU.EX2 R202, R202 ;  /* 0x000000ca00ca7308 */ /* 0x000f220000000800 */
[----:B---3--:R-:W-:-:S07]  /*76a0*/  FMUL.FTZ R28, R212, R3 ;  /* 0x00000003d41c7220 */ /* 0x008fce0000410000 */
[----:B------:R-:W3:Y:S01]  /*76b0*/  MUFU.EX2 R201, R201 ;  /* 0x000000c900c97308 */ /* 0x000ee20000000800 */
[----:B-1----:R-:W-:-:S07]  /*76c0*/  FMUL.FTZ R28, R217, R28 ;  /* 0x0000001cd91c7220 */ /* 0x002fce0000410000 */
[----:B------:R-:W1:Y:S01]  /*76d0*/  MUFU.EX2 R183, R183 ;  /* 0x000000b700b77308 */ /* 0x000e620000000800 */
[----:B0-----:R-:W-:-:S04]  /*76e0*/  FMUL.FTZ R29, R211, R28 ;  /* 0x0000001cd31d7220 */ /* 0x001fc80000410000 */
[----:B----4-:R-:W-:Y:S01]  /*76f0*/  FMUL.FTZ R28, R202, R29 ;  /* 0x0000001dca1c7220 */ /* 0x010fe20000410000 */
[----:B------:R-:W-:Y:S01]  /*7700*/  FMUL.FTZ R179, R62, R49 ;  /* 0x000000313eb37220 */ /* 0x000fe20000410000 */
[----:B------:R-:W-:Y:S02]  /*7710*/  FMUL.FTZ R231, R67, R48 ;  /* 0x0000003043e77220 */ /* 0x000fe40000410000 */
[----:B---3--:R-:W-:Y:S01]  /*7720*/  FMUL.FTZ R28, R201, R28 ;  /* 0x0000001cc91c7220 */ /* 0x008fe20000410000 */
[----:B------:R-:W-:Y:S01]  /*7730*/  FMUL.FTZ R26, R60, R47 ;  /* 0x0000002f3c1a7220 */ /* 0x000fe20000410000 */
[----:B------:R-:W-:Y:S01]  /*7740*/  FMUL.FTZ R178, R231, R150 ;  /* 0x00000096e7b27220 */ /* 0x000fe20000410000 */
[----:B------:R-:W-:Y:S01]  /*7750*/  FMUL.FTZ R177, R65, R46 ;  /* 0x0000002e41b17220 */ /* 0x000fe20000410000 */
[----:B-1----:R-:W-:Y:S01]  /*7760*/  FMUL.FTZ R30, R183, R28 ;  /* 0x0000001cb71e7220 */ /* 0x002fe20000410000 */
[----:B------:R-:W-:Y:S01]  /*7770*/  FMUL.FTZ R28, R179, R152 ;  /* 0x00000098b31c7220 */ /* 0x000fe20000410000 */
        /* <DEDUP_REMOVED lines=35> */
[----:B--2---:R-:W-:Y:S06]  /*79b0*/  @P3 BRA `(.L_x_7483) ;  /* 0x0000000000283947 */ /* 0x004fec0003800000 */
        /* <DEDUP_REMOVED lines=10> */
.L_x_7483:
[----:B------:R-:W-:Y:S05]  /*7a60*/  BSYNC B0 ;  /* 0x0000000000007941 */ /* 0x000fea0003800000 */
.L_x_7482:
        /* <DEDUP_REMOVED lines=47> */
[C---:B------:R-:W-:Y:S01]  /*7d60*/  FFMA.FTZ R218, R191.reuse, R198, R196 ;  /* 0x000000c6bfda7223 */ /* 0x040fe200000100c4 */
[----:B------:R-:W-:Y:S01]  /*7d70*/  FMUL.FTZ R198, R0, R27 ;  /* 0x0000001b00c67220 */ /* 0x000fe20000410000 */
[----:B------:R-:W-:Y:S01]  /*7d80*/  FMUL.FTZ R215, R191, R26 ;  /* 0x0000001abfd77220 */ /* 0x000fe20000410000 */
[----:B------:R-:W1:Y:S01]  /*7d90*/  SHFL.UP PT, R3, R30, 0x1, RZ ;  /* 0x042000001e037989 */ /* 0x000e6200000e00ff */
[C---:B------:R-:W-:Y:S01]  /*7da0*/  FFMA.FTZ R218, R194.reuse, R218, R199 ;  /* 0x000000dac2da7223 */ /* 0x040fe200000100c7 */
[----:B------:R-:W-:Y:S01]  /*7db0*/  ISETP.GE.AND P4, PT, R89, 0x1, PT ;  /* 0x000000015900780c */ /* 0x000fe20003f86270 */
[----:B------:R-:W-:Y:S01]  /*7dc0*/  FMUL.FTZ R26, R194, R215 ;  /* 0x000000d7c21a7220 */ /* 0x000fe20000410000 */
[----:B------:R-:W-:Y:S01]  /*7dd0*/  ISETP.GE.OR P1, PT, R192, UR41, P1 ;  /* 0x00000029c0007c0c */ /* 0x000fe20008f26670 */
[----:B------:R-:W-:Y:S01]  /*7de0*/  FFMA.FTZ R218, R195, R218, R198 ;  /* 0x000000dac3da7223 */ /* 0x000fe200000100c6 */
[----:B------:R-:W-:Y:S01]  /*7df0*/  ISETP.GE.U32.AND P5, PT, R193, 0x18, PT ;  /* 0x00000018c100780c */ /* 0x000fe20003fa6070 */
[----:B------:R-:W-:Y:S01]  /*7e00*/  FMUL.FTZ R223, R195, R26 ;  /* 0x0000001ac3df7220 */ /* 0x000fe20000410000 */
[----:B-----5:R-:W-:Y:S01]  /*7e10*/  SHFL.IDX PT, R24, R24, RZ, 0x1f ;  /* 0x00001fff18187589 */ /* 0x020fe200000e0000 */
[----:B------:R-:W-:Y:S01]  /*7e20*/  IMAD R234, R20, UR16, RZ ;  /* 0x0000001014ea7c24 */ /* 0x000fe2000f8e02ff */
[----:B------:R-:W-:Y:S01]  /*7e30*/  ISETP.NE.AND P6, PT, R91, RZ, PT ;  /* 0x000000ff5b00720c */ /* 0x000fe20003fc5270 */
[----:B------:R-:W-:Y:S01]  /*7e40*/  IMAD R236, R97, UR32, RZ ;  /* 0x0000002061ec7c24 */ /* 0x000fe2000f8e02ff */
[----:B------:R-:W2:Y:S01]  /*7e50*/  SHFL.DOWN PT, R27, R218, 0x1, 0x1f ;  /* 0x08201f00da1b7f89 */ /* 0x000ea200000e0000 */
[----:B------:R-:W-:-:S02]  /*7e60*/  IMAD R233, R21, UR17, R234 ;  /* 0x0000001115e97c24 */ /* 0x000fc4000f8e02ea */
[----:B------:R-:W-:Y:S01]  /*7e70*/  FMUL.FTZ R207, R158, R207 ;  /* 0x000000cf9ecf7220 */ /* 0x000fe20000410000 */
[----:B------:R-:W-:Y:S01]  /*7e80*/  BSSY B0, `(.L_x_7484) ;  /* 0x00000dc000007945 */ /* 0x000fe20003800000 */
[----:B------:R-:W3:Y:S01]  /*7e90*/  SHFL.DOWN PT, R26, R223, 0x1, 0x1f ;  /* 0x08201f00df1a7f89 */ /* 0x000ee200000e0000 */
        /* <DEDUP_REMOVED lines=30> */
[----:B------:R-:W-:Y:S01]  /*8080*/  ISETP.GE.AND P4, PT, R89, 0x8, PT ;  /* 0x000000085900780c */ /* 0x000fe20003f86270 */
[----:B------:R-:W-:Y:S01]  /*8090*/  HFMA2.MMA R27, -RZ, RZ, 0, 0 ;  /* 0x00000000ff1b7435 */ /* 0x000fe200000001ff */
[----:B------:R-:W-:Y:S01]  /*80a0*/  MOV R26, 0x3f800000 ;  /* 0x3f800000001a7802 */ /* 0x000fe20000000f00 */
[----:B------:R-:W2:Y:S04]  /*80b0*/  SHFL.DOWN PT, R215, R218, 0x8, 0x1f ;  /* 0x09001f00dad77f89 */ /* 0x000ea800000e0000 */
[----:B------:R-:W3:Y:S04]  /*80c0*/  SHFL.DOWN PT, R232, R223, 0x8, 0x1f ;  /* 0x09001f00dfe87f89 */ /* 0x000ee800000e0000 */
[----:B------:R-:W-:Y:S01]  /*80d0*/  @!P1 LDS.64 R26, [UR12+0x1b48] ;  /* 0x001b480cff1a9984 */ /* 0x000fe20008000a00 */
[----:B------:R-:W-:Y:S01]  /*80e0*/  ISETP.GE.U32.AND P1, PT, R193, 0x10, PT ;  /* 0x00000010c100780c */ /* 0x000fe20003f26070 */
[C---:B0-----:R-:W-:Y:S01]  /*80f0*/  @P4 FFMA.FTZ R31, R30.reuse, R2, R31 ;  /* 0x000000021e1f4223 */ /* 0x041fe2000001001f */
[----:B------:R-:W-:Y:S01]  /*8100*/  @!UP0 ULEA UR12, UR7, UR11, 0x3 ;  /* 0x0000000b070c8291 */ /* 0x000fe2000f8e183f */
[----:B-1----:R-:W-:Y:S01]  /*8110*/  @P4 FMUL.FTZ R30, R30, R3 ;  /* 0x000000031e1e4220 */ /* 0x002fe20000410000 */
[----:B------:R-:W-:-:S02]  /*8120*/  ISETP.GE.AND P4, PT, R89, 0x10, PT ;  /* 0x000000105900780c */ /* 0x000fc40003f86270 */
[----:B------:R-:W0:Y:S04]  /*8130*/  SHFL.UP PT, R2, R31, 0x10, RZ ;  /* 0x060000001f027989 */ /* 0x000e2800000e00ff */
[----:B------:R-:W1:Y:S01]  /*8140*/  SHFL.UP PT, R3, R30, 0x10, RZ ;  /* 0x060000001e037989 */ /* 0x000e6200000e00ff */
[C---:B--2---:R-:W-:Y:S01]  /*8150*/  @!P5 FFMA.FTZ R218, R223.reuse, R215, R218 ;  /* 0x000000d7dfdad223 */ /* 0x044fe200000100da */
[----:B---3--:R-:W-:-:S04]  /*8160*/  @!P5 FMUL.FTZ R223, R223, R232 ;  /* 0x000000e8dfdfd220 */ /* 0x008fc80000410000 */
[----:B------:R-:W2:Y:S04]  /*8170*/  SHFL.DOWN PT, R215, R218, 0x10, 0x1f ;  /* 0x0a001f00dad77f89 */ /* 0x000ea800000e0000 */
[----:B------:R-:W3:Y:S01]  /*8180*/  SHFL.DOWN PT, R232, R223, 0x10, 0x1f ;  /* 0x0a001f00dfe87f89 */ /* 0x000ee200000e0000 */
[C---:B0-----:R-:W-:Y:S01]  /*8190*/  @P4 FFMA.FTZ R31, R30.reuse, R2, R31 ;  /* 0x000000021e1f4223 */ /* 0x041fe2000001001f */
[----:B------:R-:W-:Y:S01]  /*81a0*/  MOV R2, R91 ;  /* 0x0000005b00027202 */ /* 0x000fe20000000f00 */
[----:B-1----:R-:W-:Y:S01]  /*81b0*/  @P4 FMUL.FTZ R30, R30, R3 ;  /* 0x000000031e1e4220 */ /* 0x002fe20000410000 */
[----:B------:R-:W-:-:S03]  /*81c0*/  HFMA2.MMA R3, -RZ, RZ, 0, 0 ;  /* 0x00000000ff037435 */ /* 0x000fc600000001ff */
[----:B------:R-:W-:Y:S04]  /*81d0*/  SHFL.UP PT, R31, R31, 0x1, RZ ;  /* 0x042000001f1f7989 */ /* 0x000fe800000e00ff */
[----:B------:R-:W0:Y:S01]  /*81e0*/  SHFL.UP PT, R30, R30, 0x1, RZ ;  /* 0x042000001e1e7989 */ /* 0x000e2200000e00ff */
[----:B--2---:R-:W-:Y:S01]  /*81f0*/  @!P1 FFMA.FTZ R218, R223, R215, R218 ;  /* 0x000000d7dfda9223 */ /* 0x004fe200000100da */
[----:B------:R-:W-:-:S04]  /*8200*/  IMAD.WIDE.U32 R2, R20, UR17, R2 ;  /* 0x0000001114027c25 */ /* 0x000fc8000f8e0002 */
[----:B---3--:R-:W-:Y:S01]  /*8210*/  @!P1 FMUL.FTZ R223, R223, R232 ;  /* 0x000000e8dfdf9220 */ /* 0x008fe20000410000 */
[----:B------:R-:W-:Y:S01]  /*8220*/  SHFL.DOWN PT, R234, R218, 0x1, 0x1f ;  /* 0x08201f00daea7f89 */ /* 0x000fe200000e0000 */
[----:B------:R-:W-:Y:S01]  /*8230*/  IADD3 R3, R3, R233, RZ ;  /* 0x000000e903037210 */ /* 0x000fe20007ffe0ff */
[C---:B------:R-:W-:Y:S02]  /*8240*/  IMAD R215, R99.reuse, UR33, R236 ;  /* 0x0000002163d77c24 */ /* 0x040fe4000f8e02ec */
[----:B------:R-:W-:Y:S01]  /*8250*/  FMUL.FTZ R236, R150, R231 ;  /* 0x000000e796ec7220 */ /* 0x000fe20000410000 */
[----:B------:R-:W-:Y:S04]  /*8260*/  SHFL.IDX PT, R232, R27, RZ, 0x1f ;  /* 0x00001fff1be87589 */ /* 0x000fe800000e0000 */
[----:B------:R-:W1:Y:S04]  /*8270*/  SHFL.DOWN PT, R233, R223, 0x1, 0x1f ;  /* 0x08201f00dfe97f89 */ /* 0x000e6800000e0000 */
[----:B------:R-:W-:Y:S01]  /*8280*/  SHFL.IDX PT, R218, R218, RZ, 0x1f ;  /* 0x00001fffdada7589 */ /* 0x000fe200000e0000 */
[----:B0-----:R-:W-:Y:S01]  /*8290*/  @P2 FFMA.FTZ R24, R30, R24, R31 ;  /* 0x000000181e182223 */ /* 0x001fe2000001001f */
[----:B------:R-:W-:-:S02]  /*82a0*/  IMAD.WIDE.U32 R30, R99, UR32, R2 ;  /* 0x00000020631e7c25 */ /* 0x000fc4000f8e0002 */
[----:B------:R-:W0:Y:S02]  /*82b0*/  SHFL.IDX PT, R223, R223, RZ, 0x1f ;  /* 0x00001fffdfdf7589 */ /* 0x000e2400000e0000 */
[----:B------:R-:W-:Y:S01]  /*82c0*/  FFMA.FTZ R25, R25, R24, R28 ;  /* 0x0000001819197223 */ /* 0x000fe2000001001c */
[----:B------:R-:W-:Y:S02]  /*82d0*/  IADD3 R215, R31, R215, RZ ;  /* 0x000000d71fd77210 */ /* 0x000fe40007ffe0ff */
[----:B------:R-:W-:Y:S01]  /*82e0*/  LEA R24, P1, R30, UR18, 0x2 ;  /* 0x000000121e187c11 */ /* 0x000fe2000f8210ff */
[CC--:B------:R-:W-:Y:S01]  /*82f0*/  FFMA.FTZ R178, R195.reuse, R25.reuse, R178 ;  /* 0x00000019c3b27223 */ /* 0x0c0fe200000100b2 */
[-C--:B------:R-:W-:Y:S01]  /*8300*/  FFMA.FTZ R3, R195, R25.reuse, R236 ;  /* 0x00000019c3037223 */ /* 0x080fe200000100ec */
[----:B------:R-:W-:Y:S01]  /*8310*/  FFMA.FTZ R31, R0, R25, RZ ;  /* 0x00000019001f7223 */ /* 0x000fe200000100ff */
[----:B------:R-:W-:Y:S01]  /*8320*/  FADD.FTZ R2, -R28, R25 ;  /* 0x000000191c027221 */ /* 0x000fe20000010100 */
[----:B------:R-:W-:Y:S01]  /*8330*/  FFMA.FTZ R238, R194, R178, R229 ;  /* 0x000000b2c2ee7223 */ /* 0x000fe200000100e5 */
[----:B------:R-:W-:-:S02]  /*8340*/  IADD3 R28, P2, R8, R30, RZ ;  /* 0x0000001e081c7210 */ /* 0x000fc40007f5e0ff */
[----:B------:R-:W-:Y:S01]  /*8350*/  LEA.HI.X R25, R30, UR19, R215, 0x2, P1 ;  /* 0x000000131e197c11 */ /* 0x000fe200088f14d7 */
[----:B------:R-:W-:Y:S01]  /*8360*/  FFMA.FTZ R30, R146, R3, R31 ;  /* 0x00000003921e7223 */ /* 0x000fe2000001001f */
[----:B------:R-:W-:Y:S01]  /*8370*/  FADD.FTZ R178, -R229, R238 ;  /* 0x000000eee5b27221 */ /* 0x000fe20000010100 */
[----:B------:R-:W-:Y:S01]  /*8380*/  FFMA.FTZ R231, R191, R238, R230 ;  /* 0x000000eebfe77223 */ /* 0x000fe200000100e6 */
[----:B------:R-:W-:Y:S01]  /*8390*/  FMUL.FTZ R31, R173, R176 ;  /* 0x000000b0ad1f7220 */ /* 0x000fe20000410000 */
[----:B------:R-:W-:Y:S01]  /*83a0*/  FFMA.FTZ R229, R169, R238, R30 ;  /* 0x000000eea9e57223 */ /* 0x000fe2000001001e */
[----:B-1----:R-:W-:Y:S01]  /*83b0*/  @P3 FFMA.FTZ R232, R233, R232, R234 ;  /* 0x000000e8e9e83223 */ /* 0x002fe200000100ea */
[----:B------:R-:W-:Y:S01]  /*83c0*/  FADD.FTZ R176, -R230, R231 ;  /* 0x000000e7e6b07221 */ /* 0x000fe20000010100 */
        /* <DEDUP_REMOVED lines=8> */
[-C--:B------:R-:W-:Y:S01]  /*8450*/  FFMA.FTZ R228, R188, R231.reuse, R185 ;  /* 0x000000e7bce47223 */ /* 0x080fe200000100b9 */
[----:B------:R-:W-:Y:S01]  /*8460*/  FADD.FTZ R179, -R224, R231 ;  /* 0x000000e7e0b37221 */ /* 0x000fe20000010100 */
[----:B------:R-:W-:Y:S01]  /*8470*/  FFMA.FTZ R226, R142, R231, R229 ;  /* 0x000000e78ee27223 */ /* 0x000fe200000100e5 */
[----:B------:R-:W-:Y:S01]  /*8480*/  FMUL.FTZ R229, R170, R181 ;  /* 0x000000b5aae57220 */ /* 0x000fe20000410000 */
[----:B------:R-:W-:Y:S01]  /*8490*/  FFMA.FTZ R181, R201, R31, R184 ;  /* 0x0000001fc9b57223 */ /* 0x000fe200000100b8 */
[CC--:B------:R-:W-:Y:S01]  /*84a0*/  FFMA.FTZ R227, R200.reuse, R228.reuse, R227 ;  /* 0x000000e4c8e37223 */ /* 0x0c0fe200000100e3 */
[-C--:B------:R-:W-:Y:S01]  /*84b0*/  FFMA.FTZ R231, R165, R228.reuse, R226 ;  /* 0x000000e4a5e77223 */ /* 0x080fe200000100e2 */
[----:B------:R-:W-:Y:S01]  /*84c0*/  FFMA.FTZ R224, R200, R228, R229 ;  /* 0x000000e4c8e07223 */ /* 0x000fe200000100e5 */
[----:B------:R-:W-:Y:S01]  /*84d0*/  FADD.FTZ R184, -R185, R228 ;  /* 0x000000e4b9b87221 */ /* 0x000fe20000010100 */
[----:B------:R-:W-:Y:S01]  /*84e0*/  FFMA.FTZ R187, R202, R181, R187 ;  /* 0x000000b5cabb7223 */ /* 0x000fe200000100bb */
[----:B------:R-:W-:Y:S01]  /*84f0*/  FFMA.FTZ R233, R209, R227, R220 ;  /* 0x000000e3d1e97223 */ /* 0x000fe200000100dc */
[----:B------:R-:W-:Y:S01]  /*8500*/  FADD.FTZ R185, -R229, R224 ;  /* 0x000000e0e5b97221 */ /* 0x000fe20000010100 */
[----:B------:R-:W-:Y:S01]  /*8510*/  FFMA.FTZ R224, R140, R224, R231 ;  /* 0x000000e08ce07223 */ /* 0x000fe200000100e7 */
[----:B------:R-:W-:Y:S01]  /*8520*/  FMUL.FTZ R227, R164, R225 ;  /* 0x000000e1a4e37220 */ /* 0x000fe20000410000 */
[----:B------:R-:W-:Y:S01]  /*8530*/  FFMA.FTZ R225, R211, R187, R222 ;  /* 0x000000bbd3e17223 */ /* 0x000fe200000100de */
[----:B------:R-:W-:Y:S01]  /*8540*/  FADD.FTZ R220, -R220, R233 ;  /* 0x000000e9dcdc7221 */ /* 0x000fe20000010100 */
[-C--:B------:R-:W-:Y:S01]  /*8550*/  FFMA.FTZ R229, R163, R233.reuse, R224 ;  /* 0x000000e9a3e57223 */ /* 0x080fe200000100e0 */
[----:B------:R-:W-:Y:S01]  /*8560*/  FFMA.FTZ R233, R213, R233, R214 ;  /* 0x000000e9d5e97223 */ /* 0x000fe200000100d6 */
[----:B------:R-:W-:Y:S01]  /*8570*/  FFMA.FTZ R216, R217, R225, R216 ;  /* 0x000000e1d9d87223 */ /* 0x000fe200000100d8 */
[C---:B0-----:R-:W-:Y:S01]  /*8580*/  FFMA.FTZ R27, R223.reuse, R27, R218 ;  /* 0x0000001bdf1b7223 */ /* 0x041fe200000100da */
[----:B------:R-:W-:Y:S01]  /*8590*/  FMUL.FTZ R26, R223, R26 ;  /* 0x0000001adf1a7220 */ /* 0x000fe20000410000 */
[CC--:B------:R-:W-:Y:S01]  /*85a0*/  FFMA.FTZ R221, R212.reuse, R233.reuse, R221 ;  /* 0x000000e9d4dd7223 */ /* 0x0c0fe200000100dd */
[C---:B------:R-:W-:Y:S01]  /*85b0*/  FFMA.FTZ R219, R212.reuse, R216, R219 ;  /* 0x000000d8d4db7223 */ /* 0x040fe200000100db */
[-C--:B------:R-:W-:Y:S01]  /*85c0*/  FFMA.FTZ R222, R212, R233.reuse, R227 ;  /* 0x000000e9d4de7223 */ /* 0x080fe200000100e3 */
[----:B------:R-:W-:Y:S01]  /*85d0*/  FFMA.FTZ R224, R138, R233, R229 ;  /* 0x000000e98ae07223 */ /* 0x000fe200000100e5 */
[----:B------:R-:W-:Y:S01]  /*85e0*/  FFMA.FTZ R221, R217, R221, R208 ;  /* 0x000000ddd9dd7223 */ /* 0x000fe200000100d0 */
[----:B------:R-:W-:Y:S01]  /*85f0*/  FFMA.FTZ R213, R213, R219, R210 ;  /* 0x000000dbd5d57223 */ /* 0x000fe200000100d2 */
[----:B------:R0:W-:Y:S01]  /*8600*/  @!P6 STS.64 [UR12+0x1b48], R26 ;  /* 0x001b481aff00e988 */ /* 0x0001e20008000a0c */
[----:B------:R-:W-:Y:S01]  /*8610*/  FFMA.FTZ R217, R161, R222, R224 ;  /* 0x000000dea1d97223 */ /* 0x000fe200000100e0 */
[----:B------:R-:W-:Y:S01]  /*8620*/  FFMA.FTZ R211, R211, R221, R204 ;  /* 0x000000ddd3d37223 */ /* 0x000fe200000100cc */
[----:B------:R-:W-:Y:S01]  /*8630*/  FFMA.FTZ R209, R209, R213, R206 ;  /* 0x000000d5d1d17223 */ /* 0x000fe200000100ce */
[----:B------:R-:W-:Y:S01]  /*8640*/  SHF.L.U32 R206, R91, 0x4, RZ ;  /* 0x000000045bce7819 */ /* 0x000fe200000006ff */
[----:B------:R-:W-:Y:S01]  /*8650*/  FFMA.FTZ R210, R136, R221, R217 ;  /* 0x000000dd88d27223 */ /* 0x000fe200000100d9 */
        /* <DEDUP_REMOVED lines=8> */
[----:B------:R-:W-:Y:S01]  /*86e0*/  LEA.HI.SX32 R206, R206, R206, 0x1b ;  /* 0x000000cecece7211 */ /* 0x000fe200078fdaff */
[----:B------:R-:W-:Y:S01]  /*86f0*/  FFMA.FTZ R186, R189, R201, R186 ;  /* 0x000000c9bdba7223 */ /* 0x000fe200000100ba */
[----:B------:R-:W-:Y:S01]  /*8700*/  FMUL.FTZ R189, R181, R36 ;  /* 0x00000024b5bd7220 */ /* 0x000fe20000410000 */
[----:B------:R-:W-:Y:S01]  /*8710*/  FMUL.FTZ R207, R187, R37 ;  /* 0x00000025bbcf7220 */ /* 0x000fe20000410000 */
[----:B------:R-:W-:Y:S01]  /*8720*/  FFMA.FTZ R203, R134, R202, R211 ;  /* 0x000000ca86cb7223 */ /* 0x000fe200000100d3 */
[----:B------:R-:W-:Y:S01]  /*8730*/  FFMA.FTZ R197, R190, R186, R197 ;  /* 0x000000babec57223 */ /* 0x000fe200000100c5 */
[----:B------:R-:W-:Y:S01]  /*8740*/  LEA R206, R206, UR11, 0x2 ;  /* 0x0000000bcece7c11 */ /* 0x000fe2000f8e10ff */
[----:B------:R-:W-:Y:S01]  /*8750*/  FMUL.FTZ R211, R55, R189 ;  /* 0x000000bd37d37220 */ /* 0x000fe20000410000 */
[----:B------:R-:W-:Y:S01]  /*8760*/  FMUL.FTZ R29, R50, R207 ;  /* 0x000000cf321d7220 */ /* 0x000fe20000410000 */
[----:B------:R-:W-:Y:S01]  /*8770*/  FFMA.FTZ R196, R191, R197, R196 ;  /* 0x000000c5bfc47223 */ /* 0x000fe200000100c4 */
[----:B------:R-:W-:Y:S01]  /*8780*/  FADD.FTZ R3, -R236, R3 ;  /* 0x00000003ec037221 */ /* 0x000fe20000010100 */
        /* <DEDUP_REMOVED lines=8> */
[----:B------:R-:W-:Y:S01]  /*8810*/  FADD.FTZ R208, -R208, R221 ;  /* 0x000000ddd0d07221 */ /* 0x000fe20000010100 */
[----:B------:R-:W-:Y:S01]  /*8820*/  FMUL.FTZ R221, R51, R202 ;  /* 0x000000ca33dd7220 */ /* 0x000fe20000410000 */
[----:B0-----:R-:W-:Y:S01]  /*8830*/  FMUL.FTZ R27, R195, R49 ;  /* 0x00000031c31b7220 */ /* 0x001fe20000410000 */
[----:B-1----:R-:W-:Y:S01]  /*8840*/  FMUL.FTZ R211, R196, R47 ;  /* 0x0000002fc4d37220 */ /* 0x002fe20000410000 */
[----:B------:R-:W-:Y:S01]  /*8850*/  FMUL.FTZ R237, R216, R39 ;  /* 0x00000027d8ed7220 */ /* 0x000fe20000410000 */
[----:B------:R0:W-:Y:S01]  /*8860*/  STS [R206+0x888], R217 ;  /* 0x000888d9ce007388 */ /* 0x0001e20000000800 */
[----:B------:R-:W-:Y:S01]  /*8870*/  FFMA.FTZ R26, R2, R27, RZ ;  /* 0x0000001b021a7223 */ /* 0x000fe200000100ff */
[----:B------:R-:W-:Y:S01]  /*8880*/  FMUL.FTZ R210, R201, R44 ;  /* 0x0000002cc9d27220 */ /* 0x000fe20000410000 */
[----:B------:R-:W-:Y:S01]  /*8890*/  FMUL.FTZ R218, R209, R42 ;  /* 0x0000002ad1da7220 */ /* 0x000fe20000410000 */
[----:B------:R1:W-:Y:S01]  /*88a0*/  STS [R206+0x88c], R221 ;  /* 0x00088cddce007388 */ /* 0x0003e20000000800 */
[----:B--2---:R-:W-:Y:S01]  /*88b0*/  FFMA.FTZ R29, R3, R198, R26 ;  /* 0x000000c6031d7223 */ /* 0x004fe2000001001a */
[----:B------:R-:W-:Y:S01]  /*88c0*/  FMUL.FTZ R26, R197, R46 ;  /* 0x0000002ec51a7220 */ /* 0x000fe20000410000 */
[----:B------:R-:W-:Y:S01]  /*88d0*/  FADD.FTZ R212, -R227, R222 ;  /* 0x000000dee3d47221 */ /* 0x000fe20000010100 */
[----:B------:R-:W-:Y:S01]  /*88e0*/  FMUL.FTZ R222, R219, R40 ;  /* 0x00000028dbde7220 */ /* 0x000fe20000410000 */
[----:B------:R-:W-:Y:S01]  /*88f0*/  FFMA.FTZ R29, R178, R211, R29 ;  /* 0x000000d3b21d7223 */ /* 0x000fe2000001001d */
[----:B0-----:R-:W-:Y:S01]  /*8900*/  FMUL.FTZ R217, R186, R45 ;  /* 0x0000002dbad97220 */ /* 0x001fe20000410000 */
[----:B------:R-:W-:Y:S01]  /*8910*/  FMUL.FTZ R191, R225, R38 ;  /* 0x00000026e1bf7220 */ /* 0x000fe20000410000 */
[----:B------:R-:W-:Y:S01]  /*8920*/  FMUL.FTZ R223, R59, R222 ;  /* 0x000000de3bdf7220 */ /* 0x000fe20000410000 */
[----:B------:R-:W-:Y:S01]  /*8930*/  FFMA.FTZ R29, R176, R26, R29 ;  /* 0x0000001ab01d7223 */ /* 0x000fe2000001001d */
[----:B-1----:R-:W-:Y:S01]  /*8940*/  FMUL.FTZ R221, R52, R237 ;  /* 0x000000ed34dd7220 */ /* 0x002fe20000410000 */
[----:B------:R-:W-:Y:S01]  /*8950*/  FMUL.FTZ R227, R57, R191 ;  /* 0x000000bf39e37220 */ /* 0x000fe20000410000 */
[----:B------:R-:W-:Y:S01]  /*8960*/  FADD.FTZ R214, -R214, R233 ;  /* 0x000000e9d6d67221 */ /* 0x000fe20000010100 */
[----:B------:R-:W-:Y:S01]  /*8970*/  FFMA.FTZ R194, R30, R217, R29 ;  /* 0x000000d91ec27223 */ /* 0x000fe2000001001d */
[----:B------:R-:W-:Y:S01]  /*8980*/  FMUL.FTZ R233, R213, R41 ;  /* 0x00000029d5e97220 */ /* 0x000fe20000410000 */
[----:B------:R0:W-:Y:S01]  /*8990*/  STS [R206+0x878], R221 ;  /* 0x000878ddce007388 */ /* 0x0001e20000000800 */
[----:B------:R-:W-:Y:S01]  /*89a0*/  FMUL.FTZ R231, R61, R218 ;  /* 0x000000da3de77220 */ /* 0x000fe20000410000 */
[----:B------:R-:W-:Y:S01]  /*89b0*/  FFMA.FTZ R29, R179, R210, R194 ;  /* 0x000000d2b31d7223 */ /* 0x000fe200000100c2 */
[----:B------:R-:W-:Y:S01]  /*89c0*/  FMUL.FTZ R235, R54, R233 ;  /* 0x000000e936eb7220 */ /* 0x000fe20000410000 */
[----:B------:R1:W-:Y:S01]  /*89d0*/  STS [R206+0x874], R223 ;  /* 0x000874dfce007388 */ /* 0x0003e20000000800 */
[----:B------:R-:W-:-:S03]  /*89e0*/  FMUL.FTZ R27, R62, R27 ;  /* 0x0000001b3e1b7220 */ /* 0x000fc60000410000 */
[----:B------:R2:W-:Y:S01]  /*89f0*/  STS [R206+0x87c], R227 ;  /* 0x00087ce3ce007388 */ /* 0x0005e20000000800 */
[----:B0-----:R-:W-:-:S03]  /*8a00*/  FMUL.FTZ R221, R200, R43 ;  /* 0x0000002bc8dd7220 */ /* 0x001fc60000410000 */
[----:B------:R-:W-:Y:S01]  /*8a10*/  STS [R206+0x870], R235 ;  /* 0x000870ebce007388 */ /* 0x000fe20000000800 */
[----:B------:R-:W-:Y:S01]  /*8a20*/  FFMA.FTZ R194, R184, R221, R29 ;  /* 0x000000ddb8c27223 */ /* 0x000fe2000001001d */
[----:B-1----:R-:W-:Y:S01]  /*8a30*/  FMUL.FTZ R223, R58, R217 ;  /* 0x000000d93adf7220 */ /* 0x002fe20000410000 */
[----:B------:R-:W-:Y:S01]  /*8a40*/  FMUL.FTZ R229, R56, R221 ;  /* 0x000000dd38e57220 */ /* 0x000fe20000410000 */
[----:B------:R-:W-:Y:S01]  /*8a50*/  FMUL.FTZ R217, R60, R211 ;  /* 0x000000d33cd97220 */ /* 0x000fe20000410000 */
[----:B------:R-:W-:Y:S01]  /*8a60*/  FFMA.FTZ R29, R185, R218, R194 ;  /* 0x000000dab91d7223 */ /* 0x000fe200000100c2 */
[----:B------:R-:W-:Y:S01]  /*8a70*/  IADD3 R194, -R8, UR10, -R91 ;  /* 0x0000000a08c27c10 */ /* 0x000fe2000fffe95b */
[----:B--2---:R-:W-:Y:S01]  /*8a80*/  FMUL.FTZ R227, R63, R210 ;  /* 0x000000d23fe37220 */ /* 0x004fe20000410000 */
[----:B------:R-:W-:Y:S01]  /*8a90*/  FMUL.FTZ R221, R65, R26 ;  /* 0x0000001a41dd7220 */ /* 0x000fe20000410000 */
[----:B------:R-:W-:Y:S01]  /*8aa0*/  FMUL.FTZ R211, R67, R198 ;  /* 0x000000c643d37220 */ /* 0x000fe20000410000 */
[----:B------:R-:W-:Y:S01]  /*8ab0*/  ISETP.GE.AND P1, PT, R194, 0x1, PT ;  /* 0x00000001c200780c */ /* 0x000fe20003f26270 */
[----:B------:R-:W-:Y:S01]  /*8ac0*/  FFMA.FTZ R29, R220, R233, R29 ;  /* 0x000000e9dc1d7223 */ /* 0x000fe2000001001d */
[----:B------:R0:W-:Y:S04]  /*8ad0*/  STS [R206+0x864], R227 ;  /* 0x000864e3ce007388 */ /* 0x0001e80000000800 */
[----:B------:R1:W-:Y:S04]  /*8ae0*/  STS [R206+0x86c], R231 ;  /* 0x00086ce7ce007388 */ /* 0x0003e80000000800 */
[----:B------:R1:W-:Y:S01]  /*8af0*/  STS [R206+0x868], R229 ;  /* 0x000868e5ce007388 */ /* 0x0003e20000000800 */
[----:B0-----:R-:W-:Y:S01]  /*8b00*/  FFMA.FTZ R227, R214, R222, R29 ;  /* 0x000000ded6e37223 */ /* 0x001fe2000001001d */
[----:B------:R-:W-:-:S02]  /*8b10*/  IADD3.X R29, R9, R215, RZ, P2, !PT ;  /* 0x000000d7091d7210 */ /* 0x000fc400017fe4ff */
[----:B------:R1:W-:Y:S01]  /*8b20*/  STS [R206+0x860], R223 ;  /* 0x000860dfce007388 */ /* 0x0003e20000000800 */
[----:B------:R-:W-:-:S03]  /*8b30*/  FFMA.FTZ R227, R212, R237, R227 ;  /* 0x000000edd4e37223 */ /* 0x000fc600000100e3 */
        /* <DEDUP_REMOVED lines=10> */
[----:B-1----:R-:W0:Y:S01]  /*8be0*/  LDS R211, [R198+0x850] ;  /* 0x00085000c6d37984 */ /* 0x002e220000000800 */
[----:B------:R-:W-:Y:S01]  /*8bf0*/  IMAD R27, R23, UR7, R26 ;  /* 0x00000007171b7c24 */ /* 0x000fe2000f8e021a */
[----:B------:R-:W-:-:S04]  /*8c00*/  LEA R26, P1, R28, UR18, 0x2 ;  /* 0x000000121c1a7c11 */ /* 0x000fc8000f8210ff */
[----:B------:R-:W-:-:S04]  /*8c10*/  IADD3 R27, R29, R27, RZ ;  /* 0x0000001b1d1b7210 */ /* 0x000fc80007ffe0ff */
[----:B------:R-:W-:-:S05]  /*8c20*/  LEA.HI.X R27, R28, UR19, R27, 0x2, P1 ;  /* 0x000000131c1b7c11 */ /* 0x000fca00088f141b */
[----:B0-----:R0:W-:Y:S02]  /*8c30*/  REDG.E.ADD.F32.FTZ.RN.STRONG.GPU desc[UR14][R26.64], R211 ;  /* 0x000000d31a0079a6 */ /* 0x0011e4000c10f38e */
.L_x_7485:
[----:B------:R-:W-:Y:S05]  /*8c40*/  BSYNC B0 ;  /* 0x0000000000007941 */ /* 0x000fea0003800000 */
.L_x_7484:
[----:B------:R-:W-:Y:S01]  /*8c50*/  FFMA.FTZ R227, R208, R191, R227 ;  /* 0x000000bfd0e37223 */ /* 0x000fe200000100e3 */
[----:B------:R-:W-:Y:S01]  /*8c60*/  UIADD3 UR12, UR4, -UR41, URZ ;  /* 0x80000029040c7290 */ /* 0x000fe2000fffe03f */
[-C--:B------:R-:W-:Y:S01]  /*8c70*/  FFMA.FTZ R183, R183, R205.reuse, R180 ;  /* 0x000000cdb7b77223 */ /* 0x080fe200000100b4 */
[----:B------:R-:W-:Y:S01]  /*8c80*/  FFMA.FTZ R203, R132, R205, R203 ;  /* 0x000000cd84cb7223 */ /* 0x000fe200000100cb */
[----:B------:R-:W-:Y:S01]  /*8c90*/  FFMA.FTZ R227, R204, R207, R227 ;  /* 0x000000cfcce37223 */ /* 0x000fe200000100e3 */
[----:B------:R-:W-:Y:S01]  /*8ca0*/  FADD.FTZ R205, -R182, R205 ;  /* 0x000000cdb6cd7221 */ /* 0x000fe20000010100 */
[----:B------:R-:W-:Y:S01]  /*8cb0*/  UIMAD UR12, UR12, -0x200, URZ ;  /* 0xfffffe000c0c78a4 */ /* 0x000fe2000f8e023f */
[C---:B------:R-:W-:Y:S01]  /*8cc0*/  LEA R28, P1, R35.reuse, R24, 0x2 ;  /* 0x00000018231c7211 */ /* 0x040fe200078210ff */
[----:B------:R-:W-:Y:S01]  /*8cd0*/  FFMA.FTZ R182, R188, R189, R227 ;  /* 0x000000bdbcb67223 */ /* 0x000fe200000100e3 */
[----:B0-----:R-:W-:Y:S01]  /*8ce0*/  FMUL.FTZ R26, R130, R183 ;  /* 0x000000b7821a7220 */ /* 0x001fe20000410000 */
[----:B------:R-:W-:Y:S01]  /*8cf0*/  USHF.L.U32 UR13, UR8, 0x2, URZ ;  /* 0x00000002080d7899 */ /* 0x000fe2000800063f */
[----:B------:R-:W-:Y:S01]  /*8d00*/  LEA.HI.X R29, R35, R25, R33, 0x2, P1 ;  /* 0x00000019231d7211 */ /* 0x000fe200008f1421 */
[----:B------:R-:W-:Y:S01]  /*8d10*/  FFMA.FTZ R191, R205, R190, R182 ;  /* 0x000000becdbf7223 */ /* 0x000fe200000100b6 */
[----:B------:R-:W-:Y:S01]  /*8d20*/  IADD3 R182, R91, 0x20, RZ ;  /* 0x000000205bb67810 */ /* 0x000fe20007ffe0ff */
[----:B------:R-:W-:Y:S01]  /*8d30*/  FADD.FTZ R183, -R180, R183 ;  /* 0x000000b7b4b77221 */ /* 0x000fe20000010100 */
[----:B-1----:R-:W-:Y:S01]  /*8d40*/  MOV R27, UR12 ;  /* 0x0000000c001b7c02 */ /* 0x002fe20008000f00 */
[----:B------:R-:W-:Y:S01]  /*8d50*/  FADD.FTZ R180, R203, R26 ;  /* 0x0000001acbb47221 */ /* 0x000fe20000010000 */
[----:B------:R-:W-:Y:S01]  /*8d60*/  LEA.HI.SX32 R182, R182, R91, 0x1b ;  /* 0x0000005bb6b67211 */ /* 0x000fe200078fdaff */
[----:B------:R-:W-:Y:S01]  /*8d70*/  USHF.L.U64.HI UR12, UR8, 0x2, UR9 ;  /* 0x00000002080c7899 */ /* 0x000fe20008010209 */
[C---:B------:R-:W-:Y:S01]  /*8d80*/  ISETP.GE.AND P1, PT, R194.reuse, 0x21, PT ;  /* 0x00000021c200780c */ /* 0x040fe20003f26270 */
[----:B------:R-:W-:Y:S01]  /*8d90*/  IMAD.WIDE R26, R27, 0x4, R24 ;  /* 0x000000041b1a7825 */ /* 0x000fe200078e0218 */
[----:B------:R-:W-:Y:S01]  /*8da0*/  IADD3 R190, R91, 0x40, RZ ;  /* 0x000000405bbe7810 */ /* 0x000fe20007ffe0ff */
[----:B------:R-:W-:Y:S01]  /*8db0*/  BSSY B0, `(.L_x_7486) ;  /* 0x0000013000007945 */ /* 0x000fe20003800000 */
[----:B------:R-:W-:Y:S01]  /*8dc0*/  ISETP.GE.AND P2, PT, R194, 0x41, PT ;  /* 0x00000041c200780c */ /* 0x000fe20003f46270 */
[----:B------:R-:W-:Y:S01]  /*8dd0*/  IMAD.WIDE.U32 R24, R22, UR13, R28 ;  /* 0x0000000d16187c25 */ /* 0x000fe2000f8e001c */
[----:B------:R-:W-:-:S03]  /*8de0*/  LEA R29, R182, UR11, 0x2 ;  /* 0x0000000bb61d7c11 */ /* 0x000fc6000f8e10ff */
[----:B------:R-:W-:Y:S01]  /*8df0*/  FMUL.FTZ R28, R183, R202 ;  /* 0x000000cab71c7220 */ /* 0x000fe20000410000 */
[----:B------:R-:W-:Y:S01]  /*8e00*/  LEA.HI.SX32 R190, R190, R91, 0x1b ;  /* 0x0000005bbebe7211 */ /* 0x000fe200078fdaff */
[----:B------:R-:W-:Y:S01]  /*8e10*/  IMAD R198, R22, UR12, RZ ;  /* 0x0000000c16c67c24 */ /* 0x000fe2000f8e02ff */
[----:B------:R-:W-:Y:S01]  /*8e20*/  ISETP.GE.AND P3, PT, R194, 0x61, PT ;  /* 0x00000061c200780c */ /* 0x000fe20003f66270 */
[----:B------:R-:W-:Y:S01]  /*8e30*/  FADD.FTZ R28, R191, R28 ;  /* 0x0000001cbf1c7221 */ /* 0x000fe20000010000 */
[----:B------:R-:W0:Y:S01]  /*8e40*/  LDS R29, [R29+0x8d0] ;  /* 0x0008d0001d1d7984 */ /* 0x000e220000000800 */
[----:B------:R-:W-:Y:S01]  /*8e50*/  IMAD R189, R23, UR13, R198 ;  /* 0x0000000d17bd7c24 */ /* 0x000fe2000f8e02c6 */
[----:B------:R-:W-:Y:S02]  /*8e60*/  IADD3 R198, R91, 0x60, RZ ;  /* 0x000000605bc67810 */ /* 0x000fe40007ffe0ff */
[----:B------:R-:W-:Y:S02]  /*8e70*/  LEA R190, R190, UR11, 0x2 ;  /* 0x0000000bbebe7c11 */ /* 0x000fe4000f8e10ff */
[----:B------:R-:W-:-:S02]  /*8e80*/  IADD3 R25, R189, R25, RZ ;  /* 0x00000019bd197210 */ /* 0x000fc40007ffe0ff */
[----:B------:R-:W-:Y:S01]  /*8e90*/  LEA.HI.SX32 R198, R198, R91, 0x1b ;  /* 0x0000005bc6c67211 */ /* 0x000fe200078fdaff */
[----:B------:R-:W-:Y:S06]  /*8ea0*/  @!P1 BRA `(.L_x_7487) ;  /* 0x00000000000c9947 */ /* 0x000fec0003800000 */
[----:B------:R-:W-:-:S05]  /*8eb0*/  IMAD.WIDE.U32 R26, R22, UR13, R26 ;  /* 0x0000000d161a7c25 */ /* 0x000fca000f8e001a */
[----:B------:R-:W-:-:S05]  /*8ec0*/  IADD3 R27, R27, R189, RZ ;  /* 0x000000bd1b1b7210 */ /* 0x000fca0007ffe0ff */
[----:B0-----:R1:W-:Y:S02]  /*8ed0*/  REDG.E.ADD.F32.FTZ.RN.STRONG.GPU desc[UR14][R26.64+-0x780], R29 ;  /* 0xfff8801d1a0079a6 */ /* 0x0013e4000c10f38e */
.L_x_7487:
[----:B------:R-:W-:Y:S05]  /*8ee0*/  BSYNC B0 ;  /* 0x0000000000007941 */ /* 0x000fea0003800000 */
.L_x_7486:
[----:B-1----:R1:W2:Y:S01]  /*8ef0*/  LDS R27, [R190+0x950] ;  /* 0x00095000be1b7984 */ /* 0x0022a20000000800 */
[----:B------:R-:W-:Y:S01]  /*8f00*/  BSSY B0, `(.L_x_7488) ;  /* 0x0000004000007945 */ /* 0x000fe20003800000 */
[----:B------:R-:W-:-:S03]  /*8f10*/  LEA R198, R198, UR11, 0x2 ;  /* 0x0000000bc6c67c11 */ /* 0x000fc6000f8e10ff */
[----:B------:R-:W-:Y:S05]  /*8f20*/  @!P2 BRA `(.L_x_7489) ;  /* 0x000000000004a947 */ /* 0x000fea0003800000 */
[----:B--2---:R3:W-:Y:S02]  /*8f30*/  REDG.E.ADD.F32.FTZ.RN.STRONG.GPU desc[UR14][R24.64+-0x700], R27 ;  /* 0xfff9001b180079a6 */ /* 0x0047e4000c10f38e */
.L_x_7489:
[----:B------:R-:W-:Y:S05]  /*8f40*/  BSYNC B0 ;  /* 0x0000000000007941 */ /* 0x000fea0003800000 */
.L_x_7488:
[----:B--23--:R2:W3:Y:S01]  /*8f50*/  LDS R27, [R198+0x9d0] ;  /* 0x0009d000c61b7984 */ /* 0x00c4e20000000800 */
[----:B------:R-:W-:Y:S01]  /*8f60*/  BSSY B0, `(.L_x_7490) ;  /* 0x0000005000007945 */ /* 0x000fe20003800000 */
[C---:B------:R-:W-:Y:S02]  /*8f70*/  IADD3 R26, R91.reuse, 0x80, RZ ;  /* 0x000000805b1a7810 */ /* 0x040fe40007ffe0ff */
[----:B------:R-:W-:Y:S01]  /*8f80*/  IADD3 R182, R91, 0xa0, RZ ;  /* 0x000000a05bb67810 */ /* 0x000fe20007ffe0ff */
[----:B------:R-:W-:Y:S06]  /*8f90*/  @!P3 BRA `(.L_x_7491) ;  /* 0x000000000004b947 */ /* 0x000fec0003800000 */
[----:B---3--:R4:W-:Y:S02]  /*8fa0*/  REDG.E.ADD.F32.FTZ.RN.STRONG.GPU desc[UR14][R24.64+-0x680], R27 ;  /* 0xfff9801b180079a6 */ /* 0x0089e4000c10f38e */
.L_x_7491:
[----:B------:R-:W-:Y:S05]  /*8fb0*/  BSYNC B0 ;  /* 0x0000000000007941 */ /* 0x000fea0003800000 */
.L_x_7490:
        /* <DEDUP_REMOVED lines=17> */
.L_x_7493:
[----:B------:R-:W-:Y:S05]  /*90d0*/  BSYNC B0 ;  /* 0x0000000000007941 */ /* 0x000fea0003800000 */
.L_x_7492:
[----:B-1-3--:R1:W2:Y:S01]  /*90e0*/  LDS R27, [R182+0xad0] ;  /* 0x000ad000b61b7984 */ /* 0x00a2a20000000800 */
[----:B------:R-:W-:Y:S01]  /*90f0*/  BSSY B0, `(.L_x_7494) ;  /* 0x0000006000007945 */ /* 0x000fe20003800000 */
[----:B------:R-:W-:Y:S02]  /*9100*/  IADD3 R26, R91, 0x100, RZ ;  /* 0x000001005b1a7810 */ /* 0x000fe40007ffe0ff */
[----:B------:R-:W-:Y:S02]  /*9110*/  LEA.HI.SX32 R198, R198, R91, 0x1b ;  /* 0x0000005bc6c67211 */ /* 0x000fe400078fdaff */
[----:B------:R-:W-:Y:S01]  /*9120*/  LEA R190, R190, UR11, 0x2 ;  /* 0x0000000bbebe7c11 */ /* 0x000fe2000f8e10ff */
[----:B------:R-:W-:Y:S06]  /*9130*/  @!P1 BRA `(.L_x_7495) ;  /* 0x0000000000049947 */ /* 0x000fec0003800000 */
[----:B--2---:R3:W-:Y:S02]  /*9140*/  REDG.E.ADD.F32.FTZ.RN.STRONG.GPU desc[UR14][R24.64+-0x580], R27 ;  /* 0xfffa801b180079a6 */ /* 0x0047e4000c10f38e */
.L_x_7495:
[----:B------:R-:W-:Y:S05]  /*9150*/  BSYNC B0 ;  /* 0x0000000000007941 */ /* 0x000fea0003800000 */
.L_x_7494:
[----:B--23--:R2:W3:Y:S01]  /*9160*/  LDS R27, [R190+0xb50] ;  /* 0x000b5000be1b7984 */ /* 0x00c4e20000000800 */
[----:B------:R-:W-:Y:S01]  /*9170*/  BSSY B0, `(.L_x_7496) ;  /* 0x0000006000007945 */ /* 0x000fe20003800000 */
[----:B-1----:R-:W-:Y:S02]  /*9180*/  IADD3 R182, R91, 0x120, RZ ;  /* 0x000001205bb67810 */ /* 0x002fe40007ffe0ff */
[----:B------:R-:W-:Y:S02]  /*9190*/  LEA.HI.SX32 R26, R26, R91, 0x1b ;  /* 0x0000005b1a1a7211 */ /* 0x000fe400078fdaff */
[----:B------:R-:W-:Y:S01]  /*91a0*/  LEA R198, R198, UR11, 0x2 ;  /* 0x0000000bc6c67c11 */ /* 0x000fe2000f8e10ff */
[----:B------:R-:W-:Y:S06]  /*91b0*/  @!P2 BRA `(.L_x_7497) ;  /* 0x000000000004a947 */ /* 0x000fec0003800000 */
[----:B---3--:R1:W-:Y:S02]  /*91c0*/  REDG.E.ADD.F32.FTZ.RN.STRONG.GPU desc[UR14][R24.64+-0x500], R27 ;  /* 0xfffb001b180079a6 */ /* 0x0083e4000c10f38e */
.L_x_7497:
[----:B------:R-:W-:Y:S05]  /*91d0*/  BSYNC B0 ;  /* 0x0000000000007941 */ /* 0x000fea0003800000 */
.L_x_7496:
[----:B-1-3--:R1:W3:Y:S01]  /*91e0*/  LDS R27, [R198+0xbd0] ;  /* 0x000bd000c61b7984 */ /* 0x00a2e20000000800 */
[----:B------:R-:W-:Y:S01]  /*91f0*/  BSSY B0, `(.L_x_7498) ;  /* 0x0000005000007945 */ /* 0x000fe20003800000 */
[----:B------:R-:W-:Y:S02]  /*9200*/  LEA.HI.SX32 R182, R182, R91, 0x1b ;  /* 0x0000005bb6b67211 */ /* 0x000fe400078fdaff */
[----:B------:R-:W-:Y:S01]  /*9210*/  LEA R26, R26, UR11, 0x2 ;  /* 0x0000000b1a1a7c11 */ /* 0x000fe2000f8e10ff */
[----:B------:R-:W-:Y:S06]  /*9220*/  @!P3 BRA `(.L_x_7499) ;  /* 0x000000000004b947 */ /* 0x000fec0003800000 */
[----:B---3--:R4:W-:Y:S02]  /*9230*/  REDG.E.ADD.F32.FTZ.RN.STRONG.GPU desc[UR14][R24.64+-0x480], R27 ;  /* 0xfffb801b180079a6 */ /* 0x0089e4000c10f38e */
.L_x_7499:
[----:B------:R-:W-:Y:S05]  /*9240*/  BSYNC B0 ;  /* 0x0000000000007941 */ /* 0x000fea0003800000 */
.L_x_7498:
[----:B---34-:R3:W4:Y:S01]  /*9250*/  LDS R27, [R26+0xc50] ;  /* 0x000c50001a1b7984 */ /* 0x0187220000000800 */
[----:B------:R-:W-:Y:S01]  /*9260*/  BSSY B0, `(.L_x_7500) ;  /* 0x0000004000007945 */ /* 0x000fe20003800000 */
[----:B0-----:R-:W-:-:S03]  /*9270*/  LEA R29, R182, UR11, 0x2 ;  /* 0x0000000bb61d7c11 */ /* 0x001fc6000f8e10ff */
[----:B------:R-:W-:Y:S05]  /*9280*/  @!P4 BRA `(.L_x_7501) ;  /* 0x000000000004c947 */ /* 0x000fea0003800000 */
[----:B----4-:R0:W-:Y:S02]  /*9290*/  REDG.E.ADD.F32.FTZ.RN.STRONG.GPU desc[UR14][R24.64+-0x400], R27 ;  /* 0xfffc001b180079a6 */ /* 0x0101e4000c10f38e */
.L_x_7501:
[----:B------:R-:W-:Y:S05]  /*92a0*/  BSYNC B0 ;  /* 0x0000000000007941 */ /* 0x000fea0003800000 */
.L_x_7500:
[----:B0---4-:R0:W4:Y:S01]  /*92b0*/  LDS R27, [R29+0xcd0] ;  /* 0x000cd0001d1b7984 */ /* 0x0111220000000800 */
[----:B------:R-:W-:Y:S01]  /*92c0*/  BSSY B0, `(.L_x_7502) ;  /* 0x0000005000007945 */ /* 0x000fe20003800000 */
[C---:B---3--:R-:W-:Y:S02]  /*92d0*/  IADD3 R26, R91.reuse, 0x140, RZ ;  /* 0x000001405b1a7810 */ /* 0x048fe40007ffe0ff */
[----:B------:R-:W-:Y:S01]  /*92e0*/  IADD3 R182, R91, 0x160, RZ ;  /* 0x000001605bb67810 */ /* 0x000fe20007ffe0ff */
[----:B------:R-:W-:Y:S06]  /*92f0*/  @!P5 BRA `(.L_x_7503) ;  /* 0x000000000004d947 */ /* 0x000fec0003800000 */
[----:B----4-:R3:W-:Y:S02]  /*9300*/  REDG.E.ADD.F32.FTZ.RN.STRONG.GPU desc[UR14][R24.64+-0x380], R27 ;  /* 0xfffc801b180079a6 */ /* 0x0107e4000c10f38e */
.L_x_7503:
[----:B------:R-:W-:Y:S05]  /*9310*/  BSYNC B0 ;  /* 0x0000000000007941 */ /* 0x000fea0003800000 */
.L_x_7502:
        /* <DEDUP_REMOVED lines=17> */
.L_x_7505:
[----:B------:R-:W-:Y:S05]  /*9430*/  BSYNC B0 ;  /* 0x0000000000007941 */ /* 0x000fea0003800000 */
.L_x_7504:
[----:B-1-3--:R1:W2:Y:S01]  /*9440*/  LDS R27, [R182+0xdd0] ;  /* 0x000dd000b61b7984 */ /* 0x00a2a20000000800 */
[----:B------:R-:W-:Y:S01]  /*9450*/  BSSY B0, `(.L_x_7506) ;  /* 0x0000006000007945 */ /* 0x000fe20003800000 */
[----:B------:R-:W-:Y:S02]  /*9460*/  IADD3 R26, R91, 0x1c0, RZ ;  /* 0x000001c05b1a7810 */ /* 0x000fe40007ffe0ff */
[----:B------:R-:W-:Y:S02]  /*9470*/  LEA.HI.SX32 R198, R198, R91, 0x1b ;  /* 0x0000005bc6c67211 */ /* 0x000fe400078fdaff */
[----:B------:R-:W-:Y:S01]  /*9480*/  LEA R190, R190, UR11, 0x2 ;  /* 0x0000000bbebe7c11 */ /* 0x000fe2000f8e10ff */
[----:B------:R-:W-:Y:S06]  /*9490*/  @!P1 BRA `(.L_x_7507) ;  /* 0x0000000000049947 */ /* 0x000fec0003800000 */
[----:B--2---:R3:W-:Y:S02]  /*94a0*/  REDG.E.ADD.F32.FTZ.RN.STRONG.GPU desc[UR14][R24.64+-0x280], R27 ;  /* 0xfffd801b180079a6 */ /* 0x0047e4000c10f38e */
.L_x_7507:
[----:B------:R-:W-:Y:S05]  /*94b0*/  BSYNC B0 ;  /* 0x0000000000007941 */ /* 0x000fea0003800000 */
.L_x_7506:
[----:B--23--:R2:W3:Y:S01]  /*94c0*/  LDS R27, [R190+0xe50] ;  /* 0x000e5000be1b7984 */ /* 0x00c4e20000000800 */
[----:B------:R-:W-:Y:S01]  /*94d0*/  BSSY B0, `(.L_x_7508) ;  /* 0x0000006000007945 */ /* 0x000fe20003800000 */
[----:B-1----:R-:W-:Y:S02]  /*94e0*/  IADD3 R182, R91, 0x1e0, RZ ;  /* 0x000001e05bb67810 */ /* 0x002fe40007ffe0ff */
[----:B------:R-:W-:Y:S02]  /*94f0*/  LEA.HI.SX32 R26, R26, R91, 0x1b ;  /* 0x0000005b1a1a7211 */ /* 0x000fe400078fdaff */
[----:B------:R-:W-:Y:S01]  /*9500*/  LEA R198, R198, UR11, 0x2 ;  /* 0x0000000bc6c67c11 */ /* 0x000fe2000f8e10ff */
[----:B------:R-:W-:Y:S06]  /*9510*/  @!P2 BRA `(.L_x_7509) ;  /* 0x000000000004a947 */ /* 0x000fec0003800000 */
[----:B---3--:R1:W-:Y:S02]  /*9520*/  REDG.E.ADD.F32.FTZ.RN.STRONG.GPU desc[UR14][R24.64+-0x200], R27 ;  /* 0xfffe001b180079a6 */ /* 0x0083e4000c10f38e */
.L_x_7509:
[----:B------:R-:W-:Y:S05]  /*9530*/  BSYNC B0 ;  /* 0x0000000000007941 */ /* 0x000fea0003800000 */
.L_x_7508:
[----:B-1-3--:R1:W3:Y:S01]  /*9540*/  LDS R27, [R198+0xed0] ;  /* 0x000ed000c61b7984 */ /* 0x00a2e20000000800 */
[----:B------:R-:W-:Y:S01]  /*9550*/  BSSY B0, `(.L_x_7510) ;  /* 0x0000005000007945 */ /* 0x000fe20003800000 */
[----:B------:R-:W-:Y:S02]  /*9560*/  LEA.HI.SX32 R182, R182, R91, 0x1b ;  /* 0x0000005bb6b67211 */ /* 0x000fe400078fdaff */
[----:B------:R-:W-:Y:S01]  /*9570*/  LEA R26, R26, UR11, 0x2 ;  /* 0x0000000b1a1a7c11 */ /* 0x000fe2000f8e10ff */
[----:B------:R-:W-:Y:S06]  /*9580*/  @!P3 BRA `(.L_x_7511) ;  /* 0x000000000004b947 */ /* 0x000fec0003800000 */
[----:B---3--:R4:W-:Y:S02]  /*9590*/  REDG.E.ADD.F32.FTZ.RN.STRONG.GPU desc[UR14][R24.64+-0x180], R27 ;  /* 0xfffe801b180079a6 */ /* 0x0089e4000c10f38e */
.L_x_7511:
[----:B------:R-:W-:Y:S05]  /*95a0*/  BSYNC B0 ;  /* 0x0000000000007941 */ /* 0x000fea0003800000 */
.L_x_7510:
[----:B---34-:R3:W4:Y:S01]  /*95b0*/  LDS R27, [R26+0xf50] ;  /* 0x000f50001a1b7984 */ /* 0x0187220000000800 */
[----:B------:R-:W-:Y:S01]  /*95c0*/  BSSY B0, `(.L_x_7512) ;  /* 0x0000004000007945 */ /* 0x000fe20003800000 */
[----:B------:R-:W-:-:S03]  /*95d0*/  LEA R182, R182, UR11, 0x2 ;  /* 0x0000000bb6b67c11 */ /* 0x000fc6000f8e10ff */
[----:B------:R-:W-:Y:S05]  /*95e0*/  @!P4 BRA `(.L_x_7513) ;  /* 0x000000000004c947 */ /* 0x000fea0003800000 */
[----:B----4-:R4:W-:Y:S02]  /*95f0*/  REDG.E.ADD.F32.FTZ.RN.STRONG.GPU desc[UR14][R24.64+-0x100], R27 ;  /* 0xffff001b180079a6 */ /* 0x0109e4000c10f38e */
.L_x_7513:
[----:B------:R-:W-:Y:S05]  /*9600*/  BSYNC B0 ;  /* 0x0000000000007941 */ /* 0x000fea0003800000 */
.L_x_7512:
[----:B----4-:R4:W0:Y:S01]  /*9610*/  LDS R27, [R182+0xfd0] ;  /* 0x000fd000b61b7984 */ /* 0x0108220000000800 */
[----:B------:R-:W-:Y:S04]  /*9620*/  BSSY B0, `(.L_x_7514) ;  /* 0x0000003000007945 */ /* 0x000fe80003800000 */
[----:B------:R-:W-:Y:S05]  /*9630*/  @!P5 BRA `(.L_x_7515) ;  /* 0x000000000004d947 */ /* 0x000fea0003800000 */
[----:B0-----:R0:W-:Y:S02]  /*9640*/  REDG.E.ADD.F32.FTZ.RN.STRONG.GPU desc[UR14][R24.64+-0x80], R27 ;  /* 0xffff801b180079a6 */ /* 0x0011e4000c10f38e */
.L_x_7515:
[----:B------:R-:W-:Y:S05]  /*9650*/  BSYNC B0 ;  /* 0x0000000000007941 */ /* 0x000fea0003800000 */
.L_x_7514:
[----:B0-----:R-:W0:Y:S01]  /*9660*/  SHFL.DOWN PT, R25, R28, 0x1, 0x1f ;  /* 0x08201f001c197f89 */ /* 0x001e2200000e0000 */
[----:B------:R-:W-:Y:S01]  /*9670*/  ISETP.GT.AND P1, PT, R89, 0x1e, PT ;  /* 0x0000001e5900780c */ /* 0x000fe20003f24270 */
[C---:B------:R-:W-:Y:S01]  /*9680*/  FMUL.FTZ R29, R148.reuse, R216 ;  /* 0x000000d8941d7220 */ /* 0x040fe20000410000 */
[-C--:B------:R-:W-:Y:S01]  /*9690*/  FMUL.FTZ R24, R148, R209.reuse ;  /* 0x000000d194187220 */ /* 0x080fe20000410000 */
[----:B------:R-:W5:Y:S01]  /*96a0*/  SHFL.DOWN PT, R27, R180, 0x1, 0x1f ;  /* 0x08201f00b41b7f89 */ /* 0x000f6200000e0000 */
        /* <DEDUP_REMOVED lines=8> */
[----:B------:R-:W-:Y:S01]  /*9730*/  FMUL.FTZ R173, R173, R186 ;  /* 0x000000baadad7220 */ /* 0x000fe20000410000 */
[----:B------:R-:W-:Y:S01]  /*9740*/  ISETP.NE.AND P2, PT, R89, RZ, PT ;  /* 0x000000ff5900720c */ /* 0x000fe20003f45270 */
[----:B------:R-:W-:Y:S01]  /*9750*/  FMUL.FTZ R156, R156, R31 ;  /* 0x0000001f9c9c7220 */ /* 0x000fe20000410000 */
[----:B------:R-:W-:Y:S01]  /*9760*/  FMUL.FTZ R24, R24, R179 ;  /* 0x000000b318187220 */ /* 0x000fe20000410000 */
[----:B------:R-:W-:Y:S01]  /*9770*/  ISETP.NE.AND P3, PT, R91, RZ, PT ;  /* 0x000000ff5b00720c */ /* 0x000fe20003f65270 */
[----:B------:R-:W-:Y:S01]  /*9780*/  FMUL.FTZ R166, R166, R219 ;  /* 0x000000dba6a67220 */ /* 0x000fe20000410000 */
[----:B------:R-:W-:Y:S01]  /*9790*/  FMUL.FTZ R174, R174, R197 ;  /* 0x000000c5aeae7220 */ /* 0x000fe20000410000 */
[----:B------:R-:W-:Y:S01]  /*97a0*/  FFMA.FTZ R24, R63, R172, R24 ;  /* 0x000000ac3f187223 */ /* 0x000fe20000010018 */
[C---:B------:R-:W-:Y:S01]  /*97b0*/  FMUL.FTZ R219, R148.reuse, R219 ;  /* 0x000000db94db7220 */ /* 0x040fe20000410000 */
[----:B------:R-:W-:Y:S01]  /*97c0*/  FMUL.FTZ R197, R148, R197 ;  /* 0x000000c594c57220 */ /* 0x000fe20000410000 */
[----:B------:R-:W-:Y:S01]  /*97d0*/  FFMA.FTZ R143, R156, R34, R143 ;  /* 0x000000229c8f7223 */ /* 0x000fe2000001008f */
[----:B0-----:R-:W-:Y:S01]  /*97e0*/  @!P1 FADD.FTZ R28, R28, R25 ;  /* 0x000000191c1c9221 */ /* 0x001fe20000010000 */
[----:B------:R-:W-:Y:S01]  /*97f0*/  FADD.FTZ R117, R24, R117 ;  /* 0x0000007518757221 */ /* 0x000fe20000010000 */
[-C--:B------:R-:W-:Y:S01]  /*9800*/  FMUL.FTZ R24, R148, R177.reuse ;  /* 0x000000b194187220 */ /* 0x080fe20000410000 */
        /* <DEDUP_REMOVED lines=21> */
[----:B------:R-:W-:Y:S01]  /*9960*/  FADD.FTZ R113, R176, R113 ;  /* 0x00000071b0717221 */ /* 0x000fe20000010000 */
[----:B------:R-:W-:Y:S01]  /*9970*/  FFMA.FTZ R157, R150, R48, R157 ;  /* 0x00000030969d7223 */ /* 0x000fe2000001009d */
[----:B0-----:R-:W-:Y:S01]  /*9980*/  @!P1 FADD.FTZ R28, R28, R25 ;  /* 0x000000191c1c9221 */ /* 0x001fe20000010000 */
[-C--:B------:R-:W-:Y:S01]  /*9990*/  FMUL.FTZ R25, R168, R213.reuse ;  /* 0x000000d5a8197220 */ /* 0x080fe20000410000 */
[----:B------:R-:W-:Y:S01]  /*99a0*/  FMUL.FTZ R213, R148, R213 ;  /* 0x000000d594d57220 */ /* 0x000fe20000410000 */
[----:B-----5:R-:W-:-:S02]  /*99b0*/  @!P1 FADD.FTZ R180, R180, R27 ;  /* 0x0000001bb4b49221 */ /* 0x020fc40000010000 */
[----:B------:R-:W0:Y:S01]  /*99c0*/  SHFL.DOWN PT, R189, R28, 0x4, 0x1f ;  /* 0x08801f001cbd7f89 */ /* 0x000e2200000e0000 */
[----:B------:R-:W-:Y:S01]  /*99d0*/  ISETP.GT.AND P1, PT, R89, 0x1b, PT ;  /* 0x0000001b5900780c */ /* 0x000fe20003f24270 */
[----:B------:R-:W-:Y:S01]  /*99e0*/  FMUL.FTZ R27, R164, R216 ;  /* 0x000000d8a41b7220 */ /* 0x000fe20000410000 */
[----:B------:R-:W-:Y:S01]  /*99f0*/  FMUL.FTZ R164, R162, R225 ;  /* 0x000000e1a2a47220 */ /* 0x000fe20000410000 */
[----:B------:R-:W5:Y:S01]  /*9a00*/  SHFL.DOWN PT, R191, R180, 0x4, 0x1f ;  /* 0x08801f00b4bf7f89 */ /* 0x000f6200000e0000 */
[----:B------:R-:W-:Y:S01]  /*9a10*/  FMUL.FTZ R213, R213, R220 ;  /* 0x000000dcd5d57220 */ /* 0x000fe20000410000 */
[----:B------:R-:W-:Y:S01]  /*9a20*/  FFMA.FTZ R162, R52, R27, R29 ;  /* 0x0000001b34a27223 */ /* 0x000fe2000001001d */
[----:B------:R-:W-:Y:S01]  /*9a30*/  FFMA.FTZ R118, R27, R39, R118 ;  /* 0x000000271b767223 */ /* 0x000fe20000010076 */
[-C--:B------:R-:W-:Y:S01]  /*9a40*/  FMUL.FTZ R27, R160, R187.reuse ;  /* 0x000000bba01b7220 */ /* 0x080fe20000410000 */
[----:B------:R-:W-:Y:S01]  /*9a50*/  FMUL.FTZ R187, R148, R187 ;  /* 0x000000bb94bb7220 */ /* 0x000fe20000410000 */
[----:B------:R-:W-:Y:S01]  /*9a60*/  FMUL.FTZ R160, R158, R181 ;  /* 0x000000b59ea07220 */ /* 0x000fe20000410000 */
[----:B------:R-:W-:Y:S01]  /*9a70*/  FFMA.FTZ R120, R25, R41, R120 ;  /* 0x0000002919787223 */ /* 0x000fe20000010078 */
[----:B------:R-:W-:Y:S01]  /*9a80*/  FFMA.FTZ R116, R27, R37, R116 ;  /* 0x000000251b747223 */ /* 0x000fe20000010074 */
[----:B------:R-:W-:Y:S01]  /*9a90*/  FMUL.FTZ R187, R187, R204 ;  /* 0x000000ccbbbb7220 */ /* 0x000fe20000410000 */
[----:B---3--:R-:W-:Y:S01]  /*9aa0*/  FFMA.FTZ R26, R54, R25, R213 ;  /* 0x00000019361a7223 */ /* 0x008fe200000100d5 */
[C---:B------:R-:W-:Y:S01]  /*9ab0*/  FMUL.FTZ R25, R148.reuse, R200 ;  /* 0x000000c894197220 */ /* 0x040fe20000410000 */
[----:B------:R-:W-:Y:S01]  /*9ac0*/  FMUL.FTZ R225, R148, R225 ;  /* 0x000000e194e17220 */ /* 0x000fe20000410000 */
[----:B------:R-:W-:Y:S01]  /*9ad0*/  FFMA.FTZ R158, R50, R27, R187 ;  /* 0x0000001b329e7223 */ /* 0x000fe200000100bb */
[----:B------:R-:W-:Y:S01]  /*9ae0*/  FADD.FTZ R123, R26, R123 ;  /* 0x0000007b1a7b7221 */ /* 0x000fe20000010000 */
[----:B------:R-:W-:Y:S01]  /*9af0*/  FMUL.FTZ R25, R25, R184 ;  /* 0x000000b819197220 */ /* 0x000fe20000410000 */
[----:B------:R-:W-:Y:S01]  /*9b00*/  FMUL.FTZ R181, R148, R181 ;  /* 0x000000b594b57220 */ /* 0x000fe20000410000 */
[----:B------:R-:W-:Y:S01]  /*9b10*/  FMUL.FTZ R208, R225, R208 ;  /* 0x000000d0e1d07220 */ /* 0x000fe20000410000 */
[----:B------:R-:W-:Y:S01]  /*9b20*/  FADD.FTZ R127, R162, R127 ;  /* 0x0000007fa27f7221 */ /* 0x000fe20000010000 */
[----:B------:R-:W-:Y:S01]  /*9b30*/  FFMA.FTZ R26, R56, R171, R25 ;  /* 0x000000ab381a7223 */ /* 0x000fe20000010019 */
[----:B0-----:R-:W-:Y:S01]  /*9b40*/  @!P1 FADD.FTZ R28, R28, R189 ;  /* 0x000000bd1c1c9221 */ /* 0x001fe20000010000 */
[----:B------:R-:W-:Y:S01]  /*9b50*/  FMUL.FTZ R25, R148, R186 ;  /* 0x000000ba94197220 */ /* 0x000fe20000410000 */
[----:B------:R-:W-:Y:S01]  /*9b60*/  FMUL.FTZ R188, R181, R188 ;  /* 0x000000bcb5bc7220 */ /* 0x000fe20000410000 */
[----:B------:R-:W-:Y:S01]  /*9b70*/  FADD.FTZ R119, R26, R119 ;  /* 0x000000771a777221 */ /* 0x000fe20000010000 */
[----:B-----5:R-:W-:Y:S01]  /*9b80*/  @!P1 FADD.FTZ R180, R180, R191 ;  /* 0x000000bfb4b49221 */ /* 0x020fe20000010000 */
[----:B------:R-:W0:Y:S01]  /*9b90*/  SHFL.DOWN PT, R29, R28, 0x8, 0x1f ;  /* 0x09001f001c1d7f89 */ /* 0x000e2200000e0000 */
[----:B------:R-:W-:Y:S01]  /*9ba0*/  ISETP.GT.AND P1, PT, R89, 0x17, PT ;  /* 0x000000175900780c */ /* 0x000fe20003f24270 */
[----:B------:R-:W-:Y:S01]  /*9bb0*/  FMUL.FTZ R26, R148, R31 ;  /* 0x0000001f941a7220 */ /* 0x000fe20000410000 */
[----:B------:R-:W-:Y:S01]  /*9bc0*/  FMUL.FTZ R25, R25, R30 ;  /* 0x0000001e19197220 */ /* 0x000fe20000410000 */
[----:B------:R-:W3:Y:S01]  /*9bd0*/  SHFL.DOWN PT, R185, R180, 0x8, 0x1f ;  /* 0x09001f00b4b97f89 */ /* 0x000ee200000e0000 */
[----:B------:R-:W-:Y:S01]  /*9be0*/  FFMA.FTZ R208, R57, R164, R208 ;  /* 0x000000a439d07223 */ /* 0x000fe200000100d0 */
[----:B------:R-:W-:Y:S01]  /*9bf0*/  FMUL.FTZ R30, R26, R205 ;  /* 0x000000cd1a1e7220 */ /* 0x000fe20000410000 */
[----:B------:R-:W-:Y:S01]  /*9c00*/  FFMA.FTZ R26, R58, R173, R25 ;  /* 0x000000ad3a1a7223 */ /* 0x000fe20000010019 */
[----:B------:R-:W-:Y:S01]  /*9c10*/  FMUL.FTZ R25, R148, R196 ;  /* 0x000000c494197220 */ /* 0x000fe20000410000 */
[----:B------:R-:W-:Y:S01]  /*9c20*/  FFMA.FTZ R188, R55, R160, R188 ;  /* 0x000000a037bc7223 */ /* 0x000fe200000100bc */
[----:B------:R-:W-:Y:S01]  /*9c30*/  FFMA.FTZ R30, R53, R156, R30 ;  /* 0x0000009c351e7223 */ /* 0x000fe2000001001e */
[----:B------:R-:W-:Y:S01]  /*9c40*/  FADD.FTZ R115, R26, R115 ;  /* 0x000000731a737221 */ /* 0x000fe20000010000 */
[----:B------:R-:W-:Y:S01]  /*9c50*/  FMUL.FTZ R26, R148, R199 ;  /* 0x000000c7941a7220 */ /* 0x000fe20000410000 */
[----:B------:R-:W-:Y:S01]  /*9c60*/  FMUL.FTZ R156, R24, R183 ;  /* 0x000000b7189c7220 */ /* 0x000fe20000410000 */
[----:B------:R-:W-:Y:S01]  /*9c70*/  FFMA.FTZ R147, R164, R38, R147 ;  /* 0x00000026a4937223 */ /* 0x000fe20000010093 */
[----:B------:R-:W-:Y:S01]  /*9c80*/  FADD.FTZ R129, R208, R129 ;  /* 0x00000081d0817221 */ /* 0x000fe20000010000 */
[----:B------:R-:W-:Y:S01]  /*9c90*/  FMUL.FTZ R26, R26, R3 ;  /* 0x000000031a1a7220 */ /* 0x000fe20000410000 */
[----:B------:R-:W-:Y:S01]  /*9ca0*/  FFMA.FTZ R156, R51, R154, R156 ;  /* 0x0000009a339c7223 */ /* 0x000fe2000001009c */
[----:B------:R-:W-:Y:S01]  /*9cb0*/  FADD.FTZ R131, R158, R131 ;  /* 0x000000839e837221 */ /* 0x000fe20000010000 */
[----:B------:R-:W-:Y:S01]  /*9cc0*/  FFMA.FTZ R145, R160, R36, R145 ;  /* 0x00000024a0917223 */ /* 0x000fe20000010091 */
[----:B------:R-:W-:Y:S01]  /*9cd0*/  FFMA.FTZ R26, R67, R150, R26 ;  /* 0x00000096431a7223 */ /* 0x000fe2000001001a */
[----:B------:R-:W-:Y:S01]  /*9ce0*/  FADD.FTZ R133, R188, R133 ;  /* 0x00000085bc857221 */ /* 0x000fe20000010000 */
[----:B------:R-:W-:Y:S01]  /*9cf0*/  FADD.FTZ R135, R30, R135 ;  /* 0x000000871e877221 */ /* 0x000fe20000010000 */
[----:B------:R-:W-:Y:S01]  /*9d00*/  FADD.FTZ R137, R156, R137 ;  /* 0x000000899c897221 */ /* 0x000fe20000010000 */
[----:B0-----:R-:W-:Y:S01]  /*9d10*/  @!P1 FADD.FTZ R28, R28, R29 ;  /* 0x0000001d1c1c9221 */ /* 0x001fe20000010000 */
[----:B------:R-:W-:Y:S01]  /*9d20*/  FADD.FTZ R109, R26, R109 ;  /* 0x0000006d1a6d7221 */ /* 0x000fe20000010000 */
[----:B---3--:R-:W-:-:S03]  /*9d30*/  @!P1 FADD.FTZ R180, R180, R185 ;  /* 0x000000b9b4b49221 */ /* 0x008fc60000010000 */
[----:B------:R-:W0:Y:S01]  /*9d40*/  SHFL.DOWN PT, R27, R28, 0x10, 0x1f ;  /* 0x0a001f001c1b7f89 */ /* 0x000e2200000e0000 */
[----:B------:R-:W-:-:S03]  /*9d50*/  ISETP.GT.AND P1, PT, R89, 0xf, PT ;  /* 0x0000000f5900780c */ /* 0x000fc60003f24270 */
[----:B------:R-:W3:Y:S10]  /*9d60*/  SHFL.DOWN PT, R29, R180, 0x10, 0x1f ;  /* 0x0a001f00b41d7f89 */ /* 0x000ef400000e0000 */
[----:B0-----:R-:W-:Y:S01]  /*9d70*/  @!P1 FADD.FTZ R28, R28, R27 ;  /* 0x0000001b1c1c9221 */ /* 0x001fe20000010000 */
[-C--:B------:R-:W-:Y:S01]  /*9d80*/  FMUL.FTZ R27, R152, R195.reuse ;  /* 0x000000c3981b7220 */ /* 0x080fe20000410000 */
[----:B------:R-:W-:Y:S01]  /*9d90*/  FMUL.FTZ R195, R148, R195 ;  /* 0x000000c394c37220 */ /* 0x000fe20000410000 */
[----:B---3--:R-:W-:Y:S01]  /*9da0*/  @!P1 FADD.FTZ R180, R180, R29 ;  /* 0x0000001db4b49221 */ /* 0x008fe20000010000 */
[----:B------:R-:W-:Y:S01]  /*9db0*/  FMUL.FTZ R29, R25, R178 ;  /* 0x000000b2191d7220 */ /* 0x000fe20000410000 */
[----:B------:R-:W-:Y:S01]  /*9dc0*/  MOV R24, R28 ;  /* 0x0000001c00187202 */ /* 0x000fe20000000f00 */
[----:B------:R-:W-:Y:S01]  /*9dd0*/  FMUL.FTZ R195, R195, R2 ;  /* 0x00000002c3c37220 */ /* 0x000fe20000410000 */
[----:B------:R-:W-:Y:S01]  /*9de0*/  FFMA.FTZ R128, R27, R49, R128 ;  /* 0x000000311b807223 */ /* 0x000fe20000010080 */
[----:B------:R-:W-:Y:S01]  /*9df0*/  MOV R25, R180 ;  /* 0x000000b400197202 */ /* 0x000fe20000000f00 */
[----:B------:R-:W-:Y:S01]  /*9e00*/  FFMA.FTZ R28, R60, R175, R29 ;  /* 0x000000af3c1c7223 */ /* 0x000fe2000001001d */
[----:B------:R-:W-:-:S03]  /*9e10*/  FFMA.FTZ R2, R62, R27, R195 ;  /* 0x0000001b3e027223 */ /* 0x000fc600000100c3 */
[----:B------:R0:W-:Y:S01]  /*9e20*/  @!P2 STS.64 [UR11+0x1098], R24 ;  /* 0x00109818ff00a988 */ /* 0x0001e20008000a0b */
        /* <DEDUP_REMOVED lines=12> */
.L_x_7517:
[----:B------:R-:W-:Y:S05]  /*9ef0*/  BSYNC B0 ;  /* 0x0000000000007941 */ /* 0x000fea0003800000 */
.L_x_7516:
[----:B------:R-:W-:Y:S02]  /*9f00*/  UIADD3 UR7, UR7, 0x1, URZ ;  /* 0x0000000107077890 */ /* 0x000fe4000fffe03f */
[----:B------:R-:W-:Y:S02]  /*9f10*/  UIADD3 UR8, UP1, UR8, 0x1, URZ ;  /* 0x0000000108087890 */ /* 0x000fe4000ff3e03f */
[----:B------:R-:W-:Y:S02]  /*9f20*/  UISETP.GE.AND UP0, UPT, UR7, UR42, UPT ;  /* 0x0000002a0700728c */ /* 0x000fe4000bf06270 */
[----:B------:R-:W-:-:S04]  /*9f30*/  UIADD3.X UR9, URZ, UR9, URZ, UP1, !UPT ;  /* 0x000000093f097290 */ /* 0x000fc80008ffe43f */
[----:B------:R-:W-:-:S13]  /*9f40*/  PLOP3.LUT P1, PT, PT, PT, UP0, 0x80, 0x0 ;  /* 0x000000000000781c */ /* 0x000fda0003f2f008 */
[----:B------:R-:W-:Y:S05]  /*9f50*/  @!P1 BRA `(.L_x_7518) ;  /* 0xffffffcc00189947 */ /* 0x000fea000383ffff */
.L_x_7481:
        /* <DEDUP_REMOVED lines=10> */
[----:B0--3--:R-:W-:Y:S02]  /*a000*/  CS2R R24, SRZ ;  /* 0x0000000000187805 */ /* 0x009fe4000001ff00 */
[-C--:B------:R-:W-:Y:S01]  /*a010*/  ISETP.GE.AND P4, PT, R108, R9.reuse, PT ;  /* 0x000000096c00720c */ /* 0x080fe20003f86270 */
[----:B------:R-:W0:Y:S01]  /*a020*/  LDC.64 R58, c[0x0][0x388] ;  /* 0x0000e200ff3a7b82 */ /* 0x000e220000000a00 */
[----:B------:R-:W-:-:S02]  /*a030*/  ISETP.GE.AND P5, PT, R106, R9, PT ;  /* 0x000000096a00720c */ /* 0x000fc40003fa6270 */
[-C--:B------:R-:W-:Y:S02]  /*a040*/  ISETP.GE.AND P0, PT, R104, R9.reuse, PT ;  /* 0x000000096800720c */ /* 0x080fe40003f06270 */
[----:B------:R-:W-:Y:S01]  /*a050*/  MOV R8, RZ ;  /* 0x000000ff00087202 */ /* 0x000fe20000000f00 */
[----:B------:R-:W3:Y:S01]  /*a060*/  @!P1 LDG.E R139, desc[UR14][R6.64] ;  /* 0x0000000e068b9981 */ /* 0x000ee2000c1e1900 */
[----:B------:R-:W-:-:S03]  /*a070*/  ISETP.GE.AND P1, PT, R102, R9, PT ;  /* 0x000000096600720c */ /* 0x000fc60003f26270 */
[----:B------:R-:W5:Y:S01]  /*a080*/  @!P2 LDG.E R0, desc[UR14][R6.64+0x80] ;  /* 0x0000800e0600a981 */ /* 0x000f62000c1e1900 */
[----:B------:R-:W-:-:S03]  /*a090*/  ISETP.GE.AND P2, PT, R100, R9, PT ;  /* 0x000000096400720c */ /* 0x000fc60003f46270 */
[----:B------:R-:W2:Y:S01]  /*a0a0*/  @!P3 LDG.E R3, desc[UR14][R6.64+0x100] ;  /* 0x0001000e0603b981 */ /* 0x000ea2000c1e1900 */
        /* <DEDUP_REMOVED lines=25> */
[----:B---3--:R-:W-:Y:S04]  /*a240*/  STS [R82], R139 ;  /* 0x0000008b52007388 */ /* 0x008fe80000000800 */
[----:B-----5:R-:W-:Y:S04]  /*a250*/  STS [R81+0x80], R0 ;  /* 0x0000800051007388 */ /* 0x020fe80000000800 */
        /* <DEDUP_REMOVED lines=18> */
[----:B------:R-:W5:Y:S01]  /*a380*/  LDS R3, [R64+0xc] ;  /* 0x00000c0040037984 */ /* 0x000f620000000800 */
[----:B--2---:R-:W-:-:S03]  /*a390*/  FADD.FTZ R7, R0, UR5 ;  /* 0x0000000500077e21 */ /* 0x004fc60008010000 */
[----:B------:R-:W-:Y:S02]  /*a3a0*/  LDS R0, [R64+0x14] ;  /* 0x0000140040007984 */ /* 0x000fe40000000800 */
[----:B------:R-:W-:Y:S01]  /*a3b0*/  FSETP.GTU.FTZ.AND P4, PT, R7, 20, PT ;  /* 0x41a000000700780b */ /* 0x000fe20003f9c000 */
[----:B---3--:R-:W-:Y:S01]  /*a3c0*/  FADD.FTZ R6, R6, UR5 ;  /* 0x0000000506067e21 */ /* 0x008fe20008010000 */
[----:B----4-:R-:W-:Y:S02]  /*a3d0*/  FADD.FTZ R19, R2, UR5 ;  /* 0x0000000502137e21 */ /* 0x010fe40008010000 */
[----:B------:R-:W2:Y:S02]  /*a3e0*/  LDS R2, [R64+0x18] ;  /* 0x0000180040027984 */ /* 0x000ea40000000800 */
[----:B------:R-:W-:Y:S01]  /*a3f0*/  FSETP.GTU.FTZ.AND P1, PT, R6, 20, PT ;  /* 0x41a000000600780b */ /* 0x000fe20003f3c000 */
[----:B-----5:R-:W-:Y:S01]  /*a400*/  FADD.FTZ R20, R3, UR5 ;  /* 0x0000000503147e21 */ /* 0x020fe20008010000 */
[----:B------:R-:W-:Y:S01]  /*a410*/  FSETP.GTU.FTZ.AND P5, PT, R19, 20, PT ;  /* 0x41a000001300780b */ /* 0x000fe20003fbc000 */
[----:B------:R-:W3:Y:S04]  /*a420*/  LDS R3, [R64+0x1c] ;  /* 0x00001c0040037984 */ /* 0x000ee80000000800 */
[----:B------:R-:W-:Y:S01]  /*a430*/  @!P4 FMUL.FTZ R7, R7, -1.4426950216293334961 ;  /* 0xbfb8aa3b0707c820 */ /* 0x000fe20000410000 */
[----:B------:R-:W-:-:S03]  /*a440*/  FSETP.GTU.FTZ.AND P0, PT, R20, 20, PT ;  /* 0x41a000001400780b */ /* 0x000fc60003f1c000 */
[----:B------:R4:W5:Y:S02]  /*a450*/  @!P4 MUFU.EX2 R8, R7 ;  /* 0x000000070008c308 */ /* 0x0009640000000800 */
[----:B------:R-:W-:Y:S02]  /*a460*/  @!P1 FMUL.FTZ R21, R6, -1.4426950216293334961 ;  /* 0xbfb8aa3b06159820 */ /* 0x000fe40000410000 */
[----:B------:R-:W-:Y:S01]  /*a470*/  @!P5 FMUL.FTZ R19, R19, -1.4426950216293334961 ;  /* 0xbfb8aa3b1313d820 */ /* 0x000fe20000410000 */
[----:B------:R-:W1:Y:S04]  /*a480*/  LDS R6, [R64+0x20] ;  /* 0x0000200040067984 */ /* 0x000e680000000800 */
[----:B----4-:R-:W4:Y:S01]  /*a490*/  LDS R7, [R64+0x24] ;  /* 0x0000240040077984 */ /* 0x010f220000000800 */
[----:B------:R-:W-:Y:S01]  /*a4a0*/  @!P0 FMUL.FTZ R20, R20, -1.4426950216293334961 ;  /* 0xbfb8aa3b14148820 */ /* 0x000fe20000410000 */
[----:B------:R-:W0:Y:S01]  /*a4b0*/  @!P5 MUFU.EX2 R19, R19 ;  /* 0x000000130013d308 */ /* 0x000e220000000800 */
[----:B-----5:R-:W-:-:S07]  /*a4c0*/  @!P4 FADD.FTZ R18, R8, 1 ;  /* 0x3f8000000812c421 */ /* 0x020fce0000010000 */
[----:B------:R-:W5:Y:S01]  /*a4d0*/  @!P0 MUFU.EX2 R20, R20 ;  /* 0x0000001400148308 */ /* 0x000f620000000800 */
[----:B------:R-:W4:Y:S07]  /*a4e0*/  LDS R8, [R64+0x28] ;  /* 0x0000280040087984 */ /* 0x000f2e0000000800 */
[----:B------:R-:W1:Y:S01]  /*a4f0*/  @!P4 MUFU.RCP R18, R18 ;  /* 0x000000120012c308 */ /* 0x000e620000001000 */
[----:B0-----:R-:W-:-:S07]  /*a500*/  @!P5 FADD.FTZ R19, R19, 1 ;  /* 0x3f8000001313d421 */ /* 0x001fce0000010000 */
[----:B------:R-:W0:Y:S01]  /*a510*/  @!P1 MUFU.EX2 R21, R21 ;  /* 0x0000001500159308 */ /* 0x000e220000000800 */
[----:B--2---:R-:W-:Y:S01]  /*a520*/  FADD.FTZ R2, R2, UR5 ;  /* 0x0000000502027e21 */ /* 0x004fe20008010000 */
[----:B------:R-:W-:Y:S01]  /*a530*/  FADD.FTZ R0, R0, UR5 ;  /* 0x0000000500007e21 */ /* 0x000fe20008010000 */
[----:B-----5:R-:W-:Y:S01]  /*a540*/  @!P0 FADD.FTZ R20, R20, 1 ;  /* 0x3f80000014148421 */ /* 0x020fe20000010000 */
[----:B---3--:R-:W-:Y:S02]  /*a550*/  FADD.FTZ R3, R3, UR5 ;  /* 0x0000000503037e21 */ /* 0x008fe40008010000 */
[----:B------:R-:W-:Y:S02]  /*a560*/  FSETP.GTU.FTZ.AND P3, PT, R2, 20, PT ;  /* 0x41a000000200780b */ /* 0x000fe40003f7c000 */
[----:B------:R-:W2:Y:S01]  /*a570*/  @!P5 MUFU.RCP R22, R19 ;  /* 0x000000130016d308 */ /* 0x000ea20000001000 */
[----:B------:R-:W-:Y:S01]  /*a580*/  FSETP.GTU.FTZ.AND P2, PT, R0, 20, PT ;  /* 0x41a000000000780b */ /* 0x000fe20003f5c000 */
[----:B-1----:R-:W-:Y:S01]  /*a590*/  @!P4 FMUL.FTZ R109, R109, R18 ;  /* 0x000000126d6dc220 */ /* 0x002fe20000410000 */
[----:B------:R-:W-:-:S05]  /*a5a0*/  FSETP.GTU.FTZ.AND P4, PT, R3, 20, PT ;  /* 0x41a000000300780b */ /* 0x000fca0003f9c000 */
[----:B------:R-:W1:Y:S01]  /*a5b0*/  @!P0 MUFU.RCP R20, R20 ;  /* 0x0000001400148308 */ /* 0x000e620000001000 */
[----:B0-----:R-:W-:Y:S01]  /*a5c0*/  @!P1 FADD.FTZ R21, R21, 1 ;  /* 0x3f80000015159421 */ /* 0x001fe20000010000 */
[----:B------:R-:W-:Y:S01]  /*a5d0*/  FADD.FTZ R6, R6, UR5 ;  /* 0x0000000506067e21 */ /* 0x000fe20008010000 */
[----:B------:R-:W-:-:S05]  /*a5e0*/  @!P3 FMUL.FTZ R2, R2, -1.4426950216293334961 ;  /* 0xbfb8aa3b0202b820 */ /* 0x000fca0000410000 */
[----:B------:R-:W0:Y:S01]  /*a5f0*/  @!P1 MUFU.RCP R24, R21 ;  /* 0x0000001500189308 */ /* 0x000e220000001000 */
[----:B------:R-:W-:Y:S01]  /*a600*/  @!P2 FMUL.FTZ R0, R0, -1.4426950216293334961 ;  /* 0xbfb8aa3b0000a820 */ /* 0x000fe20000410000 */
[----:B--2---:R-:W-:Y:S01]  /*a610*/  @!P5 FMUL.FTZ R111, R111, R22 ;  /* 0x000000166f6fd220 */ /* 0x004fe20000410000 */
[----:B----4-:R-:W-:Y:S01]  /*a620*/  FADD.FTZ R7, R7, UR5 ;  /* 0x0000000507077e21 */ /* 0x010fe20008010000 */
[----:B------:R-:W-:Y:S01]  /*a630*/  FSETP.GTU.FTZ.AND P5, PT, R6, 20, PT ;  /* 0x41a000000600780b */ /* 0x000fe20003fbc000 */
[----:B------:R-:W-:-:S03]  /*a640*/  @!P4 FMUL.FTZ R3, R3, -1.4426950216293334961 ;  /* 0xbfb8aa3b0303c820 */ /* 0x000fc60000410000 */
[----:B------:R-:W2:Y:S01]  /*a650*/  @!P3 MUFU.EX2 R2, R2 ;  /* 0x000000020002b308 */ /* 0x000ea20000000800 */
[----:B-1----:R-:W-:Y:S01]  /*a660*/  @!P0 FMUL.FTZ R113, R113, R20 ;  /* 0x0000001471718220 */ /* 0x002fe20000410000 */
[----:B------:R-:W-:Y:S01]  /*a670*/  FADD.FTZ R8, R8, UR5 ;  /* 0x0000000508087e21 */ /* 0x000fe20008010000 */
[----:B------:R-:W-:-:S05]  /*a680*/  FSETP.GTU.FTZ.AND P0, PT, R7, 20, PT ;  /* 0x41a000000700780b */ /* 0x000fca0003f1c000 */
[----:B------:R-:W1:Y:S01]  /*a690*/  @!P2 MUFU.EX2 R0, R0 ;  /* 0x000000000000a308 */ /* 0x000e620000000800 */
[----:B0-----:R-:W-:Y:S01]  /*a6a0*/  @!P1 FMUL.FTZ R115, R115, R24 ;  /* 0x0000001873739220 */ /* 0x001fe20000410000 */
[----:B------:R-:W-:-:S06]  /*a6b0*/  FSETP.GTU.FTZ.AND P1, PT, R8, 20, PT ;  /* 0x41a000000800780b */ /* 0x000fcc0003f3c000 */
[----:B------:R-:W0:Y:S01]  /*a6c0*/  @!P4 MUFU.EX2 R3, R3 ;  /* 0x000000030003c308 */ /* 0x000e220000000800 */
[----:B------:R-:W-:Y:S01]  /*a6d0*/  @!P5 FMUL.FTZ R18, R6, -1.4426950216293334961 ;  /* 0xbfb8aa3b0612d820 */ /* 0x000fe20000410000 */
[----:B------:R-:W-:Y:S01]  /*a6e0*/  @!P0 FMUL.FTZ R19, R7, -1.4426950216293334961 ;  /* 0xbfb8aa3b07138820 */ /* 0x000fe20000410000 */
[----:B--2---:R-:W-:Y:S02]  /*a6f0*/  @!P3 FADD.FTZ R7, R2, 1 ;  /* 0x3f8000000207b421 */ /* 0x004fe40000010000 */
[----:B------:R-:W2:Y:S03]  /*a700*/  LDS R2, [R64+0x30] ;  /* 0x0000300040027984 */ /* 0x000ea60000000800 */
[----:B------:R-:W3:Y:S01]  /*a710*/  @!P5 MUFU.EX2 R18, R18 ;  /* 0x000000120012d308 */ /* 0x000ee20000000800 */
[----:B-1----:R-:W-:Y:S01]  /*a720*/  @!P2 FADD.FTZ R6, R0, 1 ;  /* 0x3f8000000006a421 */ /* 0x002fe20000010000 */
[----:B------:R-:W-:Y:S01]  /*a730*/  @!P1 FMUL.FTZ R20, R8, -1.4426950216293334961 ;  /* 0xbfb8aa3b08149820 */ /* 0x000fe20000410000 */
[----:B------:R-:W1:Y:S01]  /*a740*/  LDS R0, [R64+0x2c] ;  /* 0x00002c0040007984 */ /* 0x000e620000000800 */
[----:B0-----:R-:W-:-:S04]  /*a750*/  @!P4 FADD.FTZ R8, R3, 1 ;  /* 0x3f8000000308c421 */ /* 0x001fc80000010000 */
[----:B------:R-:W0:Y:S01]  /*a760*/  @!P0 MUFU.EX2 R19, R19 ;  /* 0x0000001300138308 */ /* 0x000e220000000800 */
[----:B------:R-:W4:Y:S07]  /*a770*/  LDS R3, [R64+0x34] ;  /* 0x0000340040037984 */ /* 0x000f2e0000000800 */
[----:B------:R5:W-:Y:S01]  /*a780*/  @!P2 MUFU.RCP R22, R6 ;  /* 0x000000060016a308 */ /* 0x000be20000001000 */
[----:B---3--:R-:W-:-:S07]  /*a790*/  @!P5 FADD.FTZ R18, R18, 1 ;  /* 0x3f8000001212d421 */ /* 0x008fce0000010000 */
[----:B------:R3:W-:Y:S01]  /*a7a0*/  @!P3 MUFU.RCP R24, R7 ;  /* 0x000000070018b308 */ /* 0x0007e20000001000 */
[----:B-----5:R-:W5:Y:S07]  /*a7b0*/  LDS R6, [R64+0x38] ;  /* 0x0000380040067984 */ /* 0x020f6e0000000800 */
[----:B------:R0:W-:Y:S01]  /*a7c0*/  @!P4 MUFU.RCP R26, R8 ;  /* 0x00000008001ac308 */ /* 0x0001e20000001000 */
[----:B---3--:R-:W3:Y:S04]  /*a7d0*/  LDS R7, [R64+0x3c] ;  /* 0x00003c0040077984 */ /* 0x008ee80000000800 */
[----:B0-----:R-:W0:Y:S01]  /*a7e0*/  LDS R8, [R64] ;  /* 0x0000000040087984 */ /* 0x001e220000000800 */
[----:B------:R-:W-:Y:S06]  /*a7f0*/  BAR.SYNC.DEFER_BLOCKING 0x0 ;  /* 0x0000000000007b1d */ /* 0x000fec0000010000 */
[----:B------:R-:W2:Y:S01]  /*a800*/  @!P1 MUFU.EX2 R20, R20 ;  /* 0x0000001400149308 */ /* 0x000ea20000000800 */
[----:B------:R-:W-:-:S07]  /*a810*/  @!P0 FADD.FTZ R19, R19, 1 ;  /* 0x3f80000013138421 */ /* 0x000fce0000010000 */
[----:B------:R-:W1:Y:S08]  /*a820*/  @!P5 MUFU.RCP R18, R18 ;  /* 0x000000120012d308 */ /* 0x000e700000001000 */
[----:B------:R-:W4:Y:S01]  /*a830*/  @!P0 MUFU.RCP R28, R19 ;  /* 0x00000013001c8308 */ /* 0x000f220000001000 */
[----:B--2---:R-:W-:Y:S01]  /*a840*/  @!P1 FADD.FTZ R20, R20, 1 ;  /* 0x3f80000014149421 */ /* 0x004fe20000010000 */
        /* <DEDUP_REMOVED lines=18> */
[----:B------:R-:W2:Y:S01]  /*a970*/  @!P1 MUFU.RCP R20, R20 ;  /* 0x0000001400149308 */ /* 0x000ea20000001000 */
        /* <DEDUP_REMOVED lines=23> */
[----:B--2---:R-:W-:Y:S01]  /*aaf0*/  @!P1 FMUL.FTZ R127, R127, R20 ;  /* 0x000000147f7f9220 */ /* 0x004fe20000410000 */
[----:B------:R-:W-:Y:S01]  /*ab00*/  FADD.FTZ R20, R3, UR5 ;  /* 0x0000000503147e21 */ /* 0x000fe20008010000 */
[----:B-----5:R-:W-:Y:S01]  /*ab10*/  FADD.FTZ R6, R6, UR5 ;  /* 0x0000000506067e21 */ /* 0x020fe20008010000 */
[----:B------:R-:W-:-:S07]  /*ab20*/  @!P4 FMUL.FTZ R121, R121, R26 ;  /* 0x0000001a7979c220 */ /* 0x000fce0000410000 */
[----:B------:R-:W-:Y:S01]  /*ab30*/  @!P0 FMUL.FTZ R3, R18, -1.4426950216293334961 ;  /* 0xbfb8aa3b12038820 */ /* 0x000fe20000410000 */
[----:B---3--:R-:W-:Y:S01]  /*ab40*/  FADD.FTZ R18, R7, UR5 ;  /* 0x0000000507127e21 */ /* 0x008fe20008010000 */
[----:B------:R-:W-:Y:S01]  /*ab50*/  @!P5 FMUL.FTZ R0, R0, -1.4426950216293334961 ;  /* 0xbfb8aa3b0000d820 */ /* 0x000fe20000410000 */
[----:B------:R-:W-:-:S03]  /*ab60*/  FSETP.GTU.FTZ.AND P1, PT, R6, 20, PT ;  /* 0x41a000000600780b */ /* 0x000fc60003f3c000 */
[----:B------:R-:W1:Y:S01]  /*ab70*/  @!P5 MUFU.EX2 R2, R0 ;  /* 0x000000000002d308 */ /* 0x000e620000000800 */
[----:B------:R-:W-:Y:S01]  /*ab80*/  FSETP.GTU.FTZ.AND P4, PT, R18, 20, PT ;  /* 0x41a000001200780b */ /* 0x000fe20003f9c000 */
[----:B------:R-:W2:Y:S01]  /*ab90*/  LDS R57, [UR11+0x840] ;  /* 0x0008400bff397984 */ /* 0x000ea20008000800 */
[----:B------:R-:W-:Y:S01]  /*aba0*/  @!P3 FMUL.FTZ R119, R119, R24 ;  /* 0x000000187777b220 */ /* 0x000fe20000410000 */
[----:B------:R-:W-:Y:S01]  /*abb0*/  FSETP.GTU.FTZ.AND P3, PT, R20, 20, PT ;  /* 0x41a000001400780b */ /* 0x000fe20003f7c000 */
[----:B0-----:R-:W-:-:S05]  /*abc0*/  FADD.FTZ R19, R8, UR5 ;  /* 0x0000000508137e21 */ /* 0x001fca0008010000 */
[----:B------:R-:W-:-:S04]  /*abd0*/  @!P1 FMUL.FTZ R6, R6, -1.4426950216293334961 ;  /* 0xbfb8aa3b06069820 */ /* 0x000fc80000410000 */
[----:B------:R-:W-:Y:S01]  /*abe0*/  @!P4 FMUL.FTZ R18, R18, -1.4426950216293334961 ;  /* 0xbfb8aa3b1212c820 */ /* 0x000fe20000410000 */
[----:B------:R-:W0:Y:S01]  /*abf0*/  @!P1 MUFU.EX2 R8, R6 ;  /* 0x0000000600089308 */ /* 0x000e220000000800 */
[----:B-1----:R-:W-:Y:S01]  /*ac00*/  @!P5 FADD.FTZ R2, R2, 1 ;  /* 0x3f8000000202d421 */ /* 0x002fe20000010000 */
[----:B------:R-:W-:Y:S01]  /*ac10*/  @!P3 FMUL.FTZ R0, R20, -1.4426950216293334961 ;  /* 0xbfb8aa3b1400b820 */ /* 0x000fe20000410000 */
[----:B------:R-:W-:-:S05]  /*ac20*/  @!P2 FMUL.FTZ R117, R117, R22 ;  /* 0x000000167575a220 */ /* 0x000fca0000410000 */
[----:B------:R-:W1:Y:S01]  /*ac30*/  @!P4 MUFU.EX2 R18, R18 ;  /* 0x000000120012c308 */ /* 0x000e620000000800 */
[----:B------:R-:W-:-:S07]  /*ac40*/  FSETP.GTU.FTZ.AND P2, PT, R19, 20, PT ;  /* 0x41a000001300780b */ /* 0x000fce0003f5c000 */
[----:B------:R-:W3:Y:S08]  /*ac50*/  @!P0 MUFU.EX2 R3, R3 ;  /* 0x0000000300038308 */ /* 0x000ef00000000800 */
[----:B------:R4:W5:Y:S08]  /*ac60*/  @!P3 MUFU.EX2 R7, R0 ;  /* 0x000000000007b308 */ /* 0x0009700000000800 */
[----:B------:R-:W2:Y:S01]  /*ac70*/  @!P5 MUFU.RCP R22, R2 ;  /* 0x000000020016d308 */ /* 0x000ea20000001000 */
[----:B----4-:R-:W-:Y:S01]  /*ac80*/  @!P2 FMUL.FTZ R0, R19, -1.4426950216293334961 ;  /* 0xbfb8aa3b1300a820 */ /* 0x010fe20000410000 */
[----:B0-----:R-:W-:Y:S01]  /*ac90*/  @!P1 FADD.FTZ R8, R8, 1 ;  /* 0x3f80000008089421 */ /* 0x001fe20000010000 */
[----:B-1----:R-:W-:Y:S01]  /*aca0*/  @!P4 FADD.FTZ R20, R18, 1 ;  /* 0x3f8000001214c421 */ /* 0x002fe20000010000 */
[----:B---3--:R-:W-:Y:S01]  /*acb0*/  @!P0 FADD.FTZ R6, R3, 1 ;  /* 0x3f80000003068421 */ /* 0x008fe20000010000 */
[----:B-----5:R-:W-:-:S03]  /*acc0*/  @!P3 FADD.FTZ R7, R7, 1 ;  /* 0x3f8000000707b421 */ /* 0x020fc60000010000 */
[----:B------:R-:W0:Y:S01]  /*acd0*/  @!P2 MUFU.EX2 R0, R0 ;  /* 0x000000000000a308 */ /* 0x000e220000000800 */
[----:B--2---:R-:W-:Y:S01]  /*ace0*/  @!P5 FMUL.FTZ R129, R129, R22 ;  /* 0x000000168181d220 */ /* 0x004fe20000410000 */
        /* <DEDUP_REMOVED lines=25> */
.L_x_7520:
[----:B------:R-:W-:Y:S05]  /*ae80*/  BSYNC B0 ;  /* 0x0000000000007941 */ /* 0x000fea0003800000 */
.L_x_7519:
        /* <DEDUP_REMOVED lines=122> */
.L_x_7522:
[----:B------:R-:W-:Y:S05]  /*b630*/  BSYNC B0 ;  /* 0x0000000000007941 */ /* 0x000fea0003800000 */
.L_x_7521:
        /* <DEDUP_REMOVED lines=53> */
.L_x_7443:
        /* <DEDUP_REMOVED lines=26> */
.L_x_7525:
[----:B------:R-:W-:Y:S05]  /*bb30*/  BSYNC B0 ;  /* 0x0000000000007941 */ /* 0x000fea0003800000 */
.L_x_7524:
        /* <DEDUP_REMOVED lines=29> */
.L_x_7527:
[----:B-1----:R-:W1:Y:S02]  /*bd10*/  S2R R15, SR_TID.X ;  /* 0x00000000000f7919 */ /* 0x002e640000002100 */
.L_x_7528:
[----:B------:R-:W-:Y:S05]  /*bd20*/  BSYNC B0 ;  /* 0x0000000000007941 */ /* 0x000fea0003800000 */
.L_x_7526:
        /* <DEDUP_REMOVED lines=22> */
.L_x_7530:
        /* <DEDUP_REMOVED lines=26> */
.L_x_7529:
[----:B------:R-:W-:Y:S05]  /*c030*/  EXIT ;  /* 0x000000000000794d */ /* 0x000fea0003800000 */
.L_x_7531:
        /* <DEDUP_REMOVED lines=12> */
.L_x_10987:


//--------------------- .text._Z25selective_scan_bwd_kernelI32Selective_Scan_bwd_kernel_traitsILi32ELi16ELb0ELb1ELb1ELb0ELb0EffEEv12SSMParamsBwd --------------------------
	.section	.text._Z25selective_scan_bwd_kernelI32Selective_Scan_bwd_kernel_traitsILi32ELi16ELb0ELb1ELb1ELb0ELb0EffEEv12SSMParamsBwd,"ax",@progbits
	.align	128
        .global         _Z25selective_scan_bwd_kernelI32Selective_Scan_bwd_kernel_traitsILi32ELi16ELb0ELb1ELb1ELb0ELb0EffEEv12SSMParamsBwd
        .type           _Z25selective_scan_bwd_kernelI32Selective_Scan_bwd_kernel_traitsILi32ELi16ELb0ELb1ELb1ELb0ELb0EffEEv12SSMParamsBwd,@function
        .size           _Z25selective_scan_bwd_kernelI32Selective_Scan_bwd_kernel_traitsILi32ELi16ELb0ELb1ELb1ELb0ELb0EffEEv12SSMParamsBwd,(.L_x_10988 - _Z25selective_scan_bwd_kernelI32Selective_Scan_bwd_kernel_traitsILi32ELi16ELb0ELb1ELb1ELb0ELb0EffEEv12SSMParamsBwd)
        .other          _Z25selective_scan_bwd_kernelI32Selective_Scan_bwd_kernel_traitsILi32ELi16ELb0ELb1ELb1ELb0ELb0EffEEv12SSMParamsBwd,@"STO_CUDA_ENTRY STV_DEFAULT"
_Z25selective_scan_bwd_kernelI32Selective_Scan_bwd_kernel_traitsILi32ELi16ELb0ELb1ELb1ELb0ELb0EffEEv12SSMParamsBwd:
.text._Z25selective_scan_bwd_kernelI32Selective_Scan_bwd_kernel_traitsILi32ELi16ELb0ELb1ELb1ELb0ELb0EffEEv12SSMParamsBwd:
        /* <DEDUP_REMOVED lines=23> */
[----:B-1----:R-:W-:-:S06]  /*0170*/  USHF.R.S32.HI UR25, URZ, 0x1f, UR18 ;  /* 0x0000001f3f197899 */ /* 0x002fcc0008011412 */
[----:B------:R-:W1:Y:S01]  /*0180*/  LDC.64 R12, c[0x0][0x2e0] ;  /* 0x0000b800ff0c7b82 */ /* 0x000e620000000a00 */
[----:B------:R-:W-:Y:S02]  /*0190*/  @UP0 ULEA UR4, UP2, UR18, UR4, 0x2 ;  /* 0x0000000412040291 */ /* 0x000fe4000f84103f */
[----:B------:R-:W-:Y:S02]  /*01a0*/  @UP1 ULEA UR6, UP3, UR18, UR6, 0x2 ;  /* 0x0000000612061291 */ /* 0x000fe4000f86103f */
[----:B------:R-:W-:Y:S02]  /*01b0*/  @UP0 ULEA.HI.X UR5, UR18, UR5, UR25, 0x2, UP2 ;  /* 0x0000000512050291 */ /* 0x000fe400090f1419 */
[----:B------:R-:W-:Y:S01]  /*01c0*/  MOV R2, UR4 ;  /* 0x0000000400027c02 */ /* 0x000fe20008000f00 */
[----:B------:R-:W-:Y:S01]  /*01d0*/  @UP1 ULEA.HI.X UR7, UR18, UR7, UR25, 0x2, UP3 ;  /* 0x0000000712071291 */ /* 0x000fe200098f1419 */
[----:B------:R-:W-:Y:S01]  /*01e0*/  IMAD.U32 R4, RZ, RZ, UR6 ;  /* 0x00000006ff047e24 */ /* 0x000fe2000f8e00ff */
[----:B---3--:R-:W3:Y:S01]  /*01f0*/  MUFU.RCP R0, R0 ;  /* 0x0000000000007308 */ /* 0x008ee20000001000 */
[----:B------:R-:W-:Y:S01]  /*0200*/  MOV R3, UR5 ;  /* 0x0000000500037c02 */ /* 0x000fe20008000f00 */
[----:B------:R-:W-:-:S02]  /*0210*/  ULDC.64 UR4, c[0x0][0x310] ;  /* 0x0000c40000047ab9 */ /* 0x000fc40000000a00 */
[----:B------:R-:W-:Y:S02]  /*0220*/  MOV R5, UR7 ;  /* 0x0000000700057c02 */ /* 0x000fe40008000f00 */
[----:B------:R4:W5:Y:S01]  /*0230*/  @P0 LDG.E R169, desc[UR28][R2.64] ;  /* 0x0000001c02a90981 */ /* 0x000962000c1e1900 */
[----:B---3--:R-:W-:-:S03]  /*0240*/  IADD3 R6, R0, 0xffffffe, RZ ;  /* 0x0ffffffe00067810 */ /* 0x008fc60007ffe0ff */
[----:B------:R3:W5:Y:S01]  /*0250*/  @P1 LDG.E R167, desc[UR28][R4.64] ;  /* 0x0000001c04a71981 */ /* 0x000762000c1e1900 */
[----:B----4-:R-:W-:Y:S01]  /*0260*/  HFMA2.MMA R2, -RZ, RZ, 0, 0 ;  /* 0x00000000ff027435 */ /* 0x010fe200000001ff */
[----:B------:R-:W-:Y:S01]  /*0270*/  UISETP.NE.U32.AND UP0, UPT, UR4, URZ, UPT ;  /* 0x0000003f0400728c */ /* 0x000fe2000bf05070 */
[----:B------:R-:W4:Y:S01]  /*0280*/  F2I.FTZ.U32.TRUNC.NTZ R3, R6 ;  /* 0x0000000600037305 */ /* 0x000f22000021f000 */
[----:B--2---:R-:W-:Y:S01]  /*0290*/  USHF.R.S32.HI UR48, URZ, 0x1f, UR47 ;  /* 0x0000001f3f307899 */ /* 0x004fe2000801142f */
[----:B------:R-:W-:Y:S01]  /*02a0*/  HFMA2.MMA R163, -RZ, RZ, 0, 0 ;  /* 0x00000000ffa37435 */ /* 0x000fe200000001ff */
[----:B------:R-:W-:Y:S01]  /*02b0*/  ULDC.64 UR6, c[0x0][0x280] ;  /* 0x0000a00000067ab9 */ /* 0x000fe20000000a00 */
[----:B------:R-:W-:Y:S01]  /*02c0*/  UISETP.NE.AND.EX UP0, UPT, UR5, URZ, UPT, UP0 ;  /* 0x0000003f0500728c */ /* 0x000fe2000bf05300 */
[----:B------:R-:W-:Y:S01]  /*02d0*/  MOV R161, RZ ;  /* 0x000000ff00a17202 */ /* 0x000fe20000000f00 */
[----:B------:R-:W-:Y:S02]  /*02e0*/  UIMAD UR4, UR48, UR6, URZ ;  /* 0x00000006300472a4 */ /* 0x000fe4000f8e023f */
[----:B------:R-:W-:-:S02]  /*02f0*/  UIMAD UR5, UR48, UR8, URZ ;  /* 0x00000008300572a4 */ /* 0x000fc4000f8e023f */
[----:B------:R-:W-:Y:S02]  /*0300*/  UISETP.NE.U32.AND UP1, UPT, UR26, URZ, UPT ;  /* 0x0000003f1a00728c */ /* 0x000fe4000bf25070 */
[----:B------:R-:W-:Y:S02]  /*0310*/  UIMAD UR20, UR47, UR7, UR4 ;  /* 0x000000072f1472a4 */ /* 0x000fe4000f8e0204 */
[----:B------:R-:W-:Y:S01]  /*0320*/  UIMAD UR22, UR47, UR9, UR5 ;  /* 0x000000092f1672a4 */ /* 0x000fe2000f8e0205 */
[----:B----4-:R-:W-:Y:S01]  /*0330*/  IADD3 R0, RZ, -R3, RZ ;  /* 0x80000003ff007210 */ /* 0x010fe20007ffe0ff */
[----:B------:R-:W-:Y:S01]  /*0340*/  UISETP.NE.AND.EX UP1, UPT, UR27, URZ, UPT, UP1 ;  /* 0x0000003f1b00728c */ /* 0x000fe2000bf25310 */
[----:B------:R-:W-:Y:S01]  /*0350*/  ULDC.64 UR4, c[0x0][0x328] ;  /* 0x0000ca0000047ab9 */ /* 0x000fe20000000a00 */
[----:B------:R-:W-:Y:S02]  /*0360*/  UISETP.NE.U32.AND UP2, UPT, UR32, URZ, UPT ;  /* 0x0000003f2000728c */ /* 0x000fe4000bf45070 */
[----:B---3--:R-:W-:Y:S01]  /*0370*/  IMAD R5, R0, R7, RZ ;  /* 0x0000000700057224 */ /* 0x008fe200078e02ff */
[----:B------:R-:W-:Y:S01]  /*0380*/  IABS R0, UR18 ;  /* 0x0000001200007c13 */ /* 0x000fe20008000000 */
[----:B------:R-:W-:-:S02]  /*0390*/  UIMAD UR30, UR48, UR4, URZ ;  /* 0x00000004301e72a4 */ /* 0x000fc4000f8e023f */
[----:B------:R-:W-:Y:S01]  /*03a0*/  IMAD.HI.U32 R2, R3, R5, R2 ;  /* 0x0000000503027227 */ /* 0x000fe200078e0002 */
[----:B------:R-:W-:Y:S01]  /*03b0*/  UIMAD.WIDE.U32 UR12, UR47, UR4, URZ ;  /* 0x000000042f0c72a5 */ /* 0x000fe2000f8e003f */
[----:B------:R-:W2:Y:S01]  /*03c0*/  LDC.64 R4, c[0x0][0x278] ;  /* 0x00009e00ff047b82 */ /* 0x000ea20000000a00 */
[----:B------:R-:W-:Y:S02]  /*03d0*/  UIMAD UR30, UR47, UR5, UR30 ;  /* 0x000000052f1e72a4 */ /* 0x000fe4000f8e021e */
[----:B------:R-:W-:Y:S01]  /*03e0*/  UISETP.NE.AND.EX UP2, UPT, UR33, URZ, UPT, UP2 ;  /* 0x0000003f2100728c */ /* 0x000fe2000bf45320 */
[----:B------:R-:W-:Y:S01]  /*03f0*/  IMAD.HI.U32 R165, R2, R0, RZ ;  /* 0x0000000002a57227 */ /* 0x000fe200078e00ff */
[----:B------:R-:W-:Y:S01]  /*0400*/  ULDC.64 UR4, c[0x0][0x240] ;  /* 0x0000900000047ab9 */ /* 0x000fe20000000a00 */
[----:B------:R-:W-:Y:S02]  /*0410*/  UIMAD.WIDE.U32 UR16, UR47, UR6, URZ ;  /* 0x000000062f1072a5 */ /* 0x000fe4000f8e003f */
[----:B------:R-:W-:Y:S01]  /*0420*/  IMAD.MOV R2, RZ, RZ, -R165 ;  /* 0x000000ffff027224 */ /* 0x000fe200078e0aa5 */
[----:B------:R-:W-:Y:S01]  /*0430*/  UIMAD UR24, UR48, UR4, URZ ;  /* 0x00000004301872a4 */ /* 0x000fe2000f8e023f */
[----:B------:R-:W-:-:S02]  /*0440*/  UMOV UR6, URZ ;  /* 0x0000003f00067c82 */ /* 0x000fc40008000000 */
[C---:B------:R-:W-:Y:S01]  /*0450*/  IMAD R0, R7.reuse, R2, R0 ;  /* 0x0000000207007224 */ /* 0x040fe200078e0200 */
[----:B------:R-:W-:Y:S02]  /*0460*/  @UP1 ULEA UR6, UP3, UR18, UR26, 0x2 ;  /* 0x0000001a12061291 */ /* 0x000fe4000f86103f */
[----:B------:R-:W-:Y:S02]  /*0470*/  UIMAD.WIDE.U32 UR14, UR47, UR8, URZ ;  /* 0x000000082f0e72a5 */ /* 0x000fe4000f8e003f */
[----:B------:R-:W-:Y:S01]  /*0480*/  ISETP.GT.U32.AND P1, PT, R7, R0, PT ;  /* 0x000000000700720c */ /* 0x000fe20003f24070 */
[----:B------:R-:W-:Y:S02]  /*0490*/  UIMAD.WIDE.U32 UR8, UR47, UR4, URZ ;  /* 0x000000042f0872a5 */ /* 0x000fe4000f8e003f */
[----:B------:R-:W-:Y:S01]  /*04a0*/  UIMAD UR24, UR47, UR5, UR24 ;  /* 0x000000052f1872a4 */ /* 0x000fe2000f8e0218 */
[----:B------:R-:W-:Y:S02]  /*04b0*/  UMOV UR7, URZ ;  /* 0x0000003f00077c82 */ /* 0x000fe40008000000 */
[----:B------:R-:W-:Y:S01]  /*04c0*/  ULDC.64 UR4, c[0x0][0x260] ;  /* 0x0000980000047ab9 */ /* 0x000fe20000000a00 */
[----:B------:R-:W-:-:S02]  /*04d0*/  @UP1 ULEA.HI.X UR7, UR18, UR27, UR25, 0x2, UP3 ;  /* 0x0000001b12071291 */ /* 0x000fc400098f1419 */
[----:B------:R-:W-:Y:S01]  /*04e0*/  UIMAD UR19, UR48, UR4, URZ ;  /* 0x00000004301372a4 */ /* 0x000fe2000f8e023f */
[----:B------:R-:W-:Y:S01]  /*04f0*/  ULDC.64 UR26, c[0x0][0x288] ;  /* 0x0000a200001a7ab9 */ /* 0x000fe20000000a00 */
[----:B------:R-:W-:Y:S02]  /*0500*/  UIMAD.WIDE.U32 UR10, UR47, UR4, URZ ;  /* 0x000000042f0a72a5 */ /* 0x000fe4000f8e003f */
[-C--:B------:R-:W-:Y:S01]  /*0510*/  @!P1 IADD3 R0, R0, -R7.reuse, RZ ;  /* 0x8000000700009210 */ /* 0x080fe20007ffe0ff */
[----:B------:R-:W-:Y:S01]  /*0520*/  UIADD3 UR17, UR17, UR20, URZ ;  /* 0x0000001411117290 */ /* 0x000fe2000fffe03f */
[----:B------:R-:W-:Y:S01]  /*0530*/  @!P1 IADD3 R165, R165, 0x1, RZ ;  /* 0x00000001a5a59810 */ /* 0x000fe20007ffe0ff */
[----:B------:R-:W-:Y:S01]  /*0540*/  UMOV UR4, URZ ;  /* 0x0000003f00047c82 */ /* 0x000fe20008000000 */
[----:B------:R-:W-:Y:S01]  /*0550*/  ISETP.GE.U32.AND P0, PT, R0, R7, PT ;  /* 0x000000070000720c */ /* 0x000fe20003f06070 */
[----:B------:R-:W-:Y:S01]  /*0560*/  UIMAD UR21, UR25, UR26, URZ ;  /* 0x0000001a191572a4 */ /* 0x000fe2000f8e023f */
[C---:B------:R-:W-:Y:S01]  /*0570*/  LOP3.LUT R0, R8.reuse, UR18, RZ, 0x3c, !PT ;  /* 0x0000001208007c12 */ /* 0x040fe2000f8e3cff */
[----:B------:R-:W3:Y:S01]  /*0580*/  LDC.64 R6, c[0x0][0x258] ;  /* 0x00009600ff067b82 */ /* 0x000ee20000000a00 */
[----:B------:R-:W-:Y:S01]  /*0590*/  ISETP.NE.AND P1, PT, R8, RZ, PT ;  /* 0x000000ff0800720c */ /* 0x000fe20003f25270 */
[----:B------:R-:W-:Y:S01]  /*05a0*/  UIMAD UR20, UR25, UR34, URZ ;  /* 0x00000022191472a4 */ /* 0x000fe2000f8e023f */
[----:B------:R-:W-:Y:S01]  /*05b0*/  ISETP.GE.AND P2, PT, R0, RZ, PT ;  /* 0x000000ff0000720c */ /* 0x000fe20003f46270 */
[----:B------:R-:W-:-:S02]  /*05c0*/  @UP2 ULEA UR4, UP4, UR18, UR32, 0x2 ;  /* 0x0000002012042291 */ /* 0x000fc4000f88103f */
[----:B------:R-:W-:Y:S02]  /*05d0*/  UIADD3 UR15, UR15, UR22, URZ ;  /* 0x000000160f0f7290 */ /* 0x000fe4000fffe03f */
[----:B------:R-:W-:Y:S02]  /*05e0*/  UIMAD UR19, UR47, UR5, UR19 ;  /* 0x000000052f1372a4 */ /* 0x000fe4000f8e0213 */
[----:B------:R-:W-:Y:S01]  /*05f0*/  USHF.L.U32 UR46, UR31, 0x9, URZ ;  /* 0x000000091f2e7899 */ /* 0x000fe2000800063f */
[----:B------:R-:W-:Y:S01]  /*0600*/  @P0 IADD3 R165, R165, 0x1, RZ ;  /* 0x00000001a5a50810 */ /* 0x000fe20007ffe0ff */
[----:B------:R-:W-:Y:S01]  /*0610*/  UMOV UR5, URZ ;  /* 0x0000003f00057c82 */ /* 0x000fe20008000000 */
[----:B------:R-:W-:Y:S02]  /*0620*/  @UP2 ULEA.HI.X UR5, UR18, UR33, UR25, 0x2, UP4 ;  /* 0x0000002112052291 */ /* 0x000fe4000a0f1419 */
[----:B------:R-:W-:Y:S01]  /*0630*/  UIMAD UR32, UR18, UR27, UR21 ;  /* 0x0000001b122072a4 */ /* 0x000fe2000f8e0215 */
[----:B------:R-:W-:Y:S01]  /*0640*/  @!P2 IADD3 R165, -R165, RZ, RZ ;  /* 0x000000ffa5a5a210 */ /* 0x000fe20007ffe1ff */
[----:B------:R-:W-:Y:S01]  /*0650*/  UIMAD.WIDE.U32 UR22, UR18, UR26, UR16 ;  /* 0x0000001a121672a5 */ /* 0x000fe2000f8e0010 */
[----:B------:R-:W-:Y:S01]  /*0660*/  @!P1 LOP3.LUT R165, RZ, R8, RZ, 0x33, !PT ;  /* 0x00000008ffa59212 */ /* 0x000fe200078e33ff */
[----:B------:R-:W-:-:S02]  /*0670*/  UIMAD UR33, UR18, UR35, UR20 ;  /* 0x00000023122172a4 */ /* 0x000fc4000f8e0214 */
[----:B------:R-:W-:Y:S01]  /*0680*/  UIMAD.WIDE.U32 UR26, UR18, UR34, UR14 ;  /* 0x00000022121a72a5 */ /* 0x000fe2000f8e000e */
[----:B------:R-:W-:Y:S01]  /*0690*/  SHF.R.S32.HI R3, RZ, 0x1f, R165 ;  /* 0x0000001fff037819 */ /* 0x000fe200000114a5 */
[----:B------:R-:W-:Y:S01]  /*06a0*/  ULDC.64 UR20, c[0x0][0x330] ;  /* 0x0000cc0000147ab9 */ /* 0x000fe20000000a00 */
[----:B------:R-:W-:Y:S02]  /*06b0*/  UIADD3 UR34, UR46, -0x200, URZ ;  /* 0xfffffe002e227890 */ /* 0x000fe4000fffe03f */
[----:B------:R-:W-:Y:S01]  /*06c0*/  UIMAD UR25, UR25, UR20, URZ ;  /* 0x00000014191972a4 */ /* 0x000fe2000f8e023f */
[C---:B--2---:R-:W-:Y:S01]  /*06d0*/  IMAD R2, R3.reuse, R4, RZ ;  /* 0x0000000403027224 */ /* 0x044fe200078e02ff */
[----:B------:R-:W-:Y:S01]  /*06e0*/  USHF.R.S32.HI UR35, URZ, 0x1f, UR34 ;  /* 0x0000001f3f237899 */ /* 0x000fe20008011422 */
[----:B---3--:R-:W-:Y:S01]  /*06f0*/  IMAD R0, R3, R6, RZ ;  /* 0x0000000603007224 */ /* 0x008fe200078e02ff */
[----:B------:R-:W-:Y:S01]  /*0700*/  UIADD3 UR22, UP1, UR34, UR22, URZ ;  /* 0x0000001622167290 */ /* 0x000fe2000ff3e03f */
[C---:B------:R-:W-:Y:S01]  /*0710*/  IMAD R9, R165.reuse, R5, R2 ;  /* 0x00000005a5097224 */ /* 0x040fe200078e0202 */
[----:B------:R-:W-:Y:S01]  /*0720*/  UIMAD UR36, UR18, UR21, UR25 ;  /* 0x00000015122472a4 */ /* 0x000fe2000f8e0219 */
[----:B------:R-:W-:Y:S01]  /*0730*/  IMAD R7, R165, R7, R0 ;  /* 0x00000007a5077224 */ /* 0x000fe200078e0200 */
[----:B------:R-:W-:Y:S01]  /*0740*/  UIADD3 UR13, UR13, UR30, URZ ;  /* 0x0000001e0d0d7290 */ /* 0x000fe2000fffe03f */
[----:B------:R-:W-:Y:S01]  /*0750*/  ULDC.64 UR16, c[0x0][0x2f0] ;  /* 0x0000bc0000107ab9 */ /* 0x000fe20000000a00 */
[----:B------:R-:W-:-:S02]  /*0760*/  UIADD3 UR25, UP2, UR34, UR26, URZ ;  /* 0x0000001a22197290 */ /* 0x000fc4000ff5e03f */
[----:B------:R-:W-:Y:S02]  /*0770*/  UIADD3.X UR23, UR35, UR23, UR32, UP1, !UPT ;  /* 0x0000001723177290 */ /* 0x000fe40008ffe420 */
[----:B------:R-:W-:Y:S01]  /*0780*/  ULEA UR21, UP1, UR22, UR16, 0x2 ;  /* 0x0000001016157291 */ /* 0x000fe2000f82103f */
[----:B------:R-:W-:Y:S01]  /*0790*/  ULDC.64 UR14, c[0x0][0x2f8] ;  /* 0x0000be00000e7ab9 */ /* 0x000fe20000000a00 */
[----:B------:R-:W-:Y:S02]  /*07a0*/  UIMAD.WIDE.U32 UR12, UR18, UR20, UR12 ;  /* 0x00000014120c72a5 */ /* 0x000fe4000f8e000c */
[----:B------:R-:W-:Y:S02]  /*07b0*/  UIADD3.X UR26, UR35, UR27, UR33, UP2, !UPT ;  /* 0x0000001b231a7290 */ /* 0x000fe400097fe421 */
[----:B------:R-:W-:Y:S02]  /*07c0*/  ULEA UR16, UP2, UR25, UR14, 0x2 ;  /* 0x0000000e19107291 */ /* 0x000fe4000f84103f */
[----:B------:R-:W-:-:S02]  /*07d0*/  UIADD3 UR9, UR9, UR24, URZ ;  /* 0x0000001809097290 */ /* 0x000fc4000fffe03f */
[----:B------:R-:W-:Y:S02]  /*07e0*/  ULEA.HI.X UR20, UR22, UR17, UR23, 0x2, UP1 ;  /* 0x0000001116147291 */ /* 0x000fe400088f1417 */
[----:B------:R-:W-:Y:S02]  /*07f0*/  UIADD3 UR22, UP1, UR34, UR12, URZ ;  /* 0x0000000c22167290 */ /* 0x000fe4000ff3e03f */
[----:B------:R-:W-:Y:S01]  /*0800*/  ULEA.HI.X UR25, UR25, UR15, UR26, 0x2, UP2 ;  /* 0x0000000f19197291 */ /* 0x000fe200090f141a */
[----:B------:R-:W-:Y:S01]  /*0810*/  IMAD.WIDE.U32 R2, R165, R6, UR8 ;  /* 0x00000008a5027e25 */ /* 0x000fe2000f8e0006 */
[----:B------:R-:W-:Y:S01]  /*0820*/  UIADD3.X UR13, UR35, UR13, UR36, UP1, !UPT ;  /* 0x0000000d230d7290 */ /* 0x000fe20008ffe424 */
[----:B------:R-:W-:Y:S01]  /*0830*/  ULDC.64 UR14, c[0x0][0x3b8] ;  /* 0x0000ee00000e7ab9 */ /* 0x000fe20000000a00 */
[----:B------:R-:W-:Y:S01]  /*0840*/  @UP0 ULDC UR8, c[0x0][0x214] ;  /* 0x0000850000080ab9 */ /* 0x000fe20000000800 */
[----:B------:R-:W-:Y:S01]  /*0850*/  ULEA UR12, UP1, UR22, UR14, 0x2 ;  /* 0x0000000e160c7291 */ /* 0x000fe2000f82103f */
[----:B------:R-:W-:Y:S01]  /*0860*/  IADD3 R153, P0, R2, UR34, RZ ;  /* 0x0000002202997c10 */ /* 0x000fe2000ff1e0ff */
[----:B------:R-:W-:Y:S01]  /*0870*/  UIADD3 UR11, UR11, UR19, URZ ;  /* 0x000000130b0b7290 */ /* 0x000fe2000fffe03f */
[----:B------:R-:W-:Y:S01]  /*0880*/  IMAD.IADD R2, R3, 0x1, R7 ;  /* 0x0000000103027824 */ /* 0x000fe200078e0207 */
[----:B------:R-:W-:Y:S01]  /*0890*/  ULEA.HI.X UR22, UR22, UR15, UR13, 0x2, UP1 ;  /* 0x0000000f16167291 */ /* 0x000fe200088f140d */
[----:B0-----:R-:W-:Y:S01]  /*08a0*/  LEA R155, P1, R153, R10, 0x2 ;  /* 0x0000000a999b7211 */ /* 0x001fe200078210ff */
[----:B------:R-:W-:-:S02]  /*08b0*/  @UP0 UIMAD UR8, UR47, UR8, UR18 ;  /* 0x000000082f0802a4 */ /* 0x000fc4000f8e0212 */
        /* <DEDUP_REMOVED lines=12> */
[----:B-1----:R-:W-:Y:S01]  /*0980*/  LEA R151, P3, R149, R12, 0x2 ;  /* 0x0000000c95977211 */ /* 0x002fe200078610ff */
        /* <DEDUP_REMOVED lines=10> */
[----:B------:R-:W-:Y:S01]  /*0a30*/  IMAD.MOV.U32 R161, RZ, RZ, RZ ;  /* 0x000000ffffa17224 */ /* 0x000fe200078e00ff */
[----:B------:R-:W-:Y:S01]  /*0a40*/  MOV R163, RZ ;  /* 0x000000ff00a37202 */ /* 0x000fe20000000f00 */
[----:B------:R-:W-:Y:S01]  /*0a50*/  UMOV UR19, UR21 ;  /* 0x0000001500137c82 */ /* 0x000fe20008000000 */
[----:B------:R-:W1:Y:S01]  /*0a60*/  S2R R157, SR_LANEID ;  /* 0x00000000009d7919 */ /* 0x000e620000000000 */
[----:B------:R-:W-:Y:S01]  /*0a70*/  UMOV UR24, UR16 ;  /* 0x0000001000187c82 */ /* 0x000fe20008000000 */
[----:B------:R-:W-:Y:S01]  /*0a80*/  UMOV UR21, UR12 ;  /* 0x0000000c00157c82 */ /* 0x000fe20008000000 */
[----:B------:R-:W-:Y:S01]  /*0a90*/  UMOV UR4, URZ ;  /* 0x0000003f00047c82 */ /* 0x000fe20008000000 */
[----:B0-----:R-:W-:-:S04]  /*0aa0*/  SHF.L.U32 R0, R159, 0x4, RZ ;  /* 0x000000049f007819 */ /* 0x001fc800000006ff */
[----:B------:R-:W-:-:S04]  /*0ab0*/  LOP3.LUT R0, R0, 0xfffffe00, RZ, 0xc0, !PT ;  /* 0xfffffe0000007812 */ /* 0x000fc800078ec0ff */
[----:B-1----:R-:W-:-:S07]  /*0ac0*/  LOP3.LUT R116, R0, 0x1f, R159, 0xf8, !PT ;  /* 0x0000001f00747812 */ /* 0x002fce00078ef89f */
.L_x_7576:
        /* <DEDUP_REMOVED lines=12> */
[----:B------:R-:W-:-:S04]  /*0b90*/  MOV R147, UR5 ;  /* 0x0000000500937c02 */ /* 0x000fc80008000f00 */
[CC--:B------:R-:W-:Y:S01]  /*0ba0*/  ISETP.GE.AND P0, PT, R116.reuse, R147.reuse, PT ;  /* 0x000000937400720c */ /* 0x0c0fe20003f06270 */
[----:B------:R-:W-:Y:S01]  /*0bb0*/  BAR.SYNC.DEFER_BLOCKING 0x0 ;  /* 0x0000000000007b1d */ /* 0x000fe20000010000 */
[C---:B------:R-:W-:Y:S02]  /*0bc0*/  LOP3.LUT R170, R116.reuse, 0x80, RZ, 0xfc, !PT ;  /* 0x0000008074aa7812 */ /* 0x040fe400078efcff */
[----:B------:R-:W-:Y:S02]  /*0bd0*/  LOP3.LUT R168, R116, 0xa0, RZ, 0xfc, !PT ;  /* 0x000000a074a87812 */ /* 0x000fe400078efcff */
[-C--:B------:R-:W-:Y:S02]  /*0be0*/  ISETP.GE.AND P1, PT, R174, R147.reuse, PT ;  /* 0x00000093ae00720c */ /* 0x080fe40003f26270 */
[-C--:B------:R-:W-:Y:S02]  /*0bf0*/  ISETP.GE.AND P2, PT, R172, R147.reuse, PT ;  /* 0x00000093ac00720c */ /* 0x080fe40003f46270 */
[----:B------:R-:W-:-:S02]  /*0c00*/  ISETP.GE.AND P3, PT, R170, R147, PT ;  /* 0x00000093aa00720c */ /* 0x000fc40003f66270 */
[-C--:B------:R-:W-:Y:S01]  /*0c10*/  ISETP.GE.AND P4, PT, R168, R147.reuse, PT ;  /* 0x00000093a800720c */ /* 0x080fe20003f86270 */
[----:B------:R-:W-:Y:S01]  /*0c20*/  IMAD.MOV.U32 R0, RZ, RZ, RZ ;  /* 0x000000ffff007224 */ /* 0x000fe200078e00ff */
[----:B------:R-:W-:Y:S01]  /*0c30*/  CS2R R6, SRZ ;  /* 0x0000000000067805 */ /* 0x000fe2000001ff00 */
[----:B--2---:R-:W2:Y:S01]  /*0c40*/  @!P0 LDG.E R5, desc[UR28][R2.64] ;  /* 0x0000001c02058981 */ /* 0x004ea2000c1e1900 */
[----:B------:R-:W-:Y:S02]  /*0c50*/  ISETP.GE.AND P0, PT, R176, R147, PT ;  /* 0x00000093b000720c */ /* 0x000fe40003f06270 */
        /* <DEDUP_REMOVED lines=33> */
[----:B------:R-:W-:Y:S01]  /*0e70*/  ISETP.GE.AND P4, PT, R148, R147, PT ;  /* 0x000000939400720c */ /* 0x000fe20003f86270 */
[----:B------:R-:W-:Y:S01]  /*0e80*/  HFMA2.MMA R19, -RZ, RZ, 0, 0 ;  /* 0x00000000ff137435 */ /* 0x000fe200000001ff */
[----:B------:R-:W-:Y:S01]  /*0e90*/  CS2R R16, SRZ ;  /* 0x0000000000107805 */ /* 0x000fe2000001ff00 */
[----:B------:R-:W4:Y:S04]  /*0ea0*/  @!P0 LDG.E R12, desc[UR28][R2.64+0x580] ;  /* 0x0005801c020c8981 */ /* 0x000f28000c1e1900 */
[----:B------:R-:W4:Y:S04]  /*0eb0*/  @!P2 LDG.E R14, desc[UR28][R2.64+0x680] ;  /* 0x0006801c020ea981 */ /* 0x000f28000c1e1900 */
[----:B------:R-:W4:Y:S04]  /*0ec0*/  @!P1 LDG.E R17, desc[UR28][R2.64+0x600] ;  /* 0x0006001c02119981 */ /* 0x000f28000c1e1900 */
[----:B------:R-:W4:Y:S04]  /*0ed0*/  @!P3 LDG.E R19, desc[UR28][R2.64+0x700] ;  /* 0x0007001c0213b981 */ /* 0x000f28000c1e1900 */
[----:B------:R0:W4:Y:S01]  /*0ee0*/  @!P4 LDG.E R16, desc[UR28][R2.64+0x780] ;  /* 0x0007801c0210c981 */ /* 0x000122000c1e1900 */
[----:B------:R-:W1:Y:S01]  /*0ef0*/  S2UR UR5, SR_CgaCtaId ;  /* 0x00000000000579c3 */ /* 0x000e620000008800 */
[----:B------:R-:W-:Y:S01]  /*0f00*/  UMOV UR16, 0x400 ;  /* 0x0000040000107882 */ /* 0x000fe20000000000 */
[C---:B------:R-:W-:Y:S01]  /*0f10*/  IADD3 R18, R157.reuse, 0x20, RZ ;  /* 0x000000209d127810 */ /* 0x040fe20007ffe0ff */
[C---:B------:R-:W-:Y:S01]  /*0f20*/  VIADD R24, R157.reuse, 0x80 ;  /* 0x000000809d187836 */ /* 0x040fe20000000000 */
[----:B------:R-:W-:-:S02]  /*0f30*/  IADD3 R20, R157, 0x40, RZ ;  /* 0x000000409d147810 */ /* 0x000fc40007ffe0ff */
[CC--:B------:R-:W-:Y:S02]  /*0f40*/  LEA.HI.SX32 R146, R157.reuse, R157.reuse, 0x1b ;  /* 0x0000009d9d927211 */ /* 0x0c0fe400078fdaff */
[C---:B0-----:R-:W-:Y:S02]  /*0f50*/  IADD3 R2, R157.reuse, 0xa0, RZ ;  /* 0x000000a09d027810 */ /* 0x041fe40007ffe0ff */
[----:B------:R-:W-:Y:S02]  /*0f60*/  IADD3 R22, R157, 0x60, RZ ;  /* 0x000000609d167810 */ /* 0x000fe40007ffe0ff */
[-C--:B------:R-:W-:Y:S02]  /*0f70*/  LEA.HI.SX32 R18, R18, R157.reuse, 0x1b ;  /* 0x0000009d12127211 */ /* 0x080fe400078fdaff */
[-C--:B------:R-:W-:Y:S02]  /*0f80*/  LEA.HI.SX32 R2, R2, R157.reuse, 0x1b ;  /* 0x0000009d02027211 */ /* 0x080fe400078fdaff */
[-C--:B------:R-:W-:Y:S01]  /*0f90*/  LEA.HI.SX32 R20, R20, R157.reuse, 0x1b ;  /* 0x0000009d14147211 */ /* 0x080fe200078fdaff */
[----:B-1----:R-:W-:Y:S01]  /*0fa0*/  ULEA UR16, UR5, UR16, 0x18 ;  /* 0x0000001005107291 */ /* 0x002fe2000f8ec03f */
[----:B------:R-:W-:-:S02]  /*0fb0*/  LEA.HI.SX32 R22, R22, R157, 0x1b ;  /* 0x0000009d16167211 */ /* 0x000fc400078fdaff */
[----:B------:R-:W-:Y:S01]  /*0fc0*/  LEA.HI.SX32 R24, R24, R157, 0x1b ;  /* 0x0000009d18187211 */ /* 0x000fe200078fdaff */
[----:B------:R-:W-:Y:S02]  /*0fd0*/  ULDC UR5, c[0x0][0x21c] ;  /* 0x0000870000057ab9 */ /* 0x000fe40000000800 */
[----:B------:R-:W-:Y:S02]  /*0fe0*/  LEA R146, R146, UR16, 0x2 ;  /* 0x0000001092927c11 */ /* 0x000fe4000f8e10ff */
[----:B------:R-:W-:Y:S02]  /*0ff0*/  LEA R145, R18, UR16, 0x2 ;  /* 0x0000001012917c11 */ /* 0x000fe4000f8e10ff */
[----:B------:R-:W-:Y:S02]  /*1000*/  LEA R141, R2, UR16, 0x2 ;  /* 0x00000010028d7c11 */ /* 0x000fe4000f8e10ff */
[----:B------:R-:W-:Y:S02]  /*1010*/  IADD3 R2, R157, 0xc0, RZ ;  /* 0x000000c09d027810 */ /* 0x000fe40007ffe0ff */
[----:B------:R-:W-:-:S02]  /*1020*/  LEA R144, R20, UR16, 0x2 ;  /* 0x0000001014907c11 */ /* 0x000fc4000f8e10ff */
[----:B------:R-:W-:Y:S02]  /*1030*/  LEA R143, R22, UR16, 0x2 ;  /* 0x00000010168f7c11 */ /* 0x000fe4000f8e10ff */
[----:B------:R-:W-:Y:S02]  /*1040*/  LEA R142, R24, UR16, 0x2 ;  /* 0x00000010188e7c11 */ /* 0x000fe4000f8e10ff */
[C---:B------:R-:W-:Y:S01]  /*1050*/  IADD3 R18, R157.reuse, 0xe0, RZ ;  /* 0x000000e09d127810 */ /* 0x040fe20007ffe0ff */
[C---:B------:R-:W-:Y:S01]  /*1060*/  VIADD R22, R157.reuse, 0x120 ;  /* 0x000001209d167836 */ /* 0x040fe20000000000 */
[----:B------:R-:W-:Y:S02]  /*1070*/  LEA.HI.SX32 R2, R2, R157, 0x1b ;  /* 0x0000009d02027211 */ /* 0x000fe400078fdaff */
[C---:B------:R-:W-:Y:S02]  /*1080*/  IADD3 R20, R157.reuse, 0x100, RZ ;  /* 0x000001009d147810 */ /* 0x040fe40007ffe0ff */
[----:B------:R-:W-:-:S02]  /*1090*/  IADD3 R24, R157, 0x140, RZ ;  /* 0x000001409d187810 */ /* 0x000fc40007ffe0ff */
[-C--:B------:R-:W-:Y:S02]  /*10a0*/  LEA.HI.SX32 R18, R18, R157.reuse, 0x1b ;  /* 0x0000009d12127211 */ /* 0x080fe400078fdaff */
[----:B------:R-:W-:Y:S02]  /*10b0*/  LEA R140, R2, UR16, 0x2 ;  /* 0x00000010028c7c11 */ /* 0x000fe4000f8e10ff */
[-C--:B------:R-:W-:Y:S02]  /*10c0*/  LEA.HI.SX32 R20, R20, R157.reuse, 0x1b ;  /* 0x0000009d14147211 */ /* 0x080fe400078fdaff */
[----:B------:R-:W-:Y:S02]  /*10d0*/  IADD3 R2, R157, 0x180, RZ ;  /* 0x000001809d027810 */ /* 0x000fe40007ffe0ff */
[-C--:B------:R-:W-:Y:S02]  /*10e0*/  LEA.HI.SX32 R22, R22, R157.reuse, 0x1b ;  /* 0x0000009d16167211 */ /* 0x080fe400078fdaff */
[----:B------:R-:W-:-:S02]  /*10f0*/  LEA.HI.SX32 R24, R24, R157, 0x1b ;  /* 0x0000009d18187211 */ /* 0x000fc400078fdaff */
[----:B------:R-:W-:Y:S02]  /*1100*/  LEA R139, R18, UR16, 0x2 ;  /* 0x00000010128b7c11 */ /* 0x000fe4000f8e10ff */
[----:B------:R-:W-:Y:S02]  /*1110*/  IADD3 R18, R157, 0x1e0, RZ ;  /* 0x000001e09d127810 */ /* 0x000fe40007ffe0ff */
[----:B------:R-:W-:Y:S02]  /*1120*/  LEA R138, R20, UR16, 0x2 ;  /* 0x00000010148a7c11 */ /* 0x000fe4000f8e10ff */
[----:B------:R-:W-:Y:S02]  /*1130*/  LEA.HI.SX32 R2, R2, R157, 0x1b ;  /* 0x0000009d02027211 */ /* 0x000fe400078fdaff */
[----:B------:R-:W-:Y:S02]  /*1140*/  LEA R137, R22, UR16, 0x2 ;  /* 0x0000001016897c11 */ /* 0x000fe4000f8e10ff */
[----:B------:R-:W-:-:S02]  /*1150*/  LEA R136, R24, UR16, 0x2 ;  /* 0x0000001018887c11 */ /* 0x000fc4000f8e10ff */
[----:B------:R-:W-:Y:S02]  /*1160*/  LEA.HI.SX32 R18, R18, R157, 0x1b ;  /* 0x0000009d12127211 */ /* 0x000fe400078fdaff */
[----:B------:R-:W-:Y:S02]  /*1170*/  LEA R114, R2, UR16, 0x2 ;  /* 0x0000001002727c11 */ /* 0x000fe4000f8e10ff */
[----:B------:R-:W-:Y:S02]  /*1180*/  LEA R111, R18, UR16, 0x2 ;  /* 0x00000010126f7c11 */ /* 0x000fe4000f8e10ff */
[-C--:B------:R-:W-:Y:S02]  /*1190*/  ISETP.GE.AND P2, PT, R116, R147.reuse, PT ;  /* 0x000000937400720c */ /* 0x080fe40003f46270 */
[----:B------:R-:W-:Y:S02]  /*11a0*/  ISETP.GE.AND P1, PT, R176, R147, PT ;  /* 0x00000093b000720c */ /* 0x000fe40003f26270 */
[----:B------:R-:W-:-:S02]  /*11b0*/  MOV R2, UR24 ;  /* 0x0000001800027c02 */ /* 0x000fc40008000f00 */
[----:B------:R-:W-:Y:S02]  /*11c0*/  MOV R3, UR25 ;  /* 0x0000001900037c02 */ /* 0x000fe40008000f00 */
[-C--:B------:R-:W-:Y:S01]  /*11d0*/  ISETP.GE.AND P0, PT, R174, R147.reuse, PT ;  /* 0x00000093ae00720c */ /* 0x080fe20003f06270 */
[----:B------:R-:W-:Y:S01]  /*11e0*/  IMAD.WIDE R2, R116, 0x4, R2 ;  /* 0x0000000474027825 */ /* 0x000fe200078e0202 */
[-C--:B------:R-:W-:Y:S02]  /*11f0*/  ISETP.GE.AND P4, PT, R172, R147.reuse, PT ;  /* 0x00000093ac00720c */ /* 0x080fe40003f86270 */
[-C--:B------:R-:W-:Y:S02]  /*1200*/  ISETP.GE.AND P6, PT, R170, R147.reuse, PT ;  /* 0x00000093aa00720c */ /* 0x080fe40003fc6270 */
[-C--:B------:R-:W-:Y:S02]  /*1210*/  ISETP.GE.AND P5, PT, R168, R147.reuse, PT ;  /* 0x00000093a800720c */ /* 0x080fe40003fa6270 */
        /* <DEDUP_REMOVED lines=9> */
[C---:B-1----:R-:W-:Y:S02]  /*12b0*/  IADD3 R4, R157.reuse, 0x1a0, RZ ;  /* 0x000001a09d047810 */ /* 0x042fe40007ffe0ff */
[----:B------:R-:W-:Y:S02]  /*12c0*/  LEA R115, R0, UR16, 0x2 ;  /* 0x0000001000737c11 */ /* 0x000fe4000f8e10ff */
[-C--:B------:R-:W-:Y:S01]  /*12d0*/  LEA.HI.SX32 R4, R4, R157.reuse, 0x1b ;  /* 0x0000009d04047211 */ /* 0x080fe200078fdaff */
[C---:B0-----:R-:W-:Y:S01]  /*12e0*/  VIADD R6, R157.reuse, 0x1c0 ;  /* 0x000001c09d067836 */ /* 0x041fe20000000000 */
[----:B------:R-:W-:Y:S01]  /*12f0*/  SHF.L.U32 R0, R157, 0x4, RZ ;  /* 0x000000049d007819 */ /* 0x000fe200000006ff */
[----:B------:R-:W-:Y:S03]  /*1300*/  STS [R140+0x300], R11 ;  /* 0x0003000b8c007388 */ /* 0x000fe60000000800 */
        /* <DEDUP_REMOVED lines=34> */
[----:B0-----:R-:W-:Y:S02]  /*1530*/  CS2R R8, SRZ ;  /* 0x0000000000087805 */ /* 0x001fe4000001ff00 */
[----:B-1----:R-:W-:Y:S02]  /*1540*/  CS2R R10, SRZ ;  /* 0x00000000000a7805 */ /* 0x002fe4000001ff00 */
[----:B--2---:R-:W-:Y:S02]  /*1550*/  CS2R R12, SRZ ;  /* 0x00000000000c7805 */ /* 0x004fe4000001ff00 */
[----:B---3--:R-:W-:Y:S01]  /*1560*/  CS2R R14, SRZ ;  /* 0x00000000000e7805 */ /* 0x008fe2000001ff00 */
[----:B------:R-:W2:Y:S01]  /*1570*/  @!P2 LDG.E R5, desc[UR28][R2.64] ;  /* 0x0000001c0205a981 */ /* 0x000ea2000c1e1900 */
        /* <DEDUP_REMOVED lines=16> */
[-C--:B------:R-:W-:Y:S02]  /*1680*/  ISETP.GE.AND P1, PT, R148, R147.reuse, PT ;  /* 0x000000939400720c */ /* 0x080fe40003f26270 */
[----:B----4-:R-:W-:Y:S01]  /*1690*/  CS2R R16, SRZ ;  /* 0x0000000000107805 */ /* 0x010fe2000001ff00 */
        /* <DEDUP_REMOVED lines=11> */
[----:B0-----:R-:W-:Y:S02]  /*1750*/  MOV R2, UR21 ;  /* 0x0000001500027c02 */ /* 0x001fe40008000f00 */
[----:B------:R-:W-:Y:S02]  /*1760*/  MOV R3, UR22 ;  /* 0x0000001600037c02 */ /* 0x000fe40008000f00 */
[-C--:B------:R-:W-:Y:S01]  /*1770*/  ISETP.GE.AND P0, PT, R174, R147.reuse, PT ;  /* 0x00000093ae00720c */ /* 0x080fe20003f06270 */
[----:B------:R-:W-:Y:S01]  /*1780*/  IMAD.WIDE R2, R116, 0x4, R2 ;  /* 0x0000000474027825 */ /* 0x000fe200078e0202 */
[-C--:B------:R-:W-:Y:S02]  /*1790*/  ISETP.GE.AND P4, PT, R172, R147.reuse, PT ;  /* 0x00000093ac00720c */ /* 0x080fe40003f86270 */
[----:B------:R-:W-:-:S02]  /*17a0*/  ISETP.GE.AND P6, PT, R170, R147, PT ;  /* 0x00000093aa00720c */ /* 0x000fc40003fc6270 */
[-C--:B------:R-:W-:Y:S02]  /*17b0*/  ISETP.GE.AND P5, PT, R168, R147.reuse, PT ;  /* 0x00000093a800720c */ /* 0x080fe40003fa6270 */
[----:B------:R-:W-:Y:S01]  /*17c0*/  ISETP.GE.AND P3, PT, R166, R147, PT ;  /* 0x00000093a600720c */ /* 0x000fe20003f66270 */
[----:B--2---:R-:W-:Y:S04]  /*17d0*/  STS [R146], R5 ;  /* 0x0000000592007388 */ /* 0x004fe80000000800 */
[----:B---3--:R0:W-:Y:S04]  /*17e0*/  STS [R145+0x80], R4 ;  /* 0x0000800491007388 */ /* 0x0081e80000000800 */
[----:B------:R-:W-:Y:S04]  /*17f0*/  STS [R144+0x100], R7 ;  /* 0x0001000790007388 */ /* 0x000fe80000000800 */
[----:B------:R1:W-:Y:S04]  /*1800*/  STS [R143+0x180], R6 ;  /* 0x000180068f007388 */ /* 0x0003e80000000800 */
        /* <DEDUP_REMOVED lines=32> */
[----:B--2---:R-:W-:Y:S01]  /*1a10*/  HFMA2.MMA R0, -RZ, RZ, 0, 0 ;  /* 0x00000000ff007435 */ /* 0x004fe200000001ff */
[----:B------:R-:W-:-:S02]  /*1a20*/  CS2R R8, SRZ ;  /* 0x0000000000087805 */ /* 0x000fc4000001ff00 */
[----:B------:R-:W-:Y:S02]  /*1a30*/  CS2R R10, SRZ ;  /* 0x00000000000a7805 */ /* 0x000fe4000001ff00 */
[----:B------:R-:W-:Y:S02]  /*1a40*/  CS2R R12, SRZ ;  /* 0x00000000000c7805 */ /* 0x000fe4000001ff00 */
[----:B------:R-:W-:Y:S01]  /*1a50*/  CS2R R14, SRZ ;  /* 0x00000000000e7805 */ /* 0x000fe2000001ff00 */
        /* <DEDUP_REMOVED lines=18> */
[----:B---3--:R-:W-:Y:S01]  /*1b80*/  CS2R R16, SRZ ;  /* 0x0000000000107805 */ /* 0x008fe2000001ff00 */
[----:B------:R-:W-:Y:S01]  /*1b90*/  IMAD.MOV.U32 R19, RZ, RZ, RZ ;  /* 0x000000ffff137224 */ /* 0x000fe200078e00ff */
[----:B------:R-:W3:Y:S04]  /*1ba0*/  @!P0 LDG.E R10, desc[UR28][R2.64+0x480] ;  /* 0x0004801c020a8981 */ /* 0x000ee8000c1e1900 */
[----:B------:R-:W3:Y:S04]  /*1bb0*/  @!P4 LDG.E R15, desc[UR28][R2.64+0x500] ;  /* 0x0005001c020fc981 */ /* 0x000ee8000c1e1900 */
[----:B------:R-:W3:Y:S04]  /*1bc0*/  @!P6 LDG.E R12, desc[UR28][R2.64+0x580] ;  /* 0x0005801c020ce981 */ /* 0x000ee8000c1e1900 */
[----:B------:R-:W3:Y:S04]  /*1bd0*/  @!P5 LDG.E R17, desc[UR28][R2.64+0x600] ;  /* 0x0006001c0211d981 */ /* 0x000ee8000c1e1900 */
[----:B------:R-:W3:Y:S04]  /*1be0*/  @!P3 LDG.E R14, desc[UR28][R2.64+0x680] ;  /* 0x0006801c020eb981 */ /* 0x000ee8000c1e1900 */
[----:B------:R-:W3:Y:S04]  /*1bf0*/  @!P2 LDG.E R19, desc[UR28][R2.64+0x700] ;  /* 0x0007001c0213a981 */ /* 0x000ee8000c1e1900 */
[----:B------:R-:W3:Y:S01]  /*1c00*/  @!P1 LDG.E R16, desc[UR28][R2.64+0x780] ;  /* 0x0007801c02109981 */ /* 0x000ee2000c1e1900 */
[----:B------:R-:W-:-:S03]  /*1c10*/  ISETP.LT.AND P0, PT, RZ, UR5, PT ;  /* 0x00000005ff007c0c */ /* 0x000fc6000bf01270 */
[----:B--2---:R-:W-:Y:S04]  /*1c20*/  STS [R146], R5 ;  /* 0x0000000592007388 */ /* 0x004fe80000000800 */
        /* <DEDUP_REMOVED lines=75> */
.L_x_7533:
[----:B------:R-:W0:Y:S01]  /*20e0*/  LDC R28, c[0x0][0x218] ;  /* 0x00008600ff1c7b82 */ /* 0x000e220000000800 */
[----:B------:R-:W-:Y:S01]  /*20f0*/  USHF.R.S32.HI UR5, URZ, 0x1f, UR18 ;  /* 0x0000001f3f057899 */ /* 0x000fe20008011412 */
[-C--:B------:R-:W-:Y:S01]  /*2100*/  ISETP.GE.AND P0, PT, R116, R147.reuse, PT ;  /* 0x000000937400720c */ /* 0x080fe20003f06270 */
[----:B------:R-:W-:Y:S01]  /*2110*/  UIADD3 UR26, UR23, -0x1, URZ ;  /* 0xffffffff171a7890 */ /* 0x000fe2000fffe03f */
[----:B------:R-:W-:Y:S01]  /*2120*/  MOV R29, R147 ;  /* 0x00000093001d7202 */ /* 0x000fe20000000f00 */
[----:B------:R-:W-:Y:S01]  /*2130*/  ULDC.64 UR6, c[0x0][0x230] ;  /* 0x00008c0000067ab9 */ /* 0x000fe20000000a00 */
[----:B------:R-:W-:Y:S01]  /*2140*/  P2R R26, PR, RZ, 0x1 ;  /* 0x00000001ff1a7803 */ /* 0x000fe20000000000 */
[----:B------:R-:W-:Y:S01]  /*2150*/  UIMAD UR5, UR5, UR6, URZ ;  /* 0x00000006050572a4 */ /* 0x000fe2000f8e023f */
[----:B------:R-:W1:Y:S01]  /*2160*/  LDC.64 R118, c[0x0][0x348] ;  /* 0x0000d200ff767b82 */ /* 0x000e620000000a00 */
[----:B------:R-:W-:Y:S01]  /*2170*/  ULEA.HI UR16, UR26, UR26, URZ, 0x1 ;  /* 0x0000001a1a107291 */ /* 0x000fe2000f8f083f */
[----:B------:R-:W-:Y:S01]  /*2180*/  CS2R R44, SRZ ;  /* 0x00000000002c7805 */ /* 0x000fe2000001ff00 */
[----:B------:R-:W-:Y:S01]  /*2190*/  UIMAD.WIDE.U32 UR12, UR18, UR6, URZ ;  /* 0x00000006120c72a5 */ /* 0x000fe2000f8e003f */
[----:B------:R-:W-:Y:S01]  /*21a0*/  CS2R R42, SRZ ;  /* 0x00000000002a7805 */ /* 0x000fe2000001ff00 */
[----:B------:R-:W-:Y:S01]  /*21b0*/  UIMAD UR27, UR18, UR7, UR5 ;  /* 0x00000007121b72a4 */ /* 0x000fe2000f8e0205 */
[----:B------:R-:W-:Y:S01]  /*21c0*/  CS2R R40, SRZ ;  /* 0x0000000000287805 */ /* 0x000fe2000001ff00 */
[----:B------:R-:W-:Y:S01]  /*21d0*/  ULOP3.LUT UR16, UR16, 0xfffffe, URZ, 0xc0, !UPT ;  /* 0x00fffffe10107892 */ /* 0x000fe2000f8ec03f */
[----:B------:R-:W2:Y:S01]  /*21e0*/  LDC.64 R120, c[0x0][0x360] ;  /* 0x0000d800ff787b82 */ /* 0x000ea20000000a00 */
[----:B------:R-:W-:-:S02]  /*21f0*/  CS2R R38, SRZ ;  /* 0x0000000000267805 */ /* 0x000fc4000001ff00 */
[----:B------:R-:W-:Y:S02]  /*2200*/  CS2R R36, SRZ ;  /* 0x0000000000247805 */ /* 0x000fe4000001ff00 */
[----:B------:R-:W-:Y:S02]  /*2210*/  CS2R R34, SRZ ;  /* 0x0000000000227805 */ /* 0x000fe4000001ff00 */
[----:B------:R-:W-:Y:S02]  /*2220*/  CS2R R32, SRZ ;  /* 0x0000000000207805 */ /* 0x000fe4000001ff00 */
[----:B------:R-:W-:Y:S01]  /*2230*/  CS2R R30, SRZ ;  /* 0x00000000001e7805 */ /* 0x000fe2000001ff00 */
[----:B------:R-:W-:Y:S01]  /*2240*/  UMOV UR5, URZ ;  /* 0x0000003f00057c82 */ /* 0x000fe20008000000 */
[----:B------:R-:W-:Y:S01]  /*2250*/  UMOV UR6, URZ ;  /* 0x0000003f00067c82 */ /* 0x000fe20008000000 */
[----:B------:R-:W3:Y:S01]  /*2260*/  LDC.64 R122, c[0x0][0x368] ;  /* 0x0000da00ff7a7b82 */ /* 0x000ee20000000a00 */
[----:B------:R-:W-:Y:S01]  /*2270*/  UMOV UR7, URZ ;  /* 0x0000003f00077c82 */ /* 0x000fe20008000000 */
[----:B------:R-:W-:Y:S01]  /*2280*/  ULDC UR50, c[0x0][0x224] ;  /* 0x0000890000327ab9 */ /* 0x000fe20000000800 */
[----:B------:R-:W-:Y:S01]  /*2290*/  ULDC UR51, c[0x0][0x21c] ;  /* 0x0000870000337ab9 */ /* 0x000fe20000000800 */
[----:B------:R-:W-:Y:S01]  /*22a0*/  ULDC.64 UR30, c[0x0][0x3c8] ;  /* 0x0000f200001e7ab9 */ /* 0x000fe20000000a00 */
[----:B------:R-:W-:-:S02]  /*22b0*/  UIADD3 UR26, UR26, -UR16, URZ ;  /* 0x800000101a1a7290 */ /* 0x000fc4000fffe03f */
[----:B------:R-:W-:Y:S01]  /*22c0*/  UIADD3 UR27, UR13, UR27, URZ ;  /* 0x0000001b0d1b7290 */ /* 0x000fe2000fffe03f */
[----:B------:R-:W4:Y:S01]  /*22d0*/  LDC.64 R124, c[0x0][0x380] ;  /* 0x0000e000ff7c7b82 */ /* 0x000f220000000a00 */
[----:B------:R-:W-:Y:S01]  /*22e0*/  ULDC.64 UR32, c[0x0][0x3d0] ;  /* 0x0000f40000207ab9 */ /* 0x000fe20000000a00 */
[----:B------:R-:W-:Y:S01]  /*22f0*/  ULDC.64 UR34, c[0x0][0x238] ;  /* 0x00008e0000227ab9 */ /* 0x000fe20000000a00 */
[----:B------:R-:W-:Y:S01]  /*2300*/  ULDC.64 UR36, c[0x0][0x2d0] ;  /* 0x0000b40000247ab9 */ /* 0x000fe20000000a00 */
[----:B------:R-:W-:Y:S01]  /*2310*/  ULDC.64 UR38, c[0x0][0x250] ;  /* 0x0000940000267ab9 */ /* 0x000fe20000000a00 */
[----:B------:R-:W-:Y:S01]  /*2320*/  ULDC.64 UR40, c[0x0][0x270] ;  /* 0x00009c0000287ab9 */ /* 0x000fe20000000a00 */
[----:B------:R-:W-:Y:S01]  /*2330*/  ULDC.64 UR42, c[0x0][0x350] ;  /* 0x0000d400002a7ab9 */ /* 0x000fe20000000a00 */
[----:B------:R-:W-:-:S05]  /*2340*/  ULDC.64 UR44, c[0x0][0x370] ;  /* 0x0000dc00002c7ab9 */ /* 0x000fca0000000a00 */
.L_x_7571:
[----:B------:R-:W-:Y:S01]  /*2350*/  USHF.R.S32.HI UR53, URZ, 0x1f, UR5 ;  /* 0x0000001f3f357899 */ /* 0x000fe20008011405 */
[--C-:B------:R-:W-:Y:S02]  /*2360*/  SHF.R.S32.HI R117, RZ, 0x1f, R116.reuse ;  /* 0x0000001fff757819 */ /* 0x100fe40000011474 */
[----:B------:R-:W-:Y:S02]  /*2370*/  CS2R R10, SRZ ;  /* 0x00000000000a7805 */ /* 0x000fe4000001ff00 */
[----:B------:R-:W-:Y:S01]  /*2380*/  MOV R5, UR38 ;  /* 0x0000002600057c02 */ /* 0x000fe20008000f00 */
[----:B------:R-:W-:Y:S01]  /*2390*/  UIMAD UR16, UR53, UR38, URZ ;  /* 0x00000026351072a4 */ /* 0x000fe2000f8e023f */
[C---:B------:R-:W-:Y:S02]  /*23a0*/  LOP3.LUT R176, R116.reuse, 0x20, RZ, 0xfc, !PT ;  /* 0x0000002074b07812 */ /* 0x040fe400078efcff */
[----:B------:R-:W-:Y:S02]  /*23b0*/  CS2R R8, SRZ ;  /* 0x0000000000087805 */ /* 0x000fe4000001ff00 */
[C---:B------:R-:W-:Y:S01]  /*23c0*/  LOP3.LUT R174, R116.reuse, 0x40, RZ, 0xfc, !PT ;  /* 0x0000004074ae7812 */ /* 0x040fe200078efcff */
[----:B------:R-:W-:Y:S01]  /*23d0*/  UIMAD UR16, UR5, UR39, UR16 ;  /* 0x00000027051072a4 */ /* 0x000fe2000f8e0210 */
[----:B------:R-:W-:Y:S01]  /*23e0*/  LOP3.LUT R172, R116, 0x60, RZ, 0xfc, !PT ;  /* 0x0000006074ac7812 */ /* 0x000fe200078efcff */
[----:B------:R-:W-:Y:S01]  /*23f0*/  IMAD.WIDE.U32 R4, R5, UR5, R116 ;  /* 0x0000000505047c25 */ /* 0x000fe2000f8e0074 */
[----:B------:R-:W-:-:S02]  /*2400*/  ISETP.GE.AND P3, PT, R176, R29, PT ;  /* 0x0000001db000720c */ /* 0x000fc40003f66270 */
[----:B------:R-:W-:Y:S02]  /*2410*/  CS2R R12, SRZ ;  /* 0x00000000000c7805 */ /* 0x000fe4000001ff00 */
[-C--:B------:R-:W-:Y:S02]  /*2420*/  ISETP.GE.AND P2, PT, R174, R29.reuse, PT ;  /* 0x0000001dae00720c */ /* 0x080fe40003f46270 */
[----:B01----:R-:W-:Y:S02]  /*2430*/  CS2R R14, SRZ ;  /* 0x00000000000e7805 */ /* 0x003fe4000001ff00 */
[----:B------:R-:W-:Y:S02]  /*2440*/  ISETP.GE.AND P1, PT, R172, R29, PT ;  /* 0x0000001dac00720c */ /* 0x000fe40003f26270 */
[----:B------:R-:W-:Y:S02]  /*2450*/  CS2R R16, SRZ ;  /* 0x0000000000107805 */ /* 0x000fe4000001ff00 */
[----:B------:R-:W-:-:S02]  /*2460*/  IADD3 R3, R5, UR16, RZ ;  /* 0x0000001005037c10 */ /* 0x000fc4000fffe0ff */
[----:B------:R-:W-:Y:S02]  /*2470*/  LEA R2, P0, R4, R155, 0x2 ;  /* 0x0000009b04027211 */ /* 0x000fe400078010ff */
[----:B------:R-:W-:Y:S02]  /*2480*/  MOV R0, RZ ;  /* 0x000000ff00007202 */ /* 0x000fe40000000f00 */
        /* <DEDUP_REMOVED lines=10> */
[----:B----4-:R-:W4:Y:S01]  /*2530*/  @!P1 LDG.E R8, desc[UR28][R2.64+0x180] ;  /* 0x0001801c02089981 */ /* 0x010f22000c1e1900 */
        /* <DEDUP_REMOVED lines=26> */
[----:B------:R-:W-:Y:S01]  /*26e0*/  CS2R R20, SRZ ;  /* 0x0000000000147805 */ /* 0x000fe2000001ff00 */
[----:B------:R-:W-:Y:S01]  /*26f0*/  IMAD.MOV.U32 R23, RZ, RZ, RZ ;  /* 0x000000ffff177224 */ /* 0x000fe200078e00ff */
[----:B------:R-:W4:Y:S04]  /*2700*/  @!P5 LDG.E R16, desc[UR28][R2.64+0x580] ;  /* 0x0005801c0210d981 */ /* 0x000f28000c1e1900 */
        /* <DEDUP_REMOVED lines=10> */
[----:B------:R-:W-:Y:S01]  /*27b0*/  MOV R5, UR40 ;  /* 0x0000002800057c02 */ /* 0x000fe20008000f00 */
[----:B------:R-:W-:Y:S01]  /*27c0*/  UIMAD UR53, UR53, UR40, URZ ;  /* 0x00000028353572a4 */ /* 0x000fe2000f8e023f */
[----:B0-----:R-:W-:Y:S01]  /*27d0*/  VIADD R147, R28, -UR49 ;  /* 0x800000311c937c36 */ /* 0x001fe20008000000 */
[----:B------:R-:W-:Y:S02]  /*27e0*/  ULEA UR54, UP0, UR16, UR36, 0x2 ;  /* 0x0000002410367291 */ /* 0x000fe4000f80103f */
[----:B------:R-:W-:Y:S01]  /*27f0*/  UIADD3 UR17, UR17, UR52, URZ ;  /* 0x0000003411117290 */ /* 0x000fe2000fffe03f */
[----:B------:R-:W-:Y:S01]  /*2800*/  IMAD.WIDE.U32 R4, R5, UR5, R116 ;  /* 0x0000000505047c25 */ /* 0x000fe2000f8e0074 */
[----:B------:R-:W-:Y:S01]  /*2810*/  UIMAD UR53, UR5, UR41, UR53 ;  /* 0x00000029053572a4 */ /* 0x000fe2000f8e0235 */
[----:B------:R-:W-:Y:S01]  /*2820*/  ISETP.GE.AND P1, PT, R176, R147, PT ;  /* 0x00000093b000720c */ /* 0x000fe20003f26270 */
[----:B------:R-:W-:Y:S01]  /*2830*/  ULEA.HI.X UR16, UR16, UR37, UR17, 0x2, UP0 ;  /* 0x0000002510107291 */ /* 0x000fe200080f1411 */
[----:B-1----:R-:W-:-:S03]  /*2840*/  LEA R2, P0, R4, R151, 0x2 ;  /* 0x0000009704027211 */ /* 0x002fc600078010ff */
[----:B------:R-:W-:Y:S02]  /*2850*/  IADD3 R3, R5, UR53, RZ ;  /* 0x0000003505037c10 */ /* 0x000fe4000fffe0ff */
[----:B------:R-:W-:Y:S02]  /*2860*/  MOV R6, UR54 ;  /* 0x0000003600067c02 */ /* 0x000fe40008000f00 */
[----:B------:R-:W-:Y:S02]  /*2870*/  MOV R7, UR16 ;  /* 0x0000001000077c02 */ /* 0x000fe40008000f00 */
[----:B------:R-:W-:Y:S02]  /*2880*/  LEA.HI.X R3, R4, R149, R3, 0x2, P0 ;  /* 0x0000009504037211 */ /* 0x000fe400000f1403 */
[-C--:B------:R-:W-:Y:S01]  /*2890*/  ISETP.GE.AND P0, PT, R116, R147.reuse, PT ;  /* 0x000000937400720c */ /* 0x080fe20003f06270 */
[----:B------:R0:W4:Y:S01]  /*28a0*/  LDG.E R27, desc[UR28][R6.64] ;  /* 0x0000001c061b7981 */ /* 0x000122000c1e1900 */
[----:B------:R-:W-:-:S02]  /*28b0*/  ISETP.GE.AND P2, PT, R174, R147, PT ;  /* 0x00000093ae00720c */ /* 0x000fc40003f46270 */
[----:B------:R-:W-:Y:S02]  /*28c0*/  CS2R R4, SRZ ;  /* 0x0000000000047805 */ /* 0x000fe4000001ff00 */
[----:B0-----:R-:W-:Y:S02]  /*28d0*/  CS2R R6, SRZ ;  /* 0x0000000000067805 */ /* 0x001fe4000001ff00 */
[-C--:B------:R-:W-:Y:S02]  /*28e0*/  ISETP.GE.AND P3, PT, R166, R147.reuse, PT ;  /* 0x00000093a600720c */ /* 0x080fe40003f66270 */
[----:B------:R-:W-:Y:S02]  /*28f0*/  ISETP.GE.AND P4, PT, R164, R147, PT ;  /* 0x00000093a400720c */ /* 0x000fe40003f86270 */
[----:B------:R-:W-:Y:S02]  /*2900*/  CS2R R128, SRZ ;  /* 0x0000000000807805 */ /* 0x000fe4000001ff00 */
[----:B------:R-:W-:Y:S01]  /*2910*/  CS2R R126, SRZ ;  /* 0x00000000007e7805 */ /* 0x000fe2000001ff00 */
[----:B------:R-:W-:Y:S01]  /*2920*/  HFMA2.MMA R131, -RZ, RZ, 0, 0 ;  /* 0x00000000ff837435 */ /* 0x000fe200000001ff */
[----:B------:R-:W-:Y:S01]  /*2930*/  MOV R132, RZ ;  /* 0x000000ff00847202 */ /* 0x000fe20000000f00 */
[----:B--2---:R-:W-:Y:S04]  /*2940*/  STS [R146], R9 ;  /* 0x0000000992007388 */ /* 0x004fe80000000800 */
[----:B------:R0:W-:Y:S04]  /*2950*/  STS [R145+0x80], R0 ;  /* 0x0000800091007388 */ /* 0x0001e80000000800 */
[----:B---3--:R-:W-:Y:S04]  /*2960*/  STS [R144+0x100], R11 ;  /* 0x0001000b90007388 */ /* 0x008fe80000000800 */
[----:B----4-:R1:W-:Y:S04]  /*2970*/  STS [R143+0x180], R8 ;  /* 0x000180088f007388 */ /* 0x0103e80000000800 */
[----:B------:R-:W-:Y:S01]  /*2980*/  STS [R142+0x200], R13 ;  /* 0x0002000d8e007388 */ /* 0x000fe20000000800 */
[----:B0-----:R-:W-:-:S03]  /*2990*/  HFMA2.MMA R0, -RZ, RZ, 0, 0 ;  /* 0x00000000ff007435 */ /* 0x001fc600000001ff */
        /* <DEDUP_REMOVED lines=12> */
[----:B------:R-:W3:Y:S01]  /*2a60*/  @!P1 LDG.E R0, desc[UR28][R2.64+0x80] ;  /* 0x0000801c02009981 */ /* 0x000ee2000c1e1900 */
[-C--:B------:R-:W-:Y:S02]  /*2a70*/  ISETP.GE.AND P1, PT, R170, R147.reuse, PT ;  /* 0x00000093aa00720c */ /* 0x080fe40003f26270 */
[----:B-1----:R-:W-:Y:S01]  /*2a80*/  CS2R R8, SRZ ;  /* 0x0000000000087805 */ /* 0x002fe2000001ff00 */
[----:B------:R-:W4:Y:S01]  /*2a90*/  @!P0 LDG.E R5, desc[UR28][R2.64] ;  /* 0x0000001c02058981 */ /* 0x000f22000c1e1900 */
[----:B------:R-:W-:-:S03]  /*2aa0*/  ISETP.GE.AND P0, PT, R172, R147, PT ;  /* 0x00000093ac00720c */ /* 0x000fc60003f06270 */
[----:B------:R-:W3:Y:S01]  /*2ab0*/  @!P2 LDG.E R7, desc[UR28][R2.64+0x100] ;  /* 0x0001001c0207a981 */ /* 0x000ee2000c1e1900 */
[-C--:B------:R-:W-:Y:S02]  /*2ac0*/  ISETP.GE.AND P2, PT, R168, R147.reuse, PT ;  /* 0x00000093a800720c */ /* 0x080fe40003f46270 */
[----:B0-----:R-:W-:Y:S02]  /*2ad0*/  CS2R R10, SRZ ;  /* 0x00000000000a7805 */ /* 0x001fe4000001ff00 */
[----:B--2---:R-:W-:Y:S01]  /*2ae0*/  MOV R111, RZ ;  /* 0x000000ff006f7202 */ /* 0x004fe20000000f00 */
[----:B------:R-:W2:Y:S04]  /*2af0*/  @!P4 LDG.E R8, desc[UR28][R2.64+0x380] ;  /* 0x0003801c0208c981 */ /* 0x000ea8000c1e1900 */
[----:B------:R-:W2:Y:S01]  /*2b00*/  @!P1 LDG.E R9, desc[UR28][R2.64+0x200] ;  /* 0x0002001c02099981 */ /* 0x000ea2000c1e1900 */
[----:B------:R-:W-:-:S03]  /*2b10*/  ISETP.GE.AND P1, PT, R162, R147, PT ;  /* 0x00000093a200720c */ /* 0x000fc60003f26270 */
[----:B------:R-:W2:Y:S04]  /*2b20*/  @!P0 LDG.E R4, desc[UR28][R2.64+0x180] ;  /* 0x0001801c02048981 */ /* 0x000ea8000c1e1900 */
[----:B------:R-:W2:Y:S04]  /*2b30*/  @!P2 LDG.E R6, desc[UR28][R2.64+0x280] ;  /* 0x0002801c0206a981 */ /* 0x000ea8000c1e1900 */
[----:B------:R-:W2:Y:S04]  /*2b40*/  @!P3 LDG.E R11, desc[UR28][R2.64+0x300] ;  /* 0x0003001c020bb981 */ /* 0x000ea8000c1e1900 */
[----:B------:R-:W2:Y:S01]  /*2b50*/  @!P1 LDG.E R111, desc[UR28][R2.64+0x400] ;  /* 0x0004001c026f9981 */ /* 0x000ea2000c1e1900 */
[----:B------:R-:W-:-:S02]  /*2b60*/  ISETP.GE.AND P2, PT, R160, R147, PT ;  /* 0x00000093a000720c */ /* 0x000fc40003f46270 */
[-C--:B------:R-:W-:Y:S01]  /*2b70*/  ISETP.GE.AND P0, PT, R154, R147.reuse, PT ;  /* 0x000000939a00720c */ /* 0x080fe20003f06270 */
[----:B------:R-:W0:Y:S01]  /*2b80*/  S2UR UR17, SR_CgaCtaId ;  /* 0x00000000001179c3 */ /* 0x000e220000008800 */
[-C--:B------:R-:W-:Y:S02]  /*2b90*/  ISETP.GE.AND P3, PT, R158, R147.reuse, PT ;  /* 0x000000939e00720c */ /* 0x080fe40003f66270 */
[----:B------:R-:W-:Y:S01]  /*2ba0*/  MOV R13, UR23 ;  /* 0x00000017000d7c02 */ /* 0x000fe20008000f00 */
[----:B------:R-:W-:Y:S01]  /*2bb0*/  UMOV UR16, 0x400 ;  /* 0x0000040000107882 */ /* 0x000fe20000000000 */
[-C--:B------:R-:W-:Y:S01]  /*2bc0*/  ISETP.GE.AND P4, PT, R156, R147.reuse, PT ;  /* 0x000000939c00720c */ /* 0x080fe20003f86270 */
[C---:B------:R-:W-:Y:S01]  /*2bd0*/  VIADD R14, R157.reuse, 0x20 ;  /* 0x000000209d0e7836 */ /* 0x040fe20000000000 */
[-C--:B------:R-:W-:Y:S02]  /*2be0*/  ISETP.GE.AND P1, PT, R152, R147.reuse, PT ;  /* 0x000000939800720c */ /* 0x080fe40003f26270 */
[----:B------:R-:W-:Y:S01]  /*2bf0*/  IADD3 R12, R157, 0x40, RZ ;  /* 0x000000409d0c7810 */ /* 0x000fe20007ffe0ff */
        /* <DEDUP_REMOVED lines=8> */
[----:B------:R1:W2:Y:S01]  /*2c80*/  @!P0 LDG.E R132, desc[UR28][R2.64+0x780] ;  /* 0x0007801c02848981 */ /* 0x0002a2000c1e1900 */
[----:B------:R-:W-:Y:S01]  /*2c90*/  LOP3.LUT P0, RZ, R159, 0x1f, RZ, 0xc0, !PT ;  /* 0x0000001f9fff7812 */ /* 0x000fe2000780c0ff */
[----:B0-----:R-:W-:Y:S01]  /*2ca0*/  ULEA UR16, UR17, UR16, 0x18 ;  /* 0x0000001011107291 */ /* 0x001fe2000f8ec03f */
[CC--:B------:R-:W-:Y:S01]  /*2cb0*/  LEA.HI.SX32 R146, R157.reuse, R157.reuse, 0x1b ;  /* 0x0000009d9d927211 */ /* 0x0c0fe200078fdaff */
[----:B------:R-:W-:Y:S01]  /*2cc0*/  VIADD R114, R157, 0xa0 ;  /* 0x000000a09d727836 */ /* 0x000fe20000000000 */
[----:B------:R-:W-:Y:S01]  /*2cd0*/  ISETP.LT.OR P2, PT, R13, 0x2, P0 ;  /* 0x000000020d00780c */ /* 0x000fe20000741670 */
[----:B------:R-:W-:Y:S01]  /*2ce0*/  LDS R241, [R110+0x3c] ;  /* 0x00003c006ef17984 */ /* 0x000fe20000000800 */
[----:B------:R-:W-:-:S02]  /*2cf0*/  LEA.HI.SX32 R14, R14, R157, 0x1b ;  /* 0x0000009d0e0e7211 */ /* 0x000fc400078fdaff */
[-C--:B------:R-:W-:Y:S01]  /*2d00*/  LEA.HI.SX32 R12, R12, R157.reuse, 0x1b ;  /* 0x0000009d0c0c7211 */ /* 0x080fe200078fdaff */
[----:B------:R-:W-:Y:S01]  /*2d10*/  LDS R25, [R110] ;  /* 0x000000006e197984 */ /* 0x000fe20000000800 */
[----:B------:R-:W-:Y:S02]  /*2d20*/  LEA R146, R146, UR16, 0x2 ;  /* 0x0000001092927c11 */ /* 0x000fe4000f8e10ff */
[----:B------:R-:W-:Y:S01]  /*2d30*/  LEA R145, R14, UR16, 0x2 ;  /* 0x000000100e917c11 */ /* 0x000fe2000f8e10ff */
[----:B------:R-:W-:Y:S01]  /*2d40*/  LDS R24, [R110+0x4] ;  /* 0x000004006e187984 */ /* 0x000fe20000000800 */
[----:B------:R-:W-:Y:S02]  /*2d50*/  LEA.HI.SX32 R114, R114, R157, 0x1b ;  /* 0x0000009d72727211 */ /* 0x000fe400078fdaff */
[----:B------:R-:W-:Y:S01]  /*2d60*/  LEA R144, R12, UR16, 0x2 ;  /* 0x000000100c907c11 */ /* 0x000fe2000f8e10ff */
[----:B------:R-:W-:Y:S01]  /*2d70*/  LDS R23, [R110+0x8] ;  /* 0x000008006e177984 */ /* 0x000fe20000000800 */
[----:B------:R-:W-:Y:S01]  /*2d80*/  LEA R141, R114, UR16, 0x2 ;  /* 0x00000010728d7c11 */ /* 0x000fe2000f8e10ff */
[----:B-1----:R-:W0:Y:S02]  /*2d90*/  @!P2 LDC R3, c[0x0][0x21c] ;  /* 0x00008700ff03ab82 */ /* 0x002e240000000800 */
[----:B------:R-:W-:Y:S01]  /*2da0*/  LDS R22, [R110+0xc] ;  /* 0x00000c006e167984 */ /* 0x000fe20000000800 */
[----:B------:R-:W-:-:S03]  /*2db0*/  IADD3 R134, R157, 0x60, RZ ;  /* 0x000000609d867810 */ /* 0x000fc60007ffe0ff */
[----:B------:R-:W-:Y:S01]  /*2dc0*/  LDS R21, [R110+0x10] ;  /* 0x000010006e157984 */ /* 0x000fe20000000800 */
[----:B------:R-:W-:-:S03]  /*2dd0*/  IADD3 R114, R157, 0x100, RZ ;  /* 0x000001009d727810 */ /* 0x000fc60007ffe0ff */
[----:B------:R-:W-:Y:S01]  /*2de0*/  LDS R20, [R110+0x14] ;  /* 0x000014006e147984 */ /* 0x000fe20000000800 */
[----:B------:R-:W-:-:S03]  /*2df0*/  IADD3 R130, R157, 0x80, RZ ;  /* 0x000000809d827810 */ /* 0x000fc60007ffe0ff */
        /* <DEDUP_REMOVED lines=8> */
[----:B------:R1:W-:Y:S01]  /*2e80*/  LDS R246, [R110+0x38] ;  /* 0x000038006ef67984 */ /* 0x0003e20000000800 */
[----:B------:R-:W-:-:S02]  /*2e90*/  IADD3 R112, R157, 0xc0, RZ ;  /* 0x000000c09d707810 */ /* 0x000fc40007ffe0ff */
[----:B------:R-:W-:Y:S02]  /*2ea0*/  IADD3 R2, R157, 0xe0, RZ ;  /* 0x000000e09d027810 */ /* 0x000fe40007ffe0ff */
        /* <DEDUP_REMOVED lines=10> */
[----:B------:R-:W-:-:S04]  /*2f50*/  IADD3 R2, R157, 0x160, RZ ;  /* 0x000001609d027810 */ /* 0x000fc80007ffe0ff */
[-C--:B------:R-:W-:Y:S02]  /*2f60*/  LEA.HI.SX32 R2, R2, R157.reuse, 0x1b ;  /* 0x0000009d02027211 */ /* 0x080fe400078fdaff */
[C---:B------:R-:W-:Y:S02]  /*2f70*/  IADD3 R112, R157.reuse, 0x120, RZ ;  /* 0x000001209d707810 */ /* 0x040fe40007ffe0ff */
[----:B------:R-:W-:Y:S01]  /*2f80*/  LEA R115, R2, UR16, 0x2 ;  /* 0x0000001002737c11 */ /* 0x000fe2000f8e10ff */
[C---:B-1----:R-:W-:Y:S01]  /*2f90*/  VIADD R110, R157.reuse, 0x140 ;  /* 0x000001409d6e7836 */ /* 0x042fe20000000000 */
[----:B------:R-:W-:Y:S02]  /*2fa0*/  IADD3 R2, R157, 0x1c0, RZ ;  /* 0x000001c09d027810 */ /* 0x000fe40007ffe0ff */
[----:B------:R-:W-:Y:S02]  /*2fb0*/  ISETP.NE.AND P1, PT, R159, RZ, PT ;  /* 0x000000ff9f00720c */ /* 0x000fe40003f25270 */
[----:B------:R-:W-:-:S02]  /*2fc0*/  LEA.HI.SX32 R112, R112, R157, 0x1b ;  /* 0x0000009d70707211 */ /* 0x000fc400078fdaff */
[-C--:B------:R-:W-:Y:S02]  /*2fd0*/  LEA.HI.SX32 R2, R2, R157.reuse, 0x1b ;  /* 0x0000009d02027211 */ /* 0x080fe400078fdaff */
[----:B------:R-:W-:Y:S02]  /*2fe0*/  LEA.HI.SX32 R110, R110, R157, 0x1b ;  /* 0x0000009d6e6e7211 */ /* 0x000fe400078fdaff */
[----:B------:R-:W-:Y:S02]  /*2ff0*/  LEA R137, R112, UR16, 0x2 ;  /* 0x0000001070897c11 */ /* 0x000fe4000f8e10ff */
[----:B------:R-:W-:Y:S02]  /*3000*/  LEA R112, R2, UR16, 0x2 ;  /* 0x0000001002707c11 */ /* 0x000fe4000f8e10ff */
[----:B------:R-:W-:Y:S02]  /*3010*/  MOV R2, UR26 ;  /* 0x0000001a00027c02 */ /* 0x000fe40008000f00 */
[----:B------:R-:W-:-:S02]  /*3020*/  LEA R136, R110, UR16, 0x2 ;  /* 0x000000106e887c11 */ /* 0x000fc4000f8e10ff */
[----:B------:R-:W-:Y:S02]  /*3030*/  LEA R2, R2, UR5, 0x8 ;  /* 0x0000000502027c11 */ /* 0x000fe4000f8e40ff */
[----:B------:R-:W-:Y:S01]  /*3040*/  @P1 IADD3 R2, R159, 0x200, RZ ;  /* 0x000002009f021810 */ /* 0x000fe20007ffe0ff */
[----:B------:R-:W-:Y:S01]  /*3050*/  HFMA2.MMA R130, -RZ, RZ, 0, 0 ;  /* 0x00000000ff827435 */ /* 0x000fe200000001ff */
[C-C-:B------:R-:W-:Y:S01]  /*3060*/  FADD.FTZ R133, R85.reuse, R167.reuse ;  /* 0x000000a755857221 */ /* 0x140fe20000010000 */
[----:B------:R-:W-:-:S04]  /*3070*/  FADD.FTZ R205, R85, R167 ;  /* 0x000000a755cd7221 */ /* 0x000fc80000010000 */
[----:B------:R-:W-:Y:S01]  /*3080*/  FMUL.FTZ R218, R100, R205 ;  /* 0x000000cd64da7220 */ /* 0x000fe20000410000 */
[--C-:B------:R-:W-:Y:S01]  /*3090*/  FADD.FTZ R183, R79, R167.reuse ;  /* 0x000000a74fb77221 */ /* 0x100fe20000010000 */
[----:B------:R-:W-:Y:S01]  /*30a0*/  FADD.FTZ R135, R83, R167 ;  /* 0x000000a753877221 */ /* 0x000fe20000010000 */
[----:B----4-:R-:W-:Y:S04]  /*30b0*/  STS [R146+0x840], R5 ;  /* 0x0008400592007388 */ /* 0x010fe80000000800 */
[----:B---3--:R1:W-:Y:S02]  /*30c0*/  STS [R145+0x8c0], R0 ;  /* 0x0008c00091007388 */ /* 0x0083e40000000800 */
[----:B-1----:R-:W-:-:S04]  /*30d0*/  IADD3 R0, R157, 0x180, RZ ;  /* 0x000001809d007810 */ /* 0x002fc80007ffe0ff */
[----:B------:R-:W-:Y:S01]  /*30e0*/  LEA.HI.SX32 R0, R0, R157, 0x1b ;  /* 0x0000009d00007211 */ /* 0x000fe200078fdaff */
[----:B------:R-:W-:Y:S03]  /*30f0*/  STS [R144+0x940], R7 ;  /* 0x0009400790007388 */ /* 0x000fe60000000800 */
[----:B------:R-:W-:Y:S01]  /*3100*/  LEA R114, R0, UR16, 0x2 ;  /* 0x0000001000727c11 */ /* 0x000fe2000f8e10ff */
[----:B------:R-:W-:Y:S01]  /*3110*/  VIADD R0, R157, 0x1e0 ;  /* 0x000001e09d007836 */ /* 0x000fe20000000000 */
[----:B--2---:R-:W-:Y:S01]  /*3120*/  STS [R143+0x9c0], R4 ;  /* 0x0009c0048f007388 */ /* 0x004fe20000000800 */
[----:B------:R-:W-:-:S03]  /*3130*/  MOV R5, UR23 ;  /* 0x0000001700057c02 */ /* 0x000fc60008000f00 */
[----:B------:R-:W-:Y:S01]  /*3140*/  STS [R142+0xa40], R9 ;  /* 0x000a40098e007388 */ /* 0x000fe20000000800 */
[----:B------:R-:W-:-:S03]  /*3150*/  LEA.HI.SX32 R0, R0, R157, 0x1b ;  /* 0x0000009d00007211 */ /* 0x000fc600078fdaff */
[----:B------:R-:W-:Y:S04]  /*3160*/  STS [R141+0xac0], R6 ;  /* 0x000ac0068d007388 */ /* 0x000fe80000000800 */
[----:B------:R1:W-:Y:S04]  /*3170*/  STS [R140+0xb40], R11 ;  /* 0x000b400b8c007388 */ /* 0x0003e80000000800 */
[----:B------:R-:W-:Y:S04]  /*3180*/  STS [R139+0xbc0], R8 ;  /* 0x000bc0088b007388 */ /* 0x000fe80000000800 */
[----:B------:R2:W-:Y:S01]  /*3190*/  STS [R138+0xc40], R111 ;  /* 0x000c406f8a007388 */ /* 0x0005e20000000800 */
[----:B-1----:R-:W-:Y:S01]  /*31a0*/  FADD.FTZ R11, R93, R167 ;  /* 0x000000a75d0b7221 */ /* 0x002fe20000010000 */
[----:B--2---:R-:W-:-:S02]  /*31b0*/  LEA R111, R0, UR16, 0x2 ;  /* 0x00000010006f7c11 */ /* 0x004fc4000f8e10ff */
[----:B------:R-:W-:-:S05]  /*31c0*/  @!P2 IADD3 R0, R5, -0x2, RZ ;  /* 0xfffffffe0500a810 */ /* 0x000fca0007ffe0ff */
[----:B0-----:R-:W-:Y:S02]  /*31d0*/  @!P2 IMAD R3, R0, R3, UR5 ;  /* 0x000000050003ae24 */ /* 0x001fe4000f8e0203 */
[----:B------:R-:W-:Y:S01]  /*31e0*/  FMUL.FTZ R0, R27, 1.4426950216293334961 ;  /* 0x3fb8aa3b1b007820 */ /* 0x000fe20000410000 */
[----:B------:R-:W-:-:S03]  /*31f0*/  IADD3 R4, R157, 0x1a0, RZ ;  /* 0x000001a09d047810 */ /* 0x000fc60007ffe0ff */
[----:B------:R-:W-:Y:S01]  /*3200*/  FMUL.FTZ R189, R0, R11 ;  /* 0x0000000b00bd7220 */ /* 0x000fe20000410000 */
[----:B------:R-:W-:-:S05]  /*3210*/  LEA.HI.SX32 R4, R4, R157, 0x1b ;  /* 0x0000009d04047211 */ /* 0x000fca00078fdaff */
[----:B------:R-:W0:Y:S01]  /*3220*/  MUFU.EX2 R189, R189 ;  /* 0x000000bd00bd7308 */ /* 0x000e220000000800 */
[----:B------:R-:W-:Y:S02]  /*3230*/  LEA R113, R4, UR16, 0x2 ;  /* 0x0000001004717c11 */ /* 0x000fe4000f8e10ff */
[----:B------:R-:W-:Y:S01]  /*3240*/  SHF.L.U32 R4, R157, 0x4, RZ ;  /* 0x000000049d047819 */ /* 0x000fe200000006ff */
[----:B------:R1:W-:Y:S03]  /*3250*/  STS [R137+0xcc0], R10 ;  /* 0x000cc00a89007388 */ /* 0x0003e60000000800 */
[----:B------:R-:W-:Y:S01]  /*3260*/  LEA.HI.SX32 R4, R4, R4, 0x1b ;  /* 0x0000000404047211 */ /* 0x000fe200078fdaff */
[----:B------:R-:W-:Y:S01]  /*3270*/  STS [R136+0xd40], R127 ;  /* 0x000d407f88007388 */ /* 0x000fe20000000800 */
[----:B------:R-:W-:Y:S02]  /*3280*/  LEA R6, R2, UR16, 0x2 ;  /* 0x0000001002067c11 */ /* 0x000fe4000f8e10ff */
[----:B------:R-:W-:Y:S01]  /*3290*/  LEA R110, R4, UR16, 0x2 ;  /* 0x00000010046e7c11 */ /* 0x000fe2000f8e10ff */
[----:B------:R-:W-:Y:S04]  /*32a0*/  STS [R115+0xdc0], R126 ;  /* 0x000dc07e73007388 */ /* 0x000fe80000000800 */
[----:B------:R-:W-:Y:S04]  /*32b0*/  STS [R114+0xe40], R129 ;  /* 0x000e408172007388 */ /* 0x000fe80000000800 */
[----:B------:R2:W-:Y:S04]  /*32c0*/  STS [R113+0xec0], R128 ;  /* 0x000ec08071007388 */ /* 0x0005e80000000800 */
[----:B------:R-:W-:Y:S04]  /*32d0*/  STS [R112+0xf40], R131 ;  /* 0x000f408370007388 */ /* 0x000fe80000000800 */
[----:B------:R-:W-:Y:S01]  /*32e0*/  STS [R111+0xfc0], R132 ;  /* 0x000fc0846f007388 */ /* 0x000fe20000000800 */
[----:B------:R-:W-:-:S03]  /*32f0*/  NOP ;  /* 0x0000000000007918 */ /* 0x000fc60000000000 */
[----:B------:R-:W-:Y:S01]  /*3300*/  LDS R4, [R110+0x840] ;  /* 0x000840006e047984 */ /* 0x000fe20000000800 */
[----:B-1----:R-:W-:-:S03]  /*3310*/  FADD.FTZ R10, R92, R167 ;  /* 0x000000a75c0a7221 */ /* 0x002fc60000010000 */
        /* <DEDUP_REMOVED lines=13> */
[----:B------:R-:W1:Y:S04]  /*33f0*/  LDS R200, [R110+0x878] ;  /* 0x000878006ec87984 */ /* 0x000e680000000800 */
[----:B------:R-:W3:Y:S04]  /*3400*/  LDS R197, [R110+0x87c] ;  /* 0x00087c006ec57984 */ /* 0x000ee80000000800 */
[----:B0-----:R0:W-:Y:S01]  /*3410*/  STS [R6+0x2338], R189 ;  /* 0x002338bd06007388 */ /* 0x0011e20000000800 */
[----:B------:R-:W-:Y:S01]  /*3420*/  FADD.FTZ R7, R86, R167 ;  /* 0x000000a756077221 */ /* 0x000fe20000010000 */
[----:B------:R-:W-:-:S02]  /*3430*/  IMAD.MOV.U32 R8, RZ, RZ, 0x8 ;  /* 0x00000008ff087424 */ /* 0x000fc400078e00ff */
[C---:B------:R-:W-:Y:S01]  /*3440*/  FMUL.FTZ R182, R0.reuse, R10 ;  /* 0x0000000a00b67220 */ /* 0x040fe20000410000 */
[--C-:B------:R-:W-:Y:S01]  /*3450*/  FADD.FTZ R9, R91, R167.reuse ;  /* 0x000000a75b097221 */ /* 0x100fe20000010000 */
[----:B------:R-:W-:Y:S01]  /*3460*/  FMUL.FTZ R134, R0, R7 ;  /* 0x0000000700867220 */ /* 0x000fe20000410000 */
[----:B------:R-:W-:Y:S01]  /*3470*/  @!P2 IMAD.WIDE R2, R3, R8, UR8 ;  /* 0x000000080302ae25 */ /* 0x000fe2000f8e0208 */
[----:B------:R-:W-:Y:S03]  /*3480*/  BAR.SYNC.DEFER_BLOCKING 0x0 ;  /* 0x0000000000007b1d */ /* 0x000fe60000010000 */
[--C-:B------:R-:W-:Y:S01]  /*3490*/  FADD.FTZ R7, R84, R167.reuse ;  /* 0x000000a754077221 */ /* 0x100fe20000010000 */
[----:B------:R-:W-:Y:S01]  /*34a0*/  FMUL.FTZ R185, R0, R9 ;  /* 0x0000000900b97220 */ /* 0x000fe20000410000 */
[--C-:B------:R-:W-:Y:S02]  /*34b0*/  FADD.FTZ R8, R90, R167.reuse ;  /* 0x000000a75a087221 */ /* 0x100fe40000010000 */
[C---:B------:R-:W-:Y:S01]  /*34c0*/  FMUL.FTZ R190, R0.reuse, R7 ;  /* 0x0000000700be7220 */ /* 0x040fe20000410000 */
[----:B------:R-:W4:Y:S01]  /*34d0*/  MUFU.EX2 R182, R182 ;  /* 0x000000b600b67308 */ /* 0x000f220000000800 */
[----:B--2---:R-:W-:Y:S01]  /*34e0*/  FMUL.FTZ R128, R0, R8 ;  /* 0x0000000800807220 */ /* 0x004fe20000410000 */
[--C-:B------:R-:W-:Y:S01]  /*34f0*/  FADD.FTZ R7, R89, R167.reuse ;  /* 0x000000a759077221 */ /* 0x100fe20000010000 */
[----:B0-----:R-:W-:-:S03]  /*3500*/  FADD.FTZ R6, R88, R167 ;  /* 0x000000a758067221 */ /* 0x001fc60000010000 */
[C---:B------:R-:W-:Y:S02]  /*3510*/  FMUL.FTZ R129, R0.reuse, R7 ;  /* 0x0000000700817220 */ /* 0x040fe40000410000 */
[----:B------:R-:W0:Y:S01]  /*3520*/  MUFU.EX2 R185, R185 ;  /* 0x000000b900b97308 */ /* 0x000e220000000800 */
[----:B------:R-:W-:Y:S01]  /*3530*/  FADD.FTZ R131, R87, R167 ;  /* 0x000000a757837221 */ /* 0x000fe20000010000 */
[----:B------:R-:W-:-:S06]  /*3540*/  FMUL.FTZ R132, R0, R6 ;  /* 0x0000000600847220 */ /* 0x000fcc0000410000 */
[----:B------:R-:W2:Y:S01]  /*3550*/  MUFU.EX2 R128, R128 ;  /* 0x0000008000807308 */ /* 0x000ea20000000800 */
[----:B------:R-:W-:Y:S01]  /*3560*/  FMUL.FTZ R131, R0, R131 ;  /* 0x0000008300837220 */ /* 0x000fe20000410000 */
[----:B------:R4:W5:Y:S01]  /*3570*/  @!P2 LDG.E R130, desc[UR28][R2.64+0x4] ;  /* 0x0000041c0282a981 */ /* 0x000962000c1e1900 */
[----:B------:R-:W-:-:S05]  /*3580*/  ISETP.NE.AND P2, PT, R159, 0x1f, PT ;  /* 0x0000001f9f00780c */ /* 0x000fca0003f45270 */
[----:B------:R-:W1:Y:S01]  /*3590*/  MUFU.EX2 R129, R129 ;  /* 0x0000008100817308 */ /* 0x000e620000000800 */
[----:B----4-:R-:W-:-:S07]  /*35a0*/  FMUL.FTZ R2, R189, R182 ;  /* 0x000000b6bd027220 */ /* 0x010fce0000410000 */
[----:B------:R-:W4:Y:S01]  /*35b0*/  MUFU.EX2 R132, R132 ;  /* 0x0000008400847308 */ /* 0x000f220000000800 */
[----:B0-----:R-:W-:Y:S01]  /*35c0*/  FMUL.FTZ R3, R185, R2 ;  /* 0x00000002b9037220 */ /* 0x001fe20000410000 */
[----:B------:R-:W-:-:S06]  /*35d0*/  FMUL.FTZ R133, R0, R133 ;  /* 0x0000008500857220 */ /* 0x000fcc0000410000 */
[----:B------:R-:W0:Y:S01]  /*35e0*/  MUFU.EX2 R131, R131 ;  /* 0x0000008300837308 */ /* 0x000e220000000800 */
[----:B--2---:R-:W-:Y:S01]  /*35f0*/  FMUL.FTZ R178, R128, R3 ;  /* 0x0000000380b27220 */ /* 0x004fe20000410000 */
[----:B------:R-:W-:-:S06]  /*3600*/  @P2 LEA R205, R159, UR16, 0x2 ;  /* 0x000000109fcd2c11 */ /* 0x000fcc000f8e10ff */
[----:B------:R-:W2:Y:S01]  /*3610*/  MUFU.EX2 R134, R134 ;  /* 0x0000008600867308 */ /* 0x000ea20000000800 */
[----:B-1----:R-:W-:Y:S01]  /*3620*/  FMUL.FTZ R179, R129, R178 ;  /* 0x000000b281b37220 */ /* 0x002fe20000410000 */
[----:B------:R-:W1:Y:S06]  /*3630*/  @P2 LDS R205, [R205+0x2b3c] ;  /* 0x002b3c00cdcd2984 */ /* 0x000e6c0000000800 */
[----:B------:R-:W3:Y:S01]  /*3640*/  MUFU.EX2 R133, R133 ;  /* 0x0000008500857308 */ /* 0x000ee20000000800 */
[----:B----4-:R-:W-:Y:S01]  /*3650*/  FMUL.FTZ R178, R132, R179 ;  /* 0x000000b384b27220 */ /* 0x010fe20000410000 */
[----:B------:R-:W-:Y:S01]  /*3660*/  FMUL.FTZ R3, R94, R183 ;  /* 0x000000b75e037220 */ /* 0x000fe20000410000 */
[----:B------:R-:W-:-:S05]  /*3670*/  FMUL.FTZ R135, R0, R135 ;  /* 0x0000008700877220 */ /* 0x000fca0000410000 */
[----:B------:R-:W4:Y:S01]  /*3680*/  MUFU.EX2 R190, R190 ;  /* 0x000000be00be7308 */ /* 0x000f220000000800 */
[----:B0-----:R-:W-:Y:S01]  /*3690*/  FMUL.FTZ R183, R131, R178 ;  /* 0x000000b283b77220 */ /* 0x001fe20000410000 */
[--C-:B------:R-:W-:Y:S01]  /*36a0*/  FADD.FTZ R175, R82, R167.reuse ;  /* 0x000000a752af7221 */ /* 0x100fe20000010000 */
[--C-:B------:R-:W-:Y:S01]  /*36b0*/  FADD.FTZ R177, R81, R167.reuse ;  /* 0x000000a751b17221 */ /* 0x100fe20000010000 */
[--C-:B------:R-:W-:Y:S01]  /*36c0*/  FADD.FTZ R187, R78, R167.reuse ;  /* 0x000000a74ebb7221 */ /* 0x100fe20000010000 */
[----:B--2---:R-:W-:Y:S01]  /*36d0*/  FMUL.FTZ R178, R134, R183 ;  /* 0x000000b786b27220 */ /* 0x004fe20000410000 */
[----:B------:R-:W-:Y:S01]  /*36e0*/  FMUL.FTZ R175, R0, R175 ;  /* 0x000000af00af7220 */ /* 0x000fe20000410000 */
[--C-:B------:R-:W-:Y:S01]  /*36f0*/  FADD.FTZ R196, R78, R167.reuse ;  /* 0x000000a74ec47221 */ /* 0x100fe20000010000 */
[----:B------:R-:W0:Y:S01]  /*3700*/  MUFU.EX2 R135, R135 ;  /* 0x0000008700877308 */ /* 0x000e220000000800 */
[--C-:B------:R-:W-:Y:S01]  /*3710*/  FADD.FTZ R198, R80, R167.reuse ;  /* 0x000000a750c67221 */ /* 0x100fe20000010000 */
[----:B---3--:R-:W-:Y:S01]  /*3720*/  FMUL.FTZ R183, R133, R178 ;  /* 0x000000b285b77220 */ /* 0x008fe20000410000 */
[C---:B------:R-:W-:Y:S01]  /*3730*/  FMUL.FTZ R177, R0.reuse, R177 ;  /* 0x000000b100b17220 */ /* 0x040fe20000410000 */
[----:B------:R-:W-:Y:S01]  /*3740*/  FMUL.FTZ R178, R0, R187 ;  /* 0x000000bb00b27220 */ /* 0x000fe20000410000 */
[--C-:B------:R-:W-:Y:S01]  /*3750*/  FADD.FTZ R201, R80, R167.reuse ;  /* 0x000000a750c97221 */ /* 0x100fe20000010000 */
[----:B------:R-:W-:Y:S01]  /*3760*/  FADD.FTZ R186, R79, R167 ;  /* 0x000000a74fba7221 */ /* 0x000fe20000010000 */
[----:B------:R-:W-:Y:S01]  /*3770*/  FMUL.FTZ R2, R95, R196 ;  /* 0x000000c45f027220 */ /* 0x000fe20000410000 */
[----:B------:R-:W2:Y:S01]  /*3780*/  MUFU.EX2 R175, R175 ;  /* 0x000000af00af7308 */ /* 0x000ea20000000800 */
[----:B------:R-:W-:Y:S01]  /*3790*/  FMUL.FTZ R196, R97, R198 ;  /* 0x000000c661c47220 */ /* 0x000fe20000410000 */
[----:B----4-:R-:W-:Y:S01]  /*37a0*/  FMUL.FTZ R198, R190, R183 ;  /* 0x000000b7bec67220 */ /* 0x010fe20000410000 */
[C---:B------:R-:W-:Y:S01]  /*37b0*/  FMUL.FTZ R179, R0.reuse, R201 ;  /* 0x000000c900b37220 */ /* 0x040fe20000410000 */
[----:B------:R-:W-:-:S04]  /*37c0*/  FMUL.FTZ R183, R0, R186 ;  /* 0x000000ba00b77220 */ /* 0x000fc80000410000 */
[----:B------:R-:W3:Y:S08]  /*37d0*/  MUFU.EX2 R177, R177 ;  /* 0x000000b100b17308 */ /* 0x000ef00000000800 */
[----:B------:R-:W4:Y:S01]  /*37e0*/  MUFU.EX2 R178, R178 ;  /* 0x000000b200b27308 */ /* 0x000f220000000800 */
[--C-:B------:R-:W-:Y:S01]  /*37f0*/  FADD.FTZ R203, R83, R167.reuse ;  /* 0x000000a753cb7221 */ /* 0x100fe20000010000 */
[--C-:B------:R-:W-:Y:S01]  /*3800*/  FADD.FTZ R204, R84, R167.reuse ;  /* 0x000000a754cc7221 */ /* 0x100fe20000010000 */
[--C-:B------:R-:W-:Y:S01]  /*3810*/  FADD.FTZ R206, R86, R167.reuse ;  /* 0x000000a756ce7221 */ /* 0x100fe20000010000 */
[----:B------:R-:W-:-:S04]  /*3820*/  FADD.FTZ R207, R87, R167 ;  /* 0x000000a757cf7221 */ /* 0x000fc80000010000 */
[----:B------:R-:W1:Y:S01]  /*3830*/  MUFU.EX2 R179, R179 ;  /* 0x000000b300b37308 */ /* 0x000e620000000800 */
[--C-:B------:R-:W-:Y:S01]  /*3840*/  FADD.FTZ R208, R88, R167.reuse ;  /* 0x000000a758d07221 */ /* 0x100fe20000010000 */
[--C-:B------:R-:W-:Y:S01]  /*3850*/  FADD.FTZ R213, R89, R167.reuse ;  /* 0x000000a759d57221 */ /* 0x100fe20000010000 */
[--C-:B------:R-:W-:Y:S01]  /*3860*/  FADD.FTZ R210, R90, R167.reuse ;  /* 0x000000a75ad27221 */ /* 0x100fe20000010000 */
[----:B------:R-:W-:-:S04]  /*3870*/  FADD.FTZ R209, R91, R167 ;  /* 0x000000a75bd17221 */ /* 0x000fc80000010000 */
[----:B------:R-:W1:Y:S01]  /*3880*/  MUFU.EX2 R183, R183 ;  /* 0x000000b700b77308 */ /* 0x000e620000000800 */
[--C-:B------:R-:W-:Y:S01]  /*3890*/  FADD.FTZ R212, R92, R167.reuse ;  /* 0x000000a75cd47221 */ /* 0x100fe20000010000 */
[--C-:B------:R-:W-:Y:S01]  /*38a0*/  FADD.FTZ R211, R93, R167.reuse ;  /* 0x000000a75dd37221 */ /* 0x100fe20000010000 */
[----:B0-----:R-:W-:Y:S01]  /*38b0*/  FMUL.FTZ R198, R135, R198 ;  /* 0x000000c687c67220 */ /* 0x001fe20000410000 */
        /* <DEDUP_REMOVED lines=15> */
[----:B------:R-:W-:Y:S01]  /*39b0*/  BSSY B0, `(.L_x_7535) ;  /* 0x000001d000007945 */ /* 0x000fe20003800000 */
        /* <DEDUP_REMOVED lines=15> */
[----:B----4-:R-:W-:Y:S01]  /*3ab0*/  FFMA.FTZ R188, R178, R203, R201 ;  /* 0x000000cbb2bc7223 */ /* 0x010fe200000100c9 */
        /* <DEDUP_REMOVED lines=12> */
.L_x_7536:
[----:B------:R-:W-:Y:S05]  /*3b80*/  BSYNC B0 ;  /* 0x0000000000007941 */ /* 0x000fea0003800000 */
.L_x_7535:
[----:B0-----:R-:W-:Y:S01]  /*3b90*/  FMUL.FTZ R200, R178, R205 ;  /* 0x000000cdb2c87220 */ /* 0x001fe20000410000 */
        /* <DEDUP_REMOVED lines=28> */
[C---:B------:R-:W-:Y:S01]  /*3d60*/  FFMA.FTZ R181, R134.reuse, R181, R199 ;  /* 0x000000b586b57223 */ /* 0x040fe200000100c7 */
[----:B------:R-:W-:Y:S01]  /*3d70*/  FFMA.FTZ R171, R131, R191, R220 ;  /* 0x000000bf83ab7223 */ /* 0x000fe200000100dc */
[----:B------:R-:W-:Y:S01]  /*3d80*/  FMUL.FTZ R191, R73, R180 ;  /* 0x000000b449bf7220 */ /* 0x000fe20000410000 */
[C---:B------:R-:W-:Y:S01]  /*3d90*/  FMUL.FTZ R180, R134.reuse, R173 ;  /* 0x000000ad86b47220 */ /* 0x040fe20000410000 */
        /* <DEDUP_REMOVED lines=25> */
[----:B------:R-:W0:Y:S01]  /*3f30*/  SHFL.DOWN PT, R126, R171, 0x1, 0x1f ;  /* 0x08201f00ab7e7f89 */ /* 0x000e2200000e0000 */
[C---:B------:R-:W-:Y:S01]  /*3f40*/  FFMA.FTZ R4, R179.reuse, R4, R184 ;  /* 0x00000004b3047223 */ /* 0x040fe200000100b8 */
[----:B------:R-:W-:Y:S01]  /*3f50*/  FMUL.FTZ R198, R179, R198 ;  /* 0x000000c6b3c67220 */ /* 0x000fe20000410000 */
[----:B------:R-:W-:Y:S01]  /*3f60*/  FMUL.FTZ R5, R241, R2 ;  /* 0x00000002f1057220 */ /* 0x000fe20000410000 */
[----:B------:R-:W1:Y:S01]  /*3f70*/  SHFL.DOWN PT, R127, R180, 0x1, 0x1f ;  /* 0x08201f00b47f7f89 */ /* 0x000e6200000e0000 */
[C---:B------:R-:W-:Y:S01]  /*3f80*/  FFMA.FTZ R4, R183.reuse, R4, R212 ;  /* 0x00000004b7047223 */ /* 0x040fe200000100d4 */
[----:B------:R-:W-:Y:S01]  /*3f90*/  FMUL.FTZ R3, R183, R198 ;  /* 0x000000c6b7037220 */ /* 0x000fe20000410000 */
[----:B------:R-:W-:Y:S01]  /*3fa0*/  LOP3.LUT R198, R159, 0x1f, RZ, 0xc0, !PT ;  /* 0x0000001f9fc67812 */ /* 0x000fe200078ec0ff */
[----:B-----5:R-:W-:Y:S01]  /*3fb0*/  SHFL.IDX PT, R130, R130, RZ, 0x1f ;  /* 0x00001fff82827589 */ /* 0x020fe200000e0000 */
[C---:B------:R-:W-:Y:S01]  /*3fc0*/  FFMA.FTZ R173, R178.reuse, R4, R5 ;  /* 0x00000004b2ad7223 */ /* 0x040fe20000010005 */
[----:B------:R-:W-:Y:S01]  /*3fd0*/  FMUL.FTZ R196, R178, R3 ;  /* 0x00000003b2c47220 */ /* 0x000fe20000410000 */
[----:B------:R-:W-:Y:S01]  /*3fe0*/  ISETP.NE.AND P4, PT, R198, 0x1f, PT ;  /* 0x0000001fc600780c */ /* 0x000fe20003f85270 */
[--C-:B------:R-:W-:Y:S01]  /*3ff0*/  FADD.FTZ R236, R81, R167.reuse ;  /* 0x000000a751ec7221 */ /* 0x100fe20000010000 */
[----:B------:R-:W-:Y:S01]  /*4000*/  ISETP.GE.AND P3, PT, R157, 0x1, PT ;  /* 0x000000019d00780c */ /* 0x000fe20003f66270 */
[----:B------:R-:W2:Y:S01]  /*4010*/  SHFL.UP PT, R2, R173, 0x1, RZ ;  /* 0x04200000ad027989 */ /* 0x000ea200000e00ff */
[--C-:B------:R-:W-:Y:S01]  /*4020*/  FADD.FTZ R238, R83, R167.reuse ;  /* 0x000000a753ee7221 */ /* 0x100fe20000010000 */
[--C-:B------:R-:W-:Y:S01]  /*4030*/  FADD.FTZ R235, R82, R167.reuse ;  /* 0x000000a752eb7221 */ /* 0x100fe20000010000 */
[--C-:B------:R-:W-:Y:S01]  /*4040*/  FADD.FTZ R239, R80, R167.reuse ;  /* 0x000000a750ef7221 */ /* 0x100fe20000010000 */
[----:B------:R-:W3:Y:S01]  /*4050*/  SHFL.UP PT, R3, R196, 0x1, RZ ;  /* 0x04200000c4037989 */ /* 0x000ee200000e00ff */
[--C-:B------:R-:W-:Y:S01]  /*4060*/  FADD.FTZ R230, R87, R167.reuse ;  /* 0x000000a757e67221 */ /* 0x100fe20000010000 */
[--C-:B------:R-:W-:Y:S01]  /*4070*/  FADD.FTZ R229, R86, R167.reuse ;  /* 0x000000a756e57221 */ /* 0x100fe20000010000 */
[--C-:B------:R-:W-:Y:S01]  /*4080*/  FADD.FTZ R228, R85, R167.reuse ;  /* 0x000000a755e47221 */ /* 0x100fe20000010000 */
[----:B------:R-:W-:Y:S01]  /*4090*/  FADD.FTZ R227, R84, R167 ;  /* 0x000000a754e37221 */ /* 0x000fe20000010000 */
[C---:B------:R-:W-:Y:S01]  /*40a0*/  IADD3 R210, R159.reuse, 0x1c0, RZ ;  /* 0x000001c09fd27810 */ /* 0x040fe20007ffe0ff */
[C---:B0-----:R-:W-:Y:S01]  /*40b0*/  @P4 FFMA.FTZ R171, R180.reuse, R126, R171 ;  /* 0x0000007eb4ab4223 */ /* 0x041fe200000100ab */
[----:B------:R-:W-:Y:S01]  /*40c0*/  MOV R126, UR50 ;  /* 0x00000032007e7c02 */ /* 0x000fe20008000f00 */
[----:B------:R-:W-:Y:S01]  /*40d0*/  BSSY B0, `(.L_x_7537) ;  /* 0x0000141000007945 */ /* 0x000fe20003800000 */
[----:B------:R-:W-:Y:S01]  /*40e0*/  LEA.HI.SX32 R243, R159, R159, 0x1b ;  /* 0x0000009f9ff37211 */ /* 0x000fe200078fdaff */
[----:B-1----:R-:W-:Y:S01]  /*40f0*/  @P4 FMUL.FTZ R180, R180, R127 ;  /* 0x0000007fb4b44220 */ /* 0x002fe20000410000 */
[----:B------:R-:W0:Y:S01]  /*4100*/  SHFL.DOWN PT, R4, R171, 0x2, 0x1f ;  /* 0x08401f00ab047f89 */ /* 0x000e2200000e0000 */
[----:B------:R-:W-:-:S02]  /*4110*/  ISETP.GE.U32.AND P4, PT, R198, 0x1e, PT ;  /* 0x0000001ec600780c */ /* 0x000fc40003f86070 */
[----:B------:R-:W-:Y:S01]  /*4120*/  ISETP.LE.OR P0, PT, R126, UR23, P0 ;  /* 0x000000177e007c0c */ /* 0x000fe20008703670 */
[----:B------:R-:W1:Y:S01]  /*4130*/  SHFL.DOWN PT, R127, R180, 0x2, 0x1f ;  /* 0x08401f00b47f7f89 */ /* 0x000e6200000e0000 */
[----:B------:R-:W-:Y:S02]  /*4140*/  MOV R126, 0x3f800000 ;  /* 0x3f800000007e7802 */ /* 0x000fe40000000f00 */
[----:B------:R-:W-:Y:S01]  /*4150*/  LEA R243, R243, UR16, 0x2 ;  /* 0x00000010f3f37c11 */ /* 0x000fe2000f8e10ff */
[C---:B--2---:R-:W-:Y:S01]  /*4160*/  @P3 FFMA.FTZ R173, R196.reuse, R2, R173 ;  /* 0x00000002c4ad3223 */ /* 0x044fe200000100ad */
[----:B---3--:R-:W-:-:S04]  /*4170*/  @P3 FMUL.FTZ R196, R196, R3 ;  /* 0x00000003c4c43220 */ /* 0x008fc80000410000 */
[----:B------:R-:W2:Y:S01]  /*4180*/  SHFL.UP PT, R2, R173, 0x2, RZ ;  /* 0x04400000ad027989 */ /* 0x000ea200000e00ff */
[----:B------:R-:W-:Y:S02]  /*4190*/  ISETP.GE.AND P3, PT, R157, 0x2, PT ;  /* 0x000000029d00780c */ /* 0x000fe40003f66270 */
[----:B------:R-:W-:Y:S01]  /*41a0*/  VOTEU.ALL UP0, P0 ;  /* 0x00000000003f7886 */ /* 0x000fe20000000000 */
[----:B------:R-:W3:Y:S04]  /*41b0*/  SHFL.UP PT, R3, R196, 0x2, RZ ;  /* 0x04400000c4037989 */ /* 0x000ee800000e00ff */
[----:B------:R-:W-:Y:S01]  /*41c0*/  @!UP0 ULEA UR17, UR5, UR16, 0x3 ;  /* 0x0000001005118291 */ /* 0x000fe2000f8e183f */
[C---:B0-----:R-:W-:Y:S01]  /*41d0*/  @!P4 FFMA.FTZ R171, R180.reuse, R4, R171 ;  /* 0x00000004b4abc223 */ /* 0x041fe200000100ab */
[----:B-1----:R-:W-:-:S04]  /*41e0*/  @!P4 FMUL.FTZ R180, R180, R127 ;  /* 0x0000007fb4b4c220 */ /* 0x002fc80000410000 */
[----:B------:R-:W0:Y:S01]  /*41f0*/  SHFL.DOWN PT, R4, R171, 0x4, 0x1f ;  /* 0x08801f00ab047f89 */ /* 0x000e2200000e0000 */
[----:B------:R-:W-:-:S03]  /*4200*/  ISETP.GE.U32.AND P4, PT, R198, 0x1c, PT ;  /* 0x0000001cc600780c */ /* 0x000fc60003f86070 */
[----:B------:R-:W1:Y:S01]  /*4210*/  SHFL.DOWN PT, R127, R180, 0x4, 0x1f ;  /* 0x08801f00b47f7f89 */ /* 0x000e6200000e0000 */
[C---:B--2---:R-:W-:Y:S01]  /*4220*/  @P3 FFMA.FTZ R173, R196.reuse, R2, R173 ;  /* 0x00000002c4ad3223 */ /* 0x044fe200000100ad */
[----:B---3--:R-:W-:-:S04]  /*4230*/  @P3 FMUL.FTZ R196, R196, R3 ;  /* 0x00000003c4c43220 */ /* 0x008fc80000410000 */
[----:B------:R-:W2:Y:S01]  /*4240*/  SHFL.UP PT, R2, R173, 0x4, RZ ;  /* 0x04800000ad027989 */ /* 0x000ea200000e00ff */
[----:B------:R-:W-:-:S03]  /*4250*/  ISETP.GE.AND P3, PT, R157, 0x4, PT ;  /* 0x000000049d00780c */ /* 0x000fc60003f66270 */
[----:B------:R-:W3:Y:S01]  /*4260*/  SHFL.UP PT, R3, R196, 0x4, RZ ;  /* 0x04800000c4037989 */ /* 0x000ee200000e00ff */
[C---:B0-----:R-:W-:Y:S01]  /*4270*/  @!P4 FFMA.FTZ R171, R180.reuse, R4, R171 ;  /* 0x00000004b4abc223 */ /* 0x041fe200000100ab */
[----:B-1----:R-:W-:-:S04]  /*4280*/  @!P4 FMUL.FTZ R180, R180, R127 ;  /* 0x0000007fb4b4c220 */ /* 0x002fc80000410000 */
[----:B------:R-:W0:Y:S01]  /*4290*/  SHFL.DOWN PT, R4, R171, 0x8, 0x1f ;  /* 0x09001f00ab047f89 */ /* 0x000e2200000e0000 */
[----:B------:R-:W-:-:S03]  /*42a0*/  IMAD.MOV.U32 R127, RZ, RZ, RZ ;  /* 0x000000ffff7f7224 */ /* 0x000fc600078e00ff */
[----:B------:R-:W1:Y:S04]  /*42b0*/  SHFL.DOWN PT, R193, R180, 0x8, 0x1f ;  /* 0x09001f00b4c17f89 */ /* 0x000e6800000e0000 */
[----:B------:R-:W-:Y:S01]  /*42c0*/  @!P0 LDS.64 R126, [UR17+0x2bb8] ;  /* 0x002bb811ff7e8984 */ /* 0x000fe20008000a00 */
[C---:B--2---:R-:W-:Y:S01]  /*42d0*/  @P3 FFMA.FTZ R173, R196.reuse, R2, R173 ;  /* 0x00000002c4ad3223 */ /* 0x044fe200000100ad */
[----:B------:R-:W-:Y:S01]  /*42e0*/  ISETP.GE.AND P0, PT, R157, 0x8, PT ;  /* 0x000000089d00780c */ /* 0x000fe20003f06270 */
[----:B---3--:R-:W-:Y:S01]  /*42f0*/  @P3 FMUL.FTZ R196, R196, R3 ;  /* 0x00000003c4c43220 */ /* 0x008fe20000410000 */
[----:B------:R-:W-:Y:S02]  /*4300*/  ISETP.GE.U32.AND P3, PT, R198, 0x18, PT ;  /* 0x00000018c600780c */ /* 0x000fe40003f66070 */
[----:B------:R-:W2:Y:S04]  /*4310*/  SHFL.UP PT, R2, R173, 0x8, RZ ;  /* 0x05000000ad027989 */ /* 0x000ea800000e00ff */
[----:B------:R-:W3:Y:S07]  /*4320*/  SHFL.UP PT, R3, R196, 0x8, RZ ;  /* 0x05000000c4037989 */ /* 0x000eee00000e00ff */
[C---:B0-----:R-:W-:Y:S01]  /*4330*/  @!P3 FFMA.FTZ R171, R180.reuse, R4, R171 ;  /* 0x00000004b4abb223 */ /* 0x041fe200000100ab */
[----:B-1----:R-:W-:Y:S01]  /*4340*/  @!P3 FMUL.FTZ R180, R180, R193 ;  /* 0x000000c1b4b4b220 */ /* 0x002fe20000410000 */
[----:B------:R-:W-:-:S03]  /*4350*/  ISETP.GE.U32.AND P3, PT, R198, 0x10, PT ;  /* 0x00000010c600780c */ /* 0x000fc60003f66070 */
[----:B------:R-:W0:Y:S04]  /*4360*/  SHFL.DOWN PT, R4, R171, 0x10, 0x1f ;  /* 0x0a001f00ab047f89 */ /* 0x000e2800000e0000 */
[----:B------:R-:W1:Y:S01]  /*4370*/  SHFL.DOWN PT, R193, R180, 0x10, 0x1f ;  /* 0x0a001f00b4c17f89 */ /* 0x000e6200000e0000 */
[C---:B--2---:R-:W-:Y:S01]  /*4380*/  @P0 FFMA.FTZ R173, R196.reuse, R2, R173 ;  /* 0x00000002c4ad0223 */ /* 0x044fe200000100ad */
[----:B---3--:R-:W-:-:S04]  /*4390*/  @P0 FMUL.FTZ R196, R196, R3 ;  /* 0x00000003c4c40220 */ /* 0x008fc80000410000 */
[----:B------:R-:W2:Y:S01]  /*43a0*/  SHFL.UP PT, R2, R173, 0x10, RZ ;  /* 0x06000000ad027989 */ /* 0x000ea200000e00ff */
[----:B------:R-:W-:-:S03]  /*43b0*/  ISETP.GE.AND P0, PT, R157, 0x10, PT ;  /* 0x000000109d00780c */ /* 0x000fc60003f06270 */
[----:B------:R-:W3:Y:S01]  /*43c0*/  SHFL.UP PT, R3, R196, 0x10, RZ ;  /* 0x06000000c4037989 */ /* 0x000ee200000e00ff */
[----:B0-----:R-:W-:-:S03]  /*43d0*/  @!P3 FFMA.FTZ R171, R180, R4, R171 ;  /* 0x00000004b4abb223 */ /* 0x001fc600000100ab */
[----:B------:R-:W-:Y:S01]  /*43e0*/  SHFL.IDX PT, R4, R127, RZ, 0x1f ;  /* 0x00001fff7f047589 */ /* 0x000fe200000e0000 */
[----:B-1----:R-:W-:-:S03]  /*43f0*/  @!P3 FMUL.FTZ R180, R180, R193 ;  /* 0x000000c1b4b4b220 */ /* 0x002fc60000410000 */
[----:B------:R-:W-:Y:S04]  /*4400*/  SHFL.DOWN PT, R208, R171, 0x1, 0x1f ;  /* 0x08201f00abd07f89 */ /* 0x000fe800000e0000 */
[----:B------:R-:W0:Y:S01]  /*4410*/  SHFL.DOWN PT, R207, R180, 0x1, 0x1f ;  /* 0x08201f00b4cf7f89 */ /* 0x000e2200000e0000 */
[----:B--2---:R-:W-:-:S03]  /*4420*/  @P0 FFMA.FTZ R173, R196, R2, R173 ;  /* 0x00000002c4ad0223 */ /* 0x004fc600000100ad */
[----:B------:R-:W-:Y:S01]  /*4430*/  SHFL.IDX PT, R198, R171, RZ, 0x1f ;  /* 0x00001fffabc67589 */ /* 0x000fe200000e0000 */
[----:B---3--:R-:W-:Y:S01]  /*4440*/  @P0 FMUL.FTZ R196, R196, R3 ;  /* 0x00000003c4c40220 */ /* 0x008fe20000410000 */
[----:B------:R-:W-:Y:S02]  /*4450*/  ISETP.NE.AND P0, PT, R159, RZ, PT ;  /* 0x000000ff9f00720c */ /* 0x000fe40003f05270 */
[----:B------:R-:W-:Y:S04]  /*4460*/  SHFL.UP PT, R173, R173, 0x1, RZ ;  /* 0x04200000adad7989 */ /* 0x000fe800000e00ff */
[----:B------:R-:W1:Y:S04]  /*4470*/  SHFL.UP PT, R196, R196, 0x1, RZ ;  /* 0x04200000c4c47989 */ /* 0x000e6800000e00ff */
[----:B------:R2:W3:Y:S03]  /*4480*/  SHFL.IDX PT, R193, R180, RZ, 0x1f ;  /* 0x00001fffb4c17589 */ /* 0x0004e600000e0000 */
[----:B------:R-:W-:Y:S01]  /*4490*/  VOTEU.ALL UP0, P0 ;  /* 0x00000000003f7886 */ /* 0x000fe20000000000 */
[----:B0-----:R-:W-:Y:S01]  /*44a0*/  @P2 FFMA.FTZ R4, R207, R4, R208 ;  /* 0x00000004cf042223 */ /* 0x001fe200000100d0 */
[----:B--2---:R-:W-:-:S03]  /*44b0*/  SHF.L.U32 R180, R159, 0x4, RZ ;  /* 0x000000049fb47819 */ /* 0x004fc600000006ff */
[----:B------:R-:W-:Y:S01]  /*44c0*/  @!UP0 ULEA UR17, UR5, UR16, 0x3 ;  /* 0x0000001005118291 */ /* 0x000fe2000f8e183f */
[----:B------:R-:W-:Y:S02]  /*44d0*/  VIADD R208, R159, 0x1a0 ;  /* 0x000001a09fd07836 */ /* 0x000fe40000000000 */
[----:B------:R-:W-:-:S04]  /*44e0*/  FFMA.FTZ R4, R4, R205, R203 ;  /* 0x000000cd04047223 */ /* 0x000fc800000100cb */
[-C--:B------:R-:W-:Y:S01]  /*44f0*/  FFMA.FTZ R3, R178, R4.reuse, R201 ;  /* 0x00000004b2037223 */ /* 0x080fe200000100c9 */
[----:B------:R-:W-:Y:S01]  /*4500*/  FMUL.FTZ R241, R241, R4 ;  /* 0x00000004f1f17220 */ /* 0x000fe20000410000 */
[----:B------:R-:W-:Y:S02]  /*4510*/  FMUL.FTZ R250, R4, R187 ;  /* 0x000000bb04fa7220 */ /* 0x000fe40000410000 */
[----:B------:R-:W-:Y:S01]  /*4520*/  FFMA.FTZ R2, R183, R3, R206 ;  /* 0x00000003b7027223 */ /* 0x000fe200000100ce */
[----:B-1----:R-:W-:Y:S01]  /*4530*/  @P1 FFMA.FTZ R130, R196, R130, R173 ;  /* 0x00000082c4821223 */ /* 0x002fe200000100ad */
[----:B------:R-:W-:Y:S01]  /*4540*/  FMUL.FTZ R211, R3, R186 ;  /* 0x000000ba03d37220 */ /* 0x000fe20000410000 */
[----:B------:R-:W-:Y:S01]  /*4550*/  FFMA.FTZ R46, R241, R187, R46 ;  /* 0x000000bbf12e7223 */ /* 0x000fe2000001002e */
[----:B------:R-:W-:Y:S01]  /*4560*/  FFMA.FTZ R171, R179, R2, R202 ;  /* 0x00000002b3ab7223 */ /* 0x000fe200000100ca */
[C---:B---3--:R-:W-:Y:S01]  /*4570*/  FFMA.FTZ R127, R193.reuse, R127, R198 ;  /* 0x0000007fc17f7223 */ /* 0x048fe200000100c6 */
[----:B------:R-:W-:Y:S01]  /*4580*/  FMUL.FTZ R126, R193, R126 ;  /* 0x0000007ec17e7220 */ /* 0x000fe20000410000 */
[----:B------:R-:W-:Y:S01]  /*4590*/  LEA.HI.SX32 R193, R180, R180, 0x1b ;  /* 0x000000b4b4c17211 */ /* 0x000fe200078fdaff */
[----:B------:R-:W-:Y:S01]  /*45a0*/  FFMA.FTZ R173, R177, R171, R204 ;  /* 0x000000abb1ad7223 */ /* 0x000fe200000100cc */
[----:B------:R-:W-:Y:S01]  /*45b0*/  FFMA.FTZ R180, R189, R130, R0 ;  /* 0x00000082bdb47223 */ /* 0x000fe20000010000 */
[----:B------:R-:W-:Y:S01]  /*45c0*/  FMUL.FTZ R189, R94, R211 ;  /* 0x000000d35ebd7220 */ /* 0x000fe20000410000 */
[----:B------:R-:W-:Y:S01]  /*45d0*/  LEA R130, R193, UR16, 0x2 ;  /* 0x00000010c1827c11 */ /* 0x000fe2000f8e10ff */
[----:B------:R-:W-:Y:S01]  /*45e0*/  FFMA.FTZ R252, R175, R173, R252 ;  /* 0x000000adaffc7223 */ /* 0x000fe200000100fc */
[----:B------:R-:W-:Y:S01]  /*45f0*/  FMUL.FTZ R187, R171, R236 ;  /* 0x000000ecabbb7220 */ /* 0x000fe20000410000 */
[----:B------:R0:W-:Y:S01]  /*4600*/  @!P0 STS.64 [UR17+0x2bb8], R126 ;  /* 0x002bb87eff008988 */ /* 0x0001e20008000a11 */
[----:B------:R-:W-:Y:S01]  /*4610*/  FMUL.FTZ R193, R95, R250 ;  /* 0x000000fa5fc17220 */ /* 0x000fe20000410000 */
[----:B------:R-:W-:Y:S01]  /*4620*/  FFMA.FTZ R248, R135, R252, R248 ;  /* 0x000000fc87f87223 */ /* 0x000fe200000100f8 */
[----:B------:R-:W-:Y:S01]  /*4630*/  FADD.FTZ R0, -R0, R180 ;  /* 0x000000b400007221 */ /* 0x000fe20000010100 */
[----:B------:R1:W-:Y:S01]  /*4640*/  STS [R130+0x10b8], R189 ;  /* 0x0010b8bd82007388 */ /* 0x0003e20000000800 */
[----:B------:R-:W-:Y:S01]  /*4650*/  FMUL.FTZ R246, R246, R3 ;  /* 0x00000003f6f67220 */ /* 0x000fe20000410000 */
[----:B------:R-:W-:Y:S01]  /*4660*/  FFMA.FTZ R244, R190, R248, R197 ;  /* 0x000000f8bef47223 */ /* 0x000fe200000100c5 */
[----:B------:R-:W-:Y:S01]  /*4670*/  FMUL.FTZ R202, R248, R227 ;  /* 0x000000e3f8ca7220 */ /* 0x000fe20000410000 */
[----:B------:R2:W-:Y:S01]  /*4680*/  STS [R130+0x10bc], R193 ;  /* 0x0010bcc182007388 */ /* 0x0005e20000000800 */
[----:B------:R-:W-:Y:S01]  /*4690*/  FFMA.FTZ R47, R246, R186, R47 ;  /* 0x000000baf62f7223 */ /* 0x000fe2000001002f */
[----:B------:R-:W-:Y:S01]  /*46a0*/  FFMA.FTZ R242, R133, R244, R242 ;  /* 0x000000f485f27223 */ /* 0x000fe200000100f2 */
[----:B0-----:R-:W-:Y:S01]  /*46b0*/  FMUL.FTZ R126, R173, R235 ;  /* 0x000000ebad7e7220 */ /* 0x001fe20000410000 */
[----:B------:R-:W-:Y:S01]  /*46c0*/  FMUL.FTZ R186, R2, R239 ;  /* 0x000000ef02ba7220 */ /* 0x000fe20000410000 */
[----:B------:R-:W-:Y:S01]  /*46d0*/  FMUL.FTZ R201, R244, R228 ;  /* 0x000000e4f4c97220 */ /* 0x000fe20000410000 */
[----:B------:R-:W-:Y:S01]  /*46e0*/  FFMA.FTZ R240, R134, R242, R199 ;  /* 0x000000f286f07223 */ /* 0x000fe200000100c7 */
[----:B-1----:R-:W-:Y:S01]  /*46f0*/  FMUL.FTZ R189, R252, R238 ;  /* 0x000000eefcbd7220 */ /* 0x002fe20000410000 */
[----:B------:R-:W-:Y:S01]  /*4700*/  FMUL.FTZ R197, R97, R186 ;  /* 0x000000ba61c57220 */ /* 0x000fe20000410000 */
[----:B------:R-:W-:Y:S01]  /*4710*/  FMUL.FTZ R203, R100, R201 ;  /* 0x000000c964cb7220 */ /* 0x000fe20000410000 */
[----:B------:R-:W-:Y:S01]  /*4720*/  FFMA.FTZ R237, R131, R240, R194 ;  /* 0x000000f083ed7223 */ /* 0x000fe200000100c2 */
[----:B------:R-:W-:Y:S01]  /*4730*/  FMUL.FTZ R127, R98, R189 ;  /* 0x000000bd627f7220 */ /* 0x000fe20000410000 */
[----:B--2---:R-:W-:Y:S01]  /*4740*/  FMUL.FTZ R193, R99, R126 ;  /* 0x0000007e63c17220 */ /* 0x004fe20000410000 */
[----:B------:R0:W-:Y:S01]  /*4750*/  STS [R130+0x10b4], R197 ;  /* 0x0010b4c582007388 */ /* 0x0001e20000000800 */
[----:B------:R-:W-:Y:S01]  /*4760*/  FFMA.FTZ R234, R132, R237, R191 ;  /* 0x000000ed84ea7223 */ /* 0x000fe200000100bf */
[----:B------:R-:W-:Y:S01]  /*4770*/  FMUL.FTZ R191, R96, R187 ;  /* 0x000000bb60bf7220 */ /* 0x000fe20000410000 */
[----:B------:R-:W-:Y:S01]  /*4780*/  FMUL.FTZ R198, R237, R6 ;  /* 0x00000006edc67220 */ /* 0x000fe20000410000 */
[----:B------:R-:W-:Y:S01]  /*4790*/  STS [R130+0x10a8], R127 ;  /* 0x0010a87f82007388 */ /* 0x000fe20000000800 */
[----:B------:R-:W-:Y:S01]  /*47a0*/  FFMA.FTZ R233, R129, R234, R192 ;  /* 0x000000ea81e97223 */ /* 0x000fe200000100c0 */
[----:B------:R-:W-:Y:S01]  /*47b0*/  FMUL.FTZ R205, R101, R202 ;  /* 0x000000ca65cd7220 */ /* 0x000fe20000410000 */
[C---:B------:R-:W-:Y:S01]  /*47c0*/  IADD3 R204, R159.reuse, 0x160, RZ ;  /* 0x000001609fcc7810 */ /* 0x040fe20007ffe0ff */
[----:B------:R1:W-:Y:S01]  /*47d0*/  STS [R130+0x10b0], R191 ;  /* 0x0010b0bf82007388 */ /* 0x0003e20000000800 */
[----:B------:R-:W-:Y:S01]  /*47e0*/  FFMA.FTZ R232, R128, R233, R195 ;  /* 0x000000e980e87223 */ /* 0x000fe200000100c3 */
[----:B0-----:R-:W-:Y:S01]  /*47f0*/  FMUL.FTZ R197, R240, R230 ;  /* 0x000000e6f0c57220 */ /* 0x001fe20000410000 */
[----:B------:R-:W-:Y:S01]  /*4800*/  IADD3 R206, R159, 0x180, RZ ;  /* 0x000001809fce7810 */ /* 0x000fe20007ffe0ff */
[----:B------:R0:W-:Y:S01]  /*4810*/  STS [R130+0x10ac], R193 ;  /* 0x0010acc182007388 */ /* 0x0001e20000000800 */
[----:B------:R-:W-:Y:S01]  /*4820*/  FFMA.FTZ R231, R185, R232, R200 ;  /* 0x000000e8b9e77223 */ /* 0x000fe200000100c8 */
[----:B------:R-:W-:Y:S01]  /*4830*/  FMUL.FTZ R200, R242, R229 ;  /* 0x000000e5f2c87220 */ /* 0x000fe20000410000 */
[-C--:B------:R-:W-:Y:S01]  /*4840*/  FMUL.FTZ R245, R77, R180.reuse ;  /* 0x000000b44df57220 */ /* 0x080fe20000410000 */
[----:B------:R-:W-:Y:S01]  /*4850*/  STS [R130+0x10a4], R205 ;  /* 0x0010a4cd82007388 */ /* 0x000fe20000000800 */
[C---:B------:R-:W-:Y:S01]  /*4860*/  FFMA.FTZ R226, R182.reuse, R231, R181 ;  /* 0x000000e7b6e27223 */ /* 0x040fe200000100b5 */
[----:B------:R-:W-:Y:S01]  /*4870*/  FFMA.FTZ R181, R182, R180, R225 ;  /* 0x000000b4b6b57223 */ /* 0x000fe200000100e1 */
[----:B------:R-:W-:Y:S01]  /*4880*/  FMUL.FTZ R192, R231, R10 ;  /* 0x0000000ae7c07220 */ /* 0x000fe20000410000 */
[----:B------:R-:W-:Y:S01]  /*4890*/  FMUL.FTZ R199, R103, R200 ;  /* 0x000000c867c77220 */ /* 0x000fe20000410000 */
[----:B-1----:R-:W-:Y:S01]  /*48a0*/  FMUL.FTZ R191, R226, R11 ;  /* 0x0000000be2bf7220 */ /* 0x002fe20000410000 */
[----:B------:R-:W-:Y:S01]  /*48b0*/  FFMA.FTZ R182, R185, R181, R224 ;  /* 0x000000b5b9b67223 */ /* 0x000fe200000100e0 */
[----:B------:R-:W-:Y:S01]  /*48c0*/  FADD.FTZ R225, -R225, R181 ;  /* 0x000000b5e1e17221 */ /* 0x000fe20000010100 */
[----:B------:R-:W-:Y:S01]  /*48d0*/  FMUL.FTZ R185, R232, R9 ;  /* 0x00000009e8b97220 */ /* 0x000fe20000410000 */
[----:B------:R-:W-:Y:S01]  /*48e0*/  FFMA.FTZ R194, R0, R191, RZ ;  /* 0x000000bf00c27223 */ /* 0x000fe200000100ff */
[----:B------:R-:W-:Y:S01]  /*48f0*/  FFMA.FTZ R127, R128, R182, R223 ;  /* 0x000000b6807f7223 */ /* 0x000fe200000100df */
[----:B------:R-:W-:Y:S01]  /*4900*/  FADD.FTZ R224, -R224, R182 ;  /* 0x000000b6e0e07221 */ /* 0x000fe20000010100 */
[----:B------:R1:W-:Y:S01]  /*4910*/  STS [R130+0x109c], R199 ;  /* 0x00109cc782007388 */ /* 0x0003e20000000800 */
[----:B0-----:R-:W-:Y:S01]  /*4920*/  FFMA.FTZ R193, R225, R192, R194 ;  /* 0x000000c0e1c17223 */ /* 0x001fe200000100c2 */
[----:B------:R-:W-:Y:S01]  /*4930*/  FFMA.FTZ R128, R129, R127, R222 ;  /* 0x0000007f81807223 */ /* 0x000fe200000100de */
[----:B------:R-:W-:Y:S01]  /*4940*/  FADD.FTZ R223, -R223, R127 ;  /* 0x0000007fdfdf7221 */ /* 0x000fe20000010100 */
[----:B------:R-:W-:Y:S01]  /*4950*/  FMUL.FTZ R194, R233, R8 ;  /* 0x00000008e9c27220 */ /* 0x000fe20000410000 */
[----:B------:R-:W-:Y:S01]  /*4960*/  FFMA.FTZ R196, R224, R185, R193 ;  /* 0x000000b9e0c47223 */ /* 0x000fe200000100c1 */
[----:B------:R-:W-:Y:S01]  /*4970*/  FFMA.FTZ R129, R132, R128, R221 ;  /* 0x0000008084817223 */ /* 0x000fe200000100dd */
[----:B------:R-:W-:Y:S01]  /*4980*/  FADD.FTZ R222, -R222, R128 ;  /* 0x00000080dede7221 */ /* 0x000fe20000010100 */
[----:B------:R-:W-:Y:S01]  /*4990*/  FMUL.FTZ R193, R234, R7 ;  /* 0x00000007eac17220 */ /* 0x000fe20000410000 */
[----:B------:R-:W-:Y:S01]  /*49a0*/  FFMA.FTZ R195, R223, R194, R196 ;  /* 0x000000c2dfc37223 */ /* 0x000fe200000100c4 */
[----:B------:R-:W-:Y:S01]  /*49b0*/  FFMA.FTZ R132, R131, R129, R220 ;  /* 0x0000008183847223 */ /* 0x000fe200000100dc */
[----:B------:R-:W-:Y:S01]  /*49c0*/  FADD.FTZ R221, -R221, R129 ;  /* 0x00000081dddd7221 */ /* 0x000fe20000010100 */
[----:B------:R-:W-:Y:S01]  /*49d0*/  FMUL.FTZ R185, R106, R185 ;  /* 0x000000b96ab97220 */ /* 0x000fe20000410000 */
[-C--:B------:R-:W-:Y:S01]  /*49e0*/  FFMA.FTZ R196, R222, R193.reuse, R195 ;  /* 0x000000c1dec47223 */ /* 0x080fe200000100c3 */
        /* <DEDUP_REMOVED lines=14> */
[----:B------:R-:W-:Y:S01]  /*4ad0*/  STS [R130+0x10a0], R203 ;  /* 0x0010a0cb82007388 */ /* 0x000fe20000000800 */
[----:B------:R-:W-:Y:S01]  /*4ae0*/  FFMA.FTZ R190, R218, R201, R195 ;  /* 0x000000c9dabe7223 */ /* 0x000fe200000100c3 */
        /* <DEDUP_REMOVED lines=9> */
[----:B------:R-:W-:Y:S01]  /*4b80*/  FMUL.FTZ R189, R107, R194 ;  /* 0x000000c26bbd7220 */ /* 0x000fe20000410000 */
[----:B------:R-:W-:Y:S01]  /*4b90*/  FADD.FTZ R214, -R214, R177 ;  /* 0x000000b1d6d67221 */ /* 0x000fe20000010100 */
[----:B-1----:R-:W-:Y:S01]  /*4ba0*/  FFMA.FTZ R199, R215, R126, R190 ;  /* 0x0000007ed7c77223 */ /* 0x002fe200000100be */
[----:B------:R-:W-:Y:S01]  /*4bb0*/  FFMA.FTZ R126, R183, R179, R212 ;  /* 0x000000b3b77e7223 */ /* 0x000fe200000100d4 */
[----:B------:R-:W-:Y:S01]  /*4bc0*/  FMUL.FTZ R183, R109, R192 ;  /* 0x000000c06db77220 */ /* 0x000fe20000410000 */
[----:B------:R-:W-:Y:S01]  /*4bd0*/  STS [R130+0x1094], R195 ;  /* 0x001094c382007388 */ /* 0x000fe20000000800 */
[----:B------:R-:W-:Y:S01]  /*4be0*/  FFMA.FTZ R188, R214, R187, R199 ;  /* 0x000000bbd6bc7223 */ /* 0x000fe200000100c7 */
[----:B------:R-:W-:Y:S01]  /*4bf0*/  FADD.FTZ R213, -R184, R179 ;  /* 0x000000b3b8d57221 */ /* 0x000fe20000010100 */
[----:B------:R-:W-:Y:S01]  /*4c00*/  FADD.FTZ R212, -R212, R126 ;  /* 0x0000007ed4d47221 */ /* 0x000fe20000010100 */
[----:B------:R-:W-:Y:S01]  /*4c10*/  STS [R130+0x1090], R193 ;  /* 0x001090c182007388 */ /* 0x000fe20000000800 */
[----:B------:R-:W-:-:S02]  /*4c20*/  VIADD R198, R159, 0x100 ;  /* 0x000001009fc67836 */ /* 0x000fc40000000000 */
[----:B------:R-:W-:Y:S01]  /*4c30*/  FFMA.FTZ R187, R213, R186, R188 ;  /* 0x000000bad5bb7223 */ /* 0x000fe200000100bc */
[C---:B------:R-:W-:Y:S01]  /*4c40*/  VIADD R188, R159.reuse, 0x60 ;  /* 0x000000609fbc7836 */ /* 0x040fe20000000000 */
[----:B------:R-:W-:Y:S01]  /*4c50*/  STS [R130+0x108c], R189 ;  /* 0x00108cbd82007388 */ /* 0x000fe20000000800 */
[C---:B------:R-:W-:Y:S01]  /*4c60*/  IADD3 R196, R159.reuse, 0xe0, RZ ;  /* 0x000000e09fc47810 */ /* 0x040fe20007ffe0ff */
[----:B------:R-:W-:Y:S01]  /*4c70*/  FFMA.FTZ R211, R212, R211, R187 ;  /* 0x000000d3d4d37223 */ /* 0x000fe200000100bb */
[C---:B------:R-:W-:Y:S01]  /*4c80*/  IADD3 R200, R159.reuse, 0x120, RZ ;  /* 0x000001209fc87810 */ /* 0x040fe20007ffe0ff */
[----:B------:R-:W-:Y:S01]  /*4c90*/  STS [R130+0x1088], R185 ;  /* 0x001088b982007388 */ /* 0x000fe20000000800 */
[C---:B------:R-:W-:Y:S01]  /*4ca0*/  IADD3 R184, R159.reuse, 0x20, RZ ;  /* 0x000000209fb87810 */ /* 0x040fe20007ffe0ff */
[----:B------:R-:W-:Y:S01]  /*4cb0*/  FMUL.FTZ R129, R72, R129 ;  /* 0x0000008148817220 */ /* 0x000fe20000410000 */
[C---:B------:R-:W-:Y:S01]  /*4cc0*/  IADD3 R186, R159.reuse, 0x40, RZ ;  /* 0x000000409fba7810 */ /* 0x040fe20007ffe0ff */
[----:B------:R0:W-:Y:S01]  /*4cd0*/  STS [R130+0x1084], R183 ;  /* 0x001084b782007388 */ /* 0x0001e20000000800 */
[C---:B------:R-:W-:Y:S01]  /*4ce0*/  IADD3 R190, R159.reuse, 0x80, RZ ;  /* 0x000000809fbe7810 */ /* 0x040fe20007ffe0ff */
[----:B------:R-:W-:Y:S01]  /*4cf0*/  FMUL.FTZ R247, R76, R181 ;  /* 0x000000b54cf77220 */ /* 0x000fe20000410000 */
[C---:B------:R-:W-:Y:S01]  /*4d00*/  IADD3 R192, R159.reuse, 0xa0, RZ ;  /* 0x000000a09fc07810 */ /* 0x040fe20007ffe0ff */
[----:B------:R-:W-:Y:S01]  /*4d10*/  STS [R130+0x1080], R191 ;  /* 0x001080bf82007388 */ /* 0x000fe20000000800 */
[----:B------:R-:W-:Y:S01]  /*4d20*/  IADD3 R194, R159, 0xc0, RZ ;  /* 0x000000c09fc27810 */ /* 0x000fe20007ffe0ff */
[----:B------:R-:W-:Y:S01]  /*4d30*/  FMUL.FTZ R249, R75, R182 ;  /* 0x000000b64bf97220 */ /* 0x000fe20000410000 */
[C---:B------:R-:W-:Y:S01]  /*4d40*/  IADD3 R202, R159.reuse, 0x140, RZ ;  /* 0x000001409fca7810 */ /* 0x040fe20007ffe0ff */
[----:B------:R-:W-:Y:S01]  /*4d50*/  BAR.SYNC.DEFER_BLOCKING 0x0 ;  /* 0x0000000000007b1d */ /* 0x000fe20000010000 */
[----:B------:R-:W-:Y:S01]  /*4d60*/  IADD3 R187, R159, 0x1e0, RZ ;  /* 0x000001e09fbb7810 */ /* 0x000fe20007ffe0ff */
[----:B------:R-:W-:Y:S01]  /*4d70*/  FMUL.FTZ R132, R71, R132 ;  /* 0x0000008447847220 */ /* 0x000fe20000410000 */
[----:B------:R-:W-:Y:S01]  /*4d80*/  LEA.HI.SX32 R196, R196, R159, 0x1b ;  /* 0x0000009fc4c47211 */ /* 0x000fe200078fdaff */
[----:B------:R-:W-:Y:S01]  /*4d90*/  FMUL.FTZ R131, R70, R131 ;  /* 0x0000008346837220 */ /* 0x000fe20000410000 */
[----:B------:R-:W-:Y:S01]  /*4da0*/  LEA.HI.SX32 R198, R198, R159, 0x1b ;  /* 0x0000009fc6c67211 */ /* 0x000fe200078fdaff */
[----:B------:R-:W-:Y:S01]  /*4db0*/  FMUL.FTZ R127, R74, R127 ;  /* 0x0000007f4a7f7220 */ /* 0x000fe20000410000 */
[-C--:B------:R-:W-:Y:S01]  /*4dc0*/  LEA.HI.SX32 R200, R200, R159.reuse, 0x1b ;  /* 0x0000009fc8c87211 */ /* 0x080fe200078fdaff */
[----:B------:R-:W-:Y:S01]  /*4dd0*/  FMUL.FTZ R251, R73, R128 ;  /* 0x0000008049fb7220 */ /* 0x000fe20000410000 */
[----:B------:R-:W-:Y:S01]  /*4de0*/  LEA.HI.SX32 R184, R184, R159, 0x1b ;  /* 0x0000009fb8b87211 */ /* 0x000fe200078fdaff */
[----:B------:R-:W-:Y:S01]  /*4df0*/  FMUL.FTZ R133, R68, R133 ;  /* 0x0000008544857220 */ /* 0x000fe20000410000 */
[----:B------:R-:W-:Y:S01]  /*4e00*/  LEA.HI.SX32 R186, R186, R159, 0x1b ;  /* 0x0000009fbaba7211 */ /* 0x000fe200078fdaff */
[----:B------:R-:W-:Y:S01]  /*4e10*/  FMUL.FTZ R135, R67, R135 ;  /* 0x0000008743877220 */ /* 0x000fe20000410000 */
[-C--:B------:R-:W-:Y:S01]  /*4e20*/  LEA.HI.SX32 R188, R188, R159.reuse, 0x1b ;  /* 0x0000009fbcbc7211 */ /* 0x080fe200078fdaff */
[----:B------:R-:W-:Y:S01]  /*4e30*/  FFMA.FTZ R178, R178, R126, R5 ;  /* 0x0000007eb2b27223 */ /* 0x000fe20000010005 */
[----:B------:R-:W-:Y:S01]  /*4e40*/  LEA.HI.SX32 R190, R190, R159, 0x1b ;  /* 0x0000009fbebe7211 */ /* 0x000fe200078fdaff */
[----:B------:R-:W-:Y:S01]  /*4e50*/  FMUL.FTZ R175, R66, R175 ;  /* 0x000000af42af7220 */ /* 0x000fe20000410000 */
[----:B------:R-:W-:Y:S01]  /*4e60*/  LEA.HI.SX32 R192, R192, R159, 0x1b ;  /* 0x0000009fc0c07211 */ /* 0x000fe200078fdaff */
[----:B------:R-:W-:Y:S01]  /*4e70*/  FMUL.FTZ R177, R65, R177 ;  /* 0x000000b141b17220 */ /* 0x000fe20000410000 */
[----:B------:R-:W-:Y:S01]  /*4e80*/  LEA.HI.SX32 R194, R194, R159, 0x1b ;  /* 0x0000009fc2c27211 */ /* 0x000fe200078fdaff */
[----:B------:R-:W-:Y:S01]  /*4e90*/  FMUL.FTZ R179, R64, R179 ;  /* 0x000000b340b37220 */ /* 0x000fe20000410000 */
[-C--:B------:R-:W-:Y:S01]  /*4ea0*/  LEA.HI.SX32 R201, R202, R159.reuse, 0x1b ;  /* 0x0000009fcac97211 */ /* 0x080fe200078fdaff */
[----:B------:R-:W-:Y:S01]  /*4eb0*/  USHF.R.S32.HI UR17, URZ, 0x1f, UR49 ;  /* 0x0000001f3f117899 */ /* 0x000fe20008011431 */
[-C--:B0-----:R-:W-:Y:S01]  /*4ec0*/  LEA.HI.SX32 R183, R204, R159.reuse, 0x1b ;  /* 0x0000009fccb77211 */ /* 0x081fe200078fdaff */
[----:B------:R-:W0:Y:S01]  /*4ed0*/  LDS R195, [R243+0x1080] ;  /* 0x00108000f3c37984 */ /* 0x000e220000000800 */
        /* <DEDUP_REMOVED lines=9> */
[----:B------:R-:W-:Y:S01]  /*4f70*/  LEA R208, R188, UR16, 0x2 ;  /* 0x00000010bcd07c11 */ /* 0x000fe2000f8e10ff */
[----:B------:R-:W1:Y:S01]  /*4f80*/  LDS R186, [R202+0x1500] ;  /* 0x00150000caba7984 */ /* 0x000e620000000800 */
[----:B------:R-:W-:Y:S02]  /*4f90*/  LEA R207, R190, UR16, 0x2 ;  /* 0x00000010becf7c11 */ /* 0x000fe4000f8e10ff */
[----:B------:R-:W-:Y:S01]  /*4fa0*/  LEA R206, R192, UR16, 0x2 ;  /* 0x00000010c0ce7c11 */ /* 0x000fe2000f8e10ff */
[----:B------:R-:W2:Y:S01]  /*4fb0*/  LDS R193, [R209+0x1180] ;  /* 0x00118000d1c17984 */ /* 0x000ea20000000800 */
[----:B------:R-:W-:-:S02]  /*4fc0*/  LEA R205, R194, UR16, 0x2 ;  /* 0x00000010c2cd7c11 */ /* 0x000fc4000f8e10ff */
[----:B------:R-:W-:Y:S01]  /*4fd0*/  LEA R201, R201, UR16, 0x2 ;  /* 0x00000010c9c97c11 */ /* 0x000fe2000f8e10ff */
[----:B------:R-:W3:Y:S01]  /*4fe0*/  LDS R194, [R210+0x1100] ;  /* 0x00110000d2c27984 */ /* 0x000ee20000000800 */
[----:B------:R-:W-:Y:S02]  /*4ff0*/  LEA R200, R183, UR16, 0x2 ;  /* 0x00000010b7c87c11 */ /* 0x000fe4000f8e10ff */
[----:B------:R-:W-:Y:S01]  /*5000*/  LEA R199, R199, UR16, 0x2 ;  /* 0x00000010c7c77c11 */ /* 0x000fe2000f8e10ff */
[----:B------:R-:W4:Y:S01]  /*5010*/  LDS R192, [R208+0x1200] ;  /* 0x00120000d0c07984 */ /* 0x000f220000000800 */
[----:B------:R-:W-:Y:S02]  /*5020*/  LEA R198, R185, UR16, 0x2 ;  /* 0x00000010b9c67c11 */ /* 0x000fe4000f8e10ff */
[----:B------:R-:W-:Y:S01]  /*5030*/  LEA R197, R197, UR16, 0x2 ;  /* 0x00000010c5c57c11 */ /* 0x000fe2000f8e10ff */
[----:B------:R-:W0:Y:S01]  /*5040*/  LDS R191, [R207+0x1280] ;  /* 0x00128000cfbf7984 */ /* 0x000e220000000800 */
[----:B------:R-:W-:-:S02]  /*5050*/  LEA R196, R187, UR16, 0x2 ;  /* 0x00000010bbc47c11 */ /* 0x000fc4000f8e10ff */
[----:B------:R-:W-:Y:S01]  /*5060*/  MOV R128, R159 ;  /* 0x0000009f00807202 */ /* 0x000fe20000000f00 */
        /* <DEDUP_REMOVED lines=13> */
[----:B-1----:R-:W-:-:S03]  /*5140*/  HFMA2.MMA R129, -RZ, RZ, 0, 0 ;  /* 0x00000000ff817435 */ /* 0x002fc600000001ff */
[----:B------:R1:W-:Y:S01]  /*5150*/  STS [R130+0x18dc], R131 ;  /* 0x0018dc8382007388 */ /* 0x0003e20000000800 */
[----:B--2---:R-:W-:Y:S01]  /*5160*/  FMUL.FTZ R245, R69, R134 ;  /* 0x0000008645f57220 */ /* 0x004fe20000410000 */
[----:B------:R-:W-:Y:S02]  /*5170*/  IMAD R134, R122, UR48, RZ ;  /* 0x000000307a867c24 */ /* 0x000fe4000f8e02ff */
[----:B------:R2:W-:Y:S01]  /*5180*/  STS [R130+0x18cc], R127 ;  /* 0x0018cc7f82007388 */ /* 0x0005e20000000800 */
[----:B---3--:R-:W-:-:S03]  /*5190*/  IMAD R132, R118, UR48, RZ ;  /* 0x0000003076847c24 */ /* 0x008fc6000f8e02ff */
[----:B------:R3:W-:Y:S01]  /*51a0*/  STS [R130+0x18e0], R245 ;  /* 0x0018e0f582007388 */ /* 0x0007e20000000800 */
[----:B-1----:R-:W-:-:S03]  /*51b0*/  FMUL.FTZ R131, R63, R126 ;  /* 0x0000007e3f837220 */ /* 0x002fc60000410000 */
[----:B------:R1:W-:Y:S01]  /*51c0*/  STS [R130+0x18e4], R133 ;  /* 0x0018e48582007388 */ /* 0x0003e20000000800 */
[----:B--2---:R-:W-:-:S03]  /*51d0*/  IMAD.WIDE.U32 R126, R118, UR47, R128 ;  /* 0x0000002f767e7c25 */ /* 0x004fc6000f8e0080 */
[----:B------:R2:W-:Y:S01]  /*51e0*/  STS [R130+0x18e8], R135 ;  /* 0x0018e88782007388 */ /* 0x0005e20000000800 */
[----:B---3--:R-:W-:Y:S01]  /*51f0*/  FMUL.FTZ R245, R62, R178 ;  /* 0x000000b23ef57220 */ /* 0x008fe20000410000 */
[----:B------:R-:W-:Y:S02]  /*5200*/  IMAD.WIDE.U32 R128, R122, UR47, R128 ;  /* 0x0000002f7a807c25 */ /* 0x000fe4000f8e0080 */
[----:B------:R3:W-:Y:S02]  /*5210*/  STS [R130+0x18ec], R175 ;  /* 0x0018ecaf82007388 */ /* 0x0007e40000000800 */
[----:B-1----:R-:W-:Y:S01]  /*5220*/  IMAD R133, R119, UR47, R132 ;  /* 0x0000002f77857c24 */ /* 0x002fe2000f8e0284 */
[----:B------:R-:W-:Y:S01]  /*5230*/  SHF.R.S32.HI R132, RZ, 0x1f, R165 ;  /* 0x0000001fff847819 */ /* 0x000fe200000114a5 */
[----:B------:R-:W-:Y:S01]  /*5240*/  STS [R130+0x18c4], R247 ;  /* 0x0018c4f782007388 */ /* 0x000fe20000000800 */
[----:B--2---:R-:W-:Y:S02]  /*5250*/  IMAD R135, R123, UR47, R134 ;  /* 0x0000002f7b877c24 */ /* 0x004fe4000f8e0286 */
[----:B------:R-:W-:Y:S01]  /*5260*/  IMAD.IADD R127, R127, 0x1, R133 ;  /* 0x000000017f7f7824 */ /* 0x000fe200078e0285 */
[----:B------:R-:W-:Y:S01]  /*5270*/  STS [R130+0x18c8], R249 ;  /* 0x0018c8f982007388 */ /* 0x000fe20000000800 */
[----:B---3--:R-:W-:-:S02]  /*5280*/  IADD3 R175, R28, -UR49, -R159 ;  /* 0x800000311caf7c10 */ /* 0x008fc4000fffe89f */
[----:B------:R-:W-:Y:S01]  /*5290*/  IADD3 R129, R129, R135, RZ ;  /* 0x0000008781817210 */ /* 0x000fe20007ffe0ff */
[----:B------:R-:W-:Y:S01]  /*52a0*/  STS [R130+0x18d0], R251 ;  /* 0x0018d0fb82007388 */ /* 0x000fe20000000800 */
[----:B------:R-:W-:Y:S01]  /*52b0*/  ISETP.GE.AND P1, PT, R175, 0x1, PT ;  /* 0x00000001af00780c */ /* 0x000fe20003f26270 */
[C---:B------:R-:W-:Y:S02]  /*52c0*/  IMAD.WIDE.U32 R126, R165.reuse, UR42, R126 ;  /* 0x0000002aa57e7c25 */ /* 0x040fe4000f8e007e */
[----:B------:R-:W-:Y:S02]  /*52d0*/  STS [R130+0x18f0], R177 ;  /* 0x0018f0b182007388 */ /* 0x000fe40000000800 */
[----:B------:R-:W-:Y:S01]  /*52e0*/  IMAD.WIDE.U32 R128, R165, UR44, R128 ;  /* 0x0000002ca5807c25 */ /* 0x000fe2000f8e0080 */
[----:B------:R-:W-:Y:S01]  /*52f0*/  IADD3 R134, P2, R126, UR49, RZ ;  /* 0x000000317e867c10 */ /* 0x000fe2000ff5e0ff */
[----:B------:R-:W-:Y:S04]  /*5300*/  STS [R130+0x18f4], R179 ;  /* 0x0018f4b382007388 */ /* 0x000fe80000000800 */
[----:B------:R-:W-:Y:S04]  /*5310*/  STS [R130+0x18f8], R131 ;  /* 0x0018f88382007388 */ /* 0x000fe80000000800 */
[----:B------:R1:W-:Y:S02]  /*5320*/  STS [R130+0x18fc], R245 ;  /* 0x0018fcf582007388 */ /* 0x0003e40000000800 */
[----:B-1----:R-:W-:-:S02]  /*5330*/  IMAD R130, R132, UR42, RZ ;  /* 0x0000002a84827c24 */ /* 0x002fc4000f8e02ff */
[----:B------:R-:W-:Y:S02]  /*5340*/  IMAD R132, R132, UR44, RZ ;  /* 0x0000002c84847c24 */ /* 0x000fe4000f8e02ff */
[C---:B------:R-:W-:Y:S02]  /*5350*/  IMAD R179, R165.reuse, UR43, R130 ;  /* 0x0000002ba5b37c24 */ /* 0x040fe4000f8e0282 */
[----:B------:R-:W-:Y:S01]  /*5360*/  IMAD R177, R165, UR45, R132 ;  /* 0x0000002da5b17c24 */ /* 0x000fe2000f8e0284 */
[----:B------:R-:W-:Y:S01]  /*5370*/  BAR.SYNC.DEFER_BLOCKING 0x0 ;  /* 0x0000000000007b1d */ /* 0x000fe20000010000 */
[----:B------:R-:W-:Y:S02]  /*5380*/  IADD3 R132, P3, R128, UR49, RZ ;  /* 0x0000003180847c10 */ /* 0x000fe4000ff7e0ff */
[----:B------:R-:W-:Y:S02]  /*5390*/  IADD3 R179, R127, R179, RZ ;  /* 0x000000b37fb37210 */ /* 0x000fe40007ffe0ff */
[----:B------:R-:W-:-:S02]  /*53a0*/  IADD3 R177, R129, R177, RZ ;  /* 0x000000b181b17210 */ /* 0x000fc40007ffe0ff */
[----:B------:R-:W-:Y:S02]  /*53b0*/  IADD3.X R135, R179, UR17, RZ, P2, !PT ;  /* 0x00000011b3877c10 */ /* 0x000fe400097fe4ff */
[----:B------:R-:W-:Y:S01]  /*53c0*/  IADD3.X R133, R177, UR17, RZ, P3, !PT ;  /* 0x00000011b1857c10 */ /* 0x000fe20009ffe4ff */
[----:B0---4-:R-:W-:Y:S06]  /*53d0*/  @!P1 BRA `(.L_x_7538) ;  /* 0x0000000000409947 */ /* 0x011fec0003800000 */
        /* <DEDUP_REMOVED lines=16> */
.L_x_7538:
[----:B------:R-:W-:Y:S05]  /*54e0*/  BSYNC B0 ;  /* 0x0000000000007941 */ /* 0x000fea0003800000 */
.L_x_7537:
[C---:B-1----:R-:W-:Y:S01]  /*54f0*/  LEA R130, P1, R126.reuse, UR30, 0x2 ;  /* 0x0000001e7e827c11 */ /* 0x042fe2000f8210ff */
[----:B------:R-:W-:Y:S01]  /*5500*/  USHF.L.U64.HI UR53, UR6, 0x2, UR7 ;  /* 0x0000000206357899 */ /* 0x000fe20008010207 */
[----:B------:R-:W-:Y:S01]  /*5510*/  BSSY B0, `(.L_x_7539) ;  /* 0x0000018000007945 */ /* 0x000fe20003800000 */
[----:B------:R-:W-:Y:S01]  /*5520*/  UIMAD UR17, UR4, -0x200, UR46 ;  /* 0xfffffe00041178a4 */ /* 0x000fe2000f8e022e */
[----:B------:R-:W-:Y:S01]  /*5530*/  LEA.HI.X R131, R126, UR31, R179, 0x2, P1 ;  /* 0x0000001f7e837c11 */ /* 0x000fe200088f14b3 */
[----:B------:R-:W-:Y:S01]  /*5540*/  USHF.L.U32 UR54, UR6, 0x2, URZ ;  /* 0x0000000206367899 */ /* 0x000fe2000800063f */
[----:B------:R0:W1:Y:S01]  /*5550*/  LDS R179, [R210+0x1940] ;  /* 0x00194000d2b37984 */ /* 0x0000620000000800 */
        /* <DEDUP_REMOVED lines=8> */
[----:B0-----:R-:W-:Y:S05]  /*55e0*/  @!P1 BRA `(.L_x_7540) ;  /* 0x0000000000289947 */ /* 0x001fea0003800000 */
[----:B------:R-:W-:Y:S01]  /*55f0*/  IMAD.U32 R129, RZ, RZ, UR17 ;  /* 0x00000011ff817e24 */ /* 0x000fe2000f8e00ff */
[----:B------:R-:W-:-:S03]  /*5600*/  MOV R133, UR17 ;  /* 0x0000001100857c02 */ /* 0x000fc60008000f00 */
[----:B------:R-:W-:-:S04]  /*5610*/  IMAD.WIDE R128, R129, 0x4, R130 ;  /* 0x0000000481807825 */ /* 0x000fc800078e0282 */
[----:B------:R-:W-:-:S04]  /*5620*/  IMAD.WIDE R132, R133, 0x4, R126 ;  /* 0x0000000485847825 */ /* 0x000fc800078e027e */
[----:B------:R-:W-:-:S04]  /*5630*/  IMAD.WIDE.U32 R128, R120, UR54, R128 ;  /* 0x0000003678807c25 */ /* 0x000fc8000f8e0080 */
[----:B------:R-:W-:Y:S01]  /*5640*/  IMAD.WIDE.U32 R132, R124, UR54, R132 ;  /* 0x000000367c847c25 */ /* 0x000fe2000f8e0084 */
[----:B------:R-:W-:-:S04]  /*5650*/  IADD3 R129, R129, R135, RZ ;  /* 0x0000008781817210 */ /* 0x000fc80007ffe0ff */
[----:B------:R-:W-:Y:S01]  /*5660*/  IADD3 R133, R133, R177, RZ ;  /* 0x000000b185857210 */ /* 0x000fe20007ffe0ff */
[----:B------:R0:W-:Y:S04]  /*5670*/  REDG.E.ADD.F32.FTZ.RN.STRONG.GPU desc[UR28][R128.64+-0x780], R194 ;  /* 0xfff880c2800079a6 */ /* 0x0001e8000c10f39c */
[----:B-1----:R0:W-:Y:S02]  /*5680*/  REDG.E.ADD.F32.FTZ.RN.STRONG.GPU desc[UR28][R132.64+-0x780], R179 ;  /* 0xfff880b3840079a6 */ /* 0x0021e4000c10f39c */
.L_x_7540:
[----:B------:R-:W-:Y:S05]  /*5690*/  BSYNC B0 ;  /* 0x0000000000007941 */ /* 0x000fea0003800000 */
.L_x_7539:
[----:B------:R-:W2:Y:S01]  /*56a0*/  LDS R209, [R209+0x19c0] ;  /* 0x0019c000d1d17984 */ /* 0x000ea20000000800 */
[----:B------:R-:W-:Y:S01]  /*56b0*/  USHF.L.U32 UR53, UR17, 0x2, URZ ;  /* 0x0000000211357899 */ /* 0x000fe2000800063f */
[----:B------:R-:W-:Y:S01]  /*56c0*/  FADD.FTZ R5, -R5, R178 ;  /* 0x000000b205057221 */ /* 0x000fe20000010100 */
[----:B------:R-:W-:Y:S01]  /*56d0*/  USHF.L.U64.HI UR17, UR17, 0x2, UR52 ;  /* 0x0000000211117899 */ /* 0x000fe20008010234 */
[----:B------:R-:W-:Y:S02]  /*56e0*/  BSSY B0, `(.L_x_7541) ;  /* 0x0000010000007945 */ /* 0x000fe40003800000 */
[----:B------:R-:W-:Y:S01]  /*56f0*/  FMUL.FTZ R250, R5, R250 ;  /* 0x000000fa05fa7220 */ /* 0x000fe20000410000 */
[----:B0-----:R-:W-:Y:S02]  /*5700*/  IADD3 R128, P1, R130, UR53, RZ ;  /* 0x0000003582807c10 */ /* 0x001fe4000ff3e0ff */
[----:B------:R-:W-:Y:S01]  /*5710*/  IADD3 R126, P2, R126, UR53, RZ ;  /* 0x000000357e7e7c10 */ /* 0x000fe2000ff5e0ff */
[----:B------:R-:W-:Y:S01]  /*5720*/  FADD.FTZ R211, R211, R250 ;  /* 0x000000fad3d37221 */ /* 0x000fe20000010000 */
[----:B------:R-:W-:-:S02]  /*5730*/  IADD3.X R129, R131, UR17, RZ, P1, !PT ;  /* 0x0000001183817c10 */ /* 0x000fc40008ffe4ff */
        /* <DEDUP_REMOVED lines=9> */
[----:B--2---:R0:W-:Y:S02]  /*57d0*/  REDG.E.ADD.F32.FTZ.RN.STRONG.GPU desc[UR28][R126.64+-0x700], R209 ;  /* 0xfff900d17e0079a6 */ /* 0x0041e4000c10f39c */
.L_x_7542:
[----:B------:R-:W-:Y:S05]  /*57e0*/  BSYNC B0 ;  /* 0x0000000000007941 */ /* 0x000fea0003800000 */
.L_x_7541:
[----:B------:R3:W4:Y:S01]  /*57f0*/  LDS R131, [R208+0x1a40] ;  /* 0x001a4000d0837984 */ /* 0x0007220000000800 */
[----:B------:R-:W-:Y:S04]  /*5800*/  BSSY B0, `(.L_x_7543) ;  /* 0x0000004000007945 */ /* 0x000fe80003800000 */
[----:B------:R-:W-:Y:S05]  /*5810*/  @!P2 BRA `(.L_x_7544) ;  /* 0x000000000008a947 */ /* 0x000fea0003800000 */
[----:B------:R0:W-:Y:S04]  /*5820*/  REDG.E.ADD.F32.FTZ.RN.STRONG.GPU desc[UR28][R128.64+-0x680], R192 ;  /* 0xfff980c0800079a6 */ /* 0x0001e8000c10f39c */
[----:B----4-:R0:W-:Y:S02]  /*5830*/  REDG.E.ADD.F32.FTZ.RN.STRONG.GPU desc[UR28][R126.64+-0x680], R131 ;  /* 0xfff980837e0079a6 */ /* 0x0101e4000c10f39c */
.L_x_7544:
[----:B------:R-:W-:Y:S05]  /*5840*/  BSYNC B0 ;  /* 0x0000000000007941 */ /* 0x000fea0003800000 */
.L_x_7543:
        /* <DEDUP_REMOVED lines=11> */
.L_x_7546:
[----:B------:R-:W-:Y:S05]  /*5900*/  BSYNC B0 ;  /* 0x0000000000007941 */ /* 0x000fea0003800000 */
.L_x_7545:
[----:B0---4-:R0:W4:Y:S01]  /*5910*/  LDS R131, [R206+0x1b40] ;  /* 0x001b4000ce837984 */ /* 0x0111220000000800 */
[----:B------:R-:W-:Y:S04]  /*5920*/  BSSY B0, `(.L_x_7547) ;  /* 0x0000004000007945 */ /* 0x000fe80003800000 */
[----:B------:R-:W-:Y:S05]  /*5930*/  @!P1 BRA `(.L_x_7548) ;  /* 0x0000000000089947 */ /* 0x000fea0003800000 */
[----:B------:R0:W-:Y:S04]  /*5940*/  REDG.E.ADD.F32.FTZ.RN.STRONG.GPU desc[UR28][R128.64+-0x580], R190 ;  /* 0xfffa80be800079a6 */ /* 0x0001e8000c10f39c */
[----:B----4-:R0:W-:Y:S02]  /*5950*/  REDG.E.ADD.F32.FTZ.RN.STRONG.GPU desc[UR28][R126.64+-0x580], R131 ;  /* 0xfffa80837e0079a6 */ /* 0x0101e4000c10f39c */
.L_x_7548:
[----:B------:R-:W-:Y:S05]  /*5960*/  BSYNC B0 ;  /* 0x0000000000007941 */ /* 0x000fea0003800000 */
.L_x_7547:
[----:B------:R-:W0:Y:S01]  /*5970*/  LDS R205, [R205+0x1bc0] ;  /* 0x001bc000cdcd7984 */ /* 0x000e220000000800 */
[----:B------:R-:W-:Y:S04]  /*5980*/  BSSY B0, `(.L_x_7549) ;  /* 0x0000004000007945 */ /* 0x000fe80003800000 */
[----:B------:R-:W-:Y:S05]  /*5990*/  @!P2 BRA `(.L_x_7550) ;  /* 0x000000000008a947 */ /* 0x000fea0003800000 */
[----:B------:R1:W-:Y:S04]  /*59a0*/  REDG.E.ADD.F32.FTZ.RN.STRONG.GPU desc[UR28][R128.64+-0x500], R189 ;  /* 0xfffb00bd800079a6 */ /* 0x0003e8000c10f39c */
[----:B0-----:R0:W-:Y:S02]  /*59b0*/  REDG.E.ADD.F32.FTZ.RN.STRONG.GPU desc[UR28][R126.64+-0x500], R205 ;  /* 0xfffb00cd7e0079a6 */ /* 0x0011e4000c10f39c */
.L_x_7550:
[----:B------:R-:W-:Y:S05]  /*59c0*/  BSYNC B0 ;  /* 0x0000000000007941 */ /* 0x000fea0003800000 */
.L_x_7549:
[----:B0---4-:R0:W4:Y:S01]  /*59d0*/  LDS R131, [R204+0x1c40] ;  /* 0x001c4000cc837984 */ /* 0x0111220000000800 */
[----:B------:R-:W-:Y:S04]  /*59e0*/  BSSY B0, `(.L_x_7551) ;  /* 0x0000004000007945 */ /* 0x000fe80003800000 */
[----:B------:R-:W-:Y:S05]  /*59f0*/  @!P3 BRA `(.L_x_7552) ;  /* 0x000000000008b947 */ /* 0x000fea0003800000 */
[----:B------:R0:W-:Y:S04]  /*5a00*/  REDG.E.ADD.F32.FTZ.RN.STRONG.GPU desc[UR28][R128.64+-0x480], R188 ;  /* 0xfffb80bc800079a6 */ /* 0x0001e8000c10f39c */
[----:B----4-:R0:W-:Y:S02]  /*5a10*/  REDG.E.ADD.F32.FTZ.RN.STRONG.GPU desc[UR28][R126.64+-0x480], R131 ;  /* 0xfffb80837e0079a6 */ /* 0x0101e4000c10f39c */
.L_x_7552:
[----:B------:R-:W-:Y:S05]  /*5a20*/  BSYNC B0 ;  /* 0x0000000000007941 */ /* 0x000fea0003800000 */
.L_x_7551:
[----:B------:R-:W0:Y:S01]  /*5a30*/  LDS R203, [R203+0x1cc0] ;  /* 0x001cc000cbcb7984 */ /* 0x000e220000000800 */
[----:B------:R-:W-:Y:S04]  /*5a40*/  BSSY B0, `(.L_x_7553) ;  /* 0x0000004000007945 */ /* 0x000fe80003800000 */
[----:B------:R-:W-:Y:S05]  /*5a50*/  @!P4 BRA `(.L_x_7554) ;  /* 0x000000000008c947 */ /* 0x000fea0003800000 */
[----:B------:R1:W-:Y:S04]  /*5a60*/  REDG.E.ADD.F32.FTZ.RN.STRONG.GPU desc[UR28][R128.64+-0x400], R187 ;  /* 0xfffc00bb800079a6 */ /* 0x0003e8000c10f39c */
[----:B0-----:R0:W-:Y:S02]  /*5a70*/  REDG.E.ADD.F32.FTZ.RN.STRONG.GPU desc[UR28][R126.64+-0x400], R203 ;  /* 0xfffc00cb7e0079a6 */ /* 0x0011e4000c10f39c */
.L_x_7554:
[----:B------:R-:W-:Y:S05]  /*5a80*/  BSYNC B0 ;  /* 0x0000000000007941 */ /* 0x000fea0003800000 */
.L_x_7553:
[----:B0---4-:R0:W4:Y:S01]  /*5a90*/  LDS R131, [R202+0x1d40] ;  /* 0x001d4000ca837984 */ /* 0x0111220000000800 */
[----:B------:R-:W-:Y:S04]  /*5aa0*/  BSSY B0, `(.L_x_7555) ;  /* 0x0000004000007945 */ /* 0x000fe80003800000 */
[----:B------:R-:W-:Y:S05]  /*5ab0*/  @!P5 BRA `(.L_x_7556) ;  /* 0x000000000008d947 */ /* 0x000fea0003800000 */
[----:B------:R0:W-:Y:S04]  /*5ac0*/  REDG.E.ADD.F32.FTZ.RN.STRONG.GPU desc[UR28][R128.64+-0x380], R186 ;  /* 0xfffc80ba800079a6 */ /* 0x0001e8000c10f39c */
[----:B----4-:R0:W-:Y:S02]  /*5ad0*/  REDG.E.ADD.F32.FTZ.RN.STRONG.GPU desc[UR28][R126.64+-0x380], R131 ;  /* 0xfffc80837e0079a6 */ /* 0x0101e4000c10f39c */
.L_x_7556:
[----:B------:R-:W-:Y:S05]  /*5ae0*/  BSYNC B0 ;  /* 0x0000000000007941 */ /* 0x000fea0003800000 */
.L_x_7555:
        /* <DEDUP_REMOVED lines=11> */
.L_x_7558:
[----:B------:R-:W-:Y:S05]  /*5ba0*/  BSYNC B0 ;  /* 0x0000000000007941 */ /* 0x000fea0003800000 */
.L_x_7557:
[----:B0---4-:R0:W4:Y:S01]  /*5bb0*/  LDS R131, [R200+0x1e40] ;  /* 0x001e4000c8837984 */ /* 0x0111220000000800 */
[----:B------:R-:W-:Y:S04]  /*5bc0*/  BSSY B0, `(.L_x_7559) ;  /* 0x0000004000007945 */ /* 0x000fe80003800000 */
[----:B------:R-:W-:Y:S05]  /*5bd0*/  @!P1 BRA `(.L_x_7560) ;  /* 0x0000000000089947 */ /* 0x000fea0003800000 */
[----:B------:R0:W-:Y:S04]  /*5be0*/  REDG.E.ADD.F32.FTZ.RN.STRONG.GPU desc[UR28][R128.64+-0x280], R184 ;  /* 0xfffd80b8800079a6 */ /* 0x0001e8000c10f39c */
[----:B----4-:R0:W-:Y:S02]  /*5bf0*/  REDG.E.ADD.F32.FTZ.RN.STRONG.GPU desc[UR28][R126.64+-0x280], R131 ;  /* 0xfffd80837e0079a6 */ /* 0x0101e4000c10f39c */
.L_x_7560:
[----:B------:R-:W-:Y:S05]  /*5c00*/  BSYNC B0 ;  /* 0x0000000000007941 */ /* 0x000fea0003800000 */
.L_x_7559:
[----:B------:R-:W0:Y:S01]  /*5c10*/  LDS R199, [R199+0x1ec0] ;  /* 0x001ec000c7c77984 */ /* 0x000e220000000800 */
[----:B------:R-:W-:Y:S04]  /*5c20*/  BSSY B0, `(.L_x_7561) ;  /* 0x0000004000007945 */ /* 0x000fe80003800000 */
[----:B------:R-:W-:Y:S05]  /*5c30*/  @!P2 BRA `(.L_x_7562) ;  /* 0x000000000008a947 */ /* 0x000fea0003800000 */
[----:B------:R1:W-:Y:S04]  /*5c40*/  REDG.E.ADD.F32.FTZ.RN.STRONG.GPU desc[UR28][R128.64+-0x200], R183 ;  /* 0xfffe00b7800079a6 */ /* 0x0003e8000c10f39c */
[----:B0-----:R0:W-:Y:S02]  /*5c50*/  REDG.E.ADD.F32.FTZ.RN.STRONG.GPU desc[UR28][R126.64+-0x200], R199 ;  /* 0xfffe00c77e0079a6 */ /* 0x0011e4000c10f39c */
.L_x_7562:
[----:B------:R-:W-:Y:S05]  /*5c60*/  BSYNC B0 ;  /* 0x0000000000007941 */ /* 0x000fea0003800000 */
.L_x_7561:
[----:B0---4-:R0:W4:Y:S01]  /*5c70*/  LDS R131, [R198+0x1f40] ;  /* 0x001f4000c6837984 */ /* 0x0111220000000800 */
[----:B------:R-:W-:Y:S04]  /*5c80*/  BSSY B0, `(.L_x_7563) ;  /* 0x0000004000007945 */ /* 0x000fe80003800000 */
[----:B------:R-:W-:Y:S05]  /*5c90*/  @!P3 BRA `(.L_x_7564) ;  /* 0x000000000008b947 */ /* 0x000fea0003800000 */
[----:B------:R0:W-:Y:S04]  /*5ca0*/  REDG.E.ADD.F32.FTZ.RN.STRONG.GPU desc[UR28][R128.64+-0x180], R182 ;  /* 0xfffe80b6800079a6 */ /* 0x0001e8000c10f39c */
[----:B----4-:R0:W-:Y:S02]  /*5cb0*/  REDG.E.ADD.F32.FTZ.RN.STRONG.GPU desc[UR28][R126.64+-0x180], R131 ;  /* 0xfffe80837e0079a6 */ /* 0x0101e4000c10f39c */
.L_x_7564:
[----:B------:R-:W-:Y:S05]  /*5cc0*/  BSYNC B0 ;  /* 0x0000000000007941 */ /* 0x000fea0003800000 */
.L_x_7563:
[----:B------:R-:W0:Y:S01]  /*5cd0*/  LDS R197, [R197+0x1fc0] ;  /* 0x001fc000c5c57984 */ /* 0x000e220000000800 */
[----:B------:R-:W-:Y:S04]  /*5ce0*/  BSSY B0, `(.L_x_7565) ;  /* 0x0000004000007945 */ /* 0x000fe80003800000 */
[----:B------:R-:W-:Y:S05]  /*5cf0*/  @!P4 BRA `(.L_x_7566) ;  /* 0x000000000008c947 */ /* 0x000fea0003800000 */
[----:B------:R1:W-:Y:S04]  /*5d00*/  REDG.E.ADD.F32.FTZ.RN.STRONG.GPU desc[UR28][R128.64+-0x100], R181 ;  /* 0xffff00b5800079a6 */ /* 0x0003e8000c10f39c */
[----:B0-----:R0:W-:Y:S02]  /*5d10*/  REDG.E.ADD.F32.FTZ.RN.STRONG.GPU desc[UR28][R126.64+-0x100], R197 ;  /* 0xffff00c57e0079a6 */ /* 0x0011e4000c10f39c */
.L_x_7566:
[----:B------:R-:W-:Y:S05]  /*5d20*/  BSYNC B0 ;  /* 0x0000000000007941 */ /* 0x000fea0003800000 */
.L_x_7565:
[----:B0---4-:R0:W4:Y:S01]  /*5d30*/  LDS R131, [R196+0x2040] ;  /* 0x00204000c4837984 */ /* 0x0111220000000800 */
[----:B------:R-:W-:Y:S04]  /*5d40*/  BSSY B0, `(.L_x_7567) ;  /* 0x0000004000007945 */ /* 0x000fe80003800000 */
[----:B------:R-:W-:Y:S05]  /*5d50*/  @!P5 BRA `(.L_x_7568) ;  /* 0x000000000008d947 */ /* 0x000fea0003800000 */
[----:B------:R0:W-:Y:S04]  /*5d60*/  REDG.E.ADD.F32.FTZ.RN.STRONG.GPU desc[UR28][R128.64+-0x80], R180 ;  /* 0xffff80b4800079a6 */ /* 0x0001e8000c10f39c */
[----:B----4-:R0:W-:Y:S02]  /*5d70*/  REDG.E.ADD.F32.FTZ.RN.STRONG.GPU desc[UR28][R126.64+-0x80], R131 ;  /* 0xffff80837e0079a6 */ /* 0x0101e4000c10f39c */
.L_x_7568:
[----:B------:R-:W-:Y:S05]  /*5d80*/  BSYNC B0 ;  /* 0x0000000000007941 */ /* 0x000fea0003800000 */
.L_x_7567:
[----:B0-----:R-:W0:Y:S01]  /*5d90*/  SHFL.DOWN P1, R126, R211, 0x1, 0x1f ;  /* 0x08201f00d37e7f89 */ /* 0x001e220000020000 */
        /* <DEDUP_REMOVED lines=15> */
[----:B------:R-:W-:Y:S01]  /*5e90*/  FADD.FTZ R45, R4, R45 ;  /* 0x0000002d042d7221 */ /* 0x000fe20000010000 */
[----:B------:R-:W-:Y:S01]  /*5ea0*/  FMUL.FTZ R4, R15, R252 ;  /* 0x000000fc0f047220 */ /* 0x000fe20000410000 */
[----:B------:R-:W-:Y:S01]  /*5eb0*/  FMUL.FTZ R5, R3, R216 ;  /* 0x000000d803057220 */ /* 0x000fe20000410000 */
[----:B------:R-:W-:Y:S01]  /*5ec0*/  FMUL.FTZ R3, R27, R244 ;  /* 0x000000f41b037220 */ /* 0x000fe20000410000 */
[----:B------:R-:W-:Y:S01]  /*5ed0*/  FFMA.FTZ R49, R12, R236, R49 ;  /* 0x000000ec0c317223 */ /* 0x000fe20000010031 */
[----:B------:R-:W-:Y:S01]  /*5ee0*/  FFMA.FTZ R171, R96, R12, R171 ;  /* 0x0000000c60ab7223 */ /* 0x000fe200000100ab */
[----:B------:R-:W-:Y:S01]  /*5ef0*/  FFMA.FTZ R15, R98, R4, R5 ;  /* 0x00000004620f7223 */ /* 0x000fe20000010005 */
[----:B------:R-:W-:Y:S01]  /*5f00*/  FMUL.FTZ R5, R3, R218 ;  /* 0x000000da03057220 */ /* 0x000fe20000410000 */
[----:B0-----:R-:W-:Y:S01]  /*5f10*/  @P1 FADD R126, R211, R126 ;  /* 0x0000007ed37e1221 */ /* 0x001fe20000000000 */
[----:B------:R-:W-:Y:S01]  /*5f20*/  FFMA.FTZ R51, R4, R238, R51 ;  /* 0x000000ee04337223 */ /* 0x000fe20000010033 */
[----:B------:R-:W-:Y:S01]  /*5f30*/  FADD.FTZ R40, R15, R40 ;  /* 0x000000280f287221 */ /* 0x000fe20000010000 */
[----:B------:R-:W-:Y:S01]  /*5f40*/  FMUL.FTZ R3, R27, R240 ;  /* 0x000000f01b037220 */ /* 0x000fe20000410000 */
[----:B------:R-:W-:Y:S01]  /*5f50*/  FMUL.FTZ R22, R22, R233 ;  /* 0x000000e916167220 */ /* 0x000fe20000410000 */
[----:B------:R-:W0:Y:S01]  /*5f60*/  SHFL.DOWN P1, R127, R126, 0x2, 0x1f ;  /* 0x08401f007e7f7f89 */ /* 0x000e220000020000 */
[----:B------:R-:W-:Y:S01]  /*5f70*/  ISETP.NE.AND P2, PT, R157, RZ, PT ;  /* 0x000000ff9d00720c */ /* 0x000fe20003f45270 */
[----:B------:R-:W-:Y:S01]  /*5f80*/  FMUL.FTZ R20, R20, R237 ;  /* 0x000000ed14147220 */ /* 0x000fe20000410000 */
[----:B------:R-:W-:Y:S01]  /*5f90*/  FFMA.FTZ R59, R22, R8, R59 ;  /* 0x00000008163b7223 */ /* 0x000fe2000001003b */
[----:B------:R-:W-:Y:S01]  /*5fa0*/  FMUL.FTZ R21, R21, R234 ;  /* 0x000000ea15157220 */ /* 0x000fe20000410000 */
[----:B------:R-:W-:Y:S01]  /*5fb0*/  FMUL.FTZ R23, R23, R232 ;  /* 0x000000e817177220 */ /* 0x000fe20000410000 */
[----:B------:R-:W-:Y:S01]  /*5fc0*/  FMUL.FTZ R24, R24, R231 ;  /* 0x000000e718187220 */ /* 0x000fe20000410000 */
[----:B------:R-:W-:Y:S01]  /*5fd0*/  FMUL.FTZ R25, R25, R226 ;  /* 0x000000e219197220 */ /* 0x000fe20000410000 */
[----:B------:R-:W-:Y:S01]  /*5fe0*/  BSSY B0, `(.L_x_7569) ;  /* 0x000004c000007945 */ /* 0x000fe20003800000 */
[----:B------:R-:W-:Y:S01]  /*5ff0*/  FADD.FTZ R42, R171, R42 ;  /* 0x0000002aab2a7221 */ /* 0x000fe20000010000 */
[----:B------:R-:W-:Y:S01]  /*6000*/  FFMA.FTZ R57, R20, R6, R57 ;  /* 0x0000000614397223 */ /* 0x000fe20000010039 */
[----:B------:R-:W-:Y:S01]  /*6010*/  FFMA.FTZ R56, R21, R7, R56 ;  /* 0x0000000715387223 */ /* 0x000fe20000010038 */
[----:B------:R-:W-:Y:S01]  /*6020*/  FFMA.FTZ R58, R23, R9, R58 ;  /* 0x00000009173a7223 */ /* 0x000fe2000001003a */
[----:B------:R-:W-:Y:S01]  /*6030*/  FFMA.FTZ R61, R24, R10, R61 ;  /* 0x0000000a183d7223 */ /* 0x000fe2000001003d */
[----:B------:R-:W-:Y:S01]  /*6040*/  FFMA.FTZ R60, R25, R11, R60 ;  /* 0x0000000b193c7223 */ /* 0x000fe2000001003c */
[----:B0-----:R-:W-:Y:S01]  /*6050*/  @P1 FADD R127, R126, R127 ;  /* 0x0000007f7e7f1221 */ /* 0x001fe20000000000 */
[----:B------:R-:W-:Y:S01]  /*6060*/  FFMA.FTZ R126, R97, R13, R2 ;  /* 0x0000000d617e7223 */ /* 0x000fe20000010002 */
[C---:B------:R-:W-:Y:S01]  /*6070*/  FMUL.FTZ R2, R27.reuse, R173 ;  /* 0x000000ad1b027220 */ /* 0x040fe20000410000 */
[-C--:B------:R-:W-:Y:S01]  /*6080*/  FMUL.FTZ R13, R16, R248.reuse ;  /* 0x000000f8100d7220 */ /* 0x080fe20000410000 */
[----:B------:R-:W-:Y:S01]  /*6090*/  FMUL.FTZ R248, R27, R248 ;  /* 0x000000f81bf87220 */ /* 0x000fe20000410000 */
[----:B-1----:R-:W0:Y:S01]  /*60a0*/  SHFL.DOWN P1, R128, R127, 0x4, 0x1f ;  /* 0x08801f007f807f89 */ /* 0x002e220000020000 */
[----:B------:R-:W-:Y:S01]  /*60b0*/  FMUL.FTZ R2, R2, R215 ;  /* 0x000000d702027220 */ /* 0x000fe20000410000 */
[----:B------:R-:W-:Y:S01]  /*60c0*/  FFMA.FTZ R52, R13, R227, R52 ;  /* 0x000000e30d347223 */ /* 0x000fe20000010034 */
[----:B------:R-:W-:Y:S01]  /*60d0*/  FMUL.FTZ R248, R248, R217 ;  /* 0x000000d9f8f87220 */ /* 0x000fe20000410000 */
[----:B------:R-:W-:-:S03]  /*60e0*/  FADD.FTZ R43, R126, R43 ;  /* 0x0000002b7e2b7221 */ /* 0x000fc60000010000 */
[----:B------:R-:W-:Y:S01]  /*60f0*/  FFMA.FTZ R248, R101, R13, R248 ;  /* 0x0000000d65f87223 */ /* 0x000fe200000100f8 */
[-C--:B------:R-:W-:Y:S01]  /*6100*/  FMUL.FTZ R13, R18, R242.reuse ;  /* 0x000000f2120d7220 */ /* 0x080fe20000410000 */
[----:B------:R-:W-:Y:S02]  /*6110*/  FMUL.FTZ R242, R27, R242 ;  /* 0x000000f21bf27220 */ /* 0x000fe40000410000 */
[----:B------:R-:W-:Y:S01]  /*6120*/  FADD.FTZ R39, R248, R39 ;  /* 0x00000027f8277221 */ /* 0x000fe20000010000 */
[----:B------:R-:W-:Y:S01]  /*6130*/  FFMA.FTZ R54, R13, R229, R54 ;  /* 0x000000e50d367223 */ /* 0x000fe20000010036 */
[----:B------:R-:W-:-:S04]  /*6140*/  FMUL.FTZ R242, R242, R219 ;  /* 0x000000dbf2f27220 */ /* 0x000fc80000410000 */
[----:B------:R-:W-:-:S04]  /*6150*/  FFMA.FTZ R242, R103, R13, R242 ;  /* 0x0000000d67f27223 */ /* 0x000fc800000100f2 */
[----:B------:R-:W-:Y:S01]  /*6160*/  FADD.FTZ R37, R242, R37 ;  /* 0x00000025f2257221 */ /* 0x000fe20000010000 */
[----:B0-----:R-:W-:Y:S01]  /*6170*/  @P1 FADD R128, R127, R128 ;  /* 0x000000807f801221 */ /* 0x001fe20000000000 */
[----:B------:R-:W-:-:S04]  /*6180*/  FMUL.FTZ R127, R14, R173 ;  /* 0x000000ad0e7f7220 */ /* 0x000fc80000410000 */
[----:B------:R-:W0:Y:S01]  /*6190*/  SHFL.DOWN P1, R129, R128, 0x8, 0x1f ;  /* 0x09001f0080817f89 */ /* 0x000e220000020000 */
[----:B------:R-:W-:Y:S01]  /*61a0*/  FFMA.FTZ R12, R99, R127, R2 ;  /* 0x0000007f630c7223 */ /* 0x000fe20000010002 */
[----:B------:R-:W-:Y:S01]  /*61b0*/  FMUL.FTZ R2, R17, R244 ;  /* 0x000000f411027220 */ /* 0x000fe20000410000 */
[----:B------:R-:W-:Y:S02]  /*61c0*/  FFMA.FTZ R50, R127, R235, R50 ;  /* 0x000000eb7f327223 */ /* 0x000fe40000010032 */
[----:B------:R-:W-:Y:S01]  /*61d0*/  FADD.FTZ R41, R12, R41 ;  /* 0x000000290c297221 */ /* 0x000fe20000010000 */
[----:B------:R-:W-:Y:S01]  /*61e0*/  FFMA.FTZ R53, R2, R228, R53 ;  /* 0x000000e402357223 */ /* 0x000fe20000010035 */
        /* <DEDUP_REMOVED lines=15> */
[C---:B------:R-:W-:Y:S01]  /*62e0*/  FMUL.FTZ R2, R27.reuse, R231 ;  /* 0x000000e71b027220 */ /* 0x040fe20000410000 */
[----:B------:R-:W-:Y:S01]  /*62f0*/  FMUL.FTZ R27, R27, R226 ;  /* 0x000000e21b1b7220 */ /* 0x000fe20000410000 */
[----:B0-----:R-:W-:Y:S01]  /*6300*/  @P1 FADD R129, R128, R129 ;  /* 0x0000008180811221 */ /* 0x001fe20000000000 */
[----:B------:R-:W-:Y:S01]  /*6310*/  FFMA.FTZ R3, R106, R23, R3 ;  /* 0x000000176a037223 */ /* 0x000fe20000010003 */
[----:B------:R-:W-:Y:S01]  /*6320*/  FMUL.FTZ R2, R2, R225 ;  /* 0x000000e102027220 */ /* 0x000fe20000410000 */
[----:B------:R-:W-:Y:S01]  /*6330*/  FMUL.FTZ R27, R27, R0 ;  /* 0x000000001b1b7220 */ /* 0x000fe20000410000 */
[----:B------:R-:W-:Y:S01]  /*6340*/  FFMA.FTZ R55, R12, R230, R55 ;  /* 0x000000e60c377223 */ /* 0x000fe20000010037 */
[----:B------:R-:W0:Y:S01]  /*6350*/  SHFL.DOWN P1, R14, R129, 0x10, 0x1f ;  /* 0x0a001f00810e7f89 */ /* 0x000e220000020000 */
        /* <DEDUP_REMOVED lines=10> */
[----:B0-----:R-:W-:-:S05]  /*6400*/  @P1 FADD R14, R129, R14 ;  /* 0x0000000e810e1221 */ /* 0x001fca0000000000 */
[----:B------:R0:W-:Y:S01]  /*6410*/  @!P2 STS [UR16+0x2104], R14 ;  /* 0x0021040eff00a988 */ /* 0x0001e20008000810 */
[----:B------:R-:W-:Y:S06]  /*6420*/  BAR.SYNC.DEFER_BLOCKING 0x0 ;  /* 0x0000000000007b1d */ /* 0x000fec0000010000 */
[----:B------:R-:W-:Y:S05]  /*6430*/  @P0 BRA `(.L_x_7570) ;  /* 0x0000000000180947 */ /* 0x000fea0003800000 */
[----:B------:R-:W-:Y:S02]  /*6440*/  UISETP.NE.AND UP0, UPT, UR23, UR50, UPT ;  /* 0x000000321700728c */ /* 0x000fe4000bf05270 */
[----:B------:R-:W-:-:S04]  /*6450*/  ULEA UR17, UR5, UR16, 0x2 ;  /* 0x0000001005117291 */ /* 0x000fc8000f8e103f */
[----:B------:R-:W-:-:S13]  /*6460*/  PLOP3.LUT P0, PT, PT, PT, UP0, 0x80, 0x0 ;  /* 0x000000000000781c */ /* 0x000fda0003f0f008 */
[----:B------:R-:W0:Y:S02]  /*6470*/  @P0 LDS R3, [UR17+0x33b8] ;  /* 0x0033b811ff030984 */ /* 0x000e240008000800 */
[----:B0-----:R-:W-:-:S05]  /*6480*/  @P0 FADD.FTZ R14, R14, R3 ;  /* 0x000000030e0e0221 */ /* 0x001fca0000010000 */
[----:B------:R1:W-:Y:S02]  /*6490*/  STS [UR17+0x33b8], R14 ;  /* 0x0033b80eff007988 */ /* 0x0003e40008000811 */
.L_x_7570:
[----:B------:R-:W-:Y:S05]  /*64a0*/  BSYNC B0 ;  /* 0x0000000000007941 */ /* 0x000fea0003800000 */
.L_x_7569:
[----:B------:R-:W-:Y:S02]  /*64b0*/  UIADD3 UR5, UR5, 0x1, URZ ;  /* 0x0000000105057890 */ /* 0x000fe4000fffe03f */
[----:B------:R-:W-:Y:S02]  /*64c0*/  UIADD3 UR6, UP1, UR6, 0x1, URZ ;  /* 0x0000000106067890 */ /* 0x000fe4000ff3e03f */
[----:B------:R-:W-:Y:S02]  /*64d0*/  UISETP.GE.AND UP0, UPT, UR5, UR51, UPT ;  /* 0x000000330500728c */ /* 0x000fe4000bf06270 */
[----:B------:R-:W-:-:S04]  /*64e0*/  UIADD3.X UR7, URZ, UR7, URZ, UP1, !UPT ;  /* 0x000000073f077290 */ /* 0x000fc80008ffe43f */
[----:B------:R-:W-:-:S13]  /*64f0*/  PLOP3.LUT P0, PT, PT, PT, UP0, 0x80, 0x0 ;  /* 0x000000000000781c */ /* 0x000fda0003f0f008 */
[----:B------:R-:W-:Y:S05]  /*6500*/  @!P0 BRA `(.L_x_7571) ;  /* 0xffffffbc00908947 */ /* 0x000fea000383ffff */
.L_x_7534:
[----:B------:R-:W-:Y:S01]  /*6510*/  BAR.SYNC.DEFER_BLOCKING 0x0 ;  /* 0x0000000000007b1d */ /* 0x000fe20000010000 */
[----:B------:R-:W-:Y:S01]  /*6520*/  ISETP.NE.AND P0, PT, R159, RZ, PT ;  /* 0x000000ff9f00720c */ /* 0x000fe20003f05270 */
[----:B------:R-:W-:Y:S01]  /*6530*/  IMAD.U32 R0, RZ, RZ, UR49 ;  /* 0x00000031ff007e24 */ /* 0x000fe2000f8e00ff */
[----:B------:R-:W-:Y:S01]  /*6540*/  IADD3 R2, P2, R116, UR49, RZ ;  /* 0x0000003174027c10 */ /* 0x000fe2000ff5e0ff */
[----:B------:R-:W-:Y:S02]  /*6550*/  USHF.R.S32.HI UR12, URZ, 0x1f, UR18 ;  /* 0x0000001f3f0c7899 */ /* 0x000fe40008011412 */
[----:B------:R-:W-:Y:S01]  /*6560*/  ULDC.64 UR32, c[0x0][0x388] ;  /* 0x0000e20000207ab9 */ /* 0x000fe20000000a00 */
[----:B------:R-:W-:Y:S01]  /*6570*/  ULDC.64 UR26, c[0x0][0x3a8] ;  /* 0x0000ea00001a7ab9 */ /* 0x000fe20000000a00 */
[----:B------:R-:W-:Y:S01]  /*6580*/  UIMAD UR13, UR48, UR32, URZ ;  /* 0x00000020300d72a4 */ /* 0x000fe2000f8e023f */
[----:B------:R-:W-:Y:S01]  /*6590*/  BSSY B0, `(.L_x_7572) ;  /* 0x000003c000007945 */ /* 0x000fe20003800000 */
[----:B------:R-:W-:-:S02]  /*65a0*/  UIMAD.WIDE.U32 UR6, UR47, UR32, URZ ;  /* 0x000000202f0672a5 */ /* 0x000fc4000f8e003f */
[----:B------:R-:W-:Y:S02]  /*65b0*/  UIMAD UR30, UR48, UR26, URZ ;  /* 0x0000001a301e72a4 */ /* 0x000fe4000f8e023f */
[----:B------:R-:W-:Y:S02]  /*65c0*/  UIMAD UR17, UR47, UR33, UR13 ;  /* 0x000000212f1172a4 */ /* 0x000fe4000f8e020d */
[----:B------:R-:W-:Y:S02]  /*65d0*/  UIMAD UR5, UR4, -0x200, UR46 ;  /* 0xfffffe00040578a4 */ /* 0x000fe4000f8e022e */
[----:B------:R-:W-:Y:S02]  /*65e0*/  UIMAD UR27, UR47, UR27, UR30 ;  /* 0x0000001b2f1b72a4 */ /* 0x000fe4000f8e021e */
[----:B------:R-:W-:Y:S01]  /*65f0*/  UIADD3 UR13, UR7, UR17, URZ ;  /* 0x00000011070d7290 */ /* 0x000fe2000fffe03f */
[----:B------:R-:W-:Y:S04]  /*6600*/  STS [R110], R60 ;  /* 0x0000003c6e007388 */ /* 0x000fe80000000800 */
[----:B------:R-:W-:Y:S04]  /*6610*/  STS [R110+0x4], R61 ;  /* 0x0000043d6e007388 */ /* 0x000fe80000000800 */
[----:B------:R-:W-:Y:S04]  /*6620*/  STS [R110+0x8], R58 ;  /* 0x0000083a6e007388 */ /* 0x000fe80000000800 */
[----:B------:R5:W-:Y:S04]  /*6630*/  STS [R110+0xc], R59 ;  /* 0x00000c3b6e007388 */ /* 0x000be80000000800 */
[----:B------:R-:W-:Y:S04]  /*6640*/  STS [R110+0x10], R56 ;  /* 0x000010386e007388 */ /* 0x000fe80000000800 */
[----:B------:R-:W-:Y:S01]  /*6650*/  STS [R110+0x14], R57 ;  /* 0x000014396e007388 */ /* 0x000fe20000000800 */
[----:B-----5:R-:W-:-:S03]  /*6660*/  SHF.R.S32.HI R59, RZ, 0x1f, R116 ;  /* 0x0000001fff3b7819 */ /* 0x020fc60000011474 */
[----:B------:R-:W-:Y:S01]  /*6670*/  STS [R110+0x18], R55 ;  /* 0x000018376e007388 */ /* 0x000fe20000000800 */
[----:B------:R-:W-:-:S03]  /*6680*/  LEA.HI.X.SX32 R3, R0, R59, 0x1, P2 ;  /* 0x0000003b00037211 */ /* 0x000fc600010f0eff */
        /* <DEDUP_REMOVED lines=28> */
[----:B------:R-:W5:Y:S02]  /*6850*/  LDS R57, [UR16+0x840] ;  /* 0x00084010ff397984 */ /* 0x000f640008000800 */
[----:B-----5:R-:W-:-:S13]  /*6860*/  ISETP.GE.AND P1, PT, R116, R57, PT ;  /* 0x000000397400720c */ /* 0x020fda0003f26270 */
        /* <DEDUP_REMOVED lines=14> */
.L_x_7573:
[----:B------:R-:W-:Y:S05]  /*6950*/  BSYNC B0 ;  /* 0x0000000000007941 */ /* 0x000fea0003800000 */
.L_x_7572:
        /* <DEDUP_REMOVED lines=10> */
[----:B------:R-:W-:Y:S01]  /*6a00*/  UIADD3 UR13, UP0, UR5, UR6, URZ ;  /* 0x00000006050d7290 */ /* 0x000fe2000ff1e03f */
[----:B------:R-:W-:Y:S01]  /*6a10*/  BSSY B0, `(.L_x_7574) ;  /* 0x000006b000007945 */ /* 0x000fe20003800000 */
[----:B------:R-:W-:-:S02]  /*6a20*/  ULDC.64 UR32, c[0x0][0x3e0] ;  /* 0x0000f80000207ab9 */ /* 0x000fc40000000a00 */
[C---:B------:R-:W-:Y:S01]  /*6a30*/  LEA R4, P1, R116.reuse, UR32, 0x2 ;  /* 0x0000002074047c11 */ /* 0x040fe2000f8210ff */
[----:B------:R-:W-:Y:S01]  /*6a40*/  UIADD3.X UR6, UR17, UR31, UR7, UP0, !UPT ;  /* 0x0000001f11067290 */ /* 0x000fe200087fe407 */
[----:B------:R-:W-:Y:S02]  /*6a50*/  MOV R5, UR13 ;  /* 0x0000000d00057c02 */ /* 0x000fe40008000f00 */
[----:B------:R-:W-:Y:S02]  /*6a60*/  LEA.HI.X R0, R116, UR33, R59, 0x2, P1 ;  /* 0x0000002174007c11 */ /* 0x000fe400088f143b */
[----:B------:R-:W-:Y:S01]  /*6a70*/  ISETP.GE.AND P1, PT, R174, R57, PT ;  /* 0x00000039ae00720c */ /* 0x000fe20003f26270 */
[----:B0-----:R-:W-:Y:S01]  /*6a80*/  IMAD.U32 R6, RZ, RZ, UR6 ;  /* 0x00000006ff067e24 */ /* 0x001fe2000f8e00ff */
[----:B------:R-:W-:Y:S01]  /*6a90*/  LEA R4, P3, R5, R4, 0x2 ;  /* 0x0000000405047211 */ /* 0x000fe200078610ff */
[----:B------:R-:W-:-:S03]  /*6aa0*/  UIMAD.WIDE.U32 UR6, UR47, UR26, URZ ;  /* 0x0000001a2f0672a5 */ /* 0x000fc6000f8e003f */
[----:B------:R-:W-:Y:S01]  /*6ab0*/  LEA.HI.X R5, R5, R0, R6, 0x2, P3 ;  /* 0x0000000005057211 */ /* 0x000fe200018f1406 */
[----:B------:R-:W-:Y:S01]  /*6ac0*/  FADD.FTZ R0, R30, R161 ;  /* 0x000000a11e007221 */ /* 0x000fe20000010000 */
[-C--:B------:R-:W-:Y:S01]  /*6ad0*/  ISETP.GE.AND P3, PT, R164, R57.reuse, PT ;  /* 0x00000039a400720c */ /* 0x080fe20003f66270 */
[----:B------:R-:W-:Y:S02]  /*6ae0*/  UIADD3 UR13, UR7, UR27, URZ ;  /* 0x0000001b070d7290 */ /* 0x000fe4000fffe03f */
        /* <DEDUP_REMOVED lines=40> */
[----:B-----5:R-:W-:Y:S01]  /*6d70*/  FADD.FTZ R36, R35, R36 ;  /* 0x0000002423247221 */ /* 0x020fe20000010000 */
[----:B------:R-:W-:Y:S02]  /*6d80*/  IADD3.X R25, R59, -0x1, RZ, P1, !PT ;  /* 0xffffffff3b197810 */ /* 0x000fe40000ffe4ff */
[----:B------:R5:W-:Y:S01]  /*6d90*/  STS [R110+0x24], R39 ;  /* 0x000024276e007388 */ /* 0x000be20000000800 */
[----:B-1----:R-:W-:-:S03]  /*6da0*/  FADD.FTZ R37, R36, R37 ;  /* 0x0000002524257221 */ /* 0x002fc60000010000 */
[----:B------:R1:W-:Y:S01]  /*6db0*/  STS [R110+0x28], R40 ;  /* 0x000028286e007388 */ /* 0x0003e20000000800 */
[----:B0-----:R-:W-:-:S03]  /*6dc0*/  FADD.FTZ R38, R37, R38 ;  /* 0x0000002625267221 */ /* 0x001fc60000010000 */
[----:B------:R0:W-:Y:S01]  /*6dd0*/  STS [R110+0x2c], R41 ;  /* 0x00002c296e007388 */ /* 0x0001e20000000800 */
[----:B-----5:R-:W-:-:S03]  /*6de0*/  FADD.FTZ R39, R38, R39 ;  /* 0x0000002726277221 */ /* 0x020fc60000010000 */
[----:B------:R5:W-:Y:S01]  /*6df0*/  STS [R110+0x30], R42 ;  /* 0x0000302a6e007388 */ /* 0x000be20000000800 */
[----:B-1----:R-:W-:-:S03]  /*6e00*/  FADD.FTZ R40, R39, R40 ;  /* 0x0000002827287221 */ /* 0x002fc60000010000 */
[----:B------:R1:W-:Y:S01]  /*6e10*/  STS [R110+0x34], R43 ;  /* 0x0000342b6e007388 */ /* 0x0003e20000000800 */
[----:B0-----:R-:W-:-:S03]  /*6e20*/  FADD.FTZ R41, R40, R41 ;  /* 0x0000002928297221 */ /* 0x001fc60000010000 */
[----:B------:R0:W-:Y:S01]  /*6e30*/  STS [R110+0x38], R44 ;  /* 0x0000382c6e007388 */ /* 0x0001e20000000800 */
[----:B-----5:R-:W-:-:S03]  /*6e40*/  FADD.FTZ R42, R41, R42 ;  /* 0x0000002a292a7221 */ /* 0x020fc60000010000 */
[----:B------:R-:W-:Y:S01]  /*6e50*/  STS [R110+0x3c], R45 ;  /* 0x00003c2d6e007388 */ /* 0x000fe20000000800 */
[----:B------:R-:W-:-:S03]  /*6e60*/  NOP ;  /* 0x0000000000007918 */ /* 0x000fc60000000000 */
[----:B------:R-:W-:Y:S01]  /*6e70*/  LDS R7, [R146] ;  /* 0x0000000092077984 */ /* 0x000fe20000000800 */
[----:B-1----:R-:W-:-:S03]  /*6e80*/  FADD.FTZ R43, R42, R43 ;  /* 0x0000002b2a2b7221 */ /* 0x002fc60000010000 */
        /* <DEDUP_REMOVED lines=35> */
.L_x_7575:
[----:B------:R-:W-:Y:S05]  /*70c0*/  BSYNC B0 ;  /* 0x0000000000007941 */ /* 0x000fea0003800000 */
.L_x_7574:
        /* <DEDUP_REMOVED lines=21> */
[----:B0-----:R-:W-:Y:S01]  /*7220*/  IMAD.U32 R4, RZ, RZ, UR6 ;  /* 0x00000006ff047e24 */ /* 0x001fe2000f8e00ff */
[----:B------:R-:W-:Y:S01]  /*7230*/  LEA R2, P0, R3, R2, 0x2 ;  /* 0x0000000203027211 */ /* 0x000fe200078010ff */
[----:B------:R-:W-:-:S02]  /*7240*/  UIADD3 UR4, UR4, 0x1, URZ ;  /* 0x0000000104047890 */ /* 0x000fc4000fffe03f */
[----:B------:R-:W-:Y:S01]  /*7250*/  UIADD3.X UR20, UR20, -0x1, URZ, UP1, !UPT ;  /* 0xffffffff14147890 */ /* 0x000fe20008ffe43f */
[----:B------:R-:W-:Y:S01]  /*7260*/  LEA.HI.X R3, R3, R0, R4, 0x2, P0 ;  /* 0x0000000003037211 */ /* 0x000fe200000f1404 */
[----:B------:R-:W-:Y:S01]  /*7270*/  UIADD3.X UR22, UR22, -0x1, URZ, UP2, !UPT ;  /* 0xffffffff16167890 */ /* 0x000fe200097fe43f */
        /* <DEDUP_REMOVED lines=31> */
.L_x_7532:
        /* <DEDUP_REMOVED lines=27> */
[----:B------:R1:W-:Y:S02]  /*7620*/  REDG.E.ADD.F32.FTZ.RN.STRONG.GPU desc[UR28][R2.64], R4 ;  /* 0x00000004020079a6 */ /* 0x0003e4000c10f39c */
.L_x_7578:
[----:B------:R-:W-:Y:S05]  /*7630*/  BSYNC B0 ;  /* 0x0000000000007941 */ /* 0x000fea0003800000 */
.L_x_7577:
        /* <DEDUP_REMOVED lines=31> */
.L_x_7580:
[----:B0-----:R-:W0:Y:S02]  /*7830*/  S2R R7, SR_TID.X ;  /* 0x0000000000077919 */ /* 0x001e240000002100 */
.L_x_7581:
[----:B------:R-:W-:Y:S05]  /*7840*/  BSYNC B0 ;  /* 0x0000000000007941 */ /* 0x000fea0003800000 */
.L_x_7579:
        /* <DEDUP_REMOVED lines=15> */
.L_x_7582:
[----:B------:R-:W-:Y:S01]  /*7940*/  LEA R0, R7, UR7, 0x2 ;  /* 0x0000000707007c11 */ /* 0x000fe2000f8e10ff */
[----:B-1----:R-:W-:Y:S01]  /*7950*/  IMAD.U32 R3, RZ, RZ, UR6 ;  /* 0x00000006ff037e24 */ /* 0x002fe2000f8e00ff */
        /* <DEDUP_REMOVED lines=16> */
.L_x_7583:
        /* <DEDUP_REMOVED lines=10> */
.L_x_10988:


//--------------------- .text._Z25selective_scan_bwd_kernelI32Selective_Scan_bwd_kernel_traitsILi32ELi16ELb0ELb1ELb1ELb0ELb1EffEEv12SSMParamsBwd --------------------------
	.section	.text._Z25selective_scan_bwd_kernelI32Selective_Scan_bwd_kernel_traitsILi32ELi16ELb0ELb1ELb1ELb0ELb1EffEEv12SSMParamsBwd,"ax",@progbits
	.align	128
        .global         _Z25selective_scan_bwd_kernelI32Selective_Scan_bwd_kernel_traitsILi32ELi16ELb0ELb1ELb1ELb0ELb1EffEEv12SSMParamsBwd
        .type           _Z25selective_scan_bwd_kernelI32Selective_Scan_bwd_kernel_traitsILi32ELi16ELb0ELb1ELb1ELb0ELb1EffEEv12SSMParamsBwd,@function
        .size           _Z25selective_scan_bwd_kernelI32Selective_Scan_bwd_kernel_traitsILi32ELi16ELb0ELb1ELb1ELb0ELb1EffEEv12SSMParamsBwd,(.L_x_10989 - _Z25selective_scan_bwd_kernelI32Selective_Scan_bwd_kernel_traitsILi32ELi16ELb0ELb1ELb1ELb0ELb1EffEEv12SSMParamsBwd)
        .other          _Z25selective_scan_bwd_kernelI32Selective_Scan_bwd_kernel_traitsILi32ELi16ELb0ELb1ELb1ELb0ELb1EffEEv12SSMParamsBwd,@"STO_CUDA_ENTRY STV_DEFAULT"
_Z25selective_scan_bwd_kernelI32Selective_Scan_bwd_kernel_traitsILi32ELi16ELb0ELb1ELb1ELb0ELb1EffEEv12SSMParamsBwd:
.text._Z25selective_scan_bwd_kernelI32Selective_Scan_bwd_kernel_traitsILi32ELi16ELb0ELb1ELb1ELb0ELb1EffEEv12SSMParamsBwd:
[----:B------:R-:W-:Y:S08]  /*0000*/  LDC R1, c[0x0][0x28] ;  /* 0x00000a00ff017b82 */ /* 0x000ff00000000800 */
[----:B------:R-:W0:Y:S01]  /*0010*/  S2UR UR18, SR_CTAID.Y ;  /* 0x00000000001279c3 */ /* 0x000e220000002600 */
[----:B------:R-:W-:Y:S01]  /*0020*/  ULDC.64 UR4, c[0x0][0x300] ;  /* 0x0000c00000047ab9 */ /* 0x000fe20000000a00 */
[----:B------:R-:W-:Y:S01]  /*0030*/  ULDC.64 UR26, c[0x0][0x208] ;  /* 0x00008200001a7ab9 */ /* 0x000fe20000000a00 */
[----:B------:R-:W-:Y:S01]  /*0040*/  UISETP.NE.U32.AND UP0, UPT, UR4, URZ, UPT ;  /* 0x0000003f0400728c */ /* 0x000fe2000bf05070 */
[----:B------:R-:W-:Y:S01]  /*0050*/  HFMA2.MMA R178, -RZ, RZ, 0, 0 ;  /* 0x00000000ffb27435 */ /* 0x000fe200000001ff */
[----:B------:R-:W-:Y:S01]  /*0060*/  ULDC.64 UR8, c[0x0][0x280] ;  /* 0x0000a00000087ab9 */ /* 0x000fe20000000a00 */
[----:B------:R-:W-:Y:S01]  /*0070*/  ULDC.64 UR30, c[0x0][0x3d8] ;  /* 0x0000f600001e7ab9 */ /* 0x000fe20000000a00 */
[----:B------:R-:W-:Y:S01]  /*0080*/  UISETP.NE.AND.EX UP0, UPT, UR5, URZ, UPT, UP0 ;  /* 0x0000003f0500728c */ /* 0x000fe2000bf05300 */
[----:B------:R-:W1:Y:S01]  /*0090*/  LDC R6, c[0x0][0x228] ;  /* 0x00008a00ff067b82 */ /* 0x000e620000000800 */
[----:B------:R-:W-:Y:S01]  /*00a0*/  ULDC.64 UR10, c[0x0][0x290] ;  /* 0x0000a400000a7ab9 */ /* 0x000fe20000000a00 */
[----:B------:R-:W-:Y:S01]  /*00b0*/  ULDC.64 UR32, c[0x0][0x3f8] ;  /* 0x0000fe0000207ab9 */ /* 0x000fe20000000a00 */
[----:B------:R-:W-:-:S02]  /*00c0*/  ULDC.64 UR28, c[0x0][0x260] ;  /* 0x00009800001c7ab9 */ /* 0x000fc40000000a00 */
[----:B------:R-:W-:-:S03]  /*00d0*/  PLOP3.LUT P3, PT, PT, PT, UP0, 0x80, 0x0 ;  /* 0x000000000000781c */ /* 0x000fc60003f6f008 */
[----:B------:R-:W2:Y:S01]  /*00e0*/  S2UR UR46, SR_CTAID.X ;  /* 0x00000000002e79c3 */ /* 0x000ea20000002500 */
[----:B0-----:R-:W-:-:S07]  /*00f0*/  USHF.R.S32.HI UR19, URZ, 0x1f, UR18 ;  /* 0x0000001f3f137899 */ /* 0x001fce0008011412 */
[----:B------:R-:W0:Y:S01]  /*0100*/  LDC.64 R10, c[0x0][0x278] ;  /* 0x00009e00ff0a7b82 */ /* 0x000e220000000a00 */
[----:B------:R-:W-:-:S04]  /*0110*/  @UP0 ULEA UR4, UP1, UR18, UR4, 0x2 ;  /* 0x0000000412040291 */ /* 0x000fc8000f82103f */
[----:B------:R-:W-:Y:S02]  /*0120*/  @UP0 ULEA.HI.X UR5, UR18, UR5, UR19, 0x2, UP1 ;  /* 0x0000000512050291 */ /* 0x000fe400088f1413 */
[----:B------:R-:W-:Y:S01]  /*0130*/  MOV R4, UR4 ;  /* 0x0000000400047c02 */ /* 0x000fe20008000f00 */
[----:B------:R-:W3:Y:S03]  /*0140*/  LDC.64 R172, c[0x0][0x2d8] ;  /* 0x0000b600ffac7b82 */ /* 0x000ee60000000a00 */
[----:B------:R-:W-:Y:S01]  /*0150*/  MOV R5, UR5 ;  /* 0x0000000500057c02 */ /* 0x000fe20008000f00 */
[----:B------:R-:W-:-:S04]  /*0160*/  ULDC.64 UR4, c[0x0][0x2e8] ;  /* 0x0000ba0000047ab9 */ /* 0x000fc80000000a00 */
[----:B------:R-:W4:Y:S01]  /*0170*/  LDC.64 R12, c[0x0][0x2e0] ;  /* 0x0000b800ff0c7b82 */ /* 0x000f220000000a00 */
[----:B------:R2:W4:Y:S01]  /*0180*/  @P3 LDG.E R5, desc[UR26][R4.64] ;  /* 0x0000001a04053981 */ /* 0x000522000c1e1900 */
[----:B-1----:R-:W-:Y:S01]  /*0190*/  IABS R7, R6 ;  /* 0x0000000600077213 */ /* 0x002fe20000000000 */
[----:B------:R-:W-:-:S03]  /*01a0*/  UISETP.NE.U32.AND UP0, UPT, UR4, URZ, UPT ;  /* 0x0000003f0400728c */ /* 0x000fc6000bf05070 */
[----:B------:R-:W1:Y:S01]  /*01b0*/  I2F.RP R0, R7 ;  /* 0x0000000700007306 */ /* 0x000e620000209400 */
[----:B------:R-:W-:-:S06]  /*01c0*/  UISETP.NE.AND.EX UP0, UPT, UR5, URZ, UPT, UP0 ;  /* 0x0000003f0500728c */ /* 0x000fcc000bf05300 */
[----:B------:R-:W-:-:S05]  /*01d0*/  PLOP3.LUT P0, PT, PT, PT, UP0, 0x80, 0x0 ;  /* 0x000000000000781c */ /* 0x000fca0003f0f008 */
[----:B------:R-:W-:Y:S01]  /*01e0*/  @UP0 ULEA UR4, UP1, UR18, UR4, 0x2 ;  /* 0x0000000412040291 */ /* 0x000fe2000f82103f */
[----:B-1----:R-:W1:Y:S03]  /*01f0*/  MUFU.RCP R0, R0 ;  /* 0x0000000000007308 */ /* 0x002e660000001000 */
[----:B------:R-:W-:Y:S02]  /*0200*/  @UP0 ULEA.HI.X UR5, UR18, UR5, UR19, 0x2, UP1 ;  /* 0x0000000512050291 */ /* 0x000fe400088f1413 */
[----:B------:R-:W-:-:S04]  /*0210*/  MOV R2, UR4 ;  /* 0x0000000400027c02 */ /* 0x000fc80008000f00 */
[----:B------:R-:W-:Y:S01]  /*0220*/  MOV R3, UR5 ;  /* 0x0000000500037c02 */ /* 0x000fe20008000f00 */
[----:B--2---:R-:W-:Y:S01]  /*0230*/  USHF.R.S32.HI UR6, URZ, 0x1f, UR46 ;  /* 0x0000001f3f067899 */ /* 0x004fe2000801142e */
[----:B------:R-:W-:-:S03]  /*0240*/  ULDC.64 UR4, c[0x0][0x310] ;  /* 0x0000c40000047ab9 */ /* 0x000fc60000000a00 */
[----:B------:R2:W5:Y:S01]  /*0250*/  @P0 LDG.E R178, desc[UR26][R2.64] ;  /* 0x0000001a02b20981 */ /* 0x000562000c1e1900 */
[----:B------:R-:W-:Y:S01]  /*0260*/  UISETP.NE.U32.AND UP0, UPT, UR4, URZ, UPT ;  /* 0x0000003f0400728c */ /* 0x000fe2000bf05070 */
[----:B------:R-:W-:Y:S01]  /*0270*/  HFMA2.MMA R177, -RZ, RZ, 0, 0 ;  /* 0x00000000ffb17435 */ /* 0x000fe200000001ff */
[----:B------:R-:W-:Y:S01]  /*0280*/  UIMAD UR4, UR6, UR8, URZ ;  /* 0x00000008060472a4 */ /* 0x000fe2000f8e023f */
[----:B------:R-:W-:Y:S01]  /*0290*/  MOV R175, RZ ;  /* 0x000000ff00af7202 */ /* 0x000fe20000000f00 */
[----:B------:R-:W-:Y:S01]  /*02a0*/  UISETP.NE.U32.AND UP1, UPT, UR30, URZ, UPT ;  /* 0x0000003f1e00728c */ /* 0x000fe2000bf25070 */
[----:B-1----:R-:W-:Y:S01]  /*02b0*/  IADD3 R4, R0, 0xffffffe, RZ ;  /* 0x0ffffffe00047810 */ /* 0x002fe20007ffe0ff */
[----:B------:R-:W-:Y:S02]  /*02c0*/  UIMAD.WIDE.U32 UR20, UR46, UR8, URZ ;  /* 0x000000082e1472a5 */ /* 0x000fe4000f8e003f */
[----:B------:R-:W-:Y:S01]  /*02d0*/  UIMAD UR22, UR46, UR9, UR4 ;  /* 0x000000092e1672a4 */ /* 0x000fe2000f8e0204 */
[----:B--2---:R-:W1:Y:S01]  /*02e0*/  F2I.FTZ.U32.TRUNC.NTZ R3, R4 ;  /* 0x0000000400037305 */ /* 0x004e62000021f000 */
[----:B------:R-:W-:Y:S01]  /*02f0*/  MOV R2, RZ ;  /* 0x000000ff00027202 */ /* 0x000fe20000000f00 */
[----:B------:R-:W-:Y:S01]  /*0300*/  UISETP.NE.AND.EX UP0, UPT, UR5, URZ, UPT, UP0 ;  /* 0x0000003f0500728c */ /* 0x000fe2000bf05300 */
[----:B------:R-:W-:Y:S01]  /*0310*/  ULDC.64 UR8, c[0x0][0x328] ;  /* 0x0000ca0000087ab9 */ /* 0x000fe20000000a00 */
[----:B------:R-:W-:-:S02]  /*0320*/  UISETP.NE.AND.EX UP1, UPT, UR31, URZ, UPT, UP1 ;  /* 0x0000003f1f00728c */ /* 0x000fc4000bf25310 */
[----:B------:R-:W-:Y:S02]  /*0330*/  UIMAD UR5, UR6, UR10, URZ ;  /* 0x0000000a060572a4 */ /* 0x000fe4000f8e023f */
[----:B------:R-:W-:Y:S02]  /*0340*/  UIMAD UR7, UR6, UR8, URZ ;  /* 0x00000008060772a4 */ /* 0x000fe4000f8e023f */
[----:B------:R-:W-:Y:S02]  /*0350*/  UIMAD UR23, UR46, UR11, UR5 ;  /* 0x0000000b2e1772a4 */ /* 0x000fe4000f8e0205 */
[----:B------:R-:W-:Y:S01]  /*0360*/  UIMAD.WIDE.U32 UR4, UR46, UR8, URZ ;  /* 0x000000082e0472a5 */ /* 0x000fe2000f8e003f */
[----:B-1----:R-:W-:Y:S01]  /*0370*/  IADD3 R0, RZ, -R3, RZ ;  /* 0x80000003ff007210 */ /* 0x002fe20007ffe0ff */
[----:B------:R-:W-:Y:S02]  /*0380*/  UIMAD UR24, UR46, UR9, UR7 ;  /* 0x000000092e1872a4 */ /* 0x000fe4000f8e0207 */
[----:B------:R-:W-:-:S02]  /*0390*/  UISETP.NE.U32.AND UP2, UPT, UR32, URZ, UPT ;  /* 0x0000003f2000728c */ /* 0x000fc4000bf45070 */
[----:B------:R-:W-:Y:S01]  /*03a0*/  IMAD R9, R0, R7, RZ ;  /* 0x0000000700097224 */ /* 0x000fe200078e02ff */
[----:B------:R-:W-:Y:S01]  /*03b0*/  IABS R0, UR18 ;  /* 0x0000001200007c13 */ /* 0x000fe20008000000 */
[----:B------:R-:W-:Y:S02]  /*03c0*/  UIMAD UR16, UR6, UR28, URZ ;  /* 0x0000001c061072a4 */ /* 0x000fe4000f8e023f */
[----:B------:R-:W-:Y:S01]  /*03d0*/  IMAD.HI.U32 R2, R3, R9, R2 ;  /* 0x0000000903027227 */ /* 0x000fe200078e0002 */
[----:B------:R-:W-:Y:S01]  /*03e0*/  ULDC.64 UR8, c[0x0][0x240] ;  /* 0x0000900000087ab9 */ /* 0x000fe20000000a00 */
[----:B------:R-:W-:Y:S01]  /*03f0*/  UIMAD.WIDE.U32 UR14, UR46, UR10, URZ ;  /* 0x0000000a2e0e72a5 */ /* 0x000fe2000f8e003f */
[----:B------:R-:W1:Y:S01]  /*0400*/  LDC.64 R8, c[0x0][0x258] ;  /* 0x00009600ff087b82 */ /* 0x000e620000000a00 */
[----:B------:R-:W-:Y:S02]  /*0410*/  UIMAD.WIDE.U32 UR12, UR46, UR8, URZ ;  /* 0x000000082e0c72a5 */ /* 0x000fe4000f8e003f */
[----:B------:R-:W-:Y:S01]  /*0420*/  IMAD.HI.U32 R176, R2, R0, RZ ;  /* 0x0000000002b07227 */ /* 0x000fe200078e00ff */
[----:B------:R-:W-:-:S02]  /*0430*/  UIMAD UR17, UR6, UR8, URZ ;  /* 0x00000008061172a4 */ /* 0x000fc4000f8e023f */
[----:B------:R-:W-:Y:S02]  /*0440*/  UIMAD.WIDE.U32 UR10, UR46, UR28, URZ ;  /* 0x0000001c2e0a72a5 */ /* 0x000fe4000f8e003f */
[----:B------:R-:W-:Y:S01]  /*0450*/  IADD3 R2, -R176, RZ, RZ ;  /* 0x000000ffb0027210 */ /* 0x000fe20007ffe1ff */
[----:B------:R-:W-:Y:S01]  /*0460*/  UMOV UR8, URZ ;  /* 0x0000003f00087c82 */ /* 0x000fe20008000000 */
[----:B------:R-:W-:Y:S02]  /*0470*/  UISETP.NE.AND.EX UP2, UPT, UR33, URZ, UPT, UP2 ;  /* 0x0000003f2100728c */ /* 0x000fe4000bf45320 */
[----:B------:R-:W-:Y:S01]  /*0480*/  UIMAD UR16, UR46, UR29, UR16 ;  /* 0x0000001d2e1072a4 */ /* 0x000fe2000f8e0210 */
[----:B------:R-:W-:Y:S01]  /*0490*/  IMAD R0, R7, R2, R0 ;  /* 0x0000000207007224 */ /* 0x000fe200078e0200 */
[----:B------:R-:W-:Y:S01]  /*04a0*/  @UP1 ULEA UR8, UP3, UR18, UR30, 0x2 ;  /* 0x0000001e12081291 */ /* 0x000fe2000f86103f */
[----:B------:R-:W-:Y:S01]  /*04b0*/  ULDC.64 UR28, c[0x0][0x288] ;  /* 0x0000a200001c7ab9 */ /* 0x000fe20000000a00 */
[----:B------:R-:W-:-:S02]  /*04c0*/  UIADD3 UR21, UR21, UR22, URZ ;  /* 0x0000001615157290 */ /* 0x000fc4000fffe03f */
[----:B------:R-:W-:Y:S01]  /*04d0*/  ISETP.GT.U32.AND P1, PT, R7, R0, PT ;  /* 0x000000000700720c */ /* 0x000fe20003f24070 */
[----:B------:R-:W-:Y:S02]  /*04e0*/  UIMAD UR17, UR46, UR9, UR17 ;  /* 0x000000092e1172a4 */ /* 0x000fe4000f8e0211 */
[----:B------:R-:W-:Y:S01]  /*04f0*/  UIMAD UR22, UR19, UR28, URZ ;  /* 0x0000001c131672a4 */ /* 0x000fe2000f8e023f */
[----:B------:R-:W-:Y:S01]  /*0500*/  UMOV UR9, URZ ;  /* 0x0000003f00097c82 */ /* 0x000fe20008000000 */
[----:B------:R-:W-:Y:S02]  /*0510*/  @UP1 ULEA.HI.X UR9, UR18, UR31, UR19, 0x2, UP3 ;  /* 0x0000001f12091291 */ /* 0x000fe400098f1413 */
[----:B------:R-:W-:Y:S01]  /*0520*/  UIMAD UR25, UR18, UR29, UR22 ;  /* 0x0000001d121972a4 */ /* 0x000fe2000f8e0216 */
[----:B------:R-:W-:Y:S01]  /*0530*/  ULDC.64 UR30, c[0x0][0x298] ;  /* 0x0000a600001e7ab9 */ /* 0x000fe20000000a00 */
[----:B------:R-:W-:-:S04]  /*0540*/  UIADD3 UR15, UR15, UR23, URZ ;  /* 0x000000170f0f7290 */ /* 0x000fc8000fffe03f */
[-C--:B------:R-:W-:Y:S01]  /*0550*/  @!P1 IADD3 R0, R0, -R7.reuse, RZ ;  /* 0x8000000700009210 */ /* 0x080fe20007ffe0ff */
[----:B------:R-:W-:Y:S01]  /*0560*/  UIMAD UR22, UR19, UR30, URZ ;  /* 0x0000001e131672a4 */ /* 0x000fe2000f8e023f */
[----:B------:R-:W-:Y:S01]  /*0570*/  @!P1 IADD3 R176, R176, 0x1, RZ ;  /* 0x00000001b0b09810 */ /* 0x000fe20007ffe0ff */
[----:B------:R-:W-:Y:S01]  /*0580*/  UMOV UR6, URZ ;  /* 0x0000003f00067c82 */ /* 0x000fe20008000000 */
[----:B------:R-:W-:Y:S01]  /*0590*/  ISETP.GE.U32.AND P0, PT, R0, R7, PT ;  /* 0x000000070000720c */ /* 0x000fe20003f06070 */
[----:B------:R-:W-:Y:S02]  /*05a0*/  @UP2 ULEA UR6, UP1, UR18, UR32, 0x2 ;  /* 0x0000002012062291 */ /* 0x000fe4000f82103f */
[C---:B------:R-:W-:Y:S01]  /*05b0*/  LOP3.LUT R0, R6.reuse, UR18, RZ, 0x3c, !PT ;  /* 0x0000001206007c12 */ /* 0x040fe2000f8e3cff */
[----:B------:R-:W-:Y:S01]  /*05c0*/  UIMAD.WIDE.U32 UR20, UR18, UR28, UR20 ;  /* 0x0000001c121472a5 */ /* 0x000fe2000f8e0014 */
[----:B------:R-:W-:Y:S01]  /*05d0*/  ISETP.NE.AND P1, PT, R6, RZ, PT ;  /* 0x000000ff0600720c */ /* 0x000fe20003f25270 */
[----:B------:R-:W-:Y:S01]  /*05e0*/  UIMAD UR28, UR18, UR31, UR22 ;  /* 0x0000001f121c72a4 */ /* 0x000fe2000f8e0216 */
[----:B------:R-:W-:Y:S01]  /*05f0*/  ISETP.GE.AND P2, PT, R0, RZ, PT ;  /* 0x000000ff0000720c */ /* 0x000fe20003f46270 */
[----:B------:R-:W-:Y:S01]  /*0600*/  UIMAD.WIDE.U32 UR22, UR18, UR30, UR14 ;  /* 0x0000001e121672a5 */ /* 0x000fe2000f8e000e */
[----:B------:R-:W-:-:S02]  /*0610*/  UMOV UR7, URZ ;  /* 0x0000003f00077c82 */ /* 0x000fc40008000000 */
[----:B------:R-:W-:Y:S01]  /*0620*/  ULDC UR30, c[0x0][0x224] ;  /* 0x00008900001e7ab9 */ /* 0x000fe20000000800 */
[----:B------:R-:W-:Y:S01]  /*0630*/  @UP2 ULEA.HI.X UR7, UR18, UR33, UR19, 0x2, UP1 ;  /* 0x0000002112072291 */ /* 0x000fe200088f1413 */
[----:B------:R-:W-:Y:S02]  /*0640*/  @P0 IADD3 R176, R176, 0x1, RZ ;  /* 0x00000001b0b00810 */ /* 0x000fe40007ffe0ff */
[----:B------:R-:W-:Y:S01]  /*0650*/  ULDC.64 UR32, c[0x0][0x330] ;  /* 0x0000cc0000207ab9 */ /* 0x000fe20000000a00 */
[----:B------:R-:W-:Y:S02]  /*0660*/  ULEA UR31, UR30, 0xfffffe00, 0x9 ;  /* 0xfffffe001e1f7891 */ /* 0x000fe4000f8e483f */
[----:B------:R-:W-:Y:S02]  /*0670*/  UIMAD UR19, UR19, UR32, URZ ;  /* 0x00000020131372a4 */ /* 0x000fe4000f8e023f */
[----:B------:R-:W-:Y:S01]  /*0680*/  UIADD3 UR5, UR5, UR24, URZ ;  /* 0x0000001805057290 */ /* 0x000fe2000fffe03f */
[----:B------:R-:W-:Y:S01]  /*0690*/  @!P2 IADD3 R176, -R176, RZ, RZ ;  /* 0x000000ffb0b0a210 */ /* 0x000fe20007ffe1ff */
[----:B------:R-:W-:Y:S01]  /*06a0*/  USHF.R.S32.HI UR34, URZ, 0x1f, UR31 ;  /* 0x0000001f3f227899 */ /* 0x000fe2000801141f */
[----:B------:R-:W-:Y:S01]  /*06b0*/  @!P1 LOP3.LUT R176, RZ, R6, RZ, 0x33, !PT ;  /* 0x00000006ffb09212 */ /* 0x000fe200078e33ff */
[----:B------:R-:W-:-:S02]  /*06c0*/  UIADD3 UR24, UP1, UR31, UR20, URZ ;  /* 0x000000141f187290 */ /* 0x000fc4000ff3e03f */
[----:B------:R-:W-:Y:S01]  /*06d0*/  UIMAD UR29, UR18, UR33, UR19 ;  /* 0x00000021121d72a4 */ /* 0x000fe2000f8e0213 */
[----:B------:R-:W-:Y:S01]  /*06e0*/  SHF.R.S32.HI R3, RZ, 0x1f, R176 ;  /* 0x0000001fff037819 */ /* 0x000fe200000114b0 */
[----:B------:R-:W-:Y:S02]  /*06f0*/  UIMAD.WIDE.U32 UR14, UR18, UR32, UR4 ;  /* 0x00000020120e72a5 */ /* 0x000fe4000f8e0004 */
[----:B------:R-:W-:Y:S01]  /*0700*/  UIADD3.X UR21, UR34, UR21, UR25, UP1, !UPT ;  /* 0x0000001522157290 */ /* 0x000fe20008ffe419 */
[----:B------:R-:W-:Y:S01]  /*0710*/  ULDC.64 UR32, c[0x0][0x2f0] ;  /* 0x0000bc0000207ab9 */ /* 0x000fe20000000a00 */
[----:B------:R-:W-:Y:S01]  /*0720*/  UIADD3 UR19, UP2, UR31, UR22, URZ ;  /* 0x000000161f137290 */ /* 0x000fe2000ff5e03f */
[C---:B-1----:R-:W-:Y:S01]  /*0730*/  IMAD R0, R3.reuse, R8, RZ ;  /* 0x0000000803007224 */ /* 0x042fe200078e02ff */
[----:B------:R-:W-:Y:S01]  /*0740*/  ULEA UR20, UP1, UR24, UR32, 0x2 ;  /* 0x0000002018147291 */ /* 0x000fe2000f82103f */
[----:B0-----:R-:W-:Y:S01]  /*0750*/  IMAD R2, R3, R10, RZ ;  /* 0x0000000a03027224 */ /* 0x001fe200078e02ff */
[----:B------:R-:W-:Y:S01]  /*0760*/  UIADD3 UR13, UR13, UR17, URZ ;  /* 0x000000110d0d7290 */ /* 0x000fe2000fffe03f */
[C---:B------:R-:W-:Y:S01]  /*0770*/  IMAD R7, R176.reuse, R9, R0 ;  /* 0x00000009b0077224 */ /* 0x040fe200078e0200 */
[----:B------:R-:W-:Y:S01]  /*0780*/  ULEA.HI.X UR21, UR24, UR33, UR21, 0x2, UP1 ;  /* 0x0000002118157291 */ /* 0x000fe200088f1415 */
[C---:B------:R-:W-:Y:S01]  /*0790*/  IMAD R9, R176.reuse, R11, R2 ;  /* 0x0000000bb0097224 */ /* 0x040fe200078e0202 */
[----:B------:R-:W-:Y:S01]  /*07a0*/  ULDC.64 UR4, c[0x0][0x2f8] ;  /* 0x0000be0000047ab9 */ /* 0x000fe20000000a00 */
[----:B------:R-:W-:Y:S01]  /*07b0*/  UIADD3 UR25, UP1, UR31, UR14, URZ ;  /* 0x0000000e1f197290 */ /* 0x000fe2000ff3e03f */
[----:B------:R-:W-:Y:S01]  /*07c0*/  IMAD.WIDE.U32 R2, R176, R8, UR12 ;  /* 0x0000000cb0027e25 */ /* 0x000fe2000f8e0008 */
[----:B------:R-:W-:-:S02]  /*07d0*/  UIADD3.X UR23, UR34, UR23, UR28, UP2, !UPT ;  /* 0x0000001722177290 */ /* 0x000fc400097fe41c */
[----:B------:R-:W-:Y:S01]  /*07e0*/  ULEA UR22, UP2, UR19, UR4, 0x2 ;  /* 0x0000000413167291 */ /* 0x000fe2000f84103f */
[----:B------:R-:W-:Y:S01]  /*07f0*/  ULDC.64 UR32, c[0x0][0x3b8] ;  /* 0x0000ee0000207ab9 */ /* 0x000fe20000000a00 */
[----:B------:R-:W-:Y:S01]  /*0800*/  UIADD3.X UR14, UR34, UR15, UR29, UP1, !UPT ;  /* 0x0000000f220e7290 */ /* 0x000fe20008ffe41d */
[----:B------:R-:W-:Y:S01]  /*0810*/  IADD3 R171, P0, R2, UR31, RZ ;  /* 0x0000001f02ab7c10 */ /* 0x000fe2000ff1e0ff */
[----:B------:R-:W-:Y:S01]  /*0820*/  ULEA UR24, UP1, UR25, UR32, 0x2 ;  /* 0x0000002019187291 */ /* 0x000fe2000f82103f */
[----:B------:R-:W-:Y:S01]  /*0830*/  IADD3 R2, R3, R7, RZ ;  /* 0x0000000703027210 */ /* 0x000fe20007ffe0ff */
[----:B------:R-:W-:Y:S01]  /*0840*/  ULEA.HI.X UR23, UR19, UR5, UR23, 0x2, UP2 ;  /* 0x0000000513177291 */ /* 0x000fe200090f1417 */
[----:B---3--:R-:W-:Y:S01]  /*0850*/  LEA R172, P1, R171, R172, 0x2 ;  /* 0x000000acabac7211 */ /* 0x008fe200078210ff */
[----:B------:R-:W-:Y:S01]  /*0860*/  ULEA.HI.X UR25, UR25, UR33, UR14, 0x2, UP1 ;  /* 0x0000002119197291 */ /* 0x000fe200088f140e */
[----:B------:R-:W-:Y:S01]  /*0870*/  IADD3.X R2, R2, UR34, RZ, P0, !PT ;  /* 0x0000002202027c10 */ /* 0x000fe200087fe4ff */
[----:B------:R-:W-:Y:S01]  /*0880*/  @UP0 ULDC UR5, c[0x0][0x214] ;  /* 0x0000850000050ab9 */ /* 0x000fe20000000800 */
[----:B------:R-:W-:-:S02]  /*0890*/  UISETP.GE.AND UP1, UPT, UR30, 0x1, UPT ;  /* 0x000000011e00788c */ /* 0x000fc4000bf26270 */
[----:B------:R-:W-:Y:S01]  /*08a0*/  @UP0 UIMAD UR5, UR46, UR5, UR18 ;  /* 0x000000052e0502a4 */ /* 0x000fe2000f8e0212 */
[----:B------:R-:W-:Y:S01]  /*08b0*/  LEA.HI.X R171, R171, R173, R2, 0x2, P1 ;  /* 0x000000adabab7211 */ /* 0x000fe200008f1402 */
[----:B------:R-:W-:Y:S02]  /*08c0*/  UIADD3 UR11, UR11, UR16, URZ ;  /* 0x000000100b0b7290 */ /* 0x000fe4000fffe03f */
[----:B------:R-:W-:Y:S01]  /*08d0*/  @UP0 UIMAD UR5, UR5, UR30, URZ ;  /* 0x0000001e050502a4 */ /* 0x000fe2000f8e023f */
[----:B------:R-:W-:Y:S01]  /*08e0*/  PLOP3.LUT P0, PT, PT, PT, UP1, 0x80, 0x0 ;  /* 0x000000000000781c */ /* 0x000fe20003f0f018 */
[----:B------:R-:W-:Y:S01]  /*08f0*/  @UP0 ULDC UR12, c[0x0][0x21c] ;  /* 0x00008700000c0ab9 */ /* 0x000fe20000000800 */
[----:B------:R-:W-:Y:S01]  /*0900*/  UMOV UR4, URZ ;  /* 0x0000003f00047c82 */ /* 0x000fe20008000000 */
[----:B------:R-:W-:Y:S01]  /*0910*/  @UP0 UIMAD UR5, UR5, UR12, URZ ;  /* 0x0000000c050502a4 */ /* 0x000fe2000f8e023f */
[----:B------:R-:W-:Y:S02]  /*0920*/  UMOV UR13, UR9 ;  /* 0x00000009000d7c82 */ /* 0x000fe40008000000 */
[----:B------:R-:W-:Y:S01]  /*0930*/  UMOV UR12, UR8 ;  /* 0x00000008000c7c82 */ /* 0x000fe20008000000 */
[----:B------:R-:W-:Y:S01]  /*0940*/  UMOV UR14, UR6 ;  /* 0x00000006000e7c82 */ /* 0x000fe20008000000 */
[----:B------:R-:W-:Y:S01]  /*0950*/  UMOV UR15, UR7 ;  /* 0x00000007000f7c82 */ /* 0x000fe20008000000 */
[----:B----4-:R-:W-:Y:S01]  /*0960*/  @P3 R2UR UR4, R5 ;  /* 0x00000000050432ca */ /* 0x010fe200000e0000 */
[----:B------:R-:W-:Y:S01]  /*0970*/  IMAD.WIDE.U32 R4, R176, R10, UR10 ;  /* 0x0000000ab0047e25 */ /* 0x000fe2000f8e000a */
[----:B------:R-:W-:-:S02]  /*0980*/  @UP0 ULDC.64 UR10, c[0x0][0x310] ;  /* 0x0000c400000a0ab9 */ /* 0x000fc40000000a00 */
[----:B------:R-:W-:Y:S01]  /*0990*/  @UP0 UIMAD.WIDE UR10, UR5, 0x8, UR10 ;  /* 0x00000008050a08a5 */ /* 0x000fe2000f8e020a */
[----:B------:R-:W-:Y:S02]  /*09a0*/  IADD3 R169, P2, R4, UR31, RZ ;  /* 0x0000001f04a97c10 */ /* 0x000fe4000ff5e0ff */
[----:B------:R-:W-:Y:S02]  /*09b0*/  IADD3 R0, R5, R9, RZ ;  /* 0x0000000905007210 */ /* 0x000fe40007ffe0ff */
[----:B------:R-:W-:Y:S02]  /*09c0*/  LEA R170, P3, R169, R12, 0x2 ;  /* 0x0000000ca9aa7211 */ /* 0x000fe400078610ff */
[----:B------:R-:W-:Y:S01]  /*09d0*/  @!UP0 UMOV UR10, URZ ;  /* 0x0000003f000a8c82 */ /* 0x000fe20008000000 */
[----:B------:R-:W-:Y:S01]  /*09e0*/  IADD3.X R0, R0, UR34, RZ, P2, !PT ;  /* 0x0000002200007c10 */ /* 0x000fe200097fe4ff */
[----:B------:R-:W-:-:S03]  /*09f0*/  @!UP0 UMOV UR11, URZ ;  /* 0x0000003f000b8c82 */ /* 0x000fc60008000000 */
[----:B------:R-:W-:Y:S01]  /*0a00*/  LEA.HI.X R169, R169, R13, R0, 0x2, P3 ;  /* 0x0000000da9a97211 */ /* 0x000fe200018f1400 */
[----:B------:R-:W-:Y:S06]  /*0a10*/  @!P0 BRA `(.L_x_7584) ;  /* 0x0000008c00c08947 */ /* 0x000fec0003800000 */
[----:B------:R-:W0:Y:S01]  /*0a20*/  S2R R174, SR_TID.X ;  /* 0x0000000000ae7919 */ /* 0x000e220000002100 */
[----:B------:R-:W-:Y:S01]  /*0a30*/  MOV R175, RZ ;  /* 0x000000ff00af7202 */ /* 0x000fe20000000f00 */
[----:B------:R-:W-:Y:S01]  /*0a40*/  UMOV UR9, UR20 ;  /* 0x0000001400097c82 */ /* 0x000fe20008000000 */
[----:B------:R-:W-:Y:S01]  /*0a50*/  MOV R177, RZ ;  /* 0x000000ff00b17202 */ /* 0x000fe20000000f00 */
[----:B------:R-:W1:Y:S01]  /*0a60*/  S2R R173, SR_LANEID ;  /* 0x0000000000ad7919 */ /* 0x000e620000000000 */
[----:B------:R-:W-:Y:S01]  /*0a70*/  UMOV UR19, UR21 ;  /* 0x0000001500137c82 */ /* 0x000fe20008000000 */
[----:B------:R-:W-:Y:S01]  /*0a80*/  UMOV UR5, URZ ;  /* 0x0000003f00057c82 */ /* 0x000fe20008000000 */
[C---:B0-----:R-:W-:Y:S02]  /*0a90*/  SHF.L.U32 R0, R174.reuse, 0x4, RZ ;  /* 0x00000004ae007819 */ /* 0x041fe400000006ff */
[----:B------:R-:W-:Y:S02]  /*0aa0*/  LOP3.LUT R168, R174, 0x1f, RZ, 0xc0, !PT ;  /* 0x0000001faea87812 */ /* 0x000fe400078ec0ff */
[----:B------:R-:W-:-:S04]  /*0ab0*/  LOP3.LUT R117, R0, 0xfffffe00, RZ, 0xc0, !PT ;  /* 0xfffffe0000757812 */ /* 0x000fc800078ec0ff */
[----:B------:R-:W-:-:S04]  /*0ac0*/  LOP3.LUT R116, R117, 0x1f, R174, 0xf8, !PT ;  /* 0x0000001f75747812 */ /* 0x000fc800078ef8ae */
        /* <DEDUP_REMOVED lines=10> */
.L_x_7632:
[----:B------:R-:W-:Y:S01]  /*0b70*/  ULDC UR45, c[0x0][0x224] ;  /* 0x00008900002d7ab9 */ /* 0x000fe20000000800 */
[----:B------:R-:W-:Y:S01]  /*0b80*/  ULDC UR20, c[0x0][0x218] ;  /* 0x0000860000147ab9 */ /* 0x000fe20000000800 */
[----:B------:R-:W-:Y:S01]  /*0b90*/  UIADD3 UR47, -UR5, UR45, URZ ;  /* 0x0000002d052f7290 */ /* 0x000fe2000fffe13f */
[----:B------:R-:W-:Y:S02]  /*0ba0*/  SHF.R.S32.HI R117, RZ, 0x1f, R116 ;  /* 0x0000001fff757819 */ /* 0x000fe40000011474 */
[----:B------:R-:W-:Y:S02]  /*0bb0*/  CS2R R4, SRZ ;  /* 0x0000000000047805 */ /* 0x000fe4000001ff00 */
[C---:B0-----:R-:W-:Y:S01]  /*0bc0*/  LEA R2, P1, R116.reuse, UR9, 0x2 ;  /* 0x0000000974027c11 */ /* 0x041fe2000f8210ff */
[----:B------:R-:W-:Y:S01]  /*0bd0*/  ULEA UR48, UR47, 0xfffffe00, 0x9 ;  /* 0xfffffe002f307891 */ /* 0x000fe2000f8e483f */
[C---:B------:R-:W-:Y:S02]  /*0be0*/  LOP3.LUT R157, R116.reuse, 0x20, RZ, 0xfc, !PT ;  /* 0x00000020749d7812 */ /* 0x040fe400078efcff */
[C---:B------:R-:W-:Y:S01]  /*0bf0*/  LOP3.LUT R156, R116.reuse, 0x40, RZ, 0xfc, !PT ;  /* 0x00000040749c7812 */ /* 0x040fe200078efcff */
[----:B------:R-:W-:Y:S01]  /*0c00*/  UIADD3 UR20, -UR48, UR20, URZ ;  /* 0x0000001430147290 */ /* 0x000fe2000fffe13f */
[----:B------:R-:W-:-:S02]  /*0c10*/  LEA.HI.X R3, R116, UR19, R117, 0x2, P1 ;  /* 0x0000001374037c11 */ /* 0x000fc400088f1475 */
[C---:B------:R-:W-:Y:S02]  /*0c20*/  LOP3.LUT R155, R116.reuse, 0x60, RZ, 0xfc, !PT ;  /* 0x00000060749b7812 */ /* 0x040fe400078efcff */
[C---:B------:R-:W-:Y:S02]  /*0c30*/  LOP3.LUT R154, R116.reuse, 0x80, RZ, 0xfc, !PT ;  /* 0x00000080749a7812 */ /* 0x040fe400078efcff */
[C---:B------:R-:W-:Y:S01]  /*0c40*/  LOP3.LUT R153, R116.reuse, 0xa0, RZ, 0xfc, !PT ;  /* 0x000000a074997812 */ /* 0x040fe200078efcff */
[----:B------:R-:W-:Y:S01]  /*0c50*/  IMAD.MOV.U32 R0, RZ, RZ, RZ ;  /* 0x000000ffff007224 */ /* 0x000fe200078e00ff */
[----:B------:R-:W-:Y:S01]  /*0c60*/  ISETP.GE.AND P0, PT, R116, UR20, PT ;  /* 0x0000001474007c0c */ /* 0x000fe2000bf06270 */
[----:B------:R-:W-:Y:S01]  /*0c70*/  BAR.SYNC.DEFER_BLOCKING 0x0 ;  /* 0x0000000000007b1d */ /* 0x000fe20000010000 */
[----:B------:R-:W-:Y:S02]  /*0c80*/  ISETP.GE.AND P1, PT, R156, UR20, PT ;  /* 0x000000149c007c0c */ /* 0x000fe4000bf26270 */
[----:B------:R-:W-:-:S02]  /*0c90*/  ISETP.GE.AND P2, PT, R155, UR20, PT ;  /* 0x000000149b007c0c */ /* 0x000fc4000bf46270 */
[----:B------:R-:W-:Y:S02]  /*0ca0*/  ISETP.GE.AND P3, PT, R154, UR20, PT ;  /* 0x000000149a007c0c */ /* 0x000fe4000bf66270 */
[----:B------:R-:W-:Y:S02]  /*0cb0*/  CS2R R6, SRZ ;  /* 0x0000000000067805 */ /* 0x000fe4000001ff00 */
[----:B------:R-:W-:Y:S02]  /*0cc0*/  ISETP.GE.AND P4, PT, R153, UR20, PT ;  /* 0x0000001499007c0c */ /* 0x000fe4000bf86270 */
[----:B------:R-:W-:Y:S02]  /*0cd0*/  CS2R R8, SRZ ;  /* 0x0000000000087805 */ /* 0x000fe4000001ff00 */
[----:B------:R-:W-:Y:S02]  /*0ce0*/  CS2R R10, SRZ ;  /* 0x00000000000a7805 */ /* 0x000fe4000001ff00 */
[----:B------:R-:W-:-:S02]  /*0cf0*/  CS2R R12, SRZ ;  /* 0x00000000000c7805 */ /* 0x000fc4000001ff00 */
[----:B------:R-:W-:Y:S01]  /*0d00*/  CS2R R14, SRZ ;  /* 0x00000000000e7805 */ /* 0x000fe2000001ff00 */
[----:B------:R-:W-:Y:S01]  /*0d10*/  HFMA2.MMA R19, -RZ, RZ, 0, 0 ;  /* 0x00000000ff137435 */ /* 0x000fe200000001ff */
[----:B------:R-:W-:Y:S01]  /*0d20*/  CS2R R16, SRZ ;  /* 0x0000000000107805 */ /* 0x000fe2000001ff00 */
[----:B------:R-:W0:Y:S01]  /*0d30*/  S2UR UR6, SR_CgaCtaId ;  /* 0x00000000000679c3 */ /* 0x000e220000008800 */
[----:B------:R-:W-:Y:S01]  /*0d40*/  UMOV UR21, 0x400 ;  /* 0x0000040000157882 */ /* 0x000fe20000000000 */
[C---:B------:R-:W-:Y:S02]  /*0d50*/  IADD3 R18, R173.reuse, 0x20, RZ ;  /* 0x00000020ad127810 */ /* 0x040fe40007ffe0ff */
[C---:B------:R-:W-:Y:S02]  /*0d60*/  LEA.HI.SX32 R152, R173.reuse, R173, 0x1b ;  /* 0x000000adad987211 */ /* 0x040fe400078fdaff */
[C---:B------:R-:W-:Y:S02]  /*0d70*/  IADD3 R20, R173.reuse, 0x40, RZ ;  /* 0x00000040ad147810 */ /* 0x040fe40007ffe0ff */
[----:B------:R-:W-:-:S02]  /*0d80*/  IADD3 R22, R173, 0x60, RZ ;  /* 0x00000060ad167810 */ /* 0x000fc40007ffe0ff */
[----:B------:R-:W-:Y:S01]  /*0d90*/  IADD3 R24, R173, 0x80, RZ ;  /* 0x00000080ad187810 */ /* 0x000fe20007ffe0ff */
[----:B--2---:R-:W2:Y:S01]  /*0da0*/  @!P0 LDG.E R5, desc[UR26][R2.64] ;  /* 0x0000001a02058981 */ /* 0x004ea2000c1e1900 */
[----:B------:R-:W-:Y:S02]  /*0db0*/  ISETP.GE.AND P0, PT, R157, UR20, PT ;  /* 0x000000149d007c0c */ /* 0x000fe4000bf06270 */
[----:B------:R-:W-:Y:S01]  /*0dc0*/  MOV R25, RZ ;  /* 0x000000ff00197202 */ /* 0x000fe20000000f00 */
[----:B---3--:R-:W3:Y:S01]  /*0dd0*/  @!P1 LDG.E R7, desc[UR26][R2.64+0x100] ;  /* 0x0001001a02079981 */ /* 0x008ee2000c1e1900 */
[----:B------:R-:W-:Y:S01]  /*0de0*/  ISETP.GE.AND P1, PT, R166, UR20, PT ;  /* 0x00000014a6007c0c */ /* 0x000fe2000bf26270 */
[----:B------:R-:W-:Y:S02]  /*0df0*/  USHF.R.S32.HI UR7, URZ, 0x1f, UR46 ;  /* 0x0000001f3f077899 */ /* 0x000fe4000801142e */
[----:B----4-:R-:W4:Y:S01]  /*0e00*/  @!P2 LDG.E R4, desc[UR26][R2.64+0x180] ;  /* 0x0001801a0204a981 */ /* 0x010f22000c1e1900 */
[----:B------:R-:W-:Y:S01]  /*0e10*/  ISETP.GE.AND P2, PT, R165, UR20, PT ;  /* 0x00000014a5007c0c */ /* 0x000fe2000bf46270 */
[----:B------:R-:W-:Y:S01]  /*0e20*/  ULDC.64 UR16, c[0x0][0x2a0] ;  /* 0x0000a80000107ab9 */ /* 0x000fe20000000a00 */
[----:B------:R-:W-:Y:S01]  /*0e30*/  ULDC.64 UR30, c[0x0][0x2b0] ;  /* 0x0000ac00001e7ab9 */ /* 0x000fe20000000a00 */
[----:B------:R-:W4:Y:S01]  /*0e40*/  @!P3 LDG.E R9, desc[UR26][R2.64+0x200] ;  /* 0x0002001a0209b981 */ /* 0x000f22000c1e1900 */
[----:B------:R-:W-:-:S03]  /*0e50*/  ULDC.64 UR28, c[0x0][0x2a8] ;  /* 0x0000aa00001c7ab9 */ /* 0x000fc60000000a00 */
[----:B------:R-:W3:Y:S01]  /*0e60*/  @!P0 LDG.E R0, desc[UR26][R2.64+0x80] ;  /* 0x0000801a02008981 */ /* 0x000ee2000c1e1900 */
[----:B------:R-:W-:Y:S02]  /*0e70*/  ISETP.GE.AND P0, PT, R167, UR20, PT ;  /* 0x00000014a7007c0c */ /* 0x000fe4000bf06270 */
        /* <DEDUP_REMOVED lines=17> */
[----:B------:R1:W4:Y:S01]  /*0f90*/  @!P4 LDG.E R16, desc[UR26][R2.64+0x780] ;  /* 0x0007801a0210c981 */ /* 0x000322000c1e1900 */
[----:B0-----:R-:W-:Y:S01]  /*0fa0*/  ULEA UR21, UR6, UR21, 0x18 ;  /* 0x0000001506157291 */ /* 0x001fe2000f8ec03f */
[----:B------:R-:W-:-:S02]  /*0fb0*/  LEA.HI.SX32 R18, R18, R173, 0x1b ;  /* 0x000000ad12127211 */ /* 0x000fc400078fdaff */
[----:B-1----:R-:W-:-:S04]  /*0fc0*/  IADD3 R2, R173, 0xa0, RZ ;  /* 0x000000a0ad027810 */ /* 0x002fc80007ffe0ff */
[-C--:B------:R-:W-:Y:S02]  /*0fd0*/  LEA.HI.SX32 R2, R2, R173.reuse, 0x1b ;  /* 0x000000ad02027211 */ /* 0x080fe400078fdaff */
[----:B------:R-:W-:Y:S02]  /*0fe0*/  LEA R152, R152, UR21, 0x2 ;  /* 0x0000001598987c11 */ /* 0x000fe4000f8e10ff */
[-C--:B------:R-:W-:Y:S02]  /*0ff0*/  LEA.HI.SX32 R20, R20, R173.reuse, 0x1b ;  /* 0x000000ad14147211 */ /* 0x080fe400078fdaff */
[----:B------:R-:W-:Y:S02]  /*1000*/  LEA.HI.SX32 R22, R22, R173, 0x1b ;  /* 0x000000ad16167211 */ /* 0x000fe400078fdaff */
[----:B------:R-:W-:Y:S02]  /*1010*/  LEA R151, R18, UR21, 0x2 ;  /* 0x0000001512977c11 */ /* 0x000fe4000f8e10ff */
[----:B------:R-:W-:-:S02]  /*1020*/  LEA R147, R2, UR21, 0x2 ;  /* 0x0000001502937c11 */ /* 0x000fc4000f8e10ff */
[----:B------:R-:W-:Y:S02]  /*1030*/  LEA.HI.SX32 R24, R24, R173, 0x1b ;  /* 0x000000ad18187211 */ /* 0x000fe400078fdaff */
[C---:B------:R-:W-:Y:S02]  /*1040*/  IADD3 R2, R173.reuse, 0xc0, RZ ;  /* 0x000000c0ad027810 */ /* 0x040fe40007ffe0ff */
[----:B------:R-:W-:Y:S02]  /*1050*/  LEA R150, R20, UR21, 0x2 ;  /* 0x0000001514967c11 */ /* 0x000fe4000f8e10ff */
[----:B------:R-:W-:Y:S02]  /*1060*/  LEA R149, R22, UR21, 0x2 ;  /* 0x0000001516957c11 */ /* 0x000fe4000f8e10ff */
[----:B------:R-:W-:Y:S02]  /*1070*/  IADD3 R18, R173, 0xe0, RZ ;  /* 0x000000e0ad127810 */ /* 0x000fe40007ffe0ff */
[----:B------:R-:W-:-:S02]  /*1080*/  LEA R148, R24, UR21, 0x2 ;  /* 0x0000001518947c11 */ /* 0x000fc4000f8e10ff */
[-C--:B------:R-:W-:Y:S02]  /*1090*/  LEA.HI.SX32 R2, R2, R173.reuse, 0x1b ;  /* 0x000000ad02027211 */ /* 0x080fe400078fdaff */
[C---:B------:R-:W-:Y:S02]  /*10a0*/  IADD3 R20, R173.reuse, 0x100, RZ ;  /* 0x00000100ad147810 */ /* 0x040fe40007ffe0ff */
[C---:B------:R-:W-:Y:S02]  /*10b0*/  IADD3 R22, R173.reuse, 0x120, RZ ;  /* 0x00000120ad167810 */ /* 0x040fe40007ffe0ff */
[----:B------:R-:W-:Y:S02]  /*10c0*/  IADD3 R24, R173, 0x140, RZ ;  /* 0x00000140ad187810 */ /* 0x000fe40007ffe0ff */
[----:B------:R-:W-:Y:S02]  /*10d0*/  LEA.HI.SX32 R18, R18, R173, 0x1b ;  /* 0x000000ad12127211 */ /* 0x000fe400078fdaff */
[----:B------:R-:W-:-:S02]  /*10e0*/  LEA R146, R2, UR21, 0x2 ;  /* 0x0000001502927c11 */ /* 0x000fc4000f8e10ff */
[-C--:B------:R-:W-:Y:S02]  /*10f0*/  LEA.HI.SX32 R20, R20, R173.reuse, 0x1b ;  /* 0x000000ad14147211 */ /* 0x080fe400078fdaff */
[C---:B------:R-:W-:Y:S02]  /*1100*/  IADD3 R2, R173.reuse, 0x180, RZ ;  /* 0x00000180ad027810 */ /* 0x040fe40007ffe0ff */
[-C--:B------:R-:W-:Y:S02]  /*1110*/  LEA.HI.SX32 R22, R22, R173.reuse, 0x1b ;  /* 0x000000ad16167211 */ /* 0x080fe400078fdaff */
[----:B------:R-:W-:Y:S02]  /*1120*/  LEA.HI.SX32 R24, R24, R173, 0x1b ;  /* 0x000000ad18187211 */ /* 0x000fe400078fdaff */
[----:B------:R-:W-:Y:S02]  /*1130*/  LEA R145, R18, UR21, 0x2 ;  /* 0x0000001512917c11 */ /* 0x000fe4000f8e10ff */
[----:B------:R-:W-:-:S02]  /*1140*/  IADD3 R18, R173, 0x1e0, RZ ;  /* 0x000001e0ad127810 */ /* 0x000fc40007ffe0ff */
[----:B------:R-:W-:Y:S02]  /*1150*/  LEA R144, R20, UR21, 0x2 ;  /* 0x0000001514907c11 */ /* 0x000fe4000f8e10ff */
[-C--:B------:R-:W-:Y:S02]  /*1160*/  LEA.HI.SX32 R2, R2, R173.reuse, 0x1b ;  /* 0x000000ad02027211 */ /* 0x080fe400078fdaff */
[----:B------:R-:W-:Y:S02]  /*1170*/  LEA R143, R22, UR21, 0x2 ;  /* 0x00000015168f7c11 */ /* 0x000fe4000f8e10ff */
[----:B------:R-:W-:Y:S02]  /*1180*/  LEA R142, R24, UR21, 0x2 ;  /* 0x00000015188e7c11 */ /* 0x000fe4000f8e10ff */
[----:B------:R-:W-:Y:S02]  /*1190*/  LEA.HI.SX32 R18, R18, R173, 0x1b ;  /* 0x000000ad12127211 */ /* 0x000fe400078fdaff */
[----:B------:R-:W-:-:S02]  /*11a0*/  LEA R140, R2, UR21, 0x2 ;  /* 0x00000015028c7c11 */ /* 0x000fc4000f8e10ff */
[----:B------:R-:W-:Y:S02]  /*11b0*/  LEA R137, R18, UR21, 0x2 ;  /* 0x0000001512897c11 */ /* 0x000fe4000f8e10ff */
[C---:B------:R-:W-:Y:S02]  /*11c0*/  ISETP.GE.AND P2, PT, R116.reuse, UR20, PT ;  /* 0x0000001474007c0c */ /* 0x040fe4000bf46270 */
[----:B------:R-:W-:Y:S02]  /*11d0*/  ISETP.GE.AND P1, PT, R157, UR20, PT ;  /* 0x000000149d007c0c */ /* 0x000fe4000bf26270 */
[C---:B------:R-:W-:Y:S02]  /*11e0*/  LEA R2, P0, R116.reuse, UR22, 0x2 ;  /* 0x0000001674027c11 */ /* 0x040fe4000f8010ff */
[----:B------:R-:W-:Y:S02]  /*11f0*/  ISETP.GE.AND P4, PT, R155, UR20, PT ;  /* 0x000000149b007c0c */ /* 0x000fe4000bf86270 */
[----:B------:R-:W-:-:S02]  /*1200*/  LEA.HI.X R3, R116, UR23, R117, 0x2, P0 ;  /* 0x0000001774037c11 */ /* 0x000fc400080f1475 */
[----:B------:R-:W-:Y:S02]  /*1210*/  ISETP.GE.AND P0, PT, R156, UR20, PT ;  /* 0x000000149c007c0c */ /* 0x000fe4000bf06270 */
[----:B------:R-:W-:Y:S02]  /*1220*/  ISETP.GE.AND P6, PT, R154, UR20, PT ;  /* 0x000000149a007c0c */ /* 0x000fe4000bfc6270 */
[----:B------:R-:W-:Y:S02]  /*1230*/  ISETP.GE.AND P5, PT, R153, UR20, PT ;  /* 0x0000001499007c0c */ /* 0x000fe4000bfa6270 */
[----:B------:R-:W-:Y:S01]  /*1240*/  ISETP.GE.AND P3, PT, R167, UR20, PT ;  /* 0x00000014a7007c0c */ /* 0x000fe2000bf66270 */
[----:B--2---:R-:W-:Y:S04]  /*1250*/  STS [R152], R5 ;  /* 0x0000000598007388 */ /* 0x004fe80000000800 */
[----:B---3--:R0:W-:Y:S04]  /*1260*/  STS [R151+0x80], R0 ;  /* 0x0000800097007388 */ /* 0x0081e80000000800 */
[----:B------:R-:W-:Y:S01]  /*1270*/  STS [R150+0x100], R7 ;  /* 0x0001000796007388 */ /* 0x000fe20000000800 */
[----:B0-----:R-:W-:-:S03]  /*1280*/  IADD3 R0, R173, 0x160, RZ ;  /* 0x00000160ad007810 */ /* 0x001fc60007ffe0ff */
[----:B----4-:R0:W-:Y:S01]  /*1290*/  STS [R149+0x180], R4 ;  /* 0x0001800495007388 */ /* 0x0101e20000000800 */
[----:B------:R-:W-:-:S03]  /*12a0*/  LEA.HI.SX32 R0, R0, R173, 0x1b ;  /* 0x000000ad00007211 */ /* 0x000fc600078fdaff */
[----:B------:R-:W-:Y:S04]  /*12b0*/  STS [R148+0x200], R9 ;  /* 0x0002000994007388 */ /* 0x000fe80000000800 */
[----:B------:R1:W-:Y:S01]  /*12c0*/  STS [R147+0x280], R6 ;  /* 0x0002800693007388 */ /* 0x0003e20000000800 */
[C---:B0-----:R-:W-:Y:S02]  /*12d0*/  IADD3 R4, R173.reuse, 0x1a0, RZ ;  /* 0x000001a0ad047810 */ /* 0x041fe40007ffe0ff */
[----:B------:R-:W-:Y:S02]  /*12e0*/  LEA R141, R0, UR21, 0x2 ;  /* 0x00000015008d7c11 */ /* 0x000fe4000f8e10ff */
[----:B------:R-:W-:Y:S02]  /*12f0*/  LEA.HI.SX32 R4, R4, R173, 0x1b ;  /* 0x000000ad04047211 */ /* 0x000fe400078fdaff */
[----:B-1----:R-:W-:-:S02]  /*1300*/  IADD3 R6, R173, 0x1c0, RZ ;  /* 0x000001c0ad067810 */ /* 0x002fc40007ffe0ff */
[----:B------:R-:W-:Y:S01]  /*1310*/  SHF.L.U32 R0, R173, 0x4, RZ ;  /* 0x00000004ad007819 */ /* 0x000fe200000006ff */
[----:B------:R-:W-:Y:S01]  /*1320*/  STS [R146+0x300], R11 ;  /* 0x0003000b92007388 */ /* 0x000fe20000000800 */
[----:B------:R-:W-:Y:S02]  /*1330*/  LEA.HI.SX32 R6, R6, R173, 0x1b ;  /* 0x000000ad06067211 */ /* 0x000fe400078fdaff */
[----:B------:R-:W-:Y:S01]  /*1340*/  LEA R139, R4, UR21, 0x2 ;  /* 0x00000015048b7c11 */ /* 0x000fe2000f8e10ff */
[----:B------:R0:W-:Y:S01]  /*1350*/  STS [R145+0x380], R8 ;  /* 0x0003800891007388 */ /* 0x0001e20000000800 */
[----:B------:R-:W-:Y:S02]  /*1360*/  LEA.HI.SX32 R0, R0, R0, 0x1b ;  /* 0x0000000000007211 */ /* 0x000fe400078fdaff */
[----:B------:R-:W-:Y:S01]  /*1370*/  LEA R138, R6, UR21, 0x2 ;  /* 0x00000015068a7c11 */ /* 0x000fe2000f8e10ff */
        /* <DEDUP_REMOVED lines=51> */
[----:B----4-:R-:W-:Y:S01]  /*16b0*/  CS2R R16, SRZ ;  /* 0x0000000000107805 */ /* 0x010fe2000001ff00 */
[----:B------:R-:W-:Y:S01]  /*16c0*/  IMAD.MOV.U32 R0, RZ, RZ, RZ ;  /* 0x000000ffff007224 */ /* 0x000fe200078e00ff */
[----:B------:R-:W-:Y:S01]  /*16d0*/  CS2R R18, SRZ ;  /* 0x0000000000127805 */ /* 0x000fe2000001ff00 */
[----:B------:R-:W4:Y:S04]  /*16e0*/  @!P0 LDG.E R12, desc[UR26][R2.64+0x480] ;  /* 0x0004801a020c8981 */ /* 0x000f28000c1e1900 */
[----:B------:R-:W4:Y:S04]  /*16f0*/  @!P4 LDG.E R15, desc[UR26][R2.64+0x500] ;  /* 0x0005001a020fc981 */ /* 0x000f28000c1e1900 */
[----:B------:R-:W4:Y:S04]  /*1700*/  @!P6 LDG.E R14, desc[UR26][R2.64+0x580] ;  /* 0x0005801a020ee981 */ /* 0x000f28000c1e1900 */
[----:B------:R-:W4:Y:S04]  /*1710*/  @!P5 LDG.E R17, desc[UR26][R2.64+0x600] ;  /* 0x0006001a0211d981 */ /* 0x000f28000c1e1900 */
[----:B------:R-:W4:Y:S04]  /*1720*/  @!P3 LDG.E R0, desc[UR26][R2.64+0x680] ;  /* 0x0006801a0200b981 */ /* 0x000f28000c1e1900 */
[----:B------:R-:W4:Y:S04]  /*1730*/  @!P2 LDG.E R19, desc[UR26][R2.64+0x700] ;  /* 0x0007001a0213a981 */ /* 0x000f28000c1e1900 */
[----:B------:R-:W4:Y:S01]  /*1740*/  @!P1 LDG.E R16, desc[UR26][R2.64+0x780] ;  /* 0x0007801a02109981 */ /* 0x000f22000c1e1900 */
        /* <DEDUP_REMOVED lines=8> */
[----:B--2---:R-:W-:Y:S04]  /*17d0*/  STS [R152], R5 ;  /* 0x0000000598007388 */ /* 0x004fe80000000800 */
[----:B---3--:R0:W-:Y:S04]  /*17e0*/  STS [R151+0x80], R4 ;  /* 0x0000800497007388 */ /* 0x0081e80000000800 */
[----:B------:R-:W-:Y:S04]  /*17f0*/  STS [R150+0x100], R7 ;  /* 0x0001000796007388 */ /* 0x000fe80000000800 */
[----:B------:R-:W-:Y:S04]  /*1800*/  STS [R149+0x180], R6 ;  /* 0x0001800695007388 */ /* 0x000fe80000000800 */
[----:B------:R-:W-:Y:S04]  /*1810*/  STS [R148+0x200], R9 ;  /* 0x0002000994007388 */ /* 0x000fe80000000800 */
[----:B------:R-:W-:Y:S04]  /*1820*/  STS [R147+0x280], R8 ;  /* 0x0002800893007388 */ /* 0x000fe80000000800 */
[----:B------:R-:W-:Y:S04]  /*1830*/  STS [R146+0x300], R11 ;  /* 0x0003000b92007388 */ /* 0x000fe80000000800 */
[----:B------:R1:W-:Y:S04]  /*1840*/  STS [R145+0x380], R10 ;  /* 0x0003800a91007388 */ /* 0x0003e80000000800 */
[----:B------:R-:W-:Y:S04]  /*1850*/  STS [R144+0x400], R13 ;  /* 0x0004000d90007388 */ /* 0x000fe80000000800 */
[----:B----4-:R2:W-:Y:S04]  /*1860*/  STS [R143+0x480], R12 ;  /* 0x0004800c8f007388 */ /* 0x0105e80000000800 */
        /* <DEDUP_REMOVED lines=24> */
[----:B-1----:R-:W-:Y:S02]  /*19f0*/  CS2R R10, SRZ ;  /* 0x00000000000a7805 */ /* 0x002fe4000001ff00 */
[----:B------:R-:W-:Y:S01]  /*1a00*/  LEA.HI.X R5, R116, UR25, R117, 0x2, P0 ;  /* 0x0000001974057c11 */ /* 0x000fe200080f1475 */
[----:B------:R-:W-:Y:S01]  /*1a10*/  BAR.SYNC.DEFER_BLOCKING 0x0 ;  /* 0x0000000000007b1d */ /* 0x000fe20000010000 */
[----:B------:R-:W-:Y:S02]  /*1a20*/  ISETP.GE.AND P0, PT, R156, UR20, PT ;  /* 0x000000149c007c0c */ /* 0x000fe4000bf06270 */
[----:B--2---:R-:W-:Y:S02]  /*1a30*/  CS2R R12, SRZ ;  /* 0x00000000000c7805 */ /* 0x004fe4000001ff00 */
[----:B---3--:R-:W-:Y:S02]  /*1a40*/  CS2R R14, SRZ ;  /* 0x00000000000e7805 */ /* 0x008fe4000001ff00 */
[----:B----4-:R-:W-:-:S02]  /*1a50*/  MOV R0, RZ ;  /* 0x000000ff00007202 */ /* 0x010fc40000000f00 */
        /* <DEDUP_REMOVED lines=27> */
[----:B------:R-:W-:Y:S01]  /*1c10*/  ISETP.GE.AND P0, PT, R116, UR20, PT ;  /* 0x0000001474007c0c */ /* 0x000fe2000bf06270 */
[----:B------:R-:W-:-:S02]  /*1c20*/  USHF.R.S32.HI UR35, URZ, 0x1f, UR48 ;  /* 0x0000001f3f237899 */ /* 0x000fc40008011430 */
[----:B------:R-:W-:Y:S02]  /*1c30*/  MOV R2, UR48 ;  /* 0x0000003000027c02 */ /* 0x000fe40008000f00 */
[----:B------:R-:W-:Y:S01]  /*1c40*/  MOV R7, UR16 ;  /* 0x0000001000077c02 */ /* 0x000fe20008000f00 */
[----:B------:R-:W-:Y:S01]  /*1c50*/  UIMAD UR6, UR7, UR16, URZ ;  /* 0x00000010070672a4 */ /* 0x000fe2000f8e023f */
[----:B------:R-:W-:Y:S01]  /*1c60*/  MOV R3, UR35 ;  /* 0x0000002300037c02 */ /* 0x000fe20008000f00 */
[----:B------:R-:W-:Y:S01]  /*1c70*/  UIMAD.WIDE.U32 UR32, UR46, UR16, URZ ;  /* 0x000000102e2072a5 */ /* 0x000fe2000f8e003f */
[----:B0-----:R-:W-:Y:S01]  /*1c80*/  MOV R4, UR48 ;  /* 0x0000003000047c02 */ /* 0x001fe20008000f00 */
[----:B------:R-:W-:Y:S01]  /*1c90*/  UIMAD UR8, UR46, UR17, UR6 ;  /* 0x000000112e0872a4 */ /* 0x000fe2000f8e0206 */
[----:B------:R-:W-:Y:S01]  /*1ca0*/  MOV R5, UR35 ;  /* 0x0000002300057c02 */ /* 0x000fe20008000f00 */
[----:B------:R-:W-:Y:S01]  /*1cb0*/  UIMAD UR16, UR7, UR30, URZ ;  /* 0x0000001e071072a4 */ /* 0x000fe2000f8e023f */
[----:B------:R-:W-:Y:S01]  /*1cc0*/  @!P0 IMAD.WIDE.U32 R2, R7, UR46, R2 ;  /* 0x0000002e07028c25 */ /* 0x000fe2000f8e0002 */
[----:B------:R-:W-:-:S02]  /*1cd0*/  MOV R7, UR30 ;  /* 0x0000001e00077c02 */ /* 0x000fc40008000f00 */
[----:B------:R-:W-:Y:S02]  /*1ce0*/  UIMAD UR36, UR46, UR31, UR16 ;  /* 0x0000001f2e2472a4 */ /* 0x000fe4000f8e0210 */
[----:B------:R-:W-:Y:S01]  /*1cf0*/  USHF.R.S32.HI UR6, URZ, 0x1f, UR18 ;  /* 0x0000001f3f067899 */ /* 0x000fe20008011412 */
[----:B------:R-:W-:Y:S01]  /*1d00*/  @!P0 IMAD.WIDE.U32 R4, R7, UR46, R4 ;  /* 0x0000002e07048c25 */ /* 0x000fe2000f8e0004 */
[----:B------:R-:W-:Y:S01]  /*1d10*/  @!P0 IADD3 R3, R3, UR8, RZ ;  /* 0x0000000803038c10 */ /* 0x000fe2000fffe0ff */
[----:B------:R-:W-:Y:S01]  /*1d20*/  UIMAD.WIDE.U32 UR30, UR46, UR30, URZ ;  /* 0x0000001e2e1e72a5 */ /* 0x000fe2000f8e003f */
[----:B------:R-:W-:Y:S01]  /*1d30*/  MOV R7, UR28 ;  /* 0x0000001c00077c02 */ /* 0x000fe20008000f00 */
[----:B------:R-:W-:Y:S01]  /*1d40*/  ULDC.64 UR16, c[0x0][0x2b8] ;  /* 0x0000ae0000107ab9 */ /* 0x000fe20000000a00 */
[----:B------:R-:W-:Y:S01]  /*1d50*/  UIMAD UR34, UR6, UR28, URZ ;  /* 0x0000001c062272a4 */ /* 0x000fe2000f8e023f */
[----:B------:R-:W-:Y:S02]  /*1d60*/  @!P0 IADD3 R5, R5, UR36, RZ ;  /* 0x0000002405058c10 */ /* 0x000fe4000fffe0ff */
[----:B------:R-:W-:Y:S01]  /*1d70*/  MOV R9, UR16 ;  /* 0x0000001000097c02 */ /* 0x000fe20008000f00 */
[----:B------:R-:W-:Y:S01]  /*1d80*/  @!P0 IMAD.WIDE.U32 R2, R7, UR18, R2 ;  /* 0x0000001207028c25 */ /* 0x000fe2000f8e0002 */
[----:B------:R-:W-:-:S02]  /*1d90*/  UIADD3 UR33, UR33, UR8, URZ ;  /* 0x0000000821217290 */ /* 0x000fc4000fffe03f */
[----:B------:R-:W-:Y:S02]  /*1da0*/  UIADD3 UR31, UR31, UR36, URZ ;  /* 0x000000241f1f7290 */ /* 0x000fe4000fffe03f */
[----:B------:R-:W-:Y:S01]  /*1db0*/  UIMAD UR8, UR6, UR16, URZ ;  /* 0x00000010060872a4 */ /* 0x000fe2000f8e023f */
[----:B------:R-:W-:Y:S01]  /*1dc0*/  @!P0 IMAD.WIDE.U32 R4, R9, UR18, R4 ;  /* 0x0000001209048c25 */ /* 0x000fe2000f8e0004 */
[----:B------:R-:W-:Y:S01]  /*1dd0*/  UIMAD UR34, UR18, UR29, UR34 ;  /* 0x0000001d122272a4 */ /* 0x000fe2000f8e0222 */
[----:B------:R-:W-:Y:S01]  /*1de0*/  @!P0 IADD3 R9, P1, R116, R2, RZ ;  /* 0x0000000274098210 */ /* 0x000fe20007f3e0ff */
[----:B------:R-:W-:Y:S02]  /*1df0*/  UIADD3 UR45, UR5, -UR45, URZ ;  /* 0x8000002d052d7290 */ /* 0x000fe4000fffe03f */
[----:B------:R-:W-:Y:S02]  /*1e00*/  UIMAD UR8, UR18, UR17, UR8 ;  /* 0x00000011120872a4 */ /* 0x000fe4000f8e0208 */
[----:B------:R-:W-:Y:S01]  /*1e10*/  UIMAD.WIDE.U32 UR16, UR18, UR16, UR30 ;  /* 0x00000010121072a5 */ /* 0x000fe2000f8e001e */
[----:B------:R-:W-:-:S02]  /*1e20*/  @!P0 IADD3.X R26, R117, UR34, R3, P1, !PT ;  /* 0x00000022751a8c10 */ /* 0x000fc40008ffe403 */
        /* <DEDUP_REMOVED lines=23> */
[----:B------:R-:W-:Y:S01]  /*1fa0*/  @!P0 LEA R4, P3, R24, UR32, 0x2 ;  /* 0x0000002018048c11 */ /* 0x000fe2000f8610ff */
[----:B------:R-:W-:Y:S01]  /*1fb0*/  ULDC.64 UR30, c[0x0][0x398] ;  /* 0x0000e600001e7ab9 */ /* 0x000fe20000000a00 */
[----:B------:R-:W-:Y:S01]  /*1fc0*/  LEA.HI.X R7, R27, R7, R28, 0x2, P2 ;  /* 0x000000071b077211 */ /* 0x000fe200010f141c */
[----:B------:R-:W-:Y:S01]  /*1fd0*/  UIADD3.X UR16, UR44, UR8, UR17, UP1, !UPT ;  /* 0x000000082c107290 */ /* 0x000fe20008ffe411 */
[----:B------:R-:W-:-:S04]  /*1fe0*/  MOV R29, UR36 ;  /* 0x00000024001d7c02 */ /* 0x000fc80008000f00 */
[C---:B------:R-:W-:Y:S02]  /*1ff0*/  LEA R2, P4, R29.reuse, R2, 0x2 ;  /* 0x000000021d027211 */ /* 0x040fe400078810ff */
[----:B------:R-:W-:Y:S02]  /*2000*/  MOV R30, UR16 ;  /* 0x00000010001e7c02 */ /* 0x000fe40008000f00 */
[----:B------:R-:W-:Y:S02]  /*2010*/  @!P0 LEA.HI.X R5, R24, UR33, R5, 0x2, P3 ;  /* 0x0000002118058c11 */ /* 0x000fe400098f1405 */
[----:B------:R-:W-:Y:S02]  /*2020*/  ISETP.GE.AND P2, PT, R154, UR20, PT ;  /* 0x000000149a007c0c */ /* 0x000fe4000bf46270 */
[----:B------:R-:W-:Y:S02]  /*2030*/  LEA.HI.X R3, R29, R3, R30, 0x2, P4 ;  /* 0x000000031d037211 */ /* 0x000fe400020f141e */
[----:B------:R-:W-:-:S02]  /*2040*/  ISETP.GE.AND P3, PT, R157, UR20, PT ;  /* 0x000000149d007c0c */ /* 0x000fc4000bf66270 */
[----:B------:R-:W-:Y:S02]  /*2050*/  ISETP.GE.AND P4, PT, R155, UR20, PT ;  /* 0x000000149b007c0c */ /* 0x000fe4000bf86270 */
[----:B------:R-:W-:Y:S02]  /*2060*/  ISETP.GE.AND P5, PT, R153, UR20, PT ;  /* 0x0000001499007c0c */ /* 0x000fe4000bfa6270 */
[----:B------:R-:W-:Y:S01]  /*2070*/  ISETP.GE.AND P6, PT, R167, UR20, PT ;  /* 0x00000014a7007c0c */ /* 0x000fe2000bfc6270 */
[----:B------:R-:W-:Y:S01]  /*2080*/  HFMA2.MMA R24, -RZ, RZ, 0, 0 ;  /* 0x00000000ff187435 */ /* 0x000fe200000001ff */
[----:B------:R-:W-:Y:S01]  /*2090*/  CS2R R26, SRZ ;  /* 0x00000000001a7805 */ /* 0x000fe2000001ff00 */
[----:B--2---:R-:W-:Y:S04]  /*20a0*/  STS [R152], R21 ;  /* 0x0000001598007388 */ /* 0x004fe80000000800 */
[----:B---3--:R-:W-:Y:S04]  /*20b0*/  STS [R151+0x80], R10 ;  /* 0x0000800a97007388 */ /* 0x008fe80000000800 */
[----:B----4-:R-:W-:Y:S04]  /*20c0*/  STS [R150+0x100], R11 ;  /* 0x0001000b96007388 */ /* 0x010fe80000000800 */
        /* <DEDUP_REMOVED lines=8> */
[----:B------:R3:W-:Y:S04]  /*2150*/  STS [R141+0x580], R16 ;  /* 0x000580108d007388 */ /* 0x0007e80000000800 */
        /* <DEDUP_REMOVED lines=24> */
[----:B--2---:R-:W-:-:S04]  /*22e0*/  IMAD.MOV.U32 R19, RZ, RZ, RZ ;  /* 0x000000ffff137224 */ /* 0x004fc800078e00ff */
[----:B------:R-:W2:Y:S01]  /*22f0*/  @!P1 LDG.E R13, desc[UR26][R6.64+-0x700] ;  /* 0xfff9001a060d9981 */ /* 0x000ea2000c1e1900 */
[----:B------:R-:W-:Y:S01]  /*2300*/  ISETP.GE.AND P1, PT, R166, UR20, PT ;  /* 0x00000014a6007c0c */ /* 0x000fe2000bf26270 */
[----:B------:R-:W-:Y:S01]  /*2310*/  HFMA2.MMA R0, -RZ, RZ, 0, 0 ;  /* 0x00000000ff007435 */ /* 0x000fe200000001ff */
[----:B---3--:R-:W-:Y:S02]  /*2320*/  CS2R R16, SRZ ;  /* 0x0000000000107805 */ /* 0x008fe4000001ff00 */
[----:B------:R-:W-:Y:S01]  /*2330*/  CS2R R10, SRZ ;  /* 0x00000000000a7805 */ /* 0x000fe2000001ff00 */
[----:B------:R-:W3:Y:S04]  /*2340*/  @!P2 LDG.E R15, desc[UR26][R6.64+-0x600] ;  /* 0xfffa001a060fa981 */ /* 0x000ee8000c1e1900 */
[----:B------:R-:W3:Y:S04]  /*2350*/  @!P5 LDG.E R12, desc[UR26][R6.64+-0x580] ;  /* 0xfffa801a060cd981 */ /* 0x000ee8000c1e1900 */
[----:B------:R-:W3:Y:S01]  /*2360*/  @!P1 LDG.E R14, desc[UR26][R6.64+-0x480] ;  /* 0xfffb801a060e9981 */ /* 0x000ee2000c1e1900 */
[----:B------:R-:W-:-:S03]  /*2370*/  ISETP.GE.AND P1, PT, R165, UR20, PT ;  /* 0x00000014a5007c0c */ /* 0x000fc6000bf26270 */
[----:B------:R-:W2:Y:S04]  /*2380*/  @!P3 LDG.E R0, desc[UR26][R6.64+-0x780] ;  /* 0xfff8801a0600b981 */ /* 0x000ea8000c1e1900 */
[----:B------:R-:W3:Y:S04]  /*2390*/  @!P4 LDG.E R10, desc[UR26][R6.64+-0x680] ;  /* 0xfff9801a060ac981 */ /* 0x000ee8000c1e1900 */
[----:B------:R0:W2:Y:S04]  /*23a0*/  @!P0 LDG.E R11, desc[UR26][R8.64] ;  /* 0x0000001a080b8981 */ /* 0x0000a8000c1e1900 */
[----:B------:R-:W3:Y:S01]  /*23b0*/  @!P1 LDG.E R19, desc[UR26][R6.64+-0x400] ;  /* 0xfffc001a06139981 */ /* 0x000ee2000c1e1900 */
[----:B------:R-:W-:-:S02]  /*23c0*/  ISETP.GE.AND P1, PT, R164, UR20, PT ;  /* 0x00000014a4007c0c */ /* 0x000fc4000bf26270 */
[----:B------:R-:W-:Y:S01]  /*23d0*/  ISETP.GE.AND P2, PT, R162, UR20, PT ;  /* 0x00000014a2007c0c */ /* 0x000fe2000bf46270 */
[----:B------:R-:W3:Y:S01]  /*23e0*/  @!P6 LDG.E R17, desc[UR26][R6.64+-0x500] ;  /* 0xfffb001a0611e981 */ /* 0x000ee2000c1e1900 */
[----:B------:R-:W-:Y:S02]  /*23f0*/  ISETP.GE.AND P3, PT, R161, UR20, PT ;  /* 0x00000014a1007c0c */ /* 0x000fe4000bf66270 */
[----:B------:R-:W-:Y:S02]  /*2400*/  ISETP.GE.AND P4, PT, R160, UR20, PT ;  /* 0x00000014a0007c0c */ /* 0x000fe4000bf86270 */
[----:B------:R-:W-:-:S05]  /*2410*/  ISETP.GE.AND P5, PT, R159, UR20, PT ;  /* 0x000000149f007c0c */ /* 0x000fca000bfa6270 */
[----:B------:R-:W3:Y:S01]  /*2420*/  @!P1 LDG.E R16, desc[UR26][R6.64+-0x380] ;  /* 0xfffc801a06109981 */ /* 0x000ee2000c1e1900 */
[----:B------:R-:W-:Y:S02]  /*2430*/  ISETP.GE.AND P1, PT, R163, UR20, PT ;  /* 0x00000014a3007c0c */ /* 0x000fe4000bf26270 */
[----:B------:R-:W-:Y:S02]  /*2440*/  ISETP.GE.AND P6, PT, R158, UR20, PT ;  /* 0x000000149e007c0c */ /* 0x000fe4000bfc6270 */
[----:B0-----:R-:W-:Y:S02]  /*2450*/  CS2R R8, SRZ ;  /* 0x0000000000087805 */ /* 0x001fe4000001ff00 */
[----:B----4-:R-:W-:Y:S01]  /*2460*/  MOV R23, RZ ;  /* 0x000000ff00177202 */ /* 0x010fe20000000f00 */
[----:B------:R-:W4:Y:S01]  /*2470*/  @!P4 LDG.E R24, desc[UR26][R6.64+-0x180] ;  /* 0xfffe801a0618c981 */ /* 0x000f22000c1e1900 */
[----:B------:R-:W-:-:S03]  /*2480*/  MOV R25, RZ ;  /* 0x000000ff00197202 */ /* 0x000fc60000000f00 */
[----:B------:R-:W4:Y:S04]  /*2490*/  @!P2 LDG.E R8, desc[UR26][R6.64+-0x280] ;  /* 0xfffd801a0608a981 */ /* 0x000f28000c1e1900 */
[----:B------:R-:W4:Y:S04]  /*24a0*/  @!P1 LDG.E R9, desc[UR26][R6.64+-0x300] ;  /* 0xfffd001a06099981 */ /* 0x000f28000c1e1900 */
[----:B------:R-:W4:Y:S04]  /*24b0*/  @!P3 LDG.E R23, desc[UR26][R6.64+-0x200] ;  /* 0xfffe001a0617b981 */ /* 0x000f28000c1e1900 */
[----:B------:R-:W4:Y:S04]  /*24c0*/  @!P5 LDG.E R25, desc[UR26][R6.64+-0x100] ;  /* 0xffff001a0619d981 */ /* 0x000f28000c1e1900 */
[----:B------:R0:W4:Y:S01]  /*24d0*/  @!P6 LDG.E R26, desc[UR26][R6.64+-0x80] ;  /* 0xffff801a061ae981 */ /* 0x000122000c1e1900 */
[----:B------:R-:W-:-:S02]  /*24e0*/  P2R R28, PR, RZ, 0x2 ;  /* 0x00000002ff1c7803 */ /* 0x000fc40000000000 */
[----:B------:R-:W-:Y:S02]  /*24f0*/  ISETP.GE.AND P1, PT, R156, UR20, PT ;  /* 0x000000149c007c0c */ /* 0x000fe4000bf26270 */
[----:B0-----:R-:W-:Y:S02]  /*2500*/  CS2R R6, SRZ ;  /* 0x0000000000067805 */ /* 0x001fe4000001ff00 */
[----:B------:R-:W-:Y:S01]  /*2510*/  CS2R R30, SRZ ;  /* 0x00000000001e7805 */ /* 0x000fe2000001ff00 */
[----:B--2---:R-:W-:Y:S04]  /*2520*/  STS [R152], R11 ;  /* 0x0000000b98007388 */ /* 0x004fe80000000800 */
        /* <DEDUP_REMOVED lines=22> */
[----:B------:R-:W4:Y:S04]  /*2690*/  LDS R16, [R136+0x18] ;  /* 0x0000180088107984 */ /* 0x000f280000000800 */
[----:B------:R-:W4:Y:S04]  /*26a0*/  LDS R15, [R136+0x1c] ;  /* 0x00001c00880f7984 */ /* 0x000f280000000800 */
[----:B------:R-:W-:Y:S04]  /*26b0*/  LDS R14, [R136+0x20] ;  /* 0x00002000880e7984 */ /* 0x000fe80000000800 */
[----:B------:R-:W4:Y:S04]  /*26c0*/  LDS R0, [R136+0x24] ;  /* 0x0000240088007984 */ /* 0x000f280000000800 */
[----:B------:R-:W-:Y:S04]  /*26d0*/  LDS R8, [R136+0x28] ;  /* 0x0000280088087984 */ /* 0x000fe80000000800 */
[----:B------:R-:W4:Y:S04]  /*26e0*/  LDS R9, [R136+0x2c] ;  /* 0x00002c0088097984 */ /* 0x000f280000000800 */
[----:B------:R-:W-:Y:S04]  /*26f0*/  LDS R10, [R136+0x30] ;  /* 0x00003000880a7984 */ /* 0x000fe80000000800 */
[----:B------:R-:W4:Y:S04]  /*2700*/  LDS R11, [R136+0x34] ;  /* 0x00003400880b7984 */ /* 0x000f280000000800 */
[----:B------:R-:W4:Y:S04]  /*2710*/  LDS R12, [R136+0x38] ;  /* 0x00003800880c7984 */ /* 0x000f280000000800 */
[----:B------:R-:W4:Y:S01]  /*2720*/  LDS R13, [R136+0x3c] ;  /* 0x00003c00880d7984 */ /* 0x000f220000000800 */
[----:B------:R-:W-:Y:S01]  /*2730*/  BAR.SYNC.DEFER_BLOCKING 0x0 ;  /* 0x0000000000007b1d */ /* 0x000fe20000010000 */
[----:B0-----:R-:W-:Y:S01]  /*2740*/  HFMA2.MMA R23, -RZ, RZ, 0, 0 ;  /* 0x00000000ff177435 */ /* 0x001fe200000001ff */
[----:B-1----:R-:W-:-:S04]  /*2750*/  MOV R24, RZ ;  /* 0x000000ff00187202 */ /* 0x002fc80000000f00 */
[----:B------:R0:W4:Y:S01]  /*2760*/  @!P0 LDG.E R7, desc[UR26][R4.64] ;  /* 0x0000001a04078981 */ /* 0x000122000c1e1900 */
[----:B------:R-:W-:-:S04]  /*2770*/  ISETP.GE.AND P0, PT, R157, UR20, PT ;  /* 0x000000149d007c0c */ /* 0x000fc8000bf06270 */
[----:B------:R-:W4:Y:S01]  /*2780*/  @!P1 LDG.E R23, desc[UR26][R2.64+-0x700] ;  /* 0xfff9001a02179981 */ /* 0x000f22000c1e1900 */
[----:B------:R-:W-:-:S03]  /*2790*/  ISETP.GE.AND P1, PT, R154, UR20, PT ;  /* 0x000000149a007c0c */ /* 0x000fc6000bf26270 */
[----:B------:R-:W4:Y:S04]  /*27a0*/  @!P2 LDG.E R32, desc[UR26][R2.64+-0x280] ;  /* 0xfffd801a0220a981 */ /* 0x000f28000c1e1900 */
[----:B------:R-:W4:Y:S04]  /*27b0*/  @!P3 LDG.E R37, desc[UR26][R2.64+-0x200] ;  /* 0xfffe001a0225b981 */ /* 0x000f28000c1e1900 */
[----:B------:R-:W4:Y:S01]  /*27c0*/  @!P0 LDG.E R6, desc[UR26][R2.64+-0x780] ;  /* 0xfff8801a02068981 */ /* 0x000f22000c1e1900 */
[----:B------:R-:W-:-:S03]  /*27d0*/  ISETP.GE.AND P0, PT, R155, UR20, PT ;  /* 0x000000149b007c0c */ /* 0x000fc6000bf06270 */
[----:B------:R-:W4:Y:S01]  /*27e0*/  @!P1 LDG.E R27, desc[UR26][R2.64+-0x600] ;  /* 0xfffa001a021b9981 */ /* 0x000f22000c1e1900 */
[----:B------:R-:W-:Y:S02]  /*27f0*/  ISETP.GE.AND P1, PT, R167, UR20, PT ;  /* 0x00000014a7007c0c */ /* 0x000fe4000bf26270 */
[----:B0-----:R-:W-:Y:S01]  /*2800*/  CS2R R4, SRZ ;  /* 0x0000000000047805 */ /* 0x001fe2000001ff00 */
        /* <DEDUP_REMOVED lines=10> */
[----:B------:R-:W-:Y:S01]  /*28b0*/  ISETP.NE.AND P1, PT, R28, RZ, PT ;  /* 0x000000ff1c00720c */ /* 0x000fe20003f25270 */
[----:B------:R-:W-:-:S10]  /*28c0*/  HFMA2.MMA R28, -RZ, RZ, 0, 0 ;  /* 0x00000000ff1c7435 */ /* 0x000fd400000001ff */
[----:B------:R-:W4:Y:S01]  /*28d0*/  @!P0 LDG.E R28, desc[UR26][R2.64+-0x480] ;  /* 0xfffb801a021c8981 */ /* 0x000f22000c1e1900 */
[----:B------:R-:W-:-:S03]  /*28e0*/  ISETP.GE.AND P0, PT, R164, UR20, PT ;  /* 0x00000014a4007c0c */ /* 0x000fc6000bf06270 */
[----:B------:R-:W4:Y:S10]  /*28f0*/  @!P1 LDG.E R33, desc[UR26][R2.64+-0x300] ;  /* 0xfffd001a02219981 */ /* 0x000f34000c1e1900 */
[----:B------:R4:W4:Y:S01]  /*2900*/  @!P0 LDG.E R30, desc[UR26][R2.64+-0x380] ;  /* 0xfffc801a021e8981 */ /* 0x000922000c1e1900 */
[----:B--2---:R-:W-:Y:S01]  /*2910*/  FMUL.FTZ R26, R21, -1.4426950216293334961 ;  /* 0xbfb8aa3b151a7820 */ /* 0x004fe20000410000 */
[----:B------:R-:W-:-:S05]  /*2920*/  FMUL.FTZ R25, R22, -1.4426950216293334961 ;  /* 0xbfb8aa3b16197820 */ /* 0x000fca0000410000 */
[----:B------:R-:W0:Y:S01]  /*2930*/  MUFU.EX2 R26, R26 ;  /* 0x0000001a001a7308 */ /* 0x000e220000000800 */
[----:B---3--:R-:W-:Y:S01]  /*2940*/  FMUL.FTZ R35, R18, -1.4426950216293334961 ;  /* 0xbfb8aa3b12237820 */ /* 0x008fe20000410000 */
[----:B------:R-:W-:-:S06]  /*2950*/  FMUL.FTZ R34, R19, -1.4426950216293334961 ;  /* 0xbfb8aa3b13227820 */ /* 0x000fcc0000410000 */
[----:B------:R-:W1:Y:S01]  /*2960*/  MUFU.EX2 R25, R25 ;  /* 0x0000001900197308 */ /* 0x000e620000000800 */
[----:B----4-:R-:W-:Y:S01]  /*2970*/  FMUL.FTZ R2, R17, -1.4426950216293334961 ;  /* 0xbfb8aa3b11027820 */ /* 0x010fe20000410000 */
[----:B------:R-:W-:-:S06]  /*2980*/  FMUL.FTZ R3, R16, -1.4426950216293334961 ;  /* 0xbfb8aa3b10037820 */ /* 0x000fcc0000410000 */
[----:B------:R-:W2:Y:S01]  /*2990*/  MUFU.EX2 R35, R35 ;  /* 0x0000002300237308 */ /* 0x000ea20000000800 */
[----:B0-----:R-:W-:-:S07]  /*29a0*/  FADD.FTZ R26, R26, 1 ;  /* 0x3f8000001a1a7421 */ /* 0x001fce0000010000 */
[----:B------:R-:W0:Y:S01]  /*29b0*/  MUFU.EX2 R34, R34 ;  /* 0x0000002200227308 */ /* 0x000e220000000800 */
[----:B-1----:R-:W-:-:S07]  /*29c0*/  FADD.FTZ R25, R25, 1 ;  /* 0x3f80000019197421 */ /* 0x002fce0000010000 */
[----:B------:R-:W1:Y:S01]  /*29d0*/  MUFU.EX2 R2, R2 ;  /* 0x0000000200027308 */ /* 0x000e620000000800 */
[----:B------:R-:W-:Y:S01]  /*29e0*/  FMUL.FTZ R29, R20, -1.4426950216293334961 ;  /* 0xbfb8aa3b141d7820 */ /* 0x000fe20000410000 */
[----:B------:R-:W-:-:S06]  /*29f0*/  FMUL.FTZ R40, R15, -1.4426950216293334961 ;  /* 0xbfb8aa3b0f287820 */ /* 0x000fcc0000410000 */
[----:B------:R-:W3:Y:S01]  /*2a00*/  MUFU.EX2 R3, R3 ;  /* 0x0000000300037308 */ /* 0x000ee20000000800 */
[----:B------:R-:W-:-:S07]  /*2a10*/  FMUL.FTZ R44, R0, -1.4426950216293334961 ;  /* 0xbfb8aa3b002c7820 */ /* 0x000fce0000410000 */
[----:B------:R-:W4:Y:S01]  /*2a20*/  MUFU.RCP R26, R26 ;  /* 0x0000001a001a7308 */ /* 0x000f220000001000 */
[----:B--2---:R-:W-:Y:S01]  /*2a30*/  FADD.FTZ R35, R35, 1 ;  /* 0x3f80000023237421 */ /* 0x004fe20000010000 */
[----:B0-----:R-:W-:Y:S01]  /*2a40*/  FADD.FTZ R34, R34, 1 ;  /* 0x3f80000022227421 */ /* 0x001fe20000010000 */
[----:B------:R-:W-:-:S05]  /*2a50*/  FMUL.FTZ R47, R9, -1.4426950216293334961 ;  /* 0xbfb8aa3b092f7820 */ /* 0x000fca0000410000 */
[----:B------:R-:W-:Y:S01]  /*2a60*/  MUFU.RCP R25, R25 ;  /* 0x0000001900197308 */ /* 0x000fe20000001000 */
[----:B------:R-:W-:Y:S01]  /*2a70*/  FMUL.FTZ R41, R14, -1.4426950216293334961 ;  /* 0xbfb8aa3b0e297820 */ /* 0x000fe20000410000 */
[----:B-1----:R-:W-:-:S06]  /*2a80*/  FADD.FTZ R2, R2, 1 ;  /* 0x3f80000002027421 */ /* 0x002fcc0000010000 */
[----:B------:R0:W-:Y:S08]  /*2a90*/  MUFU.EX2 R42, R40 ;  /* 0x00000028002a7308 */ /* 0x0001f00000000800 */
[----:B------:R-:W1:Y:S01]  /*2aa0*/  MUFU.EX2 R29, R29 ;  /* 0x0000001d001d7308 */ /* 0x000e620000000800 */
[----:B0-----:R-:W-:Y:S01]  /*2ab0*/  FMUL.FTZ R40, R11, -1.4426950216293334961 ;  /* 0xbfb8aa3b0b287820 */ /* 0x001fe20000410000 */
[----:B------:R-:W-:Y:S01]  /*2ac0*/  FMUL.FTZ R48, R10, -1.4426950216293334961 ;  /* 0xbfb8aa3b0a307820 */ /* 0x000fe20000410000 */
[----:B---3--:R-:W-:-:S05]  /*2ad0*/  FADD.FTZ R3, R3, 1 ;  /* 0x3f80000003037421 */ /* 0x008fca0000010000 */
[----:B------:R-:W0:Y:S01]  /*2ae0*/  MUFU.EX2 R44, R44 ;  /* 0x0000002c002c7308 */ /* 0x000e220000000800 */
[----:B------:R-:W-:-:S07]  /*2af0*/  FMUL.FTZ R45, R8, -1.4426950216293334961 ;  /* 0xbfb8aa3b082d7820 */ /* 0x000fce0000410000 */
[----:B------:R-:W-:Y:S08]  /*2b00*/  MUFU.EX2 R49, R40 ;  /* 0x0000002800317308 */ /* 0x000ff00000000800 */
[----:B------:R-:W2:Y:S08]  /*2b10*/  MUFU.RCP R35, R35 ;  /* 0x0000002300237308 */ /* 0x000eb00000001000 */
[----:B------:R3:W-:Y:S08]  /*2b20*/  MUFU.EX2 R43, R41 ;  /* 0x00000029002b7308 */ /* 0x0007f00000000800 */
[----:B------:R-:W-:Y:S01]  /*2b30*/  MUFU.RCP R34, R34 ;  /* 0x0000002200227308 */ /* 0x000fe20000001000 */
[----:B---3--:R-:W-:-:S07]  /*2b40*/  FMUL.FTZ R41, R12, -1.4426950216293334961 ;  /* 0xbfb8aa3b0c297820 */ /* 0x008fce0000410000 */
[----:B------:R-:W3:Y:S08]  /*2b50*/  MUFU.EX2 R47, R47 ;  /* 0x0000002f002f7308 */ /* 0x000ef00000000800 */
[----:B------:R4:W-:Y:S01]  /*2b60*/  MUFU.RCP R40, R2 ;  /* 0x0000000200287308 */ /* 0x0009e20000001000 */
[----:B------:R-:W-:Y:S01]  /*2b70*/  FMUL.FTZ R50, R13, -1.4426950216293334961 ;  /* 0xbfb8aa3b0d327820 */ /* 0x000fe20000410000 */
[----:B----4-:R-:W-:-:S06]  /*2b80*/  FADD.FTZ R2, -R26, 1 ;  /* 0x3f8000001a027421 */ /* 0x010fcc0000010100 */
[----:B------:R-:W-:Y:S01]  /*2b90*/  MUFU.EX2 R52, R41 ;  /* 0x0000002900347308 */ /* 0x000fe20000000800 */
[----:B-1----:R-:W-:-:S07]  /*2ba0*/  FADD.FTZ R29, R29, 1 ;  /* 0x3f8000001d1d7421 */ /* 0x002fce0000010000 */
[----:B------:R1:W-:Y:S01]  /*2bb0*/  MUFU.RCP R41, R3 ;  /* 0x0000000300297308 */ /* 0x0003e20000001000 */
[----:B0-----:R-:W-:-:S07]  /*2bc0*/  FADD.FTZ R44, R44, 1 ;  /* 0x3f8000002c2c7421 */ /* 0x001fce0000010000 */
[----:B------:R-:W0:Y:S01]  /*2bd0*/  MUFU.EX2 R46, R45 ;  /* 0x0000002d002e7308 */ /* 0x000e220000000800 */
[----:B-1----:R-:W-:Y:S01]  /*2be0*/  FADD.FTZ R3, -R25, 1 ;  /* 0x3f80000019037421 */ /* 0x002fe20000010100 */
        /* <DEDUP_REMOVED lines=18> */
[----:B------:R-:W0:Y:S04]  /*2d10*/  LDS R23, [R136+0x4] ;  /* 0x0000040088177984 */ /* 0x000e280000000800 */
[----:B------:R-:W0:Y:S04]  /*2d20*/  LDS R27, [R136+0xc] ;  /* 0x00000c00881b7984 */ /* 0x000e280000000800 */
[----:B------:R-:W0:Y:S04]  /*2d30*/  LDS R30, [R136+0x10] ;  /* 0x00001000881e7984 */ /* 0x000e280000000800 */
[----:B------:R-:W0:Y:S01]  /*2d40*/  LDS R28, [R136+0x8] ;  /* 0x00000800881c7984 */ /* 0x000e220000000800 */
[----:B-1----:R-:W-:-:S03]  /*2d50*/  FFMA.FTZ R4, R21, R2, 1 ;  /* 0x3f80000015047423 */ /* 0x002fc60000010002 */
[----:B------:R-:W1:Y:S01]  /*2d60*/  LDS R31, [R136+0x14] ;  /* 0x00001400881f7984 */ /* 0x000e620000000800 */
[----:B------:R-:W0:Y:S03]  /*2d70*/  MUFU.EX2 R48, R48 ;  /* 0x0000003000307308 */ /* 0x000e260000000800 */
[----:B------:R-:W1:Y:S01]  /*2d80*/  LDS R33, [R136+0x1c] ;  /* 0x00001c0088217984 */ /* 0x000e620000000800 */
[----:B------:R-:W-:-:S03]  /*2d90*/  FFMA.FTZ R3, R22, R3, 1 ;  /* 0x3f80000016037423 */ /* 0x000fc60000010003 */
[----:B------:R-:W1:Y:S01]  /*2da0*/  LDS R32, [R136+0x18] ;  /* 0x0000180088207984 */ /* 0x000e620000000800 */
[----:B------:R0:W-:Y:S01]  /*2db0*/  MUFU.EX2 R54, R50 ;  /* 0x0000003200367308 */ /* 0x0001e20000000800 */
[----:B--2---:R-:W-:Y:S01]  /*2dc0*/  FADD.FTZ R37, -R35, 1 ;  /* 0x3f80000023257421 */ /* 0x004fe20000010100 */
[----:B---3--:R-:W-:Y:S01]  /*2dd0*/  FADD.FTZ R6, R47, 1 ;  /* 0x3f8000002f067421 */ /* 0x008fe20000010000 */
[----:B------:R-:W2:Y:S04]  /*2de0*/  LDS R38, [R136+0x20] ;  /* 0x0000200088267984 */ /* 0x000ea80000000800 */
[----:B------:R-:W3:Y:S01]  /*2df0*/  LDS R36, [R136+0x28] ;  /* 0x0000280088247984 */ /* 0x000ee20000000800 */
[----:B----4-:R-:W-:Y:S01]  /*2e00*/  FMUL.FTZ R2, R83, R24 ;  /* 0x0000001853027220 */ /* 0x010fe20000410000 */
[----:B------:R-:W4:Y:S02]  /*2e10*/  MUFU.RCP R29, R29 ;  /* 0x0000001d001d7308 */ /* 0x000f240000001000 */
[----:B------:R-:W3:Y:S01]  /*2e20*/  LDS R39, [R136+0x24] ;  /* 0x0000240088277984 */ /* 0x000ee20000000800 */
[----:B0-----:R-:W-:Y:S01]  /*2e30*/  FMUL.FTZ R5, R82, R23 ;  /* 0x0000001752057220 */ /* 0x001fe20000410000 */
[----:B------:R-:W-:Y:S01]  /*2e40*/  FMUL.FTZ R2, R25, R2 ;  /* 0x0000000219027220 */ /* 0x000fe20000410000 */
[----:B------:R-:W-:-:S02]  /*2e50*/  FADD.FTZ R50, R49, 1 ;  /* 0x3f80000031327421 */ /* 0x000fc40000010000 */
[----:B------:R-:W-:Y:S01]  /*2e60*/  FMUL.FTZ R5, R26, R5 ;  /* 0x000000051a057220 */ /* 0x000fe20000410000 */
[----:B------:R-:W-:Y:S01]  /*2e70*/  FMUL.FTZ R3, R2, R3 ;  /* 0x0000000302037220 */ /* 0x000fe20000410000 */
[----:B------:R-:W-:Y:S01]  /*2e80*/  FADD.FTZ R2, -R34, 1 ;  /* 0x3f80000022027421 */ /* 0x000fe20000010100 */
[----:B------:R-:W-:Y:S01]  /*2e90*/  FMUL.FTZ R49, R80, R27 ;  /* 0x0000001b50317220 */ /* 0x000fe20000410000 */
[----:B------:R-:W-:Y:S01]  /*2ea0*/  FMUL.FTZ R5, R5, R4 ;  /* 0x0000000405057220 */ /* 0x000fe20000410000 */
[----:B------:R-:W-:Y:S01]  /*2eb0*/  MUFU.RCP R45, R44 ;  /* 0x0000002c002d7308 */ /* 0x000fe20000001000 */
[----:B------:R-:W-:Y:S01]  /*2ec0*/  FFMA.FTZ R4, R19, R2, 1 ;  /* 0x3f80000013047423 */ /* 0x000fe20000010002 */
[----:B------:R-:W-:Y:S01]  /*2ed0*/  FFMA.FTZ R51, R18, R37, 1 ;  /* 0x3f80000012337423 */ /* 0x000fe20000010025 */
[----:B------:R-:W-:Y:S01]  /*2ee0*/  FMUL.FTZ R49, R34, R49 ;  /* 0x0000003122317220 */ /* 0x000fe20000410000 */
[----:B------:R-:W0:Y:S01]  /*2ef0*/  LDS R37, [R136+0x2c] ;  /* 0x00002c0088257984 */ /* 0x000e220000000800 */
[----:B------:R-:W-:-:S03]  /*2f00*/  FADD.FTZ R42, R42, 1 ;  /* 0x3f8000002a2a7421 */ /* 0x000fc60000010000 */
[----:B------:R4:W-:Y:S01]  /*2f10*/  MUFU.RCP R44, R6 ;  /* 0x00000006002c7308 */ /* 0x0009e20000001000 */
[----:B------:R-:W-:Y:S01]  /*2f20*/  FMUL.FTZ R57, R49, R4 ;  /* 0x0000000431397220 */ /* 0x000fe20000410000 */
[----:B------:R-:W-:Y:S01]  /*2f30*/  FADD.FTZ R46, R46, 1 ;  /* 0x3f8000002e2e7421 */ /* 0x000fe20000010000 */
[----:B------:R-:W-:Y:S01]  /*2f40*/  FADD.FTZ R48, R48, 1 ;  /* 0x3f80000030307421 */ /* 0x000fe20000010000 */
[----:B------:R-:W-:Y:S01]  /*2f50*/  FADD.FTZ R49, -R41, 1 ;  /* 0x3f80000029317421 */ /* 0x000fe20000010100 */
[----:B----4-:R-:W-:-:S04]  /*2f60*/  FMUL.FTZ R6, R79, R30 ;  /* 0x0000001e4f067220 */ /* 0x010fc80000410000 */
[----:B------:R-:W-:Y:S01]  /*2f70*/  FMUL.FTZ R6, R35, R6 ;  /* 0x0000000623067220 */ /* 0x000fe20000410000 */
[----:B------:R-:W4:Y:S01]  /*2f80*/  MUFU.RCP R42, R42 ;  /* 0x0000002a002a7308 */ /* 0x000f220000001000 */
[----:B------:R-:W-:Y:S02]  /*2f90*/  FFMA.FTZ R63, R16, R49, 1 ;  /* 0x3f800000103f7423 */ /* 0x000fe40000010031 */
[----:B------:R-:W-:Y:S01]  /*2fa0*/  FMUL.FTZ R59, R6, R51 ;  /* 0x00000033063b7220 */ /* 0x000fe20000410000 */
[----:B------:R-:W-:Y:S04]  /*2fb0*/  LDS R49, [R136+0x3c] ;  /* 0x00003c0088317984 */ /* 0x000fe80000000800 */
[----:B------:R1:W2:Y:S01]  /*2fc0*/  MUFU.RCP R47, R46 ;  /* 0x0000002e002f7308 */ /* 0x0002a20000001000 */
[----:B------:R-:W-:Y:S01]  /*2fd0*/  LDS R51, [R136+0x34] ;  /* 0x0000340088337984 */ /* 0x000fe20000000800 */
[----:B------:R-:W-:Y:S01]  /*2fe0*/  FADD.FTZ R43, R43, 1 ;  /* 0x3f8000002b2b7421 */ /* 0x000fe20000010000 */
[----:B------:R-:W-:Y:S01]  /*2ff0*/  FADD.FTZ R7, -R29, 1 ;  /* 0x3f8000001d077421 */ /* 0x000fe20000010100 */
[----:B------:R-:W-:-:S04]  /*3000*/  FMUL.FTZ R2, R81, R28 ;  /* 0x0000001c51027220 */ /* 0x000fc80000410000 */
[----:B------:R3:W-:Y:S01]  /*3010*/  MUFU.RCP R53, R48 ;  /* 0x0000003000357308 */ /* 0x0007e20000001000 */
[----:B-1----:R-:W-:Y:S01]  /*3020*/  LDS R46, [R136+0x38] ;  /* 0x00003800882e7984 */ /* 0x002fe20000000800 */
[----:B------:R-:W-:-:S03]  /*3030*/  FFMA.FTZ R7, R20, R7, 1 ;  /* 0x3f80000014077423 */ /* 0x000fc60000010007 */
[----:B---3--:R-:W1:Y:S01]  /*3040*/  LDS R48, [R136+0x30] ;  /* 0x0000300088307984 */ /* 0x008e620000000800 */
[----:B------:R-:W-:Y:S02]  /*3050*/  FMUL.FTZ R2, R29, R2 ;  /* 0x000000021d027220 */ /* 0x000fe40000410000 */
[----:B------:R-:W3:Y:S01]  /*3060*/  MUFU.RCP R43, R43 ;  /* 0x0000002b002b7308 */ /* 0x000ee20000001000 */
[----:B------:R-:W-:Y:S01]  /*3070*/  FMUL.FTZ R61, R78, R31 ;  /* 0x0000001f4e3d7220 */ /* 0x000fe20000410000 */
[----:B------:R-:W-:Y:S01]  /*3080*/  FADD.FTZ R54, R54, 1 ;  /* 0x3f80000036367421 */ /* 0x000fe20000010000 */
[----:B------:R-:W-:Y:S01]  /*3090*/  FMUL.FTZ R7, R2, R7 ;  /* 0x0000000702077220 */ /* 0x000fe20000410000 */
[----:B------:R-:W-:Y:S01]  /*30a0*/  FADD.FTZ R2, -R40, 1 ;  /* 0x3f80000028027421 */ /* 0x000fe20000010100 */
[----:B------:R-:W-:Y:S01]  /*30b0*/  FADD.FTZ R52, R52, 1 ;  /* 0x3f80000034347421 */ /* 0x000fe20000010000 */
[----:B----4-:R-:W-:Y:S01]  /*30c0*/  FADD.FTZ R4, -R42, 1 ;  /* 0x3f8000002a047421 */ /* 0x010fe20000010100 */
[----:B------:R-:W-:Y:S01]  /*30d0*/  FMUL.FTZ R61, R40, R61 ;  /* 0x0000003d283d7220 */ /* 0x000fe20000410000 */
[----:B------:R-:W-:Y:S01]  /*30e0*/  FFMA.FTZ R2, R17, R2, 1 ;  /* 0x3f80000011027423 */ /* 0x000fe20000010002 */
[----:B------:R-:W-:Y:S01]  /*30f0*/  FMUL.FTZ R65, R76, R33 ;  /* 0x000000214c417220 */ /* 0x000fe20000410000 */
[----:B------:R-:W4:Y:S01]  /*3100*/  MUFU.RCP R50, R50 ;  /* 0x0000003200327308 */ /* 0x000f220000001000 */
[----:B------:R-:W-:Y:S01]  /*3110*/  FFMA.FTZ R6, R15, R4, 1 ;  /* 0x3f8000000f067423 */ /* 0x000fe20000010004 */
[----:B------:R-:W-:Y:S01]  /*3120*/  FMUL.FTZ R61, R61, R2 ;  /* 0x000000023d3d7220 */ /* 0x000fe20000410000 */
[----:B------:R-:W-:Y:S01]  /*3130*/  FMUL.FTZ R4, R77, R32 ;  /* 0x000000204d047220 */ /* 0x000fe20000410000 */
[----:B------:R-:W-:Y:S01]  /*3140*/  FMUL.FTZ R65, R42, R65 ;  /* 0x000000412a417220 */ /* 0x000fe20000410000 */
[----:B------:R-:W-:Y:S01]  /*3150*/  FADD.FTZ R2, -R44, 1 ;  /* 0x3f8000002c027421 */ /* 0x000fe20000010100 */
[----:B--2---:R-:W-:Y:S01]  /*3160*/  FADD.FTZ R121, -R47, 1 ;  /* 0x3f8000002f797421 */ /* 0x004fe20000010100 */
[----:B------:R-:W-:Y:S06]  /*3170*/  BAR.SYNC.DEFER_BLOCKING 0x0 ;  /* 0x0000000000007b1d */ /* 0x000fec0000010000 */
[----:B------:R2:W4:Y:S01]  /*3180*/  MUFU.RCP R55, R52 ;  /* 0x0000003400377308 */ /* 0x0005220000001000 */
[----:B------:R-:W-:-:S07]  /*3190*/  FMUL.FTZ R4, R41, R4 ;  /* 0x0000000429047220 */ /* 0x000fce0000410000 */
[----:B------:R-:W1:Y:S01]  /*31a0*/  MUFU.RCP R54, R54 ;  /* 0x0000003600367308 */ /* 0x000e620000001000 */
[----:B------:R-:W-:Y:S01]  /*31b0*/  FMUL.FTZ R65, R65, R6 ;  /* 0x0000000641417220 */ /* 0x000fe20000410000 */
[----:B--2---:R-:W-:Y:S01]  /*31c0*/  FFMA.FTZ R52, R9, R2, 1 ;  /* 0x3f80000009347423 */ /* 0x004fe20000010002 */
[----:B---3--:R-:W-:Y:S01]  /*31d0*/  FADD.FTZ R67, -R43, 1 ;  /* 0x3f8000002b437421 */ /* 0x008fe20000010100 */
[----:B------:R-:W-:Y:S01]  /*31e0*/  FMUL.FTZ R2, R75, R38 ;  /* 0x000000264b027220 */ /* 0x000fe20000410000 */
[----:B------:R-:W-:Y:S01]  /*31f0*/  FMUL.FTZ R6, R73, R36 ;  /* 0x0000002449067220 */ /* 0x000fe20000410000 */
[----:B------:R-:W-:Y:S01]  /*3200*/  FMUL.FTZ R63, R4, R63 ;  /* 0x0000003f043f7220 */ /* 0x000fe20000410000 */
[----:B------:R-:W-:Y:S01]  /*3210*/  FADD.FTZ R119, -R45, 1 ;  /* 0x3f8000002d777421 */ /* 0x000fe20000010100 */
[----:B------:R-:W-:Y:S01]  /*3220*/  FFMA.FTZ R67, R14, R67, 1 ;  /* 0x3f8000000e437423 */ /* 0x000fe20000010043 */
[----:B------:R-:W-:Y:S01]  /*3230*/  FFMA.FTZ R121, R8, R121, 1 ;  /* 0x3f80000008797423 */ /* 0x000fe20000010079 */
[----:B------:R-:W-:Y:S01]  /*3240*/  FMUL.FTZ R4, R74, R39 ;  /* 0x000000274a047220 */ /* 0x000fe20000410000 */
[----:B0-----:R-:W-:Y:S01]  /*3250*/  FMUL.FTZ R123, R72, R37 ;  /* 0x00000025487b7220 */ /* 0x001fe20000410000 */
[----:B------:R-:W-:Y:S01]  /*3260*/  FMUL.FTZ R2, R43, R2 ;  /* 0x000000022b027220 */ /* 0x000fe20000410000 */
[----:B------:R-:W-:Y:S01]  /*3270*/  FMUL.FTZ R6, R47, R6 ;  /* 0x000000062f067220 */ /* 0x000fe20000410000 */
[----:B------:R-:W-:Y:S01]  /*3280*/  FFMA.FTZ R119, R0, R119, 1 ;  /* 0x3f80000000777423 */ /* 0x000fe20000010077 */
[----:B------:R-:W-:Y:S01]  /*3290*/  FMUL.FTZ R4, R45, R4 ;  /* 0x000000042d047220 */ /* 0x000fe20000410000 */
[----:B------:R-:W-:Y:S01]  /*32a0*/  FMUL.FTZ R123, R44, R123 ;  /* 0x0000007b2c7b7220 */ /* 0x000fe20000410000 */
[----:B------:R-:W-:Y:S01]  /*32b0*/  FMUL.FTZ R67, R2, R67 ;  /* 0x0000004302437220 */ /* 0x000fe20000410000 */
[----:B------:R-:W-:Y:S01]  /*32c0*/  FMUL.FTZ R121, R6, R121 ;  /* 0x0000007906797220 */ /* 0x000fe20000410000 */
[----:B----4-:R-:W-:Y:S01]  /*32d0*/  FADD.FTZ R2, -R50, 1 ;  /* 0x3f80000032027421 */ /* 0x010fe20000010100 */
[----:B------:R-:W-:Y:S01]  /*32e0*/  FADD.FTZ R127, -R55, 1 ;  /* 0x3f800000377f7421 */ /* 0x000fe20000010100 */
        /* <DEDUP_REMOVED lines=58> */
[----:B------:R-:W-:Y:S01]  /*3690*/  UIMAD UR8, UR7, UR30, URZ ;  /* 0x0000001e070872a4 */ /* 0x000fe2000f8e023f */
[----:B------:R-:W-:Y:S01]  /*36a0*/  P2R R2, PR, RZ, 0x40 ;  /* 0x00000040ff027803 */ /* 0x000fe20000000000 */
[----:B------:R-:W-:Y:S01]  /*36b0*/  UIMAD.WIDE.U32 UR16, UR46, UR30, URZ ;  /* 0x0000001e2e1072a5 */ /* 0x000fe2000f8e003f */
[C---:B------:R-:W-:Y:S01]  /*36c0*/  IADD3 R2, P1, R116.reuse, UR48, RZ ;  /* 0x0000003074027c10 */ /* 0x040fe2000ff3e0ff */
[----:B------:R-:W-:Y:S01]  /*36d0*/  UIMAD UR28, UR46, UR31, UR8 ;  /* 0x0000001f2e1c72a4 */ /* 0x000fe2000f8e0208 */
[----:B------:R-:W-:Y:S02]  /*36e0*/  BSSY B0, `(.L_x_7585) ;  /* 0x0000012000007945 */ /* 0x000fe40003800000 */
[----:B0-----:R-:W-:Y:S01]  /*36f0*/  IADD3.X R3, R117, UR35, RZ, P1, !PT ;  /* 0x0000002375037c10 */ /* 0x001fe20008ffe4ff */
[----:B------:R-:W-:Y:S01]  /*3700*/  UIADD3 UR8, UR17, UR28, URZ ;  /* 0x0000001c11087290 */ /* 0x000fe2000fffe03f */
        /* <DEDUP_REMOVED lines=15> */
.L_x_7586:
[----:B------:R-:W-:Y:S05]  /*3800*/  BSYNC B0 ;  /* 0x0000000000007941 */ /* 0x000fea0003800000 */
.L_x_7585:
        /* <DEDUP_REMOVED lines=154> */
.L_x_7589:
[----:B------:R-:W-:Y:S05]  /*41b0*/  BSYNC B0 ;  /* 0x0000000000007941 */ /* 0x000fea0003800000 */
.L_x_7588:
        /* <DEDUP_REMOVED lines=43> */
.L_x_7587:
[----:B------:R-:W-:Y:S01]  /*4470*/  FFMA.FTZ R0, R114, R83, R177 ;  /* 0x0000005372007223 */ /* 0x000fe200000100b1 */
[----:B-1----:R-:W1:Y:S01]  /*4480*/  LDC R2, c[0x0][0x21c] ;  /* 0x00008700ff027b82 */ /* 0x002e620000000800 */
[-C--:B0----5:R-:W-:Y:S01]  /*4490*/  FMUL.FTZ R67, R83, R178.reuse ;  /* 0x000000b253437220 */ /* 0x0a1fe20000410000 */
        /* <DEDUP_REMOVED lines=19> */
[----:B------:R-:W-:Y:S01]  /*45d0*/  FMUL.FTZ R52, R68, R178 ;  /* 0x000000b244347220 */ /* 0x000fe20000410000 */
[----:B------:R-:W-:Y:S01]  /*45e0*/  CS2R R50, SRZ ;  /* 0x0000000000327805 */ /* 0x000fe2000001ff00 */
        /* <DEDUP_REMOVED lines=21> */
[----:B------:R-:W-:Y:S01]  /*4740*/  UIADD3 UR50, UR47, -0x1, URZ ;  /* 0xffffffff2f327890 */ /* 0x000fe2000fffe03f */
[----:B------:R-:W-:Y:S01]  /*4750*/  HFMA2.MMA R51, -RZ, RZ, 0, 0 ;  /* 0x00000000ff337435 */ /* 0x000fe200000001ff */
[----:B------:R-:W-:Y:S01]  /*4760*/  ULDC.64 UR28, c[0x0][0x230] ;  /* 0x00008c00001c7ab9 */ /* 0x000fe20000000a00 */
[----:B------:R-:W-:Y:S01]  /*4770*/  ISETP.GE.AND P0, PT, R116, UR20, PT ;  /* 0x0000001474007c0c */ /* 0x000fe2000bf06270 */
[----:B------:R-:W-:Y:S02]  /*4780*/  UIMAD UR6, UR6, UR28, URZ ;  /* 0x0000001c060672a4 */ /* 0x000fe4000f8e023f */
[----:B------:R-:W-:Y:S01]  /*4790*/  ULEA.HI UR21, UR50, UR50, URZ, 0x1 ;  /* 0x0000003232157291 */ /* 0x000fe2000f8f083f */
[----:B------:R-:W1:Y:S01]  /*47a0*/  LDC.64 R118, c[0x0][0x348] ;  /* 0x0000d200ff767b82 */ /* 0x000e620000000a00 */
[----:B------:R-:W-:Y:S02]  /*47b0*/  UIMAD.WIDE.U32 UR16, UR18, UR28, URZ ;  /* 0x0000001c121072a5 */ /* 0x000fe4000f8e003f */
[----:B------:R-:W-:-:S02]  /*47c0*/  UIMAD UR51, UR18, UR29, UR6 ;  /* 0x0000001d123372a4 */ /* 0x000fc4000f8e0206 */
[----:B------:R-:W-:Y:S01]  /*47d0*/  ULOP3.LUT UR21, UR21, 0xfffffe, URZ, 0xc0, !UPT ;  /* 0x00fffffe15157892 */ /* 0x000fe2000f8ec03f */
[----:B------:R-:W-:Y:S02]  /*47e0*/  UMOV UR8, URZ ;  /* 0x0000003f00087c82 */ /* 0x000fe40008000000 */
[----:B------:R-:W2:Y:S01]  /*47f0*/  LDC.64 R120, c[0x0][0x360] ;  /* 0x0000d800ff787b82 */ /* 0x000ea20000000a00 */
[----:B------:R-:W-:Y:S01]  /*4800*/  UMOV UR7, URZ ;  /* 0x0000003f00077c82 */ /* 0x000fe20008000000 */
[----:B------:R-:W-:Y:S01]  /*4810*/  UMOV UR6, URZ ;  /* 0x0000003f00067c82 */ /* 0x000fe20008000000 */
[----:B------:R-:W-:Y:S01]  /*4820*/  UMOV UR49, UR20 ;  /* 0x0000001400317c82 */ /* 0x000fe20008000000 */
[----:B------:R-:W-:Y:S01]  /*4830*/  ULDC UR52, c[0x0][0x21c] ;  /* 0x0000870000347ab9 */ /* 0x000fe20000000800 */
[----:B------:R-:W-:Y:S01]  /*4840*/  ULDC UR53, c[0x0][0x218] ;  /* 0x0000860000357ab9 */ /* 0x000fe20000000800 */
[----:B------:R-:W-:Y:S01]  /*4850*/  ULDC.64 UR28, c[0x0][0x3c8] ;  /* 0x0000f200001c7ab9 */ /* 0x000fe20000000a00 */
[----:B------:R-:W-:Y:S01]  /*4860*/  UIADD3 UR50, UR50, -UR21, URZ ;  /* 0x8000001532327290 */ /* 0x000fe2000fffe03f */
[----:B------:R-:W3:Y:S01]  /*4870*/  LDC.64 R122, c[0x0][0x368] ;  /* 0x0000da00ff7a7b82 */ /* 0x000ee20000000a00 */
[----:B------:R-:W-:Y:S01]  /*4880*/  UIADD3 UR51, UR17, UR51, URZ ;  /* 0x0000003311337290 */ /* 0x000fe2000fffe03f */
[----:B------:R-:W-:Y:S01]  /*4890*/  ULDC.64 UR30, c[0x0][0x3d0] ;  /* 0x0000f400001e7ab9 */ /* 0x000fe20000000a00 */
[----:B------:R-:W-:Y:S01]  /*48a0*/  ULDC.64 UR32, c[0x0][0x238] ;  /* 0x00008e0000207ab9 */ /* 0x000fe20000000a00 */
[----:B------:R-:W-:Y:S01]  /*48b0*/  ULDC.64 UR34, c[0x0][0x2d0] ;  /* 0x0000b40000227ab9 */ /* 0x000fe20000000a00 */
[----:B------:R-:W-:Y:S01]  /*48c0*/  ULDC.64 UR36, c[0x0][0x250] ;  /* 0x0000940000247ab9 */ /* 0x000fe20000000a00 */
[----:B------:R-:W-:-:S02]  /*48d0*/  ULDC.64 UR38, c[0x0][0x270] ;  /* 0x00009c0000267ab9 */ /* 0x000fc40000000a00 */
[----:B------:R-:W4:Y:S01]  /*48e0*/  LDC.64 R124, c[0x0][0x380] ;  /* 0x0000e000ff7c7b82 */ /* 0x000f220000000a00 */
[----:B------:R-:W-:Y:S01]  /*48f0*/  ULDC.64 UR40, c[0x0][0x350] ;  /* 0x0000d40000287ab9 */ /* 0x000fe20000000a00 */
[----:B------:R-:W-:-:S05]  /*4900*/  ULDC.64 UR42, c[0x0][0x370] ;  /* 0x0000dc00002a7ab9 */ /* 0x000fca0000000a00 */
.L_x_7627:
        /* <DEDUP_REMOVED lines=23> */
[----:B------:R-:W4:Y:S01]  /*4a80*/  @!P4 LDG.E R13, desc[UR26][R2.64+0x200] ;  /* 0x0002001a020dc981 */ /* 0x000f22000c1e1900 */
[----:B------:R-:W-:-:S03]  /*4a90*/  ISETP.GE.AND P4, PT, R164, UR49, PT ;  /* 0x00000031a4007c0c */ /* 0x000fc6000bf86270 */
[----:B------:R-:W4:Y:S01]  /*4aa0*/  @!P5 LDG.E R10, desc[UR26][R2.64+0x280] ;  /* 0x0002801a020ad981 */ /* 0x000f22000c1e1900 */
[----:B------:R-:W-:Y:S02]  /*4ab0*/  ISETP.GE.AND P5, PT, R163, UR49, PT ;  /* 0x00000031a3007c0c */ /* 0x000fe4000bfa6270 */
        /* <DEDUP_REMOVED lines=25> */
[----:B------:R-:W-:-:S04]  /*4c50*/  UIMAD.WIDE.U32 UR20, UR8, UR32, UR20 ;  /* 0x00000020081472a5 */ /* 0x000fc8000f8e0014 */
[----:B------:R-:W-:Y:S02]  /*4c60*/  ULEA UR56, UP0, UR20, UR34, 0x2 ;  /* 0x0000002214387291 */ /* 0x000fe4000f80103f */
[----:B------:R-:W-:Y:S01]  /*4c70*/  UIADD3 UR21, UR21, UR54, URZ ;  /* 0x0000003615157290 */ /* 0x000fe2000fffe03f */
[----:B------:R-:W-:Y:S01]  /*4c80*/  MOV R5, UR38 ;  /* 0x0000002600057c02 */ /* 0x000fe20008000f00 */
[----:B------:R-:W-:Y:S02]  /*4c90*/  UIMAD UR55, UR55, UR38, URZ ;  /* 0x00000026373772a4 */ /* 0x000fe4000f8e023f */
[----:B------:R-:W-:Y:S02]  /*4ca0*/  ULEA.HI.X UR20, UR20, UR35, UR21, 0x2, UP0 ;  /* 0x0000002314147291 */ /* 0x000fe400080f1415 */
[----:B------:R-:W-:Y:S02]  /*4cb0*/  UIMAD UR55, UR8, UR39, UR55 ;  /* 0x00000027083772a4 */ /* 0x000fe4000f8e0237 */
[----:B------:R-:W-:-:S02]  /*4cc0*/  IMAD.WIDE.U32 R4, R5, UR8, R116 ;  /* 0x0000000805047c25 */ /* 0x000fc4000f8e0074 */
[----:B------:R-:W-:Y:S01]  /*4cd0*/  MOV R7, UR20 ;  /* 0x0000001400077c02 */ /* 0x000fe20008000f00 */
[----:B------:R-:W-:Y:S01]  /*4ce0*/  UIADD3 UR20, -UR48, UR53, URZ ;  /* 0x0000003530147290 */ /* 0x000fe2000fffe13f */
[----:B0-----:R-:W-:Y:S02]  /*4cf0*/  LEA R2, P1, R4, R170, 0x2 ;  /* 0x000000aa04027211 */ /* 0x001fe400078210ff */
[----:B------:R-:W-:-:S03]  /*4d00*/  IADD3 R3, R5, UR55, RZ ;  /* 0x0000003705037c10 */ /* 0x000fc6000fffe0ff */
[----:B------:R-:W-:Y:S02]  /*4d10*/  ISETP.GE.AND P2, PT, R157, UR20, PT ;  /* 0x000000149d007c0c */ /* 0x000fe4000bf46270 */
[----:B------:R-:W-:Y:S02]  /*4d20*/  LEA.HI.X R3, R4, R169, R3, 0x2, P1 ;  /* 0x000000a904037211 */ /* 0x000fe400008f1403 */
[----:B------:R-:W-:Y:S02]  /*4d30*/  ISETP.GE.AND P3, PT, R156, UR20, PT ;  /* 0x000000149c007c0c */ /* 0x000fe4000bf66270 */
[----:B------:R-:W-:Y:S02]  /*4d40*/  MOV R6, UR56 ;  /* 0x0000003800067c02 */ /* 0x000fe40008000f00 */
[----:B------:R-:W-:Y:S02]  /*4d50*/  ISETP.GE.AND P1, PT, R116, UR20, PT ;  /* 0x0000001474007c0c */ /* 0x000fe4000bf26270 */
[----:B------:R-:W-:Y:S01]  /*4d60*/  CS2R R4, SRZ ;  /* 0x0000000000047805 */ /* 0x000fe2000001ff00 */
[----:B------:R0:W4:Y:S02]  /*4d70*/  LDG.E R34, desc[UR26][R6.64] ;  /* 0x0000001a06227981 */ /* 0x000124000c1e1900 */
[----:B0-----:R-:W-:-:S02]  /*4d80*/  CS2R R6, SRZ ;  /* 0x0000000000067805 */ /* 0x001fc4000001ff00 */
[----:B------:R-:W-:Y:S02]  /*4d90*/  ISETP.GE.AND P4, PT, R167, UR20, PT ;  /* 0x00000014a7007c0c */ /* 0x000fe4000bf86270 */
[----:B------:R-:W-:Y:S02]  /*4da0*/  ISETP.GE.AND P5, PT, R166, UR20, PT ;  /* 0x00000014a6007c0c */ /* 0x000fe4000bfa6270 */
[----:B------:R-:W-:Y:S01]  /*4db0*/  MOV R127, RZ ;  /* 0x000000ff007f7202 */ /* 0x000fe20000000f00 */
[----:B--2---:R-:W-:Y:S04]  /*4dc0*/  STS [R152], R9 ;  /* 0x0000000998007388 */ /* 0x004fe80000000800 */
[----:B---3--:R0:W-:Y:S04]  /*4dd0*/  STS [R151+0x80], R0 ;  /* 0x0000800097007388 */ /* 0x0081e80000000800 */
[----:B------:R-:W-:Y:S04]  /*4de0*/  STS [R150+0x100], R11 ;  /* 0x0001000b96007388 */ /* 0x000fe80000000800 */
[----:B----4-:R2:W-:Y:S04]  /*4df0*/  STS [R149+0x180], R8 ;  /* 0x0001800895007388 */ /* 0x0105e80000000800 */
[----:B------:R-:W-:Y:S04]  /*4e00*/  STS [R148+0x200], R13 ;  /* 0x0002000d94007388 */ /* 0x000fe80000000800 */
[----:B------:R3:W-:Y:S04]  /*4e10*/  STS [R147+0x280], R10 ;  /* 0x0002800a93007388 */ /* 0x0007e80000000800 */
[----:B------:R-:W-:Y:S04]  /*4e20*/  STS [R146+0x300], R15 ;  /* 0x0003000f92007388 */ /* 0x000fe80000000800 */
[----:B------:R4:W-:Y:S01]  /*4e30*/  STS [R145+0x380], R12 ;  /* 0x0003800c91007388 */ /* 0x0009e20000000800 */
[----:B0-----:R-:W-:-:S03]  /*4e40*/  MOV R0, RZ ;  /* 0x000000ff00007202 */ /* 0x001fc60000000f00 */
        /* <DEDUP_REMOVED lines=17> */
[----:B----4-:R-:W-:Y:S02]  /*4f60*/  CS2R R12, SRZ ;  /* 0x00000000000c7805 */ /* 0x010fe4000001ff00 */
[----:B0-----:R-:W-:Y:S02]  /*4f70*/  CS2R R16, SRZ ;  /* 0x0000000000107805 */ /* 0x001fe4000001ff00 */
[----:B------:R-:W-:Y:S01]  /*4f80*/  CS2R R14, SRZ ;  /* 0x00000000000e7805 */ /* 0x000fe2000001ff00 */
[----:B------:R-:W0:Y:S01]  /*4f90*/  S2UR UR54, SR_CgaCtaId ;  /* 0x00000000003679c3 */ /* 0x000e220000008800 */
[----:B------:R-:W2:Y:S01]  /*4fa0*/  @!P2 LDG.E R9, desc[UR26][R2.64+0x200] ;  /* 0x0002001a0209a981 */ /* 0x000ea2000c1e1900 */
[----:B------:R-:W-:-:S03]  /*4fb0*/  ISETP.GE.AND P2, PT, R165, UR20, PT ;  /* 0x00000014a5007c0c */ /* 0x000fc6000bf46270 */
[----:B------:R-:W3:Y:S01]  /*4fc0*/  @!P3 LDG.E R6, desc[UR26][R2.64+0x280] ;  /* 0x0002801a0206b981 */ /* 0x000ee2000c1e1900 */
[----:B------:R-:W-:-:S03]  /*4fd0*/  ISETP.GE.AND P3, PT, R164, UR20, PT ;  /* 0x00000014a4007c0c */ /* 0x000fc6000bf66270 */
[----:B------:R-:W4:Y:S01]  /*4fe0*/  @!P1 LDG.E R4, desc[UR26][R2.64+0x180] ;  /* 0x0001801a02049981 */ /* 0x000f22000c1e1900 */
        /* <DEDUP_REMOVED lines=15> */
[----:B------:R0:W3:Y:S01]  /*50e0*/  @!P1 LDG.E R16, desc[UR26][R2.64+0x780] ;  /* 0x0007801a02109981 */ /* 0x0000e2000c1e1900 */
[----:B------:R-:W-:Y:S01]  /*50f0*/  ISETP.NE.AND P1, PT, R168, RZ, PT ;  /* 0x000000ffa800720c */ /* 0x000fe20003f25270 */
[----:B------:R-:W-:Y:S01]  /*5100*/  UMOV UR21, 0x400 ;  /* 0x0000040000157882 */ /* 0x000fe20000000000 */
[----:B------:R-:W-:-:S02]  /*5110*/  MOV R19, UR47 ;  /* 0x0000002f00137c02 */ /* 0x000fc40008000f00 */
[C---:B-1----:R-:W-:Y:S01]  /*5120*/  IADD3 R18, R173.reuse, 0x40, RZ ;  /* 0x00000040ad127810 */ /* 0x042fe20007ffe0ff */
[----:B0-----:R-:W-:Y:S01]  /*5130*/  ULEA UR21, UR54, UR21, 0x18 ;  /* 0x0000001536157291 */ /* 0x001fe2000f8ec03f */
[----:B------:R-:W-:Y:S01]  /*5140*/  IADD3 R20, R173, 0x20, RZ ;  /* 0x00000020ad147810 */ /* 0x000fe20007ffe0ff */
[----:B------:R-:W-:Y:S01]  /*5150*/  LDS R196, [R136+0x3c] ;  /* 0x00003c0088c47984 */ /* 0x000fe20000000800 */
[----:B------:R-:W-:Y:S02]  /*5160*/  ISETP.LT.OR P3, PT, R19, 0x2, P1 ;  /* 0x000000021300780c */ /* 0x000fe40000f61670 */
[-C--:B------:R-:W-:Y:S01]  /*5170*/  LEA.HI.SX32 R18, R18, R173.reuse, 0x1b ;  /* 0x000000ad12127211 */ /* 0x080fe200078fdaff */
[----:B------:R-:W-:Y:S01]  /*5180*/  LDS R33, [R136] ;  /* 0x0000000088217984 */ /* 0x000fe20000000800 */
[CC--:B------:R-:W-:Y:S02]  /*5190*/  LEA.HI.SX32 R152, R173.reuse, R173.reuse, 0x1b ;  /* 0x000000adad987211 */ /* 0x0c0fe400078fdaff */
[-C--:B------:R-:W-:Y:S01]  /*51a0*/  LEA.HI.SX32 R20, R20, R173.reuse, 0x1b ;  /* 0x000000ad14147211 */ /* 0x080fe200078fdaff */
[----:B------:R-:W-:Y:S01]  /*51b0*/  LDS R32, [R136+0x4] ;  /* 0x0000040088207984 */ /* 0x000fe20000000800 */
[----:B------:R-:W-:Y:S01]  /*51c0*/  LEA R150, R18, UR21, 0x2 ;  /* 0x0000001512967c11 */ /* 0x000fe2000f8e10ff */
[C---:B------:R-:W-:Y:S01]  /*51d0*/  VIADD R18, R173.reuse, 0xc0 ;  /* 0x000000c0ad127836 */ /* 0x040fe20000000000 */
[----:B------:R-:W-:Y:S01]  /*51e0*/  LEA R152, R152, UR21, 0x2 ;  /* 0x0000001598987c11 */ /* 0x000fe2000f8e10ff */
[----:B------:R-:W-:Y:S01]  /*51f0*/  LDS R31, [R136+0x8] ;  /* 0x00000800881f7984 */ /* 0x000fe20000000800 */
[----:B------:R-:W-:Y:S01]  /*5200*/  LEA R151, R20, UR21, 0x2 ;  /* 0x0000001514977c11 */ /* 0x000fe2000f8e10ff */
[----:B------:R-:W0:Y:S01]  /*5210*/  @!P3 LDC R3, c[0x0][0x21c] ;  /* 0x00008700ff03bb82 */ /* 0x000e220000000800 */
[----:B------:R-:W-:Y:S01]  /*5220*/  IADD3 R2, R173, 0xe0, RZ ;  /* 0x000000e0ad027810 */ /* 0x000fe20007ffe0ff */
[----:B------:R-:W-:Y:S01]  /*5230*/  LDS R30, [R136+0xc] ;  /* 0x00000c00881e7984 */ /* 0x000fe20000000800 */
[----:B------:R-:W-:-:S03]  /*5240*/  LEA.HI.SX32 R18, R18, R173, 0x1b ;  /* 0x000000ad12127211 */ /* 0x000fc600078fdaff */
[----:B------:R-:W-:Y:S01]  /*5250*/  LDS R29, [R136+0x10] ;  /* 0x00001000881d7984 */ /* 0x000fe20000000800 */
[----:B------:R-:W-:-:S03]  /*5260*/  LEA.HI.SX32 R2, R2, R173, 0x1b ;  /* 0x000000ad02027211 */ /* 0x000fc600078fdaff */
        /* <DEDUP_REMOVED lines=10> */
[----:B------:R-:W-:-:S02]  /*5310*/  IADD3 R130, R173, 0x60, RZ ;  /* 0x00000060ad827810 */ /* 0x000fc40007ffe0ff */
[----:B------:R-:W-:Y:S02]  /*5320*/  LEA R146, R18, UR21, 0x2 ;  /* 0x0000001512927c11 */ /* 0x000fe4000f8e10ff */
[C---:B------:R-:W-:Y:S02]  /*5330*/  IADD3 R18, R173.reuse, 0x140, RZ ;  /* 0x00000140ad127810 */ /* 0x040fe40007ffe0ff */
[----:B------:R-:W-:Y:S02]  /*5340*/  LEA R145, R2, UR21, 0x2 ;  /* 0x0000001502917c11 */ /* 0x000fe4000f8e10ff */
[----:B------:R-:W-:Y:S02]  /*5350*/  LEA.HI.SX32 R130, R130, R173, 0x1b ;  /* 0x000000ad82827211 */ /* 0x000fe400078fdaff */
[C---:B------:R-:W-:Y:S02]  /*5360*/  IADD3 R2, R173.reuse, 0x160, RZ ;  /* 0x00000160ad027810 */ /* 0x040fe40007ffe0ff */
[----:B------:R-:W-:-:S02]  /*5370*/  IADD3 R128, R173, 0x80, RZ ;  /* 0x00000080ad807810 */ /* 0x000fc40007ffe0ff */
[-C--:B------:R-:W-:Y:S02]  /*5380*/  LEA.HI.SX32 R18, R18, R173.reuse, 0x1b ;  /* 0x000000ad12127211 */ /* 0x080fe400078fdaff */
[----:B------:R-:W-:Y:S02]  /*5390*/  IADD3 R126, R173, 0xa0, RZ ;  /* 0x000000a0ad7e7810 */ /* 0x000fe40007ffe0ff */
[----:B------:R-:W-:Y:S02]  /*53a0*/  LEA R149, R130, UR21, 0x2 ;  /* 0x0000001582957c11 */ /* 0x000fe4000f8e10ff */
[-C--:B------:R-:W-:Y:S01]  /*53b0*/  LEA.HI.SX32 R2, R2, R173.reuse, 0x1b ;  /* 0x000000ad02027211 */ /* 0x080fe200078fdaff */
[----:B------:R-:W-:Y:S01]  /*53c0*/  FMUL.FTZ R189, R34, 1.4426950216293334961 ;  /* 0x3fb8aa3b22bd7820 */ /* 0x000fe20000410000 */
[-C--:B------:R-:W-:Y:S02]  /*53d0*/  LEA.HI.SX32 R128, R128, R173.reuse, 0x1b ;  /* 0x000000ad80807211 */ /* 0x080fe400078fdaff */
[----:B------:R-:W-:Y:S01]  /*53e0*/  LEA R142, R18, UR21, 0x2 ;  /* 0x00000015128e7c11 */ /* 0x000fe2000f8e10ff */
[----:B------:R-:W-:Y:S01]  /*53f0*/  FADD.FTZ R18, R99, UR4 ;  /* 0x0000000463127e21 */ /* 0x000fe20008010000 */
[----:B------:R-:W-:-:S02]  /*5400*/  LEA.HI.SX32 R126, R126, R173, 0x1b ;  /* 0x000000ad7e7e7211 */ /* 0x000fc400078fdaff */
[----:B------:R-:W-:Y:S01]  /*5410*/  LEA R141, R2, UR21, 0x2 ;  /* 0x00000015028d7c11 */ /* 0x000fe2000f8e10ff */
[----:B------:R-:W-:Y:S01]  /*5420*/  FMUL.FTZ R179, R189, R18 ;  /* 0x00000012bdb37220 */ /* 0x000fe20000410000 */
[----:B------:R-:W-:Y:S02]  /*5430*/  LEA R148, R128, UR21, 0x2 ;  /* 0x0000001580947c11 */ /* 0x000fe4000f8e10ff */
[C---:B------:R-:W-:Y:S02]  /*5440*/  IADD3 R2, R173.reuse, 0x1c0, RZ ;  /* 0x000001c0ad027810 */ /* 0x040fe40007ffe0ff */
[----:B------:R-:W-:Y:S02]  /*5450*/  LEA R147, R126, UR21, 0x2 ;  /* 0x000000157e937c11 */ /* 0x000fe4000f8e10ff */
[C---:B------:R-:W-:Y:S02]  /*5460*/  IADD3 R128, R173.reuse, 0x100, RZ ;  /* 0x00000100ad807810 */ /* 0x040fe40007ffe0ff */
[----:B------:R-:W-:-:S02]  /*5470*/  IADD3 R126, R173, 0x120, RZ ;  /* 0x00000120ad7e7810 */ /* 0x000fc40007ffe0ff */
[----:B------:R-:W-:Y:S02]  /*5480*/  ISETP.NE.AND P2, PT, R174, RZ, PT ;  /* 0x000000ffae00720c */ /* 0x000fe40003f45270 */
[-C--:B------:R-:W-:Y:S02]  /*5490*/  LEA.HI.SX32 R2, R2, R173.reuse, 0x1b ;  /* 0x000000ad02027211 */ /* 0x080fe400078fdaff */
[-C--:B------:R-:W-:Y:S01]  /*54a0*/  LEA.HI.SX32 R128, R128, R173.reuse, 0x1b ;  /* 0x000000ad80807211 */ /* 0x080fe200078fdaff */
[----:B------:R-:W1:Y:S01]  /*54b0*/  MUFU.EX2 R179, R179 ;  /* 0x000000b300b37308 */ /* 0x000e620000000800 */
[----:B------:R-:W-:Y:S02]  /*54c0*/  LEA.HI.SX32 R126, R126, R173, 0x1b ;  /* 0x000000ad7e7e7211 */ /* 0x000fe400078fdaff */
[----:B------:R-:W-:Y:S02]  /*54d0*/  LEA R138, R2, UR21, 0x2 ;  /* 0x00000015028a7c11 */ /* 0x000fe4000f8e10ff */
[----:B------:R-:W-:-:S02]  /*54e0*/  LEA R144, R128, UR21, 0x2 ;  /* 0x0000001580907c11 */ /* 0x000fc4000f8e10ff */
[----:B------:R-:W-:Y:S01]  /*54f0*/  LEA R143, R126, UR21, 0x2 ;  /* 0x000000157e8f7c11 */ /* 0x000fe2000f8e10ff */
[----:B------:R-:W-:-:S04]  /*5500*/  FADD.FTZ R192, R96, UR4 ;  /* 0x0000000460c07e21 */ /* 0x000fc80008010000 */
[----:B------:R-:W-:Y:S01]  /*5510*/  FMUL.FTZ R192, R189, R192 ;  /* 0x000000c0bdc07220 */ /* 0x000fe20000410000 */
[----:B------:R-:W-:-:S05]  /*5520*/  FADD.FTZ R128, R94, UR4 ;  /* 0x000000045e807e21 */ /* 0x000fca0008010000 */
[----:B------:R-:W-:Y:S01]  /*5530*/  MUFU.EX2 R192, R192 ;  /* 0x000000c000c07308 */ /* 0x000fe20000000800 */
[----:B------:R-:W-:Y:S01]  /*5540*/  FMUL.FTZ R128, R189, R128 ;  /* 0x00000080bd807220 */ /* 0x000fe20000410000 */
[----:B------:R-:W-:Y:S01]  /*5550*/  MOV R130, RZ ;  /* 0x000000ff00827202 */ /* 0x000fe20000000f00 */
[----:B------:R-:W-:-:S05]  /*5560*/  FADD.FTZ R132, R92, UR4 ;  /* 0x000000045c847e21 */ /* 0x000fca0008010000 */
[----:B------:R-:W-:Y:S01]  /*5570*/  MUFU.EX2 R128, R128 ;  /* 0x0000008000807308 */ /* 0x000fe20000000800 */
[----:B------:R-:W-:-:S07]  /*5580*/  FMUL.FTZ R132, R189, R132 ;  /* 0x00000084bd847220 */ /* 0x000fce0000410000 */
[----:B------:R-:W-:Y:S01]  /*5590*/  MUFU.EX2 R132, R132 ;  /* 0x0000008400847308 */ /* 0x000fe20000000800 */
[----:B------:R-:W-:Y:S01]  /*55a0*/  FADD.FTZ R191, R85, UR4 ;  /* 0x0000000455bf7e21 */ /* 0x000fe20008010000 */
[----:B------:R-:W-:-:S03]  /*55b0*/  FADD.FTZ R195, R91, UR4 ;  /* 0x000000045bc37e21 */ /* 0x000fc60008010000 */
[----:B------:R-:W-:Y:S01]  /*55c0*/  FMUL.FTZ R218, R100, R191 ;  /* 0x000000bf64da7220 */ /* 0x000fe20000410000 */
[----:B------:R-:W-:Y:S01]  /*55d0*/  FMUL.FTZ R224, R106, R195 ;  /* 0x000000c36ae07220 */ /* 0x000fe20000410000 */
[----:B------:R-:W-:Y:S04]  /*55e0*/  STS [R152+0x840], R5 ;  /* 0x0008400598007388 */ /* 0x000fe80000000800 */
[----:B------:R0:W-:Y:S02]  /*55f0*/  STS [R151+0x8c0], R0 ;  /* 0x0008c00097007388 */ /* 0x0001e40000000800 */
[----:B0-----:R-:W-:-:S04]  /*5600*/  IADD3 R0, R173, 0x180, RZ ;  /* 0x00000180ad007810 */ /* 0x001fc80007ffe0ff */
[----:B------:R-:W-:-:S04]  /*5610*/  LEA.HI.SX32 R0, R0, R173, 0x1b ;  /* 0x000000ad00007211 */ /* 0x000fc800078fdaff */
[----:B------:R-:W-:Y:S02]  /*5620*/  LEA R140, R0, UR21, 0x2 ;  /* 0x00000015008c7c11 */ /* 0x000fe4000f8e10ff */
[----:B------:R-:W-:Y:S01]  /*5630*/  IADD3 R0, R173, 0x1e0, RZ ;  /* 0x000001e0ad007810 */ /* 0x000fe20007ffe0ff */
[----:B------:R-:W-:Y:S01]  /*5640*/  STS [R150+0x940], R7 ;  /* 0x0009400796007388 */ /* 0x000fe20000000800 */
[----:B------:R-:W-:Y:S02]  /*5650*/  MOV R5, UR47 ;  /* 0x0000002f00057c02 */ /* 0x000fe40008000f00 */
[----:B------:R-:W-:Y:S01]  /*5660*/  LEA.HI.SX32 R0, R0, R173, 0x1b ;  /* 0x000000ad00007211 */ /* 0x000fe200078fdaff */
[----:B----4-:R0:W-:Y:S03]  /*5670*/  STS [R149+0x9c0], R4 ;  /* 0x0009c00495007388 */ /* 0x0101e60000000800 */
[----:B------:R-:W-:-:S02]  /*5680*/  LEA R137, R0, UR21, 0x2 ;  /* 0x0000001500897c11 */ /* 0x000fc4000f8e10ff */
[----:B------:R-:W-:Y:S02]  /*5690*/  @!P3 IADD3 R0, R5, -0x2, RZ ;  /* 0xfffffffe0500b810 */ /* 0x000fe40007ffe0ff */
[----:B0-----:R-:W-:-:S04]  /*56a0*/  IADD3 R4, R173, 0x1a0, RZ ;  /* 0x000001a0ad047810 */ /* 0x001fc80007ffe0ff */
[----:B------:R-:W-:Y:S01]  /*56b0*/  LEA.HI.SX32 R4, R4, R173, 0x1b ;  /* 0x000000ad04047211 */ /* 0x000fe200078fdaff */
[----:B------:R-:W-:Y:S01]  /*56c0*/  @!P3 IMAD R2, R0, R3, UR8 ;  /* 0x000000080002be24 */ /* 0x000fe2000f8e0203 */
[----:B--2---:R-:W-:Y:S01]  /*56d0*/  STS [R148+0xa40], R9 ;  /* 0x000a400994007388 */ /* 0x004fe20000000800 */
[----:B------:R-:W-:Y:S02]  /*56e0*/  SHF.L.U32 R3, R173, 0x4, RZ ;  /* 0x00000004ad037819 */ /* 0x000fe400000006ff */
[----:B------:R-:W-:Y:S01]  /*56f0*/  LEA R139, R4, UR21, 0x2 ;  /* 0x00000015048b7c11 */ /* 0x000fe2000f8e10ff */
[----:B---3--:R-:W-:Y:S01]  /*5700*/  STS [R147+0xac0], R6 ;  /* 0x000ac00693007388 */ /* 0x008fe20000000800 */
[----:B------:R-:W-:-:S03]  /*5710*/  MOV R4, UR50 ;  /* 0x0000003200047c02 */ /* 0x000fc60008000f00 */
[----:B------:R-:W-:Y:S01]  /*5720*/  STS [R146+0xb40], R11 ;  /* 0x000b400b92007388 */ /* 0x000fe20000000800 */
[----:B------:R-:W-:Y:S02]  /*5730*/  LEA R0, R4, UR8, 0x8 ;  /* 0x0000000804007c11 */ /* 0x000fe4000f8e40ff */
[----:B------:R-:W-:Y:S01]  /*5740*/  LEA.HI.SX32 R136, R3, R3, 0x1b ;  /* 0x0000000303887211 */ /* 0x000fe200078fdaff */
[----:B------:R-:W-:Y:S01]  /*5750*/  STS [R145+0xbc0], R8 ;  /* 0x000bc00891007388 */ /* 0x000fe20000000800 */
[----:B------:R-:W-:-:S03]  /*5760*/  @P2 IADD3 R0, R174, 0x200, RZ ;  /* 0x00000200ae002810 */ /* 0x000fc60007ffe0ff */
[----:B------:R-:W-:Y:S01]  /*5770*/  STS [R144+0xc40], R13 ;  /* 0x000c400d90007388 */ /* 0x000fe20000000800 */
[----:B------:R-:W-:-:S03]  /*5780*/  MOV R5, 0x8 ;  /* 0x0000000800057802 */ /* 0x000fc60000000f00 */
[----:B------:R-:W-:Y:S01]  /*5790*/  STS [R143+0xcc0], R10 ;  /* 0x000cc00a8f007388 */ /* 0x000fe20000000800 */
[----:B------:R-:W-:-:S03]  /*57a0*/  LEA R136, R136, UR21, 0x2 ;  /* 0x0000001588887c11 */ /* 0x000fc6000f8e10ff */
[----:B------:R-:W-:Y:S01]  /*57b0*/  STS [R142+0xd40], R15 ;  /* 0x000d400f8e007388 */ /* 0x000fe20000000800 */
[----:B------:R-:W-:-:S03]  /*57c0*/  LEA R0, R0, UR21, 0x2 ;  /* 0x0000001500007c11 */ /* 0x000fc6000f8e10ff */
[----:B------:R-:W-:Y:S04]  /*57d0*/  STS [R141+0xdc0], R12 ;  /* 0x000dc00c8d007388 */ /* 0x000fe80000000800 */
[----:B------:R0:W-:Y:S01]  /*57e0*/  STS [R140+0xe40], R17 ;  /* 0x000e40118c007388 */ /* 0x0001e20000000800 */
[----:B------:R-:W-:-:S03]  /*57f0*/  @!P3 IMAD.WIDE R2, R2, R5, UR10 ;  /* 0x0000000a0202be25 */ /* 0x000fc6000f8e0205 */
[----:B------:R-:W-:Y:S04]  /*5800*/  STS [R139+0xec0], R14 ;  /* 0x000ec00e8b007388 */ /* 0x000fe80000000800 */
[----:B------:R-:W-:Y:S01]  /*5810*/  STS [R138+0xf40], R127 ;  /* 0x000f407f8a007388 */ /* 0x000fe20000000800 */
[----:B0-----:R-:W-:-:S03]  /*5820*/  FADD.FTZ R17, R98, UR4 ;  /* 0x0000000462117e21 */ /* 0x001fc60008010000 */
[----:B------:R0:W-:Y:S01]  /*5830*/  STS [R137+0xfc0], R16 ;  /* 0x000fc01089007388 */ /* 0x0001e20000000800 */
[----:B------:R-:W-:-:S03]  /*5840*/  NOP ;  /* 0x0000000000007918 */ /* 0x000fc60000000000 */
[----:B------:R-:W-:Y:S01]  /*5850*/  LDS R4, [R136+0x840] ;  /* 0x0008400088047984 */ /* 0x000fe20000000800 */
[----:B------:R-:W-:Y:S01]  /*5860*/  FMUL.FTZ R188, R189, R17 ;  /* 0x00000011bdbc7220 */ /* 0x000fe20000410000 */
[----:B0-----:R-:W-:Y:S02]  /*5870*/  FADD.FTZ R16, R97, UR4 ;  /* 0x0000000461107e21 */ /* 0x001fe40008010000 */
        /* <DEDUP_REMOVED lines=13> */
[----:B------:R-:W0:Y:S04]  /*5950*/  LDS R198, [R136+0x878] ;  /* 0x0008780088c67984 */ /* 0x000e280000000800 */
[----:B------:R-:W2:Y:S01]  /*5960*/  LDS R199, [R136+0x87c] ;  /* 0x00087c0088c77984 */ /* 0x000ea20000000800 */
[----:B------:R-:W-:-:S03]  /*5970*/  FMUL.FTZ R193, R189, R16 ;  /* 0x00000010bdc17220 */ /* 0x000fc60000410000 */
[----:B-1----:R1:W-:Y:S01]  /*5980*/  STS [R0+0x2338], R179 ;  /* 0x002338b300007388 */ /* 0x0023e20000000800 */
[----:B------:R-:W-:Y:S01]  /*5990*/  BAR.SYNC.DEFER_BLOCKING 0x0 ;  /* 0x0000000000007b1d */ /* 0x000fe20000010000 */
[----:B------:R-:W-:-:S05]  /*59a0*/  FADD.FTZ R10, R95, UR4 ;  /* 0x000000045f0a7e21 */ /* 0x000fca0008010000 */
[----:B------:R-:W3:Y:S01]  /*59b0*/  MUFU.EX2 R188, R188 ;  /* 0x000000bc00bc7308 */ /* 0x000ee20000000800 */
[----:B------:R-:W-:Y:S01]  /*59c0*/  FMUL.FTZ R129, R189, R10 ;  /* 0x0000000abd817220 */ /* 0x000fe20000410000 */
[----:B-1----:R-:W-:-:S06]  /*59d0*/  FADD.FTZ R0, R93, UR4 ;  /* 0x000000045d007e21 */ /* 0x002fcc0008010000 */
[----:B------:R-:W1:Y:S01]  /*59e0*/  MUFU.EX2 R193, R193 ;  /* 0x000000c100c17308 */ /* 0x000e620000000800 */
[----:B------:R-:W-:Y:S01]  /*59f0*/  FMUL.FTZ R131, R189, R0 ;  /* 0x00000000bd837220 */ /* 0x000fe20000410000 */
[----:B------:R-:W-:-:S06]  /*5a00*/  FADD.FTZ R15, R91, UR4 ;  /* 0x000000045b0f7e21 */ /* 0x000fcc0008010000 */
[----:B------:R-:W4:Y:S01]  /*5a10*/  MUFU.EX2 R129, R129 ;  /* 0x0000008100817308 */ /* 0x000f220000000800 */
[----:B---3--:R-:W-:Y:S01]  /*5a20*/  FMUL.FTZ R0, R179, R188 ;  /* 0x000000bcb3007220 */ /* 0x008fe20000410000 */
[----:B------:R1:W5:Y:S01]  /*5a30*/  @!P3 LDG.E R130, desc[UR26][R2.64+0x4] ;  /* 0x0000041a0282b981 */ /* 0x000362000c1e1900 */
[----:B------:R-:W-:Y:S01]  /*5a40*/  FMUL.FTZ R133, R189, R15 ;  /* 0x0000000fbd857220 */ /* 0x000fe20000410000 */
[----:B------:R-:W-:-:S04]  /*5a50*/  FADD.FTZ R14, R90, UR4 ;  /* 0x000000045a0e7e21 */ /* 0x000fc80008010000 */
[----:B------:R-:W3:Y:S01]  /*5a60*/  MUFU.EX2 R131, R131 ;  /* 0x0000008300837308 */ /* 0x000ee20000000800 */
[----:B-1----:R-:W-:Y:S01]  /*5a70*/  FMUL.FTZ R3, R193, R0 ;  /* 0x00000000c1037220 */ /* 0x002fe20000410000 */
[----:B------:R-:W-:Y:S01]  /*5a80*/  FMUL.FTZ R134, R189, R14 ;  /* 0x0000000ebd867220 */ /* 0x000fe20000410000 */
[----:B------:R-:W-:Y:S02]  /*5a90*/  FADD.FTZ R13, R89, UR4 ;  /* 0x00000004590d7e21 */ /* 0x000fe40008010000 */
[----:B------:R-:W-:-:S03]  /*5aa0*/  FMUL.FTZ R0, R192, R3 ;  /* 0x00000003c0007220 */ /* 0x000fc60000410000 */
[----:B------:R-:W1:Y:S01]  /*5ab0*/  MUFU.EX2 R133, R133 ;  /* 0x0000008500857308 */ /* 0x000e620000000800 */
[----:B------:R-:W-:Y:S01]  /*5ac0*/  FMUL.FTZ R135, R189, R13 ;  /* 0x0000000dbd877220 */ /* 0x000fe20000410000 */
[----:B------:R-:W-:Y:S01]  /*5ad0*/  FADD.FTZ R12, R88, UR4 ;  /* 0x00000004580c7e21 */ /* 0x000fe20008010000 */
[----:B----4-:R-:W-:Y:S01]  /*5ae0*/  FMUL.FTZ R187, R129, R0 ;  /* 0x0000000081bb7220 */ /* 0x010fe20000410000 */
[----:B------:R-:W-:Y:S02]  /*5af0*/  FADD.FTZ R11, R87, UR4 ;  /* 0x00000004570b7e21 */ /* 0x000fe40008010000 */
[C---:B------:R-:W-:Y:S01]  /*5b00*/  FMUL.FTZ R184, R189.reuse, R12 ;  /* 0x0000000cbdb87220 */ /* 0x040fe20000410000 */
[----:B------:R-:W-:Y:S01]  /*5b10*/  FMUL.FTZ R0, R128, R187 ;  /* 0x000000bb80007220 */ /* 0x000fe20000410000 */
[----:B------:R-:W4:Y:S01]  /*5b20*/  MUFU.EX2 R134, R134 ;  /* 0x0000008600867308 */ /* 0x000f220000000800 */
[----:B------:R-:W-:Y:S02]  /*5b30*/  FMUL.FTZ R191, R189, R11 ;  /* 0x0000000bbdbf7220 */ /* 0x000fe40000410000 */
[----:B---3--:R-:W-:-:S05]  /*5b40*/  FMUL.FTZ R187, R131, R0 ;  /* 0x0000000083bb7220 */ /* 0x008fca0000410000 */
[----:B------:R-:W3:Y:S01]  /*5b50*/  MUFU.EX2 R135, R135 ;  /* 0x0000008700877308 */ /* 0x000ee20000000800 */
[----:B------:R-:W-:Y:S01]  /*5b60*/  FMUL.FTZ R0, R132, R187 ;  /* 0x000000bb84007220 */ /* 0x000fe20000410000 */
[----:B------:R-:W-:-:S06]  /*5b70*/  ISETP.NE.AND P3, PT, R174, 0x1f, PT ;  /* 0x0000001fae00780c */ /* 0x000fcc0003f65270 */
[----:B------:R-:W0:Y:S01]  /*5b80*/  MUFU.EX2 R184, R184 ;  /* 0x000000b800b87308 */ /* 0x000e220000000800 */
[----:B-1----:R-:W-:-:S07]  /*5b90*/  FMUL.FTZ R195, R133, R0 ;  /* 0x0000000085c37220 */ /* 0x002fce0000410000 */
[----:B------:R-:W1:Y:S01]  /*5ba0*/  MUFU.EX2 R191, R191 ;  /* 0x000000bf00bf7308 */ /* 0x000e620000000800 */
[----:B----4-:R-:W-:Y:S01]  /*5bb0*/  FMUL.FTZ R0, R134, R195 ;  /* 0x000000c386007220 */ /* 0x010fe20000410000 */
[----:B------:R-:W-:Y:S01]  /*5bc0*/  FADD.FTZ R2, R90, UR4 ;  /* 0x000000045a027e21 */ /* 0x000fe20008010000 */
[----:B------:R-:W-:Y:S02]  /*5bd0*/  FADD.FTZ R201, R93, UR4 ;  /* 0x000000045dc97e21 */ /* 0x000fe40008010000 */
[----:B---3--:R-:W-:Y:S01]  /*5be0*/  FMUL.FTZ R195, R135, R0 ;  /* 0x0000000087c37220 */ /* 0x008fe20000410000 */
[----:B------:R-:W-:Y:S01]  /*5bf0*/  FMUL.FTZ R223, R107, R2 ;  /* 0x000000026bdf7220 */ /* 0x000fe20000410000 */
[----:B------:R-:W-:Y:S02]  /*5c00*/  FMUL.FTZ R226, R108, R201 ;  /* 0x000000c96ce27220 */ /* 0x000fe40000410000 */
[----:B0-----:R-:W-:Y:S01]  /*5c10*/  FMUL.FTZ R2, R184, R195 ;  /* 0x000000c3b8027220 */ /* 0x001fe20000410000 */
[----:B------:R-:W-:-:S03]  /*5c20*/  @P3 LEA R201, R174, UR21, 0x2 ;  /* 0x00000015aec93c11 */ /* 0x000fc6000f8e10ff */
[----:B-1----:R-:W-:Y:S01]  /*5c30*/  FMUL.FTZ R195, R191, R2 ;  /* 0x00000002bfc37220 */ /* 0x002fe20000410000 */
[----:B------:R-:W-:Y:S01]  /*5c40*/  FMUL.FTZ R2, R69, R198 ;  /* 0x000000c645027220 */ /* 0x000fe20000410000 */
[----:B--2---:R-:W-:Y:S02]  /*5c50*/  FMUL.FTZ R198, R68, R199 ;  /* 0x000000c744c67220 */ /* 0x004fe40000410000 */
[----:B------:R0:W1:Y:S01]  /*5c60*/  @P3 LDS R199, [R201+0x2b3c] ;  /* 0x002b3c00c9c73984 */ /* 0x0000620000000800 */
[C---:B------:R-:W-:Y:S01]  /*5c70*/  FADD.FTZ R194, R84.reuse, UR4 ;  /* 0x0000000454c27e21 */ /* 0x040fe20008010000 */
[----:B------:R-:W-:Y:S01]  /*5c80*/  FADD.FTZ R190, R84, UR4 ;  /* 0x0000000454be7e21 */ /* 0x000fe20008010000 */
[----:B------:R-:W-:Y:S01]  /*5c90*/  FADD.FTZ R10, R86, UR4 ;  /* 0x00000004560a7e21 */ /* 0x000fe20008010000 */
[----:B------:R-:W-:Y:S01]  /*5ca0*/  FADD.FTZ R9, R85, UR4 ;  /* 0x0000000455097e21 */ /* 0x000fe20008010000 */
[----:B------:R-:W-:Y:S01]  /*5cb0*/  FMUL.FTZ R187, R189, R194 ;  /* 0x000000c2bdbb7220 */ /* 0x000fe20000410000 */
[----:B------:R-:W-:Y:S01]  /*5cc0*/  FMUL.FTZ R3, R101, R190 ;  /* 0x000000be65037220 */ /* 0x000fe20000410000 */
[C---:B------:R-:W-:Y:S01]  /*5cd0*/  FMUL.FTZ R190, R189.reuse, R10 ;  /* 0x0000000abdbe7220 */ /* 0x040fe20000410000 */
[----:B------:R-:W-:-:S03]  /*5ce0*/  FMUL.FTZ R189, R189, R9 ;  /* 0x00000009bdbd7220 */ /* 0x000fc60000410000 */
[----:B------:R-:W2:Y:S01]  /*5cf0*/  MUFU.EX2 R187, R187 ;  /* 0x000000bb00bb7308 */ /* 0x000ea20000000800 */
[----:B------:R-:W-:Y:S01]  /*5d00*/  FADD.FTZ R211, R89, UR4 ;  /* 0x0000000459d37e21 */ /* 0x000fe20008010000 */
[----:B------:R-:W-:Y:S01]  /*5d10*/  FADD.FTZ R200, R92, UR4 ;  /* 0x000000045cc87e21 */ /* 0x000fe20008010000 */
[----:B------:R-:W-:Y:S01]  /*5d20*/  FADD.FTZ R202, R94, UR4 ;  /* 0x000000045eca7e21 */ /* 0x000fe20008010000 */
[----:B------:R-:W-:-:S04]  /*5d30*/  FADD.FTZ R203, R95, UR4 ;  /* 0x000000045fcb7e21 */ /* 0x000fc80008010000 */
[----:B------:R-:W3:Y:S01]  /*5d40*/  MUFU.EX2 R190, R190 ;  /* 0x000000be00be7308 */ /* 0x000ee20000000800 */
[----:B------:R-:W-:Y:S01]  /*5d50*/  FADD.FTZ R204, R96, UR4 ;  /* 0x0000000460cc7e21 */ /* 0x000fe20008010000 */
[----:B------:R-:W-:Y:S01]  /*5d60*/  FADD.FTZ R205, R97, UR4 ;  /* 0x0000000461cd7e21 */ /* 0x000fe20008010000 */
[----:B------:R-:W-:Y:S01]  /*5d70*/  FADD.FTZ R206, R98, UR4 ;  /* 0x0000000462ce7e21 */ /* 0x000fe20008010000 */
[----:B------:R-:W-:-:S04]  /*5d80*/  FADD.FTZ R207, R99, UR4 ;  /* 0x0000000463cf7e21 */ /* 0x000fc80008010000 */
[----:B------:R-:W4:Y:S01]  /*5d90*/  MUFU.EX2 R189, R189 ;  /* 0x000000bd00bd7308 */ /* 0x000f220000000800 */
[----:B------:R-:W-:Y:S01]  /*5da0*/  FADD.FTZ R208, R86, UR4 ;  /* 0x0000000456d07e21 */ /* 0x000fe20008010000 */
[----:B------:R-:W-:Y:S01]  /*5db0*/  FADD.FTZ R209, R87, UR4 ;  /* 0x0000000457d17e21 */ /* 0x000fe20008010000 */
[----:B------:R-:W-:Y:S01]  /*5dc0*/  FADD.FTZ R210, R88, UR4 ;  /* 0x0000000458d27e21 */ /* 0x000fe20008010000 */
        /* <DEDUP_REMOVED lines=24> */
[----:B--2---:R-:W-:Y:S01]  /*5f50*/  FFMA.FTZ R202, R187, R198, R2 ;  /* 0x000000c6bbca7223 */ /* 0x004fe20000010002 */
[----:B01-34-:R-:W-:Y:S06]  /*5f60*/  @P3 BRA `(.L_x_7592) ;  /* 0x0000000000283947 */ /* 0x01bfec0003800000 */
[----:B------:R-:W-:Y:S02]  /*5f70*/  ISETP.NE.AND P4, PT, R35, UR47, PT ;  /* 0x0000002f23007c0c */ /* 0x000fe4000bf85270 */
[----:B------:R-:W-:-:S11]  /*5f80*/  MOV R199, 0x3f800000 ;  /* 0x3f80000000c77802 */ /* 0x000fd60000000f00 */
[----:B------:R-:W-:Y:S05]  /*5f90*/  @!P4 BRA `(.L_x_7592) ;  /* 0x00000000001cc947 */ /* 0x000fea0003800000 */
[----:B------:R-:W-:-:S04]  /*5fa0*/  IADD3 R204, R35, -UR5, RZ ;  /* 0x8000000523cc7c10 */ /* 0x000fc8000fffe0ff */
[----:B------:R-:W-:-:S04]  /*5fb0*/  LEA.HI R197, R204, R204, RZ, 0x1 ;  /* 0x000000ccccc57211 */ /* 0x000fc800078f08ff */
[----:B------:R-:W-:-:S05]  /*5fc0*/  LOP3.LUT R197, R197, 0xfffffe, RZ, 0xc0, !PT ;  /* 0x00fffffec5c57812 */ /* 0x000fca00078ec0ff */
[----:B------:R-:W-:-:S05]  /*5fd0*/  IMAD.IADD R197, R204, 0x1, -R197 ;  /* 0x00000001ccc57824 */ /* 0x000fca00078e0ac5 */
[----:B------:R-:W-:-:S04]  /*5fe0*/  LEA R197, R197, UR8, 0x8 ;  /* 0x00000008c5c57c11 */ /* 0x000fc8000f8e40ff */
[----:B------:R-:W-:-:S05]  /*5ff0*/  LEA R197, R197, UR21, 0x2 ;  /* 0x00000015c5c57c11 */ /* 0x000fca000f8e10ff */
[----:B------:R0:W1:Y:S02]  /*6000*/  LDS R199, [R197+0x2338] ;  /* 0x00233800c5c77984 */ /* 0x0000640000000800 */
.L_x_7592:
[----:B------:R-:W-:Y:S05]  /*6010*/  BSYNC B0 ;  /* 0x0000000000007941 */ /* 0x000fea0003800000 */
.L_x_7591:
[----:B-1----:R-:W-:Y:S01]  /*6020*/  FMUL.FTZ R204, R187, R199 ;  /* 0x000000c7bbcc7220 */ /* 0x002fe20000410000 */
        /* <DEDUP_REMOVED lines=57> */
[C---:B------:R-:W-:Y:S01]  /*63c0*/  FMUL.FTZ R4, R190.reuse, R195 ;  /* 0x000000c3be047220 */ /* 0x040fe20000410000 */
[----:B------:R-:W0:Y:S01]  /*63d0*/  SHFL.DOWN PT, R6, R181, 0x1, 0x1f ;  /* 0x08201f00b5067f89 */ /* 0x000e2200000e0000 */
[----:B------:R-:W-:Y:S01]  /*63e0*/  FFMA.FTZ R126, R190, R126, R219 ;  /* 0x0000007ebe7e7223 */ /* 0x000fe200000100db */
[----:B------:R-:W-:Y:S01]  /*63f0*/  FMUL.FTZ R8, R196, R3 ;  /* 0x00000003c4087220 */ /* 0x000fe20000410000 */
[C---:B------:R-:W-:Y:S01]  /*6400*/  FMUL.FTZ R4, R189.reuse, R4 ;  /* 0x00000004bd047220 */ /* 0x040fe20000410000 */
[----:B------:R-:W1:Y:S01]  /*6410*/  SHFL.DOWN PT, R5, R180, 0x1, 0x1f ;  /* 0x08201f00b4057f89 */ /* 0x000e6200000e0000 */
[----:B------:R-:W-:Y:S01]  /*6420*/  FFMA.FTZ R126, R189, R126, R218 ;  /* 0x0000007ebd7e7223 */ /* 0x000fe200000100da */
[----:B------:R-:W-:Y:S01]  /*6430*/  ISETP.NE.AND P5, PT, R168, 0x1f, PT ;  /* 0x0000001fa800780c */ /* 0x000fe20003fa5270 */
[----:B------:R-:W-:Y:S01]  /*6440*/  FMUL.FTZ R210, R187, R4 ;  /* 0x00000004bbd27220 */ /* 0x000fe20000410000 */
[----:B------:R-:W-:Y:S01]  /*6450*/  ISETP.GE.AND P4, PT, R173, 0x1, PT ;  /* 0x00000001ad00780c */ /* 0x000fe20003f86270 */
[----:B------:R-:W-:Y:S01]  /*6460*/  FFMA.FTZ R195, R187, R126, R8 ;  /* 0x0000007ebbc37223 */ /* 0x000fe20000010008 */
[----:B------:R-:W-:Y:S01]  /*6470*/  ISETP.LE.OR P1, PT, R35, UR47, P1 ;  /* 0x0000002f23007c0c */ /* 0x000fe20008f23670 */
[----:B------:R-:W-:Y:S01]  /*6480*/  HFMA2.MMA R127, -RZ, RZ, 0, 0 ;  /* 0x00000000ff7f7435 */ /* 0x000fe200000001ff */
[----:B------:R-:W-:Y:S01]  /*6490*/  SHFL.UP PT, R3, R210, 0x1, RZ ;  /* 0x04200000d2037989 */ /* 0x000fe200000e00ff */
[----:B------:R-:W-:Y:S01]  /*64a0*/  MOV R126, 0x3f800000 ;  /* 0x3f800000007e7802 */ /* 0x000fe20000000f00 */
[----:B------:R-:W-:Y:S01]  /*64b0*/  FADD.FTZ R239, R96, UR4 ;  /* 0x0000000460ef7e21 */ /* 0x000fe20008010000 */
[----:B------:R-:W-:Y:S01]  /*64c0*/  ISETP.NE.AND P6, PT, R174, RZ, PT ;  /* 0x000000ffae00720c */ /* 0x000fe20003fc5270 */
[----:B------:R-:W2:Y:S01]  /*64d0*/  SHFL.UP PT, R4, R195, 0x1, RZ ;  /* 0x04200000c3047989 */ /* 0x000ea200000e00ff */
[----:B------:R-:W-:Y:S01]  /*64e0*/  FADD.FTZ R236, R95, UR4 ;  /* 0x000000045fec7e21 */ /* 0x000fe20008010000 */
[----:B------:R-:W-:Y:S01]  /*64f0*/  FADD.FTZ R235, R94, UR4 ;  /* 0x000000045eeb7e21 */ /* 0x000fe20008010000 */
[----:B------:R-:W-:Y:S01]  /*6500*/  FADD.FTZ R234, R93, UR4 ;  /* 0x000000045dea7e21 */ /* 0x000fe20008010000 */
[----:B-----5:R3:W-:Y:S01]  /*6510*/  SHFL.IDX PT, R201, R130, RZ, 0x1f ;  /* 0x00001fff82c97589 */ /* 0x0207e200000e0000 */
[----:B------:R-:W-:Y:S01]  /*6520*/  FADD.FTZ R232, R92, UR4 ;  /* 0x000000045ce87e21 */ /* 0x000fe20008010000 */
[----:B------:R-:W-:Y:S01]  /*6530*/  IADD3 R215, R174, 0x1c0, RZ ;  /* 0x000001c0aed77810 */ /* 0x000fe20007ffe0ff */
[----:B------:R-:W-:Y:S01]  /*6540*/  VOTEU.ALL UP0, P1 ;  /* 0x00000000003f7886 */ /* 0x000fe20000800000 */
[----:B0-----:R-:W-:Y:S01]  /*6550*/  @P5 FFMA.FTZ R181, R180, R6, R181 ;  /* 0x00000006b4b55223 */ /* 0x001fe200000100b5 */
[----:B------:R-:W-:Y:S01]  /*6560*/  LEA.HI.SX32 R240, R174, R174, 0x1b ;  /* 0x000000aeaef07211 */ /* 0x000fe200078fdaff */
[----:B------:R-:W-:Y:S01]  /*6570*/  BSSY B0, `(.L_x_7593) ;  /* 0x000013b000007945 */ /* 0x000fe20003800000 */
[----:B-1----:R-:W-:-:S02]  /*6580*/  @P5 FMUL.FTZ R180, R180, R5 ;  /* 0x00000005b4b45220 */ /* 0x002fc40000410000 */
[----:B------:R-:W0:Y:S01]  /*6590*/  SHFL.DOWN PT, R6, R181, 0x2, 0x1f ;  /* 0x08401f00b5067f89 */ /* 0x000e2200000e0000 */
[----:B------:R-:W-:Y:S01]  /*65a0*/  ISETP.GE.U32.AND P5, PT, R168, 0x1e, PT ;  /* 0x0000001ea800780c */ /* 0x000fe20003fa6070 */
[----:B------:R-:W-:Y:S01]  /*65b0*/  @!UP0 ULEA UR54, UR8, UR21, 0x3 ;  /* 0x0000001508368291 */ /* 0x000fe2000f8e183f */
[----:B---3--:R-:W-:Y:S01]  /*65c0*/  SHF.L.U32 R130, R174, 0x4, RZ ;  /* 0x00000004ae827819 */ /* 0x008fe200000006ff */
[----:B------:R-:W1:Y:S01]  /*65d0*/  SHFL.DOWN PT, R5, R180, 0x2, 0x1f ;  /* 0x08401f00b4057f89 */ /* 0x000e6200000e0000 */
[----:B------:R-:W-:Y:S01]  /*65e0*/  VOTEU.ALL UP0, P6 ;  /* 0x00000000003f7886 */ /* 0x000fe20003000000 */
[----:B------:R-:W-:Y:S02]  /*65f0*/  LEA R240, R240, UR21, 0x2 ;  /* 0x00000015f0f07c11 */ /* 0x000fe4000f8e10ff */
[----:B------:R-:W-:Y:S01]  /*6600*/  LEA.HI.SX32 R130, R130, R130, 0x1b ;  /* 0x0000008282827211 */ /* 0x000fe200078fdaff */
[C---:B--2---:R-:W-:Y:S01]  /*6610*/  @P4 FFMA.FTZ R195, R210.reuse, R4, R195 ;  /* 0x00000004d2c34223 */ /* 0x044fe200000100c3 */
[----:B------:R-:W-:Y:S01]  /*6620*/  @P4 FMUL.FTZ R210, R210, R3 ;  /* 0x00000003d2d24220 */ /* 0x000fe20000410000 */
[C---:B------:R-:W-:Y:S01]  /*6630*/  ISETP.GE.AND P4, PT, R173.reuse, 0x2, PT ;  /* 0x00000002ad00780c */ /* 0x040fe20003f86270 */
[----:B------:R-:W-:Y:S01]  /*6640*/  @!P1 LDS.64 R126, [UR54+0x2bb8] ;  /* 0x002bb836ff7e9984 */ /* 0x000fe20008000a00 */
[----:B------:R-:W-:Y:S01]  /*6650*/  ISETP.GE.AND P1, PT, R173, 0x8, PT ;  /* 0x00000008ad00780c */ /* 0x000fe20003f26270 */
[----:B------:R-:W-:-:S02]  /*6660*/  @!UP0 ULEA UR54, UR8, UR21, 0x3 ;  /* 0x0000001508368291 */ /* 0x000fc4000f8e183f */
[----:B------:R-:W-:Y:S01]  /*6670*/  LEA R130, R130, UR21, 0x2 ;  /* 0x0000001582827c11 */ /* 0x000fe2000f8e10ff */
[----:B------:R-:W2:Y:S04]  /*6680*/  SHFL.UP PT, R4, R195, 0x2, RZ ;  /* 0x04400000c3047989 */ /* 0x000ea800000e00ff */
[----:B------:R-:W3:Y:S01]  /*6690*/  SHFL.UP PT, R3, R210, 0x2, RZ ;  /* 0x04400000d2037989 */ /* 0x000ee200000e00ff */
[C---:B0-----:R-:W-:Y:S01]  /*66a0*/  @!P5 FFMA.FTZ R181, R180.reuse, R6, R181 ;  /* 0x00000006b4b5d223 */ /* 0x041fe200000100b5 */
[----:B-1----:R-:W-:-:S04]  /*66b0*/  @!P5 FMUL.FTZ R180, R180, R5 ;  /* 0x00000005b4b4d220 */ /* 0x002fc80000410000 */
[----:B------:R-:W0:Y:S01]  /*66c0*/  SHFL.DOWN PT, R6, R181, 0x4, 0x1f ;  /* 0x08801f00b5067f89 */ /* 0x000e2200000e0000 */
[----:B------:R-:W-:-:S03]  /*66d0*/  ISETP.GE.AND P5, PT, R173, 0x4, PT ;  /* 0x00000004ad00780c */ /* 0x000fc60003fa6270 */
[----:B------:R-:W1:Y:S01]  /*66e0*/  SHFL.DOWN PT, R5, R180, 0x4, 0x1f ;  /* 0x08801f00b4057f89 */ /* 0x000e6200000e0000 */
[C---:B--2---:R-:W-:Y:S01]  /*66f0*/  @P4 FFMA.FTZ R195, R210.reuse, R4, R195 ;  /* 0x00000004d2c34223 */ /* 0x044fe200000100c3 */
[----:B---3--:R-:W-:Y:S01]  /*6700*/  @P4 FMUL.FTZ R210, R210, R3 ;  /* 0x00000003d2d24220 */ /* 0x008fe20000410000 */
[----:B------:R-:W-:-:S03]  /*6710*/  ISETP.GE.U32.AND P4, PT, R168, 0x1c, PT ;  /* 0x0000001ca800780c */ /* 0x000fc60003f86070 */
[----:B------:R-:W2:Y:S04]  /*6720*/  SHFL.UP PT, R4, R195, 0x4, RZ ;  /* 0x04800000c3047989 */ /* 0x000ea800000e00ff */
[----:B------:R-:W3:Y:S04]  /*6730*/  SHFL.UP PT, R3, R210, 0x4, RZ ;  /* 0x04800000d2037989 */ /* 0x000ee800000e00ff */
[----:B------:R-:W-:Y:S02]  /*6740*/  SHFL.IDX PT, R7, R127, RZ, 0x1f ;  /* 0x00001fff7f077589 */ /* 0x000fe400000e0000 */
[C---:B0-----:R-:W-:Y:S01]  /*6750*/  @!P4 FFMA.FTZ R181, R180.reuse, R6, R181 ;  /* 0x00000006b4b5c223 */ /* 0x041fe200000100b5 */
[----:B-1----:R-:W-:Y:S01]  /*6760*/  @!P4 FMUL.FTZ R180, R180, R5 ;  /* 0x00000005b4b4c220 */ /* 0x002fe20000410000 */
[----:B------:R-:W-:-:S03]  /*6770*/  ISETP.GE.U32.AND P4, PT, R168, 0x18, PT ;  /* 0x00000018a800780c */ /* 0x000fc60003f86070 */
[----:B------:R-:W0:Y:S04]  /*6780*/  SHFL.DOWN PT, R6, R181, 0x8, 0x1f ;  /* 0x09001f00b5067f89 */ /* 0x000e2800000e0000 */
[----:B------:R-:W1:Y:S01]  /*6790*/  SHFL.DOWN PT, R5, R180, 0x8, 0x1f ;  /* 0x09001f00b4057f89 */ /* 0x000e6200000e0000 */
[C---:B--2---:R-:W-:Y:S01]  /*67a0*/  @P5 FFMA.FTZ R195, R210.reuse, R4, R195 ;  /* 0x00000004d2c35223 */ /* 0x044fe200000100c3 */
[----:B---3--:R-:W-:-:S04]  /*67b0*/  @P5 FMUL.FTZ R210, R210, R3 ;  /* 0x00000003d2d25220 */ /* 0x008fc80000410000 */
[----:B------:R-:W2:Y:S04]  /*67c0*/  SHFL.UP PT, R4, R195, 0x8, RZ ;  /* 0x05000000c3047989 */ /* 0x000ea800000e00ff */
[----:B------:R-:W3:Y:S01]  /*67d0*/  SHFL.UP PT, R3, R210, 0x8, RZ ;  /* 0x05000000d2037989 */ /* 0x000ee200000e00ff */
        /* <DEDUP_REMOVED lines=12> */
[----:B------:R-:W-:Y:S04]  /*68a0*/  SHFL.IDX PT, R212, R181, RZ, 0x1f ;  /* 0x00001fffb5d47589 */ /* 0x000fe800000e0000 */
[----:B------:R-:W-:Y:S01]  /*68b0*/  SHFL.DOWN PT, R5, R181, 0x1, 0x1f ;  /* 0x08201f00b5057f89 */ /* 0x000fe200000e0000 */
[----:B--2---:R-:W-:-:S03]  /*68c0*/  @P1 FFMA.FTZ R195, R210, R4, R195 ;  /* 0x00000004d2c31223 */ /* 0x004fc600000100c3 */
[----:B------:R-:W0:Y:S01]  /*68d0*/  SHFL.DOWN PT, R6, R180, 0x1, 0x1f ;  /* 0x08201f00b4067f89 */ /* 0x000e2200000e0000 */
[----:B---3--:R-:W-:-:S03]  /*68e0*/  @P1 FMUL.FTZ R210, R210, R3 ;  /* 0x00000003d2d21220 */ /* 0x008fc60000410000 */
[----:B------:R-:W1:Y:S04]  /*68f0*/  SHFL.IDX PT, R203, R180, RZ, 0x1f ;  /* 0x00001fffb4cb7589 */ /* 0x000e6800000e0000 */
[----:B------:R-:W-:Y:S04]  /*6900*/  SHFL.UP PT, R195, R195, 0x1, RZ ;  /* 0x04200000c3c37989 */ /* 0x000fe800000e00ff */
[----:B------:R-:W2:Y:S01]  /*6910*/  SHFL.UP PT, R210, R210, 0x1, RZ ;  /* 0x04200000d2d27989 */ /* 0x000ea200000e00ff */
[----:B0-----:R-:W-:-:S04]  /*6920*/  @P3 FFMA.FTZ R7, R6, R7, R5 ;  /* 0x0000000706073223 */ /* 0x001fc80000010005 */
[----:B------:R-:W-:Y:S01]  /*6930*/  FFMA.FTZ R7, R7, R199, R198 ;  /* 0x000000c707077223 */ /* 0x000fe200000100c6 */
[C---:B-1----:R-:W-:Y:S01]  /*6940*/  FFMA.FTZ R127, R203.reuse, R127, R212 ;  /* 0x0000007fcb7f7223 */ /* 0x042fe200000100d4 */
[----:B------:R-:W-:Y:S02]  /*6950*/  FMUL.FTZ R126, R203, R126 ;  /* 0x0000007ecb7e7220 */ /* 0x000fe40000410000 */
[----:B------:R-:W-:-:S03]  /*6960*/  FFMA.FTZ R6, R187, R7, R2 ;  /* 0x00000007bb067223 */ /* 0x000fc60000010002 */
[----:B------:R0:W-:Y:S01]  /*6970*/  @!P6 STS.64 [UR54+0x2bb8], R126 ;  /* 0x002bb87eff00e988 */ /* 0x0001e20008000a36 */
[----:B------:R-:W-:Y:S01]  /*6980*/  FFMA.FTZ R5, R189, R6, R200 ;  /* 0x00000006bd057223 */ /* 0x000fe200000100c8 */
[----:B--2---:R-:W-:Y:S01]  /*6990*/  @P2 FFMA.FTZ R201, R210, R201, R195 ;  /* 0x000000c9d2c92223 */ /* 0x004fe200000100c3 */
[----:B------:R-:W-:Y:S01]  /*69a0*/  FMUL.FTZ R217, R6, R9 ;  /* 0x0000000906d97220 */ /* 0x000fe20000410000 */
[----:B------:R-:W-:Y:S01]  /*69b0*/  USHF.R.S32.HI UR54, URZ, 0x1f, UR46 ;  /* 0x0000001f3f367899 */ /* 0x000fe2000801142e */
[----:B------:R-:W-:Y:S02]  /*69c0*/  FFMA.FTZ R4, R190, R5, R197 ;  /* 0x00000005be047223 */ /* 0x000fe400000100c5 */
[----:B------:R-:W-:Y:S02]  /*69d0*/  FMUL.FTZ R203, R100, R217 ;  /* 0x000000d964cb7220 */ /* 0x000fe40000410000 */
[----:B------:R-:W-:Y:S01]  /*69e0*/  FFMA.FTZ R3, R191, R4, R186 ;  /* 0x00000004bf037223 */ /* 0x000fe200000100ba */
[----:B------:R-:W-:Y:S01]  /*69f0*/  FFMA.FTZ R186, R179, R201, R0 ;  /* 0x000000c9b3ba7223 */ /* 0x000fe20000010000 */
[----:B------:R-:W-:Y:S01]  /*6a00*/  FMUL.FTZ R195, R4, R11 ;  /* 0x0000000b04c37220 */ /* 0x000fe20000410000 */
[----:B------:R-:W-:Y:S01]  /*6a10*/  STS [R130+0x10b8], R203 ;  /* 0x0010b8cb82007388 */ /* 0x000fe20000000800 */
[----:B------:R-:W-:Y:S01]  /*6a20*/  FFMA.FTZ R2, R184, R3, R185 ;  /* 0x00000003b8027223 */ /* 0x000fe200000100b9 */
[----:B------:R-:W-:Y:S01]  /*6a30*/  FADD.FTZ R0, -R0, R186 ;  /* 0x000000ba00007221 */ /* 0x000fe20000010100 */
[----:B------:R-:W-:Y:S01]  /*6a40*/  FMUL.FTZ R201, R102, R195 ;  /* 0x000000c366c97220 */ /* 0x000fe20000410000 */
        /* <DEDUP_REMOVED lines=10> */
[----:B------:R-:W-:Y:S01]  /*6af0*/  FFMA.FTZ R52, R183, R194, R52 ;  /* 0x000000c2b7347223 */ /* 0x000fe20000010034 */
[----:B------:R-:W-:Y:S01]  /*6b00*/  FMUL.FTZ R194, R5, R10 ;  /* 0x0000000a05c27220 */ /* 0x000fe20000410000 */
[----:B------:R-:W-:Y:S01]  /*6b10*/  FMUL.FTZ R199, R105, R196 ;  /* 0x000000c469c77220 */ /* 0x000fe20000410000 */
[----:B------:R-:W-:Y:S01]  /*6b20*/  FFMA.FTZ R249, R132, R181, R249 ;  /* 0x000000b584f97223 */ /* 0x000fe200000100f9 */
[----:B------:R-:W-:Y:S01]  /*6b30*/  STS [R130+0x10a8], R127 ;  /* 0x0010a87f82007388 */ /* 0x000fe20000000800 */
[----:B------:R-:W-:Y:S01]  /*6b40*/  FMUL.FTZ R185, R103, R194 ;  /* 0x000000c267b97220 */ /* 0x000fe20000410000 */
[----:B------:R-:W-:Y:S01]  /*6b50*/  FMUL.FTZ R205, R101, R182 ;  /* 0x000000b665cd7220 */ /* 0x000fe20000410000 */
[----:B------:R-:W-:Y:S01]  /*6b60*/  FFMA.FTZ R247, R131, R249, R208 ;  /* 0x000000f983f77223 */ /* 0x000fe200000100d0 */
[----:B------:R-:W-:Y:S01]  /*6b70*/  STS [R130+0x10ac], R199 ;  /* 0x0010acc782007388 */ /* 0x000fe20000000800 */
[----:B------:R-:W-:-:S02]  /*6b80*/  FMUL.FTZ R209, R180, R15 ;  /* 0x0000000fb4d17220 */ /* 0x000fc40000410000 */
[----:B------:R-:W-:Y:S01]  /*6b90*/  FFMA.FTZ R245, R128, R247, R245 ;  /* 0x000000f780f57223 */ /* 0x000fe200000100f5 */
[----:B------:R0:W-:Y:S01]  /*6ba0*/  STS [R130+0x10b4], R185 ;  /* 0x0010b4b982007388 */ /* 0x0001e20000000800 */
[----:B------:R-:W-:Y:S01]  /*6bb0*/  FMUL.FTZ R202, R247, R235 ;  /* 0x000000ebf7ca7220 */ /* 0x000fe20000410000 */
[----:B------:R-:W-:Y:S01]  /*6bc0*/  FMUL.FTZ R211, R106, R209 ;  /* 0x000000d16ad37220 */ /* 0x000fe20000410000 */
[----:B------:R-:W-:Y:S01]  /*6bd0*/  FFMA.FTZ R243, R129, R245, R204 ;  /* 0x000000f581f37223 */ /* 0x000fe200000100cc */
[----:B------:R1:W-:Y:S01]  /*6be0*/  STS [R130+0x10bc], R205 ;  /* 0x0010bccd82007388 */ /* 0x0003e20000000800 */
[----:B------:R-:W-:Y:S02]  /*6bf0*/  FMUL.FTZ R204, R181, R232 ;  /* 0x000000e8b5cc7220 */ /* 0x000fe40000410000 */
[----:B------:R-:W-:Y:S01]  /*6c00*/  FFMA.FTZ R241, R192, R243, R241 ;  /* 0x000000f3c0f17223 */ /* 0x000fe200000100f1 */
[----:B------:R-:W-:Y:S01]  /*6c10*/  STS [R130+0x10a0], R211 ;  /* 0x0010a0d382007388 */ /* 0x000fe20000000800 */
[----:B------:R-:W-:Y:S01]  /*6c20*/  FMUL.FTZ R207, R109, R204 ;  /* 0x000000cc6dcf7220 */ /* 0x000fe20000410000 */
[----:B0-----:R-:W-:Y:S01]  /*6c30*/  FFMA.FTZ R185, R188, R186, R231 ;  /* 0x000000babcb97223 */ /* 0x001fe200000100e7 */
[----:B------:R-:W-:Y:S01]  /*6c40*/  FFMA.FTZ R237, R193, R241, R206 ;  /* 0x000000f1c1ed7223 */ /* 0x000fe200000100ce */
[----:B------:R-:W-:-:S02]  /*6c50*/  FMUL.FTZ R206, R179, R14 ;  /* 0x0000000eb3ce7220 */ /* 0x000fc40000410000 */
[----:B------:R-:W-:Y:S01]  /*6c60*/  FADD.FTZ R231, -R231, R185 ;  /* 0x000000b9e7e77221 */ /* 0x000fe20000010100 */
[----:B------:R-:W-:Y:S01]  /*6c70*/  FFMA.FTZ R233, R188, R237, R233 ;  /* 0x000000edbce97223 */ /* 0x000fe200000100e9 */
[----:B------:R-:W-:Y:S01]  /*6c80*/  FFMA.FTZ R188, R193, R185, R230 ;  /* 0x000000b9c1bc7223 */ /* 0x000fe200000100e6 */
[----:B------:R-:W-:Y:S01]  /*6c90*/  FMUL.FTZ R198, R237, R17 ;  /* 0x00000011edc67220 */ /* 0x000fe20000410000 */
[----:B------:R-:W-:Y:S01]  /*6ca0*/  FMUL.FTZ R193, R241, R16 ;  /* 0x00000010f1c17220 */ /* 0x000fe20000410000 */
[----:B------:R-:W-:Y:S01]  /*6cb0*/  FMUL.FTZ R199, R233, R18 ;  /* 0x00000012e9c77220 */ /* 0x000fe20000410000 */
[----:B------:R-:W-:Y:S01]  /*6cc0*/  FFMA.FTZ R127, R192, R188, R229 ;  /* 0x000000bcc07f7223 */ /* 0x000fe200000100e5 */
[----:B------:R-:W-:Y:S01]  /*6cd0*/  FADD.FTZ R230, -R230, R188 ;  /* 0x000000bce6e67221 */ /* 0x000fe20000010100 */
[----:B------:R-:W-:Y:S01]  /*6ce0*/  FMUL.FTZ R192, R243, R239 ;  /* 0x000000eff3c07220 */ /* 0x000fe20000410000 */
[----:B------:R-:W-:Y:S01]  /*6cf0*/  FFMA.FTZ R126, R0, R199, RZ ;  /* 0x000000c7007e7223 */ /* 0x000fe200000100ff */
[----:B------:R-:W-:Y:S01]  /*6d00*/  FADD.FTZ R229, -R229, R127 ;  /* 0x0000007fe5e57221 */ /* 0x000fe20000010100 */
[----:B-1----:R-:W-:Y:S01]  /*6d10*/  FMUL.FTZ R205, R249, R234 ;  /* 0x000000eaf9cd7220 */ /* 0x002fe20000410000 */
[----:B------:R-:W-:Y:S01]  /*6d20*/  FMUL.FTZ R213, R107, R206 ;  /* 0x000000ce6bd57220 */ /* 0x000fe20000410000 */
[----:B------:R-:W-:Y:S01]  /*6d30*/  FFMA.FTZ R201, R231, R198, R126 ;  /* 0x000000c6e7c97223 */ /* 0x000fe2000001007e */
[----:B------:R-:W-:Y:S01]  /*6d40*/  FFMA.FTZ R126, R129, R127, R228 ;  /* 0x0000007f817e7223 */ /* 0x000fe200000100e4 */
[----:B------:R-:W-:Y:S01]  /*6d50*/  FMUL.FTZ R199, R114, R199 ;  /* 0x000000c772c77220 */ /* 0x000fe20000410000 */
[----:B------:R0:W-:Y:S01]  /*6d60*/  STS [R130+0x109c], R207 ;  /* 0x00109ccf82007388 */ /* 0x0001e20000000800 */
        /* <DEDUP_REMOVED lines=35> */
[----:B------:R1:W-:Y:S01]  /*6fa0*/  STS [R130+0x1098], R205 ;  /* 0x001098cd82007388 */ /* 0x0003e20000000800 */
[----:B------:R-:W-:Y:S01]  /*6fb0*/  FFMA.FTZ R197, R221, R196, R200 ;  /* 0x000000c4ddc57223 */ /* 0x000fe200000100c8 */
[----:B------:R-:W-:Y:S01]  /*6fc0*/  FFMA.FTZ R242, R189, R251, R218 ;  /* 0x000000fbbdf27223 */ /* 0x000fe200000100da */
[----:B------:R-:W-:Y:S01]  /*6fd0*/  FMUL.FTZ R189, R115, R198 ;  /* 0x000000c673bd7220 */ /* 0x000fe20000410000 */
[----:B------:R2:W-:Y:S01]  /*6fe0*/  STS [R130+0x1094], R203 ;  /* 0x001094cb82007388 */ /* 0x0005e20000000800 */
[----:B------:R-:W-:Y:S01]  /*6ff0*/  FFMA.FTZ R190, R220, R195, R197 ;  /* 0x000000c3dcbe7223 */ /* 0x000fe200000100c5 */
[----:B------:R-:W-:Y:S01]  /*7000*/  FADD.FTZ R219, -R219, R251 ;  /* 0x000000fbdbdb7221 */ /* 0x000fe20000010100 */
[----:B------:R-:W-:Y:S01]  /*7010*/  FADD.FTZ R218, -R218, R242 ;  /* 0x000000f2dada7221 */ /* 0x000fe20000010100 */
[----:B------:R3:W-:Y:S01]  /*7020*/  STS [R130+0x108c], R191 ;  /* 0x00108cbf82007388 */ /* 0x0007e20000000800 */
[C---:B0-----:R-:W-:Y:S01]  /*7030*/  IADD3 R207, R174.reuse, 0xe0, RZ ;  /* 0x000000e0aecf7810 */ /* 0x041fe20007ffe0ff */
[----:B------:R-:W-:Y:S01]  /*7040*/  FFMA.FTZ R195, R219, R194, R190 ;  /* 0x000000c2dbc37223 */ /* 0x000fe200000100be */
[C---:B-1----:R-:W-:Y:S01]  /*7050*/  IADD3 R205, R174.reuse, 0xc0, RZ ;  /* 0x000000c0aecd7810 */ /* 0x042fe20007ffe0ff */
[----:B------:R0:W-:Y:S01]  /*7060*/  STS [R130+0x1088], R193 ;  /* 0x001088c182007388 */ /* 0x0001e20000000800 */
[----:B------:R-:W-:Y:S01]  /*7070*/  IADD3 R197, R174, 0x60, RZ ;  /* 0x00000060aec57810 */ /* 0x000fe20007ffe0ff */
[----:B------:R-:W-:Y:S01]  /*7080*/  FFMA.FTZ R217, R218, R217, R195 ;  /* 0x000000d9dad97223 */ /* 0x000fe200000100c3 */
[C---:B--2---:R-:W-:Y:S01]  /*7090*/  IADD3 R203, R174.reuse, 0xa0, RZ ;  /* 0x000000a0aecb7810 */ /* 0x044fe20007ffe0ff */
[----:B------:R1:W-:Y:S01]  /*70a0*/  STS [R130+0x1084], R189 ;  /* 0x001084bd82007388 */ /* 0x0003e20000000800 */
[----:B------:R-:W-:Y:S01]  /*70b0*/  IADD3 R195, R174, 0x40, RZ ;  /* 0x00000040aec37810 */ /* 0x000fe20007ffe0ff */
[----:B------:R-:W-:Y:S01]  /*70c0*/  FMUL.FTZ R129, R78, R129 ;  /* 0x000000814e817220 */ /* 0x000fe20000410000 */
[C---:B---3--:R-:W-:Y:S01]  /*70d0*/  IADD3 R191, R174.reuse, 0x20, RZ ;  /* 0x00000020aebf7810 */ /* 0x048fe20007ffe0ff */
[----:B------:R2:W-:Y:S01]  /*70e0*/  STS [R130+0x1080], R199 ;  /* 0x001080c782007388 */ /* 0x0005e20000000800 */
[C---:B------:R-:W-:Y:S01]  /*70f0*/  IADD3 R201, R174.reuse, 0x80, RZ ;  /* 0x00000080aec97810 */ /* 0x040fe20007ffe0ff */
[----:B------:R-:W-:Y:S01]  /*7100*/  FMUL.FTZ R246, R81, R188 ;  /* 0x000000bc51f67220 */ /* 0x000fe20000410000 */
[C---:B0-----:R-:W-:Y:S01]  /*7110*/  IADD3 R193, R174.reuse, 0x100, RZ ;  /* 0x00000100aec17810 */ /* 0x041fe20007ffe0ff */
[----:B------:R-:W-:Y:S01]  /*7120*/  BAR.SYNC.DEFER_BLOCKING 0x0 ;  /* 0x0000000000007b1d */ /* 0x000fe20000010000 */
[C---:B------:R-:W-:Y:S01]  /*7130*/  IADD3 R209, R174.reuse, 0x160, RZ ;  /* 0x00000160aed17810 */ /* 0x040fe20007ffe0ff */
[----:B------:R-:W-:Y:S01]  /*7140*/  FMUL.FTZ R128, R77, R128 ;  /* 0x000000804d807220 */ /* 0x000fe20000410000 */
[C---:B-1----:R-:W-:Y:S01]  /*7150*/  IADD3 R189, R174.reuse, 0x120, RZ ;  /* 0x00000120aebd7810 */ /* 0x042fe20007ffe0ff */
[----:B------:R-:W-:Y:S01]  /*7160*/  FMUL.FTZ R132, R75, R132 ;  /* 0x000000844b847220 */ /* 0x000fe20000410000 */
[----:B------:R-:W-:Y:S01]  /*7170*/  IADD3 R211, R174, 0x180, RZ ;  /* 0x00000180aed37810 */ /* 0x000fe20007ffe0ff */
[----:B------:R-:W-:Y:S01]  /*7180*/  FMUL.FTZ R127, R80, R127 ;  /* 0x0000007f507f7220 */ /* 0x000fe20000410000 */
[C---:B--2---:R-:W-:Y:S01]  /*7190*/  IADD3 R199, R174.reuse, 0x140, RZ ;  /* 0x00000140aec77810 */ /* 0x044fe20007ffe0ff */
[----:B------:R-:W-:Y:S01]  /*71a0*/  FMUL.FTZ R126, R79, R126 ;  /* 0x0000007e4f7e7220 */ /* 0x000fe20000410000 */
[----:B------:R-:W-:Y:S01]  /*71b0*/  IADD3 R213, R174, 0x1a0, RZ ;  /* 0x000001a0aed57810 */ /* 0x000fe20007ffe0ff */
[----:B------:R-:W-:Y:S01]  /*71c0*/  FMUL.FTZ R135, R72, R135 ;  /* 0x0000008748877220 */ /* 0x000fe20000410000 */
[----:B------:R-:W-:Y:S01]  /*71d0*/  IADD3 R194, R174, 0x1e0, RZ ;  /* 0x000001e0aec27810 */ /* 0x000fe20007ffe0ff */
[----:B------:R-:W-:Y:S01]  /*71e0*/  FMUL.FTZ R185, R82, R185 ;  /* 0x000000b952b97220 */ /* 0x000fe20000410000 */
[-C--:B------:R-:W-:Y:S01]  /*71f0*/  LEA.HI.SX32 R203, R203, R174.reuse, 0x1b ;  /* 0x000000aecbcb7211 */ /* 0x080fe200078fdaff */
[----:B------:R-:W-:Y:S01]  /*7200*/  FMUL.FTZ R133, R74, R133 ;  /* 0x000000854a857220 */ /* 0x000fe20000410000 */
[----:B------:R-:W-:Y:S01]  /*7210*/  LEA.HI.SX32 R205, R205, R174, 0x1b ;  /* 0x000000aecdcd7211 */ /* 0x000fe200078fdaff */
[----:B------:R-:W-:Y:S01]  /*7220*/  FFMA.FTZ R187, R187, R242, R8 ;  /* 0x000000f2bbbb7223 */ /* 0x000fe20000010008 */
[-C--:B------:R-:W-:Y:S01]  /*7230*/  LEA.HI.SX32 R207, R207, R174.reuse, 0x1b ;  /* 0x000000aecfcf7211 */ /* 0x080fe200078fdaff */
[----:B------:R-:W-:Y:S01]  /*7240*/  FMUL.FTZ R131, R76, R131 ;  /* 0x000000834c837220 */ /* 0x000fe20000410000 */
[----:B------:R-:W-:Y:S01]  /*7250*/  LEA.HI.SX32 R191, R191, R174, 0x1b ;  /* 0x000000aebfbf7211 */ /* 0x000fe200078fdaff */
[----:B------:R-:W-:Y:S01]  /*7260*/  FMUL.FTZ R184, R71, R184 ;  /* 0x000000b847b87220 */ /* 0x000fe20000410000 */
        /* <DEDUP_REMOVED lines=12> */
[----:B------:R-:W-:Y:S02]  /*7330*/  LEA.HI.SX32 R194, R194, R174, 0x1b ;  /* 0x000000aec2c27211 */ /* 0x000fe400078fdaff */
[----:B------:R-:W-:Y:S02]  /*7340*/  LEA R212, R203, UR21, 0x2 ;  /* 0x00000015cbd47c11 */ /* 0x000fe4000f8e10ff */
[----:B------:R-:W-:Y:S02]  /*7350*/  LEA R211, R205, UR21, 0x2 ;  /* 0x00000015cdd37c11 */ /* 0x000fe4000f8e10ff */
[----:B------:R-:W-:Y:S02]  /*7360*/  LEA R210, R207, UR21, 0x2 ;  /* 0x00000015cfd27c11 */ /* 0x000fe4000f8e10ff */
[----:B------:R-:W-:Y:S01]  /*7370*/  LEA R216, R191, UR21, 0x2 ;  /* 0x00000015bfd87c11 */ /* 0x000fe2000f8e10ff */
[----:B------:R-:W1:Y:S01]  /*7380*/  LDS R196, [R211+0x1380] ;  /* 0x00138000d3c47984 */ /* 0x000e620000000800 */
[----:B------:R-:W-:-:S02]  /*7390*/  LEA R215, R195, UR21, 0x2 ;  /* 0x00000015c3d77c11 */ /* 0x000fc4000f8e10ff */
[----:B------:R-:W-:Y:S01]  /*73a0*/  LEA R214, R197, UR21, 0x2 ;  /* 0x00000015c5d67c11 */ /* 0x000fe2000f8e10ff */
[----:B------:R-:W2:Y:S01]  /*73b0*/  LDS R195, [R210+0x1400] ;  /* 0x00140000d2c37984 */ /* 0x000ea20000000800 */
[----:B------:R-:W-:Y:S02]  /*73c0*/  LEA R213, R201, UR21, 0x2 ;  /* 0x00000015c9d57c11 */ /* 0x000fe4000f8e10ff */
[----:B------:R-:W-:Y:S01]  /*73d0*/  LEA R209, R193, UR21, 0x2 ;  /* 0x00000015c1d17c11 */ /* 0x000fe2000f8e10ff */
[----:B------:R-:W3:Y:S01]  /*73e0*/  LDS R201, [R216+0x1100] ;  /* 0x00110000d8c97984 */ /* 0x000ee20000000800 */
[----:B------:R-:W-:Y:S02]  /*73f0*/  LEA R208, R189, UR21, 0x2 ;  /* 0x00000015bdd07c11 */ /* 0x000fe4000f8e10ff */
[----:B------:R-:W-:Y:S01]  /*7400*/  LEA R207, R199, UR21, 0x2 ;  /* 0x00000015c7cf7c11 */ /* 0x000fe2000f8e10ff */
[----:B------:R-:W4:Y:S01]  /*7410*/  LDS R200, [R215+0x1180] ;  /* 0x00118000d7c87984 */ /* 0x000f220000000800 */
[----:B------:R-:W-:-:S02]  /*7420*/  LEA R206, R206, UR21, 0x2 ;  /* 0x00000015cece7c11 */ /* 0x000fc4000f8e10ff */
[----:B------:R-:W-:Y:S01]  /*7430*/  LEA R205, R190, UR21, 0x2 ;  /* 0x00000015becd7c11 */ /* 0x000fe2000f8e10ff */
[----:B------:R-:W0:Y:S01]  /*7440*/  LDS R199, [R214+0x1200] ;  /* 0x00120000d6c77984 */ /* 0x000e220000000800 */
[----:B------:R-:W-:Y:S02]  /*7450*/  LEA R204, R204, UR21, 0x2 ;  /* 0x00000015cccc7c11 */ /* 0x000fe4000f8e10ff */
[----:B------:R-:W-:Y:S01]  /*7460*/  LEA R203, R192, UR21, 0x2 ;  /* 0x00000015c0cb7c11 */ /* 0x000fe2000f8e10ff */
[----:B------:R-:W0:Y:S01]  /*7470*/  LDS R198, [R213+0x1280] ;  /* 0x00128000d5c67984 */ /* 0x000e220000000800 */
[----:B------:R-:W-:-:S03]  /*7480*/  LEA R202, R194, UR21, 0x2 ;  /* 0x00000015c2ca7c11 */ /* 0x000fc6000f8e10ff */
        /* <DEDUP_REMOVED lines=13> */
[----:B------:R-:W-:Y:S01]  /*7560*/  STS [R130+0x18cc], R127 ;  /* 0x0018cc7f82007388 */ /* 0x000fe20000000800 */
[----:B--2---:R-:W-:-:S03]  /*7570*/  IMAD.MOV.U32 R128, RZ, RZ, R174 ;  /* 0x000000ffff807224 */ /* 0x004fc600078e00ae */
[----:B------:R1:W-:Y:S01]  /*7580*/  STS [R130+0x18d0], R126 ;  /* 0x0018d07e82007388 */ /* 0x0003e20000000800 */
[----:B---3--:R-:W-:-:S03]  /*7590*/  IMAD R132, R118, UR54, RZ ;  /* 0x0000003676847c24 */ /* 0x008fc6000f8e02ff */
[----:B------:R2:W-:Y:S04]  /*75a0*/  STS [R130+0x18ec], R135 ;  /* 0x0018ec8782007388 */ /* 0x0005e80000000800 */
[----:B------:R3:W-:Y:S01]  /*75b0*/  STS [R130+0x18c4], R185 ;  /* 0x0018c4b982007388 */ /* 0x0007e20000000800 */
[----:B-1----:R-:W-:-:S03]  /*75c0*/  IMAD.WIDE.U32 R126, R118, UR46, R128 ;  /* 0x0000002e767e7c25 */ /* 0x002fc6000f8e0080 */
[----:B------:R1:W-:Y:S01]  /*75d0*/  STS [R130+0x18e4], R133 ;  /* 0x0018e48582007388 */ /* 0x0003e20000000800 */
[----:B--2---:R-:W-:-:S03]  /*75e0*/  IMAD R135, R119, UR46, R132 ;  /* 0x0000002e77877c24 */ /* 0x004fc6000f8e0284 */
[----:B------:R2:W-:Y:S01]  /*75f0*/  STS [R130+0x18dc], R131 ;  /* 0x0018dc8382007388 */ /* 0x0005e20000000800 */
[----:B------:R-:W-:-:S04]  /*7600*/  IMAD.WIDE.U32 R128, R122, UR46, R128 ;  /* 0x0000002e7a807c25 */ /* 0x000fc8000f8e0080 */
[----:B---3--:R-:W-:Y:S01]  /*7610*/  FMUL.FTZ R185, R73, R134 ;  /* 0x0000008649b97220 */ /* 0x008fe20000410000 */
[----:B------:R-:W-:Y:S01]  /*7620*/  IADD3 R127, R127, R135, RZ ;  /* 0x000000877f7f7210 */ /* 0x000fe20007ffe0ff */
[----:B------:R3:W-:Y:S01]  /*7630*/  STS [R130+0x18f0], R184 ;  /* 0x0018f0b882007388 */ /* 0x0007e20000000800 */
[----:B------:R-:W-:Y:S02]  /*7640*/  IMAD R134, R122, UR54, RZ ;  /* 0x000000367a867c24 */ /* 0x000fe4000f8e02ff */
[----:B-1----:R-:W-:Y:S01]  /*7650*/  FMUL.FTZ R133, R68, R187 ;  /* 0x000000bb44857220 */ /* 0x002fe20000410000 */
[----:B------:R-:W-:Y:S01]  /*7660*/  MOV R135, UR48 ;  /* 0x0000003000877c02 */ /* 0x000fe20008000f00 */
[----:B------:R1:W-:Y:S01]  /*7670*/  STS [R130+0x18e8], R185 ;  /* 0x0018e8b982007388 */ /* 0x0003e20000000800 */
[----:B------:R-:W-:-:S04]  /*7680*/  IMAD.WIDE.U32 R126, R176, UR40, R126 ;  /* 0x00000028b07e7c25 */ /* 0x000fc8000f8e007e */
[----:B--2---:R-:W-:Y:S01]  /*7690*/  FMUL.FTZ R131, R69, R242 ;  /* 0x000000f245837220 */ /* 0x004fe20000410000 */
[----:B------:R-:W-:Y:S01]  /*76a0*/  USHF.R.S32.HI UR54, URZ, 0x1f, UR48 ;  /* 0x0000001f3f367899 */ /* 0x000fe20008011430 */
[----:B------:R2:W-:Y:S01]  /*76b0*/  STS [R130+0x18fc], R133 ;  /* 0x0018fc8582007388 */ /* 0x0005e20000000800 */
[----:B---3--:R-:W-:-:S03]  /*76c0*/  IADD3 R184, -R135, UR53, -R174 ;  /* 0x0000003587b87c10 */ /* 0x008fc6000fffe9ae */
[----:B------:R3:W-:Y:S01]  /*76d0*/  STS [R130+0x18f8], R131 ;  /* 0x0018f88382007388 */ /* 0x0007e20000000800 */
[----:B-1----:R-:W-:Y:S01]  /*76e0*/  IMAD R185, R123, UR46, R134 ;  /* 0x0000002e7bb97c24 */ /* 0x002fe2000f8e0286 */
[----:B------:R-:W-:Y:S02]  /*76f0*/  ISETP.GE.AND P1, PT, R184, 0x1, PT ;  /* 0x00000001b800780c */ /* 0x000fe40003f26270 */
[----:B------:R1:W-:Y:S01]  /*7700*/  STS [R130+0x18f4], R251 ;  /* 0x0018f4fb82007388 */ /* 0x0003e20000000800 */
[----:B------:R-:W-:Y:S02]  /*7710*/  IADD3 R134, P2, R126, UR48, RZ ;  /* 0x000000307e867c10 */ /* 0x000fe4000ff5e0ff */
[----:B--2---:R-:W-:Y:S01]  /*7720*/  SHF.R.S32.HI R133, RZ, 0x1f, R176 ;  /* 0x0000001fff857819 */ /* 0x004fe200000114b0 */
[----:B------:R2:W-:Y:S01]  /*7730*/  STS [R130+0x18c0], R244 ;  /* 0x0018c0f482007388 */ /* 0x0005e20000000800 */
[----:B------:R-:W-:-:S03]  /*7740*/  IADD3 R129, R129, R185, RZ ;  /* 0x000000b981817210 */ /* 0x000fc60007ffe0ff */
[C---:B---3--:R-:W-:Y:S01]  /*7750*/  IMAD R131, R133.reuse, UR40, RZ ;  /* 0x0000002885837c24 */ /* 0x048fe2000f8e02ff */
[----:B------:R2:W-:Y:S01]  /*7760*/  STS [R130+0x18c8], R246 ;  /* 0x0018c8f682007388 */ /* 0x0005e20000000800 */
[----:B------:R-:W-:Y:S02]  /*7770*/  IMAD R133, R133, UR42, RZ ;  /* 0x0000002a85857c24 */ /* 0x000fe4000f8e02ff */
[C---:B------:R-:W-:Y:S02]  /*7780*/  IMAD R131, R176.reuse, UR41, R131 ;  /* 0x00000029b0837c24 */ /* 0x040fe4000f8e0283 */
[C---:B------:R-:W-:Y:S02]  /*7790*/  IMAD R133, R176.reuse, UR43, R133 ;  /* 0x0000002bb0857c24 */ /* 0x040fe4000f8e0285 */
[----:B------:R-:W-:Y:S01]  /*77a0*/  IMAD.WIDE.U32 R128, R176, UR42, R128 ;  /* 0x0000002ab0807c25 */ /* 0x000fe2000f8e0080 */
[----:B-1----:R-:W-:-:S04]  /*77b0*/  IADD3 R251, R127, R131, RZ ;  /* 0x000000837ffb7210 */ /* 0x002fc80007ffe0ff */
[----:B------:R-:W-:Y:S01]  /*77c0*/  IADD3 R185, R129, R133, RZ ;  /* 0x0000008581b97210 */ /* 0x000fe20007ffe0ff */
[----:B------:R-:W-:Y:S01]  /*77d0*/  BAR.SYNC.DEFER_BLOCKING 0x0 ;  /* 0x0000000000007b1d */ /* 0x000fe20000010000 */
[----:B------:R-:W-:Y:S02]  /*77e0*/  IADD3 R132, P3, R128, UR48, RZ ;  /* 0x0000003080847c10 */ /* 0x000fe4000ff7e0ff */
[----:B------:R-:W-:Y:S02]  /*77f0*/  IADD3.X R135, R251, UR54, RZ, P2, !PT ;  /* 0x00000036fb877c10 */ /* 0x000fe400097fe4ff */
[----:B------:R-:W-:Y:S01]  /*7800*/  IADD3.X R133, R185, UR54, RZ, P3, !PT ;  /* 0x00000036b9857c10 */ /* 0x000fe20009ffe4ff */
[----:B0-2-4-:R-:W-:Y:S08]  /*7810*/  @!P1 BRA `(.L_x_7594) ;  /* 0x0000000000409947 */ /* 0x015ff00003800000 */
        /* <DEDUP_REMOVED lines=16> */
.L_x_7594:
[----:B------:R-:W-:Y:S05]  /*7920*/  BSYNC B0 ;  /* 0x0000000000007941 */ /* 0x000fea0003800000 */
.L_x_7593:
[C---:B-1----:R-:W-:Y:S01]  /*7930*/  LEA R130, P1, R126.reuse, UR28, 0x2 ;  /* 0x0000001c7e827c11 */ /* 0x042fe2000f8210ff */
[----:B------:R-:W-:Y:S01]  /*7940*/  USHF.L.U64.HI UR54, UR7, 0x2, UR6 ;  /* 0x0000000207367899 */ /* 0x000fe20008010206 */
[----:B------:R-:W-:Y:S01]  /*7950*/  BSSY B0, `(.L_x_7595) ;  /* 0x0000016000007945 */ /* 0x000fe20003800000 */
[----:B------:R-:W-:Y:S01]  /*7960*/  USHF.L.U32 UR56, UR7, 0x2, URZ ;  /* 0x0000000207387899 */ /* 0x000fe2000800063f */
[----:B------:R-:W-:Y:S02]  /*7970*/  LEA.HI.X R131, R126, UR29, R251, 0x2, P1 ;  /* 0x0000001d7e837c11 */ /* 0x000fe400088f14fb */
[----:B------:R0:W1:Y:S01]  /*7980*/  LDS R251, [R216+0x1940] ;  /* 0x00194000d8fb7984 */ /* 0x0000620000000800 */
[----:B------:R-:W-:Y:S01]  /*7990*/  LEA R126, P1, R128, UR30, 0x2 ;  /* 0x0000001e807e7c11 */ /* 0x000fe2000f8210ff */
[----:B------:R-:W-:Y:S02]  /*79a0*/  IMAD R134, R120, UR54, RZ ;  /* 0x0000003678867c24 */ /* 0x000fe4000f8e02ff */
[----:B------:R-:W-:Y:S01]  /*79b0*/  IMAD R238, R124, UR54, RZ ;  /* 0x000000367cee7c24 */ /* 0x000fe2000f8e02ff */
[----:B------:R-:W-:Y:S01]  /*79c0*/  LEA.HI.X R127, R128, UR31, R185, 0x2, P1 ;  /* 0x0000001f807f7c11 */ /* 0x000fe200088f14b9 */
[----:B------:R-:W-:Y:S01]  /*79d0*/  IMAD R135, R121, UR56, R134 ;  /* 0x0000003879877c24 */ /* 0x000fe2000f8e0286 */
[----:B------:R-:W-:Y:S01]  /*79e0*/  ISETP.GE.AND P1, PT, R184, 0x21, PT ;  /* 0x00000021b800780c */ /* 0x000fe20003f26270 */
[----:B------:R-:W-:Y:S01]  /*79f0*/  IMAD R185, R125, UR56, R238 ;  /* 0x000000387db97c24 */ /* 0x000fe2000f8e02ee */
[----:B------:R-:W-:-:S05]  /*7a00*/  IADD3 R128, -R35, UR5, RZ ;  /* 0x0000000523807c10 */ /* 0x000fca000fffe1ff */
[----:B------:R-:W-:-:S04]  /*7a10*/  IMAD R129, R128, -0x200, RZ ;  /* 0xfffffe0080817824 */ /* 0x000fc800078e02ff */
[----:B------:R-:W-:-:S04]  /*7a20*/  IMAD.WIDE R132, R129, 0x4, R130 ;  /* 0x0000000481847825 */ /* 0x000fc800078e0282 */
[----:B------:R-:W-:Y:S01]  /*7a30*/  IMAD.WIDE R128, R129, 0x4, R126 ;  /* 0x0000000481807825 */ /* 0x000fe200078e027e */
[----:B0-----:R-:W-:Y:S06]  /*7a40*/  @!P1 BRA `(.L_x_7596) ;  /* 0x0000000000189947 */ /* 0x001fec0003800000 */
[----:B------:R-:W-:-:S04]  /*7a50*/  IMAD.WIDE.U32 R132, R120, UR56, R132 ;  /* 0x0000003878847c25 */ /* 0x000fc8000f8e0084 */
[----:B------:R-:W-:Y:S01]  /*7a60*/  IMAD.WIDE.U32 R128, R124, UR56, R128 ;  /* 0x000000387c807c25 */ /* 0x000fe2000f8e0080 */
[----:B------:R-:W-:-:S04]  /*7a70*/  IADD3 R133, R133, R135, RZ ;  /* 0x0000008785857210 */ /* 0x000fc80007ffe0ff */
[----:B------:R-:W-:Y:S01]  /*7a80*/  IADD3 R129, R129, R185, RZ ;  /* 0x000000b981817210 */ /* 0x000fe20007ffe0ff */
[----:B------:R0:W-:Y:S04]  /*7a90*/  REDG.E.ADD.F32.FTZ.RN.STRONG.GPU desc[UR26][R132.64+-0x780], R201 ;  /* 0xfff880c9840079a6 */ /* 0x0001e8000c10f39a */
[----:B-1----:R0:W-:Y:S02]  /*7aa0*/  REDG.E.ADD.F32.FTZ.RN.STRONG.GPU desc[UR26][R128.64+-0x780], R251 ;  /* 0xfff880fb800079a6 */ /* 0x0021e4000c10f39a */
.L_x_7596:
[----:B------:R-:W-:Y:S05]  /*7ab0*/  BSYNC B0 ;  /* 0x0000000000007941 */ /* 0x000fea0003800000 */
.L_x_7595:
        /* <DEDUP_REMOVED lines=20> */
.L_x_7598:
[----:B------:R-:W-:Y:S05]  /*7c00*/  BSYNC B0 ;  /* 0x0000000000007941 */ /* 0x000fea0003800000 */
.L_x_7597:
[----:B------:R3:W4:Y:S01]  /*7c10*/  LDS R131, [R214+0x1a40] ;  /* 0x001a4000d6837984 */ /* 0x0007220000000800 */
[----:B------:R-:W-:Y:S04]  /*7c20*/  BSSY B0, `(.L_x_7599) ;  /* 0x0000004000007945 */ /* 0x000fe80003800000 */
[----:B------:R-:W-:Y:S05]  /*7c30*/  @!P2 BRA `(.L_x_7600) ;  /* 0x000000000008a947 */ /* 0x000fea0003800000 */
[----:B------:R0:W-:Y:S04]  /*7c40*/  REDG.E.ADD.F32.FTZ.RN.STRONG.GPU desc[UR26][R128.64+-0x680], R199 ;  /* 0xfff980c7800079a6 */ /* 0x0001e8000c10f39a */
[----:B----4-:R0:W-:Y:S02]  /*7c50*/  REDG.E.ADD.F32.FTZ.RN.STRONG.GPU desc[UR26][R126.64+-0x680], R131 ;  /* 0xfff980837e0079a6 */ /* 0x0101e4000c10f39a */
.L_x_7600:
[----:B------:R-:W-:Y:S05]  /*7c60*/  BSYNC B0 ;  /* 0x0000000000007941 */ /* 0x000fea0003800000 */
.L_x_7599:
        /* <DEDUP_REMOVED lines=11> */
.L_x_7602:
[----:B------:R-:W-:Y:S05]  /*7d20*/  BSYNC B0 ;  /* 0x0000000000007941 */ /* 0x000fea0003800000 */
.L_x_7601:
[----:B0---4-:R0:W4:Y:S01]  /*7d30*/  LDS R131, [R212+0x1b40] ;  /* 0x001b4000d4837984 */ /* 0x0111220000000800 */
[----:B------:R-:W-:Y:S04]  /*7d40*/  BSSY B0, `(.L_x_7603) ;  /* 0x0000004000007945 */ /* 0x000fe80003800000 */
[----:B------:R-:W-:Y:S05]  /*7d50*/  @!P1 BRA `(.L_x_7604) ;  /* 0x0000000000089947 */ /* 0x000fea0003800000 */
[----:B------:R0:W-:Y:S04]  /*7d60*/  REDG.E.ADD.F32.FTZ.RN.STRONG.GPU desc[UR26][R128.64+-0x580], R197 ;  /* 0xfffa80c5800079a6 */ /* 0x0001e8000c10f39a */
[----:B----4-:R0:W-:Y:S02]  /*7d70*/  REDG.E.ADD.F32.FTZ.RN.STRONG.GPU desc[UR26][R126.64+-0x580], R131 ;  /* 0xfffa80837e0079a6 */ /* 0x0101e4000c10f39a */
.L_x_7604:
[----:B------:R-:W-:Y:S05]  /*7d80*/  BSYNC B0 ;  /* 0x0000000000007941 */ /* 0x000fea0003800000 */
.L_x_7603:
[----:B------:R-:W0:Y:S01]  /*7d90*/  LDS R211, [R211+0x1bc0] ;  /* 0x001bc000d3d37984 */ /* 0x000e220000000800 */
[----:B------:R-:W-:Y:S04]  /*7da0*/  BSSY B0, `(.L_x_7605) ;  /* 0x0000004000007945 */ /* 0x000fe80003800000 */
[----:B------:R-:W-:Y:S05]  /*7db0*/  @!P2 BRA `(.L_x_7606) ;  /* 0x000000000008a947 */ /* 0x000fea0003800000 */
[----:B------:R1:W-:Y:S04]  /*7dc0*/  REDG.E.ADD.F32.FTZ.RN.STRONG.GPU desc[UR26][R128.64+-0x500], R196 ;  /* 0xfffb00c4800079a6 */ /* 0x0003e8000c10f39a */
[----:B0-----:R0:W-:Y:S02]  /*7dd0*/  REDG.E.ADD.F32.FTZ.RN.STRONG.GPU desc[UR26][R126.64+-0x500], R211 ;  /* 0xfffb00d37e0079a6 */ /* 0x0011e4000c10f39a */
.L_x_7606:
[----:B------:R-:W-:Y:S05]  /*7de0*/  BSYNC B0 ;  /* 0x0000000000007941 */ /* 0x000fea0003800000 */
.L_x_7605:
[----:B0---4-:R0:W4:Y:S01]  /*7df0*/  LDS R131, [R210+0x1c40] ;  /* 0x001c4000d2837984 */ /* 0x0111220000000800 */
[----:B------:R-:W-:Y:S04]  /*7e00*/  BSSY B0, `(.L_x_7607) ;  /* 0x0000004000007945 */ /* 0x000fe80003800000 */
[----:B------:R-:W-:Y:S05]  /*7e10*/  @!P3 BRA `(.L_x_7608) ;  /* 0x000000000008b947 */ /* 0x000fea0003800000 */
[----:B------:R0:W-:Y:S04]  /*7e20*/  REDG.E.ADD.F32.FTZ.RN.STRONG.GPU desc[UR26][R128.64+-0x480], R195 ;  /* 0xfffb80c3800079a6 */ /* 0x0001e8000c10f39a */
[----:B----4-:R0:W-:Y:S02]  /*7e30*/  REDG.E.ADD.F32.FTZ.RN.STRONG.GPU desc[UR26][R126.64+-0x480], R131 ;  /* 0xfffb80837e0079a6 */ /* 0x0101e4000c10f39a */
.L_x_7608:
[----:B------:R-:W-:Y:S05]  /*7e40*/  BSYNC B0 ;  /* 0x0000000000007941 */ /* 0x000fea0003800000 */
.L_x_7607:
[----:B------:R-:W0:Y:S01]  /*7e50*/  LDS R209, [R209+0x1cc0] ;  /* 0x001cc000d1d17984 */ /* 0x000e220000000800 */
[----:B------:R-:W-:Y:S04]  /*7e60*/  BSSY B0, `(.L_x_7609) ;  /* 0x0000004000007945 */ /* 0x000fe80003800000 */
[----:B------:R-:W-:Y:S05]  /*7e70*/  @!P4 BRA `(.L_x_7610) ;  /* 0x000000000008c947 */ /* 0x000fea0003800000 */
[----:B------:R1:W-:Y:S04]  /*7e80*/  REDG.E.ADD.F32.FTZ.RN.STRONG.GPU desc[UR26][R128.64+-0x400], R194 ;  /* 0xfffc00c2800079a6 */ /* 0x0003e8000c10f39a */
[----:B0-----:R0:W-:Y:S02]  /*7e90*/  REDG.E.ADD.F32.FTZ.RN.STRONG.GPU desc[UR26][R126.64+-0x400], R209 ;  /* 0xfffc00d17e0079a6 */ /* 0x0011e4000c10f39a */
.L_x_7610:
[----:B------:R-:W-:Y:S05]  /*7ea0*/  BSYNC B0 ;  /* 0x0000000000007941 */ /* 0x000fea0003800000 */
.L_x_7609:
[----:B0---4-:R0:W4:Y:S01]  /*7eb0*/  LDS R131, [R208+0x1d40] ;  /* 0x001d4000d0837984 */ /* 0x0111220000000800 */
[----:B------:R-:W-:Y:S04]  /*7ec0*/  BSSY B0, `(.L_x_7611) ;  /* 0x0000004000007945 */ /* 0x000fe80003800000 */
[----:B------:R-:W-:Y:S05]  /*7ed0*/  @!P5 BRA `(.L_x_7612) ;  /* 0x000000000008d947 */ /* 0x000fea0003800000 */
[----:B------:R0:W-:Y:S04]  /*7ee0*/  REDG.E.ADD.F32.FTZ.RN.STRONG.GPU desc[UR26][R128.64+-0x380], R193 ;  /* 0xfffc80c1800079a6 */ /* 0x0001e8000c10f39a */
[----:B----4-:R0:W-:Y:S02]  /*7ef0*/  REDG.E.ADD.F32.FTZ.RN.STRONG.GPU desc[UR26][R126.64+-0x380], R131 ;  /* 0xfffc80837e0079a6 */ /* 0x0101e4000c10f39a */
.L_x_7612:
[----:B------:R-:W-:Y:S05]  /*7f00*/  BSYNC B0 ;  /* 0x0000000000007941 */ /* 0x000fea0003800000 */
.L_x_7611:
        /* <DEDUP_REMOVED lines=11> */
.L_x_7614:
[----:B------:R-:W-:Y:S05]  /*7fc0*/  BSYNC B0 ;  /* 0x0000000000007941 */ /* 0x000fea0003800000 */
.L_x_7613:
[----:B0---4-:R0:W4:Y:S01]  /*7fd0*/  LDS R131, [R206+0x1e40] ;  /* 0x001e4000ce837984 */ /* 0x0111220000000800 */
[----:B------:R-:W-:Y:S04]  /*7fe0*/  BSSY B0, `(.L_x_7615) ;  /* 0x0000004000007945 */ /* 0x000fe80003800000 */
[----:B------:R-:W-:Y:S05]  /*7ff0*/  @!P1 BRA `(.L_x_7616) ;  /* 0x0000000000089947 */ /* 0x000fea0003800000 */
[----:B------:R0:W-:Y:S04]  /*8000*/  REDG.E.ADD.F32.FTZ.RN.STRONG.GPU desc[UR26][R128.64+-0x280], R191 ;  /* 0xfffd80bf800079a6 */ /* 0x0001e8000c10f39a */
[----:B----4-:R0:W-:Y:S02]  /*8010*/  REDG.E.ADD.F32.FTZ.RN.STRONG.GPU desc[UR26][R126.64+-0x280], R131 ;  /* 0xfffd80837e0079a6 */ /* 0x0101e4000c10f39a */
.L_x_7616:
[----:B------:R-:W-:Y:S05]  /*8020*/  BSYNC B0 ;  /* 0x0000000000007941 */ /* 0x000fea0003800000 */
.L_x_7615:
[----:B------:R-:W0:Y:S01]  /*8030*/  LDS R205, [R205+0x1ec0] ;  /* 0x001ec000cdcd7984 */ /* 0x000e220000000800 */
[----:B------:R-:W-:Y:S04]  /*8040*/  BSSY B0, `(.L_x_7617) ;  /* 0x0000004000007945 */ /* 0x000fe80003800000 */
[----:B------:R-:W-:Y:S05]  /*8050*/  @!P2 BRA `(.L_x_7618) ;  /* 0x000000000008a947 */ /* 0x000fea0003800000 */
[----:B------:R1:W-:Y:S04]  /*8060*/  REDG.E.ADD.F32.FTZ.RN.STRONG.GPU desc[UR26][R128.64+-0x200], R190 ;  /* 0xfffe00be800079a6 */ /* 0x0003e8000c10f39a */
[----:B0-----:R0:W-:Y:S02]  /*8070*/  REDG.E.ADD.F32.FTZ.RN.STRONG.GPU desc[UR26][R126.64+-0x200], R205 ;  /* 0xfffe00cd7e0079a6 */ /* 0x0011e4000c10f39a */
.L_x_7618:
[----:B------:R-:W-:Y:S05]  /*8080*/  BSYNC B0 ;  /* 0x0000000000007941 */ /* 0x000fea0003800000 */
.L_x_7617:
[----:B0---4-:R0:W4:Y:S01]  /*8090*/  LDS R131, [R204+0x1f40] ;  /* 0x001f4000cc837984 */ /* 0x0111220000000800 */
[----:B------:R-:W-:Y:S04]  /*80a0*/  BSSY B0, `(.L_x_7619) ;  /* 0x0000004000007945 */ /* 0x000fe80003800000 */
[----:B------:R-:W-:Y:S05]  /*80b0*/  @!P3 BRA `(.L_x_7620) ;  /* 0x000000000008b947 */ /* 0x000fea0003800000 */
[----:B------:R0:W-:Y:S04]  /*80c0*/  REDG.E.ADD.F32.FTZ.RN.STRONG.GPU desc[UR26][R128.64+-0x180], R189 ;  /* 0xfffe80bd800079a6 */ /* 0x0001e8000c10f39a */
[----:B----4-:R0:W-:Y:S02]  /*80d0*/  REDG.E.ADD.F32.FTZ.RN.STRONG.GPU desc[UR26][R126.64+-0x180], R131 ;  /* 0xfffe80837e0079a6 */ /* 0x0101e4000c10f39a */
.L_x_7620:
[----:B------:R-:W-:Y:S05]  /*80e0*/  BSYNC B0 ;  /* 0x0000000000007941 */ /* 0x000fea0003800000 */
.L_x_7619:
[----:B------:R-:W0:Y:S01]  /*80f0*/  LDS R203, [R203+0x1fc0] ;  /* 0x001fc000cbcb7984 */ /* 0x000e220000000800 */
[----:B------:R-:W-:Y:S04]  /*8100*/  BSSY B0, `(.L_x_7621) ;  /* 0x0000004000007945 */ /* 0x000fe80003800000 */
[----:B------:R-:W-:Y:S05]  /*8110*/  @!P4 BRA `(.L_x_7622) ;  /* 0x000000000008c947 */ /* 0x000fea0003800000 */
[----:B------:R1:W-:Y:S04]  /*8120*/  REDG.E.ADD.F32.FTZ.RN.STRONG.GPU desc[UR26][R128.64+-0x100], R188 ;  /* 0xffff00bc800079a6 */ /* 0x0003e8000c10f39a */
[----:B0-----:R0:W-:Y:S02]  /*8130*/  REDG.E.ADD.F32.FTZ.RN.STRONG.GPU desc[UR26][R126.64+-0x100], R203 ;  /* 0xffff00cb7e0079a6 */ /* 0x0011e4000c10f39a */
.L_x_7622:
[----:B------:R-:W-:Y:S05]  /*8140*/  BSYNC B0 ;  /* 0x0000000000007941 */ /* 0x000fea0003800000 */
.L_x_7621:
[----:B0---4-:R0:W4:Y:S01]  /*8150*/  LDS R131, [R202+0x2040] ;  /* 0x00204000ca837984 */ /* 0x0111220000000800 */
[----:B------:R-:W-:Y:S04]  /*8160*/  BSSY B0, `(.L_x_7623) ;  /* 0x0000004000007945 */ /* 0x000fe80003800000 */
[----:B------:R-:W-:Y:S05]  /*8170*/  @!P5 BRA `(.L_x_7624) ;  /* 0x000000000008d947 */ /* 0x000fea0003800000 */
[----:B------:R0:W-:Y:S04]  /*8180*/  REDG.E.ADD.F32.FTZ.RN.STRONG.GPU desc[UR26][R128.64+-0x80], R186 ;  /* 0xffff80ba800079a6 */ /* 0x0001e8000c10f39a */
[----:B----4-:R0:W-:Y:S02]  /*8190*/  REDG.E.ADD.F32.FTZ.RN.STRONG.GPU desc[UR26][R126.64+-0x80], R131 ;  /* 0xffff80837e0079a6 */ /* 0x0101e4000c10f39a */
.L_x_7624:
[----:B------:R-:W-:Y:S05]  /*81a0*/  BSYNC B0 ;  /* 0x0000000000007941 */ /* 0x000fea0003800000 */
.L_x_7623:
[----:B0-----:R-:W0:Y:S01]  /*81b0*/  SHFL.DOWN P1, R126, R217, 0x1, 0x1f ;  /* 0x08201f00d97e7f89 */ /* 0x001e220000020000 */
[----:B------:R-:W-:Y:S01]  /*81c0*/  FMUL.FTZ R8, R34, R7 ;  /* 0x0000000722087220 */ /* 0x000fe20000410000 */
[----:B------:R-:W-:Y:S01]  /*81d0*/  FMUL.FTZ R19, R19, R6 ;  /* 0x0000000613137220 */ /* 0x000fe20000410000 */
[----:B------:R-:W-:Y:S01]  /*81e0*/  FMUL.FTZ R20, R20, R5 ;  /* 0x0000000514147220 */ /* 0x000fe20000410000 */
[----:B------:R-:W-:Y:S01]  /*81f0*/  FMUL.FTZ R21, R21, R4 ;  /* 0x0000000415157220 */ /* 0x000fe20000410000 */
[----:B------:R-:W-:Y:S01]  /*8200*/  FMUL.FTZ R22, R22, R3 ;  /* 0x0000000316167220 */ /* 0x000fe20000410000 */
[----:B------:R-:W-:Y:S01]  /*8210*/  FFMA.FTZ R54, R19, R9, R54 ;  /* 0x0000000913367223 */ /* 0x000fe20000010036 */
[C---:B------:R-:W-:Y:S01]  /*8220*/  FMUL.FTZ R9, R34.reuse, R6 ;  /* 0x0000000622097220 */ /* 0x040fe20000410000 */
[C---:B------:R-:W-:Y:S01]  /*8230*/  FMUL.FTZ R6, R34.reuse, R5 ;  /* 0x0000000522067220 */ /* 0x040fe20000410000 */
[C---:B------:R-:W-:Y:S01]  /*8240*/  FMUL.FTZ R5, R34.reuse, R4 ;  /* 0x0000000422057220 */ /* 0x040fe20000410000 */
[C---:B------:R-:W-:Y:S01]  /*8250*/  FMUL.FTZ R4, R34.reuse, R3 ;  /* 0x0000000322047220 */ /* 0x040fe20000410000 */
[-C--:B------:R-:W-:Y:S01]  /*8260*/  FMUL.FTZ R23, R23, R2.reuse ;  /* 0x0000000217177220 */ /* 0x080fe20000410000 */
[C---:B------:R-:W-:Y:S01]  /*8270*/  FMUL.FTZ R3, R34.reuse, R2 ;  /* 0x0000000222037220 */ /* 0x040fe20000410000 */
        /* <DEDUP_REMOVED lines=14> */
[----:B------:R-:W-:Y:S01]  /*8360*/  FMUL.FTZ R6, R6, R219 ;  /* 0x000000db06067220 */ /* 0x000fe20000410000 */
[----:B------:R-:W-:Y:S01]  /*8370*/  FMUL.FTZ R5, R3, R222 ;  /* 0x000000de03057220 */ /* 0x000fe20000410000 */
[----:B------:R-:W0:Y:S01]  /*8380*/  SHFL.DOWN P1, R127, R126, 0x2, 0x1f ;  /* 0x08401f007e7f7f89 */ /* 0x000e220000020000 */
[CC--:B------:R-:W-:Y:S01]  /*8390*/  FMUL.FTZ R2, R34.reuse, R181.reuse ;  /* 0x000000b522027220 */ /* 0x0c0fe20000410000 */
[----:B------:R-:W-:Y:S01]  /*83a0*/  FMUL.FTZ R3, R34, R180 ;  /* 0x000000b422037220 */ /* 0x000fe20000410000 */
[----:B------:R-:W-:Y:S01]  /*83b0*/  FADD.FTZ R51, R8, R51 ;  /* 0x0000003308337221 */ /* 0x000fe20000010000 */
[----:B------:R-:W-:Y:S01]  /*83c0*/  FADD.FTZ R47, R4, R47 ;  /* 0x0000002f042f7221 */ /* 0x000fe20000010000 */
[----:B------:R-:W-:Y:S01]  /*83d0*/  FMUL.FTZ R26, R26, R181 ;  /* 0x000000b51a1a7220 */ /* 0x000fe20000410000 */
[----:B------:R-:W-:Y:S01]  /*83e0*/  FMUL.FTZ R8, R27, R249 ;  /* 0x000000f91b087220 */ /* 0x000fe20000410000 */
[----:B------:R-:W-:Y:S01]  /*83f0*/  FFMA.FTZ R6, R103, R20, R6 ;  /* 0x0000001467067223 */ /* 0x000fe20000010006 */
[----:B------:R-:W-:Y:S01]  /*8400*/  FFMA.FTZ R5, R104, R23, R5 ;  /* 0x0000001768057223 */ /* 0x000fe20000010005 */
[----:B------:R-:W-:Y:S01]  /*8410*/  FMUL.FTZ R4, R2, R225 ;  /* 0x000000e102047220 */ /* 0x000fe20000410000 */
[C---:B------:R-:W-:Y:S01]  /*8420*/  FMUL.FTZ R249, R34.reuse, R249 ;  /* 0x000000f922f97220 */ /* 0x040fe20000410000 */
[----:B------:R-:W-:Y:S01]  /*8430*/  FMUL.FTZ R25, R25, R180 ;  /* 0x000000b419197220 */ /* 0x000fe20000410000 */
[----:B------:R-:W-:Y:S01]  /*8440*/  FMUL.FTZ R3, R3, R224 ;  /* 0x000000e003037220 */ /* 0x000fe20000410000 */
[----:B------:R-:W-:Y:S01]  /*8450*/  FMUL.FTZ R2, R34, R247 ;  /* 0x000000f722027220 */ /* 0x000fe20000410000 */
[----:B------:R-:W-:Y:S01]  /*8460*/  FFMA.FTZ R59, R26, R232, R59 ;  /* 0x000000e81a3b7223 */ /* 0x000fe2000001003b */
[----:B------:R-:W-:Y:S01]  /*8470*/  FADD.FTZ R49, R6, R49 ;  /* 0x0000003106317221 */ /* 0x000fe20000010000 */
[----:B------:R-:W-:Y:S01]  /*8480*/  FADD.FTZ R46, R5, R46 ;  /* 0x0000002e052e7221 */ /* 0x000fe20000010000 */
[----:B------:R-:W-:Y:S01]  /*8490*/  FMUL.FTZ R249, R249, R226 ;  /* 0x000000e2f9f97220 */ /* 0x000fe20000410000 */
[----:B------:R-:W-:Y:S01]  /*84a0*/  FFMA.FTZ R26, R109, R26, R4 ;  /* 0x0000001a6d1a7223 */ /* 0x000fe20000010004 */
[----:B------:R-:W-:Y:S01]  /*84b0*/  FFMA.FTZ R3, R106, R25, R3 ;  /* 0x000000196a037223 */ /* 0x000fe20000010003 */
[----:B------:R-:W-:Y:S01]  /*84c0*/  FMUL.FTZ R5, R28, R247 ;  /* 0x000000f71c057220 */ /* 0x000fe20000410000 */
[----:B------:R-:W-:Y:S01]  /*84d0*/  FMUL.FTZ R6, R2, R227 ;  /* 0x000000e302067220 */ /* 0x000fe20000410000 */
[-C--:B------:R-:W-:Y:S01]  /*84e0*/  FMUL.FTZ R4, R29, R245.reuse ;  /* 0x000000f51d047220 */ /* 0x080fe20000410000 */
[----:B------:R-:W-:Y:S01]  /*84f0*/  FMUL.FTZ R245, R34, R245 ;  /* 0x000000f522f57220 */ /* 0x000fe20000410000 */
[----:B0-----:R-:W-:Y:S01]  /*8500*/  @P1 FADD R127, R126, R127 ;  /* 0x0000007f7e7f1221 */ /* 0x001fe20000000000 */
[----:B------:R-:W-:Y:S01]  /*8510*/  FMUL.FTZ R2, R34, R243 ;  /* 0x000000f322027220 */ /* 0x000fe20000410000 */
[----:B------:R-:W-:Y:S01]  /*8520*/  FFMA.FTZ R61, R8, R234, R61 ;  /* 0x000000ea083d7223 */ /* 0x000fe2000001003d */
[----:B------:R-:W-:Y:S01]  /*8530*/  FFMA.FTZ R249, R108, R8, R249 ;  /* 0x000000086cf97223 */ /* 0x000fe200000100f9 */
[----:B------:R-:W-:Y:S01]  /*8540*/  FADD.FTZ R44, R3, R44 ;  /* 0x0000002c032c7221 */ /* 0x000fe20000010000 */
[----:B-1----:R-:W0:Y:S01]  /*8550*/  SHFL.DOWN P1, R128, R127, 0x4, 0x1f ;  /* 0x08801f007f807f89 */ /* 0x002e220000020000 */
[----:B------:R-:W-:Y:S01]  /*8560*/  FFMA.FTZ R8, R111, R5, R6 ;  /* 0x000000056f087223 */ /* 0x000fe20000010006 */
[----:B------:R-:W-:Y:S01]  /*8570*/  FMUL.FTZ R245, R245, R228 ;  /* 0x000000e4f5f57220 */ /* 0x000fe20000410000 */
[----:B------:R-:W-:Y:S01]  /*8580*/  ISETP.NE.AND P2, PT, R173, RZ, PT ;  /* 0x000000ffad00720c */ /* 0x000fe20003f45270 */
[----:B------:R-:W-:Y:S01]  /*8590*/  FMUL.FTZ R3, R30, R243 ;  /* 0x000000f31e037220 */ /* 0x000fe20000410000 */
[----:B------:R-:W-:Y:S01]  /*85a0*/  FMUL.FTZ R2, R2, R229 ;  /* 0x000000e502027220 */ /* 0x000fe20000410000 */
[----:B------:R-:W-:Y:S01]  /*85b0*/  ISETP.NE.AND P3, PT, R174, RZ, PT ;  /* 0x000000ffae00720c */ /* 0x000fe20003f65270 */
[----:B------:R-:W-:Y:S01]  /*85c0*/  FADD.FTZ R41, R8, R41 ;  /* 0x0000002908297221 */ /* 0x000fe20000010000 */
[----:B------:R-:W-:Y:S01]  /*85d0*/  FFMA.FTZ R63, R4, R236, R63 ;  /* 0x000000ec043f7223 */ /* 0x000fe2000001003f */
[----:B------:R-:W-:Y:S01]  /*85e0*/  FFMA.FTZ R64, R3, R239, R64 ;  /* 0x000000ef03407223 */ /* 0x000fe20000010040 */
[----:B------:R-:W-:Y:S01]  /*85f0*/  FMUL.FTZ R6, R31, R241 ;  /* 0x000000f11f067220 */ /* 0x000fe20000410000 */
[----:B------:R-:W-:Y:S01]  /*8600*/  FFMA.FTZ R245, R110, R4, R245 ;  /* 0x000000046ef57223 */ /* 0x000fe200000100f5 */
[----:B------:R-:W-:Y:S01]  /*8610*/  FFMA.FTZ R8, R113, R3, R2 ;  /* 0x0000000371087223 */ /* 0x000fe20000010002 */
[C---:B------:R-:W-:Y:S01]  /*8620*/  FMUL.FTZ R241, R34.reuse, R241 ;  /* 0x000000f122f17220 */ /* 0x040fe20000410000 */
[C---:B------:R-:W-:Y:S01]  /*8630*/  FMUL.FTZ R4, R34.reuse, R237 ;  /* 0x000000ed22047220 */ /* 0x040fe20000410000 */
        /* <DEDUP_REMOVED lines=13> */
[----:B------:R-:W-:Y:S01]  /*8710*/  BSSY B0, `(.L_x_7625) ;  /* 0x000001d000007945 */ /* 0x000fe20003800000 */
[----:B------:R-:W0:Y:S01]  /*8720*/  SHFL.DOWN P1, R7, R128, 0x8, 0x1f ;  /* 0x09001f0080077f89 */ /* 0x000e220000020000 */
[----:B------:R-:W-:Y:S01]  /*8730*/  FADD.FTZ R50, R9, R50 ;  /* 0x0000003209327221 */ /* 0x000fe20000010000 */
        /* <DEDUP_REMOVED lines=18> */
[----:B------:R0:W-:Y:S01]  /*8860*/  @!P2 STS [UR21+0x2104], R10 ;  /* 0x0021040aff00a988 */ /* 0x0001e20008000815 */
[----:B------:R-:W-:Y:S06]  /*8870*/  BAR.SYNC.DEFER_BLOCKING 0x0 ;  /* 0x0000000000007b1d */ /* 0x000fec0000010000 */
[----:B------:R-:W-:Y:S05]  /*8880*/  @P3 BRA `(.L_x_7626) ;  /* 0x0000000000143947 */ /* 0x000fea0003800000 */
[----:B------:R-:W-:Y:S01]  /*8890*/  ISETP.NE.AND P1, PT, R35, UR47, PT ;  /* 0x0000002f23007c0c */ /* 0x000fe2000bf25270 */
[----:B------:R-:W-:-:S12]  /*88a0*/  ULEA UR54, UR8, UR21, 0x2 ;  /* 0x0000001508367291 */ /* 0x000fd8000f8e103f */
[----:B------:R-:W0:Y:S02]  /*88b0*/  @P1 LDS R3, [UR54+0x33b8] ;  /* 0x0033b836ff031984 */ /* 0x000e240008000800 */
[----:B0-----:R-:W-:-:S05]  /*88c0*/  @P1 FADD.FTZ R10, R10, R3 ;  /* 0x000000030a0a1221 */ /* 0x001fca0000010000 */
[----:B------:R1:W-:Y:S02]  /*88d0*/  STS [UR54+0x33b8], R10 ;  /* 0x0033b80aff007988 */ /* 0x0003e40008000836 */
.L_x_7626:
[----:B------:R-:W-:Y:S05]  /*88e0*/  BSYNC B0 ;  /* 0x0000000000007941 */ /* 0x000fea0003800000 */
.L_x_7625:
[----:B------:R-:W-:Y:S02]  /*88f0*/  UIADD3 UR8, UR8, 0x1, URZ ;  /* 0x0000000108087890 */ /* 0x000fe4000fffe03f */
[----:B------:R-:W-:Y:S02]  /*8900*/  UIADD3 UR7, UP1, UR7, 0x1, URZ ;  /* 0x0000000107077890 */ /* 0x000fe4000ff3e03f */
[----:B------:R-:W-:Y:S02]  /*8910*/  UISETP.GE.AND UP0, UPT, UR8, UR52, UPT ;  /* 0x000000340800728c */ /* 0x000fe4000bf06270 */
[----:B------:R-:W-:-:S04]  /*8920*/  UIADD3.X UR6, URZ, UR6, URZ, UP1, !UPT ;  /* 0x000000063f067290 */ /* 0x000fc80008ffe43f */
[----:B------:R-:W-:-:S13]  /*8930*/  PLOP3.LUT P1, PT, PT, PT, UP0, 0x80, 0x0 ;  /* 0x000000000000781c */ /* 0x000fda0003f2f008 */
[----:B------:R-:W-:Y:S05]  /*8940*/  @!P1 BRA `(.L_x_7627) ;  /* 0xffffffbc00f09947 */ /* 0x000fea000383ffff */
.L_x_7590:
[----:B------:R-:W-:Y:S01]  /*8950*/  BAR.SYNC.DEFER_BLOCKING 0x0 ;  /* 0x0000000000007b1d */ /* 0x000fe20000010000 */
[----:B------:R-:W-:Y:S01]  /*8960*/  ISETP.NE.AND P6, PT, R174, RZ, PT ;  /* 0x000000ffae00720c */ /* 0x000fe20003fc5270 */
[----:B------:R-:W-:Y:S01]  /*8970*/  USHF.R.S32.HI UR28, URZ, 0x1f, UR46 ;  /* 0x0000001f3f1c7899 */ /* 0x000fe2000801142e */
[----:B------:R-:W-:Y:S01]  /*8980*/  MOV R0, UR20 ;  /* 0x0000001400007c02 */ /* 0x000fe20008000f00 */
[----:B------:R-:W-:Y:S02]  /*8990*/  ULEA UR17, UR47, 0xfffffe00, 0x9 ;  /* 0xfffffe002f117891 */ /* 0x000fe4000f8e483f */
[----:B------:R-:W-:Y:S01]  /*89a0*/  ULDC.64 UR32, c[0x0][0x388] ;  /* 0x0000e20000207ab9 */ /* 0x000fe20000000a00 */
[----:B------:R-:W-:Y:S01]  /*89b0*/  ULDC.64 UR30, c[0x0][0x3a8] ;  /* 0x0000ea00001e7ab9 */ /* 0x000fe20000000a00 */
[----:B------:R-:W-:Y:S01]  /*89c0*/  UIMAD UR16, UR28, UR32, URZ ;  /* 0x000000201c1072a4 */ /* 0x000fe2000f8e023f */
[----:B------:R-:W-:Y:S01]  /*89d0*/  BSSY B0, `(.L_x_7628) ;  /* 0x000003e000007945 */ /* 0x000fe20003800000 */
[----:B------:R-:W-:-:S02]  /*89e0*/  USHF.R.S32.HI UR29, URZ, 0x1f, UR17 ;  /* 0x0000001f3f1d7899 */ /* 0x000fc40008011411 */
[----:B------:R-:W-:Y:S01]  /*89f0*/  IADD3 R2, P1, R116, UR17, RZ ;  /* 0x0000001174027c10 */ /* 0x000fe2000ff3e0ff */
[----:B------:R-:W-:Y:S02]  /*8a00*/  UIMAD.WIDE.U32 UR6, UR46, UR32, URZ ;  /* 0x000000202e0672a5 */ /* 0x000fe4000f8e003f */
[----:B------:R-:W-:Y:S02]  /*8a10*/  UIMAD UR28, UR28, UR30, URZ ;  /* 0x0000001e1c1c72a4 */ /* 0x000fe4000f8e023f */
[----:B------:R-:W-:Y:S02]  /*8a20*/  UIMAD UR16, UR46, UR33, UR16 ;  /* 0x000000212e1072a4 */ /* 0x000fe4000f8e0210 */
[----:B------:R-:W-:Y:S02]  /*8a30*/  USHF.R.S32.HI UR8, URZ, 0x1f, UR18 ;  /* 0x0000001f3f087899 */ /* 0x000fe40008011412 */
[----:B------:R-:W-:Y:S01]  /*8a40*/  UIMAD UR28, UR46, UR31, UR28 ;  /* 0x0000001f2e1c72a4 */ /* 0x000fe2000f8e021c */
        /* <DEDUP_REMOVED lines=10> */
[----:B-----5:R-:W-:-:S03]  /*8af0*/  SHF.R.S32.HI R59, RZ, 0x1f, R116 ;  /* 0x0000001fff3b7819 */ /* 0x020fc60000011474 */
[----:B------:R-:W-:Y:S01]  /*8b00*/  STS [R136+0x28], R58 ;  /* 0x0000283a88007388 */ /* 0x000fe20000000800 */
[----:B------:R-:W-:Y:S01]  /*8b10*/  IADD3.X R3, R59, UR29, RZ, P1, !PT ;  /* 0x0000001d3b037c10 */ /* 0x000fe20008ffe4ff */
[----:B------:R-:W-:Y:S02]  /*8b20*/  UIADD3 UR29, UR7, UR16, URZ ;  /* 0x00000010071d7290 */ /* 0x000fe4000fffe03f */
        /* <DEDUP_REMOVED lines=40> */
.L_x_7629:
[----:B------:R-:W-:Y:S05]  /*8db0*/  BSYNC B0 ;  /* 0x0000000000007941 */ /* 0x000fea0003800000 */
.L_x_7628:
        /* <DEDUP_REMOVED lines=11> */
[----:B------:R-:W-:Y:S01]  /*8e70*/  BSSY B0, `(.L_x_7630) ;  /* 0x0000070000007945 */ /* 0x000fe20003800000 */
[----:B------:R-:W-:Y:S01]  /*8e80*/  ISETP.GE.AND P4, PT, R165, R57, PT ;  /* 0x00000039a500720c */ /* 0x000fe20003f86270 */
[----:B------:R-:W-:Y:S01]  /*8e90*/  UIADD3.X UR6, UR44, UR6, UR7, UP0, !UPT ;  /* 0x000000062c067290 */ /* 0x000fe200087fe407 */
[----:B------:R-:W-:-:S02]  /*8ea0*/  MOV R5, UR29 ;  /* 0x0000001d00057c02 */ /* 0x000fc40008000f00 */
[-C--:B------:R-:W-:Y:S02]  /*8eb0*/  ISETP.GE.AND P5, PT, R164, R57.reuse, PT ;  /* 0x00000039a400720c */ /* 0x080fe40003fa6270 */
[C---:B------:R-:W-:Y:S01]  /*8ec0*/  LEA R4, P2, R5.reuse, R4, 0x2 ;  /* 0x0000000405047211 */ /* 0x040fe200078410ff */
[----:B0-----:R-:W-:Y:S01]  /*8ed0*/  IMAD.U32 R6, RZ, RZ, UR6 ;  /* 0x00000006ff067e24 */ /* 0x001fe2000f8e00ff */
[-C--:B------:R-:W-:Y:S01]  /*8ee0*/  ISETP.GE.AND P3, PT, R160, R57.reuse, PT ;  /* 0x00000039a000720c */ /* 0x080fe20003f66270 */
[----:B------:R-:W-:Y:S01]  /*8ef0*/  UIMAD.WIDE.U32 UR6, UR46, UR30, URZ ;  /* 0x0000001e2e0672a5 */ /* 0x000fe2000f8e003f */
[----:B------:R-:W-:Y:S02]  /*8f00*/  LOP3.LUT R14, R116, 0x20, RZ, 0xfc, !PT ;  /* 0x00000020740e7812 */ /* 0x000fe400078efcff */
[----:B------:R-:W-:Y:S01]  /*8f10*/  LEA.HI.X R5, R5, R0, R6, 0x2, P2 ;  /* 0x0000000005057211 */ /* 0x000fe200010f1406 */
[----:B------:R-:W-:Y:S01]  /*8f20*/  FADD.FTZ R0, R36, R175 ;  /* 0x000000af24007221 */ /* 0x000fe20000010000 */
[-C--:B------:R-:W-:Y:S01]  /*8f30*/  ISETP.GE.AND P2, PT, R161, R57.reuse, PT ;  /* 0x00000039a100720c */ /* 0x080fe20003f46270 */
[----:B------:R-:W-:Y:S01]  /*8f40*/  UIADD3 UR16, UR7, UR28, URZ ;  /* 0x0000001c07107290 */ /* 0x000fe2000fffe03f */
[----:B-1----:R-:W-:Y:S01]  /*8f50*/  LOP3.LUT R10, R116, 0x60, RZ, 0xfc, !PT ;  /* 0x00000060740a7812 */ /* 0x002fe200078efcff */
[----:B------:R-:W-:Y:S01]  /*8f60*/  @!P0 STG.E desc[UR26][R4.64+-0x500], R21 ;  /* 0xfffb001504008986 */ /* 0x000fe2000c10191a */
[-C--:B------:R-:W-:Y:S01]  /*8f70*/  ISETP.GE.AND P0, PT, R163, R57.reuse, PT ;  /* 0x00000039a300720c */ /* 0x080fe20003f06270 */
[----:B------:R-:W-:Y:S01]  /*8f80*/  FADD.FTZ R7, R0, R37 ;  /* 0x0000002500077221 */ /* 0x000fe20000010000 */
[----:B------:R-:W-:Y:S01]  /*8f90*/  LOP3.LUT R8, R116, 0x80, RZ, 0xfc, !PT ;  /* 0x0000008074087812 */ /* 0x000fe200078efcff */
        /* <DEDUP_REMOVED lines=28> */
[----:B0-----:R-:W-:-:S05]  /*9160*/  MOV R4, UR20 ;  /* 0x0000001400047c02 */ /* 0x001fca0008000f00 */
        /* <DEDUP_REMOVED lines=11> */
[----:B-1----:R-:W-:Y:S01]  /*9220*/  FADD.FTZ R42, R41, R42 ;  /* 0x0000002a292a7221 */ /* 0x002fe20000010000 */
[----:B------:R-:W-:Y:S02]  /*9230*/  IADD3.X R25, R59, -0x1, RZ, P1, !PT ;  /* 0xffffffff3b197810 */ /* 0x000fe40000ffe4ff */
[----:B------:R1:W-:Y:S01]  /*9240*/  STS [R136+0x24], R45 ;  /* 0x0000242d88007388 */ /* 0x0003e20000000800 */
[----:B-----5:R-:W-:-:S03]  /*9250*/  FADD.FTZ R43, R42, R43 ;  /* 0x0000002b2a2b7221 */ /* 0x020fc60000010000 */
[----:B------:R5:W-:Y:S01]  /*9260*/  STS [R136+0x28], R46 ;  /* 0x0000282e88007388 */ /* 0x000be20000000800 */
[----:B0-----:R-:W-:-:S03]  /*9270*/  FADD.FTZ R44, R43, R44 ;  /* 0x0000002c2b2c7221 */ /* 0x001fc60000010000 */
[----:B------:R0:W-:Y:S01]  /*9280*/  STS [R136+0x2c], R47 ;  /* 0x00002c2f88007388 */ /* 0x0001e20000000800 */
[----:B-1----:R-:W-:-:S03]  /*9290*/  FADD.FTZ R45, R44, R45 ;  /* 0x0000002d2c2d7221 */ /* 0x002fc60000010000 */
[----:B------:R1:W-:Y:S01]  /*92a0*/  STS [R136+0x30], R48 ;  /* 0x0000303088007388 */ /* 0x0003e20000000800 */
[----:B-----5:R-:W-:-:S03]  /*92b0*/  FADD.FTZ R46, R45, R46 ;  /* 0x0000002e2d2e7221 */ /* 0x020fc60000010000 */
[----:B------:R5:W-:Y:S01]  /*92c0*/  STS [R136+0x34], R49 ;  /* 0x0000343188007388 */ /* 0x000be20000000800 */
[----:B0-----:R-:W-:-:S03]  /*92d0*/  FADD.FTZ R47, R46, R47 ;  /* 0x0000002f2e2f7221 */ /* 0x001fc60000010000 */
[----:B------:R0:W-:Y:S01]  /*92e0*/  STS [R136+0x38], R50 ;  /* 0x0000383288007388 */ /* 0x0001e20000000800 */
[----:B-1----:R-:W-:-:S03]  /*92f0*/  FADD.FTZ R48, R47, R48 ;  /* 0x000000302f307221 */ /* 0x002fc60000010000 */
        /* <DEDUP_REMOVED lines=39> */
.L_x_7631:
[----:B------:R-:W-:Y:S05]  /*9570*/  BSYNC B0 ;  /* 0x0000000000007941 */ /* 0x000fea0003800000 */
.L_x_7630:
        /* <DEDUP_REMOVED lines=15> */
[----:B------:R-:W-:Y:S01]  /*9670*/  MOV R3, UR45 ;  /* 0x0000002d00037c02 */ /* 0x000fe20008000f00 */
[----:B------:R-:W-:Y:S01]  /*9680*/  UISETP.GT.AND UP0, UPT, UR47, 0x1, UPT ;  /* 0x000000012f00788c */ /* 0x000fe2000bf04270 */
[-C--:B------:R-:W-:Y:S01]  /*9690*/  ISETP.GE.AND P2, PT, R10, R23.reuse, PT ;  /* 0x000000170a00720c */ /* 0x080fe20003f46270 */
[----:B------:R-:W-:Y:S01]  /*96a0*/  UIADD3 UR22, UP2, UR22, -0x800, URZ ;  /* 0xfffff80016167890 */ /* 0x000fe2000ff5e03f */
[C---:B------:R-:W-:Y:S01]  /*96b0*/  LEA R2, P0, R3.reuse, R2, 0x2 ;  /* 0x0000000203027211 */ /* 0x040fe200078010ff */
[----:B------:R-:W-:Y:S01]  /*96c0*/  UIADD3 UR24, UP3, UR24, -0x800, URZ ;  /* 0xfffff80018187890 */ /* 0x000fe2000ff7e03f */
[----:B0-----:R-:W-:Y:S01]  /*96d0*/  MOV R4, UR6 ;  /* 0x0000000600047c02 */ /* 0x001fe20008000f00 */
        /* <DEDUP_REMOVED lines=36> */
.L_x_7584:
        /* <DEDUP_REMOVED lines=28> */
.L_x_7634:
[----:B------:R-:W-:Y:S05]  /*9ae0*/  BSYNC B0 ;  /* 0x0000000000007941 */ /* 0x000fea0003800000 */
.L_x_7633:
        /* <DEDUP_REMOVED lines=31> */
.L_x_7636:
[----:B0-----:R-:W0:Y:S02]  /*9ce0*/  S2R R7, SR_TID.X ;  /* 0x0000000000077919 */ /* 0x001e240000002100 */
.L_x_7637:
[----:B------:R-:W-:Y:S05]  /*9cf0*/  BSYNC B0 ;  /* 0x0000000000007941 */ /* 0x000fea0003800000 */
.L_x_7635:
        /* <DEDUP_REMOVED lines=15> */
.L_x_7638:
[C---:B------:R-:W-:Y:S02]  /*9df0*/  LEA R0, R7.reuse, UR7, 0x2 ;  /* 0x0000000707007c11 */ /* 0x040fe4000f8e10ff */
[----:B-1----:R-:W-:Y:S02]  /*9e00*/  SHF.R.S32.HI R2, RZ, 0x1f, R7 ;  /* 0x0000001fff027819 */ /* 0x002fe40000011407 */
        /* <DEDUP_REMOVED lines=16> */
.L_x_7639:
        /* <DEDUP_REMOVED lines=15> */
.L_x_10989:


//--------------------- .text._Z25selective_scan_bwd_kernelI32Selective_Scan_bwd_kernel_traitsILi32ELi16ELb0ELb1ELb1ELb1ELb0EffEEv12SSMParamsBwd --------------------------
	.section	.text._Z25selective_scan_bwd_kernelI32Selective_Scan_bwd_kernel_traitsILi32ELi16ELb0ELb1ELb1ELb1ELb0EffEEv12SSMParamsBwd,"ax",@progbits
	.align	128
        .global         _Z25selective_scan_bwd_kernelI32Selective_Scan_bwd_kernel_traitsILi32ELi16ELb0ELb1ELb1ELb1ELb0EffEEv12SSMParamsBwd
        .type           _Z25selective_scan_bwd_kernelI32Selective_Scan_bwd_kernel_traitsILi32ELi16ELb0ELb1ELb1ELb1ELb0EffEEv12SSMParamsBwd,@function
        .size           _Z25selective_scan_bwd_kernelI32Selective_Scan_bwd_kernel_traitsILi32ELi16ELb0ELb1ELb1ELb1ELb0EffEEv12SSMParamsBwd,(.L_x_10990 - _Z25selective_scan_bwd_kernelI32Selective_Scan_bwd_kernel_traitsILi32ELi16ELb0ELb1ELb1ELb1ELb0EffEEv12SSMParamsBwd)
        .other          _Z25selective_scan_bwd_kernelI32Selective_Scan_bwd_kernel_traitsILi32ELi16ELb0ELb1ELb1ELb1ELb0EffEEv12SSMParamsBwd,@"STO_CUDA_ENTRY STV_DEFAULT"
_Z25selective_scan_bwd_kernelI32Selective_Scan_bwd_kernel_traitsILi32ELi16ELb0ELb1ELb1ELb1ELb0EffEEv12SSMParamsBwd:
.text._Z25selective_scan_bwd_kernelI32Selective_Scan_bwd_kernel_traitsILi32ELi16ELb0ELb1ELb1ELb1ELb0EffEEv12SSMParamsBwd:
        /* <DEDUP_REMOVED lines=32> */
[----:B------:R-:W-:-:S02]  /*0200*/  ULDC.64 UR4, c[0x0][0x310] ;  /* 0x0000c40000047ab9 */ /* 0x000fc40000000a00 */
[----:B------:R-:W-:Y:S02]  /*0210*/  MOV R5, UR7 ;  /* 0x0000000700057c02 */ /* 0x000fe40008000f00 */
[----:B------:R3:W5:Y:S01]  /*0220*/  @P0 LDG.E R173, desc[UR24][R2.64] ;  /* 0x0000001802ad0981 */ /* 0x000762000c1e1900 */
[----:B-1----:R-:W-:-:S03]  /*0230*/  IADD3 R6, R0, 0xffffffe, RZ ;  /* 0x0ffffffe00067810 */ /* 0x002fc60007ffe0ff */
[----:B------:R1:W5:Y:S01]  /*0240*/  @P1 LDG.E R171, desc[UR24][R4.64] ;  /* 0x0000001804ab1981 */ /* 0x000362000c1e1900 */
[----:B---3--:R-:W-:Y:S01]  /*0250*/  HFMA2.MMA R2, -RZ, RZ, 0, 0 ;  /* 0x00000000ff027435 */ /* 0x008fe200000001ff */
[----:B--2---:R-:W-:Y:S01]  /*0260*/  USHF.R.S32.HI UR26, URZ, 0x1f, UR27 ;  /* 0x0000001f3f1a7899 */ /* 0x004fe2000801141b */
[----:B------:R-:W2:Y:S01]  /*0270*/  F2I.FTZ.U32.TRUNC.NTZ R3, R6 ;  /* 0x0000000600037305 */ /* 0x000ea2000021f000 */
[----:B------:R-:W-:Y:S01]  /*0280*/  UISETP.NE.U32.AND UP0, UPT, UR4, URZ, UPT ;  /* 0x0000003f0400728c */ /* 0x000fe2000bf05070 */
[----:B------:R-:W-:Y:S01]  /*0290*/  HFMA2.MMA R188, -RZ, RZ, 0, 0 ;  /* 0x00000000ffbc7435 */ /* 0x000fe200000001ff */
[----:B------:R-:W-:Y:S01]  /*02a0*/  ULDC.64 UR6, c[0x0][0x280] ;  /* 0x0000a00000067ab9 */ /* 0x000fe20000000a00 */
[----:B------:R-:W-:Y:S01]  /*02b0*/  UISETP.NE.U32.AND UP1, UPT, UR32, URZ, UPT ;  /* 0x0000003f2000728c */ /* 0x000fe2000bf25070 */
[----:B------:R-:W-:Y:S01]  /*02c0*/  MOV R186, RZ ;  /* 0x000000ff00ba7202 */ /* 0x000fe20000000f00 */
[----:B------:R-:W-:Y:S02]  /*02d0*/  UIMAD UR4, UR26, UR6, URZ ;  /* 0x000000061a0472a4 */ /* 0x000fe4000f8e023f */
[----:B------:R-:W-:-:S02]  /*02e0*/  UISETP.NE.AND.EX UP0, UPT, UR5, URZ, UPT, UP0 ;  /* 0x0000003f0500728c */ /* 0x000fc4000bf05300 */
[----:B------:R-:W-:Y:S02]  /*02f0*/  UIMAD UR5, UR26, UR22, URZ ;  /* 0x000000161a0572a4 */ /* 0x000fe4000f8e023f */
[----:B------:R-:W-:Y:S02]  /*0300*/  UIMAD.WIDE.U32 UR16, UR27, UR6, URZ ;  /* 0x000000061b1072a5 */ /* 0x000fe4000f8e003f */
[----:B------:R-:W-:Y:S01]  /*0310*/  UIMAD UR4, UR27, UR7, UR4 ;  /* 0x000000071b0472a4 */ /* 0x000fe2000f8e0204 */
[----:B--2---:R-:W-:Y:S01]  /*0320*/  IADD3 R0, RZ, -R3, RZ ;  /* 0x80000003ff007210 */ /* 0x004fe20007ffe0ff */
[----:B------:R-:W-:Y:S01]  /*0330*/  UISETP.NE.AND.EX UP1, UPT, UR33, URZ, UPT, UP1 ;  /* 0x0000003f2100728c */ /* 0x000fe2000bf25310 */
[----:B------:R-:W-:Y:S01]  /*0340*/  ULDC.64 UR6, c[0x0][0x328] ;  /* 0x0000ca0000067ab9 */ /* 0x000fe20000000a00 */
[----:B------:R-:W-:Y:S02]  /*0350*/  UIMAD UR23, UR27, UR23, UR5 ;  /* 0x000000171b1772a4 */ /* 0x000fe4000f8e0205 */
[----:B-1----:R-:W-:Y:S01]  /*0360*/  IMAD R5, R0, R7, RZ ;  /* 0x0000000700057224 */ /* 0x002fe200078e02ff */
[----:B------:R-:W-:Y:S01]  /*0370*/  IABS R0, UR9 ;  /* 0x0000000900007c13 */ /* 0x000fe20008000000 */
[----:B------:R-:W-:-:S02]  /*0380*/  UISETP.NE.U32.AND UP2, UPT, UR34, URZ, UPT ;  /* 0x0000003f2200728c */ /* 0x000fc4000bf45070 */
[----:B------:R-:W-:Y:S01]  /*0390*/  IMAD.HI.U32 R2, R3, R5, R2 ;  /* 0x0000000503027227 */ /* 0x000fe200078e0002 */
[----:B------:R-:W-:Y:S01]  /*03a0*/  UIMAD UR5, UR26, UR6, URZ ;  /* 0x000000061a0572a4 */ /* 0x000fe2000f8e023f */
[----:B------:R-:W1:Y:S01]  /*03b0*/  LDC.64 R4, c[0x0][0x258] ;  /* 0x00009600ff047b82 */ /* 0x000e620000000a00 */
[----:B------:R-:W-:Y:S02]  /*03c0*/  UISETP.NE.AND.EX UP2, UPT, UR35, URZ, UPT, UP2 ;  /* 0x0000003f2300728c */ /* 0x000fe4000bf45320 */
[----:B------:R-:W-:Y:S01]  /*03d0*/  UIMAD.WIDE.U32 UR14, UR27, UR6, URZ ;  /* 0x000000061b0e72a5 */ /* 0x000fe2000f8e003f */
[----:B------:R-:W-:Y:S01]  /*03e0*/  IMAD.HI.U32 R169, R2, R0, RZ ;  /* 0x0000000002a97227 */ /* 0x000fe200078e00ff */
[----:B------:R-:W-:Y:S02]  /*03f0*/  UIMAD UR28, UR27, UR7, UR5 ;  /* 0x000000071b1c72a4 */ /* 0x000fe4000f8e0205 */
[----:B------:R-:W-:Y:S02]  /*0400*/  UIMAD UR18, UR26, UR30, URZ ;  /* 0x0000001e1a1272a4 */ /* 0x000fe4000f8e023f */
[----:B------:R-:W-:Y:S01]  /*0410*/  IADD3 R2, -R169, RZ, RZ ;  /* 0x000000ffa9027210 */ /* 0x000fe20007ffe1ff */
[----:B------:R-:W-:Y:S01]  /*0420*/  ULDC.64 UR6, c[0x0][0x240] ;  /* 0x0000900000067ab9 */ /* 0x000fe20000000a00 */
[----:B------:R-:W-:Y:S01]  /*0430*/  UMOV UR5, URZ ;  /* 0x0000003f00057c82 */ /* 0x000fe20008000000 */
[----:B------:R-:W-:-:S02]  /*0440*/  UIMAD UR19, UR26, UR6, URZ ;  /* 0x000000061a1372a4 */ /* 0x000fc4000f8e023f */
[C---:B------:R-:W-:Y:S01]  /*0450*/  IMAD R0, R7.reuse, R2, R0 ;  /* 0x0000000207007224 */ /* 0x040fe200078e0200 */
[----:B------:R-:W-:Y:S02]  /*0460*/  UIMAD.WIDE.U32 UR12, UR27, UR6, URZ ;  /* 0x000000061b0c72a5 */ /* 0x000fe4000f8e003f */
[----:B------:R-:W-:Y:S02]  /*0470*/  UIMAD UR19, UR27, UR7, UR19 ;  /* 0x000000071b1372a4 */ /* 0x000fe4000f8e0213 */
[----:B------:R-:W-:Y:S01]  /*0480*/  ISETP.GT.U32.AND P1, PT, R7, R0, PT ;  /* 0x000000000700720c */ /* 0x000fe20003f24070 */
[----:B------:R-:W-:Y:S01]  /*0490*/  UMOV UR6, URZ ;  /* 0x0000003f00067c82 */ /* 0x000fe20008000000 */
[----:B------:R-:W-:Y:S02]  /*04a0*/  @UP1 ULEA UR6, UP3, UR9, UR32, 0x2 ;  /* 0x0000002009061291 */ /* 0x000fe4000f86103f */
[----:B------:R-:W-:Y:S02]  /*04b0*/  UIMAD.WIDE.U32 UR10, UR27, UR30, URZ ;  /* 0x0000001e1b0a72a5 */ /* 0x000fe4000f8e003f */
[----:B------:R-:W-:-:S02]  /*04c0*/  UIMAD UR18, UR27, UR31, UR18 ;  /* 0x0000001f1b1272a4 */ /* 0x000fc4000f8e0212 */
[----:B------:R-:W-:Y:S01]  /*04d0*/  @UP1 ULEA.HI.X UR5, UR9, UR33, UR8, 0x2, UP3 ;  /* 0x0000002109051291 */ /* 0x000fe200098f1408 */
[----:B------:R-:W-:Y:S01]  /*04e0*/  MOV R118, UR6 ;  /* 0x0000000600767c02 */ /* 0x000fe20008000f00 */
[----:B------:R-:W-:Y:S01]  /*04f0*/  UMOV UR7, URZ ;  /* 0x0000003f00077c82 */ /* 0x000fe20008000000 */
[----:B------:R-:W-:Y:S01]  /*0500*/  ULDC.64 UR30, c[0x0][0x288] ;  /* 0x0000a200001e7ab9 */ /* 0x000fe20000000a00 */
[----:B------:R-:W-:Y:S01]  /*0510*/  @UP2 ULEA UR7, UP1, UR9, UR34, 0x2 ;  /* 0x0000002209072291 */ /* 0x000fe2000f82103f */
[-C--:B------:R-:W-:Y:S01]  /*0520*/  @!P1 IADD3 R0, R0, -R7.reuse, RZ ;  /* 0x8000000700009210 */ /* 0x080fe20007ffe0ff */
[----:B------:R-:W-:Y:S01]  /*0530*/  UIMAD.WIDE.U32 UR20, UR27, UR22, URZ ;  /* 0x000000161b1472a5 */ /* 0x000fe2000f8e003f */
[----:B------:R-:W-:Y:S01]  /*0540*/  @!P1 IADD3 R169, R169, 0x1, RZ ;  /* 0x00000001a9a99810 */ /* 0x000fe20007ffe0ff */
[----:B------:R-:W-:Y:S01]  /*0550*/  UIADD3 UR17, UR17, UR4, URZ ;  /* 0x0000000411117290 */ /* 0x000fe2000fffe03f */
[----:B------:R-:W-:Y:S01]  /*0560*/  ISETP.GE.U32.AND P0, PT, R0, R7, PT ;  /* 0x000000070000720c */ /* 0x000fe20003f06070 */
[----:B------:R-:W-:Y:S01]  /*0570*/  UIMAD UR22, UR8, UR30, URZ ;  /* 0x0000001e081672a4 */ /* 0x000fe2000f8e023f */
[C---:B------:R-:W-:Y:S01]  /*0580*/  LOP3.LUT R0, R8.reuse, UR9, RZ, 0x3c, !PT ;  /* 0x0000000908007c12 */ /* 0x040fe2000f8e3cff */
[----:B------:R-:W-:Y:S01]  /*0590*/  UMOV UR4, URZ ;  /* 0x0000003f00047c82 */ /* 0x000fe20008000000 */
[----:B------:R-:W-:Y:S01]  /*05a0*/  ISETP.NE.AND P1, PT, R8, RZ, PT ;  /* 0x000000ff0800720c */ /* 0x000fe20003f25270 */
[----:B------:R-:W-:Y:S01]  /*05b0*/  @UP2 ULEA.HI.X UR4, UR9, UR35, UR8, 0x2, UP1 ;  /* 0x0000002309042291 */ /* 0x000fe200088f1408 */
[----:B------:R-:W-:Y:S01]  /*05c0*/  ISETP.GE.AND P2, PT, R0, RZ, PT ;  /* 0x000000ff0000720c */ /* 0x000fe20003f46270 */
[----:B------:R-:W-:Y:S01]  /*05d0*/  UIMAD UR31, UR9, UR31, UR22 ;  /* 0x0000001f091f72a4 */ /* 0x000fe2000f8e0216 */
[----:B------:R-:W2:Y:S01]  /*05e0*/  LDC.64 R6, c[0x0][0x278] ;  /* 0x00009e00ff067b82 */ /* 0x000ea20000000a00 */
[----:B------:R-:W-:Y:S01]  /*05f0*/  ULDC.64 UR34, c[0x0][0x298] ;  /* 0x0000a60000227ab9 */ /* 0x000fe20000000a00 */
[----:B------:R-:W-:Y:S01]  /*0600*/  UIADD3 UR21, UR21, UR23, URZ ;  /* 0x0000001715157290 */ /* 0x000fe2000fffe03f */
[----:B------:R-:W-:Y:S01]  /*0610*/  MOV R116, UR7 ;  /* 0x0000000700747c02 */ /* 0x000fe20008000f00 */
[----:B------:R-:W-:Y:S01]  /*0620*/  UIMAD UR22, UR8, UR34, URZ ;  /* 0x00000022081672a4 */ /* 0x000fe2000f8e023f */
[----:B------:R-:W-:Y:S01]  /*0630*/  @P0 IADD3 R169, R169, 0x1, RZ ;  /* 0x00000001a9a90810 */ /* 0x000fe20007ffe0ff */
[----:B------:R-:W-:Y:S01]  /*0640*/  UIADD3 UR15, UR15, UR28, URZ ;  /* 0x0000001c0f0f7290 */ /* 0x000fe2000fffe03f */
[----:B------:R-:W-:Y:S01]  /*0650*/  MOV R119, UR5 ;  /* 0x0000000500777c02 */ /* 0x000fe20008000f00 */
[----:B------:R-:W-:Y:S01]  /*0660*/  UIMAD UR32, UR9, UR35, UR22 ;  /* 0x00000023092072a4 */ /* 0x000fe2000f8e0216 */
[----:B------:R-:W-:Y:S01]  /*0670*/  MOV R117, UR4 ;  /* 0x0000000400757c02 */ /* 0x000fe20008000f00 */
[----:B------:R-:W-:Y:S01]  /*0680*/  UIMAD.WIDE.U32 UR22, UR9, UR34, UR20 ;  /* 0x00000022091672a5 */ /* 0x000fe2000f8e0014 */
[----:B------:R-:W-:Y:S01]  /*0690*/  @!P2 IADD3 R169, -R169, RZ, RZ ;  /* 0x000000ffa9a9a210 */ /* 0x000fe20007ffe1ff */
[----:B------:R-:W-:Y:S01]  /*06a0*/  UIMAD.WIDE.U32 UR16, UR9, UR30, UR16 ;  /* 0x0000001e091072a5 */ /* 0x000fe2000f8e0010 */
[----:B------:R-:W-:Y:S01]  /*06b0*/  @!P1 LOP3.LUT R169, RZ, R8, RZ, 0x33, !PT ;  /* 0x00000008ffa99212 */ /* 0x000fe200078e33ff */
[----:B------:R-:W-:Y:S01]  /*06c0*/  ULDC UR34, c[0x0][0x224] ;  /* 0x0000890000227ab9 */ /* 0x000fe20000000800 */
[----:B------:R-:W-:Y:S01]  /*06d0*/  UIMAD UR29, UR8, UR36, URZ ;  /* 0x00000024081d72a4 */ /* 0x000fe2000f8e023f */
[----:B------:R-:W3:Y:S01]  /*06e0*/  LDC.64 R8, c[0x0][0x2d8] ;  /* 0x0000b600ff087b82 */ /* 0x000ee20000000a00 */
[----:B------:R-:W-:Y:S01]  /*06f0*/  USHF.L.U32 UR44, UR34, 0x9, URZ ;  /* 0x00000009222c7899 */ /* 0x000fe2000800063f */
[----:B------:R-:W-:Y:S01]  /*0700*/  SHF.R.S32.HI R167, RZ, 0x1f, R169 ;  /* 0x0000001fffa77819 */ /* 0x000fe200000114a9 */
[----:B------:R-:W-:-:S02]  /*0710*/  UIADD3 UR13, UR13, UR19, URZ ;  /* 0x000000130d0d7290 */ /* 0x000fc4000fffe03f */
[----:B------:R-:W-:Y:S02]  /*0720*/  UIADD3 UR35, UR44, -0x200, URZ ;  /* 0xfffffe002c237890 */ /* 0x000fe4000fffe03f */
[-C--:B-1----:R-:W-:Y:S01]  /*0730*/  IMAD R0, R167, R4.reuse, RZ ;  /* 0x00000004a7007224 */ /* 0x082fe200078e02ff */
[----:B------:R-:W-:Y:S01]  /*0740*/  UIMAD.WIDE.U32 UR14, UR9, UR36, UR14 ;  /* 0x00000024090e72a5 */ /* 0x000fe2000f8e000e */
[C---:B------:R-:W-:Y:S01]  /*0750*/  IMAD.WIDE.U32 R2, R169.reuse, R4, UR12 ;  /* 0x0000000ca9027e25 */ /* 0x040fe2000f8e0004 */
[----:B------:R-:W-:Y:S02]  /*0760*/  USHF.R.S32.HI UR36, URZ, 0x1f, UR35 ;  /* 0x0000001f3f247899 */ /* 0x000fe40008011423 */
[----:B------:R-:W-:Y:S01]  /*0770*/  UIADD3 UR30, UP1, UR35, UR16, URZ ;  /* 0x00000010231e7290 */ /* 0x000fe2000ff3e03f */
[----:B------:R-:W-:Y:S01]  /*0780*/  IMAD R5, R169, R5, R0 ;  /* 0x00000005a9057224 */ /* 0x000fe200078e0200 */
[----:B------:R-:W-:Y:S01]  /*0790*/  UIMAD UR33, UR9, UR37, UR29 ;  /* 0x00000025092172a4 */ /* 0x000fe2000f8e021d */
[----:B------:R-:W-:Y:S01]  /*07a0*/  IADD3 R159, P0, R2, UR35, RZ ;  /* 0x00000023029f7c10 */ /* 0x000fe2000ff1e0ff */
[----:B------:R-:W-:Y:S01]  /*07b0*/  UIADD3 UR11, UR11, UR18, URZ ;  /* 0x000000120b0b7290 */ /* 0x000fe2000fffe03f */
[-C--:B--2---:R-:W-:Y:S01]  /*07c0*/  IMAD R0, R167, R6.reuse, RZ ;  /* 0x00000006a7007224 */ /* 0x084fe200078e02ff */
[----:B------:R-:W-:Y:S01]  /*07d0*/  ULDC.64 UR28, c[0x0][0x2f0] ;  /* 0x0000bc00001c7ab9 */ /* 0x000fe20000000a00 */
[----:B------:R-:W-:Y:S01]  /*07e0*/  UIADD3.X UR17, UR36, UR17, UR31, UP1, !UPT ;  /* 0x0000001124117290 */ /* 0x000fe20008ffe41f */
[----:B------:R-:W-:Y:S01]  /*07f0*/  IADD3 R4, R3, R5, RZ ;  /* 0x0000000503047210 */ /* 0x000fe20007ffe0ff */
[----:B------:R-:W-:Y:S01]  /*0800*/  ULEA UR28, UP1, UR30, UR28, 0x2 ;  /* 0x0000001c1e1c7291 */ /* 0x000fe2000f82103f */
[----:B------:R-:W-:Y:S01]  /*0810*/  IMAD.WIDE.U32 R2, R169, R6, UR10 ;  /* 0x0000000aa9027e25 */ /* 0x000fe2000f8e0006 */
[----:B------:R-:W-:Y:S01]  /*0820*/  @UP0 ULDC UR12, c[0x0][0x214] ;  /* 0x00008500000c0ab9 */ /* 0x000fe20000000800 */
[----:B------:R-:W-:Y:S01]  /*0830*/  UIADD3 UR16, UP2, UR35, UR22, URZ ;  /* 0x0000001623107290 */ /* 0x000fe2000ff5e03f */
[----:B---3--:R-:W-:Y:S01]  /*0840*/  LEA R161, P1, R159, R8, 0x2 ;  /* 0x000000089fa17211 */ /* 0x008fe200078210ff */
[----:B------:R-:W-:Y:S01]  /*0850*/  ULEA.HI.X UR29, UR30, UR29, UR17, 0x2, UP1 ;  /* 0x0000001d1e1d7291 */ /* 0x000fe200088f1411 */
[----:B------:R-:W-:Y:S01]  /*0860*/  IMAD R5, R169, R7, R0 ;  /* 0x00000007a9057224 */ /* 0x000fe200078e0200 */
[----:B------:R-:W-:Y:S01]  /*0870*/  @UP0 UIMAD UR10, UR27, UR12, UR9 ;  /* 0x0000000c1b0a02a4 */ /* 0x000fe2000f8e0209 */
[----:B------:R-:W-:Y:S01]  /*0880*/  IADD3.X R0, R4, UR36, RZ, P0, !PT ;  /* 0x0000002404007c10 */ /* 0x000fe200087fe4ff */
[----:B------:R-:W-:Y:S01]  /*0890*/  UISETP.GE.AND UP1, UPT, UR34, 0x1, UPT ;  /* 0x000000012200788c */ /* 0x000fe2000bf26270 */
[----:B------:R-:W-:Y:S01]  /*08a0*/  IADD3 R155, P0, R2, UR35, RZ ;  /* 0x00000023029b7c10 */ /* 0x000fe2000ff1e0ff */
[----:B------:R-:W-:Y:S01]  /*08b0*/  ULDC.64 UR20, c[0x0][0x2f8] ;  /* 0x0000be0000147ab9 */ /* 0x000fe20000000a00 */
[----:B------:R-:W-:Y:S01]  /*08c0*/  UIADD3.X UR23, UR36, UR23, UR32, UP2, !UPT ;  /* 0x0000001724177290 */ /* 0x000fe200097fe420 */
[----:B------:R-:W-:Y:S01]  /*08d0*/  IADD3 R5, R3, R5, RZ ;  /* 0x0000000503057210 */ /* 0x000fe20007ffe0ff */
[----:B------:R-:W-:Y:S01]  /*08e0*/  @UP0 UIMAD UR12, UR10, UR34, URZ ;  /* 0x000000220a0c02a4 */ /* 0x000fe2000f8e023f */
[----:B------:R-:W-:Y:S01]  /*08f0*/  PLOP3.LUT P2, PT, PT, PT, UP1, 0x80, 0x0 ;  /* 0x000000000000781c */ /* 0x000fe20003f4f018 */
[----:B------:R-:W-:Y:S01]  /*0900*/  ULEA UR22, UP2, UR16, UR20, 0x2 ;  /* 0x0000001410167291 */ /* 0x000fe2000f84103f */
[----:B------:R-:W-:Y:S01]  /*0910*/  LEA.HI.X R159, R159, R9, R0, 0x2, P1 ;  /* 0x000000099f9f7211 */ /* 0x000fe200008f1400 */
[----:B------:R-:W-:Y:S01]  /*0920*/  @UP0 ULDC UR13, c[0x0][0x21c] ;  /* 0x00008700000d0ab9 */ /* 0x000fe20000000800 */
[----:B------:R-:W-:Y:S01]  /*0930*/  @UP0 ULDC.64 UR10, c[0x0][0x310] ;  /* 0x0000c400000a0ab9 */ /* 0x000fe20000000a00 */
[----:B------:R-:W-:Y:S01]  /*0940*/  @UP0 UIMAD UR12, UR12, UR13, URZ ;  /* 0x0000000d0c0c02a4 */ /* 0x000fe2000f8e023f */
[----:B0-----:R-:W-:Y:S01]  /*0950*/  LEA R157, P1, R155, R10, 0x2 ;  /* 0x0000000a9b9d7211 */ /* 0x001fe200078210ff */
[----:B------:R-:W-:Y:S01]  /*0960*/  ULEA.HI.X UR19, UR16, UR21, UR23, 0x2, UP2 ;  /* 0x0000001510137291 */ /* 0x000fe200090f1417 */
[----:B------:R-:W-:Y:S01]  /*0970*/  IADD3.X R0, R5, UR36, RZ, P0, !PT ;  /* 0x0000002405007c10 */ /* 0x000fe200087fe4ff */
[----:B------:R-:W-:-:S02]  /*0980*/  UIADD3 UR21, UP2, UR35, UR14, URZ ;  /* 0x0000000e23157290 */ /* 0x000fc4000ff5e03f */
[----:B------:R-:W-:Y:S01]  /*0990*/  @UP0 UIMAD.WIDE UR10, UR12, 0x8, UR10 ;  /* 0x000000080c0a08a5 */ /* 0x000fe2000f8e020a */
[----:B------:R-:W-:Y:S01]  /*09a0*/  LEA.HI.X R155, R155, R11, R0, 0x2, P1 ;  /* 0x0000000b9b9b7211 */ /* 0x000fe200008f1400 */
[----:B------:R-:W-:Y:S01]  /*09b0*/  ULDC.64 UR16, c[0x0][0x3b8] ;  /* 0x0000ee0000107ab9 */ /* 0x000fe20000000a00 */
[----:B------:R-:W-:Y:S02]  /*09c0*/  UIADD3.X UR14, UR36, UR15, UR33, UP2, !UPT ;  /* 0x0000000f240e7290 */ /* 0x000fe400097fe421 */
[----:B------:R-:W-:Y:S02]  /*09d0*/  ULEA UR20, UP2, UR21, UR16, 0x2 ;  /* 0x0000001015147291 */ /* 0x000fe4000f84103f */
[----:B------:R-:W-:Y:S01]  /*09e0*/  @!UP0 UMOV UR10, URZ ;  /* 0x0000003f000a8c82 */ /* 0x000fe20008000000 */
[----:B------:R-:W-:Y:S01]  /*09f0*/  @!UP0 UMOV UR11, URZ ;  /* 0x0000003f000b8c82 */ /* 0x000fe20008000000 */
[----:B------:R-:W-:Y:S01]  /*0a00*/  ULEA.HI.X UR21, UR21, UR17, UR14, 0x2, UP2 ;  /* 0x0000001115157291 */ /* 0x000fe200090f140e */
[----:B------:R-:W-:Y:S11]  /*0a10*/  @!P2 BRA `(.L_x_7640) ;  /* 0x000000980024a947 */ /* 0x000ff60003800000 */
[----:B------:R-:W0:Y:S01]  /*0a20*/  S2R R165, SR_TID.X ;  /* 0x0000000000a57919 */ /* 0x000e220000002100 */
[----:B------:R-:W-:Y:S01]  /*0a30*/  MOV R186, RZ ;  /* 0x000000ff00ba7202 */ /* 0x000fe20000000f00 */
[----:B------:R-:W-:Y:S01]  /*0a40*/  UMOV UR16, UR28 ;  /* 0x0000001c00107c82 */ /* 0x000fe20008000000 */
[----:B------:R-:W-:Y:S01]  /*0a50*/  MOV R188, RZ ;  /* 0x000000ff00bc7202 */ /* 0x000fe20000000f00 */
[----:B------:R-:W1:Y:S01]  /*0a60*/  S2R R163, SR_LANEID ;  /* 0x0000000000a37919 */ /* 0x000e620000000000 */
[----:B------:R-:W-:Y:S01]  /*0a70*/  UMOV UR17, UR29 ;  /* 0x0000001d00117c82 */ /* 0x000fe20008000000 */
[----:B------:R-:W-:Y:S01]  /*0a80*/  UMOV UR18, UR22 ;  /* 0x0000001600127c82 */ /* 0x000fe20008000000 */
[----:B------:R-:W-:Y:S01]  /*0a90*/  UMOV UR4, URZ ;  /* 0x0000003f00047c82 */ /* 0x000fe20008000000 */
[----:B0-----:R-:W-:-:S04]  /*0aa0*/  SHF.L.U32 R0, R165, 0x4, RZ ;  /* 0x00000004a5007819 */ /* 0x001fc800000006ff */
[----:B------:R-:W-:-:S04]  /*0ab0*/  LOP3.LUT R0, R0, 0xfffffe00, RZ, 0xc0, !PT ;  /* 0xfffffe0000007812 */ /* 0x000fc800078ec0ff */
[----:B-1----:R-:W-:-:S07]  /*0ac0*/  LOP3.LUT R114, R0, 0x1f, R165, 0xf8, !PT ;  /* 0x0000001f00727812 */ /* 0x002fce00078ef8a5 */
.L_x_7715:
        /* <DEDUP_REMOVED lines=54> */
[----:B------:R-:W-:-:S03]  /*0e30*/  ISETP.GE.AND P2, PT, R160, R153, PT ;  /* 0x00000099a000720c */ /* 0x000fc60003f46270 */
[----:B------:R-:W4:Y:S01]  /*0e40*/  @!P3 LDG.E R15, desc[UR24][R2.64+0x480] ;  /* 0x00048018020fb981 */ /* 0x000f22000c1e1900 */
[-C--:B------:R-:W-:Y:S01]  /*0e50*/  ISETP.GE.AND P3, PT, R158, R153.reuse, PT ;  /* 0x000000999e00720c */ /* 0x080fe20003f66270 */
[----:B------:R-:W-:Y:S02]  /*0e60*/  HFMA2.MMA R19, -RZ, RZ, 0, 0 ;  /* 0x00000000ff137435 */ /* 0x000fe400000001ff */
[----:B------:R-:W4:Y:S01]  /*0e70*/  @!P4 LDG.E R10, desc[UR24][R2.64+0x500] ;  /* 0x00050018020ac981 */ /* 0x000f22000c1e1900 */
[----:B------:R-:W-:Y:S02]  /*0e80*/  ISETP.GE.AND P4, PT, R156, R153, PT ;  /* 0x000000999c00720c */ /* 0x000fe40003f86270 */
        /* <DEDUP_REMOVED lines=51> */
[----:B------:R-:W-:Y:S02]  /*11c0*/  ISETP.GE.AND P0, PT, R178, R153, PT ;  /* 0x00000099b200720c */ /* 0x000fe40003f06270 */
[----:B------:R-:W-:Y:S02]  /*11d0*/  MOV R120, UR18 ;  /* 0x0000001200787c02 */ /* 0x000fe40008000f00 */
[----:B------:R-:W-:-:S03]  /*11e0*/  MOV R121, UR19 ;  /* 0x0000001300797c02 */ /* 0x000fc60008000f00 */
[----:B------:R-:W-:Y:S01]  /*11f0*/  IMAD.WIDE R120, R114, 0x4, R120 ;  /* 0x0000000472787825 */ /* 0x000fe200078e0278 */
[-C--:B------:R-:W-:Y:S02]  /*1200*/  ISETP.GE.AND P1, PT, R180, R153.reuse, PT ;  /* 0x00000099b400720c */ /* 0x080fe40003f26270 */
[-C--:B------:R-:W-:Y:S02]  /*1210*/  ISETP.GE.AND P2, PT, R182, R153.reuse, PT ;  /* 0x00000099b600720c */ /* 0x080fe40003f46270 */
[-C--:B------:R-:W-:Y:S02]  /*1220*/  ISETP.GE.AND P3, PT, R184, R153.reuse, PT ;  /* 0x00000099b800720c */ /* 0x080fe40003f66270 */
[-C--:B------:R-:W-:Y:S02]  /*1230*/  ISETP.GE.AND P4, PT, R114, R153.reuse, PT ;  /* 0x000000997200720c */ /* 0x080fe40003f86270 */
[-C--:B------:R-:W-:Y:S01]  /*1240*/  ISETP.GE.AND P5, PT, R174, R153.reuse, PT ;  /* 0x00000099ae00720c */ /* 0x080fe20003fa6270 */
[----:B------:R-:W-:Y:S01]  /*1250*/  HFMA2.MMA R3, -RZ, RZ, 0, 0 ;  /* 0x00000000ff037435 */ /* 0x000fe200000001ff */
[----:B------:R-:W-:Y:S01]  /*1260*/  ISETP.GE.AND P6, PT, R176, R153, PT ;  /* 0x00000099b000720c */ /* 0x000fe20003fc6270 */
        /* <DEDUP_REMOVED lines=12> */
[----:B------:R0:W-:Y:S01]  /*1330*/  STS [R147+0x300], R6 ;  /* 0x0003000693007388 */ /* 0x0001e20000000800 */
[----:B------:R-:W-:Y:S02]  /*1340*/  LEA.HI.SX32 R0, R0, R0, 0x1b ;  /* 0x0000000000007211 */ /* 0x000fe400078fdaff */
[----:B------:R-:W-:Y:S01]  /*1350*/  LEA R140, R4, UR14, 0x2 ;  /* 0x0000000e048c7c11 */ /* 0x000fe2000f8e10ff */
[----:B------:R-:W-:Y:S04]  /*1360*/  STS [R146+0x380], R13 ;  /* 0x0003800d92007388 */ /* 0x000fe80000000800 */
[----:B------:R-:W-:Y:S01]  /*1370*/  STS [R145+0x400], R8 ;  /* 0x0004000891007388 */ /* 0x000fe20000000800 */
        /* <DEDUP_REMOVED lines=46> */
[----:B------:R-:W-:Y:S02]  /*1660*/  ISETP.GE.AND P5, PT, R158, R153, PT ;  /* 0x000000999e00720c */ /* 0x000fe40003fa6270 */
[----:B--2---:R-:W-:-:S02]  /*1670*/  CS2R R12, SRZ ;  /* 0x00000000000c7805 */ /* 0x004fc4000001ff00 */
[----:B------:R-:W-:Y:S02]  /*1680*/  ISETP.GE.AND P6, PT, R156, R153, PT ;  /* 0x000000999c00720c */ /* 0x000fe40003fc6270 */
[----:B---3--:R-:W-:Y:S02]  /*1690*/  CS2R R14, SRZ ;  /* 0x00000000000e7805 */ /* 0x008fe4000001ff00 */
[----:B------:R-:W-:Y:S02]  /*16a0*/  CS2R R16, SRZ ;  /* 0x0000000000107805 */ /* 0x000fe4000001ff00 */
[----:B------:R-:W-:Y:S01]  /*16b0*/  CS2R R18, SRZ ;  /* 0x0000000000127805 */ /* 0x000fe2000001ff00 */
[----:B------:R-:W2:Y:S04]  /*16c0*/  @!P1 LDG.E R12, desc[UR24][R120.64+0x500] ;  /* 0x00050018780c9981 */ /* 0x000ea8000c1e1900 */
[----:B------:R-:W3:Y:S04]  /*16d0*/  @!P0 LDG.E R13, desc[UR24][R120.64+0x480] ;  /* 0x00048018780d8981 */ /* 0x000ee8000c1e1900 */
[----:B------:R-:W2:Y:S04]  /*16e0*/  @!P2 LDG.E R15, desc[UR24][R120.64+0x580] ;  /* 0x00058018780fa981 */ /* 0x000ea8000c1e1900 */
[----:B------:R-:W2:Y:S04]  /*16f0*/  @!P3 LDG.E R14, desc[UR24][R120.64+0x600] ;  /* 0x00060018780eb981 */ /* 0x000ea8000c1e1900 */
[----:B------:R-:W2:Y:S04]  /*1700*/  @!P4 LDG.E R17, desc[UR24][R120.64+0x680] ;  /* 0x000680187811c981 */ /* 0x000ea8000c1e1900 */
[----:B------:R-:W2:Y:S04]  /*1710*/  @!P5 LDG.E R16, desc[UR24][R120.64+0x700] ;  /* 0x000700187810d981 */ /* 0x000ea8000c1e1900 */
[----:B------:R-:W2:Y:S01]  /*1720*/  @!P6 LDG.E R19, desc[UR24][R120.64+0x780] ;  /* 0x000780187813e981 */ /* 0x000ea2000c1e1900 */
[----:B------:R-:W-:-:S02]  /*1730*/  P2R R22, PR, RZ, 0x1 ;  /* 0x00000001ff167803 */ /* 0x000fc40000000000 */
[-C--:B------:R-:W-:Y:S02]  /*1740*/  ISETP.GE.AND P0, PT, R114, R153.reuse, PT ;  /* 0x000000997200720c */ /* 0x080fe40003f06270 */
[----:B------:R-:W-:Y:S02]  /*1750*/  MOV R2, UR20 ;  /* 0x0000001400027c02 */ /* 0x000fe40008000f00 */
[----:B----4-:R-:W-:Y:S02]  /*1760*/  P2R R21, PR, RZ, 0x2 ;  /* 0x00000002ff157803 */ /* 0x010fe40000000000 */
[----:B------:R-:W-:Y:S02]  /*1770*/  ISETP.GE.AND P1, PT, R182, R153, PT ;  /* 0x00000099b600720c */ /* 0x000fe40003f26270 */
[----:B------:R-:W-:Y:S01]  /*1780*/  MOV R20, RZ ;  /* 0x000000ff00147202 */ /* 0x000fe20000000f00 */
[----:B------:R-:W-:Y:S01]  /*1790*/  HFMA2.MMA R24, -RZ, RZ, 0, 0 ;  /* 0x00000000ff187435 */ /* 0x000fe200000001ff */
[----:B------:R-:W-:Y:S01]  /*17a0*/  MOV R26, RZ ;  /* 0x000000ff001a7202 */ /* 0x000fe20000000f00 */
[----:B------:R0:W-:Y:S04]  /*17b0*/  STS [R154], R3 ;  /* 0x000000039a007388 */ /* 0x0001e80000000800 */
        /* <DEDUP_REMOVED lines=8> */
[----:B---3--:R-:W-:Y:S04]  /*1840*/  STS [R144+0x480], R13 ;  /* 0x0004800d90007388 */ /* 0x008fe80000000800 */
[----:B--2---:R-:W-:Y:S04]  /*1850*/  STS [R143+0x500], R12 ;  /* 0x0005000c8f007388 */ /* 0x004fe80000000800 */
[----:B------:R-:W-:Y:S04]  /*1860*/  STS [R142+0x580], R15 ;  /* 0x0005800f8e007388 */ /* 0x000fe80000000800 */
[----:B------:R2:W-:Y:S04]  /*1870*/  STS [R141+0x600], R14 ;  /* 0x0006000e8d007388 */ /* 0x0005e80000000800 */
        /* <DEDUP_REMOVED lines=20> */
[----:B0-----:R-:W-:-:S02]  /*19c0*/  MOV R3, UR21 ;  /* 0x0000001500037c02 */ /* 0x001fc40008000f00 */
[----:B-1----:R-:W-:Y:S01]  /*19d0*/  MOV R5, RZ ;  /* 0x000000ff00057202 */ /* 0x002fe20000000f00 */
[----:B------:R-:W-:Y:S01]  /*19e0*/  IMAD.WIDE R2, R114, 0x4, R2 ;  /* 0x0000000472027825 */ /* 0x000fe200078e0202 */
[----:B------:R-:W-:Y:S01]  /*19f0*/  BAR.SYNC.DEFER_BLOCKING 0x0 ;  /* 0x0000000000007b1d */ /* 0x000fe20000010000 */
[----:B----4-:R-:W-:Y:S01]  /*1a00*/  HFMA2.MMA R7, -RZ, RZ, 0, 0 ;  /* 0x00000000ff077435 */ /* 0x010fe200000001ff */
[----:B--2---:R-:W-:-:S04]  /*1a10*/  CS2R R14, SRZ ;  /* 0x00000000000e7805 */ /* 0x004fc8000001ff00 */
[----:B------:R-:W2:Y:S01]  /*1a20*/  @!P0 LDG.E R5, desc[UR24][R2.64] ;  /* 0x0000001802058981 */ /* 0x000ea2000c1e1900 */
[----:B------:R-:W-:-:S03]  /*1a30*/  ISETP.GE.AND P0, PT, R184, R153, PT ;  /* 0x00000099b800720c */ /* 0x000fc60003f06270 */
[----:B------:R-:W4:Y:S01]  /*1a40*/  @!P1 LDG.E R14, desc[UR24][R2.64+0x100] ;  /* 0x00010018020e9981 */ /* 0x000f22000c1e1900 */
[-C--:B------:R-:W-:Y:S02]  /*1a50*/  ISETP.GE.AND P1, PT, R178, R153.reuse, PT ;  /* 0x00000099b200720c */ /* 0x080fe40003f26270 */
[----:B---3--:R-:W-:Y:S02]  /*1a60*/  CS2R R16, SRZ ;  /* 0x0000000000107805 */ /* 0x008fe4000001ff00 */
[----:B------:R-:W-:Y:S01]  /*1a70*/  MOV R9, RZ ;  /* 0x000000ff00097202 */ /* 0x000fe20000000f00 */
[----:B------:R-:W-:Y:S01]  /*1a80*/  HFMA2.MMA R11, -RZ, RZ, 0, 0 ;  /* 0x00000000ff0b7435 */ /* 0x000fe200000001ff */
[----:B------:R-:W3:Y:S01]  /*1a90*/  @!P3 LDG.E R24, desc[UR24][R2.64+0x600] ;  /* 0x000600180218b981 */ /* 0x000ee2000c1e1900 */
[----:B------:R-:W-:Y:S02]  /*1aa0*/  HFMA2.MMA R13, -RZ, RZ, 0, 0 ;  /* 0x00000000ff0d7435 */ /* 0x000fe400000001ff */
[----:B------:R-:W-:Y:S01]  /*1ab0*/  HFMA2.MMA R19, -RZ, RZ, 0, 0 ;  /* 0x00000000ff137435 */ /* 0x000fe200000001ff */
[----:B------:R-:W3:Y:S04]  /*1ac0*/  @!P2 LDG.E R17, desc[UR24][R2.64+0x580] ;  /* 0x000580180211a981 */ /* 0x000ee8000c1e1900 */
[----:B------:R-:W4:Y:S01]  /*1ad0*/  @!P0 LDG.E R7, desc[UR24][R2.64+0x80] ;  /* 0x0000801802078981 */ /* 0x000f22000c1e1900 */
        /* <DEDUP_REMOVED lines=8> */
[----:B------:R-:W-:-:S09]  /*1b60*/  ISETP.GE.AND P1, PT, R170, R153, PT ;  /* 0x00000099aa00720c */ /* 0x000fd20003f26270 */
[----:B------:R-:W3:Y:S01]  /*1b70*/  @!P0 LDG.E R11, desc[UR24][R2.64+0x280] ;  /* 0x00028018020b8981 */ /* 0x000ee2000c1e1900 */
[----:B------:R-:W-:-:S03]  /*1b80*/  ISETP.GE.AND P0, PT, R172, R153, PT ;  /* 0x00000099ac00720c */ /* 0x000fc60003f06270 */
[----:B------:R-:W3:Y:S01]  /*1b90*/  @!P1 LDG.E R20, desc[UR24][R2.64+0x400] ;  /* 0x0004001802149981 */ /* 0x000ee2000c1e1900 */
[----:B------:R-:W-:-:S09]  /*1ba0*/  ISETP.NE.AND P1, PT, R21, RZ, PT ;  /* 0x000000ff1500720c */ /* 0x000fd20003f25270 */
[----:B------:R-:W3:Y:S01]  /*1bb0*/  @!P0 LDG.E R13, desc[UR24][R2.64+0x380] ;  /* 0x00038018020d8981 */ /* 0x000ee2000c1e1900 */
[----:B------:R-:W-:Y:S02]  /*1bc0*/  ISETP.NE.AND P0, PT, R22, RZ, PT ;  /* 0x000000ff1600720c */ /* 0x000fe40003f05270 */
[----:B------:R-:W-:Y:S02]  /*1bd0*/  MOV R22, RZ ;  /* 0x000000ff00167202 */ /* 0x000fe40000000f00 */
[----:B------:R-:W-:-:S04]  /*1be0*/  MOV R21, RZ ;  /* 0x000000ff00157202 */ /* 0x000fc80000000f00 */
[----:B------:R-:W3:Y:S04]  /*1bf0*/  @!P1 LDG.E R22, desc[UR24][R2.64+0x500] ;  /* 0x0005001802169981 */ /* 0x000ee8000c1e1900 */
[----:B------:R-:W3:Y:S04]  /*1c00*/  @!P6 LDG.E R21, desc[UR24][R2.64+0x780] ;  /* 0x000780180215e981 */ /* 0x000ee8000c1e1900 */
[----:B------:R0:W3:Y:S01]  /*1c10*/  @!P0 LDG.E R15, desc[UR24][R2.64+0x480] ;  /* 0x00048018020f8981 */ /* 0x0000e2000c1e1900 */
[--C-:B-----5:R-:W-:Y:S01]  /*1c20*/  FADD.FTZ R78, R78, R171.reuse ;  /* 0x000000ab4e4e7221 */ /* 0x120fe20000010000 */
[----:B0-----:R-:W0:Y:S04]  /*1c30*/  LDC R2, c[0x0][0x21c] ;  /* 0x00008700ff027b82 */ /* 0x001e280000000800 */
        /* <DEDUP_REMOVED lines=15> */
[----:B----4-:R0:W-:Y:S04]  /*1d30*/  STS [R152+0x80], R7 ;  /* 0x0000800798007388 */ /* 0x0101e80000000800 */
[----:B------:R0:W-:Y:S04]  /*1d40*/  STS [R151+0x100], R14 ;  /* 0x0001000e97007388 */ /* 0x0001e80000000800 */
[----:B---3--:R0:W-:Y:S04]  /*1d50*/  STS [R150+0x180], R9 ;  /* 0x0001800996007388 */ /* 0x0081e80000000800 */
        /* <DEDUP_REMOVED lines=61> */
.L_x_7642:
[----:B------:R-:W-:Y:S05]  /*2130*/  BSYNC B0 ;  /* 0x0000000000007941 */ /* 0x000fea0003800000 */
.L_x_7641:
        /* <DEDUP_REMOVED lines=35> */
.L_x_7644:
[----:B------:R-:W-:Y:S05]  /*2370*/  BSYNC B0 ;  /* 0x0000000000007941 */ /* 0x000fea0003800000 */
.L_x_7643:
        /* <DEDUP_REMOVED lines=35> */
.L_x_7646:
[----:B------:R-:W-:Y:S05]  /*25b0*/  BSYNC B0 ;  /* 0x0000000000007941 */ /* 0x000fea0003800000 */
.L_x_7645:
        /* <DEDUP_REMOVED lines=35> */
.L_x_7648:
[----:B------:R-:W-:Y:S05]  /*27f0*/  BSYNC B0 ;  /* 0x0000000000007941 */ /* 0x000fea0003800000 */
.L_x_7647:
        /* <DEDUP_REMOVED lines=36> */
.L_x_7650:
[----:B------:R-:W-:Y:S05]  /*2a40*/  BSYNC B0 ;  /* 0x0000000000007941 */ /* 0x000fea0003800000 */
.L_x_7649:
[----:B------:R-:W-:Y:S01]  /*2a50*/  BSSY B0, `(.L_x_7651) ;  /* 0x0000027000007945 */ /* 0x000fe20003800000 */
[----:B------:R-:W-:Y:S01]  /*2a60*/  HFMA2.MMA R66, -RZ, RZ, 0, 0 ;  /* 0x00000000ff427435 */ /* 0x000fe200000001ff */
[----:B------:R-:W-:Y:S02]  /*2a70*/  FSETP.GTU.FTZ.AND P0, PT, R68, 20, PT ;  /* 0x41a000004400780b */ /* 0x000fe40003f1c000 */
[----:B------:R-:W-:Y:S02]  /*2a80*/  CS2R R64, SRZ ;  /* 0x0000000000407805 */ /* 0x000fe4000001ff00 */
[----:B------:R-:W-:Y:S01]  /*2a90*/  MOV R62, RZ ;  /* 0x000000ff003e7202 */ /* 0x000fe20000000f00 */
[----:B------:R-:W-:Y:S01]  /*2aa0*/  FADD.FTZ R63, R0, R171 ;  /* 0x000000ab003f7221 */ /* 0x000fe20000010000 */
[----:B0-----:R-:W-:Y:S01]  /*2ab0*/  FFMA.FTZ R5, R111, R94, R188 ;  /* 0x0000005e6f057223 */ /* 0x001fe200000100bc */
        /* <DEDUP_REMOVED lines=32> */
.L_x_7652:
[----:B------:R-:W-:Y:S05]  /*2cc0*/  BSYNC B0 ;  /* 0x0000000000007941 */ /* 0x000fea0003800000 */
.L_x_7651:
        /* <DEDUP_REMOVED lines=39> */
.L_x_7654:
[----:B------:R-:W-:Y:S05]  /*2f40*/  BSYNC B0 ;  /* 0x0000000000007941 */ /* 0x000fea0003800000 */
.L_x_7653:
        /* <DEDUP_REMOVED lines=39> */
.L_x_7656:
[----:B------:R-:W-:Y:S05]  /*31c0*/  BSYNC B0 ;  /* 0x0000000000007941 */ /* 0x000fea0003800000 */
.L_x_7655:
        /* <DEDUP_REMOVED lines=39> */
.L_x_7658:
[----:B------:R-:W-:Y:S05]  /*3440*/  BSYNC B0 ;  /* 0x0000000000007941 */ /* 0x000fea0003800000 */
.L_x_7657:
        /* <DEDUP_REMOVED lines=39> */
.L_x_7660:
[----:B------:R-:W-:Y:S05]  /*36c0*/  BSYNC B0 ;  /* 0x0000000000007941 */ /* 0x000fea0003800000 */
.L_x_7659:
        /* <DEDUP_REMOVED lines=40> */
.L_x_7662:
[----:B------:R-:W-:Y:S05]  /*3950*/  BSYNC B0 ;  /* 0x0000000000007941 */ /* 0x000fea0003800000 */
.L_x_7661:
        /* <DEDUP_REMOVED lines=33> */
.L_x_7664:
[----:B------:R-:W-:Y:S05]  /*3b70*/  BSYNC B0 ;  /* 0x0000000000007941 */ /* 0x000fea0003800000 */
.L_x_7663:
        /* <DEDUP_REMOVED lines=33> */
.L_x_7666:
[----:B------:R-:W-:Y:S05]  /*3d90*/  BSYNC B0 ;  /* 0x0000000000007941 */ /* 0x000fea0003800000 */
.L_x_7665:
        /* <DEDUP_REMOVED lines=33> */
.L_x_7668:
[----:B------:R-:W-:Y:S05]  /*3fb0*/  BSYNC B0 ;  /* 0x0000000000007941 */ /* 0x000fea0003800000 */
.L_x_7667:
        /* <DEDUP_REMOVED lines=33> */
.L_x_7670:
[----:B------:R-:W-:Y:S05]  /*41d0*/  BSYNC B0 ;  /* 0x0000000000007941 */ /* 0x000fea0003800000 */
.L_x_7669:
        /* <DEDUP_REMOVED lines=33> */
.L_x_7672:
[----:B------:R-:W-:Y:S05]  /*43f0*/  BSYNC B0 ;  /* 0x0000000000007941 */ /* 0x000fea0003800000 */
.L_x_7671:
        /* <DEDUP_REMOVED lines=34> */
[----:B------:R-:W-:Y:S01]  /*4620*/  CS2R R64, SRZ ;  /* 0x0000000000407805 */ /* 0x000fe2000001ff00 */
[----:B------:R-:W2:Y:S01]  /*4630*/  LDC.64 R124, c[0x0][0x360] ;  /* 0x0000d800ff7c7b82 */ /* 0x000ea20000000a00 */
[----:B------:R-:W-:-:S02]  /*4640*/  MOV R62, RZ ;  /* 0x000000ff003e7202 */ /* 0x000fc40000000f00 */
[----:B------:R-:W-:Y:S02]  /*4650*/  CS2R R60, SRZ ;  /* 0x00000000003c7805 */ /* 0x000fe4000001ff00 */
[----:B------:R-:W-:Y:S02]  /*4660*/  CS2R R56, SRZ ;  /* 0x0000000000387805 */ /* 0x000fe4000001ff00 */
[----:B------:R-:W-:Y:S02]  /*4670*/  MOV R55, RZ ;  /* 0x000000ff00377202 */ /* 0x000fe40000000f00 */
[----:B------:R-:W-:Y:S02]  /*4680*/  CS2R R52, SRZ ;  /* 0x0000000000347805 */ /* 0x000fe4000001ff00 */
[----:B------:R-:W-:Y:S02]  /*4690*/  CS2R R48, SRZ ;  /* 0x0000000000307805 */ /* 0x000fe4000001ff00 */
[----:B------:R-:W-:Y:S01]  /*46a0*/  MOV R47, RZ ;  /* 0x000000ff002f7202 */ /* 0x000fe20000000f00 */
        /* <DEDUP_REMOVED lines=18> */
.L_x_7710:
[----:B------:R-:W-:Y:S01]  /*47d0*/  USHF.R.S32.HI UR50, URZ, 0x1f, UR5 ;  /* 0x0000001f3f327899 */ /* 0x000fe20008011405 */
[----:B------:R-:W-:Y:S02]  /*47e0*/  MOV R5, UR36 ;  /* 0x0000002400057c02 */ /* 0x000fe40008000f00 */
[----:B------:R-:W-:Y:S02]  /*47f0*/  CS2R R10, SRZ ;  /* 0x00000000000a7805 */ /* 0x000fe4000001ff00 */
[C---:B------:R-:W-:Y:S01]  /*4800*/  LOP3.LUT R184, R114.reuse, 0x20, RZ, 0xfc, !PT ;  /* 0x0000002072b87812 */ /* 0x040fe200078efcff */
[----:B------:R-:W-:Y:S01]  /*4810*/  UIMAD UR14, UR50, UR36, URZ ;  /* 0x00000024320e72a4 */ /* 0x000fe2000f8e023f */
[C---:B------:R-:W-:Y:S01]  /*4820*/  LOP3.LUT R182, R114.reuse, 0x40, RZ, 0xfc, !PT ;  /* 0x0000004072b67812 */ /* 0x040fe200078efcff */
[----:B------:R-:W-:Y:S01]  /*4830*/  IMAD.WIDE.U32 R4, R5, UR5, R114 ;  /* 0x0000000505047c25 */ /* 0x000fe2000f8e0072 */
[----:B------:R-:W-:Y:S01]  /*4840*/  LOP3.LUT R180, R114, 0x60, RZ, 0xfc, !PT ;  /* 0x0000006072b47812 */ /* 0x000fe200078efcff */
[----:B------:R-:W-:Y:S01]  /*4850*/  UIMAD UR14, UR5, UR37, UR14 ;  /* 0x00000025050e72a4 */ /* 0x000fe2000f8e020e */
[----:B------:R-:W-:-:S02]  /*4860*/  ISETP.GE.AND P3, PT, R184, R29, PT ;  /* 0x0000001db800720c */ /* 0x000fc40003f66270 */
[----:B------:R-:W-:Y:S02]  /*4870*/  CS2R R12, SRZ ;  /* 0x00000000000c7805 */ /* 0x000fe4000001ff00 */
[-C--:B------:R-:W-:Y:S02]  /*4880*/  ISETP.GE.AND P2, PT, R182, R29.reuse, PT ;  /* 0x0000001db600720c */ /* 0x080fe40003f46270 */
[----:B------:R-:W-:Y:S02]  /*4890*/  CS2R R8, SRZ ;  /* 0x0000000000087805 */ /* 0x000fe4000001ff00 */
[----:B------:R-:W-:Y:S02]  /*48a0*/  ISETP.GE.AND P1, PT, R180, R29, PT ;  /* 0x0000001db400720c */ /* 0x000fe40003f26270 */
[----:B------:R-:W-:Y:S02]  /*48b0*/  CS2R R14, SRZ ;  /* 0x00000000000e7805 */ /* 0x000fe4000001ff00 */
[----:B------:R-:W-:-:S02]  /*48c0*/  LEA R2, P0, R4, R161, 0x2 ;  /* 0x000000a104027211 */ /* 0x000fc400078010ff */
[----:B------:R-:W-:Y:S02]  /*48d0*/  CS2R R16, SRZ ;  /* 0x0000000000107805 */ /* 0x000fe4000001ff00 */
[----:B------:R-:W-:Y:S02]  /*48e0*/  IADD3 R0, R5, UR14, RZ ;  /* 0x0000000e05007c10 */ /* 0x000fe4000fffe0ff */
[----:B------:R-:W-:Y:S02]  /*48f0*/  CS2R R18, SRZ ;  /* 0x0000000000127805 */ /* 0x000fe4000001ff00 */
[----:B------:R-:W-:Y:S02]  /*4900*/  LOP3.LUT R178, R114, 0x80, RZ, 0xfc, !PT ;  /* 0x0000008072b27812 */ /* 0x000fe400078efcff */
[----:B------:R-:W-:Y:S02]  /*4910*/  LEA.HI.X R3, R4, R159, R0, 0x2, P0 ;  /* 0x0000009f04037211 */ /* 0x000fe400000f1400 */
[----:B------:R-:W-:-:S02]  /*4920*/  MOV R0, RZ ;  /* 0x000000ff00007202 */ /* 0x000fc40000000f00 */
[C---:B------:R-:W-:Y:S01]  /*4930*/  LOP3.LUT R176, R114.reuse, 0xa0, RZ, 0xfc, !PT ;  /* 0x000000a072b07812 */ /* 0x040fe200078efcff */
[----:B--2---:R-:W2:Y:S01]  /*4940*/  @!P3 LDG.E R11, desc[UR24][R2.64+0x80] ;  /* 0x00008018020bb981 */ /* 0x004ea2000c1e1900 */
[C---:B------:R-:W-:Y:S02]  /*4950*/  LOP3.LUT R174, R114.reuse, 0xc0, RZ, 0xfc, !PT ;  /* 0x000000c072ae7812 */ /* 0x040fe400078efcff */
[C---:B------:R-:W-:Y:S01]  /*4960*/  LOP3.LUT R172, R114.reuse, 0xe0, RZ, 0xfc, !PT ;  /* 0x000000e072ac7812 */ /* 0x040fe200078efcff */
[----:B---3--:R-:W3:Y:S01]  /*4970*/  @!P2 LDG.E R0, desc[UR24][R2.64+0x100] ;  /* 0x000100180200a981 */ /* 0x008ee2000c1e1900 */
[----:B------:R-:W-:Y:S02]  /*4980*/  LOP3.LUT R170, R114, 0x100, RZ, 0xfc, !PT ;  /* 0x0000010072aa7812 */ /* 0x000fe400078efcff */
[----:B------:R-:W-:Y:S01]  /*4990*/  ISETP.GE.AND P0, PT, R178, R29, PT ;  /* 0x0000001db200720c */ /* 0x000fe20003f06270 */
[----:B------:R-:W4:Y:S01]  /*49a0*/  @!P1 LDG.E R13, desc[UR24][R2.64+0x180] ;  /* 0x00018018020d9981 */ /* 0x000f22000c1e1900 */
[----:B------:R-:W-:-:S02]  /*49b0*/  LOP3.LUT R168, R114, 0x120, RZ, 0xfc, !PT ;  /* 0x0000012072a87812 */ /* 0x000fc400078efcff */
[-C--:B------:R-:W-:Y:S02]  /*49c0*/  ISETP.GE.AND P5, PT, R176, R29.reuse, PT ;  /* 0x0000001db000720c */ /* 0x080fe40003fa6270 */
[-C--:B------:R-:W-:Y:S02]  /*49d0*/  ISETP.GE.AND P4, PT, R174, R29.reuse, PT ;  /* 0x0000001dae00720c */ /* 0x080fe40003f86270 */
[-C--:B------:R-:W-:Y:S02]  /*49e0*/  ISETP.GE.AND P3, PT, R172, R29.reuse, PT ;  /* 0x0000001dac00720c */ /* 0x080fe40003f66270 */
[----:B------:R-:W-:Y:S02]  /*49f0*/  ISETP.NE.AND P6, PT, R27, RZ, PT ;  /* 0x000000ff1b00720c */ /* 0x000fe40003fc5270 */
[-C--:B------:R-:W-:Y:S01]  /*4a00*/  ISETP.GE.AND P2, PT, R170, R29.reuse, PT ;  /* 0x0000001daa00720c */ /* 0x080fe20003f46270 */
[----:B------:R-:W4:Y:S01]  /*4a10*/  @!P0 LDG.E R8, desc[UR24][R2.64+0x200] ;  /* 0x0002001802088981 */ /* 0x000f22000c1e1900 */
[----:B------:R-:W-:-:S02]  /*4a20*/  ISETP.GE.AND P1, PT, R168, R29, PT ;  /* 0x0000001da800720c */ /* 0x000fc40003f26270 */
        /* <DEDUP_REMOVED lines=13> */
[----:B------:R-:W2:Y:S01]  /*4b00*/  @!P6 LDG.E R9, desc[UR24][R2.64] ;  /* 0x000000180209e981 */ /* 0x000ea2000c1e1900 */
[-C--:B------:R-:W-:Y:S02]  /*4b10*/  ISETP.GE.AND P3, PT, R160, R29.reuse, PT ;  /* 0x0000001da000720c */ /* 0x080fe40003f66270 */
[-C--:B------:R-:W-:Y:S01]  /*4b20*/  ISETP.GE.AND P2, PT, R158, R29.reuse, PT ;  /* 0x0000001d9e00720c */ /* 0x080fe20003f46270 */
[----:B------:R-:W4:Y:S01]  /*4b30*/  @!P1 LDG.E R19, desc[UR24][R2.64+0x480] ;  /* 0x0004801802139981 */ /* 0x000f22000c1e1900 */
[----:B------:R-:W-:-:S02]  /*4b40*/  ISETP.GE.AND P1, PT, R156, R29, PT ;  /* 0x0000001d9c00720c */ /* 0x000fc40003f26270 */
        /* <DEDUP_REMOVED lines=8> */
[----:B0-----:R0:W4:Y:S01]  /*4bd0*/  @!P1 LDG.E R131, desc[UR24][R2.64+0x780] ;  /* 0x0007801802839981 */ /* 0x001122000c1e1900 */
[----:B------:R-:W-:Y:S01]  /*4be0*/  UIMAD UR49, UR50, UR32, URZ ;  /* 0x00000020323172a4 */ /* 0x000fe2000f8e023f */
[----:B------:R-:W-:Y:S01]  /*4bf0*/  MOV R5, UR38 ;  /* 0x0000002600057c02 */ /* 0x000fe20008000f00 */
[----:B------:R-:W-:Y:S01]  /*4c00*/  UIMAD UR51, UR50, UR38, URZ ;  /* 0x00000026323372a4 */ /* 0x000fe2000f8e023f */
[----:B------:R-:W-:Y:S01]  /*4c10*/  UMOV UR14, UR12 ;  /* 0x0000000c000e7c82 */ /* 0x000fe20008000000 */
[----:B------:R-:W-:Y:S01]  /*4c20*/  UMOV UR15, UR45 ;  /* 0x0000002d000f7c82 */ /* 0x000fe20008000000 */
[----:B------:R-:W-:-:S02]  /*4c30*/  UIMAD UR49, UR5, UR33, UR49 ;  /* 0x00000021053172a4 */ /* 0x000fc4000f8e0231 */
[----:B------:R-:W-:Y:S02]  /*4c40*/  UIMAD.WIDE.U32 UR14, UR5, UR32, UR14 ;  /* 0x00000020050e72a5 */ /* 0x000fe4000f8e000e */
[----:B------:R-:W-:Y:S01]  /*4c50*/  IMAD.WIDE.U32 R4, R5, UR5, R114 ;  /* 0x0000000505047c25 */ /* 0x000fe2000f8e0072 */
[----:B------:R-:W-:Y:S02]  /*4c60*/  UIMAD UR51, UR5, UR39, UR51 ;  /* 0x00000027053372a4 */ /* 0x000fe4000f8e0233 */
[----:B------:R-:W-:Y:S02]  /*4c70*/  ULEA UR52, UP0, UR14, UR34, 0x2 ;  /* 0x000000220e347291 */ /* 0x000fe4000f80103f */
[----:B------:R-:W-:Y:S01]  /*4c80*/  UIADD3 UR15, UR15, UR49, URZ ;  /* 0x000000310f0f7290 */ /* 0x000fe2000fffe03f */
[----:B0-----:R-:W-:Y:S02]  /*4c90*/  LEA R2, P0, R4, R157, 0x2 ;  /* 0x0000009d04027211 */ /* 0x001fe400078010ff */
[----:B------:R-:W-:Y:S01]  /*4ca0*/  IADD3 R3, R5, UR51, RZ ;  /* 0x0000003305037c10 */ /* 0x000fe2000fffe0ff */
[----:B------:R-:W-:Y:S01]  /*4cb0*/  ULEA.HI.X UR14, UR14, UR35, UR15, 0x2, UP0 ;  /* 0x000000230e0e7291 */ /* 0x000fe200080f140f */
[----:B------:R-:W-:-:S02]  /*4cc0*/  IADD3 R153, R28, -UR46, RZ ;  /* 0x8000002e1c997c10 */ /* 0x000fc4000fffe0ff */
[----:B------:R-:W-:Y:S02]  /*4cd0*/  LEA.HI.X R3, R4, R155, R3, 0x2, P0 ;  /* 0x0000009b04037211 */ /* 0x000fe400000f1403 */
[-C--:B------:R-:W-:Y:S02]  /*4ce0*/  ISETP.GE.AND P0, PT, R114, R153.reuse, PT ;  /* 0x000000997200720c */ /* 0x080fe40003f06270 */
[-C--:B------:R-:W-:Y:S02]  /*4cf0*/  ISETP.GE.AND P1, PT, R184, R153.reuse, PT ;  /* 0x00000099b800720c */ /* 0x080fe40003f26270 */
[----:B------:R-:W-:Y:S02]  /*4d00*/  MOV R6, UR52 ;  /* 0x0000003400067c02 */ /* 0x000fe40008000f00 */
[----:B-1----:R-:W-:Y:S02]  /*4d10*/  MOV R7, UR14 ;  /* 0x0000000e00077c02 */ /* 0x002fe40008000f00 */
[----:B------:R-:W-:-:S02]  /*4d20*/  ISETP.GE.AND P2, PT, R182, R153, PT ;  /* 0x00000099b600720c */ /* 0x000fc40003f46270 */
[----:B------:R-:W-:Y:S01]  /*4d30*/  CS2R R4, SRZ ;  /* 0x0000000000047805 */ /* 0x000fe2000001ff00 */
[----:B------:R0:W4:Y:S02]  /*4d40*/  LDG.E R25, desc[UR24][R6.64] ;  /* 0x0000001806197981 */ /* 0x000124000c1e1900 */
[----:B0-----:R-:W-:Y:S02]  /*4d50*/  CS2R R6, SRZ ;  /* 0x0000000000067805 */ /* 0x001fe4000001ff00 */
[-C--:B------:R-:W-:Y:S02]  /*4d60*/  ISETP.GE.AND P3, PT, R174, R153.reuse, PT ;  /* 0x00000099ae00720c */ /* 0x080fe40003f66270 */
[----:B------:R-:W-:Y:S02]  /*4d70*/  ISETP.GE.AND P4, PT, R172, R153, PT ;  /* 0x00000099ac00720c */ /* 0x000fe40003f86270 */
[----:B------:R-:W-:Y:S02]  /*4d80*/  CS2R R132, SRZ ;  /* 0x0000000000847805 */ /* 0x000fe4000001ff00 */
[----:B------:R-:W-:-:S02]  /*4d90*/  MOV R135, RZ ;  /* 0x000000ff00877202 */ /* 0x000fc40000000f00 */
[----:B------:R-:W-:Y:S02]  /*4da0*/  MOV R137, RZ ;  /* 0x000000ff00897202 */ /* 0x000fe40000000f00 */
[----:B------:R-:W-:Y:S01]  /*4db0*/  MOV R139, RZ ;  /* 0x000000ff008b7202 */ /* 0x000fe20000000f00 */
[----:B--2---:R-:W-:Y:S04]  /*4dc0*/  STS [R154], R9 ;  /* 0x000000099a007388 */ /* 0x004fe80000000800 */
[----:B------:R-:W-:Y:S04]  /*4dd0*/  STS [R152+0x80], R11 ;  /* 0x0000800b98007388 */ /* 0x000fe80000000800 */
[----:B---3--:R0:W-:Y:S04]  /*4de0*/  STS [R151+0x100], R0 ;  /* 0x0001000097007388 */ /* 0x0081e80000000800 */
[----:B----4-:R-:W-:Y:S04]  /*4df0*/  STS [R150+0x180], R13 ;  /* 0x0001800d96007388 */ /* 0x010fe80000000800 */
[----:B------:R2:W-:Y:S04]  /*4e00*/  STS [R149+0x200], R8 ;  /* 0x0002000895007388 */ /* 0x0005e80000000800 */
[----:B------:R-:W-:Y:S04]  /*4e10*/  STS [R148+0x280], R15 ;  /* 0x0002800f94007388 */ /* 0x000fe80000000800 */
[----:B------:R-:W-:Y:S04]  /*4e20*/  STS [R147+0x300], R10 ;  /* 0x0003000a93007388 */ /* 0x000fe80000000800 */
[----:B------:R-:W-:Y:S04]  /*4e30*/  STS [R146+0x380], R17 ;  /* 0x0003801192007388 */ /* 0x000fe80000000800 */
[----:B------:R-:W-:Y:S04]  /*4e40*/  STS [R145+0x400], R12 ;  /* 0x0004000c91007388 */ /* 0x000fe80000000800 */
[----:B------:R-:W-:Y:S01]  /*4e50*/  STS [R144+0x480], R19 ;  /* 0x0004801390007388 */ /* 0x000fe20000000800 */
[----:B0-----:R-:W-:-:S03]  /*4e60*/  MOV R0, RZ ;  /* 0x000000ff00007202 */ /* 0x001fc60000000f00 */
        /* <DEDUP_REMOVED lines=8> */
[----:B------:R-:W-:-:S03]  /*4ef0*/  ISETP.GE.AND P0, PT, R180, R153, PT ;  /* 0x00000099b400720c */ /* 0x000fc60003f06270 */
[----:B------:R-:W4:Y:S01]  /*4f00*/  @!P1 LDG.E R7, desc[UR24][R2.64+0x80] ;  /* 0x0000801802079981 */ /* 0x000f22000c1e1900 */
[----:B------:R-:W-:-:S03]  /*4f10*/  ISETP.GE.AND P1, PT, R178, R153, PT ;  /* 0x00000099b200720c */ /* 0x000fc60003f26270 */
[----:B------:R-:W4:Y:S01]  /*4f20*/  @!P2 LDG.E R0, desc[UR24][R2.64+0x100] ;  /* 0x000100180200a981 */ /* 0x000f22000c1e1900 */
[-C--:B------:R-:W-:Y:S02]  /*4f30*/  ISETP.GE.AND P2, PT, R176, R153.reuse, PT ;  /* 0x00000099b000720c */ /* 0x080fe40003f46270 */
[----:B--2---:R-:W-:Y:S02]  /*4f40*/  CS2R R8, SRZ ;  /* 0x0000000000087805 */ /* 0x004fe4000001ff00 */
[----:B0-----:R-:W-:Y:S02]  /*4f50*/  CS2R R112, SRZ ;  /* 0x0000000000707805 */ /* 0x001fe4000001ff00 */
[----:B------:R-:W-:Y:S01]  /*4f60*/  CS2R R130, SRZ ;  /* 0x0000000000827805 */ /* 0x000fe2000001ff00 */
[----:B------:R-:W2:Y:S04]  /*4f70*/  @!P3 LDG.E R6, desc[UR24][R2.64+0x300] ;  /* 0x000300180206b981 */ /* 0x000ea8000c1e1900 */
        /* <DEDUP_REMOVED lines=9> */
[----:B------:R-:W2:Y:S01]  /*5010*/  @!P1 LDG.E R133, desc[UR24][R2.64+0x480] ;  /* 0x0004801802859981 */ /* 0x000ea2000c1e1900 */
[----:B------:R-:W-:-:S03]  /*5020*/  ISETP.GE.AND P4, PT, R162, R153, PT ;  /* 0x00000099a200720c */ /* 0x000fc60003f86270 */
[----:B------:R-:W2:Y:S01]  /*5030*/  @!P2 LDG.E R112, desc[UR24][R2.64+0x500] ;  /* 0x000500180270a981 */ /* 0x000ea2000c1e1900 */
[-C--:B------:R-:W-:Y:S02]  /*5040*/  ISETP.GE.AND P0, PT, R160, R153.reuse, PT ;  /* 0x00000099a000720c */ /* 0x080fe40003f06270 */
[-C--:B------:R-:W-:Y:S01]  /*5050*/  ISETP.GE.AND P1, PT, R158, R153.reuse, PT ;  /* 0x000000999e00720c */ /* 0x080fe20003f26270 */
[----:B------:R-:W0:Y:S01]  /*5060*/  S2UR UR15, SR_CgaCtaId ;  /* 0x00000000000f79c3 */ /* 0x000e220000008800 */
[----:B------:R-:W-:Y:S01]  /*5070*/  ISETP.GE.AND P2, PT, R156, R153, PT ;  /* 0x000000999c00720c */ /* 0x000fe20003f46270 */
[----:B------:R-:W2:Y:S04]  /*5080*/  @!P3 LDG.E R135, desc[UR24][R2.64+0x580] ;  /* 0x000580180287b981 */ /* 0x000ea8000c1e1900 */
[----:B------:R-:W2:Y:S04]  /*5090*/  @!P4 LDG.E R130, desc[UR24][R2.64+0x600] ;  /* 0x000600180282c981 */ /* 0x000ea8000c1e1900 */
[----:B------:R-:W2:Y:S04]  /*50a0*/  @!P0 LDG.E R137, desc[UR24][R2.64+0x680] ;  /* 0x0006801802898981 */ /* 0x000ea8000c1e1900 */
[----:B------:R-:W2:Y:S04]  /*50b0*/  @!P1 LDG.E R132, desc[UR24][R2.64+0x700] ;  /* 0x0007001802849981 */ /* 0x000ea8000c1e1900 */
[----:B------:R1:W2:Y:S01]  /*50c0*/  @!P2 LDG.E R139, desc[UR24][R2.64+0x780] ;  /* 0x00078018028ba981 */ /* 0x0002a2000c1e1900 */
[----:B------:R-:W-:-:S02]  /*50d0*/  LOP3.LUT P0, RZ, R165, 0x1f, RZ, 0xc0, !PT ;  /* 0x0000001fa5ff7812 */ /* 0x000fc4000780c0ff */
[----:B------:R-:W-:Y:S01]  /*50e0*/  MOV R11, UR22 ;  /* 0x00000016000b7c02 */ /* 0x000fe20008000f00 */
[----:B------:R-:W-:Y:S01]  /*50f0*/  UMOV UR14, 0x400 ;  /* 0x00000400000e7882 */ /* 0x000fe20000000000 */
[C---:B------:R-:W-:Y:S01]  /*5100*/  IADD3 R12, R163.reuse, 0x20, RZ ;  /* 0x00000020a30c7810 */ /* 0x040fe20007ffe0ff */
[----:B0-----:R-:W-:Y:S01]  /*5110*/  ULEA UR14, UR15, UR14, 0x18 ;  /* 0x0000000e0f0e7291 */ /* 0x001fe2000f8ec03f */
[----:B------:R-:W-:Y:S01]  /*5120*/  IADD3 R10, R163, 0x40, RZ ;  /* 0x00000040a30a7810 */ /* 0x000fe20007ffe0ff */
[----:B------:R-:W-:Y:S01]  /*5130*/  LDS R26, [R110+0x3c] ;  /* 0x00003c006e1a7984 */ /* 0x000fe20000000800 */
[----:B------:R-:W-:Y:S02]  /*5140*/  ISETP.LT.OR P2, PT, R11, 0x2, P0 ;  /* 0x000000020b00780c */ /* 0x000fe40000741670 */
[-C--:B------:R-:W-:Y:S01]  /*5150*/  LEA.HI.SX32 R154, R163, R163.reuse, 0x1b ;  /* 0x000000a3a39a7211 */ /* 0x080fe200078fdaff */
[----:B------:R-:W0:Y:S01]  /*5160*/  LDS R24, [R110] ;  /* 0x000000006e187984 */ /* 0x000e220000000800 */
[----:B------:R-:W-:-:S02]  /*5170*/  LEA.HI.SX32 R12, R12, R163, 0x1b ;  /* 0x000000a30c0c7211 */ /* 0x000fc400078fdaff */
[----:B------:R-:W-:Y:S01]  /*5180*/  LEA.HI.SX32 R10, R10, R163, 0x1b ;  /* 0x000000a30a0a7211 */ /* 0x000fe200078fdaff */
[----:B------:R-:W0:Y:S01]  /*5190*/  LDS R23, [R110+0x4] ;  /* 0x000004006e177984 */ /* 0x000e220000000800 */
[----:B------:R-:W-:Y:S02]  /*51a0*/  LEA R154, R154, UR14, 0x2 ;  /* 0x0000000e9a9a7c11 */ /* 0x000fe4000f8e10ff */
[C---:B------:R-:W-:Y:S01]  /*51b0*/  IADD3 R136, R163.reuse, 0xa0, RZ ;  /* 0x000000a0a3887810 */ /* 0x040fe20007ffe0ff */
[----:B------:R-:W0:Y:S01]  /*51c0*/  LDS R22, [R110+0x8] ;  /* 0x000008006e167984 */ /* 0x000e220000000800 */
[----:B------:R-:W-:Y:S01]  /*51d0*/  LEA R152, R12, UR14, 0x2 ;  /* 0x0000000e0c987c11 */ /* 0x000fe2000f8e10ff */
[----:B-1----:R-:W1:Y:S01]  /*51e0*/  @!P2 LDC R3, c[0x0][0x21c] ;  /* 0x00008700ff03ab82 */ /* 0x002e620000000800 */
[----:B------:R-:W-:Y:S01]  /*51f0*/  IADD3 R134, R163, 0xc0, RZ ;  /* 0x000000c0a3867810 */ /* 0x000fe20007ffe0ff */
[----:B------:R-:W0:Y:S01]  /*5200*/  LDS R21, [R110+0xc] ;  /* 0x00000c006e157984 */ /* 0x000e220000000800 */
[----:B------:R-:W-:-:S02]  /*5210*/  LEA R151, R10, UR14, 0x2 ;  /* 0x0000000e0a977c11 */ /* 0x000fc4000f8e10ff */
[C---:B------:R-:W-:Y:S01]  /*5220*/  IADD3 R140, R163.reuse, 0x60, RZ ;  /* 0x00000060a38c7810 */ /* 0x040fe20007ffe0ff */
[----:B------:R-:W0:Y:S01]  /*5230*/  LDS R20, [R110+0x10] ;  /* 0x000010006e147984 */ /* 0x000e220000000800 */
[C---:B------:R-:W-:Y:S02]  /*5240*/  IADD3 R2, R163.reuse, 0xe0, RZ ;  /* 0x000000e0a3027810 */ /* 0x040fe40007ffe0ff */
[-C--:B------:R-:W-:Y:S01]  /*5250*/  LEA.HI.SX32 R136, R136, R163.reuse, 0x1b ;  /* 0x000000a388887211 */ /* 0x080fe200078fdaff */
[----:B------:R-:W0:Y:S01]  /*5260*/  LDS R19, [R110+0x14] ;  /* 0x000014006e137984 */ /* 0x000e220000000800 */
[----:B------:R-:W-:Y:S02]  /*5270*/  IADD3 R138, R163, 0x80, RZ ;  /* 0x00000080a38a7810 */ /* 0x000fe40007ffe0ff */
[-C--:B------:R-:W-:Y:S01]  /*5280*/  LEA.HI.SX32 R134, R134, R163.reuse, 0x1b ;  /* 0x000000a386867211 */ /* 0x080fe200078fdaff */
[----:B------:R-:W0:Y:S04]  /*5290*/  LDS R18, [R110+0x18] ;  /* 0x000018006e127984 */ /* 0x000e280000000800 */
[----:B------:R-:W0:Y:S04]  /*52a0*/  LDS R17, [R110+0x1c] ;  /* 0x00001c006e117984 */ /* 0x000e280000000800 */
[----:B------:R-:W0:Y:S04]  /*52b0*/  LDS R16, [R110+0x20] ;  /* 0x000020006e107984 */ /* 0x000e280000000800 */
[----:B------:R-:W-:Y:S04]  /*52c0*/  LDS R15, [R110+0x24] ;  /* 0x000024006e0f7984 */ /* 0x000fe80000000800 */
[----:B------:R-:W-:Y:S04]  /*52d0*/  LDS R14, [R110+0x28] ;  /* 0x000028006e0e7984 */ /* 0x000fe80000000800 */
[----:B------:R-:W-:Y:S04]  /*52e0*/  LDS R12, [R110+0x2c] ;  /* 0x00002c006e0c7984 */ /* 0x000fe80000000800 */
[----:B------:R-:W-:Y:S04]  /*52f0*/  LDS R13, [R110+0x30] ;  /* 0x000030006e0d7984 */ /* 0x000fe80000000800 */
[----:B------:R-:W-:Y:S04]  /*5300*/  LDS R10, [R110+0x34] ;  /* 0x000034006e0a7984 */ /* 0x000fe80000000800 */
[----:B------:R1:W-:Y:S01]  /*5310*/  LDS R11, [R110+0x38] ;  /* 0x000038006e0b7984 */ /* 0x0003e20000000800 */
[----:B------:R-:W-:-:S02]  /*5320*/  LEA.HI.SX32 R140, R140, R163, 0x1b ;  /* 0x000000a38c8c7211 */ /* 0x000fc400078fdaff */
[-C--:B------:R-:W-:Y:S02]  /*5330*/  LEA.HI.SX32 R2, R2, R163.reuse, 0x1b ;  /* 0x000000a302027211 */ /* 0x080fe400078fdaff */
[----:B------:R-:W-:Y:S02]  /*5340*/  LEA R148, R136, UR14, 0x2 ;  /* 0x0000000e88947c11 */ /* 0x000fe4000f8e10ff */
[----:B------:R-:W-:Y:S02]  /*5350*/  LEA.HI.SX32 R138, R138, R163, 0x1b ;  /* 0x000000a38a8a7211 */ /* 0x000fe400078fdaff */
[----:B------:R-:W-:Y:S02]  /*5360*/  LEA R147, R134, UR14, 0x2 ;  /* 0x0000000e86937c11 */ /* 0x000fe4000f8e10ff */
[C---:B------:R-:W-:Y:S02]  /*5370*/  IADD3 R136, R163.reuse, 0x100, RZ ;  /* 0x00000100a3887810 */ /* 0x040fe40007ffe0ff */
[----:B------:R-:W-:-:S02]  /*5380*/  IADD3 R134, R163, 0x120, RZ ;  /* 0x00000120a3867810 */ /* 0x000fc40007ffe0ff */
[C---:B-1----:R-:W-:Y:S02]  /*5390*/  IADD3 R110, R163.reuse, 0x140, RZ ;  /* 0x00000140a36e7810 */ /* 0x042fe40007ffe0ff */
[----:B------:R-:W-:Y:S02]  /*53a0*/  LEA R150, R140, UR14, 0x2 ;  /* 0x0000000e8c967c11 */ /* 0x000fe4000f8e10ff */
[----:B------:R-:W-:Y:S02]  /*53b0*/  LEA R146, R2, UR14, 0x2 ;  /* 0x0000000e02927c11 */ /* 0x000fe4000f8e10ff */
[----:B------:R-:W-:Y:S02]  /*53c0*/  LEA R149, R138, UR14, 0x2 ;  /* 0x0000000e8a957c11 */ /* 0x000fe4000f8e10ff */
[----:B------:R-:W-:Y:S02]  /*53d0*/  IADD3 R2, R163, 0x160, RZ ;  /* 0x00000160a3027810 */ /* 0x000fe40007ffe0ff */
[----:B------:R-:W-:-:S02]  /*53e0*/  LEA.HI.SX32 R136, R136, R163, 0x1b ;  /* 0x000000a388887211 */ /* 0x000fc400078fdaff */
[-C--:B------:R-:W-:Y:S02]  /*53f0*/  LEA.HI.SX32 R134, R134, R163.reuse, 0x1b ;  /* 0x000000a386867211 */ /* 0x080fe400078fdaff */
[-C--:B------:R-:W-:Y:S02]  /*5400*/  LEA.HI.SX32 R110, R110, R163.reuse, 0x1b ;  /* 0x000000a36e6e7211 */ /* 0x080fe400078fdaff */
[----:B------:R-:W-:Y:S02]  /*5410*/  LEA.HI.SX32 R2, R2, R163, 0x1b ;  /* 0x000000a302027211 */ /* 0x000fe400078fdaff */
[----:B------:R-:W-:Y:S01]  /*5420*/  LEA R145, R136, UR14, 0x2 ;  /* 0x0000000e88917c11 */ /* 0x000fe2000f8e10ff */
[----:B------:R-:W-:Y:S01]  /*5430*/  FMUL.FTZ R187, R25, 1.4426950216293334961 ;  /* 0x3fb8aa3b19bb7820 */ /* 0x000fe20000410000 */
[----:B------:R-:W-:Y:S02]  /*5440*/  LEA R144, R134, UR14, 0x2 ;  /* 0x0000000e86907c11 */ /* 0x000fe4000f8e10ff */
[----:B------:R-:W-:-:S02]  /*5450*/  LEA R143, R110, UR14, 0x2 ;  /* 0x0000000e6e8f7c11 */ /* 0x000fc4000f8e10ff */
[----:B------:R-:W-:Y:S01]  /*5460*/  LEA R142, R2, UR14, 0x2 ;  /* 0x0000000e028e7c11 */ /* 0x000fe2000f8e10ff */
[----:B------:R-:W-:Y:S01]  /*5470*/  FMUL.FTZ R185, R187, R78 ;  /* 0x0000004ebbb97220 */ /* 0x000fe20000410000 */
[----:B------:R-:W-:Y:S02]  /*5480*/  IADD3 R2, R163, 0x1c0, RZ ;  /* 0x000001c0a3027810 */ /* 0x000fe40007ffe0ff */
[----:B------:R-:W-:Y:S02]  /*5490*/  ISETP.NE.AND P1, PT, R165, RZ, PT ;  /* 0x000000ffa500720c */ /* 0x000fe40003f25270 */
[----:B------:R-:W-:Y:S01]  /*54a0*/  LEA.HI.SX32 R2, R2, R163, 0x1b ;  /* 0x000000a302027211 */ /* 0x000fe200078fdaff */
[----:B------:R-:W1:Y:S01]  /*54b0*/  MUFU.EX2 R185, R185 ;  /* 0x000000b900b97308 */ /* 0x000e620000000800 */
[C---:B------:R-:W-:Y:S01]  /*54c0*/  FMUL.FTZ R195, R187.reuse, R77 ;  /* 0x0000004dbbc37220 */ /* 0x040fe20000410000 */
[C---:B------:R-:W-:Y:S01]  /*54d0*/  FMUL.FTZ R197, R187.reuse, R76 ;  /* 0x0000004cbbc57220 */ /* 0x040fe20000410000 */
[----:B------:R-:W-:-:S05]  /*54e0*/  FMUL.FTZ R241, R187, R75 ;  /* 0x0000004bbbf17220 */ /* 0x000fca0000410000 */
[----:B------:R-:W0:Y:S01]  /*54f0*/  MUFU.EX2 R195, R195 ;  /* 0x000000c300c37308 */ /* 0x000e220000000800 */
[C---:B------:R-:W-:Y:S01]  /*5500*/  FMUL.FTZ R191, R187.reuse, R74 ;  /* 0x0000004abbbf7220 */ /* 0x040fe20000410000 */
[----:B------:R-:W-:-:S06]  /*5510*/  FMUL.FTZ R212, R187, R73 ;  /* 0x00000049bbd47220 */ /* 0x000fcc0000410000 */
[----:B------:R-:W0:Y:S01]  /*5520*/  MUFU.EX2 R197, R197 ;  /* 0x000000c500c57308 */ /* 0x000e220000000800 */
[----:B------:R-:W-:-:S07]  /*5530*/  FMUL.FTZ R246, R187, R72 ;  /* 0x00000048bbf67220 */ /* 0x000fce0000410000 */
[----:B------:R-:W0:Y:S01]  /*5540*/  MUFU.EX2 R241, R241 ;  /* 0x000000f100f17308 */ /* 0x000e220000000800 */
[----:B------:R-:W-:-:S07]  /*5550*/  FMUL.FTZ R252, R187, R71 ;  /* 0x00000047bbfc7220 */ /* 0x000fce0000410000 */
[----:B------:R-:W0:Y:S01]  /*5560*/  MUFU.EX2 R191, R191 ;  /* 0x000000bf00bf7308 */ /* 0x000e220000000800 */
[----:B------:R-:W-:-:S07]  /*5570*/  FMUL.FTZ R199, R187, R70 ;  /* 0x00000046bbc77220 */ /* 0x000fce0000410000 */
[----:B------:R-:W0:Y:S01]  /*5580*/  MUFU.EX2 R212, R212 ;  /* 0x000000d400d47308 */ /* 0x000e220000000800 */
[----:B------:R-:W-:-:S07]  /*5590*/  FMUL.FTZ R134, R187, R69 ;  /* 0x00000045bb867220 */ /* 0x000fce0000410000 */
[----:B------:R-:W0:Y:S08]  /*55a0*/  MUFU.EX2 R246, R246 ;  /* 0x000000f600f67308 */ /* 0x000e300000000800 */
[----:B------:R-:W0:Y:S01]  /*55b0*/  MUFU.EX2 R252, R252 ;  /* 0x000000fc00fc7308 */ /* 0x000e220000000800 */
[----:B---3--:R-:W-:Y:S04]  /*55c0*/  STS [R154+0x840], R5 ;  /* 0x000840059a007388 */ /* 0x008fe80000000800 */
[----:B----4-:R-:W-:Y:S04]  /*55d0*/  STS [R152+0x8c0], R7 ;  /* 0x0008c00798007388 */ /* 0x010fe80000000800 */
[----:B------:R3:W-:Y:S02]  /*55e0*/  STS [R151+0x940], R0 ;  /* 0x0009400097007388 */ /* 0x0007e40000000800 */
[----:B---3--:R-:W-:-:S04]  /*55f0*/  IADD3 R0, R163, 0x180, RZ ;  /* 0x00000180a3007810 */ /* 0x008fc80007ffe0ff */
[----:B------:R-:W-:Y:S01]  /*5600*/  LEA.HI.SX32 R0, R0, R163, 0x1b ;  /* 0x000000a300007211 */ /* 0x000fe200078fdaff */
[----:B--2---:R-:W-:Y:S03]  /*5610*/  STS [R150+0x9c0], R9 ;  /* 0x0009c00996007388 */ /* 0x004fe60000000800 */
[----:B------:R-:W-:Y:S01]  /*5620*/  LEA R141, R0, UR14, 0x2 ;  /* 0x0000000e008d7c11 */ /* 0x000fe2000f8e10ff */
[----:B------:R2:W-:Y:S01]  /*5630*/  STS [R149+0xa40], R4 ;  /* 0x000a400495007388 */ /* 0x0005e20000000800 */
[----:B------:R-:W-:-:S03]  /*5640*/  IADD3 R0, R163, 0x1e0, RZ ;  /* 0x000001e0a3007810 */ /* 0x000fc60007ffe0ff */
[----:B------:R3:W-:Y:S01]  /*5650*/  STS [R148+0xac0], R113 ;  /* 0x000ac07194007388 */ /* 0x0007e20000000800 */
[----:B------:R-:W-:-:S03]  /*5660*/  LEA.HI.SX32 R0, R0, R163, 0x1b ;  /* 0x000000a300007211 */ /* 0x000fc600078fdaff */
[----:B------:R-:W-:Y:S01]  /*5670*/  STS [R147+0xb40], R6 ;  /* 0x000b400693007388 */ /* 0x000fe20000000800 */
[----:B------:R-:W-:-:S03]  /*5680*/  MOV R5, UR22 ;  /* 0x0000001600057c02 */ /* 0x000fc60008000f00 */
[----:B------:R-:W-:Y:S01]  /*5690*/  STS [R146+0xbc0], R131 ;  /* 0x000bc08392007388 */ /* 0x000fe20000000800 */
[----:B--2---:R-:W-:-:S03]  /*56a0*/  IADD3 R4, R163, 0x1a0, RZ ;  /* 0x000001a0a3047810 */ /* 0x004fc60007ffe0ff */
[----:B------:R-:W-:Y:S04]  /*56b0*/  STS [R145+0xc40], R8 ;  /* 0x000c400891007388 */ /* 0x000fe80000000800 */
[----:B------:R-:W-:Y:S01]  /*56c0*/  STS [R144+0xcc0], R133 ;  /* 0x000cc08590007388 */ /* 0x000fe20000000800 */
[----:B------:R-:W-:-:S03]  /*56d0*/  LEA.HI.SX32 R4, R4, R163, 0x1b ;  /* 0x000000a304047211 */ /* 0x000fc600078fdaff */
[----:B------:R2:W-:Y:S01]  /*56e0*/  STS [R143+0xd40], R112 ;  /* 0x000d40708f007388 */ /* 0x0005e20000000800 */
[----:B---3--:R-:W-:Y:S02]  /*56f0*/  LEA R113, R2, UR14, 0x2 ;  /* 0x0000000e02717c11 */ /* 0x008fe4000f8e10ff */
[----:B------:R-:W-:Y:S02]  /*5700*/  LEA R140, R4, UR14, 0x2 ;  /* 0x0000000e048c7c11 */ /* 0x000fe4000f8e10ff */
[----:B--2---:R-:W-:Y:S02]  /*5710*/  LEA R112, R0, UR14, 0x2 ;  /* 0x0000000e00707c11 */ /* 0x004fe4000f8e10ff */
[----:B------:R-:W-:Y:S02]  /*5720*/  @!P2 IADD3 R0, R5, -0x2, RZ ;  /* 0xfffffffe0500a810 */ /* 0x000fe40007ffe0ff */
[----:B------:R-:W-:-:S03]  /*5730*/  MOV R4, UR23 ;  /* 0x0000001700047c02 */ /* 0x000fc60008000f00 */
[----:B------:R-:W-:Y:S01]  /*5740*/  @!P2 IMAD R2, R0, R3, UR5 ;  /* 0x000000050002ae24 */ /* 0x000fe2000f8e0203 */
[----:B------:R-:W-:Y:S02]  /*5750*/  SHF.L.U32 R3, R163, 0x4, RZ ;  /* 0x00000004a3037819 */ /* 0x000fe400000006ff */
[----:B------:R-:W-:Y:S02]  /*5760*/  LEA R0, R4, UR5, 0x8 ;  /* 0x0000000504007c11 */ /* 0x000fe4000f8e40ff */
[----:B------:R-:W-:Y:S02]  /*5770*/  LEA.HI.SX32 R110, R3, R3, 0x1b ;  /* 0x00000003036e7211 */ /* 0x000fe400078fdaff */
[----:B------:R-:W-:Y:S01]  /*5780*/  @P1 IADD3 R0, R165, 0x200, RZ ;  /* 0x00000200a5001810 */ /* 0x000fe20007ffe0ff */
[----:B------:R-:W-:Y:S01]  /*5790*/  STS [R142+0xdc0], R135 ;  /* 0x000dc0878e007388 */ /* 0x000fe20000000800 */
[----:B------:R-:W-:Y:S02]  /*57a0*/  MOV R5, 0x8 ;  /* 0x0000000800057802 */ /* 0x000fe40000000f00 */
[----:B------:R-:W-:Y:S01]  /*57b0*/  LEA R110, R110, UR14, 0x2 ;  /* 0x0000000e6e6e7c11 */ /* 0x000fe2000f8e10ff */
[----:B------:R-:W-:Y:S01]  /*57c0*/  STS [R141+0xe40], R130 ;  /* 0x000e40828d007388 */ /* 0x000fe20000000800 */
[----:B------:R-:W-:-:S03]  /*57d0*/  LEA R0, R0, UR14, 0x2 ;  /* 0x0000000e00007c11 */ /* 0x000fc6000f8e10ff */
[----:B------:R-:W-:Y:S01]  /*57e0*/  STS [R140+0xec0], R137 ;  /* 0x000ec0898c007388 */ /* 0x000fe20000000800 */
[----:B------:R-:W-:-:S03]  /*57f0*/  @!P2 IMAD.WIDE R2, R2, R5, UR10 ;  /* 0x0000000a0202ae25 */ /* 0x000fc6000f8e0205 */
[----:B------:R-:W-:Y:S04]  /*5800*/  STS [R113+0xf40], R132 ;  /* 0x000f408471007388 */ /* 0x000fe80000000800 */
        /* <DEDUP_REMOVED lines=16> */
[----:B------:R-:W2:Y:S04]  /*5910*/  LDS R183, [R110+0x878] ;  /* 0x000878006eb77984 */ /* 0x000ea80000000800 */
[----:B------:R-:W3:Y:S04]  /*5920*/  LDS R6, [R110+0x87c] ;  /* 0x00087c006e067984 */ /* 0x000ee80000000800 */
[----:B-1----:R0:W-:Y:S01]  /*5930*/  STS [R0+0x2338], R185 ;  /* 0x002338b900007388 */ /* 0x0021e20000000800 */
[----:B------:R-:W-:Y:S01]  /*5940*/  MOV R4, RZ ;  /* 0x000000ff00047202 */ /* 0x000fe20000000f00 */
[----:B------:R-:W-:Y:S01]  /*5950*/  BAR.SYNC.DEFER_BLOCKING 0x0 ;  /* 0x0000000000007b1d */ /* 0x000fe20000010000 */
[----:B0-----:R-:W-:-:S04]  /*5960*/  FMUL.FTZ R0, R185, R195 ;  /* 0x000000c3b9007220 */ /* 0x001fc80000410000 */
[----:B------:R-:W-:Y:S01]  /*5970*/  FMUL.FTZ R0, R197, R0 ;  /* 0x00000000c5007220 */ /* 0x000fe20000410000 */
[----:B------:R-:W0:Y:S03]  /*5980*/  MUFU.EX2 R199, R199 ;  /* 0x000000c700c77308 */ /* 0x000e260000000800 */
[----:B------:R-:W-:Y:S01]  /*5990*/  FMUL.FTZ R0, R241, R0 ;  /* 0x00000000f1007220 */ /* 0x000fe20000410000 */
[C---:B------:R-:W-:Y:S01]  /*59a0*/  FMUL.FTZ R135, R187.reuse, R68 ;  /* 0x00000044bb877220 */ /* 0x040fe20000410000 */
[----:B------:R-:W-:-:S03]  /*59b0*/  FMUL.FTZ R175, R187, R63 ;  /* 0x0000003fbbaf7220 */ /* 0x000fc60000410000 */
[----:B------:R-:W1:Y:S01]  /*59c0*/  MUFU.EX2 R134, R134 ;  /* 0x0000008600867308 */ /* 0x000e620000000800 */
[----:B------:R4:W5:Y:S01]  /*59d0*/  @!P2 LDG.E R4, desc[UR24][R2.64+0x4] ;  /* 0x000004180204a981 */ /* 0x000962000c1e1900 */
[----:B------:R-:W-:-:S06]  /*59e0*/  ISETP.NE.AND P2, PT, R165, 0x1f, PT ;  /* 0x0000001fa500780c */ /* 0x000fcc0003f45270 */
[----:B------:R-:W2:Y:S01]  /*59f0*/  MUFU.EX2 R135, R135 ;  /* 0x0000008700877308 */ /* 0x000ea20000000800 */
[----:B----4-:R-:W-:-:S04]  /*5a00*/  FMUL.FTZ R3, R191, R0 ;  /* 0x00000000bf037220 */ /* 0x010fc80000410000 */
[----:B------:R-:W-:Y:S01]  /*5a10*/  FMUL.FTZ R7, R212, R3 ;  /* 0x00000003d4077220 */ /* 0x000fe20000410000 */
[----:B------:R-:W-:-:S03]  /*5a20*/  FMUL.FTZ R194, R187, R58 ;  /* 0x0000003abbc27220 */ /* 0x000fc60000410000 */
[----:B------:R-:W-:Y:S01]  /*5a30*/  FMUL.FTZ R7, R246, R7 ;  /* 0x00000007f6077220 */ /* 0x000fe20000410000 */
[----:B------:R-:W4:Y:S01]  /*5a40*/  MUFU.EX2 R175, R175 ;  /* 0x000000af00af7308 */ /* 0x000f220000000800 */
[C---:B------:R-:W-:Y:S02]  /*5a50*/  FMUL.FTZ R202, R187.reuse, R54 ;  /* 0x00000036bbca7220 */ /* 0x040fe40000410000 */
[----:B------:R-:W-:Y:S01]  /*5a60*/  FMUL.FTZ R0, R252, R7 ;  /* 0x00000007fc007220 */ /* 0x000fe20000410000 */
[----:B------:R-:W-:-:S03]  /*5a70*/  FMUL.FTZ R181, R187, R50 ;  /* 0x00000032bbb57220 */ /* 0x000fc60000410000 */
[----:B0-----:R-:W-:Y:S01]  /*5a80*/  FMUL.FTZ R9, R199, R0 ;  /* 0x00000000c7097220 */ /* 0x001fe20000410000 */
[----:B------:R-:W0:Y:S01]  /*5a90*/  MUFU.EX2 R194, R194 ;  /* 0x000000c200c27308 */ /* 0x000e220000000800 */
[----:B------:R-:W-:Y:S01]  /*5aa0*/  @P2 LEA R209, R165, UR14, 0x2 ;  /* 0x0000000ea5d12c11 */ /* 0x000fe2000f8e10ff */
[----:B------:R-:W-:Y:S01]  /*5ab0*/  FMUL.FTZ R200, R187, R46 ;  /* 0x0000002ebbc87220 */ /* 0x000fe20000410000 */
[----:B-1----:R-:W-:-:S05]  /*5ac0*/  FMUL.FTZ R0, R134, R9 ;  /* 0x0000000986007220 */ /* 0x002fca0000410000 */
[----:B------:R-:W1:Y:S01]  /*5ad0*/  MUFU.EX2 R202, R202 ;  /* 0x000000ca00ca7308 */ /* 0x000e620000000800 */
[----:B--2---:R-:W-:Y:S01]  /*5ae0*/  FMUL.FTZ R0, R135, R0 ;  /* 0x0000000087007220 */ /* 0x004fe20000410000 */
[----:B------:R-:W-:Y:S01]  /*5af0*/  FMUL.FTZ R133, R111, R78 ;  /* 0x0000004e6f857220 */ /* 0x000fe20000410000 */
[----:B------:R-:W-:Y:S01]  /*5b00*/  FMUL.FTZ R210, R108, R77 ;  /* 0x0000004d6cd27220 */ /* 0x000fe20000410000 */
[----:B------:R-:W2:Y:S04]  /*5b10*/  @P2 LDS R209, [R209+0x2b3c] ;  /* 0x002b3c00d1d12984 */ /* 0x000ea80000000800 */
[----:B------:R-:W3:Y:S01]  /*5b20*/  MUFU.EX2 R181, R181 ;  /* 0x000000b500b57308 */ /* 0x000ee20000000800 */
[----:B----4-:R-:W-:Y:S01]  /*5b30*/  FMUL.FTZ R187, R175, R0 ;  /* 0x00000000afbb7220 */ /* 0x010fe20000410000 */
[----:B------:R-:W-:Y:S01]  /*5b40*/  FMUL.FTZ R3, R109, R76 ;  /* 0x0000004c6d037220 */ /* 0x000fe20000410000 */
[----:B------:R-:W-:Y:S01]  /*5b50*/  FMUL.FTZ R0, R24, R133 ;  /* 0x0000008518007220 */ /* 0x000fe20000410000 */
[----:B------:R-:W-:-:S04]  /*5b60*/  FMUL.FTZ R2, R23, R210 ;  /* 0x000000d217027220 */ /* 0x000fc80000410000 */
[----:B------:R-:W4:Y:S01]  /*5b70*/  MUFU.EX2 R200, R200 ;  /* 0x000000c800c87308 */ /* 0x000f220000000800 */
        /* <DEDUP_REMOVED lines=12> */
[----:B------:R-:W-:Y:S01]  /*5c40*/  FMUL.FTZ R233, R105, R72 ;  /* 0x0000004869e97220 */ /* 0x000fe20000410000 */
[----:B----4-:R-:W-:Y:S01]  /*5c50*/  FMUL.FTZ R198, R200, R187 ;  /* 0x000000bbc8c67220 */ /* 0x010fe20000410000 */
[----:B------:R-:W-:Y:S01]  /*5c60*/  FMUL.FTZ R187, R19, R190 ;  /* 0x000000be13bb7220 */ /* 0x000fe20000410000 */
        /* <DEDUP_REMOVED lines=41> */
.L_x_7675:
[----:B------:R-:W-:Y:S05]  /*5f00*/  BSYNC B0 ;  /* 0x0000000000007941 */ /* 0x000fea0003800000 */
.L_x_7674:
[----:B0-----:R-:W-:Y:S01]  /*5f10*/  FMUL.FTZ R214, R200, R209 ;  /* 0x000000d1c8d67220 */ /* 0x001fe20000410000 */
        /* <DEDUP_REMOVED lines=11> */
[C---:B------:R-:W-:Y:S01]  /*5fd0*/  FMUL.FTZ R214, R194.reuse, R203 ;  /* 0x000000cbc2d67220 */ /* 0x040fe20000410000 */
        /* <DEDUP_REMOVED lines=25> */
[----:B------:R-:W-:Y:S01]  /*6170*/  FFMA.FTZ R136, R212, R132, R243 ;  /* 0x00000084d4887223 */ /* 0x000fe200000100f3 */
        /* <DEDUP_REMOVED lines=8> */
[----:B------:R-:W-:Y:S01]  /*6200*/  LOP3.LUT R213, R165, 0x1f, RZ, 0xc0, !PT ;  /* 0x0000001fa5d57812 */ /* 0x000fe200078ec0ff */
[----:B------:R-:W-:Y:S01]  /*6210*/  FMUL.FTZ R132, R241, R132 ;  /* 0x00000084f1847220 */ /* 0x000fe20000410000 */
[----:B------:R-:W-:Y:S01]  /*6220*/  MOV R138, UR47 ;  /* 0x0000002f008a7c02 */ /* 0x000fe20008000f00 */
[----:B------:R-:W-:Y:S01]  /*6230*/  FFMA.FTZ R136, R197, R136, R240 ;  /* 0x00000088c5887223 */ /* 0x000fe200000100f0 */
[----:B------:R-:W-:Y:S01]  /*6240*/  ISETP.NE.AND P4, PT, R213, 0x1f, PT ;  /* 0x0000001fd500780c */ /* 0x000fe20003f85270 */
[----:B------:R-:W-:Y:S01]  /*6250*/  FMUL.FTZ R132, R197, R132 ;  /* 0x00000084c5847220 */ /* 0x000fe20000410000 */
[----:B------:R-:W-:Y:S01]  /*6260*/  ISETP.LE.OR P0, PT, R138, UR22, P0 ;  /* 0x000000168a007c0c */ /* 0x000fe20008703670 */
[----:B------:R-:W-:Y:S01]  /*6270*/  FFMA.FTZ R211, R195, R136, R216 ;  /* 0x00000088c3d37223 */ /* 0x000fe200000100d8 */
[----:B------:R-:W-:Y:S01]  /*6280*/  FMUL.FTZ R238, R23, R210 ;  /* 0x000000d217ee7220 */ /* 0x000fe20000410000 */
[----:B------:R-:W-:Y:S01]  /*6290*/  FMUL.FTZ R132, R195, R132 ;  /* 0x00000084c3847220 */ /* 0x000fe20000410000 */
[----:B0-----:R-:W-:Y:S01]  /*62a0*/  @P3 FFMA.FTZ R137, R198, R130, R137 ;  /* 0x00000082c6893223 */ /* 0x001fe20000010089 */
[----:B------:R-:W-:Y:S01]  /*62b0*/  FMUL.FTZ R210, R20, R193 ;  /* 0x000000c114d27220 */ /* 0x000fe20000410000 */
[----:B------:R-:W0:Y:S01]  /*62c0*/  SHFL.DOWN PT, R136, R211, 0x1, 0x1f ;  /* 0x08201f00d3887f89 */ /* 0x000e2200000e0000 */
[----:B------:R-:W-:Y:S01]  /*62d0*/  IADD3 R228, R165, 0x1a0, RZ ;  /* 0x000001a0a5e47810 */ /* 0x000fe20007ffe0ff */
[----:B-1----:R-:W-:Y:S01]  /*62e0*/  @P3 FMUL.FTZ R198, R198, R139 ;  /* 0x0000008bc6c63220 */ /* 0x002fe20000410000 */
[----:B------:R-:W-:Y:S01]  /*62f0*/  ISETP.GE.AND P3, PT, R163, 0x2, PT ;  /* 0x00000002a300780c */ /* 0x000fe20003f66270 */
[----:B------:R-:W1:Y:S01]  /*6300*/  SHFL.DOWN PT, R131, R132, 0x1, 0x1f ;  /* 0x08201f0084837f89 */ /* 0x000e6200000e0000 */
[----:B------:R-:W-:Y:S01]  /*6310*/  LEA.HI.SX32 R251, R165, R165, 0x1b ;  /* 0x000000a5a5fb7211 */ /* 0x000fe200078fdaff */
[----:B------:R-:W-:Y:S01]  /*6320*/  FMUL.FTZ R189, R10, R189 ;  /* 0x000000bd0abd7220 */ /* 0x000fe20000410000 */
[----:B------:R-:W-:Y:S01]  /*6330*/  VOTEU.ALL UP0, P0 ;  /* 0x00000000003f7886 */ /* 0x000fe20000000000 */
[----:B------:R-:W2:Y:S01]  /*6340*/  SHFL.UP PT, R130, R137, 0x2, RZ ;  /* 0x0440000089827989 */ /* 0x000ea200000e00ff */
[----:B------:R-:W-:Y:S01]  /*6350*/  LEA R251, R251, UR14, 0x2 ;  /* 0x0000000efbfb7c11 */ /* 0x000fe2000f8e10ff */
[----:B------:R-:W-:Y:S02]  /*6360*/  BSSY B0, `(.L_x_7676) ;  /* 0x0000133000007945 */ /* 0x000fe40003800000 */
[----:B------:R-:W3:Y:S01]  /*6370*/  SHFL.UP PT, R5, R198, 0x2, RZ ;  /* 0x04400000c6057989 */ /* 0x000ee200000e00ff */
[----:B------:R-:W-:Y:S01]  /*6380*/  @!UP0 ULEA UR15, UR5, UR14, 0x3 ;  /* 0x0000000e050f8291 */ /* 0x000fe2000f8e183f */
[C---:B0-----:R-:W-:Y:S01]  /*6390*/  @P4 FFMA.FTZ R211, R132.reuse, R136, R211 ;  /* 0x0000008884d34223 */ /* 0x041fe200000100d3 */
[----:B-1----:R-:W-:-:S04]  /*63a0*/  @P4 FMUL.FTZ R132, R132, R131 ;  /* 0x0000008384844220 */ /* 0x002fc80000410000 */
[----:B------:R-:W0:Y:S01]  /*63b0*/  SHFL.DOWN PT, R136, R211, 0x2, 0x1f ;  /* 0x08401f00d3887f89 */ /* 0x000e2200000e0000 */
[----:B------:R-:W-:Y:S01]  /*63c0*/  ISETP.GE.U32.AND P4, PT, R213, 0x1e, PT ;  /* 0x0000001ed500780c */ /* 0x000fe20003f86070 */
[C---:B--2---:R-:W-:Y:S02]  /*63d0*/  @P3 FFMA.FTZ R137, R198.reuse, R130, R137 ;  /* 0x00000082c6893223 */ /* 0x044fe40000010089 */
[----:B------:R-:W1:Y:S01]  /*63e0*/  SHFL.DOWN PT, R131, R132, 0x2, 0x1f ;  /* 0x08401f0084837f89 */ /* 0x000e6200000e0000 */
[----:B---3--:R-:W-:-:S03]  /*63f0*/  @P3 FMUL.FTZ R198, R198, R5 ;  /* 0x00000005c6c63220 */ /* 0x008fc60000410000 */
[----:B------:R-:W2:Y:S01]  /*6400*/  SHFL.UP PT, R130, R137, 0x4, RZ ;  /* 0x0480000089827989 */ /* 0x000ea200000e00ff */
[----:B------:R-:W-:-:S03]  /*6410*/  ISETP.GE.AND P3, PT, R163, 0x4, PT ;  /* 0x00000004a300780c */ /* 0x000fc60003f66270 */
[----:B------:R-:W3:Y:S02]  /*6420*/  SHFL.UP PT, R5, R198, 0x4, RZ ;  /* 0x04800000c6057989 */ /* 0x000ee400000e00ff */
[C---:B0-----:R-:W-:Y:S01]  /*6430*/  @!P4 FFMA.FTZ R211, R132.reuse, R136, R211 ;  /* 0x0000008884d3c223 */ /* 0x041fe200000100d3 */
[----:B-1----:R-:W-:-:S04]  /*6440*/  @!P4 FMUL.FTZ R132, R132, R131 ;  /* 0x000000838484c220 */ /* 0x002fc80000410000 */
[----:B------:R-:W0:Y:S01]  /*6450*/  SHFL.DOWN PT, R136, R211, 0x4, 0x1f ;  /* 0x08801f00d3887f89 */ /* 0x000e2200000e0000 */
[----:B------:R-:W-:Y:S02]  /*6460*/  ISETP.GE.U32.AND P4, PT, R213, 0x1c, PT ;  /* 0x0000001cd500780c */ /* 0x000fe40003f86070 */
[C---:B--2---:R-:W-:Y:S01]  /*6470*/  @P3 FFMA.FTZ R137, R198.reuse, R130, R137 ;  /* 0x00000082c6893223 */ /* 0x044fe20000010089 */
        /* <DEDUP_REMOVED lines=11> */
[----:B------:R-:W-:Y:S01]  /*6530*/  HFMA2.MMA R130, -RZ, RZ, 1.875, 0 ;  /* 0x3f800000ff827435 */ /* 0x000fe200000001ff */
[----:B------:R-:W-:Y:S01]  /*6540*/  MOV R131, RZ ;  /* 0x000000ff00837202 */ /* 0x000fe20000000f00 */
[----:B---3--:R-:W-:Y:S01]  /*6550*/  @P3 FMUL.FTZ R198, R198, R5 ;  /* 0x00000005c6c63220 */ /* 0x008fe20000410000 */
[----:B------:R-:W2:Y:S01]  /*6560*/  SHFL.UP PT, R136, R137, 0x10, RZ ;  /* 0x0600000089887989 */ /* 0x000ea200000e00ff */
[----:B------:R-:W-:-:S03]  /*6570*/  ISETP.GE.AND P3, PT, R163, 0x10, PT ;  /* 0x00000010a300780c */ /* 0x000fc60003f66270 */
[----:B------:R-:W3:Y:S04]  /*6580*/  SHFL.UP PT, R5, R198, 0x10, RZ ;  /* 0x06000000c6057989 */ /* 0x000ee800000e00ff */
[----:B------:R-:W4:Y:S01]  /*6590*/  @!P0 LDS.64 R130, [UR15+0x2bb8] ;  /* 0x002bb80fff828984 */ /* 0x000f220008000a00 */
[----:B------:R-:W-:Y:S01]  /*65a0*/  ISETP.GE.U32.AND P0, PT, R213, 0x10, PT ;  /* 0x00000010d500780c */ /* 0x000fe20003f06070 */
[C---:B0-----:R-:W-:Y:S01]  /*65b0*/  @!P4 FFMA.FTZ R211, R132.reuse, R138, R211 ;  /* 0x0000008a84d3c223 */ /* 0x041fe200000100d3 */
[----:B-1----:R-:W-:-:S03]  /*65c0*/  @!P4 FMUL.FTZ R132, R132, R139 ;  /* 0x0000008b8484c220 */ /* 0x002fc60000410000 */
[C---:B--2---:R-:W-:Y:S02]  /*65d0*/  @P3 FFMA.FTZ R137, R198.reuse, R136, R137 ;  /* 0x00000088c6893223 */ /* 0x044fe40000010089 */
[----:B------:R-:W-:Y:S01]  /*65e0*/  SHFL.DOWN PT, R139, R132, 0x10, 0x1f ;  /* 0x0a001f00848b7f89 */ /* 0x000fe200000e0000 */
[----:B---3--:R-:W-:-:S03]  /*65f0*/  @P3 FMUL.FTZ R198, R198, R5 ;  /* 0x00000005c6c63220 */ /* 0x008fc60000410000 */
[----:B------:R-:W0:Y:S04]  /*6600*/  SHFL.DOWN PT, R136, R211, 0x10, 0x1f ;  /* 0x0a001f00d3887f89 */ /* 0x000e2800000e0000 */
[----:B-----5:R-:W-:Y:S04]  /*6610*/  SHFL.IDX PT, R5, R4, RZ, 0x1f ;  /* 0x00001fff04057589 */ /* 0x020fe800000e0000 */
[----:B------:R-:W-:Y:S04]  /*6620*/  SHFL.UP PT, R137, R137, 0x1, RZ ;  /* 0x0420000089897989 */ /* 0x000fe800000e00ff */
[----:B------:R-:W1:Y:S04]  /*6630*/  SHFL.UP PT, R198, R198, 0x1, RZ ;  /* 0x04200000c6c67989 */ /* 0x000e6800000e00ff */
[----:B----4-:R-:W-:Y:S01]  /*6640*/  SHFL.IDX PT, R224, R131, RZ, 0x1f ;  /* 0x00001fff83e07589 */ /* 0x010fe200000e0000 */
[C---:B0-----:R-:W-:Y:S01]  /*6650*/  @!P0 FFMA.FTZ R211, R132.reuse, R136, R211 ;  /* 0x0000008884d38223 */ /* 0x041fe200000100d3 */
[----:B------:R-:W-:Y:S01]  /*6660*/  @!P0 FMUL.FTZ R132, R132, R139 ;  /* 0x0000008b84848220 */ /* 0x000fe20000410000 */
[----:B------:R-:W-:-:S03]  /*6670*/  ISETP.NE.AND P0, PT, R165, RZ, PT ;  /* 0x000000ffa500720c */ /* 0x000fc60003f05270 */
[----:B------:R-:W-:Y:S04]  /*6680*/  SHFL.DOWN PT, R226, R211, 0x1, 0x1f ;  /* 0x08201f00d3e27f89 */ /* 0x000fe800000e0000 */
[----:B------:R-:W0:Y:S01]  /*6690*/  SHFL.DOWN PT, R215, R132, 0x1, 0x1f ;  /* 0x08201f0084d77f89 */ /* 0x000e2200000e0000 */
[----:B-1----:R-:W-:-:S03]  /*66a0*/  @P1 FFMA.FTZ R5, R198, R5, R137 ;  /* 0x00000005c6051223 */ /* 0x002fc60000010089 */
[----:B------:R-:W-:Y:S02]  /*66b0*/  SHFL.IDX PT, R213, R211, RZ, 0x1f ;  /* 0x00001fffd3d57589 */ /* 0x000fe400000e0000 */
[----:B------:R-:W-:Y:S01]  /*66c0*/  VOTEU.ALL UP0, P0 ;  /* 0x00000000003f7886 */ /* 0x000fe20000000000 */
[----:B------:R-:W-:Y:S01]  /*66d0*/  FFMA.FTZ R185, R185, R5, R0 ;  /* 0x00000005b9b97223 */ /* 0x000fe20000010000 */
[----:B------:R-:W1:Y:S03]  /*66e0*/  SHFL.IDX PT, R198, R132, RZ, 0x1f ;  /* 0x00001fff84c67589 */ /* 0x000e6600000e0000 */
[----:B------:R-:W-:Y:S01]  /*66f0*/  FFMA.FTZ R139, R195, R185, R2 ;  /* 0x000000b9c38b7223 */ /* 0x000fe20000010002 */
[----:B------:R-:W-:Y:S01]  /*6700*/  @!UP0 ULEA UR15, UR5, UR14, 0x3 ;  /* 0x0000000e050f8291 */ /* 0x000fe2000f8e183f */
[----:B------:R-:W-:Y:S02]  /*6710*/  FADD.FTZ R0, -R0, R185 ;  /* 0x000000b900007221 */ /* 0x000fe40000010100 */
[----:B------:R-:W-:-:S04]  /*6720*/  FFMA.FTZ R139, R197, R139, R208 ;  /* 0x0000008bc58b7223 */ /* 0x000fc800000100d0 */
[-C--:B------:R-:W-:Y:S01]  /*6730*/  FFMA.FTZ R138, R241, R139.reuse, R236 ;  /* 0x0000008bf18a7223 */ /* 0x080fe200000100ec */
[----:B------:R-:W-:Y:S01]  /*6740*/  FADD.FTZ R237, -R208, R139 ;  /* 0x0000008bd0ed7221 */ /* 0x000fe20000010100 */
[----:B------:R-:W-:Y:S02]  /*6750*/  FMUL.FTZ R139, R92, R139 ;  /* 0x0000008b5c8b7220 */ /* 0x000fe40000410000 */
[----:B------:R-:W-:Y:S01]  /*6760*/  FFMA.FTZ R136, R191, R138, R196 ;  /* 0x0000008abf887223 */ /* 0x000fe200000100c4 */
[----:B0-----:R-:W-:Y:S01]  /*6770*/  @P2 FFMA.FTZ R224, R215, R224, R226 ;  /* 0x000000e0d7e02223 */ /* 0x001fe200000100e2 */
[----:B------:R-:W-:Y:S01]  /*6780*/  FADD.FTZ R236, -R236, R138 ;  /* 0x0000008aecec7221 */ /* 0x000fe20000010100 */
[C---:B------:R-:W-:Y:S01]  /*6790*/  IADD3 R226, R165.reuse, 0x180, RZ ;  /* 0x00000180a5e27810 */ /* 0x040fe20007ffe0ff */
[----:B------:R-:W-:Y:S01]  /*67a0*/  FFMA.FTZ R136, R212, R136, R187 ;  /* 0x00000088d4887223 */ /* 0x000fe200000100bb */
[----:B------:R-:W-:Y:S01]  /*67b0*/  FFMA.FTZ R5, R224, R209, R205 ;  /* 0x000000d1e0057223 */ /* 0x000fe200000100cd */
[----:B------:R-:W-:-:S02]  /*67c0*/  SHF.L.U32 R205, R165, 0x4, RZ ;  /* 0x00000004a5cd7819 */ /* 0x000fc400000006ff */
[----:B------:R-:W-:Y:S01]  /*67d0*/  FFMA.FTZ R137, R246, R136, R233 ;  /* 0x00000088f6897223 */ /* 0x000fe200000100e9 */
[----:B------:R-:W-:Y:S01]  /*67e0*/  FFMA.FTZ R4, R200, R5, R183 ;  /* 0x00000005c8047223 */ /* 0x000fe200000100b7 */
[C---:B-1----:R-:W-:Y:S01]  /*67f0*/  FFMA.FTZ R131, R198.reuse, R131, R213 ;  /* 0x00000083c6837223 */ /* 0x042fe200000100d5 */
[----:B------:R-:W-:Y:S01]  /*6800*/  FMUL.FTZ R130, R198, R130 ;  /* 0x00000082c6827220 */ /* 0x000fe20000410000 */
[----:B------:R-:W-:Y:S01]  /*6810*/  FFMA.FTZ R3, R252, R137, R3 ;  /* 0x00000089fc037223 */ /* 0x000fe20000010003 */
[----:B------:R-:W-:Y:S01]  /*6820*/  LEA.HI.SX32 R205, R205, R205, 0x1b ;  /* 0x000000cdcdcd7211 */ /* 0x000fe200078fdaff */
[----:B------:R-:W-:Y:S01]  /*6830*/  FMUL.FTZ R250, R4, R50 ;  /* 0x0000003204fa7220 */ /* 0x000fe20000410000 */
[----:B------:R-:W-:Y:S01]  /*6840*/  FMUL.FTZ R196, R5, R46 ;  /* 0x0000002e05c47220 */ /* 0x000fe20000410000 */
[----:B------:R-:W-:Y:S01]  /*6850*/  FFMA.FTZ R183, R199, R3, R204 ;  /* 0x00000003c7b77223 */ /* 0x000fe200000100cc */
[----:B------:R-:W-:Y:S01]  /*6860*/  FFMA.FTZ R3, R181, R4, R192 ;  /* 0x00000004b5037223 */ /* 0x000fe200000100c0 */
[----:B------:R0:W-:Y:S01]  /*6870*/  @!P0 STS.64 [UR15+0x2bb8], R130 ;  /* 0x002bb882ff008988 */ /* 0x0001e20008000a0f */
[----:B------:R-:W-:Y:S01]  /*6880*/  FADD.FTZ R234, -R187, R136 ;  /* 0x00000088bbea7221 */ /* 0x000fe20000010100 */
        /* <DEDUP_REMOVED lines=8> */
[C---:B------:R-:W-:Y:S01]  /*6910*/  FFMA.FTZ R192, R175.reuse, R192, R8 ;  /* 0x000000c0afc07223 */ /* 0x040fe20000010008 */
[----:B------:R-:W-:Y:S01]  /*6920*/  FFMA.FTZ R175, R175, R190, R220 ;  /* 0x000000beafaf7223 */ /* 0x000fe200000100dc */
[----:B0-----:R-:W-:Y:S01]  /*6930*/  FFMA.FTZ R130, R195, R185, R238 ;  /* 0x000000b9c3827223 */ /* 0x001fe200000100ee */
[----:B------:R-:W-:Y:S01]  /*6940*/  FMUL.FTZ R245, R190, R63 ;  /* 0x0000003fbef57220 */ /* 0x000fe20000410000 */
[----:B------:R-:W-:Y:S01]  /*6950*/  FFMA.FTZ R177, R194, R192, R7 ;  /* 0x000000c0c2b17223 */ /* 0x000fe20000010007 */
[----:B------:R-:W-:Y:S01]  /*6960*/  FFMA.FTZ R194, R135, R175, R222 ;  /* 0x000000af87c27223 */ /* 0x000fe200000100de */
[----:B------:R-:W-:Y:S01]  /*6970*/  FADD.FTZ R238, -R238, R130 ;  /* 0x00000082eeee7221 */ /* 0x000fe20000010100 */
[----:B------:R-:W-:Y:S01]  /*6980*/  FMUL.FTZ R244, R175, R68 ;  /* 0x00000044aff47220 */ /* 0x000fe20000410000 */
[----:B------:R-:W-:Y:S01]  /*6990*/  FFMA.FTZ R198, R202, R177, R179 ;  /* 0x000000b1cac67223 */ /* 0x000fe200000100b3 */
[----:B------:R-:W-:Y:S01]  /*69a0*/  FFMA.FTZ R179, R134, R194, R203 ;  /* 0x000000c286b37223 */ /* 0x000fe200000100cb */
[----:B------:R-:W-:Y:S01]  /*69b0*/  LEA R134, R205, UR14, 0x2 ;  /* 0x0000000ecd867c11 */ /* 0x000fe2000f8e10ff */
[----:B------:R-:W-:Y:S01]  /*69c0*/  FMUL.FTZ R203, R95, R196 ;  /* 0x000000c45fcb7220 */ /* 0x000fe20000410000 */
[----:B------:R-:W-:Y:S01]  /*69d0*/  FFMA.FTZ R181, R181, R198, R6 ;  /* 0x000000c6b5b57223 */ /* 0x000fe20000010006 */
        /* <DEDUP_REMOVED lines=11> */
[----:B------:R-:W-:Y:S01]  /*6a90*/  STS [R134+0x10a8], R205 ;  /* 0x0010a8cd86007388 */ /* 0x000fe20000000800 */
[----:B------:R-:W-:Y:S01]  /*6aa0*/  FFMA.FTZ R243, R212, R246, R243 ;  /* 0x000000f6d4f37223 */ /* 0x000fe200000100f3 */
[----:B------:R-:W-:Y:S01]  /*6ab0*/  FMUL.FTZ R212, R179, R70 ;  /* 0x00000046b3d47220 */ /* 0x000fe20000410000 */
[----:B0-----:R-:W-:Y:S01]  /*6ac0*/  FMUL.FTZ R203, R100, R230 ;  /* 0x000000e664cb7220 */ /* 0x001fe20000410000 */
[----:B------:R0:W-:Y:S01]  /*6ad0*/  STS [R134+0x10b0], R201 ;  /* 0x0010b0c986007388 */ /* 0x0001e20000000800 */
[----:B------:R-:W-:Y:S01]  /*6ae0*/  FFMA.FTZ R242, R191, R243, R242 ;  /* 0x000000f3bff27223 */ /* 0x000fe200000100f2 */
[----:B------:R-:W-:Y:S01]  /*6af0*/  FMUL.FTZ R131, R103, R212 ;  /* 0x000000d467837220 */ /* 0x000fe20000410000 */
[----:B-1----:R-:W-:Y:S01]  /*6b00*/  FMUL.FTZ R199, R198, R71 ;  /* 0x00000047c6c77220 */ /* 0x002fe20000410000 */
[----:B------:R-:W-:Y:S01]  /*6b10*/  STS [R134+0x10a4], R203 ;  /* 0x0010a4cb86007388 */ /* 0x000fe20000000800 */
[----:B------:R-:W-:Y:S01]  /*6b20*/  FFMA.FTZ R241, R241, R242, R214 ;  /* 0x000000f2f1f17223 */ /* 0x000fe200000100d6 */
[----:B------:R-:W-:Y:S01]  /*6b30*/  FADD.FTZ R229, -R229, R132 ;  /* 0x00000084e5e57221 */ /* 0x000fe20000010100 */
[----:B------:R-:W-:Y:S01]  /*6b40*/  IADD3 R218, R165, 0x100, RZ ;  /* 0x00000100a5da7810 */ /* 0x000fe20007ffe0ff */
[----:B------:R1:W-:Y:S01]  /*6b50*/  STS [R134+0x10a0], R131 ;  /* 0x0010a08386007388 */ /* 0x0003e20000000800 */
[----:B------:R-:W-:Y:S01]  /*6b60*/  FFMA.FTZ R240, R197, R241, R240 ;  /* 0x000000f1c5f07223 */ /* 0x000fe200000100f0 */
[----:B------:R-:W-:Y:S01]  /*6b70*/  FMUL.FTZ R214, R241, R76 ;  /* 0x0000004cf1d67220 */ /* 0x000fe20000410000 */
[----:B0-----:R-:W-:Y:S01]  /*6b80*/  FMUL.FTZ R201, R102, R199 ;  /* 0x000000c766c97220 */ /* 0x001fe20000410000 */
[----:B------:R-:W-:Y:S01]  /*6b90*/  STS [R134+0x10b4], R209 ;  /* 0x0010b4d186007388 */ /* 0x000fe20000000800 */
[----:B------:R-:W-:Y:S01]  /*6ba0*/  FFMA.FTZ R239, R195, R240, R216 ;  /* 0x000000f0c3ef7223 */ /* 0x000fe200000100d8 */
[----:B------:R-:W-:Y:S01]  /*6bb0*/  FMUL.FTZ R197, R240, R77 ;  /* 0x0000004df0c57220 */ /* 0x000fe20000410000 */
[----:B------:R-:W-:Y:S01]  /*6bc0*/  FMUL.FTZ R216, R249, R72 ;  /* 0x00000048f9d87220 */ /* 0x000fe20000410000 */
[----:B------:R0:W-:Y:S01]  /*6bd0*/  STS [R134+0x109c], R201 ;  /* 0x00109cc986007388 */ /* 0x0001e20000000800 */
[----:B------:R-:W-:Y:S01]  /*6be0*/  FMUL.FTZ R195, R239, R78 ;  /* 0x0000004eefc37220 */ /* 0x000fe20000410000 */
[----:B-1----:R-:W-:Y:S01]  /*6bf0*/  FFMA.FTZ R131, R191, R138, R210 ;  /* 0x0000008abf837223 */ /* 0x002fe200000100d2 */
[----:B------:R-:W-:Y:S01]  /*6c00*/  FMUL.FTZ R205, R105, R216 ;  /* 0x000000d869cd7220 */ /* 0x000fe20000410000 */
[----:B------:R-:W-:Y:S01]  /*6c10*/  STS [R134+0x10ac], R207 ;  /* 0x0010accf86007388 */ /* 0x000fe20000000800 */
[-C--:B------:R-:W-:Y:S01]  /*6c20*/  FFMA.FTZ R193, R0, R195.reuse, RZ ;  /* 0x000000c300c17223 */ /* 0x080fe200000100ff */
[----:B------:R-:W-:Y:S01]  /*6c30*/  FADD.FTZ R235, -R210, R131 ;  /* 0x00000083d2eb7221 */ /* 0x000fe20000010100 */
[----:B------:R-:W-:Y:S01]  /*6c40*/  FMUL.FTZ R210, R243, R74 ;  /* 0x0000004af3d27220 */ /* 0x000fe20000410000 */
[----:B------:R-:W-:Y:S01]  /*6c50*/  FMUL.FTZ R195, R111, R195 ;  /* 0x000000c36fc37220 */ /* 0x000fe20000410000 */
[----:B------:R-:W-:Y:S01]  /*6c60*/  FFMA.FTZ R208, R238, R197, R193 ;  /* 0x000000c5eed07223 */ /* 0x000fe200000100c1 */
[----:B------:R-:W-:Y:S01]  /*6c70*/  FMUL.FTZ R193, R242, R75 ;  /* 0x0000004bf2c17220 */ /* 0x000fe20000410000 */
[----:B0-----:R-:W-:Y:S01]  /*6c80*/  FMUL.FTZ R201, R246, R73 ;  /* 0x00000049f6c97220 */ /* 0x001fe20000410000 */
[----:B------:R-:W-:Y:S01]  /*6c90*/  FMUL.FTZ R197, R108, R197 ;  /* 0x000000c56cc57220 */ /* 0x000fe20000410000 */
[----:B------:R-:W-:Y:S01]  /*6ca0*/  FFMA.FTZ R191, R237, R214, R208 ;  /* 0x000000d6edbf7223 */ /* 0x000fe200000100d0 */
[----:B------:R-:W-:Y:S01]  /*6cb0*/  STS [R134+0x1098], R205 ;  /* 0x001098cd86007388 */ /* 0x000fe20000000800 */
[----:B------:R-:W-:Y:S01]  /*6cc0*/  FMUL.FTZ R203, R104, R201 ;  /* 0x000000c968cb7220 */ /* 0x000fe20000410000 */
[----:B------:R-:W-:Y:S01]  /*6cd0*/  IADD3 R224, R165, 0x160, RZ ;  /* 0x00000160a5e07810 */ /* 0x000fe20007ffe0ff */
[-C--:B------:R-:W-:Y:S01]  /*6ce0*/  FFMA.FTZ R208, R236, R193.reuse, R191 ;  /* 0x000000c1ecd07223 */ /* 0x080fe200000100bf */
[----:B------:R-:W-:Y:S01]  /*6cf0*/  FMUL.FTZ R191, R17, R206 ;  /* 0x000000ce11bf7220 */ /* 0x000fe20000410000 */
[----:B------:R-:W-:Y:S01]  /*6d00*/  FMUL.FTZ R193, R106, R193 ;  /* 0x000000c16ac17220 */ /* 0x000fe20000410000 */
[----:B------:R-:W-:Y:S01]  /*6d10*/  STS [R134+0x1094], R203 ;  /* 0x001094cb86007388 */ /* 0x000fe20000000800 */
[-C--:B------:R-:W-:Y:S01]  /*6d20*/  FFMA.FTZ R187, R235, R210.reuse, R208 ;  /* 0x000000d2ebbb7223 */ /* 0x080fe200000100d0 */
[----:B------:R-:W-:Y:S01]  /*6d30*/  FFMA.FTZ R252, R252, R137, R191 ;  /* 0x00000089fcfc7223 */ /* 0x000fe200000100bf */
[----:B------:R-:W-:Y:S01]  /*6d40*/  IADD3 R204, R165, 0x20, RZ ;  /* 0x00000020a5cc7810 */ /* 0x000fe20007ffe0ff */
[----:B------:R0:W-:Y:S01]  /*6d50*/  STS [R134+0x108c], R193 ;  /* 0x00108cc186007388 */ /* 0x0001e20000000800 */
[----:B------:R-:W-:Y:S01]  /*6d60*/  FFMA.FTZ R206, R234, R201, R187 ;  /* 0x000000c9eace7223 */ /* 0x000fe200000100bb */
[----:B------:R-:W-:Y:S01]  /*6d70*/  FADD.FTZ R232, -R191, R252 ;  /* 0x000000fcbfe87221 */ /* 0x000fe20000010100 */
[----:B------:R-:W-:Y:S01]  /*6d80*/  FMUL.FTZ R201, R107, R210 ;  /* 0x000000d26bc97220 */ /* 0x000fe20000410000 */
[----:B------:R-:W-:Y:S01]  /*6d90*/  STS [R134+0x1084], R197 ;  /* 0x001084c586007388 */ /* 0x000fe20000000800 */
[----:B------:R-:W-:Y:S01]  /*6da0*/  FFMA.FTZ R187, R233, R216, R206 ;  /* 0x000000d8e9bb7223 */ /* 0x000fe200000100ce */
[----:B------:R-:W-:Y:S01]  /*6db0*/  IADD3 R216, R165, 0xe0, RZ ;  /* 0x000000e0a5d87810 */ /* 0x000fe20007ffe0ff */
[----:B------:R-:W-:Y:S01]  /*6dc0*/  FMUL.FTZ R131, R90, R131 ;  /* 0x000000835a837220 */ /* 0x000fe20000410000 */
[----:B------:R-:W-:Y:S01]  /*6dd0*/  STS [R134+0x1090], R201 ;  /* 0x001090c986007388 */ /* 0x000fe20000000800 */
[----:B------:R-:W-:Y:S01]  /*6de0*/  FFMA.FTZ R206, R232, R199, R187 ;  /* 0x000000c7e8ce7223 */ /* 0x000fe200000100bb */
[----:B------:R-:W-:Y:S01]  /*6df0*/  FMUL.FTZ R187, R109, R214 ;  /* 0x000000d66dbb7220 */ /* 0x000fe20000410000 */
[----:B------:R-:W-:Y:S01]  /*6e00*/  IADD3 R214, R165, 0xc0, RZ ;  /* 0x000000c0a5d67810 */ /* 0x000fe20007ffe0ff */
[----:B------:R1:W-:Y:S01]  /*6e10*/  STS [R134+0x1080], R195 ;  /* 0x001080c386007388 */ /* 0x0003e20000000800 */
[----:B------:R-:W-:Y:S01]  /*6e20*/  FFMA.FTZ R206, R231, R212, R206 ;  /* 0x000000d4e7ce7223 */ /* 0x000fe200000100ce */
[----:B------:R-:W-:Y:S01]  /*6e30*/  IADD3 R208, R165, 0x60, RZ ;  /* 0x00000060a5d07810 */ /* 0x000fe20007ffe0ff */
[----:B------:R-:W-:Y:S01]  /*6e40*/  FMUL.FTZ R137, R88, R137 ;  /* 0x0000008958897220 */ /* 0x000fe20000410000 */
[----:B------:R2:W-:Y:S01]  /*6e50*/  STS [R134+0x1088], R187 ;  /* 0x001088bb86007388 */ /* 0x0005e20000000800 */
[----:B------:R-:W-:Y:S01]  /*6e60*/  FFMA.FTZ R230, R229, R230, R206 ;  /* 0x000000e6e5e67223 */ /* 0x000fe200000100ce */
[----:B------:R-:W-:Y:S01]  /*6e70*/  IADD3 R206, R165, 0x40, RZ ;  /* 0x00000040a5ce7810 */ /* 0x000fe20007ffe0ff */
[----:B------:R-:W-:Y:S01]  /*6e80*/  FMUL.FTZ R136, R89, R136 ;  /* 0x0000008859887220 */ /* 0x000fe20000410000 */
[----:B------:R-:W-:Y:S01]  /*6e90*/  BAR.SYNC.DEFER_BLOCKING 0x0 ;  /* 0x0000000000007b1d */ /* 0x000fe20000010000 */
[C---:B------:R-:W-:Y:S01]  /*6ea0*/  IADD3 R210, R165.reuse, 0x80, RZ ;  /* 0x00000080a5d27810 */ /* 0x040fe20007ffe0ff */
[----:B------:R-:W-:Y:S01]  /*6eb0*/  FFMA.FTZ R202, R202, R177, R189 ;  /* 0x000000b1caca7223 */ /* 0x000fe200000100bd */
[C---:B------:R-:W-:Y:S01]  /*6ec0*/  IADD3 R212, R165.reuse, 0xa0, RZ ;  /* 0x000000a0a5d47810 */ /* 0x040fe20007ffe0ff */
[----:B------:R-:W-:Y:S01]  /*6ed0*/  FMUL.FTZ R183, R86, R183 ;  /* 0x000000b756b77220 */ /* 0x000fe20000410000 */
[C---:B------:R-:W-:Y:S01]  /*6ee0*/  IADD3 R220, R165.reuse, 0x120, RZ ;  /* 0x00000120a5dc7810 */ /* 0x040fe20007ffe0ff */
[----:B------:R-:W-:Y:S01]  /*6ef0*/  FMUL.FTZ R185, R94, R185 ;  /* 0x000000b95eb97220 */ /* 0x000fe20000410000 */
[C---:B------:R-:W-:Y:S01]  /*6f00*/  IADD3 R222, R165.reuse, 0x140, RZ ;  /* 0x00000140a5de7810 */ /* 0x040fe20007ffe0ff */
[----:B------:R-:W-:Y:S01]  /*6f10*/  FFMA.FTZ R200, R200, R181, R9 ;  /* 0x000000b5c8c87223 */ /* 0x000fe20000010009 */
[C---:B0-----:R-:W-:Y:S01]  /*6f20*/  IADD3 R193, R165.reuse, 0x1c0, RZ ;  /* 0x000001c0a5c17810 */ /* 0x041fe20007ffe0ff */
[----:B------:R-:W-:Y:S01]  /*6f30*/  USHF.R.S32.HI UR15, URZ, 0x1f, UR46 ;  /* 0x0000001f3f0f7899 */ /* 0x000fe2000801142e */
[----:B-1----:R-:W-:-:S02]  /*6f40*/  IADD3 R195, R165, 0x1e0, RZ ;  /* 0x000001e0a5c37810 */ /* 0x002fc40007ffe0ff */
[-C--:B------:R-:W-:Y:S02]  /*6f50*/  LEA.HI.SX32 R218, R218, R165.reuse, 0x1b ;  /* 0x000000a5dada7211 */ /* 0x080fe400078fdaff */
[-C--:B--2---:R-:W-:Y:S02]  /*6f60*/  LEA.HI.SX32 R187, R224, R165.reuse, 0x1b ;  /* 0x000000a5e0bb7211 */ /* 0x084fe400078fdaff */
[-C--:B------:R-:W-:Y:S02]  /*6f70*/  LEA.HI.SX32 R214, R214, R165.reuse, 0x1b ;  /* 0x000000a5d6d67211 */ /* 0x080fe400078fdaff */
[-C--:B------:R-:W-:Y:S02]  /*6f80*/  LEA.HI.SX32 R216, R216, R165.reuse, 0x1b ;  /* 0x000000a5d8d87211 */ /* 0x080fe400078fdaff */
[-C--:B------:R-:W-:Y:S02]  /*6f90*/  LEA.HI.SX32 R204, R204, R165.reuse, 0x1b ;  /* 0x000000a5cccc7211 */ /* 0x080fe400078fdaff */
        /* <DEDUP_REMOVED lines=12> */
[----:B------:R-:W-:Y:S01]  /*7060*/  LEA R218, R187, UR14, 0x2 ;  /* 0x0000000ebbda7c11 */ /* 0x000fe2000f8e10ff */
[----:B------:R-:W-:Y:S01]  /*7070*/  FMUL.FTZ R187, R93, R130 ;  /* 0x000000825dbb7220 */ /* 0x000fe20000410000 */
[----:B------:R-:W-:Y:S01]  /*7080*/  LEA R223, R214, UR14, 0x2 ;  /* 0x0000000ed6df7c11 */ /* 0x000fe2000f8e10ff */
[----:B------:R-:W-:Y:S01]  /*7090*/  FMUL.FTZ R130, R14, R133 ;  /* 0x000000850e827220 */ /* 0x000fe20000410000 */
[----:B------:R-:W-:Y:S01]  /*70a0*/  LEA R222, R216, UR14, 0x2 ;  /* 0x0000000ed8de7c11 */ /* 0x000fe2000f8e10ff */
[-C--:B------:R-:W-:Y:S01]  /*70b0*/  FMUL.FTZ R133, R85, R132.reuse ;  /* 0x0000008455857220 */ /* 0x080fe20000410000 */
[----:B------:R-:W-:Y:S01]  /*70c0*/  LEA R228, R204, UR14, 0x2 ;  /* 0x0000000ecce47c11 */ /* 0x000fe2000f8e10ff */
[----:B------:R-:W1:Y:S01]  /*70d0*/  LDS R207, [R223+0x1380] ;  /* 0x00138000dfcf7984 */ /* 0x000e620000000800 */
[----:B------:R-:W-:Y:S01]  /*70e0*/  LEA R227, R206, UR14, 0x2 ;  /* 0x0000000ecee37c11 */ /* 0x000fe2000f8e10ff */
[----:B------:R-:W-:Y:S01]  /*70f0*/  FFMA.FTZ R135, R135, R132, R130 ;  /* 0x0000008487877223 */ /* 0x000fe20000010082 */
        /* <DEDUP_REMOVED lines=11> */
[----:B------:R-:W-:Y:S01]  /*71b0*/  LEA R215, R193, UR14, 0x2 ;  /* 0x0000000ec1d77c11 */ /* 0x000fe2000f8e10ff */
[----:B------:R-:W-:Y:S01]  /*71c0*/  FMUL.FTZ R191, R91, R138 ;  /* 0x0000008a5bbf7220 */ /* 0x000fe20000410000 */
[----:B------:R-:W-:Y:S01]  /*71d0*/  LEA R214, R195, UR14, 0x2 ;  /* 0x0000000ec3d67c11 */ /* 0x000fe2000f8e10ff */
[----:B------:R-:W0:Y:S01]  /*71e0*/  LDS R209, [R225+0x1280] ;  /* 0x00128000e1d17984 */ /* 0x000e220000000800 */
[----:B------:R-:W-:Y:S01]  /*71f0*/  MOV R132, R165 ;  /* 0x000000a500847202 */ /* 0x000fe20000000f00 */
[----:B------:R-:W-:-:S02]  /*7200*/  IMAD R138, R126, UR26, RZ ;  /* 0x0000001a7e8a7c24 */ /* 0x000fc4000f8e02ff */
        /* <DEDUP_REMOVED lines=14> */
[----:B--2---:R-:W-:Y:S01]  /*72f0*/  FADD.FTZ R191, -R130, R135 ;  /* 0x0000008782bf7221 */ /* 0x004fe20000010100 */
[----:B------:R-:W-:Y:S02]  /*7300*/  FMUL.FTZ R135, R84, R135 ;  /* 0x0000008754877220 */ /* 0x000fe40000410000 */
[----:B------:R2:W-:Y:S01]  /*7310*/  STS [R134+0x18d8], R137 ;  /* 0x0018d88986007388 */ /* 0x0005e20000000800 */
[----:B---3--:R-:W-:-:S03]  /*7320*/  FMUL.FTZ R131, R83, R192 ;  /* 0x000000c053837220 */ /* 0x008fc60000410000 */
[----:B------:R3:W-:Y:S01]  /*7330*/  STS [R134+0x18d4], R136 ;  /* 0x0018d48886007388 */ /* 0x0007e20000000800 */
[----:B-1----:R-:W-:-:S03]  /*7340*/  FMUL.FTZ R139, R81, R202 ;  /* 0x000000ca518b7220 */ /* 0x002fc60000410000 */
[----:B------:R1:W-:Y:S01]  /*7350*/  STS [R134+0x18e0], R183 ;  /* 0x0018e0b786007388 */ /* 0x0003e20000000800 */
[----:B--2---:R-:W-:-:S03]  /*7360*/  FMUL.FTZ R137, R82, R177 ;  /* 0x000000b152897220 */ /* 0x004fc60000410000 */
        /* <DEDUP_REMOVED lines=10> */
[----:B-1----:R-:W-:Y:S02]  /*7410*/  FMUL.FTZ R135, R79, R200 ;  /* 0x000000c84f877220 */ /* 0x002fe40000410000 */
[----:B------:R1:W-:Y:S01]  /*7420*/  STS [R134+0x18f8], R183 ;  /* 0x0018f8b786007388 */ /* 0x0003e20000000800 */
[----:B--2---:R-:W-:-:S03]  /*7430*/  IMAD R137, R123, UR27, R136 ;  /* 0x0000001b7b897c24 */ /* 0x004fc6000f8e0288 */
[----:B------:R-:W-:Y:S01]  /*7440*/  STS [R134+0x18c4], R187 ;  /* 0x0018c4bb86007388 */ /* 0x000fe20000000800 */
[----:B------:R-:W-:Y:S02]  /*7450*/  IMAD R136, R167, UR42, RZ ;  /* 0x0000002aa7887c24 */ /* 0x000fe4000f8e02ff */
[----:B---3--:R-:W-:Y:S01]  /*7460*/  IMAD R139, R127, UR27, R138 ;  /* 0x0000001b7f8b7c24 */ /* 0x008fe2000f8e028a */
[----:B------:R2:W-:Y:S01]  /*7470*/  STS [R134+0x18dc], R185 ;  /* 0x0018dcb986007388 */ /* 0x0005e20000000800 */
[----:B------:R-:W-:Y:S02]  /*7480*/  IADD3 R131, R131, R137, RZ ;  /* 0x0000008983837210 */ /* 0x000fe40007ffe0ff */
[----:B-1----:R-:W-:Y:S01]  /*7490*/  IADD3 R183, R28, -UR46, -R165 ;  /* 0x8000002e1cb77c10 */ /* 0x002fe2000fffe8a5 */
[----:B------:R1:W-:Y:S01]  /*74a0*/  STS [R134+0x18fc], R135 ;  /* 0x0018fc8786007388 */ /* 0x0003e20000000800 */
[----:B------:R-:W-:Y:S01]  /*74b0*/  IADD3 R133, R133, R139, RZ ;  /* 0x0000008b85857210 */ /* 0x000fe20007ffe0ff */
[----:B------:R-:W-:Y:S01]  /*74c0*/  IMAD.WIDE.U32 R130, R169, UR40, R130 ;  /* 0x00000028a9827c25 */ /* 0x000fe2000f8e0082 */
[----:B------:R-:W-:Y:S01]  /*74d0*/  BAR.SYNC.DEFER_BLOCKING 0x0 ;  /* 0x0000000000007b1d */ /* 0x000fe20000010000 */
[----:B------:R-:W-:-:S02]  /*74e0*/  ISETP.GE.AND P1, PT, R183, 0x1, PT ;  /* 0x00000001b700780c */ /* 0x000fc40003f26270 */
[C---:B--2---:R-:W-:Y:S01]  /*74f0*/  IMAD R185, R169.reuse, UR43, R136 ;  /* 0x0000002ba9b97c24 */ /* 0x044fe2000f8e0288 */
[----:B------:R-:W-:Y:S01]  /*7500*/  IADD3 R136, P2, R130, UR46, RZ ;  /* 0x0000002e82887c10 */ /* 0x000fe2000ff5e0ff */
[----:B------:R-:W-:-:S04]  /*7510*/  IMAD.WIDE.U32 R132, R169, UR42, R132 ;  /* 0x0000002aa9847c25 */ /* 0x000fc8000f8e0084 */
[----:B-1----:R-:W-:Y:S01]  /*7520*/  IMAD R134, R167, UR40, RZ ;  /* 0x00000028a7867c24 */ /* 0x002fe2000f8e02ff */
[----:B------:R-:W-:-:S03]  /*7530*/  IADD3 R185, R133, R185, RZ ;  /* 0x000000b985b97210 */ /* 0x000fc60007ffe0ff */
[----:B------:R-:W-:Y:S01]  /*7540*/  IMAD R187, R169, UR41, R134 ;  /* 0x00000029a9bb7c24 */ /* 0x000fe2000f8e0286 */
[----:B------:R-:W-:-:S04]  /*7550*/  IADD3 R134, P3, R132, UR46, RZ ;  /* 0x0000002e84867c10 */ /* 0x000fc8000ff7e0ff */
[----:B------:R-:W-:Y:S02]  /*7560*/  IADD3 R187, R131, R187, RZ ;  /* 0x000000bb83bb7210 */ /* 0x000fe40007ffe0ff */
[----:B------:R-:W-:Y:S02]  /*7570*/  IADD3.X R135, R185, UR15, RZ, P3, !PT ;  /* 0x0000000fb9877c10 */ /* 0x000fe40009ffe4ff */
[----:B------:R-:W-:Y:S01]  /*7580*/  IADD3.X R137, R187, UR15, RZ, P2, !PT ;  /* 0x0000000fbb897c10 */ /* 0x000fe200097fe4ff */
[----:B0---4-:R-:W-:Y:S06]  /*7590*/  @!P1 BRA `(.L_x_7677) ;  /* 0x00000000003c9947 */ /* 0x011fec0003800000 */
[----:B------:R-:W0:Y:S01]  /*75a0*/  LDS R251, [R251+0x18c0] ;  /* 0x0018c000fbfb7984 */ /* 0x000e220000000800 */
[C---:B------:R-:W-:Y:S02]  /*75b0*/  IMAD R138, R124.reuse, UR50, RZ ;  /* 0x000000327c8a7c24 */ /* 0x040fe4000f8e02ff */
[----:B------:R-:W-:-:S04]  /*75c0*/  IMAD.WIDE.U32 R136, R124, UR5, R136 ;  /* 0x000000057c887c25 */ /* 0x000fc8000f8e0088 */
[----:B------:R-:W-:Y:S01]  /*75d0*/  IMAD R139, R125, UR5, R138 ;  /* 0x000000057d8b7c24 */ /* 0x000fe2000f8e028a */
[----:B------:R-:W-:-:S04]  /*75e0*/  LEA R138, P1, R136, UR28, 0x2 ;  /* 0x0000001c888a7c11 */ /* 0x000fc8000f8210ff */
[----:B------:R-:W-:-:S04]  /*75f0*/  IADD3 R139, R137, R139, RZ ;  /* 0x0000008b898b7210 */ /* 0x000fc80007ffe0ff */
[----:B------:R-:W-:Y:S01]  /*7600*/  LEA.HI.X R139, R136, UR29, R139, 0x2, P1 ;  /* 0x0000001d888b7c11 */ /* 0x000fe200088f148b */
[C---:B------:R-:W-:Y:S02]  /*7610*/  IMAD R136, R128.reuse, UR50, RZ ;  /* 0x0000003280887c24 */ /* 0x040fe4000f8e02ff */
[----:B------:R-:W-:Y:S02]  /*7620*/  IMAD.WIDE.U32 R134, R128, UR5, R134 ;  /* 0x0000000580867c25 */ /* 0x000fe4000f8e0086 */
[----:B------:R1:W-:Y:S02]  /*7630*/  REDG.E.ADD.F32.FTZ.RN.STRONG.GPU desc[UR24][R138.64], R213 ;  /* 0x000000d58a0079a6 */ /* 0x0003e4000c10f398 */
[----:B------:R-:W-:Y:S01]  /*7640*/  IMAD R137, R129, UR5, R136 ;  /* 0x0000000581897c24 */ /* 0x000fe2000f8e0288 */
[----:B------:R-:W-:-:S04]  /*7650*/  LEA R136, P1, R134, UR30, 0x2 ;  /* 0x0000001e86887c11 */ /* 0x000fc8000f8210ff */
[----:B------:R-:W-:-:S04]  /*7660*/  IADD3 R137, R135, R137, RZ ;  /* 0x0000008987897210 */ /* 0x000fc80007ffe0ff */
[----:B------:R-:W-:-:S05]  /*7670*/  LEA.HI.X R137, R134, UR31, R137, 0x2, P1 ;  /* 0x0000001f86897c11 */ /* 0x000fca00088f1489 */
[----:B0-----:R1:W-:Y:S02]  /*7680*/  REDG.E.ADD.F32.FTZ.RN.STRONG.GPU desc[UR24][R136.64], R251 ;  /* 0x000000fb880079a6 */ /* 0x0013e4000c10f398 */
.L_x_7677:
[----:B------:R-:W-:Y:S05]  /*7690*/  BSYNC B0 ;  /* 0x0000000000007941 */ /* 0x000fea0003800000 */
.L_x_7676:
[----:B------:R-:W0:Y:S01]  /*76a0*/  LDS R228, [R228+0x1940] ;  /* 0x00194000e4e47984 */ /* 0x000e220000000800 */
        /* <DEDUP_REMOVED lines=24> */
[----:B0-----:R1:W-:Y:S02]  /*7830*/  REDG.E.ADD.F32.FTZ.RN.STRONG.GPU desc[UR24][R136.64+-0x780], R228 ;  /* 0xfff880e4880079a6 */ /* 0x0013e4000c10f398 */
.L_x_7679:
[----:B------:R-:W-:Y:S05]  /*7840*/  BSYNC B0 ;  /* 0x0000000000007941 */ /* 0x000fea0003800000 */
.L_x_7678:
[----:B------:R-:W2:Y:S01]  /*7850*/  LDS R227, [R227+0x19c0] ;  /* 0x0019c000e3e37984 */ /* 0x000ea20000000800 */
[----:B------:R-:W-:Y:S01]  /*7860*/  FADD.FTZ R192, -R8, R192 ;  /* 0x000000c008c07221 */ /* 0x000fe20000010100 */
[----:B-1----:R-:W-:Y:S01]  /*7870*/  FFMA.FTZ R133, R191, R244, R230 ;  /* 0x000000f4bf857223 */ /* 0x002fe200000100e6 */
[----:B------:R-:W-:Y:S01]  /*7880*/  FADD.FTZ R181, -R6, R181 ;  /* 0x000000b506b57221 */ /* 0x000fe20000010100 */
[----:B------:R-:W-:Y:S01]  /*7890*/  USHF.L.U32 UR50, UR15, 0x2, URZ ;  /* 0x000000020f327899 */ /* 0x000fe2000800063f */
[----:B------:R-:W-:Y:S01]  /*78a0*/  FADD.FTZ R177, -R7, R177 ;  /* 0x000000b107b17221 */ /* 0x000fe20000010100 */
[----:B------:R-:W-:Y:S01]  /*78b0*/  FFMA.FTZ R6, R192, R245, R133 ;  /* 0x000000f5c0067223 */ /* 0x000fe20000010085 */
[----:B------:R-:W-:Y:S01]  /*78c0*/  USHF.L.U64.HI UR15, UR15, 0x2, UR49 ;  /* 0x000000020f0f7899 */ /* 0x000fe20008010231 */
[----:B------:R-:W-:Y:S01]  /*78d0*/  FADD.FTZ R202, -R189, R202 ;  /* 0x000000cabdca7221 */ /* 0x000fe20000010100 */
[----:B------:R-:W-:Y:S01]  /*78e0*/  FADD.FTZ R133, -R9, R200 ;  /* 0x000000c809857221 */ /* 0x000fe20000010100 */
[----:B------:R-:W-:Y:S01]  /*78f0*/  FFMA.FTZ R7, R177, R248, R6 ;  /* 0x000000f8b1077223 */ /* 0x000fe20000010006 */
[----:B------:R-:W-:Y:S01]  /*7900*/  IADD3 R6, P1, R134, UR50, RZ ;  /* 0x0000003286067c10 */ /* 0x000fe2000ff3e0ff */
[----:B------:R-:W-:Y:S01]  /*7910*/  BSSY B0, `(.L_x_7680) ;  /* 0x0000013000007945 */ /* 0x000fe20003800000 */
[----:B------:R-:W-:Y:S01]  /*7920*/  IADD3 R8, P2, R130, UR50, RZ ;  /* 0x0000003282087c10 */ /* 0x000fe2000ff5e0ff */
[----:B------:R-:W-:Y:S01]  /*7930*/  FFMA.FTZ R130, R202, R247, R7 ;  /* 0x000000f7ca827223 */ /* 0x000fe20000010007 */
[----:B------:R-:W-:-:S02]  /*7940*/  IADD3.X R7, R135, UR15, RZ, P1, !PT ;  /* 0x0000000f87077c10 */ /* 0x000fc40008ffe4ff */
[----:B------:R-:W-:Y:S01]  /*7950*/  ISETP.GE.AND P1, PT, R183, 0x41, PT ;  /* 0x00000041b700780c */ /* 0x000fe20003f26270 */
[----:B------:R-:W-:Y:S01]  /*7960*/  FFMA.FTZ R130, R181, R250, R130 ;  /* 0x000000fab5827223 */ /* 0x000fe20000010082 */
[----:B------:R-:W-:Y:S01]  /*7970*/  IADD3.X R9, R131, UR15, RZ, P2, !PT ;  /* 0x0000000f83097c10 */ /* 0x000fe200097fe4ff */
[----:B------:R-:W-:-:S04]  /*7980*/  IMAD.WIDE.U32 R6, R124, UR51, R6 ;  /* 0x000000337c067c25 */ /* 0x000fc8000f8e0006 */
[----:B------:R-:W-:Y:S01]  /*7990*/  FMUL.FTZ R131, R133, R196 ;  /* 0x000000c485837220 */ /* 0x000fe20000410000 */
[C---:B------:R-:W-:Y:S01]  /*79a0*/  ISETP.GE.AND P2, PT, R183.reuse, 0x61, PT ;  /* 0x00000061b700780c */ /* 0x040fe20003f46270 */
[----:B------:R-:W-:Y:S01]  /*79b0*/  IMAD.WIDE.U32 R8, R128, UR51, R8 ;  /* 0x0000003380087c25 */ /* 0x000fe2000f8e0008 */
[----:B------:R-:W-:-:S03]  /*79c0*/  ISETP.GE.AND P3, PT, R183, 0x81, PT ;  /* 0x00000081b700780c */ /* 0x000fc60003f66270 */
[----:B------:R-:W-:Y:S01]  /*79d0*/  FADD.FTZ R130, R130, R131 ;  /* 0x0000008382827221 */ /* 0x000fe20000010000 */
[----:B------:R-:W-:Y:S02]  /*79e0*/  ISETP.GE.AND P6, PT, R183, 0xa1, PT ;  /* 0x000000a1b700780c */ /* 0x000fe40003fc6270 */
[----:B------:R-:W-:Y:S02]  /*79f0*/  IADD3 R7, R139, R7, RZ ;  /* 0x000000078b077210 */ /* 0x000fe40007ffe0ff */
[----:B------:R-:W-:Y:S01]  /*7a00*/  IADD3 R9, R138, R9, RZ ;  /* 0x000000098a097210 */ /* 0x000fe20007ffe0ff */
[----:B------:R-:W-:Y:S08]  /*7a10*/  @!P1 BRA `(.L_x_7681) ;  /* 0x0000000000089947 */ /* 0x000ff00003800000 */
[----:B------:R1:W-:Y:S04]  /*7a20*/  REDG.E.ADD.F32.FTZ.RN.STRONG.GPU desc[UR24][R6.64+-0x700], R211 ;  /* 0xfff900d3060079a6 */ /* 0x0003e8000c10f398 */
[----:B--2---:R1:W-:Y:S02]  /*7a30*/  REDG.E.ADD.F32.FTZ.RN.STRONG.GPU desc[UR24][R8.64+-0x700], R227 ;  /* 0xfff900e3080079a6 */ /* 0x0043e4000c10f398 */
.L_x_7681:
[----:B------:R-:W-:Y:S05]  /*7a40*/  BSYNC B0 ;  /* 0x0000000000007941 */ /* 0x000fea0003800000 */
.L_x_7680:
[----:B------:R3:W4:Y:S01]  /*7a50*/  LDS R131, [R226+0x1a40] ;  /* 0x001a4000e2837984 */ /* 0x0007220000000800 */
[----:B------:R-:W-:Y:S04]  /*7a60*/  BSSY B0, `(.L_x_7682) ;  /* 0x0000004000007945 */ /* 0x000fe80003800000 */
[----:B------:R-:W-:Y:S05]  /*7a70*/  @!P2 BRA `(.L_x_7683) ;  /* 0x000000000008a947 */ /* 0x000fea0003800000 */
[----:B------:R0:W-:Y:S04]  /*7a80*/  REDG.E.ADD.F32.FTZ.RN.STRONG.GPU desc[UR24][R6.64+-0x680], R210 ;  /* 0xfff980d2060079a6 */ /* 0x0001e8000c10f398 */
[----:B----4-:R4:W-:Y:S02]  /*7a90*/  REDG.E.ADD.F32.FTZ.RN.STRONG.GPU desc[UR24][R8.64+-0x680], R131 ;  /* 0xfff98083080079a6 */ /* 0x0109e4000c10f398 */
.L_x_7683:
[----:B------:R-:W-:Y:S05]  /*7aa0*/  BSYNC B0 ;  /* 0x0000000000007941 */ /* 0x000fea0003800000 */
.L_x_7682:
[----:B------:R-:W0:Y:S01]  /*7ab0*/  LDS R225, [R225+0x1ac0] ;  /* 0x001ac000e1e17984 */ /* 0x000e220000000800 */
[----:B------:R-:W-:Y:S04]  /*7ac0*/  BSSY B0, `(.L_x_7684) ;  /* 0x0000004000007945 */ /* 0x000fe80003800000 */
[----:B------:R-:W-:Y:S05]  /*7ad0*/  @!P3 BRA `(.L_x_7685) ;  /* 0x000000000008b947 */ /* 0x000fea0003800000 */
[----:B------:R1:W-:Y:S04]  /*7ae0*/  REDG.E.ADD.F32.FTZ.RN.STRONG.GPU desc[UR24][R6.64+-0x600], R209 ;  /* 0xfffa00d1060079a6 */ /* 0x0003e8000c10f398 */
[----:B0-----:R1:W-:Y:S02]  /*7af0*/  REDG.E.ADD.F32.FTZ.RN.STRONG.GPU desc[UR24][R8.64+-0x600], R225 ;  /* 0xfffa00e1080079a6 */ /* 0x0013e4000c10f398 */
.L_x_7685:
[----:B------:R-:W-:Y:S05]  /*7b00*/  BSYNC B0 ;  /* 0x0000000000007941 */ /* 0x000fea0003800000 */
.L_x_7684:
        /* <DEDUP_REMOVED lines=10> */
.L_x_7687:
[----:B------:R-:W-:Y:S05]  /*7bb0*/  BSYNC B0 ;  /* 0x0000000000007941 */ /* 0x000fea0003800000 */
.L_x_7686:
[----:B------:R-:W0:Y:S01]  /*7bc0*/  LDS R223, [R223+0x1bc0] ;  /* 0x001bc000dfdf7984 */ /* 0x000e220000000800 */
[----:B------:R-:W-:Y:S04]  /*7bd0*/  BSSY B0, `(.L_x_7688) ;  /* 0x0000004000007945 */ /* 0x000fe80003800000 */
[----:B------:R-:W-:Y:S05]  /*7be0*/  @!P2 BRA `(.L_x_7689) ;  /* 0x000000000008a947 */ /* 0x000fea0003800000 */
[----:B------:R1:W-:Y:S04]  /*7bf0*/  REDG.E.ADD.F32.FTZ.RN.STRONG.GPU desc[UR24][R6.64+-0x500], R207 ;  /* 0xfffb00cf060079a6 */ /* 0x0003e8000c10f398 */
[----:B0-----:R1:W-:Y:S02]  /*7c00*/  REDG.E.ADD.F32.FTZ.RN.STRONG.GPU desc[UR24][R8.64+-0x500], R223 ;  /* 0xfffb00df080079a6 */ /* 0x0013e4000c10f398 */
.L_x_7689:
[----:B------:R-:W-:Y:S05]  /*7c10*/  BSYNC B0 ;  /* 0x0000000000007941 */ /* 0x000fea0003800000 */
.L_x_7688:
[----:B0---4-:R0:W4:Y:S01]  /*7c20*/  LDS R131, [R222+0x1c40] ;  /* 0x001c4000de837984 */ /* 0x0111220000000800 */
[----:B------:R-:W-:Y:S04]  /*7c30*/  BSSY B0, `(.L_x_7690) ;  /* 0x0000004000007945 */ /* 0x000fe80003800000 */
[----:B------:R-:W-:Y:S05]  /*7c40*/  @!P3 BRA `(.L_x_7691) ;  /* 0x000000000008b947 */ /* 0x000fea0003800000 */
[----:B------:R0:W-:Y:S04]  /*7c50*/  REDG.E.ADD.F32.FTZ.RN.STRONG.GPU desc[UR24][R6.64+-0x480], R206 ;  /* 0xfffb80ce060079a6 */ /* 0x0001e8000c10f398 */
[----:B----4-:R0:W-:Y:S02]  /*7c60*/  REDG.E.ADD.F32.FTZ.RN.STRONG.GPU desc[UR24][R8.64+-0x480], R131 ;  /* 0xfffb8083080079a6 */ /* 0x0101e4000c10f398 */
.L_x_7691:
[----:B------:R-:W-:Y:S05]  /*7c70*/  BSYNC B0 ;  /* 0x0000000000007941 */ /* 0x000fea0003800000 */
.L_x_7690:
[----:B------:R-:W0:Y:S01]  /*7c80*/  LDS R221, [R221+0x1cc0] ;  /* 0x001cc000dddd7984 */ /* 0x000e220000000800 */
[----:B------:R-:W-:Y:S04]  /*7c90*/  BSSY B0, `(.L_x_7692) ;  /* 0x0000004000007945 */ /* 0x000fe80003800000 */
[----:B------:R-:W-:Y:S05]  /*7ca0*/  @!P4 BRA `(.L_x_7693) ;  /* 0x000000000008c947 */ /* 0x000fea0003800000 */
[----:B------:R1:W-:Y:S04]  /*7cb0*/  REDG.E.ADD.F32.FTZ.RN.STRONG.GPU desc[UR24][R6.64+-0x400], R205 ;  /* 0xfffc00cd060079a6 */ /* 0x0003e8000c10f398 */
[----:B0-----:R1:W-:Y:S02]  /*7cc0*/  REDG.E.ADD.F32.FTZ.RN.STRONG.GPU desc[UR24][R8.64+-0x400], R221 ;  /* 0xfffc00dd080079a6 */ /* 0x0013e4000c10f398 */
.L_x_7693:
[----:B------:R-:W-:Y:S05]  /*7cd0*/  BSYNC B0 ;  /* 0x0000000000007941 */ /* 0x000fea0003800000 */
.L_x_7692:
[----:B0---4-:R0:W4:Y:S01]  /*7ce0*/  LDS R131, [R220+0x1d40] ;  /* 0x001d4000dc837984 */ /* 0x0111220000000800 */
[----:B------:R-:W-:Y:S04]  /*7cf0*/  BSSY B0, `(.L_x_7694) ;  /* 0x0000004000007945 */ /* 0x000fe80003800000 */
[----:B------:R-:W-:Y:S05]  /*7d00*/  @!P5 BRA `(.L_x_7695) ;  /* 0x000000000008d947 */ /* 0x000fea0003800000 */
[----:B------:R0:W-:Y:S04]  /*7d10*/  REDG.E.ADD.F32.FTZ.RN.STRONG.GPU desc[UR24][R6.64+-0x380], R204 ;  /* 0xfffc80cc060079a6 */ /* 0x0001e8000c10f398 */
[----:B----4-:R0:W-:Y:S02]  /*7d20*/  REDG.E.ADD.F32.FTZ.RN.STRONG.GPU desc[UR24][R8.64+-0x380], R131 ;  /* 0xfffc8083080079a6 */ /* 0x0101e4000c10f398 */
.L_x_7695:
[----:B------:R-:W-:Y:S05]  /*7d30*/  BSYNC B0 ;  /* 0x0000000000007941 */ /* 0x000fea0003800000 */
.L_x_7694:
        /* <DEDUP_REMOVED lines=10> */
.L_x_7697:
[----:B------:R-:W-:Y:S05]  /*7de0*/  BSYNC B0 ;  /* 0x0000000000007941 */ /* 0x000fea0003800000 */
.L_x_7696:
[----:B0---4-:R0:W4:Y:S01]  /*7df0*/  LDS R131, [R218+0x1e40] ;  /* 0x001e4000da837984 */ /* 0x0111220000000800 */
[----:B------:R-:W-:Y:S04]  /*7e00*/  BSSY B0, `(.L_x_7698) ;  /* 0x0000004000007945 */ /* 0x000fe80003800000 */
[----:B------:R-:W-:Y:S05]  /*7e10*/  @!P2 BRA `(.L_x_7699) ;  /* 0x000000000008a947 */ /* 0x000fea0003800000 */
[----:B------:R0:W-:Y:S04]  /*7e20*/  REDG.E.ADD.F32.FTZ.RN.STRONG.GPU desc[UR24][R6.64+-0x280], R201 ;  /* 0xfffd80c9060079a6 */ /* 0x0001e8000c10f398 */
[----:B----4-:R0:W-:Y:S02]  /*7e30*/  REDG.E.ADD.F32.FTZ.RN.STRONG.GPU desc[UR24][R8.64+-0x280], R131 ;  /* 0xfffd8083080079a6 */ /* 0x0101e4000c10f398 */
.L_x_7699:
[----:B------:R-:W-:Y:S05]  /*7e40*/  BSYNC B0 ;  /* 0x0000000000007941 */ /* 0x000fea0003800000 */
.L_x_7698:
[----:B------:R-:W0:Y:S01]  /*7e50*/  LDS R217, [R217+0x1ec0] ;  /* 0x001ec000d9d97984 */ /* 0x000e220000000800 */
[----:B------:R-:W-:Y:S04]  /*7e60*/  BSSY B0, `(.L_x_7700) ;  /* 0x0000004000007945 */ /* 0x000fe80003800000 */
[----:B------:R-:W-:Y:S05]  /*7e70*/  @!P3 BRA `(.L_x_7701) ;  /* 0x000000000008b947 */ /* 0x000fea0003800000 */
[----:B------:R1:W-:Y:S04]  /*7e80*/  REDG.E.ADD.F32.FTZ.RN.STRONG.GPU desc[UR24][R6.64+-0x200], R199 ;  /* 0xfffe00c7060079a6 */ /* 0x0003e8000c10f398 */
[----:B0-----:R1:W-:Y:S02]  /*7e90*/  REDG.E.ADD.F32.FTZ.RN.STRONG.GPU desc[UR24][R8.64+-0x200], R217 ;  /* 0xfffe00d9080079a6 */ /* 0x0013e4000c10f398 */
.L_x_7701:
[----:B------:R-:W-:Y:S05]  /*7ea0*/  BSYNC B0 ;  /* 0x0000000000007941 */ /* 0x000fea0003800000 */
.L_x_7700:
[----:B0---4-:R0:W4:Y:S01]  /*7eb0*/  LDS R131, [R216+0x1f40] ;  /* 0x001f4000d8837984 */ /* 0x0111220000000800 */
[----:B------:R-:W-:Y:S04]  /*7ec0*/  BSSY B0, `(.L_x_7702) ;  /* 0x0000004000007945 */ /* 0x000fe80003800000 */
[----:B------:R-:W-:Y:S05]  /*7ed0*/  @!P4 BRA `(.L_x_7703) ;  /* 0x000000000008c947 */ /* 0x000fea0003800000 */
[----:B------:R0:W-:Y:S04]  /*7ee0*/  REDG.E.ADD.F32.FTZ.RN.STRONG.GPU desc[UR24][R6.64+-0x180], R197 ;  /* 0xfffe80c5060079a6 */ /* 0x0001e8000c10f398 */
[----:B----4-:R0:W-:Y:S02]  /*7ef0*/  REDG.E.ADD.F32.FTZ.RN.STRONG.GPU desc[UR24][R8.64+-0x180], R131 ;  /* 0xfffe8083080079a6 */ /* 0x0101e4000c10f398 */
.L_x_7703:
[----:B------:R-:W-:Y:S05]  /*7f00*/  BSYNC B0 ;  /* 0x0000000000007941 */ /* 0x000fea0003800000 */
.L_x_7702:
[----:B------:R-:W0:Y:S01]  /*7f10*/  LDS R215, [R215+0x1fc0] ;  /* 0x001fc000d7d77984 */ /* 0x000e220000000800 */
[----:B------:R-:W-:Y:S04]  /*7f20*/  BSSY B0, `(.L_x_7704) ;  /* 0x0000004000007945 */ /* 0x000fe80003800000 */
[----:B------:R-:W-:Y:S05]  /*7f30*/  @!P5 BRA `(.L_x_7705) ;  /* 0x000000000008d947 */ /* 0x000fea0003800000 */
[----:B------:R1:W-:Y:S04]  /*7f40*/  REDG.E.ADD.F32.FTZ.RN.STRONG.GPU desc[UR24][R6.64+-0x100], R195 ;  /* 0xffff00c3060079a6 */ /* 0x0003e8000c10f398 */
[----:B0-----:R1:W-:Y:S02]  /*7f50*/  REDG.E.ADD.F32.FTZ.RN.STRONG.GPU desc[UR24][R8.64+-0x100], R215 ;  /* 0xffff00d7080079a6 */ /* 0x0013e4000c10f398 */
.L_x_7705:
[----:B------:R-:W-:Y:S05]  /*7f60*/  BSYNC B0 ;  /* 0x0000000000007941 */ /* 0x000fea0003800000 */
.L_x_7704:
[----:B0---4-:R0:W4:Y:S01]  /*7f70*/  LDS R131, [R214+0x2040] ;  /* 0x00204000d6837984 */ /* 0x0111220000000800 */
[----:B------:R-:W-:Y:S04]  /*7f80*/  BSSY B0, `(.L_x_7706) ;  /* 0x0000004000007945 */ /* 0x000fe80003800000 */
[----:B------:R-:W-:Y:S05]  /*7f90*/  @!P6 BRA `(.L_x_7707) ;  /* 0x000000000008e947 */ /* 0x000fea0003800000 */
[----:B------:R0:W-:Y:S04]  /*7fa0*/  REDG.E.ADD.F32.FTZ.RN.STRONG.GPU desc[UR24][R6.64+-0x80], R193 ;  /* 0xffff80c1060079a6 */ /* 0x0001e8000c10f398 */
[----:B----4-:R0:W-:Y:S02]  /*7fb0*/  REDG.E.ADD.F32.FTZ.RN.STRONG.GPU desc[UR24][R8.64+-0x80], R131 ;  /* 0xffff8083080079a6 */ /* 0x0101e4000c10f398 */
.L_x_7707:
[----:B------:R-:W-:Y:S05]  /*7fc0*/  BSYNC B0 ;  /* 0x0000000000007941 */ /* 0x000fea0003800000 */
.L_x_7706:
[----:B01----:R-:W0:Y:S01]  /*7fd0*/  SHFL.DOWN P1, R9, R130, 0x1, 0x1f ;  /* 0x08201f0082097f89 */ /* 0x003e220000020000 */
[-C--:B------:R-:W-:Y:S01]  /*7fe0*/  FMUL.FTZ R6, R11, R4.reuse ;  /* 0x000000040b067220 */ /* 0x080fe20000410000 */
        /* <DEDUP_REMOVED lines=14> */
[----:B------:R-:W-:Y:S01]  /*80d0*/  FFMA.FTZ R7, R95, R7, R26 ;  /* 0x000000075f077223 */ /* 0x000fe2000001001a */
[----:B------:R-:W-:Y:S01]  /*80e0*/  FMUL.FTZ R6, R2, R177 ;  /* 0x000000b102067220 */ /* 0x000fe20000410000 */
[-C--:B------:R-:W-:Y:S01]  /*80f0*/  FMUL.FTZ R2, R25, R175.reuse ;  /* 0x000000af19027220 */ /* 0x080fe20000410000 */
[----:B------:R-:W-:Y:S01]  /*8100*/  FFMA.FTZ R32, R3, R54, R32 ;  /* 0x0000003603207223 */ /* 0x000fe20000010020 */
[----:B------:R-:W-:Y:S01]  /*8110*/  FADD.FTZ R66, R7, R66 ;  /* 0x0000004207427221 */ /* 0x000fe20000010000 */
[----:B------:R-:W-:Y:S01]  /*8120*/  FFMA.FTZ R7, R99, R4, R6 ;  /* 0x0000000463077223 */ /* 0x000fe20000010006 */
[----:B------:R-:W-:Y:S01]  /*8130*/  FFMA.FTZ R33, R4, R58, R33 ;  /* 0x0000003a04217223 */ /* 0x000fe20000010021 */
[----:B------:R-:W-:Y:S01]  /*8140*/  FMUL.FTZ R14, R14, R175 ;  /* 0x000000af0e0e7220 */ /* 0x000fe20000410000 */
[----:B0-----:R-:W-:Y:S01]  /*8150*/  @P1 FADD R9, R130, R9 ;  /* 0x0000000982091221 */ /* 0x001fe20000000000 */
[----:B------:R-:W-:Y:S01]  /*8160*/  FMUL.FTZ R4, R2, R191 ;  /* 0x000000bf02047220 */ /* 0x000fe20000410000 */
[----:B------:R-:W-:Y:S01]  /*8170*/  FADD.FTZ R62, R7, R62 ;  /* 0x0000003e073e7221 */ /* 0x000fe20000010000 */
[-C--:B------:R-:W-:Y:S01]  /*8180*/  FMUL.FTZ R2, R25, R179.reuse ;  /* 0x000000b319027220 */ /* 0x080fe20000410000 */
[-C--:B------:R-:W-:Y:S01]  /*8190*/  FMUL.FTZ R15, R15, R194.reuse ;  /* 0x000000c20f0f7220 */ /* 0x080fe20000410000 */
[----:B------:R-:W0:Y:S01]  /*81a0*/  SHFL.DOWN P1, R132, R9, 0x2, 0x1f ;  /* 0x08401f0009847f89 */ /* 0x000e220000020000 */
        /* <DEDUP_REMOVED lines=11> */
[----:B------:R-:W-:Y:S01]  /*8260*/  ISETP.NE.AND P2, PT, R163, RZ, PT ;  /* 0x000000ffa300720c */ /* 0x000fe20003f45270 */
[----:B------:R-:W-:Y:S01]  /*8270*/  FMUL.FTZ R22, R22, R241 ;  /* 0x000000f116167220 */ /* 0x000fe20000410000 */
[----:B------:R-:W-:Y:S01]  /*8280*/  FMUL.FTZ R23, R23, R240 ;  /* 0x000000f017177220 */ /* 0x000fe20000410000 */
[----:B------:R-:W-:Y:S01]  /*8290*/  FMUL.FTZ R24, R24, R239 ;  /* 0x000000ef18187220 */ /* 0x000fe20000410000 */
[----:B------:R-:W-:Y:S01]  /*82a0*/  BSSY B0, `(.L_x_7708) ;  /* 0x0000048000007945 */ /* 0x000fe20003800000 */
        /* <DEDUP_REMOVED lines=9> */
[-C--:B------:R-:W-:Y:S01]  /*8340*/  FMUL.FTZ R5, R25, R190.reuse ;  /* 0x000000be19057220 */ /* 0x080fe20000410000 */
[----:B------:R-:W-:Y:S01]  /*8350*/  FMUL.FTZ R3, R12, R190 ;  /* 0x000000be0c037220 */ /* 0x000fe20000410000 */
[----:B------:R-:W-:Y:S01]  /*8360*/  FFMA.FTZ R45, R24, R78, R45 ;  /* 0x0000004e182d7223 */ /* 0x000fe2000001002d */
[----:B----4-:R-:W0:Y:S01]  /*8370*/  SHFL.DOWN P1, R131, R132, 0x4, 0x1f ;  /* 0x08801f0084837f89 */ /* 0x010e220000020000 */
[----:B------:R-:W-:Y:S01]  /*8380*/  FMUL.FTZ R5, R5, R192 ;  /* 0x000000c005057220 */ /* 0x000fe20000410000 */
[----:B------:R-:W-:Y:S01]  /*8390*/  FFMA.FTZ R34, R3, R63, R34 ;  /* 0x0000003f03227223 */ /* 0x000fe20000010022 */
[----:B------:R-:W-:-:S02]  /*83a0*/  FADD.FTZ R64, R9, R64 ;  /* 0x0000004009407221 */ /* 0x000fc40000010000 */
[----:B------:R-:W-:Y:S01]  /*83b0*/  FFMA.FTZ R6, R98, R3, R5 ;  /* 0x0000000362067223 */ /* 0x000fe20000010005 */
        /* <DEDUP_REMOVED lines=9> */
[----:B------:R-:W-:Y:S01]  /*8450*/  FFMA.FTZ R17, R102, R17, R5 ;  /* 0x0000001166117223 */ /* 0x000fe20000010005 */
[----:B------:R-:W-:Y:S01]  /*8460*/  FMUL.FTZ R5, R3, R234 ;  /* 0x000000ea03057220 */ /* 0x000fe20000410000 */
[C---:B------:R-:W-:Y:S01]  /*8470*/  FMUL.FTZ R2, R25.reuse, R243 ;  /* 0x000000f319027220 */ /* 0x040fe20000410000 */
[----:B------:R-:W-:Y:S01]  /*8480*/  FADD.FTZ R61, R6, R61 ;  /* 0x0000003d063d7221 */ /* 0x000fe20000010000 */
[----:B------:R-:W-:Y:S01]  /*8490*/  FMUL.FTZ R3, R25, R242 ;  /* 0x000000f219037220 */ /* 0x000fe20000410000 */
[----:B------:R-:W-:Y:S01]  /*84a0*/  FFMA.FTZ R6, R100, R15, R229 ;  /* 0x0000000f64067223 */ /* 0x000fe200000100e5 */
[----:B------:R-:W-:Y:S01]  /*84b0*/  FFMA.FTZ R18, R105, R18, R4 ;  /* 0x0000001269127223 */ /* 0x000fe20000010004 */
[----:B------:R-:W-:Y:S01]  /*84c0*/  FMUL.FTZ R4, R2, R235 ;  /* 0x000000eb02047220 */ /* 0x000fe20000410000 */
[----:B------:R-:W-:Y:S01]  /*84d0*/  FMUL.FTZ R3, R3, R236 ;  /* 0x000000ec03037220 */ /* 0x000fe20000410000 */
[----:B0-----:R-:W-:Y:S01]  /*84e0*/  @P1 FADD R131, R132, R131 ;  /* 0x0000008384831221 */ /* 0x001fe20000000000 */
[----:B------:R-:W-:Y:S01]  /*84f0*/  FADD.FTZ R59, R6, R59 ;  /* 0x0000003b063b7221 */ /* 0x000fe20000010000 */
[----:B------:R-:W-:Y:S01]  /*8500*/  FFMA.FTZ R6, R104, R19, R5 ;  /* 0x0000001368067223 */ /* 0x000fe20000010005 */
[----:B------:R-:W-:Y:S01]  /*8510*/  FFMA.FTZ R5, R107, R20, R4 ;  /* 0x000000146b057223 */ /* 0x000fe20000010004 */
[----:B------:R-:W-:Y:S01]  /*8520*/  FFMA.FTZ R4, R106, R21, R3 ;  /* 0x000000156a047223 */ /* 0x000fe20000010003 */
[----:B------:R-:W0:Y:S01]  /*8530*/  SHFL.DOWN P1, R8, R131, 0x8, 0x1f ;  /* 0x09001f0083087f89 */ /* 0x000e220000020000 */
[C---:B------:R-:W-:Y:S01]  /*8540*/  FMUL.FTZ R2, R25.reuse, R241 ;  /* 0x000000f119027220 */ /* 0x040fe20000410000 */
[C---:B------:R-:W-:Y:S01]  /*8550*/  FMUL.FTZ R3, R25.reuse, R240 ;  /* 0x000000f019037220 */ /* 0x040fe20000410000 */
[----:B------:R-:W-:Y:S01]  /*8560*/  FMUL.FTZ R25, R25, R239 ;  /* 0x000000ef19197220 */ /* 0x000fe20000410000 */
[----:B------:R-:W-:Y:S01]  /*8570*/  FADD.FTZ R57, R16, R57 ;  /* 0x0000003910397221 */ /* 0x000fe20000010000 */
[----:B------:R-:W-:Y:S01]  /*8580*/  FMUL.FTZ R2, R2, R237 ;  /* 0x000000ed02027220 */ /* 0x000fe20000410000 */
[----:B------:R-:W-:Y:S01]  /*8590*/  FMUL.FTZ R3, R3, R238 ;  /* 0x000000ee03037220 */ /* 0x000fe20000410000 */
[----:B------:R-:W-:Y:S01]  /*85a0*/  FMUL.FTZ R0, R25, R0 ;  /* 0x0000000019007220 */ /* 0x000fe20000410000 */
        /* <DEDUP_REMOVED lines=23> */
.L_x_7709:
[----:B------:R-:W-:Y:S05]  /*8720*/  BSYNC B0 ;  /* 0x0000000000007941 */ /* 0x000fea0003800000 */
.L_x_7708:
[----:B------:R-:W-:Y:S02]  /*8730*/  UIADD3 UR5, UR5, 0x1, URZ ;  /* 0x0000000105057890 */ /* 0x000fe4000fffe03f */
[----:B------:R-:W-:Y:S02]  /*8740*/  UIADD3 UR6, UP1, UR6, 0x1, URZ ;  /* 0x0000000106067890 */ /* 0x000fe4000ff3e03f */
[----:B------:R-:W-:Y:S02]  /*8750*/  UISETP.GE.AND UP0, UPT, UR5, UR48, UPT ;  /* 0x000000300500728c */ /* 0x000fe4000bf06270 */
[----:B------:R-:W-:-:S04]  /*8760*/  UIADD3.X UR7, URZ, UR7, URZ, UP1, !UPT ;  /* 0x000000073f077290 */ /* 0x000fc80008ffe43f */
[----:B------:R-:W-:-:S13]  /*8770*/  PLOP3.LUT P0, PT, PT, PT, UP0, 0x80, 0x0 ;  /* 0x000000000000781c */ /* 0x000fda0003f0f008 */
[----:B------:R-:W-:Y:S05]  /*8780*/  @!P0 BRA `(.L_x_7710) ;  /* 0xffffffc000108947 */ /* 0x000fea000383ffff */
.L_x_7673:
[----:B------:R-:W-:Y:S01]  /*8790*/  BAR.SYNC.DEFER_BLOCKING 0x0 ;  /* 0x0000000000007b1d */ /* 0x000fe20000010000 */
[-C--:B------:R-:W-:Y:S02]  /*87a0*/  ISETP.GE.AND P2, PT, R114, R153.reuse, PT ;  /* 0x000000997200720c */ /* 0x080fe40003f46270 */
[----:B------:R-:W-:Y:S02]  /*87b0*/  CS2R R2, SRZ ;  /* 0x0000000000027805 */ /* 0x000fe4000001ff00 */
[-C--:B------:R-:W-:Y:S02]  /*87c0*/  ISETP.GE.AND P1, PT, R184, R153.reuse, PT ;  /* 0x00000099b800720c */ /* 0x080fe40003f26270 */
[-C--:B------:R-:W-:Y:S02]  /*87d0*/  ISETP.GE.AND P0, PT, R182, R153.reuse, PT ;  /* 0x00000099b600720c */ /* 0x080fe40003f06270 */
[-C--:B------:R-:W-:Y:S02]  /*87e0*/  ISETP.GE.AND P4, PT, R180, R153.reuse, PT ;  /* 0x00000099b400720c */ /* 0x080fe40003f86270 */
[----:B------:R-:W-:-:S02]  /*87f0*/  ISETP.GE.AND P6, PT, R178, R153, PT ;  /* 0x00000099b200720c */ /* 0x000fc40003fc6270 */
[-C--:B------:R-:W-:Y:S02]  /*8800*/  ISETP.GE.AND P5, PT, R176, R153.reuse, PT ;  /* 0x00000099b000720c */ /* 0x080fe40003fa6270 */
[----:B------:R-:W-:Y:S02]  /*8810*/  ISETP.GE.AND P3, PT, R174, R153, PT ;  /* 0x00000099ae00720c */ /* 0x000fe40003f66270 */
[----:B------:R-:W-:Y:S02]  /*8820*/  CS2R R4, SRZ ;  /* 0x0000000000047805 */ /* 0x000fe4000001ff00 */
[----:B------:R-:W-:Y:S02]  /*8830*/  MOV R0, RZ ;  /* 0x000000ff00007202 */ /* 0x000fe40000000f00 */
[----:B01----:R-:W-:Y:S02]  /*8840*/  CS2R R6, SRZ ;  /* 0x0000000000067805 */ /* 0x003fe4000001ff00 */
[----:B------:R-:W-:-:S02]  /*8850*/  CS2R R8, SRZ ;  /* 0x0000000000087805 */ /* 0x000fc4000001ff00 */
[----:B------:R-:W-:Y:S01]  /*8860*/  CS2R R10, SRZ ;  /* 0x00000000000a7805 */ /* 0x000fe2000001ff00 */
[----:B------:R-:W-:Y:S01]  /*8870*/  HFMA2.MMA R15, -RZ, RZ, 0, 0 ;  /* 0x00000000ff0f7435 */ /* 0x000fe200000001ff */
[----:B------:R-:W-:Y:S02]  /*8880*/  CS2R R12, SRZ ;  /* 0x00000000000c7805 */ /* 0x000fe4000001ff00 */
[----:B------:R-:W-:Y:S01]  /*8890*/  MOV R17, RZ ;  /* 0x000000ff00117202 */ /* 0x000fe20000000f00 */
[----:B------:R-:W-:Y:S01]  /*88a0*/  ULDC.64 UR30, c[0x0][0x388] ;  /* 0x0000e200001e7ab9 */ /* 0x000fe20000000a00 */
[----:B------:R-:W-:Y:S01]  /*88b0*/  SHF.R.S32.HI R63, RZ, 0x1f, R114 ;  /* 0x0000001fff3f7819 */ /* 0x000fe20000011472 */
[----:B------:R-:W4:Y:S01]  /*88c0*/  @!P2 LDG.E R67, desc[UR24][R120.64] ;  /* 0x000000187843a981 */ /* 0x000f22000c1e1900 */
[-C--:B------:R-:W-:Y:S01]  /*88d0*/  ISETP.GE.AND P2, PT, R172, R153.reuse, PT ;  /* 0x00000099ac00720c */ /* 0x080fe20003f46270 */
[----:B------:R-:W-:Y:S02]  /*88e0*/  ULDC.64 UR28, c[0x0][0x3a8] ;  /* 0x0000ea00001c7ab9 */ /* 0x000fe40000000a00 */
[----:B------:R-:W5:Y:S01]  /*88f0*/  @!P1 LDG.E R3, desc[UR24][R120.64+0x80] ;  /* 0x0000801878039981 */ /* 0x000f62000c1e1900 */
[----:B------:R-:W-:-:S03]  /*8900*/  ISETP.GE.AND P1, PT, R170, R153, PT ;  /* 0x00000099aa00720c */ /* 0x000fc60003f26270 */
        /* <DEDUP_REMOVED lines=14> */
[----:B------:R-:W3:Y:S04]  /*89f0*/  @!P0 LDG.E R11, desc[UR24][R120.64+0x480] ;  /* 0x00048018780b8981 */ /* 0x000ee8000c1e1900 */
[----:B------:R-:W3:Y:S04]  /*8a00*/  @!P4 LDG.E R8, desc[UR24][R120.64+0x500] ;  /* 0x000500187808c981 */ /* 0x000ee8000c1e1900 */
[----:B------:R-:W3:Y:S04]  /*8a10*/  @!P6 LDG.E R13, desc[UR24][R120.64+0x580] ;  /* 0x00058018780de981 */ /* 0x000ee8000c1e1900 */
[----:B------:R-:W3:Y:S04]  /*8a20*/  @!P5 LDG.E R10, desc[UR24][R120.64+0x600] ;  /* 0x00060018780ad981 */ /* 0x000ee8000c1e1900 */
[----:B------:R-:W3:Y:S04]  /*8a30*/  @!P3 LDG.E R15, desc[UR24][R120.64+0x680] ;  /* 0x00068018780fb981 */ /* 0x000ee8000c1e1900 */
[----:B------:R-:W3:Y:S04]  /*8a40*/  @!P2 LDG.E R12, desc[UR24][R120.64+0x700] ;  /* 0x00070018780ca981 */ /* 0x000ee8000c1e1900 */
[----:B------:R-:W3:Y:S01]  /*8a50*/  @!P1 LDG.E R17, desc[UR24][R120.64+0x780] ;  /* 0x0007801878119981 */ /* 0x000ee2000c1e1900 */
[----:B------:R-:W-:Y:S01]  /*8a60*/  UIMAD UR5, UR26, UR30, URZ ;  /* 0x0000001e1a0572a4 */ /* 0x000fe2000f8e023f */
[----:B------:R-:W-:Y:S01]  /*8a70*/  BSSY B0, `(.L_x_7711) ;  /* 0x00000c6000007945 */ /* 0x000fe20003800000 */
[----:B------:R-:W-:-:S02]  /*8a80*/  UIMAD.WIDE.U32 UR6, UR27, UR30, URZ ;  /* 0x0000001e1b0672a5 */ /* 0x000fc4000f8e003f */
[----:B------:R-:W-:Y:S02]  /*8a90*/  UIMAD UR13, UR26, UR28, URZ ;  /* 0x0000001c1a0d72a4 */ /* 0x000fe4000f8e023f */
[----:B------:R-:W-:Y:S02]  /*8aa0*/  UIMAD UR12, UR27, UR31, UR5 ;  /* 0x0000001f1b0c72a4 */ /* 0x000fe4000f8e0205 */
[----:B------:R-:W-:Y:S02]  /*8ab0*/  UIMAD UR13, UR27, UR29, UR13 ;  /* 0x0000001d1b0d72a4 */ /* 0x000fe4000f8e020d */
[----:B------:R-:W-:Y:S01]  /*8ac0*/  UIADD3 UR5, UR7, UR12, URZ ;  /* 0x0000000c07057290 */ /* 0x000fe2000fffe03f */
[----:B----4-:R-:W-:Y:S04]  /*8ad0*/  STS [R154], R67 ;  /* 0x000000439a007388 */ /* 0x010fe80000000800 */
[----:B-----5:R-:W-:Y:S04]  /*8ae0*/  STS [R152+0x80], R3 ;  /* 0x0000800398007388 */ /* 0x020fe80000000800 */
        /* <DEDUP_REMOVED lines=52> */
[----:B------:R-:W1:Y:S01]  /*8e30*/  @!P1 MUFU.RCP R3, R3 ;  /* 0x0000000300039308 */ /* 0x000e620000001000 */
[----:B------:R-:W-:-:S03]  /*8e40*/  @!P5 FADD.FTZ R7, R7, 1 ;  /* 0x3f8000000707d421 */ /* 0x000fc60000010000 */
[----:B------:R-:W-:-:S04]  /*8e50*/  @!P3 FMUL.FTZ R2, R2, -1.4426950216293334961 ;  /* 0xbfb8aa3b0202b820 */ /* 0x000fc80000410000 */
[----:B------:R-:W2:Y:S01]  /*8e60*/  @!P5 MUFU.RCP R14, R7 ;  /* 0x00000007000ed308 */ /* 0x000ea20000001000 */
[----:B0-----:R-:W-:Y:S01]  /*8e70*/  @!P6 FMUL.FTZ R49, R49, R12 ;  /* 0x0000000c3131e220 */ /* 0x001fe20000410000 */
[----:B------:R-:W-:Y:S01]  /*8e80*/  FSETP.GTU.FTZ.AND P6, PT, R8, 20, PT ;  /* 0x41a000000800780b */ /* 0x000fe20003fdc000 */
[----:B------:R-:W-:Y:S01]  /*8e90*/  @!P4 FMUL.FTZ R0, R0, -1.4426950216293334961 ;  /* 0xbfb8aa3b0000c820 */ /* 0x000fe20000410000 */
[----:B------:R-:W-:-:S04]  /*8ea0*/  @!P2 FMUL.FTZ R4, R4, -1.4426950216293334961 ;  /* 0xbfb8aa3b0404a820 */ /* 0x000fc80000410000 */
[----:B------:R-:W0:Y:S01]  /*8eb0*/  @!P3 MUFU.EX2 R2, R2 ;  /* 0x000000020002b308 */ /* 0x000e220000000800 */
[----:B-1----:R-:W-:Y:S01]  /*8ec0*/  @!P1 FMUL.FTZ R48, R48, R3 ;  /* 0x0000000330309220 */ /* 0x002fe20000410000 */
[----:B------:R-:W-:-:S05]  /*8ed0*/  FSETP.GTU.FTZ.AND P1, PT, R6, 20, PT ;  /* 0x41a000000600780b */ /* 0x000fca0003f3c000 */
[----:B------:R-:W-:Y:S01]  /*8ee0*/  @!P6 FMUL.FTZ R8, R8, -1.4426950216293334961 ;  /* 0xbfb8aa3b0808e820 */ /* 0x000fe20000410000 */
[----:B------:R-:W1:Y:S01]  /*8ef0*/  @!P4 MUFU.EX2 R0, R0 ;  /* 0x000000000000c308 */ /* 0x000e620000000800 */
[----:B--2---:R-:W-:Y:S01]  /*8f00*/  @!P5 FMUL.FTZ R51, R51, R14 ;  /* 0x0000000e3333d220 */ /* 0x004fe20000410000 */
[----:B------:R-:W-:-:S05]  /*8f10*/  FSETP.GTU.FTZ.AND P5, PT, R10, 20, PT ;  /* 0x41a000000a00780b */ /* 0x000fca0003fbc000 */
[----:B------:R-:W-:Y:S01]  /*8f20*/  @!P1 FMUL.FTZ R6, R6, -1.4426950216293334961 ;  /* 0xbfb8aa3b06069820 */ /* 0x000fe20000410000 */
[----:B------:R-:W2:Y:S01]  /*8f30*/  @!P6 MUFU.EX2 R8, R8 ;  /* 0x000000080008e308 */ /* 0x000ea20000000800 */
[----:B0-----:R-:W-:Y:S02]  /*8f40*/  @!P3 FADD.FTZ R5, R2, 1 ;  /* 0x3f8000000205b421 */ /* 0x001fe40000010000 */
[----:B------:R-:W-:Y:S04]  /*8f50*/  LDS R2, [R110+0x30] ;  /* 0x000030006e027984 */ /* 0x000fe80000000800 */
[----:B------:R-:W-:Y:S01]  /*8f60*/  @!P5 FMUL.FTZ R10, R10, -1.4426950216293334961 ;  /* 0xbfb8aa3b0a0ad820 */ /* 0x000fe20000410000 */
[----:B------:R-:W0:Y:S01]  /*8f70*/  @!P2 MUFU.EX2 R4, R4 ;  /* 0x000000040004a308 */ /* 0x000e220000000800 */
[----:B-1----:R-:W-:-:S02]  /*8f80*/  @!P4 FADD.FTZ R3, R0, 1 ;  /* 0x3f8000000003c421 */ /* 0x002fc40000010000 */
[----:B------:R-:W1:Y:S05]  /*8f90*/  LDS R0, [R110+0x2c] ;  /* 0x00002c006e007984 */ /* 0x000e6a0000000800 */
[----:B------:R-:W3:Y:S01]  /*8fa0*/  @!P1 MUFU.EX2 R6, R6 ;  /* 0x0000000600069308 */ /* 0x000ee20000000800 */
[----:B--2---:R-:W-:Y:S02]  /*8fb0*/  @!P6 FADD.FTZ R12, R8, 1 ;  /* 0x3f800000080ce421 */ /* 0x004fe40000010000 */
[----:B------:R-:W2:Y:S05]  /*8fc0*/  LDS R8, [R110+0x3c] ;  /* 0x00003c006e087984 */ /* 0x000eaa0000000800 */
[----:B------:R-:W-:Y:S01]  /*8fd0*/  @!P5 MUFU.EX2 R10, R10 ;  /* 0x0000000a000ad308 */ /* 0x000fe20000000800 */
[----:B0-----:R-:W-:-:S02]  /*8fe0*/  @!P2 FADD.FTZ R7, R4, 1 ;  /* 0x3f8000000407a421 */ /* 0x001fc40000010000 */
[----:B------:R-:W-:Y:S05]  /*8ff0*/  LDS R4, [R110+0x34] ;  /* 0x000034006e047984 */ /* 0x000fea0000000800 */
[----:B------:R-:W0:Y:S01]  /*9000*/  @!P0 MUFU.EX2 R9, R9 ;  /* 0x0000000900098308 */ /* 0x000e220000000800 */
[----:B---3--:R-:W-:Y:S02]  /*9010*/  @!P1 FADD.FTZ R11, R6, 1 ;  /* 0x3f800000060b9421 */ /* 0x008fe40000010000 */
[----:B------:R-:W3:Y:S05]  /*9020*/  LDS R6, [R110+0x38] ;  /* 0x000038006e067984 */ /* 0x000eea0000000800 */
[----:B------:R-:W4:Y:S08]  /*9030*/  @!P6 MUFU.RCP R12, R12 ;  /* 0x0000000c000ce308 */ /* 0x000f300000001000 */
[----:B------:R5:W2:Y:S01]  /*9040*/  @!P4 MUFU.RCP R14, R3 ;  /* 0x00000003000ec308 */ /* 0x000aa20000001000 */
[----:B0-----:R-:W-:Y:S01]  /*9050*/  @!P0 FADD.FTZ R9, R9, 1 ;  /* 0x3f80000009098421 */ /* 0x001fe20000010000 */
[----:B-1----:R-:W-:-:S06]  /*9060*/  FADD.FTZ R0, R0, R171 ;  /* 0x000000ab00007221 */ /* 0x002fcc0000010000 */
[----:B------:R-:W0:Y:S01]  /*9070*/  @!P0 MUFU.RCP R9, R9 ;  /* 0x0000000900098308 */ /* 0x000e220000001000 */
[----:B-----5:R-:W-:Y:S01]  /*9080*/  @!P5 FADD.FTZ R3, R10, 1 ;  /* 0x3f8000000a03d421 */ /* 0x020fe20000010000 */
[----:B----4-:R-:W-:Y:S01]  /*9090*/  @!P6 FMUL.FTZ R59, R59, R12 ;  /* 0x0000000c3b3be220 */ /* 0x010fe20000410000 */
[----:B------:R-:W1:Y:S01]  /*90a0*/  LDS R10, [R110] ;  /* 0x000000006e0a7984 */ /* 0x000e620000000800 */
[----:B------:R-:W-:Y:S01]  /*90b0*/  ISETP.NE.AND P6, PT, R165, RZ, PT ;  /* 0x000000ffa500720c */ /* 0x000fe20003fc5270 */
[----:B--2---:R-:W-:Y:S01]  /*90c0*/  FADD.FTZ R8, R8, R171 ;  /* 0x000000ab08087221 */ /* 0x004fe20000010000 */
[----:B------:R-:W-:Y:S01]  /*90d0*/  BAR.SYNC.DEFER_BLOCKING 0x0 ;  /* 0x0000000000007b1d */ /* 0x000fe20000010000 */
[----:B------:R-:W-:Y:S01]  /*90e0*/  @!P4 FMUL.FTZ R53, R53, R14 ;  /* 0x0000000e3535c220 */ /* 0x000fe20000410000 */
[----:B------:R-:W-:Y:S02]  /*90f0*/  MOV R14, UR46 ;  /* 0x0000002e000e7c02 */ /* 0x000fe40008000f00 */
[----:B------:R-:W-:-:S02]  /*9100*/  FSETP.GTU.FTZ.AND P4, PT, R8, 20, PT ;  /* 0x41a000000800780b */ /* 0x000fc40003f9c000 */
[----:B------:R-:W2:Y:S01]  /*9110*/  @!P1 MUFU.RCP R18, R11 ;  /* 0x0000000b00129308 */ /* 0x000ea20000001000 */
[----:B0-----:R-:W-:Y:S01]  /*9120*/  @!P0 FMUL.FTZ R52, R52, R9 ;  /* 0x0000000934348220 */ /* 0x001fe20000410000 */
[----:B------:R-:W-:Y:S01]  /*9130*/  FSETP.GTU.FTZ.AND P0, PT, R0, 20, PT ;  /* 0x41a000000000780b */ /* 0x000fe20003f1c000 */
[----:B---3--:R-:W-:-:S05]  /*9140*/  FADD.FTZ R12, R6, R171 ;  /* 0x000000ab060c7221 */ /* 0x008fca0000010000 */
[----:B------:R-:W0:Y:S03]  /*9150*/  @!P2 MUFU.RCP R7, R7 ;  /* 0x000000070007a308 */ /* 0x000e260000001000 */
[----:B------:R-:W-:-:S05]  /*9160*/  @!P4 FMUL.FTZ R8, R8, -1.4426950216293334961 ;  /* 0xbfb8aa3b0808c820 */ /* 0x000fca0000410000 */
[----:B------:R3:W4:Y:S01]  /*9170*/  @!P3 MUFU.RCP R16, R5 ;  /* 0x000000050010b308 */ /* 0x0007220000001000 */
[----:B--2---:R-:W-:Y:S01]  /*9180*/  @!P1 FMUL.FTZ R57, R57, R18 ;  /* 0x0000001239399220 */ /* 0x004fe20000410000 */
[----:B------:R-:W-:Y:S01]  /*9190*/  STS [R110], R45 ;  /* 0x0000002d6e007388 */ /* 0x000fe20000000800 */
[----:B------:R-:W-:-:S03]  /*91a0*/  @!P0 FMUL.FTZ R0, R0, -1.4426950216293334961 ;  /* 0xbfb8aa3b00008820 */ /* 0x000fc60000410000 */
[----:B------:R-:W-:Y:S02]  /*91b0*/  STS [R110+0x4], R44 ;  /* 0x0000042c6e007388 */ /* 0x000fe40000000800 */
[----:B------:R-:W2:Y:S01]  /*91c0*/  @!P5 MUFU.RCP R3, R3 ;  /* 0x000000030003d308 */ /* 0x000ea20000001000 */
[----:B0-----:R-:W-:Y:S01]  /*91d0*/  @!P2 FMUL.FTZ R56, R56, R7 ;  /* 0x000000073838a220 */ /* 0x001fe20000410000 */
[----:B------:R0:W-:Y:S01]  /*91e0*/  STS [R110+0x8], R43 ;  /* 0x0000082b6e007388 */ /* 0x0001e20000000800 */
[--C-:B---3--:R-:W-:Y:S01]  /*91f0*/  FADD.FTZ R5, R2, R171.reuse ;  /* 0x000000ab02057221 */ /* 0x108fe20000010000 */
[--C-:B------:R-:W-:Y:S01]  /*9200*/  FADD.FTZ R7, R4, R171.reuse ;  /* 0x000000ab04077221 */ /* 0x100fe20000010000 */
[----:B------:R-:W-:Y:S01]  /*9210*/  P2R R2, PR, RZ, 0x40 ;  /* 0x00000040ff027803 */ /* 0x000fe20000000000 */
[----:B------:R-:W-:Y:S01]  /*9220*/  STS [R110+0xc], R42 ;  /* 0x00000c2a6e007388 */ /* 0x000fe20000000800 */
[----:B-1----:R-:W-:Y:S01]  /*9230*/  FADD.FTZ R10, R10, R171 ;  /* 0x000000ab0a0a7221 */ /* 0x002fe20000010000 */
[----:B------:R-:W-:Y:S01]  /*9240*/  FSETP.GTU.FTZ.AND P1, PT, R5, 20, PT ;  /* 0x41a000000500780b */ /* 0x000fe20003f3c000 */
[----:B----4-:R-:W-:Y:S01]  /*9250*/  @!P3 FMUL.FTZ R55, R55, R16 ;  /* 0x000000103737b220 */ /* 0x010fe20000410000 */
[----:B------:R-:W-:Y:S01]  /*9260*/  STS [R110+0x10], R41 ;  /* 0x000010296e007388 */ /* 0x000fe20000000800 */
[----:B------:R-:W-:Y:S01]  /*9270*/  IADD3 R2, P3, R114, UR46, RZ ;  /* 0x0000002e72027c10 */ /* 0x000fe2000ff7e0ff */
[----:B------:R-:W1:Y:S01]  /*9280*/  @!P0 MUFU.EX2 R4, R0 ;  /* 0x0000000000048308 */ /* 0x000e620000000800 */
[----:B------:R-:W-:Y:S01]  /*9290*/  FSETP.GTU.FTZ.AND P2, PT, R7, 20, PT ;  /* 0x41a000000700780b */ /* 0x000fe20003f5c000 */
[----:B------:R-:W-:Y:S01]  /*92a0*/  STS [R110+0x14], R40 ;  /* 0x000014286e007388 */ /* 0x000fe20000000800 */
[----:B--2---:R-:W-:-:S03]  /*92b0*/  @!P5 FMUL.FTZ R60, R60, R3 ;  /* 0x000000033c3cd220 */ /* 0x004fc60000410000 */
[----:B------:R-:W-:Y:S01]  /*92c0*/  STS [R110+0x18], R39 ;  /* 0x000018276e007388 */ /* 0x000fe20000000800 */
[----:B------:R-:W-:Y:S01]  /*92d0*/  LEA.HI.X.SX32 R3, R14, R63, 0x1, P3 ;  /* 0x0000003f0e037211 */ /* 0x000fe200018f0eff */
[----:B------:R-:W-:Y:S01]  /*92e0*/  @!P4 MUFU.EX2 R8, R8 ;  /* 0x000000080008c308 */ /* 0x000fe20000000800 */
[----:B------:R-:W-:Y:S01]  /*92f0*/  FSETP.GTU.FTZ.AND P3, PT, R12, 20, PT ;  /* 0x41a000000c00780b */ /* 0x000fe20003f7c000 */
[----:B------:R-:W-:Y:S01]  /*9300*/  STS [R110+0x1c], R38 ;  /* 0x00001c266e007388 */ /* 0x000fe20000000800 */
[----:B------:R-:W-:Y:S01]  /*9310*/  @!P1 FMUL.FTZ R5, R5, -1.4426950216293334961 ;  /* 0xbfb8aa3b05059820 */ /* 0x000fe20000410000 */
[----:B------:R-:W-:Y:S02]  /*9320*/  FSETP.GTU.FTZ.AND P5, PT, R10, 20, PT ;  /* 0x41a000000a00780b */ /* 0x000fe40003fbc000 */
[----:B------:R-:W-:Y:S01]  /*9330*/  STS [R110+0x20], R37 ;  /* 0x000020256e007388 */ /* 0x000fe20000000800 */
[----:B------:R-:W-:Y:S02]  /*9340*/  @!P2 FMUL.FTZ R6, R7, -1.4426950216293334961 ;  /* 0xbfb8aa3b0706a820 */ /* 0x000fe40000410000 */
[----:B------:R-:W2:Y:S01]  /*9350*/  @!P1 MUFU.EX2 R5, R5 ;  /* 0x0000000500059308 */ /* 0x000ea20000000800 */
[----:B------:R-:W-:Y:S01]  /*9360*/  STS [R110+0x24], R36 ;  /* 0x000024246e007388 */ /* 0x000fe20000000800 */
[----:B-1----:R-:W-:-:S03]  /*9370*/  @!P0 FADD.FTZ R4, R4, 1 ;  /* 0x3f80000004048421 */ /* 0x002fc60000010000 */
[----:B------:R-:W-:Y:S01]  /*9380*/  STS [R110+0x28], R35 ;  /* 0x000028236e007388 */ /* 0x000fe20000000800 */
[----:B------:R-:W-:Y:S02]  /*9390*/  @!P3 FMUL.FTZ R7, R12, -1.4426950216293334961 ;  /* 0xbfb8aa3b0c07b820 */ /* 0x000fe40000410000 */
[----:B------:R-:W1:Y:S01]  /*93a0*/  @!P2 MUFU.EX2 R6, R6 ;  /* 0x000000060006a308 */ /* 0x000e620000000800 */
[----:B------:R-:W-:Y:S01]  /*93b0*/  STS [R110+0x2c], R34 ;  /* 0x00002c226e007388 */ /* 0x000fe20000000800 */
[----:B------:R-:W-:-:S03]  /*93c0*/  @!P5 FMUL.FTZ R0, R10, -1.4426950216293334961 ;  /* 0xbfb8aa3b0a00d820 */ /* 0x000fc60000410000 */
[----:B------:R-:W-:Y:S03]  /*93d0*/  STS [R110+0x30], R33 ;  /* 0x000030216e007388 */ /* 0x000fe60000000800 */
[----:B------:R-:W3:Y:S01]  /*93e0*/  @!P3 MUFU.EX2 R7, R7 ;  /* 0x000000070007b308 */ /* 0x000ee20000000800 */
[----:B------:R-:W-:Y:S01]  /*93f0*/  STS [R110+0x34], R32 ;  /* 0x000034206e007388 */ /* 0x000fe20000000800 */
[----:B--2---:R-:W-:-:S03]  /*9400*/  @!P1 FADD.FTZ R5, R5, 1 ;  /* 0x3f80000005059421 */ /* 0x004fc60000010000 */
[----:B------:R-:W-:Y:S03]  /*9410*/  STS [R110+0x38], R31 ;  /* 0x0000381f6e007388 */ /* 0x000fe60000000800 */
[----:B------:R-:W2:Y:S01]  /*9420*/  @!P5 MUFU.EX2 R0, R0 ;  /* 0x000000000000d308 */ /* 0x000ea20000000800 */
[----:B------:R-:W-:Y:S01]  /*9430*/  STS [R110+0x3c], R30 ;  /* 0x00003c1e6e007388 */ /* 0x000fe20000000800 */
[----:B------:R-:W-:-:S03]  /*9440*/  NOP ;  /* 0x0000000000007918 */ /* 0x000fc60000000000 */
[----:B------:R-:W-:Y:S01]  /*9450*/  LDS R9, [R154] ;  /* 0x000000009a097984 */ /* 0x000fe20000000800 */
[----:B-1----:R-:W-:Y:S01]  /*9460*/  @!P2 FADD.FTZ R6, R6, 1 ;  /* 0x3f8000000606a421 */ /* 0x002fe20000010000 */
[----:B---3--:R-:W-:Y:S01]  /*9470*/  @!P3 FADD.FTZ R7, R7, 1 ;  /* 0x3f8000000707b421 */ /* 0x008fe20000010000 */
[----:B------:R1:W3:Y:S01]  /*9480*/  @!P0 MUFU.RCP R10, R4 ;  /* 0x00000004000a8308 */ /* 0x0002e20000001000 */
[----:B------:R-:W-:Y:S04]  /*9490*/  LDS R11, [R152+0x80] ;  /* 0x00008000980b7984 */ /* 0x000fe80000000800 */
[----:B------:R-:W-:Y:S03]  /*94a0*/  LDS R13, [R151+0x100] ;  /* 0x00010000970d7984 */ /* 0x000fe60000000800 */
[----:B0-----:R1:W0:Y:S01]  /*94b0*/  @!P1 MUFU.RCP R43, R5 ;  /* 0x00000005002b9308 */ /* 0x0012220000001000 */
        /* <DEDUP_REMOVED lines=33> */
.L_x_7712:
[----:B------:R-:W-:Y:S05]  /*96d0*/  BSYNC B0 ;  /* 0x0000000000007941 */ /* 0x000fea0003800000 */
.L_x_7711:
        /* <DEDUP_REMOVED lines=130> */
.L_x_7714:
[----:B------:R-:W-:Y:S05]  /*9f00*/  BSYNC B0 ;  /* 0x0000000000007941 */ /* 0x000fea0003800000 */
.L_x_7713:
        /* <DEDUP_REMOVED lines=58> */
.L_x_7640:
        /* <DEDUP_REMOVED lines=26> */
.L_x_7717:
[----:B------:R-:W-:Y:S05]  /*a450*/  BSYNC B0 ;  /* 0x0000000000007941 */ /* 0x000fea0003800000 */
.L_x_7716:
        /* <DEDUP_REMOVED lines=29> */
.L_x_7719:
[----:B0-----:R-:W0:Y:S02]  /*a630*/  S2R R9, SR_TID.X ;  /* 0x0000000000097919 */ /* 0x001e240000002100 */
.L_x_7720:
[----:B------:R-:W-:Y:S05]  /*a640*/  BSYNC B0 ;  /* 0x0000000000007941 */ /* 0x000fea0003800000 */
.L_x_7718:
        /* <DEDUP_REMOVED lines=11> */
[----:B------:R-:W-:Y:S01]  /*a700*/  ULDC UR8, c[0x0][0x0] ;  /* 0x0000000000087ab9 */ /* 0x000fe20000000800 */
[----:B0-----:R-:W-:-:S03]  /*a710*/  ULEA UR7, UR10, UR7, 0x18 ;  /* 0x000000070a077291 */ /* 0x001fc6000f8ec03f */
[----:B------:R-:W-:-:S09]  /*a720*/  ULDC.64 UR10, c[0x0][0x340] ;  /* 0x0000d000000a7ab9 */ /* 0x000fd20000000a00 */
.L_x_7721:
[C---:B------:R-:W-:Y:S02]  /*a730*/  LEA R0, R9.reuse, UR7, 0x2 ;  /* 0x0000000709007c11 */ /* 0x040fe4000f8e10ff */
[----:B------:R-:W-:Y:S02]  /*a740*/  SHF.R.S32.HI R2, RZ, 0x1f, R9 ;  /* 0x0000001fff027819 */ /* 0x000fe40000011409 */
[----:B0-2---:R-:W-:Y:S01]  /*a750*/  MOV R4, UR4 ;  /* 0x0000000400047c02 */ /* 0x005fe20008000f00 */
[----:B-1-3--:R-:W0:Y:S01]  /*a760*/  LDS R7, [R0+0x33b8] ;  /* 0x0033b80000077984 */ /* 0x00ae220000000800 */
        /* <DEDUP_REMOVED lines=14> */
.L_x_7722:
        /* <DEDUP_REMOVED lines=11> */
.L_x_10990:


//--------------------- .text._Z25selective_scan_bwd_kernelI32Selective_Scan_bwd_kernel_traitsILi32ELi16ELb0ELb1ELb1ELb1ELb1EffEEv12SSMParamsBwd --------------------------
	.section	.text._Z25selective_scan_bwd_kernelI32Selective_Scan_bwd_kernel_traitsILi32ELi16ELb0ELb1ELb1ELb1ELb1EffEEv12SSMParamsBwd,"ax",@progbits
	.align	128
        .global         _Z25selective_scan_bwd_kernelI32Selective_Scan_bwd_kernel_traitsILi32ELi16ELb0ELb1ELb1ELb1ELb1EffEEv12SSMParamsBwd
        .type           _Z25selective_scan_bwd_kernelI32Selective_Scan_bwd_kernel_traitsILi32ELi16ELb0ELb1ELb1ELb1ELb1EffEEv12SSMParamsBwd,@function
        .size           _Z25selective_scan_bwd_kernelI32Selective_Scan_bwd_kernel_traitsILi32ELi16ELb0ELb1ELb1ELb1ELb1EffEEv12SSMParamsBwd,(.L_x_10991 - _Z25selective_scan_bwd_kernelI32Selective_Scan_bwd_kernel_traitsILi32ELi16ELb0ELb1ELb1ELb1ELb1EffEEv12SSMParamsBwd)
        .other          _Z25selective_scan_bwd_kernelI32Selective_Scan_bwd_kernel_traitsILi32ELi16ELb0ELb1ELb1ELb1ELb1EffEEv12SSMParamsBwd,@"STO_CUDA_ENTRY STV_DEFAULT"
_Z25selective_scan_bwd_kernelI32Selective_Scan_bwd_kernel_traitsILi32ELi16ELb0ELb1ELb1ELb1ELb1EffEEv12SSMParamsBwd:
.text._Z25selective_scan_bwd_kernelI32Selective_Scan_bwd_kernel_traitsILi32ELi16ELb0ELb1ELb1ELb1ELb1EffEEv12SSMParamsBwd:
        /* <DEDUP_REMOVED lines=66> */
[----:B------:R-:W-:Y:S01]  /*0420*/  UIMAD UR21, UR31, UR4, URZ ;  /* 0x000000041f1572a4 */ /* 0x000fe2000f8e023f */
[----:B------:R-:W-:Y:S01]  /*0430*/  IADD3 R2, -R173, RZ, RZ ;  /* 0x000000ffad027210 */ /* 0x000fe20007ffe1ff */
[----:B------:R-:W-:Y:S01]  /*0440*/  UMOV UR6, URZ ;  /* 0x0000003f00067c82 */ /* 0x000fe20008000000 */
[----:B------:R-:W-:-:S02]  /*0450*/  @UP1 ULEA UR6, UP3, UR8, UR28, 0x2 ;  /* 0x0000001c08061291 */ /* 0x000fc4000f86103f */
[----:B------:R-:W-:Y:S01]  /*0460*/  UIMAD.WIDE.U32 UR12, UR30, UR4, URZ ;  /* 0x000000041e0c72a5 */ /* 0x000fe2000f8e003f */
[C---:B------:R-:W-:Y:S01]  /*0470*/  IMAD R0, R7.reuse, R2, R0 ;  /* 0x0000000207007224 */ /* 0x040fe200078e0200 */
[----:B------:R-:W-:Y:S02]  /*0480*/  UIMAD UR21, UR30, UR5, UR21 ;  /* 0x000000051e1572a4 */ /* 0x000fe4000f8e0215 */
[----:B------:R-:W-:Y:S02]  /*0490*/  UIMAD.WIDE.U32 UR16, UR30, UR10, URZ ;  /* 0x0000000a1e1072a5 */ /* 0x000fe4000f8e003f */
[----:B------:R-:W-:Y:S01]  /*04a0*/  ISETP.GT.U32.AND P1, PT, R7, R0, PT ;  /* 0x000000000700720c */ /* 0x000fe20003f24070 */
[----:B------:R-:W-:Y:S01]  /*04b0*/  ULDC.64 UR4, c[0x0][0x260] ;  /* 0x0000980000047ab9 */ /* 0x000fe20000000a00 */
[----:B------:R-:W-:Y:S01]  /*04c0*/  UMOV UR7, URZ ;  /* 0x0000003f00077c82 */ /* 0x000fe20008000000 */
[----:B------:R-:W-:Y:S02]  /*04d0*/  UIMAD UR20, UR31, UR4, URZ ;  /* 0x000000041f1472a4 */ /* 0x000fe4000f8e023f */
[----:B------:R-:W-:-:S02]  /*04e0*/  UIMAD.WIDE.U32 UR10, UR30, UR4, URZ ;  /* 0x000000041e0a72a5 */ /* 0x000fc4000f8e003f */
[----:B------:R-:W-:Y:S01]  /*04f0*/  @UP1 ULEA.HI.X UR7, UR8, UR29, UR9, 0x2, UP3 ;  /* 0x0000001d08071291 */ /* 0x000fe200098f1409 */
[----:B------:R-:W-:Y:S02]  /*0500*/  UMOV UR4, URZ ;  /* 0x0000003f00047c82 */ /* 0x000fe40008000000 */
[----:B------:R-:W-:Y:S01]  /*0510*/  ULDC.64 UR28, c[0x0][0x288] ;  /* 0x0000a200001c7ab9 */ /* 0x000fe20000000a00 */
[----:B------:R-:W-:Y:S02]  /*0520*/  @UP2 ULEA UR4, UP4, UR8, UR34, 0x2 ;  /* 0x0000002208042291 */ /* 0x000fe4000f88103f */
[-C--:B------:R-:W-:Y:S01]  /*0530*/  @!P1 IADD3 R0, R0, -R7.reuse, RZ ;  /* 0x8000000700009210 */ /* 0x080fe20007ffe0ff */
[----:B------:R-:W-:Y:S01]  /*0540*/  UIADD3 UR19, UR19, UR22, URZ ;  /* 0x0000001613137290 */ /* 0x000fe2000fffe03f */
[----:B------:R-:W-:Y:S01]  /*0550*/  @!P1 IADD3 R173, R173, 0x1, RZ ;  /* 0x00000001adad9810 */ /* 0x000fe20007ffe0ff */
[----:B------:R-:W-:Y:S01]  /*0560*/  UIMAD UR23, UR9, UR28, URZ ;  /* 0x0000001c091772a4 */ /* 0x000fe2000f8e023f */
[----:B------:R-:W-:Y:S01]  /*0570*/  ISETP.GE.U32.AND P0, PT, R0, R7, PT ;  /* 0x000000070000720c */ /* 0x000fe20003f06070 */
[----:B------:R-:W-:Y:S01]  /*0580*/  UIMAD UR22, UR9, UR36, URZ ;  /* 0x00000024091672a4 */ /* 0x000fe2000f8e023f */
[C---:B------:R-:W-:Y:S01]  /*0590*/  LOP3.LUT R0, R8.reuse, UR8, RZ, 0x3c, !PT ;  /* 0x0000000808007c12 */ /* 0x040fe2000f8e3cff */
[----:B------:R-:W3:Y:S01]  /*05a0*/  LDC.64 R6, c[0x0][0x258] ;  /* 0x00009600ff067b82 */ /* 0x000ee20000000a00 */
[----:B------:R-:W-:Y:S01]  /*05b0*/  ISETP.NE.AND P1, PT, R8, RZ, PT ;  /* 0x000000ff0800720c */ /* 0x000fe20003f25270 */
[----:B------:R-:W-:Y:S01]  /*05c0*/  UIMAD UR20, UR30, UR5, UR20 ;  /* 0x000000051e1472a4 */ /* 0x000fe2000f8e0214 */
[----:B------:R-:W-:Y:S01]  /*05d0*/  ISETP.GE.AND P2, PT, R0, RZ, PT ;  /* 0x000000ff0000720c */ /* 0x000fe20003f46270 */
[----:B------:R-:W-:Y:S01]  /*05e0*/  UIADD3 UR17, UR17, UR24, URZ ;  /* 0x0000001811117290 */ /* 0x000fe2000fffe03f */
[----:B------:R-:W-:Y:S01]  /*05f0*/  UMOV UR5, URZ ;  /* 0x0000003f00057c82 */ /* 0x000fe20008000000 */
[----:B------:R-:W-:-:S02]  /*0600*/  @UP2 ULEA.HI.X UR5, UR8, UR35, UR9, 0x2, UP4 ;  /* 0x0000002308052291 */ /* 0x000fc4000a0f1409 */
[----:B------:R-:W-:Y:S02]  /*0610*/  UIMAD UR35, UR8, UR37, UR22 ;  /* 0x00000025082372a4 */ /* 0x000fe4000f8e0216 */
[----:B------:R-:W-:Y:S01]  /*0620*/  @P0 IADD3 R173, R173, 0x1, RZ ;  /* 0x00000001adad0810 */ /* 0x000fe20007ffe0ff */
[----:B------:R-:W-:Y:S02]  /*0630*/  UIMAD.WIDE.U32 UR24, UR8, UR28, UR18 ;  /* 0x0000001c081872a5 */ /* 0x000fe4000f8e0012 */
[----:B------:R-:W-:Y:S02]  /*0640*/  ULEA UR37, UR32, 0xfffffe00, 0x9 ;  /* 0xfffffe0020257891 */ /* 0x000fe4000f8e483f */
[----:B------:R-:W-:Y:S01]  /*0650*/  UIMAD UR34, UR8, UR29, UR23 ;  /* 0x0000001d082272a4 */ /* 0x000fe2000f8e0217 */
[----:B------:R-:W-:Y:S01]  /*0660*/  @!P2 IADD3 R173, -R173, RZ, RZ ;  /* 0x000000ffadada210 */ /* 0x000fe20007ffe1ff */
[----:B------:R-:W-:Y:S01]  /*0670*/  UIMAD.WIDE.U32 UR28, UR8, UR36, UR16 ;  /* 0x00000024081c72a5 */ /* 0x000fe2000f8e0010 */
[----:B------:R-:W-:Y:S01]  /*0680*/  @!P1 LOP3.LUT R173, RZ, R8, RZ, 0x33, !PT ;  /* 0x00000008ffad9212 */ /* 0x000fe200078e33ff */
[----:B------:R-:W-:Y:S01]  /*0690*/  ULDC.64 UR22, c[0x0][0x330] ;  /* 0x0000cc0000167ab9 */ /* 0x000fe20000000a00 */
[----:B------:R-:W-:-:S02]  /*06a0*/  UIADD3 UR15, UR15, UR33, URZ ;  /* 0x000000210f0f7290 */ /* 0x000fc4000fffe03f */
[----:B------:R-:W-:Y:S01]  /*06b0*/  UIMAD UR38, UR9, UR22, URZ ;  /* 0x00000016092672a4 */ /* 0x000fe2000f8e023f */
[----:B------:R-:W-:Y:S01]  /*06c0*/  SHF.R.S32.HI R171, RZ, 0x1f, R173 ;  /* 0x0000001fffab7819 */ /* 0x000fe200000114ad */
[----:B------:R-:W-:Y:S02]  /*06d0*/  USHF.R.S32.HI UR36, URZ, 0x1f, UR37 ;  /* 0x0000001f3f247899 */ /* 0x000fe40008011425 */
[----:B------:R-:W-:Y:S02]  /*06e0*/  UIADD3 UR33, UP1, UR37, UR24, URZ ;  /* 0x0000001825217290 */ /* 0x000fe4000ff3e03f */
[----:B------:R-:W-:Y:S01]  /*06f0*/  UIADD3 UR24, UP2, UR37, UR28, URZ ;  /* 0x0000001c25187290 */ /* 0x000fe2000ff5e03f */
[C---:B--2---:R-:W-:Y:S01]  /*0700*/  IMAD R2, R171.reuse, R4, RZ ;  /* 0x00000004ab027224 */ /* 0x044fe200078e02ff */
[----:B------:R-:W-:Y:S01]  /*0710*/  ULDC.64 UR18, c[0x0][0x2f0] ;  /* 0x0000bc0000127ab9 */ /* 0x000fe20000000a00 */
[----:B------:R-:W-:Y:S01]  /*0720*/  UIMAD UR38, UR8, UR23, UR38 ;  /* 0x00000017082672a4 */ /* 0x000fe2000f8e0226 */
[----:B---3--:R-:W-:Y:S01]  /*0730*/  IMAD R0, R171, R6, RZ ;  /* 0x00000006ab007224 */ /* 0x008fe200078e02ff */
[----:B------:R-:W-:Y:S01]  /*0740*/  UIADD3.X UR25, UR36, UR25, UR34, UP1, !UPT ;  /* 0x0000001924197290 */ /* 0x000fe20008ffe422 */
[C---:B------:R-:W-:Y:S01]  /*0750*/  IMAD R9, R173.reuse, R5, R2 ;  /* 0x00000005ad097224 */ /* 0x040fe200078e0202 */
[----:B------:R-:W-:Y:S01]  /*0760*/  ULEA UR23, UP1, UR33, UR18, 0x2 ;  /* 0x0000001221177291 */ /* 0x000fe2000f82103f */
[----:B------:R-:W-:Y:S01]  /*0770*/  IMAD R7, R173, R7, R0 ;  /* 0x00000007ad077224 */ /* 0x000fe200078e0200 */
[----:B------:R-:W-:Y:S01]  /*0780*/  ULDC.64 UR16, c[0x0][0x2f8] ;  /* 0x0000be0000107ab9 */ /* 0x000fe20000000a00 */
[----:B------:R-:W-:-:S02]  /*0790*/  UIADD3.X UR28, UR36, UR29, UR35, UP2, !UPT ;  /* 0x0000001d241c7290 */ /* 0x000fc400097fe423 */
[----:B------:R-:W-:Y:S02]  /*07a0*/  UIMAD.WIDE.U32 UR14, UR8, UR22, UR14 ;  /* 0x00000016080e72a5 */ /* 0x000fe4000f8e000e */
[----:B------:R-:W-:Y:S02]  /*07b0*/  ULEA UR18, UP2, UR24, UR16, 0x2 ;  /* 0x0000001018127291 */ /* 0x000fe4000f84103f */
[----:B------:R-:W-:Y:S02]  /*07c0*/  ULEA.HI.X UR22, UR33, UR19, UR25, 0x2, UP1 ;  /* 0x0000001321167291 */ /* 0x000fe400088f1419 */
[----:B------:R-:W-:Y:S02]  /*07d0*/  UIADD3 UR13, UR13, UR21, URZ ;  /* 0x000000150d0d7290 */ /* 0x000fe4000fffe03f */
[----:B------:R-:W-:Y:S02]  /*07e0*/  UIADD3 UR19, UP1, UR37, UR14, URZ ;  /* 0x0000000e25137290 */ /* 0x000fe4000ff3e03f */
[----:B------:R-:W-:-:S02]  /*07f0*/  ULEA.HI.X UR24, UR24, UR17, UR28, 0x2, UP2 ;  /* 0x0000001118187291 */ /* 0x000fc400090f141c */
[----:B------:R-:W-:Y:S01]  /*0800*/  UIADD3 UR11, UR11, UR20, URZ ;  /* 0x000000140b0b7290 */ /* 0x000fe2000fffe03f */
[C---:B------:R-:W-:Y:S01]  /*0810*/  IMAD.WIDE.U32 R2, R173.reuse, R6, UR12 ;  /* 0x0000000cad027e25 */ /* 0x040fe2000f8e0006 */
[----:B------:R-:W-:Y:S01]  /*0820*/  ULDC.64 UR28, c[0x0][0x3b8] ;  /* 0x0000ee00001c7ab9 */ /* 0x000fe20000000a00 */
[----:B------:R-:W-:Y:S02]  /*0830*/  UIADD3.X UR14, UR36, UR15, UR38, UP1, !UPT ;  /* 0x0000000f240e7290 */ /* 0x000fe40008ffe426 */
[----:B------:R-:W-:Y:S01]  /*0840*/  ULEA UR17, UP1, UR19, UR28, 0x2 ;  /* 0x0000001c13117291 */ /* 0x000fe2000f82103f */
[----:B------:R-:W-:Y:S01]  /*0850*/  IMAD.WIDE.U32 R4, R173, R4, UR10 ;  /* 0x0000000aad047e25 */ /* 0x000fe2000f8e0004 */
[----:B------:R-:W-:Y:S01]  /*0860*/  @UP0 ULDC UR12, c[0x0][0x214] ;  /* 0x00008500000c0ab9 */ /* 0x000fe20000000800 */
[----:B------:R-:W-:Y:S01]  /*0870*/  IADD3 R165, P0, R2, UR37, RZ ;  /* 0x0000002502a57c10 */ /* 0x000fe2000ff1e0ff */
[----:B------:R-:W-:Y:S01]  /*0880*/  ULEA.HI.X UR19, UR19, UR29, UR14, 0x2, UP1 ;  /* 0x0000001d13137291 */ /* 0x000fe200088f140e */
[----:B------:R-:W-:Y:S01]  /*0890*/  IADD3 R2, R3, R7, RZ ;  /* 0x0000000703027210 */ /* 0x000fe20007ffe0ff */
[----:B------:R-:W-:Y:S01]  /*08a0*/  @UP0 UIMAD UR10, UR30, UR12, UR8 ;  /* 0x0000000c1e0a02a4 */ /* 0x000fe2000f8e0208 */
[----:B------:R-:W-:Y:S01]  /*08b0*/  IADD3 R161, P2, R4, UR37, RZ ;  /* 0x0000002504a17c10 */ /* 0x000fe2000ff5e0ff */
[----:B------:R-:W-:Y:S01]  /*08c0*/  UISETP.GE.AND UP1, UPT, UR32, 0x1, UPT ;  /* 0x000000012000788c */ /* 0x000fe2000bf26270 */
[----:B------:R-:W-:Y:S01]  /*08d0*/  IADD3.X R2, R2, UR36, RZ, P0, !PT ;  /* 0x0000002402027c10 */ /* 0x000fe200087fe4ff */
[----:B------:R-:W-:Y:S01]  /*08e0*/  @UP0 UIMAD UR32, UR10, UR32, URZ ;  /* 0x000000200a2002a4 */ /* 0x000fe2000f8e023f */
[----:B------:R-:W-:Y:S01]  /*08f0*/  IADD3 R0, R5, R9, RZ ;  /* 0x0000000905007210 */ /* 0x000fe20007ffe0ff */
[----:B------:R-:W-:Y:S01]  /*0900*/  @UP0 ULDC UR12, c[0x0][0x21c] ;  /* 0x00008700000c0ab9 */ /* 0x000fe20000000800 */
[----:B------:R-:W-:Y:S01]  /*0910*/  @UP0 ULDC.64 UR10, c[0x0][0x310] ;  /* 0x0000c400000a0ab9 */ /* 0x000fe20000000a00 */
[----:B------:R-:W-:Y:S01]  /*0920*/  PLOP3.LUT P0, PT, PT, PT, UP1, 0x80, 0x0 ;  /* 0x000000000000781c */ /* 0x000fe20003f0f018 */
[----:B------:R-:W-:Y:S01]  /*0930*/  @UP0 UIMAD UR32, UR32, UR12, URZ ;  /* 0x0000000c202002a4 */ /* 0x000fe2000f8e023f */
[----:B0-----:R-:W-:Y:S01]  /*0940*/  LEA R167, P1, R165, R10, 0x2 ;  /* 0x0000000aa5a77211 */ /* 0x001fe200078210ff */
[----:B------:R-:W-:Y:S01]  /*0950*/  UMOV UR13, UR7 ;  /* 0x00000007000d7c82 */ /* 0x000fe20008000000 */
[----:B-1----:R-:W-:Y:S01]  /*0960*/  LEA R163, P3, R161, R12, 0x2 ;  /* 0x0000000ca1a37211 */ /* 0x002fe200078610ff */
[----:B------:R-:W-:Y:S01]  /*0970*/  @UP0 UIMAD.WIDE UR10, UR32, 0x8, UR10 ;  /* 0x00000008200a08a5 */ /* 0x000fe2000f8e020a */
[----:B------:R-:W-:Y:S01]  /*0980*/  IADD3.X R0, R0, UR36, RZ, P2, !PT ;  /* 0x0000002400007c10 */ /* 0x000fe200097fe4ff */
[----:B------:R-:W-:Y:S01]  /*0990*/  UMOV UR12, UR6 ;  /* 0x00000006000c7c82 */ /* 0x000fe20008000000 */
[----:B------:R-:W-:Y:S01]  /*09a0*/  UMOV UR14, UR4 ;  /* 0x00000004000e7c82 */ /* 0x000fe20008000000 */
[----:B------:R-:W-:Y:S01]  /*09b0*/  UMOV UR15, UR5 ;  /* 0x00000005000f7c82 */ /* 0x000fe20008000000 */
[----:B------:R-:W-:-:S02]  /*09c0*/  LEA.HI.X R165, R165, R11, R2, 0x2, P1 ;  /* 0x0000000ba5a57211 */ /* 0x000fc400008f1402 */
[----:B------:R-:W-:Y:S01]  /*09d0*/  @!UP0 UMOV UR10, URZ ;  /* 0x0000003f000a8c82 */ /* 0x000fe20008000000 */
[----:B------:R-:W-:Y:S01]  /*09e0*/  @!UP0 UMOV UR11, URZ ;  /* 0x0000003f000b8c82 */ /* 0x000fe20008000000 */
        /* <DEDUP_REMOVED lines=8> */
[----:B------:R-:W-:Y:S01]  /*0a70*/  UMOV UR16, UR23 ;  /* 0x0000001700107c82 */ /* 0x000fe20008000000 */
[----:B------:R-:W-:Y:S01]  /*0a80*/  UMOV UR22, UR18 ;  /* 0x0000001200167c82 */ /* 0x000fe20008000000 */
[----:B------:R-:W-:Y:S01]  /*0a90*/  UMOV UR21, UR24 ;  /* 0x0000001800157c82 */ /* 0x000fe20008000000 */
[----:B------:R-:W-:Y:S01]  /*0aa0*/  UMOV UR17, UR19 ;  /* 0x0000001300117c82 */ /* 0x000fe20008000000 */
[----:B------:R-:W-:Y:S01]  /*0ab0*/  UMOV UR4, URZ ;  /* 0x0000003f00047c82 */ /* 0x000fe20008000000 */
[----:B0-----:R-:W-:-:S02]  /*0ac0*/  SHF.L.U32 R0, R188, 0x4, RZ ;  /* 0x00000004bc007819 */ /* 0x001fc400000006ff */
        /* <DEDUP_REMOVED lines=19> */
.L_x_7803:
[----:B------:R-:W-:Y:S01]  /*0c00*/  ULDC UR35, c[0x0][0x224] ;  /* 0x0000890000237ab9 */ /* 0x000fe20000000800 */
[----:B------:R-:W-:Y:S01]  /*0c10*/  ULDC UR5, c[0x0][0x218] ;  /* 0x0000860000057ab9 */ /* 0x000fe20000000800 */
[----:B------:R-:W-:Y:S01]  /*0c20*/  UIADD3 UR44, -UR4, UR35, URZ ;  /* 0x00000023042c7290 */ /* 0x000fe2000fffe13f */
[C---:B0-----:R-:W-:Y:S02]  /*0c30*/  LEA R2, P1, R114.reuse, UR16, 0x2 ;  /* 0x0000001072027c11 */ /* 0x041fe4000f8210ff */
[----:B------:R-:W-:Y:S01]  /*0c40*/  CS2R R4, SRZ ;  /* 0x0000000000047805 */ /* 0x000fe2000001ff00 */
[----:B------:R-:W-:Y:S01]  /*0c50*/  ULEA UR46, UR44, 0xfffffe00, 0x9 ;  /* 0xfffffe002c2e7891 */ /* 0x000fe2000f8e483f */
[----:B------:R-:W-:-:S03]  /*0c60*/  LEA.HI.X R3, R114, UR7, R115, 0x2, P1 ;  /* 0x0000000772037c11 */ /* 0x000fc600088f1473 */
[----:B------:R-:W-:-:S06]  /*0c70*/  UIADD3 UR5, -UR46, UR5, URZ ;  /* 0x000000052e057290 */ /* 0x000fcc000fffe13f */
[----:B------:R-:W-:-:S04]  /*0c80*/  MOV R157, UR5 ;  /* 0x00000005009d7c02 */ /* 0x000fc80008000f00 */
[-C--:B------:R-:W-:Y:S01]  /*0c90*/  ISETP.GE.AND P0, PT, R114, R157.reuse, PT ;  /* 0x0000009d7200720c */ /* 0x080fe20003f06270 */
[----:B------:R-:W-:Y:S01]  /*0ca0*/  BAR.SYNC.DEFER_BLOCKING 0x0 ;  /* 0x0000000000007b1d */ /* 0x000fe20000010000 */
[-C--:B------:R-:W-:Y:S01]  /*0cb0*/  ISETP.GE.AND P1, PT, R184, R157.reuse, PT ;  /* 0x0000009db800720c */ /* 0x080fe20003f26270 */
[----:B------:R-:W-:Y:S01]  /*0cc0*/  HFMA2.MMA R0, -RZ, RZ, 0, 0 ;  /* 0x00000000ff007435 */ /* 0x000fe200000001ff */
        /* <DEDUP_REMOVED lines=19> */
[----:B------:R-:W-:Y:S01]  /*0e00*/  CS2R R14, SRZ ;  /* 0x00000000000e7805 */ /* 0x000fe2000001ff00 */
        /* <DEDUP_REMOVED lines=20> */
[CC--:B------:R-:W-:Y:S02]  /*0f50*/  LEA.HI.SX32 R156, R169.reuse, R169.reuse, 0x1b ;  /* 0x000000a9a99c7211 */ /* 0x0c0fe400078fdaff */
[C---:B------:R-:W-:Y:S02]  /*0f60*/  IADD3 R20, R169.reuse, 0x40, RZ ;  /* 0x00000040a9147810 */ /* 0x040fe40007ffe0ff */
[C---:B0-----:R-:W-:Y:S02]  /*0f70*/  IADD3 R2, R169.reuse, 0xa0, RZ ;  /* 0x000000a0a9027810 */ /* 0x041fe40007ffe0ff */
[----:B------:R-:W-:Y:S02]  /*0f80*/  IADD3 R22, R169, 0x60, RZ ;  /* 0x00000060a9167810 */ /* 0x000fe40007ffe0ff */
[-C--:B------:R-:W-:Y:S02]  /*0f90*/  LEA.HI.SX32 R18, R18, R169.reuse, 0x1b ;  /* 0x000000a912127211 */ /* 0x080fe400078fdaff */
[----:B------:R-:W-:-:S02]  /*0fa0*/  LEA.HI.SX32 R2, R2, R169, 0x1b ;  /* 0x000000a902027211 */ /* 0x000fc400078fdaff */
[----:B------:R-:W-:Y:S01]  /*0fb0*/  IADD3 R24, R169, 0x80, RZ ;  /* 0x00000080a9187810 */ /* 0x000fe20007ffe0ff */
[----:B-1----:R-:W-:Y:S01]  /*0fc0*/  ULEA UR23, UR5, UR23, 0x18 ;  /* 0x0000001705177291 */ /* 0x002fe2000f8ec03f */
[-C--:B------:R-:W-:Y:S02]  /*0fd0*/  LEA.HI.SX32 R20, R20, R169.reuse, 0x1b ;  /* 0x000000a914147211 */ /* 0x080fe400078fdaff */
[----:B------:R-:W-:-:S03]  /*0fe0*/  LEA.HI.SX32 R22, R22, R169, 0x1b ;  /* 0x000000a916167211 */ /* 0x000fc600078fdaff */
[----:B------:R-:W-:Y:S02]  /*0ff0*/  LEA R156, R156, UR23, 0x2 ;  /* 0x000000179c9c7c11 */ /* 0x000fe4000f8e10ff */
[----:B------:R-:W-:Y:S02]  /*1000*/  LEA R155, R18, UR23, 0x2 ;  /* 0x00000017129b7c11 */ /* 0x000fe4000f8e10ff */
[----:B------:R-:W-:Y:S02]  /*1010*/  LEA R151, R2, UR23, 0x2 ;  /* 0x0000001702977c11 */ /* 0x000fe4000f8e10ff */
[----:B------:R-:W-:Y:S02]  /*1020*/  LEA.HI.SX32 R24, R24, R169, 0x1b ;  /* 0x000000a918187211 */ /* 0x000fe400078fdaff */
[----:B------:R-:W-:Y:S02]  /*1030*/  IADD3 R2, R169, 0xc0, RZ ;  /* 0x000000c0a9027810 */ /* 0x000fe40007ffe0ff */
[----:B------:R-:W-:-:S02]  /*1040*/  LEA R154, R20, UR23, 0x2 ;  /* 0x00000017149a7c11 */ /* 0x000fc4000f8e10ff */
[----:B------:R-:W-:Y:S02]  /*1050*/  LEA R153, R22, UR23, 0x2 ;  /* 0x0000001716997c11 */ /* 0x000fe4000f8e10ff */
[C---:B------:R-:W-:Y:S02]  /*1060*/  IADD3 R18, R169.reuse, 0xe0, RZ ;  /* 0x000000e0a9127810 */ /* 0x040fe40007ffe0ff */
[----:B------:R-:W-:Y:S02]  /*1070*/  LEA R152, R24, UR23, 0x2 ;  /* 0x0000001718987c11 */ /* 0x000fe4000f8e10ff */
[----:B------:R-:W-:Y:S02]  /*1080*/  LEA.HI.SX32 R2, R2, R169, 0x1b ;  /* 0x000000a902027211 */ /* 0x000fe400078fdaff */
[C---:B------:R-:W-:Y:S02]  /*1090*/  IADD3 R20, R169.reuse, 0x100, RZ ;  /* 0x00000100a9147810 */ /* 0x040fe40007ffe0ff */
[----:B------:R-:W-:-:S02]  /*10a0*/  IADD3 R22, R169, 0x120, RZ ;  /* 0x00000120a9167810 */ /* 0x000fc40007ffe0ff */
[C---:B------:R-:W-:Y:S02]  /*10b0*/  IADD3 R24, R169.reuse, 0x140, RZ ;  /* 0x00000140a9187810 */ /* 0x040fe40007ffe0ff */
[-C--:B------:R-:W-:Y:S02]  /*10c0*/  LEA.HI.SX32 R18, R18, R169.reuse, 0x1b ;  /* 0x000000a912127211 */ /* 0x080fe400078fdaff */
[----:B------:R-:W-:Y:S02]  /*10d0*/  LEA R150, R2, UR23, 0x2 ;  /* 0x0000001702967c11 */ /* 0x000fe4000f8e10ff */
[-C--:B------:R-:W-:Y:S02]  /*10e0*/  LEA.HI.SX32 R20, R20, R169.reuse, 0x1b ;  /* 0x000000a914147211 */ /* 0x080fe400078fdaff */
[----:B------:R-:W-:Y:S02]  /*10f0*/  IADD3 R2, R169, 0x180, RZ ;  /* 0x00000180a9027810 */ /* 0x000fe40007ffe0ff */
[----:B------:R-:W-:-:S02]  /*1100*/  LEA.HI.SX32 R22, R22, R169, 0x1b ;  /* 0x000000a916167211 */ /* 0x000fc400078fdaff */
[-C--:B------:R-:W-:Y:S02]  /*1110*/  LEA.HI.SX32 R24, R24, R169.reuse, 0x1b ;  /* 0x000000a918187211 */ /* 0x080fe400078fdaff */
[----:B------:R-:W-:Y:S02]  /*1120*/  LEA R149, R18, UR23, 0x2 ;  /* 0x0000001712957c11 */ /* 0x000fe4000f8e10ff */
[----:B------:R-:W-:Y:S02]  /*1130*/  IADD3 R18, R169, 0x1e0, RZ ;  /* 0x000001e0a9127810 */ /* 0x000fe40007ffe0ff */
[----:B------:R-:W-:Y:S02]  /*1140*/  LEA R148, R20, UR23, 0x2 ;  /* 0x0000001714947c11 */ /* 0x000fe4000f8e10ff */
[----:B------:R-:W-:Y:S02]  /*1150*/  LEA.HI.SX32 R2, R2, R169, 0x1b ;  /* 0x000000a902027211 */ /* 0x000fe400078fdaff */
[----:B------:R-:W-:-:S02]  /*1160*/  LEA R147, R22, UR23, 0x2 ;  /* 0x0000001716937c11 */ /* 0x000fc4000f8e10ff */
[----:B------:R-:W-:Y:S02]  /*1170*/  LEA R146, R24, UR23, 0x2 ;  /* 0x0000001718927c11 */ /* 0x000fe4000f8e10ff */
[----:B------:R-:W-:Y:S02]  /*1180*/  LEA.HI.SX32 R18, R18, R169, 0x1b ;  /* 0x000000a912127211 */ /* 0x000fe400078fdaff */
[----:B------:R-:W-:Y:S02]  /*1190*/  LEA R144, R2, UR23, 0x2 ;  /* 0x0000001702907c11 */ /* 0x000fe4000f8e10ff */
[----:B------:R-:W-:Y:S02]  /*11a0*/  LEA R141, R18, UR23, 0x2 ;  /* 0x00000017128d7c11 */ /* 0x000fe4000f8e10ff */
[----:B------:R-:W-:-:S04]  /*11b0*/  LEA R116, P0, R114, UR22, 0x2 ;  /* 0x0000001672747c11 */ /* 0x000fc8000f8010ff */
[----:B------:R-:W-:Y:S02]  /*11c0*/  LEA.HI.X R117, R114, UR21, R115, 0x2, P0 ;  /* 0x0000001572757c11 */ /* 0x000fe400080f1473 */
[-C--:B------:R-:W-:Y:S02]  /*11d0*/  ISETP.GE.AND P0, PT, R186, R157.reuse, PT ;  /* 0x0000009dba00720c */ /* 0x080fe40003f06270 */
[----:B------:R-:W-:Y:S02]  /*11e0*/  CS2R R2, SRZ ;  /* 0x0000000000027805 */ /* 0x000fe4000001ff00 */
[-C--:B------:R-:W-:Y:S02]  /*11f0*/  ISETP.GE.AND P2, PT, R180, R157.reuse, PT ;  /* 0x0000009db400720c */ /* 0x080fe40003f46270 */
[-C--:B------:R-:W-:Y:S02]  /*1200*/  ISETP.GE.AND P3, PT, R182, R157.reuse, PT ;  /* 0x0000009db600720c */ /* 0x080fe40003f66270 */
[----:B------:R-:W-:-:S02]  /*1210*/  ISETP.GE.AND P4, PT, R184, R157, PT ;  /* 0x0000009db800720c */ /* 0x000fc40003f86270 */
[-C--:B------:R-:W-:Y:S02]  /*1220*/  ISETP.GE.AND P5, PT, R176, R157.reuse, PT ;  /* 0x0000009db000720c */ /* 0x080fe40003fa6270 */
[----:B------:R-:W-:Y:S01]  /*1230*/  ISETP.GE.AND P6, PT, R178, R157, PT ;  /* 0x0000009db200720c */ /* 0x000fe20003fc6270 */
        /* <DEDUP_REMOVED lines=16> */
[----:B------:R-:W-:Y:S01]  /*1340*/  STS [R149+0x380], R8 ;  /* 0x0003800895007388 */ /* 0x000fe20000000800 */
        /* <DEDUP_REMOVED lines=30> */
[----:B------:R-:W-:-:S04]  /*1530*/  LEA R4, P1, R114, UR20, 0x2 ;  /* 0x0000001472047c11 */ /* 0x000fc8000f8210ff */
[C---:B------:R-:W-:Y:S02]  /*1540*/  LEA.HI.X R5, R114.reuse, UR17, R115, 0x2, P1 ;  /* 0x0000001172057c11 */ /* 0x040fe400088f1473 */
[-C--:B------:R-:W-:Y:S01]  /*1550*/  ISETP.GE.AND P1, PT, R114, R157.reuse, PT ;  /* 0x0000009d7200720c */ /* 0x080fe20003f26270 */
[----:B------:R-:W4:Y:S01]  /*1560*/  @!P0 LDG.E R2, desc[UR26][R116.64+0x80] ;  /* 0x0000801a74028981 */ /* 0x000f22000c1e1900 */
[----:B------:R-:W-:Y:S02]  /*1570*/  ISETP.GE.AND P0, PT, R174, R157, PT ;  /* 0x0000009dae00720c */ /* 0x000fe40003f06270 */
[----:B-1----:R-:W-:Y:S02]  /*1580*/  CS2R R12, SRZ ;  /* 0x00000000000c7805 */ /* 0x002fe4000001ff00 */
[----:B------:R-:W-:Y:S02]  /*1590*/  CS2R R8, SRZ ;  /* 0x0000000000087805 */ /* 0x000fe4000001ff00 */
[----:B------:R-:W-:-:S05]  /*15a0*/  CS2R R6, SRZ ;  /* 0x0000000000067805 */ /* 0x000fca000001ff00 */
[----:B------:R-:W4:Y:S04]  /*15b0*/  @!P1 LDG.E R3, desc[UR26][R116.64] ;  /* 0x0000001a74039981 */ /* 0x000f28000c1e1900 */
[----:B------:R-:W4:Y:S04]  /*15c0*/  @!P5 LDG.E R11, desc[UR26][R116.64+0x300] ;  /* 0x0003001a740bd981 */ /* 0x000f28000c1e1900 */
[----:B------:R-:W4:Y:S01]  /*15d0*/  @!P0 LDG.E R10, desc[UR26][R116.64+0x380] ;  /* 0x0003801a740a8981 */ /* 0x000f22000c1e1900 */
[-C--:B------:R-:W-:Y:S02]  /*15e0*/  ISETP.GE.AND P0, PT, R172, R157.reuse, PT ;  /* 0x0000009dac00720c */ /* 0x080fe40003f06270 */
        /* <DEDUP_REMOVED lines=12> */
[----:B--2---:R-:W-:Y:S02]  /*16b0*/  CS2R R14, SRZ ;  /* 0x00000000000e7805 */ /* 0x004fe4000001ff00 */
[----:B---3--:R-:W-:Y:S02]  /*16c0*/  CS2R R16, SRZ ;  /* 0x0000000000107805 */ /* 0x008fe4000001ff00 */
[----:B------:R-:W-:Y:S01]  /*16d0*/  CS2R R18, SRZ ;  /* 0x0000000000127805 */ /* 0x000fe2000001ff00 */
        /* <DEDUP_REMOVED lines=10> */
[----:B------:R-:W-:Y:S02]  /*1780*/  ISETP.GE.AND P1, PT, R184, R157, PT ;  /* 0x0000009db800720c */ /* 0x000fe40003f26270 */
[----:B------:R-:W-:Y:S02]  /*1790*/  MOV R20, RZ ;  /* 0x000000ff00147202 */ /* 0x000fe40000000f00 */
[----:B------:R-:W-:Y:S02]  /*17a0*/  MOV R22, RZ ;  /* 0x000000ff00167202 */ /* 0x000fe40000000f00 */
[----:B------:R-:W-:Y:S01]  /*17b0*/  MOV R24, RZ ;  /* 0x000000ff00187202 */ /* 0x000fe20000000f00 */
[----:B------:R-:W-:Y:S01]  /*17c0*/  HFMA2.MMA R30, -RZ, RZ, 0, 0 ;  /* 0x00000000ff1e7435 */ /* 0x000fe200000001ff */
[----:B------:R-:W-:-:S02]  /*17d0*/  MOV R26, RZ ;  /* 0x000000ff001a7202 */ /* 0x000fc40000000f00 */
[----:B------:R-:W-:Y:S02]  /*17e0*/  MOV R28, RZ ;  /* 0x000000ff001c7202 */ /* 0x000fe40000000f00 */
[----:B------:R-:W-:Y:S01]  /*17f0*/  MOV R32, RZ ;  /* 0x000000ff00207202 */ /* 0x000fe20000000f00 */
[----:B----4-:R0:W-:Y:S04]  /*1800*/  STS [R156], R3 ;  /* 0x000000039c007388 */ /* 0x0101e80000000800 */
        /* <DEDUP_REMOVED lines=34> */
[----:B-1----:R-:W-:-:S02]  /*1a30*/  CS2R R18, SRZ ;  /* 0x0000000000127805 */ /* 0x002fc4000001ff00 */
[----:B------:R-:W-:Y:S01]  /*1a40*/  MOV R7, RZ ;  /* 0x000000ff00077202 */ /* 0x000fe20000000f00 */
[----:B------:R-:W-:-:S06]  /*1a50*/  HFMA2.MMA R9, -RZ, RZ, 0, 0 ;  /* 0x00000000ff097435 */ /* 0x000fcc00000001ff */
[----:B------:R-:W4:Y:S01]  /*1a60*/  @!P0 LDG.E R3, desc[UR26][R4.64] ;  /* 0x0000001a04038981 */ /* 0x000f22000c1e1900 */
[----:B------:R-:W-:-:S03]  /*1a70*/  ISETP.GE.AND P0, PT, R186, R157, PT ;  /* 0x0000009dba00720c */ /* 0x000fc60003f06270 */
[----:B------:R-:W4:Y:S01]  /*1a80*/  @!P1 LDG.E R7, desc[UR26][R4.64+0x100] ;  /* 0x0001001a04079981 */ /* 0x000f22000c1e1900 */
[-C--:B------:R-:W-:Y:S01]  /*1a90*/  ISETP.GE.AND P1, PT, R180, R157.reuse, PT ;  /* 0x0000009db400720c */ /* 0x080fe20003f26270 */
[----:B------:R-:W-:Y:S02]  /*1aa0*/  HFMA2.MMA R11, -RZ, RZ, 0, 0 ;  /* 0x00000000ff0b7435 */ /* 0x000fe400000001ff */
[----:B------:R-:W-:Y:S01]  /*1ab0*/  HFMA2.MMA R13, -RZ, RZ, 0, 0 ;  /* 0x00000000ff0d7435 */ /* 0x000fe200000001ff */
[----:B------:R-:W4:Y:S01]  /*1ac0*/  @!P2 LDG.E R28, desc[UR26][R4.64+0x580] ;  /* 0x0005801a041ca981 */ /* 0x000f22000c1e1900 */
[----:B------:R-:W-:Y:S02]  /*1ad0*/  HFMA2.MMA R15, -RZ, RZ, 0, 0 ;  /* 0x00000000ff0f7435 */ /* 0x000fe400000001ff */
[----:B------:R-:W-:Y:S01]  /*1ae0*/  HFMA2.MMA R17, -RZ, RZ, 0, 0 ;  /* 0x00000000ff117435 */ /* 0x000fe200000001ff */
[----:B------:R-:W4:Y:S04]  /*1af0*/  @!P4 LDG.E R30, desc[UR26][R4.64+0x680] ;  /* 0x0006801a041ec981 */ /* 0x000f28000c1e1900 */
[----:B------:R-:W4:Y:S01]  /*1b00*/  @!P0 LDG.E R18, desc[UR26][R4.64+0x80] ;  /* 0x0000801a04128981 */ /* 0x000f22000c1e1900 */
        /* <DEDUP_REMOVED lines=15> */
[----:B------:R-:W-:-:S03]  /*1c00*/  ISETP.NE.AND P0, PT, R23, RZ, PT ;  /* 0x000000ff1700720c */ /* 0x000fc60003f05270 */
[----:B------:R-:W4:Y:S10]  /*1c10*/  @!P1 LDG.E R15, desc[UR26][R4.64+0x500] ;  /* 0x0005001a040f9981 */ /* 0x000f34000c1e1900 */
[----:B------:R-:W4:Y:S01]  /*1c20*/  @!P0 LDG.E R26, desc[UR26][R4.64+0x480] ;  /* 0x0004801a041a8981 */ /* 0x000f22000c1e1900 */
[----:B--2--5:R-:W-:-:S05]  /*1c30*/  FADD.FTZ R96, R96, R175 ;  /* 0x000000af60607221 */ /* 0x024fca0000010000 */
[----:B------:R-:W-:Y:S01]  /*1c40*/  FSETP.GTU.FTZ.AND P5, PT, R96, 20, PT ;  /* 0x41a000006000780b */ /* 0x000fe20003fbc000 */
[--C-:B---3--:R-:W-:Y:S01]  /*1c50*/  FADD.FTZ R97, R6, R175.reuse ;  /* 0x000000af06617221 */ /* 0x108fe20000010000 */
[--C-:B----4-:R-:W-:Y:S01]  /*1c60*/  FADD.FTZ R94, R94, R175.reuse ;  /* 0x000000af5e5e7221 */ /* 0x110fe20000010000 */
[--C-:B------:R-:W-:Y:S01]  /*1c70*/  FADD.FTZ R95, R8, R175.reuse ;  /* 0x000000af085f7221 */ /* 0x100fe20000010000 */
[--C-:B------:R-:W-:Y:S01]  /*1c80*/  FADD.FTZ R92, R92, R175.reuse ;  /* 0x000000af5c5c7221 */ /* 0x100fe20000010000 */
[--C-:B------:R-:W-:Y:S01]  /*1c90*/  FADD.FTZ R93, R10, R175.reuse ;  /* 0x000000af0a5d7221 */ /* 0x100fe20000010000 */
[----:B------:R-:W-:Y:S01]  /*1ca0*/  BSSY B0, `(.L_x_7724) ;  /* 0x0000039000007945 */ /* 0x000fe20003800000 */
[----:B------:R-:W-:Y:S01]  /*1cb0*/  ISETP.GE.AND P0, PT, R114, R157, PT ;  /* 0x0000009d7200720c */ /* 0x000fe20003f06270 */
[----:B------:R-:W-:Y:S01]  /*1cc0*/  FADD.FTZ R90, R90, R175 ;  /* 0x000000af5a5a7221 */ /* 0x000fe20000010000 */
        /* <DEDUP_REMOVED lines=22> */
[----:B------:R-:W-:Y:S05]  /*1e30*/  @P5 BRA `(.L_x_7725) ;  /* 0x00000000007c5947 */ /* 0x000fea0003800000 */
        /* <DEDUP_REMOVED lines=31> */
.L_x_7725:
[----:B------:R-:W-:Y:S05]  /*2030*/  BSYNC B0 ;  /* 0x0000000000007941 */ /* 0x000fea0003800000 */
.L_x_7724:
[----:B------:R-:W-:Y:S01]  /*2040*/  BSSY B0, `(.L_x_7726) ;  /* 0x0000023000007945 */ /* 0x000fe20003800000 */
[----:B------:R-:W-:Y:S01]  /*2050*/  FSETP.GTU.FTZ.AND P5, PT, R90, 20, PT ;  /* 0x41a000005a00780b */ /* 0x000fe20003fbc000 */
[----:B------:R-:W-:Y:S02]  /*2060*/  FADD.FTZ R91, R12, R175 ;  /* 0x000000af0c5b7221 */ /* 0x000fe40000010000 */
        /* <DEDUP_REMOVED lines=32> */
.L_x_7727:
[----:B------:R-:W-:Y:S05]  /*2270*/  BSYNC B0 ;  /* 0x0000000000007941 */ /* 0x000fea0003800000 */
.L_x_7726:
        /* <DEDUP_REMOVED lines=35> */
.L_x_7729:
[----:B------:R-:W-:Y:S05]  /*24b0*/  BSYNC B0 ;  /* 0x0000000000007941 */ /* 0x000fea0003800000 */
.L_x_7728:
        /* <DEDUP_REMOVED lines=35> */
.L_x_7731:
[----:B------:R-:W-:Y:S05]  /*26f0*/  BSYNC B0 ;  /* 0x0000000000007941 */ /* 0x000fea0003800000 */
.L_x_7730:
        /* <DEDUP_REMOVED lines=35> */
.L_x_7733:
[----:B------:R-:W-:Y:S05]  /*2930*/  BSYNC B0 ;  /* 0x0000000000007941 */ /* 0x000fea0003800000 */
.L_x_7732:
        /* <DEDUP_REMOVED lines=35> */
.L_x_7735:
[----:B------:R-:W-:Y:S05]  /*2b70*/  BSYNC B0 ;  /* 0x0000000000007941 */ /* 0x000fea0003800000 */
.L_x_7734:
        /* <DEDUP_REMOVED lines=35> */
.L_x_7737:
[----:B------:R-:W-:Y:S05]  /*2db0*/  BSYNC B0 ;  /* 0x0000000000007941 */ /* 0x000fea0003800000 */
.L_x_7736:
        /* <DEDUP_REMOVED lines=35> */
.L_x_7739:
[----:B------:R-:W-:Y:S05]  /*2ff0*/  BSYNC B0 ;  /* 0x0000000000007941 */ /* 0x000fea0003800000 */
.L_x_7738:
        /* <DEDUP_REMOVED lines=35> */
.L_x_7741:
[----:B------:R-:W-:Y:S05]  /*3230*/  BSYNC B0 ;  /* 0x0000000000007941 */ /* 0x000fea0003800000 */
.L_x_7740:
[----:B------:R-:W-:Y:S01]  /*3240*/  USHF.R.S32.HI UR45, URZ, 0x1f, UR46 ;  /* 0x0000001f3f2d7899 */ /* 0x000fe2000801142e */
        /* <DEDUP_REMOVED lines=35> */
.L_x_7743:
[----:B------:R-:W-:Y:S05]  /*3480*/  BSYNC B0 ;  /* 0x0000000000007941 */ /* 0x000fea0003800000 */
.L_x_7742:
[----:B------:R-:W-:Y:S01]  /*3490*/  BSSY B0, `(.L_x_7744) ;  /* 0x0000024000007945 */ /* 0x000fe20003800000 */
[----:B------:R-:W-:Y:S02]  /*34a0*/  FSETP.GTU.FTZ.AND P2, PT, R82, 20, PT ;  /* 0x41a000005200780b */ /* 0x000fe40003f5c000 */
[----:B------:R-:W-:Y:S02]  /*34b0*/  MOV R2, UR46 ;  /* 0x0000002e00027c02 */ /* 0x000fe40008000f00 */
[----:B0-----:R-:W-:Y:S01]  /*34c0*/  MOV R3, UR45 ;  /* 0x0000002d00037c02 */ /* 0x001fe20008000f00 */
        /* <DEDUP_REMOVED lines=32> */
.L_x_7745:
[----:B------:R-:W-:Y:S05]  /*36d0*/  BSYNC B0 ;  /* 0x0000000000007941 */ /* 0x000fea0003800000 */
.L_x_7744:
        /* <DEDUP_REMOVED lines=33> */
.L_x_7747:
[----:B------:R-:W-:Y:S05]  /*38f0*/  BSYNC B0 ;  /* 0x0000000000007941 */ /* 0x000fea0003800000 */
.L_x_7746:
        /* <DEDUP_REMOVED lines=33> */
.L_x_7749:
[----:B------:R-:W-:Y:S05]  /*3b10*/  BSYNC B0 ;  /* 0x0000000000007941 */ /* 0x000fea0003800000 */
.L_x_7748:
        /* <DEDUP_REMOVED lines=33> */
.L_x_7751:
[----:B------:R-:W-:Y:S05]  /*3d30*/  BSYNC B0 ;  /* 0x0000000000007941 */ /* 0x000fea0003800000 */
.L_x_7750:
        /* <DEDUP_REMOVED lines=33> */
.L_x_7753:
[----:B------:R-:W-:Y:S05]  /*3f50*/  BSYNC B0 ;  /* 0x0000000000007941 */ /* 0x000fea0003800000 */
.L_x_7752:
        /* <DEDUP_REMOVED lines=33> */
.L_x_7755:
[----:B------:R-:W-:Y:S05]  /*4170*/  BSYNC B0 ;  /* 0x0000000000007941 */ /* 0x000fea0003800000 */
.L_x_7754:
[----:B------:R-:W-:Y:S01]  /*4180*/  ULDC.64 UR18, c[0x0][0x2a0] ;  /* 0x0000a80000127ab9 */ /* 0x000fe20000000a00 */
[----:B------:R-:W-:Y:S01]  /*4190*/  ULDC.64 UR24, c[0x0][0x2b0] ;  /* 0x0000ac0000187ab9 */ /* 0x000fe20000000a00 */
[----:B------:R-:W-:Y:S01]  /*41a0*/  MOV R7, UR18 ;  /* 0x0000001200077c02 */ /* 0x000fe20008000f00 */
[----:B------:R-:W-:Y:S01]  /*41b0*/  UIMAD UR5, UR31, UR18, URZ ;  /* 0x000000121f0572a4 */ /* 0x000fe2000f8e023f */
[----:B------:R-:W-:Y:S01]  /*41c0*/  MOV R4, UR46 ;  /* 0x0000002e00047c02 */ /* 0x000fe20008000f00 */
[----:B------:R-:W-:Y:S01]  /*41d0*/  UIMAD.WIDE.U32 UR28, UR30, UR18, URZ ;  /* 0x000000121e1c72a5 */ /* 0x000fe2000f8e003f */
[----:B------:R-:W-:Y:S01]  /*41e0*/  MOV R5, UR45 ;  /* 0x0000002d00057c02 */ /* 0x000fe20008000f00 */
[----:B------:R-:W-:Y:S02]  /*41f0*/  UIMAD UR5, UR30, UR19, UR5 ;  /* 0x000000131e0572a4 */ /* 0x000fe4000f8e0205 */
[----:B------:R-:W-:Y:S01]  /*4200*/  @!P0 IMAD.WIDE.U32 R2, R7, UR30, R2 ;  /* 0x0000001e07028c25 */ /* 0x000fe2000f8e0002 */
[----:B------:R-:W-:Y:S01]  /*4210*/  MOV R9, UR24 ;  /* 0x0000001800097c02 */ /* 0x000fe20008000f00 */
[----:B------:R-:W-:Y:S01]  /*4220*/  UIMAD UR18, UR31, UR24, URZ ;  /* 0x000000181f1272a4 */ /* 0x000fe2000f8e023f */
[----:B------:R-:W-:Y:S01]  /*4230*/  LDS R81, [R140] ;  /* 0x000000008c517984 */ /* 0x000fe20000000800 */
[----:B------:R-:W-:Y:S01]  /*4240*/  ULDC.64 UR32, c[0x0][0x2a8] ;  /* 0x0000aa0000207ab9 */ /* 0x000fe20000000a00 */
[----:B------:R-:W-:Y:S01]  /*4250*/  @!P0 IADD3 R3, R3, UR5, RZ ;  /* 0x0000000503038c10 */ /* 0x000fe2000fffe0ff */
[----:B------:R-:W-:Y:S01]  /*4260*/  UIMAD UR34, UR30, UR25, UR18 ;  /* 0x000000191e2272a4 */ /* 0x000fe2000f8e0212 */
[----:B------:R-:W-:Y:S01]  /*4270*/  MOV R7, UR32 ;  /* 0x0000002000077c02 */ /* 0x000fe20008000f00 */
[----:B------:R-:W-:Y:S01]  /*4280*/  @!P0 IMAD.WIDE.U32 R4, R9, UR30, R4 ;  /* 0x0000001e09048c25 */ /* 0x000fe2000f8e0004 */
[----:B------:R-:W-:Y:S01]  /*4290*/  ULDC.64 UR18, c[0x0][0x2b8] ;  /* 0x0000ae0000127ab9 */ /* 0x000fe20000000a00 */
[----:B------:R-:W-:Y:S01]  /*42a0*/  UIMAD UR6, UR9, UR32, URZ ;  /* 0x00000020090672a4 */ /* 0x000fe2000f8e023f */
[----:B------:R-:W-:Y:S01]  /*42b0*/  MOV R9, UR18 ;  /* 0x0000001200097c02 */ /* 0x000fe20008000f00 */
[----:B------:R-:W-:Y:S01]  /*42c0*/  UIADD3 UR29, UR29, UR5, URZ ;  /* 0x000000051d1d7290 */ /* 0x000fe2000fffe03f */
[----:B------:R-:W-:Y:S01]  /*42d0*/  @!P0 IMAD.WIDE.U32 R2, R7, UR8, R2 ;  /* 0x0000000807028c25 */ /* 0x000fe2000f8e0002 */
[----:B------:R-:W-:Y:S01]  /*42e0*/  @!P0 IADD3 R5, R5, UR34, RZ ;  /* 0x0000002205058c10 */ /* 0x000fe2000fffe0ff */
[----:B------:R-:W-:Y:S01]  /*42f0*/  UIMAD.WIDE.U32 UR24, UR30, UR24, URZ ;  /* 0x000000181e1872a5 */ /* 0x000fe2000f8e003f */
[----:B------:R-:W-:Y:S01]  /*4300*/  LDS R80, [R140+0x4] ;  /* 0x000004008c507984 */ /* 0x000fe20000000800 */
[----:B------:R-:W-:Y:S01]  /*4310*/  UIMAD UR6, UR8, UR33, UR6 ;  /* 0x00000021080672a4 */ /* 0x000fe2000f8e0206 */
[----:B------:R-:W-:Y:S01]  /*4320*/  @!P0 IADD3 R7, P1, R114, R2, RZ ;  /* 0x0000000272078210 */ /* 0x000fe20007f3e0ff */
[----:B------:R-:W-:-:S02]  /*4330*/  UIMAD.WIDE.U32 UR28, UR8, UR32, UR28 ;  /* 0x00000020081c72a5 */ /* 0x000fc4000f8e001c */
[----:B------:R-:W-:Y:S01]  /*4340*/  @!P0 IMAD.WIDE.U32 R4, R9, UR8, R4 ;  /* 0x0000000809048c25 */ /* 0x000fe2000f8e0004 */
[----:B------:R-:W-:Y:S01]  /*4350*/  UIMAD UR32, UR9, UR18, URZ ;  /* 0x00000012092072a4 */ /* 0x000fe2000f8e023f */
[----:B------:R-:W-:Y:S01]  /*4360*/  LDS R79, [R140+0x8] ;  /* 0x000008008c4f7984 */ /* 0x000fe20000000800 */
[----:B------:R-:W-:Y:S01]  /*4370*/  UIADD3 UR25, UR25, UR34, URZ ;  /* 0x0000002219197290 */ /* 0x000fe2000fffe03f */
[C---:B------:R-:W-:Y:S01]  /*4380*/  @!P0 IADD3.X R12, R115.reuse, UR6, R3, P1, !PT ;  /* 0x00000006730c8c10 */ /* 0x040fe20008ffe403 */
[----:B------:R-:W-:Y:S01]  /*4390*/  UIADD3 UR5, UR4, -UR35, URZ ;  /* 0x8000002304057290 */ /* 0x000fe2000fffe03f */
[C---:B------:R-:W-:Y:S01]  /*43a0*/  @!P0 IADD3 R3, P1, R114.reuse, R4, RZ ;  /* 0x0000000472038210 */ /* 0x040fe20007f3e0ff */
[----:B------:R-:W-:Y:S01]  /*43b0*/  UIMAD UR32, UR8, UR19, UR32 ;  /* 0x00000013082072a4 */ /* 0x000fe2000f8e0220 */
[----:B------:R-:W-:Y:S01]  /*43c0*/  LDS R78, [R140+0xc] ;  /* 0x00000c008c4e7984 */ /* 0x000fe20000000800 */
[----:B------:R-:W-:Y:S02]  /*43d0*/  UIMAD.WIDE.U32 UR18, UR8, UR18, UR24 ;  /* 0x00000012081272a5 */ /* 0x000fe4000f8e0018 */
[----:B------:R-:W-:Y:S01]  /*43e0*/  UIMAD UR24, UR5, -0x200, URZ ;  /* 0xfffffe00051878a4 */ /* 0x000fe2000f8e023f */
[----:B------:R-:W-:Y:S01]  /*43f0*/  LDS R77, [R140+0x10] ;  /* 0x000010008c4d7984 */ /* 0x000fe20000000800 */
[----:B------:R-:W-:Y:S01]  /*4400*/  ULDC.64 UR36, c[0x0][0x318] ;  /* 0x0000c60000247ab9 */ /* 0x000fe20000000a00 */
[----:B------:R-:W-:Y:S01]  /*4410*/  @!P0 IADD3.X R10, R115, UR32, R5, P1, !PT ;  /* 0x00000020730a8c10 */ /* 0x000fe20008ffe405 */
[----:B------:R-:W-:Y:S01]  /*4420*/  USHF.R.S32.HI UR25, URZ, 0x1f, UR24 ;  /* 0x0000001f3f197899 */ /* 0x000fe20008011418 */
[----:B------:R-:W-:Y:S01]  /*4430*/  LDS R76, [R140+0x14] ;  /* 0x000014008c4c7984 */ /* 0x000fe20000000800 */
[----:B------:R-:W-:Y:S01]  /*4440*/  LEA R6, P1, R114, UR36, 0x2 ;  /* 0x0000002472067c11 */ /* 0x000fe2000f8210ff */
[----:B------:R-:W-:-:S02]  /*4450*/  UIADD3 UR33, UP0, UR24, UR28, URZ ;  /* 0x0000001c18217290 */ /* 0x000fc4000ff1e03f */
[----:B------:R-:W-:Y:S01]  /*4460*/  LDS R75, [R140+0x18] ;  /* 0x000018008c4b7984 */ /* 0x000fe20000000800 */
[----:B------:R-:W-:Y:S01]  /*4470*/  UIADD3 UR5, UP1, UR24, UR18, URZ ;  /* 0x0000001218057290 */ /* 0x000fe2000ff3e03f */
[C---:B------:R-:W-:Y:S01]  /*4480*/  LEA.HI.X R5, R114.reuse, UR37, R115, 0x2, P1 ;  /* 0x0000002572057c11 */ /* 0x040fe200088f1473 */
[----:B------:R-:W-:Y:S01]  /*4490*/  ULDC.64 UR34, c[0x0][0x308] ;  /* 0x0000c20000227ab9 */ /* 0x000fe20000000a00 */
[----:B------:R-:W-:Y:S01]  /*44a0*/  LDS R74, [R140+0x1c] ;  /* 0x00001c008c4a7984 */ /* 0x000fe20000000800 */
[----:B------:R-:W-:Y:S01]  /*44b0*/  UIADD3.X UR28, UR25, UR6, UR29, UP0, !UPT ;  /* 0x00000006191c7290 */ /* 0x000fe200087fe41d */
[----:B------:R-:W-:Y:S01]  /*44c0*/  @!P0 LEA R8, P1, R7, UR36, 0x2 ;  /* 0x0000002407088c11 */ /* 0x000fe2000f8210ff */
[----:B------:R-:W-:Y:S01]  /*44d0*/  UIADD3.X UR18, UR25, UR32, UR19, UP1, !UPT ;  /* 0x0000002019127290 */ /* 0x000fe20008ffe413 */
[----:B------:R-:W-:Y:S01]  /*44e0*/  LDS R73, [R140+0x20] ;  /* 0x000020008c497984 */ /* 0x000fe20000000800 */
[----:B------:R-:W-:Y:S02]  /*44f0*/  LEA R4, P2, R114, UR34, 0x2 ;  /* 0x0000002272047c11 */ /* 0x000fe4000f8410ff */
[----:B------:R-:W-:Y:S01]  /*4500*/  MOV R11, UR33 ;  /* 0x00000021000b7c02 */ /* 0x000fe20008000f00 */
[----:B------:R-:W-:Y:S01]  /*4510*/  LDS R72, [R140+0x24] ;  /* 0x000024008c487984 */ /* 0x000fe20000000800 */
[----:B------:R-:W-:-:S03]  /*4520*/  MOV R13, UR5 ;  /* 0x00000005000d7c02 */ /* 0x000fc60008000f00 */
[----:B------:R-:W-:Y:S01]  /*4530*/  LDS R71, [R140+0x28] ;  /* 0x000028008c477984 */ /* 0x000fe20000000800 */
[----:B------:R-:W-:-:S03]  /*4540*/  @!P0 LEA.HI.X R9, R7, UR37, R12, 0x2, P1 ;  /* 0x0000002507098c11 */ /* 0x000fc600088f140c */
[----:B------:R-:W-:Y:S01]  /*4550*/  LDS R70, [R140+0x2c] ;  /* 0x00002c008c467984 */ /* 0x000fe20000000800 */
[----:B------:R-:W-:-:S03]  /*4560*/  LEA.HI.X R0, R114, UR35, R115, 0x2, P2 ;  /* 0x0000002372007c11 */ /* 0x000fc600090f1473 */
[----:B------:R-:W-:Y:S04]  /*4570*/  LDS R69, [R140+0x30] ;  /* 0x000030008c457984 */ /* 0x000fe80000000800 */
[----:B------:R-:W-:Y:S04]  /*4580*/  LDS R68, [R140+0x34] ;  /* 0x000034008c447984 */ /* 0x000fe80000000800 */
[----:B------:R-:W-:Y:S04]  /*4590*/  LDS R67, [R140+0x38] ;  /* 0x000038008c437984 */ /* 0x000fe80000000800 */
[----:B------:R-:W-:Y:S01]  /*45a0*/  LDS R66, [R140+0x3c] ;  /* 0x00003c008c427984 */ /* 0x000fe20000000800 */
[----:B------:R-:W-:-:S02]  /*45b0*/  ISETP.GE.AND P1, PT, R180, R157, PT ;  /* 0x0000009db400720c */ /* 0x000fc40003f26270 */
[----:B------:R-:W-:Y:S02]  /*45c0*/  MOV R19, RZ ;  /* 0x000000ff00137202 */ /* 0x000fe40000000f00 */
[-C--:B------:R-:W-:Y:S02]  /*45d0*/  ISETP.GE.AND P5, PT, R176, R157.reuse, PT ;  /* 0x0000009db000720c */ /* 0x080fe40003fa6270 */
[----:B------:R-:W-:Y:S02]  /*45e0*/  ISETP.GE.AND P6, PT, R178, R157, PT ;  /* 0x0000009db200720c */ /* 0x000fe40003fc6270 */
[----:B------:R-:W-:Y:S02]  /*45f0*/  CS2R R16, SRZ ;  /* 0x0000000000107805 */ /* 0x000fe4000001ff00 */
[----:B------:R-:W-:Y:S01]  /*4600*/  LEA R6, P2, R11, R6, 0x2 ;  /* 0x000000060b067211 */ /* 0x000fe200078410ff */
[----:B------:R-:W-:Y:S01]  /*4610*/  HFMA2.MMA R21, -RZ, RZ, 0, 0 ;  /* 0x00000000ff157435 */ /* 0x000fe200000001ff */
[----:B------:R-:W-:-:S02]  /*4620*/  MOV R14, UR28 ;  /* 0x0000001c000e7c02 */ /* 0x000fc40008000f00 */
[----:B------:R-:W-:Y:S02]  /*4630*/  CS2R R22, SRZ ;  /* 0x0000000000167805 */ /* 0x000fe4000001ff00 */
[----:B------:R-:W-:Y:S02]  /*4640*/  LEA R4, P4, R13, R4, 0x2 ;  /* 0x000000040d047211 */ /* 0x000fe400078810ff */
[----:B------:R-:W-:Y:S02]  /*4650*/  CS2R R24, SRZ ;  /* 0x0000000000187805 */ /* 0x000fe4000001ff00 */
[----:B------:R-:W-:Y:S01]  /*4660*/  MOV R15, UR18 ;  /* 0x00000012000f7c02 */ /* 0x000fe20008000f00 */
[----:B------:R-:W-:Y:S01]  /*4670*/  HFMA2.MMA R26, -RZ, RZ, 0, 0 ;  /* 0x00000000ff1a7435 */ /* 0x000fe200000001ff */
[----:B------:R-:W-:Y:S01]  /*4680*/  LEA.HI.X R7, R11, R5, R14, 0x2, P2 ;  /* 0x000000050b077211 */ /* 0x000fe200010f140e */
[----:B------:R-:W-:Y:S01]  /*4690*/  BAR.SYNC.DEFER_BLOCKING 0x0 ;  /* 0x0000000000007b1d */ /* 0x000fe20000010000 */
[----:B------:R-:W-:-:S02]  /*46a0*/  LEA.HI.X R5, R13, R0, R15, 0x2, P4 ;  /* 0x000000000d057211 */ /* 0x000fc400020f140f */
[----:B------:R-:W-:Y:S02]  /*46b0*/  CS2R R14, SRZ ;  /* 0x00000000000e7805 */ /* 0x000fe4000001ff00 */
[C---:B------:R-:W-:Y:S02]  /*46c0*/  @!P0 LEA R2, P3, R3.reuse, UR34, 0x2 ;  /* 0x0000002203028c11 */ /* 0x040fe4000f8610ff */
[----:B------:R-:W-:Y:S02]  /*46d0*/  ISETP.GE.AND P2, PT, R184, R157, PT ;  /* 0x0000009db800720c */ /* 0x000fe40003f46270 */
[----:B------:R-:W-:Y:S02]  /*46e0*/  CS2R R28, SRZ ;  /* 0x00000000001c7805 */ /* 0x000fe4000001ff00 */
[----:B------:R-:W-:Y:S01]  /*46f0*/  @!P0 LEA.HI.X R3, R3, UR35, R10, 0x2, P3 ;  /* 0x0000002303038c11 */ /* 0x000fe200098f140a */
[----:B------:R-:W-:Y:S01]  /*4700*/  HFMA2.MMA R0, -RZ, RZ, 0, 0 ;  /* 0x00000000ff007435 */ /* 0x000fe200000001ff */
[----:B------:R-:W-:-:S02]  /*4710*/  CS2R R30, SRZ ;  /* 0x00000000001e7805 */ /* 0x000fc4000001ff00 */
[----:B------:R-:W-:Y:S01]  /*4720*/  CS2R R34, SRZ ;  /* 0x0000000000227805 */ /* 0x000fe2000001ff00 */
[----:B------:R-:W-:Y:S01]  /*4730*/  HFMA2.MMA R41, -RZ, RZ, 0, 0 ;  /* 0x00000000ff297435 */ /* 0x000fe200000001ff */
[----:B------:R-:W-:Y:S02]  /*4740*/  CS2R R36, SRZ ;  /* 0x0000000000247805 */ /* 0x000fe4000001ff00 */
[----:B------:R-:W-:Y:S02]  /*4750*/  MOV R38, RZ ;  /* 0x000000ff00267202 */ /* 0x000fe40000000f00 */
[----:B------:R-:W-:Y:S01]  /*4760*/  CS2R R12, SRZ ;  /* 0x00000000000c7805 */ /* 0x000fe2000001ff00 */
[----:B------:R-:W-:Y:S01]  /*4770*/  ULDC.64 UR32, c[0x0][0x398] ;  /* 0x0000e60000207ab9 */ /* 0x000fe20000000a00 */
[----:B------:R-:W2:Y:S01]  /*4780*/  @!P1 LDG.E R15, desc[UR26][R6.64+-0x600] ;  /* 0xfffa001a060f9981 */ /* 0x000ea2000c1e1900 */
[----:B------:R-:W-:Y:S02]  /*4790*/  ISETP.GE.AND P1, PT, R174, R157, PT ;  /* 0x0000009dae00720c */ /* 0x000fe40003f26270 */
[----:B------:R-:W-:-:S02]  /*47a0*/  CS2R R10, SRZ ;  /* 0x00000000000a7805 */ /* 0x000fc4000001ff00 */
[-C--:B------:R-:W-:Y:S01]  /*47b0*/  ISETP.GE.AND P3, PT, R182, R157.reuse, PT ;  /* 0x0000009db600720c */ /* 0x080fe20003f66270 */
[----:B------:R-:W3:Y:S01]  /*47c0*/  @!P2 LDG.E R13, desc[UR26][R6.64+-0x700] ;  /* 0xfff9001a060da981 */ /* 0x000ee2000c1e1900 */
[----:B------:R-:W-:-:S03]  /*47d0*/  ISETP.GE.AND P4, PT, R186, R157, PT ;  /* 0x0000009dba00720c */ /* 0x000fc60003f86270 */
[----:B------:R-:W4:Y:S04]  /*47e0*/  @!P5 LDG.E R17, desc[UR26][R6.64+-0x500] ;  /* 0xfffb001a0611d981 */ /* 0x000f28000c1e1900 */
[----:B------:R-:W5:Y:S04]  /*47f0*/  @!P6 LDG.E R12, desc[UR26][R6.64+-0x580] ;  /* 0xfffa801a060ce981 */ /* 0x000f68000c1e1900 */
[----:B------:R-:W4:Y:S01]  /*4800*/  @!P1 LDG.E R14, desc[UR26][R6.64+-0x480] ;  /* 0xfffb801a060e9981 */ /* 0x000f22000c1e1900 */
[-C--:B------:R-:W-:Y:S02]  /*4810*/  ISETP.GE.AND P1, PT, R172, R157.reuse, PT ;  /* 0x0000009dac00720c */ /* 0x080fe40003f26270 */
[-C--:B------:R-:W-:Y:S01]  /*4820*/  ISETP.GE.AND P2, PT, R166, R157.reuse, PT ;  /* 0x0000009da600720c */ /* 0x080fe20003f46270 */
[----:B------:R-:W2:Y:S04]  /*4830*/  @!P3 LDG.E R10, desc[UR26][R6.64+-0x680] ;  /* 0xfff9801a060ab981 */ /* 0x000ea8000c1e1900 */
[----:B------:R-:W3:Y:S04]  /*4840*/  @!P4 LDG.E R0, desc[UR26][R6.64+-0x780] ;  /* 0xfff8801a0600c981 */ /* 0x000ee8000c1e1900 */
[----:B------:R0:W5:Y:S04]  /*4850*/  @!P0 LDG.E R11, desc[UR26][R8.64] ;  /* 0x0000001a080b8981 */ /* 0x000168000c1e1900 */
[----:B------:R-:W4:Y:S01]  /*4860*/  @!P1 LDG.E R19, desc[UR26][R6.64+-0x400] ;  /* 0xfffc001a06139981 */ /* 0x000f22000c1e1900 */
[----:B------:R-:W-:-:S02]  /*4870*/  ISETP.GE.AND P1, PT, R170, R157, PT ;  /* 0x0000009daa00720c */ /* 0x000fc40003f26270 */
[-C--:B------:R-:W-:Y:S02]  /*4880*/  ISETP.GE.AND P3, PT, R164, R157.reuse, PT ;  /* 0x0000009da400720c */ /* 0x080fe40003f66270 */
[-C--:B------:R-:W-:Y:S02]  /*4890*/  ISETP.GE.AND P4, PT, R162, R157.reuse, PT ;  /* 0x0000009da200720c */ /* 0x080fe40003f86270 */
[----:B0-----:R-:W-:Y:S02]  /*48a0*/  CS2R R8, SRZ ;  /* 0x0000000000087805 */ /* 0x001fe4000001ff00 */
[-C--:B------:R-:W-:Y:S02]  /*48b0*/  ISETP.GE.AND P5, PT, R160, R157.reuse, PT ;  /* 0x0000009da000720c */ /* 0x080fe40003fa6270 */
[-C--:B------:R-:W-:Y:S02]  /*48c0*/  ISETP.GE.AND P6, PT, R158, R157.reuse, PT ;  /* 0x0000009d9e00720c */ /* 0x080fe40003fc6270 */
[----:B------:R-:W4:Y:S04]  /*48d0*/  @!P2 LDG.E R8, desc[UR26][R6.64+-0x280] ;  /* 0xfffd801a0608a981 */ /* 0x000f28000c1e1900 */
[----:B------:R-:W4:Y:S01]  /*48e0*/  @!P1 LDG.E R16, desc[UR26][R6.64+-0x380] ;  /* 0xfffc801a06109981 */ /* 0x000f22000c1e1900 */
[----:B------:R-:W-:-:S03]  /*48f0*/  ISETP.GE.AND P1, PT, R168, R157, PT ;  /* 0x0000009da800720c */ /* 0x000fc60003f26270 */
[----:B------:R-:W4:Y:S04]  /*4900*/  @!P3 LDG.E R21, desc[UR26][R6.64+-0x200] ;  /* 0xfffe001a0615b981 */ /* 0x000f28000c1e1900 */
[----:B------:R-:W4:Y:S04]  /*4910*/  @!P4 LDG.E R22, desc[UR26][R6.64+-0x180] ;  /* 0xfffe801a0616c981 */ /* 0x000f28000c1e1900 */
[----:B------:R-:W4:Y:S04]  /*4920*/  @!P5 LDG.E R23, desc[UR26][R6.64+-0x100] ;  /* 0xffff001a0617d981 */ /* 0x000f28000c1e1900 */
[----:B------:R-:W4:Y:S04]  /*4930*/  @!P1 LDG.E R9, desc[UR26][R6.64+-0x300] ;  /* 0xfffd001a06099981 */ /* 0x000f28000c1e1900 */
[----:B------:R-:W4:Y:S01]  /*4940*/  @!P6 LDG.E R24, desc[UR26][R6.64+-0x80] ;  /* 0xffff801a0618e981 */ /* 0x000f22000c1e1900 */
[----:B------:R-:W-:-:S02]  /*4950*/  P2R R27, PR, RZ, 0x2 ;  /* 0x00000002ff1b7803 */ /* 0x000fc40000000000 */
[----:B------:R-:W-:Y:S01]  /*4960*/  ISETP.GE.AND P1, PT, R186, R157, PT ;  /* 0x0000009dba00720c */ /* 0x000fe20003f26270 */
[----:B-----5:R-:W-:Y:S04]  /*4970*/  STS [R156], R11 ;  /* 0x0000000b9c007388 */ /* 0x020fe80000000800 */
[----:B---3--:R-:W-:Y:S04]  /*4980*/  STS [R155+0x80], R0 ;  /* 0x000080009b007388 */ /* 0x008fe80000000800 */
[----:B------:R-:W-:Y:S04]  /*4990*/  STS [R154+0x100], R13 ;  /* 0x0001000d9a007388 */ /* 0x000fe80000000800 */
[----:B--2---:R-:W-:Y:S04]  /*49a0*/  STS [R153+0x180], R10 ;  /* 0x0001800a99007388 */ /* 0x004fe80000000800 */
        /* <DEDUP_REMOVED lines=16> */
[----:B------:R-:W2:Y:S04]  /*4ab0*/  LDS R17, [R140+0xc] ;  /* 0x00000c008c117984 */ /* 0x000ea80000000800 */
[----:B------:R-:W3:Y:S04]  /*4ac0*/  LDS R16, [R140+0x10] ;  /* 0x000010008c107984 */ /* 0x000ee80000000800 */
[----:B------:R-:W4:Y:S04]  /*4ad0*/  LDS R15, [R140+0x14] ;  /* 0x000014008c0f7984 */ /* 0x000f280000000800 */
[----:B------:R-:W5:Y:S04]  /*4ae0*/  LDS R14, [R140+0x18] ;  /* 0x000018008c0e7984 */ /* 0x000f680000000800 */
[----:B------:R-:W-:Y:S04]  /*4af0*/  LDS R13, [R140+0x1c] ;  /* 0x00001c008c0d7984 */ /* 0x000fe80000000800 */
        /* <DEDUP_REMOVED lines=9> */
[----:B0-----:R-:W-:-:S05]  /*4b90*/  MOV R22, RZ ;  /* 0x000000ff00167202 */ /* 0x001fca0000000f00 */
[----:B------:R0:W5:Y:S01]  /*4ba0*/  @!P0 LDG.E R25, desc[UR26][R2.64] ;  /* 0x0000001a02198981 */ /* 0x000162000c1e1900 */
[----:B------:R-:W-:-:S03]  /*4bb0*/  ISETP.GE.AND P0, PT, R182, R157, PT ;  /* 0x0000009db600720c */ /* 0x000fc60003f06270 */
[----:B------:R-:W5:Y:S01]  /*4bc0*/  @!P1 LDG.E R22, desc[UR26][R4.64+-0x780] ;  /* 0xfff8801a04169981 */ /* 0x000f62000c1e1900 */
[-C--:B------:R-:W-:Y:S02]  /*4bd0*/  ISETP.GE.AND P1, PT, R184, R157.reuse, PT ;  /* 0x0000009db800720c */ /* 0x080fe40003f26270 */
        /* <DEDUP_REMOVED lines=24> */
[----:B------:R-:W-:-:S05]  /*4d60*/  FMUL.FTZ R23, R20, -1.4426950216293334961 ;  /* 0xbfb8aa3b14177820 */ /* 0x000fca0000410000 */
[----:B------:R-:W0:Y:S01]  /*4d70*/  MUFU.EX2 R24, R24 ;  /* 0x0000001800187308 */ /* 0x000e220000000800 */
[----:B--2---:R-:W-:-:S07]  /*4d80*/  FMUL.FTZ R32, R17, -1.4426950216293334961 ;  /* 0xbfb8aa3b11207820 */ /* 0x004fce0000410000 */
[----:B------:R-:W1:Y:S01]  /*4d90*/  MUFU.EX2 R23, R23 ;  /* 0x0000001700177308 */ /* 0x000e620000000800 */
[----:B------:R-:W-:Y:S01]  /*4da0*/  FMUL.FTZ R27, R18, -1.4426950216293334961 ;  /* 0xbfb8aa3b121b7820 */ /* 0x000fe20000410000 */
[----:B---3--:R-:W-:Y:S01]  /*4db0*/  FMUL.FTZ R33, R16, -1.4426950216293334961 ;  /* 0xbfb8aa3b10217820 */ /* 0x008fe20000410000 */
[----:B----4-:R-:W-:-:S05]  /*4dc0*/  FMUL.FTZ R4, R15, -1.4426950216293334961 ;  /* 0xbfb8aa3b0f047820 */ /* 0x010fca0000410000 */
[----:B------:R-:W2:Y:S01]  /*4dd0*/  MUFU.EX2 R32, R32 ;  /* 0x0000002000207308 */ /* 0x000ea20000000800 */
[----:B0-----:R-:W-:Y:S01]  /*4de0*/  FADD.FTZ R24, R24, 1 ;  /* 0x3f80000018187421 */ /* 0x001fe20000010000 */
[----:B-----5:R-:W-:-:S06]  /*4df0*/  FMUL.FTZ R5, R14, -1.4426950216293334961 ;  /* 0xbfb8aa3b0e057820 */ /* 0x020fcc0000410000 */
[----:B------:R-:W0:Y:S01]  /*4e00*/  MUFU.EX2 R27, R27 ;  /* 0x0000001b001b7308 */ /* 0x000e220000000800 */
[----:B-1----:R-:W-:-:S07]  /*4e10*/  FADD.FTZ R23, R23, 1 ;  /* 0x3f80000017177421 */ /* 0x002fce0000010000 */
[----:B------:R-:W1:Y:S08]  /*4e20*/  MUFU.EX2 R33, R33 ;  /* 0x0000002100217308 */ /* 0x000e700000000800 */
[----:B------:R-:W3:Y:S08]  /*4e30*/  MUFU.EX2 R4, R4 ;  /* 0x0000000400047308 */ /* 0x000ef00000000800 */
[----:B------:R-:W-:Y:S01]  /*4e40*/  MUFU.RCP R24, R24 ;  /* 0x0000001800187308 */ /* 0x000fe20000001000 */
[----:B--2---:R-:W-:-:S07]  /*4e50*/  FADD.FTZ R32, R32, 1 ;  /* 0x3f80000020207421 */ /* 0x004fce0000010000 */
[----:B------:R-:W2:Y:S01]  /*4e60*/  MUFU.EX2 R5, R5 ;  /* 0x0000000500057308 */ /* 0x000ea20000000800 */
[----:B0-----:R-:W-:-:S07]  /*4e70*/  FADD.FTZ R27, R27, 1 ;  /* 0x3f8000001b1b7421 */ /* 0x001fce0000010000 */
[----:B------:R-:W0:Y:S01]  /*4e80*/  MUFU.RCP R23, R23 ;  /* 0x0000001700177308 */ /* 0x000e220000001000 */
[----:B------:R-:W-:Y:S01]  /*4e90*/  FMUL.FTZ R42, R12, -1.4426950216293334961 ;  /* 0xbfb8aa3b0c2a7820 */ /* 0x000fe20000410000 */
[----:B-1----:R-:W-:Y:S01]  /*4ea0*/  FADD.FTZ R33, R33, 1 ;  /* 0x3f80000021217421 */ /* 0x002fe20000010000 */
[----:B------:R-:W-:Y:S01]  /*4eb0*/  FMUL.FTZ R39, R13, -1.4426950216293334961 ;  /* 0xbfb8aa3b0d277820 */ /* 0x000fe20000410000 */
[----:B------:R-:W-:Y:S01]  /*4ec0*/  FMUL.FTZ R43, R11, -1.4426950216293334961 ;  /* 0xbfb8aa3b0b2b7820 */ /* 0x000fe20000410000 */
[----:B------:R-:W-:Y:S01]  /*4ed0*/  FMUL.FTZ R44, R10, -1.4426950216293334961 ;  /* 0xbfb8aa3b0a2c7820 */ /* 0x000fe20000410000 */
[----:B------:R-:W-:Y:S02]  /*4ee0*/  FMUL.FTZ R45, R9, -1.4426950216293334961 ;  /* 0xbfb8aa3b092d7820 */ /* 0x000fe40000410000 */
[----:B------:R-:W-:Y:S01]  /*4ef0*/  MUFU.RCP R32, R32 ;  /* 0x0000002000207308 */ /* 0x000fe20000001000 */
[----:B---3--:R-:W-:Y:S01]  /*4f00*/  FADD.FTZ R4, R4, 1 ;  /* 0x3f80000004047421 */ /* 0x008fe20000010000 */
[----:B------:R-:W-:Y:S01]  /*4f10*/  FMUL.FTZ R46, R8, -1.4426950216293334961 ;  /* 0xbfb8aa3b082e7820 */ /* 0x000fe20000410000 */
[----:B--2---:R-:W-:-:S05]  /*4f20*/  FADD.FTZ R5, R5, 1 ;  /* 0x3f80000005057421 */ /* 0x004fca0000010000 */
[----:B------:R1:W-:Y:S08]  /*4f30*/  MUFU.EX2 R40, R39 ;  /* 0x0000002700287308 */ /* 0x0003f00000000800 */
[----:B------:R-:W2:Y:S01]  /*4f40*/  MUFU.RCP R27, R27 ;  /* 0x0000001b001b7308 */ /* 0x000ea20000001000 */
[----:B-1----:R-:W-:-:S07]  /*4f50*/  FMUL.FTZ R39, R7, -1.4426950216293334961 ;  /* 0xbfb8aa3b07277820 */ /* 0x002fce0000410000 */
[----:B------:R-:W1:Y:S08]  /*4f60*/  MUFU.EX2 R42, R42 ;  /* 0x0000002a002a7308 */ /* 0x000e700000000800 */
[----:B------:R-:W3:Y:S01]  /*4f70*/  MUFU.RCP R33, R33 ;  /* 0x0000002100217308 */ /* 0x000ee20000001000 */
[----:B------:R-:W-:-:S07]  /*4f80*/  FMUL.FTZ R48, R6, -1.4426950216293334961 ;  /* 0xbfb8aa3b06307820 */ /* 0x000fce0000410000 */
[----:B------:R-:W-:Y:S08]  /*4f90*/  MUFU.EX2 R43, R43 ;  /* 0x0000002b002b7308 */ /* 0x000ff00000000800 */
[----:B------:R-:W-:Y:S08]  /*4fa0*/  MUFU.EX2 R44, R44 ;  /* 0x0000002c002c7308 */ /* 0x000ff00000000800 */
[----:B------:R-:W-:Y:S08]  /*4fb0*/  MUFU.EX2 R45, R45 ;  /* 0x0000002d002d7308 */ /* 0x000ff00000000800 */
[----:B------:R-:W-:Y:S08]  /*4fc0*/  MUFU.EX2 R46, R46 ;  /* 0x0000002e002e7308 */ /* 0x000ff00000000800 */
[----:B------:R-:W4:Y:S08]  /*4fd0*/  MUFU.EX2 R47, R39 ;  /* 0x00000027002f7308 */ /* 0x000f300000000800 */
[----:B------:R-:W5:Y:S01]  /*4fe0*/  MUFU.RCP R39, R5 ;  /* 0x0000000500277308 */ /* 0x000f620000001000 */
        /* <DEDUP_REMOVED lines=17> */
[----:B------:R-:W5:Y:S04]  /*5100*/  LDS R22, [R140] ;  /* 0x000000008c167984 */ /* 0x000f680000000800 */
[----:B------:R-:W5:Y:S04]  /*5110*/  LDS R21, [R140+0x4] ;  /* 0x000004008c157984 */ /* 0x000f680000000800 */
[----:B------:R-:W5:Y:S04]  /*5120*/  LDS R26, [R140+0x8] ;  /* 0x000008008c1a7984 */ /* 0x000f680000000800 */
[----:B------:R-:W5:Y:S04]  /*5130*/  LDS R25, [R140+0xc] ;  /* 0x00000c008c197984 */ /* 0x000f680000000800 */
[----:B------:R-:W5:Y:S01]  /*5140*/  LDS R28, [R140+0x10] ;  /* 0x000010008c1c7984 */ /* 0x000f620000000800 */
[----:B0-----:R-:W-:Y:S01]  /*5150*/  FADD.FTZ R2, -R24, 1 ;  /* 0x3f80000018027421 */ /* 0x001fe20000010100 */
[----:B--2---:R0:W-:Y:S01]  /*5160*/  MUFU.RCP R34, R4 ;  /* 0x0000000400227308 */ /* 0x0041e20000001000 */
[----:B------:R-:W-:Y:S01]  /*5170*/  FADD.FTZ R3, -R23, 1 ;  /* 0x3f80000017037421 */ /* 0x000fe20000010100 */
[----:B------:R-:W2:Y:S04]  /*5180*/  LDS R29, [R140+0x14] ;  /* 0x000014008c1d7984 */ /* 0x000ea80000000800 */
[----:B------:R-:W2:Y:S01]  /*5190*/  LDS R30, [R140+0x18] ;  /* 0x000018008c1e7984 */ /* 0x000ea20000000800 */
[----:B0-----:R-:W-:Y:S01]  /*51a0*/  FFMA.FTZ R4, R19, R2, 1 ;  /* 0x3f80000013047423 */ /* 0x001fe20000010002 */
[----:B------:R-:W-:-:S02]  /*51b0*/  FFMA.FTZ R3, R20, R3, 1 ;  /* 0x3f80000014037423 */ /* 0x000fc40000010003 */
[----:B------:R-:W0:Y:S01]  /*51c0*/  LDS R31, [R140+0x1c] ;  /* 0x00001c008c1f7984 */ /* 0x000e220000000800 */
[----:B------:R-:W2:Y:S01]  /*51d0*/  MUFU.EX2 R48, R48 ;  /* 0x0000003000307308 */ /* 0x000ea20000000800 */
[----:B------:R-:W-:Y:S01]  /*51e0*/  FMUL.FTZ R49, R0, -1.4426950216293334961 ;  /* 0xbfb8aa3b00317820 */ /* 0x000fe20000410000 */
[----:B------:R-:W-:Y:S01]  /*51f0*/  FADD.FTZ R35, -R27, 1 ;  /* 0x3f8000001b237421 */ /* 0x000fe20000010100 */
[----:B-1----:R-:W-:Y:S01]  /*5200*/  FADD.FTZ R41, R42, 1 ;  /* 0x3f8000002a297421 */ /* 0x002fe20000010000 */
[----:B---3--:R-:W-:Y:S01]  /*5210*/  FADD.FTZ R37, -R33, 1 ;  /* 0x3f80000021257421 */ /* 0x008fe20000010100 */
[----:B------:R-:W1:Y:S01]  /*5220*/  LDS R36, [R140+0x20] ;  /* 0x000020008c247984 */ /* 0x000e620000000800 */
[----:B------:R-:W-:Y:S01]  /*5230*/  FADD.FTZ R40, R40, 1 ;  /* 0x3f80000028287421 */ /* 0x000fe20000010000 */
[----:B----4-:R-:W-:Y:S02]  /*5240*/  FADD.FTZ R50, R47, 1 ;  /* 0x3f8000002f327421 */ /* 0x010fe40000010000 */
[----:B------:R-:W-:Y:S01]  /*5250*/  LDS R38, [R140+0x28] ;  /* 0x000028008c267984 */ /* 0x000fe20000000800 */
[----:B-----5:R-:W-:Y:S01]  /*5260*/  FMUL.FTZ R2, R81, R22 ;  /* 0x0000001651027220 */ /* 0x020fe20000410000 */
[----:B------:R-:W-:-:S03]  /*5270*/  FMUL.FTZ R5, R80, R21 ;  /* 0x0000001550057220 */ /* 0x000fc60000410000 */
[----:B------:R-:W-:Y:S01]  /*5280*/  FMUL.FTZ R2, R23, R2 ;  /* 0x0000000217027220 */ /* 0x000fe20000410000 */
[----:B------:R-:W-:-:S03]  /*5290*/  FMUL.FTZ R5, R24, R5 ;  /* 0x0000000518057220 */ /* 0x000fc60000410000 */
[----:B------:R-:W-:Y:S01]  /*52a0*/  FMUL.FTZ R3, R2, R3 ;  /* 0x0000000302037220 */ /* 0x000fe20000410000 */
[----:B------:R-:W-:Y:S01]  /*52b0*/  FADD.FTZ R2, -R32, 1 ;  /* 0x3f80000020027421 */ /* 0x000fe20000010100 */
[----:B------:R-:W-:-:S03]  /*52c0*/  FMUL.FTZ R5, R5, R4 ;  /* 0x0000000405057220 */ /* 0x000fc60000410000 */
[----:B------:R-:W-:Y:S01]  /*52d0*/  FFMA.FTZ R4, R17, R2, 1 ;  /* 0x3f80000011047423 */ /* 0x000fe20000010002 */
[----:B------:R-:W-:Y:S01]  /*52e0*/  FMUL.FTZ R2, R79, R26 ;  /* 0x0000001a4f027220 */ /* 0x000fe20000410000 */
[----:B------:R-:W-:Y:S01]  /*52f0*/  FADD.FTZ R42, R43, 1 ;  /* 0x3f8000002b2a7421 */ /* 0x000fe20000010000 */
[----:B------:R-:W-:Y:S01]  /*5300*/  FADD.FTZ R43, R44, 1 ;  /* 0x3f8000002c2b7421 */ /* 0x000fe20000010000 */
[----:B------:R3:W-:Y:S01]  /*5310*/  MUFU.EX2 R54, R49 ;  /* 0x0000003100367308 */ /* 0x0007e20000000800 */
[----:B------:R-:W-:Y:S01]  /*5320*/  FADD.FTZ R44, R45, 1 ;  /* 0x3f8000002d2c7421 */ /* 0x000fe20000010000 */
[----:B------:R-:W-:Y:S01]  /*5330*/  FFMA.FTZ R45, R18, R35, 1 ;  /* 0x3f800000122d7423 */ /* 0x000fe20000010023 */
[----:B------:R-:W-:Y:S01]  /*5340*/  FMUL.FTZ R2, R27, R2 ;  /* 0x000000021b027220 */ /* 0x000fe20000410000 */
[----:B------:R-:W-:Y:S01]  /*5350*/  FFMA.FTZ R51, R16, R37, 1 ;  /* 0x3f80000010337423 */ /* 0x000fe20000010025 */
[----:B------:R-:W4:Y:S01]  /*5360*/  LDS R35, [R140+0x24] ;  /* 0x000024008c237984 */ /* 0x000f220000000800 */
[----:B------:R-:W-:Y:S01]  /*5370*/  FMUL.FTZ R47, R78, R25 ;  /* 0x000000194e2f7220 */ /* 0x000fe20000410000 */
[----:B---3--:R-:W-:Y:S01]  /*5380*/  FADD.FTZ R49, R46, 1 ;  /* 0x3f8000002e317421 */ /* 0x008fe20000010000 */
[----:B------:R-:W-:Y:S01]  /*5390*/  FMUL.FTZ R46, R77, R28 ;  /* 0x0000001c4d2e7220 */ /* 0x000fe20000410000 */
[----:B------:R-:W3:Y:S01]  /*53a0*/  LDS R37, [R140+0x2c] ;  /* 0x00002c008c257984 */ /* 0x000ee20000000800 */
[----:B------:R-:W-:Y:S01]  /*53b0*/  FMUL.FTZ R53, R2, R45 ;  /* 0x0000002d02357220 */ /* 0x000fe20000410000 */
[----:B------:R-:W5:Y:S01]  /*53c0*/  MUFU.RCP R40, R40 ;  /* 0x0000002800287308 */ /* 0x000f620000001000 */
[----:B------:R-:W-:Y:S01]  /*53d0*/  FMUL.FTZ R47, R32, R47 ;  /* 0x0000002f202f7220 */ /* 0x000fe20000410000 */
[----:B------:R-:W-:Y:S01]  /*53e0*/  FMUL.FTZ R46, R33, R46 ;  /* 0x0000002e212e7220 */ /* 0x000fe20000410000 */
[----:B------:R-:W-:-:S02]  /*53f0*/  FADD.FTZ R45, -R39, 1 ;  /* 0x3f800000272d7421 */ /* 0x000fc40000010100 */
[----:B------:R-:W-:Y:S01]  /*5400*/  FMUL.FTZ R55, R47, R4 ;  /* 0x000000042f377220 */ /* 0x000fe20000410000 */
[----:B------:R-:W-:Y:S01]  /*5410*/  FMUL.FTZ R57, R46, R51 ;  /* 0x000000332e397220 */ /* 0x000fe20000410000 */
[----:B--2---:R-:W-:Y:S01]  /*5420*/  FADD.FTZ R51, R48, 1 ;  /* 0x3f80000030337421 */ /* 0x004fe20000010000 */
[----:B------:R-:W-:Y:S01]  /*5430*/  FFMA.FTZ R61, R14, R45, 1 ;  /* 0x3f8000000e3d7423 */ /* 0x000fe2000001002d */
[----:B------:R-:W2:Y:S04]  /*5440*/  LDS R48, [R140+0x30] ;  /* 0x000030008c307984 */ /* 0x000ea80000000800 */
[----:B------:R-:W2:Y:S04]  /*5450*/  LDS R47, [R140+0x34] ;  /* 0x000034008c2f7984 */ /* 0x000ea80000000800 */
[----:B------:R-:W2:Y:S04]  /*5460*/  LDS R46, [R140+0x38] ;  /* 0x000038008c2e7984 */ /* 0x000ea80000000800 */
[----:B------:R-:W2:Y:S01]  /*5470*/  LDS R45, [R140+0x3c] ;  /* 0x00003c008c2d7984 */ /* 0x000ea20000000800 */
[----:B------:R-:W1:Y:S01]  /*5480*/  MUFU.RCP R42, R42 ;  /* 0x0000002a002a7308 */ /* 0x000e620000001000 */
[----:B-----5:R-:W-:Y:S01]  /*5490*/  FADD.FTZ R4, -R40, 1 ;  /* 0x3f80000028047421 */ /* 0x020fe20000010100 */
[----:B------:R-:W-:Y:S01]  /*54a0*/  FADD.FTZ R2, -R34, 1 ;  /* 0x3f80000022027421 */ /* 0x000fe20000010100 */
[----:B------:R-:W-:-:S05]  /*54b0*/  FMUL.FTZ R59, R76, R29 ;  /* 0x0000001d4c3b7220 */ /* 0x000fca0000410000 */
[----:B------:R-:W5:Y:S01]  /*54c0*/  MUFU.RCP R43, R43 ;  /* 0x0000002b002b7308 */ /* 0x000f620000001000 */
[----:B------:R-:W-:-:S07]  /*54d0*/  FFMA.FTZ R52, R13, R4, 1 ;  /* 0x3f8000000d347423 */ /* 0x000fce0000010004 */
[----:B------:R-:W4:Y:S01]  /*54e0*/  MUFU.RCP R41, R41 ;  /* 0x0000002900297308 */ /* 0x000f220000001000 */
[----:B------:R-:W-:-:S07]  /*54f0*/  FFMA.FTZ R2, R15, R2, 1 ;  /* 0x3f8000000f027423 */ /* 0x000fce0000010002 */
[----:B------:R-:W3:Y:S01]  /*5500*/  MUFU.RCP R44, R44 ;  /* 0x0000002c002c7308 */ /* 0x000ee20000001000 */
[----:B------:R-:W-:Y:S01]  /*5510*/  FMUL.FTZ R4, R75, R30 ;  /* 0x0000001e4b047220 */ /* 0x000fe20000410000 */
[----:B------:R-:W-:Y:S01]  /*5520*/  FMUL.FTZ R59, R34, R59 ;  /* 0x0000003b223b7220 */ /* 0x000fe20000410000 */
[----:B0-----:R-:W-:Y:S01]  /*5530*/  FMUL.FTZ R63, R74, R31 ;  /* 0x0000001f4a3f7220 */ /* 0x001fe20000410000 */
[----:B------:R-:W-:Y:S01]  /*5540*/  FADD.FTZ R56, R54, 1 ;  /* 0x3f80000036387421 */ /* 0x000fe20000010000 */
[----:B------:R-:W-:Y:S01]  /*5550*/  FMUL.FTZ R4, R39, R4 ;  /* 0x0000000427047220 */ /* 0x000fe20000410000 */
[----:B------:R-:W-:Y:S02]  /*5560*/  FMUL.FTZ R59, R59, R2 ;  /* 0x000000023b3b7220 */ /* 0x000fe40000410000 */
[----:B------:R-:W0:Y:S01]  /*5570*/  MUFU.RCP R50, R50 ;  /* 0x0000003200327308 */ /* 0x000e220000001000 */
[----:B------:R-:W-:Y:S01]  /*5580*/  FMUL.FTZ R63, R40, R63 ;  /* 0x0000003f283f7220 */ /* 0x000fe20000410000 */
[----:B-1----:R-:W-:-:S06]  /*5590*/  FADD.FTZ R2, -R42, 1 ;  /* 0x3f8000002a027421 */ /* 0x002fcc0000010100 */
[----:B------:R-:W1:Y:S01]  /*55a0*/  MUFU.RCP R51, R51 ;  /* 0x0000003300337308 */ /* 0x000e620000001000 */
[----:B------:R-:W-:Y:S01]  /*55b0*/  FMUL.FTZ R61, R4, R61 ;  /* 0x0000003d043d7220 */ /* 0x000fe20000410000 */
[----:B------:R-:W-:Y:S01]  /*55c0*/  FMUL.FTZ R63, R63, R52 ;  /* 0x000000343f3f7220 */ /* 0x000fe20000410000 */
[----:B-----5:R-:W-:Y:S01]  /*55d0*/  FADD.FTZ R119, -R43, 1 ;  /* 0x3f8000002b777421 */ /* 0x020fe20000010100 */
[----:B------:R-:W-:Y:S01]  /*55e0*/  FFMA.FTZ R4, R11, R2, 1 ;  /* 0x3f8000000b047423 */ /* 0x000fe20000010002 */
[----:B----4-:R-:W-:Y:S01]  /*55f0*/  FADD.FTZ R65, -R41, 1 ;  /* 0x3f80000029417421 */ /* 0x010fe20000010100 */
[----:B------:R-:W-:Y:S01]  /*5600*/  BAR.SYNC.DEFER_BLOCKING 0x0 ;  /* 0x0000000000007b1d */ /* 0x000fe20000010000 */
[----:B---3--:R-:W-:Y:S01]  /*5610*/  FADD.FTZ R52, -R44, 1 ;  /* 0x3f8000002c347421 */ /* 0x008fe20000010100 */
[----:B------:R-:W-:-:S04]  /*5620*/  FMUL.FTZ R2, R73, R36 ;  /* 0x0000002449027220 */ /* 0x000fc80000410000 */
[----:B------:R-:W3:Y:S01]  /*5630*/  MUFU.RCP R49, R49 ;  /* 0x0000003100317308 */ /* 0x000ee20000001000 */
[----:B------:R-:W-:-:S07]  /*5640*/  FFMA.FTZ R121, R10, R119, 1 ;  /* 0x3f8000000a797423 */ /* 0x000fce0000010077 */
[----:B------:R-:W4:Y:S01]  /*5650*/  MUFU.RCP R131, R56 ;  /* 0x0000003800837308 */ /* 0x000f220000001000 */
        /* <DEDUP_REMOVED lines=10> */
[----:B0-----:R-:W-:Y:S01]  /*5700*/  FADD.FTZ R2, -R50, 1 ;  /* 0x3f80000032027421 */ /* 0x001fe20000010100 */
[----:B-1----:R-:W-:Y:S01]  /*5710*/  FADD.FTZ R127, -R51, 1 ;  /* 0x3f800000337f7421 */ /* 0x002fe20000010100 */
[----:B------:R-:W-:Y:S01]  /*5720*/  FMUL.FTZ R119, R119, R4 ;  /* 0x0000000477777220 */ /* 0x000fe20000410000 */
[----:B------:R-:W-:Y:S01]  /*5730*/  FMUL.FTZ R121, R52, R121 ;  /* 0x0000007934797220 */ /* 0x000fe20000410000 */
[----:B------:R-:W-:Y:S01]  /*5740*/  FMUL.FTZ R123, R123, R54 ;  /* 0x000000367b7b7220 */ /* 0x000fe20000410000 */
[----:B------:R-:W-:Y:S01]  /*5750*/  FFMA.FTZ R4, R7, R2, 1 ;  /* 0x3f80000007047423 */ /* 0x000fe20000010002 */
[----:B------:R-:W-:Y:S01]  /*5760*/  FFMA.FTZ R129, R6, R127, 1 ;  /* 0x3f80000006817423 */ /* 0x000fe2000001007f */
[----:B---3--:R-:W-:Y:S01]  /*5770*/  FADD.FTZ R125, -R49, 1 ;  /* 0x3f800000317d7421 */ /* 0x008fe20000010100 */
[----:B----4-:R-:W-:Y:S01]  /*5780*/  FADD.FTZ R133, -R131, 1 ;  /* 0x3f80000083857421 */ /* 0x010fe20000010100 */
[----:B--2---:R-:W-:Y:S01]  /*5790*/  FMUL.FTZ R2, R69, R48 ;  /* 0x0000003045027220 */ /* 0x004fe20000410000 */
[----:B------:R-:W-:Y:S01]  /*57a0*/  FMUL.FTZ R127, R68, R47 ;  /* 0x0000002f447f7220 */ /* 0x000fe20000410000 */
[----:B------:R-:W-:Y:S01]  /*57b0*/  FMUL.FTZ R52, R67, R46 ;  /* 0x0000002e43347220 */ /* 0x000fe20000410000 */
[----:B------:R-:W-:Y:S01]  /*57c0*/  FMUL.FTZ R54, R66, R45 ;  /* 0x0000002d42367220 */ /* 0x000fe20000410000 */
[----:B------:R-:W-:Y:S01]  /*57d0*/  ISETP.NE.AND P6, PT, R188, RZ, PT ;  /* 0x000000ffbc00720c */ /* 0x000fe20003fc5270 */
        /* <DEDUP_REMOVED lines=46> */
[----:B------:R-:W-:-:S02]  /*5ac0*/  UIMAD UR5, UR31, UR32, URZ ;  /* 0x000000201f0572a4 */ /* 0x000fc4000f8e023f */
[----:B------:R-:W-:Y:S02]  /*5ad0*/  UIMAD.WIDE.U32 UR18, UR30, UR32, URZ ;  /* 0x000000201e1272a5 */ /* 0x000fe4000f8e003f */
[----:B------:R-:W-:Y:S01]  /*5ae0*/  UIMAD UR6, UR30, UR33, UR5 ;  /* 0x000000211e0672a4 */ /* 0x000fe2000f8e0205 */
[C---:B------:R-:W-:Y:S01]  /*5af0*/  IADD3 R118, P1, R114.reuse, UR46, RZ ;  /* 0x0000002e72767c10 */ /* 0x040fe2000ff3e0ff */
[----:B------:R-:W-:Y:S02]  /*5b00*/  BSSY B0, `(.L_x_7756) ;  /* 0x0000013000007945 */ /* 0x000fe40003800000 */
[----:B------:R-:W-:Y:S01]  /*5b10*/  UIADD3 UR5, UR19, UR6, URZ ;  /* 0x0000000613057290 */ /* 0x000fe2000fffe03f */
[----:B------:R-:W-:Y:S02]  /*5b20*/  P2R R2, PR, RZ, 0x40 ;  /* 0x00000040ff027803 */ /* 0x000fe40000000000 */
[----:B0-----:R-:W-:Y:S02]  /*5b30*/  IADD3.X R119, R115, UR45, RZ, P1, !PT ;  /* 0x0000002d73777c10 */ /* 0x001fe40008ffe4ff */
[----:B-1----:R-:W-:-:S13]  /*5b40*/  ISETP.GE.AND P0, PT, R114, R179, PT ;  /* 0x000000b37200720c */ /* 0x002fda0003f06270 */
[----:B------:R-:W-:Y:S05]  /*5b50*/  @P0 BRA `(.L_x_7757) ;  /* 0x0000000000340947 */ /* 0x000fea0003800000 */
[----:B------:R-:W0:Y:S01]  /*5b60*/  S2R R3, SR_CTAID.X ;  /* 0x0000000000037919 */ /* 0x000e220000002500 */
[----:B------:R-:W-:Y:S02]  /*5b70*/  ULDC.64 UR34, c[0x0][0x3a0] ;  /* 0x0000e80000227ab9 */ /* 0x000fe40000000a00 */
[----:B------:R-:W-:Y:S02]  /*5b80*/  UIMAD UR28, UR9, UR34, URZ ;  /* 0x00000022091c72a4 */ /* 0x000fe4000f8e023f */
[----:B------:R-:W-:Y:S02]  /*5b90*/  MOV R5, UR34 ;  /* 0x0000002200057c02 */ /* 0x000fe40008000f00 */
        /* <DEDUP_REMOVED lines=9> */
.L_x_7757:
[----:B------:R-:W-:Y:S05]  /*5c30*/  BSYNC B0 ;  /* 0x0000000000007941 */ /* 0x000fea0003800000 */
.L_x_7756:
        /* <DEDUP_REMOVED lines=8> */
[-C--:B------:R-:W-:Y:S01]  /*5cc0*/  ISETP.GE.AND P2, PT, R182, R179.reuse, PT ;  /* 0x000000b3b600720c */ /* 0x080fe20003f46270 */
[----:B------:R-:W-:Y:S01]  /*5cd0*/  UIMAD UR18, UR8, UR29, UR28 ;  /* 0x0000001d081272a4 */ /* 0x000fe2000f8e021c */
[----:B------:R-:W-:Y:S01]  /*5ce0*/  ISETP.GE.AND P4, PT, R174, R179, PT ;  /* 0x000000b3ae00720c */ /* 0x000fe20003f86270 */
[----:B------:R-:W-:Y:S01]  /*5cf0*/  FMUL.FTZ R20, R20, R23 ;  /* 0x0000001714147220 */ /* 0x000fe20000410000 */
[----:B------:R-:W-:Y:S01]  /*5d00*/  ISETP.GE.AND P5, PT, R172, R179, PT ;  /* 0x000000b3ac00720c */ /* 0x000fe20003fa6270 */
[----:B------:R-:W-:Y:S01]  /*5d10*/  UIADD3.X UR18, UR25, UR18, UR19, UP0, !UPT ;  /* 0x0000001219127290 */ /* 0x000fe200087fe413 */
        /* <DEDUP_REMOVED lines=8> */
[----:B------:R-:W-:Y:S01]  /*5da0*/  ISETP.GE.AND P1, PT, R180, R179, PT ;  /* 0x000000b3b400720c */ /* 0x000fe20003f26270 */
[----:B------:R-:W-:Y:S01]  /*5db0*/  FMUL.FTZ R16, R16, R33 ;  /* 0x0000002110107220 */ /* 0x000fe20000410000 */
[----:B------:R-:W-:Y:S01]  /*5dc0*/  MOV R4, UR18 ;  /* 0x0000001200047c02 */ /* 0x000fe20008000f00 */
[----:B------:R-:W-:Y:S01]  /*5dd0*/  FMUL.FTZ R15, R15, R34 ;  /* 0x000000220f0f7220 */ /* 0x000fe20000410000 */
[----:B------:R-:W-:Y:S01]  /*5de0*/  FMUL.FTZ R14, R14, R39 ;  /* 0x000000270e0e7220 */ /* 0x000fe20000410000 */
        /* <DEDUP_REMOVED lines=48> */
[----:B------:R-:W-:-:S02]  /*60f0*/  FMUL.FTZ R66, R66, R0 ;  /* 0x0000000042427220 */ /* 0x000fc40000410000 */
        /* <DEDUP_REMOVED lines=27> */
[----:B------:R-:W-:Y:S03]  /*62b0*/  STS [R140], R3 ;  /* 0x000000038c007388 */ /* 0x000fe60000000800 */
[----:B------:R-:W-:Y:S01]  /*62c0*/  UIADD3 UR5, UR19, UR6, URZ ;  /* 0x0000000613057290 */ /* 0x000fe2000fffe03f */
        /* <DEDUP_REMOVED lines=51> */
.L_x_7760:
[----:B------:R-:W-:Y:S05]  /*6600*/  BSYNC B0 ;  /* 0x0000000000007941 */ /* 0x000fea0003800000 */
.L_x_7759:
        /* <DEDUP_REMOVED lines=43> */
.L_x_7758:
[----:B01----:R-:W-:Y:S01]  /*68c0*/  FFMA.FTZ R3, R113, R81, R192 ;  /* 0x0000005171037223 */ /* 0x003fe200000100c0 */
[----:B------:R-:W0:Y:S01]  /*68d0*/  LDC R2, c[0x0][0x21c] ;  /* 0x00008700ff027b82 */ /* 0x000e220000000800 */
[----:B------:R-:W-:Y:S01]  /*68e0*/  HFMA2.MMA R33, -RZ, RZ, 0, 0 ;  /* 0x00000000ff217435 */ /* 0x000fe200000001ff */
        /* <DEDUP_REMOVED lines=44> */
[-C--:B------:R-:W-:Y:S01]  /*6bb0*/  ISETP.GE.AND P0, PT, R114, R157.reuse, PT ;  /* 0x0000009d7200720c */ /* 0x080fe20003f06270 */
[----:B------:R-:W-:Y:S01]  /*6bc0*/  ULDC.64 UR28, c[0x0][0x230] ;  /* 0x00008c00001c7ab9 */ /* 0x000fe20000000a00 */
[----:B------:R-:W-:Y:S01]  /*6bd0*/  MOV R32, R157 ;  /* 0x0000009d00207202 */ /* 0x000fe20000000f00 */
[----:B------:R-:W-:Y:S01]  /*6be0*/  UIMAD UR5, UR9, UR28, URZ ;  /* 0x0000001c090572a4 */ /* 0x000fe2000f8e023f */
[----:B------:R-:W-:Y:S01]  /*6bf0*/  MOV R31, RZ ;  /* 0x000000ff001f7202 */ /* 0x000fe20000000f00 */
[----:B------:R-:W-:Y:S01]  /*6c00*/  UIMAD.WIDE.U32 UR18, UR8, UR28, URZ ;  /* 0x0000001c081272a5 */ /* 0x000fe2000f8e003f */
[----:B------:R-:W1:Y:S01]  /*6c10*/  LDC R29, c[0x0][0x218] ;  /* 0x00008600ff1d7b82 */ /* 0x000e620000000800 */
[----:B------:R-:W-:Y:S01]  /*6c20*/  ULEA.HI UR28, UR23, UR23, URZ, 0x1 ;  /* 0x00000017171c7291 */ /* 0x000fe2000f8f083f */
[----:B------:R-:W-:Y:S01]  /*6c30*/  MOV R48, RZ ;  /* 0x000000ff00307202 */ /* 0x000fe20000000f00 */
[----:B------:R-:W-:Y:S01]  /*6c40*/  UIMAD UR47, UR8, UR29, UR5 ;  /* 0x0000001d082f72a4 */ /* 0x000fe2000f8e0205 */
[----:B------:R-:W-:Y:S01]  /*6c50*/  CS2R R46, SRZ ;  /* 0x00000000002e7805 */ /* 0x000fe2000001ff00 */
[----:B------:R-:W-:Y:S01]  /*6c60*/  ULOP3.LUT UR28, UR28, 0xfffffe, URZ, 0xc0, !UPT ;  /* 0x00fffffe1c1c7892 */ /* 0x000fe2000f8ec03f */
[----:B------:R-:W-:-:S02]  /*6c70*/  CS2R R44, SRZ ;  /* 0x00000000002c7805 */ /* 0x000fc4000001ff00 */
[----:B------:R-:W-:Y:S01]  /*6c80*/  CS2R R42, SRZ ;  /* 0x00000000002a7805 */ /* 0x000fe2000001ff00 */
[----:B------:R-:W2:Y:S01]  /*6c90*/  LDC.64 R120, c[0x0][0x2d0] ;  /* 0x0000b400ff787b82 */ /* 0x000ea20000000a00 */
[----:B------:R-:W-:Y:S02]  /*6ca0*/  CS2R R40, SRZ ;  /* 0x0000000000287805 */ /* 0x000fe4000001ff00 */
[----:B------:R-:W-:Y:S02]  /*6cb0*/  CS2R R38, SRZ ;  /* 0x0000000000267805 */ /* 0x000fe4000001ff00 */
[----:B------:R-:W-:Y:S02]  /*6cc0*/  CS2R R36, SRZ ;  /* 0x0000000000247805 */ /* 0x000fe4000001ff00 */
[----:B------:R-:W-:Y:S02]  /*6cd0*/  CS2R R34, SRZ ;  /* 0x0000000000227805 */ /* 0x000fe4000001ff00 */
[----:B------:R-:W-:Y:S01]  /*6ce0*/  MOV R33, RZ ;  /* 0x000000ff00217202 */ /* 0x000fe20000000f00 */
[----:B------:R-:W-:Y:S01]  /*6cf0*/  UIADD3 UR48, UR23, -UR28, URZ ;  /* 0x8000001c17307290 */ /* 0x000fe2000fffe03f */
[----:B------:R-:W3:Y:S01]  /*6d00*/  LDC.64 R122, c[0x0][0x348] ;  /* 0x0000d200ff7a7b82 */ /* 0x000ee20000000a00 */
[----:B------:R-:W-:Y:S01]  /*6d10*/  UMOV UR5, URZ ;  /* 0x0000003f00057c82 */ /* 0x000fe20008000000 */
[----:B------:R-:W-:Y:S01]  /*6d20*/  UMOV UR6, URZ ;  /* 0x0000003f00067c82 */ /* 0x000fe20008000000 */
[----:B------:R-:W-:Y:S01]  /*6d30*/  ULDC UR52, c[0x0][0x21c] ;  /* 0x0000870000347ab9 */ /* 0x000fe20000000800 */
[----:B------:R-:W-:Y:S01]  /*6d40*/  UIADD3 UR47, UR19, UR47, URZ ;  /* 0x0000002f132f7290 */ /* 0x000fe2000fffe03f */
[----:B------:R-:W-:Y:S01]  /*6d50*/  ULDC.64 UR28, c[0x0][0x3c8] ;  /* 0x0000f200001c7ab9 */ /* 0x000fe20000000a00 */
[----:B------:R-:W-:-:S02]  /*6d60*/  ULDC.64 UR32, c[0x0][0x3d0] ;  /* 0x0000f40000207ab9 */ /* 0x000fc40000000a00 */
[----:B------:R-:W4:Y:S01]  /*6d70*/  LDC.64 R124, c[0x0][0x360] ;  /* 0x0000d800ff7c7b82 */ /* 0x000f220000000a00 */
[----:B------:R-:W-:Y:S01]  /*6d80*/  ULDC.64 UR34, c[0x0][0x238] ;  /* 0x00008e0000227ab9 */ /* 0x000fe20000000a00 */
[----:B------:R-:W-:Y:S01]  /*6d90*/  ULDC.64 UR36, c[0x0][0x250] ;  /* 0x0000940000247ab9 */ /* 0x000fe20000000a00 */
[----:B------:R-:W-:Y:S01]  /*6da0*/  ULDC.64 UR38, c[0x0][0x270] ;  /* 0x00009c0000267ab9 */ /* 0x000fe20000000a00 */
[----:B------:R-:W-:Y:S01]  /*6db0*/  ULDC.64 UR40, c[0x0][0x350] ;  /* 0x0000d40000287ab9 */ /* 0x000fe20000000a00 */
[----:B------:R-:W-:-:S03]  /*6dc0*/  ULDC.64 UR42, c[0x0][0x370] ;  /* 0x0000dc00002a7ab9 */ /* 0x000fc60000000a00 */
[----:B------:R-:W0:Y:S08]  /*6dd0*/  LDC.64 R126, c[0x0][0x368] ;  /* 0x0000da00ff7e7b82 */ /* 0x000e300000000a00 */
[----:B------:R-:W0:Y:S02]  /*6de0*/  LDC.64 R128, c[0x0][0x380] ;  /* 0x0000e000ff807b82 */ /* 0x000e240000000a00 */
.L_x_7798:
[----:B------:R-:W-:Y:S01]  /*6df0*/  SHF.R.S32.HI R245, RZ, 0x1f, R31 ;  /* 0x0000001ffff57819 */ /* 0x000fe2000001141f */
[----:B-1----:R-:W-:Y:S01]  /*6e00*/  IMAD.WIDE.U32 R2, R31, UR36, R114 ;  /* 0x000000241f027c25 */ /* 0x002fe2000f8e0072 */
[-C--:B------:R-:W-:Y:S02]  /*6e10*/  ISETP.GE.AND P1, PT, R186, R32.reuse, PT ;  /* 0x00000020ba00720c */ /* 0x080fe40003f26270 */
[----:B------:R-:W-:Y:S02]  /*6e20*/  CS2R R12, SRZ ;  /* 0x00000000000c7805 */ /* 0x000fe4000001ff00 */
[----:B------:R-:W-:Y:S01]  /*6e30*/  ISETP.GE.AND P2, PT, R184, R32, PT ;  /* 0x00000020b800720c */ /* 0x000fe20003f46270 */
[----:B------:R-:W-:Y:S01]  /*6e40*/  IMAD R0, R245, UR36, RZ ;  /* 0x00000024f5007c24 */ /* 0x000fe2000f8e02ff */
[----:B------:R-:W-:Y:S02]  /*6e50*/  LEA R8, P4, R2, R167, 0x2 ;  /* 0x000000a702087211 */ /* 0x000fe400078810ff */
[----:B------:R-:W-:-:S02]  /*6e60*/  CS2R R10, SRZ ;  /* 0x00000000000a7805 */ /* 0x000fc4000001ff00 */
[-C--:B------:R-:W-:Y:S01]  /*6e70*/  ISETP.GE.AND P3, PT, R182, R32.reuse, PT ;  /* 0x00000020b600720c */ /* 0x080fe20003f66270 */
[----:B------:R-:W-:Y:S01]  /*6e80*/  IMAD R5, R31, UR37, R0 ;  /* 0x000000251f057c24 */ /* 0x000fe2000f8e0200 */
[----:B------:R-:W-:-:S04]  /*6e90*/  ISETP.GE.AND P5, PT, R178, R32, PT ;  /* 0x00000020b200720c */ /* 0x000fc80003fa6270 */
[----:B------:R-:W-:-:S04]  /*6ea0*/  IADD3 R0, R3, R5, RZ ;  /* 0x0000000503007210 */ /* 0x000fc80007ffe0ff */
[----:B0-----:R-:W-:Y:S02]  /*6eb0*/  LEA.HI.X R9, R2, R165, R0, 0x2, P4 ;  /* 0x000000a502097211 */ /* 0x001fe400020f1400 */
[-C--:B------:R-:W-:Y:S02]  /*6ec0*/  ISETP.GE.AND P4, PT, R180, R32.reuse, PT ;  /* 0x00000020b400720c */ /* 0x080fe40003f86270 */
[----:B------:R-:W-:Y:S02]  /*6ed0*/  MOV R0, RZ ;  /* 0x000000ff00007202 */ /* 0x000fe40000000f00 */
[----:B------:R-:W-:Y:S01]  /*6ee0*/  CS2R R14, SRZ ;  /* 0x00000000000e7805 */ /* 0x000fe2000001ff00 */
[----:B------:R-:W5:Y:S01]  /*6ef0*/  @!P2 LDG.E R13, desc[UR26][R8.64+0x100] ;  /* 0x0001001a080da981 */ /* 0x000f62000c1e1900 */
[----:B------:R-:W-:-:S03]  /*6f00*/  ISETP.GE.AND P2, PT, R174, R32, PT ;  /* 0x00000020ae00720c */ /* 0x000fc60003f46270 */
[----:B---3--:R-:W3:Y:S01]  /*6f10*/  @!P1 LDG.E R0, desc[UR26][R8.64+0x80] ;  /* 0x0000801a08009981 */ /* 0x008ee2000c1e1900 */
[----:B------:R-:W-:-:S03]  /*6f20*/  ISETP.GE.AND P1, PT, R176, R32, PT ;  /* 0x00000020b000720c */ /* 0x000fc60003f26270 */
[----:B------:R-:W4:Y:S01]  /*6f30*/  @!P3 LDG.E R10, desc[UR26][R8.64+0x180] ;  /* 0x0001801a080ab981 */ /* 0x000f22000c1e1900 */
[----:B------:R-:W-:-:S03]  /*6f40*/  ISETP.GE.AND P3, PT, R172, R32, PT ;  /* 0x00000020ac00720c */ /* 0x000fc60003f66270 */
[----:B------:R-:W4:Y:S01]  /*6f50*/  @!P4 LDG.E R15, desc[UR26][R8.64+0x200] ;  /* 0x0002001a080fc981 */ /* 0x000f22000c1e1900 */
[----:B------:R-:W-:-:S03]  /*6f60*/  ISETP.GE.AND P4, PT, R170, R32, PT ;  /* 0x00000020aa00720c */ /* 0x000fc60003f86270 */
[----:B------:R-:W4:Y:S01]  /*6f70*/  @!P5 LDG.E R12, desc[UR26][R8.64+0x280] ;  /* 0x0002801a080cd981 */ /* 0x000f22000c1e1900 */
[-C--:B------:R-:W-:Y:S02]  /*6f80*/  ISETP.GE.AND P5, PT, R168, R32.reuse, PT ;  /* 0x00000020a800720c */ /* 0x080fe40003fa6270 */
[----:B------:R-:W-:Y:S02]  /*6f90*/  CS2R R16, SRZ ;  /* 0x0000000000107805 */ /* 0x000fe4000001ff00 */
        /* <DEDUP_REMOVED lines=10> */
[----:B------:R-:W5:Y:S01]  /*7040*/  @!P0 LDG.E R11, desc[UR26][R8.64] ;  /* 0x0000001a080b8981 */ /* 0x000f62000c1e1900 */
[----:B------:R-:W-:-:S03]  /*7050*/  HFMA2.MMA R25, -RZ, RZ, 0, 0 ;  /* 0x00000000ff197435 */ /* 0x000fc600000001ff */
[----:B------:R-:W4:Y:S01]  /*7060*/  @!P5 LDG.E R21, desc[UR26][R8.64+0x500] ;  /* 0x0005001a0815d981 */ /* 0x000f22000c1e1900 */
[----:B------:R-:W-:Y:S02]  /*7070*/  ISETP.GE.AND P5, PT, R158, R32, PT ;  /* 0x000000209e00720c */ /* 0x000fe40003fa6270 */
[----:B------:R-:W-:Y:S01]  /*7080*/  CS2R R22, SRZ ;  /* 0x0000000000167805 */ /* 0x000fe2000001ff00 */
[----:B------:R-:W4:Y:S05]  /*7090*/  @!P1 LDG.E R18, desc[UR26][R8.64+0x580] ;  /* 0x0005801a08129981 */ /* 0x000f2a000c1e1900 */
[----:B------:R-:W4:Y:S04]  /*70a0*/  @!P2 LDG.E R23, desc[UR26][R8.64+0x600] ;  /* 0x0006001a0817a981 */ /* 0x000f28000c1e1900 */
[----:B------:R-:W4:Y:S04]  /*70b0*/  @!P3 LDG.E R20, desc[UR26][R8.64+0x680] ;  /* 0x0006801a0814b981 */ /* 0x000f28000c1e1900 */
[----:B------:R-:W4:Y:S04]  /*70c0*/  @!P4 LDG.E R25, desc[UR26][R8.64+0x700] ;  /* 0x0007001a0819c981 */ /* 0x000f28000c1e1900 */
[----:B------:R1:W4:Y:S01]  /*70d0*/  @!P5 LDG.E R22, desc[UR26][R8.64+0x780] ;  /* 0x0007801a0816d981 */ /* 0x000322000c1e1900 */
[----:B------:R-:W-:Y:S01]  /*70e0*/  MOV R2, UR18 ;  /* 0x0000001200027c02 */ /* 0x000fe20008000f00 */
[----:B------:R-:W-:Y:S01]  /*70f0*/  IMAD R6, R245, UR34, RZ ;  /* 0x00000022f5067c24 */ /* 0x000fe2000f8e02ff */
[----:B------:R-:W-:-:S02]  /*7100*/  MOV R5, UR47 ;  /* 0x0000002f00057c02 */ /* 0x000fc40008000f00 */
[----:B------:R-:W-:Y:S01]  /*7110*/  MOV R4, R2 ;  /* 0x0000000200047202 */ /* 0x000fe20000000f00 */
[----:B------:R-:W-:Y:S01]  /*7120*/  IMAD R7, R31, UR35, R6 ;  /* 0x000000231f077c24 */ /* 0x000fe2000f8e0206 */
[----:B------:R-:W-:Y:S01]  /*7130*/  MOV R3, UR19 ;  /* 0x0000001300037c02 */ /* 0x000fe20008000f00 */
[----:B------:R-:W-:Y:S02]  /*7140*/  IMAD R24, R245, UR38, RZ ;  /* 0x00000026f5187c24 */ /* 0x000fe4000f8e02ff */
[----:B------:R-:W-:-:S04]  /*7150*/  IMAD.WIDE.U32 R2, R31, UR34, R4 ;  /* 0x000000221f027c25 */ /* 0x000fc8000f8e0004 */
[----:B------:R-:W-:Y:S01]  /*7160*/  IMAD.WIDE.U32 R4, R31, UR38, R114 ;  /* 0x000000261f047c25 */ /* 0x000fe2000f8e0072 */
[----:B------:R-:W-:Y:S02]  /*7170*/  IADD3 R3, R3, R7, RZ ;  /* 0x0000000703037210 */ /* 0x000fe40007ffe0ff */
[C---:B--2---:R-:W-:Y:S01]  /*7180*/  LEA R6, P1, R2.reuse, R120, 0x2 ;  /* 0x0000007802067211 */ /* 0x044fe200078210ff */
[----:B-1----:R-:W-:Y:S01]  /*7190*/  IMAD R9, R31, UR39, R24 ;  /* 0x000000271f097c24 */ /* 0x002fe2000f8e0218 */
[----:B------:R-:W-:Y:S02]  /*71a0*/  IADD3 R157, R29, -UR46, RZ ;  /* 0x8000002e1d9d7c10 */ /* 0x000fe4000fffe0ff */
[----:B------:R-:W-:Y:S02]  /*71b0*/  LEA.HI.X R7, R2, R121, R3, 0x2, P1 ;  /* 0x0000007902077211 */ /* 0x000fe400008f1403 */
[----:B------:R-:W-:Y:S02]  /*71c0*/  LEA R2, P1, R4, R163, 0x2 ;  /* 0x000000a304027211 */ /* 0x000fe400078210ff */
[----:B------:R-:W-:Y:S01]  /*71d0*/  IADD3 R3, R5, R9, RZ ;  /* 0x0000000905037210 */ /* 0x000fe20007ffe0ff */
[----:B------:R1:W2:Y:S01]  /*71e0*/  LDG.E R27, desc[UR26][R6.64] ;  /* 0x0000001a061b7981 */ /* 0x0002a2000c1e1900 */
[----:B------:R-:W-:-:S02]  /*71f0*/  ISETP.GE.AND P2, PT, R186, R157, PT ;  /* 0x0000009dba00720c */ /* 0x000fc40003f46270 */
[----:B------:R-:W-:Y:S02]  /*7200*/  LEA.HI.X R3, R4, R161, R3, 0x2, P1 ;  /* 0x000000a104037211 */ /* 0x000fe400008f1403 */
[-C--:B------:R-:W-:Y:S02]  /*7210*/  ISETP.GE.AND P1, PT, R114, R157.reuse, PT ;  /* 0x0000009d7200720c */ /* 0x080fe40003f26270 */
[----:B------:R-:W-:Y:S02]  /*7220*/  CS2R R4, SRZ ;  /* 0x0000000000047805 */ /* 0x000fe4000001ff00 */
[----:B------:R-:W-:Y:S02]  /*7230*/  ISETP.GE.AND P3, PT, R184, R157, PT ;  /* 0x0000009db800720c */ /* 0x000fe40003f66270 */
[----:B-1----:R-:W-:Y:S02]  /*7240*/  CS2R R6, SRZ ;  /* 0x0000000000067805 */ /* 0x002fe4000001ff00 */
[----:B------:R-:W-:-:S02]  /*7250*/  CS2R R8, SRZ ;  /* 0x0000000000087805 */ /* 0x000fc4000001ff00 */
[-C--:B------:R-:W-:Y:S02]  /*7260*/  ISETP.GE.AND P4, PT, R176, R157.reuse, PT ;  /* 0x0000009db000720c */ /* 0x080fe40003f86270 */
[----:B------:R-:W-:Y:S02]  /*7270*/  ISETP.GE.AND P5, PT, R174, R157, PT ;  /* 0x0000009dae00720c */ /* 0x000fe40003fa6270 */
[----:B------:R-:W-:Y:S02]  /*7280*/  CS2R R130, SRZ ;  /* 0x0000000000827805 */ /* 0x000fe4000001ff00 */
[----:B------:R-:W-:Y:S02]  /*7290*/  CS2R R134, SRZ ;  /* 0x0000000000867805 */ /* 0x000fe4000001ff00 */
[----:B------:R-:W-:Y:S02]  /*72a0*/  CS2R R132, SRZ ;  /* 0x0000000000847805 */ /* 0x000fe4000001ff00 */
[----:B------:R-:W-:Y:S01]  /*72b0*/  MOV R137, RZ ;  /* 0x000000ff00897202 */ /* 0x000fe20000000f00 */
[----:B-----5:R-:W-:Y:S04]  /*72c0*/  STS [R156], R11 ;  /* 0x0000000b9c007388 */ /* 0x020fe80000000800 */
[----:B---3--:R1:W-:Y:S04]  /*72d0*/  STS [R155+0x80], R0 ;  /* 0x000080009b007388 */ /* 0x0083e80000000800 */
[----:B------:R-:W-:Y:S04]  /*72e0*/  STS [R154+0x100], R13 ;  /* 0x0001000d9a007388 */ /* 0x000fe80000000800 */
[----:B----4-:R3:W-:Y:S04]  /*72f0*/  STS [R153+0x180], R10 ;  /* 0x0001800a99007388 */ /* 0x0107e80000000800 */
[----:B------:R-:W-:Y:S01]  /*7300*/  STS [R152+0x200], R15 ;  /* 0x0002000f98007388 */ /* 0x000fe20000000800 */
[----:B-1----:R-:W-:-:S03]  /*7310*/  HFMA2.MMA R0, -RZ, RZ, 0, 0 ;  /* 0x00000000ff007435 */ /* 0x002fc600000001ff */
        /* <DEDUP_REMOVED lines=12> */
[----:B------:R-:W2:Y:S04]  /*73e0*/  @!P1 LDG.E R5, desc[UR26][R2.64] ;  /* 0x0000001a02059981 */ /* 0x000ea8000c1e1900 */
[----:B------:R-:W2:Y:S01]  /*73f0*/  @!P2 LDG.E R0, desc[UR26][R2.64+0x80] ;  /* 0x0000801a0200a981 */ /* 0x000ea2000c1e1900 */
[----:B------:R-:W-:-:S03]  /*7400*/  ISETP.GE.AND P1, PT, R182, R157, PT ;  /* 0x0000009db600720c */ /* 0x000fc60003f26270 */
[----:B------:R-:W2:Y:S01]  /*7410*/  @!P3 LDG.E R7, desc[UR26][R2.64+0x100] ;  /* 0x0001001a0207b981 */ /* 0x000ea2000c1e1900 */
[-C--:B------:R-:W-:Y:S02]  /*7420*/  ISETP.GE.AND P3, PT, R178, R157.reuse, PT ;  /* 0x0000009db200720c */ /* 0x080fe40003f66270 */
[-C--:B------:R-:W-:Y:S02]  /*7430*/  ISETP.GE.AND P2, PT, R180, R157.reuse, PT ;  /* 0x0000009db400720c */ /* 0x080fe40003f46270 */
[----:B---3--:R-:W-:Y:S01]  /*7440*/  CS2R R10, SRZ ;  /* 0x00000000000a7805 */ /* 0x008fe2000001ff00 */
[----:B------:R-:W3:Y:S01]  /*7450*/  @!P5 LDG.E R8, desc[UR26][R2.64+0x380] ;  /* 0x0003801a0208d981 */ /* 0x000ee2000c1e1900 */
[----:B------:R-:W0:Y:S01]  /*7460*/  S2UR UR49, SR_CgaCtaId ;  /* 0x00000000003179c3 */ /* 0x000e220000008800 */
[----:B------:R-:W-:Y:S01]  /*7470*/  UMOV UR23, 0x400 ;  /* 0x0000040000177882 */ /* 0x000fe20000000000 */
[----:B-1----:R-:W-:Y:S01]  /*7480*/  IADD3 R14, R169, 0x20, RZ ;  /* 0x00000020a90e7810 */ /* 0x002fe20007ffe0ff */
[----:B------:R-:W1:Y:S04]  /*7490*/  LDS R28, [R140+0x3c] ;  /* 0x00003c008c1c7984 */ /* 0x000e680000000800 */
        /* <DEDUP_REMOVED lines=8> */
[-C--:B------:R-:W-:Y:S01]  /*7520*/  ISETP.GE.AND P5, PT, R168, R157.reuse, PT ;  /* 0x0000009da800720c */ /* 0x080fe20003fa6270 */
        /* <DEDUP_REMOVED lines=10> */
[----:B------:R5:W3:Y:S01]  /*75d0*/  @!P2 LDG.E R134, desc[UR26][R2.64+0x780] ;  /* 0x0007801a0286a981 */ /* 0x000ae2000c1e1900 */
[C---:B------:R-:W-:Y:S01]  /*75e0*/  IADD3 R12, R169.reuse, 0x40, RZ ;  /* 0x00000040a90c7810 */ /* 0x040fe20007ffe0ff */
[----:B0-----:R-:W-:Y:S01]  /*75f0*/  ULEA UR23, UR49, UR23, 0x18 ;  /* 0x0000001731177291 */ /* 0x001fe2000f8ec03f */
[-C--:B------:R-:W-:Y:S01]  /*7600*/  LEA.HI.SX32 R156, R169, R169.reuse, 0x1b ;  /* 0x000000a9a99c7211 */ /* 0x080fe200078fdaff */
[----:B------:R-:W0:Y:S01]  /*7610*/  LDS R26, [R140] ;  /* 0x000000008c1a7984 */ /* 0x000e220000000800 */
[----:B------:R-:W-:-:S02]  /*7620*/  LEA.HI.SX32 R14, R14, R169, 0x1b ;  /* 0x000000a90e0e7211 */ /* 0x000fc400078fdaff */
[----:B------:R-:W-:Y:S01]  /*7630*/  MOV R13, UR44 ;  /* 0x0000002c000d7c02 */ /* 0x000fe20008000f00 */
[----:B------:R-:W0:Y:S01]  /*7640*/  LDS R25, [R140+0x4] ;  /* 0x000004008c197984 */ /* 0x000e220000000800 */
[----:B------:R-:W-:Y:S02]  /*7650*/  LEA.HI.SX32 R12, R12, R169, 0x1b ;  /* 0x000000a90c0c7211 */ /* 0x000fe400078fdaff */
[----:B------:R-:W-:Y:S01]  /*7660*/  ISETP.NE.AND P1, PT, R159, RZ, PT ;  /* 0x000000ff9f00720c */ /* 0x000fe20003f25270 */
[----:B------:R-:W0:Y:S01]  /*7670*/  LDS R24, [R140+0x8] ;  /* 0x000008008c187984 */ /* 0x000e220000000800 */
[----:B------:R-:W-:Y:S02]  /*7680*/  LEA R156, R156, UR23, 0x2 ;  /* 0x000000179c9c7c11 */ /* 0x000fe4000f8e10ff */
[----:B------:R-:W-:Y:S01]  /*7690*/  LEA R155, R14, UR23, 0x2 ;  /* 0x000000170e9b7c11 */ /* 0x000fe2000f8e10ff */
[----:B------:R-:W0:Y:S01]  /*76a0*/  LDS R23, [R140+0xc] ;  /* 0x00000c008c177984 */ /* 0x000e220000000800 */
[----:B------:R-:W-:-:S02]  /*76b0*/  ISETP.LT.OR P4, PT, R13, 0x2, P1 ;  /* 0x000000020d00780c */ /* 0x000fc40000f81670 */
[----:B------:R-:W-:Y:S01]  /*76c0*/  LEA R154, R12, UR23, 0x2 ;  /* 0x000000170c9a7c11 */ /* 0x000fe2000f8e10ff */
        /* <DEDUP_REMOVED lines=10> */
[----:B------:R1:W0:Y:S01]  /*7770*/  LDS R13, [R140+0x38] ;  /* 0x000038008c0d7984 */ /* 0x0002220000000800 */
[----:B----4-:R-:W-:-:S02]  /*7780*/  IADD3 R144, R169, 0x60, RZ ;  /* 0x00000060a9907810 */ /* 0x010fc40007ffe0ff */
[C---:B-----5:R-:W-:Y:S02]  /*7790*/  IADD3 R2, R169.reuse, 0xe0, RZ ;  /* 0x000000e0a9027810 */ /* 0x060fe40007ffe0ff */
[-C--:B------:R-:W-:Y:S02]  /*77a0*/  LEA.HI.SX32 R144, R144, R169.reuse, 0x1b ;  /* 0x000000a990907211 */ /* 0x080fe400078fdaff */
[----:B------:R-:W-:Y:S02]  /*77b0*/  LEA.HI.SX32 R2, R2, R169, 0x1b ;  /* 0x000000a902027211 */ /* 0x000fe400078fdaff */
[----:B------:R-:W-:Y:S02]  /*77c0*/  LEA R153, R144, UR23, 0x2 ;  /* 0x0000001790997c11 */ /* 0x000fe4000f8e10ff */
[----:B------:R-:W-:Y:S02]  /*77d0*/  LEA R149, R2, UR23, 0x2 ;  /* 0x0000001702957c11 */ /* 0x000fe4000f8e10ff */
[----:B------:R-:W-:-:S02]  /*77e0*/  IADD3 R2, R169, 0x160, RZ ;  /* 0x00000160a9027810 */ /* 0x000fc40007ffe0ff */
[C---:B------:R-:W-:Y:S02]  /*77f0*/  IADD3 R138, R169.reuse, 0xa0, RZ ;  /* 0x000000a0a98a7810 */ /* 0x040fe40007ffe0ff */
[C---:B------:R-:W-:Y:S02]  /*7800*/  IADD3 R136, R169.reuse, 0xc0, RZ ;  /* 0x000000c0a9887810 */ /* 0x040fe40007ffe0ff */
[-C--:B------:R-:W-:Y:S02]  /*7810*/  LEA.HI.SX32 R2, R2, R169.reuse, 0x1b ;  /* 0x000000a902027211 */ /* 0x080fe400078fdaff */
[----:B------:R-:W-:Y:S02]  /*7820*/  IADD3 R142, R169, 0x80, RZ ;  /* 0x00000080a98e7810 */ /* 0x000fe40007ffe0ff */
[-C--:B------:R-:W-:Y:S02]  /*7830*/  LEA.HI.SX32 R138, R138, R169.reuse, 0x1b ;  /* 0x000000a98a8a7211 */ /* 0x080fe400078fdaff */
[----:B------:R-:W-:-:S02]  /*7840*/  LEA.HI.SX32 R136, R136, R169, 0x1b ;  /* 0x000000a988887211 */ /* 0x000fc400078fdaff */
[----:B------:R-:W-:Y:S02]  /*7850*/  LEA R145, R2, UR23, 0x2 ;  /* 0x0000001702917c11 */ /* 0x000fe4000f8e10ff */
[----:B------:R-:W-:Y:S02]  /*7860*/  LEA.HI.SX32 R142, R142, R169, 0x1b ;  /* 0x000000a98e8e7211 */ /* 0x000fe400078fdaff */
[----:B------:R-:W-:Y:S02]  /*7870*/  LEA R151, R138, UR23, 0x2 ;  /* 0x000000178a977c11 */ /* 0x000fe4000f8e10ff */
[C---:B------:R-:W-:Y:S02]  /*7880*/  IADD3 R2, R169.reuse, 0x1c0, RZ ;  /* 0x000001c0a9027810 */ /* 0x040fe40007ffe0ff */
[----:B------:R-:W-:Y:S02]  /*7890*/  LEA R150, R136, UR23, 0x2 ;  /* 0x0000001788967c11 */ /* 0x000fe4000f8e10ff */
[----:B------:R-:W-:-:S02]  /*78a0*/  IADD3 R138, R169, 0x120, RZ ;  /* 0x00000120a98a7810 */ /* 0x000fc40007ffe0ff */
[----:B------:R-:W-:Y:S02]  /*78b0*/  ISETP.NE.AND P2, PT, R188, RZ, PT ;  /* 0x000000ffbc00720c */ /* 0x000fe40003f45270 */
[----:B------:R-:W-:Y:S02]  /*78c0*/  IADD3 R136, R169, 0x140, RZ ;  /* 0x00000140a9887810 */ /* 0x000fe40007ffe0ff */
[----:B------:R-:W-:Y:S02]  /*78d0*/  LEA R152, R142, UR23, 0x2 ;  /* 0x000000178e987c11 */ /* 0x000fe4000f8e10ff */
[-C--:B------:R-:W-:Y:S02]  /*78e0*/  LEA.HI.SX32 R2, R2, R169.reuse, 0x1b ;  /* 0x000000a902027211 */ /* 0x080fe400078fdaff */
[-C--:B------:R-:W-:Y:S02]  /*78f0*/  LEA.HI.SX32 R138, R138, R169.reuse, 0x1b ;  /* 0x000000a98a8a7211 */ /* 0x080fe400078fdaff */
[----:B------:R-:W-:-:S02]  /*7900*/  LEA.HI.SX32 R136, R136, R169, 0x1b ;  /* 0x000000a988887211 */ /* 0x000fc400078fdaff */
[----:B------:R-:W-:Y:S02]  /*7910*/  LEA R142, R2, UR23, 0x2 ;  /* 0x00000017028e7c11 */ /* 0x000fe4000f8e10ff */
[----:B------:R-:W-:Y:S02]  /*7920*/  LEA R147, R138, UR23, 0x2 ;  /* 0x000000178a937c11 */ /* 0x000fe4000f8e10ff */
[----:B------:R-:W-:Y:S02]  /*7930*/  MOV R2, UR48 ;  /* 0x0000003000027c02 */ /* 0x000fe40008000f00 */
[----:B------:R-:W-:Y:S02]  /*7940*/  SHF.L.U32 R3, R169, 0x4, RZ ;  /* 0x00000004a9037819 */ /* 0x000fe400000006ff */
[----:B------:R-:W-:Y:S02]  /*7950*/  LEA R146, R136, UR23, 0x2 ;  /* 0x0000001788927c11 */ /* 0x000fe4000f8e10ff */
[----:B------:R-:W-:-:S02]  /*7960*/  LEA R2, R2, R31, 0x8 ;  /* 0x0000001f02027211 */ /* 0x000fc400078e40ff */
[----:B------:R-:W-:Y:S02]  /*7970*/  LEA.HI.SX32 R3, R3, R3, 0x1b ;  /* 0x0000000303037211 */ /* 0x000fe400078fdaff */
[----:B------:R-:W-:Y:S02]  /*7980*/  @P2 IADD3 R2, R188, 0x200, RZ ;  /* 0x00000200bc022810 */ /* 0x000fe40007ffe0ff */
[----:B-1----:R-:W-:Y:S02]  /*7990*/  LEA R140, R3, UR23, 0x2 ;  /* 0x00000017038c7c11 */ /* 0x002fe4000f8e10ff */
[----:B------:R-:W-:Y:S02]  /*79a0*/  LEA R2, R2, UR23, 0x2 ;  /* 0x0000001702027c11 */ /* 0x000fe4000f8e10ff */
[----:B------:R-:W-:Y:S01]  /*79b0*/  ISETP.NE.AND P3, PT, R188, 0x1f, PT ;  /* 0x0000001fbc00780c */ /* 0x000fe20003f65270 */
[----:B--2---:R-:W-:Y:S04]  /*79c0*/  STS [R156+0x840], R5 ;  /* 0x000840059c007388 */ /* 0x004fe80000000800 */
[----:B------:R1:W-:Y:S02]  /*79d0*/  STS [R155+0x8c0], R0 ;  /* 0x0008c0009b007388 */ /* 0x0003e40000000800 */
[----:B-1----:R-:W-:-:S04]  /*79e0*/  IADD3 R0, R169, 0x100, RZ ;  /* 0x00000100a9007810 */ /* 0x002fc80007ffe0ff */
[----:B------:R-:W-:Y:S02]  /*79f0*/  LEA.HI.SX32 R148, R0, R169, 0x1b ;  /* 0x000000a900947211 */ /* 0x000fe400078fdaff */
[----:B------:R-:W-:-:S04]  /*7a00*/  IADD3 R0, R169, 0x180, RZ ;  /* 0x00000180a9007810 */ /* 0x000fc80007ffe0ff */
[----:B------:R-:W-:-:S04]  /*7a10*/  LEA.HI.SX32 R0, R0, R169, 0x1b ;  /* 0x000000a900007211 */ /* 0x000fc800078fdaff */
[----:B------:R-:W-:Y:S02]  /*7a20*/  LEA R144, R0, UR23, 0x2 ;  /* 0x0000001700907c11 */ /* 0x000fe4000f8e10ff */
[----:B------:R-:W-:-:S04]  /*7a30*/  IADD3 R0, R169, 0x1a0, RZ ;  /* 0x000001a0a9007810 */ /* 0x000fc80007ffe0ff */
[----:B------:R-:W-:Y:S02]  /*7a40*/  LEA.HI.SX32 R143, R0, R169, 0x1b ;  /* 0x000000a9008f7211 */ /* 0x000fe400078fdaff */
[----:B------:R-:W-:-:S04]  /*7a50*/  IADD3 R0, R169, 0x1e0, RZ ;  /* 0x000001e0a9007810 */ /* 0x000fc80007ffe0ff */
[----:B------:R-:W-:Y:S01]  /*7a60*/  LEA.HI.SX32 R141, R0, R169, 0x1b ;  /* 0x000000a9008d7211 */ /* 0x000fe200078fdaff */
[----:B------:R-:W-:-:S04]  /*7a70*/  FMUL.FTZ R0, R27, 1.4426950216293334961 ;  /* 0x3fb8aa3b1b007820 */ /* 0x000fc80000410000 */
[----:B------:R-:W-:Y:S01]  /*7a80*/  FMUL.FTZ R5, R0, R96 ;  /* 0x0000006000057220 */ /* 0x000fe20000410000 */
[----:B------:R-:W-:Y:S01]  /*7a90*/  STS [R154+0x940], R7 ;  /* 0x000940079a007388 */ /* 0x000fe20000000800 */
[----:B------:R-:W-:-:S04]  /*7aa0*/  LEA R148, R148, UR23, 0x2 ;  /* 0x0000001794947c11 */ /* 0x000fc8000f8e10ff */
[----:B------:R-:W1:Y:S01]  /*7ab0*/  MUFU.EX2 R5, R5 ;  /* 0x0000000500057308 */ /* 0x000e620000000800 */
[----:B---3--:R2:W-:Y:S04]  /*7ac0*/  STS [R153+0x9c0], R4 ;  /* 0x0009c00499007388 */ /* 0x0085e80000000800 */
[----:B------:R3:W-:Y:S01]  /*7ad0*/  STS [R152+0xa40], R9 ;  /* 0x000a400998007388 */ /* 0x0007e20000000800 */
[----:B------:R-:W-:-:S03]  /*7ae0*/  LEA R143, R143, UR23, 0x2 ;  /* 0x000000178f8f7c11 */ /* 0x000fc6000f8e10ff */
[----:B------:R4:W-:Y:S01]  /*7af0*/  STS [R151+0xac0], R6 ;  /* 0x000ac00697007388 */ /* 0x0009e20000000800 */
[----:B------:R-:W-:Y:S01]  /*7b00*/  LEA R141, R141, UR23, 0x2 ;  /* 0x000000178d8d7c11 */ /* 0x000fe2000f8e10ff */
[----:B--2---:R-:W2:Y:S02]  /*7b10*/  @!P4 LDC R4, c[0x0][0x21c] ;  /* 0x00008700ff04cb82 */ /* 0x004ea40000000800 */
        /* <DEDUP_REMOVED lines=27> */
[----:B-1----:R4:W-:Y:S01]  /*7cd0*/  STS [R2+0x2338], R5 ;  /* 0x0023380502007388 */ /* 0x0029e20000000800 */
[----:B---3--:R-:W-:Y:S01]  /*7ce0*/  @P3 LEA R9, R188, UR23, 0x2 ;  /* 0x00000017bc093c11 */ /* 0x008fe2000f8e10ff */
[----:B------:R-:W-:Y:S01]  /*7cf0*/  BAR.SYNC.DEFER_BLOCKING 0x0 ;  /* 0x0000000000007b1d */ /* 0x000fe20000010000 */
[----:B------:R-:W-:-:S05]  /*7d00*/  FMUL.FTZ R189, R0, R97 ;  /* 0x0000006100bd7220 */ /* 0x000fca0000410000 */
[----:B------:R-:W1:Y:S01]  /*7d10*/  @P3 LDS R9, [R9+0x2b3c] ;  /* 0x002b3c0009093984 */ /* 0x000e620000000800 */
[----:B------:R-:W3:Y:S01]  /*7d20*/  MUFU.EX2 R189, R189 ;  /* 0x000000bd00bd7308 */ /* 0x000ee20000000800 */
[----:B------:R-:W-:Y:S01]  /*7d30*/  BSSY B0, `(.L_x_7762) ;  /* 0x000000d000007945 */ /* 0x000fe20003800000 */
[----:B------:R-:W-:-:S03]  /*7d40*/  FMUL.FTZ R240, R0, R94 ;  /* 0x0000005e00f07220 */ /* 0x000fc60000410000 */
[----:B--2-4-:R-:W-:Y:S05]  /*7d50*/  @P3 BRA `(.L_x_7763) ;  /* 0x0000000000283947 */ /* 0x014fea0003800000 */
[----:B------:R-:W-:Y:S02]  /*7d60*/  ISETP.NE.AND P5, PT, R30, UR44, PT ;  /* 0x0000002c1e007c0c */ /* 0x000fe4000bfa5270 */
[----:B-1----:R-:W-:-:S11]  /*7d70*/  MOV R9, 0x3f800000 ;  /* 0x3f80000000097802 */ /* 0x002fd60000000f00 */
[----:B------:R-:W-:Y:S05]  /*7d80*/  @!P5 BRA `(.L_x_7763) ;  /* 0x00000000001cd947 */ /* 0x000fea0003800000 */
[----:B------:R-:W-:-:S04]  /*7d90*/  IADD3 R3, R30, -UR4, RZ ;  /* 0x800000041e037c10 */ /* 0x000fc8000fffe0ff */
[----:B------:R-:W-:-:S04]  /*7da0*/  LEA.HI R2, R3, R3, RZ, 0x1 ;  /* 0x0000000303027211 */ /* 0x000fc800078f08ff */
[----:B------:R-:W-:-:S04]  /*7db0*/  LOP3.LUT R2, R2, 0xfffffe, RZ, 0xc0, !PT ;  /* 0x00fffffe02027812 */ /* 0x000fc800078ec0ff */
[----:B------:R-:W-:-:S04]  /*7dc0*/  IADD3 R2, -R2, R3, RZ ;  /* 0x0000000302027210 */ /* 0x000fc80007ffe1ff */
[----:B------:R-:W-:-:S04]  /*7dd0*/  LEA R2, R2, R31, 0x8 ;  /* 0x0000001f02027211 */ /* 0x000fc800078e40ff */
[----:B------:R-:W-:-:S05]  /*7de0*/  LEA R2, R2, UR23, 0x2 ;  /* 0x0000001702027c11 */ /* 0x000fca000f8e10ff */
[----:B------:R2:W4:Y:S02]  /*7df0*/  LDS R9, [R2+0x2338] ;  /* 0x0023380002097984 */ /* 0x0005240000000800 */
.L_x_7763:
[----:B------:R-:W-:Y:S05]  /*7e00*/  BSYNC B0 ;  /* 0x0000000000007941 */ /* 0x000fea0003800000 */
.L_x_7762:
[----:B------:R-:W-:Y:S01]  /*7e10*/  VOTEU.ALL UP0, P4 ;  /* 0x00000000003f7886 */ /* 0x000fe20002000000 */
[----:B------:R-:W-:Y:S01]  /*7e20*/  HFMA2.MMA R3, -RZ, RZ, 0, 4.76837158203125e-07 ;  /* 0x00000008ff037435 */ /* 0x000fe200000001ff */
[C---:B------:R-:W-:Y:S01]  /*7e30*/  FMUL.FTZ R241, R0.reuse, R95 ;  /* 0x0000005f00f17220 */ /* 0x040fe20000410000 */
[----:B------:R-:W5:Y:S01]  /*7e40*/  MUFU.EX2 R240, R240 ;  /* 0x000000f000f07308 */ /* 0x000f620000000800 */
[----:B------:R-:W-:Y:S01]  /*7e50*/  FMUL.FTZ R204, R0, R92 ;  /* 0x0000005c00cc7220 */ /* 0x000fe20000410000 */
[----:B------:R-:W-:-:S06]  /*7e60*/  @!UP0 UIADD3 UR49, UR44, -0x2, URZ ;  /* 0xfffffffe2c318890 */ /* 0x000fcc000fffe03f */
[----:B--2---:R-:W-:Y:S01]  /*7e70*/  @!P4 IMAD R2, R4, UR49, R31 ;  /* 0x000000310402cc24 */ /* 0x004fe2000f8e021f */
[----:B------:R-:W-:Y:S01]  /*7e80*/  MOV R4, RZ ;  /* 0x000000ff00047202 */ /* 0x000fe20000000f00 */
[----:B------:R-:W2:Y:S02]  /*7e90*/  MUFU.EX2 R241, R241 ;  /* 0x000000f100f17308 */ /* 0x000ea40000000800 */
[----:B------:R-:W-:-:S05]  /*7ea0*/  @!P4 IMAD.WIDE R2, R2, R3, UR10 ;  /* 0x0000000a0202ce25 */ /* 0x000fca000f8e0203 */
[----:B------:R3:W4:Y:S01]  /*7eb0*/  @!P4 LDG.E R4, desc[UR26][R2.64+0x4] ;  /* 0x0000041a0204c981 */ /* 0x000722000c1e1900 */
[C---:B------:R-:W-:Y:S01]  /*7ec0*/  FMUL.FTZ R243, R0.reuse, R93 ;  /* 0x0000005d00f37220 */ /* 0x040fe20000410000 */
[----:B------:R-:W0:Y:S01]  /*7ed0*/  MUFU.EX2 R204, R204 ;  /* 0x000000cc00cc7308 */ /* 0x000e220000000800 */
[C---:B------:R-:W-:Y:S01]  /*7ee0*/  FMUL.FTZ R246, R0.reuse, R90 ;  /* 0x0000005a00f67220 */ /* 0x040fe20000410000 */
[----:B------:R-:W-:-:S06]  /*7ef0*/  FMUL.FTZ R187, R0, R91 ;  /* 0x0000005b00bb7220 */ /* 0x000fcc0000410000 */
[----:B------:R-:W1:Y:S01]  /*7f00*/  MUFU.EX2 R243, R243 ;  /* 0x000000f300f37308 */ /* 0x000e620000000800 */
[----:B---3--:R-:W-:Y:S01]  /*7f10*/  FMUL.FTZ R3, R5, R189 ;  /* 0x000000bd05037220 */ /* 0x008fe20000410000 */
[----:B------:R-:W-:-:S03]  /*7f20*/  FMUL.FTZ R194, R0, R89 ;  /* 0x0000005900c27220 */ /* 0x000fc60000410000 */
[----:B-----5:R-:W-:-:S03]  /*7f30*/  FMUL.FTZ R2, R240, R3 ;  /* 0x00000003f0027220 */ /* 0x020fc60000410000 */
[----:B------:R-:W3:Y:S01]  /*7f40*/  MUFU.EX2 R246, R246 ;  /* 0x000000f600f67308 */ /* 0x000ee20000000800 */
[----:B--2---:R-:W-:Y:S01]  /*7f50*/  FMUL.FTZ R3, R241, R2 ;  /* 0x00000002f1037220 */ /* 0x004fe20000410000 */
[----:B------:R-:W-:-:S06]  /*7f60*/  FMUL.FTZ R179, R0, R88 ;  /* 0x0000005800b37220 */ /* 0x000fcc0000410000 */
[----:B------:R-:W2:Y:S01]  /*7f70*/  MUFU.EX2 R187, R187 ;  /* 0x000000bb00bb7308 */ /* 0x000ea20000000800 */
[----:B0-----:R-:W-:Y:S01]  /*7f80*/  FMUL.FTZ R2, R204, R3 ;  /* 0x00000003cc027220 */ /* 0x001fe20000410000 */
[----:B------:R-:W-:-:S06]  /*7f90*/  FMUL.FTZ R250, R0, R87 ;  /* 0x0000005700fa7220 */ /* 0x000fcc0000410000 */
[----:B------:R-:W0:Y:S01]  /*7fa0*/  MUFU.EX2 R194, R194 ;  /* 0x000000c200c27308 */ /* 0x000e220000000800 */
[----:B-1----:R-:W-:Y:S01]  /*7fb0*/  FMUL.FTZ R3, R243, R2 ;  /* 0x00000002f3037220 */ /* 0x002fe20000410000 */
[----:B------:R-:W-:-:S06]  /*7fc0*/  FMUL.FTZ R139, R0, R86 ;  /* 0x00000056008b7220 */ /* 0x000fcc0000410000 */
[----:B------:R-:W1:Y:S01]  /*7fd0*/  MUFU.EX2 R179, R179 ;  /* 0x000000b300b37308 */ /* 0x000e620000000800 */
[----:B---3--:R-:W-:Y:S01]  /*7fe0*/  FMUL.FTZ R2, R246, R3 ;  /* 0x00000003f6027220 */ /* 0x008fe20000410000 */
[----:B------:R-:W-:-:S06]  /*7ff0*/  FMUL.FTZ R248, R0, R85 ;  /* 0x0000005500f87220 */ /* 0x000fcc0000410000 */
        /* <DEDUP_REMOVED lines=10> */
[----:B---3--:R-:W-:-:S07]  /*80a0*/  FMUL.FTZ R0, R250, R3 ;  /* 0x00000003fa007220 */ /* 0x008fce0000410000 */
[----:B------:R-:W3:Y:S01]  /*80b0*/  MUFU.EX2 R195, R195 ;  /* 0x000000c300c37308 */ /* 0x000ee20000000800 */
[----:B--2---:R-:W-:-:S04]  /*80c0*/  FMUL.FTZ R11, R139, R0 ;  /* 0x000000008b0b7220 */ /* 0x004fc80000410000 */
[----:B0-----:R-:W-:Y:S01]  /*80d0*/  FMUL.FTZ R0, R248, R11 ;  /* 0x0000000bf8007220 */ /* 0x001fe20000410000 */
[----:B------:R-:W-:Y:S01]  /*80e0*/  FMUL.FTZ R181, R113, R96 ;  /* 0x0000006071b57220 */ /* 0x000fe20000410000 */
[----:B------:R-:W-:Y:S02]  /*80f0*/  FMUL.FTZ R206, R112, R97 ;  /* 0x0000006170ce7220 */ /* 0x000fe40000410000 */
[----:B-1----:R-:W-:Y:S01]  /*8100*/  FMUL.FTZ R0, R183, R0 ;  /* 0x00000000b7007220 */ /* 0x002fe20000410000 */
[----:B------:R-:W-:Y:S01]  /*8110*/  FMUL.FTZ R237, R111, R94 ;  /* 0x0000005e6fed7220 */ /* 0x000fe20000410000 */
[----:B------:R-:W-:Y:S01]  /*8120*/  FMUL.FTZ R6, R25, R206 ;  /* 0x000000ce19067220 */ /* 0x000fe20000410000 */
[----:B------:R-:W-:Y:S01]  /*8130*/  FMUL.FTZ R236, R110, R95 ;  /* 0x0000005f6eec7220 */ /* 0x000fe20000410000 */
[----:B---3--:R-:W-:Y:S01]  /*8140*/  FMUL.FTZ R205, R195, R0 ;  /* 0x00000000c3cd7220 */ /* 0x008fe20000410000 */
[----:B------:R-:W-:Y:S01]  /*8150*/  FMUL.FTZ R0, R26, R181 ;  /* 0x000000b51a007220 */ /* 0x000fe20000410000 */
[----:B------:R-:W-:Y:S01]  /*8160*/  FMUL.FTZ R237, R24, R237 ;  /* 0x000000ed18ed7220 */ /* 0x000fe20000410000 */
[----:B------:R-:W0:Y:S02]  /*8170*/  MUFU.EX2 R132, R132 ;  /* 0x0000008400847308 */ /* 0x000e240000000800 */
[----:B------:R-:W-:Y:S01]  /*8180*/  FFMA.FTZ R2, R0, R189, R6 ;  /* 0x000000bd00027223 */ /* 0x000fe20000010006 */
[----:B------:R-:W-:Y:S01]  /*8190*/  FMUL.FTZ R193, R109, R92 ;  /* 0x0000005c6dc17220 */ /* 0x000fe20000410000 */
[----:B------:R-:W-:-:S02]  /*81a0*/  FMUL.FTZ R236, R23, R236 ;  /* 0x000000ec17ec7220 */ /* 0x000fc40000410000 */
        /* <DEDUP_REMOVED lines=19> */
[C---:B0-----:R-:W-:Y:S01]  /*82e0*/  FFMA.FTZ R135, R132.reuse, R196, R203 ;  /* 0x000000c484877223 */ /* 0x041fe200000100cb */
[----:B----4-:R-:W-:Y:S01]  /*82f0*/  FMUL.FTZ R218, R132, R9 ;  /* 0x0000000984da7220 */ /* 0x010fe20000410000 */
[----:B------:R-:W-:Y:S01]  /*8300*/  FMUL.FTZ R198, R104, R89 ;  /* 0x0000005968c67220 */ /* 0x000fe20000410000 */
[----:B------:R-:W-:Y:S01]  /*8310*/  FMUL.FTZ R2, R18, R191 ;  /* 0x000000bf12027220 */ /* 0x000fe20000410000 */
[----:B------:R-:W-:Y:S01]  /*8320*/  FFMA.FTZ R200, R246, R200, R233 ;  /* 0x000000c8f6c87223 */ /* 0x000fe200000100e9 */
[----:B------:R-:W-:Y:S01]  /*8330*/  FMUL.FTZ R216, R69, R134 ;  /* 0x0000008645d87220 */ /* 0x000fe20000410000 */
[C---:B------:R-:W-:Y:S01]  /*8340*/  FFMA.FTZ R135, R195.reuse, R135, R138 ;  /* 0x00000087c3877223 */ /* 0x040fe2000001008a */
[----:B------:R-:W-:Y:S01]  /*8350*/  FMUL.FTZ R218, R195, R218 ;  /* 0x000000dac3da7220 */ /* 0x000fe20000410000 */
        /* <DEDUP_REMOVED lines=13> */
[----:B------:R-:W-:Y:S01]  /*8430*/  FFMA.FTZ R200, R179, R200, R230 ;  /* 0x000000c8b3c87223 */ /* 0x000fe200000100e6 */
[----:B------:R-:W-:Y:S01]  /*8440*/  FMUL.FTZ R207, R72, R131 ;  /* 0x0000008348cf7220 */ /* 0x000fe20000410000 */
[C---:B------:R-:W-:Y:S01]  /*8450*/  FFMA.FTZ R135, R139.reuse, R135, R218 ;  /* 0x000000878b877223 */ /* 0x040fe200000100da */
[----:B------:R-:W-:Y:S01]  /*8460*/  FMUL.FTZ R131, R139, R130 ;  /* 0x000000828b837220 */ /* 0x000fe20000410000 */
[C---:B------:R-:W-:Y:S01]  /*8470*/  FFMA.FTZ R133, R250.reuse, R200, R3 ;  /* 0x000000c8fa857223 */ /* 0x040fe20000010003 */
[----:B------:R-:W-:Y:S01]  /*8480*/  FMUL.FTZ R220, R73, R8 ;  /* 0x0000000849dc7220 */ /* 0x000fe20000410000 */
[C---:B------:R-:W-:Y:S01]  /*8490*/  FFMA.FTZ R135, R250.reuse, R135, R207 ;  /* 0x00000087fa877223 */ /* 0x040fe200000100cf */
[----:B------:R-:W-:Y:S01]  /*84a0*/  FMUL.FTZ R8, R250, R131 ;  /* 0x00000083fa087220 */ /* 0x000fe20000410000 */
[----:B------:R-:W-:Y:S01]  /*84b0*/  FMUL.FTZ R185, R101, R84 ;  /* 0x0000005465b97220 */ /* 0x000fe20000410000 */
[----:B------:R-:W-:Y:S01]  /*84c0*/  FFMA.FTZ R133, R139, R133, R228 ;  /* 0x000000858b857223 */ /* 0x000fe200000100e4 */
[----:B------:R-:W-:Y:S01]  /*84d0*/  FMUL.FTZ R136, R132, R205 ;  /* 0x000000cd84887220 */ /* 0x000fe20000410000 */
        /* <DEDUP_REMOVED lines=22> */
[----:B------:R-:W-:Y:S01]  /*8640*/  FMUL.FTZ R208, R79, R208 ;  /* 0x000000d04fd07220 */ /* 0x000fe20000410000 */
[----:B------:R-:W0:Y:S01]  /*8650*/  SHFL.UP PT, R8, R7, 0x1, RZ ;  /* 0x0420000007087989 */ /* 0x000e2200000e00ff */
[C---:B------:R-:W-:Y:S01]  /*8660*/  FFMA.FTZ R135, R204.reuse, R135, R201 ;  /* 0x00000087cc877223 */ /* 0x040fe200000100c9 */
[----:B------:R-:W-:-:S02]  /*8670*/  FMUL.FTZ R130, R204, R133 ;  /* 0x00000085cc827220 */ /* 0x000fc40000410000 */
[----:B------:R-:W1:Y:S01]  /*8680*/  SHFL.UP PT, R131, R136, 0x1, RZ ;  /* 0x0420000088837989 */ /* 0x000e6200000e00ff */
[----:B------:R-:W-:Y:S01]  /*8690*/  FMUL.FTZ R197, R80, R197 ;  /* 0x000000c550c57220 */ /* 0x000fe20000410000 */
[C---:B------:R-:W-:Y:S01]  /*86a0*/  FFMA.FTZ R135, R241.reuse, R135, R208 ;  /* 0x00000087f1877223 */ /* 0x040fe200000100d0 */
[----:B------:R-:W-:Y:S01]  /*86b0*/  FMUL.FTZ R133, R241, R130 ;  /* 0x00000082f1857220 */ /* 0x000fe20000410000 */
[----:B------:R-:W-:Y:S02]  /*86c0*/  FMUL.FTZ R212, R81, R212 ;  /* 0x000000d451d47220 */ /* 0x000fe40000410000 */
[C---:B------:R-:W-:Y:S01]  /*86d0*/  FFMA.FTZ R135, R240.reuse, R135, R197 ;  /* 0x00000087f0877223 */ /* 0x040fe200000100c5 */
[----:B------:R-:W-:Y:S01]  /*86e0*/  FMUL.FTZ R222, R240, R133 ;  /* 0x00000085f0de7220 */ /* 0x000fe20000410000 */
[----:B------:R-:W-:Y:S02]  /*86f0*/  ISETP.GE.AND P4, PT, R169, 0x1, PT ;  /* 0x00000001a900780c */ /* 0x000fe40003f86270 */
[C---:B------:R-:W-:Y:S01]  /*8700*/  FFMA.FTZ R209, R189.reuse, R135, R212 ;  /* 0x00000087bdd17223 */ /* 0x040fe200000100d4 */
[----:B------:R-:W-:-:S04]  /*8710*/  FMUL.FTZ R222, R189, R222 ;  /* 0x000000debdde7220 */ /* 0x000fc80000410000 */
[----:B------:R-:W2:Y:S04]  /*8720*/  SHFL.DOWN PT, R130, R209, 0x1, 0x1f ;  /* 0x08201f00d1827f89 */ /* 0x000ea800000e0000 */
[----:B------:R-:W3:Y:S02]  /*8730*/  SHFL.DOWN PT, R133, R222, 0x1, 0x1f ;  /* 0x08201f00de857f89 */ /* 0x000ee400000e0000 */
[C---:B0-----:R-:W-:Y:S01]  /*8740*/  @P4 FFMA.FTZ R7, R136.reuse, R8, R7 ;  /* 0x0000000888074223 */ /* 0x041fe20000010007 */
[----:B-1----:R-:W-:Y:S01]  /*8750*/  @P4 FMUL.FTZ R136, R136, R131 ;  /* 0x0000008388884220 */ /* 0x002fe20000410000 */
[----:B------:R-:W-:-:S03]  /*8760*/  ISETP.NE.AND P5, PT, R159, 0x1f, PT ;  /* 0x0000001f9f00780c */ /* 0x000fc60003fa5270 */
[----:B------:R-:W0:Y:S04]  /*8770*/  SHFL.UP PT, R8, R7, 0x2, RZ ;  /* 0x0440000007087989 */ /* 0x000e2800000e00ff */
[----:B------:R-:W1:Y:S01]  /*8780*/  SHFL.UP PT, R131, R136, 0x2, RZ ;  /* 0x0440000088837989 */ /* 0x000e6200000e00ff */
[----:B------:R-:W-:-:S05]  /*8790*/  ISETP.GE.AND P4, PT, R169, 0x2, PT ;  /* 0x00000002a900780c */ /* 0x000fca0003f86270 */
[C---:B--2---:R-:W-:Y:S01]  /*87a0*/  @P5 FFMA.FTZ R209, R222.reuse, R130, R209 ;  /* 0x00000082ded15223 */ /* 0x044fe200000100d1 */
[----:B---3--:R-:W-:-:S04]  /*87b0*/  @P5 FMUL.FTZ R222, R222, R133 ;  /* 0x00000085dede5220 */ /* 0x008fc80000410000 */
[----:B------:R-:W2:Y:S04]  /*87c0*/  SHFL.DOWN PT, R130, R209, 0x2, 0x1f ;  /* 0x08401f00d1827f89 */ /* 0x000ea800000e0000 */
[----:B------:R-:W3:Y:S01]  /*87d0*/  SHFL.DOWN PT, R133, R222, 0x2, 0x1f ;  /* 0x08401f00de857f89 */ /* 0x000ee200000e0000 */
[C---:B0-----:R-:W-:Y:S01]  /*87e0*/  @P4 FFMA.FTZ R7, R136.reuse, R8, R7 ;  /* 0x0000000888074223 */ /* 0x041fe20000010007 */
[----:B-1----:R-:W-:Y:S01]  /*87f0*/  @P4 FMUL.FTZ R136, R136, R131 ;  /* 0x0000008388884220 */ /* 0x002fe20000410000 */
[----:B------:R-:W-:-:S03]  /*8800*/  ISETP.GE.U32.AND P5, PT, R159, 0x1e, PT ;  /* 0x0000001e9f00780c */ /* 0x000fc60003fa6070 */
[----:B------:R-:W0:Y:S04]  /*8810*/  SHFL.UP PT, R8, R7, 0x4, RZ ;  /* 0x0480000007087989 */ /* 0x000e2800000e00ff */
[----:B------:R-:W1:Y:S01]  /*8820*/  SHFL.UP PT, R131, R136, 0x4, RZ ;  /* 0x0480000088837989 */ /* 0x000e6200000e00ff */
[----:B------:R-:W-:-:S05]  /*8830*/  ISETP.GE.AND P4, PT, R169, 0x4, PT ;  /* 0x00000004a900780c */ /* 0x000fca0003f86270 */
[C---:B--2---:R-:W-:Y:S01]  /*8840*/  @!P5 FFMA.FTZ R209, R222.reuse, R130, R209 ;  /* 0x00000082ded1d223 */ /* 0x044fe200000100d1 */
[----:B---3--:R-:W-:-:S04]  /*8850*/  @!P5 FMUL.FTZ R222, R222, R133 ;  /* 0x00000085deded220 */ /* 0x008fc80000410000 */
        /* <DEDUP_REMOVED lines=9> */
[----:B---3--:R-:W-:Y:S01]  /*88f0*/  @!P5 FMUL.FTZ R222, R222, R133 ;  /* 0x00000085deded220 */ /* 0x008fe20000410000 */
[----:B------:R-:W-:-:S03]  /*8900*/  ISETP.LE.OR P1, PT, R30, UR44, P1 ;  /* 0x0000002c1e007c0c */ /* 0x000fc60008f23670 */
[----:B------:R-:W2:Y:S04]  /*8910*/  SHFL.DOWN PT, R200, R209, 0x8, 0x1f ;  /* 0x09001f00d1c87f89 */ /* 0x000ea800000e0000 */
[----:B------:R-:W3:Y:S01]  /*8920*/  SHFL.DOWN PT, R135, R222, 0x8, 0x1f ;  /* 0x09001f00de877f89 */ /* 0x000ee200000e0000 */
[C---:B0-----:R-:W-:Y:S01]  /*8930*/  @P4 FFMA.FTZ R7, R136.reuse, R8, R7 ;  /* 0x0000000888074223 */ /* 0x041fe20000010007 */
[----:B-1----:R-:W-:Y:S01]  /*8940*/  @P4 FMUL.FTZ R136, R136, R131 ;  /* 0x0000008388884220 */ /* 0x002fe20000410000 */
[----:B------:R-:W-:Y:S01]  /*8950*/  HFMA2.MMA R131, -RZ, RZ, 0, 0 ;  /* 0x00000000ff837435 */ /* 0x000fe200000001ff */
[----:B------:R-:W-:Y:S02]  /*8960*/  ISETP.GE.U32.AND P4, PT, R159, 0x18, PT ;  /* 0x000000189f00780c */ /* 0x000fe40003f86070 */
[----:B------:R-:W0:Y:S01]  /*8970*/  SHFL.UP PT, R8, R7, 0x10, RZ ;  /* 0x0600000007087989 */ /* 0x000e2200000e00ff */
[----:B------:R-:W-:-:S03]  /*8980*/  MOV R130, 0x3f800000 ;  /* 0x3f80000000827802 */ /* 0x000fc60000000f00 */
[----:B------:R-:W1:Y:S01]  /*8990*/  SHFL.UP PT, R133, R136, 0x10, RZ ;  /* 0x0600000088857989 */ /* 0x000e6200000e00ff */
[----:B------:R-:W-:-:S05]  /*89a0*/  @!P1 LEA R134, R31, UR23, 0x3 ;  /* 0x000000171f869c11 */ /* 0x000fca000f8e18ff */
[----:B------:R-:W-:Y:S01]  /*89b0*/  @!P1 LDS.64 R130, [R134+0x2bb8] ;  /* 0x002bb80086829984 */ /* 0x000fe20000000a00 */
[----:B------:R-:W-:Y:S01]  /*89c0*/  ISETP.GE.AND P1, PT, R169, 0x10, PT ;  /* 0x00000010a900780c */ /* 0x000fe20003f26270 */
[C---:B--2---:R-:W-:Y:S01]  /*89d0*/  @!P4 FFMA.FTZ R209, R222.reuse, R200, R209 ;  /* 0x000000c8ded1c223 */ /* 0x044fe200000100d1 */
[----:B---3--:R-:W-:-:S04]  /*89e0*/  @!P4 FMUL.FTZ R222, R222, R135 ;  /* 0x00000087dedec220 */ /* 0x008fc80000410000 */
[----:B------:R-:W2:Y:S04]  /*89f0*/  SHFL.DOWN PT, R211, R209, 0x10, 0x1f ;  /* 0x0a001f00d1d37f89 */ /* 0x000ea800000e0000 */
[----:B------:R-:W3:Y:S03]  /*8a00*/  SHFL.DOWN PT, R135, R222, 0x10, 0x1f ;  /* 0x0a001f00de877f89 */ /* 0x000ee600000e0000 */
[C---:B0-----:R-:W-:Y:S01]  /*8a10*/  @P1 FFMA.FTZ R7, R136.reuse, R8, R7 ;  /* 0x0000000888071223 */ /* 0x041fe20000010007 */
[----:B-1----:R-:W-:Y:S01]  /*8a20*/  @P1 FMUL.FTZ R136, R136, R133 ;  /* 0x0000008588881220 */ /* 0x002fe20000410000 */
[----:B------:R-:W-:Y:S01]  /*8a30*/  ISETP.GE.U32.AND P1, PT, R159, 0x10, PT ;  /* 0x000000109f00780c */ /* 0x000fe20003f26070 */
[----:B------:R-:W-:Y:S04]  /*8a40*/  SHFL.IDX PT, R200, R4, RZ, 0x1f ;  /* 0x00001fff04c87589 */ /* 0x000fe800000e0000 */
[----:B------:R-:W-:Y:S04]  /*8a50*/  SHFL.UP PT, R7, R7, 0x1, RZ ;  /* 0x0420000007077989 */ /* 0x000fe800000e00ff */
[----:B------:R-:W0:Y:S04]  /*8a60*/  SHFL.UP PT, R136, R136, 0x1, RZ ;  /* 0x0420000088887989 */ /* 0x000e2800000e00ff */
[C---:B--2---:R-:W-:Y:S01]  /*8a70*/  @!P1 FFMA.FTZ R209, R222.reuse, R211, R209 ;  /* 0x000000d3ded19223 */ /* 0x044fe200000100d1 */
[----:B---3--:R-:W-:-:S04]  /*8a80*/  @!P1 FMUL.FTZ R222, R222, R135 ;  /* 0x00000087dede9220 */ /* 0x008fc80000410000 */
[----:B------:R-:W-:Y:S04]  /*8a90*/  SHFL.DOWN PT, R135, R209, 0x1, 0x1f ;  /* 0x08201f00d1877f89 */ /* 0x000fe800000e0000 */
[----:B------:R-:W-:Y:S04]  /*8aa0*/  SHFL.IDX PT, R211, R131, RZ, 0x1f ;  /* 0x00001fff83d37589 */ /* 0x000fe800000e0000 */
[----:B------:R-:W1:Y:S01]  /*8ab0*/  SHFL.DOWN PT, R8, R222, 0x1, 0x1f ;  /* 0x08201f00de087f89 */ /* 0x000e6200000e0000 */
[----:B0-----:R-:W-:-:S04]  /*8ac0*/  @P2 FFMA.FTZ R200, R136, R200, R7 ;  /* 0x000000c888c82223 */ /* 0x001fc80000010007 */
[----:B------:R-:W-:-:S04]  /*8ad0*/  FFMA.FTZ R200, R5, R200, R0 ;  /* 0x000000c805c87223 */ /* 0x000fc80000010000 */
[----:B------:R-:W-:-:S04]  /*8ae0*/  FFMA.FTZ R134, R189, R200, R6 ;  /* 0x000000c8bd867223 */ /* 0x000fc80000010006 */
[----:B------:R-:W-:-:S04]  /*8af0*/  FFMA.FTZ R134, R240, R134, R237 ;  /* 0x00000086f0867223 */ /* 0x000fc800000100ed */
[----:B------:R-:W-:Y:S01]  /*8b00*/  FFMA.FTZ R133, R241, R134, R236 ;  /* 0x00000086f1857223 */ /* 0x000fe200000100ec */
[----:B-1----:R-:W-:-:S03]  /*8b10*/  @P3 FFMA.FTZ R211, R8, R211, R135 ;  /* 0x000000d308d33223 */ /* 0x002fc60000010087 */
        /* <DEDUP_REMOVED lines=12> */
[C---:B------:R-:W-:Y:S01]  /*8be0*/  FFMA.FTZ R181, R250.reuse, R137, R3 ;  /* 0x00000089fab57223 */ /* 0x040fe20000010003 */
[----:B------:R-:W-:Y:S01]  /*8bf0*/  FFMA.FTZ R3, R250, R4, R207 ;  /* 0x00000004fa037223 */ /* 0x000fe200000100cf */
[----:B------:R-:W-:Y:S03]  /*8c00*/  SHFL.IDX PT, R209, R209, RZ, 0x1f ;  /* 0x00001fffd1d17589 */ /* 0x000fe600000e0000 */
[----:B------:R-:W-:Y:S01]  /*8c10*/  FFMA.FTZ R2, R179, R3, R220 ;  /* 0x00000003b3027223 */ /* 0x000fe200000100dc */
[----:B------:R-:W0:Y:S03]  /*8c20*/  SHFL.IDX PT, R222, R222, RZ, 0x1f ;  /* 0x00001fffdede7589 */ /* 0x000e2600000e0000 */
[----:B------:R-:W-:-:S04]  /*8c30*/  FFMA.FTZ R194, R194, R2, R205 ;  /* 0x00000002c2c27223 */ /* 0x000fc800000100cd */
[----:B------:R-:W-:Y:S01]  /*8c40*/  FFMA.FTZ R179, R187, R194, R214 ;  /* 0x000000c2bbb37223 */ /* 0x000fe200000100d6 */
[----:B------:R-:W-:-:S03]  /*8c50*/  ISETP.NE.AND P6, PT, R188, RZ, PT ;  /* 0x000000ffbc00720c */ /* 0x000fc60003fc5270 */
[----:B------:R-:W-:-:S04]  /*8c60*/  FFMA.FTZ R246, R246, R179, R199 ;  /* 0x000000b3f6f67223 */ /* 0x000fc800000100c7 */
[----:B------:R-:W-:-:S04]  /*8c70*/  FFMA.FTZ R243, R243, R246, R210 ;  /* 0x000000f6f3f37223 */ /* 0x000fc800000100d2 */
[----:B------:R-:W-:Y:S02]  /*8c80*/  FFMA.FTZ R242, R204, R243, R201 ;  /* 0x000000f3ccf27223 */ /* 0x000fe400000100c9 */
[----:B------:R-:W-:Y:S02]  /*8c90*/  @!P6 LEA R203, R31, UR23, 0x3 ;  /* 0x000000171fcbec11 */ /* 0x000fe4000f8e18ff */
[----:B------:R-:W-:Y:S01]  /*8ca0*/  FFMA.FTZ R241, R241, R242, R208 ;  /* 0x000000f2f1f17223 */ /* 0x000fe200000100d0 */
[C---:B0-----:R-:W-:Y:S01]  /*8cb0*/  FFMA.FTZ R131, R222.reuse, R131, R209 ;  /* 0x00000083de837223 */ /* 0x041fe200000100d1 */
[----:B------:R-:W-:Y:S01]  /*8cc0*/  FMUL.FTZ R130, R222, R130 ;  /* 0x00000082de827220 */ /* 0x000fe20000410000 */
[----:B------:R-:W-:Y:S01]  /*8cd0*/  FFMA.FTZ R139, R139, R181, R228 ;  /* 0x000000b58b8b7223 */ /* 0x000fe200000100e4 */
[----:B------:R-:W-:Y:S01]  /*8ce0*/  FFMA.FTZ R240, R240, R241, R197 ;  /* 0x000000f1f0f07223 */ /* 0x000fe200000100c5 */
[----:B------:R-:W-:Y:S02]  /*8cf0*/  SHF.L.U32 R181, R188, 0x4, RZ ;  /* 0x00000004bcb57819 */ /* 0x000fe400000006ff */
[----:B------:R0:W-:Y:S01]  /*8d00*/  @!P6 STS.64 [R203+0x2bb8], R130 ;  /* 0x002bb882cb00e388 */ /* 0x0001e20000000a00 */
[----:B------:R-:W-:Y:S01]  /*8d10*/  FFMA.FTZ R239, R189, R240, R212 ;  /* 0x000000f0bdef7223 */ /* 0x000fe200000100d4 */
[----:B------:R-:W-:Y:S01]  /*8d20*/  LEA.HI.SX32 R181, R181, R181, 0x1b ;  /* 0x000000b5b5b57211 */ /* 0x000fe200078fdaff */
[----:B------:R-:W-:Y:S01]  /*8d30*/  FMUL.FTZ R199, R5, R86 ;  /* 0x0000005605c77220 */ /* 0x000fe20000410000 */
[----:B------:R-:W-:Y:S01]  /*8d40*/  FMUL.FTZ R232, R18, R191 ;  /* 0x000000bf12e87220 */ /* 0x000fe20000410000 */
[----:B------:R-:W-:Y:S01]  /*8d50*/  FADD.FTZ R0, -R0, R200 ;  /* 0x000000c800007221 */ /* 0x000fe20000010100 */
[----:B------:R-:W-:Y:S01]  /*8d60*/  FMUL.FTZ R191, R239, R96 ;  /* 0x00000060efbf7220 */ /* 0x000fe20000410000 */
[----:B0-----:R-:W-:Y:S01]  /*8d70*/  FMUL.FTZ R131, R25, R206 ;  /* 0x000000ce19837220 */ /* 0x001fe20000410000 */
[----:B------:R-:W-:Y:S01]  /*8d80*/  LEA R181, R181, UR23, 0x2 ;  /* 0x00000017b5b57c11 */ /* 0x000fe2000f8e10ff */
[----:B------:R-:W-:-:S02]  /*8d90*/  FMUL.FTZ R130, R103, R199 ;  /* 0x000000c767827220 */ /* 0x000fc40000410000 */
[----:B------:R-:W-:Y:S01]  /*8da0*/  FFMA.FTZ R189, R189, R200, R131 ;  /* 0x000000c8bdbd7223 */ /* 0x000fe20000010083 */
[----:B------:R-:W-:Y:S01]  /*8db0*/  FMUL.FTZ R235, R22, R193 ;  /* 0x000000c116eb7220 */ /* 0x000fe20000410000 */
[----:B------:R-:W-:Y:S02]  /*8dc0*/  FMUL.FTZ R193, R240, R97 ;  /* 0x00000061f0c17220 */ /* 0x000fe40000410000 */
[----:B------:R-:W-:Y:S01]  /*8dd0*/  FADD.FTZ R238, -R131, R189 ;  /* 0x000000bd83ee7221 */ /* 0x000fe20000010100 */
[----:B------:R-:W-:Y:S01]  /*8de0*/  FFMA.FTZ R131, R0, R191, RZ ;  /* 0x000000bf00837223 */ /* 0x000fe200000100ff */
[----:B------:R-:W-:Y:S01]  /*8df0*/  FFMA.FTZ R248, R248, R139, R227 ;  /* 0x0000008bf8f87223 */ /* 0x000fe200000100e3 */
[----:B------:R0:W-:Y:S01]  /*8e00*/  STS [R181+0x10ac], R130 ;  /* 0x0010ac82b5007388 */ /* 0x0001e20000000800 */
[----:B------:R-:W-:Y:S01]  /*8e10*/  FADD.FTZ R237, -R237, R134 ;  /* 0x00000086eded7221 */ /* 0x000fe20000010100 */
[----:B------:R-:W-:Y:S01]  /*8e20*/  FFMA.FTZ R206, R238, R193, R131 ;  /* 0x000000c1eece7223 */ /* 0x000fe20000010083 */
[----:B------:R-:W-:Y:S01]  /*8e30*/  FFMA.FTZ R198, R183, R248, R198 ;  /* 0x000000f8b7c67223 */ /* 0x000fe200000100c6 */
[----:B------:R-:W-:Y:S01]  /*8e40*/  FADD.FTZ R236, -R236, R133 ;  /* 0x00000085ecec7221 */ /* 0x000fe20000010100 */
[----:B------:R-:W-:Y:S01]  /*8e50*/  FMUL.FTZ R197, R242, R95 ;  /* 0x0000005ff2c57220 */ /* 0x000fe20000410000 */
[----:B0-----:R-:W-:Y:S01]  /*8e60*/  FFMA.FTZ R130, R204, R133, R235 ;  /* 0x00000085cc827223 */ /* 0x001fe200000100eb */
[----:B------:R-:W-:Y:S01]  /*8e70*/  FMUL.FTZ R204, R241, R94 ;  /* 0x0000005ef1cc7220 */ /* 0x000fe20000410000 */
[----:B------:R-:W-:Y:S01]  /*8e80*/  FFMA.FTZ R198, R195, R198, R10 ;  /* 0x000000c6c3c67223 */ /* 0x000fe2000001000a */
[----:B------:R-:W-:-:S02]  /*8e90*/  FMUL.FTZ R195, R6, R85 ;  /* 0x0000005506c37220 */ /* 0x000fc40000410000 */
[----:B------:R-:W-:Y:S01]  /*8ea0*/  FFMA.FTZ R201, R237, R204, R206 ;  /* 0x000000ccedc97223 */ /* 0x000fe200000100ce */
[----:B------:R-:W-:Y:S01]  /*8eb0*/  FADD.FTZ R235, -R235, R130 ;  /* 0x00000082ebeb7221 */ /* 0x000fe20000010100 */
[----:B------:R-:W-:Y:S02]  /*8ec0*/  FMUL.FTZ R208, R243, R92 ;  /* 0x0000005cf3d07220 */ /* 0x000fe40000410000 */
[----:B------:R-:W-:Y:S01]  /*8ed0*/  FFMA.FTZ R206, R236, R197, R201 ;  /* 0x000000c5ecce7223 */ /* 0x000fe200000100c9 */
[----:B------:R-:W-:Y:S01]  /*8ee0*/  FMUL.FTZ R210, R100, R195 ;  /* 0x000000c364d27220 */ /* 0x000fe20000410000 */
[----:B------:R-:W-:Y:S01]  /*8ef0*/  FFMA.FTZ R131, R187, R136, R232 ;  /* 0x00000088bb837223 */ /* 0x000fe200000100e8 */
[----:B------:R-:W-:Y:S01]  /*8f00*/  FADD.FTZ R234, -R234, R135 ;  /* 0x00000087eaea7221 */ /* 0x000fe20000010100 */
[----:B------:R-:W-:Y:S01]  /*8f10*/  FMUL.FTZ R201, R246, R93 ;  /* 0x0000005df6c97220 */ /* 0x000fe20000410000 */
[----:B------:R-:W-:Y:S01]  /*8f20*/  FFMA.FTZ R187, R235, R208, R206 ;  /* 0x000000d0ebbb7223 */ /* 0x000fe200000100ce */
[----:B------:R0:W-:Y:S01]  /*8f30*/  STS [R181+0x10b0], R210 ;  /* 0x0010b0d2b5007388 */ /* 0x0001e20000000800 */
[----:B------:R-:W-:Y:S01]  /*8f40*/  FADD.FTZ R233, -R233, R136 ;  /* 0x00000088e9e97221 */ /* 0x000fe20000010100 */
[----:B------:R-:W-:Y:S01]  /*8f50*/  FMUL.FTZ R225, R7, R84 ;  /* 0x0000005407e17220 */ /* 0x000fe20000410000 */
[----:B------:R-:W-:Y:S01]  /*8f60*/  FFMA.FTZ R206, R234, R201, R187 ;  /* 0x000000c9eace7223 */ /* 0x000fe200000100bb */
[----:B------:R-:W-:Y:S01]  /*8f70*/  FADD.FTZ R232, -R232, R131 ;  /* 0x00000083e8e87221 */ /* 0x000fe20000010100 */
[----:B------:R-:W-:Y:S01]  /*8f80*/  FMUL.FTZ R203, R194, R91 ;  /* 0x0000005bc2cb7220 */ /* 0x000fe20000410000 */
[----:B0-----:R-:W-:Y:S01]  /*8f90*/  FMUL.FTZ R210, R179, R90 ;  /* 0x0000005ab3d27220 */ /* 0x001fe20000410000 */
[----:B------:R-:W-:Y:S01]  /*8fa0*/  FMUL.FTZ R244, R8, R83 ;  /* 0x0000005308f47220 */ /* 0x000fe20000410000 */
[----:B------:R-:W-:-:S02]  /*8fb0*/  FMUL.FTZ R214, R101, R225 ;  /* 0x000000e165d67220 */ /* 0x000fc40000410000 */
[----:B------:R-:W-:Y:S01]  /*8fc0*/  FFMA.FTZ R187, R233, R210, R206 ;  /* 0x000000d2e9bb7223 */ /* 0x000fe200000100ce */
[----:B------:R-:W-:Y:S01]  /*8fd0*/  FMUL.FTZ R205, R2, R89 ;  /* 0x0000005902cd7220 */ /* 0x000fe20000410000 */
[----:B------:R-:W-:Y:S01]  /*8fe0*/  FADD.FTZ R231, -R231, R138 ;  /* 0x0000008ae7e77221 */ /* 0x000fe20000010100 */
[----:B------:R-:W-:Y:S01]  /*8ff0*/  FMUL.FTZ R196, R9, R82 ;  /* 0x0000005209c47220 */ /* 0x000fe20000410000 */
[----:B------:R-:W-:Y:S01]  /*9000*/  FFMA.FTZ R206, R232, R203, R187 ;  /* 0x000000cbe8ce7223 */ /* 0x000fe200000100bb */
[----:B------:R-:W-:Y:S01]  /*9010*/  FMUL.FTZ R216, R98, R244 ;  /* 0x000000f462d87220 */ /* 0x000fe20000410000 */
[----:B------:R0:W-:Y:S01]  /*9020*/  STS [R181+0x10b4], R214 ;  /* 0x0010b4d6b5007388 */ /* 0x0001e20000000800 */
[----:B------:R-:W-:Y:S01]  /*9030*/  FMUL.FTZ R229, R17, R202 ;  /* 0x000000ca11e57220 */ /* 0x000fe20000410000 */
[----:B------:R-:W-:Y:S01]  /*9040*/  FMUL.FTZ R218, R99, R196 ;  /* 0x000000c463da7220 */ /* 0x000fe20000410000 */
[----:B------:R-:W-:Y:S01]  /*9050*/  FMUL.FTZ R202, R108, R201 ;  /* 0x000000c96cca7220 */ /* 0x000fe20000410000 */
[----:B------:R1:W-:Y:S01]  /*9060*/  STS [R181+0x10b8], R216 ;  /* 0x0010b8d8b5007388 */ /* 0x0003e20000000800 */
[----:B------:R-:W-:Y:S01]  /*9070*/  FMUL.FTZ R207, R4, R87 ;  /* 0x0000005704cf7220 */ /* 0x000fe20000410000 */
[-C--:B0-----:R-:W-:Y:S01]  /*9080*/  FMUL.FTZ R214, R104, R205.reuse ;  /* 0x000000cd68d67220 */ /* 0x081fe20000410000 */
[----:B------:R-:W-:Y:S01]  /*9090*/  FFMA.FTZ R205, R231, R205, R206 ;  /* 0x000000cde7cd7223 */ /* 0x000fe200000100ce */
[----:B------:R-:W-:Y:S01]  /*90a0*/  FMUL.FTZ R206, R107, R210 ;  /* 0x000000d26bce7220 */ /* 0x000fe20000410000 */
[----:B------:R-:W-:Y:S01]  /*90b0*/  FFMA.FTZ R250, R250, R137, R229 ;  /* 0x00000089fafa7223 */ /* 0x000fe200000100e5 */
[----:B-1----:R-:W-:Y:S01]  /*90c0*/  FMUL.FTZ R216, R3, R88 ;  /* 0x0000005803d87220 */ /* 0x002fe20000410000 */
[----:B------:R-:W-:Y:S01]  /*90d0*/  FADD.FTZ R230, -R230, R137 ;  /* 0x00000089e6e67221 */ /* 0x000fe20000010100 */
[----:B------:R0:W-:Y:S01]  /*90e0*/  STS [R181+0x10bc], R218 ;  /* 0x0010bcdab5007388 */ /* 0x0001e20000000800 */
[----:B------:R-:W-:Y:S01]  /*90f0*/  FMUL.FTZ R210, R109, R208 ;  /* 0x000000d06dd27220 */ /* 0x000fe20000410000 */
[----:B------:R-:W-:-:S02]  /*9100*/  FMUL.FTZ R220, R102, R207 ;  /* 0x000000cf66dc7220 */ /* 0x000fc40000410000 */
[----:B------:R1:W-:Y:S01]  /*9110*/  STS [R181+0x1098], R206 ;  /* 0x001098ceb5007388 */ /* 0x0003e20000000800 */
[----:B------:R-:W-:Y:S01]  /*9120*/  FMUL.FTZ R212, R106, R203 ;  /* 0x000000cb6ad47220 */ /* 0x000fe20000410000 */
[----:B------:R-:W-:Y:S01]  /*9130*/  FADD.FTZ R229, -R229, R250 ;  /* 0x000000fae5e57221 */ /* 0x000fe20000010100 */
[----:B------:R-:W-:Y:S01]  /*9140*/  FMUL.FTZ R208, R110, R197 ;  /* 0x000000c56ed07220 */ /* 0x000fe20000410000 */
[----:B------:R2:W-:Y:S01]  /*9150*/  STS [R181+0x1094], R202 ;  /* 0x001094cab5007388 */ /* 0x0005e20000000800 */
[-C--:B0-----:R-:W-:Y:S01]  /*9160*/  FMUL.FTZ R218, R105, R216.reuse ;  /* 0x000000d869da7220 */ /* 0x081fe20000410000 */
[----:B------:R-:W-:Y:S01]  /*9170*/  FFMA.FTZ R216, R230, R216, R205 ;  /* 0x000000d8e6d87223 */ /* 0x000fe200000100cd */
[----:B-1----:R-:W-:Y:S01]  /*9180*/  FMUL.FTZ R206, R111, R204 ;  /* 0x000000cc6fce7220 */ /* 0x002fe20000410000 */
[----:B------:R-:W-:Y:S01]  /*9190*/  FMUL.FTZ R204, R112, R193 ;  /* 0x000000c170cc7220 */ /* 0x000fe20000410000 */
[----:B--2---:R-:W-:Y:S01]  /*91a0*/  FMUL.FTZ R202, R113, R191 ;  /* 0x000000bf71ca7220 */ /* 0x004fe20000410000 */
[----:B------:R-:W-:Y:S01]  /*91b0*/  FFMA.FTZ R207, R229, R207, R216 ;  /* 0x000000cfe5cf7223 */ /* 0x000fe200000100d8 */
[----:B------:R-:W-:Y:S01]  /*91c0*/  FADD.FTZ R228, -R228, R139 ;  /* 0x0000008be4e47221 */ /* 0x000fe20000010100 */
[----:B------:R-:W-:Y:S01]  /*91d0*/  FMUL.FTZ R226, R12, R185 ;  /* 0x000000b90ce27220 */ /* 0x000fe20000410000 */
[----:B------:R-:W-:Y:S01]  /*91e0*/  STS [R181+0x10a8], R220 ;  /* 0x0010a8dcb5007388 */ /* 0x000fe20000000800 */
[----:B------:R-:W-:-:S03]  /*91f0*/  FADD.FTZ R227, -R227, R248 ;  /* 0x000000f8e3e37221 */ /* 0x000fc60000010100 */
[----:B------:R-:W-:Y:S01]  /*9200*/  STS [R181+0x10a4], R218 ;  /* 0x0010a4dab5007388 */ /* 0x000fe20000000800 */
[----:B------:R-:W-:-:S03]  /*9210*/  FFMA.FTZ R183, R183, R248, R226 ;  /* 0x000000f8b7b77223 */ /* 0x000fc600000100e2 */
[----:B------:R-:W-:Y:S04]  /*9220*/  STS [R181+0x10a0], R214 ;  /* 0x0010a0d6b5007388 */ /* 0x000fe80000000800 */
[----:B------:R0:W-:Y:S04]  /*9230*/  STS [R181+0x109c], R212 ;  /* 0x00109cd4b5007388 */ /* 0x0001e80000000800 */
[----:B------:R-:W-:Y:S04]  /*9240*/  STS [R181+0x1090], R210 ;  /* 0x001090d2b5007388 */ /* 0x000fe80000000800 */
[----:B------:R-:W-:Y:S04]  /*9250*/  STS [R181+0x108c], R208 ;  /* 0x00108cd0b5007388 */ /* 0x000fe80000000800 */
[----:B------:R-:W-:Y:S01]  /*9260*/  STS [R181+0x1088], R206 ;  /* 0x001088ceb5007388 */ /* 0x000fe20000000800 */
[----:B0-----:R-:W-:-:S03]  /*9270*/  FFMA.FTZ R212, R228, R199, R207 ;  /* 0x000000c7e4d47223 */ /* 0x001fc600000100cf */
[----:B------:R-:W-:Y:S04]  /*9280*/  STS [R181+0x1084], R204 ;  /* 0x001084ccb5007388 */ /* 0x000fe80000000800 */
[----:B------:R0:W-:Y:S01]  /*9290*/  STS [R181+0x1080], R202 ;  /* 0x001080cab5007388 */ /* 0x0001e20000000800 */
[----:B------:R-:W-:Y:S01]  /*92a0*/  FFMA.FTZ R195, R227, R195, R212 ;  /* 0x000000c3e3c37223 */ /* 0x000fe200000100d4 */
[----:B------:R-:W-:Y:S01]  /*92b0*/  FADD.FTZ R226, -R226, R183 ;  /* 0x000000b7e2e27221 */ /* 0x000fe20000010100 */
[C---:B------:R-:W-:Y:S02]  /*92c0*/  IADD3 R211, R188.reuse, 0x1a0, RZ ;  /* 0x000001a0bcd37810 */ /* 0x040fe40007ffe0ff */
[----:B------:R-:W-:Y:S01]  /*92d0*/  IADD3 R185, R188, 0x20, RZ ;  /* 0x00000020bcb97810 */ /* 0x000fe20007ffe0ff */
[----:B------:R-:W-:Y:S01]  /*92e0*/  FFMA.FTZ R225, R226, R225, R195 ;  /* 0x000000e1e2e17223 */ /* 0x000fe200000100c3 */
        /* <DEDUP_REMOVED lines=27> */
[-C--:B0-----:R-:W-:Y:S02]  /*94a0*/  LEA.HI.SX32 R202, R213, R188.reuse, 0x1b ;  /* 0x000000bcd5ca7211 */ /* 0x081fe400078fdaff */
[----:B------:R-:W-:Y:S02]  /*94b0*/  LEA.HI.SX32 R210, R215, R188, 0x1b ;  /* 0x000000bcd7d27211 */ /* 0x000fe400078fdaff */
[----:B------:R-:W-:Y:S01]  /*94c0*/  LEA R212, R211, UR23, 0x2 ;  /* 0x00000017d3d47c11 */ /* 0x000fe2000f8e10ff */
[----:B------:R-:W-:Y:S01]  /*94d0*/  FMUL.FTZ R133, R78, R133 ;  /* 0x000000854e857220 */ /* 0x000fe20000410000 */
[----:B------:R-:W-:Y:S01]  /*94e0*/  LEA R224, R185, UR23, 0x2 ;  /* 0x00000017b9e07c11 */ /* 0x000fe2000f8e10ff */
[----:B------:R-:W-:Y:S01]  /*94f0*/  BAR.SYNC.DEFER_BLOCKING 0x0 ;  /* 0x0000000000007b1d */ /* 0x000fe20000010000 */
        /* <DEDUP_REMOVED lines=13> */
[----:B------:R-:W-:Y:S01]  /*95d0*/  LEA R210, R210, UR23, 0x2 ;  /* 0x00000017d2d27c11 */ /* 0x000fe2000f8e10ff */
[----:B------:R-:W-:Y:S01]  /*95e0*/  FMUL.FTZ R252, R81, R200 ;  /* 0x000000c851fc7220 */ /* 0x000fe20000410000 */
[----:B------:R-:W-:Y:S01]  /*95f0*/  FMUL.FTZ R185, R80, R189 ;  /* 0x000000bd50b97220 */ /* 0x000fe20000410000 */
[----:B------:R-:W0:Y:S01]  /*9600*/  LDS R209, [R247+0x1080] ;  /* 0x00108000f7d17984 */ /* 0x000e220000000800 */
[----:B------:R-:W-:Y:S01]  /*9610*/  FMUL.FTZ R130, R77, R130 ;  /* 0x000000824d827220 */ /* 0x000fe20000410000 */
[----:B------:R-:W-:Y:S01]  /*9620*/  FMUL.FTZ R134, R79, R134 ;  /* 0x000000864f867220 */ /* 0x000fe20000410000 */
[----:B------:R-:W-:Y:S01]  /*9630*/  FMUL.FTZ R136, R75, R136 ;  /* 0x000000884b887220 */ /* 0x000fe20000410000 */
[----:B------:R-:W1:Y:S01]  /*9640*/  LDS R208, [R224+0x1100] ;  /* 0x00110000e0d07984 */ /* 0x000e620000000800 */
[----:B------:R-:W-:-:S03]  /*9650*/  FMUL.FTZ R138, R73, R138 ;  /* 0x0000008a498a7220 */ /* 0x000fc60000410000 */
[----:B------:R-:W2:Y:S01]  /*9660*/  LDS R207, [R223+0x1180] ;  /* 0x00118000dfcf7984 */ /* 0x000ea20000000800 */
[----:B------:R-:W-:-:S03]  /*9670*/  FMUL.FTZ R250, R71, R250 ;  /* 0x000000fa47fa7220 */ /* 0x000fc60000410000 */
[----:B------:R-:W3:Y:S01]  /*9680*/  LDS R206, [R222+0x1200] ;  /* 0x00120000dece7984 */ /* 0x000ee20000000800 */
[----:B------:R-:W-:-:S03]  /*9690*/  FFMA.FTZ R187, R132, R198, R11 ;  /* 0x000000c684bb7223 */ /* 0x000fc6000001000b */
        /* <DEDUP_REMOVED lines=14> */
[----:B------:R-:W-:Y:S01]  /*9780*/  FMUL.FTZ R131, R74, R131 ;  /* 0x000000834a837220 */ /* 0x000fe20000410000 */
[----:B-----5:R-:W-:-:S02]  /*9790*/  HFMA2.MMA R133, -RZ, RZ, 0, 0 ;  /* 0x00000000ff857435 */ /* 0x020fc400000001ff */
[----:B------:R5:W-:Y:S01]  /*97a0*/  STS [R181+0x18d0], R130 ;  /* 0x0018d082b5007388 */ /* 0x000be20000000800 */
[----:B-1----:R-:W-:-:S03]  /*97b0*/  FMUL.FTZ R252, R72, R137 ;  /* 0x0000008948fc7220 */ /* 0x002fc60000410000 */
[----:B------:R1:W-:Y:S01]  /*97c0*/  STS [R181+0x18c8], R134 ;  /* 0x0018c886b5007388 */ /* 0x0003e20000000800 */
[----:B------:R-:W-:Y:S01]  /*97d0*/  FMUL.FTZ R135, R76, R135 ;  /* 0x000000874c877220 */ /* 0x000fe20000410000 */
[----:B------:R-:W-:Y:S01]  /*97e0*/  FMUL.FTZ R248, R69, R248 ;  /* 0x000000f845f87220 */ /* 0x000fe20000410000 */
[----:B------:R-:W-:Y:S01]  /*97f0*/  MOV R132, R188 ;  /* 0x000000bc00847202 */ /* 0x000fe20000000f00 */
        /* <DEDUP_REMOVED lines=9> */
[----:B-1----:R-:W-:-:S03]  /*9890*/  IMAD R252, R126, UR31, RZ ;  /* 0x0000001f7efc7c24 */ /* 0x002fc6000f8e02ff */
[----:B------:R1:W-:Y:S01]  /*98a0*/  STS [R181+0x18ec], R130 ;  /* 0x0018ec82b5007388 */ /* 0x0003e20000000800 */
[----:B--2---:R-:W-:-:S03]  /*98b0*/  IMAD R250, R122, UR31, RZ ;  /* 0x0000001f7afa7c24 */ /* 0x004fc6000f8e02ff */
[----:B------:R-:W-:Y:S01]  /*98c0*/  STS [R181+0x18c4], R185 ;  /* 0x0018c4b9b5007388 */ /* 0x000fe20000000800 */
[----:B------:R-:W-:-:S03]  /*98d0*/  IMAD R137, R127, UR30, R252 ;  /* 0x0000001e7f897c24 */ /* 0x000fc6000f8e02fc */
[----:B------:R2:W-:Y:S01]  /*98e0*/  STS [R181+0x18d4], R135 ;  /* 0x0018d487b5007388 */ /* 0x0005e20000000800 */
[----:B-1----:R-:W-:-:S03]  /*98f0*/  IMAD.WIDE.U32 R130, R122, UR30, R132 ;  /* 0x0000001e7a827c25 */ /* 0x002fc6000f8e0084 */
[----:B------:R-:W-:Y:S01]  /*9900*/  STS [R181+0x18f0], R248 ;  /* 0x0018f0f8b5007388 */ /* 0x000fe20000000800 */
[----:B------:R-:W-:-:S03]  /*9910*/  IMAD.WIDE.U32 R132, R126, UR30, R132 ;  /* 0x0000001e7e847c25 */ /* 0x000fc6000f8e0084 */
[----:B------:R1:W-:Y:S01]  /*9920*/  STS [R181+0x18f4], R134 ;  /* 0x0018f486b5007388 */ /* 0x0003e20000000800 */
[----:B--2---:R-:W-:-:S03]  /*9930*/  IMAD R135, R123, UR30, R250 ;  /* 0x0000001e7b877c24 */ /* 0x004fc6000f8e02fa */
[----:B------:R-:W-:Y:S04]  /*9940*/  STS [R181+0x18f8], R136 ;  /* 0x0018f888b5007388 */ /* 0x000fe80000000800 */
[----:B------:R2:W-:Y:S01]  /*9950*/  STS [R181+0x18fc], R138 ;  /* 0x0018fc8ab5007388 */ /* 0x0005e20000000800 */
[----:B------:R-:W-:Y:S01]  /*9960*/  IADD3 R131, R131, R135, RZ ;  /* 0x0000008783837210 */ /* 0x000fe20007ffe0ff */
[----:B-1----:R-:W-:Y:S01]  /*9970*/  IMAD R134, R171, UR40, RZ ;  /* 0x00000028ab867c24 */ /* 0x002fe2000f8e02ff */
[----:B------:R-:W-:Y:S02]  /*9980*/  IADD3 R133, R133, R137, RZ ;  /* 0x0000008985857210 */ /* 0x000fe40007ffe0ff */
[----:B--2---:R-:W-:Y:S01]  /*9990*/  IADD3 R181, R29, -UR46, -R188 ;  /* 0x8000002e1db57c10 */ /* 0x004fe2000fffe8bc */
[----:B------:R-:W-:Y:S01]  /*99a0*/  IMAD R136, R171, UR42, RZ ;  /* 0x0000002aab887c24 */ /* 0x000fe2000f8e02ff */
[----:B------:R-:W-:Y:S02]  /*99b0*/  BAR.SYNC.DEFER_BLOCKING 0x0 ;  /* 0x0000000000007b1d */ /* 0x000fe40000010000 */
[----:B------:R-:W-:Y:S01]  /*99c0*/  ISETP.GE.AND P1, PT, R181, 0x1, PT ;  /* 0x00000001b500780c */ /* 0x000fe20003f26270 */
[----:B------:R-:W-:-:S02]  /*99d0*/  IMAD R185, R173, UR41, R134 ;  /* 0x00000029adb97c24 */ /* 0x000fc4000f8e0286 */
[C---:B------:R-:W-:Y:S02]  /*99e0*/  IMAD R183, R173.reuse, UR43, R136 ;  /* 0x0000002badb77c24 */ /* 0x040fe4000f8e0288 */
[----:B------:R-:W-:-:S04]  /*99f0*/  IMAD.WIDE.U32 R130, R173, UR40, R130 ;  /* 0x00000028ad827c25 */ /* 0x000fc8000f8e0082 */
[----:B------:R-:W-:Y:S01]  /*9a00*/  IMAD.WIDE.U32 R132, R173, UR42, R132 ;  /* 0x0000002aad847c25 */ /* 0x000fe2000f8e0084 */
[----:B------:R-:W-:Y:S01]  /*9a10*/  IADD3 R185, R131, R185, RZ ;  /* 0x000000b983b97210 */ /* 0x000fe20007ffe0ff */
[----:B------:R-:W-:Y:S01]  /*9a20*/  BSSY B0, `(.L_x_7764) ;  /* 0x0000016000007945 */ /* 0x000fe20003800000 */
[----:B------:R-:W-:Y:S02]  /*9a30*/  IADD3 R138, P2, R130, UR46, RZ ;  /* 0x0000002e828a7c10 */ /* 0x000fe4000ff5e0ff */
[----:B------:R-:W-:Y:S02]  /*9a40*/  IADD3 R183, R133, R183, RZ ;  /* 0x000000b785b77210 */ /* 0x000fe40007ffe0ff */
[----:B------:R-:W-:Y:S02]  /*9a50*/  IADD3 R136, P3, R132, UR46, RZ ;  /* 0x0000002e84887c10 */ /* 0x000fe4000ff7e0ff */
[----:B------:R-:W-:Y:S02]  /*9a60*/  IADD3.X R139, R185, UR45, RZ, P2, !PT ;  /* 0x0000002db98b7c10 */ /* 0x000fe400097fe4ff */
[----:B------:R-:W-:Y:S01]  /*9a70*/  IADD3.X R137, R183, UR45, RZ, P3, !PT ;  /* 0x0000002db7897c10 */ /* 0x000fe20009ffe4ff */
[----:B0--34-:R-:W-:Y:S08]  /*9a80*/  @!P1 BRA `(.L_x_7765) ;  /* 0x00000000003c9947 */ /* 0x019ff00003800000 */
        /* <DEDUP_REMOVED lines=15> */
.L_x_7765:
[----:B------:R-:W-:Y:S05]  /*9b80*/  BSYNC B0 ;  /* 0x0000000000007941 */ /* 0x000fea0003800000 */
.L_x_7764:
        /* <DEDUP_REMOVED lines=24> */
.L_x_7767:
[----:B------:R-:W-:Y:S05]  /*9d10*/  BSYNC B0 ;  /* 0x0000000000007941 */ /* 0x000fea0003800000 */
.L_x_7766:
[----:B------:R-:W2:Y:S01]  /*9d20*/  LDS R223, [R223+0x19c0] ;  /* 0x0019c000dfdf7984 */ /* 0x000ea20000000800 */
[----:B------:R-:W-:Y:S01]  /*9d30*/  USHF.L.U32 UR49, UR24, 0x2, URZ ;  /* 0x0000000218317899 */ /* 0x000fe2000800063f */
[----:B------:R-:W-:Y:S01]  /*9d40*/  FADD.FTZ R198, -R10, R198 ;  /* 0x000000c60ac67221 */ /* 0x000fe20000010100 */
[----:B------:R-:W-:Y:S01]  /*9d50*/  USHF.L.U64.HI UR50, UR24, 0x2, UR25 ;  /* 0x0000000218327899 */ /* 0x000fe20008010219 */
[----:B------:R-:W-:Y:S01]  /*9d60*/  FADD.FTZ R187, -R11, R187 ;  /* 0x000000bb0bbb7221 */ /* 0x000fe20000010100 */
[----:B------:R-:W-:Y:S01]  /*9d70*/  BSSY B0, `(.L_x_7768) ;  /* 0x0000013000007945 */ /* 0x000fe20003800000 */
[----:B0-----:R-:W-:Y:S01]  /*9d80*/  FFMA.FTZ R132, R198, R244, R225 ;  /* 0x000000f4c6847223 */ /* 0x001fe200000100e1 */
[----:B------:R-:W-:Y:S01]  /*9d90*/  IADD3 R10, P1, R134, UR49, RZ ;  /* 0x00000031860a7c10 */ /* 0x000fe2000ff3e0ff */
[----:B------:R-:W-:Y:S01]  /*9da0*/  FMUL.FTZ R133, R187, R196 ;  /* 0x000000c4bb857220 */ /* 0x000fe20000410000 */
[----:B------:R-:W-:Y:S02]  /*9db0*/  IADD3 R130, P2, R130, UR49, RZ ;  /* 0x0000003182827c10 */ /* 0x000fe4000ff5e0ff */
[----:B------:R-:W-:Y:S01]  /*9dc0*/  IADD3.X R11, R135, UR50, RZ, P1, !PT ;  /* 0x00000032870b7c10 */ /* 0x000fe20008ffe4ff */
[----:B------:R-:W-:Y:S01]  /*9dd0*/  FADD.FTZ R132, R132, R133 ;  /* 0x0000008584847221 */ /* 0x000fe20000010000 */
[----:B------:R-:W-:-:S02]  /*9de0*/  ISETP.GE.AND P1, PT, R181, 0x41, PT ;  /* 0x00000041b500780c */ /* 0x000fc40003f26270 */
[----:B------:R-:W-:Y:S01]  /*9df0*/  IADD3.X R131, R131, UR50, RZ, P2, !PT ;  /* 0x0000003283837c10 */ /* 0x000fe200097fe4ff */
[----:B------:R-:W-:Y:S01]  /*9e00*/  IMAD.WIDE.U32 R10, R124, UR51, R10 ;  /* 0x000000337c0a7c25 */ /* 0x000fe2000f8e000a */
[C---:B------:R-:W-:Y:S02]  /*9e10*/  ISETP.GE.AND P2, PT, R181.reuse, 0x61, PT ;  /* 0x00000061b500780c */ /* 0x040fe40003f46270 */
[C---:B------:R-:W-:Y:S01]  /*9e20*/  ISETP.GE.AND P3, PT, R181.reuse, 0x81, PT ;  /* 0x00000081b500780c */ /* 0x040fe20003f66270 */
[----:B------:R-:W-:Y:S01]  /*9e30*/  IMAD.WIDE.U32 R130, R128, UR51, R130 ;  /* 0x0000003380827c25 */ /* 0x000fe2000f8e0082 */
[----:B------:R-:W-:Y:S02]  /*9e40*/  ISETP.GE.AND P6, PT, R181, 0xa1, PT ;  /* 0x000000a1b500780c */ /* 0x000fe40003fc6270 */
[----:B------:R-:W-:Y:S02]  /*9e50*/  IADD3 R11, R139, R11, RZ ;  /* 0x0000000b8b0b7210 */ /* 0x000fe40007ffe0ff */
[----:B------:R-:W-:Y:S01]  /*9e60*/  IADD3 R131, R183, R131, RZ ;  /* 0x00000083b7837210 */ /* 0x000fe20007ffe0ff */
[----:B------:R-:W-:Y:S08]  /*9e70*/  @!P1 BRA `(.L_x_7769) ;  /* 0x0000000000089947 */ /* 0x000ff00003800000 */
[----:B------:R0:W-:Y:S04]  /*9e80*/  REDG.E.ADD.F32.FTZ.RN.STRONG.GPU desc[UR26][R10.64+-0x700], R207 ;  /* 0xfff900cf0a0079a6 */ /* 0x0001e8000c10f39a */
[----:B--2---:R0:W-:Y:S02]  /*9e90*/  REDG.E.ADD.F32.FTZ.RN.STRONG.GPU desc[UR26][R130.64+-0x700], R223 ;  /* 0xfff900df820079a6 */ /* 0x0041e4000c10f39a */
.L_x_7769:
[----:B------:R-:W-:Y:S05]  /*9ea0*/  BSYNC B0 ;  /* 0x0000000000007941 */ /* 0x000fea0003800000 */
.L_x_7768:
[----:B------:R3:W4:Y:S01]  /*9eb0*/  LDS R133, [R222+0x1a40] ;  /* 0x001a4000de857984 */ /* 0x0007220000000800 */
[----:B------:R-:W-:Y:S04]  /*9ec0*/  BSSY B0, `(.L_x_7770) ;  /* 0x0000004000007945 */ /* 0x000fe80003800000 */
[----:B------:R-:W-:Y:S05]  /*9ed0*/  @!P2 BRA `(.L_x_7771) ;  /* 0x000000000008a947 */ /* 0x000fea0003800000 */
[----:B------:R0:W-:Y:S04]  /*9ee0*/  REDG.E.ADD.F32.FTZ.RN.STRONG.GPU desc[UR26][R10.64+-0x680], R206 ;  /* 0xfff980ce0a0079a6 */ /* 0x0001e8000c10f39a */
[----:B----4-:R0:W-:Y:S02]  /*9ef0*/  REDG.E.ADD.F32.FTZ.RN.STRONG.GPU desc[UR26][R130.64+-0x680], R133 ;  /* 0xfff98085820079a6 */ /* 0x0101e4000c10f39a */
.L_x_7771:
[----:B------:R-:W-:Y:S05]  /*9f00*/  BSYNC B0 ;  /* 0x0000000000007941 */ /* 0x000fea0003800000 */
.L_x_7770:
[----:B------:R-:W0:Y:S01]  /*9f10*/  LDS R221, [R221+0x1ac0] ;  /* 0x001ac000dddd7984 */ /* 0x000e220000000800 */
[----:B------:R-:W-:Y:S04]  /*9f20*/  BSSY B0, `(.L_x_7772) ;  /* 0x0000004000007945 */ /* 0x000fe80003800000 */
[----:B------:R-:W-:Y:S05]  /*9f30*/  @!P3 BRA `(.L_x_7773) ;  /* 0x000000000008b947 */ /* 0x000fea0003800000 */
[----:B------:R1:W-:Y:S04]  /*9f40*/  REDG.E.ADD.F32.FTZ.RN.STRONG.GPU desc[UR26][R10.64+-0x600], R205 ;  /* 0xfffa00cd0a0079a6 */ /* 0x0003e8000c10f39a */
[----:B0-----:R0:W-:Y:S02]  /*9f50*/  REDG.E.ADD.F32.FTZ.RN.STRONG.GPU desc[UR26][R130.64+-0x600], R221 ;  /* 0xfffa00dd820079a6 */ /* 0x0011e4000c10f39a */
.L_x_7773:
[----:B------:R-:W-:Y:S05]  /*9f60*/  BSYNC B0 ;  /* 0x0000000000007941 */ /* 0x000fea0003800000 */
.L_x_7772:
        /* <DEDUP_REMOVED lines=10> */
.L_x_7775:
[----:B------:R-:W-:Y:S05]  /*a010*/  BSYNC B0 ;  /* 0x0000000000007941 */ /* 0x000fea0003800000 */
.L_x_7774:
[----:B------:R-:W0:Y:S01]  /*a020*/  LDS R219, [R219+0x1bc0] ;  /* 0x001bc000dbdb7984 */ /* 0x000e220000000800 */
[----:B------:R-:W-:Y:S04]  /*a030*/  BSSY B0, `(.L_x_7776) ;  /* 0x0000004000007945 */ /* 0x000fe80003800000 */
[----:B------:R-:W-:Y:S05]  /*a040*/  @!P2 BRA `(.L_x_7777) ;  /* 0x000000000008a947 */ /* 0x000fea0003800000 */
[----:B------:R1:W-:Y:S04]  /*a050*/  REDG.E.ADD.F32.FTZ.RN.STRONG.GPU desc[UR26][R10.64+-0x500], R203 ;  /* 0xfffb00cb0a0079a6 */ /* 0x0003e8000c10f39a */
[----:B0-----:R0:W-:Y:S02]  /*a060*/  REDG.E.ADD.F32.FTZ.RN.STRONG.GPU desc[UR26][R130.64+-0x500], R219 ;  /* 0xfffb00db820079a6 */ /* 0x0011e4000c10f39a */
.L_x_7777:
[----:B------:R-:W-:Y:S05]  /*a070*/  BSYNC B0 ;  /* 0x0000000000007941 */ /* 0x000fea0003800000 */
.L_x_7776:
[----:B0---4-:R0:W4:Y:S01]  /*a080*/  LDS R133, [R218+0x1c40] ;  /* 0x001c4000da857984 */ /* 0x0111220000000800 */
[----:B------:R-:W-:Y:S04]  /*a090*/  BSSY B0, `(.L_x_7778) ;  /* 0x0000004000007945 */ /* 0x000fe80003800000 */
[----:B------:R-:W-:Y:S05]  /*a0a0*/  @!P3 BRA `(.L_x_7779) ;  /* 0x000000000008b947 */ /* 0x000fea0003800000 */
[----:B------:R0:W-:Y:S04]  /*a0b0*/  REDG.E.ADD.F32.FTZ.RN.STRONG.GPU desc[UR26][R10.64+-0x480], R202 ;  /* 0xfffb80ca0a0079a6 */ /* 0x0001e8000c10f39a */
[----:B----4-:R0:W-:Y:S02]  /*a0c0*/  REDG.E.ADD.F32.FTZ.RN.STRONG.GPU desc[UR26][R130.64+-0x480], R133 ;  /* 0xfffb8085820079a6 */ /* 0x0101e4000c10f39a */
.L_x_7779:
[----:B------:R-:W-:Y:S05]  /*a0d0*/  BSYNC B0 ;  /* 0x0000000000007941 */ /* 0x000fea0003800000 */
.L_x_7778:
[----:B------:R-:W0:Y:S01]  /*a0e0*/  LDS R217, [R217+0x1cc0] ;  /* 0x001cc000d9d97984 */ /* 0x000e220000000800 */
[----:B------:R-:W-:Y:S04]  /*a0f0*/  BSSY B0, `(.L_x_7780) ;  /* 0x0000004000007945 */ /* 0x000fe80003800000 */
[----:B------:R-:W-:Y:S05]  /*a100*/  @!P4 BRA `(.L_x_7781) ;  /* 0x000000000008c947 */ /* 0x000fea0003800000 */
[----:B------:R1:W-:Y:S04]  /*a110*/  REDG.E.ADD.F32.FTZ.RN.STRONG.GPU desc[UR26][R10.64+-0x400], R201 ;  /* 0xfffc00c90a0079a6 */ /* 0x0003e8000c10f39a */
[----:B0-----:R0:W-:Y:S02]  /*a120*/  REDG.E.ADD.F32.FTZ.RN.STRONG.GPU desc[UR26][R130.64+-0x400], R217 ;  /* 0xfffc00d9820079a6 */ /* 0x0011e4000c10f39a */
.L_x_7781:
[----:B------:R-:W-:Y:S05]  /*a130*/  BSYNC B0 ;  /* 0x0000000000007941 */ /* 0x000fea0003800000 */
.L_x_7780:
[----:B0---4-:R0:W4:Y:S01]  /*a140*/  LDS R133, [R216+0x1d40] ;  /* 0x001d4000d8857984 */ /* 0x0111220000000800 */
[----:B------:R-:W-:Y:S04]  /*a150*/  BSSY B0, `(.L_x_7782) ;  /* 0x0000004000007945 */ /* 0x000fe80003800000 */
[----:B------:R-:W-:Y:S05]  /*a160*/  @!P5 BRA `(.L_x_7783) ;  /* 0x000000000008d947 */ /* 0x000fea0003800000 */
[----:B------:R0:W-:Y:S04]  /*a170*/  REDG.E.ADD.F32.FTZ.RN.STRONG.GPU desc[UR26][R10.64+-0x380], R200 ;  /* 0xfffc80c80a0079a6 */ /* 0x0001e8000c10f39a */
[----:B----4-:R0:W-:Y:S02]  /*a180*/  REDG.E.ADD.F32.FTZ.RN.STRONG.GPU desc[UR26][R130.64+-0x380], R133 ;  /* 0xfffc8085820079a6 */ /* 0x0101e4000c10f39a */
.L_x_7783:
[----:B------:R-:W-:Y:S05]  /*a190*/  BSYNC B0 ;  /* 0x0000000000007941 */ /* 0x000fea0003800000 */
.L_x_7782:
        /* <DEDUP_REMOVED lines=10> */
.L_x_7785:
[----:B------:R-:W-:Y:S05]  /*a240*/  BSYNC B0 ;  /* 0x0000000000007941 */ /* 0x000fea0003800000 */
.L_x_7784:
[----:B0---4-:R0:W4:Y:S01]  /*a250*/  LDS R133, [R214+0x1e40] ;  /* 0x001e4000d6857984 */ /* 0x0111220000000800 */
[----:B------:R-:W-:Y:S04]  /*a260*/  BSSY B0, `(.L_x_7786) ;  /* 0x0000004000007945 */ /* 0x000fe80003800000 */
[----:B------:R-:W-:Y:S05]  /*a270*/  @!P2 BRA `(.L_x_7787) ;  /* 0x000000000008a947 */ /* 0x000fea0003800000 */
[----:B------:R0:W-:Y:S04]  /*a280*/  REDG.E.ADD.F32.FTZ.RN.STRONG.GPU desc[UR26][R10.64+-0x280], R197 ;  /* 0xfffd80c50a0079a6 */ /* 0x0001e8000c10f39a */
[----:B----4-:R0:W-:Y:S02]  /*a290*/  REDG.E.ADD.F32.FTZ.RN.STRONG.GPU desc[UR26][R130.64+-0x280], R133 ;  /* 0xfffd8085820079a6 */ /* 0x0101e4000c10f39a */
.L_x_7787:
[----:B------:R-:W-:Y:S05]  /*a2a0*/  BSYNC B0 ;  /* 0x0000000000007941 */ /* 0x000fea0003800000 */
.L_x_7786:
[----:B------:R-:W0:Y:S01]  /*a2b0*/  LDS R213, [R213+0x1ec0] ;  /* 0x001ec000d5d57984 */ /* 0x000e220000000800 */
[----:B------:R-:W-:Y:S04]  /*a2c0*/  BSSY B0, `(.L_x_7788) ;  /* 0x0000004000007945 */ /* 0x000fe80003800000 */
[----:B------:R-:W-:Y:S05]  /*a2d0*/  @!P3 BRA `(.L_x_7789) ;  /* 0x000000000008b947 */ /* 0x000fea0003800000 */
[----:B------:R1:W-:Y:S04]  /*a2e0*/  REDG.E.ADD.F32.FTZ.RN.STRONG.GPU desc[UR26][R10.64+-0x200], R195 ;  /* 0xfffe00c30a0079a6 */ /* 0x0003e8000c10f39a */
[----:B0-----:R0:W-:Y:S02]  /*a2f0*/  REDG.E.ADD.F32.FTZ.RN.STRONG.GPU desc[UR26][R130.64+-0x200], R213 ;  /* 0xfffe00d5820079a6 */ /* 0x0011e4000c10f39a */
.L_x_7789:
[----:B------:R-:W-:Y:S05]  /*a300*/  BSYNC B0 ;  /* 0x0000000000007941 */ /* 0x000fea0003800000 */
.L_x_7788:
[----:B0---4-:R0:W4:Y:S01]  /*a310*/  LDS R133, [R212+0x1f40] ;  /* 0x001f4000d4857984 */ /* 0x0111220000000800 */
[----:B------:R-:W-:Y:S04]  /*a320*/  BSSY B0, `(.L_x_7790) ;  /* 0x0000004000007945 */ /* 0x000fe80003800000 */
[----:B------:R-:W-:Y:S05]  /*a330*/  @!P4 BRA `(.L_x_7791) ;  /* 0x000000000008c947 */ /* 0x000fea0003800000 */
[----:B------:R0:W-:Y:S04]  /*a340*/  REDG.E.ADD.F32.FTZ.RN.STRONG.GPU desc[UR26][R10.64+-0x180], R193 ;  /* 0xfffe80c10a0079a6 */ /* 0x0001e8000c10f39a */
[----:B----4-:R0:W-:Y:S02]  /*a350*/  REDG.E.ADD.F32.FTZ.RN.STRONG.GPU desc[UR26][R130.64+-0x180], R133 ;  /* 0xfffe8085820079a6 */ /* 0x0101e4000c10f39a */
.L_x_7791:
[----:B------:R-:W-:Y:S05]  /*a360*/  BSYNC B0 ;  /* 0x0000000000007941 */ /* 0x000fea0003800000 */
.L_x_7790:
[----:B------:R-:W0:Y:S01]  /*a370*/  LDS R211, [R211+0x1fc0] ;  /* 0x001fc000d3d37984 */ /* 0x000e220000000800 */
[----:B------:R-:W-:Y:S04]  /*a380*/  BSSY B0, `(.L_x_7792) ;  /* 0x0000004000007945 */ /* 0x000fe80003800000 */
[----:B------:R-:W-:Y:S05]  /*a390*/  @!P5 BRA `(.L_x_7793) ;  /* 0x000000000008d947 */ /* 0x000fea0003800000 */
[----:B------:R1:W-:Y:S04]  /*a3a0*/  REDG.E.ADD.F32.FTZ.RN.STRONG.GPU desc[UR26][R10.64+-0x100], R191 ;  /* 0xffff00bf0a0079a6 */ /* 0x0003e8000c10f39a */
[----:B0-----:R0:W-:Y:S02]  /*a3b0*/  REDG.E.ADD.F32.FTZ.RN.STRONG.GPU desc[UR26][R130.64+-0x100], R211 ;  /* 0xffff00d3820079a6 */ /* 0x0011e4000c10f39a */
.L_x_7793:
[----:B------:R-:W-:Y:S05]  /*a3c0*/  BSYNC B0 ;  /* 0x0000000000007941 */ /* 0x000fea0003800000 */
.L_x_7792:
[----:B0---4-:R0:W4:Y:S01]  /*a3d0*/  LDS R133, [R210+0x2040] ;  /* 0x00204000d2857984 */ /* 0x0111220000000800 */
[----:B------:R-:W-:Y:S04]  /*a3e0*/  BSSY B0, `(.L_x_7794) ;  /* 0x0000004000007945 */ /* 0x000fe80003800000 */
[----:B------:R-:W-:Y:S05]  /*a3f0*/  @!P6 BRA `(.L_x_7795) ;  /* 0x000000000008e947 */ /* 0x000fea0003800000 */
[----:B------:R0:W-:Y:S04]  /*a400*/  REDG.E.ADD.F32.FTZ.RN.STRONG.GPU desc[UR26][R10.64+-0x80], R189 ;  /* 0xffff80bd0a0079a6 */ /* 0x0001e8000c10f39a */
[----:B----4-:R0:W-:Y:S02]  /*a410*/  REDG.E.ADD.F32.FTZ.RN.STRONG.GPU desc[UR26][R130.64+-0x80], R133 ;  /* 0xffff8085820079a6 */ /* 0x0101e4000c10f39a */
.L_x_7795:
[----:B------:R-:W-:Y:S05]  /*a420*/  BSYNC B0 ;  /* 0x0000000000007941 */ /* 0x000fea0003800000 */
.L_x_7794:
[----:B0---4-:R-:W0:Y:S01]  /*a430*/  SHFL.DOWN P1, R133, R132, 0x1, 0x1f ;  /* 0x08201f0084857f89 */ /* 0x011e220000020000 */
[-C--:B-1----:R-:W-:Y:S01]  /*a440*/  FMUL.FTZ R11, R27, R8.reuse ;  /* 0x000000081b0b7220 */ /* 0x082fe20000410000 */
[----:B------:R-:W-:Y:S01]  /*a450*/  FMUL.FTZ R10, R13, R8 ;  /* 0x000000080d0a7220 */ /* 0x000fe20000410000 */
[-C--:B------:R-:W-:Y:S01]  /*a460*/  FMUL.FTZ R131, R28, R9.reuse ;  /* 0x000000091c837220 */ /* 0x080fe20000410000 */
[----:B------:R-:W-:Y:S01]  /*a470*/  FMUL.FTZ R8, R27, R9 ;  /* 0x000000091b087220 */ /* 0x000fe20000410000 */
[----:B------:R-:W-:Y:S01]  /*a480*/  FMUL.FTZ R11, R11, R198 ;  /* 0x000000c60b0b7220 */ /* 0x000fe20000410000 */
[----:B------:R-:W-:Y:S01]  /*a490*/  FFMA.FTZ R51, R10, R83, R51 ;  /* 0x000000530a337223 */ /* 0x000fe20000010033 */
[-C--:B------:R-:W-:Y:S01]  /*a4a0*/  FMUL.FTZ R9, R27, R7.reuse ;  /* 0x000000071b097220 */ /* 0x080fe20000410000 */
[----:B------:R-:W-:Y:S01]  /*a4b0*/  FMUL.FTZ R7, R12, R7 ;  /* 0x000000070c077220 */ /* 0x000fe20000410000 */
[----:B------:R-:W-:Y:S01]  /*a4c0*/  FFMA.FTZ R10, R98, R10, R11 ;  /* 0x0000000a620a7223 */ /* 0x000fe2000001000b */
[----:B------:R-:W-:Y:S01]  /*a4d0*/  FMUL.FTZ R12, R8, R187 ;  /* 0x000000bb080c7220 */ /* 0x000fe20000410000 */
[----:B------:R-:W-:Y:S01]  /*a4e0*/  FMUL.FTZ R226, R9, R226 ;  /* 0x000000e209e27220 */ /* 0x000fe20000410000 */
[----:B------:R-:W-:Y:S01]  /*a4f0*/  FFMA.FTZ R52, R7, R84, R52 ;  /* 0x0000005407347223 */ /* 0x000fe20000010034 */
[----:B------:R-:W-:Y:S01]  /*a500*/  FADD.FTZ R47, R10, R47 ;  /* 0x0000002f0a2f7221 */ /* 0x000fe20000010000 */
[----:B------:R-:W-:Y:S01]  /*a510*/  FMUL.FTZ R9, R14, R5 ;  /* 0x000000050e097220 */ /* 0x000fe20000410000 */
[----:B------:R-:W-:Y:S01]  /*a520*/  FFMA.FTZ R7, R101, R7, R226 ;  /* 0x0000000765077223 */ /* 0x000fe200000100e2 */
[----:B------:R-:W-:Y:S01]  /*a530*/  FMUL.FTZ R5, R27, R5 ;  /* 0x000000051b057220 */ /* 0x000fe20000410000 */
[----:B------:R-:W-:Y:S01]  /*a540*/  FMUL.FTZ R8, R15, R6 ;  /* 0x000000060f087220 */ /* 0x000fe20000410000 */
[----:B------:R-:W-:Y:S01]  /*a550*/  FFMA.FTZ R54, R9, R86, R54 ;  /* 0x0000005609367223 */ /* 0x000fe20000010036 */
[----:B------:R-:W-:Y:S01]  /*a560*/  FADD.FTZ R46, R7, R46 ;  /* 0x0000002e072e7221 */ /* 0x000fe20000010000 */
[----:B------:R-:W-:Y:S01]  /*a570*/  FMUL.FTZ R228, R5, R228 ;  /* 0x000000e405e47220 */ /* 0x000fe20000410000 */
[-C--:B------:R-:W-:Y:S01]  /*a580*/  FMUL.FTZ R7, R16, R3.reuse ;  /* 0x0000000310077220 */ /* 0x080fe20000410000 */
[C---:B------:R-:W-:Y:S01]  /*a590*/  FMUL.FTZ R3, R27.reuse, R3 ;  /* 0x000000031b037220 */ /* 0x040fe20000410000 */
[----:B------:R-:W-:Y:S01]  /*a5a0*/  FMUL.FTZ R6, R27, R6 ;  /* 0x000000061b067220 */ /* 0x000fe20000410000 */
[----:B0-----:R-:W-:Y:S01]  /*a5b0*/  @P1 FADD R133, R132, R133 ;  /* 0x0000008584851221 */ /* 0x001fe20000000000 */
[----:B------:R-:W-:Y:S01]  /*a5c0*/  FFMA.FTZ R9, R103, R9, R228 ;  /* 0x0000000967097223 */ /* 0x000fe200000100e4 */
[----:B------:R-:W-:Y:S01]  /*a5d0*/  FMUL.FTZ R230, R3, R230 ;  /* 0x000000e603e67220 */ /* 0x000fe20000410000 */
[----:B------:R-:W-:Y:S01]  /*a5e0*/  FMUL.FTZ R227, R6, R227 ;  /* 0x000000e306e37220 */ /* 0x000fe20000410000 */
[-C--:B------:R-:W-:Y:S01]  /*a5f0*/  FMUL.FTZ R6, R17, R4.reuse ;  /* 0x0000000411067220 */ /* 0x080fe20000410000 */
[----:B------:R-:W0:Y:S01]  /*a600*/  SHFL.DOWN P1, R130, R133, 0x2, 0x1f ;  /* 0x08401f0085827f89 */ /* 0x000e220000020000 */
[----:B------:R-:W-:Y:S01]  /*a610*/  FADD.FTZ R44, R9, R44 ;  /* 0x0000002c092c7221 */ /* 0x000fe20000010000 */
[----:B------:R-:W-:Y:S01]  /*a620*/  FFMA.FTZ R9, R105, R7, R230 ;  /* 0x0000000769097223 */ /* 0x000fe200000100e6 */
[C---:B------:R-:W-:Y:S01]  /*a630*/  FMUL.FTZ R4, R27.reuse, R4 ;  /* 0x000000041b047220 */ /* 0x040fe20000410000 */
[----:B------:R-:W-:Y:S01]  /*a640*/  FMUL.FTZ R3, R27, R194 ;  /* 0x000000c21b037220 */ /* 0x000fe20000410000 */
[----:B------:R-:W-:Y:S01]  /*a650*/  FFMA.FTZ R56, R7, R88, R56 ;  /* 0x0000005807387223 */ /* 0x000fe20000010038 */
[----:B------:R-:W-:Y:S01]  /*a660*/  FADD.FTZ R42, R9, R42 ;  /* 0x0000002a092a7221 */ /* 0x000fe20000010000 */
[----:B------:R-:W-:Y:S01]  /*a670*/  FMUL.FTZ R229, R4, R229 ;  /* 0x000000e504e57220 */ /* 0x000fe20000410000 */
[-C--:B------:R-:W-:Y:S01]  /*a680*/  FMUL.FTZ R4, R19, R2.reuse ;  /* 0x0000000213047220 */ /* 0x080fe20000410000 */
[----:B------:R-:W-:Y:S01]  /*a690*/  FMUL.FTZ R2, R27, R2 ;  /* 0x000000021b027220 */ /* 0x000fe20000410000 */
        /* <DEDUP_REMOVED lines=8> */
[-C--:B------:R-:W-:Y:S01]  /*a720*/  FMUL.FTZ R2, R27, R179.reuse ;  /* 0x000000b31b027220 */ /* 0x080fe20000410000 */
[----:B------:R-:W-:Y:S01]  /*a730*/  FMUL.FTZ R5, R3, R234 ;  /* 0x000000ea03057220 */ /* 0x000fe20000410000 */
[----:B------:R-:W-:Y:S01]  /*a740*/  FMUL.FTZ R3, R27, R242 ;  /* 0x000000f21b037220 */ /* 0x000fe20000410000 */
[----:B------:R-:W-:Y:S01]  /*a750*/  FADD.FTZ R43, R6, R43 ;  /* 0x0000002b062b7221 */ /* 0x000fe20000010000 */
[----:B------:R-:W-:Y:S01]  /*a760*/  FMUL.FTZ R20, R20, R179 ;  /* 0x000000b314147220 */ /* 0x000fe20000410000 */
[----:B------:R-:W-:Y:S01]  /*a770*/  FFMA.FTZ R57, R4, R89, R57 ;  /* 0x0000005904397223 */ /* 0x000fe20000010039 */
[----:B0-----:R-:W-:Y:S01]  /*a780*/  @P1 FADD R130, R133, R130 ;  /* 0x0000008285821221 */ /* 0x001fe20000000000 */
[----:B------:R-:W-:Y:S01]  /*a790*/  FFMA.FTZ R6, R104, R4, R231 ;  /* 0x0000000468067223 */ /* 0x000fe200000100e7 */
[----:B------:R-:W-:Y:S01]  /*a7a0*/  FMUL.FTZ R4, R2, R233 ;  /* 0x000000e902047220 */ /* 0x000fe20000410000 */
[----:B------:R-:W-:Y:S01]  /*a7b0*/  FMUL.FTZ R23, R23, R242 ;  /* 0x000000f217177220 */ /* 0x000fe20000410000 */
[----:B------:R-:W-:Y:S01]  /*a7c0*/  FMUL.FTZ R2, R27, R243 ;  /* 0x000000f31b027220 */ /* 0x000fe20000410000 */
[----:B------:R-:W0:Y:S01]  /*a7d0*/  SHFL.DOWN P1, R135, R130, 0x4, 0x1f ;  /* 0x08801f0082877f89 */ /* 0x000e220000020000 */
[----:B------:R-:W-:Y:S01]  /*a7e0*/  FMUL.FTZ R3, R3, R236 ;  /* 0x000000ec03037220 */ /* 0x000fe20000410000 */
[----:B------:R-:W-:Y:S01]  /*a7f0*/  ISETP.NE.AND P2, PT, R169, RZ, PT ;  /* 0x000000ffa900720c */ /* 0x000fe20003f45270 */
[----:B------:R-:W-:Y:S01]  /*a800*/  FFMA.FTZ R59, R20, R90, R59 ;  /* 0x0000005a143b7223 */ /* 0x000fe2000001003b */
[----:B------:R-:W-:Y:S01]  /*a810*/  FFMA.FTZ R20, R107, R20, R4 ;  /* 0x000000146b147223 */ /* 0x000fe20000010004 */
[----:B------:R-:W-:Y:S01]  /*a820*/  FFMA.FTZ R62, R23, R95, R62 ;  /* 0x0000005f173e7223 */ /* 0x000fe2000001003e */
[----:B------:R-:W-:Y:S01]  /*a830*/  ISETP.NE.AND P3, PT, R188, RZ, PT ;  /* 0x000000ffbc00720c */ /* 0x000fe20003f65270 */
[----:B------:R-:W-:Y:S01]  /*a840*/  FMUL.FTZ R4, R2, R235 ;  /* 0x000000eb02047220 */ /* 0x000fe20000410000 */
[----:B------:R-:W-:Y:S01]  /*a850*/  FFMA.FTZ R23, R110, R23, R3 ;  /* 0x000000176e177223 */ /* 0x000fe20000010003 */
        /* <DEDUP_REMOVED lines=23> */
[----:B------:R-:W-:Y:S01]  /*a9d0*/  FADD.FTZ R48, R131, R48 ;  /* 0x0000003083307221 */ /* 0x000fe20000010000 */
        /* <DEDUP_REMOVED lines=21> */
[----:B------:R-:W-:Y:S02]  /*ab30*/  ISETP.NE.AND P1, PT, R30, UR44, PT ;  /* 0x0000002c1e007c0c */ /* 0x000fe4000bf25270 */
[----:B------:R-:W-:-:S11]  /*ab40*/  LEA R2, R31, UR23, 0x2 ;  /* 0x000000171f027c11 */ /* 0x000fd6000f8e10ff */
[----:B------:R-:W0:Y:S02]  /*ab50*/  @P1 LDS R0, [R2+0x33b8] ;  /* 0x0033b80002001984 */ /* 0x000e240000000800 */
[----:B0-----:R-:W-:-:S05]  /*ab60*/  @P1 FADD.FTZ R9, R9, R0 ;  /* 0x0000000009091221 */ /* 0x001fca0000010000 */
[----:B------:R1:W-:Y:S02]  /*ab70*/  STS [R2+0x33b8], R9 ;  /* 0x0033b80902007388 */ /* 0x0003e40000000800 */
.L_x_7797:
[----:B------:R-:W-:Y:S05]  /*ab80*/  BSYNC B0 ;  /* 0x0000000000007941 */ /* 0x000fea0003800000 */
.L_x_7796:
[----:B------:R-:W-:Y:S01]  /*ab90*/  IADD3 R31, R31, 0x1, RZ ;  /* 0x000000011f1f7810 */ /* 0x000fe20007ffe0ff */
[----:B------:R-:W-:-:S03]  /*aba0*/  UIADD3 UR5, UP0, UR5, 0x1, URZ ;  /* 0x0000000105057890 */ /* 0x000fc6000ff1e03f */
[----:B------:R-:W-:Y:S01]  /*abb0*/  ISETP.GE.AND P1, PT, R31, UR52, PT ;  /* 0x000000341f007c0c */ /* 0x000fe2000bf26270 */
[----:B------:R-:W-:-:S12]  /*abc0*/  UIADD3.X UR6, URZ, UR6, URZ, UP0, !UPT ;  /* 0x000000063f067290 */ /* 0x000fd800087fe43f */
[----:B------:R-:W-:Y:S05]  /*abd0*/  @!P1 BRA `(.L_x_7798) ;  /* 0xffffffc000849947 */ /* 0x000fea000383ffff */
.L_x_7761:
[----:B------:R-:W-:Y:S01]  /*abe0*/  BAR.SYNC.DEFER_BLOCKING 0x0 ;  /* 0x0000000000007b1d */ /* 0x000fe20000010000 */
[-C--:B------:R-:W-:Y:S02]  /*abf0*/  ISETP.GE.AND P1, PT, R114, R157.reuse, PT ;  /* 0x0000009d7200720c */ /* 0x080fe40003f26270 */
[-C--:B------:R-:W-:Y:S02]  /*ac00*/  ISETP.GE.AND P2, PT, R186, R157.reuse, PT ;  /* 0x0000009dba00720c */ /* 0x080fe40003f46270 */
[-C--:B------:R-:W-:Y:S02]  /*ac10*/  ISETP.GE.AND P3, PT, R184, R157.reuse, PT ;  /* 0x0000009db800720c */ /* 0x080fe40003f66270 */
[----:B------:R-:W-:Y:S02]  /*ac20*/  ISETP.GE.AND P4, PT, R182, R157, PT ;  /* 0x0000009db600720c */ /* 0x000fe40003f86270 */
[----:B-1----:R-:W-:Y:S02]  /*ac30*/  CS2R R2, SRZ ;  /* 0x0000000000027805 */ /* 0x002fe4000001ff00 */
[----:B------:R-:W-:-:S02]  /*ac40*/  MOV R0, RZ ;  /* 0x000000ff00007202 */ /* 0x000fc40000000f00 */
[-C--:B------:R-:W-:Y:S02]  /*ac50*/  ISETP.GE.AND P5, PT, R180, R157.reuse, PT ;  /* 0x0000009db400720c */ /* 0x080fe40003fa6270 */
[----:B------:R-:W-:Y:S02]  /*ac60*/  ISETP.GE.AND P0, PT, R178, R157, PT ;  /* 0x0000009db200720c */ /* 0x000fe40003f06270 */
[----:B------:R-:W-:Y:S02]  /*ac70*/  CS2R R4, SRZ ;  /* 0x0000000000047805 */ /* 0x000fe4000001ff00 */
[----:B------:R-:W-:Y:S02]  /*ac80*/  CS2R R6, SRZ ;  /* 0x0000000000067805 */ /* 0x000fe4000001ff00 */
[----:B0-----:R-:W-:Y:S02]  /*ac90*/  CS2R R8, SRZ ;  /* 0x0000000000087805 */ /* 0x001fe4000001ff00 */
[----:B------:R-:W-:-:S02]  /*aca0*/  CS2R R10, SRZ ;  /* 0x00000000000a7805 */ /* 0x000fc4000001ff00 */
[----:B------:R-:W-:Y:S02]  /*acb0*/  CS2R R12, SRZ ;  /* 0x00000000000c7805 */ /* 0x000fe4000001ff00 */
[----:B------:R-:W-:Y:S02]  /*acc0*/  CS2R R14, SRZ ;  /* 0x00000000000e7805 */ /* 0x000fe4000001ff00 */
[----:B------:R-:W-:Y:S01]  /*acd0*/  ISETP.NE.AND P6, PT, R188, RZ, PT ;  /* 0x000000ffbc00720c */ /* 0x000fe20003fc5270 */
[----:B------:R-:W-:Y:S01]  /*ace0*/  ULDC.64 UR34, c[0x0][0x388] ;  /* 0x0000e20000227ab9 */ /* 0x000fe20000000a00 */
[----:B------:R-:W-:Y:S01]  /*acf0*/  ULDC.64 UR28, c[0x0][0x3a8] ;  /* 0x0000ea00001c7ab9 */ /* 0x000fe20000000a00 */
[----:B------:R-:W4:Y:S01]  /*ad00*/  @!P1 LDG.E R49, desc[UR26][R116.64] ;  /* 0x0000001a74319981 */ /* 0x000f22000c1e1900 */
[----:B------:R-:W-:-:S03]  /*ad10*/  ISETP.GE.AND P1, PT, R176, R157, PT ;  /* 0x0000009db000720c */ /* 0x000fc60003f26270 */
        /* <DEDUP_REMOVED lines=60> */
[----:B------:R-:W-:Y:S01]  /*b0e0*/  FSETP.GTU.FTZ.AND P0, PT, R7, 20, PT ;  /* 0x41a000000700780b */ /* 0x000fe20003f1c000 */
[----:B---3--:R-:W-:-:S03]  /*b0f0*/  FADD.FTZ R5, R2, R175 ;  /* 0x000000af02057221 */ /* 0x008fc60000010000 */
[----:B------:R-:W-:Y:S01]  /*b100*/  FSETP.GTU.FTZ.AND P1, PT, R6, 20, PT ;  /* 0x41a000000600780b */ /* 0x000fe20003f3c000 */
[----:B------:R-:W2:Y:S01]  /*b110*/  LDS R2, [R140+0x18] ;  /* 0x000018008c027984 */ /* 0x000ea20000000800 */
[--C-:B----4-:R-:W-:Y:S01]  /*b120*/  FADD.FTZ R8, R8, R175.reuse ;  /* 0x000000af08087221 */ /* 0x110fe20000010000 */
[----:B------:R-:W-:Y:S02]  /*b130*/  FSETP.GTU.FTZ.AND P5, PT, R5, 20, PT ;  /* 0x41a000000500780b */ /* 0x000fe40003fbc000 */
[----:B------:R-:W-:Y:S01]  /*b140*/  @!P4 FMUL.FTZ R3, R3, -1.4426950216293334961 ;  /* 0xbfb8aa3b0303c820 */ /* 0x000fe20000410000 */
[----:B-----5:R-:W-:-:S03]  /*b150*/  FADD.FTZ R10, R10, R175 ;  /* 0x000000af0a0a7221 */ /* 0x020fc60000010000 */
[----:B------:R-:W-:Y:S02]  /*b160*/  @!P0 FMUL.FTZ R7, R7, -1.4426950216293334961 ;  /* 0xbfb8aa3b07078820 */ /* 0x000fe40000410000 */
[----:B------:R-:W3:Y:S02]  /*b170*/  @!P4 MUFU.EX2 R3, R3 ;  /* 0x000000030003c308 */ /* 0x000ee40000000800 */
[----:B------:R-:W-:Y:S02]  /*b180*/  @!P1 FMUL.FTZ R9, R6, -1.4426950216293334961 ;  /* 0xbfb8aa3b06099820 */ /* 0x000fe40000410000 */
[----:B------:R-:W4:Y:S01]  /*b190*/  LDS R6, [R140+0x20] ;  /* 0x000020008c067984 */ /* 0x000f220000000800 */
[----:B------:R-:W-:-:S03]  /*b1a0*/  @!P5 FMUL.FTZ R5, R5, -1.4426950216293334961 ;  /* 0xbfb8aa3b0505d820 */ /* 0x000fc60000410000 */
[----:B------:R-:W5:Y:S08]  /*b1b0*/  @!P0 MUFU.EX2 R7, R7 ;  /* 0x0000000700078308 */ /* 0x000f700000000800 */
[----:B------:R-:W2:Y:S01]  /*b1c0*/  @!P5 MUFU.EX2 R5, R5 ;  /* 0x000000050005d308 */ /* 0x000ea20000000800 */
[----:B---3--:R-:W-:Y:S01]  /*b1d0*/  @!P4 FADD.FTZ R3, R3, 1 ;  /* 0x3f8000000303c421 */ /* 0x008fe20000010000 */
[--C-:B0-----:R-:W-:Y:S01]  /*b1e0*/  FADD.FTZ R0, R0, R175.reuse ;  /* 0x000000af00007221 */ /* 0x101fe20000010000 */
[----:B-1----:R-:W-:-:S04]  /*b1f0*/  FADD.FTZ R4, R4, R175 ;  /* 0x000000af04047221 */ /* 0x002fc80000010000 */
[----:B------:R-:W-:Y:S01]  /*b200*/  FSETP.GTU.FTZ.AND P2, PT, R0, 20, PT ;  /* 0x41a000000000780b */ /* 0x000fe20003f5c000 */
[----:B------:R-:W0:Y:S01]  /*b210*/  @!P1 MUFU.EX2 R9, R9 ;  /* 0x0000000900099308 */ /* 0x000e220000000800 */
[----:B-----5:R-:W-:Y:S01]  /*b220*/  @!P0 FADD.FTZ R7, R7, 1 ;  /* 0x3f80000007078421 */ /* 0x020fe20000010000 */
[----:B--2---:R-:W-:-:S06]  /*b230*/  FADD.FTZ R2, R2, R175 ;  /* 0x000000af02027221 */ /* 0x004fcc0000010000 */
[----:B------:R-:W1:Y:S01]  /*b240*/  @!P4 MUFU.RCP R3, R3 ;  /* 0x000000030003c308 */ /* 0x000e620000001000 */
[----:B------:R-:W-:Y:S01]  /*b250*/  @!P5 FADD.FTZ R5, R5, 1 ;  /* 0x3f8000000505d421 */ /* 0x000fe20000010000 */
[----:B------:R-:W-:Y:S02]  /*b260*/  FSETP.GTU.FTZ.AND P3, PT, R2, 20, PT ;  /* 0x41a000000200780b */ /* 0x000fe40003f7c000 */
[----:B------:R-:W-:-:S04]  /*b270*/  @!P2 FMUL.FTZ R0, R0, -1.4426950216293334961 ;  /* 0xbfb8aa3b0000a820 */ /* 0x000fc80000410000 */
[----:B------:R-:W2:Y:S01]  /*b280*/  @!P5 MUFU.RCP R12, R5 ;  /* 0x00000005000cd308 */ /* 0x000ea20000001000 */
[----:B0-----:R-:W-:Y:S01]  /*b290*/  @!P1 FADD.FTZ R9, R9, 1 ;  /* 0x3f80000009099421 */ /* 0x001fe20000010000 */
[----:B----4-:R-:W-:-:S06]  /*b2a0*/  FADD.FTZ R6, R6, R175 ;  /* 0x000000af06067221 */ /* 0x010fcc0000010000 */
[----:B------:R-:W0:Y:S01]  /*b2b0*/  @!P0 MUFU.RCP R7, R7 ;  /* 0x0000000700078308 */ /* 0x000e220000001000 */
[----:B-1----:R-:W-:Y:S01]  /*b2c0*/  @!P4 FMUL.FTZ R34, R34, R3 ;  /* 0x000000032222c220 */ /* 0x002fe20000410000 */
[----:B------:R-:W-:Y:S01]  /*b2d0*/  FSETP.GTU.FTZ.AND P4, PT, R4, 20, PT ;  /* 0x41a000000400780b */ /* 0x000fe20003f9c000 */
[----:B------:R-:W-:-:S05]  /*b2e0*/  @!P3 FMUL.FTZ R2, R2, -1.4426950216293334961 ;  /* 0xbfb8aa3b0202b820 */ /* 0x000fca0000410000 */
[----:B------:R-:W1:Y:S01]  /*b2f0*/  @!P1 MUFU.RCP R14, R9 ;  /* 0x00000009000e9308 */ /* 0x000e620000001000 */
[----:B--2---:R-:W-:Y:S01]  /*b300*/  @!P5 FMUL.FTZ R35, R35, R12 ;  /* 0x0000000c2323d220 */ /* 0x004fe20000410000 */
[----:B------:R-:W-:-:S05]  /*b310*/  FSETP.GTU.FTZ.AND P5, PT, R6, 20, PT ;  /* 0x41a000000600780b */ /* 0x000fca0003fbc000 */
[----:B------:R-:W-:Y:S01]  /*b320*/  @!P4 FMUL.FTZ R4, R4, -1.4426950216293334961 ;  /* 0xbfb8aa3b0404c820 */ /* 0x000fe20000410000 */
[----:B------:R-:W2:Y:S01]  /*b330*/  @!P2 MUFU.EX2 R0, R0 ;  /* 0x000000000000a308 */ /* 0x000ea20000000800 */
[----:B0-----:R-:W-:Y:S01]  /*b340*/  @!P0 FMUL.FTZ R36, R36, R7 ;  /* 0x0000000724248220 */ /* 0x001fe20000410000 */
[----:B------:R-:W-:-:S05]  /*b350*/  FSETP.GTU.FTZ.AND P0, PT, R8, 20, PT ;  /* 0x41a000000800780b */ /* 0x000fca0003f1c000 */
[----:B------:R-:W-:Y:S01]  /*b360*/  @!P5 FMUL.FTZ R6, R6, -1.4426950216293334961 ;  /* 0xbfb8aa3b0606d820 */ /* 0x000fe20000410000 */
[----:B------:R-:W0:Y:S01]  /*b370*/  @!P3 MUFU.EX2 R2, R2 ;  /* 0x000000020002b308 */ /* 0x000e220000000800 */
[----:B-1----:R-:W-:Y:S01]  /*b380*/  @!P1 FMUL.FTZ R37, R37, R14 ;  /* 0x0000000e25259220 */ /* 0x002fe20000410000 */
[----:B------:R-:W-:-:S05]  /*b390*/  FSETP.GTU.FTZ.AND P1, PT, R10, 20, PT ;  /* 0x41a000000a00780b */ /* 0x000fca0003f3c000 */
[----:B------:R-:W-:Y:S01]  /*b3a0*/  @!P0 FMUL.FTZ R8, R8, -1.4426950216293334961 ;  /* 0xbfb8aa3b08088820 */ /* 0x000fe20000410000 */
[----:B------:R-:W1:Y:S01]  /*b3b0*/  @!P4 MUFU.EX2 R4, R4 ;  /* 0x000000040004c308 */ /* 0x000e620000000800 */
[----:B--2---:R-:W-:Y:S02]  /*b3c0*/  @!P2 FADD.FTZ R3, R0, 1 ;  /* 0x3f8000000003a421 */ /* 0x004fe40000010000 */
[----:B------:R-:W2:Y:S04]  /*b3d0*/  LDS R0, [R140+0x2c] ;  /* 0x00002c008c007984 */ /* 0x000ea80000000800 */
[----:B------:R-:W-:Y:S01]  /*b3e0*/  @!P1 FMUL.FTZ R10, R10, -1.4426950216293334961 ;  /* 0xbfb8aa3b0a0a9820 */ /* 0x000fe20000410000 */
[----:B------:R-:W3:Y:S01]  /*b3f0*/  @!P5 MUFU.EX2 R6, R6 ;  /* 0x000000060006d308 */ /* 0x000ee20000000800 */
[----:B0-----:R-:W-:-:S02]  /*b400*/  @!P3 FADD.FTZ R5, R2, 1 ;  /* 0x3f8000000205b421 */ /* 0x001fc40000010000 */
[----:B------:R-:W-:Y:S05]  /*b410*/  LDS R2, [R140+0x30] ;  /* 0x000030008c027984 */ /* 0x000fea0000000800 */
[----:B------:R-:W0:Y:S01]  /*b420*/  @!P0 MUFU.EX2 R8, R8 ;  /* 0x0000000800088308 */ /* 0x000e220000000800 */
[----:B-1----:R-:W-:Y:S02]  /*b430*/  @!P4 FADD.FTZ R7, R4, 1 ;  /* 0x3f8000000407c421 */ /* 0x002fe40000010000 */
[----:B------:R-:W1:Y:S05]  /*b440*/  LDS R4, [R140+0x34] ;  /* 0x000034008c047984 */ /* 0x000e6a0000000800 */
[----:B------:R-:W4:Y:S01]  /*b450*/  @!P1 MUFU.EX2 R10, R10 ;  /* 0x0000000a000a9308 */ /* 0x000f220000000800 */
[----:B---3--:R-:W-:-:S02]  /*b460*/  @!P5 FADD.FTZ R9, R6, 1 ;  /* 0x3f8000000609d421 */ /* 0x008fc40000010000 */
[----:B------:R-:W3:Y:S05]  /*b470*/  LDS R6, [R140+0x38] ;  /* 0x000038008c067984 */ /* 0x000eea0000000800 */
[----:B------:R4:W5:Y:S01]  /*b480*/  @!P2 MUFU.RCP R13, R3 ;  /* 0x00000003000da308 */ /* 0x0009620000001000 */
[----:B0-----:R-:W-:Y:S02]  /*b490*/  @!P0 FADD.FTZ R11, R8, 1 ;  /* 0x3f800000080b8421 */ /* 0x001fe40000010000 */
[----:B------:R-:W0:Y:S05]  /*b4a0*/  LDS R8, [R140+0x3c] ;  /* 0x00003c008c087984 */ /* 0x000e2a0000000800 */
[----:B------:R-:W1:Y:S01]  /*b4b0*/  @!P4 MUFU.RCP R7, R7 ;  /* 0x000000070007c308 */ /* 0x000e620000001000 */
[----:B----4-:R-:W-:-:S02]  /*b4c0*/  @!P1 FADD.FTZ R3, R10, 1 ;  /* 0x3f8000000a039421 */ /* 0x010fc40000010000 */
[----:B------:R-:W4:Y:S01]  /*b4d0*/  LDS R10, [R140] ;  /* 0x000000008c0a7984 */ /* 0x000f220000000800 */
[----:B--2---:R-:W-:Y:S01]  /*b4e0*/  FADD.FTZ R0, R0, R175 ;  /* 0x000000af00007221 */ /* 0x004fe20000010000 */
[----:B------:R-:W-:Y:S01]  /*b4f0*/  BAR.SYNC.DEFER_BLOCKING 0x0 ;  /* 0x0000000000007b1d */ /* 0x000fe20000010000 */
[----:B-----5:R-:W-:-:S05]  /*b500*/  @!P2 FMUL.FTZ R38, R38, R13 ;  /* 0x0000000d2626a220 */ /* 0x020fca0000410000 */
[----:B------:R-:W2:Y:S01]  /*b510*/  @!P0 MUFU.RCP R11, R11 ;  /* 0x0000000b000b8308 */ /* 0x000ea20000001000 */
[----:B-1----:R-:W-:Y:S01]  /*b520*/  @!P4 FMUL.FTZ R40, R40, R7 ;  /* 0x000000072828c220 */ /* 0x002fe20000410000 */
[----:B------:R-:W-:-:S06]  /*b530*/  FADD.FTZ R4, R4, R175 ;  /* 0x000000af04047221 */ /* 0x000fcc0000010000 */
[----:B------:R-:W1:Y:S01]  /*b540*/  @!P5 MUFU.RCP R14, R9 ;  /* 0x00000009000ed308 */ /* 0x000e620000001000 */
[----:B------:R-:W-:Y:S01]  /*b550*/  FSETP.GTU.FTZ.AND P2, PT, R4, 20, PT ;  /* 0x41a000000400780b */ /* 0x000fe20003f5c000 */
[----:B---3--:R-:W-:-:S06]  /*b560*/  FADD.FTZ R6, R6, R175 ;  /* 0x000000af06067221 */ /* 0x008fcc0000010000 */
[----:B------:R-:W3:Y:S01]  /*b570*/  @!P3 MUFU.RCP R12, R5 ;  /* 0x00000005000cb308 */ /* 0x000ee20000001000 */
[----:B--2---:R-:W-:Y:S01]  /*b580*/  @!P0 FMUL.FTZ R42, R42, R11 ;  /* 0x0000000b2a2a8220 */ /* 0x004fe20000410000 */
[----:B------:R-:W-:Y:S01]  /*b590*/  STS [R140], R65 ;  /* 0x000000418c007388 */ /* 0x000fe20000000800 */
[----:B------:R-:W-:-:S03]  /*b5a0*/  FSETP.GTU.FTZ.AND P0, PT, R0, 20, PT ;  /* 0x41a000000000780b */ /* 0x000fc60003f1c000 */
[----:B------:R-:W-:Y:S01]  /*b5b0*/  STS [R140+0x4], R64 ;  /* 0x000004408c007388 */ /* 0x000fe20000000800 */
[--C-:B0-----:R-:W-:Y:S01]  /*b5c0*/  FADD.FTZ R8, R8, R175.reuse ;  /* 0x000000af08087221 */ /* 0x101fe20000010000 */
[----:B------:R0:W2:Y:S01]  /*b5d0*/  @!P1 MUFU.RCP R16, R3 ;  /* 0x0000000300109308 */ /* 0x0000a20000001000 */
[----:B------:R-:W-:Y:S01]  /*b5e0*/  @!P2 FMUL.FTZ R4, R4, -1.4426950216293334961 ;  /* 0xbfb8aa3b0404a820 */ /* 0x000fe20000410000 */
[----:B------:R-:W-:Y:S01]  /*b5f0*/  STS [R140+0x8], R63 ;  /* 0x0000083f8c007388 */ /* 0x000fe20000000800 */
[----:B-1----:R-:W-:Y:S01]  /*b600*/  @!P5 FMUL.FTZ R41, R41, R14 ;  /* 0x0000000e2929d220 */ /* 0x002fe20000410000 */
[----:B------:R-:W-:Y:S02]  /*b610*/  FSETP.GTU.FTZ.AND P4, PT, R8, 20, PT ;  /* 0x41a000000800780b */ /* 0x000fe40003f9c000 */
[----:B------:R-:W-:Y:S01]  /*b620*/  STS [R140+0xc], R62 ;  /* 0x00000c3e8c007388 */ /* 0x000fe20000000800 */
[--C-:B----4-:R-:W-:Y:S01]  /*b630*/  FADD.FTZ R10, R10, R175.reuse ;  /* 0x000000af0a0a7221 */ /* 0x110fe20000010000 */
[----:B------:R-:W-:Y:S01]  /*b640*/  @!P0 FMUL.FTZ R0, R0, -1.4426950216293334961 ;  /* 0xbfb8aa3b00008820 */ /* 0x000fe20000410000 */
[----:B0-----:R-:W-:Y:S01]  /*b650*/  FADD.FTZ R3, R2, R175 ;  /* 0x000000af02037221 */ /* 0x001fe20000010000 */
[----:B------:R-:W-:Y:S01]  /*b660*/  STS [R140+0x10], R61 ;  /* 0x0000103d8c007388 */ /* 0x000fe20000000800 */
[----:B---3--:R-:W-:Y:S01]  /*b670*/  @!P3 FMUL.FTZ R39, R39, R12 ;  /* 0x0000000c2727b220 */ /* 0x008fe20000410000 */
[----:B------:R-:W-:Y:S01]  /*b680*/  FSETP.GTU.FTZ.AND P3, PT, R6, 20, PT ;  /* 0x41a000000600780b */ /* 0x000fe20003f7c000 */
[----:B------:R0:W1:Y:S01]  /*b690*/  @!P0 MUFU.EX2 R2, R0 ;  /* 0x0000000000028308 */ /* 0x0000620000000800 */
[----:B------:R-:W-:Y:S01]  /*b6a0*/  STS [R140+0x14], R60 ;  /* 0x0000143c8c007388 */ /* 0x000fe20000000800 */
[----:B------:R-:W-:Y:S01]  /*b6b0*/  FSETP.GTU.FTZ.AND P5, PT, R10, 20, PT ;  /* 0x41a000000a00780b */ /* 0x000fe20003fbc000 */
[----:B--2---:R-:W-:-:S02]  /*b6c0*/  @!P1 FMUL.FTZ R43, R43, R16 ;  /* 0x000000102b2b9220 */ /* 0x004fc40000410000 */
[----:B------:R-:W-:Y:S01]  /*b6d0*/  STS [R140+0x18], R59 ;  /* 0x0000183b8c007388 */ /* 0x000fe20000000800 */
[----:B------:R-:W-:Y:S02]  /*b6e0*/  FSETP.GTU.FTZ.AND P1, PT, R3, 20, PT ;  /* 0x41a000000300780b */ /* 0x000fe40003f3c000 */
[----:B------:R-:W2:Y:S01]  /*b6f0*/  @!P2 MUFU.EX2 R4, R4 ;  /* 0x000000040004a308 */ /* 0x000ea20000000800 */
[----:B------:R-:W-:Y:S03]  /*b700*/  STS [R140+0x1c], R58 ;  /* 0x00001c3a8c007388 */ /* 0x000fe60000000800 */
[----:B------:R-:W-:Y:S01]  /*b710*/  @!P3 FMUL.FTZ R5, R6, -1.4426950216293334961 ;  /* 0xbfb8aa3b0605b820 */ /* 0x000fe20000410000 */
[----:B------:R3:W-:Y:S01]  /*b720*/  STS [R140+0x20], R57 ;  /* 0x000020398c007388 */ /* 0x0007e20000000800 */
[----:B------:R-:W-:Y:S01]  /*b730*/  @!P4 FMUL.FTZ R6, R8, -1.4426950216293334961 ;  /* 0xbfb8aa3b0806c820 */ /* 0x000fe20000410000 */
[----:B0-----:R-:W-:-:S02]  /*b740*/  @!P5 FMUL.FTZ R0, R10, -1.4426950216293334961 ;  /* 0xbfb8aa3b0a00d820 */ /* 0x001fc40000410000 */
[----:B------:R-:W-:Y:S01]  /*b750*/  STS [R140+0x24], R56 ;  /* 0x000024388c007388 */ /* 0x000fe20000000800 */
[----:B------:R-:W0:Y:S01]  /*b760*/  @!P3 MUFU.EX2 R5, R5 ;  /* 0x000000050005b308 */ /* 0x000e220000000800 */
[----:B------:R-:W-:Y:S01]  /*b770*/  @!P1 FMUL.FTZ R3, R3, -1.4426950216293334961 ;  /* 0xbfb8aa3b03039820 */ /* 0x000fe20000410000 */
[----:B-1----:R-:W-:Y:S01]  /*b780*/  @!P0 FADD.FTZ R2, R2, 1 ;  /* 0x3f80000002028421 */ /* 0x002fe20000010000 */
[----:B------:R-:W-:Y:S04]  /*b790*/  STS [R140+0x28], R55 ;  /* 0x000028378c007388 */ /* 0x000fe80000000800 */
[----:B------:R-:W-:Y:S01]  /*b7a0*/  STS [R140+0x2c], R54 ;  /* 0x00002c368c007388 */ /* 0x000fe20000000800 */
[----:B------:R-:W1:Y:S01]  /*b7b0*/  @!P1 MUFU.EX2 R3, R3 ;  /* 0x0000000300039308 */ /* 0x000e620000000800 */
[----:B--2---:R-:W-:-:S02]  /*b7c0*/  @!P2 FADD.FTZ R4, R4, 1 ;  /* 0x3f8000000404a421 */ /* 0x004fc40000010000 */
[----:B------:R-:W-:Y:S04]  /*b7d0*/  STS [R140+0x30], R53 ;  /* 0x000030358c007388 */ /* 0x000fe80000000800 */
[----:B------:R-:W-:Y:S01]  /*b7e0*/  STS [R140+0x34], R52 ;  /* 0x000034348c007388 */ /* 0x000fe20000000800 */
[----:B------:R-:W2:Y:S01]  /*b7f0*/  @!P4 MUFU.EX2 R6, R6 ;  /* 0x000000060006c308 */ /* 0x000ea20000000800 */
[----:B0-----:R-:W-:Y:S02]  /*b800*/  @!P3 FADD.FTZ R5, R5, 1 ;  /* 0x3f8000000505b421 */ /* 0x001fe40000010000 */
[----:B------:R-:W-:Y:S04]  /*b810*/  STS [R140+0x38], R51 ;  /* 0x000038338c007388 */ /* 0x000fe80000000800 */
[----:B------:R-:W-:Y:S01]  /*b820*/  STS [R140+0x3c], R50 ;  /* 0x00003c328c007388 */ /* 0x000fe20000000800 */
[----:B------:R-:W-:-:S03]  /*b830*/  NOP ;  /* 0x0000000000007918 */ /* 0x000fc60000000000 */
[----:B------:R-:W-:Y:S01]  /*b840*/  LDS R7, [R156] ;  /* 0x000000009c077984 */ /* 0x000fe20000000800 */
[----:B-1----:R-:W-:Y:S01]  /*b850*/  @!P1 FADD.FTZ R3, R3, 1 ;  /* 0x3f80000003039421 */ /* 0x002fe20000010000 */
[----:B------:R-:W0:Y:S01]  /*b860*/  @!P5 MUFU.EX2 R0, R0 ;  /* 0x000000000000d308 */ /* 0x000e220000000800 */
[----:B--2---:R-:W-:Y:S01]  /*b870*/  @!P4 FADD.FTZ R6, R6, 1 ;  /* 0x3f8000000606c421 */ /* 0x004fe20000010000 */
[----:B------:R-:W-:Y:S04]  /*b880*/  LDS R9, [R155+0x80] ;  /* 0x000080009b097984 */ /* 0x000fe80000000800 */
[----:B------:R-:W-:Y:S02]  /*b890*/  LDS R11, [R154+0x100] ;  /* 0x000100009a0b7984 */ /* 0x000fe40000000800 */
[----:B---3--:R1:W2:Y:S02]  /*b8a0*/  @!P0 MUFU.RCP R57, R2 ;  /* 0x0000000200398308 */ /* 0x0082a40000001000 */
[----:B------:R-:W-:Y:S04]  /*b8b0*/  LDS R13, [R153+0x180] ;  /* 0x00018000990d7984 */ /* 0x000fe80000000800 */
[----:B------:R-:W-:Y:S02]  /*b8c0*/  LDS R15, [R152+0x200] ;  /* 0x00020000980f7984 */ /* 0x000fe40000000800 */
[----:B------:R1:W3:Y:S02]  /*b8d0*/  @!P1 MUFU.RCP R8, R3 ;  /* 0x0000000300089308 */ /* 0x0002e40000001000 */
[----:B------:R-:W-:Y:S04]  /*b8e0*/  LDS R17, [R151+0x280] ;  /* 0x0002800097117984 */ /* 0x000fe80000000800 */
[----:B------:R-:W-:Y:S02]  /*b8f0*/  LDS R19, [R150+0x300] ;  /* 0x0003000096137984 */ /* 0x000fe40000000800 */
[----:B------:R1:W4:Y:S02]  /*b900*/  @!P2 MUFU.RCP R59, R4 ;  /* 0x00000004003ba308 */ /* 0x0003240000001000 */
[----:B------:R-:W-:Y:S04]  /*b910*/  LDS R21, [R149+0x380] ;  /* 0x0003800095157984 */ /* 0x000fe80000000800 */
[----:B------:R-:W-:Y:S02]  /*b920*/  LDS R23, [R148+0x400] ;  /* 0x0004000094177984 */ /* 0x000fe40000000800 */
[----:B------:R1:W0:Y:S02]  /*b930*/  @!P3 MUFU.RCP R10, R5 ;  /* 0x00000005000ab308 */ /* 0x0002240000001000 */
        /* <DEDUP_REMOVED lines=27> */
.L_x_7800:
[----:B------:R-:W-:Y:S05]  /*baf0*/  BSYNC B0 ;  /* 0x0000000000007941 */ /* 0x000fea0003800000 */
.L_x_7799:
[----:B------:R-:W-:Y:S01]  /*bb00*/  ULDC.64 UR32, c[0x0][0x390] ;  /* 0x0000e40000207ab9 */ /* 0x000fe20000000a00 */
[----:B------:R-:W-:Y:S01]  /*bb10*/  UMOV UR19, UR5 ;  /* 0x0000000500137c82 */ /* 0x000fe20008000000 */
[----:B------:R-:W-:Y:S01]  /*bb20*/  UIMAD UR6, UR9, UR32, URZ ;  /* 0x00000020090672a4 */ /* 0x000fe2000f8e023f */
[----:B------:R-:W-:Y:S01]  /*bb30*/  @!P5 FADD.FTZ R0, R0, 1 ;  /* 0x3f8000000000d421 */ /* 0x000fe20000010000 */
[----:B------:R-:W-:Y:S01]  /*bb40*/  UIMAD.WIDE.U32 UR18, UR8, UR32, UR18 ;  /* 0x00000020081272a5 */ /* 0x000fe2000f8e0012 */
[----:B------:R-:W-:Y:S01]  /*bb50*/  @!P0 FMUL.FTZ R44, R44, R57 ;  /* 0x000000392c2c8220 */ /* 0x000fe20000410000 */
[----:B------:R-:W-:Y:S01]  /*bb60*/  UIMAD UR6, UR8, UR33, UR6 ;  /* 0x00000021080672a4 */ /* 0x000fe2000f8e0206 */
[----:B0-----:R0:W1:Y:S01]  /*bb70*/  @!P4 MUFU.RCP R5, R6 ;  /* 0x000000060005c308 */ /* 0x0010620000001000 */
[----:B------:R-:W-:Y:S01]  /*bb80*/  UIADD3 UR5, UP0, UR24, UR18, URZ ;  /* 0x0000001218057290 */ /* 0x000fe2000ff1e03f */
[----:B------:R-:W-:Y:S01]  /*bb90*/  @!P1 FMUL.FTZ R45, R45, R8 ;  /* 0x000000082d2d9220 */ /* 0x000fe20000410000 */
[----:B------:R-:W-:Y:S01]  /*bba0*/  ULDC.64 UR32, c[0x0][0x3e0] ;  /* 0x0000f80000207ab9 */ /* 0x000fe20000000a00 */
[----:B------:R-:W-:Y:S01]  /*bbb0*/  @!P2 FMUL.FTZ R46, R46, R59 ;  /* 0x0000003b2e2ea220 */ /* 0x000fe20000410000 */
[----:B------:R-:W-:Y:S01]  /*bbc0*/  UIADD3.X UR18, UR25, UR6, UR19, UP0, !UPT ;  /* 0x0000000619127290 */ /* 0x000fe200087fe413 */
[C---:B------:R-:W-:Y:S01]  /*bbd0*/  LEA R2, P0, R114.reuse, UR32, 0x2 ;  /* 0x0000002072027c11 */ /* 0x040fe2000f8010ff */
[----:B------:R-:W-:Y:S01]  /*bbe0*/  @!P3 FMUL.FTZ R47, R47, R10 ;  /* 0x0000000a2f2fb220 */ /* 0x000fe20000410000 */
[----:B------:R-:W-:Y:S01]  /*bbf0*/  MOV R4, UR5 ;  /* 0x0000000500047c02 */ /* 0x000fe20008000f00 */
[----:B------:R-:W2:Y:S01]  /*bc00*/  @!P5 MUFU.RCP R0, R0 ;  /* 0x000000000000d308 */ /* 0x000ea20000001000 */
[----:B------:R-:W-:Y:S01]  /*bc10*/  LEA.HI.X R3, R114, UR33, R115, 0x2, P0 ;  /* 0x0000002172037c11 */ /* 0x000fe200080f1473 */
[----:B------:R-:W-:Y:S01]  /*bc20*/  BSSY B0, `(.L_x_7801) ;  /* 0x000006f000007945 */ /* 0x000fe20003800000 */
[----:B------:R-:W-:-:S02]  /*bc30*/  LEA R2, P1, R4, R2, 0x2 ;  /* 0x0000000204027211 */ /* 0x000fc400078210ff */
[----:B0-----:R-:W-:Y:S01]  /*bc40*/  MOV R6, UR18 ;  /* 0x0000001200067c02 */ /* 0x001fe20008000f00 */
[----:B------:R-:W-:Y:S01]  /*bc50*/  UIMAD.WIDE.U32 UR18, UR30, UR28, URZ ;  /* 0x0000001c1e1272a5 */ /* 0x000fe2000f8e003f */
[----:B------:R-:W-:Y:S01]  /*bc60*/  ISETP.GE.AND P2, PT, R184, R55, PT ;  /* 0x00000037b800720c */ /* 0x000fe20003f46270 */
[----:B-1----:R-:W-:Y:S01]  /*bc70*/  @!P4 FMUL.FTZ R48, R48, R5 ;  /* 0x000000053030c220 */ /* 0x002fe20000410000 */
[----:B------:R-:W-:Y:S01]  /*bc80*/  LEA.HI.X R3, R4, R3, R6, 0x2, P1 ;  /* 0x0000000304037211 */ /* 0x000fe200008f1406 */
[----:B------:R-:W-:Y:S01]  /*bc90*/  UIADD3 UR5, UR19, UR29, URZ ;  /* 0x0000001d13057290 */ /* 0x000fe2000fffe03f */
[-C--:B------:R-:W-:Y:S02]  /*bca0*/  ISETP.GE.AND P0, PT, R182, R55.reuse, PT ;  /* 0x00000037b600720c */ /* 0x080fe40003f06270 */
[-C--:B------:R-:W-:Y:S02]  /*bcb0*/  ISETP.GE.AND P1, PT, R180, R55.reuse, PT ;  /* 0x00000037b400720c */ /* 0x080fe40003f26270 */
[-C--:B------:R-:W-:Y:S01]  /*bcc0*/  ISETP.GE.AND P4, PT, R174, R55.reuse, PT ;  /* 0x00000037ae00720c */ /* 0x080fe20003f86270 */
[----:B--2---:R-:W-:Y:S01]  /*bcd0*/  @!P5 FMUL.FTZ R33, R33, R0 ;  /* 0x000000002121d220 */ /* 0x004fe20000410000 */
        /* <DEDUP_REMOVED lines=33> */
[----:B------:R-:W-:-:S04]  /*bef0*/  IADD3 R0, P1, R114, -0x1e0, RZ ;  /* 0xfffffe2072007810 */ /* 0x000fc80007f3e0ff */
[----:B0-----:R-:W-:Y:S01]  /*bf00*/  IADD3.X R25, R115, -0x1, RZ, P1, !PT ;  /* 0xffffffff73197810 */ /* 0x001fe20000ffe4ff */
        /* <DEDUP_REMOVED lines=64> */
.L_x_7802:
[----:B------:R-:W-:Y:S05]  /*c310*/  BSYNC B0 ;  /* 0x0000000000007941 */ /* 0x000fea0003800000 */
.L_x_7801:
        /* <DEDUP_REMOVED lines=58> */
.L_x_7723:
        /* <DEDUP_REMOVED lines=25> */
[----:B------:R-:W-:Y:S02]  /*c850*/  MOV R2, UR12 ;  /* 0x0000000c00027c02 */ /* 0x000fe40008000f00 */
[----:B------:R-:W-:-:S05]  /*c860*/  MOV R3, UR13 ;  /* 0x0000000d00037c02 */ /* 0x000fca0008000f00 */
[----:B------:R1:W-:Y:S02]  /*c870*/  REDG.E.ADD.F32.FTZ.RN.STRONG.GPU desc[UR26][R2.64], R7 ;  /* 0x00000007020079a6 */ /* 0x0003e4000c10f39a */
.L_x_7805:
[----:B------:R-:W-:Y:S05]  /*c880*/  BSYNC B0 ;  /* 0x0000000000007941 */ /* 0x000fea0003800000 */
.L_x_7804:
        /* <DEDUP_REMOVED lines=31> */
.L_x_7807:
[----:B0-----:R-:W0:Y:S02]  /*ca80*/  S2R R9, SR_TID.X ;  /* 0x0000000000097919 */ /* 0x001e240000002100 */
.L_x_7808:
[----:B------:R-:W-:Y:S05]  /*ca90*/  BSYNC B0 ;  /* 0x0000000000007941 */ /* 0x000fea0003800000 */
.L_x_7806:
        /* <DEDUP_REMOVED lines=14> */
.L_x_7809:
[C---:B------:R-:W-:Y:S02]  /*cb80*/  LEA R0, R9.reuse, UR7, 0x2 ;  /* 0x0000000709007c11 */ /* 0x040fe4000f8e10ff */
[----:B-1-3--:R-:W-:Y:S02]  /*cb90*/  SHF.R.S32.HI R2, RZ, 0x1f, R9 ;  /* 0x0000001fff027819 */ /* 0x00afe40000011409 */
[----:B0-2---:R-:W-:Y:S01]  /*cba0*/  MOV R4, UR4 ;  /* 0x0000000400047c02 */ /* 0x005fe20008000f00 */
        /* <DEDUP_REMOVED lines=15> */
.L_x_7810:
        /* <DEDUP_REMOVED lines=14> */
.L_x_10991:


//--------------------- .text._Z25selective_scan_bwd_kernelI32Selective_Scan_bwd_kernel_traitsILi32ELi16ELb1ELb0ELb0ELb0ELb0EffEEv12SSMParamsBwd --------------------------
	.section	.text._Z25selective_scan_bwd_kernelI32Selective_Scan_bwd_kernel_traitsILi32ELi16ELb1ELb0ELb0ELb0ELb0EffEEv12SSMParamsBwd,"ax",@progbits
	.align	128
        .global         _Z25selective_scan_bwd_kernelI32Selective_Scan_bwd_kernel_traitsILi32ELi16ELb1ELb0ELb0ELb0ELb0EffEEv12SSMParamsBwd
        .type           _Z25selective_scan_bwd_kernelI32Selective_Scan_bwd_kernel_traitsILi32ELi16ELb1ELb0ELb0ELb0ELb0EffEEv12SSMParamsBwd,@function
        .size           _Z25selective_scan_bwd_kernelI32Selective_Scan_bwd_kernel_traitsILi32ELi16ELb1ELb0ELb0ELb0ELb0EffEEv12SSMParamsBwd,(.L_x_10992 - _Z25selective_scan_bwd_kernelI32Selective_Scan_bwd_kernel_traitsILi32ELi16ELb1ELb0ELb0ELb0ELb0EffEEv12SSMParamsBwd)
        .other          _Z25selective_scan_bwd_kernelI32Selective_Scan_bwd_kernel_traitsILi32ELi16ELb1ELb0ELb0ELb0ELb0EffEEv12SSMParamsBwd,@"STO_CUDA_ENTRY STV_DEFAULT"
_Z25selective_scan_bwd_kernelI32Selective_Scan_bwd_kernel_traitsILi32ELi16ELb1ELb0ELb0ELb0ELb0EffEEv12SSMParamsBwd:
.text._Z25selective_scan_bwd_kernelI32Selective_Scan_bwd_kernel_traitsILi32ELi16ELb1ELb0ELb0ELb0ELb0EffEEv12SSMParamsBwd:
        /* <DEDUP_REMOVED lines=94> */
[----:B------:R-:W-:Y:S01]  /*05e0*/  MOV R113, RZ ;  /* 0x000000ff00717202 */ /* 0x000fe20000000f00 */
[----:B------:R-:W2:Y:S01]  /*05f0*/  S2R R102, SR_LANEID ;  /* 0x0000000000667919 */ /* 0x000ea20000000000 */
[----:B------:R-:W-:Y:S02]  /*0600*/  MOV R103, RZ ;  /* 0x000000ff00677202 */ /* 0x000fe40000000f00 */
[C---:B0-----:R-:W-:Y:S02]  /*0610*/  SHF.L.U32 R201, R100.reuse, 0x2, RZ ;  /* 0x0000000264c97819 */ /* 0x041fe400000006ff */
[----:B------:R-:W-:Y:S02]  /*0620*/  LOP3.LUT R202, R100, 0x1f, RZ, 0xc0, !PT ;  /* 0x0000001f64ca7812 */ /* 0x000fe400078ec0ff */
[----:B------:R-:W-:-:S04]  /*0630*/  LOP3.LUT R3, R201, 0xffffff80, RZ, 0xc0, !PT ;  /* 0xffffff80c9037812 */ /* 0x000fc800078ec0ff */
[----:B--2---:R-:W-:-:S07]  /*0640*/  LOP3.LUT R104, R3, 0x1f, R100, 0xf8, !PT ;  /* 0x0000001f03687812 */ /* 0x004fce00078ef864 */
.L_x_7818:
[----:B------:R-:W-:Y:S01]  /*0650*/  BAR.SYNC.DEFER_BLOCKING 0x0 ;  /* 0x0000000000007b1d */ /* 0x000fe20000010000 */
[----:B----4-:R-:W-:-:S05]  /*0660*/  IMAD.WIDE R2, R104, 0x10, R106 ;  /* 0x0000001068027825 */ /* 0x010fca00078e026a */
[----:B0-----:R-:W0:Y:S01]  /*0670*/  S2R R129, SR_CgaCtaId ;  /* 0x0000000000817919 */ /* 0x001e220000008800 */
[----:B------:R-:W-:Y:S01]  /*0680*/  MOV R4, 0x400 ;  /* 0x0000040000047802 */ /* 0x000fe20000000f00 */
[----:B------:R-:W2:Y:S01]  /*0690*/  LDC R119, c[0x0][0x21c] ;  /* 0x00008700ff777b82 */ /* 0x000ea20000000800 */
[----:B------:R-:W3:Y:S04]  /*06a0*/  LDG.E.128 R8, desc[UR14][R2.64] ;  /* 0x0000000e02087981 */ /* 0x000ee8000c1e1d00 */
[----:B------:R-:W4:Y:S04]  /*06b0*/  LDG.E.128 R12, desc[UR14][R2.64+0x200] ;  /* 0x0002000e020c7981 */ /* 0x000f28000c1e1d00 */
[----:B------:R-:W2:Y:S04]  /*06c0*/  LDG.E.128 R16, desc[UR14][R2.64+0x400] ;  /* 0x0004000e02107981 */ /* 0x000ea8000c1e1d00 */
[----:B------:R-:W2:Y:S01]  /*06d0*/  LDG.E.128 R20, desc[UR14][R2.64+0x600] ;  /* 0x0006000e02147981 */ /* 0x000ea2000c1e1d00 */
[----:B0-----:R-:W-:Y:S01]  /*06e0*/  LEA R129, R129, R4, 0x18 ;  /* 0x0000000481817211 */ /* 0x001fe200078ec0ff */
[----:B------:R-:W-:-:S03]  /*06f0*/  IMAD.WIDE R4, R104, 0x10, R108 ;  /* 0x0000001068047825 */ /* 0x000fc600078e026c */
[CC--:B------:R-:W-:Y:S02]  /*0700*/  LEA R112, R102.reuse, R129.reuse, 0x4 ;  /* 0x0000008166707211 */ /* 0x0c0fe400078e20ff */
[----:B------:R-:W-:-:S03]  /*0710*/  LEA R114, R102, R129, 0x6 ;  /* 0x0000008166727211 */ /* 0x000fc600078e30ff */
        /* <DEDUP_REMOVED lines=11> */
[----:B---3--:R-:W3:Y:S04]  /*07d0*/  LDG.E.128 R12, desc[UR14][R4.64+0x200] ;  /* 0x0002000e040c7981 */ /* 0x008ee8000c1e1d00 */
[----:B--2---:R-:W2:Y:S04]  /*07e0*/  LDG.E.128 R16, desc[UR14][R4.64+0x400] ;  /* 0x0004000e04107981 */ /* 0x004ea8000c1e1d00 */
[----:B----4-:R-:W4:Y:S01]  /*07f0*/  LDG.E.128 R20, desc[UR14][R4.64+0x600] ;  /* 0x0006000e04147981 */ /* 0x010f22000c1e1d00 */
[----:B------:R-:W-:-:S02]  /*0800*/  MOV R2, R110 ;  /* 0x0000006e00027202 */ /* 0x000fc40000000f00 */
[----:B------:R-:W-:-:S03]  /*0810*/  MOV R3, R105 ;  /* 0x0000006900037202 */ /* 0x000fc60000000f00 */
[----:B------:R-:W-:Y:S01]  /*0820*/  IMAD.WIDE R2, R104, 0x10, R2 ;  /* 0x0000001068027825 */ /* 0x000fe200078e0202 */
[----:B------:R0:W-:Y:S04]  /*0830*/  STS.128 [R112], R8 ;  /* 0x0000000870007388 */ /* 0x0001e80000000c00 */
[----:B---3--:R3:W-:Y:S04]  /*0840*/  STS.128 [R112+0x200], R12 ;  /* 0x0002000c70007388 */ /* 0x0087e80000000c00 */
[----:B--2---:R2:W-:Y:S04]  /*0850*/  STS.128 [R112+0x400], R16 ;  /* 0x0004001070007388 */ /* 0x0045e80000000c00 */
[----:B----4-:R4:W-:Y:S01]  /*0860*/  STS.128 [R112+0x600], R20 ;  /* 0x0006001470007388 */ /* 0x0109e20000000c00 */
        /* <DEDUP_REMOVED lines=10> */
[----:B------:R-:W-:-:S02]  /*0910*/  ISETP.GE.AND P0, PT, R119, 0x1, PT ;  /* 0x000000017700780c */ /* 0x000fc40003f06270 */
[----:B------:R-:W-:Y:S02]  /*0920*/  CS2R R38, SRZ ;  /* 0x0000000000267805 */ /* 0x000fe4000001ff00 */
[----:B------:R-:W-:Y:S02]  /*0930*/  CS2R R36, SRZ ;  /* 0x0000000000247805 */ /* 0x000fe4000001ff00 */
[----:B------:R-:W-:Y:S02]  /*0940*/  CS2R R34, SRZ ;  /* 0x0000000000227805 */ /* 0x000fe4000001ff00 */
[----:B------:R-:W-:Y:S02]  /*0950*/  CS2R R32, SRZ ;  /* 0x0000000000207805 */ /* 0x000fe4000001ff00 */
[----:B------:R-:W-:Y:S02]  /*0960*/  CS2R R30, SRZ ;  /* 0x00000000001e7805 */ /* 0x000fe4000001ff00 */
[----:B------:R-:W-:-:S02]  /*0970*/  CS2R R28, SRZ ;  /* 0x00000000001c7805 */ /* 0x000fc4000001ff00 */
[----:B------:R-:W-:Y:S01]  /*0980*/  CS2R R26, SRZ ;  /* 0x00000000001a7805 */ /* 0x000fe2000001ff00 */
[----:B------:R-:W-:Y:S04]  /*0990*/  STS.128 [R112], R8 ;  /* 0x0000000870007388 */ /* 0x000fe80000000c00 */
[----:B---3--:R-:W-:Y:S04]  /*09a0*/  STS.128 [R112+0x200], R12 ;  /* 0x0002000c70007388 */ /* 0x008fe80000000c00 */
[----:B--2---:R-:W-:Y:S04]  /*09b0*/  STS.128 [R112+0x400], R16 ;  /* 0x0004001070007388 */ /* 0x004fe80000000c00 */
[----:B----4-:R-:W-:Y:S01]  /*09c0*/  STS.128 [R112+0x600], R20 ;  /* 0x0006001470007388 */ /* 0x010fe20000000c00 */
[----:B------:R-:W-:-:S03]  /*09d0*/  NOP ;  /* 0x0000000000007918 */ /* 0x000fc60000000000 */
[----:B------:R-:W0:Y:S04]  /*09e0*/  LDS.128 R4, [R114] ;  /* 0x0000000072047984 */ /* 0x000e280000000c00 */
[----:B------:R-:W2:Y:S04]  /*09f0*/  LDS.128 R48, [R114+0x10] ;  /* 0x0000100072307984 */ /* 0x000ea80000000c00 */
[----:B------:R-:W3:Y:S04]  /*0a00*/  LDS.128 R44, [R114+0x20] ;  /* 0x00002000722c7984 */ /* 0x000ee80000000c00 */
[----:B------:R-:W4:Y:S01]  /*0a10*/  LDS.128 R40, [R114+0x30] ;  /* 0x0000300072287984 */ /* 0x000f220000000c00 */
[----:B0-----:R-:W-:Y:S01]  /*0a20*/  FFMA.FTZ R24, R80, R4, R103 ;  /* 0x0000000450187223 */ /* 0x001fe20000010067 */
[-C--:B-----5:R-:W-:Y:S01]  /*0a30*/  FMUL.FTZ R20, R4, R98.reuse ;  /* 0x0000006204147220 */ /* 0x0a0fe20000410000 */
[-C--:B------:R-:W-:Y:S01]  /*0a40*/  FMUL.FTZ R21, R5, R98.reuse ;  /* 0x0000006205157220 */ /* 0x080fe20000410000 */
[-C--:B------:R-:W-:Y:S01]  /*0a50*/  FMUL.FTZ R22, R6, R98.reuse ;  /* 0x0000006206167220 */ /* 0x080fe20000410000 */
[----:B------:R-:W-:Y:S01]  /*0a60*/  FFMA.FTZ R25, R81, R5, R24 ;  /* 0x0000000551197223 */ /* 0x000fe20000010018 */
[-C--:B------:R-:W-:Y:S01]  /*0a70*/  FMUL.FTZ R23, R7, R98.reuse ;  /* 0x0000006207177220 */ /* 0x080fe20000410000 */
[-C--:B--2---:R-:W-:Y:S01]  /*0a80*/  FMUL.FTZ R16, R48, R98.reuse ;  /* 0x0000006230107220 */ /* 0x084fe20000410000 */
[----:B------:R-:W-:Y:S01]  /*0a90*/  FMUL.FTZ R17, R49, R98 ;  /* 0x0000006231117220 */ /* 0x000fe20000410000 */
[----:B------:R-:W-:Y:S01]  /*0aa0*/  FFMA.FTZ R2, R82, R6, R25 ;  /* 0x0000000652027223 */ /* 0x000fe20000010019 */
[----:B------:R-:W-:Y:S01]  /*0ab0*/  CS2R R24, SRZ ;  /* 0x0000000000187805 */ /* 0x000fe2000001ff00 */
[-C--:B------:R-:W-:Y:S01]  /*0ac0*/  FMUL.FTZ R18, R50, R98.reuse ;  /* 0x0000006232127220 */ /* 0x080fe20000410000 */
[-C--:B------:R-:W-:Y:S01]  /*0ad0*/  FMUL.FTZ R19, R51, R98.reuse ;  /* 0x0000006233137220 */ /* 0x080fe20000410000 */
[----:B------:R-:W-:Y:S01]  /*0ae0*/  FFMA.FTZ R3, R83, R7, R2 ;  /* 0x0000000753037223 */ /* 0x000fe20000010002 */
[-C--:B---3--:R-:W-:Y:S01]  /*0af0*/  FMUL.FTZ R12, R44, R98.reuse ;  /* 0x000000622c0c7220 */ /* 0x088fe20000410000 */
[-C--:B------:R-:W-:Y:S01]  /*0b00*/  FMUL.FTZ R13, R45, R98.reuse ;  /* 0x000000622d0d7220 */ /* 0x080fe20000410000 */
[----:B------:R-:W-:Y:S01]  /*0b10*/  FMUL.FTZ R14, R46, R98 ;  /* 0x000000622e0e7220 */ /* 0x000fe20000410000 */
[----:B------:R-:W-:Y:S01]  /*0b20*/  FFMA.FTZ R2, R76, R48, R3 ;  /* 0x000000304c027223 */ /* 0x000fe20000010003 */
[-C--:B------:R-:W-:Y:S01]  /*0b30*/  FMUL.FTZ R15, R47, R98.reuse ;  /* 0x000000622f0f7220 */ /* 0x080fe20000410000 */
[-C--:B----4-:R-:W-:Y:S01]  /*0b40*/  FMUL.FTZ R8, R40, R98.reuse ;  /* 0x0000006228087220 */ /* 0x090fe20000410000 */
[-C--:B------:R-:W-:Y:S01]  /*0b50*/  FMUL.FTZ R9, R41, R98.reuse ;  /* 0x0000006229097220 */ /* 0x080fe20000410000 */
[----:B------:R-:W-:Y:S01]  /*0b60*/  FFMA.FTZ R3, R77, R49, R2 ;  /* 0x000000314d037223 */ /* 0x000fe20000010002 */
[-C--:B------:R-:W-:Y:S01]  /*0b70*/  FMUL.FTZ R10, R42, R98.reuse ;  /* 0x000000622a0a7220 */ /* 0x080fe20000410000 */
[----:B------:R-:W-:-:S02]  /*0b80*/  FMUL.FTZ R11, R43, R98 ;  /* 0x000000622b0b7220 */ /* 0x000fc40000410000 */
        /* <DEDUP_REMOVED lines=12> */
[----:B-1----:R-:W-:Y:S01]  /*0c50*/  IADD3 R2, R111, -0x1, RZ ;  /* 0xffffffff6f027810 */ /* 0x002fe20007ffe0ff */
[----:B------:R-:W0:Y:S01]  /*0c60*/  LDC.64 R32, c[0x0][0x2d8] ;  /* 0x0000b600ff207b82 */ /* 0x000e220000000a00 */
[----:B------:R-:W-:Y:S01]  /*0c70*/  ULDC.64 UR4, c[0x0][0x230] ;  /* 0x00008c0000047ab9 */ /* 0x000fe20000000a00 */
[----:B------:R-:W-:Y:S01]  /*0c80*/  ULDC.64 UR6, c[0x0][0x248] ;  /* 0x0000920000067ab9 */ /* 0x000fe20000000a00 */
[----:B------:R-:W-:Y:S01]  /*0c90*/  LEA.HI R3, R2, R2, RZ, 0x1 ;  /* 0x0000000202037211 */ /* 0x000fe200078f08ff */
[----:B------:R-:W-:Y:S01]  /*0ca0*/  ULDC.64 UR8, c[0x0][0x268] ;  /* 0x00009a0000087ab9 */ /* 0x000fe20000000a00 */
[----:B------:R-:W-:Y:S01]  /*0cb0*/  IMAD R27, R99, UR6, RZ ;  /* 0x00000006631b7c24 */ /* 0x000fe2000f8e02ff */
[----:B------:R-:W-:Y:S01]  /*0cc0*/  IADD3 R24, R111, -0x2, RZ ;  /* 0xfffffffe6f187810 */ /* 0x000fe20007ffe0ff */
[----:B------:R-:W-:Y:S01]  /*0cd0*/  IMAD R29, R99, UR8, RZ ;  /* 0x00000008631d7c24 */ /* 0x000fe2000f8e02ff */
[----:B------:R-:W1:Y:S01]  /*0ce0*/  LDC.64 R34, c[0x0][0x2e0] ;  /* 0x0000b800ff227b82 */ /* 0x000e620000000a00 */
[----:B------:R-:W-:Y:S01]  /*0cf0*/  LOP3.LUT R3, R3, 0xfffffe, RZ, 0xc0, !PT ;  /* 0x00fffffe03037812 */ /* 0x000fe200078ec0ff */
[----:B------:R-:W-:-:S04]  /*0d00*/  IMAD.WIDE.U32 R120, R0, UR4, RZ ;  /* 0x0000000400787c25 */ /* 0x000fc8000f8e00ff */
[--C-:B------:R-:W-:Y:S01]  /*0d10*/  FADD.FTZ R95, R64, R101.reuse ;  /* 0x00000065405f7221 */ /* 0x100fe20000010000 */
[--C-:B------:R-:W-:Y:S01]  /*0d20*/  FADD.FTZ R125, R66, R101.reuse ;  /* 0x00000065427d7221 */ /* 0x100fe20000010000 */
[----:B------:R-:W-:Y:S01]  /*0d30*/  IADD3 R133, R2, -R3, RZ ;  /* 0x8000000302857210 */ /* 0x000fe20007ffe0ff */
[----:B------:R-:W-:Y:S02]  /*0d40*/  IMAD R3, R99, UR4, RZ ;  /* 0x0000000463037c24 */ /* 0x000fe4000f8e02ff */
[----:B------:R-:W-:Y:S01]  /*0d50*/  FADD.FTZ R97, R60, R101 ;  /* 0x000000653c617221 */ /* 0x000fe20000010000 */
[C---:B------:R-:W-:Y:S01]  /*0d60*/  IMAD R27, R0.reuse, UR7, R27 ;  /* 0x00000007001b7c24 */ /* 0x040fe2000f8e021b */
[----:B------:R-:W2:Y:S01]  /*0d70*/  LDC.64 R30, c[0x0][0x2d0] ;  /* 0x0000b400ff1e7b82 */ /* 0x000ea20000000a00 */
[C---:B------:R-:W-:Y:S02]  /*0d80*/  IMAD R25, R0.reuse, UR5, R3 ;  /* 0x0000000500197c24 */ /* 0x040fe4000f8e0203 */
[----:B------:R-:W-:Y:S01]  /*0d90*/  FADD.FTZ R94, R55, R101 ;  /* 0x00000065375e7221 */ /* 0x000fe20000010000 */
[----:B------:R-:W-:Y:S01]  /*0da0*/  IMAD.WIDE.U32 R2, R0, UR6, RZ ;  /* 0x0000000600027c25 */ /* 0x000fe2000f8e00ff */
[----:B------:R-:W-:-:S03]  /*0db0*/  MOV R130, R129 ;  /* 0x0000008100827202 */ /* 0x000fc60000000f00 */
[----:B------:R-:W-:Y:S01]  /*0dc0*/  FADD.FTZ R127, R54, R101 ;  /* 0x00000065367f7221 */ /* 0x000fe20000010000 */
[----:B------:R-:W-:Y:S01]  /*0dd0*/  CS2R R38, SRZ ;  /* 0x0000000000267805 */ /* 0x000fe2000001ff00 */
[----:B------:R-:W-:Y:S01]  /*0de0*/  IMAD.WIDE.U32 R122, R0, UR8, RZ ;  /* 0x00000008007a7c25 */ /* 0x000fe2000f8e00ff */
[----:B0-----:R-:W-:Y:S01]  /*0df0*/  LEA R116, P1, R2, R32, 0x2 ;  /* 0x0000002002747211 */ /* 0x001fe200078210ff */
[----:B------:R-:W0:Y:S01]  /*0e00*/  LDC.64 R84, c[0x0][0x250] ;  /* 0x00009400ff547b82 */ /* 0x000e220000000a00 */
[----:B------:R-:W-:Y:S01]  /*0e10*/  CS2R R36, SRZ ;  /* 0x0000000000247805 */ /* 0x000fe2000001ff00 */
[----:B------:R-:W-:Y:S02]  /*0e20*/  IMAD R29, R0, UR9, R29 ;  /* 0x00000009001d7c24 */ /* 0x000fe4000f8e021d */
[----:B------:R-:W-:Y:S01]  /*0e30*/  FMUL.FTZ R126, R80, R95 ;  /* 0x0000005f507e7220 */ /* 0x000fe20000410000 */
[----:B------:R-:W-:Y:S01]  /*0e40*/  IMAD R119, R24, R119, RZ ;  /* 0x0000007718777224 */ /* 0x000fe200078e02ff */
[----:B------:R-:W-:Y:S01]  /*0e50*/  IADD3 R24, R121, R25, RZ ;  /* 0x0000001979187210 */ /* 0x000fe20007ffe0ff */
[----:B------:R-:W-:Y:S01]  /*0e60*/  FMUL.FTZ R125, R82, R125 ;  /* 0x0000007d527d7220 */ /* 0x000fe20000410000 */
[----:B------:R-:W-:Y:S01]  /*0e70*/  IADD3 R121, R3, R27, RZ ;  /* 0x0000001b03797210 */ /* 0x000fe20007ffe0ff */
[----:B------:R-:W3:Y:S01]  /*0e80*/  LDC.64 R86, c[0x0][0x270] ;  /* 0x00009c00ff567b82 */ /* 0x000ee20000000a00 */
[----:B------:R-:W-:Y:S01]  /*0e90*/  IADD3 R3, R123, R29, RZ ;  /* 0x0000001d7b037210 */ /* 0x000fe20007ffe0ff */
[----:B------:R-:W-:Y:S01]  /*0ea0*/  FADD.FTZ R123, R62, R101 ;  /* 0x000000653e7b7221 */ /* 0x000fe20000010000 */
[----:B-1----:R-:W-:Y:S01]  /*0eb0*/  LEA R117, P2, R122, R34, 0x2 ;  /* 0x000000227a757211 */ /* 0x002fe200078410ff */
[----:B------:R-:W-:Y:S01]  /*0ec0*/  IMAD.WIDE R118, R119, 0x8, R92 ;  /* 0x0000000877767825 */ /* 0x000fe200078e025c */
[----:B------:R-:W-:-:S02]  /*0ed0*/  LEA.HI.X R121, R2, R33, R121, 0x2, P1 ;  /* 0x0000002102797211 */ /* 0x000fc400008f1479 */
[----:B------:R-:W-:Y:S02]  /*0ee0*/  CS2R R32, SRZ ;  /* 0x0000000000207805 */ /* 0x000fe4000001ff00 */
[----:B------:R-:W-:Y:S01]  /*0ef0*/  LEA.HI.X R122, R122, R35, R3, 0x2, P2 ;  /* 0x000000237a7a7211 */ /* 0x000fe200010f1403 */
[----:B------:R-:W1:Y:S01]  /*0f00*/  LDC R128, c[0x0][0x224] ;  /* 0x00008900ff807b82 */ /* 0x000e620000000800 */
[----:B--2---:R-:W-:Y:S02]  /*0f10*/  LEA R115, P0, R120, R30, 0x2 ;  /* 0x0000001e78737211 */ /* 0x004fe400078010ff */
[----:B------:R-:W-:Y:S02]  /*0f20*/  CS2R R34, SRZ ;  /* 0x0000000000227805 */ /* 0x000fe4000001ff00 */
[----:B------:R-:W-:Y:S02]  /*0f30*/  CS2R R28, SRZ ;  /* 0x00000000001c7805 */ /* 0x000fe4000001ff00 */
[----:B------:R-:W-:-:S02]  /*0f40*/  CS2R R26, SRZ ;  /* 0x00000000001a7805 */ /* 0x000fc4000001ff00 */
[----:B------:R-:W-:Y:S02]  /*0f50*/  LEA.HI.X R120, R120, R31, R24, 0x2, P0 ;  /* 0x0000001f78787211 */ /* 0x000fe400000f1418 */
[----:B------:R-:W-:Y:S02]  /*0f60*/  CS2R R30, SRZ ;  /* 0x00000000001e7805 */ /* 0x000fe4000001ff00 */
[----:B------:R-:W-:Y:S01]  /*0f70*/  CS2R R24, SRZ ;  /* 0x0000000000187805 */ /* 0x000fe2000001ff00 */
[----:B------:R-:W2:Y:S01]  /*0f80*/  LDC.64 R2, c[0x0][0x238] ;  /* 0x00008e00ff027b82 */ /* 0x000ea20000000a00 */
[----:B0-----:R-:W-:Y:S01]  /*0f90*/  SHF.L.U64.HI R132, R84, 0x2, R85 ;  /* 0x0000000254847819 */ /* 0x001fe20000010255 */
[----:B------:R-:W-:Y:S01]  /*0fa0*/  FMUL.FTZ R124, R76, R97 ;  /* 0x000000614c7c7220 */ /* 0x000fe20000410000 */
[----:B------:R-:W-:Y:S01]  /*0fb0*/  FMUL.FTZ R123, R78, R123 ;  /* 0x0000007b4e7b7220 */ /* 0x000fe20000410000 */
[----:B------:R-:W-:Y:S01]  /*0fc0*/  FMUL.FTZ R131, R71, R94 ;  /* 0x0000005e47837220 */ /* 0x000fe20000410000 */
[----:B------:R-:W-:Y:S01]  /*0fd0*/  SHF.L.U32 R133, R133, 0x8, RZ ;  /* 0x0000000885857819 */ /* 0x000fe200000006ff */
[----:B------:R-:W-:Y:S01]  /*0fe0*/  UMOV UR4, URZ ;  /* 0x0000003f00047c82 */ /* 0x000fe20008000000 */
[----:B------:R-:W-:Y:S01]  /*0ff0*/  ULDC UR7, c[0x0][0x224] ;  /* 0x0000890000077ab9 */ /* 0x000fe20000000800 */
[----:B------:R-:W0:Y:S01]  /*1000*/  LDC R203, c[0x0][0x21c] ;  /* 0x00008700ffcb7b82 */ /* 0x000e220000000800 */
[----:B---3--:R-:W-:-:S02]  /*1010*/  SHF.L.U64.HI R87, R86, 0x2, R87 ;  /* 0x0000000256577819 */ /* 0x008fc40000010257 */
[----:B-12---:R-:W-:-:S07]  /*1020*/  SHF.L.U64.HI R85, R2, 0x2, R3 ;  /* 0x0000000202557819 */ /* 0x006fce0000010203 */
.L_x_7817:
[----:B------:R-:W-:Y:S02]  /*1030*/  MOV R94, R115 ;  /* 0x00000073005e7202 */ /* 0x000fe40000000f00 */
[----:B------:R-:W-:-:S05]  /*1040*/  MOV R95, R120 ;  /* 0x00000078005f7202 */ /* 0x000fca0000000f00 */
[----:B0-----:R1:W2:Y:S01]  /*1050*/  LDG.E R96, desc[UR14][R94.64] ;  /* 0x0000000e5e607981 */ /* 0x0012a2000c1e1900 */
[----:B------:R-:W3:Y:S01]  /*1060*/  S2UR UR6, SR_CgaCtaId ;  /* 0x00000000000679c3 */ /* 0x000ee20000008800 */
[----:B------:R-:W-:Y:S01]  /*1070*/  FADD.FTZ R3, R64, R101 ;  /* 0x0000006540037221 */ /* 0x000fe20000010000 */
[----:B------:R-:W-:Y:S01]  /*1080*/  UMOV UR5, 0x400 ;  /* 0x0000040000057882 */ /* 0x000fe20000000000 */
[C---:B------:R-:W-:Y:S02]  /*1090*/  ISETP.NE.AND P1, PT, R100.reuse, RZ, PT ;  /* 0x000000ff6400720c */ /* 0x040fe40003f25270 */
[----:B-1----:R-:W-:Y:S02]  /*10a0*/  MOV R94, R116 ;  /* 0x00000074005e7202 */ /* 0x002fe40000000f00 */
[----:B------:R-:W-:Y:S02]  /*10b0*/  MOV R95, R121 ;  /* 0x00000079005f7202 */ /* 0x000fe40000000f00 */
[----:B------:R-:W-:-:S03]  /*10c0*/  IADD3 R134, R100, 0x200, RZ ;  /* 0x0000020064867810 */ /* 0x000fc60007ffe0ff */
[----:B------:R1:W4:Y:S01]  /*10d0*/  LDG.E R135, desc[UR14][R94.64] ;  /* 0x0000000e5e877981 */ /* 0x000322000c1e1900 */
[----:B------:R-:W-:Y:S01]  /*10e0*/  SEL R134, R133, R134, !P1 ;  /* 0x0000008685867207 */ /* 0x000fe20004800000 */
[----:B---3--:R-:W-:Y:S01]  /*10f0*/  ULEA UR5, UR6, UR5, 0x18 ;  /* 0x0000000506057291 */ /* 0x008fe2000f8ec03f */
[----:B-1----:R-:W-:Y:S02]  /*1100*/  MOV R94, R117 ;  /* 0x00000075005e7202 */ /* 0x002fe40000000f00 */
[----:B------:R-:W-:-:S03]  /*1110*/  MOV R95, R122 ;  /* 0x0000007a005f7202 */ /* 0x000fc60000000f00 */
[----:B------:R-:W-:Y:S02]  /*1120*/  LEA R134, R134, UR5, 0x2 ;  /* 0x0000000586867c11 */ /* 0x000fe4000f8e10ff */
[----:B------:R-:W4:Y:S01]  /*1130*/  LDG.E R138, desc[UR14][R94.64] ;  /* 0x0000000e5e8a7981 */ /* 0x000f22000c1e1900 */
[----:B------:R-:W-:Y:S01]  /*1140*/  ISETP.GT.AND P0, PT, R111, 0x1, PT ;  /* 0x000000016f00780c */ /* 0x000fe20003f04270 */
[----:B------:R-:W-:-:S03]  /*1150*/  HFMA2.MMA R166, -RZ, RZ, 0, 0 ;  /* 0x00000000ffa67435 */ /* 0x000fc600000001ff */
[----:B------:R-:W-:Y:S01]  /*1160*/  ISETP.EQ.AND P0, PT, R202, RZ, P0 ;  /* 0x000000ffca00720c */ /* 0x000fe20000702270 */
[----:B--2---:R-:W-:-:S04]  /*1170*/  FMUL.FTZ R167, R96, 1.4426950216293334961 ;  /* 0x3fb8aa3b60a77820 */ /* 0x004fc80000410000 */
[----:B------:R-:W-:-:S06]  /*1180*/  FMUL.FTZ R157, R3, R167 ;  /* 0x000000a7039d7220 */ /* 0x000fcc0000410000 */
[----:B------:R-:W1:Y:S02]  /*1190*/  MUFU.EX2 R157, R157 ;  /* 0x0000009d009d7308 */ /* 0x000e640000000800 */
[----:B-1----:R1:W-:Y:S01]  /*11a0*/  STS [R134+0xa88], R157 ;  /* 0x000a889d86007388 */ /* 0x0023e20000000800 */
[----:B------:R-:W-:Y:S06]  /*11b0*/  BAR.SYNC.DEFER_BLOCKING 0x0 ;  /* 0x0000000000007b1d */ /* 0x000fec0000010000 */
[----:B------:R2:W5:Y:S01]  /*11c0*/  @P0 LDG.E R166, desc[UR14][R118.64+0x4] ;  /* 0x0000040e76a60981 */ /* 0x000562000c1e1900 */
[----:B------:R-:W-:Y:S01]  /*11d0*/  ISETP.NE.AND P2, PT, R100, 0x1f, PT ;  /* 0x0000001f6400780c */ /* 0x000fe20003f45270 */
[----:B----4-:R-:W-:Y:S01]  /*11e0*/  FMUL.FTZ R187, R135, R138 ;  /* 0x0000008a87bb7220 */ /* 0x010fe20000410000 */
[--C-:B------:R-:W-:Y:S01]  /*11f0*/  FADD.FTZ R138, R55, R101.reuse ;  /* 0x00000065378a7221 */ /* 0x100fe20000010000 */
[--C-:B------:R-:W-:Y:S01]  /*1200*/  FADD.FTZ R150, R65, R101.reuse ;  /* 0x0000006541967221 */ /* 0x100fe20000010000 */
[--C-:B------:R-:W-:Y:S01]  /*1210*/  FADD.FTZ R143, R66, R101.reuse ;  /* 0x00000065428f7221 */ /* 0x100fe20000010000 */
[--C-:B------:R-:W-:Y:S01]  /*1220*/  FADD.FTZ R148, R67, R101.reuse ;  /* 0x0000006543947221 */ /* 0x100fe20000010000 */
[-C--:B------:R-:W-:Y:S01]  /*1230*/  FMUL.FTZ R146, R138, R167.reuse ;  /* 0x000000a78a927220 */ /* 0x080fe20000410000 */
[--C-:B------:R-:W-:Y:S01]  /*1240*/  FADD.FTZ R144, R61, R101.reuse ;  /* 0x000000653d907221 */ /* 0x100fe20000010000 */
[--C-:B------:R-:W-:Y:S01]  /*1250*/  FADD.FTZ R142, R63, R101.reuse ;  /* 0x000000653f8e7221 */ /* 0x100fe20000010000 */
[--C-:B------:R-:W-:Y:S01]  /*1260*/  FADD.FTZ R140, R57, R101.reuse ;  /* 0x00000065398c7221 */ /* 0x100fe20000010000 */
[--C-:B-1----:R-:W-:Y:S01]  /*1270*/  FADD.FTZ R134, R59, R101.reuse ;  /* 0x000000653b867221 */ /* 0x102fe20000010000 */
[--C-:B------:R-:W-:Y:S01]  /*1280*/  FADD.FTZ R97, R52, R101.reuse ;  /* 0x0000006534617221 */ /* 0x100fe20000010000 */
[--C-:B------:R-:W-:Y:S01]  /*1290*/  FADD.FTZ R136, R53, R101.reuse ;  /* 0x0000006535887221 */ /* 0x100fe20000010000 */
[----:B------:R2:W1:Y:S01]  /*12a0*/  @P2 LDS R183, [R201+UR5+0x128c] ;  /* 0x00128c05c9b72984 */ /* 0x0004620008000800 */
[--C-:B------:R-:W-:Y:S01]  /*12b0*/  FADD.FTZ R135, R54, R101.reuse ;  /* 0x0000006536877221 */ /* 0x100fe20000010000 */
        /* <DEDUP_REMOVED lines=10> */
[----:B------:R-:W3:Y:S01]  /*1360*/  MUFU.EX2 R146, R146 ;  /* 0x0000009200927308 */ /* 0x000ee20000000800 */
[--C-:B------:R-:W-:Y:S01]  /*1370*/  FADD.FTZ R149, R56, R101.reuse ;  /* 0x0000006538957221 */ /* 0x100fe20000010000 */
[--C-:B------:R-:W-:Y:S01]  /*1380*/  FADD.FTZ R145, R58, R101.reuse ;  /* 0x000000653a917221 */ /* 0x100fe20000010000 */
[-C--:B------:R-:W-:Y:S01]  /*1390*/  FMUL.FTZ R179, R42, R187.reuse ;  /* 0x000000bb2ab37220 */ /* 0x080fe20000410000 */
[----:B------:R-:W-:Y:S01]  /*13a0*/  FMUL.FTZ R181, R43, R187 ;  /* 0x000000bb2bb57220 */ /* 0x000fe20000410000 */
[----:B------:R-:W-:Y:S01]  /*13b0*/  BSSY B0, `(.L_x_7813) ;  /* 0x0000024000007945 */ /* 0x000fe20003800000 */
[--C-:B------:R-:W-:Y:S01]  /*13c0*/  FADD.FTZ R153, R60, R101.reuse ;  /* 0x000000653c997221 */ /* 0x100fe20000010000 */
[----:B------:R-:W-:Y:S01]  /*13d0*/  FADD.FTZ R152, R62, R101 ;  /* 0x000000653e987221 */ /* 0x000fe20000010000 */
[----:B------:R-:W4:Y:S01]  /*13e0*/  MUFU.EX2 R155, R155 ;  /* 0x0000009b009b7308 */ /* 0x000f220000000800 */
[----:B------:R-:W-:Y:S01]  /*13f0*/  FMUL.FTZ R172, R81, R150 ;  /* 0x0000009651ac7220 */ /* 0x000fe20000410000 */
[----:B------:R-:W-:Y:S01]  /*1400*/  FMUL.FTZ R170, R83, R148 ;  /* 0x0000009453aa7220 */ /* 0x000fe20000410000 */
[----:B------:R-:W-:Y:S01]  /*1410*/  FMUL.FTZ R165, R77, R144 ;  /* 0x000000904da57220 */ /* 0x000fe20000410000 */
[----:B------:R-:W-:Y:S01]  /*1420*/  FMUL.FTZ R159, R79, R142 ;  /* 0x0000008e4f9f7220 */ /* 0x000fe20000410000 */
[----:B------:R-:W-:Y:S01]  /*1430*/  FMUL.FTZ R162, R72, R149 ;  /* 0x0000009548a27220 */ /* 0x000fe20000410000 */
[----:B------:R-:W-:Y:S01]  /*1440*/  FMUL.FTZ R154, R73, R140 ;  /* 0x0000008c499a7220 */ /* 0x000fe20000410000 */
[-C--:B------:R-:W-:Y:S01]  /*1450*/  FMUL.FTZ R168, R4, R187.reuse ;  /* 0x000000bb04a87220 */ /* 0x080fe20000410000 */
[----:B------:R-:W0:Y:S01]  /*1460*/  MUFU.EX2 R158, R158 ;  /* 0x0000009e009e7308 */ /* 0x000e220000000800 */
[-C--:B------:R-:W-:Y:S01]  /*1470*/  FMUL.FTZ R169, R5, R187.reuse ;  /* 0x000000bb05a97220 */ /* 0x080fe20000410000 */
[-C--:B------:R-:W-:Y:S01]  /*1480*/  FMUL.FTZ R174, R6, R187.reuse ;  /* 0x000000bb06ae7220 */ /* 0x080fe20000410000 */
[-C--:B------:R-:W-:Y:S01]  /*1490*/  FMUL.FTZ R173, R7, R187.reuse ;  /* 0x000000bb07ad7220 */ /* 0x080fe20000410000 */
[-C--:B------:R-:W-:Y:S01]  /*14a0*/  FMUL.FTZ R175, R48, R187.reuse ;  /* 0x000000bb30af7220 */ /* 0x080fe20000410000 */
[----:B------:R-:W-:Y:S01]  /*14b0*/  FMUL.FTZ R188, R41, R187 ;  /* 0x000000bb29bc7220 */ /* 0x000fe20000410000 */
[----:B------:R-:W-:Y:S01]  /*14c0*/  FMUL.FTZ R163, R145, R167 ;  /* 0x000000a791a37220 */ /* 0x000fe20000410000 */
[----:B---3--:R-:W-:Y:S01]  /*14d0*/  FFMA.FTZ R95, R146, R181, R179 ;  /* 0x000000b5925f7223 */ /* 0x008fe200000100b3 */
[----:B------:R-:W3:Y:S08]  /*14e0*/  MUFU.EX2 R161, R161 ;  /* 0x000000a100a17308 */ /* 0x000ef00000000800 */
[----:B------:R-:W0:Y:S08]  /*14f0*/  MUFU.EX2 R160, R160 ;  /* 0x000000a000a07308 */ /* 0x000e300000000800 */
[----:B------:R-:W0:Y:S08]  /*1500*/  MUFU.EX2 R156, R156 ;  /* 0x0000009c009c7308 */ /* 0x000e300000000800 */
[----:B------:R-:W0:Y:S08]  /*1510*/  MUFU.EX2 R151, R151 ;  /* 0x0000009700977308 */ /* 0x000e300000000800 */
[----:B------:R-:W0:Y:S08]  /*1520*/  MUFU.EX2 R137, R137 ;  /* 0x0000008900897308 */ /* 0x000e300000000800 */
[----:B------:R-:W0:Y:S08]  /*1530*/  MUFU.EX2 R141, R141 ;  /* 0x0000008d008d7308 */ /* 0x000e300000000800 */
[----:B------:R-:W0:Y:S08]  /*1540*/  MUFU.EX2 R139, R139 ;  /* 0x0000008b008b7308 */ /* 0x000e300000000800 */
[----:B------:R-:W0:Y:S01]  /*1550*/  MUFU.EX2 R147, R147 ;  /* 0x0000009300937308 */ /* 0x000e220000000800 */
[----:B-1234-:R-:W-:Y:S05]  /*1560*/  @P2 BRA `(.L_x_7814) ;  /* 0x0000000000202947 */ /* 0x01efea0003800000 */
[----:B------:R-:W-:Y:S02]  /*1570*/  ISETP.NE.AND P0, PT, R111, R128, PT ;  /* 0x000000806f00720c */ /* 0x000fe40003f05270 */
[----:B------:R-:W-:-:S11]  /*1580*/  MOV R183, 0x3f800000 ;  /* 0x3f80000000b77802 */ /* 0x000fd60000000f00 */
[----:B------:R-:W-:-:S04]  /*1590*/  @P0 LEA.HI R94, R111, R111, RZ, 0x1 ;  /* 0x0000006f6f5e0211 */ /* 0x000fc800078f08ff */
[----:B------:R-:W-:-:S04]  /*15a0*/  @P0 LOP3.LUT R94, R94, 0x3ffffe, RZ, 0xc0, !PT ;  /* 0x003ffffe5e5e0812 */ /* 0x000fc800078ec0ff */
[----:B------:R-:W-:-:S04]  /*15b0*/  @P0 IADD3 R94, -R94, R111, RZ ;  /* 0x0000006f5e5e0210 */ /* 0x000fc80007ffe1ff */
[----:B------:R-:W-:-:S04]  /*15c0*/  @P0 LEA R94, R94, 0xa88, 0xa ;  /* 0x00000a885e5e0811 */ /* 0x000fc800078e50ff */
[----:B------:R-:W-:-:S05]  /*15d0*/  @P0 IADD3 R94, R94, R129, RZ ;  /* 0x000000815e5e0210 */ /* 0x000fca0007ffe0ff */
[----:B------:R1:W2:Y:S02]  /*15e0*/  @P0 LDS R183, [R94] ;  /* 0x000000005eb70984 */ /* 0x0002a40000000800 */
.L_x_7814:
[----:B------:R-:W-:Y:S05]  /*15f0*/  BSYNC B0 ;  /* 0x0000000000007941 */ /* 0x000fea0003800000 */
.L_x_7813:
[----:B-12---:R-:W-:Y:S01]  /*1600*/  FMUL.FTZ R94, R146, R183 ;  /* 0x000000b7925e7220 */ /* 0x006fe20000410000 */
[----:B------:R-:W1:Y:S01]  /*1610*/  MUFU.EX2 R163, R163 ;  /* 0x000000a300a37308 */ /* 0x000e620000000800 */
[----:B------:R-:W-:Y:S01]  /*1620*/  FMUL.FTZ R190, R40, R187 ;  /* 0x000000bb28be7220 */ /* 0x000fe20000410000 */
[C---:B0-----:R-:W-:Y:S01]  /*1630*/  FFMA.FTZ R95, R147.reuse, R95, R188 ;  /* 0x0000005f935f7223 */ /* 0x041fe200000100bc */
[----:B------:R-:W-:Y:S01]  /*1640*/  FMUL.FTZ R94, R147, R94 ;  /* 0x0000005e935e7220 */ /* 0x000fe20000410000 */
[----:B------:R-:W-:Y:S01]  /*1650*/  FMUL.FTZ R171, R149, R167 ;  /* 0x000000a795ab7220 */ /* 0x000fe20000410000 */
[----:B------:R-:W-:Y:S01]  /*1660*/  FMUL.FTZ R192, R47, R187 ;  /* 0x000000bb2fc07220 */ /* 0x000fe20000410000 */
[C---:B------:R-:W-:Y:S01]  /*1670*/  FFMA.FTZ R95, R139.reuse, R95, R190 ;  /* 0x0000005f8b5f7223 */ /* 0x040fe200000100be */
[----:B------:R-:W-:Y:S01]  /*1680*/  FMUL.FTZ R94, R139, R94 ;  /* 0x0000005e8b5e7220 */ /* 0x000fe20000410000 */
[----:B------:R-:W-:Y:S01]  /*1690*/  FMUL.FTZ R194, R46, R187 ;  /* 0x000000bb2ec27220 */ /* 0x000fe20000410000 */
[----:B------:R-:W-:Y:S01]  /*16a0*/  FMUL.FTZ R176, R152, R167 ;  /* 0x000000a798b07220 */ /* 0x000fe20000410000 */
[----:B------:R-:W0:Y:S01]  /*16b0*/  MUFU.EX2 R171, R171 ;  /* 0x000000ab00ab7308 */ /* 0x000e220000000800 */
[C---:B------:R-:W-:Y:S01]  /*16c0*/  FFMA.FTZ R95, R141.reuse, R95, R192 ;  /* 0x0000005f8d5f7223 */ /* 0x040fe200000100c0 */
[----:B------:R-:W-:Y:S01]  /*16d0*/  FMUL.FTZ R94, R141, R94 ;  /* 0x0000005e8d5e7220 */ /* 0x000fe20000410000 */
[-C--:B------:R-:W-:Y:S01]  /*16e0*/  FMUL.FTZ R196, R45, R187.reuse ;  /* 0x000000bb2dc47220 */ /* 0x080fe20000410000 */
[----:B------:R-:W-:Y:S01]  /*16f0*/  FMUL.FTZ R198, R44, R187 ;  /* 0x000000bb2cc67220 */ /* 0x000fe20000410000 */
[C---:B------:R-:W-:Y:S01]  /*1700*/  FFMA.FTZ R95, R137.reuse, R95, R194 ;  /* 0x0000005f895f7223 */ /* 0x040fe200000100c2 */
[----:B------:R-:W-:Y:S01]  /*1710*/  FMUL.FTZ R94, R137, R94 ;  /* 0x0000005e895e7220 */ /* 0x000fe20000410000 */
[----:B------:R-:W-:Y:S01]  /*1720*/  FMUL.FTZ R177, R153, R167 ;  /* 0x000000a799b17220 */ /* 0x000fe20000410000 */
[----:B------:R-:W2:Y:S01]  /*1730*/  MUFU.EX2 R176, R176 ;  /* 0x000000b000b07308 */ /* 0x000ea20000000800 */
[C---:B-1----:R-:W-:Y:S01]  /*1740*/  FFMA.FTZ R95, R163.reuse, R95, R196 ;  /* 0x0000005fa35f7223 */ /* 0x042fe200000100c4 */
[----:B------:R-:W-:Y:S01]  /*1750*/  FMUL.FTZ R94, R163, R94 ;  /* 0x0000005ea35e7220 */ /* 0x000fe20000410000 */
[-C--:B------:R-:W-:Y:S01]  /*1760*/  FMUL.FTZ R200, R51, R187.reuse ;  /* 0x000000bb33c87220 */ /* 0x080fe20000410000 */
[----:B------:R-:W-:Y:S01]  /*1770*/  FMUL.FTZ R185, R50, R187 ;  /* 0x000000bb32b97220 */ /* 0x000fe20000410000 */
[C---:B------:R-:W-:Y:S01]  /*1780*/  FFMA.FTZ R95, R151.reuse, R95, R198 ;  /* 0x0000005f975f7223 */ /* 0x040fe200000100c6 */
[----:B------:R-:W-:Y:S01]  /*1790*/  FMUL.FTZ R94, R151, R94 ;  /* 0x0000005e975e7220 */ /* 0x000fe20000410000 */
[----:B------:R-:W-:Y:S01]  /*17a0*/  FMUL.FTZ R187, R49, R187 ;  /* 0x000000bb31bb7220 */ /* 0x000fe20000410000 */
[----:B------:R-:W1:Y:S01]  /*17b0*/  MUFU.EX2 R177, R177 ;  /* 0x000000b100b17308 */ /* 0x000e620000000800 */
[C---:B0-----:R-:W-:Y:S01]  /*17c0*/  FFMA.FTZ R164, R171.reuse, R95, R200 ;  /* 0x0000005faba47223 */ /* 0x041fe200000100c8 */
[----:B------:R-:W-:Y:S01]  /*17d0*/  FMUL.FTZ R95, R171, R94 ;  /* 0x0000005eab5f7220 */ /* 0x000fe20000410000 */
[----:B------:R-:W-:Y:S01]  /*17e0*/  FFMA.FTZ R94, R126, R155, R172 ;  /* 0x0000009b7e5e7223 */ /* 0x000fe200000100ac */
[----:B------:R-:W-:Y:S01]  /*17f0*/  FMUL.FTZ R182, R74, R145 ;  /* 0x000000914ab67220 */ /* 0x000fe20000410000 */
[C---:B------:R-:W-:Y:S01]  /*1800*/  FFMA.FTZ R178, R156.reuse, R164, R185 ;  /* 0x000000a49cb27223 */ /* 0x040fe200000100b9 */
[----:B------:R-:W-:Y:S01]  /*1810*/  FMUL.FTZ R167, R156, R95 ;  /* 0x0000005f9ca77220 */ /* 0x000fe20000410000 */
[----:B------:R-:W-:Y:S01]  /*1820*/  FFMA.FTZ R164, R158, R94, R125 ;  /* 0x0000005e9ea47223 */ /* 0x000fe2000001007d */
[----:B------:R-:W-:Y:S01]  /*1830*/  FMUL.FTZ R95, R157, R155 ;  /* 0x0000009b9d5f7220 */ /* 0x000fe20000410000 */
[C---:B--2---:R-:W-:Y:S01]  /*1840*/  FFMA.FTZ R178, R176.reuse, R178, R187 ;  /* 0x000000b2b0b27223 */ /* 0x044fe200000100bb */
[----:B------:R-:W-:Y:S01]  /*1850*/  FMUL.FTZ R167, R176, R167 ;  /* 0x000000a7b0a77220 */ /* 0x000fe20000410000 */
[C---:B------:R-:W-:Y:S01]  /*1860*/  FFMA.FTZ R164, R161.reuse, R164, R170 ;  /* 0x000000a4a1a47223 */ /* 0x040fe200000100aa */
[----:B------:R-:W-:Y:S01]  /*1870*/  FMUL.FTZ R94, R158, R95 ;  /* 0x0000005f9e5e7220 */ /* 0x000fe20000410000 */
[C---:B------:R-:W-:Y:S01]  /*1880*/  FFMA.FTZ R180, R160.reuse, R178, R175 ;  /* 0x000000b2a0b47223 */ /* 0x040fe200000100af */
[----:B------:R-:W-:Y:S01]  /*1890*/  FMUL.FTZ R178, R160, R167 ;  /* 0x000000a7a0b27220 */ /* 0x000fe20000410000 */
[----:B------:R-:W-:Y:S01]  /*18a0*/  ISETP.NE.AND P0, PT, R202, 0x1f, PT ;  /* 0x0000001fca00780c */ /* 0x000fe20003f05270 */
[----:B------:R-:W-:Y:S01]  /*18b0*/  FMUL.FTZ R94, R161, R94 ;  /* 0x0000005ea15e7220 */ /* 0x000fe20000410000 */
[C---:B-1----:R-:W-:Y:S01]  /*18c0*/  FFMA.FTZ R164, R177.reuse, R164, R124 ;  /* 0x000000a4b1a47223 */ /* 0x042fe2000001007c */
[C---:B------:R-:W-:Y:S01]  /*18d0*/  FFMA.FTZ R180, R177.reuse, R180, R173 ;  /* 0x000000b4b1b47223 */ /* 0x040fe200000100ad */
[C---:B------:R-:W-:Y:S01]  /*18e0*/  FMUL.FTZ R178, R177.reuse, R178 ;  /* 0x000000b2b1b27220 */ /* 0x040fe20000410000 */
        /* <DEDUP_REMOVED lines=14> */
[----:B------:R-:W-:Y:S01]  /*19d0*/  FMUL.FTZ R184, R68, R97 ;  /* 0x0000006144b87220 */ /* 0x000fe20000410000 */
[----:B------:R-:W0:Y:S01]  /*19e0*/  SHFL.DOWN PT, R191, R164, 0x1, 0x1f ;  /* 0x08201f00a4bf7f89 */ /* 0x000e2200000e0000 */
[----:B------:R-:W-:Y:S01]  /*19f0*/  FMUL.FTZ R94, R171, R94 ;  /* 0x0000005eab5e7220 */ /* 0x000fe20000410000 */
[----:B------:R-:W-:Y:S01]  /*1a00*/  FFMA.FTZ R95, R151, R178, R154 ;  /* 0x000000b2975f7223 */ /* 0x000fe2000001009a */
[----:B------:R-:W-:Y:S01]  /*1a10*/  FMUL.FTZ R178, R75, R134 ;  /* 0x000000864bb27220 */ /* 0x000fe20000410000 */
[----:B------:R-:W1:Y:S01]  /*1a20*/  SHFL.DOWN PT, R204, R167, 0x1, 0x1f ;  /* 0x08201f00a7cc7f89 */ /* 0x000e6200000e0000 */
[----:B------:R-:W-:Y:S01]  /*1a30*/  FMUL.FTZ R94, R151, R94 ;  /* 0x0000005e975e7220 */ /* 0x000fe20000410000 */
[----:B------:R-:W-:Y:S01]  /*1a40*/  FFMA.FTZ R95, R163, R95, R182 ;  /* 0x0000005fa35f7223 */ /* 0x000fe200000100b6 */
[----:B------:R-:W-:Y:S01]  /*1a50*/  FMUL.FTZ R180, R69, R136 ;  /* 0x0000008845b47220 */ /* 0x000fe20000410000 */
[----:B------:R-:W-:Y:S01]  /*1a60*/  FMUL.FTZ R186, R70, R127 ;  /* 0x0000007f46ba7220 */ /* 0x000fe20000410000 */
[----:B------:R-:W-:Y:S01]  /*1a70*/  FMUL.FTZ R94, R163, R94 ;  /* 0x0000005ea35e7220 */ /* 0x000fe20000410000 */
[C---:B------:R-:W-:Y:S01]  /*1a80*/  FFMA.FTZ R95, R137.reuse, R95, R178 ;  /* 0x0000005f895f7223 */ /* 0x040fe200000100b2 */
[C---:B------:R-:W-:Y:S01]  /*1a90*/  ISETP.GE.U32.AND P3, PT, R202.reuse, 0x1e, PT ;  /* 0x0000001eca00780c */ /* 0x040fe20003f66070 */
[----:B-----5:R-:W-:Y:S01]  /*1aa0*/  SHFL.IDX PT, R207, R166, RZ, 0x1f ;  /* 0x00001fffa6cf7589 */ /* 0x020fe200000e0000 */
[----:B------:R-:W-:Y:S01]  /*1ab0*/  FMUL.FTZ R94, R137, R94 ;  /* 0x0000005e895e7220 */ /* 0x000fe20000410000 */
[C---:B------:R-:W-:Y:S01]  /*1ac0*/  FFMA.FTZ R95, R141.reuse, R95, R184 ;  /* 0x0000005f8d5f7223 */ /* 0x040fe200000100b8 */
[----:B------:R-:W-:Y:S01]  /*1ad0*/  ISETP.GE.U32.AND P4, PT, R202, 0x18, PT ;  /* 0x00000018ca00780c */ /* 0x000fe20003f86070 */
[----:B------:R-:W-:Y:S01]  /*1ae0*/  BSSY B0, `(.L_x_7815) ;  /* 0x000011e000007945 */ /* 0x000fe20003800000 */
[----:B------:R-:W-:Y:S01]  /*1af0*/  FMUL.FTZ R94, R141, R94 ;  /* 0x0000005e8d5e7220 */ /* 0x000fe20000410000 */
[----:B------:R-:W-:-:S03]  /*1b00*/  FFMA.FTZ R95, R139, R95, R180 ;  /* 0x0000005f8b5f7223 */ /* 0x000fc600000100b4 */
[----:B------:R-:W-:Y:S01]  /*1b10*/  FMUL.FTZ R94, R139, R94 ;  /* 0x0000005e8b5e7220 */ /* 0x000fe20000410000 */
[----:B------:R-:W-:Y:S01]  /*1b20*/  FFMA.FTZ R189, R147, R95, R186 ;  /* 0x0000005f93bd7223 */ /* 0x000fe200000100ba */
[----:B0-----:R-:W-:Y:S02]  /*1b30*/  @P0 FFMA.FTZ R164, R167, R191, R164 ;  /* 0x000000bfa7a40223 */ /* 0x001fe400000100a4 */
[----:B------:R-:W-:Y:S01]  /*1b40*/  FMUL.FTZ R95, R147, R94 ;  /* 0x0000005e935f7220 */ /* 0x000fe20000410000 */
[----:B-1----:R-:W-:Y:S01]  /*1b50*/  @P0 FMUL.FTZ R167, R167, R204 ;  /* 0x000000cca7a70220 */ /* 0x002fe20000410000 */
[C---:B------:R-:W-:Y:S02]  /*1b60*/  FFMA.FTZ R204, R146.reuse, R189, R131 ;  /* 0x000000bd92cc7223 */ /* 0x040fe40000010083 */
[----:B------:R-:W-:Y:S01]  /*1b70*/  FMUL.FTZ R205, R146, R95 ;  /* 0x0000005f92cd7220 */ /* 0x000fe20000410000 */
[----:B------:R-:W0:Y:S01]  /*1b80*/  SHFL.DOWN PT, R189, R164, 0x2, 0x1f ;  /* 0x08401f00a4bd7f89 */ /* 0x000e2200000e0000 */
[----:B------:R-:W-:-:S03]  /*1b90*/  ISETP.GE.AND P0, PT, R102, 0x1, PT ;  /* 0x000000016600780c */ /* 0x000fc60003f06270 */
[----:B------:R-:W1:Y:S04]  /*1ba0*/  SHFL.DOWN PT, R206, R167, 0x2, 0x1f ;  /* 0x08401f00a7ce7f89 */ /* 0x000e6800000e0000 */
[----:B------:R-:W2:Y:S04]  /*1bb0*/  SHFL.UP PT, R95, R204, 0x1, RZ ;  /* 0x04200000cc5f7989 */ /* 0x000ea800000e00ff */
[----:B------:R-:W3:Y:S01]  /*1bc0*/  SHFL.UP PT, R94, R205, 0x1, RZ ;  /* 0x04200000cd5e7989 */ /* 0x000ee200000e00ff */
[C---:B0-----:R-:W-:Y:S01]  /*1bd0*/  @!P3 FFMA.FTZ R164, R167.reuse, R189, R164 ;  /* 0x000000bda7a4b223 */ /* 0x041fe200000100a4 */
[----:B-1----:R-:W-:-:S04]  /*1be0*/  @!P3 FMUL.FTZ R167, R167, R206 ;  /* 0x000000cea7a7b220 */ /* 0x002fc80000410000 */
[----:B------:R-:W0:Y:S01]  /*1bf0*/  SHFL.DOWN PT, R189, R164, 0x4, 0x1f ;  /* 0x08801f00a4bd7f89 */ /* 0x000e2200000e0000 */
[----:B------:R-:W-:Y:S01]  /*1c00*/  ISETP.GE.AND P3, PT, R102, 0x2, PT ;  /* 0x000000026600780c */ /* 0x000fe20003f66270 */
[C---:B--2---:R-:W-:Y:S02]  /*1c10*/  @P0 FFMA.FTZ R204, R205.reuse, R95, R204 ;  /* 0x0000005fcdcc0223 */ /* 0x044fe400000100cc */
[----:B------:R-:W1:Y:S01]  /*1c20*/  SHFL.DOWN PT, R206, R167, 0x4, 0x1f ;  /* 0x08801f00a7ce7f89 */ /* 0x000e6200000e0000 */
[----:B---3--:R-:W-:-:S03]  /*1c30*/  @P0 FMUL.FTZ R205, R205, R94 ;  /* 0x0000005ecdcd0220 */ /* 0x008fc60000410000 */
[----:B------:R-:W2:Y:S01]  /*1c40*/  SHFL.UP PT, R95, R204, 0x2, RZ ;  /* 0x04400000cc5f7989 */ /* 0x000ea200000e00ff */
[----:B------:R-:W-:-:S03]  /*1c50*/  ISETP.GE.U32.AND P0, PT, R202, 0x1c, PT ;  /* 0x0000001cca00780c */ /* 0x000fc60003f06070 */
[----:B------:R-:W3:Y:S10]  /*1c60*/  SHFL.UP PT, R94, R205, 0x2, RZ ;  /* 0x04400000cd5e7989 */ /* 0x000ef400000e00ff */
[C---:B0-----:R-:W-:Y:S01]  /*1c70*/  @!P0 FFMA.FTZ R164, R167.reuse, R189, R164 ;  /* 0x000000bda7a48223 */ /* 0x041fe200000100a4 */
[----:B-1----:R-:W-:-:S04]  /*1c80*/  @!P0 FMUL.FTZ R167, R167, R206 ;  /* 0x000000cea7a78220 */ /* 0x002fc80000410000 */
[----:B------:R-:W0:Y:S01]  /*1c90*/  SHFL.DOWN PT, R191, R164, 0x8, 0x1f ;  /* 0x09001f00a4bf7f89 */ /* 0x000e2200000e0000 */
[----:B------:R-:W-:Y:S01]  /*1ca0*/  ISETP.GE.AND P0, PT, R111, UR7, PT ;  /* 0x000000076f007c0c */ /* 0x000fe2000bf06270 */
[C---:B--2---:R-:W-:Y:S02]  /*1cb0*/  @P3 FFMA.FTZ R204, R205.reuse, R95, R204 ;  /* 0x0000005fcdcc3223 */ /* 0x044fe400000100cc */
[----:B------:R-:W1:Y:S01]  /*1cc0*/  SHFL.DOWN PT, R208, R167, 0x8, 0x1f ;  /* 0x09001f00a7d07f89 */ /* 0x000e6200000e0000 */
[----:B------:R-:W-:Y:S01]  /*1cd0*/  ISETP.EQ.AND P0, PT, R202, RZ, !P0 ;  /* 0x000000ffca00720c */ /* 0x000fe20004702270 */
[----:B---3--:R-:W-:Y:S02]  /*1ce0*/  @P3 FMUL.FTZ R205, R205, R94 ;  /* 0x0000005ecdcd3220 */ /* 0x008fe40000410000 */
[----:B------:R-:W2:Y:S01]  /*1cf0*/  SHFL.UP PT, R189, R204, 0x4, RZ ;  /* 0x04800000ccbd7989 */ /* 0x000ea200000e00ff */
[----:B------:R-:W-:Y:S01]  /*1d00*/  HFMA2.MMA R94, -RZ, RZ, 1.875, 0 ;  /* 0x3f800000ff5e7435 */ /* 0x000fe200000001ff */
[----:B------:R-:W-:-:S02]  /*1d10*/  MOV R95, RZ ;  /* 0x000000ff005f7202 */ /* 0x000fc40000000f00 */
[----:B------:R-:W3:Y:S01]  /*1d20*/  SHFL.UP PT, R206, R205, 0x4, RZ ;  /* 0x04800000cdce7989 */ /* 0x000ee200000e00ff */
[----:B------:R-:W-:-:S06]  /*1d30*/  ISETP.GE.AND P3, PT, R102, 0x4, PT ;  /* 0x000000046600780c */ /* 0x000fcc0003f66270 */
[----:B------:R-:W-:Y:S01]  /*1d40*/  @P0 LDS.64 R94, [R130+0x1308] ;  /* 0x00130800825e0984 */ /* 0x000fe20000000a00 */
[----:B------:R-:W-:Y:S01]  /*1d50*/  ISETP.GE.AND P0, PT, R102, 0x8, PT ;  /* 0x000000086600780c */ /* 0x000fe20003f06270 */
[C---:B0-----:R-:W-:Y:S01]  /*1d60*/  @!P4 FFMA.FTZ R164, R167.reuse, R191, R164 ;  /* 0x000000bfa7a4c223 */ /* 0x041fe200000100a4 */
[----:B-1----:R-:W-:-:S04]  /*1d70*/  @!P4 FMUL.FTZ R167, R167, R208 ;  /* 0x000000d0a7a7c220 */ /* 0x002fc80000410000 */
[----:B------:R-:W0:Y:S01]  /*1d80*/  SHFL.DOWN PT, R191, R164, 0x10, 0x1f ;  /* 0x0a001f00a4bf7f89 */ /* 0x000e2200000e0000 */
[----:B--2---:R-:W-:-:S03]  /*1d90*/  @P3 FFMA.FTZ R204, R205, R189, R204 ;  /* 0x000000bdcdcc3223 */ /* 0x004fc600000100cc */
[----:B------:R-:W1:Y:S01]  /*1da0*/  SHFL.DOWN PT, R208, R167, 0x10, 0x1f ;  /* 0x0a001f00a7d07f89 */ /* 0x000e6200000e0000 */
[----:B---3--:R-:W-:-:S03]  /*1db0*/  @P3 FMUL.FTZ R205, R205, R206 ;  /* 0x000000cecdcd3220 */ /* 0x008fc60000410000 */
[----:B------:R-:W2:Y:S01]  /*1dc0*/  SHFL.UP PT, R189, R204, 0x8, RZ ;  /* 0x05000000ccbd7989 */ /* 0x000ea200000e00ff */
[----:B------:R-:W-:-:S03]  /*1dd0*/  ISETP.GE.U32.AND P3, PT, R202, 0x10, PT ;  /* 0x00000010ca00780c */ /* 0x000fc60003f66070 */
[----:B------:R-:W3:Y:S10]  /*1de0*/  SHFL.UP PT, R206, R205, 0x8, RZ ;  /* 0x05000000cdce7989 */ /* 0x000ef400000e00ff */
[C---:B0-----:R-:W-:Y:S01]  /*1df0*/  @!P3 FFMA.FTZ R164, R167.reuse, R191, R164 ;  /* 0x000000bfa7a4b223 */ /* 0x041fe200000100a4 */
[----:B-1----:R-:W-:-:S04]  /*1e00*/  @!P3 FMUL.FTZ R167, R167, R208 ;  /* 0x000000d0a7a7b220 */ /* 0x002fc80000410000 */
[----:B------:R-:W-:Y:S01]  /*1e10*/  SHFL.DOWN PT, R210, R164, 0x1, 0x1f ;  /* 0x08201f00a4d27f89 */ /* 0x000fe200000e0000 */
[----:B--2---:R-:W-:-:S03]  /*1e20*/  @P0 FFMA.FTZ R204, R205, R189, R204 ;  /* 0x000000bdcdcc0223 */ /* 0x004fc600000100cc */
[----:B------:R-:W-:Y:S01]  /*1e30*/  SHFL.IDX PT, R208, R95, RZ, 0x1f ;  /* 0x00001fff5fd07589 */ /* 0x000fe200000e0000 */
[----:B---3--:R-:W-:-:S03]  /*1e40*/  @P0 FMUL.FTZ R205, R205, R206 ;  /* 0x000000cecdcd0220 */ /* 0x008fc60000410000 */
[----:B------:R-:W0:Y:S01]  /*1e50*/  SHFL.DOWN PT, R191, R167, 0x1, 0x1f ;  /* 0x08201f00a7bf7f89 */ /* 0x000e2200000e0000 */
[----:B------:R-:W-:-:S03]  /*1e60*/  ISETP.GE.AND P0, PT, R102, 0x10, PT ;  /* 0x000000106600780c */ /* 0x000fc60003f06270 */
[----:B------:R-:W1:Y:S04]  /*1e70*/  SHFL.UP PT, R189, R204, 0x10, RZ ;  /* 0x06000000ccbd7989 */ /* 0x000e6800000e00ff */
[----:B------:R-:W2:Y:S04]  /*1e80*/  SHFL.UP PT, R206, R205, 0x10, RZ ;  /* 0x06000000cdce7989 */ /* 0x000ea800000e00ff */
[----:B------:R-:W-:Y:S04]  /*1e90*/  SHFL.IDX PT, R164, R164, RZ, 0x1f ;  /* 0x00001fffa4a47589 */ /* 0x000fe800000e0000 */
[----:B------:R-:W3:Y:S01]  /*1ea0*/  SHFL.IDX PT, R167, R167, RZ, 0x1f ;  /* 0x00001fffa7a77589 */ /* 0x000ee200000e0000 */
[----:B0-----:R-:W-:-:S04]  /*1eb0*/  @P2 FFMA.FTZ R208, R191, R208, R210 ;  /* 0x000000d0bfd02223 */ /* 0x001fc800000100d2 */
[----:B------:R-:W-:Y:S01]  /*1ec0*/  FFMA.FTZ R181, R208, R183, R181 ;  /* 0x000000b7d0b57223 */ /* 0x000fe200000100b5 */
[C---:B-1----:R-:W-:Y:S01]  /*1ed0*/  @P0 FFMA.FTZ R204, R205.reuse, R189, R204 ;  /* 0x000000bdcdcc0223 */ /* 0x042fe200000100cc */
[----:B--2---:R-:W-:Y:S02]  /*1ee0*/  @P0 FMUL.FTZ R205, R205, R206 ;  /* 0x000000cecdcd0220 */ /* 0x004fe40000410000 */
[----:B------:R-:W-:Y:S02]  /*1ef0*/  FFMA.FTZ R179, R146, R181, R179 ;  /* 0x000000b592b37223 */ /* 0x000fe400000100b3 */
[----:B------:R-:W-:Y:S01]  /*1f00*/  SHFL.UP PT, R206, R204, 0x1, RZ ;  /* 0x04200000ccce7989 */ /* 0x000fe200000e00ff */
[----:B------:R-:W-:Y:S01]  /*1f10*/  ISETP.GT.AND P0, PT, R102, 0x1e, PT ;  /* 0x0000001e6600780c */ /* 0x000fe20003f04270 */
[----:B------:R-:W-:Y:S02]  /*1f20*/  FFMA.FTZ R183, R147, R179, R188 ;  /* 0x000000b393b77223 */ /* 0x000fe400000100bc */
[----:B------:R-:W0:Y:S01]  /*1f30*/  SHFL.UP PT, R199, R205, 0x1, RZ ;  /* 0x04200000cdc77989 */ /* 0x000e2200000e00ff */
[----:B---3--:R-:W-:Y:S01]  /*1f40*/  FFMA.FTZ R95, R167, R95, R164 ;  /* 0x0000005fa75f7223 */ /* 0x008fe200000100a4 */
[-C--:B------:R-:W-:Y:S01]  /*1f50*/  FFMA.FTZ R189, R139, R183.reuse, R190 ;  /* 0x000000b78bbd7223 */ /* 0x080fe200000100be */
[----:B------:R-:W-:Y:S01]  /*1f60*/  FMUL.FTZ R136, R136, R183 ;  /* 0x000000b788887220 */ /* 0x000fe20000410000 */
[----:B------:R-:W-:-:S02]  /*1f70*/  FMUL.FTZ R94, R167, R94 ;  /* 0x0000005ea75e7220 */ /* 0x000fc40000410000 */
[----:B------:R-:W-:Y:S01]  /*1f80*/  FFMA.FTZ R191, R141, R189, R192 ;  /* 0x000000bd8dbf7223 */ /* 0x000fe200000100c0 */
[----:B------:R-:W-:-:S03]  /*1f90*/  FADD.FTZ R9, R136, R9 ;  /* 0x0000000988097221 */ /* 0x000fc60000010000 */
[-C--:B------:R-:W-:Y:S01]  /*1fa0*/  FFMA.FTZ R193, R137, R191.reuse, R194 ;  /* 0x000000bf89c17223 */ /* 0x080fe200000100c2 */
[----:B------:R-:W-:-:S03]  /*1fb0*/  FMUL.FTZ R134, R134, R191 ;  /* 0x000000bf86867220 */ /* 0x000fc60000410000 */
[----:B------:R-:W-:Y:S01]  /*1fc0*/  FFMA.FTZ R195, R163, R193, R196 ;  /* 0x000000c1a3c37223 */ /* 0x000fe200000100c4 */
[----:B------:R-:W-:-:S03]  /*1fd0*/  FADD.FTZ R15, R134, R15 ;  /* 0x0000000f860f7221 */ /* 0x000fc60000010000 */
[-C--:B------:R-:W-:Y:S01]  /*1fe0*/  FFMA.FTZ R197, R151, R195.reuse, R198 ;  /* 0x000000c397c57223 */ /* 0x080fe200000100c6 */
[----:B------:R-:W-:Y:S01]  /*1ff0*/  FMUL.FTZ R140, R140, R195 ;  /* 0x000000c38c8c7220 */ /* 0x000fe20000410000 */
[----:B0-----:R-:W-:Y:S02]  /*2000*/  @P1 FFMA.FTZ R207, R199, R207, R206 ;  /* 0x000000cfc7cf1223 */ /* 0x001fe400000100ce */
[----:B------:R-:W-:Y:S01]  /*2010*/  FFMA.FTZ R199, R171, R197, R200 ;  /* 0x000000c5abc77223 */ /* 0x000fe200000100c8 */
[----:B------:R-:W-:Y:S01]  /*2020*/  ISETP.NE.AND P1, PT, R100, RZ, PT ;  /* 0x000000ff6400720c */ /* 0x000fe20003f25270 */
[----:B------:R-:W-:Y:S01]  /*2030*/  FADD.FTZ R13, R140, R13 ;  /* 0x0000000d8c0d7221 */ /* 0x000fe20000010000 */
[----:B------:R-:W-:Y:S01]  /*2040*/  FFMA.FTZ R207, R157, R207, R126 ;  /* 0x000000cf9dcf7223 */ /* 0x000fe2000001007e */
[-C--:B------:R-:W-:Y:S01]  /*2050*/  FFMA.FTZ R185, R156, R199.reuse, R185 ;  /* 0x000000c79cb97223 */ /* 0x080fe200000100b9 */
[----:B------:R-:W-:Y:S02]  /*2060*/  FMUL.FTZ R142, R142, R199 ;  /* 0x000000c78e8e7220 */ /* 0x000fe40000410000 */
[----:B------:R-:W-:Y:S01]  /*2070*/  FFMA.FTZ R157, R155, R207, R172 ;  /* 0x000000cf9b9d7223 */ /* 0x000fe200000100ac */
[----:B------:R-:W-:Y:S01]  /*2080*/  FFMA.FTZ R187, R176, R185, R187 ;  /* 0x000000b9b0bb7223 */ /* 0x000fe200000100bb */
[----:B------:R-:W-:Y:S01]  /*2090*/  FFMA.FTZ R188, R4, R207, RZ ;  /* 0x000000cf04bc7223 */ /* 0x000fe200000100ff */
[----:B------:R-:W-:Y:S01]  /*20a0*/  FADD.FTZ R19, R142, R19 ;  /* 0x000000138e137221 */ /* 0x000fe20000010000 */
[----:B------:R-:W-:Y:S01]  /*20b0*/  FFMA.FTZ R190, R158, R157, R125 ;  /* 0x0000009d9ebe7223 */ /* 0x000fe2000001007d */
[----:B------:R-:W-:Y:S01]  /*20c0*/  FFMA.FTZ R166, R160, R187, R175 ;  /* 0x000000bba0a67223 */ /* 0x000fe200000100af */
[----:B------:R-:W-:Y:S01]  /*20d0*/  FFMA.FTZ R205, R5, R157, R188 ;  /* 0x0000009d05cd7223 */ /* 0x000fe200000100bc */
[----:B------:R-:W-:Y:S01]  /*20e0*/  FADD.FTZ R172, -R172, R157 ;  /* 0x0000009dacac7221 */ /* 0x000fe20000010100 */
[----:B------:R-:W-:Y:S01]  /*20f0*/  FFMA.FTZ R175, R161, R190, R170 ;  /* 0x000000bea1af7223 */ /* 0x000fe200000100aa */
[-C--:B------:R-:W-:Y:S01]  /*2100*/  FFMA.FTZ R173, R177, R166.reuse, R173 ;  /* 0x000000a6b1ad7223 */ /* 0x080fe200000100ad */
[----:B------:R-:W-:Y:S01]  /*2110*/  FMUL.FTZ R153, R153, R166 ;  /* 0x000000a699997220 */ /* 0x000fe20000410000 */
[----:B------:R-:W-:Y:S01]  /*2120*/  FMUL.FTZ R144, R144, R187 ;  /* 0x000000bb90907220 */ /* 0x000fe20000410000 */
        /* <DEDUP_REMOVED lines=11> */
[----:B------:R-:W-:Y:S01]  /*21e0*/  FMUL.FTZ R150, R150, R169 ;  /* 0x000000a996967220 */ /* 0x000fe20000410000 */
[----:B------:R-:W-:Y:S01]  /*21f0*/  FFMA.FTZ R168, R156, R176, R159 ;  /* 0x000000b09ca87223 */ /* 0x000fe2000001009f */
[----:B------:R-:W-:Y:S01]  /*2200*/  FMUL.FTZ R3, R3, R155 ;  /* 0x0000009b03037220 */ /* 0x000fe20000410000 */
[----:B------:R-:W-:Y:S01]  /*2210*/  FADD.FTZ R165, -R165, R160 ;  /* 0x000000a0a5a57221 */ /* 0x000fe20000010100 */
[----:B------:R-:W-:Y:S01]  /*2220*/  FFMA.FTZ R175, R49, R160, R174 ;  /* 0x000000a031af7223 */ /* 0x000fe200000100ae */
[----:B------:R-:W-:Y:S01]  /*2230*/  FADD.FTZ R156, -R125, R190 ;  /* 0x000000be7d9c7221 */ /* 0x000fe20000010100 */
[----:B------:R-:W-:Y:S01]  /*2240*/  FFMA.FTZ R157, R3, R158, RZ ;  /* 0x0000009e039d7223 */ /* 0x000fe200000100ff */
[----:B------:R-:W-:Y:S01]  /*2250*/  FMUL.FTZ R143, R143, R161 ;  /* 0x000000a18f8f7220 */ /* 0x000fe20000410000 */
[----:B------:R-:W-:Y:S01]  /*2260*/  FFMA.FTZ R205, R171, R168, R162 ;  /* 0x000000a8abcd7223 */ /* 0x000fe200000100a2 */
[----:B------:R-:W-:Y:S01]  /*2270*/  FFMA.FTZ R162, R50, R176, R175 ;  /* 0x000000b032a27223 */ /* 0x000fe200000100af */
[----:B------:R-:W-:Y:S01]  /*2280*/  FFMA.FTZ R160, R150, R172, R157 ;  /* 0x000000ac96a07223 */ /* 0x000fe2000001009d */
[----:B------:R-:W-:Y:S01]  /*2290*/  FMUL.FTZ R148, R148, R173 ;  /* 0x000000ad94947220 */ /* 0x000fe20000410000 */
[----:B------:R-:W-:Y:S01]  /*22a0*/  FADD.FTZ R159, -R159, R168 ;  /* 0x000000a89f9f7221 */ /* 0x000fe20000010100 */
[----:B------:R-:W-:Y:S01]  /*22b0*/  FFMA.FTZ R175, R51, R168, R162 ;  /* 0x000000a833af7223 */ /* 0x000fe200000100a2 */
[----:B------:R-:W-:Y:S01]  /*22c0*/  FFMA.FTZ R171, R143, R156, R160 ;  /* 0x0000009c8fab7223 */ /* 0x000fe200000100a0 */
[----:B------:R-:W-:Y:S01]  /*22d0*/  FFMA.FTZ R157, R151, R205, R154 ;  /* 0x000000cd979d7223 */ /* 0x000fe2000001009a */
[----:B------:R-:W-:Y:S01]  /*22e0*/  FADD.FTZ R160, -R124, R177 ;  /* 0x000000b17ca07221 */ /* 0x000fe20000010100 */
[----:B------:R-:W-:Y:S01]  /*22f0*/  FMUL.FTZ R151, R152, R185 ;  /* 0x000000b998977220 */ /* 0x000fe20000410000 */
[----:B------:R-:W-:Y:S01]  /*2300*/  FFMA.FTZ R168, R148, R170, R171 ;  /* 0x000000aa94a87223 */ /* 0x000fe200000100ab */
[----:B------:R-:W-:Y:S01]  /*2310*/  FFMA.FTZ R171, R163, R157, R182 ;  /* 0x0000009da3ab7223 */ /* 0x000fe200000100b6 */
[----:B------:R-:W-:Y:S01]  /*2320*/  FADD.FTZ R162, -R123, R176 ;  /* 0x000000b07ba27221 */ /* 0x000fe20000010100 */
[----:B------:R-:W-:Y:S01]  /*2330*/  FADD.FTZ R174, -R154, R157 ;  /* 0x0000009d9aae7221 */ /* 0x000fe20000010100 */
[----:B------:R-:W-:Y:S01]  /*2340*/  FFMA.FTZ R163, R153, R160, R168 ;  /* 0x000000a099a37223 */ /* 0x000fe200000100a8 */
[----:B------:R-:W-:Y:S01]  /*2350*/  FFMA.FTZ R168, R44, R205, R175 ;  /* 0x000000cd2ca87223 */ /* 0x000fe200000100af */
[----:B------:R-:W-:Y:S01]  /*2360*/  FFMA.FTZ R154, R72, -R149, R205 ;  /* 0x80000095489a7223 */ /* 0x000fe200000100cd */
[----:B------:R-:W-:Y:S01]  /*2370*/  FMUL.FTZ R149, R149, R197 ;  /* 0x000000c595957220 */ /* 0x000fe20000410000 */
[----:B------:R-:W-:Y:S01]  /*2380*/  FFMA.FTZ R152, R144, R165, R163 ;  /* 0x000000a590987223 */ /* 0x000fe200000100a3 */
[----:B------:R-:W-:Y:S01]  /*2390*/  FFMA.FTZ R163, R45, R157, R168 ;  /* 0x0000009d2da37223 */ /* 0x000fe200000100a8 */
[-C--:B------:R-:W-:Y:S01]  /*23a0*/  FFMA.FTZ R137, R137, R171.reuse, R178 ;  /* 0x000000ab89897223 */ /* 0x080fe200000100b2 */
[----:B------:R0:W-:Y:S01]  /*23b0*/  @!P1 STS.64 [R130+0x1308], R94 ;  /* 0x0013085e82009388 */ /* 0x0001e20000000a00 */
[----:B------:R-:W-:Y:S01]  /*23c0*/  FFMA.FTZ R157, R151, R162, R152 ;  /* 0x000000a2979d7223 */ /* 0x000fe20000010098 */
[----:B------:R-:W-:Y:S01]  /*23d0*/  FFMA.FTZ R168, R46, R171, R163 ;  /* 0x000000ab2ea87223 */ /* 0x000fe200000100a3 */
[----:B------:R-:W-:Y:S01]  /*23e0*/  FFMA.FTZ R175, R141, R137, R184 ;  /* 0x000000898daf7223 */ /* 0x000fe200000100b8 */
[----:B------:R-:W-:Y:S01]  /*23f0*/  FFMA.FTZ R163, R74, -R145, R171 ;  /* 0x800000914aa37223 */ /* 0x000fe200000100ab */
[----:B------:R-:W-:Y:S01]  /*2400*/  FFMA.FTZ R152, R142, R159, R157 ;  /* 0x0000009f8e987223 */ /* 0x000fe2000001009d */
[----:B------:R-:W-:Y:S01]  /*2410*/  FMUL.FTZ R145, R145, R193 ;  /* 0x000000c191917220 */ /* 0x000fe20000410000 */
[----:B------:R-:W-:Y:S01]  /*2420*/  FADD.FTZ R178, -R178, R137 ;  /* 0x00000089b2b27221 */ /* 0x000fe20000010100 */
        /* <DEDUP_REMOVED lines=8> */
[----:B------:R-:W-:Y:S01]  /*24b0*/  FFMA.FTZ R147, R68, -R97, R175 ;  /* 0x8000006144937223 */ /* 0x000fe200000100af */
[----:B------:R-:W-:Y:S01]  /*24c0*/  FFMA.FTZ R139, R145, R163, R152 ;  /* 0x000000a3918b7223 */ /* 0x000fe20000010098 */
[----:B------:R-:W-:Y:S01]  /*24d0*/  FMUL.FTZ R137, R97, R189 ;  /* 0x000000bd61897220 */ /* 0x000fe20000410000 */
[----:B------:R-:W-:Y:S01]  /*24e0*/  FFMA.FTZ R146, R146, R157, R171 ;  /* 0x0000009d92927223 */ /* 0x000fe200000100ab */
[-C--:B------:R-:W-:Y:S01]  /*24f0*/  FFMA.FTZ R176, R70, -R135.reuse, R157 ;  /* 0x8000008746b07223 */ /* 0x080fe2000001009d */
[----:B------:R-:W-:Y:S01]  /*2500*/  FFMA.FTZ R152, R134, R178, R139 ;  /* 0x000000b286987223 */ /* 0x000fe2000001008b */
[----:B------:R-:W-:Y:S01]  /*2510*/  FMUL.FTZ R139, R179, R135 ;  /* 0x00000087b38b7220 */ /* 0x000fe20000410000 */
[----:B------:R-:W-:Y:S01]  /*2520*/  FFMA.FTZ R141, R41, R141, R168 ;  /* 0x0000008d298d7223 */ /* 0x000fe200000100a8 */
[----:B------:R-:W-:Y:S01]  /*2530*/  FMUL.FTZ R138, R138, R181 ;  /* 0x000000b58a8a7220 */ /* 0x000fe20000410000 */
[----:B------:R-:W-:Y:S01]  /*2540*/  FFMA.FTZ R97, R137, R147, R152 ;  /* 0x0000009389617223 */ /* 0x000fe20000010098 */
[----:B------:R-:W-:Y:S01]  /*2550*/  FADD.FTZ R168, R146, -R171 ;  /* 0x800000ab92a87221 */ /* 0x000fe20000010000 */
[C---:B------:R-:W-:Y:S01]  /*2560*/  FMUL.FTZ R135, R96.reuse, R197 ;  /* 0x000000c560877220 */ /* 0x040fe20000410000 */
[----:B0-----:R-:W-:Y:S01]  /*2570*/  FMUL.FTZ R95, R96, R191 ;  /* 0x000000bf605f7220 */ /* 0x001fe20000410000 */
        /* <DEDUP_REMOVED lines=9> */
[----:B------:R-:W-:Y:S01]  /*2610*/  FFMA.FTZ R97, R43, R146, R152 ;  /* 0x000000922b617223 */ /* 0x000fe20000010098 */
[C---:B------:R-:W-:Y:S01]  /*2620*/  FMUL.FTZ R135, R96.reuse, R183 ;  /* 0x000000b760877220 */ /* 0x040fe20000410000 */
[----:B------:R-:W-:Y:S01]  /*2630*/  FMUL.FTZ R95, R95, R162 ;  /* 0x000000a25f5f7220 */ /* 0x000fe20000410000 */
[----:B------:R-:W-:Y:S01]  /*2640*/  FMUL.FTZ R141, R96, R195 ;  /* 0x000000c3608d7220 */ /* 0x000fe20000410000 */
[----:B------:R-:W0:Y:S01]  /*2650*/  SHFL.DOWN PT, R146, R157, 0x1, 0x1f ;  /* 0x08201f009d927f89 */ /* 0x000e2200000e0000 */
[----:B------:R-:W-:Y:S01]  /*2660*/  FMUL.FTZ R180, R135, R180 ;  /* 0x000000b487b47220 */ /* 0x000fe20000410000 */
[----:B------:R-:W-:Y:S01]  /*2670*/  FFMA.FTZ R185, R78, R185, R95 ;  /* 0x000000b94eb97223 */ /* 0x000fe2000001005f */
[C---:B------:R-:W-:Y:S01]  /*2680*/  FMUL.FTZ R135, R96.reuse, R179 ;  /* 0x000000b360877220 */ /* 0x040fe20000410000 */
[----:B------:R-:W1:Y:S01]  /*2690*/  SHFL.DOWN PT, R152, R97, 0x1, 0x1f ;  /* 0x08201f0061987f89 */ /* 0x000e6200000e0000 */
[C---:B------:R-:W-:Y:S01]  /*26a0*/  FMUL.FTZ R95, R96.reuse, R166 ;  /* 0x000000a6605f7220 */ /* 0x040fe20000410000 */
[----:B------:R-:W-:Y:S01]  /*26b0*/  FMUL.FTZ R174, R141, R174 ;  /* 0x000000ae8dae7220 */ /* 0x000fe20000410000 */
[----:B------:R-:W-:Y:S01]  /*26c0*/  FMUL.FTZ R141, R135, R176 ;  /* 0x000000b0878d7220 */ /* 0x000fe20000410000 */
[----:B------:R-:W-:Y:S01]  /*26d0*/  FFMA.FTZ R178, R75, R191, R178 ;  /* 0x000000bf4bb27223 */ /* 0x000fe200000100b2 */
[----:B------:R-:W-:Y:S01]  /*26e0*/  FMUL.FTZ R135, R95, R160 ;  /* 0x000000a05f877220 */ /* 0x000fe20000410000 */
[----:B------:R-:W-:Y:S01]  /*26f0*/  FMUL.FTZ R95, R96, R173 ;  /* 0x000000ad605f7220 */ /* 0x000fe20000410000 */
[----:B------:R-:W-:Y:S01]  /*2700*/  FFMA.FTZ R179, R70, R179, R141 ;  /* 0x000000b346b37223 */ /* 0x000fe2000001008d */
[C---:B------:R-:W-:Y:S01]  /*2710*/  FMUL.FTZ R141, R96.reuse, R161 ;  /* 0x000000a1608d7220 */ /* 0x040fe20000410000 */
        /* <DEDUP_REMOVED lines=8> */
[----:B------:R-:W-:Y:S01]  /*27a0*/  FADD.FTZ R11, R138, R11 ;  /* 0x0000000b8a0b7221 */ /* 0x000fe20000010000 */
[----:B------:R-:W-:Y:S01]  /*27b0*/  FADD.FTZ R10, R139, R10 ;  /* 0x0000000a8b0a7221 */ /* 0x000fe20000010000 */
[----:B------:R-:W-:Y:S01]  /*27c0*/  FFMA.FTZ R95, R80, R155, R95 ;  /* 0x0000009b505f7223 */ /* 0x000fe2000001005f */
        /* <DEDUP_REMOVED lines=31> */
[----:B-1----:R-:W-:Y:S01]  /*29c0*/  @!P0 FADD.FTZ R97, R97, R152 ;  /* 0x0000009861618221 */ /* 0x002fe20000010000 */
[----:B------:R-:W-:-:S02]  /*29d0*/  ISETP.GT.AND P0, PT, R102, 0x17, PT ;  /* 0x000000176600780c */ /* 0x000fc40003f04270 */
[----:B------:R-:W0:Y:S01]  /*29e0*/  SHFL.DOWN PT, R152, R157, 0x8, 0x1f ;  /* 0x09001f009d987f89 */ /* 0x000e2200000e0000 */
[----:B------:R-:W-:Y:S01]  /*29f0*/  FMUL.FTZ R163, R146, R163 ;  /* 0x000000a392a37220 */ /* 0x000fe20000410000 */
[----:B------:R-:W-:Y:S01]  /*2a00*/  FMUL.FTZ R146, R94, R159 ;  /* 0x0000009f5e927220 */ /* 0x000fe20000410000 */
        /* <DEDUP_REMOVED lines=12> */
[----:B------:R-:W-:Y:S01]  /*2ad0*/  FMUL.FTZ R168, R147, R168 ;  /* 0x000000a893a87220 */ /* 0x000fe20000410000 */
[----:B------:R-:W-:Y:S01]  /*2ae0*/  FFMA.FTZ R147, R76, R166, R135 ;  /* 0x000000a64c937223 */ /* 0x000fe20000010087 */
[----:B------:R-:W-:Y:S01]  /*2af0*/  FMUL.FTZ R135, R96, R169 ;  /* 0x000000a960877220 */ /* 0x000fe20000410000 */
[----:B------:R-:W-:Y:S01]  /*2b00*/  FFMA.FTZ R94, R77, R187, R94 ;  /* 0x000000bb4d5e7223 */ /* 0x000fe2000001005e */
[----:B------:R-:W-:Y:S01]  /*2b10*/  FFMA.FTZ R168, R71, R181, R168 ;  /* 0x000000b547a87223 */ /* 0x000fe200000100a8 */
[----:B------:R-:W-:Y:S01]  /*2b20*/  FADD.FTZ R28, R147, R28 ;  /* 0x0000001c931c7221 */ /* 0x000fe20000010000 */
[----:B------:R-:W-:Y:S01]  /*2b30*/  FMUL.FTZ R172, R135, R172 ;  /* 0x000000ac87ac7220 */ /* 0x000fe20000410000 */
[----:B------:R-:W-:Y:S01]  /*2b40*/  FADD.FTZ R29, R94, R29 ;  /* 0x0000001d5e1d7221 */ /* 0x000fe20000010000 */
[----:B0-----:R-:W-:Y:S01]  /*2b50*/  @!P0 FADD.FTZ R157, R157, R152 ;  /* 0x000000989d9d8221 */ /* 0x001fe20000010000 */
[----:B------:R-:W-:Y:S01]  /*2b60*/  FADD.FTZ R39, R168, R39 ;  /* 0x00000027a8277221 */ /* 0x000fe20000010000 */
[----:B------:R-:W-:Y:S01]  /*2b70*/  FFMA.FTZ R172, R81, R169, R172 ;  /* 0x000000a951ac7223 */ /* 0x000fe200000100ac */
[----:B-1----:R-:W-:-:S02]  /*2b80*/  @!P0 FADD.FTZ R97, R97, R164 ;  /* 0x000000a461618221 */ /* 0x002fc40000010000 */
[----:B------:R-:W0:Y:S01]  /*2b90*/  SHFL.DOWN PT, R152, R157, 0x10, 0x1f ;  /* 0x0a001f009d987f89 */ /* 0x000e2200000e0000 */
[----:B------:R-:W-:Y:S01]  /*2ba0*/  ISETP.GT.AND P0, PT, R102, 0xf, PT ;  /* 0x0000000f6600780c */ /* 0x000fe20003f04270 */
[----:B------:R-:W-:Y:S02]  /*2bb0*/  FADD.FTZ R25, R172, R25 ;  /* 0x00000019ac197221 */ /* 0x000fe40000010000 */
[----:B------:R-:W1:Y:S10]  /*2bc0*/  SHFL.DOWN PT, R154, R97, 0x10, 0x1f ;  /* 0x0a001f00619a7f89 */ /* 0x000e7400000e0000 */
[----:B0-----:R-:W-:Y:S01]  /*2bd0*/  @!P0 FADD.FTZ R157, R157, R152 ;  /* 0x000000989d9d8221 */ /* 0x001fe20000010000 */
[----:B-1----:R-:W-:Y:S01]  /*2be0*/  @!P0 FADD.FTZ R97, R97, R154 ;  /* 0x0000009a61618221 */ /* 0x002fe20000010000 */
[----:B------:R-:W-:-:S03]  /*2bf0*/  ISETP.NE.AND P0, PT, R102, RZ, PT ;  /* 0x000000ff6600720c */ /* 0x000fc60003f05270 */
[----:B------:R-:W-:-:S10]  /*2c00*/  MOV R96, R157 ;  /* 0x0000009d00607202 */ /* 0x000fd40000000f00 */
[----:B------:R0:W-:Y:S01]  /*2c10*/  @!P0 STS.64 [UR5+0x858], R96 ;  /* 0x00085860ff008988 */ /* 0x0001e20008000a05 */
[----:B------:R-:W-:Y:S06]  /*2c20*/  BAR.SYNC.DEFER_BLOCKING 0x0 ;  /* 0x0000000000007b1d */ /* 0x000fec0000010000 */
[----:B------:R-:W-:Y:S05]  /*2c30*/  @P1 BRA `(.L_x_7816) ;  /* 0x0000000000201947 */ /* 0x000fea0003800000 */
[----:B------:R-:W-:-:S13]  /*2c40*/  ISETP.NE.AND P0, PT, R111, UR7, PT ;  /* 0x000000076f007c0c */ /* 0x000fda000bf05270 */
[----:B------:R-:W1:Y:S04]  /*2c50*/  @P0 LDS R94, [R129+0x1f08] ;  /* 0x001f0800815e0984 */ /* 0x000e680000000800 */
[----:B------:R-:W0:Y:S01]  /*2c60*/  @P0 LDS R3, [R129+0x1b08] ;  /* 0x001b080081030984 */ /* 0x000e220000000800 */
[----:B-1----:R-:W-:Y:S01]  /*2c70*/  @P0 FADD.FTZ R94, R97, R94 ;  /* 0x0000005e615e0221 */ /* 0x002fe20000010000 */
[----:B0-----:R-:W-:-:S04]  /*2c80*/  @P0 FADD.FTZ R96, R96, R3 ;  /* 0x0000000360600221 */ /* 0x001fc80000010000 */
[----:B------:R1:W-:Y:S04]  /*2c90*/  @P0 STS [R129+0x1f08], R94 ;  /* 0x001f085e81000388 */ /* 0x0003e80000000800 */
[----:B------:R1:W-:Y:S04]  /*2ca0*/  STS [R129+0x1b08], R96 ;  /* 0x001b086081007388 */ /* 0x0003e80000000800 */
[----:B------:R1:W-:Y:S02]  /*2cb0*/  @!P0 STS [R129+0x1f08], R97 ;  /* 0x001f086181008388 */ /* 0x0003e40000000800 */
.L_x_7816:
[----:B------:R-:W-:Y:S05]  /*2cc0*/  BSYNC B0 ;  /* 0x0000000000007941 */ /* 0x000fea0003800000 */
.L_x_7815:
        /* <DEDUP_REMOVED lines=14> */
.L_x_7812:
[----:B------:R-:W-:Y:S01]  /*2db0*/  BAR.SYNC.DEFER_BLOCKING 0x0 ;  /* 0x0000000000007b1d */ /* 0x000fe20000010000 */
[C---:B-1----:R-:W-:Y:S02]  /*2dc0*/  IADD3 R50, R111.reuse, -0x1, RZ ;  /* 0xffffffff6f327810 */ /* 0x042fe40007ffe0ff */
[----:B------:R-:W-:Y:S02]  /*2dd0*/  ISETP.GT.AND P3, PT, R111, 0x1, PT ;  /* 0x000000016f00780c */ /* 0x000fe40003f64270 */
[----:B------:R-:W-:-:S03]  /*2de0*/  SHF.L.U32 R4, R50, 0x9, RZ ;  /* 0x0000000932047819 */ /* 0x000fc600000006ff */
[----:B------:R-:W1:Y:S01]  /*2df0*/  LDC.64 R6, c[0x0][0x388] ;  /* 0x0000e200ff067b82 */ /* 0x000e620000000a00 */
[----:B------:R-:W-:Y:S01]  /*2e00*/  ULDC.64 UR4, c[0x0][0x390] ;  /* 0x0000e40000047ab9 */ /* 0x000fe20000000a00 */
[----:B------:R-:W-:Y:S02]  /*2e10*/  IADD3 R108, P1, R108, -0x800, RZ ;  /* 0xfffff8006c6c7810 */ /* 0x000fe40007f3e0ff */
[----:B------:R-:W-:Y:S02]  /*2e20*/  SHF.R.S32.HI R5, RZ, 0x1f, R4 ;  /* 0x0000001fff057819 */ /* 0x000fe40000011404 */
[----:B------:R-:W-:Y:S02]  /*2e30*/  IADD3 R106, P2, R106, -0x800, RZ ;  /* 0xfffff8006a6a7810 */ /* 0x000fe40007f5e0ff */
[----:B------:R-:W2:Y:S01]  /*2e40*/  LDC.64 R48, c[0x0][0x3e0] ;  /* 0x0000f800ff307b82 */ /* 0x000ea20000000a00 */
[----:B------:R-:W-:Y:S02]  /*2e50*/  IADD3.X R109, R109, -0x1, RZ, P1, !PT ;  /* 0xffffffff6d6d7810 */ /* 0x000fe40000ffe4ff */
[----:B------:R-:W-:-:S02]  /*2e60*/  IADD3.X R107, R107, -0x1, RZ, P2, !PT ;  /* 0xffffffff6b6b7810 */ /* 0x000fc400017fe4ff */
[----:B------:R-:W-:Y:S01]  /*2e70*/  MOV R111, R50 ;  /* 0x00000032006f7202 */ /* 0x000fe20000000f00 */
        /* <DEDUP_REMOVED lines=44> */
[----:B------:R4:W-:Y:S01]  /*3140*/  STS.128 [R114+0x30], R36 ;  /* 0x0000302472007388 */ /* 0x0009e20000000c00 */
[----:B------:R-:W-:-:S03]  /*3150*/  NOP ;  /* 0x0000000000007918 */ /* 0x000fc60000000000 */
[----:B------:R-:W5:Y:S01]  /*3160*/  LDS.128 R8, [R112] ;  /* 0x0000000070087984 */ /* 0x000f620000000c00 */
        /* <DEDUP_REMOVED lines=8> */
[----:B------:R-:W2:Y:S01]  /*31f0*/  LDS.128 R20, [R112+0x600] ;  /* 0x0006000070147984 */ /* 0x000ea20000000c00 */
[----:B------:R-:W-:Y:S01]  /*3200*/  LEA.HI.X R5, R2, R41, R3, 0x2, P0 ;  /* 0x0000002902057211 */ /* 0x000fe200000f1403 */
[----:B------:R-:W-:Y:S01]  /*3210*/  FADD.FTZ R34, R33, R34 ;  /* 0x0000002221227221 */ /* 0x000fe20000010000 */
[----:B------:R-:W-:Y:S01]  /*3220*/  IADD3 R110, P0, R110, -0x800, RZ ;  /* 0xfffff8006e6e7810 */ /* 0x000fe20007f1e0ff */
[----:B------:R-:W-:-:S04]  /*3230*/  IMAD.WIDE R2, R104, 0x10, R4 ;  /* 0x0000001068027825 */ /* 0x000fc800078e0204 */
[----:B------:R-:W-:Y:S01]  /*3240*/  FADD.FTZ R35, R34, R35 ;  /* 0x0000002322237221 */ /* 0x000fe20000010000 */
[----:B------:R-:W-:-:S03]  /*3250*/  IADD3.X R105, R105, -0x1, RZ, P0, !PT ;  /* 0xffffffff69697810 */ /* 0x000fc600007fe4ff */
[----:B----4-:R-:W-:-:S04]  /*3260*/  FADD.FTZ R36, R35, R36 ;  /* 0x0000002423247221 */ /* 0x010fc80000010000 */
[----:B------:R-:W-:-:S04]  /*3270*/  FADD.FTZ R37, R36, R37 ;  /* 0x0000002524257221 */ /* 0x000fc80000010000 */
[----:B------:R-:W-:-:S04]  /*3280*/  FADD.FTZ R38, R37, R38 ;  /* 0x0000002625267221 */ /* 0x000fc80000010000 */
[----:B------:R-:W-:Y:S01]  /*3290*/  FADD.FTZ R113, R38, R39 ;  /* 0x0000002726717221 */ /* 0x000fe20000010000 */
[----:B-----5:R4:W-:Y:S04]  /*32a0*/  STG.E.128 desc[UR14][R2.64], R8 ;  /* 0x0000000802007986 */ /* 0x0209e8000c101d0e */
[----:B-1----:R4:W-:Y:S04]  /*32b0*/  STG.E.128 desc[UR14][R2.64+0x200], R12 ;  /* 0x0002000c02007986 */ /* 0x0029e8000c101d0e */
[----:B---3--:R4:W-:Y:S04]  /*32c0*/  STG.E.128 desc[UR14][R2.64+0x400], R16 ;  /* 0x0004001002007986 */ /* 0x0089e8000c101d0e */
[----:B--2---:R4:W-:Y:S01]  /*32d0*/  STG.E.128 desc[UR14][R2.64+0x600], R20 ;  /* 0x0006001402007986 */ /* 0x0049e2000c101d0e */
[----:B------:R-:W-:Y:S05]  /*32e0*/  @P3 BRA `(.L_x_7818) ;  /* 0xffffffd000d83947 */ /* 0x000fea000383ffff */
.L_x_7811:
[----:B------:R-:W-:Y:S02]  /*32f0*/  ULDC.64 UR4, c[0x0][0x3d8] ;  /* 0x0000f60000047ab9 */ /* 0x000fe40000000a00 */
[----:B------:R-:W-:-:S04]  /*3300*/  ISETP.NE.U32.AND P0, PT, RZ, UR4, PT ;  /* 0x00000004ff007c0c */ /* 0x000fc8000bf05070 */
[----:B------:R-:W-:-:S13]  /*3310*/  ISETP.NE.AND.EX P0, PT, RZ, UR5, PT, P0 ;  /* 0x00000005ff007c0c */ /* 0x000fda000bf05300 */
[----:B------:R-:W-:Y:S05]  /*3320*/  @!P0 BRA `(.L_x_7819) ;  /* 0x00000000005c8947 */ /* 0x000fea0003800000 */
[----:B----4-:R-:W1:Y:S01]  /*3330*/  SHFL.DOWN P0, R2, R103, 0x1, 0x1f ;  /* 0x08201f0067027f89 */ /* 0x010e620000000000 */
[----:B------:R-:W-:Y:S01]  /*3340*/  BSSY B0, `(.L_x_7819) ;  /* 0x0000015000007945 */ /* 0x000fe20003800000 */
        /* <DEDUP_REMOVED lines=19> */
[----:B------:R2:W-:Y:S02]  /*3480*/  REDG.E.ADD.F32.FTZ.RN.STRONG.GPU desc[UR14][R90.64], R6 ;  /* 0x000000065a0079a6 */ /* 0x0005e4000c10f38e */
.L_x_7820:
[----:B------:R-:W-:Y:S05]  /*3490*/  BSYNC B0 ;  /* 0x0000000000007941 */ /* 0x000fea0003800000 */
.L_x_7819:
[----:B------:R-:W-:Y:S01]  /*34a0*/  ULDC.64 UR4, c[0x0][0x3f8] ;  /* 0x0000fe0000047ab9 */ /* 0x000fe20000000a00 */
[----:B------:R-:W-:Y:S01]  /*34b0*/  BSSY B0, `(.L_x_7821) ;  /* 0x000001d000007945 */ /* 0x000fe20003800000 */
[----:B------:R-:W-:-:S04]  /*34c0*/  ISETP.NE.U32.AND P0, PT, RZ, UR4, PT ;  /* 0x00000004ff007c0c */ /* 0x000fc8000bf05070 */
[----:B------:R-:W-:-:S13]  /*34d0*/  ISETP.NE.AND.EX P0, PT, RZ, UR5, PT, P0 ;  /* 0x00000005ff007c0c */ /* 0x000fda000bf05300 */
[----:B------:R-:W-:Y:S05]  /*34e0*/  @!P0 BRA `(.L_x_7822) ;  /* 0x0000000000608947 */ /* 0x000fea0003800000 */
[----:B------:R-:W-:Y:S06]  /*34f0*/  BAR.SYNC.DEFER_BLOCKING 0x0 ;  /* 0x0000000000007b1d */ /* 0x000fec0000010000 */
[----:B----4-:R-:W3:Y:S01]  /*3500*/  SHFL.DOWN P0, R2, R113, 0x1, 0x1f ;  /* 0x08201f0071027f89 */ /* 0x010ee20000000000 */
[----:B-12---:R-:W1:Y:S01]  /*3510*/  S2R R6, SR_LANEID ;  /* 0x0000000000067919 */ /* 0x006e620000000000 */
[----:B------:R-:W2:Y:S01]  /*3520*/  S2R R21, SR_TID.X ;  /* 0x0000000000157919 */ /* 0x000ea20000002100 */
[----:B---3--:R-:W-:-:S05]  /*3530*/  @P0 FADD R2, R2, R113 ;  /* 0x0000007102020221 */ /* 0x008fca0000000000 */
[----:B------:R-:W3:Y:S01]  /*3540*/  SHFL.DOWN P0, R3, R2, 0x2, 0x1f ;  /* 0x08401f0002037f89 */ /* 0x000ee20000000000 */
[----:B-1----:R-:W-:-:S13]  /*3550*/  ISETP.NE.AND P1, PT, R6, RZ, PT ;  /* 0x000000ff0600720c */ /* 0x002fda0003f25270 */
[----:B------:R-:W1:Y:S01]  /*3560*/  @!P1 S2R R7, SR_CgaCtaId ;  /* 0x0000000000079919 */ /* 0x000e620000008800 */
[----:B---3--:R-:W-:Y:S01]  /*3570*/  @P0 FADD R3, R2, R3 ;  /* 0x0000000302030221 */ /* 0x008fe20000000000 */
[----:B------:R-:W-:-:S04]  /*3580*/  @!P1 MOV R2, 0x400 ;  /* 0x0000040000029802 */ /* 0x000fc80000000f00 */
[----:B------:R-:W3:Y:S01]  /*3590*/  SHFL.DOWN P0, R4, R3, 0x4, 0x1f ;  /* 0x08801f0003047f89 */ /* 0x000ee20000000000 */
[----:B-1----:R-:W-:Y:S01]  /*35a0*/  @!P1 LEA R7, R7, R2, 0x18 ;  /* 0x0000000207079211 */ /* 0x002fe200078ec0ff */
[----:B---3--:R-:W-:-:S05]  /*35b0*/  @P0 FADD R4, R3, R4 ;  /* 0x0000000403040221 */ /* 0x008fca0000000000 */
[----:B------:R-:W1:Y:S02]  /*35c0*/  SHFL.DOWN P0, R5, R4, 0x8, 0x1f ;  /* 0x09001f0004057f89 */ /* 0x000e640000000000 */
[----:B-1----:R-:W-:-:S05]  /*35d0*/  @P0 FADD R5, R4, R5 ;  /* 0x0000000504050221 */ /* 0x002fca0000000000 */
[----:B------:R-:W1:Y:S02]  /*35e0*/  SHFL.DOWN P0, R6, R5, 0x10, 0x1f ;  /* 0x0a001f0005067f89 */ /* 0x000e640000000000 */
[----:B-1----:R-:W-:Y:S01]  /*35f0*/  @P0 FADD R6, R5, R6 ;  /* 0x0000000605060221 */ /* 0x002fe20000000000 */
[----:B--2---:R-:W-:-:S04]  /*3600*/  ISETP.NE.AND P0, PT, R21, RZ, PT ;  /* 0x000000ff1500720c */ /* 0x004fc80003f05270 */
[----:B------:R4:W-:Y:S01]  /*3610*/  @!P1 STS [R7+0x854], R6 ;  /* 0x0008540607009388 */ /* 0x0009e20000000800 */
[----:B------:R-:W-:Y:S08]  /*3620*/  BAR.SYNC.DEFER_BLOCKING 0x0 ;  /* 0x0000000000007b1d */ /* 0x000ff00000010000 */
[----:B------:R-:W-:Y:S05]  /*3630*/  @P0 BRA `(.L_x_7823) ;  /* 0x0000000000100947 */ /* 0x000fea0003800000 */
[----:B------:R1:W-:Y:S01]  /*3640*/  REDG.E.ADD.F32.FTZ.RN.STRONG.GPU desc[UR14][R88.64], R6 ;  /* 0x00000006580079a6 */ /* 0x0003e2000c10f38e */
[----:B------:R-:W-:Y:S01]  /*3650*/  HFMA2.MMA R21, -RZ, RZ, 0, 0 ;  /* 0x00000000ff157435 */ /* 0x000fe200000001ff */
[----:B------:R-:W-:Y:S10]  /*3660*/  BRA `(.L_x_7823) ;  /* 0x0000000000047947 */ /* 0x000ff40003800000 */
.L_x_7822:
[----:B----4-:R-:W3:Y:S02]  /*3670*/  S2R R21, SR_TID.X ;  /* 0x0000000000157919 */ /* 0x010ee40000002100 */
.L_x_7823:
[----:B------:R-:W-:Y:S05]  /*3680*/  BSYNC B0 ;  /* 0x0000000000007941 */ /* 0x000fea0003800000 */
.L_x_7821:
[----:B------:R-:W-:Y:S02]  /*3690*/  ULDC UR22, c[0x0][0x21c] ;  /* 0x0000870000167ab9 */ /* 0x000fe40000000800 */
[----:B---3--:R-:W-:-:S13]  /*36a0*/  ISETP.GE.AND P0, PT, R21, UR22, PT ;  /* 0x0000001615007c0c */ /* 0x008fda000bf06270 */
[----:B------:R-:W-:Y:S05]  /*36b0*/  @P0 EXIT ;  /* 0x000000000000094d */ /* 0x000fea0003800000 */
[----:B------:R-:W-:Y:S01]  /*36c0*/  ULDC.64 UR6, c[0x0][0x378] ;  /* 0x0000de0000067ab9 */ /* 0x000fe20000000a00 */
[----:B------:R-:W3:Y:S01]  /*36d0*/  S2UR UR5, SR_CgaCtaId ;  /* 0x00000000000579c3 */ /* 0x000ee20000008800 */
        /* <DEDUP_REMOVED lines=16> */
[C---:B-1--4-:R-:W-:Y:S01]  /*37e0*/  IMAD R7, R99.reuse, UR6, RZ ;  /* 0x0000000663077c24 */ /* 0x052fe2000f8e02ff */
        /* <DEDUP_REMOVED lines=10> */
[----:B---3--:R-:W-:Y:S01]  /*3890*/  ULEA UR4, UR5, UR4, 0x18 ;  /* 0x0000000405047291 */ /* 0x008fe2000f8ec03f */
[----:B------:R-:W-:Y:S01]  /*38a0*/  IMAD.WIDE.U32 R18, R0, UR10, RZ ;  /* 0x0000000a00127c25 */ /* 0x000fe2000f8e00ff */
[----:B------:R-:W-:Y:S01]  /*38b0*/  IADD3 R29, R5, R29, RZ ;  /* 0x0000001d051d7210 */ /* 0x000fe20007ffe0ff */
[----:B------:R-:W-:-:S02]  /*38c0*/  ULDC.64 UR20, c[0x0][0x3d0] ;  /* 0x0000f40000147ab9 */ /* 0x000fc40000000a00 */
[C---:B------:R-:W-:Y:S01]  /*38d0*/  IMAD R11, R0.reuse, UR11, R11 ;  /* 0x0000000b000b7c24 */ /* 0x040fe2000f8e020b */
[----:B------:R-:W-:Y:S01]  /*38e0*/  ULDC.64 UR10, c[0x0][0x340] ;  /* 0x0000d000000a7ab9 */ /* 0x000fe20000000a00 */
[C---:B------:R-:W-:Y:S02]  /*38f0*/  IMAD R27, R0.reuse, UR9, R99 ;  /* 0x00000009001b7c24 */ /* 0x040fe4000f8e0263 */
[----:B--2---:R-:W-:Y:S01]  /*3900*/  IMAD.WIDE.U32 R6, R0, UR8, RZ ;  /* 0x0000000800067c25 */ /* 0x004fe2000f8e00ff */
[----:B------:R-:W-:Y:S01]  /*3910*/  IADD3 R39, R19, R11, RZ ;  /* 0x0000000b13277210 */ /* 0x000fe20007ffe0ff */
[----:B------:R-:W-:-:S03]  /*3920*/  ULDC.64 UR8, c[0x0][0x380] ;  /* 0x0000e00000087ab9 */ /* 0x000fc60000000a00 */
[----:B------:R-:W-:-:S07]  /*3930*/  IADD3 R27, R7, R27, RZ ;  /* 0x0000001b071b7210 */ /* 0x000fce0007ffe0ff */
.L_x_7825:
        /* <DEDUP_REMOVED lines=55> */
.L_x_7824:
[----:B------:R-:W-:Y:S05]  /*3cb0*/  EXIT ;  /* 0x000000000000794d */ /* 0x000fea0003800000 */
.L_x_7826:
        /* <DEDUP_REMOVED lines=12> */
.L_x_10992:


//--------------------- .text._Z25selective_scan_bwd_kernelI32Selective_Scan_bwd_kernel_traitsILi32ELi16ELb1ELb0ELb0ELb0ELb1EffEEv12SSMParamsBwd --------------------------
	.section	.text._Z25selective_scan_bwd_kernelI32Selective_Scan_bwd_kernel_traitsILi32ELi16ELb1ELb0ELb0ELb0ELb1EffEEv12SSMParamsBwd,"ax",@progbits
	.align	128
        .global         _Z25selective_scan_bwd_kernelI32Selective_Scan_bwd_kernel_traitsILi32ELi16ELb1ELb0ELb0ELb0ELb1EffEEv12SSMParamsBwd
        .type           _Z25selective_scan_bwd_kernelI32Selective_Scan_bwd_kernel_traitsILi32ELi16ELb1ELb0ELb0ELb0ELb1EffEEv12SSMParamsBwd,@function
        .size           _Z25selective_scan_bwd_kernelI32Selective_Scan_bwd_kernel_traitsILi32ELi16ELb1ELb0ELb0ELb0ELb1EffEEv12SSMParamsBwd,(.L_x_10993 - _Z25selective_scan_bwd_kernelI32Selective_Scan_bwd_kernel_traitsILi32ELi16ELb1ELb0ELb0ELb0ELb1EffEEv12SSMParamsBwd)
        .other          _Z25selective_scan_bwd_kernelI32Selective_Scan_bwd_kernel_traitsILi32ELi16ELb1ELb0ELb0ELb0ELb1EffEEv12SSMParamsBwd,@"STO_CUDA_ENTRY STV_DEFAULT"
_Z25selective_scan_bwd_kernelI32Selective_Scan_bwd_kernel_traitsILi32ELi16ELb1ELb0ELb0ELb0ELb1EffEEv12SSMParamsBwd:
.text._Z25selective_scan_bwd_kernelI32Selective_Scan_bwd_kernel_traitsILi32ELi16ELb1ELb0ELb0ELb0ELb1EffEEv12SSMParamsBwd:
[----:B------:R-:W-:Y:S08]  /*0000*/  LDC R1, c[0x0][0x28] ;  /* 0x00000a00ff017b82 */ /* 0x000ff00000000800 */
[----:B------:R-:W0:Y:S01]  /*0010*/  LDC.64 R2, c[0x0][0x2e8] ;  /* 0x0000ba00ff027b82 */ /* 0x000e220000000a00 */
[----:B------:R-:W1:Y:S01]  /*0020*/  S2R R105, SR_CTAID.Y ;  /* 0x0000000000697919 */ /* 0x000e620000002600 */
[----:B------:R-:W-:Y:S01]  /*0030*/  CS2R R106, SRZ ;  /* 0x00000000006a7805 */ /* 0x000fe2000001ff00 */
[----:B------:R-:W-:Y:S01]  /*0040*/  ULDC.64 UR14, c[0x0][0x208] ;  /* 0x00008200000e7ab9 */ /* 0x000fe20000000a00 */
[----:B------:R-:W-:Y:S01]  /*0050*/  ULDC.64 UR8, c[0x0][0x280] ;  /* 0x0000a00000087ab9 */ /* 0x000fe20000000a00 */
[----:B------:R-:W-:Y:S01]  /*0060*/  ULDC.64 UR10, c[0x0][0x290] ;  /* 0x0000a400000a7ab9 */ /* 0x000fe20000000a00 */
[----:B------:R-:W-:Y:S01]  /*0070*/  HFMA2.MMA R104, -RZ, RZ, 0, 0 ;  /* 0x00000000ff687435 */ /* 0x000fe200000001ff */
[----:B------:R-:W-:Y:S01]  /*0080*/  ULDC.64 UR12, c[0x0][0x328] ;  /* 0x0000ca00000c7ab9 */ /* 0x000fe20000000a00 */
        /* <DEDUP_REMOVED lines=91> */
.L_x_7835:
[----:B------:R-:W-:Y:S01]  /*0640*/  BAR.SYNC.DEFER_BLOCKING 0x0 ;  /* 0x0000000000007b1d */ /* 0x000fe20000010000 */
[----:B---3--:R-:W-:-:S07]  /*0650*/  IMAD.WIDE R4, R0, 0x10, R100 ;  /* 0x0000001000047825 */ /* 0x008fce00078e0264 */
[----:B------:R-:W0:Y:S01]  /*0660*/  S2UR UR5, SR_CgaCtaId ;  /* 0x00000000000579c3 */ /* 0x000e220000008800 */
[----:B------:R-:W-:Y:S01]  /*0670*/  UMOV UR4, 0x400 ;  /* 0x0000040000047882 */ /* 0x000fe20000000000 */
[----:B------:R-:W-:-:S04]  /*0680*/  IMAD.WIDE R6, R0, 0x10, R98 ;  /* 0x0000001000067825 */ /* 0x000fc800078e0262 */
[----:B------:R-:W-:Y:S01]  /*0690*/  IMAD.WIDE R36, R0, 0x10, R96 ;  /* 0x0000001000247825 */ /* 0x000fe200078e0260 */
[----:B-1----:R-:W-:Y:S01]  /*06a0*/  LEA R74, R2, 0xfffffe00, 0x9 ;  /* 0xfffffe00024a7811 */ /* 0x002fe200078e48ff */
[----:B------:R-:W-:Y:S01]  /*06b0*/  ULDC.64 UR6, c[0x0][0x2a8] ;  /* 0x0000aa0000067ab9 */ /* 0x000fe20000000a00 */
[----:B------:R-:W1:Y:S01]  /*06c0*/  LDC.64 R146, c[0x0][0x398] ;  /* 0x0000e600ff927b82 */ /* 0x000e620000000a00 */
[----:B------:R-:W2:Y:S04]  /*06d0*/  LDG.E.128 R8, desc[UR14][R4.64] ;  /* 0x0000000e04087981 */ /* 0x000ea8000c1e1d00 */
[----:B------:R-:W3:Y:S04]  /*06e0*/  LDG.E.128 R24, desc[UR14][R4.64+0x200] ;  /* 0x0002000e04187981 */ /* 0x000ee8000c1e1d00 */
[----:B------:R-:W4:Y:S04]  /*06f0*/  LDG.E.128 R28, desc[UR14][R4.64+0x400] ;  /* 0x0004000e041c7981 */ /* 0x000f28000c1e1d00 */
[----:B------:R-:W4:Y:S01]  /*0700*/  LDG.E.128 R32, desc[UR14][R4.64+0x600] ;  /* 0x0006000e04207981 */ /* 0x000f22000c1e1d00 */
[----:B0-----:R-:W-:-:S06]  /*0710*/  ULEA UR5, UR5, UR4, 0x18 ;  /* 0x0000000405057291 */ /* 0x001fcc000f8ec03f */
[C---:B------:R-:W-:Y:S02]  /*0720*/  LEA R116, R136.reuse, UR5, 0x4 ;  /* 0x0000000588747c11 */ /* 0x040fe4000f8e20ff */
[----:B------:R-:W-:-:S03]  /*0730*/  LEA R118, R136, UR5, 0x6 ;  /* 0x0000000588767c11 */ /* 0x000fc6000f8e30ff */
        /* <DEDUP_REMOVED lines=13> */
[----:B------:R-:W4:Y:S04]  /*0810*/  LDG.E.128 R52, desc[UR14][R6.64+0x600] ;  /* 0x0006000e06347981 */ /* 0x000f28000c1e1d00 */
[----:B--2---:R0:W-:Y:S04]  /*0820*/  STS.128 [R116], R40 ;  /* 0x0000002874007388 */ /* 0x0041e80000000c00 */
[----:B---3--:R2:W-:Y:S04]  /*0830*/  STS.128 [R116+0x200], R44 ;  /* 0x0002002c74007388 */ /* 0x0085e80000000c00 */
[----:B----4-:R3:W-:Y:S04]  /*0840*/  STS.128 [R116+0x400], R48 ;  /* 0x0004003074007388 */ /* 0x0107e80000000c00 */
[----:B------:R-:W-:Y:S01]  /*0850*/  STS.128 [R116+0x600], R52 ;  /* 0x0006003474007388 */ /* 0x000fe20000000c00 */
[----:B------:R-:W-:-:S03]  /*0860*/  NOP ;  /* 0x0000000000007918 */ /* 0x000fc60000000000 */
[----:B------:R-:W-:Y:S01]  /*0870*/  LDS.128 R32, [R118] ;  /* 0x0000000076207984 */ /* 0x000fe20000000c00 */
[----:B0-----:R-:W0:Y:S03]  /*0880*/  LDC.64 R40, c[0x0][0x2a0] ;  /* 0x0000a800ff287b82 */ /* 0x001e260000000a00 */
[----:B------:R-:W-:Y:S04]  /*0890*/  LDS.128 R28, [R118+0x10] ;  /* 0x00001000761c7984 */ /* 0x000fe80000000c00 */
[----:B------:R-:W-:Y:S01]  /*08a0*/  LDS.128 R24, [R118+0x20] ;  /* 0x0000200076187984 */ /* 0x000fe20000000c00 */
[----:B------:R-:W4:Y:S03]  /*08b0*/  LDC.64 R42, c[0x0][0x318] ;  /* 0x0000c600ff2a7b82 */ /* 0x000f260000000a00 */
[----:B------:R-:W-:Y:S05]  /*08c0*/  LDS.128 R4, [R118+0x30] ;  /* 0x0000300076047984 */ /* 0x000fea0000000c00 */
[----:B------:R-:W-:Y:S06]  /*08d0*/  BAR.SYNC.DEFER_BLOCKING 0x0 ;  /* 0x0000000000007b1d */ /* 0x000fec0000010000 */
[----:B--2---:R-:W2:Y:S04]  /*08e0*/  LDG.E.128 R44, desc[UR14][R36.64] ;  /* 0x0000000e242c7981 */ /* 0x004ea8000c1e1d00 */
[----:B---3--:R-:W3:Y:S04]  /*08f0*/  LDG.E.128 R48, desc[UR14][R36.64+0x200] ;  /* 0x0002000e24307981 */ /* 0x008ee8000c1e1d00 */
[----:B------:R-:W3:Y:S04]  /*0900*/  LDG.E.128 R60, desc[UR14][R36.64+0x400] ;  /* 0x0004000e243c7981 */ /* 0x000ee8000c1e1d00 */
[----:B------:R1:W3:Y:S01]  /*0910*/  LDG.E.128 R64, desc[UR14][R36.64+0x600] ;  /* 0x0006000e24407981 */ /* 0x0002e2000c1e1d00 */
[----:B------:R-:W-:Y:S01]  /*0920*/  SHF.R.S32.HI R75, RZ, 0x1f, R74 ;  /* 0x0000001fff4b7819 */ /* 0x000fe2000001144a */
[----:B0-----:R-:W-:-:S04]  /*0930*/  IMAD R38, R40, UR17, RZ ;  /* 0x0000001128267c24 */ /* 0x001fc8000f8e02ff */
[----:B------:R-:W-:Y:S02]  /*0940*/  IMAD R3, R41, UR16, R38 ;  /* 0x0000001029037c24 */ /* 0x000fe4000f8e0226 */
[----:B------:R-:W-:-:S04]  /*0950*/  IMAD.WIDE.U32 R38, R40, UR16, R74 ;  /* 0x0000001028267c25 */ /* 0x000fc8000f8e004a */
[----:B------:R-:W-:Y:S01]  /*0960*/  IMAD R40, R108, UR6, RZ ;  /* 0x000000066c287c24 */ /* 0x000fe2000f8e02ff */
[----:B------:R-:W-:-:S03]  /*0970*/  IADD3 R39, R39, R3, RZ ;  /* 0x0000000327277210 */ /* 0x000fc60007ffe0ff */
[C---:B------:R-:W-:Y:S02]  /*0980*/  IMAD R3, R105.reuse, UR7, R40 ;  /* 0x0000000769037c24 */ /* 0x040fe4000f8e0228 */
[----:B-1----:R-:W-:Y:S01]  /*0990*/  IMAD.WIDE.U32 R36, R105, UR6, R38 ;  /* 0x0000000669247c25 */ /* 0x002fe2000f8e0026 */
[----:B------:R-:W-:-:S04]  /*09a0*/  ULDC.64 UR6, c[0x0][0x2b8] ;  /* 0x0000ae0000067ab9 */ /* 0x000fc80000000a00 */
[----:B------:R-:W-:Y:S02]  /*09b0*/  IADD3 R3, R37, R3, RZ ;  /* 0x0000000325037210 */ /* 0x000fe40007ffe0ff */
[----:B----4-:R-:W-:-:S04]  /*09c0*/  LEA R40, P0, R36, R42, 0x2 ;  /* 0x0000002a24287211 */ /* 0x010fc800078010ff */
[----:B------:R-:W-:-:S03]  /*09d0*/  LEA.HI.X R41, R36, R43, R3, 0x2, P0 ;  /* 0x0000002b24297211 */ /* 0x000fc600000f1403 */
[----:B------:R-:W-:Y:S01]  /*09e0*/  IMAD.WIDE R40, R0, 0x10, R40 ;  /* 0x0000001000287825 */ /* 0x000fe200078e0228 */
[----:B--2---:R-:W-:Y:S04]  /*09f0*/  STS.128 [R116], R44 ;  /* 0x0000002c74007388 */ /* 0x004fe80000000c00 */
[----:B---3--:R0:W-:Y:S04]  /*0a00*/  STS.128 [R116+0x200], R48 ;  /* 0x0002003074007388 */ /* 0x0081e80000000c00 */
[----:B------:R-:W-:Y:S04]  /*0a10*/  STS.128 [R116+0x400], R60 ;  /* 0x0004003c74007388 */ /* 0x000fe80000000c00 */
        /* <DEDUP_REMOVED lines=12> */
[----:B------:R0:W4:Y:S02]  /*0ae0*/  LDG.E.128 R112, desc[UR14][R40.64+0x600] ;  /* 0x0006000e28707981 */ /* 0x000124000c1e1d00 */
[----:B0-----:R-:W-:-:S04]  /*0af0*/  IMAD R42, R48, UR17, RZ ;  /* 0x00000011302a7c24 */ /* 0x001fc8000f8e02ff */
[----:B------:R-:W-:Y:S02]  /*0b00*/  IMAD R3, R49, UR16, R42 ;  /* 0x0000001031037c24 */ /* 0x000fe4000f8e022a */
[----:B------:R-:W-:-:S04]  /*0b10*/  IMAD.WIDE.U32 R42, R48, UR16, R74 ;  /* 0x00000010302a7c25 */ /* 0x000fc8000f8e004a */
[----:B------:R-:W-:Y:S01]  /*0b20*/  IMAD R48, R108, UR6, RZ ;  /* 0x000000066c307c24 */ /* 0x000fe2000f8e02ff */
[----:B------:R-:W-:-:S03]  /*0b30*/  IADD3 R43, R43, R3, RZ ;  /* 0x000000032b2b7210 */ /* 0x000fc60007ffe0ff */
[C---:B------:R-:W-:Y:S02]  /*0b40*/  IMAD R3, R105.reuse, UR7, R48 ;  /* 0x0000000769037c24 */ /* 0x040fe4000f8e0230 */
[----:B------:R-:W-:Y:S01]  /*0b50*/  IMAD.WIDE.U32 R40, R105, UR6, R42 ;  /* 0x0000000669287c25 */ /* 0x000fe2000f8e002a */
[----:B------:R-:W-:-:S04]  /*0b60*/  ULDC.64 UR6, c[0x0][0x3a0] ;  /* 0x0000e80000067ab9 */ /* 0x000fc80000000a00 */
[----:B------:R-:W-:Y:S02]  /*0b70*/  IADD3 R3, R41, R3, RZ ;  /* 0x0000000329037210 */ /* 0x000fe40007ffe0ff */
[----:B-1----:R-:W-:-:S04]  /*0b80*/  LEA R42, P0, R40, R50, 0x2 ;  /* 0x00000032282a7211 */ /* 0x002fc800078010ff */
[----:B------:R-:W-:-:S03]  /*0b90*/  LEA.HI.X R43, R40, R51, R3, 0x2, P0 ;  /* 0x00000033282b7211 */ /* 0x000fc600000f1403 */
[----:B------:R-:W-:Y:S01]  /*0ba0*/  IMAD.WIDE R40, R0, 0x10, R42 ;  /* 0x0000001000287825 */ /* 0x000fe200078e022a */
[----:B--2---:R0:W-:Y:S04]  /*0bb0*/  STS.128 [R116], R44 ;  /* 0x0000002c74007388 */ /* 0x0041e80000000c00 */
[----:B---3--:R1:W-:Y:S04]  /*0bc0*/  STS.128 [R116+0x200], R84 ;  /* 0x0002005474007388 */ /* 0x0083e80000000c00 */
[----:B----4-:R2:W-:Y:S04]  /*0bd0*/  STS.128 [R116+0x400], R92 ;  /* 0x0004005c74007388 */ /* 0x0105e80000000c00 */
[----:B------:R-:W-:Y:S01]  /*0be0*/  STS.128 [R116+0x600], R112 ;  /* 0x0006007074007388 */ /* 0x000fe20000000c00 */
[----:B------:R-:W-:-:S03]  /*0bf0*/  NOP ;  /* 0x0000000000007918 */ /* 0x000fc60000000000 */
[----:B------:R-:W3:Y:S04]  /*0c00*/  LDS.128 R80, [R118] ;  /* 0x0000000076507984 */ /* 0x000ee80000000c00 */
[----:B------:R-:W4:Y:S04]  /*0c10*/  LDS.128 R60, [R118+0x10] ;  /* 0x00001000763c7984 */ /* 0x000f280000000c00 */
[----:B------:R-:W4:Y:S04]  /*0c20*/  LDS.128 R64, [R118+0x20] ;  /* 0x0000200076407984 */ /* 0x000f280000000c00 */
[----:B------:R-:W4:Y:S01]  /*0c30*/  LDS.128 R48, [R118+0x30] ;  /* 0x0000300076307984 */ /* 0x000f220000000c00 */
[----:B------:R-:W-:Y:S06]  /*0c40*/  BAR.SYNC.DEFER_BLOCKING 0x0 ;  /* 0x0000000000007b1d */ /* 0x000fec0000010000 */
[----:B------:R-:W4:Y:S04]  /*0c50*/  LDG.E.128 R88, desc[UR14][R40.64] ;  /* 0x0000000e28587981 */ /* 0x000f28000c1e1d00 */
[----:B0-----:R-:W4:Y:S04]  /*0c60*/  LDG.E.128 R44, desc[UR14][R40.64+0x200] ;  /* 0x0002000e282c7981 */ /* 0x001f28000c1e1d00 */
[----:B-1----:R-:W4:Y:S04]  /*0c70*/  LDG.E.128 R84, desc[UR14][R40.64+0x400] ;  /* 0x0004000e28547981 */ /* 0x002f28000c1e1d00 */
        /* <DEDUP_REMOVED lines=14> */
[----:B------:R-:W-:Y:S08]  /*0d60*/  MUFU.EX2 R43, R43 ;  /* 0x0000002b002b7308 */ /* 0x000ff00000000800 */
[----:B------:R-:W0:Y:S08]  /*0d70*/  MUFU.EX2 R3, R3 ;  /* 0x0000000300037308 */ /* 0x000e300000000800 */
[----:B------:R1:W3:Y:S08]  /*0d80*/  MUFU.EX2 R111, R109 ;  /* 0x0000006d006f7308 */ /* 0x0002f00000000800 */
[----:B------:R4:W-:Y:S01]  /*0d90*/  MUFU.EX2 R117, R110 ;  /* 0x0000006e00757308 */ /* 0x0009e20000000800 */
[----:B-1----:R-:W-:Y:S01]  /*0da0*/  FMUL.FTZ R109, R65, -1.4426950216293334961 ;  /* 0xbfb8aa3b416d7820 */ /* 0x002fe20000410000 */
[----:B0-----:R-:W-:-:S06]  /*0db0*/  FADD.FTZ R3, R3, 1 ;  /* 0x3f80000003037421 */ /* 0x001fcc0000010000 */
[----:B------:R0:W1:Y:S01]  /*0dc0*/  MUFU.EX2 R120, R40 ;  /* 0x0000002800787308 */ /* 0x0000620000000800 */
[----:B----4-:R-:W-:Y:S01]  /*0dd0*/  FMUL.FTZ R110, R66, -1.4426950216293334961 ;  /* 0xbfb8aa3b426e7820 */ /* 0x010fe20000410000 */
[----:B---3--:R-:W-:-:S06]  /*0de0*/  FADD.FTZ R111, R111, 1 ;  /* 0x3f8000006f6f7421 */ /* 0x008fcc0000010000 */
[----:B------:R3:W4:Y:S01]  /*0df0*/  MUFU.EX2 R121, R41 ;  /* 0x0000002900797308 */ /* 0x0007220000000800 */
[----:B0-----:R-:W-:-:S07]  /*0e00*/  FMUL.FTZ R40, R67, -1.4426950216293334961 ;  /* 0xbfb8aa3b43287820 */ /* 0x001fce0000410000 */
[----:B------:R0:W4:Y:S01]  /*0e10*/  MUFU.EX2 R124, R109 ;  /* 0x0000006d007c7308 */ /* 0x0001220000000800 */
[----:B---3--:R-:W-:Y:S01]  /*0e20*/  FMUL.FTZ R41, R48, -1.4426950216293334961 ;  /* 0xbfb8aa3b30297820 */ /* 0x008fe20000410000 */
[----:B-1----:R-:W-:-:S06]  /*0e30*/  FADD.FTZ R120, R120, 1 ;  /* 0x3f80000078787421 */ /* 0x002fcc0000010000 */
[----:B------:R1:W3:Y:S01]  /*0e40*/  MUFU.EX2 R126, R110 ;  /* 0x0000006e007e7308 */ /* 0x0002e20000000800 */
[----:B0-----:R-:W-:Y:S01]  /*0e50*/  FADD.FTZ R109, R42, 1 ;  /* 0x3f8000002a6d7421 */ /* 0x001fe20000010000 */
[----:B----4-:R-:W-:-:S06]  /*0e60*/  FADD.FTZ R121, R121, 1 ;  /* 0x3f80000079797421 */ /* 0x010fcc0000010000 */
[----:B------:R-:W0:Y:S01]  /*0e70*/  MUFU.EX2 R128, R40 ;  /* 0x0000002800807308 */ /* 0x000e220000000800 */
[----:B-1----:R-:W-:Y:S01]  /*0e80*/  FADD.FTZ R110, R43, 1 ;  /* 0x3f8000002b6e7421 */ /* 0x002fe20000010000 */
[----:B------:R-:W-:-:S06]  /*0e90*/  FADD.FTZ R124, R124, 1 ;  /* 0x3f8000007c7c7421 */ /* 0x000fcc0000010000 */
[----:B------:R-:W1:Y:S01]  /*0ea0*/  MUFU.EX2 R129, R41 ;  /* 0x0000002900817308 */ /* 0x000e620000000800 */
[----:B---3--:R-:W-:-:S07]  /*0eb0*/  FADD.FTZ R126, R126, 1 ;  /* 0x3f8000007e7e7421 */ /* 0x008fce0000010000 */
[----:B------:R-:W3:Y:S01]  /*0ec0*/  MUFU.EX2 R122, R112 ;  /* 0x00000070007a7308 */ /* 0x000ee20000000800 */
[----:B0-----:R-:W-:-:S07]  /*0ed0*/  FADD.FTZ R128, R128, 1 ;  /* 0x3f80000080807421 */ /* 0x001fce0000010000 */
[----:B------:R-:W-:Y:S01]  /*0ee0*/  MUFU.EX2 R123, R113 ;  /* 0x00000071007b7308 */ /* 0x000fe20000000800 */
[----:B-1----:R-:W-:-:S07]  /*0ef0*/  FADD.FTZ R129, R129, 1 ;  /* 0x3f80000081817421 */ /* 0x002fce0000010000 */
[----:B------:R-:W0:Y:S01]  /*0f00*/  MUFU.RCP R113, R3 ;  /* 0x0000000300717308 */ /* 0x000e220000001000 */
[----:B---3--:R-:W-:-:S07]  /*0f10*/  FADD.FTZ R122, R122, 1 ;  /* 0x3f8000007a7a7421 */ /* 0x008fce0000010000 */
[----:B------:R-:W1:Y:S08]  /*0f20*/  MUFU.EX2 R130, R114 ;  /* 0x0000007200827308 */ /* 0x000e700000000800 */
[----:B------:R3:W-:Y:S01]  /*0f30*/  MUFU.RCP R112, R109 ;  /* 0x0000006d00707308 */ /* 0x0007e20000001000 */
[----:B0-----:R-:W-:-:S07]  /*0f40*/  FADD.FTZ R3, -R113, 1 ;  /* 0x3f80000071037421 */ /* 0x001fce0000010100 */
[----:B------:R-:W0:Y:S01]  /*0f50*/  MUFU.RCP R115, R110 ;  /* 0x0000006e00737308 */ /* 0x000e220000001000 */
[----:B---3--:R-:W-:Y:S01]  /*0f60*/  FADD.FTZ R109, R117, 1 ;  /* 0x3f800000756d7421 */ /* 0x008fe20000010000 */
[----:B------:R-:W-:Y:S01]  /*0f70*/  FADD.FTZ R117, R123, 1 ;  /* 0x3f8000007b757421 */ /* 0x000fe20000010000 */
[----:B-1----:R-:W-:-:S05]  /*0f80*/  FADD.FTZ R130, R130, 1 ;  /* 0x3f80000082827421 */ /* 0x002fca0000010000 */
[----:B------:R1:W-:Y:S08]  /*0f90*/  MUFU.RCP R114, R111 ;  /* 0x0000006f00727308 */ /* 0x0003f00000001000 */
[----:B------:R-:W3:Y:S01]  /*0fa0*/  MUFU.EX2 R131, R119 ;  /* 0x0000007700837308 */ /* 0x000ee20000000800 */
[----:B0-----:R-:W-:-:S04]  /*0fb0*/  FMUL.FTZ R127, R82, R115 ;  /* 0x00000073527f7220 */ /* 0x001fc80000410000 */
[----:B-1----:R-:W-:-:S03]  /*0fc0*/  FMUL.FTZ R111, R58, R127 ;  /* 0x0000007f3a6f7220 */ /* 0x002fc60000410000 */
[----:B------:R-:W0:Y:S08]  /*0fd0*/  MUFU.RCP R119, R109 ;  /* 0x0000006d00777308 */ /* 0x000e300000001000 */
[----:B------:R-:W1:Y:S01]  /*0fe0*/  MUFU.RCP R121, R121 ;  /* 0x0000007900797308 */ /* 0x000e620000001000 */
[----:B---3--:R-:W-:-:S07]  /*0ff0*/  FADD.FTZ R131, R131, 1 ;  /* 0x3f80000083837421 */ /* 0x008fce0000010000 */
[----:B------:R3:W4:Y:S01]  /*1000*/  MUFU.EX2 R138, R125 ;  /* 0x0000007d008a7308 */ /* 0x0007220000000800 */
[----:B0-----:R-:W-:-:S07]  /*1010*/  FMUL.FTZ R133, R60, R119 ;  /* 0x000000773c857220 */ /* 0x001fce0000410000 */
[----:B------:R-:W-:Y:S01]  /*1020*/  MUFU.RCP R140, R124 ;  /* 0x0000007c008c7308 */ /* 0x000fe20000001000 */
[----:B---3--:R-:W-:Y:S01]  /*1030*/  FMUL.FTZ R125, R80, R113 ;  /* 0x00000071507d7220 */ /* 0x008fe20000410000 */
[----:B-1----:R-:W-:-:S06]  /*1040*/  FMUL.FTZ R135, R62, R121 ;  /* 0x000000793e877220 */ /* 0x002fcc0000410000 */
[----:B------:R-:W-:Y:S01]  /*1050*/  MUFU.RCP R123, R126 ;  /* 0x0000007e007b7308 */ /* 0x000fe20000001000 */
[----:B----4-:R-:W-:-:S07]  /*1060*/  FADD.FTZ R138, R138, 1 ;  /* 0x3f8000008a8a7421 */ /* 0x010fce0000010000 */
[----:B------:R-:W-:Y:S08]  /*1070*/  MUFU.RCP R117, R117 ;  /* 0x0000007500757308 */ /* 0x000ff00000001000 */
[----:B------:R-:W-:Y:S08]  /*1080*/  MUFU.RCP R142, R130 ;  /* 0x00000082008e7308 */ /* 0x000ff00000001000 */
[----:B------:R-:W-:Y:S08]  /*1090*/  MUFU.RCP R141, R131 ;  /* 0x00000083008d7308 */ /* 0x000ff00000001000 */
[----:B------:R-:W-:Y:S08]  /*10a0*/  MUFU.RCP R144, R138 ;  /* 0x0000008a00907308 */ /* 0x000ff00000001000 */
[----:B------:R-:W-:Y:S01]  /*10b0*/  MUFU.RCP R137, R129 ;  /* 0x0000008100897308 */ /* 0x000fe20000001000 */
[----:B------:R0:W-:Y:S04]  /*10c0*/  STS.128 [R116], R88 ;  /* 0x0000005874007388 */ /* 0x0001e80000000c00 */
[----:B------:R-:W-:Y:S04]  /*10d0*/  STS.128 [R116+0x200], R44 ;  /* 0x0002002c74007388 */ /* 0x000fe80000000c00 */
[----:B------:R1:W-:Y:S04]  /*10e0*/  STS.128 [R116+0x400], R84 ;  /* 0x0004005474007388 */ /* 0x0003e80000000c00 */
[----:B--2---:R2:W-:Y:S01]  /*10f0*/  STS.128 [R116+0x600], R92 ;  /* 0x0006005c74007388 */ /* 0x0045e20000000c00 */
[----:B------:R-:W-:-:S03]  /*1100*/  NOP ;  /* 0x0000000000007918 */ /* 0x000fc60000000000 */
[----:B------:R-:W3:Y:S01]  /*1110*/  LDS.128 R40, [R118] ;  /* 0x0000000076287984 */ /* 0x000ee20000000c00 */
[----:B0-----:R0:W4:Y:S01]  /*1120*/  MUFU.RCP R90, R120 ;  /* 0x00000078005a7308 */ /* 0x0011220000001000 */
[----:B------:R-:W-:Y:S02]  /*1130*/  FADD.FTZ R89, -R119, 1 ;  /* 0x3f80000077597421 */ /* 0x000fe40000010100 */
[----:B------:R-:W3:Y:S01]  /*1140*/  LDS.128 R44, [R118+0x10] ;  /* 0x00001000762c7984 */ /* 0x000ee20000000c00 */
[----:B-1----:R-:W-:Y:S01]  /*1150*/  FFMA.FTZ R85, R80, R3, 1 ;  /* 0x3f80000050557423 */ /* 0x002fe20000010003 */
[----:B------:R-:W-:Y:S01]  /*1160*/  FADD.FTZ R84, -R112, 1 ;  /* 0x3f80000070547421 */ /* 0x000fe20000010100 */
[----:B------:R-:W-:Y:S01]  /*1170*/  FADD.FTZ R3, -R115, 1 ;  /* 0x3f80000073037421 */ /* 0x000fe20000010100 */
[----:B------:R-:W-:Y:S01]  /*1180*/  FADD.FTZ R80, -R114, 1 ;  /* 0x3f80000072507421 */ /* 0x000fe20000010100 */
[----:B--2---:R1:W2:Y:S01]  /*1190*/  MUFU.RCP R94, R122 ;  /* 0x0000007a005e7308 */ /* 0x0042a20000001000 */
[C---:B0-----:R-:W-:Y:S01]  /*11a0*/  FMUL.FTZ R120, R81.reuse, R112 ;  /* 0x0000007051787220 */ /* 0x041fe20000410000 */
[----:B------:R-:W-:Y:S01]  /*11b0*/  FFMA.FTZ R84, R81, R84, 1 ;  /* 0x3f80000051547423 */ /* 0x000fe20000010054 */
[----:B------:R-:W-:Y:S01]  /*11c0*/  FFMA.FTZ R87, R82, R3, 1 ;  /* 0x3f80000052577423 */ /* 0x000fe20000010003 */
[----:B------:R-:W-:Y:S01]  /*11d0*/  FFMA.FTZ R86, R83, R80, 1 ;  /* 0x3f80000053567423 */ /* 0x000fe20000010050 */
[----:B------:R-:W-:Y:S01]  /*11e0*/  FMUL.FTZ R3, R56, R125 ;  /* 0x0000007d38037220 */ /* 0x000fe20000410000 */
[----:B------:R-:W-:Y:S01]  /*11f0*/  FMUL.FTZ R109, R57, R120 ;  /* 0x00000078396d7220 */ /* 0x000fe20000410000 */
[----:B------:R-:W-:Y:S01]  /*1200*/  FFMA.FTZ R89, R60, R89, 1 ;  /* 0x3f8000003c597423 */ /* 0x000fe20000010059 */
[----:B------:R-:W-:Y:S01]  /*1210*/  FADD.FTZ R93, -R121, 1 ;  /* 0x3f800000795d7421 */ /* 0x000fe20000010100 */
[----:B-1----:R-:W-:Y:S01]  /*1220*/  FMUL.FTZ R122, R83, R114 ;  /* 0x00000072537a7220 */ /* 0x002fe20000410000 */
[----:B----4-:R-:W-:Y:S01]  /*1230*/  FADD.FTZ R88, -R90, 1 ;  /* 0x3f8000005a587421 */ /* 0x010fe20000010100 */
[----:B------:R-:W-:Y:S01]  /*1240*/  FMUL.FTZ R124, R61, R90 ;  /* 0x0000005a3d7c7220 */ /* 0x000fe20000410000 */
[----:B------:R-:W-:Y:S01]  /*1250*/  FFMA.FTZ R92, R62, R93, 1 ;  /* 0x3f8000003e5c7423 */ /* 0x000fe2000001005d */
[----:B------:R-:W-:Y:S01]  /*1260*/  FMUL.FTZ R110, R59, R122 ;  /* 0x0000007a3b6e7220 */ /* 0x000fe20000410000 */
[----:B------:R-:W-:Y:S01]  /*1270*/  FFMA.FTZ R91, R61, R88, 1 ;  /* 0x3f8000003d5b7423 */ /* 0x000fe20000010058 */
[----:B--2---:R-:W-:Y:S01]  /*1280*/  FADD.FTZ R60, -R94, 1 ;  /* 0x3f8000005e3c7421 */ /* 0x004fe20000010100 */
        /* <DEDUP_REMOVED lines=16> */
[----:B------:R-:W1:Y:S01]  /*1390*/  MUFU.RCP R112, R128 ;  /* 0x0000008000707308 */ /* 0x000e620000001000 */
[----:B------:R-:W2:Y:S01]  /*13a0*/  LDS.128 R60, [R118+0x30] ;  /* 0x00003000763c7984 */ /* 0x000ea20000000c00 */
        /* <DEDUP_REMOVED lines=14> */
[----:B------:R-:W-:Y:S01]  /*1490*/  BAR.SYNC.DEFER_BLOCKING 0x0 ;  /* 0x0000000000007b1d */ /* 0x000fe20000010000 */
[----:B-1----:R-:W-:Y:S01]  /*14a0*/  FADD.FTZ R94, -R112, 1 ;  /* 0x3f800000705e7421 */ /* 0x002fe20000010100 */
[----:B------:R-:W-:Y:S01]  /*14b0*/  FMUL.FTZ R77, R77, R124 ;  /* 0x0000007c4d4d7220 */ /* 0x000fe20000410000 */
[----:B------:R-:W-:Y:S01]  /*14c0*/  FFMA.FTZ R87, R66, R87, 1 ;  /* 0x3f80000042577423 */ /* 0x000fe20000010057 */
[----:B------:R-:W-:Y:S01]  /*14d0*/  FMUL.FTZ R79, R79, R126 ;  /* 0x0000007e4f4f7220 */ /* 0x000fe20000410000 */
[----:B------:R-:W-:Y:S01]  /*14e0*/  FFMA.FTZ R114, R67, R94, 1 ;  /* 0x3f80000043727423 */ /* 0x000fe2000001005e */
[----:B0-----:R-:W-:Y:S01]  /*14f0*/  FMUL.FTZ R84, R52, R56 ;  /* 0x0000003834547220 */ /* 0x001fe20000410000 */
[----:B------:R-:W-:Y:S01]  /*1500*/  FMUL.FTZ R86, R54, R58 ;  /* 0x0000003a36567220 */ /* 0x000fe20000410000 */
[----:B------:R-:W-:-:S02]  /*1510*/  FMUL.FTZ R93, R55, R59 ;  /* 0x0000003b375d7220 */ /* 0x000fc40000410000 */
[----:B------:R-:W-:Y:S01]  /*1520*/  FMUL.FTZ R84, R117, R84 ;  /* 0x0000005475547220 */ /* 0x000fe20000410000 */
[----:B------:R-:W-:Y:S01]  /*1530*/  FMUL.FTZ R86, R123, R86 ;  /* 0x000000567b567220 */ /* 0x000fe20000410000 */
[----:B------:R-:W-:Y:S02]  /*1540*/  FMUL.FTZ R95, R112, R93 ;  /* 0x0000005d705f7220 */ /* 0x000fe40000410000 */
[----:B------:R-:W-:Y:S01]  /*1550*/  FMUL.FTZ R92, R84, R85 ;  /* 0x00000055545c7220 */ /* 0x000fe20000410000 */
[----:B------:R-:W-:Y:S01]  /*1560*/  FADD.FTZ R84, -R140, 1 ;  /* 0x3f8000008c547421 */ /* 0x000fe20000010100 */
[----:B------:R-:W-:Y:S01]  /*1570*/  FMUL.FTZ R85, R53, R57 ;  /* 0x0000003935557220 */ /* 0x000fe20000410000 */
[----:B------:R-:W-:Y:S01]  /*1580*/  FMUL.FTZ R94, R86, R87 ;  /* 0x00000057565e7220 */ /* 0x000fe20000410000 */
[----:B------:R-:W-:Y:S01]  /*1590*/  FMUL.FTZ R95, R95, R114 ;  /* 0x000000725f5f7220 */ /* 0x000fe20000410000 */
[----:B------:R-:W-:Y:S01]  /*15a0*/  FFMA.FTZ R84, R65, R84, 1 ;  /* 0x3f80000041547423 */ /* 0x000fe20000010054 */
[----:B------:R-:W-:Y:S01]  /*15b0*/  FMUL.FTZ R85, R140, R85 ;  /* 0x000000558c557220 */ /* 0x000fe20000410000 */
[----:B------:R-:W-:Y:S01]  /*15c0*/  FADD.FTZ R87, -R141, 1 ;  /* 0x3f8000008d577421 */ /* 0x000fe20000010100 */
[----:B------:R-:W-:Y:S01]  /*15d0*/  FADD.FTZ R114, -R144, 1 ;  /* 0x3f80000090727421 */ /* 0x000fe20000010100 */
[----:B--2---:R-:W-:Y:S01]  /*15e0*/  FMUL.FTZ R115, R39, R63 ;  /* 0x0000003f27737220 */ /* 0x004fe20000410000 */
[----:B------:R-:W-:Y:S01]  /*15f0*/  FMUL.FTZ R93, R85, R84 ;  /* 0x00000054555d7220 */ /* 0x000fe20000410000 */
        /* <DEDUP_REMOVED lines=17> */
[C---:B------:R-:W-:Y:S01]  /*1710*/  IMAD R84, R146.reuse, UR17, RZ ;  /* 0x0000001192547c24 */ /* 0x040fe2000f8e02ff */
[----:B------:R-:W-:Y:S01]  /*1720*/  STS.128 [R118], R80 ;  /* 0x0000005076007388 */ /* 0x000fe20000000c00 */
[----:B------:R-:W-:-:S04]  /*1730*/  IMAD.WIDE.U32 R138, R146, UR16, R74 ;  /* 0x00000010928a7c25 */ /* 0x000fc8000f8e004a */
[----:B------:R-:W-:Y:S01]  /*1740*/  FMUL.FTZ R140, R65, R140 ;  /* 0x0000008c418c7220 */ /* 0x000fe20000410000 */
[----:B------:R-:W-:Y:S01]  /*1750*/  FMUL.FTZ R137, R48, R137 ;  /* 0x0000008930897220 */ /* 0x000fe20000410000 */
[----:B------:R-:W-:Y:S01]  /*1760*/  STS.128 [R118+0x10], R88 ;  /* 0x0000105876007388 */ /* 0x000fe20000000c00 */
[----:B------:R-:W-:Y:S02]  /*1770*/  IMAD R119, R147, UR16, R84 ;  /* 0x0000001093777c24 */ /* 0x000fe4000f8e0254 */
[----:B------:R-:W-:Y:S01]  /*1780*/  FMUL.FTZ R142, R49, R142 ;  /* 0x0000008e318e7220 */ /* 0x000fe20000410000 */
[----:B------:R-:W0:Y:S01]  /*1790*/  LDC.64 R146, c[0x0][0x3e8] ;  /* 0x0000fa00ff927b82 */ /* 0x000e220000000a00 */
[----:B------:R-:W-:Y:S01]  /*17a0*/  STS.128 [R118+0x20], R92 ;  /* 0x0000205c76007388 */ /* 0x000fe20000000c00 */
[----:B------:R-:W-:Y:S01]  /*17b0*/  FMUL.FTZ R141, R50, R141 ;  /* 0x0000008d328d7220 */ /* 0x000fe20000410000 */
[----:B------:R-:W-:Y:S01]  /*17c0*/  IADD3 R139, R139, R119, RZ ;  /* 0x000000778b8b7210 */ /* 0x000fe20007ffe0ff */
[----:B------:R-:W-:Y:S01]  /*17d0*/  FFMA.FTZ R50, R20, R3, R107 ;  /* 0x0000000314327223 */ /* 0x000fe2000001006b */
[----:B------:R1:W-:Y:S01]  /*17e0*/  STS.128 [R118+0x30], R128 ;  /* 0x0000308076007388 */ /* 0x0003e20000000c00 */
[----:B------:R-:W-:-:S03]  /*17f0*/  NOP ;  /* 0x0000000000007918 */ /* 0x000fc60000000000 */
[----:B------:R-:W2:Y:S01]  /*1800*/  LDS.128 R80, [R116] ;  /* 0x0000000074507984 */ /* 0x000ea20000000c00 */
[----:B------:R-:W-:Y:S01]  /*1810*/  FMUL.FTZ R144, R51, R144 ;  /* 0x0000009033907220 */ /* 0x000fe20000410000 */
[----:B------:R-:W-:Y:S01]  /*1820*/  FFMA.FTZ R51, R21, R109, R50 ;  /* 0x0000006d15337223 */ /* 0x000fe20000010032 */
[----:B------:R-:W-:Y:S01]  /*1830*/  FMUL.FTZ R121, R36, R137 ;  /* 0x0000008924797220 */ /* 0x000fe20000410000 */
[----:B------:R-:W3:Y:S01]  /*1840*/  LDS.128 R84, [R116+0x200] ;  /* 0x0002000074547984 */ /* 0x000ee20000000c00 */
[----:B------:R-:W-:Y:S01]  /*1850*/  FMUL.FTZ R113, R76, R133 ;  /* 0x000000854c717220 */ /* 0x000fe20000410000 */
[----:B------:R-:W-:Y:S01]  /*1860*/  FFMA.FTZ R36, R22, R111, R51 ;  /* 0x0000006f16247223 */ /* 0x000fe20000010033 */
[----:B------:R-:W-:Y:S01]  /*1870*/  FMUL.FTZ R115, R78, R135 ;  /* 0x000000874e737220 */ /* 0x000fe20000410000 */
[----:B------:R-:W4:Y:S01]  /*1880*/  LDS.128 R88, [R116+0x400] ;  /* 0x0004000074587984 */ /* 0x000f220000000c00 */
[----:B-1----:R-:W-:Y:S01]  /*1890*/  FMUL.FTZ R129, R64, R117 ;  /* 0x0000007540817220 */ /* 0x002fe20000410000 */
[----:B------:R-:W-:-:S02]  /*18a0*/  IMAD R64, R108, UR6, RZ ;  /* 0x000000066c407c24 */ /* 0x000fc4000f8e02ff */
[----:B------:R-:W-:Y:S01]  /*18b0*/  FMUL.FTZ R131, R66, R123 ;  /* 0x0000007b42837220 */ /* 0x000fe20000410000 */
[----:B------:R-:W1:Y:S01]  /*18c0*/  LDS.128 R92, [R116+0x600] ;  /* 0x00060000745c7984 */ /* 0x000e620000000c00 */
[----:B------:R-:W-:Y:S01]  /*18d0*/  FMUL.FTZ R66, R67, R112 ;  /* 0x0000007043427220 */ /* 0x000fe20000410000 */
[C---:B------:R-:W-:Y:S01]  /*18e0*/  IMAD R67, R105.reuse, UR7, R64 ;  /* 0x0000000769437c24 */ /* 0x040fe2000f8e0240 */
[----:B------:R-:W1:Y:S01]  /*18f0*/  LDC R128, c[0x0][0x21c] ;  /* 0x00008700ff807b82 */ /* 0x000e620000000800 */
[----:B------:R-:W-:Y:S01]  /*1900*/  IMAD.WIDE.U32 R64, R105, UR6, R138 ;  /* 0x0000000669407c25 */ /* 0x000fe2000f8e008a */
[----:B------:R-:W-:-:S03]  /*1910*/  ULDC.64 UR6, c[0x0][0x320] ;  /* 0x0000c80000067ab9 */ /* 0x000fc60000000a00 */
[----:B------:R-:W-:Y:S01]  /*1920*/  FMUL.FTZ R117, R52, R129 ;  /* 0x0000008134757220 */ /* 0x000fe20000410000 */
[----:B------:R-:W-:Y:S01]  /*1930*/  ISETP.NE.U32.AND P0, PT, RZ, UR6, PT ;  /* 0x00000006ff007c0c */ /* 0x000fe2000bf05070 */
[----:B------:R-:W-:Y:S01]  /*1940*/  FMUL.FTZ R76, R53, R140 ;  /* 0x0000008c354c7220 */ /* 0x000fe20000410000 */
[----:B------:R-:W-:Y:S01]  /*1950*/  IADD3 R49, R65, R67, RZ ;  /* 0x0000004341317210 */ /* 0x000fe20007ffe0ff */
[----:B------:R-:W-:Y:S01]  /*1960*/  FMUL.FTZ R119, R54, R131 ;  /* 0x0000008336777220 */ /* 0x000fe20000410000 */
[C---:B0-----:R-:W-:Y:S01]  /*1970*/  LEA R48, P1, R64.reuse, R146, 0x2 ;  /* 0x0000009240307211 */ /* 0x041fe200078210ff */
[----:B------:R-:W-:Y:S01]  /*1980*/  FMUL.FTZ R78, R55, R66 ;  /* 0x00000042374e7220 */ /* 0x000fe20000410000 */
[----:B------:R-:W-:Y:S01]  /*1990*/  ISETP.NE.AND.EX P0, PT, RZ, UR7, PT, P0 ;  /* 0x00000007ff007c0c */ /* 0x000fe2000bf05300 */
[----:B------:R-:W-:Y:S01]  /*19a0*/  FMUL.FTZ R112, R37, R142 ;  /* 0x0000008e25707220 */ /* 0x000fe20000410000 */
[----:B------:R-:W-:Y:S01]  /*19b0*/  LEA.HI.X R49, R64, R147, R49, 0x2, P1 ;  /* 0x0000009340317211 */ /* 0x000fe200008f1431 */
[----:B------:R-:W-:Y:S01]  /*19c0*/  FMUL.FTZ R123, R38, R141 ;  /* 0x0000008d267b7220 */ /* 0x000fe20000410000 */
[----:B------:R-:W-:Y:S01]  /*19d0*/  FMUL.FTZ R114, R39, R144 ;  /* 0x0000009027727220 */ /* 0x000fe20000410000 */
[----:B------:R-:W-:Y:S01]  /*19e0*/  FFMA.FTZ R107, R23, R110, R36 ;  /* 0x0000006e176b7223 */ /* 0x000fe20000010024 */
[----:B------:R-:W-:-:S05]  /*19f0*/  IMAD.WIDE R48, R0, 0x10, R48 ;  /* 0x0000001000307825 */ /* 0x000fca00078e0230 */
[----:B--2---:R0:W-:Y:S04]  /*1a00*/  STG.E.128 desc[UR14][R48.64], R80 ;  /* 0x0000005030007986 */ /* 0x0041e8000c101d0e */
[----:B---3--:R0:W-:Y:S04]  /*1a10*/  STG.E.128 desc[UR14][R48.64+0x200], R84 ;  /* 0x0002005430007986 */ /* 0x0081e8000c101d0e */
[----:B----4-:R0:W-:Y:S04]  /*1a20*/  STG.E.128 desc[UR14][R48.64+0x400], R88 ;  /* 0x0004005830007986 */ /* 0x0101e8000c101d0e */
[----:B-1----:R0:W-:Y:S01]  /*1a30*/  STG.E.128 desc[UR14][R48.64+0x600], R92 ;  /* 0x0006005c30007986 */ /* 0x0021e2000c101d0e */
[----:B------:R-:W-:Y:S05]  /*1a40*/  @!P0 BRA `(.L_x_7828) ;  /* 0x0000000000ac8947 */ /* 0x000fea0003800000 */
        /* <DEDUP_REMOVED lines=43> */
.L_x_7828:
        /* <DEDUP_REMOVED lines=14> */
[-C--:B0----5:R-:W-:Y:S01]  /*1de0*/  FMUL.FTZ R48, R3, R106.reuse ;  /* 0x0000006a03307220 */ /* 0x0a1fe20000410000 */
        /* <DEDUP_REMOVED lines=17> */
[----:B------:R-:W-:-:S04]  /*1f00*/  FFMA.FTZ R36, R8, R121, R37 ;  /* 0x0000007908247223 */ /* 0x000fc80000010025 */
        /* <DEDUP_REMOVED lines=9> */
[----:B------:R-:W0:Y:S01]  /*1fa0*/  LDC.64 R138, c[0x0][0x2e0] ;  /* 0x0000b800ff8a7b82 */ /* 0x000e220000000a00 */
        /* <DEDUP_REMOVED lines=9> */
[----:B------:R-:W-:Y:S01]  /*2040*/  ULDC.64 UR8, c[0x0][0x248] ;  /* 0x0000920000087ab9 */ /* 0x000fe20000000a00 */
[--C-:B------:R-:W-:Y:S01]  /*2050*/  FADD.FTZ R34, R35, R104.reuse ;  /* 0x0000006823227221 */ /* 0x100fe20000010000 */
[----:B------:R-:W-:Y:S01]  /*2060*/  ULDC.64 UR6, c[0x0][0x230] ;  /* 0x00008c0000067ab9 */ /* 0x000fe20000000a00 */
[----:B------:R-:W-:Y:S01]  /*2070*/  IADD3 R26, R24, -R25, RZ ;  /* 0x80000019181a7210 */ /* 0x000fe20007ffe0ff */
[----:B------:R-:W-:Y:S01]  /*2080*/  ULDC.64 UR10, c[0x0][0x268] ;  /* 0x00009a00000a7ab9 */ /* 0x000fe20000000a00 */
[--C-:B------:R-:W-:Y:S01]  /*2090*/  FADD.FTZ R35, R28, R104.reuse ;  /* 0x000000681c237221 */ /* 0x100fe20000010000 */
[----:B------:R-:W2:Y:S01]  /*20a0*/  LDC.64 R130, c[0x0][0x2d8] ;  /* 0x0000b600ff827b82 */ /* 0x000ea20000000a00 */
[----:B------:R-:W-:Y:S01]  /*20b0*/  FADD.FTZ R89, R6, R104 ;  /* 0x0000006806597221 */ /* 0x000fe20000010000 */
[----:B------:R-:W-:-:S02]  /*20c0*/  IMAD R24, R108, UR8, RZ ;  /* 0x000000086c187c24 */ /* 0x000fc4000f8e02ff */
[--C-:B------:R-:W-:Y:S01]  /*20d0*/  FADD.FTZ R80, R29, R104.reuse ;  /* 0x000000681d507221 */ /* 0x100fe20000010000 */
[----:B------:R-:W-:Y:S02]  /*20e0*/  IMAD R6, R108, UR6, RZ ;  /* 0x000000066c067c24 */ /* 0x000fe4000f8e02ff */
[--C-:B------:R-:W-:Y:S01]  /*20f0*/  FADD.FTZ R87, R4, R104.reuse ;  /* 0x0000006804577221 */ /* 0x100fe20000010000 */
[----:B------:R-:W-:Y:S02]  /*2100*/  IMAD R28, R108, UR10, RZ ;  /* 0x0000000a6c1c7c24 */ /* 0x000fe4000f8e02ff */
[----:B------:R-:W-:Y:S01]  /*2110*/  FADD.FTZ R86, R5, R104 ;  /* 0x0000006805567221 */ /* 0x000fe20000010000 */
[----:B------:R-:W-:Y:S02]  /*2120*/  IMAD R29, R105, UR9, R24 ;  /* 0x00000009691d7c24 */ /* 0x000fe4000f8e0218 */
[----:B------:R-:W-:Y:S01]  /*2130*/  FADD.FTZ R88, R7, R104 ;  /* 0x0000006807587221 */ /* 0x000fe20000010000 */
[C---:B------:R-:W-:Y:S01]  /*2140*/  IMAD R93, R105.reuse, UR7, R6 ;  /* 0x00000007695d7c24 */ /* 0x040fe2000f8e0206 */
[----:B------:R-:W3:Y:S01]  /*2150*/  LDC R180, c[0x0][0x21c] ;  /* 0x00008700ffb47b82 */ /* 0x000ee20000000800 */
[----:B------:R-:W-:-:S04]  /*2160*/  IMAD.WIDE.U32 R24, R105, UR10, RZ ;  /* 0x0000000a69187c25 */ /* 0x000fc8000f8e00ff */
[----:B------:R-:W-:Y:S01]  /*2170*/  FADD.FTZ R84, R27, R104 ;  /* 0x000000681b547221 */ /* 0x000fe20000010000 */
[----:B------:R-:W-:Y:S01]  /*2180*/  IADD3 R27, R2, -0x2, RZ ;  /* 0xfffffffe021b7810 */ /* 0x000fe20007ffe0ff */
[----:B------:R-:W-:Y:S01]  /*2190*/  HFMA2.MMA R67, -RZ, RZ, 0, 0 ;  /* 0x00000000ff437435 */ /* 0x000fe200000001ff */
[C---:B------:R-:W-:Y:S01]  /*21a0*/  IMAD R125, R105.reuse, UR11, R28 ;  /* 0x0000000b697d7c24 */ /* 0x040fe2000f8e021c */
[----:B0-----:R-:W-:Y:S01]  /*21b0*/  LEA R92, P2, R24, R138, 0x2 ;  /* 0x0000008a185c7211 */ /* 0x001fe200078410ff */
[----:B------:R-:W-:Y:S01]  /*21c0*/  IMAD.WIDE.U32 R4, R105, UR6, RZ ;  /* 0x0000000669047c25 */ /* 0x000fe2000f8e00ff */
[----:B------:R-:W-:-:S03]  /*21d0*/  MOV R118, UR5 ;  /* 0x0000000500767c02 */ /* 0x000fc60008000f00 */
[----:B------:R-:W-:Y:S01]  /*21e0*/  FMUL.FTZ R122, R20, R81 ;  /* 0x00000051147a7220 */ /* 0x000fe20000410000 */
[----:B------:R-:W-:Y:S01]  /*21f0*/  IADD3 R125, R25, R125, RZ ;  /* 0x0000007d197d7210 */ /* 0x000fe20007ffe0ff */
[----:B------:R-:W-:Y:S01]  /*2200*/  IMAD.WIDE.U32 R6, R105, UR8, RZ ;  /* 0x0000000869067c25 */ /* 0x000fe2000f8e00ff */
[----:B-1----:R-:W-:-:S03]  /*2210*/  LEA R90, P0, R4, R126, 0x2 ;  /* 0x0000007e045a7211 */ /* 0x002fc600078010ff */
[----:B------:R-:W-:Y:S01]  /*2220*/  FMUL.FTZ R129, R21, R32 ;  /* 0x0000002015817220 */ /* 0x000fe20000410000 */
[----:B------:R-:W-:Y:S01]  /*2230*/  IADD3 R93, R5, R93, RZ ;  /* 0x0000005d055d7210 */ /* 0x000fe20007ffe0ff */
[----:B------:R-:W-:Y:S01]  /*2240*/  IMAD R27, R27, R128, RZ ;  /* 0x000000801b1b7224 */ /* 0x000fe200078e02ff */
[----:B--2---:R-:W-:Y:S01]  /*2250*/  LEA R91, P1, R6, R130, 0x2 ;  /* 0x00000082065b7211 */ /* 0x004fe200078210ff */
[----:B------:R-:W-:Y:S01]  /*2260*/  FMUL.FTZ R124, R22, R33 ;  /* 0x00000021167c7220 */ /* 0x000fe20000410000 */
[----:B------:R-:W-:Y:S01]  /*2270*/  IADD3 R116, R7, R29, RZ ;  /* 0x0000001d07747210 */ /* 0x000fe20007ffe0ff */
[----:B------:R-:W-:Y:S01]  /*2280*/  IMAD.WIDE R94, R27, 0x8, R68 ;  /* 0x000000081b5e7825 */ /* 0x000fe200078e0244 */
[----:B------:R-:W-:-:S03]  /*2290*/  LEA.HI.X R125, R24, R139, R125, 0x2, P2 ;  /* 0x0000008b187d7211 */ /* 0x000fc600010f147d */
[----:B------:R-:W-:Y:S01]  /*22a0*/  FMUL.FTZ R126, R23, R34 ;  /* 0x00000022177e7220 */ /* 0x000fe20000410000 */
[----:B------:R-:W-:Y:S01]  /*22b0*/  LEA.HI.X R93, R4, R127, R93, 0x2, P0 ;  /* 0x0000007f045d7211 */ /* 0x000fe200000f145d */
[----:B------:R-:W0:Y:S01]  /*22c0*/  LDC.64 R24, c[0x0][0x270] ;  /* 0x00009c00ff187b82 */ /* 0x000e220000000a00 */
[----:B------:R-:W-:Y:S01]  /*22d0*/  LEA.HI.X R116, R6, R131, R116, 0x2, P1 ;  /* 0x0000008306747211 */ /* 0x000fe200008f1474 */
[----:B------:R-:W-:Y:S01]  /*22e0*/  FMUL.FTZ R128, R16, R35 ;  /* 0x0000002310807220 */ /* 0x000fe20000410000 */
[----:B------:R-:W-:Y:S01]  /*22f0*/  MOV R120, UR5 ;  /* 0x0000000500787c02 */ /* 0x000fe20008000f00 */
        /* <DEDUP_REMOVED lines=13> */
[----:B------:R-:W-:Y:S01]  /*23d0*/  UMOV UR4, URZ ;  /* 0x0000003f00047c82 */ /* 0x000fe20008000000 */
[----:B------:R-:W-:-:S06]  /*23e0*/  ULDC UR7, c[0x0][0x224] ;  /* 0x0000890000077ab9 */ /* 0x000fcc0000000800 */
[----:B------:R-:W4:Y:S01]  /*23f0*/  LDC R127, c[0x0][0x224] ;  /* 0x00008900ff7f7b82 */ /* 0x000f220000000800 */
[----:B0-----:R-:W-:Y:S02]  /*2400*/  SHF.L.U64.HI R144, R24, 0x2, R25 ;  /* 0x0000000218907819 */ /* 0x001fe40000010219 */
[----:B------:R-:W-:Y:S02]  /*2410*/  SHF.L.U32 R25, R26, 0x8, RZ ;  /* 0x000000081a197819 */ /* 0x000fe400000006ff */
[----:B-1----:R-:W-:Y:S02]  /*2420*/  SHF.L.U64.HI R7, R6, 0x2, R7 ;  /* 0x0000000206077819 */ /* 0x002fe40000010207 */
[----:B--23--:R-:W-:-:S07]  /*2430*/  SHF.L.U64.HI R146, R4, 0x2, R5 ;  /* 0x0000000204927819 */ /* 0x00cfce0000010205 */
.L_x_7834:
[----:B------:R-:W-:Y:S02]  /*2440*/  MOV R26, R90 ;  /* 0x0000005a001a7202 */ /* 0x000fe40000000f00 */
[----:B------:R-:W-:-:S05]  /*2450*/  MOV R27, R93 ;  /* 0x0000005d001b7202 */ /* 0x000fca0000000f00 */
[----:B0-----:R0:W2:Y:S01]  /*2460*/  LDG.E R28, desc[UR14][R26.64] ;  /* 0x0000000e1a1c7981 */ /* 0x0010a2000c1e1900 */
[----:B------:R-:W1:Y:S01]  /*2470*/  S2UR UR6, SR_CgaCtaId ;  /* 0x00000000000679c3 */ /* 0x000e620000008800 */
[----:B0-----:R-:W-:Y:S02]  /*2480*/  MOV R26, R91 ;  /* 0x0000005b001a7202 */ /* 0x001fe40000000f00 */
[----:B------:R-:W-:-:S05]  /*2490*/  MOV R27, R116 ;  /* 0x00000074001b7202 */ /* 0x000fca0000000f00 */
[----:B------:R0:W3:Y:S02]  /*24a0*/  LDG.E R157, desc[UR14][R26.64] ;  /* 0x0000000e1a9d7981 */ /* 0x0000e4000c1e1900 */
[----:B0-----:R-:W-:Y:S02]  /*24b0*/  MOV R26, R92 ;  /* 0x0000005c001a7202 */ /* 0x001fe40000000f00 */
[----:B------:R-:W-:-:S05]  /*24c0*/  MOV R27, R125 ;  /* 0x0000007d001b7202 */ /* 0x000fca0000000f00 */
[----:B------:R-:W3:Y:S01]  /*24d0*/  LDG.E R160, desc[UR14][R26.64] ;  /* 0x0000000e1aa07981 */ /* 0x000ee2000c1e1900 */
[----:B------:R-:W-:Y:S01]  /*24e0*/  UMOV UR5, 0x400 ;  /* 0x0000040000057882 */ /* 0x000fe20000000000 */
[C---:B------:R-:W-:Y:S02]  /*24f0*/  ISETP.NE.AND P1, PT, R102.reuse, RZ, PT ;  /* 0x000000ff6600720c */ /* 0x040fe40003f25270 */
[----:B------:R-:W-:Y:S01]  /*2500*/  IADD3 R148, R102, 0x200, RZ ;  /* 0x0000020066947810 */ /* 0x000fe20007ffe0ff */
[----:B-1----:R-:W-:-:S03]  /*2510*/  ULEA UR5, UR6, UR5, 0x18 ;  /* 0x0000000506057291 */ /* 0x002fc6000f8ec03f */
[----:B------:R-:W-:-:S04]  /*2520*/  SEL R148, R25, R148, !P1 ;  /* 0x0000009419947207 */ /* 0x000fc80004800000 */
[----:B------:R-:W-:Y:S02]  /*2530*/  LEA R148, R148, UR5, 0x2 ;  /* 0x0000000594947c11 */ /* 0x000fe4000f8e10ff */
[----:B------:R-:W-:-:S04]  /*2540*/  ISETP.NE.AND P0, PT, R132, RZ, PT ;  /* 0x000000ff8400720c */ /* 0x000fc80003f05270 */
[----:B------:R-:W-:Y:S02]  /*2550*/  ISETP.LT.OR P2, PT, R2, 0x2, P0 ;  /* 0x000000020200780c */ /* 0x000fe40000741670 */
[----:B------:R-:W-:Y:S01]  /*2560*/  MOV R155, RZ ;  /* 0x000000ff009b7202 */ /* 0x000fe20000000f00 */
[----:B------:R-:W-:Y:S01]  /*2570*/  BSSY B0, `(.L_x_7830) ;  /* 0x000002f000007945 */ /* 0x000fe20003800000 */
[----:B--2---:R-:W-:-:S04]  /*2580*/  FMUL.FTZ R151, R28, 1.4426950216293334961 ;  /* 0x3fb8aa3b1c977820 */ /* 0x004fc80000410000 */
[----:B------:R-:W-:-:S06]  /*2590*/  FMUL.FTZ R5, R81, R151 ;  /* 0x0000009751057220 */ /* 0x000fcc0000410000 */
[----:B------:R-:W0:Y:S02]  /*25a0*/  MUFU.EX2 R5, R5 ;  /* 0x0000000500057308 */ /* 0x000e240000000800 */
[----:B0-----:R0:W-:Y:S01]  /*25b0*/  STS [R148+0xa88], R5 ;  /* 0x000a880594007388 */ /* 0x0011e20000000800 */
[----:B------:R-:W-:Y:S06]  /*25c0*/  BAR.SYNC.DEFER_BLOCKING 0x0 ;  /* 0x0000000000007b1d */ /* 0x000fec0000010000 */
[----:B------:R1:W5:Y:S01]  /*25d0*/  @!P2 LDG.E R155, desc[UR14][R94.64+0x4] ;  /* 0x0000040e5e9ba981 */ /* 0x000362000c1e1900 */
[----:B------:R-:W-:-:S13]  /*25e0*/  ISETP.NE.AND P2, PT, R102, 0x1f, PT ;  /* 0x0000001f6600780c */ /* 0x000fda0003f45270 */
[----:B------:R1:W2:Y:S01]  /*25f0*/  @P2 LDS R169, [R134+UR5+0x128c] ;  /* 0x00128c0586a92984 */ /* 0x0002a20008000800 */
        /* <DEDUP_REMOVED lines=8> */
[-C--:B------:R-:W-:Y:S01]  /*2680*/  FMUL.FTZ R29, R87, R151.reuse ;  /* 0x00000097571d7220 */ /* 0x080fe20000410000 */
[-C--:B------:R-:W-:Y:S01]  /*2690*/  FMUL.FTZ R152, R86, R151.reuse ;  /* 0x0000009756987220 */ /* 0x080fe20000410000 */
[----:B------:R-:W-:Y:S01]  /*26a0*/  FMUL.FTZ R147, R89, R151 ;  /* 0x0000009759937220 */ /* 0x000fe20000410000 */
[----:B------:R-:W0:Y:S01]  /*26b0*/  MUFU.EX2 R150, R150 ;  /* 0x0000009600967308 */ /* 0x000e220000000800 */
[----:B---3--:R-:W-:-:S07]  /*26c0*/  FMUL.FTZ R160, R157, R160 ;  /* 0x000000a09da07220 */ /* 0x008fce0000410000 */
[----:B------:R-:W3:Y:S08]  /*26d0*/  MUFU.EX2 R158, R158 ;  /* 0x0000009e009e7308 */ /* 0x000ef00000000800 */
        /* <DEDUP_REMOVED lines=10> */
[-C--:B------:R-:W-:Y:S01]  /*2780*/  FMUL.FTZ R163, R114, R160.reuse ;  /* 0x000000a072a37220 */ /* 0x080fe20000410000 */
[-C--:B------:R-:W-:Y:S01]  /*2790*/  FMUL.FTZ R159, R121, R160.reuse ;  /* 0x000000a0799f7220 */ /* 0x080fe20000410000 */
[----:B------:R-:W-:Y:S01]  /*27a0*/  FMUL.FTZ R166, R112, R160 ;  /* 0x000000a070a67220 */ /* 0x000fe20000410000 */
[----:B------:R-:W-:Y:S01]  /*27b0*/  FMUL.FTZ R162, R82, R151 ;  /* 0x0000009752a27220 */ /* 0x000fe20000410000 */
[----:B0-----:R-:W-:Y:S01]  /*27c0*/  FFMA.FTZ R157, R150, R163, R161 ;  /* 0x000000a3969d7223 */ /* 0x001fe200000100a1 */
[----:B--23--:R-:W-:Y:S06]  /*27d0*/  @P2 BRA `(.L_x_7831) ;  /* 0x0000000000202947 */ /* 0x00cfec0003800000 */
[----:B----4-:R-:W-:Y:S01]  /*27e0*/  ISETP.NE.AND P3, PT, R2, R127, PT ;  /* 0x0000007f0200720c */ /* 0x010fe20003f65270 */
[----:B------:R-:W-:-:S12]  /*27f0*/  HFMA2.MMA R169, -RZ, RZ, 1.875, 0 ;  /* 0x3f800000ffa97435 */ /* 0x000fd800000001ff */
[----:B------:R-:W-:-:S04]  /*2800*/  @P3 LEA.HI R26, R2, R2, RZ, 0x1 ;  /* 0x00000002021a3211 */ /* 0x000fc800078f08ff */
[----:B------:R-:W-:-:S04]  /*2810*/  @P3 LOP3.LUT R27, R26, 0x3ffffe, RZ, 0xc0, !PT ;  /* 0x003ffffe1a1b3812 */ /* 0x000fc800078ec0ff */
[----:B------:R-:W-:-:S04]  /*2820*/  @P3 IADD3 R27, -R27, R2, RZ ;  /* 0x000000021b1b3210 */ /* 0x000fc80007ffe1ff */
[----:B------:R-:W-:-:S04]  /*2830*/  @P3 LEA R27, R27, 0xa88, 0xa ;  /* 0x00000a881b1b3811 */ /* 0x000fc800078e50ff */
[----:B------:R-:W-:-:S05]  /*2840*/  @P3 IADD3 R27, R27, R120, RZ ;  /* 0x000000781b1b3210 */ /* 0x000fca0007ffe0ff */
[----:B------:R0:W2:Y:S02]  /*2850*/  @P3 LDS R169, [R27] ;  /* 0x000000001ba93984 */ /* 0x0000a40000000800 */
.L_x_7831:
[----:B------:R-:W-:Y:S05]  /*2860*/  BSYNC B0 ;  /* 0x0000000000007941 */ /* 0x000fea0003800000 */
.L_x_7830:
[----:B--2---:R-:W-:Y:S01]  /*2870*/  FMUL.FTZ R26, R150, R169 ;  /* 0x000000a9961a7220 */ /* 0x004fe20000410000 */
[C---:B-1----:R-:W-:Y:S01]  /*2880*/  FFMA.FTZ R157, R147.reuse, R157, R166 ;  /* 0x0000009d939d7223 */ /* 0x042fe200000100a6 */
[----:B------:R-:W1:Y:S01]  /*2890*/  MUFU.EX2 R162, R162 ;  /* 0x000000a200a27308 */ /* 0x000e620000000800 */
[----:B------:R-:W-:Y:S01]  /*28a0*/  FMUL.FTZ R168, R78, R160 ;  /* 0x000000a04ea87220 */ /* 0x000fe20000410000 */
[----:B0-----:R-:W-:Y:S01]  /*28b0*/  FMUL.FTZ R27, R147, R26 ;  /* 0x0000001a931b7220 */ /* 0x001fe20000410000 */
[----:B------:R-:W-:Y:S01]  /*28c0*/  FFMA.FTZ R157, R152, R157, R159 ;  /* 0x0000009d989d7223 */ /* 0x000fe2000001009f */
[----:B------:R-:W-:Y:S01]  /*28d0*/  FMUL.FTZ R164, R30, R151 ;  /* 0x000000971ea47220 */ /* 0x000fe20000410000 */
[-C--:B------:R-:W-:Y:S01]  /*28e0*/  FMUL.FTZ R165, R119, R160.reuse ;  /* 0x000000a077a57220 */ /* 0x080fe20000410000 */
[----:B------:R-:W-:Y:S01]  /*28f0*/  FMUL.FTZ R26, R152, R27 ;  /* 0x0000001b981a7220 */ /* 0x000fe20000410000 */
[----:B------:R-:W-:Y:S01]  /*2900*/  FFMA.FTZ R157, R29, R157, R168 ;  /* 0x0000009d1d9d7223 */ /* 0x000fe200000100a8 */
[-C--:B------:R-:W-:Y:S01]  /*2910*/  FMUL.FTZ R170, R76, R160.reuse ;  /* 0x000000a04caa7220 */ /* 0x080fe20000410000 */
[----:B------:R-:W-:Y:S01]  /*2920*/  FMUL.FTZ R171, R117, R160 ;  /* 0x000000a075ab7220 */ /* 0x000fe20000410000 */
[----:B------:R-:W-:Y:S01]  /*2930*/  FMUL.FTZ R27, R29, R26 ;  /* 0x0000001a1d1b7220 */ /* 0x000fe20000410000 */
[----:B------:R-:W0:Y:S01]  /*2940*/  MUFU.EX2 R164, R164 ;  /* 0x000000a400a47308 */ /* 0x000e220000000800 */
[----:B------:R-:W-:Y:S01]  /*2950*/  FFMA.FTZ R167, R148, R157, R165 ;  /* 0x0000009d94a77223 */ /* 0x000fe200000100a5 */
[----:B------:R-:W-:Y:S01]  /*2960*/  FMUL.FTZ R157, R80, R151 ;  /* 0x00000097509d7220 */ /* 0x000fe20000410000 */
[----:B------:R-:W-:Y:S01]  /*2970*/  FMUL.FTZ R26, R148, R27 ;  /* 0x0000001b941a7220 */ /* 0x000fe20000410000 */
[-C--:B------:R-:W-:Y:S01]  /*2980*/  FMUL.FTZ R173, R79, R160.reuse ;  /* 0x000000a04fad7220 */ /* 0x080fe20000410000 */
[----:B------:R-:W-:Y:S01]  /*2990*/  FFMA.FTZ R167, R145, R167, R170 ;  /* 0x000000a791a77223 */ /* 0x000fe200000100aa */
[----:B------:R-:W-:Y:S01]  /*29a0*/  FMUL.FTZ R177, R115, R160 ;  /* 0x000000a073b17220 */ /* 0x000fe20000410000 */
[----:B------:R-:W-:Y:S01]  /*29b0*/  FMUL.FTZ R27, R145, R26 ;  /* 0x0000001a911b7220 */ /* 0x000fe20000410000 */
[----:B------:R-:W2:Y:S01]  /*29c0*/  MUFU.EX2 R157, R157 ;  /* 0x0000009d009d7308 */ /* 0x000ea20000000800 */
[----:B-1----:R-:W-:Y:S01]  /*29d0*/  FFMA.FTZ R26, R162, R167, R171 ;  /* 0x000000a7a21a7223 */ /* 0x002fe200000100ab */
[----:B------:R-:W-:Y:S01]  /*29e0*/  FMUL.FTZ R167, R34, R151 ;  /* 0x0000009722a77220 */ /* 0x000fe20000410000 */
[----:B------:R-:W-:Y:S01]  /*29f0*/  FMUL.FTZ R27, R162, R27 ;  /* 0x0000001ba21b7220 */ /* 0x000fe20000410000 */
[----:B------:R-:W-:Y:S01]  /*2a00*/  FMUL.FTZ R179, R77, R160 ;  /* 0x000000a04db37220 */ /* 0x000fe20000410000 */
[C---:B------:R-:W-:Y:S01]  /*2a10*/  FFMA.FTZ R26, R154.reuse, R26, R173 ;  /* 0x0000001a9a1a7223 */ /* 0x040fe200000100ad */
[----:B------:R-:W-:Y:S01]  /*2a20*/  FMUL.FTZ R174, R113, R160 ;  /* 0x000000a071ae7220 */ /* 0x000fe20000410000 */
[----:B------:R-:W-:Y:S01]  /*2a30*/  FMUL.FTZ R27, R154, R27 ;  /* 0x0000001b9a1b7220 */ /* 0x000fe20000410000 */
[----:B------:R-:W1:Y:S01]  /*2a40*/  MUFU.EX2 R167, R167 ;  /* 0x000000a700a77308 */ /* 0x000e620000000800 */
[----:B0-----:R-:W-:Y:S01]  /*2a50*/  FFMA.FTZ R26, R164, R26, R177 ;  /* 0x0000001aa41a7223 */ /* 0x001fe200000100b1 */
[-C--:B------:R-:W-:Y:S01]  /*2a60*/  FMUL.FTZ R176, R110, R160.reuse ;  /* 0x000000a06eb07220 */ /* 0x080fe20000410000 */
[----:B------:R-:W-:Y:S01]  /*2a70*/  FMUL.FTZ R27, R164, R27 ;  /* 0x0000001ba41b7220 */ /* 0x000fe20000410000 */
[----:B------:R-:W-:Y:S01]  /*2a80*/  FMUL.FTZ R175, R3, R160 ;  /* 0x000000a003af7220 */ /* 0x000fe20000410000 */
[C---:B------:R-:W-:Y:S01]  /*2a90*/  FFMA.FTZ R151, R156.reuse, R26, R179 ;  /* 0x0000001a9c977223 */ /* 0x040fe200000100b3 */
[-C--:B------:R-:W-:Y:S01]  /*2aa0*/  FMUL.FTZ R172, R109, R160.reuse ;  /* 0x000000a06dac7220 */ /* 0x080fe20000410000 */
[----:B------:R-:W-:Y:S01]  /*2ab0*/  FMUL.FTZ R26, R156, R27 ;  /* 0x0000001b9c1a7220 */ /* 0x000fe20000410000 */
[----:B------:R-:W-:Y:S01]  /*2ac0*/  FMUL.FTZ R178, R111, R160 ;  /* 0x000000a06fb27220 */ /* 0x000fe20000410000 */
[----:B--2---:R-:W-:Y:S01]  /*2ad0*/  FFMA.FTZ R151, R157, R151, R174 ;  /* 0x000000979d977223 */ /* 0x004fe200000100ae */
[----:B------:R-:W-:Y:S01]  /*2ae0*/  FMUL.FTZ R160, R5, R158 ;  /* 0x0000009e05a07220 */ /* 0x000fe20000410000 */
[----:B------:R-:W-:Y:S01]  /*2af0*/  FMUL.FTZ R182, R157, R26 ;  /* 0x0000001a9db67220 */ /* 0x000fe20000410000 */
[----:B------:R-:W-:Y:S01]  /*2b00*/  FFMA.FTZ R26, R122, R158, R129 ;  /* 0x0000009e7a1a7223 */ /* 0x000fe20000010081 */
[----:B------:R-:W-:Y:S01]  /*2b10*/  FFMA.FTZ R151, R149, R151, R176 ;  /* 0x0000009795977223 */ /* 0x000fe200000100b0 */
[----:B------:R-:W-:Y:S01]  /*2b20*/  FMUL.FTZ R160, R153, R160 ;  /* 0x000000a099a07220 */ /* 0x000fe20000410000 */
[----:B------:R-:W-:Y:S01]  /*2b30*/  FMUL.FTZ R182, R149, R182 ;  /* 0x000000b695b67220 */ /* 0x000fe20000410000 */
[----:B------:R-:W-:Y:S01]  /*2b40*/  FFMA.FTZ R26, R153, R26, R124 ;  /* 0x0000001a991a7223 */ /* 0x000fe2000001007c */
[C---:B-1----:R-:W-:Y:S01]  /*2b50*/  FFMA.FTZ R151, R167.reuse, R151, R178 ;  /* 0x00000097a7977223 */ /* 0x042fe200000100b2 */
[C---:B------:R-:W-:Y:S01]  /*2b60*/  FMUL.FTZ R160, R167.reuse, R160 ;  /* 0x000000a0a7a07220 */ /* 0x040fe20000410000 */
[C---:B------:R-:W-:Y:S01]  /*2b70*/  FMUL.FTZ R182, R167.reuse, R182 ;  /* 0x000000b6a7b67220 */ /* 0x040fe20000410000 */
[----:B------:R-:W-:Y:S01]  /*2b80*/  FFMA.FTZ R26, R167, R26, R126 ;  /* 0x0000001aa71a7223 */ /* 0x000fe2000001007e */
[C---:B------:R-:W-:Y:S01]  /*2b90*/  FFMA.FTZ R151, R153.reuse, R151, R172 ;  /* 0x0000009799977223 */ /* 0x040fe200000100ac */
[----:B------:R-:W-:Y:S01]  /*2ba0*/  ISETP.NE.AND P3, PT, R132, 0x1f, PT ;  /* 0x0000001f8400780c */ /* 0x000fe20003f65270 */
[----:B------:R-:W-:Y:S01]  /*2bb0*/  FMUL.FTZ R27, R153, R182 ;  /* 0x000000b6991b7220 */ /* 0x000fe20000410000 */
[C---:B------:R-:W-:Y:S01]  /*2bc0*/  FMUL.FTZ R182, R149.reuse, R160 ;  /* 0x000000a095b67220 */ /* 0x040fe20000410000 */
[C---:B------:R-:W-:Y:S01]  /*2bd0*/  FFMA.FTZ R151, R158.reuse, R151, R175 ;  /* 0x000000979e977223 */ /* 0x040fe200000100af */
[----:B------:R-:W-:Y:S01]  /*2be0*/  FFMA.FTZ R26, R149, R26, R128 ;  /* 0x0000001a951a7223 */ /* 0x000fe20000010080 */
[----:B------:R-:W-:Y:S01]  /*2bf0*/  FMUL.FTZ R160, R158, R27 ;  /* 0x0000001b9ea07220 */ /* 0x000fe20000410000 */
[C---:B------:R-:W-:Y:S01]  /*2c00*/  FMUL.FTZ R27, R157.reuse, R182 ;  /* 0x000000b69d1b7220 */ /* 0x040fe20000410000 */
[----:B------:R-:W-:Y:S01]  /*2c10*/  ISETP.GE.U32.AND P4, PT, R132, 0x1c, PT ;  /* 0x0000001c8400780c */ /* 0x000fe20003f86070 */
[----:B------:R-:W-:Y:S01]  /*2c20*/  FFMA.FTZ R26, R157, R26, R130 ;  /* 0x0000001a9d1a7223 */ /* 0x000fe20000010082 */
[----:B------:R-:W0:Y:S01]  /*2c30*/  SHFL.DOWN PT, R184, R151, 0x1, 0x1f ;  /* 0x08201f0097b87f89 */ /* 0x000e2200000e0000 */
[----:B------:R-:W-:Y:S01]  /*2c40*/  FMUL.FTZ R27, R156, R27 ;  /* 0x0000001b9c1b7220 */ /* 0x000fe20000410000 */
[----:B------:R-:W-:Y:S01]  /*2c50*/  ISETP.GE.OR P0, PT, R2, UR7, P0 ;  /* 0x0000000702007c0c */ /* 0x000fe20008706670 */
[----:B------:R-:W-:Y:S01]  /*2c60*/  FFMA.FTZ R26, R156, R26, R131 ;  /* 0x0000001a9c1a7223 */ /* 0x000fe20000010083 */
[----:B------:R-:W1:Y:S01]  /*2c70*/  SHFL.DOWN PT, R183, R160, 0x1, 0x1f ;  /* 0x08201f00a0b77f89 */ /* 0x000e6200000e0000 */
[C---:B------:R-:W-:Y:S01]  /*2c80*/  FMUL.FTZ R27, R164.reuse, R27 ;  /* 0x0000001ba41b7220 */ /* 0x040fe20000410000 */
[----:B------:R-:W-:Y:S01]  /*2c90*/  BSSY B0, `(.L_x_7832) ;  /* 0x0000127000007945 */ /* 0x000fe20003800000 */
[----:B------:R-:W-:-:S02]  /*2ca0*/  FFMA.FTZ R26, R164, R26, R133 ;  /* 0x0000001aa41a7223 */ /* 0x000fc40000010085 */
[C---:B------:R-:W-:Y:S02]  /*2cb0*/  FMUL.FTZ R27, R154.reuse, R27 ;  /* 0x0000001b9a1b7220 */ /* 0x040fe40000410000 */
[----:B------:R-:W-:-:S04]  /*2cc0*/  FFMA.FTZ R26, R154, R26, R135 ;  /* 0x0000001a9a1a7223 */ /* 0x000fc80000010087 */
[C---:B------:R-:W-:Y:S01]  /*2cd0*/  FFMA.FTZ R181, R162.reuse, R26, R137 ;  /* 0x0000001aa2b57223 */ /* 0x040fe20000010089 */
[----:B------:R-:W-:-:S03]  /*2ce0*/  FMUL.FTZ R26, R162, R27 ;  /* 0x0000001ba21a7220 */ /* 0x000fc60000410000 */
[C---:B------:R-:W-:Y:S01]  /*2cf0*/  FFMA.FTZ R181, R145.reuse, R181, R138 ;  /* 0x000000b591b57223 */ /* 0x040fe2000001008a */
[----:B------:R-:W-:-:S03]  /*2d00*/  FMUL.FTZ R27, R145, R26 ;  /* 0x0000001a911b7220 */ /* 0x000fc60000410000 */
[----:B------:R-:W-:Y:S01]  /*2d10*/  FFMA.FTZ R181, R148, R181, R139 ;  /* 0x000000b594b57223 */ /* 0x000fe2000001008b */
[----:B0-----:R-:W-:Y:S01]  /*2d20*/  @P3 FFMA.FTZ R151, R160, R184, R151 ;  /* 0x000000b8a0973223 */ /* 0x001fe20000010097 */
[----:B------:R-:W-:Y:S02]  /*2d30*/  FMUL.FTZ R26, R148, R27 ;  /* 0x0000001b941a7220 */ /* 0x000fe40000410000 */
[C---:B------:R-:W-:Y:S01]  /*2d40*/  FFMA.FTZ R181, R29.reuse, R181, R140 ;  /* 0x000000b51db57223 */ /* 0x040fe2000001008c */
[----:B-1----:R-:W-:Y:S01]  /*2d50*/  @P3 FMUL.FTZ R160, R160, R183 ;  /* 0x000000b7a0a03220 */ /* 0x002fe20000410000 */
[----:B------:R-:W0:Y:S01]  /*2d60*/  SHFL.DOWN PT, R184, R151, 0x2, 0x1f ;  /* 0x08401f0097b87f89 */ /* 0x000e2200000e0000 */
[----:B------:R-:W-:Y:S01]  /*2d70*/  FMUL.FTZ R27, R29, R26 ;  /* 0x0000001a1d1b7220 */ /* 0x000fe20000410000 */
[----:B------:R-:W-:Y:S01]  /*2d80*/  FFMA.FTZ R181, R152, R181, R141 ;  /* 0x000000b598b57223 */ /* 0x000fe2000001008d */
[----:B------:R-:W-:Y:S01]  /*2d90*/  ISETP.GE.U32.AND P3, PT, R132, 0x1e, PT ;  /* 0x0000001e8400780c */ /* 0x000fe20003f66070 */
[----:B------:R-:W1:Y:S01]  /*2da0*/  SHFL.DOWN PT, R183, R160, 0x2, 0x1f ;  /* 0x08401f00a0b77f89 */ /* 0x000e6200000e0000 */
[----:B------:R-:W-:Y:S01]  /*2db0*/  FMUL.FTZ R26, R152, R27 ;  /* 0x0000001b981a7220 */ /* 0x000fe20000410000 */
[----:B------:R-:W-:-:S03]  /*2dc0*/  FFMA.FTZ R181, R147, R181, R142 ;  /* 0x000000b593b57223 */ /* 0x000fc6000001008e */
[----:B------:R-:W-:Y:S01]  /*2dd0*/  FMUL.FTZ R27, R147, R26 ;  /* 0x0000001a931b7220 */ /* 0x000fe20000410000 */
[----:B------:R-:W-:-:S03]  /*2de0*/  FFMA.FTZ R182, R150, R181, R143 ;  /* 0x000000b596b67223 */ /* 0x000fc6000001008f */
[----:B------:R-:W-:Y:S02]  /*2df0*/  FMUL.FTZ R189, R150, R27 ;  /* 0x0000001b96bd7220 */ /* 0x000fe40000410000 */
[----:B------:R-:W2:Y:S04]  /*2e00*/  SHFL.UP PT, R27, R182, 0x1, RZ ;  /* 0x04200000b61b7989 */ /* 0x000ea800000e00ff */
[----:B------:R-:W3:Y:S01]  /*2e10*/  SHFL.UP PT, R26, R189, 0x1, RZ ;  /* 0x04200000bd1a7989 */ /* 0x000ee200000e00ff */
[C---:B0-----:R-:W-:Y:S01]  /*2e20*/  @!P3 FFMA.FTZ R151, R160.reuse, R184, R151 ;  /* 0x000000b8a097b223 */ /* 0x041fe20000010097 */
[----:B-1----:R-:W-:Y:S01]  /*2e30*/  @!P3 FMUL.FTZ R160, R160, R183 ;  /* 0x000000b7a0a0b220 */ /* 0x002fe20000410000 */
[----:B------:R-:W-:-:S03]  /*2e40*/  ISETP.GE.AND P3, PT, R136, 0x1, PT ;  /* 0x000000018800780c */ /* 0x000fc60003f66270 */
[----:B------:R-:W0:Y:S04]  /*2e50*/  SHFL.DOWN PT, R183, R151, 0x4, 0x1f ;  /* 0x08801f0097b77f89 */ /* 0x000e2800000e0000 */
[----:B------:R-:W1:Y:S06]  /*2e60*/  SHFL.DOWN PT, R181, R160, 0x4, 0x1f ;  /* 0x08801f00a0b57f89 */ /* 0x000e6c00000e0000 */
[C---:B--2---:R-:W-:Y:S01]  /*2e70*/  @P3 FFMA.FTZ R182, R189.reuse, R27, R182 ;  /* 0x0000001bbdb63223 */ /* 0x044fe200000100b6 */
[----:B---3--:R-:W-:Y:S01]  /*2e80*/  @P3 FMUL.FTZ R189, R189, R26 ;  /* 0x0000001abdbd3220 */ /* 0x008fe20000410000 */
[----:B------:R-:W-:-:S02]  /*2e90*/  ISETP.GE.AND P3, PT, R136, 0x2, PT ;  /* 0x000000028800780c */ /* 0x000fc40003f66270 */
[----:B------:R-:W-:Y:S01]  /*2ea0*/  MOV R27, RZ ;  /* 0x000000ff001b7202 */ /* 0x000fe20000000f00 */
        /* <DEDUP_REMOVED lines=8> */
[----:B------:R-:W-:Y:S01]  /*2f30*/  HFMA2.MMA R26, -RZ, RZ, 1.875, 0 ;  /* 0x3f800000ff1a7435 */ /* 0x000fe200000001ff */
[----:B---3--:R-:W-:-:S03]  /*2f40*/  @P3 FMUL.FTZ R189, R189, R184 ;  /* 0x000000b8bdbd3220 */ /* 0x008fc60000410000 */
[----:B------:R-:W2:Y:S01]  /*2f50*/  SHFL.UP PT, R181, R182, 0x4, RZ ;  /* 0x04800000b6b57989 */ /* 0x000ea200000e00ff */
[----:B------:R-:W-:-:S03]  /*2f60*/  ISETP.GE.U32.AND P3, PT, R132, 0x10, PT ;  /* 0x000000108400780c */ /* 0x000fc60003f66070 */
[----:B------:R-:W3:Y:S01]  /*2f70*/  SHFL.UP PT, R184, R189, 0x4, RZ ;  /* 0x04800000bdb87989 */ /* 0x000ee200000e00ff */
[----:B0-----:R-:W-:-:S03]  /*2f80*/  @!P4 FFMA.FTZ R151, R160, R185, R151 ;  /* 0x000000b9a097c223 */ /* 0x001fc60000010097 */
[----:B------:R-:W-:Y:S01]  /*2f90*/  @!P0 LDS.64 R26, [R118+0x1308] ;  /* 0x00130800761a8984 */ /* 0x000fe20000000a00 */
[----:B------:R-:W-:Y:S01]  /*2fa0*/  ISETP.GE.AND P0, PT, R136, 0x4, PT ;  /* 0x000000048800780c */ /* 0x000fe20003f06270 */
[----:B-1----:R-:W-:Y:S02]  /*2fb0*/  @!P4 FMUL.FTZ R160, R160, R183 ;  /* 0x000000b7a0a0c220 */ /* 0x002fe40000410000 */
[----:B------:R-:W0:Y:S04]  /*2fc0*/  SHFL.DOWN PT, R185, R151, 0x10, 0x1f ;  /* 0x0a001f0097b97f89 */ /* 0x000e2800000e0000 */
[----:B------:R-:W1:Y:S06]  /*2fd0*/  SHFL.DOWN PT, R183, R160, 0x10, 0x1f ;  /* 0x0a001f00a0b77f89 */ /* 0x000e6c00000e0000 */
[C---:B--2---:R-:W-:Y:S01]  /*2fe0*/  @P0 FFMA.FTZ R182, R189.reuse, R181, R182 ;  /* 0x000000b5bdb60223 */ /* 0x044fe200000100b6 */
[----:B---3--:R-:W-:-:S04]  /*2ff0*/  @P0 FMUL.FTZ R189, R189, R184 ;  /* 0x000000b8bdbd0220 */ /* 0x008fc80000410000 */
[----:B------:R-:W2:Y:S01]  /*3000*/  SHFL.UP PT, R181, R182, 0x8, RZ ;  /* 0x05000000b6b57989 */ /* 0x000ea200000e00ff */
[----:B------:R-:W-:-:S03]  /*3010*/  ISETP.GE.AND P0, PT, R136, 0x8, PT ;  /* 0x000000088800780c */ /* 0x000fc60003f06270 */
[----:B------:R-:W3:Y:S01]  /*3020*/  SHFL.UP PT, R184, R189, 0x8, RZ ;  /* 0x05000000bdb87989 */ /* 0x000ee200000e00ff */
[C---:B0-----:R-:W-:Y:S01]  /*3030*/  @!P3 FFMA.FTZ R151, R160.reuse, R185, R151 ;  /* 0x000000b9a097b223 */ /* 0x041fe20000010097 */
[----:B-1----:R-:W-:-:S04]  /*3040*/  @!P3 FMUL.FTZ R160, R160, R183 ;  /* 0x000000b7a0a0b220 */ /* 0x002fc80000410000 */
[----:B------:R-:W-:Y:S04]  /*3050*/  SHFL.DOWN PT, R188, R151, 0x1, 0x1f ;  /* 0x08201f0097bc7f89 */ /* 0x000fe800000e0000 */
[----:B------:R-:W-:Y:S04]  /*3060*/  SHFL.DOWN PT, R183, R160, 0x1, 0x1f ;  /* 0x08201f00a0b77f89 */ /* 0x000fe800000e0000 */
[----:B------:R-:W0:Y:S01]  /*3070*/  SHFL.IDX PT, R186, R27, RZ, 0x1f ;  /* 0x00001fff1bba7589 */ /* 0x000e2200000e0000 */
[----:B--2---:R-:W-:-:S03]  /*3080*/  @P0 FFMA.FTZ R182, R189, R181, R182 ;  /* 0x000000b5bdb60223 */ /* 0x004fc600000100b6 */
[----:B------:R-:W-:Y:S01]  /*3090*/  SHFL.IDX PT, R151, R151, RZ, 0x1f ;  /* 0x00001fff97977589 */ /* 0x000fe200000e0000 */
[----:B---3--:R-:W-:-:S03]  /*30a0*/  @P0 FMUL.FTZ R189, R189, R184 ;  /* 0x000000b8bdbd0220 */ /* 0x008fc60000410000 */
[----:B------:R-:W1:Y:S01]  /*30b0*/  SHFL.UP PT, R181, R182, 0x10, RZ ;  /* 0x06000000b6b57989 */ /* 0x000e6200000e00ff */
[----:B------:R-:W-:-:S03]  /*30c0*/  ISETP.GE.AND P0, PT, R136, 0x10, PT ;  /* 0x000000108800780c */ /* 0x000fc60003f06270 */
[----:B------:R-:W2:Y:S04]  /*30d0*/  SHFL.UP PT, R184, R189, 0x10, RZ ;  /* 0x06000000bdb87989 */ /* 0x000ea800000e00ff */
[----:B------:R-:W3:Y:S01]  /*30e0*/  SHFL.IDX PT, R160, R160, RZ, 0x1f ;  /* 0x00001fffa0a07589 */ /* 0x000ee200000e0000 */
[----:B0-----:R-:W-:-:S04]  /*30f0*/  @P2 FFMA.FTZ R186, R183, R186, R188 ;  /* 0x000000bab7ba2223 */ /* 0x001fc800000100bc */
[----:B------:R-:W-:-:S04]  /*3100*/  FFMA.FTZ R163, R186, R169, R163 ;  /* 0x000000a9baa37223 */ /* 0x000fc800000100a3 */
[----:B------:R-:W-:Y:S01]  /*3110*/  FFMA.FTZ R161, R150, R163, R161 ;  /* 0x000000a396a17223 */ /* 0x000fe200000100a1 */
[----:B-1----:R-:W-:-:S03]  /*3120*/  @P0 FFMA.FTZ R182, R189, R181, R182 ;  /* 0x000000b5bdb60223 */ /* 0x002fc600000100b6 */
[----:B------:R-:W-:Y:S01]  /*3130*/  FFMA.FTZ R169, R147, R161, R166 ;  /* 0x000000a193a97223 */ /* 0x000fe200000100a6 */
[----:B--2---:R-:W-:Y:S01]  /*3140*/  @P0 FMUL.FTZ R189, R189, R184 ;  /* 0x000000b8bdbd0220 */ /* 0x004fe20000410000 */
[----:B-----5:R-:W-:Y:S01]  /*3150*/  SHFL.IDX PT, R166, R155, RZ, 0x1f ;  /* 0x00001fff9ba67589 */ /* 0x020fe200000e0000 */
[----:B------:R-:W-:Y:S01]  /*3160*/  ISETP.GT.AND P0, PT, R136, 0x1e, PT ;  /* 0x0000001e8800780c */ /* 0x000fe20003f04270 */
[----:B------:R-:W-:Y:S01]  /*3170*/  FFMA.FTZ R159, R152, R169, R159 ;  /* 0x000000a9989f7223 */ /* 0x000fe2000001009f */
[C---:B---3--:R-:W-:Y:S01]  /*3180*/  FFMA.FTZ R27, R160.reuse, R27, R151 ;  /* 0x0000001ba01b7223 */ /* 0x048fe20000010097 */
[----:B------:R-:W-:Y:S01]  /*3190*/  SHFL.UP PT, R182, R182, 0x1, RZ ;  /* 0x04200000b6b67989 */ /* 0x000fe200000e00ff */
[----:B------:R-:W-:Y:S01]  /*31a0*/  FMUL.FTZ R26, R160, R26 ;  /* 0x0000001aa01a7220 */ /* 0x000fe20000410000 */
[----:B------:R-:W-:Y:S02]  /*31b0*/  FFMA.FTZ R181, R29, R159, R168 ;  /* 0x0000009f1db57223 */ /* 0x000fe400000100a8 */
[----:B------:R-:W0:Y:S02]  /*31c0*/  SHFL.UP PT, R189, R189, 0x1, RZ ;  /* 0x04200000bdbd7989 */ /* 0x000e2400000e00ff */
[----:B------:R-:W-:-:S04]  /*31d0*/  FFMA.FTZ R185, R148, R181, R165 ;  /* 0x000000b594b97223 */ /* 0x000fc800000100a5 */
[----:B------:R-:W-:-:S04]  /*31e0*/  FFMA.FTZ R187, R145, R185, R170 ;  /* 0x000000b991bb7223 */ /* 0x000fc800000100aa */
[-C--:B------:R-:W-:Y:S01]  /*31f0*/  FFMA.FTZ R183, R162, R187.reuse, R171 ;  /* 0x000000bba2b77223 */ /* 0x080fe200000100ab */
[----:B------:R-:W-:-:S03]  /*3200*/  FMUL.FTZ R160, R28, R187 ;  /* 0x000000bb1ca07220 */ /* 0x000fc60000410000 */
[-C--:B------:R-:W-:Y:S01]  /*3210*/  FFMA.FTZ R173, R154, R183.reuse, R173 ;  /* 0x000000b79aad7223 */ /* 0x080fe200000100ad */
[----:B------:R-:W-:-:S03]  /*3220*/  FMUL.FTZ R151, R28, R183 ;  /* 0x000000b71c977220 */ /* 0x000fc60000410000 */
[----:B------:R-:W-:-:S04]  /*3230*/  FFMA.FTZ R177, R164, R173, R177 ;  /* 0x000000ada4b17223 */ /* 0x000fc800000100b1 */
[-C--:B------:R-:W-:Y:S01]  /*3240*/  FFMA.FTZ R179, R156, R177.reuse, R179 ;  /* 0x000000b19cb37223 */ /* 0x080fe200000100b3 */
[----:B------:R-:W-:Y:S01]  /*3250*/  FMUL.FTZ R193, R83, R177 ;  /* 0x000000b153c17220 */ /* 0x000fe20000410000 */
[----:B0-----:R-:W-:Y:S01]  /*3260*/  @P1 FFMA.FTZ R166, R189, R166, R182 ;  /* 0x000000a6bda61223 */ /* 0x001fe200000100b6 */
[----:B------:R-:W-:Y:S01]  /*3270*/  ISETP.NE.AND P1, PT, R102, RZ, PT ;  /* 0x000000ff6600720c */ /* 0x000fe20003f25270 */
[----:B------:R-:W-:Y:S01]  /*3280*/  FFMA.FTZ R171, R157, R179, R174 ;  /* 0x000000b39dab7223 */ /* 0x000fe200000100ae */
[----:B------:R-:W-:Y:S01]  /*3290*/  FADD.FTZ R46, R193, R46 ;  /* 0x0000002ec12e7221 */ /* 0x000fe20000010000 */
[----:B------:R-:W-:Y:S02]  /*32a0*/  FFMA.FTZ R174, R5, R166, R122 ;  /* 0x000000a605ae7223 */ /* 0x000fe4000001007a */
[----:B------:R-:W-:Y:S02]  /*32b0*/  FFMA.FTZ R165, R149, R171, R176 ;  /* 0x000000ab95a57223 */ /* 0x000fe400000100b0 */
[-C--:B------:R-:W-:Y:S01]  /*32c0*/  FFMA.FTZ R166, R158, R174.reuse, R129 ;  /* 0x000000ae9ea67223 */ /* 0x080fe20000010081 */
[----:B------:R-:W-:Y:S01]  /*32d0*/  FFMA.FTZ R170, R3, R174, RZ ;  /* 0x000000ae03aa7223 */ /* 0x000fe200000100ff */
[----:B------:R-:W-:-:S02]  /*32e0*/  FFMA.FTZ R155, R167, R165, R178 ;  /* 0x000000a5a79b7223 */ /* 0x000fc400000100b2 */
[-C--:B------:R-:W-:Y:S01]  /*32f0*/  FFMA.FTZ R168, R153, R166.reuse, R124 ;  /* 0x000000a699a87223 */ /* 0x080fe2000001007c */
[----:B------:R-:W-:Y:S01]  /*3300*/  FFMA.FTZ R170, R109, R166, R170 ;  /* 0x000000a66daa7223 */ /* 0x000fe200000100aa */
[----:B------:R-:W-:Y:S01]  /*3310*/  FFMA.FTZ R153, R153, R155, R172 ;  /* 0x0000009b99997223 */ /* 0x000fe200000100ac */
[----:B------:R-:W-:Y:S01]  /*3320*/  FADD.FTZ R166, -R129, R166 ;  /* 0x000000a681a67221 */ /* 0x000fe20000010100 */
[-C--:B------:R-:W-:Y:S01]  /*3330*/  FFMA.FTZ R167, R167, R168.reuse, R126 ;  /* 0x000000a8a7a77223 */ /* 0x080fe2000001007e */
[----:B------:R-:W-:Y:S01]  /*3340*/  FFMA.FTZ R5, R111, R168, R170 ;  /* 0x000000a86f057223 */ /* 0x000fe200000100aa */
[----:B------:R-:W-:Y:S01]  /*3350*/  FFMA.FTZ R175, R158, R153, R175 ;  /* 0x000000999eaf7223 */ /* 0x000fe200000100af */
[----:B------:R-:W-:Y:S01]  /*3360*/  FADD.FTZ R158, -R122, R174 ;  /* 0x000000ae7a9e7221 */ /* 0x000fe20000010100 */
[-C--:B------:R-:W-:Y:S01]  /*3370*/  FFMA.FTZ R149, R149, R167.reuse, R128 ;  /* 0x000000a795957223 */ /* 0x080fe20000010080 */
[----:B------:R-:W-:Y:S01]  /*3380*/  FFMA.FTZ R170, R110, R167, R5 ;  /* 0x000000a76eaa7223 */ /* 0x000fe20000010005 */
[----:B------:R-:W-:Y:S01]  /*3390*/  FMUL.FTZ R5, R81, R175 ;  /* 0x000000af51057220 */ /* 0x000fe20000410000 */
[----:B------:R-:W-:Y:S01]  /*33a0*/  FADD.FTZ R168, -R124, R168 ;  /* 0x000000a87ca87221 */ /* 0x000fe20000010100 */
[-C--:B------:R-:W-:Y:S01]  /*33b0*/  FFMA.FTZ R157, R157, R149.reuse, R130 ;  /* 0x000000959d9d7223 */ /* 0x080fe20000010082 */
[----:B------:R-:W-:Y:S01]  /*33c0*/  FFMA.FTZ R172, R113, R149, R170 ;  /* 0x0000009571ac7223 */ /* 0x000fe200000100aa */
[----:B------:R-:W-:Y:S01]  /*33d0*/  FADD.FTZ R170, -R128, R149 ;  /* 0x0000009580aa7221 */ /* 0x000fe20000010100 */
[----:B------:R-:W-:Y:S01]  /*33e0*/  FMUL.FTZ R149, R32, R153 ;  /* 0x0000009920957220 */ /* 0x000fe20000410000 */
[-C--:B------:R-:W-:Y:S01]  /*33f0*/  FFMA.FTZ R174, R156, R157.reuse, R131 ;  /* 0x0000009d9cae7223 */ /* 0x080fe20000010083 */
[----:B------:R-:W-:Y:S01]  /*3400*/  FFMA.FTZ R156, R5, R158, RZ ;  /* 0x0000009e059c7223 */ /* 0x000fe200000100ff */
[----:B------:R-:W-:Y:S01]  /*3410*/  FFMA.FTZ R172, R77, R157, R172 ;  /* 0x0000009d4dac7223 */ /* 0x000fe200000100ac */
[----:B------:R-:W-:Y:S01]  /*3420*/  FADD.FTZ R197, -R130, R157 ;  /* 0x0000009d82c57221 */ /* 0x000fe20000010100 */
[----:B------:R-:W-:Y:S01]  /*3430*/  FFMA.FTZ R178, R164, R174, R133 ;  /* 0x000000aea4b27223 */ /* 0x000fe20000010085 */
[----:B------:R-:W-:Y:S01]  /*3440*/  FMUL.FTZ R157, R33, R155 ;  /* 0x0000009b219d7220 */ /* 0x000fe20000410000 */
[----:B------:R-:W-:Y:S01]  /*3450*/  FFMA.FTZ R164, R149, R166, R156 ;  /* 0x000000a695a47223 */ /* 0x000fe2000001009c */
[----:B------:R-:W-:Y:S01]  /*3460*/  FADD.FTZ R191, -R126, R167 ;  /* 0x000000a77ebf7221 */ /* 0x000fe20000010100 */
        /* <DEDUP_REMOVED lines=15> */
[----:B------:R-:W-:Y:S01]  /*3560*/  FADD.FTZ R182, -R135, R182 ;  /* 0x000000b687b67221 */ /* 0x000fe20000010100 */
[----:B------:R-:W-:Y:S01]  /*3570*/  FFMA.FTZ R184, R76, R172, R201 ;  /* 0x000000ac4cb87223 */ /* 0x000fe200000100c9 */
        /* <DEDUP_REMOVED lines=22> */
[----:B------:R-:W-:Y:S01]  /*36e0*/  FMUL.FTZ R148, R86, R169 ;  /* 0x000000a956947220 */ /* 0x000fe20000410000 */
[----:B------:R-:W-:Y:S01]  /*36f0*/  FFMA.FTZ R211, R147, R186, R142 ;  /* 0x000000ba93d37223 */ /* 0x000fe2000001008e */
[----:B------:R-:W-:Y:S01]  /*3700*/  FADD.FTZ R184, -R141, R186 ;  /* 0x000000ba8db87221 */ /* 0x000fe20000010100 */
[----:B------:R-:W-:Y:S01]  /*3710*/  FFMA.FTZ R29, R189, R201, R152 ;  /* 0x000000c9bd1d7223 */ /* 0x000fe20000010098 */
[----:B------:R-:W-:Y:S01]  /*3720*/  FMUL.FTZ R147, R89, R161 ;  /* 0x000000a159937220 */ /* 0x000fe20000410000 */
[----:B------:R-:W-:Y:S01]  /*3730*/  FFMA.FTZ R188, R150, R211, R143 ;  /* 0x000000d396bc7223 */ /* 0x000fe2000001008f */
[----:B------:R-:W-:Y:S01]  /*3740*/  FADD.FTZ R209, -R142, R211 ;  /* 0x000000d38ed17221 */ /* 0x000fe20000010100 */
[----:B------:R-:W-:Y:S01]  /*3750*/  FFMA.FTZ R152, R148, R184, R29 ;  /* 0x000000b894987223 */ /* 0x000fe2000001001d */
[----:B------:R-:W-:Y:S01]  /*3760*/  FFMA.FTZ R176, R112, R186, R207 ;  /* 0x000000ba70b07223 */ /* 0x000fe200000100cf */
[----:B------:R-:W-:Y:S01]  /*3770*/  FMUL.FTZ R150, R88, R163 ;  /* 0x000000a358967220 */ /* 0x000fe20000410000 */
[----:B------:R-:W-:Y:S01]  /*3780*/  FADD.FTZ R186, -R143, R188 ;  /* 0x000000bc8fba7221 */ /* 0x000fe20000010100 */
[----:B------:R-:W-:Y:S01]  /*3790*/  FFMA.FTZ R29, R147, R209, R152 ;  /* 0x000000d1931d7223 */ /* 0x000fe20000010098 */
[----:B------:R-:W-:Y:S01]  /*37a0*/  FFMA.FTZ R207, R123, R211, R176 ;  /* 0x000000d37bcf7223 */ /* 0x000fe200000100b0 */
[----:B------:R0:W-:Y:S01]  /*37b0*/  @!P1 STS.64 [R118+0x1308], R26 ;  /* 0x0013081a76009388 */ /* 0x0001e20000000a00 */
[----:B------:R-:W-:Y:S01]  /*37c0*/  FMUL.FTZ R160, R160, R203 ;  /* 0x000000cba0a07220 */ /* 0x000fe20000410000 */
[----:B------:R-:W-:Y:S01]  /*37d0*/  FFMA.FTZ R152, R150, R186, R29 ;  /* 0x000000ba96987223 */ /* 0x000fe2000001001d */
[----:B------:R-:W-:Y:S01]  /*37e0*/  FFMA.FTZ R29, R114, R188, R207 ;  /* 0x000000bc721d7223 */ /* 0x000fe200000100cf */
[----:B------:R-:W-:Y:S01]  /*37f0*/  FMUL.FTZ R151, R151, R182 ;  /* 0x000000b697977220 */ /* 0x000fe20000410000 */
[----:B------:R-:W-:Y:S01]  /*3800*/  FADD.FTZ R39, R150, R39 ;  /* 0x0000002796277221 */ /* 0x000fe20000010000 */
[----:B------:R-:W-:Y:S01]  /*3810*/  FADD.FTZ R38, R147, R38 ;  /* 0x0000002693267221 */ /* 0x000fe20000010000 */
[----:B------:R-:W1:Y:S01]  /*3820*/  SHFL.DOWN PT, R207, R152, 0x1, 0x1f ;  /* 0x08201f0098cf7f89 */ /* 0x000e6200000e0000 */
[----:B------:R-:W-:Y:S01]  /*3830*/  FFMA.FTZ R183, R12, R183, R151 ;  /* 0x000000b70cb77223 */ /* 0x000fe20000010097 */
[----:B------:R-:W-:Y:S01]  /*3840*/  FMUL.FTZ R151, R28, R169 ;  /* 0x000000a91c977220 */ /* 0x000fe20000410000 */
[----:B------:R-:W-:Y:S01]  /*3850*/  FADD.FTZ R37, R148, R37 ;  /* 0x0000002594257221 */ /* 0x000fe20000010000 */
[----:B------:R-:W2:Y:S01]  /*3860*/  SHFL.DOWN PT, R176, R29, 0x1, 0x1f ;  /* 0x08201f001db07f89 */ /* 0x000ea200000e0000 */
[C---:B0-----:R-:W-:Y:S01]  /*3870*/  FMUL.FTZ R27, R28.reuse, R181 ;  /* 0x000000b51c1b7220 */ /* 0x041fe20000410000 */
[C---:B------:R-:W-:Y:S01]  /*3880*/  FMUL.FTZ R26, R28.reuse, R173 ;  /* 0x000000ad1c1a7220 */ /* 0x040fe20000410000 */
[----:B------:R-:W-:Y:S01]  /*3890*/  FMUL.FTZ R184, R151, R184 ;  /* 0x000000b897b87220 */ /* 0x000fe20000410000 */
[C---:B------:R-:W-:Y:S01]  /*38a0*/  FMUL.FTZ R151, R28.reuse, R163 ;  /* 0x000000a31c977220 */ /* 0x040fe20000410000 */
[----:B------:R-:W-:Y:S01]  /*38b0*/  FMUL.FTZ R178, R27, R178 ;  /* 0x000000b21bb27220 */ /* 0x000fe20000410000 */
        /* <DEDUP_REMOVED lines=9> */
[----:B------:R-:W-:Y:S01]  /*3950*/  FMUL.FTZ R27, R28, R171 ;  /* 0x000000ab1c1b7220 */ /* 0x000fe20000410000 */
[----:B------:R-:W-:Y:S01]  /*3960*/  FADD.FTZ R36, R189, R36 ;  /* 0x00000024bd247221 */ /* 0x000fe20000010000 */
[----:B------:R-:W-:Y:S01]  /*3970*/  FFMA.FTZ R166, R21, R153, R166 ;  /* 0x0000009915a67223 */ /* 0x000fe200000100a6 */
[----:B------:R-:W-:Y:S01]  /*3980*/  FADD.FTZ R43, R164, R43 ;  /* 0x0000002ba42b7221 */ /* 0x000fe20000010000 */
[----:B------:R-:W-:Y:S01]  /*3990*/  FMUL.FTZ R27, R27, R170 ;  /* 0x000000aa1b1b7220 */ /* 0x000fe20000410000 */
[----:B-1----:R-:W-:Y:S01]  /*39a0*/  @!P0 FADD.FTZ R152, R152, R207 ;  /* 0x000000cf98988221 */ /* 0x002fe20000010000 */
[----:B------:R-:W-:Y:S01]  /*39b0*/  FADD.FTZ R42, R195, R42 ;  /* 0x0000002ac32a7221 */ /* 0x000fe20000010000 */
[----:B------:R-:W-:Y:S01]  /*39c0*/  FADD.FTZ R41, R172, R41 ;  /* 0x00000029ac297221 */ /* 0x000fe20000010000 */
[----:B------:R-:W-:Y:S01]  /*39d0*/  FFMA.FTZ R171, R16, R171, R27 ;  /* 0x000000ab10ab7223 */ /* 0x000fe2000001001b */
[----:B--2---:R-:W-:Y:S01]  /*39e0*/  @!P0 FADD.FTZ R29, R29, R176 ;  /* 0x000000b01d1d8221 */ /* 0x004fe20000010000 */
[----:B------:R-:W0:Y:S01]  /*39f0*/  SHFL.DOWN PT, R207, R152, 0x2, 0x1f ;  /* 0x08401f0098cf7f89 */ /* 0x000e2200000e0000 */
[----:B------:R-:W-:Y:S01]  /*3a00*/  ISETP.GT.AND P0, PT, R136, 0x1d, PT ;  /* 0x0000001d8800780c */ /* 0x000fe20003f04270 */
[-C--:B------:R-:W-:Y:S01]  /*3a10*/  FMUL.FTZ R27, R28, R175.reuse ;  /* 0x000000af1c1b7220 */ /* 0x080fe20000410000 */
[----:B------:R-:W-:Y:S01]  /*3a20*/  FADD.FTZ R40, R145, R40 ;  /* 0x0000002891287221 */ /* 0x000fe20000010000 */
[----:B------:R-:W1:Y:S01]  /*3a30*/  SHFL.DOWN PT, R176, R29, 0x2, 0x1f ;  /* 0x08401f001db07f89 */ /* 0x000e6200000e0000 */
        /* <DEDUP_REMOVED lines=25> */
[----:B------:R-:W-:Y:S01]  /*3bd0*/  ISETP.GT.AND P0, PT, R136, 0x17, PT ;  /* 0x000000178800780c */ /* 0x000fe20003f04270 */
[----:B------:R-:W-:Y:S02]  /*3be0*/  FMUL.FTZ R176, R28, R185 ;  /* 0x000000b91cb07220 */ /* 0x000fe40000410000 */
[----:B------:R-:W1:Y:S02]  /*3bf0*/  SHFL.DOWN PT, R188, R29, 0x8, 0x1f ;  /* 0x09001f001dbc7f89 */ /* 0x000e6400000e0000 */
        /* <DEDUP_REMOVED lines=14> */
[----:B------:R-:W-:Y:S01]  /*3ce0*/  FMUL.FTZ R159, R28, R155 ;  /* 0x0000009b1c9f7220 */ /* 0x000fe20000410000 */
[----:B------:R-:W-:Y:S01]  /*3cf0*/  FADD.FTZ R64, R201, R64 ;  /* 0x00000040c9407221 */ /* 0x000fe20000010000 */
[----:B------:R-:W-:Y:S01]  /*3d00*/  FFMA.FTZ R160, R17, R179, R160 ;  /* 0x000000b311a07223 */ /* 0x000fe200000100a0 */
[----:B------:R-:W-:Y:S01]  /*3d10*/  FMUL.FTZ R209, R26, R209 ;  /* 0x000000d11ad17220 */ /* 0x000fe20000410000 */
[----:B0-----:R-:W-:Y:S01]  /*3d20*/  @!P0 FADD.FTZ R152, R152, R207 ;  /* 0x000000cf98988221 */ /* 0x001fe20000010000 */
[----:B------:R-:W-:Y:S01]  /*3d30*/  FMUL.FTZ R26, R28, R165 ;  /* 0x000000a51c1a7220 */ /* 0x000fe20000410000 */
[----:B------:R-:W-:Y:S01]  /*3d40*/  FMUL.FTZ R159, R159, R168 ;  /* 0x000000a89f9f7220 */ /* 0x000fe20000410000 */
[----:B------:R-:W-:Y:S01]  /*3d50*/  FFMA.FTZ R209, R10, R161, R209 ;  /* 0x000000a10ad17223 */ /* 0x000fe200000100d1 */
[----:B-1----:R-:W-:Y:S01]  /*3d60*/  @!P0 FADD.FTZ R29, R29, R188 ;  /* 0x000000bc1d1d8221 */ /* 0x002fe20000010000 */
[----:B------:R-:W0:Y:S01]  /*3d70*/  SHFL.DOWN PT, R173, R152, 0x10, 0x1f ;  /* 0x0a001f0098ad7f89 */ /* 0x000e2200000e0000 */
[----:B------:R-:W-:Y:S01]  /*3d80*/  ISETP.GT.AND P0, PT, R136, 0xf, PT ;  /* 0x0000000f8800780c */ /* 0x000fe20003f04270 */
[----:B------:R-:W-:Y:S01]  /*3d90*/  FMUL.FTZ R26, R26, R191 ;  /* 0x000000bf1a1a7220 */ /* 0x000fe20000410000 */
[----:B------:R-:W-:Y:S01]  /*3da0*/  FFMA.FTZ R159, R22, R155, R159 ;  /* 0x0000009b169f7223 */ /* 0x000fe2000001009f */
[----:B------:R-:W1:Y:S01]  /*3db0*/  SHFL.DOWN PT, R182, R29, 0x10, 0x1f ;  /* 0x0a001f001db67f89 */ /* 0x000e6200000e0000 */
[----:B------:R-:W-:Y:S01]  /*3dc0*/  FADD.FTZ R57, R160, R57 ;  /* 0x00000039a0397221 */ /* 0x000fe20000010000 */
[----:B------:R-:W-:Y:S01]  /*3dd0*/  FFMA.FTZ R26, R23, R165, R26 ;  /* 0x000000a5171a7223 */ /* 0x000fe2000001001a */
[----:B------:R-:W-:Y:S01]  /*3de0*/  FADD.FTZ R66, R209, R66 ;  /* 0x00000042d1427221 */ /* 0x000fe20000010000 */
[----:B------:R-:W-:-:S02]  /*3df0*/  FADD.FTZ R54, R159, R54 ;  /* 0x000000369f367221 */ /* 0x000fc40000010000 */
[----:B------:R-:W-:-:S04]  /*3e00*/  FADD.FTZ R55, R26, R55 ;  /* 0x000000371a377221 */ /* 0x000fc80000010000 */
        /* <DEDUP_REMOVED lines=15> */
.L_x_7833:
[----:B------:R-:W-:Y:S05]  /*3f00*/  BSYNC B0 ;  /* 0x0000000000007941 */ /* 0x000fea0003800000 */
.L_x_7832:
        /* <DEDUP_REMOVED lines=14> */
.L_x_7829:
[----:B------:R-:W-:Y:S01]  /*3ff0*/  BAR.SYNC.DEFER_BLOCKING 0x0 ;  /* 0x0000000000007b1d */ /* 0x000fe20000010000 */
[C---:B------:R-:W-:Y:S02]  /*4000*/  LEA R34, R136.reuse, UR5, 0x6 ;  /* 0x0000000588227c11 */ /* 0x040fe4000f8e30ff */
[----:B0-----:R-:W-:Y:S02]  /*4010*/  LEA R29, R136, UR5, 0x4 ;  /* 0x00000005881d7c11 */ /* 0x001fe4000f8e20ff */
[----:B------:R-:W-:-:S03]  /*4020*/  IADD3 R100, P1, R100, -0x800, RZ ;  /* 0xfffff80064647810 */ /* 0x000fc60007f3e0ff */
[----:B------:R-:W0:Y:S01]  /*4030*/  LDC.64 R6, c[0x0][0x388] ;  /* 0x0000e200ff067b82 */ /* 0x000e220000000a00 */
[----:B------:R-:W-:Y:S01]  /*4040*/  ULDC.64 UR4, c[0x0][0x390] ;  /* 0x0000e40000047ab9 */ /* 0x000fe20000000a00 */
[----:B------:R-:W-:Y:S02]  /*4050*/  IADD3 R98, P2, R98, -0x800, RZ ;  /* 0xfffff80062627810 */ /* 0x000fe40007f5e0ff */
[----:B------:R-:W-:Y:S02]  /*4060*/  IADD3 R96, P3, R96, -0x800, RZ ;  /* 0xfffff80060607810 */ /* 0x000fe40007f7e0ff */
[----:B------:R-:W-:Y:S02]  /*4070*/  IADD3.X R101, R101, -0x1, RZ, P1, !PT ;  /* 0xffffffff65657810 */ /* 0x000fe40000ffe4ff */
[----:B------:R-:W1:Y:S01]  /*4080*/  LDC.64 R8, c[0x0][0x3e0] ;  /* 0x0000f800ff087b82 */ /* 0x000e620000000a00 */
[----:B------:R-:W-:Y:S02]  /*4090*/  IADD3.X R99, R99, -0x1, RZ, P2, !PT ;  /* 0xffffffff63637810 */ /* 0x000fe400017fe4ff */
[----:B------:R-:W-:-:S05]  /*40a0*/  IADD3.X R97, R97, -0x1, RZ, P3, !PT ;  /* 0xffffffff61617810 */ /* 0x000fca0001ffe4ff */
        /* <DEDUP_REMOVED lines=11> */
[----:B------:R-:W5:Y:S01]  /*4160*/  LDS.128 R16, [R29+0x200] ;  /* 0x000200001d107984 */ /* 0x000f620000000c00 */
[----:B------:R-:W-:Y:S01]  /*4170*/  IMAD R6, R108, UR4, RZ ;  /* 0x000000046c067c24 */ /* 0x000fe2000f8e02ff */
[----:B------:R-:W-:Y:S01]  /*4180*/  IADD3 R5, R5, R3, RZ ;  /* 0x0000000305057210 */ /* 0x000fe20007ffe0ff */
[----:B--2---:R-:W-:Y:S01]  /*4190*/  IMAD R28, R30, UR17, RZ ;  /* 0x000000111e1c7c24 */ /* 0x004fe2000f8e02ff */
[----:B------:R-:W2:Y:S01]  /*41a0*/  LDS.128 R20, [R29+0x400] ;  /* 0x000400001d147984 */ /* 0x000ea20000000c00 */
[C---:B------:R-:W-:Y:S02]  /*41b0*/  IMAD R3, R105.reuse, UR5, R6 ;  /* 0x0000000569037c24 */ /* 0x040fe4000f8e0206 */
[----:B------:R-:W-:Y:S01]  /*41c0*/  IMAD.WIDE.U32 R4, R105, UR4, R4 ;  /* 0x0000000469047c25 */ /* 0x000fe2000f8e0004 */
[----:B------:R-:W4:Y:S01]  /*41d0*/  LDS.128 R24, [R29+0x600] ;  /* 0x000600001d187984 */ /* 0x000f220000000c00 */
[----:B------:R-:W-:-:S03]  /*41e0*/  ULDC.64 UR4, c[0x0][0x3b0] ;  /* 0x0000ec0000047ab9 */ /* 0x000fc60000000a00 */
        /* <DEDUP_REMOVED lines=11> */
[----:B-----5:R-:W-:Y:S03]  /*42a0*/  STG.E.128 desc[UR14][R4.64+0x200], R16 ;  /* 0x0002001004007986 */ /* 0x020fe6000c101d0e */
[----:B------:R-:W-:Y:S01]  /*42b0*/  FADD.FTZ R6, R3, R58 ;  /* 0x0000003a03067221 */ /* 0x000fe20000010000 */
[----:B------:R-:W-:Y:S01]  /*42c0*/  IMAD R3, R31, UR16, R28 ;  /* 0x000000101f037c24 */ /* 0x000fe2000f8e021c */
[----:B--2---:R-:W-:Y:S04]  /*42d0*/  STG.E.128 desc[UR14][R4.64+0x400], R20 ;  /* 0x0004001404007986 */ /* 0x004fe8000c101d0e */
[----:B----4-:R1:W-:Y:S01]  /*42e0*/  STG.E.128 desc[UR14][R4.64+0x600], R24 ;  /* 0x0006001804007986 */ /* 0x0103e2000c101d0e */
[----:B------:R-:W-:Y:S01]  /*42f0*/  BAR.SYNC.DEFER_BLOCKING 0x0 ;  /* 0x0000000000007b1d */ /* 0x000fe20000010000 */
[----:B-1----:R-:W-:-:S05]  /*4300*/  IMAD.WIDE.U32 R4, R30, UR16, R74 ;  /* 0x000000101e047c25 */ /* 0x002fca000f8e004a */
[----:B------:R-:W-:Y:S01]  /*4310*/  IADD3 R5, R5, R3, RZ ;  /* 0x0000000305057210 */ /* 0x000fe20007ffe0ff */
[----:B------:R-:W-:Y:S02]  /*4320*/  STS.128 [R34], R52 ;  /* 0x0000003422007388 */ /* 0x000fe40000000c00 */
[----:B------:R-:W-:Y:S02]  /*4330*/  IMAD.WIDE.U32 R4, R105, UR4, R4 ;  /* 0x0000000469047c25 */ /* 0x000fe4000f8e0004 */
[----:B------:R1:W-:Y:S04]  /*4340*/  STS.128 [R34+0x10], R56 ;  /* 0x0000103822007388 */ /* 0x0003e80000000c00 */
[----:B------:R2:W-:Y:S04]  /*4350*/  STS.128 [R34+0x20], R60 ;  /* 0x0000203c22007388 */ /* 0x0005e80000000c00 */
[----:B------:R3:W-:Y:S01]  /*4360*/  STS.128 [R34+0x30], R64 ;  /* 0x0000304022007388 */ /* 0x0007e20000000c00 */
[----:B------:R-:W-:-:S03]  /*4370*/  NOP ;  /* 0x0000000000007918 */ /* 0x000fc60000000000 */
[----:B------:R-:W4:Y:S01]  /*4380*/  LDS.128 R8, [R29] ;  /* 0x000000001d087984 */ /* 0x000f220000000c00 */
[----:B-1----:R-:W-:Y:S01]  /*4390*/  FADD.FTZ R59, R6, R59 ;  /* 0x0000003b063b7221 */ /* 0x002fe20000010000 */
[----:B------:R-:W-:Y:S02]  /*43a0*/  IMAD R6, R108, UR4, RZ ;  /* 0x000000046c067c24 */ /* 0x000fe4000f8e02ff */
[----:B------:R-:W1:Y:S01]  /*43b0*/  LDS.128 R12, [R29+0x200] ;  /* 0x000200001d0c7984 */ /* 0x000e620000000c00 */
[----:B--2---:R-:W-:Y:S01]  /*43c0*/  FADD.FTZ R60, R59, R60 ;  /* 0x0000003c3b3c7221 */ /* 0x004fe20000010000 */
[----:B------:R-:W-:Y:S01]  /*43d0*/  IMAD R3, R105, UR5, R6 ;  /* 0x0000000569037c24 */ /* 0x000fe2000f8e0206 */
[----:B0-----:R-:W-:Y:S01]  /*43e0*/  LEA R6, P0, R4, R32, 0x2 ;  /* 0x0000002004067211 */ /* 0x001fe200078010ff */
[----:B------:R-:W0:Y:S01]  /*43f0*/  LDS.128 R16, [R29+0x400] ;  /* 0x000400001d107984 */ /* 0x000e220000000c00 */
        /* <DEDUP_REMOVED lines=9> */
[----:B------:R-:W-:-:S03]  /*4490*/  IADD3 R2, R2, -0x1, RZ ;  /* 0xffffffff02027810 */ /* 0x000fc60007ffe0ff */
[----:B------:R-:W-:-:S04]  /*44a0*/  FADD.FTZ R65, R64, R65 ;  /* 0x0000004140417221 */ /* 0x000fc80000010000 */
[----:B------:R-:W-:-:S04]  /*44b0*/  FADD.FTZ R66, R65, R66 ;  /* 0x0000004241427221 */ /* 0x000fc80000010000 */
[----:B------:R-:W-:Y:S01]  /*44c0*/  FADD.FTZ R103, R66, R67 ;  /* 0x0000004342677221 */ /* 0x000fe20000010000 */
[----:B----4-:R3:W-:Y:S04]  /*44d0*/  STG.E.128 desc[UR14][R4.64], R8 ;  /* 0x0000000804007986 */ /* 0x0107e8000c101d0e */
[----:B-1----:R3:W-:Y:S04]  /*44e0*/  STG.E.128 desc[UR14][R4.64+0x200], R12 ;  /* 0x0002000c04007986 */ /* 0x0027e8000c101d0e */
[----:B0-----:R3:W-:Y:S04]  /*44f0*/  STG.E.128 desc[UR14][R4.64+0x400], R16 ;  /* 0x0004001004007986 */ /* 0x0017e8000c101d0e */
[----:B--2---:R3:W-:Y:S01]  /*4500*/  STG.E.128 desc[UR14][R4.64+0x600], R20 ;  /* 0x0006001404007986 */ /* 0x0047e2000c101d0e */
[----:B------:R-:W-:Y:S05]  /*4510*/  @P0 BRA `(.L_x_7835) ;  /* 0xffffffc000480947 */ /* 0x000fea000383ffff */
.L_x_7827:
[----:B------:R-:W-:Y:S02]  /*4520*/  ULDC.64 UR4, c[0x0][0x3d8] ;  /* 0x0000f60000047ab9 */ /* 0x000fe40000000a00 */
[----:B------:R-:W-:-:S04]  /*4530*/  ISETP.NE.U32.AND P0, PT, RZ, UR4, PT ;  /* 0x00000004ff007c0c */ /* 0x000fc8000bf05070 */
[----:B------:R-:W-:-:S13]  /*4540*/  ISETP.NE.AND.EX P0, PT, RZ, UR5, PT, P0 ;  /* 0x00000005ff007c0c */ /* 0x000fda000bf05300 */
[----:B------:R-:W-:Y:S05]  /*4550*/  @!P0 BRA `(.L_x_7836) ;  /* 0x00000000005c8947 */ /* 0x000fea0003800000 */
[----:B------:R-:W0:Y:S01]  /*4560*/  SHFL.DOWN P0, R0, R107, 0x1, 0x1f ;  /* 0x08201f006b007f89 */ /* 0x000e220000000000 */
[----:B------:R-:W-:Y:S01]  /*4570*/  BSSY B0, `(.L_x_7836) ;  /* 0x0000015000007945 */ /* 0x000fe20003800000 */
[----:B---3--:R-:W1:Y:S01]  /*4580*/  S2R R4, SR_LANEID ;  /* 0x0000000000047919 */ /* 0x008e620000000000 */
        /* <DEDUP_REMOVED lines=19> */
.L_x_7837:
[----:B------:R-:W-:Y:S05]  /*46c0*/  BSYNC B0 ;  /* 0x0000000000007941 */ /* 0x000fea0003800000 */
.L_x_7836:
[----:B------:R-:W-:Y:S01]  /*46d0*/  ULDC.64 UR4, c[0x0][0x3f8] ;  /* 0x0000fe0000047ab9 */ /* 0x000fe20000000a00 */
[----:B------:R-:W-:Y:S01]  /*46e0*/  BSSY B0, `(.L_x_7838) ;  /* 0x000001d000007945 */ /* 0x000fe20003800000 */
[----:B------:R-:W-:-:S04]  /*46f0*/  ISETP.NE.U32.AND P0, PT, RZ, UR4, PT ;  /* 0x00000004ff007c0c */ /* 0x000fc8000bf05070 */
[----:B------:R-:W-:-:S13]  /*4700*/  ISETP.NE.AND.EX P0, PT, RZ, UR5, PT, P0 ;  /* 0x00000005ff007c0c */ /* 0x000fda000bf05300 */
[----:B------:R-:W-:Y:S05]  /*4710*/  @!P0 BRA `(.L_x_7839) ;  /* 0x0000000000608947 */ /* 0x000fea0003800000 */
[----:B------:R-:W-:Y:S06]  /*4720*/  BAR.SYNC.DEFER_BLOCKING 0x0 ;  /* 0x0000000000007b1d */ /* 0x000fec0000010000 */
[----:B------:R-:W2:Y:S01]  /*4730*/  SHFL.DOWN P0, R0, R103, 0x1, 0x1f ;  /* 0x08201f0067007f89 */ /* 0x000ea20000000000 */
[----:B01-3--:R-:W0:Y:S01]  /*4740*/  S2R R4, SR_LANEID ;  /* 0x0000000000047919 */ /* 0x00be220000000000 */
        /* <DEDUP_REMOVED lines=21> */
.L_x_7839:
[----:B---3--:R-:W2:Y:S02]  /*48a0*/  S2R R21, SR_TID.X ;  /* 0x0000000000157919 */ /* 0x008ea40000002100 */
.L_x_7840:
[----:B------:R-:W-:Y:S05]  /*48b0*/  BSYNC B0 ;  /* 0x0000000000007941 */ /* 0x000fea0003800000 */
.L_x_7838:
        /* <DEDUP_REMOVED lines=8> */
[C---:B01----:R-:W-:Y:S01]  /*4940*/  IMAD R4, R108.reuse, UR8, RZ ;  /* 0x000000086c047c24 */ /* 0x043fe2000f8e02ff */
        /* <DEDUP_REMOVED lines=34> */
.L_x_7842:
        /* <DEDUP_REMOVED lines=55> */
.L_x_7841:
[----:B------:R-:W-:Y:S05]  /*4ee0*/  EXIT ;  /* 0x000000000000794d */ /* 0x000fea0003800000 */
.L_x_7843:
        /* <DEDUP_REMOVED lines=9> */
.L_x_10993:


//--------------------- .text._Z25selective_scan_bwd_kernelI32Selective_Scan_bwd_kernel_traitsILi32ELi16ELb1ELb0ELb0ELb1ELb0EffEEv12SSMParamsBwd --------------------------
	.section	.text._Z25selective_scan_bwd_kernelI32Selective_Scan_bwd_kernel_traitsILi32ELi16ELb1ELb0ELb0ELb1ELb0EffEEv12SSMParamsBwd,"ax",@progbits
	.align	128
        .global         _Z25selective_scan_bwd_kernelI32Selective_Scan_bwd_kernel_traitsILi32ELi16ELb1ELb0ELb0ELb1ELb0EffEEv12SSMParamsBwd
        .type           _Z25selective_scan_bwd_kernelI32Selective_Scan_bwd_kernel_traitsILi32ELi16ELb1ELb0ELb0ELb1ELb0EffEEv12SSMParamsBwd,@function
        .size           _Z25selective_scan_bwd_kernelI32Selective_Scan_bwd_kernel_traitsILi32ELi16ELb1ELb0ELb0ELb1ELb0EffEEv12SSMParamsBwd,(.L_x_10994 - _Z25selective_scan_bwd_kernelI32Selective_Scan_bwd_kernel_traitsILi32ELi16ELb1ELb0ELb0ELb1ELb0EffEEv12SSMParamsBwd)
        .other          _Z25selective_scan_bwd_kernelI32Selective_Scan_bwd_kernel_traitsILi32ELi16ELb1ELb0ELb0ELb1ELb0EffEEv12SSMParamsBwd,@"STO_CUDA_ENTRY STV_DEFAULT"
_Z25selective_scan_bwd_kernelI32Selective_Scan_bwd_kernel_traitsILi32ELi16ELb1ELb0ELb0ELb1ELb0EffEEv12SSMParamsBwd:
.text._Z25selective_scan_bwd_kernelI32Selective_Scan_bwd_kernel_traitsILi32ELi16ELb1ELb0ELb0ELb1ELb0EffEEv12SSMParamsBwd:
        /* <DEDUP_REMOVED lines=96> */
[----:B0-----:R-:W-:-:S07]  /*0600*/  LOP3.LUT R177, R86, 0x1f, RZ, 0xc0, !PT ;  /* 0x0000001f56b17812 */ /* 0x001fce00078ec0ff */
.L_x_7883:
[----:B------:R-:W-:Y:S01]  /*0610*/  BAR.SYNC.DEFER_BLOCKING 0x0 ;  /* 0x0000000000007b1d */ /* 0x000fe20000010000 */
[----:B0-----:R-:W-:-:S04]  /*0620*/  SHF.L.U32 R2, R86, 0x2, RZ ;  /* 0x0000000256027819 */ /* 0x001fc800000006ff */
[----:B------:R-:W-:-:S04]  /*0630*/  LOP3.LUT R3, R2, 0xffffff80, RZ, 0xc0, !PT ;  /* 0xffffff8002037812 */ /* 0x000fc800078ec0ff */
[----:B------:R-:W-:-:S05]  /*0640*/  LOP3.LUT R49, R3, 0x1f, R86, 0xf8, !PT ;  /* 0x0000001f03317812 */ /* 0x000fca00078ef856 */
[----:B------:R-:W-:-:S05]  /*0650*/  IMAD.WIDE R2, R49, 0x10, R90 ;  /* 0x0000001031027825 */ /* 0x000fca00078e025a */
[----:B------:R-:W3:Y:S04]  /*0660*/  LDG.E.128 R4, desc[UR14][R2.64] ;  /* 0x0000000e02047981 */ /* 0x000ee8000c1e1d00 */
[----:B------:R-:W4:Y:S04]  /*0670*/  LDG.E.128 R8, desc[UR14][R2.64+0x200] ;  /* 0x0002000e02087981 */ /* 0x000f28000c1e1d00 */
[----:B------:R-:W4:Y:S04]  /*0680*/  LDG.E.128 R12, desc[UR14][R2.64+0x400] ;  /* 0x0004000e020c7981 */ /* 0x000f28000c1e1d00 */
[----:B------:R0:W4:Y:S01]  /*0690*/  LDG.E.128 R16, desc[UR14][R2.64+0x600] ;  /* 0x0006000e02107981 */ /* 0x000122000c1e1d00 */
[----:B------:R-:W-:Y:S01]  /*06a0*/  MOV R94, 0x400 ;  /* 0x00000400005e7802 */ /* 0x000fe20000000f00 */
[----:B------:R-:W2:Y:S01]  /*06b0*/  S2R R21, SR_CgaCtaId ;  /* 0x0000000000157919 */ /* 0x000ea20000008800 */
[----:B0-----:R-:W-:-:S02]  /*06c0*/  IMAD.WIDE R2, R49, 0x10, R68 ;  /* 0x0000001031027825 */ /* 0x001fc400078e0244 */
[----:B--2---:R-:W-:-:S04]  /*06d0*/  LEA R94, R21, R94, 0x18 ;  /* 0x0000005e155e7211 */ /* 0x004fc800078ec0ff */
[CC--:B------:R-:W-:Y:S02]  /*06e0*/  LEA R50, R87.reuse, R94.reuse, 0x4 ;  /* 0x0000005e57327211 */ /* 0x0c0fe400078e20ff */
[----:B------:R-:W-:-:S03]  /*06f0*/  LEA R51, R87, R94, 0x6 ;  /* 0x0000005e57337211 */ /* 0x000fc600078e30ff */
[----:B---3--:R0:W-:Y:S04]  /*0700*/  STS.128 [R50], R4 ;  /* 0x0000000432007388 */ /* 0x0081e80000000c00 */
[----:B----4-:R2:W-:Y:S04]  /*0710*/  STS.128 [R50+0x200], R8 ;  /* 0x0002000832007388 */ /* 0x0105e80000000c00 */
[----:B------:R3:W-:Y:S04]  /*0720*/  STS.128 [R50+0x400], R12 ;  /* 0x0004000c32007388 */ /* 0x0007e80000000c00 */
        /* <DEDUP_REMOVED lines=10> */
[----:B----4-:R0:W4:Y:S01]  /*07d0*/  LDG.E.128 R16, desc[UR14][R2.64+0x600] ;  /* 0x0006000e02107981 */ /* 0x010122000c1e1d00 */
[----:B------:R-:W-:Y:S01]  /*07e0*/  IMAD.WIDE R48, R49, 0x10, R92 ;  /* 0x0000001031307825 */ /* 0x000fe200078e025c */
[----:B0-----:R-:W0:Y:S02]  /*07f0*/  LDC R2, c[0x0][0x21c] ;  /* 0x00008700ff027b82 */ /* 0x001e240000000800 */
[----:B------:R-:W-:Y:S04]  /*0800*/  STS.128 [R50], R4 ;  /* 0x0000000432007388 */ /* 0x000fe80000000c00 */
[----:B--2---:R-:W-:Y:S04]  /*0810*/  STS.128 [R50+0x200], R8 ;  /* 0x0002000832007388 */ /* 0x004fe80000000c00 */
[----:B---3--:R-:W-:Y:S04]  /*0820*/  STS.128 [R50+0x400], R12 ;  /* 0x0004000c32007388 */ /* 0x008fe80000000c00 */
[----:B----4-:R-:W-:Y:S01]  /*0830*/  STS.128 [R50+0x600], R16 ;  /* 0x0006001032007388 */ /* 0x010fe20000000c00 */
        /* <DEDUP_REMOVED lines=66> */
.L_x_7846:
[----:B------:R-:W-:Y:S05]  /*0c60*/  BSYNC B0 ;  /* 0x0000000000007941 */ /* 0x000fea0003800000 */
.L_x_7845:
        /* <DEDUP_REMOVED lines=35> */
.L_x_7848:
[----:B------:R-:W-:Y:S05]  /*0ea0*/  BSYNC B0 ;  /* 0x0000000000007941 */ /* 0x000fea0003800000 */
.L_x_7847:
        /* <DEDUP_REMOVED lines=35> */
.L_x_7850:
[----:B------:R-:W-:Y:S05]  /*10e0*/  BSYNC B0 ;  /* 0x0000000000007941 */ /* 0x000fea0003800000 */
.L_x_7849:
        /* <DEDUP_REMOVED lines=35> */
.L_x_7852:
[----:B------:R-:W-:Y:S05]  /*1320*/  BSYNC B0 ;  /* 0x0000000000007941 */ /* 0x000fea0003800000 */
.L_x_7851:
        /* <DEDUP_REMOVED lines=35> */
.L_x_7854:
[----:B------:R-:W-:Y:S05]  /*1560*/  BSYNC B0 ;  /* 0x0000000000007941 */ /* 0x000fea0003800000 */
.L_x_7853:
        /* <DEDUP_REMOVED lines=40> */
.L_x_7856:
[----:B------:R-:W-:Y:S05]  /*17f0*/  BSYNC B0 ;  /* 0x0000000000007941 */ /* 0x000fea0003800000 */
.L_x_7855:
        /* <DEDUP_REMOVED lines=38> */
.L_x_7858:
[----:B------:R-:W-:Y:S05]  /*1a60*/  BSYNC B0 ;  /* 0x0000000000007941 */ /* 0x000fea0003800000 */
.L_x_7857:
        /* <DEDUP_REMOVED lines=38> */
.L_x_7860:
[----:B------:R-:W-:Y:S05]  /*1cd0*/  BSYNC B0 ;  /* 0x0000000000007941 */ /* 0x000fea0003800000 */
.L_x_7859:
        /* <DEDUP_REMOVED lines=38> */
.L_x_7862:
[----:B------:R-:W-:Y:S05]  /*1f40*/  BSYNC B0 ;  /* 0x0000000000007941 */ /* 0x000fea0003800000 */
.L_x_7861:
        /* <DEDUP_REMOVED lines=38> */
.L_x_7864:
[----:B------:R-:W-:Y:S05]  /*21b0*/  BSYNC B0 ;  /* 0x0000000000007941 */ /* 0x000fea0003800000 */
.L_x_7863:
        /* <DEDUP_REMOVED lines=40> */
.L_x_7866:
[----:B------:R-:W-:Y:S05]  /*2440*/  BSYNC B0 ;  /* 0x0000000000007941 */ /* 0x000fea0003800000 */
.L_x_7865:
        /* <DEDUP_REMOVED lines=33> */
.L_x_7868:
[----:B------:R-:W-:Y:S05]  /*2660*/  BSYNC B0 ;  /* 0x0000000000007941 */ /* 0x000fea0003800000 */
.L_x_7867:
        /* <DEDUP_REMOVED lines=33> */
.L_x_7870:
[----:B------:R-:W-:Y:S05]  /*2880*/  BSYNC B0 ;  /* 0x0000000000007941 */ /* 0x000fea0003800000 */
.L_x_7869:
        /* <DEDUP_REMOVED lines=33> */
.L_x_7872:
[----:B------:R-:W-:Y:S05]  /*2aa0*/  BSYNC B0 ;  /* 0x0000000000007941 */ /* 0x000fea0003800000 */
.L_x_7871:
        /* <DEDUP_REMOVED lines=33> */
.L_x_7874:
[----:B------:R-:W-:Y:S05]  /*2cc0*/  BSYNC B0 ;  /* 0x0000000000007941 */ /* 0x000fea0003800000 */
.L_x_7873:
        /* <DEDUP_REMOVED lines=33> */
.L_x_7876:
[----:B------:R-:W-:Y:S05]  /*2ee0*/  BSYNC B0 ;  /* 0x0000000000007941 */ /* 0x000fea0003800000 */
.L_x_7875:
        /* <DEDUP_REMOVED lines=19> */
[C---:B-1----:R-:W-:Y:S01]  /*3020*/  IADD3 R3, R88.reuse, -0x1, RZ ;  /* 0xffffffff58037810 */ /* 0x042fe20007ffe0ff */
[----:B------:R-:W-:Y:S01]  /*3030*/  ULDC.64 UR4, c[0x0][0x230] ;  /* 0x00008c0000047ab9 */ /* 0x000fe20000000a00 */
[----:B------:R-:W0:Y:S01]  /*3040*/  LDC.64 R130, c[0x0][0x2d8] ;  /* 0x0000b600ff827b82 */ /* 0x000e220000000a00 */
[----:B------:R-:W-:Y:S01]  /*3050*/  IADD3 R77, R88, -0x2, RZ ;  /* 0xfffffffe584d7810 */ /* 0x000fe20007ffe0ff */
[C---:B------:R-:W-:Y:S01]  /*3060*/  IMAD.WIDE.U32 R80, R0.reuse, UR4, RZ ;  /* 0x0000000400507c25 */ /* 0x040fe2000f8e00ff */
[----:B------:R-:W-:Y:S01]  /*3070*/  LEA.HI R67, R3, R3, RZ, 0x1 ;  /* 0x0000000303437211 */ /* 0x000fe200078f08ff */
[----:B------:R-:W-:Y:S01]  /*3080*/  ULDC.64 UR6, c[0x0][0x268] ;  /* 0x00009a0000067ab9 */ /* 0x000fe20000000a00 */
[----:B------:R-:W-:Y:S01]  /*3090*/  MOV R122, R94 ;  /* 0x0000005e007a7202 */ /* 0x000fe20000000f00 */
[----:B------:R-:W-:Y:S01]  /*30a0*/  IMAD R119, R77, R2, RZ ;  /* 0x000000024d777224 */ /* 0x000fe200078e02ff */
[----:B------:R-:W-:Y:S01]  /*30b0*/  LOP3.LUT R76, R67, 0xfffffe, RZ, 0xc0, !PT ;  /* 0x00fffffe434c7812 */ /* 0x000fe200078ec0ff */
[C---:B------:R-:W-:Y:S01]  /*30c0*/  IMAD R67, R83.reuse, UR4, RZ ;  /* 0x0000000453437c24 */ /* 0x040fe2000f8e02ff */
[----:B------:R-:W1:Y:S01]  /*30d0*/  LDC.64 R128, c[0x0][0x2d0] ;  /* 0x0000b400ff807b82 */ /* 0x000e620000000a00 */
[----:B------:R-:W-:Y:S01]  /*30e0*/  IMAD R115, R83, UR6, RZ ;  /* 0x0000000653737c24 */ /* 0x000fe2000f8e02ff */
[----:B------:R-:W-:Y:S01]  /*30f0*/  IADD3 R125, R3, -R76, RZ ;  /* 0x8000004c037d7210 */ /* 0x000fe20007ffe0ff */
[C---:B------:R-:W-:Y:S01]  /*3100*/  IMAD R67, R0.reuse, UR5, R67 ;  /* 0x0000000500437c24 */ /* 0x040fe2000f8e0243 */
[----:B------:R-:W-:Y:S01]  /*3110*/  ULDC.64 UR4, c[0x0][0x248] ;  /* 0x0000920000047ab9 */ /* 0x000fe20000000a00 */
[----:B------:R-:W-:-:S03]  /*3120*/  IMAD.WIDE.U32 R112, R0, UR6, RZ ;  /* 0x0000000600707c25 */ /* 0x000fc6000f8e00ff */
[----:B------:R-:W2:Y:S01]  /*3130*/  LDC.64 R132, c[0x0][0x2e0] ;  /* 0x0000b800ff847b82 */ /* 0x000ea20000000a00 */
[----:B------:R-:W-:Y:S01]  /*3140*/  IMAD R111, R83, UR4, RZ ;  /* 0x00000004536f7c24 */ /* 0x000fe2000f8e02ff */
[----:B------:R-:W-:Y:S01]  /*3150*/  IADD3 R117, R81, R67, RZ ;  /* 0x0000004351757210 */ /* 0x000fe20007ffe0ff */
[----:B------:R-:W-:Y:S01]  /*3160*/  IMAD.WIDE.U32 R120, R0, UR4, RZ ;  /* 0x0000000400787c25 */ /* 0x000fe2000f8e00ff */
[----:B------:R-:W-:-:S03]  /*3170*/  UMOV UR4, URZ ;  /* 0x0000003f00047c82 */ /* 0x000fc60008000000 */
[C---:B------:R-:W-:Y:S01]  /*3180*/  IMAD R123, R0.reuse, UR5, R111 ;  /* 0x00000005007b7c24 */ /* 0x040fe2000f8e026f */
[----:B------:R-:W3:Y:S01]  /*3190*/  LDC.64 R78, c[0x0][0x270] ;  /* 0x00009c00ff4e7b82 */ /* 0x000ee20000000a00 */
[----:B------:R-:W-:Y:S01]  /*31a0*/  IMAD R127, R0, UR7, R115 ;  /* 0x00000007007f7c24 */ /* 0x000fe2000f8e0273 */
[----:B0-----:R-:W-:Y:S01]  /*31b0*/  LEA R115, P1, R120, R130, 0x2 ;  /* 0x0000008278737211 */ /* 0x001fe200078210ff */
[----:B------:R-:W-:Y:S01]  /*31c0*/  IMAD.WIDE R118, R119, 0x8, R74 ;  /* 0x0000000877767825 */ /* 0x000fe200078e024a */
[----:B------:R-:W-:Y:S01]  /*31d0*/  IADD3 R67, R121, R123, RZ ;  /* 0x0000007b79437210 */ /* 0x000fe20007ffe0ff */
[----:B------:R-:W-:Y:S01]  /*31e0*/  ULDC UR5, c[0x0][0x224] ;  /* 0x0000890000057ab9 */ /* 0x000fe20000000800 */
[----:B------:R-:W-:Y:S02]  /*31f0*/  IADD3 R121, R113, R127, RZ ;  /* 0x0000007f71797210 */ /* 0x000fe40007ffe0ff */
[----:B------:R-:W0:Y:S01]  /*3200*/  LDC.64 R76, c[0x0][0x250] ;  /* 0x00009400ff4c7b82 */ /* 0x000e220000000a00 */
[----:B-1----:R-:W-:-:S02]  /*3210*/  LEA R114, P0, R80, R128, 0x2 ;  /* 0x0000008050727211 */ /* 0x002fc400078010ff */
[----:B------:R-:W-:Y:S01]  /*3220*/  LEA.HI.X R120, R120, R131, R67, 0x2, P1 ;  /* 0x0000008378787211 */ /* 0x000fe200008f1443 */
[----:B------:R-:W-:Y:S01]  /*3230*/  HFMA2.MMA R67, -RZ, RZ, 0, 0 ;  /* 0x00000000ff437435 */ /* 0x000fe200000001ff */
[----:B------:R-:W-:Y:S02]  /*3240*/  LEA.HI.X R117, R80, R129, R117, 0x2, P0 ;  /* 0x0000008150757211 */ /* 0x000fe400000f1475 */
[----:B------:R-:W-:Y:S01]  /*3250*/  MOV R123, R94 ;  /* 0x0000005e007b7202 */ /* 0x000fe20000000f00 */
[----:B------:R-:W1:Y:S01]  /*3260*/  LDC.64 R2, c[0x0][0x238] ;  /* 0x00008e00ff027b82 */ /* 0x000e620000000a00 */
[----:B--2---:R-:W-:-:S04]  /*3270*/  LEA R116, P2, R112, R132, 0x2 ;  /* 0x0000008470747211 */ /* 0x004fc800078410ff */
[----:B------:R-:W-:-:S03]  /*3280*/  LEA.HI.X R121, R112, R133, R121, 0x2, P2 ;  /* 0x0000008570797211 */ /* 0x000fc600010f1479 */
[----:B------:R-:W2:Y:S01]  /*3290*/  LDC R111, c[0x0][0x224] ;  /* 0x00008900ff6f7b82 */ /* 0x000ea20000000800 */
[----:B---3--:R-:W-:Y:S02]  /*32a0*/  SHF.L.U64.HI R124, R78, 0x2, R79 ;  /* 0x000000024e7c7819 */ /* 0x008fe4000001024f */
[----:B------:R-:W-:-:S05]  /*32b0*/  SHF.L.U32 R79, R125, 0x8, RZ ;  /* 0x000000087d4f7819 */ /* 0x000fca00000006ff */
[----:B------:R-:W3:Y:S01]  /*32c0*/  LDC R179, c[0x0][0x21c] ;  /* 0x00008700ffb37b82 */ /* 0x000ee20000000800 */
[----:B0-----:R-:W-:Y:S02]  /*32d0*/  SHF.L.U64.HI R77, R76, 0x2, R77 ;  /* 0x000000024c4d7819 */ /* 0x001fe4000001024d */
[----:B-1----:R-:W-:-:S07]  /*32e0*/  SHF.L.U64.HI R126, R2, 0x2, R3 ;  /* 0x00000002027e7819 */ /* 0x002fce0000010203 */
.L_x_7882:
[----:B------:R-:W-:Y:S02]  /*32f0*/  MOV R80, R114 ;  /* 0x0000007200507202 */ /* 0x000fe40000000f00 */
[----:B------:R-:W-:-:S05]  /*3300*/  MOV R81, R117 ;  /* 0x0000007500517202 */ /* 0x000fca0000000f00 */
[----:B0-----:R0:W4:Y:S01]  /*3310*/  LDG.E R112, desc[UR14][R80.64] ;  /* 0x0000000e50707981 */ /* 0x001122000c1e1900 */
[----:B------:R-:W-:Y:S02]  /*3320*/  MOV R128, R116 ;  /* 0x0000007400807202 */ /* 0x000fe40000000f00 */
[----:B------:R-:W-:-:S05]  /*3330*/  MOV R129, R121 ;  /* 0x0000007900817202 */ /* 0x000fca0000000f00 */
[----:B------:R-:W2:Y:S01]  /*3340*/  LDG.E R132, desc[UR14][R128.64] ;  /* 0x0000000e80847981 */ /* 0x000ea2000c1e1900 */
[----:B0-----:R-:W-:Y:S02]  /*3350*/  MOV R80, R115 ;  /* 0x0000007300507202 */ /* 0x001fe40000000f00 */
[----:B------:R-:W-:-:S05]  /*3360*/  MOV R81, R120 ;  /* 0x0000007800517202 */ /* 0x000fca0000000f00 */
[----:B------:R0:W2:Y:S01]  /*3370*/  LDG.E R113, desc[UR14][R80.64] ;  /* 0x0000000e50717981 */ /* 0x0000a2000c1e1900 */
[----:B------:R-:W1:Y:S01]  /*3380*/  S2R R3, SR_CgaCtaId ;  /* 0x0000000000037919 */ /* 0x000e620000008800 */
[----:B------:R-:W-:Y:S02]  /*3390*/  MOV R94, 0x400 ;  /* 0x00000400005e7802 */ /* 0x000fe40000000f00 */
[C---:B------:R-:W-:Y:S02]  /*33a0*/  ISETP.NE.AND P1, PT, R86.reuse, RZ, PT ;  /* 0x000000ff5600720c */ /* 0x040fe40003f25270 */
[----:B------:R-:W-:Y:S02]  /*33b0*/  IADD3 R134, R86, 0x200, RZ ;  /* 0x0000020056867810 */ /* 0x000fe40007ffe0ff */
[----:B------:R-:W-:Y:S02]  /*33c0*/  ISETP.NE.AND P0, PT, R177, RZ, PT ;  /* 0x000000ffb100720c */ /* 0x000fe40003f05270 */
[----:B-1----:R-:W-:-:S02]  /*33d0*/  LEA R94, R3, R94, 0x18 ;  /* 0x0000005e035e7211 */ /* 0x002fc400078ec0ff */
[----:B------:R-:W-:-:S04]  /*33e0*/  SEL R3, R79, R134, !P1 ;  /* 0x000000864f037207 */ /* 0x000fc80004800000 */
[----:B0-----:R-:W-:Y:S02]  /*33f0*/  LEA R81, R3, R94, 0x2 ;  /* 0x0000005e03517211 */ /* 0x001fe400078e10ff */
[----:B------:R-:W-:Y:S02]  /*3400*/  ISETP.LT.OR P2, PT, R88, 0x2, P0 ;  /* 0x000000025800780c */ /* 0x000fe40000741670 */
[----:B------:R-:W-:Y:S01]  /*3410*/  MOV R145, RZ ;  /* 0x000000ff00917202 */ /* 0x000fe20000000f00 */
        /* <DEDUP_REMOVED lines=14> */
[----:B----4-:R-:W-:-:S04]  /*3500*/  FMUL.FTZ R167, R112, 1.4426950216293334961 ;  /* 0x3fb8aa3b70a77820 */ /* 0x010fc80000410000 */
[----:B------:R-:W-:-:S06]  /*3510*/  FMUL.FTZ R130, R167, R101 ;  /* 0x00000065a7827220 */ /* 0x000fcc0000410000 */
[----:B------:R-:W0:Y:S02]  /*3520*/  MUFU.EX2 R130, R130 ;  /* 0x0000008200827308 */ /* 0x000e240000000800 */
[----:B0-----:R0:W-:Y:S01]  /*3530*/  STS [R81+0xa88], R130 ;  /* 0x000a888251007388 */ /* 0x0011e20000000800 */
[----:B------:R-:W-:Y:S06]  /*3540*/  BAR.SYNC.DEFER_BLOCKING 0x0 ;  /* 0x0000000000007b1d */ /* 0x000fec0000010000 */
[----:B------:R0:W5:Y:S01]  /*3550*/  @!P2 LDG.E R145, desc[UR14][R118.64+0x4] ;  /* 0x0000040e7691a981 */ /* 0x000162000c1e1900 */
[----:B------:R-:W-:-:S13]  /*3560*/  ISETP.NE.AND P2, PT, R86, 0x1f, PT ;  /* 0x0000001f5600780c */ /* 0x000fda0003f45270 */
[----:B------:R-:W-:-:S06]  /*3570*/  @P2 LEA R174, R86, R94, 0x2 ;  /* 0x0000005e56ae2211 */ /* 0x000fcc00078e10ff */
[----:B------:R-:W1:Y:S01]  /*3580*/  @P2 LDS R174, [R174+0x128c] ;  /* 0x00128c00aeae2984 */ /* 0x000e620000000800 */
[----:B--2---:R-:W-:Y:S01]  /*3590*/  FMUL.FTZ R80, R113, R132 ;  /* 0x0000008471507220 */ /* 0x004fe20000410000 */
        /* <DEDUP_REMOVED lines=14> */
[----:B------:R-:W2:Y:S08]  /*3680*/  MUFU.EX2 R113, R113 ;  /* 0x0000007100717308 */ /* 0x000eb00000000800 */
[----:B------:R-:W4:Y:S08]  /*3690*/  MUFU.EX2 R3, R3 ;  /* 0x0000000300037308 */ /* 0x000f300000000800 */
        /* <DEDUP_REMOVED lines=11> */
[----:B------:R-:W0:Y:S01]  /*3750*/  MUFU.EX2 R125, R125 ;  /* 0x0000007d007d7308 */ /* 0x000e220000000800 */
[-C--:B------:R-:W-:Y:S01]  /*3760*/  FMUL.FTZ R170, R10, R80.reuse ;  /* 0x000000500aaa7220 */ /* 0x080fe20000410000 */
[----:B------:R-:W-:Y:S01]  /*3770*/  FMUL.FTZ R163, R11, R80 ;  /* 0x000000500ba37220 */ /* 0x000fe20000410000 */
[----:B------:R-:W-:Y:S01]  /*3780*/  FMUL.FTZ R132, R33, R100 ;  /* 0x0000006421847220 */ /* 0x000fe20000410000 */
        /* <DEDUP_REMOVED lines=12> */
[----:B--2---:R-:W-:Y:S01]  /*3850*/  FFMA.FTZ R169, R113, R163, R170 ;  /* 0x000000a371a97223 */ /* 0x004fe200000100aa */
[----:B01--4-:R-:W-:Y:S06]  /*3860*/  @P2 BRA `(.L_x_7879) ;  /* 0x0000000000202947 */ /* 0x013fec0003800000 */
        /* <DEDUP_REMOVED lines=8> */
.L_x_7879:
[----:B------:R-:W-:Y:S05]  /*38f0*/  BSYNC B0 ;  /* 0x0000000000007941 */ /* 0x000fea0003800000 */
.L_x_7878:
[----:B-1----:R-:W-:Y:S01]  /*3900*/  FMUL.FTZ R176, R113, R174 ;  /* 0x000000ae71b07220 */ /* 0x002fe20000410000 */
[----:B------:R-:W-:Y:S01]  /*3910*/  FMUL.FTZ R165, R8, R80 ;  /* 0x0000005008a57220 */ /* 0x000fe20000410000 */
[----:B------:R-:W-:Y:S01]  /*3920*/  FFMA.FTZ R169, R125, R169, R168 ;  /* 0x000000a97da97223 */ /* 0x000fe200000100a8 */
[----:B0-----:R-:W-:Y:S01]  /*3930*/  FMUL.FTZ R172, R167, R103 ;  /* 0x00000067a7ac7220 */ /* 0x001fe20000410000 */
[----:B------:R-:W-:Y:S01]  /*3940*/  FMUL.FTZ R81, R125, R176 ;  /* 0x000000b07d517220 */ /* 0x000fe20000410000 */
[----:B------:R-:W-:Y:S01]  /*3950*/  FMUL.FTZ R167, R15, R80 ;  /* 0x000000500fa77220 */ /* 0x000fe20000410000 */
[----:B------:R-:W-:Y:S01]  /*3960*/  FFMA.FTZ R169, R134, R169, R165 ;  /* 0x000000a986a97223 */ /* 0x000fe200000100a5 */
[----:B------:R-:W-:Y:S01]  /*3970*/  FMUL.FTZ R176, R130, R3 ;  /* 0x0000000382b07220 */ /* 0x000fe20000410000 */
[----:B------:R-:W-:Y:S01]  /*3980*/  FMUL.FTZ R81, R134, R81 ;  /* 0x0000005186517220 */ /* 0x000fe20000410000 */
[----:B------:R-:W0:Y:S01]  /*3990*/  MUFU.EX2 R172, R172 ;  /* 0x000000ac00ac7308 */ /* 0x000e220000000800 */
        /* <DEDUP_REMOVED lines=15> */
[C---:B------:R-:W-:Y:S01]  /*3a90*/  FMUL.FTZ R176, R131.reuse, R176 ;  /* 0x000000b083b07220 */ /* 0x040fe20000410000 */
[C---:B0-----:R-:W-:Y:S01]  /*3aa0*/  FFMA.FTZ R171, R172.reuse, R171, R157 ;  /* 0x000000abacab7223 */ /* 0x041fe2000001009d */
[----:B------:R-:W-:Y:S01]  /*3ab0*/  FFMA.FTZ R80, R131, R80, R154 ;  /* 0x0000005083507223 */ /* 0x000fe2000001009a */
[----:B------:R-:W-:Y:S01]  /*3ac0*/  FMUL.FTZ R169, R172, R81 ;  /* 0x00000051aca97220 */ /* 0x000fe20000410000 */
[C---:B------:R-:W-:Y:S01]  /*3ad0*/  FMUL.FTZ R81, R139.reuse, R176 ;  /* 0x000000b08b517220 */ /* 0x040fe20000410000 */
[C---:B------:R-:W-:Y:S01]  /*3ae0*/  FFMA.FTZ R171, R138.reuse, R171, R155 ;  /* 0x000000ab8aab7223 */ /* 0x040fe2000001009b */
[C---:B------:R-:W-:Y:S01]  /*3af0*/  FFMA.FTZ R80, R139.reuse, R80, R152 ;  /* 0x000000508b507223 */ /* 0x040fe20000010098 */
[C---:B------:R-:W-:Y:S01]  /*3b00*/  FMUL.FTZ R176, R138.reuse, R169 ;  /* 0x000000a98ab07220 */ /* 0x040fe20000410000 */
[C---:B------:R-:W-:Y:S01]  /*3b10*/  FMUL.FTZ R81, R138.reuse, R81 ;  /* 0x000000518a517220 */ /* 0x040fe20000410000 */
[C---:B------:R-:W-:Y:S01]  /*3b20*/  FFMA.FTZ R171, R139.reuse, R171, R162 ;  /* 0x000000ab8bab7223 */ /* 0x040fe200000100a2 */
[----:B------:R-:W-:Y:S01]  /*3b30*/  FFMA.FTZ R80, R138, R80, R149 ;  /* 0x000000508a507223 */ /* 0x000fe20000010095 */
[----:B------:R-:W-:Y:S01]  /*3b40*/  FMUL.FTZ R178, R139, R176 ;  /* 0x000000b08bb27220 */ /* 0x000fe20000410000 */
[C---:B------:R-:W-:Y:S01]  /*3b50*/  FMUL.FTZ R176, R172.reuse, R81 ;  /* 0x00000051acb07220 */ /* 0x040fe20000410000 */
        /* <DEDUP_REMOVED lines=31> */
[----:B------:R-:W-:Y:S01]  /*3d50*/  ISETP.GE.OR P0, PT, R88, UR5, P0 ;  /* 0x0000000558007c0c */ /* 0x000fe20008706670 */
[----:B------:R-:W-:Y:S01]  /*3d60*/  BSSY B0, `(.L_x_7880) ;  /* 0x0000116000007945 */ /* 0x000fe20003800000 */
[----:B------:R-:W-:Y:S04]  /*3d70*/  SHFL.UP PT, R81, R182, 0x1, RZ ;  /* 0x04200000b6517989 */ /* 0x000fe800000e00ff */
[----:B------:R-:W2:Y:S03]  /*3d80*/  SHFL.UP PT, R80, R175, 0x1, RZ ;  /* 0x04200000af507989 */ /* 0x000ea600000e00ff */
[C---:B0-----:R-:W-:Y:S01]  /*3d90*/  @P4 FFMA.FTZ R169, R176.reuse, R173, R169 ;  /* 0x000000adb0a94223 */ /* 0x041fe200000100a9 */
[----:B-1----:R-:W-:-:S04]  /*3da0*/  @P4 FMUL.FTZ R176, R176, R171 ;  /* 0x000000abb0b04220 */ /* 0x002fc80000410000 */
[----:B------:R-:W0:Y:S01]  /*3db0*/  SHFL.DOWN PT, R173, R169, 0x2, 0x1f ;  /* 0x08401f00a9ad7f89 */ /* 0x000e2200000e0000 */
[----:B------:R-:W-:-:S03]  /*3dc0*/  ISETP.GE.U32.AND P4, PT, R177, 0x1e, PT ;  /* 0x0000001eb100780c */ /* 0x000fc60003f86070 */
[----:B------:R-:W1:Y:S01]  /*3dd0*/  SHFL.DOWN PT, R171, R176, 0x2, 0x1f ;  /* 0x08401f00b0ab7f89 */ /* 0x000e6200000e0000 */
[C---:B--2---:R-:W-:Y:S01]  /*3de0*/  @P3 FFMA.FTZ R175, R182.reuse, R80, R175 ;  /* 0x00000050b6af3223 */ /* 0x044fe200000100af */
[----:B------:R-:W-:Y:S01]  /*3df0*/  @P3 FMUL.FTZ R182, R182, R81 ;  /* 0x00000051b6b63220 */ /* 0x000fe20000410000 */
[----:B------:R-:W-:-:S03]  /*3e00*/  ISETP.GE.AND P3, PT, R87, 0x2, PT ;  /* 0x000000025700780c */ /* 0x000fc60003f66270 */
[----:B------:R-:W2:Y:S04]  /*3e10*/  SHFL.UP PT, R80, R175, 0x2, RZ ;  /* 0x04400000af507989 */ /* 0x000ea800000e00ff */
[----:B------:R-:W4:Y:S01]  /*3e20*/  SHFL.UP PT, R81, R182, 0x2, RZ ;  /* 0x04400000b6517989 */ /* 0x000f2200000e00ff */
[C---:B0-----:R-:W-:Y:S01]  /*3e30*/  @!P4 FFMA.FTZ R169, R176.reuse, R173, R169 ;  /* 0x000000adb0a9c223 */ /* 0x041fe200000100a9 */
[----:B-1----:R-:W-:-:S04]  /*3e40*/  @!P4 FMUL.FTZ R176, R176, R171 ;  /* 0x000000abb0b0c220 */ /* 0x002fc80000410000 */
[----:B------:R-:W0:Y:S01]  /*3e50*/  SHFL.DOWN PT, R173, R169, 0x4, 0x1f ;  /* 0x08801f00a9ad7f89 */ /* 0x000e2200000e0000 */
[----:B------:R-:W-:-:S03]  /*3e60*/  ISETP.GE.U32.AND P4, PT, R177, 0x1c, PT ;  /* 0x0000001cb100780c */ /* 0x000fc60003f86070 */
[----:B------:R-:W1:Y:S01]  /*3e70*/  SHFL.DOWN PT, R171, R176, 0x4, 0x1f ;  /* 0x08801f00b0ab7f89 */ /* 0x000e6200000e0000 */
[C---:B--2---:R-:W-:Y:S01]  /*3e80*/  @P3 FFMA.FTZ R175, R182.reuse, R80, R175 ;  /* 0x00000050b6af3223 */ /* 0x044fe200000100af */
[----:B----4-:R-:W-:-:S04]  /*3e90*/  @P3 FMUL.FTZ R182, R182, R81 ;  /* 0x00000051b6b63220 */ /* 0x010fc80000410000 */
[----:B------:R-:W2:Y:S01]  /*3ea0*/  SHFL.UP PT, R80, R175, 0x4, RZ ;  /* 0x04800000af507989 */ /* 0x000ea200000e00ff */
[----:B------:R-:W-:-:S03]  /*3eb0*/  ISETP.GE.AND P3, PT, R87, 0x4, PT ;  /* 0x000000045700780c */ /* 0x000fc60003f66270 */
[----:B------:R-:W4:Y:S01]  /*3ec0*/  SHFL.UP PT, R81, R182, 0x4, RZ ;  /* 0x04800000b6517989 */ /* 0x000f2200000e00ff */
[C---:B0-----:R-:W-:Y:S01]  /*3ed0*/  @!P4 FFMA.FTZ R169, R176.reuse, R173, R169 ;  /* 0x000000adb0a9c223 */ /* 0x041fe200000100a9 */
[----:B-1----:R-:W-:-:S04]  /*3ee0*/  @!P4 FMUL.FTZ R176, R176, R171 ;  /* 0x000000abb0b0c220 */ /* 0x002fc80000410000 */
[----:B------:R-:W0:Y:S04]  /*3ef0*/  SHFL.DOWN PT, R183, R169, 0x8, 0x1f ;  /* 0x09001f00a9b77f89 */ /* 0x000e2800000e0000 */
[----:B------:R-:W1:Y:S01]  /*3f00*/  SHFL.DOWN PT, R181, R176, 0x8, 0x1f ;  /* 0x09001f00b0b57f89 */ /* 0x000e6200000e0000 */
[C---:B--2---:R-:W-:Y:S01]  /*3f10*/  @P3 FFMA.FTZ R175, R182.reuse, R80, R175 ;  /* 0x00000050b6af3223 */ /* 0x044fe200000100af */
[----:B------:R-:W-:Y:S01]  /*3f20*/  HFMA2.MMA R80, -RZ, RZ, 1.875, 0 ;  /* 0x3f800000ff507435 */ /* 0x000fe200000001ff */
[----:B----4-:R-:W-:Y:S01]  /*3f30*/  @P3 FMUL.FTZ R182, R182, R81 ;  /* 0x00000051b6b63220 */ /* 0x010fe20000410000 */
[----:B------:R-:W-:Y:S02]  /*3f40*/  ISETP.GE.U32.AND P3, PT, R177, 0x18, PT ;  /* 0x00000018b100780c */ /* 0x000fe40003f66070 */
[----:B------:R-:W2:Y:S01]  /*3f50*/  SHFL.UP PT, R173, R175, 0x8, RZ ;  /* 0x05000000afad7989 */ /* 0x000ea200000e00ff */
[----:B------:R-:W-:-:S03]  /*3f60*/  MOV R81, RZ ;  /* 0x000000ff00517202 */ /* 0x000fc60000000f00 */
[----:B------:R-:W4:Y:S04]  /*3f70*/  SHFL.UP PT, R171, R182, 0x8, RZ ;  /* 0x05000000b6ab7989 */ /* 0x000f2800000e00ff */
[----:B------:R-:W-:Y:S01]  /*3f80*/  @!P0 LDS.64 R80, [R122+0x1308] ;  /* 0x001308007a508984 */ /* 0x000fe20000000a00 */
[----:B------:R-:W-:Y:S02]  /*3f90*/  ISETP.GE.AND P0, PT, R87, 0x8, PT ;  /* 0x000000085700780c */ /* 0x000fe40003f06270 */
[C---:B0-----:R-:W-:Y:S01]  /*3fa0*/  @!P3 FFMA.FTZ R169, R176.reuse, R183, R169 ;  /* 0x000000b7b0a9b223 */ /* 0x041fe200000100a9 */
[----:B-1----:R-:W-:Y:S01]  /*3fb0*/  @!P3 FMUL.FTZ R176, R176, R181 ;  /* 0x000000b5b0b0b220 */ /* 0x002fe20000410000 */
[----:B------:R-:W-:-:S03]  /*3fc0*/  ISETP.GE.U32.AND P3, PT, R177, 0x10, PT ;  /* 0x00000010b100780c */ /* 0x000fc60003f66070 */
[----:B------:R-:W0:Y:S04]  /*3fd0*/  SHFL.DOWN PT, R183, R169, 0x10, 0x1f ;  /* 0x0a001f00a9b77f89 */ /* 0x000e2800000e0000 */
[----:B------:R-:W1:Y:S02]  /*3fe0*/  SHFL.DOWN PT, R181, R176, 0x10, 0x1f ;  /* 0x0a001f00b0b57f89 */ /* 0x000e6400000e0000 */
[C---:B--2---:R-:W-:Y:S01]  /*3ff0*/  @P0 FFMA.FTZ R175, R182.reuse, R173, R175 ;  /* 0x000000adb6af0223 */ /* 0x044fe200000100af */
[----:B----4-:R-:W-:-:S04]  /*4000*/  @P0 FMUL.FTZ R182, R182, R171 ;  /* 0x000000abb6b60220 */ /* 0x010fc80000410000 */
[----:B------:R-:W2:Y:S01]  /*4010*/  SHFL.UP PT, R173, R175, 0x10, RZ ;  /* 0x06000000afad7989 */ /* 0x000ea200000e00ff */
[----:B------:R-:W-:-:S03]  /*4020*/  ISETP.GE.AND P0, PT, R87, 0x10, PT ;  /* 0x000000105700780c */ /* 0x000fc60003f06270 */
[----:B------:R-:W4:Y:S01]  /*4030*/  SHFL.UP PT, R171, R182, 0x10, RZ ;  /* 0x06000000b6ab7989 */ /* 0x000f2200000e00ff */
[C---:B0-----:R-:W-:Y:S01]  /*4040*/  @!P3 FFMA.FTZ R169, R176.reuse, R183, R169 ;  /* 0x000000b7b0a9b223 */ /* 0x041fe200000100a9 */
[----:B-1----:R-:W-:-:S04]  /*4050*/  @!P3 FMUL.FTZ R176, R176, R181 ;  /* 0x000000b5b0b0b220 */ /* 0x002fc80000410000 */
[----:B------:R-:W-:Y:S04]  /*4060*/  SHFL.DOWN PT, R186, R169, 0x1, 0x1f ;  /* 0x08201f00a9ba7f89 */ /* 0x000fe800000e0000 */
[----:B------:R-:W-:Y:S01]  /*4070*/  SHFL.IDX PT, R184, R81, RZ, 0x1f ;  /* 0x00001fff51b87589 */ /* 0x000fe200000e0000 */
[----:B--2---:R-:W-:-:S03]  /*4080*/  @P0 FFMA.FTZ R175, R182, R173, R175 ;  /* 0x000000adb6af0223 */ /* 0x004fc600000100af */
[----:B------:R-:W0:Y:S01]  /*4090*/  SHFL.DOWN PT, R183, R176, 0x1, 0x1f ;  /* 0x08201f00b0b77f89 */ /* 0x000e2200000e0000 */
[----:B----4-:R-:W-:-:S03]  /*40a0*/  @P0 FMUL.FTZ R182, R182, R171 ;  /* 0x000000abb6b60220 */ /* 0x010fc60000410000 */
[----:B-----5:R-:W-:Y:S01]  /*40b0*/  SHFL.IDX PT, R181, R145, RZ, 0x1f ;  /* 0x00001fff91b57589 */ /* 0x020fe200000e0000 */
[----:B------:R-:W-:-:S03]  /*40c0*/  ISETP.GT.AND P0, PT, R87, 0x1e, PT ;  /* 0x0000001e5700780c */ /* 0x000fc60003f04270 */
[----:B------:R-:W-:Y:S04]  /*40d0*/  SHFL.UP PT, R175, R175, 0x1, RZ ;  /* 0x04200000afaf7989 */ /* 0x000fe800000e00ff */
[----:B------:R-:W1:Y:S04]  /*40e0*/  SHFL.UP PT, R182, R182, 0x1, RZ ;  /* 0x04200000b6b67989 */ /* 0x000e6800000e00ff */
[----:B------:R-:W-:Y:S04]  /*40f0*/  SHFL.IDX PT, R169, R169, RZ, 0x1f ;  /* 0x00001fffa9a97589 */ /* 0x000fe800000e0000 */
[----:B------:R-:W2:Y:S01]  /*4100*/  SHFL.IDX PT, R176, R176, RZ, 0x1f ;  /* 0x00001fffb0b07589 */ /* 0x000ea200000e0000 */
[----:B0-----:R-:W-:-:S04]  /*4110*/  @P2 FFMA.FTZ R184, R183, R184, R186 ;  /* 0x000000b8b7b82223 */ /* 0x001fc800000100ba */
[----:B------:R-:W-:-:S04]  /*4120*/  FFMA.FTZ R163, R184, R174, R163 ;  /* 0x000000aeb8a37223 */ /* 0x000fc800000100a3 */
[----:B------:R-:W-:Y:S01]  /*4130*/  FFMA.FTZ R171, R113, R163, R170 ;  /* 0x000000a371ab7223 */ /* 0x000fe200000100aa */
[----:B------:R-:W-:-:S03]  /*4140*/  FMUL.FTZ R197, R163, R110 ;  /* 0x0000006ea3c57220 */ /* 0x000fc60000410000 */
[----:B------:R-:W-:Y:S01]  /*4150*/  FFMA.FTZ R173, R125, R171, R168 ;  /* 0x000000ab7dad7223 */ /* 0x000fe200000100a8 */
[----:B-1----:R-:W-:Y:S01]  /*4160*/  @P1 FFMA.FTZ R181, R182, R181, R175 ;  /* 0x000000b5b6b51223 */ /* 0x002fe200000100af */
[----:B------:R-:W-:Y:S01]  /*4170*/  ISETP.NE.AND P1, PT, R86, RZ, PT ;  /* 0x000000ff5600720c */ /* 0x000fe20003f25270 */
[----:B------:R-:W-:Y:S01]  /*4180*/  FADD.FTZ R43, R197, R43 ;  /* 0x0000002bc52b7221 */ /* 0x000fe20000010000 */
[----:B------:R-:W-:Y:S01]  /*4190*/  FFMA.FTZ R165, R134, R173, R165 ;  /* 0x000000ad86a57223 */ /* 0x000fe200000100a5 */
[----:B------:R-:W-:-:S03]  /*41a0*/  FFMA.FTZ R181, R130, R181, R159 ;  /* 0x000000b582b57223 */ /* 0x000fc6000001009f */
[----:B------:R-:W-:Y:S01]  /*41b0*/  FFMA.FTZ R167, R140, R165, R167 ;  /* 0x000000a58ca77223 */ /* 0x000fe200000100a7 */
[----:B------:R-:W-:Y:S01]  /*41c0*/  FFMA.FTZ R168, R3, R181, R132 ;  /* 0x000000b503a87223 */ /* 0x000fe20000010084 */
[----:B------:R-:W-:Y:S01]  /*41d0*/  FFMA.FTZ R130, R32, -R101, R181 ;  /* 0x8000006520827223 */ /* 0x000fe200000100b5 */
[C---:B--2---:R-:W-:Y:S01]  /*41e0*/  FFMA.FTZ R81, R176.reuse, R81, R169 ;  /* 0x00000051b0517223 */ /* 0x044fe200000100a9 */
[----:B------:R-:W-:Y:S01]  /*41f0*/  FFMA.FTZ R159, R135, R167, R166 ;  /* 0x000000a7879f7223 */ /* 0x000fe200000100a6 */
[----:B------:R-:W-:Y:S01]  /*4200*/  FFMA.FTZ R175, R127, R168, R160 ;  /* 0x000000a87faf7223 */ /* 0x000fe200000100a0 */
[----:B------:R-:W-:Y:S02]  /*4210*/  FMUL.FTZ R80, R176, R80 ;  /* 0x00000050b0507220 */ /* 0x000fe40000410000 */
[----:B------:R-:W-:Y:S01]  /*4220*/  FFMA.FTZ R161, R136, R159, R161 ;  /* 0x0000009f88a17223 */ /* 0x000fe200000100a1 */
[----:B------:R-:W-:Y:S02]  /*4230*/  FFMA.FTZ R160, R128, R175, R153 ;  /* 0x000000af80a07223 */ /* 0x000fe40000010099 */
[----:B------:R0:W-:Y:S01]  /*4240*/  @!P1 STS.64 [R122+0x1308], R80 ;  /* 0x001308507a009388 */ /* 0x0001e20000000a00 */
[----:B------:R-:W-:Y:S01]  /*4250*/  FFMA.FTZ R145, R137, R161, R164 ;  /* 0x000000a189917223 */ /* 0x000fe200000100a4 */
[----:B------:R-:W-:Y:S01]  /*4260*/  FFMA.FTZ R183, R129, R160, R158 ;  /* 0x000000a081b77223 */ /* 0x000fe2000001009e */
[----:B------:R-:W-:-:S02]  /*4270*/  FFMA.FTZ R153, R35, -R102, R160 ;  /* 0x8000006623997223 */ /* 0x000fc400000100a0 */
[----:B------:R-:W-:Y:S01]  /*4280*/  FFMA.FTZ R157, R172, R145, R157 ;  /* 0x00000091ac9d7223 */ /* 0x000fe2000001009d */
[----:B------:R-:W-:-:S03]  /*4290*/  FFMA.FTZ R154, R131, R183, R154 ;  /* 0x000000b7839a7223 */ /* 0x000fc6000001009a */
[-C--:B------:R-:W-:Y:S01]  /*42a0*/  FFMA.FTZ R155, R138, R157.reuse, R155 ;  /* 0x0000009d8a9b7223 */ /* 0x080fe2000001009b */
[C---:B------:R-:W-:Y:S01]  /*42b0*/  FFMA.FTZ R152, R139.reuse, R154, R152 ;  /* 0x0000009a8b987223 */ /* 0x040fe20000010098 */
[----:B0-----:R-:W-:Y:S02]  /*42c0*/  FMUL.FTZ R80, R112, R157 ;  /* 0x0000009d70507220 */ /* 0x001fe40000410000 */
[----:B------:R-:W-:Y:S01]  /*42d0*/  FFMA.FTZ R139, R139, R155, R162 ;  /* 0x0000009b8b8b7223 */ /* 0x000fe200000100a2 */
[----:B------:R-:W-:Y:S01]  /*42e0*/  FFMA.FTZ R158, R138, R152, R149 ;  /* 0x000000988a9e7223 */ /* 0x000fe20000010095 */
[----:B------:R-:W-:Y:S02]  /*42f0*/  FMUL.FTZ R81, R112, R167 ;  /* 0x000000a770517220 */ /* 0x000fe40000410000 */
[----:B------:R-:W-:Y:S01]  /*4300*/  FFMA.FTZ R131, R131, R139, R156 ;  /* 0x0000008b83837223 */ /* 0x000fe2000001009c */
[----:B------:R-:W-:Y:S01]  /*4310*/  FFMA.FTZ R187, R172, R158, R147 ;  /* 0x0000009eacbb7223 */ /* 0x000fe20000010093 */
[----:B------:R-:W-:-:S02]  /*4320*/  FFMA.FTZ R185, R31, -R98, R158 ;  /* 0x800000621fb97223 */ /* 0x000fc4000001009e */
[----:B------:R-:W-:Y:S01]  /*4330*/  FFMA.FTZ R129, R129, R131, R150 ;  /* 0x0000008381817223 */ /* 0x000fe20000010096 */
[----:B------:R-:W-:Y:S01]  /*4340*/  FFMA.FTZ R148, R137, R187, R148 ;  /* 0x000000bb89947223 */ /* 0x000fe20000010094 */
[----:B------:R-:W-:Y:S02]  /*4350*/  FADD.FTZ R137, -R132, R168 ;  /* 0x000000a884897221 */ /* 0x000fe40000010100 */
[----:B------:R-:W-:Y:S01]  /*4360*/  FFMA.FTZ R151, R128, R129, R151 ;  /* 0x0000008180977223 */ /* 0x000fe20000010097 */
[----:B------:R-:W-:Y:S01]  /*4370*/  FFMA.FTZ R191, R136, R148, R143 ;  /* 0x0000009488bf7223 */ /* 0x000fe2000001008f */
[----:B------:R-:W-:Y:S01]  /*4380*/  FFMA.FTZ R128, R4, R181, RZ ;  /* 0x000000b504807223 */ /* 0x000fe200000100ff */
[----:B------:R-:W-:Y:S01]  /*4390*/  FFMA.FTZ R136, R34, -R99, R175 ;  /* 0x8000006322887223 */ /* 0x000fe200000100af */
[----:B------:R-:W-:Y:S01]  /*43a0*/  FFMA.FTZ R127, R127, R151, R146 ;  /* 0x000000977f7f7223 */ /* 0x000fe20000010092 */
[----:B------:R-:W-:Y:S01]  /*43b0*/  FFMA.FTZ R156, R135, R191, R142 ;  /* 0x000000bf879c7223 */ /* 0x000fe2000001008e */
[----:B------:R-:W-:Y:S01]  /*43c0*/  FFMA.FTZ R143, R5, R168, R128 ;  /* 0x000000a8058f7223 */ /* 0x000fe20000010080 */
[----:B------:R-:W-:Y:S01]  /*43d0*/  FFMA.FTZ R181, R29, -R96, R154 ;  /* 0x800000601db57223 */ /* 0x000fe2000001009a */
[----:B------:R-:W-:Y:S01]  /*43e0*/  FFMA.FTZ R135, R3, R127, R144 ;  /* 0x0000007f03877223 */ /* 0x000fe20000010090 */
[----:B------:R-:W-:Y:S01]  /*43f0*/  FFMA.FTZ R195, R140, R156, R141 ;  /* 0x0000009c8cc37223 */ /* 0x000fe2000001008d */
[----:B------:R-:W-:Y:S01]  /*4400*/  FMUL.FTZ R128, R127, R100 ;  /* 0x000000647f807220 */ /* 0x000fe20000410000 */
[----:B------:R-:W-:Y:S01]  /*4410*/  FFMA.FTZ R132, R6, R175, R143 ;  /* 0x000000af06847223 */ /* 0x000fe2000001008f */
[----:B------:R-:W-:Y:S01]  /*4420*/  FMUL.FTZ R3, R135, R101 ;  /* 0x0000006587037220 */ /* 0x000fe20000410000 */
[----:B------:R-:W-:Y:S01]  /*4430*/  FFMA.FTZ R162, R134, R195, R133 ;  /* 0x000000c386a27223 */ /* 0x000fe20000010085 */
[----:B------:R-:W-:Y:S01]  /*4440*/  FMUL.FTZ R133, R151, R99 ;  /* 0x0000006397857220 */ /* 0x000fe20000410000 */
[----:B------:R-:W-:Y:S01]  /*4450*/  FFMA.FTZ R144, R28, -R95, R183 ;  /* 0x8000005f1c907223 */ /* 0x000fe200000100b7 */
[----:B------:R-:W-:Y:S01]  /*4460*/  FFMA.FTZ R141, R3, R130, RZ ;  /* 0x00000082038d7223 */ /* 0x000fe200000100ff */
[----:B------:R-:W-:Y:S01]  /*4470*/  FFMA.FTZ R146, R24, -R103, R187 ;  /* 0x8000006718927223 */ /* 0x000fe200000100bb */
[----:B------:R-:W-:Y:S01]  /*4480*/  FFMA.FTZ R125, R125, R162, R178 ;  /* 0x000000a27d7d7223 */ /* 0x000fe200000100b2 */
[----:B------:R-:W-:Y:S01]  /*4490*/  FADD.FTZ R38, R133, R38 ;  /* 0x0000002685267221 */ /* 0x000fe20000010000 */
[----:B------:R-:W-:Y:S01]  /*44a0*/  FFMA.FTZ R134, R128, R137, R141 ;  /* 0x0000008980867223 */ /* 0x000fe2000001008d */
[----:B------:R-:W-:Y:S01]  /*44b0*/  FFMA.FTZ R141, R7, R160, R132 ;  /* 0x000000a0078d7223 */ /* 0x000fe20000010084 */
[----:B------:R-:W-:Y:S01]  /*44c0*/  FMUL.FTZ R132, R129, R102 ;  /* 0x0000006681847220 */ /* 0x000fe20000410000 */
[----:B------:R-:W-:Y:S01]  /*44d0*/  FFMA.FTZ R180, R113, R125, R180 ;  /* 0x0000007d71b47223 */ /* 0x000fe200000100b4 */
[----:B------:R-:W-:Y:S01]  /*44e0*/  FFMA.FTZ R143, R133, R136, R134 ;  /* 0x00000088858f7223 */ /* 0x000fe20000010086 */
[----:B------:R-:W-:Y:S01]  /*44f0*/  FFMA.FTZ R134, R16, R183, R141 ;  /* 0x000000b710867223 */ /* 0x000fe2000001008d */
[----:B------:R-:W-:Y:S01]  /*4500*/  FMUL.FTZ R141, R131, R95 ;  /* 0x0000005f838d7220 */ /* 0x000fe20000410000 */
[----:B------:R-:W-:Y:S01]  /*4510*/  FFMA.FTZ R183, R30, -R97, R152 ;  /* 0x800000611eb77223 */ /* 0x000fe20000010098 */
        /* <DEDUP_REMOVED lines=19> */
[----:B------:R-:W-:Y:S01]  /*4650*/  FMUL.FTZ R149, R159, R105 ;  /* 0x000000699f957220 */ /* 0x000fe20000410000 */
[----:B------:R-:W-:Y:S01]  /*4660*/  FFMA.FTZ R175, R147, R146, R142 ;  /* 0x0000009293af7223 */ /* 0x000fe2000001008e */
[----:B------:R-:W-:Y:S01]  /*4670*/  FFMA.FTZ R150, R14, R191, R189 ;  /* 0x000000bf0e967223 */ /* 0x000fe200000100bd */
[----:B------:R-:W-:Y:S01]  /*4680*/  FFMA.FTZ R189, R26, -R105, R191 ;  /* 0x800000691abd7223 */ /* 0x000fe200000100bf */
[----:B------:R-:W-:Y:S01]  /*4690*/  FMUL.FTZ R142, R167, R106 ;  /* 0x0000006aa78e7220 */ /* 0x000fe20000410000 */
[----:B------:R-:W-:Y:S01]  /*46a0*/  FFMA.FTZ R148, R140, R187, R175 ;  /* 0x000000bb8c947223 */ /* 0x000fe200000100af */
[----:B------:R-:W-:Y:S01]  /*46b0*/  FFMA.FTZ R193, R15, R156, R150 ;  /* 0x0000009c0fc17223 */ /* 0x000fe20000010096 */
[----:B------:R-:W-:Y:S01]  /*46c0*/  FMUL.FTZ R175, R165, R107 ;  /* 0x0000006ba5af7220 */ /* 0x000fe20000410000 */
[----:B------:R-:W-:Y:S01]  /*46d0*/  FFMA.FTZ R156, R21, -R108, R162 ;  /* 0x8000006c159c7223 */ /* 0x000fe200000100a2 */
[----:B------:R-:W-:Y:S01]  /*46e0*/  FFMA.FTZ R191, R149, R189, R148 ;  /* 0x000000bd95bf7223 */ /* 0x000fe20000010094 */
[----:B------:R-:W-:Y:S01]  /*46f0*/  FFMA.FTZ R150, R8, R195, R193 ;  /* 0x000000c308967223 */ /* 0x000fe200000100c1 */
[-C--:B------:R-:W-:Y:S01]  /*4700*/  FMUL.FTZ R193, R171, R109.reuse ;  /* 0x0000006dabc17220 */ /* 0x080fe20000410000 */
[----:B------:R-:W-:Y:S01]  /*4710*/  FFMA.FTZ R195, R22, -R109, R125 ;  /* 0x8000006d16c37223 */ /* 0x000fe2000001007d */
        /* <DEDUP_REMOVED lines=9> */
[----:B------:R-:W-:Y:S01]  /*47b0*/  FMUL.FTZ R81, R81, R154 ;  /* 0x0000009a51517220 */ /* 0x000fe20000410000 */
[----:B------:R-:W-:Y:S01]  /*47c0*/  FFMA.FTZ R113, R11, R180, R150 ;  /* 0x000000b40b717223 */ /* 0x000fe20000010096 */
[----:B------:R-:W-:Y:S01]  /*47d0*/  FMUL.FTZ R150, R112, R159 ;  /* 0x0000009f70967220 */ /* 0x000fe20000410000 */
[----:B------:R-:W-:Y:S01]  /*47e0*/  FFMA.FTZ R148, R193, R195, R148 ;  /* 0x000000c3c1947223 */ /* 0x000fe20000010094 */
[----:B------:R-:W-:Y:S01]  /*47f0*/  FFMA.FTZ R165, R20, R165, R81 ;  /* 0x000000a514a57223 */ /* 0x000fe20000010051 */
[----:B------:R-:W-:Y:S01]  /*4800*/  FMUL.FTZ R81, R112, R131 ;  /* 0x0000008370517220 */ /* 0x000fe20000410000 */
[----:B------:R-:W-:Y:S01]  /*4810*/  FMUL.FTZ R189, R150, R189 ;  /* 0x000000bd96bd7220 */ /* 0x000fe20000410000 */
[----:B------:R-:W-:Y:S01]  /*4820*/  FFMA.FTZ R160, R197, R158, R148 ;  /* 0x0000009ec5a07223 */ /* 0x000fe20000010094 */
[----:B------:R-:W-:Y:S01]  /*4830*/  FADD.FTZ R42, R193, R42 ;  /* 0x0000002ac12a7221 */ /* 0x000fe20000010000 */
[----:B------:R-:W0:Y:S01]  /*4840*/  SHFL.DOWN PT, R148, R113, 0x1, 0x1f ;  /* 0x08201f0071947f89 */ /* 0x000e2200000e0000 */
[----:B------:R-:W-:Y:S01]  /*4850*/  FMUL.FTZ R81, R81, R144 ;  /* 0x0000009051517220 */ /* 0x000fe20000410000 */
[----:B------:R-:W-:Y:S01]  /*4860*/  FFMA.FTZ R189, R26, R159, R189 ;  /* 0x0000009f1abd7223 */ /* 0x000fe200000100bd */
[----:B------:R-:W-:Y:S01]  /*4870*/  FADD.FTZ R41, R191, R41 ;  /* 0x00000029bf297221 */ /* 0x000fe20000010000 */
[----:B------:R-:W1:Y:S01]  /*4880*/  SHFL.DOWN PT, R125, R160, 0x1, 0x1f ;  /* 0x08201f00a07d7f89 */ /* 0x000e6200000e0000 */
[----:B------:R-:W-:Y:S01]  /*4890*/  FFMA.FTZ R131, R28, R131, R81 ;  /* 0x000000831c837223 */ /* 0x000fe20000010051 */
[-C--:B------:R-:W-:Y:S01]  /*48a0*/  FMUL.FTZ R81, R112, R135.reuse ;  /* 0x0000008770517220 */ /* 0x080fe20000410000 */
[----:B------:R-:W-:Y:S01]  /*48b0*/  FADD.FTZ R40, R175, R40 ;  /* 0x00000028af287221 */ /* 0x000fe20000010000 */
[----:B------:R-:W-:Y:S01]  /*48c0*/  FADD.FTZ R47, R142, R47 ;  /* 0x0000002f8e2f7221 */ /* 0x000fe20000010000 */
        /* <DEDUP_REMOVED lines=18> */
[----:B-1----:R-:W-:-:S02]  /*49f0*/  @!P0 FADD.FTZ R160, R160, R125 ;  /* 0x0000007da0a08221 */ /* 0x002fc40000010000 */
        /* <DEDUP_REMOVED lines=15> */
[----:B------:R-:W1:Y:S02]  /*4af0*/  SHFL.DOWN PT, R169, R160, 0x8, 0x1f ;  /* 0x09001f00a0a97f89 */ /* 0x000e6400000e0000 */
[----:B------:R-:W-:Y:S01]  /*4b00*/  FMUL.FTZ R125, R125, R146 ;  /* 0x000000927d7d7220 */ /* 0x000fe20000410000 */
[----:B------:R-:W-:Y:S01]  /*4b10*/  FMUL.FTZ R146, R80, R185 ;  /* 0x000000b950927220 */ /* 0x000fe20000410000 */
[----:B------:R-:W-:Y:S01]  /*4b20*/  FMUL.FTZ R80, R112, R155 ;  /* 0x0000009b70507220 */ /* 0x000fe20000410000 */
[----:B------:R-:W-:Y:S01]  /*4b30*/  FFMA.FTZ R150, R25, R161, R148 ;  /* 0x000000a119967223 */ /* 0x000fe20000010094 */
        /* <DEDUP_REMOVED lines=8> */
[C---:B------:R-:W-:Y:S01]  /*4bc0*/  FMUL.FTZ R80, R112.reuse, R171 ;  /* 0x000000ab70507220 */ /* 0x040fe20000410000 */
[----:B------:R-:W-:Y:S01]  /*4bd0*/  FMUL.FTZ R156, R125, R156 ;  /* 0x0000009c7d9c7220 */ /* 0x000fe20000410000 */
[----:B------:R-:W-:Y:S01]  /*4be0*/  FMUL.FTZ R125, R112, R163 ;  /* 0x000000a3707d7220 */ /* 0x000fe20000410000 */
[----:B------:R-:W-:Y:S01]  /*4bf0*/  FFMA.FTZ R146, R29, R139, R146 ;  /* 0x0000008b1d927223 */ /* 0x000fe20000010092 */
[----:B------:R-:W-:Y:S01]  /*4c00*/  FMUL.FTZ R195, R80, R195 ;  /* 0x000000c350c37220 */ /* 0x000fe20000410000 */
[C---:B------:R-:W-:Y:S01]  /*4c10*/  FMUL.FTZ R80, R112.reuse, R129 ;  /* 0x0000008170507220 */ /* 0x040fe20000410000 */
        /* <DEDUP_REMOVED lines=8> */
[----:B------:R-:W-:Y:S01]  /*4ca0*/  FMUL.FTZ R125, R125, R136 ;  /* 0x000000887d7d7220 */ /* 0x000fe20000410000 */
[----:B------:R-:W1:Y:S01]  /*4cb0*/  SHFL.DOWN PT, R155, R160, 0x10, 0x1f ;  /* 0x0a001f00a09b7f89 */ /* 0x000e6200000e0000 */
[----:B------:R-:W-:Y:S01]  /*4cc0*/  FFMA.FTZ R156, R21, R173, R156 ;  /* 0x000000ad159c7223 */ /* 0x000fe2000001009c */
        /* <DEDUP_REMOVED lines=17> */
[----:B-1----:R-:W-:Y:S01]  /*4de0*/  @!P0 FADD.FTZ R160, R160, R155 ;  /* 0x0000009ba0a08221 */ /* 0x002fe20000010000 */
[----:B------:R-:W-:-:S04]  /*4df0*/  ISETP.NE.AND P0, PT, R87, RZ, PT ;  /* 0x000000ff5700720c */ /* 0x000fc80003f05270 */
[----:B------:R-:W-:-:S09]  /*4e00*/  MOV R112, R160 ;  /* 0x000000a000707202 */ /* 0x000fd20000000f00 */
[----:B------:R0:W-:Y:S01]  /*4e10*/  @!P0 STS.64 [R94+0x858], R112 ;  /* 0x000858705e008388 */ /* 0x0001e20000000a00 */
        /* <DEDUP_REMOVED lines=10> */
.L_x_7881:
[----:B------:R-:W-:Y:S05]  /*4ec0*/  BSYNC B0 ;  /* 0x0000000000007941 */ /* 0x000fea0003800000 */
.L_x_7880:
[----:B------:R-:W-:Y:S01]  /*4ed0*/  UIADD3 UR4, UR4, 0x1, URZ ;  /* 0x0000000104047890 */ /* 0x000fe2000fffe03f */
[----:B------:R-:W-:Y:S02]  /*4ee0*/  LEA R116, P1, R78, R116, 0x2 ;  /* 0x000000744e747211 */ /* 0x000fe400078210ff */
[----:B------:R-:W-:Y:S02]  /*4ef0*/  LEA R115, P2, R76, R115, 0x2 ;  /* 0x000000734c737211 */ /* 0x000fe400078410ff */
[----:B------:R-:W-:Y:S02]  /*4f00*/  LEA R114, P3, R2, R114, 0x2 ;  /* 0x0000007202727211 */ /* 0x000fe400078610ff */
[----:B---3--:R-:W-:Y:S02]  /*4f10*/  ISETP.LE.AND P0, PT, R179, UR4, PT ;  /* 0x00000004b3007c0c */ /* 0x008fe4000bf03270 */
        /* <DEDUP_REMOVED lines=9> */
.L_x_7877:
[----:B------:R-:W-:Y:S01]  /*4fb0*/  BAR.SYNC.DEFER_BLOCKING 0x0 ;  /* 0x0000000000007b1d */ /* 0x000fe20000010000 */
[----:B------:R-:W-:-:S04]  /*4fc0*/  SHF.L.U32 R2, R86, 0x2, RZ ;  /* 0x0000000256027819 */ /* 0x000fc800000006ff */
[----:B------:R-:W-:Y:S01]  /*4fd0*/  LOP3.LUT R3, R2, 0xffffff80, RZ, 0xc0, !PT ;  /* 0xffffff8002037812 */ /* 0x000fe200078ec0ff */
[----:B------:R-:W-:-:S03]  /*4fe0*/  ULDC.64 UR4, c[0x0][0x390] ;  /* 0x0000e40000047ab9 */ /* 0x000fc60000000a00 */
[----:B------:R-:W-:-:S05]  /*4ff0*/  LOP3.LUT R3, R3, 0x1f, R86, 0xf8, !PT ;  /* 0x0000001f03037812 */ /* 0x000fca00078ef856 */
[----:B------:R-:W-:-:S05]  /*5000*/  IMAD.WIDE R4, R3, 0x10, R68 ;  /* 0x0000001003047825 */ /* 0x000fca00078e0244 */
[----:B------:R-:W2:Y:S04]  /*5010*/  LDG.E.128 R12, desc[UR14][R4.64] ;  /* 0x0000000e040c7981 */ /* 0x000ea8000c1e1d00 */
[----:B------:R-:W3:Y:S04]  /*5020*/  LDG.E.128 R16, desc[UR14][R4.64+0x200] ;  /* 0x0002000e04107981 */ /* 0x000ee8000c1e1d00 */
[----:B------:R-:W4:Y:S04]  /*5030*/  LDG.E.128 R20, desc[UR14][R4.64+0x400] ;  /* 0x0004000e04147981 */ /* 0x000f28000c1e1d00 */
[----:B------:R-:W5:Y:S01]  /*5040*/  LDG.E.128 R24, desc[UR14][R4.64+0x600] ;  /* 0x0006000e04187981 */ /* 0x000f62000c1e1d00 */
[----:B------:R-:W-:-:S02]  /*5050*/  LEA R76, R87, R94, 0x4 ;  /* 0x0000005e574c7211 */ /* 0x000fc400078e20ff */
[----:B0-----:R-:W-:Y:S02]  /*5060*/  LEA R94, R87, R94, 0x6 ;  /* 0x0000005e575e7211 */ /* 0x001fe400078e30ff */
[----:B-1----:R-:W-:Y:S01]  /*5070*/  IADD3 R77, R88, -0x1, RZ ;  /* 0xffffffff584d7810 */ /* 0x002fe20007ffe0ff */
[----:B--2---:R-:W-:Y:S04]  /*5080*/  STS.128 [R76], R12 ;  /* 0x0000000c4c007388 */ /* 0x004fe80000000c00 */
[----:B---3--:R-:W-:Y:S04]  /*5090*/  STS.128 [R76+0x200], R16 ;  /* 0x000200104c007388 */ /* 0x008fe80000000c00 */
[----:B----4-:R0:W-:Y:S04]  /*50a0*/  STS.128 [R76+0x400], R20 ;  /* 0x000400144c007388 */ /* 0x0101e80000000c00 */
[----:B-----5:R-:W-:Y:S01]  /*50b0*/  STS.128 [R76+0x600], R24 ;  /* 0x000600184c007388 */ /* 0x020fe20000000c00 */
[----:B------:R-:W-:-:S03]  /*50c0*/  NOP ;  /* 0x0000000000007918 */ /* 0x000fc60000000000 */
[----:B------:R-:W1:Y:S04]  /*50d0*/  LDS.128 R28, [R94+0x10] ;  /* 0x000010005e1c7984 */ /* 0x000e680000000c00 */
[----:B------:R-:W2:Y:S01]  /*50e0*/  LDS.128 R8, [R94+0x20] ;  /* 0x000020005e087984 */ /* 0x000ea20000000c00 */
[----:B0-----:R-:W0:Y:S03]  /*50f0*/  LDC.64 R22, c[0x0][0x388] ;  /* 0x0000e200ff167b82 */ /* 0x001e260000000a00 */
[----:B------:R-:W3:Y:S01]  /*5100*/  LDS.128 R4, [R94] ;  /* 0x000000005e047984 */ /* 0x000ee20000000c00 */
[--C-:B-1----:R-:W-:Y:S01]  /*5110*/  FADD.FTZ R28, R28, R84.reuse ;  /* 0x000000541c1c7221 */ /* 0x102fe20000010000 */
[--C-:B------:R-:W-:Y:S01]  /*5120*/  FADD.FTZ R29, R29, R84.reuse ;  /* 0x000000541d1d7221 */ /* 0x100fe20000010000 */
[--C-:B------:R-:W-:Y:S01]  /*5130*/  FADD.FTZ R30, R30, R84.reuse ;  /* 0x000000541e1e7221 */ /* 0x100fe20000010000 */
[--C-:B------:R-:W-:Y:S01]  /*5140*/  FADD.FTZ R31, R31, R84.reuse ;  /* 0x000000541f1f7221 */ /* 0x100fe20000010000 */
[--C-:B--2---:R-:W-:Y:S01]  /*5150*/  FADD.FTZ R18, R8, R84.reuse ;  /* 0x0000005408127221 */ /* 0x104fe20000010000 */
[----:B------:R-:W-:Y:S01]  /*5160*/  FSETP.GTU.FTZ.AND P2, PT, R28, 20, PT ;  /* 0x41a000001c00780b */ /* 0x000fe20003f5c000 */
[--C-:B------:R-:W-:Y:S01]  /*5170*/  FADD.FTZ R19, R9, R84.reuse ;  /* 0x0000005409137221 */ /* 0x100fe20000010000 */
[----:B------:R-:W-:Y:S01]  /*5180*/  FSETP.GTU.FTZ.AND P1, PT, R29, 20, PT ;  /* 0x41a000001d00780b */ /* 0x000fe20003f3c000 */
[--C-:B---3--:R-:W-:Y:S01]  /*5190*/  FADD.FTZ R5, R5, R84.reuse ;  /* 0x0000005405057221 */ /* 0x108fe20000010000 */
[----:B------:R-:W-:Y:S01]  /*51a0*/  FSETP.GTU.FTZ.AND P4, PT, R30, 20, PT ;  /* 0x41a000001e00780b */ /* 0x000fe20003f9c000 */
[----:B------:R-:W-:Y:S01]  /*51b0*/  FADD.FTZ R21, R11, R84 ;  /* 0x000000540b157221 */ /* 0x000fe20000010000 */
[----:B------:R-:W-:-:S02]  /*51c0*/  FSETP.GTU.FTZ.AND P3, PT, R31, 20, PT ;  /* 0x41a000001f00780b */ /* 0x000fc40003f7c000 */
[----:B------:R-:W-:Y:S02]  /*51d0*/  FSETP.GTU.FTZ.AND P6, PT, R18, 20, PT ;  /* 0x41a000001200780b */ /* 0x000fe40003fdc000 */
[----:B------:R-:W-:-:S03]  /*51e0*/  FSETP.GTU.FTZ.AND P5, PT, R19, 20, PT ;  /* 0x41a000001300780b */ /* 0x000fc60003fbc000 */
[----:B------:R-:W-:Y:S02]  /*51f0*/  @!P2 FMUL.FTZ R2, R28, -1.4426950216293334961 ;  /* 0xbfb8aa3b1c02a820 */ /* 0x000fe40000410000 */
[----:B------:R-:W-:Y:S02]  /*5200*/  @!P1 FMUL.FTZ R13, R29, -1.4426950216293334961 ;  /* 0xbfb8aa3b1d0d9820 */ /* 0x000fe40000410000 */
[----:B------:R-:W-:Y:S02]  /*5210*/  @!P4 FMUL.FTZ R14, R30, -1.4426950216293334961 ;  /* 0xbfb8aa3b1e0ec820 */ /* 0x000fe40000410000 */
[----:B------:R-:W1:Y:S01]  /*5220*/  @!P2 MUFU.EX2 R2, R2 ;  /* 0x000000020002a308 */ /* 0x000e620000000800 */
[----:B------:R-:W-:Y:S01]  /*5230*/  @!P3 FMUL.FTZ R15, R31, -1.4426950216293334961 ;  /* 0xbfb8aa3b1f0fb820 */ /* 0x000fe20000410000 */
[----:B------:R-:W-:-:S06]  /*5240*/  @!P6 FMUL.FTZ R9, R18, -1.4426950216293334961 ;  /* 0xbfb8aa3b1209e820 */ /* 0x000fcc0000410000 */
[----:B------:R-:W2:Y:S08]  /*5250*/  @!P1 MUFU.EX2 R13, R13 ;  /* 0x0000000d000d9308 */ /* 0x000eb00000000800 */
[----:B------:R-:W3:Y:S01]  /*5260*/  @!P4 MUFU.EX2 R14, R14 ;  /* 0x0000000e000ec308 */ /* 0x000ee20000000800 */
[----:B-1----:R-:W-:-:S07]  /*5270*/  @!P2 FADD.FTZ R12, R2, 1 ;  /* 0x3f800000020ca421 */ /* 0x002fce0000010000 */
[----:B------:R-:W1:Y:S01]  /*5280*/  @!P2 MUFU.RCP R17, R12 ;  /* 0x0000000c0011a308 */ /* 0x000e620000001000 */
[----:B--2---:R-:W-:-:S07]  /*5290*/  @!P1 FADD.FTZ R2, R13, 1 ;  /* 0x3f8000000d029421 */ /* 0x004fce0000010000 */
[----:B------:R-:W2:Y:S01]  /*52a0*/  @!P1 MUFU.RCP R2, R2 ;  /* 0x0000000200029308 */ /* 0x000ea20000001000 */
[----:B---3--:R-:W-:Y:S01]  /*52b0*/  @!P4 FADD.FTZ R8, R14, 1 ;  /* 0x3f8000000e08c421 */ /* 0x008fe20000010000 */
[--C-:B------:R-:W-:Y:S01]  /*52c0*/  FADD.FTZ R14, R10, R84.reuse ;  /* 0x000000540a0e7221 */ /* 0x100fe20000010000 */
[----:B------:R-:W-:Y:S01]  /*52d0*/  FADD.FTZ R10, R4, R84 ;  /* 0x00000054040a7221 */ /* 0x000fe20000010000 */
[----:B------:R-:W-:-:S03]  /*52e0*/  @!P5 FMUL.FTZ R4, R19, -1.4426950216293334961 ;  /* 0xbfb8aa3b1304d820 */ /* 0x000fc60000410000 */
[----:B------:R-:W-:Y:S01]  /*52f0*/  FSETP.GTU.FTZ.AND P0, PT, R14, 20, PT ;  /* 0x41a000000e00780b */ /* 0x000fe20003f1c000 */
[----:B------:R3:W4:Y:S01]  /*5300*/  @!P4 MUFU.RCP R13, R8 ;  /* 0x00000008000dc308 */ /* 0x0007220000001000 */
[----:B-1----:R-:W-:Y:S01]  /*5310*/  @!P2 FMUL.FTZ R56, R56, R17 ;  /* 0x000000113838a220 */ /* 0x002fe20000410000 */
[----:B------:R-:W-:-:S06]  /*5320*/  FSETP.GTU.FTZ.AND P2, PT, R10, 20, PT ;  /* 0x41a000000a00780b */ /* 0x000fcc0003f5c000 */
[----:B------:R1:W5:Y:S01]  /*5330*/  @!P3 MUFU.EX2 R16, R15 ;  /* 0x0000000f0010b308 */ /* 0x0003620000000800 */
[----:B--2---:R-:W-:Y:S01]  /*5340*/  @!P1 FMUL.FTZ R57, R57, R2 ;  /* 0x0000000239399220 */ /* 0x004fe20000410000 */
[----:B------:R-:W-:Y:S01]  /*5350*/  FSETP.GTU.FTZ.AND P1, PT, R5, 20, PT ;  /* 0x41a000000500780b */ /* 0x000fe20003f3c000 */
[----:B---3--:R-:W-:Y:S01]  /*5360*/  FADD.FTZ R8, R6, R84 ;  /* 0x0000005406087221 */ /* 0x008fe20000010000 */
[----:B------:R-:W-:-:S03]  /*5370*/  @!P0 FMUL.FTZ R6, R14, -1.4426950216293334961 ;  /* 0xbfb8aa3b0e068820 */ /* 0x000fc60000410000 */
[----:B------:R-:W-:Y:S01]  /*5380*/  @!P2 FMUL.FTZ R2, R10, -1.4426950216293334961 ;  /* 0xbfb8aa3b0a02a820 */ /* 0x000fe20000410000 */
[----:B------:R2:W3:Y:S01]  /*5390*/  @!P5 MUFU.EX2 R17, R4 ;  /* 0x000000040011d308 */ /* 0x0004e20000000800 */
[----:B----4-:R-:W-:Y:S01]  /*53a0*/  @!P4 FMUL.FTZ R58, R58, R13 ;  /* 0x0000000d3a3ac220 */ /* 0x010fe20000410000 */
[----:B------:R-:W-:Y:S01]  /*53b0*/  FSETP.GTU.FTZ.AND P4, PT, R8, 20, PT ;  /* 0x41a000000800780b */ /* 0x000fe20003f9c000 */
[----:B-1----:R-:W1:Y:S01]  /*53c0*/  LDS.128 R12, [R94+0x30] ;  /* 0x000030005e0c7984 */ /* 0x002e620000000c00 */
[----:B------:R-:W-:Y:S03]  /*53d0*/  BAR.SYNC.DEFER_BLOCKING 0x0 ;  /* 0x0000000000007b1d */ /* 0x000fe60000010000 */
[----:B--2---:R-:W-:Y:S01]  /*53e0*/  @!P1 FMUL.FTZ R4, R5, -1.4426950216293334961 ;  /* 0xbfb8aa3b05049820 */ /* 0x004fe20000410000 */
[----:B-----5:R-:W-:Y:S02]  /*53f0*/  @!P3 FADD.FTZ R16, R16, 1 ;  /* 0x3f8000001010b421 */ /* 0x020fe40000010000 */
[----:B------:R-:W2:Y:S05]  /*5400*/  @!P6 MUFU.EX2 R9, R9 ;  /* 0x000000090009e308 */ /* 0x000eaa0000000800 */
[----:B------:R-:W-:Y:S01]  /*5410*/  @!P4 FMUL.FTZ R5, R8, -1.4426950216293334961 ;  /* 0xbfb8aa3b0805c820 */ /* 0x000fe20000410000 */
[----:B------:R-:W-:Y:S01]  /*5420*/  SHF.L.U32 R8, R77, 0x9, RZ ;  /* 0x000000094d087819 */ /* 0x000fe200000006ff */
[----:B---3--:R-:W-:Y:S01]  /*5430*/  @!P5 FADD.FTZ R17, R17, 1 ;  /* 0x3f8000001111d421 */ /* 0x008fe20000010000 */
[----:B------:R-:W-:Y:S08]  /*5440*/  @!P1 MUFU.EX2 R4, R4 ;  /* 0x0000000400049308 */ /* 0x000ff00000000800 */
[----:B------:R-:W3:Y:S01]  /*5450*/  @!P3 MUFU.RCP R16, R16 ;  /* 0x000000100010b308 */ /* 0x000ee20000001000 */
[----:B------:R-:W-:Y:S04]  /*5460*/  STS.128 [R94], R36 ;  /* 0x000000245e007388 */ /* 0x000fe80000000c00 */
[----:B------:R-:W-:Y:S03]  /*5470*/  STS.128 [R94+0x10], R48 ;  /* 0x000010305e007388 */ /* 0x000fe60000000c00 */
[----:B------:R2:W-:Y:S01]  /*5480*/  @!P0 MUFU.EX2 R18, R6 ;  /* 0x0000000600128308 */ /* 0x0005e20000000800 */
[----:B------:R-:W-:Y:S01]  /*5490*/  STS.128 [R94+0x20], R44 ;  /* 0x0000202c5e007388 */ /* 0x000fe20000000c00 */
[--C-:B-1----:R-:W-:Y:S01]  /*54a0*/  FADD.FTZ R24, R12, R84.reuse ;  /* 0x000000540c187221 */ /* 0x102fe20000010000 */
[----:B------:R-:W-:-:S05]  /*54b0*/  FADD.FTZ R26, R15, R84 ;  /* 0x000000540f1a7221 */ /* 0x000fca0000010000 */
[----:B------:R-:W1:Y:S01]  /*54c0*/  @!P4 MUFU.EX2 R10, R5 ;  /* 0x00000005000ac308 */ /* 0x000e620000000800 */
[----:B--2---:R-:W-:Y:S01]  /*54d0*/  @!P6 FADD.FTZ R6, R9, 1 ;  /* 0x3f8000000906e421 */ /* 0x004fe20000010000 */
[----:B---3--:R-:W-:Y:S01]  /*54e0*/  @!P3 FMUL.FTZ R59, R59, R16 ;  /* 0x000000103b3bb220 */ /* 0x008fe20000410000 */
[----:B------:R-:W-:Y:S01]  /*54f0*/  SHF.R.S32.HI R9, RZ, 0x1f, R8 ;  /* 0x0000001fff097819 */ /* 0x000fe20000011408 */
[----:B0-----:R-:W-:Y:S02]  /*5500*/  IMAD R12, R22, UR17, RZ ;  /* 0x00000011160c7c24 */ /* 0x001fe4000f8e02ff */
[--C-:B------:R-:W-:Y:S01]  /*5510*/  FADD.FTZ R25, R13, R84.reuse ;  /* 0x000000540d197221 */ /* 0x100fe20000010000 */
[----:B------:R-:W-:Y:S01]  /*5520*/  FSETP.GTU.FTZ.AND P3, PT, R21, 20, PT ;  /* 0x41a000001500780b */ /* 0x000fe20003f7c000 */
[----:B------:R-:W-:Y:S01]  /*5530*/  FADD.FTZ R14, R14, R84 ;  /* 0x000000540e0e7221 */ /* 0x000fe20000010000 */
[----:B------:R-:W0:Y:S01]  /*5540*/  @!P2 MUFU.EX2 R2, R2 ;  /* 0x000000020002a308 */ /* 0x000e220000000800 */
[----:B------:R-:W-:Y:S01]  /*5550*/  IMAD R11, R23, UR16, R12 ;  /* 0x00000010170b7c24 */ /* 0x000fe2000f8e020c */
[----:B------:R-:W-:Y:S01]  /*5560*/  STS.128 [R94+0x30], R40 ;  /* 0x000030285e007388 */ /* 0x000fe20000000c00 */
[----:B------:R-:W-:-:S05]  /*5570*/  NOP ;  /* 0x0000000000007918 */ /* 0x000fca0000000000 */
[----:B------:R2:W3:Y:S01]  /*5580*/  @!P6 MUFU.RCP R19, R6 ;  /* 0x000000060013e308 */ /* 0x0004e20000001000 */
[----:B-1----:R-:W-:Y:S01]  /*5590*/  @!P4 FADD.FTZ R10, R10, 1 ;  /* 0x3f8000000a0ac421 */ /* 0x002fe20000010000 */
[----:B------:R-:W-:Y:S01]  /*55a0*/  LDS.128 R28, [R76+0x400] ;  /* 0x000400004c1c7984 */ /* 0x000fe20000000c00 */
[----:B------:R-:W-:-:S03]  /*55b0*/  @!P0 FADD.FTZ R18, R18, 1 ;  /* 0x3f80000012128421 */ /* 0x000fc60000010000 */
[----:B------:R-:W-:Y:S02]  /*55c0*/  LDS.128 R32, [R76+0x600] ;  /* 0x000600004c207984 */ /* 0x000fe40000000c00 */
[----:B------:R1:W4:Y:S01]  /*55d0*/  @!P5 MUFU.RCP R20, R17 ;  /* 0x000000110014d308 */ /* 0x0003220000001000 */
[----:B--2---:R-:W-:Y:S01]  /*55e0*/  @!P1 FADD.FTZ R6, R4, 1 ;  /* 0x3f80000004069421 */ /* 0x004fe20000010000 */
[----:B0-----:R-:W-:Y:S01]  /*55f0*/  @!P2 FADD.FTZ R2, R2, 1 ;  /* 0x3f8000000202a421 */ /* 0x001fe20000010000 */
[----:B------:R-:W-:-:S05]  /*5600*/  IMAD.WIDE.U32 R4, R22, UR16, R8 ;  /* 0x0000001016047c25 */ /* 0x000fca000f8e0008 */
[----:B------:R-:W0:Y:S01]  /*5610*/  @!P1 MUFU.RCP R6, R6 ;  /* 0x0000000600069308 */ /* 0x000e220000001000 */
[----:B-1----:R-:W1:Y:S01]  /*5620*/  LDC.64 R16, c[0x0][0x3e0] ;  /* 0x0000f800ff107b82 */ /* 0x002e620000000a00 */
[----:B---3--:R-:W-:Y:S01]  /*5630*/  @!P6 FMUL.FTZ R60, R60, R19 ;  /* 0x000000133c3ce220 */ /* 0x008fe20000410000 */
[----:B------:R-:W-:Y:S01]  /*5640*/  FADD.FTZ R19, R7, R84 ;  /* 0x0000005407137221 */ /* 0x000fe20000010000 */
[----:B------:R-:W-:Y:S01]  /*5650*/  IADD3 R5, R5, R11, RZ ;  /* 0x0000000b05057210 */ /* 0x000fe20007ffe0ff */
[----:B------:R-:W-:Y:S01]  /*5660*/  IMAD R7, R83, UR4, RZ ;  /* 0x0000000453077c24 */ /* 0x000fe2000f8e02ff */
[----:B------:R-:W-:Y:S02]  /*5670*/  FSETP.GTU.FTZ.AND P6, PT, R24, 20, PT ;  /* 0x41a000001800780b */ /* 0x000fe40003fdc000 */
[----:B------:R2:W3:Y:S01]  /*5680*/  @!P4 MUFU.RCP R15, R10 ;  /* 0x0000000a000fc308 */ /* 0x0004e20000001000 */
[----:B----4-:R-:W-:Y:S01]  /*5690*/  @!P5 FMUL.FTZ R61, R61, R20 ;  /* 0x000000143d3dd220 */ /* 0x010fe20000410000 */
[----:B------:R-:W-:Y:S01]  /*56a0*/  FSETP.GTU.FTZ.AND P5, PT, R25, 20, PT ;  /* 0x41a000001900780b */ /* 0x000fe20003fbc000 */
[----:B------:R-:W-:-:S02]  /*56b0*/  IMAD R7, R0, UR5, R7 ;  /* 0x0000000500077c24 */ /* 0x000fc4000f8e0207 */
[----:B------:R-:W-:Y:S01]  /*56c0*/  IMAD.WIDE.U32 R4, R0, UR4, R4 ;  /* 0x0000000400047c25 */ /* 0x000fe2000f8e0004 */
[----:B------:R-:W-:Y:S02]  /*56d0*/  ULDC.64 UR4, c[0x0][0x3b0] ;  /* 0x0000ec0000047ab9 */ /* 0x000fe40000000a00 */
[----:B------:R4:W5:Y:S01]  /*56e0*/  @!P2 MUFU.RCP R13, R2 ;  /* 0x00000002000da308 */ /* 0x0009620000001000 */
[----:B0-----:R-:W-:Y:S01]  /*56f0*/  @!P1 FMUL.FTZ R53, R53, R6 ;  /* 0x0000000635359220 */ /* 0x001fe20000410000 */
[----:B------:R-:W-:Y:S01]  /*5700*/  FSETP.GTU.FTZ.AND P1, PT, R26, 20, PT ;  /* 0x41a000001a00780b */ /* 0x000fe20003f3c000 */
[----:B--2---:R-:W-:Y:S01]  /*5710*/  @!P6 FMUL.FTZ R10, R24, -1.4426950216293334961 ;  /* 0xbfb8aa3b180ae820 */ /* 0x004fe20000410000 */
[----:B------:R-:W-:-:S03]  /*5720*/  IADD3 R7, R5, R7, RZ ;  /* 0x0000000705077210 */ /* 0x000fc60007ffe0ff */
[----:B------:R-:W-:Y:S01]  /*5730*/  @!P5 FMUL.FTZ R5, R25, -1.4426950216293334961 ;  /* 0xbfb8aa3b1905d820 */ /* 0x000fe20000410000 */
[----:B---3--:R-:W-:Y:S01]  /*5740*/  @!P4 FMUL.FTZ R54, R54, R15 ;  /* 0x0000000f3636c220 */ /* 0x008fe20000410000 */
[C---:B-1----:R-:W-:Y:S01]  /*5750*/  LEA R6, P4, R4.reuse, R16, 0x2 ;  /* 0x0000001004067211 */ /* 0x042fe200078810ff */
[----:B----4-:R-:W-:Y:S01]  /*5760*/  @!P3 FMUL.FTZ R2, R21, -1.4426950216293334961 ;  /* 0xbfb8aa3b1502b820 */ /* 0x010fe20000410000 */
[----:B------:R-:W0:Y:S01]  /*5770*/  @!P6 MUFU.EX2 R10, R10 ;  /* 0x0000000a000ae308 */ /* 0x000e220000000800 */
[----:B------:R-:W1:Y:S01]  /*5780*/  LDS.128 R20, [R76] ;  /* 0x000000004c147984 */ /* 0x000e620000000c00 */
[----:B------:R-:W-:Y:S02]  /*5790*/  LEA.HI.X R7, R4, R17, R7, 0x2, P4 ;  /* 0x0000001104077211 */ /* 0x000fe400020f1407 */
[----:B------:R-:W-:Y:S01]  /*57a0*/  @!P1 FMUL.FTZ R12, R26, -1.4426950216293334961 ;  /* 0xbfb8aa3b1a0c9820 */ /* 0x000fe20000410000 */
[C---:B------:R-:W-:Y:S01]  /*57b0*/  FSETP.GTU.FTZ.AND P4, PT, R19.reuse, 20, PT ;  /* 0x41a000001300780b */ /* 0x040fe20003f9c000 */
[----:B-----5:R-:W-:Y:S01]  /*57c0*/  @!P2 FMUL.FTZ R52, R52, R13 ;  /* 0x0000000d3434a220 */ /* 0x020fe20000410000 */
[----:B------:R-:W-:Y:S01]  /*57d0*/  FSETP.GTU.FTZ.AND P2, PT, R14, 20, PT ;  /* 0x41a000000e00780b */ /* 0x000fe20003f5c000 */
[----:B------:R-:W2:Y:S01]  /*57e0*/  LDS.128 R24, [R76+0x200] ;  /* 0x000200004c187984 */ /* 0x000ea20000000c00 */
[----:B------:R3:W4:Y:S08]  /*57f0*/  @!P3 MUFU.EX2 R11, R2 ;  /* 0x00000002000bb308 */ /* 0x0007300000000800 */
[----:B------:R-:W-:Y:S01]  /*5800*/  @!P5 MUFU.EX2 R5, R5 ;  /* 0x000000050005d308 */ /* 0x000fe20000000800 */
[----:B---3--:R-:W-:Y:S01]  /*5810*/  @!P4 FMUL.FTZ R2, R19, -1.4426950216293334961 ;  /* 0xbfb8aa3b1302c820 */ /* 0x008fe20000410000 */
[----:B0-----:R-:W-:Y:S01]  /*5820*/  @!P6 FADD.FTZ R10, R10, 1 ;  /* 0x3f8000000a0ae421 */ /* 0x001fe20000010000 */
[----:B------:R-:W-:-:S05]  /*5830*/  @!P2 FMUL.FTZ R4, R14, -1.4426950216293334961 ;  /* 0xbfb8aa3b0e04a820 */ /* 0x000fca0000410000 */
[----:B------:R-:W0:Y:S01]  /*5840*/  @!P4 MUFU.EX2 R2, R2 ;  /* 0x000000020002c308 */ /* 0x000e220000000800 */
[----:B----4-:R-:W-:-:S07]  /*5850*/  @!P3 FADD.FTZ R11, R11, 1 ;  /* 0x3f8000000b0bb421 */ /* 0x010fce0000010000 */
[----:B------:R-:W3:Y:S08]  /*5860*/  @!P2 MUFU.EX2 R4, R4 ;  /* 0x000000040004a308 */ /* 0x000ef00000000800 */
[----:B------:R4:W5:Y:S01]  /*5870*/  @!P1 MUFU.EX2 R14, R12 ;  /* 0x0000000c000e9308 */ /* 0x0009620000000800 */
[----:B0-----:R-:W-:-:S07]  /*5880*/  @!P4 FADD.FTZ R2, R2, 1 ;  /* 0x3f8000000202c421 */ /* 0x001fce0000010000 */
[----:B------:R-:W0:Y:S01]  /*5890*/  @!P4 MUFU.RCP R2, R2 ;  /* 0x000000020002c308 */ /* 0x000e220000001000 */
[----:B----4-:R-:W-:Y:S01]  /*58a0*/  @!P5 FADD.FTZ R12, R5, 1 ;  /* 0x3f800000050cd421 */ /* 0x010fe20000010000 */
[----:B---3--:R-:W-:Y:S01]  /*58b0*/  @!P2 FADD.FTZ R13, R4, 1 ;  /* 0x3f800000040da421 */ /* 0x008fe20000010000 */
[----:B------:R-:W-:-:S04]  /*58c0*/  IMAD.WIDE R4, R3, 0x10, R6 ;  /* 0x0000001003047825 */ /* 0x000fc800078e0206 */
[----:B------:R-:W-:Y:S01]  /*58d0*/  FADD.FTZ R6, R52, R89 ;  /* 0x0000005934067221 */ /* 0x000fe20000010000 */
[----:B-1----:R-:W-:Y:S01]  /*58e0*/  STG.E.128 desc[UR14][R4.64], R20 ;  /* 0x0000001404007986 */ /* 0x002fe2000c101d0e */
[----:B-----5:R-:W-:Y:S01]  /*58f0*/  @!P1 FADD.FTZ R14, R14, 1 ;  /* 0x3f8000000e0e9421 */ /* 0x020fe20000010000 */
[----:B------:R-:W1:Y:S01]  /*5900*/  @!P0 MUFU.RCP R15, R18 ;  /* 0x00000012000f8308 */ /* 0x000e620000001000 */
[----:B------:R-:W-:Y:S01]  /*5910*/  FADD.FTZ R7, R6, R53 ;  /* 0x0000003506077221 */ /* 0x000fe20000010000 */
[----:B--2---:R-:W-:Y:S04]  /*5920*/  STG.E.128 desc[UR14][R4.64+0x200], R24 ;  /* 0x0002001804007986 */ /* 0x004fe8000c101d0e */
[----:B------:R2:W-:Y:S01]  /*5930*/  STG.E.128 desc[UR14][R4.64+0x400], R28 ;  /* 0x0004001c04007986 */ /* 0x0005e2000c101d0e */
[----:B0-----:R-:W-:Y:S01]  /*5940*/  @!P4 FMUL.FTZ R55, R55, R2 ;  /* 0x000000023737c220 */ /* 0x001fe20000410000 */
[----:B------:R-:W0:Y:S01]  /*5950*/  @!P3 MUFU.RCP R16, R11 ;  /* 0x0000000b0010b308 */ /* 0x000e220000001000 */
[----:B------:R-:W-:Y:S01]  /*5960*/  FADD.FTZ R2, R7, R54 ;  /* 0x0000003607027221 */ /* 0x000fe20000010000 */
[----:B------:R3:W-:Y:S03]  /*5970*/  STG.E.128 desc[UR14][R4.64+0x600], R32 ;  /* 0x0006002004007986 */ /* 0x0007e6000c101d0e */
[----:B------:R-:W-:Y:S01]  /*5980*/  FADD.FTZ R7, R2, R55 ;  /* 0x0000003702077221 */ /* 0x000fe20000010000 */
[----:B------:R-:W-:Y:S01]  /*5990*/  BAR.SYNC.DEFER_BLOCKING 0x0 ;  /* 0x0000000000007b1d */ /* 0x000fe20000010000 */
[----:B-1----:R-:W-:-:S02]  /*59a0*/  @!P0 FMUL.FTZ R62, R62, R15 ;  /* 0x0000000f3e3e8220 */ /* 0x002fc40000410000 */
[----:B------:R-:W-:-:S03]  /*59b0*/  FADD.FTZ R2, R7, R56 ;  /* 0x0000003807027221 */ /* 0x000fc60000010000 */
[----:B------:R1:W4:Y:S02]  /*59c0*/  @!P6 MUFU.RCP R17, R10 ;  /* 0x0000000a0011e308 */ /* 0x0003240000001000 */
[----:B--2---:R-:W2:Y:S01]  /*59d0*/  LDC.64 R28, c[0x0][0x3f0] ;  /* 0x0000fc00ff1c7b82 */ /* 0x004ea20000000a00 */
[----:B0-----:R-:W-:Y:S01]  /*59e0*/  @!P3 FMUL.FTZ R63, R63, R16 ;  /* 0x000000103f3fb220 */ /* 0x001fe20000410000 */
[----:B------:R-:W-:-:S04]  /*59f0*/  IADD3 R92, P3, R92, -0x800, RZ ;  /* 0xfffff8005c5c7810 */ /* 0x000fc80007f7e0ff */
[----:B------:R-:W0:Y:S01]  /*5a00*/  @!P5 MUFU.RCP R12, R12 ;  /* 0x0000000c000cd308 */ /* 0x000e220000001000 */
[----:B---3--:R-:W-:Y:S01]  /*5a10*/  FADD.FTZ R5, R2, R57 ;  /* 0x0000003902057221 */ /* 0x008fe20000010000 */
[----:B------:R-:W-:Y:S01]  /*5a20*/  IADD3.X R93, R93, -0x1, RZ, P3, !PT ;  /* 0xffffffff5d5d7810 */ /* 0x000fe20001ffe4ff */
[----:B-1----:R-:W1:Y:S02]  /*5a30*/  LDC.64 R10, c[0x0][0x3a8] ;  /* 0x0000ea00ff0a7b82 */ /* 0x002e640000000a00 */
[----:B------:R-:W-:-:S03]  /*5a40*/  FADD.FTZ R2, R5, R58 ;  /* 0x0000003a05027221 */ /* 0x000fc60000010000 */
[----:B------:R-:W3:Y:S01]  /*5a50*/  @!P2 MUFU.RCP R13, R13 ;  /* 0x0000000d000da308 */ /* 0x000ee20000001000 */
[----:B----4-:R-:W-:Y:S01]  /*5a60*/  @!P6 FMUL.FTZ R64, R64, R17 ;  /* 0x000000114040e220 */ /* 0x010fe20000410000 */
[----:B------:R-:W-:Y:S04]  /*5a70*/  STS.128 [R94], R52 ;  /* 0x000000345e007388 */ /* 0x000fe80000000c00 */
[----:B------:R4:W-:Y:S02]  /*5a80*/  STS.128 [R94+0x10], R56 ;  /* 0x000010385e007388 */ /* 0x0009e40000000c00 */
[----:B------:R-:W5:Y:S01]  /*5a90*/  @!P1 MUFU.RCP R14, R14 ;  /* 0x0000000e000e9308 */ /* 0x000f620000001000 */
[----:B0-----:R-:W-:Y:S01]  /*5aa0*/  @!P5 FMUL.FTZ R65, R65, R12 ;  /* 0x0000000c4141d220 */ /* 0x001fe20000410000 */
[----:B------:R0:W-:Y:S01]  /*5ab0*/  STS.128 [R94+0x20], R60 ;  /* 0x0000203c5e007388 */ /* 0x0001e20000000c00 */
[----:B---3--:R-:W-:Y:S01]  /*5ac0*/  @!P2 FMUL.FTZ R66, R66, R13 ;  /* 0x0000000d4242a220 */ /* 0x008fe20000410000 */
[----:B------:R-:W-:Y:S01]  /*5ad0*/  IADD3 R90, P2, R90, -0x800, RZ ;  /* 0xfffff8005a5a7810 */ /* 0x000fe20007f5e0ff */
[----:B-1----:R-:W-:-:S02]  /*5ae0*/  IMAD R4, R10, UR17, RZ ;  /* 0x000000110a047c24 */ /* 0x002fc4000f8e02ff */
[----:B------:R-:W-:-:S04]  /*5af0*/  IMAD.WIDE.U32 R8, R10, UR16, R8 ;  /* 0x000000100a087c25 */ /* 0x000fc8000f8e0008 */
[----:B----4-:R-:W-:Y:S01]  /*5b00*/  FADD.FTZ R59, R2, R59 ;  /* 0x0000003b023b7221 */ /* 0x010fe20000010000 */
[----:B------:R-:W-:Y:S01]  /*5b10*/  IADD3.X R91, R91, -0x1, RZ, P2, !PT ;  /* 0xffffffff5b5b7810 */ /* 0x000fe200017fe4ff */
[----:B-----5:R-:W-:Y:S01]  /*5b20*/  @!P1 FMUL.FTZ R67, R67, R14 ;  /* 0x0000000e43439220 */ /* 0x020fe20000410000 */
[----:B------:R-:W-:Y:S02]  /*5b30*/  IMAD R5, R11, UR16, R4 ;  /* 0x000000100b057c24 */ /* 0x000fe4000f8e0204 */
[----:B0-----:R-:W-:Y:S01]  /*5b40*/  FADD.FTZ R60, R59, R60 ;  /* 0x0000003c3b3c7221 */ /* 0x001fe20000010000 */
[----:B------:R-:W-:Y:S01]  /*5b50*/  IADD3 R68, P1, R68, -0x800, RZ ;  /* 0xfffff80044447810 */ /* 0x000fe20007f3e0ff */
[----:B------:R0:W-:Y:S01]  /*5b60*/  STS.128 [R94+0x30], R64 ;  /* 0x000030405e007388 */ /* 0x0001e20000000c00 */
[----:B------:R-:W-:-:S03]  /*5b70*/  NOP ;  /* 0x0000000000007918 */ /* 0x000fc60000000000 */
[----:B------:R-:W1:Y:S01]  /*5b80*/  LDS.128 R12, [R76] ;  /* 0x000000004c0c7984 */ /* 0x000e620000000c00 */
[----:B------:R-:W-:Y:S01]  /*5b90*/  IADD3 R9, R9, R5, RZ ;  /* 0x0000000509097210 */ /* 0x000fe20007ffe0ff */
[----:B------:R-:W-:Y:S02]  /*5ba0*/  IMAD R5, R83, UR4, RZ ;  /* 0x0000000453057c24 */ /* 0x000fe4000f8e02ff */
[----:B------:R-:W-:Y:S01]  /*5bb0*/  FADD.FTZ R61, R60, R61 ;  /* 0x0000003d3c3d7221 */ /* 0x000fe20000010000 */
[----:B------:R-:W3:Y:S01]  /*5bc0*/  LDS.128 R16, [R76+0x200] ;  /* 0x000200004c107984 */ /* 0x000ee20000000c00 */
[----:B------:R-:W-:Y:S01]  /*5bd0*/  IADD3.X R69, R69, -0x1, RZ, P1, !PT ;  /* 0xffffffff45457810 */ /* 0x000fe20000ffe4ff */
[C---:B------:R-:W-:Y:S02]  /*5be0*/  IMAD R7, R0.reuse, UR5, R5 ;  /* 0x0000000500077c24 */ /* 0x040fe4000f8e0205 */
[----:B------:R-:W-:Y:S01]  /*5bf0*/  FADD.FTZ R62, R61, R62 ;  /* 0x0000003e3d3e7221 */ /* 0x000fe20000010000 */
[----:B------:R-:W4:Y:S01]  /*5c00*/  LDS.128 R20, [R76+0x400] ;  /* 0x000400004c147984 */ /* 0x000f220000000c00 */
[----:B------:R-:W-:-:S04]  /*5c10*/  IMAD.WIDE.U32 R4, R0, UR4, R8 ;  /* 0x0000000400047c25 */ /* 0x000fc8000f8e0008 */
[----:B------:R-:W-:Y:S01]  /*5c20*/  FADD.FTZ R63, R62, R63 ;  /* 0x0000003f3e3f7221 */ /* 0x000fe20000010000 */
[----:B------:R-:W5:Y:S01]  /*5c30*/  LDS.128 R24, [R76+0x600] ;  /* 0x000600004c187984 */ /* 0x000f620000000c00 */
[----:B------:R-:W-:Y:S02]  /*5c40*/  IADD3 R2, R5, R7, RZ ;  /* 0x0000000705027210 */ /* 0x000fe40007ffe0ff */
[----:B0-----:R-:W-:Y:S01]  /*5c50*/  FADD.FTZ R64, R63, R64 ;  /* 0x000000403f407221 */ /* 0x001fe20000010000 */
[----:B--2---:R-:W-:-:S03]  /*5c60*/  LEA R6, P0, R4, R28, 0x2 ;  /* 0x0000001c04067211 */ /* 0x004fc600078010ff */
[----:B------:R-:W-:Y:S01]  /*5c70*/  FADD.FTZ R65, R64, R65 ;  /* 0x0000004140417221 */ /* 0x000fe20000010000 */
[----:B------:R-:W-:Y:S02]  /*5c80*/  LEA.HI.X R7, R4, R29, R2, 0x2, P0 ;  /* 0x0000001d04077211 */ /* 0x000fe400000f1402 */
[----:B------:R-:W-:Y:S01]  /*5c90*/  ISETP.GT.AND P0, PT, R88, 0x1, PT ;  /* 0x000000015800780c */ /* 0x000fe20003f04270 */
[----:B------:R-:W-:Y:S01]  /*5ca0*/  FADD.FTZ R66, R65, R66 ;  /* 0x0000004241427221 */ /* 0x000fe20000010000 */
[----:B------:R-:W-:Y:S01]  /*5cb0*/  MOV R88, R77 ;  /* 0x0000004d00587202 */ /* 0x000fe20000000f00 */
[----:B------:R-:W-:-:S04]  /*5cc0*/  IMAD.WIDE R2, R3, 0x10, R6 ;  /* 0x0000001003027825 */ /* 0x000fc800078e0206 */
[----:B------:R-:W-:Y:S01]  /*5cd0*/  FADD.FTZ R89, R66, R67 ;  /* 0x0000004342597221 */ /* 0x000fe20000010000 */
[----:B-1----:R0:W-:Y:S04]  /*5ce0*/  STG.E.128 desc[UR14][R2.64], R12 ;  /* 0x0000000c02007986 */ /* 0x0021e8000c101d0e */
[----:B---3--:R0:W-:Y:S04]  /*5cf0*/  STG.E.128 desc[UR14][R2.64+0x200], R16 ;  /* 0x0002001002007986 */ /* 0x0081e8000c101d0e */
[----:B----4-:R0:W-:Y:S04]  /*5d00*/  STG.E.128 desc[UR14][R2.64+0x400], R20 ;  /* 0x0004001402007986 */ /* 0x0101e8000c101d0e */
[----:B-----5:R0:W-:Y:S01]  /*5d10*/  STG.E.128 desc[UR14][R2.64+0x600], R24 ;  /* 0x0006001802007986 */ /* 0x0201e2000c101d0e */
[----:B------:R-:W-:Y:S05]  /*5d20*/  @P0 BRA `(.L_x_7883) ;  /* 0xffffffa800380947 */ /* 0x000fea000383ffff */
.L_x_7844:
        /* <DEDUP_REMOVED lines=26> */
.L_x_7885:
[----:B------:R-:W-:Y:S05]  /*5ed0*/  BSYNC B0 ;  /* 0x0000000000007941 */ /* 0x000fea0003800000 */
.L_x_7884:
        /* <DEDUP_REMOVED lines=26> */
[----:B------:R3:W-:Y:S01]  /*6080*/  REDG.E.ADD.F32.FTZ.RN.STRONG.GPU desc[UR14][R70.64], R6 ;  /* 0x00000006460079a6 */ /* 0x0007e2000c10f38e */
[----:B------:R-:W-:Y:S01]  /*6090*/  HFMA2.MMA R21, -RZ, RZ, 0, 0 ;  /* 0x00000000ff157435 */ /* 0x000fe200000001ff */
[----:B------:R-:W-:Y:S10]  /*60a0*/  BRA `(.L_x_7888) ;  /* 0x0000000000047947 */ /* 0x000ff40003800000 */
.L_x_7887:
[----:B0-----:R-:W0:Y:S02]  /*60b0*/  S2R R21, SR_TID.X ;  /* 0x0000000000157919 */ /* 0x001e240000002100 */
.L_x_7888:
[----:B------:R-:W-:Y:S05]  /*60c0*/  BSYNC B0 ;  /* 0x0000000000007941 */ /* 0x000fea0003800000 */
.L_x_7886:
[----:B------:R-:W-:Y:S02]  /*60d0*/  ULDC UR22, c[0x0][0x21c] ;  /* 0x0000870000167ab9 */ /* 0x000fe40000000800 */
[----:B0-----:R-:W-:-:S13]  /*60e0*/  ISETP.GE.AND P0, PT, R21, UR22, PT ;  /* 0x0000001615007c0c */ /* 0x001fda000bf06270 */
[----:B------:R-:W-:Y:S05]  /*60f0*/  @P0 EXIT ;  /* 0x000000000000094d */ /* 0x000fea0003800000 */
[----:B------:R-:W-:Y:S01]  /*6100*/  ULDC.64 UR6, c[0x0][0x378] ;  /* 0x0000de0000067ab9 */ /* 0x000fe20000000a00 */
[----:B------:R-:W0:Y:S01]  /*6110*/  S2UR UR5, SR_CgaCtaId ;  /* 0x00000000000579c3 */ /* 0x000e220000008800 */
        /* <DEDUP_REMOVED lines=16> */
[C---:B--2---:R-:W-:Y:S01]  /*6220*/  IMAD R7, R83.reuse, UR6, RZ ;  /* 0x0000000653077c24 */ /* 0x044fe2000f8e02ff */
        /* <DEDUP_REMOVED lines=10> */
[----:B0-----:R-:W-:Y:S01]  /*62d0*/  ULEA UR4, UR5, UR4, 0x18 ;  /* 0x0000000405047291 */ /* 0x001fe2000f8ec03f */
[----:B------:R-:W-:Y:S01]  /*62e0*/  IMAD.WIDE.U32 R18, R0, UR10, RZ ;  /* 0x0000000a00127c25 */ /* 0x000fe2000f8e00ff */
[----:B------:R-:W-:Y:S01]  /*62f0*/  IADD3 R29, R5, R29, RZ ;  /* 0x0000001d051d7210 */ /* 0x000fe20007ffe0ff */
[----:B------:R-:W-:-:S02]  /*6300*/  ULDC.64 UR20, c[0x0][0x3d0] ;  /* 0x0000f40000147ab9 */ /* 0x000fc40000000a00 */
[C---:B------:R-:W-:Y:S01]  /*6310*/  IMAD R11, R0.reuse, UR11, R11 ;  /* 0x0000000b000b7c24 */ /* 0x040fe2000f8e020b */
[----:B------:R-:W-:Y:S01]  /*6320*/  ULDC.64 UR10, c[0x0][0x340] ;  /* 0x0000d000000a7ab9 */ /* 0x000fe20000000a00 */
[C---:B------:R-:W-:Y:S02]  /*6330*/  IMAD R27, R0.reuse, UR9, R83 ;  /* 0x00000009001b7c24 */ /* 0x040fe4000f8e0253 */
[----:B-1-3--:R-:W-:Y:S01]  /*6340*/  IMAD.WIDE.U32 R6, R0, UR8, RZ ;  /* 0x0000000800067c25 */ /* 0x00afe2000f8e00ff */
[----:B------:R-:W-:Y:S01]  /*6350*/  IADD3 R39, R19, R11, RZ ;  /* 0x0000000b13277210 */ /* 0x000fe20007ffe0ff */
[----:B------:R-:W-:-:S03]  /*6360*/  ULDC.64 UR8, c[0x0][0x380] ;  /* 0x0000e00000087ab9 */ /* 0x000fc60000000a00 */
[----:B------:R-:W-:-:S07]  /*6370*/  IADD3 R27, R7, R27, RZ ;  /* 0x0000001b071b7210 */ /* 0x000fce0007ffe0ff */
.L_x_7890:
        /* <DEDUP_REMOVED lines=55> */
.L_x_7889:
[----:B------:R-:W-:Y:S05]  /*66f0*/  EXIT ;  /* 0x000000000000794d */ /* 0x000fea0003800000 */
.L_x_7891:
        /* <DEDUP_REMOVED lines=16> */
.L_x_10994:


//--------------------- .text._Z25selective_scan_bwd_kernelI32Selective_Scan_bwd_kernel_traitsILi32ELi16ELb1ELb0ELb0ELb1ELb1EffEEv12SSMParamsBwd --------------------------
	.section	.text._Z25selective_scan_bwd_kernelI32Selective_Scan_bwd_kernel_traitsILi32ELi16ELb1ELb0ELb0ELb1ELb1EffEEv12SSMParamsBwd,"ax",@progbits
	.align	128
        .global         _Z25selective_scan_bwd_kernelI32Selective_Scan_bwd_kernel_traitsILi32ELi16ELb1ELb0ELb0ELb1ELb1EffEEv12SSMParamsBwd
        .type           _Z25selective_scan_bwd_kernelI32Selective_Scan_bwd_kernel_traitsILi32ELi16ELb1ELb0ELb0ELb1ELb1EffEEv12SSMParamsBwd,@function
        .size           _Z25selective_scan_bwd_kernelI32Selective_Scan_bwd_kernel_traitsILi32ELi16ELb1ELb0ELb0ELb1ELb1EffEEv12SSMParamsBwd,(.L_x_10995 - _Z25selective_scan_bwd_kernelI32Selective_Scan_bwd_kernel_traitsILi32ELi16ELb1ELb0ELb0ELb1ELb1EffEEv12SSMParamsBwd)
        .other          _Z25selective_scan_bwd_kernelI32Selective_Scan_bwd_kernel_traitsILi32ELi16ELb1ELb0ELb0ELb1ELb1EffEEv12SSMParamsBwd,@"STO_CUDA_ENTRY STV_DEFAULT"
_Z25selective_scan_bwd_kernelI32Selective_Scan_bwd_kernel_traitsILi32ELi16ELb1ELb0ELb0ELb1ELb1EffEEv12SSMParamsBwd:
.text._Z25selective_scan_bwd_kernelI32Selective_Scan_bwd_kernel_traitsILi32ELi16ELb1ELb0ELb0ELb1ELb1EffEEv12SSMParamsBwd:
        /* <DEDUP_REMOVED lines=101> */
.L_x_7932:
[----:B------:R-:W-:Y:S01]  /*0650*/  BAR.SYNC.DEFER_BLOCKING 0x0 ;  /* 0x0000000000007b1d */ /* 0x000fe20000010000 */
[----:B0-----:R-:W-:-:S05]  /*0660*/  IMAD.WIDE R4, R111, 0x10, R86 ;  /* 0x000000106f047825 */ /* 0x001fca00078e0256 */
[----:B------:R-:W2:Y:S04]  /*0670*/  LDG.E.128 R8, desc[UR14][R4.64] ;  /* 0x0000000e04087981 */ /* 0x000ea8000c1e1d00 */
[----:B------:R-:W3:Y:S04]  /*0680*/  LDG.E.128 R24, desc[UR14][R4.64+0x200] ;  /* 0x0002000e04187981 */ /* 0x000ee8000c1e1d00 */
[----:B------:R-:W4:Y:S04]  /*0690*/  LDG.E.128 R32, desc[UR14][R4.64+0x400] ;  /* 0x0004000e04207981 */ /* 0x000f28000c1e1d00 */
[----:B------:R-:W4:Y:S01]  /*06a0*/  LDG.E.128 R36, desc[UR14][R4.64+0x600] ;  /* 0x0006000e04247981 */ /* 0x000f22000c1e1d00 */
[----:B------:R-:W-:Y:S01]  /*06b0*/  MOV R91, 0x400 ;  /* 0x00000400005b7802 */ /* 0x000fe20000000f00 */
[----:B------:R-:W-:Y:S01]  /*06c0*/  IMAD.WIDE R28, R111, 0x10, R72 ;  /* 0x000000106f1c7825 */ /* 0x000fe200078e0248 */
[----:B------:R-:W0:Y:S02]  /*06d0*/  S2R R6, SR_CgaCtaId ;  /* 0x0000000000067919 */ /* 0x000e240000008800 */
[----:B0-----:R-:W-:-:S04]  /*06e0*/  LEA R91, R6, R91, 0x18 ;  /* 0x0000005b065b7211 */ /* 0x001fc800078ec0ff */
[CC--:B------:R-:W-:Y:S02]  /*06f0*/  LEA R124, R84.reuse, R91.reuse, 0x4 ;  /* 0x0000005b547c7211 */ /* 0x0c0fe400078e20ff */
[----:B------:R-:W-:-:S03]  /*0700*/  LEA R126, R84, R91, 0x6 ;  /* 0x0000005b547e7211 */ /* 0x000fc600078e30ff */
        /* <DEDUP_REMOVED lines=11> */
[----:B------:R-:W4:Y:S04]  /*07c0*/  LDG.E.128 R40, desc[UR14][R28.64+0x200] ;  /* 0x0002000e1c287981 */ /* 0x000f28000c1e1d00 */
[----:B------:R-:W4:Y:S04]  /*07d0*/  LDG.E.128 R44, desc[UR14][R28.64+0x400] ;  /* 0x0004000e1c2c7981 */ /* 0x000f28000c1e1d00 */
[----:B------:R-:W4:Y:S01]  /*07e0*/  LDG.E.128 R48, desc[UR14][R28.64+0x600] ;  /* 0x0006000e1c307981 */ /* 0x000f22000c1e1d00 */
[----:B--2---:R-:W-:-:S03]  /*07f0*/  IMAD.WIDE R36, R111, 0x10, R88 ;  /* 0x000000106f247825 */ /* 0x004fc600078e0258 */
[----:B---3--:R0:W-:Y:S04]  /*0800*/  STS.128 [R124], R32 ;  /* 0x000000207c007388 */ /* 0x0081e80000000c00 */
[----:B----4-:R2:W-:Y:S04]  /*0810*/  STS.128 [R124+0x200], R40 ;  /* 0x000200287c007388 */ /* 0x0105e80000000c00 */
[----:B------:R3:W-:Y:S04]  /*0820*/  STS.128 [R124+0x400], R44 ;  /* 0x0004002c7c007388 */ /* 0x0007e80000000c00 */
[----:B------:R4:W-:Y:S01]  /*0830*/  STS.128 [R124+0x600], R48 ;  /* 0x000600307c007388 */ /* 0x0009e20000000c00 */
[----:B------:R-:W-:-:S03]  /*0840*/  NOP ;  /* 0x0000000000007918 */ /* 0x000fc60000000000 */
[----:B------:R-:W-:Y:S01]  /*0850*/  LDS.128 R52, [R126+0x10] ;  /* 0x000010007e347984 */ /* 0x000fe20000000c00 */
[----:B0-----:R-:W0:Y:S03]  /*0860*/  LDC.64 R34, c[0x0][0x2a0] ;  /* 0x0000a800ff227b82 */ /* 0x001e260000000a00 */
        /* <DEDUP_REMOVED lines=62> */
.L_x_7894:
[----:B------:R-:W-:Y:S05]  /*0c50*/  BSYNC B0 ;  /* 0x0000000000007941 */ /* 0x000fea0003800000 */
.L_x_7893:
        /* <DEDUP_REMOVED lines=35> */
.L_x_7896:
[----:B------:R-:W-:Y:S05]  /*0e90*/  BSYNC B0 ;  /* 0x0000000000007941 */ /* 0x000fea0003800000 */
.L_x_7895:
        /* <DEDUP_REMOVED lines=35> */
.L_x_7898:
[----:B------:R-:W-:Y:S05]  /*10d0*/  BSYNC B0 ;  /* 0x0000000000007941 */ /* 0x000fea0003800000 */
.L_x_7897:
        /* <DEDUP_REMOVED lines=35> */
.L_x_7900:
[----:B------:R-:W-:Y:S05]  /*1310*/  BSYNC B0 ;  /* 0x0000000000007941 */ /* 0x000fea0003800000 */
.L_x_7899:
        /* <DEDUP_REMOVED lines=35> */
.L_x_7902:
[----:B------:R-:W-:Y:S05]  /*1550*/  BSYNC B0 ;  /* 0x0000000000007941 */ /* 0x000fea0003800000 */
.L_x_7901:
        /* <DEDUP_REMOVED lines=35> */
.L_x_7904:
[----:B------:R-:W-:Y:S05]  /*1790*/  BSYNC B0 ;  /* 0x0000000000007941 */ /* 0x000fea0003800000 */
.L_x_7903:
        /* <DEDUP_REMOVED lines=35> */
.L_x_7906:
[----:B------:R-:W-:Y:S05]  /*19d0*/  BSYNC B0 ;  /* 0x0000000000007941 */ /* 0x000fea0003800000 */
.L_x_7905:
        /* <DEDUP_REMOVED lines=36> */
.L_x_7908:
[----:B------:R-:W-:Y:S05]  /*1c20*/  BSYNC B0 ;  /* 0x0000000000007941 */ /* 0x000fea0003800000 */
.L_x_7907:
        /* <DEDUP_REMOVED lines=38> */
.L_x_7910:
[----:B------:R-:W-:Y:S05]  /*1e90*/  BSYNC B0 ;  /* 0x0000000000007941 */ /* 0x000fea0003800000 */
.L_x_7909:
        /* <DEDUP_REMOVED lines=36> */
.L_x_7912:
[----:B------:R-:W-:Y:S05]  /*20e0*/  BSYNC B0 ;  /* 0x0000000000007941 */ /* 0x000fea0003800000 */
.L_x_7911:
        /* <DEDUP_REMOVED lines=33> */
.L_x_7914:
[----:B------:R-:W-:Y:S05]  /*2300*/  BSYNC B0 ;  /* 0x0000000000007941 */ /* 0x000fea0003800000 */
.L_x_7913:
        /* <DEDUP_REMOVED lines=33> */
.L_x_7916:
[----:B------:R-:W-:Y:S05]  /*2520*/  BSYNC B0 ;  /* 0x0000000000007941 */ /* 0x000fea0003800000 */
.L_x_7915:
        /* <DEDUP_REMOVED lines=33> */
.L_x_7918:
[----:B------:R-:W-:Y:S05]  /*2740*/  BSYNC B0 ;  /* 0x0000000000007941 */ /* 0x000fea0003800000 */
.L_x_7917:
        /* <DEDUP_REMOVED lines=33> */
.L_x_7920:
[----:B------:R-:W-:Y:S05]  /*2960*/  BSYNC B0 ;  /* 0x0000000000007941 */ /* 0x000fea0003800000 */
.L_x_7919:
        /* <DEDUP_REMOVED lines=33> */
.L_x_7922:
[----:B------:R-:W-:Y:S05]  /*2b80*/  BSYNC B0 ;  /* 0x0000000000007941 */ /* 0x000fea0003800000 */
.L_x_7921:
        /* <DEDUP_REMOVED lines=33> */
.L_x_7924:
[----:B------:R-:W-:Y:S05]  /*2da0*/  BSYNC B0 ;  /* 0x0000000000007941 */ /* 0x000fea0003800000 */
.L_x_7923:
[----:B------:R-:W-:Y:S01]  /*2db0*/  ULDC.64 UR4, c[0x0][0x2a8] ;  /* 0x0000aa0000047ab9 */ /* 0x000fe20000000a00 */
[----:B------:R-:W-:Y:S01]  /*2dc0*/  LDS.128 R28, [R126+0x10] ;  /* 0x000010007e1c7984 */ /* 0x000fe20000000c00 */
[----:B------:R-:W-:Y:S01]  /*2dd0*/  MOV R4, R34 ;  /* 0x0000002200047202 */ /* 0x000fe20000000f00 */
[----:B------:R-:W-:Y:S01]  /*2de0*/  IMAD R3, R81, UR4, RZ ;  /* 0x0000000451037c24 */ /* 0x000fe2000f8e02ff */
[----:B------:R-:W-:Y:S01]  /*2df0*/  MOV R5, R7 ;  /* 0x0000000700057202 */ /* 0x000fe20000000f00 */
[----:B-1----:R-:W-:Y:S01]  /*2e00*/  LDS.128 R44, [R126+0x20] ;  /* 0x000020007e2c7984 */ /* 0x002fe20000000c00 */
[----:B------:R-:W0:Y:S01]  /*2e10*/  LDC.64 R48, c[0x0][0x2b0] ;  /* 0x0000ac00ff307b82 */ /* 0x000e220000000a00 */
[C---:B------:R-:W-:Y:S02]  /*2e20*/  IMAD R3, R0.reuse, UR5, R3 ;  /* 0x0000000500037c24 */ /* 0x040fe4000f8e0203 */
[----:B------:R-:W-:Y:S01]  /*2e30*/  LDS.128 R36, [R126+0x30] ;  /* 0x000030007e247984 */ /* 0x000fe20000000c00 */
[----:B------:R-:W-:Y:S01]  /*2e40*/  IMAD.WIDE.U32 R4, R0, UR4, R4 ;  /* 0x0000000400047c25 */ /* 0x000fe2000f8e0004 */
[----:B------:R-:W-:-:S02]  /*2e50*/  ULDC.64 UR4, c[0x0][0x2b8] ;  /* 0x0000ae0000047ab9 */ /* 0x000fc40000000a00 */
[----:B------:R-:W-:Y:S01]  /*2e60*/  LDS.128 R40, [R126] ;  /* 0x000000007e287984 */ /* 0x000fe20000000c00 */
[----:B------:R-:W1:Y:S08]  /*2e70*/  LDC.64 R112, c[0x0][0x308] ;  /* 0x0000c200ff707b82 */ /* 0x000e700000000a00 */
[----:B------:R-:W-:Y:S01]  /*2e80*/  BAR.SYNC.DEFER_BLOCKING 0x0 ;  /* 0x0000000000007b1d */ /* 0x000fe20000010000 */
[----:B------:R-:W-:-:S02]  /*2e90*/  LEA R32, P0, R4, R32, 0x2 ;  /* 0x0000002004207211 */ /* 0x000fc400078010ff */
[----:B------:R-:W-:-:S05]  /*2ea0*/  IADD3 R3, R5, R3, RZ ;  /* 0x0000000305037210 */ /* 0x000fca0007ffe0ff */
[----:B------:R-:W2:Y:S01]  /*2eb0*/  LDC.64 R148, c[0x0][0x3e8] ;  /* 0x0000fa00ff947b82 */ /* 0x000ea20000000a00 */
[----:B------:R-:W-:-:S03]  /*2ec0*/  LEA.HI.X R33, R4, R33, R3, 0x2, P0 ;  /* 0x0000002104217211 */ /* 0x000fc600000f1403 */
[----:B------:R-:W-:-:S05]  /*2ed0*/  IMAD.WIDE R4, R111, 0x10, R32 ;  /* 0x000000106f047825 */ /* 0x000fca00078e0220 */
[----:B------:R-:W3:Y:S04]  /*2ee0*/  LDG.E.128 R60, desc[UR14][R4.64] ;  /* 0x0000000e043c7981 */ /* 0x000ee8000c1e1d00 */
[----:B------:R-:W4:Y:S04]  /*2ef0*/  LDG.E.128 R32, desc[UR14][R4.64+0x200] ;  /* 0x0002000e04207981 */ /* 0x000f28000c1e1d00 */
[----:B------:R-:W5:Y:S04]  /*2f00*/  LDG.E.128 R24, desc[UR14][R4.64+0x400] ;  /* 0x0004000e04187981 */ /* 0x000f68000c1e1d00 */
[----:B------:R-:W2:Y:S01]  /*2f10*/  LDG.E.128 R68, desc[UR14][R4.64+0x600] ;  /* 0x0006000e04447981 */ /* 0x000ea2000c1e1d00 */
[----:B0-----:R-:W-:-:S04]  /*2f20*/  IMAD R6, R48, UR17, RZ ;  /* 0x0000001130067c24 */ /* 0x001fc8000f8e02ff */
[----:B------:R-:W-:Y:S02]  /*2f30*/  IMAD R3, R49, UR16, R6 ;  /* 0x0000001031037c24 */ /* 0x000fe4000f8e0206 */
[----:B------:R-:W-:-:S05]  /*2f40*/  IMAD.WIDE.U32 R6, R48, UR16, R102 ;  /* 0x0000001030067c25 */ /* 0x000fca000f8e0066 */
[----:B------:R-:W-:Y:S01]  /*2f50*/  IADD3 R7, R7, R3, RZ ;  /* 0x0000000307077210 */ /* 0x000fe20007ffe0ff */
[----:B------:R-:W-:Y:S02]  /*2f60*/  IMAD R3, R81, UR4, RZ ;  /* 0x0000000451037c24 */ /* 0x000fe4000f8e02ff */
[----:B------:R-:W-:-:S04]  /*2f70*/  IMAD.WIDE.U32 R6, R0, UR4, R6 ;  /* 0x0000000400067c25 */ /* 0x000fc8000f8e0006 */
[----:B------:R-:W-:Y:S01]  /*2f80*/  IMAD R3, R0, UR5, R3 ;  /* 0x0000000500037c24 */ /* 0x000fe2000f8e0203 */
[----:B-1----:R-:W-:Y:S01]  /*2f90*/  LEA R112, P0, R6, R112, 0x2 ;  /* 0x0000007006707211 */ /* 0x002fe200078010ff */
[----:B------:R-:W-:-:S03]  /*2fa0*/  ULDC.64 UR4, c[0x0][0x3a0] ;  /* 0x0000e80000047ab9 */ /* 0x000fc60000000a00 */
[----:B------:R-:W-:-:S04]  /*2fb0*/  IADD3 R3, R7, R3, RZ ;  /* 0x0000000307037210 */ /* 0x000fc80007ffe0ff */
[----:B------:R-:W-:-:S03]  /*2fc0*/  LEA.HI.X R113, R6, R113, R3, 0x2, P0 ;  /* 0x0000007106717211 */ /* 0x000fc600000f1403 */
[----:B------:R-:W-:Y:S01]  /*2fd0*/  IMAD.WIDE R112, R111, 0x10, R112 ;  /* 0x000000106f707825 */ /* 0x000fe200078e0270 */
[----:B---3--:R0:W-:Y:S04]  /*2fe0*/  STS.128 [R124], R60 ;  /* 0x0000003c7c007388 */ /* 0x0081e80000000c00 */
[----:B----4-:R-:W-:Y:S04]  /*2ff0*/  STS.128 [R124+0x200], R32 ;  /* 0x000200207c007388 */ /* 0x010fe80000000c00 */
[----:B-----5:R1:W-:Y:S04]  /*3000*/  STS.128 [R124+0x400], R24 ;  /* 0x000400187c007388 */ /* 0x0203e80000000c00 */
[----:B--2---:R2:W-:Y:S01]  /*3010*/  STS.128 [R124+0x600], R68 ;  /* 0x000600447c007388 */ /* 0x0045e20000000c00 */
        /* <DEDUP_REMOVED lines=21> */
[----:B------:R-:W-:Y:S01]  /*3170*/  FMUL.FTZ R113, R48, -1.4426950216293334961 ;  /* 0xbfb8aa3b30717820 */ /* 0x000fe20000410000 */
[----:B------:R-:W-:Y:S01]  /*3180*/  FMUL.FTZ R127, R54, -1.4426950216293334961 ;  /* 0xbfb8aa3b367f7820 */ /* 0x000fe20000410000 */
[----:B------:R-:W-:Y:S01]  /*3190*/  FMUL.FTZ R129, R55, -1.4426950216293334961 ;  /* 0xbfb8aa3b37817820 */ /* 0x000fe20000410000 */
[----:B------:R-:W-:Y:S08]  /*31a0*/  MUFU.EX2 R33, R33 ;  /* 0x0000002100217308 */ /* 0x000ff00000000800 */
        /* <DEDUP_REMOVED lines=8> */
[----:B------:R0:W1:Y:S01]  /*3230*/  MUFU.EX2 R118, R112 ;  /* 0x0000007000767308 */ /* 0x0000620000000800 */
[----:B----4-:R-:W-:Y:S01]  /*3240*/  FMUL.FTZ R110, R52, -1.4426950216293334961 ;  /* 0xbfb8aa3b346e7820 */ /* 0x010fe20000410000 */
[----:B---3--:R-:W-:-:S06]  /*3250*/  FADD.FTZ R116, R116, 1 ;  /* 0x3f80000074747421 */ /* 0x008fcc0000010000 */
[----:B------:R3:W4:Y:S01]  /*3260*/  MUFU.EX2 R120, R114 ;  /* 0x0000007200787308 */ /* 0x0007220000000800 */
[----:B0-----:R-:W-:Y:S01]  /*3270*/  FMUL.FTZ R112, R53, -1.4426950216293334961 ;  /* 0xbfb8aa3b35707820 */ /* 0x001fe20000410000 */
[----:B-----5:R-:W-:-:S06]  /*3280*/  FADD.FTZ R117, R117, 1 ;  /* 0x3f80000075757421 */ /* 0x020fcc0000010000 */
[----:B------:R-:W0:Y:S01]  /*3290*/  MUFU.EX2 R122, R108 ;  /* 0x0000006c007a7308 */ /* 0x000e220000000800 */
[----:B---3--:R-:W-:Y:S01]  /*32a0*/  FADD.FTZ R114, R35, 1 ;  /* 0x3f80000023727421 */ /* 0x008fe20000010000 */
[----:B-1----:R-:W-:-:S06]  /*32b0*/  FADD.FTZ R118, R118, 1 ;  /* 0x3f80000076767421 */ /* 0x002fcc0000010000 */
[----:B------:R1:W3:Y:S01]  /*32c0*/  MUFU.EX2 R123, R110 ;  /* 0x0000006e007b7308 */ /* 0x0002e20000000800 */
[----:B----4-:R-:W-:-:S07]  /*32d0*/  FADD.FTZ R120, R120, 1 ;  /* 0x3f80000078787421 */ /* 0x010fce0000010000 */
[----:B------:R4:W5:Y:S01]  /*32e0*/  MUFU.EX2 R138, R112 ;  /* 0x00000070008a7308 */ /* 0x0009620000000800 */
[----:B-1----:R-:W-:Y:S01]  /*32f0*/  FADD.FTZ R110, R33, 1 ;  /* 0x3f800000216e7421 */ /* 0x002fe20000010000 */
[----:B0-----:R-:W-:-:S06]  /*3300*/  FADD.FTZ R122, R122, 1 ;  /* 0x3f8000007a7a7421 */ /* 0x001fcc0000010000 */
[----:B------:R-:W0:Y:S01]  /*3310*/  MUFU.RCP R108, R32 ;  /* 0x00000020006c7308 */ /* 0x000e220000001000 */
[----:B----4-:R-:W-:Y:S01]  /*3320*/  FADD.FTZ R112, R34, 1 ;  /* 0x3f80000022707421 */ /* 0x010fe20000010000 */
[----:B---3--:R-:W-:-:S06]  /*3330*/  FADD.FTZ R123, R123, 1 ;  /* 0x3f8000007b7b7421 */ /* 0x008fcc0000010000 */
[----:B------:R-:W1:Y:S01]  /*3340*/  MUFU.RCP R3, R3 ;  /* 0x0000000300037308 */ /* 0x000e620000001000 */
[----:B-----5:R-:W-:-:S07]  /*3350*/  FADD.FTZ R138, R138, 1 ;  /* 0x3f8000008a8a7421 */ /* 0x020fce0000010000 */
[----:B------:R-:W3:Y:S01]  /*3360*/  MUFU.EX2 R121, R115 ;  /* 0x0000007300797308 */ /* 0x000ee20000000800 */
[----:B0-----:R-:W-:-:S07]  /*3370*/  FMUL.FTZ R130, R5, R108 ;  /* 0x0000006c05827220 */ /* 0x001fce0000410000 */
[----:B------:R-:W0:Y:S01]  /*3380*/  MUFU.RCP R115, R114 ;  /* 0x0000007200737308 */ /* 0x000e220000001000 */
[----:B-1----:R-:W-:-:S07]  /*3390*/  FMUL.FTZ R131, R4, R3 ;  /* 0x0000000304837220 */ /* 0x002fce0000410000 */
[----:B------:R-:W1:Y:S01]  /*33a0*/  MUFU.EX2 R119, R113 ;  /* 0x0000007100777308 */ /* 0x000e620000000800 */
[----:B---3--:R-:W-:-:S07]  /*33b0*/  FADD.FTZ R121, R121, 1 ;  /* 0x3f80000079797421 */ /* 0x008fce0000010000 */
[----:B------:R-:W3:Y:S01]  /*33c0*/  MUFU.RCP R112, R112 ;  /* 0x0000007000707308 */ /* 0x000ee20000001000 */
[----:B0-----:R-:W-:-:S07]  /*33d0*/  FMUL.FTZ R135, R56, R115 ;  /* 0x0000007338877220 */ /* 0x001fce0000410000 */
[----:B------:R-:W0:Y:S01]  /*33e0*/  MUFU.RCP R113, R110 ;  /* 0x0000006e00717308 */ /* 0x000e220000001000 */
[----:B-1----:R-:W-:-:S07]  /*33f0*/  FADD.FTZ R119, R119, 1 ;  /* 0x3f80000077777421 */ /* 0x002fce0000010000 */
[----:B------:R-:W1:Y:S01]  /*3400*/  MUFU.RCP R116, R116 ;  /* 0x0000007400747308 */ /* 0x000e620000001000 */
[----:B---3--:R-:W-:-:S07]  /*3410*/  FMUL.FTZ R132, R7, R112 ;  /* 0x0000007007847220 */ /* 0x008fce0000410000 */
[----:B------:R-:W3:Y:S01]  /*3420*/  MUFU.RCP R117, R117 ;  /* 0x0000007500757308 */ /* 0x000ee20000001000 */
[----:B0-----:R-:W-:-:S07]  /*3430*/  FMUL.FTZ R133, R6, R113 ;  /* 0x0000007106857220 */ /* 0x001fce0000410000 */
[----:B------:R-:W0:Y:S01]  /*3440*/  MUFU.RCP R118, R118 ;  /* 0x0000007600767308 */ /* 0x000e220000001000 */
[----:B-1----:R-:W-:-:S07]  /*3450*/  FMUL.FTZ R134, R57, R116 ;  /* 0x0000007439867220 */ /* 0x002fce0000410000 */
[----:B------:R1:W4:Y:S01]  /*3460*/  MUFU.EX2 R139, R127 ;  /* 0x0000007f008b7308 */ /* 0x0003220000000800 */
[----:B---3--:R-:W-:-:S07]  /*3470*/  FMUL.FTZ R137, R58, R117 ;  /* 0x000000753a897220 */ /* 0x008fce0000410000 */
[----:B------:R3:W5:Y:S01]  /*3480*/  MUFU.EX2 R146, R129 ;  /* 0x0000008100927308 */ /* 0x0007620000000800 */
[----:B-1----:R-:W-:Y:S01]  /*3490*/  FMUL.FTZ R127, R28, R135 ;  /* 0x000000871c7f7220 */ /* 0x002fe20000410000 */
[----:B0-----:R-:W-:-:S04]  /*34a0*/  FMUL.FTZ R136, R59, R118 ;  /* 0x000000763b887220 */ /* 0x001fc80000410000 */
[----:B------:R-:W-:Y:S02]  /*34b0*/  FMUL.FTZ R110, R31, R136 ;  /* 0x000000881f6e7220 */ /* 0x000fe40000410000 */
[----:B------:R-:W0:Y:S01]  /*34c0*/  MUFU.RCP R119, R119 ;  /* 0x0000007700777308 */ /* 0x000e220000001000 */
[----:B---3--:R-:W-:Y:S01]  /*34d0*/  FMUL.FTZ R129, R30, R137 ;  /* 0x000000891e817220 */ /* 0x008fe20000410000 */
[----:B----4-:R-:W-:-:S06]  /*34e0*/  FADD.FTZ R139, R139, 1 ;  /* 0x3f8000008b8b7421 */ /* 0x010fcc0000010000 */
[----:B------:R-:W1:Y:S01]  /*34f0*/  MUFU.RCP R140, R120 ;  /* 0x00000078008c7308 */ /* 0x000e620000001000 */
[----:B-----5:R-:W-:-:S07]  /*3500*/  FADD.FTZ R146, R146, 1 ;  /* 0x3f80000092927421 */ /* 0x020fce0000010000 */
        /* <DEDUP_REMOVED lines=9> */
[----:B------:R-:W-:Y:S04]  /*35a0*/  STS.128 [R124+0x400], R24 ;  /* 0x000400187c007388 */ /* 0x000fe80000000c00 */
[----:B--2---:R-:W-:Y:S01]  /*35b0*/  STS.128 [R124+0x600], R68 ;  /* 0x000600447c007388 */ /* 0x004fe20000000c00 */
[----:B------:R-:W-:-:S03]  /*35c0*/  NOP ;  /* 0x0000000000007918 */ /* 0x000fc60000000000 */
[----:B------:R-:W2:Y:S01]  /*35d0*/  LDS.128 R32, [R126] ;  /* 0x000000007e207984 */ /* 0x000ea20000000c00 */
[----:B-1----:R-:W-:Y:S01]  /*35e0*/  FADD.FTZ R60, -R108, 1 ;  /* 0x3f8000006c3c7421 */ /* 0x002fe20000010100 */
[----:B------:R-:W-:Y:S01]  /*35f0*/  FADD.FTZ R61, -R3, 1 ;  /* 0x3f800000033d7421 */ /* 0x000fe20000010100 */
[----:B------:R-:W-:Y:S01]  /*3600*/  FADD.FTZ R63, -R113, 1 ;  /* 0x3f800000713f7421 */ /* 0x000fe20000010100 */
[----:B------:R-:W1:Y:S01]  /*3610*/  LDS.128 R24, [R126+0x10] ;  /* 0x000010007e187984 */ /* 0x000e620000000c00 */
        /* <DEDUP_REMOVED lines=8> */
[----:B------:R-:W-:Y:S01]  /*36a0*/  FADD.FTZ R67, -R117, 1 ;  /* 0x3f80000075437421 */ /* 0x000fe20000010100 */
[----:B------:R-:W3:Y:S01]  /*36b0*/  LDS.128 R4, [R126+0x20] ;  /* 0x000020007e047984 */ /* 0x000ee20000000c00 */
[----:B------:R-:W-:Y:S01]  /*36c0*/  FFMA.FTZ R64, R57, R64, 1 ;  /* 0x3f80000039407423 */ /* 0x000fe20000010040 */
[----:B------:R-:W-:Y:S01]  /*36d0*/  FADD.FTZ R66, -R118, 1 ;  /* 0x3f80000076427421 */ /* 0x000fe20000010100 */
[----:B------:R-:W-:-:S03]  /*36e0*/  FFMA.FTZ R67, R58, R67, 1 ;  /* 0x3f8000003a437423 */ /* 0x000fc60000010043 */
[----:B------:R-:W-:Y:S01]  /*36f0*/  FFMA.FTZ R66, R59, R66, 1 ;  /* 0x3f8000003b427423 */ /* 0x000fe20000010042 */
[----:B--2---:R-:W-:Y:S01]  /*3700*/  FMUL.FTZ R56, R40, R32 ;  /* 0x0000002028387220 */ /* 0x004fe20000410000 */
[----:B------:R-:W-:Y:S01]  /*3710*/  FMUL.FTZ R58, R42, R34 ;  /* 0x000000222a3a7220 */ /* 0x000fe20000410000 */
[----:B------:R-:W-:Y:S02]  /*3720*/  FMUL.FTZ R57, R43, R35 ;  /* 0x000000232b397220 */ /* 0x000fe40000410000 */
[----:B------:R-:W-:Y:S01]  /*3730*/  FMUL.FTZ R56, R3, R56 ;  /* 0x0000003803387220 */ /* 0x000fe20000410000 */
[----:B------:R-:W-:Y:S01]  /*3740*/  FMUL.FTZ R3, R41, R33 ;  /* 0x0000002129037220 */ /* 0x000fe20000410000 */
[----:B-1----:R-:W-:Y:S01]  /*3750*/  FMUL.FTZ R28, R28, R24 ;  /* 0x000000181c1c7220 */ /* 0x002fe20000410000 */
        /* <DEDUP_REMOVED lines=44> */
[C---:B--2---:R-:W-:Y:S02]  /*3a20*/  IMAD R60, R62.reuse, UR17, RZ ;  /* 0x000000113e3c7c24 */ /* 0x044fe4000f8e02ff */
[----:B------:R-:W-:-:S04]  /*3a30*/  IMAD.WIDE.U32 R138, R62, UR16, R102 ;  /* 0x000000103e8a7c25 */ /* 0x000fc8000f8e0066 */
        /* <DEDUP_REMOVED lines=8> */
[----:B---3--:R-:W-:Y:S01]  /*3ac0*/  FMUL.FTZ R113, R44, R141 ;  /* 0x0000008d2c717220 */ /* 0x008fe20000410000 */
        /* <DEDUP_REMOVED lines=16> */
[----:B------:R-:W-:Y:S01]  /*3bd0*/  FMUL.FTZ R112, R45, R140 ;  /* 0x0000008c2d707220 */ /* 0x000fe20000410000 */
[----:B------:R-:W-:Y:S01]  /*3be0*/  FMUL.FTZ R144, R53, R144 ;  /* 0x0000009035907220 */ /* 0x000fe20000410000 */
        /* <DEDUP_REMOVED lines=9> */
[----:B------:R-:W-:Y:S02]  /*3c80*/  IMAD R3, R0, UR5, R3 ;  /* 0x0000000500037c24 */ /* 0x000fe4000f8e0203 */
        /* <DEDUP_REMOVED lines=22> */
[----:B------:R-:W-:Y:S02]  /*3df0*/  FMUL.FTZ R120, R39, R146 ;  /* 0x0000009227787220 */ /* 0x000fe40000410000 */
        /* <DEDUP_REMOVED lines=30> */
[----:B------:R0:W-:Y:S01]  /*3fe0*/  STS.128 [R126+0x20], R4 ;  /* 0x000020047e007388 */ /* 0x0001e20000000c00 */
[----:B------:R-:W-:-:S03]  /*3ff0*/  IMAD.WIDE.U32 R102, R54, UR16, R102 ;  /* 0x0000001036667c25 */ /* 0x000fc6000f8e0066 */
[----:B------:R-:W-:Y:S01]  /*4000*/  STS.128 [R126+0x30], R48 ;  /* 0x000030307e007388 */ /* 0x000fe20000000c00 */
[----:B------:R-:W-:-:S03]  /*4010*/  NOP ;  /* 0x0000000000007918 */ /* 0x000fc60000000000 */
[----:B------:R-:W4:Y:S01]  /*4020*/  LDS.128 R40, [R124] ;  /* 0x000000007c287984 */ /* 0x000f220000000c00 */
[----:B---3--:R-:W-:-:S03]  /*4030*/  IMAD R33, R55, UR16, R52 ;  /* 0x0000001037217c24 */ /* 0x008fc6000f8e0234 */
[----:B------:R-:W3:Y:S01]  /*4040*/  LDS.128 R36, [R124+0x200] ;  /* 0x000200007c247984 */ /* 0x000ee20000000c00 */
[----:B0-----:R-:W-:Y:S01]  /*4050*/  IMAD R5, R81, UR6, RZ ;  /* 0x0000000651057c24 */ /* 0x001fe2000f8e02ff */
[----:B------:R-:W-:Y:S02]  /*4060*/  IADD3 R103, R103, R33, RZ ;  /* 0x0000002167677210 */ /* 0x000fe40007ffe0ff */
[----:B------:R-:W0:Y:S01]  /*4070*/  LDS.128 R28, [R124+0x400] ;  /* 0x000400007c1c7984 */ /* 0x000e220000000c00 */
[C---:B------:R-:W-:Y:S02]  /*4080*/  IMAD R7, R0.reuse, UR7, R5 ;  /* 0x0000000700077c24 */ /* 0x040fe4000f8e0205 */
[----:B------:R-:W-:Y:S01]  /*4090*/  IMAD.WIDE.U32 R4, R0, UR6, R102 ;  /* 0x0000000600047c25 */ /* 0x000fe2000f8e0066 */
[----:B--2---:R-:W2:Y:S04]  /*40a0*/  LDS.128 R44, [R124+0x600] ;  /* 0x000600007c2c7984 */ /* 0x004ea80000000c00 */
[----:B------:R-:W-:-:S02]  /*40b0*/  IADD3 R5, R5, R7, RZ ;  /* 0x0000000705057210 */ /* 0x000fc40007ffe0ff */
[----:B------:R-:W-:-:S04]  /*40c0*/  LEA R6, P0, R4, UR4, 0x2 ;  /* 0x0000000404067c11 */ /* 0x000fc8000f8010ff */
[----:B------:R-:W-:-:S03]  /*40d0*/  LEA.HI.X R7, R4, UR5, R5, 0x2, P0 ;  /* 0x0000000504077c11 */ /* 0x000fc600080f1405 */
[----:B------:R-:W-:-:S05]  /*40e0*/  IMAD.WIDE R4, R111, 0x10, R6 ;  /* 0x000000106f047825 */ /* 0x000fca00078e0206 */
[----:B----4-:R4:W-:Y:S04]  /*40f0*/  STG.E.128 desc[UR14][R4.64], R40 ;  /* 0x0000002804007986 */ /* 0x0109e8000c101d0e */
[----:B---3--:R4:W-:Y:S04]  /*4100*/  STG.E.128 desc[UR14][R4.64+0x200], R36 ;  /* 0x0002002404007986 */ /* 0x0089e8000c101d0e */
[----:B0-----:R4:W-:Y:S04]  /*4110*/  STG.E.128 desc[UR14][R4.64+0x400], R28 ;  /* 0x0004001c04007986 */ /* 0x0019e8000c101d0e */
[----:B--2---:R4:W-:Y:S02]  /*4120*/  STG.E.128 desc[UR14][R4.64+0x600], R44 ;  /* 0x0006002c04007986 */ /* 0x0049e4000c101d0e */
.L_x_7925:
        /* <DEDUP_REMOVED lines=39> */
[C---:B------:R-:W-:Y:S01]  /*43a0*/  IADD3 R4, R85.reuse, -0x1, RZ ;  /* 0xffffffff55047810 */ /* 0x040fe20007ffe0ff */
[----:B------:R-:W-:Y:S01]  /*43b0*/  ULDC.64 UR4, c[0x0][0x230] ;  /* 0x00008c0000047ab9 */ /* 0x000fe20000000a00 */
[----:B------:R-:W-:Y:S01]  /*43c0*/  IADD3 R6, R85, -0x2, RZ ;  /* 0xfffffffe55067810 */ /* 0x000fe20007ffe0ff */
[----:B------:R-:W0:Y:S01]  /*43d0*/  LDC.64 R134, c[0x0][0x2e0] ;  /* 0x0000b800ff867b82 */ /* 0x000e220000000a00 */
[----:B------:R-:W-:Y:S01]  /*43e0*/  LEA.HI R5, R4, R4, RZ, 0x1 ;  /* 0x0000000404057211 */ /* 0x000fe200078f08ff */
[----:B------:R-:W-:Y:S01]  /*43f0*/  IMAD R7, R81, UR4, RZ ;  /* 0x0000000451077c24 */ /* 0x000fe2000f8e02ff */
[----:B------:R-:W-:Y:S01]  /*4400*/  ULDC.64 UR6, c[0x0][0x268] ;  /* 0x00009a0000067ab9 */ /* 0x000fe20000000a00 */
[----:B------:R-:W-:Y:S01]  /*4410*/  IMAD R67, R6, R123, RZ ;  /* 0x0000007b06437224 */ /* 0x000fe200078e02ff */
[----:B------:R-:W-:Y:S01]  /*4420*/  LOP3.LUT R5, R5, 0xfffffe, RZ, 0xc0, !PT ;  /* 0x00fffffe05057812 */ /* 0x000fe200078ec0ff */
[----:B------:R-:W-:Y:S01]  /*4430*/  IMAD R27, R0, UR5, R7 ;  /* 0x00000005001b7c24 */ /* 0x000fe2000f8e0207 */
[----:B------:R-:W-:Y:S01]  /*4440*/  MOV R102, R91 ;  /* 0x0000005b00667202 */ /* 0x000fe20000000f00 */
[----:B------:R-:W1:Y:S01]  /*4450*/  LDC.64 R130, c[0x0][0x2d0] ;  /* 0x0000b400ff827b82 */ /* 0x000e620000000a00 */
[----:B------:R-:W-:Y:S01]  /*4460*/  IADD3 R103, R4, -R5, RZ ;  /* 0x8000000504677210 */ /* 0x000fe20007ffe0ff */
[----:B------:R-:W-:Y:S01]  /*4470*/  IMAD.WIDE.U32 R68, R0, UR4, RZ ;  /* 0x0000000400447c25 */ /* 0x000fe2000f8e00ff */
[----:B------:R-:W-:-:S02]  /*4480*/  ULDC.64 UR4, c[0x0][0x248] ;  /* 0x0000920000047ab9 */ /* 0x000fc40000000a00 */
[----:B------:R-:W-:Y:S01]  /*4490*/  SHF.L.U32 R103, R103, 0x8, RZ ;  /* 0x0000000867677819 */ /* 0x000fe200000006ff */
[----:B------:R-:W-:Y:S01]  /*44a0*/  IMAD R63, R81, UR6, RZ ;  /* 0x00000006513f7c24 */ /* 0x000fe2000f8e02ff */
[----:B------:R-:W-:Y:S01]  /*44b0*/  IADD3 R60, R69, R27, RZ ;  /* 0x0000001b453c7210 */ /* 0x000fe20007ffe0ff */
[----:B------:R-:W2:Y:S01]  /*44c0*/  LDC.64 R132, c[0x0][0x2d8] ;  /* 0x0000b600ff847b82 */ /* 0x000ea20000000a00 */
[----:B------:R-:W-:Y:S02]  /*44d0*/  IMAD R61, R81, UR4, RZ ;  /* 0x00000004513d7c24 */ /* 0x000fe4000f8e02ff */
[----:B------:R-:W-:-:S04]  /*44e0*/  IMAD.WIDE.U32 R70, R0, UR6, RZ ;  /* 0x0000000600467c25 */ /* 0x000fc8000f8e00ff */
[C---:B------:R-:W-:Y:S01]  /*44f0*/  IMAD R111, R0.reuse, UR7, R63 ;  /* 0x00000007006f7c24 */ /* 0x040fe2000f8e023f */
[----:B------:R-:W3:Y:S01]  /*4500*/  LDC.64 R6, c[0x0][0x250] ;  /* 0x00009400ff067b82 */ /* 0x000ee20000000a00 */
[----:B------:R-:W-:Y:S01]  /*4510*/  IMAD.WIDE.U32 R58, R0, UR4, RZ ;  /* 0x00000004003a7c25 */ /* 0x000fe2000f8e00ff */
[----:B0-----:R-:W-:Y:S01]  /*4520*/  LEA R65, P2, R70, R134, 0x2 ;  /* 0x0000008646417211 */ /* 0x001fe200078410ff */
[----:B------:R-:W-:Y:S01]  /*4530*/  UMOV UR4, URZ ;  /* 0x0000003f00047c82 */ /* 0x000fe20008000000 */
[----:B------:R-:W-:Y:S01]  /*4540*/  IADD3 R27, R71, R111, RZ ;  /* 0x0000006f471b7210 */ /* 0x000fe20007ffe0ff */
[----:B------:R-:W-:Y:S01]  /*4550*/  IMAD R61, R0, UR5, R61 ;  /* 0x00000005003d7c24 */ /* 0x000fe2000f8e023d */
[----:B------:R-:W-:Y:S01]  /*4560*/  MOV R71, R91 ;  /* 0x0000005b00477202 */ /* 0x000fe20000000f00 */
[----:B------:R-:W-:Y:S01]  /*4570*/  IMAD.WIDE R66, R67, 0x8, R78 ;  /* 0x0000000843427825 */ /* 0x000fe200078e024e */
[----:B------:R-:W0:Y:S01]  /*4580*/  LDC.64 R56, c[0x0][0x270] ;  /* 0x00009c00ff387b82 */ /* 0x000e220000000a00 */
[----:B-1----:R-:W-:Y:S01]  /*4590*/  LEA R63, P0, R68, R130, 0x2 ;  /* 0x00000082443f7211 */ /* 0x002fe200078010ff */
[----:B------:R-:W-:Y:S01]  /*45a0*/  ULDC UR5, c[0x0][0x224] ;  /* 0x0000890000057ab9 */ /* 0x000fe20000000800 */
[----:B------:R-:W-:-:S02]  /*45b0*/  IADD3 R69, R59, R61, RZ ;  /* 0x0000003d3b457210 */ /* 0x000fc40007ffe0ff */
[----:B------:R-:W-:Y:S01]  /*45c0*/  LEA.HI.X R70, R70, R135, R27, 0x2, P2 ;  /* 0x0000008746467211 */ /* 0x000fe200010f141b */
[----:B------:R-:W-:Y:S01]  /*45d0*/  HFMA2.MMA R27, -RZ, RZ, 0, 0 ;  /* 0x00000000ff1b7435 */ /* 0x000fe200000001ff */
[----:B------:R-:W-:Y:S01]  /*45e0*/  LEA.HI.X R68, R68, R131, R60, 0x2, P0 ;  /* 0x0000008344447211 */ /* 0x000fe200000f143c */
[----:B------:R-:W1:Y:S01]  /*45f0*/  LDC.64 R4, c[0x0][0x238] ;  /* 0x00008e00ff047b82 */ /* 0x000e620000000a00 */
[----:B--2---:R-:W-:-:S04]  /*4600*/  LEA R64, P1, R58, R132, 0x2 ;  /* 0x000000843a407211 */ /* 0x004fc800078210ff */
[----:B------:R-:W-:-:S03]  /*4610*/  LEA.HI.X R69, R58, R133, R69, 0x2, P1 ;  /* 0x000000853a457211 */ /* 0x000fc600008f1445 */
[----:B------:R-:W2:Y:S01]  /*4620*/  LDC R62, c[0x0][0x224] ;  /* 0x00008900ff3e7b82 */ /* 0x000ea20000000800 */
[----:B---3--:R-:W-:-:S07]  /*4630*/  SHF.L.U64.HI R124, R6, 0x2, R7 ;  /* 0x00000002067c7819 */ /* 0x008fce0000010207 */
[----:B------:R-:W3:Y:S01]  /*4640*/  LDC R180, c[0x0][0x21c] ;  /* 0x00008700ffb47b82 */ /* 0x000ee20000000800 */
[----:B0-----:R-:W-:Y:S02]  /*4650*/  SHF.L.U64.HI R57, R56, 0x2, R57 ;  /* 0x0000000238397819 */ /* 0x001fe40000010239 */
[----:B-1----:R-:W-:-:S07]  /*4660*/  SHF.L.U64.HI R7, R4, 0x2, R5 ;  /* 0x0000000204077819 */ /* 0x002fce0000010205 */
.L_x_7931:
[----:B------:R-:W-:Y:S02]  /*4670*/  MOV R58, R63 ;  /* 0x0000003f003a7202 */ /* 0x000fe40000000f00 */
[----:B------:R-:W-:-:S05]  /*4680*/  MOV R59, R68 ;  /* 0x00000044003b7202 */ /* 0x000fca0000000f00 */
[----:B0-----:R0:W4:Y:S01]  /*4690*/  LDG.E R60, desc[UR14][R58.64] ;  /* 0x0000000e3a3c7981 */ /* 0x001122000c1e1900 */
[----:B------:R-:W1:Y:S01]  /*46a0*/  S2R R130, SR_CgaCtaId ;  /* 0x0000000000827919 */ /* 0x000e620000008800 */
[----:B0-----:R-:W-:Y:S02]  /*46b0*/  MOV R58, R64 ;  /* 0x00000040003a7202 */ /* 0x001fe40000000f00 */
[----:B------:R-:W-:-:S05]  /*46c0*/  MOV R59, R69 ;  /* 0x00000045003b7202 */ /* 0x000fca0000000f00 */
[----:B------:R0:W2:Y:S02]  /*46d0*/  LDG.E R61, desc[UR14][R58.64] ;  /* 0x0000000e3a3d7981 */ /* 0x0000a4000c1e1900 */
[----:B0-----:R-:W-:Y:S02]  /*46e0*/  MOV R58, R65 ;  /* 0x00000041003a7202 */ /* 0x001fe40000000f00 */
[----:B------:R-:W-:-:S05]  /*46f0*/  MOV R59, R70 ;  /* 0x00000046003b7202 */ /* 0x000fca0000000f00 */
[----:B------:R0:W2:Y:S01]  /*4700*/  LDG.E R138, desc[UR14][R58.64] ;  /* 0x0000000e3a8a7981 */ /* 0x0000a2000c1e1900 */
[C---:B------:R-:W-:Y:S02]  /*4710*/  ISETP.NE.AND P1, PT, R82.reuse, RZ, PT ;  /* 0x000000ff5200720c */ /* 0x040fe40003f25270 */
[----:B------:R-:W-:Y:S02]  /*4720*/  MOV R91, 0x400 ;  /* 0x00000400005b7802 */ /* 0x000fe40000000f00 */
[----:B------:R-:W-:Y:S02]  /*4730*/  IADD3 R126, R82, 0x200, RZ ;  /* 0x00000200527e7810 */ /* 0x000fe40007ffe0ff */
[----:B-1----:R-:W-:Y:S02]  /*4740*/  LEA R91, R130, R91, 0x18 ;  /* 0x0000005b825b7211 */ /* 0x002fe400078ec0ff */
[----:B------:R-:W-:Y:S02]  /*4750*/  SEL R126, R103, R126, !P1 ;  /* 0x0000007e677e7207 */ /* 0x000fe40004800000 */
[----:B------:R-:W-:-:S02]  /*4760*/  ISETP.NE.AND P0, PT, R128, RZ, PT ;  /* 0x000000ff8000720c */ /* 0x000fc40003f05270 */
        /* <DEDUP_REMOVED lines=21> */
[C---:B------:R-:W-:Y:S01]  /*48c0*/  ISETP.NE.AND P2, PT, R82.reuse, 0x1f, PT ;  /* 0x0000001f5200780c */ /* 0x040fe20003f45270 */
        /* <DEDUP_REMOVED lines=12> */
[----:B------:R-:W-:Y:S01]  /*4990*/  @P2 LEA R168, R82, R91, 0x2 ;  /* 0x0000005b52a82211 */ /* 0x000fe200078e10ff */
[C---:B------:R-:W-:Y:S01]  /*49a0*/  FMUL.FTZ R123, R165.reuse, R104 ;  /* 0x00000068a57b7220 */ /* 0x040fe20000410000 */
[----:B------:R-:W-:Y:S01]  /*49b0*/  FMUL.FTZ R111, R165, R109 ;  /* 0x0000006da56f7220 */ /* 0x000fe20000410000 */
[----:B------:R-:W1:Y:S01]  /*49c0*/  MUFU.EX2 R61, R61 ;  /* 0x0000003d003d7308 */ /* 0x000e620000000800 */
[-C--:B------:R-:W-:Y:S01]  /*49d0*/  FMUL.FTZ R164, R121, R170.reuse ;  /* 0x000000aa79a47220 */ /* 0x080fe20000410000 */
[----:B------:R-:W-:Y:S01]  /*49e0*/  FMUL.FTZ R163, R120, R170 ;  /* 0x000000aa78a37220 */ /* 0x000fe20000410000 */
[----:B------:R-:W2:Y:S01]  /*49f0*/  @P2 LDS R168, [R168+0x128c] ;  /* 0x00128c00a8a82984 */ /* 0x000ea20000000800 */
[----:B------:R-:W-:Y:S01]  /*4a00*/  FMUL.FTZ R138, R23, R96 ;  /* 0x00000060178a7220 */ /* 0x000fe20000410000 */
[-C--:B------:R-:W-:Y:S01]  /*4a10*/  FMUL.FTZ R146, R3, R170.reuse ;  /* 0x000000aa03927220 */ /* 0x080fe20000410000 */
[-C--:B------:R-:W-:Y:S01]  /*4a20*/  FMUL.FTZ R145, R116, R170.reuse ;  /* 0x000000aa74917220 */ /* 0x080fe20000410000 */
[-C--:B------:R-:W-:Y:S01]  /*4a30*/  FMUL.FTZ R150, R119, R170.reuse ;  /* 0x000000aa77967220 */ /* 0x080fe20000410000 */
[----:B------:R-:W4:Y:S01]  /*4a40*/  MUFU.EX2 R5, R5 ;  /* 0x0000000500057308 */ /* 0x000f220000000800 */
[-C--:B------:R-:W-:Y:S01]  /*4a50*/  FMUL.FTZ R149, R122, R170.reuse ;  /* 0x000000aa7a957220 */ /* 0x080fe20000410000 */
[-C--:B------:R-:W-:Y:S01]  /*4a60*/  FMUL.FTZ R153, R127, R170.reuse ;  /* 0x000000aa7f997220 */ /* 0x080fe20000410000 */
[-C--:B------:R-:W-:Y:S01]  /*4a70*/  FMUL.FTZ R154, R108, R170.reuse ;  /* 0x000000aa6c9a7220 */ /* 0x080fe20000410000 */
[-C--:B------:R-:W-:Y:S01]  /*4a80*/  FMUL.FTZ R156, R129, R170.reuse ;  /* 0x000000aa819c7220 */ /* 0x080fe20000410000 */
[-C--:B------:R-:W-:Y:S01]  /*4a90*/  FMUL.FTZ R158, R110, R170.reuse ;  /* 0x000000aa6e9e7220 */ /* 0x080fe20000410000 */
[-C--:B------:R-:W-:Y:S01]  /*4aa0*/  FMUL.FTZ R161, R113, R170.reuse ;  /* 0x000000aa71a17220 */ /* 0x080fe20000410000 */
[----:B------:R-:W-:Y:S01]  /*4ab0*/  FMUL.FTZ R162, R118, R170 ;  /* 0x000000aa76a27220 */ /* 0x000fe20000410000 */
[----:B------:R-:W0:Y:S01]  /*4ac0*/  MUFU.EX2 R132, R132 ;  /* 0x0000008400847308 */ /* 0x000e220000000800 */
[----:B-1----:R-:W-:-:S07]  /*4ad0*/  FFMA.FTZ R167, R61, R163, R164 ;  /* 0x000000a33da77223 */ /* 0x002fce00000100a4 */
[----:B------:R-:W1:Y:S08]  /*4ae0*/  MUFU.EX2 R133, R133 ;  /* 0x0000008500857308 */ /* 0x000e700000000800 */
        /* <DEDUP_REMOVED lines=9> */
[----:B-12-4-:R-:W-:Y:S05]  /*4b80*/  @P2 BRA `(.L_x_7928) ;  /* 0x0000000000202947 */ /* 0x016fea0003800000 */
[----:B------:R-:W-:Y:S01]  /*4b90*/  ISETP.NE.AND P3, PT, R85, R62, PT ;  /* 0x0000003e5500720c */ /* 0x000fe20003f65270 */
[----:B------:R-:W-:-:S12]  /*4ba0*/  HFMA2.MMA R168, -RZ, RZ, 1.875, 0 ;  /* 0x3f800000ffa87435 */ /* 0x000fd800000001ff */
[----:B------:R-:W-:-:S04]  /*4bb0*/  @P3 LEA.HI R58, R85, R85, RZ, 0x1 ;  /* 0x00000055553a3211 */ /* 0x000fc800078f08ff */
[----:B------:R-:W-:-:S04]  /*4bc0*/  @P3 LOP3.LUT R58, R58, 0x3ffffe, RZ, 0xc0, !PT ;  /* 0x003ffffe3a3a3812 */ /* 0x000fc800078ec0ff */
[----:B------:R-:W-:-:S04]  /*4bd0*/  @P3 IADD3 R58, -R58, R85, RZ ;  /* 0x000000553a3a3210 */ /* 0x000fc80007ffe1ff */
[----:B0-----:R-:W-:-:S04]  /*4be0*/  @P3 LEA R59, R58, 0xa88, 0xa ;  /* 0x00000a883a3b3811 */ /* 0x001fc800078e50ff */
[----:B------:R-:W-:-:S05]  /*4bf0*/  @P3 IADD3 R59, R59, R102, RZ ;  /* 0x000000663b3b3210 */ /* 0x000fca0007ffe0ff */
[----:B------:R1:W2:Y:S02]  /*4c00*/  @P3 LDS R168, [R59] ;  /* 0x000000003ba83984 */ /* 0x0002a40000000800 */
.L_x_7928:
[----:B------:R-:W-:Y:S05]  /*4c10*/  BSYNC B0 ;  /* 0x0000000000007941 */ /* 0x000fea0003800000 */
.L_x_7927:
[----:B--2---:R-:W-:Y:S01]  /*4c20*/  FMUL.FTZ R58, R61, R168 ;  /* 0x000000a83d3a7220 */ /* 0x004fe20000410000 */
[----:B------:R-:W-:Y:S01]  /*4c30*/  FMUL.FTZ R160, R165, R98 ;  /* 0x00000062a5a07220 */ /* 0x000fe20000410000 */
[----:B------:R-:W-:Y:S01]  /*4c40*/  FMUL.FTZ R166, R117, R170 ;  /* 0x000000aa75a67220 */ /* 0x000fe20000410000 */
[C---:B01----:R-:W-:Y:S01]  /*4c50*/  FFMA.FTZ R59, R111.reuse, R167, R162 ;  /* 0x000000a76f3b7223 */ /* 0x043fe200000100a2 */
        /* <DEDUP_REMOVED lines=10> */
[----:B------:R-:W-:Y:S01]  /*4d00*/  FFMA.FTZ R58, R5, R159, R144 ;  /* 0x0000009f053a7223 */ /* 0x000fe20000010090 */
[----:B------:R-:W1:Y:S01]  /*4d10*/  MUFU.EX2 R165, R165 ;  /* 0x000000a500a57308 */ /* 0x000e620000000800 */
        /* <DEDUP_REMOVED lines=8> */
[C---:B0-----:R-:W-:Y:S01]  /*4da0*/  FFMA.FTZ R173, R160.reuse, R173, R161 ;  /* 0x000000ada0ad7223 */ /* 0x041fe200000100a1 */
[----:B------:R-:W-:Y:S01]  /*4db0*/  FMUL.FTZ R174, R160, R171 ;  /* 0x000000aba0ae7220 */ /* 0x000fe20000410000 */
[----:B------:R-:W-:Y:S01]  /*4dc0*/  FMUL.FTZ R59, R133, R172 ;  /* 0x000000ac853b7220 */ /* 0x000fe20000410000 */
[C---:B------:R-:W-:Y:S01]  /*4dd0*/  FFMA.FTZ R58, R136.reuse, R58, R155 ;  /* 0x0000003a883a7223 */ /* 0x040fe2000001009b */
[C---:B------:R-:W-:Y:S01]  /*4de0*/  FFMA.FTZ R173, R139.reuse, R173, R158 ;  /* 0x000000ad8bad7223 */ /* 0x040fe2000001009e */
[----:B------:R-:W-:Y:S01]  /*4df0*/  FMUL.FTZ R174, R139, R174 ;  /* 0x000000ae8bae7220 */ /* 0x000fe20000410000 */
[----:B------:R-:W-:Y:S01]  /*4e00*/  FMUL.FTZ R59, R136, R59 ;  /* 0x0000003b883b7220 */ /* 0x000fe20000410000 */
[----:B------:R-:W-:Y:S01]  /*4e10*/  FMUL.FTZ R179, R8, R107 ;  /* 0x0000006b08b37220 */ /* 0x000fe20000410000 */
[C---:B-1----:R-:W-:Y:S01]  /*4e20*/  FFMA.FTZ R173, R165.reuse, R173, R156 ;  /* 0x000000ada5ad7223 */ /* 0x042fe2000001009c */
[----:B------:R-:W-:Y:S01]  /*4e30*/  FMUL.FTZ R174, R165, R174 ;  /* 0x000000aea5ae7220 */ /* 0x000fe20000410000 */
[C---:B------:R-:W-:Y:S01]  /*4e40*/  FMUL.FTZ R172, R140.reuse, R59 ;  /* 0x0000003b8cac7220 */ /* 0x040fe20000410000 */
[C---:B------:R-:W-:Y:S01]  /*4e50*/  FFMA.FTZ R59, R140.reuse, R58, R131 ;  /* 0x0000003a8c3b7223 */ /* 0x040fe20000010083 */
[C---:B------:R-:W-:Y:S01]  /*4e60*/  FFMA.FTZ R173, R141.reuse, R173, R154 ;  /* 0x000000ad8dad7223 */ /* 0x040fe2000001009a */
[C---:B------:R-:W-:Y:S01]  /*4e70*/  FMUL.FTZ R171, R141.reuse, R174 ;  /* 0x000000ae8dab7220 */ /* 0x040fe20000410000 */
[C---:B------:R-:W-:Y:S01]  /*4e80*/  FMUL.FTZ R172, R141.reuse, R172 ;  /* 0x000000ac8dac7220 */ /* 0x040fe20000410000 */
[----:B------:R-:W-:Y:S01]  /*4e90*/  FFMA.FTZ R58, R141, R59, R152 ;  /* 0x0000003b8d3a7223 */ /* 0x000fe20000010098 */
[C---:B------:R-:W-:Y:S01]  /*4ea0*/  FFMA.FTZ R173, R140.reuse, R173, R153 ;  /* 0x000000ad8cad7223 */ /* 0x040fe20000010099 */
[----:B------:R-:W-:Y:S01]  /*4eb0*/  FMUL.FTZ R171, R140, R171 ;  /* 0x000000ab8cab7220 */ /* 0x000fe20000410000 */
        /* <DEDUP_REMOVED lines=18> */
[----:B------:R-:W-:Y:S01]  /*4fe0*/  FMUL.FTZ R178, R9, R104 ;  /* 0x0000006809b27220 */ /* 0x000fe20000410000 */
[----:B------:R-:W0:Y:S01]  /*4ff0*/  SHFL.DOWN PT, R177, R171, 0x1, 0x1f ;  /* 0x08201f00abb17f89 */ /* 0x000e2200000e0000 */
[----:B------:R-:W-:Y:S01]  /*5000*/  FMUL.FTZ R174, R10, R109 ;  /* 0x0000006d0aae7220 */ /* 0x000fe20000410000 */
[C---:B------:R-:W-:Y:S01]  /*5010*/  FFMA.FTZ R173, R126.reuse, R58, R179 ;  /* 0x0000003a7ead7223 */ /* 0x040fe200000100b3 */
[----:B------:R-:W-:Y:S01]  /*5020*/  FMUL.FTZ R58, R126, R59 ;  /* 0x0000003b7e3a7220 */ /* 0x000fe20000410000 */
[----:B------:R-:W1:Y:S01]  /*5030*/  SHFL.DOWN PT, R175, R172, 0x1, 0x1f ;  /* 0x08201f00acaf7f89 */ /* 0x000e6200000e0000 */
[C---:B------:R-:W-:Y:S01]  /*5040*/  ISETP.NE.AND P3, PT, R128.reuse, 0x1f, PT ;  /* 0x0000001f8000780c */ /* 0x040fe20003f65270 */
[C---:B------:R-:W-:Y:S01]  /*5050*/  FFMA.FTZ R173, R123.reuse, R173, R178 ;  /* 0x000000ad7bad7223 */ /* 0x040fe200000100b2 */
[----:B------:R-:W-:Y:S01]  /*5060*/  FMUL.FTZ R58, R123, R58 ;  /* 0x0000003a7b3a7220 */ /* 0x000fe20000410000 */
[----:B------:R-:W-:Y:S01]  /*5070*/  FMUL.FTZ R176, R11, R106 ;  /* 0x0000006a0bb07220 */ /* 0x000fe20000410000 */
[----:B------:R-:W-:Y:S01]  /*5080*/  ISETP.GE.U32.AND P4, PT, R128, 0x1e, PT ;  /* 0x0000001e8000780c */ /* 0x000fe20003f86070 */
[C---:B------:R-:W-:Y:S01]  /*5090*/  FFMA.FTZ R173, R111.reuse, R173, R174 ;  /* 0x000000ad6fad7223 */ /* 0x040fe200000100ae */
[----:B------:R-:W-:Y:S01]  /*50a0*/  FMUL.FTZ R58, R111, R58 ;  /* 0x0000003a6f3a7220 */ /* 0x000fe20000410000 */
[----:B------:R-:W-:Y:S01]  /*50b0*/  ISETP.GE.OR P0, PT, R85, UR5, P0 ;  /* 0x0000000555007c0c */ /* 0x000fe20008706670 */
[----:B------:R-:W-:Y:S01]  /*50c0*/  BSSY B0, `(.L_x_7929) ;  /* 0x0000118000007945 */ /* 0x000fe20003800000 */
[C---:B------:R-:W-:Y:S01]  /*50d0*/  FFMA.FTZ R181, R61.reuse, R173, R176 ;  /* 0x000000ad3db57223 */ /* 0x040fe200000100b0 */
[----:B------:R-:W-:-:S04]  /*50e0*/  FMUL.FTZ R182, R61, R58 ;  /* 0x0000003a3db67220 */ /* 0x000fc80000410000 */
[----:B------:R-:W2:Y:S04]  /*50f0*/  SHFL.UP PT, R58, R181, 0x1, RZ ;  /* 0x04200000b53a7989 */ /* 0x000ea800000e00ff */
[----:B------:R-:W4:Y:S01]  /*5100*/  SHFL.UP PT, R59, R182, 0x1, RZ ;  /* 0x04200000b63b7989 */ /* 0x000f2200000e00ff */
[C---:B0-----:R-:W-:Y:S01]  /*5110*/  @P3 FFMA.FTZ R171, R172.reuse, R177, R171 ;  /* 0x000000b1acab3223 */ /* 0x041fe200000100ab */
[----:B-1----:R-:W-:Y:S01]  /*5120*/  @P3 FMUL.FTZ R172, R172, R175 ;  /* 0x000000afacac3220 */ /* 0x002fe20000410000 */
[----:B------:R-:W-:-:S03]  /*5130*/  ISETP.GE.AND P3, PT, R84, 0x1, PT ;  /* 0x000000015400780c */ /* 0x000fc60003f66270 */
[----:B------:R-:W0:Y:S04]  /*5140*/  SHFL.DOWN PT, R175, R171, 0x2, 0x1f ;  /* 0x08401f00abaf7f89 */ /* 0x000e2800000e0000 */
[----:B------:R-:W1:Y:S06]  /*5150*/  SHFL.DOWN PT, R173, R172, 0x2, 0x1f ;  /* 0x08401f00acad7f89 */ /* 0x000e6c00000e0000 */
[C---:B--2---:R-:W-:Y:S01]  /*5160*/  @P3 FFMA.FTZ R181, R182.reuse, R58, R181 ;  /* 0x0000003ab6b53223 */ /* 0x044fe200000100b5 */
[----:B----4-:R-:W-:-:S04]  /*5170*/  @P3 FMUL.FTZ R182, R182, R59 ;  /* 0x0000003bb6b63220 */ /* 0x010fc80000410000 */
[----:B------:R-:W2:Y:S01]  /*5180*/  SHFL.UP PT, R58, R181, 0x2, RZ ;  /* 0x04400000b53a7989 */ /* 0x000ea200000e00ff */
[----:B------:R-:W-:-:S03]  /*5190*/  ISETP.GE.AND P3, PT, R84, 0x2, PT ;  /* 0x000000025400780c */ /* 0x000fc60003f66270 */
[----:B------:R-:W4:Y:S01]  /*51a0*/  SHFL.UP PT, R59, R182, 0x2, RZ ;  /* 0x04400000b63b7989 */ /* 0x000f2200000e00ff */
[C---:B0-----:R-:W-:Y:S01]  /*51b0*/  @!P4 FFMA.FTZ R171, R172.reuse, R175, R171 ;  /* 0x000000afacabc223 */ /* 0x041fe200000100ab */
[----:B-1----:R-:W-:-:S04]  /*51c0*/  @!P4 FMUL.FTZ R172, R172, R173 ;  /* 0x000000adacacc220 */ /* 0x002fc80000410000 */
[----:B------:R-:W0:Y:S01]  /*51d0*/  SHFL.DOWN PT, R183, R171, 0x4, 0x1f ;  /* 0x08801f00abb77f89 */ /* 0x000e2200000e0000 */
[----:B------:R-:W-:-:S03]  /*51e0*/  ISETP.GE.U32.AND P4, PT, R128, 0x1c, PT ;  /* 0x0000001c8000780c */ /* 0x000fc60003f86070 */
[----:B------:R-:W1:Y:S01]  /*51f0*/  SHFL.DOWN PT, R177, R172, 0x4, 0x1f ;  /* 0x08801f00acb17f89 */ /* 0x000e6200000e0000 */
[C---:B--2---:R-:W-:Y:S01]  /*5200*/  @P3 FFMA.FTZ R181, R182.reuse, R58, R181 ;  /* 0x0000003ab6b53223 */ /* 0x044fe200000100b5 */
[----:B------:R-:W-:Y:S01]  /*5210*/  HFMA2.MMA R58, -RZ, RZ, 1.875, 0 ;  /* 0x3f800000ff3a7435 */ /* 0x000fe200000001ff */
[----:B----4-:R-:W-:-:S03]  /*5220*/  @P3 FMUL.FTZ R182, R182, R59 ;  /* 0x0000003bb6b63220 */ /* 0x010fc60000410000 */
[----:B------:R-:W2:Y:S01]  /*5230*/  SHFL.UP PT, R175, R181, 0x4, RZ ;  /* 0x04800000b5af7989 */ /* 0x000ea200000e00ff */
[----:B------:R-:W-:Y:S02]  /*5240*/  ISETP.GE.AND P3, PT, R84, 0x4, PT ;  /* 0x000000045400780c */ /* 0x000fe40003f66270 */
[----:B------:R-:W-:Y:S01]  /*5250*/  MOV R59, RZ ;  /* 0x000000ff003b7202 */ /* 0x000fe20000000f00 */
[----:B------:R-:W4:Y:S01]  /*5260*/  SHFL.UP PT, R173, R182, 0x4, RZ ;  /* 0x04800000b6ad7989 */ /* 0x000f2200000e00ff */
[----:B0-----:R-:W-:-:S04]  /*5270*/  @!P4 FFMA.FTZ R171, R172, R183, R171 ;  /* 0x000000b7acabc223 */ /* 0x001fc800000100ab */
[----:B------:R-:W-:Y:S01]  /*5280*/  @!P0 LDS.64 R58, [R71+0x1308] ;  /* 0x00130800473a8984 */ /* 0x000fe20000000a00 */
[----:B-1----:R-:W-:Y:S01]  /*5290*/  @!P4 FMUL.FTZ R172, R172, R177 ;  /* 0x000000b1acacc220 */ /* 0x002fe20000410000 */
[----:B------:R-:W-:Y:S02]  /*52a0*/  ISETP.GE.U32.AND P4, PT, R128, 0x18, PT ;  /* 0x000000188000780c */ /* 0x000fe40003f86070 */
[----:B------:R-:W0:Y:S01]  /*52b0*/  SHFL.DOWN PT, R183, R171, 0x8, 0x1f ;  /* 0x09001f00abb77f89 */ /* 0x000e2200000e0000 */
[----:B------:R-:W-:-:S03]  /*52c0*/  ISETP.GE.AND P0, PT, R84, 0x8, PT ;  /* 0x000000085400780c */ /* 0x000fc60003f06270 */
[----:B------:R-:W1:Y:S01]  /*52d0*/  SHFL.DOWN PT, R177, R172, 0x8, 0x1f ;  /* 0x09001f00acb17f89 */ /* 0x000e6200000e0000 */
[C---:B--2---:R-:W-:Y:S01]  /*52e0*/  @P3 FFMA.FTZ R181, R182.reuse, R175, R181 ;  /* 0x000000afb6b53223 */ /* 0x044fe200000100b5 */
[----:B----4-:R-:W-:-:S04]  /*52f0*/  @P3 FMUL.FTZ R182, R182, R173 ;  /* 0x000000adb6b63220 */ /* 0x010fc80000410000 */
[----:B------:R-:W2:Y:S01]  /*5300*/  SHFL.UP PT, R175, R181, 0x8, RZ ;  /* 0x05000000b5af7989 */ /* 0x000ea200000e00ff */
[----:B------:R-:W-:-:S03]  /*5310*/  ISETP.GE.U32.AND P3, PT, R128, 0x10, PT ;  /* 0x000000108000780c */ /* 0x000fc60003f66070 */
[----:B------:R-:W4:Y:S01]  /*5320*/  SHFL.UP PT, R173, R182, 0x8, RZ ;  /* 0x05000000b6ad7989 */ /* 0x000f2200000e00ff */
[C---:B0-----:R-:W-:Y:S01]  /*5330*/  @!P4 FFMA.FTZ R171, R172.reuse, R183, R171 ;  /* 0x000000b7acabc223 */ /* 0x041fe200000100ab */
[----:B-1----:R-:W-:-:S04]  /*5340*/  @!P4 FMUL.FTZ R172, R172, R177 ;  /* 0x000000b1acacc220 */ /* 0x002fc80000410000 */
[----:B------:R-:W0:Y:S04]  /*5350*/  SHFL.DOWN PT, R183, R171, 0x10, 0x1f ;  /* 0x0a001f00abb77f89 */ /* 0x000e2800000e0000 */
[----:B------:R-:W1:Y:S04]  /*5360*/  SHFL.DOWN PT, R177, R172, 0x10, 0x1f ;  /* 0x0a001f00acb17f89 */ /* 0x000e6800000e0000 */
[----:B------:R-:W-:Y:S01]  /*5370*/  SHFL.IDX PT, R184, R59, RZ, 0x1f ;  /* 0x00001fff3bb87589 */ /* 0x000fe200000e0000 */
[C---:B--2---:R-:W-:Y:S01]  /*5380*/  @P0 FFMA.FTZ R181, R182.reuse, R175, R181 ;  /* 0x000000afb6b50223 */ /* 0x044fe200000100b5 */
[----:B----4-:R-:W-:-:S04]  /*5390*/  @P0 FMUL.FTZ R182, R182, R173 ;  /* 0x000000adb6b60220 */ /* 0x010fc80000410000 */
[----:B------:R-:W2:Y:S01]  /*53a0*/  SHFL.UP PT, R175, R181, 0x10, RZ ;  /* 0x06000000b5af7989 */ /* 0x000ea200000e00ff */
[----:B------:R-:W-:-:S03]  /*53b0*/  ISETP.GE.AND P0, PT, R84, 0x10, PT ;  /* 0x000000105400780c */ /* 0x000fc60003f06270 */
[----:B------:R-:W4:Y:S01]  /*53c0*/  SHFL.UP PT, R173, R182, 0x10, RZ ;  /* 0x06000000b6ad7989 */ /* 0x000f2200000e00ff */
[----:B0-----:R-:W-:-:S03]  /*53d0*/  @!P3 FFMA.FTZ R171, R172, R183, R171 ;  /* 0x000000b7acabb223 */ /* 0x001fc600000100ab */
[----:B-----5:R-:W-:Y:S01]  /*53e0*/  SHFL.IDX PT, R183, R151, RZ, 0x1f ;  /* 0x00001fff97b77589 */ /* 0x020fe200000e0000 */
[----:B-1----:R-:W-:-:S03]  /*53f0*/  @!P3 FMUL.FTZ R172, R172, R177 ;  /* 0x000000b1acacb220 */ /* 0x002fc60000410000 */
[----:B------:R-:W-:Y:S04]  /*5400*/  SHFL.DOWN PT, R186, R171, 0x1, 0x1f ;  /* 0x08201f00abba7f89 */ /* 0x000fe800000e0000 */
[----:B------:R-:W0:Y:S04]  /*5410*/  SHFL.DOWN PT, R177, R172, 0x1, 0x1f ;  /* 0x08201f00acb17f89 */ /* 0x000e2800000e0000 */
[----:B------:R-:W-:Y:S01]  /*5420*/  SHFL.IDX PT, R171, R171, RZ, 0x1f ;  /* 0x00001fffabab7589 */ /* 0x000fe200000e0000 */
[----:B--2---:R-:W-:-:S03]  /*5430*/  @P0 FFMA.FTZ R181, R182, R175, R181 ;  /* 0x000000afb6b50223 */ /* 0x004fc600000100b5 */
[----:B------:R-:W1:Y:S01]  /*5440*/  SHFL.IDX PT, R172, R172, RZ, 0x1f ;  /* 0x00001fffacac7589 */ /* 0x000e6200000e0000 */
[----:B----4-:R-:W-:Y:S01]  /*5450*/  @P0 FMUL.FTZ R182, R182, R173 ;  /* 0x000000adb6b60220 */ /* 0x010fe20000410000 */
[----:B------:R-:W-:Y:S02]  /*5460*/  ISETP.GT.AND P0, PT, R84, 0x1e, PT ;  /* 0x0000001e5400780c */ /* 0x000fe40003f04270 */
[----:B------:R-:W-:Y:S04]  /*5470*/  SHFL.UP PT, R181, R181, 0x1, RZ ;  /* 0x04200000b5b57989 */ /* 0x000fe800000e00ff */
[----:B------:R-:W2:Y:S01]  /*5480*/  SHFL.UP PT, R182, R182, 0x1, RZ ;  /* 0x04200000b6b67989 */ /* 0x000ea200000e00ff */
[----:B0-----:R-:W-:-:S04]  /*5490*/  @P2 FFMA.FTZ R184, R177, R184, R186 ;  /* 0x000000b8b1b82223 */ /* 0x001fc800000100ba */
[----:B------:R-:W-:-:S04]  /*54a0*/  FFMA.FTZ R163, R184, R168, R163 ;  /* 0x000000a8b8a37223 */ /* 0x000fc800000100a3 */
[----:B------:R-:W-:Y:S01]  /*54b0*/  FFMA.FTZ R173, R61, R163, R164 ;  /* 0x000000a33dad7223 */ /* 0x000fe200000100a4 */
[C---:B-1----:R-:W-:Y:S01]  /*54c0*/  FFMA.FTZ R59, R172.reuse, R59, R171 ;  /* 0x0000003bac3b7223 */ /* 0x042fe200000100ab */
[----:B------:R-:W-:Y:S02]  /*54d0*/  FMUL.FTZ R58, R172, R58 ;  /* 0x0000003aac3a7220 */ /* 0x000fe40000410000 */
[----:B------:R-:W-:-:S04]  /*54e0*/  FFMA.FTZ R175, R111, R173, R162 ;  /* 0x000000ad6faf7223 */ /* 0x000fc800000100a2 */
[----:B------:R-:W-:Y:S01]  /*54f0*/  FFMA.FTZ R177, R123, R175, R166 ;  /* 0x000000af7bb17223 */ /* 0x000fe200000100a6 */
[----:B--2---:R-:W-:Y:S01]  /*5500*/  @P1 FFMA.FTZ R183, R182, R183, R181 ;  /* 0x000000b7b6b71223 */ /* 0x004fe200000100b5 */
[----:B------:R-:W-:Y:S02]  /*5510*/  ISETP.NE.AND P1, PT, R82, RZ, PT ;  /* 0x000000ff5200720c */ /* 0x000fe40003f25270 */
[----:B------:R-:W-:Y:S01]  /*5520*/  FFMA.FTZ R167, R126, R177, R167 ;  /* 0x000000b17ea77223 */ /* 0x000fe200000100a7 */
[----:B------:R-:W-:-:S03]  /*5530*/  FFMA.FTZ R187, R134, R183, R159 ;  /* 0x000000b786bb7223 */ /* 0x000fc6000001009f */
[----:B------:R-:W-:Y:S01]  /*5540*/  FFMA.FTZ R169, R130, R167, R169 ;  /* 0x000000a782a97223 */ /* 0x000fe200000100a9 */
[----:B------:R-:W-:Y:S01]  /*5550*/  FFMA.FTZ R181, R5, R187, R144 ;  /* 0x000000bb05b57223 */ /* 0x000fe20000010090 */
[----:B------:R-:W-:Y:S02]  /*5560*/  FFMA.FTZ R134, R20, -R99, R187 ;  /* 0x8000006314867223 */ /* 0x000fe400000100bb */
[----:B------:R-:W-:Y:S01]  /*5570*/  FFMA.FTZ R159, R135, R169, R170 ;  /* 0x000000a9879f7223 */ /* 0x000fe200000100aa */
[----:B------:R-:W-:Y:S01]  /*5580*/  FFMA.FTZ R189, R132, R181, R157 ;  /* 0x000000b584bd7223 */ /* 0x000fe2000001009d */
[----:B------:R-:W-:Y:S01]  /*5590*/  FADD.FTZ R144, -R144, R181 ;  /* 0x000000b590907221 */ /* 0x000fe20000010100 */
[----:B------:R0:W-:Y:S01]  /*55a0*/  @!P1 STS.64 [R71+0x1308], R58 ;  /* 0x0013083a47009388 */ /* 0x0001e20000000a00 */
[----:B------:R-:W-:Y:S01]  /*55b0*/  FFMA.FTZ R161, R160, R159, R161 ;  /* 0x0000009fa0a17223 */ /* 0x000fe200000100a1 */
[----:B------:R-:W-:-:S03]  /*55c0*/  FFMA.FTZ R183, R133, R189, R138 ;  /* 0x000000bd85b77223 */ /* 0x000fc6000001008a */
[----:B------:R-:W-:Y:S01]  /*55d0*/  FFMA.FTZ R157, R139, R161, R158 ;  /* 0x000000a18b9d7223 */ /* 0x000fe2000001009e */
[----:B------:R-:W-:-:S03]  /*55e0*/  FFMA.FTZ R155, R136, R183, R155 ;  /* 0x000000b7889b7223 */ /* 0x000fc6000001009b */
[----:B------:R-:W-:Y:S01]  /*55f0*/  FFMA.FTZ R151, R165, R157, R156 ;  /* 0x0000009da5977223 */ /* 0x000fe2000001009c */
[----:B------:R-:W-:Y:S01]  /*5600*/  FFMA.FTZ R185, R140, R155, R131 ;  /* 0x0000009b8cb97223 */ /* 0x000fe20000010083 */
[----:B0-----:R-:W-:Y:S02]  /*5610*/  FMUL.FTZ R58, R60, R157 ;  /* 0x0000009d3c3a7220 */ /* 0x001fe40000410000 */
[C---:B------:R-:W-:Y:S01]  /*5620*/  FFMA.FTZ R154, R141.reuse, R151, R154 ;  /* 0x000000978d9a7223 */ /* 0x040fe2000001009a */
[----:B------:R-:W-:Y:S01]  /*5630*/  FFMA.FTZ R152, R141, R185, R152 ;  /* 0x000000b98d987223 */ /* 0x000fe20000010098 */
[----:B------:R-:W-:Y:S01]  /*5640*/  FADD.FTZ R141, -R138, R183 ;  /* 0x000000b78a8d7221 */ /* 0x000fe20000010100 */
[----:B------:R-:W-:Y:S01]  /*5650*/  FMUL.FTZ R59, R60, R167 ;  /* 0x000000a73c3b7220 */ /* 0x000fe20000410000 */
[----:B------:R-:W-:Y:S01]  /*5660*/  FFMA.FTZ R153, R140, R154, R153 ;  /* 0x0000009a8c997223 */ /* 0x000fe20000010099 */
[----:B------:R-:W-:Y:S01]  /*5670*/  FFMA.FTZ R156, R165, R152, R147 ;  /* 0x00000098a59c7223 */ /* 0x000fe20000010093 */
[----:B------:R-:W-:-:S02]  /*5680*/  FFMA.FTZ R165, R18, -R95, R152 ;  /* 0x8000005f12a57223 */ /* 0x000fc40000010098 */
[----:B------:R-:W-:Y:S01]  /*5690*/  FFMA.FTZ R149, R136, R153, R149 ;  /* 0x0000009988957223 */ /* 0x000fe20000010095 */
[----:B------:R-:W-:Y:S01]  /*56a0*/  FFMA.FTZ R191, R139, R156, R148 ;  /* 0x0000009c8bbf7223 */ /* 0x000fe20000010094 */
[----:B------:R-:W-:Y:S02]  /*56b0*/  FFMA.FTZ R139, R3, R187, RZ ;  /* 0x000000bb038b7223 */ /* 0x000fe400000100ff */
[----:B------:R-:W-:Y:S01]  /*56c0*/  FFMA.FTZ R133, R133, R149, R150 ;  /* 0x0000009585857223 */ /* 0x000fe20000010096 */
[----:B------:R-:W-:Y:S01]  /*56d0*/  FFMA.FTZ R160, R160, R191, R143 ;  /* 0x000000bfa0a07223 */ /* 0x000fe2000001008f */
[----:B------:R-:W-:Y:S02]  /*56e0*/  FFMA.FTZ R148, R12, -R97, R191 ;  /* 0x800000610c947223 */ /* 0x000fe400000100bf */
        /* <DEDUP_REMOVED lines=10> */
[-C--:B------:R-:W-:Y:S01]  /*5790*/  FFMA.FTZ R130, R22, -R101.reuse, R189 ;  /* 0x8000006516827223 */ /* 0x080fe200000100bd */
[----:B------:R-:W-:Y:S01]  /*57a0*/  FMUL.FTZ R135, R133, R101 ;  /* 0x0000006585877220 */ /* 0x000fe20000410000 */
[----:B------:R-:W-:Y:S01]  /*57b0*/  FFMA.FTZ R143, R5, R134, RZ ;  /* 0x00000086058f7223 */ /* 0x000fe200000100ff */
[----:B------:R-:W-:Y:S01]  /*57c0*/  FFMA.FTZ R189, R126, R158, R179 ;  /* 0x0000009e7ebd7223 */ /* 0x000fe200000100b3 */
[----:B------:R-:W-:Y:S01]  /*57d0*/  FMUL.FTZ R126, R149, R96 ;  /* 0x00000060957e7220 */ /* 0x000fe20000410000 */
[----:B------:R-:W-:Y:S01]  /*57e0*/  FFMA.FTZ R146, R16, -R93, R155 ;  /* 0x8000005d10927223 */ /* 0x000fe2000001009b */
[----:B------:R-:W-:Y:S01]  /*57f0*/  FFMA.FTZ R136, R132, R144, R143 ;  /* 0x0000009084887223 */ /* 0x000fe2000001008f */
[----:B------:R-:W-:Y:S01]  /*5800*/  FFMA.FTZ R143, R127, R155, R138 ;  /* 0x0000009b7f8f7223 */ /* 0x000fe2000001008a */
[----:B------:R-:W-:Y:S01]  /*5810*/  FADD.FTZ R155, -R131, R185 ;  /* 0x000000b9839b7221 */ /* 0x000fe20000010100 */
[----:B------:R-:W-:Y:S01]  /*5820*/  FMUL.FTZ R131, R153, R93 ;  /* 0x0000005d99837220 */ /* 0x000fe20000410000 */
        /* <DEDUP_REMOVED lines=29> */
[----:B------:R-:W-:Y:S01]  /*5a00*/  FMUL.FTZ R147, R177, R107 ;  /* 0x0000006bb1937220 */ /* 0x000fe20000410000 */
[----:B------:R-:W-:Y:S01]  /*5a10*/  FFMA.FTZ R187, R117, R189, R152 ;  /* 0x000000bd75bb7223 */ /* 0x000fe20000010098 */
[----:B------:R-:W-:Y:S01]  /*5a20*/  FFMA.FTZ R176, R61, R111, R176 ;  /* 0x0000006f3db07223 */ /* 0x000fe200000100b0 */
[----:B------:R-:W-:Y:S01]  /*5a30*/  FFMA.FTZ R185, R143, R183, R150 ;  /* 0x000000b78fb97223 */ /* 0x000fe20000010096 */
[-C--:B------:R-:W-:Y:S01]  /*5a40*/  FMUL.FTZ R189, R173, R109.reuse ;  /* 0x0000006dadbd7220 */ /* 0x080fe20000410000 */
[----:B------:R-:W-:Y:S01]  /*5a50*/  FFMA.FTZ R191, R10, -R109, R111 ;  /* 0x8000006d0abf7223 */ /* 0x000fe2000001006f */
[----:B------:R-:W-:Y:S01]  /*5a60*/  FFMA.FTZ R152, R118, R178, R187 ;  /* 0x000000b276987223 */ /* 0x000fe200000100bb */
[----:B------:R-:W-:Y:S01]  /*5a70*/  FFMA.FTZ R150, R142, R156, R185 ;  /* 0x0000009c8e967223 */ /* 0x000fe200000100b9 */
[----:B------:R-:W-:Y:S01]  /*5a80*/  FMUL.FTZ R185, R175, R104 ;  /* 0x00000068afb97220 */ /* 0x000fe20000410000 */
[-C--:B------:R-:W-:Y:S01]  /*5a90*/  FMUL.FTZ R187, R163, R106.reuse ;  /* 0x0000006aa3bb7220 */ /* 0x080fe20000410000 */
[----:B------:R-:W-:Y:S01]  /*5aa0*/  FFMA.FTZ R162, R11, -R106, R176 ;  /* 0x8000006a0ba27223 */ /* 0x000fe200000100b0 */
        /* <DEDUP_REMOVED lines=11> */
[----:B------:R-:W-:Y:S01]  /*5b60*/  FFMA.FTZ R177, R8, R177, R59 ;  /* 0x000000b108b17223 */ /* 0x000fe2000001003b */
[C---:B------:R-:W-:Y:S01]  /*5b70*/  FFMA.FTZ R164, R187.reuse, R162, R150 ;  /* 0x000000a2bba47223 */ /* 0x040fe20000010096 */
[----:B------:R-:W-:Y:S01]  /*5b80*/  FMUL.FTZ R59, R60, R153 ;  /* 0x000000993c3b7220 */ /* 0x000fe20000410000 */
[----:B------:R-:W0:Y:S01]  /*5b90*/  SHFL.DOWN PT, R150, R61, 0x1, 0x1f ;  /* 0x08201f003d967f89 */ /* 0x000e2200000e0000 */
[----:B------:R-:W-:Y:S01]  /*5ba0*/  FFMA.FTZ R183, R14, R169, R183 ;  /* 0x000000a90eb77223 */ /* 0x000fe200000100b7 */
[----:B------:R-:W-:Y:S01]  /*5bb0*/  FADD.FTZ R55, R187, R55 ;  /* 0x00000037bb377221 */ /* 0x000fe20000010000 */
[----:B------:R-:W-:Y:S01]  /*5bc0*/  FMUL.FTZ R59, R59, R146 ;  /* 0x000000923b3b7220 */ /* 0x000fe20000410000 */
[----:B------:R-:W1:Y:S01]  /*5bd0*/  SHFL.DOWN PT, R111, R164, 0x1, 0x1f ;  /* 0x08201f00a46f7f89 */ /* 0x000e6200000e0000 */
[----:B------:R-:W-:Y:S01]  /*5be0*/  FADD.FTZ R54, R189, R54 ;  /* 0x00000036bd367221 */ /* 0x000fe20000010000 */
[----:B------:R-:W-:Y:S01]  /*5bf0*/  FADD.FTZ R53, R185, R53 ;  /* 0x00000035b9357221 */ /* 0x000fe20000010000 */
        /* <DEDUP_REMOVED lines=100> */
.L_x_7930:
[----:B------:R-:W-:Y:S05]  /*6240*/  BSYNC B0 ;  /* 0x0000000000007941 */ /* 0x000fea0003800000 */
.L_x_7929:
        /* <DEDUP_REMOVED lines=14> */
.L_x_7926:
        /* <DEDUP_REMOVED lines=12> */
[----:B------:R-:W-:Y:S01]  /*63f0*/  IADD3 R65, R85, -0x1, RZ ;  /* 0xffffffff55417810 */ /* 0x000fe20007ffe0ff */
        /* <DEDUP_REMOVED lines=61> */
[----:B------:R2:W-:Y:S01]  /*67d0*/  @!P0 MUFU.EX2 R18, R6 ;  /* 0x0000000600128308 */ /* 0x0005e20000000800 */
[----:B------:R-:W-:Y:S04]  /*67e0*/  STS.128 [R91], R40 ;  /* 0x000000285b007388 */ /* 0x000fe80000000c00 */
[----:B------:R-:W-:Y:S03]  /*67f0*/  STS.128 [R91+0x10], R44 ;  /* 0x0000102c5b007388 */ /* 0x000fe60000000c00 */
[----:B------:R-:W3:Y:S01]  /*6800*/  @!P3 MUFU.RCP R16, R16 ;  /* 0x000000100010b308 */ /* 0x000ee20000001000 */
[----:B--2---:R-:W-:Y:S01]  /*6810*/  @!P6 FADD.FTZ R6, R9, 1 ;  /* 0x3f8000000906e421 */ /* 0x004fe20000010000 */
[----:B------:R-:W-:Y:S01]  /*6820*/  SHF.R.S32.HI R9, RZ, 0x1f, R8 ;  /* 0x0000001fff097819 */ /* 0x000fe20000011408 */
[----:B------:R-:W-:Y:S01]  /*6830*/  STS.128 [R91+0x20], R48 ;  /* 0x000020305b007388 */ /* 0x000fe20000000c00 */
[--C-:B-1----:R-:W-:Y:S01]  /*6840*/  FADD.FTZ R56, R12, R80.reuse ;  /* 0x000000500c387221 */ /* 0x102fe20000010000 */
[----:B------:R-:W-:-:S03]  /*6850*/  FADD.FTZ R57, R13, R80 ;  /* 0x000000500d397221 */ /* 0x000fc60000010000 */
[----:B------:R-:W1:Y:S01]  /*6860*/  @!P2 MUFU.EX2 R3, R3 ;  /* 0x000000030003a308 */ /* 0x000e620000000800 */
[--C-:B------:R-:W-:Y:S01]  /*6870*/  FADD.FTZ R58, R15, R80.reuse ;  /* 0x000000500f3a7221 */ /* 0x100fe20000010000 */
[----:B0-----:R-:W-:Y:S02]  /*6880*/  IMAD R12, R22, UR17, RZ ;  /* 0x00000011160c7c24 */ /* 0x001fe4000f8e02ff */
[----:B------:R-:W-:Y:S01]  /*6890*/  FADD.FTZ R14, R14, R80 ;  /* 0x000000500e0e7221 */ /* 0x000fe20000010000 */
[----:B------:R-:W-:Y:S01]  /*68a0*/  STS.128 [R91+0x30], R52 ;  /* 0x000030345b007388 */ /* 0x000fe20000000c00 */
[----:B------:R-:W-:Y:S02]  /*68b0*/  NOP ;  /* 0x0000000000007918 */ /* 0x000fe40000000000 */
[----:B------:R-:W0:Y:S01]  /*68c0*/  @!P4 MUFU.EX2 R10, R5 ;  /* 0x00000005000ac308 */ /* 0x000e220000000800 */
[----:B---3--:R-:W-:Y:S01]  /*68d0*/  @!P3 FMUL.FTZ R35, R35, R16 ;  /* 0x000000102323b220 */ /* 0x008fe20000410000 */
[----:B------:R-:W-:Y:S01]  /*68e0*/  IMAD R11, R23, UR16, R12 ;  /* 0x00000010170b7c24 */ /* 0x000fe2000f8e020c */
[----:B------:R-:W-:Y:S01]  /*68f0*/  FSETP.GTU.FTZ.AND P3, PT, R21, 20, PT ;  /* 0x41a000001500780b */ /* 0x000fe20003f7c000 */
[----:B------:R-:W-:Y:S01]  /*6900*/  LDS.128 R60, [R64+0x400] ;  /* 0x00040000403c7984 */ /* 0x000fe20000000c00 */
[----:B------:R-:W-:Y:S01]  /*6910*/  @!P0 FADD.FTZ R18, R18, 1 ;  /* 0x3f80000012128421 */ /* 0x000fe20000010000 */
[----:B-1----:R-:W-:-:S02]  /*6920*/  @!P2 FADD.FTZ R3, R3, 1 ;  /* 0x3f8000000303a421 */ /* 0x002fc40000010000 */
[----:B------:R1:W2:Y:S01]  /*6930*/  @!P6 MUFU.RCP R19, R6 ;  /* 0x000000060013e308 */ /* 0x0002a20000001000 */
[----:B------:R-:W-:Y:S07]  /*6940*/  LDS.128 R40, [R64+0x600] ;  /* 0x0006000040287984 */ /* 0x000fee0000000c00 */
[----:B------:R3:W4:Y:S01]  /*6950*/  @!P5 MUFU.RCP R20, R17 ;  /* 0x000000110014d308 */ /* 0x0007220000001000 */
[----:B-1----:R-:W-:Y:S01]  /*6960*/  @!P1 FADD.FTZ R6, R4, 1 ;  /* 0x3f80000004069421 */ /* 0x002fe20000010000 */
[----:B0-----:R-:W-:Y:S01]  /*6970*/  @!P4 FADD.FTZ R10, R10, 1 ;  /* 0x3f8000000a0ac421 */ /* 0x001fe20000010000 */
[----:B------:R-:W-:-:S05]  /*6980*/  IMAD.WIDE.U32 R4, R22, UR16, R8 ;  /* 0x0000001016047c25 */ /* 0x000fca000f8e0008 */
[----:B------:R-:W0:Y:S01]  /*6990*/  @!P1 MUFU.RCP R6, R6 ;  /* 0x0000000600069308 */ /* 0x000e220000001000 */
[----:B---3--:R-:W1:Y:S01]  /*69a0*/  LDC.64 R16, c[0x0][0x3e0] ;  /* 0x0000f800ff107b82 */ /* 0x008e620000000a00 */
[----:B--2---:R-:W-:Y:S01]  /*69b0*/  @!P6 FMUL.FTZ R28, R28, R19 ;  /* 0x000000131c1ce220 */ /* 0x004fe20000410000 */
[----:B------:R-:W-:Y:S01]  /*69c0*/  FSETP.GTU.FTZ.AND P6, PT, R56, 20, PT ;  /* 0x41a000003800780b */ /* 0x000fe20003fdc000 */
[----:B------:R-:W-:Y:S01]  /*69d0*/  FADD.FTZ R19, R7, R80 ;  /* 0x0000005007137221 */ /* 0x000fe20000010000 */
[----:B------:R-:W-:Y:S01]  /*69e0*/  IADD3 R5, R5, R11, RZ ;  /* 0x0000000b05057210 */ /* 0x000fe20007ffe0ff */
[----:B------:R-:W-:Y:S02]  /*69f0*/  IMAD R7, R81, UR4, RZ ;  /* 0x0000000451077c24 */ /* 0x000fe4000f8e02ff */
        /* <DEDUP_REMOVED lines=10> */
[----:B------:R-:W-:Y:S01]  /*6aa0*/  IADD3 R7, R5, R7, RZ ;  /* 0x0000000705077210 */ /* 0x000fe20007ffe0ff */
[----:B------:R-:W0:Y:S02]  /*6ab0*/  LDS.128 R20, [R64] ;  /* 0x0000000040147984 */ /* 0x000e240000000c00 */
[----:B------:R-:W-:Y:S01]  /*6ac0*/  @!P5 FMUL.FTZ R5, R57, -1.4426950216293334961 ;  /* 0xbfb8aa3b3905d820 */ /* 0x000fe20000410000 */
[----:B------:R-:W2:Y:S01]  /*6ad0*/  @!P3 MUFU.EX2 R11, R3 ;  /* 0x00000003000bb308 */ /* 0x000ea20000000800 */
[----:B---3--:R-:W-:Y:S01]  /*6ae0*/  @!P2 FMUL.FTZ R36, R36, R13 ;  /* 0x0000000d2424a220 */ /* 0x008fe20000410000 */
[----:B------:R-:W-:Y:S01]  /*6af0*/  FSETP.GTU.FTZ.AND P2, PT, R14, 20, PT ;  /* 0x41a000000e00780b */ /* 0x000fe20003f5c000 */
[----:B----4-:R-:W-:-:S04]  /*6b00*/  @!P6 FMUL.FTZ R10, R56, -1.4426950216293334961 ;  /* 0xbfb8aa3b380ae820 */ /* 0x010fc80000410000 */
[----:B------:R-:W-:Y:S01]  /*6b10*/  @!P1 FMUL.FTZ R12, R58, -1.4426950216293334961 ;  /* 0xbfb8aa3b3a0c9820 */ /* 0x000fe20000410000 */
[----:B------:R-:W3:Y:S01]  /*6b20*/  @!P5 MUFU.EX2 R5, R5 ;  /* 0x000000050005d308 */ /* 0x000ee20000000800 */
[----:B-----5:R-:W-:Y:S01]  /*6b30*/  @!P4 FMUL.FTZ R38, R38, R15 ;  /* 0x0000000f2626c220 */ /* 0x020fe20000410000 */
[C---:B-1----:R-:W-:Y:S01]  /*6b40*/  LEA R6, P4, R4.reuse, R16, 0x2 ;  /* 0x0000001004067211 */ /* 0x042fe200078810ff */
[----:B------:R-:W1:Y:S03]  /*6b50*/  LDS.128 R56, [R64+0x200] ;  /* 0x0002000040387984 */ /* 0x000e660000000c00 */
[----:B------:R-:W-:Y:S01]  /*6b60*/  LEA.HI.X R7, R4, R17, R7, 0x2, P4 ;  /* 0x0000001104077211 */ /* 0x000fe200020f1407 */
[----:B------:R-:W-:Y:S01]  /*6b70*/  @!P2 FMUL.FTZ R4, R14, -1.4426950216293334961 ;  /* 0xbfb8aa3b0e04a820 */ /* 0x000fe20000410000 */
[----:B------:R-:W-:Y:S01]  /*6b80*/  FSETP.GTU.FTZ.AND P4, PT, R19, 20, PT ;  /* 0x41a000001300780b */ /* 0x000fe20003f9c000 */
[----:B------:R3:W4:Y:S01]  /*6b90*/  @!P1 MUFU.EX2 R14, R12 ;  /* 0x0000000c000e9308 */ /* 0x0007220000000800 */
[----:B--2---:R-:W-:-:S07]  /*6ba0*/  @!P3 FADD.FTZ R11, R11, 1 ;  /* 0x3f8000000b0bb421 */ /* 0x004fce0000010000 */
[----:B------:R-:W2:Y:S01]  /*6bb0*/  @!P2 MUFU.EX2 R4, R4 ;  /* 0x000000040004a308 */ /* 0x000ea20000000800 */
[----:B---3--:R-:W-:-:S03]  /*6bc0*/  @!P5 FADD.FTZ R12, R5, 1 ;  /* 0x3f800000050cd421 */ /* 0x008fc60000010000 */
[----:B------:R-:W-:-:S04]  /*6bd0*/  @!P4 FMUL.FTZ R3, R19, -1.4426950216293334961 ;  /* 0xbfb8aa3b1303c820 */ /* 0x000fc80000410000 */
[----:B------:R-:W3:Y:S01]  /*6be0*/  @!P6 MUFU.EX2 R10, R10 ;  /* 0x0000000a000ae308 */ /* 0x000ee20000000800 */
[----:B----4-:R-:W-:-:S07]  /*6bf0*/  @!P1 FADD.FTZ R14, R14, 1 ;  /* 0x3f8000000e0e9421 */ /* 0x010fce0000010000 */
[----:B------:R-:W4:Y:S01]  /*6c00*/  @!P4 MUFU.EX2 R3, R3 ;  /* 0x000000030003c308 */ /* 0x000f220000000800 */
[----:B--2---:R-:W-:Y:S01]  /*6c10*/  @!P2 FADD.FTZ R13, R4, 1 ;  /* 0x3f800000040da421 */ /* 0x004fe20000010000 */
[----:B------:R-:W-:-:S04]  /*6c20*/  IMAD.WIDE R4, R111, 0x10, R6 ;  /* 0x000000106f047825 */ /* 0x000fc800078e0206 */
[----:B------:R-:W-:Y:S01]  /*6c30*/  FADD.FTZ R6, R36, R83 ;  /* 0x0000005324067221 */ /* 0x000fe20000010000 */
[----:B0-----:R-:W-:Y:S01]  /*6c40*/  STG.E.128 desc[UR14][R4.64], R20 ;  /* 0x0000001404007986 */ /* 0x001fe2000c101d0e */
[----:B------:R-:W0:Y:S01]  /*6c50*/  @!P0 MUFU.RCP R15, R18 ;  /* 0x00000012000f8308 */ /* 0x000e220000001000 */
[----:B---3--:R-:W-:Y:S01]  /*6c60*/  @!P6 FADD.FTZ R10, R10, 1 ;  /* 0x3f8000000a0ae421 */ /* 0x008fe20000010000 */
[----:B------:R-:W-:Y:S01]  /*6c70*/  FADD.FTZ R7, R6, R37 ;  /* 0x0000002506077221 */ /* 0x000fe20000010000 */
[----:B-1----:R-:W-:Y:S03]  /*6c80*/  STG.E.128 desc[UR14][R4.64+0x200], R56 ;  /* 0x0002003804007986 */ /* 0x002fe6000c101d0e */
[----:B------:R-:W-:Y:S01]  /*6c90*/  FADD.FTZ R6, R7, R38 ;  /* 0x0000002607067221 */ /* 0x000fe20000010000 */
[----:B------:R-:W-:Y:S01]  /*6ca0*/  STG.E.128 desc[UR14][R4.64+0x400], R60 ;  /* 0x0004003c04007986 */ /* 0x000fe2000c101d0e */
[----:B------:R-:W1:Y:S01]  /*6cb0*/  @!P3 MUFU.RCP R44, R11 ;  /* 0x0000000b002cb308 */ /* 0x000e620000001000 */
[----:B----4-:R-:W-:-:S02]  /*6cc0*/  @!P4 FADD.FTZ R3, R3, 1 ;  /* 0x3f8000000303c421 */ /* 0x010fc40000010000 */
[----:B------:R2:W-:Y:S01]  /*6cd0*/  STG.E.128 desc[UR14][R4.64+0x600], R40 ;  /* 0x0006002804007986 */ /* 0x0005e2000c101d0e */
[----:B------:R-:W-:Y:S01]  /*6ce0*/  BAR.SYNC.DEFER_BLOCKING 0x0 ;  /* 0x0000000000007b1d */ /* 0x000fe20000010000 */
[----:B0-----:R-:W-:-:S05]  /*6cf0*/  @!P0 FMUL.FTZ R30, R30, R15 ;  /* 0x0000000f1e1e8220 */ /* 0x001fca0000410000 */
[----:B------:R0:W3:Y:S01]  /*6d00*/  @!P6 MUFU.RCP R17, R10 ;  /* 0x0000000a0011e308 */ /* 0x0000e20000001000 */
[----:B-1----:R-:W-:Y:S01]  /*6d10*/  @!P3 FMUL.FTZ R31, R31, R44 ;  /* 0x0000002c1f1fb220 */ /* 0x002fe20000410000 */
[----:B------:R-:W-:-:S06]  /*6d20*/  IADD3 R86, P3, R86, -0x800, RZ ;  /* 0xfffff80056567810 */ /* 0x000fcc0007f7e0ff */
[----:B------:R-:W1:Y:S01]  /*6d30*/  @!P5 MUFU.RCP R12, R12 ;  /* 0x0000000c000cd308 */ /* 0x000e620000001000 */
[----:B0-----:R-:W0:Y:S01]  /*6d40*/  LDC.64 R10, c[0x0][0x3a8] ;  /* 0x0000ea00ff0a7b82 */ /* 0x001e220000000a00 */
[----:B------:R-:W-:-:S06]  /*6d50*/  IADD3.X R87, R87, -0x1, RZ, P3, !PT ;  /* 0xffffffff57577810 */ /* 0x000fcc0001ffe4ff */
[----:B------:R-:W4:Y:S01]  /*6d60*/  @!P4 MUFU.RCP R16, R3 ;  /* 0x000000030010c308 */ /* 0x000f220000001000 */
[----:B---3--:R-:W-:Y:S01]  /*6d70*/  @!P6 FMUL.FTZ R24, R24, R17 ;  /* 0x000000111818e220 */ /* 0x008fe20000410000 */
[----:B------:R3:W-:Y:S01]  /*6d80*/  STS.128 [R91+0x10], R32 ;  /* 0x000010205b007388 */ /* 0x0007e20000000c00 */
[----:B--2---:R-:W2:Y:S03]  /*6d90*/  LDC.64 R40, c[0x0][0x3f0] ;  /* 0x0000fc00ff287b82 */ /* 0x004ea60000000a00 */
[----:B------:R5:W-:Y:S02]  /*6da0*/  STS.128 [R91+0x20], R28 ;  /* 0x0000201c5b007388 */ /* 0x000be40000000c00 */
[----:B------:R-:W3:Y:S01]  /*6db0*/  @!P2 MUFU.RCP R13, R13 ;  /* 0x0000000d000da308 */ /* 0x000ee20000001000 */
[----:B-1----:R-:W-:-:S07]  /*6dc0*/  @!P5 FMUL.FTZ R25, R25, R12 ;  /* 0x0000000c1919d220 */ /* 0x002fce0000410000 */
[----:B------:R-:W1:Y:S01]  /*6dd0*/  @!P1 MUFU.RCP R14, R14 ;  /* 0x0000000e000e9308 */ /* 0x000e620000001000 */
[----:B----4-:R-:W-:Y:S01]  /*6de0*/  @!P4 FMUL.FTZ R39, R39, R16 ;  /* 0x000000102727c220 */ /* 0x010fe20000410000 */
[----:B0-----:R-:W-:-:S04]  /*6df0*/  IMAD.WIDE.U32 R8, R10, UR16, R8 ;  /* 0x000000100a087c25 */ /* 0x001fc8000f8e0008 */
[----:B------:R-:W-:Y:S01]  /*6e00*/  FADD.FTZ R3, R6, R39 ;  /* 0x0000002706037221 */ /* 0x000fe20000010000 */
[----:B------:R-:W-:Y:S01]  /*6e10*/  STS.128 [R91], R36 ;  /* 0x000000245b007388 */ /* 0x000fe20000000c00 */
[----:B---3--:R-:W-:Y:S02]  /*6e20*/  @!P2 FMUL.FTZ R26, R26, R13 ;  /* 0x0000000d1a1aa220 */ /* 0x008fe40000410000 */
[----:B------:R-:W-:Y:S01]  /*6e30*/  FADD.FTZ R6, R3, R32 ;  /* 0x0000002003067221 */ /* 0x000fe20000010000 */
[----:B------:R-:W-:-:S03]  /*6e40*/  IADD3 R88, P2, R88, -0x800, RZ ;  /* 0xfffff80058587810 */ /* 0x000fc60007f5e0ff */
[----:B------:R-:W-:Y:S01]  /*6e50*/  FADD.FTZ R3, R6, R33 ;  /* 0x0000002106037221 */ /* 0x000fe20000010000 */
[----:B------:R-:W-:Y:S01]  /*6e60*/  IMAD R6, R10, UR17, RZ ;  /* 0x000000110a067c24 */ /* 0x000fe2000f8e02ff */
[----:B------:R-:W-:Y:S01]  /*6e70*/  IADD3.X R89, R89, -0x1, RZ, P2, !PT ;  /* 0xffffffff59597810 */ /* 0x000fe200017fe4ff */
[----:B-1----:R-:W-:Y:S01]  /*6e80*/  @!P1 FMUL.FTZ R27, R27, R14 ;  /* 0x0000000e1b1b9220 */ /* 0x002fe20000410000 */
[----:B------:R-:W-:Y:S01]  /*6e90*/  FADD.FTZ R4, R3, R34 ;  /* 0x0000002203047221 */ /* 0x000fe20000010000 */
[----:B------:R-:W-:Y:S01]  /*6ea0*/  IMAD R3, R11, UR16, R6 ;  /* 0x000000100b037c24 */ /* 0x000fe2000f8e0206 */
[----:B------:R-:W-:Y:S02]  /*6eb0*/  IADD3 R72, P1, R72, -0x800, RZ ;  /* 0xfffff80048487810 */ /* 0x000fe40007f3e0ff */
        /* <DEDUP_REMOVED lines=9> */
[----:B-----5:R-:W-:Y:S01]  /*6f50*/  FADD.FTZ R28, R35, R28 ;  /* 0x0000001c231c7221 */ /* 0x020fe20000010000 */
[----:B------:R-:W4:Y:S01]  /*6f60*/  LDS.128 R20, [R64+0x400] ;  /* 0x0004000040147984 */ /* 0x000f220000000c00 */
[----:B------:R-:W-:-:S04]  /*6f70*/  IMAD.WIDE.U32 R4, R0, UR4, R8 ;  /* 0x0000000400047c25 */ /* 0x000fc8000f8e0008 */
[----:B------:R-:W-:Y:S01]  /*6f80*/  FADD.FTZ R29, R28, R29 ;  /* 0x0000001d1c1d7221 */ /* 0x000fe20000010000 */
[----:B------:R-:W5:Y:S01]  /*6f90*/  LDS.128 R36, [R64+0x600] ;  /* 0x0006000040247984 */ /* 0x000f620000000c00 */
[----:B------:R-:W-:Y:S02]  /*6fa0*/  IADD3 R3, R5, R3, RZ ;  /* 0x0000000305037210 */ /* 0x000fe40007ffe0ff */
[----:B------:R-:W-:Y:S01]  /*6fb0*/  FADD.FTZ R30, R29, R30 ;  /* 0x0000001e1d1e7221 */ /* 0x000fe20000010000 */
[----:B--2---:R-:W-:-:S03]  /*6fc0*/  LEA R6, P0, R4, R40, 0x2 ;  /* 0x0000002804067211 */ /* 0x004fc600078010ff */
[----:B------:R-:W-:Y:S01]  /*6fd0*/  FADD.FTZ R31, R30, R31 ;  /* 0x0000001f1e1f7221 */ /* 0x000fe20000010000 */
[----:B------:R-:W-:Y:S02]  /*6fe0*/  LEA.HI.X R7, R4, R41, R3, 0x2, P0 ;  /* 0x0000002904077211 */ /* 0x000fe400000f1403 */
[----:B------:R-:W-:Y:S01]  /*6ff0*/  ISETP.GT.AND P0, PT, R85, 0x1, PT ;  /* 0x000000015500780c */ /* 0x000fe20003f04270 */
[----:B0-----:R-:W-:Y:S01]  /*7000*/  FADD.FTZ R24, R31, R24 ;  /* 0x000000181f187221 */ /* 0x001fe20000010000 */
[----:B------:R-:W-:Y:S01]  /*7010*/  MOV R85, R65 ;  /* 0x0000004100557202 */ /* 0x000fe20000000f00 */
[----:B------:R-:W-:-:S04]  /*7020*/  IMAD.WIDE R4, R111, 0x10, R6 ;  /* 0x000000106f047825 */ /* 0x000fc800078e0206 */
[----:B------:R-:W-:-:S04]  /*7030*/  FADD.FTZ R25, R24, R25 ;  /* 0x0000001918197221 */ /* 0x000fc80000010000 */
[----:B------:R-:W-:-:S04]  /*7040*/  FADD.FTZ R26, R25, R26 ;  /* 0x0000001a191a7221 */ /* 0x000fc80000010000 */
[----:B------:R-:W-:Y:S01]  /*7050*/  FADD.FTZ R83, R26, R27 ;  /* 0x0000001b1a537221 */ /* 0x000fe20000010000 */
[----:B-1----:R0:W-:Y:S04]  /*7060*/  STG.E.128 desc[UR14][R4.64], R12 ;  /* 0x0000000c04007986 */ /* 0x0021e8000c101d0e */
[----:B---3--:R0:W-:Y:S04]  /*7070*/  STG.E.128 desc[UR14][R4.64+0x200], R16 ;  /* 0x0002001004007986 */ /* 0x0081e8000c101d0e */
[----:B----4-:R0:W-:Y:S04]  /*7080*/  STG.E.128 desc[UR14][R4.64+0x400], R20 ;  /* 0x0004001404007986 */ /* 0x0101e8000c101d0e */
[----:B-----5:R0:W-:Y:S01]  /*7090*/  STG.E.128 desc[UR14][R4.64+0x600], R36 ;  /* 0x0006002404007986 */ /* 0x0201e2000c101d0e */
[----:B------:R-:W-:Y:S05]  /*70a0*/  @P0 BRA `(.L_x_7932) ;  /* 0xffffff9400680947 */ /* 0x000fea000383ffff */
.L_x_7892:
[----:B------:R-:W-:Y:S02]  /*70b0*/  ULDC.64 UR4, c[0x0][0x3d8] ;  /* 0x0000f60000047ab9 */ /* 0x000fe40000000a00 */
[----:B------:R-:W-:-:S04]  /*70c0*/  ISETP.NE.U32.AND P0, PT, RZ, UR4, PT ;  /* 0x00000004ff007c0c */ /* 0x000fc8000bf05070 */
[----:B------:R-:W-:-:S13]  /*70d0*/  ISETP.NE.AND.EX P0, PT, RZ, UR5, PT, P0 ;  /* 0x00000005ff007c0c */ /* 0x000fda000bf05300 */
[----:B------:R-:W-:Y:S05]  /*70e0*/  @!P0 BRA `(.L_x_7933) ;  /* 0x00000000005c8947 */ /* 0x000fea0003800000 */
[----:B-----5:R-:W1:Y:S01]  /*70f0*/  SHFL.DOWN P0, R2, R125, 0x1, 0x1f ;  /* 0x08201f007d027f89 */ /* 0x020e620000000000 */
        /* <DEDUP_REMOVED lines=9> */
[----:B0-----:R-:W0:Y:S01]  /*7190*/  SHFL.DOWN P0, R4, R3, 0x4, 0x1f ;  /* 0x08801f0003047f89 */ /* 0x001e220000000000 */
[----:B--2---:R-:W-:Y:S01]  /*71a0*/  @!P1 LEA R7, R7, R2, 0x18 ;  /* 0x0000000207079211 */ /* 0x004fe200078ec0ff */
        /* <DEDUP_REMOVED lines=10> */
.L_x_7934:
[----:B------:R-:W-:Y:S05]  /*7250*/  BSYNC B0 ;  /* 0x0000000000007941 */ /* 0x000fea0003800000 */
.L_x_7933:
        /* <DEDUP_REMOVED lines=29> */
.L_x_7936:
[----:B0-----:R-:W2:Y:S02]  /*7430*/  S2R R21, SR_TID.X ;  /* 0x0000000000157919 */ /* 0x001ea40000002100 */
.L_x_7937:
[----:B------:R-:W-:Y:S05]  /*7440*/  BSYNC B0 ;  /* 0x0000000000007941 */ /* 0x000fea0003800000 */
.L_x_7935:
[----:B------:R-:W-:Y:S02]  /*7450*/  ULDC UR22, c[0x0][0x21c] ;  /* 0x0000870000167ab9 */ /* 0x000fe40000000800 */
[----:B--2---:R-:W-:-:S13]  /*7460*/  ISETP.GE.AND P0, PT, R21, UR22, PT ;  /* 0x0000001615007c0c */ /* 0x004fda000bf06270 */
[----:B------:R-:W-:Y:S05]  /*7470*/  @P0 EXIT ;  /* 0x000000000000094d */ /* 0x000fea0003800000 */
[----:B------:R-:W-:Y:S01]  /*7480*/  ULDC.64 UR6, c[0x0][0x378] ;  /* 0x0000de0000067ab9 */ /* 0x000fe20000000a00 */
[----:B------:R-:W2:Y:S01]  /*7490*/  S2UR UR5, SR_CgaCtaId ;  /* 0x00000000000579c3 */ /* 0x000ea20000008800 */
[C---:B------:R-:W-:Y:S01]  /*74a0*/  IMAD R5, R81.reuse, UR6, RZ ;  /* 0x0000000651057c24 */ /* 0x040fe2000f8e02ff */
[----:B------:R-:W-:Y:S01]  /*74b0*/  ULDC.64 UR8, c[0x0][0x248] ;  /* 0x0000920000087ab9 */ /* 0x000fe20000000a00 */
[C---:B-----5:R-:W-:Y:S01]  /*74c0*/  IMAD.WIDE.U32 R2, R0.reuse, UR6, RZ ;  /* 0x0000000600027c25 */ /* 0x060fe2000f8e00ff */
        /* <DEDUP_REMOVED lines=13> */
[C---:B0-----:R-:W-:Y:S01]  /*75a0*/  IMAD R7, R81.reuse, UR6, RZ ;  /* 0x0000000651077c24 */ /* 0x041fe2000f8e02ff */
        /* <DEDUP_REMOVED lines=17> */
[----:B-1----:R-:W-:Y:S01]  /*76c0*/  IMAD.WIDE.U32 R6, R0, UR8, RZ ;  /* 0x0000000800067c25 */ /* 0x002fe2000f8e00ff */
[----:B------:R-:W-:Y:S01]  /*76d0*/  IADD3 R39, R19, R11, RZ ;  /* 0x0000000b13277210 */ /* 0x000fe20007ffe0ff */
[----:B------:R-:W-:-:S03]  /*76e0*/  ULDC.64 UR8, c[0x0][0x380] ;  /* 0x0000e00000087ab9 */ /* 0x000fc60000000a00 */
[----:B------:R-:W-:-:S07]  /*76f0*/  IADD3 R27, R7, R27, RZ ;  /* 0x0000001b071b7210 */ /* 0x000fce0007ffe0ff */
.L_x_7939:
        /* <DEDUP_REMOVED lines=55> */
.L_x_7938:
[----:B------:R-:W-:Y:S05]  /*7a70*/  EXIT ;  /* 0x000000000000794d */ /* 0x000fea0003800000 */
.L_x_7940:
        /* <DEDUP_REMOVED lines=16> */
.L_x_10995:


//--------------------- .text._Z25selective_scan_bwd_kernelI32Selective_Scan_bwd_kernel_traitsILi32ELi16ELb1ELb0ELb1ELb0ELb0EffEEv12SSMParamsBwd --------------------------
	.section	.text._Z25selective_scan_bwd_kernelI32Selective_Scan_bwd_kernel_traitsILi32ELi16ELb1ELb0ELb1ELb0ELb0EffEEv12SSMParamsBwd,"ax",@progbits
	.align	128
        .global         _Z25selective_scan_bwd_kernelI32Selective_Scan_bwd_kernel_traitsILi32ELi16ELb1ELb0ELb1ELb0ELb0EffEEv12SSMParamsBwd
        .type           _Z25selective_scan_bwd_kernelI32Selective_Scan_bwd_kernel_traitsILi32ELi16ELb1ELb0ELb1ELb0ELb0EffEEv12SSMParamsBwd,@function
        .size           _Z25selective_scan_bwd_kernelI32Selective_Scan_bwd_kernel_traitsILi32ELi16ELb1ELb0ELb1ELb0ELb0EffEEv12SSMParamsBwd,(.L_x_10996 - _Z25selective_scan_bwd_kernelI32Selective_Scan_bwd_kernel_traitsILi32ELi16ELb1ELb0ELb1ELb0ELb0EffEEv12SSMParamsBwd)
        .other          _Z25selective_scan_bwd_kernelI32Selective_Scan_bwd_kernel_traitsILi32ELi16ELb1ELb0ELb1ELb0ELb0EffEEv12SSMParamsBwd,@"STO_CUDA_ENTRY STV_DEFAULT"
_Z25selective_scan_bwd_kernelI32Selective_Scan_bwd_kernel_traitsILi32ELi16ELb1ELb0ELb1ELb0ELb0EffEEv12SSMParamsBwd:
.text._Z25selective_scan_bwd_kernelI32Selective_Scan_bwd_kernel_traitsILi32ELi16ELb1ELb0ELb1ELb0ELb0EffEEv12SSMParamsBwd:
        /* <DEDUP_REMOVED lines=53> */
[-C--:B--2---:R-:W-:Y:S01]  /*0350*/  IMAD R2, R115, R4.reuse, RZ ;  /* 0x0000000473027224 */ /* 0x084fe200078e02ff */
[C---:B------:R-:W-:Y:S01]  /*0360*/  LOP3.LUT R3, R0.reuse, R11, RZ, 0x3c, !PT ;  /* 0x0000000b00037212 */ /* 0x040fe200078e3cff */
[----:B------:R-:W-:Y:S01]  /*0370*/  UIMAD UR9, UR14, UR10, URZ ;  /* 0x0000000a0e0972a4 */ /* 0x000fe2000f8e023f */
[----:B------:R-:W-:Y:S01]  /*0380*/  @!P1 IADD3 R117, R117, 0x1, RZ ;  /* 0x0000000175759810 */ /* 0x000fe20007ffe0ff */
[C---:B------:R-:W-:Y:S01]  /*0390*/  IMAD R8, R0.reuse, R5, R2 ;  /* 0x0000000500087224 */ /* 0x040fe200078e0202 */
[----:B------:R-:W-:Y:S01]  /*03a0*/  ISETP.GE.AND P2, PT, R3, RZ, PT ;  /* 0x000000ff0300720c */ /* 0x000fe20003f46270 */
[----:B------:R-:W-:Y:S01]  /*03b0*/  UIMAD.WIDE.U32 UR6, UR15, UR10, URZ ;  /* 0x0000000a0f0672a5 */ /* 0x000fe2000f8e003f */
[----:B------:R-:W-:Y:S01]  /*03c0*/  IMAD.WIDE.U32 R2, R0, R4, UR4 ;  /* 0x0000000400027e25 */ /* 0x000fe2000f8e0004 */
[----:B------:R-:W-:Y:S01]  /*03d0*/  UIMAD UR9, UR15, UR11, UR9 ;  /* 0x0000000b0f0972a4 */ /* 0x000fe2000f8e0209 */
[----:B------:R-:W-:-:S03]  /*03e0*/  LEA R7, R21, 0xfffffe00, 0x9 ;  /* 0xfffffe0015077811 */ /* 0x000fc600078e48ff */
[----:B------:R-:W-:Y:S01]  /*03f0*/  @P0 IADD3 R117, R117, 0x1, RZ ;  /* 0x0000000175750810 */ /* 0x000fe20007ffe0ff */
[----:B------:R-:W-:Y:S01]  /*0400*/  UIADD3 UR7, UR7, UR9, URZ ;  /* 0x0000000907077290 */ /* 0x000fe2000fffe03f */
[----:B------:R-:W-:Y:S01]  /*0410*/  SHF.R.S32.HI R9, RZ, 0x1f, R7 ;  /* 0x0000001fff097819 */ /* 0x000fe20000011407 */
[----:B-1----:R-:W-:Y:S01]  /*0420*/  IMAD R4, R115, R12, RZ ;  /* 0x0000000c73047224 */ /* 0x002fe200078e02ff */
[----:B------:R-:W-:Y:S01]  /*0430*/  IADD3 R125, P0, R7, R2, RZ ;  /* 0x00000002077d7210 */ /* 0x000fe20007f1e0ff */
[----:B------:R-:W-:Y:S01]  /*0440*/  ULDC.64 UR10, c[0x0][0x310] ;  /* 0x0000c400000a7ab9 */ /* 0x000fe20000000a00 */
[----:B------:R-:W-:Y:S01]  /*0450*/  ISETP.NE.AND P1, PT, R11, RZ, PT ;  /* 0x000000ff0b00720c */ /* 0x000fe20003f25270 */
[C---:B------:R-:W-:Y:S01]  /*0460*/  IMAD R4, R0.reuse, R13, R4 ;  /* 0x0000000d00047224 */ /* 0x040fe200078e0204 */
[----:B------:R-:W-:Y:S01]  /*0470*/  IADD3.X R8, R9, R3, R8, P0, !PT ;  /* 0x0000000309087210 */ /* 0x000fe200007fe408 */
[----:B------:R-:W-:Y:S01]  /*0480*/  IMAD.WIDE.U32 R2, R0, R12, UR6 ;  /* 0x0000000600027e25 */ /* 0x000fe2000f8e000c */
[----:B------:R-:W-:Y:S01]  /*0490*/  ISETP.NE.U32.AND P0, PT, RZ, UR10, PT ;  /* 0x0000000aff007c0c */ /* 0x000fe2000bf05070 */
[----:B------:R-:W1:Y:S01]  /*04a0*/  LDC.64 R12, c[0x0][0x3f8] ;  /* 0x0000fe00ff0c7b82 */ /* 0x000e620000000a00 */
[----:B------:R-:W-:Y:S01]  /*04b0*/  @!P2 IADD3 R117, -R117, RZ, RZ ;  /* 0x000000ff7575a210 */ /* 0x000fe20007ffe1ff */
[----:B------:R-:W-:Y:S01]  /*04c0*/  ULDC.64 UR8, c[0x0][0x260] ;  /* 0x0000980000087ab9 */ /* 0x000fe20000000a00 */
[----:B------:R-:W-:-:S05]  /*04d0*/  ISETP.NE.AND.EX P0, PT, RZ, UR11, PT, P0 ;  /* 0x0000000bff007c0c */ /* 0x000fca000bf05300 */
[----:B------:R-:W-:Y:S01]  /*04e0*/  @!P1 LOP3.LUT R117, RZ, R11, RZ, 0x33, !PT ;  /* 0x0000000bff759212 */ /* 0x000fe200078e33ff */
[----:B------:R-:W-:Y:S01]  /*04f0*/  UIMAD UR4, UR14, UR8, URZ ;  /* 0x000000080e0472a4 */ /* 0x000fe2000f8e023f */
[----:B------:R-:W-:Y:S01]  /*0500*/  IADD3 R127, P1, R7, R2, RZ ;  /* 0x00000002077f7210 */ /* 0x000fe20007f3e0ff */
[----:B----4-:R-:W-:Y:S01]  /*0510*/  IMAD R2, R115, R14, RZ ;  /* 0x0000000e73027224 */ /* 0x010fe200078e02ff */
[----:B------:R-:W-:Y:S01]  /*0520*/  SHF.R.S32.HI R119, RZ, 0x1f, R117 ;  /* 0x0000001fff777819 */ /* 0x000fe20000011475 */
[----:B------:R-:W-:Y:S01]  /*0530*/  ULDC.64 UR10, c[0x0][0x328] ;  /* 0x0000ca00000a7ab9 */ /* 0x000fe20000000a00 */
[----:B------:R-:W-:Y:S01]  /*0540*/  ISETP.NE.U32.AND P2, PT, R18, RZ, PT ;  /* 0x000000ff1200720c */ /* 0x000fe20003f45070 */
[----:B------:R-:W-:Y:S01]  /*0550*/  IMAD R10, R0, R15, R2 ;  /* 0x0000000f000a7224 */ /* 0x000fe200078e0202 */
[----:B------:R-:W-:Y:S01]  /*0560*/  UIMAD.WIDE.U32 UR6, UR15, UR8, URZ ;  /* 0x000000080f0672a5 */ /* 0x000fe2000f8e003f */
[----:B------:R-:W2:Y:S01]  /*0570*/  @P0 LDC R15, c[0x0][0x214] ;  /* 0x00008500ff0f0b82 */ /* 0x000ea20000000800 */
[----:B------:R-:W-:Y:S01]  /*0580*/  IADD3.X R6, R9, R3, R4, P1, !PT ;  /* 0x0000000309067210 */ /* 0x000fe20000ffe404 */
[----:B------:R-:W-:Y:S01]  /*0590*/  UIMAD UR4, UR15, UR9, UR4 ;  /* 0x000000090f0472a4 */ /* 0x000fe2000f8e0204 */
[----:B------:R-:W-:Y:S01]  /*05a0*/  IMAD R4, R119, R16, RZ ;  /* 0x0000001077047224 */ /* 0x000fe200078e02ff */
[----:B------:R-:W-:Y:S01]  /*05b0*/  UIMAD UR8, UR14, UR10, URZ ;  /* 0x0000000a0e0872a4 */ /* 0x000fe2000f8e023f */
[----:B------:R-:W-:Y:S01]  /*05c0*/  ISETP.NE.AND.EX P2, PT, R19, RZ, PT, P2 ;  /* 0x000000ff1300720c */ /* 0x000fe20003f45320 */
[----:B------:R-:W-:Y:S01]  /*05d0*/  UIADD3 UR7, UR7, UR4, URZ ;  /* 0x0000000407077290 */ /* 0x000fe2000fffe03f */
[----:B------:R-:W-:Y:S01]  /*05e0*/  IMAD R11, R117, R17, R4 ;  /* 0x00000011750b7224 */ /* 0x000fe200078e0204 */
[----:B------:R-:W-:Y:S01]  /*05f0*/  UIMAD.WIDE.U32 UR4, UR15, UR10, URZ ;  /* 0x0000000a0f0472a5 */ /* 0x000fe2000f8e003f */
[----:B-1----:R-:W-:Y:S01]  /*0600*/  ISETP.NE.U32.AND P1, PT, R12, RZ, PT ;  /* 0x000000ff0c00720c */ /* 0x002fe20003f25070 */
[----:B------:R-:W-:Y:S01]  /*0610*/  UIMAD UR8, UR15, UR11, UR8 ;  /* 0x0000000b0f0872a4 */ /* 0x000fe2000f8e0208 */
[----:B------:R-:W1:Y:S02]  /*0620*/  @P0 LDC R17, c[0x0][0x21c] ;  /* 0x00008700ff110b82 */ /* 0x000e640000000800 */
[----:B------:R-:W-:Y:S01]  /*0630*/  ISETP.NE.AND.EX P1, PT, R13, RZ, PT, P1 ;  /* 0x000000ff0d00720c */ /* 0x000fe20003f25310 */
[----:B------:R-:W-:Y:S01]  /*0640*/  UIADD3 UR5, UR5, UR8, URZ ;  /* 0x0000000805057290 */ /* 0x000fe2000fffe03f */
[----:B------:R-:W-:-:S04]  /*0650*/  CS2R R102, SRZ ;  /* 0x0000000000667805 */ /* 0x000fc8000001ff00 */
[----:B------:R-:W4:Y:S01]  /*0660*/  @P0 LDC.64 R100, c[0x0][0x310] ;  /* 0x0000c400ff640b82 */ /* 0x000f220000000a00 */
[----:B------:R-:W-:Y:S01]  /*0670*/  IMAD.WIDE.U32 R4, R117, R16, UR6 ;  /* 0x0000000675047e25 */ /* 0x000fe2000f8e0010 */
[----:B------:R-:W-:-:S03]  /*0680*/  @P2 LEA R102, P3, R0, R18, 0x2 ;  /* 0x0000001200662211 */ /* 0x000fc600078610ff */
[C---:B------:R-:W-:Y:S01]  /*0690*/  IMAD.WIDE.U32 R2, R0.reuse, R14, UR4 ;  /* 0x0000000400027e25 */ /* 0x040fe2000f8e000e */
[C---:B------:R-:W-:Y:S02]  /*06a0*/  @P2 LEA.HI.X R103, R0.reuse, R19, R115, 0x2, P3 ;  /* 0x0000001300672211 */ /* 0x040fe400018f1473 */
[----:B------:R-:W-:Y:S02]  /*06b0*/  CS2R R104, SRZ ;  /* 0x0000000000687805 */ /* 0x000fe4000001ff00 */
[----:B------:R-:W-:Y:S02]  /*06c0*/  IADD3 R128, P5, R7, R4, RZ ;  /* 0x0000000407807210 */ /* 0x000fe40007fbe0ff */
[----:B------:R-:W-:Y:S02]  /*06d0*/  ISETP.GE.AND P2, PT, R21, 0x1, PT ;  /* 0x000000011500780c */ /* 0x000fe40003f46270 */
[----:B------:R-:W-:Y:S01]  /*06e0*/  IADD3 R7, P4, R7, R2, RZ ;  /* 0x0000000207077210 */ /* 0x000fe20007f9e0ff */
[----:B--2---:R-:W-:Y:S01]  /*06f0*/  @P0 IMAD R2, R15, UR15, R0 ;  /* 0x0000000f0f020c24 */ /* 0x004fe2000f8e0200 */
[----:B------:R-:W-:-:S02]  /*0700*/  @P1 LEA R104, P3, R0, R12, 0x2 ;  /* 0x0000000c00681211 */ /* 0x000fc400078610ff */
[----:B------:R-:W-:Y:S01]  /*0710*/  IADD3.X R4, R9, R3, R10, P4, !PT ;  /* 0x0000000309047210 */ /* 0x000fe200027fe40a */
[----:B------:R-:W-:Y:S01]  /*0720*/  @P0 IMAD R2, R2, R21, RZ ;  /* 0x0000001502020224 */ /* 0x000fe200078e02ff */
[----:B0-----:R-:W-:Y:S02]  /*0730*/  LEA R120, P4, R125, R120, 0x2 ;  /* 0x000000787d787211 */ /* 0x001fe400078810ff */
[----:B------:R-:W-:Y:S02]  /*0740*/  IADD3 R14, R5, R11, RZ ;  /* 0x0000000b050e7210 */ /* 0x000fe40007ffe0ff */
[----:B------:R-:W-:Y:S02]  /*0750*/  @P1 LEA.HI.X R105, R0, R13, R115, 0x2, P3 ;  /* 0x0000000d00691211 */ /* 0x000fe400018f1473 */
[----:B---3--:R-:W-:Y:S01]  /*0760*/  LEA R122, P1, R127, R122, 0x2 ;  /* 0x0000007a7f7a7211 */ /* 0x008fe200078210ff */
[----:B-1----:R-:W-:Y:S01]  /*0770*/  @P0 IMAD R3, R2, R17, RZ ;  /* 0x0000001102030224 */ /* 0x002fe200078e02ff */
[----:B------:R-:W-:-:S02]  /*0780*/  LEA.HI.X R125, R125, R121, R8, 0x2, P4 ;  /* 0x000000797d7d7211 */ /* 0x000fc400020f1408 */
[----:B------:R-:W-:Y:S02]  /*0790*/  IADD3.X R9, R9, R14, RZ, P5, !PT ;  /* 0x0000000e09097210 */ /* 0x000fe40002ffe4ff */
[----:B------:R-:W-:Y:S02]  /*07a0*/  LEA R124, P3, R7, R22, 0x2 ;  /* 0x00000016077c7211 */ /* 0x000fe400078610ff */
[----:B------:R-:W-:Y:S02]  /*07b0*/  LEA R126, P4, R128, R24, 0x2 ;  /* 0x00000018807e7211 */ /* 0x000fe400078810ff */
[----:B------:R-:W-:Y:S01]  /*07c0*/  LEA.HI.X R127, R127, R123, R6, 0x2, P1 ;  /* 0x0000007b7f7f7211 */ /* 0x000fe200008f1406 */
[----:B------:R-:W-:Y:S01]  /*07d0*/  HFMA2.MMA R123, -RZ, RZ, 0, 0 ;  /* 0x00000000ff7b7435 */ /* 0x000fe200000001ff */
[----:B----4-:R-:W-:Y:S01]  /*07e0*/  @P0 IMAD.WIDE R100, R3, 0x8, R100 ;  /* 0x0000000803640825 */ /* 0x010fe200078e0264 */
[----:B------:R-:W-:Y:S02]  /*07f0*/  LEA.HI.X R129, R7, R23, R4, 0x2, P3 ;  /* 0x0000001707817211 */ /* 0x000fe400018f1404 */
[----:B------:R-:W-:-:S02]  /*0800*/  @!P0 CS2R R100, SRZ ;  /* 0x0000000000648805 */ /* 0x000fc4000001ff00 */
[----:B------:R-:W-:Y:S02]  /*0810*/  LEA.HI.X R128, R128, R25, R9, 0x2, P4 ;  /* 0x0000001980807211 */ /* 0x000fe400020f1409 */
[----:B------:R-:W-:Y:S01]  /*0820*/  MOV R121, RZ ;  /* 0x000000ff00797202 */ /* 0x000fe20000000f00 */
[----:B------:R-:W-:Y:S06]  /*0830*/  @!P2 BRA `(.L_x_7941) ;  /* 0x0000003c0098a947 */ /* 0x000fec0003800000 */
[----:B------:R-:W0:Y:S01]  /*0840*/  S2R R118, SR_TID.X ;  /* 0x0000000000767919 */ /* 0x000e220000002100 */
[----:B------:R-:W-:Y:S01]  /*0850*/  ULDC UR4, c[0x0][0x224] ;  /* 0x0000890000047ab9 */ /* 0x000fe20000000800 */
[----:B------:R-:W-:Y:S01]  /*0860*/  MOV R123, RZ ;  /* 0x000000ff007b7202 */ /* 0x000fe20000000f00 */
[----:B------:R-:W1:Y:S01]  /*0870*/  S2R R196, SR_LANEID ;  /* 0x0000000000c47919 */ /* 0x000e620000000000 */
[----:B------:R-:W-:Y:S02]  /*0880*/  MOV R121, RZ ;  /* 0x000000ff00797202 */ /* 0x000fe40000000f00 */
[----:B------:R-:W-:Y:S01]  /*0890*/  MOV R130, UR4 ;  /* 0x0000000400827c02 */ /* 0x000fe20008000f00 */
[----:B------:R-:W-:Y:S01]  /*08a0*/  UMOV UR4, URZ ;  /* 0x0000003f00047c82 */ /* 0x000fe20008000000 */
[----:B0-----:R-:W-:-:S04]  /*08b0*/  SHF.L.U32 R198, R118, 0x2, RZ ;  /* 0x0000000276c67819 */ /* 0x001fc800000006ff */
[----:B-1----:R-:W-:-:S07]  /*08c0*/  LOP3.LUT R131, R198, 0xffffff80, RZ, 0xc0, !PT ;  /* 0xffffff80c6837812 */ /* 0x002fce00078ec0ff */
.L_x_7981:
[----:B------:R-:W-:Y:S01]  /*08d0*/  BAR.SYNC.DEFER_BLOCKING 0x0 ;  /* 0x0000000000007b1d */ /* 0x000fe20000010000 */
[----:B-1----:R-:W-:Y:S02]  /*08e0*/  LOP3.LUT R132, R131, 0x1f, R118, 0xf8, !PT ;  /* 0x0000001f83847812 */ /* 0x002fe400078ef876 */
[----:B------:R-:W-:Y:S02]  /*08f0*/  MOV R2, R120 ;  /* 0x0000007800027202 */ /* 0x000fe40000000f00 */
[----:B------:R-:W-:-:S03]  /*0900*/  MOV R3, R125 ;  /* 0x0000007d00037202 */ /* 0x000fc60000000f00 */
[----:B------:R-:W-:-:S05]  /*0910*/  IMAD.WIDE R2, R132, 0x10, R2 ;  /* 0x0000001084027825 */ /* 0x000fca00078e0202 */
[----:B------:R-:W2:Y:S04]  /*0920*/  LDG.E.128 R8, desc[UR12][R2.64] ;  /* 0x0000000c02087981 */ /* 0x000ea8000c1e1d00 */
[----:B------:R-:W3:Y:S04]  /*0930*/  LDG.E.128 R12, desc[UR12][R2.64+0x200] ;  /* 0x0002000c020c7981 */ /* 0x000ee8000c1e1d00 */
[----:B------:R-:W4:Y:S04]  /*0940*/  LDG.E.128 R16, desc[UR12][R2.64+0x400] ;  /* 0x0004000c02107981 */ /* 0x000f28000c1e1d00 */
[----:B------:R0:W4:Y:S01]  /*0950*/  LDG.E.128 R20, desc[UR12][R2.64+0x600] ;  /* 0x0006000c02147981 */ /* 0x000122000c1e1d00 */
[----:B------:R-:W1:Y:S01]  /*0960*/  S2UR UR6, SR_CgaCtaId ;  /* 0x00000000000679c3 */ /* 0x000e620000008800 */
[----:B------:R-:W-:Y:S01]  /*0970*/  UMOV UR5, 0x400 ;  /* 0x0000040000057882 */ /* 0x000fe20000000000 */
[----:B0-----:R-:W-:-:S02]  /*0980*/  MOV R2, R122 ;  /* 0x0000007a00027202 */ /* 0x001fc40000000f00 */
[----:B------:R-:W-:-:S03]  /*0990*/  MOV R3, R127 ;  /* 0x0000007f00037202 */ /* 0x000fc60000000f00 */
[----:B------:R-:W-:Y:S01]  /*09a0*/  IMAD.WIDE R4, R132, 0x10, R2 ;  /* 0x0000001084047825 */ /* 0x000fe200078e0202 */
[----:B-1----:R-:W-:-:S06]  /*09b0*/  ULEA UR5, UR6, UR5, 0x18 ;  /* 0x0000000506057291 */ /* 0x002fcc000f8ec03f */
[C---:B------:R-:W-:Y:S02]  /*09c0*/  LEA R133, R196.reuse, UR5, 0x4 ;  /* 0x00000005c4857c11 */ /* 0x040fe4000f8e20ff */
[----:B------:R-:W-:Y:S01]  /*09d0*/  LEA R138, R196, UR5, 0x6 ;  /* 0x00000005c48a7c11 */ /* 0x000fe2000f8e30ff */
[----:B------:R-:W-:Y:S02]  /*09e0*/  ULDC UR5, c[0x0][0x21c] ;  /* 0x0000870000057ab9 */ /* 0x000fe40000000800 */
        /* <DEDUP_REMOVED lines=14> */
[----:B------:R-:W-:-:S02]  /*0ad0*/  MOV R2, R124 ;  /* 0x0000007c00027202 */ /* 0x000fc40000000f00 */
[----:B------:R-:W-:-:S03]  /*0ae0*/  MOV R3, R129 ;  /* 0x0000008100037202 */ /* 0x000fc60000000f00 */
[----:B------:R-:W-:Y:S01]  /*0af0*/  IMAD.WIDE R2, R132, 0x10, R2 ;  /* 0x0000001084027825 */ /* 0x000fe200078e0202 */
        /* <DEDUP_REMOVED lines=67> */
.L_x_7942:
        /* <DEDUP_REMOVED lines=15> */
[----:B------:R-:W-:Y:S01]  /*1020*/  ULDC.64 UR28, c[0x0][0x3d0] ;  /* 0x0000f400001c7ab9 */ /* 0x000fe20000000a00 */
[----:B------:R-:W2:Y:S01]  /*1030*/  LDC.64 R108, c[0x0][0x2d0] ;  /* 0x0000b400ff6c7b82 */ /* 0x000ea20000000a00 */
[----:B------:R-:W-:Y:S01]  /*1040*/  ULDC.64 UR22, c[0x0][0x270] ;  /* 0x00009c0000167ab9 */ /* 0x000fe20000000a00 */
[----:B------:R-:W-:Y:S01]  /*1050*/  ULDC.64 UR20, c[0x0][0x250] ;  /* 0x0000940000147ab9 */ /* 0x000fe20000000a00 */
[----:B------:R-:W-:Y:S01]  /*1060*/  ULDC.64 UR18, c[0x0][0x248] ;  /* 0x0000920000127ab9 */ /* 0x000fe20000000a00 */
[----:B------:R-:W-:Y:S01]  /*1070*/  ULDC.64 UR16, c[0x0][0x238] ;  /* 0x00008e0000107ab9 */ /* 0x000fe20000000a00 */
[----:B------:R-:W-:Y:S01]  /*1080*/  ULDC.64 UR10, c[0x0][0x230] ;  /* 0x00008c00000a7ab9 */ /* 0x000fe20000000a00 */
[----:B------:R-:W-:-:S02]  /*1090*/  ULDC.64 UR26, c[0x0][0x370] ;  /* 0x0000dc00001a7ab9 */ /* 0x000fc40000000a00 */
[----:B------:R-:W3:Y:S08]  /*10a0*/  LDC.64 R110, c[0x0][0x368] ;  /* 0x0000da00ff6e7b82 */ /* 0x000ef00000000a00 */
[----:B------:R-:W4:Y:S02]  /*10b0*/  LDC.64 R112, c[0x0][0x380] ;  /* 0x0000e000ff707b82 */ /* 0x000f240000000a00 */
.L_x_7980:
[----:B------:R-:W-:Y:S01]  /*10c0*/  IMAD R85, R115, UR10, RZ ;  /* 0x0000000a73557c24 */ /* 0x000fe2000f8e02ff */
[----:B------:R-:W-:Y:S01]  /*10d0*/  SHF.R.S32.HI R139, RZ, 0x1f, R135 ;  /* 0x0000001fff8b7819 */ /* 0x000fe20000011487 */
[----:B------:R-:W-:-:S04]  /*10e0*/  IMAD.WIDE.U32 R2, R0, UR10, RZ ;  /* 0x0000000a00027c25 */ /* 0x000fc8000f8e00ff */
[----:B------:R-:W-:Y:S02]  /*10f0*/  IMAD R85, R0, UR11, R85 ;  /* 0x0000000b00557c24 */ /* 0x000fe4000f8e0255 */
[C---:B------:R-:W-:Y:S02]  /*1100*/  IMAD R86, R139.reuse, UR16, RZ ;  /* 0x000000108b567c24 */ /* 0x040fe4000f8e02ff */
[----:B------:R-:W-:Y:S01]  /*1110*/  IMAD R88, R139, UR22, RZ ;  /* 0x000000168b587c24 */ /* 0x000fe2000f8e02ff */
[----:B------:R-:W-:Y:S01]  /*1120*/  IADD3 R3, R3, R85, RZ ;  /* 0x0000005503037210 */ /* 0x000fe20007ffe0ff */
[C---:B------:R-:W-:Y:S02]  /*1130*/  IMAD R87, R135.reuse, UR17, R86 ;  /* 0x0000001187577c24 */ /* 0x040fe4000f8e0256 */
[----:B--2---:R-:W-:-:S04]  /*1140*/  IMAD.WIDE.U32 R84, R135, UR22, RZ ;  /* 0x0000001687547c25 */ /* 0x004fc8000f8e00ff */
[----:B------:R-:W-:Y:S01]  /*1150*/  IMAD.WIDE.U32 R2, R135, UR16, R2 ;  /* 0x0000001087027c25 */ /* 0x000fe2000f8e0002 */
[----:B------:R-:W-:-:S03]  /*1160*/  LEA R86, P1, R84, R126, 0x2 ;  /* 0x0000007e54567211 */ /* 0x000fc600078210ff */
[----:B------:R-:W-:Y:S01]  /*1170*/  IMAD R89, R135, UR23, R88 ;  /* 0x0000001787597c24 */ /* 0x000fe2000f8e0258 */
[----:B------:R-:W-:Y:S02]  /*1180*/  IADD3 R3, R3, R87, RZ ;  /* 0x0000005703037210 */ /* 0x000fe40007ffe0ff */
[C---:B0-2---:R-:W-:Y:S02]  /*1190*/  LEA R96, P0, R2.reuse, R108, 0x2 ;  /* 0x0000006c02607211 */ /* 0x045fe400078010ff */
[----:B------:R-:W-:Y:S02]  /*11a0*/  IADD3 R85, R85, R89, RZ ;  /* 0x0000005955557210 */ /* 0x000fe40007ffe0ff */
[----:B------:R-:W-:Y:S02]  /*11b0*/  LEA.HI.X R97, R2, R109, R3, 0x2, P0 ;  /* 0x0000006d02617211 */ /* 0x000fe400000f1403 */
[----:B------:R-:W-:-:S03]  /*11c0*/  LEA.HI.X R87, R84, R128, R85, 0x2, P1 ;  /* 0x0000008054577211 */ /* 0x000fc600008f1455 */
[----:B------:R2:W3:Y:S01]  /*11d0*/  LDG.E R134, desc[UR12][R96.64] ;  /* 0x0000000c60867981 */ /* 0x0004e2000c1e1900 */
[----:B------:R-:W-:-:S05]  /*11e0*/  IMAD.WIDE R2, R132, 0x10, R86 ;  /* 0x0000001084027825 */ /* 0x000fca00078e0256 */
[----:B------:R-:W4:Y:S04]  /*11f0*/  LDG.E.128 R84, desc[UR12][R2.64] ;  /* 0x0000000c02547981 */ /* 0x000f28000c1e1d00 */
[----:B------:R-:W4:Y:S04]  /*1200*/  LDG.E.128 R92, desc[UR12][R2.64+0x200] ;  /* 0x0002000c025c7981 */ /* 0x000f28000c1e1d00 */
[----:B------:R-:W4:Y:S04]  /*1210*/  LDG.E.128 R88, desc[UR12][R2.64+0x400] ;  /* 0x0004000c02587981 */ /* 0x000f28000c1e1d00 */
[----:B------:R0:W4:Y:S01]  /*1220*/  LDG.E.128 R144, desc[UR12][R2.64+0x600] ;  /* 0x0006000c02907981 */ /* 0x000122000c1e1d00 */
[----:B-1----:R-:W1:Y:S01]  /*1230*/  S2UR UR8, SR_CgaCtaId ;  /* 0x00000000000879c3 */ /* 0x002e620000008800 */
[----:B------:R-:W-:-:S02]  /*1240*/  IMAD R133, R115, UR18, RZ ;  /* 0x0000001273857c24 */ /* 0x000fc4000f8e02ff */
[----:B------:R-:W-:Y:S01]  /*1250*/  FADD.FTZ R141, R64, R116 ;  /* 0x00000074408d7221 */ /* 0x000fe20000010000 */
[----:B------:R-:W-:Y:S01]  /*1260*/  IMAD.WIDE.U32 R98, R0, UR18, RZ ;  /* 0x0000001200627c25 */ /* 0x000fe2000f8e00ff */
[----:B------:R-:W-:-:S03]  /*1270*/  LOP3.LUT P0, RZ, R118, 0x1f, RZ, 0xc0, !PT ;  /* 0x0000001f76ff7812 */ /* 0x000fc6000780c0ff */
[----:B------:R-:W-:Y:S01]  /*1280*/  IMAD R133, R0, UR19, R133 ;  /* 0x0000001300857c24 */ /* 0x000fe2000f8e0285 */
[----:B--2---:R-:W-:Y:S01]  /*1290*/  IADD3 R96, R130, -0x1, RZ ;  /* 0xffffffff82607810 */ /* 0x004fe20007ffe0ff */
[----:B------:R-:W-:Y:S01]  /*12a0*/  IMAD R136, R139, UR20, RZ ;  /* 0x000000148b887c24 */ /* 0x000fe2000f8e02ff */
[----:B------:R-:W-:Y:S02]  /*12b0*/  ISETP.NE.AND P2, PT, R118, RZ, PT ;  /* 0x000000ff7600720c */ /* 0x000fe40003f45270 */
[----:B------:R-:W-:Y:S02]  /*12c0*/  IADD3 R99, R99, R133, RZ ;  /* 0x0000008563637210 */ /* 0x000fe40007ffe0ff */
[----:B------:R-:W-:Y:S02]  /*12d0*/  ISETP.LT.OR P1, PT, R130, 0x2, P0 ;  /* 0x000000028200780c */ /* 0x000fe40000721670 */
[----:B------:R-:W-:Y:S01]  /*12e0*/  LEA.HI R97, R96, R96, RZ, 0x1 ;  /* 0x0000006060617211 */ /* 0x000fe200078f08ff */
[C---:B------:R-:W-:Y:S01]  /*12f0*/  IMAD R133, R135.reuse, UR21, R136 ;  /* 0x0000001587857c24 */ /* 0x040fe2000f8e0288 */
[----:B------:R-:W-:Y:S01]  /*1300*/  UMOV UR7, 0x400 ;  /* 0x0000040000077882 */ /* 0x000fe20000000000 */
[----:B0-----:R-:W-:Y:S01]  /*1310*/  IMAD.WIDE.U32 R2, R135, UR20, R98 ;  /* 0x0000001487027c25 */ /* 0x001fe2000f8e0062 */
[----:B------:R-:W-:Y:S01]  /*1320*/  LOP3.LUT R97, R97, 0xfffffe, RZ, 0xc0, !PT ;  /* 0x00fffffe61617812 */ /* 0x000fe200078ec0ff */
[----:B-1----:R-:W-:-:S03]  /*1330*/  ULEA UR7, UR8, UR7, 0x18 ;  /* 0x0000000708077291 */ /* 0x002fc6000f8ec03f */
[----:B------:R-:W-:Y:S02]  /*1340*/  IADD3 R98, R96, -R97, RZ ;  /* 0x8000006160627210 */ /* 0x000fe40007ffe0ff */
[----:B------:R-:W-:Y:S01]  /*1350*/  IADD3 R3, R3, R133, RZ ;  /* 0x0000008503037210 */ /* 0x000fe20007ffe0ff */
[----:B------:R-:W-:Y:S01]  /*1360*/  FADD.FTZ R154, R65, R116 ;  /* 0x00000074419a7221 */ /* 0x000fe20000010000 */
[----:B------:R-:W-:Y:S01]  /*1370*/  LEA R96, P3, R2, R106, 0x2 ;  /* 0x0000006a02607211 */ /* 0x000fe200078610ff */
[----:B------:R-:W0:Y:S01]  /*1380*/  @!P1 LDC R143, c[0x0][0x21c] ;  /* 0x00008700ff8f9b82 */ /* 0x000e220000000800 */
[----:B------:R-:W-:Y:S02]  /*1390*/  IADD3 R99, R118, 0x200, RZ ;  /* 0x0000020076637810 */ /* 0x000fe40007ffe0ff */
[----:B------:R-:W-:Y:S02]  /*13a0*/  @!P2 LEA R99, R98, R135, 0x8 ;  /* 0x000000876263a211 */ /* 0x000fe400078e40ff */
[----:B------:R-:W-:-:S02]  /*13b0*/  LEA.HI.X R97, R2, R107, R3, 0x2, P3 ;  /* 0x0000006b02617211 */ /* 0x000fc400018f1403 */
[----:B------:R-:W-:Y:S01]  /*13c0*/  LEA R133, R196, UR7, 0x4 ;  /* 0x00000007c4857c11 */ /* 0x000fe2000f8e20ff */
[--C-:B------:R-:W-:Y:S01]  /*13d0*/  FADD.FTZ R155, R66, R116.reuse ;  /* 0x00000074429b7221 */ /* 0x100fe20000010000 */
[----:B------:R-:W-:Y:S01]  /*13e0*/  LEA R138, R196, UR7, 0x6 ;  /* 0x00000007c48a7c11 */ /* 0x000fe2000f8e30ff */
[----:B------:R1:W5:Y:S01]  /*13f0*/  LDG.E R136, desc[UR12][R96.64] ;  /* 0x0000000c60887981 */ /* 0x000362000c1e1900 */
[----:B------:R-:W-:Y:S01]  /*1400*/  LEA R140, R99, UR7, 0x2 ;  /* 0x00000007638c7c11 */ /* 0x000fe2000f8e10ff */
        /* <DEDUP_REMOVED lines=8> */
[----:B------:R-:W-:Y:S01]  /*1490*/  FADD.FTZ R149, R56, R116 ;  /* 0x0000007438957221 */ /* 0x000fe20000010000 */
[----:B------:R-:W-:Y:S01]  /*14a0*/  FMUL.FTZ R3, R82, R155 ;  /* 0x0000009b52037220 */ /* 0x000fe20000410000 */
[----:B0-----:R-:W-:Y:S01]  /*14b0*/  @!P1 IMAD R143, R2, R143, R135 ;  /* 0x0000008f028f9224 */ /* 0x001fe200078e0287 */
[----:B------:R-:W-:-:S03]  /*14c0*/  MOV R2, RZ ;  /* 0x000000ff00027202 */ /* 0x000fc60000000f00 */
[----:B------:R-:W-:-:S04]  /*14d0*/  @!P1 IMAD.WIDE R142, R143, 0x8, R100 ;  /* 0x000000088f8e9825 */ /* 0x000fc800078e0264 */
[----:B------:R-:W-:Y:S01]  /*14e0*/  FMUL.FTZ R182, R83, R152 ;  /* 0x0000009853b67220 */ /* 0x000fe20000410000 */
[----:B------:R-:W-:Y:S01]  /*14f0*/  FMUL.FTZ R187, R76, R153 ;  /* 0x000000994cbb7220 */ /* 0x000fe20000410000 */
[----:B------:R-:W-:Y:S01]  /*1500*/  FMUL.FTZ R202, R78, R151 ;  /* 0x000000974eca7220 */ /* 0x000fe20000410000 */
[----:B------:R-:W-:Y:S01]  /*1510*/  FMUL.FTZ R207, R72, R149 ;  /* 0x0000009548cf7220 */ /* 0x000fe20000410000 */
[----:B------:R-:W-:Y:S01]  /*1520*/  BSSY B0, `(.L_x_7944) ;  /* 0x0000067000007945 */ /* 0x000fe20003800000 */
[----:B---3--:R-:W-:-:S04]  /*1530*/  FMUL.FTZ R157, R134, 1.4426950216293334961 ;  /* 0x3fb8aa3b869d7820 */ /* 0x008fc80000410000 */
[----:B------:R-:W-:-:S06]  /*1540*/  FMUL.FTZ R183, R141, R157 ;  /* 0x0000009d8db77220 */ /* 0x000fcc0000410000 */
[----:B------:R-:W0:Y:S01]  /*1550*/  MUFU.EX2 R183, R183 ;  /* 0x000000b700b77308 */ /* 0x000e220000000800 */
[-C--:B------:R-:W-:Y:S01]  /*1560*/  FMUL.FTZ R166, R154, R157.reuse ;  /* 0x0000009d9aa67220 */ /* 0x080fe20000410000 */
[----:B----4-:R-:W-:Y:S01]  /*1570*/  STS.128 [R133], R84 ;  /* 0x0000005485007388 */ /* 0x010fe20000000c00 */
[----:B------:R-:W-:-:S03]  /*1580*/  FMUL.FTZ R168, R155, R157 ;  /* 0x0000009d9ba87220 */ /* 0x000fc60000410000 */
[----:B------:R-:W-:Y:S04]  /*1590*/  STS.128 [R133+0x200], R92 ;  /* 0x0002005c85007388 */ /* 0x000fe80000000c00 */
[----:B------:R-:W-:Y:S04]  /*15a0*/  STS.128 [R133+0x400], R88 ;  /* 0x0004005885007388 */ /* 0x000fe80000000c00 */
[----:B------:R-:W-:Y:S01]  /*15b0*/  STS.128 [R133+0x600], R144 ;  /* 0x0006009085007388 */ /* 0x000fe20000000c00 */
[----:B------:R-:W-:-:S03]  /*15c0*/  NOP ;  /* 0x0000000000007918 */ /* 0x000fc60000000000 */
[----:B-1----:R-:W1:Y:S01]  /*15d0*/  LDS.128 R96, [R138] ;  /* 0x000000008a607984 */ /* 0x002e620000000c00 */
[----:B------:R-:W2:Y:S03]  /*15e0*/  MUFU.EX2 R166, R166 ;  /* 0x000000a600a67308 */ /* 0x000ea60000000800 */
[----:B------:R-:W3:Y:S04]  /*15f0*/  LDS.128 R92, [R138+0x10] ;  /* 0x000010008a5c7984 */ /* 0x000ee80000000c00 */
[----:B------:R-:W4:Y:S04]  /*1600*/  LDS.128 R88, [R138+0x20] ;  /* 0x000020008a587984 */ /* 0x000f280000000c00 */
[----:B------:R-:W1:Y:S01]  /*1610*/  LDS.128 R84, [R138+0x30] ;  /* 0x000030008a547984 */ /* 0x000e620000000c00 */
[----:B------:R-:W-:-:S03]  /*1620*/  FMUL.FTZ R173, R152, R157 ;  /* 0x0000009d98ad7220 */ /* 0x000fc60000410000 */
[----:B0-----:R0:W-:Y:S01]  /*1630*/  STS [R140+0x12c8], R183 ;  /* 0x0012c8b78c007388 */ /* 0x0011e20000000800 */
[----:B------:R-:W-:Y:S01]  /*1640*/  BAR.SYNC.DEFER_BLOCKING 0x0 ;  /* 0x0000000000007b1d */ /* 0x000fe20000010000 */
[----:B------:R-:W-:-:S05]  /*1650*/  FMUL.FTZ R162, R153, R157 ;  /* 0x0000009d99a27220 */ /* 0x000fca0000410000 */
[----:B------:R-:W0:Y:S01]  /*1660*/  MUFU.EX2 R168, R168 ;  /* 0x000000a800a87308 */ /* 0x000e220000000800 */
[-C--:B------:R-:W-:Y:S01]  /*1670*/  FMUL.FTZ R175, R150, R157.reuse ;  /* 0x0000009d96af7220 */ /* 0x080fe20000410000 */
[----:B------:R-:W-:-:S06]  /*1680*/  FMUL.FTZ R177, R151, R157 ;  /* 0x0000009d97b17220 */ /* 0x000fcc0000410000 */
[----:B------:R-:W3:Y:S01]  /*1690*/  MUFU.EX2 R173, R173 ;  /* 0x000000ad00ad7308 */ /* 0x000ee20000000800 */
[----:B--2---:R-:W-:Y:S01]  /*16a0*/  FMUL.FTZ R161, R183, R166 ;  /* 0x000000a6b7a17220 */ /* 0x004fe20000410000 */
[----:B------:R-:W-:-:S06]  /*16b0*/  FMUL.FTZ R159, R148, R157 ;  /* 0x0000009d949f7220 */ /* 0x000fcc0000410000 */
[----:B------:R-:W2:Y:S01]  /*16c0*/  MUFU.EX2 R162, R162 ;  /* 0x000000a200a27308 */ /* 0x000ea20000000800 */
[----:B------:R-:W-:Y:S01]  /*16d0*/  FFMA.FTZ R156, R166, R200, R199 ;  /* 0x000000c8a69c7223 */ /* 0x000fe200000100c7 */
[C---:B0-----:R-:W-:Y:S01]  /*16e0*/  FMUL.FTZ R158, R168.reuse, R161 ;  /* 0x000000a1a89e7220 */ /* 0x041fe20000410000 */
[----:B------:R-:W-:Y:S01]  /*16f0*/  FMUL.FTZ R176, R149, R157 ;  /* 0x0000009d95b07220 */ /* 0x000fe20000410000 */
[----:B------:R-:W-:Y:S01]  /*1700*/  FADD.FTZ R140, R57, R116 ;  /* 0x00000074398c7221 */ /* 0x000fe20000010000 */
[----:B------:R0:W5:Y:S03]  /*1710*/  @!P1 LDG.E R2, desc[UR12][R142.64+0x4] ;  /* 0x0000040c8e029981 */ /* 0x000166000c1e1900 */
[----:B------:R-:W4:Y:S01]  /*1720*/  MUFU.EX2 R175, R175 ;  /* 0x000000af00af7308 */ /* 0x000f220000000800 */
[----:B------:R-:W-:Y:S01]  /*1730*/  FFMA.FTZ R156, R168, R156, R3 ;  /* 0x0000009ca89c7223 */ /* 0x000fe20000010003 */
[----:B---3--:R-:W-:Y:S01]  /*1740*/  FMUL.FTZ R161, R173, R158 ;  /* 0x0000009eada17220 */ /* 0x008fe20000410000 */
[----:B------:R-:W-:-:S05]  /*1750*/  ISETP.NE.AND P1, PT, R118, 0x1f, PT ;  /* 0x0000001f7600780c */ /* 0x000fca0003f25270 */
[----:B------:R-:W3:Y:S01]  /*1760*/  MUFU.EX2 R177, R177 ;  /* 0x000000b100b17308 */ /* 0x000ee20000000800 */
[----:B------:R-:W-:Y:S01]  /*1770*/  FMUL.FTZ R181, R140, R157 ;  /* 0x0000009d8cb57220 */ /* 0x000fe20000410000 */
[----:B------:R-:W-:Y:S01]  /*1780*/  FFMA.FTZ R158, R173, R156, R182 ;  /* 0x0000009cad9e7223 */ /* 0x000fe200000100b6 */
[----:B------:R-:W-:-:S05]  /*1790*/  FADD.FTZ R145, R58, R116 ;  /* 0x000000743a917221 */ /* 0x000fca0000010000 */
[----:B------:R-:W1:Y:S01]  /*17a0*/  MUFU.EX2 R159, R159 ;  /* 0x0000009f009f7308 */ /* 0x000e620000000800 */
[C---:B--2---:R-:W-:Y:S01]  /*17b0*/  FMUL.FTZ R160, R162.reuse, R161 ;  /* 0x000000a1a2a07220 */ /* 0x044fe20000410000 */
[----:B------:R-:W-:Y:S01]  /*17c0*/  FMUL.FTZ R156, R77, R150 ;  /* 0x000000964d9c7220 */ /* 0x000fe20000410000 */
[----:B------:R-:W-:Y:S01]  /*17d0*/  FFMA.FTZ R158, R162, R158, R187 ;  /* 0x0000009ea29e7223 */ /* 0x000fe200000100bb */
[----:B0-----:R-:W-:Y:S01]  /*17e0*/  FADD.FTZ R142, R59, R116 ;  /* 0x000000743b8e7221 */ /* 0x001fe20000010000 */
[----:B------:R-:W-:-:S03]  /*17f0*/  FMUL.FTZ R180, R145, R157 ;  /* 0x0000009d91b47220 */ /* 0x000fc60000410000 */
[----:B------:R-:W0:Y:S01]  /*1800*/  MUFU.EX2 R176, R176 ;  /* 0x000000b000b07308 */ /* 0x000e220000000800 */
[C---:B----4-:R-:W-:Y:S01]  /*1810*/  FMUL.FTZ R160, R175.reuse, R160 ;  /* 0x000000a0afa07220 */ /* 0x050fe20000410000 */
[----:B------:R-:W-:Y:S01]  /*1820*/  FFMA.FTZ R161, R175, R158, R156 ;  /* 0x0000009eafa17223 */ /* 0x000fe2000001009c */
[----:B------:R-:W-:Y:S01]  /*1830*/  FADD.FTZ R147, R52, R116 ;  /* 0x0000007434937221 */ /* 0x000fe20000010000 */
[----:B------:R-:W-:Y:S01]  /*1840*/  FMUL.FTZ R184, R142, R157 ;  /* 0x0000009d8eb87220 */ /* 0x000fe20000410000 */
[----:B------:R2:W4:Y:S03]  /*1850*/  @P1 LDS R193, [R198+UR7+0x1acc] ;  /* 0x001acc07c6c11984 */ /* 0x0005260008000800 */
[----:B------:R-:W2:Y:S01]  /*1860*/  MUFU.EX2 R181, R181 ;  /* 0x000000b500b57308 */ /* 0x000ea20000000800 */
[----:B---3--:R-:W-:Y:S01]  /*1870*/  FMUL.FTZ R160, R177, R160 ;  /* 0x000000a0b1a07220 */ /* 0x008fe20000410000 */
[----:B------:R-:W-:Y:S01]  /*1880*/  FMUL.FTZ R158, R79, R148 ;  /* 0x000000944f9e7220 */ /* 0x000fe20000410000 */
[----:B------:R-:W-:Y:S01]  /*1890*/  FFMA.FTZ R161, R177, R161, R202 ;  /* 0x000000a1b1a17223 */ /* 0x000fe200000100ca */
[----:B------:R-:W-:Y:S01]  /*18a0*/  FADD.FTZ R144, R53, R116 ;  /* 0x0000007435907221 */ /* 0x000fe20000010000 */
[----:B------:R-:W-:-:S03]  /*18b0*/  FMUL.FTZ R186, R147, R157 ;  /* 0x0000009d93ba7220 */ /* 0x000fc60000410000 */
[----:B------:R-:W3:Y:S01]  /*18c0*/  MUFU.EX2 R180, R180 ;  /* 0x000000b400b47308 */ /* 0x000ee20000000800 */
[C---:B-1----:R-:W-:Y:S01]  /*18d0*/  FMUL.FTZ R163, R159.reuse, R160 ;  /* 0x000000a09fa37220 */ /* 0x042fe20000410000 */
[----:B------:R-:W-:Y:S01]  /*18e0*/  FFMA.FTZ R161, R159, R161, R158 ;  /* 0x000000a19fa17223 */ /* 0x000fe2000001009e */
[----:B------:R-:W-:Y:S01]  /*18f0*/  FADD.FTZ R143, R54, R116 ;  /* 0x00000074368f7221 */ /* 0x000fe20000010000 */
[----:B------:R-:W-:-:S04]  /*1900*/  FMUL.FTZ R188, R144, R157 ;  /* 0x0000009d90bc7220 */ /* 0x000fc80000410000 */
[----:B------:R-:W1:Y:S01]  /*1910*/  MUFU.EX2 R184, R184 ;  /* 0x000000b800b87308 */ /* 0x000e620000000800 */
[C---:B0-----:R-:W-:Y:S01]  /*1920*/  FMUL.FTZ R164, R176.reuse, R163 ;  /* 0x000000a3b0a47220 */ /* 0x041fe20000410000 */
[----:B------:R-:W-:Y:S01]  /*1930*/  FMUL.FTZ R160, R73, R140 ;  /* 0x0000008c49a07220 */ /* 0x000fe20000410000 */
[----:B------:R-:W-:Y:S01]  /*1940*/  FFMA.FTZ R161, R176, R161, R207 ;  /* 0x000000a1b0a17223 */ /* 0x000fe200000100cf */
[----:B------:R-:W-:Y:S01]  /*1950*/  FADD.FTZ R146, R55, R116 ;  /* 0x0000007437927221 */ /* 0x000fe20000010000 */
[----:B------:R-:W-:-:S03]  /*1960*/  FMUL.FTZ R190, R143, R157 ;  /* 0x0000009d8fbe7220 */ /* 0x000fc60000410000 */
[----:B------:R-:W0:Y:S01]  /*1970*/  MUFU.EX2 R186, R186 ;  /* 0x000000ba00ba7308 */ /* 0x000e220000000800 */
[C---:B--2---:R-:W-:Y:S01]  /*1980*/  FMUL.FTZ R163, R181.reuse, R164 ;  /* 0x000000a4b5a37220 */ /* 0x044fe20000410000 */
[----:B------:R-:W-:Y:S01]  /*1990*/  FMUL.FTZ R205, R74, R145 ;  /* 0x000000914acd7220 */ /* 0x000fe20000410000 */
[----:B------:R-:W-:Y:S01]  /*19a0*/  FFMA.FTZ R164, R181, R161, R160 ;  /* 0x000000a1b5a47223 */ /* 0x000fe200000100a0 */
[----:B------:R-:W-:-:S04]  /*19b0*/  FMUL.FTZ R194, R146, R157 ;  /* 0x0000009d92c27220 */ /* 0x000fc80000410000 */
[----:B------:R-:W2:Y:S01]  /*19c0*/  MUFU.EX2 R188, R188 ;  /* 0x000000bc00bc7308 */ /* 0x000ea20000000800 */
[----:B------:R-:W-:Y:S01]  /*19d0*/  FMUL.FTZ R161, R75, R142 ;  /* 0x0000008e4ba17220 */ /* 0x000fe20000410000 */
[C---:B---3--:R-:W-:Y:S01]  /*19e0*/  FMUL.FTZ R163, R180.reuse, R163 ;  /* 0x000000a3b4a37220 */ /* 0x048fe20000410000 */
[----:B------:R-:W-:-:S05]  /*19f0*/  FFMA.FTZ R164, R180, R164, R205 ;  /* 0x000000a4b4a47223 */ /* 0x000fca00000100cd */
[----:B------:R-:W3:Y:S01]  /*1a00*/  MUFU.EX2 R190, R190 ;  /* 0x000000be00be7308 */ /* 0x000ee20000000800 */
[----:B------:R-:W-:Y:S01]  /*1a10*/  FMUL.FTZ R191, R68, R147 ;  /* 0x0000009344bf7220 */ /* 0x000fe20000410000 */
[C---:B-1----:R-:W-:Y:S01]  /*1a20*/  FMUL.FTZ R157, R184.reuse, R163 ;  /* 0x000000a3b89d7220 */ /* 0x042fe20000410000 */
[----:B------:R-:W-:-:S05]  /*1a30*/  FFMA.FTZ R164, R184, R164, R161 ;  /* 0x000000a4b8a47223 */ /* 0x000fca00000100a1 */
[----:B------:R-:W1:Y:S01]  /*1a40*/  MUFU.EX2 R194, R194 ;  /* 0x000000c200c27308 */ /* 0x000e620000000800 */
[----:B------:R-:W-:Y:S01]  /*1a50*/  FMUL.FTZ R163, R69, R144 ;  /* 0x0000009045a37220 */ /* 0x000fe20000410000 */
[C---:B0-----:R-:W-:Y:S01]  /*1a60*/  FMUL.FTZ R157, R186.reuse, R157 ;  /* 0x0000009dba9d7220 */ /* 0x041fe20000410000 */
[----:B------:R-:W-:Y:S01]  /*1a70*/  FFMA.FTZ R164, R186, R164, R191 ;  /* 0x000000a4baa47223 */ /* 0x000fe200000100bf */
[----:B------:R-:W-:Y:S02]  /*1a80*/  FMUL.FTZ R195, R70, R143 ;  /* 0x0000008f46c37220 */ /* 0x000fe40000410000 */
[C---:B--2---:R-:W-:Y:S01]  /*1a90*/  FMUL.FTZ R157, R188.reuse, R157 ;  /* 0x0000009dbc9d7220 */ /* 0x044fe20000410000 */
[----:B------:R-:W-:Y:S01]  /*1aa0*/  FFMA.FTZ R164, R188, R164, R163 ;  /* 0x000000a4bca47223 */ /* 0x000fe200000100a3 */
[----:B------:R-:W-:Y:S02]  /*1ab0*/  FMUL.FTZ R165, R71, R146 ;  /* 0x0000009247a57220 */ /* 0x000fe40000410000 */
[C---:B---3--:R-:W-:Y:S01]  /*1ac0*/  FMUL.FTZ R157, R190.reuse, R157 ;  /* 0x0000009dbe9d7220 */ /* 0x048fe20000410000 */
[----:B------:R-:W-:-:S03]  /*1ad0*/  FFMA.FTZ R164, R190, R164, R195 ;  /* 0x000000a4bea47223 */ /* 0x000fc600000100c3 */
[C---:B-1----:R-:W-:Y:S01]  /*1ae0*/  FMUL.FTZ R204, R194.reuse, R157 ;  /* 0x0000009dc2cc7220 */ /* 0x042fe20000410000 */
[----:B------:R-:W-:Y:S01]  /*1af0*/  FFMA.FTZ R209, R194, R164, R165 ;  /* 0x000000a4c2d17223 */ /* 0x000fe200000100a5 */
[----:B----4-:R-:W-:Y:S06]  /*1b00*/  @P1 BRA `(.L_x_7945) ;  /* 0x0000000000201947 */ /* 0x010fec0003800000 */
[----:B------:R-:W-:Y:S02]  /*1b10*/  ISETP.NE.AND P3, PT, R130, R137, PT ;  /* 0x000000898200720c */ /* 0x000fe40003f65270 */
[----:B------:R-:W-:-:S11]  /*1b20*/  MOV R193, 0x3f800000 ;  /* 0x3f80000000c17802 */ /* 0x000fd60000000f00 */
[----:B------:R-:W-:-:S04]  /*1b30*/  @P3 LEA.HI R157, R130, R130, RZ, 0x1 ;  /* 0x00000082829d3211 */ /* 0x000fc800078f08ff */
[----:B------:R-:W-:-:S04]  /*1b40*/  @P3 LOP3.LUT R157, R157, 0xfffffe, RZ, 0xc0, !PT ;  /* 0x00fffffe9d9d3812 */ /* 0x000fc800078ec0ff */
[----:B------:R-:W-:-:S04]  /*1b50*/  @P3 IADD3 R164, -R157, R130, RZ ;  /* 0x000000829da43210 */ /* 0x000fc80007ffe1ff */
[----:B------:R-:W-:-:S04]  /*1b60*/  @P3 LEA R164, R164, R135, 0x8 ;  /* 0x00000087a4a43211 */ /* 0x000fc800078e40ff */
[----:B------:R-:W-:-:S05]  /*1b70*/  @P3 LEA R164, R164, UR7, 0x2 ;  /* 0x00000007a4a43c11 */ /* 0x000fca000f8e10ff */
[----:B------:R0:W1:Y:S02]  /*1b80*/  @P3 LDS R193, [R164+0x12c8] ;  /* 0x0012c800a4c13984 */ /* 0x0000640000000800 */
.L_x_7945:
[----:B------:R-:W-:Y:S05]  /*1b90*/  BSYNC B0 ;  /* 0x0000000000007941 */ /* 0x000fea0003800000 */
.L_x_7944:
[----:B0-----:R-:W0:Y:S01]  /*1ba0*/  SHFL.UP PT, R164, R209, 0x1, RZ ;  /* 0x04200000d1a47989 */ /* 0x001e2200000e00ff */
[----:B------:R-:W-:Y:S01]  /*1bb0*/  ISETP.GE.AND P3, PT, R196, 0x1, PT ;  /* 0x00000001c400780c */ /* 0x000fe20003f66270 */
[C---:B-----5:R-:W-:Y:S01]  /*1bc0*/  FMUL.FTZ R170, R136.reuse, R87 ;  /* 0x0000005788aa7220 */ /* 0x060fe20000410000 */
[----:B------:R-:W-:Y:S01]  /*1bd0*/  FMUL.FTZ R197, R136, R84 ;  /* 0x0000005488c57220 */ /* 0x000fe20000410000 */
[----:B------:R-:W2:Y:S01]  /*1be0*/  SHFL.UP PT, R157, R204, 0x1, RZ ;  /* 0x04200000cc9d7989 */ /* 0x000ea200000e00ff */
[----:B-1----:R-:W-:Y:S01]  /*1bf0*/  FMUL.FTZ R169, R194, R193 ;  /* 0x000000c1c2a97220 */ /* 0x002fe20000410000 */
        /* <DEDUP_REMOVED lines=9> */
[----:B------:R-:W-:Y:S01]  /*1c90*/  ISETP.GE.AND P4, PT, R196, 0x4, PT ;  /* 0x00000004c400780c */ /* 0x000fe20003f86270 */
[----:B------:R-:W-:Y:S01]  /*1ca0*/  BSSY B0, `(.L_x_7946) ;  /* 0x0000128000007945 */ /* 0x000fe20003800000 */
[----:B------:R-:W-:Y:S01]  /*1cb0*/  FMUL.FTZ R171, R186, R169 ;  /* 0x000000a9baab7220 */ /* 0x000fe20000410000 */
[----:B------:R-:W-:Y:S01]  /*1cc0*/  FMUL.FTZ R169, R136, R88 ;  /* 0x0000005888a97220 */ /* 0x000fe20000410000 */
[----:B------:R-:W-:-:S02]  /*1cd0*/  ISETP.GE.OR P0, PT, R130, R137, P0 ;  /* 0x000000898200720c */ /* 0x000fc40000706670 */
[----:B------:R-:W-:Y:S01]  /*1ce0*/  FMUL.FTZ R171, R184, R171 ;  /* 0x000000abb8ab7220 */ /* 0x000fe20000410000 */
[----:B------:R-:W-:Y:S01]  /*1cf0*/  FMUL.FTZ R178, R44, R169 ;  /* 0x000000a92cb27220 */ /* 0x000fe20000410000 */
[----:B------:R-:W-:Y:S01]  /*1d00*/  FMUL.FTZ R169, R136, R94 ;  /* 0x0000005e88a97220 */ /* 0x000fe20000410000 */
[----:B0-----:R-:W-:Y:S01]  /*1d10*/  @P3 FFMA.FTZ R209, R204, R164, R209 ;  /* 0x000000a4ccd13223 */ /* 0x001fe200000100d1 */
[----:B------:R-:W-:Y:S01]  /*1d20*/  ISETP.NE.AND P5, PT, R118, RZ, PT ;  /* 0x000000ff7600720c */ /* 0x000fe20003fa5270 */
[----:B--2---:R-:W-:-:S03]  /*1d30*/  @P3 FMUL.FTZ R204, R204, R157 ;  /* 0x0000009dcccc3220 */ /* 0x004fc60000410000 */
[----:B------:R-:W0:Y:S01]  /*1d40*/  SHFL.UP PT, R164, R209, 0x2, RZ ;  /* 0x04400000d1a47989 */ /* 0x000e2200000e00ff */
[----:B------:R-:W-:-:S03]  /*1d50*/  ISETP.GE.AND P3, PT, R196, 0x2, PT ;  /* 0x00000002c400780c */ /* 0x000fc60003f66270 */
[----:B------:R-:W1:Y:S10]  /*1d60*/  SHFL.UP PT, R157, R204, 0x2, RZ ;  /* 0x04400000cc9d7989 */ /* 0x000e7400000e00ff */
[----:B0-----:R-:W-:Y:S01]  /*1d70*/  @P3 FFMA.FTZ R209, R204, R164, R209 ;  /* 0x000000a4ccd13223 */ /* 0x001fe200000100d1 */
[----:B------:R-:W-:Y:S01]  /*1d80*/  FMUL.FTZ R164, R136, R85 ;  /* 0x0000005588a47220 */ /* 0x000fe20000410000 */
[----:B-1----:R-:W-:Y:S01]  /*1d90*/  @P3 FMUL.FTZ R204, R204, R157 ;  /* 0x0000009dcccc3220 */ /* 0x002fe20000410000 */
[----:B------:R-:W-:-:S02]  /*1da0*/  FMUL.FTZ R157, R136, R86 ;  /* 0x00000056889d7220 */ /* 0x000fc40000410000 */
[----:B------:R-:W-:Y:S01]  /*1db0*/  FMUL.FTZ R201, R41, R164 ;  /* 0x000000a429c97220 */ /* 0x000fe20000410000 */
[----:B------:R-:W-:Y:S01]  /*1dc0*/  FMUL.FTZ R164, R136, R91 ;  /* 0x0000005b88a47220 */ /* 0x000fe20000410000 */
[----:B------:R-:W0:Y:S01]  /*1dd0*/  SHFL.UP PT, R208, R209, 0x4, RZ ;  /* 0x04800000d1d07989 */ /* 0x000e2200000e00ff */
[----:B------:R-:W-:Y:S01]  /*1de0*/  FMUL.FTZ R192, R42, R157 ;  /* 0x0000009d2ac07220 */ /* 0x000fe20000410000 */
[----:B------:R-:W-:Y:S01]  /*1df0*/  ISETP.GE.AND P3, PT, R196, 0x8, PT ;  /* 0x00000008c400780c */ /* 0x000fe20003f66270 */
[----:B------:R-:W-:Y:S01]  /*1e00*/  FMUL.FTZ R189, R47, R164 ;  /* 0x000000a42fbd7220 */ /* 0x000fe20000410000 */
[----:B------:R-:W-:Y:S01]  /*1e10*/  FMUL.FTZ R164, R136, R89 ;  /* 0x0000005988a47220 */ /* 0x000fe20000410000 */
[----:B------:R-:W-:Y:S01]  /*1e20*/  FFMA.FTZ R157, R194, R203, R192 ;  /* 0x000000cbc29d7223 */ /* 0x000fe200000100c0 */
[----:B------:R-:W1:Y:S03]  /*1e30*/  SHFL.UP PT, R211, R204, 0x4, RZ ;  /* 0x04800000ccd37989 */ /* 0x000e6600000e00ff */
[----:B------:R-:W-:-:S04]  /*1e40*/  FFMA.FTZ R157, R190, R157, R201 ;  /* 0x0000009dbe9d7223 */ /* 0x000fc800000100c9 */
[----:B------:R-:W-:-:S04]  /*1e50*/  FFMA.FTZ R157, R188, R157, R197 ;  /* 0x0000009dbc9d7223 */ /* 0x000fc800000100c5 */
[----:B------:R-:W-:Y:S01]  /*1e60*/  FFMA.FTZ R170, R186, R157, R189 ;  /* 0x0000009dbaaa7223 */ /* 0x000fe200000100bd */
[----:B------:R-:W-:Y:S01]  /*1e70*/  FMUL.FTZ R157, R45, R164 ;  /* 0x000000a42d9d7220 */ /* 0x000fe20000410000 */
[----:B------:R-:W-:Y:S02]  /*1e80*/  FMUL.FTZ R164, R136, R95 ;  /* 0x0000005f88a47220 */ /* 0x000fe40000410000 */
[----:B------:R-:W-:Y:S02]  /*1e90*/  FFMA.FTZ R170, R184, R170, R185 ;  /* 0x000000aab8aa7223 */ /* 0x000fe400000100b9 */
[----:B------:R-:W-:Y:S01]  /*1ea0*/  FMUL.FTZ R179, R51, R164 ;  /* 0x000000a433b37220 */ /* 0x000fe20000410000 */
[----:B0-----:R-:W-:Y:S01]  /*1eb0*/  @P4 FFMA.FTZ R209, R204, R208, R209 ;  /* 0x000000d0ccd14223 */ /* 0x001fe200000100d1 */
[C---:B------:R-:W-:Y:S01]  /*1ec0*/  FFMA.FTZ R174, R180.reuse, R170, R157 ;  /* 0x000000aab4ae7223 */ /* 0x040fe2000001009d */
[----:B------:R-:W-:-:S03]  /*1ed0*/  FMUL.FTZ R170, R180, R171 ;  /* 0x000000abb4aa7220 */ /* 0x000fc60000410000 */
[C---:B------:R-:W-:Y:S01]  /*1ee0*/  FFMA.FTZ R164, R181.reuse, R174, R178 ;  /* 0x000000aeb5a47223 */ /* 0x040fe200000100b2 */
[----:B------:R-:W-:Y:S01]  /*1ef0*/  FMUL.FTZ R171, R181, R170 ;  /* 0x000000aab5ab7220 */ /* 0x000fe20000410000 */
[----:B------:R-:W-:Y:S01]  /*1f00*/  FMUL.FTZ R174, R50, R169 ;  /* 0x000000a932ae7220 */ /* 0x000fe20000410000 */
[----:B------:R-:W-:Y:S01]  /*1f10*/  FMUL.FTZ R170, R48, R167 ;  /* 0x000000a730aa7220 */ /* 0x000fe20000410000 */
[C---:B------:R-:W-:Y:S01]  /*1f20*/  FFMA.FTZ R169, R176.reuse, R164, R179 ;  /* 0x000000a4b0a97223 */ /* 0x040fe200000100b3 */
[----:B------:R-:W-:Y:S01]  /*1f30*/  FMUL.FTZ R164, R176, R171 ;  /* 0x000000abb0a47220 */ /* 0x000fe20000410000 */
[----:B------:R-:W-:Y:S01]  /*1f40*/  FMUL.FTZ R167, R136, R98 ;  /* 0x0000006288a77220 */ /* 0x000fe20000410000 */
[----:B-1----:R-:W-:Y:S01]  /*1f50*/  @P4 FMUL.FTZ R204, R204, R211 ;  /* 0x000000d3cccc4220 */ /* 0x002fe20000410000 */
[C---:B------:R-:W-:Y:S01]  /*1f60*/  FFMA.FTZ R169, R159.reuse, R169, R174 ;  /* 0x000000a99fa97223 */ /* 0x040fe200000100ae */
[----:B------:R-:W-:Y:S01]  /*1f70*/  FMUL.FTZ R206, R159, R164 ;  /* 0x000000a49fce7220 */ /* 0x000fe20000410000 */
[----:B------:R-:W-:Y:S01]  /*1f80*/  FMUL.FTZ R164, R136, R99 ;  /* 0x0000006388a47220 */ /* 0x000fe20000410000 */
[----:B------:R-:W0:Y:S01]  /*1f90*/  SHFL.UP PT, R208, R209, 0x8, RZ ;  /* 0x05000000d1d07989 */ /* 0x000e2200000e00ff */
[C---:B------:R-:W-:Y:S01]  /*1fa0*/  FFMA.FTZ R169, R177.reuse, R169, R172 ;  /* 0x000000a9b1a97223 */ /* 0x040fe200000100ac */
[----:B------:R-:W-:Y:S01]  /*1fb0*/  FMUL.FTZ R206, R177, R206 ;  /* 0x000000ceb1ce7220 */ /* 0x000fe20000410000 */
[----:B------:R-:W-:Y:S01]  /*1fc0*/  FMUL.FTZ R171, R7, R164 ;  /* 0x000000a407ab7220 */ /* 0x000fe20000410000 */
[----:B------:R-:W-:Y:S01]  /*1fd0*/  FMUL.FTZ R164, R6, R167 ;  /* 0x000000a706a47220 */ /* 0x000fe20000410000 */
[C---:B------:R-:W-:Y:S01]  /*1fe0*/  FFMA.FTZ R210, R175.reuse, R169, R170 ;  /* 0x000000a9afd27223 */ /* 0x040fe200000100aa */
[----:B------:R-:W-:Y:S01]  /*1ff0*/  FMUL.FTZ R169, R175, R206 ;  /* 0x000000ceafa97220 */ /* 0x000fe20000410000 */
[C---:B------:R-:W-:Y:S01]  /*2000*/  FMUL.FTZ R206, R136.reuse, R97 ;  /* 0x0000006188ce7220 */ /* 0x040fe20000410000 */
[----:B------:R-:W-:Y:S01]  /*2010*/  FMUL.FTZ R167, R136, R96 ;  /* 0x0000006088a77220 */ /* 0x000fe20000410000 */
[C---:B------:R-:W-:Y:S01]  /*2020*/  FFMA.FTZ R212, R162.reuse, R210, R171 ;  /* 0x000000d2a2d47223 */ /* 0x040fe200000100ab */
[----:B------:R-:W-:Y:S01]  /*2030*/  FMUL.FTZ R210, R162, R169 ;  /* 0x000000a9a2d27220 */ /* 0x000fe20000410000 */
[----:B------:R-:W-:Y:S01]  /*2040*/  FMUL.FTZ R169, R5, R206 ;  /* 0x000000ce05a97220 */ /* 0x000fe20000410000 */
[----:B------:R-:W-:Y:S01]  /*2050*/  FMUL.FTZ R167, R4, R167 ;  /* 0x000000a704a77220 */ /* 0x000fe20000410000 */
[C---:B------:R-:W-:Y:S01]  /*2060*/  FFMA.FTZ R212, R173.reuse, R212, R164 ;  /* 0x000000d4add47223 */ /* 0x040fe200000100a4 */
[----:B------:R-:W-:-:S03]  /*2070*/  FMUL.FTZ R213, R173, R210 ;  /* 0x000000d2add57220 */ /* 0x000fc60000410000 */
[C---:B------:R-:W-:Y:S01]  /*2080*/  FFMA.FTZ R212, R168.reuse, R212, R169 ;  /* 0x000000d4a8d47223 */ /* 0x040fe200000100a9 */
[----:B------:R-:W-:-:S03]  /*2090*/  FMUL.FTZ R213, R168, R213 ;  /* 0x000000d5a8d57220 */ /* 0x000fc60000410000 */
[C---:B------:R-:W-:Y:S01]  /*20a0*/  FFMA.FTZ R211, R166.reuse, R212, R167 ;  /* 0x000000d4a6d37223 */ /* 0x040fe200000100a7 */
[----:B------:R-:W-:Y:S01]  /*20b0*/  FMUL.FTZ R206, R166, R213 ;  /* 0x000000d5a6ce7220 */ /* 0x000fe20000410000 */
[----:B------:R-:W-:Y:S01]  /*20c0*/  LOP3.LUT R212, R118, 0x1f, RZ, 0xc0, !PT ;  /* 0x0000001f76d47812 */ /* 0x000fe200078ec0ff */
[----:B------:R-:W1:Y:S01]  /*20d0*/  SHFL.UP PT, R213, R204, 0x8, RZ ;  /* 0x05000000ccd57989 */ /* 0x000e6200000e00ff */
[----:B0-----:R-:W-:Y:S02]  /*20e0*/  @P3 FFMA.FTZ R209, R204, R208, R209 ;  /* 0x000000d0ccd13223 */ /* 0x001fe400000100d1 */
[----:B------:R-:W-:Y:S01]  /*20f0*/  ISETP.NE.AND P4, PT, R212, 0x1f, PT ;  /* 0x0000001fd400780c */ /* 0x000fe20003f85270 */
[----:B------:R-:W0:Y:S04]  /*2100*/  SHFL.DOWN PT, R210, R211, 0x1, 0x1f ;  /* 0x08201f00d3d27f89 */ /* 0x000e2800000e0000 */
[----:B------:R-:W2:Y:S04]  /*2110*/  SHFL.DOWN PT, R215, R206, 0x1, 0x1f ;  /* 0x08201f00ced77f89 */ /* 0x000ea800000e0000 */
[----:B------:R-:W3:Y:S01]  /*2120*/  SHFL.UP PT, R208, R209, 0x10, RZ ;  /* 0x06000000d1d07989 */ /* 0x000ee200000e00ff */
[----:B-1----:R-:W-:Y:S01]  /*2130*/  @P3 FMUL.FTZ R204, R204, R213 ;  /* 0x000000d5cccc3220 */ /* 0x002fe20000410000 */
[----:B------:R-:W-:-:S02]  /*2140*/  ISETP.GE.AND P3, PT, R196, 0x10, PT ;  /* 0x00000010c400780c */ /* 0x000fc40003f66270 */
[C---:B0-----:R-:W-:Y:S02]  /*2150*/  @P4 FFMA.FTZ R211, R206.reuse, R210, R211 ;  /* 0x000000d2ced34223 */ /* 0x041fe400000100d3 */
[----:B------:R-:W0:Y:S01]  /*2160*/  SHFL.UP PT, R213, R204, 0x10, RZ ;  /* 0x06000000ccd57989 */ /* 0x000e2200000e00ff */
[----:B--2---:R-:W-:-:S03]  /*2170*/  @P4 FMUL.FTZ R206, R206, R215 ;  /* 0x000000d7cece4220 */ /* 0x004fc60000410000 */
[----:B------:R-:W1:Y:S01]  /*2180*/  SHFL.DOWN PT, R210, R211, 0x2, 0x1f ;  /* 0x08401f00d3d27f89 */ /* 0x000e6200000e0000 */
[----:B------:R-:W-:-:S03]  /*2190*/  ISETP.GE.U32.AND P4, PT, R212, 0x1e, PT ;  /* 0x0000001ed400780c */ /* 0x000fc60003f86070 */
[----:B------:R-:W2:Y:S01]  /*21a0*/  SHFL.DOWN PT, R215, R206, 0x2, 0x1f ;  /* 0x08401f00ced77f89 */ /* 0x000ea200000e0000 */
[----:B---3--:R-:W-:-:S03]  /*21b0*/  @P3 FFMA.FTZ R209, R204, R208, R209 ;  /* 0x000000d0ccd13223 */ /* 0x008fc600000100d1 */
[----:B------:R-:W-:Y:S04]  /*21c0*/  SHFL.IDX PT, R208, R2, RZ, 0x1f ;  /* 0x00001fff02d07589 */ /* 0x000fe800000e0000 */
[----:B------:R-:W-:Y:S01]  /*21d0*/  SHFL.UP PT, R209, R209, 0x1, RZ ;  /* 0x04200000d1d17989 */ /* 0x000fe200000e00ff */
[----:B0-----:R-:W-:Y:S01]  /*21e0*/  @P3 FMUL.FTZ R204, R204, R213 ;  /* 0x000000d5cccc3220 */ /* 0x001fe20000410000 */
[----:B------:R-:W-:Y:S01]  /*21f0*/  ISETP.GE.U32.AND P3, PT, R212, 0x1c, PT ;  /* 0x0000001cd400780c */ /* 0x000fe20003f66070 */
[----:B-1----:R-:W-:-:S04]  /*2200*/  @!P4 FFMA.FTZ R211, R206, R210, R211 ;  /* 0x000000d2ced3c223 */ /* 0x002fc800000100d3 */
[----:B------:R-:W0:Y:S01]  /*2210*/  SHFL.UP PT, R204, R204, 0x1, RZ ;  /* 0x04200000cccc7989 */ /* 0x000e2200000e00ff */
[----:B--2---:R-:W-:-:S03]  /*2220*/  @!P4 FMUL.FTZ R206, R206, R215 ;  /* 0x000000d7cecec220 */ /* 0x004fc60000410000 */
[----:B------:R-:W1:Y:S04]  /*2230*/  SHFL.DOWN PT, R210, R211, 0x4, 0x1f ;  /* 0x08801f00d3d27f89 */ /* 0x000e6800000e0000 */
[----:B------:R-:W2:Y:S01]  /*2240*/  SHFL.DOWN PT, R213, R206, 0x4, 0x1f ;  /* 0x08801f00ced57f89 */ /* 0x000ea200000e0000 */
[----:B0-----:R-:W-:Y:S01]  /*2250*/  @P2 FFMA.FTZ R208, R204, R208, R209 ;  /* 0x000000d0ccd02223 */ /* 0x001fe200000100d1 */
[----:B------:R-:W-:Y:S01]  /*2260*/  ISETP.GE.U32.AND P2, PT, R212, 0x18, PT ;  /* 0x00000018d400780c */ /* 0x000fe20003f46070 */
[C---:B-1----:R-:W-:Y:S02]  /*2270*/  @!P3 FFMA.FTZ R211, R206.reuse, R210, R211 ;  /* 0x000000d2ced3b223 */ /* 0x042fe400000100d3 */
[----:B------:R-:W-:Y:S01]  /*2280*/  FFMA.FTZ R183, R183, R208, R200 ;  /* 0x000000d0b7b77223 */ /* 0x000fe200000100c8 */
[----:B--2---:R-:W-:-:S03]  /*2290*/  @!P3 FMUL.FTZ R206, R206, R213 ;  /* 0x000000d5ceceb220 */ /* 0x004fc60000410000 */
[-C--:B------:R-:W-:Y:S01]  /*22a0*/  FFMA.FTZ R200, R166, R183.reuse, R199 ;  /* 0x000000b7a6c87223 */ /* 0x080fe200000100c7 */
[----:B------:R-:W-:Y:S01]  /*22b0*/  FMUL.FTZ R209, R96, R183 ;  /* 0x000000b760d17220 */ /* 0x000fe20000410000 */
[----:B------:R-:W0:Y:S01]  /*22c0*/  SHFL.DOWN PT, R208, R211, 0x8, 0x1f ;  /* 0x09001f00d3d07f89 */ /* 0x000e2200000e0000 */
[----:B------:R-:W-:Y:S01]  /*22d0*/  @!P0 LEA R96, R135, UR7, 0x3 ;  /* 0x0000000787608c11 */ /* 0x000fe2000f8e18ff */
[-C--:B------:R-:W-:Y:S01]  /*22e0*/  FMUL.FTZ R97, R97, R200.reuse ;  /* 0x000000c861617220 */ /* 0x080fe20000410000 */
[----:B------:R-:W-:Y:S01]  /*22f0*/  FFMA.FTZ R2, R4, R209, RZ ;  /* 0x000000d104027223 */ /* 0x000fe200000100ff */
[----:B------:R-:W1:Y:S03]  /*2300*/  SHFL.DOWN PT, R213, R206, 0x8, 0x1f ;  /* 0x09001f00ced57f89 */ /* 0x000e6600000e0000 */
[----:B------:R-:W-:Y:S01]  /*2310*/  FFMA.FTZ R215, R5, R97, R2 ;  /* 0x0000006105d77223 */ /* 0x000fe20000010002 */
[----:B------:R-:W-:Y:S01]  /*2320*/  FFMA.FTZ R97, R168, R200, R3 ;  /* 0x000000c8a8617223 */ /* 0x000fe20000010003 */
[----:B------:R-:W-:Y:S01]  /*2330*/  HFMA2.MMA R3, -RZ, RZ, 0, 0 ;  /* 0x00000000ff037435 */ /* 0x000fe200000001ff */
[----:B------:R-:W-:-:S02]  /*2340*/  MOV R2, 0x3f800000 ;  /* 0x3f80000000027802 */ /* 0x000fc40000000f00 */
[-C--:B------:R-:W-:Y:S01]  /*2350*/  FFMA.FTZ R209, R173, R97.reuse, R182 ;  /* 0x00000061add17223 */ /* 0x080fe200000100b6 */
[----:B------:R-:W-:-:S03]  /*2360*/  FMUL.FTZ R98, R98, R97 ;  /* 0x0000006162627220 */ /* 0x000fc60000410000 */
[-C--:B------:R-:W-:Y:S01]  /*2370*/  FMUL.FTZ R204, R99, R209.reuse ;  /* 0x000000d163cc7220 */ /* 0x080fe20000410000 */
[----:B------:R-:W-:Y:S01]  /*2380*/  FFMA.FTZ R98, R6, R98, R215 ;  /* 0x0000006206627223 */ /* 0x000fe200000100d7 */
[----:B------:R-:W-:Y:S01]  /*2390*/  FFMA.FTZ R99, R162, R209, R187 ;  /* 0x000000d1a2637223 */ /* 0x000fe200000100bb */
[----:B------:R2:W-:Y:S01]  /*23a0*/  @!P0 LDS.64 R2, [R96+0x1b48] ;  /* 0x001b480060028984 */ /* 0x0005e20000000a00 */
[----:B------:R-:W-:Y:S01]  /*23b0*/  ISETP.GE.U32.AND P0, PT, R212, 0x10, PT ;  /* 0x00000010d400780c */ /* 0x000fe20003f06070 */
[----:B------:R-:W-:Y:S01]  /*23c0*/  FFMA.FTZ R215, R7, R204, R98 ;  /* 0x000000cc07d77223 */ /* 0x000fe20000010062 */
[----:B------:R-:W-:Y:S01]  /*23d0*/  FMUL.FTZ R98, R92, R99 ;  /* 0x000000635c627220 */ /* 0x000fe20000410000 */
[----:B------:R-:W-:Y:S01]  /*23e0*/  FADD.FTZ R182, -R182, R209 ;  /* 0x000000d1b6b67221 */ /* 0x000fe20000010100 */
[----:B0-----:R-:W-:Y:S02]  /*23f0*/  @!P2 FFMA.FTZ R211, R206, R208, R211 ;  /* 0x000000d0ced3a223 */ /* 0x001fe400000100d3 */
[----:B------:R-:W-:Y:S01]  /*2400*/  FFMA.FTZ R98, R48, R98, R215 ;  /* 0x0000006230627223 */ /* 0x000fe200000100d7 */
[----:B-1----:R-:W-:Y:S01]  /*2410*/  @!P2 FMUL.FTZ R206, R206, R213 ;  /* 0x000000d5cecea220 */ /* 0x002fe20000410000 */
[----:B------:R-:W-:Y:S01]  /*2420*/  FFMA.FTZ R213, R175, R99, R156 ;  /* 0x00000063afd57223 */ /* 0x000fe2000001009c */
[----:B------:R-:W0:Y:S03]  /*2430*/  SHFL.DOWN PT, R92, R211, 0x10, 0x1f ;  /* 0x0a001f00d35c7f89 */ /* 0x000e2600000e0000 */
[-C--:B--2---:R-:W-:Y:S01]  /*2440*/  FMUL.FTZ R96, R93, R213.reuse ;  /* 0x000000d55d607220 */ /* 0x084fe20000410000 */
[----:B------:R-:W1:Y:S01]  /*2450*/  SHFL.DOWN PT, R187, R206, 0x10, 0x1f ;  /* 0x0a001f00cebb7f89 */ /* 0x000e6200000e0000 */
[----:B------:R-:W-:Y:S01]  /*2460*/  FFMA.FTZ R93, R177, R213, R202 ;  /* 0x000000d5b15d7223 */ /* 0x000fe200000100ca */
[----:B------:R-:W-:Y:S01]  /*2470*/  FADD.FTZ R156, -R156, R213 ;  /* 0x000000d59c9c7221 */ /* 0x000fe20000010100 */
[----:B------:R-:W-:-:S02]  /*2480*/  FFMA.FTZ R217, R49, R96, R98 ;  /* 0x0000006031d97223 */ /* 0x000fc40000010062 */
[-C--:B------:R-:W-:Y:S01]  /*2490*/  FFMA.FTZ R215, R159, R93.reuse, R158 ;  /* 0x0000005d9fd77223 */ /* 0x080fe2000001009e */
[----:B------:R-:W-:-:S03]  /*24a0*/  FMUL.FTZ R94, R94, R93 ;  /* 0x0000005d5e5e7220 */ /* 0x000fc60000410000 */
[-C--:B------:R-:W-:Y:S01]  /*24b0*/  FMUL.FTZ R96, R95, R215.reuse ;  /* 0x000000d75f607220 */ /* 0x080fe20000410000 */
[----:B------:R-:W-:Y:S01]  /*24c0*/  FFMA.FTZ R94, R50, R94, R217 ;  /* 0x0000005e325e7223 */ /* 0x000fe200000100d9 */
[----:B------:R-:W-:Y:S01]  /*24d0*/  FFMA.FTZ R95, R176, R215, R207 ;  /* 0x000000d7b05f7223 */ /* 0x000fe200000100cf */
[----:B------:R-:W-:Y:S02]  /*24e0*/  FADD.FTZ R158, -R158, R215 ;  /* 0x000000d79e9e7221 */ /* 0x000fe40000010100 */
[----:B------:R-:W-:Y:S01]  /*24f0*/  FFMA.FTZ R217, R51, R96, R94 ;  /* 0x0000006033d97223 */ /* 0x000fe2000001005e */
[-C--:B------:R-:W-:Y:S01]  /*2500*/  FMUL.FTZ R88, R88, R95.reuse ;  /* 0x0000005f58587220 */ /* 0x080fe20000410000 */
[----:B------:R-:W-:-:S03]  /*2510*/  FFMA.FTZ R207, R181, R95, R160 ;  /* 0x0000005fb5cf7223 */ /* 0x000fc600000100a0 */
[----:B------:R-:W-:Y:S01]  /*2520*/  FFMA.FTZ R88, R44, R88, R217 ;  /* 0x000000582c587223 */ /* 0x000fe200000100d9 */
[----:B------:R-:W-:Y:S01]  /*2530*/  FMUL.FTZ R89, R89, R207 ;  /* 0x000000cf59597220 */ /* 0x000fe20000410000 */
[----:B0-----:R-:W-:Y:S01]  /*2540*/  @!P0 FFMA.FTZ R211, R206, R92, R211 ;  /* 0x0000005cced38223 */ /* 0x001fe200000100d3 */
[----:B------:R-:W-:Y:S02]  /*2550*/  IMAD R92, R110, UR14, RZ ;  /* 0x0000000e6e5c7c24 */ /* 0x000fe4000f8e02ff */
[----:B------:R-:W-:Y:S01]  /*2560*/  FADD.FTZ R160, -R160, R207 ;  /* 0x000000cfa0a07221 */ /* 0x000fe20000010100 */
[----:B------:R-:W-:Y:S01]  /*2570*/  FFMA.FTZ R217, R45, R89, R88 ;  /* 0x000000592dd97223 */ /* 0x000fe20000010058 */
[----:B-1----:R-:W-:Y:S01]  /*2580*/  @!P0 FMUL.FTZ R206, R206, R187 ;  /* 0x000000bbcece8220 */ /* 0x002fe20000410000 */
[----:B------:R-:W-:Y:S01]  /*2590*/  HFMA2.MMA R89, -RZ, RZ, 0, 0 ;  /* 0x00000000ff597435 */ /* 0x000fe200000001ff */
[----:B------:R-:W-:Y:S01]  /*25a0*/  MOV R88, R118 ;  /* 0x0000007600587202 */ /* 0x000fe20000000f00 */
[----:B------:R-:W-:Y:S01]  /*25b0*/  SHFL.IDX PT, R94, R3, RZ, 0x1f ;  /* 0x00001fff035e7589 */ /* 0x000fe200000e0000 */
[----:B------:R-:W-:-:S02]  /*25c0*/  IMAD R219, R111, UR15, R92 ;  /* 0x0000000f6fdb7c24 */ /* 0x000fc4000f8e025c */
[----:B------:R-:W-:Y:S01]  /*25d0*/  FFMA.FTZ R187, R180, R207, R205 ;  /* 0x000000cfb4bb7223 */ /* 0x000fe200000100cd */
[----:B------:R-:W-:Y:S01]  /*25e0*/  IMAD R92, R119, UR26, RZ ;  /* 0x0000001a775c7c24 */ /* 0x000fe2000f8e02ff */
[----:B------:R-:W-:Y:S01]  /*25f0*/  SHFL.DOWN PT, R204, R211, 0x1, 0x1f ;  /* 0x08201f00d3cc7f89 */ /* 0x000fe200000e0000 */
[----:B------:R-:W-:Y:S01]  /*2600*/  LEA R205, R130, 0xfffffe00, 0x9 ;  /* 0xfffffe0082cd7811 */ /* 0x000fe200078e48ff */
[-C--:B------:R-:W-:Y:S01]  /*2610*/  FMUL.FTZ R90, R90, R187.reuse ;  /* 0x000000bb5a5a7220 */ /* 0x080fe20000410000 */
[----:B------:R-:W-:Y:S01]  /*2620*/  FFMA.FTZ R96, R184, R187, R161 ;  /* 0x000000bbb8607223 */ /* 0x000fe200000100a1 */
[----:B------:R-:W0:Y:S01]  /*2630*/  SHFL.DOWN PT, R221, R206, 0x1, 0x1f ;  /* 0x08201f00cedd7f89 */ /* 0x000e2200000e0000 */
[----:B------:R-:W-:-:S04]  /*2640*/  IMAD.WIDE.U32 R88, R110, UR15, R88 ;  /* 0x0000000f6e587c25 */ /* 0x000fc8000f8e0058 */
[----:B------:R-:W-:Y:S01]  /*2650*/  FFMA.FTZ R90, R46, R90, R217 ;  /* 0x0000005a2e5a7223 */ /* 0x000fe200000100d9 */
[-C--:B------:R-:W-:Y:S01]  /*2660*/  FMUL.FTZ R91, R91, R96.reuse ;  /* 0x000000605b5b7220 */ /* 0x080fe20000410000 */
[----:B------:R-:W-:Y:S01]  /*2670*/  FFMA.FTZ R191, R186, R96, R191 ;  /* 0x00000060babf7223 */ /* 0x000fe200000100bf */
[----:B------:R-:W-:Y:S01]  /*2680*/  IMAD R217, R117, UR27, R92 ;  /* 0x0000001b75d97c24 */ /* 0x000fe2000f8e025c */
[----:B------:R-:W-:Y:S01]  /*2690*/  IADD3 R89, R89, R219, RZ ;  /* 0x000000db59597210 */ /* 0x000fe20007ffe0ff */
[----:B------:R-:W-:Y:S01]  /*26a0*/  FFMA.FTZ R91, R47, R91, R90 ;  /* 0x0000005b2f5b7223 */ /* 0x000fe2000001005a */
[-C--:B------:R-:W-:Y:S01]  /*26b0*/  FMUL.FTZ R84, R84, R191.reuse ;  /* 0x000000bf54547220 */ /* 0x080fe20000410000 */
[----:B------:R-:W-:Y:S01]  /*26c0*/  FFMA.FTZ R98, R188, R191, R163 ;  /* 0x000000bfbc627223 */ /* 0x000fe200000100a3 */
[----:B------:R-:W-:Y:S01]  /*26d0*/  SHFL.IDX PT, R211, R211, RZ, 0x1f ;  /* 0x00001fffd3d37589 */ /* 0x000fe200000e0000 */
[----:B------:R-:W-:-:S04]  /*26e0*/  IMAD.WIDE.U32 R88, R117, UR26, R88 ;  /* 0x0000001a75587c25 */ /* 0x000fc8000f8e0058 */
[----:B------:R-:W-:Y:S01]  /*26f0*/  FFMA.FTZ R202, R40, R84, R91 ;  /* 0x0000005428ca7223 */ /* 0x000fe2000001005b */
[-C--:B------:R-:W-:Y:S01]  /*2700*/  FMUL.FTZ R85, R85, R98.reuse ;  /* 0x0000006255557220 */ /* 0x080fe20000410000 */
[----:B------:R-:W-:Y:S01]  /*2710*/  FFMA.FTZ R195, R190, R98, R195 ;  /* 0x00000062bec37223 */ /* 0x000fe200000100c3 */
[----:B------:R-:W1:Y:S01]  /*2720*/  SHFL.IDX PT, R206, R206, RZ, 0x1f ;  /* 0x00001fffcece7589 */ /* 0x000e6200000e0000 */
[----:B------:R-:W-:Y:S01]  /*2730*/  IADD3 R92, R89, R217, RZ ;  /* 0x000000d9595c7210 */ /* 0x000fe20007ffe0ff */
[----:B------:R-:W-:Y:S01]  /*2740*/  FFMA.FTZ R85, R41, R85, R202 ;  /* 0x0000005529557223 */ /* 0x000fe200000100ca */
[----:B------:R-:W-:Y:S01]  /*2750*/  LEA R90, P2, R88, UR28, 0x2 ;  /* 0x0000001c585a7c11 */ /* 0x000fe2000f8410ff */
[-C--:B------:R-:W-:Y:S01]  /*2760*/  FFMA.FTZ R202, R194, R195.reuse, R165 ;  /* 0x000000c3c2ca7223 */ /* 0x080fe200000100a5 */
[----:B------:R-:W-:Y:S01]  /*2770*/  IADD3 R89, -R137, UR4, RZ ;  /* 0x0000000489597c10 */ /* 0x000fe2000fffe1ff */
[----:B------:R-:W-:Y:S01]  /*2780*/  FMUL.FTZ R86, R86, R195 ;  /* 0x000000c356567220 */ /* 0x000fe20000410000 */
[----:B------:R-:W-:Y:S01]  /*2790*/  LEA.HI.X R91, R88, UR29, R92, 0x2, P2 ;  /* 0x0000001d585b7c11 */ /* 0x000fe200090f145c */
[----:B------:R-:W-:Y:S01]  /*27a0*/  FADD.FTZ R161, -R161, R96 ;  /* 0x00000060a1a17221 */ /* 0x000fe20000010100 */
[----:B0-----:R-:W-:Y:S01]  /*27b0*/  @P1 FFMA.FTZ R94, R221, R94, R204 ;  /* 0x0000005edd5e1223 */ /* 0x001fe200000100cc */
[----:B------:R-:W-:Y:S01]  /*27c0*/  IMAD R89, R89, -0x200, RZ ;  /* 0xfffffe0059597824 */ /* 0x000fe200078e02ff */
[----:B------:R-:W-:Y:S01]  /*27d0*/  IADD3 R84, P0, R205, R88, RZ ;  /* 0x00000058cd547210 */ /* 0x000fe20007f1e0ff */
[----:B------:R-:W-:Y:S01]  /*27e0*/  FFMA.FTZ R86, R42, R86, R85 ;  /* 0x000000562a567223 */ /* 0x000fe20000010055 */
[----:B------:R-:W-:Y:S01]  /*27f0*/  FFMA.FTZ R193, R94, R193, R203 ;  /* 0x000000c15ec17223 */ /* 0x000fe200000100cb */
[----:B------:R-:W-:Y:S01]  /*2800*/  P2R R88, PR, RZ, 0x20 ;  /* 0x00000020ff587803 */ /* 0x000fe20000000000 */
[----:B------:R-:W-:-:S04]  /*2810*/  IMAD.WIDE R88, R89, 0x4, R90 ;  /* 0x0000000459587825 */ /* 0x000fc800078e025a */
[----:B------:R-:W-:Y:S01]  /*2820*/  FMUL.FTZ R90, R87, R202 ;  /* 0x000000ca575a7220 */ /* 0x000fe20000410000 */
[----:B------:R-:W-:Y:S01]  /*2830*/  FFMA.FTZ R87, R194, R193, R192 ;  /* 0x000000c1c2577223 */ /* 0x000fe200000100c0 */
[----:B------:R-:W-:Y:S01]  /*2840*/  SHF.L.U32 R85, R118, 0x4, RZ ;  /* 0x0000000476557819 */ /* 0x000fe200000006ff */
[----:B------:R-:W-:Y:S01]  /*2850*/  FADD.FTZ R94, -R199, R200 ;  /* 0x000000c8c75e7221 */ /* 0x000fe20000010100 */
[----:B------:R-:W-:Y:S01]  /*2860*/  @!P5 LEA R192, R135, UR7, 0x3 ;  /* 0x0000000787c0dc11 */ /* 0x000fe2000f8e18ff */
[----:B------:R-:W-:Y:S01]  /*2870*/  FFMA.FTZ R91, R190, R87, R201 ;  /* 0x00000057be5b7223 */ /* 0x000fe200000100c9 */
[----:B------:R-:W-:Y:S01]  /*2880*/  LEA.HI.SX32 R190, R85, R85, 0x1b ;  /* 0x0000005555be7211 */ /* 0x000fe200078fdaff */
[----:B------:R-:W-:Y:S01]  /*2890*/  FMUL.FTZ R85, R136, R183 ;  /* 0x000000b788557220 */ /* 0x000fe20000410000 */
[----:B-1----:R-:W-:Y:S01]  /*28a0*/  FFMA.FTZ R3, R206, R3, R211 ;  /* 0x00000003ce037223 */ /* 0x002fe200000100d3 */
[----:B------:R-:W-:Y:S01]  /*28b0*/  FFMA.FTZ R197, R188, R91, R197 ;  /* 0x0000005bbcc57223 */ /* 0x000fe200000100c5 */
[----:B------:R-:W-:Y:S01]  /*28c0*/  FMUL.FTZ R2, R206, R2 ;  /* 0x00000002ce027220 */ /* 0x000fe20000410000 */
[----:B------:R-:W-:Y:S01]  /*28d0*/  LEA R188, R190, UR7, 0x2 ;  /* 0x00000007bebc7c11 */ /* 0x000fe2000f8e10ff */
[----:B------:R-:W-:Y:S01]  /*28e0*/  FMUL.FTZ R85, R4, R85 ;  /* 0x0000005504557220 */ /* 0x000fe20000410000 */
[----:B------:R-:W-:Y:S01]  /*28f0*/  FFMA.FTZ R189, R186, R197, R189 ;  /* 0x000000c5babd7223 */ /* 0x000fe200000100bd */
[C---:B------:R-:W-:Y:S01]  /*2900*/  FMUL.FTZ R201, R136.reuse, R97 ;  /* 0x0000006188c97220 */ /* 0x040fe20000410000 */
[----:B------:R0:W-:Y:S01]  /*2910*/  @!P5 STS.64 [R192+0x1b48], R2 ;  /* 0x001b4802c000d388 */ /* 0x0001e20000000a00 */
[----:B------:R-:W-:Y:S01]  /*2920*/  FMUL.FTZ R96, R136, R96 ;  /* 0x0000006088607220 */ /* 0x000fe20000410000 */
[----:B------:R-:W-:Y:S01]  /*2930*/  FFMA.FTZ R185, R184, R189, R185 ;  /* 0x000000bdb8b97223 */ /* 0x000fe200000100b9 */
[----:B------:R-:W-:Y:S01]  /*2940*/  FMUL.FTZ R201, R6, R201 ;  /* 0x000000c906c97220 */ /* 0x000fe20000410000 */
[----:B------:R1:W-:Y:S01]  /*2950*/  STS [R188+0x850], R85 ;  /* 0x00085055bc007388 */ /* 0x0003e20000000800 */
[----:B------:R-:W-:Y:S01]  /*2960*/  FMUL.FTZ R184, R136, R209 ;  /* 0x000000d188b87220 */ /* 0x000fe20000410000 */
[----:B------:R-:W-:Y:S01]  /*2970*/  FFMA.FTZ R157, R180, R185, R157 ;  /* 0x000000b9b49d7223 */ /* 0x000fe2000001009d */
[C---:B------:R-:W-:Y:S01]  /*2980*/  FMUL.FTZ R200, R136.reuse, R200 ;  /* 0x000000c888c87220 */ /* 0x040fe20000410000 */
[----:B------:R2:W-:Y:S01]  /*2990*/  STS [R188+0x858], R201 ;  /* 0x000858c9bc007388 */ /* 0x0005e20000000800 */
[----:B------:R-:W-:Y:S01]  /*29a0*/  FADD.FTZ R163, -R163, R98 ;  /* 0x00000062a3a37221 */ /* 0x000fe20000010100 */
[----:B------:R-:W-:Y:S01]  /*29b0*/  FFMA.FTZ R181, R181, R157, R178 ;  /* 0x0000009db5b57223 */ /* 0x000fe200000100b2 */
[----:B------:R-:W-:Y:S01]  /*29c0*/  FMUL.FTZ R199, R5, R200 ;  /* 0x000000c805c77220 */ /* 0x000fe20000410000 */
[----:B0-----:R-:W-:Y:S01]  /*29d0*/  FMUL.FTZ R2, R136, R213 ;  /* 0x000000d588027220 */ /* 0x001fe20000410000 */
[----:B------:R-:W-:Y:S01]  /*29e0*/  FMUL.FTZ R3, R7, R184 ;  /* 0x000000b807037220 */ /* 0x000fe20000410000 */
[----:B------:R-:W-:Y:S01]  /*29f0*/  FFMA.FTZ R179, R176, R181, R179 ;  /* 0x000000b5b0b37223 */ /* 0x000fe200000100b3 */
[C---:B------:R-:W-:Y:S01]  /*2a00*/  FMUL.FTZ R98, R136.reuse, R98 ;  /* 0x0000006288627220 */ /* 0x040fe20000410000 */
[----:B-1----:R-:W-:Y:S01]  /*2a10*/  FMUL.FTZ R85, R49, R2 ;  /* 0x0000000231557220 */ /* 0x002fe20000410000 */
[C---:B------:R-:W-:Y:S01]  /*2a20*/  FMUL.FTZ R2, R136.reuse, R215 ;  /* 0x000000d788027220 */ /* 0x040fe20000410000 */
[----:B------:R-:W-:Y:S01]  /*2a30*/  FFMA.FTZ R159, R159, R179, R174 ;  /* 0x000000b39f9f7223 */ /* 0x000fe200000100ae */
[----:B------:R0:W-:Y:S01]  /*2a40*/  STS [R188+0x85c], R3 ;  /* 0x00085c03bc007388 */ /* 0x0001e20000000800 */
[C---:B------:R-:W-:Y:S01]  /*2a50*/  FMUL.FTZ R203, R136.reuse, R99 ;  /* 0x0000006388cb7220 */ /* 0x040fe20000410000 */
[----:B--2---:R-:W-:Y:S01]  /*2a60*/  FMUL.FTZ R201, R51, R2 ;  /* 0x0000000233c97220 */ /* 0x004fe20000410000 */
[----:B------:R-:W-:Y:S01]  /*2a70*/  FFMA.FTZ R177, R177, R159, R172 ;  /* 0x0000009fb1b17223 */ /* 0x000fe200000100ac */
[----:B------:R-:W-:Y:S01]  /*2a80*/  FMUL.FTZ R2, R136, R207 ;  /* 0x000000cf88027220 */ /* 0x000fe20000410000 */
[----:B------:R1:W-:Y:S01]  /*2a90*/  STS [R188+0x864], R85 ;  /* 0x00086455bc007388 */ /* 0x0003e20000000800 */
[----:B------:R-:W-:Y:S01]  /*2aa0*/  FMUL.FTZ R203, R48, R203 ;  /* 0x000000cb30cb7220 */ /* 0x000fe20000410000 */
[----:B------:R-:W-:Y:S01]  /*2ab0*/  FFMA.FTZ R175, R175, R177, R170 ;  /* 0x000000b1afaf7223 */ /* 0x000fe200000100aa */
[----:B------:R-:W-:Y:S01]  /*2ac0*/  FADD.FTZ R165, -R165, R202 ;  /* 0x000000caa5a57221 */ /* 0x000fe20000010100 */
[----:B------:R2:W-:Y:S01]  /*2ad0*/  STS [R188+0x854], R199 ;  /* 0x000854c7bc007388 */ /* 0x0005e20000000800 */
[----:B0-----:R-:W-:Y:S01]  /*2ae0*/  FMUL.FTZ R3, R45, R2 ;  /* 0x000000022d037220 */ /* 0x001fe20000410000 */
[----:B------:R-:W-:Y:S01]  /*2af0*/  FFMA.FTZ R171, R162, R175, R171 ;  /* 0x000000afa2ab7223 */ /* 0x000fe200000100ab */
[----:B------:R-:W-:Y:S01]  /*2b00*/  FFMA.FTZ R2, R80, -R141, R183 ;  /* 0x8000008d50027223 */ /* 0x000fe200000100b7 */
[----:B------:R-:W-:Y:S01]  /*2b10*/  FMUL.FTZ R183, R41, R98 ;  /* 0x0000006229b77220 */ /* 0x000fe20000410000 */
[----:B------:R-:W-:Y:S01]  /*2b20*/  STS [R188+0x860], R203 ;  /* 0x000860cbbc007388 */ /* 0x000fe20000000800 */
[----:B------:R-:W-:Y:S01]  /*2b30*/  FFMA.FTZ R173, R173, R171, R164 ;  /* 0x000000abadad7223 */ /* 0x000fe200000100a4 */
[----:B-1----:R-:W-:Y:S01]  /*2b40*/  FMUL.FTZ R85, R47, R96 ;  /* 0x000000602f557220 */ /* 0x002fe20000410000 */
[----:B------:R-:W-:Y:S01]  /*2b50*/  FFMA.FTZ R96, R82, -R155, R97 ;  /* 0x8000009b52607223 */ /* 0x000fe20000010061 */
[----:B------:R0:W-:Y:S01]  /*2b60*/  STS [R188+0x874], R3 ;  /* 0x00087403bc007388 */ /* 0x0001e20000000800 */
[----:B------:R-:W-:Y:S01]  /*2b70*/  FFMA.FTZ R169, R168, R173, R169 ;  /* 0x000000ada8a97223 */ /* 0x000fe200000100a9 */
[----:B--2---:R-:W-:Y:S01]  /*2b80*/  FMUL.FTZ R199, R136, R93 ;  /* 0x0000005d88c77220 */ /* 0x004fe20000410000 */
[----:B------:R-:W-:Y:S01]  /*2b90*/  FMUL.FTZ R155, R155, R173 ;  /* 0x000000ad9b9b7220 */ /* 0x000fe20000410000 */
[----:B------:R1:W-:Y:S01]  /*2ba0*/  STS [R188+0x87c], R85 ;  /* 0x00087c55bc007388 */ /* 0x0003e20000000800 */
[-C--:B------:R-:W-:Y:S01]  /*2bb0*/  FFMA.FTZ R167, R166, R169.reuse, R167 ;  /* 0x000000a9a6a77223 */ /* 0x080fe200000100a7 */
[----:B------:R-:W-:Y:S01]  /*2bc0*/  FMUL.FTZ R154, R154, R169 ;  /* 0x000000a99a9a7220 */ /* 0x000fe20000410000 */
[----:B------:R-:W-:Y:S01]  /*2bd0*/  FMUL.FTZ R199, R50, R199 ;  /* 0x000000c732c77220 */ /* 0x000fe20000410000 */
[----:B------:R-:W-:Y:S01]  /*2be0*/  FMUL.FTZ R152, R152, R171 ;  /* 0x000000ab98987220 */ /* 0x000fe20000410000 */
[C---:B------:R-:W-:Y:S01]  /*2bf0*/  FMUL.FTZ R209, R136.reuse, R95 ;  /* 0x0000005f88d17220 */ /* 0x040fe20000410000 */
[----:B0-----:R-:W-:Y:S01]  /*2c00*/  FMUL.FTZ R3, R141, R167 ;  /* 0x000000a78d037220 */ /* 0x001fe20000410000 */
[C---:B------:R-:W-:Y:S01]  /*2c10*/  FMUL.FTZ R203, R136.reuse, R187 ;  /* 0x000000bb88cb7220 */ /* 0x040fe20000410000 */
[----:B------:R0:W-:Y:S01]  /*2c20*/  STS [R188+0x868], R199 ;  /* 0x000868c7bc007388 */ /* 0x0001e20000000800 */
[C---:B------:R-:W-:Y:S01]  /*2c30*/  FMUL.FTZ R202, R136.reuse, R202 ;  /* 0x000000ca88ca7220 */ /* 0x040fe20000410000 */
[----:B-1----:R-:W-:Y:S01]  /*2c40*/  FFMA.FTZ R85, R3, R2, RZ ;  /* 0x0000000203557223 */ /* 0x002fe200000100ff */
[----:B------:R-:W-:Y:S01]  /*2c50*/  FMUL.FTZ R141, R136, R195 ;  /* 0x000000c3888d7220 */ /* 0x000fe20000410000 */
[----:B------:R-:W-:Y:S01]  /*2c60*/  FMUL.FTZ R150, R150, R177 ;  /* 0x000000b196967220 */ /* 0x000fe20000410000 */
[----:B------:R-:W-:Y:S01]  /*2c70*/  FMUL.FTZ R209, R44, R209 ;  /* 0x000000d12cd17220 */ /* 0x000fe20000410000 */
[----:B------:R-:W-:Y:S01]  /*2c80*/  FFMA.FTZ R98, R154, R94, R85 ;  /* 0x0000005e9a627223 */ /* 0x000fe20000010055 */
[----:B------:R-:W-:Y:S01]  /*2c90*/  FMUL.FTZ R203, R46, R203 ;  /* 0x000000cb2ecb7220 */ /* 0x000fe20000410000 */
[----:B------:R-:W-:Y:S01]  /*2ca0*/  FMUL.FTZ R141, R42, R141 ;  /* 0x0000008d2a8d7220 */ /* 0x000fe20000410000 */
[----:B------:R-:W-:Y:S01]  /*2cb0*/  STS [R188+0x86c], R201 ;  /* 0x00086cc9bc007388 */ /* 0x000fe20000000800 */
[----:B------:R-:W-:Y:S01]  /*2cc0*/  FFMA.FTZ R85, R155, R96, R98 ;  /* 0x000000609b557223 */ /* 0x000fe20000010062 */
[----:B0-----:R-:W-:Y:S01]  /*2cd0*/  FMUL.FTZ R199, R136, R191 ;  /* 0x000000bf88c77220 */ /* 0x001fe20000410000 */
[----:B------:R-:W-:Y:S01]  /*2ce0*/  FFMA.FTZ R98, R76, -R153, R99 ;  /* 0x800000994c627223 */ /* 0x000fe20000010063 */
[----:B------:R-:W-:Y:S01]  /*2cf0*/  FMUL.FTZ R153, R153, R175 ;  /* 0x000000af99997220 */ /* 0x000fe20000410000 */
[----:B------:R-:W-:Y:S01]  /*2d00*/  FFMA.FTZ R136, R152, R182, R85 ;  /* 0x000000b698887223 */ /* 0x000fe20000010055 */
[C---:B------:R-:W-:Y:S01]  /*2d10*/  LEA.HI.X.SX32 R85, R205.reuse, R92, 0x1, P0 ;  /* 0x0000005ccd557211 */ /* 0x040fe200000f0eff */
[----:B------:R-:W-:Y:S01]  /*2d20*/  FMUL.FTZ R199, R40, R199 ;  /* 0x000000c728c77220 */ /* 0x000fe20000410000 */
[----:B------:R-:W-:Y:S01]  /*2d30*/  IADD3 R205, -R205, UR24, -R118 ;  /* 0x00000018cdcd7c10 */ /* 0x000fe2000fffe976 */
[----:B------:R-:W-:Y:S01]  /*2d40*/  FFMA.FTZ R97, R153, R98, R136 ;  /* 0x0000006299617223 */ /* 0x000fe20000010088 */
[----:B------:R-:W-:Y:S01]  /*2d50*/  FFMA.FTZ R136, R78, -R151, R93 ;  /* 0x800000974e887223 */ /* 0x000fe2000001005d */
[----:B------:R-:W-:Y:S01]  /*2d60*/  FMUL.FTZ R151, R151, R159 ;  /* 0x0000009f97977220 */ /* 0x000fe20000410000 */
[----:B------:R-:W-:Y:S01]  /*2d70*/  ISETP.GE.AND P0, PT, R205, 0x1, PT ;  /* 0x00000001cd00780c */ /* 0x000fe20003f06270 */
[----:B------:R0:W-:Y:S01]  /*2d80*/  STS [R188+0x880], R199 ;  /* 0x000880c7bc007388 */ /* 0x0001e20000000800 */
[----:B------:R-:W-:Y:S01]  /*2d90*/  FFMA.FTZ R92, R150, R156, R97 ;  /* 0x0000009c965c7223 */ /* 0x000fe20000010061 */
[----:B------:R-:W-:Y:S01]  /*2da0*/  FMUL.FTZ R148, R148, R179 ;  /* 0x000000b394947220 */ /* 0x000fe20000410000 */
[----:B------:R-:W-:Y:S01]  /*2db0*/  FFMA.FTZ R162, R72, -R149, R95 ;  /* 0x8000009548a27223 */ /* 0x000fe2000001005f */
[----:B------:R1:W-:Y:S01]  /*2dc0*/  STS [R188+0x870], R209 ;  /* 0x000870d1bc007388 */ /* 0x0003e20000000800 */
[----:B------:R-:W-:Y:S01]  /*2dd0*/  FFMA.FTZ R93, R151, R136, R92 ;  /* 0x00000088975d7223 */ /* 0x000fe2000001005c */
[----:B------:R-:W-:Y:S01]  /*2de0*/  IADD3 R97, R118, 0x20, RZ ;  /* 0x0000002076617810 */ /* 0x000fe20007ffe0ff */
[----:B------:R-:W-:Y:S01]  /*2df0*/  FMUL.FTZ R149, R149, R181 ;  /* 0x000000b595957220 */ /* 0x000fe20000410000 */
[----:B------:R1:W-:Y:S01]  /*2e00*/  STS [R188+0x878], R203 ;  /* 0x000878cbbc007388 */ /* 0x0003e20000000800 */
[----:B------:R-:W-:Y:S01]  /*2e10*/  FFMA.FTZ R164, R148, R158, R93 ;  /* 0x0000009e94a47223 */ /* 0x000fe2000001005d */
[----:B0-----:R-:W-:-:S02]  /*2e20*/  FMUL.FTZ R199, R43, R202 ;  /* 0x000000ca2bc77220 */ /* 0x001fc40000410000 */
[----:B------:R1:W-:Y:S04]  /*2e30*/  STS [R188+0x884], R183 ;  /* 0x000884b7bc007388 */ /* 0x0003e80000000800 */
[----:B------:R1:W-:Y:S04]  /*2e40*/  STS [R188+0x888], R141 ;  /* 0x0008888dbc007388 */ /* 0x0003e80000000800 */
[----:B------:R1:W-:Y:S01]  /*2e50*/  STS [R188+0x88c], R199 ;  /* 0x00088cc7bc007388 */ /* 0x0003e20000000800 */
[----:B------:R-:W-:Y:S06]  /*2e60*/  BAR.SYNC.DEFER_BLOCKING 0x0 ;  /* 0x0000000000007b1d */ /* 0x000fec0000010000 */
[----:B------:R-:W-:Y:S05]  /*2e70*/  @!P0 BRA `(.L_x_7947) ;  /* 0x0000000000288947 */ /* 0x000fea0003800000 */
[----:B------:R-:W-:Y:S01]  /*2e80*/  LEA.HI.SX32 R92, R118, R118, 0x1b ;  /* 0x00000076765c7211 */ /* 0x000fe200078fdaff */
[----:B------:R-:W-:-:S03]  /*2e90*/  IMAD.WIDE.U32 R84, R135, R112, R84 ;  /* 0x0000007087547225 */ /* 0x000fc600078e0054 */
[----:B------:R-:W-:Y:S01]  /*2ea0*/  LEA R95, R92, UR7, 0x2 ;  /* 0x000000075c5f7c11 */ /* 0x000fe2000f8e10ff */
[----:B------:R-:W-:-:S04]  /*2eb0*/  IMAD R92, R139, R112, RZ ;  /* 0x000000708b5c7224 */ /* 0x000fc800078e02ff */
[----:B------:R-:W-:Y:S01]  /*2ec0*/  IMAD R93, R135, R113, R92 ;  /* 0x00000071875d7224 */ /* 0x000fe200078e025c */
[----:B------:R-:W0:Y:S01]  /*2ed0*/  LDS R95, [R95+0x850] ;  /* 0x000850005f5f7984 */ /* 0x000e220000000800 */
[----:B------:R-:W-:-:S03]  /*2ee0*/  LEA R92, P0, R84, UR28, 0x2 ;  /* 0x0000001c545c7c11 */ /* 0x000fc6000f8010ff */
[----:B------:R-:W-:-:S04]  /*2ef0*/  IADD3 R93, R85, R93, RZ ;  /* 0x0000005d555d7210 */ /* 0x000fc80007ffe0ff */
[----:B------:R-:W-:-:S05]  /*2f00*/  LEA.HI.X R93, R84, UR29, R93, 0x2, P0 ;  /* 0x0000001d545d7c11 */ /* 0x000fca00080f145d */
[----:B0-----:R0:W-:Y:S02]  /*2f10*/  REDG.E.ADD.F32.FTZ.RN.STRONG.GPU desc[UR12][R92.64], R95 ;  /* 0x0000005f5c0079a6 */ /* 0x0011e4000c10f38c */
.L_x_7947:
[----:B------:R-:W-:Y:S05]  /*2f20*/  BSYNC B0 ;  /* 0x0000000000007941 */ /* 0x000fea0003800000 */
.L_x_7946:
[----:B------:R-:W-:Y:S01]  /*2f30*/  FMUL.FTZ R140, R140, R157 ;  /* 0x0000009d8c8c7220 */ /* 0x000fe20000410000 */
[----:B------:R-:W-:Y:S01]  /*2f40*/  FFMA.FTZ R85, R149, R162, R164 ;  /* 0x000000a295557223 */ /* 0x000fe200000100a4 */
[----:B------:R-:W-:Y:S01]  /*2f50*/  FFMA.FTZ R166, R74, -R145, R187 ;  /* 0x800000914aa67223 */ /* 0x000fe200000100bb */
[----:B------:R-:W-:Y:S01]  /*2f60*/  FMUL.FTZ R145, R145, R185 ;  /* 0x000000b991917220 */ /* 0x000fe20000410000 */
[----:B------:R-:W-:Y:S01]  /*2f70*/  FMUL.FTZ R142, R142, R189 ;  /* 0x000000bd8e8e7220 */ /* 0x000fe20000410000 */
[----:B------:R-:W-:Y:S01]  /*2f80*/  FFMA.FTZ R84, R140, R160, R85 ;  /* 0x000000a08c547223 */ /* 0x000fe20000010055 */
[----:B------:R-:W-:Y:S01]  /*2f90*/  FFMA.FTZ R164, R68, -R147, R191 ;  /* 0x8000009344a47223 */ /* 0x000fe200000100bf */
[----:B------:R-:W-:Y:S01]  /*2fa0*/  FMUL.FTZ R147, R147, R197 ;  /* 0x000000c593937220 */ /* 0x000fe20000410000 */
[----:B------:R-:W-:Y:S01]  /*2fb0*/  FMUL.FTZ R144, R144, R91 ;  /* 0x0000005b90907220 */ /* 0x000fe20000410000 */
[----:B------:R-:W-:Y:S01]  /*2fc0*/  FFMA.FTZ R85, R145, R166, R84 ;  /* 0x000000a691557223 */ /* 0x000fe20000010054 */
[----:B------:R-:W-:Y:S01]  /*2fd0*/  LEA.HI.SX32 R97, R97, R118, 0x1b ;  /* 0x0000007661617211 */ /* 0x000fe200078fdaff */
[----:B------:R-:W-:Y:S01]  /*2fe0*/  USHF.L.U64.HI UR9, UR5, 0x2, UR6 ;  /* 0x0000000205097899 */ /* 0x000fe20008010206 */
[----:B------:R-:W-:Y:S01]  /*2ff0*/  ISETP.GE.AND P0, PT, R205, 0x21, PT ;  /* 0x00000021cd00780c */ /* 0x000fe20003f06270 */
[----:B------:R-:W-:Y:S01]  /*3000*/  FFMA.FTZ R84, R142, R161, R85 ;  /* 0x000000a18e547223 */ /* 0x000fe20000010055 */
[----:B------:R-:W-:Y:S01]  /*3010*/  USHF.L.U32 UR8, UR5, 0x2, URZ ;  /* 0x0000000205087899 */ /* 0x000fe2000800063f */
[----:B------:R-:W-:Y:S01]  /*3020*/  FMUL.FTZ R146, R146, R193 ;  /* 0x000000c192927220 */ /* 0x000fe20000410000 */
[----:B------:R-:W-:Y:S01]  /*3030*/  BSSY B0, `(.L_x_7948) ;  /* 0x0000014000007945 */ /* 0x000fe20003800000 */
[----:B------:R-:W-:Y:S01]  /*3040*/  FFMA.FTZ R85, R147, R164, R84 ;  /* 0x000000a493557223 */ /* 0x000fe20000010054 */
[----:B0-----:R-:W-:Y:S01]  /*3050*/  IMAD R92, R112, UR9, RZ ;  /* 0x00000009705c7c24 */ /* 0x001fe2000f8e02ff */
[----:B------:R-:W-:Y:S01]  /*3060*/  IADD3 R95, R118, 0x60, RZ ;  /* 0x00000060765f7810 */ /* 0x000fe20007ffe0ff */
[----:B------:R-:W-:-:S04]  /*3070*/  IMAD.WIDE.U32 R88, R112, UR8, R88 ;  /* 0x0000000870587c25 */ /* 0x000fc8000f8e0058 */
[----:B------:R-:W-:Y:S01]  /*3080*/  FFMA.FTZ R84, R144, R163, R85 ;  /* 0x000000a390547223 */ /* 0x000fe20000010055 */
[----:B------:R-:W-:Y:S01]  /*3090*/  FMUL.FTZ R85, R43, R90 ;  /* 0x0000005a2b557220 */ /* 0x000fe20000410000 */
[----:B------:R-:W-:Y:S02]  /*30a0*/  IMAD R93, R113, UR8, R92 ;  /* 0x00000008715d7c24 */ /* 0x000fe4000f8e025c */
[----:B------:R-:W-:Y:S01]  /*30b0*/  FFMA.FTZ R92, R70, -R143, R195 ;  /* 0x8000008f465c7223 */ /* 0x000fe200000100c3 */
[----:B------:R-:W-:Y:S01]  /*30c0*/  FADD.FTZ R86, R86, R85 ;  /* 0x0000005556567221 */ /* 0x000fe20000010000 */
[----:B------:R-:W-:Y:S01]  /*30d0*/  LEA R85, R97, UR7, 0x2 ;  /* 0x0000000761557c11 */ /* 0x000fe2000f8e10ff */
[----:B------:R-:W-:Y:S01]  /*30e0*/  FMUL.FTZ R143, R143, R87 ;  /* 0x000000578f8f7220 */ /* 0x000fe20000410000 */
[----:B------:R-:W-:Y:S01]  /*30f0*/  IADD3 R89, R89, R93, RZ ;  /* 0x0000005d59597210 */ /* 0x000fe20007ffe0ff */
[----:B------:R-:W-:Y:S02]  /*3100*/  FMUL.FTZ R93, R146, R165 ;  /* 0x000000a5925d7220 */ /* 0x000fe40000410000 */
[----:B------:R-:W-:Y:S01]  /*3110*/  FFMA.FTZ R84, R143, R92, R84 ;  /* 0x0000005c8f547223 */ /* 0x000fe20000010054 */
[----:B------:R-:W0:Y:S03]  /*3120*/  LDS R85, [R85+0x8d0] ;  /* 0x0008d00055557984 */ /* 0x000e260000000800 */
[----:B------:R-:W-:Y:S01]  /*3130*/  FADD.FTZ R84, R84, R93 ;  /* 0x0000005d54547221 */ /* 0x000fe20000010000 */
[----:B------:R-:W-:Y:S01]  /*3140*/  IADD3 R93, R118, 0x40, RZ ;  /* 0x00000040765d7810 */ /* 0x000fe20007ffe0ff */
[----:B------:R-:W-:Y:S06]  /*3150*/  @!P0 BRA `(.L_x_7949) ;  /* 0x0000000000048947 */ /* 0x000fec0003800000 */
[----:B0-----:R2:W-:Y:S02]  /*3160*/  REDG.E.ADD.F32.FTZ.RN.STRONG.GPU desc[UR12][R88.64+-0x780], R85 ;  /* 0xfff88055580079a6 */ /* 0x0015e4000c10f38c */
.L_x_7949:
[----:B------:R-:W-:Y:S05]  /*3170*/  BSYNC B0 ;  /* 0x0000000000007941 */ /* 0x000fea0003800000 */
.L_x_7948:
        /* <DEDUP_REMOVED lines=18> */
.L_x_7951:
[----:B------:R-:W-:Y:S05]  /*32a0*/  BSYNC B0 ;  /* 0x0000000000007941 */ /* 0x000fea0003800000 */
.L_x_7950:
[----:B0-2---:R0:W2:Y:S01]  /*32b0*/  LDS R85, [R95+0x9d0] ;  /* 0x0009d0005f557984 */ /* 0x0050a20000000800 */
[----:B------:R-:W-:Y:S01]  /*32c0*/  BSSY B0, `(.L_x_7952) ;  /* 0x0000006000007945 */ /* 0x000fe20003800000 */
[----:B------:R-:W-:Y:S02]  /*32d0*/  IADD3 R93, R118, 0xc0, RZ ;  /* 0x000000c0765d7810 */ /* 0x000fe40007ffe0ff */
[----:B------:R-:W-:Y:S02]  /*32e0*/  LEA.HI.SX32 R97, R97, R118, 0x1b ;  /* 0x0000007661617211 */ /* 0x000fe400078fdaff */
[----:B------:R-:W-:Y:S01]  /*32f0*/  LEA R90, R90, UR7, 0x2 ;  /* 0x000000075a5a7c11 */ /* 0x000fe2000f8e10ff */
[----:B------:R-:W-:Y:S06]  /*3300*/  @!P0 BRA `(.L_x_7953) ;  /* 0x0000000000048947 */ /* 0x000fec0003800000 */
[----:B--2---:R3:W-:Y:S02]  /*3310*/  REDG.E.ADD.F32.FTZ.RN.STRONG.GPU desc[UR12][R88.64+-0x680], R85 ;  /* 0xfff98055580079a6 */ /* 0x0047e4000c10f38c */
.L_x_7953:
[----:B------:R-:W-:Y:S05]  /*3320*/  BSYNC B0 ;  /* 0x0000000000007941 */ /* 0x000fea0003800000 */
.L_x_7952:
[----:B--23--:R2:W3:Y:S01]  /*3330*/  LDS R85, [R90+0xa50] ;  /* 0x000a50005a557984 */ /* 0x00c4e20000000800 */
[----:B------:R-:W-:Y:S01]  /*3340*/  BSSY B0, `(.L_x_7954) ;  /* 0x0000006000007945 */ /* 0x000fe20003800000 */
[----:B0-----:R-:W-:Y:S02]  /*3350*/  IADD3 R95, R118, 0xe0, RZ ;  /* 0x000000e0765f7810 */ /* 0x001fe40007ffe0ff */
[----:B------:R-:W-:Y:S02]  /*3360*/  LEA.HI.SX32 R93, R93, R118, 0x1b ;  /* 0x000000765d5d7211 */ /* 0x000fe400078fdaff */
[----:B------:R-:W-:Y:S01]  /*3370*/  LEA R99, R97, UR7, 0x2 ;  /* 0x0000000761637c11 */ /* 0x000fe2000f8e10ff */
[----:B------:R-:W-:Y:S06]  /*3380*/  @!P1 BRA `(.L_x_7955) ;  /* 0x0000000000049947 */ /* 0x000fec0003800000 */
[----:B---3--:R0:W-:Y:S02]  /*3390*/  REDG.E.ADD.F32.FTZ.RN.STRONG.GPU desc[UR12][R88.64+-0x600], R85 ;  /* 0xfffa0055580079a6 */ /* 0x0081e4000c10f38c */
.L_x_7955:
[----:B------:R-:W-:Y:S05]  /*33a0*/  BSYNC B0 ;  /* 0x0000000000007941 */ /* 0x000fea0003800000 */
.L_x_7954:
[----:B0--3--:R0:W3:Y:S01]  /*33b0*/  LDS R85, [R99+0xad0] ;  /* 0x000ad00063557984 */ /* 0x0090e20000000800 */
[----:B------:R-:W-:Y:S01]  /*33c0*/  BSSY B0, `(.L_x_7956) ;  /* 0x0000006000007945 */ /* 0x000fe20003800000 */
[----:B------:R-:W-:Y:S02]  /*33d0*/  IADD3 R97, R118, 0x100, RZ ;  /* 0x0000010076617810 */ /* 0x000fe40007ffe0ff */
[----:B------:R-:W-:Y:S02]  /*33e0*/  LEA.HI.SX32 R95, R95, R118, 0x1b ;  /* 0x000000765f5f7211 */ /* 0x000fe400078fdaff */
[----:B------:R-:W-:Y:S01]  /*33f0*/  LEA R93, R93, UR7, 0x2 ;  /* 0x000000075d5d7c11 */ /* 0x000fe2000f8e10ff */
[----:B------:R-:W-:Y:S06]  /*3400*/  @!P2 BRA `(.L_x_7957) ;  /* 0x000000000004a947 */ /* 0x000fec0003800000 */
[----:B---3--:R4:W-:Y:S02]  /*3410*/  REDG.E.ADD.F32.FTZ.RN.STRONG.GPU desc[UR12][R88.64+-0x580], R85 ;  /* 0xfffa8055580079a6 */ /* 0x0089e4000c10f38c */
.L_x_7957:
[----:B------:R-:W-:Y:S05]  /*3420*/  BSYNC B0 ;  /* 0x0000000000007941 */ /* 0x000fea0003800000 */
.L_x_7956:
[----:B---34-:R3:W4:Y:S01]  /*3430*/  LDS R85, [R93+0xb50] ;  /* 0x000b50005d557984 */ /* 0x0187220000000800 */
[----:B------:R-:W-:Y:S01]  /*3440*/  BSSY B0, `(.L_x_7958) ;  /* 0x0000005000007945 */ /* 0x000fe20003800000 */
[----:B------:R-:W-:Y:S02]  /*3450*/  LEA.HI.SX32 R97, R97, R118, 0x1b ;  /* 0x0000007661617211 */ /* 0x000fe400078fdaff */
[----:B------:R-:W-:Y:S01]  /*3460*/  LEA R95, R95, UR7, 0x2 ;  /* 0x000000075f5f7c11 */ /* 0x000fe2000f8e10ff */
[----:B------:R-:W-:Y:S06]  /*3470*/  @!P3 BRA `(.L_x_7959) ;  /* 0x000000000004b947 */ /* 0x000fec0003800000 */
[----:B----4-:R4:W-:Y:S02]  /*3480*/  REDG.E.ADD.F32.FTZ.RN.STRONG.GPU desc[UR12][R88.64+-0x500], R85 ;  /* 0xfffb0055580079a6 */ /* 0x0109e4000c10f38c */
.L_x_7959:
[----:B------:R-:W-:Y:S05]  /*3490*/  BSYNC B0 ;  /* 0x0000000000007941 */ /* 0x000fea0003800000 */
.L_x_7958:
[----:B----4-:R4:W0:Y:S01]  /*34a0*/  LDS R85, [R95+0xbd0] ;  /* 0x000bd0005f557984 */ /* 0x0108220000000800 */
[----:B------:R-:W-:Y:S01]  /*34b0*/  BSSY B0, `(.L_x_7960) ;  /* 0x0000004000007945 */ /* 0x000fe20003800000 */
[----:B------:R-:W-:-:S03]  /*34c0*/  LEA R97, R97, UR7, 0x2 ;  /* 0x0000000761617c11 */ /* 0x000fc6000f8e10ff */
[----:B------:R-:W-:Y:S05]  /*34d0*/  @!P4 BRA `(.L_x_7961) ;  /* 0x000000000004c947 */ /* 0x000fea0003800000 */
[----:B0-----:R0:W-:Y:S02]  /*34e0*/  REDG.E.ADD.F32.FTZ.RN.STRONG.GPU desc[UR12][R88.64+-0x480], R85 ;  /* 0xfffb8055580079a6 */ /* 0x0011e4000c10f38c */
.L_x_7961:
[----:B------:R-:W-:Y:S05]  /*34f0*/  BSYNC B0 ;  /* 0x0000000000007941 */ /* 0x000fea0003800000 */
.L_x_7960:
[----:B0-----:R0:W0:Y:S01]  /*3500*/  LDS R85, [R97+0xc50] ;  /* 0x000c500061557984 */ /* 0x0010220000000800 */
[----:B------:R-:W-:Y:S01]  /*3510*/  BSSY B0, `(.L_x_7962) ;  /* 0x0000005000007945 */ /* 0x000fe20003800000 */
[C---:B---3--:R-:W-:Y:S02]  /*3520*/  IADD3 R93, R118.reuse, 0x120, RZ ;  /* 0x00000120765d7810 */ /* 0x048fe40007ffe0ff */
[----:B----4-:R-:W-:Y:S01]  /*3530*/  IADD3 R95, R118, 0x140, RZ ;  /* 0x00000140765f7810 */ /* 0x010fe20007ffe0ff */
[----:B------:R-:W-:Y:S06]  /*3540*/  @!P5 BRA `(.L_x_7963) ;  /* 0x000000000004d947 */ /* 0x000fec0003800000 */
[----:B0-----:R3:W-:Y:S02]  /*3550*/  REDG.E.ADD.F32.FTZ.RN.STRONG.GPU desc[UR12][R88.64+-0x400], R85 ;  /* 0xfffc0055580079a6 */ /* 0x0017e4000c10f38c */
.L_x_7963:
[----:B------:R-:W-:Y:S05]  /*3560*/  BSYNC B0 ;  /* 0x0000000000007941 */ /* 0x000fea0003800000 */
.L_x_7962:
[----:B0--3--:R-:W-:Y:S01]  /*3570*/  IADD3 R85, R118, 0x160, RZ ;  /* 0x0000016076557810 */ /* 0x009fe20007ffe0ff */
[----:B------:R-:W-:Y:S01]  /*3580*/  BSSY B0, `(.L_x_7964) ;  /* 0x0000011000007945 */ /* 0x000fe20003800000 */
[-C--:B------:R-:W-:Y:S02]  /*3590*/  LEA.HI.SX32 R93, R93, R118.reuse, 0x1b ;  /* 0x000000765d5d7211 */ /* 0x080fe400078fdaff */
[-C--:B--2---:R-:W-:Y:S02]  /*35a0*/  LEA.HI.SX32 R90, R85, R118.reuse, 0x1b ;  /* 0x00000076555a7211 */ /* 0x084fe400078fdaff */
        /* <DEDUP_REMOVED lines=14> */
.L_x_7965:
[----:B------:R-:W-:Y:S05]  /*3690*/  BSYNC B0 ;  /* 0x0000000000007941 */ /* 0x000fea0003800000 */
.L_x_7964:
[----:B0-2---:R0:W2:Y:S01]  /*36a0*/  LDS R85, [R95+0xd50] ;  /* 0x000d50005f557984 */ /* 0x0050a20000000800 */
[----:B------:R-:W-:Y:S01]  /*36b0*/  BSSY B0, `(.L_x_7966) ;  /* 0x0000006000007945 */ /* 0x000fe20003800000 */
[----:B------:R-:W-:Y:S02]  /*36c0*/  IADD3 R93, R118, 0x1a0, RZ ;  /* 0x000001a0765d7810 */ /* 0x000fe40007ffe0ff */
[----:B------:R-:W-:Y:S02]  /*36d0*/  LEA.HI.SX32 R97, R97, R118, 0x1b ;  /* 0x0000007661617211 */ /* 0x000fe400078fdaff */
[----:B------:R-:W-:Y:S01]  /*36e0*/  LEA R90, R90, UR7, 0x2 ;  /* 0x000000075a5a7c11 */ /* 0x000fe2000f8e10ff */
[----:B------:R-:W-:Y:S06]  /*36f0*/  @!P0 BRA `(.L_x_7967) ;  /* 0x0000000000048947 */ /* 0x000fec0003800000 */
[----:B--2---:R3:W-:Y:S02]  /*3700*/  REDG.E.ADD.F32.FTZ.RN.STRONG.GPU desc[UR12][R88.64+-0x300], R85 ;  /* 0xfffd0055580079a6 */ /* 0x0047e4000c10f38c */
.L_x_7967:
[----:B------:R-:W-:Y:S05]  /*3710*/  BSYNC B0 ;  /* 0x0000000000007941 */ /* 0x000fea0003800000 */
.L_x_7966:
[----:B--23--:R2:W3:Y:S01]  /*3720*/  LDS R85, [R90+0xdd0] ;  /* 0x000dd0005a557984 */ /* 0x00c4e20000000800 */
[----:B------:R-:W-:Y:S01]  /*3730*/  BSSY B0, `(.L_x_7968) ;  /* 0x0000006000007945 */ /* 0x000fe20003800000 */
[----:B0-----:R-:W-:Y:S02]  /*3740*/  IADD3 R95, R118, 0x1c0, RZ ;  /* 0x000001c0765f7810 */ /* 0x001fe40007ffe0ff */
[----:B------:R-:W-:Y:S02]  /*3750*/  LEA.HI.SX32 R93, R93, R118, 0x1b ;  /* 0x000000765d5d7211 */ /* 0x000fe400078fdaff */
[----:B------:R-:W-:Y:S01]  /*3760*/  LEA R99, R97, UR7, 0x2 ;  /* 0x0000000761637c11 */ /* 0x000fe2000f8e10ff */
[----:B------:R-:W-:Y:S06]  /*3770*/  @!P1 BRA `(.L_x_7969) ;  /* 0x0000000000049947 */ /* 0x000fec0003800000 */
[----:B---3--:R0:W-:Y:S02]  /*3780*/  REDG.E.ADD.F32.FTZ.RN.STRONG.GPU desc[UR12][R88.64+-0x280], R85 ;  /* 0xfffd8055580079a6 */ /* 0x0081e4000c10f38c */
.L_x_7969:
[----:B------:R-:W-:Y:S05]  /*3790*/  BSYNC B0 ;  /* 0x0000000000007941 */ /* 0x000fea0003800000 */
.L_x_7968:
[----:B0--3--:R0:W3:Y:S01]  /*37a0*/  LDS R85, [R99+0xe50] ;  /* 0x000e500063557984 */ /* 0x0090e20000000800 */
[----:B------:R-:W-:Y:S01]  /*37b0*/  BSSY B0, `(.L_x_7970) ;  /* 0x0000006000007945 */ /* 0x000fe20003800000 */
[----:B------:R-:W-:Y:S02]  /*37c0*/  IADD3 R97, R118, 0x1e0, RZ ;  /* 0x000001e076617810 */ /* 0x000fe40007ffe0ff */
[----:B------:R-:W-:Y:S02]  /*37d0*/  LEA.HI.SX32 R95, R95, R118, 0x1b ;  /* 0x000000765f5f7211 */ /* 0x000fe400078fdaff */
[----:B------:R-:W-:Y:S01]  /*37e0*/  LEA R93, R93, UR7, 0x2 ;  /* 0x000000075d5d7c11 */ /* 0x000fe2000f8e10ff */
[----:B------:R-:W-:Y:S06]  /*37f0*/  @!P2 BRA `(.L_x_7971) ;  /* 0x000000000004a947 */ /* 0x000fec0003800000 */
[----:B---3--:R4:W-:Y:S02]  /*3800*/  REDG.E.ADD.F32.FTZ.RN.STRONG.GPU desc[UR12][R88.64+-0x200], R85 ;  /* 0xfffe0055580079a6 */ /* 0x0089e4000c10f38c */
.L_x_7971:
[----:B------:R-:W-:Y:S05]  /*3810*/  BSYNC B0 ;  /* 0x0000000000007941 */ /* 0x000fea0003800000 */
.L_x_7970:
[----:B---34-:R3:W4:Y:S01]  /*3820*/  LDS R85, [R93+0xed0] ;  /* 0x000ed0005d557984 */ /* 0x0187220000000800 */
[----:B------:R-:W-:Y:S01]  /*3830*/  BSSY B0, `(.L_x_7972) ;  /* 0x0000005000007945 */ /* 0x000fe20003800000 */
[----:B------:R-:W-:Y:S02]  /*3840*/  LEA.HI.SX32 R97, R97, R118, 0x1b ;  /* 0x0000007661617211 */ /* 0x000fe400078fdaff */
[----:B------:R-:W-:Y:S01]  /*3850*/  LEA R95, R95, UR7, 0x2 ;  /* 0x000000075f5f7c11 */ /* 0x000fe2000f8e10ff */
[----:B------:R-:W-:Y:S06]  /*3860*/  @!P3 BRA `(.L_x_7973) ;  /* 0x000000000004b947 */ /* 0x000fec0003800000 */
[----:B----4-:R4:W-:Y:S02]  /*3870*/  REDG.E.ADD.F32.FTZ.RN.STRONG.GPU desc[UR12][R88.64+-0x180], R85 ;  /* 0xfffe8055580079a6 */ /* 0x0109e4000c10f38c */
.L_x_7973:
[----:B------:R-:W-:Y:S05]  /*3880*/  BSYNC B0 ;  /* 0x0000000000007941 */ /* 0x000fea0003800000 */
.L_x_7972:
[----:B----4-:R4:W0:Y:S01]  /*3890*/  LDS R85, [R95+0xf50] ;  /* 0x000f50005f557984 */ /* 0x0108220000000800 */
[----:B------:R-:W-:Y:S01]  /*38a0*/  BSSY B0, `(.L_x_7974) ;  /* 0x0000004000007945 */ /* 0x000fe20003800000 */
[----:B------:R-:W-:-:S03]  /*38b0*/  LEA R97, R97, UR7, 0x2 ;  /* 0x0000000761617c11 */ /* 0x000fc6000f8e10ff */
[----:B------:R-:W-:Y:S05]  /*38c0*/  @!P4 BRA `(.L_x_7975) ;  /* 0x000000000004c947 */ /* 0x000fea0003800000 */
[----:B0-----:R0:W-:Y:S02]  /*38d0*/  REDG.E.ADD.F32.FTZ.RN.STRONG.GPU desc[UR12][R88.64+-0x100], R85 ;  /* 0xffff0055580079a6 */ /* 0x0011e4000c10f38c */
.L_x_7975:
[----:B------:R-:W-:Y:S05]  /*38e0*/  BSYNC B0 ;  /* 0x0000000000007941 */ /* 0x000fea0003800000 */
.L_x_7974:
[----:B0-----:R0:W0:Y:S01]  /*38f0*/  LDS R85, [R97+0xfd0] ;  /* 0x000fd00061557984 */ /* 0x0010220000000800 */
[----:B------:R-:W-:Y:S04]  /*3900*/  BSSY B0, `(.L_x_7976) ;  /* 0x0000003000007945 */ /* 0x000fe80003800000 */
[----:B------:R-:W-:Y:S05]  /*3910*/  @!P5 BRA `(.L_x_7977) ;  /* 0x000000000004d947 */ /* 0x000fea0003800000 */
[----:B0-----:R0:W-:Y:S02]  /*3920*/  REDG.E.ADD.F32.FTZ.RN.STRONG.GPU desc[UR12][R88.64+-0x80], R85 ;  /* 0xffff8055580079a6 */ /* 0x0011e4000c10f38c */
.L_x_7977:
[----:B------:R-:W-:Y:S05]  /*3930*/  BSYNC B0 ;  /* 0x0000000000007941 */ /* 0x000fea0003800000 */
.L_x_7976:
[----:B0-----:R-:W0:Y:S01]  /*3940*/  SHFL.DOWN PT, R85, R84, 0x1, 0x1f ;  /* 0x08201f0054557f89 */ /* 0x001e2200000e0000 */
[----:B------:R-:W-:Y:S01]  /*3950*/  ISETP.GT.AND P0, PT, R196, 0x1e, PT ;  /* 0x0000001ec400780c */ /* 0x000fe20003f04270 */
[----:B--2---:R-:W-:Y:S01]  /*3960*/  FMUL.FTZ R90, R134, R91 ;  /* 0x0000005b865a7220 */ /* 0x004fe20000410000 */
[----:B------:R-:W-:Y:S01]  /*3970*/  ISETP.NE.AND P1, PT, R118, RZ, PT ;  /* 0x000000ff7600720c */ /* 0x000fe20003f25270 */
[----:B------:R-:W2:Y:S01]  /*3980*/  SHFL.DOWN PT, R89, R86, 0x1, 0x1f ;  /* 0x08201f0056597f89 */ /* 0x000ea200000e0000 */
[----:B---3--:R-:W-:Y:S01]  /*3990*/  FMUL.FTZ R93, R134, R185 ;  /* 0x000000b9865d7220 */ /* 0x008fe20000410000 */
[----:B------:R-:W-:Y:S01]  /*39a0*/  FMUL.FTZ R90, R90, R163 ;  /* 0x000000a35a5a7220 */ /* 0x000fe20000410000 */
[C---:B------:R-:W-:Y:S01]  /*39b0*/  FMUL.FTZ R88, R134.reuse, R189 ;  /* 0x000000bd86587220 */ /* 0x040fe20000410000 */
[----:B----4-:R-:W-:Y:S01]  /*39c0*/  FMUL.FTZ R95, R134, R197 ;  /* 0x000000c5865f7220 */ /* 0x010fe20000410000 */
[----:B------:R-:W-:Y:S01]  /*39d0*/  FMUL.FTZ R93, R93, R166 ;  /* 0x000000a65d5d7220 */ /* 0x000fe20000410000 */
[----:B------:R-:W-:Y:S01]  /*39e0*/  FFMA.FTZ R90, R69, R91, R90 ;  /* 0x0000005b455a7223 */ /* 0x000fe2000001005a */
[----:B------:R-:W-:Y:S01]  /*39f0*/  FMUL.FTZ R88, R88, R161 ;  /* 0x000000a158587220 */ /* 0x000fe20000410000 */
[----:B------:R-:W-:Y:S01]  /*3a00*/  FMUL.FTZ R95, R95, R164 ;  /* 0x000000a45f5f7220 */ /* 0x000fe20000410000 */
[----:B------:R-:W-:Y:S01]  /*3a10*/  FFMA.FTZ R93, R74, R185, R93 ;  /* 0x000000b94a5d7223 */ /* 0x000fe2000001005d */
[----:B------:R-:W-:Y:S01]  /*3a20*/  BSSY B0, `(.L_x_7978) ;  /* 0x000006b000007945 */ /* 0x000fe20003800000 */
        /* <DEDUP_REMOVED lines=13> */
[----:B--2---:R-:W-:Y:S01]  /*3b00*/  @!P0 FADD.FTZ R86, R86, R89 ;  /* 0x0000005956568221 */ /* 0x004fe20000010000 */
[----:B------:R-:W0:Y:S01]  /*3b10*/  SHFL.DOWN PT, R85, R84, 0x2, 0x1f ;  /* 0x08401f0054557f89 */ /* 0x000e2200000e0000 */
[----:B------:R-:W-:Y:S01]  /*3b20*/  ISETP.GT.AND P0, PT, R196, 0x1d, PT ;  /* 0x0000001dc400780c */ /* 0x000fe20003f04270 */
[----:B------:R-:W-:Y:S01]  /*3b30*/  FADD.FTZ R34, R151, R34 ;  /* 0x0000002297227221 */ /* 0x000fe20000010000 */
[----:B------:R-:W-:Y:S01]  /*3b40*/  FADD.FTZ R19, R88, R19 ;  /* 0x0000001358137221 */ /* 0x000fe20000010000 */
[----:B------:R-:W2:Y:S01]  /*3b50*/  SHFL.DOWN PT, R89, R86, 0x2, 0x1f ;  /* 0x08401f0056597f89 */ /* 0x000ea200000e0000 */
[----:B------:R-:W-:Y:S01]  /*3b60*/  FADD.FTZ R33, R150, R33 ;  /* 0x0000002196217221 */ /* 0x000fe20000010000 */
[----:B------:R-:W-:Y:S01]  /*3b70*/  FADD.FTZ R20, R95, R20 ;  /* 0x000000145f147221 */ /* 0x000fe20000010000 */
[----:B------:R-:W-:Y:S01]  /*3b80*/  FADD.FTZ R32, R153, R32 ;  /* 0x0000002099207221 */ /* 0x000fe20000010000 */
[----:B------:R-:W-:Y:S01]  /*3b90*/  FADD.FTZ R21, R90, R21 ;  /* 0x000000155a157221 */ /* 0x000fe20000010000 */
[----:B------:R-:W-:Y:S01]  /*3ba0*/  FADD.FTZ R39, R152, R39 ;  /* 0x0000002798277221 */ /* 0x000fe20000010000 */
[----:B------:R-:W-:Y:S01]  /*3bb0*/  FADD.FTZ R38, R155, R38 ;  /* 0x000000269b267221 */ /* 0x000fe20000010000 */
[----:B------:R-:W-:Y:S01]  /*3bc0*/  FADD.FTZ R37, R154, R37 ;  /* 0x000000259a257221 */ /* 0x000fe20000010000 */
[----:B------:R-:W-:-:S02]  /*3bd0*/  FADD.FTZ R36, R3, R36 ;  /* 0x0000002403247221 */ /* 0x000fc40000010000 */
[----:B0-----:R-:W-:Y:S01]  /*3be0*/  @!P0 FADD.FTZ R84, R84, R85 ;  /* 0x0000005554548221 */ /* 0x001fe20000010000 */
[----:B--2---:R-:W-:-:S04]  /*3bf0*/  @!P0 FADD.FTZ R86, R86, R89 ;  /* 0x0000005956568221 */ /* 0x004fc80000010000 */
[----:B------:R-:W0:Y:S01]  /*3c00*/  SHFL.DOWN PT, R85, R84, 0x4, 0x1f ;  /* 0x08801f0054557f89 */ /* 0x000e2200000e0000 */
[----:B------:R-:W-:-:S03]  /*3c10*/  ISETP.GT.AND P0, PT, R196, 0x1b, PT ;  /* 0x0000001bc400780c */ /* 0x000fc60003f04270 */
[----:B------:R-:W2:Y:S10]  /*3c20*/  SHFL.DOWN PT, R89, R86, 0x4, 0x1f ;  /* 0x08801f0056597f89 */ /* 0x000eb400000e0000 */
[----:B0-----:R-:W-:Y:S01]  /*3c30*/  @!P0 FADD.FTZ R84, R84, R85 ;  /* 0x0000005554548221 */ /* 0x001fe20000010000 */
[----:B------:R-:W-:Y:S01]  /*3c40*/  FMUL.FTZ R85, R134, R181 ;  /* 0x000000b586557220 */ /* 0x000fe20000410000 */
[----:B--2---:R-:W-:-:S03]  /*3c50*/  @!P0 FADD.FTZ R86, R86, R89 ;  /* 0x0000005956568221 */ /* 0x004fc60000010000 */
[----:B------:R-:W0:Y:S01]  /*3c60*/  SHFL.DOWN PT, R97, R84, 0x8, 0x1f ;  /* 0x09001f0054617f89 */ /* 0x000e2200000e0000 */
[----:B------:R-:W-:Y:S01]  /*3c70*/  ISETP.GT.AND P0, PT, R196, 0x17, PT ;  /* 0x00000017c400780c */ /* 0x000fe20003f04270 */
[C---:B------:R-:W-:Y:S02]  /*3c80*/  FMUL.FTZ R89, R134.reuse, R157 ;  /* 0x0000009d86597220 */ /* 0x040fe40000410000 */
[----:B------:R-:W2:Y:S02]  /*3c90*/  SHFL.DOWN PT, R99, R86, 0x8, 0x1f ;  /* 0x09001f0056637f89 */ /* 0x000ea400000e0000 */
        /* <DEDUP_REMOVED lines=17> */
[----:B------:R-:W-:Y:S01]  /*3db0*/  FMUL.FTZ R85, R134, R175 ;  /* 0x000000af86557220 */ /* 0x000fe20000410000 */
[----:B------:R-:W-:Y:S01]  /*3dc0*/  FFMA.FTZ R156, R77, R177, R156 ;  /* 0x000000b14d9c7223 */ /* 0x000fe2000001009c */
        /* <DEDUP_REMOVED lines=8> */
[----:B------:R-:W-:Y:S01]  /*3e50*/  FFMA.FTZ R175, R76, R175, R89 ;  /* 0x000000af4caf7223 */ /* 0x000fe20000010059 */
[C---:B------:R-:W-:Y:S01]  /*3e60*/  FMUL.FTZ R89, R134.reuse, R173 ;  /* 0x000000ad86597220 */ /* 0x040fe20000410000 */
        /* <DEDUP_REMOVED lines=21> */
[----:B------:R-:W-:Y:S01]  /*3fc0*/  ISETP.NE.AND P0, PT, R196, RZ, PT ;  /* 0x000000ffc400720c */ /* 0x000fe20003f05270 */
[----:B------:R-:W-:Y:S01]  /*3fd0*/  FADD.FTZ R10, R89, R10 ;  /* 0x0000000a590a7221 */ /* 0x000fe20000010000 */
[----:B------:R-:W-:Y:S01]  /*3fe0*/  MOV R96, R84 ;  /* 0x0000005400607202 */ /* 0x000fe20000000f00 */
[----:B------:R-:W-:Y:S01]  /*3ff0*/  FADD.FTZ R9, R94, R9 ;  /* 0x000000095e097221 */ /* 0x000fe20000010000 */
[----:B------:R-:W-:Y:S01]  /*4000*/  MOV R97, R86 ;  /* 0x0000005600617202 */ /* 0x000fe20000000f00 */
[----:B------:R-:W-:-:S08]  /*4010*/  FADD.FTZ R8, R85, R8 ;  /* 0x0000000855087221 */ /* 0x000fd00000010000 */
[----:B------:R0:W-:Y:S01]  /*4020*/  @!P0 STS.64 [UR7+0x1098], R96 ;  /* 0x00109860ff008988 */ /* 0x0001e20008000a07 */
[----:B------:R-:W-:Y:S06]  /*4030*/  BAR.SYNC.DEFER_BLOCKING 0x0 ;  /* 0x0000000000007b1d */ /* 0x000fec0000010000 */
[----:B------:R-:W-:Y:S05]  /*4040*/  @P1 BRA `(.L_x_7979) ;  /* 0x0000000000201947 */ /* 0x000fea0003800000 */
[----:B------:R-:W-:Y:S02]  /*4050*/  ISETP.NE.AND P0, PT, R130, R137, PT ;  /* 0x000000898200720c */ /* 0x000fe40003f05270 */
[----:B------:R-:W-:-:S11]  /*4060*/  LEA R84, R135, UR7, 0x2 ;  /* 0x0000000787547c11 */ /* 0x000fd6000f8e10ff */
[----:B------:R-:W0:Y:S04]  /*4070*/  @P0 LDS R2, [R84+0x2748] ;  /* 0x0027480054020984 */ /* 0x000e280000000800 */
[----:B------:R-:W2:Y:S01]  /*4080*/  @P0 LDS R3, [R84+0x2348] ;  /* 0x0023480054030984 */ /* 0x000ea20000000800 */
[----:B0-----:R-:W-:Y:S01]  /*4090*/  @P0 FADD.FTZ R97, R97, R2 ;  /* 0x0000000261610221 */ /* 0x001fe20000010000 */
[----:B--2---:R-:W-:-:S04]  /*40a0*/  @P0 FADD.FTZ R96, R96, R3 ;  /* 0x0000000360600221 */ /* 0x004fc80000010000 */
[----:B------:R2:W-:Y:S04]  /*40b0*/  STS [R84+0x2748], R97 ;  /* 0x0027486154007388 */ /* 0x0005e80000000800 */
[----:B------:R2:W-:Y:S02]  /*40c0*/  STS [R84+0x2348], R96 ;  /* 0x0023486054007388 */ /* 0x0005e40000000800 */
.L_x_7979:
[----:B------:R-:W-:Y:S05]  /*40d0*/  BSYNC B0 ;  /* 0x0000000000007941 */ /* 0x000fea0003800000 */
.L_x_7978:
[----:B------:R-:W-:Y:S01]  /*40e0*/  IADD3 R135, R135, 0x1, RZ ;  /* 0x0000000187877810 */ /* 0x000fe20007ffe0ff */
[----:B------:R-:W-:-:S03]  /*40f0*/  UIADD3 UR5, UP0, UR5, 0x1, URZ ;  /* 0x0000000105057890 */ /* 0x000fc6000ff1e03f */
[----:B------:R-:W-:Y:S01]  /*4100*/  ISETP.GE.AND P0, PT, R135, UR25, PT ;  /* 0x0000001987007c0c */ /* 0x000fe2000bf06270 */
[----:B------:R-:W-:-:S12]  /*4110*/  UIADD3.X UR6, URZ, UR6, URZ, UP0, !UPT ;  /* 0x000000063f067290 */ /* 0x000fd800087fe43f */
[----:B------:R-:W-:Y:S05]  /*4120*/  @!P0 BRA `(.L_x_7980) ;  /* 0xffffffcc00e48947 */ /* 0x000fea000383ffff */
.L_x_7943:
[----:B------:R-:W-:Y:S01]  /*4130*/  BAR.SYNC.DEFER_BLOCKING 0x0 ;  /* 0x0000000000007b1d */ /* 0x000fe20000010000 */
[----:B------:R-:W-:Y:S01]  /*4140*/  IADD3 R50, R130, -0x1, RZ ;  /* 0xffffffff82327810 */ /* 0x000fe20007ffe0ff */
[----:B------:R-:W-:Y:S01]  /*4150*/  UIADD3 UR4, UR4, 0x1, URZ ;  /* 0x0000000104047890 */ /* 0x000fe2000fffe03f */
[----:B------:R-:W-:Y:S02]  /*4160*/  IADD3 R126, P1, R126, -0x800, RZ ;  /* 0xfffff8007e7e7810 */ /* 0x000fe40007f3e0ff */
[----:B------:R-:W-:-:S03]  /*4170*/  SHF.L.U32 R4, R50, 0x9, RZ ;  /* 0x0000000932047819 */ /* 0x000fc600000006ff */
[----:B------:R-:W3:Y:S01]  /*4180*/  LDC.64 R6, c[0x0][0x388] ;  /* 0x0000e200ff067b82 */ /* 0x000ee20000000a00 */
[----:B------:R-:W-:Y:S01]  /*4190*/  ULDC.64 UR6, c[0x0][0x390] ;  /* 0x0000e40000067ab9 */ /* 0x000fe20000000a00 */
[----:B------:R-:W-:Y:S02]  /*41a0*/  IADD3 R124, P2, R124, -0x800, RZ ;  /* 0xfffff8007c7c7810 */ /* 0x000fe40007f5e0ff */
[----:B------:R-:W-:Y:S02]  /*41b0*/  SHF.R.S32.HI R5, RZ, 0x1f, R4 ;  /* 0x0000001fff057819 */ /* 0x000fe40000011404 */
[----:B------:R-:W-:Y:S02]  /*41c0*/  IADD3 R122, P3, R122, -0x800, RZ ;  /* 0xfffff8007a7a7810 */ /* 0x000fe40007f7e0ff */
[----:B------:R-:W4:Y:S01]  /*41d0*/  LDC.64 R48, c[0x0][0x3e0] ;  /* 0x0000f800ff307b82 */ /* 0x000f220000000a00 */
[----:B------:R-:W-:Y:S02]  /*41e0*/  IADD3 R120, P4, R120, -0x800, RZ ;  /* 0xfffff80078787810 */ /* 0x000fe40007f9e0ff */
[----:B------:R-:W-:-:S02]  /*41f0*/  IADD3.X R128, R128, -0x1, RZ, P1, !PT ;  /* 0xffffffff80807810 */ /* 0x000fc40000ffe4ff */
[----:B------:R-:W-:Y:S02]  /*4200*/  IADD3.X R129, R129, -0x1, RZ, P2, !PT ;  /* 0xffffffff81817810 */ /* 0x000fe400017fe4ff */
[----:B------:R-:W-:Y:S02]  /*4210*/  IADD3.X R127, R127, -0x1, RZ, P3, !PT ;  /* 0xffffffff7f7f7810 */ /* 0x000fe40001ffe4ff */
[----:B------:R-:W-:Y:S01]  /*4220*/  IADD3.X R125, R125, -0x1, RZ, P4, !PT ;  /* 0xffffffff7d7d7810 */ /* 0x000fe200027fe4ff */
[----:B------:R-:W-:Y:S04]  /*4230*/  STS.128 [R138], R36 ;  /* 0x000000248a007388 */ /* 0x000fe80000000c00 */
[----:B------:R-:W-:Y:S01]  /*4240*/  STS.128 [R138+0x10], R32 ;  /* 0x000010208a007388 */ /* 0x000fe20000000c00 */
[----:B---3--:R-:W-:-:S03]  /*4250*/  IMAD R2, R6, UR14, RZ ;  /* 0x0000000e06027c24 */ /* 0x008fc6000f8e02ff */
[----:B------:R-:W-:Y:S01]  /*4260*/  STS.128 [R138+0x20], R28 ;  /* 0x0000201c8a007388 */ /* 0x000fe20000000c00 */
[----:B------:R-:W-:-:S03]  /*4270*/  IMAD R7, R7, UR15, R2 ;  /* 0x0000000f07077c24 */ /* 0x000fc6000f8e0202 */
[----:B------:R3:W-:Y:S01]  /*4280*/  STS.128 [R138+0x30], R24 ;  /* 0x000030188a007388 */ /* 0x0007e20000000c00 */
[----:B------:R-:W-:-:S03]  /*4290*/  NOP ;  /* 0x0000000000007918 */ /* 0x000fc60000000000 */
[----:B------:R-:W5:Y:S01]  /*42a0*/  LDS.128 R40, [R133] ;  /* 0x0000000085287984 */ /* 0x000f620000000c00 */
[----:B------:R-:W-:-:S03]  /*42b0*/  IMAD.WIDE.U32 R2, R6, UR15, R4 ;  /* 0x0000000f06027c25 */ /* 0x000fc6000f8e0004 */
[----:B------:R-:W0:Y:S02]  /*42c0*/  LDS.128 R36, [R133+0x200] ;  /* 0x0002000085247984 */ /* 0x000e240000000c00 */
[----:B------:R-:W-:Y:S01]  /*42d0*/  IADD3 R3, R3, R7, RZ ;  /* 0x0000000703037210 */ /* 0x000fe20007ffe0ff */
[----:B------:R-:W-:Y:S01]  /*42e0*/  IMAD R7, R115, UR6, RZ ;  /* 0x0000000673077c24 */ /* 0x000fe2000f8e02ff */
[----:B------:R-:W1:Y:S01]  /*42f0*/  LDS.128 R32, [R133+0x400] ;  /* 0x0004000085207984 */ /* 0x000e620000000c00 */
[----:B---3--:R-:W-:Y:S02]  /*4300*/  FADD.FTZ R24, R123, R8 ;  /* 0x000000087b187221 */ /* 0x008fe40000010000 */
[C---:B------:R-:W-:Y:S01]  /*4310*/  IMAD R7, R0.reuse, UR7, R7 ;  /* 0x0000000700077c24 */ /* 0x040fe2000f8e0207 */
[----:B------:R-:W3:Y:S01]  /*4320*/  LDS.128 R44, [R133+0x600] ;  /* 0x00060000852c7984 */ /* 0x000ee20000000c00 */
[----:B------:R-:W-:Y:S01]  /*4330*/  IMAD.WIDE.U32 R2, R0, UR6, R2 ;  /* 0x0000000600027c25 */ /* 0x000fe2000f8e0002 */
[----:B------:R-:W-:-:S04]  /*4340*/  ULDC.64 UR6, c[0x0][0x3b0] ;  /* 0x0000ec0000067ab9 */ /* 0x000fc80000000a00 */
[----:B------:R-:W-:Y:S01]  /*4350*/  IADD3 R7, R3, R7, RZ ;  /* 0x0000000703077210 */ /* 0x000fe20007ffe0ff */
[----:B------:R-:W-:Y:S01]  /*4360*/  FADD.FTZ R3, R24, R9 ;  /* 0x0000000918037221 */ /* 0x000fe20000010000 */
[----:B----4-:R-:W-:-:S04]  /*4370*/  LEA R6, P0, R2, R48, 0x2 ;  /* 0x0000003002067211 */ /* 0x010fc800078010ff */
[----:B------:R-:W-:Y:S01]  /*4380*/  LEA.HI.X R7, R2, R49, R7, 0x2, P0 ;  /* 0x0000003102077211 */ /* 0x000fe200000f1407 */
[----:B------:R-:W-:Y:S01]  /*4390*/  FADD.FTZ R2, R3, R10 ;  /* 0x0000000a03027221 */ /* 0x000fe20000010000 */
[----:B------:R-:W4:Y:S03]  /*43a0*/  LDC.64 R48, c[0x0][0x3a8] ;  /* 0x0000ea00ff307b82 */ /* 0x000f260000000a00 */
[----:B------:R-:W-:Y:S01]  /*43b0*/  FADD.FTZ R25, R2, R11 ;  /* 0x0000000b02197221 */ /* 0x000fe20000010000 */
[----:B------:R-:W-:-:S04]  /*43c0*/  IMAD.WIDE R2, R132, 0x10, R6 ;  /* 0x0000001084027825 */ /* 0x000fc800078e0206 */
[----:B------:R-:W-:-:S04]  /*43d0*/  FADD.FTZ R6, R25, R12 ;  /* 0x0000000c19067221 */ /* 0x000fc80000010000 */
[----:B------:R-:W-:Y:S01]  /*43e0*/  FADD.FTZ R7, R6, R13 ;  /* 0x0000000d06077221 */ /* 0x000fe20000010000 */
[----:B-----5:R5:W-:Y:S03]  /*43f0*/  STG.E.128 desc[UR12][R2.64], R40 ;  /* 0x0000002802007986 */ /* 0x020be6000c101d0c */
[----:B------:R-:W-:Y:S01]  /*4400*/  FADD.FTZ R6, R7, R14 ;  /* 0x0000000e07067221 */ /* 0x000fe20000010000 */
[----:B0-----:R-:W-:Y:S04]  /*4410*/  STG.E.128 desc[UR12][R2.64+0x200], R36 ;  /* 0x0002002402007986 */ /* 0x001fe8000c101d0c */
[----:B-1----:R-:W-:Y:S01]  /*4420*/  STG.E.128 desc[UR12][R2.64+0x400], R32 ;  /* 0x0004002002007986 */ /* 0x002fe2000c101d0c */
[----:B----4-:R-:W-:-:S03]  /*4430*/  IMAD.WIDE.U32 R4, R48, UR15, R4 ;  /* 0x0000000f30047c25 */ /* 0x010fc6000f8e0004 */
[----:B---3--:R0:W-:Y:S01]  /*4440*/  STG.E.128 desc[UR12][R2.64+0x600], R44 ;  /* 0x0006002c02007986 */ /* 0x0081e2000c101d0c */
[----:B------:R-:W-:Y:S01]  /*4450*/  BAR.SYNC.DEFER_BLOCKING 0x0 ;  /* 0x0000000000007b1d */ /* 0x000fe20000010000 */
[----:B-----5:R-:W-:-:S07]  /*4460*/  IMAD R40, R48, UR14, RZ ;  /* 0x0000000e30287c24 */ /* 0x020fce000f8e02ff */
[----:B------:R-:W1:Y:S01]  /*4470*/  LDC.64 R42, c[0x0][0x3f0] ;  /* 0x0000fc00ff2a7b82 */ /* 0x000e620000000a00 */
        /* <DEDUP_REMOVED lines=8> */
[----:B------:R-:W4:Y:S04]  /*4500*/  LDS.128 R24, [R133] ;  /* 0x0000000085187984 */ /* 0x000f280000000c00 */
[----:B------:R-:W5:Y:S01]  /*4510*/  LDS.128 R28, [R133+0x200] ;  /* 0x00020000851c7984 */ /* 0x000f620000000c00 */
        /* <DEDUP_REMOVED lines=10> */
[----:B-1----:R-:W-:-:S03]  /*45c0*/  LEA R4, P0, R2, R42, 0x2 ;  /* 0x0000002a02047211 */ /* 0x002fc600078010ff */
[----:B---3--:R-:W-:Y:S01]  /*45d0*/  FADD.FTZ R20, R19, R20 ;  /* 0x0000001413147221 */ /* 0x008fe20000010000 */
[----:B------:R-:W-:Y:S02]  /*45e0*/  LEA.HI.X R5, R2, R43, R3, 0x2, P0 ;  /* 0x0000002b02057211 */ /* 0x000fe400000f1403 */
[----:B------:R-:W-:Y:S01]  /*45f0*/  ISETP.GT.AND P0, PT, R130, 0x1, PT ;  /* 0x000000018200780c */ /* 0x000fe20003f04270 */
[----:B------:R-:W-:Y:S01]  /*4600*/  FADD.FTZ R21, R20, R21 ;  /* 0x0000001514157221 */ /* 0x000fe20000010000 */
[----:B------:R-:W-:Y:S01]  /*4610*/  MOV R130, R50 ;  /* 0x0000003200827202 */ /* 0x000fe20000000f00 */
[----:B--2---:R-:W-:-:S04]  /*4620*/  IMAD.WIDE R132, R132, 0x10, R4 ;  /* 0x0000001084847825 */ /* 0x004fc800078e0204 */
[----:B------:R-:W-:-:S04]  /*4630*/  FADD.FTZ R22, R21, R22 ;  /* 0x0000001615167221 */ /* 0x000fc80000010000 */
[----:B------:R-:W-:Y:S01]  /*4640*/  FADD.FTZ R123, R22, R23 ;  /* 0x00000017167b7221 */ /* 0x000fe20000010000 */
[----:B----4-:R1:W-:Y:S04]  /*4650*/  STG.E.128 desc[UR12][R132.64], R24 ;  /* 0x0000001884007986 */ /* 0x0103e8000c101d0c */
[----:B-----5:R1:W-:Y:S04]  /*4660*/  STG.E.128 desc[UR12][R132.64+0x200], R28 ;  /* 0x0002001c84007986 */ /* 0x0203e8000c101d0c */
[----:B0-----:R1:W-:Y:S04]  /*4670*/  STG.E.128 desc[UR12][R132.64+0x400], R32 ;  /* 0x0004002084007986 */ /* 0x0013e8000c101d0c */
[----:B------:R1:W-:Y:S01]  /*4680*/  STG.E.128 desc[UR12][R132.64+0x600], R36 ;  /* 0x0006002484007986 */ /* 0x0003e2000c101d0c */
[----:B------:R-:W-:Y:S05]  /*4690*/  @P0 BRA `(.L_x_7981) ;  /* 0xffffffc0008c0947 */ /* 0x000fea000383ffff */
.L_x_7941:
        /* <DEDUP_REMOVED lines=26> */
.L_x_7983:
[----:B------:R-:W-:Y:S05]  /*4840*/  BSYNC B0 ;  /* 0x0000000000007941 */ /* 0x000fea0003800000 */
.L_x_7982:
        /* <DEDUP_REMOVED lines=29> */
.L_x_7985:
[----:B------:R-:W3:Y:S02]  /*4a20*/  S2R R15, SR_TID.X ;  /* 0x00000000000f7919 */ /* 0x000ee40000002100 */
.L_x_7986:
[----:B------:R-:W-:Y:S05]  /*4a30*/  BSYNC B0 ;  /* 0x0000000000007941 */ /* 0x000fea0003800000 */
.L_x_7984:
[----:B------:R-:W-:Y:S02]  /*4a40*/  ULDC UR16, c[0x0][0x21c] ;  /* 0x0000870000107ab9 */ /* 0x000fe40000000800 */
[----:B---3--:R-:W-:-:S13]  /*4a50*/  ISETP.GE.AND P0, PT, R15, UR16, PT ;  /* 0x000000100f007c0c */ /* 0x008fda000bf06270 */
[----:B------:R-:W-:Y:S05]  /*4a60*/  @P0 EXIT ;  /* 0x000000000000094d */ /* 0x000fea0003800000 */
[----:B------:R-:W3:Y:S01]  /*4a70*/  S2UR UR5, SR_CgaCtaId ;  /* 0x00000000000579c3 */ /* 0x000ee20000008800 */
        /* <DEDUP_REMOVED lines=8> */
[----:B------:R-:W-:Y:S01]  /*4b00*/  IMAD.WIDE.U32 R2, R0, UR6, RZ ;  /* 0x0000000600027c25 */ /* 0x000fe2000f8e00ff */
[----:B------:R-:W-:Y:S01]  /*4b10*/  ULDC.64 UR6, c[0x0][0x340] ;  /* 0x0000d00000067ab9 */ /* 0x000fe20000000a00 */
[----:B------:R-:W-:-:S02]  /*4b20*/  ULDC.64 UR14, c[0x0][0x3c8] ;  /* 0x0000f200000e7ab9 */ /* 0x000fc40000000a00 */
[C---:B------:R-:W-:Y:S01]  /*4b30*/  IMAD R21, R0.reuse, UR9, R115 ;  /* 0x0000000900157c24 */ /* 0x040fe2000f8e0273 */
[----:B------:R-:W-:Y:S01]  /*4b40*/  IADD3 R23, R3, R23, RZ ;  /* 0x0000001703177210 */ /* 0x000fe20007ffe0ff */
[----:B------:R-:W-:Y:S01]  /*4b50*/  IMAD.WIDE.U32 R4, R0, UR8, RZ ;  /* 0x0000000800047c25 */ /* 0x000fe2000f8e00ff */
[----:B------:R-:W-:-:S04]  /*4b60*/  ULDC.64 UR8, c[0x0][0x3c0] ;  /* 0x0000f00000087ab9 */ /* 0x000fc80000000a00 */
[----:B------:R-:W-:Y:S01]  /*4b70*/  IADD3 R21, R5, R21, RZ ;  /* 0x0000001505157210 */ /* 0x000fe20007ffe0ff */
[----:B---3--:R-:W-:-:S03]  /*4b80*/  ULEA UR4, UR5, UR4, 0x18 ;  /* 0x0000000405047291 */ /* 0x008fc6000f8ec03f */
[----:B------:R-:W-:-:S09]  /*4b90*/  ULDC UR5, c[0x0][0x0] ;  /* 0x0000000000057ab9 */ /* 0x000fd20000000800 */
.L_x_7988:
[----:B------:R-:W-:Y:S02]  /*4ba0*/  LEA R0, R15, UR4, 0x2 ;  /* 0x000000040f007c11 */ /* 0x000fe4000f8e10ff */
[----:B------:R-:W-:Y:S02]  /*4bb0*/  SHF.R.S32.HI R10, RZ, 0x1f, R15 ;  /* 0x0000001fff0a7819 */ /* 0x000fe4000001140f */
[----:B---3--:R-:W-:Y:S01]  /*4bc0*/  MOV R8, R2 ;  /* 0x0000000200087202 */ /* 0x008fe20000000f00 */
[----:B------:R-:W3:Y:S01]  /*4bd0*/  LDS R17, [R0+0x2348] ;  /* 0x0023480000117984 */ /* 0x000ee20000000800 */
[----:B------:R-:W-:Y:S01]  /*4be0*/  MOV R9, R23 ;  /* 0x0000001700097202 */ /* 0x000fe20000000f00 */
[C---:B------:R-:W-:Y:S01]  /*4bf0*/  IMAD R12, R10.reuse, UR6, RZ ;  /* 0x000000060a0c7c24 */ /* 0x040fe2000f8e02ff */
[----:B0-2---:R-:W-:Y:S01]  /*4c00*/  MOV R6, R4 ;  /* 0x0000000400067202 */ /* 0x005fe20000000f00 */
[----:B------:R-:W0:Y:S01]  /*4c10*/  LDS R19, [R0+0x2748] ;  /* 0x0027480000137984 */ /* 0x000e220000000800 */
        /* <DEDUP_REMOVED lines=14> */
[----:B---3--:R3:W-:Y:S04]  /*4d00*/  REDG.E.ADD.F32.FTZ.RN.STRONG.GPU desc[UR12][R8.64], R17 ;  /* 0x00000011080079a6 */ /* 0x0087e8000c10f38c */
[----:B0-----:R3:W-:Y:S02]  /*4d10*/  REDG.E.ADD.F32.FTZ.RN.STRONG.GPU desc[UR12][R12.64], R19 ;  /* 0x000000130c0079a6 */ /* 0x0017e4000c10f38c */
[----:B------:R-:W-:Y:S05]  /*4d20*/  @!P0 BRA `(.L_x_7988) ;  /* 0xfffffffc009c8947 */ /* 0x000fea000383ffff */
[----:B------:R-:W-:Y:S05]  /*4d30*/  BSYNC B0 ;  /* 0x0000000000007941 */ /* 0x000fea0003800000 */
.L_x_7987:
[----:B------:R-:W-:Y:S05]  /*4d40*/  EXIT ;  /* 0x000000000000794d */ /* 0x000fea0003800000 */
.L_x_7989:
        /* <DEDUP_REMOVED lines=11> */
.L_x_10996:


//--------------------- .text._Z25selective_scan_bwd_kernelI32Selective_Scan_bwd_kernel_traitsILi32ELi16ELb1ELb0ELb1ELb0ELb1EffEEv12SSMParamsBwd --------------------------
	.section	.text._Z25selective_scan_bwd_kernelI32Selective_Scan_bwd_kernel_traitsILi32ELi16ELb1ELb0ELb1ELb0ELb1EffEEv12SSMParamsBwd,"ax",@progbits
	.align	128
        .global         _Z25selective_scan_bwd_kernelI32Selective_Scan_bwd_kernel_traitsILi32ELi16ELb1ELb0ELb1ELb0ELb1EffEEv12SSMParamsBwd
        .type           _Z25selective_scan_bwd_kernelI32Selective_Scan_bwd_kernel_traitsILi32ELi16ELb1ELb0ELb1ELb0ELb1EffEEv12SSMParamsBwd,@function
        .size           _Z25selective_scan_bwd_kernelI32Selective_Scan_bwd_kernel_traitsILi32ELi16ELb1ELb0ELb1ELb0ELb1EffEEv12SSMParamsBwd,(.L_x_10997 - _Z25selective_scan_bwd_kernelI32Selective_Scan_bwd_kernel_traitsILi32ELi16ELb1ELb0ELb1ELb0ELb1EffEEv12SSMParamsBwd)
        .other          _Z25selective_scan_bwd_kernelI32Selective_Scan_bwd_kernel_traitsILi32ELi16ELb1ELb0ELb1ELb0ELb1EffEEv12SSMParamsBwd,@"STO_CUDA_ENTRY STV_DEFAULT"
_Z25selective_scan_bwd_kernelI32Selective_Scan_bwd_kernel_traitsILi32ELi16ELb1ELb0ELb1ELb0ELb1EffEEv12SSMParamsBwd:
.text._Z25selective_scan_bwd_kernelI32Selective_Scan_bwd_kernel_traitsILi32ELi16ELb1ELb0ELb1ELb0ELb1EffEEv12SSMParamsBwd:
        /* <DEDUP_REMOVED lines=102> */
[----:B------:R-:W-:Y:S01]  /*0660*/  ISETP.NE.AND.EX P1, PT, R17, RZ, PT, P1 ;  /* 0x000000ff1100720c */ /* 0x000fe20003f25310 */
[C---:B------:R-:W-:Y:S02]  /*0670*/  IMAD.WIDE.U32 R2, R97.reuse, R10, UR4 ;  /* 0x0000000461027e25 */ /* 0x040fe4000f8e000a */
[----:B------:R-:W3:Y:S01]  /*0680*/  @P0 LDC.64 R72, c[0x0][0x310] ;  /* 0x0000c400ff480b82 */ /* 0x000ee20000000a00 */
        /* <DEDUP_REMOVED lines=8> */
[----:B------:R-:W-:Y:S02]  /*0710*/  LEA R88, P4, R87, R88, 0x2 ;  /* 0x0000005857587211 */ /* 0x000fe400078810ff */
[----:B------:R-:W-:Y:S01]  /*0720*/  @P1 LEA R76, P3, R97, R16, 0x2 ;  /* 0x00000010614c1211 */ /* 0x000fe200078610ff */
[----:B------:R-:W-:Y:S01]  /*0730*/  @P0 IMAD R0, R0, R19, RZ ;  /* 0x0000001300000224 */ /* 0x000fe200078e02ff */
[----:B------:R-:W-:Y:S02]  /*0740*/  IADD3 R10, R5, R11, RZ ;  /* 0x0000000b050a7210 */ /* 0x000fe40007ffe0ff */
[----:B------:R-:W-:Y:S01]  /*0750*/  @P1 LEA.HI.X R77, R97, R17, R98, 0x2, P3 ;  /* 0x00000011614d1211 */ /* 0x000fe200018f1462 */
[----:B--2---:R-:W-:Y:S01]  /*0760*/  @P0 IMAD R3, R0, R13, RZ ;  /* 0x0000000d00030224 */ /* 0x004fe200078e02ff */
[----:B------:R-:W-:Y:S02]  /*0770*/  LEA.HI.X R87, R87, R89, R8, 0x2, P4 ;  /* 0x0000005957577211 */ /* 0x000fe400020f1408 */
[----:B0-----:R-:W-:-:S02]  /*0780*/  LEA R84, P3, R7, R82, 0x2 ;  /* 0x0000005207547211 */ /* 0x001fc400078610ff */
[----:B------:R-:W-:Y:S02]  /*0790*/  IADD3.X R2, R9, R10, RZ, P5, !PT ;  /* 0x0000000a09027210 */ /* 0x000fe40002ffe4ff */
[----:B------:R-:W-:Y:S02]  /*07a0*/  LEA R86, P1, R85, R20, 0x2 ;  /* 0x0000001455567211 */ /* 0x000fe400078210ff */
[----:B------:R-:W-:Y:S01]  /*07b0*/  LEA R82, P4, R81, R22, 0x2 ;  /* 0x0000001651527211 */ /* 0x000fe200078810ff */
[----:B------:R-:W-:Y:S01]  /*07c0*/  HFMA2.MMA R91, -RZ, RZ, 0, 0 ;  /* 0x00000000ff5b7435 */ /* 0x000fe200000001ff */
[----:B---3--:R-:W-:Y:S01]  /*07d0*/  @P0 IMAD.WIDE R72, R3, 0x8, R72 ;  /* 0x0000000803480825 */ /* 0x008fe200078e0248 */
[----:B------:R-:W-:Y:S02]  /*07e0*/  LEA.HI.X R85, R85, R21, R6, 0x2, P1 ;  /* 0x0000001555557211 */ /* 0x000fe400008f1406 */
[----:B------:R-:W-:Y:S02]  /*07f0*/  @!P0 CS2R R72, SRZ ;  /* 0x0000000000488805 */ /* 0x000fe4000001ff00 */
[----:B------:R-:W-:-:S02]  /*0800*/  LEA.HI.X R83, R7, R83, R4, 0x2, P3 ;  /* 0x0000005307537211 */ /* 0x000fc400018f1404 */
        /* <DEDUP_REMOVED lines=9> */
[----:B------:R-:W-:-:S06]  /*08a0*/  UMOV UR4, URZ ;  /* 0x0000003f00047c82 */ /* 0x000fcc0008000000 */
.L_x_8030:
[----:B------:R-:W-:Y:S01]  /*08b0*/  BAR.SYNC.DEFER_BLOCKING 0x0 ;  /* 0x0000000000007b1d */ /* 0x000fe20000010000 */
[----:B0-----:R-:W-:Y:S02]  /*08c0*/  SHF.L.U32 R0, R90, 0x2, RZ ;  /* 0x000000025a007819 */ /* 0x001fe400000006ff */
[----:B------:R-:W-:Y:S02]  /*08d0*/  MOV R4, R88 ;  /* 0x0000005800047202 */ /* 0x000fe40000000f00 */
[----:B---3--:R-:W-:Y:S02]  /*08e0*/  LOP3.LUT R3, R0, 0xffffff80, RZ, 0xc0, !PT ;  /* 0xffffff8000037812 */ /* 0x008fe400078ec0ff */
[----:B------:R-:W-:Y:S01]  /*08f0*/  MOV R5, R87 ;  /* 0x0000005700057202 */ /* 0x000fe20000000f00 */
[----:B------:R-:W0:Y:S01]  /*0900*/  S2UR UR6, SR_CgaCtaId ;  /* 0x00000000000679c3 */ /* 0x000e220000008800 */
[----:B------:R-:W-:-:S05]  /*0910*/  LOP3.LUT R2, R3, 0x1f, R90, 0xf8, !PT ;  /* 0x0000001f03027812 */ /* 0x000fca00078ef85a */
[----:B------:R-:W-:Y:S01]  /*0920*/  IMAD.WIDE R4, R2, 0x10, R4 ;  /* 0x0000001002047825 */ /* 0x000fe200078e0204 */
[----:B------:R-:W-:Y:S01]  /*0930*/  UMOV UR5, 0x400 ;  /* 0x0000040000057882 */ /* 0x000fe20000000000 */
[----:B------:R-:W2:Y:S03]  /*0940*/  LDC R78, c[0x0][0x224] ;  /* 0x00008900ff4e7b82 */ /* 0x000ea60000000800 */
[----:B------:R-:W3:Y:S05]  /*0950*/  LDG.E.128 R8, desc[UR12][R4.64] ;  /* 0x0000000c04087981 */ /* 0x000eea000c1e1d00 */
[----:B------:R-:W4:Y:S01]  /*0960*/  LDC.64 R44, c[0x0][0x2a0] ;  /* 0x0000a800ff2c7b82 */ /* 0x000f220000000a00 */
[----:B------:R-:W4:Y:S04]  /*0970*/  LDG.E.128 R24, desc[UR12][R4.64+0x200] ;  /* 0x0002000c04187981 */ /* 0x000f28000c1e1d00 */
[----:B------:R-:W4:Y:S03]  /*0980*/  LDG.E.128 R28, desc[UR12][R4.64+0x400] ;  /* 0x0004000c041c7981 */ /* 0x000f26000c1e1d00 */
[----:B------:R-:W4:Y:S01]  /*0990*/  LDC.64 R46, c[0x0][0x318] ;  /* 0x0000c600ff2e7b82 */ /* 0x000f220000000a00 */
[----:B------:R1:W4:Y:S01]  /*09a0*/  LDG.E.128 R32, desc[UR12][R4.64+0x600] ;  /* 0x0006000c04207981 */ /* 0x000322000c1e1d00 */
[----:B0-----:R-:W-:Y:S01]  /*09b0*/  ULEA UR5, UR6, UR5, 0x18 ;  /* 0x0000000506057291 */ /* 0x001fe2000f8ec03f */
[----:B--2---:R-:W-:-:S02]  /*09c0*/  LEA R78, R78, UR4, 0x9 ;  /* 0x000000044e4e7c11 */ /* 0x004fc4000f8e48ff */
[----:B------:R-:W-:-:S03]  /*09d0*/  ULDC.64 UR6, c[0x0][0x2a8] ;  /* 0x0000aa0000067ab9 */ /* 0x000fc60000000a00 */
[----:B------:R-:W0:Y:S01]  /*09e0*/  LDC.64 R132, c[0x0][0x398] ;  /* 0x0000e600ff847b82 */ /* 0x000e220000000a00 */
[C---:B-1----:R-:W-:Y:S02]  /*09f0*/  LEA R0, R89.reuse, UR5, 0x4 ;  /* 0x0000000559007c11 */ /* 0x042fe4000f8e20ff */
[----:B------:R-:W-:Y:S02]  /*0a00*/  LEA R114, R89, UR5, 0x6 ;  /* 0x0000000559727c11 */ /* 0x000fe4000f8e30ff */
[----:B------:R-:W-:Y:S02]  /*0a10*/  MOV R4, R86 ;  /* 0x0000005600047202 */ /* 0x000fe40000000f00 */
[----:B------:R-:W-:-:S03]  /*0a20*/  MOV R5, R85 ;  /* 0x0000005500057202 */ /* 0x000fc60000000f00 */
[----:B------:R-:W-:Y:S01]  /*0a30*/  IMAD.WIDE R4, R2, 0x10, R4 ;  /* 0x0000001002047825 */ /* 0x000fe200078e0204 */
[----:B---3--:R-:W-:Y:S04]  /*0a40*/  STS.128 [R0], R8 ;  /* 0x0000000800007388 */ /* 0x008fe80000000c00 */
[----:B----4-:R-:W-:Y:S04]  /*0a50*/  STS.128 [R0+0x200], R24 ;  /* 0x0002001800007388 */ /* 0x010fe80000000c00 */
        /* <DEDUP_REMOVED lines=11> */
[----:B------:R1:W4:Y:S02]  /*0b10*/  LDG.E.128 R40, desc[UR12][R4.64+0x600] ;  /* 0x0006000c04287981 */ /* 0x000324000c1e1d00 */
[----:B-1----:R-:W-:-:S02]  /*0b20*/  MOV R4, R84 ;  /* 0x0000005400047202 */ /* 0x002fc40000000f00 */
[----:B------:R-:W-:-:S03]  /*0b30*/  MOV R5, R83 ;  /* 0x0000005300057202 */ /* 0x000fc60000000f00 */
[----:B------:R-:W-:Y:S01]  /*0b40*/  IMAD.WIDE R24, R2, 0x10, R4 ;  /* 0x0000001002187825 */ /* 0x000fe200078e0204 */
[----:B---3--:R1:W-:Y:S04]  /*0b50*/  STS.128 [R0], R28 ;  /* 0x0000001c00007388 */ /* 0x0083e80000000c00 */
        /* <DEDUP_REMOVED lines=12> */
[----:B----4-:R1:W4:Y:S01]  /*0c20*/  LDG.E.128 R40, desc[UR12][R24.64+0x600] ;  /* 0x0006000c18287981 */ /* 0x010322000c1e1d00 */
[----:B------:R-:W-:Y:S01]  /*0c30*/  IMAD R26, R98, UR6, RZ ;  /* 0x00000006621a7c24 */ /* 0x000fe2000f8e02ff */
[----:B------:R-:W-:-:S03]  /*0c40*/  SHF.R.S32.HI R79, RZ, 0x1f, R78 ;  /* 0x0000001fff4f7819 */ /* 0x000fc6000001144e */
[C---:B------:R-:W-:Y:S02]  /*0c50*/  IMAD R3, R97.reuse, UR7, R26 ;  /* 0x0000000761037c24 */ /* 0x040fe4000f8e021a */
[----:B------:R-:W-:Y:S01]  /*0c60*/  IMAD.WIDE.U32 R26, R97, UR6, R78 ;  /* 0x00000006611a7c25 */ /* 0x000fe2000f8e004e */
[----:B------:R-:W-:-:S03]  /*0c70*/  ULDC.64 UR6, c[0x0][0x2b8] ;  /* 0x0000ae0000067ab9 */ /* 0x000fc60000000a00 */
[----:B-1----:R-:W-:Y:S01]  /*0c80*/  IMAD R24, R44, UR14, RZ ;  /* 0x0000000e2c187c24 */ /* 0x002fe2000f8e02ff */
[----:B------:R-:W-:-:S03]  /*0c90*/  IADD3 R27, R27, R3, RZ ;  /* 0x000000031b1b7210 */ /* 0x000fc60007ffe0ff */
[----:B------:R-:W-:Y:S02]  /*0ca0*/  IMAD R3, R45, UR15, R24 ;  /* 0x0000000f2d037c24 */ /* 0x000fe4000f8e0218 */
[----:B------:R-:W-:Y:S02]  /*0cb0*/  IMAD.WIDE.U32 R24, R44, UR15, R26 ;  /* 0x0000000f2c187c25 */ /* 0x000fe4000f8e001a */
[----:B------:R-:W1:Y:S03]  /*0cc0*/  LDC.64 R44, c[0x0][0x308] ;  /* 0x0000c200ff2c7b82 */ /* 0x000e660000000a00 */
[----:B------:R-:W-:Y:S02]  /*0cd0*/  IADD3 R3, R25, R3, RZ ;  /* 0x0000000319037210 */ /* 0x000fe40007ffe0ff */
[----:B------:R-:W-:-:S04]  /*0ce0*/  LEA R26, P0, R24, R46, 0x2 ;  /* 0x0000002e181a7211 */ /* 0x000fc800078010ff */
[----:B------:R-:W-:-:S03]  /*0cf0*/  LEA.HI.X R27, R24, R47, R3, 0x2, P0 ;  /* 0x0000002f181b7211 */ /* 0x000fc600000f1403 */
[----:B------:R-:W-:Y:S01]  /*0d00*/  IMAD.WIDE R24, R2, 0x10, R26 ;  /* 0x0000001002187825 */ /* 0x000fe200078e021a */
[----:B------:R-:W-:Y:S04]  /*0d10*/  STS.128 [R0], R28 ;  /* 0x0000001c00007388 */ /* 0x000fe80000000c00 */
[----:B--2---:R-:W-:Y:S04]  /*0d20*/  STS.128 [R0+0x200], R32 ;  /* 0x0002002000007388 */ /* 0x004fe80000000c00 */
[----:B---3--:R2:W-:Y:S04]  /*0d30*/  STS.128 [R0+0x400], R36 ;  /* 0x0004002400007388 */ /* 0x0085e80000000c00 */
[----:B----4-:R3:W-:Y:S01]  /*0d40*/  STS.128 [R0+0x600], R40 ;  /* 0x0006002800007388 */ /* 0x0107e20000000c00 */
[----:B------:R-:W-:-:S03]  /*0d50*/  NOP ;  /* 0x0000000000007918 */ /* 0x000fc60000000000 */
[----:B------:R-:W-:Y:S04]  /*0d60*/  LDS.128 R100, [R114] ;  /* 0x0000000072647984 */ /* 0x000fe80000000c00 */
[----:B------:R-:W-:Y:S01]  /*0d70*/  LDS.128 R124, [R114+0x10] ;  /* 0x00001000727c7984 */ /* 0x000fe20000000c00 */
[----:B--2---:R-:W2:Y:S03]  /*0d80*/  LDC.64 R38, c[0x0][0x2b0] ;  /* 0x0000ac00ff267b82 */ /* 0x004ea60000000a00 */
[----:B------:R-:W-:Y:S04]  /*0d90*/  LDS.128 R120, [R114+0x20] ;  /* 0x0000200072787984 */ /* 0x000fe80000000c00 */
[----:B------:R-:W-:Y:S01]  /*0da0*/  LDS.128 R68, [R114+0x30] ;  /* 0x0000300072447984 */ /* 0x000fe20000000c00 */
[----:B------:R-:W-:Y:S06]  /*0db0*/  BAR.SYNC.DEFER_BLOCKING 0x0 ;  /* 0x0000000000007b1d */ /* 0x000fec0000010000 */
[----:B------:R-:W4:Y:S04]  /*0dc0*/  LDG.E.128 R28, desc[UR12][R24.64+-0x800] ;  /* 0xfff8000c181c7981 */ /* 0x000f28000c1e1d00 */
[----:B------:R-:W3:Y:S04]  /*0dd0*/  LDG.E.128 R32, desc[UR12][R24.64+-0x600] ;  /* 0xfffa000c18207981 */ /* 0x000ee8000c1e1d00 */
[----:B------:R-:W3:Y:S04]  /*0de0*/  LDG.E.128 R48, desc[UR12][R24.64+-0x400] ;  /* 0xfffc000c18307981 */ /* 0x000ee8000c1e1d00 */
[----:B------:R0:W3:Y:S01]  /*0df0*/  LDG.E.128 R52, desc[UR12][R24.64+-0x200] ;  /* 0xfffe000c18347981 */ /* 0x0000e2000c1e1d00 */
[----:B------:R-:W-:-:S02]  /*0e00*/  IMAD R26, R98, UR6, RZ ;  /* 0x00000006621a7c24 */ /* 0x000fc4000f8e02ff */
[----:B--2---:R-:W-:Y:S02]  /*0e10*/  IMAD R36, R38, UR14, RZ ;  /* 0x0000000e26247c24 */ /* 0x004fe4000f8e02ff */
[C---:B------:R-:W-:Y:S02]  /*0e20*/  IMAD R3, R97.reuse, UR7, R26 ;  /* 0x0000000761037c24 */ /* 0x040fe4000f8e021a */
[----:B------:R-:W-:Y:S01]  /*0e30*/  IMAD.WIDE.U32 R26, R97, UR6, R78 ;  /* 0x00000006611a7c25 */ /* 0x000fe2000f8e004e */
[----:B------:R-:W-:-:S04]  /*0e40*/  ULDC.64 UR6, c[0x0][0x3a0] ;  /* 0x0000e80000067ab9 */ /* 0x000fc80000000a00 */
[----:B------:R-:W-:Y:S01]  /*0e50*/  IADD3 R27, R27, R3, RZ ;  /* 0x000000031b1b7210 */ /* 0x000fe20007ffe0ff */
[----:B------:R-:W-:Y:S02]  /*0e60*/  IMAD R3, R39, UR15, R36 ;  /* 0x0000000f27037c24 */ /* 0x000fe4000f8e0224 */
[----:B0-----:R-:W-:-:S05]  /*0e70*/  IMAD.WIDE.U32 R24, R38, UR15, R26 ;  /* 0x0000000f26187c25 */ /* 0x001fca000f8e001a */
[----:B------:R-:W-:Y:S02]  /*0e80*/  IADD3 R3, R25, R3, RZ ;  /* 0x0000000319037210 */ /* 0x000fe40007ffe0ff */
[----:B-1----:R-:W-:-:S04]  /*0e90*/  LEA R44, P0, R24, R44, 0x2 ;  /* 0x0000002c182c7211 */ /* 0x002fc800078010ff */
[----:B------:R-:W-:-:S03]  /*0ea0*/  LEA.HI.X R45, R24, R45, R3, 0x2, P0 ;  /* 0x0000002d182d7211 */ /* 0x000fc600000f1403 */
[----:B------:R-:W-:Y:S01]  /*0eb0*/  IMAD.WIDE R44, R2, 0x10, R44 ;  /* 0x00000010022c7825 */ /* 0x000fe200078e022c */
[----:B----4-:R0:W-:Y:S04]  /*0ec0*/  STS.128 [R0], R28 ;  /* 0x0000001c00007388 */ /* 0x0101e80000000c00 */
[----:B---3--:R1:W-:Y:S04]  /*0ed0*/  STS.128 [R0+0x200], R32 ;  /* 0x0002002000007388 */ /* 0x0083e80000000c00 */
[----:B------:R-:W-:Y:S04]  /*0ee0*/  STS.128 [R0+0x400], R48 ;  /* 0x0004003000007388 */ /* 0x000fe80000000c00 */
        /* <DEDUP_REMOVED lines=16> */
[----:B------:R-:W-:Y:S01]  /*0ff0*/  IMAD R128, R98, UR6, RZ ;  /* 0x0000000662807c24 */ /* 0x000fe2000f8e02ff */
[----:B------:R-:W1:Y:S01]  /*1000*/  MUFU.EX2 R3, R3 ;  /* 0x0000000300037308 */ /* 0x000e620000000800 */
[----:B------:R-:W-:Y:S01]  /*1010*/  FMUL.FTZ R50, R111, -1.4426950216293334961 ;  /* 0xbfb8aa3b6f327820 */ /* 0x000fe20000410000 */
[----:B----4-:R-:W-:Y:S01]  /*1020*/  FMUL.FTZ R52, R117, -1.4426950216293334961 ;  /* 0xbfb8aa3b75347820 */ /* 0x010fe20000410000 */
        /* <DEDUP_REMOVED lines=8> */
[----:B------:R-:W-:Y:S01]  /*10b0*/  FMUL.FTZ R115, R107, -1.4426950216293334961 ;  /* 0xbfb8aa3b6b737820 */ /* 0x000fe20000410000 */
[----:B------:R-:W-:-:S04]  /*10c0*/  FMUL.FTZ R55, R104, -1.4426950216293334961 ;  /* 0xbfb8aa3b68377820 */ /* 0x000fc80000410000 */
[----:B------:R-:W2:Y:S01]  /*10d0*/  MUFU.EX2 R47, R47 ;  /* 0x0000002f002f7308 */ /* 0x000ea20000000800 */
[----:B-1----:R-:W-:-:S07]  /*10e0*/  FADD.FTZ R3, R3, 1 ;  /* 0x3f80000003037421 */ /* 0x002fce0000010000 */
[----:B------:R-:W1:Y:S01]  /*10f0*/  MUFU.EX2 R48, R48 ;  /* 0x0000003000307308 */ /* 0x000e620000000800 */
[----:B0-----:R-:W-:-:S07]  /*1100*/  FADD.FTZ R46, R46, 1 ;  /* 0x3f8000002e2e7421 */ /* 0x001fce0000010000 */
[----:B------:R-:W0:Y:S01]  /*1110*/  MUFU.EX2 R49, R49 ;  /* 0x0000003100317308 */ /* 0x000e220000000800 */
[----:B--2---:R-:W-:-:S07]  /*1120*/  FADD.FTZ R47, R47, 1 ;  /* 0x3f8000002f2f7421 */ /* 0x004fce0000010000 */
[----:B------:R-:W2:Y:S01]  /*1130*/  MUFU.RCP R3, R3 ;  /* 0x0000000300037308 */ /* 0x000ea20000001000 */
[----:B-1----:R-:W-:-:S07]  /*1140*/  FADD.FTZ R48, R48, 1 ;  /* 0x3f80000030307421 */ /* 0x002fce0000010000 */
[----:B------:R-:W1:Y:S01]  /*1150*/  MUFU.RCP R46, R46 ;  /* 0x0000002e002e7308 */ /* 0x000e620000001000 */
[----:B0-----:R-:W-:-:S07]  /*1160*/  FADD.FTZ R49, R49, 1 ;  /* 0x3f80000031317421 */ /* 0x001fce0000010000 */
[----:B------:R-:W0:Y:S01]  /*1170*/  MUFU.RCP R47, R47 ;  /* 0x0000002f002f7308 */ /* 0x000e220000001000 */
[----:B--2---:R-:W-:-:S07]  /*1180*/  FMUL.FTZ R135, R24, R3 ;  /* 0x0000000318877220 */ /* 0x004fce0000410000 */
[----:B------:R-:W2:Y:S01]  /*1190*/  MUFU.RCP R48, R48 ;  /* 0x0000003000307308 */ /* 0x000ea20000001000 */
[----:B-1----:R-:W-:-:S07]  /*11a0*/  FMUL.FTZ R134, R25, R46 ;  /* 0x0000002e19867220 */ /* 0x002fce0000410000 */
[----:B------:R-:W1:Y:S01]  /*11b0*/  MUFU.EX2 R45, R45 ;  /* 0x0000002d002d7308 */ /* 0x000e620000000800 */
[----:B0-----:R-:W-:-:S07]  /*11c0*/  FMUL.FTZ R149, R26, R47 ;  /* 0x0000002f1a957220 */ /* 0x001fce0000410000 */
[----:B------:R-:W0:Y:S01]  /*11d0*/  MUFU.EX2 R44, R44 ;  /* 0x0000002c002c7308 */ /* 0x000e220000000800 */
[----:B--2---:R-:W-:-:S07]  /*11e0*/  FMUL.FTZ R148, R27, R48 ;  /* 0x000000301b947220 */ /* 0x004fce0000410000 */
[----:B------:R-:W2:Y:S01]  /*11f0*/  MUFU.EX2 R50, R50 ;  /* 0x0000003200327308 */ /* 0x000ea20000000800 */
[----:B-1----:R-:W-:-:S07]  /*1200*/  FADD.FTZ R45, R45, 1 ;  /* 0x3f8000002d2d7421 */ /* 0x002fce0000010000 */
[----:B------:R-:W-:Y:S01]  /*1210*/  MUFU.RCP R113, R49 ;  /* 0x0000003100717308 */ /* 0x000fe20000001000 */
[----:B0-----:R-:W-:-:S07]  /*1220*/  FADD.FTZ R44, R44, 1 ;  /* 0x3f8000002c2c7421 */ /* 0x001fce0000010000 */
[----:B------:R-:W-:Y:S01]  /*1230*/  MUFU.EX2 R130, R112 ;  /* 0x0000007000827308 */ /* 0x000fe20000000800 */
[----:B--2---:R-:W-:-:S07]  /*1240*/  FADD.FTZ R50, R50, 1 ;  /* 0x3f80000032327421 */ /* 0x004fce0000010000 */
[----:B------:R-:W0:Y:S08]  /*1250*/  MUFU.EX2 R52, R52 ;  /* 0x0000003400347308 */ /* 0x000e300000000800 */
[----:B------:R-:W1:Y:S08]  /*1260*/  MUFU.EX2 R53, R53 ;  /* 0x0000003500357308 */ /* 0x000e700000000800 */
[----:B------:R-:W2:Y:S01]  /*1270*/  MUFU.EX2 R54, R54 ;  /* 0x0000003600367308 */ /* 0x000ea20000000800 */
[----:B0-----:R-:W-:-:S07]  /*1280*/  FADD.FTZ R52, R52, 1 ;  /* 0x3f80000034347421 */ /* 0x001fce0000010000 */
[----:B------:R-:W0:Y:S01]  /*1290*/  MUFU.EX2 R51, R51 ;  /* 0x0000003300337308 */ /* 0x000e220000000800 */
[----:B-1----:R-:W-:-:S07]  /*12a0*/  FADD.FTZ R53, R53, 1 ;  /* 0x3f80000035357421 */ /* 0x002fce0000010000 */
[----:B------:R1:W-:Y:S01]  /*12b0*/  MUFU.RCP R151, R45 ;  /* 0x0000002d00977308 */ /* 0x0003e20000001000 */
[----:B--2---:R-:W-:-:S07]  /*12c0*/  FADD.FTZ R54, R54, 1 ;  /* 0x3f80000036367421 */ /* 0x004fce0000010000 */
[----:B------:R-:W-:Y:S01]  /*12d0*/  MUFU.RCP R112, R44 ;  /* 0x0000002c00707308 */ /* 0x000fe20000001000 */
[----:B-1----:R-:W-:Y:S01]  /*12e0*/  FADD.FTZ R45, R130, 1 ;  /* 0x3f800000822d7421 */ /* 0x002fe20000010000 */
[----:B0-----:R-:W-:-:S06]  /*12f0*/  FADD.FTZ R51, R51, 1 ;  /* 0x3f80000033337421 */ /* 0x001fcc0000010000 */
[----:B------:R-:W0:Y:S08]  /*1300*/  MUFU.RCP R150, R50 ;  /* 0x0000003200967308 */ /* 0x000e300000001000 */
[----:B------:R-:W1:Y:S08]  /*1310*/  MUFU.EX2 R99, R99 ;  /* 0x0000006300637308 */ /* 0x000e700000000800 */
[----:B------:R-:W-:Y:S01]  /*1320*/  MUFU.EX2 R137, R115 ;  /* 0x0000007300897308 */ /* 0x000fe20000000800 */
[----:B0-----:R-:W-:-:S04]  /*1330*/  FADD.FTZ R44, -R150, 1 ;  /* 0x3f800000962c7421 */ /* 0x001fc80000010100 */
[----:B------:R-:W-:-:S03]  /*1340*/  FFMA.FTZ R44, R111, R44, 1 ;  /* 0x3f8000006f2c7423 */ /* 0x000fc6000001002c */
[----:B------:R-:W0:Y:S01]  /*1350*/  MUFU.EX2 R55, R55 ;  /* 0x0000003700377308 */ /* 0x000e220000000800 */
[----:B-1----:R-:W-:-:S07]  /*1360*/  FADD.FTZ R99, R99, 1 ;  /* 0x3f80000063637421 */ /* 0x002fce0000010000 */
[----:B------:R-:W-:Y:S08]  /*1370*/  MUFU.RCP R152, R52 ;  /* 0x0000003400987308 */ /* 0x000ff00000001000 */
[----:B------:R-:W1:Y:S01]  /*1380*/  MUFU.RCP R153, R53 ;  /* 0x0000003500997308 */ /* 0x000e620000001000 */
[----:B0-----:R-:W-:-:S07]  /*1390*/  FADD.FTZ R55, R55, 1 ;  /* 0x3f80000037377421 */ /* 0x001fce0000010000 */
[----:B------:R-:W0:Y:S08]  /*13a0*/  MUFU.RCP R154, R54 ;  /* 0x00000036009a7308 */ /* 0x000e300000001000 */
[----:B------:R-:W2:Y:S08]  /*13b0*/  MUFU.RCP R115, R51 ;  /* 0x0000003300737308 */ /* 0x000eb00000001000 */
[----:B------:R3:W-:Y:S08]  /*13c0*/  MUFU.RCP R157, R45 ;  /* 0x0000002d009d7308 */ /* 0x0007f00000001000 */
[----:B------:R4:W2:Y:S01]  /*13d0*/  MUFU.RCP R156, R99 ;  /* 0x00000063009c7308 */ /* 0x0008a20000001000 */
[----:B---3--:R-:W-:-:S07]  /*13e0*/  FADD.FTZ R45, R137, 1 ;  /* 0x3f800000892d7421 */ /* 0x008fce0000010000 */
[----:B------:R3:W3:Y:S01]  /*13f0*/  MUFU.RCP R158, R45 ;  /* 0x0000002d009e7308 */ /* 0x0006e20000001000 */
[----:B----4-:R-:W-:-:S07]  /*1400*/  FMUL.FTZ R99, R101, R134 ;  /* 0x0000008665637220 */ /* 0x010fce0000410000 */
[----:B------:R-:W4:Y:S01]  /*1410*/  MUFU.RCP R155, R55 ;  /* 0x00000037009b7308 */ /* 0x000f220000001000 */
[----:B------:R1:W-:Y:S04]  /*1420*/  STS.128 [R0], R40 ;  /* 0x0000002800007388 */ /* 0x0003e80000000c00 */
[----:B------:R-:W-:Y:S04]  /*1430*/  STS.128 [R0+0x200], R36 ;  /* 0x0002002400007388 */ /* 0x000fe80000000c00 */
[----:B------:R0:W-:Y:S04]  /*1440*/  STS.128 [R0+0x400], R28 ;  /* 0x0004001c00007388 */ /* 0x0001e80000000c00 */
[----:B------:R-:W-:Y:S01]  /*1450*/  STS.128 [R0+0x600], R32 ;  /* 0x0006002000007388 */ /* 0x000fe20000000c00 */
[----:B------:R-:W-:-:S03]  /*1460*/  NOP ;  /* 0x0000000000007918 */ /* 0x000fc60000000000 */
[----:B------:R-:W2:Y:S01]  /*1470*/  LDS.128 R36, [R114] ;  /* 0x0000000072247984 */ /* 0x000ea20000000c00 */
[----:B-1----:R-:W1:Y:S03]  /*1480*/  LDC.64 R40, c[0x0][0x3e8] ;  /* 0x0000fa00ff287b82 */ /* 0x002e660000000a00 */
[----:B------:R-:W3:Y:S01]  /*1490*/  LDS.128 R32, [R114+0x10] ;  /* 0x0000100072207984 */ /* 0x000ee20000000c00 */
[C---:B0-----:R-:W-:Y:S02]  /*14a0*/  IMAD R31, R97.reuse, UR7, R128 ;  /* 0x00000007611f7c24 */ /* 0x041fe4000f8e0280 */
[----:B------:R-:W-:Y:S01]  /*14b0*/  IMAD.WIDE.U32 R28, R97, UR6, R78 ;  /* 0x00000006611c7c25 */ /* 0x000fe2000f8e004e */
[----:B------:R-:W-:-:S03]  /*14c0*/  ULDC.64 UR6, c[0x0][0x320] ;  /* 0x0000c80000067ab9 */ /* 0x000fc60000000a00 */
[----:B------:R-:W-:Y:S01]  /*14d0*/  IMAD R30, R132, UR14, RZ ;  /* 0x0000000e841e7c24 */ /* 0x000fe2000f8e02ff */
[----:B------:R-:W-:-:S03]  /*14e0*/  IADD3 R29, R29, R31, RZ ;  /* 0x0000001f1d1d7210 */ /* 0x000fc60007ffe0ff */
[----:B------:R-:W-:Y:S02]  /*14f0*/  IMAD R31, R133, UR15, R30 ;  /* 0x0000000f851f7c24 */ /* 0x000fe4000f8e021e */
[----:B------:R-:W-:-:S05]  /*1500*/  IMAD.WIDE.U32 R28, R132, UR15, R28 ;  /* 0x0000000f841c7c25 */ /* 0x000fca000f8e001c */
[----:B------:R-:W-:Y:S01]  /*1510*/  IADD3 R30, R29, R31, RZ ;  /* 0x0000001f1d1e7210 */ /* 0x000fe20007ffe0ff */
[----:B------:R-:W-:Y:S01]  /*1520*/  FADD.FTZ R29, -R3, 1 ;  /* 0x3f800000031d7421 */ /* 0x000fe20000010100 */
[----:B-1----:R-:W-:-:S04]  /*1530*/  LEA R132, P0, R28, R40, 0x2 ;  /* 0x000000281c847211 */ /* 0x002fc800078010ff */
[----:B------:R-:W-:Y:S01]  /*1540*/  LEA.HI.X R133, R28, R41, R30, 0x2, P0 ;  /* 0x000000291c857211 */ /* 0x000fe200000f141e */
[----:B------:R-:W-:Y:S01]  /*1550*/  FADD.FTZ R28, -R46, 1 ;  /* 0x3f8000002e1c7421 */ /* 0x000fe20000010100 */
[----:B------:R-:W-:Y:S01]  /*1560*/  FFMA.FTZ R41, R24, R29, 1 ;  /* 0x3f80000018297423 */ /* 0x000fe2000001001d */
[----:B------:R-:W-:Y:S01]  /*1570*/  FADD.FTZ R29, -R47, 1 ;  /* 0x3f8000002f1d7421 */ /* 0x000fe20000010100 */
[----:B------:R-:W-:Y:S01]  /*1580*/  ISETP.NE.U32.AND P0, PT, RZ, UR6, PT ;  /* 0x00000006ff007c0c */ /* 0x000fe2000bf05070 */
[----:B------:R-:W-:Y:S01]  /*1590*/  FFMA.FTZ R40, R25, R28, 1 ;  /* 0x3f80000019287423 */ /* 0x000fe2000001001c */
[----:B------:R-:W-:Y:S01]  /*15a0*/  FADD.FTZ R28, -R48, 1 ;  /* 0x3f800000301c7421 */ /* 0x000fe20000010100 */
[----:B------:R-:W-:Y:S01]  /*15b0*/  FFMA.FTZ R25, R26, R29, 1 ;  /* 0x3f8000001a197423 */ /* 0x000fe2000001001d */
[----:B------:R-:W-:Y:S01]  /*15c0*/  IMAD.WIDE R132, R2, 0x10, R132 ;  /* 0x0000001002847825 */ /* 0x000fe200078e0284 */
[----:B------:R-:W-:-:S03]  /*15d0*/  ISETP.NE.AND.EX P0, PT, RZ, UR7, PT, P0 ;  /* 0x00000007ff007c0c */ /* 0x000fc6000bf05300 */
[----:B------:R-:W-:Y:S01]  /*15e0*/  FFMA.FTZ R42, R27, R28, 1 ;  /* 0x3f8000001b2a7423 */ /* 0x000fe2000001001c */
[----:B--2---:R-:W-:Y:S01]  /*15f0*/  FMUL.FTZ R24, R100, R36 ;  /* 0x0000002464187220 */ /* 0x004fe20000410000 */
        /* <DEDUP_REMOVED lines=19> */
[----:B------:R-:W1:Y:S01]  /*1730*/  LDS.128 R24, [R114+0x30] ;  /* 0x0000300072187984 */ /* 0x000e620000000c00 */
[C---:B------:R-:W-:Y:S01]  /*1740*/  FADD.FTZ R3, -R151.reuse, 1 ;  /* 0x3f80000097037421 */ /* 0x040fe20000010100 */
        /* <DEDUP_REMOVED lines=9> */
[----:B------:R-:W-:Y:S01]  /*17e0*/  FADD.FTZ R41, -R153, 1 ;  /* 0x3f80000099297421 */ /* 0x000fe20000010100 */
[----:B------:R-:W-:Y:S01]  /*17f0*/  FADD.FTZ R44, -R154, 1 ;  /* 0x3f8000009a2c7421 */ /* 0x000fe20000010100 */
[----:B------:R-:W-:Y:S01]  /*1800*/  BAR.SYNC.DEFER_BLOCKING 0x0 ;  /* 0x0000000000007b1d */ /* 0x000fe20000010000 */
[----:B------:R-:W-:Y:S01]  /*1810*/  FMUL.FTZ R137, R3, R40 ;  /* 0x0000002803897220 */ /* 0x000fe20000410000 */
[----:B------:R-:W-:Y:S01]  /*1820*/  FADD.FTZ R40, -R152, 1 ;  /* 0x3f80000098287421 */ /* 0x000fe20000010100 */
[----:B------:R-:W-:Y:S01]  /*1830*/  FFMA.FTZ R43, R118, R41, 1 ;  /* 0x3f800000762b7423 */ /* 0x000fe20000010029 */
[----:B------:R-:W-:Y:S01]  /*1840*/  FFMA.FTZ R46, R119, R44, 1 ;  /* 0x3f800000772e7423 */ /* 0x000fe2000001002c */
[----:B------:R-:W-:Y:S01]  /*1850*/  FADD.FTZ R3, -R115, 1 ;  /* 0x3f80000073037421 */ /* 0x000fe20000010100 */
        /* <DEDUP_REMOVED lines=15> */
[----:B------:R-:W-:Y:S01]  /*1950*/  FADD.FTZ R41, -R157, 1 ;  /* 0x3f8000009d297421 */ /* 0x000fe20000010100 */
[----:B------:R-:W-:Y:S01]  /*1960*/  FADD.FTZ R44, -R158, 1 ;  /* 0x3f8000009e2c7421 */ /* 0x000fe20000010100 */
[----:B------:R-:W-:Y:S01]  /*1970*/  FMUL.FTZ R143, R45, R46 ;  /* 0x0000002e2d8f7220 */ /* 0x000fe20000410000 */
[----:B------:R-:W-:Y:S01]  /*1980*/  FFMA.FTZ R42, R105, R40, 1 ;  /* 0x3f800000692a7423 */ /* 0x000fe20000010028 */
[----:B------:R-:W-:Y:S01]  /*1990*/  FFMA.FTZ R43, R106, R41, 1 ;  /* 0x3f8000006a2b7423 */ /* 0x000fe20000010029 */
[----:B------:R-:W-:Y:S01]  /*19a0*/  FFMA.FTZ R46, R107, R44, 1 ;  /* 0x3f8000006b2e7423 */ /* 0x000fe2000001002c */
[----:B----4-:R-:W-:Y:S01]  /*19b0*/  FADD.FTZ R3, -R155, 1 ;  /* 0x3f8000009b037421 */ /* 0x010fe20000010100 */
[----:B-1----:R-:W-:Y:S01]  /*19c0*/  FMUL.FTZ R40, R68, R24 ;  /* 0x0000001844287220 */ /* 0x002fe20000410000 */
        /* <DEDUP_REMOVED lines=17> */
[----:B------:R-:W0:Y:S01]  /*1ae0*/  LDC R108, c[0x0][0x21c] ;  /* 0x00008700ff6c7b82 */ /* 0x000e220000000800 */
[----:B------:R-:W-:Y:S01]  /*1af0*/  FMUL.FTZ R155, R104, R155 ;  /* 0x0000009b689b7220 */ /* 0x000fe20000410000 */
[----:B------:R-:W-:Y:S01]  /*1b00*/  FFMA.FTZ R104, R20, R3, R93 ;  /* 0x0000000314687223 */ /* 0x000fe2000001005d */
[----:B------:R-:W-:Y:S01]  /*1b10*/  STS.128 [R114+0x20], R140 ;  /* 0x0000208c72007388 */ /* 0x000fe20000000c00 */
[----:B------:R-:W-:Y:S01]  /*1b20*/  FMUL.FTZ R152, R117, R152 ;  /* 0x0000009875987220 */ /* 0x000fe20000410000 */
[----:B------:R-:W-:Y:S01]  /*1b30*/  FMUL.FTZ R102, R109, R112 ;  /* 0x000000706d667220 */ /* 0x000fe20000410000 */
[----:B------:R-:W-:Y:S01]  /*1b40*/  FFMA.FTZ R93, R21, R99, R104 ;  /* 0x00000063155d7223 */ /* 0x000fe20000010068 */
        /* <DEDUP_REMOVED lines=55> */
[----:B------:R-:W-:Y:S04]  /*1ec0*/  STS.128 [R114+0x20], R48 ;  /* 0x0000203072007388 */ /* 0x000fe80000000c00 */
[----:B------:R-:W-:Y:S01]  /*1ed0*/  STS.128 [R114+0x30], R52 ;  /* 0x0000303472007388 */ /* 0x000fe20000000c00 */
[----:B------:R-:W-:-:S03]  /*1ee0*/  NOP ;  /* 0x0000000000007918 */ /* 0x000fc60000000000 */
[----:B------:R-:W2:Y:S01]  /*1ef0*/  LDS.128 R44, [R0] ;  /* 0x00000000002c7984 */ /* 0x000ea20000000c00 */
[----:B-1----:R-:W-:-:S03]  /*1f00*/  IMAD.WIDE.U32 R32, R97, UR8, R78 ;  /* 0x0000000861207c25 */ /* 0x002fc6000f8e004e */
[----:B------:R-:W1:Y:S01]  /*1f10*/  LDS.128 R40, [R0+0x200] ;  /* 0x0002000000287984 */ /* 0x000e620000000c00 */
[----:B------:R-:W-:Y:S02]  /*1f20*/  IMAD R35, R97, UR9, R68 ;  /* 0x0000000961237c24 */ /* 0x000fe4000f8e0244 */
[C---:B0-----:R-:W-:Y:S01]  /*1f30*/  IMAD R34, R70.reuse, UR14, RZ ;  /* 0x0000000e46227c24 */ /* 0x041fe2000f8e02ff */
[----:B------:R-:W0:Y:S02]  /*1f40*/  LDS.128 R28, [R0+0x400] ;  /* 0x00040000001c7984 */ /* 0x000e240000000c00 */
[----:B------:R-:W-:Y:S01]  /*1f50*/  IADD3 R33, R33, R35, RZ ;  /* 0x0000002321217210 */ /* 0x000fe20007ffe0ff */
[----:B------:R-:W-:Y:S01]  /*1f60*/  IMAD R35, R71, UR15, R34 ;  /* 0x0000000f47237c24 */ /* 0x000fe2000f8e0222 */
[----:B------:R-:W3:Y:S01]  /*1f70*/  LDS.128 R24, [R0+0x600] ;  /* 0x0006000000187984 */ /* 0x000ee20000000c00 */
[----:B------:R-:W-:-:S05]  /*1f80*/  IMAD.WIDE.U32 R32, R70, UR15, R32 ;  /* 0x0000000f46207c25 */ /* 0x000fca000f8e0020 */
[----:B------:R-:W-:Y:S02]  /*1f90*/  IADD3 R33, R33, R35, RZ ;  /* 0x0000002321217210 */ /* 0x000fe40007ffe0ff */
[----:B------:R-:W-:-:S04]  /*1fa0*/  LEA R34, P0, R32, UR6, 0x2 ;  /* 0x0000000620227c11 */ /* 0x000fc8000f8010ff */
[----:B------:R-:W-:-:S03]  /*1fb0*/  LEA.HI.X R35, R32, UR7, R33, 0x2, P0 ;  /* 0x0000000720237c11 */ /* 0x000fc600080f1421 */
[----:B------:R-:W-:-:S05]  /*1fc0*/  IMAD.WIDE R32, R2, 0x10, R34 ;  /* 0x0000001002207825 */ /* 0x000fca00078e0222 */
[----:B--2---:R2:W-:Y:S04]  /*1fd0*/  STG.E.128 desc[UR12][R32.64+-0x800], R44 ;  /* 0xfff8002c20007986 */ /* 0x0045e8000c101d0c */
[----:B-1----:R2:W-:Y:S04]  /*1fe0*/  STG.E.128 desc[UR12][R32.64+-0x600], R40 ;  /* 0xfffa002820007986 */ /* 0x0025e8000c101d0c */
[----:B0-----:R2:W-:Y:S04]  /*1ff0*/  STG.E.128 desc[UR12][R32.64+-0x400], R28 ;  /* 0xfffc001c20007986 */ /* 0x0015e8000c101d0c */
[----:B---3--:R2:W-:Y:S02]  /*2000*/  STG.E.128 desc[UR12][R32.64+-0x200], R24 ;  /* 0xfffe001820007986 */ /* 0x0085e4000c101d0c */
.L_x_7991:
        /* <DEDUP_REMOVED lines=11> */
[----:B-1---5:R-:W-:Y:S01]  /*20c0*/  FMUL.FTZ R41, R99, R96 ;  /* 0x0000006063297220 */ /* 0x022fe20000410000 */
        /* <DEDUP_REMOVED lines=78> */
.L_x_8029:
[----:B------:R-:W-:Y:S01]  /*25b0*/  IMAD R0, R98, UR10, RZ ;  /* 0x0000000a62007c24 */ /* 0x000fe2000f8e02ff */
[----:B------:R-:W-:Y:S01]  /*25c0*/  SHF.R.S32.HI R161, RZ, 0x1f, R159 ;  /* 0x0000001fffa17819 */ /* 0x000fe2000001149f */
[----:B------:R-:W-:-:S04]  /*25d0*/  IMAD.WIDE.U32 R4, R97, UR10, RZ ;  /* 0x0000000a61047c25 */ /* 0x000fc8000f8e00ff */
[----:B-12---:R-:W-:Y:S02]  /*25e0*/  IMAD R7, R97, UR11, R0 ;  /* 0x0000000b61077c24 */ /* 0x006fe4000f8e0200 */
[C---:B------:R-:W-:Y:S02]  /*25f0*/  IMAD R0, R161.reuse, UR16, RZ ;  /* 0x00000010a1007c24 */ /* 0x040fe4000f8e02ff */
[----:B------:R-:W-:Y:S01]  /*2600*/  IMAD R56, R161, UR22, RZ ;  /* 0x00000016a1387c24 */ /* 0x000fe2000f8e02ff */
[----:B------:R-:W-:Y:S01]  /*2610*/  IADD3 R5, R5, R7, RZ ;  /* 0x0000000705057210 */ /* 0x000fe20007ffe0ff */
[C---:B------:R-:W-:Y:S02]  /*2620*/  IMAD R57, R159.reuse, UR17, R0 ;  /* 0x000000119f397c24 */ /* 0x040fe4000f8e0200 */
[----:B------:R-:W-:-:S04]  /*2630*/  IMAD.WIDE.U32 R6, R159, UR22, RZ ;  /* 0x000000169f067c25 */ /* 0x000fc8000f8e00ff */
[----:B------:R-:W-:Y:S01]  /*2640*/  IMAD.WIDE.U32 R4, R159, UR16, R4 ;  /* 0x000000109f047c25 */ /* 0x000fe2000f8e0004 */
[----:B------:R-:W-:-:S03]  /*2650*/  LEA R64, P1, R6, R82, 0x2 ;  /* 0x0000005206407211 */ /* 0x000fc600078210ff */
[----:B------:R-:W-:Y:S01]  /*2660*/  IMAD R59, R159, UR23, R56 ;  /* 0x000000179f3b7c24 */ /* 0x000fe2000f8e0238 */
[----:B------:R-:W-:Y:S02]  /*2670*/  IADD3 R5, R5, R57, RZ ;  /* 0x0000003905057210 */ /* 0x000fe40007ffe0ff */
[C---:B--2---:R-:W-:Y:S02]  /*2680*/  LEA R66, P0, R4.reuse, R106, 0x2 ;  /* 0x0000006a04427211 */ /* 0x044fe400078010ff */
[----:B------:R-:W-:Y:S02]  /*2690*/  IADD3 R0, R7, R59, RZ ;  /* 0x0000003b07007210 */ /* 0x000fe40007ffe0ff */
[----:B------:R-:W-:Y:S02]  /*26a0*/  LEA.HI.X R67, R4, R107, R5, 0x2, P0 ;  /* 0x0000006b04437211 */ /* 0x000fe400000f1405 */
[----:B------:R-:W-:-:S03]  /*26b0*/  LEA.HI.X R65, R6, R81, R0, 0x2, P1 ;  /* 0x0000005106417211 */ /* 0x000fc600008f1400 */
[----:B0-----:R0:W2:Y:S01]  /*26c0*/  LDG.E R138, desc[UR12][R66.64] ;  /* 0x0000000c428a7981 */ /* 0x0010a2000c1e1900 */
[----:B------:R-:W-:-:S05]  /*26d0*/  IMAD.WIDE R64, R2, 0x10, R64 ;  /* 0x0000001002407825 */ /* 0x000fca00078e0240 */
[----:B------:R-:W3:Y:S04]  /*26e0*/  LDG.E.128 R4, desc[UR12][R64.64] ;  /* 0x0000000c40047981 */ /* 0x000ee8000c1e1d00 */
[----:B------:R-:W4:Y:S04]  /*26f0*/  LDG.E.128 R56, desc[UR12][R64.64+0x200] ;  /* 0x0002000c40387981 */ /* 0x000f28000c1e1d00 */
[----:B------:R-:W4:Y:S04]  /*2700*/  LDG.E.128 R60, desc[UR12][R64.64+0x400] ;  /* 0x0004000c403c7981 */ /* 0x000f28000c1e1d00 */
[----:B------:R1:W4:Y:S01]  /*2710*/  LDG.E.128 R68, desc[UR12][R64.64+0x600] ;  /* 0x0006000c40447981 */ /* 0x000322000c1e1d00 */
[----:B------:R-:W-:Y:S01]  /*2720*/  LOP3.LUT P0, RZ, R90, 0x1f, RZ, 0xc0, !PT ;  /* 0x0000001f5aff7812 */ /* 0x000fe2000780c0ff */
[----:B------:R-:W-:Y:S01]  /*2730*/  IMAD R0, R98, UR18, RZ ;  /* 0x0000001262007c24 */ /* 0x000fe2000f8e02ff */
[----:B------:R-:W1:Y:S02]  /*2740*/  S2R R167, SR_CgaCtaId ;  /* 0x0000000000a77919 */ /* 0x000e640000008800 */
[----:B------:R-:W-:Y:S01]  /*2750*/  ISETP.LT.OR P1, PT, R80, 0x2, P0 ;  /* 0x000000025000780c */ /* 0x000fe20000721670 */
[----:B------:R-:W-:-:S04]  /*2760*/  IMAD.WIDE.U32 R162, R97, UR18, RZ ;  /* 0x0000001261a27c25 */ /* 0x000fc8000f8e00ff */
[----:B------:R-:W-:Y:S01]  /*2770*/  IMAD R165, R97, UR19, R0 ;  /* 0x0000001361a57c24 */ /* 0x000fe2000f8e0200 */
[----:B------:R-:W-:Y:S01]  /*2780*/  IADD3 R0, R80, -0x1, RZ ;  /* 0xffffffff50007810 */ /* 0x000fe20007ffe0ff */
[----:B------:R-:W-:-:S03]  /*2790*/  IMAD R114, R161, UR20, RZ ;  /* 0x00000014a1727c24 */ /* 0x000fc6000f8e02ff */
[----:B------:R-:W-:Y:S02]  /*27a0*/  IADD3 R163, R163, R165, RZ ;  /* 0x000000a5a3a37210 */ /* 0x000fe40007ffe0ff */
[----:B0-----:R-:W-:Y:S01]  /*27b0*/  LEA.HI R66, R0, R0, RZ, 0x1 ;  /* 0x0000000000427211 */ /* 0x001fe200078f08ff */
[C---:B------:R-:W-:Y:S02]  /*27c0*/  IMAD R165, R159.reuse, UR21, R114 ;  /* 0x000000159fa57c24 */ /* 0x040fe4000f8e0272 */
[----:B-1----:R-:W-:Y:S01]  /*27d0*/  IMAD.WIDE.U32 R64, R159, UR20, R162 ;  /* 0x000000149f407c25 */ /* 0x002fe2000f8e00a2 */
[----:B------:R-:W-:Y:S01]  /*27e0*/  LOP3.LUT R67, R66, 0xfffffe, RZ, 0xc0, !PT ;  /* 0x00fffffe42437812 */ /* 0x000fe200078ec0ff */
[----:B------:R-:W0:Y:S03]  /*27f0*/  @!P1 LDC R114, c[0x0][0x21c] ;  /* 0x00008700ff729b82 */ /* 0x000e260000000800 */
[----:B------:R-:W-:-:S02]  /*2800*/  IADD3 R0, R0, -R67, RZ ;  /* 0x8000004300007210 */ /* 0x000fc40007ffe0ff */
[----:B------:R-:W-:Y:S02]  /*2810*/  IADD3 R67, R65, R165, RZ ;  /* 0x000000a541437210 */ /* 0x000fe40007ffe0ff */
[----:B------:R-:W-:Y:S02]  /*2820*/  ISETP.NE.AND P2, PT, R90, RZ, PT ;  /* 0x000000ff5a00720c */ /* 0x000fe40003f45270 */
[C---:B------:R-:W-:Y:S02]  /*2830*/  LEA R66, P3, R64.reuse, R108, 0x2 ;  /* 0x0000006c40427211 */ /* 0x040fe400078610ff */
[----:B------:R-:W-:Y:S02]  /*2840*/  MOV R136, 0x400 ;  /* 0x0000040000887802 */ /* 0x000fe40000000f00 */
[----:B------:R-:W-:Y:S02]  /*2850*/  LEA.HI.X R67, R64, R109, R67, 0x2, P3 ;  /* 0x0000006d40437211 */ /* 0x000fe400018f1443 */
[----:B------:R-:W-:-:S02]  /*2860*/  LEA R136, R167, R136, 0x18 ;  /* 0x00000088a7887211 */ /* 0x000fc400078ec0ff */
[----:B------:R-:W-:Y:S01]  /*2870*/  @!P1 IADD3 R64, R80, -0x2, RZ ;  /* 0xfffffffe50409810 */ /* 0x000fe20007ffe0ff */
[----:B------:R1:W5:Y:S01]  /*2880*/  LDG.E R158, desc[UR12][R66.64] ;  /* 0x0000000c429e7981 */ /* 0x000362000c1e1900 */
[----:B------:R-:W-:Y:S02]  /*2890*/  IADD3 R65, R90, 0x200, RZ ;  /* 0x000002005a417810 */ /* 0x000fe40007ffe0ff */
[----:B------:R-:W-:Y:S02]  /*28a0*/  @!P2 LEA R65, R0, R159, 0x8 ;  /* 0x0000009f0041a211 */ /* 0x000fe400078e40ff */
[C---:B------:R-:W-:Y:S01]  /*28b0*/  LEA R0, R89.reuse, R136, 0x4 ;  /* 0x0000008859007211 */ /* 0x040fe200078e20ff */
[----:B0-----:R-:W-:Y:S01]  /*28c0*/  @!P1 IMAD R167, R64, R114, R159 ;  /* 0x0000007240a79224 */ /* 0x001fe200078e029f */
[-C--:B------:R-:W-:Y:S02]  /*28d0*/  LEA R114, R89, R136.reuse, 0x6 ;  /* 0x0000008859727211 */ /* 0x080fe400078e30ff */
[----:B------:R-:W-:Y:S01]  /*28e0*/  LEA R173, R65, R136, 0x2 ;  /* 0x0000008841ad7211 */ /* 0x000fe200078e10ff */
[----:B------:R-:W-:Y:S01]  /*28f0*/  @!P1 IMAD.WIDE R166, R167, 0x8, R72 ;  /* 0x00000008a7a69825 */ /* 0x000fe200078e0248 */
[----:B------:R-:W-:Y:S01]  /*2900*/  MOV R163, RZ ;  /* 0x000000ff00a37202 */ /* 0x000fe20000000f00 */
[----:B------:R-:W-:Y:S02]  /*2910*/  BSSY B0, `(.L_x_7993) ;  /* 0x0000058000007945 */ /* 0x000fe40003800000 */
[----:B--2---:R-:W-:-:S04]  /*2920*/  FMUL.FTZ R165, R138, 1.4426950216293334961 ;  /* 0x3fb8aa3b8aa57820 */ /* 0x004fc80000410000 */
[----:B------:R-:W-:-:S06]  /*2930*/  FMUL.FTZ R160, R125, R165 ;  /* 0x000000a57da07220 */ /* 0x000fcc0000410000 */
[----:B------:R-:W0:Y:S01]  /*2940*/  MUFU.EX2 R160, R160 ;  /* 0x000000a000a07308 */ /* 0x000e220000000800 */
[----:B---3--:R-:W-:Y:S04]  /*2950*/  STS.128 [R0], R4 ;  /* 0x0000000400007388 */ /* 0x008fe80000000c00 */
[----:B----4-:R-:W-:Y:S04]  /*2960*/  STS.128 [R0+0x200], R56 ;  /* 0x0002003800007388 */ /* 0x010fe80000000c00 */
[----:B------:R-:W-:Y:S04]  /*2970*/  STS.128 [R0+0x400], R60 ;  /* 0x0004003c00007388 */ /* 0x000fe80000000c00 */
[----:B------:R-:W-:Y:S01]  /*2980*/  STS.128 [R0+0x600], R68 ;  /* 0x0006004400007388 */ /* 0x000fe20000000c00 */
[----:B------:R-:W-:-:S03]  /*2990*/  NOP ;  /* 0x0000000000007918 */ /* 0x000fc60000000000 */
[----:B------:R-:W2:Y:S04]  /*29a0*/  LDS.128 R4, [R114] ;  /* 0x0000000072047984 */ /* 0x000ea80000000c00 */
[----:B------:R-:W3:Y:S04]  /*29b0*/  LDS.128 R56, [R114+0x10] ;  /* 0x0000100072387984 */ /* 0x000ee80000000c00 */
[----:B------:R-:W4:Y:S04]  /*29c0*/  LDS.128 R60, [R114+0x20] ;  /* 0x00002000723c7984 */ /* 0x000f280000000c00 */
[----:B-1----:R-:W1:Y:S04]  /*29d0*/  LDS.128 R64, [R114+0x30] ;  /* 0x0000300072407984 */ /* 0x002e680000000c00 */
[----:B0-----:R0:W-:Y:S01]  /*29e0*/  STS [R173+0x12c8], R160 ;  /* 0x0012c8a0ad007388 */ /* 0x0011e20000000800 */
[----:B------:R-:W-:Y:S01]  /*29f0*/  BAR.SYNC.DEFER_BLOCKING 0x0 ;  /* 0x0000000000007b1d */ /* 0x000fe20000010000 */
[-C--:B------:R-:W-:Y:S01]  /*2a00*/  FMUL.FTZ R169, R122, R165.reuse ;  /* 0x000000a57aa97220 */ /* 0x080fe20000410000 */
[-C--:B------:R-:W-:Y:S01]  /*2a10*/  FMUL.FTZ R162, R127, R165.reuse ;  /* 0x000000a57fa27220 */ /* 0x080fe20000410000 */
[----:B------:R-:W-:-:S04]  /*2a20*/  FMUL.FTZ R171, R124, R165 ;  /* 0x000000a57cab7220 */ /* 0x000fc80000410000 */
[----:B------:R-:W2:Y:S01]  /*2a30*/  MUFU.EX2 R169, R169 ;  /* 0x000000a900a97308 */ /* 0x000ea20000000800 */
[-C--:B------:R-:W-:Y:S01]  /*2a40*/  FMUL.FTZ R164, R129, R165.reuse ;  /* 0x000000a581a47220 */ /* 0x080fe20000410000 */
[----:B0-----:R-:W-:-:S06]  /*2a50*/  FMUL.FTZ R173, R126, R165 ;  /* 0x000000a57ead7220 */ /* 0x001fcc0000410000 */
[----:B------:R-:W0:Y:S08]  /*2a60*/  MUFU.EX2 R162, R162 ;  /* 0x000000a200a27308 */ /* 0x000e300000000800 */
[----:B------:R-:W3:Y:S01]  /*2a70*/  MUFU.EX2 R171, R171 ;  /* 0x000000ab00ab7308 */ /* 0x000ee20000000800 */
[----:B------:R4:W5:Y:S01]  /*2a80*/  @!P1 LDG.E R163, desc[UR12][R166.64+0x4] ;  /* 0x0000040ca6a39981 */ /* 0x000962000c1e1900 */
[----:B--2---:R-:W-:-:S06]  /*2a90*/  FMUL.FTZ R69, R160, R169 ;  /* 0x000000a9a0457220 */ /* 0x004fcc0000410000 */
[----:B------:R-:W2:Y:S01]  /*2aa0*/  MUFU.EX2 R164, R164 ;  /* 0x000000a400a47308 */ /* 0x000ea20000000800 */
[-C--:B----4-:R-:W-:Y:S01]  /*2ab0*/  FMUL.FTZ R166, R131, R165.reuse ;  /* 0x000000a583a67220 */ /* 0x090fe20000410000 */
[----:B------:R-:W-:Y:S01]  /*2ac0*/  FMUL.FTZ R175, R128, R165 ;  /* 0x000000a580af7220 */ /* 0x000fe20000410000 */
[----:B------:R-:W-:-:S05]  /*2ad0*/  FFMA.FTZ R68, R155, R169, R154 ;  /* 0x000000a99b447223 */ /* 0x000fca000001009a */
[----:B------:R-:W4:Y:S01]  /*2ae0*/  MUFU.EX2 R173, R173 ;  /* 0x000000ad00ad7308 */ /* 0x000f220000000800 */
[----:B------:R-:W-:Y:S01]  /*2af0*/  ISETP.NE.AND P1, PT, R90, 0x1f, PT ;  /* 0x0000001f5a00780c */ /* 0x000fe20003f25270 */
[C---:B0-----:R-:W-:Y:S01]  /*2b00*/  FMUL.FTZ R70, R162.reuse, R69 ;  /* 0x00000045a2467220 */ /* 0x041fe20000410000 */
[----:B------:R-:W-:Y:S01]  /*2b10*/  FMUL.FTZ R168, R133, R165 ;  /* 0x000000a585a87220 */ /* 0x000fe20000410000 */
[----:B------:R-:W-:-:S04]  /*2b20*/  FFMA.FTZ R68, R162, R68, R153 ;  /* 0x00000044a2447223 */ /* 0x000fc80000010099 */
[----:B------:R-:W0:Y:S01]  /*2b30*/  MUFU.EX2 R166, R166 ;  /* 0x000000a600a67308 */ /* 0x000e220000000800 */
[C---:B---3--:R-:W-:Y:S01]  /*2b40*/  FMUL.FTZ R69, R171.reuse, R70 ;  /* 0x00000046ab457220 */ /* 0x048fe20000410000 */
[----:B------:R-:W-:Y:S01]  /*2b50*/  FMUL.FTZ R177, R130, R165 ;  /* 0x000000a582b17220 */ /* 0x000fe20000410000 */
[----:B------:R-:W-:-:S05]  /*2b60*/  FFMA.FTZ R68, R171, R68, R152 ;  /* 0x00000044ab447223 */ /* 0x000fca0000010098 */
[----:B------:R-:W3:Y:S01]  /*2b70*/  MUFU.EX2 R175, R175 ;  /* 0x000000af00af7308 */ /* 0x000ee20000000800 */
[C---:B--2---:R-:W-:Y:S01]  /*2b80*/  FMUL.FTZ R70, R164.reuse, R69 ;  /* 0x00000045a4467220 */ /* 0x044fe20000410000 */
[----:B------:R-:W-:Y:S01]  /*2b90*/  FMUL.FTZ R170, R135, R165 ;  /* 0x000000a587aa7220 */ /* 0x000fe20000410000 */
[----:B------:R-:W-:Y:S01]  /*2ba0*/  FFMA.FTZ R68, R164, R68, R151 ;  /* 0x00000044a4447223 */ /* 0x000fe20000010097 */
[----:B------:R-:W-:-:S04]  /*2bb0*/  @P1 LEA R190, R90, R136, 0x2 ;  /* 0x000000885abe1211 */ /* 0x000fc800078e10ff */
[----:B------:R-:W2:Y:S01]  /*2bc0*/  MUFU.EX2 R168, R168 ;  /* 0x000000a800a87308 */ /* 0x000ea20000000800 */
[C---:B----4-:R-:W-:Y:S01]  /*2bd0*/  FMUL.FTZ R69, R173.reuse, R70 ;  /* 0x00000046ad457220 */ /* 0x050fe20000410000 */
[-C--:B------:R-:W-:Y:S01]  /*2be0*/  FMUL.FTZ R179, R132, R165.reuse ;  /* 0x000000a584b37220 */ /* 0x080fe20000410000 */
[----:B------:R-:W-:Y:S01]  /*2bf0*/  FFMA.FTZ R68, R173, R68, R150 ;  /* 0x00000044ad447223 */ /* 0x000fe20000010096 */
[----:B------:R-:W-:-:S04]  /*2c00*/  FMUL.FTZ R172, R137, R165 ;  /* 0x000000a589ac7220 */ /* 0x000fc80000410000 */
[----:B------:R-:W4:Y:S01]  /*2c10*/  MUFU.EX2 R177, R177 ;  /* 0x000000b100b17308 */ /* 0x000f220000000800 */
[C---:B0-----:R-:W-:Y:S01]  /*2c20*/  FMUL.FTZ R70, R166.reuse, R69 ;  /* 0x00000045a6467220 */ /* 0x041fe20000410000 */
[----:B------:R-:W-:Y:S01]  /*2c30*/  FFMA.FTZ R68, R166, R68, R149 ;  /* 0x00000044a6447223 */ /* 0x000fe20000010095 */
[----:B------:R-:W0:Y:S05]  /*2c40*/  @P1 LDS R190, [R190+0x1acc] ;  /* 0x001acc00bebe1984 */ /* 0x000e2a0000000800 */
[----:B------:R-:W1:Y:S01]  /*2c50*/  MUFU.EX2 R170, R170 ;  /* 0x000000aa00aa7308 */ /* 0x000e620000000800 */
[C---:B---3--:R-:W-:Y:S01]  /*2c60*/  FMUL.FTZ R69, R175.reuse, R70 ;  /* 0x00000046af457220 */ /* 0x048fe20000410000 */
[----:B------:R-:W-:Y:S01]  /*2c70*/  FMUL.FTZ R181, R134, R165 ;  /* 0x000000a586b57220 */ /* 0x000fe20000410000 */
[----:B------:R-:W-:-:S05]  /*2c80*/  FFMA.FTZ R68, R175, R68, R148 ;  /* 0x00000044af447223 */ /* 0x000fca0000010094 */
[----:B------:R-:W3:Y:S01]  /*2c90*/  MUFU.EX2 R179, R179 ;  /* 0x000000b300b37308 */ /* 0x000ee20000000800 */
[C---:B--2---:R-:W-:Y:S01]  /*2ca0*/  FMUL.FTZ R70, R168.reuse, R69 ;  /* 0x00000045a8467220 */ /* 0x044fe20000410000 */
[----:B------:R-:W-:Y:S01]  /*2cb0*/  FMUL.FTZ R174, R139, R165 ;  /* 0x000000a58bae7220 */ /* 0x000fe20000410000 */
[----:B------:R-:W-:-:S05]  /*2cc0*/  FFMA.FTZ R68, R168, R68, R147 ;  /* 0x00000044a8447223 */ /* 0x000fca0000010093 */
[----:B------:R-:W2:Y:S01]  /*2cd0*/  MUFU.EX2 R172, R172 ;  /* 0x000000ac00ac7308 */ /* 0x000ea20000000800 */
        /* <DEDUP_REMOVED lines=10> */
[C---:B--2---:R-:W-:Y:S01]  /*2d80*/  FMUL.FTZ R70, R172.reuse, R69 ;  /* 0x00000045ac467220 */ /* 0x044fe20000410000 */
[----:B------:R-:W-:-:S03]  /*2d90*/  FFMA.FTZ R68, R172, R68, R143 ;  /* 0x00000044ac447223 */ /* 0x000fc6000001008f */
[C---:B----4-:R-:W-:Y:S01]  /*2da0*/  FMUL.FTZ R69, R181.reuse, R70 ;  /* 0x00000046b5457220 */ /* 0x050fe20000410000 */
[----:B------:R-:W-:-:S03]  /*2db0*/  FFMA.FTZ R68, R181, R68, R142 ;  /* 0x00000044b5447223 */ /* 0x000fc6000001008e */
[C---:B-1----:R-:W-:Y:S01]  /*2dc0*/  FMUL.FTZ R70, R174.reuse, R69 ;  /* 0x00000045ae467220 */ /* 0x042fe20000410000 */
[----:B------:R-:W-:-:S03]  /*2dd0*/  FFMA.FTZ R69, R174, R68, R141 ;  /* 0x00000044ae457223 */ /* 0x000fc6000001008d */
        /* <DEDUP_REMOVED lines=11> */
.L_x_7994:
[----:B------:R-:W-:Y:S05]  /*2e90*/  BSYNC B0 ;  /* 0x0000000000007941 */ /* 0x000fea0003800000 */
.L_x_7993:
[----:B------:R-:W2:Y:S01]  /*2ea0*/  SHFL.UP PT, R70, R69, 0x1, RZ ;  /* 0x0420000045467989 */ /* 0x000ea200000e00ff */
[----:B------:R-:W-:Y:S01]  /*2eb0*/  ISETP.GE.AND P3, PT, R89, 0x1, PT ;  /* 0x000000015900780c */ /* 0x000fe20003f66270 */
[C---:B-----5:R-:W-:Y:S01]  /*2ec0*/  FMUL.FTZ R192, R158.reuse, R66 ;  /* 0x000000429ec07220 */ /* 0x060fe20000410000 */
[C---:B------:R-:W-:Y:S01]  /*2ed0*/  FMUL.FTZ R165, R158.reuse, R67 ;  /* 0x000000439ea57220 */ /* 0x040fe20000410000 */
[----:B0-----:R-:W0:Y:S01]  /*2ee0*/  SHFL.UP PT, R71, R68, 0x1, RZ ;  /* 0x0420000044477989 */ /* 0x001e2200000e00ff */
[----:B------:R-:W-:Y:S01]  /*2ef0*/  FMUL.FTZ R167, R158, R65 ;  /* 0x000000419ea77220 */ /* 0x000fe20000410000 */
[----:B------:R-:W-:Y:S01]  /*2f00*/  FMUL.FTZ R192, R123, R192 ;  /* 0x000000c07bc07220 */ /* 0x000fe20000410000 */
[----:B------:R-:W-:Y:S01]  /*2f10*/  FMUL.FTZ R165, R120, R165 ;  /* 0x000000a578a57220 */ /* 0x000fe20000410000 */
[----:B------:R-:W-:Y:S01]  /*2f20*/  FMUL.FTZ R180, R158, R64 ;  /* 0x000000409eb47220 */ /* 0x000fe20000410000 */
[----:B------:R-:W-:Y:S01]  /*2f30*/  FMUL.FTZ R167, R118, R167 ;  /* 0x000000a776a77220 */ /* 0x000fe20000410000 */
        /* <DEDUP_REMOVED lines=14> */
[----:B--2---:R-:W-:Y:S01]  /*3020*/  @P3 FFMA.FTZ R69, R68, R70, R69 ;  /* 0x0000004644453223 */ /* 0x004fe20000010045 */
[----:B------:R-:W-:Y:S01]  /*3030*/  FMUL.FTZ R178, R158, R56 ;  /* 0x000000389eb27220 */ /* 0x000fe20000410000 */
[----:B------:R-:W-:Y:S01]  /*3040*/  FMUL.FTZ R195, R110, R195 ;  /* 0x000000c36ec37220 */ /* 0x000fe20000410000 */
[----:B------:R-:W-:Y:S01]  /*3050*/  FMUL.FTZ R191, R158, R7 ;  /* 0x000000079ebf7220 */ /* 0x000fe20000410000 */
[----:B0-----:R-:W-:Y:S01]  /*3060*/  @P3 FMUL.FTZ R68, R68, R71 ;  /* 0x0000004744443220 */ /* 0x001fe20000410000 */
[----:B------:R-:W0:Y:S01]  /*3070*/  SHFL.UP PT, R70, R69, 0x2, RZ ;  /* 0x0440000045467989 */ /* 0x000e2200000e00ff */
[----:B------:R-:W-:Y:S01]  /*3080*/  ISETP.GE.AND P3, PT, R89, 0x2, PT ;  /* 0x000000025900780c */ /* 0x000fe20003f66270 */
[----:B------:R-:W-:Y:S01]  /*3090*/  FMUL.FTZ R178, R111, R178 ;  /* 0x000000b26fb27220 */ /* 0x000fe20000410000 */
[----:B------:R-:W-:Y:S01]  /*30a0*/  FMUL.FTZ R188, R158, R6 ;  /* 0x000000069ebc7220 */ /* 0x000fe20000410000 */
[----:B------:R-:W1:Y:S01]  /*30b0*/  SHFL.UP PT, R71, R68, 0x2, RZ ;  /* 0x0440000044477989 */ /* 0x000e6200000e00ff */
[----:B------:R-:W-:Y:S01]  /*30c0*/  FMUL.FTZ R191, R100, R191 ;  /* 0x000000bf64bf7220 */ /* 0x000fe20000410000 */
[----:B------:R-:W-:Y:S01]  /*30d0*/  ISETP.GE.AND P4, PT, R89, 0x4, PT ;  /* 0x000000045900780c */ /* 0x000fe20003f86270 */
[----:B------:R-:W-:Y:S01]  /*30e0*/  FMUL.FTZ R188, R101, R188 ;  /* 0x000000bc65bc7220 */ /* 0x000fe20000410000 */
[----:B------:R-:W-:Y:S01]  /*30f0*/  LOP3.LUT R198, R90, 0x1f, RZ, 0xc0, !PT ;  /* 0x0000001f5ac67812 */ /* 0x000fe200078ec0ff */
[----:B------:R-:W-:Y:S01]  /*3100*/  SHFL.IDX PT, R203, R163, RZ, 0x1f ;  /* 0x00001fffa3cb7589 */ /* 0x000fe200000e0000 */
[----:B------:R-:W-:Y:S01]  /*3110*/  ISETP.GE.OR P0, PT, R80, UR28, P0 ;  /* 0x0000001c50007c0c */ /* 0x000fe20008706670 */
[----:B------:R-:W-:Y:S01]  /*3120*/  BSSY B0, `(.L_x_7995) ;  /* 0x00000f0000007945 */ /* 0x000fe20003800000 */
[----:B------:R-:W-:-:S02]  /*3130*/  ISETP.NE.AND P5, PT, R90, RZ, PT ;  /* 0x000000ff5a00720c */ /* 0x000fc40003fa5270 */
[----:B0-----:R-:W-:Y:S01]  /*3140*/  @P3 FFMA.FTZ R69, R68, R70, R69 ;  /* 0x0000004644453223 */ /* 0x001fe20000010045 */
[----:B------:R-:W-:Y:S01]  /*3150*/  FMUL.FTZ R70, R158, R63 ;  /* 0x0000003f9e467220 */ /* 0x000fe20000410000 */
[----:B-1----:R-:W-:Y:S01]  /*3160*/  @P3 FMUL.FTZ R68, R68, R71 ;  /* 0x0000004744443220 */ /* 0x002fe20000410000 */
[----:B------:R-:W-:Y:S02]  /*3170*/  FFMA.FTZ R71, R183, R165, R192 ;  /* 0x000000a5b7477223 */ /* 0x000fe400000100c0 */
[----:B------:R-:W-:Y:S01]  /*3180*/  FMUL.FTZ R185, R117, R70 ;  /* 0x0000004675b97220 */ /* 0x000fe20000410000 */
[----:B------:R-:W0:Y:S01]  /*3190*/  SHFL.UP PT, R196, R69, 0x4, RZ ;  /* 0x0480000045c47989 */ /* 0x000e2200000e00ff */
[----:B------:R-:W-:Y:S01]  /*31a0*/  ISETP.GE.AND P3, PT, R89, 0x8, PT ;  /* 0x000000085900780c */ /* 0x000fe20003f66270 */
        /* <DEDUP_REMOVED lines=11> */
[----:B0-----:R-:W-:Y:S02]  /*3260*/  @P4 FFMA.FTZ R69, R68, R196, R69 ;  /* 0x000000c444454223 */ /* 0x001fe40000010045 */
[C---:B------:R-:W-:Y:S01]  /*3270*/  FFMA.FTZ R176, R168.reuse, R176, R187 ;  /* 0x000000b0a8b07223 */ /* 0x040fe200000100bb */
[----:B------:R-:W-:Y:S02]  /*3280*/  FMUL.FTZ R70, R168, R71 ;  /* 0x00000047a8467220 */ /* 0x000fe40000410000 */
[----:B------:R-:W0:Y:S01]  /*3290*/  SHFL.UP PT, R71, R68, 0x4, RZ ;  /* 0x0480000044477989 */ /* 0x000e2200000e00ff */
        /* <DEDUP_REMOVED lines=8> */
[----:B------:R-:W-:Y:S01]  /*3320*/  FMUL.FTZ R194, R164, R189 ;  /* 0x000000bda4c27220 */ /* 0x000fe20000410000 */
[----:B------:R-:W-:Y:S01]  /*3330*/  FMUL.FTZ R189, R99, R70 ;  /* 0x0000004663bd7220 */ /* 0x000fe20000410000 */
[----:B------:R-:W-:Y:S01]  /*3340*/  FMUL.FTZ R176, R158, R4 ;  /* 0x000000049eb07220 */ /* 0x000fe20000410000 */
[C---:B------:R-:W-:Y:S01]  /*3350*/  FFMA.FTZ R70, R171.reuse, R197, R188 ;  /* 0x000000c5ab467223 */ /* 0x040fe200000100bc */
[----:B------:R-:W-:Y:S02]  /*3360*/  FMUL.FTZ R197, R171, R194 ;  /* 0x000000c2abc57220 */ /* 0x000fe40000410000 */
[----:B------:R-:W-:Y:S01]  /*3370*/  FMUL.FTZ R176, R3, R176 ;  /* 0x000000b003b07220 */ /* 0x000fe20000410000 */
[C---:B------:R-:W-:Y:S01]  /*3380*/  FFMA.FTZ R70, R162.reuse, R70, R189 ;  /* 0x00000046a2467223 */ /* 0x040fe200000100bd */
[----:B------:R-:W-:Y:S01]  /*3390*/  FMUL.FTZ R194, R162, R197 ;  /* 0x000000c5a2c27220 */ /* 0x000fe20000410000 */
[----:B0-----:R-:W-:-:S02]  /*33a0*/  @P4 FMUL.FTZ R68, R68, R71 ;  /* 0x0000004744444220 */ /* 0x001fc40000410000 */
[C---:B------:R-:W-:Y:S01]  /*33b0*/  FFMA.FTZ R205, R169.reuse, R70, R176 ;  /* 0x00000046a9cd7223 */ /* 0x040fe200000100b0 */
[----:B------:R-:W-:Y:S01]  /*33c0*/  FMUL.FTZ R194, R169, R194 ;  /* 0x000000c2a9c27220 */ /* 0x000fe20000410000 */
[----:B------:R-:W0:Y:S01]  /*33d0*/  SHFL.UP PT, R70, R69, 0x8, RZ ;  /* 0x0500000045467989 */ /* 0x000e2200000e00ff */
[----:B------:R-:W-:-:S03]  /*33e0*/  ISETP.NE.AND P4, PT, R198, 0x1f, PT ;  /* 0x0000001fc600780c */ /* 0x000fc60003f85270 */
[----:B------:R-:W1:Y:S04]  /*33f0*/  SHFL.DOWN PT, R196, R205, 0x1, 0x1f ;  /* 0x08201f00cdc47f89 */ /* 0x000e6800000e0000 */
[----:B------:R-:W2:Y:S04]  /*3400*/  SHFL.DOWN PT, R197, R194, 0x1, 0x1f ;  /* 0x08201f00c2c57f89 */ /* 0x000ea800000e0000 */
[----:B------:R-:W3:Y:S01]  /*3410*/  SHFL.UP PT, R71, R68, 0x8, RZ ;  /* 0x0500000044477989 */ /* 0x000ee200000e00ff */
[----:B0-----:R-:W-:Y:S01]  /*3420*/  @P3 FFMA.FTZ R69, R68, R70, R69 ;  /* 0x0000004644453223 */ /* 0x001fe20000010045 */
[----:B-1----:R-:W-:-:S04]  /*3430*/  @P4 FFMA.FTZ R205, R194, R196, R205 ;  /* 0x000000c4c2cd4223 */ /* 0x002fc800000100cd */
[----:B------:R-:W0:Y:S01]  /*3440*/  SHFL.UP PT, R70, R69, 0x10, RZ ;  /* 0x0600000045467989 */ /* 0x000e2200000e00ff */
[----:B--2---:R-:W-:-:S03]  /*3450*/  @P4 FMUL.FTZ R194, R194, R197 ;  /* 0x000000c5c2c24220 */ /* 0x004fc60000410000 */
[----:B------:R-:W1:Y:S01]  /*3460*/  SHFL.DOWN PT, R196, R205, 0x2, 0x1f ;  /* 0x08401f00cdc47f89 */ /* 0x000e6200000e0000 */
[----:B------:R-:W-:Y:S01]  /*3470*/  ISETP.GE.U32.AND P4, PT, R198, 0x1e, PT ;  /* 0x0000001ec600780c */ /* 0x000fe20003f86070 */
[----:B---3--:R-:W-:Y:S02]  /*3480*/  @P3 FMUL.FTZ R68, R68, R71 ;  /* 0x0000004744443220 */ /* 0x008fe40000410000 */
[----:B------:R-:W2:Y:S01]  /*3490*/  SHFL.DOWN PT, R197, R194, 0x2, 0x1f ;  /* 0x08401f00c2c57f89 */ /* 0x000ea200000e0000 */
[----:B------:R-:W-:-:S03]  /*34a0*/  ISETP.GE.AND P3, PT, R89, 0x10, PT ;  /* 0x000000105900780c */ /* 0x000fc60003f66270 */
[----:B------:R-:W3:Y:S10]  /*34b0*/  SHFL.UP PT, R71, R68, 0x10, RZ ;  /* 0x0600000044477989 */ /* 0x000ef400000e00ff */
[----:B0-----:R-:W-:Y:S01]  /*34c0*/  @P3 FFMA.FTZ R69, R68, R70, R69 ;  /* 0x0000004644453223 */ /* 0x001fe20000010045 */
[----:B-1----:R-:W-:-:S05]  /*34d0*/  @!P4 FFMA.FTZ R205, R194, R196, R205 ;  /* 0x000000c4c2cdc223 */ /* 0x002fca00000100cd */
[----:B------:R-:W-:Y:S01]  /*34e0*/  SHFL.UP PT, R69, R69, 0x1, RZ ;  /* 0x0420000045457989 */ /* 0x000fe200000e00ff */
[----:B--2---:R-:W-:-:S03]  /*34f0*/  @!P4 FMUL.FTZ R194, R194, R197 ;  /* 0x000000c5c2c2c220 */ /* 0x004fc60000410000 */
[----:B------:R-:W0:Y:S01]  /*3500*/  SHFL.DOWN PT, R70, R205, 0x4, 0x1f ;  /* 0x08801f00cd467f89 */ /* 0x000e2200000e0000 */
[----:B---3--:R-:W-:Y:S01]  /*3510*/  @P3 FMUL.FTZ R68, R68, R71 ;  /* 0x0000004744443220 */ /* 0x008fe20000410000 */
[----:B------:R-:W-:Y:S02]  /*3520*/  ISETP.GE.U32.AND P3, PT, R198, 0x1c, PT ;  /* 0x0000001cc600780c */ /* 0x000fe40003f66070 */
[----:B------:R-:W1:Y:S04]  /*3530*/  SHFL.DOWN PT, R71, R194, 0x4, 0x1f ;  /* 0x08801f00c2477f89 */ /* 0x000e6800000e0000 */
[----:B------:R-:W2:Y:S07]  /*3540*/  SHFL.UP PT, R68, R68, 0x1, RZ ;  /* 0x0420000044447989 */ /* 0x000eae00000e00ff */
[C---:B0-----:R-:W-:Y:S01]  /*3550*/  @!P3 FFMA.FTZ R205, R194.reuse, R70, R205 ;  /* 0x00000046c2cdb223 */ /* 0x041fe200000100cd */
[----:B-1----:R-:W-:-:S04]  /*3560*/  @!P3 FMUL.FTZ R194, R194, R71 ;  /* 0x00000047c2c2b220 */ /* 0x002fc80000410000 */
[----:B------:R-:W0:Y:S01]  /*3570*/  SHFL.DOWN PT, R70, R205, 0x8, 0x1f ;  /* 0x09001f00cd467f89 */ /* 0x000e2200000e0000 */
[----:B--2---:R-:W-:-:S03]  /*3580*/  @P2 FFMA.FTZ R203, R68, R203, R69 ;  /* 0x000000cb44cb2223 */ /* 0x004fc60000010045 */
[----:B------:R-:W1:Y:S01]  /*3590*/  SHFL.DOWN PT, R71, R194, 0x8, 0x1f ;  /* 0x09001f00c2477f89 */ /* 0x000e6200000e0000 */
[----:B------:R-:W-:Y:S01]  /*35a0*/  HFMA2.MMA R68, -RZ, RZ, 1.875, 0 ;  /* 0x3f800000ff447435 */ /* 0x000fe200000001ff */
[----:B------:R-:W-:Y:S01]  /*35b0*/  ISETP.GE.U32.AND P2, PT, R198, 0x18, PT ;  /* 0x00000018c600780c */ /* 0x000fe20003f46070 */
[----:B------:R-:W-:Y:S01]  /*35c0*/  FFMA.FTZ R203, R160, R203, R155 ;  /* 0x000000cba0cb7223 */ /* 0x000fe2000001009b */
[----:B------:R-:W-:-:S03]  /*35d0*/  MOV R69, RZ ;  /* 0x000000ff00457202 */ /* 0x000fc60000000f00 */
[-C--:B------:R-:W-:Y:S01]  /*35e0*/  FFMA.FTZ R199, R169, R203.reuse, R154 ;  /* 0x000000cba9c77223 */ /* 0x080fe2000001009a */
[----:B------:R-:W-:-:S03]  /*35f0*/  FMUL.FTZ R4, R4, R203 ;  /* 0x000000cb04047220 */ /* 0x000fc60000410000 */
[-C--:B------:R-:W-:Y:S01]  /*3600*/  FMUL.FTZ R5, R5, R199.reuse ;  /* 0x000000c705057220 */ /* 0x080fe20000410000 */
[----:B------:R-:W-:Y:S01]  /*3610*/  FFMA.FTZ R160, R3, R4, RZ ;  /* 0x0000000403a07223 */ /* 0x000fe200000100ff */
[----:B------:R-:W-:Y:S01]  /*3620*/  FFMA.FTZ R201, R162, R199, R153 ;  /* 0x000000c7a2c97223 */ /* 0x000fe20000010099 */
[----:B------:R-:W-:Y:S02]  /*3630*/  @!P0 LEA R4, R159, R136, 0x3 ;  /* 0x000000889f048211 */ /* 0x000fe400078e18ff */
[----:B------:R-:W-:Y:S01]  /*3640*/  FFMA.FTZ R160, R99, R5, R160 ;  /* 0x0000000563a07223 */ /* 0x000fe200000100a0 */
[-C--:B------:R-:W-:Y:S01]  /*3650*/  FMUL.FTZ R6, R6, R201.reuse ;  /* 0x000000c906067220 */ /* 0x080fe20000410000 */
[----:B------:R-:W-:Y:S01]  /*3660*/  FFMA.FTZ R197, R171, R201, R152 ;  /* 0x000000c9abc57223 */ /* 0x000fe20000010098 */
[----:B------:R2:W-:Y:S01]  /*3670*/  @!P0 LDS.64 R68, [R4+0x1b48] ;  /* 0x001b480004448984 */ /* 0x0005e20000000a00 */
        /* <DEDUP_REMOVED lines=8> */
[----:B------:R-:W-:Y:S01]  /*3700*/  FFMA.FTZ R160, R173, R163, R150 ;  /* 0x000000a3ada07223 */ /* 0x000fe20000010096 */
[----:B------:R-:W-:Y:S02]  /*3710*/  SHFL.DOWN PT, R5, R194, 0x10, 0x1f ;  /* 0x0a001f00c2057f89 */ /* 0x000fe400000e0000 */
[----:B------:R-:W-:Y:S01]  /*3720*/  FFMA.FTZ R7, R111, R56, R6 ;  /* 0x000000386f077223 */ /* 0x000fe20000010006 */
[-C--:B------:R-:W-:Y:S01]  /*3730*/  FMUL.FTZ R57, R57, R160.reuse ;  /* 0x000000a039397220 */ /* 0x080fe20000410000 */
[----:B------:R-:W0:Y:S01]  /*3740*/  SHFL.DOWN PT, R6, R205, 0x10, 0x1f ;  /* 0x0a001f00cd067f89 */ /* 0x000e2200000e0000 */
[----:B------:R-:W-:Y:S01]  /*3750*/  FFMA.FTZ R71, R166, R160, R149 ;  /* 0x000000a0a6477223 */ /* 0x000fe20000010095 */
[----:B------:R-:W-:-:S02]  /*3760*/  IMAD R56, R104, UR14, RZ ;  /* 0x0000000e68387c24 */ /* 0x000fc4000f8e02ff */
[----:B--2---:R-:W-:Y:S01]  /*3770*/  FFMA.FTZ R4, R110, R57, R7 ;  /* 0x000000396e047223 */ /* 0x004fe20000010007 */
[-C--:B------:R-:W-:Y:S01]  /*3780*/  FMUL.FTZ R58, R58, R71.reuse ;  /* 0x000000473a3a7220 */ /* 0x080fe20000410000 */
[----:B------:R-:W-:Y:S01]  /*3790*/  FFMA.FTZ R70, R175, R71, R148 ;  /* 0x00000047af467223 */ /* 0x000fe20000010094 */
[----:B------:R-:W-:Y:S02]  /*37a0*/  IMAD R207, R105, UR15, R56 ;  /* 0x0000000f69cf7c24 */ /* 0x000fe4000f8e0238 */
[----:B------:R-:W-:Y:S01]  /*37b0*/  FFMA.FTZ R7, R113, R58, R4 ;  /* 0x0000003a71077223 */ /* 0x000fe20000010004 */
[-C--:B------:R-:W-:Y:S01]  /*37c0*/  FMUL.FTZ R4, R59, R70.reuse ;  /* 0x000000463b047220 */ /* 0x080fe20000410000 */
[----:B------:R-:W-:-:S03]  /*37d0*/  FFMA.FTZ R59, R168, R70, R147 ;  /* 0x00000046a83b7223 */ /* 0x000fc60000010093 */
[----:B------:R-:W-:Y:S01]  /*37e0*/  FFMA.FTZ R4, R112, R4, R7 ;  /* 0x0000000470047223 */ /* 0x000fe20000010007 */
[-C--:B------:R-:W-:Y:S01]  /*37f0*/  FMUL.FTZ R60, R60, R59.reuse ;  /* 0x0000003b3c3c7220 */ /* 0x080fe20000410000 */
[----:B------:R-:W-:-:S03]  /*3800*/  FFMA.FTZ R58, R177, R59, R146 ;  /* 0x0000003bb13a7223 */ /* 0x000fc60000010092 */
[----:B------:R-:W-:Y:S01]  /*3810*/  FFMA.FTZ R7, R115, R60, R4 ;  /* 0x0000003c73077223 */ /* 0x000fe20000010004 */
[----:B------:R-:W-:Y:S01]  /*3820*/  FMUL.FTZ R61, R61, R58 ;  /* 0x0000003a3d3d7220 */ /* 0x000fe20000410000 */
[C---:B0-----:R-:W-:Y:S01]  /*3830*/  @!P0 FFMA.FTZ R205, R194.reuse, R6, R205 ;  /* 0x00000006c2cd8223 */ /* 0x041fe200000100cd */
[----:B------:R-:W-:Y:S01]  /*3840*/  @!P0 FMUL.FTZ R194, R194, R5 ;  /* 0x00000005c2c28220 */ /* 0x000fe20000410000 */
[----:B------:R-:W-:Y:S01]  /*3850*/  SHFL.IDX PT, R6, R69, RZ, 0x1f ;  /* 0x00001fff45067589 */ /* 0x000fe200000e0000 */
[----:B------:R-:W-:Y:S01]  /*3860*/  FFMA.FTZ R4, R116, R61, R7 ;  /* 0x0000003d74047223 */ /* 0x000fe20000010007 */
[----:B------:R-:W-:Y:S01]  /*3870*/  FFMA.FTZ R61, R170, R58, R145 ;  /* 0x0000003aaa3d7223 */ /* 0x000fe20000010091 */
[----:B------:R-:W-:Y:S01]  /*3880*/  HFMA2.MMA R5, -RZ, RZ, 0, 0 ;  /* 0x00000000ff057435 */ /* 0x000fe200000001ff */
[----:B------:R-:W-:Y:S02]  /*3890*/  SHFL.DOWN PT, R196, R205, 0x1, 0x1f ;  /* 0x08201f00cdc47f89 */ /* 0x000fe400000e0000 */
[-C--:B------:R-:W-:Y:S01]  /*38a0*/  FFMA.FTZ R60, R179, R61.reuse, R144 ;  /* 0x0000003db33c7223 */ /* 0x080fe20000010090 */
[----:B------:R-:W-:Y:S01]  /*38b0*/  FMUL.FTZ R62, R62, R61 ;  /* 0x0000003d3e3e7220 */ /* 0x000fe20000410000 */
[----:B------:R-:W0:Y:S02]  /*38c0*/  SHFL.DOWN PT, R209, R194, 0x1, 0x1f ;  /* 0x08201f00c2d17f89 */ /* 0x000e2400000e0000 */
[----:B------:R-:W-:Y:S01]  /*38d0*/  FMUL.FTZ R7, R63, R60 ;  /* 0x0000003c3f077220 */ /* 0x000fe20000410000 */
[----:B------:R-:W-:Y:S01]  /*38e0*/  FFMA.FTZ R62, R119, R62, R4 ;  /* 0x0000003e773e7223 */ /* 0x000fe20000010004 */
[----:B------:R-:W-:Y:S01]  /*38f0*/  FFMA.FTZ R63, R172, R60, R143 ;  /* 0x0000003cac3f7223 */ /* 0x000fe2000001008f */
[----:B------:R-:W-:Y:S01]  /*3900*/  MOV R4, R90 ;  /* 0x0000005a00047202 */ /* 0x000fe20000000f00 */
[----:B------:R1:W-:Y:S01]  /*3910*/  SHFL.IDX PT, R57, R205, RZ, 0x1f ;  /* 0x00001fffcd397589 */ /* 0x0003e200000e0000 */
[----:B------:R-:W-:Y:S01]  /*3920*/  FFMA.FTZ R62, R117, R7, R62 ;  /* 0x00000007753e7223 */ /* 0x000fe2000001003e */
[----:B------:R-:W-:Y:S01]  /*3930*/  FMUL.FTZ R64, R64, R63 ;  /* 0x0000003f40407220 */ /* 0x000fe20000410000 */
[----:B------:R-:W-:Y:S01]  /*3940*/  IMAD R7, R95, UR24, RZ ;  /* 0x000000185f077c24 */ /* 0x000fe2000f8e02ff */
[----:B------:R-:W2:Y:S01]  /*3950*/  SHFL.IDX PT, R56, R194, RZ, 0x1f ;  /* 0x00001fffc2387589 */ /* 0x000ea200000e0000 */
[----:B------:R-:W-:-:S04]  /*3960*/  IMAD.WIDE.U32 R4, R104, UR15, R4 ;  /* 0x0000000f68047c25 */ /* 0x000fc8000f8e0004 */
[----:B------:R-:W-:Y:S01]  /*3970*/  FFMA.FTZ R211, R121, R64, R62 ;  /* 0x0000004079d37223 */ /* 0x000fe2000001003e */
[----:B------:R-:W-:Y:S01]  /*3980*/  FFMA.FTZ R62, R181, R63, R142 ;  /* 0x0000003fb53e7223 */ /* 0x000fe2000001008e */
[----:B------:R-:W-:Y:S02]  /*3990*/  P2R R64, PR, RZ, 0x20 ;  /* 0x00000020ff407803 */ /* 0x000fe40000000000 */
[----:B------:R-:W-:Y:S01]  /*39a0*/  IADD3 R5, R5, R207, RZ ;  /* 0x000000cf05057210 */ /* 0x000fe20007ffe0ff */
[-C--:B------:R-:W-:Y:S01]  /*39b0*/  FMUL.FTZ R64, R65, R62.reuse ;  /* 0x0000003e41407220 */ /* 0x080fe20000410000 */
[----:B------:R-:W-:Y:S02]  /*39c0*/  IMAD R207, R92, UR25, R7 ;  /* 0x000000195ccf7c24 */ /* 0x000fe4000f8e0207 */
[----:B-1----:R-:W-:Y:S01]  /*39d0*/  FFMA.FTZ R205, R174, R62, R141 ;  /* 0x0000003eaecd7223 */ /* 0x002fe2000001008d */
[----:B------:R-:W-:-:S04]  /*39e0*/  IMAD.WIDE.U32 R4, R92, UR24, R4 ;  /* 0x000000185c047c25 */ /* 0x000fc8000f8e0004 */
[----:B------:R-:W-:Y:S01]  /*39f0*/  FFMA.FTZ R64, R118, R64, R211 ;  /* 0x0000004076407223 */ /* 0x000fe200000100d3 */
[----:B------:R-:W-:Y:S01]  /*3a00*/  FMUL.FTZ R66, R66, R205 ;  /* 0x000000cd42427220 */ /* 0x000fe20000410000 */
[----:B0-----:R-:W-:Y:S01]  /*3a10*/  @P1 FFMA.FTZ R6, R209, R6, R196 ;  /* 0x00000006d1061223 */ /* 0x001fe200000100c4 */
[----:B------:R-:W-:Y:S01]  /*3a20*/  IADD3 R7, P1, R78, -0x200, RZ ;  /* 0xfffffe004e077810 */ /* 0x000fe20007f3e0ff */
[----:B------:R-:W-:Y:S01]  /*3a30*/  FMUL.FTZ R211, R158, R70 ;  /* 0x000000469ed37220 */ /* 0x000fe20000410000 */
[----:B------:R-:W-:Y:S01]  /*3a40*/  IADD3 R5, R5, R207, RZ ;  /* 0x000000cf05057210 */ /* 0x000fe20007ffe0ff */
[----:B------:R-:W-:Y:S01]  /*3a50*/  FFMA.FTZ R65, R6, R190, R165 ;  /* 0x000000be06417223 */ /* 0x000fe200000100a5 */
[----:B------:R-:W-:Y:S01]  /*3a60*/  LEA R207, P0, R4, UR26, 0x2 ;  /* 0x0000001a04cf7c11 */ /* 0x000fe2000f8010ff */
[----:B------:R-:W-:Y:S01]  /*3a70*/  FMUL.FTZ R211, R112, R211 ;  /* 0x000000d370d37220 */ /* 0x000fe20000410000 */
[----:B------:R-:W-:Y:S01]  /*3a80*/  IADD3 R6, P2, R7, R4, RZ ;  /* 0x0000000407067210 */ /* 0x000fe20007f5e0ff */
[----:B------:R-:W-:Y:S01]  /*3a90*/  FFMA.FTZ R165, R183, R65, R192 ;  /* 0x00000041b7a57223 */ /* 0x000fe200000100c0 */
[----:B------:R-:W-:Y:S01]  /*3aa0*/  LEA.HI.X R209, R4, UR27, R5, 0x2, P0 ;  /* 0x0000001b04d17c11 */ /* 0x000fe200080f1405 */
[----:B--2---:R-:W-:Y:S01]  /*3ab0*/  FFMA.FTZ R69, R56, R69, R57 ;  /* 0x0000004538457223 */ /* 0x004fe20000010039 */
[----:B------:R-:W-:Y:S01]  /*3ac0*/  SHF.L.U32 R4, R90, 0x4, RZ ;  /* 0x000000045a047819 */ /* 0x000fe200000006ff */
[----:B------:R-:W-:Y:S01]  /*3ad0*/  FFMA.FTZ R167, R174, R165, R167 ;  /* 0x000000a5aea77223 */ /* 0x000fe200000100a7 */
[----:B------:R-:W-:Y:S01]  /*3ae0*/  FMUL.FTZ R68, R56, R68 ;  /* 0x0000004438447220 */ /* 0x000fe20000410000 */
[----:B------:R-:W-:Y:S01]  /*3af0*/  @!P5 LEA R174, R159, R136, 0x3 ;  /* 0x000000889faed211 */ /* 0x000fe200078e18ff */
[----:B------:R-:W-:Y:S01]  /*3b00*/  FFMA.FTZ R183, R183, R205, R140 ;  /* 0x000000cdb7b77223 */ /* 0x000fe2000001008c */
[----:B------:R-:W-:Y:S01]  /*3b10*/  FFMA.FTZ R181, R181, R167, R180 ;  /* 0x000000a7b5b57223 */ /* 0x000fe200000100b4 */
[----:B------:R-:W-:Y:S01]  /*3b20*/  LEA.HI.SX32 R57, R4, R4, 0x1b ;  /* 0x0000000404397211 */ /* 0x000fe200078fdaff */
[----:B------:R-:W-:Y:S01]  /*3b30*/  FMUL.FTZ R4, R158, R203 ;  /* 0x000000cb9e047220 */ /* 0x000fe20000410000 */
[----:B------:R0:W-:Y:S01]  /*3b40*/  @!P5 STS.64 [R174+0x1b48], R68 ;  /* 0x001b4844ae00d388 */ /* 0x0001e20000000a00 */
[----:B------:R-:W-:Y:S01]  /*3b50*/  FFMA.FTZ R185, R172, R181, R185 ;  /* 0x000000b5acb97223 */ /* 0x000fe200000100b9 */
[----:B------:R-:W-:Y:S01]  /*3b60*/  LEA R213, R57, R136, 0x2 ;  /* 0x0000008839d57211 */ /* 0x000fe200078e10ff */
[----:B------:R-:W-:Y:S01]  /*3b70*/  FMUL.FTZ R56, R3, R4 ;  /* 0x0000000403387220 */ /* 0x000fe20000410000 */
[C---:B------:R-:W-:Y:S01]  /*3b80*/  FMUL.FTZ R57, R158.reuse, R197 ;  /* 0x000000c59e397220 */ /* 0x040fe20000410000 */
[----:B------:R-:W-:Y:S01]  /*3b90*/  FFMA.FTZ R179, R179, R185, R184 ;  /* 0x000000b9b3b37223 */ /* 0x000fe200000100b8 */
[----:B------:R-:W-:Y:S01]  /*3ba0*/  FFMA.FTZ R4, R123, R66, R64 ;  /* 0x000000427b047223 */ /* 0x000fe20000010040 */
[----:B------:R-:W-:Y:S01]  /*3bb0*/  FMUL.FTZ R64, R158, R199 ;  /* 0x000000c79e407220 */ /* 0x000fe20000410000 */
[----:B------:R-:W-:Y:S01]  /*3bc0*/  FMUL.FTZ R57, R100, R57 ;  /* 0x0000003964397220 */ /* 0x000fe20000410000 */
[----:B------:R-:W-:Y:S01]  /*3bd0*/  FFMA.FTZ R193, R170, R179, R193 ;  /* 0x000000b3aac17223 */ /* 0x000fe200000100c1 */
[----:B------:R1:W-:Y:S01]  /*3be0*/  STS [R213+0x850], R56 ;  /* 0x00085038d5007388 */ /* 0x0003e20000000800 */
[C---:B------:R-:W-:Y:S01]  /*3bf0*/  FMUL.FTZ R66, R158.reuse, R201 ;  /* 0x000000c99e427220 */ /* 0x040fe20000410000 */
[C---:B0-----:R-:W-:Y:S01]  /*3c00*/  FMUL.FTZ R68, R158.reuse, R163 ;  /* 0x000000a39e447220 */ /* 0x041fe20000410000 */
[----:B------:R-:W-:Y:S01]  /*3c10*/  FFMA.FTZ R177, R177, R193, R182 ;  /* 0x000000c1b1b17223 */ /* 0x000fe200000100b6 */
[----:B------:R-:W-:Y:S01]  /*3c20*/  FMUL.FTZ R69, R158, R160 ;  /* 0x000000a09e457220 */ /* 0x000fe20000410000 */
[----:B------:R0:W-:Y:S01]  /*3c30*/  STS [R213+0x85c], R57 ;  /* 0x00085c39d5007388 */ /* 0x0001e20000000800 */
[----:B------:R-:W-:Y:S01]  /*3c40*/  FMUL.FTZ R64, R99, R64 ;  /* 0x0000004063407220 */ /* 0x000fe20000410000 */
[----:B------:R-:W-:Y:S01]  /*3c50*/  FFMA.FTZ R187, R168, R177, R187 ;  /* 0x000000b1a8bb7223 */ /* 0x000fe200000100bb */
[----:B------:R-:W-:Y:S01]  /*3c60*/  FMUL.FTZ R66, R101, R66 ;  /* 0x0000004265427220 */ /* 0x000fe20000410000 */
[----:B------:R-:W-:Y:S01]  /*3c70*/  FMUL.FTZ R68, R111, R68 ;  /* 0x000000446f447220 */ /* 0x000fe20000410000 */
[----:B-1----:R-:W-:Y:S01]  /*3c80*/  FMUL.FTZ R56, R158, R71 ;  /* 0x000000479e387220 */ /* 0x002fe20000410000 */
[----:B------:R-:W-:Y:S01]  /*3c90*/  FFMA.FTZ R175, R175, R187, R186 ;  /* 0x000000bbafaf7223 */ /* 0x000fe200000100ba */
[----:B------:R-:W-:Y:S01]  /*3ca0*/  FMUL.FTZ R69, R110, R69 ;  /* 0x000000456e457220 */ /* 0x000fe20000410000 */
[----:B------:R-:W-:Y:S01]  /*3cb0*/  IADD3 R168, -R7, UR9, -R90 ;  /* 0x0000000907a87c10 */ /* 0x000fe2000fffe95a */
[----:B------:R-:W-:Y:S01]  /*3cc0*/  FMUL.FTZ R56, R113, R56 ;  /* 0x0000003871387220 */ /* 0x000fe20000410000 */
[----:B------:R-:W-:Y:S01]  /*3cd0*/  FFMA.FTZ R195, R166, R175, R195 ;  /* 0x000000afa6c37223 */ /* 0x000fe200000100c3 */
[----:B0-----:R-:W-:Y:S01]  /*3ce0*/  FMUL.FTZ R57, R158, R58 ;  /* 0x0000003a9e397220 */ /* 0x001fe20000410000 */
[----:B------:R-:W-:Y:S01]  /*3cf0*/  ISETP.GE.AND P0, PT, R168, 0x1, PT ;  /* 0x00000001a800780c */ /* 0x000fe20003f06270 */
[----:B------:R0:W-:Y:S01]  /*3d00*/  STS [R213+0x854], R64 ;  /* 0x00085440d5007388 */ /* 0x0001e20000000800 */
        /* <DEDUP_REMOVED lines=9> */
[----:B0-----:R-:W-:Y:S01]  /*3da0*/  FMUL.FTZ R64, R158, R59 ;  /* 0x0000003b9e407220 */ /* 0x001fe20000410000 */
[----:B------:R-:W-:Y:S01]  /*3db0*/  FMUL.FTZ R67, R67, R183 ;  /* 0x000000b743437220 */ /* 0x000fe20000410000 */
[----:B------:R0:W-:Y:S01]  /*3dc0*/  STS [R213+0x864], R69 ;  /* 0x00086445d5007388 */ /* 0x0001e20000000800 */
[----:B------:R-:W-:Y:S01]  /*3dd0*/  FFMA.FTZ R189, R162, R171, R189 ;  /* 0x000000aba2bd7223 */ /* 0x000fe200000100bd */
[C---:B-1----:R-:W-:Y:S01]  /*3de0*/  FMUL.FTZ R66, R158.reuse, R61 ;  /* 0x0000003d9e427220 */ /* 0x042fe20000410000 */
[----:B------:R-:W-:Y:S01]  /*3df0*/  FMUL.FTZ R64, R115, R64 ;  /* 0x0000004073407220 */ /* 0x000fe20000410000 */
[----:B------:R1:W-:Y:S01]  /*3e00*/  STS [R213+0x868], R56 ;  /* 0x00086838d5007388 */ /* 0x0003e20000000800 */
[----:B------:R-:W-:Y:S01]  /*3e10*/  FFMA.FTZ R169, R169, R189, R176 ;  /* 0x000000bda9a97223 */ /* 0x000fe200000100b0 */
[C---:B--2---:R-:W-:Y:S01]  /*3e20*/  FMUL.FTZ R68, R158.reuse, R60 ;  /* 0x0000003c9e447220 */ /* 0x044fe20000410000 */
[----:B------:R-:W-:Y:S01]  /*3e30*/  FMUL.FTZ R66, R119, R66 ;  /* 0x0000004277427220 */ /* 0x000fe20000410000 */
[----:B------:R2:W-:Y:S01]  /*3e40*/  STS [R213+0x874], R57 ;  /* 0x00087439d5007388 */ /* 0x0005e20000000800 */
[----:B0-----:R-:W-:Y:S01]  /*3e50*/  FMUL.FTZ R69, R158, R62 ;  /* 0x0000003e9e457220 */ /* 0x001fe20000410000 */
[----:B------:R-:W-:-:S02]  /*3e60*/  FMUL.FTZ R68, R117, R68 ;  /* 0x0000004475447220 */ /* 0x000fc40000410000 */
[----:B------:R-:W-:Y:S01]  /*3e70*/  STS [R213+0x86c], R211 ;  /* 0x00086cd3d5007388 */ /* 0x000fe20000000800 */
[----:B-1----:R-:W-:Y:S01]  /*3e80*/  FMUL.FTZ R56, R158, R205 ;  /* 0x000000cd9e387220 */ /* 0x002fe20000410000 */
[----:B------:R-:W-:Y:S02]  /*3e90*/  FMUL.FTZ R69, R118, R69 ;  /* 0x0000004576457220 */ /* 0x000fe40000410000 */
[----:B------:R0:W-:Y:S01]  /*3ea0*/  STS [R213+0x870], R64 ;  /* 0x00087040d5007388 */ /* 0x0001e20000000800 */
[----:B------:R-:W-:Y:S01]  /*3eb0*/  FMUL.FTZ R56, R123, R56 ;  /* 0x000000387b387220 */ /* 0x000fe20000410000 */
[----:B--2---:R-:W-:Y:S02]  /*3ec0*/  FMUL.FTZ R57, R120, R7 ;  /* 0x0000000778397220 */ /* 0x004fe40000410000 */
[----:B------:R1:W-:Y:S01]  /*3ed0*/  STS [R213+0x878], R66 ;  /* 0x00087842d5007388 */ /* 0x0003e20000000800 */
[----:B------:R-:W-:Y:S01]  /*3ee0*/  IADD3.X R7, R5, -0x1, R79, P2, P1 ;  /* 0xffffffff05077810 */ /* 0x000fe200017e244f */
[----:B------:R-:W-:-:S02]  /*3ef0*/  FMUL.FTZ R5, R125, R169 ;  /* 0x000000a97d057220 */ /* 0x000fc40000410000 */
[----:B------:R1:W-:Y:S01]  /*3f00*/  STS [R213+0x87c], R68 ;  /* 0x00087c44d5007388 */ /* 0x0003e20000000800 */
[----:B0-----:R-:W-:-:S03]  /*3f10*/  FADD.FTZ R64, -R155, R203 ;  /* 0x000000cb9b407221 */ /* 0x001fc60000010100 */
[----:B------:R1:W-:Y:S04]  /*3f20*/  STS [R213+0x880], R166 ;  /* 0x000880a6d5007388 */ /* 0x0003e80000000800 */
[----:B------:R1:W-:Y:S04]  /*3f30*/  STS [R213+0x884], R69 ;  /* 0x00088445d5007388 */ /* 0x0003e80000000800 */
        /* <DEDUP_REMOVED lines=14> */
.L_x_7996:
[----:B------:R-:W-:Y:S05]  /*4020*/  BSYNC B0 ;  /* 0x0000000000007941 */ /* 0x000fea0003800000 */
.L_x_7995:
[----:B------:R-:W-:Y:S01]  /*4030*/  FADD.FTZ R199, -R154, R199 ;  /* 0x000000c79ac77221 */ /* 0x000fe20000010100 */
[----:B01----:R-:W-:Y:S01]  /*4040*/  FMUL.FTZ R56, R122, R189 ;  /* 0x000000bd7a387220 */ /* 0x003fe20000410000 */
[----:B------:R-:W-:Y:S01]  /*4050*/  FFMA.FTZ R7, R5, R64, RZ ;  /* 0x0000004005077223 */ /* 0x000fe200000100ff */
[----:B------:R-:W-:Y:S01]  /*4060*/  FADD.FTZ R158, -R153, R201 ;  /* 0x000000c9999e7221 */ /* 0x000fe20000010100 */
[----:B------:R-:W-:Y:S01]  /*4070*/  FMUL.FTZ R57, R127, R171 ;  /* 0x000000ab7f397220 */ /* 0x000fe20000410000 */
[----:B------:R-:W-:Y:S01]  /*4080*/  IADD3 R69, R90, 0x20, RZ ;  /* 0x000000205a457810 */ /* 0x000fe20007ffe0ff */
[----:B------:R-:W-:Y:S01]  /*4090*/  FFMA.FTZ R6, R56, R199, R7 ;  /* 0x000000c738067223 */ /* 0x000fe20000010007 */
[----:B------:R-:W-:Y:S01]  /*40a0*/  FADD.FTZ R197, -R152, R197 ;  /* 0x000000c598c57221 */ /* 0x000fe20000010100 */
[----:B------:R-:W-:Y:S01]  /*40b0*/  FMUL.FTZ R66, R124, R191 ;  /* 0x000000bf7c427220 */ /* 0x000fe20000410000 */
[----:B------:R-:W-:Y:S01]  /*40c0*/  LEA.HI.SX32 R213, R69, R90, 0x1b ;  /* 0x0000005a45d57211 */ /* 0x000fe200078fdaff */
[----:B------:R-:W-:Y:S01]  /*40d0*/  FFMA.FTZ R7, R57, R158, R6 ;  /* 0x0000009e39077223 */ /* 0x000fe20000010006 */
[----:B------:R-:W-:Y:S01]  /*40e0*/  FADD.FTZ R166, -R151, R163 ;  /* 0x000000a397a67221 */ /* 0x000fe20000010100 */
[----:B------:R-:W-:Y:S01]  /*40f0*/  FMUL.FTZ R69, R129, R173 ;  /* 0x000000ad81457220 */ /* 0x000fe20000410000 */
[----:B------:R-:W-:Y:S01]  /*4100*/  FMUL.FTZ R67, R120, R67 ;  /* 0x0000004378437220 */ /* 0x000fe20000410000 */
[----:B------:R-:W-:Y:S01]  /*4110*/  FFMA.FTZ R162, R66, R197, R7 ;  /* 0x000000c542a27223 */ /* 0x000fe20000010007 */
[----:B------:R-:W-:Y:S01]  /*4120*/  FADD.FTZ R201, -R150, R160 ;  /* 0x000000a096c97221 */ /* 0x000fe20000010100 */
[----:B------:R-:W-:Y:S01]  /*4130*/  FMUL.FTZ R68, R126, R195 ;  /* 0x000000c37e447220 */ /* 0x000fe20000410000 */
[----:B------:R-:W-:Y:S01]  /*4140*/  FADD.FTZ R4, R4, R67 ;  /* 0x0000004304047221 */ /* 0x000fe20000010000 */
[----:B------:R-:W-:Y:S01]  /*4150*/  FFMA.FTZ R161, R69, R166, R162 ;  /* 0x000000a645a17223 */ /* 0x000fe200000100a2 */
[----:B------:R-:W-:Y:S01]  /*4160*/  FADD.FTZ R170, -R149, R71 ;  /* 0x0000004795aa7221 */ /* 0x000fe20000010100 */
[----:B------:R-:W-:Y:S01]  /*4170*/  LEA R67, R213, R136, 0x2 ;  /* 0x00000088d5437211 */ /* 0x000fe200078e10ff */
[----:B------:R-:W-:Y:S01]  /*4180*/  FMUL.FTZ R71, R131, R175 ;  /* 0x000000af83477220 */ /* 0x000fe20000410000 */
[----:B------:R-:W-:Y:S01]  /*4190*/  FFMA.FTZ R160, R68, R201, R161 ;  /* 0x000000c944a07223 */ /* 0x000fe200000100a1 */
[----:B------:R-:W-:Y:S01]  /*41a0*/  FADD.FTZ R203, -R148, R70 ;  /* 0x0000004694cb7221 */ /* 0x000fe20000010100 */
[----:B------:R-:W-:Y:S01]  /*41b0*/  FMUL.FTZ R70, R128, R187 ;  /* 0x000000bb80467220 */ /* 0x000fe20000410000 */
[----:B------:R-:W-:Y:S01]  /*41c0*/  LEA R6, P0, R78, R207, 0x2 ;  /* 0x000000cf4e067211 */ /* 0x000fe200078010ff */
[----:B------:R-:W-:Y:S01]  /*41d0*/  FFMA.FTZ R161, R71, R170, R160 ;  /* 0x000000aa47a17223 */ /* 0x000fe200000100a0 */
[----:B------:R-:W0:Y:S01]  /*41e0*/  LDS R67, [R67+0x8d0] ;  /* 0x0008d00043437984 */ /* 0x000e220000000800 */
[----:B------:R-:W-:Y:S01]  /*41f0*/  FADD.FTZ R174, -R147, R59 ;  /* 0x0000003b93ae7221 */ /* 0x000fe20000010100 */
[----:B------:R-:W-:Y:S01]  /*4200*/  FMUL.FTZ R59, R133, R177 ;  /* 0x000000b1853b7220 */ /* 0x000fe20000410000 */
[----:B------:R-:W-:Y:S01]  /*4210*/  FFMA.FTZ R162, R70, R203, R161 ;  /* 0x000000cb46a27223 */ /* 0x000fe200000100a1 */
[----:B------:R-:W-:Y:S01]  /*4220*/  LEA.HI.X R7, R78, R209, R79, 0x2, P0 ;  /* 0x000000d14e077211 */ /* 0x000fe200000f144f */
[----:B------:R-:W-:Y:S01]  /*4230*/  FADD.FTZ R209, -R146, R58 ;  /* 0x0000003a92d17221 */ /* 0x000fe20000010100 */
[----:B------:R-:W-:Y:S01]  /*4240*/  FMUL.FTZ R58, R130, R193 ;  /* 0x000000c1823a7220 */ /* 0x000fe20000410000 */
[----:B------:R-:W-:Y:S01]  /*4250*/  FFMA.FTZ R207, R59, R174, R162 ;  /* 0x000000ae3bcf7223 */ /* 0x000fe200000100a2 */
[----:B------:R-:W-:Y:S01]  /*4260*/  FMUL.FTZ R163, R135, R179 ;  /* 0x000000b387a37220 */ /* 0x000fe20000410000 */
[----:B------:R-:W-:Y:S01]  /*4270*/  FADD.FTZ R176, -R145, R61 ;  /* 0x0000003d91b07221 */ /* 0x000fe20000010100 */
[----:B------:R-:W-:Y:S01]  /*4280*/  FMUL.FTZ R164, R132, R185 ;  /* 0x000000b984a47220 */ /* 0x000fe20000410000 */
[----:B------:R-:W-:Y:S01]  /*4290*/  FFMA.FTZ R172, R58, R209, R207 ;  /* 0x000000d13aac7223 */ /* 0x000fe200000100cf */
[----:B------:R-:W-:Y:S01]  /*42a0*/  FADD.FTZ R207, -R144, R60 ;  /* 0x0000003c90cf7221 */ /* 0x000fe20000010100 */
[----:B------:R-:W-:Y:S01]  /*42b0*/  FMUL.FTZ R61, R137, R181 ;  /* 0x000000b5893d7220 */ /* 0x000fe20000410000 */
[----:B------:R-:W-:Y:S01]  /*42c0*/  ISETP.GE.AND P0, PT, R168, 0x21, PT ;  /* 0x00000021a800780c */ /* 0x000fe20003f06270 */
[----:B------:R-:W-:Y:S01]  /*42d0*/  FFMA.FTZ R211, R163, R176, R172 ;  /* 0x000000b0a3d37223 */ /* 0x000fe200000100ac */
[----:B------:R-:W-:Y:S01]  /*42e0*/  FADD.FTZ R172, -R143, R63 ;  /* 0x0000003f8fac7221 */ /* 0x000fe20000010100 */
[----:B------:R-:W-:Y:S01]  /*42f0*/  USHF.L.U64.HI UR8, UR5, 0x2, UR6 ;  /* 0x0000000205087899 */ /* 0x000fe20008010206 */
[----:B------:R-:W-:Y:S01]  /*4300*/  FMUL.FTZ R162, R134, R167 ;  /* 0x000000a786a27220 */ /* 0x000fe20000410000 */
[----:B------:R-:W-:Y:S01]  /*4310*/  FFMA.FTZ R60, R164, R207, R211 ;  /* 0x000000cfa43c7223 */ /* 0x000fe200000100d3 */
[----:B------:R-:W-:Y:S01]  /*4320*/  FADD.FTZ R63, -R142, R62 ;  /* 0x0000003e8e3f7221 */ /* 0x000fe20000010100 */
[----:B------:R-:W-:Y:S01]  /*4330*/  USHF.L.U32 UR7, UR5, 0x2, URZ ;  /* 0x0000000205077899 */ /* 0x000fe2000800063f */
[----:B------:R-:W-:Y:S01]  /*4340*/  FMUL.FTZ R160, R156, R65 ;  /* 0x000000419ca07220 */ /* 0x000fe20000410000 */
[----:B------:R-:W-:Y:S01]  /*4350*/  FFMA.FTZ R211, R61, R172, R60 ;  /* 0x000000ac3dd37223 */ /* 0x000fe2000001003c */
[----:B------:R-:W-:Y:S01]  /*4360*/  FMUL.FTZ R161, R139, R165 ;  /* 0x000000a58ba17220 */ /* 0x000fe20000410000 */
[----:B------:R-:W-:-:S02]  /*4370*/  IMAD R178, R102, UR8, RZ ;  /* 0x0000000866b27c24 */ /* 0x000fc4000f8e02ff */
[----:B------:R-:W-:Y:S01]  /*4380*/  FADD.FTZ R62, -R141, R205 ;  /* 0x000000cd8d3e7221 */ /* 0x000fe20000010100 */
[----:B------:R-:W-:Y:S01]  /*4390*/  FADD.FTZ R183, -R140, R183 ;  /* 0x000000b78cb77221 */ /* 0x000fe20000010100 */
[----:B------:R-:W-:Y:S01]  /*43a0*/  FFMA.FTZ R60, R162, R63, R211 ;  /* 0x0000003fa23c7223 */ /* 0x000fe200000100d3 */
[----:B------:R-:W-:Y:S01]  /*43b0*/  IMAD.WIDE.U32 R6, R102, UR7, R6 ;  /* 0x0000000766067c25 */ /* 0x000fe2000f8e0006 */
[----:B------:R-:W-:Y:S03]  /*43c0*/  BSSY B0, `(.L_x_7997) ;  /* 0x000000a000007945 */ /* 0x000fe60003800000 */
[----:B------:R-:W-:Y:S01]  /*43d0*/  FMUL.FTZ R205, R160, R183 ;  /* 0x000000b7a0cd7220 */ /* 0x000fe20000410000 */
[----:B------:R-:W-:Y:S01]  /*43e0*/  FFMA.FTZ R60, R161, R62, R60 ;  /* 0x0000003ea13c7223 */ /* 0x000fe2000001003c */
[----:B------:R-:W-:Y:S01]  /*43f0*/  IMAD R215, R103, UR7, R178 ;  /* 0x0000000767d77c24 */ /* 0x000fe2000f8e02b2 */
[----:B------:R-:W-:-:S02]  /*4400*/  IADD3 R211, R90, 0x60, RZ ;  /* 0x000000605ad37810 */ /* 0x000fc40007ffe0ff */
[----:B------:R-:W-:Y:S01]  /*4410*/  FADD.FTZ R60, R60, R205 ;  /* 0x000000cd3c3c7221 */ /* 0x000fe20000010000 */
[----:B------:R-:W-:Y:S02]  /*4420*/  IADD3 R205, R90, 0x40, RZ ;  /* 0x000000405acd7810 */ /* 0x000fe40007ffe0ff */
[----:B------:R-:W-:Y:S01]  /*4430*/  IADD3 R7, R7, R215, RZ ;  /* 0x000000d707077210 */ /* 0x000fe20007ffe0ff */
[----:B0-----:R-:W-:Y:S06]  /*4440*/  @!P0 BRA `(.L_x_7998) ;  /* 0x0000000000048947 */ /* 0x001fec0003800000 */
[----:B------:R0:W-:Y:S02]  /*4450*/  REDG.E.ADD.F32.FTZ.RN.STRONG.GPU desc[UR12][R6.64+-0x780], R67 ;  /* 0xfff88043060079a6 */ /* 0x0001e4000c10f38c */
.L_x_7998:
[----:B------:R-:W-:Y:S05]  /*4460*/  BSYNC B0 ;  /* 0x0000000000007941 */ /* 0x000fea0003800000 */
.L_x_7997:
[----:B0-----:R-:W-:Y:S01]  /*4470*/  IADD3 R67, R90, 0x80, RZ ;  /* 0x000000805a437810 */ /* 0x001fe20007ffe0ff */
[----:B------:R-:W-:Y:S01]  /*4480*/  BSSY B0, `(.L_x_7999) ;  /* 0x0000011000007945 */ /* 0x000fe20003800000 */
[-C--:B------:R-:W-:Y:S02]  /*4490*/  LEA.HI.SX32 R205, R205, R90.reuse, 0x1b ;  /* 0x0000005acdcd7211 */ /* 0x080fe400078fdaff */
[----:B------:R-:W-:Y:S02]  /*44a0*/  LEA.HI.SX32 R213, R67, R90, 0x1b ;  /* 0x0000005a43d57211 */ /* 0x000fe400078fdaff */
        /* <DEDUP_REMOVED lines=14> */
.L_x_8000:
[----:B------:R-:W-:Y:S05]  /*4590*/  BSYNC B0 ;  /* 0x0000000000007941 */ /* 0x000fea0003800000 */
.L_x_7999:
[----:B01----:R0:W1:Y:S01]  /*45a0*/  LDS R67, [R211+0x9d0] ;  /* 0x0009d000d3437984 */ /* 0x0030620000000800 */
[----:B------:R-:W-:Y:S01]  /*45b0*/  BSSY B0, `(.L_x_8001) ;  /* 0x0000006000007945 */ /* 0x000fe20003800000 */
[----:B------:R-:W-:Y:S02]  /*45c0*/  IADD3 R205, R90, 0xc0, RZ ;  /* 0x000000c05acd7810 */ /* 0x000fe40007ffe0ff */
[----:B------:R-:W-:Y:S02]  /*45d0*/  LEA.HI.SX32 R215, R215, R90, 0x1b ;  /* 0x0000005ad7d77211 */ /* 0x000fe400078fdaff */
[----:B------:R-:W-:Y:S01]  /*45e0*/  LEA R213, R213, R136, 0x2 ;  /* 0x00000088d5d57211 */ /* 0x000fe200078e10ff */
[----:B------:R-:W-:Y:S06]  /*45f0*/  @!P0 BRA `(.L_x_8002) ;  /* 0x0000000000048947 */ /* 0x000fec0003800000 */
[----:B-1----:R2:W-:Y:S02]  /*4600*/  REDG.E.ADD.F32.FTZ.RN.STRONG.GPU desc[UR12][R6.64+-0x680], R67 ;  /* 0xfff98043060079a6 */ /* 0x0025e4000c10f38c */
.L_x_8002:
[----:B------:R-:W-:Y:S05]  /*4610*/  BSYNC B0 ;  /* 0x0000000000007941 */ /* 0x000fea0003800000 */
.L_x_8001:
[----:B-12---:R1:W2:Y:S01]  /*4620*/  LDS R67, [R213+0xa50] ;  /* 0x000a5000d5437984 */ /* 0x0062a20000000800 */
[----:B------:R-:W-:Y:S01]  /*4630*/  BSSY B0, `(.L_x_8003) ;  /* 0x0000006000007945 */ /* 0x000fe20003800000 */
[----:B0-----:R-:W-:Y:S02]  /*4640*/  IADD3 R211, R90, 0xe0, RZ ;  /* 0x000000e05ad37810 */ /* 0x001fe40007ffe0ff */
[----:B------:R-:W-:Y:S02]  /*4650*/  LEA.HI.SX32 R205, R205, R90, 0x1b ;  /* 0x0000005acdcd7211 */ /* 0x000fe400078fdaff */
[----:B------:R-:W-:Y:S01]  /*4660*/  LEA R215, R215, R136, 0x2 ;  /* 0x00000088d7d77211 */ /* 0x000fe200078e10ff */
[----:B------:R-:W-:Y:S06]  /*4670*/  @!P1 BRA `(.L_x_8004) ;  /* 0x0000000000049947 */ /* 0x000fec0003800000 */
[----:B--2---:R0:W-:Y:S02]  /*4680*/  REDG.E.ADD.F32.FTZ.RN.STRONG.GPU desc[UR12][R6.64+-0x600], R67 ;  /* 0xfffa0043060079a6 */ /* 0x0041e4000c10f38c */
.L_x_8004:
[----:B------:R-:W-:Y:S05]  /*4690*/  BSYNC B0 ;  /* 0x0000000000007941 */ /* 0x000fea0003800000 */
.L_x_8003:
[----:B0-2---:R0:W2:Y:S01]  /*46a0*/  LDS R67, [R215+0xad0] ;  /* 0x000ad000d7437984 */ /* 0x0050a20000000800 */
[----:B------:R-:W-:Y:S01]  /*46b0*/  BSSY B0, `(.L_x_8005) ;  /* 0x0000006000007945 */ /* 0x000fe20003800000 */
[----:B-1----:R-:W-:Y:S02]  /*46c0*/  IADD3 R213, R90, 0x100, RZ ;  /* 0x000001005ad57810 */ /* 0x002fe40007ffe0ff */
[----:B------:R-:W-:Y:S02]  /*46d0*/  LEA.HI.SX32 R211, R211, R90, 0x1b ;  /* 0x0000005ad3d37211 */ /* 0x000fe400078fdaff */
[----:B------:R-:W-:Y:S01]  /*46e0*/  LEA R205, R205, R136, 0x2 ;  /* 0x00000088cdcd7211 */ /* 0x000fe200078e10ff */
[----:B------:R-:W-:Y:S06]  /*46f0*/  @!P2 BRA `(.L_x_8006) ;  /* 0x000000000004a947 */ /* 0x000fec0003800000 */
[----:B--2---:R1:W-:Y:S02]  /*4700*/  REDG.E.ADD.F32.FTZ.RN.STRONG.GPU desc[UR12][R6.64+-0x580], R67 ;  /* 0xfffa8043060079a6 */ /* 0x0043e4000c10f38c */
.L_x_8006:
[----:B------:R-:W-:Y:S05]  /*4710*/  BSYNC B0 ;  /* 0x0000000000007941 */ /* 0x000fea0003800000 */
.L_x_8005:
[----:B-12---:R1:W2:Y:S01]  /*4720*/  LDS R67, [R205+0xb50] ;  /* 0x000b5000cd437984 */ /* 0x0062a20000000800 */
[----:B------:R-:W-:Y:S01]  /*4730*/  BSSY B0, `(.L_x_8007) ;  /* 0x0000005000007945 */ /* 0x000fe20003800000 */
[----:B------:R-:W-:Y:S02]  /*4740*/  LEA.HI.SX32 R213, R213, R90, 0x1b ;  /* 0x0000005ad5d57211 */ /* 0x000fe400078fdaff */
[----:B------:R-:W-:Y:S01]  /*4750*/  LEA R211, R211, R136, 0x2 ;  /* 0x00000088d3d37211 */ /* 0x000fe200078e10ff */
[----:B------:R-:W-:Y:S06]  /*4760*/  @!P3 BRA `(.L_x_8008) ;  /* 0x000000000004b947 */ /* 0x000fec0003800000 */
[----:B--2---:R3:W-:Y:S02]  /*4770*/  REDG.E.ADD.F32.FTZ.RN.STRONG.GPU desc[UR12][R6.64+-0x500], R67 ;  /* 0xfffb0043060079a6 */ /* 0x0047e4000c10f38c */
.L_x_8008:
[----:B------:R-:W-:Y:S05]  /*4780*/  BSYNC B0 ;  /* 0x0000000000007941 */ /* 0x000fea0003800000 */
.L_x_8007:
[----:B--23--:R2:W3:Y:S01]  /*4790*/  LDS R67, [R211+0xbd0] ;  /* 0x000bd000d3437984 */ /* 0x00c4e20000000800 */
[----:B------:R-:W-:Y:S01]  /*47a0*/  BSSY B0, `(.L_x_8009) ;  /* 0x0000004000007945 */ /* 0x000fe20003800000 */
[----:B------:R-:W-:-:S03]  /*47b0*/  LEA R213, R213, R136, 0x2 ;  /* 0x00000088d5d57211 */ /* 0x000fc600078e10ff */
[----:B------:R-:W-:Y:S05]  /*47c0*/  @!P4 BRA `(.L_x_8010) ;  /* 0x000000000004c947 */ /* 0x000fea0003800000 */
[----:B---3--:R4:W-:Y:S02]  /*47d0*/  REDG.E.ADD.F32.FTZ.RN.STRONG.GPU desc[UR12][R6.64+-0x480], R67 ;  /* 0xfffb8043060079a6 */ /* 0x0089e4000c10f38c */
.L_x_8010:
[----:B------:R-:W-:Y:S05]  /*47e0*/  BSYNC B0 ;  /* 0x0000000000007941 */ /* 0x000fea0003800000 */
.L_x_8009:
[----:B---34-:R3:W4:Y:S01]  /*47f0*/  LDS R67, [R213+0xc50] ;  /* 0x000c5000d5437984 */ /* 0x0187220000000800 */
[----:B------:R-:W-:Y:S01]  /*4800*/  BSSY B0, `(.L_x_8011) ;  /* 0x0000005000007945 */ /* 0x000fe20003800000 */
[C---:B-1----:R-:W-:Y:S02]  /*4810*/  IADD3 R205, R90.reuse, 0x120, RZ ;  /* 0x000001205acd7810 */ /* 0x042fe40007ffe0ff */
[----:B--2---:R-:W-:Y:S01]  /*4820*/  IADD3 R211, R90, 0x140, RZ ;  /* 0x000001405ad37810 */ /* 0x004fe20007ffe0ff */
[----:B------:R-:W-:Y:S06]  /*4830*/  @!P5 BRA `(.L_x_8012) ;  /* 0x000000000004d947 */ /* 0x000fec0003800000 */
[----:B----4-:R1:W-:Y:S02]  /*4840*/  REDG.E.ADD.F32.FTZ.RN.STRONG.GPU desc[UR12][R6.64+-0x400], R67 ;  /* 0xfffc0043060079a6 */ /* 0x0103e4000c10f38c */
.L_x_8012:
[----:B------:R-:W-:Y:S05]  /*4850*/  BSYNC B0 ;  /* 0x0000000000007941 */ /* 0x000fea0003800000 */
.L_x_8011:
[----:B-1--4-:R-:W-:Y:S01]  /*4860*/  IADD3 R67, R90, 0x160, RZ ;  /* 0x000001605a437810 */ /* 0x012fe20007ffe0ff */
[----:B------:R-:W-:Y:S01]  /*4870*/  BSSY B0, `(.L_x_8013) ;  /* 0x0000011000007945 */ /* 0x000fe20003800000 */
[-C--:B------:R-:W-:Y:S02]  /*4880*/  LEA.HI.SX32 R205, R205, R90.reuse, 0x1b ;  /* 0x0000005acdcd7211 */ /* 0x080fe400078fdaff */
[----:B---3--:R-:W-:Y:S02]  /*4890*/  LEA.HI.SX32 R213, R67, R90, 0x1b ;  /* 0x0000005a43d57211 */ /* 0x008fe400078fdaff */
[----:B------:R-:W-:Y:S02]  /*48a0*/  LEA R67, R205, R136, 0x2 ;  /* 0x00000088cd437211 */ /* 0x000fe400078e10ff */
[----:B------:R-:W-:Y:S02]  /*48b0*/  ISETP.GE.AND P6, PT, R168, 0x121, PT ;  /* 0x00000121a800780c */ /* 0x000fe40003fc6270 */
[----:B------:R-:W-:-:S02]  /*48c0*/  LEA.HI.SX32 R211, R211, R90, 0x1b ;  /* 0x0000005ad3d37211 */ /* 0x000fc400078fdaff */
[----:B------:R-:W1:Y:S01]  /*48d0*/  LDS R67, [R67+0xcd0] ;  /* 0x000cd00043437984 */ /* 0x000e620000000800 */
[----:B0-----:R-:W-:Y:S02]  /*48e0*/  IADD3 R215, R90, 0x180, RZ ;  /* 0x000001805ad77810 */ /* 0x001fe40007ffe0ff */
        /* <DEDUP_REMOVED lines=8> */
[----:B-1----:R0:W-:Y:S02]  /*4970*/  REDG.E.ADD.F32.FTZ.RN.STRONG.GPU desc[UR12][R6.64+-0x380], R67 ;  /* 0xfffc8043060079a6 */ /* 0x0021e4000c10f38c */
.L_x_8014:
[----:B------:R-:W-:Y:S05]  /*4980*/  BSYNC B0 ;  /* 0x0000000000007941 */ /* 0x000fea0003800000 */
.L_x_8013:
[----:B01----:R0:W1:Y:S01]  /*4990*/  LDS R67, [R211+0xd50] ;  /* 0x000d5000d3437984 */ /* 0x0030620000000800 */
[----:B------:R-:W-:Y:S01]  /*49a0*/  BSSY B0, `(.L_x_8015) ;  /* 0x0000006000007945 */ /* 0x000fe20003800000 */
[----:B------:R-:W-:Y:S02]  /*49b0*/  IADD3 R205, R90, 0x1a0, RZ ;  /* 0x000001a05acd7810 */ /* 0x000fe40007ffe0ff */
[----:B------:R-:W-:Y:S02]  /*49c0*/  LEA.HI.SX32 R215, R215, R90, 0x1b ;  /* 0x0000005ad7d77211 */ /* 0x000fe400078fdaff */
[----:B------:R-:W-:Y:S01]  /*49d0*/  LEA R213, R213, R136, 0x2 ;  /* 0x00000088d5d57211 */ /* 0x000fe200078e10ff */
[----:B------:R-:W-:Y:S06]  /*49e0*/  @!P0 BRA `(.L_x_8016) ;  /* 0x0000000000048947 */ /* 0x000fec0003800000 */
[----:B-1----:R2:W-:Y:S02]  /*49f0*/  REDG.E.ADD.F32.FTZ.RN.STRONG.GPU desc[UR12][R6.64+-0x300], R67 ;  /* 0xfffd0043060079a6 */ /* 0x0025e4000c10f38c */
.L_x_8016:
[----:B------:R-:W-:Y:S05]  /*4a00*/  BSYNC B0 ;  /* 0x0000000000007941 */ /* 0x000fea0003800000 */
.L_x_8015:
[----:B-12---:R1:W2:Y:S01]  /*4a10*/  LDS R67, [R213+0xdd0] ;  /* 0x000dd000d5437984 */ /* 0x0062a20000000800 */
[----:B------:R-:W-:Y:S01]  /*4a20*/  BSSY B0, `(.L_x_8017) ;  /* 0x0000006000007945 */ /* 0x000fe20003800000 */
[----:B0-----:R-:W-:Y:S02]  /*4a30*/  IADD3 R211, R90, 0x1c0, RZ ;  /* 0x000001c05ad37810 */ /* 0x001fe40007ffe0ff */
[----:B------:R-:W-:Y:S02]  /*4a40*/  LEA.HI.SX32 R205, R205, R90, 0x1b ;  /* 0x0000005acdcd7211 */ /* 0x000fe400078fdaff */
[----:B------:R-:W-:Y:S01]  /*4a50*/  LEA R215, R215, R136, 0x2 ;  /* 0x00000088d7d77211 */ /* 0x000fe200078e10ff */
[----:B------:R-:W-:Y:S06]  /*4a60*/  @!P1 BRA `(.L_x_8018) ;  /* 0x0000000000049947 */ /* 0x000fec0003800000 */
[----:B--2---:R0:W-:Y:S02]  /*4a70*/  REDG.E.ADD.F32.FTZ.RN.STRONG.GPU desc[UR12][R6.64+-0x280], R67 ;  /* 0xfffd8043060079a6 */ /* 0x0041e4000c10f38c */
.L_x_8018:
[----:B------:R-:W-:Y:S05]  /*4a80*/  BSYNC B0 ;  /* 0x0000000000007941 */ /* 0x000fea0003800000 */
.L_x_8017:
[----:B0-2---:R0:W2:Y:S01]  /*4a90*/  LDS R67, [R215+0xe50] ;  /* 0x000e5000d7437984 */ /* 0x0050a20000000800 */
[----:B------:R-:W-:Y:S01]  /*4aa0*/  BSSY B0, `(.L_x_8019) ;  /* 0x0000006000007945 */ /* 0x000fe20003800000 */
[----:B-1----:R-:W-:Y:S02]  /*4ab0*/  IADD3 R213, R90, 0x1e0, RZ ;  /* 0x000001e05ad57810 */ /* 0x002fe40007ffe0ff */
[----:B------:R-:W-:Y:S02]  /*4ac0*/  LEA.HI.SX32 R211, R211, R90, 0x1b ;  /* 0x0000005ad3d37211 */ /* 0x000fe400078fdaff */
[----:B------:R-:W-:Y:S01]  /*4ad0*/  LEA R205, R205, R136, 0x2 ;  /* 0x00000088cdcd7211 */ /* 0x000fe200078e10ff */
[----:B------:R-:W-:Y:S06]  /*4ae0*/  @!P2 BRA `(.L_x_8020) ;  /* 0x000000000004a947 */ /* 0x000fec0003800000 */
[----:B--2---:R1:W-:Y:S02]  /*4af0*/  REDG.E.ADD.F32.FTZ.RN.STRONG.GPU desc[UR12][R6.64+-0x200], R67 ;  /* 0xfffe0043060079a6 */ /* 0x0043e4000c10f38c */
.L_x_8020:
[----:B------:R-:W-:Y:S05]  /*4b00*/  BSYNC B0 ;  /* 0x0000000000007941 */ /* 0x000fea0003800000 */
.L_x_8019:
[----:B-12---:R1:W2:Y:S01]  /*4b10*/  LDS R67, [R205+0xed0] ;  /* 0x000ed000cd437984 */ /* 0x0062a20000000800 */
[----:B------:R-:W-:Y:S01]  /*4b20*/  BSSY B0, `(.L_x_8021) ;  /* 0x0000005000007945 */ /* 0x000fe20003800000 */
[----:B------:R-:W-:Y:S02]  /*4b30*/  LEA.HI.SX32 R213, R213, R90, 0x1b ;  /* 0x0000005ad5d57211 */ /* 0x000fe400078fdaff */
[----:B------:R-:W-:Y:S01]  /*4b40*/  LEA R211, R211, R136, 0x2 ;  /* 0x00000088d3d37211 */ /* 0x000fe200078e10ff */
[----:B------:R-:W-:Y:S06]  /*4b50*/  @!P3 BRA `(.L_x_8022) ;  /* 0x000000000004b947 */ /* 0x000fec0003800000 */
[----:B--2---:R3:W-:Y:S02]  /*4b60*/  REDG.E.ADD.F32.FTZ.RN.STRONG.GPU desc[UR12][R6.64+-0x180], R67 ;  /* 0xfffe8043060079a6 */ /* 0x0047e4000c10f38c */
.L_x_8022:
[----:B------:R-:W-:Y:S05]  /*4b70*/  BSYNC B0 ;  /* 0x0000000000007941 */ /* 0x000fea0003800000 */
.L_x_8021:
[----:B--23--:R2:W3:Y:S01]  /*4b80*/  LDS R67, [R211+0xf50] ;  /* 0x000f5000d3437984 */ /* 0x00c4e20000000800 */
[----:B------:R-:W-:Y:S01]  /*4b90*/  BSSY B0, `(.L_x_8023) ;  /* 0x0000004000007945 */ /* 0x000fe20003800000 */
[----:B------:R-:W-:-:S03]  /*4ba0*/  LEA R213, R213, R136, 0x2 ;  /* 0x00000088d5d57211 */ /* 0x000fc600078e10ff */
[----:B------:R-:W-:Y:S05]  /*4bb0*/  @!P4 BRA `(.L_x_8024) ;  /* 0x000000000004c947 */ /* 0x000fea0003800000 */
[----:B---3--:R4:W-:Y:S02]  /*4bc0*/  REDG.E.ADD.F32.FTZ.RN.STRONG.GPU desc[UR12][R6.64+-0x100], R67 ;  /* 0xffff0043060079a6 */ /* 0x0089e4000c10f38c */
.L_x_8024:
[----:B------:R-:W-:Y:S05]  /*4bd0*/  BSYNC B0 ;  /* 0x0000000000007941 */ /* 0x000fea0003800000 */
.L_x_8023:
[----:B---34-:R3:W4:Y:S01]  /*4be0*/  LDS R67, [R213+0xfd0] ;  /* 0x000fd000d5437984 */ /* 0x0187220000000800 */
[----:B------:R-:W-:Y:S04]  /*4bf0*/  BSSY B0, `(.L_x_8025) ;  /* 0x0000003000007945 */ /* 0x000fe80003800000 */
[----:B------:R-:W-:Y:S05]  /*4c00*/  @!P5 BRA `(.L_x_8026) ;  /* 0x000000000004d947 */ /* 0x000fea0003800000 */
[----:B----4-:R4:W-:Y:S02]  /*4c10*/  REDG.E.ADD.F32.FTZ.RN.STRONG.GPU desc[UR12][R6.64+-0x80], R67 ;  /* 0xffff8043060079a6 */ /* 0x0109e4000c10f38c */
.L_x_8026:
[----:B------:R-:W-:Y:S05]  /*4c20*/  BSYNC B0 ;  /* 0x0000000000007941 */ /* 0x000fea0003800000 */
.L_x_8025:
[----:B----4-:R-:W4:Y:S01]  /*4c30*/  SHFL.DOWN PT, R7, R60, 0x1, 0x1f ;  /* 0x08201f003c077f89 */ /* 0x010f2200000e0000 */
[----:B------:R-:W-:Y:S01]  /*4c40*/  ISETP.GT.AND P0, PT, R89, 0x1e, PT ;  /* 0x0000001e5900780c */ /* 0x000fe20003f04270 */
[----:B------:R-:W-:Y:S01]  /*4c50*/  FMUL.FTZ R6, R138, R193 ;  /* 0x000000c18a067220 */ /* 0x000fe20000410000 */
[----:B------:R-:W-:Y:S01]  /*4c60*/  ISETP.NE.AND P1, PT, R90, RZ, PT ;  /* 0x000000ff5a00720c */ /* 0x000fe20003f25270 */
[----:B------:R-:W5:Y:S01]  /*4c70*/  SHFL.DOWN PT, R67, R4, 0x1, 0x1f ;  /* 0x08201f0004437f89 */ /* 0x000f6200000e0000 */
[----:B------:R-:W-:Y:S01]  /*4c80*/  BSSY B0, `(.L_x_8027) ;  /* 0x0000074000007945 */ /* 0x000fe20003800000 */
        /* <DEDUP_REMOVED lines=32> */
[C---:B------:R-:W-:Y:S01]  /*4e90*/  FMUL.FTZ R67, R138.reuse, R179 ;  /* 0x000000b38a437220 */ /* 0x040fe20000410000 */
[----:B------:R-:W-:Y:S02]  /*4ea0*/  ISETP.GT.AND P0, PT, R89, 0x17, PT ;  /* 0x000000175900780c */ /* 0x000fe40003f04270 */
[----:B---3--:R-:W3:Y:S01]  /*4eb0*/  SHFL.DOWN PT, R213, R4, 0x8, 0x1f ;  /* 0x09001f0004d57f89 */ /* 0x008ee200000e0000 */
[----:B-1----:R-:W-:Y:S01]  /*4ec0*/  FMUL.FTZ R205, R67, R176 ;  /* 0x000000b043cd7220 */ /* 0x002fe20000410000 */
[----:B------:R-:W-:Y:S01]  /*4ed0*/  FMUL.FTZ R67, R7, R174 ;  /* 0x000000ae07437220 */ /* 0x000fe20000410000 */
[----:B------:R-:W-:Y:S01]  /*4ee0*/  FMUL.FTZ R7, R138, R175 ;  /* 0x000000af8a077220 */ /* 0x000fe20000410000 */
[----:B------:R-:W-:Y:S01]  /*4ef0*/  FFMA.FTZ R174, R13, R193, R168 ;  /* 0x000000c10dae7223 */ /* 0x000fe200000100a8 */
[----:B------:R-:W-:Y:S01]  /*4f00*/  FFMA.FTZ R205, R14, R179, R205 ;  /* 0x000000b30ecd7223 */ /* 0x000fe200000100cd */
[----:B------:R-:W-:Y:S01]  /*4f10*/  FMUL.FTZ R179, R138, R181 ;  /* 0x000000b58ab37220 */ /* 0x000fe20000410000 */
[----:B------:R-:W-:Y:S01]  /*4f20*/  FFMA.FTZ R67, R12, R177, R67 ;  /* 0x000000b10c437223 */ /* 0x000fe20000010043 */
[----:B------:R-:W-:Y:S01]  /*4f30*/  FMUL.FTZ R7, R7, R170 ;  /* 0x000000aa07077220 */ /* 0x000fe20000410000 */
[----:B------:R-:W-:Y:S01]  /*4f40*/  FMUL.FTZ R168, R6, R203 ;  /* 0x000000cb06a87220 */ /* 0x000fe20000410000 */
[----:B------:R-:W-:Y:S01]  /*4f50*/  FMUL.FTZ R179, R179, R172 ;  /* 0x000000acb3b37220 */ /* 0x000fe20000410000 */
[C---:B------:R-:W-:Y:S01]  /*4f60*/  FMUL.FTZ R172, R138.reuse, R167 ;  /* 0x000000a78aac7220 */ /* 0x040fe20000410000 */
[----:B------:R-:W-:Y:S01]  /*4f70*/  FMUL.FTZ R6, R138, R195 ;  /* 0x000000c38a067220 */ /* 0x000fe20000410000 */
[----:B------:R-:W-:Y:S01]  /*4f80*/  FFMA.FTZ R175, R18, R175, R7 ;  /* 0x000000af12af7223 */ /* 0x000fe20000010007 */
[----:B------:R-:W-:Y:S01]  /*4f90*/  FFMA.FTZ R179, R8, R181, R179 ;  /* 0x000000b508b37223 */ /* 0x000fe200000100b3 */
[----:B------:R-:W-:Y:S01]  /*4fa0*/  FMUL.FTZ R172, R172, R63 ;  /* 0x0000003facac7220 */ /* 0x000fe20000410000 */
[C---:B------:R-:W-:Y:S01]  /*4fb0*/  FMUL.FTZ R63, R138.reuse, R165 ;  /* 0x000000a58a3f7220 */ /* 0x040fe20000410000 */
[----:B------:R-:W-:Y:S01]  /*4fc0*/  FMUL.FTZ R7, R138, R173 ;  /* 0x000000ad8a077220 */ /* 0x000fe20000410000 */
[----:B------:R-:W-:Y:S01]  /*4fd0*/  FFMA.FTZ R170, R19, R187, R168 ;  /* 0x000000bb13aa7223 */ /* 0x000fe200000100a8 */
[----:B------:R-:W-:Y:S01]  /*4fe0*/  FMUL.FTZ R168, R6, R201 ;  /* 0x000000c906a87220 */ /* 0x000fe20000410000 */
[----:B--2---:R-:W-:Y:S01]  /*4ff0*/  @!P0 FADD.FTZ R60, R60, R211 ;  /* 0x000000d33c3c8221 */ /* 0x004fe20000010000 */
[----:B------:R-:W-:Y:S01]  /*5000*/  FMUL.FTZ R63, R63, R62 ;  /* 0x0000003e3f3f7220 */ /* 0x000fe20000410000 */
[----:B------:R-:W-:Y:S01]  /*5010*/  FMUL.FTZ R62, R138, R65 ;  /* 0x000000418a3e7220 */ /* 0x000fe20000410000 */
[----:B------:R-:W-:Y:S01]  /*5020*/  FMUL.FTZ R7, R7, R166 ;  /* 0x000000a607077220 */ /* 0x000fe20000410000 */
[----:B---3--:R-:W-:Y:S01]  /*5030*/  @!P0 FADD.FTZ R4, R4, R213 ;  /* 0x000000d504048221 */ /* 0x008fe20000010000 */
[----:B------:R-:W1:Y:S01]  /*5040*/  SHFL.DOWN PT, R177, R60, 0x10, 0x1f ;  /* 0x0a001f003cb17f89 */ /* 0x000e6200000e0000 */
[----:B------:R-:W-:Y:S01]  /*5050*/  ISETP.GT.AND P0, PT, R89, 0xf, PT ;  /* 0x0000000f5900780c */ /* 0x000fe20003f04270 */
[----:B------:R-:W-:Y:S01]  /*5060*/  FMUL.FTZ R6, R138, R191 ;  /* 0x000000bf8a067220 */ /* 0x000fe20000410000 */
[----:B------:R-:W-:Y:S01]  /*5070*/  FMUL.FTZ R166, R62, R183 ;  /* 0x000000b73ea67220 */ /* 0x000fe20000410000 */
[----:B------:R-:W2:Y:S01]  /*5080*/  SHFL.DOWN PT, R181, R4, 0x10, 0x1f ;  /* 0x0a001f0004b57f89 */ /* 0x000ea200000e0000 */
        /* <DEDUP_REMOVED lines=19> */
[----:B-1----:R-:W-:Y:S01]  /*51c0*/  @!P0 FADD.FTZ R60, R60, R177 ;  /* 0x000000b13c3c8221 */ /* 0x002fe20000010000 */
        /* <DEDUP_REMOVED lines=21> */
[----:B------:R-:W-:Y:S06]  /*5320*/  BAR.SYNC.DEFER_BLOCKING 0x0 ;  /* 0x0000000000007b1d */ /* 0x000fec0000010000 */
[----:B------:R-:W-:Y:S05]  /*5330*/  @P1 BRA `(.L_x_8028) ;  /* 0x0000000000201947 */ /* 0x000fea0003800000 */
[----:B------:R-:W-:Y:S02]  /*5340*/  ISETP.NE.AND P0, PT, R80, UR28, PT ;  /* 0x0000001c50007c0c */ /* 0x000fe4000bf05270 */
[----:B-1----:R-:W-:-:S11]  /*5350*/  LEA R136, R159, R136, 0x2 ;  /* 0x000000889f887211 */ /* 0x002fd600078e10ff */
[----:B------:R-:W1:Y:S04]  /*5360*/  @P0 LDS R4, [R136+0x2748] ;  /* 0x0027480088040984 */ /* 0x000e680000000800 */
[----:B------:R-:W2:Y:S01]  /*5370*/  @P0 LDS R5, [R136+0x2348] ;  /* 0x0023480088050984 */ /* 0x000ea20000000800 */
[----:B-1----:R-:W-:Y:S01]  /*5380*/  @P0 FADD.FTZ R7, R7, R4 ;  /* 0x0000000407070221 */ /* 0x002fe20000010000 */
[----:B--2---:R-:W-:-:S04]  /*5390*/  @P0 FADD.FTZ R6, R6, R5 ;  /* 0x0000000506060221 */ /* 0x004fc80000010000 */
[----:B------:R2:W-:Y:S04]  /*53a0*/  STS [R136+0x2748], R7 ;  /* 0x0027480788007388 */ /* 0x0005e80000000800 */
[----:B------:R2:W-:Y:S02]  /*53b0*/  STS [R136+0x2348], R6 ;  /* 0x0023480688007388 */ /* 0x0005e40000000800 */
.L_x_8028:
[----:B------:R-:W-:Y:S05]  /*53c0*/  BSYNC B0 ;  /* 0x0000000000007941 */ /* 0x000fea0003800000 */
.L_x_8027:
[----:B------:R-:W-:Y:S01]  /*53d0*/  IADD3 R159, R159, 0x1, RZ ;  /* 0x000000019f9f7810 */ /* 0x000fe20007ffe0ff */
[----:B------:R-:W-:-:S03]  /*53e0*/  UIADD3 UR5, UP0, UR5, 0x1, URZ ;  /* 0x0000000105057890 */ /* 0x000fc6000ff1e03f */
[----:B------:R-:W-:Y:S01]  /*53f0*/  ISETP.GE.AND P0, PT, R159, UR29, PT ;  /* 0x0000001d9f007c0c */ /* 0x000fe2000bf06270 */
[----:B------:R-:W-:-:S12]  /*5400*/  UIADD3.X UR6, URZ, UR6, URZ, UP0, !UPT ;  /* 0x000000063f067290 */ /* 0x000fd800087fe43f */
[----:B------:R-:W-:Y:S05]  /*5410*/  @!P0 BRA `(.L_x_8029) ;  /* 0xffffffd000648947 */ /* 0x000fea000383ffff */
.L_x_7992:
        /* <DEDUP_REMOVED lines=8> */
[----:B-12---:R-:W-:Y:S01]  /*54a0*/  IMAD R6, R98, UR6, RZ ;  /* 0x0000000662067c24 */ /* 0x006fe2000f8e02ff */
[----:B------:R-:W-:Y:S01]  /*54b0*/  IADD3.X R81, R81, -0x1, RZ, P1, !PT ;  /* 0xffffffff51517810 */ /* 0x000fe20000ffe4ff */
[----:B------:R-:W-:Y:S01]  /*54c0*/  IMAD.WIDE.U32 R4, R97, UR6, R78 ;  /* 0x0000000661047c25 */ /* 0x000fe2000f8e004e */
[----:B------:R-:W-:Y:S02]  /*54d0*/  IADD3.X R87, R87, -0x1, RZ, P2, !PT ;  /* 0xffffffff57577810 */ /* 0x000fe400017fe4ff */
[----:B------:R-:W1:Y:S01]  /*54e0*/  LDC.64 R10, c[0x0][0x3e0] ;  /* 0x0000f800ff0a7b82 */ /* 0x000e620000000a00 */
        /* <DEDUP_REMOVED lines=9> */
[----:B------:R-:W-:-:S04]  /*5580*/  IMAD.WIDE.U32 R4, R8, UR15, R4 ;  /* 0x0000000f08047c25 */ /* 0x000fc8000f8e0004 */
[----:B------:R-:W-:Y:S01]  /*5590*/  FADD.FTZ R8, R91, R24 ;  /* 0x000000185b087221 */ /* 0x000fe20000010000 */
[----:B------:R-:W-:Y:S01]  /*55a0*/  STS.128 [R114+0x30], R52 ;  /* 0x0000303472007388 */ /* 0x000fe20000000c00 */
[----:B------:R-:W-:-:S03]  /*55b0*/  NOP ;  /* 0x0000000000007918 */ /* 0x000fc60000000000 */
[----:B------:R-:W3:Y:S01]  /*55c0*/  LDS.128 R12, [R0] ;  /* 0x00000000000c7984 */ /* 0x000ee20000000c00 */
[----:B------:R-:W-:Y:S01]  /*55d0*/  IMAD R3, R9, UR15, R6 ;  /* 0x0000000f09037c24 */ /* 0x000fe2000f8e0206 */
[C---:B-1----:R-:W-:Y:S01]  /*55e0*/  LEA R6, P0, R4.reuse, R10, 0x2 ;  /* 0x0000000a04067211 */ /* 0x042fe200078010ff */
[----:B--2---:R-:W1:Y:S01]  /*55f0*/  LDC.64 R44, c[0x0][0x3a8] ;  /* 0x0000ea00ff2c7b82 */ /* 0x004e620000000a00 */
[----:B------:R-:W2:Y:S02]  /*5600*/  LDS.128 R16, [R0+0x200] ;  /* 0x0002000000107984 */ /* 0x000ea40000000c00 */
[----:B------:R-:W-:Y:S02]  /*5610*/  IADD3 R3, R5, R3, RZ ;  /* 0x0000000305037210 */ /* 0x000fe40007ffe0ff */
[----:B------:R-:W4:Y:S02]  /*5620*/  LDS.128 R20, [R0+0x400] ;  /* 0x0004000000147984 */ /* 0x000f240000000c00 */
[----:B------:R-:W-:Y:S01]  /*5630*/  LEA.HI.X R7, R4, R11, R3, 0x2, P0 ;  /* 0x0000000b04077211 */ /* 0x000fe200000f1403 */
[----:B------:R-:W-:Y:S01]  /*5640*/  FADD.FTZ R3, R8, R25 ;  /* 0x0000001908037221 */ /* 0x000fe20000010000 */
[----:B------:R-:W5:Y:S01]  /*5650*/  LDS.128 R40, [R0+0x600] ;  /* 0x0006000000287984 */ /* 0x000f620000000c00 */
[----:B------:R-:W0:Y:S01]  /*5660*/  LDC.64 R46, c[0x0][0x3f0] ;  /* 0x0000fc00ff2e7b82 */ /* 0x000e220000000a00 */
[----:B------:R-:W-:-:S04]  /*5670*/  IMAD.WIDE R4, R2, 0x10, R6 ;  /* 0x0000001002047825 */ /* 0x000fc800078e0206 */
[----:B------:R-:W-:-:S04]  /*5680*/  FADD.FTZ R8, R3, R26 ;  /* 0x0000001a03087221 */ /* 0x000fc80000010000 */
[----:B------:R-:W-:-:S04]  /*5690*/  FADD.FTZ R3, R8, R27 ;  /* 0x0000001b08037221 */ /* 0x000fc80000010000 */
[----:B------:R-:W-:-:S04]  /*56a0*/  FADD.FTZ R6, R3, R28 ;  /* 0x0000001c03067221 */ /* 0x000fc80000010000 */
[----:B------:R-:W-:Y:S01]  /*56b0*/  FADD.FTZ R3, R6, R29 ;  /* 0x0000001d06037221 */ /* 0x000fe20000010000 */
[----:B------:R-:W-:Y:S01]  /*56c0*/  IMAD R6, R98, UR6, RZ ;  /* 0x0000000662067c24 */ /* 0x000fe2000f8e02ff */
[----:B---3--:R-:W-:Y:S04]  /*56d0*/  STG.E.128 desc[UR12][R4.64+-0x800], R12 ;  /* 0xfff8000c04007986 */ /* 0x008fe8000c101d0c */
[----:B--2---:R-:W-:Y:S04]  /*56e0*/  STG.E.128 desc[UR12][R4.64+-0x600], R16 ;  /* 0xfffa001004007986 */ /* 0x004fe8000c101d0c */
[----:B----4-:R-:W-:Y:S04]  /*56f0*/  STG.E.128 desc[UR12][R4.64+-0x400], R20 ;  /* 0xfffc001404007986 */ /* 0x010fe8000c101d0c */
[----:B-----5:R2:W-:Y:S01]  /*5700*/  STG.E.128 desc[UR12][R4.64+-0x200], R40 ;  /* 0xfffe002804007986 */ /* 0x0205e2000c101d0c */
[----:B------:R-:W-:Y:S01]  /*5710*/  BAR.SYNC.DEFER_BLOCKING 0x0 ;  /* 0x0000000000007b1d */ /* 0x000fe20000010000 */
[----:B--2---:R-:W-:-:S05]  /*5720*/  IMAD.WIDE.U32 R4, R97, UR6, R78 ;  /* 0x0000000661047c25 */ /* 0x004fca000f8e004e */
[----:B------:R-:W-:Y:S04]  /*5730*/  STS.128 [R114], R24 ;  /* 0x0000001872007388 */ /* 0x000fe80000000c00 */
[----:B------:R2:W-:Y:S04]  /*5740*/  STS.128 [R114+0x10], R28 ;  /* 0x0000101c72007388 */ /* 0x0005e80000000c00 */
[----:B------:R3:W-:Y:S04]  /*5750*/  STS.128 [R114+0x20], R32 ;  /* 0x0000202072007388 */ /* 0x0007e80000000c00 */
[----:B------:R-:W-:Y:S01]  /*5760*/  STS.128 [R114+0x30], R36 ;  /* 0x0000302472007388 */ /* 0x000fe20000000c00 */
[----:B------:R-:W-:-:S03]  /*5770*/  NOP ;  /* 0x0000000000007918 */ /* 0x000fc60000000000 */
[----:B------:R-:W4:Y:S01]  /*5780*/  LDS.128 R8, [R0] ;  /* 0x0000000000087984 */ /* 0x000f220000000c00 */
[----:B--2---:R-:W-:Y:S01]  /*5790*/  FADD.FTZ R30, R3, R30 ;  /* 0x0000001e031e7221 */ /* 0x004fe20000010000 */
[----:B------:R-:W-:Y:S02]  /*57a0*/  IMAD R3, R97, UR7, R6 ;  /* 0x0000000761037c24 */ /* 0x000fe4000f8e0206 */
[----:B------:R-:W2:Y:S01]  /*57b0*/  LDS.128 R12, [R0+0x200] ;  /* 0x00020000000c7984 */ /* 0x000ea20000000c00 */
[----:B-1----:R-:W-:Y:S02]  /*57c0*/  IMAD R6, R44, UR14, RZ ;  /* 0x0000000e2c067c24 */ /* 0x002fe4000f8e02ff */
[----:B------:R-:W-:Y:S01]  /*57d0*/  FADD.FTZ R31, R30, R31 ;  /* 0x0000001f1e1f7221 */ /* 0x000fe20000010000 */
[----:B------:R-:W-:Y:S01]  /*57e0*/  IADD3 R5, R5, R3, RZ ;  /* 0x0000000305057210 */ /* 0x000fe20007ffe0ff */
[----:B------:R-:W1:Y:S01]  /*57f0*/  LDS.128 R16, [R0+0x400] ;  /* 0x0004000000107984 */ /* 0x000e620000000c00 */
[----:B------:R-:W-:-:S02]  /*5800*/  IMAD R3, R45, UR15, R6 ;  /* 0x0000000f2d037c24 */ /* 0x000fc4000f8e0206 */
[----:B---3--:R-:W-:Y:S01]  /*5810*/  FADD.FTZ R32, R31, R32 ;  /* 0x000000201f207221 */ /* 0x008fe20000010000 */
[----:B------:R3:W5:Y:S01]  /*5820*/  LDS.128 R20, [R0+0x600] ;  /* 0x0006000000147984 */ /* 0x0007620000000c00 */
[----:B------:R-:W-:-:S04]  /*5830*/  IMAD.WIDE.U32 R4, R44, UR15, R4 ;  /* 0x0000000f2c047c25 */ /* 0x000fc8000f8e0004 */
[----:B------:R-:W-:Y:S01]  /*5840*/  FADD.FTZ R33, R32, R33 ;  /* 0x0000002120217221 */ /* 0x000fe20000010000 */
[----:B0-----:R-:W-:-:S03]  /*5850*/  LEA R6, P0, R4, R46, 0x2 ;  /* 0x0000002e04067211 */ /* 0x001fc600078010ff */
[----:B------:R-:W-:Y:S01]  /*5860*/  FADD.FTZ R34, R33, R34 ;  /* 0x0000002221227221 */ /* 0x000fe20000010000 */
[----:B---3--:R-:W-:-:S03]  /*5870*/  IADD3 R0, R5, R3, RZ ;  /* 0x0000000305007210 */ /* 0x008fc60007ffe0ff */
[----:B------:R-:W-:Y:S01]  /*5880*/  FADD.FTZ R35, R34, R35 ;  /* 0x0000002322237221 */ /* 0x000fe20000010000 */
[----:B------:R-:W-:Y:S02]  /*5890*/  LEA.HI.X R7, R4, R47, R0, 0x2, P0 ;  /* 0x0000002f04077211 */ /* 0x000fe400000f1400 */
[C---:B------:R-:W-:Y:S01]  /*58a0*/  ISETP.GT.AND P0, PT, R80.reuse, 0x1, PT ;  /* 0x000000015000780c */ /* 0x040fe20003f04270 */
[----:B------:R-:W-:Y:S01]  /*58b0*/  FADD.FTZ R36, R35, R36 ;  /* 0x0000002423247221 */ /* 0x000fe20000010000 */
[----:B------:R-:W-:Y:S01]  /*58c0*/  IADD3 R80, R80, -0x1, RZ ;  /* 0xffffffff50507810 */ /* 0x000fe20007ffe0ff */
[----:B------:R-:W-:-:S04]  /*58d0*/  IMAD.WIDE R2, R2, 0x10, R6 ;  /* 0x0000001002027825 */ /* 0x000fc800078e0206 */
[----:B------:R-:W-:-:S04]  /*58e0*/  FADD.FTZ R37, R36, R37 ;  /* 0x0000002524257221 */ /* 0x000fc80000010000 */
[----:B------:R-:W-:-:S04]  /*58f0*/  FADD.FTZ R38, R37, R38 ;  /* 0x0000002625267221 */ /* 0x000fc80000010000 */
[----:B------:R-:W-:Y:S01]  /*5900*/  FADD.FTZ R91, R38, R39 ;  /* 0x00000027265b7221 */ /* 0x000fe20000010000 */
[----:B----4-:R3:W-:Y:S04]  /*5910*/  STG.E.128 desc[UR12][R2.64+-0x800], R8 ;  /* 0xfff8000802007986 */ /* 0x0107e8000c101d0c */
[----:B--2---:R3:W-:Y:S04]  /*5920*/  STG.E.128 desc[UR12][R2.64+-0x600], R12 ;  /* 0xfffa000c02007986 */ /* 0x0047e8000c101d0c */
[----:B-1----:R3:W-:Y:S04]  /*5930*/  STG.E.128 desc[UR12][R2.64+-0x400], R16 ;  /* 0xfffc001002007986 */ /* 0x0027e8000c101d0c */
[----:B-----5:R3:W-:Y:S01]  /*5940*/  STG.E.128 desc[UR12][R2.64+-0x200], R20 ;  /* 0xfffe001402007986 */ /* 0x0207e2000c101d0c */
[----:B------:R-:W-:Y:S05]  /*5950*/  @P0 BRA `(.L_x_8030) ;  /* 0xffffffac00d40947 */ /* 0x000fea000383ffff */
.L_x_7990:
        /* <DEDUP_REMOVED lines=26> */
.L_x_8032:
[----:B------:R-:W-:Y:S05]  /*5b00*/  BSYNC B0 ;  /* 0x0000000000007941 */ /* 0x000fea0003800000 */
.L_x_8031:
        /* <DEDUP_REMOVED lines=29> */
.L_x_8034:
[----:B---3--:R-:W2:Y:S02]  /*5ce0*/  S2R R15, SR_TID.X ;  /* 0x00000000000f7919 */ /* 0x008ea40000002100 */
.L_x_8035:
[----:B------:R-:W-:Y:S05]  /*5cf0*/  BSYNC B0 ;  /* 0x0000000000007941 */ /* 0x000fea0003800000 */
.L_x_8033:
        /* <DEDUP_REMOVED lines=16> */
[----:B01----:R-:W-:Y:S01]  /*5e00*/  IMAD.WIDE.U32 R4, R97, UR8, RZ ;  /* 0x0000000861047c25 */ /* 0x003fe2000f8e00ff */
[----:B------:R-:W-:Y:S01]  /*5e10*/  IADD3 R23, R3, R23, RZ ;  /* 0x0000001703177210 */ /* 0x000fe20007ffe0ff */
[----:B------:R-:W-:-:S03]  /*5e20*/  ULDC.64 UR8, c[0x0][0x3c0] ;  /* 0x0000f00000087ab9 */ /* 0x000fc60000000a00 */
[----:B------:R-:W-:Y:S01]  /*5e30*/  IADD3 R21, R5, R21, RZ ;  /* 0x0000001505157210 */ /* 0x000fe20007ffe0ff */
[----:B--2---:R-:W-:-:S03]  /*5e40*/  ULEA UR4, UR5, UR4, 0x18 ;  /* 0x0000000405047291 */ /* 0x004fc6000f8ec03f */
[----:B------:R-:W-:-:S09]  /*5e50*/  ULDC UR5, c[0x0][0x0] ;  /* 0x0000000000057ab9 */ /* 0x000fd20000000800 */
.L_x_8037:
        /* <DEDUP_REMOVED lines=26> */
.L_x_8036:
[----:B------:R-:W-:Y:S05]  /*6000*/  EXIT ;  /* 0x000000000000794d */ /* 0x000fea0003800000 */
.L_x_8038:
        /* <DEDUP_REMOVED lines=15> */
.L_x_10997:


//--------------------- .text._Z25selective_scan_bwd_kernelI32Selective_Scan_bwd_kernel_traitsILi32ELi16ELb1ELb0ELb1ELb1ELb0EffEEv12SSMParamsBwd --------------------------
	.section	.text._Z25selective_scan_bwd_kernelI32Selective_Scan_bwd_kernel_traitsILi32ELi16ELb1ELb0ELb1ELb1ELb0EffEEv12SSMParamsBwd,"ax",@progbits
	.align	128
        .global         _Z25selective_scan_bwd_kernelI32Selective_Scan_bwd_kernel_traitsILi32ELi16ELb1ELb0ELb1ELb1ELb0EffEEv12SSMParamsBwd
        .type           _Z25selective_scan_bwd_kernelI32Selective_Scan_bwd_kernel_traitsILi32ELi16ELb1ELb0ELb1ELb1ELb0EffEEv12SSMParamsBwd,@function
        .size           _Z25selective_scan_bwd_kernelI32Selective_Scan_bwd_kernel_traitsILi32ELi16ELb1ELb0ELb1ELb1ELb0EffEEv12SSMParamsBwd,(.L_x_10998 - _Z25selective_scan_bwd_kernelI32Selective_Scan_bwd_kernel_traitsILi32ELi16ELb1ELb0ELb1ELb1ELb0EffEEv12SSMParamsBwd)
        .other          _Z25selective_scan_bwd_kernelI32Selective_Scan_bwd_kernel_traitsILi32ELi16ELb1ELb0ELb1ELb1ELb0EffEEv12SSMParamsBwd,@"STO_CUDA_ENTRY STV_DEFAULT"
_Z25selective_scan_bwd_kernelI32Selective_Scan_bwd_kernel_traitsILi32ELi16ELb1ELb0ELb1ELb1ELb0EffEEv12SSMParamsBwd:
.text._Z25selective_scan_bwd_kernelI32Selective_Scan_bwd_kernel_traitsILi32ELi16ELb1ELb0ELb1ELb1ELb0EffEEv12SSMParamsBwd:
        /* <DEDUP_REMOVED lines=140> */
.L_x_8110:
[----:B------:R-:W-:Y:S01]  /*08c0*/  BAR.SYNC.DEFER_BLOCKING 0x0 ;  /* 0x0000000000007b1d */ /* 0x000fe20000010000 */
[----:B------:R-:W-:Y:S02]  /*08d0*/  LOP3.LUT R112, R113, 0x1f, R124, 0xf8, !PT ;  /* 0x0000001f71707812 */ /* 0x000fe400078ef87c */
[----:B0-----:R-:W-:Y:S02]  /*08e0*/  MOV R2, R122 ;  /* 0x0000007a00027202 */ /* 0x001fe40000000f00 */
[----:B------:R-:W-:-:S03]  /*08f0*/  MOV R3, R121 ;  /* 0x0000007900037202 */ /* 0x000fc60000000f00 */
[----:B------:R-:W0:Y:S01]  /*0900*/  S2UR UR6, SR_CgaCtaId ;  /* 0x00000000000679c3 */ /* 0x000e220000008800 */
[----:B------:R-:W-:Y:S01]  /*0910*/  IMAD.WIDE R2, R112, 0x10, R2 ;  /* 0x0000001070027825 */ /* 0x000fe200078e0202 */
[----:B------:R-:W-:-:S06]  /*0920*/  UMOV UR5, 0x400 ;  /* 0x0000040000057882 */ /* 0x000fcc0000000000 */
[----:B------:R-:W1:Y:S01]  /*0930*/  LDC R68, c[0x0][0x21c] ;  /* 0x00008700ff447b82 */ /* 0x000e620000000800 */
[----:B------:R-:W2:Y:S04]  /*0940*/  LDG.E.128 R4, desc[UR12][R2.64] ;  /* 0x0000000c02047981 */ /* 0x000ea8000c1e1d00 */
[----:B------:R-:W3:Y:S04]  /*0950*/  LDG.E.128 R24, desc[UR12][R2.64+0x200] ;  /* 0x0002000c02187981 */ /* 0x000ee8000c1e1d00 */
[----:B------:R-:W4:Y:S04]  /*0960*/  LDG.E.128 R28, desc[UR12][R2.64+0x400] ;  /* 0x0004000c021c7981 */ /* 0x000f28000c1e1d00 */
[----:B------:R0:W4:Y:S02]  /*0970*/  LDG.E.128 R32, desc[UR12][R2.64+0x600] ;  /* 0x0006000c02207981 */ /* 0x000124000c1e1d00 */
[----:B0-----:R-:W-:-:S06]  /*0980*/  ULEA UR5, UR6, UR5, 0x18 ;  /* 0x0000000506057291 */ /* 0x001fcc000f8ec03f */
[C---:B------:R-:W-:Y:S02]  /*0990*/  LEA R110, R123.reuse, UR5, 0x4 ;  /* 0x000000057b6e7c11 */ /* 0x040fe4000f8e20ff */
[----:B------:R-:W-:Y:S02]  /*09a0*/  LEA R148, R123, UR5, 0x6 ;  /* 0x000000057b947c11 */ /* 0x000fe4000f8e30ff */
[----:B------:R-:W-:Y:S02]  /*09b0*/  MOV R2, R120 ;  /* 0x0000007800027202 */ /* 0x000fe40000000f00 */
[----:B------:R-:W-:-:S03]  /*09c0*/  MOV R3, R119 ;  /* 0x0000007700037202 */ /* 0x000fc60000000f00 */
[----:B------:R-:W-:Y:S01]  /*09d0*/  IMAD.WIDE R98, R112, 0x10, R2 ;  /* 0x0000001070627825 */ /* 0x000fe200078e0202 */
        /* <DEDUP_REMOVED lines=13> */
[----:B----4-:R-:W4:Y:S01]  /*0ab0*/  LDG.E.128 R32, desc[UR12][R98.64+0x600] ;  /* 0x0006000c62207981 */ /* 0x010f22000c1e1d00 */
[----:B------:R-:W-:-:S02]  /*0ac0*/  MOV R2, R118 ;  /* 0x0000007600027202 */ /* 0x000fc40000000f00 */
[----:B------:R-:W-:-:S03]  /*0ad0*/  MOV R3, R117 ;  /* 0x0000007500037202 */ /* 0x000fc60000000f00 */
[----:B------:R-:W-:Y:S01]  /*0ae0*/  IMAD.WIDE R2, R112, 0x10, R2 ;  /* 0x0000001070027825 */ /* 0x000fe200078e0202 */
        /* <DEDUP_REMOVED lines=8> */
[----:B------:R-:W0:Y:S01]  /*0b70*/  LDS.128 R44, [R148] ;  /* 0x00000000942c7984 */ /* 0x000e220000000c00 */
[----:B------:R-:W-:Y:S06]  /*0b80*/  BAR.SYNC.DEFER_BLOCKING 0x0 ;  /* 0x0000000000007b1d */ /* 0x000fec0000010000 */
[----:B------:R-:W2:Y:S04]  /*0b90*/  LDG.E.128 R52, desc[UR12][R2.64] ;  /* 0x0000000c02347981 */ /* 0x000ea8000c1e1d00 */
[----:B------:R-:W3:Y:S04]  /*0ba0*/  LDG.E.128 R56, desc[UR12][R2.64+0x200] ;  /* 0x0002000c02387981 */ /* 0x000ee8000c1e1d00 */
[----:B------:R-:W4:Y:S04]  /*0bb0*/  LDG.E.128 R60, desc[UR12][R2.64+0x400] ;  /* 0x0004000c023c7981 */ /* 0x000f28000c1e1d00 */
[----:B------:R-:W4:Y:S01]  /*0bc0*/  LDG.E.128 R64, desc[UR12][R2.64+0x600] ;  /* 0x0006000c02407981 */ /* 0x000f22000c1e1d00 */
[--C-:B0----5:R-:W-:Y:S01]  /*0bd0*/  FADD.FTZ R135, R44, R126.reuse ;  /* 0x0000007e2c877221 */ /* 0x121fe20000010000 */
[--C-:B------:R-:W-:Y:S01]  /*0be0*/  FADD.FTZ R111, R48, R126.reuse ;  /* 0x0000007e306f7221 */ /* 0x100fe20000010000 */
[--C-:B------:R-:W-:Y:S01]  /*0bf0*/  FADD.FTZ R108, R49, R126.reuse ;  /* 0x0000007e316c7221 */ /* 0x100fe20000010000 */
[--C-:B------:R-:W-:Y:S01]  /*0c00*/  FADD.FTZ R109, R50, R126.reuse ;  /* 0x0000007e326d7221 */ /* 0x100fe20000010000 */
[--C-:B------:R-:W-:Y:S01]  /*0c10*/  FADD.FTZ R0, R51, R126.reuse ;  /* 0x0000007e33007221 */ /* 0x100fe20000010000 */
[----:B------:R-:W-:Y:S01]  /*0c20*/  FSETP.GTU.FTZ.AND P2, PT, R135, 20, PT ;  /* 0x41a000008700780b */ /* 0x000fe20003f5c000 */
[--C-:B------:R-:W-:Y:S01]  /*0c30*/  FADD.FTZ R132, R45, R126.reuse ;  /* 0x0000007e2d847221 */ /* 0x100fe20000010000 */
[----:B------:R-:W-:Y:S01]  /*0c40*/  BSSY B0, `(.L_x_8040) ;  /* 0x0000031000007945 */ /* 0x000fe20003800000 */
[----:B-1----:R-:W-:Y:S01]  /*0c50*/  ISETP.GE.AND P5, PT, R68, 0x1, PT ;  /* 0x000000014400780c */ /* 0x002fe20003fa6270 */
        /* <DEDUP_REMOVED lines=47> */
.L_x_8041:
[----:B------:R-:W-:Y:S05]  /*0f50*/  BSYNC B0 ;  /* 0x0000000000007941 */ /* 0x000fea0003800000 */
.L_x_8040:
        /* <DEDUP_REMOVED lines=35> */
.L_x_8043:
[----:B------:R-:W-:Y:S05]  /*1190*/  BSYNC B0 ;  /* 0x0000000000007941 */ /* 0x000fea0003800000 */
.L_x_8042:
        /* <DEDUP_REMOVED lines=35> */
.L_x_8045:
[----:B------:R-:W-:Y:S05]  /*13d0*/  BSYNC B0 ;  /* 0x0000000000007941 */ /* 0x000fea0003800000 */
.L_x_8044:
        /* <DEDUP_REMOVED lines=35> */
.L_x_8047:
[----:B------:R-:W-:Y:S05]  /*1610*/  BSYNC B0 ;  /* 0x0000000000007941 */ /* 0x000fea0003800000 */
.L_x_8046:
        /* <DEDUP_REMOVED lines=35> */
.L_x_8049:
[----:B------:R-:W-:Y:S05]  /*1850*/  BSYNC B0 ;  /* 0x0000000000007941 */ /* 0x000fea0003800000 */
.L_x_8048:
        /* <DEDUP_REMOVED lines=40> */
.L_x_8051:
[----:B------:R-:W-:Y:S05]  /*1ae0*/  BSYNC B0 ;  /* 0x0000000000007941 */ /* 0x000fea0003800000 */
.L_x_8050:
        /* <DEDUP_REMOVED lines=38> */
.L_x_8053:
[----:B------:R-:W-:Y:S05]  /*1d50*/  BSYNC B0 ;  /* 0x0000000000007941 */ /* 0x000fea0003800000 */
.L_x_8052:
        /* <DEDUP_REMOVED lines=38> */
.L_x_8055:
[----:B------:R-:W-:Y:S05]  /*1fc0*/  BSYNC B0 ;  /* 0x0000000000007941 */ /* 0x000fea0003800000 */
.L_x_8054:
        /* <DEDUP_REMOVED lines=38> */
.L_x_8057:
[----:B------:R-:W-:Y:S05]  /*2230*/  BSYNC B0 ;  /* 0x0000000000007941 */ /* 0x000fea0003800000 */
.L_x_8056:
        /* <DEDUP_REMOVED lines=38> */
.L_x_8059:
[----:B------:R-:W-:Y:S05]  /*24a0*/  BSYNC B0 ;  /* 0x0000000000007941 */ /* 0x000fea0003800000 */
.L_x_8058:
        /* <DEDUP_REMOVED lines=40> */
.L_x_8061:
[----:B------:R-:W-:Y:S05]  /*2730*/  BSYNC B0 ;  /* 0x0000000000007941 */ /* 0x000fea0003800000 */
.L_x_8060:
        /* <DEDUP_REMOVED lines=33> */
.L_x_8063:
[----:B------:R-:W-:Y:S05]  /*2950*/  BSYNC B0 ;  /* 0x0000000000007941 */ /* 0x000fea0003800000 */
.L_x_8062:
        /* <DEDUP_REMOVED lines=33> */
.L_x_8065:
[----:B------:R-:W-:Y:S05]  /*2b70*/  BSYNC B0 ;  /* 0x0000000000007941 */ /* 0x000fea0003800000 */
.L_x_8064:
        /* <DEDUP_REMOVED lines=33> */
.L_x_8067:
[----:B------:R-:W-:Y:S05]  /*2d90*/  BSYNC B0 ;  /* 0x0000000000007941 */ /* 0x000fea0003800000 */
.L_x_8066:
        /* <DEDUP_REMOVED lines=33> */
.L_x_8069:
[----:B------:R-:W-:Y:S05]  /*2fb0*/  BSYNC B0 ;  /* 0x0000000000007941 */ /* 0x000fea0003800000 */
.L_x_8068:
        /* <DEDUP_REMOVED lines=33> */
.L_x_8071:
[----:B------:R-:W-:Y:S05]  /*31d0*/  BSYNC B0 ;  /* 0x0000000000007941 */ /* 0x000fea0003800000 */
.L_x_8070:
        /* <DEDUP_REMOVED lines=37> */
.L_x_8109:
        /* <DEDUP_REMOVED lines=13> */
[C---:B0-23--:R-:W-:Y:S02]  /*3500*/  LEA R76, P0, R2.reuse, R102, 0x2 ;  /* 0x00000066024c7211 */ /* 0x04dfe400078010ff */
        /* <DEDUP_REMOVED lines=9> */
[----:B------:R-:W-:-:S02]  /*35a0*/  IMAD R80, R130, UR18, RZ ;  /* 0x0000001282507c24 */ /* 0x000fc4000f8e02ff */
[C---:B------:R-:W-:Y:S01]  /*35b0*/  IMAD.WIDE.U32 R78, R133.reuse, UR18, RZ ;  /* 0x00000012854e7c25 */ /* 0x040fe2000f8e00ff */
[----:B-1----:R-:W1:Y:S01]  /*35c0*/  S2R R83, SR_CgaCtaId ;  /* 0x0000000000537919 */ /* 0x002e620000008800 */
[----:B--2---:R-:W-:Y:S02]  /*35d0*/  IADD3 R76, R114, -0x1, RZ ;  /* 0xffffffff724c7810 */ /* 0x004fe40007ffe0ff */
[----:B------:R-:W-:Y:S02]  /*35e0*/  IMAD R81, R133, UR19, R80 ;  /* 0x0000001385517c24 */ /* 0x000fe4000f8e0250 */
[----:B------:R-:W-:Y:S01]  /*35f0*/  IMAD R80, R151, UR20, RZ ;  /* 0x0000001497507c24 */ /* 0x000fe2000f8e02ff */
[----:B------:R-:W-:Y:S02]  /*3600*/  LEA.HI R77, R76, R76, RZ, 0x1 ;  /* 0x0000004c4c4d7211 */ /* 0x000fe400078f08ff */
[----:B------:R-:W-:Y:S01]  /*3610*/  IADD3 R79, R79, R81, RZ ;  /* 0x000000514f4f7210 */ /* 0x000fe20007ffe0ff */
[----:B------:R-:W-:Y:S01]  /*3620*/  IMAD R81, R149, UR21, R80 ;  /* 0x0000001595517c24 */ /* 0x000fe2000f8e0250 */
[----:B------:R-:W-:Y:S01]  /*3630*/  LOP3.LUT R77, R77, 0xfffffe, RZ, 0xc0, !PT ;  /* 0x00fffffe4d4d7812 */ /* 0x000fe200078ec0ff */
[----:B0-----:R-:W-:-:S03]  /*3640*/  IMAD.WIDE.U32 R2, R149, UR20, R78 ;  /* 0x0000001495027c25 */ /* 0x001fc6000f8e004e */
[----:B------:R-:W-:Y:S02]  /*3650*/  IADD3 R78, R76, -R77, RZ ;  /* 0x8000004d4c4e7210 */ /* 0x000fe40007ffe0ff */
[----:B------:R-:W-:Y:S02]  /*3660*/  IADD3 R3, R3, R81, RZ ;  /* 0x0000005103037210 */ /* 0x000fe40007ffe0ff */
[----:B-1----:R-:W-:Y:S02]  /*3670*/  LEA R76, P3, R2, R100, 0x2 ;  /* 0x00000064024c7211 */ /* 0x002fe400078610ff */
[----:B------:R-:W-:Y:S02]  /*3680*/  LOP3.LUT P0, RZ, R124, 0x1f, RZ, 0xc0, !PT ;  /* 0x0000001f7cff7812 */ /* 0x000fe4000780c0ff */
[----:B------:R-:W-:Y:S02]  /*3690*/  LEA.HI.X R77, R2, R101, R3, 0x2, P3 ;  /* 0x00000065024d7211 */ /* 0x000fe400018f1403 */
[----:B------:R-:W-:-:S02]  /*36a0*/  ISETP.NE.AND P2, PT, R124, RZ, PT ;  /* 0x000000ff7c00720c */ /* 0x000fc40003f45270 */
[----:B------:R-:W-:Y:S01]  /*36b0*/  ISETP.LT.OR P1, PT, R114, 0x2, P0 ;  /* 0x000000027200780c */ /* 0x000fe20000721670 */
[----:B------:R0:W5:Y:S01]  /*36c0*/  LDG.E R150, desc[UR12][R76.64] ;  /* 0x0000000c4c967981 */ /* 0x000162000c1e1900 */
[----:B------:R-:W-:Y:S02]  /*36d0*/  MOV R146, 0x400 ;  /* 0x0000040000927802 */ /* 0x000fe40000000f00 */
[----:B------:R-:W-:Y:S02]  /*36e0*/  IADD3 R79, R124, 0x200, RZ ;  /* 0x000002007c4f7810 */ /* 0x000fe40007ffe0ff */
[----:B------:R-:W-:-:S04]  /*36f0*/  LEA R146, R83, R146, 0x18 ;  /* 0x0000009253927211 */ /* 0x000fc800078ec0ff */
[CC--:B------:R-:W-:Y:S02]  /*3700*/  LEA R110, R123.reuse, R146.reuse, 0x4 ;  /* 0x000000927b6e7211 */ /* 0x0c0fe400078e20ff */
[----:B------:R-:W-:Y:S01]  /*3710*/  @!P2 LEA R79, R78, R149, 0x8 ;  /* 0x000000954e4fa211 */ /* 0x000fe200078e40ff */
[----:B------:R-:W1:Y:S01]  /*3720*/  @!P1 LDC R155, c[0x0][0x21c] ;  /* 0x00008700ff9b9b82 */ /* 0x000e620000000800 */
[-C--:B------:R-:W-:Y:S02]  /*3730*/  LEA R148, R123, R146.reuse, 0x6 ;  /* 0x000000927b947211 */ /* 0x080fe400078e30ff */
[----:B------:R-:W-:Y:S02]  /*3740*/  LEA R156, R79, R146, 0x2 ;  /* 0x000000924f9c7211 */ /* 0x000fe400078e10ff */
[----:B------:R-:W-:Y:S01]  /*3750*/  @!P1 IADD3 R2, R114, -0x2, RZ ;  /* 0xfffffffe72029810 */ /* 0x000fe20007ffe0ff */
[----:B------:R-:W-:Y:S01]  /*3760*/  FMUL.FTZ R171, R9, R132 ;  /* 0x0000008409ab7220 */ /* 0x000fe20000410000 */
[----:B------:R-:W-:Y:S01]  /*3770*/  FMUL.FTZ R172, R8, R135 ;  /* 0x0000008708ac7220 */ /* 0x000fe20000410000 */
[----:B------:R-:W-:Y:S01]  /*3780*/  FMUL.FTZ R175, R10, R137 ;  /* 0x000000890aaf7220 */ /* 0x000fe20000410000 */
[----:B------:R-:W-:Y:S01]  /*3790*/  FMUL.FTZ R167, R11, R134 ;  /* 0x000000860ba77220 */ /* 0x000fe20000410000 */
[----:B-1----:R-:W-:Y:S01]  /*37a0*/  @!P1 IMAD R155, R2, R155, R149 ;  /* 0x0000009b029b9224 */ /* 0x002fe200078e0295 */
[----:B------:R-:W-:-:S03]  /*37b0*/  MOV R2, RZ ;  /* 0x000000ff00027202 */ /* 0x000fc60000000f00 */
        /* <DEDUP_REMOVED lines=9> */
[----:B---3--:R-:W-:-:S04]  /*3850*/  FMUL.FTZ R153, R144, 1.4426950216293334961 ;  /* 0x3fb8aa3b90997820 */ /* 0x008fc80000410000 */
[----:B------:R-:W-:-:S06]  /*3860*/  FMUL.FTZ R3, R153, R135 ;  /* 0x0000008799037220 */ /* 0x000fcc0000410000 */
[----:B------:R-:W1:Y:S01]  /*3870*/  MUFU.EX2 R3, R3 ;  /* 0x0000000300037308 */ /* 0x000e620000000800 */
[----:B----4-:R-:W-:Y:S04]  /*3880*/  STS.128 [R110], R68 ;  /* 0x000000446e007388 */ /* 0x010fe80000000c00 */
[----:B------:R-:W-:Y:S04]  /*3890*/  STS.128 [R110+0x200], R72 ;  /* 0x000200486e007388 */ /* 0x000fe80000000c00 */
[----:B------:R2:W-:Y:S04]  /*38a0*/  STS.128 [R110+0x400], R84 ;  /* 0x000400546e007388 */ /* 0x0005e80000000c00 */
[----:B------:R3:W-:Y:S01]  /*38b0*/  STS.128 [R110+0x600], R88 ;  /* 0x000600586e007388 */ /* 0x0007e20000000c00 */
[----:B------:R-:W-:-:S03]  /*38c0*/  NOP ;  /* 0x0000000000007918 */ /* 0x000fc60000000000 */
[----:B0-----:R-:W0:Y:S04]  /*38d0*/  LDS.128 R76, [R148] ;  /* 0x00000000944c7984 */ /* 0x001e280000000c00 */
[----:B------:R-:W4:Y:S01]  /*38e0*/  LDS.128 R80, [R148+0x10] ;  /* 0x0000100094507984 */ /* 0x000f220000000c00 */
[----:B--2---:R-:W-:-:S03]  /*38f0*/  FMUL.FTZ R86, R153, R132 ;  /* 0x0000008499567220 */ /* 0x004fc60000410000 */
[----:B------:R-:W2:Y:S04]  /*3900*/  LDS.128 R72, [R148+0x20] ;  /* 0x0000200094487984 */ /* 0x000ea80000000c00 */
[----:B------:R-:W0:Y:S04]  /*3910*/  LDS.128 R68, [R148+0x30] ;  /* 0x0000300094447984 */ /* 0x000e280000000c00 */
[----:B-1----:R1:W-:Y:S01]  /*3920*/  STS [R156+0x12c8], R3 ;  /* 0x0012c8039c007388 */ /* 0x0023e20000000800 */
[----:B------:R-:W-:Y:S01]  /*3930*/  BAR.SYNC.DEFER_BLOCKING 0x0 ;  /* 0x0000000000007b1d */ /* 0x000fe20000010000 */
[C---:B---3--:R-:W-:Y:S01]  /*3940*/  FMUL.FTZ R88, R153.reuse, R137 ;  /* 0x0000008999587220 */ /* 0x048fe20000410000 */
[----:B------:R-:W-:-:S04]  /*3950*/  FMUL.FTZ R90, R153, R134 ;  /* 0x00000086995a7220 */ /* 0x000fc80000410000 */
[----:B------:R-:W3:Y:S01]  /*3960*/  MUFU.EX2 R86, R86 ;  /* 0x0000005600567308 */ /* 0x000ee20000000800 */
[C---:B------:R-:W-:Y:S01]  /*3970*/  FMUL.FTZ R152, R153.reuse, R111 ;  /* 0x0000006f99987220 */ /* 0x040fe20000410000 */
[----:B------:R-:W-:-:S06]  /*3980*/  FMUL.FTZ R157, R153, R108 ;  /* 0x0000006c999d7220 */ /* 0x000fcc0000410000 */
[----:B------:R-:W1:Y:S01]  /*3990*/  MUFU.EX2 R88, R88 ;  /* 0x0000005800587308 */ /* 0x000e620000000800 */
[----:B------:R-:W-:-:S07]  /*39a0*/  FMUL.FTZ R158, R153, R109 ;  /* 0x0000006d999e7220 */ /* 0x000fce0000410000 */
[----:B------:R-:W4:Y:S01]  /*39b0*/  MUFU.EX2 R90, R90 ;  /* 0x0000005a005a7308 */ /* 0x000f220000000800 */
[----:B---3--:R-:W-:Y:S01]  /*39c0*/  FMUL.FTZ R85, R3, R86 ;  /* 0x0000005603557220 */ /* 0x008fe20000410000 */
[----:B------:R3:W5:Y:S01]  /*39d0*/  @!P1 LDG.E R2, desc[UR12][R154.64+0x4] ;  /* 0x0000040c9a029981 */ /* 0x000762000c1e1900 */
[----:B------:R-:W-:-:S05]  /*39e0*/  FFMA.FTZ R84, R86, R172, R171 ;  /* 0x000000ac56547223 */ /* 0x000fca00000100ab */
[----:B------:R-:W3:Y:S01]  /*39f0*/  MUFU.EX2 R152, R152 ;  /* 0x0000009800987308 */ /* 0x000ee20000000800 */
[----:B------:R-:W-:Y:S01]  /*3a00*/  FMUL.FTZ R160, R153, R0 ;  /* 0x0000000099a07220 */ /* 0x000fe20000410000 */
[----:B------:R-:W-:Y:S01]  /*3a10*/  ISETP.NE.AND P1, PT, R124, 0x1f, PT ;  /* 0x0000001f7c00780c */ /* 0x000fe20003f25270 */
[----:B-1----:R-:W-:-:S05]  /*3a20*/  FMUL.FTZ R85, R88, R85 ;  /* 0x0000005558557220 */ /* 0x002fca0000410000 */
[----:B------:R-:W1:Y:S01]  /*3a30*/  MUFU.EX2 R157, R157 ;  /* 0x0000009d009d7308 */ /* 0x000e620000000800 */
[----:B------:R-:W-:Y:S01]  /*3a40*/  FFMA.FTZ R84, R88, R84, R175 ;  /* 0x0000005458547223 */ /* 0x000fe200000100af */
[----:B------:R-:W-:Y:S01]  /*3a50*/  FMUL.FTZ R162, R153, R139 ;  /* 0x0000008b99a27220 */ /* 0x000fe20000410000 */
[----:B------:R-:W-:-:S05]  /*3a60*/  FMUL.FTZ R91, R12, R111 ;  /* 0x0000006f0c5b7220 */ /* 0x000fca0000410000 */
[----:B------:R-:W2:Y:S01]  /*3a70*/  MUFU.EX2 R158, R158 ;  /* 0x0000009e009e7308 */ /* 0x000ea20000000800 */
[C---:B----4-:R-:W-:Y:S01]  /*3a80*/  FMUL.FTZ R85, R90.reuse, R85 ;  /* 0x000000555a557220 */ /* 0x050fe20000410000 */
[----:B------:R-:W-:Y:S01]  /*3a90*/  FFMA.FTZ R84, R90, R84, R167 ;  /* 0x000000545a547223 */ /* 0x000fe200000100a7 */
[----:B------:R-:W-:-:S05]  /*3aa0*/  FMUL.FTZ R163, R153, R136 ;  /* 0x0000008899a37220 */ /* 0x000fca0000410000 */
[----:B------:R-:W4:Y:S01]  /*3ab0*/  MUFU.EX2 R160, R160 ;  /* 0x000000a000a07308 */ /* 0x000f220000000800 */
[C---:B---3--:R-:W-:Y:S01]  /*3ac0*/  FMUL.FTZ R154, R152.reuse, R85 ;  /* 0x00000055989a7220 */ /* 0x048fe20000410000 */
[----:B------:R-:W-:Y:S01]  /*3ad0*/  FFMA.FTZ R84, R152, R84, R91 ;  /* 0x0000005498547223 */ /* 0x000fe2000001005b */
[----:B------:R-:W-:Y:S01]  /*3ae0*/  FMUL.FTZ R165, R153, R141 ;  /* 0x0000008d99a57220 */ /* 0x000fe20000410000 */
[----:B------:R-:W-:-:S04]  /*3af0*/  @P1 LEA R184, R124, R146, 0x2 ;  /* 0x000000927cb81211 */ /* 0x000fc800078e10ff */
[----:B------:R-:W3:Y:S01]  /*3b00*/  MUFU.EX2 R162, R162 ;  /* 0x000000a200a27308 */ /* 0x000ee20000000800 */
[C---:B-1----:R-:W-:Y:S01]  /*3b10*/  FMUL.FTZ R85, R157.reuse, R154 ;  /* 0x0000009a9d557220 */ /* 0x042fe20000410000 */
[----:B------:R-:W-:Y:S01]  /*3b20*/  FFMA.FTZ R84, R157, R84, R164 ;  /* 0x000000549d547223 */ /* 0x000fe200000100a4 */
[C---:B------:R-:W-:Y:S01]  /*3b30*/  FMUL.FTZ R169, R153.reuse, R138 ;  /* 0x0000008a99a97220 */ /* 0x040fe20000410000 */
[----:B------:R-:W1:Y:S04]  /*3b40*/  @P1 LDS R184, [R184+0x1acc] ;  /* 0x001acc00b8b81984 */ /* 0x000e680000000800 */
[----:B------:R-:W0:Y:S01]  /*3b50*/  MUFU.EX2 R163, R163 ;  /* 0x000000a300a37308 */ /* 0x000e220000000800 */
[C---:B--2---:R-:W-:Y:S01]  /*3b60*/  FMUL.FTZ R85, R158.reuse, R85 ;  /* 0x000000559e557220 */ /* 0x044fe20000410000 */
[----:B------:R-:W-:Y:S01]  /*3b70*/  FFMA.FTZ R84, R158, R84, R179 ;  /* 0x000000549e547223 */ /* 0x000fe200000100b3 */
[----:B------:R-:W-:-:S05]  /*3b80*/  FMUL.FTZ R166, R153, R143 ;  /* 0x0000008f99a67220 */ /* 0x000fca0000410000 */
[----:B------:R-:W2:Y:S01]  /*3b90*/  MUFU.EX2 R165, R165 ;  /* 0x000000a500a57308 */ /* 0x000ea20000000800 */
[C---:B----4-:R-:W-:Y:S01]  /*3ba0*/  FMUL.FTZ R85, R160.reuse, R85 ;  /* 0x00000055a0557220 */ /* 0x050fe20000410000 */
[----:B------:R-:W-:Y:S01]  /*3bb0*/  FFMA.FTZ R84, R160, R84, R159 ;  /* 0x00000054a0547223 */ /* 0x000fe2000001009f */
[----:B------:R-:W-:-:S05]  /*3bc0*/  FMUL.FTZ R168, R153, R140 ;  /* 0x0000008c99a87220 */ /* 0x000fca0000410000 */
[----:B------:R-:W4:Y:S01]  /*3bd0*/  MUFU.EX2 R169, R169 ;  /* 0x000000a900a97308 */ /* 0x000f220000000800 */
[----:B------:R-:W-:Y:S01]  /*3be0*/  FMUL.FTZ R156, R17, R136 ;  /* 0x00000088119c7220 */ /* 0x000fe20000410000 */
[C---:B---3--:R-:W-:Y:S01]  /*3bf0*/  FMUL.FTZ R154, R162.reuse, R85 ;  /* 0x00000055a29a7220 */ /* 0x048fe20000410000 */
[----:B------:R-:W-:Y:S01]  /*3c00*/  FFMA.FTZ R84, R162, R84, R183 ;  /* 0x00000054a2547223 */ /* 0x000fe200000100b7 */
[----:B------:R-:W-:-:S04]  /*3c10*/  FMUL.FTZ R170, R153, R145 ;  /* 0x0000009199aa7220 */ /* 0x000fc80000410000 */
[----:B------:R-:W3:Y:S01]  /*3c20*/  MUFU.EX2 R166, R166 ;  /* 0x000000a600a67308 */ /* 0x000ee20000000800 */
[C---:B0-----:R-:W-:Y:S01]  /*3c30*/  FMUL.FTZ R176, R163.reuse, R154 ;  /* 0x0000009aa3b07220 */ /* 0x041fe20000410000 */
[----:B------:R-:W-:Y:S01]  /*3c40*/  FFMA.FTZ R84, R163, R84, R156 ;  /* 0x00000054a3547223 */ /* 0x000fe2000001009c */
[----:B------:R-:W-:-:S05]  /*3c50*/  FMUL.FTZ R173, R153, R142 ;  /* 0x0000008e99ad7220 */ /* 0x000fca0000410000 */
[----:B------:R-:W0:Y:S01]  /*3c60*/  MUFU.EX2 R168, R168 ;  /* 0x000000a800a87308 */ /* 0x000e220000000800 */
[----:B------:R-:W-:Y:S01]  /*3c70*/  FMUL.FTZ R154, R19, R138 ;  /* 0x0000008a139a7220 */ /* 0x000fe20000410000 */
[C---:B--2---:R-:W-:Y:S01]  /*3c80*/  FMUL.FTZ R176, R165.reuse, R176 ;  /* 0x000000b0a5b07220 */ /* 0x044fe20000410000 */
[----:B------:R-:W-:-:S05]  /*3c90*/  FFMA.FTZ R84, R165, R84, R174 ;  /* 0x00000054a5547223 */ /* 0x000fca00000100ae */
[----:B------:R-:W2:Y:S01]  /*3ca0*/  MUFU.EX2 R170, R170 ;  /* 0x000000aa00aa7308 */ /* 0x000ea20000000800 */
[C---:B----4-:R-:W-:Y:S01]  /*3cb0*/  FMUL.FTZ R87, R169.reuse, R176 ;  /* 0x000000b0a9577220 */ /* 0x050fe20000410000 */
[----:B------:R-:W-:Y:S01]  /*3cc0*/  FFMA.FTZ R84, R169, R84, R154 ;  /* 0x00000054a9547223 */ /* 0x000fe2000001009a */
[----:B------:R-:W-:-:S05]  /*3cd0*/  FMUL.FTZ R85, R21, R140 ;  /* 0x0000008c15557220 */ /* 0x000fca0000410000 */
[----:B------:R-:W4:Y:S01]  /*3ce0*/  MUFU.EX2 R173, R173 ;  /* 0x000000ad00ad7308 */ /* 0x000f220000000800 */
[C---:B---3--:R-:W-:Y:S01]  /*3cf0*/  FMUL.FTZ R87, R166.reuse, R87 ;  /* 0x00000057a6577220 */ /* 0x048fe20000410000 */
[----:B------:R-:W-:-:S03]  /*3d00*/  FFMA.FTZ R84, R166, R84, R181 ;  /* 0x00000054a6547223 */ /* 0x000fc600000100b5 */
[C---:B0-----:R-:W-:Y:S01]  /*3d10*/  FMUL.FTZ R87, R168.reuse, R87 ;  /* 0x00000057a8577220 */ /* 0x041fe20000410000 */
[----:B------:R-:W-:Y:S01]  /*3d20*/  FFMA.FTZ R89, R168, R84, R85 ;  /* 0x00000054a8597223 */ /* 0x000fe20000010055 */
[----:B------:R-:W-:Y:S02]  /*3d30*/  FMUL.FTZ R84, R23, R142 ;  /* 0x0000008e17547220 */ /* 0x000fe40000410000 */
[C---:B--2---:R-:W-:Y:S01]  /*3d40*/  FMUL.FTZ R188, R170.reuse, R87 ;  /* 0x00000057aabc7220 */ /* 0x044fe20000410000 */
[----:B------:R-:W-:-:S03]  /*3d50*/  FFMA.FTZ R89, R170, R89, R177 ;  /* 0x00000059aa597223 */ /* 0x000fc600000100b1 */
[C---:B----4-:R-:W-:Y:S01]  /*3d60*/  FMUL.FTZ R188, R173.reuse, R188 ;  /* 0x000000bcadbc7220 */ /* 0x050fe20000410000 */
[----:B------:R-:W-:Y:S01]  /*3d70*/  FFMA.FTZ R197, R173, R89, R84 ;  /* 0x00000059adc57223 */ /* 0x000fe20000010054 */
[----:B-1----:R-:W-:Y:S06]  /*3d80*/  @P1 BRA `(.L_x_8074) ;  /* 0x0000000000201947 */ /* 0x002fec0003800000 */
        /* <DEDUP_REMOVED lines=8> */
.L_x_8074:
[----:B------:R-:W-:Y:S05]  /*3e10*/  BSYNC B0 ;  /* 0x0000000000007941 */ /* 0x000fea0003800000 */
.L_x_8073:
[----:B------:R-:W2:Y:S01]  /*3e20*/  SHFL.UP PT, R89, R197, 0x1, RZ ;  /* 0x04200000c5597989 */ /* 0x000ea200000e00ff */
[----:B------:R-:W-:Y:S01]  /*3e30*/  ISETP.GE.AND P3, PT, R123, 0x1, PT ;  /* 0x000000017b00780c */ /* 0x000fe20003f66270 */
[C---:B-----5:R-:W-:Y:S01]  /*3e40*/  FMUL.FTZ R176, R150.reuse, R71 ;  /* 0x0000004796b07220 */ /* 0x060fe20000410000 */
[C---:B------:R-:W-:Y:S01]  /*3e50*/  FMUL.FTZ R178, R150.reuse, R69 ;  /* 0x0000004596b27220 */ /* 0x040fe20000410000 */
[----:B0-----:R-:W0:Y:S01]  /*3e60*/  SHFL.UP PT, R87, R188, 0x1, RZ ;  /* 0x04200000bc577989 */ /* 0x001e2200000e00ff */
[C---:B------:R-:W-:Y:S01]  /*3e70*/  FMUL.FTZ R189, R150.reuse, R68 ;  /* 0x0000004496bd7220 */ /* 0x040fe20000410000 */
        /* <DEDUP_REMOVED lines=18> */
[----:B--2---:R-:W-:Y:S01]  /*3fa0*/  @P3 FFMA.FTZ R197, R188, R89, R197 ;  /* 0x00000059bcc53223 */ /* 0x004fe200000100c5 */
[----:B------:R-:W-:Y:S01]  /*3fb0*/  FMUL.FTZ R192, R169, R180 ;  /* 0x000000b4a9c07220 */ /* 0x000fe20000410000 */
[C---:B------:R-:W-:Y:S01]  /*3fc0*/  ISETP.GE.AND P4, PT, R123.reuse, 0x4, PT ;  /* 0x000000047b00780c */ /* 0x040fe20003f86270 */
[----:B------:R-:W-:Y:S01]  /*3fd0*/  FMUL.FTZ R153, R150, R78 ;  /* 0x0000004e96997220 */ /* 0x000fe20000410000 */
[----:B0-----:R-:W-:Y:S01]  /*3fe0*/  @P3 FMUL.FTZ R188, R188, R87 ;  /* 0x00000057bcbc3220 */ /* 0x001fe20000410000 */
[----:B------:R-:W0:Y:S01]  /*3ff0*/  SHFL.UP PT, R89, R197, 0x2, RZ ;  /* 0x04400000c5597989 */ /* 0x000e2200000e00ff */
[----:B------:R-:W-:Y:S01]  /*4000*/  ISETP.GE.AND P3, PT, R123, 0x2, PT ;  /* 0x000000027b00780c */ /* 0x000fe20003f66270 */
[----:B------:R-:W-:Y:S01]  /*4010*/  FMUL.FTZ R192, R165, R192 ;  /* 0x000000c0a5c07220 */ /* 0x000fe20000410000 */
[----:B------:R-:W-:Y:S01]  /*4020*/  FMUL.FTZ R153, R6, R153 ;  /* 0x0000009906997220 */ /* 0x000fe20000410000 */
[----:B------:R-:W1:Y:S01]  /*4030*/  SHFL.UP PT, R87, R188, 0x2, RZ ;  /* 0x04400000bc577989 */ /* 0x000e6200000e00ff */
[----:B------:R-:W-:Y:S01]  /*4040*/  LOP3.LUT R196, R124, 0x1f, RZ, 0xc0, !PT ;  /* 0x0000001f7cc47812 */ /* 0x000fe200078ec0ff */
[----:B------:R-:W-:Y:S01]  /*4050*/  BSSY B0, `(.L_x_8075) ;  /* 0x0000115000007945 */ /* 0x000fe20003800000 */
[----:B------:R-:W-:-:S02]  /*4060*/  ISETP.GE.OR P0, PT, R114, R147, P0 ;  /* 0x000000937200720c */ /* 0x000fc40000706670 */
[----:B------:R-:W-:-:S05]  /*4070*/  ISETP.NE.AND P5, PT, R124, RZ, PT ;  /* 0x000000ff7c00720c */ /* 0x000fca0003fa5270 */
[----:B0-----:R-:W-:Y:S01]  /*4080*/  @P3 FFMA.FTZ R197, R188, R89, R197 ;  /* 0x00000059bcc53223 */ /* 0x001fe200000100c5 */
[----:B------:R-:W-:Y:S01]  /*4090*/  FMUL.FTZ R89, R150, R70 ;  /* 0x0000004696597220 */ /* 0x000fe20000410000 */
[----:B-1----:R-:W-:-:S03]  /*40a0*/  @P3 FMUL.FTZ R188, R188, R87 ;  /* 0x00000057bcbc3220 */ /* 0x002fc60000410000 */
[----:B------:R-:W-:Y:S01]  /*40b0*/  FMUL.FTZ R186, R34, R89 ;  /* 0x0000005922ba7220 */ /* 0x000fe20000410000 */
[----:B------:R-:W-:Y:S01]  /*40c0*/  FMUL.FTZ R87, R150, R80 ;  /* 0x0000005096577220 */ /* 0x000fe20000410000 */
[----:B------:R-:W-:Y:S02]  /*40d0*/  ISETP.GE.AND P3, PT, R123, 0x8, PT ;  /* 0x000000087b00780c */ /* 0x000fe40003f66270 */
[----:B------:R-:W-:Y:S01]  /*40e0*/  FFMA.FTZ R89, R173, R195, R186 ;  /* 0x000000c3ad597223 */ /* 0x000fe200000100ba */
[----:B------:R-:W-:Y:S01]  /*40f0*/  SHFL.UP PT, R199, R188, 0x4, RZ ;  /* 0x04800000bcc77989 */ /* 0x000fe200000e00ff */
[----:B------:R-:W-:Y:S02]  /*4100*/  FMUL.FTZ R176, R24, R87 ;  /* 0x0000005718b07220 */ /* 0x000fe40000410000 */
[----:B------:R-:W-:Y:S01]  /*4110*/  FFMA.FTZ R155, R170, R89, R193 ;  /* 0x00000059aa9b7223 */ /* 0x000fe200000100c1 */
[----:B------:R-:W-:-:S03]  /*4120*/  FMUL.FTZ R89, R150, R74 ;  /* 0x0000004a96597220 */ /* 0x000fc60000410000 */
[----:B------:R-:W-:Y:S01]  /*4130*/  FFMA.FTZ R155, R168, R155, R189 ;  /* 0x0000009ba89b7223 */ /* 0x000fe200000100bd */
[----:B------:R-:W-:Y:S01]  /*4140*/  FMUL.FTZ R182, R30, R89 ;  /* 0x000000591eb67220 */ /* 0x000fe20000410000 */
[----:B------:R-:W-:Y:S02]  /*4150*/  FMUL.FTZ R89, R150, R72 ;  /* 0x0000004896597220 */ /* 0x000fe40000410000 */
[----:B------:R-:W-:Y:S02]  /*4160*/  FFMA.FTZ R155, R166, R155, R191 ;  /* 0x0000009ba69b7223 */ /* 0x000fe400000100bf */
[----:B------:R-:W-:Y:S01]  /*4170*/  FMUL.FTZ R180, R28, R89 ;  /* 0x000000591cb47220 */ /* 0x000fe20000410000 */
[----:B------:R-:W-:Y:S01]  /*4180*/  FMUL.FTZ R89, R163, R192 ;  /* 0x000000c0a3597220 */ /* 0x000fe20000410000 */
[----:B------:R-:W-:Y:S01]  /*4190*/  FFMA.FTZ R155, R169, R155, R182 ;  /* 0x0000009ba99b7223 */ /* 0x000fe200000100b6 */
[----:B------:R-:W0:Y:S02]  /*41a0*/  SHFL.UP PT, R192, R197, 0x4, RZ ;  /* 0x04800000c5c07989 */ /* 0x000e2400000e00ff */
[----:B------:R-:W-:Y:S01]  /*41b0*/  FMUL.FTZ R89, R162, R89 ;  /* 0x00000059a2597220 */ /* 0x000fe20000410000 */
[----:B------:R-:W-:-:S03]  /*41c0*/  FFMA.FTZ R155, R165, R155, R178 ;  /* 0x0000009ba59b7223 */ /* 0x000fc600000100b2 */
[----:B------:R-:W-:Y:S01]  /*41d0*/  FMUL.FTZ R89, R160, R89 ;  /* 0x00000059a0597220 */ /* 0x000fe20000410000 */
[----:B------:R-:W-:-:S03]  /*41e0*/  FFMA.FTZ R155, R163, R155, R180 ;  /* 0x0000009ba39b7223 */ /* 0x000fc600000100b4 */
[----:B------:R-:W-:Y:S01]  /*41f0*/  FMUL.FTZ R194, R158, R89 ;  /* 0x000000599ec27220 */ /* 0x000fe20000410000 */
[----:B------:R-:W-:-:S04]  /*4200*/  FFMA.FTZ R155, R162, R155, R187 ;  /* 0x0000009ba29b7223 */ /* 0x000fc800000100bb */
[----:B------:R-:W-:-:S04]  /*4210*/  FFMA.FTZ R155, R160, R155, R185 ;  /* 0x0000009ba09b7223 */ /* 0x000fc800000100b9 */
[----:B------:R-:W-:Y:S01]  /*4220*/  FFMA.FTZ R87, R158, R155, R161 ;  /* 0x0000009b9e577223 */ /* 0x000fe200000100a1 */
[----:B------:R-:W-:Y:S01]  /*4230*/  FMUL.FTZ R155, R7, R190 ;  /* 0x000000be079b7220 */ /* 0x000fe20000410000 */
[----:B------:R-:W-:Y:S02]  /*4240*/  FMUL.FTZ R190, R150, R77 ;  /* 0x0000004d96be7220 */ /* 0x000fe40000410000 */
[C---:B------:R-:W-:Y:S01]  /*4250*/  FFMA.FTZ R89, R157.reuse, R87, R176 ;  /* 0x000000579d597223 */ /* 0x040fe200000100b0 */
[----:B------:R-:W-:Y:S01]  /*4260*/  FMUL.FTZ R87, R157, R194 ;  /* 0x000000c29d577220 */ /* 0x000fe20000410000 */
[C---:B0-----:R-:W-:Y:S01]  /*4270*/  @P4 FFMA.FTZ R197, R188.reuse, R192, R197 ;  /* 0x000000c0bcc54223 */ /* 0x041fe200000100c5 */
[----:B------:R-:W-:Y:S01]  /*4280*/  @P4 FMUL.FTZ R188, R188, R199 ;  /* 0x000000c7bcbc4220 */ /* 0x000fe20000410000 */
[C---:B------:R-:W-:Y:S01]  /*4290*/  FFMA.FTZ R194, R152.reuse, R89, R155 ;  /* 0x0000005998c27223 */ /* 0x040fe2000001009b */
[----:B------:R-:W-:Y:S01]  /*42a0*/  FMUL.FTZ R201, R152, R87 ;  /* 0x0000005798c97220 */ /* 0x000fe20000410000 */
[----:B------:R-:W-:Y:S01]  /*42b0*/  FMUL.FTZ R87, R150, R76 ;  /* 0x0000004c96577220 */ /* 0x000fe20000410000 */
[----:B------:R-:W-:Y:S01]  /*42c0*/  FMUL.FTZ R89, R5, R190 ;  /* 0x000000be05597220 */ /* 0x000fe20000410000 */
[C---:B------:R-:W-:Y:S01]  /*42d0*/  FFMA.FTZ R194, R90.reuse, R194, R153 ;  /* 0x000000c25ac27223 */ /* 0x040fe20000010099 */
[----:B------:R-:W-:Y:S01]  /*42e0*/  FMUL.FTZ R201, R90, R201 ;  /* 0x000000c95ac97220 */ /* 0x000fe20000410000 */
[----:B------:R-:W-:Y:S01]  /*42f0*/  FMUL.FTZ R87, R4, R87 ;  /* 0x0000005704577220 */ /* 0x000fe20000410000 */
[----:B------:R-:W0:Y:S01]  /*4300*/  SHFL.UP PT, R192, R197, 0x8, RZ ;  /* 0x05000000c5c07989 */ /* 0x000e2200000e00ff */
[C---:B------:R-:W-:Y:S01]  /*4310*/  FFMA.FTZ R194, R88.reuse, R194, R89 ;  /* 0x000000c258c27223 */ /* 0x040fe20000010059 */
[----:B------:R-:W-:Y:S01]  /*4320*/  FMUL.FTZ R201, R88, R201 ;  /* 0x000000c958c97220 */ /* 0x000fe20000410000 */
[----:B------:R-:W-:Y:S01]  /*4330*/  ISETP.NE.AND P4, PT, R196, 0x1f, PT ;  /* 0x0000001fc400780c */ /* 0x000fe20003f85270 */
[----:B------:R-:W1:Y:S01]  /*4340*/  SHFL.UP PT, R199, R188, 0x8, RZ ;  /* 0x05000000bcc77989 */ /* 0x000e6200000e00ff */
[C---:B------:R-:W-:Y:S01]  /*4350*/  FFMA.FTZ R203, R86.reuse, R194, R87 ;  /* 0x000000c256cb7223 */ /* 0x040fe20000010057 */
[----:B------:R-:W-:-:S04]  /*4360*/  FMUL.FTZ R190, R86, R201 ;  /* 0x000000c956be7220 */ /* 0x000fc80000410000 */
[----:B------:R-:W2:Y:S04]  /*4370*/  SHFL.DOWN PT, R194, R203, 0x1, 0x1f ;  /* 0x08201f00cbc27f89 */ /* 0x000ea800000e0000 */
[----:B------:R-:W3:Y:S01]  /*4380*/  SHFL.DOWN PT, R201, R190, 0x1, 0x1f ;  /* 0x08201f00bec97f89 */ /* 0x000ee200000e0000 */
[C---:B0-----:R-:W-:Y:S01]  /*4390*/  @P3 FFMA.FTZ R197, R188.reuse, R192, R197 ;  /* 0x000000c0bcc53223 */ /* 0x041fe200000100c5 */
[----:B-1----:R-:W-:-:S04]  /*43a0*/  @P3 FMUL.FTZ R188, R188, R199 ;  /* 0x000000c7bcbc3220 */ /* 0x002fc80000410000 */
[----:B------:R-:W0:Y:S01]  /*43b0*/  SHFL.UP PT, R192, R197, 0x10, RZ ;  /* 0x06000000c5c07989 */ /* 0x000e2200000e00ff */
[----:B------:R-:W-:-:S03]  /*43c0*/  ISETP.GE.AND P3, PT, R123, 0x10, PT ;  /* 0x000000107b00780c */ /* 0x000fc60003f66270 */
[----:B------:R-:W1:Y:S01]  /*43d0*/  SHFL.UP PT, R199, R188, 0x10, RZ ;  /* 0x06000000bcc77989 */ /* 0x000e6200000e00ff */
[C---:B--2---:R-:W-:Y:S01]  /*43e0*/  @P4 FFMA.FTZ R203, R190.reuse, R194, R203 ;  /* 0x000000c2becb4223 */ /* 0x044fe200000100cb */
[----:B---3--:R-:W-:-:S04]  /*43f0*/  @P4 FMUL.FTZ R190, R190, R201 ;  /* 0x000000c9bebe4220 */ /* 0x008fc80000410000 */
[----:B------:R-:W2:Y:S01]  /*4400*/  SHFL.DOWN PT, R194, R203, 0x2, 0x1f ;  /* 0x08401f00cbc27f89 */ /* 0x000ea200000e0000 */
[----:B------:R-:W-:-:S03]  /*4410*/  ISETP.GE.U32.AND P4, PT, R196, 0x1e, PT ;  /* 0x0000001ec400780c */ /* 0x000fc60003f86070 */
[----:B------:R-:W3:Y:S01]  /*4420*/  SHFL.DOWN PT, R201, R190, 0x2, 0x1f ;  /* 0x08401f00bec97f89 */ /* 0x000ee200000e0000 */
[C---:B0-----:R-:W-:Y:S01]  /*4430*/  @P3 FFMA.FTZ R197, R188.reuse, R192, R197 ;  /* 0x000000c0bcc53223 */ /* 0x041fe200000100c5 */
[----:B-1----:R-:W-:Y:S01]  /*4440*/  @P3 FMUL.FTZ R188, R188, R199 ;  /* 0x000000c7bcbc3220 */ /* 0x002fe20000410000 */
[----:B------:R-:W-:Y:S01]  /*4450*/  ISETP.GE.U32.AND P3, PT, R196, 0x1c, PT ;  /* 0x0000001cc400780c */ /* 0x000fe20003f66070 */
[----:B------:R-:W-:Y:S06]  /*4460*/  SHFL.IDX PT, R199, R2, RZ, 0x1f ;  /* 0x00001fff02c77589 */ /* 0x000fec00000e0000 */
[C---:B--2---:R-:W-:Y:S01]  /*4470*/  @!P4 FFMA.FTZ R203, R190.reuse, R194, R203 ;  /* 0x000000c2becbc223 */ /* 0x044fe200000100cb */
[----:B------:R-:W-:Y:S01]  /*4480*/  SHFL.UP PT, R197, R197, 0x1, RZ ;  /* 0x04200000c5c57989 */ /* 0x000fe200000e00ff */
[----:B---3--:R-:W-:-:S03]  /*4490*/  @!P4 FMUL.FTZ R190, R190, R201 ;  /* 0x000000c9bebec220 */ /* 0x008fc60000410000 */
[----:B------:R-:W0:Y:S04]  /*44a0*/  SHFL.UP PT, R188, R188, 0x1, RZ ;  /* 0x04200000bcbc7989 */ /* 0x000e2800000e00ff */
[----:B------:R-:W1:Y:S04]  /*44b0*/  SHFL.DOWN PT, R192, R203, 0x4, 0x1f ;  /* 0x08801f00cbc07f89 */ /* 0x000e6800000e0000 */
[----:B------:R-:W2:Y:S01]  /*44c0*/  SHFL.DOWN PT, R201, R190, 0x4, 0x1f ;  /* 0x08801f00bec97f89 */ /* 0x000ea200000e0000 */
[----:B0-----:R-:W-:Y:S01]  /*44d0*/  @P2 FFMA.FTZ R199, R188, R199, R197 ;  /* 0x000000c7bcc72223 */ /* 0x001fe200000100c5 */
[----:B------:R-:W-:Y:S01]  /*44e0*/  ISETP.GE.U32.AND P2, PT, R196, 0x18, PT ;  /* 0x00000018c400780c */ /* 0x000fe20003f46070 */
[----:B-1----:R-:W-:-:S02]  /*44f0*/  @!P3 FFMA.FTZ R203, R190, R192, R203 ;  /* 0x000000c0becbb223 */ /* 0x002fc400000100cb */
[----:B------:R-:W-:Y:S01]  /*4500*/  FFMA.FTZ R199, R3, R199, R172 ;  /* 0x000000c703c77223 */ /* 0x000fe200000100ac */
[----:B--2---:R-:W-:Y:S02]  /*4510*/  @!P3 FMUL.FTZ R190, R190, R201 ;  /* 0x000000c9bebeb220 */ /* 0x004fe40000410000 */
[----:B------:R-:W0:Y:S01]  /*4520*/  SHFL.DOWN PT, R192, R203, 0x8, 0x1f ;  /* 0x09001f00cbc07f89 */ /* 0x000e2200000e0000 */
[-C--:B------:R-:W-:Y:S01]  /*4530*/  FFMA.FTZ R172, R86, R199.reuse, R171 ;  /* 0x000000c756ac7223 */ /* 0x080fe200000100ab */
[----:B------:R-:W-:Y:S01]  /*4540*/  FMUL.FTZ R3, R76, R199 ;  /* 0x000000c74c037220 */ /* 0x000fe20000410000 */
[----:B------:R-:W-:Y:S01]  /*4550*/  @!P0 LEA R76, R149, R146, 0x3 ;  /* 0x00000092954c8211 */ /* 0x000fe200078e18ff */
[----:B------:R-:W1:Y:S01]  /*4560*/  SHFL.DOWN PT, R201, R190, 0x8, 0x1f ;  /* 0x09001f00bec97f89 */ /* 0x000e6200000e0000 */
[-C--:B------:R-:W-:Y:S01]  /*4570*/  FMUL.FTZ R77, R77, R172.reuse ;  /* 0x000000ac4d4d7220 */ /* 0x080fe20000410000 */
[----:B------:R-:W-:Y:S01]  /*4580*/  FFMA.FTZ R2, R4, R3, RZ ;  /* 0x0000000304027223 */ /* 0x000fe200000100ff */
[----:B------:R-:W-:Y:S01]  /*4590*/  MOV R3, RZ ;  /* 0x000000ff00037202 */ /* 0x000fe20000000f00 */
[-C--:B------:R-:W-:Y:S01]  /*45a0*/  FFMA.FTZ R175, R88, R172.reuse, R175 ;  /* 0x000000ac58af7223 */ /* 0x080fe200000100af */
[----:B------:R-:W-:Y:S01]  /*45b0*/  FADD.FTZ R171, -R171, R172 ;  /* 0x000000acabab7221 */ /* 0x000fe20000010100 */
[----:B------:R-:W-:Y:S01]  /*45c0*/  FFMA.FTZ R77, R5, R77, R2 ;  /* 0x0000004d054d7223 */ /* 0x000fe20000010002 */
[----:B------:R-:W-:Y:S01]  /*45d0*/  HFMA2.MMA R2, -RZ, RZ, 1.875, 0 ;  /* 0x3f800000ff027435 */ /* 0x000fe200000001ff */
[-C--:B------:R-:W-:Y:S01]  /*45e0*/  FMUL.FTZ R188, R78, R175.reuse ;  /* 0x000000af4ebc7220 */ /* 0x080fe20000410000 */
[----:B------:R-:W-:Y:S01]  /*45f0*/  FFMA.FTZ R78, R90, R175, R167 ;  /* 0x000000af5a4e7223 */ /* 0x000fe200000100a7 */
[----:B------:R-:W-:-:S02]  /*4600*/  FMUL.FTZ R172, R150, R172 ;  /* 0x000000ac96ac7220 */ /* 0x000fc40000410000 */
[----:B------:R-:W-:Y:S01]  /*4610*/  FFMA.FTZ R188, R6, R188, R77 ;  /* 0x000000bc06bc7223 */ /* 0x000fe2000001004d */
[-C--:B------:R-:W-:Y:S01]  /*4620*/  FMUL.FTZ R79, R79, R78.reuse ;  /* 0x0000004e4f4f7220 */ /* 0x080fe20000410000 */
[-C--:B------:R-:W-:Y:S01]  /*4630*/  FFMA.FTZ R197, R152, R78.reuse, R91 ;  /* 0x0000004e98c57223 */ /* 0x080fe2000001005b */
[----:B------:R-:W-:Y:S01]  /*4640*/  FADD.FTZ R167, -R167, R78 ;  /* 0x0000004ea7a77221 */ /* 0x000fe20000010100 */
[----:B------:R-:W-:Y:S01]  /*4650*/  FMUL.FTZ R78, R150, R78 ;  /* 0x0000004e964e7220 */ /* 0x000fe20000410000 */
[----:B------:R2:W-:Y:S01]  /*4660*/  @!P0 LDS.64 R2, [R76+0x1b48] ;  /* 0x001b48004c028984 */ /* 0x0005e20000000a00 */
[C---:B------:R-:W-:Y:S01]  /*4670*/  FFMA.FTZ R91, R7.reuse, R79, R188 ;  /* 0x0000004f075b7223 */ /* 0x040fe200000100bc */
[----:B------:R-:W-:Y:S01]  /*4680*/  FMUL.FTZ R80, R80, R197 ;  /* 0x000000c550507220 */ /* 0x000fe20000410000 */
[----:B0-----:R-:W-:Y:S01]  /*4690*/  @!P2 FFMA.FTZ R203, R190, R192, R203 ;  /* 0x000000c0becba223 */ /* 0x001fe200000100cb */
[----:B------:R-:W-:Y:S01]  /*46a0*/  ISETP.GE.U32.AND P0, PT, R196, 0x10, PT ;  /* 0x00000010c400780c */ /* 0x000fe20003f06070 */
[----:B------:R-:W-:Y:S01]  /*46b0*/  FMUL.FTZ R78, R7, R78 ;  /* 0x0000004e074e7220 */ /* 0x000fe20000410000 */
[----:B------:R-:W-:Y:S01]  /*46c0*/  FFMA.FTZ R80, R24, R80, R91 ;  /* 0x0000005018507223 */ /* 0x000fe2000001005b */
[----:B-1----:R-:W-:Y:S01]  /*46d0*/  @!P2 FMUL.FTZ R190, R190, R201 ;  /* 0x000000c9bebea220 */ /* 0x002fe20000410000 */
[----:B------:R-:W0:Y:S01]  /*46e0*/  SHFL.DOWN PT, R79, R203, 0x10, 0x1f ;  /* 0x0a001f00cb4f7f89 */ /* 0x000e2200000e0000 */
[----:B------:R-:W-:Y:S01]  /*46f0*/  FFMA.FTZ R201, R157, R197, R164 ;  /* 0x000000c59dc97223 */ /* 0x000fe200000100a4 */
[----:B------:R-:W-:-:S02]  /*4700*/  FMUL.FTZ R172, R5, R172 ;  /* 0x000000ac05ac7220 */ /* 0x000fc40000410000 */
[----:B------:R-:W1:Y:S01]  /*4710*/  SHFL.DOWN PT, R77, R190, 0x10, 0x1f ;  /* 0x0a001f00be4d7f89 */ /* 0x000e6200000e0000 */
[-C--:B------:R-:W-:Y:S01]  /*4720*/  FFMA.FTZ R91, R158, R201.reuse, R179 ;  /* 0x000000c99e5b7223 */ /* 0x080fe200000100b3 */
[----:B------:R-:W-:Y:S01]  /*4730*/  FMUL.FTZ R81, R81, R201 ;  /* 0x000000c951517220 */ /* 0x000fe20000410000 */
[----:B------:R-:W-:Y:S01]  /*4740*/  LEA R179, R114, 0xfffffe00, 0x9 ;  /* 0xfffffe0072b37811 */ /* 0x000fe200078e48ff */
[----:B------:R-:W-:Y:S01]  /*4750*/  FADD.FTZ R164, -R164, R201 ;  /* 0x000000c9a4a47221 */ /* 0x000fe20000010100 */
[-C--:B--2---:R-:W-:Y:S01]  /*4760*/  FMUL.FTZ R76, R82, R91.reuse ;  /* 0x0000005b524c7220 */ /* 0x084fe20000410000 */
[----:B------:R-:W-:Y:S01]  /*4770*/  FFMA.FTZ R82, R160, R91, R159 ;  /* 0x0000005ba0527223 */ /* 0x000fe2000001009f */
[----:B------:R-:W-:-:S03]  /*4780*/  FFMA.FTZ R81, R25, R81, R80 ;  /* 0x0000005119517223 */ /* 0x000fc60000010050 */
[----:B------:R-:W-:Y:S01]  /*4790*/  FMUL.FTZ R80, R83, R82 ;  /* 0x0000005253507220 */ /* 0x000fe20000410000 */
[----:B------:R-:W-:Y:S01]  /*47a0*/  FFMA.FTZ R76, R26, R76, R81 ;  /* 0x0000004c1a4c7223 */ /* 0x000fe20000010051 */
[-C--:B------:R-:W-:Y:S01]  /*47b0*/  FFMA.FTZ R83, R162, R82.reuse, R183 ;  /* 0x00000052a2537223 */ /* 0x080fe200000100b7 */
[----:B------:R-:W-:Y:S01]  /*47c0*/  FADD.FTZ R159, -R159, R82 ;  /* 0x000000529f9f7221 */ /* 0x000fe20000010100 */
[----:B------:R-:W-:Y:S01]  /*47d0*/  FMUL.FTZ R82, R150, R82 ;  /* 0x0000005296527220 */ /* 0x000fe20000410000 */
[----:B------:R-:W-:Y:S01]  /*47e0*/  FFMA.FTZ R81, R27, R80, R76 ;  /* 0x000000501b517223 */ /* 0x000fe2000001004c */
[-C--:B------:R-:W-:Y:S01]  /*47f0*/  FMUL.FTZ R72, R72, R83.reuse ;  /* 0x0000005348487220 */ /* 0x080fe20000410000 */
[----:B------:R-:W-:Y:S01]  /*4800*/  FFMA.FTZ R183, R163, R83, R156 ;  /* 0x00000053a3b77223 */ /* 0x000fe2000001009c */
[----:B------:R-:W-:Y:S02]  /*4810*/  IMAD R76, R104, UR14, RZ ;  /* 0x0000000e684c7c24 */ /* 0x000fe4000f8e02ff */
[----:B------:R-:W-:Y:S01]  /*4820*/  FMUL.FTZ R82, R27, R82 ;  /* 0x000000521b527220 */ /* 0x000fe20000410000 */
[----:B0-----:R-:W-:Y:S01]  /*4830*/  @!P0 FFMA.FTZ R203, R190, R79, R203 ;  /* 0x0000004fbecb8223 */ /* 0x001fe200000100cb */
[----:B------:R-:W-:Y:S01]  /*4840*/  FFMA.FTZ R72, R28, R72, R81 ;  /* 0x000000481c487223 */ /* 0x000fe20000010051 */
[----:B------:R-:W-:Y:S01]  /*4850*/  FMUL.FTZ R73, R73, R183 ;  /* 0x000000b749497220 */ /* 0x000fe20000410000 */
[----:B------:R-:W-:-:S02]  /*4860*/  IMAD R81, R105, UR15, R76 ;  /* 0x0000000f69517c24 */ /* 0x000fc4000f8e024c */
[----:B-1----:R-:W-:Y:S01]  /*4870*/  @!P0 FMUL.FTZ R190, R190, R77 ;  /* 0x0000004dbebe8220 */ /* 0x002fe20000410000 */
[----:B------:R-:W-:Y:S01]  /*4880*/  SHFL.DOWN PT, R192, R203, 0x1, 0x1f ;  /* 0x08201f00cbc07f89 */ /* 0x000fe200000e0000 */
[----:B------:R-:W-:Y:S01]  /*4890*/  FFMA.FTZ R79, R29, R73, R72 ;  /* 0x000000491d4f7223 */ /* 0x000fe20000010048 */
[----:B------:R-:W-:Y:S01]  /*48a0*/  HFMA2.MMA R73, -RZ, RZ, 0, 0 ;  /* 0x00000000ff497435 */ /* 0x000fe200000001ff */
[----:B------:R-:W-:Y:S01]  /*48b0*/  MOV R72, R124 ;  /* 0x0000007c00487202 */ /* 0x000fe20000000f00 */
[----:B------:R-:W-:Y:S01]  /*48c0*/  SHFL.IDX PT, R76, R3, RZ, 0x1f ;  /* 0x00001fff034c7589 */ /* 0x000fe200000e0000 */
[----:B------:R-:W-:Y:S01]  /*48d0*/  FFMA.FTZ R77, R165, R183, R174 ;  /* 0x000000b7a54d7223 */ /* 0x000fe200000100ae */
[----:B------:R-:W-:Y:S02]  /*48e0*/  IMAD R80, R129, UR24, RZ ;  /* 0x0000001881507c24 */ /* 0x000fe4000f8e02ff */
[----:B------:R-:W-:Y:S01]  /*48f0*/  FADD.FTZ R156, -R156, R183 ;  /* 0x000000b79c9c7221 */ /* 0x000fe20000010100 */
[----:B------:R-:W0:Y:S01]  /*4900*/  SHFL.DOWN PT, R207, R190, 0x1, 0x1f ;  /* 0x08201f00becf7f89 */ /* 0x000e2200000e0000 */
[-C--:B------:R-:W-:Y:S01]  /*4910*/  FMUL.FTZ R74, R74, R77.reuse ;  /* 0x0000004d4a4a7220 */ /* 0x080fe20000410000 */
[----:B------:R-:W-:Y:S01]  /*4920*/  FFMA.FTZ R205, R169, R77, R154 ;  /* 0x0000004da9cd7223 */ /* 0x000fe2000001009a */
[----:B------:R-:W-:-:S04]  /*4930*/  IMAD.WIDE.U32 R72, R104, UR15, R72 ;  /* 0x0000000f68487c25 */ /* 0x000fc8000f8e0048 */
[----:B------:R-:W-:Y:S01]  /*4940*/  FFMA.FTZ R74, R30, R74, R79 ;  /* 0x0000004a1e4a7223 */ /* 0x000fe2000001004f */
[----:B------:R-:W-:Y:S01]  /*4950*/  FMUL.FTZ R75, R75, R205 ;  /* 0x000000cd4b4b7220 */ /* 0x000fe20000410000 */
[----:B------:R-:W-:Y:S01]  /*4960*/  SHFL.IDX PT, R203, R203, RZ, 0x1f ;  /* 0x00001fffcbcb7589 */ /* 0x000fe200000e0000 */
[----:B------:R-:W-:Y:S01]  /*4970*/  IMAD R79, R131, UR25, R80 ;  /* 0x00000019834f7c24 */ /* 0x000fe2000f8e0250 */
[----:B------:R-:W-:Y:S01]  /*4980*/  IADD3 R73, R73, R81, RZ ;  /* 0x0000005149497210 */ /* 0x000fe20007ffe0ff */
[----:B------:R-:W-:Y:S01]  /*4990*/  FFMA.FTZ R81, R166, R205, R181 ;  /* 0x000000cda6517223 */ /* 0x000fe200000100b5 */
[----:B------:R-:W-:Y:S01]  /*49a0*/  FFMA.FTZ R75, R31, R75, R74 ;  /* 0x0000004b1f4b7223 */ /* 0x000fe2000001004a */
[----:B------:R-:W1:Y:S01]  /*49b0*/  SHFL.IDX PT, R190, R190, RZ, 0x1f ;  /* 0x00001fffbebe7589 */ /* 0x000e6200000e0000 */
[----:B------:R-:W-:Y:S01]  /*49c0*/  FADD.FTZ R154, -R154, R205 ;  /* 0x000000cd9a9a7221 */ /* 0x000fe20000010100 */
[----:B------:R-:W-:-:S04]  /*49d0*/  IMAD.WIDE.U32 R72, R131, UR24, R72 ;  /* 0x0000001883487c25 */ /* 0x000fc8000f8e0048 */
[-C--:B------:R-:W-:Y:S01]  /*49e0*/  FMUL.FTZ R68, R68, R81.reuse ;  /* 0x0000005144447220 */ /* 0x080fe20000410000 */
[----:B------:R-:W-:-:S03]  /*49f0*/  FFMA.FTZ R174, R168, R81, R85 ;  /* 0x00000051a8ae7223 */ /* 0x000fc60000010055 */
[----:B------:R-:W-:Y:S01]  /*4a00*/  FFMA.FTZ R188, R32, R68, R75 ;  /* 0x0000004420bc7223 */ /* 0x000fe2000001004b */
[-C--:B------:R-:W-:Y:S01]  /*4a10*/  FMUL.FTZ R69, R69, R174.reuse ;  /* 0x000000ae45457220 */ /* 0x080fe20000410000 */
[----:B------:R-:W-:Y:S01]  /*4a20*/  IADD3 R80, R73, R79, RZ ;  /* 0x0000004f49507210 */ /* 0x000fe20007ffe0ff */
[----:B------:R-:W-:Y:S01]  /*4a30*/  FFMA.FTZ R177, R170, R174, R177 ;  /* 0x000000aeaab17223 */ /* 0x000fe200000100b1 */
[----:B------:R-:W-:Y:S01]  /*4a40*/  LEA R74, P2, R72, UR26, 0x2 ;  /* 0x0000001a484a7c11 */ /* 0x000fe2000f8410ff */
[----:B0-----:R-:W-:Y:S01]  /*4a50*/  @P1 FFMA.FTZ R76, R207, R76, R192 ;  /* 0x0000004ccf4c1223 */ /* 0x001fe200000100c0 */
[----:B------:R-:W-:Y:S01]  /*4a60*/  FFMA.FTZ R181, R33, R69, R188 ;  /* 0x0000004521b57223 */ /* 0x000fe200000100bc */
[-C--:B------:R-:W-:Y:S01]  /*4a70*/  FFMA.FTZ R69, R173, R177.reuse, R84 ;  /* 0x000000b1ad457223 */ /* 0x080fe20000010054 */
[----:B------:R-:W-:Y:S01]  /*4a80*/  IADD3 R73, -R147, UR4, RZ ;  /* 0x0000000493497c10 */ /* 0x000fe2000fffe1ff */
[----:B------:R-:W-:Y:S01]  /*4a90*/  FFMA.FTZ R79, R76, R184, R195 ;  /* 0x000000b84c4f7223 */ /* 0x000fe200000100c3 */
[----:B------:R-:W-:Y:S01]  /*4aa0*/  LEA.HI.X R75, R72, UR27, R80, 0x2, P2 ;  /* 0x0000001b484b7c11 */ /* 0x000fe200090f1450 */
[----:B------:R-:W-:Y:S01]  /*4ab0*/  FMUL.FTZ R70, R70, R177 ;  /* 0x000000b146467220 */ /* 0x000fe20000410000 */
[----:B------:R-:W-:Y:S01]  /*4ac0*/  IADD3 R68, P0, R179, R72, RZ ;  /* 0x00000048b3447210 */ /* 0x000fe20007f1e0ff */
[----:B------:R-:W-:Y:S01]  /*4ad0*/  FFMA.FTZ R173, R173, R79, R186 ;  /* 0x0000004fadad7223 */ /* 0x000fe200000100ba */
[----:B------:R-:W-:Y:S01]  /*4ae0*/  IMAD R73, R73, -0x200, RZ ;  /* 0xfffffe0049497824 */ /* 0x000fe200078e02ff */
[----:B------:R-:W-:Y:S01]  /*4af0*/  P2R R72, PR, RZ, 0x20 ;  /* 0x00000020ff487803 */ /* 0x000fe20000000000 */
[----:B------:R-:W-:Y:S01]  /*4b00*/  FMUL.FTZ R76, R71, R69 ;  /* 0x00000045474c7220 */ /* 0x000fe20000410000 */
[----:B------:R-:W-:Y:S01]  /*4b10*/  FFMA.FTZ R193, R170, R173, R193 ;  /* 0x000000adaac17223 */ /* 0x000fe200000100c1 */
[----:B------:R-:W-:-:S04]  /*4b20*/  IMAD.WIDE R72, R73, 0x4, R74 ;  /* 0x0000000449487825 */ /* 0x000fc800078e024a */
[----:B------:R-:W-:Y:S01]  /*4b30*/  FFMA.FTZ R74, R34, R70, R181 ;  /* 0x00000046224a7223 */ /* 0x000fe200000100b5 */
[----:B------:R-:W-:Y:S01]  /*4b40*/  SHF.L.U32 R70, R124, 0x4, RZ ;  /* 0x000000047c467819 */ /* 0x000fe200000006ff */
[----:B------:R-:W-:Y:S01]  /*4b50*/  FFMA.FTZ R189, R168, R193, R189 ;  /* 0x000000c1a8bd7223 */ /* 0x000fe200000100bd */
[C---:B-1----:R-:W-:Y:S01]  /*4b60*/  FFMA.FTZ R3, R190.reuse, R3, R203 ;  /* 0x00000003be037223 */ /* 0x042fe200000100cb */
[----:B------:R-:W-:Y:S01]  /*4b70*/  FMUL.FTZ R2, R190, R2 ;  /* 0x00000002be027220 */ /* 0x000fe20000410000 */
[----:B------:R-:W-:Y:S01]  /*4b80*/  LEA.HI.SX32 R75, R70, R70, 0x1b ;  /* 0x00000046464b7211 */ /* 0x000fe200078fdaff */
[----:B------:R-:W-:Y:S01]  /*4b90*/  FFMA.FTZ R191, R166, R189, R191 ;  /* 0x000000bda6bf7223 */ /* 0x000fe200000100bf */
[-C--:B------:R-:W-:Y:S01]  /*4ba0*/  @!P5 LEA R70, R149, R146.reuse, 0x3 ;  /* 0x000000929546d211 */ /* 0x080fe200078e18ff */
[C---:B------:R-:W-:Y:S01]  /*4bb0*/  FMUL.FTZ R71, R150.reuse, R199 ;  /* 0x000000c796477220 */ /* 0x040fe20000410000 */
[----:B------:R-:W-:Y:S01]  /*4bc0*/  LEA R195, R75, R146, 0x2 ;  /* 0x000000924bc37211 */ /* 0x000fe200078e10ff */
[----:B------:R-:W-:Y:S01]  /*4bd0*/  FFMA.FTZ R169, R169, R191, R182 ;  /* 0x000000bfa9a97223 */ /* 0x000fe200000100b6 */
[----:B------:R-:W-:Y:S01]  /*4be0*/  FMUL.FTZ R75, R150, R175 ;  /* 0x000000af964b7220 */ /* 0x000fe20000410000 */
[----:B------:R-:W-:Y:S01]  /*4bf0*/  FMUL.FTZ R71, R4, R71 ;  /* 0x0000004704477220 */ /* 0x000fe20000410000 */
[----:B------:R0:W-:Y:S01]  /*4c00*/  @!P5 STS.64 [R70+0x1b48], R2 ;  /* 0x001b48024600d388 */ /* 0x0001e20000000a00 */
[----:B------:R-:W-:Y:S01]  /*4c10*/  FFMA.FTZ R165, R165, R169, R178 ;  /* 0x000000a9a5a57223 */ /* 0x000fe200000100b2 */
[----:B------:R-:W-:Y:S01]  /*4c20*/  FMUL.FTZ R75, R6, R75 ;  /* 0x0000004b064b7220 */ /* 0x000fe20000410000 */
[----:B------:R-:W-:Y:S01]  /*4c30*/  FMUL.FTZ R181, R150, R197 ;  /* 0x000000c596b57220 */ /* 0x000fe20000410000 */
[----:B------:R1:W-:Y:S01]  /*4c40*/  STS [R195+0x850], R71 ;  /* 0x00085047c3007388 */ /* 0x0003e20000000800 */
[----:B------:R-:W-:-:S02]  /*4c50*/  FFMA.FTZ R163, R163, R165, R180 ;  /* 0x000000a5a3a37223 */ /* 0x000fc400000100b4 */
[----:B------:R-:W-:Y:S01]  /*4c60*/  FMUL.FTZ R181, R24, R181 ;  /* 0x000000b518b57220 */ /* 0x000fe20000410000 */
[----:B------:R2:W-:Y:S01]  /*4c70*/  STS [R195+0x858], R75 ;  /* 0x0008584bc3007388 */ /* 0x0005e20000000800 */
[----:B------:R-:W-:Y:S01]  /*4c80*/  FFMA.FTZ R187, R162, R163, R187 ;  /* 0x000000a3a2bb7223 */ /* 0x000fe200000100bb */
[----:B0-----:R-:W-:-:S03]  /*4c90*/  FMUL.FTZ R3, R150, R91 ;  /* 0x0000005b96037220 */ /* 0x001fc60000410000 */
[----:B------:R-:W-:Y:S01]  /*4ca0*/  FFMA.FTZ R185, R160, R187, R185 ;  /* 0x000000bba0b97223 */ /* 0x000fe200000100b9 */
[C---:B------:R-:W-:Y:S01]  /*4cb0*/  FMUL.FTZ R2, R150.reuse, R201 ;  /* 0x000000c996027220 */ /* 0x040fe20000410000 */
[----:B-1----:R-:W-:Y:S01]  /*4cc0*/  FMUL.FTZ R71, R150, R83 ;  /* 0x0000005396477220 */ /* 0x002fe20000410000 */
[----:B------:R-:W-:Y:S01]  /*4cd0*/  FMUL.FTZ R3, R26, R3 ;  /* 0x000000031a037220 */ /* 0x000fe20000410000 */
[----:B------:R-:W-:Y:S01]  /*4ce0*/  FFMA.FTZ R161, R158, R185, R161 ;  /* 0x000000b99ea17223 */ /* 0x000fe200000100a1 */
[----:B------:R-:W-:Y:S01]  /*4cf0*/  FMUL.FTZ R2, R25, R2 ;  /* 0x0000000219027220 */ /* 0x000fe20000410000 */
[----:B------:R0:W-:Y:S01]  /*4d00*/  STS [R195+0x85c], R78 ;  /* 0x00085c4ec3007388 */ /* 0x0001e20000000800 */
[----:B------:R-:W-:Y:S01]  /*4d10*/  FMUL.FTZ R71, R28, R71 ;  /* 0x000000471c477220 */ /* 0x000fe20000410000 */
[----:B------:R-:W-:Y:S01]  /*4d20*/  FFMA.FTZ R157, R157, R161, R176 ;  /* 0x000000a19d9d7223 */ /* 0x000fe200000100b0 */
[C---:B--2---:R-:W-:Y:S01]  /*4d30*/  FMUL.FTZ R75, R150.reuse, R77 ;  /* 0x0000004d964b7220 */ /* 0x044fe20000410000 */
[----:B------:R1:W-:Y:S01]  /*4d40*/  STS [R195+0x868], R3 ;  /* 0x00086803c3007388 */ /* 0x0003e20000000800 */
[----:B------:R-:W-:Y:S01]  /*4d50*/  FMUL.FTZ R70, R150, R183 ;  /* 0x000000b796467220 */ /* 0x000fe20000410000 */
[----:B------:R-:W-:Y:S01]  /*4d60*/  FFMA.FTZ R155, R152, R157, R155 ;  /* 0x0000009d989b7223 */ /* 0x000fe2000001009b */
[----:B------:R-:W-:Y:S01]  /*4d70*/  FMUL.FTZ R75, R30, R75 ;  /* 0x0000004b1e4b7220 */ /* 0x000fe20000410000 */
[----:B------:R2:W-:Y:S01]  /*4d80*/  STS [R195+0x864], R2 ;  /* 0x00086402c3007388 */ /* 0x0005e20000000800 */
[----:B------:R-:W-:Y:S01]  /*4d90*/  FMUL.FTZ R70, R29, R70 ;  /* 0x000000461d467220 */ /* 0x000fe20000410000 */
[----:B------:R-:W-:Y:S01]  /*4da0*/  FFMA.FTZ R153, R90, R155, R153 ;  /* 0x0000009b5a997223 */ /* 0x000fe20000010099 */
[----:B0-----:R-:W-:Y:S01]  /*4db0*/  FMUL.FTZ R78, R150, R205 ;  /* 0x000000cd964e7220 */ /* 0x001fe20000410000 */
[----:B------:R0:W-:Y:S01]  /*4dc0*/  STS [R195+0x870], R71 ;  /* 0x00087047c3007388 */ /* 0x0001e20000000800 */
[----:B------:R-:W-:Y:S01]  /*4dd0*/  FADD.FTZ R90, -R85, R174 ;  /* 0x000000ae555a7221 */ /* 0x000fe20000010100 */
[----:B------:R-:W-:Y:S01]  /*4de0*/  FFMA.FTZ R89, R88, R153, R89 ;  /* 0x0000009958597223 */ /* 0x000fe20000010059 */
[C---:B-1----:R-:W-:Y:S01]  /*4df0*/  FMUL.FTZ R3, R150.reuse, R81 ;  /* 0x0000005196037220 */ /* 0x042fe20000410000 */
[----:B------:R1:W-:Y:S01]  /*4e00*/  STS [R195+0x86c], R82 ;  /* 0x00086c52c3007388 */ /* 0x0003e20000000800 */
[----:B------:R-:W-:Y:S01]  /*4e10*/  FMUL.FTZ R174, R150, R174 ;  /* 0x000000ae96ae7220 */ /* 0x000fe20000410000 */
[----:B------:R-:W-:Y:S01]  /*4e20*/  FFMA.FTZ R87, R86, R89, R87 ;  /* 0x0000005956577223 */ /* 0x000fe20000010057 */
[----:B--2---:R-:W-:Y:S01]  /*4e30*/  FMUL.FTZ R2, R31, R78 ;  /* 0x0000004e1f027220 */ /* 0x004fe20000410000 */
[----:B------:R-:W-:Y:S01]  /*4e40*/  FFMA.FTZ R78, R8, -R135, R199 ;  /* 0x80000087084e7223 */ /* 0x000fe200000100c7 */
[----:B------:R2:W-:Y:S01]  /*4e50*/  STS [R195+0x878], R75 ;  /* 0x0008784bc3007388 */ /* 0x0005e20000000800 */
[----:B0-----:R-:W-:Y:S01]  /*4e60*/  FMUL.FTZ R71, R32, R3 ;  /* 0x0000000320477220 */ /* 0x001fe20000410000 */
[----:B------:R-:W-:Y:S01]  /*4e70*/  FMUL.FTZ R3, R87, R135 ;  /* 0x0000008757037220 */ /* 0x000fe20000410000 */
[----:B------:R-:W-:Y:S01]  /*4e80*/  FADD.FTZ R86, -R84, R69 ;  /* 0x0000004554567221 */ /* 0x000fe20000010100 */
[----:B------:R0:W-:Y:S01]  /*4e90*/  STS [R195+0x87c], R2 ;  /* 0x00087c02c3007388 */ /* 0x0001e20000000800 */
[----:B-1----:R-:W-:Y:S01]  /*4ea0*/  FMUL.FTZ R82, R150, R69 ;  /* 0x0000004596527220 */ /* 0x002fe20000410000 */
[----:B------:R-:W-:Y:S01]  /*4eb0*/  FFMA.FTZ R69, R3, R78, RZ ;  /* 0x0000004e03457223 */ /* 0x000fe200000100ff */
[----:B------:R-:W-:Y:S01]  /*4ec0*/  FFMA.FTZ R84, R10, -R137, R175 ;  /* 0x800000890a547223 */ /* 0x000fe200000100af */
[----:B------:R1:W-:Y:S01]  /*4ed0*/  STS [R195+0x874], R70 ;  /* 0x00087446c3007388 */ /* 0x0003e20000000800 */
[----:B------:R-:W-:Y:S01]  /*4ee0*/  FMUL.FTZ R158, R35, R82 ;  /* 0x00000052239e7220 */ /* 0x000fe20000410000 */
[----:B--2---:R-:W-:Y:S01]  /*4ef0*/  FMUL.FTZ R75, R150, R177 ;  /* 0x000000b1964b7220 */ /* 0x004fe20000410000 */
[----:B------:R-:W-:Y:S01]  /*4f00*/  FMUL.FTZ R82, R155, R134 ;  /* 0x000000869b527220 */ /* 0x000fe20000410000 */
[-C--:B------:R-:W-:Y:S01]  /*4f10*/  FFMA.FTZ R150, R12, -R111.reuse, R197 ;  /* 0x8000006f0c967223 */ /* 0x080fe200000100c5 */
[----:B------:R-:W-:Y:S01]  /*4f20*/  FMUL.FTZ R85, R157, R111 ;  /* 0x0000006f9d557220 */ /* 0x000fe20000410000 */
[----:B0-----:R-:W-:Y:S01]  /*4f30*/  FMUL.FTZ R2, R89, R132 ;  /* 0x0000008459027220 */ /* 0x001fe20000410000 */
[----:B------:R-:W-:Y:S01]  /*4f40*/  FMUL.FTZ R88, R34, R75 ;  /* 0x0000004b22587220 */ /* 0x000fe20000410000 */
[----:B------:R-:W-:Y:S01]  /*4f50*/  FMUL.FTZ R75, R153, R137 ;  /* 0x00000089994b7220 */ /* 0x000fe20000410000 */
[----:B------:R0:W-:Y:S01]  /*4f60*/  STS [R195+0x880], R71 ;  /* 0x00088047c3007388 */ /* 0x0001e20000000800 */
[----:B-1----:R-:W-:Y:S01]  /*4f70*/  FFMA.FTZ R70, R2, R171, R69 ;  /* 0x000000ab02467223 */ /* 0x002fe20000010045 */
[----:B------:R-:W-:Y:S01]  /*4f80*/  FMUL.FTZ R174, R33, R174 ;  /* 0x000000ae21ae7220 */ /* 0x000fe20000410000 */
[-C--:B------:R-:W-:Y:S01]  /*4f90*/  FFMA.FTZ R152, R14, -R109.reuse, R91 ;  /* 0x8000006d0e987223 */ /* 0x080fe2000001005b */
[----:B------:R-:W-:Y:S01]  /*4fa0*/  FMUL.FTZ R91, R185, R109 ;  /* 0x0000006db95b7220 */ /* 0x000fe20000410000 */
[----:B------:R-:W-:Y:S01]  /*4fb0*/  FFMA.FTZ R69, R75, R84, R70 ;  /* 0x000000544b457223 */ /* 0x000fe20000010046 */
[----:B------:R1:W-:Y:S01]  /*4fc0*/  STS [R195+0x888], R88 ;  /* 0x00088858c3007388 */ /* 0x0003e20000000800 */
[----:B------:R-:W-:Y:S01]  /*4fd0*/  FFMA.FTZ R160, R16, -R139, R83 ;  /* 0x8000008b10a07223 */ /* 0x000fe20000010053 */
[----:B------:R-:W-:Y:S01]  /*4fe0*/  IADD3 R175, R124, 0x20, RZ ;  /* 0x000000207caf7810 */ /* 0x000fe20007ffe0ff */
[----:B------:R-:W-:Y:S01]  /*4ff0*/  FFMA.FTZ R70, R82, R167, R69 ;  /* 0x000000a752467223 */ /* 0x000fe20000010045 */
[----:B------:R-:W-:Y:S01]  /*5000*/  LEA.HI.X.SX32 R69, R179, R80, 0x1, P0 ;  /* 0x00000050b3457211 */ /* 0x000fe200000f0eff */
[----:B------:R-:W-:Y:S01]  /*5010*/  FMUL.FTZ R80, R161, R108 ;  /* 0x0000006ca1507220 */ /* 0x000fe20000410000 */
[----:B------:R-:W-:Y:S01]  /*5020*/  IADD3 R179, -R179, UR9, -R124 ;  /* 0x00000009b3b37c10 */ /* 0x000fe2000fffe97c */
[----:B0-----:R-:W-:Y:S01]  /*5030*/  FFMA.FTZ R71, R85, R150, R70 ;  /* 0x0000009655477223 */ /* 0x001fe20000010046 */
[----:B------:R-:W-:Y:S01]  /*5040*/  STS [R195+0x854], R172 ;  /* 0x000854acc3007388 */ /* 0x000fe20000000800 */
[----:B------:R-:W-:Y:S01]  /*5050*/  FMUL.FTZ R83, R163, R139 ;  /* 0x0000008ba3537220 */ /* 0x000fe20000410000 */
[----:B------:R-:W-:Y:S01]  /*5060*/  ISETP.GE.AND P0, PT, R179, 0x1, PT ;  /* 0x00000001b300780c */ /* 0x000fe20003f06270 */
[----:B------:R-:W-:Y:S01]  /*5070*/  FFMA.FTZ R70, R80, R164, R71 ;  /* 0x000000a450467223 */ /* 0x000fe20000010047 */
[----:B------:R-:W-:Y:S01]  /*5080*/  STS [R195+0x860], R181 ;  /* 0x000860b5c3007388 */ /* 0x000fe20000000800 */
[----:B-1----:R-:W-:-:S02]  /*5090*/  FMUL.FTZ R88, R187, R0 ;  /* 0x00000000bb587220 */ /* 0x002fc40000410000 */
[----:B------:R-:W-:Y:S01]  /*50a0*/  FFMA.FTZ R71, R91, R152, R70 ;  /* 0x000000985b477223 */ /* 0x000fe20000010046 */
[----:B------:R-:W-:Y:S04]  /*50b0*/  STS [R195+0x884], R174 ;  /* 0x000884aec3007388 */ /* 0x000fe80000000800 */
[----:B------:R0:W-:Y:S02]  /*50c0*/  STS [R195+0x88c], R158 ;  /* 0x00088c9ec3007388 */ /* 0x0001e40000000800 */
[----:B0-----:R-:W-:Y:S01]  /*50d0*/  FFMA.FTZ R158, R88, R159, R71 ;  /* 0x0000009f589e7223 */ /* 0x001fe20000010047 */
[----:B------:R-:W-:Y:S06]  /*50e0*/  BAR.SYNC.DEFER_BLOCKING 0x0 ;  /* 0x0000000000007b1d */ /* 0x000fec0000010000 */
[----:B------:R-:W-:Y:S05]  /*50f0*/  @!P0 BRA `(.L_x_8076) ;  /* 0x0000000000288947 */ /* 0x000fea0003800000 */
        /* <DEDUP_REMOVED lines=10> */
.L_x_8076:
[----:B------:R-:W-:Y:S05]  /*51a0*/  BSYNC B0 ;  /* 0x0000000000007941 */ /* 0x000fea0003800000 */
.L_x_8075:
[----:B------:R-:W-:Y:S01]  /*51b0*/  LEA.HI.SX32 R175, R175, R124, 0x1b ;  /* 0x0000007cafaf7211 */ /* 0x000fe200078fdaff */
[----:B------:R-:W-:Y:S01]  /*51c0*/  FMUL.FTZ R68, R165, R136 ;  /* 0x00000088a5447220 */ /* 0x000fe20000410000 */
[----:B0-----:R-:W-:Y:S01]  /*51d0*/  FFMA.FTZ R71, R83, R160, R158 ;  /* 0x000000a053477223 */ /* 0x001fe2000001009e */
[-C--:B------:R-:W-:Y:S01]  /*51e0*/  FMUL.FTZ R69, R169, R141.reuse ;  /* 0x0000008da9457220 */ /* 0x080fe20000410000 */
[----:B------:R-:W-:Y:S01]  /*51f0*/  LEA R175, R175, R146, 0x2 ;  /* 0x00000092afaf7211 */ /* 0x000fe200078e10ff */
[----:B------:R-:W-:Y:S01]  /*5200*/  FFMA.FTZ R166, R18, -R141, R77 ;  /* 0x8000008d12a67223 */ /* 0x000fe2000001004d */
[----:B------:R-:W-:Y:S01]  /*5210*/  FFMA.FTZ R158, R68, R156, R71 ;  /* 0x0000009c449e7223 */ /* 0x000fe20000010047 */
[----:B------:R-:W-:Y:S01]  /*5220*/  FMUL.FTZ R70, R191, R138 ;  /* 0x0000008abf467220 */ /* 0x000fe20000410000 */
[-C--:B------:R-:W-:Y:S01]  /*5230*/  FMUL.FTZ R77, R189, R143.reuse ;  /* 0x0000008fbd4d7220 */ /* 0x080fe20000410000 */
[----:B------:R-:W-:Y:S01]  /*5240*/  FFMA.FTZ R162, R20, -R143, R81 ;  /* 0x8000008f14a27223 */ /* 0x000fe20000010051 */
[----:B------:R-:W0:Y:S01]  /*5250*/  LDS R175, [R175+0x8d0] ;  /* 0x0008d000afaf7984 */ /* 0x000e220000000800 */
[----:B------:R-:W-:Y:S01]  /*5260*/  FFMA.FTZ R151, R69, R166, R158 ;  /* 0x000000a645977223 */ /* 0x000fe2000001009e */
[----:B------:R-:W-:Y:S01]  /*5270*/  USHF.L.U64.HI UR8, UR5, 0x2, UR6 ;  /* 0x0000000205087899 */ /* 0x000fe20008010206 */
[----:B------:R-:W-:Y:S01]  /*5280*/  ISETP.GE.AND P0, PT, R179, 0x21, PT ;  /* 0x00000021b300780c */ /* 0x000fe20003f06270 */
[----:B------:R-:W-:Y:S01]  /*5290*/  FMUL.FTZ R81, R193, R140 ;  /* 0x0000008cc1517220 */ /* 0x000fe20000410000 */
[----:B------:R-:W-:Y:S01]  /*52a0*/  FFMA.FTZ R158, R70, R154, R151 ;  /* 0x0000009a469e7223 */ /* 0x000fe20000010097 */
[----:B------:R-:W-:Y:S01]  /*52b0*/  USHF.L.U32 UR7, UR5, 0x2, URZ ;  /* 0x0000000205077899 */ /* 0x000fe2000800063f */
[----:B------:R-:W-:Y:S01]  /*52c0*/  FMUL.FTZ R71, R79, R142 ;  /* 0x0000008e4f477220 */ /* 0x000fe20000410000 */
[----:B------:R-:W-:-:S02]  /*52d0*/  IMAD R170, R106, UR8, RZ ;  /* 0x000000086aaa7c24 */ /* 0x000fc4000f8e02ff */
[----:B------:R-:W-:Y:S01]  /*52e0*/  FFMA.FTZ R168, R77, R162, R158 ;  /* 0x000000a24da87223 */ /* 0x000fe2000001009e */
[-C--:B------:R-:W-:Y:S01]  /*52f0*/  FMUL.FTZ R151, R173, R145.reuse ;  /* 0x00000091ad977220 */ /* 0x080fe20000410000 */
[----:B------:R-:W-:Y:S01]  /*5300*/  FFMA.FTZ R158, R22, -R145, R177 ;  /* 0x80000091169e7223 */ /* 0x000fe200000100b1 */
[----:B------:R-:W-:-:S04]  /*5310*/  IMAD.WIDE.U32 R72, R106, UR7, R72 ;  /* 0x000000076a487c25 */ /* 0x000fc8000f8e0048 */
[----:B------:R-:W-:Y:S01]  /*5320*/  FFMA.FTZ R168, R81, R90, R168 ;  /* 0x0000005a51a87223 */ /* 0x000fe200000100a8 */
[----:B------:R-:W-:Y:S01]  /*5330*/  FMUL.FTZ R177, R71, R86 ;  /* 0x0000005647b17220 */ /* 0x000fe20000410000 */
[----:B------:R-:W-:Y:S01]  /*5340*/  FMUL.FTZ R183, R35, R76 ;  /* 0x0000004c23b77220 */ /* 0x000fe20000410000 */
[----:B------:R-:W-:Y:S02]  /*5350*/  IMAD R181, R107, UR7, R170 ;  /* 0x000000076bb57c24 */ /* 0x000fe4000f8e02aa */
[----:B------:R-:W-:Y:S01]  /*5360*/  FFMA.FTZ R168, R151, R158, R168 ;  /* 0x0000009e97a87223 */ /* 0x000fe200000100a8 */
[----:B------:R-:W-:Y:S01]  /*5370*/  BSSY B0, `(.L_x_8077) ;  /* 0x0000008000007945 */ /* 0x000fe20003800000 */
[----:B------:R-:W-:Y:S01]  /*5380*/  FADD.FTZ R74, R74, R183 ;  /* 0x000000b74a4a7221 */ /* 0x000fe20000010000 */
[----:B------:R-:W-:Y:S01]  /*5390*/  IADD3 R73, R73, R181, RZ ;  /* 0x000000b549497210 */ /* 0x000fe20007ffe0ff */
[----:B------:R-:W-:Y:S01]  /*53a0*/  FADD.FTZ R76, R168, R177 ;  /* 0x000000b1a84c7221 */ /* 0x000fe20000010000 */
[----:B------:R-:W-:-:S02]  /*53b0*/  IADD3 R177, R124, 0x40, RZ ;  /* 0x000000407cb17810 */ /* 0x000fc40007ffe0ff */
[----:B------:R-:W-:Y:S01]  /*53c0*/  IADD3 R181, R124, 0x60, RZ ;  /* 0x000000607cb57810 */ /* 0x000fe20007ffe0ff */
[----:B------:R-:W-:Y:S06]  /*53d0*/  @!P0 BRA `(.L_x_8078) ;  /* 0x0000000000048947 */ /* 0x000fec0003800000 */
[----:B0-----:R1:W-:Y:S02]  /*53e0*/  REDG.E.ADD.F32.FTZ.RN.STRONG.GPU desc[UR12][R72.64+-0x780], R175 ;  /* 0xfff880af480079a6 */ /* 0x0013e4000c10f38c */
.L_x_8078:
[----:B------:R-:W-:Y:S05]  /*53f0*/  BSYNC B0 ;  /* 0x0000000000007941 */ /* 0x000fea0003800000 */
.L_x_8077:
[----:B01----:R-:W-:Y:S01]  /*5400*/  IADD3 R175, R124, 0x80, RZ ;  /* 0x000000807caf7810 */ /* 0x003fe20007ffe0ff */
        /* <DEDUP_REMOVED lines=17> */
.L_x_8080:
[----:B------:R-:W-:Y:S05]  /*5520*/  BSYNC B0 ;  /* 0x0000000000007941 */ /* 0x000fea0003800000 */
.L_x_8079:
[----:B01----:R0:W1:Y:S01]  /*5530*/  LDS R175, [R181+0x9d0] ;  /* 0x0009d000b5af7984 */ /* 0x0030620000000800 */
[----:B------:R-:W-:Y:S01]  /*5540*/  BSSY B0, `(.L_x_8081) ;  /* 0x0000006000007945 */ /* 0x000fe20003800000 */
[----:B------:R-:W-:Y:S02]  /*5550*/  IADD3 R177, R124, 0xc0, RZ ;  /* 0x000000c07cb17810 */ /* 0x000fe40007ffe0ff */
[----:B------:R-:W-:Y:S02]  /*5560*/  LEA.HI.SX32 R195, R195, R124, 0x1b ;  /* 0x0000007cc3c37211 */ /* 0x000fe400078fdaff */
[----:B------:R-:W-:Y:S01]  /*5570*/  LEA R183, R183, R146, 0x2 ;  /* 0x00000092b7b77211 */ /* 0x000fe200078e10ff */
[----:B------:R-:W-:Y:S06]  /*5580*/  @!P0 BRA `(.L_x_8082) ;  /* 0x0000000000048947 */ /* 0x000fec0003800000 */
[----:B-1----:R2:W-:Y:S02]  /*5590*/  REDG.E.ADD.F32.FTZ.RN.STRONG.GPU desc[UR12][R72.64+-0x680], R175 ;  /* 0xfff980af480079a6 */ /* 0x0025e4000c10f38c */
.L_x_8082:
[----:B------:R-:W-:Y:S05]  /*55a0*/  BSYNC B0 ;  /* 0x0000000000007941 */ /* 0x000fea0003800000 */
.L_x_8081:
[----:B-12---:R1:W2:Y:S01]  /*55b0*/  LDS R175, [R183+0xa50] ;  /* 0x000a5000b7af7984 */ /* 0x0062a20000000800 */
[----:B------:R-:W-:Y:S01]  /*55c0*/  BSSY B0, `(.L_x_8083) ;  /* 0x0000006000007945 */ /* 0x000fe20003800000 */
[----:B0-----:R-:W-:Y:S02]  /*55d0*/  IADD3 R181, R124, 0xe0, RZ ;  /* 0x000000e07cb57810 */ /* 0x001fe40007ffe0ff */
[----:B------:R-:W-:Y:S02]  /*55e0*/  LEA.HI.SX32 R177, R177, R124, 0x1b ;  /* 0x0000007cb1b17211 */ /* 0x000fe400078fdaff */
[----:B------:R-:W-:Y:S01]  /*55f0*/  LEA R195, R195, R146, 0x2 ;  /* 0x00000092c3c37211 */ /* 0x000fe200078e10ff */
[----:B------:R-:W-:Y:S06]  /*5600*/  @!P1 BRA `(.L_x_8084) ;  /* 0x0000000000049947 */ /* 0x000fec0003800000 */
[----:B--2---:R0:W-:Y:S02]  /*5610*/  REDG.E.ADD.F32.FTZ.RN.STRONG.GPU desc[UR12][R72.64+-0x600], R175 ;  /* 0xfffa00af480079a6 */ /* 0x0041e4000c10f38c */
.L_x_8084:
[----:B------:R-:W-:Y:S05]  /*5620*/  BSYNC B0 ;  /* 0x0000000000007941 */ /* 0x000fea0003800000 */
.L_x_8083:
[----:B0-2---:R0:W2:Y:S01]  /*5630*/  LDS R175, [R195+0xad0] ;  /* 0x000ad000c3af7984 */ /* 0x0050a20000000800 */
[----:B------:R-:W-:Y:S01]  /*5640*/  BSSY B0, `(.L_x_8085) ;  /* 0x0000006000007945 */ /* 0x000fe20003800000 */
[----:B-1----:R-:W-:Y:S02]  /*5650*/  IADD3 R183, R124, 0x100, RZ ;  /* 0x000001007cb77810 */ /* 0x002fe40007ffe0ff */
[----:B------:R-:W-:Y:S02]  /*5660*/  LEA.HI.SX32 R181, R181, R124, 0x1b ;  /* 0x0000007cb5b57211 */ /* 0x000fe400078fdaff */
[----:B------:R-:W-:Y:S01]  /*5670*/  LEA R177, R177, R146, 0x2 ;  /* 0x00000092b1b17211 */ /* 0x000fe200078e10ff */
[----:B------:R-:W-:Y:S06]  /*5680*/  @!P2 BRA `(.L_x_8086) ;  /* 0x000000000004a947 */ /* 0x000fec0003800000 */
[----:B--2---:R1:W-:Y:S02]  /*5690*/  REDG.E.ADD.F32.FTZ.RN.STRONG.GPU desc[UR12][R72.64+-0x580], R175 ;  /* 0xfffa80af480079a6 */ /* 0x0043e4000c10f38c */
.L_x_8086:
[----:B------:R-:W-:Y:S05]  /*56a0*/  BSYNC B0 ;  /* 0x0000000000007941 */ /* 0x000fea0003800000 */
.L_x_8085:
[----:B-12---:R1:W2:Y:S01]  /*56b0*/  LDS R175, [R177+0xb50] ;  /* 0x000b5000b1af7984 */ /* 0x0062a20000000800 */
[----:B------:R-:W-:Y:S01]  /*56c0*/  BSSY B0, `(.L_x_8087) ;  /* 0x0000005000007945 */ /* 0x000fe20003800000 */
[----:B------:R-:W-:Y:S02]  /*56d0*/  LEA.HI.SX32 R183, R183, R124, 0x1b ;  /* 0x0000007cb7b77211 */ /* 0x000fe400078fdaff */
[----:B------:R-:W-:Y:S01]  /*56e0*/  LEA R181, R181, R146, 0x2 ;  /* 0x00000092b5b57211 */ /* 0x000fe200078e10ff */
[----:B------:R-:W-:Y:S06]  /*56f0*/  @!P3 BRA `(.L_x_8088) ;  /* 0x000000000004b947 */ /* 0x000fec0003800000 */
[----:B--2---:R3:W-:Y:S02]  /*5700*/  REDG.E.ADD.F32.FTZ.RN.STRONG.GPU desc[UR12][R72.64+-0x500], R175 ;  /* 0xfffb00af480079a6 */ /* 0x0047e4000c10f38c */
.L_x_8088:
[----:B------:R-:W-:Y:S05]  /*5710*/  BSYNC B0 ;  /* 0x0000000000007941 */ /* 0x000fea0003800000 */
.L_x_8087:
[----:B--23--:R2:W3:Y:S01]  /*5720*/  LDS R175, [R181+0xbd0] ;  /* 0x000bd000b5af7984 */ /* 0x00c4e20000000800 */
[----:B------:R-:W-:Y:S01]  /*5730*/  BSSY B0, `(.L_x_8089) ;  /* 0x0000004000007945 */ /* 0x000fe20003800000 */
[----:B------:R-:W-:-:S03]  /*5740*/  LEA R183, R183, R146, 0x2 ;  /* 0x00000092b7b77211 */ /* 0x000fc600078e10ff */
[----:B------:R-:W-:Y:S05]  /*5750*/  @!P4 BRA `(.L_x_8090) ;  /* 0x000000000004c947 */ /* 0x000fea0003800000 */
[----:B---3--:R4:W-:Y:S02]  /*5760*/  REDG.E.ADD.F32.FTZ.RN.STRONG.GPU desc[UR12][R72.64+-0x480], R175 ;  /* 0xfffb80af480079a6 */ /* 0x0089e4000c10f38c */
.L_x_8090:
[----:B------:R-:W-:Y:S05]  /*5770*/  BSYNC B0 ;  /* 0x0000000000007941 */ /* 0x000fea0003800000 */
.L_x_8089:
[----:B---34-:R3:W4:Y:S01]  /*5780*/  LDS R175, [R183+0xc50] ;  /* 0x000c5000b7af7984 */ /* 0x0187220000000800 */
[----:B------:R-:W-:Y:S01]  /*5790*/  BSSY B0, `(.L_x_8091) ;  /* 0x0000005000007945 */ /* 0x000fe20003800000 */
[C---:B-1----:R-:W-:Y:S02]  /*57a0*/  IADD3 R177, R124.reuse, 0x120, RZ ;  /* 0x000001207cb17810 */ /* 0x042fe40007ffe0ff */
[----:B--2---:R-:W-:Y:S01]  /*57b0*/  IADD3 R181, R124, 0x140, RZ ;  /* 0x000001407cb57810 */ /* 0x004fe20007ffe0ff */
[----:B------:R-:W-:Y:S06]  /*57c0*/  @!P5 BRA `(.L_x_8092) ;  /* 0x000000000004d947 */ /* 0x000fec0003800000 */
[----:B----4-:R1:W-:Y:S02]  /*57d0*/  REDG.E.ADD.F32.FTZ.RN.STRONG.GPU desc[UR12][R72.64+-0x400], R175 ;  /* 0xfffc00af480079a6 */ /* 0x0103e4000c10f38c */
.L_x_8092:
[----:B------:R-:W-:Y:S05]  /*57e0*/  BSYNC B0 ;  /* 0x0000000000007941 */ /* 0x000fea0003800000 */
.L_x_8091:
        /* <DEDUP_REMOVED lines=18> */
.L_x_8094:
[----:B------:R-:W-:Y:S05]  /*5910*/  BSYNC B0 ;  /* 0x0000000000007941 */ /* 0x000fea0003800000 */
.L_x_8093:
[----:B01----:R0:W1:Y:S01]  /*5920*/  LDS R175, [R181+0xd50] ;  /* 0x000d5000b5af7984 */ /* 0x0030620000000800 */
[----:B------:R-:W-:Y:S01]  /*5930*/  BSSY B0, `(.L_x_8095) ;  /* 0x0000006000007945 */ /* 0x000fe20003800000 */
[----:B------:R-:W-:Y:S02]  /*5940*/  IADD3 R177, R124, 0x1a0, RZ ;  /* 0x000001a07cb17810 */ /* 0x000fe40007ffe0ff */
[----:B------:R-:W-:Y:S02]  /*5950*/  LEA.HI.SX32 R195, R195, R124, 0x1b ;  /* 0x0000007cc3c37211 */ /* 0x000fe400078fdaff */
[----:B------:R-:W-:Y:S01]  /*5960*/  LEA R183, R183, R146, 0x2 ;  /* 0x00000092b7b77211 */ /* 0x000fe200078e10ff */
[----:B------:R-:W-:Y:S06]  /*5970*/  @!P0 BRA `(.L_x_8096) ;  /* 0x0000000000048947 */ /* 0x000fec0003800000 */
[----:B-1----:R2:W-:Y:S02]  /*5980*/  REDG.E.ADD.F32.FTZ.RN.STRONG.GPU desc[UR12][R72.64+-0x300], R175 ;  /* 0xfffd00af480079a6 */ /* 0x0025e4000c10f38c */
.L_x_8096:
[----:B------:R-:W-:Y:S05]  /*5990*/  BSYNC B0 ;  /* 0x0000000000007941 */ /* 0x000fea0003800000 */
.L_x_8095:
[----:B-12---:R1:W2:Y:S01]  /*59a0*/  LDS R175, [R183+0xdd0] ;  /* 0x000dd000b7af7984 */ /* 0x0062a20000000800 */
[----:B------:R-:W-:Y:S01]  /*59b0*/  BSSY B0, `(.L_x_8097) ;  /* 0x0000006000007945 */ /* 0x000fe20003800000 */
[----:B------:R-:W-:Y:S02]  /*59c0*/  IADD3 R179, R124, 0x1c0, RZ ;  /* 0x000001c07cb37810 */ /* 0x000fe40007ffe0ff */
[----:B------:R-:W-:Y:S02]  /*59d0*/  LEA.HI.SX32 R177, R177, R124, 0x1b ;  /* 0x0000007cb1b17211 */ /* 0x000fe400078fdaff */
[----:B------:R-:W-:Y:S01]  /*59e0*/  LEA R195, R195, R146, 0x2 ;  /* 0x00000092c3c37211 */ /* 0x000fe200078e10ff */
[----:B------:R-:W-:Y:S06]  /*59f0*/  @!P1 BRA `(.L_x_8098) ;  /* 0x0000000000049947 */ /* 0x000fec0003800000 */
[----:B--2---:R3:W-:Y:S02]  /*5a00*/  REDG.E.ADD.F32.FTZ.RN.STRONG.GPU desc[UR12][R72.64+-0x280], R175 ;  /* 0xfffd80af480079a6 */ /* 0x0047e4000c10f38c */
.L_x_8098:
[----:B------:R-:W-:Y:S05]  /*5a10*/  BSYNC B0 ;  /* 0x0000000000007941 */ /* 0x000fea0003800000 */
.L_x_8097:
[----:B--23--:R2:W3:Y:S01]  /*5a20*/  LDS R175, [R195+0xe50] ;  /* 0x000e5000c3af7984 */ /* 0x00c4e20000000800 */
[----:B------:R-:W-:Y:S01]  /*5a30*/  BSSY B0, `(.L_x_8099) ;  /* 0x0000006000007945 */ /* 0x000fe20003800000 */
[----:B0-----:R-:W-:Y:S02]  /*5a40*/  IADD3 R181, R124, 0x1e0, RZ ;  /* 0x000001e07cb57810 */ /* 0x001fe40007ffe0ff */
[----:B------:R-:W-:Y:S02]  /*5a50*/  LEA.HI.SX32 R179, R179, R124, 0x1b ;  /* 0x0000007cb3b37211 */ /* 0x000fe400078fdaff */
[----:B------:R-:W-:Y:S01]  /*5a60*/  LEA R177, R177, R146, 0x2 ;  /* 0x00000092b1b17211 */ /* 0x000fe200078e10ff */
[----:B------:R-:W-:Y:S06]  /*5a70*/  @!P2 BRA `(.L_x_8100) ;  /* 0x000000000004a947 */ /* 0x000fec0003800000 */
[----:B---3--:R0:W-:Y:S02]  /*5a80*/  REDG.E.ADD.F32.FTZ.RN.STRONG.GPU desc[UR12][R72.64+-0x200], R175 ;  /* 0xfffe00af480079a6 */ /* 0x0081e4000c10f38c */
.L_x_8100:
[----:B------:R-:W-:Y:S05]  /*5a90*/  BSYNC B0 ;  /* 0x0000000000007941 */ /* 0x000fea0003800000 */
.L_x_8099:
[----:B0--3--:R0:W3:Y:S01]  /*5aa0*/  LDS R175, [R177+0xed0] ;  /* 0x000ed000b1af7984 */ /* 0x0090e20000000800 */
[----:B------:R-:W-:Y:S01]  /*5ab0*/  BSSY B0, `(.L_x_8101) ;  /* 0x0000005000007945 */ /* 0x000fe20003800000 */
[----:B------:R-:W-:Y:S02]  /*5ac0*/  LEA.HI.SX32 R181, R181, R124, 0x1b ;  /* 0x0000007cb5b57211 */ /* 0x000fe400078fdaff */
[----:B------:R-:W-:Y:S01]  /*5ad0*/  LEA R179, R179, R146, 0x2 ;  /* 0x00000092b3b37211 */ /* 0x000fe200078e10ff */
[----:B------:R-:W-:Y:S06]  /*5ae0*/  @!P3 BRA `(.L_x_8102) ;  /* 0x000000000004b947 */ /* 0x000fec0003800000 */
[----:B---3--:R4:W-:Y:S02]  /*5af0*/  REDG.E.ADD.F32.FTZ.RN.STRONG.GPU desc[UR12][R72.64+-0x180], R175 ;  /* 0xfffe80af480079a6 */ /* 0x0089e4000c10f38c */
.L_x_8102:
[----:B------:R-:W-:Y:S05]  /*5b00*/  BSYNC B0 ;  /* 0x0000000000007941 */ /* 0x000fea0003800000 */
.L_x_8101:
[----:B---34-:R3:W4:Y:S01]  /*5b10*/  LDS R175, [R179+0xf50] ;  /* 0x000f5000b3af7984 */ /* 0x0187220000000800 */
[----:B------:R-:W-:Y:S01]  /*5b20*/  BSSY B0, `(.L_x_8103) ;  /* 0x0000004000007945 */ /* 0x000fe20003800000 */
[----:B------:R-:W-:-:S03]  /*5b30*/  LEA R181, R181, R146, 0x2 ;  /* 0x00000092b5b57211 */ /* 0x000fc600078e10ff */
[----:B------:R-:W-:Y:S05]  /*5b40*/  @!P4 BRA `(.L_x_8104) ;  /* 0x000000000004c947 */ /* 0x000fea0003800000 */
[----:B----4-:R4:W-:Y:S02]  /*5b50*/  REDG.E.ADD.F32.FTZ.RN.STRONG.GPU desc[UR12][R72.64+-0x100], R175 ;  /* 0xffff00af480079a6 */ /* 0x0109e4000c10f38c */
.L_x_8104:
[----:B------:R-:W-:Y:S05]  /*5b60*/  BSYNC B0 ;  /* 0x0000000000007941 */ /* 0x000fea0003800000 */
.L_x_8103:
[----:B----4-:R4:W0:Y:S01]  /*5b70*/  LDS R175, [R181+0xfd0] ;  /* 0x000fd000b5af7984 */ /* 0x0108220000000800 */
[----:B------:R-:W-:Y:S04]  /*5b80*/  BSSY B0, `(.L_x_8105) ;  /* 0x0000003000007945 */ /* 0x000fe80003800000 */
[----:B------:R-:W-:Y:S05]  /*5b90*/  @!P5 BRA `(.L_x_8106) ;  /* 0x000000000004d947 */ /* 0x000fea0003800000 */
[----:B0-----:R0:W-:Y:S02]  /*5ba0*/  REDG.E.ADD.F32.FTZ.RN.STRONG.GPU desc[UR12][R72.64+-0x80], R175 ;  /* 0xffff80af480079a6 */ /* 0x0011e4000c10f38c */
.L_x_8106:
[----:B------:R-:W-:Y:S05]  /*5bb0*/  BSYNC B0 ;  /* 0x0000000000007941 */ /* 0x000fea0003800000 */
.L_x_8105:
[----:B0-----:R-:W0:Y:S01]  /*5bc0*/  SHFL.DOWN PT, R73, R76, 0x1, 0x1f ;  /* 0x08201f004c497f89 */ /* 0x001e2200000e0000 */
[----:B------:R-:W-:Y:S01]  /*5bd0*/  ISETP.GT.AND P0, PT, R123, 0x1e, PT ;  /* 0x0000001e7b00780c */ /* 0x000fe20003f04270 */
[C---:B------:R-:W-:Y:S01]  /*5be0*/  FMUL.FTZ R177, R144.reuse, R169 ;  /* 0x000000a990b17220 */ /* 0x040fe20000410000 */
[----:B------:R-:W-:Y:S01]  /*5bf0*/  FMUL.FTZ R72, R144, R187 ;  /* 0x000000bb90487220 */ /* 0x000fe20000410000 */
[----:B------:R-:W5:Y:S01]  /*5c00*/  SHFL.DOWN PT, R175, R74, 0x1, 0x1f ;  /* 0x08201f004aaf7f89 */ /* 0x000f6200000e0000 */
[----:B------:R-:W-:Y:S01]  /*5c10*/  ISETP.NE.AND P1, PT, R124, RZ, PT ;  /* 0x000000ff7c00720c */ /* 0x000fe20003f25270 */
[----:B------:R-:W-:Y:S01]  /*5c20*/  FMUL.FTZ R177, R177, R166 ;  /* 0x000000a6b1b17220 */ /* 0x000fe20000410000 */
[----:B------:R-:W-:Y:S01]  /*5c30*/  FMUL.FTZ R72, R72, R159 ;  /* 0x0000009f48487220 */ /* 0x000fe20000410000 */
[----:B------:R-:W-:Y:S01]  /*5c40*/  FMUL.FTZ R159, R144, R189 ;  /* 0x000000bd909f7220 */ /* 0x000fe20000410000 */
[----:B------:R-:W-:Y:S01]  /*5c50*/  FADD.FTZ R60, R77, R60 ;  /* 0x0000003c4d3c7221 */ /* 0x000fe20000010000 */
        /* <DEDUP_REMOVED lines=20> */
[----:B------:R-:W-:Y:S01]  /*5da0*/  ISETP.GT.AND P0, PT, R123, 0x1d, PT ;  /* 0x0000001d7b00780c */ /* 0x000fe20003f04270 */
[----:B------:R-:W-:-:S02]  /*5db0*/  FADD.FTZ R64, R3, R64 ;  /* 0x0000004003407221 */ /* 0x000fc40000010000 */
[----:B------:R-:W5:Y:S10]  /*5dc0*/  SHFL.DOWN PT, R175, R74, 0x2, 0x1f ;  /* 0x08401f004aaf7f89 */ /* 0x000f7400000e0000 */
[----:B0-----:R-:W-:Y:S01]  /*5dd0*/  @!P0 FADD.FTZ R76, R76, R73 ;  /* 0x000000494c4c8221 */ /* 0x001fe20000010000 */
[----:B-----5:R-:W-:-:S04]  /*5de0*/  @!P0 FADD.FTZ R74, R74, R175 ;  /* 0x000000af4a4a8221 */ /* 0x020fc80000010000 */
[----:B------:R-:W0:Y:S01]  /*5df0*/  SHFL.DOWN PT, R73, R76, 0x4, 0x1f ;  /* 0x08801f004c497f89 */ /* 0x000e2200000e0000 */
[----:B------:R-:W-:-:S03]  /*5e00*/  ISETP.GT.AND P0, PT, R123, 0x1b, PT ;  /* 0x0000001b7b00780c */ /* 0x000fc60003f04270 */
[----:B------:R-:W5:Y:S10]  /*5e10*/  SHFL.DOWN PT, R175, R74, 0x4, 0x1f ;  /* 0x08801f004aaf7f89 */ /* 0x000f7400000e0000 */
[----:B0-----:R-:W-:Y:S01]  /*5e20*/  @!P0 FADD.FTZ R76, R76, R73 ;  /* 0x000000494c4c8221 */ /* 0x001fe20000010000 */
[----:B------:R-:W-:Y:S01]  /*5e30*/  FMUL.FTZ R73, R144, R163 ;  /* 0x000000a390497220 */ /* 0x000fe20000410000 */
[----:B-----5:R-:W-:-:S03]  /*5e40*/  @!P0 FADD.FTZ R74, R74, R175 ;  /* 0x000000af4a4a8221 */ /* 0x020fc60000010000 */
[----:B---3--:R-:W0:Y:S01]  /*5e50*/  SHFL.DOWN PT, R179, R76, 0x8, 0x1f ;  /* 0x09001f004cb37f89 */ /* 0x008e2200000e0000 */
[----:B------:R-:W-:Y:S01]  /*5e60*/  ISETP.GT.AND P0, PT, R123, 0x17, PT ;  /* 0x000000177b00780c */ /* 0x000fe20003f04270 */
[C---:B------:R-:W-:Y:S02]  /*5e70*/  FMUL.FTZ R175, R144.reuse, R165 ;  /* 0x000000a590af7220 */ /* 0x040fe40000410000 */
[----:B----4-:R-:W3:Y:S02]  /*5e80*/  SHFL.DOWN PT, R181, R74, 0x8, 0x1f ;  /* 0x09001f004ab57f89 */ /* 0x010ee400000e0000 */
[----:B------:R-:W-:Y:S01]  /*5e90*/  FMUL.FTZ R156, R175, R156 ;  /* 0x0000009caf9c7220 */ /* 0x000fe20000410000 */
[----:B------:R-:W-:Y:S01]  /*5ea0*/  FMUL.FTZ R175, R73, R160 ;  /* 0x000000a049af7220 */ /* 0x000fe20000410000 */
[----:B------:R-:W-:Y:S02]  /*5eb0*/  FMUL.FTZ R73, R144, R191 ;  /* 0x000000bf90497220 */ /* 0x000fe40000410000 */
[----:B------:R-:W-:Y:S01]  /*5ec0*/  FFMA.FTZ R156, R17, R165, R156 ;  /* 0x000000a5119c7223 */ /* 0x000fe2000001009c */
[----:B------:R-:W-:Y:S01]  /*5ed0*/  FFMA.FTZ R175, R16, R163, R175 ;  /* 0x000000a310af7223 */ /* 0x000fe200000100af */
        /* <DEDUP_REMOVED lines=11> */
[----:B------:R-:W-:Y:S01]  /*5f90*/  FMUL.FTZ R159, R144, R173 ;  /* 0x000000ad909f7220 */ /* 0x000fe20000410000 */
[----:B0-----:R-:W-:Y:S01]  /*5fa0*/  @!P0 FADD.FTZ R76, R76, R179 ;  /* 0x000000b34c4c8221 */ /* 0x001fe20000010000 */
[C---:B------:R-:W-:Y:S01]  /*5fb0*/  FMUL.FTZ R73, R144.reuse, R157 ;  /* 0x0000009d90497220 */ /* 0x040fe20000410000 */
[----:B------:R-:W-:Y:S01]  /*5fc0*/  FMUL.FTZ R165, R144, R79 ;  /* 0x0000004f90a57220 */ /* 0x000fe20000410000 */
[----:B------:R-:W-:Y:S01]  /*5fd0*/  FMUL.FTZ R159, R159, R158 ;  /* 0x0000009e9f9f7220 */ /* 0x000fe20000410000 */
[----:B---3--:R-:W-:Y:S01]  /*5fe0*/  @!P0 FADD.FTZ R74, R74, R181 ;  /* 0x000000b54a4a8221 */ /* 0x008fe20000010000 */
[----:B------:R-:W0:Y:S01]  /*5ff0*/  SHFL.DOWN PT, R169, R76, 0x10, 0x1f ;  /* 0x0a001f004ca97f89 */ /* 0x000e2200000e0000 */
[----:B------:R-:W-:Y:S01]  /*6000*/  ISETP.GT.AND P0, PT, R123, 0xf, PT ;  /* 0x0000000f7b00780c */ /* 0x000fe20003f04270 */
[----:B------:R-:W-:Y:S01]  /*6010*/  FMUL.FTZ R73, R73, R150 ;  /* 0x0000009649497220 */ /* 0x000fe20000410000 */
[----:B------:R-:W-:Y:S01]  /*6020*/  FMUL.FTZ R72, R144, R155 ;  /* 0x0000009b90487220 */ /* 0x000fe20000410000 */
[----:B------:R-:W3:Y:S01]  /*6030*/  SHFL.DOWN PT, R179, R74, 0x10, 0x1f ;  /* 0x0a001f004ab37f89 */ /* 0x000ee200000e0000 */
[----:B------:R-:W-:Y:S01]  /*6040*/  FFMA.FTZ R173, R22, R173, R159 ;  /* 0x000000ad16ad7223 */ /* 0x000fe2000001009f */
[----:B------:R-:W-:Y:S01]  /*6050*/  FMUL.FTZ R150, R165, R86 ;  /* 0x00000056a5967220 */ /* 0x000fe20000410000 */
[----:B------:R-:W-:Y:S01]  /*6060*/  FMUL.FTZ R86, R72, R167 ;  /* 0x000000a748567220 */ /* 0x000fe20000410000 */
        /* <DEDUP_REMOVED lines=35> */
[----:B------:R-:W-:Y:S06]  /*62a0*/  BAR.SYNC.DEFER_BLOCKING 0x0 ;  /* 0x0000000000007b1d */ /* 0x000fec0000010000 */
[----:B------:R-:W-:Y:S05]  /*62b0*/  @P1 BRA `(.L_x_8108) ;  /* 0x0000000000201947 */ /* 0x000fea0003800000 */
[----:B------:R-:W-:Y:S02]  /*62c0*/  ISETP.NE.AND P0, PT, R114, R147, PT ;  /* 0x000000937200720c */ /* 0x000fe40003f05270 */
[----:B0-----:R-:W-:-:S11]  /*62d0*/  LEA R146, R149, R146, 0x2 ;  /* 0x0000009295927211 */ /* 0x001fd600078e10ff */
[----:B------:R-:W0:Y:S04]  /*62e0*/  @P0 LDS R2, [R146+0x2748] ;  /* 0x0027480092020984 */ /* 0x000e280000000800 */
[----:B------:R-:W3:Y:S01]  /*62f0*/  @P0 LDS R3, [R146+0x2348] ;  /* 0x0023480092030984 */ /* 0x000ee20000000800 */
[----:B0-----:R-:W-:Y:S01]  /*6300*/  @P0 FADD.FTZ R77, R77, R2 ;  /* 0x000000024d4d0221 */ /* 0x001fe20000010000 */
[----:B---3--:R-:W-:-:S04]  /*6310*/  @P0 FADD.FTZ R76, R76, R3 ;  /* 0x000000034c4c0221 */ /* 0x008fc80000010000 */
[----:B------:R3:W-:Y:S04]  /*6320*/  STS [R146+0x2748], R77 ;  /* 0x0027484d92007388 */ /* 0x0007e80000000800 */
[----:B------:R3:W-:Y:S02]  /*6330*/  STS [R146+0x2348], R76 ;  /* 0x0023484c92007388 */ /* 0x0007e40000000800 */
.L_x_8108:
[----:B------:R-:W-:Y:S05]  /*6340*/  BSYNC B0 ;  /* 0x0000000000007941 */ /* 0x000fea0003800000 */
.L_x_8107:
[----:B------:R-:W-:Y:S01]  /*6350*/  IADD3 R149, R149, 0x1, RZ ;  /* 0x0000000195957810 */ /* 0x000fe20007ffe0ff */
[----:B------:R-:W-:-:S03]  /*6360*/  UIADD3 UR5, UP0, UR5, 0x1, URZ ;  /* 0x0000000105057890 */ /* 0x000fc6000ff1e03f */
[----:B------:R-:W-:Y:S01]  /*6370*/  ISETP.GE.AND P0, PT, R149, UR28, PT ;  /* 0x0000001c95007c0c */ /* 0x000fe2000bf06270 */
[----:B------:R-:W-:-:S12]  /*6380*/  UIADD3.X UR6, URZ, UR6, URZ, UP0, !UPT ;  /* 0x000000063f067290 */ /* 0x000fd800087fe43f */
[----:B------:R-:W-:Y:S05]  /*6390*/  @!P0 BRA `(.L_x_8109) ;  /* 0xffffffd000248947 */ /* 0x000fea000383ffff */
.L_x_8072:
        /* <DEDUP_REMOVED lines=10> */
[----:B--2---:R-:W-:Y:S04]  /*6440*/  STS.128 [R110+0x400], R16 ;  /* 0x000400106e007388 */ /* 0x004fe80000000c00 */
[----:B---3--:R2:W-:Y:S01]  /*6450*/  STS.128 [R110+0x600], R20 ;  /* 0x000600146e007388 */ /* 0x0085e20000000c00 */
        /* <DEDUP_REMOVED lines=22> */
[--C-:B------:R-:W-:Y:S01]  /*65c0*/  FADD.FTZ R11, R11, R126.reuse ;  /* 0x0000007e0b0b7221 */ /* 0x100fe20000010000 */
[----:B------:R-:W-:Y:S01]  /*65d0*/  FSETP.GTU.FTZ.AND P2, PT, R8, 20, PT ;  /* 0x41a000000800780b */ /* 0x000fe20003f5c000 */
[--C-:B------:R-:W-:Y:S01]  /*65e0*/  FADD.FTZ R22, R6, R126.reuse ;  /* 0x0000007e06167221 */ /* 0x100fe20000010000 */
[----:B------:R-:W-:Y:S01]  /*65f0*/  FSETP.GTU.FTZ.AND P1, PT, R5, 20, PT ;  /* 0x41a000000500780b */ /* 0x000fe20003f3c000 */
[----:B------:R-:W-:Y:S01]  /*6600*/  @!P3 FMUL.FTZ R0, R24, -1.4426950216293334961 ;  /* 0xbfb8aa3b1800b820 */ /* 0x000fe20000410000 */
[----:B------:R-:W-:Y:S01]  /*6610*/  FADD.FTZ R23, R7, R126 ;  /* 0x0000007e07177221 */ /* 0x000fe20000010000 */
[----:B------:R-:W-:-:S02]  /*6620*/  @!P4 FMUL.FTZ R3, R25, -1.4426950216293334961 ;  /* 0xbfb8aa3b1903c820 */ /* 0x000fc40000410000 */
[----:B------:R-:W-:Y:S02]  /*6630*/  @!P5 FMUL.FTZ R12, R26, -1.4426950216293334961 ;  /* 0xbfb8aa3b1a0cd820 */ /* 0x000fe40000410000 */
[----:B------:R-:W2:Y:S01]  /*6640*/  @!P3 MUFU.EX2 R0, R0 ;  /* 0x000000000000b308 */ /* 0x000ea20000000800 */
[----:B------:R-:W-:Y:S01]  /*6650*/  @!P6 FMUL.FTZ R13, R27, -1.4426950216293334961 ;  /* 0xbfb8aa3b1b0de820 */ /* 0x000fe20000410000 */
[----:B------:R-:W-:-:S04]  /*6660*/  @!P0 FMUL.FTZ R4, R4, -1.4426950216293334961 ;  /* 0xbfb8aa3b04048820 */ /* 0x000fc80000410000 */
[----:B------:R-:W-:Y:S02]  /*6670*/  @!P1 FMUL.FTZ R5, R5, -1.4426950216293334961 ;  /* 0xbfb8aa3b05059820 */ /* 0x000fe40000410000 */
[----:B------:R-:W3:Y:S08]  /*6680*/  @!P4 MUFU.EX2 R3, R3 ;  /* 0x000000030003c308 */ /* 0x000ef00000000800 */
[----:B------:R-:W4:Y:S01]  /*6690*/  @!P5 MUFU.EX2 R12, R12 ;  /* 0x0000000c000cd308 */ /* 0x000f220000000800 */
[----:B--2---:R-:W-:-:S07]  /*66a0*/  @!P3 FADD.FTZ R2, R0, 1 ;  /* 0x3f8000000002b421 */ /* 0x004fce0000010000 */
[----:B------:R-:W2:Y:S01]  /*66b0*/  @!P3 MUFU.RCP R15, R2 ;  /* 0x00000002000fb308 */ /* 0x000ea20000001000 */
[----:B---3--:R-:W-:-:S07]  /*66c0*/  @!P4 FADD.FTZ R0, R3, 1 ;  /* 0x3f8000000300c421 */ /* 0x008fce0000010000 */
[----:B------:R-:W3:Y:S01]  /*66d0*/  @!P4 MUFU.RCP R0, R0 ;  /* 0x000000000000c308 */ /* 0x000ee20000001000 */
[----:B----4-:R-:W-:-:S07]  /*66e0*/  @!P5 FADD.FTZ R3, R12, 1 ;  /* 0x3f8000000c03d421 */ /* 0x010fce0000010000 */
[----:B------:R-:W4:Y:S01]  /*66f0*/  @!P5 MUFU.RCP R3, R3 ;  /* 0x000000030003d308 */ /* 0x000f220000001000 */
[----:B--2---:R-:W-:Y:S01]  /*6700*/  @!P3 FMUL.FTZ R44, R44, R15 ;  /* 0x0000000f2c2cb220 */ /* 0x004fe20000410000 */
[----:B------:R-:W-:-:S06]  /*6710*/  FSETP.GTU.FTZ.AND P3, PT, R9, 20, PT ;  /* 0x41a000000900780b */ /* 0x000fcc0003f7c000 */
[----:B------:R-:W2:Y:S01]  /*6720*/  @!P6 MUFU.EX2 R14, R13 ;  /* 0x0000000d000ee308 */ /* 0x000ea20000000800 */
[----:B---3--:R-:W-:Y:S01]  /*6730*/  @!P4 FMUL.FTZ R45, R45, R0 ;  /* 0x000000002d2dc220 */ /* 0x008fe20000410000 */
[----:B------:R-:W-:Y:S01]  /*6740*/  FSETP.GTU.FTZ.AND P4, PT, R10, 20, PT ;  /* 0x41a000000a00780b */ /* 0x000fe20003f9c000 */
[----:B------:R-:W-:-:S04]  /*6750*/  @!P2 FMUL.FTZ R0, R8, -1.4426950216293334961 ;  /* 0xbfb8aa3b0800a820 */ /* 0x000fc80000410000 */
[----:B------:R-:W-:Y:S01]  /*6760*/  @!P3 FMUL.FTZ R2, R9, -1.4426950216293334961 ;  /* 0xbfb8aa3b0902b820 */ /* 0x000fe20000410000 */
[----:B------:R3:W5:Y:S01]  /*6770*/  @!P0 MUFU.EX2 R12, R4 ;  /* 0x00000004000c8308 */ /* 0x0007620000000800 */
[----:B----4-:R-:W-:Y:S01]  /*6780*/  @!P5 FMUL.FTZ R46, R46, R3 ;  /* 0x000000032e2ed220 */ /* 0x010fe20000410000 */
[----:B------:R-:W-:-:S06]  /*6790*/  FSETP.GTU.FTZ.AND P5, PT, R11, 20, PT ;  /* 0x41a000000b00780b */ /* 0x000fcc0003fbc000 */
[----:B------:R4:W0:Y:S01]  /*67a0*/  @!P1 MUFU.EX2 R16, R5 ;  /* 0x0000000500109308 */ /* 0x0008220000000800 */
[----:B---3--:R-:W-:Y:S01]  /*67b0*/  @!P4 FMUL.FTZ R4, R10, -1.4426950216293334961 ;  /* 0xbfb8aa3b0a04c820 */ /* 0x008fe20000410000 */
[----:B--2---:R-:W-:-:S06]  /*67c0*/  @!P6 FADD.FTZ R14, R14, 1 ;  /* 0x3f8000000e0ee421 */ /* 0x004fcc0000010000 */
[----:B------:R-:W2:Y:S01]  /*67d0*/  @!P2 MUFU.EX2 R0, R0 ;  /* 0x000000000000a308 */ /* 0x000ea20000000800 */
[----:B----4-:R-:W-:Y:S01]  /*67e0*/  @!P5 FMUL.FTZ R5, R11, -1.4426950216293334961 ;  /* 0xbfb8aa3b0b05d820 */ /* 0x010fe20000410000 */
[----:B-----5:R-:W-:Y:S01]  /*67f0*/  @!P0 FADD.FTZ R15, R12, 1 ;  /* 0x3f8000000c0f8421 */ /* 0x020fe20000010000 */
[----:B------:R-:W3:Y:S01]  /*6800*/  LDS.128 R8, [R148+0x30] ;  /* 0x0000300094087984 */ /* 0x000ee20000000c00 */
[----:B------:R-:W-:Y:S01]  /*6810*/  BAR.SYNC.DEFER_BLOCKING 0x0 ;  /* 0x0000000000007b1d */ /* 0x000fe20000010000 */
[----:B0-----:R-:W-:-:S05]  /*6820*/  @!P1 FADD.FTZ R16, R16, 1 ;  /* 0x3f80000010109421 */ /* 0x001fca0000010000 */
[----:B------:R0:W4:Y:S01]  /*6830*/  @!P3 MUFU.EX2 R3, R2 ;  /* 0x000000020003b308 */ /* 0x0001220000000800 */
[----:B--2---:R-:W-:-:S07]  /*6840*/  @!P2 FADD.FTZ R0, R0, 1 ;  /* 0x3f8000000000a421 */ /* 0x004fce0000010000 */
[----:B------:R-:W2:Y:S01]  /*6850*/  @!P4 MUFU.EX2 R4, R4 ;  /* 0x000000040004c308 */ /* 0x000ea20000000800 */
[----:B0-----:R-:W-:-:S07]  /*6860*/  SHF.L.U32 R2, R68, 0x9, RZ ;  /* 0x0000000944027819 */ /* 0x001fce00000006ff */
[----:B------:R0:W5:Y:S01]  /*6870*/  @!P5 MUFU.EX2 R13, R5 ;  /* 0x00000005000dd308 */ /* 0x0001620000000800 */
[----:B----4-:R-:W-:Y:S01]  /*6880*/  @!P3 FADD.FTZ R12, R3, 1 ;  /* 0x3f800000030cb421 */ /* 0x010fe20000010000 */
[--C-:B------:R-:W-:Y:S01]  /*6890*/  SHF.R.S32.HI R3, RZ, 0x1f, R2.reuse ;  /* 0x0000001fff037819 */ /* 0x100fe20000011402 */
[----:B------:R-:W-:Y:S04]  /*68a0*/  STS.128 [R148], R64 ;  /* 0x0000004094007388 */ /* 0x000fe80000000c00 */
[----:B------:R4:W-:Y:S01]  /*68b0*/  STS.128 [R148+0x10], R52 ;  /* 0x0000103494007388 */ /* 0x0009e20000000c00 */
[----:B------:R-:W1:Y:S01]  /*68c0*/  @!P6 MUFU.RCP R14, R14 ;  /* 0x0000000e000ee308 */ /* 0x000e620000001000 */
[----:B--2---:R-:W-:Y:S01]  /*68d0*/  @!P4 FADD.FTZ R6, R4, 1 ;  /* 0x3f8000000406c421 */ /* 0x004fe20000010000 */
[----:B0-----:R-:W-:Y:S01]  /*68e0*/  IMAD.WIDE.U32 R4, R20, UR15, R2 ;  /* 0x0000000f14047c25 */ /* 0x001fe2000f8e0002 */
[----:B------:R-:W-:Y:S01]  /*68f0*/  STS.128 [R148+0x20], R56 ;  /* 0x0000203894007388 */ /* 0x000fe20000000c00 */
[----:B------:R-:W0:Y:S02]  /*6900*/  LDC.64 R20, c[0x0][0x3e0] ;  /* 0x0000f800ff147b82 */ /* 0x000e240000000a00 */
[--C-:B---3--:R-:W-:Y:S01]  /*6910*/  FADD.FTZ R10, R10, R126.reuse ;  /* 0x0000007e0a0a7221 */ /* 0x108fe20000010000 */
[----:B------:R-:W-:Y:S01]  /*6920*/  IADD3 R5, R5, R19, RZ ;  /* 0x0000001305057210 */ /* 0x000fe20007ffe0ff */
[----:B------:R-:W2:Y:S01]  /*6930*/  @!P2 MUFU.RCP R17, R0 ;  /* 0x000000000011a308 */ /* 0x000ea20000001000 */
[----:B-----5:R-:W-:Y:S01]  /*6940*/  @!P5 FADD.FTZ R13, R13, 1 ;  /* 0x3f8000000d0dd421 */ /* 0x020fe20000010000 */
[----:B------:R-:W-:Y:S01]  /*6950*/  FADD.FTZ R19, R11, R126 ;  /* 0x0000007e0b137221 */ /* 0x000fe20000010000 */
[C---:B------:R-:W-:Y:S01]  /*6960*/  IMAD R11, R133.reuse, UR7, R18 ;  /* 0x00000007850b7c24 */ /* 0x040fe2000f8e0212 */
[----:B------:R-:W-:Y:S01]  /*6970*/  STS.128 [R148+0x30], R60 ;  /* 0x0000303c94007388 */ /* 0x000fe20000000c00 */
[----:B------:R-:W-:Y:S01]  /*6980*/  IMAD.WIDE.U32 R4, R133, UR6, R4 ;  /* 0x0000000685047c25 */ /* 0x000fe2000f8e0004 */
[----:B------:R-:W-:-:S03]  /*6990*/  NOP ;  /* 0x0000000000007918 */ /* 0x000fc60000000000 */
[----:B-1----:R-:W-:Y:S01]  /*69a0*/  @!P6 FMUL.FTZ R47, R47, R14 ;  /* 0x0000000e2f2fe220 */ /* 0x002fe20000410000 */
[----:B------:R-:W1:Y:S01]  /*69b0*/  @!P0 MUFU.RCP R15, R15 ;  /* 0x0000000f000f8308 */ /* 0x000e620000001000 */
[----:B------:R-:W-:Y:S01]  /*69c0*/  FSETP.GTU.FTZ.AND P6, PT, R22, 20, PT ;  /* 0x41a000001600780b */ /* 0x000fe20003fdc000 */
[----:B------:R-:W-:Y:S01]  /*69d0*/  LDS.128 R24, [R110+0x200] ;  /* 0x000200006e187984 */ /* 0x000fe20000000c00 */
[----:B------:R-:W-:Y:S01]  /*69e0*/  IADD3 R5, R5, R11, RZ ;  /* 0x0000000b05057210 */ /* 0x000fe20007ffe0ff */
[----:B--2---:R-:W-:Y:S01]  /*69f0*/  @!P2 FMUL.FTZ R48, R48, R17 ;  /* 0x000000113030a220 */ /* 0x004fe20000410000 */
[----:B------:R-:W-:Y:S01]  /*6a00*/  FSETP.GTU.FTZ.AND P2, PT, R23, 20, PT ;  /* 0x41a000001700780b */ /* 0x000fe20003f5c000 */
[----:B------:R-:W-:Y:S01]  /*6a10*/  FADD.FTZ R17, R9, R126 ;  /* 0x0000007e09117221 */ /* 0x000fe20000010000 */
[----:B------:R-:W-:Y:S01]  /*6a20*/  LDS.128 R28, [R110+0x400] ;  /* 0x000400006e1c7984 */ /* 0x000fe20000000c00 */
[----:B------:R-:W2:Y:S01]  /*6a30*/  @!P5 MUFU.RCP R14, R13 ;  /* 0x0000000d000ed308 */ /* 0x000ea20000001000 */
[----:B----4-:R-:W3:Y:S01]  /*6a40*/  LDC.64 R52, c[0x0][0x3a8] ;  /* 0x0000ea00ff347b82 */ /* 0x010ee20000000a00 */
[----:B------:R-:W-:Y:S01]  /*6a50*/  ULDC.64 UR6, c[0x0][0x3b0] ;  /* 0x0000ec0000067ab9 */ /* 0x000fe20000000a00 */
[----:B------:R-:W-:Y:S03]  /*6a60*/  LDS.128 R32, [R110+0x600] ;  /* 0x000600006e207984 */ /* 0x000fe60000000c00 */
[----:B------:R-:W-:-:S02]  /*6a70*/  @!P6 FMUL.FTZ R0, R22, -1.4426950216293334961 ;  /* 0xbfb8aa3b1600e820 */ /* 0x000fc40000410000 */
[----:B------:R-:W4:Y:S01]  /*6a80*/  @!P3 MUFU.RCP R12, R12 ;  /* 0x0000000c000cb308 */ /* 0x000f220000001000 */
[----:B-1----:R-:W-:Y:S01]  /*6a90*/  @!P0 FMUL.FTZ R40, R40, R15 ;  /* 0x0000000f28288220 */ /* 0x002fe20000410000 */
[----:B------:R-:W-:Y:S01]  /*6aa0*/  FADD.FTZ R15, R8, R126 ;  /* 0x0000007e080f7221 */ /* 0x000fe20000010000 */
[----:B------:R-:W-:-:S04]  /*6ab0*/  @!P2 FMUL.FTZ R8, R23, -1.4426950216293334961 ;  /* 0xbfb8aa3b1708a820 */ /* 0x000fc80000410000 */
[----:B------:R-:W-:Y:S01]  /*6ac0*/  FSETP.GTU.FTZ.AND P0, PT, R15, 20, PT ;  /* 0x41a000000f00780b */ /* 0x000fe20003f1c000 */
[----:B------:R0:W1:Y:S01]  /*6ad0*/  @!P4 MUFU.RCP R7, R6 ;  /* 0x000000060007c308 */ /* 0x0000620000001000 */
[----:B--2---:R-:W-:Y:S01]  /*6ae0*/  @!P5 FMUL.FTZ R51, R51, R14 ;  /* 0x0000000e3333d220 */ /* 0x004fe20000410000 */
[----:B------:R-:W-:-:S06]  /*6af0*/  FADD.FTZ R14, R48, R125 ;  /* 0x0000007d300e7221 */ /* 0x000fcc0000010000 */
[----:B------:R-:W2:Y:S01]  /*6b00*/  @!P2 MUFU.EX2 R8, R8 ;  /* 0x000000080008a308 */ /* 0x000ea20000000800 */
[----:B0-----:R-:W-:Y:S01]  /*6b10*/  LEA R6, P5, R4, R20, 0x2 ;  /* 0x0000001404067211 */ /* 0x001fe200078a10ff */
[----:B----4-:R-:W-:Y:S01]  /*6b20*/  @!P3 FMUL.FTZ R49, R49, R12 ;  /* 0x0000000c3131b220 */ /* 0x010fe20000410000 */
[----:B------:R-:W-:Y:S01]  /*6b30*/  FSETP.GTU.FTZ.AND P3, PT, R17, 20, PT ;  /* 0x41a000001100780b */ /* 0x000fe20003f7c000 */
[----:B------:R-:W-:Y:S01]  /*6b40*/  @!P0 FMUL.FTZ R9, R15, -1.4426950216293334961 ;  /* 0xbfb8aa3b0f098820 */ /* 0x000fe20000410000 */
[----:B---3--:R-:W-:-:S03]  /*6b50*/  IMAD.WIDE.U32 R2, R52, UR15, R2 ;  /* 0x0000000f34027c25 */ /* 0x008fc6000f8e0002 */
[----:B------:R-:W0:Y:S01]  /*6b60*/  @!P6 MUFU.EX2 R0, R0 ;  /* 0x000000000000e308 */ /* 0x000e220000000800 */
[----:B-1----:R-:W-:Y:S01]  /*6b70*/  @!P4 FMUL.FTZ R50, R50, R7 ;  /* 0x000000073232c220 */ /* 0x002fe20000410000 */
[----:B------:R-:W-:Y:S02]  /*6b80*/  FSETP.GTU.FTZ.AND P4, PT, R10, 20, PT ;  /* 0x41a000000a00780b */ /* 0x000fe40003f9c000 */
[----:B------:R-:W-:Y:S02]  /*6b90*/  LEA.HI.X R7, R4, R21, R5, 0x2, P5 ;  /* 0x0000001504077211 */ /* 0x000fe400028f1405 */
[----:B------:R-:W1:Y:S01]  /*6ba0*/  LDS.128 R20, [R110] ;  /* 0x000000006e147984 */ /* 0x000e620000000c00 */
[----:B------:R-:W-:Y:S01]  /*6bb0*/  FSETP.GTU.FTZ.AND P5, PT, R19, 20, PT ;  /* 0x41a000001300780b */ /* 0x000fe20003fbc000 */
[----:B------:R-:W-:Y:S01]  /*6bc0*/  @!P3 FMUL.FTZ R4, R17, -1.4426950216293334961 ;  /* 0xbfb8aa3b1104b820 */ /* 0x000fe20000410000 */
[----:B------:R-:W3:Y:S01]  /*6bd0*/  @!P0 MUFU.EX2 R9, R9 ;  /* 0x0000000900098308 */ /* 0x000ee20000000800 */
[----:B--2---:R-:W-:-:S05]  /*6be0*/  @!P2 FADD.FTZ R8, R8, 1 ;  /* 0x3f8000000808a421 */ /* 0x004fca0000010000 */
[----:B------:R-:W-:Y:S02]  /*6bf0*/  @!P4 FMUL.FTZ R5, R10, -1.4426950216293334961 ;  /* 0xbfb8aa3b0a05c820 */ /* 0x000fe40000410000 */
[----:B------:R-:W2:Y:S01]  /*6c00*/  @!P3 MUFU.EX2 R4, R4 ;  /* 0x000000040004b308 */ /* 0x000ea20000000800 */
[----:B0-----:R-:W-:Y:S02]  /*6c10*/  @!P6 FADD.FTZ R0, R0, 1 ;  /* 0x3f8000000000e421 */ /* 0x001fe40000010000 */
[----:B------:R-:W-:-:S05]  /*6c20*/  @!P5 FMUL.FTZ R10, R19, -1.4426950216293334961 ;  /* 0xbfb8aa3b130ad820 */ /* 0x000fca0000410000 */
[----:B------:R-:W0:Y:S01]  /*6c30*/  @!P4 MUFU.EX2 R5, R5 ;  /* 0x000000050005c308 */ /* 0x000e220000000800 */
[----:B---3--:R-:W-:-:S07]  /*6c40*/  @!P0 FADD.FTZ R9, R9, 1 ;  /* 0x3f80000009098421 */ /* 0x008fce0000010000 */
[----:B------:R2:W3:Y:S08]  /*6c50*/  @!P5 MUFU.EX2 R12, R10 ;  /* 0x0000000a000cd308 */ /* 0x0004f00000000800 */
[----:B------:R-:W4:Y:S01]  /*6c60*/  @!P1 MUFU.RCP R16, R16 ;  /* 0x0000001000109308 */ /* 0x000f220000001000 */
[----:B--2---:R-:W-:Y:S01]  /*6c70*/  @!P3 FADD.FTZ R10, R4, 1 ;  /* 0x3f800000040ab421 */ /* 0x004fe20000010000 */
[----:B0-----:R-:W-:Y:S01]  /*6c80*/  @!P4 FADD.FTZ R11, R5, 1 ;  /* 0x3f800000050bc421 */ /* 0x001fe20000010000 */
[----:B------:R-:W-:-:S04]  /*6c90*/  IMAD.WIDE R4, R112, 0x10, R6 ;  /* 0x0000001070047825 */ /* 0x000fc800078e0206 */
[----:B------:R-:W-:Y:S01]  /*6ca0*/  FADD.FTZ R7, R14, R49 ;  /* 0x000000310e077221 */ /* 0x000fe20000010000 */
[----:B-1----:R-:W-:Y:S01]  /*6cb0*/  STG.E.128 desc[UR12][R4.64], R20 ;  /* 0x0000001404007986 */ /* 0x002fe2000c101d0c */
[----:B---3--:R-:W-:Y:S01]  /*6cc0*/  @!P5 FADD.FTZ R12, R12, 1 ;  /* 0x3f8000000c0cd421 */ /* 0x008fe20000010000 */
[----:B------:R0:W1:Y:S02]  /*6cd0*/  @!P6 MUFU.RCP R13, R0 ;  /* 0x00000000000de308 */ /* 0x0000640000001000 */
[----:B------:R2:W-:Y:S04]  /*6ce0*/  STG.E.128 desc[UR12][R4.64+0x200], R24 ;  /* 0x0002001804007986 */ /* 0x0005e8000c101d0c */
[----:B------:R-:W-:Y:S01]  /*6cf0*/  STG.E.128 desc[UR12][R4.64+0x400], R28 ;  /* 0x0004001c04007986 */ /* 0x000fe2000c101d0c */
[----:B----4-:R-:W-:Y:S01]  /*6d00*/  @!P1 FMUL.FTZ R41, R41, R16 ;  /* 0x0000001029299220 */ /* 0x010fe20000410000 */
[----:B------:R-:W3:Y:S01]  /*6d10*/  @!P2 MUFU.RCP R8, R8 ;  /* 0x000000080008a308 */ /* 0x000ee20000001000 */
[----:B0-----:R-:W-:Y:S01]  /*6d20*/  FADD.FTZ R0, R7, R50 ;  /* 0x0000003207007221 */ /* 0x001fe20000010000 */
[----:B------:R0:W-:Y:S01]  /*6d30*/  STG.E.128 desc[UR12][R4.64+0x600], R32 ;  /* 0x0006002004007986 */ /* 0x0001e2000c101d0c */
[----:B------:R-:W-:-:S02]  /*6d40*/  IADD3 R120, P1, R120, -0x800, RZ ;  /* 0xfffff80078787810 */ /* 0x000fc40007f3e0ff */
[----:B------:R-:W-:Y:S01]  /*6d50*/  FADD.FTZ R7, R0, R51 ;  /* 0x0000003300077221 */ /* 0x000fe20000010000 */
[----:B------:R-:W-:Y:S01]  /*6d60*/  BAR.SYNC.DEFER_BLOCKING 0x0 ;  /* 0x0000000000007b1d */ /* 0x000fe20000010000 */
[----:B------:R-:W-:Y:S01]  /*6d70*/  IADD3.X R119, R119, -0x1, RZ, P1, !PT ;  /* 0xffffffff77777810 */ /* 0x000fe20000ffe4ff */
[----:B-1----:R-:W-:Y:S01]  /*6d80*/  @!P6 FMUL.FTZ R42, R42, R13 ;  /* 0x0000000d2a2ae220 */ /* 0x002fe20000410000 */
[----:B------:R-:W-:-:S03]  /*6d90*/  FADD.FTZ R0, R7, R44 ;  /* 0x0000002c07007221 */ /* 0x000fc60000010000 */
[----:B------:R-:W1:Y:S02]  /*6da0*/  @!P0 MUFU.RCP R9, R9 ;  /* 0x0000000900098308 */ /* 0x000e640000001000 */
[----:B--2---:R-:W2:Y:S01]  /*6db0*/  LDC.64 R24, c[0x0][0x3f0] ;  /* 0x0000fc00ff187b82 */ /* 0x004ea20000000a00 */
[----:B------:R-:W-:Y:S01]  /*6dc0*/  FADD.FTZ R7, R0, R45 ;  /* 0x0000002d00077221 */ /* 0x000fe20000010000 */
[----:B---3--:R-:W-:-:S03]  /*6dd0*/  @!P2 FMUL.FTZ R43, R43, R8 ;  /* 0x000000082b2ba220 */ /* 0x008fc60000410000 */
[----:B------:R-:W-:Y:S01]  /*6de0*/  FADD.FTZ R0, R7, R46 ;  /* 0x0000002e07007221 */ /* 0x000fe20000010000 */
[----:B------:R-:W-:Y:S01]  /*6df0*/  IADD3 R116, P2, R116, -0x800, RZ ;  /* 0xfffff80074747810 */ /* 0x000fe20007f5e0ff */
[----:B------:R-:W3:Y:S01]  /*6e00*/  @!P3 MUFU.RCP R10, R10 ;  /* 0x0000000a000ab308 */ /* 0x000ee20000001000 */
[----:B0-----:R-:W-:Y:S02]  /*6e10*/  IMAD R4, R52, UR14, RZ ;  /* 0x0000000e34047c24 */ /* 0x001fe4000f8e02ff */
[----:B------:R-:W-:Y:S01]  /*6e20*/  FADD.FTZ R5, R0, R47 ;  /* 0x0000002f00057221 */ /* 0x000fe20000010000 */
[----:B------:R-:W-:Y:S01]  /*6e30*/  IMAD R0, R130, UR6, RZ ;  /* 0x0000000682007c24 */ /* 0x000fe2000f8e02ff */
[----:B------:R-:W-:Y:S01]  /*6e40*/  IADD3.X R115, R115, -0x1, RZ, P2, !PT ;  /* 0xffffffff73737810 */ /* 0x000fe200017fe4ff */
[----:B------:R-:W-:Y:S02]  /*6e50*/  IMAD R7, R53, UR15, R4 ;  /* 0x0000000f35077c24 */ /* 0x000fe4000f8e0204 */
[----:B------:R-:W0:Y:S01]  /*6e60*/  @!P4 MUFU.RCP R11, R11 ;  /* 0x0000000b000bc308 */ /* 0x000e220000001000 */
[----:B-1----:R-:W-:Y:S01]  /*6e70*/  @!P0 FMUL.FTZ R36, R36, R9 ;  /* 0x0000000924248220 */ /* 0x002fe20000410000 */
[----:B------:R-:W-:Y:S01]  /*6e80*/  STS.128 [R148], R48 ;  /* 0x0000003094007388 */ /* 0x000fe20000000c00 */
[----:B------:R-:W-:-:S03]  /*6e90*/  IADD3 R3, R3, R7, RZ ;  /* 0x0000000703037210 */ /* 0x000fc60007ffe0ff */
[----:B------:R-:W-:Y:S02]  /*6ea0*/  STS.128 [R148+0x10], R44 ;  /* 0x0000102c94007388 */ /* 0x000fe40000000c00 */
[----:B------:R-:W1:Y:S01]  /*6eb0*/  @!P5 MUFU.RCP R12, R12 ;  /* 0x0000000c000cd308 */ /* 0x000e620000001000 */
[----:B---3--:R-:W-:Y:S01]  /*6ec0*/  @!P3 FMUL.FTZ R37, R37, R10 ;  /* 0x0000000a2525b220 */ /* 0x008fe20000410000 */
[----:B------:R3:W-:Y:S01]  /*6ed0*/  STS.128 [R148+0x20], R40 ;  /* 0x0000202894007388 */ /* 0x0007e20000000c00 */
[----:B------:R-:W-:Y:S01]  /*6ee0*/  IMAD.WIDE.U32 R2, R133, UR6, R2 ;  /* 0x0000000685027c25 */ /* 0x000fe2000f8e0002 */
[----:B------:R-:W-:Y:S02]  /*6ef0*/  IADD3 R122, P3, R122, -0x800, RZ ;  /* 0xfffff8007a7a7810 */ /* 0x000fe40007f7e0ff */
[----:B--2---:R-:W-:Y:S01]  /*6f00*/  LEA R4, P0, R2, R24, 0x2 ;  /* 0x0000001802047211 */ /* 0x004fe200078010ff */
[----:B0-----:R-:W-:Y:S01]  /*6f10*/  @!P4 FMUL.FTZ R38, R38, R11 ;  /* 0x0000000b2626c220 */ /* 0x001fe20000410000 */
[----:B------:R-:W-:-:S02]  /*6f20*/  IADD3 R118, P4, R118, -0x800, RZ ;  /* 0xfffff80076767810 */ /* 0x000fc40007f9e0ff */
[----:B------:R-:W-:Y:S02]  /*6f30*/  IADD3.X R121, R121, -0x1, RZ, P3, !PT ;  /* 0xffffffff79797810 */ /* 0x000fe40001ffe4ff */
[----:B------:R-:W-:Y:S01]  /*6f40*/  IADD3.X R117, R117, -0x1, RZ, P4, !PT ;  /* 0xffffffff75757810 */ /* 0x000fe200027fe4ff */
[----:B-1----:R-:W-:Y:S01]  /*6f50*/  @!P5 FMUL.FTZ R39, R39, R12 ;  /* 0x0000000c2727d220 */ /* 0x002fe20000410000 */
[----:B---3--:R-:W-:Y:S01]  /*6f60*/  FADD.FTZ R40, R5, R40 ;  /* 0x0000002805287221 */ /* 0x008fe20000010000 */
[----:B------:R-:W-:-:S03]  /*6f70*/  IMAD R5, R133, UR7, R0 ;  /* 0x0000000785057c24 */ /* 0x000fc6000f8e0200 */
[----:B------:R0:W-:Y:S01]  /*6f80*/  STS.128 [R148+0x30], R36 ;  /* 0x0000302494007388 */ /* 0x0001e20000000c00 */
[----:B------:R-:W-:-:S03]  /*6f90*/  NOP ;  /* 0x0000000000007918 */ /* 0x000fc60000000000 */
[----:B------:R-:W1:Y:S01]  /*6fa0*/  LDS.128 R8, [R110] ;  /* 0x000000006e087984 */ /* 0x000e620000000c00 */
[----:B------:R-:W-:Y:S01]  /*6fb0*/  IADD3 R0, R3, R5, RZ ;  /* 0x0000000503007210 */ /* 0x000fe20007ffe0ff */
[----:B------:R-:W-:Y:S02]  /*6fc0*/  FADD.FTZ R41, R40, R41 ;  /* 0x0000002928297221 */ /* 0x000fe40000010000 */
[----:B------:R-:W2:Y:S01]  /*6fd0*/  LDS.128 R12, [R110+0x200] ;  /* 0x000200006e0c7984 */ /* 0x000ea20000000c00 */
[----:B------:R-:W-:Y:S01]  /*6fe0*/  LEA.HI.X R5, R2, R25, R0, 0x2, P0 ;  /* 0x0000001902057211 */ /* 0x000fe200000f1400 */
[----:B------:R-:W-:Y:S01]  /*6ff0*/  FADD.FTZ R42, R41, R42 ;  /* 0x0000002a292a7221 */ /* 0x000fe20000010000 */
[----:B------:R-:W-:Y:S01]  /*7000*/  ISETP.GT.AND P0, PT, R114, 0x1, PT ;  /* 0x000000017200780c */ /* 0x000fe20003f04270 */
[----:B------:R-:W3:Y:S01]  /*7010*/  LDS.128 R16, [R110+0x400] ;  /* 0x000400006e107984 */ /* 0x000ee20000000c00 */
[----:B------:R-:W-:Y:S01]  /*7020*/  MOV R114, R68 ;  /* 0x0000004400727202 */ /* 0x000fe20000000f00 */
[----:B------:R-:W-:-:S04]  /*7030*/  IMAD.WIDE R2, R112, 0x10, R4 ;  /* 0x0000001070027825 */ /* 0x000fc800078e0204 */
[----:B------:R-:W-:Y:S01]  /*7040*/  FADD.FTZ R43, R42, R43 ;  /* 0x0000002b2a2b7221 */ /* 0x000fe20000010000 */
[----:B------:R-:W4:Y:S03]  /*7050*/  LDS.128 R20, [R110+0x600] ;  /* 0x000600006e147984 */ /* 0x000f260000000c00 */
[----:B0-----:R-:W-:-:S04]  /*7060*/  FADD.FTZ R36, R43, R36 ;  /* 0x000000242b247221 */ /* 0x001fc80000010000 */
[----:B------:R-:W-:-:S04]  /*7070*/  FADD.FTZ R37, R36, R37 ;  /* 0x0000002524257221 */ /* 0x000fc80000010000 */
[----:B------:R-:W-:-:S04]  /*7080*/  FADD.FTZ R38, R37, R38 ;  /* 0x0000002625267221 */ /* 0x000fc80000010000 */
[----:B------:R-:W-:Y:S01]  /*7090*/  FADD.FTZ R125, R38, R39 ;  /* 0x00000027267d7221 */ /* 0x000fe20000010000 */
[----:B-1----:R0:W-:Y:S04]  /*70a0*/  STG.E.128 desc[UR12][R2.64], R8 ;  /* 0x0000000802007986 */ /* 0x0021e8000c101d0c */
[----:B--2---:R0:W-:Y:S04]  /*70b0*/  STG.E.128 desc[UR12][R2.64+0x200], R12 ;  /* 0x0002000c02007986 */ /* 0x0041e8000c101d0c */
[----:B---3--:R0:W-:Y:S04]  /*70c0*/  STG.E.128 desc[UR12][R2.64+0x400], R16 ;  /* 0x0004001002007986 */ /* 0x0081e8000c101d0c */
[----:B----4-:R0:W-:Y:S01]  /*70d0*/  STG.E.128 desc[UR12][R2.64+0x600], R20 ;  /* 0x0006001402007986 */ /* 0x0101e2000c101d0c */
[----:B------:R-:W-:Y:S05]  /*70e0*/  @P0 BRA `(.L_x_8110) ;  /* 0xffffff9400f40947 */ /* 0x000fea000383ffff */
.L_x_8039:
        /* <DEDUP_REMOVED lines=26> */
.L_x_8112:
[----:B------:R-:W-:Y:S05]  /*7290*/  BSYNC B0 ;  /* 0x0000000000007941 */ /* 0x000fea0003800000 */
.L_x_8111:
        /* <DEDUP_REMOVED lines=29> */
.L_x_8114:
[----:B0-----:R-:W0:Y:S02]  /*7470*/  S2R R15, SR_TID.X ;  /* 0x00000000000f7919 */ /* 0x001e240000002100 */
.L_x_8115:
[----:B------:R-:W-:Y:S05]  /*7480*/  BSYNC B0 ;  /* 0x0000000000007941 */ /* 0x000fea0003800000 */
.L_x_8113:
        /* <DEDUP_REMOVED lines=16> */
[----:B-123--:R-:W-:Y:S01]  /*7590*/  IMAD.WIDE.U32 R4, R133, UR8, RZ ;  /* 0x0000000885047c25 */ /* 0x00efe2000f8e00ff */
[----:B------:R-:W-:Y:S01]  /*75a0*/  IADD3 R23, R3, R23, RZ ;  /* 0x0000001703177210 */ /* 0x000fe20007ffe0ff */
[----:B------:R-:W-:-:S03]  /*75b0*/  ULDC.64 UR8, c[0x0][0x3c0] ;  /* 0x0000f00000087ab9 */ /* 0x000fc60000000a00 */
[----:B------:R-:W-:Y:S01]  /*75c0*/  IADD3 R21, R5, R21, RZ ;  /* 0x0000001505157210 */ /* 0x000fe20007ffe0ff */
[----:B0-----:R-:W-:-:S03]  /*75d0*/  ULEA UR4, UR5, UR4, 0x18 ;  /* 0x0000000405047291 */ /* 0x001fc6000f8ec03f */
[----:B------:R-:W-:-:S09]  /*75e0*/  ULDC UR5, c[0x0][0x0] ;  /* 0x0000000000057ab9 */ /* 0x000fd20000000800 */
.L_x_8117:
        /* <DEDUP_REMOVED lines=26> */
.L_x_8116:
[----:B------:R-:W-:Y:S05]  /*7790*/  EXIT ;  /* 0x000000000000794d */ /* 0x000fea0003800000 */
.L_x_8118:
        /* <DEDUP_REMOVED lines=14> */
.L_x_10998:


//--------------------- .text._Z25selective_scan_bwd_kernelI32Selective_Scan_bwd_kernel_traitsILi32ELi16ELb1ELb0ELb1ELb1ELb1EffEEv12SSMParamsBwd --------------------------
	.section	.text._Z25selective_scan_bwd_kernelI32Selective_Scan_bwd_kernel_traitsILi32ELi16ELb1ELb0ELb1ELb1ELb1EffEEv12SSMParamsBwd,"ax",@progbits
	.align	128
        .global         _Z25selective_scan_bwd_kernelI32Selective_Scan_bwd_kernel_traitsILi32ELi16ELb1ELb0ELb1ELb1ELb1EffEEv12SSMParamsBwd
        .type           _Z25selective_scan_bwd_kernelI32Selective_Scan_bwd_kernel_traitsILi32ELi16ELb1ELb0ELb1ELb1ELb1EffEEv12SSMParamsBwd,@function
        .size           _Z25selective_scan_bwd_kernelI32Selective_Scan_bwd_kernel_traitsILi32ELi16ELb1ELb0ELb1ELb1ELb1EffEEv12SSMParamsBwd,(.L_x_10999 - _Z25selective_scan_bwd_kernelI32Selective_Scan_bwd_kernel_traitsILi32ELi16ELb1ELb0ELb1ELb1ELb1EffEEv12SSMParamsBwd)
        .other          _Z25selective_scan_bwd_kernelI32Selective_Scan_bwd_kernel_traitsILi32ELi16ELb1ELb0ELb1ELb1ELb1EffEEv12SSMParamsBwd,@"STO_CUDA_ENTRY STV_DEFAULT"
_Z25selective_scan_bwd_kernelI32Selective_Scan_bwd_kernel_traitsILi32ELi16ELb1ELb0ELb1ELb1ELb1EffEEv12SSMParamsBwd:
.text._Z25selective_scan_bwd_kernelI32Selective_Scan_bwd_kernel_traitsILi32ELi16ELb1ELb0ELb1ELb1ELb1EffEEv12SSMParamsBwd:
        /* <DEDUP_REMOVED lines=108> */
[----:B------:R-:W-:Y:S02]  /*06c0*/  IADD3 R10, R5, R11, RZ ;  /* 0x0000000b050a7210 */ /* 0x000fe40007ffe0ff */
[----:B------:R-:W-:Y:S02]  /*06d0*/  @P2 LEA.HI.X R25, R129, R15, R130, 0x2, P3 ;  /* 0x0000000f81192211 */ /* 0x000fe400018f1482 */
[----:B------:R-:W-:Y:S02]  /*06e0*/  ISETP.GE.AND P2, PT, R19, 0x1, PT ;  /* 0x000000011300780c */ /* 0x000fe40003f46270 */
[C---:B------:R-:W-:Y:S01]  /*06f0*/  IADD3.X R4, R9.reuse, R3, R0, P4, !PT ;  /* 0x0000000309047210 */ /* 0x040fe200027fe400 */
[----:B-1----:R-:W-:Y:S01]  /*0700*/  @P0 IMAD R0, R12, UR15, R129 ;  /* 0x0000000f0c000c24 */ /* 0x002fe2000f8e0281 */
[----:B------:R-:W-:Y:S01]  /*0710*/  IADD3.X R2, R9, R10, RZ, P5, !PT ;  /* 0x0000000a09027210 */ /* 0x000fe20002ffe4ff */
[----:B------:R-:W-:Y:S01]  /*0720*/  HFMA2.MMA R10, -RZ, RZ, 0, 0 ;  /* 0x00000000ff0a7435 */ /* 0x000fe200000001ff */
[----:B------:R-:W-:Y:S01]  /*0730*/  MOV R5, RZ ;  /* 0x000000ff00057202 */ /* 0x000fe20000000f00 */
[----:B------:R-:W-:Y:S01]  /*0740*/  @P0 IMAD R0, R0, R19, RZ ;  /* 0x0000001300000224 */ /* 0x000fe200078e02ff */
[----:B------:R-:W-:-:S02]  /*0750*/  @P1 LEA R5, P3, R129, R16, 0x2 ;  /* 0x0000001081051211 */ /* 0x000fc400078610ff */
[----:B------:R-:W-:Y:S01]  /*0760*/  LEA R122, P4, R121, R122, 0x2 ;  /* 0x0000007a797a7211 */ /* 0x000fe200078810ff */
[----:B--2---:R-:W-:Y:S01]  /*0770*/  @P0 IMAD R3, R0, R13, RZ ;  /* 0x0000000d00030224 */ /* 0x004fe200078e02ff */
[----:B------:R-:W-:Y:S02]  /*0780*/  @P1 LEA.HI.X R10, R129, R17, R130, 0x2, P3 ;  /* 0x00000011810a1211 */ /* 0x000fe400018f1482 */
[----:B------:R-:W-:Y:S02]  /*0790*/  LEA.HI.X R121, R121, R123, R8, 0x2, P4 ;  /* 0x0000007b79797211 */ /* 0x000fe400020f1408 */
[----:B0-----:R-:W-:Y:S02]  /*07a0*/  LEA R120, P1, R119, R20, 0x2 ;  /* 0x0000001477787211 */ /* 0x001fe400078210ff */
[----:B------:R-:W-:Y:S02]  /*07b0*/  LEA R118, P3, R7, R116, 0x2 ;  /* 0x0000007407767211 */ /* 0x000fe400078610ff */
[----:B------:R-:W-:Y:S01]  /*07c0*/  LEA R116, P4, R115, R22, 0x2 ;  /* 0x0000001673747211 */ /* 0x000fe200078810ff */
[----:B------:R-:W-:Y:S01]  /*07d0*/  HFMA2.MMA R125, -RZ, RZ, 0, 0 ;  /* 0x00000000ff7d7435 */ /* 0x000fe200000001ff */
[----:B------:R-:W-:Y:S01]  /*07e0*/  LEA.HI.X R119, R119, R21, R6, 0x2, P1 ;  /* 0x0000001577777211 */ /* 0x000fe200008f1406 */
[----:B---3--:R-:W-:Y:S01]  /*07f0*/  @P0 IMAD.WIDE R26, R3, 0x8, R26 ;  /* 0x00000008031a0825 */ /* 0x008fe200078e021a */
[----:B------:R-:W-:-:S02]  /*0800*/  LEA.HI.X R117, R7, R117, R4, 0x2, P3 ;  /* 0x0000007507757211 */ /* 0x000fc400018f1404 */
[----:B------:R-:W-:Y:S02]  /*0810*/  @!P0 CS2R R26, SRZ ;  /* 0x00000000001a8805 */ /* 0x000fe4000001ff00 */
[----:B------:R-:W-:Y:S02]  /*0820*/  LEA.HI.X R115, R115, R23, R2, 0x2, P4 ;  /* 0x0000001773737211 */ /* 0x000fe400020f1402 */
[----:B------:R-:W-:Y:S02]  /*0830*/  MOV R135, RZ ;  /* 0x000000ff00877202 */ /* 0x000fe40000000f00 */
[----:B------:R-:W-:Y:S02]  /*0840*/  MOV R6, R5 ;  /* 0x0000000500067202 */ /* 0x000fe40000000f00 */
[----:B------:R-:W-:Y:S01]  /*0850*/  MOV R7, R10 ;  /* 0x0000000a00077202 */ /* 0x000fe20000000f00 */
[----:B------:R-:W-:Y:S06]  /*0860*/  @!P2 BRA `(.L_x_8119) ;  /* 0x0000007c0000a947 */ /* 0x000fec0003800000 */
[----:B------:R-:W0:Y:S01]  /*0870*/  S2R R123, SR_TID.X ;  /* 0x00000000007b7919 */ /* 0x000e220000002100 */
[----:B------:R-:W-:Y:S01]  /*0880*/  MOV R125, RZ ;  /* 0x000000ff007d7202 */ /* 0x000fe20000000f00 */
[----:B------:R-:W-:Y:S01]  /*0890*/  UMOV UR4, URZ ;  /* 0x0000003f00047c82 */ /* 0x000fe20008000000 */
[----:B------:R-:W-:Y:S01]  /*08a0*/  MOV R135, RZ ;  /* 0x000000ff00877202 */ /* 0x000fe20000000f00 */
[----:B------:R-:W1:Y:S01]  /*08b0*/  S2R R134, SR_LANEID ;  /* 0x0000000000867919 */ /* 0x000e620000000000 */
[----:B0-----:R-:W-:-:S04]  /*08c0*/  SHF.L.U32 R114, R123, 0x2, RZ ;  /* 0x000000027b727819 */ /* 0x001fc800000006ff */
[----:B-1----:R-:W-:-:S07]  /*08d0*/  LOP3.LUT R114, R114, 0xffffff80, RZ, 0xc0, !PT ;  /* 0xffffff8072727812 */ /* 0x002fce00078ec0ff */
.L_x_8191:
[----:B------:R-:W-:Y:S01]  /*08e0*/  BAR.SYNC.DEFER_BLOCKING 0x0 ;  /* 0x0000000000007b1d */ /* 0x000fe20000010000 */
[----:B-1----:R-:W-:Y:S02]  /*08f0*/  LOP3.LUT R112, R114, 0x1f, R123, 0xf8, !PT ;  /* 0x0000001f72707812 */ /* 0x002fe400078ef87b */
[----:B------:R-:W-:Y:S02]  /*0900*/  MOV R2, R122 ;  /* 0x0000007a00027202 */ /* 0x000fe40000000f00 */
        /* <DEDUP_REMOVED lines=32> */
[----:B--2---:R0:W-:Y:S04]  /*0b10*/  STS.128 [R110], R44 ;  /* 0x0000002c6e007388 */ /* 0x0041e80000000c00 */
        /* <DEDUP_REMOVED lines=68> */
.L_x_8121:
[----:B------:R-:W-:Y:S05]  /*0f60*/  BSYNC B0 ;  /* 0x0000000000007941 */ /* 0x000fea0003800000 */
.L_x_8120:
        /* <DEDUP_REMOVED lines=35> */
.L_x_8123:
[----:B------:R-:W-:Y:S05]  /*11a0*/  BSYNC B0 ;  /* 0x0000000000007941 */ /* 0x000fea0003800000 */
.L_x_8122:
        /* <DEDUP_REMOVED lines=35> */
.L_x_8125:
[----:B------:R-:W-:Y:S05]  /*13e0*/  BSYNC B0 ;  /* 0x0000000000007941 */ /* 0x000fea0003800000 */
.L_x_8124:
        /* <DEDUP_REMOVED lines=35> */
.L_x_8127:
[----:B------:R-:W-:Y:S05]  /*1620*/  BSYNC B0 ;  /* 0x0000000000007941 */ /* 0x000fea0003800000 */
.L_x_8126:
        /* <DEDUP_REMOVED lines=35> */
.L_x_8129:
[----:B------:R-:W-:Y:S05]  /*1860*/  BSYNC B0 ;  /* 0x0000000000007941 */ /* 0x000fea0003800000 */
.L_x_8128:
        /* <DEDUP_REMOVED lines=35> */
.L_x_8131:
[----:B------:R-:W-:Y:S05]  /*1aa0*/  BSYNC B0 ;  /* 0x0000000000007941 */ /* 0x000fea0003800000 */
.L_x_8130:
        /* <DEDUP_REMOVED lines=35> */
.L_x_8133:
[----:B------:R-:W-:Y:S05]  /*1ce0*/  BSYNC B0 ;  /* 0x0000000000007941 */ /* 0x000fea0003800000 */
.L_x_8132:
        /* <DEDUP_REMOVED lines=37> */
.L_x_8135:
[----:B------:R-:W-:Y:S05]  /*1f40*/  BSYNC B0 ;  /* 0x0000000000007941 */ /* 0x000fea0003800000 */
.L_x_8134:
        /* <DEDUP_REMOVED lines=38> */
.L_x_8137:
[----:B------:R-:W-:Y:S05]  /*21b0*/  BSYNC B0 ;  /* 0x0000000000007941 */ /* 0x000fea0003800000 */
.L_x_8136:
        /* <DEDUP_REMOVED lines=36> */
.L_x_8139:
[----:B------:R-:W-:Y:S05]  /*2400*/  BSYNC B0 ;  /* 0x0000000000007941 */ /* 0x000fea0003800000 */
.L_x_8138:
        /* <DEDUP_REMOVED lines=33> */
.L_x_8141:
[----:B------:R-:W-:Y:S05]  /*2620*/  BSYNC B0 ;  /* 0x0000000000007941 */ /* 0x000fea0003800000 */
.L_x_8140:
        /* <DEDUP_REMOVED lines=33> */
.L_x_8143:
[----:B------:R-:W-:Y:S05]  /*2840*/  BSYNC B0 ;  /* 0x0000000000007941 */ /* 0x000fea0003800000 */
.L_x_8142:
        /* <DEDUP_REMOVED lines=33> */
.L_x_8145:
[----:B------:R-:W-:Y:S05]  /*2a60*/  BSYNC B0 ;  /* 0x0000000000007941 */ /* 0x000fea0003800000 */
.L_x_8144:
        /* <DEDUP_REMOVED lines=33> */
.L_x_8147:
[----:B------:R-:W-:Y:S05]  /*2c80*/  BSYNC B0 ;  /* 0x0000000000007941 */ /* 0x000fea0003800000 */
.L_x_8146:
        /* <DEDUP_REMOVED lines=33> */
.L_x_8149:
[----:B------:R-:W-:Y:S05]  /*2ea0*/  BSYNC B0 ;  /* 0x0000000000007941 */ /* 0x000fea0003800000 */
.L_x_8148:
        /* <DEDUP_REMOVED lines=33> */
.L_x_8151:
[----:B------:R-:W-:Y:S05]  /*30c0*/  BSYNC B0 ;  /* 0x0000000000007941 */ /* 0x000fea0003800000 */
.L_x_8150:
[----:B------:R-:W-:Y:S01]  /*30d0*/  ULDC.64 UR6, c[0x0][0x2a8] ;  /* 0x0000aa0000067ab9 */ /* 0x000fe20000000a00 */
[----:B------:R-:W-:Y:S01]  /*30e0*/  MOV R32, R46 ;  /* 0x0000002e00207202 */ /* 0x000fe20000000f00 */
[----:B------:R-:W-:Y:S01]  /*30f0*/  IMAD R34, R130, UR6, RZ ;  /* 0x0000000682227c24 */ /* 0x000fe2000f8e02ff */
[----:B-1----:R-:W-:Y:S01]  /*3100*/  LDS.128 R56, [R108+0x20] ;  /* 0x000020006c387984 */ /* 0x002fe20000000c00 */
[----:B------:R-:W0:Y:S02]  /*3110*/  LDC.64 R60, c[0x0][0x2b0] ;  /* 0x0000ac00ff3c7b82 */ /* 0x000e240000000a00 */
[C---:B------:R-:W-:Y:S01]  /*3120*/  IMAD.WIDE.U32 R32, R129.reuse, UR6, R32 ;  /* 0x0000000681207c25 */ /* 0x040fe2000f8e0020 */
[----:B------:R-:W-:Y:S03]  /*3130*/  LDS.128 R48, [R108+0x30] ;  /* 0x000030006c307984 */ /* 0x000fe60000000c00 */
[----:B------:R-:W-:Y:S01]  /*3140*/  IMAD R3, R129, UR7, R34 ;  /* 0x0000000781037c24 */ /* 0x000fe2000f8e0222 */
[----:B------:R-:W-:Y:S01]  /*3150*/  LEA R36, P0, R32, R44, 0x2 ;  /* 0x0000002c20247211 */ /* 0x000fe200078010ff */
[----:B------:R-:W-:Y:S01]  /*3160*/  LDS.128 R52, [R108] ;  /* 0x000000006c347984 */ /* 0x000fe20000000c00 */
[----:B------:R-:W1:Y:S01]  /*3170*/  LDC.64 R84, c[0x0][0x308] ;  /* 0x0000c200ff547b82 */ /* 0x000e620000000a00 */
[----:B------:R-:W-:Y:S01]  /*3180*/  ULDC.64 UR6, c[0x0][0x2b8] ;  /* 0x0000ae0000067ab9 */ /* 0x000fe20000000a00 */
[----:B------:R-:W-:-:S04]  /*3190*/  IADD3 R3, R33, R3, RZ ;  /* 0x0000000321037210 */ /* 0x000fc80007ffe0ff */
[----:B------:R-:W-:Y:S02]  /*31a0*/  LEA.HI.X R37, R32, R45, R3, 0x2, P0 ;  /* 0x0000002d20257211 */ /* 0x000fe400000f1403 */
[----:B------:R-:W-:Y:S01]  /*31b0*/  LDS.128 R32, [R108+0x10] ;  /* 0x000010006c207984 */ /* 0x000fe20000000c00 */
[----:B------:R-:W2:Y:S01]  /*31c0*/  LDC.64 R154, c[0x0][0x3e8] ;  /* 0x0000fa00ff9a7b82 */ /* 0x000ea20000000a00 */
[----:B------:R-:W-:-:S07]  /*31d0*/  IMAD.WIDE R36, R112, 0x10, R36 ;  /* 0x0000001070247825 */ /* 0x000fce00078e0224 */
[----:B------:R-:W-:Y:S06]  /*31e0*/  BAR.SYNC.DEFER_BLOCKING 0x0 ;  /* 0x0000000000007b1d */ /* 0x000fec0000010000 */
        /* <DEDUP_REMOVED lines=11> */
[----:B------:R-:W-:Y:S02]  /*32a0*/  ULDC.64 UR6, c[0x0][0x3a0] ;  /* 0x0000e80000067ab9 */ /* 0x000fe40000000a00 */
        /* <DEDUP_REMOVED lines=37> */
[----:B------:R-:W1:Y:S08]  /*3500*/  MUFU.EX2 R5, R5 ;  /* 0x0000000500057308 */ /* 0x000e700000000800 */
[----:B------:R3:W4:Y:S01]  /*3510*/  MUFU.EX2 R88, R47 ;  /* 0x0000002f00587308 */ /* 0x0007220000000800 */
[----:B0-----:R-:W-:-:S07]  /*3520*/  FADD.FTZ R3, R3, 1 ;  /* 0x3f80000003037421 */ /* 0x001fce0000010000 */
[----:B------:R0:W5:Y:S01]  /*3530*/  MUFU.EX2 R90, R85 ;  /* 0x00000055005a7308 */ /* 0x0001620000000800 */
[----:B---3--:R-:W-:Y:S01]  /*3540*/  FMUL.FTZ R47, R63, -1.4426950216293334961 ;  /* 0xbfb8aa3b3f2f7820 */ /* 0x008fe20000410000 */
[----:B-1----:R-:W-:-:S06]  /*3550*/  FADD.FTZ R5, R5, 1 ;  /* 0x3f80000005057421 */ /* 0x002fcc0000010000 */
[----:B------:R1:W3:Y:S01]  /*3560*/  MUFU.EX2 R91, R86 ;  /* 0x00000056005b7308 */ /* 0x0002e20000000800 */
[----:B0-----:R-:W-:Y:S01]  /*3570*/  FADD.FTZ R85, R44, 1 ;  /* 0x3f8000002c557421 */ /* 0x001fe20000010000 */
[----:B----4-:R-:W-:-:S06]  /*3580*/  FADD.FTZ R88, R88, 1 ;  /* 0x3f80000058587421 */ /* 0x010fcc0000010000 */
[----:B------:R0:W4:Y:S01]  /*3590*/  MUFU.EX2 R92, R87 ;  /* 0x00000057005c7308 */ /* 0x0001220000000800 */
[----:B-1----:R-:W-:Y:S01]  /*35a0*/  FADD.FTZ R86, R45, 1 ;  /* 0x3f8000002d567421 */ /* 0x002fe20000010000 */
[----:B-----5:R-:W-:-:S06]  /*35b0*/  FADD.FTZ R90, R90, 1 ;  /* 0x3f8000005a5a7421 */ /* 0x020fcc0000010000 */
[----:B------:R-:W1:Y:S01]  /*35c0*/  MUFU.EX2 R94, R47 ;  /* 0x0000002f005e7308 */ /* 0x000e620000000800 */
[----:B0-----:R-:W-:Y:S01]  /*35d0*/  FADD.FTZ R87, R46, 1 ;  /* 0x3f8000002e577421 */ /* 0x001fe20000010000 */
[----:B---3--:R-:W-:-:S06]  /*35e0*/  FADD.FTZ R91, R91, 1 ;  /* 0x3f8000005b5b7421 */ /* 0x008fcc0000010000 */
[----:B------:R-:W0:Y:S01]  /*35f0*/  MUFU.EX2 R89, R84 ;  /* 0x0000005400597308 */ /* 0x000e220000000800 */
[----:B----4-:R-:W-:-:S07]  /*3600*/  FADD.FTZ R92, R92, 1 ;  /* 0x3f8000005c5c7421 */ /* 0x010fce0000010000 */
[----:B------:R-:W3:Y:S01]  /*3610*/  MUFU.RCP R3, R3 ;  /* 0x0000000300037308 */ /* 0x000ee20000001000 */
[----:B-1----:R-:W-:-:S07]  /*3620*/  FADD.FTZ R94, R94, 1 ;  /* 0x3f8000005e5e7421 */ /* 0x002fce0000010000 */
[----:B------:R3:W1:Y:S01]  /*3630*/  MUFU.RCP R84, R5 ;  /* 0x0000000500547308 */ /* 0x0006620000001000 */
[----:B0-----:R-:W-:-:S07]  /*3640*/  FADD.FTZ R89, R89, 1 ;  /* 0x3f80000059597421 */ /* 0x001fce0000010000 */
[----:B------:R-:W0:Y:S01]  /*3650*/  MUFU.RCP R86, R86 ;  /* 0x0000005600567308 */ /* 0x000e220000001000 */
[----:B---3--:R-:W-:-:S07]  /*3660*/  FADD.FTZ R5, -R3, 1 ;  /* 0x3f80000003057421 */ /* 0x008fce0000010100 */
[----:B------:R-:W3:Y:S01]  /*3670*/  MUFU.RCP R87, R87 ;  /* 0x0000005700577308 */ /* 0x000ee20000001000 */
[----:B-1----:R-:W-:-:S07]  /*3680*/  FMUL.FTZ R136, R37, R84 ;  /* 0x0000005425887220 */ /* 0x002fce0000410000 */
[----:B------:R-:W1:Y:S01]  /*3690*/  MUFU.RCP R85, R85 ;  /* 0x0000005500557308 */ /* 0x000e620000001000 */
[----:B0-----:R-:W-:-:S07]  /*36a0*/  FMUL.FTZ R138, R39, R86 ;  /* 0x00000056278a7220 */ /* 0x001fce0000410000 */
[----:B------:R-:W0:Y:S01]  /*36b0*/  MUFU.RCP R88, R88 ;  /* 0x0000005800587308 */ /* 0x000e220000001000 */
[----:B---3--:R-:W-:-:S07]  /*36c0*/  FMUL.FTZ R139, R68, R87 ;  /* 0x00000057448b7220 */ /* 0x008fce0000410000 */
[----:B------:R-:W3:Y:S01]  /*36d0*/  MUFU.RCP R89, R89 ;  /* 0x0000005900597308 */ /* 0x000ee20000001000 */
[----:B-1----:R-:W-:-:S07]  /*36e0*/  FMUL.FTZ R137, R38, R85 ;  /* 0x0000005526897220 */ /* 0x002fce0000410000 */
[----:B------:R-:W1:Y:S01]  /*36f0*/  MUFU.RCP R90, R90 ;  /* 0x0000005a005a7308 */ /* 0x000e620000001000 */
[----:B0-----:R-:W-:-:S07]  /*3700*/  FMUL.FTZ R140, R69, R88 ;  /* 0x00000058458c7220 */ /* 0x001fce0000410000 */
[----:B------:R0:W-:Y:S01]  /*3710*/  MUFU.EX2 R143, R97 ;  /* 0x00000061008f7308 */ /* 0x0001e20000000800 */
[----:B---3--:R-:W-:-:S04]  /*3720*/  FMUL.FTZ R141, R70, R89 ;  /* 0x00000059468d7220 */ /* 0x008fc80000410000 */
[----:B------:R-:W-:-:S03]  /*3730*/  FMUL.FTZ R133, R34, R141 ;  /* 0x0000008d22857220 */ /* 0x000fc60000410000 */
[----:B------:R3:W4:Y:S01]  /*3740*/  MUFU.EX2 R144, R131 ;  /* 0x0000008300907308 */ /* 0x0007220000000800 */
[----:B0-----:R-:W-:Y:S01]  /*3750*/  FMUL.FTZ R97, R32, R139 ;  /* 0x0000008b20617220 */ /* 0x001fe20000410000 */
[----:B-1----:R-:W-:-:S06]  /*3760*/  FMUL.FTZ R142, R71, R90 ;  /* 0x0000005a478e7220 */ /* 0x002fcc0000410000 */
[----:B------:R-:W0:Y:S01]  /*3770*/  MUFU.EX2 R93, R93 ;  /* 0x0000005d005d7308 */ /* 0x000e220000000800 */
[----:B---3--:R-:W-:-:S07]  /*3780*/  FMUL.FTZ R131, R33, R140 ;  /* 0x0000008c21837220 */ /* 0x008fce0000410000 */
[----:B------:R1:W3:Y:S01]  /*3790*/  MUFU.EX2 R145, R132 ;  /* 0x0000008400917308 */ /* 0x0002e20000000800 */
[----:B----4-:R-:W-:-:S07]  /*37a0*/  FADD.FTZ R144, R144, 1 ;  /* 0x3f80000090907421 */ /* 0x010fce0000010000 */
[----:B------:R-:W4:Y:S01]  /*37b0*/  MUFU.EX2 R95, R95 ;  /* 0x0000005f005f7308 */ /* 0x000f220000000800 */
[----:B-1----:R-:W-:Y:S01]  /*37c0*/  FMUL.FTZ R132, R35, R142 ;  /* 0x0000008e23847220 */ /* 0x002fe20000410000 */
[----:B0-----:R-:W-:-:S06]  /*37d0*/  FADD.FTZ R93, R93, 1 ;  /* 0x3f8000005d5d7421 */ /* 0x001fcc0000010000 */
[----:B------:R-:W0:Y:S01]  /*37e0*/  MUFU.RCP R91, R91 ;  /* 0x0000005b005b7308 */ /* 0x000e220000001000 */
[----:B---3--:R-:W-:-:S07]  /*37f0*/  FADD.FTZ R145, R145, 1 ;  /* 0x3f80000091917421 */ /* 0x008fce0000010000 */
[----:B------:R-:W1:Y:S01]  /*3800*/  MUFU.RCP R146, R92 ;  /* 0x0000005c00927308 */ /* 0x000e620000001000 */
[----:B----4-:R-:W-:-:S07]  /*3810*/  FADD.FTZ R95, R95, 1 ;  /* 0x3f8000005f5f7421 */ /* 0x010fce0000010000 */
[----:B------:R-:W3:Y:S08]  /*3820*/  MUFU.RCP R147, R93 ;  /* 0x0000005d00937308 */ /* 0x000ef00000001000 */
[----:B------:R-:W-:Y:S08]  /*3830*/  MUFU.RCP R148, R94 ;  /* 0x0000005e00947308 */ /* 0x000ff00000001000 */
[----:B------:R-:W-:Y:S08]  /*3840*/  MUFU.RCP R149, R95 ;  /* 0x0000005f00957308 */ /* 0x000ff00000001000 */
[----:B------:R-:W4:Y:S08]  /*3850*/  MUFU.RCP R151, R144 ;  /* 0x0000009000977308 */ /* 0x000f300000001000 */
[----:B------:R-:W-:Y:S01]  /*3860*/  MUFU.RCP R152, R145 ;  /* 0x0000009100987308 */ /* 0x000fe20000001000 */
[----:B------:R-:W-:Y:S04]  /*3870*/  STS.128 [R110], R40 ;  /* 0x000000286e007388 */ /* 0x000fe80000000c00 */
[----:B------:R5:W-:Y:S04]  /*3880*/  STS.128 [R110+0x200], R76 ;  /* 0x0002004c6e007388 */ /* 0x000be80000000c00 */
[----:B------:R0:W-:Y:S04]  /*3890*/  STS.128 [R110+0x400], R72 ;  /* 0x000400486e007388 */ /* 0x0001e80000000c00 */
[----:B--2---:R-:W-:Y:S01]  /*38a0*/  STS.128 [R110+0x600], R80 ;  /* 0x000600506e007388 */ /* 0x004fe20000000c00 */
[----:B------:R-:W-:-:S03]  /*38b0*/  NOP ;  /* 0x0000000000007918 */ /* 0x000fc60000000000 */
[----:B------:R-:W2:Y:S01]  /*38c0*/  LDS.128 R44, [R108] ;  /* 0x000000006c2c7984 */ /* 0x000ea20000000c00 */
[----:B-----5:R-:W-:Y:S01]  /*38d0*/  FADD.FTZ R76, -R88, 1 ;  /* 0x3f800000584c7421 */ /* 0x020fe20000010100 */
[----:B------:R-:W-:Y:S01]  /*38e0*/  FADD.FTZ R79, -R89, 1 ;  /* 0x3f800000594f7421 */ /* 0x000fe20000010100 */
[----:B------:R-:W-:Y:S01]  /*38f0*/  FADD.FTZ R78, -R90, 1 ;  /* 0x3f8000005a4e7421 */ /* 0x000fe20000010100 */
[----:B------:R-:W5:Y:S01]  /*3900*/  LDS.128 R40, [R108+0x10] ;  /* 0x000010006c287984 */ /* 0x000f620000000c00 */
[----:B0-----:R-:W-:Y:S01]  /*3910*/  FADD.FTZ R72, -R84, 1 ;  /* 0x3f80000054487421 */ /* 0x001fe20000010100 */
[C---:B------:R-:W-:Y:S01]  /*3920*/  FFMA.FTZ R73, R36.reuse, R5, 1 ;  /* 0x3f80000024497423 */ /* 0x040fe20000010005 */
[----:B------:R-:W-:Y:S01]  /*3930*/  FMUL.FTZ R5, R36, R3 ;  /* 0x0000000324057220 */ /* 0x000fe20000410000 */
[----:B------:R-:W-:Y:S01]  /*3940*/  FADD.FTZ R36, -R86, 1 ;  /* 0x3f80000056247421 */ /* 0x000fe20000010100 */
[----:B------:R-:W-:Y:S01]  /*3950*/  FFMA.FTZ R72, R37, R72, 1 ;  /* 0x3f80000025487423 */ /* 0x000fe20000010048 */
[----:B------:R-:W-:Y:S01]  /*3960*/  FADD.FTZ R37, -R87, 1 ;  /* 0x3f80000057257421 */ /* 0x000fe20000010100 */
[----:B------:R-:W-:Y:S01]  /*3970*/  FADD.FTZ R75, -R85, 1 ;  /* 0x3f800000554b7421 */ /* 0x000fe20000010100 */
[----:B------:R-:W-:Y:S01]  /*3980*/  FFMA.FTZ R74, R39, R36, 1 ;  /* 0x3f800000274a7423 */ /* 0x000fe20000010024 */
[----:B------:R-:W-:Y:S01]  /*3990*/  FFMA.FTZ R76, R69, R76, 1 ;  /* 0x3f800000454c7423 */ /* 0x000fe2000001004c */
[----:B------:R-:W-:Y:S01]  /*39a0*/  FFMA.FTZ R77, R68, R37, 1 ;  /* 0x3f800000444d7423 */ /* 0x000fe20000010025 */
[----:B------:R-:W-:Y:S01]  /*39b0*/  FFMA.FTZ R75, R38, R75, 1 ;  /* 0x3f800000264b7423 */ /* 0x000fe2000001004b */
[----:B------:R-:W-:Y:S01]  /*39c0*/  FFMA.FTZ R79, R70, R79, 1 ;  /* 0x3f800000464f7423 */ /* 0x000fe2000001004f */
[----:B------:R-:W0:Y:S01]  /*39d0*/  LDS.128 R36, [R108+0x20] ;  /* 0x000020006c247984 */ /* 0x000e220000000c00 */
[----:B------:R-:W-:Y:S01]  /*39e0*/  FFMA.FTZ R78, R71, R78, 1 ;  /* 0x3f800000474e7423 */ /* 0x000fe2000001004e */
[----:B--2---:R-:W-:Y:S01]  /*39f0*/  FMUL.FTZ R68, R52, R44 ;  /* 0x0000002c34447220 */ /* 0x004fe20000410000 */
[----:B------:R-:W-:Y:S01]  /*3a00*/  FMUL.FTZ R70, R54, R46 ;  /* 0x0000002e36467220 */ /* 0x000fe20000410000 */
[----:B------:R-:W-:-:S02]  /*3a10*/  FMUL.FTZ R69, R55, R47 ;  /* 0x0000002f37457220 */ /* 0x000fc40000410000 */
[----:B------:R-:W-:Y:S01]  /*3a20*/  FMUL.FTZ R68, R3, R68 ;  /* 0x0000004403447220 */ /* 0x000fe20000410000 */
[----:B------:R-:W-:Y:S01]  /*3a30*/  FMUL.FTZ R3, R53, R45 ;  /* 0x0000002d35037220 */ /* 0x000fe20000410000 */
        /* <DEDUP_REMOVED lines=12> */
[----:B------:R-:W-:Y:S01]  /*3b00*/  FMUL.FTZ R69, R3, R72 ;  /* 0x0000004803457220 */ /* 0x000fe20000410000 */
[----:B------:R-:W-:Y:S01]  /*3b10*/  FADD.FTZ R3, -R91, 1 ;  /* 0x3f8000005b037421 */ /* 0x000fe20000010100 */
[----:B------:R-:W-:Y:S01]  /*3b20*/  FMUL.FTZ R71, R71, R74 ;  /* 0x0000004a47477220 */ /* 0x000fe20000410000 */
[----:B------:R-:W-:Y:S01]  /*3b30*/  FADD.FTZ R74, R143, 1 ;  /* 0x3f8000008f4a7421 */ /* 0x000fe20000010000 */
[----:B------:R-:W-:Y:S01]  /*3b40*/  FMUL.FTZ R68, R68, R73 ;  /* 0x0000004944447220 */ /* 0x000fe20000410000 */
[C---:B------:R-:W-:Y:S01]  /*3b50*/  FFMA.FTZ R3, R60.reuse, R3, 1 ;  /* 0x3f8000003c037423 */ /* 0x040fe20000010003 */
[----:B------:R-:W-:Y:S01]  /*3b60*/  FMUL.FTZ R143, R60, R91 ;  /* 0x0000005b3c8f7220 */ /* 0x000fe20000410000 */
[----:B0-----:R-:W-:Y:S01]  /*3b70*/  FMUL.FTZ R72, R56, R36 ;  /* 0x0000002438487220 */ /* 0x001fe20000410000 */
[C---:B-1----:R-:W-:Y:S01]  /*3b80*/  FADD.FTZ R60, -R146.reuse, 1 ;  /* 0x3f800000923c7421 */ /* 0x042fe20000010100 */
[----:B------:R-:W-:Y:S01]  /*3b90*/  FMUL.FTZ R73, R57, R37 ;  /* 0x0000002539497220 */ /* 0x000fe20000410000 */
[----:B------:R0:W1:Y:S01]  /*3ba0*/  MUFU.RCP R150, R74 ;  /* 0x0000004a00967308 */ /* 0x0000620000001000 */
[----:B------:R-:W-:Y:S01]  /*3bb0*/  FMUL.FTZ R72, R91, R72 ;  /* 0x000000485b487220 */ /* 0x000fe20000410000 */
[----:B------:R-:W-:Y:S01]  /*3bc0*/  FFMA.FTZ R60, R61, R60, 1 ;  /* 0x3f8000003d3c7423 */ /* 0x000fe2000001003c */
[----:B------:R-:W-:Y:S01]  /*3bd0*/  FMUL.FTZ R73, R146, R73 ;  /* 0x0000004992497220 */ /* 0x000fe20000410000 */
[----:B------:R-:W-:Y:S01]  /*3be0*/  FMUL.FTZ R70, R70, R75 ;  /* 0x0000004b46467220 */ /* 0x000fe20000410000 */
[----:B------:R-:W-:Y:S01]  /*3bf0*/  BAR.SYNC.DEFER_BLOCKING 0x0 ;  /* 0x0000000000007b1d */ /* 0x000fe20000010000 */
[----:B------:R-:W-:Y:S01]  /*3c00*/  FMUL.FTZ R88, R72, R3 ;  /* 0x0000000348587220 */ /* 0x000fe20000410000 */
[----:B------:R-:W-:Y:S01]  /*3c10*/  FMUL.FTZ R89, R73, R60 ;  /* 0x0000003c49597220 */ /* 0x000fe20000410000 */
[----:B---3--:R-:W-:Y:S01]  /*3c20*/  FADD.FTZ R3, -R147, 1 ;  /* 0x3f80000093037421 */ /* 0x008fe20000010100 */
[----:B------:R-:W-:Y:S01]  /*3c30*/  FMUL.FTZ R60, R58, R38 ;  /* 0x000000263a3c7220 */ /* 0x000fe20000410000 */
[----:B------:R-:W-:-:S03]  /*3c40*/  FMUL.FTZ R84, R84, R77 ;  /* 0x0000004d54547220 */ /* 0x000fc60000410000 */
[----:B0-----:R-:W0:Y:S01]  /*3c50*/  LDC.64 R74, c[0x0][0x398] ;  /* 0x0000e600ff4a7b82 */ /* 0x001e220000000a00 */
[----:B------:R-:W-:Y:S01]  /*3c60*/  FFMA.FTZ R3, R62, R3, 1 ;  /* 0x3f8000003e037423 */ /* 0x000fe20000010003 */
[----:B------:R-:W-:Y:S01]  /*3c70*/  FMUL.FTZ R60, R147, R60 ;  /* 0x0000003c933c7220 */ /* 0x000fe20000410000 */
[----:B------:R-:W-:Y:S01]  /*3c80*/  FMUL.FTZ R85, R85, R76 ;  /* 0x0000004c55557220 */ /* 0x000fe20000410000 */
[----:B------:R-:W-:Y:S01]  /*3c90*/  FMUL.FTZ R86, R86, R79 ;  /* 0x0000004f56567220 */ /* 0x000fe20000410000 */
[----:B------:R-:W-:Y:S01]  /*3ca0*/  FMUL.FTZ R87, R87, R78 ;  /* 0x0000004e57577220 */ /* 0x000fe20000410000 */
[----:B------:R-:W-:Y:S01]  /*3cb0*/  FMUL.FTZ R90, R60, R3 ;  /* 0x000000033c5a7220 */ /* 0x000fe20000410000 */
[----:B----4-:R-:W-:Y:S01]  /*3cc0*/  FADD.FTZ R3, -R151, 1 ;  /* 0x3f80000097037421 */ /* 0x010fe20000010100 */
[----:B-1----:R-:W-:Y:S01]  /*3cd0*/  FADD.FTZ R60, -R150, 1 ;  /* 0x3f800000963c7421 */ /* 0x002fe20000010100 */
[----:B------:R-:W-:-:S03]  /*3ce0*/  FMUL.FTZ R147, R62, R147 ;  /* 0x000000933e937220 */ /* 0x000fc60000410000 */
[----:B------:R-:W-:Y:S01]  /*3cf0*/  FFMA.FTZ R60, R65, R60, 1 ;  /* 0x3f800000413c7423 */ /* 0x000fe2000001003c */
[----:B------:R1:W-:Y:S04]  /*3d00*/  STS.128 [R108], R68 ;  /* 0x000000446c007388 */ /* 0x0003e80000000c00 */
[----:B------:R3:W-:Y:S01]  /*3d10*/  STS.128 [R108+0x10], R84 ;  /* 0x000010546c007388 */ /* 0x0007e20000000c00 */
[C---:B0-----:R-:W-:Y:S02]  /*3d20*/  IMAD R72, R74.reuse, UR14, RZ ;  /* 0x0000000e4a487c24 */ /* 0x041fe4000f8e02ff */
[----:B------:R-:W-:-:S04]  /*3d30*/  IMAD.WIDE.U32 R144, R74, UR15, R30 ;  /* 0x0000000f4a907c25 */ /* 0x000fc8000f8e001e */
[----:B-1----:R-:W-:Y:S01]  /*3d40*/  FADD.FTZ R68, -R148, 1 ;  /* 0x3f80000094447421 */ /* 0x002fe20000010100 */
[----:B------:R-:W-:Y:S01]  /*3d50*/  FMUL.FTZ R69, R59, R39 ;  /* 0x000000273b457220 */ /* 0x000fe20000410000 */
[----:B------:R-:W-:Y:S01]  /*3d60*/  FADD.FTZ R71, -R149, 1 ;  /* 0x3f80000095477421 */ /* 0x000fe20000010100 */
[----:B--2---:R-:W-:Y:S01]  /*3d70*/  FMUL.FTZ R70, R48, R32 ;  /* 0x0000002030467220 */ /* 0x004fe20000410000 */
        /* <DEDUP_REMOVED lines=20> */
[----:B------:R-:W-:Y:S01]  /*3ec0*/  IMAD R3, R75, UR15, R72 ;  /* 0x0000000f4b037c24 */ /* 0x000fe2000f8e0248 */
[----:B------:R-:W1:Y:S01]  /*3ed0*/  LDC R85, c[0x0][0x21c] ;  /* 0x00008700ff557b82 */ /* 0x000e620000000800 */
[----:B------:R-:W-:-:S02]  /*3ee0*/  IMAD R60, R130, UR6, RZ ;  /* 0x00000006823c7c24 */ /* 0x000fc4000f8e02ff */
[----:B------:R-:W-:Y:S01]  /*3ef0*/  FMUL.FTZ R150, R65, R150 ;  /* 0x0000009641967220 */ /* 0x000fe20000410000 */
[----:B------:R2:W-:Y:S01]  /*3f00*/  STS.128 [R108+0x30], R92 ;  /* 0x0000305c6c007388 */ /* 0x0005e20000000c00 */
[----:B------:R-:W-:-:S03]  /*3f10*/  NOP ;  /* 0x0000000000007918 */ /* 0x000fc60000000000 */
[----:B------:R-:W3:Y:S01]  /*3f20*/  LDS.128 R68, [R110] ;  /* 0x000000006e447984 */ /* 0x000ee20000000c00 */
[----:B------:R-:W-:Y:S01]  /*3f30*/  IADD3 R145, R145, R3, RZ ;  /* 0x0000000391917210 */ /* 0x000fe20007ffe0ff */
[----:B------:R-:W-:Y:S02]  /*3f40*/  IMAD R3, R129, UR7, R60 ;  /* 0x0000000781037c24 */ /* 0x000fe4000f8e023c */
[----:B0-----:R-:W-:Y:S01]  /*3f50*/  FMUL.FTZ R89, R56, R143 ;  /* 0x0000008f38597220 */ /* 0x001fe20000410000 */
[----:B------:R-:W0:Y:S01]  /*3f60*/  LDS.128 R72, [R110+0x200] ;  /* 0x000200006e487984 */ /* 0x000e220000000c00 */
[----:B------:R-:W-:Y:S01]  /*3f70*/  FMUL.FTZ R88, R57, R84 ;  /* 0x0000005439587220 */ /* 0x000fe20000410000 */
[----:B------:R-:W-:Y:S01]  /*3f80*/  IMAD.WIDE.U32 R60, R129, UR6, R144 ;  /* 0x00000006813c7c25 */ /* 0x000fe2000f8e0090 */
[----:B------:R-:W-:Y:S01]  /*3f90*/  ULDC.64 UR6, c[0x0][0x320] ;  /* 0x0000c80000067ab9 */ /* 0x000fe20000000a00 */
[----:B------:R-:W4:Y:S01]  /*3fa0*/  LDS.128 R76, [R110+0x400] ;  /* 0x000400006e4c7984 */ /* 0x000f220000000c00 */
[----:B------:R-:W-:Y:S01]  /*3fb0*/  ISETP.NE.U32.AND P0, PT, RZ, UR6, PT ;  /* 0x00000006ff007c0c */ /* 0x000fe2000bf05070 */
[----:B--2---:R-:W-:Y:S01]  /*3fc0*/  FMUL.FTZ R92, R53, R136 ;  /* 0x00000088355c7220 */ /* 0x004fe20000410000 */
[----:B------:R-:W-:Y:S01]  /*3fd0*/  LEA R56, P1, R60, R154, 0x2 ;  /* 0x0000009a3c387211 */ /* 0x000fe200078210ff */
[----:B------:R-:W2:Y:S01]  /*3fe0*/  LDS.128 R80, [R110+0x600] ;  /* 0x000600006e507984 */ /* 0x000ea20000000c00 */
        /* <DEDUP_REMOVED lines=19> */
[----:B------:R-:W-:-:S03]  /*4120*/  FMUL.FTZ R144, R51, R152 ;  /* 0x0000009833907220 */ /* 0x000fc60000410000 */
[----:B------:R-:W-:Y:S01]  /*4130*/  FFMA.FTZ R67, R23, R146, R48 ;  /* 0x0000009217437223 */ /* 0x000fe20000010030 */
[----:B---3--:R3:W-:Y:S04]  /*4140*/  STG.E.128 desc[UR12][R56.64], R68 ;  /* 0x0000004438007986 */ /* 0x0087e8000c101d0c */
[----:B0-----:R3:W-:Y:S04]  /*4150*/  STG.E.128 desc[UR12][R56.64+0x200], R72 ;  /* 0x0002004838007986 */ /* 0x0017e8000c101d0c */
[----:B----4-:R3:W-:Y:S04]  /*4160*/  STG.E.128 desc[UR12][R56.64+0x400], R76 ;  /* 0x0004004c38007986 */ /* 0x0107e8000c101d0c */
[----:B--2---:R3:W-:Y:S01]  /*4170*/  STG.E.128 desc[UR12][R56.64+0x600], R80 ;  /* 0x0006005038007986 */ /* 0x0047e2000c101d0c */
        /* <DEDUP_REMOVED lines=20> */
[----:B------:R-:W-:Y:S04]  /*42c0*/  STS.128 [R108], R44 ;  /* 0x0000002c6c007388 */ /* 0x000fe80000000c00 */
[----:B------:R-:W-:Y:S01]  /*42d0*/  STS.128 [R108+0x10], R40 ;  /* 0x000010286c007388 */ /* 0x000fe20000000c00 */
[----:B0-----:R-:W-:-:S03]  /*42e0*/  IMAD R66, R68, UR14, RZ ;  /* 0x0000000e44427c24 */ /* 0x001fc6000f8e02ff */
[----:B------:R-:W-:Y:S01]  /*42f0*/  STS.128 [R108+0x20], R36 ;  /* 0x000020246c007388 */ /* 0x000fe20000000c00 */
[----:B------:R-:W-:-:S03]  /*4300*/  IMAD.WIDE.U32 R64, R68, UR15, R30 ;  /* 0x0000000f44407c25 */ /* 0x000fc6000f8e001e */
[----:B------:R0:W-:Y:S01]  /*4310*/  STS.128 [R108+0x30], R32 ;  /* 0x000030206c007388 */ /* 0x0001e20000000c00 */
[----:B------:R-:W-:-:S03]  /*4320*/  NOP ;  /* 0x0000000000007918 */ /* 0x000fc60000000000 */
[----:B------:R-:W1:Y:S01]  /*4330*/  LDS.128 R48, [R110] ;  /* 0x000000006e307984 */ /* 0x000e620000000c00 */
[----:B------:R-:W-:-:S03]  /*4340*/  IMAD R5, R69, UR15, R66 ;  /* 0x0000000f45057c24 */ /* 0x000fc6000f8e0242 */
[----:B------:R-:W2:Y:S02]  /*4350*/  LDS.128 R52, [R110+0x200] ;  /* 0x000200006e347984 */ /* 0x000ea40000000c00 */
        /* <DEDUP_REMOVED lines=10> */
[----:B-1----:R1:W-:Y:S04]  /*4400*/  STG.E.128 desc[UR12][R32.64], R48 ;  /* 0x0000003020007986 */ /* 0x0023e8000c101d0c */
[----:B--2---:R1:W-:Y:S04]  /*4410*/  STG.E.128 desc[UR12][R32.64+0x200], R52 ;  /* 0x0002003420007986 */ /* 0x0043e8000c101d0c */
[----:B---3--:R1:W-:Y:S04]  /*4420*/  STG.E.128 desc[UR12][R32.64+0x400], R56 ;  /* 0x0004003820007986 */ /* 0x0083e8000c101d0c */
[----:B0-----:R1:W-:Y:S02]  /*4430*/  STG.E.128 desc[UR12][R32.64+0x600], R60 ;  /* 0x0006003c20007986 */ /* 0x0013e4000c101d0c */
.L_x_8152:
        /* <DEDUP_REMOVED lines=21> */
[----:B------:R-:W-:Y:S01]  /*4590*/  CS2R R44, SRZ ;  /* 0x00000000002c7805 */ /* 0x000fe2000001ff00 */
[-C--:B------:R-:W-:Y:S01]  /*45a0*/  FMUL.FTZ R55, R132, R128.reuse ;  /* 0x0000008084377220 */ /* 0x080fe20000410000 */
[-C--:B---3--:R-:W-:Y:S01]  /*45b0*/  FMUL.FTZ R56, R89, R128.reuse ;  /* 0x0000008059387220 */ /* 0x088fe20000410000 */
        /* <DEDUP_REMOVED lines=10> */
[----:B------:R-:W-:Y:S01]  /*4660*/  FFMA.FTZ R5, R9, R94, R58 ;  /* 0x0000005e09057223 */ /* 0x000fe2000001003a */
[----:B------:R-:W-:-:S03]  /*4670*/  FMUL.FTZ R58, R91, R128 ;  /* 0x000000805b3a7220 */ /* 0x000fc60000410000 */
        /* <DEDUP_REMOVED lines=22> */
[----:B------:R-:W-:-:S05]  /*47e0*/  ULDC.64 UR24, c[0x0][0x370] ;  /* 0x0000dc0000187ab9 */ /* 0x000fca0000000a00 */
[----:B------:R-:W3:Y:S08]  /*47f0*/  LDC.64 R140, c[0x0][0x368] ;  /* 0x0000da00ff8c7b82 */ /* 0x000ef00000000a00 */
[----:B------:R-:W4:Y:S02]  /*4800*/  LDC.64 R142, c[0x0][0x380] ;  /* 0x0000e000ff8e7b82 */ /* 0x000f240000000a00 */
.L_x_8190:
[----:B------:R-:W-:Y:S01]  /*4810*/  IMAD R66, R130, UR10, RZ ;  /* 0x0000000a82427c24 */ /* 0x000fe2000f8e02ff */
[----:B------:R-:W-:Y:S01]  /*4820*/  SHF.R.S32.HI R153, RZ, 0x1f, R149 ;  /* 0x0000001fff997819 */ /* 0x000fe20000011495 */
[----:B01----:R-:W-:-:S04]  /*4830*/  IMAD.WIDE.U32 R64, R129, UR10, RZ ;  /* 0x0000000a81407c25 */ /* 0x003fc8000f8e00ff */
        /* <DEDUP_REMOVED lines=20> */
[----:B------:R-:W-:Y:S01]  /*4980*/  IMAD R78, R130, UR18, RZ ;  /* 0x00000012824e7c24 */ /* 0x000fe2000f8e02ff */
[----:B------:R-:W-:Y:S01]  /*4990*/  LOP3.LUT P0, RZ, R123, 0x1f, RZ, 0xc0, !PT ;  /* 0x0000001f7bff7812 */ /* 0x000fe2000780c0ff */
[C---:B------:R-:W-:Y:S01]  /*49a0*/  IMAD.WIDE.U32 R76, R129.reuse, UR18, RZ ;  /* 0x00000012814c7c25 */ /* 0x040fe2000f8e00ff */
[----:B------:R-:W1:Y:S03]  /*49b0*/  S2R R79, SR_CgaCtaId ;  /* 0x00000000004f7919 */ /* 0x000e660000008800 */
[----:B------:R-:W-:Y:S01]  /*49c0*/  IMAD R5, R129, UR19, R78 ;  /* 0x0000001381057c24 */ /* 0x000fe2000f8e024e */
[----:B------:R-:W-:Y:S01]  /*49d0*/  ISETP.LT.OR P1, PT, R2, 0x2, P0 ;  /* 0x000000020200780c */ /* 0x000fe20000721670 */
[----:B--2---:R-:W-:-:S03]  /*49e0*/  IMAD R74, R153, UR20, RZ ;  /* 0x00000014994a7c24 */ /* 0x004fc6000f8e02ff */
[----:B------:R-:W-:Y:S01]  /*49f0*/  IADD3 R77, R77, R5, RZ ;  /* 0x000000054d4d7210 */ /* 0x000fe20007ffe0ff */
[C---:B------:R-:W-:Y:S02]  /*4a00*/  IMAD R5, R149.reuse, UR21, R74 ;  /* 0x0000001595057c24 */ /* 0x040fe4000f8e024a */
[----:B0-----:R-:W-:-:S06]  /*4a10*/  IMAD.WIDE.U32 R72, R149, UR20, R76 ;  /* 0x0000001495487c25 */ /* 0x001fcc000f8e004c */
[----:B------:R-:W0:Y:S01]  /*4a20*/  @!P1 LDC R155, c[0x0][0x21c] ;  /* 0x00008700ff9b9b82 */ /* 0x000e220000000800 */
[----:B------:R-:W-:Y:S02]  /*4a30*/  IADD3 R5, R73, R5, RZ ;  /* 0x0000000549057210 */ /* 0x000fe40007ffe0ff */
[----:B-1----:R-:W-:-:S04]  /*4a40*/  LEA R74, P2, R72, R136, 0x2 ;  /* 0x00000088484a7211 */ /* 0x002fc800078410ff */
[----:B------:R-:W-:Y:S02]  /*4a50*/  LEA.HI.X R75, R72, R137, R5, 0x2, P2 ;  /* 0x00000089484b7211 */ /* 0x000fe400010f1405 */
[C---:B------:R-:W-:Y:S02]  /*4a60*/  ISETP.NE.AND P2, PT, R123.reuse, RZ, PT ;  /* 0x000000ff7b00720c */ /* 0x040fe40003f45270 */
[----:B------:R-:W-:Y:S01]  /*4a70*/  MOV R148, 0x400 ;  /* 0x0000040000947802 */ /* 0x000fe20000000f00 */
[----:B------:R1:W5:Y:S01]  /*4a80*/  LDG.E R5, desc[UR12][R74.64] ;  /* 0x0000000c4a057981 */ /* 0x000362000c1e1900 */
[----:B------:R-:W-:Y:S02]  /*4a90*/  IADD3 R73, R123, 0x200, RZ ;  /* 0x000002007b497810 */ /* 0x000fe40007ffe0ff */
[----:B------:R-:W-:Y:S02]  /*4aa0*/  LEA R148, R79, R148, 0x18 ;  /* 0x000000944f947211 */ /* 0x000fe400078ec0ff */
[----:B------:R-:W-:-:S05]  /*4ab0*/  @!P1 IADD3 R72, R2, -0x2, RZ ;  /* 0xfffffffe02489810 */ /* 0x000fca0007ffe0ff */
[----:B------:R-:W-:-:S04]  /*4ac0*/  @!P2 LEA R73, R150, R149, 0x8 ;  /* 0x000000959649a211 */ /* 0x000fc800078e40ff */
[----:B------:R-:W-:Y:S01]  /*4ad0*/  LEA R156, R73, R148, 0x2 ;  /* 0x00000094499c7211 */ /* 0x000fe200078e10ff */
        /* <DEDUP_REMOVED lines=23> */
[----:B------:R-:W3:Y:S04]  /*4c50*/  LDS.128 R64, [R108] ;  /* 0x000000006c407984 */ /* 0x000ee80000000c00 */
[----:B------:R-:W4:Y:S04]  /*4c60*/  LDS.128 R68, [R108+0x10] ;  /* 0x000010006c447984 */ /* 0x000f280000000c00 */
[----:B-1----:R-:W1:Y:S01]  /*4c70*/  LDS.128 R72, [R108+0x20] ;  /* 0x000020006c487984 */ /* 0x002e620000000c00 */
[----:B--2---:R-:W-:-:S03]  /*4c80*/  FMUL.FTZ R84, R167, R102 ;  /* 0x00000066a7547220 */ /* 0x004fc60000410000 */
[----:B------:R-:W2:Y:S04]  /*4c90*/  LDS.128 R76, [R108+0x30] ;  /* 0x000030006c4c7984 */ /* 0x000ea80000000c00 */
[----:B0-----:R0:W-:Y:S01]  /*4ca0*/  STS [R156+0x12c8], R157 ;  /* 0x0012c89d9c007388 */ /* 0x0011e20000000800 */
[----:B------:R-:W-:Y:S01]  /*4cb0*/  BAR.SYNC.DEFER_BLOCKING 0x0 ;  /* 0x0000000000007b1d */ /* 0x000fe20000010000 */
[C---:B------:R-:W-:Y:S01]  /*4cc0*/  FMUL.FTZ R86, R167.reuse, R105 ;  /* 0x00000069a7567220 */ /* 0x040fe20000410000 */
[----:B------:R-:W-:-:S04]  /*4cd0*/  FMUL.FTZ R152, R167, R100 ;  /* 0x00000064a7987220 */ /* 0x000fc80000410000 */
[----:B------:R-:W0:Y:S01]  /*4ce0*/  MUFU.EX2 R84, R84 ;  /* 0x0000005400547308 */ /* 0x000e220000000800 */
[C---:B------:R-:W-:Y:S01]  /*4cf0*/  FMUL.FTZ R158, R167.reuse, R113 ;  /* 0x00000071a79e7220 */ /* 0x040fe20000410000 */
[----:B------:R-:W-:-:S06]  /*4d00*/  FMUL.FTZ R160, R167, R106 ;  /* 0x0000006aa7a07220 */ /* 0x000fcc0000410000 */
[----:B------:R-:W3:Y:S01]  /*4d10*/  MUFU.EX2 R86, R86 ;  /* 0x0000005600567308 */ /* 0x000ee20000000800 */
[----:B------:R-:W-:Y:S01]  /*4d20*/  FMUL.FTZ R80, R20, R107 ;  /* 0x0000006b14507220 */ /* 0x000fe20000410000 */
[----:B------:R-:W-:-:S06]  /*4d30*/  FMUL.FTZ R162, R167, R111 ;  /* 0x0000006fa7a27220 */ /* 0x000fcc0000410000 */
[----:B------:R-:W4:Y:S01]  /*4d40*/  MUFU.EX2 R152, R152 ;  /* 0x0000009800987308 */ /* 0x000f220000000800 */
[----:B0-----:R-:W-:Y:S01]  /*4d50*/  FMUL.FTZ R83, R157, R84 ;  /* 0x000000549d537220 */ /* 0x001fe20000410000 */
[----:B------:R0:W5:Y:S01]  /*4d60*/  @!P1 LDG.E R159, desc[UR12][R154.64+0x4] ;  /* 0x0000040c9a9f9981 */ /* 0x000162000c1e1900 */
[----:B------:R-:W-:-:S05]  /*4d70*/  FFMA.FTZ R81, R84, R80, R181 ;  /* 0x0000005054517223 */ /* 0x000fca00000100b5 */
[----:B------:R-:W1:Y:S01]  /*4d80*/  MUFU.EX2 R158, R158 ;  /* 0x0000009e009e7308 */ /* 0x000e620000000800 */
[----:B------:R-:W-:Y:S01]  /*4d90*/  FMUL.FTZ R173, R167, R104 ;  /* 0x00000068a7ad7220 */ /* 0x000fe20000410000 */
[----:B------:R-:W-:Y:S01]  /*4da0*/  ISETP.NE.AND P1, PT, R123, 0x1f, PT ;  /* 0x0000001f7b00780c */ /* 0x000fe20003f25270 */
[----:B---3--:R-:W-:-:S05]  /*4db0*/  FMUL.FTZ R83, R86, R83 ;  /* 0x0000005356537220 */ /* 0x008fca0000410000 */
[----:B------:R-:W3:Y:S01]  /*4dc0*/  MUFU.EX2 R160, R160 ;  /* 0x000000a000a07308 */ /* 0x000ee20000000800 */
[----:B------:R-:W-:Y:S01]  /*4dd0*/  FFMA.FTZ R81, R86, R81, R161 ;  /* 0x0000005156517223 */ /* 0x000fe200000100a1 */
[----:B------:R-:W-:Y:S01]  /*4de0*/  FMUL.FTZ R166, R167, R109 ;  /* 0x0000006da7a67220 */ /* 0x000fe20000410000 */
[----:B----4-:R-:W-:-:S05]  /*4df0*/  FMUL.FTZ R83, R152, R83 ;  /* 0x0000005398537220 */ /* 0x010fca0000410000 */
[----:B------:R-:W4:Y:S01]  /*4e00*/  MUFU.EX2 R162, R162 ;  /* 0x000000a200a27308 */ /* 0x000f220000000800 */
[----:B------:R-:W-:Y:S01]  /*4e10*/  FFMA.FTZ R81, R152, R81, R179 ;  /* 0x0000005198517223 */ /* 0x000fe200000100b3 */
[----:B------:R-:W-:Y:S01]  /*4e20*/  FMUL.FTZ R177, R167, R98 ;  /* 0x00000062a7b17220 */ /* 0x000fe20000410000 */
[----:B-1----:R-:W-:-:S05]  /*4e30*/  FMUL.FTZ R83, R158, R83 ;  /* 0x000000539e537220 */ /* 0x002fca0000410000 */
[----:B------:R-:W1:Y:S01]  /*4e40*/  MUFU.EX2 R173, R173 ;  /* 0x000000ad00ad7308 */ /* 0x000e620000000800 */
[----:B------:R-:W-:Y:S01]  /*4e50*/  FFMA.FTZ R81, R158, R81, R163 ;  /* 0x000000519e517223 */ /* 0x000fe200000100a3 */
[----:B------:R-:W-:Y:S01]  /*4e60*/  FMUL.FTZ R168, R167, R103 ;  /* 0x00000067a7a87220 */ /* 0x000fe20000410000 */
[----:B------:R-:W-:-:S05]  /*4e70*/  @P1 LEA R182, R123, R148, 0x2 ;  /* 0x000000947bb61211 */ /* 0x000fca00078e10ff */
[----:B------:R-:W0:Y:S01]  /*4e80*/  MUFU.EX2 R166, R166 ;  /* 0x000000a600a67308 */ /* 0x000e220000000800 */
[C---:B---3--:R-:W-:Y:S01]  /*4e90*/  FMUL.FTZ R83, R160.reuse, R83 ;  /* 0x00000053a0537220 */ /* 0x048fe20000410000 */
[----:B------:R-:W-:Y:S01]  /*4ea0*/  FFMA.FTZ R81, R160, R81, R175 ;  /* 0x00000051a0517223 */ /* 0x000fe200000100af */
[C---:B------:R-:W-:Y:S01]  /*4eb0*/  FMUL.FTZ R183, R167.reuse, R96 ;  /* 0x00000060a7b77220 */ /* 0x040fe20000410000 */
[----:B------:R-:W3:Y:S04]  /*4ec0*/  @P1 LDS R182, [R182+0x1acc] ;  /* 0x001acc00b6b61984 */ /* 0x000ee80000000800 */
        /* <DEDUP_REMOVED lines=10> */
[C---:B0-----:R-:W-:Y:S01]  /*4f70*/  FMUL.FTZ R82, R166.reuse, R83 ;  /* 0x00000053a6527220 */ /* 0x041fe20000410000 */
[----:B------:R-:W-:Y:S01]  /*4f80*/  FFMA.FTZ R81, R166, R81, R193 ;  /* 0x00000051a6517223 */ /* 0x000fe200000100c1 */
[----:B------:R-:W-:-:S04]  /*4f90*/  FMUL.FTZ R187, R167, R99 ;  /* 0x00000063a7bb7220 */ /* 0x000fc80000410000 */
[----:B------:R-:W0:Y:S01]  /*4fa0*/  MUFU.EX2 R170, R170 ;  /* 0x000000aa00aa7308 */ /* 0x000e220000000800 */
[C---:B--2---:R-:W-:Y:S01]  /*4fb0*/  FMUL.FTZ R83, R177.reuse, R82 ;  /* 0x00000052b1537220 */ /* 0x044fe20000410000 */
[----:B------:R-:W-:Y:S01]  /*4fc0*/  FFMA.FTZ R81, R177, R81, R156 ;  /* 0x00000051b1517223 */ /* 0x000fe2000001009c */
[----:B------:R-:W-:-:S05]  /*4fd0*/  FMUL.FTZ R185, R167, R0 ;  /* 0x00000000a7b97220 */ /* 0x000fca0000410000 */
[----:B------:R-:W2:Y:S01]  /*4fe0*/  MUFU.EX2 R172, R172 ;  /* 0x000000ac00ac7308 */ /* 0x000ea20000000800 */
[----:B------:R-:W-:Y:S01]  /*4ff0*/  FMUL.FTZ R154, R15, R96 ;  /* 0x000000600f9a7220 */ /* 0x000fe20000410000 */
[C---:B----4-:R-:W-:Y:S01]  /*5000*/  FMUL.FTZ R82, R168.reuse, R83 ;  /* 0x00000053a8527220 */ /* 0x050fe20000410000 */
[----:B------:R-:W-:-:S05]  /*5010*/  FFMA.FTZ R81, R168, R81, R189 ;  /* 0x00000051a8517223 */ /* 0x000fca00000100bd */
[----:B------:R-:W4:Y:S01]  /*5020*/  MUFU.EX2 R187, R187 ;  /* 0x000000bb00bb7308 */ /* 0x000f220000000800 */
[C---:B-1----:R-:W-:Y:S01]  /*5030*/  FMUL.FTZ R85, R183.reuse, R82 ;  /* 0x00000052b7557220 */ /* 0x042fe20000410000 */
[----:B------:R-:W-:Y:S01]  /*5040*/  FFMA.FTZ R81, R183, R81, R154 ;  /* 0x00000051b7517223 */ /* 0x000fe2000001009a */
[----:B------:R-:W-:-:S05]  /*5050*/  FMUL.FTZ R83, R9, R4 ;  /* 0x0000000409537220 */ /* 0x000fca0000410000 */
[----:B------:R-:W1:Y:S01]  /*5060*/  MUFU.EX2 R185, R185 ;  /* 0x000000b900b97308 */ /* 0x000e620000000800 */
[C---:B0-----:R-:W-:Y:S01]  /*5070*/  FMUL.FTZ R85, R170.reuse, R85 ;  /* 0x00000055aa557220 */ /* 0x041fe20000410000 */
[----:B------:R-:W-:-:S03]  /*5080*/  FFMA.FTZ R81, R170, R81, R191 ;  /* 0x00000051aa517223 */ /* 0x000fc600000100bf */
[C---:B--2---:R-:W-:Y:S01]  /*5090*/  FMUL.FTZ R176, R172.reuse, R85 ;  /* 0x00000055acb07220 */ /* 0x044fe20000410000 */
[----:B------:R-:W-:Y:S01]  /*50a0*/  FFMA.FTZ R81, R172, R81, R83 ;  /* 0x00000051ac517223 */ /* 0x000fe20000010053 */
[----:B------:R-:W-:Y:S02]  /*50b0*/  FMUL.FTZ R82, R11, R0 ;  /* 0x000000000b527220 */ /* 0x000fe40000410000 */
[C---:B----4-:R-:W-:Y:S01]  /*50c0*/  FMUL.FTZ R176, R187.reuse, R176 ;  /* 0x000000b0bbb07220 */ /* 0x050fe20000410000 */
[----:B------:R-:W-:-:S03]  /*50d0*/  FFMA.FTZ R188, R187, R81, R174 ;  /* 0x00000051bbbc7223 */ /* 0x000fc600000100ae */
[C---:B-1----:R-:W-:Y:S01]  /*50e0*/  FMUL.FTZ R81, R185.reuse, R176 ;  /* 0x000000b0b9517220 */ /* 0x042fe20000410000 */
[----:B------:R-:W-:Y:S01]  /*50f0*/  FFMA.FTZ R188, R185, R188, R82 ;  /* 0x000000bcb9bc7223 */ /* 0x000fe20000010052 */
[----:B---3--:R-:W-:Y:S06]  /*5100*/  @P1 BRA `(.L_x_8155) ;  /* 0x0000000000281947 */ /* 0x008fec0003800000 */
        /* <DEDUP_REMOVED lines=10> */
.L_x_8155:
[----:B------:R-:W-:Y:S05]  /*51b0*/  BSYNC B0 ;  /* 0x0000000000007941 */ /* 0x000fea0003800000 */
.L_x_8154:
        /* <DEDUP_REMOVED lines=19> */
[----:B------:R-:W-:Y:S01]  /*52f0*/  LOP3.LUT R200, R123, 0x1f, RZ, 0xc0, !PT ;  /* 0x0000001f7bc87812 */ /* 0x000fe200078ec0ff */
[----:B------:R-:W-:Y:S01]  /*5300*/  FMUL.FTZ R171, R131, R194 ;  /* 0x000000c283ab7220 */ /* 0x000fe20000410000 */
[----:B------:R-:W-:Y:S01]  /*5310*/  FMUL.FTZ R167, R146, R167 ;  /* 0x000000a792a77220 */ /* 0x000fe20000410000 */
[----:B------:R-:W-:Y:S01]  /*5320*/  FMUL.FTZ R155, R95, R190 ;  /* 0x000000be5f9b7220 */ /* 0x000fe20000410000 */
[----:B------:R-:W-:Y:S01]  /*5330*/  FMUL.FTZ R190, R5, R64 ;  /* 0x0000004005be7220 */ /* 0x000fe20000410000 */
[C---:B0-----:R-:W-:Y:S01]  /*5340*/  @P3 FFMA.FTZ R188, R81.reuse, R85, R188 ;  /* 0x0000005551bc3223 */ /* 0x041fe200000100bc */
[----:B------:R-:W-:Y:S01]  /*5350*/  ISETP.NE.AND P4, PT, R200, 0x1f, PT ;  /* 0x0000001fc800780c */ /* 0x000fe20003f85270 */
[----:B------:R-:W-:Y:S01]  /*5360*/  BSSY B0, `(.L_x_8156) ;  /* 0x000011f000007945 */ /* 0x000fe20003800000 */
[----:B------:R-:W-:Y:S01]  /*5370*/  ISETP.GE.OR P0, PT, R2, R151, P0 ;  /* 0x000000970200720c */ /* 0x000fe20000706670 */
[----:B--2---:R-:W-:Y:S01]  /*5380*/  @P3 FMUL.FTZ R81, R81, R176 ;  /* 0x000000b051513220 */ /* 0x004fe20000410000 */
[----:B------:R-:W0:Y:S01]  /*5390*/  SHFL.UP PT, R85, R188, 0x2, RZ ;  /* 0x04400000bc557989 */ /* 0x000e2200000e00ff */
[----:B------:R-:W-:-:S02]  /*53a0*/  ISETP.GE.AND P3, PT, R134, 0x2, PT ;  /* 0x000000028600780c */ /* 0x000fc40003f66270 */
[----:B------:R-:W-:Y:S01]  /*53b0*/  ISETP.NE.AND P5, PT, R123, RZ, PT ;  /* 0x000000ff7b00720c */ /* 0x000fe20003fa5270 */
[----:B------:R-:W1:Y:S10]  /*53c0*/  SHFL.UP PT, R176, R81, 0x2, RZ ;  /* 0x0440000051b07989 */ /* 0x000e7400000e00ff */
[----:B0-----:R-:W-:Y:S01]  /*53d0*/  @P3 FFMA.FTZ R188, R81, R85, R188 ;  /* 0x0000005551bc3223 */ /* 0x001fe200000100bc */
[----:B------:R-:W-:Y:S01]  /*53e0*/  FMUL.FTZ R85, R5, R77 ;  /* 0x0000004d05557220 */ /* 0x000fe20000410000 */
[----:B-1----:R-:W-:-:S03]  /*53f0*/  @P3 FMUL.FTZ R81, R81, R176 ;  /* 0x000000b051513220 */ /* 0x002fc60000410000 */
[----:B------:R-:W-:Y:S01]  /*5400*/  FMUL.FTZ R184, R94, R85 ;  /* 0x000000555eb87220 */ /* 0x000fe20000410000 */
[----:B------:R-:W-:Y:S01]  /*5410*/  FMUL.FTZ R176, R5, R76 ;  /* 0x0000004c05b07220 */ /* 0x000fe20000410000 */
[----:B------:R-:W-:Y:S01]  /*5420*/  FFMA.FTZ R85, R185, R203, R186 ;  /* 0x000000cbb9557223 */ /* 0x000fe200000100ba */
[----:B------:R-:W-:Y:S01]  /*5430*/  ISETP.GE.AND P3, PT, R134, 0x4, PT ;  /* 0x000000048600780c */ /* 0x000fe20003f66270 */
[----:B------:R-:W-:Y:S01]  /*5440*/  SHFL.UP PT, R194, R81, 0x4, RZ ;  /* 0x0480000051c27989 */ /* 0x000fe200000e00ff */
[----:B------:R-:W-:Y:S01]  /*5450*/  FMUL.FTZ R201, R93, R176 ;  /* 0x000000b05dc97220 */ /* 0x000fe20000410000 */
[C---:B------:R-:W-:Y:S01]  /*5460*/  FFMA.FTZ R87, R187.reuse, R85, R184 ;  /* 0x00000055bb577223 */ /* 0x040fe200000100b8 */
[----:B------:R-:W-:Y:S01]  /*5470*/  FMUL.FTZ R85, R187, R178 ;  /* 0x000000b2bb557220 */ /* 0x000fe20000410000 */
[----:B------:R-:W-:Y:S02]  /*5480*/  FMUL.FTZ R178, R5, R72 ;  /* 0x0000004805b27220 */ /* 0x000fe40000410000 */
[C---:B------:R-:W-:Y:S01]  /*5490*/  FFMA.FTZ R87, R172.reuse, R87, R201 ;  /* 0x00000057ac577223 */ /* 0x040fe200000100c9 */
[----:B------:R-:W-:Y:S01]  /*54a0*/  FMUL.FTZ R85, R172, R85 ;  /* 0x00000055ac557220 */ /* 0x000fe20000410000 */
[----:B------:R-:W-:-:S02]  /*54b0*/  FMUL.FTZ R178, R89, R178 ;  /* 0x000000b259b27220 */ /* 0x000fc40000410000 */
        /* <DEDUP_REMOVED lines=13> */
[----:B------:R-:W-:Y:S02]  /*5590*/  FMUL.FTZ R169, R97, R192 ;  /* 0x000000c061a97220 */ /* 0x000fe40000410000 */
[C---:B------:R-:W-:Y:S01]  /*55a0*/  FFMA.FTZ R87, R173.reuse, R87, R176 ;  /* 0x00000057ad577223 */ /* 0x040fe200000100b0 */
[----:B------:R-:W-:Y:S02]  /*55b0*/  FMUL.FTZ R85, R173, R196 ;  /* 0x000000c4ad557220 */ /* 0x000fe40000410000 */
[----:B------:R-:W0:Y:S01]  /*55c0*/  SHFL.UP PT, R196, R188, 0x4, RZ ;  /* 0x04800000bcc47989 */ /* 0x000e2200000e00ff */
        /* <DEDUP_REMOVED lines=15> */
[C---:B0-----:R-:W-:Y:S01]  /*56c0*/  @P3 FFMA.FTZ R188, R81.reuse, R196, R188 ;  /* 0x000000c451bc3223 */ /* 0x041fe200000100bc */
[----:B------:R-:W-:Y:S02]  /*56d0*/  @P3 FMUL.FTZ R81, R81, R194 ;  /* 0x000000c251513220 */ /* 0x000fe40000410000 */
[----:B------:R-:W0:Y:S01]  /*56e0*/  SHFL.DOWN PT, R198, R205, 0x1, 0x1f ;  /* 0x08201f00cdc67f89 */ /* 0x000e2200000e0000 */
[----:B------:R-:W-:-:S03]  /*56f0*/  ISETP.GE.AND P3, PT, R134, 0x8, PT ;  /* 0x000000088600780c */ /* 0x000fc60003f66270 */
[----:B------:R-:W1:Y:S04]  /*5700*/  SHFL.DOWN PT, R207, R192, 0x1, 0x1f ;  /* 0x08201f00c0cf7f89 */ /* 0x000e6800000e0000 */
[----:B------:R-:W2:Y:S04]  /*5710*/  SHFL.UP PT, R194, R188, 0x8, RZ ;  /* 0x05000000bcc27989 */ /* 0x000ea800000e00ff */
[----:B------:R-:W3:Y:S01]  /*5720*/  SHFL.UP PT, R190, R81, 0x8, RZ ;  /* 0x0500000051be7989 */ /* 0x000ee200000e00ff */
        /* <DEDUP_REMOVED lines=12> */
[----:B------:R-:W0:Y:S03]  /*57f0*/  SHFL.DOWN PT, R196, R205, 0x4, 0x1f ;  /* 0x08801f00cdc47f89 */ /* 0x000e2600000e0000 */
[C---:B--2---:R-:W-:Y:S01]  /*5800*/  @P3 FFMA.FTZ R188, R81.reuse, R194, R188 ;  /* 0x000000c251bc3223 */ /* 0x044fe200000100bc */
[----:B------:R-:W1:Y:S01]  /*5810*/  SHFL.DOWN PT, R207, R192, 0x4, 0x1f ;  /* 0x08801f00c0cf7f89 */ /* 0x000e6200000e0000 */
[----:B---3--:R-:W-:Y:S01]  /*5820*/  @P3 FMUL.FTZ R81, R81, R190 ;  /* 0x000000be51513220 */ /* 0x008fe20000410000 */
[----:B------:R-:W-:Y:S02]  /*5830*/  ISETP.GE.U32.AND P3, PT, R200, 0x1c, PT ;  /* 0x0000001cc800780c */ /* 0x000fe40003f66070 */
[----:B------:R-:W-:Y:S04]  /*5840*/  SHFL.IDX PT, R190, R159, RZ, 0x1f ;  /* 0x00001fff9fbe7589 */ /* 0x000fe800000e0000 */
[----:B------:R-:W-:Y:S04]  /*5850*/  SHFL.UP PT, R188, R188, 0x1, RZ ;  /* 0x04200000bcbc7989 */ /* 0x000fe800000e00ff */
[----:B------:R-:W2:Y:S03]  /*5860*/  SHFL.UP PT, R81, R81, 0x1, RZ ;  /* 0x0420000051517989 */ /* 0x000ea600000e00ff */
[C---:B0-----:R-:W-:Y:S01]  /*5870*/  @!P3 FFMA.FTZ R205, R192.reuse, R196, R205 ;  /* 0x000000c4c0cdb223 */ /* 0x041fe200000100cd */
[----:B-1----:R-:W-:-:S04]  /*5880*/  @!P3 FMUL.FTZ R192, R192, R207 ;  /* 0x000000cfc0c0b220 */ /* 0x002fc80000410000 */
[----:B------:R-:W0:Y:S04]  /*5890*/  SHFL.DOWN PT, R194, R205, 0x8, 0x1f ;  /* 0x09001f00cdc27f89 */ /* 0x000e2800000e0000 */
[----:B------:R-:W1:Y:S01]  /*58a0*/  SHFL.DOWN PT, R207, R192, 0x8, 0x1f ;  /* 0x09001f00c0cf7f89 */ /* 0x000e6200000e0000 */
[----:B--2---:R-:W-:Y:S01]  /*58b0*/  @P2 FFMA.FTZ R190, R81, R190, R188 ;  /* 0x000000be51be2223 */ /* 0x004fe200000100bc */
[----:B------:R-:W-:Y:S02]  /*58c0*/  ISETP.GE.U32.AND P2, PT, R200, 0x18, PT ;  /* 0x00000018c800780c */ /* 0x000fe40003f46070 */
[----:B------:R-:W-:Y:S01]  /*58d0*/  MOV R81, RZ ;  /* 0x000000ff00517202 */ /* 0x000fe20000000f00 */
[----:B------:R-:W-:Y:S01]  /*58e0*/  FFMA.FTZ R157, R157, R190, R80 ;  /* 0x000000be9d9d7223 */ /* 0x000fe20000010050 */
[----:B------:R-:W-:-:S03]  /*58f0*/  HFMA2.MMA R80, -RZ, RZ, 1.875, 0 ;  /* 0x3f800000ff507435 */ /* 0x000fc600000001ff */
[-C--:B------:R-:W-:Y:S01]  /*5900*/  FFMA.FTZ R188, R84, R157.reuse, R181 ;  /* 0x0000009d54bc7223 */ /* 0x080fe200000100b5 */
[----:B------:R-:W-:-:S03]  /*5910*/  FMUL.FTZ R64, R64, R157 ;  /* 0x0000009d40407220 */ /* 0x000fc60000410000 */
[----:B------:R-:W-:Y:S01]  /*5920*/  FMUL.FTZ R190, R65, R188 ;  /* 0x000000bc41be7220 */ /* 0x000fe20000410000 */
[----:B------:R-:W-:Y:S01]  /*5930*/  FFMA.FTZ R65, R3, R64, RZ ;  /* 0x0000004003417223 */ /* 0x000fe200000100ff */
[----:B------:R-:W-:Y:S01]  /*5940*/  @!P0 LEA R64, R149, R148, 0x3 ;  /* 0x0000009495408211 */ /* 0x000fe200078e18ff */
[----:B------:R-:W-:Y:S01]  /*5950*/  FFMA.FTZ R159, R86, R188, R161 ;  /* 0x000000bc569f7223 */ /* 0x000fe200000100a1 */
[----:B0-----:R-:W-:Y:S01]  /*5960*/  @!P2 FFMA.FTZ R205, R192, R194, R205 ;  /* 0x000000c2c0cda223 */ /* 0x001fe200000100cd */
[----:B------:R-:W-:Y:S01]  /*5970*/  FFMA.FTZ R196, R92, R190, R65 ;  /* 0x000000be5cc47223 */ /* 0x000fe20000010041 */
[----:B-1----:R-:W-:Y:S01]  /*5980*/  @!P2 FMUL.FTZ R192, R192, R207 ;  /* 0x000000cfc0c0a220 */ /* 0x002fe20000410000 */
[----:B------:R-:W-:Y:S01]  /*5990*/  @!P0 LDS.64 R80, [R64+0x1b48] ;  /* 0x001b480040508984 */ /* 0x000fe20000000a00 */
[-C--:B------:R-:W-:Y:S01]  /*59a0*/  FMUL.FTZ R66, R66, R159.reuse ;  /* 0x0000009f42427220 */ /* 0x080fe20000410000 */
[----:B------:R-:W-:Y:S01]  /*59b0*/  FFMA.FTZ R190, R152, R159, R179 ;  /* 0x0000009f98be7223 */ /* 0x000fe200000100b3 */
[----:B------:R-:W-:Y:S01]  /*59c0*/  ISETP.GE.U32.AND P0, PT, R200, 0x10, PT ;  /* 0x00000010c800780c */ /* 0x000fe20003f06070 */
[----:B------:R-:W-:Y:S01]  /*59d0*/  FADD.FTZ R181, -R181, R188 ;  /* 0x000000bcb5b57221 */ /* 0x000fe20000010100 */
[----:B------:R-:W-:Y:S01]  /*59e0*/  FFMA.FTZ R65, R95, R66, R196 ;  /* 0x000000425f417223 */ /* 0x000fe200000100c4 */
[-C--:B------:R-:W-:Y:S01]  /*59f0*/  FMUL.FTZ R67, R67, R190.reuse ;  /* 0x000000be43437220 */ /* 0x080fe20000410000 */
[----:B------:R-:W0:Y:S01]  /*5a00*/  SHFL.DOWN PT, R66, R205, 0x10, 0x1f ;  /* 0x0a001f00cd427f89 */ /* 0x000e2200000e0000 */
[----:B------:R-:W-:Y:S01]  /*5a10*/  FFMA.FTZ R161, R158, R190, R163 ;  /* 0x000000be9ea17223 */ /* 0x000fe200000100a3 */
[----:B------:R-:W-:Y:S01]  /*5a20*/  FADD.FTZ R179, -R179, R190 ;  /* 0x000000beb3b37221 */ /* 0x000fe20000010100 */
[----:B------:R-:W-:-:S02]  /*5a30*/  FFMA.FTZ R196, R146, R67, R65 ;  /* 0x0000004392c47223 */ /* 0x000fc40000010041 */
[----:B------:R-:W1:Y:S01]  /*5a40*/  SHFL.DOWN PT, R65, R192, 0x10, 0x1f ;  /* 0x0a001f00c0417f89 */ /* 0x000e6200000e0000 */
[-C--:B------:R-:W-:Y:S01]  /*5a50*/  FFMA.FTZ R194, R160, R161.reuse, R175 ;  /* 0x000000a1a0c27223 */ /* 0x080fe200000100af */
[----:B------:R-:W-:-:S03]  /*5a60*/  FMUL.FTZ R68, R68, R161 ;  /* 0x000000a144447220 */ /* 0x000fc60000410000 */
[----:B------:R-:W-:Y:S01]  /*5a70*/  FFMA.FTZ R163, R162, R194, R165 ;  /* 0x000000c2a2a37223 */ /* 0x000fe200000100a5 */
[----:B------:R-:W-:Y:S01]  /*5a80*/  FFMA.FTZ R68, R97, R68, R196 ;  /* 0x0000004461447223 */ /* 0x000fe200000100c4 */
[-C--:B------:R-:W-:Y:S01]  /*5a90*/  FMUL.FTZ R69, R69, R194.reuse ;  /* 0x000000c245457220 */ /* 0x080fe20000410000 */
[----:B------:R-:W-:Y:S01]  /*5aa0*/  FADD.FTZ R175, -R175, R194 ;  /* 0x000000c2afaf7221 */ /* 0x000fe20000010100 */
[-C--:B------:R-:W-:Y:S01]  /*5ab0*/  FFMA.FTZ R196, R173, R163.reuse, R164 ;  /* 0x000000a3adc47223 */ /* 0x080fe200000100a4 */
[----:B------:R-:W-:Y:S01]  /*5ac0*/  FMUL.FTZ R70, R70, R163 ;  /* 0x000000a346467220 */ /* 0x000fe20000410000 */
[----:B------:R-:W-:Y:S01]  /*5ad0*/  FFMA.FTZ R68, R131, R69, R68 ;  /* 0x0000004583447223 */ /* 0x000fe20000010044 */
[----:B------:R-:W-:Y:S01]  /*5ae0*/  FMUL.FTZ R194, R5, R194 ;  /* 0x000000c205c27220 */ /* 0x000fe20000410000 */
[-C--:B------:R-:W-:Y:S01]  /*5af0*/  FFMA.FTZ R165, R166, R196.reuse, R193 ;  /* 0x000000c4a6a57223 */ /* 0x080fe200000100c1 */
[----:B------:R-:W-:Y:S01]  /*5b00*/  FMUL.FTZ R71, R71, R196 ;  /* 0x000000c447477220 */ /* 0x000fe20000410000 */
[----:B------:R-:W-:Y:S01]  /*5b10*/  FFMA.FTZ R67, R133, R70, R68 ;  /* 0x0000004685437223 */ /* 0x000fe20000010044 */
[----:B------:R-:W-:Y:S01]  /*5b20*/  FMUL.FTZ R194, R131, R194 ;  /* 0x000000c283c27220 */ /* 0x000fe20000410000 */
[-C--:B------:R-:W-:Y:S01]  /*5b30*/  FMUL.FTZ R72, R72, R165.reuse ;  /* 0x000000a548487220 */ /* 0x080fe20000410000 */
[----:B------:R-:W-:Y:S01]  /*5b40*/  FFMA.FTZ R198, R177, R165, R156 ;  /* 0x000000a5b1c67223 */ /* 0x000fe2000001009c */
[----:B0-----:R-:W-:Y:S01]  /*5b50*/  @!P0 FFMA.FTZ R205, R192, R66, R205 ;  /* 0x00000042c0cd8223 */ /* 0x001fe200000100cd */
[----:B------:R-:W-:Y:S01]  /*5b60*/  FFMA.FTZ R64, R132, R71, R67 ;  /* 0x0000004784407223 */ /* 0x000fe20000010043 */
[----:B------:R-:W-:-:S02]  /*5b70*/  IMAD R66, R140, UR14, RZ ;  /* 0x0000000e8c427c24 */ /* 0x000fc4000f8e02ff */
[-C--:B------:R-:W-:Y:S01]  /*5b80*/  FMUL.FTZ R73, R73, R198.reuse ;  /* 0x000000c649497220 */ /* 0x080fe20000410000 */
[----:B------:R-:W-:Y:S01]  /*5b90*/  FFMA.FTZ R71, R168, R198, R189 ;  /* 0x000000c6a8477223 */ /* 0x000fe200000100bd */
[----:B-1----:R-:W-:Y:S01]  /*5ba0*/  @!P0 FMUL.FTZ R192, R192, R65 ;  /* 0x00000041c0c08220 */ /* 0x002fe20000410000 */
[----:B------:R-:W-:Y:S01]  /*5bb0*/  FFMA.FTZ R67, R89, R72, R64 ;  /* 0x0000004859437223 */ /* 0x000fe20000010040 */
[----:B------:R-:W-:Y:S01]  /*5bc0*/  HFMA2.MMA R65, -RZ, RZ, 0, 0 ;  /* 0x00000000ff417435 */ /* 0x000fe200000001ff */
[----:B------:R-:W-:Y:S01]  /*5bd0*/  SHFL.DOWN PT, R72, R205, 0x1, 0x1f ;  /* 0x08201f00cd487f89 */ /* 0x000fe200000e0000 */
[----:B------:R-:W-:Y:S01]  /*5be0*/  MOV R64, R123 ;  /* 0x0000007b00407202 */ /* 0x000fe20000000f00 */
[----:B------:R-:W-:Y:S02]  /*5bf0*/  IMAD R69, R141, UR15, R66 ;  /* 0x0000000f8d457c24 */ /* 0x000fe4000f8e0242 */
[----:B------:R-:W-:Y:S01]  /*5c00*/  FFMA.FTZ R66, R88, R73, R67 ;  /* 0x0000004958427223 */ /* 0x000fe20000010043 */
[----:B------:R-:W-:Y:S01]  /*5c10*/  SHFL.IDX PT, R70, R81, RZ, 0x1f ;  /* 0x00001fff51467589 */ /* 0x000fe200000e0000 */
[-C--:B------:R-:W-:Y:S01]  /*5c20*/  FMUL.FTZ R74, R74, R71.reuse ;  /* 0x000000474a4a7220 */ /* 0x080fe20000410000 */
[----:B------:R-:W-:Y:S01]  /*5c30*/  FFMA.FTZ R200, R183, R71, R154 ;  /* 0x00000047b7c87223 */ /* 0x000fe2000001009a */
[----:B------:R-:W-:Y:S01]  /*5c40*/  FADD.FTZ R164, -R164, R196 ;  /* 0x000000c4a4a47221 */ /* 0x000fe20000010100 */
[----:B------:R-:W0:Y:S01]  /*5c50*/  SHFL.DOWN PT, R193, R192, 0x1, 0x1f ;  /* 0x08201f00c0c17f89 */ /* 0x000e2200000e0000 */
[----:B------:R-:W-:-:S04]  /*5c60*/  IMAD.WIDE.U32 R64, R140, UR15, R64 ;  /* 0x0000000f8c407c25 */ /* 0x000fc8000f8e0040 */
[----:B------:R-:W-:Y:S01]  /*5c70*/  FFMA.FTZ R67, R91, R74, R66 ;  /* 0x0000004a5b437223 */ /* 0x000fe20000010042 */
[-C--:B------:R-:W-:Y:S01]  /*5c80*/  FMUL.FTZ R75, R75, R200.reuse ;  /* 0x000000c84b4b7220 */ /* 0x080fe20000410000 */
[----:B------:R-:W-:Y:S01]  /*5c90*/  FFMA.FTZ R73, R170, R200, R191 ;  /* 0x000000c8aa497223 */ /* 0x000fe200000100bf */
[----:B------:R-:W-:Y:S01]  /*5ca0*/  SHFL.IDX PT, R205, R205, RZ, 0x1f ;  /* 0x00001fffcdcd7589 */ /* 0x000fe200000e0000 */
[----:B------:R-:W-:Y:S01]  /*5cb0*/  IADD3 R65, R65, R69, RZ ;  /* 0x0000004541417210 */ /* 0x000fe20007ffe0ff */
[----:B------:R-:W-:Y:S02]  /*5cc0*/  IMAD R69, R127, UR24, RZ ;  /* 0x000000187f457c24 */ /* 0x000fe4000f8e02ff */
[----:B------:R-:W1:Y:S02]  /*5cd0*/  SHFL.IDX PT, R192, R192, RZ, 0x1f ;  /* 0x00001fffc0c07589 */ /* 0x000e6400000e0000 */
[C---:B------:R-:W-:Y:S02]  /*5ce0*/  IMAD R189, R124.reuse, UR25, R69 ;  /* 0x000000197cbd7c24 */ /* 0x040fe4000f8e0245 */
[----:B------:R-:W-:-:S04]  /*5cf0*/  IMAD.WIDE.U32 R68, R124, UR24, R64 ;  /* 0x000000187c447c25 */ /* 0x000fc8000f8e0040 */
[----:B------:R-:W-:Y:S01]  /*5d00*/  FFMA.FTZ R64, R90, R75, R67 ;  /* 0x0000004b5a407223 */ /* 0x000fe20000010043 */
[-C--:B------:R-:W-:Y:S01]  /*5d10*/  FMUL.FTZ R67, R76, R73.reuse ;  /* 0x000000494c437220 */ /* 0x080fe20000410000 */
[----:B------:R-:W-:Y:S01]  /*5d20*/  FFMA.FTZ R76, R172, R73, R83 ;  /* 0x00000049ac4c7223 */ /* 0x000fe20000010053 */
[----:B------:R-:W-:Y:S02]  /*5d30*/  IADD3 R65, R69, R189, RZ ;  /* 0x000000bd45417210 */ /* 0x000fe40007ffe0ff */
[----:B------:R-:W-:Y:S01]  /*5d40*/  FFMA.FTZ R69, R93, R67, R64 ;  /* 0x000000435d457223 */ /* 0x000fe20000010040 */
[----:B------:R-:W-:Y:S01]  /*5d50*/  LEA R66, P2, R68, UR26, 0x2 ;  /* 0x0000001a44427c11 */ /* 0x000fe2000f8410ff */
[----:B------:R-:W-:Y:S01]  /*5d60*/  FMUL.FTZ R77, R77, R76 ;  /* 0x0000004c4d4d7220 */ /* 0x000fe20000410000 */
[----:B------:R-:W-:Y:S01]  /*5d70*/  IADD3 R64, P0, R30, R68, RZ ;  /* 0x000000441e407210 */ /* 0x000fe20007f1e0ff */
[----:B------:R-:W-:Y:S01]  /*5d80*/  FFMA.FTZ R75, R187, R76, R174 ;  /* 0x0000004cbb4b7223 */ /* 0x000fe200000100ae */
[----:B0-----:R-:W-:Y:S01]  /*5d90*/  @P1 FFMA.FTZ R70, R193, R70, R72 ;  /* 0x00000046c1461223 */ /* 0x001fe20000010048 */
[----:B------:R-:W-:Y:S01]  /*5da0*/  LEA.HI.X R67, R68, UR27, R65, 0x2, P2 ;  /* 0x0000001b44437c11 */ /* 0x000fe200090f1441 */
[----:B------:R-:W-:Y:S01]  /*5db0*/  FFMA.FTZ R74, R94, R77, R69 ;  /* 0x0000004d5e4a7223 */ /* 0x000fe20000010045 */
[----:B------:R-:W-:Y:S01]  /*5dc0*/  IADD3 R68, -R151, UR4, RZ ;  /* 0x0000000497447c10 */ /* 0x000fe2000fffe1ff */
[----:B------:R-:W-:Y:S01]  /*5dd0*/  FFMA.FTZ R70, R70, R182, R203 ;  /* 0x000000b646467223 */ /* 0x000fe200000100cb */
[----:B------:R-:W-:Y:S01]  /*5de0*/  FMUL.FTZ R78, R78, R75 ;  /* 0x0000004b4e4e7220 */ /* 0x000fe20000410000 */
[----:B------:R-:W-:Y:S01]  /*5df0*/  @!P5 LEA R77, R149, R148, 0x3 ;  /* 0x00000094954dd211 */ /* 0x000fe200078e18ff */
[----:B------:R-:W-:Y:S01]  /*5e00*/  FMUL.FTZ R174, R5, R159 ;  /* 0x0000009f05ae7220 */ /* 0x000fe20000410000 */
[----:B------:R-:W-:Y:S01]  /*5e10*/  FFMA.FTZ R72, R185, R70, R186 ;  /* 0x00000046b9487223 */ /* 0x000fe200000100ba */
[----:B------:R-:W-:-:S02]  /*5e20*/  IMAD R69, R68, -0x200, RZ ;  /* 0xfffffe0044457824 */ /* 0x000fc400078e02ff */
[----:B------:R-:W-:Y:S01]  /*5e30*/  FFMA.FTZ R74, R145, R78, R74 ;  /* 0x0000004e914a7223 */ /* 0x000fe2000001004a */
[----:B-1----:R-:W-:Y:S01]  /*5e40*/  FFMA.FTZ R81, R192, R81, R205 ;  /* 0x00000051c0517223 */ /* 0x002fe200000100cd */
[----:B------:R-:W-:Y:S01]  /*5e50*/  FFMA.FTZ R184, R187, R72, R184 ;  /* 0x00000048bbb87223 */ /* 0x000fe200000100b8 */
[----:B------:R-:W-:Y:S01]  /*5e60*/  IMAD.WIDE R66, R69, 0x4, R66 ;  /* 0x0000000445427825 */ /* 0x000fe200078e0242 */
[----:B------:R-:W-:-:S03]  /*5e70*/  SHF.L.U32 R69, R123, 0x4, RZ ;  /* 0x000000047b457819 */ /* 0x000fc600000006ff */
[----:B------:R-:W-:Y:S01]  /*5e80*/  FMUL.FTZ R80, R192, R80 ;  /* 0x00000050c0507220 */ /* 0x000fe20000410000 */
[----:B------:R-:W-:Y:S01]  /*5e90*/  FFMA.FTZ R172, R172, R184, R201 ;  /* 0x000000b8acac7223 */ /* 0x000fe200000100c9 */
[----:B------:R-:W-:Y:S01]  /*5ea0*/  FMUL.FTZ R78, R5, R157 ;  /* 0x0000009d054e7220 */ /* 0x000fe20000410000 */
[----:B------:R-:W-:Y:S01]  /*5eb0*/  LEA.HI.SX32 R69, R69, R69, 0x1b ;  /* 0x0000004545457211 */ /* 0x000fe200078fdaff */
[----:B------:R-:W-:Y:S01]  /*5ec0*/  FMUL.FTZ R174, R95, R174 ;  /* 0x000000ae5fae7220 */ /* 0x000fe20000410000 */
[----:B------:R-:W-:Y:S01]  /*5ed0*/  FFMA.FTZ R170, R170, R172, R199 ;  /* 0x000000acaaaa7223 */ /* 0x000fe200000100c7 */
[----:B------:R-:W-:Y:S01]  /*5ee0*/  FMUL.FTZ R78, R3, R78 ;  /* 0x0000004e034e7220 */ /* 0x000fe20000410000 */
[----:B------:R-:W-:Y:S01]  /*5ef0*/  LEA R182, R69, R148, 0x2 ;  /* 0x0000009445b67211 */ /* 0x000fe200078e10ff */
[----:B------:R-:W-:Y:S01]  /*5f00*/  FMUL.FTZ R69, R5, R188 ;  /* 0x000000bc05457220 */ /* 0x000fe20000410000 */
[----:B------:R-:W-:Y:S01]  /*5f10*/  FFMA.FTZ R180, R183, R170, R180 ;  /* 0x000000aab7b47223 */ /* 0x000fe200000100b4 */
[----:B------:R0:W-:Y:S01]  /*5f20*/  @!P5 STS.64 [R77+0x1b48], R80 ;  /* 0x001b48504d00d388 */ /* 0x0001e20000000a00 */
[----:B------:R-:W-:Y:S01]  /*5f30*/  P2R R68, PR, RZ, 0x20 ;  /* 0x00000020ff447803 */ /* 0x000fe20000000000 */
[----:B------:R-:W-:Y:S01]  /*5f40*/  FMUL.FTZ R69, R92, R69 ;  /* 0x000000455c457220 */ /* 0x000fe20000410000 */
[----:B------:R-:W-:Y:S01]  /*5f50*/  FFMA.FTZ R168, R168, R180, R197 ;  /* 0x000000b4a8a87223 */ /* 0x000fe200000100c5 */
[----:B------:R1:W-:Y:S01]  /*5f60*/  STS [R182+0x850], R78 ;  /* 0x0008504eb6007388 */ /* 0x0003e20000000800 */
[----:B------:R-:W-:Y:S01]  /*5f70*/  FFMA.FTZ R68, R185, R75, R82 ;  /* 0x0000004bb9447223 */ /* 0x000fe20000010052 */
[----:B------:R-:W-:Y:S01]  /*5f80*/  IADD3.X R65, R31, R65, RZ, P0, !PT ;  /* 0x000000411f417210 */ /* 0x000fe200007fe4ff */
[----:B------:R-:W-:Y:S01]  /*5f90*/  FFMA.FTZ R178, R177, R168, R178 ;  /* 0x000000a8b1b27223 */ /* 0x000fe200000100b2 */
[----:B------:R2:W-:Y:S01]  /*5fa0*/  STS [R182+0x854], R69 ;  /* 0x00085445b6007388 */ /* 0x0005e20000000800 */
[----:B------:R-:W-:Y:S01]  /*5fb0*/  FMUL.FTZ R79, R79, R68 ;  /* 0x000000444f4f7220 */ /* 0x000fe20000410000 */
[----:B------:R-:W-:Y:S01]  /*5fc0*/  FADD.FTZ R82, -R82, R68 ;  /* 0x0000004452527221 */ /* 0x000fe20000010100 */
[----:B------:R-:W-:Y:S01]  /*5fd0*/  FFMA.FTZ R166, R166, R178, R195 ;  /* 0x000000b2a6a67223 */ /* 0x000fe200000100c3 */
[C---:B0-----:R-:W-:Y:S01]  /*5fe0*/  FMUL.FTZ R80, R5.reuse, R163 ;  /* 0x000000a305507220 */ /* 0x041fe20000410000 */
[C---:B------:R-:W-:Y:S01]  /*5ff0*/  FMUL.FTZ R77, R5.reuse, R190 ;  /* 0x000000be054d7220 */ /* 0x040fe20000410000 */
[----:B-1----:R-:W-:Y:S01]  /*6000*/  FMUL.FTZ R78, R5, R161 ;  /* 0x000000a1054e7220 */ /* 0x002fe20000410000 */
[----:B------:R-:W-:Y:S01]  /*6010*/  FFMA.FTZ R176, R173, R166, R176 ;  /* 0x000000a6adb07223 */ /* 0x000fe200000100b0 */
[----:B------:R-:W-:Y:S01]  /*6020*/  FMUL.FTZ R80, R133, R80 ;  /* 0x0000005085507220 */ /* 0x000fe20000410000 */
[----:B------:R-:W-:Y:S01]  /*6030*/  FMUL.FTZ R77, R146, R77 ;  /* 0x0000004d924d7220 */ /* 0x000fe20000410000 */
[----:B--2---:R-:W-:Y:S01]  /*6040*/  FMUL.FTZ R69, R5, R196 ;  /* 0x000000c405457220 */ /* 0x004fe20000410000 */
[----:B------:R-:W-:Y:S01]  /*6050*/  FFMA.FTZ R162, R162, R176, R171 ;  /* 0x000000b0a2a27223 */ /* 0x000fe200000100ab */
[----:B------:R-:W-:Y:S01]  /*6060*/  FMUL.FTZ R78, R97, R78 ;  /* 0x0000004e614e7220 */ /* 0x000fe20000410000 */
[----:B------:R0:W-:Y:S01]  /*6070*/  STS [R182+0x868], R80 ;  /* 0x00086850b6007388 */ /* 0x0001e20000000800 */
[----:B------:R-:W-:Y:S01]  /*6080*/  FMUL.FTZ R69, R132, R69 ;  /* 0x0000004584457220 */ /* 0x000fe20000410000 */
[----:B------:R-:W-:Y:S01]  /*6090*/  FFMA.FTZ R160, R160, R162, R169 ;  /* 0x000000a2a0a07223 */ /* 0x000fe200000100a9 */
[C---:B------:R-:W-:Y:S01]  /*60a0*/  FMUL.FTZ R81, R5.reuse, R200 ;  /* 0x000000c805517220 */ /* 0x040fe20000410000 */
[----:B------:R1:W-:Y:S01]  /*60b0*/  STS [R182+0x85c], R77 ;  /* 0x00085c4db6007388 */ /* 0x0003e20000000800 */
[C---:B------:R-:W-:Y:S01]  /*60c0*/  FMUL.FTZ R171, R5.reuse, R68 ;  /* 0x0000004405ab7220 */ /* 0x040fe20000410000 */
[----:B------:R-:W-:Y:S01]  /*60d0*/  FFMA.FTZ R158, R158, R160, R167 ;  /* 0x000000a09e9e7223 */ /* 0x000fe200000100a7 */
[----:B------:R-:W-:Y:S01]  /*60e0*/  FMUL.FTZ R81, R90, R81 ;  /* 0x000000515a517220 */ /* 0x000fe20000410000 */
[----:B------:R2:W-:Y:S01]  /*60f0*/  STS [R182+0x858], R174 ;  /* 0x000858aeb6007388 */ /* 0x0005e20000000800 */
[C---:B------:R-:W-:Y:S01]  /*6100*/  FMUL.FTZ R68, R5.reuse, R75 ;  /* 0x0000004b05447220 */ /* 0x040fe20000410000 */
[----:B------:R-:W-:Y:S01]  /*6110*/  FFMA.FTZ R152, R152, R158, R155 ;  /* 0x0000009e98987223 */ /* 0x000fe2000001009b */
[----:B0-----:R-:W-:Y:S01]  /*6120*/  FMUL.FTZ R80, R5, R73 ;  /* 0x0000004905507220 */ /* 0x001fe20000410000 */
[----:B------:R0:W-:Y:S01]  /*6130*/  STS [R182+0x860], R78 ;  /* 0x0008604eb6007388 */ /* 0x0001e20000000800 */
[----:B------:R-:W-:Y:S01]  /*6140*/  FADD.FTZ R155, -R83, R76 ;  /* 0x0000004c539b7221 */ /* 0x000fe20000010100 */
[----:B------:R-:W-:Y:S01]  /*6150*/  FFMA.FTZ R86, R86, R152, R87 ;  /* 0x0000009856567223 */ /* 0x000fe20000010057 */
[----:B-1----:R-:W-:Y:S01]  /*6160*/  FMUL.FTZ R77, R5, R198 ;  /* 0x000000c6054d7220 */ /* 0x002fe20000410000 */
[----:B------:R1:W-:Y:S01]  /*6170*/  STS [R182+0x86c], R69 ;  /* 0x00086c45b6007388 */ /* 0x0003e20000000800 */
[----:B------:R-:W-:Y:S01]  /*6180*/  FMUL.FTZ R83, R93, R80 ;  /* 0x000000505d537220 */ /* 0x000fe20000410000 */
[----:B------:R-:W-:Y:S01]  /*6190*/  FFMA.FTZ R84, R84, R86, R85 ;  /* 0x0000005654547223 */ /* 0x000fe20000010055 */
[C---:B--2---:R-:W-:Y:S01]  /*61a0*/  FMUL.FTZ R174, R5.reuse, R165 ;  /* 0x000000a505ae7220 */ /* 0x044fe20000410000 */
[----:B------:R-:W-:Y:S01]  /*61b0*/  FFMA.FTZ R80, R20, -R107, R157 ;  /* 0x8000006b14507223 */ /* 0x000fe2000001009d */
[----:B------:R-:W-:Y:S01]  /*61c0*/  FMUL.FTZ R77, R88, R77 ;  /* 0x0000004d584d7220 */ /* 0x000fe20000410000 */
[----:B0-----:R-:W-:Y:S01]  /*61d0*/  FMUL.FTZ R78, R5, R71 ;  /* 0x00000047054e7220 */ /* 0x001fe20000410000 */
[----:B------:R0:W-:Y:S01]  /*61e0*/  STS [R182+0x87c], R81 ;  /* 0x00087c51b6007388 */ /* 0x0001e20000000800 */
[----:B------:R-:W-:Y:S01]  /*61f0*/  FADD.FTZ R169, -R156, R198 ;  /* 0x000000c69ca97221 */ /* 0x000fe20000010100 */
[----:B------:R-:W-:Y:S01]  /*6200*/  FMUL.FTZ R87, R145, R68 ;  /* 0x0000004491577220 */ /* 0x000fe20000410000 */
[----:B-1----:R-:W-:Y:S01]  /*6210*/  FMUL.FTZ R69, R5, R76 ;  /* 0x0000004c05457220 */ /* 0x002fe20000410000 */
[----:B------:R-:W-:Y:S01]  /*6220*/  FMUL.FTZ R5, R84, R107 ;  /* 0x0000006b54057220 */ /* 0x000fe20000410000 */
[----:B------:R-:W-:Y:S01]  /*6230*/  FMUL.FTZ R76, R86, R102 ;  /* 0x00000066564c7220 */ /* 0x000fe20000410000 */
[----:B------:R-:W-:Y:S01]  /*6240*/  FMUL.FTZ R78, R91, R78 ;  /* 0x0000004e5b4e7220 */ /* 0x000fe20000410000 */
[----:B------:R-:W-:Y:S01]  /*6250*/  FMUL.FTZ R85, R94, R69 ;  /* 0x000000455e557220 */ /* 0x000fe20000410000 */
[----:B------:R-:W-:Y:S01]  /*6260*/  FFMA.FTZ R69, R5, R80, RZ ;  /* 0x0000005005457223 */ /* 0x000fe200000100ff */
[----:B------:R1:W-:Y:S01]  /*6270*/  STS [R182+0x874], R77 ;  /* 0x0008744db6007388 */ /* 0x0003e20000000800 */
[----:B0-----:R-:W-:Y:S01]  /*6280*/  IADD3 R81, R151, -UR4, RZ ;  /* 0x8000000497517c10 */ /* 0x001fe2000fffe0ff */
[----:B------:R-:W-:Y:S01]  /*6290*/  FADD.FTZ R167, -R154, R200 ;  /* 0x000000c89aa77221 */ /* 0x000fe20000010100 */
[----:B------:R-:W-:Y:S01]  /*62a0*/  FFMA.FTZ R156, R22, -R105, R159 ;  /* 0x80000069169c7223 */ /* 0x000fe2000001009f */
[----:B------:R-:W-:Y:S01]  /*62b0*/  FFMA.FTZ R68, R76, R181, R69 ;  /* 0x000000b54c447223 */ /* 0x000fe20000010045 */
[----:B------:R-:W-:Y:S01]  /*62c0*/  LEA R154, R81, 0xfffffe00, 0x9 ;  /* 0xfffffe00519a7811 */ /* 0x000fe200078e48ff */
[----:B------:R-:W-:Y:S01]  /*62d0*/  FMUL.FTZ R174, R89, R174 ;  /* 0x000000ae59ae7220 */ /* 0x000fe20000410000 */
[----:B------:R0:W-:Y:S01]  /*62e0*/  STS [R182+0x878], R78 ;  /* 0x0008784eb6007388 */ /* 0x0001e20000000800 */
[----:B------:R-:W-:Y:S01]  /*62f0*/  FMUL.FTZ R81, R160, R113 ;  /* 0x00000071a0517220 */ /* 0x000fe20000410000 */
[----:B------:R-:W-:Y:S01]  /*6300*/  IADD3 R157, -R154, UR9, -R123 ;  /* 0x000000099a9d7c10 */ /* 0x000fe2000fffe97b */
[----:B-1----:R-:W-:Y:S01]  /*6310*/  FMUL.FTZ R77, R152, R105 ;  /* 0x00000069984d7220 */ /* 0x002fe20000410000 */
[----:B------:R1:W-:Y:S01]  /*6320*/  STS [R182+0x870], R174 ;  /* 0x000870aeb6007388 */ /* 0x0003e20000000800 */
[----:B------:R-:W-:Y:S01]  /*6330*/  FMUL.FTZ R154, R162, R106 ;  /* 0x0000006aa29a7220 */ /* 0x000fe20000410000 */
[----:B------:R-:W-:Y:S01]  /*6340*/  ISETP.GE.AND P0, PT, R157, 0x1, PT ;  /* 0x000000019d00780c */ /* 0x000fe20003f06270 */
[----:B------:R-:W-:Y:S01]  /*6350*/  FFMA.FTZ R69, R77, R156, R68 ;  /* 0x0000009c4d457223 */ /* 0x000fe20000010044 */
[----:B------:R2:W-:Y:S01]  /*6360*/  STS [R182+0x880], R83 ;  /* 0x00088053b6007388 */ /* 0x0005e20000000800 */
[----:B------:R-:W-:Y:S01]  /*6370*/  FMUL.FTZ R171, R144, R171 ;  /* 0x000000ab90ab7220 */ /* 0x000fe20000410000 */
[----:B0-----:R-:W-:Y:S01]  /*6380*/  FMUL.FTZ R78, R158, R100 ;  /* 0x000000649e4e7220 */ /* 0x001fe20000410000 */
[----:B------:R-:W-:Y:S01]  /*6390*/  FFMA.FTZ R186, R18, -R111, R163 ;  /* 0x8000006f12ba7223 */ /* 0x000fe200000100a3 */
[----:B------:R0:W-:Y:S01]  /*63a0*/  STS [R182+0x884], R85 ;  /* 0x00088455b6007388 */ /* 0x0001e20000000800 */
[----:B------:R-:W-:Y:S01]  /*63b0*/  IADD3 R188, R123, 0x20, RZ ;  /* 0x000000207bbc7810 */ /* 0x000fe20007ffe0ff */
[----:B-1----:R-:W-:Y:S01]  /*63c0*/  FFMA.FTZ R174, R16, -R113, R161 ;  /* 0x8000007110ae7223 */ /* 0x002fe200000100a1 */
[----:B------:R-:W-:Y:S01]  /*63d0*/  FFMA.FTZ R68, R78, R179, R69 ;  /* 0x000000b34e447223 */ /* 0x000fe20000010045 */
[----:B------:R-:W-:Y:S01]  /*63e0*/  STS [R182+0x864], R194 ;  /* 0x000864c2b6007388 */ /* 0x000fe20000000800 */
[----:B------:R-:W-:Y:S01]  /*63f0*/  FFMA.FTZ R190, R12, -R109, R165 ;  /* 0x8000006d0cbe7223 */ /* 0x000fe200000100a5 */
[----:B--2---:R-:W-:Y:S01]  /*6400*/  FMUL.FTZ R83, R176, R111 ;  /* 0x0000006fb0537220 */ /* 0x004fe20000410000 */
[----:B------:R-:W-:Y:S01]  /*6410*/  FFMA.FTZ R69, R81, R174, R68 ;  /* 0x000000ae51457223 */ /* 0x000fe20000010044 */
[----:B------:R1:W-:Y:S01]  /*6420*/  STS [R182+0x888], R87 ;  /* 0x00088857b6007388 */ /* 0x0003e20000000800 */
[----:B0-----:R-:W-:-:S02]  /*6430*/  FMUL.FTZ R85, R166, R104 ;  /* 0x00000068a6557220 */ /* 0x001fc40000410000 */
[----:B------:R-:W-:Y:S01]  /*6440*/  FFMA.FTZ R68, R154, R175, R69 ;  /* 0x000000af9a447223 */ /* 0x000fe20000010045 */
[----:B------:R0:W-:Y:S03]  /*6450*/  STS [R182+0x88c], R171 ;  /* 0x00088cabb6007388 */ /* 0x0001e60000000800 */
[----:B------:R-:W-:Y:S01]  /*6460*/  FFMA.FTZ R68, R83, R186, R68 ;  /* 0x000000ba53447223 */ /* 0x000fe20000010044 */
[----:B-1----:R-:W-:-:S03]  /*6470*/  FMUL.FTZ R87, R178, R109 ;  /* 0x0000006db2577220 */ /* 0x002fc60000410000 */
        /* <DEDUP_REMOVED lines=13> */
.L_x_8157:
[----:B------:R-:W-:Y:S05]  /*6550*/  BSYNC B0 ;  /* 0x0000000000007941 */ /* 0x000fea0003800000 */
.L_x_8156:
[----:B------:R-:W-:Y:S01]  /*6560*/  FMUL.FTZ R79, R144, R79 ;  /* 0x0000004f904f7220 */ /* 0x000fe20000410000 */
[----:B0-----:R-:W-:Y:S01]  /*6570*/  LEA.HI.SX32 R159, R188, R123, 0x1b ;  /* 0x0000007bbc9f7211 */ /* 0x001fe200078fdaff */
[----:B------:R-:W-:Y:S01]  /*6580*/  FMUL.FTZ R64, R168, R98 ;  /* 0x00000062a8407220 */ /* 0x000fe20000410000 */
[----:B------:R-:W-:Y:S01]  /*6590*/  FFMA.FTZ R69, R87, R190, R182 ;  /* 0x000000be57457223 */ /* 0x000fe200000100b6 */
[----:B------:R-:W-:Y:S01]  /*65a0*/  FADD.FTZ R74, R74, R79 ;  /* 0x0000004f4a4a7221 */ /* 0x000fe20000010000 */
[----:B------:R-:W-:Y:S01]  /*65b0*/  LEA R79, R159, R148, 0x2 ;  /* 0x000000949f4f7211 */ /* 0x000fe200078e10ff */
[-C--:B------:R-:W-:Y:S01]  /*65c0*/  FMUL.FTZ R65, R180, R103.reuse ;  /* 0x00000067b4417220 */ /* 0x080fe20000410000 */
[----:B------:R-:W-:Y:S01]  /*65d0*/  FFMA.FTZ R194, R14, -R103, R71 ;  /* 0x800000670ec27223 */ /* 0x000fe20000010047 */
[----:B------:R-:W-:Y:S01]  /*65e0*/  FFMA.FTZ R182, R64, R169, R69 ;  /* 0x000000a940b67223 */ /* 0x000fe20000010045 */
[----:B------:R-:W-:Y:S01]  /*65f0*/  FMUL.FTZ R68, R170, R96 ;  /* 0x00000060aa447220 */ /* 0x000fe20000410000 */
[----:B------:R-:W-:Y:S01]  /*6600*/  USHF.L.U64.HI UR8, UR5, 0x2, UR6 ;  /* 0x0000000205087899 */ /* 0x000fe20008010206 */
[----:B------:R-:W0:Y:S01]  /*6610*/  LDS R79, [R79+0x8d0] ;  /* 0x0008d0004f4f7984 */ /* 0x000e220000000800 */
[----:B------:R-:W-:Y:S01]  /*6620*/  FFMA.FTZ R153, R65, R194, R182 ;  /* 0x000000c241997223 */ /* 0x000fe200000100b6 */
[-C--:B------:R-:W-:Y:S01]  /*6630*/  FMUL.FTZ R71, R172, R101.reuse ;  /* 0x00000065ac477220 */ /* 0x080fe20000410000 */
[----:B------:R-:W-:Y:S01]  /*6640*/  FFMA.FTZ R192, R8, -R101, R73 ;  /* 0x8000006508c07223 */ /* 0x000fe20000010049 */
[----:B------:R-:W-:Y:S01]  /*6650*/  USHF.L.U32 UR7, UR5, 0x2, URZ ;  /* 0x0000000205077899 */ /* 0x000fe2000800063f */
[----:B------:R-:W-:Y:S01]  /*6660*/  FFMA.FTZ R188, R68, R167, R153 ;  /* 0x000000a744bc7223 */ /* 0x000fe20000010099 */
[----:B------:R-:W-:Y:S01]  /*6670*/  ISETP.GE.AND P0, PT, R157, 0x21, PT ;  /* 0x000000219d00780c */ /* 0x000fe20003f06270 */
[----:B------:R-:W-:-:S02]  /*6680*/  IMAD R196, R142, UR8, RZ ;  /* 0x000000088ec47c24 */ /* 0x000fc4000f8e02ff */
[----:B------:R-:W-:Y:S01]  /*6690*/  FMUL.FTZ R182, R184, R4 ;  /* 0x00000004b8b67220 */ /* 0x000fe20000410000 */
[----:B------:R-:W-:Y:S01]  /*66a0*/  FFMA.FTZ R153, R71, R192, R188 ;  /* 0x000000c047997223 */ /* 0x000fe200000100bc */
[----:B------:R-:W-:Y:S01]  /*66b0*/  FMUL.FTZ R69, R70, R0 ;  /* 0x0000000046457220 */ /* 0x000fe20000410000 */
[----:B------:R-:W-:Y:S02]  /*66c0*/  IMAD R161, R143, UR7, R196 ;  /* 0x000000078fa17c24 */ /* 0x000fe4000f8e02c4 */
[-C--:B------:R-:W-:Y:S01]  /*66d0*/  FMUL.FTZ R73, R72, R99.reuse ;  /* 0x0000006348497220 */ /* 0x080fe20000410000 */
[----:B------:R-:W-:Y:S01]  /*66e0*/  FFMA.FTZ R188, R10, -R99, R75 ;  /* 0x800000630abc7223 */ /* 0x000fe2000001004b */
[----:B------:R-:W-:Y:S01]  /*66f0*/  FFMA.FTZ R196, R182, R155, R153 ;  /* 0x0000009bb6c47223 */ /* 0x000fe20000010099 */
[----:B------:R-:W-:-:S04]  /*6700*/  IMAD.WIDE.U32 R66, R142, UR7, R66 ;  /* 0x000000078e427c25 */ /* 0x000fc8000f8e0042 */
[----:B------:R-:W-:Y:S01]  /*6710*/  FMUL.FTZ R75, R69, R82 ;  /* 0x00000052454b7220 */ /* 0x000fe20000410000 */
[----:B------:R-:W-:Y:S01]  /*6720*/  BSSY B0, `(.L_x_8158) ;  /* 0x0000008000007945 */ /* 0x000fe20003800000 */
[----:B------:R-:W-:Y:S01]  /*6730*/  FFMA.FTZ R196, R73, R188, R196 ;  /* 0x000000bc49c47223 */ /* 0x000fe200000100c4 */
[----:B------:R-:W-:Y:S02]  /*6740*/  IADD3 R198, R123, 0x60, RZ ;  /* 0x000000607bc67810 */ /* 0x000fe40007ffe0ff */
[----:B------:R-:W-:Y:S01]  /*6750*/  IADD3 R67, R67, R161, RZ ;  /* 0x000000a143437210 */ /* 0x000fe20007ffe0ff */
[----:B------:R-:W-:Y:S01]  /*6760*/  FADD.FTZ R75, R196, R75 ;  /* 0x0000004bc44b7221 */ /* 0x000fe20000010000 */
[----:B------:R-:W-:Y:S01]  /*6770*/  IADD3 R196, R123, 0x40, RZ ;  /* 0x000000407bc47810 */ /* 0x000fe20007ffe0ff */
[----:B------:R-:W-:Y:S06]  /*6780*/  @!P0 BRA `(.L_x_8159) ;  /* 0x0000000000048947 */ /* 0x000fec0003800000 */
[----:B0-----:R1:W-:Y:S02]  /*6790*/  REDG.E.ADD.F32.FTZ.RN.STRONG.GPU desc[UR12][R66.64+-0x780], R79 ;  /* 0xfff8804f420079a6 */ /* 0x0013e4000c10f38c */
.L_x_8159:
[----:B------:R-:W-:Y:S05]  /*67a0*/  BSYNC B0 ;  /* 0x0000000000007941 */ /* 0x000fea0003800000 */
.L_x_8158:
        /* <DEDUP_REMOVED lines=18> */
.L_x_8161:
[----:B------:R-:W-:Y:S05]  /*68d0*/  BSYNC B0 ;  /* 0x0000000000007941 */ /* 0x000fea0003800000 */
.L_x_8160:
[----:B01----:R0:W1:Y:S01]  /*68e0*/  LDS R79, [R161+0x9d0] ;  /* 0x0009d000a14f7984 */ /* 0x0030620000000800 */
[----:B------:R-:W-:Y:S01]  /*68f0*/  BSSY B0, `(.L_x_8162) ;  /* 0x0000006000007945 */ /* 0x000fe20003800000 */
[----:B------:R-:W-:Y:S02]  /*6900*/  IADD3 R198, R123, 0xc0, RZ ;  /* 0x000000c07bc67810 */ /* 0x000fe40007ffe0ff */
[----:B------:R-:W-:Y:S02]  /*6910*/  LEA.HI.SX32 R153, R196, R123, 0x1b ;  /* 0x0000007bc4997211 */ /* 0x000fe400078fdaff */
[----:B------:R-:W-:Y:S01]  /*6920*/  LEA R163, R159, R148, 0x2 ;  /* 0x000000949fa37211 */ /* 0x000fe200078e10ff */
[----:B------:R-:W-:Y:S06]  /*6930*/  @!P0 BRA `(.L_x_8163) ;  /* 0x0000000000048947 */ /* 0x000fec0003800000 */
[----:B-1----:R2:W-:Y:S02]  /*6940*/  REDG.E.ADD.F32.FTZ.RN.STRONG.GPU desc[UR12][R66.64+-0x680], R79 ;  /* 0xfff9804f420079a6 */ /* 0x0025e4000c10f38c */
.L_x_8163:
[----:B------:R-:W-:Y:S05]  /*6950*/  BSYNC B0 ;  /* 0x0000000000007941 */ /* 0x000fea0003800000 */
.L_x_8162:
[----:B-12---:R1:W2:Y:S01]  /*6960*/  LDS R79, [R163+0xa50] ;  /* 0x000a5000a34f7984 */ /* 0x0062a20000000800 */
[----:B------:R-:W-:Y:S01]  /*6970*/  BSSY B0, `(.L_x_8164) ;  /* 0x0000006000007945 */ /* 0x000fe20003800000 */
[----:B------:R-:W-:Y:S02]  /*6980*/  IADD3 R196, R123, 0xe0, RZ ;  /* 0x000000e07bc47810 */ /* 0x000fe40007ffe0ff */
[----:B------:R-:W-:Y:S02]  /*6990*/  LEA.HI.SX32 R159, R198, R123, 0x1b ;  /* 0x0000007bc69f7211 */ /* 0x000fe400078fdaff */
[----:B0-----:R-:W-:Y:S01]  /*69a0*/  LEA R161, R153, R148, 0x2 ;  /* 0x0000009499a17211 */ /* 0x001fe200078e10ff */
[----:B------:R-:W-:Y:S06]  /*69b0*/  @!P1 BRA `(.L_x_8165) ;  /* 0x0000000000049947 */ /* 0x000fec0003800000 */
[----:B--2---:R0:W-:Y:S02]  /*69c0*/  REDG.E.ADD.F32.FTZ.RN.STRONG.GPU desc[UR12][R66.64+-0x600], R79 ;  /* 0xfffa004f420079a6 */ /* 0x0041e4000c10f38c */
.L_x_8165:
[----:B------:R-:W-:Y:S05]  /*69d0*/  BSYNC B0 ;  /* 0x0000000000007941 */ /* 0x000fea0003800000 */
.L_x_8164:
[----:B0-2---:R0:W2:Y:S01]  /*69e0*/  LDS R79, [R161+0xad0] ;  /* 0x000ad000a14f7984 */ /* 0x0050a20000000800 */
[----:B------:R-:W-:Y:S01]  /*69f0*/  BSSY B0, `(.L_x_8166) ;  /* 0x0000006000007945 */ /* 0x000fe20003800000 */
[----:B------:R-:W-:Y:S02]  /*6a00*/  IADD3 R198, R123, 0x100, RZ ;  /* 0x000001007bc67810 */ /* 0x000fe40007ffe0ff */
[----:B------:R-:W-:Y:S02]  /*6a10*/  LEA.HI.SX32 R153, R196, R123, 0x1b ;  /* 0x0000007bc4997211 */ /* 0x000fe400078fdaff */
[----:B-1----:R-:W-:Y:S01]  /*6a20*/  LEA R163, R159, R148, 0x2 ;  /* 0x000000949fa37211 */ /* 0x002fe200078e10ff */
[----:B------:R-:W-:Y:S06]  /*6a30*/  @!P2 BRA `(.L_x_8167) ;  /* 0x000000000004a947 */ /* 0x000fec0003800000 */
[----:B--2---:R1:W-:Y:S02]  /*6a40*/  REDG.E.ADD.F32.FTZ.RN.STRONG.GPU desc[UR12][R66.64+-0x580], R79 ;  /* 0xfffa804f420079a6 */ /* 0x0043e4000c10f38c */
.L_x_8167:
[----:B------:R-:W-:Y:S05]  /*6a50*/  BSYNC B0 ;  /* 0x0000000000007941 */ /* 0x000fea0003800000 */
.L_x_8166:
[----:B-12---:R1:W2:Y:S01]  /*6a60*/  LDS R79, [R163+0xb50] ;  /* 0x000b5000a34f7984 */ /* 0x0062a20000000800 */
[----:B------:R-:W-:Y:S01]  /*6a70*/  BSSY B0, `(.L_x_8168) ;  /* 0x0000005000007945 */ /* 0x000fe20003800000 */
[----:B------:R-:W-:Y:S02]  /*6a80*/  LEA.HI.SX32 R159, R198, R123, 0x1b ;  /* 0x0000007bc69f7211 */ /* 0x000fe400078fdaff */
[----:B------:R-:W-:Y:S01]  /*6a90*/  LEA R153, R153, R148, 0x2 ;  /* 0x0000009499997211 */ /* 0x000fe200078e10ff */
[----:B------:R-:W-:Y:S06]  /*6aa0*/  @!P3 BRA `(.L_x_8169) ;  /* 0x000000000004b947 */ /* 0x000fec0003800000 */
[----:B--2---:R3:W-:Y:S02]  /*6ab0*/  REDG.E.ADD.F32.FTZ.RN.STRONG.GPU desc[UR12][R66.64+-0x500], R79 ;  /* 0xfffb004f420079a6 */ /* 0x0047e4000c10f38c */
.L_x_8169:
[----:B------:R-:W-:Y:S05]  /*6ac0*/  BSYNC B0 ;  /* 0x0000000000007941 */ /* 0x000fea0003800000 */
.L_x_8168:
[----:B--23--:R2:W3:Y:S01]  /*6ad0*/  LDS R79, [R153+0xbd0] ;  /* 0x000bd000994f7984 */ /* 0x00c4e20000000800 */
[----:B------:R-:W-:Y:S01]  /*6ae0*/  BSSY B0, `(.L_x_8170) ;  /* 0x0000004000007945 */ /* 0x000fe20003800000 */
[----:B------:R-:W-:-:S03]  /*6af0*/  LEA R159, R159, R148, 0x2 ;  /* 0x000000949f9f7211 */ /* 0x000fc600078e10ff */
[----:B------:R-:W-:Y:S05]  /*6b00*/  @!P4 BRA `(.L_x_8171) ;  /* 0x000000000004c947 */ /* 0x000fea0003800000 */
[----:B---3--:R4:W-:Y:S02]  /*6b10*/  REDG.E.ADD.F32.FTZ.RN.STRONG.GPU desc[UR12][R66.64+-0x480], R79 ;  /* 0xfffb804f420079a6 */ /* 0x0089e4000c10f38c */
.L_x_8171:
[----:B------:R-:W-:Y:S05]  /*6b20*/  BSYNC B0 ;  /* 0x0000000000007941 */ /* 0x000fea0003800000 */
.L_x_8170:
[----:B---34-:R3:W4:Y:S01]  /*6b30*/  LDS R79, [R159+0xc50] ;  /* 0x000c50009f4f7984 */ /* 0x0187220000000800 */
[----:B------:R-:W-:Y:S01]  /*6b40*/  BSSY B0, `(.L_x_8172) ;  /* 0x0000005000007945 */ /* 0x000fe20003800000 */
[C---:B------:R-:W-:Y:S02]  /*6b50*/  IADD3 R196, R123.reuse, 0x120, RZ ;  /* 0x000001207bc47810 */ /* 0x040fe40007ffe0ff */
[----:B------:R-:W-:Y:S01]  /*6b60*/  IADD3 R198, R123, 0x140, RZ ;  /* 0x000001407bc67810 */ /* 0x000fe20007ffe0ff */
[----:B------:R-:W-:Y:S06]  /*6b70*/  @!P5 BRA `(.L_x_8173) ;  /* 0x000000000004d947 */ /* 0x000fec0003800000 */
[----:B----4-:R4:W-:Y:S02]  /*6b80*/  REDG.E.ADD.F32.FTZ.RN.STRONG.GPU desc[UR12][R66.64+-0x400], R79 ;  /* 0xfffc004f420079a6 */ /* 0x0109e4000c10f38c */
.L_x_8173:
[----:B------:R-:W-:Y:S05]  /*6b90*/  BSYNC B0 ;  /* 0x0000000000007941 */ /* 0x000fea0003800000 */
.L_x_8172:
[-C--:B----4-:R-:W-:Y:S01]  /*6ba0*/  LEA.HI.SX32 R79, R196, R123.reuse, 0x1b ;  /* 0x0000007bc44f7211 */ /* 0x090fe200078fdaff */
[----:B------:R-:W-:Y:S01]  /*6bb0*/  BSSY B0, `(.L_x_8174) ;  /* 0x0000011000007945 */ /* 0x000fe20003800000 */
[----:B------:R-:W-:Y:S02]  /*6bc0*/  ISETP.GE.AND P6, PT, R157, 0x121, PT ;  /* 0x000001219d00780c */ /* 0x000fe40003fc6270 */
[----:B------:R-:W-:Y:S02]  /*6bd0*/  LEA R79, R79, R148, 0x2 ;  /* 0x000000944f4f7211 */ /* 0x000fe400078e10ff */
[C---:B------:R-:W-:Y:S02]  /*6be0*/  IADD3 R200, R123.reuse, 0x160, RZ ;  /* 0x000001607bc87810 */ /* 0x040fe40007ffe0ff */
[----:B--2---:R-:W-:Y:S02]  /*6bf0*/  LEA.HI.SX32 R153, R198, R123, 0x1b ;  /* 0x0000007bc6997211 */ /* 0x004fe400078fdaff */
[----:B------:R-:W2:Y:S01]  /*6c00*/  LDS R79, [R79+0xcd0] ;  /* 0x000cd0004f4f7984 */ /* 0x000ea20000000800 */
[----:B------:R-:W-:-:S02]  /*6c10*/  IADD3 R196, R123, 0x180, RZ ;  /* 0x000001807bc47810 */ /* 0x000fc40007ffe0ff */
[----:B---3--:R-:W-:Y:S02]  /*6c20*/  LEA.HI.SX32 R159, R200, R123, 0x1b ;  /* 0x0000007bc89f7211 */ /* 0x008fe400078fdaff */
[----:B0-----:R-:W-:Y:S02]  /*6c30*/  LEA R161, R153, R148, 0x2 ;  /* 0x0000009499a17211 */ /* 0x001fe400078e10ff */
        /* <DEDUP_REMOVED lines=8> */
.L_x_8175:
[----:B------:R-:W-:Y:S05]  /*6cc0*/  BSYNC B0 ;  /* 0x0000000000007941 */ /* 0x000fea0003800000 */
.L_x_8174:
[----:B0-2---:R0:W2:Y:S01]  /*6cd0*/  LDS R79, [R161+0xd50] ;  /* 0x000d5000a14f7984 */ /* 0x0050a20000000800 */
[----:B------:R-:W-:Y:S01]  /*6ce0*/  BSSY B0, `(.L_x_8176) ;  /* 0x0000006000007945 */ /* 0x000fe20003800000 */
[----:B------:R-:W-:Y:S02]  /*6cf0*/  IADD3 R198, R123, 0x1a0, RZ ;  /* 0x000001a07bc67810 */ /* 0x000fe40007ffe0ff */
[----:B------:R-:W-:Y:S02]  /*6d00*/  LEA.HI.SX32 R153, R196, R123, 0x1b ;  /* 0x0000007bc4997211 */ /* 0x000fe400078fdaff */
[----:B------:R-:W-:Y:S01]  /*6d10*/  LEA R159, R159, R148, 0x2 ;  /* 0x000000949f9f7211 */ /* 0x000fe200078e10ff */
[----:B------:R-:W-:Y:S06]  /*6d20*/  @!P0 BRA `(.L_x_8177) ;  /* 0x0000000000048947 */ /* 0x000fec0003800000 */
[----:B--2---:R3:W-:Y:S02]  /*6d30*/  REDG.E.ADD.F32.FTZ.RN.STRONG.GPU desc[UR12][R66.64+-0x300], R79 ;  /* 0xfffd004f420079a6 */ /* 0x0047e4000c10f38c */
.L_x_8177:
[----:B------:R-:W-:Y:S05]  /*6d40*/  BSYNC B0 ;  /* 0x0000000000007941 */ /* 0x000fea0003800000 */
.L_x_8176:
[----:B--23--:R2:W3:Y:S01]  /*6d50*/  LDS R79, [R159+0xdd0] ;  /* 0x000dd0009f4f7984 */ /* 0x00c4e20000000800 */
[----:B------:R-:W-:Y:S01]  /*6d60*/  BSSY B0, `(.L_x_8178) ;  /* 0x0000006000007945 */ /* 0x000fe20003800000 */
[----:B------:R-:W-:Y:S02]  /*6d70*/  IADD3 R196, R123, 0x1c0, RZ ;  /* 0x000001c07bc47810 */ /* 0x000fe40007ffe0ff */
[----:B------:R-:W-:Y:S02]  /*6d80*/  LEA.HI.SX32 R157, R198, R123, 0x1b ;  /* 0x0000007bc69d7211 */ /* 0x000fe400078fdaff */
[----:B0-----:R-:W-:Y:S01]  /*6d90*/  LEA R161, R153, R148, 0x2 ;  /* 0x0000009499a17211 */ /* 0x001fe200078e10ff */
[----:B------:R-:W-:Y:S06]  /*6da0*/  @!P1 BRA `(.L_x_8179) ;  /* 0x0000000000049947 */ /* 0x000fec0003800000 */
[----:B---3--:R0:W-:Y:S02]  /*6db0*/  REDG.E.ADD.F32.FTZ.RN.STRONG.GPU desc[UR12][R66.64+-0x280], R79 ;  /* 0xfffd804f420079a6 */ /* 0x0081e4000c10f38c */
.L_x_8179:
[----:B------:R-:W-:Y:S05]  /*6dc0*/  BSYNC B0 ;  /* 0x0000000000007941 */ /* 0x000fea0003800000 */
.L_x_8178:
[----:B0--3--:R0:W3:Y:S01]  /*6dd0*/  LDS R79, [R161+0xe50] ;  /* 0x000e5000a14f7984 */ /* 0x0090e20000000800 */
[----:B------:R-:W-:Y:S01]  /*6de0*/  BSSY B0, `(.L_x_8180) ;  /* 0x0000006000007945 */ /* 0x000fe20003800000 */
[----:B------:R-:W-:Y:S02]  /*6df0*/  IADD3 R198, R123, 0x1e0, RZ ;  /* 0x000001e07bc67810 */ /* 0x000fe40007ffe0ff */
[----:B------:R-:W-:Y:S02]  /*6e00*/  LEA.HI.SX32 R153, R196, R123, 0x1b ;  /* 0x0000007bc4997211 */ /* 0x000fe400078fdaff */
[----:B--2---:R-:W-:Y:S01]  /*6e10*/  LEA R159, R157, R148, 0x2 ;  /* 0x000000949d9f7211 */ /* 0x004fe200078e10ff */
[----:B------:R-:W-:Y:S06]  /*6e20*/  @!P2 BRA `(.L_x_8181) ;  /* 0x000000000004a947 */ /* 0x000fec0003800000 */
[----:B---3--:R2:W-:Y:S02]  /*6e30*/  REDG.E.ADD.F32.FTZ.RN.STRONG.GPU desc[UR12][R66.64+-0x200], R79 ;  /* 0xfffe004f420079a6 */ /* 0x0085e4000c10f38c */
.L_x_8181:
[----:B------:R-:W-:Y:S05]  /*6e40*/  BSYNC B0 ;  /* 0x0000000000007941 */ /* 0x000fea0003800000 */
.L_x_8180:
[----:B--23--:R2:W3:Y:S01]  /*6e50*/  LDS R79, [R159+0xed0] ;  /* 0x000ed0009f4f7984 */ /* 0x00c4e20000000800 */
[----:B------:R-:W-:Y:S01]  /*6e60*/  BSSY B0, `(.L_x_8182) ;  /* 0x0000005000007945 */ /* 0x000fe20003800000 */
[----:B------:R-:W-:Y:S02]  /*6e70*/  LEA.HI.SX32 R157, R198, R123, 0x1b ;  /* 0x0000007bc69d7211 */ /* 0x000fe400078fdaff */
[----:B------:R-:W-:Y:S01]  /*6e80*/  LEA R153, R153, R148, 0x2 ;  /* 0x0000009499997211 */ /* 0x000fe200078e10ff */
[----:B------:R-:W-:Y:S06]  /*6e90*/  @!P3 BRA `(.L_x_8183) ;  /* 0x000000000004b947 */ /* 0x000fec0003800000 */
[----:B---3--:R4:W-:Y:S02]  /*6ea0*/  REDG.E.ADD.F32.FTZ.RN.STRONG.GPU desc[UR12][R66.64+-0x180], R79 ;  /* 0xfffe804f420079a6 */ /* 0x0089e4000c10f38c */
.L_x_8183:
[----:B------:R-:W-:Y:S05]  /*6eb0*/  BSYNC B0 ;  /* 0x0000000000007941 */ /* 0x000fea0003800000 */
.L_x_8182:
[----:B---34-:R3:W4:Y:S01]  /*6ec0*/  LDS R79, [R153+0xf50] ;  /* 0x000f5000994f7984 */ /* 0x0187220000000800 */
[----:B------:R-:W-:Y:S01]  /*6ed0*/  BSSY B0, `(.L_x_8184) ;  /* 0x0000004000007945 */ /* 0x000fe20003800000 */
[----:B------:R-:W-:-:S03]  /*6ee0*/  LEA R157, R157, R148, 0x2 ;  /* 0x000000949d9d7211 */ /* 0x000fc600078e10ff */
[----:B------:R-:W-:Y:S05]  /*6ef0*/  @!P4 BRA `(.L_x_8185) ;  /* 0x000000000004c947 */ /* 0x000fea0003800000 */
[----:B----4-:R4:W-:Y:S02]  /*6f00*/  REDG.E.ADD.F32.FTZ.RN.STRONG.GPU desc[UR12][R66.64+-0x100], R79 ;  /* 0xffff004f420079a6 */ /* 0x0109e4000c10f38c */
.L_x_8185:
[----:B------:R-:W-:Y:S05]  /*6f10*/  BSYNC B0 ;  /* 0x0000000000007941 */ /* 0x000fea0003800000 */
.L_x_8184:
[----:B----4-:R4:W0:Y:S01]  /*6f20*/  LDS R79, [R157+0xfd0] ;  /* 0x000fd0009d4f7984 */ /* 0x0108220000000800 */
[----:B------:R-:W-:Y:S04]  /*6f30*/  BSSY B0, `(.L_x_8186) ;  /* 0x0000003000007945 */ /* 0x000fe80003800000 */
[----:B------:R-:W-:Y:S05]  /*6f40*/  @!P5 BRA `(.L_x_8187) ;  /* 0x000000000004d947 */ /* 0x000fea0003800000 */
[----:B0-----:R0:W-:Y:S02]  /*6f50*/  REDG.E.ADD.F32.FTZ.RN.STRONG.GPU desc[UR12][R66.64+-0x80], R79 ;  /* 0xffff804f420079a6 */ /* 0x0011e4000c10f38c */
.L_x_8187:
[----:B------:R-:W-:Y:S05]  /*6f60*/  BSYNC B0 ;  /* 0x0000000000007941 */ /* 0x000fea0003800000 */
.L_x_8186:
[----:B0-----:R-:W0:Y:S01]  /*6f70*/  SHFL.DOWN PT, R66, R75, 0x1, 0x1f ;  /* 0x08201f004b427f89 */ /* 0x001e2200000e0000 */
[----:B------:R-:W-:Y:S01]  /*6f80*/  ISETP.GT.AND P0, PT, R134, 0x1e, PT ;  /* 0x0000001e8600780c */ /* 0x000fe20003f04270 */
[----:B------:R-:W-:Y:S01]  /*6f90*/  FMUL.FTZ R79, R147, R180 ;  /* 0x000000b4934f7220 */ /* 0x000fe20000410000 */
[----:B------:R-:W-:Y:S01]  /*6fa0*/  ISETP.NE.AND P1, PT, R123, RZ, PT ;  /* 0x000000ff7b00720c */ /* 0x000fe20003f25270 */
[----:B------:R-:W5:Y:S01]  /*6fb0*/  SHFL.DOWN PT, R67, R74, 0x1, 0x1f ;  /* 0x08201f004a437f89 */ /* 0x000f6200000e0000 */
[----:B------:R-:W-:Y:S01]  /*6fc0*/  FADD.FTZ R58, R65, R58 ;  /* 0x0000003a413a7221 */ /* 0x000fe20000010000 */
[----:B---3--:R-:W-:Y:S01]  /*6fd0*/  FMUL.FTZ R153, R79, R194 ;  /* 0x000000c24f997220 */ /* 0x008fe20000410000 */
[----:B------:R-:W-:Y:S01]  /*6fe0*/  FADD.FTZ R57, R64, R57 ;  /* 0x0000003940397221 */ /* 0x000fe20000010000 */
[----:B------:R-:W-:Y:S01]  /*6ff0*/  BSSY B0, `(.L_x_8188) ;  /* 0x0000071000007945 */ /* 0x000fe20003800000 */
[----:B------:R-:W-:Y:S01]  /*7000*/  FADD.FTZ R63, R69, R63 ;  /* 0x0000003f453f7221 */ /* 0x000fe20000010000 */
[----:B--2---:R-:W-:Y:S01]  /*7010*/  FFMA.FTZ R159, R14, R180, R153 ;  /* 0x000000b40e9f7223 */ /* 0x004fe20000010099 */
        /* <DEDUP_REMOVED lines=20> */
[----:B------:R-:W-:Y:S01]  /*7160*/  FADD.FTZ R49, R76, R49 ;  /* 0x000000314c317221 */ /* 0x000fe20000010000 */
[----:B------:R-:W-:Y:S01]  /*7170*/  FADD.FTZ R48, R5, R48 ;  /* 0x0000003005307221 */ /* 0x000fe20000010000 */
[----:B------:R-:W2:Y:S10]  /*7180*/  SHFL.DOWN PT, R67, R74, 0x2, 0x1f ;  /* 0x08401f004a437f89 */ /* 0x000eb400000e0000 */
        /* <DEDUP_REMOVED lines=10> */
[----:B------:R-:W-:Y:S01]  /*7230*/  FMUL.FTZ R67, R147, R178 ;  /* 0x000000b293437220 */ /* 0x000fe20000410000 */
[----:B------:R-:W-:Y:S01]  /*7240*/  FMUL.FTZ R66, R66, R169 ;  /* 0x000000a942427220 */ /* 0x000fe20000410000 */
[----:B-1----:R-:W1:Y:S02]  /*7250*/  SHFL.DOWN PT, R163, R74, 0x8, 0x1f ;  /* 0x09001f004aa37f89 */ /* 0x002e6400000e0000 */
[----:B------:R-:W-:Y:S01]  /*7260*/  FMUL.FTZ R79, R67, R190 ;  /* 0x000000be434f7220 */ /* 0x000fe20000410000 */
[C---:B------:R-:W-:Y:S01]  /*7270*/  FMUL.FTZ R67, R147.reuse, R166 ;  /* 0x000000a693437220 */ /* 0x040fe20000410000 */
[----:B------:R-:W-:Y:S01]  /*7280*/  FMUL.FTZ R190, R147, R170 ;  /* 0x000000aa93be7220 */ /* 0x000fe20000410000 */
[----:B------:R-:W-:Y:S01]  /*7290*/  FFMA.FTZ R168, R13, R168, R66 ;  /* 0x000000a80da87223 */ /* 0x000fe20000010042 */
[----:B----4-:R-:W-:Y:S01]  /*72a0*/  FFMA.FTZ R157, R12, R178, R79 ;  /* 0x000000b20c9d7223 */ /* 0x010fe2000001004f */
[----:B------:R-:W-:Y:S01]  /*72b0*/  FMUL.FTZ R164, R67, R164 ;  /* 0x000000a443a47220 */ /* 0x000fe20000410000 */
[C---:B------:R-:W-:Y:S01]  /*72c0*/  FMUL.FTZ R67, R147.reuse, R176 ;  /* 0x000000b093437220 */ /* 0x040fe20000410000 */
[----:B------:R-:W-:Y:S01]  /*72d0*/  FMUL.FTZ R190, R190, R167 ;  /* 0x000000a7bebe7220 */ /* 0x000fe20000410000 */
[C---:B------:R-:W-:Y:S01]  /*72e0*/  FMUL.FTZ R66, R147.reuse, R162 ;  /* 0x000000a293427220 */ /* 0x040fe20000410000 */
        /* <DEDUP_REMOVED lines=9> */
[----:B0-----:R-:W-:Y:S01]  /*7380*/  @!P0 FADD.FTZ R75, R75, R196 ;  /* 0x000000c44b4b8221 */ /* 0x001fe20000010000 */
[----:B------:R-:W-:Y:S01]  /*7390*/  FMUL.FTZ R67, R67, R174 ;  /* 0x000000ae43437220 */ /* 0x000fe20000410000 */
[C---:B------:R-:W-:Y:S01]  /*73a0*/  FMUL.FTZ R66, R147.reuse, R158 ;  /* 0x0000009e93427220 */ /* 0x040fe20000410000 */
[----:B------:R-:W-:Y:S01]  /*73b0*/  FMUL.FTZ R170, R170, R155 ;  /* 0x0000009baaaa7220 */ /* 0x000fe20000410000 */
[----:B-1----:R-:W-:Y:S01]  /*73c0*/  @!P0 FADD.FTZ R74, R74, R163 ;  /* 0x000000a34a4a8221 */ /* 0x002fe20000010000 */
[----:B------:R-:W0:Y:S01]  /*73d0*/  SHFL.DOWN PT, R172, R75, 0x10, 0x1f ;  /* 0x0a001f004bac7f89 */ /* 0x000e2200000e0000 */
[----:B------:R-:W-:Y:S01]  /*73e0*/  ISETP.GT.AND P0, PT, R134, 0xf, PT ;  /* 0x0000000f8600780c */ /* 0x000fe20003f04270 */
[----:B------:R-:W-:Y:S01]  /*73f0*/  FFMA.FTZ R155, R10, R72, R79 ;  /* 0x000000480a9b7223 */ /* 0x000fe2000001004f */
[----:B------:R-:W-:Y:S01]  /*7400*/  FMUL.FTZ R72, R66, R179 ;  /* 0x000000b342487220 */ /* 0x000fe20000410000 */
[----:B------:R-:W1:Y:S01]  /*7410*/  SHFL.DOWN PT, R165, R74, 0x10, 0x1f ;  /* 0x0a001f004aa57f89 */ /* 0x000e6200000e0000 */
[----:B------:R-:W-:Y:S01]  /*7420*/  FFMA.FTZ R79, R16, R160, R67 ;  /* 0x000000a0104f7223 */ /* 0x000fe20000010043 */
        /* <DEDUP_REMOVED lines=37> */
[----:B------:R-:W-:Y:S02]  /*7680*/  ISETP.NE.AND P0, PT, R2, R151, PT ;  /* 0x000000970200720c */ /* 0x000fe40003f05270 */
[----:B0-----:R-:W-:-:S11]  /*7690*/  LEA R148, R149, R148, 0x2 ;  /* 0x0000009495947211 */ /* 0x001fd600078e10ff */
[----:B------:R-:W0:Y:S04]  /*76a0*/  @P0 LDS R66, [R148+0x2748] ;  /* 0x0027480094420984 */ /* 0x000e280000000800 */
[----:B------:R-:W1:Y:S01]  /*76b0*/  @P0 LDS R5, [R148+0x2348] ;  /* 0x0023480094050984 */ /* 0x000e620000000800 */
[----:B0-----:R-:W-:Y:S01]  /*76c0*/  @P0 FADD.FTZ R65, R65, R66 ;  /* 0x0000004241410221 */ /* 0x001fe20000010000 */
[----:B-1----:R-:W-:-:S04]  /*76d0*/  @P0 FADD.FTZ R64, R64, R5 ;  /* 0x0000000540400221 */ /* 0x002fc80000010000 */
[----:B------:R1:W-:Y:S04]  /*76e0*/  STS [R148+0x2748], R65 ;  /* 0x0027484194007388 */ /* 0x0003e80000000800 */
[----:B------:R1:W-:Y:S02]  /*76f0*/  STS [R148+0x2348], R64 ;  /* 0x0023484094007388 */ /* 0x0003e40000000800 */
.L_x_8189:
[----:B------:R-:W-:Y:S05]  /*7700*/  BSYNC B0 ;  /* 0x0000000000007941 */ /* 0x000fea0003800000 */
.L_x_8188:
[----:B------:R-:W-:Y:S01]  /*7710*/  IADD3 R149, R149, 0x1, RZ ;  /* 0x0000000195957810 */ /* 0x000fe20007ffe0ff */
[----:B------:R-:W-:-:S03]  /*7720*/  UIADD3 UR5, UP0, UR5, 0x1, URZ ;  /* 0x0000000105057890 */ /* 0x000fc6000ff1e03f */
[----:B------:R-:W-:Y:S01]  /*7730*/  ISETP.GE.AND P0, PT, R149, UR28, PT ;  /* 0x0000001c95007c0c */ /* 0x000fe2000bf06270 */
[----:B------:R-:W-:-:S12]  /*7740*/  UIADD3.X UR6, URZ, UR6, URZ, UP0, !UPT ;  /* 0x000000063f067290 */ /* 0x000fd800087fe43f */
[----:B------:R-:W-:Y:S05]  /*7750*/  @!P0 BRA `(.L_x_8190) ;  /* 0xffffffd0002c8947 */ /* 0x000fea000383ffff */
.L_x_8153:
[----:B------:R-:W-:Y:S06]  /*7760*/  BAR.SYNC.DEFER_BLOCKING 0x0 ;  /* 0x0000000000007b1d */ /* 0x000fec0000010000 */
[----:B------:R-:W-:Y:S01]  /*7770*/  ULDC.64 UR6, c[0x0][0x390] ;  /* 0x0000e40000067ab9 */ /* 0x000fe20000000a00 */
[----:B------:R-:W2:Y:S04]  /*7780*/  LDG.E.128 R8, desc[UR12][R28.64] ;  /* 0x0000000c1c087981 */ /* 0x000ea8000c1e1d00 */
[----:B------:R-:W3:Y:S04]  /*7790*/  LDG.E.128 R16, desc[UR12][R28.64+0x200] ;  /* 0x0002000c1c107981 */ /* 0x000ee8000c1e1d00 */
[----:B------:R-:W4:Y:S04]  /*77a0*/  LDG.E.128 R20, desc[UR12][R28.64+0x400] ;  /* 0x0004000c1c147981 */ /* 0x000f28000c1e1d00 */
[----:B01----:R-:W5:Y:S01]  /*77b0*/  LDG.E.128 R64, desc[UR12][R28.64+0x600] ;  /* 0x0006000c1c407981 */ /* 0x003f62000c1e1d00 */
[----:B------:R-:W-:-:S03]  /*77c0*/  UIADD3 UR4, UR4, 0x1, URZ ;  /* 0x0000000104047890 */ /* 0x000fc6000fffe03f */
        /* <DEDUP_REMOVED lines=19> */
[--C-:B------:R-:W-:Y:S01]  /*7900*/  FADD.FTZ R14, R14, R126.reuse ;  /* 0x0000007e0e0e7221 */ /* 0x100fe20000010000 */
[----:B------:R-:W-:Y:S01]  /*7910*/  FSETP.GTU.FTZ.AND P3, PT, R71, 20, PT ;  /* 0x41a000004700780b */ /* 0x000fe20003f7c000 */
[----:B------:R-:W-:Y:S01]  /*7920*/  FADD.FTZ R28, R15, R126 ;  /* 0x0000007e0f1c7221 */ /* 0x000fe20000010000 */
[----:B------:R-:W-:-:S02]  /*7930*/  FSETP.GTU.FTZ.AND P5, PT, R18, 20, PT ;  /* 0x41a000001200780b */ /* 0x000fc40003fbc000 */
[----:B------:R-:W-:Y:S02]  /*7940*/  FSETP.GTU.FTZ.AND P6, PT, R12, 20, PT ;  /* 0x41a000000c00780b */ /* 0x000fe40003fdc000 */
[----:B------:R-:W-:Y:S01]  /*7950*/  FSETP.GTU.FTZ.AND P0, PT, R14, 20, PT ;  /* 0x41a000000e00780b */ /* 0x000fe20003f1c000 */
[----:B------:R-:W-:Y:S02]  /*7960*/  @!P2 FMUL.FTZ R0, R68, -1.4426950216293334961 ;  /* 0xbfb8aa3b4400a820 */ /* 0x000fe40000410000 */
[----:B------:R-:W-:Y:S02]  /*7970*/  @!P1 FMUL.FTZ R4, R69, -1.4426950216293334961 ;  /* 0xbfb8aa3b45049820 */ /* 0x000fe40000410000 */
[----:B------:R-:W-:Y:S02]  /*7980*/  @!P4 FMUL.FTZ R5, R70, -1.4426950216293334961 ;  /* 0xbfb8aa3b4605c820 */ /* 0x000fe40000410000 */
[----:B------:R-:W1:Y:S01]  /*7990*/  @!P2 MUFU.EX2 R0, R0 ;  /* 0x000000000000a308 */ /* 0x000e620000000800 */
[----:B------:R-:W-:-:S07]  /*79a0*/  @!P3 FMUL.FTZ R16, R71, -1.4426950216293334961 ;  /* 0xbfb8aa3b4710b820 */ /* 0x000fce0000410000 */
[----:B------:R-:W2:Y:S08]  /*79b0*/  @!P1 MUFU.EX2 R4, R4 ;  /* 0x0000000400049308 */ /* 0x000eb00000000800 */
[----:B------:R-:W3:Y:S01]  /*79c0*/  @!P4 MUFU.EX2 R5, R5 ;  /* 0x000000050005c308 */ /* 0x000ee20000000800 */
[----:B-1----:R-:W-:-:S07]  /*79d0*/  @!P2 FADD.FTZ R3, R0, 1 ;  /* 0x3f8000000003a421 */ /* 0x002fce0000010000 */
[----:B------:R1:W4:Y:S01]  /*79e0*/  @!P2 MUFU.RCP R17, R3 ;  /* 0x000000030011a308 */ /* 0x0003220000001000 */
[----:B--2---:R-:W-:-:S07]  /*79f0*/  @!P1 FADD.FTZ R0, R4, 1 ;  /* 0x3f80000004009421 */ /* 0x004fce0000010000 */
[----:B------:R-:W2:Y:S01]  /*7a00*/  @!P1 MUFU.RCP R0, R0 ;  /* 0x0000000000009308 */ /* 0x000ea20000001000 */
[----:B---3--:R-:W-:Y:S01]  /*7a10*/  @!P4 FADD.FTZ R4, R5, 1 ;  /* 0x3f8000000504c421 */ /* 0x008fe20000010000 */
[----:B-1----:R-:W-:Y:S01]  /*7a20*/  @!P5 FMUL.FTZ R3, R18, -1.4426950216293334961 ;  /* 0xbfb8aa3b1203d820 */ /* 0x002fe20000410000 */
[----:B------:R-:W-:Y:S01]  /*7a30*/  @!P6 FMUL.FTZ R5, R12, -1.4426950216293334961 ;  /* 0xbfb8aa3b0c05e820 */ /* 0x000fe20000410000 */
[----:B------:R-:W-:-:S04]  /*7a40*/  FADD.FTZ R12, R9, R126 ;  /* 0x0000007e090c7221 */ /* 0x000fc80000010000 */
[----:B------:R1:W3:Y:S01]  /*7a50*/  @!P4 MUFU.RCP R13, R4 ;  /* 0x00000004000dc308 */ /* 0x0002e20000001000 */
[----:B----4-:R-:W-:Y:S01]  /*7a60*/  @!P2 FMUL.FTZ R40, R40, R17 ;  /* 0x000000112828a220 */ /* 0x010fe20000410000 */
[----:B------:R-:W-:-:S06]  /*7a70*/  FSETP.GTU.FTZ.AND P2, PT, R8, 20, PT ;  /* 0x41a000000800780b */ /* 0x000fcc0003f5c000 */
[----:B------:R4:W5:Y:S01]  /*7a80*/  @!P3 MUFU.EX2 R20, R16 ;  /* 0x000000100014b308 */ /* 0x0009620000000800 */
[----:B-1----:R-:W-:Y:S01]  /*7a90*/  FADD.FTZ R4, R10, R126 ;  /* 0x0000007e0a047221 */ /* 0x002fe20000010000 */
[----:B--2---:R-:W-:Y:S01]  /*7aa0*/  @!P1 FMUL.FTZ R41, R41, R0 ;  /* 0x0000000029299220 */ /* 0x004fe20000410000 */
[----:B------:R-:W-:Y:S01]  /*7ab0*/  FSETP.GTU.FTZ.AND P1, PT, R12, 20, PT ;  /* 0x41a000000c00780b */ /* 0x000fe20003f3c000 */
[----:B------:R-:W-:-:S03]  /*7ac0*/  @!P0 FMUL.FTZ R10, R14, -1.4426950216293334961 ;  /* 0xbfb8aa3b0e0a8820 */ /* 0x000fc60000410000 */
[----:B------:R-:W-:Y:S01]  /*7ad0*/  @!P2 FMUL.FTZ R0, R8, -1.4426950216293334961 ;  /* 0xbfb8aa3b0800a820 */ /* 0x000fe20000410000 */
[----:B------:R1:W2:Y:S01]  /*7ae0*/  @!P5 MUFU.EX2 R9, R3 ;  /* 0x000000030009d308 */ /* 0x0002a20000000800 */
[----:B----4-:R-:W4:Y:S01]  /*7af0*/  LDS.128 R16, [R108+0x30] ;  /* 0x000030006c107984 */ /* 0x010f220000000c00 */
[----:B---3--:R-:W-:Y:S01]  /*7b00*/  @!P4 FMUL.FTZ R42, R42, R13 ;  /* 0x0000000d2a2ac220 */ /* 0x008fe20000410000 */
[----:B------:R-:W-:Y:S01]  /*7b10*/  FSETP.GTU.FTZ.AND P4, PT, R4, 20, PT ;  /* 0x41a000000400780b */ /* 0x000fe20003f9c000 */
[----:B------:R-:W-:Y:S01]  /*7b20*/  BAR.SYNC.DEFER_BLOCKING 0x0 ;  /* 0x0000000000007b1d */ /* 0x000fe20000010000 */
[----:B-----5:R-:W-:-:S03]  /*7b30*/  @!P3 FADD.FTZ R20, R20, 1 ;  /* 0x3f8000001414b421 */ /* 0x020fc60000010000 */
[----:B-1----:R-:W-:Y:S02]  /*7b40*/  @!P1 FMUL.FTZ R3, R12, -1.4426950216293334961 ;  /* 0xbfb8aa3b0c039820 */ /* 0x002fe40000410000 */
[----:B------:R-:W1:Y:S06]  /*7b50*/  @!P6 MUFU.EX2 R5, R5 ;  /* 0x000000050005e308 */ /* 0x000e6c0000000800 */
[----:B------:R-:W-:Y:S01]  /*7b60*/  @!P4 FMUL.FTZ R4, R4, -1.4426950216293334961 ;  /* 0xbfb8aa3b0404c820 */ /* 0x000fe20000410000 */
[----:B--2---:R-:W-:Y:S01]  /*7b70*/  @!P5 FADD.FTZ R9, R9, 1 ;  /* 0x3f8000000909d421 */ /* 0x004fe20000010000 */
[----:B------:R-:W2:Y:S08]  /*7b80*/  @!P3 MUFU.RCP R20, R20 ;  /* 0x000000140014b308 */ /* 0x000eb00000001000 */
[----:B------:R0:W3:Y:S01]  /*7b90*/  @!P4 MUFU.EX2 R8, R4 ;  /* 0x000000040008c308 */ /* 0x0000e20000000800 */
[----:B-1----:R-:W-:Y:S01]  /*7ba0*/  @!P6 FADD.FTZ R5, R5, 1 ;  /* 0x3f8000000505e421 */ /* 0x002fe20000010000 */
[----:B------:R-:W-:Y:S04]  /*7bb0*/  STS.128 [R108], R48 ;  /* 0x000000306c007388 */ /* 0x000fe80000000c00 */
[----:B------:R1:W-:Y:S02]  /*7bc0*/  STS.128 [R108+0x10], R52 ;  /* 0x000010346c007388 */ /* 0x0003e40000000c00 */
[----:B------:R-:W5:Y:S01]  /*7bd0*/  @!P2 MUFU.EX2 R0, R0 ;  /* 0x000000000000a308 */ /* 0x000f620000000800 */
[----:B0-----:R-:W-:-:S02]  /*7be0*/  IMAD R4, R22, UR14, RZ ;  /* 0x0000000e16047c24 */ /* 0x001fc4000f8e02ff */
[----:B--2---:R-:W-:Y:S01]  /*7bf0*/  @!P3 FMUL.FTZ R43, R43, R20 ;  /* 0x000000142b2bb220 */ /* 0x004fe20000410000 */
[----:B------:R-:W-:Y:S01]  /*7c00*/  FSETP.GTU.FTZ.AND P3, PT, R28, 20, PT ;  /* 0x41a000001c00780b */ /* 0x000fe20003f7c000 */
[----:B------:R-:W-:Y:S01]  /*7c10*/  STS.128 [R108+0x20], R56 ;  /* 0x000020386c007388 */ /* 0x000fe20000000c00 */
[----:B------:R-:W-:Y:S02]  /*7c20*/  IMAD R15, R23, UR15, R4 ;  /* 0x0000000f170f7c24 */ /* 0x000fe4000f8e0204 */
[--C-:B----4-:R-:W-:Y:S01]  /*7c30*/  FADD.FTZ R29, R16, R126.reuse ;  /* 0x0000007e101d7221 */ /* 0x110fe20000010000 */
[--C-:B------:R-:W-:Y:S01]  /*7c40*/  FADD.FTZ R64, R17, R126.reuse ;  /* 0x0000007e11407221 */ /* 0x100fe20000010000 */
[----:B------:R-:W0:Y:S01]  /*7c50*/  @!P1 MUFU.EX2 R3, R3 ;  /* 0x0000000300039308 */ /* 0x000e220000000800 */
[----:B------:R-:W2:Y:S01]  /*7c60*/  LDC.64 R16, c[0x0][0x3e0] ;  /* 0x0000f800ff107b82 */ /* 0x000ea20000000a00 */
[----:B---3--:R-:W-:Y:S01]  /*7c70*/  @!P4 FADD.FTZ R8, R8, 1 ;  /* 0x3f8000000808c421 */ /* 0x008fe20000010000 */
[--C-:B------:R-:W-:Y:S01]  /*7c80*/  FADD.FTZ R65, R18, R126.reuse ;  /* 0x0000007e12417221 */ /* 0x100fe20000010000 */
[--C-:B------:R-:W-:Y:S01]  /*7c90*/  FADD.FTZ R19, R19, R126.reuse ;  /* 0x0000007e13137221 */ /* 0x100fe20000010000 */
[----:B------:R-:W-:Y:S01]  /*7ca0*/  FADD.FTZ R18, R11, R126 ;  /* 0x0000007e0b127221 */ /* 0x000fe20000010000 */
[----:B------:R-:W-:Y:S01]  /*7cb0*/  STS.128 [R108+0x30], R60 ;  /* 0x0000303c6c007388 */ /* 0x000fe20000000c00 */
[----:B------:R-:W-:Y:S01]  /*7cc0*/  NOP ;  /* 0x0000000000007918 */ /* 0x000fe20000000000 */
[----:B------:R-:W3:Y:S01]  /*7cd0*/  @!P5 MUFU.RCP R14, R9 ;  /* 0x00000009000ed308 */ /* 0x000ee20000001000 */
[----:B-----5:R-:W-:Y:S01]  /*7ce0*/  @!P2 FADD.FTZ R0, R0, 1 ;  /* 0x3f8000000000a421 */ /* 0x020fe20000010000 */
[----:B------:R-:W-:Y:S01]  /*7cf0*/  LDS.128 R48, [R110+0x600] ;  /* 0x000600006e307984 */ /* 0x000fe20000000c00 */
[----:B-1----:R-:W1:Y:S01]  /*7d00*/  LDC.64 R52, c[0x0][0x3a8] ;  /* 0x0000ea00ff347b82 */ /* 0x002e620000000a00 */
[----:B0-----:R-:W-:-:S04]  /*7d10*/  @!P1 FADD.FTZ R3, R3, 1 ;  /* 0x3f80000003039421 */ /* 0x001fc80000010000 */
[----:B------:R-:W0:Y:S08]  /*7d20*/  @!P4 MUFU.RCP R9, R8 ;  /* 0x000000080009c308 */ /* 0x000e300000001000 */
[----:B------:R4:W5:Y:S01]  /*7d30*/  @!P6 MUFU.RCP R21, R5 ;  /* 0x000000050015e308 */ /* 0x0009620000001000 */
[----:B---3--:R-:W-:Y:S01]  /*7d40*/  @!P5 FMUL.FTZ R37, R37, R14 ;  /* 0x0000000e2525d220 */ /* 0x008fe20000410000 */
[----:B------:R-:W-:Y:S01]  /*7d50*/  IMAD R14, R130, UR6, RZ ;  /* 0x00000006820e7c24 */ /* 0x000fe2000f8e02ff */
[----:B------:R-:W-:-:S05]  /*7d60*/  FSETP.GTU.FTZ.AND P5, PT, R64, 20, PT ;  /* 0x41a000004000780b */ /* 0x000fca0003fbc000 */
[----:B------:R3:W2:Y:S01]  /*7d70*/  @!P2 MUFU.RCP R13, R0 ;  /* 0x00000000000da308 */ /* 0x0006a20000001000 */
[----:B----4-:R-:W-:-:S04]  /*7d80*/  IMAD.WIDE.U32 R4, R22, UR15, R30 ;  /* 0x0000000f16047c25 */ /* 0x010fc8000f8e001e */
[----:B0-----:R-:W-:Y:S01]  /*7d90*/  @!P4 FMUL.FTZ R46, R46, R9 ;  /* 0x000000092e2ec220 */ /* 0x001fe20000410000 */
[----:B------:R-:W-:Y:S01]  /*7da0*/  IADD3 R5, R5, R15, RZ ;  /* 0x0000000f05057210 */ /* 0x000fe20007ffe0ff */
[C---:B------:R-:W-:Y:S01]  /*7db0*/  IMAD R15, R129.reuse, UR7, R14 ;  /* 0x00000007810f7c24 */ /* 0x040fe2000f8e020e */
[----:B------:R-:W0:Y:S01]  /*7dc0*/  @!P1 MUFU.RCP R12, R3 ;  /* 0x00000003000c9308 */ /* 0x000e220000001000 */
[----:B---3--:R-:W-:Y:S01]  /*7dd0*/  @!P3 FMUL.FTZ R0, R28, -1.4426950216293334961 ;  /* 0xbfb8aa3b1c00b820 */ /* 0x008fe20000410000 */
[----:B-----5:R-:W-:Y:S01]  /*7de0*/  @!P6 FMUL.FTZ R36, R36, R21 ;  /* 0x000000152424e220 */ /* 0x020fe20000410000 */
[----:B------:R-:W-:Y:S01]  /*7df0*/  IMAD.WIDE.U32 R4, R129, UR6, R4 ;  /* 0x0000000681047c25 */ /* 0x000fe2000f8e0004 */
[----:B------:R-:W3:Y:S01]  /*7e00*/  LDS.128 R20, [R110+0x200] ;  /* 0x000200006e147984 */ /* 0x000ee20000000c00 */
[----:B------:R-:W-:Y:S01]  /*7e10*/  FSETP.GTU.FTZ.AND P6, PT, R29, 20, PT ;  /* 0x41a000001d00780b */ /* 0x000fe20003fdc000 */
[----:B------:R-:W-:Y:S02]  /*7e20*/  ULDC.64 UR6, c[0x0][0x3b0] ;  /* 0x0000ec0000067ab9 */ /* 0x000fe40000000a00 */
[----:B------:R4:W5:Y:S01]  /*7e30*/  @!P3 MUFU.EX2 R3, R0 ;  /* 0x000000000003b308 */ /* 0x0009620000000800 */
[----:B--2---:R-:W-:Y:S01]  /*7e40*/  LEA R8, P4, R4, R16, 0x2 ;  /* 0x0000001004087211 */ /* 0x004fe200078810ff */
[----:B------:R-:W-:Y:S01]  /*7e50*/  @!P2 FMUL.FTZ R44, R44, R13 ;  /* 0x0000000d2c2ca220 */ /* 0x000fe20000410000 */
[----:B------:R-:W-:-:S05]  /*7e60*/  FSETP.GTU.FTZ.AND P2, PT, R65, 20, PT ;  /* 0x41a000004100780b */ /* 0x000fca0003f5c000 */
[----:B------:R-:W2:Y:S01]  /*7e70*/  @!P0 MUFU.EX2 R10, R10 ;  /* 0x0000000a000a8308 */ /* 0x000ea20000000800 */
[----:B----4-:R-:W-:Y:S01]  /*7e80*/  IADD3 R0, R5, R15, RZ ;  /* 0x0000000f05007210 */ /* 0x010fe20007ffe0ff */
[----:B0-----:R-:W-:Y:S01]  /*7e90*/  @!P1 FMUL.FTZ R45, R45, R12 ;  /* 0x0000000c2d2d9220 */ /* 0x001fe20000410000 */
[----:B------:R-:W-:Y:S01]  /*7ea0*/  FSETP.GTU.FTZ.AND P1, PT, R19, 20, PT ;  /* 0x41a000001300780b */ /* 0x000fe20003f3c000 */
[----:B------:R-:W-:Y:S01]  /*7eb0*/  @!P5 FMUL.FTZ R5, R64, -1.4426950216293334961 ;  /* 0xbfb8aa3b4005d820 */ /* 0x000fe20000410000 */
[----:B------:R-:W-:Y:S01]  /*7ec0*/  LEA.HI.X R9, R4, R17, R0, 0x2, P4 ;  /* 0x0000001104097211 */ /* 0x000fe200020f1400 */
[----:B------:R-:W-:Y:S01]  /*7ed0*/  @!P6 FMUL.FTZ R11, R29, -1.4426950216293334961 ;  /* 0xbfb8aa3b1d0be820 */ /* 0x000fe20000410000 */
[----:B------:R-:W-:Y:S01]  /*7ee0*/  FSETP.GTU.FTZ.AND P4, PT, R18, 20, PT ;  /* 0x41a000001200780b */ /* 0x000fe20003f9c000 */
[----:B------:R-:W-:Y:S01]  /*7ef0*/  @!P2 FMUL.FTZ R4, R65, -1.4426950216293334961 ;  /* 0xbfb8aa3b4104a820 */ /* 0x000fe20000410000 */
[----:B-----5:R-:W-:Y:S01]  /*7f00*/  @!P3 FADD.FTZ R3, R3, 1 ;  /* 0x3f8000000303b421 */ /* 0x020fe20000010000 */
[----:B------:R-:W0:Y:S01]  /*7f10*/  LDS.128 R64, [R110+0x400] ;  /* 0x000400006e407984 */ /* 0x000e220000000c00 */
[----:B------:R-:W-:Y:S05]  /*7f20*/  @!P5 MUFU.EX2 R5, R5 ;  /* 0x000000050005d308 */ /* 0x000fea0000000800 */
[----:B------:R-:W-:Y:S01]  /*7f30*/  @!P1 FMUL.FTZ R12, R19, -1.4426950216293334961 ;  /* 0xbfb8aa3b130c9820 */ /* 0x000fe20000410000 */
[----:B--2---:R-:W-:-:S02]  /*7f40*/  @!P0 FADD.FTZ R10, R10, 1 ;  /* 0x3f8000000a0a8421 */ /* 0x004fc40000010000 */
[----:B------:R-:W2:Y:S01]  /*7f50*/  @!P2 MUFU.EX2 R4, R4 ;  /* 0x000000040004a308 */ /* 0x000ea20000000800 */
[----:B------:R-:W-:Y:S02]  /*7f60*/  @!P4 FMUL.FTZ R0, R18, -1.4426950216293334961 ;  /* 0xbfb8aa3b1200c820 */ /* 0x000fe40000410000 */
[----:B------:R-:W4:Y:S05]  /*7f70*/  LDS.128 R16, [R110] ;  /* 0x000000006e107984 */ /* 0x000f2a0000000c00 */
[----:B------:R-:W5:Y:S08]  /*7f80*/  @!P6 MUFU.EX2 R11, R11 ;  /* 0x0000000b000be308 */ /* 0x000f700000000800 */
[----:B------:R1:W0:Y:S01]  /*7f90*/  @!P1 MUFU.EX2 R14, R12 ;  /* 0x0000000c000e9308 */ /* 0x0002220000000800 */
[----:B--2---:R-:W-:-:S07]  /*7fa0*/  @!P2 FADD.FTZ R13, R4, 1 ;  /* 0x3f800000040da421 */ /* 0x004fce0000010000 */
[----:B------:R-:W2:Y:S01]  /*7fb0*/  @!P4 MUFU.EX2 R0, R0 ;  /* 0x000000000000c308 */ /* 0x000ea20000000800 */
[----:B-1----:R-:W-:Y:S01]  /*7fc0*/  @!P5 FADD.FTZ R12, R5, 1 ;  /* 0x3f800000050cd421 */ /* 0x002fe20000010000 */
[----:B------:R-:W-:-:S04]  /*7fd0*/  IMAD.WIDE R4, R112, 0x10, R8 ;  /* 0x0000001070047825 */ /* 0x000fc800078e0208 */
[----:B-----5:R-:W-:Y:S01]  /*7fe0*/  @!P6 FADD.FTZ R11, R11, 1 ;  /* 0x3f8000000b0be421 */ /* 0x020fe20000010000 */
[----:B------:R-:W-:Y:S01]  /*7ff0*/  FADD.FTZ R8, R44, R125 ;  /* 0x0000007d2c087221 */ /* 0x000fe20000010000 */
[----:B---3--:R-:W-:Y:S01]  /*8000*/  STG.E.128 desc[UR12][R4.64+0x200], R20 ;  /* 0x0002001404007986 */ /* 0x008fe2000c101d0c */
[----:B------:R-:W1:Y:S01]  /*8010*/  @!P0 MUFU.RCP R15, R10 ;  /* 0x0000000a000f8308 */ /* 0x000e620000001000 */
[----:B0-----:R-:W-:Y:S02]  /*8020*/  @!P1 FADD.FTZ R14, R14, 1 ;  /* 0x3f8000000e0e9421 */ /* 0x001fe40000010000 */
[----:B------:R-:W-:Y:S04]  /*8030*/  STG.E.128 desc[UR12][R4.64+0x400], R64 ;  /* 0x0004004004007986 */ /* 0x000fe8000c101d0c */
[----:B------:R-:W-:Y:S01]  /*8040*/  STG.E.128 desc[UR12][R4.64+0x600], R48 ;  /* 0x0006003004007986 */ /* 0x000fe2000c101d0c */
[----:B------:R0:W3:Y:S01]  /*8050*/  @!P3 MUFU.RCP R28, R3 ;  /* 0x00000003001cb308 */ /* 0x0000e20000001000 */
[----:B--2---:R-:W-:-:S02]  /*8060*/  @!P4 FADD.FTZ R0, R0, 1 ;  /* 0x3f8000000000c421 */ /* 0x004fc40000010000 */
[----:B----4-:R2:W-:Y:S01]  /*8070*/  STG.E.128 desc[UR12][R4.64], R16 ;  /* 0x0000001004007986 */ /* 0x0105e2000c101d0c */
[----:B------:R-:W-:Y:S01]  /*8080*/  BAR.SYNC.DEFER_BLOCKING 0x0 ;  /* 0x0000000000007b1d */ /* 0x000fe20000010000 */
[----:B0-----:R-:W-:Y:S01]  /*8090*/  FADD.FTZ R3, R8, R45 ;  /* 0x0000002d08037221 */ /* 0x001fe20000010000 */
[----:B-1----:R-:W-:Y:S01]  /*80a0*/  @!P0 FMUL.FTZ R38, R38, R15 ;  /* 0x0000000f26268220 */ /* 0x002fe20000410000 */
[----:B------:R-:W-:-:S03]  /*80b0*/  IMAD R8, R52, UR14, RZ ;  /* 0x0000000e34087c24 */ /* 0x000fc6000f8e02ff */
[----:B------:R-:W0:Y:S01]  /*80c0*/  @!P6 MUFU.RCP R11, R11 ;  /* 0x0000000b000be308 */ /* 0x000e220000001000 */
[----:B---3--:R-:W-:Y:S01]  /*80d0*/  @!P3 FMUL.FTZ R39, R39, R28 ;  /* 0x0000001c2727b220 */ /* 0x008fe20000410000 */
[----:B------:R-:W-:-:S06]  /*80e0*/  IADD3 R118, P3, R118, -0x800, RZ ;  /* 0xfffff80076767810 */ /* 0x000fcc0007f7e0ff */
[----:B------:R-:W1:Y:S01]  /*80f0*/  @!P5 MUFU.RCP R12, R12 ;  /* 0x0000000c000cd308 */ /* 0x000e620000001000 */
[----:B--2---:R-:W-:Y:S01]  /*8100*/  IMAD.WIDE.U32 R4, R52, UR15, R30 ;  /* 0x0000000f34047c25 */ /* 0x004fe2000f8e001e */
[----:B------:R-:W-:-:S06]  /*8110*/  IADD3.X R117, R117, -0x1, RZ, P3, !PT ;  /* 0xffffffff75757810 */ /* 0x000fcc0001ffe4ff */
[----:B------:R-:W2:Y:S01]  /*8120*/  @!P4 MUFU.RCP R0, R0 ;  /* 0x000000000000c308 */ /* 0x000ea20000001000 */
[----:B0-----:R-:W-:Y:S01]  /*8130*/  @!P6 FMUL.FTZ R32, R32, R11 ;  /* 0x0000000b2020e220 */ /* 0x001fe20000410000 */
[----:B------:R0:W-:Y:S01]  /*8140*/  STS.128 [R108+0x10], R40 ;  /* 0x000010286c007388 */ /* 0x0001e20000000c00 */
[----:B------:R-:W3:Y:S03]  /*8150*/  LDC.64 R10, c[0x0][0x3f0] ;  /* 0x0000fc00ff0a7b82 */ /* 0x000ee60000000a00 */
[----:B------:R4:W-:Y:S02]  /*8160*/  STS.128 [R108+0x20], R36 ;  /* 0x000020246c007388 */ /* 0x0009e40000000c00 */
[----:B------:R-:W5:Y:S01]  /*8170*/  @!P2 MUFU.RCP R13, R13 ;  /* 0x0000000d000da308 */ /* 0x000f620000001000 */
[----:B-1----:R-:W-:-:S07]  /*8180*/  @!P5 FMUL.FTZ R33, R33, R12 ;  /* 0x0000000c2121d220 */ /* 0x002fce0000410000 */
[----:B------:R-:W1:Y:S01]  /*8190*/  @!P1 MUFU.RCP R14, R14 ;  /* 0x0000000e000e9308 */ /* 0x000e620000001000 */
[----:B--2---:R-:W-:Y:S01]  /*81a0*/  @!P4 FMUL.FTZ R47, R47, R0 ;  /* 0x000000002f2fc220 */ /* 0x004fe20000410000 */
[----:B------:R-:W-:Y:S01]  /*81b0*/  FADD.FTZ R0, R3, R46 ;  /* 0x0000002e03007221 */ /* 0x000fe20000010000 */
[----:B------:R-:W-:-:S03]  /*81c0*/  IADD3 R122, P4, R122, -0x800, RZ ;  /* 0xfffff8007a7a7810 */ /* 0x000fc60007f9e0ff */
[----:B------:R-:W-:Y:S01]  /*81d0*/  FADD.FTZ R3, R0, R47 ;  /* 0x0000002f00037221 */ /* 0x000fe20000010000 */
[----:B------:R-:W-:Y:S01]  /*81e0*/  STS.128 [R108], R44 ;  /* 0x0000002c6c007388 */ /* 0x000fe20000000c00 */
[----:B------:R-:W-:Y:S01]  /*81f0*/  IADD3.X R121, R121, -0x1, RZ, P4, !PT ;  /* 0xffffffff79797810 */ /* 0x000fe200027fe4ff */
[----:B-----5:R-:W-:Y:S01]  /*8200*/  @!P2 FMUL.FTZ R34, R34, R13 ;  /* 0x0000000d2222a220 */ /* 0x020fe20000410000 */
[----:B------:R-:W-:Y:S01]  /*8210*/  FADD.FTZ R0, R3, R40 ;  /* 0x0000002803007221 */ /* 0x000fe20000010000 */
[----:B------:R-:W-:-:S03]  /*8220*/  IADD3 R116, P2, R116, -0x800, RZ ;  /* 0xfffff80074747810 */ /* 0x000fc60007f5e0ff */
[----:B------:R-:W-:Y:S01]  /*8230*/  FADD.FTZ R3, R0, R41 ;  /* 0x0000002900037221 */ /* 0x000fe20000010000 */
[----:B------:R-:W-:Y:S01]  /*8240*/  IADD3.X R115, R115, -0x1, RZ, P2, !PT ;  /* 0xffffffff73737810 */ /* 0x000fe200017fe4ff */
[----:B-1----:R-:W-:Y:S02]  /*8250*/  @!P1 FMUL.FTZ R35, R35, R14 ;  /* 0x0000000e23239220 */ /* 0x002fe40000410000 */
[----:B------:R-:W-:Y:S01]  /*8260*/  FADD.FTZ R0, R3, R42 ;  /* 0x0000002a03007221 */ /* 0x000fe20000010000 */
[----:B------:R-:W-:Y:S01]  /*8270*/  IMAD R3, R53, UR15, R8 ;  /* 0x0000000f35037c24 */ /* 0x000fe2000f8e0208 */
[----:B------:R-:W-:Y:S01]  /*8280*/  IADD3 R120, P1, R120, -0x800, RZ ;  /* 0xfffff80078787810 */ /* 0x000fe20007f3e0ff */
[----:B------:R1:W-:Y:S01]  /*8290*/  STS.128 [R108+0x30], R32 ;  /* 0x000030206c007388 */ /* 0x0003e20000000c00 */
[----:B------:R-:W-:-:S03]  /*82a0*/  NOP ;  /* 0x0000000000007918 */ /* 0x000fc60000000000 */
[----:B------:R-:W2:Y:S01]  /*82b0*/  LDS.128 R12, [R110] ;  /* 0x000000006e0c7984 */ /* 0x000ea20000000c00 */
        /* <DEDUP_REMOVED lines=8> */
[----:B------:R-:W-:-:S04]  /*8340*/  IMAD.WIDE.U32 R4, R129, UR6, R4 ;  /* 0x0000000681047c25 */ /* 0x000fc8000f8e0004 */
[----:B------:R-:W-:Y:S01]  /*8350*/  FADD.FTZ R37, R36, R37 ;  /* 0x0000002524257221 */ /* 0x000fe20000010000 */
[----:B------:R-:W5:Y:S01]  /*8360*/  LDS.128 R44, [R110+0x600] ;  /* 0x000600006e2c7984 */ /* 0x000f620000000c00 */
[----:B------:R-:W-:Y:S02]  /*8370*/  IADD3 R0, R5, R3, RZ ;  /* 0x0000000305007210 */ /* 0x000fe40007ffe0ff */
[----:B------:R-:W-:Y:S01]  /*8380*/  FADD.FTZ R38, R37, R38 ;  /* 0x0000002625267221 */ /* 0x000fe20000010000 */
[----:B---3--:R-:W-:-:S03]  /*8390*/  LEA R8, P0, R4, R10, 0x2 ;  /* 0x0000000a04087211 */ /* 0x008fc600078010ff */
[----:B------:R-:W-:Y:S01]  /*83a0*/  FADD.FTZ R39, R38, R39 ;  /* 0x0000002726277221 */ /* 0x000fe20000010000 */
[----:B------:R-:W-:Y:S02]  /*83b0*/  LEA.HI.X R9, R4, R11, R0, 0x2, P0 ;  /* 0x0000000b04097211 */ /* 0x000fe400000f1400 */
[----:B------:R-:W-:Y:S01]  /*83c0*/  ISETP.GT.AND P0, PT, R2, 0x1, PT ;  /* 0x000000010200780c */ /* 0x000fe20003f04270 */
[----:B-1----:R-:W-:Y:S01]  /*83d0*/  FADD.FTZ R32, R39, R32 ;  /* 0x0000002027207221 */ /* 0x002fe20000010000 */
[----:B------:R-:W-:-:S04]  /*83e0*/  IMAD.WIDE R112, R112, 0x10, R8 ;  /* 0x0000001070707825 */ /* 0x000fc800078e0208 */
[----:B------:R-:W-:-:S04]  /*83f0*/  FADD.FTZ R33, R32, R33 ;  /* 0x0000002120217221 */ /* 0x000fc80000010000 */
[----:B------:R-:W-:-:S04]  /*8400*/  FADD.FTZ R34, R33, R34 ;  /* 0x0000002221227221 */ /* 0x000fc80000010000 */
[----:B------:R-:W-:Y:S01]  /*8410*/  FADD.FTZ R125, R34, R35 ;  /* 0x00000023227d7221 */ /* 0x000fe20000010000 */
[----:B--2---:R1:W-:Y:S04]  /*8420*/  STG.E.128 desc[UR12][R112.64], R12 ;  /* 0x0000000c70007986 */ /* 0x0043e8000c101d0c */
[----:B0-----:R1:W-:Y:S04]  /*8430*/  STG.E.128 desc[UR12][R112.64+0x200], R16 ;  /* 0x0002001070007986 */ /* 0x0013e8000c101d0c */
[----:B----4-:R1:W-:Y:S04]  /*8440*/  STG.E.128 desc[UR12][R112.64+0x400], R20 ;  /* 0x0004001470007986 */ /* 0x0103e8000c101d0c */
[----:B-----5:R1:W-:Y:S01]  /*8450*/  STG.E.128 desc[UR12][R112.64+0x600], R44 ;  /* 0x0006002c70007986 */ /* 0x0203e2000c101d0c */
[----:B------:R-:W-:Y:S05]  /*8460*/  @P0 BRA `(.L_x_8191) ;  /* 0xffffff84001c0947 */ /* 0x000fea000383ffff */
.L_x_8119:
        /* <DEDUP_REMOVED lines=26> */
.L_x_8193:
[----:B------:R-:W-:Y:S05]  /*8610*/  BSYNC B0 ;  /* 0x0000000000007941 */ /* 0x000fea0003800000 */
.L_x_8192:
        /* <DEDUP_REMOVED lines=29> */
.L_x_8195:
[----:B-1----:R-:W1:Y:S02]  /*87f0*/  S2R R15, SR_TID.X ;  /* 0x00000000000f7919 */ /* 0x002e640000002100 */
.L_x_8196:
[----:B------:R-:W-:Y:S05]  /*8800*/  BSYNC B0 ;  /* 0x0000000000007941 */ /* 0x000fea0003800000 */
.L_x_8194:
        /* <DEDUP_REMOVED lines=16> */
[----:B0-234-:R-:W-:Y:S01]  /*8910*/  IMAD.WIDE.U32 R4, R129, UR8, RZ ;  /* 0x0000000881047c25 */ /* 0x01dfe2000f8e00ff */
[----:B------:R-:W-:Y:S01]  /*8920*/  IADD3 R23, R3, R23, RZ ;  /* 0x0000001703177210 */ /* 0x000fe20007ffe0ff */
[----:B------:R-:W-:-:S03]  /*8930*/  ULDC.64 UR8, c[0x0][0x3c0] ;  /* 0x0000f00000087ab9 */ /* 0x000fc60000000a00 */
[----:B------:R-:W-:Y:S01]  /*8940*/  IADD3 R21, R5, R21, RZ ;  /* 0x0000001505157210 */ /* 0x000fe20007ffe0ff */
[----:B-1----:R-:W-:-:S03]  /*8950*/  ULEA UR4, UR5, UR4, 0x18 ;  /* 0x0000000405047291 */ /* 0x002fc6000f8ec03f */
[----:B------:R-:W-:-:S09]  /*8960*/  ULDC UR5, c[0x0][0x0] ;  /* 0x0000000000057ab9 */ /* 0x000fd20000000800 */
.L_x_8198:
        /* <DEDUP_REMOVED lines=26> */
.L_x_8197:
[----:B------:R-:W-:Y:S05]  /*8b10*/  EXIT ;  /* 0x000000000000794d */ /* 0x000fea0003800000 */
.L_x_8199:
        /* <DEDUP_REMOVED lines=14> */
.L_x_10999:


//--------------------- .text._Z25selective_scan_bwd_kernelI32Selective_Scan_bwd_kernel_traitsILi32ELi16ELb1ELb1ELb0ELb0ELb0EffEEv12SSMParamsBwd --------------------------
	.section	.text._Z25selective_scan_bwd_kernelI32Selective_Scan_bwd_kernel_traitsILi32ELi16ELb1ELb1ELb0ELb0ELb0EffEEv12SSMParamsBwd,"ax",@progbits
	.align	128
        .global         _Z25selective_scan_bwd_kernelI32Selective_Scan_bwd_kernel_traitsILi32ELi16ELb1ELb1ELb0ELb0ELb0EffEEv12SSMParamsBwd
        .type           _Z25selective_scan_bwd_kernelI32Selective_Scan_bwd_kernel_traitsILi32ELi16ELb1ELb1ELb0ELb0ELb0EffEEv12SSMParamsBwd,@function
        .size           _Z25selective_scan_bwd_kernelI32Selective_Scan_bwd_kernel_traitsILi32ELi16ELb1ELb1ELb0ELb0ELb0EffEEv12SSMParamsBwd,(.L_x_11000 - _Z25selective_scan_bwd_kernelI32Selective_Scan_bwd_kernel_traitsILi32ELi16ELb1ELb1ELb0ELb0ELb0EffEEv12SSMParamsBwd)
        .other          _Z25selective_scan_bwd_kernelI32Selective_Scan_bwd_kernel_traitsILi32ELi16ELb1ELb1ELb0ELb0ELb0EffEEv12SSMParamsBwd,@"STO_CUDA_ENTRY STV_DEFAULT"
_Z25selective_scan_bwd_kernelI32Selective_Scan_bwd_kernel_traitsILi32ELi16ELb1ELb1ELb0ELb0ELb0EffEEv12SSMParamsBwd:
.text._Z25selective_scan_bwd_kernelI32Selective_Scan_bwd_kernel_traitsILi32ELi16ELb1ELb1ELb0ELb0ELb0EffEEv12SSMParamsBwd:
        /* <DEDUP_REMOVED lines=141> */
.L_x_8240:
[----:B------:R-:W-:Y:S01]  /*08d0*/  BAR.SYNC.DEFER_BLOCKING 0x0 ;  /* 0x0000000000007b1d */ /* 0x000fe20000010000 */
[----:B------:R-:W-:Y:S02]  /*08e0*/  LOP3.LUT R122, R123, 0x1f, R134, 0xf8, !PT ;  /* 0x0000001f7b7a7812 */ /* 0x000fe400078ef886 */
[----:B-1----:R-:W-:Y:S02]  /*08f0*/  MOV R2, R132 ;  /* 0x0000008400027202 */ /* 0x002fe40000000f00 */
        /* <DEDUP_REMOVED lines=99> */
.L_x_8201:
        /* <DEDUP_REMOVED lines=25> */
.L_x_8239:
[----:B------:R-:W-:Y:S01]  /*10c0*/  SHF.R.S32.HI R143, RZ, 0x1f, R121 ;  /* 0x0000001fff8f7819 */ /* 0x000fe20000011479 */
[----:B-1----:R-:W-:-:S04]  /*10d0*/  IMAD.WIDE.U32 R84, R121, UR18, RZ ;  /* 0x0000001279547c25 */ /* 0x002fc8000f8e00ff */
[----:B------:R-:W-:Y:S01]  /*10e0*/  IMAD R0, R143, UR18, RZ ;  /* 0x000000128f007c24 */ /* 0x000fe2000f8e02ff */
[----:B------:R-:W-:-:S03]  /*10f0*/  LEA R112, P0, R84, R126, 0x2 ;  /* 0x0000007e54707211 */ /* 0x000fc600078010ff */
[----:B------:R-:W-:-:S05]  /*1100*/  IMAD R87, R121, UR19, R0 ;  /* 0x0000001379577c24 */ /* 0x000fca000f8e0200 */
[----:B------:R-:W-:-:S04]  /*1110*/  IADD3 R0, R85, R87, RZ ;  /* 0x0000005755007210 */ /* 0x000fc80007ffe0ff */
[----:B------:R-:W-:-:S03]  /*1120*/  LEA.HI.X R113, R84, R125, R0, 0x2, P0 ;  /* 0x0000007d54717211 */ /* 0x000fc600000f1400 */
[----:B------:R-:W-:-:S05]  /*1130*/  IMAD.WIDE R112, R122, 0x10, R112 ;  /* 0x000000107a707825 */ /* 0x000fca00078e0270 */
[----:B---3--:R-:W3:Y:S01]  /*1140*/  LDG.E.128 R92, desc[UR12][R112.64] ;  /* 0x0000000c705c7981 */ /* 0x008ee2000c1e1d00 */
[----:B------:R-:W-:-:S03]  /*1150*/  IMAD R0, R140, UR10, RZ ;  /* 0x0000000a8c007c24 */ /* 0x000fc6000f8e02ff */
[----:B0---4-:R-:W4:Y:S04]  /*1160*/  LDG.E.128 R88, desc[UR12][R112.64+0x200] ;  /* 0x0002000c70587981 */ /* 0x011f28000c1e1d00 */
[----:B------:R-:W4:Y:S04]  /*1170*/  LDG.E.128 R84, desc[UR12][R112.64+0x400] ;  /* 0x0004000c70547981 */ /* 0x000f28000c1e1d00 */
[----:B------:R0:W4:Y:S01]  /*1180*/  LDG.E.128 R96, desc[UR12][R112.64+0x600] ;  /* 0x0006000c70607981 */ /* 0x000122000c1e1d00 */
[----:B------:R-:W-:-:S04]  /*1190*/  IMAD.WIDE.U32 R114, R141, UR10, RZ ;  /* 0x0000000a8d727c25 */ /* 0x000fc8000f8e00ff */
[----:B------:R-:W-:Y:S02]  /*11a0*/  IMAD R117, R141, UR11, R0 ;  /* 0x0000000b8d757c24 */ /* 0x000fe4000f8e0200 */
[----:B------:R-:W-:-:S03]  /*11b0*/  IMAD R0, R143, UR16, RZ ;  /* 0x000000108f007c24 */ /* 0x000fc6000f8e02ff */
[----:B------:R-:W-:Y:S01]  /*11c0*/  IADD3 R115, R115, R117, RZ ;  /* 0x0000007573737210 */ /* 0x000fe20007ffe0ff */
[C---:B------:R-:W-:Y:S02]  /*11d0*/  IMAD R117, R121.reuse, UR17, R0 ;  /* 0x0000001179757c24 */ /* 0x040fe4000f8e0200 */
[----:B------:R-:W-:-:S05]  /*11e0*/  IMAD.WIDE.U32 R114, R121, UR16, R114 ;  /* 0x0000001079727c25 */ /* 0x000fca000f8e0072 */
[----:B------:R-:W-:Y:S02]  /*11f0*/  IADD3 R0, R115, R117, RZ ;  /* 0x0000007573007210 */ /* 0x000fe40007ffe0ff */
[----:B-1----:R-:W-:-:S04]  /*1200*/  LEA R116, P0, R114, R104, 0x2 ;  /* 0x0000006872747211 */ /* 0x002fc800078010ff */
[----:B------:R-:W-:-:S05]  /*1210*/  LEA.HI.X R117, R114, R105, R0, 0x2, P0 ;  /* 0x0000006972757211 */ /* 0x000fca00000f1400 */
[----:B------:R-:W4:Y:S01]  /*1220*/  LDG.E R118, desc[UR12][R116.64] ;  /* 0x0000000c74767981 */ /* 0x000f22000c1e1900 */
[----:B------:R-:W1:Y:S01]  /*1230*/  S2UR UR8, SR_CgaCtaId ;  /* 0x00000000000879c3 */ /* 0x000e620000008800 */
[----:B------:R-:W-:Y:S01]  /*1240*/  IMAD R0, R140, UR20, RZ ;  /* 0x000000148c007c24 */ /* 0x000fe2000f8e02ff */
[----:B------:R-:W-:Y:S01]  /*1250*/  UMOV UR7, 0x400 ;  /* 0x0000040000077882 */ /* 0x000fe20000000000 */
[----:B0-----:R-:W-:-:S04]  /*1260*/  IMAD.WIDE.U32 R112, R141, UR20, RZ ;  /* 0x000000148d707c25 */ /* 0x001fc8000f8e00ff */
[----:B------:R-:W-:Y:S02]  /*1270*/  IMAD R115, R141, UR21, R0 ;  /* 0x000000158d737c24 */ /* 0x000fe4000f8e0200 */
[----:B------:R-:W-:-:S03]  /*1280*/  IMAD R0, R143, UR22, RZ ;  /* 0x000000168f007c24 */ /* 0x000fc6000f8e02ff */
[----:B------:R-:W-:Y:S01]  /*1290*/  IADD3 R113, R113, R115, RZ ;  /* 0x0000007371717210 */ /* 0x000fe20007ffe0ff */
[C---:B------:R-:W-:Y:S02]  /*12a0*/  IMAD R115, R121.reuse, UR23, R0 ;  /* 0x0000001779737c24 */ /* 0x040fe4000f8e0200 */
[----:B------:R-:W-:-:S05]  /*12b0*/  IMAD.WIDE.U32 R112, R121, UR22, R112 ;  /* 0x0000001679707c25 */ /* 0x000fca000f8e0070 */
[----:B------:R-:W-:Y:S01]  /*12c0*/  IADD3 R0, R113, R115, RZ ;  /* 0x0000007371007210 */ /* 0x000fe20007ffe0ff */
[----:B-1----:R-:W-:Y:S01]  /*12d0*/  ULEA UR7, UR8, UR7, 0x18 ;  /* 0x0000000708077291 */ /* 0x002fe2000f8ec03f */
[----:B--2---:R-:W-:-:S04]  /*12e0*/  LEA R114, P0, R112, R102, 0x2 ;  /* 0x0000006670727211 */ /* 0x004fc800078010ff */
[----:B------:R-:W-:Y:S02]  /*12f0*/  LEA.HI.X R115, R112, R103, R0, 0x2, P0 ;  /* 0x0000006770737211 */ /* 0x000fe400000f1400 */
[----:B------:R-:W-:Y:S02]  /*1300*/  LEA R120, R208, UR7, 0x4 ;  /* 0x00000007d0787c11 */ /* 0x000fe4000f8e20ff */
[----:B------:R-:W-:-:S04]  /*1310*/  LOP3.LUT P0, RZ, R134, 0x1f, RZ, 0xc0, !PT ;  /* 0x0000001f86ff7812 */ /* 0x000fc8000780c0ff */
[----:B------:R-:W-:Y:S01]  /*1320*/  ISETP.LT.OR P2, PT, R124, 0x2, P0 ;  /* 0x000000027c00780c */ /* 0x000fe20000741670 */
[----:B------:R-:W-:Y:S01]  /*1330*/  FADD.FTZ R159, R24, R136 ;  /* 0x00000088189f7221 */ /* 0x000fe20000010000 */
[----:B------:R-:W-:Y:S02]  /*1340*/  IADD3 R0, R124, -0x1, RZ ;  /* 0xffffffff7c007810 */ /* 0x000fe40007ffe0ff */
[----:B------:R-:W-:-:S09]  /*1350*/  ISETP.NE.AND P1, PT, R134, RZ, PT ;  /* 0x000000ff8600720c */ /* 0x000fd20003f25270 */
[----:B------:R-:W0:Y:S01]  /*1360*/  @!P2 LDC R113, c[0x0][0x21c] ;  /* 0x00008700ff71ab82 */ /* 0x000e220000000800 */
[----:B---3--:R1:W-:Y:S04]  /*1370*/  STS.128 [R120], R92 ;  /* 0x0000005c78007388 */ /* 0x0083e80000000c00 */
[----:B----4-:R-:W-:Y:S04]  /*1380*/  STS.128 [R120+0x200], R88 ;  /* 0x0002005878007388 */ /* 0x010fe80000000c00 */
[----:B------:R2:W-:Y:S04]  /*1390*/  STS.128 [R120+0x400], R84 ;  /* 0x0004005478007388 */ /* 0x0005e80000000c00 */
[----:B------:R-:W-:Y:S01]  /*13a0*/  STS.128 [R120+0x600], R96 ;  /* 0x0006006078007388 */ /* 0x000fe20000000c00 */
[----:B------:R-:W-:-:S03]  /*13b0*/  NOP ;  /* 0x0000000000007918 */ /* 0x000fc60000000000 */
[----:B------:R3:W4:Y:S01]  /*13c0*/  LDG.E R169, desc[UR12][R114.64] ;  /* 0x0000000c72a97981 */ /* 0x000722000c1e1900 */
[----:B-1----:R-:W-:Y:S02]  /*13d0*/  LEA.HI R92, R0, R0, RZ, 0x1 ;  /* 0x00000000005c7211 */ /* 0x002fe400078f08ff */
[----:B------:R-:W-:Y:S02]  /*13e0*/  LEA R158, R208, UR7, 0x6 ;  /* 0x00000007d09e7c11 */ /* 0x000fe4000f8e30ff */
[----:B--2---:R-:W-:Y:S02]  /*13f0*/  LOP3.LUT R85, R92, 0xfffffe, RZ, 0xc0, !PT ;  /* 0x00fffffe5c557812 */ /* 0x004fe400078ec0ff */
[----:B------:R-:W-:Y:S01]  /*1400*/  IADD3 R84, R134, 0x200, RZ ;  /* 0x0000020086547810 */ /* 0x000fe20007ffe0ff */
[----:B------:R-:W1:Y:S01]  /*1410*/  LDS.128 R88, [R158+0x10] ;  /* 0x000010009e587984 */ /* 0x000e620000000c00 */
[----:B------:R-:W-:Y:S02]  /*1420*/  IADD3 R0, R0, -R85, RZ ;  /* 0x8000005500007210 */ /* 0x000fe40007ffe0ff */
[----:B------:R-:W-:Y:S01]  /*1430*/  @!P2 IADD3 R86, R124, -0x2, RZ ;  /* 0xfffffffe7c56a810 */ /* 0x000fe20007ffe0ff */
[----:B------:R-:W-:Y:S01]  /*1440*/  LDS.128 R92, [R158+0x20] ;  /* 0x000020009e5c7984 */ /* 0x000fe20000000c00 */
[----:B------:R-:W-:-:S02]  /*1450*/  @!P1 LEA R84, R0, R121, 0x8 ;  /* 0x0000007900549211 */ /* 0x000fc400078e40ff */
[----:B------:R-:W-:Y:S01]  /*1460*/  MOV R0, RZ ;  /* 0x000000ff00007202 */ /* 0x000fe20000000f00 */
[----:B0-----:R-:W-:Y:S01]  /*1470*/  @!P2 IMAD R113, R86, R113, R121 ;  /* 0x000000715671a224 */ /* 0x001fe200078e0279 */
[----:B---3--:R-:W-:Y:S01]  /*1480*/  LEA R114, R84, UR7, 0x2 ;  /* 0x0000000754727c11 */ /* 0x008fe2000f8e10ff */
[----:B------:R-:W-:Y:S02]  /*1490*/  LDS.128 R96, [R158+0x30] ;  /* 0x000030009e607984 */ /* 0x000fe40000000c00 */
[----:B------:R-:W-:Y:S02]  /*14a0*/  @!P2 IMAD.WIDE R112, R113, 0x8, R110 ;  /* 0x000000087170a825 */ /* 0x000fe400078e026e */
[----:B------:R-:W0:Y:S02]  /*14b0*/  LDS.128 R84, [R158] ;  /* 0x000000009e547984 */ /* 0x000e240000000c00 */
[----:B------:R-:W-:-:S04]  /*14c0*/  FMUL.FTZ R160, R118, 1.4426950216293334961 ;  /* 0x3fb8aa3b76a07820 */ /* 0x000fc80000410000 */
[----:B------:R-:W-:-:S06]  /*14d0*/  FMUL.FTZ R175, R159, R160 ;  /* 0x000000a09faf7220 */ /* 0x000fcc0000410000 */
[----:B------:R-:W2:Y:S02]  /*14e0*/  MUFU.EX2 R175, R175 ;  /* 0x000000af00af7308 */ /* 0x000ea40000000800 */
[----:B--2---:R2:W-:Y:S01]  /*14f0*/  STS [R114+0x12c8], R175 ;  /* 0x0012c8af72007388 */ /* 0x0045e20000000800 */
[----:B------:R-:W-:Y:S01]  /*1500*/  BAR.SYNC.DEFER_BLOCKING 0x0 ;  /* 0x0000000000007b1d */ /* 0x000fe20000010000 */
[--C-:B------:R-:W-:Y:S01]  /*1510*/  FADD.FTZ R152, R29, R136.reuse ;  /* 0x000000881d987221 */ /* 0x100fe20000010000 */
[----:B------:R-:W-:-:S03]  /*1520*/  FADD.FTZ R156, R25, R136 ;  /* 0x00000088199c7221 */ /* 0x000fc60000010000 */
[----:B------:R-:W-:Y:S01]  /*1530*/  FMUL.FTZ R174, R13, R152 ;  /* 0x000000980dae7220 */ /* 0x000fe20000410000 */
[-C--:B------:R-:W-:Y:S01]  /*1540*/  FMUL.FTZ R166, R156, R160.reuse ;  /* 0x000000a09ca67220 */ /* 0x080fe20000410000 */
[--C-:B------:R-:W-:Y:S02]  /*1550*/  FADD.FTZ R157, R26, R136.reuse ;  /* 0x000000881a9d7221 */ /* 0x100fe40000010000 */
[----:B-1----:R-:W-:Y:S01]  /*1560*/  FMUL.FTZ R207, R174, R89 ;  /* 0x00000059aecf7220 */ /* 0x002fe20000410000 */
[----:B------:R1:W5:Y:S01]  /*1570*/  @!P2 LDG.E R0, desc[UR12][R112.64+0x4] ;  /* 0x0000040c7000a981 */ /* 0x000362000c1e1900 */
[----:B------:R-:W-:Y:S01]  /*1580*/  ISETP.NE.AND P2, PT, R134, 0x1f, PT ;  /* 0x0000001f8600780c */ /* 0x000fe20003f45270 */
[-C--:B------:R-:W-:Y:S01]  /*1590*/  FMUL.FTZ R164, R157, R160.reuse ;  /* 0x000000a09da47220 */ /* 0x080fe20000410000 */
[--C-:B------:R-:W-:Y:S01]  /*15a0*/  FADD.FTZ R154, R27, R136.reuse ;  /* 0x000000881b9a7221 */ /* 0x100fe20000010000 */
[----:B------:R-:W3:Y:S01]  /*15b0*/  MUFU.EX2 R166, R166 ;  /* 0x000000a600a67308 */ /* 0x000ee20000000800 */
[--C-:B------:R-:W-:Y:S01]  /*15c0*/  FADD.FTZ R155, R28, R136.reuse ;  /* 0x000000881c9b7221 */ /* 0x100fe20000010000 */
[--C-:B------:R-:W-:Y:S01]  /*15d0*/  FADD.FTZ R142, R39, R136.reuse ;  /* 0x00000088278e7221 */ /* 0x100fe20000010000 */
[-C--:B------:R-:W-:Y:S01]  /*15e0*/  FMUL.FTZ R165, R154, R160.reuse ;  /* 0x000000a09aa57220 */ /* 0x080fe20000410000 */
[--C-:B------:R-:W-:Y:S01]  /*15f0*/  FADD.FTZ R145, R38, R136.reuse ;  /* 0x0000008826917221 */ /* 0x100fe20000010000 */
[-C--:B------:R-:W-:Y:S01]  /*1600*/  FMUL.FTZ R171, R155, R160.reuse ;  /* 0x000000a09bab7220 */ /* 0x080fe20000410000 */
[----:B------:R-:W-:Y:S01]  /*1610*/  FMUL.FTZ R163, R142, R160 ;  /* 0x000000a08ea37220 */ /* 0x000fe20000410000 */
[--C-:B------:R-:W-:Y:S01]  /*1620*/  FADD.FTZ R151, R32, R136.reuse ;  /* 0x0000008820977221 */ /* 0x100fe20000010000 */
[----:B------:R-:W1:Y:S01]  /*1630*/  MUFU.EX2 R164, R164 ;  /* 0x000000a400a47308 */ /* 0x000e620000000800 */
[--C-:B------:R-:W-:Y:S01]  /*1640*/  FADD.FTZ R148, R33, R136.reuse ;  /* 0x0000008821947221 */ /* 0x100fe20000010000 */
[----:B------:R0:W4:Y:S01]  /*1650*/  @P2 LDS R174, [R206+UR7+0x1acc] ;  /* 0x001acc07ceae2984 */ /* 0x0001220008000800 */
[----:B------:R-:W-:Y:S01]  /*1660*/  FMUL.FTZ R167, R8, R159 ;  /* 0x0000009f08a77220 */ /* 0x000fe20000410000 */
[----:B------:R-:W-:Y:S01]  /*1670*/  FMUL.FTZ R178, R9, R156 ;  /* 0x0000009c09b27220 */ /* 0x000fe20000410000 */
[-C--:B------:R-:W-:Y:S01]  /*1680*/  FMUL.FTZ R182, R152, R160.reuse ;  /* 0x000000a098b67220 */ /* 0x080fe20000410000 */
[----:B------:R-:W-:Y:S01]  /*1690*/  FMUL.FTZ R180, R145, R160 ;  /* 0x000000a091b47220 */ /* 0x000fe20000410000 */
[--C-:B------:R-:W-:Y:S01]  /*16a0*/  FADD.FTZ R153, R30, R136.reuse ;  /* 0x000000881e997221 */ /* 0x100fe20000010000 */
[----:B------:R-:W1:Y:S01]  /*16b0*/  MUFU.EX2 R165, R165 ;  /* 0x000000a500a57308 */ /* 0x000e620000000800 */
[--C-:B------:R-:W-:Y:S01]  /*16c0*/  FADD.FTZ R150, R31, R136.reuse ;  /* 0x000000881f967221 */ /* 0x100fe20000010000 */
[--C-:B------:R-:W-:Y:S01]  /*16d0*/  FADD.FTZ R149, R34, R136.reuse ;  /* 0x0000008822957221 */ /* 0x100fe20000010000 */
[--C-:B------:R-:W-:Y:S01]  /*16e0*/  FADD.FTZ R146, R35, R136.reuse ;  /* 0x0000008823927221 */ /* 0x100fe20000010000 */
[--C-:B------:R-:W-:Y:S01]  /*16f0*/  FADD.FTZ R147, R36, R136.reuse ;  /* 0x0000008824937221 */ /* 0x100fe20000010000 */
[----:B------:R-:W-:Y:S01]  /*1700*/  FADD.FTZ R144, R37, R136 ;  /* 0x0000008825907221 */ /* 0x000fe20000010000 */
[----:B------:R-:W-:Y:S01]  /*1710*/  FMUL.FTZ R115, R16, R151 ;  /* 0x0000009710737220 */ /* 0x000fe20000410000 */
[----:B--2---:R-:W-:Y:S01]  /*1720*/  FMUL.FTZ R114, R17, R148 ;  /* 0x0000009411727220 */ /* 0x004fe20000410000 */
[----:B------:R-:W2:Y:S01]  /*1730*/  MUFU.EX2 R171, R171 ;  /* 0x000000ab00ab7308 */ /* 0x000ea20000000800 */
[----:B------:R-:W-:Y:S01]  /*1740*/  FMUL.FTZ R209, R10, R157 ;  /* 0x0000009d0ad17220 */ /* 0x000fe20000410000 */
[----:B0-----:R-:W-:Y:S01]  /*1750*/  FMUL.FTZ R170, R167, R84 ;  /* 0x00000054a7aa7220 */ /* 0x001fe20000410000 */
[----:B------:R-:W-:Y:S01]  /*1760*/  FMUL.FTZ R211, R178, R85 ;  /* 0x00000055b2d37220 */ /* 0x000fe20000410000 */
[-C--:B------:R-:W-:Y:S01]  /*1770*/  FMUL.FTZ R186, R153, R160.reuse ;  /* 0x000000a099ba7220 */ /* 0x080fe20000410000 */
[-C--:B------:R-:W-:Y:S01]  /*1780*/  FMUL.FTZ R188, R150, R160.reuse ;  /* 0x000000a096bc7220 */ /* 0x080fe20000410000 */
[-C--:B------:R-:W-:Y:S01]  /*1790*/  FMUL.FTZ R191, R151, R160.reuse ;  /* 0x000000a097bf7220 */ /* 0x080fe20000410000 */
[-C--:B------:R-:W-:Y:S01]  /*17a0*/  FMUL.FTZ R194, R148, R160.reuse ;  /* 0x000000a094c27220 */ /* 0x080fe20000410000 */
[----:B------:R-:W-:Y:S01]  /*17b0*/  MUFU.EX2 R163, R163 ;  /* 0x000000a300a37308 */ /* 0x000fe20000000800 */
[-C--:B------:R-:W-:Y:S01]  /*17c0*/  FMUL.FTZ R192, R149, R160.reuse ;  /* 0x000000a095c07220 */ /* 0x080fe20000410000 */
[-C--:B------:R-:W-:Y:S01]  /*17d0*/  FMUL.FTZ R189, R146, R160.reuse ;  /* 0x000000a092bd7220 */ /* 0x080fe20000410000 */
[-C--:B------:R-:W-:Y:S01]  /*17e0*/  FMUL.FTZ R185, R147, R160.reuse ;  /* 0x000000a093b97220 */ /* 0x080fe20000410000 */
[----:B------:R-:W-:Y:S01]  /*17f0*/  FMUL.FTZ R184, R144, R160 ;  /* 0x000000a090b87220 */ /* 0x000fe20000410000 */
[----:B------:R-:W-:Y:S01]  /*1800*/  FMUL.FTZ R116, R15, R150 ;  /* 0x000000960f747220 */ /* 0x000fe20000410000 */
[----:B------:R-:W-:Y:S01]  /*1810*/  FMUL.FTZ R204, R115, R92 ;  /* 0x0000005c73cc7220 */ /* 0x000fe20000410000 */
[----:B------:R-:W-:Y:S01]  /*1820*/  FMUL.FTZ R201, R114, R93 ;  /* 0x0000005d72c97220 */ /* 0x000fe20000410000 */
[----:B------:R-:W0:Y:S01]  /*1830*/  MUFU.EX2 R182, R182 ;  /* 0x000000b600b67308 */ /* 0x000e220000000800 */
[----:B------:R-:W-:Y:S01]  /*1840*/  FMUL.FTZ R210, R11, R154 ;  /* 0x0000009a0bd27220 */ /* 0x000fe20000410000 */
[----:B------:R-:W-:Y:S01]  /*1850*/  FMUL.FTZ R209, R209, R86 ;  /* 0x00000056d1d17220 */ /* 0x000fe20000410000 */
[-C--:B---3--:R-:W-:Y:S01]  /*1860*/  FMUL.FTZ R115, R175, R166.reuse ;  /* 0x000000a6af737220 */ /* 0x088fe20000410000 */
[----:B------:R-:W-:Y:S01]  /*1870*/  FFMA.FTZ R114, R170, R166, R211 ;  /* 0x000000a6aa727223 */ /* 0x000fe200000100d3 */
[----:B------:R-:W-:Y:S01]  /*1880*/  FMUL.FTZ R203, R116, R91 ;  /* 0x0000005b74cb7220 */ /* 0x000fe20000410000 */
[----:B------:R-:W-:Y:S01]  /*1890*/  FMUL.FTZ R117, R12, R155 ;  /* 0x0000009b0c757220 */ /* 0x000fe20000410000 */
[----:B------:R-:W-:Y:S01]  /*18a0*/  FMUL.FTZ R210, R210, R87 ;  /* 0x00000057d2d27220 */ /* 0x000fe20000410000 */
[----:B------:R-:W3:Y:S01]  /*18b0*/  MUFU.EX2 R180, R180 ;  /* 0x000000b400b47308 */ /* 0x000ee20000000800 */
[C---:B-1----:R-:W-:Y:S01]  /*18c0*/  FMUL.FTZ R116, R164.reuse, R115 ;  /* 0x00000073a4747220 */ /* 0x042fe20000410000 */
[----:B------:R-:W-:Y:S01]  /*18d0*/  FFMA.FTZ R114, R164, R114, R209 ;  /* 0x00000072a4727223 */ /* 0x000fe200000100d1 */
[----:B------:R-:W-:Y:S01]  /*18e0*/  FMUL.FTZ R113, R20, R147 ;  /* 0x0000009314717220 */ /* 0x000fe20000410000 */
[----:B------:R-:W-:Y:S01]  /*18f0*/  FMUL.FTZ R112, R21, R144 ;  /* 0x0000009015707220 */ /* 0x000fe20000410000 */
[----:B------:R-:W-:Y:S01]  /*1900*/  FMUL.FTZ R178, R117, R88 ;  /* 0x0000005875b27220 */ /* 0x000fe20000410000 */
[C---:B------:R-:W-:Y:S01]  /*1910*/  FMUL.FTZ R116, R165.reuse, R116 ;  /* 0x00000074a5747220 */ /* 0x040fe20000410000 */
[----:B------:R-:W-:Y:S01]  /*1920*/  FFMA.FTZ R114, R165, R114, R210 ;  /* 0x00000072a5727223 */ /* 0x000fe200000100d2 */
[----:B------:R-:W1:Y:S01]  /*1930*/  MUFU.EX2 R186, R186 ;  /* 0x000000ba00ba7308 */ /* 0x000e620000000800 */
[----:B------:R-:W-:Y:S01]  /*1940*/  FMUL.FTZ R200, R113, R96 ;  /* 0x0000006071c87220 */ /* 0x000fe20000410000 */
[----:B------:R-:W-:Y:S01]  /*1950*/  FMUL.FTZ R179, R112, R97 ;  /* 0x0000006170b37220 */ /* 0x000fe20000410000 */
        /* <DEDUP_REMOVED lines=8> */
[----:B------:R-:W-:Y:S01]  /*19e0*/  BSSY B0, `(.L_x_8203) ;  /* 0x0000027000007945 */ /* 0x000fe20003800000 */
[----:B------:R-:W-:Y:S01]  /*19f0*/  FMUL.FTZ R205, R205, R90 ;  /* 0x0000005acdcd7220 */ /* 0x000fe20000410000 */
[----:B------:R-:W-:Y:S01]  /*1a00*/  FMUL.FTZ R199, R199, R94 ;  /* 0x0000005ec7c77220 */ /* 0x000fe20000410000 */
[----:B------:R-:W-:Y:S01]  /*1a10*/  FMUL.FTZ R202, R202, R95 ;  /* 0x0000005fcaca7220 */ /* 0x000fe20000410000 */
[----:B------:R-:W-:Y:S01]  /*1a20*/  FMUL.FTZ R161, R161, R98 ;  /* 0x00000062a1a17220 */ /* 0x000fe20000410000 */
[----:B------:R-:W2:Y:S01]  /*1a30*/  MUFU.EX2 R191, R191 ;  /* 0x000000bf00bf7308 */ /* 0x000ea20000000800 */
[----:B------:R-:W-:Y:S01]  /*1a40*/  FMUL.FTZ R160, R160, R99 ;  /* 0x00000063a0a07220 */ /* 0x000fe20000410000 */
[C---:B0-----:R-:W-:Y:S01]  /*1a50*/  FMUL.FTZ R115, R182.reuse, R113 ;  /* 0x00000071b6737220 */ /* 0x041fe20000410000 */
[----:B------:R-:W-:-:S05]  /*1a60*/  FFMA.FTZ R114, R182, R114, R207 ;  /* 0x00000072b6727223 */ /* 0x000fca00000100cf */
[----:B------:R-:W0:Y:S08]  /*1a70*/  MUFU.EX2 R194, R194 ;  /* 0x000000c200c27308 */ /* 0x000e300000000800 */
[----:B------:R-:W0:Y:S08]  /*1a80*/  MUFU.EX2 R192, R192 ;  /* 0x000000c000c07308 */ /* 0x000e300000000800 */
[----:B------:R-:W0:Y:S08]  /*1a90*/  MUFU.EX2 R189, R189 ;  /* 0x000000bd00bd7308 */ /* 0x000e300000000800 */
[----:B------:R-:W0:Y:S08]  /*1aa0*/  MUFU.EX2 R185, R185 ;  /* 0x000000b900b97308 */ /* 0x000e300000000800 */
[----:B------:R-:W0:Y:S01]  /*1ab0*/  MUFU.EX2 R184, R184 ;  /* 0x000000b800b87308 */ /* 0x000e220000000800 */
[-C--:B----4-:R-:W-:Y:S01]  /*1ac0*/  FMUL.FTZ R176, R50, R169.reuse ;  /* 0x000000a932b07220 */ /* 0x090fe20000410000 */
[-C--:B------:R-:W-:Y:S01]  /*1ad0*/  FMUL.FTZ R172, R51, R169.reuse ;  /* 0x000000a933ac7220 */ /* 0x080fe20000410000 */
[-C--:B------:R-:W-:Y:S01]  /*1ae0*/  FMUL.FTZ R177, R49, R169.reuse ;  /* 0x000000a931b17220 */ /* 0x080fe20000410000 */
[-C--:B------:R-:W-:Y:S01]  /*1af0*/  FMUL.FTZ R197, R48, R169.reuse ;  /* 0x000000a930c57220 */ /* 0x080fe20000410000 */
[-C--:B------:R-:W-:Y:S01]  /*1b00*/  FMUL.FTZ R198, R47, R169.reuse ;  /* 0x000000a92fc67220 */ /* 0x080fe20000410000 */
        /* <DEDUP_REMOVED lines=10> */
[----:B---3--:R-:W-:Y:S01]  /*1bb0*/  FFMA.FTZ R116, R180, R112, R177 ;  /* 0x00000070b4747223 */ /* 0x008fe200000100b1 */
[----:B012---:R-:W-:Y:S06]  /*1bc0*/  @P2 BRA `(.L_x_8204) ;  /* 0x0000000000202947 */ /* 0x007fec0003800000 */
        /* <DEDUP_REMOVED lines=8> */
.L_x_8204:
[----:B------:R-:W-:Y:S05]  /*1c50*/  BSYNC B0 ;  /* 0x0000000000007941 */ /* 0x000fea0003800000 */
.L_x_8203:
[----:B-1----:R-:W-:Y:S01]  /*1c60*/  FMUL.FTZ R113, R163, R174 ;  /* 0x000000aea3717220 */ /* 0x002fe20000410000 */
[C---:B------:R-:W-:Y:S01]  /*1c70*/  FMUL.FTZ R115, R186.reuse, R115 ;  /* 0x00000073ba737220 */ /* 0x040fe20000410000 */
[----:B------:R-:W-:Y:S01]  /*1c80*/  FFMA.FTZ R114, R186, R114, R205 ;  /* 0x00000072ba727223 */ /* 0x000fe200000100cd */
[----:B------:R-:W-:Y:S01]  /*1c90*/  FFMA.FTZ R116, R184, R116, R197 ;  /* 0x00000074b8747223 */ /* 0x000fe200000100c5 */
[----:B------:R-:W-:Y:S01]  /*1ca0*/  FMUL.FTZ R113, R180, R113 ;  /* 0x00000071b4717220 */ /* 0x000fe20000410000 */
[C---:B0-----:R-:W-:Y:S01]  /*1cb0*/  FMUL.FTZ R112, R188.reuse, R115 ;  /* 0x00000073bc707220 */ /* 0x041fe20000410000 */
[----:B------:R-:W-:Y:S01]  /*1cc0*/  FFMA.FTZ R114, R188, R114, R203 ;  /* 0x00000072bc727223 */ /* 0x000fe200000100cb */
[----:B------:R-:W-:Y:S01]  /*1cd0*/  FFMA.FTZ R115, R185, R116, R198 ;  /* 0x00000074b9737223 */ /* 0x000fe200000100c6 */
[----:B------:R-:W-:Y:S01]  /*1ce0*/  FMUL.FTZ R116, R184, R113 ;  /* 0x00000071b8747220 */ /* 0x000fe20000410000 */
[C---:B------:R-:W-:Y:S01]  /*1cf0*/  FMUL.FTZ R113, R191.reuse, R112 ;  /* 0x00000070bf717220 */ /* 0x040fe20000410000 */
[----:B------:R-:W-:Y:S01]  /*1d00*/  FFMA.FTZ R114, R191, R114, R204 ;  /* 0x00000072bf727223 */ /* 0x000fe200000100cc */
[----:B------:R-:W-:Y:S01]  /*1d10*/  FFMA.FTZ R115, R189, R115, R196 ;  /* 0x00000073bd737223 */ /* 0x000fe200000100c4 */
[----:B------:R-:W-:Y:S01]  /*1d20*/  FMUL.FTZ R116, R185, R116 ;  /* 0x00000074b9747220 */ /* 0x000fe20000410000 */
[C---:B------:R-:W-:Y:S01]  /*1d30*/  FMUL.FTZ R113, R194.reuse, R113 ;  /* 0x00000071c2717220 */ /* 0x040fe20000410000 */
[----:B------:R-:W-:Y:S01]  /*1d40*/  FFMA.FTZ R114, R194, R114, R201 ;  /* 0x00000072c2727223 */ /* 0x000fe200000100c9 */
[C---:B------:R-:W-:Y:S01]  /*1d50*/  FFMA.FTZ R117, R192.reuse, R115, R195 ;  /* 0x00000073c0757223 */ /* 0x040fe200000100c3 */
[C---:B------:R-:W-:Y:S01]  /*1d60*/  FMUL.FTZ R115, R189.reuse, R116 ;  /* 0x00000074bd737220 */ /* 0x040fe20000410000 */
[C---:B------:R-:W-:Y:S01]  /*1d70*/  FMUL.FTZ R112, R192.reuse, R113 ;  /* 0x00000071c0707220 */ /* 0x040fe20000410000 */
        /* <DEDUP_REMOVED lines=29> */
[----:B------:R-:W-:Y:S01]  /*1f50*/  ISETP.GE.AND P3, PT, R208, 0x1, PT ;  /* 0x00000001d000780c */ /* 0x000fe20003f66270 */
[----:B------:R-:W-:Y:S01]  /*1f60*/  FMUL.FTZ R115, R165, R114 ;  /* 0x00000072a5737220 */ /* 0x000fe20000410000 */
[----:B------:R-:W-:Y:S01]  /*1f70*/  FFMA.FTZ R173, R164, R173, R167 ;  /* 0x000000ada4ad7223 */ /* 0x000fe200000100a7 */
[----:B------:R-:W-:Y:S01]  /*1f80*/  LOP3.LUT R217, R134, 0x1f, RZ, 0xc0, !PT ;  /* 0x0000001f86d97812 */ /* 0x000fe200078ec0ff */
[----:B-----5:R-:W-:Y:S01]  /*1f90*/  SHFL.IDX PT, R0, R0, RZ, 0x1f ;  /* 0x00001fff00007589 */ /* 0x020fe200000e0000 */
[----:B------:R-:W-:Y:S01]  /*1fa0*/  FMUL.FTZ R115, R164, R115 ;  /* 0x00000073a4737220 */ /* 0x000fe20000410000 */
[----:B------:R-:W-:Y:S01]  /*1fb0*/  FFMA.FTZ R213, R166, R173, R169 ;  /* 0x000000ada6d57223 */ /* 0x000fe200000100a9 */
[----:B------:R-:W-:Y:S01]  /*1fc0*/  ISETP.NE.AND P4, PT, R217, 0x1f, PT ;  /* 0x0000001fd900780c */ /* 0x000fe20003f85270 */
[----:B------:R-:W-:-:S02]  /*1fd0*/  IMAD R218, R100, UR14, RZ ;  /* 0x0000000e64da7c24 */ /* 0x000fc4000f8e02ff */
[----:B------:R-:W-:Y:S01]  /*1fe0*/  FMUL.FTZ R212, R166, R115 ;  /* 0x00000073a6d47220 */ /* 0x000fe20000410000 */
[----:B------:R-:W-:Y:S01]  /*1ff0*/  ISETP.GE.OR P0, PT, R124, R119, P0 ;  /* 0x000000777c00720c */ /* 0x000fe20000706670 */
[----:B------:R-:W1:Y:S01]  /*2000*/  SHFL.DOWN PT, R114, R213, 0x1, 0x1f ;  /* 0x08201f00d5727f89 */ /* 0x000e6200000e0000 */
[----:B------:R-:W-:Y:S01]  /*2010*/  ISETP.NE.AND P5, PT, R134, RZ, PT ;  /* 0x000000ff8600720c */ /* 0x000fe20003fa5270 */
[----:B------:R-:W-:Y:S02]  /*2020*/  BSSY B0, `(.L_x_8205) ;  /* 0x00000d9000007945 */ /* 0x000fe40003800000 */
[----:B------:R-:W2:Y:S01]  /*2030*/  SHFL.DOWN PT, R115, R212, 0x1, 0x1f ;  /* 0x08201f00d4737f89 */ /* 0x000ea200000e0000 */
[C---:B0-----:R-:W-:Y:S01]  /*2040*/  @P3 FFMA.FTZ R116, R117.reuse, R113, R116 ;  /* 0x0000007175743223 */ /* 0x041fe20000010074 */
[----:B------:R-:W-:Y:S01]  /*2050*/  @P3 FMUL.FTZ R117, R117, R112 ;  /* 0x0000007075753220 */ /* 0x000fe20000410000 */
[----:B------:R-:W-:-:S05]  /*2060*/  ISETP.GE.AND P3, PT, R208, 0x2, PT ;  /* 0x00000002d000780c */ /* 0x000fca0003f66270 */
[----:B------:R-:W-:Y:S01]  /*2070*/  @!P0 LEA R173, R121, UR7, 0x3 ;  /* 0x0000000779ad8c11 */ /* 0x000fe2000f8e18ff */
[----:B------:R-:W0:Y:S04]  /*2080*/  SHFL.UP PT, R113, R116, 0x2, RZ ;  /* 0x0440000074717989 */ /* 0x000e2800000e00ff */
        /* <DEDUP_REMOVED lines=23> */
[----:B------:R-:W1:Y:S04]  /*2200*/  SHFL.DOWN PT, R214, R213, 0x8, 0x1f ;  /* 0x09001f00d5d67f89 */ /* 0x000e6800000e0000 */
[----:B------:R-:W2:Y:S01]  /*2210*/  SHFL.DOWN PT, R215, R212, 0x8, 0x1f ;  /* 0x09001f00d4d77f89 */ /* 0x000ea200000e0000 */
[C---:B0-----:R-:W-:Y:S01]  /*2220*/  @P3 FFMA.FTZ R116, R117.reuse, R113, R116 ;  /* 0x0000007175743223 */ /* 0x041fe20000010074 */
[----:B------:R-:W-:Y:S01]  /*2230*/  HFMA2.MMA R113, -RZ, RZ, 0, 0 ;  /* 0x00000000ff717435 */ /* 0x000fe200000001ff */
[----:B---3--:R-:W-:Y:S01]  /*2240*/  @P3 FMUL.FTZ R117, R117, R112 ;  /* 0x0000007075753220 */ /* 0x008fe20000410000 */
[----:B------:R-:W-:Y:S02]  /*2250*/  ISETP.GE.U32.AND P3, PT, R217, 0x18, PT ;  /* 0x00000018d900780c */ /* 0x000fe40003f66070 */
[----:B------:R-:W0:Y:S01]  /*2260*/  SHFL.UP PT, R115, R116, 0x10, RZ ;  /* 0x0600000074737989 */ /* 0x000e2200000e00ff */
[----:B------:R-:W-:-:S03]  /*2270*/  MOV R112, 0x3f800000 ;  /* 0x3f80000000707802 */ /* 0x000fc60000000f00 */
[----:B------:R-:W3:Y:S04]  /*2280*/  SHFL.UP PT, R114, R117, 0x10, RZ ;  /* 0x0600000075727989 */ /* 0x000ee800000e00ff */
[----:B------:R-:W-:Y:S01]  /*2290*/  @!P0 LDS.64 R112, [R173+0x1b48] ;  /* 0x001b4800ad708984 */ /* 0x000fe20000000a00 */
[----:B------:R-:W-:Y:S02]  /*22a0*/  ISETP.GE.AND P0, PT, R208, 0x10, PT ;  /* 0x00000010d000780c */ /* 0x000fe40003f06270 */
[C---:B-1----:R-:W-:Y:S01]  /*22b0*/  @!P3 FFMA.FTZ R213, R212.reuse, R214, R213 ;  /* 0x000000d6d4d5b223 */ /* 0x042fe200000100d5 */
[----:B--2---:R-:W-:Y:S01]  /*22c0*/  @!P3 FMUL.FTZ R212, R212, R215 ;  /* 0x000000d7d4d4b220 */ /* 0x004fe20000410000 */
[----:B------:R-:W-:Y:S01]  /*22d0*/  ISETP.GE.U32.AND P3, PT, R217, 0x10, PT ;  /* 0x00000010d900780c */ /* 0x000fe20003f66070 */
[----:B------:R-:W-:-:S02]  /*22e0*/  IMAD R217, R101, UR15, R218 ;  /* 0x0000000f65d97c24 */ /* 0x000fc4000f8e02da */
[----:B------:R-:W1:Y:S04]  /*22f0*/  SHFL.DOWN PT, R216, R213, 0x10, 0x1f ;  /* 0x0a001f00d5d87f89 */ /* 0x000e6800000e0000 */
[----:B------:R-:W2:Y:S02]  /*2300*/  SHFL.DOWN PT, R215, R212, 0x10, 0x1f ;  /* 0x0a001f00d4d77f89 */ /* 0x000ea400000e0000 */
[C---:B0-----:R-:W-:Y:S01]  /*2310*/  @P0 FFMA.FTZ R116, R117.reuse, R115, R116 ;  /* 0x0000007375740223 */ /* 0x041fe20000010074 */
[----:B------:R-:W-:Y:S01]  /*2320*/  HFMA2.MMA R115, -RZ, RZ, 0, 0 ;  /* 0x00000000ff737435 */ /* 0x000fe200000001ff */
[----:B---3--:R-:W-:-:S03]  /*2330*/  @P0 FMUL.FTZ R117, R117, R114 ;  /* 0x0000007275750220 */ /* 0x008fc60000410000 */
[----:B------:R-:W-:Y:S01]  /*2340*/  SHFL.UP PT, R214, R116, 0x1, RZ ;  /* 0x0420000074d67989 */ /* 0x000fe200000e00ff */
[----:B------:R-:W-:-:S03]  /*2350*/  MOV R114, R134 ;  /* 0x0000008600727202 */ /* 0x000fc60000000f00 */
[----:B------:R0:W3:Y:S02]  /*2360*/  SHFL.UP PT, R173, R117, 0x1, RZ ;  /* 0x0420000075ad7989 */ /* 0x0000e400000e00ff */
[----:B------:R-:W-:-:S05]  /*2370*/  IMAD.WIDE.U32 R114, R100, UR15, R114 ;  /* 0x0000000f64727c25 */ /* 0x000fca000f8e0072 */
[----:B------:R-:W-:Y:S01]  /*2380*/  IADD3 R115, R115, R217, RZ ;  /* 0x000000d973737210 */ /* 0x000fe20007ffe0ff */
[C---:B-1----:R-:W-:Y:S01]  /*2390*/  @!P3 FFMA.FTZ R213, R212.reuse, R216, R213 ;  /* 0x000000d8d4d5b223 */ /* 0x042fe200000100d5 */
[----:B------:R-:W-:Y:S02]  /*23a0*/  IMAD R216, R137, UR26, RZ ;  /* 0x0000001a89d87c24 */ /* 0x000fe4000f8e02ff */
[----:B--2---:R-:W-:Y:S02]  /*23b0*/  @!P3 FMUL.FTZ R212, R212, R215 ;  /* 0x000000d7d4d4b220 */ /* 0x004fe40000410000 */
[----:B------:R-:W-:Y:S01]  /*23c0*/  SHFL.DOWN PT, R219, R213, 0x1, 0x1f ;  /* 0x08201f00d5db7f89 */ /* 0x000fe200000e0000 */
[C---:B------:R-:W-:Y:S02]  /*23d0*/  IMAD R217, R139.reuse, UR27, R216 ;  /* 0x0000001b8bd97c24 */ /* 0x040fe4000f8e02d8 */
[----:B0-----:R-:W-:Y:S01]  /*23e0*/  IMAD.WIDE.U32 R116, R139, UR26, R114 ;  /* 0x0000001a8b747c25 */ /* 0x001fe2000f8e0072 */
[----:B------:R-:W-:Y:S04]  /*23f0*/  SHFL.IDX PT, R215, R113, RZ, 0x1f ;  /* 0x00001fff71d77589 */ /* 0x000fe800000e0000 */
[----:B------:R-:W0:Y:S01]  /*2400*/  SHFL.DOWN PT, R220, R212, 0x1, 0x1f ;  /* 0x08201f00d4dc7f89 */ /* 0x000e2200000e0000 */
[----:B------:R-:W-:Y:S01]  /*2410*/  IADD3 R117, R117, R217, RZ ;  /* 0x000000d975757210 */ /* 0x000fe20007ffe0ff */
[----:B---3--:R-:W-:Y:S01]  /*2420*/  @P1 FFMA.FTZ R0, R173, R0, R214 ;  /* 0x00000000ad001223 */ /* 0x008fe200000100d6 */
[C---:B------:R-:W-:Y:S01]  /*2430*/  LEA R114, P0, R116.reuse, UR28, 0x2 ;  /* 0x0000001c74727c11 */ /* 0x040fe2000f8010ff */
[----:B------:R-:W-:Y:S01]  /*2440*/  SHFL.IDX PT, R213, R213, RZ, 0x1f ;  /* 0x00001fffd5d57589 */ /* 0x000fe200000e0000 */
[----:B------:R-:W-:Y:S01]  /*2450*/  IADD3 R214, -R119, UR4, RZ ;  /* 0x0000000477d67c10 */ /* 0x000fe2000fffe1ff */
[----:B------:R-:W-:Y:S01]  /*2460*/  FFMA.FTZ R217, R175, R0, R170 ;  /* 0x00000000afd97223 */ /* 0x000fe200000100aa */
[----:B------:R-:W-:Y:S01]  /*2470*/  LEA.HI.X R115, R116, UR29, R117, 0x2, P0 ;  /* 0x0000001d74737c11 */ /* 0x000fe200080f1475 */
[----:B------:R-:W1:Y:S01]  /*2480*/  SHFL.IDX PT, R212, R212, RZ, 0x1f ;  /* 0x00001fffd4d47589 */ /* 0x000e6200000e0000 */
[----:B------:R-:W-:Y:S01]  /*2490*/  LEA R173, R124, 0xfffffe00, 0x9 ;  /* 0xfffffe007cad7811 */ /* 0x000fe200078e48ff */
[----:B------:R-:W-:-:S02]  /*24a0*/  IMAD R175, R214, -0x200, RZ ;  /* 0xfffffe00d6af7824 */ /* 0x000fc400078e02ff */
[-C--:B------:R-:W-:Y:S01]  /*24b0*/  FFMA.FTZ R216, R166, R217.reuse, R211 ;  /* 0x000000d9a6d87223 */ /* 0x080fe200000100d3 */
[----:B------:R-:W-:Y:S01]  /*24c0*/  FFMA.FTZ R214, R4, R217, RZ ;  /* 0x000000d904d67223 */ /* 0x000fe200000100ff */
[----:B------:R-:W-:Y:S01]  /*24d0*/  FADD.FTZ R0, -R170, R217 ;  /* 0x000000d9aa007221 */ /* 0x000fe20000010100 */
[----:B------:R-:W-:-:S04]  /*24e0*/  IMAD.WIDE R114, R175, 0x4, R114 ;  /* 0x00000004af727825 */ /* 0x000fc800078e0272 */
[-C--:B------:R-:W-:Y:S01]  /*24f0*/  FFMA.FTZ R218, R164, R216.reuse, R209 ;  /* 0x000000d8a4da7223 */ /* 0x080fe200000100d1 */
[----:B------:R-:W-:Y:S01]  /*2500*/  FFMA.FTZ R175, R5, R216, R214 ;  /* 0x000000d805af7223 */ /* 0x000fe200000100d6 */
[----:B------:R-:W-:Y:S01]  /*2510*/  FADD.FTZ R170, -R211, R216 ;  /* 0x000000d8d3aa7221 */ /* 0x000fe20000010100 */
[----:B------:R-:W-:Y:S01]  /*2520*/  IADD3 R116, P0, R173, R116, RZ ;  /* 0x00000074ad747210 */ /* 0x000fe20007f1e0ff */
[-C--:B------:R-:W-:Y:S01]  /*2530*/  FFMA.FTZ R211, R165, R218.reuse, R210 ;  /* 0x000000daa5d37223 */ /* 0x080fe200000100d2 */
[----:B------:R-:W-:Y:S02]  /*2540*/  FFMA.FTZ R214, R6, R218, R175 ;  /* 0x000000da06d67223 */ /* 0x000fe400000100af */
[C---:B------:R-:W-:Y:S01]  /*2550*/  LEA.HI.X.SX32 R117, R173.reuse, R117, 0x1, P0 ;  /* 0x00000075ad757211 */ /* 0x040fe200000f0eff */
[----:B0-----:R-:W-:Y:S01]  /*2560*/  @P2 FFMA.FTZ R215, R220, R215, R219 ;  /* 0x000000d7dcd72223 */ /* 0x001fe200000100db */
[----:B------:R-:W-:-:S03]  /*2570*/  IADD3 R173, -R173, UR24, -R134 ;  /* 0x00000018adad7c10 */ /* 0x000fc6000fffe986 */
        /* <DEDUP_REMOVED lines=17> */
[C---:B-1----:R-:W-:Y:S01]  /*2690*/  FFMA.FTZ R113, R212.reuse, R113, R213 ;  /* 0x00000071d4717223 */ /* 0x042fe200000100d5 */
[-C--:B------:R-:W-:Y:S01]  /*26a0*/  FFMA.FTZ R217, R191, R214.reuse, R204 ;  /* 0x000000d6bfd97223 */ /* 0x080fe200000100cc */
[----:B------:R-:W-:Y:S01]  /*26b0*/  FFMA.FTZ R215, R43, R214, R210 ;  /* 0x000000d62bd77223 */ /* 0x000fe200000100d2 */
[----:B------:R-:W-:Y:S01]  /*26c0*/  FFMA.FTZ R211, R189, R209, R196 ;  /* 0x000000d1bdd37223 */ /* 0x000fe200000100c4 */
[----:B------:R-:W-:Y:S01]  /*26d0*/  FMUL.FTZ R112, R212, R112 ;  /* 0x00000070d4707220 */ /* 0x000fe20000410000 */
[-C--:B------:R-:W-:Y:S01]  /*26e0*/  FFMA.FTZ R210, R194, R217.reuse, R201 ;  /* 0x000000d9c2d27223 */ /* 0x080fe200000100c9 */
[----:B------:R-:W-:Y:S01]  /*26f0*/  FFMA.FTZ R198, R44, R217, R215 ;  /* 0x000000d92cc67223 */ /* 0x000fe200000100d7 */
[C---:B------:R-:W-:Y:S01]  /*2700*/  FFMA.FTZ R196, R192.reuse, R211, R195 ;  /* 0x000000d3c0c47223 */ /* 0x040fe200000100c3 */
[----:B------:R-:W-:Y:S01]  /*2710*/  FMUL.FTZ R223, R147, R197 ;  /* 0x000000c593df7220 */ /* 0x000fe20000410000 */
[-C--:B------:R-:W-:Y:S01]  /*2720*/  FFMA.FTZ R192, R192, R210.reuse, R199 ;  /* 0x000000d2c0c07223 */ /* 0x080fe200000100c7 */
[----:B------:R-:W-:Y:S01]  /*2730*/  FFMA.FTZ R195, R45, R210, R198 ;  /* 0x000000d22dc37223 */ /* 0x000fe200000100c6 */
[----:B------:R-:W-:Y:S01]  /*2740*/  FFMA.FTZ R193, R194, R196, R193 ;  /* 0x000000c4c2c17223 */ /* 0x000fe200000100c1 */
[----:B------:R-:W-:Y:S01]  /*2750*/  FADD.FTZ R205, -R205, R216 ;  /* 0x000000d8cdcd7221 */ /* 0x000fe20000010100 */
[-C--:B------:R-:W-:Y:S01]  /*2760*/  FFMA.FTZ R189, R189, R192.reuse, R202 ;  /* 0x000000c0bdbd7223 */ /* 0x080fe200000100ca */
[----:B------:R-:W-:Y:S01]  /*2770*/  FADD.FTZ R203, -R203, R214 ;  /* 0x000000d6cbcb7221 */ /* 0x000fe20000010100 */
[----:B------:R-:W-:Y:S01]  /*2780*/  FFMA.FTZ R191, R191, R193, R190 ;  /* 0x000000c1bfbf7223 */ /* 0x000fe200000100be */
[----:B------:R-:W-:Y:S01]  /*2790*/  FFMA.FTZ R190, R46, R192, R195 ;  /* 0x000000c02ebe7223 */ /* 0x000fe200000100c3 */
[----:B------:R-:W-:Y:S01]  /*27a0*/  FFMA.FTZ R195, R185, R189, R200 ;  /* 0x000000bdb9c37223 */ /* 0x000fe200000100c8 */
[----:B------:R-:W-:Y:S01]  /*27b0*/  FADD.FTZ R202, -R202, R189 ;  /* 0x000000bdcaca7221 */ /* 0x000fe20000010100 */
[----:B------:R-:W-:Y:S01]  /*27c0*/  FFMA.FTZ R187, R188, R191, R187 ;  /* 0x000000bfbcbb7223 */ /* 0x000fe200000100bb */
[----:B------:R-:W-:Y:S01]  /*27d0*/  FFMA.FTZ R185, R47, R189, R190 ;  /* 0x000000bd2fb97223 */ /* 0x000fe200000100be */
[----:B------:R-:W-:Y:S01]  /*27e0*/  @!P5 LEA R190, R121, UR7, 0x3 ;  /* 0x0000000779bedc11 */ /* 0x000fe2000f8e18ff */
[----:B------:R-:W-:Y:S01]  /*27f0*/  FADD.FTZ R200, -R200, R195 ;  /* 0x000000c3c8c87221 */ /* 0x000fe20000010100 */
[----:B------:R-:W-:Y:S01]  /*2800*/  FFMA.FTZ R183, R186, R187, R183 ;  /* 0x000000bbbab77223 */ /* 0x000fe200000100b7 */
[-C--:B------:R-:W-:Y:S01]  /*2810*/  FFMA.FTZ R186, R184, R195.reuse, R179 ;  /* 0x000000c3b8ba7223 */ /* 0x080fe200000100b3 */
[----:B------:R-:W-:Y:S01]  /*2820*/  FFMA.FTZ R184, R48, R195, R185 ;  /* 0x000000c330b87223 */ /* 0x000fe200000100b9 */
[----:B------:R0:W-:Y:S01]  /*2830*/  @!P5 STS.64 [R190+0x1b48], R112 ;  /* 0x001b4870be00d388 */ /* 0x0001e20000000a00 */
[----:B------:R-:W-:Y:S01]  /*2840*/  FFMA.FTZ R181, R182, R183, R181 ;  /* 0x000000b7b6b57223 */ /* 0x000fe200000100b5 */
[----:B------:R-:W-:Y:S01]  /*2850*/  SHF.L.U32 R182, R134, 0x4, RZ ;  /* 0x0000000486b67819 */ /* 0x000fe200000006ff */
[----:B------:R-:W-:Y:S01]  /*2860*/  FMUL.FTZ R189, R145, R175 ;  /* 0x000000af91bd7220 */ /* 0x000fe20000410000 */
[----:B------:R-:W-:Y:S01]  /*2870*/  P2R R185, PR, RZ, 0x20 ;  /* 0x00000020ffb97803 */ /* 0x000fe20000000000 */
[----:B------:R-:W-:Y:S01]  /*2880*/  FFMA.FTZ R171, R171, R181, R168 ;  /* 0x000000b5abab7223 */ /* 0x000fe200000100a8 */
[----:B------:R-:W-:Y:S01]  /*2890*/  LEA.HI.SX32 R182, R182, R182, 0x1b ;  /* 0x000000b6b6b67211 */ /* 0x000fe200078fdaff */
[----:B------:R-:W-:Y:S01]  /*28a0*/  FMUL.FTZ R168, R144, R177 ;  /* 0x000000b190a87220 */ /* 0x000fe20000410000 */
[----:B------:R-:W-:Y:S01]  /*28b0*/  FMUL.FTZ R215, R155, R181 ;  /* 0x000000b59bd77220 */ /* 0x000fe20000410000 */
[-C--:B------:R-:W-:Y:S01]  /*28c0*/  FFMA.FTZ R165, R165, R171.reuse, R162 ;  /* 0x000000aba5a57223 */ /* 0x080fe200000100a2 */
[----:B------:R-:W-:Y:S01]  /*28d0*/  LEA R225, R182, UR7, 0x2 ;  /* 0x00000007b6e17c11 */ /* 0x000fe2000f8e10ff */
[----:B------:R-:W-:Y:S01]  /*28e0*/  FMUL.FTZ R182, R21, R168 ;  /* 0x000000a815b67220 */ /* 0x000fe20000410000 */
[----:B0-----:R-:W-:Y:S01]  /*28f0*/  FMUL.FTZ R112, R154, R171 ;  /* 0x000000ab9a707220 */ /* 0x001fe20000410000 */
[-C--:B------:R-:W-:Y:S01]  /*2900*/  FFMA.FTZ R167, R164, R165.reuse, R167 ;  /* 0x000000a5a4a77223 */ /* 0x080fe200000100a7 */
[----:B------:R-:W-:Y:S01]  /*2910*/  FMUL.FTZ R213, R157, R165 ;  /* 0x000000a59dd57220 */ /* 0x000fe20000410000 */
[----:B------:R-:W-:Y:S01]  /*2920*/  FFMA.FTZ R185, R49, R186, R184 ;  /* 0x000000ba31b97223 */ /* 0x000fe200000100b8 */
[----:B------:R0:W-:Y:S01]  /*2930*/  STS [R225+0x884], R182 ;  /* 0x000884b6e1007388 */ /* 0x0001e20000000800 */
[-C--:B------:R-:W-:Y:S01]  /*2940*/  FFMA.FTZ R169, R166, R167.reuse, R169 ;  /* 0x000000a7a6a97223 */ /* 0x080fe200000100a9 */
[----:B------:R-:W-:Y:S01]  /*2950*/  FMUL.FTZ R164, R156, R167 ;  /* 0x000000a79ca47220 */ /* 0x000fe20000410000 */
[----:B------:R-:W-:Y:S01]  /*2960*/  FMUL.FTZ R184, R20, R223 ;  /* 0x000000df14b87220 */ /* 0x000fe20000410000 */
[----:B------:R-:W-:Y:S01]  /*2970*/  FMUL.FTZ R162, R142, R172 ;  /* 0x000000ac8ea27220 */ /* 0x000fe20000410000 */
[----:B------:R-:W-:Y:S01]  /*2980*/  FMUL.FTZ R195, R159, R169 ;  /* 0x000000a99fc37220 */ /* 0x000fe20000410000 */
[----:B------:R-:W-:Y:S01]  /*2990*/  FFMA.FTZ R180, R180, R186, R161 ;  /* 0x000000bab4b47223 */ /* 0x000fe200000100a1 */
[----:B------:R-:W-:Y:S01]  /*29a0*/  FADD.FTZ R179, -R179, R186 ;  /* 0x000000bab3b37221 */ /* 0x000fe20000010100 */
[----:B------:R-:W-:Y:S01]  /*29b0*/  FMUL.FTZ R188, R23, R162 ;  /* 0x000000a217bc7220 */ /* 0x000fe20000410000 */
[----:B------:R-:W-:Y:S01]  /*29c0*/  FFMA.FTZ R113, R0, R195, RZ ;  /* 0x000000c300717223 */ /* 0x000fe200000100ff */
[----:B0-----:R-:W-:Y:S01]  /*29d0*/  FMUL.FTZ R182, R152, R183 ;  /* 0x000000b798b67220 */ /* 0x001fe20000410000 */
[----:B------:R-:W-:Y:S01]  /*29e0*/  FMUL.FTZ R186, R22, R189 ;  /* 0x000000bd16ba7220 */ /* 0x000fe20000410000 */
[----:B------:R0:W-:Y:S01]  /*29f0*/  STS [R225+0x880], R184 ;  /* 0x000880b8e1007388 */ /* 0x0001e20000000800 */
[----:B------:R-:W-:Y:S01]  /*2a00*/  FFMA.FTZ R113, R170, R164, R113 ;  /* 0x000000a4aa717223 */ /* 0x000fe20000010071 */
[----:B------:R-:W-:Y:S01]  /*2a10*/  FMUL.FTZ R194, R146, R209 ;  /* 0x000000d192c27220 */ /* 0x000fe20000410000 */
[----:B------:R-:W-:Y:S01]  /*2a20*/  FMUL.FTZ R221, R149, R211 ;  /* 0x000000d395dd7220 */ /* 0x000fe20000410000 */
[----:B------:R-:W-:Y:S01]  /*2a30*/  FADD.FTZ R204, -R204, R217 ;  /* 0x000000d9cccc7221 */ /* 0x000fe20000010100 */
[----:B------:R-:W-:Y:S01]  /*2a40*/  FFMA.FTZ R113, R174, R213, R113 ;  /* 0x000000d5ae717223 */ /* 0x000fe20000010071 */
[----:B------:R1:W-:Y:S01]  /*2a50*/  STS [R225+0x88c], R188 ;  /* 0x00088cbce1007388 */ /* 0x0003e20000000800 */
[----:B------:R-:W-:Y:S01]  /*2a60*/  FMUL.FTZ R219, R151, R193 ;  /* 0x000000c197db7220 */ /* 0x000fe20000410000 */
[----:B------:R-:W-:Y:S01]  /*2a70*/  ISETP.GE.AND P0, PT, R173, 0x1, PT ;  /* 0x00000001ad00780c */ /* 0x000fe20003f06270 */
[----:B------:R-:W-:Y:S01]  /*2a80*/  FFMA.FTZ R113, R176, R112, R113 ;  /* 0x00000070b0717223 */ /* 0x000fe20000010071 */
[----:B0-----:R-:W-:Y:S01]  /*2a90*/  FMUL.FTZ R184, R150, R191 ;  /* 0x000000bf96b87220 */ /* 0x001fe20000410000 */
[----:B------:R0:W-:Y:S01]  /*2aa0*/  STS [R225+0x888], R186 ;  /* 0x000888bae1007388 */ /* 0x0001e20000000800 */
[----:B------:R-:W-:Y:S01]  /*2ab0*/  FMUL.FTZ R190, R148, R196 ;  /* 0x000000c494be7220 */ /* 0x000fe20000410000 */
[----:B------:R-:W-:Y:S01]  /*2ac0*/  FFMA.FTZ R166, R178, R215, R113 ;  /* 0x000000d7b2a67223 */ /* 0x000fe20000010071 */
[----:B------:R-:W-:Y:S01]  /*2ad0*/  FMUL.FTZ R113, R153, R187 ;  /* 0x000000bb99717220 */ /* 0x000fe20000410000 */
[----:B------:R-:W-:Y:S01]  /*2ae0*/  FADD.FTZ R201, -R201, R210 ;  /* 0x000000d2c9c97221 */ /* 0x000fe20000010100 */
[----:B-1----:R-:W-:Y:S01]  /*2af0*/  FMUL.FTZ R188, R19, R194 ;  /* 0x000000c213bc7220 */ /* 0x002fe20000410000 */
[----:B------:R-:W-:Y:S01]  /*2b00*/  FFMA.FTZ R166, R207, R182, R166 ;  /* 0x000000b6cfa67223 */ /* 0x000fe200000100a6 */
[----:B------:R-:W-:Y:S01]  /*2b10*/  FADD.FTZ R199, -R199, R192 ;  /* 0x000000c0c7c77221 */ /* 0x000fe20000010100 */
[----:B------:R-:W-:Y:S01]  /*2b20*/  FMUL.FTZ R192, R17, R190 ;  /* 0x000000be11c07220 */ /* 0x000fe20000410000 */
[----:B------:R-:W-:Y:S01]  /*2b30*/  FMUL.FTZ R182, R13, R182 ;  /* 0x000000b60db67220 */ /* 0x000fe20000410000 */
[----:B------:R-:W-:Y:S01]  /*2b40*/  FFMA.FTZ R166, R205, R113, R166 ;  /* 0x00000071cda67223 */ /* 0x000fe200000100a6 */
[----:B0-----:R-:W-:Y:S01]  /*2b50*/  FMUL.FTZ R186, R18, R221 ;  /* 0x000000dd12ba7220 */ /* 0x001fe20000410000 */
[----:B------:R0:W-:Y:S01]  /*2b60*/  STS [R225+0x87c], R188 ;  /* 0x00087cbce1007388 */ /* 0x0001e20000000800 */
        /* <DEDUP_REMOVED lines=9> */
[----:B0-----:R-:W-:Y:S01]  /*2c00*/  FMUL.FTZ R188, R16, R219 ;  /* 0x000000db10bc7220 */ /* 0x001fe20000410000 */
[----:B------:R-:W-:Y:S01]  /*2c10*/  FFMA.FTZ R166, R201, R190, R166 ;  /* 0x000000bec9a67223 */ /* 0x000fe200000100a6 */
[----:B------:R0:W-:Y:S01]  /*2c20*/  STS [R225+0x874], R192 ;  /* 0x000874c0e1007388 */ /* 0x0001e20000000800 */
[----:B-1----:R-:W-:-:S02]  /*2c30*/  FMUL.FTZ R186, R15, R184 ;  /* 0x000000b80fba7220 */ /* 0x002fc40000410000 */
[----:B------:R-:W-:Y:S01]  /*2c40*/  FFMA.FTZ R221, R199, R221, R166 ;  /* 0x000000ddc7dd7223 */ /* 0x000fe200000100a6 */
[----:B------:R0:W-:Y:S03]  /*2c50*/  STS [R225+0x870], R188 ;  /* 0x000870bce1007388 */ /* 0x0001e60000000800 */
[----:B------:R-:W-:Y:S01]  /*2c60*/  FFMA.FTZ R221, R202, R194, R221 ;  /* 0x000000c2cadd7223 */ /* 0x000fe200000100dd */
        /* <DEDUP_REMOVED lines=10> */
[----:B0-----:R-:W-:Y:S01]  /*2d10*/  LEA.HI.SX32 R112, R134, R134, 0x1b ;  /* 0x0000008686707211 */ /* 0x001fe200078fdaff */
[----:B------:R-:W-:-:S03]  /*2d20*/  IMAD.WIDE.U32 R116, R121, R2, R116 ;  /* 0x0000000279747225 */ /* 0x000fc600078e0074 */
[----:B------:R-:W-:Y:S01]  /*2d30*/  LEA R164, R112, UR7, 0x2 ;  /* 0x0000000770a47c11 */ /* 0x000fe2000f8e10ff */
[----:B------:R-:W-:-:S04]  /*2d40*/  IMAD R112, R143, R2, RZ ;  /* 0x000000028f707224 */ /* 0x000fc800078e02ff */
[----:B------:R-:W0:Y:S01]  /*2d50*/  LDS R195, [R164+0x850] ;  /* 0x00085000a4c37984 */ /* 0x000e220000000800 */
[----:B------:R-:W-:Y:S01]  /*2d60*/  IMAD R113, R121, R3, R112 ;  /* 0x0000000379717224 */ /* 0x000fe200078e0270 */
[----:B------:R-:W-:-:S04]  /*2d70*/  LEA R112, P0, R116, UR28, 0x2 ;  /* 0x0000001c74707c11 */ /* 0x000fc8000f8010ff */
[----:B------:R-:W-:-:S04]  /*2d80*/  IADD3 R113, R117, R113, RZ ;  /* 0x0000007175717210 */ /* 0x000fc80007ffe0ff */
[----:B------:R-:W-:-:S05]  /*2d90*/  LEA.HI.X R113, R116, UR29, R113, 0x2, P0 ;  /* 0x0000001d74717c11 */ /* 0x000fca00080f1471 */
[----:B0-----:R1:W-:Y:S02]  /*2da0*/  REDG.E.ADD.F32.FTZ.RN.STRONG.GPU desc[UR12][R112.64], R195 ;  /* 0x000000c3700079a6 */ /* 0x0013e4000c10f38c */
.L_x_8206:
[----:B------:R-:W-:Y:S05]  /*2db0*/  BSYNC B0 ;  /* 0x0000000000007941 */ /* 0x000fea0003800000 */
.L_x_8205:
[----:B------:R-:W-:Y:S01]  /*2dc0*/  USHF.L.U64.HI UR9, UR5, 0x2, UR6 ;  /* 0x0000000205097899 */ /* 0x000fe20008010206 */
[----:B01----:R-:W-:Y:S01]  /*2dd0*/  FFMA.FTZ R112, R200, R223, R221 ;  /* 0x000000dfc8707223 */ /* 0x003fe200000100dd */
[----:B------:R-:W-:Y:S01]  /*2de0*/  USHF.L.U32 UR8, UR5, 0x2, URZ ;  /* 0x0000000205087899 */ /* 0x000fe2000800063f */
[----:B------:R-:W-:Y:S01]  /*2df0*/  FADD.FTZ R116, -R161, R180 ;  /* 0x000000b4a1747221 */ /* 0x000fe20000010100 */
[----:B------:R-:W-:Y:S01]  /*2e00*/  IADD3 R117, R134, 0x20, RZ ;  /* 0x0000002086757810 */ /* 0x000fe20007ffe0ff */
[----:B------:R-:W-:Y:S01]  /*2e10*/  FFMA.FTZ R113, R179, R168, R112 ;  /* 0x000000a8b3717223 */ /* 0x000fe20000010070 */
[C---:B------:R-:W-:Y:S01]  /*2e20*/  IMAD R164, R2.reuse, UR9, RZ ;  /* 0x0000000902a47c24 */ /* 0x040fe2000f8e02ff */
[----:B------:R-:W-:Y:S01]  /*2e30*/  ISETP.GE.AND P0, PT, R173, 0x21, PT ;  /* 0x00000021ad00780c */ /* 0x000fe20003f06270 */
[----:B------:R-:W-:-:S04]  /*2e40*/  IMAD.WIDE.U32 R114, R2, UR8, R114 ;  /* 0x0000000802727c25 */ /* 0x000fc8000f8e0072 */
[----:B------:R-:W-:Y:S01]  /*2e50*/  FFMA.FTZ R189, R116, R189, R113 ;  /* 0x000000bd74bd7223 */ /* 0x000fe20000010071 */
[----:B------:R-:W-:Y:S01]  /*2e60*/  LEA.HI.SX32 R113, R117, R134, 0x1b ;  /* 0x0000008675717211 */ /* 0x000fe200078fdaff */
[-C--:B------:R-:W-:Y:S01]  /*2e70*/  FFMA.FTZ R163, R163, R180.reuse, R160 ;  /* 0x000000b4a3a37223 */ /* 0x080fe200000100a0 */
[----:B------:R-:W-:Y:S02]  /*2e80*/  IMAD R143, R3, UR8, R164 ;  /* 0x00000008038f7c24 */ /* 0x000fe4000f8e02a4 */
[----:B------:R-:W-:Y:S01]  /*2e90*/  FFMA.FTZ R185, R50, R180, R185 ;  /* 0x000000b432b97223 */ /* 0x000fe200000100b9 */
[----:B------:R-:W-:Y:S01]  /*2ea0*/  BSSY B0, `(.L_x_8207) ;  /* 0x000000d000007945 */ /* 0x000fe20003800000 */
[----:B------:R-:W-:Y:S01]  /*2eb0*/  FADD.FTZ R117, -R160, R163 ;  /* 0x000000a3a0757221 */ /* 0x000fe20000010100 */
[----:B------:R-:W-:Y:S01]  /*2ec0*/  FMUL.FTZ R112, R51, R163 ;  /* 0x000000a333707220 */ /* 0x000fe20000410000 */
[----:B------:R-:W-:Y:S02]  /*2ed0*/  IADD3 R115, R115, R143, RZ ;  /* 0x0000008f73737210 */ /* 0x000fe40007ffe0ff */
[----:B------:R-:W-:Y:S01]  /*2ee0*/  LEA R143, R113, UR7, 0x2 ;  /* 0x00000007718f7c11 */ /* 0x000fe2000f8e10ff */
[----:B------:R-:W-:Y:S01]  /*2ef0*/  FMUL.FTZ R162, R117, R162 ;  /* 0x000000a275a27220 */ /* 0x000fe20000410000 */
[----:B------:R-:W-:Y:S01]  /*2f00*/  FADD.FTZ R112, R185, R112 ;  /* 0x00000070b9707221 */ /* 0x000fe20000010000 */
[----:B------:R-:W-:-:S02]  /*2f10*/  IADD3 R161, R134, 0x40, RZ ;  /* 0x0000004086a17810 */ /* 0x000fc40007ffe0ff */
[----:B------:R-:W-:Y:S01]  /*2f20*/  FADD.FTZ R113, R189, R162 ;  /* 0x000000a2bd717221 */ /* 0x000fe20000010000 */
[----:B------:R-:W0:Y:S01]  /*2f30*/  LDS R143, [R143+0x8d0] ;  /* 0x0008d0008f8f7984 */ /* 0x000e220000000800 */
[----:B------:R-:W-:Y:S01]  /*2f40*/  IADD3 R163, R134, 0x60, RZ ;  /* 0x0000006086a37810 */ /* 0x000fe20007ffe0ff */
[----:B------:R-:W-:Y:S06]  /*2f50*/  @!P0 BRA `(.L_x_8208) ;  /* 0x0000000000048947 */ /* 0x000fec0003800000 */
[----:B0-----:R1:W-:Y:S02]  /*2f60*/  REDG.E.ADD.F32.FTZ.RN.STRONG.GPU desc[UR12][R114.64+-0x780], R143 ;  /* 0xfff8808f720079a6 */ /* 0x0013e4000c10f38c */
.L_x_8208:
[----:B------:R-:W-:Y:S05]  /*2f70*/  BSYNC B0 ;  /* 0x0000000000007941 */ /* 0x000fea0003800000 */
.L_x_8207:
[----:B01----:R-:W-:Y:S01]  /*2f80*/  IADD3 R143, R134, 0x80, RZ ;  /* 0x00000080868f7810 */ /* 0x003fe20007ffe0ff */
        /* <DEDUP_REMOVED lines=17> */
.L_x_8210:
[----:B------:R-:W-:Y:S05]  /*30a0*/  BSYNC B0 ;  /* 0x0000000000007941 */ /* 0x000fea0003800000 */
.L_x_8209:
[----:B01----:R0:W1:Y:S01]  /*30b0*/  LDS R143, [R163+0x9d0] ;  /* 0x0009d000a38f7984 */ /* 0x0030620000000800 */
[----:B------:R-:W-:Y:S01]  /*30c0*/  BSSY B0, `(.L_x_8211) ;  /* 0x0000006000007945 */ /* 0x000fe20003800000 */
[----:B------:R-:W-:Y:S02]  /*30d0*/  IADD3 R161, R134, 0xc0, RZ ;  /* 0x000000c086a17810 */ /* 0x000fe40007ffe0ff */
[----:B------:R-:W-:Y:S02]  /*30e0*/  LEA.HI.SX32 R185, R185, R134, 0x1b ;  /* 0x00000086b9b97211 */ /* 0x000fe400078fdaff */
[----:B------:R-:W-:Y:S01]  /*30f0*/  LEA R160, R160, UR7, 0x2 ;  /* 0x00000007a0a07c11 */ /* 0x000fe2000f8e10ff */
[----:B------:R-:W-:Y:S06]  /*3100*/  @!P0 BRA `(.L_x_8212) ;  /* 0x0000000000048947 */ /* 0x000fec0003800000 */
[----:B-1----:R2:W-:Y:S02]  /*3110*/  REDG.E.ADD.F32.FTZ.RN.STRONG.GPU desc[UR12][R114.64+-0x680], R143 ;  /* 0xfff9808f720079a6 */ /* 0x0025e4000c10f38c */
.L_x_8212:
[----:B------:R-:W-:Y:S05]  /*3120*/  BSYNC B0 ;  /* 0x0000000000007941 */ /* 0x000fea0003800000 */
.L_x_8211:
[----:B-12---:R1:W2:Y:S01]  /*3130*/  LDS R143, [R160+0xa50] ;  /* 0x000a5000a08f7984 */ /* 0x0062a20000000800 */
[----:B------:R-:W-:Y:S01]  /*3140*/  BSSY B0, `(.L_x_8213) ;  /* 0x0000006000007945 */ /* 0x000fe20003800000 */
[----:B0-----:R-:W-:Y:S02]  /*3150*/  IADD3 R163, R134, 0xe0, RZ ;  /* 0x000000e086a37810 */ /* 0x001fe40007ffe0ff */
[----:B------:R-:W-:Y:S02]  /*3160*/  LEA.HI.SX32 R161, R161, R134, 0x1b ;  /* 0x00000086a1a17211 */ /* 0x000fe400078fdaff */
[----:B------:R-:W-:Y:S01]  /*3170*/  LEA R162, R185, UR7, 0x2 ;  /* 0x00000007b9a27c11 */ /* 0x000fe2000f8e10ff */
[----:B------:R-:W-:Y:S06]  /*3180*/  @!P1 BRA `(.L_x_8214) ;  /* 0x0000000000049947 */ /* 0x000fec0003800000 */
[----:B--2---:R0:W-:Y:S02]  /*3190*/  REDG.E.ADD.F32.FTZ.RN.STRONG.GPU desc[UR12][R114.64+-0x600], R143 ;  /* 0xfffa008f720079a6 */ /* 0x0041e4000c10f38c */
.L_x_8214:
[----:B------:R-:W-:Y:S05]  /*31a0*/  BSYNC B0 ;  /* 0x0000000000007941 */ /* 0x000fea0003800000 */
.L_x_8213:
[----:B0-2---:R0:W2:Y:S01]  /*31b0*/  LDS R143, [R162+0xad0] ;  /* 0x000ad000a28f7984 */ /* 0x0050a20000000800 */
[----:B------:R-:W-:Y:S01]  /*31c0*/  BSSY B0, `(.L_x_8215) ;  /* 0x0000006000007945 */ /* 0x000fe20003800000 */
[----:B------:R-:W-:Y:S02]  /*31d0*/  IADD3 R185, R134, 0x100, RZ ;  /* 0x0000010086b97810 */ /* 0x000fe40007ffe0ff */
[----:B------:R-:W-:Y:S02]  /*31e0*/  LEA.HI.SX32 R163, R163, R134, 0x1b ;  /* 0x00000086a3a37211 */ /* 0x000fe400078fdaff */
[----:B------:R-:W-:Y:S01]  /*31f0*/  LEA R161, R161, UR7, 0x2 ;  /* 0x00000007a1a17c11 */ /* 0x000fe2000f8e10ff */
[----:B------:R-:W-:Y:S06]  /*3200*/  @!P2 BRA `(.L_x_8216) ;  /* 0x000000000004a947 */ /* 0x000fec0003800000 */
[----:B--2---:R3:W-:Y:S02]  /*3210*/  REDG.E.ADD.F32.FTZ.RN.STRONG.GPU desc[UR12][R114.64+-0x580], R143 ;  /* 0xfffa808f720079a6 */ /* 0x0047e4000c10f38c */
.L_x_8216:
[----:B------:R-:W-:Y:S05]  /*3220*/  BSYNC B0 ;  /* 0x0000000000007941 */ /* 0x000fea0003800000 */
.L_x_8215:
[----:B--23--:R2:W3:Y:S01]  /*3230*/  LDS R143, [R161+0xb50] ;  /* 0x000b5000a18f7984 */ /* 0x00c4e20000000800 */
[----:B------:R-:W-:Y:S01]  /*3240*/  BSSY B0, `(.L_x_8217) ;  /* 0x0000005000007945 */ /* 0x000fe20003800000 */
[----:B------:R-:W-:Y:S02]  /*3250*/  LEA.HI.SX32 R185, R185, R134, 0x1b ;  /* 0x00000086b9b97211 */ /* 0x000fe400078fdaff */
[----:B------:R-:W-:Y:S01]  /*3260*/  LEA R163, R163, UR7, 0x2 ;  /* 0x00000007a3a37c11 */ /* 0x000fe2000f8e10ff */
[----:B------:R-:W-:Y:S06]  /*3270*/  @!P3 BRA `(.L_x_8218) ;  /* 0x000000000004b947 */ /* 0x000fec0003800000 */
[----:B---3--:R4:W-:Y:S02]  /*3280*/  REDG.E.ADD.F32.FTZ.RN.STRONG.GPU desc[UR12][R114.64+-0x500], R143 ;  /* 0xfffb008f720079a6 */ /* 0x0089e4000c10f38c */
.L_x_8218:
[----:B------:R-:W-:Y:S05]  /*3290*/  BSYNC B0 ;  /* 0x0000000000007941 */ /* 0x000fea0003800000 */
.L_x_8217:
[----:B---34-:R3:W4:Y:S01]  /*32a0*/  LDS R143, [R163+0xbd0] ;  /* 0x000bd000a38f7984 */ /* 0x0187220000000800 */
[----:B------:R-:W-:Y:S01]  /*32b0*/  BSSY B0, `(.L_x_8219) ;  /* 0x0000004000007945 */ /* 0x000fe20003800000 */
[----:B------:R-:W-:-:S03]  /*32c0*/  LEA R185, R185, UR7, 0x2 ;  /* 0x00000007b9b97c11 */ /* 0x000fc6000f8e10ff */
[----:B------:R-:W-:Y:S05]  /*32d0*/  @!P4 BRA `(.L_x_8220) ;  /* 0x000000000004c947 */ /* 0x000fea0003800000 */
[----:B----4-:R4:W-:Y:S02]  /*32e0*/  REDG.E.ADD.F32.FTZ.RN.STRONG.GPU desc[UR12][R114.64+-0x480], R143 ;  /* 0xfffb808f720079a6 */ /* 0x0109e4000c10f38c */
.L_x_8220:
[----:B------:R-:W-:Y:S05]  /*32f0*/  BSYNC B0 ;  /* 0x0000000000007941 */ /* 0x000fea0003800000 */
.L_x_8219:
[----:B----4-:R4:W0:Y:S01]  /*3300*/  LDS R143, [R185+0xc50] ;  /* 0x000c5000b98f7984 */ /* 0x0108220000000800 */
[----:B------:R-:W-:Y:S01]  /*3310*/  BSSY B0, `(.L_x_8221) ;  /* 0x0000005000007945 */ /* 0x000fe20003800000 */
[C---:B--2---:R-:W-:Y:S02]  /*3320*/  IADD3 R161, R134.reuse, 0x120, RZ ;  /* 0x0000012086a17810 */ /* 0x044fe40007ffe0ff */
[----:B---3--:R-:W-:Y:S01]  /*3330*/  IADD3 R163, R134, 0x140, RZ ;  /* 0x0000014086a37810 */ /* 0x008fe20007ffe0ff */
[----:B------:R-:W-:Y:S06]  /*3340*/  @!P5 BRA `(.L_x_8222) ;  /* 0x000000000004d947 */ /* 0x000fec0003800000 */
[----:B0-----:R2:W-:Y:S02]  /*3350*/  REDG.E.ADD.F32.FTZ.RN.STRONG.GPU desc[UR12][R114.64+-0x400], R143 ;  /* 0xfffc008f720079a6 */ /* 0x0015e4000c10f38c */
.L_x_8222:
[----:B------:R-:W-:Y:S05]  /*3360*/  BSYNC B0 ;  /* 0x0000000000007941 */ /* 0x000fea0003800000 */
.L_x_8221:
[----:B0-2---:R-:W-:Y:S01]  /*3370*/  IADD3 R143, R134, 0x160, RZ ;  /* 0x00000160868f7810 */ /* 0x005fe20007ffe0ff */
[----:B------:R-:W-:Y:S01]  /*3380*/  BSSY B0, `(.L_x_8223) ;  /* 0x0000011000007945 */ /* 0x000fe20003800000 */
[-C--:B------:R-:W-:Y:S02]  /*3390*/  LEA.HI.SX32 R161, R161, R134.reuse, 0x1b ;  /* 0x00000086a1a17211 */ /* 0x080fe400078fdaff */
[-C--:B-1----:R-:W-:Y:S02]  /*33a0*/  LEA.HI.SX32 R160, R143, R134.reuse, 0x1b ;  /* 0x000000868fa07211 */ /* 0x082fe400078fdaff */
[----:B------:R-:W-:Y:S02]  /*33b0*/  LEA R143, R161, UR7, 0x2 ;  /* 0x00000007a18f7c11 */ /* 0x000fe4000f8e10ff */
[----:B------:R-:W-:Y:S02]  /*33c0*/  ISETP.GE.AND P6, PT, R173, 0x121, PT ;  /* 0x00000121ad00780c */ /* 0x000fe40003fc6270 */
[----:B------:R-:W-:-:S02]  /*33d0*/  LEA.HI.SX32 R163, R163, R134, 0x1b ;  /* 0x00000086a3a37211 */ /* 0x000fc400078fdaff */
[----:B------:R-:W0:Y:S01]  /*33e0*/  LDS R143, [R143+0xcd0] ;  /* 0x000cd0008f8f7984 */ /* 0x000e220000000800 */
[----:B----4-:R-:W-:Y:S02]  /*33f0*/  IADD3 R185, R134, 0x180, RZ ;  /* 0x0000018086b97810 */ /* 0x010fe40007ffe0ff */
        /* <DEDUP_REMOVED lines=9> */
.L_x_8224:
[----:B------:R-:W-:Y:S05]  /*3490*/  BSYNC B0 ;  /* 0x0000000000007941 */ /* 0x000fea0003800000 */
.L_x_8223:
[----:B01----:R0:W1:Y:S01]  /*34a0*/  LDS R143, [R163+0xd50] ;  /* 0x000d5000a38f7984 */ /* 0x0030620000000800 */
[----:B------:R-:W-:Y:S01]  /*34b0*/  BSSY B0, `(.L_x_8225) ;  /* 0x0000006000007945 */ /* 0x000fe20003800000 */
[----:B------:R-:W-:Y:S02]  /*34c0*/  IADD3 R161, R134, 0x1a0, RZ ;  /* 0x000001a086a17810 */ /* 0x000fe40007ffe0ff */
[----:B------:R-:W-:Y:S02]  /*34d0*/  LEA.HI.SX32 R185, R185, R134, 0x1b ;  /* 0x00000086b9b97211 */ /* 0x000fe400078fdaff */
[----:B------:R-:W-:Y:S01]  /*34e0*/  LEA R160, R160, UR7, 0x2 ;  /* 0x00000007a0a07c11 */ /* 0x000fe2000f8e10ff */
[----:B------:R-:W-:Y:S06]  /*34f0*/  @!P0 BRA `(.L_x_8226) ;  /* 0x0000000000048947 */ /* 0x000fec0003800000 */
[----:B-1----:R2:W-:Y:S02]  /*3500*/  REDG.E.ADD.F32.FTZ.RN.STRONG.GPU desc[UR12][R114.64+-0x300], R143 ;  /* 0xfffd008f720079a6 */ /* 0x0025e4000c10f38c */
.L_x_8226:
[----:B------:R-:W-:Y:S05]  /*3510*/  BSYNC B0 ;  /* 0x0000000000007941 */ /* 0x000fea0003800000 */
.L_x_8225:
[----:B-12---:R1:W2:Y:S01]  /*3520*/  LDS R143, [R160+0xdd0] ;  /* 0x000dd000a08f7984 */ /* 0x0062a20000000800 */
[----:B------:R-:W-:Y:S01]  /*3530*/  BSSY B0, `(.L_x_8227) ;  /* 0x0000006000007945 */ /* 0x000fe20003800000 */
[----:B0-----:R-:W-:Y:S02]  /*3540*/  IADD3 R163, R134, 0x1c0, RZ ;  /* 0x000001c086a37810 */ /* 0x001fe40007ffe0ff */
[----:B------:R-:W-:Y:S02]  /*3550*/  LEA.HI.SX32 R161, R161, R134, 0x1b ;  /* 0x00000086a1a17211 */ /* 0x000fe400078fdaff */
[----:B------:R-:W-:Y:S01]  /*3560*/  LEA R185, R185, UR7, 0x2 ;  /* 0x00000007b9b97c11 */ /* 0x000fe2000f8e10ff */
[----:B------:R-:W-:Y:S06]  /*3570*/  @!P1 BRA `(.L_x_8228) ;  /* 0x0000000000049947 */ /* 0x000fec0003800000 */
[----:B--2---:R0:W-:Y:S02]  /*3580*/  REDG.E.ADD.F32.FTZ.RN.STRONG.GPU desc[UR12][R114.64+-0x280], R143 ;  /* 0xfffd808f720079a6 */ /* 0x0041e4000c10f38c */
.L_x_8228:
[----:B------:R-:W-:Y:S05]  /*3590*/  BSYNC B0 ;  /* 0x0000000000007941 */ /* 0x000fea0003800000 */
.L_x_8227:
[----:B0-2---:R0:W2:Y:S01]  /*35a0*/  LDS R143, [R185+0xe50] ;  /* 0x000e5000b98f7984 */ /* 0x0050a20000000800 */
[----:B------:R-:W-:Y:S01]  /*35b0*/  BSSY B0, `(.L_x_8229) ;  /* 0x0000006000007945 */ /* 0x000fe20003800000 */
[----:B------:R-:W-:Y:S02]  /*35c0*/  IADD3 R173, R134, 0x1e0, RZ ;  /* 0x000001e086ad7810 */ /* 0x000fe40007ffe0ff */
[----:B------:R-:W-:Y:S02]  /*35d0*/  LEA.HI.SX32 R163, R163, R134, 0x1b ;  /* 0x00000086a3a37211 */ /* 0x000fe400078fdaff */
[----:B------:R-:W-:Y:S01]  /*35e0*/  LEA R161, R161, UR7, 0x2 ;  /* 0x00000007a1a17c11 */ /* 0x000fe2000f8e10ff */
[----:B------:R-:W-:Y:S06]  /*35f0*/  @!P2 BRA `(.L_x_8230) ;  /* 0x000000000004a947 */ /* 0x000fec0003800000 */
[----:B--2---:R3:W-:Y:S02]  /*3600*/  REDG.E.ADD.F32.FTZ.RN.STRONG.GPU desc[UR12][R114.64+-0x200], R143 ;  /* 0xfffe008f720079a6 */ /* 0x0047e4000c10f38c */
.L_x_8230:
[----:B------:R-:W-:Y:S05]  /*3610*/  BSYNC B0 ;  /* 0x0000000000007941 */ /* 0x000fea0003800000 */
.L_x_8229:
[----:B--23--:R2:W3:Y:S01]  /*3620*/  LDS R143, [R161+0xed0] ;  /* 0x000ed000a18f7984 */ /* 0x00c4e20000000800 */
[----:B------:R-:W-:Y:S01]  /*3630*/  BSSY B0, `(.L_x_8231) ;  /* 0x0000005000007945 */ /* 0x000fe20003800000 */
[----:B------:R-:W-:Y:S02]  /*3640*/  LEA.HI.SX32 R173, R173, R134, 0x1b ;  /* 0x00000086adad7211 */ /* 0x000fe400078fdaff */
[----:B------:R-:W-:Y:S01]  /*3650*/  LEA R163, R163, UR7, 0x2 ;  /* 0x00000007a3a37c11 */ /* 0x000fe2000f8e10ff */
[----:B------:R-:W-:Y:S06]  /*3660*/  @!P3 BRA `(.L_x_8232) ;  /* 0x000000000004b947 */ /* 0x000fec0003800000 */
[----:B---3--:R4:W-:Y:S02]  /*3670*/  REDG.E.ADD.F32.FTZ.RN.STRONG.GPU desc[UR12][R114.64+-0x180], R143 ;  /* 0xfffe808f720079a6 */ /* 0x0089e4000c10f38c */
.L_x_8232:
[----:B------:R-:W-:Y:S05]  /*3680*/  BSYNC B0 ;  /* 0x0000000000007941 */ /* 0x000fea0003800000 */
.L_x_8231:
[----:B---34-:R3:W4:Y:S01]  /*3690*/  LDS R143, [R163+0xf50] ;  /* 0x000f5000a38f7984 */ /* 0x0187220000000800 */
[----:B------:R-:W-:Y:S01]  /*36a0*/  BSSY B0, `(.L_x_8233) ;  /* 0x0000004000007945 */ /* 0x000fe20003800000 */
[----:B------:R-:W-:-:S03]  /*36b0*/  LEA R173, R173, UR7, 0x2 ;  /* 0x00000007adad7c11 */ /* 0x000fc6000f8e10ff */
[----:B------:R-:W-:Y:S05]  /*36c0*/  @!P4 BRA `(.L_x_8234) ;  /* 0x000000000004c947 */ /* 0x000fea0003800000 */
[----:B----4-:R4:W-:Y:S02]  /*36d0*/  REDG.E.ADD.F32.FTZ.RN.STRONG.GPU desc[UR12][R114.64+-0x100], R143 ;  /* 0xffff008f720079a6 */ /* 0x0109e4000c10f38c */
.L_x_8234:
[----:B------:R-:W-:Y:S05]  /*36e0*/  BSYNC B0 ;  /* 0x0000000000007941 */ /* 0x000fea0003800000 */
.L_x_8233:
[----:B----4-:R4:W0:Y:S01]  /*36f0*/  LDS R143, [R173+0xfd0] ;  /* 0x000fd000ad8f7984 */ /* 0x0108220000000800 */
[----:B------:R-:W-:Y:S04]  /*3700*/  BSSY B0, `(.L_x_8235) ;  /* 0x0000003000007945 */ /* 0x000fe80003800000 */
[----:B------:R-:W-:Y:S05]  /*3710*/  @!P5 BRA `(.L_x_8236) ;  /* 0x000000000004d947 */ /* 0x000fea0003800000 */
[----:B0-----:R0:W-:Y:S02]  /*3720*/  REDG.E.ADD.F32.FTZ.RN.STRONG.GPU desc[UR12][R114.64+-0x80], R143 ;  /* 0xffff808f720079a6 */ /* 0x0011e4000c10f38c */
.L_x_8236:
[----:B------:R-:W-:Y:S05]  /*3730*/  BSYNC B0 ;  /* 0x0000000000007941 */ /* 0x000fea0003800000 */
.L_x_8235:
[----:B0-----:R-:W0:Y:S01]  /*3740*/  SHFL.DOWN PT, R115, R112, 0x1, 0x1f ;  /* 0x08201f0070737f89 */ /* 0x001e2200000e0000 */
[----:B------:R-:W-:Y:S01]  /*3750*/  ISETP.GT.AND P0, PT, R208, 0x1e, PT ;  /* 0x0000001ed000780c */ /* 0x000fe20003f04270 */
[----:B-1----:R-:W-:Y:S01]  /*3760*/  FMUL.FTZ R160, R95, R209 ;  /* 0x000000d15fa07220 */ /* 0x002fe20000410000 */
[----:B------:R-:W-:Y:S01]  /*3770*/  FMUL.FTZ R162, R97, R177 ;  /* 0x000000b161a27220 */ /* 0x000fe20000410000 */
[----:B------:R-:W1:Y:S01]  /*3780*/  SHFL.DOWN PT, R114, R113, 0x1, 0x1f ;  /* 0x08201f0071727f89 */ /* 0x000e6200000e0000 */
[-C--:B------:R-:W-:Y:S01]  /*3790*/  FMUL.FTZ R97, R94, R211.reuse ;  /* 0x000000d35e617220 */ /* 0x080fe20000410000 */
[----:B------:R-:W-:Y:S01]  /*37a0*/  FMUL.FTZ R94, R118, R211 ;  /* 0x000000d3765e7220 */ /* 0x000fe20000410000 */
        /* <DEDUP_REMOVED lines=13> */
[C---:B------:R-:W-:Y:S01]  /*3880*/  FMUL.FTZ R209, R118.reuse, R209 ;  /* 0x000000d176d17220 */ /* 0x040fe20000410000 */
[C---:B------:R-:W-:Y:S01]  /*3890*/  FMUL.FTZ R197, R118.reuse, R197 ;  /* 0x000000c576c57220 */ /* 0x040fe20000410000 */
[C---:B------:R-:W-:Y:S01]  /*38a0*/  FMUL.FTZ R172, R118.reuse, R172 ;  /* 0x000000ac76ac7220 */ /* 0x040fe20000410000 */
[----:B------:R-:W-:Y:S01]  /*38b0*/  FMUL.FTZ R181, R118, R181 ;  /* 0x000000b576b57220 */ /* 0x000fe20000410000 */
[----:B0-----:R-:W-:Y:S01]  /*38c0*/  @!P0 FADD.FTZ R112, R112, R115 ;  /* 0x0000007370708221 */ /* 0x001fe20000010000 */
[C---:B------:R-:W-:Y:S01]  /*38d0*/  FMUL.FTZ R171, R118.reuse, R171 ;  /* 0x000000ab76ab7220 */ /* 0x040fe20000410000 */
[C---:B------:R-:W-:Y:S01]  /*38e0*/  FMUL.FTZ R165, R118.reuse, R165 ;  /* 0x000000a576a57220 */ /* 0x040fe20000410000 */
[----:B------:R-:W-:Y:S01]  /*38f0*/  FMUL.FTZ R167, R118, R167 ;  /* 0x000000a776a77220 */ /* 0x000fe20000410000 */
[----:B-1----:R-:W-:Y:S01]  /*3900*/  @!P0 FADD.FTZ R113, R113, R114 ;  /* 0x0000007271718221 */ /* 0x002fe20000010000 */
[----:B------:R-:W0:Y:S01]  /*3910*/  SHFL.DOWN PT, R115, R112, 0x2, 0x1f ;  /* 0x08401f0070737f89 */ /* 0x000e2200000e0000 */
[----:B------:R-:W-:Y:S01]  /*3920*/  ISETP.GT.AND P0, PT, R208, 0x1d, PT ;  /* 0x0000001dd000780c */ /* 0x000fe20003f04270 */
[----:B------:R-:W-:Y:S01]  /*3930*/  FMUL.FTZ R85, R118, R169 ;  /* 0x000000a976557220 */ /* 0x000fe20000410000 */
[-C--:B------:R-:W-:Y:S01]  /*3940*/  FFMA.FTZ R205, R14, R91.reuse, R205 ;  /* 0x0000005b0ecd7223 */ /* 0x080fe200000100cd */
[----:B------:R-:W1:Y:S01]  /*3950*/  SHFL.DOWN PT, R114, R113, 0x2, 0x1f ;  /* 0x08401f0071727f89 */ /* 0x000e6200000e0000 */
        /* <DEDUP_REMOVED lines=21> */
[----:B------:R-:W-:Y:S01]  /*3ab0*/  BSSY B0, `(.L_x_8237) ;  /* 0x0000052000007945 */ /* 0x000fe20003800000 */
[----:B------:R-:W-:Y:S01]  /*3ac0*/  FFMA.FTZ R67, R142, R166, R67 ;  /* 0x000000a68e437223 */ /* 0x000fe20000010043 */
[----:B-1----:R-:W-:Y:S01]  /*3ad0*/  @!P0 FADD.FTZ R113, R113, R114 ;  /* 0x0000007271718221 */ /* 0x002fe20000010000 */
[----:B------:R-:W0:Y:S01]  /*3ae0*/  SHFL.DOWN PT, R115, R112, 0x4, 0x1f ;  /* 0x08801f0070737f89 */ /* 0x000e2200000e0000 */
[----:B------:R-:W-:Y:S01]  /*3af0*/  ISETP.GT.AND P0, PT, R208, 0x1b, PT ;  /* 0x0000001bd000780c */ /* 0x000fe20003f04270 */
[----:B------:R-:W-:Y:S01]  /*3b00*/  FFMA.FTZ R65, R144, R162, R65 ;  /* 0x000000a290417223 */ /* 0x000fe20000010041 */
[----:B------:R-:W-:Y:S01]  /*3b10*/  FFMA.FTZ R64, R147, R99, R64 ;  /* 0x0000006393407223 */ /* 0x000fe20000010040 */
[----:B------:R-:W1:Y:S01]  /*3b20*/  SHFL.DOWN PT, R114, R113, 0x4, 0x1f ;  /* 0x08801f0071727f89 */ /* 0x000e6200000e0000 */
[----:B------:R-:W-:Y:S01]  /*3b30*/  FFMA.FTZ R63, R146, R160, R63 ;  /* 0x000000a0923f7223 */ /* 0x000fe2000001003f */
[----:B------:R-:W-:Y:S01]  /*3b40*/  FFMA.FTZ R62, R149, R97, R62 ;  /* 0x00000061953e7223 */ /* 0x000fe2000001003e */
[----:B------:R-:W-:Y:S01]  /*3b50*/  FFMA.FTZ R59, R150, R96, R59 ;  /* 0x00000060963b7223 */ /* 0x000fe2000001003b */
[----:B------:R-:W-:Y:S01]  /*3b60*/  FADD.FTZ R74, R199, R74 ;  /* 0x0000004ac74a7221 */ /* 0x000fe20000010000 */
        /* <DEDUP_REMOVED lines=13> */
[----:B------:R-:W-:Y:S01]  /*3c40*/  FADD.FTZ R80, R85, R80 ;  /* 0x0000005055507221 */ /* 0x000fe20000010000 */
[----:B0-----:R-:W-:Y:S01]  /*3c50*/  @!P0 FADD.FTZ R112, R112, R115 ;  /* 0x0000007370708221 */ /* 0x001fe20000010000 */
[-C--:B------:R-:W-:Y:S01]  /*3c60*/  FMUL.FTZ R115, R98, R175.reuse ;  /* 0x000000af62737220 */ /* 0x080fe20000410000 */
[----:B------:R-:W-:Y:S01]  /*3c70*/  FMUL.FTZ R175, R118, R175 ;  /* 0x000000af76af7220 */ /* 0x000fe20000410000 */
[----:B-1----:R-:W-:-:S02]  /*3c80*/  @!P0 FADD.FTZ R113, R113, R114 ;  /* 0x0000007271718221 */ /* 0x002fc40000010000 */
[----:B------:R-:W0:Y:S01]  /*3c90*/  SHFL.DOWN PT, R143, R112, 0x8, 0x1f ;  /* 0x09001f00708f7f89 */ /* 0x000e2200000e0000 */
[----:B------:R-:W-:Y:S01]  /*3ca0*/  ISETP.GT.AND P0, PT, R208, 0x17, PT ;  /* 0x00000017d000780c */ /* 0x000fe20003f04270 */
[-C--:B------:R-:W-:Y:S01]  /*3cb0*/  FMUL.FTZ R114, R93, R196.reuse ;  /* 0x000000c45d727220 */ /* 0x080fe20000410000 */
[----:B------:R-:W-:Y:S01]  /*3cc0*/  FMUL.FTZ R93, R92, R193 ;  /* 0x000000c15c5d7220 */ /* 0x000fe20000410000 */
[----:B------:R-:W1:Y:S01]  /*3cd0*/  SHFL.DOWN PT, R164, R113, 0x8, 0x1f ;  /* 0x09001f0071a47f89 */ /* 0x000e6200000e0000 */
        /* <DEDUP_REMOVED lines=26> */
[----:B------:R-:W-:-:S02]  /*3e80*/  FMUL.FTZ R164, R118, R177 ;  /* 0x000000b176a47220 */ /* 0x000fc40000410000 */
[----:B------:R-:W1:Y:S02]  /*3e90*/  SHFL.DOWN PT, R168, R113, 0x10, 0x1f ;  /* 0x0a001f0071a87f89 */ /* 0x000e6400000e0000 */
[----:B------:R-:W-:-:S04]  /*3ea0*/  FMUL.FTZ R164, R164, R179 ;  /* 0x000000b3a4a47220 */ /* 0x000fc80000410000 */
[----:B------:R-:W-:-:S04]  /*3eb0*/  FFMA.FTZ R164, R21, R162, R164 ;  /* 0x000000a215a47223 */ /* 0x000fc800000100a4 */
[----:B------:R-:W-:Y:S01]  /*3ec0*/  FADD.FTZ R69, R164, R69 ;  /* 0x00000045a4457221 */ /* 0x000fe20000010000 */
[----:B0-----:R-:W-:Y:S01]  /*3ed0*/  @!P0 FADD.FTZ R112, R112, R95 ;  /* 0x0000005f70708221 */ /* 0x001fe20000010000 */
[----:B-1----:R-:W-:Y:S01]  /*3ee0*/  @!P0 FADD.FTZ R113, R113, R168 ;  /* 0x000000a871718221 */ /* 0x002fe20000010000 */
[----:B------:R-:W-:-:S03]  /*3ef0*/  ISETP.NE.AND P0, PT, R208, RZ, PT ;  /* 0x000000ffd000720c */ /* 0x000fc60003f05270 */
[----:B------:R-:W-:Y:S02]  /*3f00*/  MOV R91, R112 ;  /* 0x00000070005b7202 */ /* 0x000fe40000000f00 */
[----:B------:R-:W-:-:S08]  /*3f10*/  MOV R90, R113 ;  /* 0x00000071005a7202 */ /* 0x000fd00000000f00 */
[----:B------:R0:W-:Y:S01]  /*3f20*/  @!P0 STS.64 [UR7+0x1098], R90 ;  /* 0x0010985aff008988 */ /* 0x0001e20008000a07 */
[----:B------:R-:W-:Y:S06]  /*3f30*/  BAR.SYNC.DEFER_BLOCKING 0x0 ;  /* 0x0000000000007b1d */ /* 0x000fec0000010000 */
[----:B------:R-:W-:Y:S05]  /*3f40*/  @P1 BRA `(.L_x_8238) ;  /* 0x0000000000201947 */ /* 0x000fea0003800000 */
[----:B------:R-:W-:Y:S02]  /*3f50*/  ISETP.NE.AND P0, PT, R124, R119, PT ;  /* 0x000000777c00720c */ /* 0x000fe40003f05270 */
[----:B------:R-:W-:-:S11]  /*3f60*/  LEA R84, R121, UR7, 0x2 ;  /* 0x0000000779547c11 */ /* 0x000fd6000f8e10ff */
[----:B------:R-:W0:Y:S04]  /*3f70*/  @P0 LDS R0, [R84+0x2748] ;  /* 0x0027480054000984 */ /* 0x000e280000000800 */
[----:B------:R-:W1:Y:S01]  /*3f80*/  @P0 LDS R85, [R84+0x2348] ;  /* 0x0023480054550984 */ /* 0x000e620000000800 */
[----:B0-----:R-:W-:Y:S01]  /*3f90*/  @P0 FADD.FTZ R91, R91, R0 ;  /* 0x000000005b5b0221 */ /* 0x001fe20000010000 */
[----:B-1----:R-:W-:-:S04]  /*3fa0*/  @P0 FADD.FTZ R90, R90, R85 ;  /* 0x000000555a5a0221 */ /* 0x002fc80000010000 */
[----:B------:R1:W-:Y:S04]  /*3fb0*/  STS [R84+0x2748], R91 ;  /* 0x0027485b54007388 */ /* 0x0003e80000000800 */
[----:B------:R1:W-:Y:S02]  /*3fc0*/  STS [R84+0x2348], R90 ;  /* 0x0023485a54007388 */ /* 0x0003e40000000800 */
.L_x_8238:
[----:B------:R-:W-:Y:S05]  /*3fd0*/  BSYNC B0 ;  /* 0x0000000000007941 */ /* 0x000fea0003800000 */
.L_x_8237:
[----:B------:R-:W-:Y:S01]  /*3fe0*/  IADD3 R121, R121, 0x1, RZ ;  /* 0x0000000179797810 */ /* 0x000fe20007ffe0ff */
[----:B------:R-:W-:-:S03]  /*3ff0*/  UIADD3 UR5, UP0, UR5, 0x1, URZ ;  /* 0x0000000105057890 */ /* 0x000fc6000ff1e03f */
[----:B------:R-:W-:Y:S01]  /*4000*/  ISETP.GE.AND P0, PT, R121, UR25, PT ;  /* 0x0000001979007c0c */ /* 0x000fe2000bf06270 */
[----:B------:R-:W-:-:S12]  /*4010*/  UIADD3.X UR6, URZ, UR6, URZ, UP0, !UPT ;  /* 0x000000063f067290 */ /* 0x000fd800087fe43f */
[----:B------:R-:W-:Y:S05]  /*4020*/  @!P0 BRA `(.L_x_8239) ;  /* 0xffffffd000248947 */ /* 0x000fea000383ffff */
.L_x_8202:
[----:B------:R-:W-:Y:S01]  /*4030*/  BAR.SYNC.DEFER_BLOCKING 0x0 ;  /* 0x0000000000007b1d */ /* 0x000fe20000010000 */
[----:B------:R-:W-:Y:S01]  /*4040*/  IADD3 R32, R124, -0x1, RZ ;  /* 0xffffffff7c207810 */ /* 0x000fe20007ffe0ff */
[----:B------:R-:W-:Y:S01]  /*4050*/  UIADD3 UR4, UR4, 0x1, URZ ;  /* 0x0000000104047890 */ /* 0x000fe2000fffe03f */
[----:B------:R-:W-:Y:S02]  /*4060*/  IADD3 R126, P1, R126, -0x800, RZ ;  /* 0xfffff8007e7e7810 */ /* 0x000fe40007f3e0ff */
[----:B------:R-:W-:-:S03]  /*4070*/  SHF.L.U32 R4, R32, 0x9, RZ ;  /* 0x0000000920047819 */ /* 0x000fc600000006ff */
[----:B------:R-:W5:Y:S01]  /*4080*/  LDC.64 R6, c[0x0][0x388] ;  /* 0x0000e200ff067b82 */ /* 0x000f620000000a00 */
[----:B------:R-:W-:Y:S01]  /*4090*/  ULDC.64 UR6, c[0x0][0x390] ;  /* 0x0000e40000067ab9 */ /* 0x000fe20000000a00 */
[----:B------:R-:W-:Y:S02]  /*40a0*/  IADD3 R128, P2, R128, -0x800, RZ ;  /* 0xfffff80080807810 */ /* 0x000fe40007f5e0ff */
[----:B------:R-:W-:Y:S02]  /*40b0*/  SHF.R.S32.HI R5, RZ, 0x1f, R4 ;  /* 0x0000001fff057819 */ /* 0x000fe40000011404 */
[----:B------:R-:W-:Y:S02]  /*40c0*/  IADD3 R130, P3, R130, -0x800, RZ ;  /* 0xfffff80082827810 */ /* 0x000fe40007f7e0ff */
[----:B------:R-:W0:Y:S01]  /*40d0*/  LDC.64 R8, c[0x0][0x3e0] ;  /* 0x0000f800ff087b82 */ /* 0x000e220000000a00 */
[----:B------:R-:W-:Y:S02]  /*40e0*/  IADD3 R132, P4, R132, -0x800, RZ ;  /* 0xfffff80084847810 */ /* 0x000fe40007f9e0ff */
[----:B------:R-:W-:-:S02]  /*40f0*/  IADD3.X R125, R125, -0x1, RZ, P1, !PT ;  /* 0xffffffff7d7d7810 */ /* 0x000fc40000ffe4ff */
[----:B------:R-:W-:Y:S02]  /*4100*/  IADD3.X R127, R127, -0x1, RZ, P2, !PT ;  /* 0xffffffff7f7f7810 */ /* 0x000fe400017fe4ff */
[----:B------:R-:W-:Y:S01]  /*4110*/  IADD3.X R129, R129, -0x1, RZ, P3, !PT ;  /* 0xffffffff81817810 */ /* 0x000fe20001ffe4ff */
[----:B------:R-:W1:Y:S01]  /*4120*/  LDC.64 R28, c[0x0][0x3a8] ;  /* 0x0000ea00ff1c7b82 */ /* 0x000e620000000a00 */
[----:B------:R-:W-:Y:S01]  /*4130*/  IADD3.X R131, R131, -0x1, RZ, P4, !PT ;  /* 0xffffffff83837810 */ /* 0x000fe200027fe4ff */
[----:B------:R-:W-:Y:S04]  /*4140*/  STS.128 [R158], R52 ;  /* 0x000000349e007388 */ /* 0x000fe80000000c00 */
[----:B------:R-:W-:Y:S01]  /*4150*/  STS.128 [R158+0x10], R56 ;  /* 0x000010389e007388 */ /* 0x000fe20000000c00 */
[C---:B-----5:R-:W-:Y:S01]  /*4160*/  IMAD R0, R6.reuse, UR14, RZ ;  /* 0x0000000e06007c24 */ /* 0x060fe2000f8e02ff */
[----:B------:R-:W5:Y:S02]  /*4170*/  LDC.64 R30, c[0x0][0x3f0] ;  /* 0x0000fc00ff1e7b82 */ /* 0x000f640000000a00 */
[----:B------:R-:W-:Y:S01]  /*4180*/  STS.128 [R158+0x20], R60 ;  /* 0x0000203c9e007388 */ /* 0x000fe20000000c00 */
[----:B------:R-:W-:-:S03]  /*4190*/  IMAD.WIDE.U32 R2, R6, UR15, R4 ;  /* 0x0000000f06027c25 */ /* 0x000fc6000f8e0004 */
[----:B------:R-:W-:Y:S01]  /*41a0*/  STS.128 [R158+0x30], R64 ;  /* 0x000030409e007388 */ /* 0x000fe20000000c00 */
[----:B------:R-:W-:-:S03]  /*41b0*/  NOP ;  /* 0x0000000000007918 */ /* 0x000fc60000000000 */
[----:B------:R-:W2:Y:S01]  /*41c0*/  LDS.128 R12, [R120] ;  /* 0x00000000780c7984 */ /* 0x000ea20000000c00 */
[----:B------:R-:W-:Y:S02]  /*41d0*/  IMAD R7, R7, UR15, R0 ;  /* 0x0000000f07077c24 */ /* 0x000fe4000f8e0200 */
[----:B------:R-:W-:Y:S01]  /*41e0*/  IMAD R0, R140, UR6, RZ ;  /* 0x000000068c007c24 */ /* 0x000fe2000f8e02ff */
[----:B------:R-:W3:Y:S01]  /*41f0*/  LDS.128 R16, [R120+0x200] ;  /* 0x0002000078107984 */ /* 0x000ee20000000c00 */
[----:B-1----:R-:W-:Y:S01]  /*4200*/  IMAD.WIDE.U32 R4, R28, UR15, R4 ;  /* 0x0000000f1c047c25 */ /* 0x002fe2000f8e0004 */
[----:B------:R-:W-:Y:S02]  /*4210*/  IADD3 R3, R3, R7, RZ ;  /* 0x0000000703037210 */ /* 0x000fe40007ffe0ff */
[----:B------:R-:W1:Y:S01]  /*4220*/  LDS.128 R20, [R120+0x400] ;  /* 0x0004000078147984 */ /* 0x000e620000000c00 */
[----:B------:R-:W-:Y:S02]  /*4230*/  IMAD R7, R141, UR7, R0 ;  /* 0x000000078d077c24 */ /* 0x000fe4000f8e0200 */
[----:B------:R-:W-:Y:S01]  /*4240*/  FADD.FTZ R0, R133, R80 ;  /* 0x0000005085007221 */ /* 0x000fe20000010000 */
[----:B------:R-:W-:Y:S01]  /*4250*/  IMAD.WIDE.U32 R2, R141, UR6, R2 ;  /* 0x000000068d027c25 */ /* 0x000fe2000f8e0002 */
[----:B------:R-:W4:Y:S01]  /*4260*/  LDS.128 R24, [R120+0x600] ;  /* 0x0006000078187984 */ /* 0x000f220000000c00 */
[----:B------:R-:W-:-:S03]  /*4270*/  ULDC.64 UR6, c[0x0][0x3b0] ;  /* 0x0000ec0000067ab9 */ /* 0x000fc60000000a00 */
[----:B------:R-:W-:Y:S01]  /*4280*/  IADD3 R7, R3, R7, RZ ;  /* 0x0000000703077210 */ /* 0x000fe20007ffe0ff */
[----:B------:R-:W-:Y:S01]  /*4290*/  FADD.FTZ R3, R0, R81 ;  /* 0x0000005100037221 */ /* 0x000fe20000010000 */
[----:B0-----:R-:W-:-:S03]  /*42a0*/  LEA R6, P0, R2, R8, 0x2 ;  /* 0x0000000802067211 */ /* 0x001fc600078010ff */
[----:B------:R-:W-:Y:S01]  /*42b0*/  FADD.FTZ R0, R3, R82 ;  /* 0x0000005203007221 */ /* 0x000fe20000010000 */
[----:B------:R-:W-:-:S03]  /*42c0*/  LEA.HI.X R7, R2, R9, R7, 0x2, P0 ;  /* 0x0000000902077211 */ /* 0x000fc600000f1407 */
[----:B------:R-:W-:Y:S01]  /*42d0*/  FADD.FTZ R9, R0, R83 ;  /* 0x0000005300097221 */ /* 0x000fe20000010000 */
[----:B------:R-:W-:-:S04]  /*42e0*/  IMAD.WIDE R2, R122, 0x10, R6 ;  /* 0x000000107a027825 */ /* 0x000fc800078e0206 */
[----:B------:R-:W-:Y:S01]  /*42f0*/  FADD.FTZ R0, R9, R76 ;  /* 0x0000004c09007221 */ /* 0x000fe20000010000 */
[----:B------:R-:W-:-:S03]  /*4300*/  IMAD R6, R28, UR14, RZ ;  /* 0x0000000e1c067c24 */ /* 0x000fc6000f8e02ff */
[----:B------:R-:W-:-:S04]  /*4310*/  FADD.FTZ R7, R0, R77 ;  /* 0x0000004d00077221 */ /* 0x000fc80000010000 */
[----:B------:R-:W-:Y:S01]  /*4320*/  FADD.FTZ R0, R7, R78 ;  /* 0x0000004e07007221 */ /* 0x000fe20000010000 */
[----:B------:R-:W-:Y:S01]  /*4330*/  IMAD R7, R29, UR15, R6 ;  /* 0x0000000f1d077c24 */ /* 0x000fe2000f8e0206 */
[----:B--2---:R-:W-:Y:S04]  /*4340*/  STG.E.128 desc[UR12][R2.64], R12 ;  /* 0x0000000c02007986 */ /* 0x004fe8000c101d0c */
[----:B------:R-:W-:Y:S01]  /*4350*/  IADD3 R5, R5, R7, RZ ;  /* 0x0000000705057210 */ /* 0x000fe20007ffe0ff */
[----:B---3--:R-:W-:Y:S04]  /*4360*/  STG.E.128 desc[UR12][R2.64+0x200], R16 ;  /* 0x0002001002007986 */ /* 0x008fe8000c101d0c */
[----:B-1----:R-:W-:Y:S04]  /*4370*/  STG.E.128 desc[UR12][R2.64+0x400], R20 ;  /* 0x0004001402007986 */ /* 0x002fe8000c101d0c */
[----:B----4-:R0:W-:Y:S01]  /*4380*/  STG.E.128 desc[UR12][R2.64+0x600], R24 ;  /* 0x0006001802007986 */ /* 0x0101e2000c101d0c */
[----:B------:R-:W-:Y:S01]  /*4390*/  BAR.SYNC.DEFER_BLOCKING 0x0 ;  /* 0x0000000000007b1d */ /* 0x000fe20000010000 */
        /* <DEDUP_REMOVED lines=11> */
[----:B------:R-:W-:Y:S02]  /*4450*/  IMAD.WIDE.U32 R2, R141, UR6, R4 ;  /* 0x000000068d027c25 */ /* 0x000fe4000f8e0004 */
[----:B------:R-:W0:Y:S02]  /*4460*/  LDS.128 R16, [R120+0x400] ;  /* 0x0004000078107984 */ /* 0x000e240000000c00 */
[----:B------:R-:W-:Y:S01]  /*4470*/  FADD.FTZ R73, R72, R73 ;  /* 0x0000004948497221 */ /* 0x000fe20000010000 */
[----:B------:R-:W-:Y:S01]  /*4480*/  IADD3 R0, R3, R7, RZ ;  /* 0x0000000703007210 */ /* 0x000fe20007ffe0ff */
[----:B------:R-:W4:Y:S01]  /*4490*/  LDS.128 R20, [R120+0x600] ;  /* 0x0006000078147984 */ /* 0x000f220000000c00 */
[----:B-----5:R-:W-:Y:S01]  /*44a0*/  LEA R4, P0, R2, R30, 0x2 ;  /* 0x0000001e02047211 */ /* 0x020fe200078010ff */
        /* <DEDUP_REMOVED lines=15> */
.L_x_8200:
        /* <DEDUP_REMOVED lines=26> */
.L_x_8242:
[----:B------:R-:W-:Y:S05]  /*4740*/  BSYNC B0 ;  /* 0x0000000000007941 */ /* 0x000fea0003800000 */
.L_x_8241:
        /* <DEDUP_REMOVED lines=29> */
.L_x_8244:
[----:B-1----:R-:W2:Y:S02]  /*4920*/  S2R R15, SR_TID.X ;  /* 0x00000000000f7919 */ /* 0x002ea40000002100 */
.L_x_8245:
[----:B------:R-:W-:Y:S05]  /*4930*/  BSYNC B0 ;  /* 0x0000000000007941 */ /* 0x000fea0003800000 */
.L_x_8243:
        /* <DEDUP_REMOVED lines=22> */
.L_x_8247:
        /* <DEDUP_REMOVED lines=26> */
.L_x_8246:
[----:B------:R-:W-:Y:S05]  /*4c40*/  EXIT ;  /* 0x000000000000794d */ /* 0x000fea0003800000 */
.L_x_8248:
        /* <DEDUP_REMOVED lines=11> */
.L_x_11000:


//--------------------- .text._Z25selective_scan_bwd_kernelI32Selective_Scan_bwd_kernel_traitsILi32ELi16ELb1ELb1ELb0ELb0ELb1EffEEv12SSMParamsBwd --------------------------
	.section	.text._Z25selective_scan_bwd_kernelI32Selective_Scan_bwd_kernel_traitsILi32ELi16ELb1ELb1ELb0ELb0ELb1EffEEv12SSMParamsBwd,"ax",@progbits
	.align	128
        .global         _Z25selective_scan_bwd_kernelI32Selective_Scan_bwd_kernel_traitsILi32ELi16ELb1ELb1ELb0ELb0ELb1EffEEv12SSMParamsBwd
        .type           _Z25selective_scan_bwd_kernelI32Selective_Scan_bwd_kernel_traitsILi32ELi16ELb1ELb1ELb0ELb0ELb1EffEEv12SSMParamsBwd,@function
        .size           _Z25selective_scan_bwd_kernelI32Selective_Scan_bwd_kernel_traitsILi32ELi16ELb1ELb1ELb0ELb0ELb1EffEEv12SSMParamsBwd,(.L_x_11001 - _Z25selective_scan_bwd_kernelI32Selective_Scan_bwd_kernel_traitsILi32ELi16ELb1ELb1ELb0ELb0ELb1EffEEv12SSMParamsBwd)
        .other          _Z25selective_scan_bwd_kernelI32Selective_Scan_bwd_kernel_traitsILi32ELi16ELb1ELb1ELb0ELb0ELb1EffEEv12SSMParamsBwd,@"STO_CUDA_ENTRY STV_DEFAULT"
_Z25selective_scan_bwd_kernelI32Selective_Scan_bwd_kernel_traitsILi32ELi16ELb1ELb1ELb0ELb0ELb1EffEEv12SSMParamsBwd:
.text._Z25selective_scan_bwd_kernelI32Selective_Scan_bwd_kernel_traitsILi32ELi16ELb1ELb1ELb0ELb0ELb1EffEEv12SSMParamsBwd:
        /* <DEDUP_REMOVED lines=139> */
.L_x_8289:
[----:B------:R-:W-:Y:S01]  /*08b0*/  BAR.SYNC.DEFER_BLOCKING 0x0 ;  /* 0x0000000000007b1d */ /* 0x000fe20000010000 */
[----:B0-----:R-:W-:-:S04]  /*08c0*/  SHF.L.U32 R0, R94, 0x2, RZ ;  /* 0x000000025e007819 */ /* 0x001fc800000006ff */
[----:B----4-:R-:W-:-:S03]  /*08d0*/  LOP3.LUT R3, R0, 0xffffff80, RZ, 0xc0, !PT ;  /* 0xffffff8000037812 */ /* 0x010fc600078ec0ff */
[----:B------:R-:W0:Y:S01]  /*08e0*/  LDC R74, c[0x0][0x224] ;  /* 0x00008900ff4a7b82 */ /* 0x000e220000000800 */
[----:B------:R-:W-:Y:S01]  /*08f0*/  MOV R81, 0x400 ;  /* 0x0000040000517802 */ /* 0x000fe20000000f00 */
[----:B------:R-:W-:Y:S01]  /*0900*/  ULDC.64 UR6, c[0x0][0x2a8] ;  /* 0x0000aa0000067ab9 */ /* 0x000fe20000000a00 */
[----:B------:R-:W-:-:S05]  /*0910*/  LOP3.LUT R82, R3, 0x1f, R94, 0xf8, !PT ;  /* 0x0000001f03527812 */ /* 0x000fca00078ef85e */
[C---:B------:R-:W-:Y:S01]  /*0920*/  IMAD.WIDE R4, R82.reuse, 0x10, R90 ;  /* 0x0000001052047825 */ /* 0x040fe200078e025a */
[----:B------:R-:W2:Y:S08]  /*0930*/  LDC.64 R40, c[0x0][0x2a0] ;  /* 0x0000a800ff287b82 */ /* 0x000eb00000000a00 */
[----:B------:R-:W3:Y:S01]  /*0940*/  LDC.64 R42, c[0x0][0x318] ;  /* 0x0000c600ff2a7b82 */ /* 0x000ee20000000a00 */
[----:B------:R-:W4:Y:S04]  /*0950*/  LDG.E.128 R24, desc[UR12][R4.64] ;  /* 0x0000000c04187981 */ /* 0x000f28000c1e1d00 */
[----:B------:R-:W2:Y:S03]  /*0960*/  LDG.E.128 R28, desc[UR12][R4.64+0x200] ;  /* 0x0002000c041c7981 */ /* 0x000ea6000c1e1d00 */
[----:B------:R-:W3:Y:S01]  /*0970*/  LDC.64 R130, c[0x0][0x398] ;  /* 0x0000e600ff827b82 */ /* 0x000ee20000000a00 */
[----:B------:R-:W3:Y:S04]  /*0980*/  LDG.E.128 R32, desc[UR12][R4.64+0x400] ;  /* 0x0004000c04207981 */ /* 0x000ee8000c1e1d00 */
[----:B------:R-:W3:Y:S01]  /*0990*/  LDG.E.128 R36, desc[UR12][R4.64+0x600] ;  /* 0x0006000c04247981 */ /* 0x000ee2000c1e1d00 */
[----:B------:R-:W-:-:S02]  /*09a0*/  IMAD.WIDE R20, R82, 0x10, R88 ;  /* 0x0000001052147825 */ /* 0x000fc400078e0258 */
[----:B------:R-:W0:Y:S01]  /*09b0*/  LDC.64 R132, c[0x0][0x3e8] ;  /* 0x0000fa00ff847b82 */ /* 0x000e220000000a00 */
[----:B------:R-:W1:Y:S02]  /*09c0*/  S2R R0, SR_CgaCtaId ;  /* 0x0000000000007919 */ /* 0x000e640000008800 */
[----:B-1----:R-:W-:-:S04]  /*09d0*/  LEA R81, R0, R81, 0x18 ;  /* 0x0000005100517211 */ /* 0x002fc800078ec0ff */
[CC--:B------:R-:W-:Y:S02]  /*09e0*/  LEA R80, R92.reuse, R81.reuse, 0x4 ;  /* 0x000000515c507211 */ /* 0x0c0fe400078e20ff */
[----:B------:R-:W-:-:S03]  /*09f0*/  LEA R2, R92, R81, 0x6 ;  /* 0x000000515c027211 */ /* 0x000fc600078e30ff */
[----:B----4-:R1:W-:Y:S04]  /*0a00*/  STS.128 [R80], R24 ;  /* 0x0000001850007388 */ /* 0x0103e80000000c00 */
[----:B--2---:R2:W-:Y:S04]  /*0a10*/  STS.128 [R80+0x200], R28 ;  /* 0x0002001c50007388 */ /* 0x0045e80000000c00 */
        /* <DEDUP_REMOVED lines=27> */
[----:B0-----:R-:W-:Y:S01]  /*0bd0*/  LEA R74, R74, UR4, 0x9 ;  /* 0x000000044a4a7c11 */ /* 0x001fe2000f8e48ff */
[----:B------:R-:W-:-:S03]  /*0be0*/  IMAD R0, R102, UR6, RZ ;  /* 0x0000000666007c24 */ /* 0x000fc6000f8e02ff */
[----:B------:R-:W-:Y:S01]  /*0bf0*/  SHF.R.S32.HI R75, RZ, 0x1f, R74 ;  /* 0x0000001fff4b7819 */ /* 0x000fe2000001144a */
[C---:B------:R-:W-:Y:S02]  /*0c00*/  IMAD R3, R99.reuse, UR7, R0 ;  /* 0x0000000763037c24 */ /* 0x040fe4000f8e0200 */
[----:B------:R-:W-:Y:S02]  /*0c10*/  IMAD R0, R40, UR14, RZ ;  /* 0x0000000e28007c24 */ /* 0x000fe4000f8e02ff */
[----:B------:R-:W-:Y:S01]  /*0c20*/  IMAD.WIDE.U32 R20, R99, UR6, R74 ;  /* 0x0000000663147c25 */ /* 0x000fe2000f8e004a */
[----:B------:R-:W-:-:S04]  /*0c30*/  ULDC.64 UR6, c[0x0][0x2b8] ;  /* 0x0000ae0000067ab9 */ /* 0x000fc80000000a00 */
[----:B------:R-:W-:Y:S01]  /*0c40*/  IADD3 R21, R21, R3, RZ ;  /* 0x0000000315157210 */ /* 0x000fe20007ffe0ff */
[----:B------:R-:W-:Y:S02]  /*0c50*/  IMAD R3, R41, UR15, R0 ;  /* 0x0000000f29037c24 */ /* 0x000fe4000f8e0200 */
[----:B------:R-:W-:Y:S02]  /*0c60*/  IMAD.WIDE.U32 R20, R40, UR15, R20 ;  /* 0x0000000f28147c25 */ /* 0x000fe4000f8e0014 */
[----:B------:R-:W0:Y:S03]  /*0c70*/  LDC.64 R40, c[0x0][0x308] ;  /* 0x0000c200ff287b82 */ /* 0x000e260000000a00 */
[----:B------:R-:W-:Y:S02]  /*0c80*/  IADD3 R0, R21, R3, RZ ;  /* 0x0000000315007210 */ /* 0x000fe40007ffe0ff */
[----:B-1----:R-:W-:-:S04]  /*0c90*/  LEA R22, P0, R20, R42, 0x2 ;  /* 0x0000002a14167211 */ /* 0x002fc800078010ff */
[----:B------:R-:W-:-:S03]  /*0ca0*/  LEA.HI.X R23, R20, R43, R0, 0x2, P0 ;  /* 0x0000002b14177211 */ /* 0x000fc600000f1400 */
[----:B------:R-:W-:Y:S01]  /*0cb0*/  IMAD.WIDE R20, R82, 0x10, R22 ;  /* 0x0000001052147825 */ /* 0x000fe200078e0216 */
[----:B------:R-:W-:Y:S04]  /*0cc0*/  STS.128 [R80], R24 ;  /* 0x0000001850007388 */ /* 0x000fe80000000c00 */
[----:B--2---:R1:W-:Y:S04]  /*0cd0*/  STS.128 [R80+0x200], R28 ;  /* 0x0002001c50007388 */ /* 0x0043e80000000c00 */
[----:B---3--:R-:W-:Y:S04]  /*0ce0*/  STS.128 [R80+0x400], R32 ;  /* 0x0004002050007388 */ /* 0x008fe80000000c00 */
[----:B----4-:R2:W-:Y:S01]  /*0cf0*/  STS.128 [R80+0x600], R36 ;  /* 0x0006002450007388 */ /* 0x0105e20000000c00 */
[----:B------:R-:W-:-:S03]  /*0d00*/  NOP ;  /* 0x0000000000007918 */ /* 0x000fc60000000000 */
[----:B------:R-:W-:Y:S01]  /*0d10*/  LDS.128 R104, [R2] ;  /* 0x0000000002687984 */ /* 0x000fe20000000c00 */
[----:B-1----:R-:W1:Y:S03]  /*0d20*/  LDC.64 R28, c[0x0][0x2b0] ;  /* 0x0000ac00ff1c7b82 */ /* 0x002e660000000a00 */
[----:B------:R-:W-:Y:S04]  /*0d30*/  LDS.128 R116, [R2+0x10] ;  /* 0x0000100002747984 */ /* 0x000fe80000000c00 */
[----:B------:R-:W-:Y:S04]  /*0d40*/  LDS.128 R112, [R2+0x20] ;  /* 0x0000200002707984 */ /* 0x000fe80000000c00 */
[----:B------:R-:W-:Y:S01]  /*0d50*/  LDS.128 R76, [R2+0x30] ;  /* 0x00003000024c7984 */ /* 0x000fe20000000c00 */
[----:B------:R-:W-:Y:S06]  /*0d60*/  BAR.SYNC.DEFER_BLOCKING 0x0 ;  /* 0x0000000000007b1d */ /* 0x000fec0000010000 */
[----:B------:R-:W3:Y:S04]  /*0d70*/  LDG.E.128 R24, desc[UR12][R20.64+-0x800] ;  /* 0xfff8000c14187981 */ /* 0x000ee8000c1e1d00 */
[----:B------:R-:W4:Y:S04]  /*0d80*/  LDG.E.128 R44, desc[UR12][R20.64+-0x600] ;  /* 0xfffa000c142c7981 */ /* 0x000f28000c1e1d00 */
[----:B------:R-:W4:Y:S04]  /*0d90*/  LDG.E.128 R48, desc[UR12][R20.64+-0x400] ;  /* 0xfffc000c14307981 */ /* 0x000f28000c1e1d00 */
[----:B--2---:R2:W4:Y:S01]  /*0da0*/  LDG.E.128 R36, desc[UR12][R20.64+-0x200] ;  /* 0xfffe000c14247981 */ /* 0x004522000c1e1d00 */
[----:B------:R-:W-:-:S02]  /*0db0*/  IMAD R0, R102, UR6, RZ ;  /* 0x0000000666007c24 */ /* 0x000fc4000f8e02ff */
[----:B------:R-:W-:-:S04]  /*0dc0*/  IMAD.WIDE.U32 R22, R99, UR6, R74 ;  /* 0x0000000663167c25 */ /* 0x000fc8000f8e004a */
[----:B------:R-:W-:Y:S01]  /*0dd0*/  IMAD R3, R99, UR7, R0 ;  /* 0x0000000763037c24 */ /* 0x000fe2000f8e0200 */
[----:B------:R-:W-:Y:S01]  /*0de0*/  ULDC.64 UR6, c[0x0][0x3a0] ;  /* 0x0000e80000067ab9 */ /* 0x000fe20000000a00 */
[----:B-1----:R-:W-:-:S03]  /*0df0*/  IMAD R0, R28, UR14, RZ ;  /* 0x0000000e1c007c24 */ /* 0x002fc6000f8e02ff */
[----:B------:R-:W-:Y:S01]  /*0e00*/  IADD3 R23, R23, R3, RZ ;  /* 0x0000000317177210 */ /* 0x000fe20007ffe0ff */
[----:B------:R-:W-:Y:S02]  /*0e10*/  IMAD R3, R29, UR15, R0 ;  /* 0x0000000f1d037c24 */ /* 0x000fe4000f8e0200 */
[----:B--2---:R-:W-:-:S05]  /*0e20*/  IMAD.WIDE.U32 R20, R28, UR15, R22 ;  /* 0x0000000f1c147c25 */ /* 0x004fca000f8e0016 */
[----:B------:R-:W-:Y:S02]  /*0e30*/  IADD3 R0, R21, R3, RZ ;  /* 0x0000000315007210 */ /* 0x000fe40007ffe0ff */
[----:B0-----:R-:W-:-:S04]  /*0e40*/  LEA R40, P0, R20, R40, 0x2 ;  /* 0x0000002814287211 */ /* 0x001fc800078010ff */
[----:B------:R-:W-:-:S03]  /*0e50*/  LEA.HI.X R41, R20, R41, R0, 0x2, P0 ;  /* 0x0000002914297211 */ /* 0x000fc600000f1400 */
[----:B------:R-:W-:Y:S01]  /*0e60*/  IMAD.WIDE R40, R82, 0x10, R40 ;  /* 0x0000001052287825 */ /* 0x000fe200078e0228 */
[----:B---3--:R0:W-:Y:S04]  /*0e70*/  STS.128 [R80], R24 ;  /* 0x0000001850007388 */ /* 0x0081e80000000c00 */
[----:B----4-:R-:W-:Y:S04]  /*0e80*/  STS.128 [R80+0x200], R44 ;  /* 0x0002002c50007388 */ /* 0x010fe80000000c00 */
[----:B------:R-:W-:Y:S04]  /*0e90*/  STS.128 [R80+0x400], R48 ;  /* 0x0004003050007388 */ /* 0x000fe80000000c00 */
[----:B------:R1:W-:Y:S01]  /*0ea0*/  STS.128 [R80+0x600], R36 ;  /* 0x0006002450007388 */ /* 0x0003e20000000c00 */
        /* <DEDUP_REMOVED lines=15> */
[----:B------:R1:W2:Y:S01]  /*0fa0*/  MUFU.EX2 R42, R3 ;  /* 0x00000003002a7308 */ /* 0x0002a20000000800 */
[----:B------:R-:W-:Y:S01]  /*0fb0*/  FMUL.FTZ R45, R124, -1.4426950216293334961 ;  /* 0xbfb8aa3b7c2d7820 */ /* 0x000fe20000410000 */
[----:B------:R-:W-:Y:S01]  /*0fc0*/  FMUL.FTZ R48, R121, -1.4426950216293334961 ;  /* 0xbfb8aa3b79307820 */ /* 0x000fe20000410000 */
[----:B------:R-:W-:Y:S01]  /*0fd0*/  FMUL.FTZ R49, R122, -1.4426950216293334961 ;  /* 0xbfb8aa3b7a317820 */ /* 0x000fe20000410000 */
[----:B0-----:R-:W-:Y:S01]  /*0fe0*/  FMUL.FTZ R41, R126, -1.4426950216293334961 ;  /* 0xbfb8aa3b7e297820 */ /* 0x001fe20000410000 */
[----:B------:R-:W-:Y:S01]  /*0ff0*/  FMUL.FTZ R40, R125, -1.4426950216293334961 ;  /* 0xbfb8aa3b7d287820 */ /* 0x000fe20000410000 */
[----:B------:R-:W-:Y:S01]  /*1000*/  FMUL.FTZ R50, R123, -1.4426950216293334961 ;  /* 0xbfb8aa3b7b327820 */ /* 0x000fe20000410000 */
[----:B------:R-:W-:Y:S01]  /*1010*/  FMUL.FTZ R47, R120, -1.4426950216293334961 ;  /* 0xbfb8aa3b782f7820 */ /* 0x000fe20000410000 */
[----:B------:R-:W0:Y:S01]  /*1020*/  MUFU.EX2 R0, R0 ;  /* 0x0000000000007308 */ /* 0x000e220000000800 */
[----:B-1----:R-:W-:Y:S01]  /*1030*/  FMUL.FTZ R3, R127, -1.4426950216293334961 ;  /* 0xbfb8aa3b7f037820 */ /* 0x002fe20000410000 */
[----:B------:R-:W-:Y:S01]  /*1040*/  FMUL.FTZ R101, R109, -1.4426950216293334961 ;  /* 0xbfb8aa3b6d657820 */ /* 0x000fe20000410000 */
[----:B------:R-:W-:Y:S01]  /*1050*/  FMUL.FTZ R103, R110, -1.4426950216293334961 ;  /* 0xbfb8aa3b6e677820 */ /* 0x000fe20000410000 */
[----:B------:R-:W-:-:S04]  /*1060*/  FMUL.FTZ R51, R108, -1.4426950216293334961 ;  /* 0xbfb8aa3b6c337820 */ /* 0x000fc80000410000 */
[----:B------:R-:W1:Y:S01]  /*1070*/  MUFU.EX2 R43, R43 ;  /* 0x0000002b002b7308 */ /* 0x000e620000000800 */
[----:B--2---:R-:W-:-:S07]  /*1080*/  FADD.FTZ R42, R42, 1 ;  /* 0x3f8000002a2a7421 */ /* 0x004fce0000010000 */
[----:B------:R-:W2:Y:S01]  /*1090*/  MUFU.EX2 R44, R44 ;  /* 0x0000002c002c7308 */ /* 0x000ea20000000800 */
[----:B0-----:R-:W-:-:S07]  /*10a0*/  FADD.FTZ R0, R0, 1 ;  /* 0x3f80000000007421 */ /* 0x001fce0000010000 */
[----:B------:R0:W-:Y:S01]  /*10b0*/  MUFU.EX2 R137, R128 ;  /* 0x0000008000897308 */ /* 0x0001e20000000800 */
[----:B-1----:R-:W-:-:S07]  /*10c0*/  FADD.FTZ R43, R43, 1 ;  /* 0x3f8000002b2b7421 */ /* 0x002fce0000010000 */
[----:B------:R-:W1:Y:S01]  /*10d0*/  MUFU.EX2 R45, R45 ;  /* 0x0000002d002d7308 */ /* 0x000e620000000800 */
[----:B0-----:R-:W-:Y:S02]  /*10e0*/  IMAD R128, R102, UR6, RZ ;  /* 0x0000000666807c24 */ /* 0x001fe4000f8e02ff */
[----:B--2---:R-:W-:-:S05]  /*10f0*/  FADD.FTZ R44, R44, 1 ;  /* 0x3f8000002c2c7421 */ /* 0x004fca0000010000 */
[----:B------:R-:W0:Y:S08]  /*1100*/  MUFU.EX2 R46, R3 ;  /* 0x00000003002e7308 */ /* 0x000e300000000800 */
        /* <DEDUP_REMOVED lines=12> */
[----:B------:R-:W-:Y:S01]  /*11d0*/  MUFU.RCP R135, R45 ;  /* 0x0000002d00877308 */ /* 0x000fe20000001000 */
[----:B-1----:R-:W-:-:S07]  /*11e0*/  FADD.FTZ R41, R41, 1 ;  /* 0x3f80000029297421 */ /* 0x002fce0000010000 */
[----:B------:R-:W1:Y:S01]  /*11f0*/  MUFU.EX2 R48, R48 ;  /* 0x0000003000307308 */ /* 0x000e620000000800 */
[----:B0-----:R-:W-:-:S07]  /*1200*/  FADD.FTZ R40, R40, 1 ;  /* 0x3f80000028287421 */ /* 0x001fce0000010000 */
[----:B------:R-:W0:Y:S08]  /*1210*/  MUFU.EX2 R49, R49 ;  /* 0x0000003100317308 */ /* 0x000e300000000800 */
[----:B------:R-:W2:Y:S01]  /*1220*/  MUFU.EX2 R50, R50 ;  /* 0x0000003200327308 */ /* 0x000ea20000000800 */
[----:B-1----:R-:W-:-:S07]  /*1230*/  FADD.FTZ R48, R48, 1 ;  /* 0x3f80000030307421 */ /* 0x002fce0000010000 */
[----:B------:R-:W1:Y:S01]  /*1240*/  MUFU.EX2 R47, R47 ;  /* 0x0000002f002f7308 */ /* 0x000e620000000800 */
[----:B0-----:R-:W-:-:S07]  /*1250*/  FADD.FTZ R49, R49, 1 ;  /* 0x3f80000031317421 */ /* 0x001fce0000010000 */
[----:B------:R0:W-:Y:S01]  /*1260*/  MUFU.RCP R155, R41 ;  /* 0x00000029009b7308 */ /* 0x0001e20000001000 */
[----:B--2---:R-:W-:-:S07]  /*1270*/  FADD.FTZ R50, R50, 1 ;  /* 0x3f80000032327421 */ /* 0x004fce0000010000 */
[----:B------:R-:W-:Y:S01]  /*1280*/  MUFU.RCP R0, R40 ;  /* 0x0000002800007308 */ /* 0x000fe20000001000 */
[----:B-1----:R-:W-:Y:S01]  /*1290*/  FADD.FTZ R47, R47, 1 ;  /* 0x3f8000002f2f7421 */ /* 0x002fe20000010000 */
[----:B0-----:R-:W-:-:S06]  /*12a0*/  FADD.FTZ R41, R137, 1 ;  /* 0x3f80000089297421 */ /* 0x001fcc0000010000 */
[----:B------:R-:W0:Y:S08]  /*12b0*/  MUFU.RCP R150, R46 ;  /* 0x0000002e00967308 */ /* 0x000e300000001000 */
[----:B------:R-:W1:Y:S08]  /*12c0*/  MUFU.EX2 R101, R101 ;  /* 0x0000006500657308 */ /* 0x000e700000000800 */
[----:B------:R-:W2:Y:S01]  /*12d0*/  MUFU.EX2 R103, R103 ;  /* 0x0000006700677308 */ /* 0x000ea20000000800 */
[----:B0-----:R-:W-:-:S04]  /*12e0*/  FADD.FTZ R40, -R150, 1 ;  /* 0x3f80000096287421 */ /* 0x001fc80000010100 */
[----:B------:R-:W-:-:S03]  /*12f0*/  FFMA.FTZ R40, R127, R40, 1 ;  /* 0x3f8000007f287423 */ /* 0x000fc60000010028 */
[----:B------:R-:W0:Y:S01]  /*1300*/  MUFU.EX2 R51, R51 ;  /* 0x0000003300337308 */ /* 0x000e220000000800 */
[----:B-1----:R-:W-:-:S07]  /*1310*/  FADD.FTZ R101, R101, 1 ;  /* 0x3f80000065657421 */ /* 0x002fce0000010000 */
[----:B------:R-:W-:Y:S01]  /*1320*/  MUFU.RCP R152, R48 ;  /* 0x0000003000987308 */ /* 0x000fe20000001000 */
[----:B--2---:R-:W-:-:S07]  /*1330*/  FADD.FTZ R103, R103, 1 ;  /* 0x3f80000067677421 */ /* 0x004fce0000010000 */
[----:B------:R-:W1:Y:S01]  /*1340*/  MUFU.RCP R157, R49 ;  /* 0x00000031009d7308 */ /* 0x000e620000001000 */
[----:B0-----:R-:W-:-:S07]  /*1350*/  FADD.FTZ R51, R51, 1 ;  /* 0x3f80000033337421 */ /* 0x001fce0000010000 */
[----:B------:R-:W0:Y:S08]  /*1360*/  MUFU.RCP R154, R50 ;  /* 0x00000032009a7308 */ /* 0x000e300000001000 */
[----:B------:R-:W2:Y:S08]  /*1370*/  MUFU.RCP R153, R47 ;  /* 0x0000002f00997308 */ /* 0x000eb00000001000 */
[----:B------:R3:W2:Y:S08]  /*1380*/  MUFU.RCP R156, R101 ;  /* 0x00000065009c7308 */ /* 0x0006b00000001000 */
[----:B------:R1:W2:Y:S01]  /*1390*/  MUFU.RCP R161, R103 ;  /* 0x0000006700a17308 */ /* 0x0002a20000001000 */
[----:B---3--:R-:W-:-:S07]  /*13a0*/  FMUL.FTZ R101, R105, R134 ;  /* 0x0000008669657220 */ /* 0x008fce0000410000 */
[----:B------:R3:W3:Y:S01]  /*13b0*/  MUFU.RCP R158, R41 ;  /* 0x00000029009e7308 */ /* 0x0006e20000001000 */
[----:B-1----:R-:W-:-:S07]  /*13c0*/  FMUL.FTZ R103, R106, R151 ;  /* 0x000000976a677220 */ /* 0x002fce0000410000 */
[----:B------:R-:W1:Y:S01]  /*13d0*/  MUFU.RCP R159, R51 ;  /* 0x00000033009f7308 */ /* 0x000e620000001000 */
[----:B----4-:R-:W-:Y:S04]  /*13e0*/  STS.128 [R80], R28 ;  /* 0x0000001c50007388 */ /* 0x010fe80000000c00 */
[----:B------:R-:W-:Y:S04]  /*13f0*/  STS.128 [R80+0x200], R32 ;  /* 0x0002002050007388 */ /* 0x000fe80000000c00 */
[----:B------:R4:W-:Y:S04]  /*1400*/  STS.128 [R80+0x400], R24 ;  /* 0x0004001850007388 */ /* 0x0009e80000000c00 */
[----:B------:R0:W-:Y:S01]  /*1410*/  STS.128 [R80+0x600], R36 ;  /* 0x0006002450007388 */ /* 0x0001e20000000c00 */
[----:B------:R-:W-:-:S03]  /*1420*/  NOP ;  /* 0x0000000000007918 */ /* 0x000fc60000000000 */
[----:B------:R-:W2:Y:S04]  /*1430*/  LDS.128 R32, [R2] ;  /* 0x0000000002207984 */ /* 0x000ea80000000c00 */
[----:B------:R-:W3:Y:S01]  /*1440*/  LDS.128 R28, [R2+0x10] ;  /* 0x00001000021c7984 */ /* 0x000ee20000000c00 */
[C---:B----4-:R-:W-:Y:S02]  /*1450*/  IMAD R27, R99.reuse, UR7, R128 ;  /* 0x00000007631b7c24 */ /* 0x050fe4000f8e0280 */
        /* <DEDUP_REMOVED lines=8> */
[----:B------:R-:W-:-:S03]  /*14e0*/  LEA R132, P0, R24, R132, 0x2 ;  /* 0x0000008418847211 */ /* 0x000fc600078010ff */
[----:B0-----:R-:W-:Y:S01]  /*14f0*/  FFMA.FTZ R37, R20, R25, 1 ;  /* 0x3f80000014257423 */ /* 0x001fe20000010019 */
[----:B------:R-:W-:Y:S01]  /*1500*/  LEA.HI.X R133, R24, R133, R26, 0x2, P0 ;  /* 0x0000008518857211 */ /* 0x000fe200000f141a */
[----:B------:R-:W-:Y:S01]  /*1510*/  FADD.FTZ R24, -R42, 1 ;  /* 0x3f8000002a187421 */ /* 0x000fe20000010100 */
[----:B------:R-:W-:Y:S01]  /*1520*/  FADD.FTZ R25, -R43, 1 ;  /* 0x3f8000002b197421 */ /* 0x000fe20000010100 */
[----:B------:R-:W-:Y:S02]  /*1530*/  ISETP.NE.U32.AND P0, PT, RZ, UR6, PT ;  /* 0x00000006ff007c0c */ /* 0x000fe4000bf05070 */
        /* <DEDUP_REMOVED lines=26> */
[----:B------:R-:W2:Y:S01]  /*16e0*/  LDS.128 R20, [R2+0x30] ;  /* 0x0000300002147984 */ /* 0x000ea20000000c00 */
        /* <DEDUP_REMOVED lines=39> */
[----:B-1----:R-:W-:Y:S01]  /*1960*/  FADD.FTZ R3, -R159, 1 ;  /* 0x3f8000009f037421 */ /* 0x002fe20000010100 */
[----:B--2---:R-:W-:Y:S01]  /*1970*/  FMUL.FTZ R36, R76, R20 ;  /* 0x000000144c247220 */ /* 0x004fe20000410000 */
        /* <DEDUP_REMOVED lines=19> */
[----:B------:R-:W1:Y:S01]  /*1ab0*/  LDC R112, c[0x0][0x21c] ;  /* 0x00008700ff707b82 */ /* 0x000e620000000800 */
[----:B------:R-:W-:Y:S01]  /*1ac0*/  STS.128 [R2+0x20], R140 ;  /* 0x0000208c02007388 */ /* 0x000fe20000000c00 */
[----:B------:R-:W-:Y:S01]  /*1ad0*/  FFMA.FTZ R108, R16, R3, R95 ;  /* 0x00000003106c7223 */ /* 0x000fe2000001005f */
[----:B------:R-:W-:Y:S01]  /*1ae0*/  FMUL.FTZ R135, R124, R135 ;  /* 0x000000877c877220 */ /* 0x000fe20000410000 */
[----:B------:R-:W-:Y:S01]  /*1af0*/  FMUL.FTZ R152, R121, R152 ;  /* 0x0000009879987220 */ /* 0x000fe20000410000 */
[----:B------:R-:W-:Y:S01]  /*1b00*/  STS.128 [R2+0x30], R144 ;  /* 0x0000309002007388 */ /* 0x000fe20000000c00 */
[----:B------:R-:W-:-:S03]  /*1b10*/  NOP ;  /* 0x0000000000007918 */ /* 0x000fc60000000000 */
[----:B------:R-:W2:Y:S01]  /*1b20*/  LDS.128 R36, [R80] ;  /* 0x0000000050247984 */ /* 0x000ea20000000c00 */
        /* <DEDUP_REMOVED lines=11> */
[----:B------:R-:W1:Y:S01]  /*1be0*/  LDS.128 R48, [R80+0x600] ;  /* 0x0006000050307984 */ /* 0x000e620000000c00 */
        /* <DEDUP_REMOVED lines=11> */
[----:B------:R-:W-:Y:S01]  /*1ca0*/  FFMA.FTZ R77, R19, R104, R76 ;  /* 0x00000068134d7223 */ /* 0x000fe2000001004c */
        /* <DEDUP_REMOVED lines=48> */
.L_x_8250:
[----:B------:R-:W-:Y:S01]  /*1fb0*/  FFMA.FTZ R0, R12, R105, R77 ;  /* 0x000000690c007223 */ /* 0x000fe2000001004d */
[----:B------:R-:W-:Y:S01]  /*1fc0*/  ISETP.GE.AND P0, PT, R112, 0x1, PT ;  /* 0x000000017000780c */ /* 0x000fe20003f06270 */
[----:B------:R-:W-:Y:S01]  /*1fd0*/  BAR.SYNC.DEFER_BLOCKING 0x0 ;  /* 0x0000000000007b1d */ /* 0x000fe20000010000 */
[----:B0-----:R-:W-:Y:S01]  /*1fe0*/  CS2R R48, SRZ ;  /* 0x0000000000307805 */ /* 0x001fe2000001ff00 */
[----:B---3--:R-:W-:Y:S01]  /*1ff0*/  FFMA.FTZ R21, R13, R106, R0 ;  /* 0x0000006a0d157223 */ /* 0x008fe20000010000 */
        /* <DEDUP_REMOVED lines=34> */
[----:B------:R-:W-:Y:S01]  /*2220*/  IADD3 R167, R83, -0x1, RZ ;  /* 0xffffffff53a77810 */ /* 0x000fe20007ffe0ff */
[----:B------:R-:W0:Y:S01]  /*2230*/  LDC.64 R110, c[0x0][0x2d0] ;  /* 0x0000b400ff6e7b82 */ /* 0x000e220000000a00 */
[----:B------:R-:W-:Y:S01]  /*2240*/  ULDC.64 UR6, c[0x0][0x230] ;  /* 0x00008c0000067ab9 */ /* 0x000fe20000000a00 */
[----:B------:R-:W-:Y:S01]  /*2250*/  ULDC.64 UR8, c[0x0][0x268] ;  /* 0x00009a0000087ab9 */ /* 0x000fe20000000a00 */
[----:B------:R-:W-:Y:S01]  /*2260*/  LEA.HI R0, R167, R167, RZ, 0x1 ;  /* 0x000000a7a7007211 */ /* 0x000fe200078f08ff */
[----:B------:R-:W-:Y:S02]  /*2270*/  IMAD R48, R102, UR6, RZ ;  /* 0x0000000666307c24 */ /* 0x000fe4000f8e02ff */
[--C-:B------:R-:W-:Y:S01]  /*2280*/  FADD.FTZ R129, R64, R98.reuse ;  /* 0x0000006240817221 */ /* 0x100fe20000010000 */
[----:B------:R-:W-:Y:S01]  /*2290*/  IMAD.WIDE.U32 R114, R99, UR6, RZ ;  /* 0x0000000663727c25 */ /* 0x000fe2000f8e00ff */
[----:B------:R-:W-:Y:S01]  /*22a0*/  LOP3.LUT R0, R0, 0xfffffe, RZ, 0xc0, !PT ;  /* 0x00fffffe00007812 */ /* 0x000fe200078ec0ff */
[----:B------:R-:W1:Y:S02]  /*22b0*/  LDC.64 R108, c[0x0][0x2e0] ;  /* 0x0000b800ff6c7b82 */ /* 0x000e640000000a00 */
[----:B------:R-:W-:Y:S01]  /*22c0*/  FADD.FTZ R132, R65, R98 ;  /* 0x0000006241847221 */ /* 0x000fe20000010000 */
[----:B------:R-:W-:Y:S01]  /*22d0*/  IMAD R149, R99, UR7, R48 ;  /* 0x0000000763957c24 */ /* 0x000fe2000f8e0230 */
[----:B------:R-:W-:Y:S01]  /*22e0*/  IADD3 R167, R167, -R0, RZ ;  /* 0x80000000a7a77210 */ /* 0x000fe20007ffe0ff */
[----:B------:R-:W-:-:S02]  /*22f0*/  IMAD R0, R102, UR8, RZ ;  /* 0x0000000866007c24 */ /* 0x000fc4000f8e02ff */
[----:B------:R-:W-:Y:S01]  /*2300*/  FADD.FTZ R133, R66, R98 ;  /* 0x0000006242857221 */ /* 0x000fe20000010000 */
[----:B------:R-:W-:-:S04]  /*2310*/  IMAD.WIDE.U32 R112, R99, UR8, RZ ;  /* 0x0000000863707c25 */ /* 0x000fc8000f8e00ff */
[--C-:B------:R-:W-:Y:S01]  /*2320*/  FADD.FTZ R134, R67, R98.reuse ;  /* 0x0000006243867221 */ /* 0x100fe20000010000 */
[----:B------:R-:W2:Y:S01]  /*2330*/  LDC.64 R78, c[0x0][0x348] ;  /* 0x0000d200ff4e7b82 */ /* 0x000ea20000000a00 */
[----:B------:R-:W-:Y:S01]  /*2340*/  FADD.FTZ R135, R60, R98 ;  /* 0x000000623c877221 */ /* 0x000fe20000010000 */
[----:B------:R-:W-:Y:S02]  /*2350*/  IMAD R147, R99, UR9, R0 ;  /* 0x0000000963937c24 */ /* 0x000fe4000f8e0200 */
[--C-:B------:R-:W-:Y:S01]  /*2360*/  FADD.FTZ R136, R61, R98.reuse ;  /* 0x000000623d887221 */ /* 0x100fe20000010000 */
[--C-:B------:R-:W-:Y:S01]  /*2370*/  FADD.FTZ R137, R62, R98.reuse ;  /* 0x000000623e897221 */ /* 0x100fe20000010000 */
[--C-:B------:R-:W-:Y:S01]  /*2380*/  FADD.FTZ R138, R63, R98.reuse ;  /* 0x000000623f8a7221 */ /* 0x100fe20000010000 */
[--C-:B------:R-:W-:Y:S01]  /*2390*/  FADD.FTZ R139, R56, R98.reuse ;  /* 0x00000062388b7221 */ /* 0x100fe20000010000 */
[--C-:B------:R-:W-:Y:S01]  /*23a0*/  FADD.FTZ R140, R57, R98.reuse ;  /* 0x00000062398c7221 */ /* 0x100fe20000010000 */
[----:B------:R-:W3:Y:S01]  /*23b0*/  LDC.64 R76, c[0x0][0x360] ;  /* 0x0000d800ff4c7b82 */ /* 0x000ee20000000a00 */
[--C-:B------:R-:W-:Y:S01]  /*23c0*/  FADD.FTZ R141, R58, R98.reuse ;  /* 0x000000623a8d7221 */ /* 0x100fe20000010000 */
[--C-:B------:R-:W-:Y:S01]  /*23d0*/  FADD.FTZ R142, R59, R98.reuse ;  /* 0x000000623b8e7221 */ /* 0x100fe20000010000 */
[--C-:B------:R-:W-:Y:S01]  /*23e0*/  FADD.FTZ R143, R52, R98.reuse ;  /* 0x00000062348f7221 */ /* 0x100fe20000010000 */
[--C-:B------:R-:W-:Y:S01]  /*23f0*/  FADD.FTZ R144, R53, R98.reuse ;  /* 0x0000006235907221 */ /* 0x100fe20000010000 */
[--C-:B------:R-:W-:Y:S01]  /*2400*/  FADD.FTZ R145, R54, R98.reuse ;  /* 0x0000006236917221 */ /* 0x100fe20000010000 */
[----:B------:R-:W-:Y:S01]  /*2410*/  FADD.FTZ R168, R55, R98 ;  /* 0x0000006237a87221 */ /* 0x000fe20000010000 */
[C---:B------:R-:W-:Y:S01]  /*2420*/  ISETP.NE.AND P0, PT, R94.reuse, RZ, PT ;  /* 0x000000ff5e00720c */ /* 0x040fe20003f05270 */
[----:B------:R-:W-:Y:S01]  /*2430*/  HFMA2.MMA R166, -RZ, RZ, 0, 0 ;  /* 0x00000000ffa67435 */ /* 0x000fe200000001ff */
[----:B------:R-:W-:Y:S01]  /*2440*/  ISETP.NE.AND P1, PT, R94, 0x1f, PT ;  /* 0x0000001f5e00780c */ /* 0x000fe20003f25270 */
[----:B------:R-:W-:Y:S01]  /*2450*/  FMUL.FTZ R165, R16, R129 ;  /* 0x0000008110a57220 */ /* 0x000fe20000410000 */
[----:B------:R-:W-:Y:S01]  /*2460*/  P2R R0, PR, RZ, 0x1 ;  /* 0x00000001ff007803 */ /* 0x000fe20000000000 */
[----:B------:R-:W-:Y:S01]  /*2470*/  FMUL.FTZ R162, R17, R132 ;  /* 0x0000008411a27220 */ /* 0x000fe20000410000 */
[----:B------:R-:W-:Y:S01]  /*2480*/  IADD3 R164, R94, 0x200, RZ ;  /* 0x000002005ea47810 */ /* 0x000fe20007ffe0ff */
        /* <DEDUP_REMOVED lines=26> */
[----:B012---:R-:W-:-:S05]  /*2630*/  ULDC.64 UR20, c[0x0][0x350] ;  /* 0x0000d40000147ab9 */ /* 0x007fca0000000a00 */
.L_x_8288:
[----:B------:R-:W-:Y:S01]  /*2640*/  SHF.R.S32.HI R169, RZ, 0x1f, R166 ;  /* 0x0000001fffa97819 */ /* 0x000fe200000114a6 */
[----:B01----:R-:W-:-:S04]  /*2650*/  IMAD.WIDE.U32 R52, R166, UR16, RZ ;  /* 0x00000010a6347c25 */ /* 0x003fc8000f8e00ff */
[----:B------:R-:W-:Y:S01]  /*2660*/  IMAD R55, R169, UR16, RZ ;  /* 0x00000010a9377c24 */ /* 0x000fe2000f8e02ff */
[----:B------:R-:W-:-:S03]  /*2670*/  LEA R124, P0, R52, R85, 0x2 ;  /* 0x00000055347c7211 */ /* 0x000fc600078010ff */
[----:B------:R-:W-:-:S05]  /*2680*/  IMAD R55, R166, UR17, R55 ;  /* 0x00000011a6377c24 */ /* 0x000fca000f8e0237 */
[----:B------:R-:W-:-:S04]  /*2690*/  IADD3 R53, R53, R55, RZ ;  /* 0x0000003735357210 */ /* 0x000fc80007ffe0ff */
[----:B------:R-:W-:-:S03]  /*26a0*/  LEA.HI.X R125, R52, R84, R53, 0x2, P0 ;  /* 0x00000054347d7211 */ /* 0x000fc600000f1435 */
[----:B------:R-:W-:-:S05]  /*26b0*/  IMAD.WIDE R124, R82, 0x10, R124 ;  /* 0x00000010527c7825 */ /* 0x000fca00078e027c */
[----:B------:R-:W2:Y:S04]  /*26c0*/  LDG.E.128 R52, desc[UR12][R124.64] ;  /* 0x0000000c7c347981 */ /* 0x000ea8000c1e1d00 */
[----:B------:R-:W4:Y:S04]  /*26d0*/  LDG.E.128 R56, desc[UR12][R124.64+0x200] ;  /* 0x0002000c7c387981 */ /* 0x000f28000c1e1d00 */
[----:B------:R-:W3:Y:S04]  /*26e0*/  LDG.E.128 R60, desc[UR12][R124.64+0x400] ;  /* 0x0004000c7c3c7981 */ /* 0x000ee8000c1e1d00 */
[----:B------:R0:W3:Y:S01]  /*26f0*/  LDG.E.128 R64, desc[UR12][R124.64+0x600] ;  /* 0x0006000c7c407981 */ /* 0x0000e2000c1e1d00 */
[----:B------:R-:W-:-:S04]  /*2700*/  IMAD R131, R169, UR10, RZ ;  /* 0x0000000aa9837c24 */ /* 0x000fc8000f8e02ff */
[----:B------:R-:W-:Y:S01]  /*2710*/  IMAD R131, R166, UR11, R131 ;  /* 0x0000000ba6837c24 */ /* 0x000fe2000f8e0283 */
[----:B0-----:R-:W-:Y:S02]  /*2720*/  MOV R124, R114 ;  /* 0x00000072007c7202 */ /* 0x001fe40000000f00 */
[----:B------:R-:W-:-:S03]  /*2730*/  MOV R125, R149 ;  /* 0x00000095007d7202 */ /* 0x000fc60000000f00 */
[----:B------:R-:W-:-:S03]  /*2740*/  IMAD.WIDE.U32 R126, R166, UR10, R124 ;  /* 0x0000000aa67e7c25 */ /* 0x000fc6000f8e007c */
[----:B------:R-:W-:Y:S02]  /*2750*/  LEA R130, P0, R126, R110, 0x2 ;  /* 0x0000006e7e827211 */ /* 0x000fe400078010ff */
[----:B------:R-:W-:-:S04]  /*2760*/  IADD3 R0, R127, R131, RZ ;  /* 0x000000837f007210 */ /* 0x000fc80007ffe0ff */
[----:B------:R-:W-:-:S05]  /*2770*/  LEA.HI.X R131, R126, R111, R0, 0x2, P0 ;  /* 0x0000006f7e837211 */ /* 0x000fca00000f1400 */
[----:B------:R0:W3:Y:S01]  /*2780*/  LDG.E R146, desc[UR12][R130.64] ;  /* 0x0000000c82927981 */ /* 0x0000e2000c1e1900 */
[----:B------:R-:W-:Y:S01]  /*2790*/  MOV R124, R112 ;  /* 0x00000070007c7202 */ /* 0x000fe20000000f00 */
[----:B------:R-:W-:Y:S01]  /*27a0*/  IMAD R127, R169, UR18, RZ ;  /* 0x00000012a97f7c24 */ /* 0x000fe2000f8e02ff */
[----:B------:R-:W-:-:S03]  /*27b0*/  MOV R125, R147 ;  /* 0x00000093007d7202 */ /* 0x000fc60000000f00 */
[C---:B------:R-:W-:Y:S02]  /*27c0*/  IMAD R127, R166.reuse, UR19, R127 ;  /* 0x00000013a67f7c24 */ /* 0x040fe4000f8e027f */
[----:B------:R-:W-:-:S03]  /*27d0*/  IMAD.WIDE.U32 R124, R166, UR18, R124 ;  /* 0x00000012a67c7c25 */ /* 0x000fc6000f8e007c */
[----:B------:R-:W-:Y:S02]  /*27e0*/  LEA R126, P0, R124, R108, 0x2 ;  /* 0x0000006c7c7e7211 */ /* 0x000fe400078010ff */
[----:B------:R-:W-:-:S04]  /*27f0*/  IADD3 R0, R125, R127, RZ ;  /* 0x0000007f7d007210 */ /* 0x000fc80007ffe0ff */
[----:B------:R-:W-:Y:S02]  /*2800*/  LEA.HI.X R127, R124, R109, R0, 0x2, P0 ;  /* 0x0000006d7c7f7211 */ /* 0x000fe400000f1400 */
[----:B------:R-:W-:-:S04]  /*2810*/  LOP3.LUT P0, RZ, R94, 0x1f, RZ, 0xc0, !PT ;  /* 0x0000001f5eff7812 */ /* 0x000fc8000780c0ff */
[----:B------:R-:W-:-:S13]  /*2820*/  ISETP.LT.OR P2, PT, R83, 0x2, P0 ;  /* 0x000000025300780c */ /* 0x000fda0000741670 */
[----:B------:R-:W1:Y:S01]  /*2830*/  @!P2 LDC R124, c[0x0][0x21c] ;  /* 0x00008700ff7cab82 */ /* 0x000e620000000800 */
[----:B------:R-:W-:Y:S01]  /*2840*/  ISETP.NE.AND P3, PT, R94, RZ, PT ;  /* 0x000000ff5e00720c */ /* 0x000fe20003f65270 */
[----:B--2---:R2:W-:Y:S04]  /*2850*/  STS.128 [R80], R52 ;  /* 0x0000003450007388 */ /* 0x0045e80000000c00 */
[----:B----4-:R-:W-:Y:S04]  /*2860*/  STS.128 [R80+0x200], R56 ;  /* 0x0002003850007388 */ /* 0x010fe80000000c00 */
[----:B---3--:R-:W-:Y:S04]  /*2870*/  STS.128 [R80+0x400], R60 ;  /* 0x0004003c50007388 */ /* 0x008fe80000000c00 */
[----:B------:R-:W-:Y:S01]  /*2880*/  STS.128 [R80+0x600], R64 ;  /* 0x0006004050007388 */ /* 0x000fe20000000c00 */
[----:B------:R-:W-:-:S03]  /*2890*/  NOP ;  /* 0x0000000000007918 */ /* 0x000fc60000000000 */
[----:B------:R3:W4:Y:S01]  /*28a0*/  LDG.E R188, desc[UR12][R126.64] ;  /* 0x0000000c7ebc7981 */ /* 0x000722000c1e1900 */
[----:B--2---:R-:W-:Y:S02]  /*28b0*/  LEA R53, R167, R166, 0x8 ;  /* 0x000000a6a7357211 */ /* 0x004fe400078e40ff */
[----:B------:R-:W-:Y:S01]  /*28c0*/  @!P2 IADD3 R55, R83, -0x2, RZ ;  /* 0xfffffffe5337a810 */ /* 0x000fe20007ffe0ff */
[----:B------:R-:W-:Y:S01]  /*28d0*/  LDS.128 R56, [R2+0x10] ;  /* 0x0000100002387984 */ /* 0x000fe20000000c00 */
[----:B------:R-:W-:-:S03]  /*28e0*/  SEL R52, R53, R164, !P3 ;  /* 0x000000a435347207 */ /* 0x000fc60005800000 */
[----:B-1----:R-:W-:Y:S01]  /*28f0*/  @!P2 IMAD R55, R55, R124, R166 ;  /* 0x0000007c3737a224 */ /* 0x002fe200078e02a6 */
[----:B0-----:R-:W-:Y:S01]  /*2900*/  LEA R130, R52, R81, 0x2 ;  /* 0x0000005134827211 */ /* 0x001fe200078e10ff */
[----:B------:R-:W-:Y:S01]  /*2910*/  LDS.128 R60, [R2+0x20] ;  /* 0x00002000023c7984 */ /* 0x000fe20000000c00 */
[----:B------:R-:W-:Y:S01]  /*2920*/  MOV R124, RZ ;  /* 0x000000ff007c7202 */ /* 0x000fe20000000f00 */
[----:B---3--:R-:W-:Y:S02]  /*2930*/  @!P2 IMAD.WIDE R126, R55, 0x8, R68 ;  /* 0x00000008377ea825 */ /* 0x008fe400078e0244 */
[----:B------:R-:W0:Y:S04]  /*2940*/  LDS.128 R52, [R2] ;  /* 0x0000000002347984 */ /* 0x000e280000000c00 */
[----:B------:R-:W1:Y:S01]  /*2950*/  LDS.128 R64, [R2+0x30] ;  /* 0x0000300002407984 */ /* 0x000e620000000c00 */
[----:B------:R-:W-:-:S04]  /*2960*/  FMUL.FTZ R0, R146, 1.4426950216293334961 ;  /* 0x3fb8aa3b92007820 */ /* 0x000fc80000410000 */
[----:B------:R-:W-:-:S06]  /*2970*/  FMUL.FTZ R175, R129, R0 ;  /* 0x0000000081af7220 */ /* 0x000fcc0000410000 */
[----:B------:R-:W2:Y:S02]  /*2980*/  MUFU.EX2 R175, R175 ;  /* 0x000000af00af7308 */ /* 0x000ea40000000800 */
[----:B--2---:R2:W-:Y:S01]  /*2990*/  STS [R130+0x12c8], R175 ;  /* 0x0012c8af82007388 */ /* 0x0045e20000000800 */
[----:B------:R-:W-:Y:S06]  /*29a0*/  BAR.SYNC.DEFER_BLOCKING 0x0 ;  /* 0x0000000000007b1d */ /* 0x000fec0000010000 */
[----:B------:R3:W5:Y:S01]  /*29b0*/  @!P2 LDG.E R124, desc[UR12][R126.64+0x4] ;  /* 0x0000040c7e7ca981 */ /* 0x000762000c1e1900 */
[----:B------:R-:W-:Y:S01]  /*29c0*/  @P1 MOV R81, 0x400 ;  /* 0x0000040000511802 */ /* 0x000fe20000000f00 */
[-C--:B------:R-:W-:Y:S01]  /*29d0*/  FMUL.FTZ R178, R132, R0.reuse ;  /* 0x0000000084b27220 */ /* 0x080fe20000410000 */
[-C--:B------:R-:W-:Y:S01]  /*29e0*/  FMUL.FTZ R180, R133, R0.reuse ;  /* 0x0000000085b47220 */ /* 0x080fe20000410000 */
[-C--:B------:R-:W-:Y:S01]  /*29f0*/  FMUL.FTZ R170, R168, R0.reuse ;  /* 0x00000000a8aa7220 */ /* 0x080fe20000410000 */
[-C--:B------:R-:W-:Y:S01]  /*2a00*/  FMUL.FTZ R174, R134, R0.reuse ;  /* 0x0000000086ae7220 */ /* 0x080fe20000410000 */
[-C--:B------:R-:W-:Y:S01]  /*2a10*/  FMUL.FTZ R185, R135, R0.reuse ;  /* 0x0000000087b97220 */ /* 0x080fe20000410000 */
[-C--:B------:R-:W-:Y:S01]  /*2a20*/  FMUL.FTZ R195, R136, R0.reuse ;  /* 0x0000000088c37220 */ /* 0x080fe20000410000 */
[----:B------:R-:W2:Y:S01]  /*2a30*/  MUFU.EX2 R178, R178 ;  /* 0x000000b200b27308 */ /* 0x000ea20000000800 */
[-C--:B------:R-:W-:Y:S01]  /*2a40*/  FMUL.FTZ R198, R137, R0.reuse ;  /* 0x0000000089c67220 */ /* 0x080fe20000410000 */
[----:B---3--:R-:W3:Y:S01]  /*2a50*/  @P1 S2R R126, SR_CgaCtaId ;  /* 0x00000000007e1919 */ /* 0x008ee20000008800 */
        /* <DEDUP_REMOVED lines=8> */
[----:B------:R-:W3:Y:S01]  /*2ae0*/  MUFU.EX2 R180, R180 ;  /* 0x000000b400b47308 */ /* 0x000ee20000000800 */
[----:B0-----:R-:W-:Y:S01]  /*2af0*/  FMUL.FTZ R225, R162, R53 ;  /* 0x00000035a2e17220 */ /* 0x001fe20000410000 */
[----:B------:R-:W-:Y:S01]  /*2b00*/  FMUL.FTZ R182, R165, R52 ;  /* 0x00000034a5b67220 */ /* 0x000fe20000410000 */
[----:B------:R-:W-:Y:S01]  /*2b10*/  BSSY B0, `(.L_x_8252) ;  /* 0x000003f000007945 */ /* 0x000fe20003800000 */
[----:B------:R-:W-:Y:S01]  /*2b20*/  FMUL.FTZ R193, R163, R54 ;  /* 0x00000036a3c17220 */ /* 0x000fe20000410000 */
[----:B------:R-:W-:Y:S01]  /*2b30*/  FMUL.FTZ R203, R160, R55 ;  /* 0x00000037a0cb7220 */ /* 0x000fe20000410000 */
[----:B------:R-:W-:Y:S01]  /*2b40*/  FMUL.FTZ R190, R161, R56 ;  /* 0x00000038a1be7220 */ /* 0x000fe20000410000 */
[----:B------:R-:W-:Y:S01]  /*2b50*/  FMUL.FTZ R206, R158, R57 ;  /* 0x000000399ece7220 */ /* 0x000fe20000410000 */
[----:B------:R-:W0:Y:S01]  /*2b60*/  MUFU.EX2 R170, R170 ;  /* 0x000000aa00aa7308 */ /* 0x000e220000000800 */
[----:B------:R-:W-:Y:S01]  /*2b70*/  FMUL.FTZ R213, R159, R58 ;  /* 0x0000003a9fd57220 */ /* 0x000fe20000410000 */
[----:B------:R-:W-:Y:S01]  /*2b80*/  FMUL.FTZ R208, R156, R59 ;  /* 0x0000003b9cd07220 */ /* 0x000fe20000410000 */
[----:B------:R-:W-:Y:S01]  /*2b90*/  FMUL.FTZ R209, R157, R60 ;  /* 0x0000003c9dd17220 */ /* 0x000fe20000410000 */
[----:B------:R-:W-:Y:S01]  /*2ba0*/  FMUL.FTZ R219, R154, R61 ;  /* 0x0000003d9adb7220 */ /* 0x000fe20000410000 */
[----:B------:R-:W-:Y:S01]  /*2bb0*/  FMUL.FTZ R223, R155, R62 ;  /* 0x0000003e9bdf7220 */ /* 0x000fe20000410000 */
[----:B------:R-:W-:Y:S01]  /*2bc0*/  FMUL.FTZ R221, R152, R63 ;  /* 0x0000003f98dd7220 */ /* 0x000fe20000410000 */
[----:B-1----:R-:W-:Y:S01]  /*2bd0*/  FMUL.FTZ R184, R153, R64 ;  /* 0x0000004099b87220 */ /* 0x002fe20000410000 */
[----:B------:R-:W1:Y:S01]  /*2be0*/  MUFU.EX2 R174, R174 ;  /* 0x000000ae00ae7308 */ /* 0x000e620000000800 */
[----:B------:R-:W-:Y:S01]  /*2bf0*/  FMUL.FTZ R171, R150, R65 ;  /* 0x0000004196ab7220 */ /* 0x000fe20000410000 */
[----:B------:R-:W-:Y:S01]  /*2c00*/  FMUL.FTZ R177, R151, R66 ;  /* 0x0000004297b17220 */ /* 0x000fe20000410000 */
[----:B--2---:R-:W-:Y:S01]  /*2c10*/  FFMA.FTZ R125, R178, R182, R225 ;  /* 0x000000b6b27d7223 */ /* 0x004fe200000100e1 */
[----:B---3--:R-:W-:-:S04]  /*2c20*/  @P1 LEA R205, R126, R81, 0x18 ;  /* 0x000000517ecd1211 */ /* 0x008fc800078ec0ff */
[----:B------:R-:W2:Y:S01]  /*2c30*/  MUFU.EX2 R185, R185 ;  /* 0x000000b900b97308 */ /* 0x000ea20000000800 */
[----:B------:R-:W-:Y:S01]  /*2c40*/  FMUL.FTZ R81, R175, R178 ;  /* 0x000000b2af517220 */ /* 0x000fe20000410000 */
[----:B------:R-:W-:-:S03]  /*2c50*/  @P1 LEA R205, R94, R205, 0x2 ;  /* 0x000000cd5ecd1211 */ /* 0x000fc600078e10ff */
[----:B------:R-:W-:-:S03]  /*2c60*/  FMUL.FTZ R127, R180, R81 ;  /* 0x00000051b47f7220 */ /* 0x000fc60000410000 */
[----:B------:R-:W3:Y:S01]  /*2c70*/  MUFU.EX2 R195, R195 ;  /* 0x000000c300c37308 */ /* 0x000ee20000000800 */
[----:B------:R-:W0:Y:S07]  /*2c80*/  @P1 LDS R205, [R205+0x1acc] ;  /* 0x001acc00cdcd1984 */ /* 0x000e2e0000000800 */
        /* <DEDUP_REMOVED lines=24> */
[----:B------:R-:W-:-:S04]  /*2e10*/  FMUL.FTZ R188, R128, R188 ;  /* 0x000000bc80bc7220 */ /* 0x000fc80000410000 */
[----:B0-----:R-:W-:Y:S01]  /*2e20*/  FFMA.FTZ R130, R170, R188, R187 ;  /* 0x000000bcaa827223 */ /* 0x001fe200000100bb */
[----:B-123--:R-:W-:Y:S06]  /*2e30*/  @P1 BRA `(.L_x_8253) ;  /* 0x0000000000301947 */ /* 0x00efec0003800000 */
[----:B------:R-:W-:Y:S01]  /*2e40*/  ISETP.NE.AND P1, PT, R83, UR24, PT ;  /* 0x0000001853007c0c */ /* 0x000fe2000bf25270 */
[----:B------:R-:W-:-:S12]  /*2e50*/  HFMA2.MMA R205, -RZ, RZ, 1.875, 0 ;  /* 0x3f800000ffcd7435 */ /* 0x000fd800000001ff */
[----:B------:R-:W-:Y:S05]  /*2e60*/  @!P1 BRA `(.L_x_8253) ;  /* 0x0000000000249947 */ /* 0x000fea0003800000 */
[----:B------:R-:W0:Y:S01]  /*2e70*/  S2R R210, SR_CgaCtaId ;  /* 0x0000000000d27919 */ /* 0x000e220000008800 */
[----:B------:R-:W-:Y:S02]  /*2e80*/  LEA.HI R81, R83, R83, RZ, 0x1 ;  /* 0x0000005353517211 */ /* 0x000fe400078f08ff */
[----:B------:R-:W-:Y:S02]  /*2e90*/  MOV R131, 0x400 ;  /* 0x0000040000837802 */ /* 0x000fe40000000f00 */
[----:B------:R-:W-:-:S04]  /*2ea0*/  LOP3.LUT R126, R81, 0xfffffe, RZ, 0xc0, !PT ;  /* 0x00fffffe517e7812 */ /* 0x000fc800078ec0ff */
[----:B------:R-:W-:-:S04]  /*2eb0*/  IADD3 R81, -R126, R83, RZ ;  /* 0x000000537e517210 */ /* 0x000fc80007ffe1ff */
[----:B------:R-:W-:Y:S02]  /*2ec0*/  LEA R81, R81, R166, 0x8 ;  /* 0x000000a651517211 */ /* 0x000fe400078e40ff */
[----:B0-----:R-:W-:-:S04]  /*2ed0*/  LEA R210, R210, R131, 0x18 ;  /* 0x00000083d2d27211 */ /* 0x001fc800078ec0ff */
[----:B------:R-:W-:-:S05]  /*2ee0*/  LEA R81, R81, R210, 0x2 ;  /* 0x000000d251517211 */ /* 0x000fca00078e10ff */
[----:B------:R0:W1:Y:S02]  /*2ef0*/  LDS R205, [R81+0x12c8] ;  /* 0x0012c80051cd7984 */ /* 0x0000640000000800 */
.L_x_8253:
[----:B------:R-:W-:Y:S05]  /*2f00*/  BSYNC B0 ;  /* 0x0000000000007941 */ /* 0x000fea0003800000 */
.L_x_8252:
[----:B01----:R-:W-:Y:S01]  /*2f10*/  FMUL.FTZ R81, R170, R205 ;  /* 0x000000cdaa517220 */ /* 0x003fe20000410000 */
[----:B------:R-:W-:Y:S01]  /*2f20*/  FFMA.FTZ R125, R180, R125, R193 ;  /* 0x0000007db47d7223 */ /* 0x000fe200000100c1 */
[----:B------:R-:W-:Y:S01]  /*2f30*/  FFMA.FTZ R130, R176, R130, R189 ;  /* 0x00000082b0827223 */ /* 0x000fe200000100bd */
[----:B------:R-:W-:Y:S01]  /*2f40*/  FMUL.FTZ R126, R174, R127 ;  /* 0x0000007fae7e7220 */ /* 0x000fe20000410000 */
[----:B------:R-:W-:Y:S01]  /*2f50*/  FMUL.FTZ R81, R176, R81 ;  /* 0x00000051b0517220 */ /* 0x000fe20000410000 */
[----:B------:R-:W-:Y:S01]  /*2f60*/  FFMA.FTZ R125, R174, R125, R203 ;  /* 0x0000007dae7d7223 */ /* 0x000fe200000100cb */
[C---:B------:R-:W-:Y:S01]  /*2f70*/  FFMA.FTZ R127, R172.reuse, R130, R191 ;  /* 0x00000082ac7f7223 */ /* 0x040fe200000100bf */
        /* <DEDUP_REMOVED lines=42> */
[C---:B------:R-:W-:Y:S01]  /*3220*/  FFMA.FTZ R125, R176.reuse, R125, R177 ;  /* 0x0000007db07d7223 */ /* 0x040fe200000100b1 */
[----:B------:R-:W-:Y:S01]  /*3230*/  FMUL.FTZ R81, R176, R81 ;  /* 0x00000051b0517220 */ /* 0x000fe20000410000 */
[C---:B------:R-:W-:Y:S01]  /*3240*/  FFMA.FTZ R131, R180.reuse, R131, R183 ;  /* 0x00000083b4837223 */ /* 0x040fe200000100b7 */
[----:B------:R-:W-:Y:S01]  /*3250*/  FMUL.FTZ R127, R180, R127 ;  /* 0x0000007fb47f7220 */ /* 0x000fe20000410000 */
[C---:B------:R-:W-:Y:S01]  /*3260*/  FFMA.FTZ R125, R170.reuse, R125, R173 ;  /* 0x0000007daa7d7223 */ /* 0x040fe200000100ad */
[----:B------:R-:W-:Y:S01]  /*3270*/  FMUL.FTZ R212, R170, R81 ;  /* 0x00000051aad47220 */ /* 0x000fe20000410000 */
[C---:B------:R-:W-:Y:S01]  /*3280*/  FFMA.FTZ R227, R178.reuse, R131, R179 ;  /* 0x00000083b2e37223 */ /* 0x040fe200000100b3 */
[----:B------:R-:W-:Y:S01]  /*3290*/  FMUL.FTZ R210, R178, R127 ;  /* 0x0000007fb2d27220 */ /* 0x000fe20000410000 */
[----:B------:R-:W-:Y:S01]  /*32a0*/  LOP3.LUT R218, R94, 0x1f, RZ, 0xc0, !PT ;  /* 0x0000001f5eda7812 */ /* 0x000fe200078ec0ff */
[----:B------:R-:W0:Y:S01]  /*32b0*/  SHFL.UP PT, R126, R125, 0x1, RZ ;  /* 0x042000007d7e7989 */ /* 0x000e2200000e00ff */
[----:B------:R-:W-:Y:S01]  /*32c0*/  ISETP.GE.AND P1, PT, R92, 0x1, PT ;  /* 0x000000015c00780c */ /* 0x000fe20003f26270 */
[----:B------:R-:W-:Y:S01]  /*32d0*/  BSSY B0, `(.L_x_8254) ;  /* 0x00000df000007945 */ /* 0x000fe20003800000 */
[----:B------:R-:W-:Y:S01]  /*32e0*/  ISETP.NE.AND P2, PT, R218, 0x1f, PT ;  /* 0x0000001fda00780c */ /* 0x000fe20003f45270 */
[----:B------:R-:W1:Y:S01]  /*32f0*/  SHFL.UP PT, R81, R212, 0x1, RZ ;  /* 0x04200000d4517989 */ /* 0x000e6200000e00ff */
[----:B------:R-:W-:-:S03]  /*3300*/  ISETP.GE.OR P0, PT, R83, UR24, P0 ;  /* 0x0000001853007c0c */ /* 0x000fc60008706670 */
[----:B------:R-:W2:Y:S04]  /*3310*/  SHFL.DOWN PT, R130, R227, 0x1, 0x1f ;  /* 0x08201f00e3827f89 */ /* 0x000ea800000e0000 */
[----:B------:R-:W3:Y:S01]  /*3320*/  SHFL.DOWN PT, R127, R210, 0x1, 0x1f ;  /* 0x08201f00d27f7f89 */ /* 0x000ee200000e0000 */
[----:B------:R-:W4:Y:S01]  /*3330*/  S2R R214, SR_CgaCtaId ;  /* 0x0000000000d67919 */ /* 0x000f220000008800 */
        /* <DEDUP_REMOVED lines=21> */
[----:B------:R-:W-:Y:S01]  /*3490*/  HFMA2.MMA R126, -RZ, RZ, 1.875, 0 ;  /* 0x3f800000ff7e7435 */ /* 0x000fe200000001ff */
[----:B-1----:R-:W-:Y:S01]  /*34a0*/  @P1 FMUL.FTZ R212, R212, R81 ;  /* 0x00000051d4d41220 */ /* 0x002fe20000410000 */
[----:B------:R-:W-:Y:S02]  /*34b0*/  MOV R81, 0x400 ;  /* 0x0000040000517802 */ /* 0x000fe40000000f00 */
[----:B------:R-:W-:-:S03]  /*34c0*/  ISETP.GE.AND P1, PT, R92, 0x8, PT ;  /* 0x000000085c00780c */ /* 0x000fc60003f26270 */
[----:B--2---:R-:W-:Y:S01]  /*34d0*/  @!P2 FFMA.FTZ R227, R210, R130, R227 ;  /* 0x00000082d2e3a223 */ /* 0x004fe200000100e3 */
[----:B------:R-:W-:Y:S01]  /*34e0*/  SHFL.UP PT, R131, R212, 0x8, RZ ;  /* 0x05000000d4837989 */ /* 0x000fe200000e00ff */
[----:B----4-:R-:W-:Y:S01]  /*34f0*/  LEA R81, R214, R81, 0x18 ;  /* 0x00000051d6517211 */ /* 0x010fe200078ec0ff */
[----:B---3--:R-:W-:Y:S02]  /*3500*/  @!P2 FMUL.FTZ R210, R210, R127 ;  /* 0x0000007fd2d2a220 */ /* 0x008fe40000410000 */
[----:B------:R-:W0:Y:S01]  /*3510*/  SHFL.UP PT, R130, R125, 0x8, RZ ;  /* 0x050000007d827989 */ /* 0x000e2200000e00ff */
[----:B------:R-:W-:Y:S02]  /*3520*/  ISETP.GE.U32.AND P2, PT, R218, 0x18, PT ;  /* 0x00000018da00780c */ /* 0x000fe40003f46070 */
[----:B------:R-:W-:Y:S01]  /*3530*/  MOV R127, RZ ;  /* 0x000000ff007f7202 */ /* 0x000fe20000000f00 */
[----:B------:R-:W1:Y:S01]  /*3540*/  SHFL.DOWN PT, R216, R227, 0x8, 0x1f ;  /* 0x09001f00e3d87f89 */ /* 0x000e6200000e0000 */
[----:B------:R-:W-:-:S03]  /*3550*/  @!P0 LEA R214, R166, R81, 0x3 ;  /* 0x00000051a6d68211 */ /* 0x000fc600078e18ff */
[----:B------:R-:W2:Y:S04]  /*3560*/  SHFL.DOWN PT, R229, R210, 0x8, 0x1f ;  /* 0x09001f00d2e57f89 */ /* 0x000ea800000e0000 */
[----:B------:R-:W3:Y:S01]  /*3570*/  @!P0 LDS.64 R126, [R214+0x1b48] ;  /* 0x001b4800d67e8984 */ /* 0x000ee20000000a00 */
[----:B------:R-:W-:-:S03]  /*3580*/  ISETP.GE.AND P0, PT, R92, 0x10, PT ;  /* 0x000000105c00780c */ /* 0x000fc60003f06270 */
[----:B-----5:R4:W-:Y:S01]  /*3590*/  SHFL.IDX PT, R214, R124, RZ, 0x1f ;  /* 0x00001fff7cd67589 */ /* 0x0209e200000e0000 */
[C---:B0-----:R-:W-:Y:S01]  /*35a0*/  @P1 FFMA.FTZ R125, R212.reuse, R130, R125 ;  /* 0x00000082d47d1223 */ /* 0x041fe2000001007d */
[----:B------:R-:W-:Y:S01]  /*35b0*/  @P1 FMUL.FTZ R212, R212, R131 ;  /* 0x00000083d4d41220 */ /* 0x000fe20000410000 */
[----:B------:R-:W-:Y:S01]  /*35c0*/  ISETP.GE.U32.AND P1, PT, R218, 0x10, PT ;  /* 0x00000010da00780c */ /* 0x000fe20003f26070 */
[C---:B-1----:R-:W-:Y:S02]  /*35d0*/  @!P2 FFMA.FTZ R227, R210.reuse, R216, R227 ;  /* 0x000000d8d2e3a223 */ /* 0x042fe400000100e3 */
[----:B------:R-:W0:Y:S01]  /*35e0*/  SHFL.UP PT, R130, R125, 0x10, RZ ;  /* 0x060000007d827989 */ /* 0x000e2200000e00ff */
[----:B----4-:R-:W-:Y:S01]  /*35f0*/  MOV R124, R94 ;  /* 0x0000005e007c7202 */ /* 0x010fe20000000f00 */
[----:B--2---:R-:W-:Y:S02]  /*3600*/  @!P2 FMUL.FTZ R210, R210, R229 ;  /* 0x000000e5d2d2a220 */ /* 0x004fe40000410000 */
[----:B------:R-:W1:Y:S04]  /*3610*/  SHFL.UP PT, R131, R212, 0x10, RZ ;  /* 0x06000000d4837989 */ /* 0x000e6800000e00ff */
[----:B------:R-:W2:Y:S04]  /*3620*/  SHFL.DOWN PT, R216, R227, 0x10, 0x1f ;  /* 0x0a001f00e3d87f89 */ /* 0x000ea800000e0000 */
[----:B------:R-:W4:Y:S04]  /*3630*/  SHFL.DOWN PT, R229, R210, 0x10, 0x1f ;  /* 0x0a001f00d2e57f89 */ /* 0x000f2800000e0000 */
[----:B---3--:R-:W-:Y:S01]  /*3640*/  SHFL.IDX PT, R231, R127, RZ, 0x1f ;  /* 0x00001fff7fe77589 */ /* 0x008fe200000e0000 */
[C---:B0-----:R-:W-:Y:S01]  /*3650*/  @P0 FFMA.FTZ R125, R212.reuse, R130, R125 ;  /* 0x00000082d47d0223 */ /* 0x041fe2000001007d */
[----:B-1----:R-:W-:Y:S01]  /*3660*/  @P0 FMUL.FTZ R212, R212, R131 ;  /* 0x00000083d4d40220 */ /* 0x002fe20000410000 */
[----:B--2---:R-:W-:Y:S01]  /*3670*/  @!P1 FFMA.FTZ R227, R210, R216, R227 ;  /* 0x000000d8d2e39223 */ /* 0x004fe200000100e3 */
[----:B------:R-:W-:-:S04]  /*3680*/  IMAD R216, R78, UR14, RZ ;  /* 0x0000000e4ed87c24 */ /* 0x000fc8000f8e02ff */
[----:B------:R-:W-:Y:S01]  /*3690*/  SHFL.UP PT, R212, R212, 0x1, RZ ;  /* 0x04200000d4d47989 */ /* 0x000fe200000e00ff */
[----:B----4-:R-:W-:Y:S01]  /*36a0*/  @!P1 FMUL.FTZ R210, R210, R229 ;  /* 0x000000e5d2d29220 */ /* 0x010fe20000410000 */
[----:B------:R-:W-:Y:S02]  /*36b0*/  ISETP.NE.AND P1, PT, R94, 0x1f, PT ;  /* 0x0000001f5e00780c */ /* 0x000fe40003f25270 */
[----:B------:R0:W1:Y:S01]  /*36c0*/  SHFL.UP PT, R229, R125, 0x1, RZ ;  /* 0x042000007de57989 */ /* 0x00006200000e00ff */
[----:B------:R-:W-:-:S03]  /*36d0*/  IMAD R233, R79, UR15, R216 ;  /* 0x0000000f4fe97c24 */ /* 0x000fc6000f8e02d8 */
[----:B------:R-:W-:Y:S04]  /*36e0*/  SHFL.DOWN PT, R235, R227, 0x1, 0x1f ;  /* 0x08201f00e3eb7f89 */ /* 0x000fe800000e0000 */
[----:B------:R-:W2:Y:S01]  /*36f0*/  SHFL.DOWN PT, R218, R210, 0x1, 0x1f ;  /* 0x08201f00d2da7f89 */ /* 0x000ea200000e0000 */
[----:B0-----:R-:W-:-:S03]  /*3700*/  HFMA2.MMA R125, -RZ, RZ, 0, 0 ;  /* 0x00000000ff7d7435 */ /* 0x001fc600000001ff */
[----:B------:R-:W-:Y:S04]  /*3710*/  SHFL.IDX PT, R227, R227, RZ, 0x1f ;  /* 0x00001fffe3e37589 */ /* 0x000fe800000e0000 */
[----:B------:R-:W0:Y:S01]  /*3720*/  SHFL.IDX PT, R210, R210, RZ, 0x1f ;  /* 0x00001fffd2d27589 */ /* 0x000e2200000e0000 */
[----:B------:R-:W-:-:S04]  /*3730*/  IMAD.WIDE.U32 R130, R78, UR15, R124 ;  /* 0x0000000f4e827c25 */ /* 0x000fc8000f8e007c */
[----:B------:R-:W-:Y:S02]  /*3740*/  IMAD R125, R97, UR20, RZ ;  /* 0x00000014617d7c24 */ /* 0x000fe4000f8e02ff */
[----:B-1----:R-:W-:Y:S01]  /*3750*/  @P3 FFMA.FTZ R214, R212, R214, R229 ;  /* 0x000000d6d4d63223 */ /* 0x002fe200000100e5 */
[----:B------:R-:W-:-:S03]  /*3760*/  IADD3 R131, R131, R233, RZ ;  /* 0x000000e983837210 */ /* 0x000fc60007ffe0ff */
[----:B------:R-:W-:Y:S01]  /*3770*/  FFMA.FTZ R182, R175, R214, R182 ;  /* 0x000000d6afb67223 */ /* 0x000fe200000100b6 */
[----:B------:R-:W-:-:S04]  /*3780*/  IMAD.WIDE.U32 R130, R96, UR20, R130 ;  /* 0x0000001460827c25 */ /* 0x000fc8000f8e0082 */
[----:B--2---:R-:W-:Y:S01]  /*3790*/  @P1 FFMA.FTZ R231, R218, R231, R235 ;  /* 0x000000e7dae71223 */ /* 0x004fe200000100eb */
[-C--:B------:R-:W-:Y:S01]  /*37a0*/  FFMA.FTZ R212, R178, R182.reuse, R225 ;  /* 0x000000b6b2d47223 */ /* 0x080fe200000100e1 */
[----:B------:R-:W-:Y:S02]  /*37b0*/  FFMA.FTZ R214, R3, R182, RZ ;  /* 0x000000b603d67223 */ /* 0x000fe400000100ff */
[----:B------:R-:W-:Y:S01]  /*37c0*/  FFMA.FTZ R175, R231, R205, R188 ;  /* 0x000000cde7af7223 */ /* 0x000fe200000100bc */
[-C--:B------:R-:W-:Y:S01]  /*37d0*/  FFMA.FTZ R188, R180, R212.reuse, R193 ;  /* 0x000000d4b4bc7223 */ /* 0x080fe200000100c1 */
[----:B------:R-:W-:Y:S01]  /*37e0*/  FFMA.FTZ R214, R101, R212, R214 ;  /* 0x000000d465d67223 */ /* 0x000fe200000100d6 */
[----:B------:R-:W-:Y:S02]  /*37f0*/  IMAD R205, R96, UR21, R125 ;  /* 0x0000001560cd7c24 */ /* 0x000fe4000f8e027d */
[----:B------:R-:W-:Y:S01]  /*3800*/  FFMA.FTZ R187, R170, R175, R187 ;  /* 0x000000afaabb7223 */ /* 0x000fe200000100bb */
[-C--:B------:R-:W-:Y:S01]  /*3810*/  FFMA.FTZ R203, R174, R188.reuse, R203 ;  /* 0x000000bcaecb7223 */ /* 0x080fe200000100cb */
[----:B------:R-:W-:Y:S01]  /*3820*/  FFMA.FTZ R231, R103, R188, R214 ;  /* 0x000000bc67e77223 */ /* 0x000fe200000100d6 */
[----:B------:R-:W-:Y:S01]  /*3830*/  IADD3 R125, P3, R74, -0x200, RZ ;  /* 0xfffffe004a7d7810 */ /* 0x000fe20007f7e0ff */
[----:B------:R-:W-:Y:S01]  /*3840*/  FFMA.FTZ R189, R176, R187, R189 ;  /* 0x000000bbb0bd7223 */ /* 0x000fe200000100bd */
[-C--:B------:R-:W-:Y:S01]  /*3850*/  FFMA.FTZ R190, R185, R203.reuse, R190 ;  /* 0x000000cbb9be7223 */ /* 0x080fe200000100be */
[----:B------:R-:W-:Y:S01]  /*3860*/  FFMA.FTZ R214, R104, R203, R231 ;  /* 0x000000cb68d67223 */ /* 0x000fe200000100e7 */
[----:B------:R-:W-:Y:S01]  /*3870*/  IADD3 R131, R131, R205, RZ ;  /* 0x000000cd83837210 */ /* 0x000fe20007ffe0ff */
[----:B------:R-:W-:Y:S01]  /*3880*/  FFMA.FTZ R191, R172, R189, R191 ;  /* 0x000000bdacbf7223 */ /* 0x000fe200000100bf */
[-C--:B------:R-:W-:Y:S01]  /*3890*/  FFMA.FTZ R229, R195, R190.reuse, R206 ;  /* 0x000000bec3e57223 */ /* 0x080fe200000100ce */
[----:B------:R-:W-:Y:S01]  /*38a0*/  FFMA.FTZ R231, R105, R190, R214 ;  /* 0x000000be69e77223 */ /* 0x000fe200000100d6 */
[----:B------:R-:W-:Y:S01]  /*38b0*/  LEA R205, P0, R130, UR22, 0x2 ;  /* 0x0000001682cd7c11 */ /* 0x000fe2000f8010ff */
[----:B------:R-:W-:Y:S01]  /*38c0*/  FFMA.FTZ R193, R197, R191, R194 ;  /* 0x000000bfc5c17223 */ /* 0x000fe200000100c2 */
[-C--:B------:R-:W-:Y:S01]  /*38d0*/  FFMA.FTZ R194, R198, R229.reuse, R213 ;  /* 0x000000e5c6c27223 */ /* 0x080fe200000100d5 */
[----:B------:R-:W-:Y:S01]  /*38e0*/  FFMA.FTZ R214, R106, R229, R231 ;  /* 0x000000e56ad67223 */ /* 0x000fe200000100e7 */
[----:B------:R-:W-:Y:S01]  /*38f0*/  IADD3 R124, P4, R125, R130, RZ ;  /* 0x000000827d7c7210 */ /* 0x000fe20007f9e0ff */
[----:B------:R-:W-:Y:S01]  /*3900*/  FFMA.FTZ R199, R200, R193, R199 ;  /* 0x000000c1c8c77223 */ /* 0x000fe200000100c7 */
[----:B------:R-:W-:Y:S01]  /*3910*/  FFMA.FTZ R213, R215, R194, R208 ;  /* 0x000000c2d7d57223 */ /* 0x000fe200000100d0 */
[C---:B0-----:R-:W-:Y:S01]  /*3920*/  FFMA.FTZ R127, R210.reuse, R127, R227 ;  /* 0x0000007fd27f7223 */ /* 0x041fe200000100e3 */
[----:B------:R-:W-:Y:S01]  /*3930*/  FMUL.FTZ R126, R210, R126 ;  /* 0x0000007ed27e7220 */ /* 0x000fe20000410000 */
[----:B------:R-:W-:Y:S01]  /*3940*/  FFMA.FTZ R201, R202, R199, R201 ;  /* 0x000000c7cac97223 */ /* 0x000fe200000100c9 */
[----:B------:R-:W-:Y:S01]  /*3950*/  FFMA.FTZ R208, R196, R213, R209 ;  /* 0x000000d5c4d07223 */ /* 0x000fe200000100d1 */
[----:B------:R-:W-:Y:S01]  /*3960*/  LEA.HI.X R209, R130, UR23, R131, 0x2, P0 ;  /* 0x0000001782d17c11 */ /* 0x000fe200080f1483 */
[----:B------:R-:W-:Y:S01]  /*3970*/  FFMA.FTZ R188, -R163, R54, R188 ;  /* 0x00000036a3bc7223 */ /* 0x000fe200000101bc */
[C---:B------:R-:W-:Y:S01]  /*3980*/  FFMA.FTZ R207, R192.reuse, R201, R207 ;  /* 0x000000c9c0cf7223 */ /* 0x040fe200000100cf */
[----:B------:R-:W-:Y:S01]  /*3990*/  FFMA.FTZ R130, R192, R208, R219 ;  /* 0x000000d0c0827223 */ /* 0x000fe200000100db */
[----:B------:R-:W-:Y:S01]  /*39a0*/  FADD.FTZ R192, -R225, R212 ;  /* 0x000000d4e1c07221 */ /* 0x000fe20000010100 */
[----:B------:R-:W-:Y:S01]  /*39b0*/  FFMA.FTZ R225, R107, R194, R214 ;  /* 0x000000c26be17223 */ /* 0x000fe200000100d6 */
[----:B------:R-:W-:Y:S01]  /*39c0*/  FFMA.FTZ R211, R196, R207, R211 ;  /* 0x000000cfc4d37223 */ /* 0x000fe200000100d3 */
[----:B------:R-:W-:Y:S01]  /*39d0*/  ISETP.NE.AND P0, PT, R94, RZ, PT ;  /* 0x000000ff5e00720c */ /* 0x000fe20003f05270 */
[----:B------:R-:W-:Y:S01]  /*39e0*/  FADD.FTZ R196, -R206, R229 ;  /* 0x000000e5cec47221 */ /* 0x000fe20000010100 */
[----:B------:R-:W-:Y:S01]  /*39f0*/  FFMA.FTZ R206, R116, R213, R225 ;  /* 0x000000d574ce7223 */ /* 0x000fe200000100e1 */
[----:B------:R-:W-:Y:S01]  /*3a00*/  FFMA.FTZ R215, R215, R211, R204 ;  /* 0x000000d3d7d77223 */ /* 0x000fe200000100cc */
[----:B------:R-:W-:Y:S01]  /*3a10*/  FFMA.FTZ R202, R202, R130, R223 ;  /* 0x00000082caca7223 */ /* 0x000fe200000100df */
[----:B------:R-:W-:Y:S01]  /*3a20*/  SHF.L.U32 R204, R94, 0x4, RZ ;  /* 0x000000045ecc7819 */ /* 0x000fe200000006ff */
[----:B------:R-:W-:Y:S01]  /*3a30*/  FFMA.FTZ R223, R117, R208, R206 ;  /* 0x000000d075df7223 */ /* 0x000fe200000100ce */
[----:B------:R-:W-:Y:S01]  /*3a40*/  FFMA.FTZ R217, R198, R215, R217 ;  /* 0x000000d7c6d97223 */ /* 0x000fe200000100d9 */
[----:B------:R-:W-:Y:S01]  /*3a50*/  FFMA.FTZ R221, R200, R202, R221 ;  /* 0x000000cac8dd7223 */ /* 0x000fe200000100dd */
[----:B------:R-:W-:Y:S01]  /*3a60*/  FADD.FTZ R198, -R219, R130 ;  /* 0x00000082dbc67221 */ /* 0x000fe20000010100 */
[----:B------:R-:W-:Y:S01]  /*3a70*/  FFMA.FTZ R200, R118, R130, R223 ;  /* 0x0000008276c87223 */ /* 0x000fe200000100df */
[----:B------:R-:W-:Y:S01]  /*3a80*/  FFMA.FTZ R195, R195, R217, R186 ;  /* 0x000000d9c3c37223 */ /* 0x000fe200000100ba */
[----:B------:R-:W-:Y:S01]  /*3a90*/  FFMA.FTZ R130, R197, R221, R184 ;  /* 0x000000ddc5827223 */ /* 0x000fe200000100b8 */
[----:B------:R-:W-:Y:S01]  /*3aa0*/  LEA.HI.SX32 R186, R204, R204, 0x1b ;  /* 0x000000ccccba7211 */ /* 0x000fe200078fdaff */
[----:B------:R-:W-:Y:S01]  /*3ab0*/  FMUL.FTZ R197, R145, R187 ;  /* 0x000000bb91c57220 */ /* 0x000fe20000410000 */
[----:B------:R-:W-:Y:S01]  /*3ac0*/  FFMA.FTZ R185, R185, R195, R0 ;  /* 0x000000c3b9b97223 */ /* 0x000fe20000010000 */
[----:B------:R-:W-:Y:S01]  /*3ad0*/  @!P0 LEA R204, R166, R81, 0x3 ;  /* 0x00000051a6cc8211 */ /* 0x000fe200078e18ff */
[----:B------:R-:W-:Y:S01]  /*3ae0*/  FMUL.FTZ R184, R168, R175 ;  /* 0x000000afa8b87220 */ /* 0x000fe20000410000 */
[----:B------:R-:W-:Y:S01]  /*3af0*/  LEA R186, R186, R81, 0x2 ;  /* 0x00000051baba7211 */ /* 0x000fe200078e10ff */
[----:B------:R-:W-:Y:S01]  /*3b00*/  FFMA.FTZ R181, R174, R185, R181 ;  /* 0x000000b9aeb57223 */ /* 0x000fe200000100b5 */
[----:B------:R-:W-:Y:S01]  /*3b10*/  FMUL.FTZ R219, R6, R197 ;  /* 0x000000c506db7220 */ /* 0x000fe20000410000 */
[----:B------:R0:W-:Y:S01]  /*3b20*/  @!P0 STS.64 [R204+0x1b48], R126 ;  /* 0x001b487ecc008388 */ /* 0x0001e20000000a00 */
[----:B------:R-:W-:Y:S01]  /*3b30*/  FFMA.FTZ R0, -R165, R52, R182 ;  /* 0x00000034a5007223 */ /* 0x000fe200000101b6 */
[----:B------:R-:W-:Y:S01]  /*3b40*/  FFMA.FTZ R183, R180, R181, R183 ;  /* 0x000000b5b4b77223 */ /* 0x000fe200000100b7 */
[----:B------:R-:W-:Y:S01]  /*3b50*/  FFMA.FTZ R172, R172, R130, R171 ;  /* 0x00000082acac7223 */ /* 0x000fe200000100ab */
[----:B------:R-:W-:Y:S01]  /*3b60*/  FMUL.FTZ R223, R7, R184 ;  /* 0x000000b807df7220 */ /* 0x000fe20000410000 */
[----:B------:R1:W-:Y:S01]  /*3b70*/  STS [R186+0x888], R219 ;  /* 0x000888dbba007388 */ /* 0x0003e20000000800 */
[----:B------:R-:W-:Y:S01]  /*3b80*/  FFMA.FTZ R179, R178, R183, R179 ;  /* 0x000000b7b2b37223 */ /* 0x000fe200000100b3 */
[----:B------:R-:W-:Y:S01]  /*3b90*/  FFMA.FTZ R176, R176, R172, R177 ;  /* 0x000000acb0b07223 */ /* 0x000fe200000100b1 */
[----:B------:R-:W-:Y:S01]  /*3ba0*/  FMUL.FTZ R177, R143, R191 ;  /* 0x000000bf8fb17220 */ /* 0x000fe20000410000 */
[----:B------:R2:W-:Y:S01]  /*3bb0*/  STS [R186+0x88c], R223 ;  /* 0x00088cdfba007388 */ /* 0x0005e20000000800 */
[----:B------:R-:W-:Y:S01]  /*3bc0*/  FFMA.FTZ R203, -R160, R55, R203 ;  /* 0x00000037a0cb7223 */ /* 0x000fe200000101cb */
[----:B------:R-:W-:Y:S01]  /*3bd0*/  FMUL.FTZ R182, R134, R185 ;  /* 0x000000b986b67220 */ /* 0x000fe20000410000 */
[----:B0-----:R-:W-:Y:S01]  /*3be0*/  FMUL.FTZ R127, R129, R179 ;  /* 0x000000b3817f7220 */ /* 0x001fe20000410000 */
[----:B------:R-:W-:Y:S01]  /*3bf0*/  FMUL.FTZ R126, R132, R183 ;  /* 0x000000b7847e7220 */ /* 0x000fe20000410000 */
[----:B------:R-:W-:Y:S01]  /*3c00*/  FMUL.FTZ R225, R4, R177 ;  /* 0x000000b104e17220 */ /* 0x000fe20000410000 */
[----:B------:R-:W-:Y:S01]  /*3c10*/  FMUL.FTZ R178, R142, R193 ;  /* 0x000000c18eb27220 */ /* 0x000fe20000410000 */
[----:B-1----:R-:W-:Y:S01]  /*3c20*/  FFMA.FTZ R219, R0, R127, RZ ;  /* 0x0000007f00db7223 */ /* 0x002fe200000100ff */
[----:B------:R-:W-:Y:S01]  /*3c30*/  FFMA.FTZ R190, -R161, R56, R190 ;  /* 0x00000038a1be7223 */ /* 0x000fe200000101be */
[----:B------:R-:W-:Y:S01]  /*3c40*/  FMUL.FTZ R174, R144, R189 ;  /* 0x000000bd90ae7220 */ /* 0x000fe20000410000 */
[----:B--2---:R-:W-:Y:S01]  /*3c50*/  FMUL.FTZ R223, R133, R181 ;  /* 0x000000b585df7220 */ /* 0x004fe20000410000 */
[----:B------:R-:W-:Y:S01]  /*3c60*/  FFMA.FTZ R219, R192, R126, R219 ;  /* 0x0000007ec0db7223 */ /* 0x000fe200000100db */
[----:B------:R0:W-:Y:S01]  /*3c70*/  STS [R186+0x880], R225 ;  /* 0x000880e1ba007388 */ /* 0x0001e20000000800 */
[----:B------:R-:W-:Y:S01]  /*3c80*/  FMUL.FTZ R227, R11, R178 ;  /* 0x000000b20be37220 */ /* 0x000fe20000410000 */
[----:B------:R-:W-:Y:S01]  /*3c90*/  FMUL.FTZ R229, R5, R174 ;  /* 0x000000ae05e57220 */ /* 0x000fe20000410000 */
[----:B------:R-:W-:Y:S01]  /*3ca0*/  FFMA.FTZ R180, R188, R223, R219 ;  /* 0x000000dfbcb47223 */ /* 0x000fe200000100db */
[----:B------:R-:W-:Y:S01]  /*3cb0*/  FFMA.FTZ R194, -R159, R58, R194 ;  /* 0x0000003a9fc27223 */ /* 0x000fe200000101c2 */
[----:B------:R-:W-:Y:S01]  /*3cc0*/  FFMA.FTZ R213, -R156, R59, R213 ;  /* 0x0000003b9cd57223 */ /* 0x000fe200000101d5 */
[----:B------:R1:W-:Y:S01]  /*3cd0*/  STS [R186+0x87c], R227 ;  /* 0x00087ce3ba007388 */ /* 0x0003e20000000800 */
[----:B------:R-:W-:Y:S01]  /*3ce0*/  FFMA.FTZ R219, R203, R182, R180 ;  /* 0x000000b6cbdb7223 */ /* 0x000fe200000100b4 */
[----:B------:R-:W-:Y:S01]  /*3cf0*/  FMUL.FTZ R180, R136, R217 ;  /* 0x000000d988b47220 */ /* 0x000fe20000410000 */
[----:B------:R-:W-:Y:S01]  /*3d00*/  FMUL.FTZ R206, R138, R211 ;  /* 0x000000d38ace7220 */ /* 0x000fe20000410000 */
[----:B0-----:R-:W-:Y:S01]  /*3d10*/  FMUL.FTZ R225, R135, R195 ;  /* 0x000000c387e17220 */ /* 0x001fe20000410000 */
[----:B------:R0:W-:Y:S01]  /*3d20*/  STS [R186+0x884], R229 ;  /* 0x000884e5ba007388 */ /* 0x0001e20000000800 */
[----:B------:R-:W-:Y:S01]  /*3d30*/  FMUL.FTZ R233, R139, R207 ;  /* 0x000000cf8be97220 */ /* 0x000fe20000410000 */
[----:B------:R-:W-:Y:S01]  /*3d40*/  FFMA.FTZ R208, -R157, R60, R208 ;  /* 0x0000003c9dd07223 */ /* 0x000fe200000101d0 */
[----:B------:R-:W-:Y:S01]  /*3d50*/  FFMA.FTZ R219, R190, R225, R219 ;  /* 0x000000e1bedb7223 */ /* 0x000fe200000100db */
[----:B------:R-:W-:Y:S01]  /*3d60*/  FMUL.FTZ R210, R140, R201 ;  /* 0x000000c98cd27220 */ /* 0x000fe20000410000 */
[----:B-1----:R-:W-:Y:S01]  /*3d70*/  FMUL.FTZ R227, R137, R215 ;  /* 0x000000d789e37220 */ /* 0x002fe20000410000 */
[----:B------:R-:W-:Y:S01]  /*3d80*/  FMUL.FTZ R235, R8, R233 ;  /* 0x000000e908eb7220 */ /* 0x000fe20000410000 */
[----:B------:R-:W-:Y:S01]  /*3d90*/  FFMA.FTZ R219, R196, R180, R219 ;  /* 0x000000b4c4db7223 */ /* 0x000fe200000100db */
[----:B------:R-:W-:Y:S01]  /*3da0*/  FMUL.FTZ R239, R141, R199 ;  /* 0x000000c78def7220 */ /* 0x000fe20000410000 */
[----:B------:R-:W-:Y:S01]  /*3db0*/  FMUL.FTZ R237, R9, R210 ;  /* 0x000000d209ed7220 */ /* 0x000fe20000410000 */
[-C--:B0-----:R-:W-:Y:S01]  /*3dc0*/  FMUL.FTZ R229, R14, R227.reuse ;  /* 0x000000e30ee57220 */ /* 0x081fe20000410000 */
[----:B------:R-:W-:Y:S01]  /*3dd0*/  FFMA.FTZ R204, R194, R227, R219 ;  /* 0x000000e3c2cc7223 */ /* 0x000fe200000100db */
[----:B------:R-:W-:Y:S01]  /*3de0*/  FMUL.FTZ R227, R13, R180 ;  /* 0x000000b40de37220 */ /* 0x000fe20000410000 */
[----:B------:R-:W-:Y:S01]  /*3df0*/  IADD3 R180, -R125, UR9, -R94 ;  /* 0x000000097db47c10 */ /* 0x000fe2000fffe95e */
[----:B------:R0:W-:Y:S01]  /*3e00*/  STS [R186+0x870], R235 ;  /* 0x000870ebba007388 */ /* 0x0001e20000000800 */
[-C--:B------:R-:W-:Y:S01]  /*3e10*/  FFMA.FTZ R219, R213, R206.reuse, R204 ;  /* 0x000000ced5db7223 */ /* 0x080fe200000100cc */
[----:B------:R-:W-:Y:S01]  /*3e20*/  IADD3.X R125, R131, -0x1, R75, P4, P3 ;  /* 0xffffffff837d7810 */ /* 0x000fe200027e644b */
[----:B------:R-:W-:Y:S01]  /*3e30*/  FMUL.FTZ R241, R10, R239 ;  /* 0x000000ef0af17220 */ /* 0x000fe20000410000 */
[----:B------:R-:W-:Y:S01]  /*3e40*/  ISETP.GE.AND P2, PT, R180, 0x1, PT ;  /* 0x00000001b400780c */ /* 0x000fe20003f46270 */
[----:B------:R-:W-:Y:S01]  /*3e50*/  FFMA.FTZ R219, R208, R233, R219 ;  /* 0x000000e9d0db7223 */ /* 0x000fe200000100db */
[----:B------:R-:W-:Y:S01]  /*3e60*/  FMUL.FTZ R231, R15, R206 ;  /* 0x000000ce0fe77220 */ /* 0x000fe20000410000 */
[----:B------:R-:W-:Y:S01]  /*3e70*/  FMUL.FTZ R225, R12, R225 ;  /* 0x000000e10ce17220 */ /* 0x000fe20000410000 */
[----:B------:R-:W-:Y:S01]  /*3e80*/  FMUL.FTZ R223, R18, R223 ;  /* 0x000000df12df7220 */ /* 0x000fe20000410000 */
[----:B------:R-:W-:Y:S01]  /*3e90*/  FFMA.FTZ R233, R198, R210, R219 ;  /* 0x000000d2c6e97223 */ /* 0x000fe200000100db */
[----:B0-----:R-:W-:Y:S01]  /*3ea0*/  FFMA.FTZ R235, R119, R202, R200 ;  /* 0x000000ca77eb7223 */ /* 0x001fe200000100c8 */
[----:B------:R-:W-:Y:S01]  /*3eb0*/  FMUL.FTZ R219, R19, R182 ;  /* 0x000000b613db7220 */ /* 0x000fe20000410000 */
[----:B------:R-:W-:Y:S01]  /*3ec0*/  FFMA.FTZ R202, -R155, R62, R202 ;  /* 0x0000003e9bca7223 */ /* 0x000fe200000101ca */
[----:B------:R-:W-:Y:S01]  /*3ed0*/  FMUL.FTZ R131, R17, R126 ;  /* 0x0000007e11837220 */ /* 0x000fe20000410000 */
[----:B------:R-:W-:Y:S01]  /*3ee0*/  FMUL.FTZ R127, R16, R127 ;  /* 0x0000007f107f7220 */ /* 0x000fe20000410000 */
[----:B------:R-:W-:Y:S01]  /*3ef0*/  FFMA.FTZ R200, R120, R221, R235 ;  /* 0x000000dd78c87223 */ /* 0x000fe200000100eb */
[----:B------:R-:W-:Y:S01]  /*3f00*/  FFMA.FTZ R182, R202, R239, R233 ;  /* 0x000000efcab67223 */ /* 0x000fe200000100e9 */
[----:B------:R-:W-:Y:S01]  /*3f10*/  FFMA.FTZ R221, -R152, R63, R221 ;  /* 0x0000003f98dd7223 */ /* 0x000fe200000101dd */
[----:B------:R-:W-:Y:S01]  /*3f20*/  STS [R186+0x878], R241 ;  /* 0x000878f1ba007388 */ /* 0x000fe20000000800 */
[----:B------:R-:W-:-:S02]  /*3f30*/  LEA R126, P3, R74, R205, 0x2 ;  /* 0x000000cd4a7e7211 */ /* 0x000fc400078610ff */
[----:B------:R-:W-:Y:S01]  /*3f40*/  FFMA.FTZ R205, R221, R178, R182 ;  /* 0x000000b2ddcd7223 */ /* 0x000fe200000100b6 */
[----:B------:R-:W-:Y:S01]  /*3f50*/  STS [R186+0x874], R237 ;  /* 0x000874edba007388 */ /* 0x000fe20000000800 */
[----:B------:R-:W-:-:S03]  /*3f60*/  FFMA.FTZ R178, -R153, R64, R130 ;  /* 0x0000004099b27223 */ /* 0x000fc60000010182 */
[----:B------:R-:W-:Y:S04]  /*3f70*/  STS [R186+0x86c], R231 ;  /* 0x00086ce7ba007388 */ /* 0x000fe80000000800 */
[----:B------:R-:W-:Y:S04]  /*3f80*/  STS [R186+0x868], R229 ;  /* 0x000868e5ba007388 */ /* 0x000fe80000000800 */
[----:B------:R-:W-:Y:S04]  /*3f90*/  STS [R186+0x864], R227 ;  /* 0x000864e3ba007388 */ /* 0x000fe80000000800 */
[----:B------:R-:W-:Y:S04]  /*3fa0*/  STS [R186+0x860], R225 ;  /* 0x000860e1ba007388 */ /* 0x000fe80000000800 */
        /* <DEDUP_REMOVED lines=13> */
[----:B-1----:R-:W0:Y:S03]  /*4080*/  LDS R223, [R182+0x850] ;  /* 0x00085000b6df7984 */ /* 0x002e260000000800 */
[----:B------:R-:W-:-:S04]  /*4090*/  IADD3 R169, R125, R169, RZ ;  /* 0x000000a97da97210 */ /* 0x000fc80007ffe0ff */
[----:B------:R-:W-:-:S05]  /*40a0*/  LEA.HI.X R131, R124, UR23, R169, 0x2, P2 ;  /* 0x000000177c837c11 */ /* 0x000fca00090f14a9 */
[----:B0-----:R0:W-:Y:S02]  /*40b0*/  REDG.E.ADD.F32.FTZ.RN.STRONG.GPU desc[UR12][R130.64], R223 ;  /* 0x000000df820079a6 */ /* 0x0011e4000c10f38c */
.L_x_8255:
[----:B------:R-:W-:Y:S05]  /*40c0*/  BSYNC B0 ;  /* 0x0000000000007941 */ /* 0x000fea0003800000 */
.L_x_8254:
[----:B------:R-:W-:Y:S01]  /*40d0*/  USHF.L.U64.HI UR8, UR5, 0x2, UR6 ;  /* 0x0000000205087899 */ /* 0x000fe20008010206 */
[----:B------:R-:W-:Y:S01]  /*40e0*/  FADD.FTZ R171, -R171, R172 ;  /* 0x000000acabab7221 */ /* 0x000fe20000010100 */
[----:B------:R-:W-:Y:S01]  /*40f0*/  USHF.L.U32 UR7, UR5, 0x2, URZ ;  /* 0x0000000205077899 */ /* 0x000fe2000800063f */
[----:B------:R-:W-:Y:S01]  /*4100*/  FFMA.FTZ R172, R122, R172, R219 ;  /* 0x000000ac7aac7223 */ /* 0x000fe200000100db */
[----:B------:R-:W-:Y:S01]  /*4110*/  FFMA.FTZ R124, R178, R177, R205 ;  /* 0x000000b1b27c7223 */ /* 0x000fe200000100cd */
[----:B-1----:R-:W-:Y:S01]  /*4120*/  LEA.HI.X R127, R74, R209, R75, 0x2, P3 ;  /* 0x000000d14a7f7211 */ /* 0x002fe200018f144b */
[-C--:B------:R-:W-:Y:S01]  /*4130*/  FFMA.FTZ R173, R170, R176.reuse, R173 ;  /* 0x000000b0aaad7223 */ /* 0x080fe200000100ad */
[----:B0-----:R-:W-:Y:S02]  /*4140*/  IMAD R130, R76, UR8, RZ ;  /* 0x000000084c827c24 */ /* 0x001fe4000f8e02ff */
[----:B------:R-:W-:Y:S01]  /*4150*/  FFMA.FTZ R172, R123, R176, R172 ;  /* 0x000000b07bac7223 */ /* 0x000fe200000100ac */
[----:B------:R-:W-:Y:S01]  /*4160*/  FFMA.FTZ R169, R171, R174, R124 ;  /* 0x000000aeaba97223 */ /* 0x000fe2000001007c */
[----:B------:R-:W-:Y:S01]  /*4170*/  FFMA.FTZ R176, -R151, R66, R176 ;  /* 0x0000004297b07223 */ /* 0x000fe200000101b0 */
[----:B------:R-:W-:Y:S01]  /*4180*/  FFMA.FTZ R131, -R148, R67, R173 ;  /* 0x0000004394837223 */ /* 0x000fe200000101ad */
[----:B------:R-:W-:Y:S01]  /*4190*/  IMAD.WIDE.U32 R124, R76, UR7, R126 ;  /* 0x000000074c7c7c25 */ /* 0x000fe2000f8e007e */
[----:B------:R-:W-:-:S03]  /*41a0*/  ISETP.GE.AND P6, PT, R180, 0x21, PT ;  /* 0x00000021b400780c */ /* 0x000fc60003fc6270 */
[----:B------:R-:W-:Y:S01]  /*41b0*/  FFMA.FTZ R169, R176, R197, R169 ;  /* 0x000000c5b0a97223 */ /* 0x000fe200000100a9 */
[----:B------:R-:W-:Y:S01]  /*41c0*/  FMUL.FTZ R184, R131, R184 ;  /* 0x000000b883b87220 */ /* 0x000fe20000410000 */
[----:B------:R-:W-:Y:S02]  /*41d0*/  IMAD R127, R77, UR7, R130 ;  /* 0x000000074d7f7c24 */ /* 0x000fe4000f8e0282 */
[----:B------:R-:W-:Y:S01]  /*41e0*/  FMUL.FTZ R173, R128, R173 ;  /* 0x000000ad80ad7220 */ /* 0x000fe20000410000 */
[C---:B------:R-:W-:Y:S01]  /*41f0*/  IADD3 R177, R94.reuse, 0x60, RZ ;  /* 0x000000605eb17810 */ /* 0x040fe20007ffe0ff */
[----:B------:R-:W-:Y:S01]  /*4200*/  BSSY B0, `(.L_x_8256) ;  /* 0x0000013000007945 */ /* 0x000fe20003800000 */
[----:B------:R-:W-:Y:S01]  /*4210*/  IADD3 R197, R94, 0x80, RZ ;  /* 0x000000805ec57810 */ /* 0x000fe20007ffe0ff */
[----:B------:R-:W-:Y:S01]  /*4220*/  FADD.FTZ R126, R172, R173 ;  /* 0x000000adac7e7221 */ /* 0x000fe20000010000 */
[----:B------:R-:W-:Y:S01]  /*4230*/  IADD3 R125, R125, R127, RZ ;  /* 0x0000007f7d7d7210 */ /* 0x000fe20007ffe0ff */
[----:B------:R-:W-:Y:S01]  /*4240*/  FADD.FTZ R127, R169, R184 ;  /* 0x000000b8a97f7221 */ /* 0x000fe20000010000 */
[----:B------:R-:W-:-:S02]  /*4250*/  IADD3 R169, R94, 0x20, RZ ;  /* 0x000000205ea97810 */ /* 0x000fc40007ffe0ff */
[----:B------:R-:W-:Y:S02]  /*4260*/  IADD3 R173, R94, 0x40, RZ ;  /* 0x000000405ead7810 */ /* 0x000fe40007ffe0ff */
[-C--:B------:R-:W-:Y:S02]  /*4270*/  LEA.HI.SX32 R130, R169, R94.reuse, 0x1b ;  /* 0x0000005ea9827211 */ /* 0x080fe400078fdaff */
[-C--:B------:R-:W-:Y:S02]  /*4280*/  LEA.HI.SX32 R170, R173, R94.reuse, 0x1b ;  /* 0x0000005eadaa7211 */ /* 0x080fe400078fdaff */
[----:B------:R-:W-:Y:S02]  /*4290*/  LEA R130, R130, R81, 0x2 ;  /* 0x0000005182827211 */ /* 0x000fe400078e10ff */
[----:B------:R-:W-:Y:S02]  /*42a0*/  LEA.HI.SX32 R172, R177, R94, 0x1b ;  /* 0x0000005eb1ac7211 */ /* 0x000fe400078fdaff */
[C---:B------:R-:W-:Y:S01]  /*42b0*/  ISETP.GE.AND P2, PT, R180.reuse, 0x41, PT ;  /* 0x00000041b400780c */ /* 0x040fe20003f46270 */
[----:B------:R0:W1:Y:S01]  /*42c0*/  LDS R169, [R130+0x8d0] ;  /* 0x0008d00082a97984 */ /* 0x0000620000000800 */
[----:B------:R-:W-:-:S02]  /*42d0*/  ISETP.GE.AND P3, PT, R180, 0x61, PT ;  /* 0x00000061b400780c */ /* 0x000fc40003f66270 */
[----:B------:R-:W-:Y:S02]  /*42e0*/  ISETP.GE.AND P4, PT, R180, 0x81, PT ;  /* 0x00000081b400780c */ /* 0x000fe40003f86270 */
[----:B------:R-:W-:Y:S02]  /*42f0*/  LEA R170, R170, R81, 0x2 ;  /* 0x00000051aaaa7211 */ /* 0x000fe400078e10ff */
[----:B------:R-:W-:Y:S01]  /*4300*/  ISETP.GE.AND P5, PT, R180, 0xa1, PT ;  /* 0x000000a1b400780c */ /* 0x000fe20003fa6270 */
[----:B0-----:R-:W-:-:S12]  /*4310*/  @!P6 BRA `(.L_x_8257) ;  /* 0x000000000004e947 */ /* 0x001fd80003800000 */
[----:B-1----:R0:W-:Y:S02]  /*4320*/  REDG.E.ADD.F32.FTZ.RN.STRONG.GPU desc[UR12][R124.64+-0x780], R169 ;  /* 0xfff880a97c0079a6 */ /* 0x0021e4000c10f38c */
.L_x_8257:
[----:B------:R-:W-:Y:S05]  /*4330*/  BSYNC B0 ;  /* 0x0000000000007941 */ /* 0x000fea0003800000 */
.L_x_8256:
[----:B01----:R0:W1:Y:S01]  /*4340*/  LDS R169, [R170+0x950] ;  /* 0x00095000aaa97984 */ /* 0x0030620000000800 */
[----:B------:R-:W-:Y:S01]  /*4350*/  BSSY B0, `(.L_x_8258) ;  /* 0x0000006000007945 */ /* 0x000fe20003800000 */
[----:B------:R-:W-:Y:S02]  /*4360*/  IADD3 R173, R94, 0xa0, RZ ;  /* 0x000000a05ead7810 */ /* 0x000fe40007ffe0ff */
[----:B------:R-:W-:Y:S02]  /*4370*/  LEA.HI.SX32 R130, R197, R94, 0x1b ;  /* 0x0000005ec5827211 */ /* 0x000fe400078fdaff */
[----:B------:R-:W-:Y:S01]  /*4380*/  LEA R172, R172, R81, 0x2 ;  /* 0x00000051acac7211 */ /* 0x000fe200078e10ff */
[----:B------:R-:W-:Y:S06]  /*4390*/  @!P2 BRA `(.L_x_8259) ;  /* 0x000000000004a947 */ /* 0x000fec0003800000 */
[----:B-1----:R2:W-:Y:S02]  /*43a0*/  REDG.E.ADD.F32.FTZ.RN.STRONG.GPU desc[UR12][R124.64+-0x700], R169 ;  /* 0xfff900a97c0079a6 */ /* 0x0025e4000c10f38c */
.L_x_8259:
[----:B------:R-:W-:Y:S05]  /*43b0*/  BSYNC B0 ;  /* 0x0000000000007941 */ /* 0x000fea0003800000 */
.L_x_8258:
[----:B-12---:R1:W2:Y:S01]  /*43c0*/  LDS R169, [R172+0x9d0] ;  /* 0x0009d000aca97984 */ /* 0x0062a20000000800 */
[----:B------:R-:W-:Y:S01]  /*43d0*/  BSSY B0, `(.L_x_8260) ;  /* 0x0000005000007945 */ /* 0x000fe20003800000 */
[----:B0-----:R-:W-:Y:S02]  /*43e0*/  LEA.HI.SX32 R170, R173, R94, 0x1b ;  /* 0x0000005eadaa7211 */ /* 0x001fe400078fdaff */
[----:B------:R-:W-:Y:S01]  /*43f0*/  LEA R130, R130, R81, 0x2 ;  /* 0x0000005182827211 */ /* 0x000fe200078e10ff */
[----:B------:R-:W-:Y:S06]  /*4400*/  @!P3 BRA `(.L_x_8261) ;  /* 0x000000000004b947 */ /* 0x000fec0003800000 */
[----:B--2---:R0:W-:Y:S02]  /*4410*/  REDG.E.ADD.F32.FTZ.RN.STRONG.GPU desc[UR12][R124.64+-0x680], R169 ;  /* 0xfff980a97c0079a6 */ /* 0x0041e4000c10f38c */
.L_x_8261:
[----:B------:R-:W-:Y:S05]  /*4420*/  BSYNC B0 ;  /* 0x0000000000007941 */ /* 0x000fea0003800000 */
.L_x_8260:
[----:B0-2---:R0:W2:Y:S01]  /*4430*/  LDS R169, [R130+0xa50] ;  /* 0x000a500082a97984 */ /* 0x0050a20000000800 */
[----:B------:R-:W-:Y:S01]  /*4440*/  BSSY B0, `(.L_x_8262) ;  /* 0x0000004000007945 */ /* 0x000fe20003800000 */
[----:B------:R-:W-:-:S03]  /*4450*/  LEA R170, R170, R81, 0x2 ;  /* 0x00000051aaaa7211 */ /* 0x000fc600078e10ff */
[----:B------:R-:W-:Y:S05]  /*4460*/  @!P4 BRA `(.L_x_8263) ;  /* 0x000000000004c947 */ /* 0x000fea0003800000 */
[----:B--2---:R3:W-:Y:S02]  /*4470*/  REDG.E.ADD.F32.FTZ.RN.STRONG.GPU desc[UR12][R124.64+-0x600], R169 ;  /* 0xfffa00a97c0079a6 */ /* 0x0047e4000c10f38c */
.L_x_8263:
[----:B------:R-:W-:Y:S05]  /*4480*/  BSYNC B0 ;  /* 0x0000000000007941 */ /* 0x000fea0003800000 */
.L_x_8262:
[----:B--23--:R2:W3:Y:S01]  /*4490*/  LDS R169, [R170+0xad0] ;  /* 0x000ad000aaa97984 */ /* 0x00c4e20000000800 */
[----:B------:R-:W-:Y:S04]  /*44a0*/  BSSY B0, `(.L_x_8264) ;  /* 0x0000003000007945 */ /* 0x000fe80003800000 */
[----:B------:R-:W-:Y:S05]  /*44b0*/  @!P5 BRA `(.L_x_8265) ;  /* 0x000000000004d947 */ /* 0x000fea0003800000 */
[----:B---3--:R4:W-:Y:S02]  /*44c0*/  REDG.E.ADD.F32.FTZ.RN.STRONG.GPU desc[UR12][R124.64+-0x580], R169 ;  /* 0xfffa80a97c0079a6 */ /* 0x0089e4000c10f38c */
.L_x_8265:
[----:B------:R-:W-:Y:S05]  /*44d0*/  BSYNC B0 ;  /* 0x0000000000007941 */ /* 0x000fea0003800000 */
.L_x_8264:
[----:B---34-:R-:W-:Y:S01]  /*44e0*/  IADD3 R169, R94, 0xc0, RZ ;  /* 0x000000c05ea97810 */ /* 0x018fe20007ffe0ff */
[----:B------:R-:W-:Y:S01]  /*44f0*/  BSSY B0, `(.L_x_8266) ;  /* 0x0000011000007945 */ /* 0x000fe20003800000 */
[----:B------:R-:W-:Y:S02]  /*4500*/  ISETP.GE.AND P6, PT, R180, 0xc1, PT ;  /* 0x000000c1b400780c */ /* 0x000fe40003fc6270 */
[----:B0-----:R-:W-:Y:S02]  /*4510*/  LEA.HI.SX32 R130, R169, R94, 0x1b ;  /* 0x0000005ea9827211 */ /* 0x001fe400078fdaff */
[----:B------:R-:W-:Y:S02]  /*4520*/  IADD3 R173, R94, 0xe0, RZ ;  /* 0x000000e05ead7810 */ /* 0x000fe40007ffe0ff */
[----:B------:R-:W-:Y:S02]  /*4530*/  LEA R130, R130, R81, 0x2 ;  /* 0x0000005182827211 */ /* 0x000fe400078e10ff */
[----:B------:R-:W-:-:S02]  /*4540*/  IADD3 R177, R94, 0x100, RZ ;  /* 0x000001005eb17810 */ /* 0x000fc40007ffe0ff */
[-C--:B--2---:R-:W-:Y:S01]  /*4550*/  LEA.HI.SX32 R170, R173, R94.reuse, 0x1b ;  /* 0x0000005eadaa7211 */ /* 0x084fe200078fdaff */
[----:B------:R0:W2:Y:S01]  /*4560*/  LDS R169, [R130+0xb50] ;  /* 0x000b500082a97984 */ /* 0x0000a20000000800 */
[----:B------:R-:W-:Y:S02]  /*4570*/  IADD3 R197, R94, 0x120, RZ ;  /* 0x000001205ec57810 */ /* 0x000fe40007ffe0ff */
[----:B-1----:R-:W-:Y:S02]  /*4580*/  LEA.HI.SX32 R172, R177, R94, 0x1b ;  /* 0x0000005eb1ac7211 */ /* 0x002fe400078fdaff */
[C---:B------:R-:W-:Y:S02]  /*4590*/  ISETP.GE.AND P2, PT, R180.reuse, 0xe1, PT ;  /* 0x000000e1b400780c */ /* 0x040fe40003f46270 */
[C---:B------:R-:W-:Y:S02]  /*45a0*/  ISETP.GE.AND P3, PT, R180.reuse, 0x101, PT ;  /* 0x00000101b400780c */ /* 0x040fe40003f66270 */
[----:B------:R-:W-:-:S02]  /*45b0*/  ISETP.GE.AND P4, PT, R180, 0x121, PT ;  /* 0x00000121b400780c */ /* 0x000fc40003f86270 */
[----:B------:R-:W-:Y:S02]  /*45c0*/  LEA R170, R170, R81, 0x2 ;  /* 0x00000051aaaa7211 */ /* 0x000fe400078e10ff */
[----:B------:R-:W-:Y:S01]  /*45d0*/  ISETP.GE.AND P5, PT, R180, 0x141, PT ;  /* 0x00000141b400780c */ /* 0x000fe20003fa6270 */
[----:B0-----:R-:W-:-:S12]  /*45e0*/  @!P6 BRA `(.L_x_8267) ;  /* 0x000000000004e947 */ /* 0x001fd80003800000 */
[----:B--2---:R0:W-:Y:S02]  /*45f0*/  REDG.E.ADD.F32.FTZ.RN.STRONG.GPU desc[UR12][R124.64+-0x500], R169 ;  /* 0xfffb00a97c0079a6 */ /* 0x0041e4000c10f38c */
.L_x_8267:
[----:B------:R-:W-:Y:S05]  /*4600*/  BSYNC B0 ;  /* 0x0000000000007941 */ /* 0x000fea0003800000 */
.L_x_8266:
[----:B0-2---:R0:W1:Y:S01]  /*4610*/  LDS R169, [R170+0xbd0] ;  /* 0x000bd000aaa97984 */ /* 0x0050620000000800 */
[----:B------:R-:W-:Y:S01]  /*4620*/  BSSY B0, `(.L_x_8268) ;  /* 0x0000006000007945 */ /* 0x000fe20003800000 */
[----:B------:R-:W-:Y:S02]  /*4630*/  IADD3 R173, R94, 0x140, RZ ;  /* 0x000001405ead7810 */ /* 0x000fe40007ffe0ff */
[----:B------:R-:W-:Y:S02]  /*4640*/  LEA.HI.SX32 R130, R197, R94, 0x1b ;  /* 0x0000005ec5827211 */ /* 0x000fe400078fdaff */
[----:B------:R-:W-:Y:S01]  /*4650*/  LEA R172, R172, R81, 0x2 ;  /* 0x00000051acac7211 */ /* 0x000fe200078e10ff */
[----:B------:R-:W-:Y:S06]  /*4660*/  @!P2 BRA `(.L_x_8269) ;  /* 0x000000000004a947 */ /* 0x000fec0003800000 */
[----:B-1----:R2:W-:Y:S02]  /*4670*/  REDG.E.ADD.F32.FTZ.RN.STRONG.GPU desc[UR12][R124.64+-0x480], R169 ;  /* 0xfffb80a97c0079a6 */ /* 0x0025e4000c10f38c */
.L_x_8269:
[----:B------:R-:W-:Y:S05]  /*4680*/  BSYNC B0 ;  /* 0x0000000000007941 */ /* 0x000fea0003800000 */
.L_x_8268:
[----:B-12---:R1:W2:Y:S01]  /*4690*/  LDS R169, [R172+0xc50] ;  /* 0x000c5000aca97984 */ /* 0x0062a20000000800 */
[----:B------:R-:W-:Y:S01]  /*46a0*/  BSSY B0, `(.L_x_8270) ;  /* 0x0000005000007945 */ /* 0x000fe20003800000 */
[----:B0-----:R-:W-:Y:S02]  /*46b0*/  LEA.HI.SX32 R170, R173, R94, 0x1b ;  /* 0x0000005eadaa7211 */ /* 0x001fe400078fdaff */
[----:B------:R-:W-:Y:S01]  /*46c0*/  LEA R130, R130, R81, 0x2 ;  /* 0x0000005182827211 */ /* 0x000fe200078e10ff */
[----:B------:R-:W-:Y:S06]  /*46d0*/  @!P3 BRA `(.L_x_8271) ;  /* 0x000000000004b947 */ /* 0x000fec0003800000 */
[----:B--2---:R0:W-:Y:S02]  /*46e0*/  REDG.E.ADD.F32.FTZ.RN.STRONG.GPU desc[UR12][R124.64+-0x400], R169 ;  /* 0xfffc00a97c0079a6 */ /* 0x0041e4000c10f38c */
.L_x_8271:
[----:B------:R-:W-:Y:S05]  /*46f0*/  BSYNC B0 ;  /* 0x0000000000007941 */ /* 0x000fea0003800000 */
.L_x_8270:
[----:B0-2---:R0:W2:Y:S01]  /*4700*/  LDS R169, [R130+0xcd0] ;  /* 0x000cd00082a97984 */ /* 0x0050a20000000800 */
[----:B------:R-:W-:Y:S01]  /*4710*/  BSSY B0, `(.L_x_8272) ;  /* 0x0000004000007945 */ /* 0x000fe20003800000 */
[----:B------:R-:W-:-:S03]  /*4720*/  LEA R170, R170, R81, 0x2 ;  /* 0x00000051aaaa7211 */ /* 0x000fc600078e10ff */
[----:B------:R-:W-:Y:S05]  /*4730*/  @!P4 BRA `(.L_x_8273) ;  /* 0x000000000004c947 */ /* 0x000fea0003800000 */
[----:B--2---:R3:W-:Y:S02]  /*4740*/  REDG.E.ADD.F32.FTZ.RN.STRONG.GPU desc[UR12][R124.64+-0x380], R169 ;  /* 0xfffc80a97c0079a6 */ /* 0x0047e4000c10f38c */
.L_x_8273:
[----:B------:R-:W-:Y:S05]  /*4750*/  BSYNC B0 ;  /* 0x0000000000007941 */ /* 0x000fea0003800000 */
.L_x_8272:
[----:B--23--:R2:W3:Y:S01]  /*4760*/  LDS R169, [R170+0xd50] ;  /* 0x000d5000aaa97984 */ /* 0x00c4e20000000800 */
[----:B------:R-:W-:Y:S04]  /*4770*/  BSSY B0, `(.L_x_8274) ;  /* 0x0000003000007945 */ /* 0x000fe80003800000 */
[----:B------:R-:W-:Y:S05]  /*4780*/  @!P5 BRA `(.L_x_8275) ;  /* 0x000000000004d947 */ /* 0x000fea0003800000 */
[----:B---3--:R4:W-:Y:S02]  /*4790*/  REDG.E.ADD.F32.FTZ.RN.STRONG.GPU desc[UR12][R124.64+-0x300], R169 ;  /* 0xfffd00a97c0079a6 */ /* 0x0089e4000c10f38c */
.L_x_8275:
[----:B------:R-:W-:Y:S05]  /*47a0*/  BSYNC B0 ;  /* 0x0000000000007941 */ /* 0x000fea0003800000 */
.L_x_8274:
        /* <DEDUP_REMOVED lines=18> */
.L_x_8277:
[----:B------:R-:W-:Y:S05]  /*48d0*/  BSYNC B0 ;  /* 0x0000000000007941 */ /* 0x000fea0003800000 */
.L_x_8276:
[----:B0-2---:R0:W1:Y:S01]  /*48e0*/  LDS R169, [R170+0xe50] ;  /* 0x000e5000aaa97984 */ /* 0x0050620000000800 */
[----:B------:R-:W-:Y:S01]  /*48f0*/  BSSY B0, `(.L_x_8278) ;  /* 0x0000006000007945 */ /* 0x000fe20003800000 */
[----:B------:R-:W-:Y:S02]  /*4900*/  IADD3 R173, R94, 0x1e0, RZ ;  /* 0x000001e05ead7810 */ /* 0x000fe40007ffe0ff */
[----:B------:R-:W-:Y:S02]  /*4910*/  LEA.HI.SX32 R130, R197, R94, 0x1b ;  /* 0x0000005ec5827211 */ /* 0x000fe400078fdaff */
[----:B------:R-:W-:Y:S01]  /*4920*/  LEA R172, R172, R81, 0x2 ;  /* 0x00000051acac7211 */ /* 0x000fe200078e10ff */
[----:B------:R-:W-:Y:S06]  /*4930*/  @!P2 BRA `(.L_x_8279) ;  /* 0x000000000004a947 */ /* 0x000fec0003800000 */
[----:B-1----:R2:W-:Y:S02]  /*4940*/  REDG.E.ADD.F32.FTZ.RN.STRONG.GPU desc[UR12][R124.64+-0x200], R169 ;  /* 0xfffe00a97c0079a6 */ /* 0x0025e4000c10f38c */
.L_x_8279:
[----:B------:R-:W-:Y:S05]  /*4950*/  BSYNC B0 ;  /* 0x0000000000007941 */ /* 0x000fea0003800000 */
.L_x_8278:
[----:B-12---:R1:W2:Y:S01]  /*4960*/  LDS R169, [R172+0xed0] ;  /* 0x000ed000aca97984 */ /* 0x0062a20000000800 */
[----:B------:R-:W-:Y:S01]  /*4970*/  BSSY B0, `(.L_x_8280) ;  /* 0x0000005000007945 */ /* 0x000fe20003800000 */
[----:B0-----:R-:W-:Y:S02]  /*4980*/  LEA.HI.SX32 R170, R173, R94, 0x1b ;  /* 0x0000005eadaa7211 */ /* 0x001fe400078fdaff */
[----:B------:R-:W-:Y:S01]  /*4990*/  LEA R130, R130, R81, 0x2 ;  /* 0x0000005182827211 */ /* 0x000fe200078e10ff */
[----:B------:R-:W-:Y:S06]  /*49a0*/  @!P3 BRA `(.L_x_8281) ;  /* 0x000000000004b947 */ /* 0x000fec0003800000 */
[----:B--2---:R0:W-:Y:S02]  /*49b0*/  REDG.E.ADD.F32.FTZ.RN.STRONG.GPU desc[UR12][R124.64+-0x180], R169 ;  /* 0xfffe80a97c0079a6 */ /* 0x0041e4000c10f38c */
.L_x_8281:
[----:B------:R-:W-:Y:S05]  /*49c0*/  BSYNC B0 ;  /* 0x0000000000007941 */ /* 0x000fea0003800000 */
.L_x_8280:
[----:B0-2---:R0:W2:Y:S01]  /*49d0*/  LDS R169, [R130+0xf50] ;  /* 0x000f500082a97984 */ /* 0x0050a20000000800 */
[----:B------:R-:W-:Y:S01]  /*49e0*/  BSSY B0, `(.L_x_8282) ;  /* 0x0000004000007945 */ /* 0x000fe20003800000 */
[----:B------:R-:W-:-:S03]  /*49f0*/  LEA R170, R170, R81, 0x2 ;  /* 0x00000051aaaa7211 */ /* 0x000fc600078e10ff */
[----:B------:R-:W-:Y:S05]  /*4a00*/  @!P4 BRA `(.L_x_8283) ;  /* 0x000000000004c947 */ /* 0x000fea0003800000 */
[----:B--2---:R3:W-:Y:S02]  /*4a10*/  REDG.E.ADD.F32.FTZ.RN.STRONG.GPU desc[UR12][R124.64+-0x100], R169 ;  /* 0xffff00a97c0079a6 */ /* 0x0047e4000c10f38c */
.L_x_8283:
[----:B------:R-:W-:Y:S05]  /*4a20*/  BSYNC B0 ;  /* 0x0000000000007941 */ /* 0x000fea0003800000 */
.L_x_8282:
[----:B--23--:R2:W3:Y:S01]  /*4a30*/  LDS R169, [R170+0xfd0] ;  /* 0x000fd000aaa97984 */ /* 0x00c4e20000000800 */
[----:B------:R-:W-:Y:S04]  /*4a40*/  BSSY B0, `(.L_x_8284) ;  /* 0x0000003000007945 */ /* 0x000fe80003800000 */
[----:B------:R-:W-:Y:S05]  /*4a50*/  @!P5 BRA `(.L_x_8285) ;  /* 0x000000000004d947 */ /* 0x000fea0003800000 */
[----:B---3--:R4:W-:Y:S02]  /*4a60*/  REDG.E.ADD.F32.FTZ.RN.STRONG.GPU desc[UR12][R124.64+-0x80], R169 ;  /* 0xffff80a97c0079a6 */ /* 0x0089e4000c10f38c */
.L_x_8285:
[----:B------:R-:W-:Y:S05]  /*4a70*/  BSYNC B0 ;  /* 0x0000000000007941 */ /* 0x000fea0003800000 */
.L_x_8284:
[----:B----4-:R-:W4:Y:S01]  /*4a80*/  SHFL.DOWN PT, R124, R127, 0x1, 0x1f ;  /* 0x08201f007f7c7f89 */ /* 0x010f2200000e0000 */
[----:B------:R-:W-:Y:S01]  /*4a90*/  ISETP.GT.AND P2, PT, R92, 0x1e, PT ;  /* 0x0000001e5c00780c */ /* 0x000fe20003f44270 */
[----:B0-----:R-:W-:Y:S01]  /*4aa0*/  FMUL.FTZ R130, R63, R193 ;  /* 0x000000c13f827220 */ /* 0x001fe20000410000 */
[----:B------:R-:W-:Y:S01]  /*4ab0*/  FMUL.FTZ R63, R60, R207 ;  /* 0x000000cf3c3f7220 */ /* 0x000fe20000410000 */
[----:B------:R-:W0:Y:S01]  /*4ac0*/  SHFL.DOWN PT, R125, R126, 0x1, 0x1f ;  /* 0x08201f007e7d7f89 */ /* 0x000e2200000e0000 */
[----:B------:R-:W-:Y:S01]  /*4ad0*/  FMUL.FTZ R60, R146, R211 ;  /* 0x000000d3923c7220 */ /* 0x000fe20000410000 */
[----:B--2---:R-:W-:Y:S01]  /*4ae0*/  FMUL.FTZ R170, R65, R189 ;  /* 0x000000bd41aa7220 */ /* 0x004fe20000410000 */
        /* <DEDUP_REMOVED lines=12> */
[C---:B------:R-:W-:Y:S01]  /*4bb0*/  FMUL.FTZ R187, R146.reuse, R187 ;  /* 0x000000bb92bb7220 */ /* 0x040fe20000410000 */
[----:B------:R-:W-:Y:S01]  /*4bc0*/  FMUL.FTZ R178, R146, R175 ;  /* 0x000000af92b27220 */ /* 0x000fe20000410000 */
[----:B------:R-:W-:Y:S01]  /*4bd0*/  FMUL.FTZ R56, R55, R185 ;  /* 0x000000b937387220 */ /* 0x000fe20000410000 */
[----:B------:R-:W-:Y:S01]  /*4be0*/  FMUL.FTZ R207, R207, R208 ;  /* 0x000000d0cfcf7220 */ /* 0x000fe20000410000 */
[----:B------:R-:W-:Y:S01]  /*4bf0*/  FMUL.FTZ R66, R66, R221 ;  /* 0x000000dd42427220 */ /* 0x000fe20000410000 */
[----:B----4-:R-:W-:Y:S01]  /*4c00*/  @!P2 FADD.FTZ R127, R127, R124 ;  /* 0x0000007c7f7fa221 */ /* 0x010fe20000010000 */
[----:B------:R-:W-:Y:S01]  /*4c10*/  FMUL.FTZ R196, R217, R196 ;  /* 0x000000c4d9c47220 */ /* 0x000fe20000410000 */
[----:B------:R-:W-:Y:S01]  /*4c20*/  FMUL.FTZ R187, R187, R176 ;  /* 0x000000b0bbbb7220 */ /* 0x000fe20000410000 */
[----:B------:R-:W-:Y:S01]  /*4c30*/  FMUL.FTZ R178, R178, R131 ;  /* 0x00000083b2b27220 */ /* 0x000fe20000410000 */
[----:B0-----:R-:W-:Y:S01]  /*4c40*/  @!P2 FADD.FTZ R126, R126, R125 ;  /* 0x0000007d7e7ea221 */ /* 0x001fe20000010000 */
[----:B------:R-:W0:Y:S01]  /*4c50*/  SHFL.DOWN PT, R124, R127, 0x2, 0x1f ;  /* 0x08401f007f7c7f89 */ /* 0x000e2200000e0000 */
[----:B------:R-:W-:Y:S01]  /*4c60*/  ISETP.GT.AND P2, PT, R92, 0x1d, PT ;  /* 0x0000001d5c00780c */ /* 0x000fe20003f44270 */
[----:B------:R-:W-:Y:S01]  /*4c70*/  FFMA.FTZ R178, R7, R174, R178 ;  /* 0x000000ae07b27223 */ /* 0x000fe200000100b2 */
[----:B------:R-:W-:Y:S01]  /*4c80*/  FFMA.FTZ R187, R6, R67, R187 ;  /* 0x0000004306bb7223 */ /* 0x000fe200000100bb */
[----:B------:R-:W2:Y:S01]  /*4c90*/  SHFL.DOWN PT, R125, R126, 0x2, 0x1f ;  /* 0x08401f007e7d7f89 */ /* 0x000ea200000e0000 */
        /* <DEDUP_REMOVED lines=20> */
[----:B------:R-:W-:Y:S01]  /*4de0*/  FADD.FTZ R39, R178, R39 ;  /* 0x00000027b2277221 */ /* 0x000fe20000010000 */
[----:B--2---:R-:W-:-:S03]  /*4df0*/  @!P2 FADD.FTZ R126, R126, R125 ;  /* 0x0000007d7e7ea221 */ /* 0x004fc60000010000 */
[----:B------:R-:W0:Y:S01]  /*4e00*/  SHFL.DOWN PT, R124, R127, 0x4, 0x1f ;  /* 0x08801f007f7c7f89 */ /* 0x000e2200000e0000 */
[----:B------:R-:W-:-:S03]  /*4e10*/  ISETP.GT.AND P2, PT, R92, 0x1b, PT ;  /* 0x0000001b5c00780c */ /* 0x000fc60003f44270 */
[----:B------:R-:W2:Y:S10]  /*4e20*/  SHFL.DOWN PT, R125, R126, 0x4, 0x1f ;  /* 0x08801f007e7d7f89 */ /* 0x000eb400000e0000 */
[----:B0-----:R-:W-:Y:S01]  /*4e30*/  @!P2 FADD.FTZ R127, R127, R124 ;  /* 0x0000007c7f7fa221 */ /* 0x001fe20000010000 */
[----:B------:R-:W-:Y:S01]  /*4e40*/  FMUL.FTZ R124, R61, R201 ;  /* 0x000000c93d7c7220 */ /* 0x000fe20000410000 */
[----:B------:R-:W-:Y:S01]  /*4e50*/  FMUL.FTZ R61, R58, R215 ;  /* 0x000000d73a3d7220 */ /* 0x000fe20000410000 */
[----:B------:R-:W-:Y:S01]  /*4e60*/  FMUL.FTZ R58, R146, R189 ;  /* 0x000000bd923a7220 */ /* 0x000fe20000410000 */
[----:B--2---:R-:W-:Y:S01]  /*4e70*/  @!P2 FADD.FTZ R126, R126, R125 ;  /* 0x0000007d7e7ea221 */ /* 0x004fe20000010000 */
[----:B-1----:R-:W0:Y:S01]  /*4e80*/  SHFL.DOWN PT, R172, R127, 0x8, 0x1f ;  /* 0x09001f007fac7f89 */ /* 0x002e2200000e0000 */
[----:B------:R-:W-:Y:S01]  /*4e90*/  ISETP.GT.AND P2, PT, R92, 0x17, PT ;  /* 0x000000175c00780c */ /* 0x000fe20003f44270 */
[----:B------:R-:W-:Y:S01]  /*4ea0*/  FMUL.FTZ R125, R62, R199 ;  /* 0x000000c73e7d7220 */ /* 0x000fe20000410000 */
[----:B------:R-:W-:Y:S01]  /*4eb0*/  FMUL.FTZ R62, R59, R211 ;  /* 0x000000d33b3e7220 */ /* 0x000fe20000410000 */
[----:B---3--:R-:W1:Y:S01]  /*4ec0*/  SHFL.DOWN PT, R169, R126, 0x8, 0x1f ;  /* 0x09001f007ea97f89 */ /* 0x008e6200000e0000 */
        /* <DEDUP_REMOVED lines=48> */
[----:B0-----:R-:W-:Y:S01]  /*51d0*/  @!P2 FADD.FTZ R127, R127, R180 ;  /* 0x000000b47f7fa221 */ /* 0x001fe20000010000 */
[----:B------:R-:W-:Y:S01]  /*51e0*/  FADD.FTZ R50, R181, R50 ;  /* 0x00000032b5327221 */ /* 0x000fe20000010000 */
[----:B------:R-:W-:Y:S01]  /*51f0*/  FADD.FTZ R49, R192, R49 ;  /* 0x00000031c0317221 */ /* 0x000fe20000010000 */
[----:B------:R-:W-:Y:S01]  /*5200*/  FADD.FTZ R48, R55, R48 ;  /* 0x0000003037307221 */ /* 0x000fe20000010000 */
[----:B-1----:R-:W-:Y:S01]  /*5210*/  @!P2 FADD.FTZ R126, R126, R169 ;  /* 0x000000a97e7ea221 */ /* 0x002fe20000010000 */
[----:B------:R-:W-:-:S02]  /*5220*/  ISETP.NE.AND P2, PT, R92, RZ, PT ;  /* 0x000000ff5c00720c */ /* 0x000fc40003f45270 */
[----:B------:R-:W-:Y:S02]  /*5230*/  MOV R52, R127 ;  /* 0x0000007f00347202 */ /* 0x000fe40000000f00 */
[----:B------:R-:W-:-:S09]  /*5240*/  MOV R53, R126 ;  /* 0x0000007e00357202 */ /* 0x000fd20000000f00 */
[----:B------:R0:W-:Y:S01]  /*5250*/  @!P2 STS.64 [R81+0x1098], R52 ;  /* 0x001098345100a388 */ /* 0x0001e20000000a00 */
[----:B------:R-:W-:Y:S06]  /*5260*/  BAR.SYNC.DEFER_BLOCKING 0x0 ;  /* 0x0000000000007b1d */ /* 0x000fec0000010000 */
[----:B------:R-:W-:Y:S05]  /*5270*/  @P0 BRA `(.L_x_8287) ;  /* 0x0000000000200947 */ /* 0x000fea0003800000 */
[----:B------:R-:W-:Y:S02]  /*5280*/  ISETP.NE.AND P0, PT, R83, UR24, PT ;  /* 0x0000001853007c0c */ /* 0x000fe4000bf05270 */
[----:B------:R-:W-:-:S11]  /*5290*/  LEA R54, R166, R81, 0x2 ;  /* 0x00000051a6367211 */ /* 0x000fd600078e10ff */
[----:B------:R-:W0:Y:S04]  /*52a0*/  @P0 LDS R0, [R54+0x2748] ;  /* 0x0027480036000984 */ /* 0x000e280000000800 */
[----:B------:R-:W1:Y:S01]  /*52b0*/  @P0 LDS R55, [R54+0x2348] ;  /* 0x0023480036370984 */ /* 0x000e620000000800 */
[----:B0-----:R-:W-:Y:S01]  /*52c0*/  @P0 FADD.FTZ R53, R53, R0 ;  /* 0x0000000035350221 */ /* 0x001fe20000010000 */
[----:B-1----:R-:W-:-:S04]  /*52d0*/  @P0 FADD.FTZ R52, R52, R55 ;  /* 0x0000003734340221 */ /* 0x002fc80000010000 */
[----:B------:R1:W-:Y:S04]  /*52e0*/  STS [R54+0x2748], R53 ;  /* 0x0027483536007388 */ /* 0x0003e80000000800 */
[----:B------:R1:W-:Y:S02]  /*52f0*/  STS [R54+0x2348], R52 ;  /* 0x0023483436007388 */ /* 0x0003e40000000800 */
.L_x_8287:
[----:B------:R-:W-:Y:S05]  /*5300*/  BSYNC B0 ;  /* 0x0000000000007941 */ /* 0x000fea0003800000 */
.L_x_8286:
[----:B------:R-:W-:Y:S01]  /*5310*/  IADD3 R166, R166, 0x1, RZ ;  /* 0x00000001a6a67810 */ /* 0x000fe20007ffe0ff */
[----:B------:R-:W-:-:S03]  /*5320*/  UIADD3 UR5, UP0, UR5, 0x1, URZ ;  /* 0x0000000105057890 */ /* 0x000fc6000ff1e03f */
[----:B------:R-:W-:Y:S01]  /*5330*/  ISETP.GE.AND P0, PT, R166, UR25, PT ;  /* 0x00000019a6007c0c */ /* 0x000fe2000bf06270 */
[----:B------:R-:W-:-:S12]  /*5340*/  UIADD3.X UR6, URZ, UR6, URZ, UP0, !UPT ;  /* 0x000000063f067290 */ /* 0x000fd800087fe43f */
[----:B------:R-:W-:Y:S05]  /*5350*/  @!P0 BRA `(.L_x_8288) ;  /* 0xffffffd000b88947 */ /* 0x000fea000383ffff */
.L_x_8251:
[----:B------:R-:W-:Y:S01]  /*5360*/  BAR.SYNC.DEFER_BLOCKING 0x0 ;  /* 0x0000000000007b1d */ /* 0x000fe20000010000 */
[CC--:B-1----:R-:W-:Y:S01]  /*5370*/  LEA R54, R92.reuse, R81.reuse, 0x6 ;  /* 0x000000515c367211 */ /* 0x0c2fe200078e30ff */
[----:B------:R-:W-:Y:S01]  /*5380*/  UIADD3 UR4, UR4, -0x200, URZ ;  /* 0xfffffe0004047890 */ /* 0x000fe2000fffe03f */
[----:B0-----:R-:W-:Y:S02]  /*5390*/  LEA R81, R92, R81, 0x4 ;  /* 0x000000515c517211 */ /* 0x001fe400078e20ff */
[----:B------:R-:W-:-:S03]  /*53a0*/  IADD3 R85, P1, R85, -0x800, RZ ;  /* 0xfffff80055557810 */ /* 0x000fc60007f3e0ff */
[----:B------:R-:W0:Y:S01]  /*53b0*/  LDC.64 R6, c[0x0][0x388] ;  /* 0x0000e200ff067b82 */ /* 0x000e220000000a00 */
[----:B------:R-:W-:Y:S01]  /*53c0*/  ULDC.64 UR6, c[0x0][0x390] ;  /* 0x0000e40000067ab9 */ /* 0x000fe20000000a00 */
[----:B------:R-:W-:Y:S01]  /*53d0*/  IADD3 R90, P2, R90, -0x800, RZ ;  /* 0xfffff8005a5a7810 */ /* 0x000fe20007f5e0ff */
[----:B------:R-:W-:Y:S01]  /*53e0*/  IMAD R0, R102, UR6, RZ ;  /* 0x0000000666007c24 */ /* 0x000fe2000f8e02ff */
[----:B------:R-:W-:Y:S01]  /*53f0*/  IADD3 R88, P3, R88, -0x800, RZ ;  /* 0xfffff80058587810 */ /* 0x000fe20007f7e0ff */
[C---:B------:R-:W-:Y:S01]  /*5400*/  IMAD.WIDE.U32 R2, R99.reuse, UR6, R74 ;  /* 0x0000000663027c25 */ /* 0x040fe2000f8e004a */
[----:B------:R-:W-:Y:S02]  /*5410*/  IADD3 R86, P4, R86, -0x800, RZ ;  /* 0xfffff80056567810 */ /* 0x000fe40007f9e0ff */
[----:B------:R-:W1:Y:S01]  /*5420*/  LDC.64 R52, c[0x0][0x3e0] ;  /* 0x0000f800ff347b82 */ /* 0x000e620000000a00 */
[----:B------:R-:W-:Y:S01]  /*5430*/  IMAD R5, R99, UR7, R0 ;  /* 0x0000000763057c24 */ /* 0x000fe2000f8e0200 */
[----:B------:R-:W-:Y:S01]  /*5440*/  ULDC.64 UR6, c[0x0][0x3b0] ;  /* 0x0000ec0000067ab9 */ /* 0x000fe20000000a00 */
[----:B------:R-:W-:-:S02]  /*5450*/  IADD3.X R84, R84, -0x1, RZ, P1, !PT ;  /* 0xffffffff54547810 */ /* 0x000fc40000ffe4ff */
[----:B------:R-:W-:Y:S02]  /*5460*/  IADD3.X R91, R91, -0x1, RZ, P2, !PT ;  /* 0xffffffff5b5b7810 */ /* 0x000fe400017fe4ff */
[----:B------:R-:W-:Y:S02]  /*5470*/  IADD3 R3, R3, R5, RZ ;  /* 0x0000000503037210 */ /* 0x000fe40007ffe0ff */
[----:B------:R-:W-:Y:S01]  /*5480*/  IADD3.X R89, R89, -0x1, RZ, P3, !PT ;  /* 0xffffffff59597810 */ /* 0x000fe20001ffe4ff */
[----:B------:R-:W-:Y:S01]  /*5490*/  STS.128 [R54], R32 ;  /* 0x0000002036007388 */ /* 0x000fe20000000c00 */
[----:B------:R-:W-:-:S03]  /*54a0*/  IADD3.X R87, R87, -0x1, RZ, P4, !PT ;  /* 0xffffffff57577810 */ /* 0x000fc600027fe4ff */
[----:B------:R-:W-:Y:S01]  /*54b0*/  STS.128 [R54+0x10], R28 ;  /* 0x0000101c36007388 */ /* 0x000fe20000000c00 */
[----:B0-----:R-:W-:-:S03]  /*54c0*/  IMAD R0, R6, UR14, RZ ;  /* 0x0000000e06007c24 */ /* 0x001fc6000f8e02ff */
[----:B------:R0:W-:Y:S01]  /*54d0*/  STS.128 [R54+0x20], R24 ;  /* 0x0000201836007388 */ /* 0x0001e20000000c00 */
[----:B------:R-:W-:-:S03]  /*54e0*/  IMAD.WIDE.U32 R2, R6, UR15, R2 ;  /* 0x0000000f06027c25 */ /* 0x000fc6000f8e0002 */
[----:B------:R-:W-:Y:S01]  /*54f0*/  STS.128 [R54+0x30], R20 ;  /* 0x0000301436007388 */ /* 0x000fe20000000c00 */
[----:B------:R-:W-:-:S03]  /*5500*/  NOP ;  /* 0x0000000000007918 */ /* 0x000fc60000000000 */
[----:B------:R-:W2:Y:S01]  /*5510*/  LDS.128 R8, [R81] ;  /* 0x0000000051087984 */ /* 0x000ea20000000c00 */
[----:B------:R-:W-:Y:S01]  /*5520*/  IMAD R5, R7, UR15, R0 ;  /* 0x0000000f07057c24 */ /* 0x000fe2000f8e0200 */
[C---:B-1----:R-:W-:Y:S01]  /*5530*/  LEA R4, P0, R2.reuse, R52, 0x2 ;  /* 0x0000003402047211 */ /* 0x042fe200078010ff */
[----:B------:R-:W-:Y:S01]  /*5540*/  FADD.FTZ R0, R93, R48 ;  /* 0x000000305d007221 */ /* 0x000fe20000010000 */
[----:B------:R-:W1:Y:S01]  /*5550*/  LDS.128 R12, [R81+0x200] ;  /* 0x00020000510c7984 */ /* 0x000e620000000c00 */
[----:B------:R-:W3:Y:S01]  /*5560*/  LDC.64 R6, c[0x0][0x3a8] ;  /* 0x0000ea00ff067b82 */ /* 0x000ee20000000a00 */
[----:B------:R-:W-:Y:S02]  /*5570*/  IADD3 R3, R3, R5, RZ ;  /* 0x0000000503037210 */ /* 0x000fe40007ffe0ff */
[----:B------:R-:W4:Y:S02]  /*5580*/  LDS.128 R16, [R81+0x400] ;  /* 0x0004000051107984 */ /* 0x000f240000000c00 */
[----:B------:R-:W-:Y:S01]  /*5590*/  LEA.HI.X R5, R2, R53, R3, 0x2, P0 ;  /* 0x0000003502057211 */ /* 0x000fe200000f1403 */
[----:B------:R-:W-:Y:S01]  /*55a0*/  FADD.FTZ R3, R0, R49 ;  /* 0x0000003100037221 */ /* 0x000fe20000010000 */
[----:B------:R-:W5:Y:S01]  /*55b0*/  LDS.128 R20, [R81+0x600] ;  /* 0x0006000051147984 */ /* 0x000f620000000c00 */
[----:B0-----:R-:W0:Y:S02]  /*55c0*/  LDC.64 R24, c[0x0][0x3f0] ;  /* 0x0000fc00ff187b82 */ /* 0x001e240000000a00 */
[----:B------:R-:W-:Y:S01]  /*55d0*/  FADD.FTZ R0, R3, R50 ;  /* 0x0000003203007221 */ /* 0x000fe20000010000 */
[----:B------:R-:W-:-:S04]  /*55e0*/  IMAD.WIDE R2, R82, 0x10, R4 ;  /* 0x0000001052027825 */ /* 0x000fc800078e0204 */
[----:B------:R-:W-:-:S04]  /*55f0*/  FADD.FTZ R5, R0, R51 ;  /* 0x0000003300057221 */ /* 0x000fc80000010000 */
[----:B------:R-:W-:-:S04]  /*5600*/  FADD.FTZ R0, R5, R44 ;  /* 0x0000002c05007221 */ /* 0x000fc80000010000 */
[----:B------:R-:W-:Y:S01]  /*5610*/  FADD.FTZ R5, R0, R45 ;  /* 0x0000002d00057221 */ /* 0x000fe20000010000 */
[----:B------:R-:W-:Y:S01]  /*5620*/  IMAD R0, R102, UR6, RZ ;  /* 0x0000000666007c24 */ /* 0x000fe2000f8e02ff */
[----:B--2---:R-:W-:Y:S04]  /*5630*/  STG.E.128 desc[UR12][R2.64+-0x800], R8 ;  /* 0xfff8000802007986 */ /* 0x004fe8000c101d0c */
[----:B-1----:R-:W-:Y:S04]  /*5640*/  STG.E.128 desc[UR12][R2.64+-0x600], R12 ;  /* 0xfffa000c02007986 */ /* 0x002fe8000c101d0c */
[----:B----4-:R-:W-:Y:S04]  /*5650*/  STG.E.128 desc[UR12][R2.64+-0x400], R16 ;  /* 0xfffc001002007986 */ /* 0x010fe8000c101d0c */
[----:B-----5:R1:W-:Y:S01]  /*5660*/  STG.E.128 desc[UR12][R2.64+-0x200], R20 ;  /* 0xfffe001402007986 */ /* 0x0203e2000c101d0c */
[----:B------:R-:W-:Y:S01]  /*5670*/  BAR.SYNC.DEFER_BLOCKING 0x0 ;  /* 0x0000000000007b1d */ /* 0x000fe20000010000 */
[----:B-1----:R-:W-:-:S05]  /*5680*/  IMAD.WIDE.U32 R2, R99, UR6, R74 ;  /* 0x0000000663027c25 */ /* 0x002fca000f8e004a */
[----:B------:R-:W-:Y:S04]  /*5690*/  STS.128 [R54], R48 ;  /* 0x0000003036007388 */ /* 0x000fe80000000c00 */
[----:B------:R1:W-:Y:S04]  /*56a0*/  STS.128 [R54+0x10], R44 ;  /* 0x0000102c36007388 */ /* 0x0003e80000000c00 */
[----:B------:R2:W-:Y:S04]  /*56b0*/  STS.128 [R54+0x20], R40 ;  /* 0x0000202836007388 */ /* 0x0005e80000000c00 */
[----:B------:R4:W-:Y:S01]  /*56c0*/  STS.128 [R54+0x30], R36 ;  /* 0x0000302436007388 */ /* 0x0009e20000000c00 */
[----:B------:R-:W-:-:S03]  /*56d0*/  NOP ;  /* 0x0000000000007918 */ /* 0x000fc60000000000 */
[----:B------:R-:W5:Y:S01]  /*56e0*/  LDS.128 R8, [R81] ;  /* 0x0000000051087984 */ /* 0x000f620000000c00 */
[----:B-1----:R-:W-:Y:S01]  /*56f0*/  FADD.FTZ R46, R5, R46 ;  /* 0x0000002e052e7221 */ /* 0x002fe20000010000 */
[----:B------:R-:W-:Y:S02]  /*5700*/  IMAD R5, R99, UR7, R0 ;  /* 0x0000000763057c24 */ /* 0x000fe4000f8e0200 */
[----:B------:R-:W1:Y:S01]  /*5710*/  LDS.128 R12, [R81+0x200] ;  /* 0x00020000510c7984 */ /* 0x000e620000000c00 */
[----:B---3--:R-:W-:Y:S02]  /*5720*/  IMAD R0, R6, UR14, RZ ;  /* 0x0000000e06007c24 */ /* 0x008fe4000f8e02ff */
[----:B------:R-:W-:Y:S01]  /*5730*/  FADD.FTZ R47, R46, R47 ;  /* 0x0000002f2e2f7221 */ /* 0x000fe20000010000 */
[----:B------:R-:W-:Y:S01]  /*5740*/  IADD3 R3, R3, R5, RZ ;  /* 0x0000000503037210 */ /* 0x000fe20007ffe0ff */
[----:B------:R-:W3:Y:S01]  /*5750*/  LDS.128 R16, [R81+0x400] ;  /* 0x0004000051107984 */ /* 0x000ee20000000c00 */
[----:B------:R-:W-:-:S02]  /*5760*/  IMAD R5, R7, UR15, R0 ;  /* 0x0000000f07057c24 */ /* 0x000fc4000f8e0200 */
[----:B--2---:R-:W-:Y:S01]  /*5770*/  FADD.FTZ R40, R47, R40 ;  /* 0x000000282f287221 */ /* 0x004fe20000010000 */
[----:B------:R-:W2:Y:S01]  /*5780*/  LDS.128 R20, [R81+0x600] ;  /* 0x0006000051147984 */ /* 0x000ea20000000c00 */
[----:B------:R-:W-:-:S04]  /*5790*/  IMAD.WIDE.U32 R2, R6, UR15, R2 ;  /* 0x0000000f06027c25 */ /* 0x000fc8000f8e0002 */
[----:B------:R-:W-:Y:S01]  /*57a0*/  FADD.FTZ R41, R40, R41 ;  /* 0x0000002928297221 */ /* 0x000fe20000010000 */
[----:B------:R-:W-:-:S03]  /*57b0*/  IADD3 R0, R3, R5, RZ ;  /* 0x0000000503007210 */ /* 0x000fc60007ffe0ff */
[----:B------:R-:W-:Y:S01]  /*57c0*/  FADD.FTZ R42, R41, R42 ;  /* 0x0000002a292a7221 */ /* 0x000fe20000010000 */
[----:B0-----:R-:W-:-:S03]  /*57d0*/  LEA R4, P0, R2, R24, 0x2 ;  /* 0x0000001802047211 */ /* 0x001fc600078010ff */
[----:B------:R-:W-:Y:S01]  /*57e0*/  FADD.FTZ R43, R42, R43 ;  /* 0x0000002b2a2b7221 */ /* 0x000fe20000010000 */
[----:B------:R-:W-:Y:S02]  /*57f0*/  LEA.HI.X R5, R2, R25, R0, 0x2, P0 ;  /* 0x0000001902057211 */ /* 0x000fe400000f1400 */
[----:B------:R-:W-:Y:S01]  /*5800*/  ISETP.GT.AND P0, PT, R83, 0x1, PT ;  /* 0x000000015300780c */ /* 0x000fe20003f04270 */
[----:B----4-:R-:W-:Y:S01]  /*5810*/  FADD.FTZ R36, R43, R36 ;  /* 0x000000242b247221 */ /* 0x010fe20000010000 */
[----:B------:R-:W-:Y:S01]  /*5820*/  IADD3 R83, R83, -0x1, RZ ;  /* 0xffffffff53537810 */ /* 0x000fe20007ffe0ff */
[----:B------:R-:W-:-:S04]  /*5830*/  IMAD.WIDE R2, R82, 0x10, R4 ;  /* 0x0000001052027825 */ /* 0x000fc800078e0204 */
        /* <DEDUP_REMOVED lines=8> */
.L_x_8249:
        /* <DEDUP_REMOVED lines=9> */
[----:B----4-:R-:W0:Y:S01]  /*5950*/  SHFL.DOWN P0, R3, R0, 0x2, 0x1f ;  /* 0x08401f0000037f89 */ /* 0x010e220000000000 */
        /* <DEDUP_REMOVED lines=16> */
.L_x_8291:
[----:B------:R-:W-:Y:S05]  /*5a60*/  BSYNC B0 ;  /* 0x0000000000007941 */ /* 0x000fea0003800000 */
.L_x_8290:
        /* <DEDUP_REMOVED lines=8> */
[----:B----4-:R-:W1:Y:S01]  /*5af0*/  S2R R15, SR_TID.X ;  /* 0x00000000000f7919 */ /* 0x010e620000002100 */
        /* <DEDUP_REMOVED lines=20> */
.L_x_8293:
[----:B----4-:R-:W2:Y:S02]  /*5c40*/  S2R R15, SR_TID.X ;  /* 0x00000000000f7919 */ /* 0x010ea40000002100 */
.L_x_8294:
[----:B------:R-:W-:Y:S05]  /*5c50*/  BSYNC B0 ;  /* 0x0000000000007941 */ /* 0x000fea0003800000 */
.L_x_8292:
        /* <DEDUP_REMOVED lines=20> */
[----:B--2---:R-:W-:-:S03]  /*5da0*/  ULEA UR4, UR5, UR4, 0x18 ;  /* 0x0000000405047291 */ /* 0x004fc6000f8ec03f */
[----:B------:R-:W-:-:S09]  /*5db0*/  ULDC UR5, c[0x0][0x0] ;  /* 0x0000000000057ab9 */ /* 0x000fd20000000800 */
.L_x_8296:
        /* <DEDUP_REMOVED lines=26> */
.L_x_8295:
[----:B------:R-:W-:Y:S05]  /*5f60*/  EXIT ;  /* 0x000000000000794d */ /* 0x000fea0003800000 */
.L_x_8297:
        /* <DEDUP_REMOVED lines=9> */
.L_x_11001:


//--------------------- .text._Z25selective_scan_bwd_kernelI32Selective_Scan_bwd_kernel_traitsILi32ELi16ELb1ELb1ELb0ELb1ELb0EffEEv12SSMParamsBwd --------------------------
	.section	.text._Z25selective_scan_bwd_kernelI32Selective_Scan_bwd_kernel_traitsILi32ELi16ELb1ELb1ELb0ELb1ELb0EffEEv12SSMParamsBwd,"ax",@progbits
	.align	128
        .global         _Z25selective_scan_bwd_kernelI32Selective_Scan_bwd_kernel_traitsILi32ELi16ELb1ELb1ELb0ELb1ELb0EffEEv12SSMParamsBwd
        .type           _Z25selective_scan_bwd_kernelI32Selective_Scan_bwd_kernel_traitsILi32ELi16ELb1ELb1ELb0ELb1ELb0EffEEv12SSMParamsBwd,@function
        .size           _Z25selective_scan_bwd_kernelI32Selective_Scan_bwd_kernel_traitsILi32ELi16ELb1ELb1ELb0ELb1ELb0EffEEv12SSMParamsBwd,(.L_x_11002 - _Z25selective_scan_bwd_kernelI32Selective_Scan_bwd_kernel_traitsILi32ELi16ELb1ELb1ELb0ELb1ELb0EffEEv12SSMParamsBwd)
        .other          _Z25selective_scan_bwd_kernelI32Selective_Scan_bwd_kernel_traitsILi32ELi16ELb1ELb1ELb0ELb1ELb0EffEEv12SSMParamsBwd,@"STO_CUDA_ENTRY STV_DEFAULT"
_Z25selective_scan_bwd_kernelI32Selective_Scan_bwd_kernel_traitsILi32ELi16ELb1ELb1ELb0ELb1ELb0EffEEv12SSMParamsBwd:
.text._Z25selective_scan_bwd_kernelI32Selective_Scan_bwd_kernel_traitsILi32ELi16ELb1ELb1ELb0ELb1ELb0EffEEv12SSMParamsBwd:
        /* <DEDUP_REMOVED lines=139> */
.L_x_8369:
[----:B------:R-:W-:Y:S01]  /*08b0*/  BAR.SYNC.DEFER_BLOCKING 0x0 ;  /* 0x0000000000007b1d */ /* 0x000fe20000010000 */
[----:B------:R-:W-:-:S05]  /*08c0*/  LOP3.LUT R109, R110, 0x1f, R121, 0xf8, !PT ;  /* 0x0000001f6e6d7812 */ /* 0x000fca00078ef879 */
[----:B------:R-:W-:Y:S02]  /*08d0*/  IMAD.WIDE R4, R109, 0x10, R118 ;  /* 0x000000106d047825 */ /* 0x000fe400078e0276 */
[----:B0-----:R-:W0:Y:S01]  /*08e0*/  S2UR UR6, SR_CgaCtaId ;  /* 0x00000000000679c3 */ /* 0x001e220000008800 */
[----:B------:R-:W-:-:S07]  /*08f0*/  UMOV UR5, 0x400 ;  /* 0x0000040000057882 */ /* 0x000fce0000000000 */
[----:B------:R-:W1:Y:S01]  /*0900*/  LDC R0, c[0x0][0x21c] ;  /* 0x00008700ff007b82 */ /* 0x000e620000000800 */
[----:B------:R-:W2:Y:S04]  /*0910*/  LDG.E.128 R20, desc[UR12][R4.64] ;  /* 0x0000000c04147981 */ /* 0x000ea8000c1e1d00 */
[----:B------:R-:W3:Y:S04]  /*0920*/  LDG.E.128 R24, desc[UR12][R4.64+0x200] ;  /* 0x0002000c04187981 */ /* 0x000ee8000c1e1d00 */
[----:B------:R-:W4:Y:S04]  /*0930*/  LDG.E.128 R28, desc[UR12][R4.64+0x400] ;  /* 0x0004000c041c7981 */ /* 0x000f28000c1e1d00 */
[----:B------:R-:W4:Y:S01]  /*0940*/  LDG.E.128 R32, desc[UR12][R4.64+0x600] ;  /* 0x0006000c04207981 */ /* 0x000f22000c1e1d00 */
[----:B0-----:R-:W-:Y:S01]  /*0950*/  ULEA UR5, UR6, UR5, 0x18 ;  /* 0x0000000506057291 */ /* 0x001fe2000f8ec03f */
[----:B------:R-:W-:-:S05]  /*0960*/  IMAD.WIDE R2, R109, 0x10, R116 ;  /* 0x000000106d027825 */ /* 0x000fca00078e0274 */
[C---:B------:R-:W-:Y:S02]  /*0970*/  LEA R108, R120.reuse, UR5, 0x4 ;  /* 0x00000005786c7c11 */ /* 0x040fe4000f8e20ff */
[----:B------:R-:W-:-:S03]  /*0980*/  LEA R146, R120, UR5, 0x6 ;  /* 0x0000000578927c11 */ /* 0x000fc6000f8e30ff */
[----:B--2---:R-:W-:Y:S04]  /*0990*/  STS.128 [R108], R20 ;  /* 0x000000146c007388 */ /* 0x004fe80000000c00 */
        /* <DEDUP_REMOVED lines=9> */
[----:B------:R-:W4:Y:S04]  /*0a30*/  LDG.E.128 R4, desc[UR12][R2.64] ;  /* 0x0000000c02047981 */ /* 0x000f28000c1e1d00 */
[----:B0-----:R-:W4:Y:S04]  /*0a40*/  LDG.E.128 R24, desc[UR12][R2.64+0x200] ;  /* 0x0002000c02187981 */ /* 0x001f28000c1e1d00 */
[----:B--2---:R-:W2:Y:S04]  /*0a50*/  LDG.E.128 R28, desc[UR12][R2.64+0x400] ;  /* 0x0004000c021c7981 */ /* 0x004ea8000c1e1d00 */
[----:B---3--:R-:W3:Y:S01]  /*0a60*/  LDG.E.128 R32, desc[UR12][R2.64+0x600] ;  /* 0x0006000c02207981 */ /* 0x008ee2000c1e1d00 */
[----:B------:R-:W-:-:S03]  /*0a70*/  IMAD.WIDE R48, R109, 0x10, R114 ;  /* 0x000000106d307825 */ /* 0x000fc600078e0272 */
[----:B----4-:R-:W-:Y:S04]  /*0a80*/  STS.128 [R108], R4 ;  /* 0x000000046c007388 */ /* 0x010fe80000000c00 */
[----:B------:R-:W-:Y:S04]  /*0a90*/  STS.128 [R108+0x200], R24 ;  /* 0x000200186c007388 */ /* 0x000fe80000000c00 */
[----:B--2---:R-:W-:Y:S04]  /*0aa0*/  STS.128 [R108+0x400], R28 ;  /* 0x0004001c6c007388 */ /* 0x004fe80000000c00 */
[----:B---3--:R-:W-:Y:S01]  /*0ab0*/  STS.128 [R108+0x600], R32 ;  /* 0x000600206c007388 */ /* 0x008fe20000000c00 */
        /* <DEDUP_REMOVED lines=66> */
.L_x_8300:
[----:B------:R-:W-:Y:S05]  /*0ee0*/  BSYNC B0 ;  /* 0x0000000000007941 */ /* 0x000fea0003800000 */
.L_x_8299:
        /* <DEDUP_REMOVED lines=35> */
.L_x_8302:
[----:B------:R-:W-:Y:S05]  /*1120*/  BSYNC B0 ;  /* 0x0000000000007941 */ /* 0x000fea0003800000 */
.L_x_8301:
        /* <DEDUP_REMOVED lines=35> */
.L_x_8304:
[----:B------:R-:W-:Y:S05]  /*1360*/  BSYNC B0 ;  /* 0x0000000000007941 */ /* 0x000fea0003800000 */
.L_x_8303:
        /* <DEDUP_REMOVED lines=35> */
.L_x_8306:
[----:B------:R-:W-:Y:S05]  /*15a0*/  BSYNC B0 ;  /* 0x0000000000007941 */ /* 0x000fea0003800000 */
.L_x_8305:
        /* <DEDUP_REMOVED lines=35> */
.L_x_8308:
[----:B------:R-:W-:Y:S05]  /*17e0*/  BSYNC B0 ;  /* 0x0000000000007941 */ /* 0x000fea0003800000 */
.L_x_8307:
        /* <DEDUP_REMOVED lines=40> */
.L_x_8310:
[----:B------:R-:W-:Y:S05]  /*1a70*/  BSYNC B0 ;  /* 0x0000000000007941 */ /* 0x000fea0003800000 */
.L_x_8309:
        /* <DEDUP_REMOVED lines=38> */
.L_x_8312:
[----:B------:R-:W-:Y:S05]  /*1ce0*/  BSYNC B0 ;  /* 0x0000000000007941 */ /* 0x000fea0003800000 */
.L_x_8311:
        /* <DEDUP_REMOVED lines=38> */
.L_x_8314:
[----:B------:R-:W-:Y:S05]  /*1f50*/  BSYNC B0 ;  /* 0x0000000000007941 */ /* 0x000fea0003800000 */
.L_x_8313:
        /* <DEDUP_REMOVED lines=38> */
.L_x_8316:
[----:B------:R-:W-:Y:S05]  /*21c0*/  BSYNC B0 ;  /* 0x0000000000007941 */ /* 0x000fea0003800000 */
.L_x_8315:
        /* <DEDUP_REMOVED lines=38> */
.L_x_8318:
[----:B------:R-:W-:Y:S05]  /*2430*/  BSYNC B0 ;  /* 0x0000000000007941 */ /* 0x000fea0003800000 */
.L_x_8317:
[----:B0-----:R-:W-:Y:S01]  /*2440*/  FFMA.FTZ R57, R17, R29, R54 ;  /* 0x0000001d11397223 */ /* 0x001fe20000010036 */
        /* <DEDUP_REMOVED lines=39> */
.L_x_8320:
[----:B------:R-:W-:Y:S05]  /*26c0*/  BSYNC B0 ;  /* 0x0000000000007941 */ /* 0x000fea0003800000 */
.L_x_8319:
        /* <DEDUP_REMOVED lines=33> */
.L_x_8322:
[----:B------:R-:W-:Y:S05]  /*28e0*/  BSYNC B0 ;  /* 0x0000000000007941 */ /* 0x000fea0003800000 */
.L_x_8321:
        /* <DEDUP_REMOVED lines=33> */
.L_x_8324:
[----:B------:R-:W-:Y:S05]  /*2b00*/  BSYNC B0 ;  /* 0x0000000000007941 */ /* 0x000fea0003800000 */
.L_x_8323:
        /* <DEDUP_REMOVED lines=33> */
.L_x_8326:
[----:B------:R-:W-:Y:S05]  /*2d20*/  BSYNC B0 ;  /* 0x0000000000007941 */ /* 0x000fea0003800000 */
.L_x_8325:
        /* <DEDUP_REMOVED lines=33> */
.L_x_8328:
[----:B------:R-:W-:Y:S05]  /*2f40*/  BSYNC B0 ;  /* 0x0000000000007941 */ /* 0x000fea0003800000 */
.L_x_8327:
        /* <DEDUP_REMOVED lines=33> */
.L_x_8330:
[----:B------:R-:W-:Y:S05]  /*3160*/  BSYNC B0 ;  /* 0x0000000000007941 */ /* 0x000fea0003800000 */
.L_x_8329:
        /* <DEDUP_REMOVED lines=37> */
.L_x_8368:
        /* <DEDUP_REMOVED lines=8> */
[----:B------:R-:W3:Y:S01]  /*3440*/  LDG.E.128 R68, desc[UR12][R98.64] ;  /* 0x0000000c62447981 */ /* 0x000ee2000c1e1d00 */
[----:B------:R-:W-:-:S03]  /*3450*/  IMAD R0, R126, UR10, RZ ;  /* 0x0000000a7e007c24 */ /* 0x000fc6000f8e02ff */
[----:B01----:R-:W4:Y:S04]  /*3460*/  LDG.E.128 R72, desc[UR12][R98.64+0x200] ;  /* 0x0002000c62487981 */ /* 0x003f28000c1e1d00 */
[----:B------:R-:W4:Y:S04]  /*3470*/  LDG.E.128 R76, desc[UR12][R98.64+0x400] ;  /* 0x0004000c624c7981 */ /* 0x000f28000c1e1d00 */
[----:B------:R0:W4:Y:S01]  /*3480*/  LDG.E.128 R80, desc[UR12][R98.64+0x600] ;  /* 0x0006000c62507981 */ /* 0x000122000c1e1d00 */
[----:B------:R-:W-:-:S04]  /*3490*/  IMAD.WIDE.U32 R100, R131, UR10, RZ ;  /* 0x0000000a83647c25 */ /* 0x000fc8000f8e00ff */
[----:B------:R-:W-:-:S05]  /*34a0*/  IMAD R103, R131, UR11, R0 ;  /* 0x0000000b83677c24 */ /* 0x000fca000f8e0200 */
[----:B------:R-:W-:Y:S01]  /*34b0*/  IADD3 R101, R101, R103, RZ ;  /* 0x0000006765657210 */ /* 0x000fe20007ffe0ff */
[----:B------:R-:W-:-:S04]  /*34c0*/  IMAD R103, R147, UR16, RZ ;  /* 0x0000001093677c24 */ /* 0x000fc8000f8e02ff */
[C---:B------:R-:W-:Y:S02]  /*34d0*/  IMAD R103, R140.reuse, UR17, R103 ;  /* 0x000000118c677c24 */ /* 0x040fe4000f8e0267 */
[----:B------:R-:W-:-:S05]  /*34e0*/  IMAD.WIDE.U32 R100, R140, UR16, R100 ;  /* 0x000000108c647c25 */ /* 0x000fca000f8e0064 */
[----:B------:R-:W-:Y:S02]  /*34f0*/  IADD3 R0, R101, R103, RZ ;  /* 0x0000006765007210 */ /* 0x000fe40007ffe0ff */
[----:B-1----:R-:W-:-:S04]  /*3500*/  LEA R102, P0, R100, R96, 0x2 ;  /* 0x0000006064667211 */ /* 0x002fc800078010ff */
[----:B------:R-:W-:-:S05]  /*3510*/  LEA.HI.X R103, R100, R97, R0, 0x2, P0 ;  /* 0x0000006164677211 */ /* 0x000fca00000f1400 */
[----:B------:R1:W4:Y:S01]  /*3520*/  LDG.E R138, desc[UR12][R102.64] ;  /* 0x0000000c668a7981 */ /* 0x000322000c1e1900 */
[----:B------:R-:W-:Y:S01]  /*3530*/  IMAD R0, R126, UR20, RZ ;  /* 0x000000147e007c24 */ /* 0x000fe2000f8e02ff */
[----:B------:R-:W-:Y:S01]  /*3540*/  MOV R145, 0x400 ;  /* 0x0000040000917802 */ /* 0x000fe20000000f00 */
[C---:B0-----:R-:W-:Y:S01]  /*3550*/  IMAD.WIDE.U32 R98, R131.reuse, UR20, RZ ;  /* 0x0000001483627c25 */ /* 0x041fe2000f8e00ff */
[----:B------:R-:W0:Y:S03]  /*3560*/  S2R R100, SR_CgaCtaId ;  /* 0x0000000000647919 */ /* 0x000e260000008800 */
[----:B------:R-:W-:-:S05]  /*3570*/  IMAD R101, R131, UR21, R0 ;  /* 0x0000001583657c24 */ /* 0x000fca000f8e0200 */
[----:B------:R-:W-:Y:S01]  /*3580*/  IADD3 R99, R99, R101, RZ ;  /* 0x0000006563637210 */ /* 0x000fe20007ffe0ff */
[----:B------:R-:W-:-:S04]  /*3590*/  IMAD R101, R147, UR22, RZ ;  /* 0x0000001693657c24 */ /* 0x000fc8000f8e02ff */
[C---:B------:R-:W-:Y:S02]  /*35a0*/  IMAD R101, R140.reuse, UR23, R101 ;  /* 0x000000178c657c24 */ /* 0x040fe4000f8e0265 */
[----:B------:R-:W-:-:S05]  /*35b0*/  IMAD.WIDE.U32 R98, R140, UR22, R98 ;  /* 0x000000168c627c25 */ /* 0x000fca000f8e0062 */
[----:B------:R-:W-:Y:S02]  /*35c0*/  IADD3 R0, R99, R101, RZ ;  /* 0x0000006563007210 */ /* 0x000fe40007ffe0ff */
[----:B0-----:R-:W-:Y:S02]  /*35d0*/  LEA R145, R100, R145, 0x18 ;  /* 0x0000009164917211 */ /* 0x001fe400078ec0ff */
[----:B--2---:R-:W-:Y:S02]  /*35e0*/  LEA R100, P0, R98, R94, 0x2 ;  /* 0x0000005e62647211 */ /* 0x004fe400078010ff */
[----:B------:R-:W-:Y:S02]  /*35f0*/  LEA R108, R120, R145, 0x4 ;  /* 0x00000091786c7211 */ /* 0x000fe400078e20ff */
[----:B------:R-:W-:Y:S02]  /*3600*/  LEA.HI.X R101, R98, R95, R0, 0x2, P0 ;  /* 0x0000005f62657211 */ /* 0x000fe400000f1400 */
[----:B------:R-:W-:-:S04]  /*3610*/  LOP3.LUT P0, RZ, R121, 0x1f, RZ, 0xc0, !PT ;  /* 0x0000001f79ff7812 */ /* 0x000fc8000780c0ff */
[C---:B------:R-:W-:Y:S02]  /*3620*/  ISETP.LT.OR P2, PT, R111.reuse, 0x2, P0 ;  /* 0x000000026f00780c */ /* 0x040fe40000741670 */
[----:B------:R-:W-:Y:S02]  /*3630*/  IADD3 R0, R111, -0x1, RZ ;  /* 0xffffffff6f007810 */ /* 0x000fe40007ffe0ff */
[----:B------:R-:W-:-:S09]  /*3640*/  ISETP.NE.AND P1, PT, R121, RZ, PT ;  /* 0x000000ff7900720c */ /* 0x000fd20003f25270 */
[----:B-1----:R-:W0:Y:S01]  /*3650*/  @!P2 LDC R102, c[0x0][0x21c] ;  /* 0x00008700ff66ab82 */ /* 0x002e220000000800 */
[----:B---3--:R1:W-:Y:S04]  /*3660*/  STS.128 [R108], R68 ;  /* 0x000000446c007388 */ /* 0x0083e80000000c00 */
[----:B----4-:R-:W-:Y:S04]  /*3670*/  STS.128 [R108+0x200], R72 ;  /* 0x000200486c007388 */ /* 0x010fe80000000c00 */
[----:B------:R-:W-:Y:S04]  /*3680*/  STS.128 [R108+0x400], R76 ;  /* 0x0004004c6c007388 */ /* 0x000fe80000000c00 */
[----:B------:R-:W-:Y:S01]  /*3690*/  STS.128 [R108+0x600], R80 ;  /* 0x000600506c007388 */ /* 0x000fe20000000c00 */
[----:B------:R-:W-:-:S03]  /*36a0*/  NOP ;  /* 0x0000000000007918 */ /* 0x000fc60000000000 */
[----:B------:R2:W3:Y:S01]  /*36b0*/  LDG.E R98, desc[UR12][R100.64] ;  /* 0x0000000c64627981 */ /* 0x0004e2000c1e1900 */
[C---:B------:R-:W-:Y:S02]  /*36c0*/  LEA.HI R99, R0.reuse, R0, RZ, 0x1 ;  /* 0x0000000000637211 */ /* 0x040fe400078f08ff */
[----:B-1----:R-:W-:Y:S02]  /*36d0*/  @!P2 IADD3 R69, R111, -0x2, RZ ;  /* 0xfffffffe6f45a810 */ /* 0x002fe40007ffe0ff */
[----:B------:R-:W-:Y:S02]  /*36e0*/  LOP3.LUT R99, R99, 0xfffffe, RZ, 0xc0, !PT ;  /* 0x00fffffe63637812 */ /* 0x000fe400078ec0ff */
[----:B------:R-:W-:Y:S01]  /*36f0*/  IADD3 R68, R121, 0x200, RZ ;  /* 0x0000020079447810 */ /* 0x000fe20007ffe0ff */
[----:B0-----:R-:W-:Y:S01]  /*3700*/  @!P2 IMAD R69, R69, R102, R140 ;  /* 0x000000664545a224 */ /* 0x001fe200078e028c */
[----:B------:R-:W-:Y:S02]  /*3710*/  IADD3 R99, R0, -R99, RZ ;  /* 0x8000006300637210 */ /* 0x000fe40007ffe0ff */
[----:B------:R-:W-:Y:S01]  /*3720*/  LEA R146, R120, R145, 0x6 ;  /* 0x0000009178927211 */ /* 0x000fe200078e30ff */
[----:B--2---:R-:W-:Y:S01]  /*3730*/  @!P2 IMAD.WIDE R100, R69, 0x8, R88 ;  /* 0x000000084564a825 */ /* 0x004fe200078e0258 */
[----:B------:R-:W-:-:S02]  /*3740*/  @!P1 LEA R68, R99, R140, 0x8 ;  /* 0x0000008c63449211 */ /* 0x000fc400078e40ff */
[----:B------:R-:W-:Y:S01]  /*3750*/  MOV R0, RZ ;  /* 0x000000ff00007202 */ /* 0x000fe20000000f00 */
[----:B------:R-:W-:Y:S01]  /*3760*/  LDS.128 R72, [R146+0x10] ;  /* 0x0000100092487984 */ /* 0x000fe20000000c00 */
[----:B------:R-:W-:-:S03]  /*3770*/  LEA R102, R68, R145, 0x2 ;  /* 0x0000009144667211 */ /* 0x000fc600078e10ff */
[----:B------:R-:W0:Y:S04]  /*3780*/  LDS.128 R68, [R146] ;  /* 0x0000000092447984 */ /* 0x000e280000000c00 */
[----:B------:R-:W1:Y:S01]  /*3790*/  LDS.128 R76, [R146+0x20] ;  /* 0x00002000924c7984 */ /* 0x000e620000000c00 */
[----:B------:R-:W-:-:S03]  /*37a0*/  FMUL.FTZ R148, R138, 1.4426950216293334961 ;  /* 0x3fb8aa3b8a947820 */ /* 0x000fc60000410000 */
[----:B------:R-:W2:Y:S01]  /*37b0*/  LDS.128 R80, [R146+0x30] ;  /* 0x0000300092507984 */ /* 0x000ea20000000c00 */
[----:B------:R-:W-:-:S06]  /*37c0*/  FMUL.FTZ R171, R148, R133 ;  /* 0x0000008594ab7220 */ /* 0x000fcc0000410000 */
[----:B------:R-:W4:Y:S02]  /*37d0*/  MUFU.EX2 R171, R171 ;  /* 0x000000ab00ab7308 */ /* 0x000f240000000800 */
[----:B----4-:R4:W-:Y:S01]  /*37e0*/  STS [R102+0x12c8], R171 ;  /* 0x0012c8ab66007388 */ /* 0x0109e20000000800 */
[----:B------:R-:W-:Y:S01]  /*37f0*/  BAR.SYNC.DEFER_BLOCKING 0x0 ;  /* 0x0000000000007b1d */ /* 0x000fe20000010000 */
[C---:B------:R-:W-:Y:S01]  /*3800*/  FMUL.FTZ R150, R148.reuse, R128 ;  /* 0x0000008094967220 */ /* 0x040fe20000410000 */
[----:B------:R-:W-:-:S04]  /*3810*/  FMUL.FTZ R152, R148, R135 ;  /* 0x0000008794987220 */ /* 0x000fc80000410000 */
[----:B------:R1:W5:Y:S01]  /*3820*/  @!P2 LDG.E R0, desc[UR12][R100.64+0x4] ;  /* 0x0000040c6400a981 */ /* 0x000362000c1e1900 */
[----:B------:R-:W-:Y:S01]  /*3830*/  ISETP.NE.AND P2, PT, R121, 0x1f, PT ;  /* 0x0000001f7900780c */ /* 0x000fe20003f45270 */
[----:B------:R-:W4:Y:S01]  /*3840*/  MUFU.EX2 R150, R150 ;  /* 0x0000009600967308 */ /* 0x000f220000000800 */
[C---:B------:R-:W-:Y:S01]  /*3850*/  FMUL.FTZ R154, R148.reuse, R130 ;  /* 0x00000082949a7220 */ /* 0x040fe20000410000 */
[C---:B------:R-:W-:Y:S01]  /*3860*/  FMUL.FTZ R156, R148.reuse, R107 ;  /* 0x0000006b949c7220 */ /* 0x040fe20000410000 */
[----:B------:R-:W-:Y:S01]  /*3870*/  FMUL.FTZ R151, R148, R144 ;  /* 0x0000009094977220 */ /* 0x000fe20000410000 */
[----:B------:R-:W-:Y:S01]  /*3880*/  FMUL.FTZ R177, R8, R133 ;  /* 0x0000008508b17220 */ /* 0x000fe20000410000 */
[----:B------:R-:W-:Y:S01]  /*3890*/  FMUL.FTZ R184, R9, R128 ;  /* 0x0000008009b87220 */ /* 0x000fe20000410000 */
[C---:B------:R-:W-:Y:S01]  /*38a0*/  FMUL.FTZ R157, R148.reuse, R106 ;  /* 0x0000006a949d7220 */ /* 0x040fe20000410000 */
[----:B------:R-:W-:Y:S01]  /*38b0*/  FMUL.FTZ R158, R148, R143 ;  /* 0x0000008f949e7220 */ /* 0x000fe20000410000 */
[----:B------:R-:W2:Y:S01]  /*38c0*/  MUFU.EX2 R152, R152 ;  /* 0x0000009800987308 */ /* 0x000ea20000000800 */
[----:B------:R-:W-:Y:S01]  /*38d0*/  FMUL.FTZ R175, R14, R105 ;  /* 0x000000690eaf7220 */ /* 0x000fe20000410000 */
[----:B------:R-:W-:Y:S01]  /*38e0*/  FMUL.FTZ R103, R16, R137 ;  /* 0x0000008910677220 */ /* 0x000fe20000410000 */
[----:B------:R-:W-:Y:S01]  /*38f0*/  FMUL.FTZ R191, R10, R135 ;  /* 0x000000870abf7220 */ /* 0x000fe20000410000 */
[----:B------:R-:W-:Y:S01]  /*3900*/  @P2 LEA R194, R121, R145, 0x2 ;  /* 0x0000009179c22211 */ /* 0x000fe200078e10ff */
[----:B0-----:R-:W-:Y:S01]  /*3910*/  FMUL.FTZ R192, R177, R68 ;  /* 0x00000044b1c07220 */ /* 0x001fe20000410000 */
[----:B------:R-:W-:Y:S01]  /*3920*/  FMUL.FTZ R193, R184, R69 ;  /* 0x00000045b8c17220 */ /* 0x000fe20000410000 */
[C---:B------:R-:W-:Y:S01]  /*3930*/  FMUL.FTZ R159, R148.reuse, R105 ;  /* 0x00000069949f7220 */ /* 0x040fe20000410000 */
[----:B------:R-:W0:Y:S01]  /*3940*/  MUFU.EX2 R154, R154 ;  /* 0x0000009a009a7308 */ /* 0x000e220000000800 */
[C---:B------:R-:W-:Y:S01]  /*3950*/  FMUL.FTZ R160, R148.reuse, R104 ;  /* 0x0000006894a07220 */ /* 0x040fe20000410000 */
[----:B------:R-:W3:Y:S01]  /*3960*/  @P2 LDS R194, [R194+0x1acc] ;  /* 0x001acc00c2c22984 */ /* 0x000ee20000000800 */
[C---:B------:R-:W-:Y:S01]  /*3970*/  FMUL.FTZ R161, R148.reuse, R137 ;  /* 0x0000008994a17220 */ /* 0x040fe20000410000 */
[C---:B------:R-:W-:Y:S01]  /*3980*/  FMUL.FTZ R165, R148.reuse, R132 ;  /* 0x0000008494a57220 */ /* 0x040fe20000410000 */
[C---:B------:R-:W-:Y:S01]  /*3990*/  FMUL.FTZ R167, R148.reuse, R139 ;  /* 0x0000008b94a77220 */ /* 0x040fe20000410000 */
[C---:B------:R-:W-:Y:S01]  /*39a0*/  FMUL.FTZ R164, R148.reuse, R134 ;  /* 0x0000008694a47220 */ /* 0x040fe20000410000 */
[C---:B------:R-:W-:Y:S01]  /*39b0*/  FMUL.FTZ R163, R148.reuse, R141 ;  /* 0x0000008d94a37220 */ /* 0x040fe20000410000 */
[----:B------:R-:W0:Y:S01]  /*39c0*/  MUFU.EX2 R156, R156 ;  /* 0x0000009c009c7308 */ /* 0x000e220000000800 */
[----:B------:R-:W-:Y:S01]  /*39d0*/  FMUL.FTZ R162, R148, R136 ;  /* 0x0000008894a27220 */ /* 0x000fe20000410000 */
[----:B------:R-:W-:Y:S01]  /*39e0*/  FMUL.FTZ R180, R11, R130 ;  /* 0x000000820bb47220 */ /* 0x000fe20000410000 */
[----:B-1----:R-:W-:Y:S01]  /*39f0*/  FMUL.FTZ R101, R18, R139 ;  /* 0x0000008b12657220 */ /* 0x002fe20000410000 */
[----:B------:R-:W-:Y:S01]  /*3a00*/  FMUL.FTZ R188, R175, R74 ;  /* 0x0000004aafbc7220 */ /* 0x000fe20000410000 */
[----:B------:R-:W-:Y:S01]  /*3a10*/  FMUL.FTZ R184, R103, R76 ;  /* 0x0000004c67b87220 */ /* 0x000fe20000410000 */
[----:B------:R-:W-:Y:S01]  /*3a20*/  FMUL.FTZ R191, R191, R70 ;  /* 0x00000046bfbf7220 */ /* 0x000fe20000410000 */
[-C--:B----4-:R-:W-:Y:S01]  /*3a30*/  FMUL.FTZ R175, R171, R150.reuse ;  /* 0x00000096abaf7220 */ /* 0x090fe20000410000 */
[----:B------:R-:W-:Y:S01]  /*3a40*/  MUFU.EX2 R151, R151 ;  /* 0x0000009700977308 */ /* 0x000fe20000000800 */
[----:B------:R-:W-:Y:S01]  /*3a50*/  FFMA.FTZ R103, R192, R150, R193 ;  /* 0x00000096c0677223 */ /* 0x000fe200000100c1 */
[----:B------:R-:W-:Y:S01]  /*3a60*/  FMUL.FTZ R189, R180, R71 ;  /* 0x00000047b4bd7220 */ /* 0x000fe20000410000 */
[----:B------:R-:W-:Y:S01]  /*3a70*/  FMUL.FTZ R180, R101, R78 ;  /* 0x0000004e65b47220 */ /* 0x000fe20000410000 */
[----:B------:R-:W-:Y:S01]  /*3a80*/  FMUL.FTZ R185, R12, R107 ;  /* 0x0000006b0cb97220 */ /* 0x000fe20000410000 */
[C---:B--2---:R-:W-:Y:S01]  /*3a90*/  FMUL.FTZ R101, R152.reuse, R175 ;  /* 0x000000af98657220 */ /* 0x044fe20000410000 */
[----:B------:R-:W-:Y:S01]  /*3aa0*/  FFMA.FTZ R103, R152, R103, R191 ;  /* 0x0000006798677223 */ /* 0x000fe200000100bf */
[----:B------:R-:W-:Y:S01]  /*3ab0*/  FMUL.FTZ R178, R15, R104 ;  /* 0x000000680fb27220 */ /* 0x000fe20000410000 */
[----:B------:R-:W1:Y:S01]  /*3ac0*/  MUFU.EX2 R157, R157 ;  /* 0x0000009d009d7308 */ /* 0x000e620000000800 */
[----:B------:R-:W-:Y:S01]  /*3ad0*/  FMUL.FTZ R99, R20, R141 ;  /* 0x0000008d14637220 */ /* 0x000fe20000410000 */
[----:B------:R-:W-:Y:S01]  /*3ae0*/  FMUL.FTZ R100, R21, R136 ;  /* 0x0000008815647220 */ /* 0x000fe20000410000 */
[----:B------:R-:W-:Y:S01]  /*3af0*/  FMUL.FTZ R190, R13, R106 ;  /* 0x0000006a0dbe7220 */ /* 0x000fe20000410000 */
[----:B------:R-:W-:Y:S01]  /*3b00*/  FMUL.FTZ R185, R185, R72 ;  /* 0x00000048b9b97220 */ /* 0x000fe20000410000 */
[C---:B0-----:R-:W-:Y:S01]  /*3b10*/  FMUL.FTZ R101, R154.reuse, R101 ;  /* 0x000000659a657220 */ /* 0x041fe20000410000 */
[----:B------:R-:W-:Y:S01]  /*3b20*/  FFMA.FTZ R103, R154, R103, R189 ;  /* 0x000000679a677223 */ /* 0x000fe200000100bd */
        /* <DEDUP_REMOVED lines=8> */
[----:B------:R-:W-:Y:S01]  /*3bb0*/  FMUL.FTZ R190, R190, R73 ;  /* 0x00000049bebe7220 */ /* 0x000fe20000410000 */
[----:B------:R-:W2:Y:S01]  /*3bc0*/  MUFU.EX2 R159, R159 ;  /* 0x0000009f009f7308 */ /* 0x000ea20000000800 */
[C---:B------:R-:W-:Y:S01]  /*3bd0*/  FMUL.FTZ R100, R156.reuse, R101 ;  /* 0x000000659c647220 */ /* 0x040fe20000410000 */
[----:B------:R-:W-:Y:S01]  /*3be0*/  FFMA.FTZ R103, R156, R103, R185 ;  /* 0x000000679c677223 */ /* 0x000fe200000100b9 */
[----:B------:R-:W-:Y:S01]  /*3bf0*/  BSSY B0, `(.L_x_8332) ;  /* 0x0000027000007945 */ /* 0x000fe20003800000 */
[----:B------:R-:W-:Y:S01]  /*3c00*/  FMUL.FTZ R177, R102, R79 ;  /* 0x0000004f66b17220 */ /* 0x000fe20000410000 */
[----:B------:R-:W-:Y:S01]  /*3c10*/  FMUL.FTZ R182, R182, R77 ;  /* 0x0000004db6b67220 */ /* 0x000fe20000410000 */
[----:B------:R-:W-:Y:S01]  /*3c20*/  FMUL.FTZ R149, R149, R82 ;  /* 0x0000005295957220 */ /* 0x000fe20000410000 */
[----:B------:R-:W-:Y:S01]  /*3c30*/  FMUL.FTZ R148, R148, R83 ;  /* 0x0000005394947220 */ /* 0x000fe20000410000 */
[----:B------:R-:W4:Y:S01]  /*3c40*/  MUFU.EX2 R160, R160 ;  /* 0x000000a000a07308 */ /* 0x000f220000000800 */
[C---:B-1----:R-:W-:Y:S01]  /*3c50*/  FMUL.FTZ R102, R157.reuse, R100 ;  /* 0x000000649d667220 */ /* 0x042fe20000410000 */
[----:B------:R-:W-:-:S06]  /*3c60*/  FFMA.FTZ R103, R157, R103, R190 ;  /* 0x000000679d677223 */ /* 0x000fcc00000100be */
[----:B------:R-:W1:Y:S08]  /*3c70*/  MUFU.EX2 R161, R161 ;  /* 0x000000a100a17308 */ /* 0x000e700000000800 */
[----:B------:R-:W0:Y:S08]  /*3c80*/  MUFU.EX2 R165, R165 ;  /* 0x000000a500a57308 */ /* 0x000e300000000800 */
[----:B------:R-:W0:Y:S08]  /*3c90*/  MUFU.EX2 R167, R167 ;  /* 0x000000a700a77308 */ /* 0x000e300000000800 */
[----:B------:R-:W0:Y:S08]  /*3ca0*/  MUFU.EX2 R164, R164 ;  /* 0x000000a400a47308 */ /* 0x000e300000000800 */
[----:B------:R-:W0:Y:S08]  /*3cb0*/  MUFU.EX2 R163, R163 ;  /* 0x000000a300a37308 */ /* 0x000e300000000800 */
[----:B------:R-:W0:Y:S01]  /*3cc0*/  MUFU.EX2 R162, R162 ;  /* 0x000000a200a27308 */ /* 0x000e220000000800 */
[-C--:B---3--:R-:W-:Y:S01]  /*3cd0*/  FMUL.FTZ R186, R34, R98.reuse ;  /* 0x0000006222ba7220 */ /* 0x088fe20000410000 */
        /* <DEDUP_REMOVED lines=14> */
[----:B0-----:R-:W-:Y:S01]  /*3dc0*/  FFMA.FTZ R195, R158, R99, R181 ;  /* 0x000000639ec37223 */ /* 0x001fe200000100b5 */
[----:B-12-4-:R-:W-:Y:S06]  /*3dd0*/  @P2 BRA `(.L_x_8333) ;  /* 0x0000000000202947 */ /* 0x016fec0003800000 */
        /* <DEDUP_REMOVED lines=8> */
.L_x_8333:
[----:B------:R-:W-:Y:S05]  /*3e60*/  BSYNC B0 ;  /* 0x0000000000007941 */ /* 0x000fea0003800000 */
.L_x_8332:
[----:B-1----:R-:W-:Y:S01]  /*3e70*/  FMUL.FTZ R101, R151, R194 ;  /* 0x000000c297657220 */ /* 0x002fe20000410000 */
[C---:B------:R-:W-:Y:S01]  /*3e80*/  FFMA.FTZ R103, R159.reuse, R103, R188 ;  /* 0x000000679f677223 */ /* 0x040fe200000100bc */
[----:B------:R-:W-:Y:S01]  /*3e90*/  FMUL.FTZ R99, R159, R102 ;  /* 0x000000669f637220 */ /* 0x000fe20000410000 */
[----:B------:R-:W-:Y:S01]  /*3ea0*/  FFMA.FTZ R195, R162, R195, R179 ;  /* 0x000000c3a2c37223 */ /* 0x000fe200000100b3 */
[----:B------:R-:W-:Y:S01]  /*3eb0*/  FMUL.FTZ R101, R158, R101 ;  /* 0x000000659e657220 */ /* 0x000fe20000410000 */
[C---:B------:R-:W-:Y:S01]  /*3ec0*/  FFMA.FTZ R103, R160.reuse, R103, R183 ;  /* 0x00000067a0677223 */ /* 0x040fe200000100b7 */
[----:B0-----:R-:W-:Y:S01]  /*3ed0*/  FMUL.FTZ R100, R160, R99 ;  /* 0x00000063a0647220 */ /* 0x001fe20000410000 */
        /* <DEDUP_REMOVED lines=35> */
[----:B------:R-:W0:Y:S01]  /*4110*/  SHFL.UP PT, R100, R103, 0x1, RZ ;  /* 0x0420000067647989 */ /* 0x000e2200000e00ff */
[----:B------:R-:W-:Y:S01]  /*4120*/  FMUL.FTZ R197, R4, R98 ;  /* 0x0000006204c57220 */ /* 0x000fe20000410000 */
[----:B------:R-:W-:Y:S01]  /*4130*/  FMUL.FTZ R101, R156, R101 ;  /* 0x000000659c657220 */ /* 0x000fe20000410000 */
[----:B------:R-:W-:Y:S01]  /*4140*/  FFMA.FTZ R196, R154, R196, R153 ;  /* 0x000000c49ac47223 */ /* 0x000fe20000010099 */
[----:B------:R-:W1:Y:S01]  /*4150*/  SHFL.UP PT, R99, R102, 0x1, RZ ;  /* 0x0420000066637989 */ /* 0x000e6200000e00ff */
[----:B------:R-:W-:Y:S01]  /*4160*/  ISETP.GE.AND P3, PT, R120, 0x1, PT ;  /* 0x000000017800780c */ /* 0x000fe20003f66270 */
[----:B------:R-:W-:Y:S01]  /*4170*/  FMUL.FTZ R101, R154, R101 ;  /* 0x000000659a657220 */ /* 0x000fe20000410000 */
[C---:B------:R-:W-:Y:S01]  /*4180*/  FFMA.FTZ R196, R152.reuse, R196, R195 ;  /* 0x000000c498c47223 */ /* 0x040fe200000100c3 */
        /* <DEDUP_REMOVED lines=8> */
[----:B------:R-:W2:Y:S01]  /*4210*/  SHFL.DOWN PT, R101, R196, 0x1, 0x1f ;  /* 0x08201f00c4657f89 */ /* 0x000ea200000e0000 */
[----:B------:R-:W-:Y:S01]  /*4220*/  ISETP.NE.AND P5, PT, R121, RZ, PT ;  /* 0x000000ff7900720c */ /* 0x000fe20003fa5270 */
[----:B------:R-:W-:Y:S02]  /*4230*/  BSSY B0, `(.L_x_8334) ;  /* 0x00000d9000007945 */ /* 0x000fe40003800000 */
        /* <DEDUP_REMOVED lines=9> */
[----:B------:R-:W-:Y:S02]  /*42d0*/  ISETP.GE.U32.AND P4, PT, R203, 0x1e, PT ;  /* 0x0000001ecb00780c */ /* 0x000fe40003f86070 */
[----:B------:R-:W-:Y:S01]  /*42e0*/  @!P0 LEA R198, R140, R145, 0x3 ;  /* 0x000000918cc68211 */ /* 0x000fe200078e18ff */
[----:B------:R-:W3:Y:S01]  /*42f0*/  SHFL.DOWN PT, R100, R199, 0x2, 0x1f ;  /* 0x08401f00c7647f89 */ /* 0x000ee200000e0000 */
[C---:B0-----:R-:W-:Y:S01]  /*4300*/  @P3 FFMA.FTZ R103, R102.reuse, R98, R103 ;  /* 0x0000006266673223 */ /* 0x041fe20000010067 */
[----:B-1----:R-:W-:-:S04]  /*4310*/  @P3 FMUL.FTZ R102, R102, R99 ;  /* 0x0000006366663220 */ /* 0x002fc80000410000 */
[----:B------:R-:W0:Y:S01]  /*4320*/  SHFL.UP PT, R98, R103, 0x4, RZ ;  /* 0x0480000067627989 */ /* 0x000e2200000e00ff */
[----:B------:R-:W-:-:S03]  /*4330*/  ISETP.GE.AND P3, PT, R120, 0x4, PT ;  /* 0x000000047800780c */ /* 0x000fc60003f66270 */
[----:B------:R-:W1:Y:S01]  /*4340*/  SHFL.UP PT, R99, R102, 0x4, RZ ;  /* 0x0480000066637989 */ /* 0x000e6200000e00ff */
[C---:B--2---:R-:W-:Y:S01]  /*4350*/  @!P4 FFMA.FTZ R196, R199.reuse, R101, R196 ;  /* 0x00000065c7c4c223 */ /* 0x044fe200000100c4 */
[----:B---3--:R-:W-:-:S04]  /*4360*/  @!P4 FMUL.FTZ R199, R199, R100 ;  /* 0x00000064c7c7c220 */ /* 0x008fc80000410000 */
[----:B------:R-:W2:Y:S01]  /*4370*/  SHFL.DOWN PT, R101, R196, 0x4, 0x1f ;  /* 0x08801f00c4657f89 */ /* 0x000ea200000e0000 */
[----:B------:R-:W-:-:S03]  /*4380*/  ISETP.GE.U32.AND P4, PT, R203, 0x1c, PT ;  /* 0x0000001ccb00780c */ /* 0x000fc60003f86070 */
        /* <DEDUP_REMOVED lines=8> */
[----:B------:R-:W2:Y:S04]  /*4410*/  SHFL.DOWN PT, R201, R196, 0x8, 0x1f ;  /* 0x09001f00c4c97f89 */ /* 0x000ea800000e0000 */
[----:B------:R-:W3:Y:S01]  /*4420*/  SHFL.DOWN PT, R200, R199, 0x8, 0x1f ;  /* 0x09001f00c7c87f89 */ /* 0x000ee200000e0000 */
[C---:B0-----:R-:W-:Y:S01]  /*4430*/  @P3 FFMA.FTZ R103, R102.reuse, R98, R103 ;  /* 0x0000006266673223 */ /* 0x041fe20000010067 */
[----:B------:R-:W-:Y:S01]  /*4440*/  HFMA2.MMA R98, -RZ, RZ, 1.875, 0 ;  /* 0x3f800000ff627435 */ /* 0x000fe200000001ff */
[----:B-1----:R-:W-:Y:S01]  /*4450*/  @P3 FMUL.FTZ R102, R102, R99 ;  /* 0x0000006366663220 */ /* 0x002fe20000410000 */
[----:B------:R-:W-:Y:S02]  /*4460*/  ISETP.GE.U32.AND P3, PT, R203, 0x18, PT ;  /* 0x00000018cb00780c */ /* 0x000fe40003f66070 */
[----:B------:R-:W0:Y:S01]  /*4470*/  SHFL.UP PT, R100, R103, 0x10, RZ ;  /* 0x0600000067647989 */ /* 0x000e2200000e00ff */
[----:B------:R-:W-:-:S03]  /*4480*/  MOV R99, RZ ;  /* 0x000000ff00637202 */ /* 0x000fc60000000f00 */
[----:B------:R-:W1:Y:S04]  /*4490*/  SHFL.UP PT, R101, R102, 0x10, RZ ;  /* 0x0600000066657989 */ /* 0x000e6800000e00ff */
[----:B------:R-:W-:Y:S01]  /*44a0*/  @!P0 LDS.64 R98, [R198+0x1b48] ;  /* 0x001b4800c6628984 */ /* 0x000fe20000000a00 */
[----:B------:R-:W-:Y:S02]  /*44b0*/  ISETP.GE.AND P0, PT, R120, 0x10, PT ;  /* 0x000000107800780c */ /* 0x000fe40003f06270 */
[C---:B--2---:R-:W-:Y:S01]  /*44c0*/  @!P3 FFMA.FTZ R196, R199.reuse, R201, R196 ;  /* 0x000000c9c7c4b223 */ /* 0x044fe200000100c4 */
[----:B---3--:R-:W-:Y:S01]  /*44d0*/  @!P3 FMUL.FTZ R199, R199, R200 ;  /* 0x000000c8c7c7b220 */ /* 0x008fe20000410000 */
[----:B------:R-:W-:Y:S01]  /*44e0*/  ISETP.GE.U32.AND P3, PT, R203, 0x10, PT ;  /* 0x00000010cb00780c */ /* 0x000fe20003f66070 */
[----:B------:R-:W-:-:S02]  /*44f0*/  IMAD R203, R93, UR15, R204 ;  /* 0x0000000f5dcb7c24 */ /* 0x000fc4000f8e02cc */
[----:B------:R-:W2:Y:S04]  /*4500*/  SHFL.DOWN PT, R202, R196, 0x10, 0x1f ;  /* 0x0a001f00c4ca7f89 */ /* 0x000ea800000e0000 */
[----:B------:R-:W3:Y:S02]  /*4510*/  SHFL.DOWN PT, R200, R199, 0x10, 0x1f ;  /* 0x0a001f00c7c87f89 */ /* 0x000ee400000e0000 */
[C---:B0-----:R-:W-:Y:S01]  /*4520*/  @P0 FFMA.FTZ R103, R102.reuse, R100, R103 ;  /* 0x0000006466670223 */ /* 0x041fe20000010067 */
[----:B------:R-:W-:Y:S01]  /*4530*/  MOV R100, R121 ;  /* 0x0000007900647202 */ /* 0x000fe20000000f00 */
[----:B-1----:R-:W-:-:S03]  /*4540*/  @P0 FMUL.FTZ R102, R102, R101 ;  /* 0x0000006566660220 */ /* 0x002fc60000410000 */
[----:B------:R-:W-:Y:S01]  /*4550*/  SHFL.UP PT, R201, R103, 0x1, RZ ;  /* 0x0420000067c97989 */ /* 0x000fe200000e00ff */
[----:B------:R-:W-:-:S03]  /*4560*/  HFMA2.MMA R101, -RZ, RZ, 0, 0 ;  /* 0x00000000ff657435 */ /* 0x000fc600000001ff */
[----:B------:R0:W1:Y:S05]  /*4570*/  SHFL.UP PT, R198, R102, 0x1, RZ ;  /* 0x0420000066c67989 */ /* 0x00006a00000e00ff */
[----:B------:R-:W-:-:S04]  /*4580*/  IMAD.WIDE.U32 R100, R92, UR15, R100 ;  /* 0x0000000f5c647c25 */ /* 0x000fc8000f8e0064 */
[----:B--2---:R-:W-:Y:S01]  /*4590*/  @!P3 FFMA.FTZ R196, R199, R202, R196 ;  /* 0x000000cac7c4b223 */ /* 0x004fe200000100c4 */
[----:B------:R-:W-:Y:S02]  /*45a0*/  IMAD R202, R127, UR24, RZ ;  /* 0x000000187fca7c24 */ /* 0x000fe4000f8e02ff */
[----:B---3--:R-:W-:Y:S02]  /*45b0*/  @!P3 FMUL.FTZ R199, R199, R200 ;  /* 0x000000c8c7c7b220 */ /* 0x008fe40000410000 */
[----:B------:R-:W-:Y:S01]  /*45c0*/  SHFL.DOWN PT, R208, R196, 0x1, 0x1f ;  /* 0x08201f00c4d07f89 */ /* 0x000fe200000e0000 */
[----:B------:R-:W-:Y:S01]  /*45d0*/  IADD3 R101, R101, R203, RZ ;  /* 0x000000cb65657210 */ /* 0x000fe20007ffe0ff */
[C---:B------:R-:W-:Y:S02]  /*45e0*/  IMAD R203, R129.reuse, UR25, R202 ;  /* 0x0000001981cb7c24 */ /* 0x040fe4000f8e02ca */
[----:B------:R-:W-:Y:S01]  /*45f0*/  SHFL.IDX PT, R200, R99, RZ, 0x1f ;  /* 0x00001fff63c87589 */ /* 0x000fe200000e0000 */
[----:B0-----:R-:W-:-:S03]  /*4600*/  IMAD.WIDE.U32 R102, R129, UR24, R100 ;  /* 0x0000001881667c25 */ /* 0x001fc6000f8e0064 */
[----:B------:R-:W0:Y:S01]  /*4610*/  SHFL.DOWN PT, R205, R199, 0x1, 0x1f ;  /* 0x08201f00c7cd7f89 */ /* 0x000e2200000e0000 */
[----:B-1----:R-:W-:Y:S01]  /*4620*/  @P1 FFMA.FTZ R0, R198, R0, R201 ;  /* 0x00000000c6001223 */ /* 0x002fe200000100c9 */
[----:B------:R-:W-:Y:S02]  /*4630*/  IADD3 R103, R103, R203, RZ ;  /* 0x000000cb67677210 */ /* 0x000fe40007ffe0ff */
[----:B------:R-:W-:Y:S01]  /*4640*/  SHFL.IDX PT, R196, R196, RZ, 0x1f ;  /* 0x00001fffc4c47589 */ /* 0x000fe200000e0000 */
[----:B------:R-:W-:Y:S01]  /*4650*/  LEA R100, P0, R102, UR26, 0x2 ;  /* 0x0000001a66647c11 */ /* 0x000fe2000f8010ff */
[----:B------:R-:W-:Y:S01]  /*4660*/  FFMA.FTZ R203, R171, R0, R192 ;  /* 0x00000000abcb7223 */ /* 0x000fe200000100c0 */
[----:B------:R-:W-:Y:S01]  /*4670*/  IADD3 R201, -R142, UR4, RZ ;  /* 0x000000048ec97c10 */ /* 0x000fe2000fffe1ff */
[----:B------:R-:W1:Y:S01]  /*4680*/  SHFL.IDX PT, R199, R199, RZ, 0x1f ;  /* 0x00001fffc7c77589 */ /* 0x000e6200000e0000 */
[----:B------:R-:W-:Y:S01]  /*4690*/  LEA.HI.X R101, R102, UR27, R103, 0x2, P0 ;  /* 0x0000001b66657c11 */ /* 0x000fe200080f1467 */
[-C--:B------:R-:W-:Y:S01]  /*46a0*/  FFMA.FTZ R204, R150, R203.reuse, R193 ;  /* 0x000000cb96cc7223 */ /* 0x080fe200000100c1 */
[----:B------:R-:W-:Y:S01]  /*46b0*/  FFMA.FTZ R202, R4, R203, RZ ;  /* 0x000000cb04ca7223 */ /* 0x000fe200000100ff */
[----:B------:R-:W-:-:S02]  /*46c0*/  IMAD R171, R201, -0x200, RZ ;  /* 0xfffffe00c9ab7824 */ /* 0x000fc400078e02ff */
[----:B------:R-:W-:Y:S01]  /*46d0*/  FADD.FTZ R0, -R192, R203 ;  /* 0x000000cbc0007221 */ /* 0x000fe20000010100 */
[----:B------:R-:W-:Y:S01]  /*46e0*/  FFMA.FTZ R206, R152, R204, R191 ;  /* 0x000000cc98ce7223 */ /* 0x000fe200000100bf */
[----:B------:R-:W-:Y:S01]  /*46f0*/  FADD.FTZ R193, -R193, R204 ;  /* 0x000000ccc1c17221 */ /* 0x000fe20000010100 */
[----:B------:R-:W-:-:S04]  /*4700*/  IMAD.WIDE R100, R171, 0x4, R100 ;  /* 0x00000004ab647825 */ /* 0x000fc800078e0264 */
[----:B------:R-:W-:Y:S01]  /*4710*/  FFMA.FTZ R171, R5, R204, R202 ;  /* 0x000000cc05ab7223 */ /* 0x000fe200000100ca */
[-C--:B------:R-:W-:Y:S01]  /*4720*/  FFMA.FTZ R202, R154, R206.reuse, R189 ;  /* 0x000000ce9aca7223 */ /* 0x080fe200000100bd */
[----:B------:R-:W-:Y:S01]  /*4730*/  FADD.FTZ R191, -R191, R206 ;  /* 0x000000cebfbf7221 */ /* 0x000fe20000010100 */
[----:B------:R-:W-:Y:S01]  /*4740*/  LEA R198, R111, 0xfffffe00, 0x9 ;  /* 0xfffffe006fc67811 */ /* 0x000fe200078e48ff */
[----:B------:R-:W-:Y:S01]  /*4750*/  FFMA.FTZ R192, R6, R206, R171 ;  /* 0x000000ce06c07223 */ /* 0x000fe200000100ab */
[----:B------:R-:W-:Y:S01]  /*4760*/  FADD.FTZ R189, -R189, R202 ;  /* 0x000000cabdbd7221 */ /* 0x000fe20000010100 */
[----:B0-----:R-:W-:Y:S01]  /*4770*/  @P2 FFMA.FTZ R200, R205, R200, R208 ;  /* 0x000000c8cdc82223 */ /* 0x001fe200000100d0 */
[----:B------:R-:W-:Y:S01]  /*4780*/  IADD3 R102, P0, R198, R102, RZ ;  /* 0x00000066c6667210 */ /* 0x000fe20007f1e0ff */
[----:B------:R-:W-:Y:S02]  /*4790*/  FFMA.FTZ R201, R7, R202, R192 ;  /* 0x000000ca07c97223 */ /* 0x000fe400000100c0 */
[----:B------:R-:W-:Y:S01]  /*47a0*/  FFMA.FTZ R187, R200, R194, R187 ;  /* 0x000000c2c8bb7223 */ /* 0x000fe200000100bb */
[----:B------:R-:W-:Y:S01]  /*47b0*/  FFMA.FTZ R194, R156, R202, R185 ;  /* 0x000000ca9cc27223 */ /* 0x000fe200000100b9 */
[----:B------:R-:W-:-:S02]  /*47c0*/  LEA.HI.X.SX32 R103, R198, R103, 0x1, P0 ;  /* 0x00000067c6677211 */ /* 0x000fc400000f0eff */
[----:B------:R-:W-:Y:S01]  /*47d0*/  FFMA.FTZ R171, R151, R187, R186 ;  /* 0x000000bb97ab7223 */ /* 0x000fe200000100ba */
[-C--:B------:R-:W-:Y:S01]  /*47e0*/  FFMA.FTZ R203, R157, R194.reuse, R190 ;  /* 0x000000c29dcb7223 */ /* 0x080fe200000100be */
[----:B------:R-:W-:Y:S01]  /*47f0*/  FFMA.FTZ R186, R24, R194, R201 ;  /* 0x000000c218ba7223 */ /* 0x000fe200000100c9 */
[----:B-1----:R-:W-:Y:S01]  /*4800*/  FFMA.FTZ R99, R199, R99, R196 ;  /* 0x00000063c7637223 */ /* 0x002fe200000100c4 */
        /* <DEDUP_REMOVED lines=13> */
[----:B------:R-:W-:Y:S01]  /*48e0*/  FADD.FTZ R184, -R184, R205 ;  /* 0x000000cdb8b87221 */ /* 0x000fe20000010100 */
        /* <DEDUP_REMOVED lines=19> */
[----:B------:R-:W-:Y:S01]  /*4a20*/  FFMA.FTZ R164, R162, R167, R175 ;  /* 0x000000a7a2a47223 */ /* 0x000fe200000100af */
[----:B------:R-:W-:Y:S01]  /*4a30*/  SHF.L.U32 R162, R121, 0x4, RZ ;  /* 0x0000000479a27819 */ /* 0x000fe200000006ff */
[----:B------:R-:W-:Y:S01]  /*4a40*/  FADD.FTZ R178, -R178, R167 ;  /* 0x000000a7b2b27221 */ /* 0x000fe20000010100 */
[----:B------:R-:W-:Y:S01]  /*4a50*/  FFMA.FTZ R157, R157, R159, R166 ;  /* 0x0000009f9d9d7223 */ /* 0x000fe200000100a6 */
[----:B------:R-:W-:Y:S01]  /*4a60*/  @!P5 LEA R166, R140, R145, 0x3 ;  /* 0x000000918ca6d211 */ /* 0x000fe200078e18ff */
[----:B------:R-:W-:Y:S01]  /*4a70*/  FFMA.FTZ R160, R32, R167, R163 ;  /* 0x000000a720a07223 */ /* 0x000fe200000100a3 */
[----:B------:R-:W-:Y:S01]  /*4a80*/  LEA.HI.SX32 R162, R162, R162, 0x1b ;  /* 0x000000a2a2a27211 */ /* 0x000fe200078fdaff */
[----:B------:R-:W-:Y:S01]  /*4a90*/  FFMA.FTZ R155, R156, R157, R155 ;  /* 0x0000009d9c9b7223 */ /* 0x000fe2000001009b */
[----:B------:R-:W-:Y:S01]  /*4aa0*/  FMUL.FTZ R156, R171, R143 ;  /* 0x0000008fab9c7220 */ /* 0x000fe20000410000 */
[----:B------:R0:W-:Y:S01]  /*4ab0*/  @!P5 STS.64 [R166+0x1b48], R98 ;  /* 0x001b4862a600d388 */ /* 0x0001e20000000a00 */
[----:B------:R-:W-:Y:S01]  /*4ac0*/  LEA R215, R162, R145, 0x2 ;  /* 0x00000091a2d77211 */ /* 0x000fe200078e10ff */
[----:B------:R-:W-:Y:S01]  /*4ad0*/  FFMA.FTZ R153, R154, R155, R153 ;  /* 0x0000009b9a997223 */ /* 0x000fe20000010099 */
[----:B------:R-:W-:Y:S01]  /*4ae0*/  P2R R163, PR, RZ, 0x20 ;  /* 0x00000020ffa37803 */ /* 0x000fe20000000000 */
        /* <DEDUP_REMOVED lines=10> */
[----:B------:R-:W-:Y:S01]  /*4b90*/  FMUL.FTZ R167, R197, R133 ;  /* 0x00000085c5a77220 */ /* 0x000fe20000410000 */
[----:B------:R-:W-:Y:S01]  /*4ba0*/  FMUL.FTZ R154, R187, R144 ;  /* 0x00000090bb9a7220 */ /* 0x000fe20000410000 */
[----:B------:R-:W-:Y:S01]  /*4bb0*/  FMUL.FTZ R207, R169, R105 ;  /* 0x00000069a9cf7220 */ /* 0x000fe20000410000 */
[----:B------:R1:W-:Y:S01]  /*4bc0*/  STS [R215+0x888], R160 ;  /* 0x000888a0d7007388 */ /* 0x0003e20000000800 */
[----:B------:R-:W-:Y:S01]  /*4bd0*/  FFMA.FTZ R98, R0, R167, RZ ;  /* 0x000000a700627223 */ /* 0x000fe200000100ff */
[----:B------:R-:W-:Y:S01]  /*4be0*/  FFMA.FTZ R158, R158, R164, R149 ;  /* 0x000000a49e9e7223 */ /* 0x000fe20000010095 */
[----:B------:R-:W-:Y:S01]  /*4bf0*/  FADD.FTZ R175, -R175, R164 ;  /* 0x000000a4afaf7221 */ /* 0x000fe20000010100 */
[----:B------:R-:W-:Y:S01]  /*4c00*/  FMUL.FTZ R164, R23, R154 ;  /* 0x0000009a17a47220 */ /* 0x000fe20000410000 */
[----:B------:R-:W-:Y:S01]  /*4c10*/  FFMA.FTZ R98, R193, R150, R98 ;  /* 0x00000096c1627223 */ /* 0x000fe20000010062 */
[----:B0-----:R-:W-:Y:S01]  /*4c20*/  FMUL.FTZ R152, R155, R130 ;  /* 0x000000829b987220 */ /* 0x001fe20000410000 */
[----:B------:R0:W-:Y:S01]  /*4c30*/  STS [R215+0x880], R162 ;  /* 0x000880a2d7007388 */ /* 0x0001e20000000800 */
[----:B------:R-:W-:Y:S01]  /*4c40*/  FMUL.FTZ R172, R201, R134 ;  /* 0x00000086c9ac7220 */ /* 0x000fe20000410000 */
[----:B------:R-:W-:Y:S01]  /*4c50*/  FFMA.FTZ R98, R191, R99, R98 ;  /* 0x00000063bf627223 */ /* 0x000fe20000010062 */
[----:B-1----:R-:W-:Y:S01]  /*4c60*/  FMUL.FTZ R160, R159, R106 ;  /* 0x0000006a9fa07220 */ /* 0x002fe20000410000 */
[----:B------:R-:W-:Y:S01]  /*4c70*/  FMUL.FTZ R211, R173, R139 ;  /* 0x0000008badd37220 */ /* 0x000fe20000410000 */
[----:B------:R-:W-:Y:S01]  /*4c80*/  IADD3 R198, -R198, UR9, -R121 ;  /* 0x00000009c6c67c10 */ /* 0x000fe2000fffe979 */
[----:B------:R-:W-:Y:S01]  /*4c90*/  FFMA.FTZ R98, R189, R152, R98 ;  /* 0x00000098bd627223 */ /* 0x000fe20000010062 */
[----:B------:R1:W-:Y:S01]  /*4ca0*/  STS [R215+0x88c], R164 ;  /* 0x00088ca4d7007388 */ /* 0x0003e20000000800 */
[----:B------:R-:W-:Y:S01]  /*4cb0*/  FMUL.FTZ R209, R165, R137 ;  /* 0x00000089a5d17220 */ /* 0x000fe20000410000 */
[----:B------:R-:W-:Y:S01]  /*4cc0*/  FMUL.FTZ R166, R19, R172 ;  /* 0x000000ac13a67220 */ /* 0x000fe20000410000 */
[----:B------:R-:W-:Y:S01]  /*4cd0*/  FFMA.FTZ R205, R185, R199, R98 ;  /* 0x000000c7b9cd7223 */ /* 0x000fe20000010062 */
[----:B0-----:R-:W-:Y:S01]  /*4ce0*/  FMUL.FTZ R162, R161, R104 ;  /* 0x00000068a1a27220 */ /* 0x001fe20000410000 */
[----:B------:R-:W-:Y:S01]  /*4cf0*/  ISETP.GE.AND P0, PT, R198, 0x1, PT ;  /* 0x00000001c600780c */ /* 0x000fe20003f06270 */
[----:B------:R-:W-:Y:S01]  /*4d00*/  FMUL.FTZ R168, R203, R132 ;  /* 0x00000084cba87220 */ /* 0x000fe20000410000 */
[----:B------:R-:W-:Y:S01]  /*4d10*/  FFMA.FTZ R205, R190, R160, R205 ;  /* 0x000000a0becd7223 */ /* 0x000fe200000100cd */
[----:B------:R-:W-:Y:S01]  /*4d20*/  FADD.FTZ R177, -R177, R170 ;  /* 0x000000aab1b17221 */ /* 0x000fe20000010100 */
[----:B------:R0:W-:Y:S01]  /*4d30*/  STS [R215+0x87c], R166 ;  /* 0x00087ca6d7007388 */ /* 0x0001e20000000800 */
[----:B-1----:R-:W-:Y:S01]  /*4d40*/  FMUL.FTZ R164, R18, R211 ;  /* 0x000000d312a47220 */ /* 0x002fe20000410000 */
        /* <DEDUP_REMOVED lines=9> */
[----:B0-----:R-:W-:Y:S01]  /*4de0*/  FMUL.FTZ R166, R16, R209 ;  /* 0x000000d110a67220 */ /* 0x001fe20000410000 */
[----:B------:R-:W-:Y:S01]  /*4df0*/  FMUL.FTZ R99, R10, R99 ;  /* 0x000000630a637220 */ /* 0x000fe20000410000 */
[----:B------:R-:W-:Y:S01]  /*4e00*/  FMUL.FTZ R150, R9, R150 ;  /* 0x0000009609967220 */ /* 0x000fe20000410000 */
[----:B------:R-:W-:Y:S01]  /*4e10*/  FMUL.FTZ R167, R8, R167 ;  /* 0x000000a708a77220 */ /* 0x000fe20000410000 */
[----:B------:R-:W-:Y:S01]  /*4e20*/  FFMA.FTZ R205, R182, R168, R205 ;  /* 0x000000a8b6cd7223 */ /* 0x000fe200000100cd */
[----:B------:R-:W-:Y:S01]  /*4e30*/  STS [R215+0x874], R170 ;  /* 0x000874aad7007388 */ /* 0x000fe20000000800 */
[----:B-1----:R-:W-:-:S02]  /*4e40*/  FMUL.FTZ R164, R15, R162 ;  /* 0x000000a20fa47220 */ /* 0x002fc40000410000 */
[----:B------:R-:W-:Y:S01]  /*4e50*/  FFMA.FTZ R98, R180, R211, R205 ;  /* 0x000000d3b4627223 */ /* 0x000fe200000100cd */
        /* <DEDUP_REMOVED lines=22> */
.L_x_8335:
[----:B------:R-:W-:Y:S05]  /*4fc0*/  BSYNC B0 ;  /* 0x0000000000007941 */ /* 0x000fea0003800000 */
.L_x_8334:
[----:B------:R-:W-:Y:S01]  /*4fd0*/  IADD3 R102, R121, 0x20, RZ ;  /* 0x0000002079667810 */ /* 0x000fe20007ffe0ff */
[----:B------:R-:W-:Y:S01]  /*4fe0*/  USHF.L.U64.HI UR8, UR5, 0x2, UR6 ;  /* 0x0000000205087899 */ /* 0x000fe20008010206 */
[----:B0-----:R-:W-:Y:S01]  /*4ff0*/  FFMA.FTZ R98, R178, R213, R199 ;  /* 0x000000d5b2627223 */ /* 0x001fe200000100c7 */
[----:B------:R-:W-:Y:S01]  /*5000*/  USHF.L.U32 UR7, UR5, 0x2, URZ ;  /* 0x0000000205077899 */ /* 0x000fe2000800063f */
[----:B------:R-:W-:Y:S01]  /*5010*/  LEA.HI.SX32 R102, R102, R121, 0x1b ;  /* 0x0000007966667211 */ /* 0x000fe200078fdaff */
[----:B------:R-:W-:Y:S01]  /*5020*/  FFMA.FTZ R151, R151, R158, R148 ;  /* 0x0000009e97977223 */ /* 0x000fe20000010094 */
[----:B------:R-:W-:Y:S01]  /*5030*/  ISETP.GE.AND P0, PT, R198, 0x21, PT ;  /* 0x00000021c600780c */ /* 0x000fe20003f06270 */
[----:B-1----:R-:W-:Y:S01]  /*5040*/  IMAD R150, R90, UR8, RZ ;  /* 0x000000085a967c24 */ /* 0x002fe2000f8e02ff */
[----:B------:R-:W-:Y:S01]  /*5050*/  LEA R103, R102, R145, 0x2 ;  /* 0x0000009166677211 */ /* 0x000fe200078e10ff */
[----:B------:R-:W-:Y:S01]  /*5060*/  FFMA.FTZ R174, R175, R174, R98 ;  /* 0x000000aeafae7223 */ /* 0x000fe20000010062 */
[----:B------:R-:W-:-:S04]  /*5070*/  IMAD.WIDE.U32 R98, R90, UR7, R100 ;  /* 0x000000075a627c25 */ /* 0x000fc8000f8e0064 */
[----:B------:R-:W-:Y:S01]  /*5080*/  FADD.FTZ R149, -R149, R158 ;  /* 0x0000009e95957221 */ /* 0x000fe20000010100 */
[----:B------:R-:W-:Y:S01]  /*5090*/  FADD.FTZ R148, -R148, R151 ;  /* 0x0000009794947221 */ /* 0x000fe20000010100 */
[----:B------:R-:W-:Y:S01]  /*50a0*/  FFMA.FTZ R163, R34, R158, R163 ;  /* 0x0000009e22a37223 */ /* 0x000fe200000100a3 */
[----:B------:R-:W0:Y:S01]  /*50b0*/  LDS R103, [R103+0x8d0] ;  /* 0x0008d00067677984 */ /* 0x000e220000000800 */
[----:B------:R-:W-:Y:S02]  /*50c0*/  IMAD R101, R91, UR7, R150 ;  /* 0x000000075b657c24 */ /* 0x000fe4000f8e0296 */
[----:B------:R-:W-:Y:S01]  /*50d0*/  FFMA.FTZ R174, R149, R156, R174 ;  /* 0x0000009c95ae7223 */ /* 0x000fe200000100ae */
[----:B------:R-:W-:Y:S01]  /*50e0*/  FMUL.FTZ R100, R35, R151 ;  /* 0x0000009723647220 */ /* 0x000fe20000410000 */
[----:B------:R-:W-:Y:S01]  /*50f0*/  BSSY B0, `(.L_x_8336) ;  /* 0x0000009000007945 */ /* 0x000fe20003800000 */
[----:B------:R-:W-:Y:S02]  /*5100*/  IADD3 R102, R121, 0x40, RZ ;  /* 0x0000004079667810 */ /* 0x000fe40007ffe0ff */
[----:B------:R-:W-:Y:S01]  /*5110*/  IADD3 R99, R99, R101, RZ ;  /* 0x0000006563637210 */ /* 0x000fe20007ffe0ff */
[----:B------:R-:W-:Y:S01]  /*5120*/  FMUL.FTZ R101, R148, R154 ;  /* 0x0000009a94657220 */ /* 0x000fe20000410000 */
[----:B------:R-:W-:Y:S01]  /*5130*/  FADD.FTZ R100, R163, R100 ;  /* 0x00000064a3647221 */ /* 0x000fe20000010000 */
[----:B------:R-:W-:-:S02]  /*5140*/  IADD3 R150, R121, 0x60, RZ ;  /* 0x0000006079967810 */ /* 0x000fc40007ffe0ff */
[----:B------:R-:W-:Y:S01]  /*5150*/  FADD.FTZ R101, R174, R101 ;  /* 0x00000065ae657221 */ /* 0x000fe20000010000 */
[----:B------:R-:W-:Y:S06]  /*5160*/  @!P0 BRA `(.L_x_8337) ;  /* 0x0000000000048947 */ /* 0x000fec0003800000 */
[----:B0-----:R1:W-:Y:S02]  /*5170*/  REDG.E.ADD.F32.FTZ.RN.STRONG.GPU desc[UR12][R98.64+-0x780], R103 ;  /* 0xfff88067620079a6 */ /* 0x0013e4000c10f38c */
.L_x_8337:
[----:B------:R-:W-:Y:S05]  /*5180*/  BSYNC B0 ;  /* 0x0000000000007941 */ /* 0x000fea0003800000 */
.L_x_8336:
[----:B------:R-:W-:Y:S01]  /*5190*/  LEA.HI.SX32 R102, R102, R121, 0x1b ;  /* 0x0000007966667211 */ /* 0x000fe200078fdaff */
[----:B------:R-:W-:Y:S01]  /*51a0*/  BSSY B0, `(.L_x_8338) ;  /* 0x0000011000007945 */ /* 0x000fe20003800000 */
[----:B------:R-:W-:Y:S02]  /*51b0*/  ISETP.GE.AND P6, PT, R198, 0x41, PT ;  /* 0x00000041c600780c */ /* 0x000fe40003fc6270 */
[----:B------:R-:W-:Y:S02]  /*51c0*/  LEA R102, R102, R145, 0x2 ;  /* 0x0000009166667211 */ /* 0x000fe400078e10ff */
[C---:B------:R-:W-:Y:S02]  /*51d0*/  IADD3 R152, R121.reuse, 0x80, RZ ;  /* 0x0000008079987810 */ /* 0x040fe40007ffe0ff */
[----:B------:R-:W-:Y:S01]  /*51e0*/  LEA.HI.SX32 R150, R150, R121, 0x1b ;  /* 0x0000007996967211 */ /* 0x000fe200078fdaff */
[----:B01----:R0:W1:Y:S01]  /*51f0*/  LDS R103, [R102+0x950] ;  /* 0x0009500066677984 */ /* 0x0030620000000800 */
        /* <DEDUP_REMOVED lines=11> */
.L_x_8339:
[----:B------:R-:W-:Y:S05]  /*52b0*/  BSYNC B0 ;  /* 0x0000000000007941 */ /* 0x000fea0003800000 */
.L_x_8338:
[----:B01----:R0:W1:Y:S01]  /*52c0*/  LDS R103, [R150+0x9d0] ;  /* 0x0009d00096677984 */ /* 0x0030620000000800 */
[----:B------:R-:W-:Y:S01]  /*52d0*/  BSSY B0, `(.L_x_8340) ;  /* 0x0000006000007945 */ /* 0x000fe20003800000 */
[----:B------:R-:W-:Y:S02]  /*52e0*/  IADD3 R102, R121, 0xc0, RZ ;  /* 0x000000c079667810 */ /* 0x000fe40007ffe0ff */
[----:B------:R-:W-:Y:S02]  /*52f0*/  LEA.HI.SX32 R154, R154, R121, 0x1b ;  /* 0x000000799a9a7211 */ /* 0x000fe400078fdaff */
[----:B------:R-:W-:Y:S01]  /*5300*/  LEA R152, R152, R145, 0x2 ;  /* 0x0000009198987211 */ /* 0x000fe200078e10ff */
[----:B------:R-:W-:Y:S06]  /*5310*/  @!P0 BRA `(.L_x_8341) ;  /* 0x0000000000048947 */ /* 0x000fec0003800000 */
[----:B-1----:R2:W-:Y:S02]  /*5320*/  REDG.E.ADD.F32.FTZ.RN.STRONG.GPU desc[UR12][R98.64+-0x680], R103 ;  /* 0xfff98067620079a6 */ /* 0x0025e4000c10f38c */
.L_x_8341:
[----:B------:R-:W-:Y:S05]  /*5330*/  BSYNC B0 ;  /* 0x0000000000007941 */ /* 0x000fea0003800000 */
.L_x_8340:
[----:B-12---:R1:W2:Y:S01]  /*5340*/  LDS R103, [R152+0xa50] ;  /* 0x000a500098677984 */ /* 0x0062a20000000800 */
[----:B------:R-:W-:Y:S01]  /*5350*/  BSSY B0, `(.L_x_8342) ;  /* 0x0000006000007945 */ /* 0x000fe20003800000 */
[----:B0-----:R-:W-:Y:S02]  /*5360*/  IADD3 R150, R121, 0xe0, RZ ;  /* 0x000000e079967810 */ /* 0x001fe40007ffe0ff */
[----:B------:R-:W-:Y:S02]  /*5370*/  LEA.HI.SX32 R102, R102, R121, 0x1b ;  /* 0x0000007966667211 */ /* 0x000fe400078fdaff */
[----:B------:R-:W-:Y:S01]  /*5380*/  LEA R154, R154, R145, 0x2 ;  /* 0x000000919a9a7211 */ /* 0x000fe200078e10ff */
[----:B------:R-:W-:Y:S06]  /*5390*/  @!P1 BRA `(.L_x_8343) ;  /* 0x0000000000049947 */ /* 0x000fec0003800000 */
[----:B--2---:R0:W-:Y:S02]  /*53a0*/  REDG.E.ADD.F32.FTZ.RN.STRONG.GPU desc[UR12][R98.64+-0x600], R103 ;  /* 0xfffa0067620079a6 */ /* 0x0041e4000c10f38c */
.L_x_8343:
[----:B------:R-:W-:Y:S05]  /*53b0*/  BSYNC B0 ;  /* 0x0000000000007941 */ /* 0x000fea0003800000 */
.L_x_8342:
[----:B0-2---:R0:W2:Y:S01]  /*53c0*/  LDS R103, [R154+0xad0] ;  /* 0x000ad0009a677984 */ /* 0x0050a20000000800 */
[----:B------:R-:W-:Y:S01]  /*53d0*/  BSSY B0, `(.L_x_8344) ;  /* 0x0000006000007945 */ /* 0x000fe20003800000 */
[----:B-1----:R-:W-:Y:S02]  /*53e0*/  IADD3 R152, R121, 0x100, RZ ;  /* 0x0000010079987810 */ /* 0x002fe40007ffe0ff */
[----:B------:R-:W-:Y:S02]  /*53f0*/  LEA.HI.SX32 R150, R150, R121, 0x1b ;  /* 0x0000007996967211 */ /* 0x000fe400078fdaff */
[----:B------:R-:W-:Y:S01]  /*5400*/  LEA R102, R102, R145, 0x2 ;  /* 0x0000009166667211 */ /* 0x000fe200078e10ff */
[----:B------:R-:W-:Y:S06]  /*5410*/  @!P2 BRA `(.L_x_8345) ;  /* 0x000000000004a947 */ /* 0x000fec0003800000 */
[----:B--2---:R1:W-:Y:S02]  /*5420*/  REDG.E.ADD.F32.FTZ.RN.STRONG.GPU desc[UR12][R98.64+-0x580], R103 ;  /* 0xfffa8067620079a6 */ /* 0x0043e4000c10f38c */
.L_x_8345:
[----:B------:R-:W-:Y:S05]  /*5430*/  BSYNC B0 ;  /* 0x0000000000007941 */ /* 0x000fea0003800000 */
.L_x_8344:
[----:B-12---:R1:W2:Y:S01]  /*5440*/  LDS R103, [R102+0xb50] ;  /* 0x000b500066677984 */ /* 0x0062a20000000800 */
[----:B------:R-:W-:Y:S01]  /*5450*/  BSSY B0, `(.L_x_8346) ;  /* 0x0000005000007945 */ /* 0x000fe20003800000 */
[----:B------:R-:W-:Y:S02]  /*5460*/  LEA.HI.SX32 R152, R152, R121, 0x1b ;  /* 0x0000007998987211 */ /* 0x000fe400078fdaff */
[----:B------:R-:W-:Y:S01]  /*5470*/  LEA R150, R150, R145, 0x2 ;  /* 0x0000009196967211 */ /* 0x000fe200078e10ff */
[----:B------:R-:W-:Y:S06]  /*5480*/  @!P3 BRA `(.L_x_8347) ;  /* 0x000000000004b947 */ /* 0x000fec0003800000 */
[----:B--2---:R3:W-:Y:S02]  /*5490*/  REDG.E.ADD.F32.FTZ.RN.STRONG.GPU desc[UR12][R98.64+-0x500], R103 ;  /* 0xfffb0067620079a6 */ /* 0x0047e4000c10f38c */
.L_x_8347:
[----:B------:R-:W-:Y:S05]  /*54a0*/  BSYNC B0 ;  /* 0x0000000000007941 */ /* 0x000fea0003800000 */
.L_x_8346:
[----:B--23--:R2:W3:Y:S01]  /*54b0*/  LDS R103, [R150+0xbd0] ;  /* 0x000bd00096677984 */ /* 0x00c4e20000000800 */
[----:B------:R-:W-:Y:S01]  /*54c0*/  BSSY B0, `(.L_x_8348) ;  /* 0x0000004000007945 */ /* 0x000fe20003800000 */
[----:B------:R-:W-:-:S03]  /*54d0*/  LEA R152, R152, R145, 0x2 ;  /* 0x0000009198987211 */ /* 0x000fc600078e10ff */
[----:B------:R-:W-:Y:S05]  /*54e0*/  @!P4 BRA `(.L_x_8349) ;  /* 0x000000000004c947 */ /* 0x000fea0003800000 */
[----:B---3--:R4:W-:Y:S02]  /*54f0*/  REDG.E.ADD.F32.FTZ.RN.STRONG.GPU desc[UR12][R98.64+-0x480], R103 ;  /* 0xfffb8067620079a6 */ /* 0x0089e4000c10f38c */
.L_x_8349:
[----:B------:R-:W-:Y:S05]  /*5500*/  BSYNC B0 ;  /* 0x0000000000007941 */ /* 0x000fea0003800000 */
.L_x_8348:
[----:B---34-:R3:W4:Y:S01]  /*5510*/  LDS R103, [R152+0xc50] ;  /* 0x000c500098677984 */ /* 0x0187220000000800 */
[----:B------:R-:W-:Y:S01]  /*5520*/  BSSY B0, `(.L_x_8350) ;  /* 0x0000005000007945 */ /* 0x000fe20003800000 */
[C---:B-1----:R-:W-:Y:S02]  /*5530*/  IADD3 R102, R121.reuse, 0x120, RZ ;  /* 0x0000012079667810 */ /* 0x042fe40007ffe0ff */
[----:B--2---:R-:W-:Y:S01]  /*5540*/  IADD3 R150, R121, 0x140, RZ ;  /* 0x0000014079967810 */ /* 0x004fe20007ffe0ff */
[----:B------:R-:W-:Y:S06]  /*5550*/  @!P5 BRA `(.L_x_8351) ;  /* 0x000000000004d947 */ /* 0x000fec0003800000 */
[----:B----4-:R1:W-:Y:S02]  /*5560*/  REDG.E.ADD.F32.FTZ.RN.STRONG.GPU desc[UR12][R98.64+-0x400], R103 ;  /* 0xfffc0067620079a6 */ /* 0x0103e4000c10f38c */
.L_x_8351:
[----:B------:R-:W-:Y:S05]  /*5570*/  BSYNC B0 ;  /* 0x0000000000007941 */ /* 0x000fea0003800000 */
.L_x_8350:
[----:B------:R-:W-:Y:S01]  /*5580*/  LEA.HI.SX32 R102, R102, R121, 0x1b ;  /* 0x0000007966667211 */ /* 0x000fe200078fdaff */
[----:B------:R-:W-:Y:S01]  /*5590*/  BSSY B0, `(.L_x_8352) ;  /* 0x0000011000007945 */ /* 0x000fe20003800000 */
[----:B------:R-:W-:Y:S02]  /*55a0*/  ISETP.GE.AND P6, PT, R198, 0x121, PT ;  /* 0x00000121c600780c */ /* 0x000fe40003fc6270 */
[----:B------:R-:W-:Y:S02]  /*55b0*/  LEA R102, R102, R145, 0x2 ;  /* 0x0000009166667211 */ /* 0x000fe400078e10ff */
[C---:B---3--:R-:W-:Y:S02]  /*55c0*/  IADD3 R152, R121.reuse, 0x160, RZ ;  /* 0x0000016079987810 */ /* 0x048fe40007ffe0ff */
[----:B------:R-:W-:Y:S01]  /*55d0*/  LEA.HI.SX32 R150, R150, R121, 0x1b ;  /* 0x0000007996967211 */ /* 0x000fe200078fdaff */
[----:B-1--4-:R1:W2:Y:S01]  /*55e0*/  LDS R103, [R102+0xcd0] ;  /* 0x000cd00066677984 */ /* 0x0122a20000000800 */
[----:B0-----:R-:W-:-:S02]  /*55f0*/  IADD3 R154, R121, 0x180, RZ ;  /* 0x00000180799a7810 */ /* 0x001fc40007ffe0ff */
        /* <DEDUP_REMOVED lines=10> */
.L_x_8353:
[----:B------:R-:W-:Y:S05]  /*56a0*/  BSYNC B0 ;  /* 0x0000000000007941 */ /* 0x000fea0003800000 */
.L_x_8352:
[----:B0-2---:R0:W1:Y:S01]  /*56b0*/  LDS R103, [R150+0xd50] ;  /* 0x000d500096677984 */ /* 0x0050620000000800 */
[----:B------:R-:W-:Y:S01]  /*56c0*/  BSSY B0, `(.L_x_8354) ;  /* 0x0000006000007945 */ /* 0x000fe20003800000 */
[----:B------:R-:W-:Y:S02]  /*56d0*/  IADD3 R102, R121, 0x1a0, RZ ;  /* 0x000001a079667810 */ /* 0x000fe40007ffe0ff */
[----:B------:R-:W-:Y:S02]  /*56e0*/  LEA.HI.SX32 R154, R154, R121, 0x1b ;  /* 0x000000799a9a7211 */ /* 0x000fe400078fdaff */
[----:B------:R-:W-:Y:S01]  /*56f0*/  LEA R152, R152, R145, 0x2 ;  /* 0x0000009198987211 */ /* 0x000fe200078e10ff */
[----:B------:R-:W-:Y:S06]  /*5700*/  @!P0 BRA `(.L_x_8355) ;  /* 0x0000000000048947 */ /* 0x000fec0003800000 */
[----:B-1----:R2:W-:Y:S02]  /*5710*/  REDG.E.ADD.F32.FTZ.RN.STRONG.GPU desc[UR12][R98.64+-0x300], R103 ;  /* 0xfffd0067620079a6 */ /* 0x0025e4000c10f38c */
.L_x_8355:
[----:B------:R-:W-:Y:S05]  /*5720*/  BSYNC B0 ;  /* 0x0000000000007941 */ /* 0x000fea0003800000 */
.L_x_8354:
[----:B-12---:R1:W2:Y:S01]  /*5730*/  LDS R103, [R152+0xdd0] ;  /* 0x000dd00098677984 */ /* 0x0062a20000000800 */
[----:B------:R-:W-:Y:S01]  /*5740*/  BSSY B0, `(.L_x_8356) ;  /* 0x0000006000007945 */ /* 0x000fe20003800000 */
[----:B0-----:R-:W-:Y:S02]  /*5750*/  IADD3 R150, R121, 0x1c0, RZ ;  /* 0x000001c079967810 */ /* 0x001fe40007ffe0ff */
[----:B------:R-:W-:Y:S02]  /*5760*/  LEA.HI.SX32 R102, R102, R121, 0x1b ;  /* 0x0000007966667211 */ /* 0x000fe400078fdaff */
[----:B------:R-:W-:Y:S01]  /*5770*/  LEA R154, R154, R145, 0x2 ;  /* 0x000000919a9a7211 */ /* 0x000fe200078e10ff */
[----:B------:R-:W-:Y:S06]  /*5780*/  @!P1 BRA `(.L_x_8357) ;  /* 0x0000000000049947 */ /* 0x000fec0003800000 */
[----:B--2---:R0:W-:Y:S02]  /*5790*/  REDG.E.ADD.F32.FTZ.RN.STRONG.GPU desc[UR12][R98.64+-0x280], R103 ;  /* 0xfffd8067620079a6 */ /* 0x0041e4000c10f38c */
.L_x_8357:
[----:B------:R-:W-:Y:S05]  /*57a0*/  BSYNC B0 ;  /* 0x0000000000007941 */ /* 0x000fea0003800000 */
.L_x_8356:
[----:B0-2---:R0:W2:Y:S01]  /*57b0*/  LDS R103, [R154+0xe50] ;  /* 0x000e50009a677984 */ /* 0x0050a20000000800 */
[----:B------:R-:W-:Y:S01]  /*57c0*/  BSSY B0, `(.L_x_8358) ;  /* 0x0000006000007945 */ /* 0x000fe20003800000 */
[----:B-1----:R-:W-:Y:S02]  /*57d0*/  IADD3 R152, R121, 0x1e0, RZ ;  /* 0x000001e079987810 */ /* 0x002fe40007ffe0ff */
[----:B------:R-:W-:Y:S02]  /*57e0*/  LEA.HI.SX32 R150, R150, R121, 0x1b ;  /* 0x0000007996967211 */ /* 0x000fe400078fdaff */
[----:B------:R-:W-:Y:S01]  /*57f0*/  LEA R102, R102, R145, 0x2 ;  /* 0x0000009166667211 */ /* 0x000fe200078e10ff */
[----:B------:R-:W-:Y:S06]  /*5800*/  @!P2 BRA `(.L_x_8359) ;  /* 0x000000000004a947 */ /* 0x000fec0003800000 */
[----:B--2---:R1:W-:Y:S02]  /*5810*/  REDG.E.ADD.F32.FTZ.RN.STRONG.GPU desc[UR12][R98.64+-0x200], R103 ;  /* 0xfffe0067620079a6 */ /* 0x0043e4000c10f38c */
.L_x_8359:
[----:B------:R-:W-:Y:S05]  /*5820*/  BSYNC B0 ;  /* 0x0000000000007941 */ /* 0x000fea0003800000 */
.L_x_8358:
[----:B-12---:R1:W2:Y:S01]  /*5830*/  LDS R103, [R102+0xed0] ;  /* 0x000ed00066677984 */ /* 0x0062a20000000800 */
[----:B------:R-:W-:Y:S01]  /*5840*/  BSSY B0, `(.L_x_8360) ;  /* 0x0000005000007945 */ /* 0x000fe20003800000 */
[----:B------:R-:W-:Y:S02]  /*5850*/  LEA.HI.SX32 R152, R152, R121, 0x1b ;  /* 0x0000007998987211 */ /* 0x000fe400078fdaff */
[----:B------:R-:W-:Y:S01]  /*5860*/  LEA R150, R150, R145, 0x2 ;  /* 0x0000009196967211 */ /* 0x000fe200078e10ff */
[----:B------:R-:W-:Y:S06]  /*5870*/  @!P3 BRA `(.L_x_8361) ;  /* 0x000000000004b947 */ /* 0x000fec0003800000 */
[----:B--2---:R3:W-:Y:S02]  /*5880*/  REDG.E.ADD.F32.FTZ.RN.STRONG.GPU desc[UR12][R98.64+-0x180], R103 ;  /* 0xfffe8067620079a6 */ /* 0x0047e4000c10f38c */
.L_x_8361:
[----:B------:R-:W-:Y:S05]  /*5890*/  BSYNC B0 ;  /* 0x0000000000007941 */ /* 0x000fea0003800000 */
.L_x_8360:
[----:B--23--:R2:W3:Y:S01]  /*58a0*/  LDS R103, [R150+0xf50] ;  /* 0x000f500096677984 */ /* 0x00c4e20000000800 */
[----:B------:R-:W-:Y:S01]  /*58b0*/  BSSY B0, `(.L_x_8362) ;  /* 0x0000004000007945 */ /* 0x000fe20003800000 */
[----:B------:R-:W-:-:S03]  /*58c0*/  LEA R152, R152, R145, 0x2 ;  /* 0x0000009198987211 */ /* 0x000fc600078e10ff */
[----:B------:R-:W-:Y:S05]  /*58d0*/  @!P4 BRA `(.L_x_8363) ;  /* 0x000000000004c947 */ /* 0x000fea0003800000 */
[----:B---3--:R4:W-:Y:S02]  /*58e0*/  REDG.E.ADD.F32.FTZ.RN.STRONG.GPU desc[UR12][R98.64+-0x100], R103 ;  /* 0xffff0067620079a6 */ /* 0x0089e4000c10f38c */
.L_x_8363:
[----:B------:R-:W-:Y:S05]  /*58f0*/  BSYNC B0 ;  /* 0x0000000000007941 */ /* 0x000fea0003800000 */
.L_x_8362:
[----:B---34-:R3:W4:Y:S01]  /*5900*/  LDS R103, [R152+0xfd0] ;  /* 0x000fd00098677984 */ /* 0x0187220000000800 */
[----:B------:R-:W-:Y:S04]  /*5910*/  BSSY B0, `(.L_x_8364) ;  /* 0x0000003000007945 */ /* 0x000fe80003800000 */
[----:B------:R-:W-:Y:S05]  /*5920*/  @!P5 BRA `(.L_x_8365) ;  /* 0x000000000004d947 */ /* 0x000fea0003800000 */
[----:B----4-:R4:W-:Y:S02]  /*5930*/  REDG.E.ADD.F32.FTZ.RN.STRONG.GPU desc[UR12][R98.64+-0x80], R103 ;  /* 0xffff8067620079a6 */ /* 0x0109e4000c10f38c */
.L_x_8365:
[----:B------:R-:W-:Y:S05]  /*5940*/  BSYNC B0 ;  /* 0x0000000000007941 */ /* 0x000fea0003800000 */
.L_x_8364:
[----:B----4-:R-:W4:Y:S01]  /*5950*/  SHFL.DOWN PT, R99, R100, 0x1, 0x1f ;  /* 0x08201f0064637f89 */ /* 0x010f2200000e0000 */
[----:B------:R-:W-:Y:S01]  /*5960*/  ISETP.GT.AND P0, PT, R120, 0x1e, PT ;  /* 0x0000001e7800780c */ /* 0x000fe20003f04270 */
[----:B--2---:R-:W-:Y:S01]  /*5970*/  FMUL.FTZ R150, R79, R201 ;  /* 0x000000c94f967220 */ /* 0x004fe20000410000 */
[----:B-1----:R-:W-:Y:S01]  /*5980*/  FMUL.FTZ R102, R77, R203 ;  /* 0x000000cb4d667220 */ /* 0x002fe20000410000 */
[----:B------:R-:W1:Y:S01]  /*5990*/  SHFL.DOWN PT, R98, R101, 0x1, 0x1f ;  /* 0x08201f0065627f89 */ /* 0x000e6200000e0000 */
        /* <DEDUP_REMOVED lines=58> */
[----:B------:R-:W-:Y:S01]  /*5d40*/  FFMA.FTZ R53, R80, R106, R53 ;  /* 0x0000006a50357223 */ /* 0x000fe20000010035 */
[----:B------:R-:W-:Y:S01]  /*5d50*/  FADD.FTZ R36, R179, R36 ;  /* 0x00000024b3247221 */ /* 0x000fe20000010000 */
[----:B------:R-:W-:Y:S01]  /*5d60*/  FFMA.FTZ R52, R73, R107, R52 ;  /* 0x0000006b49347223 */ /* 0x000fe20000010034 */
[----:B------:R-:W-:Y:S01]  /*5d70*/  FADD.FTZ R45, R190, R45 ;  /* 0x0000002dbe2d7221 */ /* 0x000fe20000010000 */
[----:B------:R-:W-:-:S05]  /*5d80*/  FADD.FTZ R39, R148, R39 ;  /* 0x0000002794277221 */ /* 0x000fca0000010000 */
        /* <DEDUP_REMOVED lines=30> */
[----:B------:R-:W-:Y:S01]  /*5f70*/  ISETP.GT.AND P0, PT, R120, 0xf, PT ;  /* 0x0000000f7800780c */ /* 0x000fe20003f04270 */
[----:B------:R-:W-:Y:S01]  /*5f80*/  FMUL.FTZ R156, R76, R175 ;  /* 0x000000af4c9c7220 */ /* 0x000fe20000410000 */
[----:B------:R-:W-:Y:S01]  /*5f90*/  FMUL.FTZ R76, R71, R155 ;  /* 0x0000009b474c7220 */ /* 0x000fe20000410000 */
[----:B------:R-:W1:Y:S01]  /*5fa0*/  SHFL.DOWN PT, R160, R101, 0x10, 0x1f ;  /* 0x0a001f0065a07f89 */ /* 0x000e6200000e0000 */
[----:B------:R-:W-:Y:S01]  /*5fb0*/  FMUL.FTZ R71, R70, R153 ;  /* 0x0000009946477220 */ /* 0x000fe20000410000 */
[----:B------:R-:W-:Y:S01]  /*5fc0*/  FMUL.FTZ R70, R69, R195 ;  /* 0x000000c345467220 */ /* 0x000fe20000410000 */
[-C--:B------:R-:W-:Y:S01]  /*5fd0*/  FMUL.FTZ R69, R138, R197.reuse ;  /* 0x000000c58a457220 */ /* 0x080fe20000410000 */
[----:B------:R-:W-:Y:S01]  /*5fe0*/  FMUL.FTZ R197, R68, R197 ;  /* 0x000000c544c57220 */ /* 0x000fe20000410000 */
[----:B------:R-:W-:Y:S01]  /*5ff0*/  FFMA.FTZ R156, R21, R154, R156 ;  /* 0x0000009a159c7223 */ /* 0x000fe2000001009c */
        /* <DEDUP_REMOVED lines=30> */
.L_x_8367:
[----:B------:R-:W-:Y:S05]  /*61e0*/  BSYNC B0 ;  /* 0x0000000000007941 */ /* 0x000fea0003800000 */
.L_x_8366:
[----:B------:R-:W-:Y:S01]  /*61f0*/  IADD3 R140, R140, 0x1, RZ ;  /* 0x000000018c8c7810 */ /* 0x000fe20007ffe0ff */
[----:B------:R-:W-:-:S03]  /*6200*/  UIADD3 UR5, UP0, UR5, 0x1, URZ ;  /* 0x0000000105057890 */ /* 0x000fc6000ff1e03f */
[----:B------:R-:W-:Y:S01]  /*6210*/  ISETP.GE.AND P0, PT, R140, UR28, PT ;  /* 0x0000001c8c007c0c */ /* 0x000fe2000bf06270 */
[----:B------:R-:W-:-:S12]  /*6220*/  UIADD3.X UR6, URZ, UR6, URZ, UP0, !UPT ;  /* 0x000000063f067290 */ /* 0x000fd800087fe43f */
[----:B------:R-:W-:Y:S05]  /*6230*/  @!P0 BRA `(.L_x_8368) ;  /* 0xffffffd000608947 */ /* 0x000fea000383ffff */
.L_x_8331:
[----:B------:R-:W-:Y:S01]  /*6240*/  BAR.SYNC.DEFER_BLOCKING 0x0 ;  /* 0x0000000000007b1d */ /* 0x000fe20000010000 */
[----:B------:R-:W-:-:S05]  /*6250*/  IADD3 R68, R111, -0x1, RZ ;  /* 0xffffffff6f447810 */ /* 0x000fca0007ffe0ff */
[----:B------:R-:W-:Y:S01]  /*6260*/  ULDC.64 UR6, c[0x0][0x390] ;  /* 0x0000e40000067ab9 */ /* 0x000fe20000000a00 */
[----:B------:R-:W2:Y:S04]  /*6270*/  LDG.E.128 R8, desc[UR12][R2.64] ;  /* 0x0000000c02087981 */ /* 0x000ea8000c1e1d00 */
        /* <DEDUP_REMOVED lines=209> */
.L_x_8298:
        /* <DEDUP_REMOVED lines=26> */
.L_x_8371:
[----:B------:R-:W-:Y:S05]  /*7130*/  BSYNC B0 ;  /* 0x0000000000007941 */ /* 0x000fea0003800000 */
.L_x_8370:
        /* <DEDUP_REMOVED lines=29> */
.L_x_8373:
[----:B0-----:R-:W0:Y:S02]  /*7310*/  S2R R15, SR_TID.X ;  /* 0x00000000000f7919 */ /* 0x001e240000002100 */
.L_x_8374:
[----:B------:R-:W-:Y:S05]  /*7320*/  BSYNC B0 ;  /* 0x0000000000007941 */ /* 0x000fea0003800000 */
.L_x_8372:
        /* <DEDUP_REMOVED lines=22> */
.L_x_8376:
        /* <DEDUP_REMOVED lines=26> */
.L_x_8375:
[----:B------:R-:W-:Y:S05]  /*7630*/  EXIT ;  /* 0x000000000000794d */ /* 0x000fea0003800000 */
.L_x_8377:
        /* <DEDUP_REMOVED lines=12> */
.L_x_11002:


//--------------------- .text._Z25selective_scan_bwd_kernelI32Selective_Scan_bwd_kernel_traitsILi32ELi16ELb1ELb1ELb0ELb1ELb1EffEEv12SSMParamsBwd --------------------------
	.section	.text._Z25selective_scan_bwd_kernelI32Selective_Scan_bwd_kernel_traitsILi32ELi16ELb1ELb1ELb0ELb1ELb1EffEEv12SSMParamsBwd,"ax",@progbits
	.align	128
        .global         _Z25selective_scan_bwd_kernelI32Selective_Scan_bwd_kernel_traitsILi32ELi16ELb1ELb1ELb0ELb1ELb1EffEEv12SSMParamsBwd
        .type           _Z25selective_scan_bwd_kernelI32Selective_Scan_bwd_kernel_traitsILi32ELi16ELb1ELb1ELb0ELb1ELb1EffEEv12SSMParamsBwd,@function
        .size           _Z25selective_scan_bwd_kernelI32Selective_Scan_bwd_kernel_traitsILi32ELi16ELb1ELb1ELb0ELb1ELb1EffEEv12SSMParamsBwd,(.L_x_11003 - _Z25selective_scan_bwd_kernelI32Selective_Scan_bwd_kernel_traitsILi32ELi16ELb1ELb1ELb0ELb1ELb1EffEEv12SSMParamsBwd)
        .other          _Z25selective_scan_bwd_kernelI32Selective_Scan_bwd_kernel_traitsILi32ELi16ELb1ELb1ELb0ELb1ELb1EffEEv12SSMParamsBwd,@"STO_CUDA_ENTRY STV_DEFAULT"
_Z25selective_scan_bwd_kernelI32Selective_Scan_bwd_kernel_traitsILi32ELi16ELb1ELb1ELb0ELb1ELb1EffEEv12SSMParamsBwd:
.text._Z25selective_scan_bwd_kernelI32Selective_Scan_bwd_kernel_traitsILi32ELi16ELb1ELb1ELb0ELb1ELb1EffEEv12SSMParamsBwd:
        /* <DEDUP_REMOVED lines=139> */
.L_x_8450:
[----:B------:R-:W-:Y:S01]  /*08b0*/  BAR.SYNC.DEFER_BLOCKING 0x0 ;  /* 0x0000000000007b1d */ /* 0x000fe20000010000 */
[----:B------:R-:W-:Y:S02]  /*08c0*/  LOP3.LUT R113, R114, 0x1f, R123, 0xf8, !PT ;  /* 0x0000001f72717812 */ /* 0x000fe400078ef87b */
[----:B0-----:R-:W-:Y:S02]  /*08d0*/  MOV R2, R122 ;  /* 0x0000007a00027202 */ /* 0x001fe40000000f00 */
        /* <DEDUP_REMOVED lines=36> */
[----:B------:R-:W4:Y:S01]  /*0b20*/  LDS.128 R56, [R110+0x10] ;  /* 0x000010006e387984 */ /* 0x000f220000000c00 */
[----:B0-----:R-:W0:Y:S03]  /*0b30*/  LDC.64 R42, c[0x0][0x2a0] ;  /* 0x0000a800ff2a7b82 */ /* 0x001e260000000a00 */
[----:B------:R-:W-:Y:S04]  /*0b40*/  LDS.128 R28, [R110+0x20] ;  /* 0x000020006e1c7984 */ /* 0x000fe80000000c00 */
[----:B------:R-:W-:Y:S01]  /*0b50*/  LDS.128 R32, [R110+0x30] ;  /* 0x000030006e207984 */ /* 0x000fe20000000c00 */
[----:B------:R-:W0:Y:S03]  /*0b60*/  LDC.64 R40, c[0x0][0x318] ;  /* 0x0000c600ff287b82 */ /* 0x000e260000000a00 */
[----:B------:R-:W0:Y:S05]  /*0b70*/  LDS.128 R36, [R110] ;  /* 0x000000006e247984 */ /* 0x000e2a0000000c00 */
[----:B------:R-:W-:Y:S06]  /*0b80*/  BAR.SYNC.DEFER_BLOCKING 0x0 ;  /* 0x0000000000007b1d */ /* 0x000fec0000010000 */
[----:B-1----:R-:W4:Y:S04]  /*0b90*/  LDG.E.128 R44, desc[UR12][R2.64] ;  /* 0x0000000c022c7981 */ /* 0x002f28000c1e1d00 */
[----:B--2---:R-:W2:Y:S04]  /*0ba0*/  LDG.E.128 R48, desc[UR12][R2.64+0x200] ;  /* 0x0002000c02307981 */ /* 0x004ea8000c1e1d00 */
[----:B---3--:R-:W3:Y:S04]  /*0bb0*/  LDG.E.128 R52, desc[UR12][R2.64+0x400] ;  /* 0x0004000c02347981 */ /* 0x008ee8000c1e1d00 */
[----:B------:R-:W3:Y:S01]  /*0bc0*/  LDG.E.128 R60, desc[UR12][R2.64+0x600] ;  /* 0x0006000c023c7981 */ /* 0x000ee2000c1e1d00 */
[--C-:B----45:R-:W-:Y:S01]  /*0bd0*/  FADD.FTZ R111, R56, R126.reuse ;  /* 0x0000007e386f7221 */ /* 0x130fe20000010000 */
[--C-:B0-----:R-:W-:Y:S01]  /*0be0*/  FADD.FTZ R105, R36, R126.reuse ;  /* 0x0000007e24697221 */ /* 0x101fe20000010000 */
[----:B------:R-:W0:Y:S01]  /*0bf0*/  LDC R56, c[0x0][0x224] ;  /* 0x00008900ff387b82 */ /* 0x000e220000000800 */
        /* <DEDUP_REMOVED lines=51> */
.L_x_8380:
[----:B------:R-:W-:Y:S05]  /*0f30*/  BSYNC B0 ;  /* 0x0000000000007941 */ /* 0x000fea0003800000 */
.L_x_8379:
        /* <DEDUP_REMOVED lines=35> */
.L_x_8382:
[----:B------:R-:W-:Y:S05]  /*1170*/  BSYNC B0 ;  /* 0x0000000000007941 */ /* 0x000fea0003800000 */
.L_x_8381:
        /* <DEDUP_REMOVED lines=35> */
.L_x_8384:
[----:B------:R-:W-:Y:S05]  /*13b0*/  BSYNC B0 ;  /* 0x0000000000007941 */ /* 0x000fea0003800000 */
.L_x_8383:
        /* <DEDUP_REMOVED lines=35> */
.L_x_8386:
[----:B------:R-:W-:Y:S05]  /*15f0*/  BSYNC B0 ;  /* 0x0000000000007941 */ /* 0x000fea0003800000 */
.L_x_8385:
        /* <DEDUP_REMOVED lines=35> */
.L_x_8388:
[----:B------:R-:W-:Y:S05]  /*1830*/  BSYNC B0 ;  /* 0x0000000000007941 */ /* 0x000fea0003800000 */
.L_x_8387:
        /* <DEDUP_REMOVED lines=35> */
.L_x_8390:
[----:B------:R-:W-:Y:S05]  /*1a70*/  BSYNC B0 ;  /* 0x0000000000007941 */ /* 0x000fea0003800000 */
.L_x_8389:
        /* <DEDUP_REMOVED lines=35> */
.L_x_8392:
[----:B------:R-:W-:Y:S05]  /*1cb0*/  BSYNC B0 ;  /* 0x0000000000007941 */ /* 0x000fea0003800000 */
.L_x_8391:
        /* <DEDUP_REMOVED lines=37> */
.L_x_8394:
[----:B------:R-:W-:Y:S05]  /*1f10*/  BSYNC B0 ;  /* 0x0000000000007941 */ /* 0x000fea0003800000 */
.L_x_8393:
        /* <DEDUP_REMOVED lines=38> */
.L_x_8396:
[----:B------:R-:W-:Y:S05]  /*2180*/  BSYNC B0 ;  /* 0x0000000000007941 */ /* 0x000fea0003800000 */
.L_x_8395:
        /* <DEDUP_REMOVED lines=36> */
.L_x_8398:
[----:B------:R-:W-:Y:S05]  /*23d0*/  BSYNC B0 ;  /* 0x0000000000007941 */ /* 0x000fea0003800000 */
.L_x_8397:
        /* <DEDUP_REMOVED lines=33> */
.L_x_8400:
[----:B------:R-:W-:Y:S05]  /*25f0*/  BSYNC B0 ;  /* 0x0000000000007941 */ /* 0x000fea0003800000 */
.L_x_8399:
        /* <DEDUP_REMOVED lines=33> */
.L_x_8402:
[----:B------:R-:W-:Y:S05]  /*2810*/  BSYNC B0 ;  /* 0x0000000000007941 */ /* 0x000fea0003800000 */
.L_x_8401:
        /* <DEDUP_REMOVED lines=33> */
.L_x_8404:
[----:B------:R-:W-:Y:S05]  /*2a30*/  BSYNC B0 ;  /* 0x0000000000007941 */ /* 0x000fea0003800000 */
.L_x_8403:
        /* <DEDUP_REMOVED lines=33> */
.L_x_8406:
[----:B------:R-:W-:Y:S05]  /*2c50*/  BSYNC B0 ;  /* 0x0000000000007941 */ /* 0x000fea0003800000 */
.L_x_8405:
        /* <DEDUP_REMOVED lines=33> */
.L_x_8408:
[----:B------:R-:W-:Y:S05]  /*2e70*/  BSYNC B0 ;  /* 0x0000000000007941 */ /* 0x000fea0003800000 */
.L_x_8407:
        /* <DEDUP_REMOVED lines=33> */
.L_x_8410:
[----:B------:R-:W-:Y:S05]  /*3090*/  BSYNC B0 ;  /* 0x0000000000007941 */ /* 0x000fea0003800000 */
.L_x_8409:
[----:B------:R-:W-:Y:S01]  /*30a0*/  ULDC.64 UR6, c[0x0][0x2a8] ;  /* 0x0000aa0000067ab9 */ /* 0x000fe20000000a00 */
[----:B------:R-:W-:Y:S01]  /*30b0*/  MOV R32, R42 ;  /* 0x0000002a00207202 */ /* 0x000fe20000000f00 */
[----:B------:R-:W-:Y:S01]  /*30c0*/  IMAD R0, R130, UR6, RZ ;  /* 0x0000000682007c24 */ /* 0x000fe2000f8e02ff */
[----:B------:R-:W-:Y:S01]  /*30d0*/  LDS.128 R56, [R110+0x20] ;  /* 0x000020006e387984 */ /* 0x000fe20000000c00 */
[----:B------:R-:W0:Y:S02]  /*30e0*/  LDC.64 R38, c[0x0][0x2b0] ;  /* 0x0000ac00ff267b82 */ /* 0x000e240000000a00 */
[C---:B------:R-:W-:Y:S01]  /*30f0*/  IMAD.WIDE.U32 R32, R129.reuse, UR6, R32 ;  /* 0x0000000681207c25 */ /* 0x040fe2000f8e0020 */
[----:B-1----:R-:W-:Y:S03]  /*3100*/  LDS.128 R48, [R110+0x30] ;  /* 0x000030006e307984 */ /* 0x002fe60000000c00 */
        /* <DEDUP_REMOVED lines=60> */
[----:B------:R0:W1:Y:S08]  /*34d0*/  MUFU.EX2 R88, R47 ;  /* 0x0000002f00587308 */ /* 0x0000700000000800 */
[----:B------:R3:W4:Y:S01]  /*34e0*/  MUFU.EX2 R31, R3 ;  /* 0x00000003001f7308 */ /* 0x0007220000000800 */
[----:B0-----:R-:W-:-:S07]  /*34f0*/  FMUL.FTZ R47, R63, -1.4426950216293334961 ;  /* 0xbfb8aa3b3f2f7820 */ /* 0x001fce0000410000 */
[----:B------:R-:W0:Y:S01]  /*3500*/  MUFU.EX2 R89, R84 ;  /* 0x0000005400597308 */ /* 0x000e220000000800 */
[----:B---3--:R-:W-:Y:S01]  /*3510*/  FMUL.FTZ R3, R71, -1.4426950216293334961 ;  /* 0xbfb8aa3b47037820 */ /* 0x008fe20000410000 */
[----:B-1----:R-:W-:-:S06]  /*3520*/  FADD.FTZ R88, R88, 1 ;  /* 0x3f80000058587421 */ /* 0x002fcc0000010000 */
[----:B------:R1:W3:Y:S01]  /*3530*/  MUFU.EX2 R91, R85 ;  /* 0x00000055005b7308 */ /* 0x0002e20000000800 */
[----:B----4-:R-:W-:-:S07]  /*3540*/  FADD.FTZ R31, R31, 1 ;  /* 0x3f8000001f1f7421 */ /* 0x010fce0000010000 */
[----:B------:R4:W5:Y:S01]  /*3550*/  MUFU.EX2 R92, R86 ;  /* 0x00000056005c7308 */ /* 0x0009620000000800 */
[----:B-1----:R-:W-:Y:S01]  /*3560*/  FADD.FTZ R85, R44, 1 ;  /* 0x3f8000002c557421 */ /* 0x002fe20000010000 */
[----:B0-----:R-:W-:-:S06]  /*3570*/  FADD.FTZ R89, R89, 1 ;  /* 0x3f80000059597421 */ /* 0x001fcc0000010000 */
[----:B------:R0:W1:Y:S01]  /*3580*/  MUFU.EX2 R93, R87 ;  /* 0x00000057005d7308 */ /* 0x0000620000000800 */
[----:B----4-:R-:W-:Y:S01]  /*3590*/  FADD.FTZ R86, R45, 1 ;  /* 0x3f8000002d567421 */ /* 0x010fe20000010000 */
[----:B---3--:R-:W-:-:S06]  /*35a0*/  FADD.FTZ R91, R91, 1 ;  /* 0x3f8000005b5b7421 */ /* 0x008fcc0000010000 */
[----:B------:R-:W3:Y:S01]  /*35b0*/  MUFU.EX2 R90, R3 ;  /* 0x00000003005a7308 */ /* 0x000ee20000000800 */
[----:B0-----:R-:W-:Y:S01]  /*35c0*/  FADD.FTZ R87, R46, 1 ;  /* 0x3f8000002e577421 */ /* 0x001fe20000010000 */
[----:B-----5:R-:W-:-:S06]  /*35d0*/  FADD.FTZ R92, R92, 1 ;  /* 0x3f8000005c5c7421 */ /* 0x020fcc0000010000 */
[----:B------:R-:W0:Y:S01]  /*35e0*/  MUFU.EX2 R94, R47 ;  /* 0x0000002f005e7308 */ /* 0x000e220000000800 */
[----:B-1----:R-:W-:-:S07]  /*35f0*/  FADD.FTZ R93, R93, 1 ;  /* 0x3f8000005d5d7421 */ /* 0x002fce0000010000 */
[----:B------:R-:W1:Y:S01]  /*3600*/  MUFU.RCP R3, R0 ;  /* 0x0000000000037308 */ /* 0x000e620000001000 */
[----:B---3--:R-:W-:-:S07]  /*3610*/  FADD.FTZ R90, R90, 1 ;  /* 0x3f8000005a5a7421 */ /* 0x008fce0000010000 */
[----:B------:R-:W3:Y:S01]  /*3620*/  MUFU.RCP R85, R85 ;  /* 0x0000005500557308 */ /* 0x000ee20000001000 */
[----:B0-----:R-:W-:-:S07]  /*3630*/  FADD.FTZ R94, R94, 1 ;  /* 0x3f8000005e5e7421 */ /* 0x001fce0000010000 */
[----:B------:R-:W0:Y:S01]  /*3640*/  MUFU.RCP R87, R87 ;  /* 0x0000005700577308 */ /* 0x000e220000001000 */
[----:B-1----:R-:W-:-:S07]  /*3650*/  FMUL.FTZ R137, R36, R3 ;  /* 0x0000000324897220 */ /* 0x002fce0000410000 */
[----:B------:R1:W4:Y:S01]  /*3660*/  MUFU.RCP R84, R31 ;  /* 0x0000001f00547308 */ /* 0x0003220000001000 */
[----:B---3--:R-:W-:-:S07]  /*3670*/  FMUL.FTZ R139, R38, R85 ;  /* 0x00000055268b7220 */ /* 0x008fce0000410000 */
[----:B------:R-:W3:Y:S01]  /*3680*/  MUFU.RCP R86, R86 ;  /* 0x0000005600567308 */ /* 0x000ee20000001000 */
[----:B-1----:R-:W-:Y:S01]  /*3690*/  FADD.FTZ R31, -R3, 1 ;  /* 0x3f800000031f7421 */ /* 0x002fe20000010100 */
[----:B0-----:R-:W-:-:S06]  /*36a0*/  FMUL.FTZ R141, R68, R87 ;  /* 0x00000057448d7220 */ /* 0x001fcc0000410000 */
[----:B------:R-:W0:Y:S01]  /*36b0*/  MUFU.RCP R89, R89 ;  /* 0x0000005900597308 */ /* 0x000e220000001000 */
[----:B----4-:R-:W-:-:S07]  /*36c0*/  FADD.FTZ R0, -R84, 1 ;  /* 0x3f80000054007421 */ /* 0x010fce0000010100 */
[----:B------:R-:W1:Y:S01]  /*36d0*/  MUFU.RCP R90, R90 ;  /* 0x0000005a005a7308 */ /* 0x000e620000001000 */
[----:B---3--:R-:W-:-:S07]  /*36e0*/  FMUL.FTZ R136, R39, R86 ;  /* 0x0000005627887220 */ /* 0x008fce0000410000 */
[----:B------:R-:W3:Y:S01]  /*36f0*/  MUFU.RCP R88, R88 ;  /* 0x0000005800587308 */ /* 0x000ee20000001000 */
[----:B0-----:R-:W-:-:S07]  /*3700*/  FMUL.FTZ R143, R70, R89 ;  /* 0x00000059468f7220 */ /* 0x001fce0000410000 */
[----:B------:R0:W-:Y:S01]  /*3710*/  MUFU.EX2 R145, R131 ;  /* 0x0000008300917308 */ /* 0x0001e20000000800 */
[----:B-1----:R-:W-:-:S07]  /*3720*/  FMUL.FTZ R140, R71, R90 ;  /* 0x0000005a478c7220 */ /* 0x002fce0000410000 */
[----:B------:R1:W4:Y:S01]  /*3730*/  MUFU.EX2 R147, R133 ;  /* 0x0000008500937308 */ /* 0x0003220000000800 */
[----:B---3--:R-:W-:-:S04]  /*3740*/  FMUL.FTZ R138, R69, R88 ;  /* 0x00000058458a7220 */ /* 0x008fc80000410000 */
[----:B0-----:R-:W-:-:S03]  /*3750*/  FMUL.FTZ R131, R33, R138 ;  /* 0x0000008a21837220 */ /* 0x001fc60000410000 */
[----:B------:R0:W3:Y:S01]  /*3760*/  MUFU.EX2 R146, R132 ;  /* 0x0000008400927308 */ /* 0x0000e20000000800 */
[----:B-1----:R-:W-:-:S07]  /*3770*/  FMUL.FTZ R133, R34, R143 ;  /* 0x0000008f22857220 */ /* 0x002fce0000410000 */
[----:B------:R-:W1:Y:S01]  /*3780*/  MUFU.EX2 R95, R95 ;  /* 0x0000005f005f7308 */ /* 0x000e620000000800 */
[----:B0-----:R-:W-:Y:S01]  /*3790*/  FMUL.FTZ R132, R35, R140 ;  /* 0x0000008c23847220 */ /* 0x001fe20000410000 */
[----:B----4-:R-:W-:-:S06]  /*37a0*/  FADD.FTZ R147, R147, 1 ;  /* 0x3f80000093937421 */ /* 0x010fcc0000010000 */
[----:B------:R-:W0:Y:S01]  /*37b0*/  MUFU.RCP R91, R91 ;  /* 0x0000005b005b7308 */ /* 0x000e220000001000 */
[----:B---3--:R-:W-:-:S07]  /*37c0*/  FADD.FTZ R146, R146, 1 ;  /* 0x3f80000092927421 */ /* 0x008fce0000010000 */
[----:B------:R-:W3:Y:S01]  /*37d0*/  MUFU.RCP R142, R92 ;  /* 0x0000005c008e7308 */ /* 0x000ee20000001000 */
[----:B-1----:R-:W-:-:S07]  /*37e0*/  FADD.FTZ R95, R95, 1 ;  /* 0x3f8000005f5f7421 */ /* 0x002fce0000010000 */
[----:B------:R-:W1:Y:S08]  /*37f0*/  MUFU.RCP R149, R93 ;  /* 0x0000005d00957308 */ /* 0x000e700000001000 */
        /* <DEDUP_REMOVED lines=11> */
[----:B------:R-:W-:Y:S02]  /*38b0*/  FADD.FTZ R76, -R88, 1 ;  /* 0x3f800000584c7421 */ /* 0x000fe40000010100 */
[----:B------:R-:W5:Y:S01]  /*38c0*/  LDS.128 R40, [R110+0x10] ;  /* 0x000010006e287984 */ /* 0x000f620000000c00 */
[----:B0-----:R-:W-:Y:S01]  /*38d0*/  FFMA.FTZ R73, R36, R31, 1 ;  /* 0x3f80000024497423 */ /* 0x001fe2000001001f */
[----:B------:R-:W-:Y:S01]  /*38e0*/  FADD.FTZ R31, -R85, 1 ;  /* 0x3f800000551f7421 */ /* 0x000fe20000010100 */
[----:B------:R-:W-:Y:S01]  /*38f0*/  FADD.FTZ R36, -R86, 1 ;  /* 0x3f80000056247421 */ /* 0x000fe20000010100 */
[C---:B------:R-:W-:Y:S01]  /*3900*/  FFMA.FTZ R72, R37.reuse, R0, 1 ;  /* 0x3f80000025487423 */ /* 0x040fe20000010000 */
[----:B------:R-:W-:Y:S01]  /*3910*/  FMUL.FTZ R0, R37, R84 ;  /* 0x0000005425007220 */ /* 0x000fe20000410000 */
[----:B------:R-:W-:Y:S01]  /*3920*/  FFMA.FTZ R75, R38, R31, 1 ;  /* 0x3f800000264b7423 */ /* 0x000fe2000001001f */
[----:B------:R-:W-:Y:S01]  /*3930*/  FADD.FTZ R31, -R87, 1 ;  /* 0x3f800000571f7421 */ /* 0x000fe20000010100 */
[----:B------:R-:W-:Y:S01]  /*3940*/  FFMA.FTZ R74, R39, R36, 1 ;  /* 0x3f800000274a7423 */ /* 0x000fe20000010024 */
[----:B------:R-:W-:Y:S01]  /*3950*/  FFMA.FTZ R78, R71, R78, 1 ;  /* 0x3f800000474e7423 */ /* 0x000fe2000001004e */
[----:B------:R-:W0:Y:S01]  /*3960*/  LDS.128 R36, [R110+0x20] ;  /* 0x000020006e247984 */ /* 0x000e220000000c00 */
        /* <DEDUP_REMOVED lines=9> */
[C---:B------:R-:W-:Y:S01]  /*3a00*/  FMUL.FTZ R31, R32.reuse, R141 ;  /* 0x0000008d201f7220 */ /* 0x040fe20000410000 */
        /* <DEDUP_REMOVED lines=20> */
[C---:B---3--:R-:W-:Y:S01]  /*3b50*/  FADD.FTZ R60, -R142.reuse, 1 ;  /* 0x3f8000008e3c7421 */ /* 0x048fe20000010100 */
[----:B------:R-:W-:Y:S01]  /*3b60*/  FMUL.FTZ R73, R57, R37 ;  /* 0x0000002539497220 */ /* 0x000fe20000410000 */
[----:B------:R0:W3:Y:S01]  /*3b70*/  MUFU.RCP R148, R74 ;  /* 0x0000004a00947308 */ /* 0x0000e20000001000 */
[----:B------:R-:W-:Y:S01]  /*3b80*/  FMUL.FTZ R72, R91, R72 ;  /* 0x000000485b487220 */ /* 0x000fe20000410000 */
[----:B------:R-:W-:Y:S01]  /*3b90*/  FFMA.FTZ R60, R61, R60, 1 ;  /* 0x3f8000003d3c7423 */ /* 0x000fe2000001003c */
[----:B------:R-:W-:Y:S01]  /*3ba0*/  FMUL.FTZ R73, R142, R73 ;  /* 0x000000498e497220 */ /* 0x000fe20000410000 */
[----:B------:R-:W-:Y:S01]  /*3bb0*/  FMUL.FTZ R70, R70, R75 ;  /* 0x0000004b46467220 */ /* 0x000fe20000410000 */
[----:B------:R-:W-:Y:S01]  /*3bc0*/  BAR.SYNC.DEFER_BLOCKING 0x0 ;  /* 0x0000000000007b1d */ /* 0x000fe20000010000 */
[----:B------:R-:W-:Y:S01]  /*3bd0*/  FMUL.FTZ R88, R72, R3 ;  /* 0x0000000348587220 */ /* 0x000fe20000410000 */
[----:B------:R-:W-:Y:S01]  /*3be0*/  FMUL.FTZ R89, R73, R60 ;  /* 0x0000003c49597220 */ /* 0x000fe20000410000 */
[----:B-1----:R-:W-:Y:S01]  /*3bf0*/  FADD.FTZ R3, -R149, 1 ;  /* 0x3f80000095037421 */ /* 0x002fe20000010100 */
        /* <DEDUP_REMOVED lines=10> */
[----:B---3--:R-:W-:Y:S01]  /*3ca0*/  FADD.FTZ R60, -R148, 1 ;  /* 0x3f800000943c7421 */ /* 0x008fe20000010100 */
[----:B------:R-:W-:Y:S01]  /*3cb0*/  FMUL.FTZ R142, R61, R142 ;  /* 0x0000008e3d8e7220 */ /* 0x000fe20000410000 */
[----:B------:R-:W-:-:S02]  /*3cc0*/  FMUL.FTZ R149, R62, R149 ;  /* 0x000000953e957220 */ /* 0x000fc40000410000 */
        /* <DEDUP_REMOVED lines=31> */
[----:B------:R-:W-:Y:S02]  /*3ec0*/  IMAD R60, R130, UR6, RZ ;  /* 0x00000006823c7c24 */ /* 0x000fe4000f8e02ff */
[----:B------:R-:W-:Y:S01]  /*3ed0*/  FMUL.FTZ R153, R66, R153 ;  /* 0x0000009942997220 */ /* 0x000fe20000410000 */
[----:B------:R1:W-:Y:S01]  /*3ee0*/  STS.128 [R110+0x30], R92 ;  /* 0x0000305c6e007388 */ /* 0x0003e20000000c00 */
[----:B------:R-:W-:-:S03]  /*3ef0*/  NOP ;  /* 0x0000000000007918 */ /* 0x000fc60000000000 */
[----:B------:R-:W2:Y:S01]  /*3f00*/  LDS.128 R68, [R112] ;  /* 0x0000000070447984 */ /* 0x000ea20000000c00 */
[----:B------:R-:W-:Y:S01]  /*3f10*/  IADD3 R147, R147, R3, RZ ;  /* 0x0000000393937210 */ /* 0x000fe20007ffe0ff */
[----:B------:R-:W-:Y:S01]  /*3f20*/  IMAD R3, R129, UR7, R60 ;  /* 0x0000000781037c24 */ /* 0x000fe2000f8e023c */
[----:B------:R-:W3:Y:S01]  /*3f30*/  LDC R66, c[0x0][0x21c] ;  /* 0x00008700ff427b82 */ /* 0x000ee20000000800 */
[----:B------:R-:W4:Y:S01]  /*3f40*/  LDS.128 R72, [R112+0x200] ;  /* 0x0002000070487984 */ /* 0x000f220000000c00 */
[----:B------:R-:W-:Y:S01]  /*3f50*/  FMUL.FTZ R148, R65, R148 ;  /* 0x0000009441947220 */ /* 0x000fe20000410000 */
[----:B------:R-:W-:Y:S01]  /*3f60*/  IMAD.WIDE.U32 R60, R129, UR6, R146 ;  /* 0x00000006813c7c25 */ /* 0x000fe2000f8e0092 */
[----:B------:R-:W-:Y:S01]  /*3f70*/  ULDC.64 UR6, c[0x0][0x320] ;  /* 0x0000c80000067ab9 */ /* 0x000fe20000000a00 */
[----:B------:R-:W5:Y:S01]  /*3f80*/  LDS.128 R76, [R112+0x400] ;  /* 0x00040000704c7984 */ /* 0x000f620000000c00 */
[----:B------:R-:W-:Y:S01]  /*3f90*/  ISETP.NE.U32.AND P0, PT, RZ, UR6, PT ;  /* 0x00000006ff007c0c */ /* 0x000fe2000bf05070 */
[----:B0-----:R-:W-:Y:S01]  /*3fa0*/  FMUL.FTZ R88, R53, R0 ;  /* 0x0000000035587220 */ /* 0x001fe20000410000 */
[----:B------:R-:W-:Y:S01]  /*3fb0*/  LEA R56, P1, R60, R154, 0x2 ;  /* 0x0000009a3c387211 */ /* 0x000fe200078210ff */
[----:B------:R-:W0:Y:S01]  /*3fc0*/  LDS.128 R80, [R112+0x600] ;  /* 0x0006000070507984 */ /* 0x000e220000000c00 */
[----:B------:R-:W-:Y:S01]  /*3fd0*/  IADD3 R3, R61, R3, RZ ;  /* 0x000000033d037210 */ /* 0x000fe20007ffe0ff */
[----:B------:R-:W-:Y:S01]  /*3fe0*/  FMUL.FTZ R151, R64, R151 ;  /* 0x0000009740977220 */ /* 0x000fe20000410000 */
[----:B------:R-:W-:Y:S01]  /*3ff0*/  ISETP.NE.AND.EX P0, PT, RZ, UR7, PT, P0 ;  /* 0x00000007ff007c0c */ /* 0x000fe2000bf05300 */
[----:B------:R-:W-:Y:S01]  /*4000*/  FMUL.FTZ R89, R49, R148 ;  /* 0x0000009431597220 */ /* 0x000fe20000410000 */
[----:B------:R-:W-:Y:S01]  /*4010*/  LEA.HI.X R57, R60, R155, R3, 0x2, P1 ;  /* 0x0000009b3c397211 */ /* 0x000fe200008f1403 */
[----:B------:R-:W-:Y:S01]  /*4020*/  FMUL.FTZ R3, R52, R137 ;  /* 0x0000008934037220 */ /* 0x000fe20000410000 */
[----:B-1----:R-:W-:Y:S01]  /*4030*/  FMUL.FTZ R93, R54, R139 ;  /* 0x0000008b365d7220 */ /* 0x002fe20000410000 */
        /* <DEDUP_REMOVED lines=11> */
[----:B------:R-:W-:-:S04]  /*40f0*/  FFMA.FTZ R48, R18, R93, R49 ;  /* 0x0000005d12307223 */ /* 0x000fc80000010031 */
[----:B------:R-:W-:Y:S01]  /*4100*/  FFMA.FTZ R67, R19, R92, R48 ;  /* 0x0000005c13437223 */ /* 0x000fe20000010030 */
[----:B--2---:R1:W-:Y:S04]  /*4110*/  STG.E.128 desc[UR12][R56.64], R68 ;  /* 0x0000004438007986 */ /* 0x0043e8000c101d0c */
[----:B----4-:R1:W-:Y:S04]  /*4120*/  STG.E.128 desc[UR12][R56.64+0x200], R72 ;  /* 0x0002004838007986 */ /* 0x0103e8000c101d0c */
[----:B-----5:R1:W-:Y:S04]  /*4130*/  STG.E.128 desc[UR12][R56.64+0x400], R76 ;  /* 0x0004004c38007986 */ /* 0x0203e8000c101d0c */
[----:B0-----:R1:W-:Y:S01]  /*4140*/  STG.E.128 desc[UR12][R56.64+0x600], R80 ;  /* 0x0006005038007986 */ /* 0x0013e2000c101d0c */
[----:B---3--:R-:W-:Y:S05]  /*4150*/  @!P0 BRA `(.L_x_8411) ;  /* 0x0000000000ac8947 */ /* 0x008fea0003800000 */
[----:B------:R-:W-:Y:S01]  /*4160*/  BAR.SYNC.DEFER_BLOCKING 0x0 ;  /* 0x0000000000007b1d */ /* 0x000fe20000010000 */
[----:B------:R-:W-:Y:S01]  /*4170*/  FMUL.FTZ R47, R47, R136 ;  /* 0x000000882f2f7220 */ /* 0x000fe20000410000 */
[----:B------:R-:W-:Y:S01]  /*4180*/  FMUL.FTZ R46, R46, R139 ;  /* 0x0000008b2e2e7220 */ /* 0x000fe20000410000 */
[----:B------:R-:W-:Y:S01]  /*4190*/  FMUL.FTZ R45, R45, R0 ;  /* 0x000000002d2d7220 */ /* 0x000fe20000410000 */
[----:B------:R-:W-:Y:S01]  /*41a0*/  FMUL.FTZ R44, R137, R44 ;  /* 0x0000002c892c7220 */ /* 0x000fe20000410000 */
[----:B------:R-:W-:-:S03]  /*41b0*/  FMUL.FTZ R43, R43, R140 ;  /* 0x0000008c2b2b7220 */ /* 0x000fc60000410000 */
[----:B-1----:R-:W0:Y:S01]  /*41c0*/  LDC.64 R68, c[0x0][0x2c0] ;  /* 0x0000b000ff447b82 */ /* 0x002e220000000a00 */
        /* <DEDUP_REMOVED lines=20> */
[----:B-1----:R-:W-:Y:S02]  /*4310*/  IMAD R45, R69, UR15, R0 ;  /* 0x0000000f452d7c24 */ /* 0x002fe4000f8e0200 */
[----:B------:R-:W-:Y:S01]  /*4320*/  IMAD R0, R130, UR8, RZ ;  /* 0x0000000882007c24 */ /* 0x000fe2000f8e02ff */
[----:B------:R-:W1:Y:S02]  /*4330*/  LDS.128 R52, [R112+0x200] ;  /* 0x0002000070347984 */ /* 0x000e640000000c00 */
[----:B------:R-:W-:Y:S02]  /*4340*/  IADD3 R65, R65, R45, RZ ;  /* 0x0000002d41417210 */ /* 0x000fe40007ffe0ff */
[----:B------:R-:W3:Y:S01]  /*4350*/  LDS.128 R56, [R112+0x400] ;  /* 0x0004000070387984 */ /* 0x000ee20000000c00 */
[C---:B0-----:R-:W-:Y:S02]  /*4360*/  IMAD R35, R129.reuse, UR9, R0 ;  /* 0x0000000981237c24 */ /* 0x041fe4000f8e0200 */
[----:B------:R-:W-:Y:S01]  /*4370*/  IMAD.WIDE.U32 R32, R129, UR8, R64 ;  /* 0x0000000881207c25 */ /* 0x000fe2000f8e0040 */
[----:B------:R-:W0:Y:S04]  /*4380*/  LDS.128 R60, [R112+0x600] ;  /* 0x00060000703c7984 */ /* 0x000e280000000c00 */
[----:B------:R-:W-:-:S02]  /*4390*/  IADD3 R33, R33, R35, RZ ;  /* 0x0000002321217210 */ /* 0x000fc40007ffe0ff */
[----:B------:R-:W-:-:S04]  /*43a0*/  LEA R34, P0, R32, UR6, 0x2 ;  /* 0x0000000620227c11 */ /* 0x000fc8000f8010ff */
[----:B------:R-:W-:-:S03]  /*43b0*/  LEA.HI.X R35, R32, UR7, R33, 0x2, P0 ;  /* 0x0000000720237c11 */ /* 0x000fc600080f1421 */
[----:B------:R-:W-:-:S05]  /*43c0*/  IMAD.WIDE R32, R113, 0x10, R34 ;  /* 0x0000001071207825 */ /* 0x000fca00078e0222 */
[----:B--2---:R2:W-:Y:S04]  /*43d0*/  STG.E.128 desc[UR12][R32.64], R48 ;  /* 0x0000003020007986 */ /* 0x0045e8000c101d0c */
[----:B-1----:R2:W-:Y:S04]  /*43e0*/  STG.E.128 desc[UR12][R32.64+0x200], R52 ;  /* 0x0002003420007986 */ /* 0x0025e8000c101d0c */
[----:B---3--:R2:W-:Y:S04]  /*43f0*/  STG.E.128 desc[UR12][R32.64+0x400], R56 ;  /* 0x0004003820007986 */ /* 0x0085e8000c101d0c */
[----:B0-----:R2:W-:Y:S02]  /*4400*/  STG.E.128 desc[UR12][R32.64+0x600], R60 ;  /* 0x0006003c20007986 */ /* 0x0015e4000c101d0c */
.L_x_8411:
[----:B------:R-:W-:Y:S01]  /*4410*/  FFMA.FTZ R0, R12, R31, R67 ;  /* 0x0000001f0c007223 */ /* 0x000fe20000010043 */
[----:B------:R-:W-:Y:S01]  /*4420*/  ISETP.GE.AND P0, PT, R66, 0x1, PT ;  /* 0x000000014200780c */ /* 0x000fe20003f06270 */
[----:B------:R-:W-:Y:S01]  /*4430*/  BAR.SYNC.DEFER_BLOCKING 0x0 ;  /* 0x0000000000007b1d */ /* 0x000fe20000010000 */
[----:B------:R-:W-:Y:S01]  /*4440*/  CS2R R34, SRZ ;  /* 0x0000000000227805 */ /* 0x000fe2000001ff00 */
[----:B------:R-:W-:Y:S01]  /*4450*/  FFMA.FTZ R37, R13, R131, R0 ;  /* 0x000000830d257223 */ /* 0x000fe20000010000 */
[----:B--2---:R-:W-:Y:S02]  /*4460*/  CS2R R32, SRZ ;  /* 0x0000000000207805 */ /* 0x004fe4000001ff00 */
        /* <DEDUP_REMOVED lines=16> */
[-C--:B-1----:R-:W-:Y:S01]  /*4570*/  FMUL.FTZ R56, R85, R128.reuse ;  /* 0x0000008055387220 */ /* 0x082fe20000410000 */
        /* <DEDUP_REMOVED lines=38> */
.L_x_8449:
[----:B----4-:R-:W-:Y:S01]  /*47e0*/  SHF.R.S32.HI R151, RZ, 0x1f, R147 ;  /* 0x0000001fff977819 */ /* 0x010fe20000011493 */
[----:B------:R-:W-:-:S04]  /*47f0*/  IMAD.WIDE.U32 R64, R147, UR18, RZ ;  /* 0x0000001293407c25 */ /* 0x000fc8000f8e00ff */
[----:B------:R-:W-:Y:S01]  /*4800*/  IMAD R0, R151, UR18, RZ ;  /* 0x0000001297007c24 */ /* 0x000fe2000f8e02ff */
[----:B------:R-:W-:Y:S01]  /*4810*/  LEA R140, P0, R64, R116, 0x2 ;  /* 0x00000074408c7211 */ /* 0x000fe200078010ff */
[----:B------:R-:W-:-:S04]  /*4820*/  IMAD.WIDE.U32 R142, R129, UR10, RZ ;  /* 0x0000000a818e7c25 */ /* 0x000fc8000f8e00ff */
[----:B------:R-:W-:-:S05]  /*4830*/  IMAD R67, R147, UR19, R0 ;  /* 0x0000001393437c24 */ /* 0x000fca000f8e0200 */
[----:B------:R-:W-:-:S04]  /*4840*/  IADD3 R0, R65, R67, RZ ;  /* 0x0000004341007210 */ /* 0x000fc80007ffe0ff */
[----:B------:R-:W-:Y:S01]  /*4850*/  LEA.HI.X R141, R64, R115, R0, 0x2, P0 ;  /* 0x00000073408d7211 */ /* 0x000fe200000f1400 */
[----:B------:R-:W-:Y:S02]  /*4860*/  IMAD R0, R130, UR10, RZ ;  /* 0x0000000a82007c24 */ /* 0x000fe4000f8e02ff */
[----:B------:R-:W-:-:S05]  /*4870*/  IMAD.WIDE R140, R113, 0x10, R140 ;  /* 0x00000010718c7825 */ /* 0x000fca00078e028c */
[----:B------:R-:W3:Y:S01]  /*4880*/  LDG.E.128 R64, desc[UR12][R140.64] ;  /* 0x0000000c8c407981 */ /* 0x000ee2000c1e1d00 */
[----:B------:R-:W-:-:S03]  /*4890*/  IMAD R145, R129, UR11, R0 ;  /* 0x0000000b81917c24 */ /* 0x000fc6000f8e0200 */
[----:B------:R-:W4:Y:S04]  /*48a0*/  LDG.E.128 R68, desc[UR12][R140.64+0x200] ;  /* 0x0002000c8c447981 */ /* 0x000f28000c1e1d00 */
[----:B01----:R-:W4:Y:S04]  /*48b0*/  LDG.E.128 R72, desc[UR12][R140.64+0x400] ;  /* 0x0004000c8c487981 */ /* 0x003f28000c1e1d00 */
[----:B------:R0:W4:Y:S01]  /*48c0*/  LDG.E.128 R76, desc[UR12][R140.64+0x600] ;  /* 0x0006000c8c4c7981 */ /* 0x000122000c1e1d00 */
        /* <DEDUP_REMOVED lines=8> */
[----:B------:R-:W-:Y:S02]  /*4950*/  IMAD R0, R130, UR20, RZ ;  /* 0x0000001482007c24 */ /* 0x000fe4000f8e02ff */
[----:B0-----:R-:W-:-:S04]  /*4960*/  IMAD.WIDE.U32 R140, R129, UR20, RZ ;  /* 0x00000014818c7c25 */ /* 0x001fc8000f8e00ff */
[----:B------:R-:W-:Y:S02]  /*4970*/  IMAD R143, R129, UR21, R0 ;  /* 0x00000015818f7c24 */ /* 0x000fe4000f8e0200 */
[----:B------:R-:W-:-:S03]  /*4980*/  IMAD R0, R151, UR22, RZ ;  /* 0x0000001697007c24 */ /* 0x000fc6000f8e02ff */
[----:B------:R-:W-:Y:S01]  /*4990*/  IADD3 R141, R141, R143, RZ ;  /* 0x0000008f8d8d7210 */ /* 0x000fe20007ffe0ff */
[C---:B------:R-:W-:Y:S02]  /*49a0*/  IMAD R143, R147.reuse, UR23, R0 ;  /* 0x00000017938f7c24 */ /* 0x040fe4000f8e0200 */
[----:B------:R-:W-:-:S05]  /*49b0*/  IMAD.WIDE.U32 R140, R147, UR22, R140 ;  /* 0x00000016938c7c25 */ /* 0x000fca000f8e008c */
[----:B------:R-:W-:Y:S02]  /*49c0*/  IADD3 R0, R141, R143, RZ ;  /* 0x0000008f8d007210 */ /* 0x000fe40007ffe0ff */
[----:B--2---:R-:W-:-:S04]  /*49d0*/  LEA R142, P0, R140, R136, 0x2 ;  /* 0x000000888c8e7211 */ /* 0x004fc800078010ff */
[----:B------:R-:W-:Y:S02]  /*49e0*/  LEA.HI.X R143, R140, R137, R0, 0x2, P0 ;  /* 0x000000898c8f7211 */ /* 0x000fe400000f1400 */
[C---:B------:R-:W-:Y:S01]  /*49f0*/  LOP3.LUT P0, RZ, R123.reuse, 0x1f, RZ, 0xc0, !PT ;  /* 0x0000001f7bff7812 */ /* 0x040fe2000780c0ff */
[----:B-1----:R-:W0:Y:S03]  /*4a00*/  S2R R145, SR_CgaCtaId ;  /* 0x0000000000917919 */ /* 0x002e260000008800 */
[----:B------:R-:W-:Y:S02]  /*4a10*/  ISETP.LT.OR P2, PT, R30, 0x2, P0 ;  /* 0x000000021e00780c */ /* 0x000fe40000741670 */
[----:B------:R-:W-:-:S11]  /*4a20*/  ISETP.NE.AND P1, PT, R123, RZ, PT ;  /* 0x000000ff7b00720c */ /* 0x000fd60003f25270 */
[----:B------:R-:W1:Y:S01]  /*4a30*/  @!P2 LDC R144, c[0x0][0x21c] ;  /* 0x00008700ff90ab82 */ /* 0x000e620000000800 */
[----:B------:R-:W-:Y:S02]  /*4a40*/  MOV R148, 0x400 ;  /* 0x0000040000947802 */ /* 0x000fe40000000f00 */
[----:B------:R-:W-:Y:S01]  /*4a50*/  @!P2 IADD3 R0, R30, -0x2, RZ ;  /* 0xfffffffe1e00a810 */ /* 0x000fe20007ffe0ff */
[----:B---3--:R2:W-:Y:S04]  /*4a60*/  STS.128 [R112], R64 ;  /* 0x0000004070007388 */ /* 0x0085e80000000c00 */
[----:B----4-:R-:W-:Y:S04]  /*4a70*/  STS.128 [R112+0x200], R68 ;  /* 0x0002004470007388 */ /* 0x010fe80000000c00 */
[----:B------:R-:W-:Y:S04]  /*4a80*/  STS.128 [R112+0x400], R72 ;  /* 0x0004004870007388 */ /* 0x000fe80000000c00 */
[----:B------:R-:W-:Y:S01]  /*4a90*/  STS.128 [R112+0x600], R76 ;  /* 0x0006004c70007388 */ /* 0x000fe20000000c00 */
[----:B------:R-:W-:-:S03]  /*4aa0*/  NOP ;  /* 0x0000000000007918 */ /* 0x000fc60000000000 */
[----:B------:R1:W3:Y:S01]  /*4ab0*/  LDG.E R140, desc[UR12][R142.64] ;  /* 0x0000000c8e8c7981 */ /* 0x0002e2000c1e1900 */
[----:B--2---:R-:W-:Y:S02]  /*4ac0*/  IADD3 R65, R123, 0x200, RZ ;  /* 0x000002007b417810 */ /* 0x004fe40007ffe0ff */
[----:B------:R-:W-:Y:S01]  /*4ad0*/  @!P1 LEA R65, R146, R147, 0x8 ;  /* 0x0000009392419211 */ /* 0x000fe200078e40ff */
[----:B------:R-:W-:Y:S01]  /*4ae0*/  LDS.128 R68, [R110+0x10] ;  /* 0x000010006e447984 */ /* 0x000fe20000000c00 */
[----:B0-----:R-:W-:-:S03]  /*4af0*/  LEA R148, R145, R148, 0x18 ;  /* 0x0000009491947211 */ /* 0x001fc600078ec0ff */
[----:B------:R-:W-:Y:S01]  /*4b00*/  LDS.128 R72, [R110+0x20] ;  /* 0x000020006e487984 */ /* 0x000fe20000000c00 */
[----:B-1----:R-:W-:Y:S01]  /*4b10*/  @!P2 IMAD R143, R0, R144, R147 ;  /* 0x00000090008fa224 */ /* 0x002fe200078e0293 */
[----:B------:R-:W-:Y:S02]  /*4b20*/  LEA R144, R65, R148, 0x2 ;  /* 0x0000009441907211 */ /* 0x000fe400078e10ff */
[----:B------:R-:W-:Y:S01]  /*4b30*/  LDS.128 R76, [R110+0x30] ;  /* 0x000030006e4c7984 */ /* 0x000fe20000000c00 */
[----:B------:R-:W-:Y:S01]  /*4b40*/  MOV R0, RZ ;  /* 0x000000ff00007202 */ /* 0x000fe20000000f00 */
[----:B------:R-:W-:Y:S02]  /*4b50*/  @!P2 IMAD.WIDE R142, R143, 0x8, R24 ;  /* 0x000000088f8ea825 */ /* 0x000fe400078e0218 */
[----:B------:R-:W0:Y:S02]  /*4b60*/  LDS.128 R64, [R110] ;  /* 0x000000006e407984 */ /* 0x000e240000000c00 */
[----:B------:R-:W-:-:S04]  /*4b70*/  FMUL.FTZ R141, R94, 1.4426950216293334961 ;  /* 0x3fb8aa3b5e8d7820 */ /* 0x000fc80000410000 */
[----:B------:R-:W-:-:S06]  /*4b80*/  FMUL.FTZ R173, R141, R105 ;  /* 0x000000698dad7220 */ /* 0x000fcc0000410000 */
[----:B------:R-:W1:Y:S02]  /*4b90*/  MUFU.EX2 R173, R173 ;  /* 0x000000ad00ad7308 */ /* 0x000e640000000800 */
[----:B-1----:R1:W-:Y:S01]  /*4ba0*/  STS [R144+0x12c8], R173 ;  /* 0x0012c8ad90007388 */ /* 0x0023e20000000800 */
[----:B------:R-:W-:Y:S01]  /*4bb0*/  BAR.SYNC.DEFER_BLOCKING 0x0 ;  /* 0x0000000000007b1d */ /* 0x000fe20000010000 */
[C---:B------:R-:W-:Y:S01]  /*4bc0*/  FMUL.FTZ R154, R141.reuse, R104 ;  /* 0x000000688d9a7220 */ /* 0x040fe20000410000 */
[----:B------:R-:W-:-:S04]  /*4bd0*/  FMUL.FTZ R155, R141, R103 ;  /* 0x000000678d9b7220 */ /* 0x000fc80000410000 */
[----:B------:R2:W5:Y:S01]  /*4be0*/  @!P2 LDG.E R0, desc[UR12][R142.64+0x4] ;  /* 0x0000040c8e00a981 */ /* 0x000562000c1e1900 */
[----:B------:R-:W-:Y:S01]  /*4bf0*/  ISETP.NE.AND P2, PT, R123, 0x1f, PT ;  /* 0x0000001f7b00780c */ /* 0x000fe20003f45270 */
[----:B------:R-:W4:Y:S01]  /*4c00*/  MUFU.EX2 R154, R154 ;  /* 0x0000009a009a7308 */ /* 0x000f220000000800 */
[C---:B------:R-:W-:Y:S01]  /*4c10*/  FMUL.FTZ R156, R141.reuse, R102 ;  /* 0x000000668d9c7220 */ /* 0x040fe20000410000 */
[----:B------:R-:W-:Y:S01]  /*4c20*/  FMUL.FTZ R157, R141, R111 ;  /* 0x0000006f8d9d7220 */ /* 0x000fe20000410000 */
[----:B------:R-:W-:Y:S01]  /*4c30*/  FMUL.FTZ R187, R16, R105 ;  /* 0x0000006910bb7220 */ /* 0x000fe20000410000 */
[----:B------:R-:W-:Y:S01]  /*4c40*/  FMUL.FTZ R184, R17, R104 ;  /* 0x0000006811b87220 */ /* 0x000fe20000410000 */
[C---:B------:R-:W-:Y:S01]  /*4c50*/  FMUL.FTZ R159, R141.reuse, R108 ;  /* 0x0000006c8d9f7220 */ /* 0x040fe20000410000 */
[----:B------:R-:W-:Y:S01]  /*4c60*/  FMUL.FTZ R153, R141, R2 ;  /* 0x000000028d997220 */ /* 0x000fe20000410000 */
[----:B-1----:R-:W-:Y:S01]  /*4c70*/  FMUL.FTZ R144, R15, R106 ;  /* 0x0000006a0f907220 */ /* 0x002fe20000410000 */
[----:B------:R-:W1:Y:S01]  /*4c80*/  MUFU.EX2 R155, R155 ;  /* 0x0000009b009b7308 */ /* 0x000e620000000800 */
[----:B--2---:R-:W-:Y:S01]  /*4c90*/  FMUL.FTZ R143, R8, R107 ;  /* 0x0000006b088f7220 */ /* 0x004fe20000410000 */
[----:B------:R-:W-:Y:S01]  /*4ca0*/  FMUL.FTZ R183, R18, R103 ;  /* 0x0000006712b77220 */ /* 0x000fe20000410000 */
[----:B0-----:R-:W-:Y:S01]  /*4cb0*/  FMUL.FTZ R192, R187, R64 ;  /* 0x00000040bbc07220 */ /* 0x001fe20000410000 */
[----:B------:R-:W-:Y:S01]  /*4cc0*/  @P2 LEA R199, R123, R148, 0x2 ;  /* 0x000000947bc72211 */ /* 0x000fe200078e10ff */
[----:B------:R-:W-:Y:S01]  /*4cd0*/  FMUL.FTZ R193, R184, R65 ;  /* 0x00000041b8c17220 */ /* 0x000fe20000410000 */
[C---:B------:R-:W-:Y:S01]  /*4ce0*/  FMUL.FTZ R160, R141.reuse, R109 ;  /* 0x0000006d8da07220 */ /* 0x040fe20000410000 */
[C---:B------:R-:W-:Y:S01]  /*4cf0*/  FMUL.FTZ R162, R141.reuse, R106 ;  /* 0x0000006a8da27220 */ /* 0x040fe20000410000 */
[----:B------:R-:W0:Y:S01]  /*4d00*/  MUFU.EX2 R156, R156 ;  /* 0x0000009c009c7308 */ /* 0x000e220000000800 */
[C---:B------:R-:W-:Y:S01]  /*4d10*/  FMUL.FTZ R163, R141.reuse, R107 ;  /* 0x0000006b8da37220 */ /* 0x040fe20000410000 */
[----:B------:R-:W2:Y:S01]  /*4d20*/  @P2 LDS R199, [R199+0x1acc] ;  /* 0x001acc00c7c72984 */ /* 0x000ea20000000800 */
        /* <DEDUP_REMOVED lines=8> */
[----:B------:R-:W-:Y:S01]  /*4db0*/  FMUL.FTZ R187, R144, R71 ;  /* 0x0000004790bb7220 */ /* 0x000fe20000410000 */
[----:B------:R-:W-:Y:S01]  /*4dc0*/  FMUL.FTZ R184, R143, R72 ;  /* 0x000000488fb87220 */ /* 0x000fe20000410000 */
[----:B------:R-:W-:Y:S01]  /*4dd0*/  FMUL.FTZ R152, R19, R102 ;  /* 0x0000006613987220 */ /* 0x000fe20000410000 */
[----:B------:R-:W-:Y:S01]  /*4de0*/  FMUL.FTZ R194, R183, R66 ;  /* 0x00000042b7c27220 */ /* 0x000fe20000410000 */
[-C--:B----4-:R-:W-:Y:S01]  /*4df0*/  FMUL.FTZ R144, R173, R154.reuse ;  /* 0x0000009aad907220 */ /* 0x090fe20000410000 */
[----:B------:R-:W4:Y:S01]  /*4e00*/  MUFU.EX2 R159, R159 ;  /* 0x0000009f009f7308 */ /* 0x000f220000000800 */
[----:B------:R-:W-:Y:S01]  /*4e10*/  FFMA.FTZ R143, R192, R154, R193 ;  /* 0x0000009ac08f7223 */ /* 0x000fe200000100c1 */
[----:B------:R-:W-:Y:S01]  /*4e20*/  FMUL.FTZ R190, R145, R68 ;  /* 0x0000004491be7220 */ /* 0x000fe20000410000 */
[----:B------:R-:W-:Y:S01]  /*4e30*/  FMUL.FTZ R191, R152, R67 ;  /* 0x0000004398bf7220 */ /* 0x000fe20000410000 */
[C---:B-1----:R-:W-:Y:S01]  /*4e40*/  FMUL.FTZ R145, R155.reuse, R144 ;  /* 0x000000909b917220 */ /* 0x042fe20000410000 */
[----:B------:R-:W-:Y:S01]  /*4e50*/  FFMA.FTZ R143, R155, R143, R194 ;  /* 0x0000008f9b8f7223 */ /* 0x000fe200000100c2 */
        /* <DEDUP_REMOVED lines=14> */
[C---:B------:R-:W-:Y:S01]  /*4f40*/  FMUL.FTZ R144, R157.reuse, R144 ;  /* 0x000000909d907220 */ /* 0x040fe20000410000 */
[----:B------:R-:W-:Y:S01]  /*4f50*/  FFMA.FTZ R143, R157, R143, R190 ;  /* 0x0000008f9d8f7223 */ /* 0x000fe200000100be */
[----:B------:R-:W-:Y:S01]  /*4f60*/  BSSY B0, `(.L_x_8413) ;  /* 0x000002b000007945 */ /* 0x000fe20003800000 */
        /* <DEDUP_REMOVED lines=9> */
[----:B------:R-:W0:Y:S01]  /*5000*/  MUFU.EX2 R163, R163 ;  /* 0x000000a300a37308 */ /* 0x000e220000000800 */
[C---:B----4-:R-:W-:Y:S01]  /*5010*/  FMUL.FTZ R145, R159.reuse, R144 ;  /* 0x000000909f917220 */ /* 0x050fe20000410000 */
[----:B------:R-:W-:-:S06]  /*5020*/  FFMA.FTZ R143, R159, R143, R188 ;  /* 0x0000008f9f8f7223 */ /* 0x000fcc00000100bc */
[----:B------:R-:W4:Y:S08]  /*5030*/  MUFU.EX2 R165, R165 ;  /* 0x000000a500a57308 */ /* 0x000f300000000800 */
        /* <DEDUP_REMOVED lines=17> */
[----:B-1----:R-:W-:Y:S01]  /*5150*/  FFMA.FTZ R195, R153, R186, R182 ;  /* 0x000000ba99c37223 */ /* 0x002fe200000100b6 */
[----:B0-2-4-:R-:W-:Y:S06]  /*5160*/  @P2 BRA `(.L_x_8414) ;  /* 0x0000000000282947 */ /* 0x015fec0003800000 */
        /* <DEDUP_REMOVED lines=10> */
.L_x_8414:
[----:B------:R-:W-:Y:S05]  /*5210*/  BSYNC B0 ;  /* 0x0000000000007941 */ /* 0x000fea0003800000 */
.L_x_8413:
[----:B-1----:R-:W-:Y:S01]  /*5220*/  FMUL.FTZ R142, R153, R199 ;  /* 0x000000c7998e7220 */ /* 0x002fe20000410000 */
[C---:B------:R-:W-:Y:S01]  /*5230*/  FFMA.FTZ R143, R160.reuse, R143, R189 ;  /* 0x0000008fa08f7223 */ /* 0x040fe200000100bd */
[C---:B------:R-:W-:Y:S01]  /*5240*/  FFMA.FTZ R195, R161.reuse, R195, R176 ;  /* 0x000000c3a1c37223 */ /* 0x040fe200000100b0 */
[----:B------:R-:W-:Y:S01]  /*5250*/  FMUL.FTZ R145, R160, R145 ;  /* 0x00000091a0917220 */ /* 0x000fe20000410000 */
[----:B0-----:R-:W-:Y:S01]  /*5260*/  FMUL.FTZ R141, R161, R142 ;  /* 0x0000008ea18d7220 */ /* 0x001fe20000410000 */
[----:B------:R-:W-:Y:S01]  /*5270*/  FFMA.FTZ R143, R162, R143, R187 ;  /* 0x0000008fa28f7223 */ /* 0x000fe200000100bb */
[----:B------:R-:W-:Y:S01]  /*5280*/  FFMA.FTZ R195, R164, R195, R179 ;  /* 0x000000c3a4c37223 */ /* 0x000fe200000100b3 */
[----:B------:R-:W-:Y:S01]  /*5290*/  FMUL.FTZ R142, R162, R145 ;  /* 0x00000091a28e7220 */ /* 0x000fe20000410000 */
[----:B------:R-:W-:Y:S01]  /*52a0*/  FMUL.FTZ R141, R164, R141 ;  /* 0x0000008da48d7220 */ /* 0x000fe20000410000 */
[C---:B------:R-:W-:Y:S01]  /*52b0*/  FFMA.FTZ R143, R163.reuse, R143, R184 ;  /* 0x0000008fa38f7223 */ /* 0x040fe200000100b8 */
[C---:B------:R-:W-:Y:S01]  /*52c0*/  FFMA.FTZ R195, R166.reuse, R195, R177 ;  /* 0x000000c3a6c37223 */ /* 0x040fe200000100b1 */
[----:B------:R-:W-:Y:S01]  /*52d0*/  FMUL.FTZ R142, R163, R142 ;  /* 0x0000008ea38e7220 */ /* 0x000fe20000410000 */
[----:B------:R-:W-:Y:S01]  /*52e0*/  FMUL.FTZ R144, R166, R141 ;  /* 0x0000008da6907220 */ /* 0x000fe20000410000 */
[----:B------:R-:W-:Y:S01]  /*52f0*/  FFMA.FTZ R143, R165, R143, R178 ;  /* 0x0000008fa58f7223 */ /* 0x000fe200000100b2 */
[----:B------:R-:W-:Y:S01]  /*5300*/  FFMA.FTZ R196, R167, R195, R174 ;  /* 0x000000c3a7c47223 */ /* 0x000fe200000100ae */
[----:B------:R-:W-:Y:S01]  /*5310*/  FMUL.FTZ R141, R165, R142 ;  /* 0x0000008ea58d7220 */ /* 0x000fe20000410000 */
[C---:B------:R-:W-:Y:S01]  /*5320*/  FMUL.FTZ R145, R167.reuse, R144 ;  /* 0x00000090a7917220 */ /* 0x040fe20000410000 */
[C---:B------:R-:W-:Y:S01]  /*5330*/  FFMA.FTZ R143, R168.reuse, R143, R185 ;  /* 0x0000008fa88f7223 */ /* 0x040fe200000100b9 */
        /* <DEDUP_REMOVED lines=21> */
[----:B------:R-:W-:Y:S01]  /*5490*/  FMUL.FTZ R145, R153, R142 ;  /* 0x0000008e99917220 */ /* 0x000fe20000410000 */
[C---:B------:R-:W-:Y:S01]  /*54a0*/  FFMA.FTZ R143, R159.reuse, R141, R158 ;  /* 0x0000008d9f8f7223 */ /* 0x040fe2000001009e */
[----:B------:R-:W-:Y:S01]  /*54b0*/  FMUL.FTZ R196, R159, R196 ;  /* 0x000000c49fc47220 */ /* 0x000fe20000410000 */
[----:B------:R-:W0:Y:S01]  /*54c0*/  SHFL.UP PT, R141, R144, 0x1, RZ ;  /* 0x04200000908d7989 */ /* 0x000e2200000e00ff */
[----:B------:R-:W-:Y:S01]  /*54d0*/  FMUL.FTZ R197, R93, R140 ;  /* 0x0000008c5dc57220 */ /* 0x000fe20000410000 */
[C---:B------:R-:W-:Y:S01]  /*54e0*/  FFMA.FTZ R195, R157.reuse, R143, R198 ;  /* 0x0000008f9dc37223 */ /* 0x040fe200000100c6 */
[----:B------:R-:W-:Y:S01]  /*54f0*/  FMUL.FTZ R143, R157, R196 ;  /* 0x000000c49d8f7220 */ /* 0x000fe20000410000 */
[----:B------:R-:W1:Y:S01]  /*5500*/  SHFL.UP PT, R142, R145, 0x1, RZ ;  /* 0x04200000918e7989 */ /* 0x000e6200000e00ff */
[-C--:B------:R-:W-:Y:S01]  /*5510*/  FMUL.FTZ R196, R88, R140.reuse ;  /* 0x0000008c58c47220 */ /* 0x080fe20000410000 */
[C---:B------:R-:W-:Y:S01]  /*5520*/  FFMA.FTZ R201, R156.reuse, R195, R197 ;  /* 0x000000c39cc97223 */ /* 0x040fe200000100c5 */
[----:B------:R-:W-:Y:S01]  /*5530*/  FMUL.FTZ R200, R156, R143 ;  /* 0x0000008f9cc87220 */ /* 0x000fe20000410000 */
[----:B------:R-:W-:Y:S01]  /*5540*/  FMUL.FTZ R195, R3, R140 ;  /* 0x0000008c03c37220 */ /* 0x000fe20000410000 */
[----:B------:R-:W-:Y:S01]  /*5550*/  ISETP.GE.AND P3, PT, R134, 0x1, PT ;  /* 0x000000018600780c */ /* 0x000fe20003f66270 */
[C---:B------:R-:W-:Y:S01]  /*5560*/  FFMA.FTZ R140, R155.reuse, R201, R196 ;  /* 0x000000c99b8c7223 */ /* 0x040fe200000100c4 */
[----:B------:R-:W-:Y:S01]  /*5570*/  FMUL.FTZ R201, R155, R200 ;  /* 0x000000c89bc97220 */ /* 0x000fe20000410000 */
[C---:B------:R-:W-:Y:S01]  /*5580*/  LOP3.LUT R206, R123.reuse, 0x1f, RZ, 0xc0, !PT ;  /* 0x0000001f7bce7812 */ /* 0x040fe200078ec0ff */
[----:B-----5:R-:W-:Y:S01]  /*5590*/  SHFL.IDX PT, R0, R0, RZ, 0x1f ;  /* 0x00001fff00007589 */ /* 0x020fe200000e0000 */
[C---:B------:R-:W-:Y:S01]  /*55a0*/  FFMA.FTZ R200, R154.reuse, R140, R195 ;  /* 0x0000008c9ac87223 */ /* 0x040fe200000100c3 */
[----:B------:R-:W-:Y:S01]  /*55b0*/  FMUL.FTZ R201, R154, R201 ;  /* 0x000000c99ac97220 */ /* 0x000fe20000410000 */
[----:B------:R-:W-:Y:S01]  /*55c0*/  ISETP.NE.AND P4, PT, R206, 0x1f, PT ;  /* 0x0000001fce00780c */ /* 0x000fe20003f85270 */
[----:B------:R-:W-:Y:S01]  /*55d0*/  BSSY B0, `(.L_x_8415) ;  /* 0x00000de000007945 */ /* 0x000fe20003800000 */
[----:B------:R-:W-:Y:S01]  /*55e0*/  ISETP.GE.OR P0, PT, R30, R149, P0 ;  /* 0x000000951e00720c */ /* 0x000fe20000706670 */
[----:B------:R-:W2:Y:S01]  /*55f0*/  SHFL.DOWN PT, R143, R200, 0x1, 0x1f ;  /* 0x08201f00c88f7f89 */ /* 0x000ea200000e0000 */
[----:B------:R-:W-:-:S03]  /*5600*/  ISETP.NE.AND P5, PT, R123, RZ, PT ;  /* 0x000000ff7b00720c */ /* 0x000fc60003fa5270 */
        /* <DEDUP_REMOVED lines=32> */
[----:B------:R-:W-:Y:S01]  /*5810*/  MOV R141, RZ ;  /* 0x000000ff008d7202 */ /* 0x000fe20000000f00 */
[----:B-1----:R-:W-:Y:S01]  /*5820*/  @P3 FMUL.FTZ R145, R145, R140 ;  /* 0x0000008c91913220 */ /* 0x002fe20000410000 */
[----:B------:R-:W-:Y:S01]  /*5830*/  HFMA2.MMA R140, -RZ, RZ, 1.875, 0 ;  /* 0x3f800000ff8c7435 */ /* 0x000fe200000001ff */
[----:B------:R-:W-:Y:S01]  /*5840*/  ISETP.GE.U32.AND P3, PT, R206, 0x18, PT ;  /* 0x00000018ce00780c */ /* 0x000fe20003f66070 */
[----:B------:R-:W0:Y:S04]  /*5850*/  SHFL.UP PT, R143, R144, 0x10, RZ ;  /* 0x06000000908f7989 */ /* 0x000e2800000e00ff */
[----:B------:R-:W1:Y:S04]  /*5860*/  SHFL.UP PT, R142, R145, 0x10, RZ ;  /* 0x06000000918e7989 */ /* 0x000e6800000e00ff */
[----:B------:R-:W-:Y:S01]  /*5870*/  @!P0 LDS.64 R140, [R202+0x1b48] ;  /* 0x001b4800ca8c8984 */ /* 0x000fe20000000a00 */
[----:B------:R-:W-:-:S03]  /*5880*/  ISETP.GE.AND P0, PT, R134, 0x10, PT ;  /* 0x000000108600780c */ /* 0x000fc60003f06270 */
[C---:B--2---:R-:W-:Y:S01]  /*5890*/  @!P3 FFMA.FTZ R200, R201.reuse, R203, R200 ;  /* 0x000000cbc9c8b223 */ /* 0x044fe200000100c8 */
[----:B---3--:R-:W-:-:S04]  /*58a0*/  @!P3 FMUL.FTZ R201, R201, R204 ;  /* 0x000000ccc9c9b220 */ /* 0x008fc80000410000 */
[----:B------:R-:W2:Y:S04]  /*58b0*/  SHFL.DOWN PT, R205, R200, 0x10, 0x1f ;  /* 0x0a001f00c8cd7f89 */ /* 0x000ea800000e0000 */
[----:B------:R-:W3:Y:S01]  /*58c0*/  SHFL.DOWN PT, R204, R201, 0x10, 0x1f ;  /* 0x0a001f00c9cc7f89 */ /* 0x000ee200000e0000 */
[C---:B0-----:R-:W-:Y:S01]  /*58d0*/  @P0 FFMA.FTZ R144, R145.reuse, R143, R144 ;  /* 0x0000008f91900223 */ /* 0x041fe20000010090 */
[----:B------:R-:W-:Y:S01]  /*58e0*/  HFMA2.MMA R143, -RZ, RZ, 0, 0 ;  /* 0x00000000ff8f7435 */ /* 0x000fe200000001ff */
[----:B-1----:R-:W-:Y:S01]  /*58f0*/  @P0 FMUL.FTZ R145, R145, R142 ;  /* 0x0000008e91910220 */ /* 0x002fe20000410000 */
[----:B------:R-:W-:Y:S02]  /*5900*/  ISETP.GE.U32.AND P0, PT, R206, 0x10, PT ;  /* 0x00000010ce00780c */ /* 0x000fe40003f06070 */
[----:B------:R-:W-:Y:S01]  /*5910*/  SHFL.UP PT, R203, R144, 0x1, RZ ;  /* 0x0420000090cb7989 */ /* 0x000fe200000e00ff */
[----:B------:R-:W-:Y:S01]  /*5920*/  MOV R142, R123 ;  /* 0x0000007b008e7202 */ /* 0x000fe20000000f00 */
[----:B------:R-:W-:-:S02]  /*5930*/  IMAD R206, R82, UR14, RZ ;  /* 0x0000000e52ce7c24 */ /* 0x000fc4000f8e02ff */
[----:B------:R0:W1:Y:S02]  /*5940*/  SHFL.UP PT, R202, R145, 0x1, RZ ;  /* 0x0420000091ca7989 */ /* 0x00006400000e00ff */
[----:B------:R-:W-:-:S04]  /*5950*/  IMAD.WIDE.U32 R142, R82, UR15, R142 ;  /* 0x0000000f528e7c25 */ /* 0x000fc8000f8e008e */
[----:B------:R-:W-:Y:S02]  /*5960*/  IMAD R207, R83, UR15, R206 ;  /* 0x0000000f53cf7c24 */ /* 0x000fe4000f8e02ce */
[C---:B--2---:R-:W-:Y:S01]  /*5970*/  @!P0 FFMA.FTZ R200, R201.reuse, R205, R200 ;  /* 0x000000cdc9c88223 */ /* 0x044fe200000100c8 */
[----:B---3--:R-:W-:Y:S02]  /*5980*/  @!P0 FMUL.FTZ R201, R201, R204 ;  /* 0x000000ccc9c98220 */ /* 0x008fe40000410000 */
[----:B------:R-:W-:Y:S02]  /*5990*/  IADD3 R143, R143, R207, RZ ;  /* 0x000000cf8f8f7210 */ /* 0x000fe40007ffe0ff */
[----:B------:R-:W-:Y:S01]  /*59a0*/  SHFL.DOWN PT, R209, R200, 0x1, 0x1f ;  /* 0x08201f00c8d17f89 */ /* 0x000fe200000e0000 */
[----:B------:R-:W-:-:S03]  /*59b0*/  IMAD R207, R127, UR24, RZ ;  /* 0x000000187fcf7c24 */ /* 0x000fc6000f8e02ff */
[----:B------:R-:W-:Y:S01]  /*59c0*/  SHFL.IDX PT, R205, R141, RZ, 0x1f ;  /* 0x00001fff8dcd7589 */ /* 0x000fe200000e0000 */
[C---:B------:R-:W-:Y:S02]  /*59d0*/  IMAD R207, R124.reuse, UR25, R207 ;  /* 0x000000197ccf7c24 */ /* 0x040fe4000f8e02cf */
[----:B0-----:R-:W-:Y:S01]  /*59e0*/  IMAD.WIDE.U32 R144, R124, UR24, R142 ;  /* 0x000000187c907c25 */ /* 0x001fe2000f8e008e */
[----:B------:R-:W0:Y:S03]  /*59f0*/  SHFL.DOWN PT, R206, R201, 0x1, 0x1f ;  /* 0x08201f00c9ce7f89 */ /* 0x000e2600000e0000 */
[----:B-1----:R-:W-:Y:S01]  /*5a00*/  @P1 FFMA.FTZ R0, R202, R0, R203 ;  /* 0x00000000ca001223 */ /* 0x002fe200000100cb */
[----:B------:R-:W-:Y:S01]  /*5a10*/  IADD3 R145, R145, R207, RZ ;  /* 0x000000cf91917210 */ /* 0x000fe20007ffe0ff */
[----:B------:R-:W-:Y:S01]  /*5a20*/  SHFL.IDX PT, R200, R200, RZ, 0x1f ;  /* 0x00001fffc8c87589 */ /* 0x000fe200000e0000 */
[C---:B------:R-:W-:Y:S01]  /*5a30*/  LEA R142, P0, R144.reuse, UR26, 0x2 ;  /* 0x0000001a908e7c11 */ /* 0x040fe2000f8010ff */
        /* <DEDUP_REMOVED lines=8> */
[----:B------:R-:W-:Y:S01]  /*5ac0*/  FADD.FTZ R193, -R193, R204 ;  /* 0x000000ccc1c17221 */ /* 0x000fe20000010100 */
[----:B------:R-:W-:Y:S01]  /*5ad0*/  FFMA.FTZ R202, R88, R204, R173 ;  /* 0x000000cc58ca7223 */ /* 0x000fe200000100ad */
[----:B------:R-:W-:-:S04]  /*5ae0*/  IMAD.WIDE R142, R203, 0x4, R142 ;  /* 0x00000004cb8e7825 */ /* 0x000fc800078e028e */
[----:B------:R-:W-:Y:S01]  /*5af0*/  FFMA.FTZ R203, R155, R204, R194 ;  /* 0x000000cc9bcb7223 */ /* 0x000fe200000100c2 */
[----:B------:R-:W-:-:S03]  /*5b00*/  IADD3 R144, P1, R28, R144, RZ ;  /* 0x000000901c907210 */ /* 0x000fc60007f3e0ff */
[-C--:B------:R-:W-:Y:S01]  /*5b10*/  FFMA.FTZ R204, R156, R203.reuse, R191 ;  /* 0x000000cb9ccc7223 */ /* 0x080fe200000100bf */
[----:B------:R-:W-:Y:S01]  /*5b20*/  FFMA.FTZ R173, R93, R203, R202 ;  /* 0x000000cb5dad7223 */ /* 0x000fe200000100ca */
[----:B0-----:R-:W-:Y:S01]  /*5b30*/  @P2 FFMA.FTZ R205, R206, R205, R209 ;  /* 0x000000cdcecd2223 */ /* 0x001fe200000100d1 */
        /* <DEDUP_REMOVED lines=16> */
[----:B-1----:R-:W-:Y:S01]  /*5c40*/  FFMA.FTZ R141, R201, R141, R200 ;  /* 0x0000008dc98d7223 */ /* 0x002fe200000100c8 */
        /* <DEDUP_REMOVED lines=10> */
[C---:B------:R-:W-:Y:S01]  /*5cf0*/  FFMA.FTZ R175, R168.reuse, R205, R175 ;  /* 0x000000cda8af7223 */ /* 0x040fe200000100af */
[-C--:B------:R-:W-:Y:S01]  /*5d00*/  FFMA.FTZ R176, R168, R174.reuse, R185 ;  /* 0x000000aea8b07223 */ /* 0x080fe200000100b9 */
[----:B------:R-:W-:Y:S01]  /*5d10*/  FFMA.FTZ R168, R84, R174, R207 ;  /* 0x000000ae54a87223 */ /* 0x000fe200000100cf */
        /* <DEDUP_REMOVED lines=12> */
[----:B------:R-:W-:Y:S01]  /*5de0*/  SHF.L.U32 R162, R123, 0x4, RZ ;  /* 0x000000047ba27819 */ /* 0x000fe200000006ff */
[----:B------:R-:W-:Y:S01]  /*5df0*/  FFMA.FTZ R169, R160, R171, R169 ;  /* 0x000000aba0a97223 */ /* 0x000fe200000100a9 */
[----:B------:R-:W-:Y:S01]  /*5e00*/  P2R R160, PR, RZ, 0x20 ;  /* 0x00000020ffa07803 */ /* 0x000fe20000000000 */
[----:B------:R-:W-:Y:S01]  /*5e10*/  FFMA.FTZ R160, R89, R164, R166 ;  /* 0x000000a459a07223 */ /* 0x000fe200000100a6 */
[----:B------:R-:W-:Y:S01]  /*5e20*/  @!P5 LEA R166, R147, R148, 0x3 ;  /* 0x0000009493a6d211 */ /* 0x000fe200078e18ff */
[----:B------:R-:W-:Y:S01]  /*5e30*/  FFMA.FTZ R159, R159, R169, R158 ;  /* 0x000000a99f9f7223 */ /* 0x000fe2000001009e */
[----:B------:R-:W-:Y:S01]  /*5e40*/  LEA.HI.SX32 R167, R162, R162, 0x1b ;  /* 0x000000a2a2a77211 */ /* 0x000fe200078fdaff */
[----:B------:R-:W-:Y:S01]  /*5e50*/  FMUL.FTZ R158, R199, R2 ;  /* 0x00000002c79e7220 */ /* 0x000fe20000410000 */
[----:B------:R-:W-:Y:S01]  /*5e60*/  FFMA.FTZ R161, R161, R164, R152 ;  /* 0x000000a4a1a17223 */ /* 0x000fe20000010098 */
[----:B------:R-:W-:Y:S01]  /*5e70*/  FFMA.FTZ R157, R157, R159, R198 ;  /* 0x0000009f9d9d7223 */ /* 0x000fe200000100c6 */
[----:B------:R0:W-:Y:S01]  /*5e80*/  @!P5 STS.64 [R166+0x1b48], R140 ;  /* 0x001b488ca600d388 */ /* 0x0001e20000000a00 */
[----:B------:R-:W-:Y:S01]  /*5e90*/  FADD.FTZ R183, -R183, R164 ;  /* 0x000000a4b7b77221 */ /* 0x000fe20000010100 */
[----:B------:R-:W-:Y:S01]  /*5ea0*/  LEA R219, R167, R148, 0x2 ;  /* 0x00000094a7db7211 */ /* 0x000fe200078e10ff */
[----:B------:R-:W-:Y:S01]  /*5eb0*/  FFMA.FTZ R197, R156, R157, R197 ;  /* 0x0000009d9cc57223 */ /* 0x000fe200000100c5 */
[----:B------:R-:W-:Y:S01]  /*5ec0*/  FMUL.FTZ R164, R7, R158 ;  /* 0x0000009e07a47220 */ /* 0x000fe20000410000 */
        /* <DEDUP_REMOVED lines=8> */
[----:B------:R-:W-:Y:S01]  /*5f50*/  FMUL.FTZ R154, R157, R102 ;  /* 0x000000669d9a7220 */ /* 0x000fe20000410000 */
[----:B------:R-:W-:Y:S01]  /*5f60*/  IADD3 R186, R149, -UR4, RZ ;  /* 0x8000000495ba7c10 */ /* 0x000fe2000fffe0ff */
[----:B------:R-:W-:Y:S01]  /*5f70*/  FMUL.FTZ R201, R195, R105 ;  /* 0x00000069c3c97220 */ /* 0x000fe20000410000 */
[----:B------:R-:W-:Y:S01]  /*5f80*/  FMUL.FTZ R168, R4, R217 ;  /* 0x000000d904a87220 */ /* 0x000fe20000410000 */
[----:B------:R-:W-:Y:S01]  /*5f90*/  FMUL.FTZ R211, R171, R109 ;  /* 0x0000006dabd37220 */ /* 0x000fe20000410000 */
[----:B0-----:R-:W-:Y:S01]  /*5fa0*/  FMUL.FTZ R166, R11, R182 ;  /* 0x000000b60ba67220 */ /* 0x001fe20000410000 */
[----:B------:R-:W-:Y:S01]  /*5fb0*/  FFMA.FTZ R140, R0, R201, RZ ;  /* 0x000000c9008c7223 */ /* 0x000fe200000100ff */
[----:B-1----:R-:W-:Y:S01]  /*5fc0*/  FMUL.FTZ R164, R10, R215 ;  /* 0x000000d70aa47220 */ /* 0x002fe20000410000 */
[----:B------:R-:W-:Y:S01]  /*5fd0*/  LEA R186, R186, 0xfffffe00, 0x9 ;  /* 0xfffffe00baba7811 */ /* 0x000fe200078e48ff */
        /* <DEDUP_REMOVED lines=13> */
[----:B------:R-:W-:Y:S01]  /*60b0*/  FFMA.FTZ R141, R190, R209, R141 ;  /* 0x000000d1be8d7223 */ /* 0x000fe2000001008d */
[----:B------:R-:W-:Y:S01]  /*60c0*/  FADD.FTZ R178, -R178, R174 ;  /* 0x000000aeb2b27221 */ /* 0x000fe20000010100 */
[----:B------:R-:W-:Y:S01]  /*60d0*/  FMUL.FTZ R174, R175, R100 ;  /* 0x00000064afae7220 */ /* 0x000fe20000410000 */
[----:B------:R-:W-:Y:S01]  /*60e0*/  FADD.FTZ R185, -R185, R176 ;  /* 0x000000b0b9b97221 */ /* 0x000fe20000010100 */
[-C--:B-1----:R-:W-:Y:S01]  /*60f0*/  FFMA.FTZ R164, R188, R140.reuse, R141 ;  /* 0x0000008cbca47223 */ /* 0x082fe2000001008d */
[----:B------:R-:W-:Y:S01]  /*6100*/  FMUL.FTZ R141, R13, R140 ;  /* 0x0000008c0d8d7220 */ /* 0x000fe20000410000 */
[----:B------:R-:W-:Y:S01]  /*6110*/  FMUL.FTZ R140, R19, R154 ;  /* 0x0000009a138c7220 */ /* 0x000fe20000410000 */
[----:B------:R-:W-:Y:S01]  /*6120*/  IADD3 R154, -R186, UR9, -R123 ;  /* 0x00000009ba9a7c10 */ /* 0x000fe2000fffe97b */
[-C--:B------:R-:W-:Y:S01]  /*6130*/  FFMA.FTZ R164, R189, R211.reuse, R164 ;  /* 0x000000d3bda47223 */ /* 0x080fe200000100a4 */
[----:B--2---:R-:W-:Y:S01]  /*6140*/  FMUL.FTZ R166, R14, R211 ;  /* 0x000000d30ea67220 */ /* 0x004fe20000410000 */
[----:B------:R0:W-:Y:S01]  /*6150*/  STS [R219+0x888], R172 ;  /* 0x000888acdb007388 */ /* 0x0001e20000000800 */
[----:B------:R-:W-:Y:S01]  /*6160*/  ISETP.GE.AND P0, PT, R154, 0x1, PT ;  /* 0x000000019a00780c */ /* 0x000fe20003f06270 */
        /* <DEDUP_REMOVED lines=11> */
[----:B------:R-:W-:Y:S01]  /*6220*/  IADD3.X R145, R29, R145, RZ, P1, !PT ;  /* 0x000000911d917210 */ /* 0x000fe20000ffe4ff */
[----:B-1----:R-:W-:Y:S01]  /*6230*/  FMUL.FTZ R170, R15, R168 ;  /* 0x000000a80faa7220 */ /* 0x002fe20000410000 */
        /* <DEDUP_REMOVED lines=23> */
.L_x_8416:
[----:B------:R-:W-:Y:S05]  /*63b0*/  BSYNC B0 ;  /* 0x0000000000007941 */ /* 0x000fea0003800000 */
.L_x_8415:
[----:B------:R-:W-:Y:S01]  /*63c0*/  USHF.L.U64.HI UR8, UR5, 0x2, UR6 ;  /* 0x0000000205087899 */ /* 0x000fe20008010206 */
[----:B------:R-:W-:Y:S01]  /*63d0*/  FFMA.FTZ R182, R181, R217, R182 ;  /* 0x000000d9b5b67223 */ /* 0x000fe200000100b6 */
[----:B------:R-:W-:Y:S01]  /*63e0*/  USHF.L.U32 UR7, UR5, 0x2, URZ ;  /* 0x0000000205077899 */ /* 0x000fe2000800063f */
[----:B------:R-:W-:Y:S01]  /*63f0*/  FADD.FTZ R152, -R152, R161 ;  /* 0x000000a198987221 */ /* 0x000fe20000010100 */
[----:B01----:R-:W-:Y:S01]  /*6400*/  IADD3 R140, R123, 0x20, RZ ;  /* 0x000000207b8c7810 */ /* 0x003fe20007ffe0ff */
[----:B------:R-:W-:Y:S01]  /*6410*/  FFMA.FTZ R141, R183, R162, R182 ;  /* 0x000000a2b78d7223 */ /* 0x000fe200000100b6 */
[----:B------:R-:W-:Y:S01]  /*6420*/  IMAD R144, R80, UR8, RZ ;  /* 0x0000000850907c24 */ /* 0x000fe2000f8e02ff */
        /* <DEDUP_REMOVED lines=11> */
[----:B------:R-:W-:Y:S01]  /*64e0*/  LEA R145, R141, R148, 0x2 ;  /* 0x000000948d917211 */ /* 0x000fe200078e10ff */
        /* <DEDUP_REMOVED lines=8> */
.L_x_8418:
[----:B------:R-:W-:Y:S05]  /*6570*/  BSYNC B0 ;  /* 0x0000000000007941 */ /* 0x000fea0003800000 */
.L_x_8417:
        /* <DEDUP_REMOVED lines=18> */
.L_x_8420:
[----:B------:R-:W-:Y:S05]  /*66a0*/  BSYNC B0 ;  /* 0x0000000000007941 */ /* 0x000fea0003800000 */
.L_x_8419:
[----:B01----:R0:W1:Y:S01]  /*66b0*/  LDS R145, [R158+0x9d0] ;  /* 0x0009d0009e917984 */ /* 0x0030620000000800 */
[----:B------:R-:W-:Y:S01]  /*66c0*/  BSSY B0, `(.L_x_8421) ;  /* 0x0000006000007945 */ /* 0x000fe20003800000 */
[----:B------:R-:W-:Y:S02]  /*66d0*/  IADD3 R156, R123, 0xc0, RZ ;  /* 0x000000c07b9c7810 */ /* 0x000fe40007ffe0ff */
[----:B------:R-:W-:Y:S02]  /*66e0*/  LEA.HI.SX32 R151, R144, R123, 0x1b ;  /* 0x0000007b90977211 */ /* 0x000fe400078fdaff */
[----:B------:R-:W-:Y:S01]  /*66f0*/  LEA R160, R153, R148, 0x2 ;  /* 0x0000009499a07211 */ /* 0x000fe200078e10ff */
[----:B------:R-:W-:Y:S06]  /*6700*/  @!P0 BRA `(.L_x_8422) ;  /* 0x0000000000048947 */ /* 0x000fec0003800000 */
[----:B-1----:R2:W-:Y:S02]  /*6710*/  REDG.E.ADD.F32.FTZ.RN.STRONG.GPU desc[UR12][R142.64+-0x680], R145 ;  /* 0xfff980918e0079a6 */ /* 0x0025e4000c10f38c */
.L_x_8422:
[----:B------:R-:W-:Y:S05]  /*6720*/  BSYNC B0 ;  /* 0x0000000000007941 */ /* 0x000fea0003800000 */
.L_x_8421:
[----:B-12---:R1:W2:Y:S01]  /*6730*/  LDS R145, [R160+0xa50] ;  /* 0x000a5000a0917984 */ /* 0x0062a20000000800 */
[----:B------:R-:W-:Y:S01]  /*6740*/  BSSY B0, `(.L_x_8423) ;  /* 0x0000006000007945 */ /* 0x000fe20003800000 */
[----:B------:R-:W-:Y:S02]  /*6750*/  IADD3 R144, R123, 0xe0, RZ ;  /* 0x000000e07b907810 */ /* 0x000fe40007ffe0ff */
[----:B------:R-:W-:Y:S02]  /*6760*/  LEA.HI.SX32 R153, R156, R123, 0x1b ;  /* 0x0000007b9c997211 */ /* 0x000fe400078fdaff */
[----:B0-----:R-:W-:Y:S01]  /*6770*/  LEA R158, R151, R148, 0x2 ;  /* 0x00000094979e7211 */ /* 0x001fe200078e10ff */
[----:B------:R-:W-:Y:S06]  /*6780*/  @!P1 BRA `(.L_x_8424) ;  /* 0x0000000000049947 */ /* 0x000fec0003800000 */
[----:B--2---:R0:W-:Y:S02]  /*6790*/  REDG.E.ADD.F32.FTZ.RN.STRONG.GPU desc[UR12][R142.64+-0x600], R145 ;  /* 0xfffa00918e0079a6 */ /* 0x0041e4000c10f38c */
.L_x_8424:
[----:B------:R-:W-:Y:S05]  /*67a0*/  BSYNC B0 ;  /* 0x0000000000007941 */ /* 0x000fea0003800000 */
.L_x_8423:
[----:B0-2---:R0:W2:Y:S01]  /*67b0*/  LDS R145, [R158+0xad0] ;  /* 0x000ad0009e917984 */ /* 0x0050a20000000800 */
[----:B------:R-:W-:Y:S01]  /*67c0*/  BSSY B0, `(.L_x_8425) ;  /* 0x0000006000007945 */ /* 0x000fe20003800000 */
[----:B------:R-:W-:Y:S02]  /*67d0*/  LEA.HI.SX32 R151, R144, R123, 0x1b ;  /* 0x0000007b90977211 */ /* 0x000fe400078fdaff */
[----:B------:R-:W-:Y:S02]  /*67e0*/  IADD3 R156, R123, 0x100, RZ ;  /* 0x000001007b9c7810 */ /* 0x000fe40007ffe0ff */
[----:B------:R-:W-:Y:S01]  /*67f0*/  LEA R144, R153, R148, 0x2 ;  /* 0x0000009499907211 */ /* 0x000fe200078e10ff */
[----:B------:R-:W-:Y:S06]  /*6800*/  @!P2 BRA `(.L_x_8426) ;  /* 0x000000000004a947 */ /* 0x000fec0003800000 */
[----:B--2---:R3:W-:Y:S02]  /*6810*/  REDG.E.ADD.F32.FTZ.RN.STRONG.GPU desc[UR12][R142.64+-0x580], R145 ;  /* 0xfffa80918e0079a6 */ /* 0x0047e4000c10f38c */
.L_x_8426:
[----:B------:R-:W-:Y:S05]  /*6820*/  BSYNC B0 ;  /* 0x0000000000007941 */ /* 0x000fea0003800000 */
.L_x_8425:
[----:B--23--:R2:W3:Y:S01]  /*6830*/  LDS R145, [R144+0xb50] ;  /* 0x000b500090917984 */ /* 0x00c4e20000000800 */
[----:B------:R-:W-:Y:S01]  /*6840*/  BSSY B0, `(.L_x_8427) ;  /* 0x0000005000007945 */ /* 0x000fe20003800000 */
[----:B------:R-:W-:Y:S02]  /*6850*/  LEA.HI.SX32 R153, R156, R123, 0x1b ;  /* 0x0000007b9c997211 */ /* 0x000fe400078fdaff */
[----:B------:R-:W-:Y:S01]  /*6860*/  LEA R151, R151, R148, 0x2 ;  /* 0x0000009497977211 */ /* 0x000fe200078e10ff */
[----:B------:R-:W-:Y:S06]  /*6870*/  @!P3 BRA `(.L_x_8428) ;  /* 0x000000000004b947 */ /* 0x000fec0003800000 */
[----:B---3--:R4:W-:Y:S02]  /*6880*/  REDG.E.ADD.F32.FTZ.RN.STRONG.GPU desc[UR12][R142.64+-0x500], R145 ;  /* 0xfffb00918e0079a6 */ /* 0x0089e4000c10f38c */
.L_x_8428:
[----:B------:R-:W-:Y:S05]  /*6890*/  BSYNC B0 ;  /* 0x0000000000007941 */ /* 0x000fea0003800000 */
.L_x_8427:
[----:B---34-:R3:W4:Y:S01]  /*68a0*/  LDS R145, [R151+0xbd0] ;  /* 0x000bd00097917984 */ /* 0x0187220000000800 */
[----:B------:R-:W-:Y:S01]  /*68b0*/  BSSY B0, `(.L_x_8429) ;  /* 0x0000004000007945 */ /* 0x000fe20003800000 */
[----:B------:R-:W-:-:S03]  /*68c0*/  LEA R153, R153, R148, 0x2 ;  /* 0x0000009499997211 */ /* 0x000fc600078e10ff */
[----:B------:R-:W-:Y:S05]  /*68d0*/  @!P4 BRA `(.L_x_8430) ;  /* 0x000000000004c947 */ /* 0x000fea0003800000 */
[----:B----4-:R4:W-:Y:S02]  /*68e0*/  REDG.E.ADD.F32.FTZ.RN.STRONG.GPU desc[UR12][R142.64+-0x480], R145 ;  /* 0xfffb80918e0079a6 */ /* 0x0109e4000c10f38c */
.L_x_8430:
[----:B------:R-:W-:Y:S05]  /*68f0*/  BSYNC B0 ;  /* 0x0000000000007941 */ /* 0x000fea0003800000 */
.L_x_8429:
[----:B----4-:R4:W0:Y:S01]  /*6900*/  LDS R145, [R153+0xc50] ;  /* 0x000c500099917984 */ /* 0x0108220000000800 */
[----:B------:R-:W-:Y:S01]  /*6910*/  BSSY B0, `(.L_x_8431) ;  /* 0x0000005000007945 */ /* 0x000fe20003800000 */
[C---:B--2---:R-:W-:Y:S02]  /*6920*/  IADD3 R144, R123.reuse, 0x120, RZ ;  /* 0x000001207b907810 */ /* 0x044fe40007ffe0ff */
[----:B------:R-:W-:Y:S01]  /*6930*/  IADD3 R156, R123, 0x140, RZ ;  /* 0x000001407b9c7810 */ /* 0x000fe20007ffe0ff */
[----:B------:R-:W-:Y:S06]  /*6940*/  @!P5 BRA `(.L_x_8432) ;  /* 0x000000000004d947 */ /* 0x000fec0003800000 */
[----:B0-----:R2:W-:Y:S02]  /*6950*/  REDG.E.ADD.F32.FTZ.RN.STRONG.GPU desc[UR12][R142.64+-0x400], R145 ;  /* 0xfffc00918e0079a6 */ /* 0x0015e4000c10f38c */
.L_x_8432:
[----:B------:R-:W-:Y:S05]  /*6960*/  BSYNC B0 ;  /* 0x0000000000007941 */ /* 0x000fea0003800000 */
.L_x_8431:
        /* <DEDUP_REMOVED lines=18> */
.L_x_8434:
[----:B------:R-:W-:Y:S05]  /*6a90*/  BSYNC B0 ;  /* 0x0000000000007941 */ /* 0x000fea0003800000 */
.L_x_8433:
[----:B0-2---:R0:W2:Y:S01]  /*6aa0*/  LDS R145, [R156+0xd50] ;  /* 0x000d50009c917984 */ /* 0x0050a20000000800 */
[----:B------:R-:W-:Y:S01]  /*6ab0*/  BSSY B0, `(.L_x_8435) ;  /* 0x0000006000007945 */ /* 0x000fe20003800000 */
[----:B------:R-:W-:Y:S02]  /*6ac0*/  IADD3 R154, R123, 0x1a0, RZ ;  /* 0x000001a07b9a7810 */ /* 0x000fe40007ffe0ff */
[----:B------:R-:W-:Y:S02]  /*6ad0*/  LEA.HI.SX32 R151, R144, R123, 0x1b ;  /* 0x0000007b90977211 */ /* 0x000fe400078fdaff */
[----:B------:R-:W-:Y:S01]  /*6ae0*/  LEA R158, R153, R148, 0x2 ;  /* 0x00000094999e7211 */ /* 0x000fe200078e10ff */
[----:B------:R-:W-:Y:S06]  /*6af0*/  @!P0 BRA `(.L_x_8436) ;  /* 0x0000000000048947 */ /* 0x000fec0003800000 */
[----:B--2---:R3:W-:Y:S02]  /*6b00*/  REDG.E.ADD.F32.FTZ.RN.STRONG.GPU desc[UR12][R142.64+-0x300], R145 ;  /* 0xfffd00918e0079a6 */ /* 0x0047e4000c10f38c */
.L_x_8436:
[----:B------:R-:W-:Y:S05]  /*6b10*/  BSYNC B0 ;  /* 0x0000000000007941 */ /* 0x000fea0003800000 */
.L_x_8435:
[----:B--23--:R2:W3:Y:S01]  /*6b20*/  LDS R145, [R158+0xdd0] ;  /* 0x000dd0009e917984 */ /* 0x00c4e20000000800 */
[----:B------:R-:W-:Y:S01]  /*6b30*/  BSSY B0, `(.L_x_8437) ;  /* 0x0000006000007945 */ /* 0x000fe20003800000 */
[----:B------:R-:W-:Y:S02]  /*6b40*/  IADD3 R144, R123, 0x1c0, RZ ;  /* 0x000001c07b907810 */ /* 0x000fe40007ffe0ff */
[----:B------:R-:W-:Y:S02]  /*6b50*/  LEA.HI.SX32 R153, R154, R123, 0x1b ;  /* 0x0000007b9a997211 */ /* 0x000fe400078fdaff */
[----:B0-----:R-:W-:Y:S01]  /*6b60*/  LEA R156, R151, R148, 0x2 ;  /* 0x00000094979c7211 */ /* 0x001fe200078e10ff */
[----:B------:R-:W-:Y:S06]  /*6b70*/  @!P1 BRA `(.L_x_8438) ;  /* 0x0000000000049947 */ /* 0x000fec0003800000 */
[----:B---3--:R0:W-:Y:S02]  /*6b80*/  REDG.E.ADD.F32.FTZ.RN.STRONG.GPU desc[UR12][R142.64+-0x280], R145 ;  /* 0xfffd80918e0079a6 */ /* 0x0081e4000c10f38c */
.L_x_8438:
[----:B------:R-:W-:Y:S05]  /*6b90*/  BSYNC B0 ;  /* 0x0000000000007941 */ /* 0x000fea0003800000 */
.L_x_8437:
[----:B0--3--:R0:W3:Y:S01]  /*6ba0*/  LDS R145, [R156+0xe50] ;  /* 0x000e50009c917984 */ /* 0x0090e20000000800 */
[----:B------:R-:W-:Y:S01]  /*6bb0*/  BSSY B0, `(.L_x_8439) ;  /* 0x0000006000007945 */ /* 0x000fe20003800000 */
[----:B------:R-:W-:Y:S02]  /*6bc0*/  LEA.HI.SX32 R151, R144, R123, 0x1b ;  /* 0x0000007b90977211 */ /* 0x000fe400078fdaff */
[----:B------:R-:W-:Y:S02]  /*6bd0*/  IADD3 R154, R123, 0x1e0, RZ ;  /* 0x000001e07b9a7810 */ /* 0x000fe40007ffe0ff */
[----:B------:R-:W-:Y:S01]  /*6be0*/  LEA R144, R153, R148, 0x2 ;  /* 0x0000009499907211 */ /* 0x000fe200078e10ff */
[----:B------:R-:W-:Y:S06]  /*6bf0*/  @!P2 BRA `(.L_x_8440) ;  /* 0x000000000004a947 */ /* 0x000fec0003800000 */
[----:B---3--:R4:W-:Y:S02]  /*6c00*/  REDG.E.ADD.F32.FTZ.RN.STRONG.GPU desc[UR12][R142.64+-0x200], R145 ;  /* 0xfffe00918e0079a6 */ /* 0x0089e4000c10f38c */
.L_x_8440:
[----:B------:R-:W-:Y:S05]  /*6c10*/  BSYNC B0 ;  /* 0x0000000000007941 */ /* 0x000fea0003800000 */
.L_x_8439:
[----:B---34-:R3:W4:Y:S01]  /*6c20*/  LDS R145, [R144+0xed0] ;  /* 0x000ed00090917984 */ /* 0x0187220000000800 */
[----:B------:R-:W-:Y:S01]  /*6c30*/  BSSY B0, `(.L_x_8441) ;  /* 0x0000005000007945 */ /* 0x000fe20003800000 */
[----:B------:R-:W-:Y:S02]  /*6c40*/  LEA.HI.SX32 R153, R154, R123, 0x1b ;  /* 0x0000007b9a997211 */ /* 0x000fe400078fdaff */
[----:B------:R-:W-:Y:S01]  /*6c50*/  LEA R151, R151, R148, 0x2 ;  /* 0x0000009497977211 */ /* 0x000fe200078e10ff */
[----:B------:R-:W-:Y:S06]  /*6c60*/  @!P3 BRA `(.L_x_8442) ;  /* 0x000000000004b947 */ /* 0x000fec0003800000 */
[----:B----4-:R4:W-:Y:S02]  /*6c70*/  REDG.E.ADD.F32.FTZ.RN.STRONG.GPU desc[UR12][R142.64+-0x180], R145 ;  /* 0xfffe80918e0079a6 */ /* 0x0109e4000c10f38c */
.L_x_8442:
[----:B------:R-:W-:Y:S05]  /*6c80*/  BSYNC B0 ;  /* 0x0000000000007941 */ /* 0x000fea0003800000 */
.L_x_8441:
[----:B----4-:R4:W0:Y:S01]  /*6c90*/  LDS R145, [R151+0xf50] ;  /* 0x000f500097917984 */ /* 0x0108220000000800 */
[----:B------:R-:W-:Y:S01]  /*6ca0*/  BSSY B0, `(.L_x_8443) ;  /* 0x0000004000007945 */ /* 0x000fe20003800000 */
[----:B------:R-:W-:-:S03]  /*6cb0*/  LEA R153, R153, R148, 0x2 ;  /* 0x0000009499997211 */ /* 0x000fc600078e10ff */
[----:B------:R-:W-:Y:S05]  /*6cc0*/  @!P4 BRA `(.L_x_8444) ;  /* 0x000000000004c947 */ /* 0x000fea0003800000 */
[----:B0-----:R0:W-:Y:S02]  /*6cd0*/  REDG.E.ADD.F32.FTZ.RN.STRONG.GPU desc[UR12][R142.64+-0x100], R145 ;  /* 0xffff00918e0079a6 */ /* 0x0011e4000c10f38c */
.L_x_8444:
[----:B------:R-:W-:Y:S05]  /*6ce0*/  BSYNC B0 ;  /* 0x0000000000007941 */ /* 0x000fea0003800000 */
.L_x_8443:
[----:B0-----:R0:W0:Y:S01]  /*6cf0*/  LDS R145, [R153+0xfd0] ;  /* 0x000fd00099917984 */ /* 0x0010220000000800 */
[----:B------:R-:W-:Y:S04]  /*6d00*/  BSSY B0, `(.L_x_8445) ;  /* 0x0000003000007945 */ /* 0x000fe80003800000 */
[----:B------:R-:W-:Y:S05]  /*6d10*/  @!P5 BRA `(.L_x_8446) ;  /* 0x000000000004d947 */ /* 0x000fea0003800000 */
[----:B0-----:R0:W-:Y:S02]  /*6d20*/  REDG.E.ADD.F32.FTZ.RN.STRONG.GPU desc[UR12][R142.64+-0x80], R145 ;  /* 0xffff80918e0079a6 */ /* 0x0011e4000c10f38c */
.L_x_8446:
[----:B------:R-:W-:Y:S05]  /*6d30*/  BSYNC B0 ;  /* 0x0000000000007941 */ /* 0x000fea0003800000 */
.L_x_8445:
[----:B0-----:R-:W0:Y:S01]  /*6d40*/  SHFL.DOWN PT, R143, R140, 0x1, 0x1f ;  /* 0x08201f008c8f7f89 */ /* 0x001e2200000e0000 */
[----:B------:R-:W-:Y:S01]  /*6d50*/  ISETP.GT.AND P0, PT, R134, 0x1e, PT ;  /* 0x0000001e8600780c */ /* 0x000fe20003f04270 */
[----:B---3--:R-:W-:Y:S01]  /*6d60*/  FMUL.FTZ R144, R75, R177 ;  /* 0x000000b14b907220 */ /* 0x008fe20000410000 */
[----:B------:R-:W-:Y:S01]  /*6d70*/  FMUL.FTZ R154, R77, R203 ;  /* 0x000000cb4d9a7220 */ /* 0x000fe20000410000 */
[----:B------:R-:W3:Y:S01]  /*6d80*/  SHFL.DOWN PT, R142, R141, 0x1, 0x1f ;  /* 0x08201f008d8e7f89 */ /* 0x000ee200000e0000 */
[-C--:B------:R-:W-:Y:S01]  /*6d90*/  FMUL.FTZ R77, R74, R205.reuse ;  /* 0x000000cd4a4d7220 */ /* 0x080fe20000410000 */
[----:B------:R-:W-:Y:S01]  /*6da0*/  FMUL.FTZ R74, R94, R205 ;  /* 0x000000cd5e4a7220 */ /* 0x000fe20000410000 */
[----:B--2---:R-:W-:Y:S01]  /*6db0*/  FMUL.FTZ R158, R79, R199 ;  /* 0x000000c74f9e7220 */ /* 0x004fe20000410000 */
[----:B------:R-:W-:Y:S01]  /*6dc0*/  FMUL.FTZ R79, R76, R179 ;  /* 0x000000b34c4f7220 */ /* 0x000fe20000410000 */
[----:B------:R-:W-:Y:S01]  /*6dd0*/  FMUL.FTZ R76, R71, R163 ;  /* 0x000000a3474c7220 */ /* 0x000fe20000410000 */
[----:B------:R-:W-:Y:S01]  /*6de0*/  FMUL.FTZ R185, R74, R185 ;  /* 0x000000b94ab97220 */ /* 0x000fe20000410000 */
[----:B------:R-:W-:Y:S01]  /*6df0*/  FMUL.FTZ R74, R94, R179 ;  /* 0x000000b35e4a7220 */ /* 0x000fe20000410000 */
[-C--:B------:R-:W-:Y:S01]  /*6e00*/  FMUL.FTZ R71, R70, R171.reuse ;  /* 0x000000ab46477220 */ /* 0x080fe20000410000 */
[----:B------:R-:W-:Y:S01]  /*6e10*/  FMUL.FTZ R70, R94, R171 ;  /* 0x000000ab5e467220 */ /* 0x000fe20000410000 */
[----:B------:R-:W-:Y:S01]  /*6e20*/  ISETP.NE.AND P1, PT, R123, RZ, PT ;  /* 0x000000ff7b00720c */ /* 0x000fe20003f25270 */
        /* <DEDUP_REMOVED lines=11> */
[C---:B------:R-:W-:Y:S01]  /*6ee0*/  FMUL.FTZ R177, R94.reuse, R177 ;  /* 0x000000b15eb17220 */ /* 0x040fe20000410000 */
[----:B------:R-:W-:Y:S01]  /*6ef0*/  FMUL.FTZ R199, R94, R199 ;  /* 0x000000c75ec77220 */ /* 0x000fe20000410000 */
[----:B---3--:R-:W-:Y:S01]  /*6f00*/  @!P0 FADD.FTZ R141, R141, R142 ;  /* 0x0000008e8d8d8221 */ /* 0x008fe20000010000 */
[----:B------:R-:W0:Y:S01]  /*6f10*/  SHFL.DOWN PT, R143, R140, 0x2, 0x1f ;  /* 0x08401f008c8f7f89 */ /* 0x000e2200000e0000 */
[----:B------:R-:W-:Y:S01]  /*6f20*/  ISETP.GT.AND P0, PT, R134, 0x1d, PT ;  /* 0x0000001d8600780c */ /* 0x000fe20003f04270 */
[C---:B------:R-:W-:Y:S01]  /*6f30*/  FMUL.FTZ R159, R94.reuse, R159 ;  /* 0x0000009f5e9f7220 */ /* 0x040fe20000410000 */
[C---:B------:R-:W-:Y:S01]  /*6f40*/  FMUL.FTZ R197, R94.reuse, R197 ;  /* 0x000000c55ec57220 */ /* 0x040fe20000410000 */
[----:B------:R-:W2:Y:S01]  /*6f50*/  SHFL.DOWN PT, R142, R141, 0x2, 0x1f ;  /* 0x08401f008d8e7f89 */ /* 0x000ea200000e0000 */
[-C--:B------:R-:W-:Y:S01]  /*6f60*/  FMUL.FTZ R65, R94, R195.reuse ;  /* 0x000000c35e417220 */ /* 0x080fe20000410000 */
        /* <DEDUP_REMOVED lines=40> */
[----:B------:R-:W-:Y:S01]  /*71f0*/  FFMA.FTZ R48, R195, R105, R48 ;  /* 0x00000069c3307223 */ /* 0x000fe20000010030 */
        /* <DEDUP_REMOVED lines=31> */
[----:B--2---:R-:W-:-:S04]  /*73f0*/  @!P0 FADD.FTZ R141, R141, R156 ;  /* 0x0000009c8d8d8221 */ /* 0x004fc80000010000 */
[----:B------:R-:W0:Y:S01]  /*7400*/  SHFL.DOWN PT, R75, R140, 0x10, 0x1f ;  /* 0x0a001f008c4b7f89 */ /* 0x000e2200000e0000 */
[----:B------:R-:W-:Y:S01]  /*7410*/  ISETP.GT.AND P0, PT, R134, 0xf, PT ;  /* 0x0000000f8600780c */ /* 0x000fe20003f04270 */
[----:B------:R-:W-:Y:S01]  /*7420*/  FMUL.FTZ R156, R72, R183 ;  /* 0x000000b7489c7220 */ /* 0x000fe20000410000 */
[----:B------:R-:W-:Y:S01]  /*7430*/  FMUL.FTZ R72, R68, R191 ;  /* 0x000000bf44487220 */ /* 0x000fe20000410000 */
[----:B-1----:R-:W1:Y:S01]  /*7440*/  SHFL.DOWN PT, R160, R141, 0x10, 0x1f ;  /* 0x0a001f008da07f89 */ /* 0x002e6200000e0000 */
[----:B------:R-:W-:Y:S01]  /*7450*/  FMUL.FTZ R68, R94, R155 ;  /* 0x0000009b5e447220 */ /* 0x000fe20000410000 */
[----:B------:R-:W-:Y:S01]  /*7460*/  FFMA.FTZ R156, R5, R154, R156 ;  /* 0x0000009a059c7223 */ /* 0x000fe2000001009c */
[----:B------:R-:W-:Y:S02]  /*7470*/  FFMA.FTZ R72, R19, R70, R72 ;  /* 0x0000004613487223 */ /* 0x000fe40000010048 */
[----:B------:R-:W-:Y:S01]  /*7480*/  FMUL.FTZ R68, R68, R193 ;  /* 0x000000c144447220 */ /* 0x000fe20000410000 */
[----:B------:R-:W-:Y:S01]  /*7490*/  FADD.FTZ R33, R156, R33 ;  /* 0x000000219c217221 */ /* 0x000fe20000010000 */
[----:B------:R-:W-:-:S02]  /*74a0*/  FADD.FTZ R47, R72, R47 ;  /* 0x0000002f482f7221 */ /* 0x000fc40000010000 */
[----:B------:R-:W-:-:S04]  /*74b0*/  FFMA.FTZ R68, R17, R66, R68 ;  /* 0x0000004211447223 */ /* 0x000fc80000010044 */
        /* <DEDUP_REMOVED lines=17> */
.L_x_8448:
[----:B------:R-:W-:Y:S05]  /*75d0*/  BSYNC B0 ;  /* 0x0000000000007941 */ /* 0x000fea0003800000 */
.L_x_8447:
[----:B------:R-:W-:Y:S01]  /*75e0*/  IADD3 R147, R147, 0x1, RZ ;  /* 0x0000000193937810 */ /* 0x000fe20007ffe0ff */
[----:B------:R-:W-:-:S03]  /*75f0*/  UIADD3 UR5, UP0, UR5, 0x1, URZ ;  /* 0x0000000105057890 */ /* 0x000fc6000ff1e03f */
[----:B------:R-:W-:Y:S01]  /*7600*/  ISETP.GE.AND P0, PT, R147, UR28, PT ;  /* 0x0000001c93007c0c */ /* 0x000fe2000bf06270 */
[----:B------:R-:W-:-:S12]  /*7610*/  UIADD3.X UR6, URZ, UR6, URZ, UP0, !UPT ;  /* 0x000000063f067290 */ /* 0x000fd800087fe43f */
[----:B------:R-:W-:Y:S05]  /*7620*/  @!P0 BRA `(.L_x_8449) ;  /* 0xffffffd0006c8947 */ /* 0x000fea000383ffff */
.L_x_8412:
[----:B------:R-:W-:Y:S06]  /*7630*/  BAR.SYNC.DEFER_BLOCKING 0x0 ;  /* 0x0000000000007b1d */ /* 0x000fec0000010000 */
[----:B------:R-:W-:Y:S01]  /*7640*/  ULDC.64 UR6, c[0x0][0x390] ;  /* 0x0000e40000067ab9 */ /* 0x000fe20000000a00 */
[----:B------:R-:W2:Y:S04]  /*7650*/  LDG.E.128 R4, desc[UR12][R26.64] ;  /* 0x0000000c1a047981 */ /* 0x000ea8000c1e1d00 */
[----:B------:R-:W3:Y:S04]  /*7660*/  LDG.E.128 R12, desc[UR12][R26.64+0x200] ;  /* 0x0002000c1a0c7981 */ /* 0x000ee8000c1e1d00 */
[----:B------:R-:W5:Y:S04]  /*7670*/  LDG.E.128 R16, desc[UR12][R26.64+0x400] ;  /* 0x0004000c1a107981 */ /* 0x000f68000c1e1d00 */
[----:B------:R-:W4:Y:S01]  /*7680*/  LDG.E.128 R64, desc[UR12][R26.64+0x600] ;  /* 0x0006000c1a407981 */ /* 0x000f22000c1e1d00 */
[----:B------:R-:W-:-:S03]  /*7690*/  UIADD3 UR4, UR4, 0x1, URZ ;  /* 0x0000000104047890 */ /* 0x000fc6000fffe03f */
[----:B--2---:R-:W-:Y:S04]  /*76a0*/  STS.128 [R112], R4 ;  /* 0x0000000470007388 */ /* 0x004fe80000000c00 */
[----:B---3--:R-:W-:Y:S04]  /*76b0*/  STS.128 [R112+0x200], R12 ;  /* 0x0002000c70007388 */ /* 0x008fe80000000c00 */
[----:B-----5:R2:W-:Y:S04]  /*76c0*/  STS.128 [R112+0x400], R16 ;  /* 0x0004001070007388 */ /* 0x0205e80000000c00 */
[----:B----4-:R-:W-:Y:S01]  /*76d0*/  STS.128 [R112+0x600], R64 ;  /* 0x0006004070007388 */ /* 0x010fe20000000c00 */
[----:B------:R-:W-:-:S03]  /*76e0*/  NOP ;  /* 0x0000000000007918 */ /* 0x000fc60000000000 */
[----:B------:R-:W3:Y:S04]  /*76f0*/  LDS.128 R68, [R110+0x10] ;  /* 0x000010006e447984 */ /* 0x000ee80000000c00 */
[----:B------:R-:W4:Y:S01]  /*7700*/  LDS.128 R8, [R110+0x20] ;  /* 0x000020006e087984 */ /* 0x000f220000000c00 */
[----:B--2---:R-:W2:Y:S03]  /*7710*/  LDC.64 R18, c[0x0][0x388] ;  /* 0x0000e200ff127b82 */ /* 0x004ea60000000a00 */
[----:B------:R-:W5:Y:S01]  /*7720*/  LDS.128 R4, [R110] ;  /* 0x000000006e047984 */ /* 0x000f620000000c00 */
        /* <DEDUP_REMOVED lines=12> */
[----:B------:R-:W-:Y:S01]  /*77f0*/  FADD.FTZ R26, R11, R126 ;  /* 0x0000007e0b1a7221 */ /* 0x000fe20000010000 */
[----:B------:R-:W-:-:S02]  /*7800*/  FSETP.GTU.FTZ.AND P5, PT, R9, 20, PT ;  /* 0x41a000000900780b */ /* 0x000fc40003fbc000 */
[----:B------:R-:W-:-:S03]  /*7810*/  FSETP.GTU.FTZ.AND P6, PT, R8, 20, PT ;  /* 0x41a000000800780b */ /* 0x000fc60003fdc000 */
[----:B------:R-:W-:Y:S02]  /*7820*/  @!P2 FMUL.FTZ R0, R68, -1.4426950216293334961 ;  /* 0xbfb8aa3b4400a820 */ /* 0x000fe40000410000 */
[----:B------:R-:W-:Y:S02]  /*7830*/  @!P1 FMUL.FTZ R3, R69, -1.4426950216293334961 ;  /* 0xbfb8aa3b45039820 */ /* 0x000fe40000410000 */
[----:B------:R-:W-:Y:S02]  /*7840*/  @!P4 FMUL.FTZ R12, R70, -1.4426950216293334961 ;  /* 0xbfb8aa3b460cc820 */ /* 0x000fe40000410000 */
[----:B------:R-:W3:Y:S01]  /*7850*/  @!P2 MUFU.EX2 R0, R0 ;  /* 0x000000000000a308 */ /* 0x000ee20000000800 */
[----:B------:R-:W-:-:S03]  /*7860*/  @!P3 FMUL.FTZ R13, R71, -1.4426950216293334961 ;  /* 0xbfb8aa3b470db820 */ /* 0x000fc60000410000 */
[----:B------:R-:W-:-:S04]  /*7870*/  @!P6 FMUL.FTZ R8, R8, -1.4426950216293334961 ;  /* 0xbfb8aa3b0808e820 */ /* 0x000fc80000410000 */
[----:B------:R-:W4:Y:S08]  /*7880*/  @!P1 MUFU.EX2 R3, R3 ;  /* 0x0000000300039308 */ /* 0x000f300000000800 */
[----:B------:R-:W5:Y:S01]  /*7890*/  @!P4 MUFU.EX2 R12, R12 ;  /* 0x0000000c000cc308 */ /* 0x000f620000000800 */
[----:B---3--:R-:W-:-:S07]  /*78a0*/  @!P2 FADD.FTZ R2, R0, 1 ;  /* 0x3f8000000002a421 */ /* 0x008fce0000010000 */
[----:B------:R3:W0:Y:S01]  /*78b0*/  @!P2 MUFU.RCP R15, R2 ;  /* 0x00000002000fa308 */ /* 0x0006220000001000 */
[----:B----4-:R-:W-:-:S07]  /*78c0*/  @!P1 FADD.FTZ R0, R3, 1 ;  /* 0x3f80000003009421 */ /* 0x010fce0000010000 */
[----:B------:R-:W4:Y:S01]  /*78d0*/  @!P1 MUFU.RCP R0, R0 ;  /* 0x0000000000009308 */ /* 0x000f220000001000 */
[----:B-----5:R-:W-:Y:S01]  /*78e0*/  @!P4 FADD.FTZ R3, R12, 1 ;  /* 0x3f8000000c03c421 */ /* 0x020fe20000010000 */
[--C-:B------:R-:W-:Y:S01]  /*78f0*/  FADD.FTZ R12, R10, R126.reuse ;  /* 0x0000007e0a0c7221 */ /* 0x100fe20000010000 */
[----:B---3--:R-:W-:Y:S01]  /*7900*/  @!P5 FMUL.FTZ R2, R9, -1.4426950216293334961 ;  /* 0xbfb8aa3b0902d820 */ /* 0x008fe20000410000 */
[----:B------:R-:W-:-:S03]  /*7910*/  FADD.FTZ R10, R4, R126 ;  /* 0x0000007e040a7221 */ /* 0x000fc60000010000 */
[----:B------:R-:W-:Y:S01]  /*7920*/  FSETP.GTU.FTZ.AND P0, PT, R12, 20, PT ;  /* 0x41a000000c00780b */ /* 0x000fe20003f1c000 */
[----:B------:R-:W3:Y:S01]  /*7930*/  @!P4 MUFU.RCP R3, R3 ;  /* 0x000000030003c308 */ /* 0x000ee20000001000 */
[----:B0-----:R-:W-:Y:S01]  /*7940*/  @!P2 FMUL.FTZ R40, R40, R15 ;  /* 0x0000000f2828a220 */ /* 0x001fe20000410000 */
[----:B------:R-:W-:-:S06]  /*7950*/  FSETP.GTU.FTZ.AND P2, PT, R10, 20, PT ;  /* 0x41a000000a00780b */ /* 0x000fcc0003f5c000 */
[----:B------:R0:W5:Y:S01]  /*7960*/  @!P3 MUFU.EX2 R16, R13 ;  /* 0x0000000d0010b308 */ /* 0x0001620000000800 */
[----:B----4-:R-:W-:Y:S01]  /*7970*/  @!P1 FMUL.FTZ R41, R41, R0 ;  /* 0x0000000029299220 */ /* 0x010fe20000410000 */
[----:B------:R-:W-:Y:S02]  /*7980*/  FSETP.GTU.FTZ.AND P1, PT, R5, 20, PT ;  /* 0x41a000000500780b */ /* 0x000fe40003f3c000 */
[----:B------:R-:W-:-:S03]  /*7990*/  @!P0 FMUL.FTZ R6, R12, -1.4426950216293334961 ;  /* 0xbfb8aa3b0c068820 */ /* 0x000fc60000410000 */
[----:B------:R-:W-:Y:S01]  /*79a0*/  @!P2 FMUL.FTZ R0, R10, -1.4426950216293334961 ;  /* 0xbfb8aa3b0a00a820 */ /* 0x000fe20000410000 */
[----:B------:R4:W-:Y:S01]  /*79b0*/  @!P5 MUFU.EX2 R4, R2 ;  /* 0x000000020004d308 */ /* 0x0009e20000000800 */
[----:B0-----:R-:W0:Y:S01]  /*79c0*/  LDS.128 R12, [R110+0x30] ;  /* 0x000030006e0c7984 */ /* 0x001e220000000c00 */
[----:B---3--:R-:W-:Y:S01]  /*79d0*/  @!P4 FMUL.FTZ R42, R42, R3 ;  /* 0x000000032a2ac220 */ /* 0x008fe20000410000 */
[----:B------:R-:W-:Y:S01]  /*79e0*/  FSETP.GTU.FTZ.AND P4, PT, R17, 20, PT ;  /* 0x41a000001100780b */ /* 0x000fe20003f9c000 */
[----:B------:R-:W-:Y:S01]  /*79f0*/  FADD.FTZ R10, R7, R126 ;  /* 0x0000007e070a7221 */ /* 0x000fe20000010000 */
[----:B------:R-:W-:Y:S02]  /*7a00*/  BAR.SYNC.DEFER_BLOCKING 0x0 ;  /* 0x0000000000007b1d */ /* 0x000fe40000010000 */
[----:B----4-:R-:W-:Y:S01]  /*7a10*/  @!P1 FMUL.FTZ R2, R5, -1.4426950216293334961 ;  /* 0xbfb8aa3b05029820 */ /* 0x010fe20000410000 */
[----:B-----5:R-:W-:-:S03]  /*7a20*/  @!P3 FADD.FTZ R16, R16, 1 ;  /* 0x3f8000001010b421 */ /* 0x020fc60000010000 */
[----:B------:R-:W3:Y:S05]  /*7a30*/  @!P6 MUFU.EX2 R8, R8 ;  /* 0x000000080008e308 */ /* 0x000eea0000000800 */
[----:B------:R-:W-:-:S03]  /*7a40*/  @!P4 FMUL.FTZ R3, R17, -1.4426950216293334961 ;  /* 0xbfb8aa3b1103c820 */ /* 0x000fc60000410000 */
[----:B------:R-:W-:Y:S08]  /*7a50*/  @!P1 MUFU.EX2 R2, R2 ;  /* 0x0000000200029308 */ /* 0x000ff00000000800 */
[----:B------:R-:W4:Y:S01]  /*7a60*/  @!P4 MUFU.EX2 R5, R3 ;  /* 0x000000030005c308 */ /* 0x000f220000000800 */
[----:B---3--:R-:W-:Y:S01]  /*7a70*/  @!P6 FADD.FTZ R8, R8, 1 ;  /* 0x3f8000000808e421 */ /* 0x008fe20000010000 */
[----:B------:R-:W-:Y:S04]  /*7a80*/  STS.128 [R110], R48 ;  /* 0x000000306e007388 */ /* 0x000fe80000000c00 */
[----:B------:R3:W-:Y:S02]  /*7a90*/  STS.128 [R110+0x10], R52 ;  /* 0x000010346e007388 */ /* 0x0007e40000000c00 */
[----:B------:R-:W5:Y:S02]  /*7aa0*/  @!P2 MUFU.EX2 R0, R0 ;  /* 0x000000000000a308 */ /* 0x000f640000000800 */
[----:B------:R-:W-:Y:S01]  /*7ab0*/  STS.128 [R110+0x20], R56 ;  /* 0x000020386e007388 */ /* 0x000fe20000000c00 */
[--C-:B0-----:R-:W-:Y:S01]  /*7ac0*/  FADD.FTZ R31, R14, R126.reuse ;  /* 0x0000007e0e1f7221 */ /* 0x101fe20000010000 */
[----:B------:R-:W-:-:S04]  /*7ad0*/  FADD.FTZ R64, R15, R126 ;  /* 0x0000007e0f407221 */ /* 0x000fc80000010000 */
[----:B------:R-:W0:Y:S01]  /*7ae0*/  @!P3 MUFU.RCP R16, R16 ;  /* 0x000000100010b308 */ /* 0x000e220000001000 */
[----:B----4-:R-:W-:Y:S01]  /*7af0*/  @!P4 FADD.FTZ R5, R5, 1 ;  /* 0x3f8000000505c421 */ /* 0x010fe20000010000 */
[----:B------:R-:W4:Y:S01]  /*7b00*/  LDC.64 R14, c[0x0][0x3e0] ;  /* 0x0000f800ff0e7b82 */ /* 0x000f220000000a00 */
[--C-:B------:R-:W-:Y:S01]  /*7b10*/  FADD.FTZ R27, R13, R126.reuse ;  /* 0x0000007e0d1b7221 */ /* 0x100fe20000010000 */
[----:B------:R-:W-:Y:S01]  /*7b20*/  FADD.FTZ R12, R12, R126 ;  /* 0x0000007e0c0c7221 */ /* 0x000fe20000010000 */
[----:B------:R-:W-:Y:S01]  /*7b30*/  STS.128 [R110+0x30], R60 ;  /* 0x0000303c6e007388 */ /* 0x000fe20000000c00 */
[----:B------:R-:W-:Y:S02]  /*7b40*/  NOP ;  /* 0x0000000000007918 */ /* 0x000fe40000000000 */
[----:B------:R1:W2:Y:S01]  /*7b50*/  @!P0 MUFU.EX2 R9, R6 ;  /* 0x0000000600098308 */ /* 0x0002a20000000800 */
[----:B-----5:R-:W-:Y:S01]  /*7b60*/  @!P2 FADD.FTZ R0, R0, 1 ;  /* 0x3f8000000000a421 */ /* 0x020fe20000010000 */
[----:B------:R-:W-:Y:S01]  /*7b70*/  LDS.128 R48, [R112+0x600] ;  /* 0x0006000070307984 */ /* 0x000fe20000000c00 */
[----:B---3--:R-:W3:Y:S01]  /*7b80*/  LDC.64 R52, c[0x0][0x3a8] ;  /* 0x0000ea00ff347b82 */ /* 0x008ee20000000a00 */
[----:B0-----:R-:W-:Y:S01]  /*7b90*/  @!P3 FMUL.FTZ R43, R43, R16 ;  /* 0x000000102b2bb220 */ /* 0x001fe20000410000 */
[----:B------:R-:W-:-:S03]  /*7ba0*/  FSETP.GTU.FTZ.AND P3, PT, R26, 20, PT ;  /* 0x41a000001a00780b */ /* 0x000fc60003f7c000 */
[----:B------:R0:W5:Y:S01]  /*7bb0*/  @!P6 MUFU.RCP R17, R8 ;  /* 0x000000080011e308 */ /* 0x0001620000001000 */
[----:B-1----:R-:W-:Y:S01]  /*7bc0*/  @!P5 FADD.FTZ R6, R4, 1 ;  /* 0x3f8000000406d421 */ /* 0x002fe20000010000 */
[----:B------:R-:W-:Y:S01]  /*7bd0*/  @!P1 FADD.FTZ R4, R2, 1 ;  /* 0x3f80000002049421 */ /* 0x000fe20000010000 */
[----:B--2---:R-:W-:-:S04]  /*7be0*/  IMAD R2, R18, UR14, RZ ;  /* 0x0000000e12027c24 */ /* 0x004fc8000f8e02ff */
[----:B------:R-:W-:Y:S01]  /*7bf0*/  IMAD R13, R19, UR15, R2 ;  /* 0x0000000f130d7c24 */ /* 0x000fe2000f8e0202 */
[----:B------:R-:W1:Y:S01]  /*7c00*/  @!P1 MUFU.RCP R4, R4 ;  /* 0x0000000400049308 */ /* 0x000e620000001000 */
[----:B------:R-:W-:-:S04]  /*7c10*/  IMAD.WIDE.U32 R2, R18, UR15, R28 ;  /* 0x0000000f12027c25 */ /* 0x000fc8000f8e001c */
[----:B------:R-:W-:Y:S01]  /*7c20*/  @!P0 FADD.FTZ R9, R9, 1 ;  /* 0x3f80000009098421 */ /* 0x000fe20000010000 */
[----:B0-----:R-:W-:Y:S01]  /*7c30*/  IMAD R8, R130, UR6, RZ ;  /* 0x0000000682087c24 */ /* 0x001fe2000f8e02ff */
[----:B------:R-:W-:Y:S01]  /*7c40*/  IADD3 R3, R3, R13, RZ ;  /* 0x0000000d03037210 */ /* 0x000fe20007ffe0ff */
[----:B------:R-:W0:Y:S01]  /*7c50*/  @!P5 MUFU.RCP R6, R6 ;  /* 0x000000060006d308 */ /* 0x000e220000001000 */
[----:B-----5:R-:W-:Y:S01]  /*7c60*/  @!P6 FMUL.FTZ R36, R36, R17 ;  /* 0x000000112424e220 */ /* 0x020fe20000410000 */
[----:B------:R-:W-:Y:S01]  /*7c70*/  FSETP.GTU.FTZ.AND P6, PT, R12, 20, PT ;  /* 0x41a000000c00780b */ /* 0x000fe20003fdc000 */
[C---:B------:R-:W-:Y:S01]  /*7c80*/  IMAD R13, R129.reuse, UR7, R8 ;  /* 0x00000007810d7c24 */ /* 0x040fe2000f8e0208 */
[----:B------:R-:W2:Y:S01]  /*7c90*/  LDS.128 R16, [R112+0x200] ;  /* 0x0002000070107984 */ /* 0x000ea20000000c00 */
[----:B------:R-:W-:Y:S01]  /*7ca0*/  IMAD.WIDE.U32 R2, R129, UR6, R2 ;  /* 0x0000000681027c25 */ /* 0x000fe2000f8e0002 */
[----:B------:R-:W-:Y:S02]  /*7cb0*/  ULDC.64 UR6, c[0x0][0x3b0] ;  /* 0x0000ec0000067ab9 */ /* 0x000fe40000000a00 */
[----:B------:R-:W5:Y:S01]  /*7cc0*/  @!P4 MUFU.RCP R5, R5 ;  /* 0x000000050005c308 */ /* 0x000f620000001000 */
[----:B-1----:R-:W-:Y:S01]  /*7cd0*/  @!P1 FMUL.FTZ R45, R45, R4 ;  /* 0x000000042d2d9220 */ /* 0x002fe20000410000 */
[----:B------:R-:W-:-:S05]  /*7ce0*/  FSETP.GTU.FTZ.AND P1, PT, R64, 20, PT ;  /* 0x41a000004000780b */ /* 0x000fca0003f3c000 */
[----:B------:R-:W-:Y:S01]  /*7cf0*/  @!P6 FMUL.FTZ R7, R12, -1.4426950216293334961 ;  /* 0xbfb8aa3b0c07e820 */ /* 0x000fe20000410000 */
[----:B------:R1:W3:Y:S01]  /*7d00*/  @!P2 MUFU.RCP R11, R0 ;  /* 0x00000000000ba308 */ /* 0x0002e20000001000 */
[----:B0-----:R-:W-:Y:S01]  /*7d10*/  @!P5 FMUL.FTZ R37, R37, R6 ;  /* 0x000000062525d220 */ /* 0x001fe20000410000 */
[----:B------:R-:W-:-:S05]  /*7d20*/  FSETP.GTU.FTZ.AND P5, PT, R27, 20, PT ;  /* 0x41a000001b00780b */ /* 0x000fca0003fbc000 */
[----:B------:R-:W-:Y:S01]  /*7d30*/  @!P1 FMUL.FTZ R8, R64, -1.4426950216293334961 ;  /* 0xbfb8aa3b40089820 */ /* 0x000fe20000410000 */
[----:B------:R-:W0:Y:S01]  /*7d40*/  @!P6 MUFU.EX2 R7, R7 ;  /* 0x000000070007e308 */ /* 0x000e220000000800 */
[----:B-1----:R-:W-:Y:S01]  /*7d50*/  @!P3 FMUL.FTZ R0, R26, -1.4426950216293334961 ;  /* 0xbfb8aa3b1a00b820 */ /* 0x002fe20000410000 */
[----:B-----5:R-:W-:Y:S01]  /*7d60*/  @!P4 FMUL.FTZ R46, R46, R5 ;  /* 0x000000052e2ec220 */ /* 0x020fe20000410000 */
[----:B----4-:R-:W-:Y:S01]  /*7d70*/  LEA R4, P4, R2, R14, 0x2 ;  /* 0x0000000e02047211 */ /* 0x010fe200078810ff */
[----:B------:R-:W1:Y:S04]  /*7d80*/  LDS.128 R64, [R112+0x400] ;  /* 0x0004000070407984 */ /* 0x000e680000000c00 */
[----:B------:R4:W5:Y:S01]  /*7d90*/  @!P3 MUFU.EX2 R6, R0 ;  /* 0x000000000006b308 */ /* 0x0009620000000800 */
[----:B---3--:R-:W-:Y:S01]  /*7da0*/  @!P2 FMUL.FTZ R44, R44, R11 ;  /* 0x0000000b2c2ca220 */ /* 0x008fe20000410000 */
[----:B------:R-:W-:-:S06]  /*7db0*/  FSETP.GTU.FTZ.AND P2, PT, R31, 20, PT ;  /* 0x41a000001f00780b */ /* 0x000fcc0003f5c000 */
[----:B------:R-:W3:Y:S01]  /*7dc0*/  @!P1 MUFU.EX2 R11, R8 ;  /* 0x00000008000b9308 */ /* 0x000ee20000000800 */
[----:B----4-:R-:W-:Y:S01]  /*7dd0*/  IADD3 R0, R3, R13, RZ ;  /* 0x0000000d03007210 */ /* 0x010fe20007ffe0ff */
[----:B------:R-:W-:Y:S01]  /*7de0*/  @!P5 FMUL.FTZ R3, R27, -1.4426950216293334961 ;  /* 0xbfb8aa3b1b03d820 */ /* 0x000fe20000410000 */
[----:B0-----:R-:W-:Y:S02]  /*7df0*/  @!P6 FADD.FTZ R7, R7, 1 ;  /* 0x3f8000000707e421 */ /* 0x001fe40000010000 */
[----:B------:R-:W-:Y:S02]  /*7e00*/  LEA.HI.X R5, R2, R15, R0, 0x2, P4 ;  /* 0x0000000f02057211 */ /* 0x000fe400020f1400 */
[----:B------:R-:W0:Y:S01]  /*7e10*/  LDS.128 R12, [R112] ;  /* 0x00000000700c7984 */ /* 0x000e220000000c00 */
[----:B------:R-:W-:Y:S01]  /*7e20*/  FSETP.GTU.FTZ.AND P4, PT, R10, 20, PT ;  /* 0x41a000000a00780b */ /* 0x000fe20003f9c000 */
[----:B------:R-:W-:Y:S01]  /*7e30*/  @!P2 FMUL.FTZ R2, R31, -1.4426950216293334961 ;  /* 0xbfb8aa3b1f02a820 */ /* 0x000fe20000410000 */
[----:B------:R-:W4:Y:S01]  /*7e40*/  @!P5 MUFU.EX2 R3, R3 ;  /* 0x000000030003d308 */ /* 0x000f220000000800 */
[----:B-----5:R-:W-:Y:S01]  /*7e50*/  @!P3 FADD.FTZ R6, R6, 1 ;  /* 0x3f8000000606b421 */ /* 0x020fe20000010000 */
[----:B---3--:R-:W-:-:S06]  /*7e60*/  @!P1 FADD.FTZ R11, R11, 1 ;  /* 0x3f8000000b0b9421 */ /* 0x008fcc0000010000 */
[----:B------:R-:W3:Y:S03]  /*7e70*/  @!P2 MUFU.EX2 R2, R2 ;  /* 0x000000020002a308 */ /* 0x000ee60000000800 */
[----:B------:R-:W-:-:S05]  /*7e80*/  @!P4 FMUL.FTZ R0, R10, -1.4426950216293334961 ;  /* 0xbfb8aa3b0a00c820 */ /* 0x000fca0000410000 */
[----:B------:R-:W5:Y:S01]  /*7e90*/  @!P0 MUFU.RCP R9, R9 ;  /* 0x0000000900098308 */ /* 0x000f620000001000 */
[----:B----4-:R-:W-:-:S07]  /*7ea0*/  @!P5 FADD.FTZ R8, R3, 1 ;  /* 0x3f8000000308d421 */ /* 0x010fce0000010000 */
[----:B------:R-:W4:Y:S01]  /*7eb0*/  @!P4 MUFU.EX2 R0, R0 ;  /* 0x000000000000c308 */ /* 0x000f220000000800 */
[----:B---3--:R-:W-:Y:S01]  /*7ec0*/  @!P2 FADD.FTZ R10, R2, 1 ;  /* 0x3f800000020aa421 */ /* 0x008fe20000010000 */
[----:B------:R-:W-:-:S04]  /*7ed0*/  IMAD.WIDE R2, R113, 0x10, R4 ;  /* 0x0000001071027825 */ /* 0x000fc800078e0204 */
[----:B------:R-:W-:Y:S01]  /*7ee0*/  FADD.FTZ R4, R44, R125 ;  /* 0x0000007d2c047221 */ /* 0x000fe20000010000 */
[----:B--2---:R-:W-:Y:S01]  /*7ef0*/  STG.E.128 desc[UR12][R2.64+0x200], R16 ;  /* 0x0002001002007986 */ /* 0x004fe2000c101d0c */
[----:B------:R-:W2:Y:S02]  /*7f00*/  @!P3 MUFU.RCP R6, R6 ;  /* 0x000000060006b308 */ /* 0x000ea40000001000 */
[----:B------:R-:W-:Y:S01]  /*7f10*/  FADD.FTZ R5, R4, R45 ;  /* 0x0000002d04057221 */ /* 0x000fe20000010000 */
[----:B-----5:R-:W-:Y:S01]  /*7f20*/  @!P0 FMUL.FTZ R38, R38, R9 ;  /* 0x0000000926268220 */ /* 0x020fe20000410000 */
[----:B-1----:R-:W-:Y:S01]  /*7f30*/  STG.E.128 desc[UR12][R2.64+0x400], R64 ;  /* 0x0004004002007986 */ /* 0x002fe2000c101d0c */
[----:B------:R-:W-:-:S03]  /*7f40*/  IMAD R4, R52, UR14, RZ ;  /* 0x0000000e34047c24 */ /* 0x000fc6000f8e02ff */
[----:B0-----:R-:W-:Y:S01]  /*7f50*/  STG.E.128 desc[UR12][R2.64], R12 ;  /* 0x0000000c02007986 */ /* 0x001fe2000c101d0c */
[----:B------:R-:W0:Y:S01]  /*7f60*/  @!P6 MUFU.RCP R7, R7 ;  /* 0x000000070007e308 */ /* 0x000e220000001000 */
[----:B----4-:R-:W-:Y:S02]  /*7f70*/  @!P4 FADD.FTZ R0, R0, 1 ;  /* 0x3f8000000000c421 */ /* 0x010fe40000010000 */
[----:B------:R1:W-:Y:S01]  /*7f80*/  STG.E.128 desc[UR12][R2.64+0x600], R48 ;  /* 0x0006003002007986 */ /* 0x0003e2000c101d0c */
[----:B------:R-:W-:Y:S01]  /*7f90*/  BAR.SYNC.DEFER_BLOCKING 0x0 ;  /* 0x0000000000007b1d */ /* 0x000fe20000010000 */
[----:B--2---:R-:W-:Y:S01]  /*7fa0*/  @!P3 FMUL.FTZ R39, R39, R6 ;  /* 0x000000062727b220 */ /* 0x004fe20000410000 */
[----:B------:R-:W-:-:S04]  /*7fb0*/  IADD3 R118, P3, R118, -0x800, RZ ;  /* 0xfffff80076767810 */ /* 0x000fc80007f7e0ff */
[----:B------:R-:W2:Y:S01]  /*7fc0*/  @!P5 MUFU.RCP R8, R8 ;  /* 0x000000080008d308 */ /* 0x000ea20000001000 */
[----:B------:R-:W-:Y:S01]  /*7fd0*/  IADD3.X R117, R117, -0x1, RZ, P3, !PT ;  /* 0xffffffff75757810 */ /* 0x000fe20001ffe4ff */
[----:B0-----:R-:W-:Y:S02]  /*7fe0*/  @!P6 FMUL.FTZ R32, R32, R7 ;  /* 0x000000072020e220 */ /* 0x001fe40000410000 */
[----:B------:R-:W0:Y:S04]  /*7ff0*/  LDC.64 R6, c[0x0][0x3f0] ;  /* 0x0000fc00ff067b82 */ /* 0x000e280000000a00 */
[----:B------:R-:W3:Y:S08]  /*8000*/  @!P4 MUFU.RCP R0, R0 ;  /* 0x000000000000c308 */ /* 0x000ef00000001000 */
[----:B------:R-:W4:Y:S01]  /*8010*/  @!P2 MUFU.RCP R27, R10 ;  /* 0x0000000a001ba308 */ /* 0x000f220000001000 */
[----:B--2---:R-:W-:Y:S01]  /*8020*/  @!P5 FMUL.FTZ R33, R33, R8 ;  /* 0x000000082121d220 */ /* 0x004fe20000410000 */
[----:B------:R2:W-:Y:S04]  /*8030*/  STS.128 [R110+0x10], R40 ;  /* 0x000010286e007388 */ /* 0x0005e80000000c00 */
[----:B------:R5:W-:Y:S02]  /*8040*/  STS.128 [R110+0x20], R36 ;  /* 0x000020246e007388 */ /* 0x000be40000000c00 */
[----:B------:R-:W2:Y:S01]  /*8050*/  @!P1 MUFU.RCP R26, R11 ;  /* 0x0000000b001a9308 */ /* 0x000ea20000001000 */
[----:B---3--:R-:W-:Y:S01]  /*8060*/  @!P4 FMUL.FTZ R47, R47, R0 ;  /* 0x000000002f2fc220 */ /* 0x008fe20000410000 */
[----:B------:R-:W-:Y:S01]  /*8070*/  FADD.FTZ R0, R5, R46 ;  /* 0x0000002e05007221 */ /* 0x000fe20000010000 */
[----:B------:R-:W-:-:S03]  /*8080*/  IADD3 R122, P4, R122, -0x800, RZ ;  /* 0xfffff8007a7a7810 */ /* 0x000fc60007f9e0ff */
[----:B------:R-:W-:Y:S01]  /*8090*/  FADD.FTZ R5, R0, R47 ;  /* 0x0000002f00057221 */ /* 0x000fe20000010000 */
[----:B------:R-:W-:Y:S01]  /*80a0*/  STS.128 [R110], R44 ;  /* 0x0000002c6e007388 */ /* 0x000fe20000000c00 */
[----:B------:R-:W-:Y:S01]  /*80b0*/  IADD3.X R121, R121, -0x1, RZ, P4, !PT ;  /* 0xffffffff79797810 */ /* 0x000fe200027fe4ff */
[----:B----4-:R-:W-:Y:S01]  /*80c0*/  @!P2 FMUL.FTZ R34, R34, R27 ;  /* 0x0000001b2222a220 */ /* 0x010fe20000410000 */
[----:B------:R-:W-:Y:S01]  /*80d0*/  FADD.FTZ R0, R5, R40 ;  /* 0x0000002805007221 */ /* 0x000fe20000010000 */
[----:B------:R-:W-:Y:S01]  /*80e0*/  IMAD R5, R53, UR15, R4 ;  /* 0x0000000f35057c24 */ /* 0x000fe2000f8e0204 */
[----:B------:R-:W-:Y:S02]  /*80f0*/  IADD3 R116, P2, R116, -0x800, RZ ;  /* 0xfffff80074747810 */ /* 0x000fe40007f5e0ff */
[----:B-1----:R-:W-:Y:S02]  /*8100*/  FADD.FTZ R3, R0, R41 ;  /* 0x0000002900037221 */ /* 0x002fe40000010000 */
[----:B------:R-:W-:Y:S01]  /*8110*/  IADD3.X R115, R115, -0x1, RZ, P2, !PT ;  /* 0xffffffff73737810 */ /* 0x000fe200017fe4ff */
[----:B--2---:R-:W-:Y:S01]  /*8120*/  @!P1 FMUL.FTZ R35, R35, R26 ;  /* 0x0000001a23239220 */ /* 0x004fe20000410000 */
[----:B------:R-:W-:Y:S01]  /*8130*/  FADD.FTZ R0, R3, R42 ;  /* 0x0000002a03007221 */ /* 0x000fe20000010000 */
[----:B------:R-:W-:Y:S01]  /*8140*/  IMAD.WIDE.U32 R2, R52, UR15, R28 ;  /* 0x0000000f34027c25 */ /* 0x000fe2000f8e001c */
[----:B------:R-:W-:-:S02]  /*8150*/  IADD3 R120, P1, R120, -0x800, RZ ;  /* 0xfffff80078787810 */ /* 0x000fc40007f3e0ff */
[----:B------:R1:W-:Y:S01]  /*8160*/  STS.128 [R110+0x30], R32 ;  /* 0x000030206e007388 */ /* 0x0003e20000000c00 */
[----:B------:R-:W-:-:S03]  /*8170*/  NOP ;  /* 0x0000000000007918 */ /* 0x000fc60000000000 */
[----:B------:R-:W2:Y:S01]  /*8180*/  LDS.128 R8, [R112] ;  /* 0x0000000070087984 */ /* 0x000ea20000000c00 */
[----:B------:R-:W-:Y:S01]  /*8190*/  FADD.FTZ R43, R0, R43 ;  /* 0x0000002b002b7221 */ /* 0x000fe20000010000 */
[----:B------:R-:W-:Y:S01]  /*81a0*/  IADD3 R3, R3, R5, RZ ;  /* 0x0000000503037210 */ /* 0x000fe20007ffe0ff */
[----:B------:R-:W-:Y:S01]  /*81b0*/  IMAD R0, R130, UR6, RZ ;  /* 0x0000000682007c24 */ /* 0x000fe2000f8e02ff */
[----:B------:R-:W3:Y:S01]  /*81c0*/  LDS.128 R12, [R112+0x200] ;  /* 0x00020000700c7984 */ /* 0x000ee20000000c00 */
[----:B-----5:R-:W-:Y:S01]  /*81d0*/  FADD.FTZ R36, R43, R36 ;  /* 0x000000242b247221 */ /* 0x020fe20000010000 */
        /* <DEDUP_REMOVED lines=8> */
[----:B0-----:R-:W-:-:S03]  /*8260*/  LEA R4, P0, R2, R6, 0x2 ;  /* 0x0000000602047211 */ /* 0x001fc600078010ff */
        /* <DEDUP_REMOVED lines=9> */
[----:B---3--:R0:W-:Y:S04]  /*8300*/  STG.E.128 desc[UR12][R2.64+0x200], R12 ;  /* 0x0002000c02007986 */ /* 0x0081e8000c101d0c */
[----:B----4-:R0:W-:Y:S04]  /*8310*/  STG.E.128 desc[UR12][R2.64+0x400], R16 ;  /* 0x0004001002007986 */ /* 0x0101e8000c101d0c */
[----:B-----5:R0:W-:Y:S01]  /*8320*/  STG.E.128 desc[UR12][R2.64+0x600], R44 ;  /* 0x0006002c02007986 */ /* 0x0201e2000c101d0c */
[----:B------:R-:W-:Y:S05]  /*8330*/  @P0 BRA `(.L_x_8450) ;  /* 0xffffff84005c0947 */ /* 0x000fea000383ffff */
.L_x_8378:
        /* <DEDUP_REMOVED lines=26> */
.L_x_8452:
[----:B------:R-:W-:Y:S05]  /*84e0*/  BSYNC B0 ;  /* 0x0000000000007941 */ /* 0x000fea0003800000 */
.L_x_8451:
        /* <DEDUP_REMOVED lines=29> */
.L_x_8454:
[----:B0-----:R-:W0:Y:S02]  /*86c0*/  S2R R15, SR_TID.X ;  /* 0x00000000000f7919 */ /* 0x001e240000002100 */
.L_x_8455:
[----:B------:R-:W-:Y:S05]  /*86d0*/  BSYNC B0 ;  /* 0x0000000000007941 */ /* 0x000fea0003800000 */
.L_x_8453:
        /* <DEDUP_REMOVED lines=13> */
[C---:B-1----:R-:W-:Y:S01]  /*87b0*/  IMAD R23, R129.reuse, UR7, R0 ;  /* 0x0000000781177c24 */ /* 0x042fe2000f8e0200 */
[----:B------:R-:W-:Y:S01]  /*87c0*/  ULDC.64 UR6, c[0x0][0x340] ;  /* 0x0000d00000067ab9 */ /* 0x000fe20000000a00 */
[----:B---3--:R-:W-:-:S02]  /*87d0*/  IMAD R21, R129, UR9, R130 ;  /* 0x0000000981157c24 */ /* 0x008fc4000f8e0282 */
[----:B--2---:R-:W-:Y:S01]  /*87e0*/  IMAD.WIDE.U32 R4, R129, UR8, RZ ;  /* 0x0000000881047c25 */ /* 0x004fe2000f8e00ff */
[----:B------:R-:W-:Y:S01]  /*87f0*/  IADD3 R23, R3, R23, RZ ;  /* 0x0000001703177210 */ /* 0x000fe20007ffe0ff */
[----:B------:R-:W-:-:S03]  /*8800*/  ULDC.64 UR8, c[0x0][0x3c0] ;  /* 0x0000f00000087ab9 */ /* 0x000fc60000000a00 */
[----:B------:R-:W-:Y:S01]  /*8810*/  IADD3 R21, R5, R21, RZ ;  /* 0x0000001505157210 */ /* 0x000fe20007ffe0ff */
[----:B0-----:R-:W-:-:S03]  /*8820*/  ULEA UR4, UR5, UR4, 0x18 ;  /* 0x0000000405047291 */ /* 0x001fc6000f8ec03f */
[----:B------:R-:W-:-:S09]  /*8830*/  ULDC UR5, c[0x0][0x0] ;  /* 0x0000000000057ab9 */ /* 0x000fd20000000800 */
.L_x_8457:
        /* <DEDUP_REMOVED lines=26> */
.L_x_8456:
[----:B------:R-:W-:Y:S05]  /*89e0*/  EXIT ;  /* 0x000000000000794d */ /* 0x000fea0003800000 */
.L_x_8458:
        /* <DEDUP_REMOVED lines=9> */
.L_x_11003:


//--------------------- .text._Z25selective_scan_bwd_kernelI32Selective_Scan_bwd_kernel_traitsILi32ELi16ELb1ELb1ELb1ELb0ELb0EffEEv12SSMParamsBwd --------------------------
	.section	.text._Z25selective_scan_bwd_kernelI32Selective_Scan_bwd_kernel_traitsILi32ELi16ELb1ELb1ELb1ELb0ELb0EffEEv12SSMParamsBwd,"ax",@progbits
	.align	128
        .global         _Z25selective_scan_bwd_kernelI32Selective_Scan_bwd_kernel_traitsILi32ELi16ELb1ELb1ELb1ELb0ELb0EffEEv12SSMParamsBwd
        .type           _Z25selective_scan_bwd_kernelI32Selective_Scan_bwd_kernel_traitsILi32ELi16ELb1ELb1ELb1ELb0ELb0EffEEv12SSMParamsBwd,@function
        .size           _Z25selective_scan_bwd_kernelI32Selective_Scan_bwd_kernel_traitsILi32ELi16ELb1ELb1ELb1ELb0ELb0EffEEv12SSMParamsBwd,(.L_x_11004 - _Z25selective_scan_bwd_kernelI32Selective_Scan_bwd_kernel_traitsILi32ELi16ELb1ELb1ELb1ELb0ELb0EffEEv12SSMParamsBwd)
        .other          _Z25selective_scan_bwd_kernelI32Selective_Scan_bwd_kernel_traitsILi32ELi16ELb1ELb1ELb1ELb0ELb0EffEEv12SSMParamsBwd,@"STO_CUDA_ENTRY STV_DEFAULT"
_Z25selective_scan_bwd_kernelI32Selective_Scan_bwd_kernel_traitsILi32ELi16ELb1ELb1ELb1ELb0ELb0EffEEv12SSMParamsBwd:
.text._Z25selective_scan_bwd_kernelI32Selective_Scan_bwd_kernel_traitsILi32ELi16ELb1ELb1ELb1ELb0ELb0EffEEv12SSMParamsBwd:
        /* <DEDUP_REMOVED lines=53> */
[----:B------:R-:W-:Y:S01]  /*0350*/  UIMAD UR8, UR14, UR10, URZ ;  /* 0x0000000a0e0872a4 */ /* 0x000fe2000f8e023f */
[----:B------:R-:W-:Y:S02]  /*0360*/  LOP3.LUT R0, R31, R8, RZ, 0x3c, !PT ;  /* 0x000000081f007212 */ /* 0x000fe400078e3cff */
[----:B------:R-:W-:Y:S01]  /*0370*/  SHF.L.U32 R24, R25, 0x9, RZ ;  /* 0x0000000919187819 */ /* 0x000fe200000006ff */
[----:B------:R-:W-:Y:S01]  /*0380*/  UIMAD.WIDE.U32 UR6, UR15, UR10, URZ ;  /* 0x0000000a0f0672a5 */ /* 0x000fe2000f8e003f */
[----:B------:R-:W-:Y:S01]  /*0390*/  ISETP.GE.AND P2, PT, R0, RZ, PT ;  /* 0x000000ff0000720c */ /* 0x000fe20003f46270 */
[-C--:B--2---:R-:W-:Y:S01]  /*03a0*/  IMAD R0, R30, R4.reuse, RZ ;  /* 0x000000041e007224 */ /* 0x084fe200078e02ff */
[----:B------:R-:W-:Y:S01]  /*03b0*/  @!P1 IADD3 R26, R26, 0x1, RZ ;  /* 0x000000011a1a9810 */ /* 0x000fe20007ffe0ff */
[C---:B------:R-:W-:Y:S01]  /*03c0*/  IMAD.WIDE.U32 R2, R31.reuse, R4, UR4 ;  /* 0x000000041f027e25 */ /* 0x040fe2000f8e0004 */
[----:B------:R-:W-:Y:S01]  /*03d0*/  ISETP.NE.AND P1, PT, R8, RZ, PT ;  /* 0x000000ff0800720c */ /* 0x000fe20003f25270 */
[----:B------:R-:W-:Y:S01]  /*03e0*/  UIMAD UR8, UR15, UR11, UR8 ;  /* 0x0000000b0f0872a4 */ /* 0x000fe2000f8e0208 */
[----:B------:R-:W-:Y:S01]  /*03f0*/  IADD3 R7, R24, -0x200, RZ ;  /* 0xfffffe0018077810 */ /* 0x000fe20007ffe0ff */
[----:B------:R-:W-:Y:S01]  /*0400*/  IMAD R0, R31, R5, R0 ;  /* 0x000000051f007224 */ /* 0x000fe200078e0200 */
[----:B------:R-:W-:Y:S01]  /*0410*/  @P0 IADD3 R26, R26, 0x1, RZ ;  /* 0x000000011a1a0810 */ /* 0x000fe20007ffe0ff */
[----:B------:R-:W-:Y:S01]  /*0420*/  UIADD3 UR7, UR7, UR8, URZ ;  /* 0x0000000807077290 */ /* 0x000fe2000fffe03f */
[----:B------:R-:W-:Y:S01]  /*0430*/  SHF.R.S32.HI R9, RZ, 0x1f, R7 ;  /* 0x0000001fff097819 */ /* 0x000fe20000011407 */
[----:B------:R-:W-:Y:S01]  /*0440*/  ULDC.64 UR10, c[0x0][0x328] ;  /* 0x0000ca00000a7ab9 */ /* 0x000fe20000000a00 */
[----:B------:R-:W-:Y:S01]  /*0450*/  IADD3 R19, P0, R7, R2, RZ ;  /* 0x0000000207137210 */ /* 0x000fe20007f1e0ff */
[----:B------:R-:W-:-:S02]  /*0460*/  UIMAD UR8, UR14, UR10, URZ ;  /* 0x0000000a0e0872a4 */ /* 0x000fc4000f8e023f */
[----:B------:R-:W-:Y:S01]  /*0470*/  UIMAD.WIDE.U32 UR4, UR15, UR10, URZ ;  /* 0x0000000a0f0472a5 */ /* 0x000fe2000f8e003f */
[----:B------:R-:W-:Y:S01]  /*0480*/  IADD3.X R10, R9, R3, R0, P0, !PT ;  /* 0x00000003090a7210 */ /* 0x000fe200007fe400 */
[-C--:B-1----:R-:W-:Y:S01]  /*0490*/  IMAD R0, R30, R12.reuse, RZ ;  /* 0x0000000c1e007224 */ /* 0x082fe200078e02ff */
[----:B------:R-:W-:Y:S01]  /*04a0*/  UIMAD UR8, UR15, UR11, UR8 ;  /* 0x0000000b0f0872a4 */ /* 0x000fe2000f8e0208 */
[C---:B------:R-:W-:Y:S01]  /*04b0*/  IMAD.WIDE.U32 R2, R31.reuse, R12, UR6 ;  /* 0x000000061f027e25 */ /* 0x040fe2000f8e000c */
[----:B------:R-:W-:Y:S01]  /*04c0*/  @!P2 IADD3 R26, -R26, RZ, RZ ;  /* 0x000000ff1a1aa210 */ /* 0x000fe20007ffe1ff */
[----:B------:R-:W-:Y:S01]  /*04d0*/  ULDC.64 UR10, c[0x0][0x240] ;  /* 0x00009000000a7ab9 */ /* 0x000fe20000000a00 */
[----:B------:R-:W-:Y:S01]  /*04e0*/  @!P1 LOP3.LUT R26, RZ, R8, RZ, 0x33, !PT ;  /* 0x00000008ff1a9212 */ /* 0x000fe200078e33ff */
[----:B------:R-:W-:Y:S01]  /*04f0*/  UIMAD UR9, UR14, UR10, URZ ;  /* 0x0000000a0e0972a4 */ /* 0x000fe2000f8e023f */
[----:B------:R-:W-:Y:S01]  /*0500*/  IMAD R0, R31, R13, R0 ;  /* 0x0000000d1f007224 */ /* 0x000fe200078e0200 */
[----:B------:R-:W-:Y:S01]  /*0510*/  IADD3 R17, P0, R7, R2, RZ ;  /* 0x0000000207117210 */ /* 0x000fe20007f1e0ff */
[----:B------:R-:W-:Y:S01]  /*0520*/  UIADD3 UR5, UR5, UR8, URZ ;  /* 0x0000000805057290 */ /* 0x000fe2000fffe03f */
[----:B------:R-:W-:Y:S01]  /*0530*/  SHF.R.S32.HI R27, RZ, 0x1f, R26 ;  /* 0x0000001fff1b7819 */ /* 0x000fe2000001141a */
[----:B------:R-:W-:-:S02]  /*0540*/  UIMAD.WIDE.U32 UR6, UR15, UR10, URZ ;  /* 0x0000000a0f0672a5 */ /* 0x000fc4000f8e003f */
[----:B------:R-:W-:Y:S01]  /*0550*/  UIMAD UR9, UR15, UR11, UR9 ;  /* 0x0000000b0f0972a4 */ /* 0x000fe2000f8e0209 */
[----:B------:R-:W-:Y:S02]  /*0560*/  IADD3.X R8, R9, R3, R0, P0, !PT ;  /* 0x0000000309087210 */ /* 0x000fe400007fe400 */
[----:B------:R-:W-:Y:S01]  /*0570*/  ULDC.64 UR10, c[0x0][0x310] ;  /* 0x0000c400000a7ab9 */ /* 0x000fe20000000a00 */
[-C--:B----4-:R-:W-:Y:S01]  /*0580*/  IMAD R0, R30, R14.reuse, RZ ;  /* 0x0000000e1e007224 */ /* 0x090fe200078e02ff */
[----:B------:R-:W-:Y:S01]  /*0590*/  ISETP.NE.U32.AND P0, PT, RZ, UR10, PT ;  /* 0x0000000aff007c0c */ /* 0x000fe2000bf05070 */
[----:B------:R-:W-:Y:S01]  /*05a0*/  UIADD3 UR7, UR7, UR9, URZ ;  /* 0x0000000907077290 */ /* 0x000fe2000fffe03f */
[----:B------:R-:W-:Y:S02]  /*05b0*/  IMAD.WIDE.U32 R2, R31, R14, UR4 ;  /* 0x000000041f027e25 */ /* 0x000fe4000f8e000e */
[----:B------:R-:W-:Y:S01]  /*05c0*/  ISETP.NE.AND.EX P0, PT, RZ, UR11, PT, P0 ;  /* 0x0000000bff007c0c */ /* 0x000fe2000bf05300 */
[----:B------:R-:W-:Y:S01]  /*05d0*/  ULDC.64 UR8, c[0x0][0x260] ;  /* 0x0000980000087ab9 */ /* 0x000fe20000000a00 */
[----:B------:R-:W-:-:S02]  /*05e0*/  IMAD R4, R27, R20, RZ ;  /* 0x000000141b047224 */ /* 0x000fc400078e02ff */
[----:B------:R-:W-:Y:S01]  /*05f0*/  IMAD R0, R31, R15, R0 ;  /* 0x0000000f1f007224 */ /* 0x000fe200078e0200 */
[----:B------:R-:W-:Y:S01]  /*0600*/  IADD3 R15, P1, R7, R2, RZ ;  /* 0x00000002070f7210 */ /* 0x000fe20007f3e0ff */
[C---:B------:R-:W-:Y:S02]  /*0610*/  IMAD R11, R26.reuse, R21, R4 ;  /* 0x000000151a0b7224 */ /* 0x040fe400078e0204 */
[C---:B------:R-:W-:Y:S01]  /*0620*/  IMAD.WIDE.U32 R4, R26.reuse, R20, UR6 ;  /* 0x000000061a047e25 */ /* 0x040fe2000f8e0014 */
[----:B------:R-:W-:Y:S01]  /*0630*/  UIMAD UR6, UR14, UR8, URZ ;  /* 0x000000080e0672a4 */ /* 0x000fe2000f8e023f */
[----:B------:R-:W-:Y:S01]  /*0640*/  IADD3.X R6, R9, R3, R0, P1, !PT ;  /* 0x0000000309067210 */ /* 0x000fe20000ffe400 */
[----:B------:R-:W-:Y:S01]  /*0650*/  UIMAD.WIDE.U32 UR4, UR15, UR8, URZ ;  /* 0x000000080f0472a5 */ /* 0x000fe2000f8e003f */
[----:B------:R-:W-:Y:S01]  /*0660*/  IMAD R0, R27, R22, RZ ;  /* 0x000000161b007224 */ /* 0x000fe200078e02ff */
[----:B------:R-:W-:Y:S01]  /*0670*/  UIMAD UR6, UR15, UR9, UR6 ;  /* 0x000000090f0672a4 */ /* 0x000fe2000f8e0206 */
[----:B------:R-:W-:Y:S01]  /*0680*/  IADD3 R13, P3, R7, R4, RZ ;  /* 0x00000004070d7210 */ /* 0x000fe20007f7e0ff */
[----:B------:R-:W1:Y:S01]  /*0690*/  LDC.64 R20, c[0x0][0x2f0] ;  /* 0x0000bc00ff147b82 */ /* 0x000e620000000a00 */
[----:B------:R-:W-:Y:S01]  /*06a0*/  IADD3 R4, R5, R11, RZ ;  /* 0x0000000b05047210 */ /* 0x000fe20007ffe0ff */
[----:B------:R-:W-:Y:S01]  /*06b0*/  IMAD R5, R26, R23, R0 ;  /* 0x000000171a057224 */ /* 0x000fe200078e0200 */
[----:B------:R-:W-:Y:S01]  /*06c0*/  UIADD3 UR5, UR5, UR6, URZ ;  /* 0x0000000605057290 */ /* 0x000fe2000fffe03f */
[----:B0-----:R-:W-:-:S04]  /*06d0*/  ISETP.NE.U32.AND P1, PT, R32, RZ, PT ;  /* 0x000000ff2000720c */ /* 0x001fc80003f25070 */
[----:B------:R-:W0:Y:S01]  /*06e0*/  @P0 LDC R0, c[0x0][0x214] ;  /* 0x00008500ff000b82 */ /* 0x000e220000000800 */
[----:B---3--:R-:W-:Y:S01]  /*06f0*/  ISETP.NE.U32.AND P2, PT, R34, RZ, PT ;  /* 0x000000ff2200720c */ /* 0x008fe20003f45070 */
[----:B------:R-:W-:Y:S01]  /*0700*/  IMAD.WIDE.U32 R2, R26, R22, UR4 ;  /* 0x000000041a027e25 */ /* 0x000fe2000f8e0016 */
[----:B------:R-:W-:Y:S02]  /*0710*/  ISETP.NE.AND.EX P1, PT, R33, RZ, PT, P1 ;  /* 0x000000ff2100720c */ /* 0x000fe40003f25310 */
[----:B------:R-:W-:-:S03]  /*0720*/  ISETP.NE.AND.EX P2, PT, R35, RZ, PT, P2 ;  /* 0x000000ff2300720c */ /* 0x000fc60003f45320 */
[----:B------:R-:W2:Y:S01]  /*0730*/  LDC.64 R22, c[0x0][0x3b8] ;  /* 0x0000ee00ff167b82 */ /* 0x000ea20000000a00 */
[----:B------:R-:W-:-:S07]  /*0740*/  CS2R R170, SRZ ;  /* 0x0000000000aa7805 */ /* 0x000fce000001ff00 */
[----:B------:R-:W3:Y:S01]  /*0750*/  @P0 LDC R11, c[0x0][0x21c] ;  /* 0x00008700ff0b0b82 */ /* 0x000ee20000000800 */
[----:B------:R-:W-:Y:S02]  /*0760*/  @P1 LEA R170, P4, R31, R32, 0x2 ;  /* 0x000000201faa1211 */ /* 0x000fe400078810ff */
[----:B------:R-:W-:-:S05]  /*0770*/  CS2R R168, SRZ ;  /* 0x0000000000a87805 */ /* 0x000fca000001ff00 */
[----:B------:R-:W4:Y:S01]  /*0780*/  @P0 LDC.64 R172, c[0x0][0x310] ;  /* 0x0000c400ffac0b82 */ /* 0x000f220000000a00 */
[----:B------:R-:W-:Y:S02]  /*0790*/  IADD3.X R4, R9, R4, RZ, P3, !PT ;  /* 0x0000000409047210 */ /* 0x000fe40001ffe4ff */
[C---:B------:R-:W-:Y:S02]  /*07a0*/  @P2 LEA R168, P3, R31.reuse, R34, 0x2 ;  /* 0x000000221fa82211 */ /* 0x040fe400078610ff */
[--C-:B------:R-:W-:Y:S02]  /*07b0*/  @P1 LEA.HI.X R171, R31, R33, R30.reuse, 0x2, P4 ;  /* 0x000000211fab1211 */ /* 0x100fe400020f141e */
[----:B------:R-:W-:Y:S01]  /*07c0*/  ISETP.GE.AND P1, PT, R25, 0x1, PT ;  /* 0x000000011900780c */ /* 0x000fe20003f26270 */
[----:B0-----:R-:W-:Y:S01]  /*07d0*/  @P0 IMAD R0, R0, UR15, R31 ;  /* 0x0000000f00000c24 */ /* 0x001fe2000f8e021f */
[----:B------:R-:W-:Y:S02]  /*07e0*/  @P2 LEA.HI.X R169, R31, R35, R30, 0x2, P3 ;  /* 0x000000231fa92211 */ /* 0x000fe400018f141e */
[----:B-1----:R-:W-:Y:S01]  /*07f0*/  LEA R20, P2, R19, R20, 0x2 ;  /* 0x0000001413147211 */ /* 0x002fe200078410ff */
[----:B------:R-:W-:Y:S01]  /*0800*/  @P0 IMAD R0, R0, R25, RZ ;  /* 0x0000001900000224 */ /* 0x000fe200078e02ff */
[----:B------:R-:W-:-:S02]  /*0810*/  IADD3 R7, P5, R7, R2, RZ ;  /* 0x0000000207077210 */ /* 0x000fc40007fbe0ff */
[----:B------:R-:W-:Y:S02]  /*0820*/  LEA R18, P3, R17, R36, 0x2 ;  /* 0x0000002411127211 */ /* 0x000fe400078610ff */
[----:B------:R-:W-:Y:S02]  /*0830*/  IADD3 R2, R3, R5, RZ ;  /* 0x0000000503027210 */ /* 0x000fe40007ffe0ff */
[----:B------:R-:W-:Y:S02]  /*0840*/  LEA.HI.X R19, R19, R21, R10, 0x2, P2 ;  /* 0x0000001513137211 */ /* 0x000fe400010f140a */
[----:B--2---:R-:W-:Y:S01]  /*0850*/  LEA R16, P2, R15, R22, 0x2 ;  /* 0x000000160f107211 */ /* 0x004fe200078410ff */
[----:B---3--:R-:W-:Y:S01]  /*0860*/  @P0 IMAD R3, R0, R11, RZ ;  /* 0x0000000b00030224 */ /* 0x008fe200078e02ff */
[----:B------:R-:W-:Y:S02]  /*0870*/  LEA.HI.X R17, R17, R37, R8, 0x2, P3 ;  /* 0x0000002511117211 */ /* 0x000fe400018f1408 */
[----:B------:R-:W-:-:S02]  /*0880*/  IADD3.X R2, R9, R2, RZ, P5, !PT ;  /* 0x0000000209027210 */ /* 0x000fc40002ffe4ff */
[----:B------:R-:W-:Y:S02]  /*0890*/  LEA R14, P3, R13, R38, 0x2 ;  /* 0x000000260d0e7211 */ /* 0x000fe400078610ff */
[----:B------:R-:W-:Y:S02]  /*08a0*/  LEA R12, P4, R7, R40, 0x2 ;  /* 0x00000028070c7211 */ /* 0x000fe400078810ff */
[----:B------:R-:W-:Y:S01]  /*08b0*/  LEA.HI.X R15, R15, R23, R6, 0x2, P2 ;  /* 0x000000170f0f7211 */ /* 0x000fe200010f1406 */
[----:B------:R-:W-:Y:S01]  /*08c0*/  HFMA2.MMA R23, -RZ, RZ, 0, 0 ;  /* 0x00000000ff177435 */ /* 0x000fe200000001ff */
[----:B----4-:R-:W-:Y:S01]  /*08d0*/  @P0 IMAD.WIDE R172, R3, 0x8, R172 ;  /* 0x0000000803ac0825 */ /* 0x010fe200078e02ac */
[----:B------:R-:W-:Y:S02]  /*08e0*/  LEA.HI.X R13, R13, R39, R4, 0x2, P3 ;  /* 0x000000270d0d7211 */ /* 0x000fe400018f1404 */
[----:B------:R-:W-:Y:S02]  /*08f0*/  @!P0 CS2R R172, SRZ ;  /* 0x0000000000ac8805 */ /* 0x000fe4000001ff00 */
[----:B------:R-:W-:-:S02]  /*0900*/  LEA.HI.X R11, R7, R41, R2, 0x2, P4 ;  /* 0x00000029070b7211 */ /* 0x000fc400020f1402 */
[----:B------:R-:W-:Y:S01]  /*0910*/  MOV R25, RZ ;  /* 0x000000ff00197202 */ /* 0x000fe20000000f00 */
[----:B------:R-:W-:Y:S06]  /*0920*/  @!P1 BRA `(.L_x_8459) ;  /* 0x00000040006c9947 */ /* 0x000fec0003800000 */
[----:B------:R-:W0:Y:S01]  /*0930*/  S2R R22, SR_TID.X ;  /* 0x0000000000167919 */ /* 0x000e220000002100 */
[----:B------:R-:W-:Y:S01]  /*0940*/  ULDC UR4, c[0x0][0x224] ;  /* 0x0000890000047ab9 */ /* 0x000fe20000000800 */
[----:B------:R-:W-:Y:S01]  /*0950*/  MOV R23, RZ ;  /* 0x000000ff00177202 */ /* 0x000fe20000000f00 */
[----:B------:R-:W1:Y:S01]  /*0960*/  S2R R21, SR_LANEID ;  /* 0x0000000000157919 */ /* 0x000e620000000000 */
[----:B------:R-:W-:Y:S02]  /*0970*/  MOV R9, RZ ;  /* 0x000000ff00097202 */ /* 0x000fe40000000f00 */
[----:B------:R-:W-:Y:S02]  /*0980*/  MOV R25, RZ ;  /* 0x000000ff00197202 */ /* 0x000fe40000000f00 */
[----:B------:R-:W-:Y:S02]  /*0990*/  MOV R8, UR4 ;  /* 0x0000000400087c02 */ /* 0x000fe40008000f00 */
[----:B0-----:R-:W-:-:S04]  /*09a0*/  SHF.L.U32 R10, R22, 0x2, RZ ;  /* 0x00000002160a7819 */ /* 0x001fc800000006ff */
[----:B-1----:R-:W-:-:S07]  /*09b0*/  LOP3.LUT R7, R10, 0xffffff80, RZ, 0xc0, !PT ;  /* 0xffffff800a077812 */ /* 0x002fce00078ec0ff */
.L_x_8499:
        /* <DEDUP_REMOVED lines=76> */
[-C--:B---3--:R-:W-:Y:S01]  /*0e80*/  FMUL.FTZ R96, R80, R29.reuse ;  /* 0x0000001d50607220 */ /* 0x088fe20000410000 */
        /* <DEDUP_REMOVED lines=25> */
.L_x_8460:
        /* <DEDUP_REMOVED lines=28> */
.L_x_8498:
[----:B------:R-:W-:Y:S01]  /*11e0*/  SHF.R.S32.HI R33, RZ, 0x1f, R4 ;  /* 0x0000001fff217819 */ /* 0x000fe20000011404 */
[----:B---3--:R-:W-:-:S04]  /*11f0*/  IMAD.WIDE.U32 R34, R4, UR16, RZ ;  /* 0x0000001004227c25 */ /* 0x008fc8000f8e00ff */
[----:B------:R-:W-:Y:S01]  /*1200*/  IMAD R5, R33, UR16, RZ ;  /* 0x0000001021057c24 */ /* 0x000fe2000f8e02ff */
[----:B------:R-:W-:-:S03]  /*1210*/  LEA R116, P0, R34, R14, 0x2 ;  /* 0x0000000e22747211 */ /* 0x000fc600078010ff */
[----:B------:R-:W-:-:S05]  /*1220*/  IMAD R5, R4, UR17, R5 ;  /* 0x0000001104057c24 */ /* 0x000fca000f8e0205 */
[----:B------:R-:W-:-:S04]  /*1230*/  IADD3 R0, R35, R5, RZ ;  /* 0x0000000523007210 */ /* 0x000fc80007ffe0ff */
[----:B------:R-:W-:-:S03]  /*1240*/  LEA.HI.X R117, R34, R13, R0, 0x2, P0 ;  /* 0x0000000d22757211 */ /* 0x000fc600000f1400 */
[----:B------:R-:W-:-:S05]  /*1250*/  IMAD.WIDE R34, R6, 0x10, R116 ;  /* 0x0000001006227825 */ /* 0x000fca00078e0274 */
[----:B--2---:R-:W2:Y:S04]  /*1260*/  LDG.E.128 R116, desc[UR12][R34.64] ;  /* 0x0000000c22747981 */ /* 0x004ea8000c1e1d00 */
[----:B------:R-:W3:Y:S04]  /*1270*/  LDG.E.128 R120, desc[UR12][R34.64+0x200] ;  /* 0x0002000c22787981 */ /* 0x000ee8000c1e1d00 */
[----:B----4-:R-:W4:Y:S04]  /*1280*/  LDG.E.128 R124, desc[UR12][R34.64+0x400] ;  /* 0x0004000c227c7981 */ /* 0x010f28000c1e1d00 */
[----:B-1----:R1:W4:Y:S01]  /*1290*/  LDG.E.128 R128, desc[UR12][R34.64+0x600] ;  /* 0x0006000c22807981 */ /* 0x002322000c1e1d00 */
[----:B------:R-:W-:Y:S01]  /*12a0*/  IMAD R0, R30, UR8, RZ ;  /* 0x000000081e007c24 */ /* 0x000fe2000f8e02ff */
[----:B0-----:R-:W0:Y:S01]  /*12b0*/  S2UR UR7, SR_CgaCtaId ;  /* 0x00000000000779c3 */ /* 0x001e220000008800 */
[----:B------:R-:W-:Y:S01]  /*12c0*/  IMAD.WIDE.U32 R132, R31, UR8, RZ ;  /* 0x000000081f847c25 */ /* 0x000fe2000f8e00ff */
[----:B------:R-:W-:-:S03]  /*12d0*/  UMOV UR6, 0x400 ;  /* 0x0000040000067882 */ /* 0x000fc60000000000 */
[----:B------:R-:W-:Y:S02]  /*12e0*/  IMAD R5, R31, UR9, R0 ;  /* 0x000000091f057c24 */ /* 0x000fe4000f8e0200 */
[----:B------:R-:W-:-:S03]  /*12f0*/  IMAD.WIDE.U32 R134, R4, UR18, RZ ;  /* 0x0000001204867c25 */ /* 0x000fc6000f8e00ff */
[----:B------:R-:W-:Y:S01]  /*1300*/  IADD3 R133, R133, R5, RZ ;  /* 0x0000000585857210 */ /* 0x000fe20007ffe0ff */
[C---:B------:R-:W-:Y:S02]  /*1310*/  IMAD R5, R33.reuse, UR10, RZ ;  /* 0x0000000a21057c24 */ /* 0x040fe4000f8e02ff */
[----:B-1----:R-:W-:Y:S02]  /*1320*/  IMAD R35, R33, UR18, RZ ;  /* 0x0000001221237c24 */ /* 0x002fe4000f8e02ff */
[C---:B------:R-:W-:Y:S02]  /*1330*/  IMAD R5, R4.reuse, UR11, R5 ;  /* 0x0000000b04057c24 */ /* 0x040fe4000f8e0205 */
[----:B------:R-:W-:-:S05]  /*1340*/  IMAD.WIDE.U32 R132, R4, UR10, R132 ;  /* 0x0000000a04847c25 */ /* 0x000fca000f8e0084 */
[----:B------:R-:W-:Y:S01]  /*1350*/  IADD3 R0, R133, R5, RZ ;  /* 0x0000000585007210 */ /* 0x000fe20007ffe0ff */
[----:B------:R-:W-:Y:S01]  /*1360*/  IMAD R5, R4, UR19, R35 ;  /* 0x0000001304057c24 */ /* 0x000fe2000f8e0223 */
[----:B------:R-:W-:Y:S01]  /*1370*/  LEA R34, P0, R132, R166, 0x2 ;  /* 0x000000a684227211 */ /* 0x000fe200078010ff */
[----:B0-----:R-:W-:-:S03]  /*1380*/  ULEA UR6, UR7, UR6, 0x18 ;  /* 0x0000000607067291 */ /* 0x001fc6000f8ec03f */
[----:B------:R-:W-:Y:S02]  /*1390*/  LEA.HI.X R35, R132, R167, R0, 0x2, P0 ;  /* 0x000000a784237211 */ /* 0x000fe400000f1400 */
[C---:B------:R-:W-:Y:S02]  /*13a0*/  LEA R132, P0, R134.reuse, R12, 0x2 ;  /* 0x0000000c86847211 */ /* 0x040fe400078010ff */
[----:B------:R-:W-:Y:S01]  /*13b0*/  IADD3 R0, R135, R5, RZ ;  /* 0x0000000587007210 */ /* 0x000fe20007ffe0ff */
[----:B------:R0:W4:Y:S01]  /*13c0*/  LDG.E R2, desc[UR12][R34.64] ;  /* 0x0000000c22027981 */ /* 0x000122000c1e1900 */
[----:B------:R-:W-:Y:S02]  /*13d0*/  LEA R5, R21, UR6, 0x4 ;  /* 0x0000000615057c11 */ /* 0x000fe4000f8e20ff */
[----:B------:R-:W-:-:S03]  /*13e0*/  LEA.HI.X R133, R134, R11, R0, 0x2, P0 ;  /* 0x0000000b86857211 */ /* 0x000fc600000f1400 */
[----:B------:R-:W-:Y:S01]  /*13f0*/  IMAD.WIDE R132, R6, 0x10, R132 ;  /* 0x0000001006847825 */ /* 0x000fe200078e0284 */
[----:B--2---:R1:W-:Y:S04]  /*1400*/  STS.128 [R5], R116 ;  /* 0x0000007405007388 */ /* 0x0043e80000000c00 */
[----:B---3--:R-:W-:Y:S04]  /*1410*/  STS.128 [R5+0x200], R120 ;  /* 0x0002007805007388 */ /* 0x008fe80000000c00 */
[----:B----4-:R-:W-:Y:S04]  /*1420*/  STS.128 [R5+0x400], R124 ;  /* 0x0004007c05007388 */ /* 0x010fe80000000c00 */
[----:B------:R-:W-:Y:S01]  /*1430*/  STS.128 [R5+0x600], R128 ;  /* 0x0006008005007388 */ /* 0x000fe20000000c00 */
[----:B------:R-:W-:-:S03]  /*1440*/  NOP ;  /* 0x0000000000007918 */ /* 0x000fc60000000000 */
[----:B------:R-:W2:Y:S04]  /*1450*/  LDG.E.128 R136, desc[UR12][R132.64] ;  /* 0x0000000c84887981 */ /* 0x000ea8000c1e1d00 */
[----:B------:R-:W3:Y:S04]  /*1460*/  LDG.E.128 R140, desc[UR12][R132.64+0x200] ;  /* 0x0002000c848c7981 */ /* 0x000ee8000c1e1d00 */
[----:B------:R-:W4:Y:S04]  /*1470*/  LDG.E.128 R148, desc[UR12][R132.64+0x400] ;  /* 0x0004000c84947981 */ /* 0x000f28000c1e1d00 */
[----:B------:R1:W4:Y:S01]  /*1480*/  LDG.E.128 R152, desc[UR12][R132.64+0x600] ;  /* 0x0006000c84987981 */ /* 0x000322000c1e1d00 */
[----:B------:R-:W-:-:S04]  /*1490*/  LOP3.LUT P0, RZ, R22, 0x1f, RZ, 0xc0, !PT ;  /* 0x0000001f16ff7812 */ /* 0x000fc8000780c0ff */
[C---:B------:R-:W-:Y:S02]  /*14a0*/  ISETP.LT.OR P2, PT, R8.reuse, 0x2, P0 ;  /* 0x000000020800780c */ /* 0x040fe40000741670 */
[----:B------:R-:W-:-:S04]  /*14b0*/  IADD3 R0, R8, -0x1, RZ ;  /* 0xffffffff08007810 */ /* 0x000fc80007ffe0ff */
[----:B------:R-:W-:-:S04]  /*14c0*/  LEA.HI R32, R0, R0, RZ, 0x1 ;  /* 0x0000000000207211 */ /* 0x000fc800078f08ff */
[----:B0-----:R-:W-:-:S03]  /*14d0*/  LOP3.LUT R35, R32, 0xfffffe, RZ, 0xc0, !PT ;  /* 0x00fffffe20237812 */ /* 0x001fc600078ec0ff */
[----:B------:R-:W0:Y:S01]  /*14e0*/  @!P2 LDC R34, c[0x0][0x21c] ;  /* 0x00008700ff22ab82 */ /* 0x000e220000000800 */
[----:B-1----:R-:W-:Y:S01]  /*14f0*/  IADD3 R117, R0, -R35, RZ ;  /* 0x8000002300757210 */ /* 0x002fe20007ffe0ff */
[----:B------:R-:W-:Y:S01]  /*1500*/  FADD.FTZ R35, R52, R28 ;  /* 0x0000001c34237221 */ /* 0x000fe20000010000 */
[----:B------:R-:W-:Y:S01]  /*1510*/  FMUL.FTZ R181, R2, 1.4426950216293334961 ;  /* 0x3fb8aa3b02b57820 */ /* 0x000fe20000410000 */
[----:B------:R-:W-:-:S03]  /*1520*/  ISETP.NE.AND P1, PT, R22, RZ, PT ;  /* 0x000000ff1600720c */ /* 0x000fc60003f25270 */
[----:B------:R-:W-:Y:S01]  /*1530*/  FMUL.FTZ R177, R35, R181 ;  /* 0x000000b523b17220 */ /* 0x000fe20000410000 */
[----:B------:R-:W-:-:S05]  /*1540*/  @!P2 IADD3 R133, R8, -0x2, RZ ;  /* 0xfffffffe0885a810 */ /* 0x000fca0007ffe0ff */
[----:B------:R-:W1:Y:S01]  /*1550*/  MUFU.EX2 R177, R177 ;  /* 0x000000b100b17308 */ /* 0x000e620000000800 */
[----:B------:R-:W-:Y:S02]  /*1560*/  IADD3 R0, R22, 0x200, RZ ;  /* 0x0000020016007810 */ /* 0x000fe40007ffe0ff */
[----:B------:R-:W-:Y:S02]  /*1570*/  LEA R32, R21, UR6, 0x6 ;  /* 0x0000000615207c11 */ /* 0x000fe4000f8e30ff */
[----:B------:R-:W-:-:S03]  /*1580*/  @!P1 LEA R0, R117, R4, 0x8 ;  /* 0x0000000475009211 */ /* 0x000fc600078e40ff */
[----:B------:R-:W1:Y:S01]  /*1590*/  LDS.128 R116, [R32] ;  /* 0x0000000020747984 */ /* 0x000e620000000c00 */
[----:B0-----:R-:W-:Y:S01]  /*15a0*/  @!P2 IMAD R133, R133, R34, R4 ;  /* 0x000000228585a224 */ /* 0x001fe200078e0204 */
[----:B------:R-:W-:Y:S02]  /*15b0*/  LEA R34, R0, UR6, 0x2 ;  /* 0x0000000600227c11 */ /* 0x000fe4000f8e10ff */
[----:B------:R-:W-:Y:S01]  /*15c0*/  LDS.128 R120, [R32+0x10] ;  /* 0x0000100020787984 */ /* 0x000fe20000000c00 */
[----:B------:R-:W-:-:S03]  /*15d0*/  @!P2 IMAD.WIDE R174, R133, 0x8, R172 ;  /* 0x0000000885aea825 */ /* 0x000fc600078e02ac */
[----:B------:R-:W-:Y:S04]  /*15e0*/  LDS.128 R124, [R32+0x20] ;  /* 0x00002000207c7984 */ /* 0x000fe80000000c00 */
[----:B------:R-:W-:Y:S01]  /*15f0*/  LDS.128 R128, [R32+0x30] ;  /* 0x0000300020807984 */ /* 0x000fe20000000c00 */
[----:B------:R-:W-:Y:S01]  /*1600*/  MOV R180, RZ ;  /* 0x000000ff00b47202 */ /* 0x000fe20000000f00 */
[--C-:B------:R-:W-:Y:S01]  /*1610*/  FADD.FTZ R226, R67, R28.reuse ;  /* 0x0000001c43e27221 */ /* 0x100fe20000010000 */
[--C-:B------:R-:W-:Y:S01]  /*1620*/  FADD.FTZ R156, R53, R28.reuse ;  /* 0x0000001c359c7221 */ /* 0x100fe20000010000 */
[--C-:B------:R-:W-:Y:S01]  /*1630*/  FADD.FTZ R157, R54, R28.reuse ;  /* 0x0000001c369d7221 */ /* 0x100fe20000010000 */
[----:B------:R-:W-:Y:S01]  /*1640*/  FADD.FTZ R228, R66, R28 ;  /* 0x0000001c42e47221 */ /* 0x000fe20000010000 */
[-C--:B------:R-:W-:Y:S01]  /*1650*/  FMUL.FTZ R179, R226, R181.reuse ;  /* 0x000000b5e2b37220 */ /* 0x080fe20000410000 */
[-C--:B------:R-:W-:Y:S01]  /*1660*/  FMUL.FTZ R0, R156, R181.reuse ;  /* 0x000000b59c007220 */ /* 0x080fe20000410000 */
[----:B------:R-:W-:-:S04]  /*1670*/  FMUL.FTZ R183, R157, R181 ;  /* 0x000000b59db77220 */ /* 0x000fc80000410000 */
[----:B------:R-:W0:Y:S01]  /*1680*/  MUFU.EX2 R179, R179 ;  /* 0x000000b300b37308 */ /* 0x000e220000000800 */
[----:B------:R-:W-:-:S07]  /*1690*/  FMUL.FTZ R191, R38, R157 ;  /* 0x0000009d26bf7220 */ /* 0x000fce0000410000 */
[----:B------:R-:W0:Y:S08]  /*16a0*/  MUFU.EX2 R0, R0 ;  /* 0x0000000000007308 */ /* 0x000e300000000800 */
[----:B------:R-:W0:Y:S01]  /*16b0*/  MUFU.EX2 R183, R183 ;  /* 0x000000b700b77308 */ /* 0x000e220000000800 */
[----:B------:R-:W-:Y:S01]  /*16c0*/  FMUL.FTZ R193, R36, R35 ;  /* 0x0000002324c17220 */ /* 0x000fe20000410000 */
[----:B------:R-:W-:Y:S01]  /*16d0*/  FMUL.FTZ R202, R37, R156 ;  /* 0x0000009c25ca7220 */ /* 0x000fe20000410000 */
[----:B------:R-:W-:Y:S01]  /*16e0*/  BSSY B0, `(.L_x_8462) ;  /* 0x000005e000007945 */ /* 0x000fe20003800000 */
[----:B-1----:R-:W-:-:S02]  /*16f0*/  FMUL.FTZ R214, R191, R118 ;  /* 0x00000076bfd67220 */ /* 0x002fc40000410000 */
[----:B------:R-:W-:Y:S01]  /*1700*/  FMUL.FTZ R215, R202, R117 ;  /* 0x00000075cad77220 */ /* 0x000fe20000410000 */
[----:B--2---:R-:W-:Y:S04]  /*1710*/  STS.128 [R5+0x840], R136 ;  /* 0x0008408805007388 */ /* 0x004fe80000000c00 */
[----:B---3--:R-:W-:Y:S04]  /*1720*/  STS.128 [R5+0xa40], R140 ;  /* 0x000a408c05007388 */ /* 0x008fe80000000c00 */
[----:B----4-:R-:W-:Y:S04]  /*1730*/  STS.128 [R5+0xc40], R148 ;  /* 0x000c409405007388 */ /* 0x010fe80000000c00 */
[----:B------:R-:W-:Y:S01]  /*1740*/  STS.128 [R5+0xe40], R152 ;  /* 0x000e409805007388 */ /* 0x000fe20000000c00 */
[----:B------:R-:W-:-:S03]  /*1750*/  NOP ;  /* 0x0000000000007918 */ /* 0x000fc60000000000 */
[----:B------:R-:W1:Y:S04]  /*1760*/  LDS.128 R132, [R32+0x840] ;  /* 0x0008400020847984 */ /* 0x000e680000000c00 */
[----:B------:R-:W2:Y:S04]  /*1770*/  LDS.128 R136, [R32+0x850] ;  /* 0x0008500020887984 */ /* 0x000ea80000000c00 */
[----:B------:R-:W-:Y:S04]  /*1780*/  LDS.128 R140, [R32+0x860] ;  /* 0x00086000208c7984 */ /* 0x000fe80000000c00 */
[----:B------:R-:W3:Y:S04]  /*1790*/  LDS.128 R144, [R32+0x870] ;  /* 0x0008700020907984 */ /* 0x000ee80000000c00 */
[----:B------:R4:W-:Y:S01]  /*17a0*/  STS [R34+0x2338], R177 ;  /* 0x002338b122007388 */ /* 0x0009e20000000800 */
[----:B------:R-:W-:Y:S06]  /*17b0*/  BAR.SYNC.DEFER_BLOCKING 0x0 ;  /* 0x0000000000007b1d */ /* 0x000fec0000010000 */
[----:B------:R0:W5:Y:S01]  /*17c0*/  @!P2 LDG.E R180, desc[UR12][R174.64+0x4] ;  /* 0x0000040caeb4a981 */ /* 0x000162000c1e1900 */
[----:B------:R-:W-:-:S13]  /*17d0*/  ISETP.NE.AND P2, PT, R22, 0x1f, PT ;  /* 0x0000001f1600780c */ /* 0x000fda0003f45270 */
[----:B------:R0:W3:Y:S01]  /*17e0*/  @P2 LDS R220, [R10+UR6+0x2b3c] ;  /* 0x002b3c060adc2984 */ /* 0x0000e20008000800 */
[----:B-1----:R-:W-:Y:S01]  /*17f0*/  FMUL.FTZ R217, R68, R132 ;  /* 0x0000008444d97220 */ /* 0x002fe20000410000 */
[----:B------:R-:W-:Y:S01]  /*1800*/  FMUL.FTZ R188, R69, R133 ;  /* 0x0000008545bc7220 */ /* 0x000fe20000410000 */
        /* <DEDUP_REMOVED lines=8> */
[--C-:B----4-:R-:W-:Y:S01]  /*1890*/  FADD.FTZ R34, R63, R28.reuse ;  /* 0x0000001c3f227221 */ /* 0x110fe20000010000 */
[--C-:B------:R-:W-:Y:S01]  /*18a0*/  FADD.FTZ R133, R64, R28.reuse ;  /* 0x0000001c40857221 */ /* 0x100fe20000010000 */
[----:B------:R-:W-:Y:S01]  /*18b0*/  FADD.FTZ R132, R65, R28 ;  /* 0x0000001c41847221 */ /* 0x000fe20000010000 */
[----:B------:R-:W-:Y:S01]  /*18c0*/  FMUL.FTZ R221, R70, R134 ;  /* 0x0000008646dd7220 */ /* 0x000fe20000410000 */
[----:B------:R-:W-:Y:S01]  /*18d0*/  FMUL.FTZ R190, R71, R135 ;  /* 0x0000008747be7220 */ /* 0x000fe20000410000 */
[----:B--2---:R-:W-:Y:S01]  /*18e0*/  FMUL.FTZ R229, R74, R138 ;  /* 0x0000008a4ae57220 */ /* 0x004fe20000410000 */
        /* <DEDUP_REMOVED lines=9> */
[-C--:B------:R-:W-:Y:S01]  /*1980*/  FMUL.FTZ R134, R133, R181.reuse ;  /* 0x000000b585867220 */ /* 0x080fe20000410000 */
[-C--:B------:R-:W-:Y:S01]  /*1990*/  FMUL.FTZ R138, R132, R181.reuse ;  /* 0x000000b5848a7220 */ /* 0x080fe20000410000 */
[----:B------:R-:W-:Y:S01]  /*19a0*/  FMUL.FTZ R135, R228, R181 ;  /* 0x000000b5e4877220 */ /* 0x000fe20000410000 */
[----:B------:R-:W0:Y:S08]  /*19b0*/  MUFU.EX2 R178, R178 ;  /* 0x000000b200b27308 */ /* 0x000e300000000800 */
[----:B------:R-:W1:Y:S08]  /*19c0*/  MUFU.EX2 R185, R185 ;  /* 0x000000b900b97308 */ /* 0x000e700000000800 */
        /* <DEDUP_REMOVED lines=38> */
[----:B012-4-:R-:W-:Y:S06]  /*1c30*/  @P2 BRA `(.L_x_8463) ;  /* 0x0000000000202947 */ /* 0x017fec0003800000 */
        /* <DEDUP_REMOVED lines=8> */
.L_x_8463:
[----:B------:R-:W-:Y:S05]  /*1cc0*/  BSYNC B0 ;  /* 0x0000000000007941 */ /* 0x000fea0003800000 */
.L_x_8462:
[----:B-1----:R-:W-:Y:S01]  /*1cd0*/  FMUL.FTZ R198, R179, R220 ;  /* 0x000000dcb3c67220 */ /* 0x002fe20000410000 */
[----:B------:R-:W-:Y:S01]  /*1ce0*/  FMUL.FTZ R210, R139, R122 ;  /* 0x0000007a8bd27220 */ /* 0x000fe20000410000 */
[C---:B------:R-:W-:Y:S01]  /*1cf0*/  FFMA.FTZ R191, R135.reuse, R191, R144 ;  /* 0x000000bf87bf7223 */ /* 0x040fe20000010090 */
[----:B------:R-:W-:Y:S01]  /*1d00*/  FMUL.FTZ R209, R196, R123 ;  /* 0x0000007bc4d17220 */ /* 0x000fe20000410000 */
[----:B------:R-:W-:Y:S01]  /*1d10*/  FMUL.FTZ R139, R135, R198 ;  /* 0x000000c6878b7220 */ /* 0x000fe20000410000 */
[----:B------:R-:W-:Y:S01]  /*1d20*/  FMUL.FTZ R196, R177, R0 ;  /* 0x00000000b1c47220 */ /* 0x000fe20000410000 */
[C---:B------:R-:W-:Y:S01]  /*1d30*/  FFMA.FTZ R191, R138.reuse, R191, R245 ;  /* 0x000000bf8abf7223 */ /* 0x040fe200000100f5 */
[----:B------:R-:W-:Y:S01]  /*1d40*/  FMUL.FTZ R145, R145, R124 ;  /* 0x0000007c91917220 */ /* 0x000fe20000410000 */
[----:B0-----:R-:W-:Y:S01]  /*1d50*/  FMUL.FTZ R189, R138, R139 ;  /* 0x0000008b8abd7220 */ /* 0x001fe20000410000 */
        /* <DEDUP_REMOVED lines=38> */
[----:B------:R-:W-:Y:S01]  /*1fc0*/  LOP3.LUT R200, R22, 0x1f, RZ, 0xc0, !PT ;  /* 0x0000001f16c87812 */ /* 0x000fe200078ec0ff */
        /* <DEDUP_REMOVED lines=9> */
[----:B------:R-:W-:Y:S01]  /*2060*/  ISETP.NE.AND P3, PT, R200, 0x1f, PT ;  /* 0x0000001fc800780c */ /* 0x000fe20003f65270 */
[----:B------:R-:W-:Y:S01]  /*2070*/  FMUL.FTZ R191, R174, R191 ;  /* 0x000000bfaebf7220 */ /* 0x000fe20000410000 */
[----:B------:R-:W-:Y:S01]  /*2080*/  FMUL.FTZ R181, R181, R128 ;  /* 0x00000080b5b57220 */ /* 0x000fe20000410000 */
[----:B------:R-:W0:Y:S01]  /*2090*/  SHFL.DOWN PT, R195, R182, 0x1, 0x1f ;  /* 0x08201f00b6c37f89 */ /* 0x000e2200000e0000 */
[----:B------:R-:W-:Y:S01]  /*20a0*/  FMUL.FTZ R251, R136, R129 ;  /* 0x0000008188fb7220 */ /* 0x000fe20000410000 */
[C---:B------:R-:W-:Y:S01]  /*20b0*/  FMUL.FTZ R191, R134.reuse, R191 ;  /* 0x000000bf86bf7220 */ /* 0x040fe20000410000 */
[----:B------:R-:W-:Y:S01]  /*20c0*/  FFMA.FTZ R193, R134, R193, R181 ;  /* 0x000000c186c17223 */ /* 0x000fe200000100b5 */
[----:B------:R-:W1:Y:S01]  /*20d0*/  SHFL.DOWN PT, R198, R189, 0x1, 0x1f ;  /* 0x08201f00bdc67f89 */ /* 0x000e6200000e0000 */
[----:B------:R-:W-:Y:S01]  /*20e0*/  FMUL.FTZ R222, R51, R226 ;  /* 0x000000e233de7220 */ /* 0x000fe20000410000 */
[----:B------:R-:W-:Y:S01]  /*20f0*/  FMUL.FTZ R224, R137, R130 ;  /* 0x0000008289e07220 */ /* 0x000fe20000410000 */
[C---:B------:R-:W-:Y:S01]  /*2100*/  FFMA.FTZ R193, R138.reuse, R193, R251 ;  /* 0x000000c18ac17223 */ /* 0x040fe200000100fb */
[----:B------:R-:W-:Y:S01]  /*2110*/  FMUL.FTZ R136, R138, R191 ;  /* 0x000000bf8a887220 */ /* 0x000fe20000410000 */
[----:B------:R-:W-:Y:S01]  /*2120*/  FMUL.FTZ R222, R222, R131 ;  /* 0x00000083dede7220 */ /* 0x000fe20000410000 */
[----:B------:R-:W-:Y:S01]  /*2130*/  ISETP.GE.U32.AND P4, PT, R200, 0x1e, PT ;  /* 0x0000001ec800780c */ /* 0x000fe20003f86070 */
[C---:B------:R-:W-:Y:S01]  /*2140*/  FFMA.FTZ R193, R135.reuse, R193, R224 ;  /* 0x000000c187c17223 */ /* 0x040fe200000100e0 */
[----:B------:R-:W-:Y:S01]  /*2150*/  FMUL.FTZ R136, R135, R136 ;  /* 0x0000008887887220 */ /* 0x000fe20000410000 */
[----:B------:R-:W-:Y:S01]  /*2160*/  ISETP.GE.OR P0, PT, R8, UR30, P0 ;  /* 0x0000001e08007c0c */ /* 0x000fe20008706670 */
[----:B-----5:R-:W-:Y:S01]  /*2170*/  SHFL.IDX PT, R180, R180, RZ, 0x1f ;  /* 0x00001fffb4b47589 */ /* 0x020fe200000e0000 */
[C---:B------:R-:W-:Y:S01]  /*2180*/  FFMA.FTZ R193, R179.reuse, R193, R222 ;  /* 0x000000c1b3c17223 */ /* 0x040fe200000100de */
[----:B------:R-:W-:Y:S01]  /*2190*/  FMUL.FTZ R196, R179, R136 ;  /* 0x00000088b3c47220 */ /* 0x000fe20000410000 */
[C---:B------:R-:W-:Y:S01]  /*21a0*/  ISETP.NE.AND P5, PT, R22.reuse, RZ, PT ;  /* 0x000000ff1600720c */ /* 0x040fe20003fa5270 */
[----:B------:R-:W-:Y:S01]  /*21b0*/  BSSY B0, `(.L_x_8464) ;  /* 0x0000138000007945 */ /* 0x000fe20003800000 */
[C---:B------:R-:W-:Y:S01]  /*21c0*/  IADD3 R201, R22.reuse, 0x180, RZ ;  /* 0x0000018016c97810 */ /* 0x040fe20007ffe0ff */
[----:B------:R-:W2:Y:S01]  /*21d0*/  SHFL.UP PT, R136, R193, 0x1, RZ ;  /* 0x04200000c1887989 */ /* 0x000ea200000e00ff */
[----:B------:R-:W-:-:S02]  /*21e0*/  IADD3 R203, R22, 0x1a0, RZ ;  /* 0x000001a016cb7810 */ /* 0x000fc40007ffe0ff */
[C---:B------:R-:W-:Y:S01]  /*21f0*/  IADD3 R205, R22.reuse, 0x1c0, RZ ;  /* 0x000001c016cd7810 */ /* 0x040fe20007ffe0ff */
[C---:B0-----:R-:W-:Y:S01]  /*2200*/  @P3 FFMA.FTZ R182, R189.reuse, R195, R182 ;  /* 0x000000c3bdb63223 */ /* 0x041fe200000100b6 */
[----:B------:R-:W0:Y:S01]  /*2210*/  SHFL.UP PT, R137, R196, 0x1, RZ ;  /* 0x04200000c4897989 */ /* 0x000e2200000e00ff */
[----:B------:R-:W-:Y:S01]  /*2220*/  LEA.HI.SX32 R238, R22, R22, 0x1b ;  /* 0x0000001616ee7211 */ /* 0x000fe200078fdaff */
[----:B-1----:R-:W-:Y:S02]  /*2230*/  @P3 FMUL.FTZ R189, R189, R198 ;  /* 0x000000c6bdbd3220 */ /* 0x002fe40000410000 */
[----:B------:R-:W1:Y:S01]  /*2240*/  SHFL.DOWN PT, R191, R182, 0x2, 0x1f ;  /* 0x08401f00b6bf7f89 */ /* 0x000e6200000e0000 */
[----:B------:R-:W-:Y:S02]  /*2250*/  ISETP.GE.AND P3, PT, R21, 0x1, PT ;  /* 0x000000011500780c */ /* 0x000fe40003f66270 */
[----:B------:R-:W-:Y:S01]  /*2260*/  LEA R238, R238, UR6, 0x2 ;  /* 0x00000006eeee7c11 */ /* 0x000fe2000f8e10ff */
[----:B------:R-:W3:Y:S10]  /*2270*/  SHFL.DOWN PT, R198, R189, 0x2, 0x1f ;  /* 0x08401f00bdc67f89 */ /* 0x000ef400000e0000 */
[C---:B--2---:R-:W-:Y:S01]  /*2280*/  @P3 FFMA.FTZ R193, R196.reuse, R136, R193 ;  /* 0x00000088c4c13223 */ /* 0x044fe200000100c1 */
[----:B0-----:R-:W-:-:S04]  /*2290*/  @P3 FMUL.FTZ R196, R196, R137 ;  /* 0x00000089c4c43220 */ /* 0x001fc80000410000 */
[----:B------:R-:W0:Y:S01]  /*22a0*/  SHFL.UP PT, R136, R193, 0x2, RZ ;  /* 0x04400000c1887989 */ /* 0x000e2200000e00ff */
[----:B------:R-:W-:Y:S01]  /*22b0*/  ISETP.GE.AND P3, PT, R21, 0x2, PT ;  /* 0x000000021500780c */ /* 0x000fe20003f66270 */
[C---:B-1----:R-:W-:Y:S02]  /*22c0*/  @!P4 FFMA.FTZ R182, R189.reuse, R191, R182 ;  /* 0x000000bfbdb6c223 */ /* 0x042fe400000100b6 */
[----:B------:R-:W1:Y:S01]  /*22d0*/  SHFL.UP PT, R137, R196, 0x2, RZ ;  /* 0x04400000c4897989 */ /* 0x000e6200000e00ff */
[----:B---3--:R-:W-:-:S03]  /*22e0*/  @!P4 FMUL.FTZ R189, R189, R198 ;  /* 0x000000c6bdbdc220 */ /* 0x008fc60000410000 */
[----:B------:R-:W2:Y:S01]  /*22f0*/  SHFL.DOWN PT, R197, R182, 0x4, 0x1f ;  /* 0x08801f00b6c57f89 */ /* 0x000ea200000e0000 */
[----:B------:R-:W-:-:S03]  /*2300*/  ISETP.GE.U32.AND P4, PT, R200, 0x1c, PT ;  /* 0x0000001cc800780c */ /* 0x000fc60003f86070 */
[----:B------:R-:W3:Y:S02]  /*2310*/  SHFL.DOWN PT, R198, R189, 0x4, 0x1f ;  /* 0x08801f00bdc67f89 */ /* 0x000ee400000e0000 */
[C---:B0-----:R-:W-:Y:S01]  /*2320*/  @P3 FFMA.FTZ R193, R196.reuse, R136, R193 ;  /* 0x00000088c4c13223 */ /* 0x041fe200000100c1 */
[----:B------:R-:W-:Y:S01]  /*2330*/  MOV R136, 0x3f800000 ;  /* 0x3f80000000887802 */ /* 0x000fe20000000f00 */
[----:B-1----:R-:W-:Y:S01]  /*2340*/  @P3 FMUL.FTZ R196, R196, R137 ;  /* 0x00000089c4c43220 */ /* 0x002fe20000410000 */
[----:B------:R-:W-:Y:S02]  /*2350*/  HFMA2.MMA R137, -RZ, RZ, 0, 0 ;  /* 0x00000000ff897435 */ /* 0x000fe400000001ff */
[----:B------:R-:W0:Y:S01]  /*2360*/  SHFL.UP PT, R195, R193, 0x4, RZ ;  /* 0x04800000c1c37989 */ /* 0x000e2200000e00ff */
[----:B------:R-:W-:Y:S02]  /*2370*/  ISETP.GE.AND P3, PT, R21, 0x4, PT ;  /* 0x000000041500780c */ /* 0x000fe40003f66270 */
[C---:B--2---:R-:W-:Y:S01]  /*2380*/  @!P4 FFMA.FTZ R182, R189.reuse, R197, R182 ;  /* 0x000000c5bdb6c223 */ /* 0x044fe200000100b6 */
[----:B------:R-:W-:Y:S01]  /*2390*/  @!P0 LEA R197, R4, UR6, 0x3 ;  /* 0x0000000604c58c11 */ /* 0x000fe2000f8e18ff */
[----:B------:R-:W1:Y:S01]  /*23a0*/  SHFL.UP PT, R191, R196, 0x4, RZ ;  /* 0x04800000c4bf7989 */ /* 0x000e6200000e00ff */
[----:B---3--:R-:W-:Y:S01]  /*23b0*/  @!P4 FMUL.FTZ R189, R189, R198 ;  /* 0x000000c6bdbdc220 */ /* 0x008fe20000410000 */
[----:B------:R-:W-:-:S02]  /*23c0*/  ISETP.GE.U32.AND P4, PT, R200, 0x18, PT ;  /* 0x00000018c800780c */ /* 0x000fc40003f86070 */
[----:B------:R-:W2:Y:S04]  /*23d0*/  SHFL.DOWN PT, R199, R182, 0x8, 0x1f ;  /* 0x09001f00b6c77f89 */ /* 0x000ea800000e0000 */
[----:B------:R-:W3:Y:S04]  /*23e0*/  SHFL.DOWN PT, R198, R189, 0x8, 0x1f ;  /* 0x09001f00bdc67f89 */ /* 0x000ee800000e0000 */
[----:B------:R-:W-:Y:S01]  /*23f0*/  @!P0 LDS.64 R136, [R197+0x2bb8] ;  /* 0x002bb800c5888984 */ /* 0x000fe20000000a00 */
[----:B------:R-:W-:Y:S01]  /*2400*/  ISETP.GE.AND P0, PT, R21, 0x8, PT ;  /* 0x000000081500780c */ /* 0x000fe20003f06270 */
[C---:B0-----:R-:W-:Y:S01]  /*2410*/  @P3 FFMA.FTZ R193, R196.reuse, R195, R193 ;  /* 0x000000c3c4c13223 */ /* 0x041fe200000100c1 */
[----:B-1----:R-:W-:Y:S01]  /*2420*/  @P3 FMUL.FTZ R196, R196, R191 ;  /* 0x000000bfc4c43220 */ /* 0x002fe20000410000 */
[----:B------:R-:W-:-:S03]  /*2430*/  ISETP.GE.U32.AND P3, PT, R200, 0x10, PT ;  /* 0x00000010c800780c */ /* 0x000fc60003f66070 */
[----:B------:R-:W0:Y:S01]  /*2440*/  SHFL.UP PT, R195, R193, 0x8, RZ ;  /* 0x05000000c1c37989 */ /* 0x000e2200000e00ff */
        /* <DEDUP_REMOVED lines=8> */
[----:B------:R-:W-:Y:S02]  /*24d0*/  ISETP.GE.AND P0, PT, R21, 0x10, PT ;  /* 0x000000101500780c */ /* 0x000fe40003f06270 */
[----:B------:R-:W0:Y:S01]  /*24e0*/  SHFL.UP PT, R195, R193, 0x10, RZ ;  /* 0x06000000c1c37989 */ /* 0x000e2200000e00ff */
[----:B--2---:R-:W-:-:S03]  /*24f0*/  @!P3 FFMA.FTZ R182, R189, R199, R182 ;  /* 0x000000c7bdb6b223 */ /* 0x004fc600000100b6 */
[----:B------:R-:W1:Y:S01]  /*2500*/  SHFL.UP PT, R191, R196, 0x10, RZ ;  /* 0x06000000c4bf7989 */ /* 0x000e6200000e00ff */
[----:B---3--:R-:W-:-:S03]  /*2510*/  @!P3 FMUL.FTZ R189, R189, R198 ;  /* 0x000000c6bdbdb220 */ /* 0x008fc60000410000 */
[----:B------:R-:W-:Y:S04]  /*2520*/  SHFL.DOWN PT, R202, R182, 0x1, 0x1f ;  /* 0x08201f00b6ca7f89 */ /* 0x000fe800000e0000 */
[----:B------:R-:W2:Y:S04]  /*2530*/  SHFL.DOWN PT, R197, R189, 0x1, 0x1f ;  /* 0x08201f00bdc57f89 */ /* 0x000ea800000e0000 */
[----:B------:R3:W-:Y:S01]  /*2540*/  SHFL.IDX PT, R198, R182, RZ, 0x1f ;  /* 0x00001fffb6c67589 */ /* 0x0007e200000e0000 */
[C---:B0-----:R-:W-:Y:S01]  /*2550*/  @P0 FFMA.FTZ R193, R196.reuse, R195, R193 ;  /* 0x000000c3c4c10223 */ /* 0x041fe200000100c1 */
[----:B-1----:R-:W-:-:S05]  /*2560*/  @P0 FMUL.FTZ R196, R196, R191 ;  /* 0x000000bfc4c40220 */ /* 0x002fca0000410000 */
[----:B------:R-:W-:Y:S04]  /*2570*/  SHFL.UP PT, R193, R193, 0x1, RZ ;  /* 0x04200000c1c17989 */ /* 0x000fe800000e00ff */
[----:B------:R-:W0:Y:S01]  /*2580*/  SHFL.UP PT, R196, R196, 0x1, RZ ;  /* 0x04200000c4c47989 */ /* 0x000e2200000e00ff */
[----:B--2---:R-:W-:-:S03]  /*2590*/  @P2 FFMA.FTZ R200, R197, R200, R202 ;  /* 0x000000c8c5c82223 */ /* 0x004fc600000100ca */
[----:B------:R-:W1:Y:S01]  /*25a0*/  SHFL.IDX PT, R191, R189, RZ, 0x1f ;  /* 0x00001fffbdbf7589 */ /* 0x000e6200000e0000 */
[----:B------:R-:W-:-:S04]  /*25b0*/  FFMA.FTZ R220, R200, R220, R147 ;  /* 0x000000dcc8dc7223 */ /* 0x000fc80000010093 */
[-C--:B------:R-:W-:Y:S01]  /*25c0*/  FFMA.FTZ R249, R179, R220.reuse, R146 ;  /* 0x000000dcb3f97223 */ /* 0x080fe20000010092 */
[----:B------:R-:W-:Y:S01]  /*25d0*/  FMUL.FTZ R218, R226, R220 ;  /* 0x000000dce2da7220 */ /* 0x000fe20000410000 */
[----:B------:R-:W-:Y:S02]  /*25e0*/  P2R R146, PR, RZ, 0x20 ;  /* 0x00000020ff927803 */ /* 0x000fe40000000000 */
[-C--:B------:R-:W-:Y:S01]  /*25f0*/  FFMA.FTZ R247, R135, R249.reuse, R144 ;  /* 0x000000f987f77223 */ /* 0x080fe20000010090 */
[----:B------:R-:W-:Y:S01]  /*2600*/  SHF.L.U32 R144, R22, 0x4, RZ ;  /* 0x0000000416907819 */ /* 0x000fe200000006ff */
[----:B------:R-:W-:Y:S02]  /*2610*/  FMUL.FTZ R235, R228, R249 ;  /* 0x000000f9e4eb7220 */ /* 0x000fe40000410000 */
[----:B------:R-:W-:Y:S01]  /*2620*/  FFMA.FTZ R245, R138, R247, R245 ;  /* 0x000000f78af57223 */ /* 0x000fe200000100f5 */
[----:B---3--:R-:W-:Y:S01]  /*2630*/  LEA.HI.SX32 R182, R144, R144, 0x1b ;  /* 0x0000009090b67211 */ /* 0x008fe200078fdaff */
[----:B------:R-:W-:Y:S01]  /*2640*/  FMUL.FTZ R147, R50, R235 ;  /* 0x000000eb32937220 */ /* 0x000fe20000410000 */
[----:B------:R-:W-:Y:S01]  /*2650*/  @!P5 LEA R144, R4, UR6, 0x3 ;  /* 0x000000060490dc11 */ /* 0x000fe2000f8e18ff */
[-C--:B------:R-:W-:Y:S01]  /*2660*/  FFMA.FTZ R243, R134, R245.reuse, R243 ;  /* 0x000000f586f37223 */ /* 0x080fe200000100f3 */
[----:B------:R-:W-:Y:S01]  /*2670*/  LEA R182, R182, UR6, 0x2 ;  /* 0x00000006b6b67c11 */ /* 0x000fe2000f8e10ff */
[----:B0-----:R-:W-:Y:S01]  /*2680*/  @P1 FFMA.FTZ R180, R196, R180, R193 ;  /* 0x000000b4c4b41223 */ /* 0x001fe200000100c1 */
[----:B------:R-:W-:Y:S01]  /*2690*/  FMUL.FTZ R231, R133, R245 ;  /* 0x000000f585e77220 */ /* 0x000fe20000410000 */
[----:B------:R-:W-:Y:S01]  /*26a0*/  FFMA.FTZ R241, R174, R243, R241 ;  /* 0x000000f3aef17223 */ /* 0x000fe200000100f1 */
[----:B------:R-:W-:Y:S01]  /*26b0*/  FMUL.FTZ R216, R132, R247 ;  /* 0x000000f784d87220 */ /* 0x000fe20000410000 */
[C---:B-1----:R-:W-:Y:S01]  /*26c0*/  FFMA.FTZ R137, R191.reuse, R137, R198 ;  /* 0x00000089bf897223 */ /* 0x042fe200000100c6 */
[----:B------:R-:W-:Y:S01]  /*26d0*/  FMUL.FTZ R136, R191, R136 ;  /* 0x00000088bf887220 */ /* 0x000fe20000410000 */
[----:B------:R-:W-:Y:S01]  /*26e0*/  FFMA.FTZ R239, R176, R241, R141 ;  /* 0x000000f1b0ef7223 */ /* 0x000fe2000001008d */
[----:B------:R-:W-:Y:S01]  /*26f0*/  FFMA.FTZ R141, R177, R180, R142 ;  /* 0x000000b4b18d7223 */ /* 0x000fe2000001008e */
[----:B------:R-:W-:Y:S01]  /*2700*/  FMUL.FTZ R180, R34, R243 ;  /* 0x000000f322b47220 */ /* 0x000fe20000410000 */
[----:B------:R-:W-:Y:S01]  /*2710*/  FMUL.FTZ R191, R51, R218 ;  /* 0x000000da33bf7220 */ /* 0x000fe20000410000 */
[----:B------:R-:W-:Y:S01]  /*2720*/  FFMA.FTZ R237, R175, R239, R194 ;  /* 0x000000efafed7223 */ /* 0x000fe200000100c2 */
[----:B------:R0:W-:Y:S01]  /*2730*/  @!P5 STS.64 [R144+0x2bb8], R136 ;  /* 0x002bb8889000d388 */ /* 0x0001e20000000a00 */
[----:B------:R-:W-:Y:S01]  /*2740*/  FMUL.FTZ R177, R47, R180 ;  /* 0x000000b42fb17220 */ /* 0x000fe20000410000 */
[----:B------:R-:W-:Y:S01]  /*2750*/  FMUL.FTZ R189, R48, R231 ;  /* 0x000000e730bd7220 */ /* 0x000fe20000410000 */
[----:B------:R-:W-:Y:S01]  /*2760*/  FFMA.FTZ R233, R230, R237, R233 ;  /* 0x000000ede6e97223 */ /* 0x000fe200000100e9 */
[----:B------:R1:W-:Y:S01]  /*2770*/  STS [R182+0x10b8], R147 ;  /* 0x0010b893b6007388 */ /* 0x0003e20000000800 */
[----:B------:R-:W-:Y:S01]  /*2780*/  FMUL.FTZ R193, R49, R216 ;  /* 0x000000d831c17220 */ /* 0x000fe20000410000 */
[----:B------:R-:W-:Y:S01]  /*2790*/  LEA.HI.SX32 R194, R201, R22, 0x1b ;  /* 0x00000016c9c27211 */ /* 0x000fe200078fdaff */
[-C--:B------:R-:W-:Y:S01]  /*27a0*/  FFMA.FTZ R229, R186, R233.reuse, R229 ;  /* 0x000000e9bae57223 */ /* 0x080fe200000100e5 */
[----:B------:R-:W-:Y:S01]  /*27b0*/  STS [R182+0x10ac], R177 ;  /* 0x0010acb1b6007388 */ /* 0x000fe20000000800 */
[----:B------:R-:W-:Y:S01]  /*27c0*/  FMUL.FTZ R146, R150, R233 ;  /* 0x000000e996927220 */ /* 0x000fe20000410000 */
[----:B------:R-:W-:Y:S01]  /*27d0*/  LEA R194, R194, UR6, 0x2 ;  /* 0x00000006c2c27c11 */ /* 0x000fe2000f8e10ff */
[----:B------:R-:W-:Y:S01]  /*27e0*/  FFMA.FTZ R227, R187, R229, R192 ;  /* 0x000000e5bbe37223 */ /* 0x000fe200000100c0 */
[----:B0-----:R-:W-:Y:S01]  /*27f0*/  FFMA.FTZ R136, R0, R141, R215 ;  /* 0x0000008d00887223 */ /* 0x001fe200000100d7 */
[----:B------:R-:W-:Y:S01]  /*2800*/  FMUL.FTZ R144, R148, R239 ;  /* 0x000000ef94907220 */ /* 0x000fe20000410000 */
[----:B-1----:R-:W-:Y:S01]  /*2810*/  FMUL.FTZ R147, R151, R237 ;  /* 0x000000ed97937220 */ /* 0x002fe20000410000 */
[----:B------:R-:W-:Y:S01]  /*2820*/  FFMA.FTZ R225, R184, R227, R225 ;  /* 0x000000e3b8e17223 */ /* 0x000fe200000100e1 */
[----:B------:R0:W-:Y:S01]  /*2830*/  STS [R182+0x10bc], R191 ;  /* 0x0010bcbfb6007388 */ /* 0x0001e20000000800 */
[----:B------:R-:W-:Y:S01]  /*2840*/  FADD.FTZ R215, -R215, R136 ;  /* 0x00000088d7d77221 */ /* 0x000fe20000010100 */
        /* <DEDUP_REMOVED lines=8> */
[----:B0-----:R-:W-:Y:S01]  /*28d0*/  FMUL.FTZ R191, R45, R144 ;  /* 0x000000902dbf7220 */ /* 0x001fe20000410000 */
[C---:B------:R-:W-:Y:S01]  /*28e0*/  FFMA.FTZ R219, R183.reuse, R221, R188 ;  /* 0x000000ddb7db7223 */ /* 0x040fe200000100bc */
[----:B------:R-:W-:Y:S01]  /*28f0*/  FFMA.FTZ R183, R183, R136, R214 ;  /* 0x00000088b7b77223 */ /* 0x000fe200000100d6 */
[----:B------:R-:W-:Y:S01]  /*2900*/  FMUL.FTZ R197, R153, R229 ;  /* 0x000000e599c57220 */ /* 0x000fe20000410000 */
[----:B-1----:R-:W-:Y:S01]  /*2910*/  FMUL.FTZ R189, R44, R147 ;  /* 0x000000932cbd7220 */ /* 0x002fe20000410000 */
[-C--:B------:R-:W-:Y:S01]  /*2920*/  FFMA.FTZ R217, R0, R219.reuse, R217 ;  /* 0x000000db00d97223 */ /* 0x080fe200000100d9 */
[----:B------:R-:W-:Y:S01]  /*2930*/  FADD.FTZ R0, -R142, R141 ;  /* 0x0000008d8e007221 */ /* 0x000fe20000010100 */
[----:B------:R-:W-:Y:S01]  /*2940*/  FMUL.FTZ R142, R156, R219 ;  /* 0x000000db9c8e7220 */ /* 0x000fe20000410000 */
[----:B------:R-:W-:Y:S01]  /*2950*/  FFMA.FTZ R178, R178, R183, R213 ;  /* 0x000000b7b2b27223 */ /* 0x000fe200000100d5 */
[----:B------:R-:W-:Y:S01]  /*2960*/  FMUL.FTZ R177, R35, R217 ;  /* 0x000000d923b17220 */ /* 0x000fe20000410000 */
[----:B------:R0:W-:Y:S01]  /*2970*/  STS [R182+0x10a4], R191 ;  /* 0x0010a4bfb6007388 */ /* 0x0001e20000000800 */
[----:B------:R-:W-:Y:S01]  /*2980*/  FADD.FTZ R214, -R214, R183 ;  /* 0x000000b7d6d67221 */ /* 0x000fe20000010100 */
[----:B------:R-:W-:Y:S01]  /*2990*/  FFMA.FTZ R185, R185, R178, R212 ;  /* 0x000000b2b9b97223 */ /* 0x000fe200000100d4 */
[----:B------:R-:W-:Y:S01]  /*29a0*/  FFMA.FTZ R188, R0, R177, RZ ;  /* 0x000000b100bc7223 */ /* 0x000fe200000100ff */
[----:B------:R1:W-:Y:S01]  /*29b0*/  STS [R182+0x10a0], R189 ;  /* 0x0010a0bdb6007388 */ /* 0x0003e20000000800 */
[----:B--2---:R-:W-:Y:S01]  /*29c0*/  FMUL.FTZ R193, R43, R146 ;  /* 0x000000922bc17220 */ /* 0x004fe20000410000 */
[----:B------:R-:W-:Y:S01]  /*29d0*/  FADD.FTZ R213, -R213, R178 ;  /* 0x000000b2d5d57221 */ /* 0x000fe20000010100 */
[----:B------:R-:W-:Y:S01]  /*29e0*/  FFMA.FTZ R184, R184, R185, R211 ;  /* 0x000000b9b8b87223 */ /* 0x000fe200000100d3 */
[----:B------:R-:W-:Y:S01]  /*29f0*/  FADD.FTZ R212, -R212, R185 ;  /* 0x000000b9d4d47221 */ /* 0x000fe20000010100 */
[----:B------:R2:W-:Y:S01]  /*2a00*/  STS [R182+0x10a8], R195 ;  /* 0x0010a8c3b6007388 */ /* 0x0005e20000000800 */
[----:B0-----:R-:W-:Y:S01]  /*2a10*/  FMUL.FTZ R191, R157, R221 ;  /* 0x000000dd9dbf7220 */ /* 0x001fe20000410000 */
[----:B------:R-:W-:Y:S01]  /*2a20*/  FFMA.FTZ R187, R187, R184, R210 ;  /* 0x000000b8bbbb7223 */ /* 0x000fe200000100d2 */
[----:B------:R-:W-:Y:S01]  /*2a30*/  FADD.FTZ R211, -R211, R184 ;  /* 0x000000b8d3d37221 */ /* 0x000fe20000010100 */
[----:B------:R0:W-:Y:S01]  /*2a40*/  STS [R182+0x109c], R193 ;  /* 0x00109cc1b6007388 */ /* 0x0001e20000000800 */
[----:B-1----:R-:W-:Y:S01]  /*2a50*/  FFMA.FTZ R189, R215, R142, R188 ;  /* 0x0000008ed7bd7223 */ /* 0x002fe200000100bc */
[----:B------:R-:W-:Y:S01]  /*2a60*/  FFMA.FTZ R186, R186, R187, R209 ;  /* 0x000000bbbaba7223 */ /* 0x000fe200000100d1 */
[----:B------:R-:W-:Y:S01]  /*2a70*/  FADD.FTZ R210, -R210, R187 ;  /* 0x000000bbd2d27221 */ /* 0x000fe20000010100 */
[----:B------:R-:W-:Y:S01]  /*2a80*/  FMUL.FTZ R199, R42, R197 ;  /* 0x000000c52ac77220 */ /* 0x000fe20000410000 */
[----:B------:R-:W-:Y:S01]  /*2a90*/  FFMA.FTZ R188, R214, R191, R189 ;  /* 0x000000bfd6bc7223 */ /* 0x000fe200000100bd */
[----:B------:R-:W-:Y:S01]  /*2aa0*/  FFMA.FTZ R230, R230, R186, R145 ;  /* 0x000000bae6e67223 */ /* 0x000fe20000010091 */
[----:B--2---:R-:W-:Y:S01]  /*2ab0*/  FMUL.FTZ R195, R41, R192 ;  /* 0x000000c029c37220 */ /* 0x004fe20000410000 */
[----:B------:R-:W-:Y:S01]  /*2ac0*/  FADD.FTZ R209, -R209, R186 ;  /* 0x000000bad1d17221 */ /* 0x000fe20000010100 */
[----:B------:R-:W-:Y:S01]  /*2ad0*/  FFMA.FTZ R189, R213, R190, R188 ;  /* 0x000000bed5bd7223 */ /* 0x000fe200000100bc */
[----:B0-----:R-:W-:Y:S01]  /*2ae0*/  FMUL.FTZ R193, R155, R225 ;  /* 0x000000e19bc17220 */ /* 0x001fe20000410000 */
[----:B------:R-:W-:Y:S01]  /*2af0*/  FADD.FTZ R208, -R145, R230 ;  /* 0x000000e691d07221 */ /* 0x000fe20000010100 */
[----:B------:R-:W-:Y:S01]  /*2b00*/  FMUL.FTZ R191, R38, R191 ;  /* 0x000000bf26bf7220 */ /* 0x000fe20000410000 */
[----:B------:R-:W-:Y:S01]  /*2b10*/  FMUL.FTZ R145, R37, R142 ;  /* 0x0000008e25917220 */ /* 0x000fe20000410000 */
[-C--:B------:R-:W-:Y:S01]  /*2b20*/  FFMA.FTZ R188, R212, R193.reuse, R189 ;  /* 0x000000c1d4bc7223 */ /* 0x080fe200000100bd */
[----:B------:R-:W-:Y:S01]  /*2b30*/  FMUL.FTZ R193, R40, R193 ;  /* 0x000000c128c17220 */ /* 0x000fe20000410000 */
[----:B------:R-:W-:Y:S01]  /*2b40*/  FMUL.FTZ R177, R36, R177 ;  /* 0x000000b124b17220 */ /* 0x000fe20000410000 */
[----:B------:R-:W-:Y:S01]  /*2b50*/  FFMA.FTZ R232, R175, R230, R140 ;  /* 0x000000e6afe87223 */ /* 0x000fe2000001008c */
[----:B------:R-:W-:Y:S01]  /*2b60*/  FFMA.FTZ R189, R211, R192, R188 ;  /* 0x000000c0d3bd7223 */ /* 0x000fe200000100bc */
[----:B------:R0:W-:Y:S01]  /*2b70*/  STS [R182+0x1098], R199 ;  /* 0x001098c7b6007388 */ /* 0x0001e20000000800 */
[----:B------:R-:W-:Y:S01]  /*2b80*/  IADD3 R175, R22, 0x60, RZ ;  /* 0x0000006016af7810 */ /* 0x000fe20007ffe0ff */
[----:B------:R-:W-:Y:S01]  /*2b90*/  FFMA.FTZ R236, R176, R232, R143 ;  /* 0x000000e8b0ec7223 */ /* 0x000fe2000001008f */
[----:B------:R-:W-:Y:S01]  /*2ba0*/  FFMA.FTZ R188, R210, R197, R189 ;  /* 0x000000c5d2bc7223 */ /* 0x000fe200000100bd */
[----:B------:R-:W-:Y:S01]  /*2bb0*/  FMUL.FTZ R189, R39, R190 ;  /* 0x000000be27bd7220 */ /* 0x000fe20000410000 */
[----:B------:R1:W-:Y:S01]  /*2bc0*/  STS [R182+0x1094], R195 ;  /* 0x001094c3b6007388 */ /* 0x0003e20000000800 */
[----:B------:R-:W-:Y:S01]  /*2bd0*/  FADD.FTZ R207, -R140, R232 ;  /* 0x000000e88ccf7221 */ /* 0x000fe20000010100 */
[----:B------:R-:W-:Y:S01]  /*2be0*/  FFMA.FTZ R197, R209, R146, R188 ;  /* 0x00000092d1c57223 */ /* 0x000fe200000100bc */
[----:B------:R-:W-:Y:S01]  /*2bf0*/  FADD.FTZ R206, -R143, R236 ;  /* 0x000000ec8fce7221 */ /* 0x000fe20000010100 */
[----:B------:R2:W-:Y:S01]  /*2c00*/  STS [R182+0x1090], R193 ;  /* 0x001090c1b6007388 */ /* 0x0005e20000000800 */
[----:B------:R-:W-:Y:S01]  /*2c10*/  IADD3 R143, R22, 0x20, RZ ;  /* 0x00000020168f7810 */ /* 0x000fe20007ffe0ff */
[----:B------:R-:W-:Y:S01]  /*2c20*/  FFMA.FTZ R146, R208, R147, R197 ;  /* 0x00000093d0927223 */ /* 0x000fe200000100c5 */
[C---:B------:R-:W-:Y:S01]  /*2c30*/  IADD3 R197, R22.reuse, 0xe0, RZ ;  /* 0x000000e016c57810 */ /* 0x040fe20007ffe0ff */
        /* <DEDUP_REMOVED lines=10> */
[----:B------:R-:W-:Y:S01]  /*2ce0*/  FFMA.FTZ R240, R174, R236, R139 ;  /* 0x000000ecaef07223 */ /* 0x000fe2000001008b */
[C---:B---3--:R-:W-:Y:S01]  /*2cf0*/  IADD3 R189, R22.reuse, 0x80, RZ ;  /* 0x0000008016bd7810 */ /* 0x048fe20007ffe0ff */
[----:B------:R2:W-:Y:S01]  /*2d00*/  STS [R182+0x1080], R177 ;  /* 0x001080b1b6007388 */ /* 0x0005e20000000800 */
[----:B------:R-:W-:Y:S01]  /*2d10*/  LEA.HI.SX32 R193, R193, R22, 0x1b ;  /* 0x00000016c1c17211 */ /* 0x000fe200078fdaff */
[----:B------:R-:W-:Y:S01]  /*2d20*/  FMUL.FTZ R136, R69, R136 ;  /* 0x0000008845887220 */ /* 0x000fe20000410000 */
[----:B0-----:R-:W-:Y:S01]  /*2d30*/  IADD3 R191, R22, 0x100, RZ ;  /* 0x0000010016bf7810 */ /* 0x001fe20007ffe0ff */
[----:B------:R-:W-:Y:S01]  /*2d40*/  BAR.SYNC.DEFER_BLOCKING 0x0 ;  /* 0x0000000000007b1d */ /* 0x000fe20000010000 */
[----:B------:R-:W-:Y:S01]  /*2d50*/  LEA.HI.SX32 R195, R195, R22, 0x1b ;  /* 0x00000016c3c37211 */ /* 0x000fe200078fdaff */
[----:B------:R-:W-:Y:S01]  /*2d60*/  FFMA.FTZ R134, R134, R240, R181 ;  /* 0x000000f086867223 */ /* 0x000fe200000100b5 */
[----:B-1----:R-:W-:Y:S01]  /*2d70*/  IADD3 R145, R22, 0x120, RZ ;  /* 0x0000012016917810 */ /* 0x002fe20007ffe0ff */
[----:B------:R-:W-:Y:S01]  /*2d80*/  FMUL.FTZ R242, R68, R141 ;  /* 0x0000008d44f27220 */ /* 0x000fe20000410000 */
[-C--:B------:R-:W-:Y:S01]  /*2d90*/  LEA.HI.SX32 R197, R197, R22.reuse, 0x1b ;  /* 0x00000016c5c57211 */ /* 0x080fe200078fdaff */
[----:B------:R-:W-:Y:S01]  /*2da0*/  FADD.FTZ R190, -R139, R240 ;  /* 0x000000f08bbe7221 */ /* 0x000fe20000010100 */
[----:B--2---:R-:W-:Y:S01]  /*2db0*/  IADD3 R177, R22, 0x140, RZ ;  /* 0x0000014016b17810 */ /* 0x004fe20007ffe0ff */
[----:B------:R-:W-:Y:S01]  /*2dc0*/  FMUL.FTZ R183, R70, R183 ;  /* 0x000000b746b77220 */ /* 0x000fe20000410000 */
[----:B------:R-:W-:Y:S01]  /*2dd0*/  LEA.HI.SX32 R191, R191, R22, 0x1b ;  /* 0x00000016bfbf7211 */ /* 0x000fe200078fdaff */
[----:B------:R-:W-:Y:S01]  /*2de0*/  FMUL.FTZ R230, R76, R230 ;  /* 0x000000e64ce67220 */ /* 0x000fe20000410000 */
[----:B------:R-:W-:Y:S01]  /*2df0*/  LEA.HI.SX32 R143, R143, R22, 0x1b ;  /* 0x000000168f8f7211 */ /* 0x000fe200078fdaff */
[----:B------:R-:W-:Y:S01]  /*2e00*/  FFMA.FTZ R138, R138, R134, R251 ;  /* 0x000000868a8a7223 */ /* 0x000fe200000100fb */
[-C--:B------:R-:W-:Y:S01]  /*2e10*/  LEA.HI.SX32 R147, R147, R22.reuse, 0x1b ;  /* 0x0000001693937211 */ /* 0x080fe200078fdaff */
[----:B------:R-:W-:Y:S01]  /*2e20*/  FMUL.FTZ R185, R72, R185 ;  /* 0x000000b948b97220 */ /* 0x000fe20000410000 */
[----:B------:R-:W-:Y:S01]  /*2e30*/  LEA.HI.SX32 R175, R175, R22, 0x1b ;  /* 0x00000016afaf7211 */ /* 0x000fe200078fdaff */
[----:B------:R-:W-:Y:S01]  /*2e40*/  FFMA.FTZ R137, R190, R180, R137 ;  /* 0x000000b4be897223 */ /* 0x000fe20000010089 */
[----:B------:R-:W-:Y:S01]  /*2e50*/  LEA.HI.SX32 R189, R189, R22, 0x1b ;  /* 0x00000016bdbd7211 */ /* 0x000fe200078fdaff */
[----:B------:R-:W-:Y:S01]  /*2e60*/  FMUL.FTZ R178, R71, R178 ;  /* 0x000000b247b27220 */ /* 0x000fe20000410000 */
[----:B------:R-:W-:Y:S01]  /*2e70*/  LEA.HI.SX32 R145, R145, R22, 0x1b ;  /* 0x0000001691917211 */ /* 0x000fe200078fdaff */
[----:B------:R-:W-:Y:S01]  /*2e80*/  FMUL.FTZ R232, R77, R232 ;  /* 0x000000e84de87220 */ /* 0x000fe20000410000 */
[----:B------:R-:W-:Y:S01]  /*2e90*/  LEA.HI.SX32 R177, R177, R22, 0x1b ;  /* 0x00000016b1b17211 */ /* 0x000fe200078fdaff */
[----:B------:R-:W-:Y:S01]  /*2ea0*/  FFMA.FTZ R135, R135, R138, R224 ;  /* 0x0000008a87877223 */ /* 0x000fe200000100e0 */
[-C--:B------:R-:W-:Y:S01]  /*2eb0*/  LEA.HI.SX32 R140, R199, R22.reuse, 0x1b ;  /* 0x00000016c78c7211 */ /* 0x080fe200078fdaff */
[----:B------:R-:W0:Y:S01]  /*2ec0*/  LDS R234, [R238+0x1080] ;  /* 0x00108000eeea7984 */ /* 0x000e220000000800 */
[-C--:B------:R-:W-:Y:S01]  /*2ed0*/  LEA.HI.SX32 R142, R203, R22.reuse, 0x1b ;  /* 0x00000016cb8e7211 */ /* 0x080fe200078fdaff */
[----:B------:R-:W-:Y:S01]  /*2ee0*/  FMUL.FTZ R187, R74, R187 ;  /* 0x000000bb4abb7220 */ /* 0x000fe20000410000 */
[----:B------:R-:W-:Y:S01]  /*2ef0*/  LEA.HI.SX32 R192, R205, R22, 0x1b ;  /* 0x00000016cdc07211 */ /* 0x000fe200078fdaff */
[----:B------:R-:W-:Y:S01]  /*2f00*/  FMUL.FTZ R184, R73, R184 ;  /* 0x000000b849b87220 */ /* 0x000fe20000410000 */
[----:B------:R-:W-:Y:S01]  /*2f10*/  LEA.HI.SX32 R144, R144, R22, 0x1b ;  /* 0x0000001690907211 */ /* 0x000fe200078fdaff */
[----:B------:R-:W-:Y:S01]  /*2f20*/  FMUL.FTZ R186, R75, R186 ;  /* 0x000000ba4bba7220 */ /* 0x000fe20000410000 */
        /* <DEDUP_REMOVED lines=18> */
[----:B------:R-:W-:Y:S01]  /*3050*/  LEA R191, R144, UR6, 0x2 ;  /* 0x0000000690bf7c11 */ /* 0x000fe2000f8e10ff */
[----:B------:R-:W0:Y:S01]  /*3060*/  LDS R176, [R202+0x1280] ;  /* 0x00128000cab07984 */ /* 0x000e220000000800 */
[----:B------:R-:W-:-:S03]  /*3070*/  MOV R180, R22 ;  /* 0x0000001600b47202 */ /* 0x000fc60000000f00 */
        /* <DEDUP_REMOVED lines=12> */
[----:B-1----:R-:W-:Y:S01]  /*3140*/  FADD.FTZ R136, -R181, R134 ;  /* 0x00000086b5887221 */ /* 0x002fe20000010100 */
[----:B------:R-:W-:-:S02]  /*3150*/  FMUL.FTZ R181, R80, R134 ;  /* 0x0000008650b57220 */ /* 0x000fc40000410000 */
[----:B------:R1:W-:Y:S01]  /*3160*/  STS [R182+0x18d0], R185 ;  /* 0x0018d0b9b6007388 */ /* 0x0003e20000000800 */
[----:B------:R-:W-:Y:S01]  /*3170*/  FFMA.FTZ R134, R179, R135, R222 ;  /* 0x00000087b3867223 */ /* 0x000fe200000100de */
[----:B--2---:R-:W-:Y:S02]  /*3180*/  FMUL.FTZ R183, R78, R236 ;  /* 0x000000ec4eb77220 */ /* 0x004fe40000410000 */
[----:B------:R2:W-:Y:S01]  /*3190*/  STS [R182+0x18f0], R181 ;  /* 0x0018f0b5b6007388 */ /* 0x0005e20000000800 */
[----:B---3--:R-:W-:-:S03]  /*31a0*/  IMAD R230, R164, UR14, RZ ;  /* 0x0000000ea4e67c24 */ /* 0x008fc6000f8e02ff */
[----:B------:R-:W-:Y:S01]  /*31b0*/  STS [R182+0x18cc], R178 ;  /* 0x0018ccb2b6007388 */ /* 0x000fe20000000800 */
[----:B-1----:R-:W-:-:S03]  /*31c0*/  FMUL.FTZ R185, R79, R240 ;  /* 0x000000f04fb97220 */ /* 0x002fc60000410000 */
[----:B------:R1:W-:Y:S01]  /*31d0*/  STS [R182+0x18e4], R232 ;  /* 0x0018e4e8b6007388 */ /* 0x0003e20000000800 */
[----:B--2---:R-:W-:-:S03]  /*31e0*/  HFMA2.MMA R181, -RZ, RZ, 0, 0 ;  /* 0x00000000ffb57435 */ /* 0x004fc600000001ff */
[----:B------:R2:W-:Y:S04]  /*31f0*/  STS [R182+0x18e8], R183 ;  /* 0x0018e8b7b6007388 */ /* 0x0005e80000000800 */
[----:B------:R3:W-:Y:S01]  /*3200*/  STS [R182+0x18ec], R185 ;  /* 0x0018ecb9b6007388 */ /* 0x0007e20000000800 */
[----:B-1----:R-:W-:Y:S02]  /*3210*/  IMAD R232, R160, UR14, RZ ;  /* 0x0000000ea0e87c24 */ /* 0x002fe4000f8e02ff */
[----:B------:R-:W-:Y:S01]  /*3220*/  IMAD.WIDE.U32 R178, R164, UR15, R180 ;  /* 0x0000000fa4b27c25 */ /* 0x000fe2000f8e00b4 */
[----:B------:R1:W-:Y:S03]  /*3230*/  STS [R182+0x18d8], R187 ;  /* 0x0018d8bbb6007388 */ /* 0x0003e60000000800 */
[----:B--2---:R-:W-:Y:S01]  /*3240*/  IMAD R183, R165, UR15, R230 ;  /* 0x0000000fa5b77c24 */ /* 0x004fe2000f8e02e6 */
[----:B------:R2:W-:Y:S01]  /*3250*/  STS [R182+0x18d4], R184 ;  /* 0x0018d4b8b6007388 */ /* 0x0005e20000000800 */
[----:B------:R-:W-:-:S03]  /*3260*/  IMAD.WIDE.U32 R180, R160, UR15, R180 ;  /* 0x0000000fa0b47c25 */ /* 0x000fc6000f8e00b4 */
[----:B------:R-:W-:Y:S01]  /*3270*/  IADD3 R179, R179, R183, RZ ;  /* 0x000000b7b3b37210 */ /* 0x000fe20007ffe0ff */
[----:B---3--:R-:W-:Y:S02]  /*3280*/  IMAD R185, R161, UR15, R232 ;  /* 0x0000000fa1b97c24 */ /* 0x008fe4000f8e02e8 */
[----:B-1----:R-:W-:Y:S01]  /*3290*/  FMUL.FTZ R187, R81, R138 ;  /* 0x0000008a51bb7220 */ /* 0x002fe20000410000 */
[----:B------:R-:W-:Y:S01]  /*32a0*/  IMAD R183, R27, UR22, RZ ;  /* 0x000000161bb77c24 */ /* 0x000fe2000f8e02ff */
[----:B------:R1:W-:Y:S01]  /*32b0*/  STS [R182+0x18dc], R186 ;  /* 0x0018dcbab6007388 */ /* 0x0003e20000000800 */
[----:B------:R-:W-:Y:S01]  /*32c0*/  IMAD.WIDE.U32 R178, R26, UR22, R178 ;  /* 0x000000161ab27c25 */ /* 0x000fe2000f8e00b2 */
[----:B------:R-:W-:-:S03]  /*32d0*/  IADD3 R181, R181, R185, RZ ;  /* 0x000000b9b5b57210 */ /* 0x000fc60007ffe0ff */
[----:B--2---:R-:W-:Y:S01]  /*32e0*/  FMUL.FTZ R184, R82, R135 ;  /* 0x0000008752b87220 */ /* 0x004fe20000410000 */
[----:B------:R2:W-:Y:S01]  /*32f0*/  STS [R182+0x18f4], R187 ;  /* 0x0018f4bbb6007388 */ /* 0x0005e20000000800 */
[----:B------:R-:W-:Y:S01]  /*3300*/  IMAD R185, R26, UR23, R183 ;  /* 0x000000171ab97c24 */ /* 0x000fe2000f8e02b7 */
[----:B------:R-:W-:Y:S01]  /*3310*/  LEA R183, R8, 0xfffffe00, 0x9 ;  /* 0xfffffe0008b77811 */ /* 0x000fe200078e48ff */
[----:B------:R-:W-:Y:S01]  /*3320*/  IMAD.WIDE.U32 R180, R26, UR24, R180 ;  /* 0x000000181ab47c25 */ /* 0x000fe2000f8e00b4 */
[----:B------:R-:W-:Y:S02]  /*3330*/  STS [R182+0x18c0], R242 ;  /* 0x0018c0f2b6007388 */ /* 0x000fe40000000800 */
[----:B------:R-:W-:Y:S01]  /*3340*/  IADD3 R232, -R183, UR20, -R22 ;  /* 0x00000014b7e87c10 */ /* 0x000fe2000fffe916 */
[----:B-1----:R-:W-:Y:S01]  /*3350*/  FMUL.FTZ R186, R83, R134 ;  /* 0x0000008653ba7220 */ /* 0x002fe20000410000 */
[----:B------:R1:W-:Y:S01]  /*3360*/  STS [R182+0x18f8], R184 ;  /* 0x0018f8b8b6007388 */ /* 0x0003e20000000800 */
[----:B------:R-:W-:Y:S01]  /*3370*/  IADD3 R236, R179, R185, RZ ;  /* 0x000000b9b3ec7210 */ /* 0x000fe20007ffe0ff */
[----:B--2---:R-:W-:Y:S01]  /*3380*/  IMAD R187, R27, UR24, RZ ;  /* 0x000000181bbb7c24 */ /* 0x004fe2000f8e02ff */
[----:B------:R-:W-:Y:S01]  /*3390*/  ISETP.GE.AND P0, PT, R232, 0x1, PT ;  /* 0x00000001e800780c */ /* 0x000fe20003f06270 */
[----:B------:R2:W-:Y:S02]  /*33a0*/  STS [R182+0x18fc], R186 ;  /* 0x0018fcbab6007388 */ /* 0x0005e40000000800 */
[----:B------:R-:W-:Y:S01]  /*33b0*/  IMAD R187, R26, UR25, R187 ;  /* 0x000000191abb7c24 */ /* 0x000fe2000f8e02bb */
[----:B------:R-:W-:Y:S01]  /*33c0*/  BAR.SYNC.DEFER_BLOCKING 0x0 ;  /* 0x0000000000007b1d */ /* 0x000fe20000010000 */
[----:B-1----:R-:W-:-:S03]  /*33d0*/  IADD3 R184, P1, R183, R178, RZ ;  /* 0x000000b2b7b87210 */ /* 0x002fc60007f3e0ff */
[----:B------:R-:W-:Y:S02]  /*33e0*/  IADD3 R230, R181, R187, RZ ;  /* 0x000000bbb5e67210 */ /* 0x000fe40007ffe0ff */
[----:B------:R-:W-:Y:S02]  /*33f0*/  SHF.R.S32.HI R187, RZ, 0x1f, R183 ;  /* 0x0000001fffbb7819 */ /* 0x000fe400000114b7 */
[----:B--2---:R-:W-:Y:S02]  /*3400*/  IADD3 R182, P2, R183, R180, RZ ;  /* 0x000000b4b7b67210 */ /* 0x004fe40007f5e0ff */
[C---:B------:R-:W-:Y:S02]  /*3410*/  IADD3.X R185, R187.reuse, R236, RZ, P1, !PT ;  /* 0x000000ecbbb97210 */ /* 0x040fe40000ffe4ff */
[----:B------:R-:W-:Y:S01]  /*3420*/  IADD3.X R183, R187, R230, RZ, P2, !PT ;  /* 0x000000e6bbb77210 */ /* 0x000fe200017fe4ff */
[----:B0---4-:R-:W-:Y:S08]  /*3430*/  @!P0 BRA `(.L_x_8465) ;  /* 0x00000000003c8947 */ /* 0x011ff00003800000 */
        /* <DEDUP_REMOVED lines=15> */
.L_x_8465:
[----:B------:R-:W-:Y:S05]  /*3530*/  BSYNC B0 ;  /* 0x0000000000007941 */ /* 0x000fea0003800000 */
.L_x_8464:
[----:B------:R-:W0:Y:S01]  /*3540*/  LDS R205, [R205+0x1940] ;  /* 0x00194000cdcd7984 */ /* 0x000e220000000800 */
[C---:B------:R-:W-:Y:S01]  /*3550*/  LEA R182, P0, R178.reuse, UR26, 0x2 ;  /* 0x0000001ab2b67c11 */ /* 0x040fe2000f8010ff */
[----:B------:R-:W-:Y:S01]  /*3560*/  FADD.FTZ R251, -R251, R138 ;  /* 0x0000008afbfb7221 */ /* 0x000fe20000010100 */
[----:B------:R-:W-:Y:S01]  /*3570*/  IMAD R33, R9, -0x200, R24 ;  /* 0xfffffe0009217824 */ /* 0x000fe200078e0218 */
[----:B------:R-:W-:Y:S01]  /*3580*/  USHF.L.U64.HI UR7, UR4, 0x2, UR5 ;  /* 0x0000000204077899 */ /* 0x000fe20008010205 */
[----:B------:R-:W-:Y:S01]  /*3590*/  LEA.HI.X R183, R178, UR27, R236, 0x2, P0 ;  /* 0x0000001bb2b77c11 */ /* 0x000fe200080f14ec */
[----:B------:R-:W-:Y:S01]  /*35a0*/  FFMA.FTZ R138, R136, R231, R137 ;  /* 0x000000e7888a7223 */ /* 0x000fe20000010089 */
[----:B------:R-:W-:Y:S01]  /*35b0*/  LEA R178, P0, R180, UR28, 0x2 ;  /* 0x0000001cb4b27c11 */ /* 0x000fe2000f8010ff */
[----:B------:R-:W-:Y:S01]  /*35c0*/  FADD.FTZ R224, -R224, R135 ;  /* 0x00000087e0e07221 */ /* 0x000fe20000010100 */
[----:B------:R-:W-:Y:S01]  /*35d0*/  USHF.L.U32 UR21, UR4, 0x2, URZ ;  /* 0x0000000204157899 */ /* 0x000fe2000800063f */
[----:B------:R-:W-:Y:S01]  /*35e0*/  IMAD.WIDE R182, R33, 0x4, R182 ;  /* 0x0000000421b67825 */ /* 0x000fe200078e02b6 */
[----:B------:R-:W-:-:S03]  /*35f0*/  LEA.HI.X R179, R180, UR29, R230, 0x2, P0 ;  /* 0x0000001db4b37c11 */ /* 0x000fc600080f14e6 */
[----:B------:R-:W-:Y:S01]  /*3600*/  FFMA.FTZ R135, R251, R216, R138 ;  /* 0x000000d8fb877223 */ /* 0x000fe2000001008a */
[----:B------:R-:W-:Y:S01]  /*3610*/  ISETP.GE.AND P0, PT, R232, 0x21, PT ;  /* 0x00000021e800780c */ /* 0x000fe20003f06270 */
[----:B------:R-:W-:Y:S01]  /*3620*/  IMAD R138, R158, UR7, RZ ;  /* 0x000000079e8a7c24 */ /* 0x000fe2000f8e02ff */
[----:B------:R-:W-:Y:S01]  /*3630*/  BSSY B0, `(.L_x_8466) ;  /* 0x0000014000007945 */ /* 0x000fe20003800000 */
[----:B------:R-:W-:-:S04]  /*3640*/  IMAD.WIDE R178, R33, 0x4, R178 ;  /* 0x0000000421b27825 */ /* 0x000fc800078e02b2 */
[----:B------:R-:W-:Y:S01]  /*3650*/  FADD.FTZ R33, -R222, R134 ;  /* 0x00000086de217221 */ /* 0x000fe20000010100 */
[----:B------:R-:W-:Y:S01]  /*3660*/  FFMA.FTZ R137, R224, R235, R135 ;  /* 0x000000ebe0897223 */ /* 0x000fe20000010087 */
[----:B------:R-:W-:Y:S01]  /*3670*/  ISETP.GE.AND P1, PT, R232, 0x41, PT ;  /* 0x00000041e800780c */ /* 0x000fe20003f26270 */
[C---:B------:R-:W-:Y:S02]  /*3680*/  IMAD R134, R162.reuse, UR7, RZ ;  /* 0x00000007a2867c24 */ /* 0x040fe4000f8e02ff */
[----:B------:R-:W-:Y:S01]  /*3690*/  FMUL.FTZ R218, R33, R218 ;  /* 0x000000da21da7220 */ /* 0x000fe20000410000 */
[----:B------:R-:W-:Y:S01]  /*36a0*/  IMAD.WIDE.U32 R182, R162, UR21, R182 ;  /* 0x00000015a2b67c25 */ /* 0x000fe2000f8e00b6 */
[----:B------:R-:W-:-:S03]  /*36b0*/  ISETP.GE.AND P6, PT, R232, 0x61, PT ;  /* 0x00000061e800780c */ /* 0x000fc60003fc6270 */
[----:B------:R-:W-:Y:S01]  /*36c0*/  FADD.FTZ R137, R137, R218 ;  /* 0x000000da89897221 */ /* 0x000fe20000010000 */
[----:B------:R-:W-:Y:S01]  /*36d0*/  IMAD.WIDE.U32 R178, R158, UR21, R178 ;  /* 0x000000159eb27c25 */ /* 0x000fe2000f8e00b2 */
[----:B------:R-:W-:-:S03]  /*36e0*/  MOV R180, R182 ;  /* 0x000000b600b47202 */ /* 0x000fc60000000f00 */
[----:B------:R-:W-:Y:S01]  /*36f0*/  IMAD R231, R163, UR21, R134 ;  /* 0x00000015a3e77c24 */ /* 0x000fe2000f8e0286 */
[----:B------:R-:W-:Y:S01]  /*3700*/  MOV R134, R178 ;  /* 0x000000b200867202 */ /* 0x000fe20000000f00 */
[----:B-1----:R-:W-:-:S03]  /*3710*/  IMAD R185, R159, UR21, R138 ;  /* 0x000000159fb97c24 */ /* 0x002fc6000f8e028a */
[----:B------:R-:W-:Y:S02]  /*3720*/  IADD3 R181, R183, R231, RZ ;  /* 0x000000e7b7b57210 */ /* 0x000fe40007ffe0ff */
[----:B------:R-:W-:Y:S01]  /*3730*/  IADD3 R135, R179, R185, RZ ;  /* 0x000000b9b3877210 */ /* 0x000fe20007ffe0ff */
[----:B0-----:R-:W-:Y:S06]  /*3740*/  @!P0 BRA `(.L_x_8467) ;  /* 0x0000000000088947 */ /* 0x001fec0003800000 */
[----:B------:R0:W-:Y:S04]  /*3750*/  REDG.E.ADD.F32.FTZ.RN.STRONG.GPU desc[UR12][R180.64+-0x780], R189 ;  /* 0xfff880bdb40079a6 */ /* 0x0001e8000c10f38c */
[----:B------:R0:W-:Y:S02]  /*3760*/  REDG.E.ADD.F32.FTZ.RN.STRONG.GPU desc[UR12][R134.64+-0x780], R205 ;  /* 0xfff880cd860079a6 */ /* 0x0001e4000c10f38c */
.L_x_8467:
[----:B------:R-:W-:Y:S05]  /*3770*/  BSYNC B0 ;  /* 0x0000000000007941 */ /* 0x000fea0003800000 */
.L_x_8466:
[----:B------:R1:W2:Y:S01]  /*3780*/  LDS R187, [R204+0x19c0] ;  /* 0x0019c000ccbb7984 */ /* 0x0002a20000000800 */
[----:B------:R-:W-:Y:S04]  /*3790*/  BSSY B0, `(.L_x_8468) ;  /* 0x0000004000007945 */ /* 0x000fe80003800000 */
[----:B------:R-:W-:Y:S05]  /*37a0*/  @!P1 BRA `(.L_x_8469) ;  /* 0x0000000000089947 */ /* 0x000fea0003800000 */
[----:B------:R3:W-:Y:S04]  /*37b0*/  REDG.E.ADD.F32.FTZ.RN.STRONG.GPU desc[UR12][R180.64+-0x700], R188 ;  /* 0xfff900bcb40079a6 */ /* 0x0007e8000c10f38c */
[----:B--2---:R3:W-:Y:S02]  /*37c0*/  REDG.E.ADD.F32.FTZ.RN.STRONG.GPU desc[UR12][R134.64+-0x700], R187 ;  /* 0xfff900bb860079a6 */ /* 0x0047e4000c10f38c */
.L_x_8469:
[----:B------:R-:W-:Y:S05]  /*37d0*/  BSYNC B0 ;  /* 0x0000000000007941 */ /* 0x000fea0003800000 */
.L_x_8468:
[----:B------:R-:W4:Y:S01]  /*37e0*/  LDS R203, [R203+0x1a40] ;  /* 0x001a4000cbcb7984 */ /* 0x000f220000000800 */
        /* <DEDUP_REMOVED lines=10> */
.L_x_8471:
[----:B------:R-:W-:Y:S05]  /*3890*/  BSYNC B0 ;  /* 0x0000000000007941 */ /* 0x000fea0003800000 */
.L_x_8470:
[----:B0-----:R0:W0:Y:S01]  /*38a0*/  LDS R177, [R202+0x1ac0] ;  /* 0x001ac000cab17984 */ /* 0x0010220000000800 */
[----:B------:R-:W-:Y:S04]  /*38b0*/  BSSY B0, `(.L_x_8472) ;  /* 0x0000004000007945 */ /* 0x000fe80003800000 */
[----:B------:R-:W-:Y:S05]  /*38c0*/  @!P1 BRA `(.L_x_8473) ;  /* 0x0000000000089947 */ /* 0x000fea0003800000 */
[----:B------:R1:W-:Y:S04]  /*38d0*/  REDG.E.ADD.F32.FTZ.RN.STRONG.GPU desc[UR12][R180.64+-0x600], R176 ;  /* 0xfffa00b0b40079a6 */ /* 0x0003e8000c10f38c */
[----:B0-----:R1:W-:Y:S02]  /*38e0*/  REDG.E.ADD.F32.FTZ.RN.STRONG.GPU desc[UR12][R134.64+-0x600], R177 ;  /* 0xfffa00b1860079a6 */ /* 0x0013e4000c10f38c */
.L_x_8473:
[----:B------:R-:W-:Y:S05]  /*38f0*/  BSYNC B0 ;  /* 0x0000000000007941 */ /* 0x000fea0003800000 */
.L_x_8472:
[----:B------:R-:W0:Y:S01]  /*3900*/  LDS R201, [R201+0x1b40] ;  /* 0x001b4000c9c97984 */ /* 0x000e220000000800 */
[----:B------:R-:W-:Y:S04]  /*3910*/  BSSY B0, `(.L_x_8474) ;  /* 0x0000004000007945 */ /* 0x000fe80003800000 */
[----:B------:R-:W-:Y:S05]  /*3920*/  @!P2 BRA `(.L_x_8475) ;  /* 0x000000000008a947 */ /* 0x000fea0003800000 */
[----:B------:R1:W-:Y:S04]  /*3930*/  REDG.E.ADD.F32.FTZ.RN.STRONG.GPU desc[UR12][R180.64+-0x580], R175 ;  /* 0xfffa80afb40079a6 */ /* 0x0003e8000c10f38c */
[----:B0-----:R1:W-:Y:S02]  /*3940*/  REDG.E.ADD.F32.FTZ.RN.STRONG.GPU desc[UR12][R134.64+-0x580], R201 ;  /* 0xfffa80c9860079a6 */ /* 0x0013e4000c10f38c */
.L_x_8475:
[----:B------:R-:W-:Y:S05]  /*3950*/  BSYNC B0 ;  /* 0x0000000000007941 */ /* 0x000fea0003800000 */
.L_x_8474:
[----:B-1----:R1:W0:Y:S01]  /*3960*/  LDS R175, [R200+0x1bc0] ;  /* 0x001bc000c8af7984 */ /* 0x0022220000000800 */
[----:B------:R-:W-:Y:S04]  /*3970*/  BSSY B0, `(.L_x_8476) ;  /* 0x0000004000007945 */ /* 0x000fe80003800000 */
[----:B------:R-:W-:Y:S05]  /*3980*/  @!P3 BRA `(.L_x_8477) ;  /* 0x000000000008b947 */ /* 0x000fea0003800000 */
[----:B------:R1:W-:Y:S04]  /*3990*/  REDG.E.ADD.F32.FTZ.RN.STRONG.GPU desc[UR12][R180.64+-0x500], R174 ;  /* 0xfffb00aeb40079a6 */ /* 0x0003e8000c10f38c */
[----:B0-----:R1:W-:Y:S02]  /*39a0*/  REDG.E.ADD.F32.FTZ.RN.STRONG.GPU desc[UR12][R134.64+-0x500], R175 ;  /* 0xfffb00af860079a6 */ /* 0x0013e4000c10f38c */
.L_x_8477:
[----:B------:R-:W-:Y:S05]  /*39b0*/  BSYNC B0 ;  /* 0x0000000000007941 */ /* 0x000fea0003800000 */
.L_x_8476:
[----:B------:R-:W0:Y:S01]  /*39c0*/  LDS R199, [R199+0x1c40] ;  /* 0x001c4000c7c77984 */ /* 0x000e220000000800 */
[----:B------:R-:W-:Y:S04]  /*39d0*/  BSSY B0, `(.L_x_8478) ;  /* 0x0000004000007945 */ /* 0x000fe80003800000 */
[----:B------:R-:W-:Y:S05]  /*39e0*/  @!P4 BRA `(.L_x_8479) ;  /* 0x000000000008c947 */ /* 0x000fea0003800000 */
[----:B------:R1:W-:Y:S04]  /*39f0*/  REDG.E.ADD.F32.FTZ.RN.STRONG.GPU desc[UR12][R180.64+-0x480], R147 ;  /* 0xfffb8093b40079a6 */ /* 0x0003e8000c10f38c */
[----:B0-----:R1:W-:Y:S02]  /*3a00*/  REDG.E.ADD.F32.FTZ.RN.STRONG.GPU desc[UR12][R134.64+-0x480], R199 ;  /* 0xfffb80c7860079a6 */ /* 0x0013e4000c10f38c */
.L_x_8479:
[----:B------:R-:W-:Y:S05]  /*3a10*/  BSYNC B0 ;  /* 0x0000000000007941 */ /* 0x000fea0003800000 */
.L_x_8478:
[----:B-1----:R1:W0:Y:S01]  /*3a20*/  LDS R147, [R198+0x1cc0] ;  /* 0x001cc000c6937984 */ /* 0x0022220000000800 */
[----:B------:R-:W-:Y:S04]  /*3a30*/  BSSY B0, `(.L_x_8480) ;  /* 0x0000004000007945 */ /* 0x000fe80003800000 */
[----:B------:R-:W-:Y:S05]  /*3a40*/  @!P5 BRA `(.L_x_8481) ;  /* 0x000000000008d947 */ /* 0x000fea0003800000 */
[----:B------:R1:W-:Y:S04]  /*3a50*/  REDG.E.ADD.F32.FTZ.RN.STRONG.GPU desc[UR12][R180.64+-0x400], R146 ;  /* 0xfffc0092b40079a6 */ /* 0x0003e8000c10f38c */
[----:B0-----:R1:W-:Y:S02]  /*3a60*/  REDG.E.ADD.F32.FTZ.RN.STRONG.GPU desc[UR12][R134.64+-0x400], R147 ;  /* 0xfffc0093860079a6 */ /* 0x0013e4000c10f38c */
.L_x_8481:
[----:B------:R-:W-:Y:S05]  /*3a70*/  BSYNC B0 ;  /* 0x0000000000007941 */ /* 0x000fea0003800000 */
.L_x_8480:
        /* <DEDUP_REMOVED lines=11> */
.L_x_8483:
[----:B------:R-:W-:Y:S05]  /*3b30*/  BSYNC B0 ;  /* 0x0000000000007941 */ /* 0x000fea0003800000 */
.L_x_8482:
[----:B-1----:R1:W0:Y:S01]  /*3b40*/  LDS R145, [R196+0x1dc0] ;  /* 0x001dc000c4917984 */ /* 0x0022220000000800 */
[----:B------:R-:W-:Y:S04]  /*3b50*/  BSSY B0, `(.L_x_8484) ;  /* 0x0000004000007945 */ /* 0x000fe80003800000 */
[----:B------:R-:W-:Y:S05]  /*3b60*/  @!P1 BRA `(.L_x_8485) ;  /* 0x0000000000089947 */ /* 0x000fea0003800000 */
[----:B------:R1:W-:Y:S04]  /*3b70*/  REDG.E.ADD.F32.FTZ.RN.STRONG.GPU desc[UR12][R180.64+-0x300], R144 ;  /* 0xfffd0090b40079a6 */ /* 0x0003e8000c10f38c */
[----:B0-----:R1:W-:Y:S02]  /*3b80*/  REDG.E.ADD.F32.FTZ.RN.STRONG.GPU desc[UR12][R134.64+-0x300], R145 ;  /* 0xfffd0091860079a6 */ /* 0x0013e4000c10f38c */
.L_x_8485:
[----:B------:R-:W-:Y:S05]  /*3b90*/  BSYNC B0 ;  /* 0x0000000000007941 */ /* 0x000fea0003800000 */
.L_x_8484:
[----:B------:R-:W0:Y:S01]  /*3ba0*/  LDS R195, [R195+0x1e40] ;  /* 0x001e4000c3c37984 */ /* 0x000e220000000800 */
[----:B------:R-:W-:Y:S04]  /*3bb0*/  BSSY B0, `(.L_x_8486) ;  /* 0x0000004000007945 */ /* 0x000fe80003800000 */
[----:B------:R-:W-:Y:S05]  /*3bc0*/  @!P2 BRA `(.L_x_8487) ;  /* 0x000000000008a947 */ /* 0x000fea0003800000 */
[----:B------:R1:W-:Y:S04]  /*3bd0*/  REDG.E.ADD.F32.FTZ.RN.STRONG.GPU desc[UR12][R180.64+-0x280], R143 ;  /* 0xfffd808fb40079a6 */ /* 0x0003e8000c10f38c */
[----:B0-----:R1:W-:Y:S02]  /*3be0*/  REDG.E.ADD.F32.FTZ.RN.STRONG.GPU desc[UR12][R134.64+-0x280], R195 ;  /* 0xfffd80c3860079a6 */ /* 0x0013e4000c10f38c */
.L_x_8487:
[----:B------:R-:W-:Y:S05]  /*3bf0*/  BSYNC B0 ;  /* 0x0000000000007941 */ /* 0x000fea0003800000 */
.L_x_8486:
[----:B-1----:R1:W0:Y:S01]  /*3c00*/  LDS R143, [R194+0x1ec0] ;  /* 0x001ec000c28f7984 */ /* 0x0022220000000800 */
[----:B------:R-:W-:Y:S04]  /*3c10*/  BSSY B0, `(.L_x_8488) ;  /* 0x0000004000007945 */ /* 0x000fe80003800000 */
[----:B------:R-:W-:Y:S05]  /*3c20*/  @!P3 BRA `(.L_x_8489) ;  /* 0x000000000008b947 */ /* 0x000fea0003800000 */
[----:B------:R1:W-:Y:S04]  /*3c30*/  REDG.E.ADD.F32.FTZ.RN.STRONG.GPU desc[UR12][R180.64+-0x200], R142 ;  /* 0xfffe008eb40079a6 */ /* 0x0003e8000c10f38c */
[----:B0-----:R1:W-:Y:S02]  /*3c40*/  REDG.E.ADD.F32.FTZ.RN.STRONG.GPU desc[UR12][R134.64+-0x200], R143 ;  /* 0xfffe008f860079a6 */ /* 0x0013e4000c10f38c */
.L_x_8489:
[----:B------:R-:W-:Y:S05]  /*3c50*/  BSYNC B0 ;  /* 0x0000000000007941 */ /* 0x000fea0003800000 */
.L_x_8488:
[----:B------:R-:W0:Y:S01]  /*3c60*/  LDS R193, [R193+0x1f40] ;  /* 0x001f4000c1c17984 */ /* 0x000e220000000800 */
[----:B------:R-:W-:Y:S04]  /*3c70*/  BSSY B0, `(.L_x_8490) ;  /* 0x0000004000007945 */ /* 0x000fe80003800000 */
[----:B------:R-:W-:Y:S05]  /*3c80*/  @!P4 BRA `(.L_x_8491) ;  /* 0x000000000008c947 */ /* 0x000fea0003800000 */
[----:B------:R1:W-:Y:S04]  /*3c90*/  REDG.E.ADD.F32.FTZ.RN.STRONG.GPU desc[UR12][R180.64+-0x180], R141 ;  /* 0xfffe808db40079a6 */ /* 0x0003e8000c10f38c */
[----:B0-----:R1:W-:Y:S02]  /*3ca0*/  REDG.E.ADD.F32.FTZ.RN.STRONG.GPU desc[UR12][R134.64+-0x180], R193 ;  /* 0xfffe80c1860079a6 */ /* 0x0013e4000c10f38c */
.L_x_8491:
[----:B------:R-:W-:Y:S05]  /*3cb0*/  BSYNC B0 ;  /* 0x0000000000007941 */ /* 0x000fea0003800000 */
.L_x_8490:
[----:B-1----:R1:W0:Y:S01]  /*3cc0*/  LDS R141, [R192+0x1fc0] ;  /* 0x001fc000c08d7984 */ /* 0x0022220000000800 */
[----:B------:R-:W-:Y:S04]  /*3cd0*/  BSSY B0, `(.L_x_8492) ;  /* 0x0000004000007945 */ /* 0x000fe80003800000 */
[----:B------:R-:W-:Y:S05]  /*3ce0*/  @!P5 BRA `(.L_x_8493) ;  /* 0x000000000008d947 */ /* 0x000fea0003800000 */
[----:B------:R1:W-:Y:S04]  /*3cf0*/  REDG.E.ADD.F32.FTZ.RN.STRONG.GPU desc[UR12][R180.64+-0x100], R140 ;  /* 0xffff008cb40079a6 */ /* 0x0003e8000c10f38c */
[----:B0-----:R1:W-:Y:S02]  /*3d00*/  REDG.E.ADD.F32.FTZ.RN.STRONG.GPU desc[UR12][R134.64+-0x100], R141 ;  /* 0xffff008d860079a6 */ /* 0x0013e4000c10f38c */
.L_x_8493:
[----:B------:R-:W-:Y:S05]  /*3d10*/  BSYNC B0 ;  /* 0x0000000000007941 */ /* 0x000fea0003800000 */
.L_x_8492:
[----:B------:R-:W0:Y:S01]  /*3d20*/  LDS R191, [R191+0x2040] ;  /* 0x00204000bfbf7984 */ /* 0x000e220000000800 */
[----:B------:R-:W-:Y:S04]  /*3d30*/  BSSY B0, `(.L_x_8494) ;  /* 0x0000006000007945 */ /* 0x000fe80003800000 */
[----:B------:R-:W-:Y:S05]  /*3d40*/  @!P6 BRA `(.L_x_8495) ;  /* 0x000000000010e947 */ /* 0x000fea0003800000 */
[----:B------:R-:W-:Y:S02]  /*3d50*/  IADD3 R183, R231, R183, RZ ;  /* 0x000000b7e7b77210 */ /* 0x000fe40007ffe0ff */
[----:B------:R-:W-:-:S03]  /*3d60*/  IADD3 R179, R185, R179, RZ ;  /* 0x000000b3b9b37210 */ /* 0x000fc60007ffe0ff */
[----:B------:R1:W-:Y:S04]  /*3d70*/  REDG.E.ADD.F32.FTZ.RN.STRONG.GPU desc[UR12][R182.64+-0x80], R139 ;  /* 0xffff808bb60079a6 */ /* 0x0003e8000c10f38c */
[----:B0-----:R1:W-:Y:S02]  /*3d80*/  REDG.E.ADD.F32.FTZ.RN.STRONG.GPU desc[UR12][R178.64+-0x80], R191 ;  /* 0xffff80bfb20079a6 */ /* 0x0013e4000c10f38c */
.L_x_8495:
[----:B------:R-:W-:Y:S05]  /*3d90*/  BSYNC B0 ;  /* 0x0000000000007941 */ /* 0x000fea0003800000 */
.L_x_8494:
[----:B-1-3--:R-:W1:Y:S01]  /*3da0*/  SHFL.DOWN P0, R134, R137, 0x1, 0x1f ;  /* 0x08201f0089867f89 */ /* 0x00ae620000000000 */
        /* <DEDUP_REMOVED lines=17> */
[C---:B------:R-:W-:Y:S01]  /*3ec0*/  FMUL.FTZ R122, R2.reuse, R227 ;  /* 0x000000e3027a7220 */ /* 0x040fe20000410000 */
[----:B------:R-:W-:Y:S01]  /*3ed0*/  FMUL.FTZ R124, R2, R233 ;  /* 0x000000e9027c7220 */ /* 0x000fe20000410000 */
[----:B------:R-:W-:Y:S01]  /*3ee0*/  FMUL.FTZ R121, R120, R225 ;  /* 0x000000e178797220 */ /* 0x000fe20000410000 */
[C---:B------:R-:W-:Y:S01]  /*3ef0*/  FMUL.FTZ R220, R2.reuse, R220 ;  /* 0x000000dc02dc7220 */ /* 0x040fe20000410000 */
[----:B------:R-:W-:Y:S01]  /*3f00*/  FMUL.FTZ R120, R2, R223 ;  /* 0x000000df02787220 */ /* 0x000fe20000410000 */
[----:B------:R-:W-:Y:S01]  /*3f10*/  FMUL.FTZ R128, R122, R211 ;  /* 0x000000d37a807220 */ /* 0x000fe20000410000 */
[----:B-1----:R-:W-:Y:S01]  /*3f20*/  @P0 FADD R134, R137, R134 ;  /* 0x0000008689860221 */ /* 0x002fe20000000000 */
[----:B------:R-:W-:Y:S01]  /*3f30*/  ISETP.NE.AND P1, PT, R22, RZ, PT ;  /* 0x000000ff1600720c */ /* 0x000fe20003f25270 */
[----:B------:R-:W-:Y:S01]  /*3f40*/  FMUL.FTZ R122, R119, R223 ;  /* 0x000000df777a7220 */ /* 0x000fe20000410000 */
[----:B------:R-:W-:Y:S01]  /*3f50*/  FMUL.FTZ R220, R220, R33 ;  /* 0x00000021dcdc7220 */ /* 0x000fe20000410000 */
[----:B------:R-:W-:Y:S01]  /*3f60*/  FMUL.FTZ R119, R118, R221 ;  /* 0x000000dd76777220 */ /* 0x000fe20000410000 */
[----:B------:R-:W1:Y:S01]  /*3f70*/  SHFL.DOWN P0, R135, R134, 0x2, 0x1f ;  /* 0x08401f0086877f89 */ /* 0x000e620000000000 */
        /* <DEDUP_REMOVED lines=23> */
[----:B-1----:R-:W-:Y:S01]  /*40f0*/  @P0 FADD R135, R134, R135 ;  /* 0x0000008786870221 */ /* 0x002fe20000000000 */
[----:B------:R-:W-:Y:S01]  /*4100*/  FMUL.FTZ R134, R124, R209 ;  /* 0x000000d17c867220 */ /* 0x000fe20000410000 */
[----:B------:R-:W-:Y:S01]  /*4110*/  FMUL.FTZ R124, R120, R213 ;  /* 0x000000d5787c7220 */ /* 0x000fe20000410000 */
[----:B------:R-:W-:Y:S01]  /*4120*/  FMUL.FTZ R120, R2, R219 ;  /* 0x000000db02787220 */ /* 0x000fe20000410000 */
[----:B------:R-:W-:Y:S01]  /*4130*/  FFMA.FTZ R241, R46, R127, R241 ;  /* 0x0000007f2ef17223 */ /* 0x000fe200000100f1 */
[----:B------:R-:W1:Y:S01]  /*4140*/  SHFL.DOWN P0, R174, R135, 0x4, 0x1f ;  /* 0x08801f0087ae7f89 */ /* 0x000e620000000000 */
        /* <DEDUP_REMOVED lines=23> */
[----:B-1----:R-:W-:Y:S01]  /*42c0*/  @P0 FADD R174, R135, R174 ;  /* 0x000000ae87ae0221 */ /* 0x002fe20000000000 */
[----:B------:R-:W-:Y:S01]  /*42d0*/  FADD.FTZ R105, R140, R105 ;  /* 0x000000698c697221 */ /* 0x000fe20000010000 */
[----:B------:R-:W-:Y:S01]  /*42e0*/  FADD.FTZ R100, R245, R100 ;  /* 0x00000064f5647221 */ /* 0x000fe20000010000 */
[----:B------:R-:W-:Y:S01]  /*42f0*/  FFMA.FTZ R90, R153, R123, R90 ;  /* 0x0000007b995a7223 */ /* 0x000fe2000001005a */
[----:B------:R-:W-:Y:S01]  /*4300*/  FADD.FTZ R104, R237, R104 ;  /* 0x00000068ed687221 */ /* 0x000fe20000010000 */
[----:B------:R-:W1:Y:S01]  /*4310*/  SHFL.DOWN P0, R139, R174, 0x8, 0x1f ;  /* 0x09001f00ae8b7f89 */ /* 0x000e620000000000 */
        /* <DEDUP_REMOVED lines=17> */
[----:B-1----:R-:W-:-:S05]  /*4430*/  @P0 FADD R139, R174, R139 ;  /* 0x0000008bae8b0221 */ /* 0x002fca0000000000 */
[----:B------:R-:W1:Y:S02]  /*4440*/  SHFL.DOWN P0, R174, R139, 0x10, 0x1f ;  /* 0x0a001f008bae7f89 */ /* 0x000e640000000000 */
[----:B-1----:R-:W-:Y:S01]  /*4450*/  @P0 FADD R174, R139, R174 ;  /* 0x000000ae8bae0221 */ /* 0x002fe20000000000 */
[----:B------:R-:W-:-:S13]  /*4460*/  ISETP.NE.AND P0, PT, R21, RZ, PT ;  /* 0x000000ff1500720c */ /* 0x000fda0003f05270 */
[----:B------:R1:W-:Y:S01]  /*4470*/  @!P0 STS [UR6+0x2104], R174 ;  /* 0x002104aeff008988 */ /* 0x0003e20008000806 */
[----:B------:R-:W-:Y:S06]  /*4480*/  BAR.SYNC.DEFER_BLOCKING 0x0 ;  /* 0x0000000000007b1d */ /* 0x000fec0000010000 */
[----:B------:R-:W-:Y:S05]  /*4490*/  @P1 BRA `(.L_x_8497) ;  /* 0x0000000000141947 */ /* 0x000fea0003800000 */
[----:B------:R-:W-:Y:S02]  /*44a0*/  ISETP.NE.AND P0, PT, R8, UR30, PT ;  /* 0x0000001e08007c0c */ /* 0x000fe4000bf05270 */
[----:B------:R-:W-:-:S11]  /*44b0*/  LEA R35, R4, UR6, 0x2 ;  /* 0x0000000604237c11 */ /* 0x000fd6000f8e10ff */
[----:B------:R-:W1:Y:S02]  /*44c0*/  @P0 LDS R33, [R35+0x33b8] ;  /* 0x0033b80023210984 */ /* 0x000e640000000800 */
[----:B-1----:R-:W-:-:S05]  /*44d0*/  @P0 FADD.FTZ R174, R174, R33 ;  /* 0x00000021aeae0221 */ /* 0x002fca0000010000 */
[----:B------:R3:W-:Y:S02]  /*44e0*/  STS [R35+0x33b8], R174 ;  /* 0x0033b8ae23007388 */ /* 0x0007e40000000800 */
.L_x_8497:
[----:B------:R-:W-:Y:S05]  /*44f0*/  BSYNC B0 ;  /* 0x0000000000007941 */ /* 0x000fea0003800000 */
.L_x_8496:
[----:B------:R-:W-:Y:S01]  /*4500*/  IADD3 R4, R4, 0x1, RZ ;  /* 0x0000000104047810 */ /* 0x000fe20007ffe0ff */
[----:B------:R-:W-:-:S03]  /*4510*/  UIADD3 UR4, UP0, UR4, 0x1, URZ ;  /* 0x0000000104047890 */ /* 0x000fc6000ff1e03f */
[----:B------:R-:W-:Y:S01]  /*4520*/  ISETP.GE.AND P0, PT, R4, UR31, PT ;  /* 0x0000001f04007c0c */ /* 0x000fe2000bf06270 */
[----:B------:R-:W-:-:S12]  /*4530*/  UIADD3.X UR5, URZ, UR5, URZ, UP0, !UPT ;  /* 0x000000053f057290 */ /* 0x000fd800087fe43f */
[----:B------:R-:W-:Y:S05]  /*4540*/  @!P0 BRA `(.L_x_8498) ;  /* 0xffffffcc00248947 */ /* 0x000fea000383ffff */
.L_x_8461:
[----:B------:R-:W-:Y:S01]  /*4550*/  BAR.SYNC.DEFER_BLOCKING 0x0 ;  /* 0x0000000000007b1d */ /* 0x000fe20000010000 */
[----:B------:R-:W-:Y:S02]  /*4560*/  IADD3 R60, R8, -0x1, RZ ;  /* 0xffffffff083c7810 */ /* 0x000fe40007ffe0ff */
[----:B------:R-:W-:Y:S02]  /*4570*/  IADD3 R14, P1, R14, -0x800, RZ ;  /* 0xfffff8000e0e7810 */ /* 0x000fe40007f3e0ff */
[----:B------:R-:W-:-:S03]  /*4580*/  SHF.L.U32 R34, R60, 0x9, RZ ;  /* 0x000000093c227819 */ /* 0x000fc600000006ff */
[----:B------:R-:W5:Y:S01]  /*4590*/  LDC.64 R2, c[0x0][0x388] ;  /* 0x0000e200ff027b82 */ /* 0x000f620000000a00 */
[----:B------:R-:W-:Y:S01]  /*45a0*/  ULDC.64 UR4, c[0x0][0x390] ;  /* 0x0000e40000047ab9 */ /* 0x000fe20000000a00 */
[----:B------:R-:W-:Y:S02]  /*45b0*/  IADD3 R12, P2, R12, -0x800, RZ ;  /* 0xfffff8000c0c7810 */ /* 0x000fe40007f5e0ff */
[----:B---3--:R-:W-:Y:S02]  /*45c0*/  SHF.R.S32.HI R35, RZ, 0x1f, R34 ;  /* 0x0000001fff237819 */ /* 0x008fe40000011422 */
[----:B------:R-:W-:Y:S02]  /*45d0*/  IADD3 R16, P3, R16, -0x800, RZ ;  /* 0xfffff80010107810 */ /* 0x000fe40007f7e0ff */
[----:B------:R-:W3:Y:S01]  /*45e0*/  LDC.64 R36, c[0x0][0x3e0] ;  /* 0x0000f800ff247b82 */ /* 0x000ee20000000a00 */
[----:B------:R-:W-:Y:S02]  /*45f0*/  IADD3 R18, P4, R18, -0x800, RZ ;  /* 0xfffff80012127810 */ /* 0x000fe40007f9e0ff */
[----:B------:R-:W-:-:S02]  /*4600*/  IADD3 R20, P5, R20, -0x800, RZ ;  /* 0xfffff80014147810 */ /* 0x000fc40007fbe0ff */
[----:B------:R-:W-:Y:S02]  /*4610*/  IADD3 R9, R9, 0x1, RZ ;  /* 0x0000000109097810 */ /* 0x000fe40007ffe0ff */
[----:B------:R-:W-:Y:S01]  /*4620*/  IADD3.X R13, R13, -0x1, RZ, P1, !PT ;  /* 0xffffffff0d0d7810 */ /* 0x000fe20000ffe4ff */
[----:B------:R-:W0:Y:S01]  /*4630*/  LDC.64 R56, c[0x0][0x3a8] ;  /* 0x0000ea00ff387b82 */ /* 0x000e220000000a00 */
[----:B------:R-:W-:Y:S01]  /*4640*/  IADD3.X R11, R11, -0x1, RZ, P2, !PT ;  /* 0xffffffff0b0b7810 */ /* 0x000fe200017fe4ff */
[----:B------:R-:W-:Y:S01]  /*4650*/  STS.128 [R32], R84 ;  /* 0x0000005420007388 */ /* 0x000fe20000000c00 */
[----:B------:R-:W-:Y:S02]  /*4660*/  IADD3.X R15, R15, -0x1, RZ, P3, !PT ;  /* 0xffffffff0f0f7810 */ /* 0x000fe40001ffe4ff */
[----:B------:R-:W-:Y:S01]  /*4670*/  IADD3.X R17, R17, -0x1, RZ, P4, !PT ;  /* 0xffffffff11117810 */ /* 0x000fe200027fe4ff */
[----:B------:R-:W-:Y:S01]  /*4680*/  STS.128 [R32+0x10], R88 ;  /* 0x0000105820007388 */ /* 0x000fe20000000c00 */
[----:B------:R-:W-:Y:S01]  /*4690*/  IADD3.X R19, R19, -0x1, RZ, P5, !PT ;  /* 0xffffffff13137810 */ /* 0x000fe20002ffe4ff */
[----:B-----5:R-:W-:Y:S01]  /*46a0*/  IMAD R0, R2, UR14, RZ ;  /* 0x0000000e02007c24 */ /* 0x020fe2000f8e02ff */
[----:B------:R-:W5:Y:S01]  /*46b0*/  LDC.64 R58, c[0x0][0x3f0] ;  /* 0x0000fc00ff3a7b82 */ /* 0x000f620000000a00 */
[----:B------:R-:W-:Y:S02]  /*46c0*/  STS.128 [R32+0x20], R92 ;  /* 0x0000205c20007388 */ /* 0x000fe40000000c00 */
[----:B------:R-:W-:-:S02]  /*46d0*/  IMAD R33, R3, UR15, R0 ;  /* 0x0000000f03217c24 */ /* 0x000fc4000f8e0200 */
[----:B------:R-:W-:Y:S01]  /*46e0*/  STS.128 [R32+0x30], R96 ;  /* 0x0000306020007388 */ /* 0x000fe20000000c00 */
[----:B------:R-:W-:-:S03]  /*46f0*/  NOP ;  /* 0x0000000000007918 */ /* 0x000fc60000000000 */
[----:B------:R-:W1:Y:S01]  /*4700*/  LDS.128 R40, [R5] ;  /* 0x0000000005287984 */ /* 0x000e620000000c00 */
[----:B------:R-:W-:-:S03]  /*4710*/  IMAD.WIDE.U32 R2, R2, UR15, R34 ;  /* 0x0000000f02027c25 */ /* 0x000fc6000f8e0022 */
[----:B------:R-:W2:Y:S01]  /*4720*/  LDS.128 R44, [R5+0x200] ;  /* 0x00020000052c7984 */ /* 0x000ea20000000c00 */
[----:B------:R-:W-:Y:S01]  /*4730*/  IMAD R0, R30, UR4, RZ ;  /* 0x000000041e007c24 */ /* 0x000fe2000f8e02ff */
[----:B------:R-:W-:Y:S01]  /*4740*/  IADD3 R3, R3, R33, RZ ;  /* 0x0000002103037210 */ /* 0x000fe20007ffe0ff */
[----:B0-----:R-:W-:Y:S01]  /*4750*/  IMAD.WIDE.U32 R34, R56, UR15, R34 ;  /* 0x0000000f38227c25 */ /* 0x001fe2000f8e0022 */
[----:B------:R-:W0:Y:S03]  /*4760*/  LDS.128 R48, [R5+0x400] ;  /* 0x0004000005307984 */ /* 0x000e260000000c00 */
[C---:B------:R-:W-:Y:S01]  /*4770*/  IMAD R33, R31.reuse, UR5, R0 ;  /* 0x000000051f217c24 */ /* 0x040fe2000f8e0200 */
[----:B------:R-:W4:Y:S01]  /*4780*/  LDS.128 R52, [R5+0x600] ;  /* 0x0006000005347984 */ /* 0x000f220000000c00 */
[----:B------:R-:W-:-:S04]  /*4790*/  IMAD.WIDE.U32 R2, R31, UR4, R2 ;  /* 0x000000041f027c25 */ /* 0x000fc8000f8e0002 */
[----:B------:R-:W-:Y:S01]  /*47a0*/  FADD.FTZ R0, R23, R112 ;  /* 0x0000007017007221 */ /* 0x000fe20000010000 */
[----:B------:R-:W-:Y:S01]  /*47b0*/  ULDC.64 UR4, c[0x0][0x3b0] ;  /* 0x0000ec0000047ab9 */ /* 0x000fe20000000a00 */
[----:B------:R-:W-:Y:S02]  /*47c0*/  IADD3 R4, R3, R33, RZ ;  /* 0x0000002103047210 */ /* 0x000fe40007ffe0ff */
[----:B------:R-:W-:Y:S01]  /*47d0*/  FADD.FTZ R3, R0, R113 ;  /* 0x0000007100037221 */ /* 0x000fe20000010000 */
[----:B---3--:R-:W-:-:S03]  /*47e0*/  LEA R36, P0, R2, R36, 0x2 ;  /* 0x0000002402247211 */ /* 0x008fc600078010ff */
[----:B------:R-:W-:Y:S01]  /*47f0*/  FADD.FTZ R0, R3, R114 ;  /* 0x0000007203007221 */ /* 0x000fe20000010000 */
[----:B------:R-:W-:Y:S01]  /*4800*/  LEA.HI.X R37, R2, R37, R4, 0x2, P0 ;  /* 0x0000002502257211 */ /* 0x000fe200000f1404 */
[----:B------:R-:W-:Y:S02]  /*4810*/  IMAD R4, R56, UR14, RZ ;  /* 0x0000000e38047c24 */ /* 0x000fe4000f8e02ff */
[----:B------:R-:W-:Y:S01]  /*4820*/  FADD.FTZ R23, R0, R115 ;  /* 0x0000007300177221 */ /* 0x000fe20000010000 */
[----:B------:R-:W-:-:S04]  /*4830*/  IMAD.WIDE R2, R6, 0x10, R36 ;  /* 0x0000001006027825 */ /* 0x000fc800078e0224 */
[----:B------:R-:W-:-:S04]  /*4840*/  FADD.FTZ R0, R23, R108 ;  /* 0x0000006c17007221 */ /* 0x000fc80000010000 */
[----:B------:R-:W-:-:S04]  /*4850*/  FADD.FTZ R23, R0, R109 ;  /* 0x0000006d00177221 */ /* 0x000fc80000010000 */
[----:B------:R-:W-:Y:S01]  /*4860*/  FADD.FTZ R0, R23, R110 ;  /* 0x0000006e17007221 */ /* 0x000fe20000010000 */
[----:B-1----:R-:W-:Y:S01]  /*4870*/  STG.E.128 desc[UR12][R2.64], R40 ;  /* 0x0000002802007986 */ /* 0x002fe2000c101d0c */
[----:B------:R-:W-:-:S03]  /*4880*/  IMAD R23, R57, UR15, R4 ;  /* 0x0000000f39177c24 */ /* 0x000fc6000f8e0204 */
[----:B--2---:R-:W-:Y:S02]  /*4890*/  STG.E.128 desc[UR12][R2.64+0x200], R44 ;  /* 0x0002002c02007986 */ /* 0x004fe4000c101d0c */
[----:B------:R-:W-:Y:S02]  /*48a0*/  IADD3 R35, R35, R23, RZ ;  /* 0x0000001723237210 */ /* 0x000fe40007ffe0ff */
[----:B0-----:R-:W-:Y:S04]  /*48b0*/  STG.E.128 desc[UR12][R2.64+0x400], R48 ;  /* 0x0004003002007986 */ /* 0x001fe8000c101d0c */
        /* <DEDUP_REMOVED lines=8> */
[----:B------:R-:W-:Y:S01]  /*4940*/  STS.128 [R32+0x30], R100 ;  /* 0x0000306420007388 */ /* 0x000fe20000000c00 */
[----:B------:R-:W-:-:S03]  /*4950*/  NOP ;  /* 0x0000000000007918 */ /* 0x000fc60000000000 */
[----:B------:R-:W1:Y:S04]  /*4960*/  LDS.128 R36, [R5] ;  /* 0x0000000005247984 */ /* 0x000e680000000c00 */
[----:B------:R-:W2:Y:S01]  /*4970*/  LDS.128 R40, [R5+0x200] ;  /* 0x0002000005287984 */ /* 0x000ea20000000c00 */
[----:B0-----:R-:W-:Y:S01]  /*4980*/  FADD.FTZ R104, R3, R104 ;  /* 0x0000006803687221 */ /* 0x001fe20000010000 */
[----:B------:R-:W-:Y:S02]  /*4990*/  IMAD.WIDE.U32 R2, R31, UR4, R34 ;  /* 0x000000041f027c25 */ /* 0x000fe4000f8e0022 */
[----:B------:R-:W0:Y:S02]  /*49a0*/  LDS.128 R44, [R5+0x400] ;  /* 0x00040000052c7984 */ /* 0x000e240000000c00 */
[----:B------:R-:W-:Y:S01]  /*49b0*/  FADD.FTZ R105, R104, R105 ;  /* 0x0000006968697221 */ /* 0x000fe20000010000 */
[----:B------:R-:W-:Y:S01]  /*49c0*/  IADD3 R0, R3, R23, RZ ;  /* 0x0000001703007210 */ /* 0x000fe20007ffe0ff */
[----:B------:R3:W4:Y:S01]  /*49d0*/  LDS.128 R48, [R5+0x600] ;  /* 0x0006000005307984 */ /* 0x0007220000000c00 */
[----:B-----5:R-:W-:Y:S01]  /*49e0*/  LEA R4, P0, R2, R58, 0x2 ;  /* 0x0000003a02047211 */ /* 0x020fe200078010ff */
[----:B------:R-:W-:-:S04]  /*49f0*/  FADD.FTZ R106, R105, R106 ;  /* 0x0000006a696a7221 */ /* 0x000fc80000010000 */
[----:B------:R-:W-:Y:S01]  /*4a00*/  FADD.FTZ R107, R106, R107 ;  /* 0x0000006b6a6b7221 */ /* 0x000fe20000010000 */
[----:B---3--:R-:W-:Y:S02]  /*4a10*/  LEA.HI.X R5, R2, R59, R0, 0x2, P0 ;  /* 0x0000003b02057211 */ /* 0x008fe400000f1400 */
[----:B------:R-:W-:Y:S01]  /*4a20*/  ISETP.GT.AND P0, PT, R8, 0x1, PT ;  /* 0x000000010800780c */ /* 0x000fe20003f04270 */
[----:B------:R-:W-:Y:S01]  /*4a30*/  FADD.FTZ R100, R107, R100 ;  /* 0x000000646b647221 */ /* 0x000fe20000010000 */
[----:B------:R-:W-:Y:S01]  /*4a40*/  MOV R8, R60 ;  /* 0x0000003c00087202 */ /* 0x000fe20000000f00 */
[----:B------:R-:W-:-:S04]  /*4a50*/  IMAD.WIDE R2, R6, 0x10, R4 ;  /* 0x0000001006027825 */ /* 0x000fc800078e0204 */
[----:B------:R-:W-:-:S04]  /*4a60*/  FADD.FTZ R101, R100, R101 ;  /* 0x0000006564657221 */ /* 0x000fc80000010000 */
[----:B------:R-:W-:-:S04]  /*4a70*/  FADD.FTZ R102, R101, R102 ;  /* 0x0000006665667221 */ /* 0x000fc80000010000 */
[----:B------:R-:W-:Y:S01]  /*4a80*/  FADD.FTZ R23, R102, R103 ;  /* 0x0000006766177221 */ /* 0x000fe20000010000 */
[----:B-1----:R1:W-:Y:S04]  /*4a90*/  STG.E.128 desc[UR12][R2.64], R36 ;  /* 0x0000002402007986 */ /* 0x0023e8000c101d0c */
[----:B--2---:R1:W-:Y:S04]  /*4aa0*/  STG.E.128 desc[UR12][R2.64+0x200], R40 ;  /* 0x0002002802007986 */ /* 0x0043e8000c101d0c */
[----:B0-----:R1:W-:Y:S04]  /*4ab0*/  STG.E.128 desc[UR12][R2.64+0x400], R44 ;  /* 0x0004002c02007986 */ /* 0x0013e8000c101d0c */
[----:B----4-:R1:W-:Y:S01]  /*4ac0*/  STG.E.128 desc[UR12][R2.64+0x600], R48 ;  /* 0x0006003002007986 */ /* 0x0103e2000c101d0c */
[----:B------:R-:W-:Y:S05]  /*4ad0*/  @P0 BRA `(.L_x_8499) ;  /* 0xffffffbc00b80947 */ /* 0x000fea000383ffff */
.L_x_8459:
        /* <DEDUP_REMOVED lines=26> */
.L_x_8501:
[----:B------:R-:W-:Y:S05]  /*4c80*/  BSYNC B0 ;  /* 0x0000000000007941 */ /* 0x000fea0003800000 */
.L_x_8500:
        /* <DEDUP_REMOVED lines=29> */
.L_x_8503:
[----:B------:R-:W2:Y:S02]  /*4e60*/  S2R R9, SR_TID.X ;  /* 0x0000000000097919 */ /* 0x000ea40000002100 */
.L_x_8504:
[----:B------:R-:W-:Y:S05]  /*4e70*/  BSYNC B0 ;  /* 0x0000000000007941 */ /* 0x000fea0003800000 */
.L_x_8502:
        /* <DEDUP_REMOVED lines=8> */
[----:B-1----:R-:W-:-:S04]  /*4f00*/  IMAD.WIDE.U32 R2, R31, UR6, RZ ;  /* 0x000000061f027c25 */ /* 0x002fc8000f8e00ff */
[----:B------:R-:W-:Y:S01]  /*4f10*/  IMAD R13, R31, UR7, R30 ;  /* 0x000000071f0d7c24 */ /* 0x000fe2000f8e021e */
[----:B------:R-:W-:-:S04]  /*4f20*/  ULDC.64 UR6, c[0x0][0x340] ;  /* 0x0000d00000067ab9 */ /* 0x000fc80000000a00 */
[----:B------:R-:W-:Y:S01]  /*4f30*/  IADD3 R13, R3, R13, RZ ;  /* 0x0000000d030d7210 */ /* 0x000fe20007ffe0ff */
[----:B--2---:R-:W-:-:S03]  /*4f40*/  ULEA UR4, UR5, UR4, 0x18 ;  /* 0x0000000405047291 */ /* 0x004fc6000f8ec03f */
[----:B------:R-:W-:-:S09]  /*4f50*/  ULDC UR5, c[0x0][0x0] ;  /* 0x0000000000057ab9 */ /* 0x000fd20000000800 */
.L_x_8505:
[----:B------:R-:W-:Y:S02]  /*4f60*/  LEA R0, R9, UR4, 0x2 ;  /* 0x0000000409007c11 */ /* 0x000fe4000f8e10ff */
[----:B0-----:R-:W-:Y:S02]  /*4f70*/  SHF.R.S32.HI R4, RZ, 0x1f, R9 ;  /* 0x0000001fff047819 */ /* 0x001fe40000011409 */
        /* <DEDUP_REMOVED lines=14> */
.L_x_8506:
        /* <DEDUP_REMOVED lines=10> */
.L_x_11004:


//--------------------- .text._Z25selective_scan_bwd_kernelI32Selective_Scan_bwd_kernel_traitsILi32ELi16ELb1ELb1ELb1ELb0ELb1EffEEv12SSMParamsBwd --------------------------
	.section	.text._Z25selective_scan_bwd_kernelI32Selective_Scan_bwd_kernel_traitsILi32ELi16ELb1ELb1ELb1ELb0ELb1EffEEv12SSMParamsBwd,"ax",@progbits
	.align	128
        .global         _Z25selective_scan_bwd_kernelI32Selective_Scan_bwd_kernel_traitsILi32ELi16ELb1ELb1ELb1ELb0ELb1EffEEv12SSMParamsBwd
        .type           _Z25selective_scan_bwd_kernelI32Selective_Scan_bwd_kernel_traitsILi32ELi16ELb1ELb1ELb1ELb0ELb1EffEEv12SSMParamsBwd,@function
        .size           _Z25selective_scan_bwd_kernelI32Selective_Scan_bwd_kernel_traitsILi32ELi16ELb1ELb1ELb1ELb0ELb1EffEEv12SSMParamsBwd,(.L_x_11005 - _Z25selective_scan_bwd_kernelI32Selective_Scan_bwd_kernel_traitsILi32ELi16ELb1ELb1ELb1ELb0ELb1EffEEv12SSMParamsBwd)
        .other          _Z25selective_scan_bwd_kernelI32Selective_Scan_bwd_kernel_traitsILi32ELi16ELb1ELb1ELb1ELb0ELb1EffEEv12SSMParamsBwd,@"STO_CUDA_ENTRY STV_DEFAULT"
_Z25selective_scan_bwd_kernelI32Selective_Scan_bwd_kernel_traitsILi32ELi16ELb1ELb1ELb1ELb0ELb1EffEEv12SSMParamsBwd:
.text._Z25selective_scan_bwd_kernelI32Selective_Scan_bwd_kernel_traitsILi32ELi16ELb1ELb1ELb1ELb0ELb1EffEEv12SSMParamsBwd:
        /* <DEDUP_REMOVED lines=148> */
[----:B------:R-:W-:Y:S01]  /*0940*/  MOV R13, R23 ;  /* 0x00000017000d7202 */ /* 0x000fe20000000f00 */
[----:B------:R-:W1:Y:S01]  /*0950*/  S2R R10, SR_LANEID ;  /* 0x00000000000a7919 */ /* 0x000e620000000000 */
[----:B------:R-:W-:Y:S02]  /*0960*/  MOV R11, RZ ;  /* 0x000000ff000b7202 */ /* 0x000fe40000000f00 */
[----:B------:R-:W-:Y:S02]  /*0970*/  MOV R9, RZ ;  /* 0x000000ff00097202 */ /* 0x000fe40000000f00 */
[----:B------:R-:W-:Y:S02]  /*0980*/  MOV R12, R22 ;  /* 0x00000016000c7202 */ /* 0x000fe40000000f00 */
[----:B------:R-:W-:Y:S01]  /*0990*/  MOV R22, UR4 ;  /* 0x0000000400167c02 */ /* 0x000fe20008000f00 */
[----:B------:R-:W-:-:S06]  /*09a0*/  UMOV UR4, URZ ;  /* 0x0000003f00047c82 */ /* 0x000fcc0008000000 */
.L_x_8547:
[----:B------:R-:W-:Y:S01]  /*09b0*/  BAR.SYNC.DEFER_BLOCKING 0x0 ;  /* 0x0000000000007b1d */ /* 0x000fe20000010000 */
[----:B0-----:R-:W-:-:S04]  /*09c0*/  SHF.L.U32 R0, R8, 0x2, RZ ;  /* 0x0000000208007819 */ /* 0x001fc800000006ff */
[----:B------:R-:W-:Y:S01]  /*09d0*/  LOP3.LUT R23, R0, 0xffffff80, RZ, 0xc0, !PT ;  /* 0xffffff8000177812 */ /* 0x000fe200078ec0ff */
[----:B------:R-:W-:Y:S01]  /*09e0*/  ULDC UR8, c[0x0][0x224] ;  /* 0x0000890000087ab9 */ /* 0x000fe20000000800 */
[----:B------:R-:W-:Y:S01]  /*09f0*/  MOV R125, 0x400 ;  /* 0x00000400007d7802 */ /* 0x000fe20000000f00 */
[----:B------:R-:W0:Y:S01]  /*0a00*/  LDC.64 R126, c[0x0][0x3a0] ;  /* 0x0000e800ff7e7b82 */ /* 0x000e220000000a00 */
[----:B------:R-:W-:Y:S01]  /*0a10*/  LOP3.LUT R23, R23, 0x1f, R8, 0xf8, !PT ;  /* 0x0000001f17177812 */ /* 0x000fe200078ef808 */
[----:B------:R-:W-:-:S04]  /*0a20*/  ULDC.64 UR6, c[0x0][0x320] ;  /* 0x0000c80000067ab9 */ /* 0x000fc80000000a00 */
[C---:B------:R-:W-:Y:S02]  /*0a30*/  IMAD.WIDE R26, R23.reuse, 0x10, R12 ;  /* 0x00000010171a7825 */ /* 0x040fe400078e020c */
[----:B--2---:R-:W2:Y:S03]  /*0a40*/  LDC.64 R130, c[0x0][0x398] ;  /* 0x0000e600ff827b82 */ /* 0x004ea60000000a00 */
[----:B------:R-:W3:Y:S05]  /*0a50*/  LDG.E.128 R28, desc[UR12][R26.64] ;  /* 0x0000000c1a1c7981 */ /* 0x000eea000c1e1d00 */
[----:B------:R-:W4:Y:S01]  /*0a60*/  LDC.64 R132, c[0x0][0x3e8] ;  /* 0x0000fa00ff847b82 */ /* 0x000f220000000a00 */
[----:B------:R-:W2:Y:S04]  /*0a70*/  LDG.E.128 R32, desc[UR12][R26.64+0x200] ;  /* 0x0002000c1a207981 */ /* 0x000ea8000c1e1d00 */
[----:B------:R-:W4:Y:S04]  /*0a80*/  LDG.E.128 R36, desc[UR12][R26.64+0x400] ;  /* 0x0004000c1a247981 */ /* 0x000f28000c1e1d00 */
[----:B------:R1:W4:Y:S01]  /*0a90*/  LDG.E.128 R40, desc[UR12][R26.64+0x600] ;  /* 0x0006000c1a287981 */ /* 0x000322000c1e1d00 */
[----:B------:R-:W0:Y:S01]  /*0aa0*/  S2R R0, SR_CgaCtaId ;  /* 0x0000000000007919 */ /* 0x000e220000008800 */
[----:B-1----:R-:W-:Y:S01]  /*0ab0*/  IMAD.WIDE R26, R23, 0x10, R14 ;  /* 0x00000010171a7825 */ /* 0x002fe200078e020e */
[----:B0-----:R-:W-:-:S04]  /*0ac0*/  LEA R125, R0, R125, 0x18 ;  /* 0x0000007d007d7211 */ /* 0x001fc800078ec0ff */
[CC--:B------:R-:W-:Y:S02]  /*0ad0*/  LEA R24, R10.reuse, R125.reuse, 0x4 ;  /* 0x0000007d0a187211 */ /* 0x0c0fe400078e20ff */
[----:B------:R-:W-:-:S03]  /*0ae0*/  LEA R25, R10, R125, 0x6 ;  /* 0x0000007d0a197211 */ /* 0x000fc600078e30ff */
[----:B---3--:R0:W-:Y:S04]  /*0af0*/  STS.128 [R24], R28 ;  /* 0x0000001c18007388 */ /* 0x0081e80000000c00 */
[----:B--2---:R1:W-:Y:S04]  /*0b00*/  STS.128 [R24+0x200], R32 ;  /* 0x0002002018007388 */ /* 0x0043e80000000c00 */
[----:B----4-:R2:W-:Y:S04]  /*0b10*/  STS.128 [R24+0x400], R36 ;  /* 0x0004002418007388 */ /* 0x0105e80000000c00 */
[----:B------:R3:W-:Y:S01]  /*0b20*/  STS.128 [R24+0x600], R40 ;  /* 0x0006002818007388 */ /* 0x0007e20000000c00 */
[----:B------:R-:W-:-:S03]  /*0b30*/  NOP ;  /* 0x0000000000007918 */ /* 0x000fc60000000000 */
[----:B------:R-:W-:Y:S01]  /*0b40*/  LDS.128 R60, [R25] ;  /* 0x00000000193c7984 */ /* 0x000fe20000000c00 */
[----:B0-----:R-:W-:Y:S01]  /*0b50*/  IMAD.WIDE R28, R23, 0x10, R16 ;  /* 0x00000010171c7825 */ /* 0x001fe200078e0210 */
[----:B------:R-:W0:Y:S02]  /*0b60*/  LDC.64 R30, c[0x0][0x2a8] ;  /* 0x0000aa00ff1e7b82 */ /* 0x000e240000000a00 */
[----:B------:R-:W-:Y:S04]  /*0b70*/  LDS.128 R64, [R25+0x10] ;  /* 0x0000100019407984 */ /* 0x000fe80000000c00 */
[----:B------:R-:W-:Y:S04]  /*0b80*/  LDS.128 R68, [R25+0x20] ;  /* 0x0000200019447984 */ /* 0x000fe80000000c00 */
[----:B------:R-:W-:Y:S01]  /*0b90*/  LDS.128 R72, [R25+0x30] ;  /* 0x0000300019487984 */ /* 0x000fe20000000c00 */
[----:B------:R-:W-:Y:S06]  /*0ba0*/  BAR.SYNC.DEFER_BLOCKING 0x0 ;  /* 0x0000000000007b1d */ /* 0x000fec0000010000 */
[----:B-1----:R-:W4:Y:S04]  /*0bb0*/  LDG.E.128 R32, desc[UR12][R26.64] ;  /* 0x0000000c1a207981 */ /* 0x002f28000c1e1d00 */
[----:B--2---:R-:W2:Y:S04]  /*0bc0*/  LDG.E.128 R36, desc[UR12][R26.64+0x200] ;  /* 0x0002000c1a247981 */ /* 0x004ea8000c1e1d00 */
[----:B---3--:R-:W3:Y:S04]  /*0bd0*/  LDG.E.128 R40, desc[UR12][R26.64+0x400] ;  /* 0x0004000c1a287981 */ /* 0x008ee8000c1e1d00 */
[----:B------:R-:W3:Y:S04]  /*0be0*/  LDG.E.128 R76, desc[UR12][R26.64+0x600] ;  /* 0x0006000c1a4c7981 */ /* 0x000ee8000c1e1d00 */
[----:B----4-:R1:W-:Y:S04]  /*0bf0*/  STS.128 [R24], R32 ;  /* 0x0000002018007388 */ /* 0x0103e80000000c00 */
[----:B--2---:R-:W-:Y:S04]  /*0c00*/  STS.128 [R24+0x200], R36 ;  /* 0x0002002418007388 */ /* 0x004fe80000000c00 */
[----:B---3--:R-:W-:Y:S04]  /*0c10*/  STS.128 [R24+0x400], R40 ;  /* 0x0004002818007388 */ /* 0x008fe80000000c00 */
[----:B------:R2:W-:Y:S01]  /*0c20*/  STS.128 [R24+0x600], R76 ;  /* 0x0006004c18007388 */ /* 0x0005e20000000c00 */
[----:B------:R-:W-:-:S03]  /*0c30*/  NOP ;  /* 0x0000000000007918 */ /* 0x000fc60000000000 */
[----:B------:R-:W-:Y:S01]  /*0c40*/  LDS.128 R56, [R25] ;  /* 0x0000000019387984 */ /* 0x000fe20000000c00 */
[----:B-1----:R-:W1:Y:S03]  /*0c50*/  LDC.64 R32, c[0x0][0x2a0] ;  /* 0x0000a800ff207b82 */ /* 0x002e660000000a00 */
[----:B------:R-:W-:Y:S04]  /*0c60*/  LDS.128 R52, [R25+0x10] ;  /* 0x0000100019347984 */ /* 0x000fe80000000c00 */
[----:B------:R-:W-:Y:S01]  /*0c70*/  LDS.128 R48, [R25+0x20] ;  /* 0x0000200019307984 */ /* 0x000fe20000000c00 */
[----:B------:R-:W-:Y:S01]  /*0c80*/  ULEA UR8, UR8, UR4, 0x9 ;  /* 0x0000000408087291 */ /* 0x000fe2000f8e483f */
[----:B------:R-:W3:Y:S02]  /*0c90*/  LDC.64 R34, c[0x0][0x318] ;  /* 0x0000c600ff227b82 */ /* 0x000ee40000000a00 */
[----:B------:R-:W-:Y:S06]  /*0ca0*/  LDS.128 R44, [R25+0x30] ;  /* 0x00003000192c7984 */ /* 0x000fec0000000c00 */
[----:B------:R-:W-:Y:S06]  /*0cb0*/  BAR.SYNC.DEFER_BLOCKING 0x0 ;  /* 0x0000000000007b1d */ /* 0x000fec0000010000 */
[----:B------:R-:W4:Y:S04]  /*0cc0*/  LDG.E.128 R80, desc[UR12][R28.64] ;  /* 0x0000000c1c507981 */ /* 0x000f28000c1e1d00 */
[----:B------:R-:W4:Y:S04]  /*0cd0*/  LDG.E.128 R84, desc[UR12][R28.64+0x200] ;  /* 0x0002000c1c547981 */ /* 0x000f28000c1e1d00 */
[----:B--2---:R-:W2:Y:S04]  /*0ce0*/  LDG.E.128 R76, desc[UR12][R28.64+0x400] ;  /* 0x0004000c1c4c7981 */ /* 0x004ea8000c1e1d00 */
[----:B------:R1:W2:Y:S01]  /*0cf0*/  LDG.E.128 R88, desc[UR12][R28.64+0x600] ;  /* 0x0006000c1c587981 */ /* 0x0002a2000c1e1d00 */
[----:B------:R-:W-:Y:S01]  /*0d00*/  USHF.R.S32.HI UR9, URZ, 0x1f, UR8 ;  /* 0x0000001f3f097899 */ /* 0x000fe20008011408 */
        /* <DEDUP_REMOVED lines=8> */
[----:B---3--:R-:W-:-:S04]  /*0d90*/  LEA R28, P0, R26, R34, 0x2 ;  /* 0x000000221a1c7211 */ /* 0x008fc800078010ff */
[----:B------:R-:W-:-:S03]  /*0da0*/  LEA.HI.X R29, R26, R35, R0, 0x2, P0 ;  /* 0x000000231a1d7211 */ /* 0x000fc600000f1400 */
[----:B------:R-:W-:Y:S01]  /*0db0*/  IMAD.WIDE R26, R23, 0x10, R28 ;  /* 0x00000010171a7825 */ /* 0x000fe200078e021c */
[----:B----4-:R-:W-:Y:S04]  /*0dc0*/  STS.128 [R24], R80 ;  /* 0x0000005018007388 */ /* 0x010fe80000000c00 */
[----:B------:R-:W-:Y:S04]  /*0dd0*/  STS.128 [R24+0x200], R84 ;  /* 0x0002005418007388 */ /* 0x000fe80000000c00 */
[----:B--2---:R0:W-:Y:S04]  /*0de0*/  STS.128 [R24+0x400], R76 ;  /* 0x0004004c18007388 */ /* 0x0041e80000000c00 */
[----:B------:R1:W-:Y:S01]  /*0df0*/  STS.128 [R24+0x600], R88 ;  /* 0x0006005818007388 */ /* 0x0003e20000000c00 */
[----:B------:R-:W-:-:S03]  /*0e00*/  NOP ;  /* 0x0000000000007918 */ /* 0x000fc60000000000 */
[----:B------:R-:W-:Y:S04]  /*0e10*/  LDS.128 R28, [R25] ;  /* 0x00000000191c7984 */ /* 0x000fe80000000c00 */
[----:B------:R-:W-:Y:S01]  /*0e20*/  LDS.128 R32, [R25+0x10] ;  /* 0x0000100019207984 */ /* 0x000fe20000000c00 */
[----:B0-----:R-:W0:Y:S03]  /*0e30*/  LDC.64 R78, c[0x0][0x2b8] ;  /* 0x0000ae00ff4e7b82 */ /* 0x001e260000000a00 */
[----:B------:R-:W-:Y:S04]  /*0e40*/  LDS.128 R36, [R25+0x20] ;  /* 0x0000200019247984 */ /* 0x000fe80000000c00 */
[----:B------:R-:W-:Y:S01]  /*0e50*/  LDS.128 R40, [R25+0x30] ;  /* 0x0000300019287984 */ /* 0x000fe20000000c00 */
[----:B-1----:R-:W1:Y:S08]  /*0e60*/  LDC.64 R88, c[0x0][0x2b0] ;  /* 0x0000ac00ff587b82 */ /* 0x002e700000000a00 */
[----:B------:R-:W-:Y:S08]  /*0e70*/  BAR.SYNC.DEFER_BLOCKING 0x0 ;  /* 0x0000000000007b1d */ /* 0x000ff00000010000 */
[----:B------:R-:W2:Y:S01]  /*0e80*/  LDC.64 R90, c[0x0][0x308] ;  /* 0x0000c200ff5a7b82 */ /* 0x000ea20000000a00 */
[----:B------:R-:W3:Y:S04]  /*0e90*/  LDG.E.128 R80, desc[UR12][R26.64+-0x800] ;  /* 0xfff8000c1a507981 */ /* 0x000ee8000c1e1d00 */
[----:B------:R-:W4:Y:S04]  /*0ea0*/  LDG.E.128 R84, desc[UR12][R26.64+-0x600] ;  /* 0xfffa000c1a547981 */ /* 0x000f28000c1e1d00 */
[----:B------:R-:W4:Y:S04]  /*0eb0*/  LDG.E.128 R92, desc[UR12][R26.64+-0x400] ;  /* 0xfffc000c1a5c7981 */ /* 0x000f28000c1e1d00 */
[----:B------:R1:W4:Y:S01]  /*0ec0*/  LDG.E.128 R96, desc[UR12][R26.64+-0x200] ;  /* 0xfffe000c1a607981 */ /* 0x000322000c1e1d00 */
[----:B0-----:R-:W-:-:S02]  /*0ed0*/  IMAD R0, R3, R78, RZ ;  /* 0x0000004e03007224 */ /* 0x001fc400078e02ff */
[----:B------:R-:W-:-:S04]  /*0ee0*/  IMAD.WIDE.U32 R76, R2, R78, UR8 ;  /* 0x00000008024c7e25 */ /* 0x000fc8000f8e004e */
[----:B------:R-:W-:Y:S02]  /*0ef0*/  IMAD R79, R2, R79, R0 ;  /* 0x0000004f024f7224 */ /* 0x000fe400078e0200 */
[----:B-1----:R-:W-:-:S03]  /*0f00*/  IMAD R0, R88, UR15, RZ ;  /* 0x0000000f58007c24 */ /* 0x002fc6000f8e02ff */
[----:B------:R-:W-:Y:S01]  /*0f10*/  IADD3 R77, R77, R79, RZ ;  /* 0x0000004f4d4d7210 */ /* 0x000fe20007ffe0ff */
[----:B------:R-:W-:Y:S02]  /*0f20*/  IMAD R79, R89, UR14, R0 ;  /* 0x0000000e594f7c24 */ /* 0x000fe4000f8e0200 */
[----:B------:R-:W-:-:S05]  /*0f30*/  IMAD.WIDE.U32 R26, R88, UR14, R76 ;  /* 0x0000000e581a7c25 */ /* 0x000fca000f8e004c */
[----:B------:R-:W-:Y:S02]  /*0f40*/  IADD3 R0, R27, R79, RZ ;  /* 0x0000004f1b007210 */ /* 0x000fe40007ffe0ff */
[----:B--2---:R-:W-:-:S04]  /*0f50*/  LEA R76, P0, R26, R90, 0x2 ;  /* 0x0000005a1a4c7211 */ /* 0x004fc800078010ff */
[----:B------:R-:W-:-:S03]  /*0f60*/  LEA.HI.X R77, R26, R91, R0, 0x2, P0 ;  /* 0x0000005b1a4d7211 */ /* 0x000fc600000f1400 */
[----:B------:R-:W-:Y:S01]  /*0f70*/  IMAD.WIDE R26, R23, 0x10, R76 ;  /* 0x00000010171a7825 */ /* 0x000fe200078e024c */
[----:B---3--:R-:W-:Y:S04]  /*0f80*/  STS.128 [R24], R80 ;  /* 0x0000005018007388 */ /* 0x008fe80000000c00 */
[----:B----4-:R0:W-:Y:S04]  /*0f90*/  STS.128 [R24+0x200], R84 ;  /* 0x0002005418007388 */ /* 0x0101e80000000c00 */
[----:B------:R1:W-:Y:S04]  /*0fa0*/  STS.128 [R24+0x400], R92 ;  /* 0x0004005c18007388 */ /* 0x0003e80000000c00 */
[----:B------:R-:W-:Y:S01]  /*0fb0*/  STS.128 [R24+0x600], R96 ;  /* 0x0006006018007388 */ /* 0x000fe20000000c00 */
[----:B------:R-:W-:-:S03]  /*0fc0*/  NOP ;  /* 0x0000000000007918 */ /* 0x000fc60000000000 */
[----:B------:R-:W2:Y:S04]  /*0fd0*/  LDS.128 R76, [R25] ;  /* 0x00000000194c7984 */ /* 0x000ea80000000c00 */
[----:B------:R-:W3:Y:S04]  /*0fe0*/  LDS.128 R116, [R25+0x10] ;  /* 0x0000100019747984 */ /* 0x000ee80000000c00 */
[----:B------:R-:W-:Y:S04]  /*0ff0*/  LDS.128 R112, [R25+0x20] ;  /* 0x0000200019707984 */ /* 0x000fe80000000c00 */
        /* <DEDUP_REMOVED lines=13> */
[----:B----4-:R-:W-:Y:S01]  /*10d0*/  FMUL.FTZ R120, R109, -1.4426950216293334961 ;  /* 0xbfb8aa3b6d787820 */ /* 0x010fe20000410000 */
        /* <DEDUP_REMOVED lines=8> */
[----:B------:R-:W-:-:S05]  /*1160*/  FMUL.FTZ R107, R108, -1.4426950216293334961 ;  /* 0xbfb8aa3b6c6b7820 */ /* 0x000fca0000410000 */
[----:B------:R-:W1:Y:S01]  /*1170*/  MUFU.EX2 R27, R27 ;  /* 0x0000001b001b7308 */ /* 0x000e620000000800 */
[----:B--2---:R-:W-:-:S07]  /*1180*/  FADD.FTZ R100, R100, 1 ;  /* 0x3f80000064647421 */ /* 0x004fce0000010000 */
[----:B------:R-:W2:Y:S01]  /*1190*/  MUFU.EX2 R26, R26 ;  /* 0x0000001a001a7308 */ /* 0x000ea20000000800 */
[----:B0-----:R-:W-:-:S07]  /*11a0*/  FADD.FTZ R0, R0, 1 ;  /* 0x3f80000000007421 */ /* 0x001fce0000010000 */
[----:B------:R0:W3:Y:S01]  /*11b0*/  MUFU.EX2 R98, R97 ;  /* 0x0000006100627308 */ /* 0x0000e20000000800 */
[----:B-1----:R-:W-:Y:S01]  /*11c0*/  FADD.FTZ R149, R27, 1 ;  /* 0x3f8000001b957421 */ /* 0x002fe20000010000 */
[----:B------:R-:W-:-:S06]  /*11d0*/  IMAD R27, R3, R126, RZ ;  /* 0x0000007e031b7224 */ /* 0x000fcc00078e02ff */
[----:B------:R-:W1:Y:S01]  /*11e0*/  MUFU.EX2 R96, R96 ;  /* 0x0000006000607308 */ /* 0x000e620000000800 */
[----:B0-----:R-:W-:Y:S01]  /*11f0*/  FMUL.FTZ R97, R112, -1.4426950216293334961 ;  /* 0xbfb8aa3b70617820 */ /* 0x001fe20000410000 */
[----:B--2---:R-:W-:-:S06]  /*1200*/  FADD.FTZ R26, R26, 1 ;  /* 0x3f8000001a1a7421 */ /* 0x004fcc0000010000 */
[----:B------:R-:W0:Y:S01]  /*1210*/  MUFU.EX2 R103, R97 ;  /* 0x0000006100677308 */ /* 0x000e220000000800 */
[----:B---3--:R-:W-:-:S07]  /*1220*/  FADD.FTZ R98, R98, 1 ;  /* 0x3f80000062627421 */ /* 0x008fce0000010000 */
[----:B------:R-:W2:Y:S01]  /*1230*/  MUFU.RCP R97, R0 ;  /* 0x0000000000617308 */ /* 0x000ea20000001000 */
[----:B-1----:R-:W-:-:S07]  /*1240*/  FADD.FTZ R96, R96, 1 ;  /* 0x3f80000060607421 */ /* 0x002fce0000010000 */
[----:B------:R-:W-:Y:S01]  /*1250*/  MUFU.RCP R0, R26 ;  /* 0x0000001a00007308 */ /* 0x000fe20000001000 */
[----:B0-----:R-:W-:-:S07]  /*1260*/  FADD.FTZ R103, R103, 1 ;  /* 0x3f80000067677421 */ /* 0x001fce0000010000 */
[----:B------:R-:W0:Y:S01]  /*1270*/  MUFU.EX2 R101, R101 ;  /* 0x0000006500657308 */ /* 0x000e220000000800 */
[----:B--2---:R-:W-:-:S07]  /*1280*/  FMUL.FTZ R143, R76, R97 ;  /* 0x000000614c8f7220 */ /* 0x004fce0000410000 */
[----:B------:R-:W1:Y:S08]  /*1290*/  MUFU.EX2 R104, R99 ;  /* 0x0000006300687308 */ /* 0x000e700000000800 */
[----:B------:R-:W2:Y:S01]  /*12a0*/  MUFU.RCP R99, R98 ;  /* 0x0000006200637308 */ /* 0x000ea20000001000 */
[----:B0-----:R-:W-:-:S07]  /*12b0*/  FADD.FTZ R101, R101, 1 ;  /* 0x3f80000065657421 */ /* 0x001fce0000010000 */
[----:B------:R-:W0:Y:S01]  /*12c0*/  MUFU.RCP R100, R100 ;  /* 0x0000006400647308 */ /* 0x000e220000001000 */
[----:B-1----:R-:W-:-:S07]  /*12d0*/  FADD.FTZ R104, R104, 1 ;  /* 0x3f80000068687421 */ /* 0x002fce0000010000 */
[----:B------:R-:W1:Y:S01]  /*12e0*/  MUFU.RCP R96, R96 ;  /* 0x0000006000607308 */ /* 0x000e620000001000 */
[----:B--2---:R-:W-:-:S07]  /*12f0*/  FMUL.FTZ R145, R78, R99 ;  /* 0x000000634e917220 */ /* 0x004fce0000410000 */
[----:B------:R-:W2:Y:S01]  /*1300*/  MUFU.EX2 R102, R102 ;  /* 0x0000006600667308 */ /* 0x000ea20000000800 */
[----:B0-----:R-:W-:-:S07]  /*1310*/  FMUL.FTZ R140, R79, R100 ;  /* 0x000000644f8c7220 */ /* 0x001fce0000410000 */
[----:B------:R-:W-:Y:S01]  /*1320*/  MUFU.EX2 R120, R120 ;  /* 0x0000007800787308 */ /* 0x000fe20000000800 */
[----:B-1----:R-:W-:-:S07]  /*1330*/  FMUL.FTZ R124, R77, R96 ;  /* 0x000000604d7c7220 */ /* 0x002fce0000410000 */
[----:B------:R-:W-:Y:S01]  /*1340*/  MUFU.EX2 R122, R121 ;  /* 0x00000079007a7308 */ /* 0x000fe20000000800 */
[----:B--2---:R-:W-:-:S07]  /*1350*/  FADD.FTZ R102, R102, 1 ;  /* 0x3f80000066667421 */ /* 0x004fce0000010000 */
[----:B------:R-:W-:Y:S08]  /*1360*/  MUFU.RCP R141, R101 ;  /* 0x00000065008d7308 */ /* 0x000ff00000001000 */
[----:B------:R-:W0:Y:S08]  /*1370*/  MUFU.EX2 R105, R105 ;  /* 0x0000006900697308 */ /* 0x000e300000000800 */
[----:B------:R-:W1:Y:S08]  /*1380*/  MUFU.EX2 R106, R106 ;  /* 0x0000006a006a7308 */ /* 0x000e700000000800 */
[----:B------:R-:W-:Y:S01]  /*1390*/  MUFU.RCP R149, R149 ;  /* 0x0000009500957308 */ /* 0x000fe20000001000 */
[----:B0-----:R-:W-:-:S07]  /*13a0*/  FADD.FTZ R105, R105, 1 ;  /* 0x3f80000069697421 */ /* 0x001fce0000010000 */
[----:B------:R-:W-:Y:S01]  /*13b0*/  MUFU.RCP R142, R102 ;  /* 0x00000066008e7308 */ /* 0x000fe20000001000 */
[----:B-1----:R-:W-:-:S07]  /*13c0*/  FADD.FTZ R106, R106, 1 ;  /* 0x3f8000006a6a7421 */ /* 0x002fce0000010000 */
[----:B------:R-:W-:Y:S08]  /*13d0*/  MUFU.EX2 R129, R123 ;  /* 0x0000007b00817308 */ /* 0x000ff00000000800 */
[----:B------:R-:W0:Y:S08]  /*13e0*/  MUFU.EX2 R107, R107 ;  /* 0x0000006b006b7308 */ /* 0x000e300000000800 */
[----:B------:R-:W-:Y:S08]  /*13f0*/  MUFU.RCP R144, R104 ;  /* 0x0000006800907308 */ /* 0x000ff00000001000 */
[----:B------:R-:W1:Y:S01]  /*1400*/  MUFU.RCP R151, R105 ;  /* 0x0000006900977308 */ /* 0x000e620000001000 */
[----:B0-----:R-:W-:-:S07]  /*1410*/  FADD.FTZ R107, R107, 1 ;  /* 0x3f8000006b6b7421 */ /* 0x001fce0000010000 */
[----:B------:R-:W0:Y:S08]  /*1420*/  MUFU.RCP R146, R106 ;  /* 0x0000006a00927308 */ /* 0x000e300000001000 */
[----:B------:R-:W2:Y:S08]  /*1430*/  MUFU.RCP R147, R103 ;  /* 0x0000006700937308 */ /* 0x000eb00000001000 */
[----:B------:R-:W-:Y:S01]  /*1440*/  MUFU.RCP R153, R107 ;  /* 0x0000006b00997308 */ /* 0x000fe20000001000 */
[----:B------:R-:W-:Y:S04]  /*1450*/  STS.128 [R24], R88 ;  /* 0x0000005818007388 */ /* 0x000fe80000000c00 */
[----:B------:R-:W-:Y:S04]  /*1460*/  STS.128 [R24+0x200], R84 ;  /* 0x0002005418007388 */ /* 0x000fe80000000c00 */
[----:B------:R3:W-:Y:S04]  /*1470*/  STS.128 [R24+0x400], R80 ;  /* 0x0004005018007388 */ /* 0x0007e80000000c00 */
[----:B------:R4:W-:Y:S01]  /*1480*/  STS.128 [R24+0x600], R92 ;  /* 0x0006005c18007388 */ /* 0x0009e20000000c00 */
[----:B------:R-:W-:-:S03]  /*1490*/  NOP ;  /* 0x0000000000007918 */ /* 0x000fc60000000000 */
[----:B------:R-:W1:Y:S04]  /*14a0*/  LDS.128 R88, [R25] ;  /* 0x0000000019587984 */ /* 0x000e680000000c00 */
[----:B------:R-:W0:Y:S01]  /*14b0*/  LDS.128 R84, [R25+0x10] ;  /* 0x0000100019547984 */ /* 0x000e220000000c00 */
[C---:B---3--:R-:W-:Y:S02]  /*14c0*/  IMAD R81, R2.reuse, R127, R27 ;  /* 0x0000007f02517224 */ /* 0x048fe400078e021b */
[----:B------:R-:W-:-:S04]  /*14d0*/  IMAD.WIDE.U32 R26, R2, R126, UR8 ;  /* 0x00000008021a7e25 */ /* 0x000fc8000f8e007e */
[----:B----4-:R-:W-:Y:S01]  /*14e0*/  FADD.FTZ R94, R120, 1 ;  /* 0x3f800000785e7421 */ /* 0x010fe20000010000 */
[C---:B------:R-:W-:Y:S01]  /*14f0*/  IMAD R80, R130.reuse, UR15, RZ ;  /* 0x0000000f82507c24 */ /* 0x040fe2000f8e02ff */
[----:B------:R-:W-:Y:S02]  /*1500*/  IADD3 R27, R27, R81, RZ ;  /* 0x000000511b1b7210 */ /* 0x000fe40007ffe0ff */
[----:B------:R3:W4:Y:S01]  /*1510*/  MUFU.RCP R148, R94 ;  /* 0x0000005e00947308 */ /* 0x0007220000001000 */
[----:B------:R-:W-:Y:S02]  /*1520*/  IMAD R81, R131, UR14, R80 ;  /* 0x0000000e83517c24 */ /* 0x000fe4000f8e0250 */
[----:B------:R-:W-:-:S05]  /*1530*/  IMAD.WIDE.U32 R26, R130, UR14, R26 ;  /* 0x0000000e821a7c25 */ /* 0x000fca000f8e001a */
[----:B------:R-:W-:Y:S01]  /*1540*/  IADD3 R80, R27, R81, RZ ;  /* 0x000000511b507210 */ /* 0x000fe20007ffe0ff */
[----:B------:R-:W-:Y:S01]  /*1550*/  FADD.FTZ R81, -R99, 1 ;  /* 0x3f80000063517421 */ /* 0x000fe20000010100 */
[----:B------:R-:W-:Y:S01]  /*1560*/  LEA R126, P0, R26, R132, 0x2 ;  /* 0x000000841a7e7211 */ /* 0x000fe200078010ff */
[----:B------:R-:W-:Y:S01]  /*1570*/  FADD.FTZ R27, -R97, 1 ;  /* 0x3f800000611b7421 */ /* 0x000fe20000010100 */
[----:B---3--:R-:W-:Y:S01]  /*1580*/  FADD.FTZ R94, -R142, 1 ;  /* 0x3f8000008e5e7421 */ /* 0x008fe20000010100 */
[----:B------:R-:W-:Y:S01]  /*1590*/  FFMA.FTZ R93, R78, R81, 1 ;  /* 0x3f8000004e5d7423 */ /* 0x000fe20000010051 */
[----:B------:R-:W-:Y:S01]  /*15a0*/  LEA.HI.X R127, R26, R133, R80, 0x2, P0 ;  /* 0x000000851a7f7211 */ /* 0x000fe200000f1450 */
[----:B------:R-:W-:Y:S01]  /*15b0*/  FADD.FTZ R80, -R100, 1 ;  /* 0x3f80000064507421 */ /* 0x000fe20000010100 */
[----:B------:R-:W-:Y:S01]  /*15c0*/  FADD.FTZ R26, -R96, 1 ;  /* 0x3f800000601a7421 */ /* 0x000fe20000010100 */
[----:B------:R-:W-:Y:S01]  /*15d0*/  FFMA.FTZ R27, R76, R27, 1 ;  /* 0x3f8000004c1b7423 */ /* 0x000fe2000001001b */
[----:B------:R-:W-:Y:S01]  /*15e0*/  FFMA.FTZ R94, R119, R94, 1 ;  /* 0x3f800000775e7423 */ /* 0x000fe2000001005e */
[----:B------:R-:W-:Y:S01]  /*15f0*/  FFMA.FTZ R92, R79, R80, 1 ;  /* 0x3f8000004f5c7423 */ /* 0x000fe20000010050 */
[----:B------:R-:W-:Y:S01]  /*1600*/  FFMA.FTZ R76, R77, R26, 1 ;  /* 0x3f8000004d4c7423 */ /* 0x000fe2000001001a */
[----:B------:R-:W3:Y:S01]  /*1610*/  LDS.128 R80, [R25+0x20] ;  /* 0x0000200019507984 */ /* 0x000ee20000000c00 */
[----:B------:R-:W-:Y:S01]  /*1620*/  IMAD.WIDE R126, R23, 0x10, R126 ;  /* 0x00000010177e7825 */ /* 0x000fe200078e027e */
[----:B------:R-:W-:-:S03]  /*1630*/  ISETP.NE.U32.AND P0, PT, RZ, UR6, PT ;  /* 0x00000006ff007c0c */ /* 0x000fc6000bf05070 */
        /* <DEDUP_REMOVED lines=10> */
[----:B0-----:R-:W-:Y:S01]  /*16e0*/  FMUL.FTZ R26, R32, R84 ;  /* 0x00000054201a7220 */ /* 0x001fe20000410000 */
[----:B------:R-:W-:Y:S01]  /*16f0*/  FADD.FTZ R96, R122, 1 ;  /* 0x3f8000007a607421 */ /* 0x000fe20000010000 */
[----:B------:R-:W-:Y:S01]  /*1700*/  FMUL.FTZ R121, R77, R76 ;  /* 0x0000004c4d797220 */ /* 0x000fe20000410000 */
[----:B------:R-:W-:Y:S01]  /*1710*/  FMUL.FTZ R122, R78, R93 ;  /* 0x0000005d4e7a7220 */ /* 0x000fe20000410000 */
[----:B------:R-:W-:Y:S01]  /*1720*/  FMUL.FTZ R123, R79, R92 ;  /* 0x0000005c4f7b7220 */ /* 0x000fe20000410000 */
[----:B------:R-:W-:Y:S01]  /*1730*/  FFMA.FTZ R27, R116, R27, 1 ;  /* 0x3f800000741b7423 */ /* 0x000fe2000001001b */
[----:B------:R-:W0:Y:S01]  /*1740*/  LDS.128 R76, [R25+0x30] ;  /* 0x00003000194c7984 */ /* 0x000e220000000c00 */
[----:B------:R-:W-:Y:S01]  /*1750*/  FMUL.FTZ R26, R141, R26 ;  /* 0x0000001a8d1a7220 */ /* 0x000fe20000410000 */
[----:B------:R-:W-:Y:S01]  /*1760*/  FMUL.FTZ R92, R34, R86 ;  /* 0x00000056225c7220 */ /* 0x000fe20000410000 */
[----:B------:R-:W-:Y:S01]  /*1770*/  FMUL.FTZ R95, R35, R87 ;  /* 0x00000057235f7220 */ /* 0x000fe20000410000 */
[----:B------:R-:W-:Y:S01]  /*1780*/  FADD.FTZ R97, R129, 1 ;  /* 0x3f80000081617421 */ /* 0x000fe20000010000 */
[----:B------:R-:W-:Y:S01]  /*1790*/  FMUL.FTZ R128, R26, R27 ;  /* 0x0000001b1a807220 */ /* 0x000fe20000410000 */
[C---:B------:R-:W-:Y:S01]  /*17a0*/  FADD.FTZ R27, -R149.reuse, 1 ;  /* 0x3f800000951b7421 */ /* 0x040fe20000010100 */
[----:B------:R-:W-:Y:S01]  /*17b0*/  FADD.FTZ R26, -R0, 1 ;  /* 0x3f800000001a7421 */ /* 0x000fe20000010100 */
[----:B------:R-:W-:Y:S01]  /*17c0*/  FMUL.FTZ R92, R149, R92 ;  /* 0x0000005c955c7220 */ /* 0x000fe20000410000 */
[----:B------:R-:W-:Y:S01]  /*17d0*/  FMUL.FTZ R95, R142, R95 ;  /* 0x0000005f8e5f7220 */ /* 0x000fe20000410000 */
[----:B------:R-:W-:Y:S01]  /*17e0*/  FFMA.FTZ R93, R118, R27, 1 ;  /* 0x3f800000765d7423 */ /* 0x000fe2000001001b */
[----:B------:R-:W-:Y:S01]  /*17f0*/  FMUL.FTZ R27, R33, R85 ;  /* 0x00000055211b7220 */ /* 0x000fe20000410000 */
[----:B------:R-:W-:Y:S01]  /*1800*/  FFMA.FTZ R26, R117, R26, 1 ;  /* 0x3f800000751a7423 */ /* 0x000fe2000001001a */
[----:B------:R1:W4:Y:S01]  /*1810*/  MUFU.RCP R161, R96 ;  /* 0x0000006000a17308 */ /* 0x0003220000001000 */
[----:B------:R-:W-:Y:S01]  /*1820*/  FMUL.FTZ R130, R92, R93 ;  /* 0x0000005d5c827220 */ /* 0x000fe20000410000 */
[----:B------:R-:W-:Y:S01]  /*1830*/  FMUL.FTZ R27, R0, R27 ;  /* 0x0000001b001b7220 */ /* 0x000fe20000410000 */
[----:B------:R-:W-:Y:S01]  /*1840*/  FMUL.FTZ R131, R95, R94 ;  /* 0x0000005e5f837220 */ /* 0x000fe20000410000 */
[----:B------:R-:W-:Y:S01]  /*1850*/  FADD.FTZ R93, -R151, 1 ;  /* 0x3f800000975d7421 */ /* 0x000fe20000010100 */
[----:B------:R-:W-:Y:S01]  /*1860*/  FADD.FTZ R94, -R146, 1 ;  /* 0x3f800000925e7421 */ /* 0x000fe20000010100 */
[----:B------:R-:W-:Y:S01]  /*1870*/  FMUL.FTZ R129, R27, R26 ;  /* 0x0000001a1b817220 */ /* 0x000fe20000410000 */
[----:B------:R-:W-:Y:S01]  /*1880*/  FADD.FTZ R26, -R144, 1 ;  /* 0x3f800000901a7421 */ /* 0x000fe20000010100 */
[----:B------:R4:W0:Y:S01]  /*1890*/  MUFU.RCP R150, R97 ;  /* 0x0000006100967308 */ /* 0x0008220000001000 */
[----:B------:R-:W-:Y:S01]  /*18a0*/  FFMA.FTZ R95, R114, R93, 1 ;  /* 0x3f800000725f7423 */ /* 0x000fe2000001005d */
[----:B-1----:R-:W-:Y:S01]  /*18b0*/  FFMA.FTZ R96, R115, R94, 1 ;  /* 0x3f80000073607423 */ /* 0x002fe2000001005e */
[----:B------:R-:W-:Y:S01]  /*18c0*/  FFMA.FTZ R92, R113, R26, 1 ;  /* 0x3f800000715c7423 */ /* 0x000fe2000001001a */
[----:B--2---:R-:W-:Y:S01]  /*18d0*/  FADD.FTZ R27, -R147, 1 ;  /* 0x3f800000931b7421 */ /* 0x004fe20000010100 */
[----:B---3--:R-:W-:Y:S01]  /*18e0*/  FMUL.FTZ R26, R36, R80 ;  /* 0x00000050241a7220 */ /* 0x008fe20000410000 */
[----:B------:R-:W-:Y:S01]  /*18f0*/  FMUL.FTZ R93, R37, R81 ;  /* 0x00000051255d7220 */ /* 0x000fe20000410000 */
[----:B------:R-:W-:Y:S01]  /*1900*/  FMUL.FTZ R94, R38, R82 ;  /* 0x00000052265e7220 */ /* 0x000fe20000410000 */
[----:B------:R-:W-:Y:S01]  /*1910*/  BAR.SYNC.DEFER_BLOCKING 0x0 ;  /* 0x0000000000007b1d */ /* 0x000fe20000010000 */
[----:B------:R-:W-:Y:S01]  /*1920*/  FFMA.FTZ R27, R112, R27, 1 ;  /* 0x3f800000701b7423 */ /* 0x000fe2000001001b */
        /* <DEDUP_REMOVED lines=10> */
[----:B0-----:R-:W-:Y:S01]  /*19d0*/  FADD.FTZ R94, -R150, 1 ;  /* 0x3f800000965e7421 */ /* 0x001fe20000010100 */
        /* <DEDUP_REMOVED lines=31> */
[----:B------:R-:W-:-:S03]  /*1bd0*/  NOP ;  /* 0x0000000000007918 */ /* 0x000fc60000000000 */
[----:B------:R-:W1:Y:S01]  /*1be0*/  LDS.128 R92, [R24] ;  /* 0x00000000185c7984 */ /* 0x000e620000000c00 */
[----:B------:R-:W-:Y:S01]  /*1bf0*/  FMUL.FTZ R30, R33, R0 ;  /* 0x00000000211e7220 */ /* 0x000fe20000410000 */
[----:B------:R-:W-:Y:S01]  /*1c00*/  FMUL.FTZ R33, R34, R149 ;  /* 0x0000009522217220 */ /* 0x000fe20000410000 */
[----:B------:R-:W-:Y:S01]  /*1c10*/  ISETP.NE.AND.EX P0, PT, RZ, UR7, PT, P0 ;  /* 0x00000007ff007c0c */ /* 0x000fe2000bf05300 */
[----:B------:R-:W2:Y:S01]  /*1c20*/  LDS.128 R96, [R24+0x200] ;  /* 0x0002000018607984 */ /* 0x000ea20000000c00 */
[----:B------:R-:W-:Y:S01]  /*1c30*/  FMUL.FTZ R34, R37, R144 ;  /* 0x0000009025227220 */ /* 0x000fe20000410000 */
[----:B------:R-:W-:Y:S01]  /*1c40*/  FMUL.FTZ R37, R38, R151 ;  /* 0x0000009726257220 */ /* 0x000fe20000410000 */
[----:B------:R-:W-:Y:S01]  /*1c50*/  FFMA.FTZ R38, R60, R27, R9 ;  /* 0x0000001b3c267223 */ /* 0x000fe20000010009 */
        /* <DEDUP_REMOVED lines=46> */
[----:B------:R-:W-:Y:S01]  /*1f40*/  STS.128 [R25+0x10], R84 ;  /* 0x0000105419007388 */ /* 0x000fe20000000c00 */
[----:B0-----:R-:W-:-:S03]  /*1f50*/  IMAD R0, R3, R42, RZ ;  /* 0x0000002a03007224 */ /* 0x001fc600078e02ff */
[----:B------:R0:W-:Y:S04]  /*1f60*/  STS.128 [R25+0x20], R80 ;  /* 0x0000205019007388 */ /* 0x0001e80000000c00 */
[----:B------:R-:W-:Y:S01]  /*1f70*/  STS.128 [R25+0x30], R104 ;  /* 0x0000306819007388 */ /* 0x000fe20000000c00 */
[----:B------:R-:W-:-:S03]  /*1f80*/  NOP ;  /* 0x0000000000007918 */ /* 0x000fc60000000000 */
[----:B------:R-:W3:Y:S01]  /*1f90*/  LDS.128 R76, [R24] ;  /* 0x00000000184c7984 */ /* 0x000ee20000000c00 */
[C---:B--2---:R-:W-:Y:S02]  /*1fa0*/  IMAD R89, R2.reuse, R43, R0 ;  /* 0x0000002b02597224 */ /* 0x044fe400078e0200 */
[----:B------:R-:W-:Y:S01]  /*1fb0*/  IMAD.WIDE.U32 R42, R2, R42, UR8 ;  /* 0x00000008022a7e25 */ /* 0x000fe2000f8e002a */
        /* <DEDUP_REMOVED lines=11> */
[----:B---3--:R3:W-:Y:S04]  /*2070*/  STG.E.128 desc[UR12][R42.64+-0x800], R76 ;  /* 0xfff8004c2a007986 */ /* 0x0087e8000c101d0c */
[----:B--2---:R3:W-:Y:S04]  /*2080*/  STG.E.128 desc[UR12][R42.64+-0x600], R92 ;  /* 0xfffa005c2a007986 */ /* 0x0047e8000c101d0c */
[----:B-1----:R3:W-:Y:S04]  /*2090*/  STG.E.128 desc[UR12][R42.64+-0x400], R96 ;  /* 0xfffc00602a007986 */ /* 0x0027e8000c101d0c */
[----:B0-----:R3:W-:Y:S02]  /*20a0*/  STG.E.128 desc[UR12][R42.64+-0x200], R100 ;  /* 0xfffe00642a007986 */ /* 0x0017e4000c101d0c */
.L_x_8508:
        /* <DEDUP_REMOVED lines=14> */
[-C--:B-1---5:R-:W-:Y:S01]  /*2190*/  FMUL.FTZ R92, R27, R4.reuse ;  /* 0x000000041b5c7220 */ /* 0x0a2fe20000410000 */
        /* <DEDUP_REMOVED lines=26> */
[----:B------:R-:W-:Y:S01]  /*2340*/  ULDC.64 UR6, c[0x0][0x230] ;  /* 0x00008c0000067ab9 */ /* 0x000fe20000000a00 */
[----:B------:R-:W-:Y:S01]  /*2350*/  FADD.FTZ R146, R45, R5 ;  /* 0x000000052d927221 */ /* 0x000fe20000010000 */
[----:B------:R-:W-:Y:S01]  /*2360*/  IMAD R45, R3, UR6, RZ ;  /* 0x00000006032d7c24 */ /* 0x000fe2000f8e02ff */
[----:B------:R-:W-:Y:S01]  /*2370*/  LEA.HI R0, R189, R189, RZ, 0x1 ;  /* 0x000000bdbd007211 */ /* 0x000fe200078f08ff */
[----:B------:R-:W-:-:S04]  /*2380*/  IMAD.WIDE.U32 R170, R2, UR6, RZ ;  /* 0x0000000602aa7c25 */ /* 0x000fc8000f8e00ff */
[----:B------:R-:W-:Y:S01]  /*2390*/  FADD.FTZ R43, R56, R5 ;  /* 0x00000005382b7221 */ /* 0x000fe20000010000 */
[----:B------:R-:W1:Y:S01]  /*23a0*/  LDC.64 R168, c[0x0][0x2d0] ;  /* 0x0000b400ffa87b82 */ /* 0x000e620000000a00 */
[----:B------:R-:W-:Y:S01]  /*23b0*/  LOP3.LUT R0, R0, 0xfffffe, RZ, 0xc0, !PT ;  /* 0x00fffffe00007812 */ /* 0x000fe200078ec0ff */
[----:B------:R-:W-:Y:S02]  /*23c0*/  IMAD R45, R2, UR7, R45 ;  /* 0x00000007022d7c24 */ /* 0x000fe4000f8e022d */
[--C-:B------:R-:W-:Y:S01]  /*23d0*/  FADD.FTZ R42, R57, R5.reuse ;  /* 0x00000005392a7221 */ /* 0x100fe20000010000 */
[--C-:B------:R-:W-:Y:S01]  /*23e0*/  FADD.FTZ R137, R58, R5.reuse ;  /* 0x000000053a897221 */ /* 0x100fe20000010000 */
[--C-:B------:R-:W-:Y:S01]  /*23f0*/  FADD.FTZ R136, R59, R5.reuse ;  /* 0x000000053b887221 */ /* 0x100fe20000010000 */
        /* <DEDUP_REMOVED lines=8> */
[--C-:B------:R-:W-:Y:S01]  /*2480*/  FADD.FTZ R144, R51, R5.reuse ;  /* 0x0000000533907221 */ /* 0x100fe20000010000 */
[--C-:B------:R-:W-:Y:S01]  /*2490*/  FADD.FTZ R147, R44, R5.reuse ;  /* 0x000000052c937221 */ /* 0x100fe20000010000 */
[----:B------:R-:W3:Y:S01]  /*24a0*/  LDC.64 R164, c[0x0][0x360] ;  /* 0x0000d800ffa47b82 */ /* 0x000ee20000000a00 */
[--C-:B------:R-:W-:Y:S01]  /*24b0*/  FADD.FTZ R149, R46, R5.reuse ;  /* 0x000000052e957221 */ /* 0x100fe20000010000 */
[----:B------:R-:W-:Y:S01]  /*24c0*/  FADD.FTZ R188, R47, R5 ;  /* 0x000000052fbc7221 */ /* 0x000fe20000010000 */
[----:B------:R-:W-:Y:S01]  /*24d0*/  ISETP.NE.AND P0, PT, R8, RZ, PT ;  /* 0x000000ff0800720c */ /* 0x000fe20003f05270 */
[----:B------:R-:W-:Y:S01]  /*24e0*/  HFMA2.MMA R186, -RZ, RZ, 0, 0 ;  /* 0x00000000ffba7435 */ /* 0x000fe200000001ff */
[----:B------:R-:W-:Y:S01]  /*24f0*/  IADD3 R189, R189, -R0, RZ ;  /* 0x80000000bdbd7210 */ /* 0x000fe20007ffe0ff */
[----:B------:R-:W-:Y:S01]  /*2500*/  FMUL.FTZ R185, R60, R43 ;  /* 0x0000002b3cb97220 */ /* 0x000fe20000410000 */
[C---:B------:R-:W-:Y:S01]  /*2510*/  ISETP.NE.AND P1, PT, R8.reuse, 0x1f, PT ;  /* 0x0000001f0800780c */ /* 0x040fe20003f25270 */
[----:B------:R-:W4:Y:S01]  /*2520*/  LDC.64 R162, c[0x0][0x368] ;  /* 0x0000da00ffa27b82 */ /* 0x000f220000000a00 */
[----:B------:R-:W-:Y:S01]  /*2530*/  P2R R0, PR, RZ, 0x1 ;  /* 0x00000001ff007803 */ /* 0x000fe20000000000 */
[----:B------:R-:W-:Y:S01]  /*2540*/  FMUL.FTZ R182, R61, R42 ;  /* 0x0000002a3db67220 */ /* 0x000fe20000410000 */
[----:B------:R-:W-:Y:S01]  /*2550*/  IADD3 R184, R8, 0x200, RZ ;  /* 0x0000020008b87810 */ /* 0x000fe20007ffe0ff */
[----:B------:R-:W-:Y:S01]  /*2560*/  FMUL.FTZ R183, R62, R137 ;  /* 0x000000893eb77220 */ /* 0x000fe20000410000 */
[----:B------:R-:W-:Y:S01]  /*2570*/  MOV R76, RZ ;  /* 0x000000ff004c7202 */ /* 0x000fe20000000f00 */
[----:B------:R-:W-:Y:S01]  /*2580*/  FMUL.FTZ R180, R63, R136 ;  /* 0x000000883fb47220 */ /* 0x000fe20000410000 */
[----:B------:R-:W-:Y:S01]  /*2590*/  FMUL.FTZ R181, R64, R139 ;  /* 0x0000008b40b57220 */ /* 0x000fe20000410000 */
        /* <DEDUP_REMOVED lines=23> */
[----:B-1----:R-:W-:-:S05]  /*2710*/  ULDC.64 UR26, c[0x0][0x370] ;  /* 0x0000dc00001a7ab9 */ /* 0x002fca0000000a00 */
.L_x_8546:
        /* <DEDUP_REMOVED lines=11> */
[----:B------:R-:W4:Y:S01]  /*27d0*/  LDG.E.128 R56, desc[UR12][R112.64+0x600] ;  /* 0x0006000c70387981 */ /* 0x000f22000c1e1d00 */
[----:B------:R-:W-:Y:S01]  /*27e0*/  MOV R108, R170 ;  /* 0x000000aa006c7202 */ /* 0x000fe20000000f00 */
[C---:B------:R-:W-:Y:S01]  /*27f0*/  IMAD R115, R191.reuse, UR18, RZ ;  /* 0x00000012bf737c24 */ /* 0x040fe2000f8e02ff */
[----:B------:R-:W-:Y:S01]  /*2800*/  MOV R109, R151 ;  /* 0x00000097006d7202 */ /* 0x000fe20000000f00 */
[----:B------:R-:W-:-:S02]  /*2810*/  IMAD R117, R191, UR22, RZ ;  /* 0x00000016bf757c24 */ /* 0x000fc4000f8e02ff */
[C---:B------:R-:W-:Y:S02]  /*2820*/  IMAD R115, R186.reuse, UR19, R115 ;  /* 0x00000013ba737c24 */ /* 0x040fe4000f8e0273 */
[----:B------:R-:W-:-:S04]  /*2830*/  IMAD.WIDE.U32 R110, R186, UR18, R108 ;  /* 0x00000012ba6e7c25 */ /* 0x000fc8000f8e006c */
[----:B------:R-:W-:Y:S01]  /*2840*/  IMAD.WIDE.U32 R108, R186, UR22, RZ ;  /* 0x00000016ba6c7c25 */ /* 0x000fe2000f8e00ff */
[----:B------:R-:W-:Y:S02]  /*2850*/  LEA R126, P0, R110, R168, 0x2 ;  /* 0x000000a86e7e7211 */ /* 0x000fe400078010ff */
[----:B------:R-:W-:Y:S01]  /*2860*/  IADD3 R0, R111, R115, RZ ;  /* 0x000000736f007210 */ /* 0x000fe20007ffe0ff */
[----:B------:R-:W-:-:S03]  /*2870*/  IMAD R117, R186, UR23, R117 ;  /* 0x00000017ba757c24 */ /* 0x000fc6000f8e0275 */
[----:B------:R-:W-:Y:S02]  /*2880*/  LEA.HI.X R127, R110, R169, R0, 0x2, P0 ;  /* 0x000000a96e7f7211 */ /* 0x000fe400000f1400 */
[C---:B------:R-:W-:Y:S02]  /*2890*/  LEA R110, P0, R108.reuse, R20, 0x2 ;  /* 0x000000146c6e7211 */ /* 0x040fe400078010ff */
[----:B------:R-:W-:Y:S01]  /*28a0*/  IADD3 R0, R109, R117, RZ ;  /* 0x000000756d007210 */ /* 0x000fe20007ffe0ff */
[----:B------:R-:W4:Y:S03]  /*28b0*/  LDG.E R148, desc[UR12][R126.64] ;  /* 0x0000000c7e947981 */ /* 0x000f26000c1e1900 */
        /* <DEDUP_REMOVED lines=10> */
[----:B------:R-:W4:Y:S01]  /*2960*/  LDG.E.128 R120, desc[UR12][R128.64+0x600] ;  /* 0x0006000c80787981 */ /* 0x000f22000c1e1d00 */
[----:B------:R-:W-:-:S02]  /*2970*/  LOP3.LUT P0, RZ, R8, 0x1f, RZ, 0xc0, !PT ;  /* 0x0000001f08ff7812 */ /* 0x000fc4000780c0ff */
[----:B-1----:R-:W-:Y:S01]  /*2980*/  LEA R45, R189, R186, 0x8 ;  /* 0x000000babd2d7211 */ /* 0x002fe200078e40ff */
[----:B------:R-:W1:Y:S01]  /*2990*/  LDS.128 R56, [R25] ;  /* 0x0000000019387984 */ /* 0x000e620000000c00 */
[----:B------:R-:W-:Y:S02]  /*29a0*/  ISETP.LT.OR P2, PT, R22, 0x2, P0 ;  /* 0x000000021600780c */ /* 0x000fe40000741670 */
[----:B------:R-:W-:Y:S01]  /*29b0*/  ISETP.NE.AND P3, PT, R8, RZ, PT ;  /* 0x000000ff0800720c */ /* 0x000fe20003f65270 */
[----:B------:R-:W-:Y:S03]  /*29c0*/  LDS.128 R52, [R25+0x10] ;  /* 0x0000100019347984 */ /* 0x000fe60000000c00 */
[----:B------:R-:W-:Y:S01]  /*29d0*/  SEL R0, R45, R184, !P3 ;  /* 0x000000b82d007207 */ /* 0x000fe20005800000 */
[----:B------:R-:W0:Y:S04]  /*29e0*/  LDS.128 R48, [R25+0x20] ;  /* 0x0000200019307984 */ /* 0x000e280000000c00 */
[----:B------:R-:W0:Y:S02]  /*29f0*/  LDS.128 R44, [R25+0x30] ;  /* 0x00003000192c7984 */ /* 0x000e240000000c00 */
[----:B------:R-:W1:Y:S01]  /*2a00*/  @!P2 LDC R124, c[0x0][0x21c] ;  /* 0x00008700ff7cab82 */ /* 0x000e620000000800 */
[----:B------:R-:W-:-:S04]  /*2a10*/  FMUL.FTZ R200, R148, 1.4426950216293334961 ;  /* 0x3fb8aa3b94c87820 */ /* 0x000fc80000410000 */
[----:B------:R-:W-:Y:S01]  /*2a20*/  FMUL.FTZ R226, R43, R200 ;  /* 0x000000c82be27220 */ /* 0x000fe20000410000 */
[----:B------:R-:W-:-:S05]  /*2a30*/  LEA R197, R0, R125, 0x2 ;  /* 0x0000007d00c57211 */ /* 0x000fca00078e10ff */
[----:B------:R-:W4:Y:S01]  /*2a40*/  MUFU.EX2 R226, R226 ;  /* 0x000000e200e27308 */ /* 0x000f220000000800 */
[----:B------:R-:W-:Y:S01]  /*2a50*/  @!P2 IADD3 R125, R22, -0x2, RZ ;  /* 0xfffffffe167da810 */ /* 0x000fe20007ffe0ff */
[-C--:B------:R-:W-:Y:S01]  /*2a60*/  FMUL.FTZ R217, R42, R200.reuse ;  /* 0x000000c82ad97220 */ /* 0x080fe20000410000 */
[-C--:B------:R-:W-:Y:S01]  /*2a70*/  FMUL.FTZ R0, R137, R200.reuse ;  /* 0x000000c889007220 */ /* 0x080fe20000410000 */
[----:B------:R-:W-:-:S04]  /*2a80*/  FMUL.FTZ R213, R136, R200 ;  /* 0x000000c888d57220 */ /* 0x000fc80000410000 */
[----:B------:R-:W4:Y:S01]  /*2a90*/  MUFU.EX2 R217, R217 ;  /* 0x000000d900d97308 */ /* 0x000f220000000800 */
[----:B-1----:R-:W-:Y:S02]  /*2aa0*/  @!P2 IMAD R125, R125, R124, R186 ;  /* 0x0000007c7d7da224 */ /* 0x002fe400078e02ba */
[----:B------:R-:W-:-:S05]  /*2ab0*/  FMUL.FTZ R190, R139, R200 ;  /* 0x000000c88bbe7220 */ /* 0x000fca0000410000 */
[----:B------:R-:W1:Y:S01]  /*2ac0*/  MUFU.EX2 R0, R0 ;  /* 0x0000000000007308 */ /* 0x000e620000000800 */
[----:B------:R-:W-:-:S07]  /*2ad0*/  @!P2 IMAD.WIDE R192, R125, 0x8, R158 ;  /* 0x000000087dc0a825 */ /* 0x000fce00078e029e */
[----:B------:R-:W1:Y:S08]  /*2ae0*/  MUFU.EX2 R213, R213 ;  /* 0x000000d500d57308 */ /* 0x000e700000000800 */
[----:B------:R-:W1:Y:S01]  /*2af0*/  MUFU.EX2 R190, R190 ;  /* 0x000000be00be7308 */ /* 0x000e620000000800 */
[-C--:B------:R-:W-:Y:S01]  /*2b00*/  FMUL.FTZ R209, R138, R200.reuse ;  /* 0x000000c88ad17220 */ /* 0x080fe20000410000 */
[----:B------:R-:W-:Y:S01]  /*2b10*/  FMUL.FTZ R194, R141, R200 ;  /* 0x000000c88dc27220 */ /* 0x000fe20000410000 */
[----:B------:R-:W-:Y:S01]  /*2b20*/  FMUL.FTZ R225, R185, R56 ;  /* 0x00000038b9e17220 */ /* 0x000fe20000410000 */
[----:B------:R-:W-:-:S04]  /*2b30*/  FMUL.FTZ R204, R188, R200 ;  /* 0x000000c8bccc7220 */ /* 0x000fc80000410000 */
[----:B------:R-:W1:Y:S01]  /*2b40*/  MUFU.EX2 R209, R209 ;  /* 0x000000d100d17308 */ /* 0x000e620000000800 */
[----:B------:R-:W-:Y:S01]  /*2b50*/  MOV R195, RZ ;  /* 0x000000ff00c37202 */ /* 0x000fe20000000f00 */
[-C--:B------:R-:W-:Y:S01]  /*2b60*/  FMUL.FTZ R196, R143, R200.reuse ;  /* 0x000000c88fc47220 */ /* 0x080fe20000410000 */
[-C--:B------:R-:W-:Y:S01]  /*2b70*/  FMUL.FTZ R198, R145, R200.reuse ;  /* 0x000000c891c67220 */ /* 0x080fe20000410000 */
[----:B------:R-:W-:-:S04]  /*2b80*/  FMUL.FTZ R202, R149, R200 ;  /* 0x000000c895ca7220 */ /* 0x000fc80000410000 */
[----:B------:R-:W1:Y:S08]  /*2b90*/  MUFU.EX2 R194, R194 ;  /* 0x000000c200c27308 */ /* 0x000e700000000800 */
[----:B------:R-:W-:Y:S08]  /*2ba0*/  MUFU.EX2 R204, R204 ;  /* 0x000000cc00cc7308 */ /* 0x000ff00000000800 */
[----:B------:R-:W-:Y:S08]  /*2bb0*/  MUFU.EX2 R196, R196 ;  /* 0x000000c400c47308 */ /* 0x000ff00000000800 */
[----:B------:R-:W-:Y:S08]  /*2bc0*/  MUFU.EX2 R198, R198 ;  /* 0x000000c600c67308 */ /* 0x000ff00000000800 */
[----:B------:R-:W-:Y:S01]  /*2bd0*/  MUFU.EX2 R202, R202 ;  /* 0x000000ca00ca7308 */ /* 0x000fe20000000800 */
[----:B------:R-:W-:Y:S01]  /*2be0*/  BSSY B0, `(.L_x_8510) ;  /* 0x0000052000007945 */ /* 0x000fe20003800000 */
[----:B0-----:R-:W-:Y:S01]  /*2bf0*/  FMUL.FTZ R223, R175, R50 ;  /* 0x00000032afdf7220 */ /* 0x001fe20000410000 */
[----:B------:R-:W-:Y:S01]  /*2c00*/  FMUL.FTZ R210, R172, R51 ;  /* 0x00000033acd27220 */ /* 0x000fe20000410000 */
[----:B------:R-:W-:Y:S01]  /*2c10*/  FMUL.FTZ R221, R173, R44 ;  /* 0x0000002caddd7220 */ /* 0x000fe20000410000 */
[----:B------:R-:W-:Y:S01]  /*2c20*/  FMUL.FTZ R207, R153, R46 ;  /* 0x0000002e99cf7220 */ /* 0x000fe20000410000 */
[----:B------:R-:W-:Y:S01]  /*2c30*/  FMUL.FTZ R205, R150, R47 ;  /* 0x0000002f96cd7220 */ /* 0x000fe20000410000 */
[----:B--2---:R-:W-:Y:S04]  /*2c40*/  STS.128 [R24+0x840], R108 ;  /* 0x0008406c18007388 */ /* 0x004fe80000000c00 */
[----:B---3--:R0:W-:Y:S04]  /*2c50*/  STS.128 [R24+0xa40], R112 ;  /* 0x000a407018007388 */ /* 0x0081e80000000c00 */
[----:B----4-:R-:W-:Y:S04]  /*2c60*/  STS.128 [R24+0xc40], R116 ;  /* 0x000c407418007388 */ /* 0x010fe80000000c00 */
[----:B------:R-:W-:Y:S01]  /*2c70*/  STS.128 [R24+0xe40], R120 ;  /* 0x000e407818007388 */ /* 0x000fe20000000c00 */
[----:B------:R-:W-:-:S03]  /*2c80*/  NOP ;  /* 0x0000000000007918 */ /* 0x000fc60000000000 */
[----:B------:R-:W2:Y:S04]  /*2c90*/  LDS.128 R108, [R25+0x860] ;  /* 0x00086000196c7984 */ /* 0x000ea80000000c00 */
[----:B------:R-:W3:Y:S01]  /*2ca0*/  LDS.128 R128, [R25+0x850] ;  /* 0x0008500019807984 */ /* 0x000ee20000000c00 */
[----:B0-----:R-:W0:Y:S03]  /*2cb0*/  @P1 S2R R113, SR_CgaCtaId ;  /* 0x0000000000711919 */ /* 0x001e260000008800 */
[----:B------:R-:W4:Y:S04]  /*2cc0*/  LDS.128 R132, [R25+0x870] ;  /* 0x0008700019847984 */ /* 0x000f280000000c00 */
[----:B------:R-:W3:Y:S04]  /*2cd0*/  LDS.128 R124, [R25+0x840] ;  /* 0x00084000197c7984 */ /* 0x000ee80000000c00 */
[----:B------:R1:W-:Y:S01]  /*2ce0*/  STS [R197+0x2338], R226 ;  /* 0x002338e2c5007388 */ /* 0x0003e20000000800 */
[----:B------:R-:W-:Y:S01]  /*2cf0*/  BAR.SYNC.DEFER_BLOCKING 0x0 ;  /* 0x0000000000007b1d */ /* 0x000fe20000010000 */
[----:B------:R-:W-:Y:S01]  /*2d00*/  @P1 MOV R112, 0x400 ;  /* 0x0000040000701802 */ /* 0x000fe20000000f00 */
[----:B--2---:R-:W-:Y:S01]  /*2d10*/  FMUL.FTZ R199, R34, R109 ;  /* 0x0000006d22c77220 */ /* 0x004fe20000410000 */
[----:B------:R-:W-:-:S02]  /*2d20*/  FMUL.FTZ R109, R226, R217 ;  /* 0x000000d9e26d7220 */ /* 0x000fc40000410000 */
[----:B0-----:R-:W-:Y:S02]  /*2d30*/  @P1 LEA R113, R113, R112, 0x18 ;  /* 0x0000007071711211 */ /* 0x001fe400078ec0ff */
[----:B-1----:R-:W-:Y:S01]  /*2d40*/  FMUL.FTZ R114, R0, R109 ;  /* 0x0000006d00727220 */ /* 0x002fe20000410000 */
[----:B------:R-:W-:Y:S01]  /*2d50*/  FMUL.FTZ R120, R35, R108 ;  /* 0x0000006c23787220 */ /* 0x000fe20000410000 */
[----:B------:R-:W-:Y:S01]  /*2d60*/  @P1 LEA R108, R8, R113, 0x2 ;  /* 0x00000071086c1211 */ /* 0x000fe200078e10ff */
[----:B------:R-:W-:Y:S01]  /*2d70*/  FMUL.FTZ R197, R140, R200 ;  /* 0x000000c88cc57220 */ /* 0x000fe20000410000 */
[----:B------:R-:W-:Y:S01]  /*2d80*/  FMUL.FTZ R203, R213, R114 ;  /* 0x00000072d5cb7220 */ /* 0x000fe20000410000 */
[----:B------:R-:W-:Y:S01]  /*2d90*/  FMUL.FTZ R116, R180, R59 ;  /* 0x0000003bb4747220 */ /* 0x000fe20000410000 */
[-C--:B------:R-:W-:Y:S01]  /*2da0*/  FMUL.FTZ R119, R142, R200.reuse ;  /* 0x000000c88e777220 */ /* 0x080fe20000410000 */
[-C--:B------:R-:W-:Y:S01]  /*2db0*/  FMUL.FTZ R123, R144, R200.reuse ;  /* 0x000000c8907b7220 */ /* 0x080fe20000410000 */
[----:B------:R-:W-:Y:S01]  /*2dc0*/  FMUL.FTZ R114, R190, R203 ;  /* 0x000000cbbe727220 */ /* 0x000fe20000410000 */
[----:B---3--:R-:W-:Y:S01]  /*2dd0*/  FMUL.FTZ R203, R30, R129 ;  /* 0x000000811ecb7220 */ /* 0x008fe20000410000 */
[----:B------:R-:W-:Y:S01]  /*2de0*/  FMUL.FTZ R122, R147, R200 ;  /* 0x000000c8937a7220 */ /* 0x000fe20000410000 */
[----:B------:R0:W1:Y:S01]  /*2df0*/  @P1 LDS R129, [R108+0x2b3c] ;  /* 0x002b3c006c811984 */ /* 0x0000620000000800 */
[----:B----4-:R-:W-:Y:S01]  /*2e00*/  FMUL.FTZ R112, R39, R132 ;  /* 0x0000008427707220 */ /* 0x010fe20000410000 */
[----:B------:R-:W-:Y:S01]  /*2e10*/  FMUL.FTZ R132, R182, R57 ;  /* 0x00000039b6847220 */ /* 0x000fe20000410000 */
[----:B------:R-:W-:Y:S01]  /*2e20*/  FMUL.FTZ R113, R183, R58 ;  /* 0x0000003ab7717220 */ /* 0x000fe20000410000 */
[----:B------:R-:W-:Y:S01]  /*2e30*/  FMUL.FTZ R121, R146, R200 ;  /* 0x000000c892797220 */ /* 0x000fe20000410000 */
[----:B------:R-:W-:Y:S01]  /*2e40*/  FMUL.FTZ R115, R181, R52 ;  /* 0x00000034b5737220 */ /* 0x000fe20000410000 */
[----:B------:R-:W-:Y:S01]  /*2e50*/  FFMA.FTZ R109, R217, R225, R132 ;  /* 0x000000e1d96d7223 */ /* 0x000fe20000010084 */
[----:B------:R-:W2:Y:S01]  /*2e60*/  MUFU.EX2 R197, R197 ;  /* 0x000000c500c57308 */ /* 0x000ea20000000800 */
[----:B------:R3:W5:Y:S02]  /*2e70*/  @!P2 LDG.E R195, desc[UR12][R192.64+0x4] ;  /* 0x0000040cc0c3a981 */ /* 0x000764000c1e1900 */
[----:B------:R-:W-:-:S04]  /*2e80*/  FFMA.FTZ R109, R0, R109, R113 ;  /* 0x0000006d006d7223 */ /* 0x000fc80000010071 */
[----:B------:R-:W-:Y:S01]  /*2e90*/  FFMA.FTZ R109, R213, R109, R116 ;  /* 0x0000006dd56d7223 */ /* 0x000fe20000010074 */
[----:B------:R-:W4:Y:S01]  /*2ea0*/  MUFU.EX2 R119, R119 ;  /* 0x0000007700777308 */ /* 0x000f220000000800 */
[----:B---3--:R-:W-:Y:S02]  /*2eb0*/  FMUL.FTZ R192, R178, R53 ;  /* 0x00000035b2c07220 */ /* 0x008fe40000410000 */
[----:B------:R-:W-:Y:S01]  /*2ec0*/  FFMA.FTZ R109, R190, R109, R115 ;  /* 0x0000006dbe6d7223 */ /* 0x000fe20000010073 */
[----:B------:R-:W-:-:S04]  /*2ed0*/  FMUL.FTZ R211, R209, R114 ;  /* 0x00000072d1d37220 */ /* 0x000fc80000410000 */
[----:B------:R-:W3:Y:S01]  /*2ee0*/  MUFU.EX2 R123, R123 ;  /* 0x0000007b007b7308 */ /* 0x000ee20000000800 */
[----:B------:R-:W-:Y:S01]  /*2ef0*/  FMUL.FTZ R117, R179, R54 ;  /* 0x00000036b3757220 */ /* 0x000fe20000410000 */
[----:B------:R-:W-:-:S06]  /*2f00*/  FFMA.FTZ R109, R209, R109, R192 ;  /* 0x0000006dd16d7223 */ /* 0x000fcc00000100c0 */
[----:B------:R-:W0:Y:S01]  /*2f10*/  MUFU.EX2 R122, R122 ;  /* 0x0000007a007a7308 */ /* 0x000e220000000800 */
[----:B------:R-:W-:-:S07]  /*2f20*/  FMUL.FTZ R206, R37, R110 ;  /* 0x0000006e25ce7220 */ /* 0x000fce0000410000 */
[----:B------:R-:W0:Y:S01]  /*2f30*/  MUFU.EX2 R121, R121 ;  /* 0x0000007900797308 */ /* 0x000e220000000800 */
        /* <DEDUP_REMOVED lines=13> */
[----:B------:R-:W-:Y:S01]  /*3010*/  FFMA.FTZ R130, R204, R135, R193 ;  /* 0x00000087cc827223 */ /* 0x000fe200000100c1 */
[----:B------:R-:W-:Y:S01]  /*3020*/  FFMA.FTZ R114, R197, R109, R110 ;  /* 0x0000006dc5727223 */ /* 0x000fe2000001006e */
[----:B-1-34-:R-:W-:Y:S06]  /*3030*/  @P1 BRA `(.L_x_8511) ;  /* 0x0000000000301947 */ /* 0x01afec0003800000 */
[----:B------:R-:W-:Y:S01]  /*3040*/  ISETP.NE.AND P1, PT, R22, UR17, PT ;  /* 0x0000001116007c0c */ /* 0x000fe2000bf25270 */
[----:B------:R-:W-:-:S12]  /*3050*/  HFMA2.MMA R129, -RZ, RZ, 1.875, 0 ;  /* 0x3f800000ff817435 */ /* 0x000fd800000001ff */
[----:B------:R-:W-:Y:S05]  /*3060*/  @!P1 BRA `(.L_x_8511) ;  /* 0x0000000000249947 */ /* 0x000fea0003800000 */
[----:B------:R-:W1:Y:S01]  /*3070*/  S2R R129, SR_CgaCtaId ;  /* 0x0000000000817919 */ /* 0x000e620000008800 */
[----:B0-----:R-:W-:-:S04]  /*3080*/  LEA.HI R108, R22, R22, RZ, 0x1 ;  /* 0x00000016166c7211 */ /* 0x001fc800078f08ff */
[----:B------:R-:W-:Y:S02]  /*3090*/  LOP3.LUT R109, R108, 0xfffffe, RZ, 0xc0, !PT ;  /* 0x00fffffe6c6d7812 */ /* 0x000fe400078ec0ff */
[----:B------:R-:W-:Y:S02]  /*30a0*/  MOV R108, 0x400 ;  /* 0x00000400006c7802 */ /* 0x000fe40000000f00 */
[----:B------:R-:W-:-:S04]  /*30b0*/  IADD3 R109, -R109, R22, RZ ;  /* 0x000000166d6d7210 */ /* 0x000fc80007ffe1ff */
[----:B------:R-:W-:Y:S02]  /*30c0*/  LEA R109, R109, R186, 0x8 ;  /* 0x000000ba6d6d7211 */ /* 0x000fe400078e40ff */
[----:B-1----:R-:W-:-:S04]  /*30d0*/  LEA R108, R129, R108, 0x18 ;  /* 0x0000006c816c7211 */ /* 0x002fc800078ec0ff */
[----:B------:R-:W-:-:S05]  /*30e0*/  LEA R109, R109, R108, 0x2 ;  /* 0x0000006c6d6d7211 */ /* 0x000fca00078e10ff */
[----:B------:R1:W2:Y:S02]  /*30f0*/  LDS R129, [R109+0x2338] ;  /* 0x002338006d817984 */ /* 0x0002a40000000800 */
.L_x_8511:
[----:B------:R-:W-:Y:S05]  /*3100*/  BSYNC B0 ;  /* 0x0000000000007941 */ /* 0x000fea0003800000 */
.L_x_8510:
[----:B-12---:R-:W-:Y:S01]  /*3110*/  FMUL.FTZ R109, R204, R129 ;  /* 0x00000081cc6d7220 */ /* 0x006fe20000410000 */
[----:B------:R-:W-:Y:S01]  /*3120*/  FFMA.FTZ R114, R196, R114, R111 ;  /* 0x00000072c4727223 */ /* 0x000fe2000001006f */
[----:B------:R-:W-:Y:S01]  /*3130*/  FFMA.FTZ R134, R202, R130, R133 ;  /* 0x00000082ca867223 */ /* 0x000fe20000010085 */
[----:B0-----:R-:W-:Y:S01]  /*3140*/  FMUL.FTZ R108, R196, R131 ;  /* 0x00000083c46c7220 */ /* 0x001fe20000410000 */
        /* <DEDUP_REMOVED lines=36> */
[----:B------:R-:W-:Y:S01]  /*3390*/  FMUL.FTZ R127, R209, R130 ;  /* 0x00000082d17f7220 */ /* 0x000fe20000410000 */
[----:B------:R-:W-:Y:S01]  /*33a0*/  FMUL.FTZ R134, R29, R126 ;  /* 0x0000007e1d867220 */ /* 0x000fe20000410000 */
[----:B------:R-:W-:Y:S01]  /*33b0*/  ISETP.GE.AND P1, PT, R10, 0x1, PT ;  /* 0x000000010a00780c */ /* 0x000fe20003f26270 */
[C---:B------:R-:W-:Y:S01]  /*33c0*/  FFMA.FTZ R212, R190.reuse, R212, R211 ;  /* 0x000000d4bed47223 */ /* 0x040fe200000100d3 */
[----:B------:R-:W-:Y:S01]  /*33d0*/  FMUL.FTZ R126, R190, R127 ;  /* 0x0000007fbe7e7220 */ /* 0x000fe20000410000 */
[----:B------:R-:W-:Y:S01]  /*33e0*/  FMUL.FTZ R215, R26, R125 ;  /* 0x0000007d1ad77220 */ /* 0x000fe20000410000 */
[----:B------:R-:W-:Y:S01]  /*33f0*/  FMUL.FTZ R130, R27, R124 ;  /* 0x0000007c1b827220 */ /* 0x000fe20000410000 */
[C---:B------:R-:W-:Y:S01]  /*3400*/  FFMA.FTZ R212, R213.reuse, R212, R134 ;  /* 0x000000d4d5d47223 */ /* 0x040fe20000010086 */
[----:B------:R-:W-:Y:S01]  /*3410*/  FMUL.FTZ R125, R213, R126 ;  /* 0x0000007ed57d7220 */ /* 0x000fe20000410000 */
[----:B------:R-:W-:Y:S01]  /*3420*/  LOP3.LUT R218, R8, 0x1f, RZ, 0xc0, !PT ;  /* 0x0000001f08da7812 */ /* 0x000fe200078ec0ff */
[----:B------:R-:W-:Y:S01]  /*3430*/  UIADD3 UR7, UP0, UR8, -0x200, URZ ;  /* 0xfffffe0008077890 */ /* 0x000fe2000ff1e03f */
[C---:B------:R-:W-:Y:S01]  /*3440*/  FFMA.FTZ R212, R0.reuse, R212, R215 ;  /* 0x000000d400d47223 */ /* 0x040fe200000100d7 */
[----:B------:R-:W-:Y:S01]  /*3450*/  FMUL.FTZ R126, R0, R125 ;  /* 0x0000007d007e7220 */ /* 0x000fe20000410000 */
[----:B------:R-:W-:Y:S01]  /*3460*/  ISETP.NE.AND P2, PT, R218, 0x1f, PT ;  /* 0x0000001fda00780c */ /* 0x000fe20003f45270 */
[----:B------:R-:W-:Y:S01]  /*3470*/  UIADD3.X UR10, UR9, -0x1, URZ, UP0, !UPT ;  /* 0xffffffff090a7890 */ /* 0x000fe200087fe43f */
[C---:B------:R-:W-:Y:S01]  /*3480*/  FFMA.FTZ R124, R217.reuse, R212, R130 ;  /* 0x000000d4d97c7223 */ /* 0x040fe20000010082 */
[----:B------:R-:W-:Y:S01]  /*3490*/  FMUL.FTZ R227, R217, R126 ;  /* 0x0000007ed9e37220 */ /* 0x000fe20000410000 */
[----:B------:R-:W2:Y:S01]  /*34a0*/  S2R R212, SR_CgaCtaId ;  /* 0x0000000000d47919 */ /* 0x000ea20000008800 */
[C---:B0-----:R-:W-:Y:S01]  /*34b0*/  @P1 FFMA.FTZ R114, R131.reuse, R109, R114 ;  /* 0x0000006d83721223 */ /* 0x041fe20000010072 */
[----:B------:R-:W-:Y:S01]  /*34c0*/  ISETP.GE.OR P0, PT, R22, UR17, P0 ;  /* 0x0000001116007c0c */ /* 0x000fe20008706670 */
[----:B------:R-:W-:Y:S01]  /*34d0*/  BSSY B0, `(.L_x_8512) ;  /* 0x0000136000007945 */ /* 0x000fe20003800000 */
[----:B------:R-:W0:Y:S01]  /*34e0*/  SHFL.DOWN PT, R125, R124, 0x1, 0x1f ;  /* 0x08201f007c7d7f89 */ /* 0x000e2200000e0000 */
[----:B-1----:R-:W-:Y:S01]  /*34f0*/  @P1 FMUL.FTZ R131, R131, R108 ;  /* 0x0000006c83831220 */ /* 0x002fe20000410000 */
[----:B------:R-:W-:-:S02]  /*3500*/  ISETP.GE.AND P1, PT, R10, 0x2, PT ;  /* 0x000000020a00780c */ /* 0x000fc40003f26270 */
[----:B------:R-:W1:Y:S01]  /*3510*/  SHFL.DOWN PT, R126, R227, 0x1, 0x1f ;  /* 0x08201f00e37e7f89 */ /* 0x000e6200000e0000 */
[C---:B------:R-:W-:Y:S02]  /*3520*/  IADD3 R237, R8.reuse, 0x140, RZ ;  /* 0x0000014008ed7810 */ /* 0x040fe40007ffe0ff */
[C---:B------:R-:W-:Y:S01]  /*3530*/  IADD3 R239, R8.reuse, 0x160, RZ ;  /* 0x0000016008ef7810 */ /* 0x040fe20007ffe0ff */
[----:B------:R-:W3:Y:S01]  /*3540*/  SHFL.UP PT, R109, R114, 0x2, RZ ;  /* 0x04400000726d7989 */ /* 0x000ee200000e00ff */
[C---:B------:R-:W-:Y:S02]  /*3550*/  IADD3 R241, R8.reuse, 0x180, RZ ;  /* 0x0000018008f17810 */ /* 0x040fe40007ffe0ff */
[C---:B------:R-:W-:Y:S01]  /*3560*/  IADD3 R231, R8.reuse, 0xe0, RZ ;  /* 0x000000e008e77810 */ /* 0x040fe20007ffe0ff */
[----:B------:R-:W4:Y:S01]  /*3570*/  SHFL.UP PT, R108, R131, 0x2, RZ ;  /* 0x04400000836c7989 */ /* 0x000f2200000e00ff */
[C---:B------:R-:W-:Y:S02]  /*3580*/  IADD3 R233, R8.reuse, 0x100, RZ ;  /* 0x0000010008e97810 */ /* 0x040fe40007ffe0ff */
[----:B------:R-:W-:-:S02]  /*3590*/  IADD3 R235, R8, 0x120, RZ ;  /* 0x0000012008eb7810 */ /* 0x000fc40007ffe0ff */
[C---:B------:R-:W-:Y:S02]  /*35a0*/  IADD3 R247, R8.reuse, 0x1a0, RZ ;  /* 0x000001a008f77810 */ /* 0x040fe40007ffe0ff */
[C---:B------:R-:W-:Y:S02]  /*35b0*/  IADD3 R249, R8.reuse, 0x1c0, RZ ;  /* 0x000001c008f97810 */ /* 0x040fe40007ffe0ff */
[----:B------:R-:W-:Y:S02]  /*35c0*/  IADD3 R251, R8, 0x1e0, RZ ;  /* 0x000001e008fb7810 */ /* 0x000fe40007ffe0ff */
[-C--:B------:R-:W-:Y:S01]  /*35d0*/  LEA.HI.SX32 R220, R237, R8.reuse, 0x1b ;  /* 0x00000008eddc7211 */ /* 0x080fe200078fdaff */
[----:B0-----:R-:W-:Y:S01]  /*35e0*/  @P2 FFMA.FTZ R124, R227, R125, R124 ;  /* 0x0000007de37c2223 */ /* 0x001fe2000001007c */
[-C--:B------:R-:W-:Y:S02]  /*35f0*/  LEA.HI.SX32 R222, R239, R8.reuse, 0x1b ;  /* 0x00000008efde7211 */ /* 0x080fe400078fdaff */
[----:B------:R-:W-:Y:S01]  /*3600*/  LEA.HI.SX32 R224, R241, R8, 0x1b ;  /* 0x00000008f1e07211 */ /* 0x000fe200078fdaff */
[----:B-1----:R-:W-:Y:S01]  /*3610*/  @P2 FMUL.FTZ R227, R227, R126 ;  /* 0x0000007ee3e32220 */ /* 0x002fe20000410000 */
[----:B------:R-:W0:Y:S01]  /*3620*/  SHFL.DOWN PT, R125, R124, 0x2, 0x1f ;  /* 0x08401f007c7d7f89 */ /* 0x000e2200000e0000 */
[----:B------:R-:W-:Y:S01]  /*3630*/  ISETP.GE.U32.AND P2, PT, R218, 0x1e, PT ;  /* 0x0000001eda00780c */ /* 0x000fe20003f46070 */
[----:B---3--:R-:W-:-:S02]  /*3640*/  @P1 FFMA.FTZ R114, R131, R109, R114 ;  /* 0x0000006d83721223 */ /* 0x008fc40000010072 */
[----:B------:R-:W1:Y:S01]  /*3650*/  SHFL.DOWN PT, R126, R227, 0x2, 0x1f ;  /* 0x08401f00e37e7f89 */ /* 0x000e6200000e0000 */
[----:B------:R-:W-:Y:S01]  /*3660*/  LEA.HI.SX32 R244, R8, R8, 0x1b ;  /* 0x0000000808f47211 */ /* 0x000fe200078fdaff */
[----:B----4-:R-:W-:Y:S02]  /*3670*/  @P1 FMUL.FTZ R131, R131, R108 ;  /* 0x0000006c83831220 */ /* 0x010fe40000410000 */
[----:B------:R-:W3:Y:S01]  /*3680*/  SHFL.UP PT, R109, R114, 0x4, RZ ;  /* 0x04800000726d7989 */ /* 0x000ee200000e00ff */
[----:B------:R-:W-:Y:S02]  /*3690*/  ISETP.GE.AND P1, PT, R10, 0x4, PT ;  /* 0x000000040a00780c */ /* 0x000fe40003f26270 */
[-C--:B------:R-:W-:Y:S01]  /*36a0*/  LEA.HI.SX32 R228, R247, R8.reuse, 0x1b ;  /* 0x00000008f7e47211 */ /* 0x080fe200078fdaff */
[----:B------:R-:W4:Y:S01]  /*36b0*/  SHFL.UP PT, R108, R131, 0x4, RZ ;  /* 0x04800000836c7989 */ /* 0x000f2200000e00ff */
[-C--:B------:R-:W-:Y:S02]  /*36c0*/  LEA.HI.SX32 R230, R249, R8.reuse, 0x1b ;  /* 0x00000008f9e67211 */ /* 0x080fe400078fdaff */
[----:B------:R-:W-:Y:S01]  /*36d0*/  LEA.HI.SX32 R232, R251, R8, 0x1b ;  /* 0x00000008fbe87211 */ /* 0x000fe200078fdaff */
[C---:B0-----:R-:W-:Y:S01]  /*36e0*/  @!P2 FFMA.FTZ R124, R227.reuse, R125, R124 ;  /* 0x0000007de37ca223 */ /* 0x041fe2000001007c */
[----:B-1----:R-:W-:-:S04]  /*36f0*/  @!P2 FMUL.FTZ R227, R227, R126 ;  /* 0x0000007ee3e3a220 */ /* 0x002fc80000410000 */
[----:B------:R-:W0:Y:S01]  /*3700*/  SHFL.DOWN PT, R125, R124, 0x4, 0x1f ;  /* 0x08801f007c7d7f89 */ /* 0x000e2200000e0000 */
[----:B------:R-:W-:Y:S01]  /*3710*/  ISETP.GE.U32.AND P2, PT, R218, 0x1c, PT ;  /* 0x0000001cda00780c */ /* 0x000fe20003f46070 */
[C---:B---3--:R-:W-:Y:S02]  /*3720*/  @P1 FFMA.FTZ R114, R131.reuse, R109, R114 ;  /* 0x0000006d83721223 */ /* 0x048fe40000010072 */
[----:B------:R-:W1:Y:S01]  /*3730*/  SHFL.DOWN PT, R126, R227, 0x4, 0x1f ;  /* 0x08801f00e37e7f89 */ /* 0x000e6200000e0000 */
[----:B----4-:R-:W-:-:S03]  /*3740*/  @P1 FMUL.FTZ R131, R131, R108 ;  /* 0x0000006c83831220 */ /* 0x010fc60000410000 */
[----:B------:R-:W3:Y:S01]  /*3750*/  SHFL.UP PT, R109, R114, 0x8, RZ ;  /* 0x05000000726d7989 */ /* 0x000ee200000e00ff */
[----:B------:R-:W-:-:S03]  /*3760*/  ISETP.GE.AND P1, PT, R10, 0x8, PT ;  /* 0x000000080a00780c */ /* 0x000fc60003f26270 */
[----:B------:R-:W4:Y:S02]  /*3770*/  SHFL.UP PT, R108, R131, 0x8, RZ ;  /* 0x05000000836c7989 */ /* 0x000f2400000e00ff */
[C---:B0-----:R-:W-:Y:S01]  /*3780*/  @!P2 FFMA.FTZ R124, R227.reuse, R125, R124 ;  /* 0x0000007de37ca223 */ /* 0x041fe2000001007c */
[----:B------:R-:W-:Y:S01]  /*3790*/  MOV R125, 0x400 ;  /* 0x00000400007d7802 */ /* 0x000fe20000000f00 */
[----:B-1----:R-:W-:-:S03]  /*37a0*/  @!P2 FMUL.FTZ R227, R227, R126 ;  /* 0x0000007ee3e3a220 */ /* 0x002fc60000410000 */
[----:B------:R-:W0:Y:S01]  /*37b0*/  SHFL.DOWN PT, R216, R124, 0x8, 0x1f ;  /* 0x09001f007cd87f89 */ /* 0x000e2200000e0000 */
[----:B--2---:R-:W-:Y:S02]  /*37c0*/  LEA R125, R212, R125, 0x18 ;  /* 0x0000007dd47d7211 */ /* 0x004fe400078ec0ff */
[C---:B---3--:R-:W-:Y:S01]  /*37d0*/  @P1 FFMA.FTZ R114, R131.reuse, R109, R114 ;  /* 0x0000006d83721223 */ /* 0x048fe20000010072 */
[----:B------:R-:W1:Y:S01]  /*37e0*/  SHFL.DOWN PT, R214, R227, 0x8, 0x1f ;  /* 0x09001f00e3d67f89 */ /* 0x000e6200000e0000 */
[----:B------:R-:W-:Y:S01]  /*37f0*/  ISETP.GE.U32.AND P2, PT, R218, 0x18, PT ;  /* 0x00000018da00780c */ /* 0x000fe20003f46070 */
[----:B----4-:R-:W-:Y:S02]  /*3800*/  @P1 FMUL.FTZ R131, R131, R108 ;  /* 0x0000006c83831220 */ /* 0x010fe40000410000 */
[----:B------:R-:W2:Y:S01]  /*3810*/  SHFL.UP PT, R127, R114, 0x10, RZ ;  /* 0x06000000727f7989 */ /* 0x000ea200000e00ff */
[----:B------:R-:W-:Y:S01]  /*3820*/  HFMA2.MMA R108, -RZ, RZ, 1.875, 0 ;  /* 0x3f800000ff6c7435 */ /* 0x000fe200000001ff */
[----:B------:R-:W-:-:S02]  /*3830*/  MOV R109, RZ ;  /* 0x000000ff006d7202 */ /* 0x000fc40000000f00 */
[----:B------:R-:W3:Y:S01]  /*3840*/  SHFL.UP PT, R126, R131, 0x10, RZ ;  /* 0x06000000837e7989 */ /* 0x000ee200000e00ff */
[-C--:B------:R-:W-:Y:S02]  /*3850*/  @!P0 LEA R212, R186, R125.reuse, 0x3 ;  /* 0x0000007dbad48211 */ /* 0x080fe400078e18ff */
[----:B------:R-:W-:Y:S02]  /*3860*/  ISETP.GE.AND P1, PT, R10, 0x10, PT ;  /* 0x000000100a00780c */ /* 0x000fe40003f26270 */
[----:B------:R-:W-:Y:S02]  /*3870*/  LEA R244, R244, R125, 0x2 ;  /* 0x0000007df4f47211 */ /* 0x000fe400078e10ff */
[----:B------:R-:W4:Y:S01]  /*3880*/  @!P0 LDS.64 R108, [R212+0x2bb8] ;  /* 0x002bb800d46c8984 */ /* 0x000f220000000a00 */
[----:B------:R-:W-:Y:S02]  /*3890*/  ISETP.GE.U32.AND P0, PT, R218, 0x10, PT ;  /* 0x00000010da00780c */ /* 0x000fe40003f06070 */
[----:B------:R-:W-:Y:S01]  /*38a0*/  LEA.HI.SX32 R218, R235, R8, 0x1b ;  /* 0x00000008ebda7211 */ /* 0x000fe200078fdaff */
[----:B0-----:R-:W-:Y:S01]  /*38b0*/  @!P2 FFMA.FTZ R124, R227, R216, R124 ;  /* 0x000000d8e37ca223 */ /* 0x001fe2000001007c */
[----:B------:R-:W-:-:S02]  /*38c0*/  LEA.HI.SX32 R216, R233, R8, 0x1b ;  /* 0x00000008e9d87211 */ /* 0x000fc400078fdaff */
[-C--:B------:R-:W-:Y:S01]  /*38d0*/  LEA R218, R218, R125.reuse, 0x2 ;  /* 0x0000007ddada7211 */ /* 0x080fe200078e10ff */
[----:B-1----:R-:W-:Y:S01]  /*38e0*/  @!P2 FMUL.FTZ R227, R227, R214 ;  /* 0x000000d6e3e3a220 */ /* 0x002fe20000410000 */
[----:B------:R-:W-:Y:S01]  /*38f0*/  LEA R216, R216, R125, 0x2 ;  /* 0x0000007dd8d87211 */ /* 0x000fe200078e10ff */
[----:B--2---:R-:W-:-:S03]  /*3900*/  @P1 FFMA.FTZ R114, R131, R127, R114 ;  /* 0x0000007f83721223 */ /* 0x004fc60000010072 */
[----:B------:R-:W-:Y:S01]  /*3910*/  SHFL.DOWN PT, R214, R227, 0x10, 0x1f ;  /* 0x0a001f00e3d67f89 */ /* 0x000fe200000e0000 */
[----:B---3--:R-:W-:-:S03]  /*3920*/  @P1 FMUL.FTZ R131, R131, R126 ;  /* 0x0000007e83831220 */ /* 0x008fc60000410000 */
[----:B------:R-:W0:Y:S01]  /*3930*/  SHFL.DOWN PT, R127, R124, 0x10, 0x1f ;  /* 0x0a001f007c7f7f89 */ /* 0x000e2200000e0000 */
[----:B------:R-:W-:-:S03]  /*3940*/  ISETP.NE.AND P1, PT, R8, 0x1f, PT ;  /* 0x0000001f0800780c */ /* 0x000fc60003f25270 */
        /* <DEDUP_REMOVED lines=10> */
[----:B------:R-:W-:Y:S01]  /*39f0*/  SHFL.IDX PT, R124, R124, RZ, 0x1f ;  /* 0x00001fff7c7c7589 */ /* 0x000fe200000e0000 */
[----:B------:R-:W-:-:S03]  /*3a00*/  FFMA.FTZ R226, R226, R126, R225 ;  /* 0x0000007ee2e27223 */ /* 0x000fc600000100e1 */
[----:B------:R-:W1:Y:S01]  /*3a10*/  SHFL.IDX PT, R227, R227, RZ, 0x1f ;  /* 0x00001fffe3e37589 */ /* 0x000e6200000e0000 */
[-C--:B------:R-:W-:Y:S01]  /*3a20*/  FFMA.FTZ R225, R217, R226.reuse, R132 ;  /* 0x000000e2d9e17223 */ /* 0x080fe20000010084 */
[----:B------:R-:W-:-:S03]  /*3a30*/  FMUL.FTZ R246, R27, R226 ;  /* 0x000000e21bf67220 */ /* 0x000fc60000410000 */
[-C--:B------:R-:W-:Y:S01]  /*3a40*/  FFMA.FTZ R114, R0, R225.reuse, R113 ;  /* 0x000000e100727223 */ /* 0x080fe20000010071 */
[----:B------:R-:W-:-:S03]  /*3a50*/  FMUL.FTZ R248, R26, R225 ;  /* 0x000000e11af87220 */ /* 0x000fc60000410000 */
[----:B------:R-:W-:-:S04]  /*3a60*/  FFMA.FTZ R113, R213, R114, R116 ;  /* 0x00000072d5717223 */ /* 0x000fc80000010074 */
[-C--:B------:R-:W-:Y:S01]  /*3a70*/  FFMA.FTZ R116, R190, R113.reuse, R115 ;  /* 0x00000071be747223 */ /* 0x080fe20000010073 */
[----:B0-----:R-:W-:Y:S01]  /*3a80*/  @P1 FFMA.FTZ R212, R127, R212, R214 ;  /* 0x000000d47fd41223 */ /* 0x001fe200000100d6 */
[----:B------:R-:W-:Y:S02]  /*3a90*/  FMUL.FTZ R250, R28, R113 ;  /* 0x000000711cfa7220 */ /* 0x000fe40000410000 */
[----:B------:R-:W-:Y:S01]  /*3aa0*/  FFMA.FTZ R115, R209, R116, R192 ;  /* 0x00000074d1737223 */ /* 0x000fe200000100c0 */
[----:B------:R-:W-:-:S03]  /*3ab0*/  FFMA.FTZ R195, R212, R129, R135 ;  /* 0x00000081d4c37223 */ /* 0x000fc60000010087 */
[----:B------:R-:W-:Y:S01]  /*3ac0*/  FFMA.FTZ R242, R194, R115, R117 ;  /* 0x00000073c2f27223 */ /* 0x000fe20000010075 */
[----:B------:R-:W-:Y:S01]  /*3ad0*/  FFMA.FTZ R193, R204, R195, R193 ;  /* 0x000000c3ccc17223 */ /* 0x000fe200000100c1 */
[----:B-1----:R-:W-:Y:S01]  /*3ae0*/  FFMA.FTZ R109, R227, R109, R124 ;  /* 0x0000006de36d7223 */ /* 0x002fe2000001007c */
[----:B------:R-:W-:Y:S01]  /*3af0*/  SHF.L.U32 R124, R8, 0x4, RZ ;  /* 0x00000004087c7819 */ /* 0x000fe200000006ff */
[----:B------:R-:W-:Y:S01]  /*3b00*/  FFMA.FTZ R117, R197, R242, R110 ;  /* 0x000000f2c5757223 */ /* 0x000fe2000001006e */
[----:B------:R-:W-:Y:S01]  /*3b10*/  FFMA.FTZ R135, R202, R193, R133 ;  /* 0x000000c1ca877223 */ /* 0x000fe20000010085 */
[----:B------:R-:W-:Y:S01]  /*3b20*/  FMUL.FTZ R108, R227, R108 ;  /* 0x0000006ce36c7220 */ /* 0x000fe20000410000 */
[----:B------:R-:W-:Y:S01]  /*3b30*/  LEA.HI.SX32 R126, R124, R124, 0x1b ;  /* 0x0000007c7c7e7211 */ /* 0x000fe200078fdaff */
[----:B------:R-:W-:Y:S01]  /*3b40*/  FFMA.FTZ R110, R196, R117, R111 ;  /* 0x00000075c46e7223 */ /* 0x000fe2000001006f */
[----:B------:R-:W-:Y:S01]  /*3b50*/  FFMA.FTZ R133, R121, R135, R112 ;  /* 0x0000008779857223 */ /* 0x000fe20000010070 */
[----:B------:R-:W-:Y:S01]  /*3b60*/  FMUL.FTZ R124, R188, R195 ;  /* 0x000000c3bc7c7220 */ /* 0x000fe20000410000 */
[----:B------:R-:W-:Y:S01]  /*3b70*/  LEA R245, R126, R125, 0x2 ;  /* 0x0000007d7ef57211 */ /* 0x000fe200078e10ff */
[----:B------:R-:W-:Y:S01]  /*3b80*/  FFMA.FTZ R111, R119, R110, R200 ;  /* 0x0000006e776f7223 */ /* 0x000fe200000100c8 */
[----:B------:R-:W-:Y:S01]  /*3b90*/  FFMA.FTZ R131, R122, R133, R201 ;  /* 0x000000857a837223 */ /* 0x000fe200000100c9 */
[----:B------:R-:W-:Y:S01]  /*3ba0*/  FMUL.FTZ R126, R146, R135 ;  /* 0x00000087927e7220 */ /* 0x000fe20000410000 */
[----:B------:R-:W-:Y:S01]  /*3bb0*/  FADD.FTZ R192, -R192, R115 ;  /* 0x00000073c0c07221 */ /* 0x000fe20000010100 */
[----:B------:R-:W-:Y:S01]  /*3bc0*/  FFMA.FTZ R112, R198, R111, R223 ;  /* 0x0000006fc6707223 */ /* 0x000fe200000100df */
[C---:B------:R-:W-:Y:S01]  /*3bd0*/  FFMA.FTZ R127, R123.reuse, R131, R206 ;  /* 0x000000837b7f7223 */ /* 0x040fe200000100ce */
[----:B------:R-:W-:Y:S01]  /*3be0*/  FADD.FTZ R200, -R200, R111 ;  /* 0x0000006fc8c87221 */ /* 0x000fe20000010100 */
[----:B------:R-:W-:Y:S01]  /*3bf0*/  FMUL.FTZ R252, R30, R115 ;  /* 0x000000731efc7220 */ /* 0x000fe20000410000 */
[----:B------:R-:W-:Y:S01]  /*3c00*/  FFMA.FTZ R129, R123, R112, R210 ;  /* 0x000000707b817223 */ /* 0x000fe200000100d2 */
[-C--:B------:R-:W-:Y:S01]  /*3c10*/  FFMA.FTZ R123, R198, R127.reuse, R199 ;  /* 0x0000007fc67b7223 */ /* 0x080fe200000100c7 */
[----:B------:R-:W-:Y:S01]  /*3c20*/  FMUL.FTZ R243, R145, R127 ;  /* 0x0000007f91f37220 */ /* 0x000fe20000410000 */
[----:B------:R-:W-:Y:S01]  /*3c30*/  FFMA.FTZ R241, -R175, R50, R112 ;  /* 0x00000032aff17223 */ /* 0x000fe20000010170 */
[----:B------:R-:W-:Y:S01]  /*3c40*/  FFMA.FTZ R122, R122, R129, R221 ;  /* 0x000000817a7a7223 */ /* 0x000fe200000100dd */
[-C--:B------:R-:W-:Y:S01]  /*3c50*/  FFMA.FTZ R119, R119, R123.reuse, R120 ;  /* 0x0000007b77777223 */ /* 0x080fe20000010078 */
[----:B------:R-:W-:Y:S01]  /*3c60*/  FMUL.FTZ R214, R142, R123 ;  /* 0x0000007b8ed67220 */ /* 0x000fe20000410000 */
[----:B------:R-:W-:Y:S01]  /*3c70*/  FMUL.FTZ R112, R37, R112 ;  /* 0x0000007025707220 */ /* 0x000fe20000410000 */
[----:B------:R-:W-:Y:S01]  /*3c80*/  FFMA.FTZ R121, R121, R122, R118 ;  /* 0x0000007a79797223 */ /* 0x000fe20000010076 */
[-C--:B------:R-:W-:Y:S01]  /*3c90*/  FFMA.FTZ R201, R196, R119.reuse, R219 ;  /* 0x00000077c4c97223 */ /* 0x080fe200000100db */
        /* <DEDUP_REMOVED lines=10> */
[----:B------:R-:W-:Y:S01]  /*3d40*/  FMUL.FTZ R194, R73, R126 ;  /* 0x0000007e49c27220 */ /* 0x000fe20000410000 */
[----:B------:R-:W-:Y:S01]  /*3d50*/  FFMA.FTZ R209, R209, R203, R128 ;  /* 0x000000cbd1d17223 */ /* 0x000fe20000010080 */
[----:B------:R-:W-:Y:S01]  /*3d60*/  FMUL.FTZ R128, R144, R131 ;  /* 0x0000008390807220 */ /* 0x000fe20000410000 */
[----:B------:R1:W-:Y:S01]  /*3d70*/  STS [R245+0x10bc], R196 ;  /* 0x0010bcc4f5007388 */ /* 0x0003e20000000800 */
[----:B------:R-:W-:Y:S01]  /*3d80*/  FMUL.FTZ R198, R74, R205 ;  /* 0x000000cd4ac67220 */ /* 0x000fe20000410000 */
[-C--:B------:R-:W-:Y:S01]  /*3d90*/  FFMA.FTZ R211, R190, R209.reuse, R211 ;  /* 0x000000d1bed37223 */ /* 0x080fe200000100d3 */
[----:B------:R-:W-:Y:S01]  /*3da0*/  FMUL.FTZ R190, R69, R214 ;  /* 0x000000d645be7220 */ /* 0x000fe20000410000 */
[----:B------:R-:W-:Y:S01]  /*3db0*/  FMUL.FTZ R223, R139, R209 ;  /* 0x000000d18bdf7220 */ /* 0x000fe20000410000 */
[----:B------:R-:W-:Y:S01]  /*3dc0*/  STS [R245+0x10b4], R194 ;  /* 0x0010b4c2f5007388 */ /* 0x000fe20000000800 */
[----:B------:R-:W-:Y:S01]  /*3dd0*/  FFMA.FTZ R213, R213, R211, R134 ;  /* 0x000000d3d5d57223 */ /* 0x000fe20000010086 */
[----:B------:R-:W-:Y:S01]  /*3de0*/  FMUL.FTZ R134, R71, R128 ;  /* 0x0000008047867220 */ /* 0x000fe20000410000 */
[----:B0-----:R-:W-:Y:S01]  /*3df0*/  FMUL.FTZ R108, R72, R207 ;  /* 0x000000cf486c7220 */ /* 0x001fe20000410000 */
[----:B------:R0:W-:Y:S01]  /*3e00*/  STS [R245+0x10a4], R190 ;  /* 0x0010a4bef5007388 */ /* 0x0001e20000000800 */
[----:B------:R-:W-:Y:S01]  /*3e10*/  FFMA.FTZ R215, R0, R213, R215 ;  /* 0x000000d500d77223 */ /* 0x000fe200000100d7 */
[----:B------:R-:W-:Y:S01]  /*3e20*/  FFMA.FTZ R0, -R185, R56, R226 ;  /* 0x00000038b9007223 */ /* 0x000fe200000101e2 */
[----:B-1----:R-:W-:Y:S01]  /*3e30*/  FMUL.FTZ R196, R70, R243 ;  /* 0x000000f346c47220 */ /* 0x002fe20000410000 */
[----:B------:R1:W-:Y:S01]  /*3e40*/  STS [R245+0x10b0], R108 ;  /* 0x0010b06cf5007388 */ /* 0x0003e20000000800 */
[----:B------:R-:W-:Y:S01]  /*3e50*/  FFMA.FTZ R217, R217, R215, R130 ;  /* 0x000000d7d9d97223 */ /* 0x000fe20000010082 */
[----:B------:R-:W-:Y:S01]  /*3e60*/  FADD.FTZ R130, -R132, R225 ;  /* 0x000000e184827221 */ /* 0x000fe20000010100 */
[----:B------:R-:W-:Y:S01]  /*3e70*/  FFMA.FTZ R132, -R183, R58, R114 ;  /* 0x0000003ab7847223 */ /* 0x000fe20000010172 */
[----:B------:R-:W-:Y:S01]  /*3e80*/  FMUL.FTZ R221, R137, R213 ;  /* 0x000000d589dd7220 */ /* 0x000fe20000410000 */
[----:B------:R-:W-:Y:S01]  /*3e90*/  FMUL.FTZ R109, R43, R217 ;  /* 0x000000d92b6d7220 */ /* 0x000fe20000410000 */
[----:B------:R2:W-:Y:S01]  /*3ea0*/  STS [R245+0x10ac], R134 ;  /* 0x0010ac86f5007388 */ /* 0x0005e20000000800 */
[----:B0-----:R-:W-:Y:S01]  /*3eb0*/  FFMA.FTZ R190, -R181, R52, R116 ;  /* 0x00000034b5be7223 */ /* 0x001fe20000010174 */
[----:B------:R-:W-:Y:S01]  /*3ec0*/  FMUL.FTZ R194, R68, R229 ;  /* 0x000000e544c27220 */ /* 0x000fe20000410000 */
[----:B------:R-:W-:Y:S01]  /*3ed0*/  FFMA.FTZ R219, R0, R109, RZ ;  /* 0x0000006d00db7223 */ /* 0x000fe200000100ff */
[----:B-1----:R-:W-:Y:S01]  /*3ee0*/  FMUL.FTZ R108, R42, R215 ;  /* 0x000000d72a6c7220 */ /* 0x002fe20000410000 */
[----:B------:R0:W-:Y:S01]  /*3ef0*/  STS [R245+0x10a8], R196 ;  /* 0x0010a8c4f5007388 */ /* 0x0001e20000000800 */
[----:B------:R-:W-:Y:S01]  /*3f00*/  FMUL.FTZ R204, R140, R201 ;  /* 0x000000c98ccc7220 */ /* 0x000fe20000410000 */
[----:B------:R-:W-:Y:S01]  /*3f10*/  FMUL.FTZ R227, R141, R197 ;  /* 0x000000c58de37220 */ /* 0x000fe20000410000 */
[----:B------:R-:W-:Y:S01]  /*3f20*/  FFMA.FTZ R219, R130, R108, R219 ;  /* 0x0000006c82db7223 */ /* 0x000fe200000100db */
[----:B------:R1:W-:Y:S01]  /*3f30*/  STS [R245+0x10b8], R198 ;  /* 0x0010b8c6f5007388 */ /* 0x0003e20000000800 */
[----:B--2---:R-:W-:Y:S01]  /*3f40*/  FFMA.FTZ R134, -R180, R59, R113 ;  /* 0x0000003bb4867223 */ /* 0x004fe20000010171 */
[----:B------:R-:W-:Y:S01]  /*3f50*/  FMUL.FTZ R206, R67, R204 ;  /* 0x000000cc43ce7220 */ /* 0x000fe20000410000 */
[----:B------:R-:W-:Y:S01]  /*3f60*/  FFMA.FTZ R219, R132, R221, R219 ;  /* 0x000000dd84db7223 */ /* 0x000fe200000100db */
[----:B------:R2:W-:Y:S01]  /*3f70*/  STS [R245+0x10a0], R194 ;  /* 0x0010a0c2f5007388 */ /* 0x0005e20000000800 */
[----:B------:R-:W-:Y:S01]  /*3f80*/  FMUL.FTZ R202, R66, R227 ;  /* 0x000000e342ca7220 */ /* 0x000fe20000410000 */
[----:B0-----:R-:W-:Y:S01]  /*3f90*/  FMUL.FTZ R196, R136, R211 ;  /* 0x000000d388c47220 */ /* 0x001fe20000410000 */
[----:B------:R-:W-:Y:S01]  /*3fa0*/  FMUL.FTZ R210, R64, R223 ;  /* 0x000000df40d27220 */ /* 0x000fe20000410000 */
[----:B------:R0:W-:Y:S01]  /*3fb0*/  STS [R245+0x109c], R206 ;  /* 0x00109ccef5007388 */ /* 0x0001e20000000800 */
[----:B------:R-:W-:Y:S01]  /*3fc0*/  FMUL.FTZ R114, R29, R114 ;  /* 0x000000721d727220 */ /* 0x000fe20000410000 */
[-C--:B------:R-:W-:Y:S01]  /*3fd0*/  FFMA.FTZ R219, R134, R196.reuse, R219 ;  /* 0x000000c486db7223 */ /* 0x080fe200000100db */
[----:B-1----:R-:W-:Y:S01]  /*3fe0*/  FMUL.FTZ R198, R138, R203 ;  /* 0x000000cb8ac67220 */ /* 0x002fe20000410000 */
[----:B------:R-:W-:Y:S01]  /*3ff0*/  FMUL.FTZ R208, R63, R196 ;  /* 0x000000c43fd07220 */ /* 0x000fe20000410000 */
[----:B------:R-:W-:Y:S01]  /*4000*/  FFMA.FTZ R196, -R176, R55, R117 ;  /* 0x00000037b0c47223 */ /* 0x000fe20000010175 */
[----:B------:R-:W-:Y:S01]  /*4010*/  FFMA.FTZ R219, R190, R223, R219 ;  /* 0x000000dfbedb7223 */ /* 0x000fe200000100db */
[----:B--2---:R-:W-:Y:S01]  /*4020*/  FFMA.FTZ R194, -R179, R54, R242 ;  /* 0x00000036b3c27223 */ /* 0x004fe200000101f2 */
[----:B------:R1:W-:Y:S01]  /*4030*/  STS [R245+0x1098], R202 ;  /* 0x001098caf5007388 */ /* 0x0003e20000000800 */
[-C--:B------:R-:W-:Y:S01]  /*4040*/  FMUL.FTZ R212, R65, R198.reuse ;  /* 0x000000c641d47220 */ /* 0x080fe20000410000 */
[----:B------:R-:W-:Y:S01]  /*4050*/  FFMA.FTZ R219, R192, R198, R219 ;  /* 0x000000c6c0db7223 */ /* 0x000fe200000100db */
[----:B0-----:R-:W-:Y:S01]  /*4060*/  FMUL.FTZ R206, R62, R221 ;  /* 0x000000dd3ece7220 */ /* 0x001fe20000410000 */
[----:B------:R-:W-:Y:S01]  /*4070*/  STS [R245+0x1090], R210 ;  /* 0x001090d2f5007388 */ /* 0x000fe20000000800 */
[----:B------:R-:W-:Y:S01]  /*4080*/  FFMA.FTZ R198, -R177, R48, R110 ;  /* 0x00000030b1c67223 */ /* 0x000fe2000001016e */
[----:B------:R-:W-:Y:S01]  /*4090*/  FFMA.FTZ R219, R194, R227, R219 ;  /* 0x000000e3c2db7223 */ /* 0x000fe200000100db */
[C---:B------:R-:W-:Y:S01]  /*40a0*/  IADD3 R221, R8.reuse, 0x60, RZ ;  /* 0x0000006008dd7810 */ /* 0x040fe20007ffe0ff */
[----:B------:R-:W-:Y:S01]  /*40b0*/  STS [R245+0x1094], R212 ;  /* 0x001094d4f5007388 */ /* 0x000fe20000000800 */
[----:B------:R-:W-:Y:S01]  /*40c0*/  IADD3 R223, R8, 0x80, RZ ;  /* 0x0000008008df7810 */ /* 0x000fe20007ffe0ff */
[----:B------:R-:W-:Y:S01]  /*40d0*/  FFMA.FTZ R219, R196, R204, R219 ;  /* 0x000000ccc4db7223 */ /* 0x000fe200000100db */
[----:B------:R-:W-:Y:S01]  /*40e0*/  FMUL.FTZ R204, R61, R108 ;  /* 0x0000006c3dcc7220 */ /* 0x000fe20000410000 */
[----:B-1----:R-:W-:Y:S01]  /*40f0*/  FMUL.FTZ R202, R60, R109 ;  /* 0x0000006d3cca7220 */ /* 0x002fe20000410000 */
[----:B------:R0:W-:Y:S01]  /*4100*/  STS [R245+0x108c], R208 ;  /* 0x00108cd0f5007388 */ /* 0x0001e20000000800 */
[----:B------:R-:W-:Y:S01]  /*4110*/  FFMA.FTZ R219, R198, R229, R219 ;  /* 0x000000e5c6db7223 */ /* 0x000fe200000100db */
[----:B------:R-:W-:Y:S01]  /*4120*/  IADD3 R109, R8, 0x20, RZ ;  /* 0x00000020086d7810 */ /* 0x000fe20007ffe0ff */
[----:B------:R-:W-:Y:S01]  /*4130*/  FMUL.FTZ R110, R35, R110 ;  /* 0x0000006e236e7220 */ /* 0x000fe20000410000 */
[----:B------:R1:W-:Y:S01]  /*4140*/  STS [R245+0x1088], R206 ;  /* 0x001088cef5007388 */ /* 0x0003e20000000800 */
[----:B------:R-:W-:Y:S01]  /*4150*/  FFMA.FTZ R108, R200, R214, R219 ;  /* 0x000000d6c86c7223 */ /* 0x000fe200000100db */
[C---:B------:R-:W-:Y:S01]  /*4160*/  IADD3 R219, R8.reuse, 0x40, RZ ;  /* 0x0000004008db7810 */ /* 0x040fe20007ffe0ff */
[----:B------:R-:W-:Y:S01]  /*4170*/  FMUL.FTZ R242, R33, R242 ;  /* 0x000000f221f27220 */ /* 0x000fe20000410000 */
[----:B------:R2:W-:Y:S01]  /*4180*/  STS [R245+0x1084], R204 ;  /* 0x001084ccf5007388 */ /* 0x0005e20000000800 */
[C---:B------:R-:W-:Y:S01]  /*4190*/  IADD3 R227, R8.reuse, 0xa0, RZ ;  /* 0x000000a008e37810 */ /* 0x040fe20007ffe0ff */
[----:B------:R-:W-:Y:S01]  /*41a0*/  FFMA.FTZ R243, R241, R243, R108 ;  /* 0x000000f3f1f37223 */ /* 0x000fe2000001006c */
[----:B------:R-:W-:Y:S01]  /*41b0*/  IADD3 R229, R8, 0xc0, RZ ;  /* 0x000000c008e57810 */ /* 0x000fe20007ffe0ff */
[----:B------:R3:W-:Y:S01]  /*41c0*/  STS [R245+0x1080], R202 ;  /* 0x001080caf5007388 */ /* 0x0007e20000000800 */
[-C--:B0-----:R-:W-:Y:S01]  /*41d0*/  LEA.HI.SX32 R208, R223, R8.reuse, 0x1b ;  /* 0x00000008dfd07211 */ /* 0x081fe200078fdaff */
[----:B------:R-:W-:Y:S01]  /*41e0*/  FMUL.FTZ R108, R34, R111 ;  /* 0x0000006f226c7220 */ /* 0x000fe20000410000 */
[-C--:B-1----:R-:W-:Y:S01]  /*41f0*/  LEA.HI.SX32 R206, R221, R8.reuse, 0x1b ;  /* 0x00000008ddce7211 */ /* 0x082fe200078fdaff */
[----:B------:R-:W-:Y:S01]  /*4200*/  BAR.SYNC.DEFER_BLOCKING 0x0 ;  /* 0x0000000000007b1d */ /* 0x000fe20000010000 */
[-C--:B------:R-:W-:Y:S01]  /*4210*/  LEA.HI.SX32 R210, R227, R8.reuse, 0x1b ;  /* 0x00000008e3d27211 */ /* 0x080fe200078fdaff */
[----:B------:R-:W-:Y:S01]  /*4220*/  HFMA2.MMA R111, -RZ, RZ, 0, 0 ;  /* 0x00000000ff6f7435 */ /* 0x000fe200000001ff */
[----:B--2---:R-:W-:Y:S01]  /*4230*/  LEA.HI.SX32 R204, R219, R8, 0x1b ;  /* 0x00000008dbcc7211 */ /* 0x004fe200078fdaff */
[----:B------:R-:W-:Y:S01]  /*4240*/  FMUL.FTZ R116, R31, R116 ;  /* 0x000000741f747220 */ /* 0x000fe20000410000 */
[-C--:B------:R-:W-:Y:S01]  /*4250*/  LEA.HI.SX32 R212, R229, R8.reuse, 0x1b ;  /* 0x00000008e5d47211 */ /* 0x080fe200078fdaff */
[----:B------:R-:W-:Y:S01]  /*4260*/  FMUL.FTZ R117, R32, R117 ;  /* 0x0000007520757220 */ /* 0x000fe20000410000 */
[----:B---3--:R-:W-:-:S02]  /*4270*/  LEA.HI.SX32 R202, R109, R8, 0x1b ;  /* 0x000000086dca7211 */ /* 0x008fc400078fdaff */
[----:B------:R-:W-:Y:S02]  /*4280*/  LEA.HI.SX32 R214, R231, R8, 0x1b ;  /* 0x00000008e7d67211 */ /* 0x000fe400078fdaff */
[-C--:B------:R-:W-:Y:S02]  /*4290*/  LEA R219, R220, R125.reuse, 0x2 ;  /* 0x0000007ddcdb7211 */ /* 0x080fe400078e10ff */
[-C--:B------:R-:W-:Y:S02]  /*42a0*/  LEA R220, R222, R125.reuse, 0x2 ;  /* 0x0000007ddedc7211 */ /* 0x080fe400078e10ff */
[-C--:B------:R-:W-:Y:S02]  /*42b0*/  LEA R221, R224, R125.reuse, 0x2 ;  /* 0x0000007de0dd7211 */ /* 0x080fe400078e10ff */
[-C--:B------:R-:W-:Y:S02]  /*42c0*/  LEA R202, R202, R125.reuse, 0x2 ;  /* 0x0000007dcaca7211 */ /* 0x080fe400078e10ff */
[----:B------:R-:W-:-:S02]  /*42d0*/  LEA R204, R204, R125, 0x2 ;  /* 0x0000007dcccc7211 */ /* 0x000fc400078e10ff */
[-C--:B------:R-:W-:Y:S02]  /*42e0*/  LEA R206, R206, R125.reuse, 0x2 ;  /* 0x0000007dcece7211 */ /* 0x080fe400078e10ff */
        /* <DEDUP_REMOVED lines=9> */
[----:B------:R-:W-:Y:S01]  /*4380*/  LEA R224, R232, R125, 0x2 ;  /* 0x0000007de8e07211 */ /* 0x000fe200078e10ff */
        /* <DEDUP_REMOVED lines=16> */
[----:B-1----:R-:W-:-:S03]  /*4490*/  MOV R110, R8 ;  /* 0x00000008006e7202 */ /* 0x002fc60000000f00 */
[----:B------:R1:W-:Y:S01]  /*44a0*/  STS [R245+0x18d8], R242 ;  /* 0x0018d8f2f5007388 */ /* 0x0003e20000000800 */
[----:B--2---:R-:W-:-:S03]  /*44b0*/  IMAD R250, R162, UR15, RZ ;  /* 0x0000000fa2fa7c24 */ /* 0x004fc6000f8e02ff */
[----:B------:R2:W-:Y:S01]  /*44c0*/  STS [R245+0x18e4], R108 ;  /* 0x0018e46cf5007388 */ /* 0x0005e20000000800 */
[----:B---3--:R-:W-:Y:S02]  /*44d0*/  IMAD R112, R166, UR15, RZ ;  /* 0x0000000fa6707c24 */ /* 0x008fe4000f8e02ff */
[----:B------:R-:W-:Y:S01]  /*44e0*/  IMAD R115, R163, UR14, R250 ;  /* 0x0000000ea3737c24 */ /* 0x000fe2000f8e02fa */
[----:B------:R3:W-:Y:S01]  /*44f0*/  STS [R245+0x18c0], R246 ;  /* 0x0018c0f6f5007388 */ /* 0x0007e20000000800 */
[----:B-1----:R-:W-:Y:S01]  /*4500*/  FMUL.FTZ R242, R38, R121 ;  /* 0x0000007926f27220 */ /* 0x002fe20000410000 */
[----:B------:R-:W-:Y:S02]  /*4510*/  IMAD R113, R167, UR14, R112 ;  /* 0x0000000ea7717c24 */ /* 0x000fe4000f8e0270 */
[----:B------:R1:W-:Y:S01]  /*4520*/  STS [R245+0x18c4], R248 ;  /* 0x0018c4f8f5007388 */ /* 0x0003e20000000800 */
[----:B--2---:R-:W-:-:S03]  /*4530*/  IMAD.WIDE.U32 R108, R166, UR14, R110 ;  /* 0x0000000ea66c7c25 */ /* 0x004fc6000f8e006e */
[----:B------:R2:W-:Y:S01]  /*4540*/  STS [R245+0x18f4], R242 ;  /* 0x0018f4f2f5007388 */ /* 0x0005e20000000800 */
[----:B------:R-:W-:Y:S01]  /*4550*/  IMAD.WIDE.U32 R110, R162, UR14, R110 ;  /* 0x0000000ea26e7c25 */ /* 0x000fe2000f8e006e */
[----:B------:R-:W-:-:S03]  /*4560*/  IADD3 R109, R109, R113, RZ ;  /* 0x000000716d6d7210 */ /* 0x000fc60007ffe0ff */
[----:B---3--:R-:W-:Y:S01]  /*4570*/  FMUL.FTZ R246, R41, R120 ;  /* 0x0000007829f67220 */ /* 0x008fe20000410000 */
[----:B------:R3:W-:Y:S01]  /*4580*/  STS [R245+0x18c8], R114 ;  /* 0x0018c872f5007388 */ /* 0x0007e20000000800 */
[----:B------:R-:W-:Y:S01]  /*4590*/  IMAD R113, R7, UR24, RZ ;  /* 0x0000001807717c24 */ /* 0x000fe2000f8e02ff */
[----:B------:R-:W-:Y:S01]  /*45a0*/  IADD3 R111, R111, R115, RZ ;  /* 0x000000736f6f7210 */ /* 0x000fe20007ffe0ff */
[----:B------:R-:W-:Y:S01]  /*45b0*/  IMAD R115, R7, UR26, RZ ;  /* 0x0000001a07737c24 */ /* 0x000fe2000f8e02ff */
[----:B------:R4:W-:Y:S01]  /*45c0*/  STS [R245+0x18d0], R116 ;  /* 0x0018d074f5007388 */ /* 0x0009e20000000800 */
[----:B-1----:R-:W-:Y:S01]  /*45d0*/  FMUL.FTZ R248, R40, R199 ;  /* 0x000000c728f87220 */ /* 0x002fe20000410000 */
[----:B--2---:R-:W-:Y:S01]  /*45e0*/  IADD3 R242, R187, -UR7, -R8 ;  /* 0x80000007bbf27c10 */ /* 0x004fe2000fffe808 */
[C---:B------:R-:W-:Y:S01]  /*45f0*/  IMAD R113, R6.reuse, UR25, R113 ;  /* 0x0000001906717c24 */ /* 0x040fe2000f8e0271 */
[----:B------:R-:W-:Y:S01]  /*4600*/  STS [R245+0x18d4], R252 ;  /* 0x0018d4fcf5007388 */ /* 0x000fe20000000800 */
[----:B------:R-:W-:Y:S01]  /*4610*/  IMAD R115, R6, UR27, R115 ;  /* 0x0000001b06737c24 */ /* 0x000fe2000f8e0273 */
[----:B------:R-:W-:Y:S01]  /*4620*/  ISETP.GE.AND P2, PT, R242, 0x1, PT ;  /* 0x00000001f200780c */ /* 0x000fe20003f46270 */
[----:B---3--:R-:W-:Y:S01]  /*4630*/  FMUL.FTZ R114, R36, R129 ;  /* 0x0000008124727220 */ /* 0x008fe20000410000 */
[C---:B------:R-:W-:Y:S01]  /*4640*/  IMAD.WIDE.U32 R108, R6.reuse, UR24, R108 ;  /* 0x00000018066c7c25 */ /* 0x040fe2000f8e006c */
[----:B------:R-:W-:Y:S03]  /*4650*/  STS [R245+0x18dc], R117 ;  /* 0x0018dc75f5007388 */ /* 0x000fe60000000800 */
[----:B----4-:R-:W-:Y:S01]  /*4660*/  FMUL.FTZ R116, R39, R122 ;  /* 0x0000007a27747220 */ /* 0x010fe20000410000 */
[----:B------:R-:W-:Y:S01]  /*4670*/  IMAD.WIDE.U32 R110, R6, UR26, R110 ;  /* 0x0000001a066e7c25 */ /* 0x000fe2000f8e006e */
[----:B------:R1:W-:Y:S01]  /*4680*/  STS [R245+0x18ec], R114 ;  /* 0x0018ec72f5007388 */ /* 0x0003e20000000800 */
[----:B------:R-:W-:-:S03]  /*4690*/  IADD3 R247, R109, R113, RZ ;  /* 0x000000716df77210 */ /* 0x000fc60007ffe0ff */
[----:B------:R2:W-:Y:S04]  /*46a0*/  STS [R245+0x18f0], R116 ;  /* 0x0018f074f5007388 */ /* 0x0005e80000000800 */
[----:B------:R-:W-:Y:S01]  /*46b0*/  STS [R245+0x18f8], R246 ;  /* 0x0018f8f6f5007388 */ /* 0x000fe20000000800 */
[----:B-1----:R-:W-:-:S03]  /*46c0*/  IADD3 R114, P4, R110, UR7, RZ ;  /* 0x000000076e727c10 */ /* 0x002fc6000ff9e0ff */
[----:B------:R1:W-:Y:S01]  /*46d0*/  STS [R245+0x18fc], R248 ;  /* 0x0018fcf8f5007388 */ /* 0x0003e20000000800 */
[----:B------:R-:W-:Y:S01]  /*46e0*/  BAR.SYNC.DEFER_BLOCKING 0x0 ;  /* 0x0000000000007b1d */ /* 0x000fe20000010000 */
[----:B--2---:R-:W-:-:S04]  /*46f0*/  IADD3 R116, P3, R108, UR7, RZ ;  /* 0x000000076c747c10 */ /* 0x004fc8000ff7e0ff */
[----:B------:R-:W-:Y:S02]  /*4700*/  IADD3.X R117, R247, UR10, RZ, P3, !PT ;  /* 0x0000000af7757c10 */ /* 0x000fe40009ffe4ff */
[----:B-1----:R-:W-:-:S04]  /*4710*/  IADD3 R245, R111, R115, RZ ;  /* 0x000000736ff57210 */ /* 0x002fc80007ffe0ff */
[----:B------:R-:W-:Y:S01]  /*4720*/  IADD3.X R115, R245, UR10, RZ, P4, !PT ;  /* 0x0000000af5737c10 */ /* 0x000fe2000a7fe4ff */
[----:B0-----:R-:W-:Y:S06]  /*4730*/  @!P2 BRA `(.L_x_8513) ;  /* 0x00000000003ca947 */ /* 0x001fec0003800000 */
        /* <DEDUP_REMOVED lines=15> */
.L_x_8513:
[----:B------:R-:W-:Y:S05]  /*4830*/  BSYNC B0 ;  /* 0x0000000000007941 */ /* 0x000fea0003800000 */
.L_x_8512:
[----:B------:R-:W-:Y:S01]  /*4840*/  LEA R111, P2, R108, UR28, 0x2 ;  /* 0x0000001c6c6f7c11 */ /* 0x000fe2000f8410ff */
[----:B-1----:R-:W-:Y:S01]  /*4850*/  FFMA.FTZ R112, -R172, R51, R129 ;  /* 0x00000033ac707223 */ /* 0x002fe20000010181 */
[----:B------:R-:W-:Y:S01]  /*4860*/  USHF.L.U32 UR7, UR8, 0x2, URZ ;  /* 0x0000000208077899 */ /* 0x000fe2000800063f */
[----:B------:R-:W-:Y:S01]  /*4870*/  FFMA.FTZ R122, -R173, R44, R122 ;  /* 0x0000002cad7a7223 */ /* 0x000fe2000001017a */
[----:B------:R-:W-:Y:S01]  /*4880*/  LEA.HI.X R247, R108, UR29, R247, 0x2, P2 ;  /* 0x0000001d6cf77c11 */ /* 0x000fe200090f14f7 */
[----:B------:R-:W-:Y:S01]  /*4890*/  FFMA.FTZ R243, R112, R128, R243 ;  /* 0x0000008070f37223 */ /* 0x000fe200000100f3 */
[----:B------:R-:W-:Y:S01]  /*48a0*/  LEA R108, P2, R110, UR30, 0x2 ;  /* 0x0000001e6e6c7c11 */ /* 0x000fe2000f8410ff */
[----:B------:R-:W-:Y:S01]  /*48b0*/  USHF.L.U64.HI UR10, UR8, 0x2, UR9 ;  /* 0x00000002080a7899 */ /* 0x000fe20008010209 */
[----:B------:R-:W-:Y:S01]  /*48c0*/  FADD.FTZ R121, -R118, R121 ;  /* 0x0000007976797221 */ /* 0x000fe20000010100 */
[----:B------:R-:W-:Y:S01]  /*48d0*/  USHF.L.U64.HI UR16, UR5, 0x2, UR6 ;  /* 0x0000000205107899 */ /* 0x000fe20008010206 */
[----:B------:R-:W-:Y:S01]  /*48e0*/  LEA.HI.X R245, R110, UR31, R245, 0x2, P2 ;  /* 0x0000001f6ef57c11 */ /* 0x000fe200090f14f5 */
[----:B------:R-:W-:Y:S01]  /*48f0*/  FFMA.FTZ R114, R122, R207, R243 ;  /* 0x000000cf7a727223 */ /* 0x000fe200000100f3 */
[----:B------:R-:W-:Y:S01]  /*4900*/  IADD3 R110, P3, R111, UR7, RZ ;  /* 0x000000076f6e7c10 */ /* 0x000fe2000ff7e0ff */
[----:B------:R-:W-:Y:S01]  /*4910*/  USHF.L.U32 UR11, UR5, 0x2, URZ ;  /* 0x00000002050b7899 */ /* 0x000fe2000800063f */
[----:B------:R-:W-:Y:S01]  /*4920*/  FFMA.FTZ R120, -R153, R46, R120 ;  /* 0x0000002e99787223 */ /* 0x000fe20000010178 */
[----:B------:R-:W-:Y:S01]  /*4930*/  FFMA.FTZ R109, R121, R126, R114 ;  /* 0x0000007e796d7223 */ /* 0x000fe20000010072 */
[----:B------:R-:W-:Y:S01]  /*4940*/  IADD3.X R111, R247, UR10, RZ, P3, !PT ;  /* 0x0000000af76f7c10 */ /* 0x000fe20009ffe4ff */
[----:B------:R-:W-:Y:S01]  /*4950*/  IMAD R114, R164, UR16, RZ ;  /* 0x00000010a4727c24 */ /* 0x000fe2000f8e02ff */
[----:B------:R-:W-:Y:S01]  /*4960*/  ISETP.GE.AND P2, PT, R242, 0x21, PT ;  /* 0x00000021f200780c */ /* 0x000fe20003f46270 */
[----:B------:R-:W-:Y:S01]  /*4970*/  FFMA.FTZ R205, R120, R205, R109 ;  /* 0x000000cd78cd7223 */ /* 0x000fe2000001006d */
[----:B------:R-:W-:Y:S01]  /*4980*/  IADD3 R108, P4, R108, UR7, RZ ;  /* 0x000000076c6c7c10 */ /* 0x000fe2000ff9e0ff */
[----:B------:R-:W-:-:S02]  /*4990*/  IMAD R113, R165, UR11, R114 ;  /* 0x0000000ba5717c24 */ /* 0x000fc4000f8e0272 */
[----:B------:R-:W-:Y:S01]  /*49a0*/  FFMA.FTZ R199, -R150, R47, R199 ;  /* 0x0000002f96c77223 */ /* 0x000fe200000101c7 */
[----:B------:R-:W-:Y:S01]  /*49b0*/  IMAD.WIDE.U32 R110, R164, UR11, R110 ;  /* 0x0000000ba46e7c25 */ /* 0x000fe2000f8e006e */
[----:B------:R-:W-:Y:S01]  /*49c0*/  IADD3.X R109, R245, UR10, RZ, P4, !PT ;  /* 0x0000000af56d7c10 */ /* 0x000fe2000a7fe4ff */
[----:B------:R-:W-:Y:S02]  /*49d0*/  BSSY B0, `(.L_x_8514) ;  /* 0x000000e000007945 */ /* 0x000fe40003800000 */
[----:B------:R-:W-:Y:S01]  /*49e0*/  FMUL.FTZ R114, R199, R124 ;  /* 0x0000007cc7727220 */ /* 0x000fe20000410000 */
[C---:B------:R-:W-:Y:S01]  /*49f0*/  IMAD R116, R160.reuse, UR16, RZ ;  /* 0x00000010a0747c24 */ /* 0x040fe2000f8e02ff */
[----:B------:R-:W-:Y:S01]  /*4a00*/  IADD3 R111, R111, R113, RZ ;  /* 0x000000716f6f7210 */ /* 0x000fe20007ffe0ff */
[----:B------:R-:W-:Y:S01]  /*4a10*/  IMAD.WIDE.U32 R108, R160, UR11, R108 ;  /* 0x0000000ba06c7c25 */ /* 0x000fe2000f8e006c */
[----:B------:R0:W1:Y:S01]  /*4a20*/  LDS R113, [R202+0x1940] ;  /* 0x00194000ca717984 */ /* 0x0000620000000800 */
[----:B------:R-:W-:-:S02]  /*4a30*/  ISETP.GE.AND P3, PT, R242, 0x41, PT ;  /* 0x00000041f200780c */ /* 0x000fc40003f66270 */
[----:B------:R-:W-:Y:S01]  /*4a40*/  FADD.FTZ R114, R205, R114 ;  /* 0x00000072cd727221 */ /* 0x000fe20000010000 */
[----:B------:R-:W-:Y:S01]  /*4a50*/  IMAD R115, R161, UR11, R116 ;  /* 0x0000000ba1737c24 */ /* 0x000fe2000f8e0274 */
[----:B------:R-:W-:-:S04]  /*4a60*/  ISETP.GE.AND P6, PT, R242, 0x61, PT ;  /* 0x00000061f200780c */ /* 0x000fc80003fc6270 */
[----:B------:R-:W-:Y:S01]  /*4a70*/  IADD3 R109, R109, R115, RZ ;  /* 0x000000736d6d7210 */ /* 0x000fe20007ffe0ff */
[----:B0-----:R-:W-:Y:S08]  /*4a80*/  @!P2 BRA `(.L_x_8515) ;  /* 0x000000000008a947 */ /* 0x001ff00003800000 */
[----:B------:R0:W-:Y:S04]  /*4a90*/  REDG.E.ADD.F32.FTZ.RN.STRONG.GPU desc[UR12][R110.64+-0x780], R226 ;  /* 0xfff880e26e0079a6 */ /* 0x0001e8000c10f38c */
[----:B-1----:R0:W-:Y:S02]  /*4aa0*/  REDG.E.ADD.F32.FTZ.RN.STRONG.GPU desc[UR12][R108.64+-0x780], R113 ;  /* 0xfff880716c0079a6 */ /* 0x0021e4000c10f38c */
.L_x_8515:
[----:B------:R-:W-:Y:S05]  /*4ab0*/  BSYNC B0 ;  /* 0x0000000000007941 */ /* 0x000fea0003800000 */
.L_x_8514:
[----:B01----:R0:W1:Y:S01]  /*4ac0*/  LDS R113, [R204+0x19c0] ;  /* 0x0019c000cc717984 */ /* 0x0030620000000800 */
[----:B------:R-:W-:Y:S04]  /*4ad0*/  BSSY B0, `(.L_x_8516) ;  /* 0x0000004000007945 */ /* 0x000fe80003800000 */
[----:B------:R-:W-:Y:S05]  /*4ae0*/  @!P3 BRA `(.L_x_8517) ;  /* 0x000000000008b947 */ /* 0x000fea0003800000 */
[----:B------:R2:W-:Y:S04]  /*4af0*/  REDG.E.ADD.F32.FTZ.RN.STRONG.GPU desc[UR12][R110.64+-0x700], R227 ;  /* 0xfff900e36e0079a6 */ /* 0x0005e8000c10f38c */
[----:B-1----:R2:W-:Y:S02]  /*4b00*/  REDG.E.ADD.F32.FTZ.RN.STRONG.GPU desc[UR12][R108.64+-0x700], R113 ;  /* 0xfff900716c0079a6 */ /* 0x0025e4000c10f38c */
.L_x_8517:
[----:B------:R-:W-:Y:S05]  /*4b10*/  BSYNC B0 ;  /* 0x0000000000007941 */ /* 0x000fea0003800000 */
.L_x_8516:
[----:B-12---:R1:W2:Y:S01]  /*4b20*/  LDS R113, [R206+0x1a40] ;  /* 0x001a4000ce717984 */ /* 0x0062a20000000800 */
[----:B------:R-:W-:Y:S01]  /*4b30*/  BSSY B0, `(.L_x_8518) ;  /* 0x0000008000007945 */ /* 0x000fe20003800000 */
[C---:B------:R-:W-:Y:S02]  /*4b40*/  ISETP.GE.AND P2, PT, R242.reuse, 0x81, PT ;  /* 0x00000081f200780c */ /* 0x040fe40003f46270 */
[C---:B------:R-:W-:Y:S02]  /*4b50*/  ISETP.GE.AND P4, PT, R242.reuse, 0xa1, PT ;  /* 0x000000a1f200780c */ /* 0x040fe40003f86270 */
[C---:B------:R-:W-:Y:S02]  /*4b60*/  ISETP.GE.AND P5, PT, R242.reuse, 0xc1, PT ;  /* 0x000000c1f200780c */ /* 0x040fe40003fa6270 */
[----:B------:R-:W-:Y:S01]  /*4b70*/  ISETP.GE.AND P3, PT, R242, 0xe1, PT ;  /* 0x000000e1f200780c */ /* 0x000fe20003f66270 */
[----:B------:R-:W-:-:S12]  /*4b80*/  @!P6 BRA `(.L_x_8519) ;  /* 0x000000000008e947 */ /* 0x000fd80003800000 */
[----:B------:R3:W-:Y:S04]  /*4b90*/  REDG.E.ADD.F32.FTZ.RN.STRONG.GPU desc[UR12][R110.64+-0x680], R228 ;  /* 0xfff980e46e0079a6 */ /* 0x0007e8000c10f38c */
[----:B--2---:R3:W-:Y:S02]  /*4ba0*/  REDG.E.ADD.F32.FTZ.RN.STRONG.GPU desc[UR12][R108.64+-0x680], R113 ;  /* 0xfff980716c0079a6 */ /* 0x0047e4000c10f38c */
.L_x_8519:
[----:B------:R-:W-:Y:S05]  /*4bb0*/  BSYNC B0 ;  /* 0x0000000000007941 */ /* 0x000fea0003800000 */
.L_x_8518:
[----:B--23--:R2:W3:Y:S01]  /*4bc0*/  LDS R113, [R208+0x1ac0] ;  /* 0x001ac000d0717984 */ /* 0x00c4e20000000800 */
[----:B------:R-:W-:Y:S04]  /*4bd0*/  BSSY B0, `(.L_x_8520) ;  /* 0x0000004000007945 */ /* 0x000fe80003800000 */
[----:B------:R-:W-:Y:S05]  /*4be0*/  @!P2 BRA `(.L_x_8521) ;  /* 0x000000000008a947 */ /* 0x000fea0003800000 */
[----:B------:R4:W-:Y:S04]  /*4bf0*/  REDG.E.ADD.F32.FTZ.RN.STRONG.GPU desc[UR12][R110.64+-0x600], R229 ;  /* 0xfffa00e56e0079a6 */ /* 0x0009e8000c10f38c */
[----:B---3--:R4:W-:Y:S02]  /*4c00*/  REDG.E.ADD.F32.FTZ.RN.STRONG.GPU desc[UR12][R108.64+-0x600], R113 ;  /* 0xfffa00716c0079a6 */ /* 0x0089e4000c10f38c */
.L_x_8521:
[----:B------:R-:W-:Y:S05]  /*4c10*/  BSYNC B0 ;  /* 0x0000000000007941 */ /* 0x000fea0003800000 */
.L_x_8520:
[----:B---34-:R3:W4:Y:S01]  /*4c20*/  LDS R113, [R210+0x1b40] ;  /* 0x001b4000d2717984 */ /* 0x0187220000000800 */
[----:B------:R-:W-:Y:S04]  /*4c30*/  BSSY B0, `(.L_x_8522) ;  /* 0x0000004000007945 */ /* 0x000fe80003800000 */
[----:B------:R-:W-:Y:S05]  /*4c40*/  @!P4 BRA `(.L_x_8523) ;  /* 0x000000000008c947 */ /* 0x000fea0003800000 */
[----:B------:R0:W-:Y:S04]  /*4c50*/  REDG.E.ADD.F32.FTZ.RN.STRONG.GPU desc[UR12][R110.64+-0x580], R230 ;  /* 0xfffa80e66e0079a6 */ /* 0x0001e8000c10f38c */
[----:B----4-:R0:W-:Y:S02]  /*4c60*/  REDG.E.ADD.F32.FTZ.RN.STRONG.GPU desc[UR12][R108.64+-0x580], R113 ;  /* 0xfffa80716c0079a6 */ /* 0x0101e4000c10f38c */
.L_x_8523:
[----:B------:R-:W-:Y:S05]  /*4c70*/  BSYNC B0 ;  /* 0x0000000000007941 */ /* 0x000fea0003800000 */
.L_x_8522:
[----:B0---4-:R0:W4:Y:S01]  /*4c80*/  LDS R113, [R212+0x1bc0] ;  /* 0x001bc000d4717984 */ /* 0x0111220000000800 */
[----:B------:R-:W-:Y:S04]  /*4c90*/  BSSY B0, `(.L_x_8524) ;  /* 0x0000004000007945 */ /* 0x000fe80003800000 */
[----:B------:R-:W-:Y:S05]  /*4ca0*/  @!P5 BRA `(.L_x_8525) ;  /* 0x000000000008d947 */ /* 0x000fea0003800000 */
[----:B------:R0:W-:Y:S04]  /*4cb0*/  REDG.E.ADD.F32.FTZ.RN.STRONG.GPU desc[UR12][R110.64+-0x500], R231 ;  /* 0xfffb00e76e0079a6 */ /* 0x0001e8000c10f38c */
[----:B----4-:R0:W-:Y:S02]  /*4cc0*/  REDG.E.ADD.F32.FTZ.RN.STRONG.GPU desc[UR12][R108.64+-0x500], R113 ;  /* 0xfffb00716c0079a6 */ /* 0x0101e4000c10f38c */
.L_x_8525:
[----:B------:R-:W-:Y:S05]  /*4cd0*/  BSYNC B0 ;  /* 0x0000000000007941 */ /* 0x000fea0003800000 */
.L_x_8524:
[----:B0---4-:R0:W4:Y:S01]  /*4ce0*/  LDS R113, [R214+0x1c40] ;  /* 0x001c4000d6717984 */ /* 0x0111220000000800 */
[----:B------:R-:W-:Y:S01]  /*4cf0*/  BSSY B0, `(.L_x_8526) ;  /* 0x0000008000007945 */ /* 0x000fe20003800000 */
[C---:B------:R-:W-:Y:S02]  /*4d00*/  ISETP.GE.AND P4, PT, R242.reuse, 0x101, PT ;  /* 0x00000101f200780c */ /* 0x040fe40003f86270 */
[C---:B------:R-:W-:Y:S02]  /*4d10*/  ISETP.GE.AND P5, PT, R242.reuse, 0x121, PT ;  /* 0x00000121f200780c */ /* 0x040fe40003fa6270 */
[C---:B------:R-:W-:Y:S02]  /*4d20*/  ISETP.GE.AND P6, PT, R242.reuse, 0x141, PT ;  /* 0x00000141f200780c */ /* 0x040fe40003fc6270 */
[----:B------:R-:W-:Y:S01]  /*4d30*/  ISETP.GE.AND P2, PT, R242, 0x161, PT ;  /* 0x00000161f200780c */ /* 0x000fe20003f46270 */
[----:B0-----:R-:W-:-:S12]  /*4d40*/  @!P3 BRA `(.L_x_8527) ;  /* 0x000000000008b947 */ /* 0x001fd80003800000 */
[----:B------:R0:W-:Y:S04]  /*4d50*/  REDG.E.ADD.F32.FTZ.RN.STRONG.GPU desc[UR12][R110.64+-0x480], R232 ;  /* 0xfffb80e86e0079a6 */ /* 0x0001e8000c10f38c */
[----:B----4-:R0:W-:Y:S02]  /*4d60*/  REDG.E.ADD.F32.FTZ.RN.STRONG.GPU desc[UR12][R108.64+-0x480], R113 ;  /* 0xfffb80716c0079a6 */ /* 0x0101e4000c10f38c */
.L_x_8527:
[----:B------:R-:W-:Y:S05]  /*4d70*/  BSYNC B0 ;  /* 0x0000000000007941 */ /* 0x000fea0003800000 */
.L_x_8526:
[----:B0---4-:R0:W4:Y:S01]  /*4d80*/  LDS R113, [R216+0x1cc0] ;  /* 0x001cc000d8717984 */ /* 0x0111220000000800 */
[----:B------:R-:W-:Y:S04]  /*4d90*/  BSSY B0, `(.L_x_8528) ;  /* 0x0000004000007945 */ /* 0x000fe80003800000 */
[----:B------:R-:W-:Y:S05]  /*4da0*/  @!P4 BRA `(.L_x_8529) ;  /* 0x000000000008c947 */ /* 0x000fea0003800000 */
[----:B------:R0:W-:Y:S04]  /*4db0*/  REDG.E.ADD.F32.FTZ.RN.STRONG.GPU desc[UR12][R110.64+-0x400], R233 ;  /* 0xfffc00e96e0079a6 */ /* 0x0001e8000c10f38c */
[----:B----4-:R0:W-:Y:S02]  /*4dc0*/  REDG.E.ADD.F32.FTZ.RN.STRONG.GPU desc[UR12][R108.64+-0x400], R113 ;  /* 0xfffc00716c0079a6 */ /* 0x0101e4000c10f38c */
.L_x_8529:
[----:B------:R-:W-:Y:S05]  /*4dd0*/  BSYNC B0 ;  /* 0x0000000000007941 */ /* 0x000fea0003800000 */
.L_x_8528:
[----:B0---4-:R0:W4:Y:S01]  /*4de0*/  LDS R113, [R218+0x1d40] ;  /* 0x001d4000da717984 */ /* 0x0111220000000800 */
[----:B------:R-:W-:Y:S04]  /*4df0*/  BSSY B0, `(.L_x_8530) ;  /* 0x0000004000007945 */ /* 0x000fe80003800000 */
[----:B------:R-:W-:Y:S05]  /*4e00*/  @!P5 BRA `(.L_x_8531) ;  /* 0x000000000008d947 */ /* 0x000fea0003800000 */
[----:B------:R0:W-:Y:S04]  /*4e10*/  REDG.E.ADD.F32.FTZ.RN.STRONG.GPU desc[UR12][R110.64+-0x380], R234 ;  /* 0xfffc80ea6e0079a6 */ /* 0x0001e8000c10f38c */
[----:B----4-:R0:W-:Y:S02]  /*4e20*/  REDG.E.ADD.F32.FTZ.RN.STRONG.GPU desc[UR12][R108.64+-0x380], R113 ;  /* 0xfffc80716c0079a6 */ /* 0x0101e4000c10f38c */
.L_x_8531:
[----:B------:R-:W-:Y:S05]  /*4e30*/  BSYNC B0 ;  /* 0x0000000000007941 */ /* 0x000fea0003800000 */
.L_x_8530:
[----:B------:R-:W0:Y:S01]  /*4e40*/  LDS R219, [R219+0x1dc0] ;  /* 0x001dc000dbdb7984 */ /* 0x000e220000000800 */
[----:B------:R-:W-:Y:S04]  /*4e50*/  BSSY B0, `(.L_x_8532) ;  /* 0x0000004000007945 */ /* 0x000fe80003800000 */
[----:B------:R-:W-:Y:S05]  /*4e60*/  @!P6 BRA `(.L_x_8533) ;  /* 0x000000000008e947 */ /* 0x000fea0003800000 */
[----:B------:R1:W-:Y:S04]  /*4e70*/  REDG.E.ADD.F32.FTZ.RN.STRONG.GPU desc[UR12][R110.64+-0x300], R235 ;  /* 0xfffd00eb6e0079a6 */ /* 0x0003e8000c10f38c */
[----:B0-----:R1:W-:Y:S02]  /*4e80*/  REDG.E.ADD.F32.FTZ.RN.STRONG.GPU desc[UR12][R108.64+-0x300], R219 ;  /* 0xfffd00db6c0079a6 */ /* 0x0013e4000c10f38c */
.L_x_8533:
[----:B------:R-:W-:Y:S05]  /*4e90*/  BSYNC B0 ;  /* 0x0000000000007941 */ /* 0x000fea0003800000 */
.L_x_8532:
[----:B0---4-:R0:W4:Y:S01]  /*4ea0*/  LDS R113, [R220+0x1e40] ;  /* 0x001e4000dc717984 */ /* 0x0111220000000800 */
[----:B------:R-:W-:Y:S01]  /*4eb0*/  BSSY B0, `(.L_x_8534) ;  /* 0x0000008000007945 */ /* 0x000fe20003800000 */
[C---:B------:R-:W-:Y:S02]  /*4ec0*/  ISETP.GE.AND P3, PT, R242.reuse, 0x181, PT ;  /* 0x00000181f200780c */ /* 0x040fe40003f66270 */
[C---:B------:R-:W-:Y:S02]  /*4ed0*/  ISETP.GE.AND P4, PT, R242.reuse, 0x1a1, PT ;  /* 0x000001a1f200780c */ /* 0x040fe40003f86270 */
[C---:B------:R-:W-:Y:S02]  /*4ee0*/  ISETP.GE.AND P5, PT, R242.reuse, 0x1c1, PT ;  /* 0x000001c1f200780c */ /* 0x040fe40003fa6270 */
[----:B------:R-:W-:Y:S01]  /*4ef0*/  ISETP.GE.AND P6, PT, R242, 0x1e1, PT ;  /* 0x000001e1f200780c */ /* 0x000fe20003fc6270 */
[----:B------:R-:W-:-:S12]  /*4f00*/  @!P2 BRA `(.L_x_8535) ;  /* 0x000000000008a947 */ /* 0x000fd80003800000 */
[----:B------:R0:W-:Y:S04]  /*4f10*/  REDG.E.ADD.F32.FTZ.RN.STRONG.GPU desc[UR12][R110.64+-0x280], R236 ;  /* 0xfffd80ec6e0079a6 */ /* 0x0001e8000c10f38c */
[----:B----4-:R0:W-:Y:S02]  /*4f20*/  REDG.E.ADD.F32.FTZ.RN.STRONG.GPU desc[UR12][R108.64+-0x280], R113 ;  /* 0xfffd80716c0079a6 */ /* 0x0101e4000c10f38c */
.L_x_8535:
[----:B------:R-:W-:Y:S05]  /*4f30*/  BSYNC B0 ;  /* 0x0000000000007941 */ /* 0x000fea0003800000 */
.L_x_8534:
[----:B------:R-:W0:Y:S01]  /*4f40*/  LDS R221, [R221+0x1ec0] ;  /* 0x001ec000dddd7984 */ /* 0x000e220000000800 */
[----:B------:R-:W-:Y:S04]  /*4f50*/  BSSY B0, `(.L_x_8536) ;  /* 0x0000004000007945 */ /* 0x000fe80003800000 */
[----:B------:R-:W-:Y:S05]  /*4f60*/  @!P3 BRA `(.L_x_8537) ;  /* 0x000000000008b947 */ /* 0x000fea0003800000 */
[----:B------:R1:W-:Y:S04]  /*4f70*/  REDG.E.ADD.F32.FTZ.RN.STRONG.GPU desc[UR12][R110.64+-0x200], R237 ;  /* 0xfffe00ed6e0079a6 */ /* 0x0003e8000c10f38c */
[----:B0-----:R1:W-:Y:S02]  /*4f80*/  REDG.E.ADD.F32.FTZ.RN.STRONG.GPU desc[UR12][R108.64+-0x200], R221 ;  /* 0xfffe00dd6c0079a6 */ /* 0x0013e4000c10f38c */
.L_x_8537:
[----:B------:R-:W-:Y:S05]  /*4f90*/  BSYNC B0 ;  /* 0x0000000000007941 */ /* 0x000fea0003800000 */
.L_x_8536:
[----:B0---4-:R0:W4:Y:S01]  /*4fa0*/  LDS R113, [R222+0x1f40] ;  /* 0x001f4000de717984 */ /* 0x0111220000000800 */
[----:B------:R-:W-:Y:S04]  /*4fb0*/  BSSY B0, `(.L_x_8538) ;  /* 0x0000004000007945 */ /* 0x000fe80003800000 */
[----:B------:R-:W-:Y:S05]  /*4fc0*/  @!P4 BRA `(.L_x_8539) ;  /* 0x000000000008c947 */ /* 0x000fea0003800000 */
[----:B------:R0:W-:Y:S04]  /*4fd0*/  REDG.E.ADD.F32.FTZ.RN.STRONG.GPU desc[UR12][R110.64+-0x180], R238 ;  /* 0xfffe80ee6e0079a6 */ /* 0x0001e8000c10f38c */
[----:B----4-:R0:W-:Y:S02]  /*4fe0*/  REDG.E.ADD.F32.FTZ.RN.STRONG.GPU desc[UR12][R108.64+-0x180], R113 ;  /* 0xfffe80716c0079a6 */ /* 0x0101e4000c10f38c */
.L_x_8539:
[----:B------:R-:W-:Y:S05]  /*4ff0*/  BSYNC B0 ;  /* 0x0000000000007941 */ /* 0x000fea0003800000 */
.L_x_8538:
[----:B------:R-:W0:Y:S01]  /*5000*/  LDS R223, [R223+0x1fc0] ;  /* 0x001fc000dfdf7984 */ /* 0x000e220000000800 */
[----:B------:R-:W-:Y:S04]  /*5010*/  BSSY B0, `(.L_x_8540) ;  /* 0x0000004000007945 */ /* 0x000fe80003800000 */
[----:B------:R-:W-:Y:S05]  /*5020*/  @!P5 BRA `(.L_x_8541) ;  /* 0x000000000008d947 */ /* 0x000fea0003800000 */
[----:B------:R1:W-:Y:S04]  /*5030*/  REDG.E.ADD.F32.FTZ.RN.STRONG.GPU desc[UR12][R110.64+-0x100], R239 ;  /* 0xffff00ef6e0079a6 */ /* 0x0003e8000c10f38c */
[----:B0-----:R1:W-:Y:S02]  /*5040*/  REDG.E.ADD.F32.FTZ.RN.STRONG.GPU desc[UR12][R108.64+-0x100], R223 ;  /* 0xffff00df6c0079a6 */ /* 0x0013e4000c10f38c */
.L_x_8541:
[----:B------:R-:W-:Y:S05]  /*5050*/  BSYNC B0 ;  /* 0x0000000000007941 */ /* 0x000fea0003800000 */
.L_x_8540:
[----:B0---4-:R0:W4:Y:S01]  /*5060*/  LDS R113, [R224+0x2040] ;  /* 0x00204000e0717984 */ /* 0x0111220000000800 */
[----:B------:R-:W-:Y:S04]  /*5070*/  BSSY B0, `(.L_x_8542) ;  /* 0x0000004000007945 */ /* 0x000fe80003800000 */
[----:B------:R-:W-:Y:S05]  /*5080*/  @!P6 BRA `(.L_x_8543) ;  /* 0x000000000008e947 */ /* 0x000fea0003800000 */
[----:B------:R0:W-:Y:S04]  /*5090*/  REDG.E.ADD.F32.FTZ.RN.STRONG.GPU desc[UR12][R110.64+-0x80], R240 ;  /* 0xffff80f06e0079a6 */ /* 0x0001e8000c10f38c */
[----:B----4-:R0:W-:Y:S02]  /*50a0*/  REDG.E.ADD.F32.FTZ.RN.STRONG.GPU desc[UR12][R108.64+-0x80], R113 ;  /* 0xffff80716c0079a6 */ /* 0x0101e4000c10f38c */
.L_x_8543:
[----:B------:R-:W-:Y:S05]  /*50b0*/  BSYNC B0 ;  /* 0x0000000000007941 */ /* 0x000fea0003800000 */
.L_x_8542:
[----:B01----:R-:W0:Y:S01]  /*50c0*/  SHFL.DOWN P2, R109, R114, 0x1, 0x1f ;  /* 0x08201f00726d7f89 */ /* 0x003e220000040000 */
[----:B------:R-:W-:Y:S01]  /*50d0*/  FMUL.FTZ R111, R50, R127 ;  /* 0x0000007f326f7220 */ /* 0x000fe20000410000 */
        /* <DEDUP_REMOVED lines=22> */
[----:B0-----:R-:W-:Y:S01]  /*5240*/  @P2 FADD R109, R114, R109 ;  /* 0x0000006d726d2221 */ /* 0x001fe20000000000 */
[----:B------:R-:W-:Y:S01]  /*5250*/  FMUL.FTZ R114, R45, R135 ;  /* 0x000000872d727220 */ /* 0x000fe20000410000 */
[C---:B------:R-:W-:Y:S01]  /*5260*/  FMUL.FTZ R45, R148.reuse, R211 ;  /* 0x000000d3942d7220 */ /* 0x040fe20000410000 */
[----:B------:R-:W-:Y:S01]  /*5270*/  FMUL.FTZ R133, R133, R122 ;  /* 0x0000007a85857220 */ /* 0x000fe20000410000 */
[----:B------:R-:W-:Y:S01]  /*5280*/  FMUL.FTZ R196, R201, R196 ;  /* 0x000000c4c9c47220 */ /* 0x000fe20000410000 */
[----:B------:R-:W0:Y:S01]  /*5290*/  SHFL.DOWN P2, R108, R109, 0x2, 0x1f ;  /* 0x08401f006d6c7f89 */ /* 0x000e220000040000 */
        /* <DEDUP_REMOVED lines=61> */
[-C--:B------:R-:W-:Y:S01]  /*5670*/  FFMA.FTZ R96, R139, R49.reuse, R96 ;  /* 0x000000318b607223 */ /* 0x080fe20000010060 */
[----:B------:R-:W-:Y:S01]  /*5680*/  FADD.FTZ R81, R192, R81 ;  /* 0x00000051c0517221 */ /* 0x000fe20000010000 */
[----:B------:R-:W-:Y:S01]  /*5690*/  FFMA.FTZ R200, R69, R108, R200 ;  /* 0x0000006c45c87223 */ /* 0x000fe200000100c8 */
        /* <DEDUP_REMOVED lines=17> */
[----:B------:R-:W-:Y:S02]  /*57b0*/  ISETP.NE.AND P0, PT, R22, UR17, PT ;  /* 0x0000001116007c0c */ /* 0x000fe4000bf05270 */
[----:B------:R-:W-:-:S11]  /*57c0*/  LEA R44, R186, R125, 0x2 ;  /* 0x0000007dba2c7211 */ /* 0x000fd600078e10ff */
[----:B------:R-:W0:Y:S02]  /*57d0*/  @P0 LDS R0, [R44+0x33b8] ;  /* 0x0033b8002c000984 */ /* 0x000e240000000800 */
[----:B0-----:R-:W-:-:S05]  /*57e0*/  @P0 FADD.FTZ R55, R55, R0 ;  /* 0x0000000037370221 */ /* 0x001fca0000010000 */
[----:B------:R1:W-:Y:S02]  /*57f0*/  STS [R44+0x33b8], R55 ;  /* 0x0033b8372c007388 */ /* 0x0003e40000000800 */
.L_x_8545:
[----:B------:R-:W-:Y:S05]  /*5800*/  BSYNC B0 ;  /* 0x0000000000007941 */ /* 0x000fea0003800000 */
.L_x_8544:
[----:B------:R-:W-:Y:S01]  /*5810*/  IADD3 R186, R186, 0x1, RZ ;  /* 0x00000001baba7810 */ /* 0x000fe20007ffe0ff */
[----:B------:R-:W-:-:S03]  /*5820*/  UIADD3 UR5, UP0, UR5, 0x1, URZ ;  /* 0x0000000105057890 */ /* 0x000fc6000ff1e03f */
[----:B------:R-:W-:Y:S01]  /*5830*/  ISETP.GE.AND P0, PT, R186, UR32, PT ;  /* 0x00000020ba007c0c */ /* 0x000fe2000bf06270 */
[----:B------:R-:W-:-:S12]  /*5840*/  UIADD3.X UR6, URZ, UR6, URZ, UP0, !UPT ;  /* 0x000000063f067290 */ /* 0x000fd800087fe43f */
[----:B------:R-:W-:Y:S05]  /*5850*/  @!P0 BRA `(.L_x_8546) ;  /* 0xffffffcc00b08947 */ /* 0x000fea000383ffff */
.L_x_8509:
[----:B------:R-:W-:Y:S01]  /*5860*/  BAR.SYNC.DEFER_BLOCKING 0x0 ;  /* 0x0000000000007b1d */ /* 0x000fe20000010000 */
[CC--:B------:R-:W-:Y:S01]  /*5870*/  LEA R50, R10.reuse, R125.reuse, 0x6 ;  /* 0x0000007d0a327211 */ /* 0x0c0fe200078e30ff */
[----:B------:R-:W-:Y:S01]  /*5880*/  UIADD3 UR4, UR4, -0x200, URZ ;  /* 0xfffffe0004047890 */ /* 0x000fe2000fffe03f */
[----:B0-----:R-:W-:Y:S02]  /*5890*/  LEA R125, R10, R125, 0x4 ;  /* 0x0000007d0a7d7211 */ /* 0x001fe400078e20ff */
[----:B------:R-:W-:-:S03]  /*58a0*/  IADD3 R18, P1, R18, -0x800, RZ ;  /* 0xfffff80012127810 */ /* 0x000fc60007f3e0ff */
[----:B------:R-:W0:Y:S01]  /*58b0*/  LDC.64 R26, c[0x0][0x390] ;  /* 0x0000e400ff1a7b82 */ /* 0x000e220000000a00 */
[----:B------:R-:W-:Y:S02]  /*58c0*/  IADD3 R20, P2, R20, -0x800, RZ ;  /* 0xfffff80014147810 */ /* 0x000fe40007f5e0ff */
[----:B------:R-:W-:Y:S02]  /*58d0*/  IADD3 R12, P3, R12, -0x800, RZ ;  /* 0xfffff8000c0c7810 */ /* 0x000fe40007f7e0ff */
[----:B------:R-:W-:Y:S02]  /*58e0*/  IADD3 R14, P4, R14, -0x800, RZ ;  /* 0xfffff8000e0e7810 */ /* 0x000fe40007f9e0ff */
[----:B------:R-:W-:Y:S01]  /*58f0*/  IADD3 R16, P5, R16, -0x800, RZ ;  /* 0xfffff80010107810 */ /* 0x000fe20007fbe0ff */
[----:B-1----:R-:W1:Y:S01]  /*5900*/  LDC.64 R44, c[0x0][0x388] ;  /* 0x0000e200ff2c7b82 */ /* 0x002e620000000a00 */
[----:B------:R-:W-:Y:S02]  /*5910*/  IADD3.X R19, R19, -0x1, RZ, P1, !PT ;  /* 0xffffffff13137810 */ /* 0x000fe40000ffe4ff */
[----:B------:R-:W-:-:S02]  /*5920*/  IADD3.X R21, R21, -0x1, RZ, P2, !PT ;  /* 0xffffffff15157810 */ /* 0x000fc400017fe4ff */
[----:B------:R-:W-:Y:S02]  /*5930*/  IADD3.X R13, R13, -0x1, RZ, P3, !PT ;  /* 0xffffffff0d0d7810 */ /* 0x000fe40001ffe4ff */
[----:B------:R-:W-:Y:S01]  /*5940*/  IADD3.X R15, R15, -0x1, RZ, P4, !PT ;  /* 0xffffffff0f0f7810 */ /* 0x000fe200027fe4ff */
[----:B------:R-:W4:Y:S01]  /*5950*/  LDC.64 R46, c[0x0][0x3e0] ;  /* 0x0000f800ff2e7b82 */ /* 0x000f220000000a00 */
[----:B------:R-:W-:Y:S01]  /*5960*/  IADD3.X R17, R17, -0x1, RZ, P5, !PT ;  /* 0xffffffff11117810 */ /* 0x000fe20002ffe4ff */
[----:B------:R-:W-:Y:S04]  /*5970*/  STS.128 [R50], R92 ;  /* 0x0000005c32007388 */ /* 0x000fe80000000c00 */
[----:B------:R-:W-:Y:S01]  /*5980*/  STS.128 [R50+0x10], R96 ;  /* 0x0000106032007388 */ /* 0x000fe20000000c00 */
[-C--:B0-----:R-:W-:Y:S01]  /*5990*/  IMAD R0, R3, R26.reuse, RZ ;  /* 0x0000001a03007224 */ /* 0x081fe200078e02ff */
[----:B------:R-:W0:Y:S02]  /*59a0*/  LDC.64 R48, c[0x0][0x3f0] ;  /* 0x0000fc00ff307b82 */ /* 0x000e240000000a00 */
[----:B------:R-:W-:Y:S01]  /*59b0*/  STS.128 [R50+0x20], R100 ;  /* 0x0000206432007388 */ /* 0x000fe20000000c00 */
[----:B------:R-:W-:-:S03]  /*59c0*/  IMAD.WIDE.U32 R24, R2, R26, UR8 ;  /* 0x0000000802187e25 */ /* 0x000fc6000f8e001a */
[----:B------:R-:W-:Y:S01]  /*59d0*/  STS.128 [R50+0x30], R104 ;  /* 0x0000306832007388 */ /* 0x000fe20000000c00 */
[----:B------:R-:W-:-:S03]  /*59e0*/  NOP ;  /* 0x0000000000007918 */ /* 0x000fc60000000000 */
[----:B------:R-:W5:Y:S01]  /*59f0*/  LDS.128 R28, [R125] ;  /* 0x000000007d1c7984 */ /* 0x000f620000000c00 */
[----:B------:R-:W-:Y:S02]  /*5a00*/  IMAD R27, R2, R27, R0 ;  /* 0x0000001b021b7224 */ /* 0x000fe400078e0200 */
[C---:B-1----:R-:W-:Y:S01]  /*5a10*/  IMAD R0, R44.reuse, UR15, RZ ;  /* 0x0000000f2c007c24 */ /* 0x042fe2000f8e02ff */
[----:B------:R-:W1:Y:S02]  /*5a20*/  LDS.128 R32, [R125+0x200] ;  /* 0x000200007d207984 */ /* 0x000e640000000c00 */
[----:B------:R-:W-:Y:S01]  /*5a30*/  IADD3 R25, R25, R27, RZ ;  /* 0x0000001b19197210 */ /* 0x000fe20007ffe0ff */
[----:B------:R-:W-:Y:S01]  /*5a40*/  IMAD R27, R45, UR14, R0 ;  /* 0x0000000e2d1b7c24 */ /* 0x000fe2000f8e0200 */
[----:B------:R-:W2:Y:S01]  /*5a50*/  LDS.128 R36, [R125+0x400] ;  /* 0x000400007d247984 */ /* 0x000ea20000000c00 */
[----:B------:R-:W-:Y:S01]  /*5a60*/  FADD.FTZ R0, R11, R76 ;  /* 0x0000004c0b007221 */ /* 0x000fe20000010000 */
[----:B------:R-:W-:-:S02]  /*5a70*/  IMAD.WIDE.U32 R24, R44, UR14, R24 ;  /* 0x0000000e2c187c25 */ /* 0x000fc4000f8e0018 */
[----:B------:R-:W3:Y:S02]  /*5a80*/  LDS.128 R40, [R125+0x600] ;  /* 0x000600007d287984 */ /* 0x000ee40000000c00 */
[----:B------:R-:W-:Y:S01]  /*5a90*/  FADD.FTZ R11, R0, R77 ;  /* 0x0000004d000b7221 */ /* 0x000fe20000010000 */
[----:B------:R-:W0:Y:S01]  /*5aa0*/  LDC.64 R44, c[0x0][0x3b0] ;  /* 0x0000ec00ff2c7b82 */ /* 0x000e220000000a00 */
[----:B------:R-:W-:Y:S02]  /*5ab0*/  IADD3 R25, R25, R27, RZ ;  /* 0x0000001b19197210 */ /* 0x000fe40007ffe0ff */
[----:B------:R-:W-:Y:S01]  /*5ac0*/  FADD.FTZ R0, R11, R78 ;  /* 0x0000004e0b007221 */ /* 0x000fe20000010000 */
[----:B----4-:R-:W-:-:S03]  /*5ad0*/  LEA R26, P0, R24, R46, 0x2 ;  /* 0x0000002e181a7211 */ /* 0x010fc600078010ff */
[----:B------:R-:W-:Y:S01]  /*5ae0*/  FADD.FTZ R11, R0, R79 ;  /* 0x0000004f000b7221 */ /* 0x000fe20000010000 */
[----:B------:R-:W-:Y:S02]  /*5af0*/  LEA.HI.X R27, R24, R47, R25, 0x2, P0 ;  /* 0x0000002f181b7211 */ /* 0x000fe400000f1419 */
[----:B------:R-:W4:Y:S01]  /*5b00*/  LDC.64 R46, c[0x0][0x3a8] ;  /* 0x0000ea00ff2e7b82 */ /* 0x000f220000000a00 */
[----:B------:R-:W-:Y:S01]  /*5b10*/  FADD.FTZ R0, R11, R80 ;  /* 0x000000500b007221 */ /* 0x000fe20000010000 */
[----:B------:R-:W-:-:S04]  /*5b20*/  IMAD.WIDE R24, R23, 0x10, R26 ;  /* 0x0000001017187825 */ /* 0x000fc800078e021a */
[----:B------:R-:W-:-:S04]  /*5b30*/  FADD.FTZ R11, R0, R81 ;  /* 0x00000051000b7221 */ /* 0x000fc80000010000 */
[----:B------:R-:W-:-:S04]  /*5b40*/  FADD.FTZ R0, R11, R82 ;  /* 0x000000520b007221 */ /* 0x000fc80000010000 */
[----:B------:R-:W-:Y:S01]  /*5b50*/  FADD.FTZ R11, R0, R83 ;  /* 0x00000053000b7221 */ /* 0x000fe20000010000 */
[-C--:B0-----:R-:W-:Y:S01]  /*5b60*/  IMAD R26, R3, R44.reuse, RZ ;  /* 0x0000002c031a7224 */ /* 0x081fe200078e02ff */
[----:B-----5:R-:W-:Y:S02]  /*5b70*/  STG.E.128 desc[UR12][R24.64+-0x800], R28 ;  /* 0xfff8001c18007986 */ /* 0x020fe4000c101d0c */
[----:B------:R-:W-:Y:S01]  /*5b80*/  FADD.FTZ R0, R11, R84 ;  /* 0x000000540b007221 */ /* 0x000fe20000010000 */
[C---:B------:R-:W-:Y:S01]  /*5b90*/  IMAD R11, R2.reuse, R45, R26 ;  /* 0x0000002d020b7224 */ /* 0x040fe200078e021a */
[----:B-1----:R-:W-:Y:S04]  /*5ba0*/  STG.E.128 desc[UR12][R24.64+-0x600], R32 ;  /* 0xfffa002018007986 */ /* 0x002fe8000c101d0c */
[----:B--2---:R-:W-:Y:S04]  /*5bb0*/  STG.E.128 desc[UR12][R24.64+-0x400], R36 ;  /* 0xfffc002418007986 */ /* 0x004fe8000c101d0c */
[----:B---3--:R0:W-:Y:S01]  /*5bc0*/  STG.E.128 desc[UR12][R24.64+-0x200], R40 ;  /* 0xfffe002818007986 */ /* 0x0081e2000c101d0c */
[----:B------:R-:W-:Y:S01]  /*5bd0*/  BAR.SYNC.DEFER_BLOCKING 0x0 ;  /* 0x0000000000007b1d */ /* 0x000fe20000010000 */
[----:B0-----:R-:W-:-:S05]  /*5be0*/  IMAD.WIDE.U32 R24, R2, R44, UR8 ;  /* 0x0000000802187e25 */ /* 0x001fca000f8e002c */
[----:B------:R-:W-:Y:S01]  /*5bf0*/  IADD3 R25, R25, R11, RZ ;  /* 0x0000000b19197210 */ /* 0x000fe20007ffe0ff */
[----:B------:R-:W-:Y:S02]  /*5c00*/  STS.128 [R50], R76 ;  /* 0x0000004c32007388 */ /* 0x000fe40000000c00 */
[----:B----4-:R-:W-:Y:S02]  /*5c10*/  IMAD.WIDE.U32 R24, R46, UR14, R24 ;  /* 0x0000000e2e187c25 */ /* 0x010fe4000f8e0018 */
[----:B------:R-:W-:Y:S01]  /*5c20*/  STS.128 [R50+0x10], R80 ;  /* 0x0000105032007388 */ /* 0x000fe20000000c00 */
[----:B------:R-:W-:-:S03]  /*5c30*/  LEA R26, P0, R24, R48, 0x2 ;  /* 0x00000030181a7211 */ /* 0x000fc600078010ff */
        /* <DEDUP_REMOVED lines=13> */
[----:B-1----:R-:W-:Y:S02]  /*5d10*/  FADD.FTZ R88, R87, R88 ;  /* 0x0000005857587221 */ /* 0x002fe40000010000 */
[----:B------:R-:W-:Y:S02]  /*5d20*/  LEA.HI.X R27, R24, R49, R0, 0x2, P0 ;  /* 0x00000031181b7211 */ /* 0x000fe400000f1400 */
[----:B------:R-:W-:Y:S01]  /*5d30*/  ISETP.GT.AND P0, PT, R22, 0x1, PT ;  /* 0x000000011600780c */ /* 0x000fe20003f04270 */
[----:B------:R-:W-:Y:S01]  /*5d40*/  FADD.FTZ R89, R88, R89 ;  /* 0x0000005958597221 */ /* 0x000fe20000010000 */
[----:B------:R-:W-:Y:S01]  /*5d50*/  IADD3 R22, R22, -0x1, RZ ;  /* 0xffffffff16167810 */ /* 0x000fe20007ffe0ff */
[----:B------:R-:W-:-:S04]  /*5d60*/  IMAD.WIDE R24, R23, 0x10, R26 ;  /* 0x0000001017187825 */ /* 0x000fc800078e021a */
[----:B------:R-:W-:-:S04]  /*5d70*/  FADD.FTZ R90, R89, R90 ;  /* 0x0000005a595a7221 */ /* 0x000fc80000010000 */
[----:B------:R-:W-:Y:S01]  /*5d80*/  FADD.FTZ R11, R90, R91 ;  /* 0x0000005b5a0b7221 */ /* 0x000fe20000010000 */
[----:B--2---:R2:W-:Y:S04]  /*5d90*/  STG.E.128 desc[UR12][R24.64+-0x800], R28 ;  /* 0xfff8001c18007986 */ /* 0x0045e8000c101d0c */
[----:B---3--:R2:W-:Y:S04]  /*5da0*/  STG.E.128 desc[UR12][R24.64+-0x600], R32 ;  /* 0xfffa002018007986 */ /* 0x0085e8000c101d0c */
[----:B0-----:R2:W-:Y:S04]  /*5db0*/  STG.E.128 desc[UR12][R24.64+-0x400], R36 ;  /* 0xfffc002418007986 */ /* 0x0015e8000c101d0c */
[----:B----4-:R2:W-:Y:S01]  /*5dc0*/  STG.E.128 desc[UR12][R24.64+-0x200], R40 ;  /* 0xfffe002818007986 */ /* 0x0105e2000c101d0c */
[----:B------:R-:W-:Y:S05]  /*5dd0*/  @P0 BRA `(.L_x_8547) ;  /* 0xffffffa800f40947 */ /* 0x000fea000383ffff */
.L_x_8507:
        /* <DEDUP_REMOVED lines=9> */
[----:B-----5:R-:W0:Y:S01]  /*5e70*/  SHFL.DOWN P0, R5, R0, 0x2, 0x1f ;  /* 0x08401f0000057f89 */ /* 0x020e220000000000 */
        /* <DEDUP_REMOVED lines=16> */
.L_x_8549:
[----:B------:R-:W-:Y:S05]  /*5f80*/  BSYNC B0 ;  /* 0x0000000000007941 */ /* 0x000fea0003800000 */
.L_x_8548:
        /* <DEDUP_REMOVED lines=8> */
[----:B------:R-:W1:Y:S01]  /*6010*/  S2R R9, SR_TID.X ;  /* 0x0000000000097919 */ /* 0x000e620000002100 */
[----:B---3--:R-:W-:-:S05]  /*6020*/  @P0 FADD R0, R0, R11 ;  /* 0x0000000b00000221 */ /* 0x008fca0000000000 */
[----:B-----5:R-:W3:Y:S01]  /*6030*/  SHFL.DOWN P0, R5, R0, 0x2, 0x1f ;  /* 0x08401f0000057f89 */ /* 0x020ee20000000000 */
        /* <DEDUP_REMOVED lines=16> */
[----:B------:R-:W-:Y:S01]  /*6140*/  MOV R9, RZ ;  /* 0x000000ff00097202 */ /* 0x000fe20000000f00 */
[----:B------:R-:W-:Y:S06]  /*6150*/  BRA `(.L_x_8552) ;  /* 0x0000000000047947 */ /* 0x000fec0003800000 */
.L_x_8551:
[----:B------:R-:W3:Y:S02]  /*6160*/  S2R R9, SR_TID.X ;  /* 0x0000000000097919 */ /* 0x000ee40000002100 */
.L_x_8552:
[----:B------:R-:W-:Y:S05]  /*6170*/  BSYNC B0 ;  /* 0x0000000000007941 */ /* 0x000fea0003800000 */
.L_x_8550:
[----:B------:R-:W-:Y:S02]  /*6180*/  ULDC UR10, c[0x0][0x21c] ;  /* 0x00008700000a7ab9 */ /* 0x000fe40000000800 */
[----:B---3--:R-:W-:-:S13]  /*6190*/  ISETP.GE.AND P0, PT, R9, UR10, PT ;  /* 0x0000000a09007c0c */ /* 0x008fda000bf06270 */
[----:B------:R-:W-:Y:S05]  /*61a0*/  @P0 EXIT ;  /* 0x000000000000094d */ /* 0x000fea0003800000 */
[----:B------:R-:W3:Y:S01]  /*61b0*/  S2UR UR5, SR_CgaCtaId ;  /* 0x00000000000579c3 */ /* 0x000ee20000008800 */
[----:B------:R-:W-:Y:S01]  /*61c0*/  ULDC.64 UR6, c[0x0][0x338] ;  /* 0x0000ce0000067ab9 */ /* 0x000fe20000000a00 */
[----:B------:R-:W-:Y:S01]  /*61d0*/  UMOV UR4, 0x400 ;  /* 0x0000040000047882 */ /* 0x000fe20000000000 */
[----:B------:R-:W-:Y:S01]  /*61e0*/  IMAD R3, R3, UR6, RZ ;  /* 0x0000000603037c24 */ /* 0x000fe2000f8e02ff */
[----:B------:R-:W-:Y:S01]  /*61f0*/  ULDC.64 UR8, c[0x0][0x3c0] ;  /* 0x0000f00000087ab9 */ /* 0x000fe20000000a00 */
[----:B-----5:R-:W-:-:S04]  /*6200*/  IMAD.WIDE.U32 R4, R2, UR6, RZ ;  /* 0x0000000602047c25 */ /* 0x020fc8000f8e00ff */
[----:B------:R-:W-:Y:S01]  /*6210*/  IMAD R3, R2, UR7, R3 ;  /* 0x0000000702037c24 */ /* 0x000fe2000f8e0203 */
[----:B------:R-:W-:-:S04]  /*6220*/  ULDC.64 UR6, c[0x0][0x340] ;  /* 0x0000d00000067ab9 */ /* 0x000fc80000000a00 */
[----:B0---4-:R-:W-:Y:S01]  /*6230*/  IADD3 R13, R5, R3, RZ ;  /* 0x00000003050d7210 */ /* 0x011fe20007ffe0ff */
[----:B---3--:R-:W-:-:S03]  /*6240*/  ULEA UR4, UR5, UR4, 0x18 ;  /* 0x0000000405047291 */ /* 0x008fc6000f8ec03f */
[----:B------:R-:W-:-:S09]  /*6250*/  ULDC UR5, c[0x0][0x0] ;  /* 0x0000000000057ab9 */ /* 0x000fd20000000800 */
.L_x_8553:
[----:B------:R-:W-:Y:S02]  /*6260*/  LEA R0, R9, UR4, 0x2 ;  /* 0x0000000409007c11 */ /* 0x000fe4000f8e10ff */
[----:B------:R-:W-:Y:S02]  /*6270*/  SHF.R.S32.HI R2, RZ, 0x1f, R9 ;  /* 0x0000001fff027819 */ /* 0x000fe40000011409 */
[----:B------:R-:W-:Y:S01]  /*6280*/  MOV R3, R13 ;  /* 0x0000000d00037202 */ /* 0x000fe20000000f00 */
[----:B0-----:R-:W0:Y:S02]  /*6290*/  LDS R11, [R0+0x33b8] ;  /* 0x0033b800000b7984 */ /* 0x001e240000000800 */
[----:B-1----:R-:W-:Y:S01]  /*62a0*/  IMAD R6, R2, UR6, RZ ;  /* 0x0000000602067c24 */ /* 0x002fe2000f8e02ff */
        /* <DEDUP_REMOVED lines=11> */
.L_x_8554:
        /* <DEDUP_REMOVED lines=10> */
.L_x_11005:


//--------------------- .text._Z25selective_scan_bwd_kernelI32Selective_Scan_bwd_kernel_traitsILi32ELi16ELb1ELb1ELb1ELb1ELb0EffEEv12SSMParamsBwd --------------------------
	.section	.text._Z25selective_scan_bwd_kernelI32Selective_Scan_bwd_kernel_traitsILi32ELi16ELb1ELb1ELb1ELb1ELb0EffEEv12SSMParamsBwd,"ax",@progbits
	.align	128
        .global         _Z25selective_scan_bwd_kernelI32Selective_Scan_bwd_kernel_traitsILi32ELi16ELb1ELb1ELb1ELb1ELb0EffEEv12SSMParamsBwd
        .type           _Z25selective_scan_bwd_kernelI32Selective_Scan_bwd_kernel_traitsILi32ELi16ELb1ELb1ELb1ELb1ELb0EffEEv12SSMParamsBwd,@function
        .size           _Z25selective_scan_bwd_kernelI32Selective_Scan_bwd_kernel_traitsILi32ELi16ELb1ELb1ELb1ELb1ELb0EffEEv12SSMParamsBwd,(.L_x_11006 - _Z25selective_scan_bwd_kernelI32Selective_Scan_bwd_kernel_traitsILi32ELi16ELb1ELb1ELb1ELb1ELb0EffEEv12SSMParamsBwd)
        .other          _Z25selective_scan_bwd_kernelI32Selective_Scan_bwd_kernel_traitsILi32ELi16ELb1ELb1ELb1ELb1ELb0EffEEv12SSMParamsBwd,@"STO_CUDA_ENTRY STV_DEFAULT"
_Z25selective_scan_bwd_kernelI32Selective_Scan_bwd_kernel_traitsILi32ELi16ELb1ELb1ELb1ELb1ELb0EffEEv12SSMParamsBwd:
.text._Z25selective_scan_bwd_kernelI32Selective_Scan_bwd_kernel_traitsILi32ELi16ELb1ELb1ELb1ELb1ELb0EffEEv12SSMParamsBwd:
        /* <DEDUP_REMOVED lines=37> */
[----:B------:R-:W-:Y:S01]  /*0250*/  IMAD.HI.U32 R7, R7, R3, R6 ;  /* 0x0000000307077227 */ /* 0x000fe200078e0006 */
[----:B------:R-:W-:-:S05]  /*0260*/  USHF.R.S32.HI UR14, URZ, 0x1f, UR15 ;  /* 0x0000001f3f0e7899 */ /* 0x000fca000801140f */
[----:B------:R-:W3:Y:S01]  /*0270*/  LDC.64 R10, c[0x0][0x298] ;  /* 0x0000a600ff0a7b82 */ /* 0x000ee20000000a00 */
[----:B------:R-:W-:-:S05]  /*0280*/  IMAD.HI.U32 R162, R7, R2, RZ ;  /* 0x0000000207a27227 */ /* 0x000fca00078e00ff */
[----:B------:R-:W-:Y:S02]  /*0290*/  IADD3 R0, -R162, RZ, RZ ;  /* 0x000000ffa2007210 */ /* 0x000fe40007ffe1ff */
[----:B------:R-:W0:Y:S03]  /*02a0*/  LDC.64 R24, c[0x0][0x2f8] ;  /* 0x0000be00ff187b82 */ /* 0x000e260000000a00 */
[----:B------:R-:W-:-:S05]  /*02b0*/  IMAD R0, R9, R0, R2 ;  /* 0x0000000009007224 */ /* 0x000fca00078e0202 */
[----:B------:R-:W-:Y:S01]  /*02c0*/  ISETP.GT.U32.AND P1, PT, R9, R0, PT ;  /* 0x000000000900720c */ /* 0x000fe20003f24070 */
[----:B------:R-:W-:Y:S01]  /*02d0*/  UIMAD UR6, UR14, UR8, URZ ;  /* 0x000000080e0672a4 */ /* 0x000fe2000f8e023f */
[----:B------:R-:W0:Y:S01]  /*02e0*/  LDC.64 R26, c[0x0][0x2d8] ;  /* 0x0000b600ff1a7b82 */ /* 0x000e220000000a00 */
[----:B------:R-:W-:Y:S02]  /*02f0*/  UIMAD.WIDE.U32 UR4, UR15, UR8, URZ ;  /* 0x000000080f0472a5 */ /* 0x000fe4000f8e003f */
[----:B------:R-:W-:-:S03]  /*0300*/  UIMAD UR6, UR15, UR9, UR6 ;  /* 0x000000090f0672a4 */ /* 0x000fc6000f8e0206 */
[----:B------:R-:W-:Y:S02]  /*0310*/  ULDC.64 UR8, c[0x0][0x290] ;  /* 0x0000a40000087ab9 */ /* 0x000fe40000000a00 */
[----:B------:R-:W0:Y:S03]  /*0320*/  LDC.64 R146, c[0x0][0x2e0] ;  /* 0x0000b800ff927b82 */ /* 0x000e260000000a00 */
[----:B------:R-:W-:Y:S01]  /*0330*/  @!P1 IADD3 R0, R0, -R9, RZ ;  /* 0x8000000900009210 */ /* 0x000fe20007ffe0ff */
[----:B------:R-:W-:-:S03]  /*0340*/  UIADD3 UR5, UR5, UR6, URZ ;  /* 0x0000000605057290 */ /* 0x000fc6000fffe03f */
[----:B------:R-:W-:Y:S01]  /*0350*/  ISETP.GE.U32.AND P0, PT, R0, R9, PT ;  /* 0x000000090000720c */ /* 0x000fe20003f06070 */
[----:B------:R-:W-:Y:S01]  /*0360*/  UIMAD.WIDE.U32 UR6, UR15, UR8, URZ ;  /* 0x000000080f0672a5 */ /* 0x000fe2000f8e003f */
[C---:B------:R-:W-:Y:S01]  /*0370*/  LOP3.LUT R0, R167.reuse, R8, RZ, 0x3c, !PT ;  /* 0x00000008a7007212 */ /* 0x040fe200078e3cff */
[----:B------:R-:W-:Y:S01]  /*0380*/  UIMAD UR8, UR14, UR8, URZ ;  /* 0x000000080e0872a4 */ /* 0x000fe2000f8e023f */
[----:B------:R-:W-:Y:S01]  /*0390*/  @!P1 IADD3 R162, R162, 0x1, RZ ;  /* 0x00000001a2a29810 */ /* 0x000fe20007ffe0ff */
[-C--:B--2---:R-:W-:Y:S01]  /*03a0*/  IMAD.WIDE.U32 R2, R167, R4.reuse, UR4 ;  /* 0x00000004a7027e25 */ /* 0x084fe2000f8e0004 */
[----:B------:R-:W-:Y:S01]  /*03b0*/  ISETP.GE.AND P2, PT, R0, RZ, PT ;  /* 0x000000ff0000720c */ /* 0x000fe20003f46270 */
[----:B------:R-:W-:Y:S01]  /*03c0*/  UIMAD UR8, UR15, UR9, UR8 ;  /* 0x000000090f0872a4 */ /* 0x000fe2000f8e0208 */
[----:B------:R-:W-:Y:S01]  /*03d0*/  LEA R7, R13, 0xfffffe00, 0x9 ;  /* 0xfffffe000d077811 */ /* 0x000fe200078e48ff */
[----:B------:R-:W-:Y:S01]  /*03e0*/  IMAD R0, R166, R4, RZ ;  /* 0x00000004a6007224 */ /* 0x000fe200078e02ff */
[----:B------:R-:W-:Y:S01]  /*03f0*/  ISETP.NE.AND P1, PT, R8, RZ, PT ;  /* 0x000000ff0800720c */ /* 0x000fe20003f25270 */
[----:B------:R-:W-:Y:S01]  /*0400*/  UIADD3 UR7, UR7, UR8, URZ ;  /* 0x0000000807077290 */ /* 0x000fe2000fffe03f */
[----:B------:R-:W-:Y:S01]  /*0410*/  SHF.R.S32.HI R9, RZ, 0x1f, R7 ;  /* 0x0000001fff097819 */ /* 0x000fe20000011407 */
[----:B------:R-:W-:Y:S01]  /*0420*/  IMAD R0, R167, R5, R0 ;  /* 0x00000005a7007224 */ /* 0x000fe200078e0200 */
[----:B------:R-:W-:Y:S01]  /*0430*/  @P0 IADD3 R162, R162, 0x1, RZ ;  /* 0x00000001a2a20810 */ /* 0x000fe20007ffe0ff */
[----:B------:R-:W-:Y:S01]  /*0440*/  UIMAD UR8, UR14, UR12, URZ ;  /* 0x0000000c0e0872a4 */ /* 0x000fe2000f8e023f */
[----:B------:R-:W-:Y:S01]  /*0450*/  IADD3 R157, P0, R7, R2, RZ ;  /* 0x00000002079d7210 */ /* 0x000fe20007f1e0ff */
[----:B------:R-:W-:-:S02]  /*0460*/  UIMAD.WIDE.U32 UR4, UR15, UR12, URZ ;  /* 0x0000000c0f0472a5 */ /* 0x000fc4000f8e003f */
[----:B------:R-:W-:Y:S01]  /*0470*/  UIMAD UR8, UR15, UR13, UR8 ;  /* 0x0000000d0f0872a4 */ /* 0x000fe2000f8e0208 */
[----:B------:R-:W-:Y:S01]  /*0480*/  IADD3.X R12, R9, R3, R0, P0, !PT ;  /* 0x00000003090c7210 */ /* 0x000fe200007fe400 */
[-C--:B---3--:R-:W-:Y:S01]  /*0490*/  IMAD R0, R166, R10.reuse, RZ ;  /* 0x0000000aa6007224 */ /* 0x088fe200078e02ff */
[----:B------:R-:W-:Y:S01]  /*04a0*/  ULDC.64 UR12, c[0x0][0x240] ;  /* 0x00009000000c7ab9 */ /* 0x000fe20000000a00 */
[C---:B------:R-:W-:Y:S01]  /*04b0*/  IMAD.WIDE.U32 R2, R167.reuse, R10, UR6 ;  /* 0x00000006a7027e25 */ /* 0x040fe2000f8e000a */
[----:B------:R-:W-:Y:S01]  /*04c0*/  UIMAD UR9, UR14, UR12, URZ ;  /* 0x0000000c0e0972a4 */ /* 0x000fe2000f8e023f */
[----:B------:R-:W-:Y:S01]  /*04d0*/  @!P2 IADD3 R162, -R162, RZ, RZ ;  /* 0x000000ffa2a2a210 */ /* 0x000fe20007ffe1ff */
[----:B------:R-:W-:Y:S01]  /*04e0*/  UIADD3 UR5, UR5, UR8, URZ ;  /* 0x0000000805057290 */ /* 0x000fe2000fffe03f */
[----:B------:R-:W-:Y:S01]  /*04f0*/  IMAD R0, R167, R11, R0 ;  /* 0x0000000ba7007224 */ /* 0x000fe200078e0200 */
[----:B------:R-:W-:Y:S01]  /*0500*/  IADD3 R155, P0, R7, R2, RZ ;  /* 0x00000002079b7210 */ /* 0x000fe20007f1e0ff */
[----:B------:R-:W-:Y:S01]  /*0510*/  UIMAD.WIDE.U32 UR6, UR15, UR12, URZ ;  /* 0x0000000c0f0672a5 */ /* 0x000fe2000f8e003f */
[----:B------:R-:W-:Y:S01]  /*0520*/  @!P1 LOP3.LUT R162, RZ, R8, RZ, 0x33, !PT ;  /* 0x00000008ffa29212 */ /* 0x000fe200078e33ff */
[----:B------:R-:W-:Y:S01]  /*0530*/  UIMAD UR9, UR15, UR13, UR9 ;  /* 0x0000000d0f0972a4 */ /* 0x000fe2000f8e0209 */
[----:B------:R-:W-:-:S02]  /*0540*/  IADD3.X R10, R9, R3, R0, P0, !PT ;  /* 0x00000003090a7210 */ /* 0x000fc400007fe400 */
[----:B------:R-:W-:Y:S01]  /*0550*/  ULDC.64 UR12, c[0x0][0x310] ;  /* 0x0000c400000c7ab9 */ /* 0x000fe20000000a00 */
[----:B------:R-:W-:Y:S01]  /*0560*/  SHF.R.S32.HI R163, RZ, 0x1f, R162 ;  /* 0x0000001fffa37819 */ /* 0x000fe200000114a2 */
[-C--:B-1----:R-:W-:Y:S01]  /*0570*/  IMAD R0, R166, R14.reuse, RZ ;  /* 0x0000000ea6007224 */ /* 0x082fe200078e02ff */
[----:B------:R-:W-:Y:S01]  /*0580*/  ISETP.NE.U32.AND P0, PT, RZ, UR12, PT ;  /* 0x0000000cff007c0c */ /* 0x000fe2000bf05070 */
[----:B------:R-:W-:Y:S01]  /*0590*/  IMAD.WIDE.U32 R2, R167, R14, UR4 ;  /* 0x00000004a7027e25 */ /* 0x000fe2000f8e000e */
[----:B------:R-:W-:Y:S02]  /*05a0*/  UIADD3 UR7, UR7, UR9, URZ ;  /* 0x0000000907077290 */ /* 0x000fe4000fffe03f */
[----:B------:R-:W-:Y:S01]  /*05b0*/  ISETP.NE.AND.EX P0, PT, RZ, UR13, PT, P0 ;  /* 0x0000000dff007c0c */ /* 0x000fe2000bf05300 */
[----:B----4-:R-:W-:Y:S01]  /*05c0*/  IMAD R4, R163, R16, RZ ;  /* 0x00000010a3047224 */ /* 0x010fe200078e02ff */
[----:B------:R-:W-:Y:S01]  /*05d0*/  IADD3 R153, P1, R7, R2, RZ ;  /* 0x0000000207997210 */ /* 0x000fe20007f3e0ff */
[----:B------:R-:W-:Y:S01]  /*05e0*/  IMAD R0, R167, R15, R0 ;  /* 0x0000000fa7007224 */ /* 0x000fe200078e0200 */
[----:B------:R-:W-:Y:S01]  /*05f0*/  ULDC.64 UR8, c[0x0][0x260] ;  /* 0x0000980000087ab9 */ /* 0x000fe20000000a00 */
[----:B------:R-:W-:-:S02]  /*0600*/  IMAD R11, R162, R17, R4 ;  /* 0x00000011a20b7224 */ /* 0x000fc400078e0204 */
[C---:B------:R-:W-:Y:S01]  /*0610*/  IMAD.WIDE.U32 R4, R162.reuse, R16, UR6 ;  /* 0x00000006a2047e25 */ /* 0x040fe2000f8e0010 */
[----:B------:R-:W-:Y:S01]  /*0620*/  IADD3.X R8, R9, R3, R0, P1, !PT ;  /* 0x0000000309087210 */ /* 0x000fe20000ffe400 */
[----:B------:R-:W-:Y:S01]  /*0630*/  UIMAD UR6, UR14, UR8, URZ ;  /* 0x000000080e0672a4 */ /* 0x000fe2000f8e023f */
[----:B------:R-:W1:Y:S01]  /*0640*/  LDC.64 R16, c[0x0][0x2f0] ;  /* 0x0000bc00ff107b82 */ /* 0x000e620000000a00 */
[----:B------:R-:W-:Y:S01]  /*0650*/  IMAD R0, R163, R18, RZ ;  /* 0x00000012a3007224 */ /* 0x000fe200078e02ff */
[----:B------:R-:W-:Y:S01]  /*0660*/  UIMAD.WIDE.U32 UR4, UR15, UR8, URZ ;  /* 0x000000080f0472a5 */ /* 0x000fe2000f8e003f */
[----:B------:R-:W-:Y:S01]  /*0670*/  IADD3 R6, R5, R11, RZ ;  /* 0x0000000b05067210 */ /* 0x000fe20007ffe0ff */
[----:B------:R-:W-:Y:S01]  /*0680*/  UIMAD UR6, UR15, UR9, UR6 ;  /* 0x000000090f0672a4 */ /* 0x000fe2000f8e0206 */
[----:B------:R-:W-:Y:S01]  /*0690*/  IMAD R11, R162, R19, R0 ;  /* 0x00000013a20b7224 */ /* 0x000fe200078e0200 */
[----:B------:R-:W-:Y:S02]  /*06a0*/  ISETP.NE.U32.AND P1, PT, R20, RZ, PT ;  /* 0x000000ff1400720c */ /* 0x000fe40003f25070 */
[----:B------:R-:W2:Y:S01]  /*06b0*/  @P0 LDC R0, c[0x0][0x214] ;  /* 0x00008500ff000b82 */ /* 0x000ea20000000800 */
[----:B------:R-:W-:Y:S01]  /*06c0*/  UIADD3 UR5, UR5, UR6, URZ ;  /* 0x0000000605057290 */ /* 0x000fe2000fffe03f */
[----:B------:R-:W-:-:S02]  /*06d0*/  ISETP.NE.AND.EX P1, PT, R21, RZ, PT, P1 ;  /* 0x000000ff1500720c */ /* 0x000fc40003f25310 */
[----:B0-----:R-:W-:Y:S02]  /*06e0*/  ISETP.NE.U32.AND P2, PT, R22, RZ, PT ;  /* 0x000000ff1600720c */ /* 0x001fe40003f45070 */
[----:B------:R-:W-:Y:S01]  /*06f0*/  IADD3 R150, P3, R7, R4, RZ ;  /* 0x0000000407967210 */ /* 0x000fe20007f7e0ff */
[----:B------:R-:W-:Y:S01]  /*0700*/  IMAD.WIDE.U32 R4, R162, R18, UR4 ;  /* 0x00000004a2047e25 */ /* 0x000fe2000f8e0012 */
[----:B------:R-:W0:Y:S01]  /*0710*/  @P0 LDC R15, c[0x0][0x21c] ;  /* 0x00008700ff0f0b82 */ /* 0x000e220000000800 */
[----:B------:R-:W-:Y:S02]  /*0720*/  ISETP.NE.AND.EX P2, PT, R23, RZ, PT, P2 ;  /* 0x000000ff1700720c */ /* 0x000fe40003f45320 */
[----:B------:R-:W-:-:S05]  /*0730*/  CS2R R108, SRZ ;  /* 0x00000000006c7805 */ /* 0x000fca000001ff00 */
[----:B------:R-:W3:Y:S01]  /*0740*/  LDC.64 R18, c[0x0][0x3b8] ;  /* 0x0000ee00ff127b82 */ /* 0x000ee20000000a00 */
[----:B------:R-:W-:-:S07]  /*0750*/  @P1 LEA R108, P4, R167, R20, 0x2 ;  /* 0x00000014a76c1211 */ /* 0x000fce00078810ff */
[----:B------:R-:W4:Y:S01]  /*0760*/  @P0 LDC.64 R2, c[0x0][0x310] ;  /* 0x0000c400ff020b82 */ /* 0x000f220000000a00 */
[----:B------:R-:W-:Y:S02]  /*0770*/  CS2R R110, SRZ ;  /* 0x00000000006e7805 */ /* 0x000fe4000001ff00 */
[--C-:B------:R-:W-:Y:S02]  /*0780*/  @P1 LEA.HI.X R109, R167, R21, R166.reuse, 0x2, P4 ;  /* 0x00000015a76d1211 */ /* 0x100fe400020f14a6 */
[----:B------:R-:W-:Y:S02]  /*0790*/  IADD3.X R6, R9, R6, RZ, P3, !PT ;  /* 0x0000000609067210 */ /* 0x000fe40001ffe4ff */
[----:B------:R-:W-:Y:S01]  /*07a0*/  ISETP.GE.AND P1, PT, R13, 0x1, PT ;  /* 0x000000010d00780c */ /* 0x000fe20003f26270 */
[----:B--2---:R-:W-:Y:S01]  /*07b0*/  @P0 IMAD R0, R0, UR15, R167 ;  /* 0x0000000f00000c24 */ /* 0x004fe2000f8e02a7 */
[----:B------:R-:W-:Y:S02]  /*07c0*/  @P2 LEA R110, P3, R167, R22, 0x2 ;  /* 0x00000016a76e2211 */ /* 0x000fe400078610ff */
[----:B------:R-:W-:Y:S01]  /*07d0*/  IADD3 R7, P5, R7, R4, RZ ;  /* 0x0000000407077210 */ /* 0x000fe20007fbe0ff */
[----:B------:R-:W-:Y:S01]  /*07e0*/  @P0 IMAD R0, R0, R13, RZ ;  /* 0x0000000d00000224 */ /* 0x000fe200078e02ff */
[----:B------:R-:W-:-:S02]  /*07f0*/  @P2 LEA.HI.X R111, R167, R23, R166, 0x2, P3 ;  /* 0x00000017a76f2211 */ /* 0x000fc400018f14a6 */
[----:B-1----:R-:W-:Y:S02]  /*0800*/  LEA R156, P2, R157, R16, 0x2 ;  /* 0x000000109d9c7211 */ /* 0x002fe400078410ff */
[----:B------:R-:W-:Y:S02]  /*0810*/  LEA R154, P3, R155, R24, 0x2 ;  /* 0x000000189b9a7211 */ /* 0x000fe400078610ff */
[----:B------:R-:W-:Y:S01]  /*0820*/  IADD3 R4, R5, R11, RZ ;  /* 0x0000000b05047210 */ /* 0x000fe20007ffe0ff */
[----:B0-----:R-:W-:Y:S01]  /*0830*/  @P0 IMAD R5, R0, R15, RZ ;  /* 0x0000000f00050224 */ /* 0x001fe200078e02ff */
[----:B------:R-:W-:Y:S02]  /*0840*/  LEA.HI.X R157, R157, R17, R12, 0x2, P2 ;  /* 0x000000119d9d7211 */ /* 0x000fe400010f140c */
[----:B------:R-:W-:Y:S02]  /*0850*/  LEA.HI.X R155, R155, R25, R10, 0x2, P3 ;  /* 0x000000199b9b7211 */ /* 0x000fe400018f140a */
[----:B------:R-:W-:-:S02]  /*0860*/  IADD3.X R4, R9, R4, RZ, P5, !PT ;  /* 0x0000000409047210 */ /* 0x000fc40002ffe4ff */
[----:B---3--:R-:W-:Y:S02]  /*0870*/  LEA R152, P2, R153, R18, 0x2 ;  /* 0x0000001299987211 */ /* 0x008fe400078410ff */
[C---:B------:R-:W-:Y:S02]  /*0880*/  LEA R151, P3, R150.reuse, R26, 0x2 ;  /* 0x0000001a96977211 */ /* 0x040fe400078610ff */
        /* <DEDUP_REMOVED lines=18> */
.L_x_8626:
[----:B------:R-:W-:Y:S01]  /*09b0*/  BAR.SYNC.DEFER_BLOCKING 0x0 ;  /* 0x0000000000007b1d */ /* 0x000fe20000010000 */
[----:B------:R-:W-:-:S05]  /*09c0*/  LOP3.LUT R145, R146, 0x1f, R160, 0xf8, !PT ;  /* 0x0000001f92917812 */ /* 0x000fca00078ef8a0 */
[----:B-1----:R-:W-:Y:S02]  /*09d0*/  IMAD.WIDE R4, R145, 0x10, R156 ;  /* 0x0000001091047825 */ /* 0x002fe400078e029c */
[----:B------:R-:W0:Y:S01]  /*09e0*/  S2UR UR6, SR_CgaCtaId ;  /* 0x00000000000679c3 */ /* 0x000e220000008800 */
        /* <DEDUP_REMOVED lines=24> */
[----:B------:R-:W-:-:S03]  /*0b70*/  IMAD.WIDE R48, R145, 0x10, R152 ;  /* 0x0000001091307825 */ /* 0x000fc600078e0298 */
        /* <DEDUP_REMOVED lines=70> */
.L_x_8557:
[----:B------:R-:W-:Y:S05]  /*0fe0*/  BSYNC B0 ;  /* 0x0000000000007941 */ /* 0x000fea0003800000 */
.L_x_8556:
        /* <DEDUP_REMOVED lines=35> */
.L_x_8559:
[----:B------:R-:W-:Y:S05]  /*1220*/  BSYNC B0 ;  /* 0x0000000000007941 */ /* 0x000fea0003800000 */
.L_x_8558:
        /* <DEDUP_REMOVED lines=35> */
.L_x_8561:
[----:B------:R-:W-:Y:S05]  /*1460*/  BSYNC B0 ;  /* 0x0000000000007941 */ /* 0x000fea0003800000 */
.L_x_8560:
        /* <DEDUP_REMOVED lines=35> */
.L_x_8563:
[----:B------:R-:W-:Y:S05]  /*16a0*/  BSYNC B0 ;  /* 0x0000000000007941 */ /* 0x000fea0003800000 */
.L_x_8562:
        /* <DEDUP_REMOVED lines=35> */
.L_x_8565:
[----:B------:R-:W-:Y:S05]  /*18e0*/  BSYNC B0 ;  /* 0x0000000000007941 */ /* 0x000fea0003800000 */
.L_x_8564:
        /* <DEDUP_REMOVED lines=40> */
.L_x_8567:
[----:B------:R-:W-:Y:S05]  /*1b70*/  BSYNC B0 ;  /* 0x0000000000007941 */ /* 0x000fea0003800000 */
.L_x_8566:
        /* <DEDUP_REMOVED lines=38> */
.L_x_8569:
[----:B------:R-:W-:Y:S05]  /*1de0*/  BSYNC B0 ;  /* 0x0000000000007941 */ /* 0x000fea0003800000 */
.L_x_8568:
        /* <DEDUP_REMOVED lines=38> */
.L_x_8571:
[----:B------:R-:W-:Y:S05]  /*2050*/  BSYNC B0 ;  /* 0x0000000000007941 */ /* 0x000fea0003800000 */
.L_x_8570:
        /* <DEDUP_REMOVED lines=38> */
.L_x_8573:
[----:B------:R-:W-:Y:S05]  /*22c0*/  BSYNC B0 ;  /* 0x0000000000007941 */ /* 0x000fea0003800000 */
.L_x_8572:
        /* <DEDUP_REMOVED lines=38> */
.L_x_8575:
[----:B------:R-:W-:Y:S05]  /*2530*/  BSYNC B0 ;  /* 0x0000000000007941 */ /* 0x000fea0003800000 */
.L_x_8574:
        /* <DEDUP_REMOVED lines=40> */
.L_x_8577:
[----:B------:R-:W-:Y:S05]  /*27c0*/  BSYNC B0 ;  /* 0x0000000000007941 */ /* 0x000fea0003800000 */
.L_x_8576:
        /* <DEDUP_REMOVED lines=33> */
.L_x_8579:
[----:B------:R-:W-:Y:S05]  /*29e0*/  BSYNC B0 ;  /* 0x0000000000007941 */ /* 0x000fea0003800000 */
.L_x_8578:
        /* <DEDUP_REMOVED lines=33> */
.L_x_8581:
[----:B------:R-:W-:Y:S05]  /*2c00*/  BSYNC B0 ;  /* 0x0000000000007941 */ /* 0x000fea0003800000 */
.L_x_8580:
        /* <DEDUP_REMOVED lines=33> */
.L_x_8583:
[----:B------:R-:W-:Y:S05]  /*2e20*/  BSYNC B0 ;  /* 0x0000000000007941 */ /* 0x000fea0003800000 */
.L_x_8582:
        /* <DEDUP_REMOVED lines=33> */
.L_x_8585:
[----:B------:R-:W-:Y:S05]  /*3040*/  BSYNC B0 ;  /* 0x0000000000007941 */ /* 0x000fea0003800000 */
.L_x_8584:
        /* <DEDUP_REMOVED lines=33> */
.L_x_8587:
[----:B------:R-:W-:Y:S05]  /*3260*/  BSYNC B0 ;  /* 0x0000000000007941 */ /* 0x000fea0003800000 */
.L_x_8586:
[----:B------:R-:W-:Y:S01]  /*3270*/  FFMA.FTZ R59, R15, R27, R58 ;  /* 0x0000001b0f3b7223 */ /* 0x000fe2000001003a */
[----:B------:R-:W-:Y:S01]  /*3280*/  BAR.SYNC.DEFER_BLOCKING 0x0 ;  /* 0x0000000000007b1d */ /* 0x000fe20000010000 */
[-C--:B------:R-:W-:Y:S01]  /*3290*/  FMUL.FTZ R56, R24, R165.reuse ;  /* 0x000000a518387220 */ /* 0x080fe20000410000 */
[-C--:B------:R-:W-:Y:S01]  /*32a0*/  FMUL.FTZ R57, R25, R165.reuse ;  /* 0x000000a519397220 */ /* 0x080fe20000410000 */
[----:B---3--:R-:W-:Y:S01]  /*32b0*/  FFMA.FTZ R0, R16, R28, R59 ;  /* 0x0000001c10007223 */ /* 0x008fe2000001003b */
        /* <DEDUP_REMOVED lines=34> */
.L_x_8625:
        /* <DEDUP_REMOVED lines=10> */
[----:B----4-:R-:W4:Y:S04]  /*3580*/  LDG.E.128 R76, desc[UR10][R84.64+0x400] ;  /* 0x0004000a544c7981 */ /* 0x010f28000c1e1d00 */
[----:B------:R1:W4:Y:S01]  /*3590*/  LDG.E.128 R80, desc[UR10][R84.64+0x600] ;  /* 0x0006000a54507981 */ /* 0x000322000c1e1d00 */
[----:B------:R-:W-:Y:S01]  /*35a0*/  IMAD R0, R166, UR12, RZ ;  /* 0x0000000ca6007c24 */ /* 0x000fe2000f8e02ff */
[----:B0-----:R-:W-:Y:S01]  /*35b0*/  MOV R125, 0x400 ;  /* 0x00000400007d7802 */ /* 0x001fe20000000f00 */
[C---:B------:R-:W-:Y:S01]  /*35c0*/  IMAD.WIDE.U32 R86, R167.reuse, UR12, RZ ;  /* 0x0000000ca7567c25 */ /* 0x040fe2000f8e00ff */
[----:B------:R-:W0:Y:S03]  /*35d0*/  S2R R88, SR_CgaCtaId ;  /* 0x0000000000587919 */ /* 0x000e260000008800 */
[----:B------:R-:W-:-:S02]  /*35e0*/  IMAD R89, R167, UR13, R0 ;  /* 0x0000000da7597c24 */ /* 0x000fc4000f8e0200 */
[----:B------:R-:W-:Y:S02]  /*35f0*/  IMAD R91, R169, UR20, RZ ;  /* 0x00000014a95b7c24 */ /* 0x000fe4000f8e02ff */
[----:B-1----:R-:W-:Y:S01]  /*3600*/  IMAD.WIDE.U32 R84, R126, UR20, RZ ;  /* 0x000000147e547c25 */ /* 0x002fe2000f8e00ff */
[----:B------:R-:W-:-:S03]  /*3610*/  IADD3 R87, R87, R89, RZ ;  /* 0x0000005957577210 */ /* 0x000fc60007ffe0ff */
[----:B------:R-:W-:Y:S02]  /*3620*/  IMAD R89, R169, UR16, RZ ;  /* 0x00000010a9597c24 */ /* 0x000fe4000f8e02ff */
[----:B------:R-:W-:-:S04]  /*3630*/  IMAD.WIDE.U32 R86, R126, UR16, R86 ;  /* 0x000000107e567c25 */ /* 0x000fc8000f8e0056 */
[----:B------:R-:W-:Y:S01]  /*3640*/  IMAD R89, R126, UR17, R89 ;  /* 0x000000117e597c24 */ /* 0x000fe2000f8e0259 */
[----:B------:R-:W-:Y:S01]  /*3650*/  LEA R102, P0, R86, R114, 0x2 ;  /* 0x0000007256667211 */ /* 0x000fe200078010ff */
[----:B------:R-:W-:-:S03]  /*3660*/  IMAD R91, R126, UR21, R91 ;  /* 0x000000157e5b7c24 */ /* 0x000fc6000f8e025b */
[----:B------:R-:W-:-:S04]  /*3670*/  IADD3 R0, R87, R89, RZ ;  /* 0x0000005957007210 */ /* 0x000fc80007ffe0ff */
[----:B------:R-:W-:Y:S02]  /*3680*/  LEA.HI.X R103, R86, R115, R0, 0x2, P0 ;  /* 0x0000007356677211 */ /* 0x000fe400000f1400 */
[----:B------:R-:W-:Y:S02]  /*3690*/  LEA R100, P0, R84, R149, 0x2 ;  /* 0x0000009554647211 */ /* 0x000fe400078010ff */
[----:B------:R-:W-:Y:S01]  /*36a0*/  IADD3 R0, R85, R91, RZ ;  /* 0x0000005b55007210 */ /* 0x000fe20007ffe0ff */
[----:B------:R1:W4:Y:S01]  /*36b0*/  LDG.E R124, desc[UR10][R102.64] ;  /* 0x0000000a667c7981 */ /* 0x000322000c1e1900 */
[----:B0-----:R-:W-:Y:S02]  /*36c0*/  LEA R125, R88, R125, 0x18 ;  /* 0x0000007d587d7211 */ /* 0x001fe400078ec0ff */
[----:B------:R-:W-:Y:S02]  /*36d0*/  LEA.HI.X R101, R84, R147, R0, 0x2, P0 ;  /* 0x0000009354657211 */ /* 0x000fe400000f1400 */
[----:B------:R-:W-:Y:S01]  /*36e0*/  LEA R144, R158, R125, 0x4 ;  /* 0x0000007d9e907211 */ /* 0x000fe200078e20ff */
[----:B------:R-:W-:-:S04]  /*36f0*/  IMAD.WIDE R100, R145, 0x10, R100 ;  /* 0x0000001091647825 */ /* 0x000fc800078e0264 */
        /* <DEDUP_REMOVED lines=11> */
[----:B------:R-:W-:Y:S02]  /*37b0*/  IADD3 R0, R148, -0x1, RZ ;  /* 0xffffffff94007810 */ /* 0x000fe40007ffe0ff */
[----:B------:R-:W-:-:S09]  /*37c0*/  ISETP.NE.AND P1, PT, R160, RZ, PT ;  /* 0x000000ffa000720c */ /* 0x000fd20003f25270 */
[----:B-1----:R-:W1:Y:S01]  /*37d0*/  @!P2 LDC R102, c[0x0][0x21c] ;  /* 0x00008700ff66ab82 */ /* 0x002e620000000800 */
[----:B------:R-:W-:Y:S01]  /*37e0*/  FMUL.FTZ R174, R124, 1.4426950216293334961 ;  /* 0x3fb8aa3b7cae7820 */ /* 0x000fe20000410000 */
[----:B0-----:R-:W-:-:S03]  /*37f0*/  LEA.HI R68, R0, R0, RZ, 0x1 ;  /* 0x0000000000447211 */ /* 0x001fc600078f08ff */
[----:B------:R-:W-:Y:S01]  /*3800*/  FMUL.FTZ R175, R174, R139 ;  /* 0x0000008baeaf7220 */ /* 0x000fe20000410000 */
[----:B------:R-:W-:-:S05]  /*3810*/  LOP3.LUT R69, R68, 0xfffffe, RZ, 0xc0, !PT ;  /* 0x00fffffe44457812 */ /* 0x000fca00078ec0ff */
[----:B------:R-:W0:Y:S01]  /*3820*/  MUFU.EX2 R175, R175 ;  /* 0x000000af00af7308 */ /* 0x000e220000000800 */
[----:B------:R-:W-:Y:S02]  /*3830*/  IADD3 R69, R0, -R69, RZ ;  /* 0x8000004500457210 */ /* 0x000fe40007ffe0ff */
[----:B------:R-:W-:Y:S02]  /*3840*/  @!P2 IADD3 R101, R148, -0x2, RZ ;  /* 0xfffffffe9465a810 */ /* 0x000fe40007ffe0ff */
[----:B------:R-:W-:Y:S02]  /*3850*/  LEA R168, R158, R125, 0x6 ;  /* 0x0000007d9ea87211 */ /* 0x000fe400078e30ff */
[----:B------:R-:W-:Y:S02]  /*3860*/  IADD3 R0, R160, 0x200, RZ ;  /* 0x00000200a0007810 */ /* 0x000fe40007ffe0ff */
[----:B------:R-:W-:Y:S01]  /*3870*/  @!P1 LEA R0, R69, R126, 0x8 ;  /* 0x0000007e45009211 */ /* 0x000fe200078e40ff */
[----:B------:R-:W-:Y:S01]  /*3880*/  LDS.128 R72, [R168+0x10] ;  /* 0x00001000a8487984 */ /* 0x000fe20000000c00 */
[----:B-1----:R-:W-:-:S03]  /*3890*/  @!P2 IMAD R101, R101, R102, R126 ;  /* 0x000000666565a224 */ /* 0x002fc600078e027e */
[----:B------:R-:W-:Y:S01]  /*38a0*/  LDS.128 R68, [R168] ;  /* 0x00000000a8447984 */ /* 0x000fe20000000c00 */
[----:B------:R-:W-:-:S03]  /*38b0*/  LEA R172, R0, R125, 0x2 ;  /* 0x0000007d00ac7211 */ /* 0x000fc600078e10ff */
[----:B------:R-:W-:Y:S04]  /*38c0*/  LDS.128 R76, [R168+0x20] ;  /* 0x00002000a84c7984 */ /* 0x000fe80000000c00 */
[----:B------:R-:W-:Y:S01]  /*38d0*/  LDS.128 R80, [R168+0x30] ;  /* 0x00003000a8507984 */ /* 0x000fe20000000c00 */
[----:B------:R-:W-:Y:S01]  /*38e0*/  @!P2 IMAD.WIDE R170, R101, 0x8, R2 ;  /* 0x0000000865aaa825 */ /* 0x000fe200078e0202 */
[----:B------:R-:W-:-:S03]  /*38f0*/  MOV R173, RZ ;  /* 0x000000ff00ad7202 */ /* 0x000fc60000000f00 */
[C---:B------:R-:W-:Y:S01]  /*3900*/  FMUL.FTZ R181, R174.reuse, R128 ;  /* 0x00000080aeb57220 */ /* 0x040fe20000410000 */
[C---:B------:R-:W-:Y:S01]  /*3910*/  FMUL.FTZ R178, R174.reuse, R138 ;  /* 0x0000008aaeb27220 */ /* 0x040fe20000410000 */
[C---:B------:R-:W-:Y:S01]  /*3920*/  FMUL.FTZ R0, R174.reuse, R137 ;  /* 0x00000089ae007220 */ /* 0x040fe20000410000 */
[C---:B------:R-:W-:Y:S01]  /*3930*/  FMUL.FTZ R180, R174.reuse, R136 ;  /* 0x00000088aeb47220 */ /* 0x040fe20000410000 */
[C---:B------:R-:W-:Y:S01]  /*3940*/  FMUL.FTZ R182, R174.reuse, R143 ;  /* 0x0000008faeb67220 */ /* 0x040fe20000410000 */
[C---:B------:R-:W-:Y:S01]  /*3950*/  FMUL.FTZ R184, R174.reuse, R142 ;  /* 0x0000008eaeb87220 */ /* 0x040fe20000410000 */
[----:B------:R-:W-:Y:S01]  /*3960*/  FMUL.FTZ R188, R174, R130 ;  /* 0x00000082aebc7220 */ /* 0x000fe20000410000 */
[----:B------:R-:W1:Y:S08]  /*3970*/  MUFU.EX2 R181, R181 ;  /* 0x000000b500b57308 */ /* 0x000e700000000800 */
[----:B------:R-:W0:Y:S08]  /*3980*/  MUFU.EX2 R178, R178 ;  /* 0x000000b200b27308 */ /* 0x000e300000000800 */
[----:B------:R-:W0:Y:S08]  /*3990*/  MUFU.EX2 R0, R0 ;  /* 0x0000000000007308 */ /* 0x000e300000000800 */
[----:B------:R-:W0:Y:S08]  /*39a0*/  MUFU.EX2 R180, R180 ;  /* 0x000000b400b47308 */ /* 0x000e300000000800 */
[----:B------:R-:W0:Y:S08]  /*39b0*/  MUFU.EX2 R182, R182 ;  /* 0x000000b600b67308 */ /* 0x000e300000000800 */
[----:B------:R-:W0:Y:S08]  /*39c0*/  MUFU.EX2 R184, R184 ;  /* 0x000000b800b87308 */ /* 0x000e300000000800 */
[----:B------:R-:W0:Y:S01]  /*39d0*/  MUFU.EX2 R188, R188 ;  /* 0x000000bc00bc7308 */ /* 0x000e220000000800 */
        /* <DEDUP_REMOVED lines=10> */
[----:B--2---:R-:W-:Y:S04]  /*3a80*/  STS.128 [R144+0x840], R84 ;  /* 0x0008405490007388 */ /* 0x004fe80000000c00 */
[----:B---3--:R-:W-:Y:S04]  /*3a90*/  STS.128 [R144+0xa40], R88 ;  /* 0x000a405890007388 */ /* 0x008fe80000000c00 */
[----:B----4-:R-:W-:Y:S04]  /*3aa0*/  STS.128 [R144+0xc40], R92 ;  /* 0x000c405c90007388 */ /* 0x010fe80000000c00 */
[----:B------:R-:W-:Y:S01]  /*3ab0*/  STS.128 [R144+0xe40], R96 ;  /* 0x000e406090007388 */ /* 0x000fe20000000c00 */
[----:B------:R-:W-:-:S03]  /*3ac0*/  NOP ;  /* 0x0000000000007918 */ /* 0x000fc60000000000 */
[----:B------:R-:W2:Y:S04]  /*3ad0*/  LDS.128 R84, [R168+0x850] ;  /* 0x00085000a8547984 */ /* 0x000ea80000000c00 */
[----:B------:R-:W-:Y:S04]  /*3ae0*/  LDS.128 R100, [R168+0x840] ;  /* 0x00084000a8647984 */ /* 0x000fe80000000c00 */
[----:B------:R-:W-:Y:S04]  /*3af0*/  LDS.128 R88, [R168+0x860] ;  /* 0x00086000a8587984 */ /* 0x000fe80000000c00 */
[----:B------:R-:W3:Y:S04]  /*3b00*/  LDS.128 R104, [R168+0x870] ;  /* 0x00087000a8687984 */ /* 0x000ee80000000c00 */
[----:B0-----:R0:W-:Y:S01]  /*3b10*/  STS [R172+0x2338], R175 ;  /* 0x002338afac007388 */ /* 0x0011e20000000800 */
[----:B------:R-:W-:Y:S06]  /*3b20*/  BAR.SYNC.DEFER_BLOCKING 0x0 ;  /* 0x0000000000007b1d */ /* 0x000fec0000010000 */
[----:B------:R4:W5:Y:S01]  /*3b30*/  @!P2 LDG.E R173, desc[UR10][R170.64+0x4] ;  /* 0x0000040aaaada981 */ /* 0x000962000c1e1900 */
[----:B------:R-:W-:Y:S01]  /*3b40*/  ISETP.NE.AND P2, PT, R160, 0x1f, PT ;  /* 0x0000001fa000780c */ /* 0x000fe20003f45270 */
[----:B--2---:R-:W-:Y:S01]  /*3b50*/  FMUL.FTZ R194, R22, R86 ;  /* 0x0000005616c27220 */ /* 0x004fe20000410000 */
[----:B------:R-:W-:Y:S01]  /*3b60*/  FMUL.FTZ R221, R23, R87 ;  /* 0x0000005717dd7220 */ /* 0x000fe20000410000 */
[----:B------:R-:W-:-:S04]  /*3b70*/  FMUL.FTZ R86, R5, R138 ;  /* 0x0000008a05567220 */ /* 0x000fc80000410000 */
[----:B------:R-:W-:-:S06]  /*3b80*/  FMUL.FTZ R219, R86, R69 ;  /* 0x0000004556db7220 */ /* 0x000fcc0000410000 */
[----:B------:R-:W-:-:S05]  /*3b90*/  @P2 LEA R87, R160, R125, 0x2 ;  /* 0x0000007da0572211 */ /* 0x000fca00078e10ff */
[----:B------:R2:W1:Y:S01]  /*3ba0*/  @P2 LDS R86, [R87+0x2b3c] ;  /* 0x002b3c0057562984 */ /* 0x0004620000000800 */
[C---:B0-----:R-:W-:Y:S01]  /*3bb0*/  FMUL.FTZ R172, R174.reuse, R141 ;  /* 0x0000008daeac7220 */ /* 0x041fe20000410000 */
[C---:B----4-:R-:W-:Y:S01]  /*3bc0*/  FMUL.FTZ R171, R174.reuse, R140 ;  /* 0x0000008caeab7220 */ /* 0x050fe20000410000 */
[C---:B------:R-:W-:Y:S01]  /*3bd0*/  FMUL.FTZ R170, R174.reuse, R135 ;  /* 0x00000087aeaa7220 */ /* 0x040fe20000410000 */
[C---:B------:R-:W-:Y:S01]  /*3be0*/  FMUL.FTZ R99, R174.reuse, R134 ;  /* 0x00000086ae637220 */ /* 0x040fe20000410000 */
[C---:B------:R-:W-:Y:S01]  /*3bf0*/  FMUL.FTZ R98, R174.reuse, R133 ;  /* 0x00000085ae627220 */ /* 0x040fe20000410000 */
[C---:B------:R-:W-:Y:S01]  /*3c00*/  FMUL.FTZ R96, R174.reuse, R132 ;  /* 0x00000084ae607220 */ /* 0x040fe20000410000 */
[C---:B------:R-:W-:Y:S01]  /*3c10*/  FMUL.FTZ R92, R174.reuse, R131 ;  /* 0x00000083ae5c7220 */ /* 0x040fe20000410000 */
[----:B------:R-:W-:Y:S01]  /*3c20*/  FMUL.FTZ R174, R174, R129 ;  /* 0x00000081aeae7220 */ /* 0x000fe20000410000 */
[----:B------:R-:W0:Y:S01]  /*3c30*/  MUFU.EX2 R172, R172 ;  /* 0x000000ac00ac7308 */ /* 0x000e220000000800 */
[----:B------:R-:W-:-:S07]  /*3c40*/  FMUL.FTZ R179, R21, R85 ;  /* 0x0000005515b37220 */ /* 0x000fce0000410000 */
[----:B------:R-:W4:Y:S08]  /*3c50*/  MUFU.EX2 R171, R171 ;  /* 0x000000ab00ab7308 */ /* 0x000f300000000800 */
        /* <DEDUP_REMOVED lines=12> */
[----:B------:R3:W0:Y:S01]  /*3d20*/  MUFU.EX2 R102, R92 ;  /* 0x0000005c00667308 */ /* 0x0006220000000800 */
        /* <DEDUP_REMOVED lines=13> */
[----:B-1----:R-:W-:Y:S01]  /*3e00*/  FFMA.FTZ R89, R181, R107, R106 ;  /* 0x0000006bb5597223 */ /* 0x002fe2000001006a */
[----:B--2-4-:R-:W-:Y:S06]  /*3e10*/  @P2 BRA `(.L_x_8590) ;  /* 0x0000000000202947 */ /* 0x014fec0003800000 */
[----:B------:R-:W-:Y:S01]  /*3e20*/  ISETP.NE.AND P3, PT, R148, R127, PT ;  /* 0x0000007f9400720c */ /* 0x000fe20003f65270 */
[----:B------:R-:W-:-:S12]  /*3e30*/  HFMA2.MMA R86, -RZ, RZ, 1.875, 0 ;  /* 0x3f800000ff567435 */ /* 0x000fd800000001ff */
[----:B------:R-:W-:-:S04]  /*3e40*/  @P3 LEA.HI R85, R148, R148, RZ, 0x1 ;  /* 0x0000009494553211 */ /* 0x000fc800078f08ff */
[----:B------:R-:W-:-:S04]  /*3e50*/  @P3 LOP3.LUT R85, R85, 0xfffffe, RZ, 0xc0, !PT ;  /* 0x00fffffe55553812 */ /* 0x000fc800078ec0ff */
[----:B------:R-:W-:-:S04]  /*3e60*/  @P3 IADD3 R85, -R85, R148, RZ ;  /* 0x0000009455553210 */ /* 0x000fc80007ffe1ff */
[----:B------:R-:W-:-:S04]  /*3e70*/  @P3 LEA R94, R85, R126, 0x8 ;  /* 0x0000007e555e3211 */ /* 0x000fc800078e40ff */
[----:B------:R-:W-:-:S05]  /*3e80*/  @P3 LEA R94, R94, R125, 0x2 ;  /* 0x0000007d5e5e3211 */ /* 0x000fca00078e10ff */
[----:B------:R1:W2:Y:S02]  /*3e90*/  @P3 LDS R86, [R94+0x2338] ;  /* 0x002338005e563984 */ /* 0x0002a40000000800 */
.L_x_8590:
[----:B------:R-:W-:Y:S05]  /*3ea0*/  BSYNC B0 ;  /* 0x0000000000007941 */ /* 0x000fea0003800000 */
.L_x_8589:
[----:B--2---:R-:W-:Y:S01]  /*3eb0*/  FMUL.FTZ R85, R181, R86 ;  /* 0x00000056b5557220 */ /* 0x004fe20000410000 */
[----:B0-----:R-:W-:Y:S01]  /*3ec0*/  FFMA.FTZ R89, R174, R89, R105 ;  /* 0x00000059ae597223 */ /* 0x001fe20000010069 */
        /* <DEDUP_REMOVED lines=16> */
[-C--:B------:R-:W-:Y:S01]  /*3fd0*/  FFMA.FTZ R85, R192, R178.reuse, R219 ;  /* 0x000000b2c0557223 */ /* 0x080fe200000100db */
        /* <DEDUP_REMOVED lines=13> */
[C---:B------:R-:W-:Y:S01]  /*40b0*/  FMUL.FTZ R89, R171.reuse, R90 ;  /* 0x0000005aab597220 */ /* 0x040fe20000410000 */
        /* <DEDUP_REMOVED lines=19> */
[----:B------:R-:W-:Y:S01]  /*41f0*/  FMUL.FTZ R89, R0, R89 ;  /* 0x0000005900597220 */ /* 0x000fe20000410000 */
[C---:B------:R-:W-:Y:S01]  /*4200*/  FFMA.FTZ R104, R178.reuse, R92, R195 ;  /* 0x0000005cb2687223 */ /* 0x040fe200000100c3 */
[C---:B------:R-:W-:Y:S01]  /*4210*/  FFMA.FTZ R87, R99.reuse, R87, R190 ;  /* 0x0000005763577223 */ /* 0x040fe200000100be */
[----:B------:R-:W-:Y:S01]  /*4220*/  FMUL.FTZ R85, R99, R90 ;  /* 0x0000005a63557220 */ /* 0x000fe20000410000 */
[----:B------:R-:W-:Y:S01]  /*4230*/  FMUL.FTZ R225, R178, R89 ;  /* 0x00000059b2e17220 */ /* 0x000fe20000410000 */
[----:B------:R-:W-:Y:S01]  /*4240*/  LOP3.LUT R95, R160, 0x1f, RZ, 0xc0, !PT ;  /* 0x0000001fa05f7812 */ /* 0x000fe200078ec0ff */
[----:B------:R-:W0:Y:S01]  /*4250*/  SHFL.DOWN PT, R89, R104, 0x1, 0x1f ;  /* 0x08201f0068597f89 */ /* 0x000e2200000e0000 */
[C---:B------:R-:W-:Y:S01]  /*4260*/  FFMA.FTZ R87, R98.reuse, R87, R205 ;  /* 0x0000005762577223 */ /* 0x040fe200000100cd */
[----:B------:R-:W-:Y:S01]  /*4270*/  FMUL.FTZ R85, R98, R85 ;  /* 0x0000005562557220 */ /* 0x000fe20000410000 */
[----:B------:R-:W-:Y:S01]  /*4280*/  FMUL.FTZ R201, R201, R80 ;  /* 0x00000050c9c97220 */ /* 0x000fe20000410000 */
[----:B------:R-:W2:Y:S01]  /*4290*/  SHFL.DOWN PT, R88, R225, 0x1, 0x1f ;  /* 0x08201f00e1587f89 */ /* 0x000ea200000e0000 */
[C---:B------:R-:W-:Y:S01]  /*42a0*/  FFMA.FTZ R87, R96.reuse, R87, R203 ;  /* 0x0000005760577223 */ /* 0x040fe200000100cb */
[----:B------:R-:W-:Y:S01]  /*42b0*/  ISETP.NE.AND P3, PT, R95, 0x1f, PT ;  /* 0x0000001f5f00780c */ /* 0x000fe20003f65270 */
[----:B------:R-:W-:Y:S01]  /*42c0*/  FMUL.FTZ R85, R96, R85 ;  /* 0x0000005560557220 */ /* 0x000fe20000410000 */
[----:B------:R-:W-:Y:S01]  /*42d0*/  FMUL.FTZ R199, R84, R81 ;  /* 0x0000005154c77220 */ /* 0x000fe20000410000 */
[C---:B------:R-:W-:Y:S01]  /*42e0*/  FFMA.FTZ R87, R102.reuse, R87, R201 ;  /* 0x0000005766577223 */ /* 0x040fe200000100c9 */
[----:B------:R-:W-:Y:S01]  /*42f0*/  FMUL.FTZ R183, R183, R82 ;  /* 0x00000052b7b77220 */ /* 0x000fe20000410000 */
[----:B------:R-:W-:Y:S01]  /*4300*/  FMUL.FTZ R85, R102, R85 ;  /* 0x0000005566557220 */ /* 0x000fe20000410000 */
[----:B------:R-:W-:Y:S01]  /*4310*/  FMUL.FTZ R100, R100, R83 ;  /* 0x0000005364647220 */ /* 0x000fe20000410000 */
[C---:B------:R-:W-:Y:S01]  /*4320*/  FFMA.FTZ R87, R188.reuse, R87, R199 ;  /* 0x00000057bc577223 */ /* 0x040fe200000100c7 */
[----:B------:R-:W-:Y:S01]  /*4330*/  ISETP.GE.U32.AND P4, PT, R95, 0x1e, PT ;  /* 0x0000001e5f00780c */ /* 0x000fe20003f86070 */
[----:B------:R-:W-:Y:S01]  /*4340*/  FMUL.FTZ R85, R188, R85 ;  /* 0x00000055bc557220 */ /* 0x000fe20000410000 */
[----:B------:R-:W-:Y:S01]  /*4350*/  ISETP.GE.OR P0, PT, R148, R127, P0 ;  /* 0x0000007f9400720c */ /* 0x000fe20000706670 */
[C---:B------:R-:W-:Y:S01]  /*4360*/  FFMA.FTZ R87, R174.reuse, R87, R183 ;  /* 0x00000057ae577223 */ /* 0x040fe200000100b7 */
[----:B------:R-:W-:Y:S01]  /*4370*/  HFMA2.MMA R92, -RZ, RZ, 1.875, 0 ;  /* 0x3f800000ff5c7435 */ /* 0x000fe200000001ff */
[----:B------:R-:W-:Y:S01]  /*4380*/  FMUL.FTZ R84, R174, R85 ;  /* 0x00000055ae547220 */ /* 0x000fe20000410000 */
[----:B------:R-:W-:Y:S01]  /*4390*/  MOV R93, RZ ;  /* 0x000000ff005d7202 */ /* 0x000fe20000000f00 */
[----:B------:R-:W-:Y:S01]  /*43a0*/  FFMA.FTZ R87, R181, R87, R100 ;  /* 0x00000057b5577223 */ /* 0x000fe20000010064 */
[----:B------:R-:W-:-:S02]  /*43b0*/  IMAD R196, R120, UR14, RZ ;  /* 0x0000000e78c47c24 */ /* 0x000fc4000f8e02ff */
[----:B------:R-:W-:Y:S01]  /*43c0*/  FMUL.FTZ R90, R181, R84 ;  /* 0x00000054b55a7220 */ /* 0x000fe20000410000 */
[C---:B0-----:R-:W-:Y:S01]  /*43d0*/  @P3 FFMA.FTZ R104, R225.reuse, R89, R104 ;  /* 0x00000059e1683223 */ /* 0x041fe20000010068 */
[----:B-----5:R-:W-:Y:S01]  /*43e0*/  SHFL.IDX PT, R198, R173, RZ, 0x1f ;  /* 0x00001fffadc67589 */ /* 0x020fe200000e0000 */
[----:B------:R-:W-:Y:S01]  /*43f0*/  ISETP.NE.AND P5, PT, R160, RZ, PT ;  /* 0x000000ffa000720c */ /* 0x000fe20003fa5270 */
[----:B------:R-:W-:Y:S01]  /*4400*/  BSSY B0, `(.L_x_8591) ;  /* 0x000013e000007945 */ /* 0x000fe20003800000 */
[----:B--2---:R-:W-:Y:S01]  /*4410*/  @P3 FMUL.FTZ R225, R225, R88 ;  /* 0x00000058e1e13220 */ /* 0x004fe20000410000 */
[----:B------:R-:W0:Y:S01]  /*4420*/  SHFL.DOWN PT, R89, R104, 0x2, 0x1f ;  /* 0x08401f0068597f89 */ /* 0x000e2200000e0000 */
[----:B------:R-:W-:Y:S02]  /*4430*/  ISETP.GE.AND P3, PT, R158, 0x1, PT ;  /* 0x000000019e00780c */ /* 0x000fe40003f66270 */
[C---:B------:R-:W-:Y:S01]  /*4440*/  IADD3 R233, R160.reuse, 0x1e0, RZ ;  /* 0x000001e0a0e97810 */ /* 0x040fe20007ffe0ff */
[----:B------:R-:W2:Y:S01]  /*4450*/  SHFL.DOWN PT, R88, R225, 0x2, 0x1f ;  /* 0x08401f00e1587f89 */ /* 0x000ea200000e0000 */
[----:B------:R-:W-:-:S02]  /*4460*/  LEA.HI.SX32 R226, R160, R160, 0x1b ;  /* 0x000000a0a0e27211 */ /* 0x000fc400078fdaff */
[----:B------:R-:W-:Y:S01]  /*4470*/  LEA.HI.SX32 R236, R233, R160, 0x1b ;  /* 0x000000a0e9ec7211 */ /* 0x000fe200078fdaff */
[----:B------:R-:W3:Y:S01]  /*4480*/  SHFL.UP PT, R84, R87, 0x1, RZ ;  /* 0x0420000057547989 */ /* 0x000ee200000e00ff */
[----:B------:R-:W-:-:S03]  /*4490*/  LEA R226, R226, R125, 0x2 ;  /* 0x0000007de2e27211 */ /* 0x000fc600078e10ff */
[----:B------:R-:W4:Y:S01]  /*44a0*/  SHFL.UP PT, R85, R90, 0x1, RZ ;  /* 0x042000005a557989 */ /* 0x000f2200000e00ff */
[C---:B0-----:R-:W-:Y:S01]  /*44b0*/  @!P4 FFMA.FTZ R104, R225.reuse, R89, R104 ;  /* 0x00000059e168c223 */ /* 0x041fe20000010068 */
[----:B--2---:R-:W-:-:S04]  /*44c0*/  @!P4 FMUL.FTZ R225, R225, R88 ;  /* 0x00000058e1e1c220 */ /* 0x004fc80000410000 */
[----:B------:R-:W0:Y:S01]  /*44d0*/  SHFL.DOWN PT, R89, R104, 0x4, 0x1f ;  /* 0x08801f0068597f89 */ /* 0x000e2200000e0000 */
[----:B------:R-:W-:Y:S01]  /*44e0*/  ISETP.GE.U32.AND P4, PT, R95, 0x1c, PT ;  /* 0x0000001c5f00780c */ /* 0x000fe20003f86070 */
[C---:B---3--:R-:W-:Y:S02]  /*44f0*/  @P3 FFMA.FTZ R87, R90.reuse, R84, R87 ;  /* 0x000000545a573223 */ /* 0x048fe40000010057 */
[----:B------:R-:W2:Y:S01]  /*4500*/  SHFL.DOWN PT, R88, R225, 0x4, 0x1f ;  /* 0x08801f00e1587f89 */ /* 0x000ea200000e0000 */
[----:B----4-:R-:W-:-:S03]  /*4510*/  @P3 FMUL.FTZ R90, R90, R85 ;  /* 0x000000555a5a3220 */ /* 0x010fc60000410000 */
[----:B------:R-:W3:Y:S01]  /*4520*/  SHFL.UP PT, R84, R87, 0x2, RZ ;  /* 0x0440000057547989 */ /* 0x000ee200000e00ff */
[----:B------:R-:W-:-:S03]  /*4530*/  ISETP.GE.AND P3, PT, R158, 0x2, PT ;  /* 0x000000029e00780c */ /* 0x000fc60003f66270 */
[----:B------:R-:W4:Y:S02]  /*4540*/  SHFL.UP PT, R85, R90, 0x2, RZ ;  /* 0x044000005a557989 */ /* 0x000f2400000e00ff */
[C---:B0-----:R-:W-:Y:S01]  /*4550*/  @!P4 FFMA.FTZ R104, R225.reuse, R89, R104 ;  /* 0x00000059e168c223 */ /* 0x041fe20000010068 */
[----:B--2---:R-:W-:-:S04]  /*4560*/  @!P4 FMUL.FTZ R225, R225, R88 ;  /* 0x00000058e1e1c220 */ /* 0x004fc80000410000 */
[----:B------:R-:W0:Y:S01]  /*4570*/  SHFL.DOWN PT, R89, R104, 0x8, 0x1f ;  /* 0x09001f0068597f89 */ /* 0x000e2200000e0000 */
[----:B------:R-:W-:Y:S02]  /*4580*/  ISETP.GE.U32.AND P4, PT, R95, 0x18, PT ;  /* 0x000000185f00780c */ /* 0x000fe40003f86070 */
[----:B---3--:R-:W-:Y:S01]  /*4590*/  @P3 FFMA.FTZ R87, R90, R84, R87 ;  /* 0x000000545a573223 */ /* 0x008fe20000010057 */
[----:B-1----:R-:W1:Y:S01]  /*45a0*/  SHFL.DOWN PT, R94, R225, 0x8, 0x1f ;  /* 0x09001f00e15e7f89 */ /* 0x002e6200000e0000 */
[----:B------:R-:W-:Y:S01]  /*45b0*/  @!P0 LEA R88, R126, R125, 0x3 ;  /* 0x0000007d7e588211 */ /* 0x000fe200078e18ff */
[----:B----4-:R-:W-:Y:S02]  /*45c0*/  @P3 FMUL.FTZ R90, R90, R85 ;  /* 0x000000555a5a3220 */ /* 0x010fe40000410000 */
[----:B------:R-:W2:Y:S01]  /*45d0*/  SHFL.UP PT, R84, R87, 0x4, RZ ;  /* 0x0480000057547989 */ /* 0x000ea200000e00ff */
[----:B------:R-:W-:-:S03]  /*45e0*/  ISETP.GE.AND P3, PT, R158, 0x4, PT ;  /* 0x000000049e00780c */ /* 0x000fc60003f66270 */
[----:B------:R-:W3:Y:S04]  /*45f0*/  SHFL.UP PT, R85, R90, 0x4, RZ ;  /* 0x048000005a557989 */ /* 0x000ee800000e00ff */
[----:B------:R4:W-:Y:S01]  /*4600*/  @!P0 LDS.64 R92, [R88+0x2bb8] ;  /* 0x002bb800585c8984 */ /* 0x0009e20000000a00 */
[----:B------:R-:W-:Y:S01]  /*4610*/  ISETP.GE.AND P0, PT, R158, 0x8, PT ;  /* 0x000000089e00780c */ /* 0x000fe20003f06270 */
[C---:B0-----:R-:W-:Y:S01]  /*4620*/  @!P4 FFMA.FTZ R104, R225.reuse, R89, R104 ;  /* 0x00000059e168c223 */ /* 0x041fe20000010068 */
[----:B----4-:R-:W-:Y:S02]  /*4630*/  IMAD R88, R116, UR14, RZ ;  /* 0x0000000e74587c24 */ /* 0x010fe4000f8e02ff */
[----:B-1----:R-:W-:Y:S02]  /*4640*/  @!P4 FMUL.FTZ R225, R225, R94 ;  /* 0x0000005ee1e1c220 */ /* 0x002fe40000410000 */
[----:B------:R-:W0:Y:S01]  /*4650*/  SHFL.DOWN PT, R89, R104, 0x10, 0x1f ;  /* 0x0a001f0068597f89 */ /* 0x000e2200000e0000 */
[----:B------:R-:W-:-:S02]  /*4660*/  IMAD R103, R117, UR15, R88 ;  /* 0x0000000f75677c24 */ /* 0x000fc4000f8e0258 */
[C---:B--2---:R-:W-:Y:S01]  /*4670*/  @P3 FFMA.FTZ R87, R90.reuse, R84, R87 ;  /* 0x000000545a573223 */ /* 0x044fe20000010057 */
[----:B------:R-:W1:Y:S01]  /*4680*/  SHFL.DOWN PT, R94, R225, 0x10, 0x1f ;  /* 0x0a001f00e15e7f89 */ /* 0x000e6200000e0000 */
[----:B---3--:R-:W-:-:S03]  /*4690*/  @P3 FMUL.FTZ R90, R90, R85 ;  /* 0x000000555a5a3220 */ /* 0x008fc60000410000 */
[----:B------:R-:W2:Y:S01]  /*46a0*/  SHFL.UP PT, R84, R87, 0x8, RZ ;  /* 0x0500000057547989 */ /* 0x000ea200000e00ff */
[----:B------:R-:W-:-:S03]  /*46b0*/  ISETP.GE.U32.AND P3, PT, R95, 0x10, PT ;  /* 0x000000105f00780c */ /* 0x000fc60003f66070 */
[----:B------:R-:W3:Y:S10]  /*46c0*/  SHFL.UP PT, R85, R90, 0x8, RZ ;  /* 0x050000005a557989 */ /* 0x000ef400000e00ff */
[C---:B0-----:R-:W-:Y:S01]  /*46d0*/  @!P3 FFMA.FTZ R104, R225.reuse, R89, R104 ;  /* 0x00000059e168b223 */ /* 0x041fe20000010068 */
[----:B------:R-:W-:Y:S01]  /*46e0*/  SHFL.IDX PT, R200, R93, RZ, 0x1f ;  /* 0x00001fff5dc87589 */ /* 0x000fe200000e0000 */
[----:B-1----:R-:W-:-:S03]  /*46f0*/  @!P3 FMUL.FTZ R225, R225, R94 ;  /* 0x0000005ee1e1b220 */ /* 0x002fc60000410000 */
[----:B------:R-:W-:Y:S01]  /*4700*/  SHFL.DOWN PT, R202, R104, 0x1, 0x1f ;  /* 0x08201f0068ca7f89 */ /* 0x000fe200000e0000 */
[C---:B--2---:R-:W-:Y:S01]  /*4710*/  @P0 FFMA.FTZ R87, R90.reuse, R84, R87 ;  /* 0x000000545a570223 */ /* 0x044fe20000010057 */
[----:B------:R-:W-:Y:S02]  /*4720*/  MOV R84, R160 ;  /* 0x000000a000547202 */ /* 0x000fe40000000f00 */
[----:B------:R-:W0:Y:S01]  /*4730*/  SHFL.DOWN PT, R197, R225, 0x1, 0x1f ;  /* 0x08201f00e1c57f89 */ /* 0x000e2200000e0000 */
[----:B---3--:R-:W-:Y:S01]  /*4740*/  @P0 FMUL.FTZ R90, R90, R85 ;  /* 0x000000555a5a0220 */ /* 0x008fe20000410000 */
[----:B------:R-:W-:Y:S01]  /*4750*/  HFMA2.MMA R85, -RZ, RZ, 0, 0 ;  /* 0x00000000ff557435 */ /* 0x000fe200000001ff */
[----:B------:R-:W-:Y:S01]  /*4760*/  ISETP.GE.AND P0, PT, R158, 0x10, PT ;  /* 0x000000109e00780c */ /* 0x000fe20003f06270 */
[----:B------:R-:W1:Y:S04]  /*4770*/  SHFL.UP PT, R101, R87, 0x10, RZ ;  /* 0x0600000057657989 */ /* 0x000e6800000e00ff */
[----:B------:R-:W2:Y:S02]  /*4780*/  SHFL.UP PT, R97, R90, 0x10, RZ ;  /* 0x060000005a617989 */ /* 0x000ea400000e00ff */
[----:B------:R-:W-:-:S02]  /*4790*/  IMAD.WIDE.U32 R88, R116, UR15, R84 ;  /* 0x0000000f74587c25 */ /* 0x000fc4000f8e0054 */
[----:B------:R-:W3:Y:S02]  /*47a0*/  SHFL.IDX PT, R225, R225, RZ, 0x1f ;  /* 0x00001fffe1e17589 */ /* 0x000ee400000e0000 */
[----:B------:R-:W-:Y:S01]  /*47b0*/  IMAD.WIDE.U32 R94, R120, UR15, R84 ;  /* 0x0000000f785e7c25 */ /* 0x000fe2000f8e0054 */
[----:B------:R-:W-:-:S03]  /*47c0*/  IADD3 R89, R89, R103, RZ ;  /* 0x0000006759597210 */ /* 0x000fc60007ffe0ff */
[----:B------:R-:W-:Y:S02]  /*47d0*/  IMAD R85, R121, UR15, R196 ;  /* 0x0000000f79557c24 */ /* 0x000fe4000f8e02c4 */
[----:B------:R-:W-:-:S04]  /*47e0*/  IMAD.WIDE.U32 R88, R162, UR22, R88 ;  /* 0x00000016a2587c25 */ /* 0x000fc8000f8e0058 */
[----:B0-----:R-:W-:Y:S01]  /*47f0*/  @P2 FFMA.FTZ R200, R197, R200, R202 ;  /* 0x000000c8c5c82223 */ /* 0x001fe200000100ca */
[----:B------:R-:W-:Y:S01]  /*4800*/  IADD3 R95, R95, R85, RZ ;  /* 0x000000555f5f7210 */ /* 0x000fe20007ffe0ff */
[C---:B------:R-:W-:Y:S01]  /*4810*/  IMAD R85, R163.reuse, UR22, RZ ;  /* 0x00000016a3557c24 */ /* 0x040fe2000f8e02ff */
[----:B------:R-:W-:Y:S01]  /*4820*/  LEA R197, R148, 0xfffffe00, 0x9 ;  /* 0xfffffe0094c57811 */ /* 0x000fe200078e48ff */
[----:B-1----:R-:W-:Y:S01]  /*4830*/  @P0 FFMA.FTZ R87, R90, R101, R87 ;  /* 0x000000655a570223 */ /* 0x002fe20000010057 */
[----:B------:R-:W-:Y:S02]  /*4840*/  IMAD R101, R163, UR24, RZ ;  /* 0x00000018a3657c24 */ /* 0x000fe4000f8e02ff */
[----:B------:R-:W-:-:S04]  /*4850*/  IMAD.WIDE.U32 R94, R162, UR24, R94 ;  /* 0x00000018a25e7c25 */ /* 0x000fc8000f8e005e */
[----:B--2---:R-:W-:Y:S01]  /*4860*/  @P0 FMUL.FTZ R90, R90, R97 ;  /* 0x000000615a5a0220 */ /* 0x004fe20000410000 */
[----:B------:R-:W-:Y:S01]  /*4870*/  FFMA.FTZ R97, R200, R86, R107 ;  /* 0x00000056c8617223 */ /* 0x000fe2000001006b */
[----:B------:R-:W-:Y:S01]  /*4880*/  SHFL.UP PT, R227, R87, 0x1, RZ ;  /* 0x0420000057e37989 */ /* 0x000fe200000e00ff */
[----:B------:R-:W-:Y:S01]  /*4890*/  IMAD R103, R162, UR25, R101 ;  /* 0x00000019a2677c24 */ /* 0x000fe2000f8e0265 */
[----:B------:R-:W-:Y:S01]  /*48a0*/  LEA R86, P2, R88, UR26, 0x2 ;  /* 0x0000001a58567c11 */ /* 0x000fe2000f8410ff */
[----:B------:R-:W-:Y:S01]  /*48b0*/  FFMA.FTZ R101, R181, R97, R106 ;  /* 0x00000061b5657223 */ /* 0x000fe2000001006a */
[----:B------:R0:W1:Y:S01]  /*48c0*/  SHFL.UP PT, R196, R90, 0x1, RZ ;  /* 0x042000005ac47989 */ /* 0x00006200000e00ff */
[----:B------:R-:W-:Y:S01]  /*48d0*/  IMAD R85, R162, UR23, R85 ;  /* 0x00000017a2557c24 */ /* 0x000fe2000f8e0255 */
[----:B------:R-:W-:Y:S01]  /*48e0*/  IADD3 R95, R95, R103, RZ ;  /* 0x000000675f5f7210 */ /* 0x000fe20007ffe0ff */
[----:B------:R-:W-:Y:S01]  /*48f0*/  FFMA.FTZ R103, R174, R101, R105 ;  /* 0x00000065ae677223 */ /* 0x000fe20000010069 */
[----:B------:R2:W4:Y:S01]  /*4900*/  SHFL.IDX PT, R200, R104, RZ, 0x1f ;  /* 0x00001fff68c87589 */ /* 0x00052200000e0000 */
[----:B------:R-:W-:Y:S01]  /*4910*/  LEA R84, P3, R94, UR28, 0x2 ;  /* 0x0000001c5e547c11 */ /* 0x000fe2000f8610ff */
[----:B---3--:R-:W-:Y:S01]  /*4920*/  FMUL.FTZ R92, R225, R92 ;  /* 0x0000005ce15c7220 */ /* 0x008fe20000410000 */
[----:B------:R-:W-:Y:S01]  /*4930*/  FFMA.FTZ R105, R188, R103, R223 ;  /* 0x00000067bc697223 */ /* 0x000fe200000100df */
[----:B------:R-:W-:-:S02]  /*4940*/  IADD3 R173, R89, R85, RZ ;  /* 0x0000005559ad7210 */ /* 0x000fc40007ffe0ff */
[----:B0-----:R-:W-:Y:S01]  /*4950*/  IADD3 R90, P0, R197, R88, RZ ;  /* 0x00000058c55a7210 */ /* 0x001fe20007f1e0ff */
[----:B------:R-:W-:Y:S01]  /*4960*/  FFMA.FTZ R107, R102, R105, R91 ;  /* 0x00000069666b7223 */ /* 0x000fe2000001005b */
[----:B------:R-:W-:Y:S02]  /*4970*/  SHF.R.S32.HI R89, RZ, 0x1f, R197 ;  /* 0x0000001fff597819 */ /* 0x000fe400000114c5 */
[----:B------:R-:W-:Y:S01]  /*4980*/  LEA.HI.X R87, R88, UR27, R173, 0x2, P2 ;  /* 0x0000001b58577c11 */ /* 0x000fe200090f14ad */
[----:B------:R-:W-:Y:S01]  /*4990*/  FMUL.FTZ R202, R107, R132 ;  /* 0x000000846bca7220 */ /* 0x000fe20000410000 */
[----:B------:R-:W-:Y:S01]  /*49a0*/  IADD3.X R91, R89, R173, RZ, P0, !PT ;  /* 0x000000ad595b7210 */ /* 0x000fe200007fe4ff */
[----:B------:R-:W-:Y:S01]  /*49b0*/  FFMA.FTZ R173, R96, R107, R193 ;  /* 0x0000006b60ad7223 */ /* 0x000fe200000100c1 */
[----:B--2---:R-:W-:Y:S01]  /*49c0*/  P2R R104, PR, RZ, 0x20 ;  /* 0x00000020ff687803 */ /* 0x004fe20000000000 */
[----:B------:R-:W-:Y:S01]  /*49d0*/  FMUL.FTZ R193, R101, R129 ;  /* 0x0000008165c17220 */ /* 0x000fe20000410000 */
[----:B------:R-:W-:Y:S01]  /*49e0*/  IADD3 R88, P2, R197, R94, RZ ;  /* 0x0000005ec5587210 */ /* 0x000fe20007f5e0ff */
[----:B------:R-:W-:Y:S01]  /*49f0*/  FFMA.FTZ R104, R98, R173, R177 ;  /* 0x000000ad62687223 */ /* 0x000fe200000100b1 */
[----:B------:R-:W-:Y:S01]  /*4a00*/  LEA.HI.X R85, R94, UR29, R95, 0x2, P3 ;  /* 0x0000001d5e557c11 */ /* 0x000fe200098f145f */
[----:B------:R-:W-:Y:S01]  /*4a10*/  FMUL.FTZ R229, R18, R193 ;  /* 0x000000c112e57220 */ /* 0x000fe20000410000 */
[----:B-1----:R-:W-:Y:S01]  /*4a20*/  @P1 FFMA.FTZ R198, R196, R198, R227 ;  /* 0x000000c6c4c61223 */ /* 0x002fe200000100e3 */
[----:B------:R-:W-:Y:S01]  /*4a30*/  FFMA.FTZ R177, R99, R104, R176 ;  /* 0x0000006863b17223 */ /* 0x000fe200000100b0 */
[----:B------:R-:W-:Y:S01]  /*4a40*/  IADD3.X R89, R89, R95, RZ, P2, !PT ;  /* 0x0000005f59597210 */ /* 0x000fe200017fe4ff */
[----:B------:R-:W-:Y:S01]  /*4a50*/  FMUL.FTZ R206, R104, R134 ;  /* 0x0000008668ce7220 */ /* 0x000fe20000410000 */
[----:B------:R-:W-:Y:S01]  /*4a60*/  FFMA.FTZ R95, R175, R198, R192 ;  /* 0x000000c6af5f7223 */ /* 0x000fe200000100c0 */
[----:B------:R-:W-:Y:S01]  /*4a70*/  FFMA.FTZ R106, R170, R177, R221 ;  /* 0x000000b1aa6a7223 */ /* 0x000fe200000100dd */
[----:B------:R-:W-:Y:S01]  /*4a80*/  SHF.L.U32 R94, R160, 0x4, RZ ;  /* 0x00000004a05e7819 */ /* 0x000fe200000006ff */
[----:B----4-:R-:W-:Y:S01]  /*4a90*/  FFMA.FTZ R93, R225, R93, R200 ;  /* 0x0000005de15d7223 */ /* 0x010fe200000100c8 */
[----:B------:R-:W-:Y:S01]  /*4aa0*/  @!P5 LEA R196, R126, R125, 0x3 ;  /* 0x0000007d7ec4d211 */ /* 0x000fe200078e18ff */
[----:B------:R-:W-:Y:S01]  /*4ab0*/  FFMA.FTZ R175, R171, R106, R194 ;  /* 0x0000006aabaf7223 */ /* 0x000fe200000100c2 */
[----:B------:R-:W-:Y:S01]  /*4ac0*/  FFMA.FTZ R212, R178, R95, R219 ;  /* 0x0000005fb2d47223 */ /* 0x000fe200000100db */
[----:B------:R-:W-:Y:S01]  /*4ad0*/  LEA.HI.SX32 R94, R94, R94, 0x1b ;  /* 0x0000005e5e5e7211 */ /* 0x000fe200078fdaff */
[----:B------:R-:W-:Y:S01]  /*4ae0*/  FMUL.FTZ R221, R173, R133 ;  /* 0x00000085addd7220 */ /* 0x000fe20000410000 */
[----:B------:R-:W-:Y:S01]  /*4af0*/  FFMA.FTZ R179, R172, R175, R179 ;  /* 0x000000afacb37223 */ /* 0x000fe200000100b3 */
[----:B------:R-:W-:Y:S01]  /*4b00*/  FFMA.FTZ R214, R0, R212, R217 ;  /* 0x000000d400d67223 */ /* 0x000fe200000100d9 */
[----:B------:R0:W-:Y:S01]  /*4b10*/  @!P5 STS.64 [R196+0x2bb8], R92 ;  /* 0x002bb85cc400d388 */ /* 0x0001e20000000a00 */
[----:B------:R-:W-:Y:S01]  /*4b20*/  LEA R94, R94, R125, 0x2 ;  /* 0x0000007d5e5e7211 */ /* 0x000fe200078e10ff */
        /* <DEDUP_REMOVED lines=11> */
[----:B------:R-:W-:Y:S01]  /*4be0*/  FFMA.FTZ R92, R180, R214, R215 ;  /* 0x000000d6b45c7223 */ /* 0x000fe200000100d7 */
[----:B------:R-:W-:Y:S01]  /*4bf0*/  FFMA.FTZ R191, R0, R189, R191 ;  /* 0x000000bd00bf7223 */ /* 0x000fe200000100bf */
[----:B------:R-:W-:Y:S01]  /*4c00*/  FADD.FTZ R0, -R192, R95 ;  /* 0x0000005fc0007221 */ /* 0x000fe20000010100 */
[----:B------:R-:W-:Y:S01]  /*4c10*/  FADD.FTZ R180, -R217, R214 ;  /* 0x000000d6d9b47221 */ /* 0x000fe20000010100 */
[----:B------:R0:W-:Y:S01]  /*4c20*/  STS [R94+0x10a8], R93 ;  /* 0x0010a85d5e007388 */ /* 0x0001e20000000800 */
[----:B------:R-:W-:Y:S01]  /*4c30*/  FFMA.FTZ R195, R178, R191, R195 ;  /* 0x000000bfb2c37223 */ /* 0x000fe200000100c3 */
[----:B------:R-:W-:Y:S01]  /*4c40*/  FADD.FTZ R178, -R219, R212 ;  /* 0x000000d4dbb27221 */ /* 0x000fe20000010100 */
[----:B------:R-:W-:Y:S01]  /*4c50*/  FMUL.FTZ R204, R191, R138 ;  /* 0x0000008abfcc7220 */ /* 0x000fe20000410000 */
[----:B------:R1:W-:Y:S01]  /*4c60*/  STS [R94+0x10b4], R223 ;  /* 0x0010b4df5e007388 */ /* 0x0003e20000000800 */
[----:B------:R-:W-:Y:S01]  /*4c70*/  FMUL.FTZ R219, R195, R139 ;  /* 0x0000008bc3db7220 */ /* 0x000fe20000410000 */
[----:B------:R-:W-:Y:S01]  /*4c80*/  FMUL.FTZ R227, R16, R200 ;  /* 0x000000c810e37220 */ /* 0x000fe20000410000 */
[----:B------:R-:W-:Y:S01]  /*4c90*/  FMUL.FTZ R176, R97, R128 ;  /* 0x0000008061b07220 */ /* 0x000fe20000410000 */
[----:B------:R2:W-:Y:S01]  /*4ca0*/  STS [R94+0x10ac], R225 ;  /* 0x0010ace15e007388 */ /* 0x0005e20000000800 */
[----:B------:R-:W-:Y:S01]  /*4cb0*/  FFMA.FTZ R217, R0, R219, RZ ;  /* 0x000000db00d97223 */ /* 0x000fe200000100ff */
[----:B0-----:R-:W-:Y:S01]  /*4cc0*/  FFMA.FTZ R93, R182, R92, R213 ;  /* 0x0000005cb65d7223 */ /* 0x001fe200000100d5 */
[----:B------:R-:W-:Y:S01]  /*4cd0*/  FADD.FTZ R182, -R215, R92 ;  /* 0x0000005cd7b67221 */ /* 0x000fe20000010100 */
[----:B------:R-:W-:Y:S01]  /*4ce0*/  FMUL.FTZ R215, R189, R137 ;  /* 0x00000089bdd77220 */ /* 0x000fe20000410000 */
[----:B------:R-:W-:Y:S01]  /*4cf0*/  FFMA.FTZ R217, R178, R204, R217 ;  /* 0x000000ccb2d97223 */ /* 0x000fe200000100d9 */
[----:B------:R-:W-:Y:S01]  /*4d00*/  FFMA.FTZ R192, R184, R93, R211 ;  /* 0x0000005db8c07223 */ /* 0x000fe200000100d3 */
[----:B------:R-:W-:Y:S01]  /*4d10*/  FADD.FTZ R184, -R213, R93 ;  /* 0x0000005dd5b87221 */ /* 0x000fe20000010100 */
[----:B-1----:R-:W-:Y:S01]  /*4d20*/  FMUL.FTZ R223, R13, R206 ;  /* 0x000000ce0ddf7220 */ /* 0x002fe20000410000 */
        /* <DEDUP_REMOVED lines=12> */
[-C--:B------:R-:W-:Y:S01]  /*4df0*/  FFMA.FTZ R216, R172, R210.reuse, R217 ;  /* 0x000000d2acd87223 */ /* 0x080fe200000100d9 */
[----:B--2---:R-:W-:Y:S01]  /*4e00*/  FMUL.FTZ R225, R177, R135 ;  /* 0x00000087b1e17220 */ /* 0x004fe20000410000 */
[----:B------:R-:W-:Y:S01]  /*4e10*/  FADD.FTZ R170, -R207, R213 ;  /* 0x000000d5cfaa7221 */ /* 0x000fe20000010100 */
[----:B------:R-:W-:Y:S01]  /*4e20*/  FMUL.FTZ R207, R9, R210 ;  /* 0x000000d209cf7220 */ /* 0x000fe20000410000 */
[----:B------:R-:W-:Y:S01]  /*4e30*/  FFMA.FTZ R217, R171, R209, R216 ;  /* 0x000000d1abd97223 */ /* 0x000fe200000100d8 */
[----:B------:R-:W-:Y:S01]  /*4e40*/  FFMA.FTZ R216, R99, R213, R190 ;  /* 0x000000d563d87223 */ /* 0x000fe200000100be */
[----:B------:R1:W-:Y:S01]  /*4e50*/  STS [R94+0x10b0], R227 ;  /* 0x0010b0e35e007388 */ /* 0x0003e20000000800 */
[----:B------:R-:W-:Y:S01]  /*4e60*/  FMUL.FTZ R231, R19, R176 ;  /* 0x000000b013e77220 */ /* 0x000fe20000410000 */
[-C--:B------:R-:W-:Y:S01]  /*4e70*/  FFMA.FTZ R217, R186, R218.reuse, R217 ;  /* 0x000000dabad97223 */ /* 0x080fe200000100d9 */
[----:B0-----:R-:W-:Y:S01]  /*4e80*/  FMUL.FTZ R223, R11, R218 ;  /* 0x000000da0bdf7220 */ /* 0x001fe20000410000 */
[----:B------:R-:W-:Y:S01]  /*4e90*/  FFMA.FTZ R218, R98, R216, R205 ;  /* 0x000000d862da7223 */ /* 0x000fe200000100cd */
[----:B------:R-:W-:Y:S01]  /*4ea0*/  FADD.FTZ R99, -R190, R216 ;  /* 0x000000d8be637221 */ /* 0x000fe20000010100 */
[----:B------:R-:W-:Y:S01]  /*4eb0*/  FFMA.FTZ R210, R170, R225, R217 ;  /* 0x000000e1aad27223 */ /* 0x000fe200000100d9 */
[----:B------:R-:W-:Y:S01]  /*4ec0*/  FMUL.FTZ R209, R10, R209 ;  /* 0x000000d10ad17220 */ /* 0x000fe20000410000 */
[----:B------:R-:W-:Y:S01]  /*4ed0*/  FFMA.FTZ R220, R96, R218, R203 ;  /* 0x000000da60dc7223 */ /* 0x000fe200000100cb */
[----:B------:R-:W-:Y:S01]  /*4ee0*/  FADD.FTZ R98, -R205, R218 ;  /* 0x000000dacd627221 */ /* 0x000fe20000010100 */
[----:B-1----:R-:W-:Y:S01]  /*4ef0*/  FMUL.FTZ R227, R12, R225 ;  /* 0x000000e10ce37220 */ /* 0x002fe20000410000 */
[----:B------:R-:W-:Y:S01]  /*4f00*/  FMUL.FTZ R211, R8, R211 ;  /* 0x000000d308d37220 */ /* 0x000fe20000410000 */
[----:B------:R-:W-:Y:S01]  /*4f10*/  FADD.FTZ R96, -R203, R220 ;  /* 0x000000dccb607221 */ /* 0x000fe20000010100 */
[----:B------:R-:W-:Y:S01]  /*4f20*/  FMUL.FTZ R205, R7, R208 ;  /* 0x000000d007cd7220 */ /* 0x000fe20000410000 */
[----:B------:R-:W-:Y:S01]  /*4f30*/  FMUL.FTZ R215, R6, R215 ;  /* 0x000000d706d77220 */ /* 0x000fe20000410000 */
[----:B------:R-:W-:Y:S01]  /*4f40*/  FMUL.FTZ R203, R5, R204 ;  /* 0x000000cc05cb7220 */ /* 0x000fe20000410000 */
[----:B------:R-:W-:Y:S01]  /*4f50*/  FMUL.FTZ R219, R4, R219 ;  /* 0x000000db04db7220 */ /* 0x000fe20000410000 */
[----:B------:R-:W-:Y:S01]  /*4f60*/  FFMA.FTZ R217, R99, R206, R210 ;  /* 0x000000ce63d97223 */ /* 0x000fe200000100d2 */
[----:B------:R-:W-:Y:S01]  /*4f70*/  STS [R94+0x10bc], R231 ;  /* 0x0010bce75e007388 */ /* 0x000fe20000000800 */
[----:B------:R-:W-:Y:S01]  /*4f80*/  FFMA.FTZ R222, R102, R220, R201 ;  /* 0x000000dc66de7223 */ /* 0x000fe200000100c9 */
[----:B------:R-:W-:Y:S01]  /*4f90*/  IADD3 R225, R160, 0x160, RZ ;  /* 0x00000160a0e17810 */ /* 0x000fe20007ffe0ff */
[----:B------:R-:W-:Y:S01]  /*4fa0*/  FFMA.FTZ R217, R98, R221, R217 ;  /* 0x000000dd62d97223 */ /* 0x000fe200000100d9 */
[----:B------:R0:W-:Y:S01]  /*4fb0*/  STS [R94+0x10b8], R229 ;  /* 0x0010b8e55e007388 */ /* 0x0001e20000000800 */
[----:B------:R-:W-:Y:S01]  /*4fc0*/  FFMA.FTZ R224, R188, R222, R199 ;  /* 0x000000debce07223 */ /* 0x000fe200000100c7 */
[----:B------:R-:W-:Y:S01]  /*4fd0*/  FADD.FTZ R201, -R201, R222 ;  /* 0x000000dec9c97221 */ /* 0x000fe20000010100 */
[----:B------:R-:W-:Y:S01]  /*4fe0*/  FFMA.FTZ R202, R96, R202, R217 ;  /* 0x000000ca60ca7223 */ /* 0x000fe200000100d9 */
[----:B------:R1:W-:Y:S01]  /*4ff0*/  STS [R94+0x10a0], R227 ;  /* 0x0010a0e35e007388 */ /* 0x0003e20000000800 */
[----:B------:R-:W-:Y:S01]  /*5000*/  FADD.FTZ R199, -R199, R224 ;  /* 0x000000e0c7c77221 */ /* 0x000fe20000010100 */
[C---:B------:R-:W-:Y:S01]  /*5010*/  IADD3 R217, R160.reuse, 0xa0, RZ ;  /* 0x000000a0a0d97810 */ /* 0x040fe20007ffe0ff */
[----:B------:R-:W-:Y:S01]  /*5020*/  FFMA.FTZ R202, R201, R200, R202 ;  /* 0x000000c8c9ca7223 */ /* 0x000fe200000100ca */
[----:B------:R2:W-:Y:S01]  /*5030*/  STS [R94+0x109c], R223 ;  /* 0x00109cdf5e007388 */ /* 0x0005e20000000800 */
[C---:B------:R-:W-:Y:S01]  /*5040*/  IADD3 R221, R160.reuse, 0xc0, RZ ;  /* 0x000000c0a0dd7810 */ /* 0x040fe20007ffe0ff */
[----:B------:R-:W-:Y:S01]  /*5050*/  FMUL.FTZ R192, R21, R192 ;  /* 0x000000c015c07220 */ /* 0x000fe20000410000 */
[C---:B0-----:R-:W-:Y:S01]  /*5060*/  IADD3 R229, R160.reuse, 0x1a0, RZ ;  /* 0x000001a0a0e57810 */ /* 0x041fe20007ffe0ff */
[----:B------:R0:W-:Y:S01]  /*5070*/  STS [R94+0x1098], R209 ;  /* 0x001098d15e007388 */ /* 0x0001e20000000800 */
[C---:B------:R-:W-:Y:S01]  /*5080*/  IADD3 R231, R160.reuse, 0x1c0, RZ ;  /* 0x000001c0a0e77810 */ /* 0x040fe20007ffe0ff */
[----:B------:R-:W-:Y:S01]  /*5090*/  FFMA.FTZ R245, R199, R198, R202 ;  /* 0x000000c6c7f57223 */ /* 0x000fe200000100ca */
[----:B-1----:R-:W-:Y:S01]  /*50a0*/  IADD3 R227, R160, 0x180, RZ ;  /* 0x00000180a0e37810 */ /* 0x002fe20007ffe0ff */
[----:B------:R1:W-:Y:S01]  /*50b0*/  STS [R94+0x1094], R207 ;  /* 0x001094cf5e007388 */ /* 0x0003e20000000800 */
[-C--:B------:R-:W-:Y:S01]  /*50c0*/  LEA.HI.SX32 R190, R217, R160.reuse, 0x1b ;  /* 0x000000a0d9be7211 */ /* 0x080fe200078fdaff */
[----:B------:R-:W-:Y:S01]  /*50d0*/  FMUL.FTZ R95, R32, R95 ;  /* 0x0000005f205f7220 */ /* 0x000fe20000410000 */
[----:B--2---:R-:W-:Y:S01]  /*50e0*/  IADD3 R223, R160, 0xe0, RZ ;  /* 0x000000e0a0df7810 */ /* 0x004fe20007ffe0ff */
[----:B------:R2:W-:Y:S01]  /*50f0*/  STS [R94+0x1090], R211 ;  /* 0x001090d35e007388 */ /* 0x0005e20000000800 */
[----:B------:R-:W-:Y:S01]  /*5100*/  LEA.HI.SX32 R206, R221, R160, 0x1b ;  /* 0x000000a0ddce7211 */ /* 0x000fe200078fdaff */
[----:B------:R-:W-:Y:S01]  /*5110*/  FMUL.FTZ R194, R22, R194 ;  /* 0x000000c216c27220 */ /* 0x000fe20000410000 */
[C---:B0-----:R-:W-:Y:S01]  /*5120*/  IADD3 R209, R160.reuse, 0x60, RZ ;  /* 0x00000060a0d17810 */ /* 0x041fe20007ffe0ff */
[----:B------:R0:W-:Y:S01]  /*5130*/  STS [R94+0x108c], R205 ;  /* 0x00108ccd5e007388 */ /* 0x0001e20000000800 */
[----:B------:R-:W-:Y:S01]  /*5140*/  LEA.HI.SX32 R198, R223, R160, 0x1b ;  /* 0x000000a0dfc67211 */ /* 0x000fe200078fdaff */
[----:B------:R-:W-:Y:S01]  /*5150*/  FMUL.FTZ R249, R33, R212 ;  /* 0x000000d421f97220 */ /* 0x000fe20000410000 */
[----:B-1----:R-:W-:Y:S01]  /*5160*/  IADD3 R207, R160, 0x40, RZ ;  /* 0x00000040a0cf7810 */ /* 0x002fe20007ffe0ff */
[----:B------:R1:W-:Y:S01]  /*5170*/  STS [R94+0x1088], R215 ;  /* 0x001088d75e007388 */ /* 0x0003e20000000800 */
[----:B------:R-:W-:Y:S01]  /*5180*/  LEA.HI.SX32 R188, R209, R160, 0x1b ;  /* 0x000000a0d1bc7211 */ /* 0x000fe200078fdaff */
[----:B------:R-:W-:Y:S01]  /*5190*/  FMUL.FTZ R251, R34, R214 ;  /* 0x000000d622fb7220 */ /* 0x000fe20000410000 */
[----:B--2---:R-:W-:Y:S01]  /*51a0*/  IADD3 R211, R160, 0x80, RZ ;  /* 0x00000080a0d37810 */ /* 0x004fe20007ffe0ff */
[----:B------:R2:W-:Y:S01]  /*51b0*/  STS [R94+0x1084], R203 ;  /* 0x001084cb5e007388 */ /* 0x0005e20000000800 */
[-C--:B------:R-:W-:Y:S01]  /*51c0*/  LEA.HI.SX32 R210, R207, R160.reuse, 0x1b ;  /* 0x000000a0cfd27211 */ /* 0x080fe200078fdaff */
[----:B------:R-:W-:Y:S01]  /*51d0*/  FMUL.FTZ R93, R20, R93 ;  /* 0x0000005d145d7220 */ /* 0x000fe20000410000 */
[C---:B0-----:R-:W-:Y:S01]  /*51e0*/  IADD3 R205, R160.reuse, 0x20, RZ ;  /* 0x00000020a0cd7810 */ /* 0x041fe20007ffe0ff */
[----:B------:R0:W-:Y:S01]  /*51f0*/  STS [R94+0x1080], R219 ;  /* 0x001080db5e007388 */ /* 0x0001e20000000800 */
[----:B------:R-:W-:Y:S01]  /*5200*/  LEA.HI.SX32 R208, R211, R160, 0x1b ;  /* 0x000000a0d3d07211 */ /* 0x000fe200078fdaff */
[----:B------:R-:W-:Y:S01]  /*5210*/  FMUL.FTZ R92, R35, R92 ;  /* 0x0000005c235c7220 */ /* 0x000fe20000410000 */
[----:B-1----:R-:W-:Y:S01]  /*5220*/  IADD3 R215, R160, 0x100, RZ ;  /* 0x00000100a0d77810 */ /* 0x002fe20007ffe0ff */
[----:B------:R-:W-:Y:S01]  /*5230*/  BAR.SYNC.DEFER_BLOCKING 0x0 ;  /* 0x0000000000007b1d */ /* 0x000fe20000010000 */
[----:B------:R-:W-:Y:S01]  /*5240*/  LEA.HI.SX32 R102, R205, R160, 0x1b ;  /* 0x000000a0cd667211 */ /* 0x000fe200078fdaff */
[----:B------:R-:W-:Y:S01]  /*5250*/  FMUL.FTZ R213, R24, R213 ;  /* 0x000000d518d57220 */ /* 0x000fe20000410000 */
[----:B--2---:R-:W-:Y:S01]  /*5260*/  IADD3 R203, R160, 0x120, RZ ;  /* 0x00000120a0cb7810 */ /* 0x004fe20007ffe0ff */
[----:B------:R-:W-:Y:S01]  /*5270*/  FMUL.FTZ R220, R27, R220 ;  /* 0x000000dc1bdc7220 */ /* 0x000fe20000410000 */
[----:B------:R-:W-:-:S02]  /*5280*/  LEA.HI.SX32 R204, R215, R160, 0x1b ;  /* 0x000000a0d7cc7211 */ /* 0x000fc400078fdaff */
[----:B0-----:R-:W-:Y:S02]  /*5290*/  IADD3 R219, R160, 0x140, RZ ;  /* 0x00000140a0db7810 */ /* 0x001fe40007ffe0ff */
[-C--:B------:R-:W-:Y:S02]  /*52a0*/  LEA.HI.SX32 R200, R203, R160.reuse, 0x1b ;  /* 0x000000a0cbc87211 */ /* 0x080fe400078fdaff */
[-C--:B------:R-:W-:Y:S02]  /*52b0*/  LEA.HI.SX32 R202, R219, R160.reuse, 0x1b ;  /* 0x000000a0dbca7211 */ /* 0x080fe400078fdaff */
[-C--:B------:R-:W-:Y:S02]  /*52c0*/  LEA.HI.SX32 R228, R225, R160.reuse, 0x1b ;  /* 0x000000a0e1e47211 */ /* 0x080fe400078fdaff */
[-C--:B------:R-:W-:Y:S02]  /*52d0*/  LEA.HI.SX32 R230, R227, R160.reuse, 0x1b ;  /* 0x000000a0e3e67211 */ /* 0x080fe400078fdaff */
[----:B------:R-:W-:-:S02]  /*52e0*/  LEA.HI.SX32 R232, R229, R160, 0x1b ;  /* 0x000000a0e5e87211 */ /* 0x000fc400078fdaff */
[----:B------:R-:W-:Y:S02]  /*52f0*/  LEA.HI.SX32 R234, R231, R160, 0x1b ;  /* 0x000000a0e7ea7211 */ /* 0x000fe400078fdaff */
[-C--:B------:R-:W-:Y:S02]  /*5300*/  LEA R211, R102, R125.reuse, 0x2 ;  /* 0x0000007d66d37211 */ /* 0x080fe400078e10ff */
[-C--:B------:R-:W-:Y:S01]  /*5310*/  LEA R209, R188, R125.reuse, 0x2 ;  /* 0x0000007dbcd17211 */ /* 0x080fe200078e10ff */
[----:B------:R-:W0:Y:S01]  /*5320*/  LDS R247, [R226+0x1080] ;  /* 0x00108000e2f77984 */ /* 0x000e220000000800 */
[-C--:B------:R-:W-:Y:S02]  /*5330*/  LEA R207, R190, R125.reuse, 0x2 ;  /* 0x0000007dbecf7211 */ /* 0x080fe400078e10ff */
[-C--:B------:R-:W-:Y:S01]  /*5340*/  LEA R205, R198, R125.reuse, 0x2 ;  /* 0x0000007dc6cd7211 */ /* 0x080fe200078e10ff */
[----:B------:R-:W1:Y:S01]  /*5350*/  LDS R243, [R211+0x1100] ;  /* 0x00110000d3f37984 */ /* 0x000e620000000800 */
[----:B------:R-:W-:-:S02]  /*5360*/  LEA R203, R200, R125, 0x2 ;  /* 0x0000007dc8cb7211 */ /* 0x000fc400078e10ff */
[-C--:B------:R-:W-:Y:S01]  /*5370*/  LEA R210, R210, R125.reuse, 0x2 ;  /* 0x0000007dd2d27211 */ /* 0x080fe200078e10ff */
[----:B------:R-:W2:Y:S01]  /*5380*/  LDS R239, [R209+0x1200] ;  /* 0x00120000d1ef7984 */ /* 0x000ea20000000800 */
[-C--:B------:R-:W-:Y:S02]  /*5390*/  LEA R208, R208, R125.reuse, 0x2 ;  /* 0x0000007dd0d07211 */ /* 0x080fe400078e10ff */
        /* <DEDUP_REMOVED lines=11> */
[----:B------:R-:W-:Y:S02]  /*5450*/  LEA R102, R236, R125, 0x2 ;  /* 0x0000007dec667211 */ /* 0x000fe400078e10ff */
[----:B------:R-:W-:Y:S01]  /*5460*/  IADD3 R197, -R197, UR9, -R160 ;  /* 0x00000009c5c57c10 */ /* 0x000fe2000fffe9a0 */
[----:B------:R-:W0:Y:S03]  /*5470*/  LDS R231, [R205+0x1400] ;  /* 0x00140000cde77984 */ /* 0x000e260000000800 */
[----:B------:R-:W-:Y:S01]  /*5480*/  ISETP.GE.AND P0, PT, R197, 0x1, PT ;  /* 0x00000001c500780c */ /* 0x000fe20003f06270 */
        /* <DEDUP_REMOVED lines=11> */
[----:B-1----:R-:W-:-:S03]  /*5540*/  FFMA.FTZ R192, R174, R224, R183 ;  /* 0x000000e0aec07223 */ /* 0x002fc600000100b7 */
[----:B------:R1:W-:Y:S01]  /*5550*/  STS [R94+0x18c4], R249 ;  /* 0x0018c4f95e007388 */ /* 0x0003e20000000800 */
[----:B--2---:R-:W-:Y:S01]  /*5560*/  FMUL.FTZ R95, R23, R196 ;  /* 0x000000c4175f7220 */ /* 0x004fe20000410000 */
[----:B------:R-:W-:Y:S02]  /*5570*/  FADD.FTZ R174, -R183, R192 ;  /* 0x000000c0b7ae7221 */ /* 0x000fe40000010100 */
[----:B------:R2:W-:Y:S01]  /*5580*/  STS [R94+0x18c8], R251 ;  /* 0x0018c8fb5e007388 */ /* 0x0005e20000000800 */
[----:B---3--:R-:W-:Y:S01]  /*5590*/  FFMA.FTZ R194, R181, R192, R100 ;  /* 0x000000c0b5c27223 */ /* 0x008fe20000010064 */
[----:B------:R-:W-:Y:S02]  /*55a0*/  FMUL.FTZ R181, R29, R224 ;  /* 0x000000e01db57220 */ /* 0x000fe40000410000 */
[----:B------:R3:W-:Y:S01]  /*55b0*/  STS [R94+0x18d0], R93 ;  /* 0x0018d05d5e007388 */ /* 0x0007e20000000800 */
[----:B-1----:R-:W-:Y:S01]  /*55c0*/  FMUL.FTZ R249, R25, R216 ;  /* 0x000000d819f97220 */ /* 0x002fe20000410000 */
[----:B------:R-:W-:-:S02]  /*55d0*/  FMUL.FTZ R183, R31, R194 ;  /* 0x000000c21fb77220 */ /* 0x000fc40000410000 */
[----:B------:R1:W-:Y:S01]  /*55e0*/  STS [R94+0x18dc], R95 ;  /* 0x0018dc5f5e007388 */ /* 0x0003e20000000800 */
[----:B--2---:R-:W-:-:S03]  /*55f0*/  FMUL.FTZ R251, R26, R218 ;  /* 0x000000da1afb7220 */ /* 0x004fc60000410000 */
[----:B------:R2:W-:Y:S01]  /*5600*/  STS [R94+0x18cc], R92 ;  /* 0x0018cc5c5e007388 */ /* 0x0005e20000000800 */
[----:B---3--:R-:W-:-:S03]  /*5610*/  FMUL.FTZ R93, R28, R222 ;  /* 0x000000de1c5d7220 */ /* 0x008fc60000410000 */
[----:B------:R3:W-:Y:S01]  /*5620*/  STS [R94+0x18e0], R213 ;  /* 0x0018e0d55e007388 */ /* 0x0007e20000000800 */
[----:B-1----:R-:W-:-:S03]  /*5630*/  FMUL.FTZ R95, R30, R192 ;  /* 0x000000c01e5f7220 */ /* 0x002fc60000410000 */
[----:B------:R1:W-:Y:S01]  /*5640*/  STS [R94+0x18e4], R249 ;  /* 0x0018e4f95e007388 */ /* 0x0003e20000000800 */
[----:B--2---:R-:W-:-:S03]  /*5650*/  IADD3 R92, -R127, UR4, RZ ;  /* 0x000000047f5c7c10 */ /* 0x004fc6000fffe1ff */
[----:B------:R1:W-:Y:S02]  /*5660*/  STS [R94+0x18e8], R251 ;  /* 0x0018e8fb5e007388 */ /* 0x0003e40000000800 */
[----:B---3--:R-:W-:Y:S02]  /*5670*/  IMAD R213, R92, -0x200, RZ ;  /* 0xfffffe005cd57824 */ /* 0x008fe400078e02ff */
[----:B------:R1:W-:Y:S04]  /*5680*/  STS [R94+0x18ec], R220 ;  /* 0x0018ecdc5e007388 */ /* 0x0003e80000000800 */
[----:B------:R1:W-:Y:S04]  /*5690*/  STS [R94+0x18f0], R93 ;  /* 0x0018f05d5e007388 */ /* 0x0003e80000000800 */
[----:B------:R1:W-:Y:S04]  /*56a0*/  STS [R94+0x18f4], R181 ;  /* 0x0018f4b55e007388 */ /* 0x0003e80000000800 */
[----:B------:R1:W-:Y:S04]  /*56b0*/  STS [R94+0x18f8], R95 ;  /* 0x0018f85f5e007388 */ /* 0x0003e80000000800 */
[----:B------:R1:W-:Y:S01]  /*56c0*/  STS [R94+0x18fc], R183 ;  /* 0x0018fcb75e007388 */ /* 0x0003e20000000800 */
[----:B------:R-:W-:Y:S06]  /*56d0*/  BAR.SYNC.DEFER_BLOCKING 0x0 ;  /* 0x0000000000007b1d */ /* 0x000fec0000010000 */
[----:B0---4-:R-:W-:Y:S05]  /*56e0*/  @!P0 BRA `(.L_x_8592) ;  /* 0x00000000003c8947 */ /* 0x011fea0003800000 */
[----:B-1----:R-:W0:Y:S01]  /*56f0*/  LDS R181, [R226+0x18c0] ;  /* 0x0018c000e2b57984 */ /* 0x002e220000000800 */
        /* <DEDUP_REMOVED lines=14> */
.L_x_8592:
[----:B------:R-:W-:Y:S05]  /*57e0*/  BSYNC B0 ;  /* 0x0000000000007941 */ /* 0x000fea0003800000 */
.L_x_8591:
[----:B------:R-:W0:Y:S01]  /*57f0*/  LDS R211, [R211+0x1940] ;  /* 0x00194000d3d37984 */ /* 0x000e220000000800 */
[----:B------:R-:W-:Y:S01]  /*5800*/  USHF.L.U64.HI UR8, UR5, 0x2, UR6 ;  /* 0x0000000205087899 */ /* 0x000fe20008010206 */
[----:B------:R-:W-:Y:S01]  /*5810*/  ISETP.GE.AND P0, PT, R197, 0x21, PT ;  /* 0x00000021c500780c */ /* 0x000fe20003f06270 */
[----:B------:R-:W-:Y:S01]  /*5820*/  IMAD.WIDE R86, R213, 0x4, R86 ;  /* 0x00000004d5567825 */ /* 0x000fe200078e0256 */
[----:B------:R-:W-:-:S03]  /*5830*/  USHF.L.U32 UR7, UR5, 0x2, URZ ;  /* 0x0000000205077899 */ /* 0x000fc6000800063f */
[----:B------:R-:W-:Y:S01]  /*5840*/  FADD.FTZ R89, -R100, R194 ;  /* 0x000000c264597221 */ /* 0x000fe20000010100 */
[----:B------:R-:W-:Y:S01]  /*5850*/  FFMA.FTZ R245, R174, R193, R245 ;  /* 0x000000c1aef57223 */ /* 0x000fe200000100f5 */
[----:B------:R-:W-:Y:S01]  /*5860*/  IMAD.WIDE R84, R213, 0x4, R84 ;  /* 0x00000004d5547825 */ /* 0x000fe200078e0254 */
[----:B------:R-:W-:Y:S01]  /*5870*/  BSSY B0, `(.L_x_8593) ;  /* 0x0000010000007945 */ /* 0x000fe20003800000 */
[C---:B------:R-:W-:Y:S02]  /*5880*/  ISETP.GE.AND P1, PT, R197.reuse, 0x41, PT ;  /* 0x00000041c500780c */ /* 0x040fe40003f26270 */
[----:B------:R-:W-:Y:S01]  /*5890*/  IMAD R88, R118, UR8, RZ ;  /* 0x0000000876587c24 */ /* 0x000fe2000f8e02ff */
[----:B------:R-:W-:Y:S01]  /*58a0*/  ISETP.GE.AND P6, PT, R197, 0x61, PT ;  /* 0x00000061c500780c */ /* 0x000fe20003fc6270 */
[----:B------:R-:W-:Y:S02]  /*58b0*/  IMAD R90, R122, UR8, RZ ;  /* 0x000000087a5a7c24 */ /* 0x000fe4000f8e02ff */
[----:B------:R-:W-:-:S04]  /*58c0*/  IMAD.WIDE.U32 R86, R118, UR7, R86 ;  /* 0x0000000776567c25 */ /* 0x000fc8000f8e0056 */
[----:B------:R-:W-:-:S04]  /*58d0*/  IMAD.WIDE.U32 R84, R122, UR7, R84 ;  /* 0x000000077a547c25 */ /* 0x000fc8000f8e0054 */
[----:B------:R-:W-:Y:S02]  /*58e0*/  IMAD R91, R119, UR7, R88 ;  /* 0x00000007775b7c24 */ /* 0x000fe4000f8e0258 */
[----:B------:R-:W-:Y:S01]  /*58f0*/  FMUL.FTZ R88, R89, R176 ;  /* 0x000000b059587220 */ /* 0x000fe20000410000 */
[----:B-12---:R-:W-:Y:S02]  /*5900*/  IMAD R93, R123, UR7, R90 ;  /* 0x000000077b5d7c24 */ /* 0x006fe4000f8e025a */
[----:B------:R-:W-:Y:S01]  /*5910*/  IADD3 R87, R87, R91, RZ ;  /* 0x0000005b57577210 */ /* 0x000fe20007ffe0ff */
[----:B------:R-:W-:Y:S02]  /*5920*/  FADD.FTZ R88, R245, R88 ;  /* 0x00000058f5587221 */ /* 0x000fe40000010000 */
[----:B------:R-:W-:Y:S01]  /*5930*/  IADD3 R85, R85, R93, RZ ;  /* 0x0000005d55557210 */ /* 0x000fe20007ffe0ff */
[----:B------:R-:W-:Y:S06]  /*5940*/  @!P0 BRA `(.L_x_8594) ;  /* 0x0000000000088947 */ /* 0x000fec0003800000 */
[----:B------:R1:W-:Y:S04]  /*5950*/  REDG.E.ADD.F32.FTZ.RN.STRONG.GPU desc[UR10][R86.64+-0x780], R243 ;  /* 0xfff880f3560079a6 */ /* 0x0003e8000c10f38a */
[----:B0-----:R1:W-:Y:S02]  /*5960*/  REDG.E.ADD.F32.FTZ.RN.STRONG.GPU desc[UR10][R84.64+-0x780], R211 ;  /* 0xfff880d3540079a6 */ /* 0x0013e4000c10f38a */
.L_x_8594:
[----:B------:R-:W-:Y:S05]  /*5970*/  BSYNC B0 ;  /* 0x0000000000007941 */ /* 0x000fea0003800000 */
.L_x_8593:
[----:B------:R2:W3:Y:S01]  /*5980*/  LDS R91, [R210+0x19c0] ;  /* 0x0019c000d25b7984 */ /* 0x0004e20000000800 */
[----:B------:R-:W-:Y:S04]  /*5990*/  BSSY B0, `(.L_x_8595) ;  /* 0x0000004000007945 */ /* 0x000fe80003800000 */
[----:B------:R-:W-:Y:S05]  /*59a0*/  @!P1 BRA `(.L_x_8596) ;  /* 0x0000000000089947 */ /* 0x000fea0003800000 */
[----:B------:R4:W-:Y:S04]  /*59b0*/  REDG.E.ADD.F32.FTZ.RN.STRONG.GPU desc[UR10][R86.64+-0x700], R241 ;  /* 0xfff900f1560079a6 */ /* 0x0009e8000c10f38a */
[----:B---3--:R4:W-:Y:S02]  /*59c0*/  REDG.E.ADD.F32.FTZ.RN.STRONG.GPU desc[UR10][R84.64+-0x700], R91 ;  /* 0xfff9005b540079a6 */ /* 0x0089e4000c10f38a */
.L_x_8596:
[----:B------:R-:W-:Y:S05]  /*59d0*/  BSYNC B0 ;  /* 0x0000000000007941 */ /* 0x000fea0003800000 */
.L_x_8595:
        /* <DEDUP_REMOVED lines=11> */
.L_x_8598:
[----:B------:R-:W-:Y:S05]  /*5a90*/  BSYNC B0 ;  /* 0x0000000000007941 */ /* 0x000fea0003800000 */
.L_x_8597:
[----:B---34-:R3:W4:Y:S01]  /*5aa0*/  LDS R91, [R208+0x1ac0] ;  /* 0x001ac000d05b7984 */ /* 0x0187220000000800 */
[----:B------:R-:W-:Y:S04]  /*5ab0*/  BSSY B0, `(.L_x_8599) ;  /* 0x0000004000007945 */ /* 0x000fe80003800000 */
[----:B------:R-:W-:Y:S05]  /*5ac0*/  @!P1 BRA `(.L_x_8600) ;  /* 0x0000000000089947 */ /* 0x000fea0003800000 */
[----:B------:R0:W-:Y:S04]  /*5ad0*/  REDG.E.ADD.F32.FTZ.RN.STRONG.GPU desc[UR10][R86.64+-0x600], R237 ;  /* 0xfffa00ed560079a6 */ /* 0x0001e8000c10f38a */
[----:B----4-:R4:W-:Y:S02]  /*5ae0*/  REDG.E.ADD.F32.FTZ.RN.STRONG.GPU desc[UR10][R84.64+-0x600], R91 ;  /* 0xfffa005b540079a6 */ /* 0x0109e4000c10f38a */
.L_x_8600:
[----:B------:R-:W-:Y:S05]  /*5af0*/  BSYNC B0 ;  /* 0x0000000000007941 */ /* 0x000fea0003800000 */
.L_x_8599:
[----:B------:R-:W0:Y:S01]  /*5b00*/  LDS R207, [R207+0x1b40] ;  /* 0x001b4000cfcf7984 */ /* 0x000e220000000800 */
[----:B------:R-:W-:Y:S04]  /*5b10*/  BSSY B0, `(.L_x_8601) ;  /* 0x0000004000007945 */ /* 0x000fe80003800000 */
[----:B------:R-:W-:Y:S05]  /*5b20*/  @!P2 BRA `(.L_x_8602) ;  /* 0x000000000008a947 */ /* 0x000fea0003800000 */
[----:B------:R1:W-:Y:S04]  /*5b30*/  REDG.E.ADD.F32.FTZ.RN.STRONG.GPU desc[UR10][R86.64+-0x580], R235 ;  /* 0xfffa80eb560079a6 */ /* 0x0003e8000c10f38a */
[----:B0-----:R1:W-:Y:S02]  /*5b40*/  REDG.E.ADD.F32.FTZ.RN.STRONG.GPU desc[UR10][R84.64+-0x580], R207 ;  /* 0xfffa80cf540079a6 */ /* 0x0013e4000c10f38a */
.L_x_8602:
[----:B------:R-:W-:Y:S05]  /*5b50*/  BSYNC B0 ;  /* 0x0000000000007941 */ /* 0x000fea0003800000 */
.L_x_8601:
[----:B----4-:R4:W0:Y:S01]  /*5b60*/  LDS R91, [R206+0x1bc0] ;  /* 0x001bc000ce5b7984 */ /* 0x0108220000000800 */
[----:B------:R-:W-:Y:S04]  /*5b70*/  BSSY B0, `(.L_x_8603) ;  /* 0x0000004000007945 */ /* 0x000fe80003800000 */
[----:B------:R-:W-:Y:S05]  /*5b80*/  @!P3 BRA `(.L_x_8604) ;  /* 0x000000000008b947 */ /* 0x000fea0003800000 */
[----:B------:R1:W-:Y:S04]  /*5b90*/  REDG.E.ADD.F32.FTZ.RN.STRONG.GPU desc[UR10][R86.64+-0x500], R233 ;  /* 0xfffb00e9560079a6 */ /* 0x0003e8000c10f38a */
[----:B0-----:R1:W-:Y:S02]  /*5ba0*/  REDG.E.ADD.F32.FTZ.RN.STRONG.GPU desc[UR10][R84.64+-0x500], R91 ;  /* 0xfffb005b540079a6 */ /* 0x0013e4000c10f38a */
.L_x_8604:
[----:B------:R-:W-:Y:S05]  /*5bb0*/  BSYNC B0 ;  /* 0x0000000000007941 */ /* 0x000fea0003800000 */
.L_x_8603:
[----:B------:R-:W0:Y:S01]  /*5bc0*/  LDS R205, [R205+0x1c40] ;  /* 0x001c4000cdcd7984 */ /* 0x000e220000000800 */
[----:B------:R-:W-:Y:S04]  /*5bd0*/  BSSY B0, `(.L_x_8605) ;  /* 0x0000004000007945 */ /* 0x000fe80003800000 */
[----:B------:R-:W-:Y:S05]  /*5be0*/  @!P4 BRA `(.L_x_8606) ;  /* 0x000000000008c947 */ /* 0x000fea0003800000 */
[----:B------:R1:W-:Y:S04]  /*5bf0*/  REDG.E.ADD.F32.FTZ.RN.STRONG.GPU desc[UR10][R86.64+-0x480], R231 ;  /* 0xfffb80e7560079a6 */ /* 0x0003e8000c10f38a */
[----:B0-----:R1:W-:Y:S02]  /*5c00*/  REDG.E.ADD.F32.FTZ.RN.STRONG.GPU desc[UR10][R84.64+-0x480], R205 ;  /* 0xfffb80cd540079a6 */ /* 0x0013e4000c10f38a */
.L_x_8606:
[----:B------:R-:W-:Y:S05]  /*5c10*/  BSYNC B0 ;  /* 0x0000000000007941 */ /* 0x000fea0003800000 */
.L_x_8605:
[----:B01----:R0:W1:Y:S01]  /*5c20*/  LDS R91, [R204+0x1cc0] ;  /* 0x001cc000cc5b7984 */ /* 0x0030620000000800 */
[----:B------:R-:W-:Y:S04]  /*5c30*/  BSSY B0, `(.L_x_8607) ;  /* 0x0000004000007945 */ /* 0x000fe80003800000 */
[----:B------:R-:W-:Y:S05]  /*5c40*/  @!P5 BRA `(.L_x_8608) ;  /* 0x000000000008d947 */ /* 0x000fea0003800000 */
[----:B------:R0:W-:Y:S04]  /*5c50*/  REDG.E.ADD.F32.FTZ.RN.STRONG.GPU desc[UR10][R86.64+-0x400], R229 ;  /* 0xfffc00e5560079a6 */ /* 0x0001e8000c10f38a */
[----:B-1----:R0:W-:Y:S02]  /*5c60*/  REDG.E.ADD.F32.FTZ.RN.STRONG.GPU desc[UR10][R84.64+-0x400], R91 ;  /* 0xfffc005b540079a6 */ /* 0x0021e4000c10f38a */
.L_x_8608:
[----:B------:R-:W-:Y:S05]  /*5c70*/  BSYNC B0 ;  /* 0x0000000000007941 */ /* 0x000fea0003800000 */
.L_x_8607:
        /* <DEDUP_REMOVED lines=11> */
.L_x_8610:
[----:B------:R-:W-:Y:S05]  /*5d30*/  BSYNC B0 ;  /* 0x0000000000007941 */ /* 0x000fea0003800000 */
.L_x_8609:
[----:B01----:R0:W1:Y:S01]  /*5d40*/  LDS R91, [R202+0x1dc0] ;  /* 0x001dc000ca5b7984 */ /* 0x0030620000000800 */
[----:B------:R-:W-:Y:S04]  /*5d50*/  BSSY B0, `(.L_x_8611) ;  /* 0x0000004000007945 */ /* 0x000fe80003800000 */
[----:B------:R-:W-:Y:S05]  /*5d60*/  @!P1 BRA `(.L_x_8612) ;  /* 0x0000000000089947 */ /* 0x000fea0003800000 */
[----:B------:R0:W-:Y:S04]  /*5d70*/  REDG.E.ADD.F32.FTZ.RN.STRONG.GPU desc[UR10][R86.64+-0x300], R225 ;  /* 0xfffd00e1560079a6 */ /* 0x0001e8000c10f38a */
[----:B-1----:R0:W-:Y:S02]  /*5d80*/  REDG.E.ADD.F32.FTZ.RN.STRONG.GPU desc[UR10][R84.64+-0x300], R91 ;  /* 0xfffd005b540079a6 */ /* 0x0021e4000c10f38a */
.L_x_8612:
[----:B------:R-:W-:Y:S05]  /*5d90*/  BSYNC B0 ;  /* 0x0000000000007941 */ /* 0x000fea0003800000 */
.L_x_8611:
[----:B01----:R0:W1:Y:S01]  /*5da0*/  LDS R91, [R200+0x1e40] ;  /* 0x001e4000c85b7984 */ /* 0x0030620000000800 */
[----:B------:R-:W-:Y:S04]  /*5db0*/  BSSY B0, `(.L_x_8613) ;  /* 0x0000004000007945 */ /* 0x000fe80003800000 */
[----:B------:R-:W-:Y:S05]  /*5dc0*/  @!P2 BRA `(.L_x_8614) ;  /* 0x000000000008a947 */ /* 0x000fea0003800000 */
[----:B------:R0:W-:Y:S04]  /*5dd0*/  REDG.E.ADD.F32.FTZ.RN.STRONG.GPU desc[UR10][R86.64+-0x280], R223 ;  /* 0xfffd80df560079a6 */ /* 0x0001e8000c10f38a */
[----:B-1----:R0:W-:Y:S02]  /*5de0*/  REDG.E.ADD.F32.FTZ.RN.STRONG.GPU desc[UR10][R84.64+-0x280], R91 ;  /* 0xfffd805b540079a6 */ /* 0x0021e4000c10f38a */
.L_x_8614:
[----:B------:R-:W-:Y:S05]  /*5df0*/  BSYNC B0 ;  /* 0x0000000000007941 */ /* 0x000fea0003800000 */
.L_x_8613:
[----:B01----:R0:W1:Y:S01]  /*5e00*/  LDS R91, [R198+0x1ec0] ;  /* 0x001ec000c65b7984 */ /* 0x0030620000000800 */
[----:B------:R-:W-:Y:S04]  /*5e10*/  BSSY B0, `(.L_x_8615) ;  /* 0x0000004000007945 */ /* 0x000fe80003800000 */
[----:B------:R-:W-:Y:S05]  /*5e20*/  @!P3 BRA `(.L_x_8616) ;  /* 0x000000000008b947 */ /* 0x000fea0003800000 */
[----:B------:R0:W-:Y:S04]  /*5e30*/  REDG.E.ADD.F32.FTZ.RN.STRONG.GPU desc[UR10][R86.64+-0x200], R221 ;  /* 0xfffe00dd560079a6 */ /* 0x0001e8000c10f38a */
[----:B-1----:R0:W-:Y:S02]  /*5e40*/  REDG.E.ADD.F32.FTZ.RN.STRONG.GPU desc[UR10][R84.64+-0x200], R91 ;  /* 0xfffe005b540079a6 */ /* 0x0021e4000c10f38a */
.L_x_8616:
[----:B------:R-:W-:Y:S05]  /*5e50*/  BSYNC B0 ;  /* 0x0000000000007941 */ /* 0x000fea0003800000 */
.L_x_8615:
[----:B01----:R0:W1:Y:S01]  /*5e60*/  LDS R91, [R190+0x1f40] ;  /* 0x001f4000be5b7984 */ /* 0x0030620000000800 */
[----:B------:R-:W-:Y:S04]  /*5e70*/  BSSY B0, `(.L_x_8617) ;  /* 0x0000004000007945 */ /* 0x000fe80003800000 */
[----:B------:R-:W-:Y:S05]  /*5e80*/  @!P4 BRA `(.L_x_8618) ;  /* 0x000000000008c947 */ /* 0x000fea0003800000 */
[----:B------:R0:W-:Y:S04]  /*5e90*/  REDG.E.ADD.F32.FTZ.RN.STRONG.GPU desc[UR10][R86.64+-0x180], R219 ;  /* 0xfffe80db560079a6 */ /* 0x0001e8000c10f38a */
[----:B-1----:R0:W-:Y:S02]  /*5ea0*/  REDG.E.ADD.F32.FTZ.RN.STRONG.GPU desc[UR10][R84.64+-0x180], R91 ;  /* 0xfffe805b540079a6 */ /* 0x0021e4000c10f38a */
.L_x_8618:
[----:B------:R-:W-:Y:S05]  /*5eb0*/  BSYNC B0 ;  /* 0x0000000000007941 */ /* 0x000fea0003800000 */
.L_x_8617:
[----:B01----:R0:W1:Y:S01]  /*5ec0*/  LDS R91, [R188+0x1fc0] ;  /* 0x001fc000bc5b7984 */ /* 0x0030620000000800 */
[----:B------:R-:W-:Y:S04]  /*5ed0*/  BSSY B0, `(.L_x_8619) ;  /* 0x0000004000007945 */ /* 0x000fe80003800000 */
[----:B------:R-:W-:Y:S05]  /*5ee0*/  @!P5 BRA `(.L_x_8620) ;  /* 0x000000000008d947 */ /* 0x000fea0003800000 */
[----:B------:R0:W-:Y:S04]  /*5ef0*/  REDG.E.ADD.F32.FTZ.RN.STRONG.GPU desc[UR10][R86.64+-0x100], R217 ;  /* 0xffff00d9560079a6 */ /* 0x0001e8000c10f38a */
[----:B-1----:R0:W-:Y:S02]  /*5f00*/  REDG.E.ADD.F32.FTZ.RN.STRONG.GPU desc[UR10][R84.64+-0x100], R91 ;  /* 0xffff005b540079a6 */ /* 0x0021e4000c10f38a */
.L_x_8620:
[----:B------:R-:W-:Y:S05]  /*5f10*/  BSYNC B0 ;  /* 0x0000000000007941 */ /* 0x000fea0003800000 */
.L_x_8619:
[----:B01----:R0:W1:Y:S01]  /*5f20*/  LDS R91, [R102+0x2040] ;  /* 0x00204000665b7984 */ /* 0x0030620000000800 */
[----:B------:R-:W-:Y:S04]  /*5f30*/  BSSY B0, `(.L_x_8621) ;  /* 0x0000004000007945 */ /* 0x000fe80003800000 */
[----:B------:R-:W-:Y:S05]  /*5f40*/  @!P6 BRA `(.L_x_8622) ;  /* 0x000000000008e947 */ /* 0x000fea0003800000 */
[----:B------:R0:W-:Y:S04]  /*5f50*/  REDG.E.ADD.F32.FTZ.RN.STRONG.GPU desc[UR10][R86.64+-0x80], R215 ;  /* 0xffff80d7560079a6 */ /* 0x0001e8000c10f38a */
[----:B-1----:R0:W-:Y:S02]  /*5f60*/  REDG.E.ADD.F32.FTZ.RN.STRONG.GPU desc[UR10][R84.64+-0x80], R91 ;  /* 0xffff805b540079a6 */ /* 0x0021e4000c10f38a */
.L_x_8622:
[----:B------:R-:W-:Y:S05]  /*5f70*/  BSYNC B0 ;  /* 0x0000000000007941 */ /* 0x000fea0003800000 */
.L_x_8621:
[----:B0-----:R-:W0:Y:S01]  /*5f80*/  SHFL.DOWN P0, R87, R88, 0x1, 0x1f ;  /* 0x08201f0058577f89 */ /* 0x001e220000000000 */
        /* <DEDUP_REMOVED lines=10> */
[-C--:B------:R-:W-:Y:S01]  /*6030*/  FMUL.FTZ R77, R74, R175.reuse ;  /* 0x000000af4a4d7220 */ /* 0x080fe20000410000 */
        /* <DEDUP_REMOVED lines=15> */
[C---:B------:R-:W-:Y:S01]  /*6130*/  FMUL.FTZ R177, R124.reuse, R177 ;  /* 0x000000b17cb17220 */ /* 0x040fe20000410000 */
[C---:B------:R-:W-:Y:S01]  /*6140*/  FMUL.FTZ R80, R124.reuse, R103 ;  /* 0x000000677c507220 */ /* 0x040fe20000410000 */
[----:B------:R-:W0:Y:S01]  /*6150*/  SHFL.DOWN P0, R90, R87, 0x2, 0x1f ;  /* 0x08401f00575a7f89 */ /* 0x000e220000000000 */
        /* <DEDUP_REMOVED lines=28> */
[----:B-1----:R-:W0:Y:S01]  /*6320*/  SHFL.DOWN P0, R91, R90, 0x4, 0x1f ;  /* 0x08801f005a5b7f89 */ /* 0x002e220000000000 */
        /* <DEDUP_REMOVED lines=23> */
[----:B0-----:R-:W-:Y:S01]  /*64a0*/  @P0 FADD R91, R90, R91 ;  /* 0x0000005b5a5b0221 */ /* 0x001fe20000000000 */
[----:B------:R-:W-:Y:S01]  /*64b0*/  FADD.FTZ R41, R104, R41 ;  /* 0x0000002968297221 */ /* 0x000fe20000010000 */
[----:B------:R-:W-:Y:S01]  /*64c0*/  FADD.FTZ R36, R201, R36 ;  /* 0x00000024c9247221 */ /* 0x000fe20000010000 */
[----:B------:R-:W-:Y:S01]  /*64d0*/  FFMA.FTZ R54, R77, R141, R54 ;  /* 0x0000008d4d367223 */ /* 0x000fe20000010036 */
[----:B------:R-:W-:Y:S01]  /*64e0*/  FADD.FTZ R40, R177, R40 ;  /* 0x00000028b1287221 */ /* 0x000fe20000010000 */
[----:B------:R-:W0:Y:S01]  /*64f0*/  SHFL.DOWN P0, R92, R91, 0x8, 0x1f ;  /* 0x09001f005b5c7f89 */ /* 0x000e220000000000 */
        /* <DEDUP_REMOVED lines=24> */
[----:B------:R-:W-:Y:S02]  /*6680*/  ISETP.NE.AND P0, PT, R148, R127, PT ;  /* 0x0000007f9400720c */ /* 0x000fe40003f05270 */
[----:B------:R-:W-:-:S11]  /*6690*/  LEA R68, R126, R125, 0x2 ;  /* 0x0000007d7e447211 */ /* 0x000fd600078e10ff */
[----:B------:R-:W0:Y:S02]  /*66a0*/  @P0 LDS R0, [R68+0x33b8] ;  /* 0x0033b80044000984 */ /* 0x000e240000000800 */
[----:B0-----:R-:W-:-:S05]  /*66b0*/  @P0 FADD.FTZ R87, R87, R0 ;  /* 0x0000000057570221 */ /* 0x001fca0000010000 */
[----:B------:R1:W-:Y:S02]  /*66c0*/  STS [R68+0x33b8], R87 ;  /* 0x0033b85744007388 */ /* 0x0003e40000000800 */
.L_x_8624:
[----:B------:R-:W-:Y:S05]  /*66d0*/  BSYNC B0 ;  /* 0x0000000000007941 */ /* 0x000fea0003800000 */
.L_x_8623:
[----:B------:R-:W-:Y:S01]  /*66e0*/  IADD3 R126, R126, 0x1, RZ ;  /* 0x000000017e7e7810 */ /* 0x000fe20007ffe0ff */
[----:B------:R-:W-:-:S03]  /*66f0*/  UIADD3 UR5, UP0, UR5, 0x1, URZ ;  /* 0x0000000105057890 */ /* 0x000fc6000ff1e03f */
[----:B------:R-:W-:Y:S01]  /*6700*/  ISETP.GE.AND P0, PT, R126, UR30, PT ;  /* 0x0000001e7e007c0c */ /* 0x000fe2000bf06270 */
[----:B------:R-:W-:-:S12]  /*6710*/  UIADD3.X UR6, URZ, UR6, URZ, UP0, !UPT ;  /* 0x000000063f067290 */ /* 0x000fd800087fe43f */
[----:B------:R-:W-:Y:S05]  /*6720*/  @!P0 BRA `(.L_x_8625) ;  /* 0xffffffcc006c8947 */ /* 0x000fea000383ffff */
.L_x_8588:
[----:B------:R-:W-:Y:S01]  /*6730*/  BAR.SYNC.DEFER_BLOCKING 0x0 ;  /* 0x0000000000007b1d */ /* 0x000fe20000010000 */
[----:B-1----:R-:W-:-:S05]  /*6740*/  IADD3 R68, R148, -0x1, RZ ;  /* 0xffffffff94447810 */ /* 0x002fca0007ffe0ff */
[----:B------:R-:W-:Y:S01]  /*6750*/  ULDC.64 UR6, c[0x0][0x390] ;  /* 0x0000e40000067ab9 */ /* 0x000fe20000000a00 */
[----:B------:R-:W5:Y:S04]  /*6760*/  LDG.E.128 R8, desc[UR10][R112.64] ;  /* 0x0000000a70087981 */ /* 0x000f68000c1e1d00 */
[----:B------:R-:W2:Y:S04]  /*6770*/  LDG.E.128 R12, desc[UR10][R112.64+0x200] ;  /* 0x0002000a700c7981 */ /* 0x000ea8000c1e1d00 */
[----:B------:R-:W3:Y:S04]  /*6780*/  LDG.E.128 R16, desc[UR10][R112.64+0x400] ;  /* 0x0004000a70107981 */ /* 0x000ee8000c1e1d00 */
[----:B------:R-:W4:Y:S01]  /*6790*/  LDG.E.128 R20, desc[UR10][R112.64+0x600] ;  /* 0x0006000a70147981 */ /* 0x000f22000c1e1d00 */
[----:B------:R-:W-:-:S03]  /*67a0*/  UIADD3 UR4, UR4, 0x1, URZ ;  /* 0x0000000104047890 */ /* 0x000fc6000fffe03f */
[----:B-----5:R-:W-:Y:S04]  /*67b0*/  STS.128 [R144], R8 ;  /* 0x0000000890007388 */ /* 0x020fe80000000c00 */
[----:B--2---:R-:W-:Y:S04]  /*67c0*/  STS.128 [R144+0x200], R12 ;  /* 0x0002000c90007388 */ /* 0x004fe80000000c00 */
[----:B---3--:R-:W-:Y:S04]  /*67d0*/  STS.128 [R144+0x400], R16 ;  /* 0x0004001090007388 */ /* 0x008fe80000000c00 */
[----:B----4-:R1:W-:Y:S01]  /*67e0*/  STS.128 [R144+0x600], R20 ;  /* 0x0006001490007388 */ /* 0x0103e20000000c00 */
        /* <DEDUP_REMOVED lines=20> */
[----:B------:R-:W-:-:S03]  /*6930*/  FSETP.GTU.FTZ.AND P1, PT, R19, 20, PT ;  /* 0x41a000001300780b */ /* 0x000fc60003f3c000 */
[----:B------:R-:W-:Y:S01]  /*6940*/  @!P3 FMUL.FTZ R0, R24, -1.4426950216293334961 ;  /* 0xbfb8aa3b1800b820 */ /* 0x000fe20000410000 */
[--C-:B------:R-:W-:Y:S01]  /*6950*/  FADD.FTZ R24, R6, R164.reuse ;  /* 0x000000a406187221 */ /* 0x100fe20000010000 */
[----:B------:R-:W-:Y:S01]  /*6960*/  @!P4 FMUL.FTZ R13, R25, -1.4426950216293334961 ;  /* 0xbfb8aa3b190dc820 */ /* 0x000fe20000410000 */
[----:B------:R-:W-:Y:S01]  /*6970*/  FADD.FTZ R25, R7, R164 ;  /* 0x000000a407197221 */ /* 0x000fe20000010000 */
        /* <DEDUP_REMOVED lines=9> */
[----:B------:R-:W3:Y:S01]  /*6a10*/  @!P4 MUFU.RCP R0, R0 ;  /* 0x000000000000c308 */ /* 0x000ee20000001000 */
[----:B----4-:R-:W-:Y:S01]  /*6a20*/  @!P5 FADD.FTZ R4, R14, 1 ;  /* 0x3f8000000e04d421 */ /* 0x010fe20000010000 */
[----:B------:R-:W-:Y:S01]  /*6a30*/  FADD.FTZ R14, R8, R164 ;  /* 0x000000a4080e7221 */ /* 0x000fe20000010000 */
[----:B------:R-:W-:-:S04]  /*6a40*/  @!P1 FMUL.FTZ R8, R19, -1.4426950216293334961 ;  /* 0xbfb8aa3b13089820 */ /* 0x000fc80000410000 */
[----:B------:R-:W-:Y:S01]  /*6a50*/  FSETP.GTU.FTZ.AND P2, PT, R14, 20, PT ;  /* 0x41a000000e00780b */ /* 0x000fe20003f5c000 */
[----:B------:R4:W0:Y:S01]  /*6a60*/  @!P5 MUFU.RCP R13, R4 ;  /* 0x00000004000dd308 */ /* 0x0008220000001000 */
[----:B--2---:R-:W-:Y:S01]  /*6a70*/  @!P3 FMUL.FTZ R44, R44, R17 ;  /* 0x000000112c2cb220 */ /* 0x004fe20000410000 */
[----:B------:R-:W-:-:S06]  /*6a80*/  FSETP.GTU.FTZ.AND P3, PT, R9, 20, PT ;  /* 0x41a000000900780b */ /* 0x000fcc0003f7c000 */
[----:B------:R-:W2:Y:S01]  /*6a90*/  @!P6 MUFU.EX2 R16, R15 ;  /* 0x0000000f0010e308 */ /* 0x000ea20000000800 */
[----:B---3--:R-:W-:Y:S01]  /*6aa0*/  @!P4 FMUL.FTZ R45, R45, R0 ;  /* 0x000000002d2dc220 */ /* 0x008fe20000410000 */
[----:B------:R-:W-:Y:S02]  /*6ab0*/  FSETP.GTU.FTZ.AND P4, PT, R10, 20, PT ;  /* 0x41a000000a00780b */ /* 0x000fe40003f9c000 */
[----:B------:R-:W-:-:S03]  /*6ac0*/  @!P2 FMUL.FTZ R0, R14, -1.4426950216293334961 ;  /* 0xbfb8aa3b0e00a820 */ /* 0x000fc60000410000 */
[----:B----4-:R-:W-:Y:S01]  /*6ad0*/  @!P3 FMUL.FTZ R4, R9, -1.4426950216293334961 ;  /* 0xbfb8aa3b0904b820 */ /* 0x010fe20000410000 */
[----:B------:R3:W4:Y:S01]  /*6ae0*/  @!P0 MUFU.EX2 R12, R5 ;  /* 0x00000005000c8308 */ /* 0x0007220000000800 */
[----:B0-----:R-:W-:Y:S01]  /*6af0*/  @!P5 FMUL.FTZ R46, R46, R13 ;  /* 0x0000000d2e2ed220 */ /* 0x001fe20000410000 */
[----:B------:R-:W-:-:S06]  /*6b00*/  FSETP.GTU.FTZ.AND P5, PT, R11, 20, PT ;  /* 0x41a000000b00780b */ /* 0x000fcc0003fbc000 */
[----:B------:R0:W-:Y:S01]  /*6b10*/  @!P1 MUFU.EX2 R18, R8 ;  /* 0x0000000800129308 */ /* 0x0001e20000000800 */
[----:B---3--:R-:W-:Y:S01]  /*6b20*/  @!P4 FMUL.FTZ R5, R10, -1.4426950216293334961 ;  /* 0xbfb8aa3b0a05c820 */ /* 0x008fe20000410000 */
[----:B--2---:R-:W-:-:S05]  /*6b30*/  @!P6 FADD.FTZ R16, R16, 1 ;  /* 0x3f8000001010e421 */ /* 0x004fca0000010000 */
[----:B------:R-:W-:Y:S01]  /*6b40*/  @!P5 FMUL.FTZ R15, R11, -1.4426950216293334961 ;  /* 0xbfb8aa3b0b0fd820 */ /* 0x000fe20000410000 */
[----:B------:R-:W2:Y:S01]  /*6b50*/  @!P3 MUFU.EX2 R4, R4 ;  /* 0x000000040004b308 */ /* 0x000ea20000000800 */
[----:B0-----:R-:W0:Y:S01]  /*6b60*/  LDS.128 R8, [R168+0x30] ;  /* 0x00003000a8087984 */ /* 0x001e220000000c00 */
[----:B----4-:R-:W-:Y:S01]  /*6b70*/  @!P0 FADD.FTZ R17, R12, 1 ;  /* 0x3f8000000c118421 */ /* 0x010fe20000010000 */
[----:B------:R-:W-:Y:S01]  /*6b80*/  SHF.L.U32 R12, R68, 0x9, RZ ;  /* 0x00000009440c7819 */ /* 0x000fe200000006ff */
[----:B------:R-:W-:Y:S03]  /*6b90*/  BAR.SYNC.DEFER_BLOCKING 0x0 ;  /* 0x0000000000007b1d */ /* 0x000fe60000010000 */
[----:B------:R-:W-:-:S03]  /*6ba0*/  SHF.R.S32.HI R13, RZ, 0x1f, R12 ;  /* 0x0000001fff0d7819 */ /* 0x000fc6000001140c */
[----:B------:R-:W3:Y:S01]  /*6bb0*/  @!P2 MUFU.EX2 R0, R0 ;  /* 0x000000000000a308 */ /* 0x000ee20000000800 */
[----:B--2---:R-:W-:Y:S01]  /*6bc0*/  @!P3 FADD.FTZ R14, R4, 1 ;  /* 0x3f800000040eb421 */ /* 0x004fe20000010000 */
[----:B-1----:R-:W-:-:S06]  /*6bd0*/  IMAD R4, R20, UR14, RZ ;  /* 0x0000000e14047c24 */ /* 0x002fcc000f8e02ff */
[----:B------:R-:W1:Y:S01]  /*6be0*/  @!P4 MUFU.EX2 R5, R5 ;  /* 0x000000050005c308 */ /* 0x000e620000000800 */
[----:B------:R-:W-:-:S07]  /*6bf0*/  IMAD R21, R21, UR15, R4 ;  /* 0x0000000f15157c24 */ /* 0x000fce000f8e0204 */
[----:B------:R-:W2:Y:S01]  /*6c00*/  @!P5 MUFU.EX2 R15, R15 ;  /* 0x0000000f000fd308 */ /* 0x000ea20000000800 */
[----:B---3--:R-:W-:Y:S01]  /*6c10*/  @!P2 FADD.FTZ R0, R0, 1 ;  /* 0x3f8000000000a421 */ /* 0x008fe20000010000 */
[----:B------:R-:W-:Y:S04]  /*6c20*/  STS.128 [R168], R64 ;  /* 0x00000040a8007388 */ /* 0x000fe80000000c00 */
[----:B------:R3:W-:Y:S02]  /*6c30*/  STS.128 [R168+0x10], R52 ;  /* 0x00001034a8007388 */ /* 0x0007e40000000c00 */
[----:B------:R-:W4:Y:S01]  /*6c40*/  @!P6 MUFU.RCP R16, R16 ;  /* 0x000000100010e308 */ /* 0x000f220000001000 */
[----:B-1----:R-:W-:Y:S01]  /*6c50*/  @!P4 FADD.FTZ R6, R5, 1 ;  /* 0x3f8000000506c421 */ /* 0x002fe20000010000 */
[----:B------:R-:W-:Y:S01]  /*6c60*/  IMAD.WIDE.U32 R4, R20, UR15, R12 ;  /* 0x0000000f14047c25 */ /* 0x000fe2000f8e000c */
[----:B------:R-:W-:Y:S03]  /*6c70*/  STS.128 [R168+0x20], R56 ;  /* 0x00002038a8007388 */ /* 0x000fe60000000c00 */
[----:B------:R-:W-:Y:S01]  /*6c80*/  IMAD R20, R166, UR6, RZ ;  /* 0x00000006a6147c24 */ /* 0x000fe2000f8e02ff */
[----:B------:R-:W-:Y:S01]  /*6c90*/  IADD3 R5, R5, R21, RZ ;  /* 0x0000001505057210 */ /* 0x000fe20007ffe0ff */
[----:B------:R-:W1:Y:S01]  /*6ca0*/  @!P0 MUFU.RCP R17, R17 ;  /* 0x0000001100118308 */ /* 0x000e620000001000 */
[----:B--2---:R-:W-:Y:S01]  /*6cb0*/  @!P5 FADD.FTZ R15, R15, 1 ;  /* 0x3f8000000f0fd421 */ /* 0x004fe20000010000 */
[--C-:B0-----:R-:W-:Y:S01]  /*6cc0*/  FADD.FTZ R8, R8, R164.reuse ;  /* 0x000000a408087221 */ /* 0x101fe20000010000 */
[----:B------:R-:W-:Y:S01]  /*6cd0*/  FADD.FTZ R10, R10, R164 ;  /* 0x000000a40a0a7221 */ /* 0x000fe20000010000 */
[----:B------:R-:W-:-:S04]  /*6ce0*/  IMAD.WIDE.U32 R4, R167, UR6, R4 ;  /* 0x00000006a7047c25 */ /* 0x000fc8000f8e0004 */
[----:B------:R-:W-:Y:S01]  /*6cf0*/  FADD.FTZ R11, R11, R164 ;  /* 0x000000a40b0b7221 */ /* 0x000fe20000010000 */
[----:B------:R-:W-:Y:S01]  /*6d00*/  STS.128 [R168+0x30], R60 ;  /* 0x0000303ca8007388 */ /* 0x000fe20000000c00 */
[----:B---3--:R-:W0:Y:S01]  /*6d10*/  LDC.64 R52, c[0x0][0x3a8] ;  /* 0x0000ea00ff347b82 */ /* 0x008e220000000a00 */
[----:B------:R2:W3:Y:S01]  /*6d20*/  @!P2 MUFU.RCP R19, R0 ;  /* 0x000000000013a308 */ /* 0x0004e20000001000 */
[----:B----4-:R-:W-:Y:S01]  /*6d30*/  @!P6 FMUL.FTZ R47, R47, R16 ;  /* 0x000000102f2fe220 */ /* 0x010fe20000410000 */
[----:B------:R-:W-:-:S06]  /*6d40*/  FSETP.GTU.FTZ.AND P6, PT, R24, 20, PT ;  /* 0x41a000001800780b */ /* 0x000fcc0003fdc000 */
[----:B------:R-:W4:Y:S01]  /*6d50*/  @!P3 MUFU.RCP R14, R14 ;  /* 0x0000000e000eb308 */ /* 0x000f220000001000 */
[----:B-1----:R-:W-:Y:S01]  /*6d60*/  @!P0 FMUL.FTZ R40, R40, R17 ;  /* 0x0000001128288220 */ /* 0x002fe20000410000 */
[----:B------:R-:W-:Y:S01]  /*6d70*/  FADD.FTZ R17, R9, R164 ;  /* 0x000000a409117221 */ /* 0x000fe20000010000 */
[----:B------:R-:W-:Y:S01]  /*6d80*/  IMAD R9, R167, UR7, R20 ;  /* 0x00000007a7097c24 */ /* 0x000fe2000f8e0214 */
[----:B------:R-:W-:Y:S01]  /*6d90*/  FSETP.GTU.FTZ.AND P0, PT, R8, 20, PT ;  /* 0x41a000000800780b */ /* 0x000fe20003f1c000 */
[----:B------:R-:W-:Y:S02]  /*6da0*/  ULDC.64 UR6, c[0x0][0x3b0] ;  /* 0x0000ec0000067ab9 */ /* 0x000fe40000000a00 */
[----:B--2---:R-:W-:Y:S01]  /*6db0*/  @!P6 FMUL.FTZ R0, R24, -1.4426950216293334961 ;  /* 0xbfb8aa3b1800e820 */ /* 0x004fe20000410000 */
[----:B------:R1:W2:Y:S01]  /*6dc0*/  @!P4 MUFU.RCP R7, R6 ;  /* 0x000000060007c308 */ /* 0x0002a20000001000 */
[----:B---3--:R-:W-:Y:S01]  /*6dd0*/  @!P2 FMUL.FTZ R48, R48, R19 ;  /* 0x000000133030a220 */ /* 0x008fe20000410000 */
[----:B------:R-:W-:-:S02]  /*6de0*/  FSETP.GTU.FTZ.AND P2, PT, R25, 20, PT ;  /* 0x41a000001900780b */ /* 0x000fc40003f5c000 */
[----:B------:R-:W-:Y:S01]  /*6df0*/  IADD3 R5, R5, R9, RZ ;  /* 0x0000000905057210 */ /* 0x000fe20007ffe0ff */
[----:B0-----:R-:W-:-:S03]  /*6e00*/  IMAD.WIDE.U32 R12, R52, UR15, R12 ;  /* 0x0000000f340c7c25 */ /* 0x001fc6000f8e000c */
[----:B------:R-:W0:Y:S01]  /*6e10*/  @!P5 MUFU.RCP R16, R15 ;  /* 0x0000000f0010d308 */ /* 0x000e220000001000 */
[----:B----4-:R-:W-:Y:S01]  /*6e20*/  @!P3 FMUL.FTZ R49, R49, R14 ;  /* 0x0000000e3131b220 */ /* 0x010fe20000410000 */
[----:B------:R-:W-:-:S05]  /*6e30*/  FSETP.GTU.FTZ.AND P3, PT, R17, 20, PT ;  /* 0x41a000001100780b */ /* 0x000fca0003f7c000 */
[----:B-1----:R-:W-:Y:S01]  /*6e40*/  @!P2 FMUL.FTZ R6, R25, -1.4426950216293334961 ;  /* 0xbfb8aa3b1906a820 */ /* 0x002fe20000410000 */
[----:B------:R1:W3:Y:S01]  /*6e50*/  @!P6 MUFU.EX2 R24, R0 ;  /* 0x000000000018e308 */ /* 0x0002e20000000800 */
[----:B--2---:R-:W-:Y:S01]  /*6e60*/  @!P4 FMUL.FTZ R50, R50, R7 ;  /* 0x000000073232c220 */ /* 0x004fe20000410000 */
[----:B------:R-:W-:-:S06]  /*6e70*/  FSETP.GTU.FTZ.AND P4, PT, R10, 20, PT ;  /* 0x41a000000a00780b */ /* 0x000fcc0003f9c000 */
[----:B------:R-:W2:Y:S01]  /*6e80*/  @!P2 MUFU.EX2 R25, R6 ;  /* 0x000000060019a308 */ /* 0x000ea20000000800 */
[----:B0-----:R-:W-:Y:S01]  /*6e90*/  @!P5 FMUL.FTZ R51, R51, R16 ;  /* 0x000000103333d220 */ /* 0x001fe20000410000 */
[----:B-----5:R-:W-:Y:S01]  /*6ea0*/  LEA R14, P5, R4, R22, 0x2 ;  /* 0x00000016040e7211 */ /* 0x020fe200078a10ff */
[----:B-1----:R-:W-:-:S03]  /*6eb0*/  @!P0 FMUL.FTZ R0, R8, -1.4426950216293334961 ;  /* 0xbfb8aa3b08008820 */ /* 0x002fc60000410000 */
[----:B------:R-:W-:Y:S01]  /*6ec0*/  LEA.HI.X R15, R4, R23, R5, 0x2, P5 ;  /* 0x00000017040f7211 */ /* 0x000fe200028f1405 */
[----:B------:R-:W-:Y:S01]  /*6ed0*/  @!P3 FMUL.FTZ R4, R17, -1.4426950216293334961 ;  /* 0xbfb8aa3b1104b820 */ /* 0x000fe20000410000 */
[----:B------:R-:W-:Y:S01]  /*6ee0*/  FSETP.GTU.FTZ.AND P5, PT, R11, 20, PT ;  /* 0x41a000000b00780b */ /* 0x000fe20003fbc000 */
[----:B------:R-:W-:Y:S01]  /*6ef0*/  @!P4 FMUL.FTZ R5, R10, -1.4426950216293334961 ;  /* 0xbfb8aa3b0a05c820 */ /* 0x000fe20000410000 */
[----:B------:R0:W1:Y:S01]  /*6f00*/  @!P0 MUFU.EX2 R26, R0 ;  /* 0x00000000001a8308 */ /* 0x0000620000000800 */
[----:B------:R-:W-:Y:S01]  /*6f10*/  NOP ;  /* 0x0000000000007918 */ /* 0x000fe20000000000 */
[----:B------:R-:W4:Y:S06]  /*6f20*/  LDS.128 R20, [R144+0x600] ;  /* 0x0006000090147984 */ /* 0x000f2c0000000c00 */
[----:B------:R-:W5:Y:S01]  /*6f30*/  @!P3 MUFU.EX2 R27, R4 ;  /* 0x00000004001bb308 */ /* 0x000f620000000800 */
[----:B0-----:R-:W-:Y:S01]  /*6f40*/  @!P1 FADD.FTZ R0, R18, 1 ;  /* 0x3f80000012009421 */ /* 0x001fe20000010000 */
[----:B------:R-:W-:-:S04]  /*6f50*/  IMAD.WIDE R14, R145, 0x10, R14 ;  /* 0x00000010910e7825 */ /* 0x000fc800078e020e */
[----:B------:R-:W-:Y:S01]  /*6f60*/  @!P5 FMUL.FTZ R29, R11, -1.4426950216293334961 ;  /* 0xbfb8aa3b0b1dd820 */ /* 0x000fe20000410000 */
[----:B------:R-:W0:Y:S01]  /*6f70*/  LDS.128 R16, [R144] ;  /* 0x0000000090107984 */ /* 0x000e220000000c00 */
[----:B---3--:R-:W-:Y:S01]  /*6f80*/  @!P6 FADD.FTZ R24, R24, 1 ;  /* 0x3f8000001818e421 */ /* 0x008fe20000010000 */
[----:B--2---:R-:W-:Y:S01]  /*6f90*/  @!P2 FADD.FTZ R25, R25, 1 ;  /* 0x3f8000001919a421 */ /* 0x004fe20000010000 */
[----:B------:R2:W3:Y:S01]  /*6fa0*/  @!P4 MUFU.EX2 R28, R5 ;  /* 0x00000005001cc308 */ /* 0x0004e20000000800 */
[----:B------:R-:W0:Y:S01]  /*6fb0*/  LDS.128 R8, [R144+0x200] ;  /* 0x0002000090087984 */ /* 0x000e220000000c00 */
[----:B-1----:R-:W-:-:S06]  /*6fc0*/  @!P0 FADD.FTZ R26, R26, 1 ;  /* 0x3f8000001a1a8421 */ /* 0x002fcc0000010000 */
[----:B------:R-:W1:Y:S01]  /*6fd0*/  @!P5 MUFU.EX2 R29, R29 ;  /* 0x0000001d001dd308 */ /* 0x000e620000000800 */
[----:B--2---:R-:W2:Y:S01]  /*6fe0*/  LDS.128 R4, [R144+0x400] ;  /* 0x0004000090047984 */ /* 0x004ea20000000c00 */
[----:B-----5:R-:W-:-:S06]  /*6ff0*/  @!P3 FADD.FTZ R27, R27, 1 ;  /* 0x3f8000001b1bb421 */ /* 0x020fcc0000010000 */
[----:B------:R5:W0:Y:S01]  /*7000*/  @!P1 MUFU.RCP R30, R0 ;  /* 0x00000000001e9308 */ /* 0x000a220000001000 */
[----:B---3--:R-:W-:-:S07]  /*7010*/  @!P4 FADD.FTZ R28, R28, 1 ;  /* 0x3f8000001c1cc421 */ /* 0x008fce0000010000 */
[----:B------:R-:W3:Y:S01]  /*7020*/  @!P6 MUFU.RCP R31, R24 ;  /* 0x00000018001fe308 */ /* 0x000ee20000001000 */
[----:B-1----:R-:W-:Y:S01]  /*7030*/  @!P5 FADD.FTZ R29, R29, 1 ;  /* 0x3f8000001d1dd421 */ /* 0x002fe20000010000 */
[----:B-----5:R-:W-:Y:S01]  /*7040*/  FADD.FTZ R0, R48, R159 ;  /* 0x0000009f30007221 */ /* 0x020fe20000010000 */
[----:B----4-:R-:W-:Y:S05]  /*7050*/  STG.E.128 desc[UR10][R14.64+0x600], R20 ;  /* 0x000600140e007986 */ /* 0x010fea000c101d0a */
[----:B------:R1:W4:Y:S01]  /*7060*/  @!P2 MUFU.RCP R32, R25 ;  /* 0x000000190020a308 */ /* 0x0003220000001000 */
[----:B0-----:R-:W-:Y:S01]  /*7070*/  @!P1 FMUL.FTZ R41, R41, R30 ;  /* 0x0000001e29299220 */ /* 0x001fe20000410000 */
[----:B------:R-:W-:Y:S01]  /*7080*/  IADD3 R154, P1, R154, -0x800, RZ ;  /* 0xfffff8009a9a7810 */ /* 0x000fe20007f3e0ff */
[----:B------:R-:W-:Y:S03]  /*7090*/  STG.E.128 desc[UR10][R14.64], R16 ;  /* 0x000000100e007986 */ /* 0x000fe6000c101d0a */
[----:B------:R-:W-:-:S02]  /*70a0*/  IADD3.X R155, R155, -0x1, RZ, P1, !PT ;  /* 0xffffffff9b9b7810 */ /* 0x000fc40000ffe4ff */
[----:B------:R-:W0:Y:S01]  /*70b0*/  @!P0 MUFU.RCP R33, R26 ;  /* 0x0000001a00218308 */ /* 0x000e220000001000 */
[----:B------:R5:W-:Y:S01]  /*70c0*/  STG.E.128 desc[UR10][R14.64+0x200], R8 ;  /* 0x000200080e007986 */ /* 0x000be2000c101d0a */
[----:B-1----:R-:W-:Y:S01]  /*70d0*/  FADD.FTZ R25, R0, R49 ;  /* 0x0000003100197221 */ /* 0x002fe20000010000 */
[----:B---3--:R-:W-:-:S03]  /*70e0*/  @!P6 FMUL.FTZ R42, R42, R31 ;  /* 0x0000001f2a2ae220 */ /* 0x008fc60000410000 */
[----:B------:R-:W-:Y:S02]  /*70f0*/  FADD.FTZ R0, R25, R50 ;  /* 0x0000003219007221 */ /* 0x000fe40000010000 */
[----:B------:R-:W1:Y:S01]  /*7100*/  @!P3 MUFU.RCP R34, R27 ;  /* 0x0000001b0022b308 */ /* 0x000e620000001000 */
[----:B--2---:R2:W-:Y:S01]  /*7110*/  STG.E.128 desc[UR10][R14.64+0x400], R4 ;  /* 0x000400040e007986 */ /* 0x0045e2000c101d0a */
[----:B------:R-:W-:Y:S01]  /*7120*/  FADD.FTZ R25, R0, R51 ;  /* 0x0000003300197221 */ /* 0x000fe20000010000 */
[----:B----4-:R-:W-:Y:S01]  /*7130*/  @!P2 FMUL.FTZ R43, R43, R32 ;  /* 0x000000202b2ba220 */ /* 0x010fe20000410000 */
[----:B------:R-:W-:Y:S01]  /*7140*/  IADD3 R151, P2, R151, -0x800, RZ ;  /* 0xfffff80097977810 */ /* 0x000fe20007f5e0ff */
[----:B------:R-:W-:Y:S01]  /*7150*/  BAR.SYNC.DEFER_BLOCKING 0x0 ;  /* 0x0000000000007b1d */ /* 0x000fe20000010000 */
[----:B------:R-:W-:Y:S02]  /*7160*/  FADD.FTZ R0, R25, R44 ;  /* 0x0000002c19007221 */ /* 0x000fe40000010000 */
[----:B------:R-:W-:Y:S01]  /*7170*/  IADD3.X R150, R150, -0x1, RZ, P2, !PT ;  /* 0xffffffff96967810 */ /* 0x000fe200017fe4ff */
[----:B0-----:R-:W-:-:S02]  /*7180*/  @!P0 FMUL.FTZ R36, R36, R33 ;  /* 0x0000002124248220 */ /* 0x001fc40000410000 */
[----:B------:R-:W0:Y:S01]  /*7190*/  @!P4 MUFU.RCP R35, R28 ;  /* 0x0000001c0023c308 */ /* 0x000e220000001000 */
[----:B-----5:R-:W-:-:S04]  /*71a0*/  FADD.FTZ R9, R0, R45 ;  /* 0x0000002d00097221 */ /* 0x020fc80000010000 */
[----:B------:R-:W-:Y:S01]  /*71b0*/  FADD.FTZ R0, R9, R46 ;  /* 0x0000002e09007221 */ /* 0x000fe20000010000 */
[----:B-1----:R-:W-:Y:S01]  /*71c0*/  @!P3 FMUL.FTZ R37, R37, R34 ;  /* 0x000000222525b220 */ /* 0x002fe20000410000 */
[----:B------:R-:W-:Y:S01]  /*71d0*/  IADD3 R149, P3, R149, -0x800, RZ ;  /* 0xfffff80095957810 */ /* 0x000fe20007f7e0ff */
[----:B------:R-:W1:Y:S01]  /*71e0*/  @!P5 MUFU.RCP R24, R29 ;  /* 0x0000001d0018d308 */ /* 0x000e620000001000 */
[----:B--2---:R-:W2:Y:S01]  /*71f0*/  LDC.64 R14, c[0x0][0x3f0] ;  /* 0x0000fc00ff0e7b82 */ /* 0x004ea20000000a00 */
[----:B------:R-:W-:Y:S02]  /*7200*/  IMAD R4, R52, UR14, RZ ;  /* 0x0000000e34047c24 */ /* 0x000fe4000f8e02ff */
[----:B------:R-:W-:Y:S01]  /*7210*/  FADD.FTZ R5, R0, R47 ;  /* 0x0000002f00057221 */ /* 0x000fe20000010000 */
[----:B------:R-:W-:Y:S01]  /*7220*/  IMAD R0, R166, UR6, RZ ;  /* 0x00000006a6007c24 */ /* 0x000fe2000f8e02ff */
[----:B------:R-:W-:Y:S01]  /*7230*/  IADD3.X R147, R147, -0x1, RZ, P3, !PT ;  /* 0xffffffff93937810 */ /* 0x000fe20001ffe4ff */
[----:B------:R-:W-:-:S02]  /*7240*/  IMAD R7, R53, UR15, R4 ;  /* 0x0000000f35077c24 */ /* 0x000fc4000f8e0204 */
[----:B0-----:R-:W-:Y:S01]  /*7250*/  @!P4 FMUL.FTZ R38, R38, R35 ;  /* 0x000000232626c220 */ /* 0x001fe20000410000 */
[----:B------:R-:W-:Y:S02]  /*7260*/  STS.128 [R168], R48 ;  /* 0x00000030a8007388 */ /* 0x000fe40000000c00 */
[----:B------:R-:W-:Y:S01]  /*7270*/  IADD3 R13, R13, R7, RZ ;  /* 0x000000070d0d7210 */ /* 0x000fe20007ffe0ff */
[----:B------:R-:W-:Y:S01]  /*7280*/  IMAD R7, R167, UR7, R0 ;  /* 0x00000007a7077c24 */ /* 0x000fe2000f8e0200 */
[----:B------:R-:W-:Y:S01]  /*7290*/  IADD3 R156, P4, R156, -0x800, RZ ;  /* 0xfffff8009c9c7810 */ /* 0x000fe20007f9e0ff */
[----:B------:R-:W-:Y:S01]  /*72a0*/  STS.128 [R168+0x10], R44 ;  /* 0x0000102ca8007388 */ /* 0x000fe20000000c00 */
[----:B-1----:R-:W-:-:S03]  /*72b0*/  @!P5 FMUL.FTZ R39, R39, R24 ;  /* 0x000000182727d220 */ /* 0x002fc60000410000 */
[----:B------:R0:W-:Y:S01]  /*72c0*/  STS.128 [R168+0x20], R40 ;  /* 0x00002028a8007388 */ /* 0x0001e20000000c00 */
[----:B------:R-:W-:Y:S02]  /*72d0*/  IADD3 R152, P5, R152, -0x800, RZ ;  /* 0xfffff80098987810 */ /* 0x000fe40007fbe0ff */
[----:B------:R-:W-:Y:S01]  /*72e0*/  IADD3.X R157, R157, -0x1, RZ, P4, !PT ;  /* 0xffffffff9d9d7810 */ /* 0x000fe200027fe4ff */
[----:B------:R1:W-:Y:S01]  /*72f0*/  STS.128 [R168+0x30], R36 ;  /* 0x00003024a8007388 */ /* 0x0003e20000000c00 */
[----:B------:R-:W-:-:S03]  /*7300*/  NOP ;  /* 0x0000000000007918 */ /* 0x000fc60000000000 */
[----:B------:R-:W3:Y:S01]  /*7310*/  LDS.128 R8, [R144] ;  /* 0x0000000090087984 */ /* 0x000ee20000000c00 */
[----:B------:R-:W-:-:S03]  /*7320*/  IADD3.X R153, R153, -0x1, RZ, P5, !PT ;  /* 0xffffffff99997810 */ /* 0x000fc60002ffe4ff */
        /* <DEDUP_REMOVED lines=23> */
.L_x_8555:
[----:B------:R-:W-:Y:S02]  /*74a0*/  ULDC.64 UR4, c[0x0][0x3d8] ;  /* 0x0000f60000047ab9 */ /* 0x000fe40000000a00 */
[----:B------:R-:W-:-:S04]  /*74b0*/  ISETP.NE.U32.AND P0, PT, RZ, UR4, PT ;  /* 0x00000004ff007c0c */ /* 0x000fc8000bf05070 */
[----:B------:R-:W-:-:S13]  /*74c0*/  ISETP.NE.AND.EX P0, PT, RZ, UR5, PT, P0 ;  /* 0x00000005ff007c0c */ /* 0x000fda000bf05300 */
[----:B------:R-:W-:Y:S05]  /*74d0*/  @!P0 BRA `(.L_x_8627) ;  /* 0x00000000005c8947 */ /* 0x000fea0003800000 */
[----:B------:R-:W0:Y:S01]  /*74e0*/  SHFL.DOWN P0, R0, R161, 0x1, 0x1f ;  /* 0x08201f00a1007f89 */ /* 0x000e220000000000 */
[----:B------:R-:W-:Y:S01]  /*74f0*/  BSSY B0, `(.L_x_8627) ;  /* 0x0000015000007945 */ /* 0x000fe20003800000 */
        /* <DEDUP_REMOVED lines=20> */
.L_x_8628:
[----:B------:R-:W-:Y:S05]  /*7640*/  BSYNC B0 ;  /* 0x0000000000007941 */ /* 0x000fea0003800000 */
.L_x_8627:
        /* <DEDUP_REMOVED lines=29> */
.L_x_8630:
[----:B-1----:R-:W1:Y:S02]  /*7820*/  S2R R9, SR_TID.X ;  /* 0x0000000000097919 */ /* 0x002e640000002100 */
.L_x_8631:
[----:B------:R-:W-:Y:S05]  /*7830*/  BSYNC B0 ;  /* 0x0000000000007941 */ /* 0x000fea0003800000 */
.L_x_8629:
[----:B------:R-:W-:Y:S02]  /*7840*/  ULDC UR12, c[0x0][0x21c] ;  /* 0x00008700000c7ab9 */ /* 0x000fe40000000800 */
[----:B-1----:R-:W-:-:S13]  /*7850*/  ISETP.GE.AND P0, PT, R9, UR12, PT ;  /* 0x0000000c09007c0c */ /* 0x002fda000bf06270 */
[----:B------:R-:W-:Y:S05]  /*7860*/  @P0 EXIT ;  /* 0x000000000000094d */ /* 0x000fea0003800000 */
[----:B------:R-:W1:Y:S01]  /*7870*/  S2UR UR5, SR_CgaCtaId ;  /* 0x00000000000579c3 */ /* 0x000e620000008800 */
[----:B------:R-:W-:Y:S01]  /*7880*/  ULDC.64 UR6, c[0x0][0x338] ;  /* 0x0000ce0000067ab9 */ /* 0x000fe20000000a00 */
[----:B------:R-:W-:Y:S01]  /*7890*/  UMOV UR4, 0x400 ;  /* 0x0000040000047882 */ /* 0x000fe20000000000 */
[----:B------:R-:W-:Y:S01]  /*78a0*/  IMAD R166, R166, UR6, RZ ;  /* 0x00000006a6a67c24 */ /* 0x000fe2000f8e02ff */
[----:B------:R-:W-:Y:S01]  /*78b0*/  ULDC.64 UR8, c[0x0][0x3c0] ;  /* 0x0000f00000087ab9 */ /* 0x000fe20000000a00 */
[----:B------:R-:W-:-:S04]  /*78c0*/  IMAD.WIDE.U32 R2, R167, UR6, RZ ;  /* 0x00000006a7027c25 */ /* 0x000fc8000f8e00ff */
[----:B------:R-:W-:Y:S01]  /*78d0*/  IMAD R13, R167, UR7, R166 ;  /* 0x00000007a70d7c24 */ /* 0x000fe2000f8e02a6 */
[----:B------:R-:W-:-:S04]  /*78e0*/  ULDC.64 UR6, c[0x0][0x340] ;  /* 0x0000d00000067ab9 */ /* 0x000fc80000000a00 */
[----:B------:R-:W-:Y:S01]  /*78f0*/  IADD3 R13, R3, R13, RZ ;  /* 0x0000000d030d7210 */ /* 0x000fe20007ffe0ff */
[----:B-1----:R-:W-:-:S03]  /*7900*/  ULEA UR4, UR5, UR4, 0x18 ;  /* 0x0000000405047291 */ /* 0x002fc6000f8ec03f */
[----:B------:R-:W-:-:S09]  /*7910*/  ULDC UR5, c[0x0][0x0] ;  /* 0x0000000000057ab9 */ /* 0x000fd20000000800 */
.L_x_8632:
[----:B------:R-:W-:Y:S02]  /*7920*/  LEA R0, R9, UR4, 0x2 ;  /* 0x0000000409007c11 */ /* 0x000fe4000f8e10ff */
[----:B0-23--:R-:W-:Y:S02]  /*7930*/  SHF.R.S32.HI R4, RZ, 0x1f, R9 ;  /* 0x0000001fff047819 */ /* 0x00dfe40000011409 */
        /* <DEDUP_REMOVED lines=14> */
.L_x_8633:
        /* <DEDUP_REMOVED lines=14> */
.L_x_11006:


//--------------------- .text._Z25selective_scan_bwd_kernelI32Selective_Scan_bwd_kernel_traitsILi32ELi16ELb1ELb1ELb1ELb1ELb1EffEEv12SSMParamsBwd --------------------------
	.section	.text._Z25selective_scan_bwd_kernelI32Selective_Scan_bwd_kernel_traitsILi32ELi16ELb1ELb1ELb1ELb1ELb1EffEEv12SSMParamsBwd,"ax",@progbits
	.align	128
        .global         _Z25selective_scan_bwd_kernelI32Selective_Scan_bwd_kernel_traitsILi32ELi16ELb1ELb1ELb1ELb1ELb1EffEEv12SSMParamsBwd
        .type           _Z25selective_scan_bwd_kernelI32Selective_Scan_bwd_kernel_traitsILi32ELi16ELb1ELb1ELb1ELb1ELb1EffEEv12SSMParamsBwd,@function
        .size           _Z25selective_scan_bwd_kernelI32Selective_Scan_bwd_kernel_traitsILi32ELi16ELb1ELb1ELb1ELb1ELb1EffEEv12SSMParamsBwd,(.L_x_11007 - _Z25selective_scan_bwd_kernelI32Selective_Scan_bwd_kernel_traitsILi32ELi16ELb1ELb1ELb1ELb1ELb1EffEEv12SSMParamsBwd)
        .other          _Z25selective_scan_bwd_kernelI32Selective_Scan_bwd_kernel_traitsILi32ELi16ELb1ELb1ELb1ELb1ELb1EffEEv12SSMParamsBwd,@"STO_CUDA_ENTRY STV_DEFAULT"
_Z25selective_scan_bwd_kernelI32Selective_Scan_bwd_kernel_traitsILi32ELi16ELb1ELb1ELb1ELb1ELb1EffEEv12SSMParamsBwd:
.text._Z25selective_scan_bwd_kernelI32Selective_Scan_bwd_kernel_traitsILi32ELi16ELb1ELb1ELb1ELb1ELb1EffEEv12SSMParamsBwd:
        /* <DEDUP_REMOVED lines=48> */
[----:B------:R-:W-:-:S03]  /*0300*/  UIMAD UR6, UR14, UR9, UR6 ;  /* 0x000000090e0672a4 */ /* 0x000fc6000f8e0206 */
[----:B------:R-:W-:Y:S01]  /*0310*/  ULDC.64 UR8, c[0x0][0x290] ;  /* 0x0000a40000087ab9 */ /* 0x000fe20000000a00 */
[----:B------:R-:W-:Y:S01]  /*0320*/  @!P1 IADD3 R0, R0, -R9, RZ ;  /* 0x8000000900009210 */ /* 0x000fe20007ffe0ff */
[----:B------:R-:W-:-:S03]  /*0330*/  UIADD3 UR5, UR5, UR6, URZ ;  /* 0x0000000605057290 */ /* 0x000fc6000fffe03f */
[----:B------:R-:W-:Y:S01]  /*0340*/  ISETP.GE.U32.AND P0, PT, R0, R9, PT ;  /* 0x000000090000720c */ /* 0x000fe20003f06070 */
[----:B------:R-:W-:Y:S01]  /*0350*/  UIMAD.WIDE.U32 UR6, UR14, UR8, URZ ;  /* 0x000000080e0672a5 */ /* 0x000fe2000f8e003f */
[----:B------:R-:W-:Y:S01]  /*0360*/  LOP3.LUT R0, R96, R11, RZ, 0x3c, !PT ;  /* 0x0000000b60007212 */ /* 0x000fe200078e3cff */
        /* <DEDUP_REMOVED lines=20> */
[----:B------:R-:W-:Y:S01]  /*04b0*/  UIMAD UR9, UR15, UR12, URZ ;  /* 0x0000000c0f0972a4 */ /* 0x000fe2000f8e023f */
[----:B------:R-:W-:Y:S02]  /*04c0*/  @!P2 IADD3 R100, -R100, RZ, RZ ;  /* 0x000000ff6464a210 */ /* 0x000fe40007ffe1ff */
[----:B------:R-:W-:Y:S01]  /*04d0*/  IMAD R0, R96, R13, R0 ;  /* 0x0000000d60007224 */ /* 0x000fe200078e0200 */
[----:B------:R-:W-:Y:S01]  /*04e0*/  IADD3 R109, P0, R7, R2, RZ ;  /* 0x00000002076d7210 */ /* 0x000fe20007f1e0ff */
[----:B------:R-:W1:Y:S01]  /*04f0*/  LDC.64 R12, c[0x0][0x278] ;  /* 0x00009e00ff0c7b82 */ /* 0x000e620000000a00 */
[----:B------:R-:W-:Y:S01]  /*0500*/  @!P1 LOP3.LUT R100, RZ, R11, RZ, 0x33, !PT ;  /* 0x0000000bff649212 */ /* 0x000fe200078e33ff */
[----:B------:R-:W-:-:S02]  /*0510*/  UIMAD.WIDE.U32 UR6, UR14, UR12, URZ ;  /* 0x0000000c0e0672a5 */ /* 0x000fc4000f8e003f */
[----:B------:R-:W-:Y:S01]  /*0520*/  UIMAD UR9, UR14, UR13, UR9 ;  /* 0x0000000d0e0972a4 */ /* 0x000fe2000f8e0209 */
[----:B------:R-:W-:Y:S02]  /*0530*/  IADD3.X R8, R9, R3, R0, P0, !PT ;  /* 0x0000000309087210 */ /* 0x000fe400007fe400 */
[----:B------:R-:W-:Y:S01]  /*0540*/  ULDC.64 UR12, c[0x0][0x310] ;  /* 0x0000c400000c7ab9 */ /* 0x000fe20000000a00 */
[----:B------:R-:W-:Y:S01]  /*0550*/  SHF.R.S32.HI R101, RZ, 0x1f, R100 ;  /* 0x0000001fff657819 */ /* 0x000fe20000011464 */
[----:B------:R-:W-:Y:S01]  /*0560*/  UIADD3 UR5, UR5, UR8, URZ ;  /* 0x0000000805057290 */ /* 0x000fe2000fffe03f */
[----:B------:R-:W-:Y:S01]  /*0570*/  ISETP.NE.U32.AND P0, PT, RZ, UR12, PT ;  /* 0x0000000cff007c0c */ /* 0x000fe2000bf05070 */
[----:B------:R-:W-:Y:S02]  /*0580*/  UIADD3 UR7, UR7, UR9, URZ ;  /* 0x0000000907077290 */ /* 0x000fe4000fffe03f */
[----:B----4-:R-:W-:Y:S01]  /*0590*/  IMAD R4, R101, R16, RZ ;  /* 0x0000001065047224 */ /* 0x010fe200078e02ff */
[----:B------:R-:W-:Y:S01]  /*05a0*/  ISETP.NE.AND.EX P0, PT, RZ, UR13, PT, P0 ;  /* 0x0000000dff007c0c */ /* 0x000fe2000bf05300 */
[-C--:B------:R-:W-:Y:S01]  /*05b0*/  IMAD R0, R97, R14.reuse, RZ ;  /* 0x0000000e61007224 */ /* 0x080fe200078e02ff */
[----:B------:R-:W-:Y:S01]  /*05c0*/  ULDC.64 UR8, c[0x0][0x260] ;  /* 0x0000980000087ab9 */ /* 0x000fe20000000a00 */
[----:B------:R-:W-:-:S04]  /*05d0*/  IMAD.WIDE.U32 R2, R96, R14, UR4 ;  /* 0x0000000460027e25 */ /* 0x000fc8000f8e000e */
[C---:B------:R-:W-:Y:S02]  /*05e0*/  IMAD R11, R100.reuse, R17, R4 ;  /* 0x00000011640b7224 */ /* 0x040fe400078e0204 */
[----:B------:R-:W-:Y:S01]  /*05f0*/  IMAD.WIDE.U32 R4, R100, R16, UR6 ;  /* 0x0000000664047e25 */ /* 0x000fe2000f8e0010 */
[C---:B------:R-:W-:Y:S01]  /*0600*/  IADD3 R111, P1, R7.reuse, R2, RZ ;  /* 0x00000002076f7210 */ /* 0x040fe20007f3e0ff */
[----:B------:R-:W2:Y:S02]  /*0610*/  LDC.64 R16, c[0x0][0x2f8] ;  /* 0x0000be00ff107b82 */ /* 0x000ea40000000a00 */
[----:B------:R-:W-:Y:S01]  /*0620*/  IMAD R0, R96, R15, R0 ;  /* 0x0000000f60007224 */ /* 0x000fe200078e0200 */
[----:B------:R-:W-:Y:S02]  /*0630*/  IADD3 R112, P3, R7, R4, RZ ;  /* 0x0000000407707210 */ /* 0x000fe40007f7e0ff */
[----:B------:R-:W-:Y:S02]  /*0640*/  IADD3 R4, R5, R11, RZ ;  /* 0x0000000b05047210 */ /* 0x000fe40007ffe0ff */
[----:B------:R-:W-:Y:S01]  /*0650*/  IADD3.X R6, R9, R3, R0, P1, !PT ;  /* 0x0000000309067210 */ /* 0x000fe20000ffe400 */
[----:B------:R-:W4:Y:S01]  /*0660*/  @P0 LDC R11, c[0x0][0x214] ;  /* 0x00008500ff0b0b82 */ /* 0x000f220000000800 */
[----:B------:R-:W-:Y:S01]  /*0670*/  ISETP.NE.U32.AND P1, PT, R18, RZ, PT ;  /* 0x000000ff1200720c */ /* 0x000fe20003f25070 */
[----:B------:R-:W-:Y:S01]  /*0680*/  UIMAD UR6, UR15, UR8, URZ ;  /* 0x000000080f0672a4 */ /* 0x000fe2000f8e023f */
[----:B-1----:R-:W-:-:S02]  /*0690*/  IMAD R0, R101, R12, RZ ;  /* 0x0000000c65007224 */ /* 0x002fc400078e02ff */
[----:B------:R-:W-:Y:S01]  /*06a0*/  ISETP.NE.AND.EX P1, PT, R19, RZ, PT, P1 ;  /* 0x000000ff1300720c */ /* 0x000fe20003f25310 */
[----:B------:R-:W-:Y:S02]  /*06b0*/  UIMAD.WIDE.U32 UR4, UR14, UR8, URZ ;  /* 0x000000080e0472a5 */ /* 0x000fe4000f8e003f */
[----:B------:R-:W1:Y:S01]  /*06c0*/  LDC.64 R14, c[0x0][0x2f0] ;  /* 0x0000bc00ff0e7b82 */ /* 0x000e620000000a00 */
[----:B------:R-:W-:Y:S01]  /*06d0*/  UIMAD UR6, UR14, UR9, UR6 ;  /* 0x000000090e0672a4 */ /* 0x000fe2000f8e0206 */
[----:B0-----:R-:W-:Y:S01]  /*06e0*/  ISETP.NE.U32.AND P2, PT, R20, RZ, PT ;  /* 0x000000ff1400720c */ /* 0x001fe20003f45070 */
[----:B------:R-:W-:Y:S02]  /*06f0*/  IMAD R5, R100, R13, R0 ;  /* 0x0000000d64057224 */ /* 0x000fe400078e0200 */
[----:B------:R-:W-:Y:S01]  /*0700*/  UIADD3 UR5, UR5, UR6, URZ ;  /* 0x0000000605057290 */ /* 0x000fe2000fffe03f */
[----:B------:R-:W-:Y:S02]  /*0710*/  ISETP.NE.AND.EX P2, PT, R21, RZ, PT, P2 ;  /* 0x000000ff1500720c */ /* 0x000fe40003f45320 */
[----:B------:R-:W0:Y:S01]  /*0720*/  @P0 LDC R13, c[0x0][0x21c] ;  /* 0x00008700ff0d0b82 */ /* 0x000e220000000800 */
[----:B------:R-:W-:-:S02]  /*0730*/  CS2R R54, SRZ ;  /* 0x0000000000367805 */ /* 0x000fc4000001ff00 */
[----:B------:R-:W-:-:S05]  /*0740*/  IMAD.WIDE.U32 R2, R100, R12, UR4 ;  /* 0x0000000464027e25 */ /* 0x000fca000f8e000c */
[----:B------:R-:W3:Y:S01]  /*0750*/  @P0 LDC.64 R56, c[0x0][0x310] ;  /* 0x0000c400ff380b82 */ /* 0x000ee20000000a00 */
[C---:B------:R-:W-:Y:S02]  /*0760*/  @P1 LEA R54, P4, R96.reuse, R18, 0x2 ;  /* 0x0000001260361211 */ /* 0x040fe400078810ff */
[----:B------:R-:W-:Y:S02]  /*0770*/  CS2R R52, SRZ ;  /* 0x0000000000347805 */ /* 0x000fe4000001ff00 */
[----:B------:R-:W-:Y:S02]  /*0780*/  IADD3 R7, P5, R7, R2, RZ ;  /* 0x0000000207077210 */ /* 0x000fe40007fbe0ff */
[C---:B------:R-:W-:Y:S02]  /*0790*/  @P1 LEA.HI.X R55, R96.reuse, R19, R97, 0x2, P4 ;  /* 0x0000001360371211 */ /* 0x040fe400020f1461 */
[----:B------:R-:W-:Y:S02]  /*07a0*/  IADD3.X R2, R9, R4, RZ, P3, !PT ;  /* 0x0000000409027210 */ /* 0x000fe40001ffe4ff */
[----:B------:R-:W-:Y:S01]  /*07b0*/  ISETP.GE.AND P1, PT, R23, 0x1, PT ;  /* 0x000000011700780c */ /* 0x000fe20003f26270 */
[----:B----4-:R-:W-:Y:S01]  /*07c0*/  @P0 IMAD R0, R11, UR14, R96 ;  /* 0x0000000e0b000c24 */ /* 0x010fe2000f8e0260 */
[----:B------:R-:W-:-:S02]  /*07d0*/  @P2 LEA R52, P3, R96, R20, 0x2 ;  /* 0x0000001460342211 */ /* 0x000fc400078610ff */
[----:B------:R-:W-:Y:S01]  /*07e0*/  IADD3 R114, R3, R5, RZ ;  /* 0x0000000503727210 */ /* 0x000fe20007ffe0ff */
[----:B------:R-:W-:Y:S01]  /*07f0*/  @P0 IMAD R0, R0, R23, RZ ;  /* 0x0000001700000224 */ /* 0x000fe200078e02ff */
[----:B------:R-:W-:Y:S02]  /*0800*/  @P2 LEA.HI.X R53, R96, R21, R97, 0x2, P3 ;  /* 0x0000001560352211 */ /* 0x000fe400018f1461 */
[----:B-1----:R-:W-:Y:S02]  /*0810*/  LEA R106, P2, R107, R14, 0x2 ;  /* 0x0000000e6b6a7211 */ /* 0x002fe400078410ff */
[----:B--2---:R-:W-:Y:S01]  /*0820*/  LEA R108, P3, R109, R16, 0x2 ;  /* 0x000000106d6c7211 */ /* 0x004fe200078610ff */
[----:B0-----:R-:W-:Y:S01]  /*0830*/  @P0 IMAD R3, R0, R13, RZ ;  /* 0x0000000d00030224 */ /* 0x001fe200078e02ff */
[----:B------:R-:W-:Y:S02]  /*0840*/  LEA.HI.X R107, R107, R15, R10, 0x2, P2 ;  /* 0x0000000f6b6b7211 */ /* 0x000fe400010f140a */
[----:B------:R-:W-:-:S02]  /*0850*/  LEA.HI.X R109, R109, R17, R8, 0x2, P3 ;  /* 0x000000116d6d7211 */ /* 0x000fc400018f1408 */
[----:B------:R-:W-:Y:S02]  /*0860*/  IADD3.X R114, R9, R114, RZ, P5, !PT ;  /* 0x0000007209727210 */ /* 0x000fe40002ffe4ff */
[----:B---3--:R-:W-:Y:S02]  /*0870*/  LEA R110, P2, R111, R24, 0x2 ;  /* 0x000000186f6e7211 */ /* 0x008fe400078410ff */
[----:B------:R-:W-:Y:S02]  /*0880*/  LEA R105, P3, R112, R26, 0x2 ;  /* 0x0000001a70697211 */ /* 0x000fe400078610ff */
[----:B------:R-:W-:Y:S01]  /*0890*/  LEA R113, P4, R7, R28, 0x2 ;  /* 0x0000001c07717211 */ /* 0x000fe200078810ff */
[----:B------:R-:W-:Y:S01]  /*08a0*/  HFMA2.MMA R103, -RZ, RZ, 0, 0 ;  /* 0x00000000ff677435 */ /* 0x000fe200000001ff */
[----:B------:R-:W-:Y:S01]  /*08b0*/  @P0 IMAD.WIDE R56, R3, 0x8, R56 ;  /* 0x0000000803380825 */ /* 0x000fe200078e0238 */
[----:B------:R-:W-:Y:S02]  /*08c0*/  LEA.HI.X R111, R111, R25, R6, 0x2, P2 ;  /* 0x000000196f6f7211 */ /* 0x000fe400010f1406 */
[----:B------:R-:W-:-:S02]  /*08d0*/  @!P0 CS2R R56, SRZ ;  /* 0x0000000000388805 */ /* 0x000fc4000001ff00 */
[----:B------:R-:W-:Y:S02]  /*08e0*/  LEA.HI.X R112, R112, R27, R2, 0x2, P3 ;  /* 0x0000001b70707211 */ /* 0x000fe400018f1402 */
        /* <DEDUP_REMOVED lines=10> */
.L_x_8706:
[----:B------:R-:W-:Y:S01]  /*0990*/  BAR.SYNC.DEFER_BLOCKING 0x0 ;  /* 0x0000000000007b1d */ /* 0x000fe20000010000 */
[----:B-1----:R-:W-:-:S05]  /*09a0*/  LOP3.LUT R116, R115, 0x1f, R102, 0xf8, !PT ;  /* 0x0000001f73747812 */ /* 0x002fca00078ef866 */
[----:B------:R-:W-:Y:S02]  /*09b0*/  IMAD.WIDE R4, R116, 0x10, R106 ;  /* 0x0000001074047825 */ /* 0x000fe400078e026a */
        /* <DEDUP_REMOVED lines=95> */
.L_x_8636:
[----:B------:R-:W-:Y:S05]  /*0fb0*/  BSYNC B0 ;  /* 0x0000000000007941 */ /* 0x000fea0003800000 */
.L_x_8635:
        /* <DEDUP_REMOVED lines=35> */
.L_x_8638:
[----:B------:R-:W-:Y:S05]  /*11f0*/  BSYNC B0 ;  /* 0x0000000000007941 */ /* 0x000fea0003800000 */
.L_x_8637:
        /* <DEDUP_REMOVED lines=35> */
.L_x_8640:
[----:B------:R-:W-:Y:S05]  /*1430*/  BSYNC B0 ;  /* 0x0000000000007941 */ /* 0x000fea0003800000 */
.L_x_8639:
        /* <DEDUP_REMOVED lines=35> */
.L_x_8642:
[----:B------:R-:W-:Y:S05]  /*1670*/  BSYNC B0 ;  /* 0x0000000000007941 */ /* 0x000fea0003800000 */
.L_x_8641:
        /* <DEDUP_REMOVED lines=35> */
.L_x_8644:
[----:B------:R-:W-:Y:S05]  /*18b0*/  BSYNC B0 ;  /* 0x0000000000007941 */ /* 0x000fea0003800000 */
.L_x_8643:
        /* <DEDUP_REMOVED lines=35> */
.L_x_8646:
[----:B------:R-:W-:Y:S05]  /*1af0*/  BSYNC B0 ;  /* 0x0000000000007941 */ /* 0x000fea0003800000 */
.L_x_8645:
        /* <DEDUP_REMOVED lines=35> */
.L_x_8648:
[----:B------:R-:W-:Y:S05]  /*1d30*/  BSYNC B0 ;  /* 0x0000000000007941 */ /* 0x000fea0003800000 */
.L_x_8647:
        /* <DEDUP_REMOVED lines=37> */
.L_x_8650:
[----:B------:R-:W-:Y:S05]  /*1f90*/  BSYNC B0 ;  /* 0x0000000000007941 */ /* 0x000fea0003800000 */
.L_x_8649:
        /* <DEDUP_REMOVED lines=38> */
.L_x_8652:
[----:B------:R-:W-:Y:S05]  /*2200*/  BSYNC B0 ;  /* 0x0000000000007941 */ /* 0x000fea0003800000 */
.L_x_8651:
        /* <DEDUP_REMOVED lines=36> */
.L_x_8654:
[----:B------:R-:W-:Y:S05]  /*2450*/  BSYNC B0 ;  /* 0x0000000000007941 */ /* 0x000fea0003800000 */
.L_x_8653:
        /* <DEDUP_REMOVED lines=33> */
.L_x_8656:
[----:B------:R-:W-:Y:S05]  /*2670*/  BSYNC B0 ;  /* 0x0000000000007941 */ /* 0x000fea0003800000 */
.L_x_8655:
        /* <DEDUP_REMOVED lines=33> */
.L_x_8658:
[----:B------:R-:W-:Y:S05]  /*2890*/  BSYNC B0 ;  /* 0x0000000000007941 */ /* 0x000fea0003800000 */
.L_x_8657:
        /* <DEDUP_REMOVED lines=33> */
.L_x_8660:
[----:B------:R-:W-:Y:S05]  /*2ab0*/  BSYNC B0 ;  /* 0x0000000000007941 */ /* 0x000fea0003800000 */
.L_x_8659:
        /* <DEDUP_REMOVED lines=33> */
.L_x_8662:
[----:B------:R-:W-:Y:S05]  /*2cd0*/  BSYNC B0 ;  /* 0x0000000000007941 */ /* 0x000fea0003800000 */
.L_x_8661:
        /* <DEDUP_REMOVED lines=33> */
.L_x_8664:
[----:B------:R-:W-:Y:S05]  /*2ef0*/  BSYNC B0 ;  /* 0x0000000000007941 */ /* 0x000fea0003800000 */
.L_x_8663:
        /* <DEDUP_REMOVED lines=33> */
.L_x_8666:
[----:B------:R-:W-:Y:S05]  /*3110*/  BSYNC B0 ;  /* 0x0000000000007941 */ /* 0x000fea0003800000 */
.L_x_8665:
        /* <DEDUP_REMOVED lines=22> */
[----:B------:R-:W2:Y:S01]  /*3280*/  LDG.E.128 R76, desc[UR10][R28.64+0x600] ;  /* 0x0006000a1c4c7981 */ /* 0x000ea2000c1e1d00 */
[----:B0-----:R-:W-:-:S02]  /*3290*/  IMAD R0, R48, UR15, RZ ;  /* 0x0000000f30007c24 */ /* 0x001fc4000f8e02ff */
[----:B------:R-:W-:-:S04]  /*32a0*/  IMAD.WIDE.U32 R30, R48, UR14, R58 ;  /* 0x0000000e301e7c25 */ /* 0x000fc8000f8e003a */
[----:B------:R-:W-:-:S05]  /*32b0*/  IMAD R49, R49, UR14, R0 ;  /* 0x0000000e31317c24 */ /* 0x000fca000f8e0200 */
        /* <DEDUP_REMOVED lines=40> */
[----:B------:R-:W-:Y:S01]  /*3540*/  MUFU.EX2 R22, R22 ;  /* 0x0000001600167308 */ /* 0x000fe20000000800 */
[----:B-1----:R-:W-:-:S07]  /*3550*/  FADD.FTZ R20, R20, 1 ;  /* 0x3f80000014147421 */ /* 0x002fce0000010000 */
        /* <DEDUP_REMOVED lines=14> */
[----:B------:R-:W-:Y:S01]  /*3640*/  MUFU.EX2 R136, R80 ;  /* 0x0000005000887308 */ /* 0x000fe20000000800 */
[----:B0-----:R-:W-:Y:S01]  /*3650*/  FADD.FTZ R85, R23, 1 ;  /* 0x3f80000017557421 */ /* 0x001fe20000010000 */
[----:B-----5:R-:W-:-:S06]  /*3660*/  FADD.FTZ R90, R90, 1 ;  /* 0x3f8000005a5a7421 */ /* 0x020fcc0000010000 */
[----:B------:R-:W0:Y:S01]  /*3670*/  MUFU.RCP R80, R20 ;  /* 0x0000001400507308 */ /* 0x000e220000001000 */
[----:B----4-:R-:W-:-:S07]  /*3680*/  FADD.FTZ R91, R91, 1 ;  /* 0x3f8000005b5b7421 */ /* 0x010fce0000010000 */
[----:B------:R0:W-:Y:S08]  /*3690*/  MUFU.RCP R81, R0 ;  /* 0x0000000000517308 */ /* 0x0001f00000001000 */
[----:B------:R-:W1:Y:S01]  /*36a0*/  MUFU.EX2 R89, R83 ;  /* 0x0000005300597308 */ /* 0x000e620000000800 */
[----:B0-----:R-:W-:-:S07]  /*36b0*/  FADD.FTZ R0, -R80, 1 ;  /* 0x3f80000050007421 */ /* 0x001fce0000010100 */
[----:B------:R-:W-:Y:S08]  /*36c0*/  MUFU.RCP R84, R84 ;  /* 0x0000005400547308 */ /* 0x000ff00000001000 */
[----:B------:R-:W-:Y:S01]  /*36d0*/  MUFU.RCP R85, R85 ;  /* 0x0000005500557308 */ /* 0x000fe20000001000 */
[----:B-1----:R-:W-:-:S07]  /*36e0*/  FADD.FTZ R89, R89, 1 ;  /* 0x3f80000059597421 */ /* 0x002fce0000010000 */
[----:B------:R-:W0:Y:S08]  /*36f0*/  MUFU.RCP R83, R82 ;  /* 0x0000005200537308 */ /* 0x000e300000001000 */
[----:B------:R-:W-:Y:S08]  /*3700*/  MUFU.RCP R86, R86 ;  /* 0x0000005600567308 */ /* 0x000ff00000001000 */
[----:B------:R-:W1:Y:S01]  /*3710*/  MUFU.RCP R87, R87 ;  /* 0x0000005700577308 */ /* 0x000e620000001000 */
[----:B0-----:R-:W-:-:S04]  /*3720*/  FMUL.FTZ R155, R30, R83 ;  /* 0x000000531e9b7220 */ /* 0x001fc80000410000 */
[----:B------:R-:W-:-:S03]  /*3730*/  FMUL.FTZ R151, R46, R155 ;  /* 0x0000009b2e977220 */ /* 0x000fc60000410000 */
[----:B------:R0:W3:Y:S08]  /*3740*/  MUFU.EX2 R141, R93 ;  /* 0x0000005d008d7308 */ /* 0x0000f00000000800 */
[----:B------:R-:W4:Y:S01]  /*3750*/  MUFU.RCP R88, R88 ;  /* 0x0000005800587308 */ /* 0x000f220000001000 */
[----:B0-----:R-:W-:Y:S01]  /*3760*/  FMUL.FTZ R93, R28, R81 ;  /* 0x000000511c5d7220 */ /* 0x001fe20000410000 */
[----:B-1----:R-:W-:-:S04]  /*3770*/  FMUL.FTZ R157, R66, R87 ;  /* 0x00000057429d7220 */ /* 0x002fc80000410000 */
[----:B------:R-:W-:Y:S02]  /*3780*/  FMUL.FTZ R139, R34, R157 ;  /* 0x0000009d228b7220 */ /* 0x000fe40000410000 */
[----:B------:R0:W1:Y:S01]  /*3790*/  MUFU.EX2 R140, R92 ;  /* 0x0000005c008c7308 */ /* 0x0000620000000800 */
[----:B---3--:R-:W-:-:S07]  /*37a0*/  FADD.FTZ R141, R141, 1 ;  /* 0x3f8000008d8d7421 */ /* 0x008fce0000010000 */
[----:B------:R3:W5:Y:S01]  /*37b0*/  MUFU.EX2 R148, R94 ;  /* 0x0000005e00947308 */ /* 0x0007620000000800 */
[----:B0-----:R-:W-:Y:S01]  /*37c0*/  FMUL.FTZ R92, R31, R84 ;  /* 0x000000541f5c7220 */ /* 0x001fe20000410000 */
[----:B----4-:R-:W-:-:S04]  /*37d0*/  FMUL.FTZ R152, R67, R88 ;  /* 0x0000005843987220 */ /* 0x010fc80000410000 */
[----:B------:R-:W-:Y:S02]  /*37e0*/  FMUL.FTZ R138, R35, R152 ;  /* 0x00000098238a7220 */ /* 0x000fe40000410000 */
[----:B------:R0:W4:Y:S01]  /*37f0*/  MUFU.EX2 R150, R95 ;  /* 0x0000005f00967308 */ /* 0x0001220000000800 */
[----:B---3--:R-:W-:Y:S01]  /*3800*/  FMUL.FTZ R94, R65, R86 ;  /* 0x00000056415e7220 */ /* 0x008fe20000410000 */
[----:B-1----:R-:W-:-:S06]  /*3810*/  FADD.FTZ R140, R140, 1 ;  /* 0x3f8000008c8c7421 */ /* 0x002fcc0000010000 */
[----:B------:R-:W1:Y:S01]  /*3820*/  MUFU.RCP R89, R89 ;  /* 0x0000005900597308 */ /* 0x000e620000001000 */
[----:B0-----:R-:W-:Y:S01]  /*3830*/  FMUL.FTZ R95, R64, R85 ;  /* 0x00000055405f7220 */ /* 0x001fe20000410000 */
[----:B-----5:R-:W-:-:S03]  /*3840*/  FADD.FTZ R148, R148, 1 ;  /* 0x3f80000094947421 */ /* 0x020fc60000010000 */
[----:B------:R-:W-:-:S03]  /*3850*/  FMUL.FTZ R137, R32, R95 ;  /* 0x0000005f20897220 */ /* 0x000fc60000410000 */
[----:B------:R-:W0:Y:S01]  /*3860*/  MUFU.RCP R142, R90 ;  /* 0x0000005a008e7308 */ /* 0x000e220000001000 */
[----:B----4-:R-:W-:-:S07]  /*3870*/  FADD.FTZ R150, R150, 1 ;  /* 0x3f80000096967421 */ /* 0x010fce0000010000 */
[----:B------:R-:W-:Y:S01]  /*3880*/  MUFU.RCP R143, R91 ;  /* 0x0000005b008f7308 */ /* 0x000fe20000001000 */
[----:B-1----:R-:W-:-:S07]  /*3890*/  FMUL.FTZ R159, R48, R89 ;  /* 0x00000059309f7220 */ /* 0x002fce0000410000 */
[----:B------:R-:W1:Y:S08]  /*38a0*/  MUFU.RCP R147, R140 ;  /* 0x0000008c00937308 */ /* 0x000e700000001000 */
[----:B------:R-:W-:Y:S08]  /*38b0*/  MUFU.RCP R149, R148 ;  /* 0x0000009400957308 */ /* 0x000ff00000001000 */
[----:B------:R-:W-:Y:S08]  /*38c0*/  MUFU.RCP R146, R141 ;  /* 0x0000008d00927308 */ /* 0x000ff00000001000 */
[----:B------:R-:W-:Y:S01]  /*38d0*/  MUFU.RCP R150, R150 ;  /* 0x0000009600967308 */ /* 0x000fe20000001000 */
[----:B------:R-:W-:Y:S04]  /*38e0*/  STS.128 [R117], R24 ;  /* 0x0000001875007388 */ /* 0x000fe80000000c00 */
[----:B------:R3:W-:Y:S04]  /*38f0*/  STS.128 [R117+0x200], R68 ;  /* 0x0002004475007388 */ /* 0x0007e80000000c00 */
[----:B------:R4:W-:Y:S04]  /*3900*/  STS.128 [R117+0x400], R72 ;  /* 0x0004004875007388 */ /* 0x0009e80000000c00 */
[----:B--2---:R2:W-:Y:S01]  /*3910*/  STS.128 [R117+0x600], R76 ;  /* 0x0006004c75007388 */ /* 0x0045e20000000c00 */
[----:B------:R-:W-:-:S03]  /*3920*/  NOP ;  /* 0x0000000000007918 */ /* 0x000fc60000000000 */
[----:B------:R-:W5:Y:S01]  /*3930*/  LDS.128 R20, [R118] ;  /* 0x0000000076147984 */ /* 0x000f620000000c00 */
[----:B---3--:R-:W-:Y:S01]  /*3940*/  FADD.FTZ R69, -R81, 1 ;  /* 0x3f80000051457421 */ /* 0x008fe20000010100 */
[C---:B------:R-:W-:Y:S01]  /*3950*/  FFMA.FTZ R68, R29.reuse, R0, 1 ;  /* 0x3f8000001d447423 */ /* 0x040fe20000010000 */
[----:B------:R-:W-:Y:S01]  /*3960*/  FMUL.FTZ R0, R29, R80 ;  /* 0x000000501d007220 */ /* 0x000fe20000410000 */
[----:B------:R-:W3:Y:S01]  /*3970*/  LDS.128 R24, [R118+0x10] ;  /* 0x0000100076187984 */ /* 0x000ee20000000c00 */
[----:B------:R-:W-:Y:S01]  /*3980*/  FFMA.FTZ R69, R28, R69, 1 ;  /* 0x3f8000001c457423 */ /* 0x000fe20000010045 */
[----:B------:R-:W-:Y:S01]  /*3990*/  FADD.FTZ R28, -R84, 1 ;  /* 0x3f800000541c7421 */ /* 0x000fe20000010100 */
[----:B------:R-:W-:Y:S01]  /*39a0*/  FADD.FTZ R29, -R85, 1 ;  /* 0x3f800000551d7421 */ /* 0x000fe20000010100 */
[----:B------:R-:W-:Y:S01]  /*39b0*/  FADD.FTZ R71, -R83, 1 ;  /* 0x3f80000053477421 */ /* 0x000fe20000010100 */
[----:B----4-:R-:W-:Y:S01]  /*39c0*/  FADD.FTZ R72, -R86, 1 ;  /* 0x3f80000056487421 */ /* 0x010fe20000010100 */
[----:B------:R-:W-:Y:S01]  /*39d0*/  FFMA.FTZ R70, R31, R28, 1 ;  /* 0x3f8000001f467423 */ /* 0x000fe2000001001c */
[----:B------:R-:W-:Y:S01]  /*39e0*/  FFMA.FTZ R73, R64, R29, 1 ;  /* 0x3f80000040497423 */ /* 0x000fe2000001001d */
[----:B------:R-:W-:Y:S01]  /*39f0*/  FFMA.FTZ R71, R30, R71, 1 ;  /* 0x3f8000001e477423 */ /* 0x000fe20000010047 */
[----:B--2---:R-:W-:Y:S01]  /*3a00*/  FADD.FTZ R76, R136, 1 ;  /* 0x3f800000884c7421 */ /* 0x004fe20000010000 */
[----:B------:R-:W2:Y:S01]  /*3a10*/  LDS.128 R28, [R118+0x20] ;  /* 0x00002000761c7984 */ /* 0x000ea20000000c00 */
[----:B------:R-:W-:Y:S01]  /*3a20*/  FFMA.FTZ R72, R65, R72, 1 ;  /* 0x3f80000041487423 */ /* 0x000fe20000010048 */
[----:B------:R-:W-:Y:S01]  /*3a30*/  FMUL.FTZ R136, R33, R94 ;  /* 0x0000005e21887220 */ /* 0x000fe20000410000 */
[----:B------:R-:W-:Y:S01]  /*3a40*/  FADD.FTZ R75, -R87, 1 ;  /* 0x3f800000574b7421 */ /* 0x000fe20000010100 */
[----:B------:R-:W-:Y:S01]  /*3a50*/  FADD.FTZ R74, -R88, 1 ;  /* 0x3f800000584a7421 */ /* 0x000fe20000010100 */
[----:B------:R-:W4:Y:S02]  /*3a60*/  MUFU.RCP R144, R76 ;  /* 0x0000004c00907308 */ /* 0x000f240000001000 */
[----:B------:R-:W-:Y:S01]  /*3a70*/  FFMA.FTZ R75, R66, R75, 1 ;  /* 0x3f800000424b7423 */ /* 0x000fe2000001004b */
[----:B------:R-:W-:Y:S01]  /*3a80*/  FFMA.FTZ R74, R67, R74, 1 ;  /* 0x3f800000434a7423 */ /* 0x000fe2000001004a */
[----:B-----5:R-:W-:Y:S01]  /*3a90*/  FMUL.FTZ R64, R44, R20 ;  /* 0x000000142c407220 */ /* 0x020fe20000410000 */
        /* <DEDUP_REMOVED lines=14> */
[----:B------:R-:W-:Y:S01]  /*3b80*/  FMUL.FTZ R67, R84, R67 ;  /* 0x0000004354437220 */ /* 0x000fe20000410000 */
[----:B------:R-:W-:Y:S01]  /*3b90*/  FMUL.FTZ R64, R64, R69 ;  /* 0x0000004540407220 */ /* 0x000fe20000410000 */
[----:B------:R-:W-:Y:S01]  /*3ba0*/  FADD.FTZ R69, -R89, 1 ;  /* 0x3f80000059457421 */ /* 0x000fe20000010100 */
[----:B------:R-:W-:Y:S01]  /*3bb0*/  FMUL.FTZ R65, R65, R68 ;  /* 0x0000004441417220 */ /* 0x000fe20000410000 */
[----:B------:R-:W-:Y:S01]  /*3bc0*/  FMUL.FTZ R66, R66, R71 ;  /* 0x0000004742427220 */ /* 0x000fe20000410000 */
[----:B------:R-:W-:Y:S01]  /*3bd0*/  FMUL.FTZ R67, R67, R70 ;  /* 0x0000004643437220 */ /* 0x000fe20000410000 */
[----:B------:R-:W-:Y:S01]  /*3be0*/  BAR.SYNC.DEFER_BLOCKING 0x0 ;  /* 0x0000000000007b1d */ /* 0x000fe20000010000 */
[----:B------:R-:W-:Y:S01]  /*3bf0*/  FFMA.FTZ R69, R48, R69, 1 ;  /* 0x3f80000030457423 */ /* 0x000fe20000010045 */
        /* <DEDUP_REMOVED lines=15> */
[----:B------:R-:W-:Y:S01]  /*3cf0*/  FMUL.FTZ R82, R82, R75 ;  /* 0x0000004b52527220 */ /* 0x000fe20000410000 */
[----:B----4-:R-:W-:Y:S01]  /*3d00*/  FMUL.FTZ R69, R144, R69 ;  /* 0x0000004590457220 */ /* 0x010fe20000410000 */
[----:B------:R-:W-:Y:S01]  /*3d10*/  FFMA.FTZ R71, R60, R71, 1 ;  /* 0x3f8000003c477423 */ /* 0x000fe20000010047 */
[----:B------:R-:W-:Y:S01]  /*3d20*/  FMUL.FTZ R83, R77, R74 ;  /* 0x0000004a4d537220 */ /* 0x000fe20000410000 */
        /* <DEDUP_REMOVED lines=41> */
[----:B------:R-:W-:-:S02]  /*3fc0*/  IMAD R51, R96, UR7, R49 ;  /* 0x0000000760337c24 */ /* 0x000fc4000f8e0231 */
[----:B------:R-:W-:Y:S01]  /*3fd0*/  FMUL.FTZ R142, R39, R50 ;  /* 0x00000032278e7220 */ /* 0x000fe20000410000 */
[----:B------:R-:W-:Y:S01]  /*3fe0*/  FMUL.FTZ R39, R60, R147 ;  /* 0x000000933c277220 */ /* 0x000fe20000410000 */
[----:B------:R-:W2:Y:S01]  /*3ff0*/  LDS.128 R64, [R117] ;  /* 0x0000000075407984 */ /* 0x000ea20000000c00 */
[----:B------:R-:W-:-:S04]  /*4000*/  IMAD.WIDE.U32 R48, R96, UR6, R140 ;  /* 0x0000000660307c25 */ /* 0x000fc8000f8e008c */
[----:B------:R-:W-:Y:S01]  /*4010*/  FMUL.FTZ R141, R36, R159 ;  /* 0x0000009f248d7220 */ /* 0x000fe20000410000 */
[----:B------:R-:W-:Y:S01]  /*4020*/  FMUL.FTZ R140, R37, R80 ;  /* 0x00000050258c7220 */ /* 0x000fe20000410000 */
[----:B------:R-:W3:Y:S01]  /*4030*/  LDS.128 R76, [R117+0x600] ;  /* 0x00060000754c7984 */ /* 0x000ee20000000c00 */
[----:B------:R-:W-:Y:S01]  /*4040*/  ULDC.64 UR6, c[0x0][0x320] ;  /* 0x0000c80000067ab9 */ /* 0x000fe20000000a00 */
[----:B------:R-:W-:Y:S01]  /*4050*/  LEA R36, P1, R48, R160, 0x2 ;  /* 0x000000a030247211 */ /* 0x000fe200078210ff */
[----:B------:R-:W-:Y:S01]  /*4060*/  FMUL.FTZ R147, R44, R93 ;  /* 0x0000005d2c937220 */ /* 0x000fe20000410000 */
[----:B------:R-:W-:Y:S01]  /*4070*/  IADD3 R37, R49, R51, RZ ;  /* 0x0000003331257210 */ /* 0x000fe20007ffe0ff */
[----:B------:R-:W-:Y:S01]  /*4080*/  FMUL.FTZ R49, R62, R149 ;  /* 0x000000953e317220 */ /* 0x000fe20000410000 */
[----:B------:R-:W-:Y:S01]  /*4090*/  ISETP.NE.U32.AND P0, PT, RZ, UR6, PT ;  /* 0x00000006ff007c0c */ /* 0x000fe2000bf05070 */
[----:B------:R-:W4:Y:S01]  /*40a0*/  LDC R62, c[0x0][0x21c] ;  /* 0x00008700ff3e7b82 */ /* 0x000f220000000800 */
[----:B------:R-:W-:Y:S01]  /*40b0*/  LEA.HI.X R37, R48, R161, R37, 0x2, P1 ;  /* 0x000000a130257211 */ /* 0x000fe200008f1425 */
[----:B------:R-:W-:Y:S01]  /*40c0*/  FMUL.FTZ R38, R61, R146 ;  /* 0x000000923d267220 */ /* 0x000fe20000410000 */
[----:B------:R-:W-:Y:S01]  /*40d0*/  ISETP.NE.AND.EX P0, PT, RZ, UR7, PT, P0 ;  /* 0x00000007ff007c0c */ /* 0x000fe2000bf05300 */
[----:B------:R-:W-:Y:S01]  /*40e0*/  FMUL.FTZ R144, R45, R0 ;  /* 0x000000002d907220 */ /* 0x000fe20000410000 */
[----:B------:R-:W-:Y:S01]  /*40f0*/  FFMA.FTZ R44, R4, R147, R145 ;  /* 0x00000093042c7223 */ /* 0x000fe20000010091 */
[----:B------:R-:W-:-:S04]  /*4100*/  IMAD.WIDE R36, R116, 0x10, R36 ;  /* 0x0000001074247825 */ /* 0x000fc800078e0224 */
        /* <DEDUP_REMOVED lines=9> */
[----:B0-----:R0:W-:Y:S04]  /*41a0*/  STG.E.128 desc[UR10][R36.64+0x400], R72 ;  /* 0x0004004824007986 */ /* 0x0011e8000c101d0a */
[----:B-1----:R0:W-:Y:S04]  /*41b0*/  STG.E.128 desc[UR10][R36.64+0x200], R68 ;  /* 0x0002004424007986 */ /* 0x0021e8000c101d0a */
[----:B--2---:R0:W-:Y:S04]  /*41c0*/  STG.E.128 desc[UR10][R36.64], R64 ;  /* 0x0000004024007986 */ /* 0x0041e8000c101d0a */
[----:B---3--:R0:W-:Y:S01]  /*41d0*/  STG.E.128 desc[UR10][R36.64+0x600], R76 ;  /* 0x0006004c24007986 */ /* 0x0081e2000c101d0a */
        /* <DEDUP_REMOVED lines=28> */
[----:B-1----:R-:W-:-:S03]  /*43a0*/  IMAD R21, R65, UR14, R0 ;  /* 0x0000000e41157c24 */ /* 0x002fc6000f8e0200 */
[----:B------:R-:W1:Y:S02]  /*43b0*/  LDS.128 R40, [R117+0x200] ;  /* 0x0002000075287984 */ /* 0x000e640000000c00 */
[----:B------:R-:W-:Y:S01]  /*43c0*/  IADD3 R61, R61, R21, RZ ;  /* 0x000000153d3d7210 */ /* 0x000fe20007ffe0ff */
[----:B------:R-:W-:Y:S01]  /*43d0*/  IMAD R21, R97, UR8, RZ ;  /* 0x0000000861157c24 */ /* 0x000fe2000f8e02ff */
[----:B------:R-:W2:Y:S03]  /*43e0*/  LDS.128 R44, [R117+0x400] ;  /* 0x00040000752c7984 */ /* 0x000ea60000000c00 */
[C---:B------:R-:W-:Y:S01]  /*43f0*/  IMAD R23, R96.reuse, UR9, R21 ;  /* 0x0000000960177c24 */ /* 0x040fe2000f8e0215 */
[----:B------:R-:W3:Y:S01]  /*4400*/  LDS.128 R48, [R117+0x600] ;  /* 0x0006000075307984 */ /* 0x000ee20000000c00 */
[----:B------:R-:W-:-:S05]  /*4410*/  IMAD.WIDE.U32 R20, R96, UR8, R60 ;  /* 0x0000000860147c25 */ /* 0x000fca000f8e003c */
        /* <DEDUP_REMOVED lines=8> */
.L_x_8667:
[----:B------:R-:W-:Y:S01]  /*44a0*/  FFMA.FTZ R0, R8, R137, R63 ;  /* 0x0000008908007223 */ /* 0x000fe2000001003f */
[----:B----4-:R-:W-:Y:S01]  /*44b0*/  ISETP.GE.AND P0, PT, R62, 0x1, PT ;  /* 0x000000013e00780c */ /* 0x010fe20003f06270 */
        /* <DEDUP_REMOVED lines=61> */
.L_x_8705:
        /* <DEDUP_REMOVED lines=10> */
[----:B------:R-:W4:Y:S04]  /*4930*/  LDG.E.128 R68, desc[UR10][R76.64+0x400] ;  /* 0x0004000a4c447981 */ /* 0x000f28000c1e1d00 */
[----:B-1----:R1:W4:Y:S01]  /*4940*/  LDG.E.128 R72, desc[UR10][R76.64+0x600] ;  /* 0x0006000a4c487981 */ /* 0x002322000c1e1d00 */
[----:B------:R-:W-:-:S02]  /*4950*/  IMAD R81, R97, UR12, RZ ;  /* 0x0000000c61517c24 */ /* 0x000fc4000f8e02ff */
[----:B0-----:R-:W-:-:S04]  /*4960*/  IMAD.WIDE.U32 R78, R96, UR12, RZ ;  /* 0x0000000c604e7c25 */ /* 0x001fc8000f8e00ff */
        /* <DEDUP_REMOVED lines=25> */
[----:B------:R-:W-:Y:S01]  /*4b00*/  LOP3.LUT P0, RZ, R102, 0x1f, RZ, 0xc0, !PT ;  /* 0x0000001f66ff7812 */ /* 0x000fe2000780c0ff */
[----:B------:R-:W1:Y:S03]  /*4b10*/  S2R R0, SR_CgaCtaId ;  /* 0x0000000000007919 */ /* 0x000e660000008800 */
[----:B------:R-:W-:-:S02]  /*4b20*/  ISETP.LT.OR P2, PT, R133, 0x2, P0 ;  /* 0x000000028500780c */ /* 0x000fc40000741670 */
[----:B------:R-:W-:Y:S01]  /*4b30*/  ISETP.NE.AND P1, PT, R102, RZ, PT ;  /* 0x000000ff6600720c */ /* 0x000fe20003f25270 */
[----:B------:R-:W-:Y:S01]  /*4b40*/  LDS.128 R60, [R118] ;  /* 0x00000000763c7984 */ /* 0x000fe20000000c00 */
[----:B------:R-:W-:-:S03]  /*4b50*/  MOV R167, 0x400 ;  /* 0x0000040000a77802 */ /* 0x000fc60000000f00 */
[----:B------:R-:W-:Y:S01]  /*4b60*/  LDS.128 R64, [R118+0x10] ;  /* 0x0000100076407984 */ /* 0x000fe20000000c00 */
[----:B------:R-:W-:-:S03]  /*4b70*/  FMUL.FTZ R175, R152, 1.4426950216293334961 ;  /* 0x3fb8aa3b98af7820 */ /* 0x000fc60000410000 */
[----:B------:R-:W-:Y:S02]  /*4b80*/  LDS.128 R68, [R118+0x20] ;  /* 0x0000200076447984 */ /* 0x000fe40000000c00 */
[----:B------:R-:W1:Y:S01]  /*4b90*/  @!P2 LDC R173, c[0x0][0x21c] ;  /* 0x00008700ffadab82 */ /* 0x000e620000000800 */
[----:B------:R-:W-:Y:S01]  /*4ba0*/  FMUL.FTZ R226, R175, R125 ;  /* 0x0000007dafe27220 */ /* 0x000fe20000410000 */
[----:B------:R1:W-:Y:S05]  /*4bb0*/  LDS.128 R72, [R118+0x30] ;  /* 0x0000300076487984 */ /* 0x0003ea0000000c00 */
[----:B------:R-:W4:Y:S01]  /*4bc0*/  MUFU.EX2 R226, R226 ;  /* 0x000000e200e27308 */ /* 0x000f220000000800 */
[----:B0-----:R-:W-:-:S02]  /*4bd0*/  @!P2 IADD3 R92, R133, -0x2, RZ ;  /* 0xfffffffe855ca810 */ /* 0x001fc40007ffe0ff */
[----:B-1----:R-:W-:Y:S02]  /*4be0*/  LEA R167, R0, R167, 0x18 ;  /* 0x000000a700a77211 */ /* 0x002fe400078ec0ff */
[----:B------:R-:W-:Y:S02]  /*4bf0*/  IADD3 R0, R102, 0x200, RZ ;  /* 0x0000020066007810 */ /* 0x000fe40007ffe0ff */
[----:B------:R-:W-:Y:S02]  /*4c00*/  LEA R117, R104, R167, 0x4 ;  /* 0x000000a768757211 */ /* 0x000fe400078e20ff */
[----:B------:R-:W-:Y:S02]  /*4c10*/  @!P1 LEA R0, R164, R165, 0x8 ;  /* 0x000000a5a4009211 */ /* 0x000fe400078e40ff */
[-C--:B------:R-:W-:Y:S02]  /*4c20*/  LEA R118, R104, R167.reuse, 0x6 ;  /* 0x000000a768767211 */ /* 0x080fe400078e30ff */
[----:B------:R-:W-:Y:S01]  /*4c30*/  LEA R177, R0, R167, 0x2 ;  /* 0x000000a700b17211 */ /* 0x000fe200078e10ff */
[----:B------:R-:W-:Y:S01]  /*4c40*/  @!P2 IMAD R173, R92, R173, R165 ;  /* 0x000000ad5cada224 */ /* 0x000fe200078e02a5 */
[----:B------:R-:W-:-:S03]  /*4c50*/  MOV R171, RZ ;  /* 0x000000ff00ab7202 */ /* 0x000fc60000000f00 */
[----:B------:R-:W-:-:S04]  /*4c60*/  @!P2 IMAD.WIDE R172, R173, 0x8, R56 ;  /* 0x00000008adaca825 */ /* 0x000fc800078e0238 */
        /* <DEDUP_REMOVED lines=11> */
[----:B------:R-:W-:Y:S08]  /*4d20*/  MUFU.EX2 R223, R223 ;  /* 0x000000df00df7308 */ /* 0x000ff00000000800 */
        /* <DEDUP_REMOVED lines=9> */
[----:B------:R-:W-:Y:S01]  /*4dc0*/  MUFU.EX2 R170, R170 ;  /* 0x000000aa00aa7308 */ /* 0x000fe20000000800 */
        /* <DEDUP_REMOVED lines=17> */
[----:B------:R-:W0:Y:S04]  /*4ee0*/  LDS.128 R76, [R118+0x840] ;  /* 0x00084000764c7984 */ /* 0x000e280000000c00 */
[----:B------:R-:W1:Y:S04]  /*4ef0*/  LDS.128 R80, [R118+0x850] ;  /* 0x0008500076507984 */ /* 0x000e680000000c00 */
[----:B------:R-:W2:Y:S04]  /*4f00*/  LDS.128 R84, [R118+0x860] ;  /* 0x0008600076547984 */ /* 0x000ea80000000c00 */
[----:B------:R-:W3:Y:S04]  /*4f10*/  LDS.128 R92, [R118+0x870] ;  /* 0x00087000765c7984 */ /* 0x000ee80000000c00 */
[----:B------:R4:W-:Y:S01]  /*4f20*/  STS [R177+0x2338], R226 ;  /* 0x002338e2b1007388 */ /* 0x0009e20000000800 */
[----:B------:R-:W-:Y:S06]  /*4f30*/  BAR.SYNC.DEFER_BLOCKING 0x0 ;  /* 0x0000000000007b1d */ /* 0x000fec0000010000 */
[----:B------:R4:W5:Y:S01]  /*4f40*/  @!P2 LDG.E R171, desc[UR10][R172.64+0x4] ;  /* 0x0000040aacaba981 */ /* 0x000962000c1e1900 */
[----:B------:R-:W-:Y:S01]  /*4f50*/  ISETP.NE.AND P2, PT, R102, 0x1f, PT ;  /* 0x0000001f6600780c */ /* 0x000fe20003f45270 */
[----:B0-----:R-:W-:-:S12]  /*4f60*/  FMUL.FTZ R180, R151, R78 ;  /* 0x0000004e97b47220 */ /* 0x001fd80000410000 */
[----:B------:R-:W-:-:S06]  /*4f70*/  @P2 LEA R78, R102, R167, 0x2 ;  /* 0x000000a7664e2211 */ /* 0x000fcc00078e10ff */
[----:B------:R-:W0:Y:S01]  /*4f80*/  @P2 LDS R78, [R78+0x2b3c] ;  /* 0x002b3c004e4e2984 */ /* 0x000e220000000800 */
[----:B-1----:R-:W-:Y:S01]  /*4f90*/  FMUL.FTZ R213, R136, R81 ;  /* 0x0000005188d57220 */ /* 0x002fe20000410000 */
[----:B------:R-:W-:Y:S01]  /*4fa0*/  FMUL.FTZ R81, R175, R134 ;  /* 0x00000086af517220 */ /* 0x000fe20000410000 */
[----:B--2---:R-:W-:Y:S01]  /*4fb0*/  FMUL.FTZ R91, R143, R86 ;  /* 0x000000568f5b7220 */ /* 0x004fe20000410000 */
[C---:B----4-:R-:W-:Y:S01]  /*4fc0*/  FMUL.FTZ R172, R175.reuse, R121 ;  /* 0x00000079afac7220 */ /* 0x050fe20000410000 */
[C---:B------:R-:W-:Y:S01]  /*4fd0*/  FMUL.FTZ R90, R175.reuse, R130 ;  /* 0x00000082af5a7220 */ /* 0x040fe20000410000 */
[----:B------:R-:W-:Y:S02]  /*4fe0*/  FMUL.FTZ R86, R175, R135 ;  /* 0x00000087af567220 */ /* 0x000fe40000410000 */
[----:B------:R-:W1:Y:S08]  /*4ff0*/  MUFU.EX2 R81, R81 ;  /* 0x0000005100517308 */ /* 0x000e700000000800 */
[----:B------:R-:W2:Y:S08]  /*5000*/  MUFU.EX2 R172, R172 ;  /* 0x000000ac00ac7308 */ /* 0x000eb00000000800 */
[----:B------:R-:W4:Y:S08]  /*5010*/  MUFU.EX2 R90, R90 ;  /* 0x0000005a005a7308 */ /* 0x000f300000000800 */
        /* <DEDUP_REMOVED lines=28> */
[----:B------:R-:W-:-:S06]  /*51e0*/  LEA R78, R78, R167, 0x2 ;  /* 0x000000a74e4e7211 */ /* 0x000fcc00078e10ff */
[----:B------:R-:W0:Y:S02]  /*51f0*/  LDS R78, [R78+0x2338] ;  /* 0x002338004e4e7984 */ /* 0x000e240000000800 */
.L_x_8670:
[----:B------:R-:W-:Y:S05]  /*5200*/  BSYNC B0 ;  /* 0x0000000000007941 */ /* 0x000fea0003800000 */
.L_x_8669:
        /* <DEDUP_REMOVED lines=39> */
[C---:B------:R-:W-:Y:S01]  /*5480*/  FMUL.FTZ R77, R174.reuse, R77 ;  /* 0x0000004dae4d7220 */ /* 0x040fe20000410000 */
        /* <DEDUP_REMOVED lines=17> */
[----:B------:R-:W-:Y:S01]  /*55a0*/  FMUL.FTZ R187, R84, R71 ;  /* 0x0000004754bb7220 */ /* 0x000fe20000410000 */
[----:B------:R-:W0:Y:S01]  /*55b0*/  SHFL.DOWN PT, R85, R92, 0x1, 0x1f ;  /* 0x08201f005c557f89 */ /* 0x000e2200000e0000 */
[----:B------:R-:W-:Y:S01]  /*55c0*/  FFMA.FTZ R79, R224, R79, R189 ;  /* 0x0000004fe04f7223 */ /* 0x000fe200000100bd */
[----:B------:R-:W-:Y:S01]  /*55d0*/  LOP3.LUT R175, R102, 0x1f, RZ, 0xc0, !PT ;  /* 0x0000001f66af7812 */ /* 0x000fe200078ec0ff */
[----:B------:R-:W-:Y:S01]  /*55e0*/  FMUL.FTZ R77, R229, R88 ;  /* 0x00000058e54d7220 */ /* 0x000fe20000410000 */
[----:B------:R-:W1:Y:S01]  /*55f0*/  SHFL.DOWN PT, R182, R181, 0x1, 0x1f ;  /* 0x08201f00b5b67f89 */ /* 0x000e6200000e0000 */
[----:B------:R-:W-:Y:S01]  /*5600*/  FMUL.FTZ R185, R185, R72 ;  /* 0x00000048b9b97220 */ /* 0x000fe20000410000 */
[----:B------:R-:W-:Y:S01]  /*5610*/  FFMA.FTZ R79, R90, R79, R187 ;  /* 0x0000004f5a4f7223 */ /* 0x000fe200000100bb */
[----:B------:R-:W-:Y:S01]  /*5620*/  ISETP.NE.AND P3, PT, R175, 0x1f, PT ;  /* 0x0000001faf00780c */ /* 0x000fe20003f65270 */
        /* <DEDUP_REMOVED lines=9> */
[----:B------:R-:W-:Y:S01]  /*56c0*/  ISETP.GE.U32.AND P4, PT, R175, 0x1e, PT ;  /* 0x0000001eaf00780c */ /* 0x000fe20003f86070 */
[----:B------:R-:W-:Y:S01]  /*56d0*/  FFMA.FTZ R79, R86, R79, R83 ;  /* 0x0000004f564f7223 */ /* 0x000fe20000010053 */
[----:B------:R-:W-:Y:S01]  /*56e0*/  ISETP.GE.OR P0, PT, R133, R166, P0 ;  /* 0x000000a68500720c */ /* 0x000fe20000706670 */
[----:B------:R-:W-:Y:S01]  /*56f0*/  FMUL.FTZ R77, R170, R77 ;  /* 0x0000004daa4d7220 */ /* 0x000fe20000410000 */
[C---:B------:R-:W-:Y:S01]  /*5700*/  ISETP.NE.AND P5, PT, R102.reuse, RZ, PT ;  /* 0x000000ff6600720c */ /* 0x040fe20003fa5270 */
[----:B------:R-:W-:Y:S01]  /*5710*/  FFMA.FTZ R84, R81, R79, R88 ;  /* 0x0000004f51547223 */ /* 0x000fe20000010058 */
[----:B------:R-:W-:Y:S01]  /*5720*/  IADD3 R211, R102, 0x1c0, RZ ;  /* 0x000001c066d37810 */ /* 0x000fe20007ffe0ff */
[C---:B0-----:R-:W-:Y:S01]  /*5730*/  @P3 FFMA.FTZ R92, R181.reuse, R85, R92 ;  /* 0x00000055b55c3223 */ /* 0x041fe2000001005c */
[----:B------:R-:W-:Y:S01]  /*5740*/  FMUL.FTZ R76, R86, R77 ;  /* 0x0000004d564c7220 */ /* 0x000fe20000410000 */
[----:B------:R-:W-:Y:S01]  /*5750*/  IADD3 R233, R102, 0x1e0, RZ ;  /* 0x000001e066e97810 */ /* 0x000fe20007ffe0ff */
[----:B------:R-:W0:Y:S01]  /*5760*/  SHFL.UP PT, R77, R84, 0x1, RZ ;  /* 0x04200000544d7989 */ /* 0x000e2200000e00ff */
[----:B-1----:R-:W-:Y:S01]  /*5770*/  @P3 FMUL.FTZ R181, R181, R182 ;  /* 0x000000b6b5b53220 */ /* 0x002fe20000410000 */
[----:B------:R-:W-:Y:S01]  /*5780*/  FMUL.FTZ R197, R81, R76 ;  /* 0x0000004c51c57220 */ /* 0x000fe20000410000 */
[----:B------:R-:W-:Y:S01]  /*5790*/  ISETP.GE.AND P3, PT, R104, 0x1, PT ;  /* 0x000000016800780c */ /* 0x000fe20003f66270 */
[----:B------:R-:W1:Y:S01]  /*57a0*/  SHFL.DOWN PT, R79, R92, 0x2, 0x1f ;  /* 0x08401f005c4f7f89 */ /* 0x000e6200000e0000 */
[-C--:B------:R-:W-:Y:S01]  /*57b0*/  @!P0 LEA R85, R165, R167.reuse, 0x3 ;  /* 0x000000a7a5558211 */ /* 0x080fe200078e18ff */
[----:B------:R-:W-:Y:S01]  /*57c0*/  IMAD R235, R101, UR22, RZ ;  /* 0x0000001665eb7c24 */ /* 0x000fe2000f8e02ff */
[----:B------:R-:W-:Y:S01]  /*57d0*/  LEA.HI.SX32 R234, R102, R102, 0x1b ;  /* 0x0000006666ea7211 */ /* 0x000fe200078fdaff */
[----:B------:R-:W2:Y:S01]  /*57e0*/  SHFL.DOWN PT, R182, R181, 0x2, 0x1f ;  /* 0x08401f00b5b67f89 */ /* 0x000ea200000e0000 */
[----:B------:R-:W-:Y:S01]  /*57f0*/  BSSY B0, `(.L_x_8671) ;  /* 0x0000138000007945 */ /* 0x000fe20003800000 */
[----:B------:R-:W-:Y:S01]  /*5800*/  IMAD R235, R100, UR23, R235 ;  /* 0x0000001764eb7c24 */ /* 0x000fe2000f8e02eb */
[----:B------:R-:W-:Y:S01]  /*5810*/  LEA R234, R234, R167, 0x2 ;  /* 0x000000a7eaea7211 */ /* 0x000fe200078e10ff */
[----:B------:R-:W3:Y:S04]  /*5820*/  SHFL.UP PT, R76, R197, 0x1, RZ ;  /* 0x04200000c54c7989 */ /* 0x000ee800000e00ff */
[----:B0-----:R-:W-:Y:S01]  /*5830*/  @P3 FFMA.FTZ R84, R197, R77, R84 ;  /* 0x0000004dc5543223 */ /* 0x001fe20000010054 */
[----:B-1----:R-:W-:-:S04]  /*5840*/  @!P4 FFMA.FTZ R92, R181, R79, R92 ;  /* 0x0000004fb55cc223 */ /* 0x002fc8000001005c */
[----:B------:R-:W0:Y:S01]  /*5850*/  SHFL.UP PT, R77, R84, 0x2, RZ ;  /* 0x04400000544d7989 */ /* 0x000e2200000e00ff */
[----:B--2---:R-:W-:-:S03]  /*5860*/  @!P4 FMUL.FTZ R181, R181, R182 ;  /* 0x000000b6b5b5c220 */ /* 0x004fc60000410000 */
[----:B------:R-:W1:Y:S01]  /*5870*/  SHFL.DOWN PT, R79, R92, 0x4, 0x1f ;  /* 0x08801f005c4f7f89 */ /* 0x000e6200000e0000 */
[----:B------:R-:W-:Y:S01]  /*5880*/  ISETP.GE.U32.AND P4, PT, R175, 0x1c, PT ;  /* 0x0000001caf00780c */ /* 0x000fe20003f86070 */
[----:B---3--:R-:W-:Y:S02]  /*5890*/  @P3 FMUL.FTZ R197, R197, R76 ;  /* 0x0000004cc5c53220 */ /* 0x008fe40000410000 */
[----:B------:R-:W2:Y:S01]  /*58a0*/  SHFL.DOWN PT, R182, R181, 0x4, 0x1f ;  /* 0x08801f00b5b67f89 */ /* 0x000ea200000e0000 */
[----:B------:R-:W-:-:S03]  /*58b0*/  ISETP.GE.AND P3, PT, R104, 0x2, PT ;  /* 0x000000026800780c */ /* 0x000fc60003f66270 */
[----:B------:R-:W3:Y:S10]  /*58c0*/  SHFL.UP PT, R76, R197, 0x2, RZ ;  /* 0x04400000c54c7989 */ /* 0x000ef400000e00ff */
[----:B0-----:R-:W-:Y:S01]  /*58d0*/  @P3 FFMA.FTZ R84, R197, R77, R84 ;  /* 0x0000004dc5543223 */ /* 0x001fe20000010054 */
[----:B------:R-:W-:Y:S01]  /*58e0*/  MOV R77, RZ ;  /* 0x000000ff004d7202 */ /* 0x000fe20000000f00 */
[----:B-1----:R-:W-:-:S03]  /*58f0*/  @!P4 FFMA.FTZ R92, R181, R79, R92 ;  /* 0x0000004fb55cc223 */ /* 0x002fc6000001005c */
[----:B------:R-:W0:Y:S01]  /*5900*/  SHFL.UP PT, R79, R84, 0x4, RZ ;  /* 0x04800000544f7989 */ /* 0x000e2200000e00ff */
[----:B--2---:R-:W-:Y:S01]  /*5910*/  @!P4 FMUL.FTZ R181, R181, R182 ;  /* 0x000000b6b5b5c220 */ /* 0x004fe20000410000 */
[----:B------:R-:W-:Y:S02]  /*5920*/  ISETP.GE.U32.AND P4, PT, R175, 0x18, PT ;  /* 0x00000018af00780c */ /* 0x000fe40003f86070 */
[----:B------:R-:W1:Y:S01]  /*5930*/  SHFL.DOWN PT, R173, R92, 0x8, 0x1f ;  /* 0x09001f005cad7f89 */ /* 0x000e6200000e0000 */
[----:B---3--:R-:W-:Y:S01]  /*5940*/  @P3 FMUL.FTZ R197, R197, R76 ;  /* 0x0000004cc5c53220 */ /* 0x008fe20000410000 */
[----:B------:R-:W-:Y:S02]  /*5950*/  HFMA2.MMA R76, -RZ, RZ, 1.875, 0 ;  /* 0x3f800000ff4c7435 */ /* 0x000fe400000001ff */
[----:B------:R-:W2:Y:S01]  /*5960*/  SHFL.DOWN PT, R184, R181, 0x8, 0x1f ;  /* 0x09001f00b5b87f89 */ /* 0x000ea200000e0000 */
[----:B------:R-:W-:-:S03]  /*5970*/  ISETP.GE.AND P3, PT, R104, 0x4, PT ;  /* 0x000000046800780c */ /* 0x000fc60003f66270 */
[----:B------:R-:W3:Y:S04]  /*5980*/  SHFL.UP PT, R182, R197, 0x4, RZ ;  /* 0x04800000c5b67989 */ /* 0x000ee800000e00ff */
[----:B------:R-:W-:Y:S01]  /*5990*/  @!P0 LDS.64 R76, [R85+0x2bb8] ;  /* 0x002bb800554c8984 */ /* 0x000fe20000000a00 */
[----:B------:R-:W-:-:S05]  /*59a0*/  ISETP.GE.AND P0, PT, R104, 0x8, PT ;  /* 0x000000086800780c */ /* 0x000fca0003f06270 */
[----:B0-----:R-:W-:Y:S01]  /*59b0*/  @P3 FFMA.FTZ R84, R197, R79, R84 ;  /* 0x0000004fc5543223 */ /* 0x001fe20000010054 */
[----:B-1----:R-:W-:-:S04]  /*59c0*/  @!P4 FFMA.FTZ R92, R181, R173, R92 ;  /* 0x000000adb55cc223 */ /* 0x002fc8000001005c */
[----:B------:R-:W0:Y:S01]  /*59d0*/  SHFL.UP PT, R79, R84, 0x8, RZ ;  /* 0x05000000544f7989 */ /* 0x000e2200000e00ff */
[----:B--2---:R-:W-:-:S03]  /*59e0*/  @!P4 FMUL.FTZ R181, R181, R184 ;  /* 0x000000b8b5b5c220 */ /* 0x004fc60000410000 */
[----:B------:R-:W1:Y:S01]  /*59f0*/  SHFL.DOWN PT, R173, R92, 0x10, 0x1f ;  /* 0x0a001f005cad7f89 */ /* 0x000e6200000e0000 */
[----:B---3--:R-:W-:-:S03]  /*5a00*/  @P3 FMUL.FTZ R197, R197, R182 ;  /* 0x000000b6c5c53220 */ /* 0x008fc60000410000 */
[----:B------:R-:W2:Y:S01]  /*5a10*/  SHFL.DOWN PT, R184, R181, 0x10, 0x1f ;  /* 0x0a001f00b5b87f89 */ /* 0x000ea200000e0000 */
[----:B------:R-:W-:-:S03]  /*5a20*/  ISETP.GE.U32.AND P3, PT, R175, 0x10, PT ;  /* 0x00000010af00780c */ /* 0x000fc60003f66070 */
[----:B------:R-:W3:Y:S01]  /*5a30*/  SHFL.UP PT, R182, R197, 0x8, RZ ;  /* 0x05000000c5b67989 */ /* 0x000ee200000e00ff */
[----:B0-----:R-:W-:-:S09]  /*5a40*/  @P0 FFMA.FTZ R84, R197, R79, R84 ;  /* 0x0000004fc5540223 */ /* 0x001fd20000010054 */
[C---:B-1----:R-:W-:Y:S01]  /*5a50*/  @!P3 FFMA.FTZ R92, R181.reuse, R173, R92 ;  /* 0x000000adb55cb223 */ /* 0x042fe2000001005c */
[----:B------:R-:W0:Y:S01]  /*5a60*/  SHFL.UP PT, R79, R84, 0x10, RZ ;  /* 0x06000000544f7989 */ /* 0x000e2200000e00ff */
[----:B--2---:R-:W-:-:S03]  /*5a70*/  @!P3 FMUL.FTZ R181, R181, R184 ;  /* 0x000000b8b5b5b220 */ /* 0x004fc60000410000 */
[----:B------:R-:W-:Y:S01]  /*5a80*/  SHFL.IDX PT, R186, R77, RZ, 0x1f ;  /* 0x00001fff4dba7589 */ /* 0x000fe200000e0000 */
[----:B---3--:R-:W-:-:S03]  /*5a90*/  @P0 FMUL.FTZ R197, R197, R182 ;  /* 0x000000b6c5c50220 */ /* 0x008fc60000410000 */
[----:B------:R-:W-:Y:S01]  /*5aa0*/  SHFL.DOWN PT, R188, R92, 0x1, 0x1f ;  /* 0x08201f005cbc7f89 */ /* 0x000fe200000e0000 */
[----:B------:R-:W-:-:S03]  /*5ab0*/  ISETP.GE.AND P0, PT, R104, 0x10, PT ;  /* 0x000000106800780c */ /* 0x000fc60003f06270 */
[----:B------:R-:W1:Y:S04]  /*5ac0*/  SHFL.DOWN PT, R85, R181, 0x1, 0x1f ;  /* 0x08201f00b5557f89 */ /* 0x000e6800000e0000 */
[----:B------:R-:W2:Y:S04]  /*5ad0*/  SHFL.UP PT, R182, R197, 0x10, RZ ;  /* 0x06000000c5b67989 */ /* 0x000ea800000e00ff */
[----:B------:R-:W-:Y:S02]  /*5ae0*/  SHFL.IDX PT, R92, R92, RZ, 0x1f ;  /* 0x00001fff5c5c7589 */ /* 0x000fe400000e0000 */
[----:B0-----:R-:W-:-:S02]  /*5af0*/  @P0 FFMA.FTZ R84, R197, R79, R84 ;  /* 0x0000004fc5540223 */ /* 0x001fc40000010054 */
[----:B------:R-:W0:Y:S04]  /*5b00*/  SHFL.IDX PT, R181, R181, RZ, 0x1f ;  /* 0x00001fffb5b57589 */ /* 0x000e2800000e0000 */
[----:B------:R3:W-:Y:S04]  /*5b10*/  SHFL.UP PT, R205, R84, 0x1, RZ ;  /* 0x0420000054cd7989 */ /* 0x0007e800000e00ff */
[----:B-----5:R4:W-:Y:S01]  /*5b20*/  SHFL.IDX PT, R184, R171, RZ, 0x1f ;  /* 0x00001fffabb87589 */ /* 0x0209e200000e0000 */
[----:B-1----:R-:W-:Y:S01]  /*5b30*/  @P2 FFMA.FTZ R186, R85, R186, R188 ;  /* 0x000000ba55ba2223 */ /* 0x002fe200000100bc */
[----:B------:R-:W-:Y:S01]  /*5b40*/  HFMA2.MMA R85, -RZ, RZ, 0, 0 ;  /* 0x00000000ff557435 */ /* 0x000fe200000001ff */
[----:B---3--:R-:W-:-:S02]  /*5b50*/  MOV R84, R102 ;  /* 0x0000006600547202 */ /* 0x008fc40000000f00 */
[----:B------:R-:W-:Y:S01]  /*5b60*/  FFMA.FTZ R175, R186, R78, R95 ;  /* 0x0000004ebaaf7223 */ /* 0x000fe2000001005f */
[C---:B------:R-:W-:Y:S02]  /*5b70*/  IMAD R78, R160.reuse, UR15, RZ ;  /* 0x0000000fa04e7c24 */ /* 0x040fe4000f8e02ff */
[----:B--2---:R-:W-:Y:S01]  /*5b80*/  @P0 FMUL.FTZ R197, R197, R182 ;  /* 0x000000b6c5c50220 */ /* 0x004fe20000410000 */
[----:B------:R-:W-:Y:S01]  /*5b90*/  FFMA.FTZ R173, R81, R175, R94 ;  /* 0x000000af51ad7223 */ /* 0x000fe2000001005e */
[----:B------:R-:W-:Y:S02]  /*5ba0*/  IMAD R95, R161, UR14, R78 ;  /* 0x0000000ea15f7c24 */ /* 0x000fe4000f8e024e */
[----:B------:R-:W-:Y:S01]  /*5bb0*/  FMUL.FTZ R218, R175, R134 ;  /* 0x00000086afda7220 */ /* 0x000fe20000410000 */
[----:B------:R-:W-:-:S04]  /*5bc0*/  IMAD.WIDE.U32 R78, R160, UR14, R84 ;  /* 0x0000000ea04e7c25 */ /* 0x000fc8000f8e0054 */
[----:B----4-:R-:W-:Y:S01]  /*5bd0*/  FFMA.FTZ R171, R86, R173, R93 ;  /* 0x000000ad56ab7223 */ /* 0x010fe2000001005d */
[----:B------:R-:W1:Y:S01]  /*5be0*/  SHFL.UP PT, R182, R197, 0x1, RZ ;  /* 0x04200000c5b67989 */ /* 0x000e6200000e00ff */
[----:B0-----:R-:W-:Y:S01]  /*5bf0*/  FFMA.FTZ R77, R181, R77, R92 ;  /* 0x0000004db54d7223 */ /* 0x001fe2000001005c */
[C---:B------:R-:W-:Y:S01]  /*5c00*/  IMAD R94, R156.reuse, UR15, RZ ;  /* 0x0000000f9c5e7c24 */ /* 0x040fe2000f8e02ff */
[----:B------:R-:W-:Y:S01]  /*5c10*/  IADD3 R79, R79, R95, RZ ;  /* 0x0000005f4f4f7210 */ /* 0x000fe20007ffe0ff */
[----:B------:R-:W-:-:S04]  /*5c20*/  IMAD.WIDE.U32 R84, R156, UR14, R84 ;  /* 0x0000000e9c547c25 */ /* 0x000fc8000f8e0054 */
[----:B------:R-:W-:Y:S01]  /*5c30*/  FFMA.FTZ R95, R170, R171, R177 ;  /* 0x000000abaa5f7223 */ /* 0x000fe200000100b1 */
[----:B------:R-:W-:Y:S01]  /*5c40*/  FMUL.FTZ R76, R181, R76 ;  /* 0x0000004cb54c7220 */ /* 0x000fe20000410000 */
[----:B------:R-:W-:Y:S01]  /*5c50*/  FMUL.FTZ R225, R173, R135 ;  /* 0x00000087ade17220 */ /* 0x000fe20000410000 */
[----:B------:R-:W-:Y:S01]  /*5c60*/  IMAD R93, R157, UR14, R94 ;  /* 0x0000000e9d5d7c24 */ /* 0x000fe2000f8e025e */
[----:B------:R-:W-:Y:S01]  /*5c70*/  P2R R94, PR, RZ, 0x20 ;  /* 0x00000020ff5e7803 */ /* 0x000fe20000000000 */
[----:B------:R-:W-:Y:S01]  /*5c80*/  FMUL.FTZ R220, R171, R132 ;  /* 0x00000084abdc7220 */ /* 0x000fe20000410000 */
[----:B------:R-:W-:Y:S02]  /*5c90*/  IMAD.WIDE.U32 R78, R100, UR22, R78 ;  /* 0x00000016644e7c25 */ /* 0x000fe4000f8e004e */
[----:B------:R-:W-:Y:S02]  /*5ca0*/  IADD3 R85, R85, R93, RZ ;  /* 0x0000005d55557210 */ /* 0x000fe40007ffe0ff */
[----:B------:R-:W-:Y:S01]  /*5cb0*/  FFMA.FTZ R93, R168, R95, R87 ;  /* 0x0000005fa85d7223 */ /* 0x000fe20000010057 */
[----:B------:R-:W-:-:S03]  /*5cc0*/  SHF.L.U32 R87, R102, 0x4, RZ ;  /* 0x0000000466577819 */ /* 0x000fc600000006ff */
[----:B------:R-:W-:Y:S01]  /*5cd0*/  FFMA.FTZ R91, R90, R93, R91 ;  /* 0x0000005d5a5b7223 */ /* 0x000fe2000001005b */
[----:B------:R-:W-:Y:S01]  /*5ce0*/  LEA.HI.SX32 R94, R87, R87, 0x1b ;  /* 0x00000057575e7211 */ /* 0x000fe200078fdaff */
[----:B------:R-:W-:Y:S01]  /*5cf0*/  FMUL.FTZ R92, R93, R130 ;  /* 0x000000825d5c7220 */ /* 0x000fe20000410000 */
[----:B------:R-:W-:-:S04]  /*5d00*/  IMAD.WIDE.U32 R84, R100, UR24, R84 ;  /* 0x0000001864547c25 */ /* 0x000fc8000f8e0054 */
[----:B------:R-:W-:Y:S01]  /*5d10*/  FFMA.FTZ R89, R224, R91, R89 ;  /* 0x0000005be0597223 */ /* 0x000fe20000010059 */
[-C--:B------:R-:W-:Y:S01]  /*5d20*/  LEA R87, R94, R167.reuse, 0x2 ;  /* 0x000000a75e577211 */ /* 0x080fe200078e10ff */
[----:B-1----:R-:W-:Y:S01]  /*5d30*/  @P1 FFMA.FTZ R184, R182, R184, R205 ;  /* 0x000000b8b6b81223 */ /* 0x002fe200000100cd */
[----:B------:R-:W-:Y:S01]  /*5d40*/  @!P5 LEA R94, R165, R167, 0x3 ;  /* 0x000000a7a55ed211 */ /* 0x000fe200078e18ff */
[----:B------:R-:W-:Y:S01]  /*5d50*/  FFMA.FTZ R181, R229, R89, R80 ;  /* 0x00000059e5b57223 */ /* 0x000fe20000010050 */
[----:B------:R-:W-:Y:S01]  /*5d60*/  FMUL.FTZ R80, R18, R225 ;  /* 0x000000e112507220 */ /* 0x000fe20000410000 */
[----:B------:R-:W-:Y:S01]  /*5d70*/  FFMA.FTZ R226, R226, R184, R203 ;  /* 0x000000b8e2e27223 */ /* 0x000fe200000100cb */
[----:B------:R-:W-:Y:S01]  /*5d80*/  FMUL.FTZ R207, R91, R129 ;  /* 0x000000815bcf7220 */ /* 0x000fe20000410000 */
[----:B------:R-:W-:Y:S01]  /*5d90*/  FFMA.FTZ R179, R222, R181, R179 ;  /* 0x000000b5deb37223 */ /* 0x000fe200000100b3 */
[----:B------:R0:W-:Y:S01]  /*5da0*/  @!P5 STS.64 [R94+0x2bb8], R76 ;  /* 0x002bb84c5e00d388 */ /* 0x0001e20000000a00 */
[----:B------:R-:W-:Y:S01]  /*5db0*/  FFMA.FTZ R197, R223, R226, R208 ;  /* 0x000000e2dfc57223 */ /* 0x000fe200000100d0 */
[----:B------:R-:W-:Y:S01]  /*5dc0*/  FMUL.FTZ R182, R19, R218 ;  /* 0x000000da13b67220 */ /* 0x000fe20000410000 */
        /* <DEDUP_REMOVED lines=8> */
[----:B------:R-:W-:Y:S01]  /*5e50*/  FFMA.FTZ R215, R174, R213, R215 ;  /* 0x000000d5aed77223 */ /* 0x000fe200000100d7 */
[----:B0-----:R-:W-:Y:S01]  /*5e60*/  FMUL.FTZ R94, R15, R92 ;  /* 0x0000005c0f5e7220 */ /* 0x001fe20000410000 */
[----:B------:R-:W-:Y:S01]  /*5e70*/  FFMA.FTZ R76, R0, R197, R201 ;  /* 0x000000c5004c7223 */ /* 0x000fe200000100c9 */
[----:B-1----:R-:W-:Y:S01]  /*5e80*/  FMUL.FTZ R80, R14, R207 ;  /* 0x000000cf0e507220 */ /* 0x002fe20000410000 */
[----:B------:R-:W-:Y:S01]  /*5e90*/  FFMA.FTZ R217, R176, R215, R217 ;  /* 0x000000d7b0d97223 */ /* 0x000fe200000100d9 */
[----:B------:R0:W-:Y:S01]  /*5ea0*/  STS [R87+0x10b4], R82 ;  /* 0x0010b45257007388 */ /* 0x0001e20000000800 */
[----:B------:R-:W-:Y:S01]  /*5eb0*/  FADD.FTZ R210, -R201, R76 ;  /* 0x0000004cc9d27221 */ /* 0x000fe20000010100 */
[----:B--2---:R-:W-:Y:S01]  /*5ec0*/  FMUL.FTZ R182, R89, R128 ;  /* 0x0000008059b67220 */ /* 0x004fe20000410000 */
[C---:B------:R-:W-:Y:S01]  /*5ed0*/  FFMA.FTZ R219, R231.reuse, R217, R180 ;  /* 0x000000d9e7db7223 */ /* 0x040fe200000100b4 */
[----:B------:R1:W-:Y:S01]  /*5ee0*/  STS [R87+0x10ac], R94 ;  /* 0x0010ac5e57007388 */ /* 0x0003e20000000800 */
[----:B------:R-:W-:Y:S01]  /*5ef0*/  FFMA.FTZ R231, R231, R76, R212 ;  /* 0x0000004ce7e77223 */ /* 0x000fe200000100d4 */
[----:B------:R-:W-:Y:S01]  /*5f00*/  FMUL.FTZ R184, R16, R205 ;  /* 0x000000cd10b87220 */ /* 0x000fe20000410000 */
[----:B------:R-:W-:Y:S01]  /*5f10*/  FFMA.FTZ R221, R0, R219, R221 ;  /* 0x000000db00dd7223 */ /* 0x000fe200000100dd */
[----:B------:R-:W-:Y:S01]  /*5f20*/  FADD.FTZ R0, -R203, R226 ;  /* 0x000000e2cb007221 */ /* 0x000fe20000010100 */
[----:B------:R2:W-:Y:S01]  /*5f30*/  STS [R87+0x10a8], R80 ;  /* 0x0010a85057007388 */ /* 0x0005e20000000800 */
[----:B------:R-:W-:Y:S01]  /*5f40*/  FMUL.FTZ R209, R219, R127 ;  /* 0x0000007fdbd17220 */ /* 0x000fe20000410000 */
[----:B------:R-:W-:Y:S01]  /*5f50*/  FFMA.FTZ R223, R223, R221, R178 ;  /* 0x000000dddfdf7223 */ /* 0x000fe200000100b2 */
[----:B------:R-:W-:Y:S01]  /*5f60*/  FADD.FTZ R212, -R212, R231 ;  /* 0x000000e7d4d47221 */ /* 0x000fe20000010100 */
[----:B0-----:R-:W-:Y:S01]  /*5f70*/  FMUL.FTZ R82, R13, R182 ;  /* 0x000000b60d527220 */ /* 0x001fe20000410000 */
[----:B-1----:R-:W-:Y:S01]  /*5f80*/  FMUL.FTZ R94, R221, R124 ;  /* 0x0000007cdd5e7220 */ /* 0x002fe20000410000 */
[----:B------:R-:W-:Y:S01]  /*5f90*/  FMUL.FTZ R203, R223, R125 ;  /* 0x0000007ddfcb7220 */ /* 0x000fe20000410000 */
[----:B------:R-:W-:Y:S01]  /*5fa0*/  STS [R87+0x10b0], R184 ;  /* 0x0010b0b857007388 */ /* 0x000fe20000000800 */
[----:B------:R-:W-:Y:S01]  /*5fb0*/  FMUL.FTZ R226, R147, R226 ;  /* 0x000000e293e27220 */ /* 0x000fe20000410000 */
[----:B------:R-:W-:Y:S01]  /*5fc0*/  FMUL.FTZ R240, R150, R231 ;  /* 0x000000e796f07220 */ /* 0x000fe20000410000 */
[----:B------:R-:W-:Y:S01]  /*5fd0*/  FFMA.FTZ R77, R0, R203, RZ ;  /* 0x000000cb004d7223 */ /* 0x000fe200000100ff */
[----:B--2---:R-:W-:Y:S01]  /*5fe0*/  FFMA.FTZ R80, R176, R231, R199 ;  /* 0x000000e7b0507223 */ /* 0x004fe200000100c7 */
[----:B------:R0:W-:Y:S01]  /*5ff0*/  STS [R87+0x10a4], R82 ;  /* 0x0010a45257007388 */ /* 0x0001e20000000800 */
[----:B------:R-:W-:Y:S01]  /*6000*/  FMUL.FTZ R176, R179, R122 ;  /* 0x0000007ab3b07220 */ /* 0x000fe20000410000 */
[----:B------:R-:W-:Y:S01]  /*6010*/  FFMA.FTZ R201, R208, R94, R77 ;  /* 0x0000005ed0c97223 */ /* 0x000fe2000001004d */
[----:B------:R-:W-:Y:S01]  /*6020*/  FFMA.FTZ R77, R174, R80, R195 ;  /* 0x00000050ae4d7223 */ /* 0x000fe200000100c3 */
[----:B------:R-:W-:Y:S01]  /*6030*/  FMUL.FTZ R174, R217, R126 ;  /* 0x0000007ed9ae7220 */ /* 0x000fe20000410000 */
[----:B------:R-:W-:Y:S01]  /*6040*/  FADD.FTZ R214, -R199, R80 ;  /* 0x00000050c7d67221 */ /* 0x000fe20000010100 */
[----:B------:R-:W-:Y:S01]  /*6050*/  FFMA.FTZ R201, R210, R209, R201 ;  /* 0x000000d1d2c97223 */ /* 0x000fe200000100c9 */
[----:B------:R-:W-:Y:S01]  /*6060*/  FADD.FTZ R216, -R195, R77 ;  /* 0x0000004dc3d87221 */ /* 0x000fe20000010100 */
[----:B------:R-:W-:Y:S01]  /*6070*/  FMUL.FTZ R195, R215, R119 ;  /* 0x00000077d7c37220 */ /* 0x000fe20000410000 */
[----:B------:R-:W-:Y:S01]  /*6080*/  FMUL.FTZ R199, R181, R123 ;  /* 0x0000007bb5c77220 */ /* 0x000fe20000410000 */
[----:B------:R-:W-:Y:S01]  /*6090*/  FFMA.FTZ R201, R212, R174, R201 ;  /* 0x000000aed4c97223 */ /* 0x000fe200000100c9 */
[----:B0-----:R-:W-:Y:S01]  /*60a0*/  FFMA.FTZ R82, R172, R77, R193 ;  /* 0x0000004dac527223 */ /* 0x001fe200000100c1 */
[----:B------:R-:W-:Y:S01]  /*60b0*/  FMUL.FTZ R172, R213, R120 ;  /* 0x00000078d5ac7220 */ /* 0x000fe20000410000 */
[----:B------:R-:W-:Y:S01]  /*60c0*/  FMUL.FTZ R180, R11, R176 ;  /* 0x000000b00bb47220 */ /* 0x000fe20000410000 */
[----:B------:R-:W-:Y:S01]  /*60d0*/  FFMA.FTZ R201, R214, R195, R201 ;  /* 0x000000c3d6c97223 */ /* 0x000fe200000100c9 */
[----:B------:R-:W-:Y:S01]  /*60e0*/  FADD.FTZ R206, -R193, R82 ;  /* 0x00000052c1ce7221 */ /* 0x000fe20000010100 */
[----:B------:R-:W-:Y:S01]  /*60f0*/  FFMA.FTZ R227, R227, R82, R204 ;  /* 0x00000052e3e37223 */ /* 0x000fe200000100cc */
[----:B------:R-:W-:Y:S01]  /*6100*/  FMUL.FTZ R193, R177, R121 ;  /* 0x00000079b1c17220 */ /* 0x000fe20000410000 */
[----:B------:R-:W-:Y:S01]  /*6110*/  FFMA.FTZ R201, R216, R172, R201 ;  /* 0x000000acd8c97223 */ /* 0x000fe200000100c9 */
[----:B------:R-:W-:Y:S01]  /*6120*/  FMUL.FTZ R184, R12, R199 ;  /* 0x000000c70cb87220 */ /* 0x000fe20000410000 */
[----:B------:R-:W-:Y:S01]  /*6130*/  FADD.FTZ R204, -R204, R227 ;  /* 0x000000e3cccc7221 */ /* 0x000fe20000010100 */
[----:B------:R-:W-:Y:S01]  /*6140*/  FFMA.FTZ R222, R222, R227, R191 ;  /* 0x000000e3dede7223 */ /* 0x000fe200000100bf */
[-C--:B------:R-:W-:Y:S01]  /*6150*/  FFMA.FTZ R201, R206, R193.reuse, R201 ;  /* 0x000000c1cec97223 */ /* 0x080fe200000100c9 */
[----:B------:R-:W-:Y:S01]  /*6160*/  FMUL.FTZ R178, R10, R193 ;  /* 0x000000c10ab27220 */ /* 0x000fe20000410000 */
[----:B------:R-:W-:Y:S01]  /*6170*/  FMUL.FTZ R174, R7, R174 ;  /* 0x000000ae07ae7220 */ /* 0x000fe20000410000 */
[----:B------:R-:W-:Y:S01]  /*6180*/  FADD.FTZ R202, -R191, R222 ;  /* 0x000000debfca7221 */ /* 0x000fe20000010100 */
[----:B------:R-:W-:Y:S01]  /*6190*/  FFMA.FTZ R201, R204, R176, R201 ;  /* 0x000000b0ccc97223 */ /* 0x000fe200000100c9 */
[----:B------:R-:W-:Y:S01]  /*61a0*/  FFMA.FTZ R229, R229, R222, R200 ;  /* 0x000000dee5e57223 */ /* 0x000fe200000100c8 */
[----:B------:R-:W-:Y:S01]  /*61b0*/  FMUL.FTZ R176, R9, R172 ;  /* 0x000000ac09b07220 */ /* 0x000fe20000410000 */
[----:B------:R-:W-:Y:S01]  /*61c0*/  FMUL.FTZ R172, R8, R195 ;  /* 0x000000c308ac7220 */ /* 0x000fe20000410000 */
[----:B------:R-:W-:Y:S01]  /*61d0*/  FFMA.FTZ R201, R202, R199, R201 ;  /* 0x000000c7cac97223 */ /* 0x000fe200000100c9 */
[----:B------:R-:W-:Y:S01]  /*61e0*/  FADD.FTZ R200, -R200, R229 ;  /* 0x000000e5c8c87221 */ /* 0x000fe20000010100 */
[----:B------:R-:W-:Y:S01]  /*61f0*/  FFMA.FTZ R224, R224, R229, R189 ;  /* 0x000000e5e0e07223 */ /* 0x000fe200000100bd */
[----:B------:R-:W-:Y:S01]  /*6200*/  FMUL.FTZ R94, R5, R94 ;  /* 0x0000005e055e7220 */ /* 0x000fe20000410000 */
[----:B------:R0:W-:Y:S01]  /*6210*/  STS [R87+0x10a0], R184 ;  /* 0x0010a0b857007388 */ /* 0x0001e20000000800 */
        /* <DEDUP_REMOVED lines=8> */
[----:B------:R2:W-:Y:S01]  /*62a0*/  STS [R87+0x1098], R178 ;  /* 0x001098b257007388 */ /* 0x0005e20000000800 */
[----:B------:R-:W-:Y:S01]  /*62b0*/  IADD3 R187, R102, 0x60, RZ ;  /* 0x0000006066bb7810 */ /* 0x000fe20007ffe0ff */
[----:B------:R-:W-:Y:S01]  /*62c0*/  FFMA.FTZ R201, R196, R92, R201 ;  /* 0x0000005cc4c97223 */ /* 0x000fe200000100c9 */
[----:B------:R-:W-:Y:S01]  /*62d0*/  FMUL.FTZ R92, R6, R209 ;  /* 0x000000d1065c7220 */ /* 0x000fe20000410000 */
[----:B------:R3:W-:Y:S01]  /*62e0*/  STS [R87+0x1094], R176 ;  /* 0x001094b057007388 */ /* 0x0007e20000000800 */
[----:B------:R-:W-:Y:S01]  /*62f0*/  FFMA.FTZ R232, R170, R230, R183 ;  /* 0x000000e6aae87223 */ /* 0x000fe200000100b7 */
[----:B------:R-:W-:Y:S01]  /*6300*/  FADD.FTZ R194, -R185, R230 ;  /* 0x000000e6b9c27221 */ /* 0x000fe20000010100 */
[----:B------:R-:W-:Y:S01]  /*6310*/  IADD3 R185, R102, 0x40, RZ ;  /* 0x0000004066b97810 */ /* 0x000fe20007ffe0ff */
[----:B------:R-:W-:Y:S01]  /*6320*/  STS [R87+0x1090], R172 ;  /* 0x001090ac57007388 */ /* 0x000fe20000000800 */
[----:B------:R-:W-:Y:S01]  /*6330*/  FADD.FTZ R192, -R183, R232 ;  /* 0x000000e8b7c07221 */ /* 0x000fe20000010100 */
[----:B------:R-:W-:Y:S01]  /*6340*/  FFMA.FTZ R201, R194, R205, R201 ;  /* 0x000000cdc2c97223 */ /* 0x000fe200000100c9 */
[C---:B------:R-:W-:Y:S01]  /*6350*/  IADD3 R183, R102.reuse, 0x20, RZ ;  /* 0x0000002066b77810 */ /* 0x040fe20007ffe0ff */
[----:B------:R4:W-:Y:S01]  /*6360*/  STS [R87+0x108c], R174 ;  /* 0x00108cae57007388 */ /* 0x0009e20000000800 */
[----:B------:R-:W-:Y:S01]  /*6370*/  IADD3 R189, R102, 0x80, RZ ;  /* 0x0000008066bd7810 */ /* 0x000fe20007ffe0ff */
[----:B------:R-:W-:Y:S01]  /*6380*/  FFMA.FTZ R220, R192, R220, R201 ;  /* 0x000000dcc0dc7223 */ /* 0x000fe200000100c9 */
[C---:B------:R-:W-:Y:S01]  /*6390*/  IADD3 R191, R102.reuse, 0xa0, RZ ;  /* 0x000000a066bf7810 */ /* 0x040fe20007ffe0ff */
[----:B------:R-:W-:Y:S01]  /*63a0*/  STS [R87+0x1088], R92 ;  /* 0x0010885c57007388 */ /* 0x000fe20000000800 */
[C---:B------:R-:W-:Y:S01]  /*63b0*/  IADD3 R193, R102.reuse, 0xc0, RZ ;  /* 0x000000c066c17810 */ /* 0x040fe20007ffe0ff */
[----:B------:R-:W-:Y:S01]  /*63c0*/  IMAD R231, R101, UR24, RZ ;  /* 0x0000001865e77c24 */ /* 0x000fe2000f8e02ff */
[C---:B------:R-:W-:Y:S01]  /*63d0*/  IADD3 R195, R102.reuse, 0xe0, RZ ;  /* 0x000000e066c37810 */ /* 0x040fe20007ffe0ff */
[----:B------:R4:W-:Y:S01]  /*63e0*/  STS [R87+0x1084], R94 ;  /* 0x0010845e57007388 */ /* 0x0009e20000000800 */
[C---:B------:R-:W-:Y:S01]  /*63f0*/  IADD3 R199, R102.reuse, 0x100, RZ ;  /* 0x0000010066c77810 */ /* 0x040fe20007ffe0ff */
[----:B------:R-:W-:Y:S01]  /*6400*/  FMUL.FTZ R238, R151, R76 ;  /* 0x0000004c97ee7220 */ /* 0x000fe20000410000 */
[C---:B------:R-:W-:Y:S01]  /*6410*/  IADD3 R201, R102.reuse, 0x120, RZ ;  /* 0x0000012066c97810 */ /* 0x040fe20007ffe0ff */
[----:B------:R4:W-:Y:S01]  /*6420*/  STS [R87+0x1080], R90 ;  /* 0x0010805a57007388 */ /* 0x0009e20000000800 */
[----:B------:R-:W-:Y:S01]  /*6430*/  IADD3 R203, R102, 0x140, RZ ;  /* 0x0000014066cb7810 */ /* 0x000fe20007ffe0ff */
[----:B------:R-:W-:Y:S01]  /*6440*/  IMAD R237, R100, UR25, R231 ;  /* 0x0000001964ed7c24 */ /* 0x000fe2000f8e02e7 */
[C---:B------:R-:W-:Y:S01]  /*6450*/  IADD3 R205, R102.reuse, 0x160, RZ ;  /* 0x0000016066cd7810 */ /* 0x040fe20007ffe0ff */
[----:B------:R-:W-:Y:S01]  /*6460*/  FMUL.FTZ R222, R141, R222 ;  /* 0x000000de8dde7220 */ /* 0x000fe20000410000 */
[C---:B------:R-:W-:Y:S01]  /*6470*/  IADD3 R207, R102.reuse, 0x180, RZ ;  /* 0x0000018066cf7810 */ /* 0x040fe20007ffe0ff */
[----:B------:R-:W-:Y:S01]  /*6480*/  FMUL.FTZ R242, R137, R80 ;  /* 0x0000005089f27220 */ /* 0x000fe20000410000 */
[----:B------:R-:W-:Y:S01]  /*6490*/  IADD3 R209, R102, 0x1a0, RZ ;  /* 0x000001a066d17810 */ /* 0x000fe20007ffe0ff */
[----:B------:R-:W-:Y:S01]  /*64a0*/  FMUL.FTZ R224, R143, R224 ;  /* 0x000000e08fe07220 */ /* 0x000fe20000410000 */
[----:B------:R-:W-:Y:S01]  /*64b0*/  LEA.HI.SX32 R190, R183, R102, 0x1b ;  /* 0x00000066b7be7211 */ /* 0x000fe200078fdaff */
[----:B------:R-:W-:Y:S01]  /*64c0*/  FMUL.FTZ R228, R142, R228 ;  /* 0x000000e48ee47220 */ /* 0x000fe20000410000 */
[----:B------:R-:W-:Y:S01]  /*64d0*/  LEA.HI.SX32 R188, R185, R102, 0x1b ;  /* 0x00000066b9bc7211 */ /* 0x000fe200078fdaff */
[----:B------:R-:W-:Y:S01]  /*64e0*/  FMUL.FTZ R230, R149, R230 ;  /* 0x000000e695e67220 */ /* 0x000fe20000410000 */
[----:B------:R-:W-:-:S02]  /*64f0*/  LEA.HI.SX32 R186, R187, R102, 0x1b ;  /* 0x00000066bbba7211 */ /* 0x000fc400078fdaff */
[-C--:B0-----:R-:W-:Y:S02]  /*6500*/  LEA.HI.SX32 R184, R189, R102.reuse, 0x1b ;  /* 0x00000066bdb87211 */ /* 0x081fe400078fdaff */
[-C--:B------:R-:W-:Y:S02]  /*6510*/  LEA.HI.SX32 R182, R191, R102.reuse, 0x1b ;  /* 0x00000066bfb67211 */ /* 0x080fe400078fdaff */
[-C--:B-1----:R-:W-:Y:S02]  /*6520*/  LEA.HI.SX32 R180, R193, R102.reuse, 0x1b ;  /* 0x00000066c1b47211 */ /* 0x082fe400078fdaff */
[-C--:B--2---:R-:W-:Y:S02]  /*6530*/  LEA.HI.SX32 R178, R195, R102.reuse, 0x1b ;  /* 0x00000066c3b27211 */ /* 0x084fe400078fdaff */
[-C--:B---3--:R-:W-:Y:S02]  /*6540*/  LEA.HI.SX32 R176, R199, R102.reuse, 0x1b ;  /* 0x00000066c7b07211 */ /* 0x088fe400078fdaff */
[----:B----4-:R-:W-:-:S02]  /*6550*/  LEA.HI.SX32 R174, R201, R102, 0x1b ;  /* 0x00000066c9ae7211 */ /* 0x010fc400078fdaff */
[-C--:B------:R-:W-:Y:S02]  /*6560*/  LEA.HI.SX32 R172, R203, R102.reuse, 0x1b ;  /* 0x00000066cbac7211 */ /* 0x080fe400078fdaff */
[-C--:B------:R-:W-:Y:S02]  /*6570*/  LEA.HI.SX32 R170, R205, R102.reuse, 0x1b ;  /* 0x00000066cdaa7211 */ /* 0x080fe400078fdaff */
[-C--:B------:R-:W-:Y:S02]  /*6580*/  LEA.HI.SX32 R168, R207, R102.reuse, 0x1b ;  /* 0x00000066cfa87211 */ /* 0x080fe400078fdaff */
[-C--:B------:R-:W-:Y:S02]  /*6590*/  LEA.HI.SX32 R94, R209, R102.reuse, 0x1b ;  /* 0x00000066d15e7211 */ /* 0x080fe400078fdaff */
[-C--:B------:R-:W-:Y:S02]  /*65a0*/  LEA.HI.SX32 R92, R211, R102.reuse, 0x1b ;  /* 0x00000066d35c7211 */ /* 0x080fe400078fdaff */
[----:B------:R-:W-:Y:S01]  /*65b0*/  LEA.HI.SX32 R90, R233, R102, 0x1b ;  /* 0x00000066e95a7211 */ /* 0x000fe200078fdaff */
[----:B------:R-:W-:Y:S01]  /*65c0*/  BAR.SYNC.DEFER_BLOCKING 0x0 ;  /* 0x0000000000007b1d */ /* 0x000fe20000010000 */
        /* <DEDUP_REMOVED lines=11> */
[-C--:B------:R-:W-:Y:S01]  /*6680*/  LEA R168, R168, R167.reuse, 0x2 ;  /* 0x000000a7a8a87211 */ /* 0x080fe200078e10ff */
[----:B------:R-:W0:Y:S01]  /*6690*/  LDS R233, [R234+0x1080] ;  /* 0x00108000eae97984 */ /* 0x000e220000000800 */
[----:B------:R-:W-:-:S02]  /*66a0*/  LEA R94, R94, R167, 0x2 ;  /* 0x000000a75e5e7211 */ /* 0x000fc400078e10ff */
[-C--:B------:R-:W-:Y:S01]  /*66b0*/  LEA R92, R92, R167.reuse, 0x2 ;  /* 0x000000a75c5c7211 */ /* 0x080fe200078e10ff */
[----:B------:R-:W1:Y:S01]  /*66c0*/  LDS R211, [R190+0x1100] ;  /* 0x00110000bed37984 */ /* 0x000e620000000800 */
[----:B------:R-:W-:Y:S02]  /*66d0*/  LEA R90, R90, R167, 0x2 ;  /* 0x000000a75a5a7211 */ /* 0x000fe400078e10ff */
[----:B------:R-:W-:Y:S01]  /*66e0*/  IADD3 R231, R79, R235, RZ ;  /* 0x000000eb4fe77210 */ /* 0x000fe20007ffe0ff */
[----:B------:R-:W2:Y:S01]  /*66f0*/  LDS R209, [R188+0x1180] ;  /* 0x00118000bcd17984 */ /* 0x000ea20000000800 */
[----:B------:R-:W-:Y:S02]  /*6700*/  LEA R76, P0, R78, UR26, 0x2 ;  /* 0x0000001a4e4c7c11 */ /* 0x000fe4000f8010ff */
[----:B------:R-:W-:Y:S01]  /*6710*/  IADD3 R80, P1, R58, R78, RZ ;  /* 0x0000004e3a507210 */ /* 0x000fe20007f3e0ff */
[----:B------:R-:W3:Y:S01]  /*6720*/  LDS R207, [R186+0x1200] ;  /* 0x00120000bacf7984 */ /* 0x000ee20000000800 */
[----:B------:R-:W-:-:S02]  /*6730*/  IADD3 R85, R85, R237, RZ ;  /* 0x000000ed55557210 */ /* 0x000fc40007ffe0ff */
[----:B------:R-:W-:Y:S01]  /*6740*/  IADD3 R235, -R166, UR4, RZ ;  /* 0x00000004a6eb7c10 */ /* 0x000fe2000fffe1ff */
[----:B------:R-:W4:Y:S04]  /*6750*/  LDS R205, [R184+0x1280] ;  /* 0x00128000b8cd7984 */ /* 0x000f280000000800 */
[----:B------:R-:W0:Y:S01]  /*6760*/  LDS R203, [R182+0x1300] ;  /* 0x00130000b6cb7984 */ /* 0x000e220000000800 */
[----:B------:R-:W-:-:S03]  /*6770*/  IMAD R235, R235, -0x200, RZ ;  /* 0xfffffe00ebeb7824 */ /* 0x000fc600078e02ff */
        /* <DEDUP_REMOVED lines=13> */
[----:B-1----:R-:W-:Y:S01]  /*6850*/  FMUL.FTZ R226, R136, R77 ;  /* 0x0000004d88e27220 */ /* 0x002fe20000410000 */
[----:B------:R-:W-:-:S02]  /*6860*/  LEA.HI.X R77, R78, UR27, R231, 0x2, P0 ;  /* 0x0000001b4e4d7c11 */ /* 0x000fc400080f14e7 */
[----:B------:R-:W-:Y:S01]  /*6870*/  STS [R87+0x18e0], R222 ;  /* 0x0018e0de57007388 */ /* 0x000fe20000000800 */
[----:B------:R-:W-:Y:S01]  /*6880*/  LEA R78, P0, R84, UR28, 0x2 ;  /* 0x0000001c544e7c11 */ /* 0x000fe2000f8010ff */
[----:B--2---:R-:W-:Y:S02]  /*6890*/  FMUL.FTZ R238, R138, R227 ;  /* 0x000000e38aee7220 */ /* 0x004fe40000410000 */
[----:B------:R1:W-:Y:S01]  /*68a0*/  STS [R87+0x18d4], R226 ;  /* 0x0018d4e257007388 */ /* 0x0003e20000000800 */
[----:B------:R-:W-:Y:S01]  /*68b0*/  LEA.HI.X R79, R84, UR29, R85, 0x2, P0 ;  /* 0x0000001d544f7c11 */ /* 0x000fe200080f1455 */
[----:B---3--:R-:W-:Y:S01]  /*68c0*/  FMUL.FTZ R236, R139, R82 ;  /* 0x000000528bec7220 */ /* 0x008fe20000410000 */
[----:B------:R-:W-:Y:S01]  /*68d0*/  IADD3 R82, P2, R58, R84, RZ ;  /* 0x000000543a527210 */ /* 0x000fe20007f5e0ff */
[-C--:B------:R-:W-:Y:S01]  /*68e0*/  FFMA.FTZ R84, R86, R232.reuse, R83 ;  /* 0x000000e856547223 */ /* 0x080fe20000010053 */
[----:B------:R2:W-:Y:S01]  /*68f0*/  STS [R87+0x18cc], R240 ;  /* 0x0018ccf057007388 */ /* 0x0005e20000000800 */
[----:B------:R-:W-:-:S03]  /*6900*/  FMUL.FTZ R232, R146, R232 ;  /* 0x000000e892e87220 */ /* 0x000fc60000410000 */
[----:B------:R3:W-:Y:S01]  /*6910*/  STS [R87+0x18d0], R242 ;  /* 0x0018d0f257007388 */ /* 0x0007e20000000800 */
[----:B-1----:R-:W-:-:S03]  /*6920*/  IADD3 R226, R166, -UR4, RZ ;  /* 0x80000004a6e27c10 */ /* 0x002fc6000fffe0ff */
[----:B------:R3:W-:Y:S01]  /*6930*/  STS [R87+0x18d8], R236 ;  /* 0x0018d8ec57007388 */ /* 0x0007e20000000800 */
[----:B------:R-:W-:Y:S01]  /*6940*/  LEA R227, R226, 0xfffffe00, 0x9 ;  /* 0xfffffe00e2e37811 */ /* 0x000fe200078e48ff */
[----:B--2---:R-:W-:Y:S01]  /*6950*/  FMUL.FTZ R240, R140, R229 ;  /* 0x000000e58cf07220 */ /* 0x004fe20000410000 */
[-C--:B------:R-:W-:Y:S01]  /*6960*/  FFMA.FTZ R229, R81, R84.reuse, R88 ;  /* 0x0000005451e57223 */ /* 0x080fe20000010058 */
[----:B------:R3:W-:Y:S01]  /*6970*/  STS [R87+0x18dc], R238 ;  /* 0x0018dcee57007388 */ /* 0x0007e20000000800 */
[----:B------:R-:W-:Y:S01]  /*6980*/  IADD3 R222, -R227, UR9, -R102 ;  /* 0x00000009e3de7c10 */ /* 0x000fe2000fffe966 */
[----:B------:R-:W-:Y:S01]  /*6990*/  FADD.FTZ R227, -R83, R84 ;  /* 0x0000005453e37221 */ /* 0x000fe20000010100 */
[----:B------:R-:W-:Y:S01]  /*69a0*/  FMUL.FTZ R84, R153, R84 ;  /* 0x0000005499547220 */ /* 0x000fe20000410000 */
[----:B------:R-:W-:Y:S01]  /*69b0*/  FMUL.FTZ R86, R148, R229 ;  /* 0x000000e594567220 */ /* 0x000fe20000410000 */
[----:B------:R-:W-:Y:S01]  /*69c0*/  ISETP.GE.AND P0, PT, R222, 0x1, PT ;  /* 0x00000001de00780c */ /* 0x000fe20003f06270 */
[----:B------:R3:W-:Y:S01]  /*69d0*/  STS [R87+0x18e4], R240 ;  /* 0x0018e4f057007388 */ /* 0x0007e20000000800 */
[----:B------:R-:W-:-:S02]  /*69e0*/  IADD3.X R81, R59, R231, RZ, P1, !PT ;  /* 0x000000e73b517210 */ /* 0x000fc40000ffe4ff */
[----:B------:R-:W-:Y:S01]  /*69f0*/  IADD3.X R83, R59, R85, RZ, P2, !PT ;  /* 0x000000553b537210 */ /* 0x000fe200017fe4ff */
        /* <DEDUP_REMOVED lines=8> */
[----:B------:R-:W0:Y:S01]  /*6a80*/  LDS R231, [R234+0x18c0] ;  /* 0x0018c000eae77984 */ /* 0x000e220000000800 */
[C---:B---3--:R-:W-:Y:S02]  /*6a90*/  IMAD R84, R169.reuse, R158, RZ ;  /* 0x0000009ea9547224 */ /* 0x048fe400078e02ff */
        /* <DEDUP_REMOVED lines=13> */
.L_x_8672:
[----:B------:R-:W-:Y:S05]  /*6b70*/  BSYNC B0 ;  /* 0x0000000000007941 */ /* 0x000fea0003800000 */
.L_x_8671:
[----:B------:R-:W-:Y:S01]  /*6b80*/  USHF.L.U64.HI UR8, UR5, 0x2, UR6 ;  /* 0x0000000205087899 */ /* 0x000fe20008010206 */
[C---:B------:R-:W-:Y:S01]  /*6b90*/  IMAD.WIDE R76, R235.reuse, 0x4, R76 ;  /* 0x00000004eb4c7825 */ /* 0x040fe200078e024c */
[----:B------:R-:W-:Y:S01]  /*6ba0*/  USHF.L.U32 UR7, UR5, 0x2, URZ ;  /* 0x0000000205077899 */ /* 0x000fe2000800063f */
[----:B------:R-:W-:Y:S02]  /*6bb0*/  ISETP.GE.AND P0, PT, R222, 0x21, PT ;  /* 0x00000021de00780c */ /* 0x000fe40003f06270 */
[----:B------:R-:W-:Y:S01]  /*6bc0*/  FADD.FTZ R81, -R88, R229 ;  /* 0x000000e558517221 */ /* 0x000fe20000010100 */
[----:B------:R-:W-:-:S04]  /*6bd0*/  IMAD.WIDE R78, R235, 0x4, R78 ;  /* 0x00000004eb4e7825 */ /* 0x000fc800078e024e */
[----:B------:R-:W-:Y:S01]  /*6be0*/  FFMA.FTZ R220, R227, R225, R220 ;  /* 0x000000e1e3dc7223 */ /* 0x000fe200000100dc */
[----:B------:R-:W-:Y:S01]  /*6bf0*/  BSSY B0, `(.L_x_8673) ;  /* 0x0000011000007945 */ /* 0x000fe20003800000 */
[----:B-1-3--:R-:W-:Y:S01]  /*6c00*/  FMUL.FTZ R87, R81, R218 ;  /* 0x000000da51577220 */ /* 0x00afe20000410000 */
[----:B------:R-:W-:Y:S01]  /*6c10*/  IMAD R80, R158, UR8, RZ ;  /* 0x000000089e507c24 */ /* 0x000fe2000f8e02ff */
[----:B------:R-:W-:Y:S01]  /*6c20*/  ISETP.GE.AND P1, PT, R222, 0x41, PT ;  /* 0x00000041de00780c */ /* 0x000fe20003f26270 */
[----:B------:R-:W-:Y:S01]  /*6c30*/  IMAD.WIDE.U32 R76, R158, UR7, R76 ;  /* 0x000000079e4c7c25 */ /* 0x000fe2000f8e004c */
[----:B------:R-:W-:-:S03]  /*6c40*/  ISETP.GE.AND P6, PT, R222, 0x61, PT ;  /* 0x00000061de00780c */ /* 0x000fc60003fc6270 */
        /* <DEDUP_REMOVED lines=11> */
.L_x_8674:
[----:B------:R-:W-:Y:S05]  /*6d00*/  BSYNC B0 ;  /* 0x0000000000007941 */ /* 0x000fea0003800000 */
.L_x_8673:
[----:B-12---:R1:W2:Y:S01]  /*6d10*/  LDS R83, [R188+0x19c0] ;  /* 0x0019c000bc537984 */ /* 0x0062a20000000800 */
[----:B------:R-:W-:Y:S04]  /*6d20*/  BSSY B0, `(.L_x_8675) ;  /* 0x0000004000007945 */ /* 0x000fe80003800000 */
[----:B------:R-:W-:Y:S05]  /*6d30*/  @!P1 BRA `(.L_x_8676) ;  /* 0x0000000000089947 */ /* 0x000fea0003800000 */
[----:B------:R3:W-:Y:S04]  /*6d40*/  REDG.E.ADD.F32.FTZ.RN.STRONG.GPU desc[UR10][R76.64+-0x700], R209 ;  /* 0xfff900d14c0079a6 */ /* 0x0007e8000c10f38a */
[----:B--2---:R3:W-:Y:S02]  /*6d50*/  REDG.E.ADD.F32.FTZ.RN.STRONG.GPU desc[UR10][R78.64+-0x700], R83 ;  /* 0xfff900534e0079a6 */ /* 0x0047e4000c10f38a */
.L_x_8676:
[----:B------:R-:W-:Y:S05]  /*6d60*/  BSYNC B0 ;  /* 0x0000000000007941 */ /* 0x000fea0003800000 */
.L_x_8675:
[----:B--23--:R2:W3:Y:S01]  /*6d70*/  LDS R83, [R186+0x1a40] ;  /* 0x001a4000ba537984 */ /* 0x00c4e20000000800 */
        /* <DEDUP_REMOVED lines=10> */
.L_x_8678:
[----:B------:R-:W-:Y:S05]  /*6e20*/  BSYNC B0 ;  /* 0x0000000000007941 */ /* 0x000fea0003800000 */
.L_x_8677:
[----:B---34-:R3:W4:Y:S01]  /*6e30*/  LDS R83, [R184+0x1ac0] ;  /* 0x001ac000b8537984 */ /* 0x0187220000000800 */
[----:B------:R-:W-:Y:S04]  /*6e40*/  BSSY B0, `(.L_x_8679) ;  /* 0x0000004000007945 */ /* 0x000fe80003800000 */
[----:B------:R-:W-:Y:S05]  /*6e50*/  @!P1 BRA `(.L_x_8680) ;  /* 0x0000000000089947 */ /* 0x000fea0003800000 */
[----:B------:R0:W-:Y:S04]  /*6e60*/  REDG.E.ADD.F32.FTZ.RN.STRONG.GPU desc[UR10][R76.64+-0x600], R205 ;  /* 0xfffa00cd4c0079a6 */ /* 0x0001e8000c10f38a */
[----:B----4-:R0:W-:Y:S02]  /*6e70*/  REDG.E.ADD.F32.FTZ.RN.STRONG.GPU desc[UR10][R78.64+-0x600], R83 ;  /* 0xfffa00534e0079a6 */ /* 0x0101e4000c10f38a */
.L_x_8680:
[----:B------:R-:W-:Y:S05]  /*6e80*/  BSYNC B0 ;  /* 0x0000000000007941 */ /* 0x000fea0003800000 */
.L_x_8679:
[----:B0---4-:R0:W4:Y:S01]  /*6e90*/  LDS R83, [R182+0x1b40] ;  /* 0x001b4000b6537984 */ /* 0x0111220000000800 */
[----:B------:R-:W-:Y:S04]  /*6ea0*/  BSSY B0, `(.L_x_8681) ;  /* 0x0000004000007945 */ /* 0x000fe80003800000 */
[----:B------:R-:W-:Y:S05]  /*6eb0*/  @!P2 BRA `(.L_x_8682) ;  /* 0x000000000008a947 */ /* 0x000fea0003800000 */
[----:B------:R0:W-:Y:S04]  /*6ec0*/  REDG.E.ADD.F32.FTZ.RN.STRONG.GPU desc[UR10][R76.64+-0x580], R203 ;  /* 0xfffa80cb4c0079a6 */ /* 0x0001e8000c10f38a */
[----:B----4-:R0:W-:Y:S02]  /*6ed0*/  REDG.E.ADD.F32.FTZ.RN.STRONG.GPU desc[UR10][R78.64+-0x580], R83 ;  /* 0xfffa80534e0079a6 */ /* 0x0101e4000c10f38a */
.L_x_8682:
[----:B------:R-:W-:Y:S05]  /*6ee0*/  BSYNC B0 ;  /* 0x0000000000007941 */ /* 0x000fea0003800000 */
.L_x_8681:
[----:B0---4-:R0:W4:Y:S01]  /*6ef0*/  LDS R83, [R180+0x1bc0] ;  /* 0x001bc000b4537984 */ /* 0x0111220000000800 */
[----:B------:R-:W-:Y:S04]  /*6f00*/  BSSY B0, `(.L_x_8683) ;  /* 0x0000004000007945 */ /* 0x000fe80003800000 */
[----:B------:R-:W-:Y:S05]  /*6f10*/  @!P3 BRA `(.L_x_8684) ;  /* 0x000000000008b947 */ /* 0x000fea0003800000 */
[----:B------:R0:W-:Y:S04]  /*6f20*/  REDG.E.ADD.F32.FTZ.RN.STRONG.GPU desc[UR10][R76.64+-0x500], R201 ;  /* 0xfffb00c94c0079a6 */ /* 0x0001e8000c10f38a */
[----:B----4-:R0:W-:Y:S02]  /*6f30*/  REDG.E.ADD.F32.FTZ.RN.STRONG.GPU desc[UR10][R78.64+-0x500], R83 ;  /* 0xfffb00534e0079a6 */ /* 0x0101e4000c10f38a */
.L_x_8684:
[----:B------:R-:W-:Y:S05]  /*6f40*/  BSYNC B0 ;  /* 0x0000000000007941 */ /* 0x000fea0003800000 */
.L_x_8683:
[----:B0---4-:R0:W4:Y:S01]  /*6f50*/  LDS R83, [R178+0x1c40] ;  /* 0x001c4000b2537984 */ /* 0x0111220000000800 */
[----:B------:R-:W-:Y:S04]  /*6f60*/  BSSY B0, `(.L_x_8685) ;  /* 0x0000004000007945 */ /* 0x000fe80003800000 */
[----:B------:R-:W-:Y:S05]  /*6f70*/  @!P4 BRA `(.L_x_8686) ;  /* 0x000000000008c947 */ /* 0x000fea0003800000 */
[----:B------:R0:W-:Y:S04]  /*6f80*/  REDG.E.ADD.F32.FTZ.RN.STRONG.GPU desc[UR10][R76.64+-0x480], R199 ;  /* 0xfffb80c74c0079a6 */ /* 0x0001e8000c10f38a */
[----:B----4-:R0:W-:Y:S02]  /*6f90*/  REDG.E.ADD.F32.FTZ.RN.STRONG.GPU desc[UR10][R78.64+-0x480], R83 ;  /* 0xfffb80534e0079a6 */ /* 0x0101e4000c10f38a */
.L_x_8686:
[----:B------:R-:W-:Y:S05]  /*6fa0*/  BSYNC B0 ;  /* 0x0000000000007941 */ /* 0x000fea0003800000 */
.L_x_8685:
[----:B0---4-:R0:W4:Y:S01]  /*6fb0*/  LDS R83, [R176+0x1cc0] ;  /* 0x001cc000b0537984 */ /* 0x0111220000000800 */
[----:B------:R-:W-:Y:S04]  /*6fc0*/  BSSY B0, `(.L_x_8687) ;  /* 0x0000004000007945 */ /* 0x000fe80003800000 */
[----:B------:R-:W-:Y:S05]  /*6fd0*/  @!P5 BRA `(.L_x_8688) ;  /* 0x000000000008d947 */ /* 0x000fea0003800000 */
[----:B------:R0:W-:Y:S04]  /*6fe0*/  REDG.E.ADD.F32.FTZ.RN.STRONG.GPU desc[UR10][R76.64+-0x400], R197 ;  /* 0xfffc00c54c0079a6 */ /* 0x0001e8000c10f38a */
[----:B----4-:R0:W-:Y:S02]  /*6ff0*/  REDG.E.ADD.F32.FTZ.RN.STRONG.GPU desc[UR10][R78.64+-0x400], R83 ;  /* 0xfffc00534e0079a6 */ /* 0x0101e4000c10f38a */
.L_x_8688:
[----:B------:R-:W-:Y:S05]  /*7000*/  BSYNC B0 ;  /* 0x0000000000007941 */ /* 0x000fea0003800000 */
.L_x_8687:
        /* <DEDUP_REMOVED lines=11> */
.L_x_8690:
[----:B------:R-:W-:Y:S05]  /*70c0*/  BSYNC B0 ;  /* 0x0000000000007941 */ /* 0x000fea0003800000 */
.L_x_8689:
[----:B0---4-:R0:W4:Y:S01]  /*70d0*/  LDS R83, [R172+0x1dc0] ;  /* 0x001dc000ac537984 */ /* 0x0111220000000800 */
[----:B------:R-:W-:Y:S04]  /*70e0*/  BSSY B0, `(.L_x_8691) ;  /* 0x0000004000007945 */ /* 0x000fe80003800000 */
[----:B------:R-:W-:Y:S05]  /*70f0*/  @!P1 BRA `(.L_x_8692) ;  /* 0x0000000000089947 */ /* 0x000fea0003800000 */
[----:B------:R0:W-:Y:S04]  /*7100*/  REDG.E.ADD.F32.FTZ.RN.STRONG.GPU desc[UR10][R76.64+-0x300], R193 ;  /* 0xfffd00c14c0079a6 */ /* 0x0001e8000c10f38a */
[----:B----4-:R0:W-:Y:S02]  /*7110*/  REDG.E.ADD.F32.FTZ.RN.STRONG.GPU desc[UR10][R78.64+-0x300], R83 ;  /* 0xfffd00534e0079a6 */ /* 0x0101e4000c10f38a */
.L_x_8692:
[----:B------:R-:W-:Y:S05]  /*7120*/  BSYNC B0 ;  /* 0x0000000000007941 */ /* 0x000fea0003800000 */
.L_x_8691:
[----:B0---4-:R0:W4:Y:S01]  /*7130*/  LDS R83, [R170+0x1e40] ;  /* 0x001e4000aa537984 */ /* 0x0111220000000800 */
[----:B------:R-:W-:Y:S04]  /*7140*/  BSSY B0, `(.L_x_8693) ;  /* 0x0000004000007945 */ /* 0x000fe80003800000 */
[----:B------:R-:W-:Y:S05]  /*7150*/  @!P2 BRA `(.L_x_8694) ;  /* 0x000000000008a947 */ /* 0x000fea0003800000 */
[----:B------:R0:W-:Y:S04]  /*7160*/  REDG.E.ADD.F32.FTZ.RN.STRONG.GPU desc[UR10][R76.64+-0x280], R191 ;  /* 0xfffd80bf4c0079a6 */ /* 0x0001e8000c10f38a */
[----:B----4-:R0:W-:Y:S02]  /*7170*/  REDG.E.ADD.F32.FTZ.RN.STRONG.GPU desc[UR10][R78.64+-0x280], R83 ;  /* 0xfffd80534e0079a6 */ /* 0x0101e4000c10f38a */
.L_x_8694:
[----:B------:R-:W-:Y:S05]  /*7180*/  BSYNC B0 ;  /* 0x0000000000007941 */ /* 0x000fea0003800000 */
.L_x_8693:
[----:B0---4-:R0:W4:Y:S01]  /*7190*/  LDS R83, [R168+0x1ec0] ;  /* 0x001ec000a8537984 */ /* 0x0111220000000800 */
[----:B------:R-:W-:Y:S04]  /*71a0*/  BSSY B0, `(.L_x_8695) ;  /* 0x0000004000007945 */ /* 0x000fe80003800000 */
[----:B------:R-:W-:Y:S05]  /*71b0*/  @!P3 BRA `(.L_x_8696) ;  /* 0x000000000008b947 */ /* 0x000fea0003800000 */
[----:B------:R0:W-:Y:S04]  /*71c0*/  REDG.E.ADD.F32.FTZ.RN.STRONG.GPU desc[UR10][R76.64+-0x200], R189 ;  /* 0xfffe00bd4c0079a6 */ /* 0x0001e8000c10f38a */
[----:B----4-:R0:W-:Y:S02]  /*71d0*/  REDG.E.ADD.F32.FTZ.RN.STRONG.GPU desc[UR10][R78.64+-0x200], R83 ;  /* 0xfffe00534e0079a6 */ /* 0x0101e4000c10f38a */
.L_x_8696:
[----:B------:R-:W-:Y:S05]  /*71e0*/  BSYNC B0 ;  /* 0x0000000000007941 */ /* 0x000fea0003800000 */
.L_x_8695:
[----:B0---4-:R0:W4:Y:S01]  /*71f0*/  LDS R83, [R94+0x1f40] ;  /* 0x001f40005e537984 */ /* 0x0111220000000800 */
[----:B------:R-:W-:Y:S04]  /*7200*/  BSSY B0, `(.L_x_8697) ;  /* 0x0000004000007945 */ /* 0x000fe80003800000 */
[----:B------:R-:W-:Y:S05]  /*7210*/  @!P4 BRA `(.L_x_8698) ;  /* 0x000000000008c947 */ /* 0x000fea0003800000 */
[----:B------:R0:W-:Y:S04]  /*7220*/  REDG.E.ADD.F32.FTZ.RN.STRONG.GPU desc[UR10][R76.64+-0x180], R187 ;  /* 0xfffe80bb4c0079a6 */ /* 0x0001e8000c10f38a */
[----:B----4-:R0:W-:Y:S02]  /*7230*/  REDG.E.ADD.F32.FTZ.RN.STRONG.GPU desc[UR10][R78.64+-0x180], R83 ;  /* 0xfffe80534e0079a6 */ /* 0x0101e4000c10f38a */
.L_x_8698:
[----:B------:R-:W-:Y:S05]  /*7240*/  BSYNC B0 ;  /* 0x0000000000007941 */ /* 0x000fea0003800000 */
.L_x_8697:
[----:B0---4-:R0:W4:Y:S01]  /*7250*/  LDS R83, [R92+0x1fc0] ;  /* 0x001fc0005c537984 */ /* 0x0111220000000800 */
[----:B------:R-:W-:Y:S04]  /*7260*/  BSSY B0, `(.L_x_8699) ;  /* 0x0000004000007945 */ /* 0x000fe80003800000 */
[----:B------:R-:W-:Y:S05]  /*7270*/  @!P5 BRA `(.L_x_8700) ;  /* 0x000000000008d947 */ /* 0x000fea0003800000 */
[----:B------:R0:W-:Y:S04]  /*7280*/  REDG.E.ADD.F32.FTZ.RN.STRONG.GPU desc[UR10][R76.64+-0x100], R185 ;  /* 0xffff00b94c0079a6 */ /* 0x0001e8000c10f38a */
[----:B----4-:R0:W-:Y:S02]  /*7290*/  REDG.E.ADD.F32.FTZ.RN.STRONG.GPU desc[UR10][R78.64+-0x100], R83 ;  /* 0xffff00534e0079a6 */ /* 0x0101e4000c10f38a */
.L_x_8700:
[----:B------:R-:W-:Y:S05]  /*72a0*/  BSYNC B0 ;  /* 0x0000000000007941 */ /* 0x000fea0003800000 */
.L_x_8699:
[----:B0---4-:R0:W4:Y:S01]  /*72b0*/  LDS R83, [R90+0x2040] ;  /* 0x002040005a537984 */ /* 0x0111220000000800 */
[----:B------:R-:W-:Y:S04]  /*72c0*/  BSSY B0, `(.L_x_8701) ;  /* 0x0000004000007945 */ /* 0x000fe80003800000 */
[----:B------:R-:W-:Y:S05]  /*72d0*/  @!P6 BRA `(.L_x_8702) ;  /* 0x000000000008e947 */ /* 0x000fea0003800000 */
[----:B------:R0:W-:Y:S04]  /*72e0*/  REDG.E.ADD.F32.FTZ.RN.STRONG.GPU desc[UR10][R76.64+-0x80], R183 ;  /* 0xffff80b74c0079a6 */ /* 0x0001e8000c10f38a */
[----:B----4-:R0:W-:Y:S02]  /*72f0*/  REDG.E.ADD.F32.FTZ.RN.STRONG.GPU desc[UR10][R78.64+-0x80], R83 ;  /* 0xffff80534e0079a6 */ /* 0x0101e4000c10f38a */
.L_x_8702:
[----:B------:R-:W-:Y:S05]  /*7300*/  BSYNC B0 ;  /* 0x0000000000007941 */ /* 0x000fea0003800000 */
.L_x_8701:
        /* <DEDUP_REMOVED lines=21> */
[C---:B------:R-:W-:Y:S01]  /*7460*/  FMUL.FTZ R91, R152.reuse, R91 ;  /* 0x0000005b985b7220 */ /* 0x040fe20000410000 */
[C---:B------:R-:W-:Y:S01]  /*7470*/  FMUL.FTZ R93, R152.reuse, R93 ;  /* 0x0000005d985d7220 */ /* 0x040fe20000410000 */
        /* <DEDUP_REMOVED lines=35> */
[----:B----4-:R-:W0:Y:S01]  /*76b0*/  SHFL.DOWN P0, R83, R82, 0x4, 0x1f ;  /* 0x08801f0052537f89 */ /* 0x010e220000000000 */
        /* <DEDUP_REMOVED lines=58> */
.L_x_8704:
[----:B------:R-:W-:Y:S05]  /*7a60*/  BSYNC B0 ;  /* 0x0000000000007941 */ /* 0x000fea0003800000 */
.L_x_8703:
[----:B------:R-:W-:Y:S01]  /*7a70*/  IADD3 R165, R165, 0x1, RZ ;  /* 0x00000001a5a57810 */ /* 0x000fe20007ffe0ff */
[----:B------:R-:W-:-:S03]  /*7a80*/  UIADD3 UR5, UP0, UR5, 0x1, URZ ;  /* 0x0000000105057890 */ /* 0x000fc6000ff1e03f */
[----:B------:R-:W-:Y:S01]  /*7a90*/  ISETP.GE.AND P0, PT, R165, UR30, PT ;  /* 0x0000001ea5007c0c */ /* 0x000fe2000bf06270 */
[----:B------:R-:W-:-:S12]  /*7aa0*/  UIADD3.X UR6, URZ, UR6, URZ, UP0, !UPT ;  /* 0x000000063f067290 */ /* 0x000fd800087fe43f */
[----:B------:R-:W-:Y:S05]  /*7ab0*/  @!P0 BRA `(.L_x_8705) ;  /* 0xffffffcc00748947 */ /* 0x000fea000383ffff */
.L_x_8668:
[----:B------:R-:W-:Y:S06]  /*7ac0*/  BAR.SYNC.DEFER_BLOCKING 0x0 ;  /* 0x0000000000007b1d */ /* 0x000fec0000010000 */
[----:B------:R-:W-:Y:S01]  /*7ad0*/  ULDC.64 UR6, c[0x0][0x390] ;  /* 0x0000e40000067ab9 */ /* 0x000fe20000000a00 */
[----:B------:R-:W5:Y:S04]  /*7ae0*/  LDG.E.128 R8, desc[UR10][R2.64] ;  /* 0x0000000a02087981 */ /* 0x000f68000c1e1d00 */
[----:B------:R-:W2:Y:S04]  /*7af0*/  LDG.E.128 R12, desc[UR10][R2.64+0x200] ;  /* 0x0002000a020c7981 */ /* 0x000ea8000c1e1d00 */
[----:B------:R-:W3:Y:S04]  /*7b00*/  LDG.E.128 R16, desc[UR10][R2.64+0x400] ;  /* 0x0004000a02107981 */ /* 0x000ee8000c1e1d00 */
[----:B----4-:R-:W4:Y:S01]  /*7b10*/  LDG.E.128 R60, desc[UR10][R2.64+0x600] ;  /* 0x0006000a023c7981 */ /* 0x010f22000c1e1d00 */
[----:B------:R-:W-:-:S03]  /*7b20*/  UIADD3 UR4, UR4, 0x1, URZ ;  /* 0x0000000104047890 */ /* 0x000fc6000fffe03f */
[----:B-----5:R-:W-:Y:S04]  /*7b30*/  STS.128 [R117], R8 ;  /* 0x0000000875007388 */ /* 0x020fe80000000c00 */
[----:B--2---:R-:W-:Y:S04]  /*7b40*/  STS.128 [R117+0x200], R12 ;  /* 0x0002000c75007388 */ /* 0x004fe80000000c00 */
[----:B---3--:R-:W-:Y:S04]  /*7b50*/  STS.128 [R117+0x400], R16 ;  /* 0x0004001075007388 */ /* 0x008fe80000000c00 */
[----:B----4-:R2:W-:Y:S01]  /*7b60*/  STS.128 [R117+0x600], R60 ;  /* 0x0006003c75007388 */ /* 0x0105e20000000c00 */
[----:B------:R-:W-:-:S03]  /*7b70*/  NOP ;  /* 0x0000000000007918 */ /* 0x000fc60000000000 */
[----:B------:R-:W3:Y:S04]  /*7b80*/  LDS.128 R64, [R118+0x10] ;  /* 0x0000100076407984 */ /* 0x000ee80000000c00 */
[----:B------:R-:W4:Y:S04]  /*7b90*/  LDS.128 R4, [R118+0x20] ;  /* 0x0000200076047984 */ /* 0x000f280000000c00 */
[----:B------:R-:W5:Y:S01]  /*7ba0*/  LDS.128 R8, [R118] ;  /* 0x0000000076087984 */ /* 0x000f620000000c00 */
[----:B--2---:R-:W2:Y:S01]  /*7bb0*/  LDC.64 R60, c[0x0][0x388] ;  /* 0x0000e200ff3c7b82 */ /* 0x004ea20000000a00 */
        /* <DEDUP_REMOVED lines=21> */
[----:B------:R-:W3:Y:S02]  /*7d10*/  @!P3 MUFU.EX2 R0, R0 ;  /* 0x000000000000b308 */ /* 0x000ee40000000800 */
[----:B------:R-:W-:-:S04]  /*7d20*/  @!P0 FMUL.FTZ R5, R5, -1.4426950216293334961 ;  /* 0xbfb8aa3b05058820 */ /* 0x000fc80000410000 */
[----:B------:R-:W-:Y:S02]  /*7d30*/  @!P1 FMUL.FTZ R13, R67, -1.4426950216293334961 ;  /* 0xbfb8aa3b430d9820 */ /* 0x000fe40000410000 */
[----:B------:R-:W4:Y:S08]  /*7d40*/  @!P2 MUFU.EX2 R3, R3 ;  /* 0x000000030003a308 */ /* 0x000f300000000800 */
[----:B------:R-:W5:Y:S01]  /*7d50*/  @!P4 MUFU.EX2 R12, R12 ;  /* 0x0000000c000cc308 */ /* 0x000f620000000800 */
[----:B---3--:R-:W-:-:S07]  /*7d60*/  @!P3 FADD.FTZ R2, R0, 1 ;  /* 0x3f8000000002b421 */ /* 0x008fce0000010000 */
[----:B------:R-:W3:Y:S01]  /*7d70*/  @!P3 MUFU.RCP R15, R2 ;  /* 0x00000002000fb308 */ /* 0x000ee20000001000 */
[----:B----4-:R-:W-:Y:S01]  /*7d80*/  @!P2 FADD.FTZ R0, R3, 1 ;  /* 0x3f8000000300a421 */ /* 0x010fe20000010000 */
[----:B------:R-:W-:-:S06]  /*7d90*/  @!P6 FMUL.FTZ R3, R4, -1.4426950216293334961 ;  /* 0xbfb8aa3b0403e820 */ /* 0x000fcc0000410000 */
[----:B------:R-:W4:Y:S01]  /*7da0*/  @!P2 MUFU.RCP R0, R0 ;  /* 0x000000000000a308 */ /* 0x000f220000001000 */
[----:B-----5:R-:W-:-:S07]  /*7db0*/  @!P4 FADD.FTZ R12, R12, 1 ;  /* 0x3f8000000c0cc421 */ /* 0x020fce0000010000 */
[----:B------:R5:W0:Y:S01]  /*7dc0*/  @!P4 MUFU.RCP R17, R12 ;  /* 0x0000000c0011c308 */ /* 0x000a220000001000 */
[----:B---3--:R-:W-:Y:S01]  /*7dd0*/  @!P3 FMUL.FTZ R28, R28, R15 ;  /* 0x0000000f1c1cb220 */ /* 0x008fe20000410000 */
[----:B------:R-:W-:-:S06]  /*7de0*/  FSETP.GTU.FTZ.AND P3, PT, R9, 20, PT ;  /* 0x41a000000900780b */ /* 0x000fcc0003f7c000 */
[----:B------:R3:W1:Y:S01]  /*7df0*/  @!P6 MUFU.EX2 R4, R3 ;  /* 0x000000030004e308 */ /* 0x0006620000000800 */
[----:B-----5:R-:W-:Y:S01]  /*7e00*/  FADD.FTZ R12, R11, R99 ;  /* 0x000000630b0c7221 */ /* 0x020fe20000010000 */
[----:B----4-:R-:W-:Y:S01]  /*7e10*/  @!P2 FMUL.FTZ R29, R29, R0 ;  /* 0x000000001d1da220 */ /* 0x010fe20000410000 */
[----:B------:R-:W-:Y:S01]  /*7e20*/  FSETP.GTU.FTZ.AND P2, PT, R10, 20, PT ;  /* 0x41a000000a00780b */ /* 0x000fe20003f5c000 */
[----:B------:R-:W-:-:S03]  /*7e30*/  @!P5 FMUL.FTZ R0, R8, -1.4426950216293334961 ;  /* 0xbfb8aa3b0800d820 */ /* 0x000fc60000410000 */
[----:B------:R-:W-:Y:S01]  /*7e40*/  @!P3 FMUL.FTZ R2, R9, -1.4426950216293334961 ;  /* 0xbfb8aa3b0902b820 */ /* 0x000fe20000410000 */
[----:B------:R4:W5:Y:S01]  /*7e50*/  @!P0 MUFU.EX2 R15, R5 ;  /* 0x00000005000f8308 */ /* 0x0009620000000800 */
[----:B0-----:R-:W-:Y:S01]  /*7e60*/  @!P4 FMUL.FTZ R30, R30, R17 ;  /* 0x000000111e1ec220 */ /* 0x001fe20000410000 */
[----:B------:R-:W-:-:S06]  /*7e70*/  FSETP.GTU.FTZ.AND P4, PT, R12, 20, PT ;  /* 0x41a000000c00780b */ /* 0x000fcc0003f9c000 */
[----:B---3--:R-:W-:Y:S01]  /*7e80*/  @!P2 FMUL.FTZ R3, R10, -1.4426950216293334961 ;  /* 0xbfb8aa3b0a03a820 */ /* 0x008fe20000410000 */
[----:B-1----:R-:W-:Y:S01]  /*7e90*/  @!P6 FADD.FTZ R14, R4, 1 ;  /* 0x3f800000040ee421 */ /* 0x002fe20000010000 */
[----:B------:R-:W0:Y:S01]  /*7ea0*/  LDS.128 R8, [R118+0x30] ;  /* 0x0000300076087984 */ /* 0x000e220000000c00 */
[----:B------:R-:W1:Y:S01]  /*7eb0*/  @!P3 MUFU.EX2 R2, R2 ;  /* 0x000000020002b308 */ /* 0x000e620000000800 */
[----:B------:R-:W-:Y:S03]  /*7ec0*/  BAR.SYNC.DEFER_BLOCKING 0x0 ;  /* 0x0000000000007b1d */ /* 0x000fe60000010000 */
[----:B----4-:R-:W-:Y:S01]  /*7ed0*/  @!P4 FMUL.FTZ R5, R12, -1.4426950216293334961 ;  /* 0xbfb8aa3b0c05c820 */ /* 0x010fe20000410000 */
[----:B-----5:R-:W-:-:S03]  /*7ee0*/  @!P0 FADD.FTZ R15, R15, 1 ;  /* 0x3f8000000f0f8421 */ /* 0x020fc60000010000 */
[----:B------:R-:W3:Y:S08]  /*7ef0*/  @!P6 MUFU.RCP R19, R14 ;  /* 0x0000000e0013e308 */ /* 0x000ef00000001000 */
[----:B------:R-:W4:Y:S01]  /*7f00*/  @!P2 MUFU.EX2 R3, R3 ;  /* 0x000000030003a308 */ /* 0x000f220000000800 */
[----:B-1----:R-:W-:Y:S01]  /*7f10*/  @!P3 FADD.FTZ R4, R2, 1 ;  /* 0x3f8000000204b421 */ /* 0x002fe20000010000 */
[----:B--2---:R-:W-:-:S04]  /*7f20*/  IMAD R2, R60, UR15, RZ ;  /* 0x0000000f3c027c24 */ /* 0x004fc8000f8e02ff */
[----:B------:R-:W-:Y:S02]  /*7f30*/  IMAD R7, R61, UR14, R2 ;  /* 0x0000000e3d077c24 */ /* 0x000fe4000f8e0202 */
[----:B------:R4:W1:Y:S01]  /*7f40*/  @!P4 MUFU.EX2 R12, R5 ;  /* 0x00000005000cc308 */ /* 0x0008620000000800 */
[----:B---3--:R-:W-:Y:S01]  /*7f50*/  @!P6 FMUL.FTZ R24, R24, R19 ;  /* 0x000000131818e220 */ /* 0x008fe20000410000 */
[----:B------:R-:W-:Y:S01]  /*7f60*/  FSETP.GTU.FTZ.AND P6, PT, R63, 20, PT ;  /* 0x41a000003f00780b */ /* 0x000fe20003fdc000 */
[----:B------:R-:W2:Y:S01]  /*7f70*/  LDC.64 R18, c[0x0][0x3e0] ;  /* 0x0000f800ff127b82 */ /* 0x000ea20000000a00 */
[----:B------:R-:W-:Y:S04]  /*7f80*/  STS.128 [R118], R36 ;  /* 0x0000002476007388 */ /* 0x000fe80000000c00 */
[----:B------:R-:W3:Y:S01]  /*7f90*/  @!P1 MUFU.EX2 R13, R13 ;  /* 0x0000000d000d9308 */ /* 0x000ee20000000800 */
[----:B----4-:R-:W-:Y:S01]  /*7fa0*/  @!P2 FADD.FTZ R5, R3, 1 ;  /* 0x3f8000000305a421 */ /* 0x010fe20000010000 */
[----:B------:R-:W-:Y:S01]  /*7fb0*/  IMAD.WIDE.U32 R2, R60, UR14, R58 ;  /* 0x0000000e3c027c25 */ /* 0x000fe2000f8e003a */
[----:B------:R4:W-:Y:S03]  /*7fc0*/  STS.128 [R118+0x10], R40 ;  /* 0x0000102876007388 */ /* 0x0009e60000000c00 */
[----:B0-----:R-:W-:Y:S01]  /*7fd0*/  FADD.FTZ R10, R10, R99 ;  /* 0x000000630a0a7221 */ /* 0x001fe20000010000 */
[----:B------:R-:W-:Y:S01]  /*7fe0*/  IADD3 R3, R3, R7, RZ ;  /* 0x0000000703037210 */ /* 0x000fe20007ffe0ff */
[----:B------:R-:W0:Y:S01]  /*7ff0*/  @!P5 MUFU.EX2 R0, R0 ;  /* 0x000000000000d308 */ /* 0x000e220000000800 */
[----:B-1----:R-:W-:Y:S01]  /*8000*/  @!P4 FADD.FTZ R12, R12, 1 ;  /* 0x3f8000000c0cc421 */ /* 0x002fe20000010000 */
[----:B------:R-:W-:-:S02]  /*8010*/  IMAD R7, R97, UR6, RZ ;  /* 0x0000000661077c24 */ /* 0x000fc4000f8e02ff */
[----:B------:R-:W-:Y:S01]  /*8020*/  FADD.FTZ R8, R8, R99 ;  /* 0x0000006308087221 */ /* 0x000fe20000010000 */
[----:B------:R-:W-:-:S04]  /*8030*/  IMAD.WIDE.U32 R2, R96, UR6, R2 ;  /* 0x0000000660027c25 */ /* 0x000fc8000f8e0002 */
[--C-:B------:R-:W-:Y:S01]  /*8040*/  FADD.FTZ R9, R9, R99.reuse ;  /* 0x0000006309097221 */ /* 0x100fe20000010000 */
[----:B------:R-:W-:Y:S01]  /*8050*/  FADD.FTZ R11, R11, R99 ;  /* 0x000000630b0b7221 */ /* 0x000fe20000010000 */
[----:B------:R-:W-:Y:S01]  /*8060*/  STS.128 [R118+0x20], R44 ;  /* 0x0000202c76007388 */ /* 0x000fe20000000c00 */
[----:B------:R-:W1:Y:S01]  /*8070*/  @!P2 MUFU.RCP R5, R5 ;  /* 0x000000050005a308 */ /* 0x000e620000001000 */
[----:B---3--:R-:W-:Y:S01]  /*8080*/  @!P1 FADD.FTZ R13, R13, 1 ;  /* 0x3f8000000d0d9421 */ /* 0x008fe20000010000 */
[----:B------:R-:W-:Y:S01]  /*8090*/  IMAD R7, R96, UR7, R7 ;  /* 0x0000000760077c24 */ /* 0x000fe2000f8e0207 */
[----:B------:R-:W-:Y:S01]  /*80a0*/  STS.128 [R118+0x30], R48 ;  /* 0x0000303076007388 */ /* 0x000fe20000000c00 */
[----:B------:R-:W-:-:S04]  /*80b0*/  NOP ;  /* 0x0000000000007918 */ /* 0x000fc80000000000 */
[----:B------:R-:W3:Y:S01]  /*80c0*/  @!P4 MUFU.RCP R12, R12 ;  /* 0x0000000c000cc308 */ /* 0x000ee20000001000 */
[----:B0-----:R-:W-:Y:S01]  /*80d0*/  @!P5 FADD.FTZ R0, R0, 1 ;  /* 0x3f8000000000d421 */ /* 0x001fe20000010000 */
[----:B------:R-:W-:Y:S01]  /*80e0*/  LDS.128 R64, [R117+0x600] ;  /* 0x0006000075407984 */ /* 0x000fe20000000c00 */
[----:B----4-:R-:W0:Y:S01]  /*80f0*/  LDC.64 R42, c[0x0][0x3a8] ;  /* 0x0000ea00ff2a7b82 */ /* 0x010e220000000a00 */
[----:B------:R-:W-:Y:S01]  /*8100*/  ULDC.64 UR6, c[0x0][0x3b0] ;  /* 0x0000ec0000067ab9 */ /* 0x000fe20000000a00 */
[----:B-1----:R-:W-:-:S03]  /*8110*/  @!P2 FMUL.FTZ R34, R34, R5 ;  /* 0x000000052222a220 */ /* 0x002fc60000410000 */
[----:B------:R1:W4:Y:S01]  /*8120*/  @!P1 MUFU.RCP R16, R13 ;  /* 0x0000000d00109308 */ /* 0x0003220000001000 */
[----:B------:R-:W-:Y:S02]  /*8130*/  FSETP.GTU.FTZ.AND P2, PT, R10, 20, PT ;  /* 0x41a000000a00780b */ /* 0x000fe40003f5c000 */
[----:B------:R-:W-:-:S05]  /*8140*/  IADD3 R5, R3, R7, RZ ;  /* 0x0000000703057210 */ /* 0x000fca0007ffe0ff */
[----:B------:R-:W5:Y:S01]  /*8150*/  @!P5 MUFU.RCP R17, R0 ;  /* 0x000000000011d308 */ /* 0x000f620000001000 */
[----:B---3--:R-:W-:Y:S01]  /*8160*/  @!P4 FMUL.FTZ R35, R35, R12 ;  /* 0x0000000c2323c220 */ /* 0x008fe20000410000 */
[----:B--2---:R-:W-:-:S04]  /*8170*/  LEA R12, P4, R2, R18, 0x2 ;  /* 0x00000012020c7211 */ /* 0x004fc800078810ff */
[----:B-1----:R-:W-:Y:S02]  /*8180*/  LEA.HI.X R13, R2, R19, R5, 0x2, P4 ;  /* 0x00000013020d7211 */ /* 0x002fe400020f1405 */
[----:B------:R1:W2:Y:S01]  /*8190*/  @!P3 MUFU.RCP R6, R4 ;  /* 0x000000040006b308 */ /* 0x0002a20000001000 */
[----:B----4-:R-:W-:Y:S01]  /*81a0*/  @!P1 FMUL.FTZ R31, R31, R16 ;  /* 0x000000101f1f9220 */ /* 0x010fe20000410000 */
[----:B------:R-:W-:Y:S01]  /*81b0*/  FSETP.GTU.FTZ.AND P1, PT, R62, 20, PT ;  /* 0x41a000003e00780b */ /* 0x000fe20003f3c000 */
[----:B0-----:R-:W-:Y:S01]  /*81c0*/  IMAD.WIDE.U32 R58, R42, UR14, R58 ;  /* 0x0000000e2a3a7c25 */ /* 0x001fe2000f8e003a */
[----:B------:R-:W-:-:S04]  /*81d0*/  FSETP.GTU.FTZ.AND P4, PT, R11, 20, PT ;  /* 0x41a000000b00780b */ /* 0x000fc80003f9c000 */
[----:B------:R-:W0:Y:S01]  /*81e0*/  @!P0 MUFU.RCP R38, R15 ;  /* 0x0000000f00268308 */ /* 0x000e220000001000 */
[----:B-----5:R-:W-:Y:S01]  /*81f0*/  @!P5 FMUL.FTZ R32, R32, R17 ;  /* 0x000000112020d220 */ /* 0x020fe20000410000 */
[----:B------:R-:W-:Y:S01]  /*8200*/  FSETP.GTU.FTZ.AND P5, PT, R8, 20, PT ;  /* 0x41a000000800780b */ /* 0x000fe20003fbc000 */
[----:B-1----:R-:W-:Y:S02]  /*8210*/  @!P6 FMUL.FTZ R4, R63, -1.4426950216293334961 ;  /* 0xbfb8aa3b3f04e820 */ /* 0x002fe40000410000 */
[----:B------:R-:W-:Y:S02]  /*8220*/  FADD.FTZ R36, R32, R103 ;  /* 0x0000006720247221 */ /* 0x000fe40000010000 */
[----:B------:R-:W-:Y:S01]  /*8230*/  @!P1 FMUL.FTZ R0, R62, -1.4426950216293334961 ;  /* 0xbfb8aa3b3e009820 */ /* 0x000fe20000410000 */
[----:B------:R1:W3:Y:S01]  /*8240*/  @!P6 MUFU.EX2 R14, R4 ;  /* 0x00000004000ee308 */ /* 0x0002e20000000800 */
[----:B--2---:R-:W-:Y:S01]  /*8250*/  @!P3 FMUL.FTZ R33, R33, R6 ;  /* 0x000000062121b220 */ /* 0x004fe20000410000 */
[----:B------:R-:W-:Y:S01]  /*8260*/  FSETP.GTU.FTZ.AND P3, PT, R9, 20, PT ;  /* 0x41a000000900780b */ /* 0x000fe20003f7c000 */
[----:B------:R-:W-:Y:S01]  /*8270*/  @!P4 FMUL.FTZ R16, R11, -1.4426950216293334961 ;  /* 0xbfb8aa3b0b10c820 */ /* 0x000fe20000410000 */
[----:B------:R-:W2:Y:S03]  /*8280*/  LDS.128 R60, [R117] ;  /* 0x00000000753c7984 */ /* 0x000ea60000000c00 */
[----:B------:R-:W-:Y:S01]  /*8290*/  @!P5 FMUL.FTZ R3, R8, -1.4426950216293334961 ;  /* 0xbfb8aa3b0803d820 */ /* 0x000fe20000410000 */
[----:B------:R-:W4:Y:S01]  /*82a0*/  @!P1 MUFU.EX2 R0, R0 ;  /* 0x0000000000009308 */ /* 0x000f220000000800 */
[----:B-1----:R-:W-:Y:S01]  /*82b0*/  @!P2 FMUL.FTZ R4, R10, -1.4426950216293334961 ;  /* 0xbfb8aa3b0a04a820 */ /* 0x002fe20000410000 */
[----:B0-----:R-:W-:-:S05]  /*82c0*/  @!P0 FMUL.FTZ R25, R25, R38 ;  /* 0x0000002619198220 */ /* 0x001fca0000410000 */
[----:B------:R-:W-:Y:S01]  /*82d0*/  @!P3 FMUL.FTZ R2, R9, -1.4426950216293334961 ;  /* 0xbfb8aa3b0902b820 */ /* 0x000fe20000410000 */
[----:B------:R0:W1:Y:S01]  /*82e0*/  @!P2 MUFU.EX2 R18, R4 ;  /* 0x000000040012a308 */ /* 0x0000620000000800 */
[----:B------:R-:W5:Y:S01]  /*82f0*/  LDS.128 R8, [R117+0x200] ;  /* 0x0002000075087984 */ /* 0x000f620000000c00 */
[----:B---3--:R-:W-:-:S06]  /*8300*/  @!P6 FADD.FTZ R14, R14, 1 ;  /* 0x3f8000000e0ee421 */ /* 0x008fcc0000010000 */
[----:B------:R-:W3:Y:S01]  /*8310*/  @!P5 MUFU.EX2 R3, R3 ;  /* 0x000000030003d308 */ /* 0x000ee20000000800 */
[----:B0-----:R-:W0:Y:S01]  /*8320*/  LDS.128 R4, [R117+0x400] ;  /* 0x0004000075047984 */ /* 0x001e220000000c00 */
[----:B----4-:R-:W-:-:S06]  /*8330*/  @!P1 FADD.FTZ R0, R0, 1 ;  /* 0x3f80000000009421 */ /* 0x010fcc0000010000 */
[----:B------:R-:W4:Y:S01]  /*8340*/  @!P3 MUFU.EX2 R2, R2 ;  /* 0x000000020002b308 */ /* 0x000f220000000800 */
[----:B-1----:R-:W-:-:S07]  /*8350*/  @!P2 FADD.FTZ R18, R18, 1 ;  /* 0x3f8000001212a421 */ /* 0x002fce0000010000 */
[----:B------:R3:W1:Y:S08]  /*8360*/  @!P4 MUFU.EX2 R19, R16 ;  /* 0x000000100013c308 */ /* 0x0006700000000800 */
[----:B------:R5:W0:Y:S01]  /*8370*/  @!P1 MUFU.RCP R37, R0 ;  /* 0x0000000000259308 */ /* 0x000a220000001000 */
[----:B---3--:R-:W-:Y:S01]  /*8380*/  @!P5 FADD.FTZ R16, R3, 1 ;  /* 0x3f8000000310d421 */ /* 0x008fe20000010000 */
[----:B----4-:R-:W-:Y:S01]  /*8390*/  @!P3 FADD.FTZ R17, R2, 1 ;  /* 0x3f8000000211b421 */ /* 0x010fe20000010000 */
[----:B------:R-:W-:-:S04]  /*83a0*/  IMAD.WIDE R2, R116, 0x10, R12 ;  /* 0x0000001074027825 */ /* 0x000fc800078e020c */
[----:B------:R-:W-:Y:S01]  /*83b0*/  FADD.FTZ R13, R36, R33 ;  /* 0x00000021240d7221 */ /* 0x000fe20000010000 */
[----:B--2---:R-:W-:Y:S01]  /*83c0*/  STG.E.128 desc[UR10][R2.64], R60 ;  /* 0x0000003c02007986 */ /* 0x004fe2000c101d0a */
[----:B-1----:R-:W-:Y:S01]  /*83d0*/  @!P4 FADD.FTZ R19, R19, 1 ;  /* 0x3f8000001313c421 */ /* 0x002fe20000010000 */
[----:B------:R-:W1:Y:S01]  /*83e0*/  @!P6 MUFU.RCP R14, R14 ;  /* 0x0000000e000ee308 */ /* 0x000e620000001000 */
[----:B-----5:R-:W-:Y:S01]  /*83f0*/  FADD.FTZ R0, R13, R34 ;  /* 0x000000220d007221 */ /* 0x020fe20000010000 */
[----:B------:R2:W-:Y:S03]  /*8400*/  STG.E.128 desc[UR10][R2.64+0x200], R8 ;  /* 0x0002000802007986 */ /* 0x0005e6000c101d0a */
[----:B------:R-:W-:Y:S01]  /*8410*/  FADD.FTZ R13, R0, R35 ;  /* 0x00000023000d7221 */ /* 0x000fe20000010000 */
[----:B------:R-:W-:Y:S01]  /*8420*/  STG.E.128 desc[UR10][R2.64+0x600], R64 ;  /* 0x0006004002007986 */ /* 0x000fe2000c101d0a */
[----:B0-----:R-:W-:Y:S01]  /*8430*/  @!P1 FMUL.FTZ R26, R26, R37 ;  /* 0x000000251a1a9220 */ /* 0x001fe20000410000 */
[----:B------:R-:W0:Y:S01]  /*8440*/  @!P5 MUFU.RCP R39, R16 ;  /* 0x000000100027d308 */ /* 0x000e220000001000 */
[----:B------:R-:W-:Y:S01]  /*8450*/  FADD.FTZ R0, R13, R28 ;  /* 0x0000001c0d007221 */ /* 0x000fe20000010000 */
[----:B------:R3:W-:Y:S01]  /*8460*/  STG.E.128 desc[UR10][R2.64+0x400], R4 ;  /* 0x0004000402007986 */ /* 0x0007e2000c101d0a */
[----:B------:R-:W-:Y:S01]  /*8470*/  IADD3 R108, P1, R108, -0x800, RZ ;  /* 0xfffff8006c6c7810 */ /* 0x000fe20007f3e0ff */
[----:B------:R-:W-:Y:S03]  /*8480*/  BAR.SYNC.DEFER_BLOCKING 0x0 ;  /* 0x0000000000007b1d */ /* 0x000fe60000010000 */
[----:B------:R-:W-:Y:S01]  /*8490*/  IADD3.X R109, R109, -0x1, RZ, P1, !PT ;  /* 0xffffffff6d6d7810 */ /* 0x000fe20000ffe4ff */
[----:B-1----:R-:W-:-:S02]  /*84a0*/  @!P6 FMUL.FTZ R27, R27, R14 ;  /* 0x0000000e1b1be220 */ /* 0x002fc40000410000 */
[----:B------:R-:W1:Y:S01]  /*84b0*/  @!P3 MUFU.RCP R40, R17 ;  /* 0x000000110028b308 */ /* 0x000e620000001000 */
[----:B--2---:R-:W-:Y:S01]  /*84c0*/  FADD.FTZ R9, R0, R29 ;  /* 0x0000001d00097221 */ /* 0x004fe20000010000 */
[----:B0-----:R-:W-:-:S03]  /*84d0*/  @!P5 FMUL.FTZ R20, R20, R39 ;  /* 0x000000271414d220 */ /* 0x001fc60000410000 */
[----:B------:R-:W-:Y:S01]  /*84e0*/  FADD.FTZ R0, R9, R30 ;  /* 0x0000001e09007221 */ /* 0x000fe20000010000 */
[----:B------:R-:W-:Y:S02]  /*84f0*/  IADD3 R106, P5, R106, -0x800, RZ ;  /* 0xfffff8006a6a7810 */ /* 0x000fe40007fbe0ff */
[----:B------:R-:W0:Y:S01]  /*8500*/  @!P2 MUFU.RCP R15, R18 ;  /* 0x00000012000fa308 */ /* 0x000e220000001000 */
[----:B---3--:R-:W2:Y:S01]  /*8510*/  LDC.64 R6, c[0x0][0x3f0] ;  /* 0x0000fc00ff067b82 */ /* 0x008ea20000000a00 */
[----:B------:R-:W-:Y:S02]  /*8520*/  IMAD R2, R42, UR15, RZ ;  /* 0x0000000f2a027c24 */ /* 0x000fe4000f8e02ff */
[----:B------:R-:W-:Y:S01]  /*8530*/  FADD.FTZ R3, R0, R31 ;  /* 0x0000001f00037221 */ /* 0x000fe20000010000 */
[----:B------:R-:W-:Y:S01]  /*8540*/  IADD3.X R107, R107, -0x1, RZ, P5, !PT ;  /* 0xffffffff6b6b7810 */ /* 0x000fe20002ffe4ff */
[----:B------:R-:W-:Y:S02]  /*8550*/  IMAD R5, R43, UR14, R2 ;  /* 0x0000000e2b057c24 */ /* 0x000fe4000f8e0202 */
[----:B------:R-:W3:Y:S01]  /*8560*/  @!P4 MUFU.RCP R12, R19 ;  /* 0x00000013000cc308 */ /* 0x000ee20000001000 */
[----:B-1----:R-:W-:Y:S01]  /*8570*/  @!P3 FMUL.FTZ R21, R21, R40 ;  /* 0x000000281515b220 */ /* 0x002fe20000410000 */
[----:B------:R-:W-:Y:S01]  /*8580*/  STS.128 [R118], R32 ;  /* 0x0000002076007388 */ /* 0x000fe20000000c00 */
[----:B------:R-:W-:-:S02]  /*8590*/  IADD3 R59, R59, R5, RZ ;  /* 0x000000053b3b7210 */ /* 0x000fc40007ffe0ff */
[----:B------:R-:W-:Y:S01]  /*85a0*/  IADD3 R113, P3, R113, -0x800, RZ ;  /* 0xfffff80071717810 */ /* 0x000fe20007f7e0ff */
[----:B------:R-:W-:Y:S01]  /*85b0*/  STS.128 [R118+0x10], R28 ;  /* 0x0000101c76007388 */ /* 0x000fe20000000c00 */
[----:B0-----:R-:W-:-:S03]  /*85c0*/  @!P2 FMUL.FTZ R22, R22, R15 ;  /* 0x0000000f1616a220 */ /* 0x001fc60000410000 */
[----:B------:R0:W-:Y:S01]  /*85d0*/  STS.128 [R118+0x20], R24 ;  /* 0x0000201876007388 */ /* 0x0001e20000000c00 */
[----:B------:R-:W-:Y:S02]  /*85e0*/  IADD3 R105, P2, R105, -0x800, RZ ;  /* 0xfffff80069697810 */ /* 0x000fe40007f5e0ff */
[----:B------:R-:W-:Y:S02]  /*85f0*/  IADD3.X R114, R114, -0x1, RZ, P3, !PT ;  /* 0xffffffff72727810 */ /* 0x000fe40001ffe4ff */
[----:B------:R-:W-:Y:S01]  /*8600*/  IADD3.X R112, R112, -0x1, RZ, P2, !PT ;  /* 0xffffffff70707810 */ /* 0x000fe200017fe4ff */
[----:B---3--:R-:W-:Y:S01]  /*8610*/  @!P4 FMUL.FTZ R23, R23, R12 ;  /* 0x0000000c1717c220 */ /* 0x008fe20000410000 */
[----:B------:R-:W-:-:S04]  /*8620*/  IADD3 R110, P4, R110, -0x800, RZ ;  /* 0xfffff8006e6e7810 */ /* 0x000fc80007f9e0ff */
[----:B------:R1:W-:Y:S01]  /*8630*/  STS.128 [R118+0x30], R20 ;  /* 0x0000301476007388 */ /* 0x0003e20000000c00 */
[----:B------:R-:W-:-:S03]  /*8640*/  NOP ;  /* 0x0000000000007918 */ /* 0x000fc60000000000 */
[----:B------:R-:W3:Y:S01]  /*8650*/  LDS.128 R8, [R117] ;  /* 0x0000000075087984 */ /* 0x000ee20000000c00 */
[----:B0-----:R-:W-:Y:S01]  /*8660*/  FADD.FTZ R24, R3, R24 ;  /* 0x0000001803187221 */ /* 0x001fe20000010000 */
[----:B------:R-:W-:Y:S01]  /*8670*/  IMAD R3, R97, UR6, RZ ;  /* 0x0000000661037c24 */ /* 0x000fe2000f8e02ff */
[----:B------:R-:W-:Y:S01]  /*8680*/  IADD3.X R111, R111, -0x1, RZ, P4, !PT ;  /* 0xffffffff6f6f7810 */ /* 0x000fe200027fe4ff */
[----:B------:R-:W0:Y:S01]  /*8690*/  LDS.128 R12, [R117+0x200] ;  /* 0x00020000750c7984 */ /* 0x000e220000000c00 */
[----:B------:R-:W-:Y:S01]  /*86a0*/  FADD.FTZ R25, R24, R25 ;  /* 0x0000001918197221 */ /* 0x000fe20000010000 */
[C---:B------:R-:W-:Y:S02]  /*86b0*/  IMAD R5, R96.reuse, UR7, R3 ;  /* 0x0000000760057c24 */ /* 0x040fe4000f8e0203 */
[----:B------:R-:W4:Y:S01]  /*86c0*/  LDS.128 R16, [R117+0x400] ;  /* 0x0004000075107984 */ /* 0x000f220000000c00 */
[----:B------:R-:W-:-:S04]  /*86d0*/  IMAD.WIDE.U32 R2, R96, UR6, R58 ;  /* 0x0000000660027c25 */ /* 0x000fc8000f8e003a */
[----:B------:R-:W-:Y:S01]  /*86e0*/  FADD.FTZ R26, R25, R26 ;  /* 0x0000001a191a7221 */ /* 0x000fe20000010000 */
[----:B------:R5:W4:Y:S01]  /*86f0*/  LDS.128 R32, [R117+0x600] ;  /* 0x0006000075207984 */ /* 0x000b220000000c00 */
[----:B------:R-:W-:Y:S02]  /*8700*/  IADD3 R0, R3, R5, RZ ;  /* 0x0000000503007210 */ /* 0x000fe40007ffe0ff */
[----:B------:R-:W-:Y:S01]  /*8710*/  FADD.FTZ R27, R26, R27 ;  /* 0x0000001b1a1b7221 */ /* 0x000fe20000010000 */
[----:B--2---:R-:W-:-:S03]  /*8720*/  LEA R4, P0, R2, R6, 0x2 ;  /* 0x0000000602047211 */ /* 0x004fc600078010ff */
[----:B-1----:R-:W-:Y:S01]  /*8730*/  FADD.FTZ R20, R27, R20 ;  /* 0x000000141b147221 */ /* 0x002fe20000010000 */
[----:B------:R-:W-:Y:S02]  /*8740*/  LEA.HI.X R5, R2, R7, R0, 0x2, P0 ;  /* 0x0000000702057211 */ /* 0x000fe400000f1400 */
[----:B------:R-:W-:Y:S01]  /*8750*/  ISETP.GT.AND P0, PT, R133, 0x1, PT ;  /* 0x000000018500780c */ /* 0x000fe20003f04270 */
[----:B------:R-:W-:Y:S01]  /*8760*/  FADD.FTZ R21, R20, R21 ;  /* 0x0000001514157221 */ /* 0x000fe20000010000 */
[----:B-----5:R-:W-:-:S04]  /*8770*/  IMAD.WIDE R116, R116, 0x10, R4 ;  /* 0x0000001074747825 */ /* 0x020fc800078e0204 */
[----:B------:R-:W-:-:S04]  /*8780*/  FADD.FTZ R22, R21, R22 ;  /* 0x0000001615167221 */ /* 0x000fc80000010000 */
[----:B------:R-:W-:Y:S01]  /*8790*/  FADD.FTZ R103, R22, R23 ;  /* 0x0000001716677221 */ /* 0x000fe20000010000 */
[----:B---3--:R1:W-:Y:S04]  /*87a0*/  STG.E.128 desc[UR10][R116.64], R8 ;  /* 0x0000000874007986 */ /* 0x0083e8000c101d0a */
[----:B0-----:R1:W-:Y:S04]  /*87b0*/  STG.E.128 desc[UR10][R116.64+0x200], R12 ;  /* 0x0002000c74007986 */ /* 0x0013e8000c101d0a */
[----:B----4-:R1:W-:Y:S04]  /*87c0*/  STG.E.128 desc[UR10][R116.64+0x400], R16 ;  /* 0x0004001074007986 */ /* 0x0103e8000c101d0a */
[----:B------:R1:W-:Y:S01]  /*87d0*/  STG.E.128 desc[UR10][R116.64+0x600], R32 ;  /* 0x0006002074007986 */ /* 0x0003e2000c101d0a */
[----:B------:R-:W-:Y:S05]  /*87e0*/  @P0 BRA `(.L_x_8706) ;  /* 0xffffff8000680947 */ /* 0x000fea000383ffff */
.L_x_8634:
        /* <DEDUP_REMOVED lines=26> */
.L_x_8708:
[----:B------:R-:W-:Y:S05]  /*8990*/  BSYNC B0 ;  /* 0x0000000000007941 */ /* 0x000fea0003800000 */
.L_x_8707:
        /* <DEDUP_REMOVED lines=29> */
.L_x_8710:
[----:B-1----:R-:W1:Y:S02]  /*8b70*/  S2R R9, SR_TID.X ;  /* 0x0000000000097919 */ /* 0x002e640000002100 */
.L_x_8711:
[----:B------:R-:W-:Y:S05]  /*8b80*/  BSYNC B0 ;  /* 0x0000000000007941 */ /* 0x000fea0003800000 */
.L_x_8709:
        /* <DEDUP_REMOVED lines=14> */
.L_x_8712:
[----:B------:R-:W-:Y:S02]  /*8c70*/  LEA R0, R9, UR4, 0x2 ;  /* 0x0000000409007c11 */ /* 0x000fe4000f8e10ff */
[----:B0-234-:R-:W-:Y:S02]  /*8c80*/  SHF.R.S32.HI R4, RZ, 0x1f, R9 ;  /* 0x0000001fff047819 */ /* 0x01dfe40000011409 */
        /* <DEDUP_REMOVED lines=14> */
.L_x_8713:
        /* <DEDUP_REMOVED lines=9> */
.L_x_11007:


//--------------------- .text._Z25selective_scan_bwd_kernelI32Selective_Scan_bwd_kernel_traitsILi32ELi8ELb0ELb0ELb0ELb0ELb0EffEEv12SSMParamsBwd --------------------------
	.section	.text._Z25selective_scan_bwd_kernelI32Selective_Scan_bwd_kernel_traitsILi32ELi8ELb0ELb0ELb0ELb0ELb0EffEEv12SSMParamsBwd,"ax",@progbits
	.align	128
        .global         _Z25selective_scan_bwd_kernelI32Selective_Scan_bwd_kernel_traitsILi32ELi8ELb0ELb0ELb0ELb0ELb0EffEEv12SSMParamsBwd
        .type           _Z25selective_scan_bwd_kernelI32Selective_Scan_bwd_kernel_traitsILi32ELi8ELb0ELb0ELb0ELb0ELb0EffEEv12SSMParamsBwd,@function
        .size           _Z25selective_scan_bwd_kernelI32Selective_Scan_bwd_kernel_traitsILi32ELi8ELb0ELb0ELb0ELb0ELb0EffEEv12SSMParamsBwd,(.L_x_11008 - _Z25selective_scan_bwd_kernelI32Selective_Scan_bwd_kernel_traitsILi32ELi8ELb0ELb0ELb0ELb0ELb0EffEEv12SSMParamsBwd)
        .other          _Z25selective_scan_bwd_kernelI32Selective_Scan_bwd_kernel_traitsILi32ELi8ELb0ELb0ELb0ELb0ELb0EffEEv12SSMParamsBwd,@"STO_CUDA_ENTRY STV_DEFAULT"
_Z25selective_scan_bwd_kernelI32Selective_Scan_bwd_kernel_traitsILi32ELi8ELb0ELb0ELb0ELb0ELb0EffEEv12SSMParamsBwd:
.text._Z25selective_scan_bwd_kernelI32Selective_Scan_bwd_kernel_traitsILi32ELi8ELb0ELb0ELb0ELb0ELb0EffEEv12SSMParamsBwd:
[----:B------:R-:W-:Y:S08]  /*0000*/  LDC R1, c[0x0][0x28] ;  /* 0x00000a00ff017b82 */ /* 0x000ff00000000800 */
[----:B------:R-:W0:Y:S01]  /*0010*/  S2UR UR8, SR_CTAID.Y ;  /* 0x00000000000879c3 */ /* 0x000e220000002600 */
[----:B------:R-:W-:Y:S01]  /*0020*/  ULDC.64 UR4, c[0x0][0x2e8] ;  /* 0x0000ba0000047ab9 */ /* 0x000fe20000000a00 */
[----:B------:R-:W-:Y:S01]  /*0030*/  ULDC.64 UR6, c[0x0][0x300] ;  /* 0x0000c00000067ab9 */ /* 0x000fe20000000a00 */
[----:B------:R-:W-:Y:S01]  /*0040*/  UISETP.NE.U32.AND UP0, UPT, UR4, URZ, UPT ;  /* 0x0000003f0400728c */ /* 0x000fe2000bf05070 */
[----:B------:R-:W-:Y:S01]  /*0050*/  CS2R R28, SRZ ;  /* 0x00000000001c7805 */ /* 0x000fe2000001ff00 */
[----:B------:R-:W-:-:S02]  /*0060*/  UISETP.NE.U32.AND UP1, UPT, UR6, URZ, UPT ;  /* 0x0000003f0600728c */ /* 0x000fc4000bf25070 */
[----:B------:R-:W-:Y:S01]  /*0070*/  UISETP.NE.AND.EX UP0, UPT, UR5, URZ, UPT, UP0 ;  /* 0x0000003f0500728c */ /* 0x000fe2000bf05300 */
[----:B------:R-:W1:Y:S01]  /*0080*/  S2UR UR34, SR_CTAID.X ;  /* 0x00000000002279c3 */ /* 0x000e620000002500 */
[----:B------:R-:W-:Y:S01]  /*0090*/  UISETP.NE.AND.EX UP1, UPT, UR7, URZ, UPT, UP1 ;  /* 0x0000003f0700728c */ /* 0x000fe2000bf25310 */
[----:B------:R-:W-:Y:S01]  /*00a0*/  ULDC.64 UR20, c[0x0][0x3d8] ;  /* 0x0000f60000147ab9 */ /* 0x000fe20000000a00 */
[----:B------:R-:W-:Y:S02]  /*00b0*/  ULDC.64 UR26, c[0x0][0x328] ;  /* 0x0000ca00001a7ab9 */ /* 0x000fe40000000a00 */
[----:B------:R-:W-:Y:S01]  /*00c0*/  PLOP3.LUT P0, PT, PT, PT, UP0, 0x80, 0x0 ;  /* 0x000000000000781c */ /* 0x000fe20003f0f008 */
[----:B------:R-:W-:Y:S01]  /*00d0*/  ULDC.64 UR22, c[0x0][0x3f8] ;  /* 0x0000fe0000167ab9 */ /* 0x000fe20000000a00 */
[----:B------:R-:W-:Y:S01]  /*00e0*/  PLOP3.LUT P1, PT, PT, PT, UP1, 0x80, 0x0 ;  /* 0x000000000000781c */ /* 0x000fe20003f2f018 */
[----:B------:R-:W-:Y:S01]  /*00f0*/  ULDC.64 UR24, c[0x0][0x288] ;  /* 0x0000a20000187ab9 */ /* 0x000fe20000000a00 */
[----:B------:R-:W-:Y:S01]  /*0100*/  ULDC UR29, c[0x0][0x224] ;  /* 0x00008900001d7ab9 */ /* 0x000fe20000000800 */
[----:B------:R-:W-:Y:S01]  /*0110*/  ULDC.64 UR30, c[0x0][0x208] ;  /* 0x00008200001e7ab9 */ /* 0x000fe20000000a00 */
[----:B0-----:R-:W-:-:S02]  /*0120*/  USHF.R.S32.HI UR9, URZ, 0x1f, UR8 ;  /* 0x0000001f3f097899 */ /* 0x001fc40008011408 */
[----:B------:R-:W-:Y:S02]  /*0130*/  @UP0 ULEA UR4, UP2, UR8, UR4, 0x2 ;  /* 0x0000000408040291 */ /* 0x000fe4000f84103f */
[----:B------:R-:W-:Y:S02]  /*0140*/  @UP1 ULEA UR6, UP3, UR8, UR6, 0x2 ;  /* 0x0000000608061291 */ /* 0x000fe4000f86103f */
[----:B------:R-:W-:Y:S02]  /*0150*/  @UP0 ULEA.HI.X UR5, UR8, UR5, UR9, 0x2, UP2 ;  /* 0x0000000508050291 */ /* 0x000fe400090f1409 */
[----:B------:R-:W-:Y:S01]  /*0160*/  @UP1 ULEA.HI.X UR7, UR8, UR7, UR9, 0x2, UP3 ;  /* 0x0000000708071291 */ /* 0x000fe200098f1409 */
[----:B------:R-:W-:Y:S01]  /*0170*/  MOV R2, UR4 ;  /* 0x0000000400027c02 */ /* 0x000fe20008000f00 */
[----:B------:R-:W-:Y:S01]  /*0180*/  UISETP.NE.U32.AND UP1, UPT, UR20, URZ, UPT ;  /* 0x0000003f1400728c */ /* 0x000fe2000bf25070 */
[----:B------:R-:W-:Y:S01]  /*0190*/  MOV R4, UR6 ;  /* 0x0000000600047c02 */ /* 0x000fe20008000f00 */
[----:B-1----:R-:W-:Y:S01]  /*01a0*/  USHF.R.S32.HI UR35, URZ, 0x1f, UR34 ;  /* 0x0000001f3f237899 */ /* 0x002fe20008011422 */
[----:B------:R-:W-:Y:S01]  /*01b0*/  MOV R3, UR5 ;  /* 0x0000000500037c02 */ /* 0x000fe20008000f00 */
[----:B------:R-:W-:Y:S01]  /*01c0*/  ULDC.64 UR4, c[0x0][0x310] ;  /* 0x0000c40000047ab9 */ /* 0x000fe20000000a00 */
[----:B------:R-:W-:Y:S01]  /*01d0*/  MOV R5, UR7 ;  /* 0x0000000700057c02 */ /* 0x000fe20008000f00 */
[----:B------:R-:W-:Y:S01]  /*01e0*/  ULDC.64 UR6, c[0x0][0x280] ;  /* 0x0000a00000067ab9 */ /* 0x000fe20000000a00 */
[----:B------:R-:W-:Y:S01]  /*01f0*/  UISETP.NE.AND.EX UP1, UPT, UR21, URZ, UPT, UP1 ;  /* 0x0000003f1500728c */ /* 0x000fe2000bf25310 */
[----:B------:R-:W5:Y:S01]  /*0200*/  @P0 LDG.E R29, desc[UR30][R2.64] ;  /* 0x0000001e021d0981 */ /* 0x000f62000c1e1900 */
[----:B------:R-:W-:-:S02]  /*0210*/  UISETP.NE.U32.AND UP0, UPT, UR4, URZ, UPT ;  /* 0x0000003f0400728c */ /* 0x000fc4000bf05070 */
[----:B------:R-:W-:Y:S01]  /*0220*/  UIMAD UR4, UR35, UR6, URZ ;  /* 0x00000006230472a4 */ /* 0x000fe2000f8e023f */
[----:B------:R0:W5:Y:S01]  /*0230*/  @P1 LDG.E R28, desc[UR30][R4.64] ;  /* 0x0000001e041c1981 */ /* 0x000162000c1e1900 */
[----:B------:R-:W-:Y:S01]  /*0240*/  UISETP.NE.AND.EX UP0, UPT, UR5, URZ, UPT, UP0 ;  /* 0x0000003f0500728c */ /* 0x000fe2000bf05300 */
[----:B------:R-:W-:Y:S01]  /*0250*/  CS2R R26, SRZ ;  /* 0x00000000001a7805 */ /* 0x000fe2000001ff00 */
[----:B------:R-:W-:Y:S02]  /*0260*/  UIMAD.WIDE.U32 UR12, UR34, UR6, URZ ;  /* 0x00000006220c72a5 */ /* 0x000fe4000f8e003f */
[----:B------:R-:W-:Y:S02]  /*0270*/  UIMAD UR16, UR34, UR7, UR4 ;  /* 0x00000007221072a4 */ /* 0x000fe4000f8e0204 */
[----:B------:R-:W-:Y:S01]  /*0280*/  UIMAD UR5, UR35, UR26, URZ ;  /* 0x0000001a230572a4 */ /* 0x000fe2000f8e023f */
[----:B------:R-:W-:Y:S01]  /*0290*/  ULDC.64 UR6, c[0x0][0x290] ;  /* 0x0000a40000067ab9 */ /* 0x000fe20000000a00 */
[----:B------:R-:W-:-:S02]  /*02a0*/  UISETP.NE.U32.AND UP2, UPT, UR22, URZ, UPT ;  /* 0x0000003f1600728c */ /* 0x000fc4000bf45070 */
[----:B------:R-:W-:Y:S02]  /*02b0*/  UIMAD.WIDE.U32 UR14, UR34, UR6, URZ ;  /* 0x00000006220e72a5 */ /* 0x000fe4000f8e003f */
[----:B------:R-:W-:Y:S02]  /*02c0*/  UIMAD UR4, UR35, UR6, URZ ;  /* 0x00000006230472a4 */ /* 0x000fe4000f8e023f */
[----:B------:R-:W-:Y:S01]  /*02d0*/  UIMAD UR27, UR34, UR27, UR5 ;  /* 0x0000001b221b72a4 */ /* 0x000fe2000f8e0205 */
[----:B------:R-:W-:Y:S01]  /*02e0*/  UMOV UR6, URZ ;  /* 0x0000003f00067c82 */ /* 0x000fe20008000000 */
[----:B------:R-:W-:Y:S01]  /*02f0*/  @UP1 ULEA UR6, UP3, UR8, UR20, 0x2 ;  /* 0x0000001408061291 */ /* 0x000fe2000f86103f */
[----:B------:R-:W-:Y:S01]  /*0300*/  UMOV UR5, URZ ;  /* 0x0000003f00057c82 */ /* 0x000fe20008000000 */
[----:B------:R-:W-:Y:S02]  /*0310*/  UISETP.NE.AND.EX UP2, UPT, UR23, URZ, UPT, UP2 ;  /* 0x0000003f1700728c */ /* 0x000fe4000bf45320 */
[----:B------:R-:W-:-:S02]  /*0320*/  @UP1 ULEA.HI.X UR5, UR8, UR21, UR9, 0x2, UP3 ;  /* 0x0000001508051291 */ /* 0x000fc400098f1409 */
[----:B------:R-:W-:Y:S01]  /*0330*/  MOV R6, UR6 ;  /* 0x0000000600067c02 */ /* 0x000fe20008000f00 */
[----:B------:R-:W-:Y:S01]  /*0340*/  UIMAD UR18, UR34, UR7, UR4 ;  /* 0x00000007221272a4 */ /* 0x000fe2000f8e0204 */
[----:B------:R-:W-:Y:S01]  /*0350*/  ULDC.64 UR20, c[0x0][0x298] ;  /* 0x0000a60000147ab9 */ /* 0x000fe20000000a00 */
[----:B------:R-:W-:Y:S01]  /*0360*/  UIMAD UR17, UR9, UR24, URZ ;  /* 0x00000018091172a4 */ /* 0x000fe2000f8e023f */
[----:B------:R-:W-:Y:S01]  /*0370*/  MOV R7, UR5 ;  /* 0x0000000500077c02 */ /* 0x000fe20008000f00 */
[----:B------:R-:W-:Y:S02]  /*0380*/  UIMAD UR19, UR9, UR20, URZ ;  /* 0x00000014091372a4 */ /* 0x000fe4000f8e023f */
[----:B------:R-:W-:Y:S02]  /*0390*/  UIADD3 UR13, UR13, UR16, URZ ;  /* 0x000000100d0d7290 */ /* 0x000fe4000fffe03f */
[----:B------:R-:W-:Y:S02]  /*03a0*/  UIMAD.WIDE.U32 UR10, UR34, UR26, URZ ;  /* 0x0000001a220a72a5 */ /* 0x000fe4000f8e003f */
[----:B------:R-:W-:-:S02]  /*03b0*/  UIADD3 UR15, UR15, UR18, URZ ;  /* 0x000000120f0f7290 */ /* 0x000fc4000fffe03f */
[----:B------:R-:W-:Y:S02]  /*03c0*/  UIMAD UR26, UR8, UR21, UR19 ;  /* 0x00000015081a72a4 */ /* 0x000fe4000f8e0213 */
[----:B------:R-:W-:Y:S01]  /*03d0*/  UIMAD UR25, UR8, UR25, UR17 ;  /* 0x00000019081972a4 */ /* 0x000fe2000f8e0211 */
[----:B------:R-:W-:Y:S01]  /*03e0*/  ULDC.64 UR18, c[0x0][0x330] ;  /* 0x0000cc0000127ab9 */ /* 0x000fe20000000a00 */
[----:B------:R-:W-:Y:S01]  /*03f0*/  UMOV UR7, URZ ;  /* 0x0000003f00077c82 */ /* 0x000fe20008000000 */
[----:B------:R-:W-:Y:S02]  /*0400*/  UIMAD.WIDE.U32 UR16, UR8, UR24, UR12 ;  /* 0x00000018081072a5 */ /* 0x000fe4000f8e000c */
[----:B------:R-:W-:Y:S02]  /*0410*/  @UP2 ULEA UR7, UP4, UR8, UR22, 0x2 ;  /* 0x0000001608072291 */ /* 0x000fe4000f88103f */
[----:B------:R-:W-:Y:S02]  /*0420*/  UIMAD UR24, UR9, UR18, URZ ;  /* 0x00000012091872a4 */ /* 0x000fe4000f8e023f */
[----:B------:R-:W-:-:S02]  /*0430*/  ULEA UR22, UR29, 0xffffff00, 0x8 ;  /* 0xffffff001d167891 */ /* 0x000fc4000f8e403f */
[----:B------:R-:W-:Y:S01]  /*0440*/  UIMAD.WIDE.U32 UR20, UR8, UR20, UR14 ;  /* 0x00000014081472a5 */ /* 0x000fe2000f8e000e */
[----:B0-----:R-:W-:Y:S01]  /*0450*/  MOV R4, UR7 ;  /* 0x0000000700047c02 */ /* 0x001fe20008000f00 */
[----:B------:R-:W-:Y:S01]  /*0460*/  UMOV UR4, URZ ;  /* 0x0000003f00047c82 */ /* 0x000fe20008000000 */
[----:B------:R-:W-:Y:S02]  /*0470*/  UIMAD UR28, UR8, UR19, UR24 ;  /* 0x00000013081c72a4 */ /* 0x000fe4000f8e0218 */
[----:B------:R-:W-:Y:S02]  /*0480*/  @UP2 ULEA.HI.X UR4, UR8, UR23, UR9, 0x2, UP4 ;  /* 0x0000001708042291 */ /* 0x000fe4000a0f1409 */
[----:B------:R-:W-:Y:S02]  /*0490*/  UIADD3 UR24, UP1, UR22, UR16, URZ ;  /* 0x0000001016187290 */ /* 0x000fe4000ff3e03f */
[----:B------:R-:W-:Y:S02]  /*04a0*/  USHF.R.S32.HI UR23, URZ, 0x1f, UR22 ;  /* 0x0000001f3f177899 */ /* 0x000fe40008011416 */
[----:B------:R-:W-:Y:S01]  /*04b0*/  UIADD3 UR16, UP2, UR22, UR20, URZ ;  /* 0x0000001416107290 */ /* 0x000fe2000ff5e03f */
[----:B------:R-:W-:Y:S01]  /*04c0*/  MOV R5, UR4 ;  /* 0x0000000400057c02 */ /* 0x000fe20008000f00 */
[----:B------:R-:W-:Y:S01]  /*04d0*/  ULDC.64 UR14, c[0x0][0x2f0] ;  /* 0x0000bc00000e7ab9 */ /* 0x000fe20000000a00 */
[----:B------:R-:W-:Y:S01]  /*04e0*/  UIADD3 UR11, UR11, UR27, URZ ;  /* 0x0000001b0b0b7290 */ /* 0x000fe2000fffe03f */
[----:B------:R-:W-:Y:S01]  /*04f0*/  ULDC.64 UR12, c[0x0][0x2f8] ;  /* 0x0000be00000c7ab9 */ /* 0x000fe20000000a00 */
[----:B------:R-:W-:-:S02]  /*0500*/  UIADD3.X UR17, UR23, UR17, UR25, UP1, !UPT ;  /* 0x0000001117117290 */ /* 0x000fc40008ffe419 */
[----:B------:R-:W-:Y:S02]  /*0510*/  UIADD3.X UR20, UR23, UR21, UR26, UP2, !UPT ;  /* 0x0000001517147290 */ /* 0x000fe400097fe41a */
[----:B------:R-:W-:Y:S02]  /*0520*/  ULEA UR21, UP1, UR24, UR14, 0x2 ;  /* 0x0000000e18157291 */ /* 0x000fe4000f82103f */
[----:B------:R-:W-:Y:S02]  /*0530*/  ULEA UR14, UP2, UR16, UR12, 0x2 ;  /* 0x0000000c100e7291 */ /* 0x000fe4000f84103f */
[----:B------:R-:W-:Y:S02]  /*0540*/  UIMAD.WIDE.U32 UR18, UR8, UR18, UR10 ;  /* 0x00000012081272a5 */ /* 0x000fe4000f8e000a */
[----:B------:R-:W-:Y:S02]  /*0550*/  ULEA.HI.X UR24, UR24, UR15, UR17, 0x2, UP1 ;  /* 0x0000000f18187291 */ /* 0x000fe400088f1411 */
[----:B------:R-:W-:-:S02]  /*0560*/  ULEA.HI.X UR15, UR16, UR13, UR20, 0x2, UP2 ;  /* 0x0000000d100f7291 */ /* 0x000fc400090f1414 */
[----:B------:R-:W-:Y:S01]  /*0570*/  UIADD3 UR16, UP1, UR22, UR18, URZ ;  /* 0x0000001216107290 */ /* 0x000fe2000ff3e03f */
[----:B------:R-:W-:Y:S01]  /*0580*/  @UP0 ULDC UR10, c[0x0][0x214] ;  /* 0x00008500000a0ab9 */ /* 0x000fe20000000800 */
[----:B------:R-:W-:Y:S01]  /*0590*/  ULDC.64 UR12, c[0x0][0x3b8] ;  /* 0x0000ee00000c7ab9 */ /* 0x000fe20000000a00 */
[----:B------:R-:W-:Y:S02]  /*05a0*/  @UP0 UIMAD UR10, UR34, UR10, UR8 ;  /* 0x0000000a220a02a4 */ /* 0x000fe4000f8e0208 */
[----:B------:R-:W-:Y:S02]  /*05b0*/  UIADD3.X UR18, UR23, UR19, UR28, UP1, !UPT ;  /* 0x0000001317127290 */ /* 0x000fe40008ffe41c */
[----:B------:R-:W-:Y:S02]  /*05c0*/  ULEA UR17, UP2, UR16, UR12, 0x2 ;  /* 0x0000000c10117291 */ /* 0x000fe4000f84103f */
[----:B------:R-:W-:Y:S02]  /*05d0*/  UISETP.GE.AND UP1, UPT, UR29, 0x1, UPT ;  /* 0x000000011d00788c */ /* 0x000fe4000bf26270 */
[----:B------:R-:W-:-:S02]  /*05e0*/  @UP0 UIMAD UR12, UR10, UR29, URZ ;  /* 0x0000001d0a0c02a4 */ /* 0x000fc4000f8e023f */
[----:B------:R-:W-:Y:S02]  /*05f0*/  ULEA.HI.X UR16, UR16, UR13, UR18, 0x2, UP2 ;  /* 0x0000000d10107291 */ /* 0x000fe400090f1412 */
[----:B------:R-:W-:Y:S01]  /*0600*/  PLOP3.LUT P0, PT, PT, PT, UP1, 0x80, 0x0 ;  /* 0x000000000000781c */ /* 0x000fe20003f0f018 */
[----:B------:R-:W-:Y:S01]  /*0610*/  @UP0 ULDC UR13, c[0x0][0x21c] ;  /* 0x00008700000d0ab9 */ /* 0x000fe20000000800 */
[----:B------:R-:W-:Y:S01]  /*0620*/  @UP0 ULDC.64 UR10, c[0x0][0x310] ;  /* 0x0000c400000a0ab9 */ /* 0x000fe20000000a00 */
[----:B------:R-:W-:-:S04]  /*0630*/  @UP0 UIMAD UR12, UR12, UR13, URZ ;  /* 0x0000000d0c0c02a4 */ /* 0x000fc8000f8e023f */
[----:B------:R-:W-:-:S07]  /*0640*/  @UP0 UIMAD.WIDE UR6, UR12, 0x8, UR10 ;  /* 0x000000080c0608a5 */ /* 0x000fce000f8e020a */
        /* <DEDUP_REMOVED lines=9> */
[----:B------:R-:W-:Y:S01]  /*06e0*/  UMOV UR12, UR24 ;  /* 0x00000018000c7c82 */ /* 0x000fe20008000000 */
[----:B------:R-:W-:Y:S01]  /*06f0*/  UMOV UR11, UR14 ;  /* 0x0000000e000b7c82 */ /* 0x000fe20008000000 */
[----:B------:R-:W-:Y:S01]  /*0700*/  UMOV UR10, UR15 ;  /* 0x0000000f000a7c82 */ /* 0x000fe20008000000 */
[----:B-1----:R-:W-:-:S06]  /*0710*/  ULEA UR4, UR5, UR4, 0x18 ;  /* 0x0000000405047291 */ /* 0x002fcc000f8ec03f */
[----:B------:R-:W-:Y:S01]  /*0720*/  MOV R22, UR4 ;  /* 0x0000000400167c02 */ /* 0x000fe20008000f00 */
[----:B------:R-:W-:Y:S01]  /*0730*/  UMOV UR4, URZ ;  /* 0x0000003f00047c82 */ /* 0x000fe20008000000 */
        /* <DEDUP_REMOVED lines=11> */
[----:B--2---:R-:W-:-:S07]  /*07f0*/  LOP3.LUT R14, R24, 0xe0, RZ, 0xfc, !PT ;  /* 0x000000e0180e7812 */ /* 0x004fce00078efcff */
.L_x_8725:
[----:B------:R-:W-:Y:S01]  /*0800*/  ULDC UR40, c[0x0][0x224] ;  /* 0x0000890000287ab9 */ /* 0x000fe20000000800 */
[----:B------:R-:W-:Y:S01]  /*0810*/  ULDC UR5, c[0x0][0x218] ;  /* 0x0000860000057ab9 */ /* 0x000fe20000000800 */
[----:B------:R-:W-:Y:S01]  /*0820*/  UIADD3 UR28, -UR4, UR40, URZ ;  /* 0x00000028041c7290 */ /* 0x000fe2000fffe13f */
[C---:B------:R-:W-:Y:S01]  /*0830*/  SHF.L.U32 R43, R24.reuse, 0x2, RZ ;  /* 0x00000002182b7819 */ /* 0x040fe200000006ff */
[----:B------:R-:W-:Y:S01]  /*0840*/  HFMA2.MMA R0, -RZ, RZ, 0, 0 ;  /* 0x00000000ff007435 */ /* 0x000fe200000001ff */
[----:B------:R-:W-:Y:S01]  /*0850*/  SHF.L.U64.HI R30, R24, 0x2, R21 ;  /* 0x00000002181e7819 */ /* 0x000fe20000010215 */
[----:B------:R-:W-:Y:S01]  /*0860*/  ULEA UR38, UR28, 0xffffff00, 0x8 ;  /* 0xffffff001c267891 */ /* 0x000fe2000f8e403f */
[----:B------:R-:W-:Y:S02]  /*0870*/  IADD3 R2, P3, R43, UR13, RZ ;  /* 0x0000000d2b027c10 */ /* 0x000fe4000ff7e0ff */
[----:B------:R-:W-:Y:S02]  /*0880*/  CS2R R8, SRZ ;  /* 0x0000000000087805 */ /* 0x000fe4000001ff00 */
[----:B------:R-:W-:Y:S01]  /*0890*/  CS2R R10, SRZ ;  /* 0x00000000000a7805 */ /* 0x000fe2000001ff00 */
[----:B------:R-:W-:Y:S01]  /*08a0*/  UIADD3 UR5, -UR38, UR5, URZ ;  /* 0x0000000526057290 */ /* 0x000fe2000fffe13f */
[----:B------:R-:W-:-:S02]  /*08b0*/  IADD3.X R3, R30, UR12, RZ, P3, !PT ;  /* 0x0000000c1e037c10 */ /* 0x000fc40009ffe4ff */
[----:B------:R-:W-:Y:S02]  /*08c0*/  CS2R R12, SRZ ;  /* 0x00000000000c7805 */ /* 0x000fe4000001ff00 */
[----:B------:R-:W-:Y:S01]  /*08d0*/  MOV R41, RZ ;  /* 0x000000ff00297202 */ /* 0x000fe20000000f00 */
[----:B------:R-:W-:Y:S01]  /*08e0*/  BAR.SYNC.DEFER_BLOCKING 0x0 ;  /* 0x0000000000007b1d */ /* 0x000fe20000010000 */
[----:B------:R-:W-:Y:S02]  /*08f0*/  ISETP.GE.AND P0, PT, R24, UR5, PT ;  /* 0x0000000518007c0c */ /* 0x000fe4000bf06270 */
[----:B------:R-:W-:Y:S02]  /*0900*/  ISETP.GE.AND P1, PT, R20, UR5, PT ;  /* 0x0000000514007c0c */ /* 0x000fe4000bf26270 */
[----:B------:R-:W-:Y:S02]  /*0910*/  ISETP.GE.AND P2, PT, R19, UR5, PT ;  /* 0x0000000513007c0c */ /* 0x000fe4000bf46270 */
[----:B------:R-:W-:-:S02]  /*0920*/  IADD3 R32, R23, 0x20, RZ ;  /* 0x0000002017207810 */ /* 0x000fc40007ffe0ff */
[C---:B------:R-:W-:Y:S02]  /*0930*/  IADD3 R34, R23.reuse, 0x40, RZ ;  /* 0x0000004017227810 */ /* 0x040fe40007ffe0ff */
[C---:B------:R-:W-:Y:S02]  /*0940*/  LEA.HI.SX32 R31, R23.reuse, R23, 0x1b ;  /* 0x00000017171f7211 */ /* 0x040fe400078fdaff */
[C---:B------:R-:W-:Y:S02]  /*0950*/  IADD3 R36, R23.reuse, 0x80, RZ ;  /* 0x0000008017247810 */ /* 0x040fe40007ffe0ff */
[C---:B------:R-:W-:Y:S02]  /*0960*/  IADD3 R38, R23.reuse, 0xa0, RZ ;  /* 0x000000a017267810 */ /* 0x040fe40007ffe0ff */
[C---:B------:R-:W-:Y:S02]  /*0970*/  IADD3 R40, R23.reuse, 0xc0, RZ ;  /* 0x000000c017287810 */ /* 0x040fe40007ffe0ff */
[----:B------:R-:W-:-:S02]  /*0980*/  IADD3 R42, R23, 0xe0, RZ ;  /* 0x000000e0172a7810 */ /* 0x000fc40007ffe0ff */
[----:B------:R-:W-:Y:S01]  /*0990*/  MOV R55, RZ ;  /* 0x000000ff00377202 */ /* 0x000fe20000000f00 */
[----:B------:R-:W-:Y:S01]  /*09a0*/  HFMA2.MMA R71, -RZ, RZ, 0, 0 ;  /* 0x00000000ff477435 */ /* 0x000fe200000001ff */
[----:B------:R-:W2:Y:S01]  /*09b0*/  @!P0 LDG.E R9, desc[UR30][R2.64] ;  /* 0x0000001e02098981 */ /* 0x000ea2000c1e1900 */
[----:B------:R-:W-:Y:S01]  /*09c0*/  ISETP.GE.AND P0, PT, R18, UR5, PT ;  /* 0x0000000512007c0c */ /* 0x000fe2000bf06270 */
[----:B------:R-:W-:Y:S02]  /*09d0*/  ULDC UR29, c[0x0][0x21c] ;  /* 0x00008700001d7ab9 */ /* 0x000fe40000000800 */
[----:B------:R-:W3:Y:S01]  /*09e0*/  @!P1 LDG.E R0, desc[UR30][R2.64+0x80] ;  /* 0x0000801e02009981 */ /* 0x000ee2000c1e1900 */
[----:B------:R-:W-:-:S03]  /*09f0*/  ISETP.GE.AND P1, PT, R17, UR5, PT ;  /* 0x0000000511007c0c */ /* 0x000fc6000bf26270 */
[----:B------:R-:W4:Y:S01]  /*0a00*/  @!P2 LDG.E R11, desc[UR30][R2.64+0x100] ;  /* 0x0001001e020ba981 */ /* 0x000f22000c1e1900 */
[----:B------:R-:W-:Y:S02]  /*0a10*/  ISETP.GE.AND P2, PT, R16, UR5, PT ;  /* 0x0000000510007c0c */ /* 0x000fe4000bf46270 */
[----:B------:R-:W-:Y:S02]  /*0a20*/  ISETP.GE.AND P3, PT, R15, UR5, PT ;  /* 0x000000050f007c0c */ /* 0x000fe4000bf66270 */
[----:B------:R-:W-:Y:S01]  /*0a30*/  ISETP.GE.AND P4, PT, R14, UR5, PT ;  /* 0x000000050e007c0c */ /* 0x000fe2000bf86270 */
[----:B------:R-:W4:Y:S04]  /*0a40*/  @!P0 LDG.E R8, desc[UR30][R2.64+0x180] ;  /* 0x0001801e02088981 */ /* 0x000f28000c1e1900 */
[----:B------:R-:W4:Y:S04]  /*0a50*/  @!P1 LDG.E R13, desc[UR30][R2.64+0x200] ;  /* 0x0002001e020d9981 */ /* 0x000f28000c1e1900 */
[----:B------:R-:W4:Y:S04]  /*0a60*/  @!P2 LDG.E R10, desc[UR30][R2.64+0x280] ;  /* 0x0002801e020aa981 */ /* 0x000f28000c1e1900 */
[----:B------:R-:W4:Y:S04]  /*0a70*/  @!P3 LDG.E R41, desc[UR30][R2.64+0x300] ;  /* 0x0003001e0229b981 */ /* 0x000f28000c1e1900 */
[----:B------:R0:W4:Y:S01]  /*0a80*/  @!P4 LDG.E R12, desc[UR30][R2.64+0x380] ;  /* 0x0003801e020cc981 */ /* 0x000122000c1e1900 */
[----:B------:R-:W-:-:S02]  /*0a90*/  LEA.HI.SX32 R33, R32, R23, 0x1b ;  /* 0x0000001720217211 */ /* 0x000fc400078fdaff */
[-C--:B------:R-:W-:Y:S02]  /*0aa0*/  LEA.HI.SX32 R35, R34, R23.reuse, 0x1b ;  /* 0x0000001722237211 */ /* 0x080fe400078fdaff */
[-C--:B------:R-:W-:Y:S02]  /*0ab0*/  LEA R32, R31, R22.reuse, 0x2 ;  /* 0x000000161f207211 */ /* 0x080fe400078e10ff */
[-C--:B------:R-:W-:Y:S02]  /*0ac0*/  LEA R33, R33, R22.reuse, 0x2 ;  /* 0x0000001621217211 */ /* 0x080fe400078e10ff */
[----:B------:R-:W-:Y:S02]  /*0ad0*/  LEA R34, R35, R22, 0x2 ;  /* 0x0000001623227211 */ /* 0x000fe400078e10ff */
[----:B0-----:R-:W-:Y:S02]  /*0ae0*/  IADD3 R2, R23, 0x60, RZ ;  /* 0x0000006017027810 */ /* 0x001fe40007ffe0ff */
[----:B------:R-:W-:-:S02]  /*0af0*/  LEA.HI.SX32 R3, R36, R23, 0x1b ;  /* 0x0000001724037211 */ /* 0x000fc400078fdaff */
[-C--:B------:R-:W-:Y:S02]  /*0b00*/  LEA.HI.SX32 R35, R2, R23.reuse, 0x1b ;  /* 0x0000001702237211 */ /* 0x080fe400078fdaff */
[-C--:B------:R-:W-:Y:S02]  /*0b10*/  LEA.HI.SX32 R37, R38, R23.reuse, 0x1b ;  /* 0x0000001726257211 */ /* 0x080fe400078fdaff */
[-C--:B------:R-:W-:Y:S02]  /*0b20*/  LEA R35, R35, R22.reuse, 0x2 ;  /* 0x0000001623237211 */ /* 0x080fe400078e10ff */
[----:B------:R-:W-:Y:S02]  /*0b30*/  LEA.HI.SX32 R39, R42, R23, 0x1b ;  /* 0x000000172a277211 */ /* 0x000fe400078fdaff */
[-C--:B------:R-:W-:Y:S02]  /*0b40*/  LEA R36, R3, R22.reuse, 0x2 ;  /* 0x0000001603247211 */ /* 0x080fe400078e10ff */
[----:B------:R-:W-:-:S02]  /*0b50*/  LEA R37, R37, R22, 0x2 ;  /* 0x0000001625257211 */ /* 0x000fc400078e10ff */
[----:B------:R-:W-:Y:S02]  /*0b60*/  LEA R39, R39, R22, 0x2 ;  /* 0x0000001627277211 */ /* 0x000fe400078e10ff */
[----:B------:R-:W-:Y:S02]  /*0b70*/  ISETP.GE.AND P6, PT, R24, UR5, PT ;  /* 0x0000000518007c0c */ /* 0x000fe4000bfc6270 */
[----:B------:R-:W-:Y:S02]  /*0b80*/  IADD3 R2, P0, R43, UR11, RZ ;  /* 0x0000000b2b027c10 */ /* 0x000fe4000ff1e0ff */
[----:B------:R-:W-:Y:S02]  /*0b90*/  ISETP.GE.AND P5, PT, R20, UR5, PT ;  /* 0x0000000514007c0c */ /* 0x000fe4000bfa6270 */
[----:B------:R-:W-:Y:S02]  /*0ba0*/  IADD3.X R3, R30, UR10, RZ, P0, !PT ;  /* 0x0000000a1e037c10 */ /* 0x000fe400087fe4ff */
[----:B------:R-:W-:-:S02]  /*0bb0*/  ISETP.GE.AND P4, PT, R19, UR5, PT ;  /* 0x0000000513007c0c */ /* 0x000fc4000bf86270 */
[----:B------:R-:W-:Y:S02]  /*0bc0*/  ISETP.GE.AND P3, PT, R18, UR5, PT ;  /* 0x0000000512007c0c */ /* 0x000fe4000bf66270 */
[----:B------:R-:W-:Y:S02]  /*0bd0*/  ISETP.GE.AND P2, PT, R17, UR5, PT ;  /* 0x0000000511007c0c */ /* 0x000fe4000bf46270 */
[----:B------:R-:W-:Y:S02]  /*0be0*/  ISETP.GE.AND P1, PT, R16, UR5, PT ;  /* 0x0000000510007c0c */ /* 0x000fe4000bf26270 */
[----:B------:R-:W-:Y:S01]  /*0bf0*/  ISETP.GE.AND P0, PT, R15, UR5, PT ;  /* 0x000000050f007c0c */ /* 0x000fe2000bf06270 */
[----:B--2---:R0:W-:Y:S04]  /*0c00*/  STS [R32], R9 ;  /* 0x0000000920007388 */ /* 0x0041e80000000800 */
[----:B---3--:R1:W-:Y:S04]  /*0c10*/  STS [R33+0x80], R0 ;  /* 0x0000800021007388 */ /* 0x0083e80000000800 */
[----:B----4-:R-:W-:Y:S01]  /*0c20*/  STS [R34+0x100], R11 ;  /* 0x0001000b22007388 */ /* 0x010fe20000000800 */
[----:B0-----:R-:W-:-:S02]  /*0c30*/  LEA.HI.SX32 R9, R40, R23, 0x1b ;  /* 0x0000001728097211 */ /* 0x001fc400078fdaff */
[----:B------:R-:W-:Y:S02]  /*0c40*/  MOV R40, RZ ;  /* 0x000000ff00287202 */ /* 0x000fe40000000f00 */
[----:B-1----:R-:W-:Y:S01]  /*0c50*/  SHF.L.U32 R0, R23, 0x3, RZ ;  /* 0x0000000317007819 */ /* 0x002fe200000006ff */
[----:B------:R-:W-:Y:S01]  /*0c60*/  STS [R35+0x180], R8 ;  /* 0x0001800823007388 */ /* 0x000fe20000000800 */
[----:B------:R-:W-:Y:S02]  /*0c70*/  LEA R38, R9, R22, 0x2 ;  /* 0x0000001609267211 */ /* 0x000fe400078e10ff */
[----:B------:R-:W-:Y:S01]  /*0c80*/  LEA.HI.SX32 R31, R0, R0, 0x1b ;  /* 0x00000000001f7211 */ /* 0x000fe200078fdaff */
[----:B------:R-:W-:Y:S01]  /*0c90*/  STS [R36+0x200], R13 ;  /* 0x0002000d24007388 */ /* 0x000fe20000000800 */
[----:B------:R-:W-:Y:S02]  /*0ca0*/  HFMA2.MMA R0, -RZ, RZ, 0, 0 ;  /* 0x00000000ff007435 */ /* 0x000fe400000001ff */
[----:B------:R-:W-:Y:S01]  /*0cb0*/  LEA R31, R31, R22, 0x2 ;  /* 0x000000161f1f7211 */ /* 0x000fe200078e10ff */
[----:B------:R0:W-:Y:S04]  /*0cc0*/  STS [R37+0x280], R10 ;  /* 0x0002800a25007388 */ /* 0x0001e80000000800 */
[----:B------:R1:W-:Y:S04]  /*0cd0*/  STS [R38+0x300], R41 ;  /* 0x0003002926007388 */ /* 0x0003e80000000800 */
[----:B------:R2:W-:Y:S01]  /*0ce0*/  STS [R39+0x380], R12 ;  /* 0x0003800c27007388 */ /* 0x0005e20000000800 */
[----:B------:R-:W-:-:S03]  /*0cf0*/  NOP ;  /* 0x0000000000007918 */ /* 0x000fc60000000000 */
[----:B------:R-:W-:Y:S01]  /*0d00*/  LDS R50, [R31] ;  /* 0x000000001f327984 */ /* 0x000fe20000000800 */
[----:B0-----:R-:W-:Y:S01]  /*0d10*/  CS2R R10, SRZ ;  /* 0x00000000000a7805 */ /* 0x001fe2000001ff00 */
[----:B-1----:R-:W-:Y:S01]  /*0d20*/  HFMA2.MMA R41, -RZ, RZ, 0, 0 ;  /* 0x00000000ff297435 */ /* 0x002fe200000001ff */
[----:B--2---:R-:W-:Y:S01]  /*0d30*/  CS2R R12, SRZ ;  /* 0x00000000000c7805 */ /* 0x004fe2000001ff00 */
        /* <DEDUP_REMOVED lines=18> */
[----:B------:R-:W-:Y:S02]  /*0e60*/  IADD3 R8, P0, R43, UR17, RZ ;  /* 0x000000112b087c10 */ /* 0x000fe4000ff1e0ff */
[----:B------:R-:W-:Y:S02]  /*0e70*/  ISETP.GE.AND P5, PT, R20, UR5, PT ;  /* 0x0000000514007c0c */ /* 0x000fe4000bfa6270 */
[----:B------:R-:W-:Y:S02]  /*0e80*/  IADD3.X R9, R30, UR16, RZ, P0, !PT ;  /* 0x000000101e097c10 */ /* 0x000fe400087fe4ff */
[----:B------:R-:W-:Y:S02]  /*0e90*/  ISETP.GE.AND P4, PT, R19, UR5, PT ;  /* 0x0000000513007c0c */ /* 0x000fe4000bf86270 */
[----:B0-----:R-:W-:Y:S02]  /*0ea0*/  CS2R R2, SRZ ;  /* 0x0000000000027805 */ /* 0x001fe4000001ff00 */
[----:B------:R-:W-:-:S02]  /*0eb0*/  ISETP.GE.AND P3, PT, R18, UR5, PT ;  /* 0x0000000512007c0c */ /* 0x000fc4000bf66270 */
[----:B------:R-:W-:Y:S02]  /*0ec0*/  ISETP.GE.AND P2, PT, R17, UR5, PT ;  /* 0x0000000511007c0c */ /* 0x000fe4000bf46270 */
[----:B------:R-:W-:Y:S02]  /*0ed0*/  ISETP.GE.AND P1, PT, R16, UR5, PT ;  /* 0x0000000510007c0c */ /* 0x000fe4000bf26270 */
[----:B------:R-:W-:Y:S01]  /*0ee0*/  ISETP.GE.AND P0, PT, R15, UR5, PT ;  /* 0x000000050f007c0c */ /* 0x000fe2000bf06270 */
[----:B--2---:R-:W-:Y:S04]  /*0ef0*/  STS [R32], R11 ;  /* 0x0000000b20007388 */ /* 0x004fe80000000800 */
[----:B---3--:R-:W-:Y:S04]  /*0f00*/  STS [R33+0x80], R0 ;  /* 0x0000800021007388 */ /* 0x008fe80000000800 */
[----:B----4-:R-:W-:Y:S04]  /*0f10*/  STS [R34+0x100], R13 ;  /* 0x0001000d22007388 */ /* 0x010fe80000000800 */
        /* <DEDUP_REMOVED lines=26> */
[----:B------:R-:W4:Y:S01]  /*10c0*/  @!P6 LDG.E R40, desc[UR30][R8.64+0x380] ;  /* 0x0003801e0828e981 */ /* 0x000f22000c1e1900 */
[----:B------:R-:W-:Y:S01]  /*10d0*/  UISETP.GE.AND UP0, UPT, UR29, 0x1, UPT ;  /* 0x000000011d00788c */ /* 0x000fe2000bf06270 */
[----:B------:R-:W-:Y:S01]  /*10e0*/  HFMA2.MMA R42, -RZ, RZ, 0, 0 ;  /* 0x00000000ff2a7435 */ /* 0x000fe200000001ff */
[----:B------:R-:W-:Y:S01]  /*10f0*/  MOV R44, RZ ;  /* 0x000000ff002c7202 */ /* 0x000fe20000000f00 */
[----:B------:R-:W-:Y:S01]  /*1100*/  HFMA2.MMA R46, -RZ, RZ, 0, 0 ;  /* 0x00000000ff2e7435 */ /* 0x000fe200000001ff */
[----:B------:R-:W-:-:S02]  /*1110*/  MOV R48, RZ ;  /* 0x000000ff00307202 */ /* 0x000fc40000000f00 */
[----:B------:R-:W-:Y:S01]  /*1120*/  PLOP3.LUT P0, PT, PT, PT, UP0, 0x80, 0x0 ;  /* 0x000000000000781c */ /* 0x000fe20003f0f008 */
[----:B--2---:R-:W-:Y:S04]  /*1130*/  STS [R32], R71 ;  /* 0x0000004720007388 */ /* 0x004fe80000000800 */
[----:B---3--:R-:W-:Y:S04]  /*1140*/  STS [R33+0x80], R2 ;  /* 0x0000800221007388 */ /* 0x008fe80000000800 */
[----:B----4-:R-:W-:Y:S04]  /*1150*/  STS [R34+0x100], R3 ;  /* 0x0001000322007388 */ /* 0x010fe80000000800 */
[----:B------:R-:W-:Y:S04]  /*1160*/  STS [R35+0x180], R10 ;  /* 0x0001800a23007388 */ /* 0x000fe80000000800 */
[----:B------:R-:W-:Y:S04]  /*1170*/  STS [R36+0x200], R11 ;  /* 0x0002000b24007388 */ /* 0x000fe80000000800 */
[----:B------:R-:W-:Y:S04]  /*1180*/  STS [R37+0x280], R12 ;  /* 0x0002800c25007388 */ /* 0x000fe80000000800 */
[----:B------:R0:W-:Y:S04]  /*1190*/  STS [R38+0x300], R13 ;  /* 0x0003000d26007388 */ /* 0x0001e80000000800 */
[----:B------:R1:W-:Y:S01]  /*11a0*/  STS [R39+0x380], R40 ;  /* 0x0003802827007388 */ /* 0x0003e20000000800 */
[----:B------:R-:W-:-:S03]  /*11b0*/  NOP ;  /* 0x0000000000007918 */ /* 0x000fc60000000000 */
[----:B------:R-:W2:Y:S01]  /*11c0*/  LDS R0, [R31] ;  /* 0x000000001f007984 */ /* 0x000ea20000000800 */
[----:B0-----:R-:W-:Y:S02]  /*11d0*/  CS2R R12, SRZ ;  /* 0x00000000000c7805 */ /* 0x001fe4000001ff00 */
[----:B-1----:R-:W-:Y:S01]  /*11e0*/  CS2R R40, SRZ ;  /* 0x0000000000287805 */ /* 0x002fe2000001ff00 */
[----:B------:R-:W0:Y:S04]  /*11f0*/  LDS R56, [R31+0x4] ;  /* 0x000004001f387984 */ /* 0x000e280000000800 */
[----:B------:R-:W1:Y:S04]  /*1200*/  LDS R58, [R31+0x8] ;  /* 0x000008001f3a7984 */ /* 0x000e680000000800 */
[----:B------:R-:W3:Y:S04]  /*1210*/  LDS R60, [R31+0xc] ;  /* 0x00000c001f3c7984 */ /* 0x000ee80000000800 */
[----:B------:R-:W4:Y:S04]  /*1220*/  LDS R62, [R31+0x10] ;  /* 0x000010001f3e7984 */ /* 0x000f280000000800 */
[----:B------:R-:W4:Y:S04]  /*1230*/  LDS R64, [R31+0x14] ;  /* 0x000014001f407984 */ /* 0x000f280000000800 */
[----:B------:R-:W4:Y:S04]  /*1240*/  LDS R66, [R31+0x18] ;  /* 0x000018001f427984 */ /* 0x000f280000000800 */
[----:B------:R-:W4:Y:S01]  /*1250*/  LDS R68, [R31+0x1c] ;  /* 0x00001c001f447984 */ /* 0x000f220000000800 */
[----:B--2---:R-:W-:Y:S01]  /*1260*/  FFMA.FTZ R2, R50, R0, R27 ;  /* 0x0000000032027223 */ /* 0x004fe2000001001b */
[----:B-----5:R-:W-:-:S03]  /*1270*/  FMUL.FTZ R70, R0, R29 ;  /* 0x0000001d00467220 */ /* 0x020fc60000410000 */
[----:B0-----:R-:W-:Y:S01]  /*1280*/  FFMA.FTZ R2, R45, R56, R2 ;  /* 0x000000382d027223 */ /* 0x001fe20000010002 */
[----:B------:R-:W-:-:S03]  /*1290*/  FMUL.FTZ R72, R56, R29 ;  /* 0x0000001d38487220 */ /* 0x000fc60000410000 */
[----:B-1----:R-:W-:Y:S01]  /*12a0*/  FFMA.FTZ R2, R47, R58, R2 ;  /* 0x0000003a2f027223 */ /* 0x002fe20000010002 */
[----:B------:R-:W-:-:S03]  /*12b0*/  FMUL.FTZ R74, R58, R29 ;  /* 0x0000001d3a4a7220 */ /* 0x000fc60000410000 */
[----:B---3--:R-:W-:Y:S01]  /*12c0*/  FFMA.FTZ R2, R49, R60, R2 ;  /* 0x0000003c31027223 */ /* 0x008fe20000010002 */
[----:B------:R-:W-:-:S03]  /*12d0*/  FMUL.FTZ R76, R60, R29 ;  /* 0x0000001d3c4c7220 */ /* 0x000fc60000410000 */
[----:B----4-:R-:W-:Y:S01]  /*12e0*/  FFMA.FTZ R3, R51, R62, R2 ;  /* 0x0000003e33037223 */ /* 0x010fe20000010002 */
[----:B------:R-:W-:-:S03]  /*12f0*/  FMUL.FTZ R78, R62, R29 ;  /* 0x0000001d3e4e7220 */ /* 0x000fc60000410000 */
[----:B------:R-:W-:Y:S01]  /*1300*/  FFMA.FTZ R2, R52, R64, R3 ;  /* 0x0000004034027223 */ /* 0x000fe20000010003 */
[----:B------:R-:W-:-:S03]  /*1310*/  FMUL.FTZ R84, R64, R29 ;  /* 0x0000001d40547220 */ /* 0x000fc60000410000 */
[----:B------:R-:W-:Y:S01]  /*1320*/  FFMA.FTZ R27, R53, R66, R2 ;  /* 0x00000042351b7223 */ /* 0x000fe20000010002 */
[-C--:B------:R-:W-:Y:S01]  /*1330*/  FMUL.FTZ R82, R66, R29.reuse ;  /* 0x0000001d42527220 */ /* 0x080fe20000410000 */
[----:B------:R-:W-:Y:S02]  /*1340*/  FMUL.FTZ R80, R68, R29 ;  /* 0x0000001d44507220 */ /* 0x000fe40000410000 */
[----:B------:R-:W-:Y:S01]  /*1350*/  FFMA.FTZ R27, R54, R68, R27 ;  /* 0x00000044361b7223 */ /* 0x000fe2000001001b */
[----:B------:R-:W-:Y:S06]  /*1360*/  BAR.SYNC.DEFER_BLOCKING 0x0 ;  /* 0x0000000000007b1d */ /* 0x000fec0000010000 */
[----:B------:R-:W-:Y:S05]  /*1370*/  @!P0 BRA `(.L_x_8715) ;  /* 0x0000001800088947 */ /* 0x000fea0003800000 */
[----:B------:R-:W-:Y:S01]  /*1380*/  ULDC.64 UR14, c[0x0][0x230] ;  /* 0x00008c00000e7ab9 */ /* 0x000fe20000000a00 */
[----:B------:R-:W-:Y:S01]  /*1390*/  ULDC.64 UR18, c[0x0][0x248] ;  /* 0x0000920000127ab9 */ /* 0x000fe20000000a00 */
[----:B------:R-:W-:Y:S01]  /*13a0*/  UIMAD UR5, UR9, UR14, URZ ;  /* 0x0000000e090572a4 */ /* 0x000fe2000f8e023f */
[----:B------:R-:W0:Y:S01]  /*13b0*/  LDC R77, c[0x0][0x224] ;  /* 0x00008900ff4d7b82 */ /* 0x000e220000000800 */
[----:B------:R-:W-:Y:S01]  /*13c0*/  UIMAD.WIDE.U32 UR22, UR8, UR14, URZ ;  /* 0x0000000e081672a5 */ /* 0x000fe2000f8e003f */
[----:B------:R-:W-:Y:S01]  /*13d0*/  ISETP.NE.AND P0, PT, R115, RZ, PT ;  /* 0x000000ff7300720c */ /* 0x000fe20003f05270 */
[----:B------:R-:W-:Y:S01]  /*13e0*/  ULDC.64 UR20, c[0x0][0x268] ;  /* 0x00009a0000147ab9 */ /* 0x000fe20000000a00 */
[----:B------:R-:W-:Y:S01]  /*13f0*/  UIMAD.WIDE.U32 UR24, UR8, UR18, URZ ;  /* 0x00000012081872a5 */ /* 0x000fe2000f8e003f */
[----:B------:R-:W-:Y:S01]  /*1400*/  MOV R2, UR28 ;  /* 0x0000001c00027c02 */ /* 0x000fe20008000f00 */
[----:B------:R-:W-:Y:S01]  /*1410*/  UIMAD UR14, UR9, UR18, URZ ;  /* 0x00000012090e72a4 */ /* 0x000fe2000f8e023f */
[----:B------:R-:W-:Y:S01]  /*1420*/  MOV R3, UR40 ;  /* 0x0000002800037c02 */ /* 0x000fe20008000f00 */
[----:B------:R-:W-:Y:S01]  /*1430*/  UIMAD UR18, UR9, UR20, URZ ;  /* 0x00000014091272a4 */ /* 0x000fe2000f8e023f */
[----:B------:R-:W1:Y:S01]  /*1440*/  LDC R117, c[0x0][0x21c] ;  /* 0x00008700ff757b82 */ /* 0x000e620000000800 */
[----:B------:R-:W-:Y:S01]  /*1450*/  UIMAD UR5, UR8, UR15, UR5 ;  /* 0x0000000f080572a4 */ /* 0x000fe2000f8e0205 */
[----:B------:R-:W-:Y:S01]  /*1460*/  ISETP.GT.AND P1, PT, R2, 0x1, !P0 ;  /* 0x000000010200780c */ /* 0x000fe20004724270 */
[----:B------:R-:W-:Y:S01]  /*1470*/  UIMAD UR36, UR8, UR19, UR14 ;  /* 0x00000013082472a4 */ /* 0x000fe2000f8e020e */
[----:B------:R-:W-:Y:S01]  /*1480*/  ISETP.GT.AND P0, PT, R3, UR28, !P0 ;  /* 0x0000001c03007c0c */ /* 0x000fe2000c704270 */
[----:B------:R-:W-:Y:S01]  /*1490*/  UIMAD.WIDE.U32 UR14, UR8, UR20, URZ ;  /* 0x00000014080e72a5 */ /* 0x000fe2000f8e003f */
[--C-:B------:R-:W-:Y:S01]  /*14a0*/  FADD.FTZ R71, R69, R28.reuse ;  /* 0x0000001c45477221 */ /* 0x100fe20000010000 */
[----:B------:R-:W-:Y:S01]  /*14b0*/  UIMAD UR39, UR8, UR21, UR18 ;  /* 0x00000015082772a4 */ /* 0x000fe2000f8e0212 */
[--C-:B------:R-:W-:Y:S01]  /*14c0*/  FADD.FTZ R86, R67, R28.reuse ;  /* 0x0000001c43567221 */ /* 0x100fe20000010000 */
[----:B------:R-:W-:Y:S01]  /*14d0*/  ULDC.64 UR32, c[0x0][0x2d0] ;  /* 0x0000b40000207ab9 */ /* 0x000fe20000000a00 */
[----:B------:R-:W-:Y:S01]  /*14e0*/  ULDC.64 UR20, c[0x0][0x2e0] ;  /* 0x0000b80000147ab9 */ /* 0x000fe20000000a00 */
[----:B------:R-:W-:Y:S01]  /*14f0*/  ULEA UR18, UP0, UR22, UR32, 0x2 ;  /* 0x0000002016127291 */ /* 0x000fe2000f80103f */
[--C-:B------:R-:W-:Y:S01]  /*1500*/  FADD.FTZ R73, R65, R28.reuse ;  /* 0x0000001c41497221 */ /* 0x100fe20000010000 */
[----:B------:R-:W-:Y:S01]  /*1510*/  UIADD3 UR37, UR23, UR5, URZ ;  /* 0x0000000517257290 */ /* 0x000fe2000fffe03f */
[--C-:B------:R-:W-:Y:S01]  /*1520*/  FADD.FTZ R88, R63, R28.reuse ;  /* 0x0000001c3f587221 */ /* 0x100fe20000010000 */
[----:B------:R-:W-:Y:S01]  /*1530*/  ULEA UR20, UP2, UR14, UR20, 0x2 ;  /* 0x000000140e147291 */ /* 0x000fe2000f84103f */
[--C-:B------:R-:W-:Y:S01]  /*1540*/  FADD.FTZ R90, R61, R28.reuse ;  /* 0x0000001c3d5a7221 */ /* 0x100fe20000010000 */
[----:B------:R-:W-:Y:S01]  /*1550*/  UIADD3 UR5, UR15, UR39, URZ ;  /* 0x000000270f057290 */ /* 0x000fe2000fffe03f */
[--C-:B------:R-:W-:Y:S01]  /*1560*/  FADD.FTZ R92, R59, R28.reuse ;  /* 0x0000001c3b5c7221 */ /* 0x100fe20000010000 */
[----:B------:R-:W-:Y:S01]  /*1570*/  ULEA.HI.X UR37, UR22, UR33, UR37, 0x2, UP0 ;  /* 0x0000002116257291 */ /* 0x000fe200080f1425 */
[--C-:B------:R-:W-:Y:S01]  /*1580*/  FADD.FTZ R94, R57, R28.reuse ;  /* 0x0000001c395e7221 */ /* 0x100fe20000010000 */
[----:B------:R-:W-:Y:S01]  /*1590*/  ULEA.HI.X UR33, UR14, UR21, UR5, 0x2, UP2 ;  /* 0x000000150e217291 */ /* 0x000fe200090f1405 */
[----:B------:R-:W-:Y:S01]  /*15a0*/  FADD.FTZ R75, R55, R28 ;  /* 0x0000001c374b7221 */ /* 0x000fe20000010000 */
[----:B------:R-:W-:Y:S01]  /*15b0*/  UIADD3 UR14, UR28, -0x1, URZ ;  /* 0xffffffff1c0e7890 */ /* 0x000fe2000fffe03f */
[----:B------:R-:W-:Y:S01]  /*15c0*/  CS2R R12, SRZ ;  /* 0x00000000000c7805 */ /* 0x000fe2000001ff00 */
[----:B------:R-:W-:Y:S01]  /*15d0*/  ULEA.HI UR21, UR28, UR28, URZ, 0x1 ;  /* 0x0000001c1c157291 */ /* 0x000fe2000f8f083f */
[-C--:B------:R-:W-:Y:S01]  /*15e0*/  MOV R79, R22.reuse ;  /* 0x00000016004f7202 */ /* 0x080fe20000000f00 */
[----:B------:R-:W-:Y:S01]  /*15f0*/  ULEA.HI UR15, UR14, UR14, URZ, 0x1 ;  /* 0x0000000e0e0f7291 */ /* 0x000fe2000f8f083f */
[----:B------:R-:W-:Y:S01]  /*1600*/  MOV R81, R22 ;  /* 0x0000001600517202 */ /* 0x000fe20000000f00 */
[----:B------:R-:W-:Y:S01]  /*1610*/  ULOP3.LUT UR21, UR21, 0x3ffffe, URZ, 0xc0, !UPT ;  /* 0x003ffffe15157892 */ /* 0x000fe2000f8ec03f */
[----:B------:R-:W-:Y:S01]  /*1620*/  MOV R42, RZ ;  /* 0x000000ff002a7202 */ /* 0x000fe20000000f00 */
[----:B------:R-:W-:Y:S01]  /*1630*/  ULOP3.LUT UR15, UR15, 0xfffffe, URZ, 0xc0, !UPT ;  /* 0x00fffffe0f0f7892 */ /* 0x000fe2000f8ec03f */
[----:B------:R-:W-:Y:S01]  /*1640*/  MOV R44, RZ ;  /* 0x000000ff002c7202 */ /* 0x000fe20000000f00 */
[----:B------:R-:W-:Y:S01]  /*1650*/  UIADD3 UR32, UR28, -0x2, URZ ;  /* 0xfffffffe1c207890 */ /* 0x000fe2000fffe03f */
[----:B------:R-:W-:Y:S01]  /*1660*/  MOV R46, RZ ;  /* 0x000000ff002e7202 */ /* 0x000fe20000000f00 */
[----:B------:R-:W-:Y:S01]  /*1670*/  UIADD3 UR28, -UR21, UR28, URZ ;  /* 0x0000001c151c7290 */ /* 0x000fe2000fffe13f */
[----:B------:R-:W-:Y:S01]  /*1680*/  MOV R48, RZ ;  /* 0x000000ff00307202 */ /* 0x000fe20000000f00 */
[----:B------:R-:W-:Y:S01]  /*1690*/  UIADD3 UR21, UR14, -UR15, URZ ;  /* 0x8000000f0e157290 */ /* 0x000fe2000fffe03f */
[----:B------:R-:W-:Y:S01]  /*16a0*/  CS2R R40, SRZ ;  /* 0x0000000000287805 */ /* 0x000fe2000001ff00 */
[----:B------:R-:W-:Y:S01]  /*16b0*/  ULDC.64 UR26, c[0x0][0x2d8] ;  /* 0x0000b600001a7ab9 */ /* 0x000fe20000000a00 */
[----:B------:R-:W-:-:S02]  /*16c0*/  UIADD3 UR36, UR25, UR36, URZ ;  /* 0x0000002419247290 */ /* 0x000fc4000fffe03f */
[----:B------:R-:W-:Y:S02]  /*16d0*/  USHF.L.U32 UR21, UR21, 0x8, URZ ;  /* 0x0000000815157899 */ /* 0x000fe4000800063f */
[----:B------:R-:W-:Y:S02]  /*16e0*/  ULEA UR19, UP1, UR24, UR26, 0x2 ;  /* 0x0000001a18137291 */ /* 0x000fe4000f82103f */
[----:B------:R-:W-:Y:S02]  /*16f0*/  UIMAD UR32, UR32, UR29, URZ ;  /* 0x0000001d202072a4 */ /* 0x000fe4000f8e023f */
[----:B------:R-:W-:Y:S01]  /*1700*/  ULEA.HI.X UR36, UR24, UR27, UR36, 0x2, UP1 ;  /* 0x0000001b18247291 */ /* 0x000fe200088f1424 */
[----:B------:R-:W-:Y:S01]  /*1710*/  MOV R83, UR21 ;  /* 0x0000001500537c02 */ /* 0x000fe20008000f00 */
[----:B------:R-:W-:Y:S01]  /*1720*/  ULDC.64 UR22, c[0x0][0x250] ;  /* 0x0000940000167ab9 */ /* 0x000fe20000000a00 */
[----:B------:R-:W-:Y:S01]  /*1730*/  ULDC.64 UR26, c[0x0][0x238] ;  /* 0x00008e00001a7ab9 */ /* 0x000fe20000000a00 */
[----:B------:R-:W-:Y:S01]  /*1740*/  ULDC.64 UR24, c[0x0][0x270] ;  /* 0x00009c0000187ab9 */ /* 0x000fe20000000a00 */
[----:B------:R-:W-:Y:S01]  /*1750*/  UMOV UR5, URZ ;  /* 0x0000003f00057c82 */ /* 0x000fe20008000000 */
[----:B------:R-:W-:-:S02]  /*1760*/  USHF.L.U64.HI UR27, UR26, 0x2, UR27 ;  /* 0x000000021a1b7899 */ /* 0x000fc4000801021b */
[----:B------:R-:W-:Y:S02]  /*1770*/  USHF.L.U64.HI UR23, UR22, 0x2, UR23 ;  /* 0x0000000216177899 */ /* 0x000fe40008010217 */
[----:B------:R-:W-:Y:S02]  /*1780*/  USHF.L.U64.HI UR25, UR24, 0x2, UR25 ;  /* 0x0000000218197899 */ /* 0x000fe40008010219 */
[----:B------:R-:W-:Y:S02]  /*1790*/  UIMAD.WIDE UR14, UR32, 0x8, UR6 ;  /* 0x00000008200e78a5 */ /* 0x000fe4000f8e0206 */
[----:B01----:R-:W-:-:S12]  /*17a0*/  ULEA UR28, UR28, 0x668, 0xa ;  /* 0x000006681c1c7891 */ /* 0x003fd8000f8e503f */
.L_x_8720:
[----:B------:R-:W-:Y:S02]  /*17b0*/  MOV R10, UR18 ;  /* 0x00000012000a7c02 */ /* 0x000fe40008000f00 */
[----:B------:R-:W-:-:S05]  /*17c0*/  MOV R11, UR37 ;  /* 0x00000025000b7c02 */ /* 0x000fca0008000f00 */
[----:B------:R0:W2:Y:S01]  /*17d0*/  LDG.E R85, desc[UR30][R10.64] ;  /* 0x0000001e0a557981 */ /* 0x0000a2000c1e1900 */
[----:B-1----:R-:W-:Y:S02]  /*17e0*/  MOV R8, UR19 ;  /* 0x0000001300087c02 */ /* 0x002fe40008000f00 */
[----:B------:R-:W-:Y:S02]  /*17f0*/  MOV R2, UR20 ;  /* 0x0000001400027c02 */ /* 0x000fe40008000f00 */
[----:B------:R-:W-:Y:S02]  /*1800*/  MOV R3, UR33 ;  /* 0x0000002100037c02 */ /* 0x000fe40008000f00 */
[----:B------:R-:W-:-:S03]  /*1810*/  MOV R9, UR36 ;  /* 0x0000002400097c02 */ /* 0x000fc60008000f00 */
[----:B------:R1:W3:Y:S04]  /*1820*/  LDG.E R89, desc[UR30][R2.64] ;  /* 0x0000001e02597981 */ /* 0x0002e8000c1e1900 */
[----:B------:R-:W3:Y:S01]  /*1830*/  LDG.E R8, desc[UR30][R8.64] ;  /* 0x0000001e08087981 */ /* 0x000ee2000c1e1900 */
[----:B------:R-:W-:Y:S01]  /*1840*/  FADD.FTZ R87, R55, R28 ;  /* 0x0000001c37577221 */ /* 0x000fe20000010000 */
[C---:B------:R-:W-:Y:S01]  /*1850*/  ISETP.NE.AND P2, PT, R25.reuse, RZ, PT ;  /* 0x000000ff1900720c */ /* 0x040fe20003f45270 */
[----:B------:R-:W-:Y:S01]  /*1860*/  HFMA2.MMA R105, -RZ, RZ, 0, 0 ;  /* 0x00000000ff697435 */ /* 0x000fe200000001ff */
[----:B0-----:R-:W-:-:S04]  /*1870*/  IADD3 R10, R25, 0x200, RZ ;  /* 0x00000200190a7810 */ /* 0x001fc80007ffe0ff */
[----:B------:R-:W-:Y:S02]  /*1880*/  SEL R11, R83, R10, !P2 ;  /* 0x0000000a530b7207 */ /* 0x000fe40005000000 */
[----:B------:R-:W-:Y:S02]  /*1890*/  ISETP.NE.AND P3, PT, R25, 0x1f, PT ;  /* 0x0000001f1900780c */ /* 0x000fe40003f65270 */
[----:B------:R-:W-:Y:S02]  /*18a0*/  LEA R100, R11, R22, 0x2 ;  /* 0x000000160b647211 */ /* 0x000fe400078e10ff */
[----:B------:R-:W-:Y:S02]  /*18b0*/  MOV R10, UR14 ;  /* 0x0000000e000a7c02 */ /* 0x000fe40008000f00 */
[----:B------:R-:W-:-:S07]  /*18c0*/  MOV R11, UR15 ;  /* 0x0000000f000b7c02 */ /* 0x000fce0008000f00 */
[----:B------:R-:W-:Y:S01]  /*18d0*/  @P3 LEA R126, R25, R22, 0x2 ;  /* 0x00000016197e3211 */ /* 0x000fe200078e10ff */
[--C-:B------:R-:W-:Y:S01]  /*18e0*/  FADD.FTZ R102, R57, R28.reuse ;  /* 0x0000001c39667221 */ /* 0x100fe20000010000 */
[--C-:B------:R-:W-:Y:S01]  /*18f0*/  FADD.FTZ R96, R59, R28.reuse ;  /* 0x0000001c3b607221 */ /* 0x100fe20000010000 */
[--C-:B------:R-:W-:Y:S01]  /*1900*/  FADD.FTZ R98, R61, R28.reuse ;  /* 0x0000001c3d627221 */ /* 0x100fe20000010000 */
[----:B-1----:R-:W-:Y:S01]  /*1910*/  FADD.FTZ R3, R65, R28 ;  /* 0x0000001c41037221 */ /* 0x002fe20000010000 */
[----:B------:R-:W-:Y:S01]  /*1920*/  FMUL.FTZ R107, R45, R94 ;  /* 0x0000005e2d6b7220 */ /* 0x000fe20000410000 */
[----:B------:R-:W-:Y:S01]  /*1930*/  FMUL.FTZ R122, R50, R75 ;  /* 0x0000004b327a7220 */ /* 0x000fe20000410000 */
[----:B------:R-:W-:Y:S01]  /*1940*/  BSSY B0, `(.L_x_8716) ;  /* 0x000002f000007945 */ /* 0x000fe20003800000 */
[----:B------:R-:W-:Y:S01]  /*1950*/  FMUL.FTZ R116, R47, R92 ;  /* 0x0000005c2f747220 */ /* 0x000fe20000410000 */
[----:B------:R-:W-:Y:S01]  /*1960*/  FMUL.FTZ R114, R49, R90 ;  /* 0x0000005a31727220 */ /* 0x000fe20000410000 */
[----:B------:R-:W-:Y:S01]  /*1970*/  FMUL.FTZ R110, R51, R88 ;  /* 0x00000058336e7220 */ /* 0x000fe20000410000 */
[----:B------:R-:W-:Y:S01]  /*1980*/  FMUL.FTZ R106, R52, R73 ;  /* 0x00000049346a7220 */ /* 0x000fe20000410000 */
[----:B--2---:R-:W-:-:S04]  /*1990*/  FMUL.FTZ R101, R85, 1.4426950216293334961 ;  /* 0x3fb8aa3b55657820 */ /* 0x004fc80000410000 */
[----:B------:R-:W-:-:S06]  /*19a0*/  FMUL.FTZ R93, R101, R87 ;  /* 0x00000057655d7220 */ /* 0x000fcc0000410000 */
[----:B------:R-:W0:Y:S02]  /*19b0*/  MUFU.EX2 R93, R93 ;  /* 0x0000005d005d7308 */ /* 0x000e240000000800 */
[----:B0-----:R0:W-:Y:S01]  /*19c0*/  STS [R100+0x668], R93 ;  /* 0x0006685d64007388 */ /* 0x0011e20000000800 */
[----:B------:R-:W-:Y:S01]  /*19d0*/  BAR.SYNC.DEFER_BLOCKING 0x0 ;  /* 0x0000000000007b1d */ /* 0x000fe20000010000 */
[----:B---3--:R-:W-:Y:S01]  /*19e0*/  FMUL.FTZ R109, R89, R8 ;  /* 0x00000008596d7220 */ /* 0x008fe20000410000 */
[----:B------:R-:W-:Y:S01]  /*19f0*/  FMUL.FTZ R2, R101, R102 ;  /* 0x0000006665027220 */ /* 0x000fe20000410000 */
[----:B0-----:R-:W-:-:S03]  /*1a00*/  FADD.FTZ R100, R63, R28 ;  /* 0x0000001c3f647221 */ /* 0x001fc60000010000 */
[----:B------:R-:W0:Y:S04]  /*1a10*/  @P3 LDS R126, [R126+0xe6c] ;  /* 0x000e6c007e7e3984 */ /* 0x000e280000000800 */
[----:B------:R1:W5:Y:S01]  /*1a20*/  @P1 LDG.E R105, desc[UR30][R10.64+0x4] ;  /* 0x0000041e0a691981 */ /* 0x000362000c1e1900 */
[C---:B------:R-:W-:Y:S01]  /*1a30*/  FMUL.FTZ R95, R101.reuse, R96 ;  /* 0x00000060655f7220 */ /* 0x040fe20000410000 */
[C---:B------:R-:W-:Y:S01]  /*1a40*/  FMUL.FTZ R97, R101.reuse, R98 ;  /* 0x0000006265617220 */ /* 0x040fe20000410000 */
[C---:B------:R-:W-:Y:S01]  /*1a50*/  FMUL.FTZ R99, R101.reuse, R100 ;  /* 0x0000006465637220 */ /* 0x040fe20000410000 */
[----:B------:R-:W-:Y:S01]  /*1a60*/  FMUL.FTZ R91, R101, R3 ;  /* 0x00000003655b7220 */ /* 0x000fe20000410000 */
[----:B------:R-:W2:Y:S01]  /*1a70*/  MUFU.EX2 R2, R2 ;  /* 0x0000000200027308 */ /* 0x000ea20000000800 */
[-C--:B------:R-:W-:Y:S01]  /*1a80*/  FMUL.FTZ R124, R66, R109.reuse ;  /* 0x0000006d427c7220 */ /* 0x080fe20000410000 */
[-C--:B------:R-:W-:Y:S01]  /*1a90*/  FMUL.FTZ R111, R68, R109.reuse ;  /* 0x0000006d446f7220 */ /* 0x080fe20000410000 */
[-C--:B------:R-:W-:Y:S01]  /*1aa0*/  FMUL.FTZ R103, R0, R109.reuse ;  /* 0x0000006d00677220 */ /* 0x080fe20000410000 */
[-C--:B------:R-:W-:Y:S01]  /*1ab0*/  FMUL.FTZ R108, R56, R109.reuse ;  /* 0x0000006d386c7220 */ /* 0x080fe20000410000 */
[--C-:B-1----:R-:W-:Y:S01]  /*1ac0*/  FADD.FTZ R11, R69, R28.reuse ;  /* 0x0000001c450b7221 */ /* 0x102fe20000010000 */
[----:B------:R-:W-:Y:S01]  /*1ad0*/  FADD.FTZ R10, R67, R28 ;  /* 0x0000001c430a7221 */ /* 0x000fe20000010000 */
[----:B------:R-:W-:Y:S01]  /*1ae0*/  FMUL.FTZ R112, R58, R109 ;  /* 0x0000006d3a707220 */ /* 0x000fe20000410000 */
[----:B------:R-:W-:Y:S01]  /*1af0*/  MUFU.EX2 R95, R95 ;  /* 0x0000005f005f7308 */ /* 0x000fe20000000800 */
[C---:B------:R-:W-:Y:S01]  /*1b00*/  FMUL.FTZ R89, R101.reuse, R11 ;  /* 0x0000000b65597220 */ /* 0x040fe20000410000 */
[----:B------:R-:W-:Y:S01]  /*1b10*/  FMUL.FTZ R104, R101, R10 ;  /* 0x0000000a65687220 */ /* 0x000fe20000410000 */
[-C--:B------:R-:W-:Y:S01]  /*1b20*/  FMUL.FTZ R118, R60, R109.reuse ;  /* 0x0000006d3c767220 */ /* 0x080fe20000410000 */
[----:B------:R-:W-:Y:S01]  /*1b30*/  FMUL.FTZ R120, R62, R109 ;  /* 0x0000006d3e787220 */ /* 0x000fe20000410000 */
[----:B------:R-:W-:Y:S01]  /*1b40*/  FMUL.FTZ R101, R53, R86 ;  /* 0x0000005635657220 */ /* 0x000fe20000410000 */
[----:B------:R-:W-:Y:S01]  /*1b50*/  FMUL.FTZ R8, R54, R71 ;  /* 0x0000004736087220 */ /* 0x000fe20000410000 */
[----:B------:R-:W-:Y:S01]  /*1b60*/  FMUL.FTZ R109, R64, R109 ;  /* 0x0000006d406d7220 */ /* 0x000fe20000410000 */
[----:B------:R-:W1:Y:S01]  /*1b70*/  MUFU.EX2 R89, R89 ;  /* 0x0000005900597308 */ /* 0x000e620000000800 */
[----:B--2---:R-:W-:-:S07]  /*1b80*/  FFMA.FTZ R9, R2, R122, R107 ;  /* 0x0000007a02097223 */ /* 0x004fce000001006b */
[----:B------:R-:W2:Y:S08]  /*1b90*/  MUFU.EX2 R97, R97 ;  /* 0x0000006100617308 */ /* 0x000eb00000000800 */
[----:B------:R-:W3:Y:S01]  /*1ba0*/  MUFU.EX2 R99, R99 ;  /* 0x0000006300637308 */ /* 0x000ee20000000800 */
[----:B-1----:R-:W-:-:S07]  /*1bb0*/  FFMA.FTZ R113, R89, R111, R124 ;  /* 0x0000006f59717223 */ /* 0x002fce000001007c */
[----:B------:R-:W1:Y:S08]  /*1bc0*/  MUFU.EX2 R91, R91 ;  /* 0x0000005b005b7308 */ /* 0x000e700000000800 */
[----:B------:R-:W4:Y:S01]  /*1bd0*/  MUFU.EX2 R104, R104 ;  /* 0x0000006800687308 */ /* 0x000f220000000800 */
[----:B0-23--:R-:W-:Y:S05]  /*1be0*/  @P3 BRA `(.L_x_8717) ;  /* 0x0000000000103947 */ /* 0x00dfea0003800000 */
[----:B------:R-:W-:-:S04]  /*1bf0*/  IADD3 R126, R77, -UR4, RZ ;  /* 0x800000044d7e7c10 */ /* 0x000fc8000fffe0ff */
[----:B------:R-:W-:Y:S02]  /*1c00*/  ISETP.NE.AND P4, PT, R126, R77, PT ;  /* 0x0000004d7e00720c */ /* 0x000fe40003f85270 */
[----:B------:R-:W-:-:S11]  /*1c10*/  MOV R126, 0x3f800000 ;  /* 0x3f800000007e7802 */ /* 0x000fd60000000f00 */
[----:B------:R0:W2:Y:S02]  /*1c20*/  @P4 LDS R126, [R81+UR28] ;  /* 0x0000001c517e4984 */ /* 0x0000a40008000800 */
.L_x_8717:
[----:B------:R-:W-:Y:S05]  /*1c30*/  BSYNC B0 ;  /* 0x0000000000007941 */ /* 0x000fea0003800000 */
.L_x_8716:
[----:B--2---:R-:W-:Y:S01]  /*1c40*/  FMUL.FTZ R119, R89, R126 ;  /* 0x0000007e59777220 */ /* 0x004fe20000410000 */
[----:B------:R-:W-:Y:S01]  /*1c50*/  FMUL.FTZ R128, R93, R2 ;  /* 0x000000025d807220 */ /* 0x000fe20000410000 */
[C---:B------:R-:W-:Y:S01]  /*1c60*/  FFMA.FTZ R9, R95.reuse, R9, R116 ;  /* 0x000000095f097223 */ /* 0x040fe20000010074 */
[C---:B----4-:R-:W-:Y:S01]  /*1c70*/  FFMA.FTZ R113, R104.reuse, R113, R109 ;  /* 0x0000007168717223 */ /* 0x050fe2000001006d */
[C---:B------:R-:W-:Y:S01]  /*1c80*/  FMUL.FTZ R130, R104.reuse, R119 ;  /* 0x0000007768827220 */ /* 0x040fe20000410000 */
[----:B------:R-:W-:Y:S01]  /*1c90*/  FMUL.FTZ R128, R95, R128 ;  /* 0x000000805f807220 */ /* 0x000fe20000410000 */
[----:B------:R-:W-:Y:S01]  /*1ca0*/  FFMA.FTZ R9, R97, R9, R114 ;  /* 0x0000000961097223 */ /* 0x000fe20000010072 */
[C---:B-1----:R-:W-:Y:S01]  /*1cb0*/  FFMA.FTZ R113, R91.reuse, R113, R120 ;  /* 0x000000715b717223 */ /* 0x042fe20000010078 */
        /* <DEDUP_REMOVED lines=18> */
[----:B------:R-:W-:Y:S01]  /*1de0*/  ISETP.NE.AND P5, PT, R115, 0x1f, PT ;  /* 0x0000001f7300780c */ /* 0x000fe20003fa5270 */
[----:B------:R-:W1:Y:S01]  /*1df0*/  SHFL.UP PT, R8, R119, 0x1, RZ ;  /* 0x0420000077087989 */ /* 0x000e6200000e00ff */
[----:B------:R-:W-:Y:S01]  /*1e00*/  ISETP.GE.AND P4, PT, R23, 0x1, PT ;  /* 0x000000011700780c */ /* 0x000fe20003f86270 */
[----:B------:R-:W-:Y:S02]  /*1e10*/  BSSY B0, `(.L_x_8718) ;  /* 0x00000ca000007945 */ /* 0x000fe40003800000 */
[----:B------:R-:W2:Y:S04]  /*1e20*/  SHFL.DOWN PT, R123, R113, 0x1, 0x1f ;  /* 0x08201f00717b7f89 */ /* 0x000ea800000e0000 */
[----:B------:R-:W3:Y:S04]  /*1e30*/  SHFL.DOWN PT, R121, R128, 0x1, 0x1f ;  /* 0x08201f0080797f89 */ /* 0x000ee800000e0000 */
[----:B------:R-:W4:Y:S02]  /*1e40*/  SHFL.UP PT, R9, R130, 0x1, RZ ;  /* 0x0420000082097989 */ /* 0x000f2400000e00ff */
[----:B-1----:R-:W-:Y:S01]  /*1e50*/  @P4 FFMA.FTZ R119, R130, R8, R119 ;  /* 0x0000000882774223 */ /* 0x002fe20000010077 */
[----:B--2---:R-:W-:-:S04]  /*1e60*/  @P5 FFMA.FTZ R113, R128, R123, R113 ;  /* 0x0000007b80715223 */ /* 0x004fc80000010071 */
[----:B------:R-:W1:Y:S01]  /*1e70*/  SHFL.UP PT, R8, R119, 0x2, RZ ;  /* 0x0440000077087989 */ /* 0x000e6200000e00ff */
[----:B---3--:R-:W-:-:S03]  /*1e80*/  @P5 FMUL.FTZ R128, R128, R121 ;  /* 0x0000007980805220 */ /* 0x008fc60000410000 */
[----:B------:R-:W2:Y:S01]  /*1e90*/  SHFL.DOWN PT, R123, R113, 0x2, 0x1f ;  /* 0x08401f00717b7f89 */ /* 0x000ea200000e0000 */
[----:B------:R-:W-:Y:S01]  /*1ea0*/  ISETP.GE.U32.AND P5, PT, R115, 0x1e, PT ;  /* 0x0000001e7300780c */ /* 0x000fe20003fa6070 */
[----:B----4-:R-:W-:Y:S02]  /*1eb0*/  @P4 FMUL.FTZ R130, R130, R9 ;  /* 0x0000000982824220 */ /* 0x010fe40000410000 */
[----:B------:R-:W3:Y:S01]  /*1ec0*/  SHFL.DOWN PT, R121, R128, 0x2, 0x1f ;  /* 0x08401f0080797f89 */ /* 0x000ee200000e0000 */
[----:B------:R-:W-:-:S03]  /*1ed0*/  ISETP.GE.AND P4, PT, R23, 0x2, PT ;  /* 0x000000021700780c */ /* 0x000fc60003f86270 */
[----:B------:R-:W4:Y:S10]  /*1ee0*/  SHFL.UP PT, R9, R130, 0x2, RZ ;  /* 0x0440000082097989 */ /* 0x000f3400000e00ff */
[----:B-1----:R-:W-:Y:S01]  /*1ef0*/  @P4 FFMA.FTZ R119, R130, R8, R119 ;  /* 0x0000000882774223 */ /* 0x002fe20000010077 */
[----:B--2---:R-:W-:-:S04]  /*1f00*/  @!P5 FFMA.FTZ R113, R128, R123, R113 ;  /* 0x0000007b8071d223 */ /* 0x004fc80000010071 */
[----:B------:R-:W1:Y:S01]  /*1f10*/  SHFL.UP PT, R8, R119, 0x4, RZ ;  /* 0x0480000077087989 */ /* 0x000e6200000e00ff */
[----:B---3--:R-:W-:-:S03]  /*1f20*/  @!P5 FMUL.FTZ R128, R128, R121 ;  /* 0x000000798080d220 */ /* 0x008fc60000410000 */
[----:B------:R-:W2:Y:S01]  /*1f30*/  SHFL.DOWN PT, R123, R113, 0x4, 0x1f ;  /* 0x08801f00717b7f89 */ /* 0x000ea200000e0000 */
[----:B------:R-:W-:Y:S01]  /*1f40*/  ISETP.GE.U32.AND P5, PT, R115, 0x1c, PT ;  /* 0x0000001c7300780c */ /* 0x000fe20003fa6070 */
[----:B----4-:R-:W-:Y:S02]  /*1f50*/  @P4 FMUL.FTZ R130, R130, R9 ;  /* 0x0000000982824220 */ /* 0x010fe40000410000 */
[----:B------:R-:W3:Y:S01]  /*1f60*/  SHFL.DOWN PT, R121, R128, 0x4, 0x1f ;  /* 0x08801f0080797f89 */ /* 0x000ee200000e0000 */
[----:B------:R-:W-:-:S03]  /*1f70*/  ISETP.GE.AND P4, PT, R23, 0x4, PT ;  /* 0x000000041700780c */ /* 0x000fc60003f86270 */
[----:B------:R-:W4:Y:S10]  /*1f80*/  SHFL.UP PT, R9, R130, 0x4, RZ ;  /* 0x0480000082097989 */ /* 0x000f3400000e00ff */
[----:B-1----:R-:W-:Y:S01]  /*1f90*/  @P4 FFMA.FTZ R119, R130, R8, R119 ;  /* 0x0000000882774223 */ /* 0x002fe20000010077 */
[----:B------:R-:W-:Y:S01]  /*1fa0*/  HFMA2.MMA R8, -RZ, RZ, 1.875, 0 ;  /* 0x3f800000ff087435 */ /* 0x000fe200000001ff */
[----:B--2---:R-:W-:-:S03]  /*1fb0*/  @!P5 FFMA.FTZ R113, R128, R123, R113 ;  /* 0x0000007b8071d223 */ /* 0x004fc60000010071 */
[----:B------:R-:W1:Y:S01]  /*1fc0*/  SHFL.UP PT, R123, R119, 0x8, RZ ;  /* 0x05000000777b7989 */ /* 0x000e6200000e00ff */
[----:B---3--:R-:W-:Y:S01]  /*1fd0*/  @!P5 FMUL.FTZ R128, R128, R121 ;  /* 0x000000798080d220 */ /* 0x008fe20000410000 */
[----:B------:R-:W-:Y:S02]  /*1fe0*/  ISETP.GE.U32.AND P5, PT, R115, 0x18, PT ;  /* 0x000000187300780c */ /* 0x000fe40003fa6070 */
[----:B------:R-:W2:Y:S01]  /*1ff0*/  SHFL.DOWN PT, R127, R113, 0x8, 0x1f ;  /* 0x09001f00717f7f89 */ /* 0x000ea200000e0000 */
[----:B----4-:R-:W-:Y:S01]  /*2000*/  @P4 FMUL.FTZ R130, R130, R9 ;  /* 0x0000000982824220 */ /* 0x010fe20000410000 */
[----:B------:R-:W-:Y:S02]  /*2010*/  ISETP.GE.AND P4, PT, R23, 0x8, PT ;  /* 0x000000081700780c */ /* 0x000fe40003f86270 */
[----:B------:R-:W3:Y:S01]  /*2020*/  SHFL.DOWN PT, R125, R128, 0x8, 0x1f ;  /* 0x09001f00807d7f89 */ /* 0x000ee200000e0000 */
[----:B------:R-:W-:-:S03]  /*2030*/  MOV R9, RZ ;  /* 0x000000ff00097202 */ /* 0x000fc60000000f00 */
[----:B------:R-:W4:Y:S04]  /*2040*/  SHFL.UP PT, R121, R130, 0x8, RZ ;  /* 0x0500000082797989 */ /* 0x000f2800000e00ff */
[----:B------:R-:W-:Y:S03]  /*2050*/  @P0 LDS.64 R8, [R79+0xee8] ;  /* 0x000ee8004f080984 */ /* 0x000fe60000000a00 */
        /* <DEDUP_REMOVED lines=11> */
[----:B------:R-:W-:Y:S01]  /*2110*/  SHFL.IDX PT, R132, R9, RZ, 0x1f ;  /* 0x00001fff09847589 */ /* 0x000fe200000e0000 */
[----:B--2---:R-:W-:-:S04]  /*2120*/  @!P5 FFMA.FTZ R113, R128, R127, R113 ;  /* 0x0000007f8071d223 */ /* 0x004fc80000010071 */
[----:B------:R-:W-:Y:S01]  /*2130*/  SHFL.UP PT, R119, R119, 0x1, RZ ;  /* 0x0420000077777989 */ /* 0x000fe200000e00ff */
[----:B---3--:R-:W-:Y:S01]  /*2140*/  @!P5 FMUL.FTZ R128, R128, R125 ;  /* 0x0000007d8080d220 */ /* 0x008fe20000410000 */
[----:B------:R-:W-:Y:S02]  /*2150*/  ISETP.NE.AND P5, PT, R25, RZ, PT ;  /* 0x000000ff1900720c */ /* 0x000fe40003fa5270 */
[----:B------:R-:W-:Y:S01]  /*2160*/  SHFL.DOWN PT, R134, R113, 0x1, 0x1f ;  /* 0x08201f0071867f89 */ /* 0x000fe200000e0000 */
[----:B----4-:R-:W-:Y:S01]  /*2170*/  @P4 FMUL.FTZ R130, R130, R121 ;  /* 0x0000007982824220 */ /* 0x010fe20000410000 */
[----:B------:R-:W-:Y:S02]  /*2180*/  ISETP.NE.AND P4, PT, R23, RZ, PT ;  /* 0x000000ff1700720c */ /* 0x000fe40003f85270 */
[----:B------:R-:W1:Y:S04]  /*2190*/  SHFL.DOWN PT, R123, R128, 0x1, 0x1f ;  /* 0x08201f00807b7f89 */ /* 0x000e6800000e0000 */
[----:B-----5:R-:W-:Y:S04]  /*21a0*/  SHFL.IDX PT, R121, R105, RZ, 0x1f ;  /* 0x00001fff69797589 */ /* 0x020fe800000e0000 */
[----:B------:R-:W2:Y:S04]  /*21b0*/  SHFL.UP PT, R130, R130, 0x1, RZ ;  /* 0x0420000082827989 */ /* 0x000ea800000e00ff */
[----:B------:R-:W-:Y:S04]  /*21c0*/  SHFL.IDX PT, R113, R113, RZ, 0x1f ;  /* 0x00001fff71717589 */ /* 0x000fe800000e0000 */
[----:B------:R-:W3:Y:S01]  /*21d0*/  SHFL.IDX PT, R128, R128, RZ, 0x1f ;  /* 0x00001fff80807589 */ /* 0x000ee200000e0000 */
[----:B-1----:R-:W-:Y:S01]  /*21e0*/  @P3 FFMA.FTZ R132, R123, R132, R134 ;  /* 0x000000847b843223 */ /* 0x002fe20000010086 */
[----:B------:R-:W-:-:S03]  /*21f0*/  ISETP.GT.AND P3, PT, R23, 0x1d, PT ;  /* 0x0000001d1700780c */ /* 0x000fc60003f64270 */
[----:B------:R-:W-:Y:S01]  /*2200*/  FFMA.FTZ R126, R132, R126, R111 ;  /* 0x0000007e847e7223 */ /* 0x000fe2000001006f */
[----:B--2---:R-:W-:-:S03]  /*2210*/  @P2 FFMA.FTZ R121, R130, R121, R119 ;  /* 0x0000007982792223 */ /* 0x004fc60000010077 */
[----:B------:R-:W-:Y:S01]  /*2220*/  FFMA.FTZ R124, R89, R126, R124 ;  /* 0x0000007e597c7223 */ /* 0x000fe2000001007c */
[----:B------:R-:W-:Y:S01]  /*2230*/  ISETP.GT.AND P2, PT, R23, 0x1e, PT ;  /* 0x0000001e1700780c */ /* 0x000fe20003f44270 */
[----:B------:R-:W-:Y:S02]  /*2240*/  FFMA.FTZ R121, R93, R121, R122 ;  /* 0x000000795d797223 */ /* 0x000fe4000001007a */
[----:B------:R-:W-:Y:S01]  /*2250*/  FFMA.FTZ R122, R104, R124, R109 ;  /* 0x0000007c687a7223 */ /* 0x000fe2000001006d */
[----:B------:R-:W-:Y:S01]  /*2260*/  FMUL.FTZ R93, R45, R102 ;  /* 0x000000662d5d7220 */ /* 0x000fe20000410000 */
[-C--:B------:R-:W-:Y:S02]  /*2270*/  FFMA.FTZ R107, R2, R121.reuse, R107 ;  /* 0x00000079026b7223 */ /* 0x080fe4000001006b */
[----:B------:R-:W-:Y:S01]  /*2280*/  FFMA.FTZ R120, R91, R122, R120 ;  /* 0x0000007a5b787223 */ /* 0x000fe20000010078 */
[----:B------:R-:W-:Y:S01]  /*2290*/  FFMA.FTZ R109, R0, R121, RZ ;  /* 0x00000079006d7223 */ /* 0x000fe200000100ff */
[----:B---3--:R-:W-:Y:S01]  /*22a0*/  FFMA.FTZ R9, R128, R9, R113 ;  /* 0x0000000980097223 */ /* 0x008fe20000010071 */
[----:B------:R-:W-:Y:S01]  /*22b0*/  FFMA.FTZ R111, R95, R107, R116 ;  /* 0x0000006b5f6f7223 */ /* 0x000fe20000010074 */
[----:B------:R-:W-:Y:S01]  /*22c0*/  FFMA.FTZ R118, R99, R120, R118 ;  /* 0x0000007863767223 */ /* 0x000fe20000010076 */
[----:B------:R-:W-:Y:S01]  /*22d0*/  FMUL.FTZ R116, R49, R98 ;  /* 0x0000006231747220 */ /* 0x000fe20000410000 */
[----:B------:R-:W-:Y:S01]  /*22e0*/  FFMA.FTZ R107, R2, R121, R93 ;  /* 0x00000079026b7223 */ /* 0x000fe2000001005d */
[C---:B------:R-:W-:Y:S01]  /*22f0*/  FFMA.FTZ R105, R97.reuse, R111, R114 ;  /* 0x0000006f61697223 */ /* 0x040fe20000010072 */
[----:B------:R-:W-:Y:S01]  /*2300*/  FFMA.FTZ R112, R97, R118, R112 ;  /* 0x0000007661707223 */ /* 0x000fe20000010070 */
[----:B------:R-:W-:Y:S01]  /*2310*/  FMUL.FTZ R8, R128, R8 ;  /* 0x0000000880087220 */ /* 0x000fe20000410000 */
[----:B------:R-:W-:Y:S01]  /*2320*/  FFMA.FTZ R109, R56, R107, R109 ;  /* 0x0000006b386d7223 */ /* 0x000fe2000001006d */
[----:B------:R-:W-:Y:S01]  /*2330*/  FFMA.FTZ R114, R99, R105, R110 ;  /* 0x0000006963727223 */ /* 0x000fe2000001006e */
[-C--:B------:R-:W-:Y:S01]  /*2340*/  FFMA.FTZ R99, R97, R111.reuse, R116 ;  /* 0x0000006f61637223 */ /* 0x080fe20000010074 */
[----:B------:R-:W-:Y:S01]  /*2350*/  FFMA.FTZ R108, R95, R112, R108 ;  /* 0x000000705f6c7223 */ /* 0x000fe2000001006c */
[----:B------:R-:W-:Y:S01]  /*2360*/  FFMA.FTZ R109, R58, R111, R109 ;  /* 0x0000006f3a6d7223 */ /* 0x000fe2000001006d */
[----:B------:R-:W-:Y:S01]  /*2370*/  FFMA.FTZ R106, R91, R114, R106 ;  /* 0x000000725b6a7223 */ /* 0x000fe2000001006a */
[----:B------:R-:W-:Y:S01]  /*2380*/  FADD.FTZ R97, -R116, R99 ;  /* 0x0000006374617221 */ /* 0x000fe20000010100 */
[----:B------:R-:W-:Y:S01]  /*2390*/  FFMA.FTZ R95, R50, -R87, R121 ;  /* 0x80000057325f7223 */ /* 0x000fe20000010079 */
[----:B------:R-:W-:Y:S01]  /*23a0*/  FFMA.FTZ R109, R60, R99, R109 ;  /* 0x000000633c6d7223 */ /* 0x000fe2000001006d */
[----:B------:R-:W-:Y:S01]  /*23b0*/  FFMA.FTZ R116, R104, R106, R101 ;  /* 0x0000006a68747223 */ /* 0x000fe20000010065 */
[----:B------:R-:W-:Y:S01]  /*23c0*/  FFMA.FTZ R104, R2, R108, R103 ;  /* 0x0000006c02687223 */ /* 0x000fe20000010067 */
[----:B------:R-:W-:Y:S01]  /*23d0*/  FADD.FTZ R93, -R93, R107 ;  /* 0x0000006b5d5d7221 */ /* 0x000fe20000010100 */
[----:B------:R-:W-:Y:S01]  /*23e0*/  FMUL.FTZ R102, R108, R102 ;  /* 0x000000666c667220 */ /* 0x000fe20000410000 */
[----:B------:R-:W-:Y:S01]  /*23f0*/  FMUL.FTZ R110, R52, R3 ;  /* 0x00000003346e7220 */ /* 0x000fe20000410000 */
[----:B------:R-:W-:Y:S01]  /*2400*/  FMUL.FTZ R2, R104, R87 ;  /* 0x0000005768027220 */ /* 0x000fe20000410000 */
[-C--:B------:R-:W-:Y:S01]  /*2410*/  FFMA.FTZ R87, R47, -R96.reuse, R111 ;  /* 0x800000602f577223 */ /* 0x080fe2000001006f */
[----:B------:R-:W-:Y:S01]  /*2420*/  FMUL.FTZ R96, R112, R96 ;  /* 0x0000006070607220 */ /* 0x000fe20000410000 */
[----:B------:R-:W-:Y:S01]  /*2430*/  FMUL.FTZ R101, R118, R98 ;  /* 0x0000006276657220 */ /* 0x000fe20000410000 */
[----:B------:R-:W-:Y:S01]  /*2440*/  FFMA.FTZ R99, R2, R95, RZ ;  /* 0x0000005f02637223 */ /* 0x000fe200000100ff */
[-C--:B------:R-:W-:Y:S01]  /*2450*/  FFMA.FTZ R109, R62, R114.reuse, R109 ;  /* 0x000000723e6d7223 */ /* 0x080fe2000001006d */
[----:B------:R-:W-:Y:S01]  /*2460*/  FFMA.FTZ R91, R91, R114, R110 ;  /* 0x000000725b5b7223 */ /* 0x000fe2000001006e */
[-C--:B------:R-:W-:Y:S01]  /*2470*/  FFMA.FTZ R114, R51, -R100.reuse, R114 ;  /* 0x8000006433727223 */ /* 0x080fe20000010072 */
[----:B------:R-:W-:Y:S01]  /*2480*/  FFMA.FTZ R99, R102, R93, R99 ;  /* 0x0000005d66637223 */ /* 0x000fe20000010063 */
[----:B------:R-:W-:Y:S01]  /*2490*/  FMUL.FTZ R106, R54, R11 ;  /* 0x0000000b366a7220 */ /* 0x000fe20000410000 */
[----:B------:R-:W-:Y:S01]  /*24a0*/  FFMA.FTZ R109, R64, R91, R109 ;  /* 0x0000005b406d7223 */ /* 0x000fe2000001006d */
[----:B------:R-:W-:Y:S01]  /*24b0*/  FADD.FTZ R91, -R110, R91 ;  /* 0x0000005b6e5b7221 */ /* 0x000fe20000010100 */
[----:B------:R-:W-:Y:S01]  /*24c0*/  FFMA.FTZ R98, R96, R87, R99 ;  /* 0x0000005760627223 */ /* 0x000fe20000010063 */
[----:B------:R-:W-:Y:S01]  /*24d0*/  FMUL.FTZ R99, R120, R100 ;  /* 0x0000006478637220 */ /* 0x000fe20000410000 */
[----:B------:R-:W-:Y:S01]  /*24e0*/  FMUL.FTZ R3, R122, R3 ;  /* 0x000000037a037220 */ /* 0x000fe20000410000 */
[-C--:B------:R-:W-:Y:S01]  /*24f0*/  FFMA.FTZ R109, R66, R116.reuse, R109 ;  /* 0x00000074426d7223 */ /* 0x080fe2000001006d */
[----:B------:R-:W-:Y:S01]  /*2500*/  FFMA.FTZ R98, R101, R97, R98 ;  /* 0x0000006165627223 */ /* 0x000fe20000010062 */
[----:B------:R-:W-:Y:S01]  /*2510*/  FFMA.FTZ R89, R89, R116, R106 ;  /* 0x0000007459597223 */ /* 0x000fe2000001006a */
[-C--:B------:R-:W-:Y:S01]  /*2520*/  FFMA.FTZ R100, R53, -R10.reuse, R116 ;  /* 0x8000000a35647223 */ /* 0x080fe20000010074 */
[----:B------:R-:W-:Y:S01]  /*2530*/  FMUL.FTZ R103, R124, R10 ;  /* 0x0000000a7c677220 */ /* 0x000fe20000410000 */
[----:B------:R-:W-:Y:S01]  /*2540*/  FFMA.FTZ R98, R99, R114, R98 ;  /* 0x0000007263627223 */ /* 0x000fe20000010062 */
[----:B------:R-:W-:Y:S01]  /*2550*/  FFMA.FTZ R109, R68, R89, R109 ;  /* 0x00000059446d7223 */ /* 0x000fe2000001006d */
[----:B------:R-:W-:Y:S01]  /*2560*/  FADD.FTZ R106, -R106, R89 ;  /* 0x000000596a6a7221 */ /* 0x000fe20000010100 */
[----:B------:R-:W-:Y:S01]  /*2570*/  FMUL.FTZ R11, R126, R11 ;  /* 0x0000000b7e0b7220 */ /* 0x000fe20000410000 */
[C---:B------:R-:W-:Y:S01]  /*2580*/  FFMA.FTZ R98, R3.reuse, R91, R98 ;  /* 0x0000005b03627223 */ /* 0x040fe20000010062 */
[----:B------:R-:W-:Y:S01]  /*2590*/  FADD.FTZ R84, R3, R84 ;  /* 0x0000005403547221 */ /* 0x000fe20000010000 */
[----:B------:R-:W1:Y:S01]  /*25a0*/  SHFL.DOWN PT, R110, R109, 0x1, 0x1f ;  /* 0x08201f006d6e7f89 */ /* 0x000e6200000e0000 */
[----:B------:R-:W-:Y:S01]  /*25b0*/  FADD.FTZ R80, R11, R80 ;  /* 0x000000500b507221 */ /* 0x000fe20000010000 */
[----:B------:R-:W-:Y:S01]  /*25c0*/  FFMA.FTZ R98, R103, R100, R98 ;  /* 0x0000006467627223 */ /* 0x000fe20000010062 */
[----:B------:R-:W-:Y:S01]  /*25d0*/  FMUL.FTZ R3, R85, R120 ;  /* 0x0000007855037220 */ /* 0x000fe20000410000 */
[----:B------:R2:W-:Y:S01]  /*25e0*/  @!P5 STS.64 [R79+0xee8], R8 ;  /* 0x000ee8084f00d388 */ /* 0x0005e20000000a00 */
[----:B------:R-:W-:Y:S01]  /*25f0*/  FADD.FTZ R74, R96, R74 ;  /* 0x0000004a604a7221 */ /* 0x000fe20000010000 */
[----:B------:R-:W-:Y:S01]  /*2600*/  FFMA.FTZ R98, R11, R106, R98 ;  /* 0x0000006a0b627223 */ /* 0x000fe20000010062 */
[----:B------:R-:W-:Y:S01]  /*2610*/  FMUL.FTZ R11, R85, R124 ;  /* 0x0000007c550b7220 */ /* 0x000fe20000410000 */
[----:B------:R-:W-:Y:S01]  /*2620*/  FMUL.FTZ R114, R3, R114 ;  /* 0x0000007203727220 */ /* 0x000fe20000410000 */
[----:B------:R-:W-:Y:S01]  /*2630*/  FMUL.FTZ R96, R85, R108 ;  /* 0x0000006c55607220 */ /* 0x000fe20000410000 */
[----:B------:R-:W-:Y:S01]  /*2640*/  FADD.FTZ R82, R103, R82 ;  /* 0x0000005267527221 */ /* 0x000fe20000010000 */
[----:B------:R-:W3:Y:S01]  /*2650*/  SHFL.DOWN PT, R89, R98, 0x1, 0x1f ;  /* 0x08201f0062597f89 */ /* 0x000ee200000e0000 */
[----:B------:R-:W-:Y:S01]  /*2660*/  FMUL.FTZ R100, R11, R100 ;  /* 0x000000640b647220 */ /* 0x000fe20000410000 */
[----:B------:R-:W-:Y:S01]  /*2670*/  FFMA.FTZ R11, R51, R120, R114 ;  /* 0x00000078330b7223 */ /* 0x000fe20000010072 */
[----:B------:R-:W-:Y:S01]  /*2680*/  FMUL.FTZ R96, R96, R93 ;  /* 0x0000005d60607220 */ /* 0x000fe20000410000 */
[----:B------:R-:W-:Y:S01]  /*2690*/  FADD.FTZ R78, R99, R78 ;  /* 0x0000004e634e7221 */ /* 0x000fe20000010000 */
[----:B--2---:R-:W-:Y:S01]  /*26a0*/  FMUL.FTZ R8, R85, R118 ;  /* 0x0000007655087220 */ /* 0x004fe20000410000 */
[----:B------:R-:W-:Y:S01]  /*26b0*/  FFMA.FTZ R3, R53, R124, R100 ;  /* 0x0000007c35037223 */ /* 0x000fe20000010064 */
[----:B------:R-:W-:Y:S01]  /*26c0*/  FMUL.FTZ R9, R85, R126 ;  /* 0x0000007e55097220 */ /* 0x000fe20000410000 */
[----:B------:R-:W-:Y:S01]  /*26d0*/  FADD.FTZ R44, R11, R44 ;  /* 0x0000002c0b2c7221 */ /* 0x000fe20000010000 */
[----:B------:R-:W-:Y:S01]  /*26e0*/  FMUL.FTZ R100, R8, R97 ;  /* 0x0000006108647220 */ /* 0x000fe20000410000 */
[----:B------:R-:W-:Y:S01]  /*26f0*/  FADD.FTZ R12, R3, R12 ;  /* 0x0000000c030c7221 */ /* 0x000fe20000010000 */
[----:B------:R-:W-:Y:S01]  /*2700*/  FADD.FTZ R76, R101, R76 ;  /* 0x0000004c654c7221 */ /* 0x000fe20000010000 */
[----:B------:R-:W-:Y:S01]  /*2710*/  FADD.FTZ R72, R102, R72 ;  /* 0x0000004866487221 */ /* 0x000fe20000010000 */
[----:B-1----:R-:W-:Y:S01]  /*2720*/  @!P2 FADD.FTZ R109, R109, R110 ;  /* 0x0000006e6d6da221 */ /* 0x002fe20000010000 */
[----:B------:R-:W-:Y:S01]  /*2730*/  FFMA.FTZ R3, R49, R118, R100 ;  /* 0x0000007631037223 */ /* 0x000fe20000010064 */
[----:B------:R-:W1:Y:S01]  /*2740*/  @!P4 S2R R110, SR_CgaCtaId ;  /* 0x00000000006ec919 */ /* 0x000e620000008800 */
[----:B------:R-:W-:-:S02]  /*2750*/  FADD.FTZ R70, R2, R70 ;  /* 0x0000004602467221 */ /* 0x000fc40000010000 */
[----:B------:R-:W-:Y:S01]  /*2760*/  FADD.FTZ R46, R3, R46 ;  /* 0x0000002e032e7221 */ /* 0x000fe20000010000 */
[----:B------:R-:W2:Y:S01]  /*2770*/  SHFL.DOWN PT, R10, R109, 0x2, 0x1f ;  /* 0x08401f006d0a7f89 */ /* 0x000ea200000e0000 */
[----:B------:R-:W-:Y:S01]  /*2780*/  FFMA.FTZ R3, R45, R108, R96 ;  /* 0x0000006c2d037223 */ /* 0x000fe20000010060 */
[----:B---3--:R-:W-:Y:S01]  /*2790*/  @!P2 FADD.FTZ R98, R98, R89 ;  /* 0x000000596262a221 */ /* 0x008fe20000010000 */
[----:B------:R-:W-:Y:S02]  /*27a0*/  ISETP.GT.AND P2, PT, R23, 0x1b, PT ;  /* 0x0000001b1700780c */ /* 0x000fe40003f44270 */
[----:B------:R-:W-:Y:S02]  /*27b0*/  FADD.FTZ R40, R3, R40 ;  /* 0x0000002803287221 */ /* 0x000fe40000010000 */
[----:B------:R-:W3:Y:S01]  /*27c0*/  SHFL.DOWN PT, R89, R98, 0x2, 0x1f ;  /* 0x08401f0062597f89 */ /* 0x000ee200000e0000 */
[----:B--2---:R-:W-:-:S05]  /*27d0*/  @!P3 FADD.FTZ R109, R109, R10 ;  /* 0x0000000a6d6db221 */ /* 0x004fca0000010000 */
[----:B------:R-:W2:Y:S01]  /*27e0*/  SHFL.DOWN PT, R10, R109, 0x4, 0x1f ;  /* 0x08801f006d0a7f89 */ /* 0x000ea200000e0000 */
[----:B---3--:R-:W-:Y:S01]  /*27f0*/  @!P3 FADD.FTZ R98, R98, R89 ;  /* 0x000000596262b221 */ /* 0x008fe20000010000 */
[----:B------:R-:W-:-:S04]  /*2800*/  ISETP.GT.AND P3, PT, R23, 0x17, PT ;  /* 0x000000171700780c */ /* 0x000fc80003f64270 */
        /* <DEDUP_REMOVED lines=9> */
[----:B------:R-:W-:-:S04]  /*28a0*/  @!P4 MOV R89, 0x400 ;  /* 0x000004000059c802 */ /* 0x000fc80000000f00 */
[----:B------:R-:W3:Y:S01]  /*28b0*/  SHFL.DOWN PT, R105, R98, 0x10, 0x1f ;  /* 0x0a001f0062697f89 */ /* 0x000ee200000e0000 */
[----:B-1----:R-:W-:Y:S01]  /*28c0*/  @!P4 LEA R22, R110, R89, 0x18 ;  /* 0x000000596e16c211 */ /* 0x002fe200078ec0ff */
[----:B------:R-:W-:-:S04]  /*28d0*/  FMUL.FTZ R89, R9, R106 ;  /* 0x0000006a09597220 */ /* 0x000fc80000410000 */
[----:B------:R-:W-:-:S04]  /*28e0*/  FFMA.FTZ R126, R54, R126, R89 ;  /* 0x0000007e367e7223 */ /* 0x000fc80000010059 */
[----:B------:R-:W-:Y:S01]  /*28f0*/  FADD.FTZ R13, R126, R13 ;  /* 0x0000000d7e0d7221 */ /* 0x000fe20000010000 */
[----:B--2---:R-:W-:Y:S01]  /*2900*/  @!P2 FADD.FTZ R109, R109, R10 ;  /* 0x0000000a6d6da221 */ /* 0x004fe20000010000 */
[----:B------:R-:W-:-:S04]  /*2910*/  FMUL.FTZ R10, R85, R122 ;  /* 0x0000007a550a7220 */ /* 0x000fc80000410000 */
[----:B------:R-:W-:Y:S01]  /*2920*/  FMUL.FTZ R91, R10, R91 ;  /* 0x0000005b0a5b7220 */ /* 0x000fe20000410000 */
[----:B------:R-:W-:Y:S01]  /*2930*/  FMUL.FTZ R10, R85, R112 ;  /* 0x00000070550a7220 */ /* 0x000fe20000410000 */
[----:B------:R-:W-:Y:S02]  /*2940*/  MOV R9, R109 ;  /* 0x0000006d00097202 */ /* 0x000fe40000000f00 */
[----:B------:R-:W-:Y:S01]  /*2950*/  FFMA.FTZ R91, R52, R122, R91 ;  /* 0x0000007a345b7223 */ /* 0x000fe2000001005b */
[----:B---3--:R-:W-:-:S03]  /*2960*/  @!P2 FADD.FTZ R98, R98, R105 ;  /* 0x000000696262a221 */ /* 0x008fc60000010000 */
[----:B------:R-:W-:Y:S02]  /*2970*/  FADD.FTZ R42, R91, R42 ;  /* 0x0000002a5b2a7221 */ /* 0x000fe40000010000 */
[----:B------:R-:W-:Y:S01]  /*2980*/  MOV R8, R98 ;  /* 0x0000006200087202 */ /* 0x000fe20000000f00 */
[----:B------:R-:W-:Y:S01]  /*2990*/  FMUL.FTZ R98, R10, R87 ;  /* 0x000000570a627220 */ /* 0x000fe20000410000 */
[----:B------:R-:W-:-:S03]  /*29a0*/  FMUL.FTZ R10, R85, R104 ;  /* 0x00000068550a7220 */ /* 0x000fc60000410000 */
[----:B------:R1:W-:Y:S01]  /*29b0*/  @!P4 STS.64 [R22+0x438], R8 ;  /* 0x000438081600c388 */ /* 0x0003e20000000a00 */
[----:B------:R-:W-:Y:S01]  /*29c0*/  FMUL.FTZ R95, R10, R95 ;  /* 0x0000005f0a5f7220 */ /* 0x000fe20000410000 */
[----:B------:R-:W-:-:S03]  /*29d0*/  FFMA.FTZ R11, R47, R112, R98 ;  /* 0x000000702f0b7223 */ /* 0x000fc60000010062 */
[----:B------:R-:W-:Y:S01]  /*29e0*/  FFMA.FTZ R104, R50, R104, R95 ;  /* 0x0000006832687223 */ /* 0x000fe2000001005f */
[----:B------:R-:W-:-:S03]  /*29f0*/  FADD.FTZ R48, R11, R48 ;  /* 0x000000300b307221 */ /* 0x000fc60000010000 */
[----:B------:R-:W-:Y:S01]  /*2a00*/  FADD.FTZ R41, R104, R41 ;  /* 0x0000002968297221 */ /* 0x000fe20000010000 */
[----:B------:R-:W-:Y:S06]  /*2a10*/  BAR.SYNC.DEFER_BLOCKING 0x0 ;  /* 0x0000000000007b1d */ /* 0x000fec0000010000 */
[----:B------:R-:W-:Y:S05]  /*2a20*/  @P5 BRA `(.L_x_8719) ;  /* 0x0000000000205947 */ /* 0x000fea0003800000 */
[----:B------:R-:W-:-:S04]  /*2a30*/  IADD3 R2, R77, -UR4, RZ ;  /* 0x800000044d027c10 */ /* 0x000fc8000fffe0ff */
[----:B------:R-:W-:-:S13]  /*2a40*/  ISETP.NE.AND P2, PT, R2, R77, PT ;  /* 0x0000004d0200720c */ /* 0x000fda0003f45270 */
[----:B------:R-:W1:Y:S04]  /*2a50*/  @P2 LDS R2, [R81+0x1ae8] ;  /* 0x001ae80051022984 */ /* 0x000e680000000800 */
[----:B------:R-:W2:Y:S01]  /*2a60*/  @P2 LDS R3, [R81+0x16e8] ;  /* 0x0016e80051032984 */ /* 0x000ea20000000800 */
[----:B-1----:R-:W-:Y:S01]  /*2a70*/  @P2 FADD.FTZ R9, R9, R2 ;  /* 0x0000000209092221 */ /* 0x002fe20000010000 */
[----:B--2---:R-:W-:-:S04]  /*2a80*/  @P2 FADD.FTZ R8, R8, R3 ;  /* 0x0000000308082221 */ /* 0x004fc80000010000 */
[----:B------:R2:W-:Y:S04]  /*2a90*/  STS [R81+0x1ae8], R9 ;  /* 0x001ae80951007388 */ /* 0x0005e80000000800 */
[----:B------:R2:W-:Y:S02]  /*2aa0*/  STS [R81+0x16e8], R8 ;  /* 0x0016e80851007388 */ /* 0x0005e40000000800 */
.L_x_8719:
[----:B------:R-:W-:Y:S05]  /*2ab0*/  BSYNC B0 ;  /* 0x0000000000007941 */ /* 0x000fea0003800000 */
.L_x_8718:
[----:B------:R-:W-:Y:S01]  /*2ac0*/  UIADD3 UR5, UR5, 0x1, URZ ;  /* 0x0000000105057890 */ /* 0x000fe2000fffe03f */
[----:B0-2---:R-:W-:Y:S01]  /*2ad0*/  IADD3 R81, R81, 0x4, RZ ;  /* 0x0000000451517810 */ /* 0x005fe20007ffe0ff */
[----:B------:R-:W-:Y:S01]  /*2ae0*/  ULEA UR20, UP0, UR24, UR20, 0x2 ;  /* 0x0000001418147291 */ /* 0x000fe2000f80103f */
[----:B------:R-:W-:Y:S01]  /*2af0*/  IADD3 R79, R79, 0x8, RZ ;  /* 0x000000084f4f7810 */ /* 0x000fe20007ffe0ff */
[----:B------:R-:W-:Y:S01]  /*2b00*/  ULEA UR19, UP1, UR22, UR19, 0x2 ;  /* 0x0000001316137291 */ /* 0x000fe2000f82103f */
[----:B------:R-:W-:Y:S01]  /*2b10*/  IADD3 R83, R83, 0x1, RZ ;  /* 0x0000000153537810 */ /* 0x000fe20007ffe0ff */
[----:B------:R-:W-:Y:S01]  /*2b20*/  ULEA UR18, UP2, UR26, UR18, 0x2 ;  /* 0x000000121a127291 */ /* 0x000fe2000f84103f */
[----:B------:R-:W-:Y:S01]  /*2b30*/  ISETP.LE.AND P2, PT, R117, UR5, PT ;  /* 0x0000000575007c0c */ /* 0x000fe2000bf43270 */
[----:B------:R-:W-:Y:S02]  /*2b40*/  UIADD3 UR14, UP3, UR14, 0x8, URZ ;  /* 0x000000080e0e7890 */ /* 0x000fe4000ff7e03f */
[----:B------:R-:W-:-:S02]  /*2b50*/  UIADD3.X UR33, UR33, UR25, URZ, UP0, !UPT ;  /* 0x0000001921217290 */ /* 0x000fc400087fe43f */
[----:B------:R-:W-:Y:S02]  /*2b60*/  UIADD3.X UR36, UR36, UR23, URZ, UP1, !UPT ;  /* 0x0000001724247290 */ /* 0x000fe40008ffe43f */
[----:B------:R-:W-:Y:S02]  /*2b70*/  UIADD3.X UR37, UR37, UR27, URZ, UP2, !UPT ;  /* 0x0000001b25257290 */ /* 0x000fe400097fe43f */
[----:B------:R-:W-:-:S04]  /*2b80*/  UIADD3.X UR15, URZ, UR15, URZ, UP3, !UPT ;  /* 0x0000000f3f0f7290 */ /* 0x000fc80009ffe43f */
[----:B------:R-:W-:Y:S08]  /*2b90*/  @!P2 BRA `(.L_x_8720) ;  /* 0xffffffec0004a947 */ /* 0x000ff0000383ffff */
.L_x_8715:
[----:B------:R-:W0:Y:S08]  /*2ba0*/  S2UR UR14, SR_CgaCtaId ;  /* 0x00000000000e79c3 */ /* 0x000e300000008800 */
[----:B------:R-:W-:Y:S01]  /*2bb0*/  BAR.SYNC.DEFER_BLOCKING 0x0 ;  /* 0x0000000000007b1d */ /* 0x000fe20000010000 */
[----:B------:R-:W-:Y:S02]  /*2bc0*/  ISETP.NE.AND P0, PT, R25, RZ, PT ;  /* 0x000000ff1900720c */ /* 0x000fe40003f05270 */
[----:B------:R-:W-:-:S02]  /*2bd0*/  IADD3 R2, P2, R24, UR38, RZ ;  /* 0x0000002618027c10 */ /* 0x000fc4000ff5e0ff */
[----:B------:R-:W-:Y:S01]  /*2be0*/  MOV R58, UR38 ;  /* 0x00000026003a7c02 */ /* 0x000fe20008000f00 */
[----:B------:R-:W-:Y:S02]  /*2bf0*/  UMOV UR5, 0x400 ;  /* 0x0000040000057882 */ /* 0x000fe40000000000 */
[----:B------:R-:W2:Y:S01]  /*2c00*/  LDC R0, c[0x0][0x218] ;  /* 0x00008600ff007b82 */ /* 0x000ea20000000800 */
[----:B------:R-:W-:Y:S01]  /*2c10*/  BSSY B0, `(.L_x_8721) ;  /* 0x0000032000007945 */ /* 0x000fe20003800000 */
[----:B------:R-:W-:Y:S02]  /*2c20*/  IADD3 R52, P3, R43, -0x380, RZ ;  /* 0xfffffc802b347810 */ /* 0x000fe40007f7e0ff */
[----:B------:R-:W-:-:S04]  /*2c30*/  LEA.HI.X.SX32 R3, R58, R21, 0x1, P2 ;  /* 0x000000153a037211 */ /* 0x000fc800010f0eff */
[----:B------:R-:W3:Y:S01]  /*2c40*/  LDC.64 R10, c[0x0][0x388] ;  /* 0x0000e200ff0a7b82 */ /* 0x000ee20000000a00 */
[----:B0-----:R-:W-:Y:S01]  /*2c50*/  ULEA UR5, UR14, UR5, 0x18 ;  /* 0x000000050e057291 */ /* 0x001fe2000f8ec03f */
[----:B------:R0:W-:Y:S06]  /*2c60*/  STS [R31], R70 ;  /* 0x000000461f007388 */ /* 0x0001ec0000000800 */
[----:B------:R-:W4:Y:S01]  /*2c70*/  LDC R54, c[0x0][0x224] ;  /* 0x00008900ff367b82 */ /* 0x000f220000000800 */
[----:B------:R-:W-:Y:S01]  /*2c80*/  STS [R31+0x4], R72 ;  /* 0x000004481f007388 */ /* 0x000fe20000000800 */
[----:B-1----:R-:W-:-:S02]  /*2c90*/  MOV R22, UR5 ;  /* 0x0000000500167c02 */ /* 0x002fc40008000f00 */
[----:B--2---:R-:W-:Y:S01]  /*2ca0*/  IADD3 R69, R0, -UR38, RZ ;  /* 0x8000002600457c10 */ /* 0x004fe2000fffe0ff */
[----:B------:R-:W-:Y:S03]  /*2cb0*/  STS [R31+0x8], R74 ;  /* 0x0000084a1f007388 */ /* 0x000fe60000000800 */
[----:B0-----:R-:W0:Y:S01]  /*2cc0*/  LDC.64 R70, c[0x0][0x390] ;  /* 0x0000e400ff467b82 */ /* 0x001e220000000a00 */
[----:B------:R-:W-:Y:S01]  /*2cd0*/  STS [R31+0xc], R76 ;  /* 0x00000c4c1f007388 */ /* 0x000fe20000000800 */
[----:B---3--:R-:W-:-:S03]  /*2ce0*/  IMAD R0, R10, UR35, RZ ;  /* 0x000000230a007c24 */ /* 0x008fc6000f8e02ff */
[----:B------:R-:W-:Y:S01]  /*2cf0*/  STS [R31+0x10], R78 ;  /* 0x0000104e1f007388 */ /* 0x000fe20000000800 */
[----:B------:R-:W-:-:S03]  /*2d00*/  IMAD.WIDE.U32 R8, R10, UR34, RZ ;  /* 0x000000220a087c25 */ /* 0x000fc6000f8e00ff */
[----:B------:R-:W-:Y:S01]  /*2d10*/  STS [R31+0x14], R84 ;  /* 0x000014541f007388 */ /* 0x000fe20000000800 */
[----:B------:R-:W-:Y:S01]  /*2d20*/  IMAD R11, R11, UR34, R0 ;  /* 0x000000220b0b7c24 */ /* 0x000fe2000f8e0200 */
[----:B------:R-:W-:Y:S02]  /*2d30*/  MOV R50, R8 ;  /* 0x0000000800327202 */ /* 0x000fe40000000f00 */
[----:B------:R-:W-:Y:S01]  /*2d40*/  STS [R31+0x18], R82 ;  /* 0x000018521f007388 */ /* 0x000fe20000000800 */
[----:B----4-:R-:W-:Y:S02]  /*2d50*/  IADD3 R0, -R54, UR4, RZ ;  /* 0x0000000436007c10 */ /* 0x010fe4000fffe1ff */
[----:B------:R-:W-:Y:S01]  /*2d60*/  IADD3 R51, R9, R11, RZ ;  /* 0x0000000b09337210 */ /* 0x000fe20007ffe0ff */
[----:B------:R-:W-:Y:S01]  /*2d70*/  STS [R31+0x1c], R80 ;  /* 0x00001c501f007388 */ /* 0x000fe20000000800 */
[----:B------:R-:W-:-:S03]  /*2d80*/  NOP ;  /* 0x0000000000007918 */ /* 0x000fc60000000000 */
[----:B------:R-:W-:Y:S01]  /*2d90*/  LDS R45, [R32] ;  /* 0x00000000202d7984 */ /* 0x000fe20000000800 */
[----:B0-----:R-:W-:Y:S02]  /*2da0*/  IMAD R56, R70, UR9, RZ ;  /* 0x0000000946387c24 */ /* 0x001fe4000f8e02ff */
[----:B------:R-:W-:Y:S01]  /*2db0*/  IMAD R67, R0, -0x100, RZ ;  /* 0xffffff0000437824 */ /* 0x000fe200078e02ff */
        /* <DEDUP_REMOVED lines=12> */
[----:B------:R-:W0:Y:S01]  /*2e80*/  LDC.64 R64, c[0x0][0x390] ;  /* 0x0000e400ff407b82 */ /* 0x000e220000000a00 */
[----:B------:R-:W-:Y:S01]  /*2e90*/  IMAD.WIDE.U32 R8, R10, UR34, R2 ;  /* 0x000000220a087c25 */ /* 0x000fe2000f8e0002 */
[----:B------:R-:W-:-:S04]  /*2ea0*/  ULDC.64 UR14, c[0x0][0x3e0] ;  /* 0x0000f800000e7ab9 */ /* 0x000fc80000000a00 */
[----:B------:R-:W-:Y:S01]  /*2eb0*/  IADD3 R9, R11, R9, RZ ;  /* 0x000000090b097210 */ /* 0x000fe20007ffe0ff */
[C---:B0-----:R-:W-:Y:S02]  /*2ec0*/  IMAD R0, R64.reuse, UR9, RZ ;  /* 0x0000000940007c24 */ /* 0x041fe4000f8e02ff */
[----:B------:R-:W-:-:S04]  /*2ed0*/  IMAD.WIDE.U32 R8, R64, UR8, R8 ;  /* 0x0000000840087c25 */ /* 0x000fc8000f8e0008 */
[----:B------:R-:W-:Y:S01]  /*2ee0*/  IMAD R11, R65, UR8, R0 ;  /* 0x00000008410b7c24 */ /* 0x000fe2000f8e0200 */
[----:B------:R-:W-:-:S04]  /*2ef0*/  LEA R10, P1, R8, UR14, 0x2 ;  /* 0x0000000e080a7c11 */ /* 0x000fc8000f8210ff */
[----:B------:R-:W-:-:S04]  /*2f00*/  IADD3 R9, R9, R11, RZ ;  /* 0x0000000b09097210 */ /* 0x000fc80007ffe0ff */
[----:B------:R-:W-:-:S05]  /*2f10*/  LEA.HI.X R11, R8, UR15, R9, 0x2, P1 ;  /* 0x0000000f080b7c11 */ /* 0x000fca00088f1409 */
[----:B------:R0:W-:Y:S02]  /*2f20*/  STG.E desc[UR30][R10.64], R45 ;  /* 0x0000002d0a007986 */ /* 0x0001e4000c10191e */
.L_x_8722:
[----:B------:R-:W-:Y:S05]  /*2f30*/  BSYNC B0 ;  /* 0x0000000000007941 */ /* 0x000fea0003800000 */
.L_x_8721:
[----:B------:R-:W-:Y:S01]  /*2f40*/  IMAD.WIDE.U32 R8, R70, UR8, R50 ;  /* 0x0000000846087c25 */ /* 0x000fe2000f8e0032 */
[----:B------:R-:W-:Y:S01]  /*2f50*/  ULDC.64 UR14, c[0x0][0x3e0] ;  /* 0x0000f800000e7ab9 */ /* 0x000fe20000000a00 */
[----:B------:R-:W-:Y:S01]  /*2f60*/  IADD3.X R30, R30, -0x1, RZ, P3, !PT ;  /* 0xffffffff1e1e7810 */ /* 0x000fe20001ffe4ff */
[----:B------:R-:W-:Y:S01]  /*2f70*/  BSSY B0, `(.L_x_8723) ;  /* 0x0000046000007945 */ /* 0x000fe20003800000 */
[----:B------:R-:W-:Y:S01]  /*2f80*/  IMAD R56, R71, UR8, R56 ;  /* 0x0000000847387c24 */ /* 0x000fe2000f8e0238 */
[----:B------:R-:W-:Y:S02]  /*2f90*/  SHF.R.S32.HI R51, RZ, 0x1f, R67 ;  /* 0x0000001fff337819 */ /* 0x000fe40000011443 */
[----:B0-----:R-:W-:Y:S02]  /*2fa0*/  IADD3 R11, P1, R67, R8, RZ ;  /* 0x00000008430b7210 */ /* 0x001fe40007f3e0ff */
[----:B------:R-:W-:Y:S02]  /*2fb0*/  IADD3 R8, P2, R52, UR14, RZ ;  /* 0x0000000e34087c10 */ /* 0x000fe4000ff5e0ff */
[----:B------:R-:W-:-:S02]  /*2fc0*/  ISETP.GE.AND P3, PT, R19, R63, PT ;  /* 0x0000003f1300720c */ /* 0x000fc40003f66270 */
[----:B------:R-:W-:Y:S02]  /*2fd0*/  IADD3.X R9, R51, R56, R9, P1, !PT ;  /* 0x0000003833097210 */ /* 0x000fe40000ffe409 */
[----:B------:R-:W-:Y:S02]  /*2fe0*/  IADD3.X R0, R30, UR15, RZ, P2, !PT ;  /* 0x0000000f1e007c10 */ /* 0x000fe400097fe4ff */
[C---:B------:R-:W-:Y:S02]  /*2ff0*/  LEA R8, P1, R11.reuse, R8, 0x2 ;  /* 0x000000080b087211 */ /* 0x040fe400078210ff */
[-C--:B------:R-:W-:Y:S02]  /*3000*/  ISETP.GE.AND P2, PT, R18, R63.reuse, PT ;  /* 0x0000003f1200720c */ /* 0x080fe40003f46270 */
[----:B------:R-:W-:Y:S02]  /*3010*/  LEA.HI.X R9, R11, R0, R9, 0x2, P1 ;  /* 0x000000000b097211 */ /* 0x000fe400008f1409 */
[-C--:B------:R-:W-:Y:S01]  /*3020*/  ISETP.GE.AND P1, PT, R17, R63.reuse, PT ;  /* 0x0000003f1100720c */ /* 0x080fe20003f26270 */
[----:B------:R-:W0:Y:S01]  /*3030*/  LDC.64 R10, c[0x0][0x3a8] ;  /* 0x0000ea00ff0a7b82 */ /* 0x000e220000000a00 */
[-C--:B------:R-:W-:Y:S01]  /*3040*/  ISETP.GE.AND P4, PT, R16, R63.reuse, PT ;  /* 0x0000003f1000720c */ /* 0x080fe20003f86270 */
[----:B------:R-:W-:Y:S01]  /*3050*/  @!P3 STG.E desc[UR30][R8.64+0x80], R49 ;  /* 0x000080310800b986 */ /* 0x000fe2000c10191e */
[----:B------:R-:W-:-:S02]  /*3060*/  ISETP.GE.AND P5, PT, R15, R63, PT ;  /* 0x0000003f0f00720c */ /* 0x000fc40003fa6270 */
[-C--:B------:R-:W-:Y:S02]  /*3070*/  ISETP.GE.AND P3, PT, R20, R63.reuse, PT ;  /* 0x0000003f1400720c */ /* 0x080fe40003f66270 */
[----:B------:R-:W-:Y:S01]  /*3080*/  ISETP.GE.AND P6, PT, R14, R63, PT ;  /* 0x0000003f0e00720c */ /* 0x000fe20003fc6270 */
[----:B------:R-:W-:Y:S04]  /*3090*/  @!P2 STG.E desc[UR30][R8.64+0x100], R53 ;  /* 0x000100350800a986 */ /* 0x000fe8000c10191e */
[----:B------:R-:W-:Y:S04]  /*30a0*/  @!P1 STG.E desc[UR30][R8.64+0x180], R55 ;  /* 0x0001803708009986 */ /* 0x000fe8000c10191e */
[----:B------:R-:W-:Y:S04]  /*30b0*/  @!P4 STG.E desc[UR30][R8.64+0x200], R57 ;  /* 0x000200390800c986 */ /* 0x000fe8000c10191e */
[----:B------:R-:W-:Y:S04]  /*30c0*/  @!P5 STG.E desc[UR30][R8.64+0x280], R59 ;  /* 0x0002803b0800d986 */ /* 0x000fe8000c10191e */
[----:B------:R-:W-:Y:S01]  /*30d0*/  @!P3 STG.E desc[UR30][R8.64], R47 ;  /* 0x0000002f0800b986 */ /* 0x000fe2000c10191e */
[----:B0-----:R-:W-:-:S03]  /*30e0*/  IMAD R0, R10, UR35, RZ ;  /* 0x000000230a007c24 */ /* 0x001fc6000f8e02ff */
[----:B------:R0:W-:Y:S01]  /*30f0*/  @!P6 STG.E desc[UR30][R8.64+0x300], R61 ;  /* 0x0003003d0800e986 */ /* 0x0001e2000c10191e */
[----:B------:R-:W-:Y:S01]  /*3100*/  IMAD R11, R11, UR34, R0 ;  /* 0x000000220b0b7c24 */ /* 0x000fe2000f8e0200 */
[----:B------:R-:W-:Y:S01]  /*3110*/  BAR.SYNC.DEFER_BLOCKING 0x0 ;  /* 0x0000000000007b1d */ /* 0x000fe20000010000 */
[----:B0-----:R-:W-:-:S05]  /*3120*/  IMAD.WIDE.U32 R8, R10, UR34, RZ ;  /* 0x000000220a087c25 */ /* 0x001fca000f8e00ff */
[----:B------:R0:W-:Y:S04]  /*3130*/  STS [R31], R41 ;  /* 0x000000291f007388 */ /* 0x0001e80000000800 */
[----:B------:R-:W-:Y:S04]  /*3140*/  STS [R31+0x4], R40 ;  /* 0x000004281f007388 */ /* 0x000fe80000000800 */
[----:B------:R-:W-:Y:S01]  /*3150*/  STS [R31+0x8], R48 ;  /* 0x000008301f007388 */ /* 0x000fe20000000800 */
[----:B0-----:R-:W-:-:S03]  /*3160*/  FADD.FTZ R41, R41, R26 ;  /* 0x0000001a29297221 */ /* 0x001fc60000010000 */
[----:B------:R-:W-:Y:S01]  /*3170*/  STS [R31+0xc], R46 ;  /* 0x00000c2e1f007388 */ /* 0x000fe20000000800 */
[----:B------:R-:W-:-:S03]  /*3180*/  FADD.FTZ R41, R41, R40 ;  /* 0x0000002829297221 */ /* 0x000fc60000010000 */
[----:B------:R-:W-:Y:S01]  /*3190*/  STS [R31+0x10], R44 ;  /* 0x0000102c1f007388 */ /* 0x000fe20000000800 */
[----:B------:R-:W-:-:S03]  /*31a0*/  FADD.FTZ R41, R41, R48 ;  /* 0x0000003029297221 */ /* 0x000fc60000010000 */
[----:B------:R-:W-:Y:S01]  /*31b0*/  STS [R31+0x14], R42 ;  /* 0x0000142a1f007388 */ /* 0x000fe20000000800 */
[----:B------:R-:W-:-:S03]  /*31c0*/  FADD.FTZ R41, R41, R46 ;  /* 0x0000002e29297221 */ /* 0x000fc60000010000 */
[----:B------:R0:W-:Y:S01]  /*31d0*/  STS [R31+0x18], R12 ;  /* 0x0000180c1f007388 */ /* 0x0001e20000000800 */
[----:B------:R-:W-:-:S03]  /*31e0*/  FADD.FTZ R41, R41, R44 ;  /* 0x0000002c29297221 */ /* 0x000fc60000010000 */
[----:B------:R-:W-:Y:S01]  /*31f0*/  STS [R31+0x1c], R13 ;  /* 0x00001c0d1f007388 */ /* 0x000fe20000000800 */
[----:B------:R-:W-:-:S03]  /*3200*/  NOP ;  /* 0x0000000000007918 */ /* 0x000fc60000000000 */
[----:B------:R-:W-:Y:S01]  /*3210*/  LDS R43, [R32] ;  /* 0x00000000202b7984 */ /* 0x000fe20000000800 */
[----:B------:R-:W-:-:S03]  /*3220*/  FADD.FTZ R41, R41, R42 ;  /* 0x0000002a29297221 */ /* 0x000fc60000010000 */
[----:B------:R-:W-:Y:S01]  /*3230*/  LDS R33, [R33+0x80] ;  /* 0x0000800021217984 */ /* 0x000fe20000000800 */
[----:B0-----:R-:W-:Y:S01]  /*3240*/  FADD.FTZ R12, R41, R12 ;  /* 0x0000000c290c7221 */ /* 0x001fe20000010000 */
[----:B------:R-:W-:Y:S02]  /*3250*/  IADD3 R41, R9, R11, RZ ;  /* 0x0000000b09297210 */ /* 0x000fe40007ffe0ff */
[----:B------:R-:W-:Y:S01]  /*3260*/  LDS R45, [R34+0x100] ;  /* 0x00010000222d7984 */ /* 0x000fe20000000800 */
[----:B------:R-:W-:-:S03]  /*3270*/  FADD.FTZ R26, R12, R13 ;  /* 0x0000000d0c1a7221 */ /* 0x000fc60000010000 */
        /* <DEDUP_REMOVED lines=21> */
.L_x_8724:
[----:B------:R-:W-:Y:S05]  /*33d0*/  BSYNC B0 ;  /* 0x0000000000007941 */ /* 0x000fea0003800000 */
.L_x_8723:
[----:B0-----:R-:W0:Y:S01]  /*33e0*/  LDC.64 R10, c[0x0][0x3b0] ;  /* 0x0000ec00ff0a7b82 */ /* 0x001e220000000a00 */
[----:B------:R-:W-:Y:S01]  /*33f0*/  MOV R2, R8 ;  /* 0x0000000800027202 */ /* 0x000fe20000000f00 */
[----:B------:R-:W-:Y:S01]  /*3400*/  ULDC.64 UR14, c[0x0][0x3f0] ;  /* 0x0000fc00000e7ab9 */ /* 0x000fe20000000a00 */
[----:B------:R-:W-:Y:S01]  /*3410*/  MOV R3, R41 ;  /* 0x0000002900037202 */ /* 0x000fe20000000f00 */
[----:B------:R-:W-:Y:S01]  /*3420*/  UIADD3 UR13, UP0, UR13, -0x400, URZ ;  /* 0xfffffc000d0d7890 */ /* 0x000fe2000ff1e03f */
[----:B------:R-:W-:Y:S01]  /*3430*/  IADD3 R0, P1, R52, UR14, RZ ;  /* 0x0000000e34007c10 */ /* 0x000fe2000ff3e0ff */
[----:B------:R-:W-:Y:S01]  /*3440*/  UIADD3 UR17, UP1, UR17, -0x400, URZ ;  /* 0xfffffc0011117890 */ /* 0x000fe2000ff3e03f */
[-C--:B------:R-:W-:Y:S01]  /*3450*/  ISETP.GE.AND P3, PT, R17, R31.reuse, PT ;  /* 0x0000001f1100720c */ /* 0x080fe20003f66270 */
[----:B------:R-:W-:Y:S01]  /*3460*/  UIADD3 UR11, UP2, UR11, -0x400, URZ ;  /* 0xfffffc000b0b7890 */ /* 0x000fe2000ff5e03f */
[----:B------:R-:W-:Y:S01]  /*3470*/  IADD3.X R8, R30, UR15, RZ, P1, !PT ;  /* 0x0000000f1e087c10 */ /* 0x000fe20008ffe4ff */
[----:B------:R-:W-:Y:S01]  /*3480*/  UIADD3.X UR12, UR12, -0x1, URZ, UP0, !UPT ;  /* 0xffffffff0c0c7890 */ /* 0x000fe200087fe43f */
[-C--:B------:R-:W-:Y:S01]  /*3490*/  ISETP.GE.AND P1, PT, R19, R31.reuse, PT ;  /* 0x0000001f1300720c */ /* 0x080fe20003f26270 */
[----:B------:R-:W-:Y:S01]  /*34a0*/  UIADD3.X UR16, UR16, -0x1, URZ, UP1, !UPT ;  /* 0xffffffff10107890 */ /* 0x000fe20008ffe43f */
[-C--:B------:R-:W-:Y:S01]  /*34b0*/  ISETP.GE.AND P4, PT, R16, R31.reuse, PT ;  /* 0x0000001f1000720c */ /* 0x080fe20003f86270 */
[----:B------:R-:W-:Y:S01]  /*34c0*/  UIADD3.X UR10, UR10, -0x1, URZ, UP2, !UPT ;  /* 0xffffffff0a0a7890 */ /* 0x000fe200097fe43f */
[----:B------:R-:W-:-:S02]  /*34d0*/  ISETP.GE.AND P5, PT, R15, R31, PT ;  /* 0x0000001f0f00720c */ /* 0x000fc40003fa6270 */
[----:B------:R-:W-:Y:S02]  /*34e0*/  ISETP.GE.AND P6, PT, R14, R31, PT ;  /* 0x0000001f0e00720c */ /* 0x000fe40003fc6270 */
[----:B------:R-:W-:Y:S01]  /*34f0*/  IADD3 R54, R54, -UR4, RZ ;  /* 0x8000000436367c10 */ /* 0x000fe2000fffe0ff */
[----:B------:R-:W-:Y:S01]  /*3500*/  UIADD3 UR4, UR4, 0x1, URZ ;  /* 0x0000000104047890 */ /* 0x000fe2000fffe03f */
[----:B0-----:R-:W-:-:S04]  /*3510*/  IMAD.WIDE.U32 R2, R10, UR8, R2 ;  /* 0x000000080a027c25 */ /* 0x001fc8000f8e0002 */
[----:B------:R-:W-:Y:S01]  /*3520*/  IMAD R10, R10, UR9, RZ ;  /* 0x000000090a0a7c24 */ /* 0x000fe2000f8e02ff */
[----:B------:R-:W-:-:S03]  /*3530*/  IADD3 R9, P0, R67, R2, RZ ;  /* 0x0000000243097210 */ /* 0x000fc60007f1e0ff */
[----:B------:R-:W-:Y:S01]  /*3540*/  IMAD R10, R11, UR8, R10 ;  /* 0x000000080b0a7c24 */ /* 0x000fe2000f8e020a */
[----:B------:R-:W-:-:S04]  /*3550*/  LEA R2, P2, R9, R0, 0x2 ;  /* 0x0000000009027211 */ /* 0x000fc800078410ff */
[----:B------:R-:W-:Y:S02]  /*3560*/  IADD3.X R3, R51, R10, R3, P0, !PT ;  /* 0x0000000a33037210 */ /* 0x000fe400007fe403 */
[-C--:B------:R-:W-:Y:S02]  /*3570*/  ISETP.GE.AND P0, PT, R20, R31.reuse, PT ;  /* 0x0000001f1400720c */ /* 0x080fe40003f06270 */
[----:B------:R-:W-:Y:S02]  /*3580*/  LEA.HI.X R3, R9, R8, R3, 0x2, P2 ;  /* 0x0000000809037211 */ /* 0x000fe400010f1403 */
        /* <DEDUP_REMOVED lines=10> */
.L_x_8714:
        /* <DEDUP_REMOVED lines=26> */
.L_x_8727:
[----:B------:R-:W-:Y:S05]  /*37d0*/  BSYNC B0 ;  /* 0x0000000000007941 */ /* 0x000fea0003800000 */
.L_x_8726:
        /* <DEDUP_REMOVED lines=8> */
[----:B------:R-:W3:Y:S01]  /*3860*/  S2R R10, SR_TID.X ;  /* 0x00000000000a7919 */ /* 0x000ee20000002100 */
        /* <DEDUP_REMOVED lines=17> */
[----:B------:R4:W-:Y:S01]  /*3980*/  REDG.E.ADD.F32.FTZ.RN.STRONG.GPU desc[UR30][R4.64], R9 ;  /* 0x00000009040079a6 */ /* 0x0009e2000c10f39e */
[----:B------:R-:W-:Y:S01]  /*3990*/  HFMA2.MMA R10, -RZ, RZ, 0, 0 ;  /* 0x00000000ff0a7435 */ /* 0x000fe200000001ff */
[----:B------:R-:W-:Y:S10]  /*39a0*/  BRA `(.L_x_8730) ;  /* 0x0000000000047947 */ /* 0x000ff40003800000 */
.L_x_8729:
[----:B------:R-:W2:Y:S02]  /*39b0*/  S2R R10, SR_TID.X ;  /* 0x00000000000a7919 */ /* 0x000ea40000002100 */
.L_x_8730:
[----:B------:R-:W-:Y:S05]  /*39c0*/  BSYNC B0 ;  /* 0x0000000000007941 */ /* 0x000fea0003800000 */
.L_x_8728:
        /* <DEDUP_REMOVED lines=8> */
[----:B------:R-:W-:Y:S01]  /*3a50*/  ULDC.64 UR12, c[0x0][0x248] ;  /* 0x00009200000c7ab9 */ /* 0x000fe20000000a00 */
[----:B------:R-:W-:Y:S02]  /*3a60*/  UIMAD.WIDE.U32 UR4, UR8, UR10, URZ ;  /* 0x0000000a080472a5 */ /* 0x000fe4000f8e003f */
[----:B-----5:R-:W0:Y:S01]  /*3a70*/  LDC.64 R28, c[0x0][0x250] ;  /* 0x00009400ff1c7b82 */ /* 0x020e220000000a00 */
[----:B------:R-:W-:Y:S02]  /*3a80*/  UIMAD UR10, UR9, UR14, URZ ;  /* 0x0000000e090a72a4 */ /* 0x000fe4000f8e023f */
[----:B------:R-:W-:-:S02]  /*3a90*/  UIMAD.WIDE.U32 UR18, UR8, UR12, URZ ;  /* 0x0000000c081272a5 */ /* 0x000fc4000f8e003f */
[----:B------:R-:W-:Y:S02]  /*3aa0*/  UIMAD UR12, UR9, UR12, URZ ;  /* 0x0000000c090c72a4 */ /* 0x000fe4000f8e023f */
[----:B------:R-:W-:Y:S01]  /*3ab0*/  UIMAD UR16, UR8, UR11, UR6 ;  /* 0x0000000b081072a4 */ /* 0x000fe2000f8e0206 */
[----:B------:R-:W0:Y:S01]  /*3ac0*/  LDC.64 R26, c[0x0][0x270] ;  /* 0x00009c00ff1a7b82 */ /* 0x000e220000000a00 */
[----:B------:R-:W-:Y:S02]  /*3ad0*/  UIMAD UR15, UR8, UR15, UR10 ;  /* 0x0000000f080f72a4 */ /* 0x000fe4000f8e020a */
[----:B------:R-:W-:Y:S01]  /*3ae0*/  UIMAD UR17, UR8, UR13, UR12 ;  /* 0x0000000d081172a4 */ /* 0x000fe2000f8e020c */
[----:B------:R-:W-:Y:S02]  /*3af0*/  ULDC.64 UR10, c[0x0][0x268] ;  /* 0x00009a00000a7ab9 */ /* 0x000fe40000000a00 */
[----:B------:R-:W-:Y:S01]  /*3b00*/  ULDC.64 UR12, c[0x0][0x358] ;  /* 0x0000d600000c7ab9 */ /* 0x000fe20000000a00 */
[----:B------:R-:W-:Y:S01]  /*3b10*/  UIMAD.WIDE.U32 UR22, UR8, UR10, URZ ;  /* 0x0000000a081672a5 */ /* 0x000fe2000f8e003f */
[----:B------:R-:W0:Y:S01]  /*3b20*/  LDC.64 R20, c[0x0][0x340] ;  /* 0x0000d000ff147b82 */ /* 0x000e220000000a00 */
[----:B------:R-:W-:-:S02]  /*3b30*/  UIMAD UR10, UR9, UR10, URZ ;  /* 0x0000000a090a72a4 */ /* 0x000fc4000f8e023f */
[----:B------:R-:W-:Y:S02]  /*3b40*/  UIMAD UR9, UR9, UR12, URZ ;  /* 0x0000000c090972a4 */ /* 0x000fe4000f8e023f */
[----:B------:R-:W-:Y:S02]  /*3b50*/  UIMAD.WIDE.U32 UR6, UR8, UR14, URZ ;  /* 0x0000000e080672a5 */ /* 0x000fe4000f8e003f */
[----:B------:R-:W-:Y:S01]  /*3b60*/  UIMAD UR14, UR8, UR11, UR10 ;  /* 0x0000000b080e72a4 */ /* 0x000fe2000f8e020a */
[----:B------:R-:W0:Y:S01]  /*3b70*/  LDC.64 R22, c[0x0][0x360] ;  /* 0x0000d800ff167b82 */ /* 0x000e220000000a00 */
[----:B------:R-:W-:Y:S02]  /*3b80*/  UIMAD.WIDE.U32 UR10, UR8, UR12, URZ ;  /* 0x0000000c080a72a5 */ /* 0x000fe4000f8e003f */
[----:B------:R-:W-:Y:S02]  /*3b90*/  UIMAD UR9, UR8, UR13, UR9 ;  /* 0x0000000d080972a4 */ /* 0x000fe4000f8e0209 */
[----:B------:R-:W-:Y:S01]  /*3ba0*/  UIADD3 UR16, UR5, UR16, URZ ;  /* 0x0000001005107290 */ /* 0x000fe2000fffe03f */
[----:B------:R-:W-:-:S02]  /*3bb0*/  UMOV UR8, 0x400 ;  /* 0x0000040000087882 */ /* 0x000fc40000000000 */
[----:B------:R-:W0:Y:S01]  /*3bc0*/  LDC.64 R24, c[0x0][0x380] ;  /* 0x0000e000ff187b82 */ /* 0x000e220000000a00 */
[----:B--2---:R-:W-:Y:S02]  /*3bd0*/  ULEA UR21, UR20, UR8, 0x18 ;  /* 0x0000000814157291 */ /* 0x004fe4000f8ec03f */
[----:B------:R-:W-:Y:S02]  /*3be0*/  UIADD3 UR20, UR23, UR14, URZ ;  /* 0x0000000e17147290 */ /* 0x000fe4000fffe03f */
[----:B------:R-:W-:Y:S02]  /*3bf0*/  UIADD3 UR17, UR19, UR17, URZ ;  /* 0x0000001113117290 */ /* 0x000fe4000fffe03f */
[----:B------:R-:W-:Y:S02]  /*3c00*/  UIADD3 UR15, UR7, UR15, URZ ;  /* 0x0000000f070f7290 */ /* 0x000fe4000fffe03f */
[----:B------:R-:W-:Y:S01]  /*3c10*/  UIADD3 UR14, UR11, UR9, URZ ;  /* 0x000000090b0e7290 */ /* 0x000fe2000fffe03f */
[----:B------:R-:W-:Y:S01]  /*3c20*/  ULDC UR25, c[0x0][0x0] ;  /* 0x0000000000197ab9 */ /* 0x000fe20000000800 */
[----:B------:R-:W-:Y:S01]  /*3c30*/  ULDC.64 UR36, c[0x0][0x2d8] ;  /* 0x0000b60000247ab9 */ /* 0x000fe20000000a00 */
[----:B------:R-:W-:Y:S01]  /*3c40*/  ULDC.64 UR34, c[0x0][0x2e0] ;  /* 0x0000b80000227ab9 */ /* 0x000fe20000000a00 */
[----:B------:R-:W-:Y:S01]  /*3c50*/  ULDC.64 UR26, c[0x0][0x3c0] ;  /* 0x0000f000001a7ab9 */ /* 0x000fe20000000a00 */
[----:B------:R-:W-:Y:S01]  /*3c60*/  ULDC.64 UR28, c[0x0][0x3c8] ;  /* 0x0000f200001c7ab9 */ /* 0x000fe20000000a00 */
[----:B------:R-:W-:-:S06]  /*3c70*/  ULDC.64 UR32, c[0x0][0x3d0] ;  /* 0x0000f40000207ab9 */ /* 0x000fcc0000000a00 */
.L_x_8732:
[C---:B------:R-:W-:Y:S01]  /*3c80*/  LEA R0, R10.reuse, UR21, 0x2 ;  /* 0x000000150a007c11 */ /* 0x040fe2000f8e10ff */
[----:B------:R-:W-:Y:S01]  /*3c90*/  UMOV UR8, UR6 ;  /* 0x0000000600087c82 */ /* 0x000fe20008000000 */
[----:B------:R-:W-:Y:S01]  /*3ca0*/  SHF.R.S32.HI R15, RZ, 0x1f, R10 ;  /* 0x0000001fff0f7819 */ /* 0x000fe2000001140a */
[----:B------:R-:W-:Y:S01]  /*3cb0*/  UMOV UR9, UR15 ;  /* 0x0000000f00097c82 */ /* 0x000fe20008000000 */
[----:B------:R-:W-:Y:S01]  /*3cc0*/  UMOV UR12, UR22 ;  /* 0x00000016000c7c82 */ /* 0x000fe20008000000 */
[----:B0-2---:R-:W0:Y:S01]  /*3cd0*/  LDS R11, [R0+0x16e8] ;  /* 0x0016e800000b7984 */ /* 0x005e220000000800 */
[----:B------:R-:W-:Y:S01]  /*3ce0*/  UMOV UR13, UR20 ;  /* 0x00000014000d7c82 */ /* 0x000fe20008000000 */
[C---:B----4-:R-:W-:Y:S02]  /*3cf0*/  IMAD R4, R15.reuse, R20, RZ ;  /* 0x000000140f047224 */ /* 0x050fe400078e02ff */
[----:B-1----:R-:W-:Y:S01]  /*3d00*/  IMAD R8, R15, R26, RZ ;  /* 0x0000001a0f087224 */ /* 0x002fe200078e02ff */
[----:B------:R-:W1:Y:S01]  /*3d10*/  LDS R13, [R0+0x1ae8] ;  /* 0x001ae800000d7984 */ /* 0x000e620000000800 */
[----:B------:R-:W-:-:S04]  /*3d20*/  IMAD.WIDE.U32 R2, R10, R20, UR8 ;  /* 0x000000080a027e25 */ /* 0x000fc8000f8e0014 */
[----:B------:R-:W-:Y:S01]  /*3d30*/  IMAD R5, R10, R21, R4 ;  /* 0x000000150a057224 */ /* 0x000fe200078e0204 */
[----:B------:R-:W-:Y:S01]  /*3d40*/  LEA R4, P0, R2, UR26, 0x2 ;  /* 0x0000001a02047c11 */ /* 0x000fe2000f8010ff */
[----:B---3--:R-:W-:-:S03]  /*3d50*/  IMAD.WIDE.U32 R6, R10, R26, UR12 ;  /* 0x0000000c0a067e25 */ /* 0x008fc6000f8e001a */
[----:B------:R-:W-:Y:S01]  /*3d60*/  IADD3 R5, R3, R5, RZ ;  /* 0x0000000503057210 */ /* 0x000fe20007ffe0ff */
[----:B------:R-:W-:Y:S01]  /*3d70*/  IMAD R9, R10, R27, R8 ;  /* 0x0000001b0a097224 */ /* 0x000fe200078e0208 */
[----:B------:R-:W-:Y:S02]  /*3d80*/  LEA R8, P1, R6, UR34, 0x2 ;  /* 0x0000002206087c11 */ /* 0x000fe4000f8210ff */
[----:B------:R-:W-:Y:S02]  /*3d90*/  LEA.HI.X R5, R2, UR27, R5, 0x2, P0 ;  /* 0x0000001b02057c11 */ /* 0x000fe400080f1405 */
[----:B------:R-:W-:-:S04]  /*3da0*/  IADD3 R3, R7, R9, RZ ;  /* 0x0000000907037210 */ /* 0x000fc80007ffe0ff */
[----:B------:R-:W-:Y:S01]  /*3db0*/  LEA.HI.X R9, R6, UR35, R3, 0x2, P1 ;  /* 0x0000002306097c11 */ /* 0x000fe200088f1403 */
[----:B0-----:R0:W-:Y:S04]  /*3dc0*/  REDG.E.ADD.F32.FTZ.RN.STRONG.GPU desc[UR30][R4.64], R11 ;  /* 0x0000000b040079a6 */ /* 0x0011e8000c10f39e */
[----:B------:R2:W1:Y:S01]  /*3dd0*/  LDG.E R12, desc[UR30][R8.64] ;  /* 0x0000001e080c7981 */ /* 0x000462000c1e1900 */
[C---:B------:R-:W-:Y:S01]  /*3de0*/  IMAD R14, R15.reuse, R22, RZ ;  /* 0x000000160f0e7224 */ /* 0x040fe200078e02ff */
[----:B------:R-:W-:Y:S01]  /*3df0*/  UMOV UR8, UR10 ;  /* 0x0000000a00087c82 */ /* 0x000fe20008000000 */
[----:B------:R-:W-:Y:S01]  /*3e00*/  IMAD R16, R15, R28, RZ ;  /* 0x0000001c0f107224 */ /* 0x000fe200078e02ff */
[----:B------:R-:W-:Y:S01]  /*3e10*/  UMOV UR9, UR14 ;  /* 0x0000000e00097c82 */ /* 0x000fe20008000000 */
[----:B------:R-:W-:Y:S01]  /*3e20*/  UMOV UR12, UR18 ;  /* 0x00000012000c7c82 */ /* 0x000fe20008000000 */
[----:B------:R-:W-:Y:S01]  /*3e30*/  UMOV UR13, UR17 ;  /* 0x00000011000d7c82 */ /* 0x000fe20008000000 */
[----:B------:R-:W-:-:S04]  /*3e40*/  IMAD.WIDE.U32 R2, R10, R22, UR8 ;  /* 0x000000080a027e25 */ /* 0x000fc8000f8e0016 */
[----:B------:R-:W-:Y:S01]  /*3e50*/  IMAD R17, R10, R23, R14 ;  /* 0x000000170a117224 */ /* 0x000fe200078e020e */
[----:B0-----:R-:W-:Y:S01]  /*3e60*/  LEA R4, P0, R2, UR28, 0x2 ;  /* 0x0000001c02047c11 */ /* 0x001fe2000f8010ff */
[----:B------:R-:W-:-:S03]  /*3e70*/  IMAD.WIDE.U32 R6, R10, R28, UR12 ;  /* 0x0000000c0a067e25 */ /* 0x000fc6000f8e001c */
[----:B------:R-:W-:Y:S01]  /*3e80*/  IADD3 R5, R3, R17, RZ ;  /* 0x0000001103057210 */ /* 0x000fe20007ffe0ff */
[----:B------:R-:W-:Y:S01]  /*3e90*/  IMAD R19, R10, R29, R16 ;  /* 0x0000001d0a137224 */ /* 0x000fe200078e0210 */
[----:B--2---:R-:W-:Y:S02]  /*3ea0*/  LEA R8, P1, R6, UR36, 0x2 ;  /* 0x0000002406087c11 */ /* 0x004fe4000f8210ff */
[----:B------:R-:W-:Y:S02]  /*3eb0*/  LEA.HI.X R5, R2, UR29, R5, 0x2, P0 ;  /* 0x0000001d02057c11 */ /* 0x000fe400080f1405 */
[----:B------:R-:W-:-:S04]  /*3ec0*/  IADD3 R3, R7, R19, RZ ;  /* 0x0000001307037210 */ /* 0x000fc80007ffe0ff */
[----:B------:R-:W-:Y:S01]  /*3ed0*/  LEA.HI.X R9, R6, UR37, R3, 0x2, P1 ;  /* 0x0000002506097c11 */ /* 0x000fe200088f1403 */
[----:B-1----:R-:W-:-:S05]  /*3ee0*/  FMUL.FTZ R11, R12, R13 ;  /* 0x0000000d0c0b7220 */ /* 0x002fca0000410000 */
[----:B------:R2:W-:Y:S04]  /*3ef0*/  REDG.E.ADD.F32.FTZ.RN.STRONG.GPU desc[UR30][R4.64], R11 ;  /* 0x0000000b040079a6 */ /* 0x0005e8000c10f39e */
[----:B------:R-:W3:Y:S01]  /*3f00*/  LDG.E R8, desc[UR30][R8.64] ;  /* 0x0000001e08087981 */ /* 0x000ee2000c1e1900 */
[-C--:B------:R-:W-:Y:S01]  /*3f10*/  IMAD R15, R15, R24.reuse, RZ ;  /* 0x000000180f0f7224 */ /* 0x080fe200078e02ff */
[----:B------:R-:W-:Y:S01]  /*3f20*/  UMOV UR8, UR4 ;  /* 0x0000000400087c82 */ /* 0x000fe20008000000 */
[----:B------:R-:W-:Y:S02]  /*3f30*/  UMOV UR9, UR16 ;  /* 0x0000001000097c82 */ /* 0x000fe40008000000 */
[----:B------:R-:W-:-:S04]  /*3f40*/  IMAD.WIDE.U32 R2, R10, R24, UR8 ;  /* 0x000000080a027e25 */ /* 0x000fc8000f8e0018 */
[----:B------:R-:W-:Y:S01]  /*3f50*/  IMAD R15, R10, R25, R15 ;  /* 0x000000190a0f7224 */ /* 0x000fe200078e020f */
[----:B------:R-:W-:Y:S02]  /*3f60*/  LEA R6, P0, R2, UR32, 0x2 ;  /* 0x0000002002067c11 */ /* 0x000fe4000f8010ff */
[----:B------:R-:W-:Y:S02]  /*3f70*/  IADD3 R10, R10, UR25, RZ ;  /* 0x000000190a0a7c10 */ /* 0x000fe4000fffe0ff */
[----:B------:R-:W-:-:S04]  /*3f80*/  IADD3 R3, R3, R15, RZ ;  /* 0x0000000f03037210 */ /* 0x000fc80007ffe0ff */
[----:B------:R-:W-:Y:S02]  /*3f90*/  LEA.HI.X R7, R2, UR33, R3, 0x2, P0 ;  /* 0x0000002102077c11 */ /* 0x000fe400080f1403 */
[----:B------:R-:W-:Y:S01]  /*3fa0*/  ISETP.GE.AND P0, PT, R10, UR24, PT ;  /* 0x000000180a007c0c */ /* 0x000fe2000bf06270 */
[----:B---3--:R-:W-:-:S05]  /*3fb0*/  FMUL.FTZ R13, R13, R8 ;  /* 0x000000080d0d7220 */ /* 0x008fca0000410000 */
[----:B------:R2:W-:Y:S07]  /*3fc0*/  REDG.E.ADD.F32.FTZ.RN.STRONG.GPU desc[UR30][R6.64], R13 ;  /* 0x0000000d060079a6 */ /* 0x0005ee000c10f39e */
[----:B------:R-:W-:Y:S05]  /*3fd0*/  @!P0 BRA `(.L_x_8732) ;  /* 0xfffffffc00288947 */ /* 0x000fea000383ffff */
[----:B------:R-:W-:Y:S05]  /*3fe0*/  BSYNC B0 ;  /* 0x0000000000007941 */ /* 0x000fea0003800000 */
.L_x_8731:
[----:B------:R-:W-:Y:S05]  /*3ff0*/  EXIT ;  /* 0x000000000000794d */ /* 0x000fea0003800000 */
.L_x_8733:
        /* <DEDUP_REMOVED lines=16> */
.L_x_11008:


//--------------------- .text._Z25selective_scan_bwd_kernelI32Selective_Scan_bwd_kernel_traitsILi32ELi8ELb0ELb0ELb0ELb0ELb1EffEEv12SSMParamsBwd --------------------------
	.section	.text._Z25selective_scan_bwd_kernelI32Selective_Scan_bwd_kernel_traitsILi32ELi8ELb0ELb0ELb0ELb0ELb1EffEEv12SSMParamsBwd,"ax",@progbits
	.align	128
        .global         _Z25selective_scan_bwd_kernelI32Selective_Scan_bwd_kernel_traitsILi32ELi8ELb0ELb0ELb0ELb0ELb1EffEEv12SSMParamsBwd
        .type           _Z25selective_scan_bwd_kernelI32Selective_Scan_bwd_kernel_traitsILi32ELi8ELb0ELb0ELb0ELb0ELb1EffEEv12SSMParamsBwd,@function
        .size           _Z25selective_scan_bwd_kernelI32Selective_Scan_bwd_kernel_traitsILi32ELi8ELb0ELb0ELb0ELb0ELb1EffEEv12SSMParamsBwd,(.L_x_11009 - _Z25selective_scan_bwd_kernelI32Selective_Scan_bwd_kernel_traitsILi32ELi8ELb0ELb0ELb0ELb0ELb1EffEEv12SSMParamsBwd)
        .other          _Z25selective_scan_bwd_kernelI32Selective_Scan_bwd_kernel_traitsILi32ELi8ELb0ELb0ELb0ELb0ELb1EffEEv12SSMParamsBwd,@"STO_CUDA_ENTRY STV_DEFAULT"
_Z25selective_scan_bwd_kernelI32Selective_Scan_bwd_kernel_traitsILi32ELi8ELb0ELb0ELb0ELb0ELb1EffEEv12SSMParamsBwd:
.text._Z25selective_scan_bwd_kernelI32Selective_Scan_bwd_kernel_traitsILi32ELi8ELb0ELb0ELb0ELb0ELb1EffEEv12SSMParamsBwd:
        /* <DEDUP_REMOVED lines=27> */
[----:B------:R-:W-:Y:S01]  /*01b0*/  ISETP.NE.AND.EX P0, PT, R9, RZ, PT, P0 ;  /* 0x000000ff0900720c */ /* 0x000fe20003f05300 */
[----:B------:R-:W-:Y:S01]  /*01c0*/  UIMAD UR6, UR17, UR8, URZ ;  /* 0x00000008110672a4 */ /* 0x000fe2000f8e023f */
[----:B------:R-:W-:Y:S02]  /*01d0*/  @P1 LEA.HI.X R5, R79, R5, R78, 0x2, P3 ;  /* 0x000000054f051211 */ /* 0x000fe400018f144e */
[----:B------:R-:W4:Y:S01]  /*01e0*/  LDC.64 R20, c[0x0][0x3f8] ;  /* 0x0000fe00ff147b82 */ /* 0x000f220000000a00 */
[----:B------:R-:W-:-:S07]  /*01f0*/  UIMAD UR8, UR16, UR9, UR6 ;  /* 0x00000009100872a4 */ /* 0x000fce000f8e0206 */
[----:B------:R-:W4:Y:S01]  /*0200*/  LDC.64 R14, c[0x0][0x298] ;  /* 0x0000a600ff0e7b82 */ /* 0x000f220000000a00 */
[----:B------:R-:W-:-:S07]  /*0210*/  UIMAD UR9, UR17, UR10, URZ ;  /* 0x0000000a110972a4 */ /* 0x000fce000f8e023f */
[----:B------:R-:W4:Y:S01]  /*0220*/  LDC.64 R16, c[0x0][0x330] ;  /* 0x0000cc00ff107b82 */ /* 0x000f220000000a00 */
[----:B------:R-:W-:Y:S01]  /*0230*/  UIMAD.WIDE.U32 UR6, UR16, UR10, URZ ;  /* 0x0000000a100672a5 */ /* 0x000fe2000f8e003f */
[----:B--2---:R-:W-:Y:S01]  /*0240*/  IMAD R0, R78, R6, RZ ;  /* 0x000000064e007224 */ /* 0x004fe200078e02ff */
[----:B------:R-:W-:Y:S01]  /*0250*/  UIMAD UR10, UR16, UR11, UR9 ;  /* 0x0000000b100a72a4 */ /* 0x000fe2000f8e0209 */
[----:B-1----:R-:W-:Y:S01]  /*0260*/  LEA R11, R23, 0xffffff00, 0x8 ;  /* 0xffffff00170b7811 */ /* 0x002fe200078e40ff */
[----:B------:R-:W-:Y:S01]  /*0270*/  UIMAD UR11, UR17, UR12, URZ ;  /* 0x0000000c110b72a4 */ /* 0x000fe2000f8e023f */
[----:B------:R1:W5:Y:S01]  /*0280*/  @P1 LDG.E R75, desc[UR14][R4.64] ;  /* 0x0000000e044b1981 */ /* 0x000362000c1e1900 */
[----:B------:R-:W-:Y:S01]  /*0290*/  UIADD3 UR5, UR5, UR8, URZ ;  /* 0x0000000805057290 */ /* 0x000fe2000fffe03f */
[----:B------:R-:W2:Y:S01]  /*02a0*/  @P0 LDC R22, c[0x0][0x214] ;  /* 0x00008500ff160b82 */ /* 0x000ea20000000800 */
[----:B------:R-:W-:Y:S02]  /*02b0*/  UIMAD.WIDE.U32 UR8, UR16, UR12, URZ ;  /* 0x0000000c100872a5 */ /* 0x000fe4000f8e003f */
[----:B------:R-:W-:-:S02]  /*02c0*/  UIMAD UR11, UR16, UR13, UR11 ;  /* 0x0000000d100b72a4 */ /* 0x000fc4000f8e020b */
[----:B------:R-:W-:Y:S01]  /*02d0*/  UIADD3 UR7, UR7, UR10, URZ ;  /* 0x0000000a07077290 */ /* 0x000fe2000fffe03f */
[C---:B0-----:R-:W-:Y:S01]  /*02e0*/  IMAD.WIDE.U32 R2, R79.reuse, R6, UR4 ;  /* 0x000000044f027e25 */ /* 0x041fe2000f8e0006 */
[----:B------:R-:W-:Y:S01]  /*02f0*/  UIADD3 UR9, UR9, UR11, URZ ;  /* 0x0000000b09097290 */ /* 0x000fe2000fffe03f */
[----:B------:R-:W0:Y:S01]  /*0300*/  LDC.64 R64, c[0x0][0x3b8] ;  /* 0x0000ee00ff407b82 */ /* 0x000e220000000a00 */
[----:B---3--:R-:W-:Y:S01]  /*0310*/  ISETP.NE.U32.AND P1, PT, R18, RZ, PT ;  /* 0x000000ff1200720c */ /* 0x008fe20003f25070 */
[----:B------:R-:W-:Y:S01]  /*0320*/  IMAD R0, R79, R7, R0 ;  /* 0x000000074f007224 */ /* 0x000fe200078e0200 */
[----:B----4-:R-:W-:Y:S01]  /*0330*/  ISETP.NE.U32.AND P2, PT, R20, RZ, PT ;  /* 0x000000ff1400720c */ /* 0x010fe20003f45070 */
[----:B------:R-:W-:-:S04]  /*0340*/  IMAD R10, R78, R14, RZ ;  /* 0x0000000e4e0a7224 */ /* 0x000fc800078e02ff */
[----:B------:R-:W3:Y:S01]  /*0350*/  @P0 LDC R25, c[0x0][0x21c] ;  /* 0x00008700ff190b82 */ /* 0x000ee20000000800 */
[----:B------:R-:W-:Y:S01]  /*0360*/  SHF.R.S32.HI R13, RZ, 0x1f, R11 ;  /* 0x0000001fff0d7819 */ /* 0x000fe2000001140b */
[----:B-1----:R-:W-:Y:S01]  /*0370*/  IMAD.WIDE.U32 R4, R79, R14, UR6 ;  /* 0x000000064f047e25 */ /* 0x002fe2000f8e000e */
[----:B------:R-:W-:-:S05]  /*0380*/  IADD3 R70, P3, R11, R2, RZ ;  /* 0x000000020b467210 */ /* 0x000fca0007f7e0ff */
[----:B------:R-:W1:Y:S01]  /*0390*/  LDC.64 R26, c[0x0][0x2f0] ;  /* 0x0000bc00ff1a7b82 */ /* 0x000e620000000a00 */
[-C--:B------:R-:W-:Y:S01]  /*03a0*/  IMAD R12, R78, R16.reuse, RZ ;  /* 0x000000104e0c7224 */ /* 0x080fe200078e02ff */
[----:B------:R-:W-:Y:S01]  /*03b0*/  ISETP.NE.AND.EX P1, PT, R19, RZ, PT, P1 ;  /* 0x000000ff1300720c */ /* 0x000fe20003f25310 */
[----:B------:R-:W-:-:S05]  /*03c0*/  IMAD.WIDE.U32 R6, R79, R16, UR8 ;  /* 0x000000084f067e25 */ /* 0x000fca000f8e0010 */
[----:B------:R-:W4:Y:S01]  /*03d0*/  LDC.64 R28, c[0x0][0x2f8] ;  /* 0x0000be00ff1c7b82 */ /* 0x000f220000000a00 */
[----:B------:R-:W-:Y:S01]  /*03e0*/  ISETP.NE.AND.EX P2, PT, R21, RZ, PT, P2 ;  /* 0x000000ff1500720c */ /* 0x000fe20003f45320 */
[----:B------:R-:W-:Y:S01]  /*03f0*/  IMAD R2, R79, R15, R10 ;  /* 0x0000000f4f027224 */ /* 0x000fe200078e020a */
[----:B------:R-:W-:-:S05]  /*0400*/  IADD3.X R3, R13, R3, R0, P3, !PT ;  /* 0x000000030d037210 */ /* 0x000fca0001ffe400 */
[----:B------:R-:W4:Y:S01]  /*0410*/  @P0 LDC.64 R8, c[0x0][0x310] ;  /* 0x0000c400ff080b82 */ /* 0x000f220000000a00 */
[----:B------:R-:W-:Y:S01]  /*0420*/  IADD3 R68, P3, R11, R4, RZ ;  /* 0x000000040b447210 */ /* 0x000fe20007f7e0ff */
[----:B------:R-:W-:Y:S01]  /*0430*/  IMAD R0, R79, R17, R12 ;  /* 0x000000114f007224 */ /* 0x000fe200078e020c */
[----:B------:R-:W-:Y:S01]  /*0440*/  IADD3 R11, P4, R11, R6, RZ ;  /* 0x000000060b0b7210 */ /* 0x000fe20007f9e0ff */
[----:B------:R-:W-:Y:S01]  /*0450*/  HFMA2.MMA R12, -RZ, RZ, 0, 0 ;  /* 0x00000000ff0c7435 */ /* 0x000fe200000001ff */
[----:B------:R-:W-:Y:S02]  /*0460*/  IADD3.X R2, R13, R5, R2, P3, !PT ;  /* 0x000000050d027210 */ /* 0x000fe40001ffe402 */
[----:B------:R-:W-:Y:S02]  /*0470*/  ISETP.GE.AND P3, PT, R23, 0x1, PT ;  /* 0x000000011700780c */ /* 0x000fe40003f66270 */
[----:B------:R-:W-:Y:S01]  /*0480*/  IADD3.X R6, R13, R7, R0, P4, !PT ;  /* 0x000000070d067210 */ /* 0x000fe200027fe400 */
[----:B--2---:R-:W-:Y:S01]  /*0490*/  @P0 IMAD R0, R22, UR16, R79 ;  /* 0x0000001016000c24 */ /* 0x004fe2000f8e024f */
[----:B------:R-:W-:Y:S01]  /*04a0*/  HFMA2.MMA R7, -RZ, RZ, 0, 0 ;  /* 0x00000000ff077435 */ /* 0x000fe200000001ff */
[----:B------:R-:W-:-:S02]  /*04b0*/  MOV R10, RZ ;  /* 0x000000ff000a7202 */ /* 0x000fc40000000f00 */
[C---:B------:R-:W-:Y:S01]  /*04c0*/  @P1 LEA R12, P4, R79.reuse, R18, 0x2 ;  /* 0x000000124f0c1211 */ /* 0x040fe200078810ff */
[----:B------:R-:W-:Y:S01]  /*04d0*/  @P0 IMAD R0, R0, R23, RZ ;  /* 0x0000001700000224 */ /* 0x000fe200078e02ff */
[C---:B------:R-:W-:Y:S02]  /*04e0*/  @P2 LEA R10, P5, R79.reuse, R20, 0x2 ;  /* 0x000000144f0a2211 */ /* 0x040fe400078a10ff */
[----:B------:R-:W-:Y:S01]  /*04f0*/  MOV R13, RZ ;  /* 0x000000ff000d7202 */ /* 0x000fe20000000f00 */
[----:B---3--:R-:W-:Y:S01]  /*0500*/  @P0 IMAD R5, R0, R25, RZ ;  /* 0x0000001900050224 */ /* 0x008fe200078e02ff */
[C-C-:B------:R-:W-:Y:S02]  /*0510*/  @P1 LEA.HI.X R7, R79.reuse, R19, R78.reuse, 0x2, P4 ;  /* 0x000000134f071211 */ /* 0x140fe400020f144e */
[----:B------:R-:W-:Y:S02]  /*0520*/  @P2 LEA.HI.X R13, R79, R21, R78, 0x2, P5 ;  /* 0x000000154f0d2211 */ /* 0x000fe400028f144e */
[----:B0-----:R-:W-:-:S02]  /*0530*/  LEA R67, P4, R11, R64, 0x2 ;  /* 0x000000400b437211 */ /* 0x001fc400078810ff */
[----:B-1----:R-:W-:Y:S02]  /*0540*/  LEA R71, P1, R70, R26, 0x2 ;  /* 0x0000001a46477211 */ /* 0x002fe400078210ff */
[----:B----4-:R-:W-:Y:S01]  /*0550*/  LEA R69, P2, R68, R28, 0x2 ;  /* 0x0000001c44457211 */ /* 0x010fe200078410ff */
[----:B------:R-:W-:Y:S01]  /*0560*/  @P0 IMAD.WIDE R4, R5, 0x8, R8 ;  /* 0x0000000805040825 */ /* 0x000fe200078e0208 */
[----:B------:R-:W-:Y:S02]  /*0570*/  LEA.HI.X R65, R11, R65, R6, 0x2, P4 ;  /* 0x000000410b417211 */ /* 0x000fe400020f1406 */
[----:B------:R-:W-:Y:S02]  /*0580*/  @!P0 CS2R R4, SRZ ;  /* 0x0000000000048805 */ /* 0x000fe4000001ff00 */
[----:B------:R-:W-:Y:S02]  /*0590*/  LEA.HI.X R70, R70, R27, R3, 0x2, P1 ;  /* 0x0000001b46467211 */ /* 0x000fe400008f1403 */
[----:B------:R-:W-:-:S02]  /*05a0*/  LEA.HI.X R68, R68, R29, R2, 0x2, P2 ;  /* 0x0000001d44447211 */ /* 0x000fc400010f1402 */
[----:B------:R-:W-:Y:S02]  /*05b0*/  MOV R6, R12 ;  /* 0x0000000c00067202 */ /* 0x000fe40000000f00 */
[----:B------:R-:W-:Y:S02]  /*05c0*/  MOV R8, R10 ;  /* 0x0000000a00087202 */ /* 0x000fe40000000f00 */
[----:B------:R-:W-:Y:S01]  /*05d0*/  MOV R9, R13 ;  /* 0x0000000d00097202 */ /* 0x000fe20000000f00 */
        /* <DEDUP_REMOVED lines=8> */
[----:B-1----:R-:W-:-:S03]  /*0660*/  ULEA UR5, UR5, UR4, 0x18 ;  /* 0x0000000405057291 */ /* 0x002fc6000f8ec03f */
        /* <DEDUP_REMOVED lines=12> */
[----:B--23--:R-:W-:-:S07]  /*0730*/  LOP3.LUT R56, R64, 0xe0, RZ, 0xfc, !PT ;  /* 0x000000e040387812 */ /* 0x00cfce00078efcff */
.L_x_8750:
[----:B------:R-:W-:Y:S01]  /*0740*/  BAR.SYNC.DEFER_BLOCKING 0x0 ;  /* 0x0000000000007b1d */ /* 0x000fe20000010000 */
[----:B------:R-:W-:Y:S01]  /*0750*/  LEA R10, R66, 0xffffff00, 0x8 ;  /* 0xffffff00420a7811 */ /* 0x000fe200078e40ff */
[----:B------:R-:W-:Y:S01]  /*0760*/  HFMA2.MMA R0, -RZ, RZ, 0, 0 ;  /* 0x00000000ff007435 */ /* 0x000fe200000001ff */
[C---:B0-----:R-:W-:Y:S02]  /*0770*/  LEA R2, P3, R64.reuse, R71, 0x2 ;  /* 0x0000004740027211 */ /* 0x041fe400078610ff */
[----:B------:R-:W-:Y:S02]  /*0780*/  CS2R R12, SRZ ;  /* 0x00000000000c7805 */ /* 0x000fe4000001ff00 */
[----:B------:R-:W-:Y:S01]  /*0790*/  MOV R11, RZ ;  /* 0x000000ff000b7202 */ /* 0x000fe20000000f00 */
[----:B------:R-:W-:Y:S01]  /*07a0*/  ULDC UR6, c[0x0][0x218] ;  /* 0x0000860000067ab9 */ /* 0x000fe20000000800 */
[----:B------:R-:W-:Y:S02]  /*07b0*/  LEA.HI.X R3, R64, R70, R63, 0x2, P3 ;  /* 0x0000004640037211 */ /* 0x000fe400018f143f */
[----:B------:R-:W-:-:S02]  /*07c0*/  CS2R R14, SRZ ;  /* 0x00000000000e7805 */ /* 0x000fc4000001ff00 */
[----:B------:R-:W-:Y:S02]  /*07d0*/  IADD3 R19, -R10, UR6, RZ ;  /* 0x000000060a137c10 */ /* 0x000fe4000fffe1ff */
[----:B------:R-:W-:Y:S02]  /*07e0*/  CS2R R16, SRZ ;  /* 0x0000000000107805 */ /* 0x000fe4000001ff00 */
[C---:B------:R-:W-:Y:S02]  /*07f0*/  IADD3 R21, R72.reuse, 0x20, RZ ;  /* 0x0000002048157810 */ /* 0x040fe40007ffe0ff */
[C---:B------:R-:W-:Y:S02]  /*0800*/  IADD3 R23, R72.reuse, 0x40, RZ ;  /* 0x0000004048177810 */ /* 0x040fe40007ffe0ff */
[C---:B------:R-:W-:Y:S02]  /*0810*/  LEA.HI.SX32 R55, R72.reuse, R72, 0x1b ;  /* 0x0000004848377211 */ /* 0x040fe400078fdaff */
[----:B------:R-:W-:-:S02]  /*0820*/  IADD3 R25, R72, 0xc0, RZ ;  /* 0x000000c048197810 */ /* 0x000fc40007ffe0ff */
[----:B------:R-:W-:Y:S01]  /*0830*/  IADD3 R27, R72, 0xe0, RZ ;  /* 0x000000e0481b7810 */ /* 0x000fe20007ffe0ff */
[----:B------:R-:W-:Y:S01]  /*0840*/  HFMA2.MMA R18, -RZ, RZ, 0, 0 ;  /* 0x00000000ff127435 */ /* 0x000fe200000001ff */
[-C--:B------:R-:W-:Y:S01]  /*0850*/  ISETP.GE.AND P0, PT, R64, R19.reuse, PT ;  /* 0x000000134000720c */ /* 0x080fe20003f06270 */
[----:B------:R-:W0:Y:S01]  /*0860*/  LDC.64 R28, c[0x0][0x2b0] ;  /* 0x0000ac00ff1c7b82 */ /* 0x000e220000000a00 */
[-C--:B------:R-:W-:Y:S01]  /*0870*/  ISETP.GE.AND P1, PT, R62, R19.reuse, PT ;  /* 0x000000133e00720c */ /* 0x080fe20003f26270 */
[----:B------:R-:W-:Y:S01]  /*0880*/  ULDC UR6, c[0x0][0x224] ;  /* 0x0000890000067ab9 */ /* 0x000fe20000000800 */
[-C--:B------:R-:W-:Y:S01]  /*0890*/  ISETP.GE.AND P2, PT, R61, R19.reuse, PT ;  /* 0x000000133d00720c */ /* 0x080fe20003f46270 */
[----:B------:R-:W-:Y:S01]  /*08a0*/  ULDC.64 UR10, c[0x0][0x2a8] ;  /* 0x0000aa00000a7ab9 */ /* 0x000fe20000000a00 */
[-C--:B------:R-:W-:Y:S01]  /*08b0*/  ISETP.GE.AND P3, PT, R57, R19.reuse, PT ;  /* 0x000000133900720c */ /* 0x080fe20003f66270 */
[----:B------:R-:W-:Y:S01]  /*08c0*/  ULDC.64 UR12, c[0x0][0x318] ;  /* 0x0000c600000c7ab9 */ /* 0x000fe20000000a00 */
[----:B------:R-:W-:-:S05]  /*08d0*/  ISETP.GE.AND P4, PT, R56, R19, PT ;  /* 0x000000133800720c */ /* 0x000fca0003f86270 */
[----:B------:R-:W2:Y:S01]  /*08e0*/  @!P0 LDG.E R0, desc[UR14][R2.64] ;  /* 0x0000000e02008981 */ /* 0x000ea2000c1e1900 */
[----:B------:R-:W-:-:S03]  /*08f0*/  ISETP.GE.AND P0, PT, R60, R19, PT ;  /* 0x000000133c00720c */ /* 0x000fc60003f06270 */
[----:B------:R-:W3:Y:S01]  /*0900*/  @!P1 LDG.E R11, desc[UR14][R2.64+0x80] ;  /* 0x0000800e020b9981 */ /* 0x000ee2000c1e1900 */
        /* <DEDUP_REMOVED lines=8> */
[----:B------:R-:W-:-:S02]  /*0990*/  LEA.HI.SX32 R21, R21, R72, 0x1b ;  /* 0x0000004815157211 */ /* 0x000fc400078fdaff */
[-C--:B------:R-:W-:Y:S02]  /*09a0*/  LEA.HI.SX32 R23, R23, R72.reuse, 0x1b ;  /* 0x0000004817177211 */ /* 0x080fe400078fdaff */
[----:B------:R-:W-:Y:S02]  /*09b0*/  LEA R54, R21, UR5, 0x2 ;  /* 0x0000000515367c11 */ /* 0x000fe4000f8e10ff */
[C---:B-1----:R-:W-:Y:S02]  /*09c0*/  IADD3 R3, R72.reuse, 0x60, RZ ;  /* 0x0000006048037810 */ /* 0x042fe40007ffe0ff */
[----:B------:R-:W-:Y:S02]  /*09d0*/  LEA R53, R23, UR5, 0x2 ;  /* 0x0000000517357c11 */ /* 0x000fe4000f8e10ff */
[----:B------:R-:W-:Y:S02]  /*09e0*/  IADD3 R21, R72, 0x80, RZ ;  /* 0x0000008048157810 */ /* 0x000fe40007ffe0ff */
[----:B------:R-:W-:-:S02]  /*09f0*/  LEA.HI.SX32 R3, R3, R72, 0x1b ;  /* 0x0000004803037211 */ /* 0x000fc400078fdaff */
[C---:B------:R-:W-:Y:S02]  /*0a00*/  IADD3 R23, R72.reuse, 0xa0, RZ ;  /* 0x000000a048177810 */ /* 0x040fe40007ffe0ff */
[----:B------:R-:W-:Y:S02]  /*0a10*/  LEA R55, R55, UR5, 0x2 ;  /* 0x0000000537377c11 */ /* 0x000fe4000f8e10ff */
[-C--:B------:R-:W-:Y:S02]  /*0a20*/  LEA.HI.SX32 R21, R21, R72.reuse, 0x1b ;  /* 0x0000004815157211 */ /* 0x080fe400078fdaff */
[----:B------:R-:W-:Y:S02]  /*0a30*/  LEA R52, R3, UR5, 0x2 ;  /* 0x0000000503347c11 */ /* 0x000fe4000f8e10ff */
[----:B------:R-:W-:Y:S02]  /*0a40*/  LEA.HI.SX32 R23, R23, R72, 0x1b ;  /* 0x0000004817177211 */ /* 0x000fe400078fdaff */
[----:B------:R-:W-:-:S02]  /*0a50*/  SHF.L.U32 R3, R72, 0x3, RZ ;  /* 0x0000000348037819 */ /* 0x000fc400000006ff */
[-C--:B------:R-:W-:Y:S02]  /*0a60*/  LEA.HI.SX32 R25, R25, R72.reuse, 0x1b ;  /* 0x0000004819197211 */ /* 0x080fe400078fdaff */
[----:B------:R-:W-:Y:S02]  /*0a70*/  LEA.HI.SX32 R27, R27, R72, 0x1b ;  /* 0x000000481b1b7211 */ /* 0x000fe400078fdaff */
[----:B------:R-:W-:Y:S02]  /*0a80*/  LEA R51, R21, UR5, 0x2 ;  /* 0x0000000515337c11 */ /* 0x000fe4000f8e10ff */
[----:B------:R-:W-:Y:S02]  /*0a90*/  LEA R50, R23, UR5, 0x2 ;  /* 0x0000000517327c11 */ /* 0x000fe4000f8e10ff */
[----:B------:R-:W-:Y:S02]  /*0aa0*/  LEA.HI.SX32 R46, R3, R3, 0x1b ;  /* 0x00000003032e7211 */ /* 0x000fe400078fdaff */
[----:B------:R-:W-:-:S02]  /*0ab0*/  LEA R49, R25, UR5, 0x2 ;  /* 0x0000000519317c11 */ /* 0x000fc4000f8e10ff */
[----:B------:R-:W-:Y:S02]  /*0ac0*/  LEA R48, R27, UR5, 0x2 ;  /* 0x000000051b307c11 */ /* 0x000fe4000f8e10ff */
[----:B------:R-:W-:Y:S02]  /*0ad0*/  LEA R46, R46, UR5, 0x2 ;  /* 0x000000052e2e7c11 */ /* 0x000fe4000f8e10ff */
[C---:B------:R-:W-:Y:S02]  /*0ae0*/  ISETP.GE.AND P6, PT, R64.reuse, R19, PT ;  /* 0x000000134000720c */ /* 0x040fe40003fc6270 */
[----:B------:R-:W-:Y:S02]  /*0af0*/  LEA R2, P0, R64, R69, 0x2 ;  /* 0x0000004540027211 */ /* 0x000fe400078010ff */
[-C--:B------:R-:W-:Y:S02]  /*0b00*/  ISETP.GE.AND P5, PT, R62, R19.reuse, PT ;  /* 0x000000133e00720c */ /* 0x080fe40003fa6270 */
[----:B------:R-:W-:-:S02]  /*0b10*/  ISETP.GE.AND P4, PT, R61, R19, PT ;  /* 0x000000133d00720c */ /* 0x000fc40003f86270 */
[-C--:B------:R-:W-:Y:S02]  /*0b20*/  ISETP.GE.AND P3, PT, R60, R19.reuse, PT ;  /* 0x000000133c00720c */ /* 0x080fe40003f66270 */
[-C--:B------:R-:W-:Y:S02]  /*0b30*/  ISETP.GE.AND P2, PT, R59, R19.reuse, PT ;  /* 0x000000133b00720c */ /* 0x080fe40003f46270 */
[----:B------:R-:W-:Y:S02]  /*0b40*/  ISETP.GE.AND P1, PT, R58, R19, PT ;  /* 0x000000133a00720c */ /* 0x000fe40003f26270 */
[----:B------:R-:W-:Y:S02]  /*0b50*/  CS2R R20, SRZ ;  /* 0x0000000000147805 */ /* 0x000fe4000001ff00 */
[----:B------:R-:W-:Y:S01]  /*0b60*/  LEA.HI.X R3, R64, R68, R63, 0x2, P0 ;  /* 0x0000004440037211 */ /* 0x000fe200000f143f */
[----:B--2---:R1:W-:Y:S01]  /*0b70*/  STS [R55], R0 ;  /* 0x0000000037007388 */ /* 0x0043e20000000800 */
[----:B------:R-:W-:Y:S01]  /*0b80*/  HFMA2.MMA R25, -RZ, RZ, 0, 0 ;  /* 0x00000000ff197435 */ /* 0x000fe200000001ff */
[----:B------:R-:W-:Y:S01]  /*0b90*/  CS2R R22, SRZ ;  /* 0x0000000000167805 */ /* 0x000fe2000001ff00 */
[----:B------:R-:W2:Y:S01]  /*0ba0*/  LDC.64 R26, c[0x0][0x2a0] ;  /* 0x0000a800ff1a7b82 */ /* 0x000ea20000000a00 */
[----:B---3--:R-:W-:Y:S04]  /*0bb0*/  STS [R54+0x80], R11 ;  /* 0x0000800b36007388 */ /* 0x008fe80000000800 */
[----:B----4-:R-:W-:Y:S04]  /*0bc0*/  STS [R53+0x100], R12 ;  /* 0x0001000c35007388 */ /* 0x010fe80000000800 */
        /* <DEDUP_REMOVED lines=14> */
[----:B-1----:R-:W-:Y:S01]  /*0cb0*/  HFMA2.MMA R0, -RZ, RZ, 0, 0 ;  /* 0x00000000ff007435 */ /* 0x002fe200000001ff */
[----:B------:R-:W-:Y:S01]  /*0cc0*/  BAR.SYNC.DEFER_BLOCKING 0x0 ;  /* 0x0000000000007b1d */ /* 0x000fe20000010000 */
[----:B------:R-:W-:-:S02]  /*0cd0*/  ISETP.GE.AND P0, PT, R57, R19, PT ;  /* 0x000000133900720c */ /* 0x000fc40003f06270 */
[----:B---3--:R-:W-:Y:S02]  /*0ce0*/  CS2R R12, SRZ ;  /* 0x00000000000c7805 */ /* 0x008fe4000001ff00 */
[----:B------:R-:W-:Y:S02]  /*0cf0*/  MOV R11, RZ ;  /* 0x000000ff000b7202 */ /* 0x000fe40000000f00 */
[----:B----4-:R-:W-:Y:S02]  /*0d00*/  CS2R R16, SRZ ;  /* 0x0000000000107805 */ /* 0x010fe4000001ff00 */
[----:B------:R-:W3:Y:S01]  /*0d10*/  @!P6 LDG.E R0, desc[UR14][R2.64] ;  /* 0x0000000e0200e981 */ /* 0x000ee2000c1e1900 */
[----:B------:R-:W-:-:S03]  /*0d20*/  ISETP.GE.AND P6, PT, R56, R19, PT ;  /* 0x000000133800720c */ /* 0x000fc60003fc6270 */
[----:B------:R-:W4:Y:S04]  /*0d30*/  @!P5 LDG.E R11, desc[UR14][R2.64+0x80] ;  /* 0x0000800e020bd981 */ /* 0x000f28000c1e1900 */
[----:B------:R-:W2:Y:S04]  /*0d40*/  @!P4 LDG.E R12, desc[UR14][R2.64+0x100] ;  /* 0x0001000e020cc981 */ /* 0x000ea8000c1e1900 */
[----:B------:R-:W2:Y:S04]  /*0d50*/  @!P3 LDG.E R13, desc[UR14][R2.64+0x180] ;  /* 0x0001800e020db981 */ /* 0x000ea8000c1e1900 */
[----:B------:R-:W2:Y:S04]  /*0d60*/  @!P2 LDG.E R16, desc[UR14][R2.64+0x200] ;  /* 0x0002000e0210a981 */ /* 0x000ea8000c1e1900 */
[----:B------:R-:W2:Y:S04]  /*0d70*/  @!P1 LDG.E R17, desc[UR14][R2.64+0x280] ;  /* 0x0002800e02119981 */ /* 0x000ea8000c1e1900 */
[----:B------:R-:W2:Y:S04]  /*0d80*/  @!P0 LDG.E R18, desc[UR14][R2.64+0x300] ;  /* 0x0003000e02128981 */ /* 0x000ea8000c1e1900 */
[----:B------:R-:W2:Y:S01]  /*0d90*/  @!P6 LDG.E R21, desc[UR14][R2.64+0x380] ;  /* 0x0003800e0215e981 */ /* 0x000ea2000c1e1900 */
[----:B------:R-:W-:-:S04]  /*0da0*/  LEA R14, P0, R64, R67, 0x2 ;  /* 0x00000043400e7211 */ /* 0x000fc800078010ff */
[C---:B------:R-:W-:Y:S02]  /*0db0*/  LEA.HI.X R15, R64.reuse, R65, R63, 0x2, P0 ;  /* 0x00000041400f7211 */ /* 0x040fe400000f143f */
[-C--:B------:R-:W-:Y:S02]  /*0dc0*/  ISETP.GE.AND P0, PT, R64, R19.reuse, PT ;  /* 0x000000134000720c */ /* 0x080fe40003f06270 */
[-C--:B------:R-:W-:Y:S02]  /*0dd0*/  ISETP.GE.AND P1, PT, R62, R19.reuse, PT ;  /* 0x000000133e00720c */ /* 0x080fe40003f26270 */
[-C--:B------:R-:W-:Y:S02]  /*0de0*/  ISETP.GE.AND P2, PT, R61, R19.reuse, PT ;  /* 0x000000133d00720c */ /* 0x080fe40003f46270 */
[-C--:B------:R-:W-:Y:S02]  /*0df0*/  ISETP.GE.AND P3, PT, R60, R19.reuse, PT ;  /* 0x000000133c00720c */ /* 0x080fe40003f66270 */
[----:B------:R-:W-:Y:S01]  /*0e00*/  ISETP.GE.AND P4, PT, R59, R19, PT ;  /* 0x000000133b00720c */ /* 0x000fe20003f86270 */
[----:B---3--:R1:W-:Y:S04]  /*0e10*/  STS [R55], R0 ;  /* 0x0000000037007388 */ /* 0x0083e80000000800 */
[----:B----4-:R-:W-:Y:S04]  /*0e20*/  STS [R54+0x80], R11 ;  /* 0x0000800b36007388 */ /* 0x010fe80000000800 */
[----:B--2---:R-:W-:Y:S04]  /*0e30*/  STS [R53+0x100], R12 ;  /* 0x0001000c35007388 */ /* 0x004fe80000000800 */
[----:B------:R-:W-:Y:S04]  /*0e40*/  STS [R52+0x180], R13 ;  /* 0x0001800d34007388 */ /* 0x000fe80000000800 */
        /* <DEDUP_REMOVED lines=14> */
[----:B-1----:R-:W-:-:S02]  /*0f30*/  MOV R0, RZ ;  /* 0x000000ff00007202 */ /* 0x002fc40000000f00 */
[----:B--2---:R-:W-:Y:S01]  /*0f40*/  MOV R17, RZ ;  /* 0x000000ff00117202 */ /* 0x004fe20000000f00 */
[----:B---3--:R-:W-:Y:S02]  /*0f50*/  HFMA2.MMA R18, -RZ, RZ, 0, 0 ;  /* 0x00000000ff127435 */ /* 0x008fe400000001ff */
[----:B------:R-:W2:Y:S01]  /*0f60*/  @!P0 LDG.E R20, desc[UR14][R14.64] ;  /* 0x0000000e0e148981 */ /* 0x000ea2000c1e1900 */
        /* <DEDUP_REMOVED lines=8> */
[----:B----4-:R-:W-:-:S03]  /*0ff0*/  MOV R21, RZ ;  /* 0x000000ff00157202 */ /* 0x010fc60000000f00 */
[----:B------:R-:W4:Y:S06]  /*1000*/  @!P1 LDG.E R18, desc[UR14][R14.64+0x300] ;  /* 0x0003000e0e129981 */ /* 0x000f2c000c1e1900 */
[----:B------:R1:W4:Y:S01]  /*1010*/  @!P0 LDG.E R21, desc[UR14][R14.64+0x380] ;  /* 0x0003800e0e158981 */ /* 0x000322000c1e1900 */
[----:B------:R-:W-:Y:S01]  /*1020*/  IMAD R2, R26, UR17, RZ ;  /* 0x000000111a027c24 */ /* 0x000fe2000f8e02ff */
[----:B------:R-:W-:-:S03]  /*1030*/  ISETP.GE.AND P0, PT, R64, R19, PT ;  /* 0x000000134000720c */ /* 0x000fc60003f06270 */
[----:B------:R-:W-:Y:S02]  /*1040*/  IMAD R27, R27, UR16, R2 ;  /* 0x000000101b1b7c24 */ /* 0x000fe4000f8e0202 */
[----:B------:R-:W-:Y:S01]  /*1050*/  IMAD.WIDE.U32 R2, R26, UR16, RZ ;  /* 0x000000101a027c25 */ /* 0x000fe2000f8e00ff */
[----:B------:R-:W-:-:S04]  /*1060*/  SHF.R.S32.HI R11, RZ, 0x1f, R10 ;  /* 0x0000001fff0b7819 */ /* 0x000fc8000001140a */
[----:B------:R-:W-:Y:S02]  /*1070*/  IADD3 R13, R3, R27, RZ ;  /* 0x0000001b030d7210 */ /* 0x000fe40007ffe0ff */
[----:B------:R-:W-:Y:S01]  /*1080*/  MOV R12, R2 ;  /* 0x00000002000c7202 */ /* 0x000fe20000000f00 */
[----:B------:R-:W-:Y:S01]  /*1090*/  ULEA UR6, UR6, UR4, 0x8 ;  /* 0x0000000406067291 */ /* 0x000fe2000f8e403f */
[----:B-1----:R-:W-:-:S03]  /*10a0*/  IMAD R14, R78, UR10, RZ ;  /* 0x0000000a4e0e7c24 */ /* 0x002fc6000f8e02ff */
[----:B------:R-:W-:Y:S01]  /*10b0*/  IMAD.WIDE.U32 R12, R79, UR10, R12 ;  /* 0x0000000a4f0c7c25 */ /* 0x000fe2000f8e000c */
[----:B------:R-:W-:-:S03]  /*10c0*/  USHF.R.S32.HI UR8, URZ, 0x1f, UR6 ;  /* 0x0000001f3f087899 */ /* 0x000fc60008011406 */
[----:B------:R-:W-:-:S05]  /*10d0*/  @!P0 IMAD.WIDE.U32 R2, R26, UR16, R10 ;  /* 0x000000101a028c25 */ /* 0x000fca000f8e000a */
[----:B------:R-:W-:Y:S02]  /*10e0*/  @!P0 IADD3 R3, R27, R3, RZ ;  /* 0x000000031b038210 */ /* 0x000fe40007ffe0ff */
[----:B------:R-:W-:Y:S01]  /*10f0*/  @!P0 MOV R16, R10 ;  /* 0x0000000a00108202 */ /* 0x000fe20000000f00 */
[----:B------:R-:W-:Y:S01]  /*1100*/  @!P0 IMAD.WIDE.U32 R2, R79, UR10, R2 ;  /* 0x0000000a4f028c25 */ /* 0x000fe2000f8e0002 */
[-C--:B------:R-:W-:Y:S02]  /*1110*/  ISETP.GE.AND P6, PT, R62, R19.reuse, PT ;  /* 0x000000133e00720c */ /* 0x080fe40003fc6270 */
[-C--:B------:R-:W-:Y:S02]  /*1120*/  ISETP.GE.AND P4, PT, R58, R19.reuse, PT ;  /* 0x000000133a00720c */ /* 0x080fe40003f86270 */
[----:B------:R-:W-:Y:S01]  /*1130*/  ISETP.GE.AND P5, PT, R57, R19, PT ;  /* 0x000000133900720c */ /* 0x000fe20003fa6270 */
[----:B--2---:R-:W-:Y:S04]  /*1140*/  STS [R55], R20 ;  /* 0x0000001437007388 */ /* 0x004fe80000000800 */
[----:B---3--:R-:W-:Y:S04]  /*1150*/  STS [R54+0x80], R23 ;  /* 0x0000801736007388 */ /* 0x008fe80000000800 */
[----:B------:R1:W-:Y:S04]  /*1160*/  STS [R53+0x100], R0 ;  /* 0x0001000035007388 */ /* 0x0003e80000000800 */
[----:B------:R2:W-:Y:S01]  /*1170*/  STS [R52+0x180], R25 ;  /* 0x0001801934007388 */ /* 0x0005e20000000800 */
[----:B-1----:R-:W-:Y:S01]  /*1180*/  IADD3 R0, P1, R12, UR6, RZ ;  /* 0x000000060c007c10 */ /* 0x002fe2000ff3e0ff */
[----:B--2---:R-:W-:-:S02]  /*1190*/  IMAD R25, R79, UR11, R14 ;  /* 0x0000000b4f197c24 */ /* 0x004fc4000f8e020e */
[----:B------:R-:W-:Y:S01]  /*11a0*/  STS [R51+0x200], R22 ;  /* 0x0002001633007388 */ /* 0x000fe20000000800 */
[----:B0-----:R-:W-:Y:S01]  /*11b0*/  IMAD R12, R28, UR17, RZ ;  /* 0x000000111c0c7c24 */ /* 0x001fe2000f8e02ff */
[----:B------:R-:W-:Y:S01]  /*11c0*/  ULDC.64 UR10, c[0x0][0x2b8] ;  /* 0x0000ae00000a7ab9 */ /* 0x000fe20000000a00 */
[----:B------:R-:W-:Y:S02]  /*11d0*/  IADD3.X R15, R25, UR8, R13, P1, !PT ;  /* 0x00000008190f7c10 */ /* 0x000fe40008ffe40d */
[C---:B------:R-:W-:Y:S01]  /*11e0*/  LEA R23, P1, R64.reuse, UR12, 0x2 ;  /* 0x0000000c40177c11 */ /* 0x040fe2000f8210ff */
[----:B------:R0:W-:Y:S03]  /*11f0*/  STS [R50+0x280], R17 ;  /* 0x0002801132007388 */ /* 0x0001e60000000800 */
[----:B------:R-:W-:Y:S02]  /*1200*/  LEA.HI.X R20, R64, UR13, R63, 0x2, P1 ;  /* 0x0000000d40147c11 */ /* 0x000fe400088f143f */
[C---:B------:R-:W-:Y:S01]  /*1210*/  LEA R14, P2, R0.reuse, R23, 0x2 ;  /* 0x00000017000e7211 */ /* 0x040fe200078410ff */
[----:B----4-:R1:W-:Y:S01]  /*1220*/  STS [R49+0x300], R18 ;  /* 0x0003001231007388 */ /* 0x0103e20000000800 */
[----:B0-----:R-:W-:Y:S01]  /*1230*/  @!P0 MOV R17, R11 ;  /* 0x0000000b00118202 */ /* 0x001fe20000000f00 */
[----:B------:R-:W-:Y:S01]  /*1240*/  IMAD R27, R29, UR16, R12 ;  /* 0x000000101d1b7c24 */ /* 0x000fe2000f8e020c */
[----:B------:R-:W-:Y:S01]  /*1250*/  LEA.HI.X R15, R0, R20, R15, 0x2, P2 ;  /* 0x00000014000f7211 */ /* 0x000fe200010f140f */
[----:B------:R-:W-:-:S02]  /*1260*/  IMAD R0, R78, UR10, RZ ;  /* 0x0000000a4e007c24 */ /* 0x000fc4000f8e02ff */
[----:B------:R-:W-:Y:S01]  /*1270*/  @!P0 IMAD.WIDE.U32 R16, R28, UR16, R16 ;  /* 0x000000101c108c25 */ /* 0x000fe2000f8e0010 */
[----:B-1----:R-:W-:-:S03]  /*1280*/  @!P0 IADD3 R18, P1, R64, R2, RZ ;  /* 0x0000000240128210 */ /* 0x002fc60007f3e0ff */
[----:B------:R-:W-:Y:S01]  /*1290*/  IMAD.WIDE.U32 R12, R28, UR16, RZ ;  /* 0x000000101c0c7c25 */ /* 0x000fe2000f8e00ff */
[----:B------:R0:W-:Y:S01]  /*12a0*/  STS [R48+0x380], R21 ;  /* 0x0003801530007388 */ /* 0x0001e20000000800 */
[----:B------:R-:W-:Y:S01]  /*12b0*/  @!P0 IADD3.X R23, R63, R3, R25, P1, !PT ;  /* 0x000000033f178210 */ /* 0x000fe20000ffe419 */
[----:B------:R-:W-:Y:S01]  /*12c0*/  NOP ;  /* 0x0000000000007918 */ /* 0x000fe20000000000 */
[----:B------:R-:W-:Y:S01]  /*12d0*/  @!P0 IADD3 R17, R27, R17, RZ ;  /* 0x000000111b118210 */ /* 0x000fe20007ffe0ff */
[----:B------:R-:W-:Y:S01]  /*12e0*/  IMAD R25, R79, UR11, R0 ;  /* 0x0000000b4f197c24 */ /* 0x000fe2000f8e0200 */
[----:B------:R-:W-:Y:S01]  /*12f0*/  IADD3 R13, R13, R27, RZ ;  /* 0x0000001b0d0d7210 */ /* 0x000fe20007ffe0ff */
        /* <DEDUP_REMOVED lines=8> */
[----:B------:R-:W-:Y:S01]  /*1380*/  @!P0 IMAD.WIDE.U32 R2, R79, UR10, R16 ;  /* 0x0000000a4f028c25 */ /* 0x000fe2000f8e0010 */
[----:B------:R-:W-:-:S03]  /*1390*/  @!P0 LEA R16, P1, R18, UR12, 0x2 ;  /* 0x0000000c12108c11 */ /* 0x000fc6000f8210ff */
[----:B------:R-:W-:Y:S01]  /*13a0*/  IMAD.WIDE.U32 R12, R79, UR10, R12 ;  /* 0x0000000a4f0c7c25 */ /* 0x000fe2000f8e000c */
[----:B------:R-:W-:Y:S01]  /*13b0*/  ULDC.64 UR10, c[0x0][0x308] ;  /* 0x0000c200000a7ab9 */ /* 0x000fe20000000a00 */
[----:B------:R-:W-:Y:S02]  /*13c0*/  @!P0 IADD3 R22, P2, R64, R2, RZ ;  /* 0x0000000240168210 */ /* 0x000fe40007f5e0ff */
[----:B------:R-:W-:Y:S02]  /*13d0*/  @!P0 LEA.HI.X R17, R18, UR13, R23, 0x2, P1 ;  /* 0x0000000d12118c11 */ /* 0x000fe400088f1417 */
[----:B------:R-:W-:Y:S02]  /*13e0*/  IADD3 R20, P3, R12, UR6, RZ ;  /* 0x000000060c147c10 */ /* 0x000fe4000ff7e0ff */
[----:B0-----:R-:W-:Y:S02]  /*13f0*/  LEA R21, P1, R64, UR10, 0x2 ;  /* 0x0000000a40157c11 */ /* 0x001fe4000f8210ff */
[----:B------:R-:W-:-:S02]  /*1400*/  @!P0 IADD3.X R23, R63, R3, R25, P2, !PT ;  /* 0x000000033f178210 */ /* 0x000fc400017fe419 */
[----:B------:R-:W-:Y:S01]  /*1410*/  IADD3.X R13, R25, UR8, R13, P3, !PT ;  /* 0x00000008190d7c10 */ /* 0x000fe20009ffe40d */
[----:B------:R-:W-:Y:S01]  /*1420*/  BAR.SYNC.DEFER_BLOCKING 0x0 ;  /* 0x0000000000007b1d */ /* 0x000fe20000010000 */
[----:B------:R-:W-:Y:S02]  /*1430*/  LEA.HI.X R3, R64, UR11, R63, 0x2, P1 ;  /* 0x0000000b40037c11 */ /* 0x000fe400088f143f */
[----:B------:R-:W-:Y:S02]  /*1440*/  LEA R2, P2, R20, R21, 0x2 ;  /* 0x0000001514027211 */ /* 0x000fe400078410ff */
[----:B------:R-:W-:Y:S01]  /*1450*/  @!P0 LEA R12, P1, R22, UR10, 0x2 ;  /* 0x0000000a160c8c11 */ /* 0x000fe2000f8210ff */
[----:B------:R-:W-:Y:S01]  /*1460*/  HFMA2.MMA R18, -RZ, RZ, 0, 0 ;  /* 0x00000000ff127435 */ /* 0x000fe200000001ff */
[----:B------:R-:W-:Y:S02]  /*1470*/  LEA.HI.X R3, R20, R3, R13, 0x2, P2 ;  /* 0x0000000314037211 */ /* 0x000fe400010f140d */
[----:B------:R-:W-:-:S02]  /*1480*/  CS2R R20, SRZ ;  /* 0x0000000000147805 */ /* 0x000fc4000001ff00 */
[----:B------:R-:W-:Y:S02]  /*1490*/  @!P0 LEA.HI.X R13, R22, UR11, R23, 0x2, P1 ;  /* 0x0000000b160d8c11 */ /* 0x000fe400088f1417 */
[-C--:B------:R-:W-:Y:S02]  /*14a0*/  ISETP.GE.AND P1, PT, R61, R19.reuse, PT ;  /* 0x000000133d00720c */ /* 0x080fe40003f26270 */
[-C--:B------:R-:W-:Y:S02]  /*14b0*/  ISETP.GE.AND P2, PT, R60, R19.reuse, PT ;  /* 0x000000133c00720c */ /* 0x080fe40003f46270 */
[-C--:B------:R-:W-:Y:S02]  /*14c0*/  ISETP.GE.AND P3, PT, R59, R19.reuse, PT ;  /* 0x000000133b00720c */ /* 0x080fe40003f66270 */
[----:B------:R-:W-:Y:S02]  /*14d0*/  CS2R R28, SRZ ;  /* 0x00000000001c7805 */ /* 0x000fe4000001ff00 */
[----:B------:R-:W-:Y:S01]  /*14e0*/  MOV R27, RZ ;  /* 0x000000ff001b7202 */ /* 0x000fe20000000f00 */
[----:B------:R-:W2:Y:S01]  /*14f0*/  @!P6 LDG.E R21, desc[UR14][R14.64+-0x380] ;  /* 0xfffc800e0e15e981 */ /* 0x000ea2000c1e1900 */
[----:B------:R-:W-:-:S03]  /*1500*/  ISETP.GE.AND P6, PT, R56, R19, PT ;  /* 0x000000133800720c */ /* 0x000fc60003fc6270 */
[----:B------:R0:W3:Y:S04]  /*1510*/  @!P0 LDG.E R18, desc[UR14][R16.64] ;  /* 0x0000000e10128981 */ /* 0x0000e8000c1e1900 */
[----:B------:R-:W4:Y:S04]  /*1520*/  @!P1 LDG.E R20, desc[UR14][R14.64+-0x300] ;  /* 0xfffd000e0e149981 */ /* 0x000f28000c1e1900 */
[----:B------:R-:W4:Y:S01]  /*1530*/  @!P4 LDG.E R27, desc[UR14][R14.64+-0x180] ;  /* 0xfffe800e0e1bc981 */ /* 0x000f22000c1e1900 */
[----:B0-----:R-:W-:-:S03]  /*1540*/  CS2R R16, SRZ ;  /* 0x0000000000107805 */ /* 0x001fc6000001ff00 */
[----:B------:R-:W4:Y:S04]  /*1550*/  @!P5 LDG.E R28, desc[UR14][R14.64+-0x100] ;  /* 0xffff000e0e1cd981 */ /* 0x000f28000c1e1900 */
[----:B------:R-:W4:Y:S04]  /*1560*/  @!P2 LDG.E R17, desc[UR14][R14.64+-0x280] ;  /* 0xfffd800e0e11a981 */ /* 0x000f28000c1e1900 */
[----:B------:R-:W4:Y:S04]  /*1570*/  @!P3 LDG.E R16, desc[UR14][R14.64+-0x200] ;  /* 0xfffe000e0e10b981 */ /* 0x000f28000c1e1900 */
[----:B------:R0:W4:Y:S01]  /*1580*/  @!P6 LDG.E R29, desc[UR14][R14.64+-0x80] ;  /* 0xffff800e0e1de981 */ /* 0x000122000c1e1900 */
[----:B------:R-:W-:-:S02]  /*1590*/  HFMA2.MMA R30, -RZ, RZ, 0, 0 ;  /* 0x00000000ff1e7435 */ /* 0x000fc400000001ff */
[----:B------:R-:W-:Y:S01]  /*15a0*/  HFMA2.MMA R93, -RZ, RZ, 0, 0 ;  /* 0x00000000ff5d7435 */ /* 0x000fe200000001ff */
[----:B------:R-:W-:Y:S02]  /*15b0*/  MOV R90, RZ ;  /* 0x000000ff005a7202 */ /* 0x000fe40000000f00 */
[----:B0-----:R-:W-:Y:S02]  /*15c0*/  CS2R R14, SRZ ;  /* 0x00000000000e7805 */ /* 0x001fe4000001ff00 */
[----:B------:R-:W-:Y:S01]  /*15d0*/  MOV R95, RZ ;  /* 0x000000ff005f7202 */ /* 0x000fe20000000f00 */
[----:B---3--:R-:W-:Y:S04]  /*15e0*/  STS [R55], R18 ;  /* 0x0000001237007388 */ /* 0x008fe80000000800 */
[----:B--2---:R-:W-:Y:S04]  /*15f0*/  STS [R54+0x80], R21 ;  /* 0x0000801536007388 */ /* 0x004fe80000000800 */
[----:B----4-:R-:W-:Y:S04]  /*1600*/  STS [R53+0x100], R20 ;  /* 0x0001001435007388 */ /* 0x010fe80000000800 */
        /* <DEDUP_REMOVED lines=8> */
[----:B------:R-:W1:Y:S04]  /*1690*/  LDS R24, [R46+0x8] ;  /* 0x000008002e187984 */ /* 0x000e680000000800 */
[----:B------:R-:W2:Y:S04]  /*16a0*/  LDS R23, [R46+0xc] ;  /* 0x00000c002e177984 */ /* 0x000ea80000000800 */
[----:B------:R-:W3:Y:S04]  /*16b0*/  LDS R22, [R46+0x10] ;  /* 0x000010002e167984 */ /* 0x000ee80000000800 */
[----:B------:R-:W-:Y:S04]  /*16c0*/  LDS R18, [R46+0x14] ;  /* 0x000014002e127984 */ /* 0x000fe80000000800 */
[----:B------:R-:W-:Y:S04]  /*16d0*/  LDS R20, [R46+0x18] ;  /* 0x000018002e147984 */ /* 0x000fe80000000800 */
[----:B------:R-:W4:Y:S01]  /*16e0*/  LDS R21, [R46+0x1c] ;  /* 0x00001c002e157984 */ /* 0x000f220000000800 */
[----:B------:R-:W-:Y:S01]  /*16f0*/  BAR.SYNC.DEFER_BLOCKING 0x0 ;  /* 0x0000000000007b1d */ /* 0x000fe20000010000 */
[----:B0-----:R-:W-:-:S05]  /*1700*/  CS2R R16, SRZ ;  /* 0x0000000000107805 */ /* 0x001fca000001ff00 */
[----:B------:R0:W4:Y:S01]  /*1710*/  @!P0 LDG.E R30, desc[UR14][R12.64] ;  /* 0x0000000e0c1e8981 */ /* 0x000122000c1e1900 */
        /* <DEDUP_REMOVED lines=8> */
[----:B-1----:R-:W-:Y:S01]  /*17a0*/  FMUL.FTZ R27, R24, -1.4426950216293334961 ;  /* 0xbfb8aa3b181b7820 */ /* 0x002fe20000410000 */
[----:B--2---:R-:W-:-:S05]  /*17b0*/  FMUL.FTZ R28, R23, -1.4426950216293334961 ;  /* 0xbfb8aa3b171c7820 */ /* 0x004fca0000410000 */
[----:B------:R-:W1:Y:S01]  /*17c0*/  MUFU.EX2 R27, R27 ;  /* 0x0000001b001b7308 */ /* 0x000e620000000800 */
[----:B0-----:R-:W-:Y:S01]  /*17d0*/  FMUL.FTZ R13, R25, -1.4426950216293334961 ;  /* 0xbfb8aa3b190d7820 */ /* 0x001fe20000410000 */
[----:B---3--:R-:W-:-:S06]  /*17e0*/  FMUL.FTZ R29, R22, -1.4426950216293334961 ;  /* 0xbfb8aa3b161d7820 */ /* 0x008fcc0000410000 */
[----:B------:R-:W0:Y:S01]  /*17f0*/  MUFU.EX2 R28, R28 ;  /* 0x0000001c001c7308 */ /* 0x000e220000000800 */
[----:B------:R-:W-:Y:S01]  /*1800*/  FMUL.FTZ R12, R26, -1.4426950216293334961 ;  /* 0xbfb8aa3b1a0c7820 */ /* 0x000fe20000410000 */
[----:B----4-:R-:W-:-:S06]  /*1810*/  FMUL.FTZ R87, R21, -1.4426950216293334961 ;  /* 0xbfb8aa3b15577820 */ /* 0x010fcc0000410000 */
[----:B------:R-:W2:Y:S01]  /*1820*/  MUFU.EX2 R92, R29 ;  /* 0x0000001d005c7308 */ /* 0x000ea20000000800 */
[----:B-1----:R-:W-:-:S07]  /*1830*/  FADD.FTZ R91, R27, 1 ;  /* 0x3f8000001b5b7421 */ /* 0x002fce0000010000 */
[----:B------:R-:W1:Y:S01]  /*1840*/  MUFU.EX2 R13, R13 ;  /* 0x0000000d000d7308 */ /* 0x000e620000000800 */
[----:B0-----:R-:W-:Y:S01]  /*1850*/  FADD.FTZ R94, R28, 1 ;  /* 0x3f8000001c5e7421 */ /* 0x001fe20000010000 */
[----:B------:R-:W-:-:S06]  /*1860*/  FMUL.FTZ R2, R18, -1.4426950216293334961 ;  /* 0xbfb8aa3b12027820 */ /* 0x000fcc0000410000 */
[----:B------:R-:W0:Y:S01]  /*1870*/  MUFU.EX2 R12, R12 ;  /* 0x0000000c000c7308 */ /* 0x000e220000000800 */
[----:B------:R-:W-:-:S07]  /*1880*/  FMUL.FTZ R3, R20, -1.4426950216293334961 ;  /* 0xbfb8aa3b14037820 */ /* 0x000fce0000410000 */
[----:B------:R-:W3:Y:S01]  /*1890*/  MUFU.EX2 R96, R87 ;  /* 0x0000005700607308 */ /* 0x000ee20000000800 */
[----:B--2---:R-:W-:Y:S01]  /*18a0*/  FADD.FTZ R97, R92, 1 ;  /* 0x3f8000005c617421 */ /* 0x004fe20000010000 */
[----:B-1----:R-:W-:-:S06]  /*18b0*/  FADD.FTZ R13, R13, 1 ;  /* 0x3f8000000d0d7421 */ /* 0x002fcc0000010000 */
[----:B------:R-:W1:Y:S01]  /*18c0*/  MUFU.EX2 R2, R2 ;  /* 0x0000000200027308 */ /* 0x000e620000000800 */
[----:B0-----:R-:W-:-:S07]  /*18d0*/  FADD.FTZ R12, R12, 1 ;  /* 0x3f8000000c0c7421 */ /* 0x001fce0000010000 */
[----:B------:R-:W0:Y:S08]  /*18e0*/  MUFU.EX2 R3, R3 ;  /* 0x0000000300037308 */ /* 0x000e300000000800 */
[----:B------:R-:W2:Y:S01]  /*18f0*/  MUFU.RCP R88, R13 ;  /* 0x0000000d00587308 */ /* 0x000ea20000001000 */
[----:B---3--:R-:W-:-:S07]  /*1900*/  FADD.FTZ R96, R96, 1 ;  /* 0x3f80000060607421 */ /* 0x008fce0000010000 */
[----:B------:R3:W4:Y:S08]  /*1910*/  MUFU.RCP R89, R12 ;  /* 0x0000000c00597308 */ /* 0x0007300000001000 */
[----:B------:R-:W4:Y:S08]  /*1920*/  MUFU.RCP R91, R91 ;  /* 0x0000005b005b7308 */ /* 0x000f300000001000 */
[----:B------:R-:W-:Y:S01]  /*1930*/  MUFU.RCP R94, R94 ;  /* 0x0000005e005e7308 */ /* 0x000fe20000001000 */
[----:B-1----:R-:W-:Y:S01]  /*1940*/  FADD.FTZ R99, R2, 1 ;  /* 0x3f80000002637421 */ /* 0x002fe20000010000 */
[----:B0-----:R-:W-:Y:S01]  /*1950*/  FADD.FTZ R101, R3, 1 ;  /* 0x3f80000003657421 */ /* 0x001fe20000010000 */
[----:B--2---:R-:W-:-:S05]  /*1960*/  FADD.FTZ R2, -R88, 1 ;  /* 0x3f80000058027421 */ /* 0x004fca0000010100 */
[----:B------:R-:W-:Y:S01]  /*1970*/  MUFU.RCP R96, R96 ;  /* 0x0000006000607308 */ /* 0x000fe20000001000 */
[----:B------:R-:W0:Y:S01]  /*1980*/  S2UR UR7, SR_CgaCtaId ;  /* 0x00000000000779c3 */ /* 0x000e220000008800 */
[----:B---3--:R-:W-:Y:S01]  /*1990*/  FFMA.FTZ R12, R25, R2, 1 ;  /* 0x3f800000190c7423 */ /* 0x008fe20000010002 */
[----:B----4-:R-:W-:Y:S01]  /*19a0*/  FADD.FTZ R3, -R89, 1 ;  /* 0x3f80000059037421 */ /* 0x010fe20000010100 */
[----:B------:R-:W-:-:S04]  /*19b0*/  FADD.FTZ R13, -R91, 1 ;  /* 0x3f8000005b0d7421 */ /* 0x000fc80000010100 */
[----:B------:R-:W1:Y:S01]  /*19c0*/  MUFU.RCP R97, R97 ;  /* 0x0000006100617308 */ /* 0x000e620000001000 */
[----:B------:R-:W-:-:S07]  /*19d0*/  FFMA.FTZ R3, R26, R3, 1 ;  /* 0x3f8000001a037423 */ /* 0x000fce0000010003 */
[----:B------:R-:W2:Y:S08]  /*19e0*/  MUFU.RCP R99, R99 ;  /* 0x0000006300637308 */ /* 0x000eb00000001000 */
[----:B------:R-:W3:Y:S01]  /*19f0*/  MUFU.RCP R101, R101 ;  /* 0x0000006500657308 */ /* 0x000ee20000001000 */
[----:B-1----:R-:W-:Y:S01]  /*1a00*/  FADD.FTZ R103, -R97, 1 ;  /* 0x3f80000061677421 */ /* 0x002fe20000010100 */
[----:B------:R-:W-:Y:S01]  /*1a10*/  ISETP.NE.AND P1, PT, R73, RZ, PT ;  /* 0x000000ff4900720c */ /* 0x000fe20003f25270 */
[----:B------:R-:W-:-:S02]  /*1a20*/  UMOV UR5, 0x400 ;  /* 0x0000040000057882 */ /* 0x000fc40000000000 */
[----:B------:R-:W-:Y:S01]  /*1a30*/  FFMA.FTZ R103, R22, R103, 1 ;  /* 0x3f80000016677423 */ /* 0x000fe20000010067 */
[----:B--2---:R-:W-:Y:S01]  /*1a40*/  FADD.FTZ R105, -R99, 1 ;  /* 0x3f80000063697421 */ /* 0x004fe20000010100 */
[----:B0-----:R-:W-:-:S03]  /*1a50*/  ULEA UR5, UR7, UR5, 0x18 ;  /* 0x0000000507057291 */ /* 0x001fc6000f8ec03f */
[----:B------:R-:W-:Y:S01]  /*1a60*/  FFMA.FTZ R105, R18, R105, 1 ;  /* 0x3f80000012697423 */ /* 0x000fe20000010069 */
[----:B---3--:R-:W-:-:S04]  /*1a70*/  FADD.FTZ R107, -R101, 1 ;  /* 0x3f800000656b7421 */ /* 0x008fc80000010100 */
[----:B------:R-:W-:Y:S01]  /*1a80*/  FFMA.FTZ R107, R20, R107, 1 ;  /* 0x3f800000146b7423 */ /* 0x000fe2000001006b */
[----:B------:R-:W-:Y:S04]  /*1a90*/  STS [R55], R30 ;  /* 0x0000001e37007388 */ /* 0x000fe80000000800 */
        /* <DEDUP_REMOVED lines=15> */
[----:B------:R-:W4:Y:S01]  /*1b90*/  LDS R95, [R46+0x1c] ;  /* 0x00001c002e5f7984 */ /* 0x000f220000000800 */
[----:B0-----:R-:W-:Y:S01]  /*1ba0*/  FADD.FTZ R14, -R94, 1 ;  /* 0x3f8000005e0e7421 */ /* 0x001fe20000010100 */
[----:B------:R-:W-:-:S03]  /*1bb0*/  FFMA.FTZ R15, R24, R13, 1 ;  /* 0x3f800000180f7423 */ /* 0x000fc6000001000d */
[----:B-1----:R-:W-:Y:S01]  /*1bc0*/  FFMA.FTZ R16, R23, R14, 1 ;  /* 0x3f80000017107423 */ /* 0x002fe2000001000e */
[----:B--2---:R-:W-:Y:S01]  /*1bd0*/  FMUL.FTZ R2, R0, R27 ;  /* 0x0000001b00027220 */ /* 0x004fe20000410000 */
[----:B---3--:R-:W-:-:S03]  /*1be0*/  FMUL.FTZ R17, R82, R87 ;  /* 0x0000005752117220 */ /* 0x008fc60000410000 */
[----:B------:R-:W-:Y:S01]  /*1bf0*/  FMUL.FTZ R2, R89, R2 ;  /* 0x0000000259027220 */ /* 0x000fe20000410000 */
[----:B----4-:R-:W-:Y:S01]  /*1c00*/  FMUL.FTZ R13, R80, R29 ;  /* 0x0000001d500d7220 */ /* 0x010fe20000410000 */
[----:B------:R-:W-:Y:S01]  /*1c10*/  FMUL.FTZ R17, R94, R17 ;  /* 0x000000115e117220 */ /* 0x000fe20000410000 */
[----:B------:R-:W-:Y:S01]  /*1c20*/  FMUL.FTZ R14, R81, R28 ;  /* 0x0000001c510e7220 */ /* 0x000fe20000410000 */
[----:B------:R-:W-:Y:S01]  /*1c30*/  FMUL.FTZ R3, R2, R3 ;  /* 0x0000000302037220 */ /* 0x000fe20000410000 */
[----:B------:R-:W-:Y:S01]  /*1c40*/  BAR.SYNC.DEFER_BLOCKING 0x0 ;  /* 0x0000000000007b1d */ /* 0x000fe20000010000 */
        /* <DEDUP_REMOVED lines=40> */
[----:B------:R-:W2:Y:S01]  /*1ed0*/  LDS R119, [R30+0x420] ;  /* 0x000420001e777984 */ /* 0x000ea20000000800 */
        /* <DEDUP_REMOVED lines=20> */
.L_x_8736:
[----:B------:R-:W-:Y:S05]  /*2020*/  BSYNC B0 ;  /* 0x0000000000007941 */ /* 0x000fea0003800000 */
.L_x_8735:
        /* <DEDUP_REMOVED lines=10> */
[----:B------:R-:W-:Y:S01]  /*20d0*/  IADD3 R14, P2, R2, UR6, RZ ;  /* 0x00000006020e7c10 */ /* 0x000fe2000ff5e0ff */
[----:B------:R-:W-:Y:S01]  /*20e0*/  ULDC.64 UR10, c[0x0][0x320] ;  /* 0x0000c800000a7ab9 */ /* 0x000fe20000000a00 */
[----:B------:R-:W-:Y:S01]  /*20f0*/  ISETP.GE.AND P4, PT, R58, R119, PT ;  /* 0x000000773a00720c */ /* 0x000fe20003f86270 */
[----:B------:R-:W-:Y:S01]  /*2100*/  FMUL.FTZ R25, R25, R88 ;  /* 0x0000005819197220 */ /* 0x000fe20000410000 */
[----:B------:R-:W-:Y:S01]  /*2110*/  IADD3.X R3, R17, UR8, R3, P2, !PT ;  /* 0x0000000811037c10 */ /* 0x000fe200097fe403 */
        /* <DEDUP_REMOVED lines=11> */
[-C--:B------:R-:W-:Y:S01]  /*21d0*/  ISETP.GE.AND P3, PT, R62, R119.reuse, PT ;  /* 0x000000773e00720c */ /* 0x080fe20003f66270 */
[----:B------:R-:W-:Y:S01]  /*21e0*/  FMUL.FTZ R21, R21, R96 ;  /* 0x0000006015157220 */ /* 0x000fe20000410000 */
[----:B------:R-:W-:Y:S01]  /*21f0*/  ISETP.GE.AND P6, PT, R56, R119, PT ;  /* 0x000000773800720c */ /* 0x000fe20003fc6270 */
[----:B------:R0:W-:Y:S01]  /*2200*/  @!P4 STG.E desc[UR14][R2.64+-0x180], R105 ;  /* 0xfffe80690200c986 */ /* 0x0001e2000c10190e */
[----:B------:R-:W-:Y:S01]  /*2210*/  FMUL.FTZ R0, R0, R26 ;  /* 0x0000001a00007220 */ /* 0x000fe20000410000 */
        /* <DEDUP_REMOVED lines=13> */
[----:B------:R0:W-:Y:S06]  /*22f0*/  @!P6 STG.E desc[UR14][R2.64+-0x80], R109 ;  /* 0xffff806d0200e986 */ /* 0x0001ec000c10190e */
        /* <DEDUP_REMOVED lines=32> */
[----:B------:R-:W-:Y:S01]  /*2500*/  @!P1 STS [R30+0x420], R19 ;  /* 0x000420131e009388 */ /* 0x000fe20000000800 */
[----:B------:R-:W-:Y:S03]  /*2510*/  BAR.SYNC.DEFER_BLOCKING 0x0 ;  /* 0x0000000000007b1d */ /* 0x000fe60000010000 */
[----:B------:R-:W-:-:S03]  /*2520*/  IADD3 R95, R3, R17, RZ ;  /* 0x00000011035f7210 */ /* 0x000fc60007ffe0ff */
        /* <DEDUP_REMOVED lines=15> */
.L_x_8739:
[----:B------:R-:W-:Y:S05]  /*2620*/  BSYNC B0 ;  /* 0x0000000000007941 */ /* 0x000fea0003800000 */
.L_x_8738:
        /* <DEDUP_REMOVED lines=9> */
[----:B------:R-:W-:-:S02]  /*26c0*/  IADD3 R14, P2, R2, UR6, RZ ;  /* 0x00000006020e7c10 */ /* 0x000fc4000ff5e0ff */
[----:B------:R-:W-:Y:S02]  /*26d0*/  ISETP.GE.AND P5, PT, R57, R21, PT ;  /* 0x000000153900720c */ /* 0x000fe40003fa6270 */
[----:B------:R-:W-:Y:S02]  /*26e0*/  IADD3.X R3, R17, UR8, R3, P2, !PT ;  /* 0x0000000811037c10 */ /* 0x000fe400097fe403 */
[----:B------:R-:W-:Y:S02]  /*26f0*/  LEA R2, P0, R14, R15, 0x2 ;  /* 0x0000000f0e027211 */ /* 0x000fe400078010ff */
[-C--:B------:R-:W-:Y:S02]  /*2700*/  ISETP.GE.AND P2, PT, R60, R21.reuse, PT ;  /* 0x000000153c00720c */ /* 0x080fe40003f46270 */
[----:B------:R-:W-:Y:S02]  /*2710*/  LEA.HI.X R3, R14, R16, R3, 0x2, P0 ;  /* 0x000000100e037211 */ /* 0x000fe400000f1403 */
[----:B------:R-:W-:-:S02]  /*2720*/  ISETP.GE.AND P0, PT, R59, R21, PT ;  /* 0x000000153b00720c */ /* 0x000fc40003f06270 */
[-C--:B------:R-:W-:Y:S01]  /*2730*/  ISETP.GE.AND P6, PT, R56, R21.reuse, PT ;  /* 0x000000153800720c */ /* 0x080fe20003fc6270 */
        /* <DEDUP_REMOVED lines=8> */
.L_x_8737:
[----:B------:R-:W2:Y:S01]  /*27c0*/  LDC R18, c[0x0][0x21c] ;  /* 0x00008700ff127b82 */ /* 0x000ea20000000800 */
[----:B------:R-:W-:Y:S01]  /*27d0*/  FFMA.FTZ R76, R47, R0, R76 ;  /* 0x000000002f4c7223 */ /* 0x000fe2000001004c */
[----:B------:R-:W-:Y:S01]  /*27e0*/  HFMA2.MMA R125, -RZ, RZ, 0, 0 ;  /* 0x00000000ff7d7435 */ /* 0x000fe200000001ff */
[-C--:B0----5:R-:W-:Y:S01]  /*27f0*/  FMUL.FTZ R117, R0, R77.reuse ;  /* 0x0000004d00757220 */ /* 0x0a1fe20000410000 */
[----:B------:R-:W-:Y:S01]  /*2800*/  HFMA2.MMA R99, -RZ, RZ, 0, 0 ;  /* 0x00000000ff637435 */ /* 0x000fe200000001ff */
[----:B-1----:R-:W-:Y:S01]  /*2810*/  FFMA.FTZ R3, R45, R80, R76 ;  /* 0x000000502d037223 */ /* 0x002fe2000001004c */
        /* <DEDUP_REMOVED lines=15> */
[----:B------:R-:W-:Y:S01]  /*2910*/  MOV R93, RZ ;  /* 0x000000ff005d7202 */ /* 0x000fe20000000f00 */
[----:B------:R-:W-:Y:S01]  /*2920*/  BAR.SYNC.DEFER_BLOCKING 0x0 ;  /* 0x0000000000007b1d */ /* 0x000fe20000010000 */
[----:B--2---:R-:W-:Y:S01]  /*2930*/  ISETP.GE.AND P0, PT, R18, 0x1, PT ;  /* 0x000000011200780c */ /* 0x004fe20003f06270 */
[----:B------:R-:W-:Y:S01]  /*2940*/  FFMA.FTZ R76, R40, R85, R3 ;  /* 0x00000055284c7223 */ /* 0x000fe20000010003 */
[----:B------:R-:W-:-:S03]  /*2950*/  MOV R89, RZ ;  /* 0x000000ff00597202 */ /* 0x000fc60000000f00 */
[----:B------:R-:W-:-:S08]  /*2960*/  FFMA.FTZ R76, R39, R86, R76 ;  /* 0x00000056274c7223 */ /* 0x000fd0000001004c */
[----:B------:R-:W-:Y:S05]  /*2970*/  @!P0 BRA `(.L_x_8740) ;  /* 0x0000001400f08947 */ /* 0x000fea0003800000 */
[----:B------:R-:W0:Y:S01]  /*2980*/  LDC.64 R2, c[0x0][0x2d0] ;  /* 0x0000b400ff027b82 */ /* 0x000e220000000a00 */
[C---:B------:R-:W-:Y:S01]  /*2990*/  IADD3 R16, R66.reuse, -0x1, RZ ;  /* 0xffffffff42107810 */ /* 0x040fe20007ffe0ff */
[----:B------:R-:W-:Y:S01]  /*29a0*/  ULDC.64 UR10, c[0x0][0x230] ;  /* 0x00008c00000a7ab9 */ /* 0x000fe20000000a00 */
[----:B------:R-:W-:Y:S01]  /*29b0*/  IADD3 R15, R66, -0x2, RZ ;  /* 0xfffffffe420f7810 */ /* 0x000fe20007ffe0ff */
[----:B------:R-:W-:Y:S01]  /*29c0*/  ULDC.64 UR12, c[0x0][0x248] ;  /* 0x00009200000c7ab9 */ /* 0x000fe20000000a00 */
[----:B------:R-:W-:Y:S01]  /*29d0*/  LEA.HI R14, R16, R16, RZ, 0x1 ;  /* 0x00000010100e7211 */ /* 0x000fe200078f08ff */
[----:B------:R-:W-:-:S04]  /*29e0*/  IMAD.WIDE.U32 R24, R79, UR10, RZ ;  /* 0x0000000a4f187c25 */ /* 0x000fc8000f8e00ff */
[--C-:B------:R-:W-:Y:S01]  /*29f0*/  FADD.FTZ R92, R35, R75.reuse ;  /* 0x0000004b235c7221 */ /* 0x100fe20000010000 */
[----:B------:R-:W1:Y:S01]  /*2a00*/  LDC.64 R22, c[0x0][0x2e0] ;  /* 0x0000b800ff167b82 */ /* 0x000e620000000a00 */
[----:B------:R-:W-:Y:S01]  /*2a10*/  LOP3.LUT R17, R14, 0xfffffe, RZ, 0xc0, !PT ;  /* 0x00fffffe0e117812 */ /* 0x000fe200078ec0ff */
[----:B------:R-:W-:Y:S02]  /*2a20*/  IMAD R15, R15, R18, RZ ;  /* 0x000000120f0f7224 */ /* 0x000fe400078e02ff */
[----:B------:R-:W-:Y:S01]  /*2a30*/  FADD.FTZ R94, R37, R75 ;  /* 0x0000004b255e7221 */ /* 0x000fe20000010000 */
[----:B------:R-:W-:Y:S01]  /*2a40*/  IMAD.WIDE.U32 R26, R79, UR12, RZ ;  /* 0x0000000c4f1a7c25 */ /* 0x000fe2000f8e00ff */
[----:B------:R-:W-:-:S03]  /*2a50*/  IADD3 R102, R16, -R17, RZ ;  /* 0x8000001110667210 */ /* 0x000fc60007ffe0ff */
[----:B------:R-:W-:Y:S01]  /*2a60*/  FADD.FTZ R96, R38, R75 ;  /* 0x0000004b26607221 */ /* 0x000fe20000010000 */
[-C--:B------:R-:W-:Y:S01]  /*2a70*/  MOV R98, R30.reuse ;  /* 0x0000001e00627202 */ /* 0x080fe20000000f00 */
[----:B------:R-:W-:Y:S01]  /*2a80*/  IMAD.WIDE R14, R15, 0x8, R4 ;  /* 0x000000080f0e7825 */ /* 0x000fe200078e0204 */
[----:B------:R-:W2:Y:S01]  /*2a90*/  LDC.64 R20, c[0x0][0x2d8] ;  /* 0x0000b600ff147b82 */ /* 0x000ea20000000a00 */
[----:B------:R-:W-:Y:S01]  /*2aa0*/  MOV R100, R30 ;  /* 0x0000001e00647202 */ /* 0x000fe20000000f00 */
[----:B------:R-:W-:Y:S01]  /*2ab0*/  UMOV UR5, URZ ;  /* 0x0000003f00057c82 */ /* 0x000fe20008000000 */
[C---:B------:R-:W-:Y:S01]  /*2ac0*/  IMAD R16, R78.reuse, UR10, RZ ;  /* 0x0000000a4e107c24 */ /* 0x040fe2000f8e02ff */
[----:B------:R-:W-:Y:S01]  /*2ad0*/  MOV R87, R14 ;  /* 0x0000000e00577202 */ /* 0x000fe20000000f00 */
[----:B------:R-:W-:Y:S01]  /*2ae0*/  IMAD R14, R78, UR12, RZ ;  /* 0x0000000c4e0e7c24 */ /* 0x000fe2000f8e02ff */
[----:B------:R-:W-:Y:S01]  /*2af0*/  MOV R88, R15 ;  /* 0x0000000f00587202 */ /* 0x000fe20000000f00 */
[C---:B------:R-:W-:Y:S01]  /*2b00*/  IMAD R19, R79.reuse, UR11, R16 ;  /* 0x0000000b4f137c24 */ /* 0x040fe2000f8e0210 */
[----:B0-----:R-:W-:Y:S01]  /*2b10*/  LEA R119, P0, R24, R2, 0x2 ;  /* 0x0000000218777211 */ /* 0x001fe200078010ff */
[----:B------:R-:W-:Y:S01]  /*2b20*/  IMAD R123, R79, UR13, R14 ;  /* 0x0000000d4f7b7c24 */ /* 0x000fe2000f8e020e */
[----:B------:R-:W0:Y:S01]  /*2b30*/  LDC.64 R16, c[0x0][0x270] ;  /* 0x00009c00ff107b82 */ /* 0x000e220000000a00 */
[----:B------:R-:W-:Y:S01]  /*2b40*/  ULDC.64 UR10, c[0x0][0x268] ;  /* 0x00009a00000a7ab9 */ /* 0x000fe20000000a00 */
[----:B------:R-:W-:Y:S01]  /*2b50*/  IADD3 R2, R25, R19, RZ ;  /* 0x0000001319027210 */ /* 0x000fe20007ffe0ff */
[----:B------:R-:W-:Y:S01]  /*2b60*/  IMAD R90, R78, UR10, RZ ;  /* 0x0000000a4e5a7c24 */ /* 0x000fe2000f8e02ff */
[----:B------:R-:W-:Y:S01]  /*2b70*/  SHF.L.U32 R102, R102, 0x8, RZ ;  /* 0x0000000866667819 */ /* 0x000fe200000006ff */
[----:B------:R-:W-:Y:S01]  /*2b80*/  IMAD.WIDE.U32 R28, R79, UR10, RZ ;  /* 0x0000000a4f1c7c25 */ /* 0x000fe2000f8e00ff */
[----:B------:R-:W-:Y:S01]  /*2b90*/  LEA.HI.X R24, R24, R3, R2, 0x2, P0 ;  /* 0x0000000318187211 */ /* 0x000fe200000f1402 */
[----:B------:R-:W-:Y:S01]  /*2ba0*/  ULDC UR7, c[0x0][0x224] ;  /* 0x0000890000077ab9 */ /* 0x000fe20000000800 */
[----:B------:R-:W3:Y:S01]  /*2bb0*/  LDC.64 R14, c[0x0][0x238] ;  /* 0x00008e00ff0e7b82 */ /* 0x000ee20000000a00 */
[----:B------:R-:W-:Y:S01]  /*2bc0*/  IADD3 R3, R27, R123, RZ ;  /* 0x0000007b1b037210 */ /* 0x000fe20007ffe0ff */
[----:B------:R-:W-:Y:S01]  /*2bd0*/  IMAD R125, R79, UR11, R90 ;  /* 0x0000000b4f7d7c24 */ /* 0x000fe2000f8e025a */
[----:B-1----:R-:W-:Y:S01]  /*2be0*/  LEA R121, P2, R28, R22, 0x2 ;  /* 0x000000161c797211 */ /* 0x002fe200078410ff */
[--C-:B------:R-:W-:Y:S01]  /*2bf0*/  FADD.FTZ R22, R31, R75.reuse ;  /* 0x0000004b1f167221 */ /* 0x100fe20000010000 */
[--C-:B------:R-:W-:Y:S01]  /*2c00*/  FADD.FTZ R90, R33, R75.reuse ;  /* 0x0000004b215a7221 */ /* 0x100fe20000010000 */
[----:B--2---:R-:W-:Y:S01]  /*2c10*/  LEA R25, P0, R26, R20, 0x2 ;  /* 0x000000141a197211 */ /* 0x004fe200078010ff */
[--C-:B------:R-:W-:Y:S01]  /*2c20*/  FADD.FTZ R123, R36, R75.reuse ;  /* 0x0000004b247b7221 */ /* 0x100fe20000010000 */
[----:B------:R-:W1:Y:S01]  /*2c30*/  LDC.64 R18, c[0x0][0x250] ;  /* 0x00009400ff127b82 */ /* 0x000e620000000a00 */
[----:B------:R-:W-:Y:S01]  /*2c40*/  IADD3 R2, R29, R125, RZ ;  /* 0x0000007d1d027210 */ /* 0x000fe20007ffe0ff */
[----:B------:R-:W-:Y:S01]  /*2c50*/  FADD.FTZ R29, R34, R75 ;  /* 0x0000004b221d7221 */ /* 0x000fe20000010000 */
[----:B------:R-:W-:-:S02]  /*2c60*/  LEA.HI.X R26, R26, R21, R3, 0x2, P0 ;  /* 0x000000151a1a7211 */ /* 0x000fc400000f1403 */
[----:B------:R-:W-:Y:S01]  /*2c70*/  LEA.HI.X R28, R28, R23, R2, 0x2, P2 ;  /* 0x000000171c1c7211 */ /* 0x000fe200010f1402 */
[----:B------:R-:W-:Y:S01]  /*2c80*/  FADD.FTZ R23, R32, R75 ;  /* 0x0000004b20177221 */ /* 0x000fe20000010000 */
[----:B------:R-:W-:Y:S01]  /*2c90*/  MOV R125, RZ ;  /* 0x000000ff007d7202 */ /* 0x000fe20000000f00 */
[----:B------:R-:W2:Y:S01]  /*2ca0*/  LDC R27, c[0x0][0x224] ;  /* 0x00008900ff1b7b82 */ /* 0x000ea20000000800 */
[----:B0-----:R-:W-:-:S07]  /*2cb0*/  SHF.L.U64.HI R17, R16, 0x2, R17 ;  /* 0x0000000210117819 */ /* 0x001fce0000010211 */
[----:B------:R-:W0:Y:S01]  /*2cc0*/  LDC R136, c[0x0][0x21c] ;  /* 0x00008700ff887b82 */ /* 0x000e220000000800 */
[----:B---3--:R-:W-:Y:S02]  /*2cd0*/  SHF.L.U64.HI R15, R14, 0x2, R15 ;  /* 0x000000020e0f7819 */ /* 0x008fe4000001020f */
[----:B-1----:R-:W-:-:S07]  /*2ce0*/  SHF.L.U64.HI R19, R18, 0x2, R19 ;  /* 0x0000000212137819 */ /* 0x002fce0000010213 */
.L_x_8745:
[----:B0-----:R-:W-:Y:S02]  /*2cf0*/  MOV R2, R119 ;  /* 0x0000007700027202 */ /* 0x001fe40000000f00 */
[----:B------:R-:W-:-:S05]  /*2d00*/  MOV R3, R24 ;  /* 0x0000001800037202 */ /* 0x000fca0000000f00 */
[----:B------:R1:W3:Y:S01]  /*2d10*/  LDG.E R104, desc[UR14][R2.64] ;  /* 0x0000000e02687981 */ /* 0x0002e2000c1e1900 */
[----:B------:R-:W-:Y:S01]  /*2d20*/  MOV R21, R26 ;  /* 0x0000001a00157202 */ /* 0x000fe20000000f00 */
[----:B------:R-:W-:Y:S01]  /*2d30*/  FADD.FTZ R106, R38, R75 ;  /* 0x0000004b266a7221 */ /* 0x000fe20000010000 */
[----:B------:R-:W-:-:S05]  /*2d40*/  MOV R20, R25 ;  /* 0x0000001900147202 */ /* 0x000fca0000000f00 */
[----:B------:R-:W4:Y:S01]  /*2d50*/  LDG.E R21, desc[UR14][R20.64] ;  /* 0x0000000e14157981 */ /* 0x000f22000c1e1900 */
[----:B-1----:R-:W-:Y:S02]  /*2d60*/  MOV R2, R121 ;  /* 0x0000007900027202 */ /* 0x002fe40000000f00 */
[----:B------:R-:W-:-:S05]  /*2d70*/  MOV R3, R28 ;  /* 0x0000001c00037202 */ /* 0x000fca0000000f00 */
[----:B------:R1:W4:Y:S01]  /*2d80*/  LDG.E R112, desc[UR14][R2.64] ;  /* 0x0000000e02707981 */ /* 0x000322000c1e1900 */
[C---:B------:R-:W-:Y:S02]  /*2d90*/  ISETP.NE.AND P2, PT, R73.reuse, RZ, PT ;  /* 0x000000ff4900720c */ /* 0x040fe40003f45270 */
[----:B------:R-:W-:-:S04]  /*2da0*/  IADD3 R127, R73, 0x200, RZ ;  /* 0x00000200497f7810 */ /* 0x000fc80007ffe0ff */
[----:B------:R-:W-:-:S04]  /*2db0*/  SEL R127, R102, R127, !P2 ;  /* 0x0000007f667f7207 */ /* 0x000fc80005000000 */
[----:B------:R-:W-:Y:S02]  /*2dc0*/  LEA R127, R127, R30, 0x2 ;  /* 0x0000001e7f7f7211 */ /* 0x000fe400078e10ff */
[----:B------:R-:W-:Y:S02]  /*2dd0*/  ISETP.NE.AND P3, PT, R73, 0x1f, PT ;  /* 0x0000001f4900780c */ /* 0x000fe40003f65270 */
[----:B------:R-:W-:-:S04]  /*2de0*/  ISETP.GT.AND P0, PT, R66, 0x1, PT ;  /* 0x000000014200780c */ /* 0x000fc80003f04270 */
[----:B------:R-:W-:-:S07]  /*2df0*/  ISETP.EQ.AND P0, PT, R110, RZ, P0 ;  /* 0x000000ff6e00720c */ /* 0x000fce0000702270 */
[----:B------:R-:W-:Y:S01]  /*2e00*/  @P3 LEA R135, R73, R30, 0x2 ;  /* 0x0000001e49873211 */ /* 0x000fe200078e10ff */
[----:B------:R-:W-:Y:S01]  /*2e10*/  HFMA2.MMA R132, -RZ, RZ, 0, 0 ;  /* 0x00000000ff847435 */ /* 0x000fe200000001ff */
[----:B------:R-:W-:-:S04]  /*2e20*/  FADD.FTZ R108, R31, R75 ;  /* 0x0000004b1f6c7221 */ /* 0x000fc80000010000 */
[----:B-1----:R-:W-:Y:S02]  /*2e30*/  @P0 MOV R2, R87 ;  /* 0x0000005700020202 */ /* 0x002fe40000000f00 */
[----:B------:R-:W-:Y:S01]  /*2e40*/  @P0 MOV R3, R88 ;  /* 0x0000005800030202 */ /* 0x000fe20000000f00 */
[--C-:B------:R-:W-:Y:S01]  /*2e50*/  FADD.FTZ R124, R37, R75.reuse ;  /* 0x0000004b257c7221 */ /* 0x100fe20000010000 */
[--C-:B------:R-:W-:Y:S01]  /*2e60*/  FADD.FTZ R114, R35, R75.reuse ;  /* 0x0000004b23727221 */ /* 0x100fe20000010000 */
[--C-:B------:R-:W-:Y:S01]  /*2e70*/  FADD.FTZ R129, R34, R75.reuse ;  /* 0x0000004b22817221 */ /* 0x100fe20000010000 */
[--C-:B------:R-:W-:Y:S01]  /*2e80*/  FADD.FTZ R118, R33, R75.reuse ;  /* 0x0000004b21767221 */ /* 0x100fe20000010000 */
[----:B------:R-:W-:Y:S01]  /*2e90*/  FADD.FTZ R131, R32, R75 ;  /* 0x0000004b20837221 */ /* 0x000fe20000010000 */
[----:B------:R-:W-:Y:S01]  /*2ea0*/  BSSY B0, `(.L_x_8741) ;  /* 0x0000028000007945 */ /* 0x000fe20003800000 */
[----:B------:R-:W-:Y:S01]  /*2eb0*/  FMUL.FTZ R134, R45, R94 ;  /* 0x0000005e2d867220 */ /* 0x000fe20000410000 */
[----:B------:R-:W-:Y:S01]  /*2ec0*/  FMUL.FTZ R143, R47, R96 ;  /* 0x000000602f8f7220 */ /* 0x000fe20000410000 */
[----:B------:R-:W-:Y:S01]  /*2ed0*/  FMUL.FTZ R147, R43, R92 ;  /* 0x0000005c2b937220 */ /* 0x000fe20000410000 */
[----:B---3--:R-:W-:-:S04]  /*2ee0*/  FMUL.FTZ R133, R104, 1.4426950216293334961 ;  /* 0x3fb8aa3b68857820 */ /* 0x008fc80000410000 */
[----:B------:R-:W-:-:S06]  /*2ef0*/  FMUL.FTZ R122, R133, R106 ;  /* 0x0000006a857a7220 */ /* 0x000fcc0000410000 */
[----:B------:R-:W1:Y:S02]  /*2f00*/  MUFU.EX2 R122, R122 ;  /* 0x0000007a007a7308 */ /* 0x000e640000000800 */
[----:B-1----:R1:W-:Y:S01]  /*2f10*/  STS [R127+0x668], R122 ;  /* 0x0006687a7f007388 */ /* 0x0023e20000000800 */
[----:B------:R-:W-:Y:S01]  /*2f20*/  BAR.SYNC.DEFER_BLOCKING 0x0 ;  /* 0x0000000000007b1d */ /* 0x000fe20000010000 */
[C---:B------:R-:W-:Y:S01]  /*2f30*/  FMUL.FTZ R145, R133.reuse, R124 ;  /* 0x0000007c85917220 */ /* 0x040fe20000410000 */
[C---:B------:R-:W-:Y:S01]  /*2f40*/  FMUL.FTZ R130, R133.reuse, R114 ;  /* 0x0000007285827220 */ /* 0x040fe20000410000 */
[C---:B------:R-:W-:Y:S01]  /*2f50*/  FMUL.FTZ R128, R133.reuse, R129 ;  /* 0x0000008185807220 */ /* 0x040fe20000410000 */
[C---:B------:R-:W-:Y:S01]  /*2f60*/  FMUL.FTZ R116, R133.reuse, R118 ;  /* 0x0000007685747220 */ /* 0x040fe20000410000 */
[C---:B------:R-:W-:Y:S01]  /*2f70*/  FMUL.FTZ R126, R133.reuse, R131 ;  /* 0x00000083857e7220 */ /* 0x040fe20000410000 */
[----:B------:R-:W3:Y:S04]  /*2f80*/  @P3 LDS R135, [R135+0xe6c] ;  /* 0x000e6c0087873984 */ /* 0x000ee80000000800 */
[----:B------:R2:W5:Y:S02]  /*2f90*/  @P0 LDG.E R132, desc[UR14][R2.64+0x4] ;  /* 0x0000040e02840981 */ /* 0x000564000c1e1900 */
[----:B--2---:R-:W-:Y:S01]  /*2fa0*/  FMUL.FTZ R3, R133, R108 ;  /* 0x0000006c85037220 */ /* 0x004fe20000410000 */
[----:B------:R-:W-:Y:S08]  /*2fb0*/  MUFU.EX2 R145, R145 ;  /* 0x0000009100917308 */ /* 0x000ff00000000800 */
[----:B------:R-:W2:Y:S01]  /*2fc0*/  MUFU.EX2 R3, R3 ;  /* 0x0000000300037308 */ /* 0x000ea20000000800 */
[----:B----4-:R-:W-:-:S07]  /*2fd0*/  FMUL.FTZ R21, R112, R21 ;  /* 0x0000001570157220 */ /* 0x010fce0000410000 */
[----:B------:R-:W4:Y:S08]  /*2fe0*/  MUFU.EX2 R130, R130 ;  /* 0x0000008200827308 */ /* 0x000f300000000800 */
[----:B------:R-:W0:Y:S08]  /*2ff0*/  MUFU.EX2 R128, R128 ;  /* 0x0000008000807308 */ /* 0x000e300000000800 */
[----:B------:R-:W0:Y:S08]  /*3000*/  MUFU.EX2 R116, R116 ;  /* 0x0000007400747308 */ /* 0x000e300000000800 */
[----:B------:R-:W0:Y:S01]  /*3010*/  MUFU.EX2 R126, R126 ;  /* 0x0000007e007e7308 */ /* 0x000e220000000800 */
[----:B-1----:R-:W-:Y:S01]  /*3020*/  FADD.FTZ R127, R36, R75 ;  /* 0x0000004b247f7221 */ /* 0x002fe20000010000 */
[-C--:B------:R-:W-:Y:S01]  /*3030*/  FMUL.FTZ R138, R85, R21.reuse ;  /* 0x00000015558a7220 */ /* 0x080fe20000410000 */
[----:B------:R-:W-:Y:S01]  /*3040*/  FMUL.FTZ R120, R86, R21 ;  /* 0x0000001556787220 */ /* 0x000fe20000410000 */
[----:B------:R-:W-:Y:S01]  /*3050*/  FMUL.FTZ R2, R44, R123 ;  /* 0x0000007b2c027220 */ /* 0x000fe20000410000 */
[----:B------:R-:W-:Y:S01]  /*3060*/  FMUL.FTZ R141, R84, R21 ;  /* 0x00000015548d7220 */ /* 0x000fe20000410000 */
[----:B------:R-:W-:Y:S01]  /*3070*/  FMUL.FTZ R151, R133, R127 ;  /* 0x0000007f85977220 */ /* 0x000fe20000410000 */
[----:B--2---:R-:W-:Y:S01]  /*3080*/  FFMA.FTZ R112, R3, R120, R138 ;  /* 0x0000007803707223 */ /* 0x004fe2000001008a */
[----:B---34-:R-:W-:Y:S06]  /*3090*/  @P3 BRA `(.L_x_8742) ;  /* 0x0000000000203947 */ /* 0x018fec0003800000 */
        /* <DEDUP_REMOVED lines=8> */
.L_x_8742:
[----:B------:R-:W-:Y:S05]  /*3120*/  BSYNC B0 ;  /* 0x0000000000007941 */ /* 0x000fea0003800000 */
.L_x_8741:
[----:B-12---:R-:W-:Y:S01]  /*3130*/  FMUL.FTZ R133, R3, R135 ;  /* 0x0000008703857220 */ /* 0x006fe20000410000 */
[----:B------:R-:W1:Y:S01]  /*3140*/  MUFU.EX2 R151, R151 ;  /* 0x0000009700977308 */ /* 0x000e620000000800 */
[----:B------:R-:W-:Y:S01]  /*3150*/  FMUL.FTZ R159, R83, R21 ;  /* 0x00000015539f7220 */ /* 0x000fe20000410000 */
[C---:B0-----:R-:W-:Y:S01]  /*3160*/  FFMA.FTZ R112, R126.reuse, R112, R141 ;  /* 0x000000707e707223 */ /* 0x041fe2000001008d */
[----:B------:R-:W-:Y:S01]  /*3170*/  FMUL.FTZ R133, R126, R133 ;  /* 0x000000857e857220 */ /* 0x000fe20000410000 */
[-C--:B------:R-:W-:Y:S01]  /*3180*/  FMUL.FTZ R139, R82, R21.reuse ;  /* 0x00000015528b7220 */ /* 0x080fe20000410000 */
[----:B------:R-:W-:Y:S01]  /*3190*/  FMUL.FTZ R155, R81, R21 ;  /* 0x00000015519b7220 */ /* 0x000fe20000410000 */
[C---:B------:R-:W-:Y:S01]  /*31a0*/  FFMA.FTZ R112, R116.reuse, R112, R159 ;  /* 0x0000007074707223 */ /* 0x040fe2000001009f */
[----:B------:R-:W-:Y:S01]  /*31b0*/  FMUL.FTZ R133, R116, R133 ;  /* 0x0000008574857220 */ /* 0x000fe20000410000 */
[-C--:B------:R-:W-:Y:S01]  /*31c0*/  FMUL.FTZ R140, R0, R21.reuse ;  /* 0x00000015008c7220 */ /* 0x080fe20000410000 */
        /* <DEDUP_REMOVED lines=16> */
[----:B------:R-:W-:Y:S01]  /*32d0*/  FMUL.FTZ R153, R41, R90 ;  /* 0x0000005a29997220 */ /* 0x000fe20000410000 */
[C---:B------:R-:W-:Y:S01]  /*32e0*/  FFMA.FTZ R20, R128.reuse, R20, R149 ;  /* 0x0000001480147223 */ /* 0x040fe20000010095 */
[----:B------:R-:W0:Y:S01]  /*32f0*/  SHFL.DOWN PT, R146, R133, 0x1, 0x1f ;  /* 0x08201f0085927f89 */ /* 0x000e2200000e0000 */
[----:B------:R-:W-:Y:S01]  /*3300*/  FMUL.FTZ R21, R128, R21 ;  /* 0x0000001580157220 */ /* 0x000fe20000410000 */
[----:B------:R-:W-:Y:S01]  /*3310*/  FMUL.FTZ R157, R40, R23 ;  /* 0x00000017289d7220 */ /* 0x000fe20000410000 */
[C---:B------:R-:W-:Y:S01]  /*3320*/  FFMA.FTZ R137, R116.reuse, R20, R153 ;  /* 0x0000001474897223 */ /* 0x040fe20000010099 */
[----:B------:R-:W1:Y:S01]  /*3330*/  SHFL.DOWN PT, R163, R112, 0x1, 0x1f ;  /* 0x08201f0070a37f89 */ /* 0x000e6200000e0000 */
[----:B------:R-:W-:Y:S01]  /*3340*/  FMUL.FTZ R21, R116, R21 ;  /* 0x0000001574157220 */ /* 0x000fe20000410000 */
[----:B------:R-:W-:Y:S01]  /*3350*/  FMUL.FTZ R20, R39, R22 ;  /* 0x0000001627147220 */ /* 0x000fe20000410000 */
[----:B------:R-:W-:Y:S01]  /*3360*/  FFMA.FTZ R137, R126, R137, R157 ;  /* 0x000000897e897223 */ /* 0x000fe2000001009d */
[----:B------:R-:W-:Y:S01]  /*3370*/  ISETP.NE.AND P0, PT, R110, 0x1f, PT ;  /* 0x0000001f6e00780c */ /* 0x000fe20003f05270 */
[----:B------:R-:W-:Y:S01]  /*3380*/  FMUL.FTZ R144, R126, R21 ;  /* 0x000000157e907220 */ /* 0x000fe20000410000 */
[C---:B------:R-:W-:Y:S01]  /*3390*/  ISETP.GE.U32.AND P4, PT, R110.reuse, 0x1e, PT ;  /* 0x0000001e6e00780c */ /* 0x040fe20003f86070 */
[C---:B------:R-:W-:Y:S01]  /*33a0*/  FFMA.FTZ R161, R3.reuse, R137, R20 ;  /* 0x0000008903a17223 */ /* 0x040fe20000010014 */
[----:B------:R-:W-:Y:S01]  /*33b0*/  ISETP.GE.U32.AND P5, PT, R110, 0x18, PT ;  /* 0x000000186e00780c */ /* 0x000fe20003fa6070 */
[----:B------:R-:W-:Y:S01]  /*33c0*/  FMUL.FTZ R144, R3, R144 ;  /* 0x0000009003907220 */ /* 0x000fe20000410000 */
[----:B------:R-:W-:Y:S02]  /*33d0*/  BSSY B0, `(.L_x_8743) ;  /* 0x00000c8000007945 */ /* 0x000fe40003800000 */
[----:B------:R-:W2:Y:S04]  /*33e0*/  SHFL.UP PT, R20, R161, 0x1, RZ ;  /* 0x04200000a1147989 */ /* 0x000ea800000e00ff */
[----:B------:R-:W3:Y:S01]  /*33f0*/  SHFL.UP PT, R21, R144, 0x1, RZ ;  /* 0x0420000090157989 */ /* 0x000ee200000e00ff */
[C---:B0-----:R-:W-:Y:S01]  /*3400*/  @P0 FFMA.FTZ R133, R112.reuse, R146, R133 ;  /* 0x0000009270850223 */ /* 0x041fe20000010085 */
[----:B-1----:R-:W-:Y:S01]  /*3410*/  @P0 FMUL.FTZ R112, R112, R163 ;  /* 0x000000a370700220 */ /* 0x002fe20000410000 */
[----:B------:R-:W-:-:S03]  /*3420*/  ISETP.GE.AND P0, PT, R72, 0x1, PT ;  /* 0x000000014800780c */ /* 0x000fc60003f06270 */
[----:B------:R-:W0:Y:S04]  /*3430*/  SHFL.DOWN PT, R146, R133, 0x2, 0x1f ;  /* 0x08401f0085927f89 */ /* 0x000e2800000e0000 */
[----:B------:R-:W1:Y:S06]  /*3440*/  SHFL.DOWN PT, R137, R112, 0x2, 0x1f ;  /* 0x08401f0070897f89 */ /* 0x000e6c00000e0000 */
[C---:B--2---:R-:W-:Y:S01]  /*3450*/  @P0 FFMA.FTZ R161, R144.reuse, R20, R161 ;  /* 0x0000001490a10223 */ /* 0x044fe200000100a1 */
[----:B---3--:R-:W-:Y:S01]  /*3460*/  @P0 FMUL.FTZ R144, R144, R21 ;  /* 0x0000001590900220 */ /* 0x008fe20000410000 */
[----:B------:R-:W-:-:S03]  /*3470*/  ISETP.GE.AND P0, PT, R72, 0x2, PT ;  /* 0x000000024800780c */ /* 0x000fc60003f06270 */
        /* <DEDUP_REMOVED lines=8> */
[----:B------:R-:W-:Y:S01]  /*3500*/  MOV R20, 0x3f800000 ;  /* 0x3f80000000147802 */ /* 0x000fe20000000f00 */
[----:B---3--:R-:W-:-:S03]  /*3510*/  @P0 FMUL.FTZ R144, R144, R21 ;  /* 0x0000001590900220 */ /* 0x008fc60000410000 */
[----:B------:R-:W2:Y:S01]  /*3520*/  SHFL.UP PT, R146, R161, 0x4, RZ ;  /* 0x04800000a1927989 */ /* 0x000ea200000e00ff */
[----:B------:R-:W-:Y:S01]  /*3530*/  ISETP.GE.AND P0, PT, R66, UR7, PT ;  /* 0x0000000742007c0c */ /* 0x000fe2000bf06270 */
[----:B------:R-:W-:Y:S02]  /*3540*/  HFMA2.MMA R21, -RZ, RZ, 0, 0 ;  /* 0x00000000ff157435 */ /* 0x000fe400000001ff */
[----:B------:R-:W3:Y:S01]  /*3550*/  SHFL.UP PT, R137, R144, 0x4, RZ ;  /* 0x0480000090897989 */ /* 0x000ee200000e00ff */
[----:B------:R-:W-:Y:S01]  /*3560*/  ISETP.EQ.AND P0, PT, R110, RZ, !P0 ;  /* 0x000000ff6e00720c */ /* 0x000fe20004702270 */
[C---:B0-----:R-:W-:Y:S01]  /*3570*/  @!P4 FFMA.FTZ R133, R112.reuse, R148, R133 ;  /* 0x000000947085c223 */ /* 0x041fe20000010085 */
[----:B-1----:R-:W-:Y:S01]  /*3580*/  @!P4 FMUL.FTZ R112, R112, R163 ;  /* 0x000000a37070c220 */ /* 0x002fe20000410000 */
[----:B------:R-:W-:-:S03]  /*3590*/  ISETP.GE.AND P4, PT, R72, 0x4, PT ;  /* 0x000000044800780c */ /* 0x000fc60003f86270 */
[----:B------:R-:W0:Y:S04]  /*35a0*/  SHFL.DOWN PT, R148, R133, 0x8, 0x1f ;  /* 0x09001f0085947f89 */ /* 0x000e2800000e0000 */
[----:B------:R-:W1:Y:S04]  /*35b0*/  SHFL.DOWN PT, R163, R112, 0x8, 0x1f ;  /* 0x09001f0070a37f89 */ /* 0x000e6800000e0000 */
[----:B------:R-:W-:Y:S01]  /*35c0*/  @P0 LDS.64 R20, [R98+0xee8] ;  /* 0x000ee80062140984 */ /* 0x000fe20000000a00 */
[----:B------:R-:W-:Y:S01]  /*35d0*/  ISETP.GE.AND P0, PT, R72, 0x8, PT ;  /* 0x000000084800780c */ /* 0x000fe20003f06270 */
[C---:B--2---:R-:W-:Y:S01]  /*35e0*/  @P4 FFMA.FTZ R161, R144.reuse, R146, R161 ;  /* 0x0000009290a14223 */ /* 0x044fe200000100a1 */
[----:B---3--:R-:W-:Y:S01]  /*35f0*/  @P4 FMUL.FTZ R144, R144, R137 ;  /* 0x0000008990904220 */ /* 0x008fe20000410000 */
[----:B------:R-:W-:-:S03]  /*3600*/  ISETP.GE.U32.AND P4, PT, R110, 0x10, PT ;  /* 0x000000106e00780c */ /* 0x000fc60003f86070 */
[----:B------:R-:W2:Y:S04]  /*3610*/  SHFL.UP PT, R146, R161, 0x8, RZ ;  /* 0x05000000a1927989 */ /* 0x000ea800000e00ff */
[----:B------:R-:W3:Y:S01]  /*3620*/  SHFL.UP PT, R137, R144, 0x8, RZ ;  /* 0x0500000090897989 */ /* 0x000ee200000e00ff */
[C---:B0-----:R-:W-:Y:S01]  /*3630*/  @!P5 FFMA.FTZ R133, R112.reuse, R148, R133 ;  /* 0x000000947085d223 */ /* 0x041fe20000010085 */
[----:B-1----:R-:W-:-:S04]  /*3640*/  @!P5 FMUL.FTZ R112, R112, R163 ;  /* 0x000000a37070d220 */ /* 0x002fc80000410000 */
[----:B------:R-:W0:Y:S04]  /*3650*/  SHFL.DOWN PT, R148, R133, 0x10, 0x1f ;  /* 0x0a001f0085947f89 */ /* 0x000e2800000e0000 */
        /* <DEDUP_REMOVED lines=9> */
[----:B------:R-:W-:Y:S04]  /*36f0*/  SHFL.IDX PT, R163, R21, RZ, 0x1f ;  /* 0x00001fff15a37589 */ /* 0x000fe800000e0000 */
[----:B------:R-:W0:Y:S01]  /*3700*/  SHFL.DOWN PT, R148, R112, 0x1, 0x1f ;  /* 0x08201f0070947f89 */ /* 0x000e2200000e0000 */
[----:B--2---:R-:W-:-:S03]  /*3710*/  @P0 FFMA.FTZ R161, R144, R146, R161 ;  /* 0x0000009290a10223 */ /* 0x004fc600000100a1 */
[----:B------:R-:W-:Y:S01]  /*3720*/  SHFL.IDX PT, R133, R133, RZ, 0x1f ;  /* 0x00001fff85857589 */ /* 0x000fe200000e0000 */
[----:B---3--:R-:W-:-:S03]  /*3730*/  @P0 FMUL.FTZ R144, R144, R137 ;  /* 0x0000008990900220 */ /* 0x008fc60000410000 */
[----:B-----5:R1:W-:Y:S01]  /*3740*/  SHFL.IDX PT, R146, R132, RZ, 0x1f ;  /* 0x00001fff84927589 */ /* 0x0203e200000e0000 */
[----:B------:R-:W-:-:S03]  /*3750*/  ISETP.GT.AND P0, PT, R72, 0x1e, PT ;  /* 0x0000001e4800780c */ /* 0x000fc60003f04270 */
[----:B------:R-:W-:Y:S04]  /*3760*/  SHFL.UP PT, R161, R161, 0x1, RZ ;  /* 0x04200000a1a17989 */ /* 0x000fe800000e00ff */
[----:B------:R-:W2:Y:S01]  /*3770*/  SHFL.UP PT, R144, R144, 0x1, RZ ;  /* 0x0420000090907989 */ /* 0x000ea200000e00ff */
[----:B-1----:R-:W-:-:S03]  /*3780*/  FMUL.FTZ R132, R45, R124 ;  /* 0x0000007c2d847220 */ /* 0x002fc60000410000 */
[----:B------:R-:W1:Y:S01]  /*3790*/  SHFL.IDX PT, R112, R112, RZ, 0x1f ;  /* 0x00001fff70707589 */ /* 0x000e6200000e0000 */
[----:B0-----:R-:W-:-:S04]  /*37a0*/  @P3 FFMA.FTZ R163, R148, R163, R165 ;  /* 0x000000a394a33223 */ /* 0x001fc800000100a5 */
[----:B------:R-:W-:-:S04]  /*37b0*/  FFMA.FTZ R120, R163, R135, R120 ;  /* 0x00000087a3787223 */ /* 0x000fc80000010078 */
[----:B------:R-:W-:Y:S01]  /*37c0*/  FFMA.FTZ R137, R3, R120, R138 ;  /* 0x0000007803897223 */ /* 0x000fe2000001008a */
[----:B------:R-:W-:-:S03]  /*37d0*/  FMUL.FTZ R138, R39, R108 ;  /* 0x0000006c278a7220 */ /* 0x000fc60000410000 */
[----:B------:R-:W-:-:S04]  /*37e0*/  FFMA.FTZ R141, R126, R137, R141 ;  /* 0x000000897e8d7223 */ /* 0x000fc8000001008d */
[----:B------:R-:W-:Y:S01]  /*37f0*/  FFMA.FTZ R135, R116, R141, R159 ;  /* 0x0000008d74877223 */ /* 0x000fe2000001009f */
[----:B--2---:R-:W-:Y:S01]  /*3800*/  @P2 FFMA.FTZ R146, R144, R146, R161 ;  /* 0x0000009290922223 */ /* 0x004fe200000100a1 */
[----:B------:R-:W-:Y:S02]  /*3810*/  ISETP.NE.AND P2, PT, R72, RZ, PT ;  /* 0x000000ff4800720c */ /* 0x000fe40003f45270 */
[----:B------:R-:W-:Y:S01]  /*3820*/  FFMA.FTZ R139, R128, R135, R139 ;  /* 0x00000087808b7223 */ /* 0x000fe2000001008b */
[----:B------:R-:W-:Y:S01]  /*3830*/  FFMA.FTZ R146, R122, R146, R143 ;  /* 0x000000927a927223 */ /* 0x000fe2000001008f */
[C---:B-1----:R-:W-:Y:S01]  /*3840*/  FFMA.FTZ R21, R112.reuse, R21, R133 ;  /* 0x0000001570157223 */ /* 0x042fe20000010085 */
[----:B------:R-:W-:Y:S01]  /*3850*/  FMUL.FTZ R20, R112, R20 ;  /* 0x0000001470147220 */ /* 0x000fe20000410000 */
[----:B------:R-:W-:Y:S01]  /*3860*/  FFMA.FTZ R143, R130, R139, R155 ;  /* 0x0000008b828f7223 */ /* 0x000fe2000001009b */
[-C--:B------:R-:W-:Y:S01]  /*3870*/  FFMA.FTZ R155, R145, R146.reuse, R134 ;  /* 0x00000092919b7223 */ /* 0x080fe20000010086 */
[-C--:B------:R-:W-:Y:S01]  /*3880*/  FFMA.FTZ R159, R0, R146.reuse, RZ ;  /* 0x00000092009f7223 */ /* 0x080fe200000100ff */
[----:B------:R-:W-:Y:S01]  /*3890*/  FMUL.FTZ R112, R104, R137 ;  /* 0x0000008968707220 */ /* 0x000fe20000410000 */
[C---:B------:R-:W-:Y:S01]  /*38a0*/  FFMA.FTZ R122, R151.reuse, R143, R142 ;  /* 0x0000008f977a7223 */ /* 0x040fe2000001008e */
[----:B------:R-:W-:Y:S01]  /*38b0*/  FFMA.FTZ R161, R151, R155, R2 ;  /* 0x0000009b97a17223 */ /* 0x000fe20000010002 */
[----:B------:R-:W-:Y:S01]  /*38c0*/  FFMA.FTZ R155, R145, R146, R132 ;  /* 0x00000092919b7223 */ /* 0x000fe20000010084 */
        /* <DEDUP_REMOVED lines=8> */
[-C--:B------:R-:W-:Y:S01]  /*3950*/  FFMA.FTZ R147, R47, -R106.reuse, R146 ;  /* 0x8000006a2f937223 */ /* 0x080fe20000010092 */
[----:B------:R-:W-:Y:S01]  /*3960*/  FMUL.FTZ R2, R145, R106 ;  /* 0x0000006a91027220 */ /* 0x000fe20000410000 */
[----:B------:R-:W-:Y:S01]  /*3970*/  FADD.FTZ R128, -R151, R130 ;  /* 0x0000008297807221 */ /* 0x000fe20000010100 */
[----:B------:R-:W-:Y:S01]  /*3980*/  FMUL.FTZ R124, R122, R124 ;  /* 0x0000007c7a7c7220 */ /* 0x000fe20000410000 */
[----:B------:R-:W-:Y:S01]  /*3990*/  FFMA.FTZ R153, R116, R155, R153 ;  /* 0x0000009b74997223 */ /* 0x000fe20000010099 */
[----:B------:R-:W-:Y:S01]  /*39a0*/  FFMA.FTZ R151, R2, R147, RZ ;  /* 0x0000009302977223 */ /* 0x000fe200000100ff */
[-C--:B------:R-:W-:Y:S01]  /*39b0*/  FFMA.FTZ R106, R44, -R127.reuse, R161 ;  /* 0x8000007f2c6a7223 */ /* 0x080fe200000100a1 */
[----:B------:R-:W-:Y:S01]  /*39c0*/  FMUL.FTZ R127, R143, R127 ;  /* 0x0000007f8f7f7220 */ /* 0x000fe20000410000 */
[----:B------:R-:W-:Y:S01]  /*39d0*/  FFMA.FTZ R130, R82, R130, R149 ;  /* 0x0000008252827223 */ /* 0x000fe20000010095 */
[----:B------:R-:W-:Y:S01]  /*39e0*/  FFMA.FTZ R134, R124, R132, R151 ;  /* 0x000000847c867223 */ /* 0x000fe20000010097 */
[----:B------:R-:W-:Y:S01]  /*39f0*/  FFMA.FTZ R157, R126, R153, R157 ;  /* 0x000000997e9d7223 */ /* 0x000fe2000001009d */
[----:B------:R-:W-:Y:S01]  /*3a00*/  FMUL.FTZ R149, R41, R118 ;  /* 0x0000007629957220 */ /* 0x000fe20000410000 */
[----:B------:R-:W-:Y:S01]  /*3a10*/  FMUL.FTZ R126, R139, R114 ;  /* 0x000000728b7e7220 */ /* 0x000fe20000410000 */
[----:B------:R-:W-:Y:S01]  /*3a20*/  FFMA.FTZ R151, R127, R106, R134 ;  /* 0x0000006a7f977223 */ /* 0x000fe20000010086 */
[-C--:B------:R-:W-:Y:S01]  /*3a30*/  FFMA.FTZ R153, R83, R155.reuse, R130 ;  /* 0x0000009b53997223 */ /* 0x080fe20000010082 */
[----:B------:R-:W-:Y:S01]  /*3a40*/  FFMA.FTZ R130, R116, R155, R149 ;  /* 0x0000009b74827223 */ /* 0x000fe20000010095 */
[-C--:B------:R-:W-:Y:S01]  /*3a50*/  FFMA.FTZ R114, R42, -R129.reuse, R155 ;  /* 0x800000812a727223 */ /* 0x080fe2000001009b */
[----:B------:R-:W-:Y:S01]  /*3a60*/  FMUL.FTZ R129, R135, R129 ;  /* 0x0000008187817220 */ /* 0x000fe20000410000 */
[----:B------:R-:W-:Y:S01]  /*3a70*/  FFMA.FTZ R134, R126, R128, R151 ;  /* 0x000000807e867223 */ /* 0x000fe20000010097 */
[----:B------:R-:W-:Y:S01]  /*3a80*/  FADD.FTZ R116, -R149, R130 ;  /* 0x0000008295747221 */ /* 0x000fe20000010100 */
[----:B------:R-:W-:Y:S01]  /*3a90*/  FFMA.FTZ R140, R84, R130, R153 ;  /* 0x00000082548c7223 */ /* 0x000fe20000010099 */
[----:B------:R-:W-:Y:S01]  /*3aa0*/  FMUL.FTZ R130, R141, R118 ;  /* 0x000000768d827220 */ /* 0x000fe20000410000 */
[----:B------:R-:W-:Y:S01]  /*3ab0*/  FFMA.FTZ R151, R129, R114, R134 ;  /* 0x0000007281977223 */ /* 0x000fe20000010086 */
[-C--:B------:R-:W-:Y:S01]  /*3ac0*/  FMUL.FTZ R134, R137, R131.reuse ;  /* 0x0000008389867220 */ /* 0x080fe20000410000 */
[----:B------:R-:W-:Y:S01]  /*3ad0*/  FFMA.FTZ R131, R40, -R131, R157 ;  /* 0x8000008328837223 */ /* 0x000fe2000001009d */
[-C--:B------:R-:W-:Y:S01]  /*3ae0*/  FFMA.FTZ R149, R3, R157.reuse, R138 ;  /* 0x0000009d03957223 */ /* 0x080fe2000001008a */
[----:B------:R-:W-:Y:S01]  /*3af0*/  FFMA.FTZ R151, R130, R116, R151 ;  /* 0x0000007482977223 */ /* 0x000fe20000010097 */
[----:B------:R-:W-:Y:S01]  /*3b00*/  FFMA.FTZ R153, R85, R157, R140 ;  /* 0x0000009d55997223 */ /* 0x000fe2000001008c */
[----:B------:R-:W-:Y:S01]  /*3b10*/  FMUL.FTZ R155, R120, R108 ;  /* 0x0000006c789b7220 */ /* 0x000fe20000410000 */
[----:B------:R-:W-:Y:S01]  /*3b20*/  FADD.FTZ R3, -R138, R149 ;  /* 0x000000958a037221 */ /* 0x000fe20000010100 */
[----:B------:R-:W-:Y:S01]  /*3b30*/  FFMA.FTZ R118, R134, R131, R151 ;  /* 0x0000008386767223 */ /* 0x000fe20000010097 */
[----:B------:R-:W-:Y:S01]  /*3b40*/  FFMA.FTZ R108, R86, R149, R153 ;  /* 0x00000095566c7223 */ /* 0x000fe20000010099 */
[----:B------:R-:W-:Y:S01]  /*3b50*/  FADD.FTZ R113, R127, R113 ;  /* 0x000000717f717221 */ /* 0x000fe20000010000 */
[----:B------:R-:W0:Y:S01]  /*3b60*/  @!P2 S2R R153, SR_CgaCtaId ;  /* 0x000000000099a919 */ /* 0x000e220000008800 */
[----:B------:R-:W-:Y:S01]  /*3b70*/  FFMA.FTZ R118, R155, R3, R118 ;  /* 0x000000039b767223 */ /* 0x000fe20000010076 */
[----:B------:R-:W-:Y:S01]  /*3b80*/  FMUL.FTZ R127, R104, R141 ;  /* 0x0000008d687f7220 */ /* 0x000fe20000410000 */
[----:B------:R-:W-:Y:S01]  /*3b90*/  FADD.FTZ R117, R2, R117 ;  /* 0x0000007502757221 */ /* 0x000fe20000010000 */
[----:B------:R-:W1:Y:S01]  /*3ba0*/  SHFL.DOWN PT, R151, R108, 0x1, 0x1f ;  /* 0x08201f006c977f89 */ /* 0x000e6200000e0000 */
[----:B------:R-:W-:Y:S01]  /*3bb0*/  FMUL.FTZ R2, R104, R120 ;  /* 0x0000007868027220 */ /* 0x000fe20000410000 */
[----:B------:R-:W-:Y:S01]  /*3bc0*/  FMUL.FTZ R116, R127, R116 ;  /* 0x000000747f747220 */ /* 0x000fe20000410000 */
[----:B------:R-:W-:Y:S01]  /*3bd0*/  @!P2 MOV R138, 0x400 ;  /* 0x00000400008aa802 */ /* 0x000fe20000000f00 */
[----:B------:R-:W2:Y:S01]  /*3be0*/  SHFL.DOWN PT, R149, R118, 0x1, 0x1f ;  /* 0x08201f0076957f89 */ /* 0x000ea200000e0000 */
[----:B------:R-:W-:Y:S01]  /*3bf0*/  FMUL.FTZ R131, R112, R131 ;  /* 0x0000008370837220 */ /* 0x000fe20000410000 */
[----:B------:R-:W-:Y:S01]  /*3c00*/  FFMA.FTZ R116, R41, R141, R116 ;  /* 0x0000008d29747223 */ /* 0x000fe20000010074 */
[----:B------:R-:W-:Y:S01]  /*3c10*/  FADD.FTZ R103, R155, R103 ;  /* 0x000000679b677221 */ /* 0x000fe20000010000 */
[----:B------:R3:W-:Y:S01]  /*3c20*/  @!P1 STS.64 [R98+0xee8], R20 ;  /* 0x000ee81462009388 */ /* 0x0007e20000000a00 */
        /* <DEDUP_REMOVED lines=8> */
[----:B---3--:R-:W-:Y:S01]  /*3cb0*/  FMUL.FTZ R21, R104, R135 ;  /* 0x0000008768157220 */ /* 0x008fe20000410000 */
[----:B-1----:R-:W-:-:S03]  /*3cc0*/  @!P0 FADD.FTZ R108, R108, R151 ;  /* 0x000000976c6c8221 */ /* 0x002fc60000010000 */
[----:B------:R-:W-:Y:S01]  /*3cd0*/  FMUL.FTZ R127, R21, R114 ;  /* 0x00000072157f7220 */ /* 0x000fe20000410000 */
[----:B------:R-:W-:Y:S01]  /*3ce0*/  FMUL.FTZ R21, R104, R139 ;  /* 0x0000008b68157220 */ /* 0x000fe20000410000 */
[----:B------:R-:W-:Y:S01]  /*3cf0*/  FMUL.FTZ R114, R2, R3 ;  /* 0x0000000302727220 */ /* 0x000fe20000410000 */
[----:B--2---:R-:W-:Y:S01]  /*3d00*/  @!P0 FADD.FTZ R118, R118, R149 ;  /* 0x0000009576768221 */ /* 0x004fe20000010000 */
[----:B------:R-:W1:Y:S01]  /*3d10*/  SHFL.DOWN PT, R151, R108, 0x2, 0x1f ;  /* 0x08401f006c977f89 */ /* 0x000e6200000e0000 */
[----:B------:R-:W-:Y:S01]  /*3d20*/  ISETP.GT.AND P0, PT, R72, 0x1d, PT ;  /* 0x0000001d4800780c */ /* 0x000fe20003f04270 */
[----:B------:R-:W-:Y:S01]  /*3d30*/  FMUL.FTZ R128, R21, R128 ;  /* 0x0000008015807220 */ /* 0x000fe20000410000 */
[----:B------:R-:W-:Y:S01]  /*3d40*/  FMUL.FTZ R21, R104, R143 ;  /* 0x0000008f68157220 */ /* 0x000fe20000410000 */
[----:B------:R-:W2:Y:S01]  /*3d50*/  SHFL.DOWN PT, R149, R118, 0x2, 0x1f ;  /* 0x08401f0076957f89 */ /* 0x000ea200000e0000 */
[----:B------:R-:W-:Y:S01]  /*3d60*/  FFMA.FTZ R20, R42, R135, R127 ;  /* 0x000000872a147223 */ /* 0x000fe2000001007f */
[----:B0-----:R-:W-:Y:S01]  /*3d70*/  @!P2 LEA R30, R153, R138, 0x18 ;  /* 0x0000008a991ea211 */ /* 0x001fe200078ec0ff */
[----:B------:R-:W-:Y:S01]  /*3d80*/  FMUL.FTZ R127, R21, R106 ;  /* 0x0000006a157f7220 */ /* 0x000fe20000410000 */
[C---:B------:R-:W-:Y:S01]  /*3d90*/  FMUL.FTZ R21, R104.reuse, R122 ;  /* 0x0000007a68157220 */ /* 0x040fe20000410000 */
        /* <DEDUP_REMOVED lines=14> */
[----:B-1----:R-:W-:Y:S01]  /*3e80*/  @!P0 FADD.FTZ R108, R108, R151 ;  /* 0x000000976c6c8221 */ /* 0x002fe20000010000 */
[----:B--2---:R-:W-:-:S04]  /*3e90*/  @!P0 FADD.FTZ R118, R118, R149 ;  /* 0x0000009576768221 */ /* 0x004fc80000010000 */
        /* <DEDUP_REMOVED lines=15> */
[----:B------:R-:W-:Y:S02]  /*3f90*/  MOV R3, R108 ;  /* 0x0000006c00037202 */ /* 0x000fe40000000f00 */
[----:B------:R-:W-:-:S05]  /*3fa0*/  MOV R2, R118 ;  /* 0x0000007600027202 */ /* 0x000fca0000000f00 */
[----:B------:R0:W-:Y:S01]  /*3fb0*/  @!P2 STS.64 [R30+0x438], R2 ;  /* 0x000438021e00a388 */ /* 0x0001e20000000a00 */
        /* <DEDUP_REMOVED lines=9> */
.L_x_8744:
[----:B------:R-:W-:Y:S05]  /*4050*/  BSYNC B0 ;  /* 0x0000000000007941 */ /* 0x000fea0003800000 */
.L_x_8743:
        /* <DEDUP_REMOVED lines=14> */
.L_x_8740:
[----:B------:R-:W1:Y:S08]  /*4140*/  S2UR UR7, SR_CgaCtaId ;  /* 0x00000000000779c3 */ /* 0x000e700000008800 */
[----:B------:R-:W-:Y:S06]  /*4150*/  BAR.SYNC.DEFER_BLOCKING 0x0 ;  /* 0x0000000000007b1d */ /* 0x000fec0000010000 */
[----:B------:R-:W-:Y:S01]  /*4160*/  UMOV UR5, 0x400 ;  /* 0x0000040000057882 */ /* 0x000fe20000000000 */
[----:B------:R-:W-:Y:S01]  /*4170*/  ULDC UR9, c[0x0][0x218] ;  /* 0x0000860000097ab9 */ /* 0x000fe20000000800 */
[----:B------:R-:W2:Y:S01]  /*4180*/  LDC.64 R14, c[0x0][0x388] ;  /* 0x0000e200ff0e7b82 */ /* 0x000ea20000000a00 */
[----:B------:R-:W-:Y:S01]  /*4190*/  IADD3 R16, -R10, UR9, RZ ;  /* 0x000000090a107c10 */ /* 0x000fe2000fffe1ff */
[----:B------:R-:W-:Y:S01]  /*41a0*/  BSSY B0, `(.L_x_8746) ;  /* 0x0000029000007945 */ /* 0x000fe20003800000 */
[----:B-1----:R-:W-:Y:S01]  /*41b0*/  ULEA UR5, UR7, UR5, 0x18 ;  /* 0x0000000507057291 */ /* 0x002fe2000f8ec03f */
[----:B------:R-:W-:Y:S04]  /*41c0*/  STS [R46], R117 ;  /* 0x000000752e007388 */ /* 0x000fe80000000800 */
[----:B------:R-:W-:Y:S04]  /*41d0*/  STS [R46+0x4], R115 ;  /* 0x000004732e007388 */ /* 0x000fe80000000800 */
[----:B------:R-:W-:Y:S01]  /*41e0*/  STS [R46+0x8], R113 ;  /* 0x000008712e007388 */ /* 0x000fe20000000800 */
[----:B--2---:R-:W-:-:S02]  /*41f0*/  IMAD R0, R14, UR17, RZ ;  /* 0x000000110e007c24 */ /* 0x004fc4000f8e02ff */
[----:B0-----:R-:W-:Y:S01]  /*4200*/  IMAD.WIDE.U32 R2, R14, UR16, RZ ;  /* 0x000000100e027c25 */ /* 0x001fe2000f8e00ff */
[----:B------:R-:W-:Y:S03]  /*4210*/  STS [R46+0xc], R111 ;  /* 0x00000c6f2e007388 */ /* 0x000fe60000000800 */
[----:B------:R-:W-:Y:S01]  /*4220*/  IMAD R15, R15, UR16, R0 ;  /* 0x000000100f0f7c24 */ /* 0x000fe2000f8e0200 */
[----:B------:R-:W-:Y:S04]  /*4230*/  STS [R46+0x10], R109 ;  /* 0x0000106d2e007388 */ /* 0x000fe80000000800 */
[----:B------:R-:W-:Y:S01]  /*4240*/  STS [R46+0x14], R107 ;  /* 0x0000146b2e007388 */ /* 0x000fe20000000800 */
[----:B------:R-:W-:-:S03]  /*4250*/  IADD3 R35, R3, R15, RZ ;  /* 0x0000000f03237210 */ /* 0x000fc60007ffe0ff */
        /* <DEDUP_REMOVED lines=29> */
.L_x_8747:
[----:B------:R-:W-:Y:S05]  /*4430*/  BSYNC B0 ;  /* 0x0000000000007941 */ /* 0x000fea0003800000 */
.L_x_8746:
[----:B------:R-:W-:Y:S01]  /*4440*/  MOV R3, R35 ;  /* 0x0000002300037202 */ /* 0x000fe20000000f00 */
[----:B------:R-:W-:Y:S01]  /*4450*/  ULDC.64 UR12, c[0x0][0x390] ;  /* 0x0000e400000c7ab9 */ /* 0x000fe20000000a00 */
[----:B------:R-:W-:Y:S01]  /*4460*/  ULDC.64 UR10, c[0x0][0x3e0] ;  /* 0x0000f800000a7ab9 */ /* 0x000fe20000000a00 */
[----:B------:R-:W-:Y:S01]  /*4470*/  IMAD R0, R78, UR12, RZ ;  /* 0x0000000c4e007c24 */ /* 0x000fe2000f8e02ff */
[----:B------:R-:W-:Y:S01]  /*4480*/  LEA R11, P0, R64, UR10, 0x2 ;  /* 0x0000000a400b7c11 */ /* 0x000fe2000f8010ff */
[----:B------:R-:W-:Y:S01]  /*4490*/  IMAD.WIDE.U32 R2, R79, UR12, R2 ;  /* 0x0000000c4f027c25 */ /* 0x000fe2000f8e0002 */
[----:B------:R-:W-:-:S03]  /*44a0*/  ISETP.GE.AND P3, PT, R61, R33, PT ;  /* 0x000000213d00720c */ /* 0x000fc60003f66270 */
[----:B------:R-:W-:Y:S01]  /*44b0*/  FADD.FTZ R74, R89, R74 ;  /* 0x0000004a594a7221 */ /* 0x000fe20000010000 */
[----:B------:R-:W-:Y:S01]  /*44c0*/  LEA.HI.X R10, R64, UR11, R63, 0x2, P0 ;  /* 0x0000000b400a7c11 */ /* 0x000fe200080f143f */
[----:B0-----:R-:W-:Y:S01]  /*44d0*/  IMAD R15, R79, UR13, R0 ;  /* 0x0000000d4f0f7c24 */ /* 0x001fe2000f8e0200 */
[----:B------:R-:W-:Y:S01]  /*44e0*/  IADD3 R0, P2, R2, UR6, RZ ;  /* 0x0000000602007c10 */ /* 0x000fe2000ff5e0ff */
[----:B------:R-:W-:Y:S01]  /*44f0*/  FADD.FTZ R74, R74, R91 ;  /* 0x0000005b4a4a7221 */ /* 0x000fe20000010000 */
[----:B------:R-:W-:Y:S01]  /*4500*/  ISETP.GE.AND P4, PT, R58, R33, PT ;  /* 0x000000213a00720c */ /* 0x000fe20003f86270 */
[----:B------:R-:W-:Y:S01]  /*4510*/  BSSY B0, `(.L_x_8748) ;  /* 0x0000041000007945 */ /* 0x000fe20003800000 */
[----:B------:R-:W-:Y:S01]  /*4520*/  IADD3.X R3, R15, UR8, R3, P2, !PT ;  /* 0x000000080f037c10 */ /* 0x000fe200097fe403 */
[----:B------:R-:W-:Y:S01]  /*4530*/  FADD.FTZ R74, R74, R93 ;  /* 0x0000005d4a4a7221 */ /* 0x000fe20000010000 */
        /* <DEDUP_REMOVED lines=10> */
[----:B------:R-:W-:Y:S01]  /*45e0*/  ISETP.GE.AND P6, PT, R56, R33, PT ;  /* 0x000000213800720c */ /* 0x000fe20003fc6270 */
[----:B------:R-:W-:Y:S02]  /*45f0*/  @!P4 STG.E desc[UR14][R2.64+-0x180], R27 ;  /* 0xfffe801b0200c986 */ /* 0x000fe4000c10190e */
[----:B------:R-:W-:Y:S02]  /*4600*/  FADD.FTZ R74, R74, R101 ;  /* 0x000000654a4a7221 */ /* 0x000fe40000010000 */
[----:B------:R-:W-:Y:S02]  /*4610*/  @!P2 STG.E desc[UR14][R2.64+-0x280], R23 ;  /* 0xfffd80170200a986 */ /* 0x000fe4000c10190e */
[----:B------:R-:W-:-:S02]  /*4620*/  FADD.FTZ R74, R74, R125 ;  /* 0x0000007d4a4a7221 */ /* 0x000fc40000010000 */
[----:B------:R-:W-:Y:S04]  /*4630*/  @!P0 STG.E desc[UR14][R2.64+-0x200], R25 ;  /* 0xfffe001902008986 */ /* 0x000fe8000c10190e */
[----:B------:R0:W-:Y:S04]  /*4640*/  @!P5 STG.E desc[UR14][R2.64+-0x100], R29 ;  /* 0xffff001d0200d986 */ /* 0x0001e8000c10190e */
[----:B------:R-:W-:Y:S04]  /*4650*/  @!P3 STG.E desc[UR14][R2.64+-0x380], R19 ;  /* 0xfffc80130200b986 */ /* 0x000fe8000c10190e */
[----:B------:R1:W-:Y:S01]  /*4660*/  @!P6 STG.E desc[UR14][R2.64+-0x80], R31 ;  /* 0xffff801f0200e986 */ /* 0x0003e2000c10190e */
[----:B------:R-:W-:Y:S08]  /*4670*/  BAR.SYNC.DEFER_BLOCKING 0x0 ;  /* 0x0000000000007b1d */ /* 0x000ff00000010000 */
[----:B0-----:R-:W0:Y:S01]  /*4680*/  LDC.64 R28, c[0x0][0x3a8] ;  /* 0x0000ea00ff1c7b82 */ /* 0x001e220000000a00 */
[----:B------:R-:W-:Y:S04]  /*4690*/  STS [R46], R89 ;  /* 0x000000592e007388 */ /* 0x000fe80000000800 */
[----:B------:R-:W-:Y:S01]  /*46a0*/  STS [R46+0x4], R91 ;  /* 0x0000045b2e007388 */ /* 0x000fe20000000800 */
[----:B0-----:R-:W-:-:S03]  /*46b0*/  IMAD R0, R28, UR17, RZ ;  /* 0x000000111c007c24 */ /* 0x001fc6000f8e02ff */
[----:B------:R-:W-:Y:S01]  /*46c0*/  STS [R46+0x8], R93 ;  /* 0x0000085d2e007388 */ /* 0x000fe20000000800 */
[----:B-1----:R-:W-:-:S03]  /*46d0*/  IMAD.WIDE.U32 R2, R28, UR16, RZ ;  /* 0x000000101c027c25 */ /* 0x002fc6000f8e00ff */
[----:B------:R-:W-:Y:S01]  /*46e0*/  STS [R46+0xc], R95 ;  /* 0x00000c5f2e007388 */ /* 0x000fe20000000800 */
[----:B------:R-:W-:-:S03]  /*46f0*/  IMAD R29, R29, UR16, R0 ;  /* 0x000000101d1d7c24 */ /* 0x000fc6000f8e0200 */
[----:B------:R-:W-:Y:S02]  /*4700*/  STS [R46+0x10], R97 ;  /* 0x000010612e007388 */ /* 0x000fe40000000800 */
[----:B------:R-:W-:Y:S02]  /*4710*/  IADD3 R27, R3, R29, RZ ;  /* 0x0000001d031b7210 */ /* 0x000fe40007ffe0ff */
        /* <DEDUP_REMOVED lines=32> */
.L_x_8749:
[----:B------:R-:W-:Y:S05]  /*4920*/  BSYNC B0 ;  /* 0x0000000000007941 */ /* 0x000fea0003800000 */
.L_x_8748:
[----:B------:R-:W-:Y:S01]  /*4930*/  MOV R3, R27 ;  /* 0x0000001b00037202 */ /* 0x000fe20000000f00 */
[----:B------:R-:W-:Y:S01]  /*4940*/  ULDC.64 UR10, c[0x0][0x3b0] ;  /* 0x0000ec00000a7ab9 */ /* 0x000fe20000000a00 */
[----:B------:R-:W-:Y:S01]  /*4950*/  ULDC.64 UR12, c[0x0][0x3f0] ;  /* 0x0000fc00000c7ab9 */ /* 0x000fe20000000a00 */
[----:B------:R-:W-:Y:S01]  /*4960*/  IMAD R10, R78, UR10, RZ ;  /* 0x0000000a4e0a7c24 */ /* 0x000fe2000f8e02ff */
[----:B------:R-:W-:Y:S01]  /*4970*/  LEA R0, P1, R14, UR12, 0x2 ;  /* 0x0000000c0e007c11 */ /* 0x000fe2000f8210ff */
[----:B------:R-:W-:Y:S01]  /*4980*/  IMAD.WIDE.U32 R2, R79, UR10, R2 ;  /* 0x0000000a4f027c25 */ /* 0x000fe2000f8e0002 */
[-C--:B------:R-:W-:Y:S01]  /*4990*/  ISETP.GE.AND P4, PT, R58, R23.reuse, PT ;  /* 0x000000173a00720c */ /* 0x080fe20003f86270 */
[----:B------:R-:W-:Y:S01]  /*49a0*/  UIADD3 UR4, UR4, -0x100, URZ ;  /* 0xffffff0004047890 */ /* 0x000fe2000fffe03f */
[----:B------:R-:W-:Y:S01]  /*49b0*/  ISETP.GE.AND P5, PT, R57, R23, PT ;  /* 0x000000173900720c */ /* 0x000fe20003fa6270 */
[----:B0-----:R-:W-:Y:S01]  /*49c0*/  IMAD R13, R79, UR11, R10 ;  /* 0x0000000b4f0d7c24 */ /* 0x001fe2000f8e020a */
[----:B------:R-:W-:-:S02]  /*49d0*/  IADD3 R11, P0, R2, UR6, RZ ;  /* 0x00000006020b7c10 */ /* 0x000fc4000ff1e0ff */
[-C--:B------:R-:W-:Y:S02]  /*49e0*/  ISETP.GE.AND P6, PT, R56, R23.reuse, PT ;  /* 0x000000173800720c */ /* 0x080fe40003fc6270 */
[----:B------:R-:W-:Y:S02]  /*49f0*/  LEA.HI.X R10, R14, UR13, R25, 0x2, P1 ;  /* 0x0000000d0e0a7c11 */ /* 0x000fe400088f1419 */
[----:B------:R-:W-:Y:S02]  /*4a00*/  IADD3.X R3, R13, UR8, R3, P0, !PT ;  /* 0x000000080d037c10 */ /* 0x000fe400087fe403 */
[----:B------:R-:W-:Y:S02]  /*4a10*/  LEA R2, P2, R11, R0, 0x2 ;  /* 0x000000000b027211 */ /* 0x000fe400078410ff */
[----:B------:R-:W-:Y:S02]  /*4a20*/  ISETP.GE.AND P3, PT, R59, R23, PT ;  /* 0x000000173b00720c */ /* 0x000fe40003f66270 */
[----:B------:R-:W-:-:S02]  /*4a30*/  LEA.HI.X R3, R11, R10, R3, 0x2, P2 ;  /* 0x0000000a0b037211 */ /* 0x000fc400010f1403 */
[-C--:B------:R-:W-:Y:S02]  /*4a40*/  ISETP.GE.AND P0, PT, R62, R23.reuse, PT ;  /* 0x000000173e00720c */ /* 0x080fe40003f06270 */
[-C--:B------:R-:W-:Y:S01]  /*4a50*/  ISETP.GE.AND P1, PT, R61, R23.reuse, PT ;  /* 0x000000173d00720c */ /* 0x080fe20003f26270 */
[----:B------:R0:W-:Y:S01]  /*4a60*/  @!P4 STG.E desc[UR14][R2.64+0x200], R19 ;  /* 0x000200130200c986 */ /* 0x0001e2000c10190e */
[----:B------:R-:W-:-:S03]  /*4a70*/  ISETP.GE.AND P2, PT, R60, R23, PT ;  /* 0x000000173c00720c */ /* 0x000fc60003f46270 */
[----:B------:R0:W-:Y:S04]  /*4a80*/  @!P5 STG.E desc[UR14][R2.64+0x280], R49 ;  /* 0x000280310200d986 */ /* 0x0001e8000c10190e */
[----:B------:R0:W-:Y:S04]  /*4a90*/  @!P6 STG.E desc[UR14][R2.64+0x300], R21 ;  /* 0x000300150200e986 */ /* 0x0001e8000c10190e */
[----:B------:R0:W-:Y:S01]  /*4aa0*/  @!P3 STG.E desc[UR14][R2.64+0x180], R51 ;  /* 0x000180330200b986 */ /* 0x0001e2000c10190e */
[C---:B------:R-:W-:Y:S02]  /*4ab0*/  ISETP.GT.AND P3, PT, R66.reuse, 0x1, PT ;  /* 0x000000014200780c */ /* 0x040fe40003f64270 */
[----:B------:R-:W-:Y:S01]  /*4ac0*/  IADD3 R66, R66, -0x1, RZ ;  /* 0xffffffff42427810 */ /* 0x000fe20007ffe0ff */
        /* <DEDUP_REMOVED lines=10> */
.L_x_8734:
        /* <DEDUP_REMOVED lines=26> */
.L_x_8752:
[----:B------:R-:W-:Y:S05]  /*4d10*/  BSYNC B0 ;  /* 0x0000000000007941 */ /* 0x000fea0003800000 */
.L_x_8751:
        /* <DEDUP_REMOVED lines=29> */
.L_x_8754:
[----:B0-----:R-:W0:Y:S02]  /*4ef0*/  S2R R21, SR_TID.X ;  /* 0x0000000000157919 */ /* 0x001e240000002100 */
.L_x_8755:
[----:B------:R-:W-:Y:S05]  /*4f00*/  BSYNC B0 ;  /* 0x0000000000007941 */ /* 0x000fea0003800000 */
.L_x_8753:
        /* <DEDUP_REMOVED lines=8> */
[C---:B--2---:R-:W-:Y:S01]  /*4f90*/  IMAD R4, R78.reuse, UR8, RZ ;  /* 0x000000084e047c24 */ /* 0x044fe2000f8e02ff */
        /* <DEDUP_REMOVED lines=11> */
[----:B---3--:R-:W-:Y:S01]  /*5050*/  IMAD R9, R79, UR9, R4 ;  /* 0x000000094f097c24 */ /* 0x008fe2000f8e0204 */
        /* <DEDUP_REMOVED lines=22> */
.L_x_8757:
        /* <DEDUP_REMOVED lines=55> */
.L_x_8756:
[----:B------:R-:W-:Y:S05]  /*5530*/  EXIT ;  /* 0x000000000000794d */ /* 0x000fea0003800000 */
.L_x_8758:
        /* <DEDUP_REMOVED lines=12> */
.L_x_11009:


//--------------------- .text._Z25selective_scan_bwd_kernelI32Selective_Scan_bwd_kernel_traitsILi32ELi8ELb0ELb0ELb0ELb1ELb0EffEEv12SSMParamsBwd --------------------------
	.section	.text._Z25selective_scan_bwd_kernelI32Selective_Scan_bwd_kernel_traitsILi32ELi8ELb0ELb0ELb0ELb1ELb0EffEEv12SSMParamsBwd,"ax",@progbits
	.align	128
        .global         _Z25selective_scan_bwd_kernelI32Selective_Scan_bwd_kernel_traitsILi32ELi8ELb0ELb0ELb0ELb1ELb0EffEEv12SSMParamsBwd
        .type           _Z25selective_scan_bwd_kernelI32Selective_Scan_bwd_kernel_traitsILi32ELi8ELb0ELb0ELb0ELb1ELb0EffEEv12SSMParamsBwd,@function
        .size           _Z25selective_scan_bwd_kernelI32Selective_Scan_bwd_kernel_traitsILi32ELi8ELb0ELb0ELb0ELb1ELb0EffEEv12SSMParamsBwd,(.L_x_11010 - _Z25selective_scan_bwd_kernelI32Selective_Scan_bwd_kernel_traitsILi32ELi8ELb0ELb0ELb0ELb1ELb0EffEEv12SSMParamsBwd)
        .other          _Z25selective_scan_bwd_kernelI32Selective_Scan_bwd_kernel_traitsILi32ELi8ELb0ELb0ELb0ELb1ELb0EffEEv12SSMParamsBwd,@"STO_CUDA_ENTRY STV_DEFAULT"
_Z25selective_scan_bwd_kernelI32Selective_Scan_bwd_kernel_traitsILi32ELi8ELb0ELb0ELb0ELb1ELb0EffEEv12SSMParamsBwd:
.text._Z25selective_scan_bwd_kernelI32Selective_Scan_bwd_kernel_traitsILi32ELi8ELb0ELb0ELb0ELb1ELb0EffEEv12SSMParamsBwd:
[----:B------:R-:W-:Y:S08]  /*0000*/  LDC R1, c[0x0][0x28] ;  /* 0x00000a00ff017b82 */ /* 0x000ff00000000800 */
[----:B------:R-:W0:Y:S01]  /*0010*/  S2UR UR8, SR_CTAID.Y ;  /* 0x00000000000879c3 */ /* 0x000e220000002600 */
[----:B------:R-:W-:Y:S01]  /*0020*/  ULDC.64 UR6, c[0x0][0x300] ;  /* 0x0000c00000067ab9 */ /* 0x000fe20000000a00 */
[----:B------:R-:W-:Y:S01]  /*0030*/  CS2R R46, SRZ ;  /* 0x00000000002e7805 */ /* 0x000fe2000001ff00 */
[----:B------:R-:W-:Y:S01]  /*0040*/  UISETP.NE.U32.AND UP1, UPT, UR6, URZ, UPT ;  /* 0x0000003f0600728c */ /* 0x000fe2000bf25070 */
[----:B------:R-:W-:Y:S01]  /*0050*/  ULDC.64 UR30, c[0x0][0x208] ;  /* 0x00008200001e7ab9 */ /* 0x000fe20000000a00 */
[----:B------:R-:W-:-:S02]  /*0060*/  ULDC.64 UR4, c[0x0][0x2e8] ;  /* 0x0000ba0000047ab9 */ /* 0x000fc40000000a00 */
[----:B------:R-:W-:Y:S01]  /*0070*/  UISETP.NE.AND.EX UP1, UPT, UR7, URZ, UPT, UP1 ;  /* 0x0000003f0700728c */ /* 0x000fe2000bf25310 */
[----:B------:R-:W1:Y:S01]  /*0080*/  S2UR UR34, SR_CTAID.X ;  /* 0x00000000002279c3 */ /* 0x000e620000002500 */
[----:B------:R-:W-:Y:S01]  /*0090*/  UISETP.NE.U32.AND UP0, UPT, UR4, URZ, UPT ;  /* 0x0000003f0400728c */ /* 0x000fe2000bf05070 */
[----:B------:R-:W-:Y:S01]  /*00a0*/  ULDC.64 UR20, c[0x0][0x3d8] ;  /* 0x0000f60000147ab9 */ /* 0x000fe20000000a00 */
[----:B------:R-:W-:Y:S02]  /*00b0*/  ULDC.64 UR26, c[0x0][0x328] ;  /* 0x0000ca00001a7ab9 */ /* 0x000fe40000000a00 */
[----:B------:R-:W-:Y:S01]  /*00c0*/  PLOP3.LUT P1, PT, PT, PT, UP1, 0x80, 0x0 ;  /* 0x000000000000781c */ /* 0x000fe20003f2f018 */
[----:B------:R-:W-:Y:S01]  /*00d0*/  UISETP.NE.AND.EX UP0, UPT, UR5, URZ, UPT, UP0 ;  /* 0x0000003f0500728c */ /* 0x000fe2000bf05300 */
[----:B------:R-:W-:Y:S01]  /*00e0*/  ULDC.64 UR22, c[0x0][0x3f8] ;  /* 0x0000fe0000167ab9 */ /* 0x000fe20000000a00 */
[----:B------:R-:W-:Y:S01]  /*00f0*/  ULDC.64 UR24, c[0x0][0x288] ;  /* 0x0000a20000187ab9 */ /* 0x000fe20000000a00 */
[----:B------:R-:W-:-:S03]  /*0100*/  ULDC UR29, c[0x0][0x224] ;  /* 0x00008900001d7ab9 */ /* 0x000fc60000000800 */
[----:B------:R-:W-:Y:S01]  /*0110*/  PLOP3.LUT P0, PT, PT, PT, UP0, 0x80, 0x0 ;  /* 0x000000000000781c */ /* 0x000fe20003f0f008 */
[----:B0-----:R-:W-:Y:S02]  /*0120*/  USHF.R.S32.HI UR9, URZ, 0x1f, UR8 ;  /* 0x0000001f3f097899 */ /* 0x001fe40008011408 */
[----:B------:R-:W-:Y:S02]  /*0130*/  @UP1 ULEA UR6, UP3, UR8, UR6, 0x2 ;  /* 0x0000000608061291 */ /* 0x000fe4000f86103f */
[----:B------:R-:W-:Y:S02]  /*0140*/  @UP0 ULEA UR4, UP2, UR8, UR4, 0x2 ;  /* 0x0000000408040291 */ /* 0x000fe4000f84103f */
[----:B------:R-:W-:Y:S02]  /*0150*/  @UP1 ULEA.HI.X UR7, UR8, UR7, UR9, 0x2, UP3 ;  /* 0x0000000708071291 */ /* 0x000fe400098f1409 */
[----:B------:R-:W-:Y:S01]  /*0160*/  MOV R4, UR6 ;  /* 0x0000000600047c02 */ /* 0x000fe20008000f00 */
[----:B------:R-:W-:Y:S01]  /*0170*/  @UP0 ULEA.HI.X UR5, UR8, UR5, UR9, 0x2, UP2 ;  /* 0x0000000508050291 */ /* 0x000fe200090f1409 */
[----:B------:R-:W-:-:S02]  /*0180*/  MOV R2, UR4 ;  /* 0x0000000400027c02 */ /* 0x000fc40008000f00 */
[----:B------:R-:W-:Y:S01]  /*0190*/  MOV R5, UR7 ;  /* 0x0000000700057c02 */ /* 0x000fe20008000f00 */
[----:B------:R-:W-:Y:S02]  /*01a0*/  UISETP.NE.U32.AND UP1, UPT, UR20, URZ, UPT ;  /* 0x0000003f1400728c */ /* 0x000fe4000bf25070 */
[----:B------:R-:W-:Y:S01]  /*01b0*/  MOV R3, UR5 ;  /* 0x0000000500037c02 */ /* 0x000fe20008000f00 */
[----:B-1----:R-:W-:Y:S01]  /*01c0*/  USHF.R.S32.HI UR35, URZ, 0x1f, UR34 ;  /* 0x0000001f3f237899 */ /* 0x002fe20008011422 */
[----:B------:R0:W5:Y:S01]  /*01d0*/  @P1 LDG.E R46, desc[UR30][R4.64] ;  /* 0x0000001e042e1981 */ /* 0x000162000c1e1900 */
[----:B------:R-:W-:Y:S01]  /*01e0*/  ULDC.64 UR4, c[0x0][0x310] ;  /* 0x0000c40000047ab9 */ /* 0x000fe20000000a00 */
[----:B------:R-:W-:Y:S01]  /*01f0*/  ULDC.64 UR6, c[0x0][0x280] ;  /* 0x0000a00000067ab9 */ /* 0x000fe20000000a00 */
[----:B------:R-:W-:Y:S01]  /*0200*/  UISETP.NE.AND.EX UP1, UPT, UR21, URZ, UPT, UP1 ;  /* 0x0000003f1500728c */ /* 0x000fe2000bf25310 */
[----:B------:R0:W5:Y:S01]  /*0210*/  @P0 LDG.E R47, desc[UR30][R2.64] ;  /* 0x0000001e022f0981 */ /* 0x000162000c1e1900 */
[----:B------:R-:W-:-:S02]  /*0220*/  UISETP.NE.U32.AND UP0, UPT, UR4, URZ, UPT ;  /* 0x0000003f0400728c */ /* 0x000fc4000bf05070 */
[----:B------:R-:W-:Y:S02]  /*0230*/  UIMAD UR4, UR35, UR6, URZ ;  /* 0x00000006230472a4 */ /* 0x000fe4000f8e023f */
[----:B------:R-:W-:Y:S02]  /*0240*/  UISETP.NE.AND.EX UP0, UPT, UR5, URZ, UPT, UP0 ;  /* 0x0000003f0500728c */ /* 0x000fe4000bf05300 */
[----:B------:R-:W-:Y:S02]  /*0250*/  UIMAD.WIDE.U32 UR12, UR34, UR6, URZ ;  /* 0x00000006220c72a5 */ /* 0x000fe4000f8e003f */
[----:B------:R-:W-:Y:S02]  /*0260*/  UIMAD UR16, UR34, UR7, UR4 ;  /* 0x00000007221072a4 */ /* 0x000fe4000f8e0204 */
[----:B------:R-:W-:Y:S01]  /*0270*/  UIMAD UR5, UR35, UR26, URZ ;  /* 0x0000001a230572a4 */ /* 0x000fe2000f8e023f */
[----:B------:R-:W-:Y:S02]  /*0280*/  ULDC.64 UR6, c[0x0][0x290] ;  /* 0x0000a40000067ab9 */ /* 0x000fe40000000a00 */
[----:B------:R-:W-:-:S02]  /*0290*/  UIMAD.WIDE.U32 UR14, UR34, UR6, URZ ;  /* 0x00000006220e72a5 */ /* 0x000fc4000f8e003f */
[----:B------:R-:W-:-:S03]  /*02a0*/  UIMAD UR4, UR35, UR6, URZ ;  /* 0x00000006230472a4 */ /* 0x000fc6000f8e023f */
[----:B------:R-:W-:Y:S01]  /*02b0*/  UMOV UR6, URZ ;  /* 0x0000003f00067c82 */ /* 0x000fe20008000000 */
[----:B------:R-:W-:Y:S02]  /*02c0*/  @UP1 ULEA UR6, UP3, UR8, UR20, 0x2 ;  /* 0x0000001408061291 */ /* 0x000fe4000f86103f */
[----:B------:R-:W-:Y:S02]  /*02d0*/  UISETP.NE.U32.AND UP2, UPT, UR22, URZ, UPT ;  /* 0x0000003f1600728c */ /* 0x000fe4000bf45070 */
[----:B------:R-:W-:-:S03]  /*02e0*/  UIMAD UR27, UR34, UR27, UR5 ;  /* 0x0000001b221b72a4 */ /* 0x000fc6000f8e0205 */
[----:B------:R-:W-:Y:S01]  /*02f0*/  UMOV UR5, URZ ;  /* 0x0000003f00057c82 */ /* 0x000fe20008000000 */
[----:B------:R-:W-:Y:S02]  /*0300*/  @UP1 ULEA.HI.X UR5, UR8, UR21, UR9, 0x2, UP3 ;  /* 0x0000001508051291 */ /* 0x000fe400098f1409 */
[----:B------:R-:W-:Y:S01]  /*0310*/  UISETP.NE.AND.EX UP2, UPT, UR23, URZ, UPT, UP2 ;  /* 0x0000003f1700728c */ /* 0x000fe2000bf45320 */
[----:B------:R-:W-:Y:S01]  /*0320*/  ULDC.64 UR20, c[0x0][0x298] ;  /* 0x0000a60000147ab9 */ /* 0x000fe20000000a00 */
[----:B------:R-:W-:Y:S02]  /*0330*/  UIMAD UR18, UR34, UR7, UR4 ;  /* 0x00000007221272a4 */ /* 0x000fe4000f8e0204 */
[----:B------:R-:W-:Y:S02]  /*0340*/  UIMAD UR19, UR9, UR20, URZ ;  /* 0x00000014091372a4 */ /* 0x000fe4000f8e023f */
[----:B------:R-:W-:Y:S02]  /*0350*/  UIMAD UR17, UR9, UR24, URZ ;  /* 0x00000018091172a4 */ /* 0x000fe4000f8e023f */
[----:B------:R-:W-:-:S02]  /*0360*/  UIADD3 UR13, UR13, UR16, URZ ;  /* 0x000000100d0d7290 */ /* 0x000fc4000fffe03f */
[----:B------:R-:W-:Y:S02]  /*0370*/  UIMAD.WIDE.U32 UR10, UR34, UR26, URZ ;  /* 0x0000001a220a72a5 */ /* 0x000fe4000f8e003f */
[----:B------:R-:W-:Y:S02]  /*0380*/  UIADD3 UR15, UR15, UR18, URZ ;  /* 0x000000120f0f7290 */ /* 0x000fe4000fffe03f */
[----:B------:R-:W-:Y:S02]  /*0390*/  UIMAD UR26, UR8, UR21, UR19 ;  /* 0x00000015081a72a4 */ /* 0x000fe4000f8e0213 */
[----:B------:R-:W-:Y:S01]  /*03a0*/  UIMAD UR25, UR8, UR25, UR17 ;  /* 0x00000019081972a4 */ /* 0x000fe2000f8e0211 */
[----:B------:R-:W-:Y:S01]  /*03b0*/  ULDC.64 UR18, c[0x0][0x330] ;  /* 0x0000cc0000127ab9 */ /* 0x000fe20000000a00 */
[----:B------:R-:W-:Y:S01]  /*03c0*/  UMOV UR7, URZ ;  /* 0x0000003f00077c82 */ /* 0x000fe20008000000 */
[----:B------:R-:W-:Y:S02]  /*03d0*/  UIMAD.WIDE.U32 UR16, UR8, UR24, UR12 ;  /* 0x00000018081072a5 */ /* 0x000fe4000f8e000c */
[----:B------:R-:W-:-:S02]  /*03e0*/  @UP2 ULEA UR7, UP4, UR8, UR22, 0x2 ;  /* 0x0000001608072291 */ /* 0x000fc4000f88103f */
[----:B------:R-:W-:Y:S02]  /*03f0*/  UIMAD UR24, UR9, UR18, URZ ;  /* 0x00000012091872a4 */ /* 0x000fe4000f8e023f */
[----:B------:R-:W-:Y:S02]  /*0400*/  ULEA UR22, UR29, 0xffffff00, 0x8 ;  /* 0xffffff001d167891 */ /* 0x000fe4000f8e403f */
[----:B------:R-:W-:Y:S01]  /*0410*/  UIMAD.WIDE.U32 UR20, UR8, UR20, UR14 ;  /* 0x00000014081472a5 */ /* 0x000fe2000f8e000e */
[----:B------:R-:W-:Y:S01]  /*0420*/  UMOV UR4, URZ ;  /* 0x0000003f00047c82 */ /* 0x000fe20008000000 */
[----:B------:R-:W-:Y:S02]  /*0430*/  UIMAD UR28, UR8, UR19, UR24 ;  /* 0x00000013081c72a4 */ /* 0x000fe4000f8e0218 */
[----:B------:R-:W-:Y:S02]  /*0440*/  @UP2 ULEA.HI.X UR4, UR8, UR23, UR9, 0x2, UP4 ;  /* 0x0000001708042291 */ /* 0x000fe4000a0f1409 */
[----:B------:R-:W-:-:S02]  /*0450*/  UIADD3 UR24, UP1, UR22, UR16, URZ ;  /* 0x0000001016187290 */ /* 0x000fc4000ff3e03f */
[----:B------:R-:W-:Y:S02]  /*0460*/  USHF.R.S32.HI UR23, URZ, 0x1f, UR22 ;  /* 0x0000001f3f177899 */ /* 0x000fe40008011416 */
[----:B------:R-:W-:Y:S01]  /*0470*/  UIADD3 UR16, UP2, UR22, UR20, URZ ;  /* 0x0000001416107290 */ /* 0x000fe2000ff5e03f */
[----:B------:R-:W-:Y:S01]  /*0480*/  ULDC.64 UR14, c[0x0][0x2f0] ;  /* 0x0000bc00000e7ab9 */ /* 0x000fe20000000a00 */
[----:B------:R-:W-:Y:S01]  /*0490*/  UIADD3 UR11, UR11, UR27, URZ ;  /* 0x0000001b0b0b7290 */ /* 0x000fe2000fffe03f */
[----:B------:R-:W-:Y:S01]  /*04a0*/  ULDC.64 UR12, c[0x0][0x2f8] ;  /* 0x0000be00000c7ab9 */ /* 0x000fe20000000a00 */
[----:B------:R-:W-:Y:S02]  /*04b0*/  UIADD3.X UR17, UR23, UR17, UR25, UP1, !UPT ;  /* 0x0000001117117290 */ /* 0x000fe40008ffe419 */
[----:B------:R-:W-:Y:S02]  /*04c0*/  UIADD3.X UR20, UR23, UR21, UR26, UP2, !UPT ;  /* 0x0000001517147290 */ /* 0x000fe400097fe41a */
[----:B------:R-:W-:-:S02]  /*04d0*/  ULEA UR21, UP1, UR24, UR14, 0x2 ;  /* 0x0000000e18157291 */ /* 0x000fc4000f82103f */
[----:B------:R-:W-:Y:S02]  /*04e0*/  ULEA UR14, UP2, UR16, UR12, 0x2 ;  /* 0x0000000c100e7291 */ /* 0x000fe4000f84103f */
[----:B------:R-:W-:Y:S02]  /*04f0*/  UIMAD.WIDE.U32 UR18, UR8, UR18, UR10 ;  /* 0x00000012081272a5 */ /* 0x000fe4000f8e000a */
[----:B------:R-:W-:Y:S02]  /*0500*/  ULEA.HI.X UR24, UR24, UR15, UR17, 0x2, UP1 ;  /* 0x0000000f18187291 */ /* 0x000fe400088f1411 */
[----:B------:R-:W-:Y:S02]  /*0510*/  ULEA.HI.X UR15, UR16, UR13, UR20, 0x2, UP2 ;  /* 0x0000000d100f7291 */ /* 0x000fe400090f1414 */
[----:B------:R-:W-:Y:S01]  /*0520*/  UIADD3 UR16, UP1, UR22, UR18, URZ ;  /* 0x0000001216107290 */ /* 0x000fe2000ff3e03f */
[----:B------:R-:W-:Y:S01]  /*0530*/  @UP0 ULDC UR10, c[0x0][0x214] ;  /* 0x00008500000a0ab9 */ /* 0x000fe20000000800 */
[----:B------:R-:W-:Y:S01]  /*0540*/  ULDC.64 UR12, c[0x0][0x3b8] ;  /* 0x0000ee00000c7ab9 */ /* 0x000fe20000000a00 */
[----:B------:R-:W-:-:S02]  /*0550*/  @UP0 UIMAD UR10, UR34, UR10, UR8 ;  /* 0x0000000a220a02a4 */ /* 0x000fc4000f8e0208 */
[----:B------:R-:W-:Y:S02]  /*0560*/  UIADD3.X UR18, UR23, UR19, UR28, UP1, !UPT ;  /* 0x0000001317127290 */ /* 0x000fe40008ffe41c */
[----:B------:R-:W-:Y:S02]  /*0570*/  ULEA UR17, UP2, UR16, UR12, 0x2 ;  /* 0x0000000c10117291 */ /* 0x000fe4000f84103f */
[----:B------:R-:W-:Y:S02]  /*0580*/  UISETP.GE.AND UP1, UPT, UR29, 0x1, UPT ;  /* 0x000000011d00788c */ /* 0x000fe4000bf26270 */
[----:B------:R-:W-:Y:S02]  /*0590*/  @UP0 UIMAD UR12, UR10, UR29, URZ ;  /* 0x0000001d0a0c02a4 */ /* 0x000fe4000f8e023f */
[----:B------:R-:W-:Y:S02]  /*05a0*/  ULEA.HI.X UR16, UR16, UR13, UR18, 0x2, UP2 ;  /* 0x0000000d10107291 */ /* 0x000fe400090f1412 */
[----:B------:R-:W-:Y:S01]  /*05b0*/  PLOP3.LUT P0, PT, PT, PT, UP1, 0x80, 0x0 ;  /* 0x000000000000781c */ /* 0x000fe20003f0f018 */
[----:B------:R-:W-:Y:S01]  /*05c0*/  @UP0 ULDC UR13, c[0x0][0x21c] ;  /* 0x00008700000d0ab9 */ /* 0x000fe20000000800 */
[----:B------:R-:W-:Y:S01]  /*05d0*/  @UP0 ULDC.64 UR10, c[0x0][0x310] ;  /* 0x0000c400000a0ab9 */ /* 0x000fe20000000a00 */
[----:B------:R-:W-:Y:S01]  /*05e0*/  @UP0 UIMAD UR12, UR12, UR13, URZ ;  /* 0x0000000d0c0c02a4 */ /* 0x000fe2000f8e023f */
[----:B------:R-:W-:-:S02]  /*05f0*/  MOV R8, UR6 ;  /* 0x0000000600087c02 */ /* 0x000fc40008000f00 */
[----:B------:R-:W-:Y:S01]  /*0600*/  MOV R6, UR7 ;  /* 0x0000000700067c02 */ /* 0x000fe20008000f00 */
[----:B------:R-:W-:Y:S01]  /*0610*/  @UP0 UIMAD.WIDE UR6, UR12, 0x8, UR10 ;  /* 0x000000080c0608a5 */ /* 0x000fe2000f8e020a */
[----:B------:R-:W-:Y:S01]  /*0620*/  MOV R9, UR5 ;  /* 0x0000000500097c02 */ /* 0x000fe20008000f00 */
[----:B------:R-:W-:Y:S01]  /*0630*/  HFMA2.MMA R48, -RZ, RZ, 0, 0 ;  /* 0x00000000ff307435 */ /* 0x000fe200000001ff */
[----:B------:R-:W-:-:S04]  /*0640*/  MOV R7, UR4 ;  /* 0x0000000400077c02 */ /* 0x000fc80008000f00 */
[----:B------:R-:W-:Y:S01]  /*0650*/  @!UP0 UMOV UR6, URZ ;  /* 0x0000003f00068c82 */ /* 0x000fe20008000000 */
[----:B------:R-:W-:Y:S01]  /*0660*/  @!UP0 UMOV UR7, URZ ;  /* 0x0000003f00078c82 */ /* 0x000fe20008000000 */
[----:B------:R-:W-:Y:S01]  /*0670*/  MOV R45, RZ ;  /* 0x000000ff002d7202 */ /* 0x000fe20000000f00 */
[----:B0-----:R-:W-:Y:S06]  /*0680*/  @!P0 BRA `(.L_x_8759) ;  /* 0x0000004400948947 */ /* 0x001fec0003800000 */
        /* <DEDUP_REMOVED lines=25> */
.L_x_8786:
        /* <DEDUP_REMOVED lines=11> */
[----:B------:R-:W-:-:S05]  /*08d0*/  IADD3.X R3, R32, UR12, RZ, P3, !PT ;  /* 0x0000000c20037c10 */ /* 0x000fca0009ffe4ff */
[----:B------:R-:W-:Y:S01]  /*08e0*/  ISETP.GE.AND P0, PT, R43, UR5, PT ;  /* 0x000000052b007c0c */ /* 0x000fe2000bf06270 */
[----:B------:R-:W-:Y:S01]  /*08f0*/  BAR.SYNC.DEFER_BLOCKING 0x0 ;  /* 0x0000000000007b1d */ /* 0x000fe20000010000 */
[----:B------:R-:W-:Y:S02]  /*0900*/  ISETP.GE.AND P1, PT, R39, UR5, PT ;  /* 0x0000000527007c0c */ /* 0x000fe4000bf26270 */
[----:B------:R-:W-:Y:S02]  /*0910*/  ISETP.GE.AND P2, PT, R38, UR5, PT ;  /* 0x0000000526007c0c */ /* 0x000fe4000bf46270 */
[----:B------:R-:W-:Y:S02]  /*0920*/  ISETP.GE.AND P3, PT, R34, UR5, PT ;  /* 0x0000000522007c0c */ /* 0x000fe4000bf66270 */
[----:B------:R-:W-:Y:S02]  /*0930*/  ISETP.GE.AND P4, PT, R33, UR5, PT ;  /* 0x0000000521007c0c */ /* 0x000fe4000bf86270 */
[----:B------:R-:W-:-:S02]  /*0940*/  CS2R R12, SRZ ;  /* 0x00000000000c7805 */ /* 0x000fc4000001ff00 */
[----:B------:R-:W-:Y:S01]  /*0950*/  MOV R15, RZ ;  /* 0x000000ff000f7202 */ /* 0x000fe20000000f00 */
[----:B------:R-:W2:Y:S01]  /*0960*/  @!P0 LDG.E R5, desc[UR30][R2.64] ;  /* 0x0000001e02058981 */ /* 0x000ea2000c1e1900 */
[----:B------:R-:W-:-:S03]  /*0970*/  ISETP.GE.AND P0, PT, R37, UR5, PT ;  /* 0x0000000525007c0c */ /* 0x000fc6000bf06270 */
[----:B------:R-:W3:Y:S01]  /*0980*/  @!P1 LDG.E R0, desc[UR30][R2.64+0x80] ;  /* 0x0000801e02009981 */ /* 0x000ee2000c1e1900 */
        /* <DEDUP_REMOVED lines=8> */
[----:B------:R-:W-:-:S02]  /*0a10*/  IADD3 R17, R42, 0x20, RZ ;  /* 0x000000202a117810 */ /* 0x000fc40007ffe0ff */
[-C--:B------:R-:W-:Y:S02]  /*0a20*/  LEA.HI.SX32 R30, R42, R42.reuse, 0x1b ;  /* 0x0000002a2a1e7211 */ /* 0x080fe400078fdaff */
[----:B------:R-:W-:Y:S02]  /*0a30*/  LEA.HI.SX32 R14, R17, R42, 0x1b ;  /* 0x0000002a110e7211 */ /* 0x000fe400078fdaff */
[-C--:B------:R-:W-:Y:S02]  /*0a40*/  LEA R30, R30, R41.reuse, 0x2 ;  /* 0x000000291e1e7211 */ /* 0x080fe400078e10ff */
[----:B------:R-:W-:Y:S02]  /*0a50*/  LEA R29, R14, R41, 0x2 ;  /* 0x000000290e1d7211 */ /* 0x000fe400078e10ff */
[C---:B------:R-:W-:Y:S02]  /*0a60*/  IADD3 R19, R42.reuse, 0x40, RZ ;  /* 0x000000402a137810 */ /* 0x040fe40007ffe0ff */
[----:B------:R-:W-:-:S02]  /*0a70*/  IADD3 R23, R42, 0xe0, RZ ;  /* 0x000000e02a177810 */ /* 0x000fc40007ffe0ff */
[C---:B0-----:R-:W-:Y:S02]  /*0a80*/  IADD3 R3, R42.reuse, 0x60, RZ ;  /* 0x000000602a037810 */ /* 0x041fe40007ffe0ff */
[-C--:B------:R-:W-:Y:S02]  /*0a90*/  LEA.HI.SX32 R28, R19, R42.reuse, 0x1b ;  /* 0x0000002a131c7211 */ /* 0x080fe400078fdaff */
[C---:B------:R-:W-:Y:S02]  /*0aa0*/  IADD3 R17, R42.reuse, 0x80, RZ ;  /* 0x000000802a117810 */ /* 0x040fe40007ffe0ff */
[C---:B------:R-:W-:Y:S02]  /*0ab0*/  IADD3 R19, R42.reuse, 0xa0, RZ ;  /* 0x000000a02a137810 */ /* 0x040fe40007ffe0ff */
[----:B------:R-:W-:Y:S02]  /*0ac0*/  IADD3 R21, R42, 0xc0, RZ ;  /* 0x000000c02a157810 */ /* 0x000fe40007ffe0ff */
[----:B------:R-:W-:-:S02]  /*0ad0*/  LEA.HI.SX32 R2, R3, R42, 0x1b ;  /* 0x0000002a03027211 */ /* 0x000fc400078fdaff */
[-C--:B------:R-:W-:Y:S02]  /*0ae0*/  LEA.HI.SX32 R26, R17, R42.reuse, 0x1b ;  /* 0x0000002a111a7211 */ /* 0x080fe400078fdaff */
        /* <DEDUP_REMOVED lines=8> */
[----:B------:R-:W-:Y:S02]  /*0b70*/  IADD3 R2, P1, R31, UR17, RZ ;  /* 0x000000111f027c10 */ /* 0x000fe4000ff3e0ff */
[----:B------:R-:W-:Y:S02]  /*0b80*/  ISETP.GE.AND P2, PT, R37, UR5, PT ;  /* 0x0000000525007c0c */ /* 0x000fe4000bf46270 */
[----:B------:R-:W-:-:S02]  /*0b90*/  IADD3.X R3, R32, UR16, RZ, P1, !PT ;  /* 0x0000001020037c10 */ /* 0x000fc40008ffe4ff */
[----:B------:R-:W-:Y:S02]  /*0ba0*/  ISETP.GE.AND P1, PT, R38, UR5, PT ;  /* 0x0000000526007c0c */ /* 0x000fe4000bf26270 */
[----:B------:R-:W-:Y:S02]  /*0bb0*/  ISETP.GE.AND P3, PT, R36, UR5, PT ;  /* 0x0000000524007c0c */ /* 0x000fe4000bf66270 */
[----:B------:R-:W-:Y:S02]  /*0bc0*/  ISETP.GE.AND P4, PT, R35, UR5, PT ;  /* 0x0000000523007c0c */ /* 0x000fe4000bf86270 */
[----:B------:R-:W-:Y:S02]  /*0bd0*/  ISETP.GE.AND P5, PT, R34, UR5, PT ;  /* 0x0000000522007c0c */ /* 0x000fe4000bfa6270 */
[----:B------:R-:W-:Y:S01]  /*0be0*/  CS2R R50, SRZ ;  /* 0x0000000000327805 */ /* 0x000fe2000001ff00 */
[----:B------:R-:W-:Y:S01]  /*0bf0*/  HFMA2.MMA R54, -RZ, RZ, 0, 0 ;  /* 0x00000000ff367435 */ /* 0x000fe200000001ff */
[----:B------:R-:W-:-:S02]  /*0c00*/  MOV R49, RZ ;  /* 0x000000ff00317202 */ /* 0x000fc40000000f00 */
[----:B------:R-:W-:Y:S01]  /*0c10*/  CS2R R52, SRZ ;  /* 0x0000000000347805 */ /* 0x000fe2000001ff00 */
[----:B--2---:R-:W-:Y:S04]  /*0c20*/  STS [R30], R5 ;  /* 0x000000051e007388 */ /* 0x004fe80000000800 */
[----:B---3--:R0:W-:Y:S02]  /*0c30*/  STS [R29+0x80], R0 ;  /* 0x000080001d007388 */ /* 0x0081e40000000800 */
[----:B0-----:R-:W-:-:S04]  /*0c40*/  LEA.HI.SX32 R0, R23, R42, 0x1b ;  /* 0x0000002a17007211 */ /* 0x001fc800078fdaff */
[-C--:B------:R-:W-:Y:S02]  /*0c50*/  LEA R23, R0, R41.reuse, 0x2 ;  /* 0x0000002900177211 */ /* 0x080fe400078e10ff */
[----:B------:R-:W-:Y:S01]  /*0c60*/  SHF.L.U32 R0, R42, 0x3, RZ ;  /* 0x000000032a007819 */ /* 0x000fe200000006ff */
[----:B----4-:R0:W-:Y:S03]  /*0c70*/  STS [R28+0x100], R11 ;  /* 0x0001000b1c007388 */ /* 0x0101e60000000800 */
[----:B------:R-:W-:Y:S01]  /*0c80*/  LEA.HI.SX32 R22, R0, R0, 0x1b ;  /* 0x0000000000167211 */ /* 0x000fe200078fdaff */
[----:B------:R1:W-:Y:S03]  /*0c90*/  STS [R27+0x180], R4 ;  /* 0x000180041b007388 */ /* 0x0003e60000000800 */
[----:B------:R-:W-:Y:S01]  /*0ca0*/  LEA R22, R22, R41, 0x2 ;  /* 0x0000002916167211 */ /* 0x000fe200078e10ff */
        /* <DEDUP_REMOVED lines=14> */
[----:B-1----:R-:W-:-:S04]  /*0d90*/  IADD3 R4, P0, R31, UR11, RZ ;  /* 0x0000000b1f047c10 */ /* 0x002fc8000ff1e0ff */
[----:B------:R-:W-:Y:S01]  /*0da0*/  IADD3.X R5, R32, UR10, RZ, P0, !PT ;  /* 0x0000000a20057c10 */ /* 0x000fe200087fe4ff */
[----:B------:R-:W-:Y:S01]  /*0db0*/  BAR.SYNC.DEFER_BLOCKING 0x0 ;  /* 0x0000000000007b1d */ /* 0x000fe20000010000 */
[----:B------:R-:W-:Y:S02]  /*0dc0*/  ISETP.GE.AND P0, PT, R39, UR5, PT ;  /* 0x0000000527007c0c */ /* 0x000fe4000bf06270 */
[----:B--2---:R-:W-:Y:S01]  /*0dd0*/  P2R R12, PR, RZ, 0x40 ;  /* 0x00000040ff0c7803 */ /* 0x004fe20000000000 */
[----:B------:R-:W-:Y:S01]  /*0de0*/  HFMA2.MMA R0, -RZ, RZ, 0, 0 ;  /* 0x00000000ff007435 */ /* 0x000fe200000001ff */
[----:B------:R-:W-:Y:S01]  /*0df0*/  MOV R13, RZ ;  /* 0x000000ff000d7202 */ /* 0x000fe20000000f00 */
[----:B------:R-:W2:Y:S01]  /*0e00*/  @!P6 LDG.E R11, desc[UR30][R4.64] ;  /* 0x0000001e040be981 */ /* 0x000ea2000c1e1900 */
[----:B------:R-:W-:-:S07]  /*0e10*/  ISETP.GE.AND P6, PT, R33, UR5, PT ;  /* 0x0000000521007c0c */ /* 0x000fce000bfc6270 */
[----:B------:R-:W3:Y:S04]  /*0e20*/  @!P0 LDG.E R50, desc[UR30][R4.64+0x80] ;  /* 0x0000801e04328981 */ /* 0x000ee8000c1e1900 */
[----:B------:R-:W4:Y:S04]  /*0e30*/  @!P1 LDG.E R49, desc[UR30][R4.64+0x100] ;  /* 0x0001001e04319981 */ /* 0x000f28000c1e1900 */
[----:B------:R-:W4:Y:S04]  /*0e40*/  @!P2 LDG.E R52, desc[UR30][R4.64+0x180] ;  /* 0x0001801e0434a981 */ /* 0x000f28000c1e1900 */
[----:B------:R-:W4:Y:S04]  /*0e50*/  @!P3 LDG.E R51, desc[UR30][R4.64+0x200] ;  /* 0x0002001e0433b981 */ /* 0x000f28000c1e1900 */
[----:B------:R-:W4:Y:S04]  /*0e60*/  @!P4 LDG.E R54, desc[UR30][R4.64+0x280] ;  /* 0x0002801e0436c981 */ /* 0x000f28000c1e1900 */
[----:B------:R-:W4:Y:S04]  /*0e70*/  @!P5 LDG.E R13, desc[UR30][R4.64+0x300] ;  /* 0x0003001e040dd981 */ /* 0x000f28000c1e1900 */
[----:B------:R-:W4:Y:S01]  /*0e80*/  @!P6 LDG.E R0, desc[UR30][R4.64+0x380] ;  /* 0x0003801e0400e981 */ /* 0x000f22000c1e1900 */
[----:B------:R-:W-:-:S02]  /*0e90*/  P2R R10, PR, RZ, 0x1 ;  /* 0x00000001ff0a7803 */ /* 0x000fc40000000000 */
[----:B------:R-:W-:Y:S01]  /*0ea0*/  ISETP.NE.AND P0, PT, R12, RZ, PT ;  /* 0x000000ff0c00720c */ /* 0x000fe20003f05270 */
[----:B------:R-:W-:Y:S01]  /*0eb0*/  HFMA2.MMA R57, -RZ, RZ, 0, 0 ;  /* 0x00000000ff397435 */ /* 0x000fe200000001ff */
[----:B------:R-:W-:Y:S01]  /*0ec0*/  MOV R59, RZ ;  /* 0x000000ff003b7202 */ /* 0x000fe20000000f00 */
[----:B--2---:R-:W-:Y:S04]  /*0ed0*/  STS [R30], R11 ;  /* 0x0000000b1e007388 */ /* 0x004fe80000000800 */
[----:B---3--:R0:W-:Y:S04]  /*0ee0*/  STS [R29+0x80], R50 ;  /* 0x000080321d007388 */ /* 0x0081e80000000800 */
[----:B----4-:R-:W-:Y:S04]  /*0ef0*/  STS [R28+0x100], R49 ;  /* 0x000100311c007388 */ /* 0x010fe80000000800 */
        /* <DEDUP_REMOVED lines=10> */
[----:B------:R-:W-:Y:S04]  /*0fa0*/  LDS R49, [R22+0x10] ;  /* 0x0000100016317984 */ /* 0x000fe80000000800 */
[----:B------:R-:W4:Y:S04]  /*0fb0*/  LDS R69, [R22+0x14] ;  /* 0x0000140016457984 */ /* 0x000f280000000800 */
[----:B------:R-:W-:Y:S04]  /*0fc0*/  LDS R51, [R22+0x18] ;  /* 0x0000180016337984 */ /* 0x000fe80000000800 */
[----:B------:R-:W4:Y:S01]  /*0fd0*/  LDS R61, [R22+0x1c] ;  /* 0x00001c00163d7984 */ /* 0x000f220000000800 */
[----:B------:R-:W-:Y:S01]  /*0fe0*/  BAR.SYNC.DEFER_BLOCKING 0x0 ;  /* 0x0000000000007b1d */ /* 0x000fe20000010000 */
[----:B0-----:R-:W-:Y:S01]  /*0ff0*/  HFMA2.MMA R50, -RZ, RZ, 0, 0 ;  /* 0x00000000ff327435 */ /* 0x001fe200000001ff */
[----:B-1----:R-:W-:-:S02]  /*1000*/  CS2R R12, SRZ ;  /* 0x00000000000c7805 */ /* 0x002fc4000001ff00 */
[----:B------:R-:W-:Y:S02]  /*1010*/  MOV R52, RZ ;  /* 0x000000ff00347202 */ /* 0x000fe40000000f00 */
[----:B------:R-:W4:Y:S01]  /*1020*/  @!P0 LDG.E R53, desc[UR30][R2.64] ;  /* 0x0000001e02358981 */ /* 0x000f22000c1e1900 */
[----:B------:R-:W-:Y:S02]  /*1030*/  ISETP.NE.AND P0, PT, R10, RZ, PT ;  /* 0x000000ff0a00720c */ /* 0x000fe40003f05270 */
        /* <DEDUP_REMOVED lines=8> */
[----:B--2--5:R-:W-:-:S05]  /*10c0*/  FADD.FTZ R56, R55, R46 ;  /* 0x0000002e37387221 */ /* 0x024fca0000010000 */
[----:B------:R-:W-:Y:S01]  /*10d0*/  FSETP.GTU.FTZ.AND P6, PT, R56, 20, PT ;  /* 0x41a000003800780b */ /* 0x000fe20003fdc000 */
[--C-:B---3--:R-:W-:Y:S01]  /*10e0*/  FADD.FTZ R73, R73, R46.reuse ;  /* 0x0000002e49497221 */ /* 0x108fe20000010000 */
[--C-:B----4-:R-:W-:Y:S01]  /*10f0*/  FADD.FTZ R54, R11, R46.reuse ;  /* 0x0000002e0b367221 */ /* 0x110fe20000010000 */
[--C-:B------:R-:W-:Y:S01]  /*1100*/  FADD.FTZ R71, R71, R46.reuse ;  /* 0x0000002e47477221 */ /* 0x100fe20000010000 */
[--C-:B------:R-:W-:Y:S01]  /*1110*/  FADD.FTZ R69, R69, R46.reuse ;  /* 0x0000002e45457221 */ /* 0x100fe20000010000 */
[----:B------:R-:W-:Y:S01]  /*1120*/  BSSY B0, `(.L_x_8760) ;  /* 0x0000040000007945 */ /* 0x000fe20003800000 */
[----:B------:R-:W-:Y:S02]  /*1130*/  HFMA2.MMA R67, -RZ, RZ, 0, 0 ;  /* 0x00000000ff437435 */ /* 0x000fe400000001ff */
[----:B------:R-:W-:Y:S01]  /*1140*/  HFMA2.MMA R63, -RZ, RZ, 0, 0 ;  /* 0x00000000ff3f7435 */ /* 0x000fe200000001ff */
[----:B------:R-:W-:Y:S01]  /*1150*/  FSETP.GTU.FTZ.AND P5, PT, R73, 20, PT ;  /* 0x41a000004900780b */ /* 0x000fe20003fbc000 */
[----:B------:R-:W-:Y:S01]  /*1160*/  FADD.FTZ R61, R61, R46 ;  /* 0x0000002e3d3d7221 */ /* 0x000fe20000010000 */
[----:B------:R-:W-:-:S02]  /*1170*/  FSETP.GTU.FTZ.AND P4, PT, R54, 20, PT ;  /* 0x41a000003600780b */ /* 0x000fc40003f9c000 */
[----:B------:R-:W-:Y:S02]  /*1180*/  FSETP.GTU.FTZ.AND P3, PT, R71, 20, PT ;  /* 0x41a000004700780b */ /* 0x000fe40003f7c000 */
[----:B------:R-:W-:Y:S02]  /*1190*/  FSETP.GTU.FTZ.AND P1, PT, R69, 20, PT ;  /* 0x41a000004500780b */ /* 0x000fe40003f3c000 */
[----:B------:R-:W-:Y:S01]  /*11a0*/  MOV R65, RZ ;  /* 0x000000ff00417202 */ /* 0x000fe20000000f00 */
[----:B------:R-:W-:Y:S04]  /*11b0*/  STS [R30], R53 ;  /* 0x000000351e007388 */ /* 0x000fe80000000800 */
        /* <DEDUP_REMOVED lines=8> */
[----:B------:R-:W1:Y:S04]  /*1240*/  LDS R0, [R22] ;  /* 0x0000000016007984 */ /* 0x000e680000000800 */
[----:B------:R-:W2:Y:S04]  /*1250*/  LDS R70, [R22+0x4] ;  /* 0x0000040016467984 */ /* 0x000ea80000000800 */
[----:B------:R3:W4:Y:S04]  /*1260*/  LDS R68, [R22+0x8] ;  /* 0x0000080016447984 */ /* 0x0007280000000800 */
[----:B------:R3:W3:Y:S04]  /*1270*/  LDS R66, [R22+0xc] ;  /* 0x00000c0016427984 */ /* 0x0006e80000000800 */
[----:B------:R0:W3:Y:S04]  /*1280*/  LDS R64, [R22+0x10] ;  /* 0x0000100016407984 */ /* 0x0000e80000000800 */
[----:B------:R0:W3:Y:S04]  /*1290*/  LDS R62, [R22+0x14] ;  /* 0x00001400163e7984 */ /* 0x0000e80000000800 */
[----:B------:R1:W3:Y:S04]  /*12a0*/  LDS R60, [R22+0x18] ;  /* 0x00001800163c7984 */ /* 0x0002e80000000800 */
[----:B------:R1:W3:Y:S01]  /*12b0*/  LDS R58, [R22+0x1c] ;  /* 0x00001c00163a7984 */ /* 0x0002e20000000800 */
[--C-:B0-----:R-:W-:Y:S01]  /*12c0*/  FADD.FTZ R52, R49, R46.reuse ;  /* 0x0000002e31347221 */ /* 0x101fe20000010000 */
[----:B------:R-:W-:-:S04]  /*12d0*/  FADD.FTZ R50, R51, R46 ;  /* 0x0000002e33327221 */ /* 0x000fc80000010000 */
[----:B------:R-:W-:Y:S02]  /*12e0*/  FSETP.GTU.FTZ.AND P2, PT, R52, 20, PT ;  /* 0x41a000003400780b */ /* 0x000fe40003f5c000 */
[----:B------:R-:W-:Y:S01]  /*12f0*/  FSETP.GTU.FTZ.AND P0, PT, R50, 20, PT ;  /* 0x41a000003200780b */ /* 0x000fe20003f1c000 */
[----:B-1----:R-:W-:-:S04]  /*1300*/  FFMA.FTZ R3, R21, R0, R48 ;  /* 0x0000000015037223 */ /* 0x002fc80000010030 */
[----:B--2---:R-:W-:Y:S01]  /*1310*/  FFMA.FTZ R12, R20, R70, R3 ;  /* 0x00000046140c7223 */ /* 0x004fe20000010003 */
        /* <DEDUP_REMOVED lines=32> */
.L_x_8761:
[----:B------:R-:W-:Y:S05]  /*1520*/  BSYNC B0 ;  /* 0x0000000000007941 */ /* 0x000fea0003800000 */
.L_x_8760:
[----:B----4-:R-:W-:Y:S01]  /*1530*/  FFMA.FTZ R3, R19, R68, R12 ;  /* 0x0000004413037223 */ /* 0x010fe2000001000c */
[----:B------:R-:W-:Y:S01]  /*1540*/  BSSY B0, `(.L_x_8762) ;  /* 0x0000027000007945 */ /* 0x000fe20003800000 */
[----:B------:R-:W-:Y:S01]  /*1550*/  HFMA2.MMA R59, -RZ, RZ, 0, 0 ;  /* 0x00000000ff3b7435 */ /* 0x000fe200000001ff */
[----:B------:R-:W-:Y:S01]  /*1560*/  FSETP.GTU.FTZ.AND P6, PT, R61, 20, PT ;  /* 0x41a000003d00780b */ /* 0x000fe20003fdc000 */
[----:B------:R-:W-:Y:S01]  /*1570*/  HFMA2.MMA R55, -RZ, RZ, 0, 0 ;  /* 0x00000000ff377435 */ /* 0x000fe200000001ff */
[----:B------:R-:W-:Y:S01]  /*1580*/  MOV R57, RZ ;  /* 0x000000ff00397202 */ /* 0x000fe20000000f00 */
[----:B---3--:R-:W-:Y:S01]  /*1590*/  FFMA.FTZ R2, R18, R66, R3 ;  /* 0x0000004212027223 */ /* 0x008fe20000010003 */
[----:B------:R-:W-:Y:S01]  /*15a0*/  MOV R53, RZ ;  /* 0x000000ff00357202 */ /* 0x000fe20000000f00 */
        /* <DEDUP_REMOVED lines=32> */
.L_x_8763:
[----:B------:R-:W-:Y:S05]  /*17b0*/  BSYNC B0 ;  /* 0x0000000000007941 */ /* 0x000fea0003800000 */
.L_x_8762:
        /* <DEDUP_REMOVED lines=33> */
.L_x_8765:
[----:B------:R-:W-:Y:S05]  /*19d0*/  BSYNC B0 ;  /* 0x0000000000007941 */ /* 0x000fea0003800000 */
.L_x_8764:
        /* <DEDUP_REMOVED lines=33> */
.L_x_8767:
[----:B------:R-:W-:Y:S05]  /*1bf0*/  BSYNC B0 ;  /* 0x0000000000007941 */ /* 0x000fea0003800000 */
.L_x_8766:
        /* <DEDUP_REMOVED lines=33> */
.L_x_8769:
[----:B------:R-:W-:Y:S05]  /*1e10*/  BSYNC B0 ;  /* 0x0000000000007941 */ /* 0x000fea0003800000 */
.L_x_8768:
        /* <DEDUP_REMOVED lines=33> */
.L_x_8771:
[----:B------:R-:W-:Y:S05]  /*2030*/  BSYNC B0 ;  /* 0x0000000000007941 */ /* 0x000fea0003800000 */
.L_x_8770:
        /* <DEDUP_REMOVED lines=33> */
.L_x_8773:
[----:B------:R-:W-:Y:S05]  /*2250*/  BSYNC B0 ;  /* 0x0000000000007941 */ /* 0x000fea0003800000 */
.L_x_8772:
        /* <DEDUP_REMOVED lines=33> */
.L_x_8775:
[----:B------:R-:W-:Y:S05]  /*2470*/  BSYNC B0 ;  /* 0x0000000000007941 */ /* 0x000fea0003800000 */
.L_x_8774:
[----:B------:R-:W-:Y:S01]  /*2480*/  ULDC UR29, c[0x0][0x21c] ;  /* 0x00008700001d7ab9 */ /* 0x000fe20000000800 */
[----:B------:R-:W-:Y:S01]  /*2490*/  FFMA.FTZ R3, R17, R64, R2 ;  /* 0x0000004011037223 */ /* 0x000fe20000010002 */
[----:B------:R-:W-:Y:S01]  /*24a0*/  UISETP.GE.AND UP0, UPT, UR29, 0x1, UPT ;  /* 0x000000011d00788c */ /* 0x000fe2000bf06270 */
[----:B------:R-:W-:Y:S01]  /*24b0*/  HFMA2.MMA R51, -RZ, RZ, 0, 0 ;  /* 0x00000000ff337435 */ /* 0x000fe200000001ff */
[----:B------:R-:W-:Y:S01]  /*24c0*/  MOV R49, RZ ;  /* 0x000000ff00317202 */ /* 0x000fe20000000f00 */
[----:B------:R-:W-:Y:S01]  /*24d0*/  FFMA.FTZ R2, R16, R62, R3 ;  /* 0x0000003e10027223 */ /* 0x000fe20000010003 */
[-C--:B------:R-:W-:Y:S01]  /*24e0*/  FMUL.FTZ R91, R0, R47.reuse ;  /* 0x0000002f005b7220 */ /* 0x080fe20000410000 */
[-C--:B------:R-:W-:Y:S01]  /*24f0*/  FMUL.FTZ R89, R70, R47.reuse ;  /* 0x0000002f46597220 */ /* 0x080fe20000410000 */
[----:B------:R-:W-:Y:S01]  /*2500*/  PLOP3.LUT P0, PT, PT, PT, UP0, 0x80, 0x0 ;  /* 0x000000000000781c */ /* 0x000fe20003f0f008 */
[----:B------:R-:W-:Y:S01]  /*2510*/  FFMA.FTZ R3, R15, R60, R2 ;  /* 0x0000003c0f037223 */ /* 0x000fe20000010002 */
[-C--:B------:R-:W-:Y:S01]  /*2520*/  FMUL.FTZ R87, R68, R47.reuse ;  /* 0x0000002f44577220 */ /* 0x080fe20000410000 */
[-C--:B------:R-:W-:Y:S01]  /*2530*/  FMUL.FTZ R85, R66, R47.reuse ;  /* 0x0000002f42557220 */ /* 0x080fe20000410000 */
[-C--:B------:R-:W-:Y:S01]  /*2540*/  FMUL.FTZ R83, R64, R47.reuse ;  /* 0x0000002f40537220 */ /* 0x080fe20000410000 */
[-C--:B------:R-:W-:Y:S01]  /*2550*/  FMUL.FTZ R81, R62, R47.reuse ;  /* 0x0000002f3e517220 */ /* 0x080fe20000410000 */
[-C--:B------:R-:W-:Y:S01]  /*2560*/  FMUL.FTZ R79, R60, R47.reuse ;  /* 0x0000002f3c4f7220 */ /* 0x080fe20000410000 */
[----:B------:R-:W-:Y:S01]  /*2570*/  FMUL.FTZ R77, R58, R47 ;  /* 0x0000002f3a4d7220 */ /* 0x000fe20000410000 */
        /* <DEDUP_REMOVED lines=21> */
[----:B------:R-:W-:Y:S01]  /*26d0*/  MOV R65, RZ ;  /* 0x000000ff00417202 */ /* 0x000fe20000000f00 */
[----:B------:R-:W-:Y:S01]  /*26e0*/  UIMAD UR39, UR8, UR21, UR18 ;  /* 0x00000015082772a4 */ /* 0x000fe2000f8e0212 */
[-C--:B------:R-:W-:Y:S01]  /*26f0*/  MOV R75, R41.reuse ;  /* 0x00000029004b7202 */ /* 0x080fe20000000f00 */
[----:B------:R-:W-:Y:S01]  /*2700*/  ULDC.64 UR32, c[0x0][0x2d0] ;  /* 0x0000b40000207ab9 */ /* 0x000fe20000000a00 */
[----:B------:R-:W-:Y:S01]  /*2710*/  ULDC.64 UR20, c[0x0][0x2e0] ;  /* 0x0000b80000147ab9 */ /* 0x000fe20000000a00 */
[----:B------:R-:W-:Y:S01]  /*2720*/  ULEA UR18, UP0, UR22, UR32, 0x2 ;  /* 0x0000002016127291 */ /* 0x000fe2000f80103f */
[----:B------:R-:W-:Y:S01]  /*2730*/  MOV R74, R41 ;  /* 0x00000029004a7202 */ /* 0x000fe20000000f00 */
[----:B------:R-:W-:Y:S01]  /*2740*/  UIADD3 UR37, UR23, UR5, URZ ;  /* 0x0000000517257290 */ /* 0x000fe2000fffe03f */
[----:B------:R-:W-:Y:S01]  /*2750*/  MOV R63, RZ ;  /* 0x000000ff003f7202 */ /* 0x000fe20000000f00 */
[----:B------:R-:W-:Y:S01]  /*2760*/  ULEA UR20, UP2, UR14, UR20, 0x2 ;  /* 0x000000140e147291 */ /* 0x000fe2000f84103f */
[----:B------:R-:W-:Y:S01]  /*2770*/  MOV R59, RZ ;  /* 0x000000ff003b7202 */ /* 0x000fe20000000f00 */
[----:B------:R-:W-:Y:S01]  /*2780*/  UIADD3 UR5, UR15, UR39, URZ ;  /* 0x000000270f057290 */ /* 0x000fe2000fffe03f */
[----:B------:R-:W-:Y:S01]  /*2790*/  MOV R57, RZ ;  /* 0x000000ff00397202 */ /* 0x000fe20000000f00 */
[----:B------:R-:W-:Y:S01]  /*27a0*/  ULEA.HI.X UR37, UR22, UR33, UR37, 0x2, UP0 ;  /* 0x0000002116257291 */ /* 0x000fe200080f1425 */
[----:B------:R-:W-:Y:S01]  /*27b0*/  MOV R55, RZ ;  /* 0x000000ff00377202 */ /* 0x000fe20000000f00 */
[----:B------:R-:W-:Y:S01]  /*27c0*/  ULEA.HI.X UR33, UR14, UR21, UR5, 0x2, UP2 ;  /* 0x000000150e217291 */ /* 0x000fe200090f1405 */
[----:B------:R-:W-:Y:S01]  /*27d0*/  MOV R53, RZ ;  /* 0x000000ff00357202 */ /* 0x000fe20000000f00 */
[----:B------:R-:W-:Y:S01]  /*27e0*/  UIADD3 UR14, UR28, -0x1, URZ ;  /* 0xffffffff1c0e7890 */ /* 0x000fe2000fffe03f */
[----:B------:R-:W-:Y:S01]  /*27f0*/  MOV R51, RZ ;  /* 0x000000ff00337202 */ /* 0x000fe20000000f00 */
[----:B------:R-:W-:Y:S01]  /*2800*/  ULEA.HI UR21, UR28, UR28, URZ, 0x1 ;  /* 0x0000001c1c157291 */ /* 0x000fe2000f8f083f */
[----:B------:R-:W-:Y:S01]  /*2810*/  MOV R49, RZ ;  /* 0x000000ff00317202 */ /* 0x000fe20000000f00 */
[----:B------:R-:W-:-:S02]  /*2820*/  ULEA.HI UR15, UR14, UR14, URZ, 0x1 ;  /* 0x0000000e0e0f7291 */ /* 0x000fc4000f8f083f */
[----:B------:R-:W-:Y:S02]  /*2830*/  ULOP3.LUT UR21, UR21, 0x3ffffe, URZ, 0xc0, !UPT ;  /* 0x003ffffe15157892 */ /* 0x000fe4000f8ec03f */
[----:B------:R-:W-:Y:S02]  /*2840*/  ULOP3.LUT UR15, UR15, 0xfffffe, URZ, 0xc0, !UPT ;  /* 0x00fffffe0f0f7892 */ /* 0x000fe4000f8ec03f */
[----:B------:R-:W-:Y:S02]  /*2850*/  UIADD3 UR32, UR28, -0x2, URZ ;  /* 0xfffffffe1c207890 */ /* 0x000fe4000fffe03f */
[----:B------:R-:W-:Y:S02]  /*2860*/  UIADD3 UR28, -UR21, UR28, URZ ;  /* 0x0000001c151c7290 */ /* 0x000fe4000fffe13f */
[----:B------:R-:W-:Y:S01]  /*2870*/  UIADD3 UR21, UR14, -UR15, URZ ;  /* 0x8000000f0e157290 */ /* 0x000fe2000fffe03f */
        /* <DEDUP_REMOVED lines=16> */
.L_x_8781:
[----:B------:R-:W-:Y:S02]  /*2980*/  MOV R12, UR18 ;  /* 0x00000012000c7c02 */ /* 0x000fe40008000f00 */
[----:B------:R-:W-:-:S05]  /*2990*/  MOV R13, UR37 ;  /* 0x00000025000d7c02 */ /* 0x000fca0008000f00 */
[----:B0-----:R0:W2:Y:S01]  /*29a0*/  LDG.E R78, desc[UR30][R12.64] ;  /* 0x0000001e0c4e7981 */ /* 0x0010a2000c1e1900 */
[----:B------:R-:W-:Y:S02]  /*29b0*/  MOV R2, UR20 ;  /* 0x0000001400027c02 */ /* 0x000fe40008000f00 */
[----:B------:R-:W-:Y:S02]  /*29c0*/  MOV R11, UR36 ;  /* 0x00000024000b7c02 */ /* 0x000fe40008000f00 */
[----:B------:R-:W-:Y:S02]  /*29d0*/  MOV R3, UR33 ;  /* 0x0000002100037c02 */ /* 0x000fe40008000f00 */
[----:B------:R-:W-:-:S03]  /*29e0*/  MOV R10, UR19 ;  /* 0x00000013000a7c02 */ /* 0x000fc60008000f00 */
[----:B------:R1:W3:Y:S04]  /*29f0*/  LDG.E R2, desc[UR30][R2.64] ;  /* 0x0000001e02027981 */ /* 0x0002e8000c1e1900 */
[----:B------:R-:W3:Y:S01]  /*2a00*/  LDG.E R11, desc[UR30][R10.64] ;  /* 0x0000001e0a0b7981 */ /* 0x000ee2000c1e1900 */
[C---:B------:R-:W-:Y:S01]  /*2a10*/  ISETP.NE.AND P2, PT, R44.reuse, RZ, PT ;  /* 0x000000ff2c00720c */ /* 0x040fe20003f45270 */
[----:B------:R-:W-:Y:S01]  /*2a20*/  HFMA2.MMA R92, -RZ, RZ, 0, 0 ;  /* 0x00000000ff5c7435 */ /* 0x000fe200000001ff */
[C---:B0-----:R-:W-:Y:S02]  /*2a30*/  IADD3 R13, R44.reuse, 0x200, RZ ;  /* 0x000002002c0d7810 */ /* 0x041fe40007ffe0ff */
[----:B------:R-:W-:Y:S02]  /*2a40*/  ISETP.NE.AND P3, PT, R44, 0x1f, PT ;  /* 0x0000001f2c00780c */ /* 0x000fe40003f65270 */
[----:B------:R-:W-:-:S02]  /*2a50*/  SEL R80, R72, R13, !P2 ;  /* 0x0000000d48507207 */ /* 0x000fc40005000000 */
[----:B------:R-:W-:Y:S02]  /*2a60*/  MOV R12, UR14 ;  /* 0x0000000e000c7c02 */ /* 0x000fe40008000f00 */
[----:B------:R-:W-:Y:S02]  /*2a70*/  LEA R80, R80, R41, 0x2 ;  /* 0x0000002950507211 */ /* 0x000fe400078e10ff */
[----:B------:R-:W-:-:S05]  /*2a80*/  MOV R13, UR15 ;  /* 0x0000000f000d7c02 */ /* 0x000fca0008000f00 */
[----:B------:R-:W-:Y:S01]  /*2a90*/  @P3 LEA R102, R44, R41, 0x2 ;  /* 0x000000292c663211 */ /* 0x000fe200078e10ff */
[----:B------:R-:W-:Y:S01]  /*2aa0*/  BSSY B0, `(.L_x_8777) ;  /* 0x000002d000007945 */ /* 0x000fe20003800000 */
[----:B------:R-:W-:Y:S01]  /*2ab0*/  FMUL.FTZ R113, R20, R73 ;  /* 0x0000004914717220 */ /* 0x000fe20000410000 */
[----:B------:R-:W-:Y:S01]  /*2ac0*/  FMUL.FTZ R105, R19, R54 ;  /* 0x0000003613697220 */ /* 0x000fe20000410000 */
[----:B------:R-:W-:Y:S01]  /*2ad0*/  FMUL.FTZ R98, R21, R56 ;  /* 0x0000003815627220 */ /* 0x000fe20000410000 */
[----:B------:R-:W-:Y:S01]  /*2ae0*/  FMUL.FTZ R107, R18, R71 ;  /* 0x00000047126b7220 */ /* 0x000fe20000410000 */
[----:B------:R-:W-:Y:S01]  /*2af0*/  FMUL.FTZ R109, R17, R52 ;  /* 0x00000034116d7220 */ /* 0x000fe20000410000 */
[----:B-1----:R-:W-:Y:S01]  /*2b00*/  FMUL.FTZ R3, R16, R69 ;  /* 0x0000004510037220 */ /* 0x002fe20000410000 */
[----:B------:R-:W-:Y:S01]  /*2b10*/  FMUL.FTZ R95, R14, R61 ;  /* 0x0000003d0e5f7220 */ /* 0x000fe20000410000 */
[----:B--2---:R-:W-:-:S04]  /*2b20*/  FMUL.FTZ R93, R78, 1.4426950216293334961 ;  /* 0x3fb8aa3b4e5d7820 */ /* 0x004fc80000410000 */
[----:B------:R-:W-:-:S06]  /*2b30*/  FMUL.FTZ R101, R93, R56 ;  /* 0x000000385d657220 */ /* 0x000fcc0000410000 */
[----:B------:R-:W0:Y:S02]  /*2b40*/  MUFU.EX2 R101, R101 ;  /* 0x0000006500657308 */ /* 0x000e240000000800 */
[----:B0-----:R0:W-:Y:S01]  /*2b50*/  STS [R80+0x668], R101 ;  /* 0x0006686550007388 */ /* 0x0011e20000000800 */
[----:B------:R-:W-:Y:S01]  /*2b60*/  BAR.SYNC.DEFER_BLOCKING 0x0 ;  /* 0x0000000000007b1d */ /* 0x000fe20000010000 */
[C---:B------:R-:W-:Y:S01]  /*2b70*/  FMUL.FTZ R84, R93.reuse, R73 ;  /* 0x000000495d547220 */ /* 0x040fe20000410000 */
[----:B0-----:R-:W-:-:S04]  /*2b80*/  FMUL.FTZ R80, R93, R61 ;  /* 0x0000003d5d507220 */ /* 0x001fc80000410000 */
[----:B------:R-:W0:Y:S01]  /*2b90*/  @P3 LDS R102, [R102+0xe6c] ;  /* 0x000e6c0066663984 */ /* 0x000e220000000800 */
[C---:B------:R-:W-:Y:S01]  /*2ba0*/  FMUL.FTZ R86, R93.reuse, R54 ;  /* 0x000000365d567220 */ /* 0x040fe20000410000 */
[C---:B------:R-:W-:Y:S01]  /*2bb0*/  FMUL.FTZ R88, R93.reuse, R71 ;  /* 0x000000475d587220 */ /* 0x040fe20000410000 */
[C---:B------:R-:W-:Y:S01]  /*2bc0*/  FMUL.FTZ R90, R93.reuse, R52 ;  /* 0x000000345d5a7220 */ /* 0x040fe20000410000 */
[C---:B------:R-:W-:Y:S01]  /*2bd0*/  FMUL.FTZ R82, R93.reuse, R69 ;  /* 0x000000455d527220 */ /* 0x040fe20000410000 */
[-C--:B------:R-:W-:Y:S01]  /*2be0*/  FMUL.FTZ R99, R93, R50.reuse ;  /* 0x000000325d637220 */ /* 0x080fe20000410000 */
[----:B------:R-:W1:Y:S01]  /*2bf0*/  MUFU.EX2 R80, R80 ;  /* 0x0000005000507308 */ /* 0x000e620000000800 */
[----:B---3--:R-:W-:Y:S01]  /*2c00*/  FMUL.FTZ R11, R2, R11 ;  /* 0x0000000b020b7220 */ /* 0x008fe20000410000 */
[----:B------:R1:W5:Y:S01]  /*2c10*/  @P1 LDG.E R92, desc[UR30][R12.64+0x4] ;  /* 0x0000041e0c5c1981 */ /* 0x000362000c1e1900 */
[----:B------:R-:W-:Y:S02]  /*2c20*/  FMUL.FTZ R2, R15, R50 ;  /* 0x000000320f027220 */ /* 0x000fe40000410000 */
[-C--:B------:R-:W-:Y:S01]  /*2c30*/  FMUL.FTZ R97, R60, R11.reuse ;  /* 0x0000000b3c617220 */ /* 0x080fe20000410000 */
[-C--:B------:R-:W-:Y:S01]  /*2c40*/  FMUL.FTZ R93, R58, R11.reuse ;  /* 0x0000000b3a5d7220 */ /* 0x080fe20000410000 */
[-C--:B------:R-:W-:Y:S01]  /*2c50*/  FMUL.FTZ R111, R0, R11.reuse ;  /* 0x0000000b006f7220 */ /* 0x080fe20000410000 */
[----:B------:R-:W2:Y:S01]  /*2c60*/  MUFU.EX2 R84, R84 ;  /* 0x0000005400547308 */ /* 0x000ea20000000800 */
[-C--:B------:R-:W-:Y:S01]  /*2c70*/  FMUL.FTZ R115, R70, R11.reuse ;  /* 0x0000000b46737220 */ /* 0x080fe20000410000 */
[-C--:B------:R-:W-:Y:S01]  /*2c80*/  FMUL.FTZ R117, R68, R11.reuse ;  /* 0x0000000b44757220 */ /* 0x080fe20000410000 */
[-C--:B------:R-:W-:Y:S01]  /*2c90*/  FMUL.FTZ R119, R66, R11.reuse ;  /* 0x0000000b42777220 */ /* 0x080fe20000410000 */
[-C--:B------:R-:W-:Y:S01]  /*2ca0*/  FMUL.FTZ R103, R64, R11.reuse ;  /* 0x0000000b40677220 */ /* 0x080fe20000410000 */
[----:B------:R-:W-:-:S03]  /*2cb0*/  FMUL.FTZ R100, R62, R11 ;  /* 0x0000000b3e647220 */ /* 0x000fc60000410000 */
[----:B------:R-:W3:Y:S01]  /*2cc0*/  MUFU.EX2 R86, R86 ;  /* 0x0000005600567308 */ /* 0x000ee20000000800 */
[----:B-1----:R-:W-:-:S07]  /*2cd0*/  FFMA.FTZ R12, R80, R93, R97 ;  /* 0x0000005d500c7223 */ /* 0x002fce0000010061 */
[----:B------:R-:W1:Y:S08]  /*2ce0*/  MUFU.EX2 R88, R88 ;  /* 0x0000005800587308 */ /* 0x000e700000000800 */
[----:B------:R-:W4:Y:S08]  /*2cf0*/  MUFU.EX2 R90, R90 ;  /* 0x0000005a005a7308 */ /* 0x000f300000000800 */
[----:B------:R-:W0:Y:S08]  /*2d00*/  MUFU.EX2 R82, R82 ;  /* 0x0000005200527308 */ /* 0x000e300000000800 */
[----:B------:R-:W0:Y:S01]  /*2d10*/  MUFU.EX2 R99, R99 ;  /* 0x0000006300637308 */ /* 0x000e220000000800 */
[----:B-1234-:R-:W-:Y:S05]  /*2d20*/  @P3 BRA `(.L_x_8778) ;  /* 0x0000000000103947 */ /* 0x01efea0003800000 */
[----:B------:R-:W-:Y:S02]  /*2d30*/  IADD3 R11, R76, -UR4, RZ ;  /* 0x800000044c0b7c10 */ /* 0x000fe4000fffe0ff */
[----:B0-----:R-:W-:Y:S02]  /*2d40*/  MOV R102, 0x3f800000 ;  /* 0x3f80000000667802 */ /* 0x001fe40000000f00 */
[----:B------:R-:W-:-:S13]  /*2d50*/  ISETP.NE.AND P4, PT, R11, R76, PT ;  /* 0x0000004c0b00720c */ /* 0x000fda0003f85270 */
[----:B------:R1:W2:Y:S02]  /*2d60*/  @P4 LDS R102, [R74+UR28] ;  /* 0x0000001c4a664984 */ /* 0x0002a40008000800 */
.L_x_8778:
[----:B------:R-:W-:Y:S05]  /*2d70*/  BSYNC B0 ;  /* 0x0000000000007941 */ /* 0x000fea0003800000 */
.L_x_8777:
[----:B0-2---:R-:W-:Y:S01]  /*2d80*/  FMUL.FTZ R104, R80, R102 ;  /* 0x0000006650687220 */ /* 0x005fe20000410000 */
[----:B------:R-:W-:Y:S01]  /*2d90*/  FFMA.FTZ R10, R84, R98, R113 ;  /* 0x00000062540a7223 */ /* 0x000fe20000010071 */
        /* <DEDUP_REMOVED lines=24> */
[----:B------:R-:W-:Y:S01]  /*2f20*/  ISETP.NE.AND P5, PT, R94, 0x1f, PT ;  /* 0x0000001f5e00780c */ /* 0x000fe20003fa5270 */
[----:B------:R-:W-:Y:S01]  /*2f30*/  FMUL.FTZ R104, R80, R11 ;  /* 0x0000000b50687220 */ /* 0x000fe20000410000 */
[----:B------:R-:W0:Y:S01]  /*2f40*/  SHFL.DOWN PT, R108, R12, 0x1, 0x1f ;  /* 0x08201f000c6c7f89 */ /* 0x000e2200000e0000 */
[----:B------:R-:W-:Y:S01]  /*2f50*/  ISETP.GE.AND P4, PT, R42, 0x1, PT ;  /* 0x000000012a00780c */ /* 0x000fe20003f86270 */
[----:B------:R-:W-:Y:S02]  /*2f60*/  BSSY B0, `(.L_x_8779) ;  /* 0x00000c3000007945 */ /* 0x000fe40003800000 */
[----:B------:R-:W2:Y:S04]  /*2f70*/  SHFL.DOWN PT, R106, R13, 0x1, 0x1f ;  /* 0x08201f000d6a7f89 */ /* 0x000ea800000e0000 */
[----:B------:R-:W3:Y:S04]  /*2f80*/  SHFL.UP PT, R10, R121, 0x1, RZ ;  /* 0x04200000790a7989 */ /* 0x000ee800000e00ff */
[----:B------:R-:W4:Y:S01]  /*2f90*/  SHFL.UP PT, R11, R104, 0x1, RZ ;  /* 0x04200000680b7989 */ /* 0x000f2200000e00ff */
[C---:B0-----:R-:W-:Y:S01]  /*2fa0*/  @P5 FFMA.FTZ R12, R13.reuse, R108, R12 ;  /* 0x0000006c0d0c5223 */ /* 0x041fe2000001000c */
[----:B--2---:R-:W-:-:S04]  /*2fb0*/  @P5 FMUL.FTZ R13, R13, R106 ;  /* 0x0000006a0d0d5220 */ /* 0x004fc80000410000 */
        /* <DEDUP_REMOVED lines=12> */
[C---:B---3--:R-:W-:Y:S01]  /*3080*/  @P4 FFMA.FTZ R121, R104.reuse, R10, R121 ;  /* 0x0000000a68794223 */ /* 0x048fe20000010079 */
        /* <DEDUP_REMOVED lines=11> */
[----:B------:R-:W-:Y:S01]  /*3140*/  HFMA2.MMA R10, -RZ, RZ, 1.875, 0 ;  /* 0x3f800000ff0a7435 */ /* 0x000fe200000001ff */
[----:B----4-:R-:W-:Y:S02]  /*3150*/  @P4 FMUL.FTZ R104, R104, R11 ;  /* 0x0000000b68684220 */ /* 0x010fe40000410000 */
[----:B------:R-:W3:Y:S01]  /*3160*/  SHFL.UP PT, R106, R121, 0x8, RZ ;  /* 0x05000000796a7989 */ /* 0x000ee200000e00ff */
[----:B------:R-:W-:Y:S02]  /*3170*/  MOV R11, RZ ;  /* 0x000000ff000b7202 */ /* 0x000fe40000000f00 */
[----:B------:R-:W-:Y:S01]  /*3180*/  ISETP.GE.AND P4, PT, R42, 0x8, PT ;  /* 0x000000082a00780c */ /* 0x000fe20003f86270 */
[----:B------:R-:W4:Y:S04]  /*3190*/  SHFL.UP PT, R123, R104, 0x8, RZ ;  /* 0x05000000687b7989 */ /* 0x000f2800000e00ff */
[----:B------:R-:W-:Y:S01]  /*31a0*/  @P0 LDS.64 R10, [R75+0xee8] ;  /* 0x000ee8004b0a0984 */ /* 0x000fe20000000a00 */
        /* <DEDUP_REMOVED lines=12> */
[----:B------:R-:W-:Y:S01]  /*3270*/  SHFL.DOWN PT, R110, R12, 0x1, 0x1f ;  /* 0x08201f000c6e7f89 */ /* 0x000fe200000e0000 */
[----:B------:R-:W-:Y:S02]  /*3280*/  ISETP.NE.AND P5, PT, R44, RZ, PT ;  /* 0x000000ff2c00720c */ /* 0x000fe40003fa5270 */
[C---:B---3--:R-:W-:Y:S01]  /*3290*/  @P4 FFMA.FTZ R121, R104.reuse, R106, R121 ;  /* 0x0000006a68794223 */ /* 0x048fe20000010079 */
[----:B------:R-:W-:Y:S01]  /*32a0*/  SHFL.IDX PT, R108, R11, RZ, 0x1f ;  /* 0x00001fff0b6c7589 */ /* 0x000fe200000e0000 */
[----:B----4-:R-:W-:-:S03]  /*32b0*/  @P4 FMUL.FTZ R104, R104, R123 ;  /* 0x0000007b68684220 */ /* 0x010fc60000410000 */
[----:B-----5:R-:W-:Y:S01]  /*32c0*/  SHFL.IDX PT, R106, R92, RZ, 0x1f ;  /* 0x00001fff5c6a7589 */ /* 0x020fe200000e0000 */
[----:B------:R-:W-:-:S03]  /*32d0*/  ISETP.NE.AND P4, PT, R42, RZ, PT ;  /* 0x000000ff2a00720c */ /* 0x000fc60003f85270 */
[----:B------:R-:W0:Y:S04]  /*32e0*/  SHFL.DOWN PT, R123, R13, 0x1, 0x1f ;  /* 0x08201f000d7b7f89 */ /* 0x000e2800000e0000 */
[----:B------:R-:W-:Y:S04]  /*32f0*/  SHFL.UP PT, R121, R121, 0x1, RZ ;  /* 0x0420000079797989 */ /* 0x000fe800000e00ff */
[----:B------:R-:W2:Y:S02]  /*3300*/  SHFL.UP PT, R104, R104, 0x1, RZ ;  /* 0x0420000068687989 */ /* 0x000ea400000e00ff */
[----:B------:R-:W-:-:S02]  /*3310*/  @!P4 MOV R112, 0x400 ;  /* 0x000004000070c802 */ /* 0x000fc40000000f00 */
[----:B------:R-:W-:Y:S04]  /*3320*/  SHFL.IDX PT, R12, R12, RZ, 0x1f ;  /* 0x00001fff0c0c7589 */ /* 0x000fe800000e0000 */
[----:B------:R-:W3:Y:S01]  /*3330*/  SHFL.IDX PT, R13, R13, RZ, 0x1f ;  /* 0x00001fff0d0d7589 */ /* 0x000ee200000e0000 */
[----:B0-----:R-:W-:Y:S01]  /*3340*/  @P3 FFMA.FTZ R108, R123, R108, R110 ;  /* 0x0000006c7b6c3223 */ /* 0x001fe2000001006e */
[----:B------:R-:W-:-:S03]  /*3350*/  ISETP.GT.AND P3, PT, R42, 0x1d, PT ;  /* 0x0000001d2a00780c */ /* 0x000fc60003f64270 */
[----:B------:R-:W-:Y:S01]  /*3360*/  FFMA.FTZ R93, R108, R102, R93 ;  /* 0x000000666c5d7223 */ /* 0x000fe2000001005d */
[----:B--2---:R-:W-:-:S03]  /*3370*/  @P2 FFMA.FTZ R106, R104, R106, R121 ;  /* 0x0000006a686a2223 */ /* 0x004fc60000010079 */
[----:B------:R-:W-:Y:S01]  /*3380*/  FFMA.FTZ R97, R80, R93, R97 ;  /* 0x0000005d50617223 */ /* 0x000fe20000010061 */
[----:B------:R-:W-:Y:S01]  /*3390*/  FMUL.FTZ R108, R93, R61 ;  /* 0x0000003d5d6c7220 */ /* 0x000fe20000410000 */
[----:B------:R-:W-:Y:S01]  /*33a0*/  ISETP.GT.AND P2, PT, R42, 0x1e, PT ;  /* 0x0000001e2a00780c */ /* 0x000fe20003f44270 */
[----:B------:R-:W-:Y:S01]  /*33b0*/  FFMA.FTZ R106, R101, R106, R98 ;  /* 0x0000006a656a7223 */ /* 0x000fe20000010062 */
[----:B------:R-:W-:Y:S01]  /*33c0*/  FFMA.FTZ R101, R99, R97, R100 ;  /* 0x0000006163657223 */ /* 0x000fe20000010064 */
[----:B------:R-:W-:Y:S02]  /*33d0*/  FADD.FTZ R77, R108, R77 ;  /* 0x0000004d6c4d7221 */ /* 0x000fe40000010000 */
[-C--:B------:R-:W-:Y:S01]  /*33e0*/  FFMA.FTZ R98, R84, R106.reuse, R113 ;  /* 0x0000006a54627223 */ /* 0x080fe20000010071 */
[----:B------:R-:W-:Y:S01]  /*33f0*/  FFMA.FTZ R103, R82, R101, R103 ;  /* 0x0000006552677223 */ /* 0x000fe20000010067 */
[----:B------:R-:W-:Y:S01]  /*3400*/  FFMA.FTZ R121, R0, R106, RZ ;  /* 0x0000006a00797223 */ /* 0x000fe200000100ff */
[----:B------:R-:W-:Y:S01]  /*3410*/  FMUL.FTZ R104, R101, R69 ;  /* 0x0000004565687220 */ /* 0x000fe20000410000 */
[-C--:B------:R-:W-:Y:S01]  /*3420*/  FFMA.FTZ R92, R86, R98.reuse, R105 ;  /* 0x00000062565c7223 */ /* 0x080fe20000010069 */
[----:B------:R-:W-:Y:S01]  /*3430*/  FFMA.FTZ R105, R90, R103, R119 ;  /* 0x000000675a697223 */ /* 0x000fe20000010077 */
[----:B------:R-:W-:Y:S01]  /*3440*/  FFMA.FTZ R121, R70, R98, R121 ;  /* 0x0000006246797223 */ /* 0x000fe20000010079 */
[----:B---3--:R-:W-:Y:S01]  /*3450*/  FFMA.FTZ R11, R13, R11, R12 ;  /* 0x0000000b0d0b7223 */ /* 0x008fe2000001000c */
[CC--:B------:R-:W-:Y:S01]  /*3460*/  FFMA.FTZ R119, R88.reuse, R92.reuse, R107 ;  /* 0x0000005c58777223 */ /* 0x0c0fe2000001006b */
[----:B------:R-:W-:Y:S01]  /*3470*/  FFMA.FTZ R107, R88, R105, R117 ;  /* 0x00000069586b7223 */ /* 0x000fe20000010075 */
[----:B------:R-:W-:Y:S01]  /*3480*/  FFMA.FTZ R121, R68, R92, R121 ;  /* 0x0000005c44797223 */ /* 0x000fe20000010079 */
[----:B------:R-:W-:Y:S01]  /*3490*/  FMUL.FTZ R88, R105, R71 ;  /* 0x0000004769587220 */ /* 0x000fe20000410000 */
[----:B------:R-:W-:Y:S01]  /*34a0*/  FFMA.FTZ R90, R90, R119, R109 ;  /* 0x000000775a5a7223 */ /* 0x000fe2000001006d */
[----:B------:R-:W-:Y:S01]  /*34b0*/  FFMA.FTZ R109, R86, R107, R115 ;  /* 0x0000006b566d7223 */ /* 0x000fe20000010073 */
[----:B------:R-:W-:Y:S01]  /*34c0*/  FFMA.FTZ R121, R66, R119, R121 ;  /* 0x0000007742797223 */ /* 0x000fe20000010079 */
[----:B------:R-:W-:Y:S01]  /*34d0*/  FFMA.FTZ R119, R18, -R71, R119 ;  /* 0x8000004712777223 */ /* 0x000fe20000010077 */
[----:B------:R-:W-:Y:S01]  /*34e0*/  FFMA.FTZ R86, R82, R90, R3 ;  /* 0x0000005a52567223 */ /* 0x000fe20000010003 */
[----:B------:R-:W-:Y:S01]  /*34f0*/  FFMA.FTZ R111, R84, R109, R111 ;  /* 0x0000006d546f7223 */ /* 0x000fe2000001006f */
[----:B------:R-:W-:Y:S01]  /*3500*/  FADD.FTZ R82, -R113, R98 ;  /* 0x0000006271527221 */ /* 0x000fe20000010100 */
[----:B------:R-:W-:Y:S01]  /*3510*/  FMUL.FTZ R84, R107, R54 ;  /* 0x000000366b547220 */ /* 0x000fe20000410000 */
[----:B------:R-:W-:Y:S01]  /*3520*/  FFMA.FTZ R100, R99, R86, R2 ;  /* 0x0000005663647223 */ /* 0x000fe20000010002 */
[-C--:B------:R-:W-:Y:S01]  /*3530*/  FFMA.FTZ R99, R21, -R56.reuse, R106 ;  /* 0x8000003815637223 */ /* 0x080fe2000001006a */
[----:B------:R-:W-:Y:S01]  /*3540*/  FMUL.FTZ R2, R111, R56 ;  /* 0x000000386f027220 */ /* 0x000fe20000410000 */
[----:B------:R-:W-:Y:S01]  /*3550*/  FFMA.FTZ R121, R64, R90, R121 ;  /* 0x0000005a40797223 */ /* 0x000fe20000010079 */
[----:B------:R-:W-:Y:S01]  /*3560*/  FFMA.FTZ R113, R80, R100, R95 ;  /* 0x0000006450717223 */ /* 0x000fe2000001005f */
[----:B------:R-:W-:Y:S01]  /*3570*/  FMUL.FTZ R80, R109, R73 ;  /* 0x000000496d507220 */ /* 0x000fe20000410000 */
[----:B------:R-:W-:Y:S01]  /*3580*/  FFMA.FTZ R115, R2, R99, RZ ;  /* 0x0000006302737223 */ /* 0x000fe200000100ff */
[----:B------:R-:W-:Y:S01]  /*3590*/  FFMA.FTZ R95, R19, -R54, R92 ;  /* 0x80000036135f7223 */ /* 0x000fe2000001005c */
[----:B------:R-:W-:Y:S01]  /*35a0*/  FFMA.FTZ R121, R62, R86, R121 ;  /* 0x000000563e797223 */ /* 0x000fe20000010079 */
[----:B------:R-:W-:Y:S01]  /*35b0*/  FFMA.FTZ R92, R17, -R52, R90 ;  /* 0x80000034115c7223 */ /* 0x000fe2000001005a */
[----:B------:R-:W-:Y:S01]  /*35c0*/  FFMA.FTZ R115, R80, R82, R115 ;  /* 0x0000005250737223 */ /* 0x000fe20000010073 */
[----:B------:R-:W-:Y:S01]  /*35d0*/  FMUL.FTZ R98, R103, R52 ;  /* 0x0000003467627220 */ /* 0x000fe20000410000 */
[----:B------:R-:W-:Y:S01]  /*35e0*/  FFMA.FTZ R121, R60, R100, R121 ;  /* 0x000000643c797223 */ /* 0x000fe20000010079 */
[----:B------:R-:W-:Y:S01]  /*35f0*/  FADD.FTZ R102, -R3, R86 ;  /* 0x0000005603667221 */ /* 0x000fe20000010100 */
[----:B------:R-:W-:Y:S01]  /*3600*/  FFMA.FTZ R115, R84, R95, R115 ;  /* 0x0000005f54737223 */ /* 0x000fe20000010073 */
[-C--:B------:R-:W-:Y:S01]  /*3610*/  FMUL.FTZ R106, R97, R50.reuse ;  /* 0x00000032616a7220 */ /* 0x080fe20000410000 */
[----:B------:R-:W-:Y:S01]  /*3620*/  FFMA.FTZ R90, R58, R113, R121 ;  /* 0x000000713a5a7223 */ /* 0x000fe20000010079 */
[----:B------:R-:W-:Y:S01]  /*3630*/  FFMA.FTZ R100, R15, -R50, R100 ;  /* 0x800000320f647223 */ /* 0x000fe20000010064 */
[----:B------:R-:W-:Y:S01]  /*3640*/  FFMA.FTZ R115, R88, R119, R115 ;  /* 0x0000007758737223 */ /* 0x000fe20000010073 */
[----:B------:R-:W-:Y:S01]  /*3650*/  FFMA.FTZ R86, R14, -R61, R113 ;  /* 0x8000003d0e567223 */ /* 0x000fe20000010071 */
[----:B------:R-:W-:Y:S01]  /*3660*/  FMUL.FTZ R10, R13, R10 ;  /* 0x0000000a0d0a7220 */ /* 0x000fe20000410000 */
[----:B------:R-:W0:Y:S01]  /*3670*/  SHFL.DOWN PT, R117, R90, 0x1, 0x1f ;  /* 0x08201f005a757f89 */ /* 0x000e2200000e0000 */
[----:B------:R-:W-:Y:S01]  /*3680*/  FFMA.FTZ R115, R98, R92, R115 ;  /* 0x0000005c62737223 */ /* 0x000fe20000010073 */
[-C--:B------:R-:W-:Y:S01]  /*3690*/  FMUL.FTZ R13, R78, R103.reuse ;  /* 0x000000674e0d7220 */ /* 0x080fe20000410000 */
[----:B------:R-:W-:Y:S01]  /*36a0*/  FADD.FTZ R89, R80, R89 ;  /* 0x0000005950597221 */ /* 0x000fe20000010000 */
[----:B------:R2:W-:Y:S01]  /*36b0*/  @!P5 STS.64 [R75+0xee8], R10 ;  /* 0x000ee80a4b00d388 */ /* 0x0005e20000000a00 */
[----:B------:R-:W-:Y:S01]  /*36c0*/  FFMA.FTZ R115, R104, R102, R115 ;  /* 0x0000006668737223 */ /* 0x000fe20000010073 */
[----:B------:R-:W-:Y:S01]  /*36d0*/  FMUL.FTZ R92, R13, R92 ;  /* 0x0000005c0d5c7220 */ /* 0x000fe20000410000 */
[----:B------:R-:W-:Y:S01]  /*36e0*/  FADD.FTZ R87, R84, R87 ;  /* 0x0000005754577221 */ /* 0x000fe20000010000 */
[C---:B------:R-:W-:Y:S01]  /*36f0*/  FADD.FTZ R79, R106.reuse, R79 ;  /* 0x0000004f6a4f7221 */ /* 0x040fe20000010000 */
[----:B------:R-:W-:Y:S01]  /*3700*/  FFMA.FTZ R115, R106, R100, R115 ;  /* 0x000000646a737223 */ /* 0x000fe20000010073 */
[----:B------:R-:W-:Y:S01]  /*3710*/  FFMA.FTZ R92, R17, R103, R92 ;  /* 0x00000067115c7223 */ /* 0x000fe2000001005c */
[----:B------:R-:W-:Y:S01]  /*3720*/  FADD.FTZ R81, R104, R81 ;  /* 0x0000005168517221 */ /* 0x000fe20000010000 */
[----:B------:R-:W-:Y:S01]  /*3730*/  FADD.FTZ R83, R98, R83 ;  /* 0x0000005362537221 */ /* 0x000fe20000010000 */
[-C--:B------:R-:W-:Y:S01]  /*3740*/  FFMA.FTZ R3, R108, R86.reuse, R115 ;  /* 0x000000566c037223 */ /* 0x080fe20000010073 */
[----:B------:R-:W-:Y:S01]  /*3750*/  FADD.FTZ R85, R88, R85 ;  /* 0x0000005558557221 */ /* 0x000fe20000010000 */
[----:B------:R-:W3:Y:S01]  /*3760*/  @!P4 S2R R115, SR_CgaCtaId ;  /* 0x000000000073c919 */ /* 0x000ee20000008800 */
[C---:B--2---:R-:W-:Y:S01]  /*3770*/  FMUL.FTZ R10, R78.reuse, R105 ;  /* 0x000000694e0a7220 */ /* 0x044fe20000410000 */
[----:B------:R-:W-:Y:S01]  /*3780*/  FMUL.FTZ R11, R78, R93 ;  /* 0x0000005d4e0b7220 */ /* 0x000fe20000410000 */
[----:B------:R-:W-:Y:S01]  /*3790*/  FADD.FTZ R57, R92, R57 ;  /* 0x000000395c397221 */ /* 0x000fe20000010000 */
[----:B------:R-:W2:Y:S01]  /*37a0*/  SHFL.DOWN PT, R110, R3, 0x1, 0x1f ;  /* 0x08201f00036e7f89 */ /* 0x000ea200000e0000 */
[----:B------:R-:W-:Y:S01]  /*37b0*/  FMUL.FTZ R119, R10, R119 ;  /* 0x000000770a777220 */ /* 0x000fe20000410000 */
[----:B------:R-:W-:Y:S01]  /*37c0*/  FMUL.FTZ R13, R11, R86 ;  /* 0x000000560b0d7220 */ /* 0x000fe20000410000 */
[----:B------:R-:W-:Y:S01]  /*37d0*/  FADD.FTZ R91, R2, R91 ;  /* 0x0000005b025b7221 */ /* 0x000fe20000010000 */
[----:B0-----:R-:W-:-:S02]  /*37e0*/  @!P2 FADD.FTZ R90, R90, R117 ;  /* 0x000000755a5aa221 */ /* 0x001fc40000010000 */
[----:B------:R-:W-:Y:S01]  /*37f0*/  FFMA.FTZ R86, R14, R93, R13 ;  /* 0x0000005d0e567223 */ /* 0x000fe2000001000d */
[----:B------:R-:W-:Y:S02]  /*3800*/  FFMA.FTZ R84, R18, R105, R119 ;  /* 0x0000006912547223 */ /* 0x000fe40000010077 */
[----:B------:R-:W0:Y:S01]  /*3810*/  SHFL.DOWN PT, R113, R90, 0x2, 0x1f ;  /* 0x08401f005a717f89 */ /* 0x000e2200000e0000 */
[----:B------:R-:W-:Y:S01]  /*3820*/  FADD.FTZ R65, R86, R65 ;  /* 0x0000004156417221 */ /* 0x000fe20000010000 */
[----:B------:R-:W-:Y:S01]  /*3830*/  FADD.FTZ R55, R84, R55 ;  /* 0x0000003754377221 */ /* 0x000fe20000010000 */
[----:B--2---:R-:W-:Y:S01]  /*3840*/  @!P2 FADD.FTZ R3, R3, R110 ;  /* 0x0000006e0303a221 */ /* 0x004fe20000010000 */
[----:B------:R-:W-:Y:S02]  /*3850*/  ISETP.GT.AND P2, PT, R42, 0x1b, PT ;  /* 0x0000001b2a00780c */ /* 0x000fe40003f44270 */
[----:B---3--:R-:W-:Y:S02]  /*3860*/  @!P4 LEA R41, R115, R112, 0x18 ;  /* 0x000000707329c211 */ /* 0x008fe400078ec0ff */
[----:B------:R-:W2:Y:S01]  /*3870*/  SHFL.DOWN PT, R110, R3, 0x2, 0x1f ;  /* 0x08401f00036e7f89 */ /* 0x000ea200000e0000 */
[----:B------:R-:W-:Y:S01]  /*3880*/  FMUL.FTZ R115, R78, R97 ;  /* 0x000000614e737220 */ /* 0x000fe20000410000 */
[----:B0-----:R-:W-:-:S03]  /*3890*/  @!P3 FADD.FTZ R90, R90, R113 ;  /* 0x000000715a5ab221 */ /* 0x001fc60000010000 */
[----:B------:R-:W-:Y:S02]  /*38a0*/  FMUL.FTZ R100, R115, R100 ;  /* 0x0000006473647220 */ /* 0x000fe40000410000 */
[----:B------:R-:W0:Y:S02]  /*38b0*/  SHFL.DOWN PT, R113, R90, 0x4, 0x1f ;  /* 0x08801f005a717f89 */ /* 0x000e2400000e0000 */
[----:B------:R-:W-:-:S04]  /*38c0*/  FFMA.FTZ R100, R15, R97, R100 ;  /* 0x000000610f647223 */ /* 0x000fc80000010064 */
[----:B------:R-:W-:Y:S01]  /*38d0*/  FADD.FTZ R63, R100, R63 ;  /* 0x0000003f643f7221 */ /* 0x000fe20000010000 */
[----:B--2---:R-:W-:Y:S01]  /*38e0*/  @!P3 FADD.FTZ R3, R3, R110 ;  /* 0x0000006e0303b221 */ /* 0x004fe20000010000 */
[----:B------:R-:W-:-:S04]  /*38f0*/  ISETP.GT.AND P3, PT, R42, 0x17, PT ;  /* 0x000000172a00780c */ /* 0x000fc80003f64270 */
[----:B------:R-:W2:Y:S01]  /*3900*/  SHFL.DOWN PT, R110, R3, 0x4, 0x1f ;  /* 0x08801f00036e7f89 */ /* 0x000ea200000e0000 */
[----:B0-----:R-:W-:-:S05]  /*3910*/  @!P2 FADD.FTZ R90, R90, R113 ;  /* 0x000000715a5aa221 */ /* 0x001fca0000010000 */
[----:B------:R-:W0:Y:S01]  /*3920*/  SHFL.DOWN PT, R113, R90, 0x8, 0x1f ;  /* 0x09001f005a717f89 */ /* 0x000e2200000e0000 */
[----:B--2---:R-:W-:Y:S01]  /*3930*/  @!P2 FADD.FTZ R3, R3, R110 ;  /* 0x0000006e0303a221 */ /* 0x004fe20000010000 */
[----:B------:R-:W-:-:S04]  /*3940*/  ISETP.GT.AND P2, PT, R42, 0xf, PT ;  /* 0x0000000f2a00780c */ /* 0x000fc80003f44270 */
[----:B------:R-:W2:Y:S01]  /*3950*/  SHFL.DOWN PT, R110, R3, 0x8, 0x1f ;  /* 0x09001f00036e7f89 */ /* 0x000ea200000e0000 */
[----:B0-----:R-:W-:-:S05]  /*3960*/  @!P3 FADD.FTZ R90, R90, R113 ;  /* 0x000000715a5ab221 */ /* 0x001fca0000010000 */
[----:B------:R-:W0:Y:S01]  /*3970*/  SHFL.DOWN PT, R113, R90, 0x10, 0x1f ;  /* 0x0a001f005a717f89 */ /* 0x000e2200000e0000 */
[----:B--2---:R-:W-:-:S05]  /*3980*/  @!P3 FADD.FTZ R3, R3, R110 ;  /* 0x0000006e0303b221 */ /* 0x004fca0000010000 */
[----:B------:R-:W2:Y:S01]  /*3990*/  SHFL.DOWN PT, R110, R3, 0x10, 0x1f ;  /* 0x0a001f00036e7f89 */ /* 0x000ea200000e0000 */
[----:B0-----:R-:W-:Y:S01]  /*39a0*/  @!P2 FADD.FTZ R90, R90, R113 ;  /* 0x000000715a5aa221 */ /* 0x001fe20000010000 */
[----:B------:R-:W-:-:S04]  /*39b0*/  FMUL.FTZ R113, R78, R101 ;  /* 0x000000654e717220 */ /* 0x000fc80000410000 */
[----:B------:R-:W-:Y:S01]  /*39c0*/  FMUL.FTZ R113, R113, R102 ;  /* 0x0000006671717220 */ /* 0x000fe20000410000 */
[----:B------:R-:W-:-:S03]  /*39d0*/  MOV R11, R90 ;  /* 0x0000005a000b7202 */ /* 0x000fc60000000f00 */
[----:B------:R-:W-:-:S04]  /*39e0*/  FFMA.FTZ R12, R16, R101, R113 ;  /* 0x00000065100c7223 */ /* 0x000fc80000010071 */
[----:B------:R-:W-:Y:S01]  /*39f0*/  FADD.FTZ R59, R12, R59 ;  /* 0x0000003b0c3b7221 */ /* 0x000fe20000010000 */
[----:B------:R-:W-:-:S04]  /*3a00*/  FMUL.FTZ R12, R78, R107 ;  /* 0x0000006b4e0c7220 */ /* 0x000fc80000410000 */
[----:B------:R-:W-:Y:S01]  /*3a10*/  FMUL.FTZ R12, R12, R95 ;  /* 0x0000005f0c0c7220 */ /* 0x000fe20000410000 */
[----:B--2---:R-:W-:-:S03]  /*3a20*/  @!P2 FADD.FTZ R3, R3, R110 ;  /* 0x0000006e0303a221 */ /* 0x004fc60000010000 */
[----:B------:R-:W-:Y:S02]  /*3a30*/  FFMA.FTZ R80, R19, R107, R12 ;  /* 0x0000006b13507223 */ /* 0x000fe4000001000c */
[----:B------:R-:W-:Y:S01]  /*3a40*/  MOV R10, R3 ;  /* 0x00000003000a7202 */ /* 0x000fe20000000f00 */
[C---:B------:R-:W-:Y:S01]  /*3a50*/  FMUL.FTZ R3, R78.reuse, R109 ;  /* 0x0000006d4e037220 */ /* 0x040fe20000410000 */
[----:B------:R-:W-:Y:S01]  /*3a60*/  FMUL.FTZ R78, R78, R111 ;  /* 0x0000006f4e4e7220 */ /* 0x000fe20000410000 */
[----:B------:R-:W-:Y:S02]  /*3a70*/  FADD.FTZ R53, R80, R53 ;  /* 0x0000003550357221 */ /* 0x000fe40000010000 */
[----:B------:R-:W-:Y:S01]  /*3a80*/  FMUL.FTZ R3, R3, R82 ;  /* 0x0000005203037220 */ /* 0x000fe20000410000 */
[----:B------:R-:W-:Y:S01]  /*3a90*/  FMUL.FTZ R78, R78, R99 ;  /* 0x000000634e4e7220 */ /* 0x000fe20000410000 */
[----:B------:R0:W-:Y:S02]  /*3aa0*/  @!P4 STS.64 [R41+0x438], R10 ;  /* 0x0004380a2900c388 */ /* 0x0001e40000000a00 */
[----:B------:R-:W-:Y:S01]  /*3ab0*/  FFMA.FTZ R12, R20, R109, R3 ;  /* 0x0000006d140c7223 */ /* 0x000fe20000010003 */
[----:B------:R-:W-:-:S03]  /*3ac0*/  FFMA.FTZ R78, R21, R111, R78 ;  /* 0x0000006f154e7223 */ /* 0x000fc6000001004e */
[----:B------:R-:W-:Y:S01]  /*3ad0*/  FADD.FTZ R51, R12, R51 ;  /* 0x000000330c337221 */ /* 0x000fe20000010000 */
[----:B------:R-:W-:Y:S01]  /*3ae0*/  FADD.FTZ R49, R78, R49 ;  /* 0x000000314e317221 */ /* 0x000fe20000010000 */
[----:B------:R-:W-:Y:S06]  /*3af0*/  BAR.SYNC.DEFER_BLOCKING 0x0 ;  /* 0x0000000000007b1d */ /* 0x000fec0000010000 */
[----:B------:R-:W-:Y:S05]  /*3b00*/  @P5 BRA `(.L_x_8780) ;  /* 0x0000000000205947 */ /* 0x000fea0003800000 */
[----:B------:R-:W-:-:S04]  /*3b10*/  IADD3 R3, R76, -UR4, RZ ;  /* 0x800000044c037c10 */ /* 0x000fc8000fffe0ff */
[----:B------:R-:W-:-:S13]  /*3b20*/  ISETP.NE.AND P2, PT, R3, R76, PT ;  /* 0x0000004c0300720c */ /* 0x000fda0003f45270 */
[----:B------:R-:W0:Y:S04]  /*3b30*/  @P2 LDS R2, [R74+0x1ae8] ;  /* 0x001ae8004a022984 */ /* 0x000e280000000800 */
[----:B------:R-:W2:Y:S01]  /*3b40*/  @P2 LDS R3, [R74+0x16e8] ;  /* 0x0016e8004a032984 */ /* 0x000ea20000000800 */
[----:B0-----:R-:W-:Y:S01]  /*3b50*/  @P2 FADD.FTZ R11, R11, R2 ;  /* 0x000000020b0b2221 */ /* 0x001fe20000010000 */
[----:B--2---:R-:W-:-:S04]  /*3b60*/  @P2 FADD.FTZ R10, R10, R3 ;  /* 0x000000030a0a2221 */ /* 0x004fc80000010000 */
[----:B------:R2:W-:Y:S04]  /*3b70*/  STS [R74+0x1ae8], R11 ;  /* 0x001ae80b4a007388 */ /* 0x0005e80000000800 */
[----:B------:R2:W-:Y:S02]  /*3b80*/  STS [R74+0x16e8], R10 ;  /* 0x0016e80a4a007388 */ /* 0x0005e40000000800 */
.L_x_8780:
[----:B------:R-:W-:Y:S05]  /*3b90*/  BSYNC B0 ;  /* 0x0000000000007941 */ /* 0x000fea0003800000 */
.L_x_8779:
[----:B------:R-:W-:Y:S01]  /*3ba0*/  UIADD3 UR5, UR5, 0x1, URZ ;  /* 0x0000000105057890 */ /* 0x000fe2000fffe03f */
[----:B-12---:R-:W-:Y:S01]  /*3bb0*/  IADD3 R74, R74, 0x4, RZ ;  /* 0x000000044a4a7810 */ /* 0x006fe20007ffe0ff */
        /* <DEDUP_REMOVED lines=12> */
.L_x_8776:
[----:B------:R-:W1:Y:S01]  /*3c80*/  LDC R0, c[0x0][0x218] ;  /* 0x00008600ff007b82 */ /* 0x000e620000000800 */
[----:B------:R-:W-:Y:S02]  /*3c90*/  CS2R R2, SRZ ;  /* 0x0000000000027805 */ /* 0x000fe4000001ff00 */
[----:B0-----:R-:W-:Y:S02]  /*3ca0*/  CS2R R10, SRZ ;  /* 0x00000000000a7805 */ /* 0x001fe4000001ff00 */
[----:B-1----:R-:W-:-:S04]  /*3cb0*/  IADD3 R0, R0, -UR38, RZ ;  /* 0x8000002600007c10 */ /* 0x002fc8000fffe0ff */
        /* <DEDUP_REMOVED lines=8> */
[----:B------:R-:W-:Y:S02]  /*3d40*/  CS2R R12, SRZ ;  /* 0x00000000000c7805 */ /* 0x000fe4000001ff00 */
[----:B------:R-:W-:Y:S01]  /*3d50*/  MOV R14, RZ ;  /* 0x000000ff000e7202 */ /* 0x000fe20000000f00 */
[----:B------:R-:W2:Y:S01]  /*3d60*/  @!P6 LDG.E R67, desc[UR30][R4.64] ;  /* 0x0000001e0443e981 */ /* 0x000ea2000c1e1900 */
[----:B------:R-:W-:-:S03]  /*3d70*/  ISETP.GE.AND P6, PT, R33, R0, PT ;  /* 0x000000002100720c */ /* 0x000fc60003fc6270 */
[----:B------:R-:W3:Y:S04]  /*3d80*/  @!P5 LDG.E R2, desc[UR30][R4.64+0x80] ;  /* 0x0000801e0402d981 */ /* 0x000ee8000c1e1900 */
[----:B------:R-:W4:Y:S04]  /*3d90*/  @!P4 LDG.E R3, desc[UR30][R4.64+0x100] ;  /* 0x0001001e0403c981 */ /* 0x000f28000c1e1900 */
[----:B------:R-:W5:Y:S04]  /*3da0*/  @!P3 LDG.E R10, desc[UR30][R4.64+0x180] ;  /* 0x0001801e040ab981 */ /* 0x000f68000c1e1900 */
[----:B------:R-:W5:Y:S04]  /*3db0*/  @!P2 LDG.E R11, desc[UR30][R4.64+0x200] ;  /* 0x0002001e040ba981 */ /* 0x000f68000c1e1900 */
[----:B------:R-:W5:Y:S04]  /*3dc0*/  @!P1 LDG.E R12, desc[UR30][R4.64+0x280] ;  /* 0x0002801e040c9981 */ /* 0x000f68000c1e1900 */
[----:B------:R-:W5:Y:S04]  /*3dd0*/  @!P0 LDG.E R13, desc[UR30][R4.64+0x300] ;  /* 0x0003001e040d8981 */ /* 0x000f68000c1e1900 */
[----:B------:R-:W5:Y:S01]  /*3de0*/  @!P6 LDG.E R14, desc[UR30][R4.64+0x380] ;  /* 0x0003801e040ee981 */ /* 0x000f62000c1e1900 */
[----:B------:R-:W0:Y:S01]  /*3df0*/  S2UR UR14, SR_CgaCtaId ;  /* 0x00000000000e79c3 */ /* 0x000e220000008800 */
[----:B------:R-:W-:Y:S01]  /*3e00*/  UMOV UR5, 0x400 ;  /* 0x0000040000057882 */ /* 0x000fe20000000000 */
[----:B------:R-:W-:Y:S01]  /*3e10*/  BSSY B0, `(.L_x_8782) ;  /* 0x000007b000007945 */ /* 0x000fe20003800000 */
[----:B0-----:R-:W-:-:S06]  /*3e20*/  ULEA UR5, UR14, UR5, 0x18 ;  /* 0x000000050e057291 */ /* 0x001fcc000f8ec03f */
[----:B------:R-:W-:Y:S01]  /*3e30*/  MOV R41, UR5 ;  /* 0x0000000500297c02 */ /* 0x000fe20008000f00 */
[----:B--2---:R-:W-:Y:S04]  /*3e40*/  STS [R30], R67 ;  /* 0x000000431e007388 */ /* 0x004fe80000000800 */
[----:B---3--:R-:W-:Y:S04]  /*3e50*/  STS [R29+0x80], R2 ;  /* 0x000080021d007388 */ /* 0x008fe80000000800 */
[----:B----4-:R-:W-:Y:S04]  /*3e60*/  STS [R28+0x100], R3 ;  /* 0x000100031c007388 */ /* 0x010fe80000000800 */
[----:B-----5:R-:W-:Y:S04]  /*3e70*/  STS [R27+0x180], R10 ;  /* 0x0001800a1b007388 */ /* 0x020fe80000000800 */
[----:B------:R-:W-:Y:S04]  /*3e80*/  STS [R26+0x200], R11 ;  /* 0x0002000b1a007388 */ /* 0x000fe80000000800 */
[----:B------:R-:W-:Y:S04]  /*3e90*/  STS [R25+0x280], R12 ;  /* 0x0002800c19007388 */ /* 0x000fe80000000800 */
[----:B------:R-:W-:Y:S04]  /*3ea0*/  STS [R24+0x300], R13 ;  /* 0x0003000d18007388 */ /* 0x000fe80000000800 */
[----:B------:R0:W-:Y:S01]  /*3eb0*/  STS [R23+0x380], R14 ;  /* 0x0003800e17007388 */ /* 0x0001e20000000800 */
[----:B------:R-:W-:-:S03]  /*3ec0*/  NOP ;  /* 0x0000000000007918 */ /* 0x000fc60000000000 */
[----:B------:R-:W1:Y:S01]  /*3ed0*/  LDS R5, [R22+0x8] ;  /* 0x0000080016057984 */ /* 0x000e620000000800 */
[----:B0-----:R-:W0:Y:S03]  /*3ee0*/  LDC R14, c[0x0][0x224] ;  /* 0x00008900ff0e7b82 */ /* 0x001e260000000800 */
[----:B------:R-:W2:Y:S04]  /*3ef0*/  LDS R15, [R22+0x4] ;  /* 0x00000400160f7984 */ /* 0x000ea80000000800 */
[----:B------:R-:W3:Y:S04]  /*3f00*/  LDS R3, [R22+0xc] ;  /* 0x00000c0016037984 */ /* 0x000ee80000000800 */
[----:B------:R-:W4:Y:S04]  /*3f10*/  LDS R11, [R22+0x14] ;  /* 0x00001400160b7984 */ /* 0x000f280000000800 */
[----:B------:R-:W5:Y:S04]  /*3f20*/  LDS R13, [R22+0x18] ;  /* 0x00001800160d7984 */ /* 0x000f680000000800 */
[----:B------:R-:W0:Y:S01]  /*3f30*/  LDS R17, [R22] ;  /* 0x0000000016117984 */ /* 0x000e220000000800 */
[----:B-1----:R-:W-:-:S03]  /*3f40*/  FADD.FTZ R4, R5, R46 ;  /* 0x0000002e05047221 */ /* 0x002fc60000010000 */
[----:B------:R-:W1:Y:S01]  /*3f50*/  LDS R5, [R22+0x10] ;  /* 0x0000100016057984 */ /* 0x000e620000000800 */
[--C-:B--2---:R-:W-:Y:S01]  /*3f60*/  FADD.FTZ R15, R15, R46.reuse ;  /* 0x0000002e0f0f7221 */ /* 0x104fe20000010000 */
[----:B------:R-:W-:Y:S01]  /*3f70*/  FSETP.GTU.FTZ.AND P1, PT, R4, 20, PT ;  /* 0x41a000000400780b */ /* 0x000fe20003f3c000 */
[----:B---3--:R-:W-:-:S03]  /*3f80*/  FADD.FTZ R3, R3, R46 ;  /* 0x0000002e03037221 */ /* 0x008fc60000010000 */
[----:B------:R-:W-:Y:S01]  /*3f90*/  FSETP.GTU.FTZ.AND P0, PT, R15, 20, PT ;  /* 0x41a000000f00780b */ /* 0x000fe20003f1c000 */
[--C-:B----4-:R-:W-:Y:S01]  /*3fa0*/  FADD.FTZ R11, R11, R46.reuse ;  /* 0x0000002e0b0b7221 */ /* 0x110fe20000010000 */
[----:B------:R-:W-:Y:S01]  /*3fb0*/  FSETP.GTU.FTZ.AND P5, PT, R3, 20, PT ;  /* 0x41a000000300780b */ /* 0x000fe20003fbc000 */
[----:B-----5:R-:W-:-:S03]  /*3fc0*/  FADD.FTZ R13, R13, R46 ;  /* 0x0000002e0d0d7221 */ /* 0x020fc60000010000 */
[----:B------:R-:W-:-:S03]  /*3fd0*/  FSETP.GTU.FTZ.AND P4, PT, R11, 20, PT ;  /* 0x41a000000b00780b */ /* 0x000fc60003f9c000 */
[----:B------:R-:W-:Y:S01]  /*3fe0*/  @!P1 FMUL.FTZ R10, R4, -1.4426950216293334961 ;  /* 0xbfb8aa3b040a9820 */ /* 0x000fe20000410000 */
[--C-:B0-----:R-:W-:Y:S01]  /*3ff0*/  FADD.FTZ R16, R17, R46.reuse ;  /* 0x0000002e11107221 */ /* 0x101fe20000010000 */
[----:B------:R-:W-:Y:S02]  /*4000*/  FSETP.GTU.FTZ.AND P3, PT, R13, 20, PT ;  /* 0x41a000000d00780b */ /* 0x000fe40003f7c000 */
[----:B------:R-:W-:Y:S02]  /*4010*/  @!P0 FMUL.FTZ R2, R15, -1.4426950216293334961 ;  /* 0xbfb8aa3b0f028820 */ /* 0x000fe40000410000 */
[----:B------:R-:W0:Y:S01]  /*4020*/  @!P1 MUFU.EX2 R10, R10 ;  /* 0x0000000a000a9308 */ /* 0x000e220000000800 */
[----:B------:R-:W2:Y:S01]  /*4030*/  LDS R15, [R22+0x1c] ;  /* 0x00001c00160f7984 */ /* 0x000ea20000000800 */
[----:B------:R-:W-:Y:S06]  /*4040*/  BAR.SYNC.DEFER_BLOCKING 0x0 ;  /* 0x0000000000007b1d */ /* 0x000fec0000010000 */
[----:B------:R-:W3:Y:S01]  /*4050*/  @!P0 MUFU.EX2 R2, R2 ;  /* 0x0000000200028308 */ /* 0x000ee20000000800 */
[----:B0-----:R-:W-:Y:S01]  /*4060*/  @!P1 FADD.FTZ R12, R10, 1 ;  /* 0x3f8000000a0c9421 */ /* 0x001fe20000010000 */
[----:B-1----:R-:W-:-:S06]  /*4070*/  FADD.FTZ R5, R5, R46 ;  /* 0x0000002e05057221 */ /* 0x002fcc0000010000 */
[----:B------:R-:W0:Y:S01]  /*4080*/  @!P1 MUFU.RCP R12, R12 ;  /* 0x0000000c000c9308 */ /* 0x000e220000001000 */
[----:B------:R-:W-:Y:S01]  /*4090*/  FSETP.GTU.FTZ.AND P6, PT, R5, 20, PT ;  /* 0x41a000000500780b */ /* 0x000fe20003fdc000 */
[----:B---3--:R-:W-:Y:S01]  /*40a0*/  @!P0 FADD.FTZ R4, R2, 1 ;  /* 0x3f80000002048421 */ /* 0x008fe20000010000 */
[----:B------:R-:W-:Y:S01]  /*40b0*/  STS [R22], R91 ;  /* 0x0000005b16007388 */ /* 0x000fe20000000800 */
[----:B------:R-:W-:-:S03]  /*40c0*/  @!P5 FMUL.FTZ R2, R3, -1.4426950216293334961 ;  /* 0xbfb8aa3b0302d820 */ /* 0x000fc60000410000 */
[----:B------:R-:W-:Y:S01]  /*40d0*/  STS [R22+0x4], R89 ;  /* 0x0000045916007388 */ /* 0x000fe20000000800 */
[----:B------:R-:W1:Y:S03]  /*40e0*/  @!P0 MUFU.RCP R4, R4 ;  /* 0x0000000400048308 */ /* 0x000e660000001000 */
[----:B------:R-:W-:Y:S03]  /*40f0*/  STS [R22+0x8], R87 ;  /* 0x0000085716007388 */ /* 0x000fe60000000800 */
[----:B------:R-:W-:Y:S01]  /*4100*/  @!P6 FMUL.FTZ R3, R5, -1.4426950216293334961 ;  /* 0xbfb8aa3b0503e820 */ /* 0x000fe20000410000 */
[----:B------:R-:W-:Y:S01]  /*4110*/  @!P4 FMUL.FTZ R5, R11, -1.4426950216293334961 ;  /* 0xbfb8aa3b0b05c820 */ /* 0x000fe20000410000 */
[----:B0-----:R-:W-:Y:S01]  /*4120*/  @!P1 FMUL.FTZ R53, R53, R12 ;  /* 0x0000000c35359220 */ /* 0x001fe20000410000 */
[----:B------:R-:W-:Y:S01]  /*4130*/  ISETP.NE.AND P1, PT, R44, RZ, PT ;  /* 0x000000ff2c00720c */ /* 0x000fe20003f25270 */
[----:B------:R-:W-:Y:S01]  /*4140*/  STS [R22+0xc], R85 ;  /* 0x00000c5516007388 */ /* 0x000fe20000000800 */
[----:B--2---:R-:W-:Y:S01]  /*4150*/  FADD.FTZ R15, R15, R46 ;  /* 0x0000002e0f0f7221 */ /* 0x004fe20000010000 */
[----:B------:R-:W0:Y:S01]  /*4160*/  @!P6 MUFU.EX2 R10, R3 ;  /* 0x00000003000ae308 */ /* 0x000e220000000800 */
[----:B------:R-:W-:Y:S01]  /*4170*/  @!P3 FMUL.FTZ R11, R13, -1.4426950216293334961 ;  /* 0xbfb8aa3b0d0bb820 */ /* 0x000fe20000410000 */
[----:B------:R-:W-:Y:S02]  /*4180*/  STS [R22+0x10], R83 ;  /* 0x0000105316007388 */ /* 0x000fe40000000800 */
[----:B------:R-:W-:-:S02]  /*4190*/  FSETP.GTU.FTZ.AND P2, PT, R15, 20, PT ;  /* 0x41a000000f00780b */ /* 0x000fc40003f5c000 */
[----:B------:R2:W-:Y:S01]  /*41a0*/  STS [R22+0x14], R81 ;  /* 0x0000145116007388 */ /* 0x0005e20000000800 */
[----:B-1----:R-:W-:Y:S01]  /*41b0*/  @!P0 FMUL.FTZ R51, R51, R4 ;  /* 0x0000000433338220 */ /* 0x002fe20000410000 */
[----:B------:R-:W-:Y:S01]  /*41c0*/  @!P4 MUFU.EX2 R12, R5 ;  /* 0x00000005000cc308 */ /* 0x000fe20000000800 */
[----:B------:R-:W-:Y:S01]  /*41d0*/  FSETP.GTU.FTZ.AND P0, PT, R16, 20, PT ;  /* 0x41a000001000780b */ /* 0x000fe20003f1c000 */
[----:B------:R1:W-:Y:S04]  /*41e0*/  STS [R22+0x18], R79 ;  /* 0x0000184f16007388 */ /* 0x0003e80000000800 */
[----:B------:R-:W-:Y:S01]  /*41f0*/  STS [R22+0x1c], R77 ;  /* 0x00001c4d16007388 */ /* 0x000fe20000000800 */
[----:B------:R-:W-:-:S03]  /*4200*/  NOP ;  /* 0x0000000000007918 */ /* 0x000fc60000000000 */
[----:B------:R-:W-:Y:S01]  /*4210*/  LDS R21, [R30] ;  /* 0x000000001e157984 */ /* 0x000fe20000000800 */
[----:B------:R3:W4:Y:S01]  /*4220*/  @!P5 MUFU.EX2 R4, R2 ;  /* 0x000000020004d308 */ /* 0x0007220000000800 */
[----:B------:R-:W-:Y:S01]  /*4230*/  @!P2 FMUL.FTZ R13, R15, -1.4426950216293334961 ;  /* 0xbfb8aa3b0f0da820 */ /* 0x000fe20000410000 */
[----:B0-----:R-:W-:Y:S01]  /*4240*/  @!P6 FADD.FTZ R15, R10, 1 ;  /* 0x3f8000000a0fe421 */ /* 0x001fe20000010000 */
[----:B------:R-:W-:Y:S04]  /*4250*/  LDS R61, [R29+0x80] ;  /* 0x000080001d3d7984 */ /* 0x000fe80000000800 */
[----:B------:R-:W-:Y:S01]  /*4260*/  LDS R67, [R28+0x100] ;  /* 0x000100001c437984 */ /* 0x000fe20000000800 */
[----:B------:R0:W5:Y:S01]  /*4270*/  @!P3 MUFU.EX2 R17, R11 ;  /* 0x0000000b0011b308 */ /* 0x0001620000000800 */
[----:B---3--:R-:W3:Y:S02]  /*4280*/  LDC.64 R2, c[0x0][0x388] ;  /* 0x0000e200ff027b82 */ /* 0x008ee40000000a00 */
[----:B------:R-:W-:Y:S04]  /*4290*/  LDS R69, [R27+0x180] ;  /* 0x000180001b457984 */ /* 0x000fe80000000800 */
[----:B------:R-:W-:Y:S01]  /*42a0*/  LDS R71, [R26+0x200] ;  /* 0x000200001a477984 */ /* 0x000fe20000000800 */
[----:B------:R-:W2:Y:S01]  /*42b0*/  @!P2 MUFU.EX2 R18, R13 ;  /* 0x0000000d0012a308 */ /* 0x000ea20000000800 */
[----:B----4-:R-:W-:Y:S01]  /*42c0*/  @!P5 FADD.FTZ R5, R4, 1 ;  /* 0x3f8000000405d421 */ /* 0x010fe20000010000 */
[----:B0-----:R-:W0:Y:S01]  /*42d0*/  LDC.64 R10, c[0x0][0x390] ;  /* 0x0000e400ff0a7b82 */ /* 0x001e220000000a00 */
[----:B------:R-:W-:Y:S01]  /*42e0*/  LDS R73, [R25+0x280] ;  /* 0x0002800019497984 */ /* 0x000fe20000000800 */
[----:B------:R-:W-:-:S03]  /*42f0*/  @!P0 FMUL.FTZ R4, R16, -1.4426950216293334961 ;  /* 0xbfb8aa3b10048820 */ /* 0x000fc60000410000 */
[----:B------:R-:W-:Y:S01]  /*4300*/  LDS R75, [R24+0x300] ;  /* 0x00030000184b7984 */ /* 0x000fe20000000800 */
[----:B------:R4:W1:Y:S01]  /*4310*/  @!P6 MUFU.RCP R52, R15 ;  /* 0x0000000f0034e308 */ /* 0x0008620000001000 */
[----:B-----5:R-:W-:Y:S02]  /*4320*/  @!P3 FADD.FTZ R17, R17, 1 ;  /* 0x3f8000001111b421 */ /* 0x020fe40000010000 */
[----:B------:R-:W-:Y:S04]  /*4330*/  LDS R77, [R23+0x380] ;  /* 0x00038000174d7984 */ /* 0x000fe80000000800 */
[----:B------:R-:W-:Y:S01]  /*4340*/  @!P1 STS [UR5+0x420], R0 ;  /* 0x00042000ff009988 */ /* 0x000fe20008000805 */
[----:B------:R5:W5:Y:S01]  /*4350*/  @!P5 MUFU.RCP R50, R5 ;  /* 0x000000050032d308 */ /* 0x000b620000001000 */
[----:B---3--:R-:W-:-:S02]  /*4360*/  IMAD R54, R2, UR35, RZ ;  /* 0x0000002302367c24 */ /* 0x008fc4000f8e02ff */
[----:B--2---:R-:W-:Y:S01]  /*4370*/  @!P2 FADD.FTZ R19, R18, 1 ;  /* 0x3f8000001213a421 */ /* 0x004fe20000010000 */
[----:B------:R-:W-:Y:S01]  /*4380*/  BAR.SYNC.DEFER_BLOCKING 0x0 ;  /* 0x0000000000007b1d */ /* 0x000fe20000010000 */
[----:B----4-:R-:W-:Y:S01]  /*4390*/  MOV R15, UR38 ;  /* 0x00000026000f7c02 */ /* 0x010fe20008000f00 */
[----:B------:R-:W-:Y:S02]  /*43a0*/  IMAD R81, R3, UR34, R54 ;  /* 0x0000002203517c24 */ /* 0x000fe4000f8e0236 */
[----:B------:R-:W-:Y:S01]  /*43b0*/  @!P4 FADD.FTZ R3, R12, 1 ;  /* 0x3f8000000c03c421 */ /* 0x000fe20000010000 */
[----:B------:R-:W-:Y:S01]  /*43c0*/  IMAD.WIDE.U32 R12, R2, UR34, RZ ;  /* 0x00000022020c7c25 */ /* 0x000fe2000f8e00ff */
[----:B------:R2:W3:Y:S03]  /*43d0*/  @!P0 MUFU.EX2 R16, R4 ;  /* 0x0000000400108308 */ /* 0x0004e60000000800 */
[----:B-1----:R-:W-:Y:S01]  /*43e0*/  @!P6 FMUL.FTZ R57, R57, R52 ;  /* 0x000000343939e220 */ /* 0x002fe20000410000 */
[----:B-----5:R-:W-:-:S02]  /*43f0*/  IADD3 R5, -R14, UR4, RZ ;  /* 0x000000040e057c10 */ /* 0x020fc4000fffe1ff */
[----:B------:R-:W-:Y:S01]  /*4400*/  IADD3 R13, R13, R81, RZ ;  /* 0x000000510d0d7210 */ /* 0x000fe20007ffe0ff */
[----:B------:R-:W-:Y:S01]  /*4410*/  @!P5 FMUL.FTZ R55, R55, R50 ;  /* 0x000000323737d220 */ /* 0x000fe20000410000 */
[----:B------:R-:W1:Y:S01]  /*4420*/  @!P2 MUFU.RCP R52, R19 ;  /* 0x000000130034a308 */ /* 0x000e620000001000 */
[----:B--2---:R-:W-:Y:S01]  /*4430*/  IADD3 R4, P5, R43, UR38, RZ ;  /* 0x000000262b047c10 */ /* 0x004fe2000ffbe0ff */
[----:B0-----:R-:W-:-:S04]  /*4440*/  IMAD.WIDE.U32 R12, R10, UR8, R12 ;  /* 0x000000080a0c7c25 */ /* 0x001fc8000f8e000c */
[----:B------:R-:W-:Y:S02]  /*4450*/  IMAD R10, R10, UR9, RZ ;  /* 0x000000090a0a7c24 */ /* 0x000fe4000f8e02ff */
[----:B------:R-:W0:Y:S01]  /*4460*/  @!P3 MUFU.RCP R50, R17 ;  /* 0x000000110032b308 */ /* 0x000e220000001000 */
[----:B------:R-:W2:Y:S01]  /*4470*/  LDS R20, [R41+0x420] ;  /* 0x0004200029147984 */ /* 0x000ea20000000800 */
[----:B------:R-:W-:Y:S02]  /*4480*/  IMAD R58, R11, UR8, R10 ;  /* 0x000000080b3a7c24 */ /* 0x000fe4000f8e020a */
[----:B---3--:R-:W-:-:S04]  /*4490*/  @!P0 FADD.FTZ R18, R16, 1 ;  /* 0x3f80000010128421 */ /* 0x008fc80000010000 */
[----:B------:R3:W4:Y:S02]  /*44a0*/  @!P4 MUFU.RCP R54, R3 ;  /* 0x000000030036c308 */ /* 0x0007240000001000 */
[----:B---3--:R-:W-:Y:S01]  /*44b0*/  IMAD R3, R5, -0x100, RZ ;  /* 0xffffff0005037824 */ /* 0x008fe200078e02ff */
[----:B------:R-:W-:-:S04]  /*44c0*/  LEA.HI.X.SX32 R5, R15, R40, 0x1, P5 ;  /* 0x000000280f057211 */ /* 0x000fc800028f0eff */
[----:B------:R-:W-:Y:S02]  /*44d0*/  IADD3 R79, P5, R3, R12, RZ ;  /* 0x0000000c034f7210 */ /* 0x000fe40007fbe0ff */
[----:B------:R-:W-:Y:S02]  /*44e0*/  SHF.R.S32.HI R15, RZ, 0x1f, R3 ;  /* 0x0000001fff0f7819 */ /* 0x000fe40000011403 */
[----:B--2---:R-:W-:-:S13]  /*44f0*/  ISETP.GE.AND P6, PT, R43, R20, PT ;  /* 0x000000142b00720c */ /* 0x004fda0003fc6270 */
[----:B01--4-:R-:W-:Y:S05]  /*4500*/  @P6 BRA `(.L_x_8783) ;  /* 0x00000000002c6947 */ /* 0x013fea0003800000 */
[----:B------:R-:W0:Y:S01]  /*4510*/  LDC.64 R10, c[0x0][0x390] ;  /* 0x0000e400ff0a7b82 */ /* 0x000e220000000a00 */
[----:B------:R-:W-:Y:S01]  /*4520*/  IMAD.WIDE.U32 R16, R2, UR34, R4 ;  /* 0x0000002202107c25 */ /* 0x000fe2000f8e0004 */
[----:B------:R-:W-:-:S04]  /*4530*/  ULDC.64 UR14, c[0x0][0x3e0] ;  /* 0x0000f800000e7ab9 */ /* 0x000fc80000000a00 */
[----:B------:R-:W-:Y:S01]  /*4540*/  IADD3 R17, R81, R17, RZ ;  /* 0x0000001151117210 */ /* 0x000fe20007ffe0ff */
[----:B0-----:R-:W-:-:S04]  /*4550*/  IMAD R2, R10, UR9, RZ ;  /* 0x000000090a027c24 */ /* 0x001fc8000f8e02ff */
[----:B------:R-:W-:Y:S02]  /*4560*/  IMAD R19, R11, UR8, R2 ;  /* 0x000000080b137c24 */ /* 0x000fe4000f8e0202 */
[----:B------:R-:W-:-:S05]  /*4570*/  IMAD.WIDE.U32 R10, R10, UR8, R16 ;  /* 0x000000080a0a7c25 */ /* 0x000fca000f8e0010 */
[----:B------:R-:W-:Y:S02]  /*4580*/  IADD3 R11, R11, R19, RZ ;  /* 0x000000130b0b7210 */ /* 0x000fe40007ffe0ff */
[----:B------:R-:W-:-:S04]  /*4590*/  LEA R16, P6, R10, UR14, 0x2 ;  /* 0x0000000e0a107c11 */ /* 0x000fc8000f8c10ff */
[----:B------:R-:W-:-:S05]  /*45a0*/  LEA.HI.X R17, R10, UR15, R11, 0x2, P6 ;  /* 0x0000000f0a117c11 */ /* 0x000fca000b0f140b */
[----:B------:R0:W-:Y:S04]  /*45b0*/  STG.E desc[UR30][R16.64], R21 ;  /* 0x0000001510007986 */ /* 0x0001e8000c10191e */
.L_x_8783:
[----:B------:R-:W-:Y:S05]  /*45c0*/  BSYNC B0 ;  /* 0x0000000000007941 */ /* 0x000fea0003800000 */
.L_x_8782:
[----:B------:R-:W-:Y:S01]  /*45d0*/  IADD3 R56, P6, R31, -0x380, RZ ;  /* 0xfffffc801f387810 */ /* 0x000fe20007fde0ff */
[----:B------:R-:W1:Y:S01]  /*45e0*/  @!P0 MUFU.RCP R18, R18 ;  /* 0x0000001200128308 */ /* 0x000e620000001000 */
[----:B------:R-:W-:Y:S01]  /*45f0*/  ULDC.64 UR14, c[0x0][0x3e0] ;  /* 0x0000f800000e7ab9 */ /* 0x000fe20000000a00 */
[----:B------:R-:W-:Y:S01]  /*4600*/  IADD3.X R12, R15, R58, R13, P5, !PT ;  /* 0x0000003a0f0c7210 */ /* 0x000fe20002ffe40d */
[----:B------:R-:W-:Y:S01]  /*4610*/  @!P4 FMUL.FTZ R59, R59, R54 ;  /* 0x000000363b3bc220 */ /* 0x000fe20000410000 */
[----:B------:R-:W-:Y:S01]  /*4620*/  IADD3.X R32, R32, -0x1, RZ, P6, !PT ;  /* 0xffffffff20207810 */ /* 0x000fe200037fe4ff */
[----:B------:R-:W-:Y:S01]  /*4630*/  @!P3 FMUL.FTZ R63, R63, R50 ;  /* 0x000000323f3fb220 */ /* 0x000fe20000410000 */
[----:B------:R-:W-:Y:S01]  /*4640*/  IADD3 R10, P6, R56, UR14, RZ ;  /* 0x0000000e380a7c10 */ /* 0x000fe2000ffde0ff */
[----:B------:R-:W-:Y:S01]  /*4650*/  @!P2 FMUL.FTZ R65, R65, R52 ;  /* 0x000000344141a220 */ /* 0x000fe20000410000 */
[----:B------:R-:W-:Y:S01]  /*4660*/  ISETP.GE.AND P5, PT, R38, R20, PT ;  /* 0x000000142600720c */ /* 0x000fe20003fa6270 */
[----:B------:R-:W-:Y:S01]  /*4670*/  BSSY B0, `(.L_x_8784) ;  /* 0x0000041000007945 */ /* 0x000fe20003800000 */
[----:B------:R-:W-:-:S02]  /*4680*/  IADD3.X R2, R32, UR15, RZ, P6, !PT ;  /* 0x0000000f20027c10 */ /* 0x000fc4000b7fe4ff */
[----:B------:R-:W-:Y:S02]  /*4690*/  LEA R10, P6, R79, R10, 0x2 ;  /* 0x0000000a4f0a7211 */ /* 0x000fe400078c10ff */
[----:B------:R-:W-:Y:S02]  /*46a0*/  ISETP.GE.AND P2, PT, R37, R20, PT ;  /* 0x000000142500720c */ /* 0x000fe40003f46270 */
[----:B------:R-:W-:Y:S01]  /*46b0*/  LEA.HI.X R11, R79, R2, R12, 0x2, P6 ;  /* 0x000000024f0b7211 */ /* 0x000fe200030f140c */
[----:B-1----:R-:W-:Y:S01]  /*46c0*/  @!P0 FMUL.FTZ R49, R49, R18 ;  /* 0x0000001231318220 */ /* 0x002fe20000410000 */
[-C--:B------:R-:W-:Y:S01]  /*46d0*/  ISETP.GE.AND P3, PT, R36, R20.reuse, PT ;  /* 0x000000142400720c */ /* 0x080fe20003f66270 */
[----:B------:R-:W1:Y:S01]  /*46e0*/  LDC.64 R12, c[0x0][0x3a8] ;  /* 0x0000ea00ff0c7b82 */ /* 0x000e620000000a00 */
[-C--:B------:R-:W-:Y:S01]  /*46f0*/  ISETP.GE.AND P4, PT, R35, R20.reuse, PT ;  /* 0x000000142300720c */ /* 0x080fe20003f86270 */
[----:B------:R-:W-:Y:S01]  /*4700*/  @!P5 STG.E desc[UR30][R10.64+0x80], R67 ;  /* 0x000080430a00d986 */ /* 0x000fe2000c10191e */
[-C--:B------:R-:W-:Y:S01]  /*4710*/  ISETP.GE.AND P5, PT, R34, R20.reuse, PT ;  /* 0x000000142200720c */ /* 0x080fe20003fa6270 */
[----:B------:R-:W-:Y:S01]  /*4720*/  FADD.FTZ R2, R49, R45 ;  /* 0x0000002d31027221 */ /* 0x000fe20000010000 */
[----:B------:R-:W-:-:S02]  /*4730*/  ISETP.GE.AND P0, PT, R39, R20, PT ;  /* 0x000000142700720c */ /* 0x000fc40003f06270 */
[----:B------:R-:W-:Y:S01]  /*4740*/  ISETP.GE.AND P6, PT, R33, R20, PT ;  /* 0x000000142100720c */ /* 0x000fe20003fc6270 */
[----:B------:R-:W-:Y:S01]  /*4750*/  @!P2 STG.E desc[UR30][R10.64+0x100], R69 ;  /* 0x000100450a00a986 */ /* 0x000fe2000c10191e */
[----:B------:R-:W-:-:S03]  /*4760*/  FADD.FTZ R2, R2, R51 ;  /* 0x0000003302027221 */ /* 0x000fc60000010000 */
        /* <DEDUP_REMOVED lines=8> */
[----:B------:R1:W-:Y:S01]  /*47f0*/  @!P6 STG.E desc[UR30][R10.64+0x300], R77 ;  /* 0x0003004d0a00e986 */ /* 0x0003e2000c10191e */
[----:B------:R-:W-:Y:S01]  /*4800*/  FADD.FTZ R2, R2, R63 ;  /* 0x0000003f02027221 */ /* 0x000fe20000010000 */
[----:B------:R-:W-:Y:S03]  /*4810*/  BAR.SYNC.DEFER_BLOCKING 0x0 ;  /* 0x0000000000007b1d */ /* 0x000fe60000010000 */
[----:B------:R-:W-:Y:S01]  /*4820*/  FADD.FTZ R45, R2, R65 ;  /* 0x00000041022d7221 */ /* 0x000fe20000010000 */
[----:B-1----:R-:W-:-:S04]  /*4830*/  IMAD R10, R12, UR35, RZ ;  /* 0x000000230c0a7c24 */ /* 0x002fc8000f8e02ff */
[----:B------:R-:W-:Y:S02]  /*4840*/  IMAD R13, R13, UR34, R10 ;  /* 0x000000220d0d7c24 */ /* 0x000fe4000f8e020a */
[----:B------:R-:W-:Y:S01]  /*4850*/  IMAD.WIDE.U32 R10, R12, UR34, RZ ;  /* 0x000000220c0a7c25 */ /* 0x000fe2000f8e00ff */
[----:B------:R1:W-:Y:S04]  /*4860*/  STS [R22], R49 ;  /* 0x0000003116007388 */ /* 0x0003e80000000800 */
[----:B------:R-:W-:Y:S04]  /*4870*/  STS [R22+0x4], R51 ;  /* 0x0000043316007388 */ /* 0x000fe80000000800 */
[----:B------:R-:W-:Y:S01]  /*4880*/  STS [R22+0x8], R53 ;  /* 0x0000083516007388 */ /* 0x000fe20000000800 */
[----:B-1----:R-:W-:-:S03]  /*4890*/  IADD3 R49, R11, R13, RZ ;  /* 0x0000000d0b317210 */ /* 0x002fc60007ffe0ff */
        /* <DEDUP_REMOVED lines=30> */
.L_x_8785:
[----:B------:R-:W-:Y:S05]  /*4a80*/  BSYNC B0 ;  /* 0x0000000000007941 */ /* 0x000fea0003800000 */
.L_x_8784:
        /* <DEDUP_REMOVED lines=25> */
[----:B------:R-:W-:Y:S02]  /*4c20*/  ISETP.GE.AND P0, PT, R39, R16, PT ;  /* 0x000000102700720c */ /* 0x000fe40003f06270 */
        /* <DEDUP_REMOVED lines=11> */
.L_x_8759:
        /* <DEDUP_REMOVED lines=26> */
.L_x_8788:
[----:B------:R-:W-:Y:S05]  /*4e80*/  BSYNC B0 ;  /* 0x0000000000007941 */ /* 0x000fea0003800000 */
.L_x_8787:
        /* <DEDUP_REMOVED lines=12> */
[----:B-1----:R-:W0:Y:S01]  /*4f50*/  @!P1 S2R R9, SR_CgaCtaId ;  /* 0x0000000000099919 */ /* 0x002e220000008800 */
[----:B--2---:R-:W-:Y:S01]  /*4f60*/  @P0 FADD R3, R0, R3 ;  /* 0x0000000300030221 */ /* 0x004fe20000000000 */
        /* <DEDUP_REMOVED lines=15> */
.L_x_8790:
[----:B------:R-:W2:Y:S02]  /*5060*/  S2R R10, SR_TID.X ;  /* 0x00000000000a7919 */ /* 0x000ea40000002100 */
.L_x_8791:
[----:B------:R-:W-:Y:S05]  /*5070*/  BSYNC B0 ;  /* 0x0000000000007941 */ /* 0x000fea0003800000 */
.L_x_8789:
        /* <DEDUP_REMOVED lines=10> */
[----:B------:R-:W0:Y:S01]  /*5120*/  LDC.64 R26, c[0x0][0x270] ;  /* 0x00009c00ff1a7b82 */ /* 0x000e220000000a00 */
        /* <DEDUP_REMOVED lines=32> */
.L_x_8793:
[C---:B------:R-:W-:Y:S01]  /*5330*/  LEA R0, R10.reuse, UR21, 0x2 ;  /* 0x000000150a007c11 */ /* 0x040fe2000f8e10ff */
[----:B------:R-:W-:Y:S01]  /*5340*/  UMOV UR8, UR6 ;  /* 0x0000000600087c82 */ /* 0x000fe20008000000 */
[----:B------:R-:W-:Y:S01]  /*5350*/  SHF.R.S32.HI R15, RZ, 0x1f, R10 ;  /* 0x0000001fff0f7819 */ /* 0x000fe2000001140a */
[----:B------:R-:W-:Y:S01]  /*5360*/  UMOV UR9, UR15 ;  /* 0x0000000f00097c82 */ /* 0x000fe20008000000 */
[----:B------:R-:W-:Y:S01]  /*5370*/  UMOV UR12, UR22 ;  /* 0x00000016000c7c82 */ /* 0x000fe20008000000 */
[----:B012---:R-:W0:Y:S01]  /*5380*/  LDS R11, [R0+0x16e8] ;  /* 0x0016e800000b7984 */ /* 0x007e220000000800 */
[----:B------:R-:W-:Y:S01]  /*5390*/  UMOV UR13, UR20 ;  /* 0x00000014000d7c82 */ /* 0x000fe20008000000 */
[C---:B---34-:R-:W-:Y:S02]  /*53a0*/  IMAD R4, R15.reuse, R20, RZ ;  /* 0x000000140f047224 */ /* 0x058fe400078e02ff */
[----:B------:R-:W-:Y:S01]  /*53b0*/  IMAD R8, R15, R26, RZ ;  /* 0x0000001a0f087224 */ /* 0x000fe200078e02ff */
[----:B------:R-:W1:Y:S01]  /*53c0*/  LDS R13, [R0+0x1ae8] ;  /* 0x001ae800000d7984 */ /* 0x000e620000000800 */
[----:B------:R-:W-:-:S04]  /*53d0*/  IMAD.WIDE.U32 R2, R10, R20, UR8 ;  /* 0x000000080a027e25 */ /* 0x000fc8000f8e0014 */
[----:B------:R-:W-:Y:S01]  /*53e0*/  IMAD R5, R10, R21, R4 ;  /* 0x000000150a057224 */ /* 0x000fe200078e0204 */
[----:B------:R-:W-:Y:S01]  /*53f0*/  LEA R4, P0, R2, UR26, 0x2 ;  /* 0x0000001a02047c11 */ /* 0x000fe2000f8010ff */
[----:B------:R-:W-:-:S03]  /*5400*/  IMAD.WIDE.U32 R6, R10, R26, UR12 ;  /* 0x0000000c0a067e25 */ /* 0x000fc6000f8e001a */
        /* <DEDUP_REMOVED lines=41> */
.L_x_8792:
[----:B------:R-:W-:Y:S05]  /*56a0*/  EXIT ;  /* 0x000000000000794d */ /* 0x000fea0003800000 */
.L_x_8794:
        /* <DEDUP_REMOVED lines=13> */
.L_x_11010:


//--------------------- .text._Z25selective_scan_bwd_kernelI32Selective_Scan_bwd_kernel_traitsILi32ELi8ELb0ELb0ELb0ELb1ELb1EffEEv12SSMParamsBwd --------------------------
	.section	.text._Z25selective_scan_bwd_kernelI32Selective_Scan_bwd_kernel_traitsILi32ELi8ELb0ELb0ELb0ELb1ELb1EffEEv12SSMParamsBwd,"ax",@progbits
	.align	128
        .global         _Z25selective_scan_bwd_kernelI32Selective_Scan_bwd_kernel_traitsILi32ELi8ELb0ELb0ELb0ELb1ELb1EffEEv12SSMParamsBwd
        .type           _Z25selective_scan_bwd_kernelI32Selective_Scan_bwd_kernel_traitsILi32ELi8ELb0ELb0ELb0ELb1ELb1EffEEv12SSMParamsBwd,@function
        .size           _Z25selective_scan_bwd_kernelI32Selective_Scan_bwd_kernel_traitsILi32ELi8ELb0ELb0ELb0ELb1ELb1EffEEv12SSMParamsBwd,(.L_x_11011 - _Z25selective_scan_bwd_kernelI32Selective_Scan_bwd_kernel_traitsILi32ELi8ELb0ELb0ELb0ELb1ELb1EffEEv12SSMParamsBwd)
        .other          _Z25selective_scan_bwd_kernelI32Selective_Scan_bwd_kernel_traitsILi32ELi8ELb0ELb0ELb0ELb1ELb1EffEEv12SSMParamsBwd,@"STO_CUDA_ENTRY STV_DEFAULT"
_Z25selective_scan_bwd_kernelI32Selective_Scan_bwd_kernel_traitsILi32ELi8ELb0ELb0ELb0ELb1ELb1EffEEv12SSMParamsBwd:
.text._Z25selective_scan_bwd_kernelI32Selective_Scan_bwd_kernel_traitsILi32ELi8ELb0ELb0ELb0ELb1ELb1EffEEv12SSMParamsBwd:
        /* <DEDUP_REMOVED lines=58> */
[----:B------:R-:W-:-:S07]  /*03a0*/  ISETP.NE.AND.EX P1, PT, R19, RZ, PT, P1 ;  /* 0x000000ff1300720c */ /* 0x000fce0003f25310 */
[----:B------:R-:W2:Y:S01]  /*03b0*/  LDC.64 R30, c[0x0][0x3b8] ;  /* 0x0000ee00ff1e7b82 */ /* 0x000ea20000000a00 */
[----:B------:R-:W-:Y:S01]  /*03c0*/  ISETP.NE.AND.EX P2, PT, R21, RZ, PT, P2 ;  /* 0x000000ff1500720c */ /* 0x000fe20003f45320 */
[-C--:B------:R-:W-:Y:S01]  /*03d0*/  IMAD R12, R78, R16.reuse, RZ ;  /* 0x000000104e0c7224 */ /* 0x080fe200078e02ff */
[----:B------:R-:W-:Y:S01]  /*03e0*/  IADD3.X R3, R13, R3, R0, P3, !PT ;  /* 0x000000030d037210 */ /* 0x000fe20001ffe400 */
[----:B------:R-:W-:-:S04]  /*03f0*/  IMAD.WIDE.U32 R6, R81, R16, UR8 ;  /* 0x0000000851067e25 */ /* 0x000fc8000f8e0010 */
[----:B------:R-:W2:Y:S01]  /*0400*/  @P0 LDC.64 R8, c[0x0][0x310] ;  /* 0x0000c400ff080b82 */ /* 0x000ea20000000a00 */
[----:B------:R-:W-:Y:S01]  /*0410*/  IMAD R2, R81, R15, R10 ;  /* 0x0000000f51027224 */ /* 0x000fe200078e020a */
[----:B------:R-:W-:Y:S01]  /*0420*/  IADD3 R69, P3, R11, R4, RZ ;  /* 0x000000040b457210 */ /* 0x000fe20007f7e0ff */
[----:B------:R-:W-:Y:S01]  /*0430*/  IMAD R12, R81, R17, R12 ;  /* 0x00000011510c7224 */ /* 0x000fe200078e020c */
[----:B------:R-:W-:Y:S01]  /*0440*/  IADD3 R11, P4, R11, R6, RZ ;  /* 0x000000060b0b7210 */ /* 0x000fe20007f9e0ff */
[----:B------:R-:W-:Y:S01]  /*0450*/  HFMA2.MMA R10, -RZ, RZ, 0, 0 ;  /* 0x00000000ff0a7435 */ /* 0x000fe200000001ff */
[----:B------:R-:W-:Y:S02]  /*0460*/  IADD3.X R2, R13, R5, R2, P3, !PT ;  /* 0x000000050d027210 */ /* 0x000fe40001ffe402 */
[----:B------:R-:W-:Y:S01]  /*0470*/  ISETP.GE.AND P3, PT, R23, 0x1, PT ;  /* 0x000000011700780c */ /* 0x000fe20003f66270 */
[----:B---3--:R-:W-:Y:S01]  /*0480*/  @P0 IMAD R0, R22, UR16, R81 ;  /* 0x0000001016000c24 */ /* 0x008fe2000f8e0251 */
[----:B------:R-:W-:Y:S01]  /*0490*/  IADD3.X R66, R13, R7, R12, P4, !PT ;  /* 0x000000070d427210 */ /* 0x000fe200027fe40c */
[----:B------:R-:W-:Y:S01]  /*04a0*/  HFMA2.MMA R13, -RZ, RZ, 0, 0 ;  /* 0x00000000ff0d7435 */ /* 0x000fe200000001ff */
[----:B------:R-:W-:Y:S01]  /*04b0*/  MOV R6, RZ ;  /* 0x000000ff00067202 */ /* 0x000fe20000000f00 */
[----:B------:R-:W-:Y:S01]  /*04c0*/  @P0 IMAD R0, R0, R23, RZ ;  /* 0x0000001700000224 */ /* 0x000fe200078e02ff */
[----:B------:R-:W-:-:S02]  /*04d0*/  @P1 LEA R6, P4, R81, R18, 0x2 ;  /* 0x0000001251061211 */ /* 0x000fc400078810ff */
[C---:B------:R-:W-:Y:S01]  /*04e0*/  @P2 LEA R10, P5, R81.reuse, R20, 0x2 ;  /* 0x00000014510a2211 */ /* 0x040fe200078a10ff */
        /* <DEDUP_REMOVED lines=9> */
[----:B------:R-:W-:Y:S02]  /*0580*/  @!P0 CS2R R4, SRZ ;  /* 0x0000000000048805 */ /* 0x000fe4000001ff00 */
[----:B------:R-:W-:Y:S02]  /*0590*/  LEA.HI.X R69, R69, R29, R2, 0x2, P2 ;  /* 0x0000001d45457211 */ /* 0x000fe400010f1402 */
[----:B------:R-:W-:Y:S02]  /*05a0*/  LEA.HI.X R66, R11, R31, R66, 0x2, P4 ;  /* 0x0000001f0b427211 */ /* 0x000fe400020f1442 */
[----:B------:R-:W-:-:S02]  /*05b0*/  MOV R75, RZ ;  /* 0x000000ff004b7202 */ /* 0x000fc40000000f00 */
        /* <DEDUP_REMOVED lines=24> */
.L_x_8827:
[----:B------:R-:W-:Y:S01]  /*0740*/  BAR.SYNC.DEFER_BLOCKING 0x0 ;  /* 0x0000000000007b1d */ /* 0x000fe20000010000 */
[----:B------:R-:W-:Y:S01]  /*0750*/  LEA R10, R68, 0xffffff00, 0x8 ;  /* 0xffffff00440a7811 */ /* 0x000fe200078e40ff */
[----:B------:R-:W-:Y:S01]  /*0760*/  HFMA2.MMA R11, -RZ, RZ, 0, 0 ;  /* 0x00000000ff0b7435 */ /* 0x000fe200000001ff */
[C---:B0-----:R-:W-:Y:S01]  /*0770*/  LEA R2, P3, R64.reuse, R73, 0x2 ;  /* 0x0000004940027211 */ /* 0x041fe200078610ff */
[----:B------:R-:W-:Y:S01]  /*0780*/  HFMA2.MMA R13, -RZ, RZ, 0, 0 ;  /* 0x00000000ff0d7435 */ /* 0x000fe200000001ff */
[----:B------:R-:W-:Y:S01]  /*0790*/  MOV R0, RZ ;  /* 0x000000ff00007202 */ /* 0x000fe20000000f00 */
[----:B------:R-:W-:Y:S01]  /*07a0*/  ULDC UR6, c[0x0][0x218] ;  /* 0x0000860000067ab9 */ /* 0x000fe20000000800 */
[----:B------:R-:W-:Y:S02]  /*07b0*/  LEA.HI.X R3, R64, R70, R65, 0x2, P3 ;  /* 0x0000004640037211 */ /* 0x000fe400018f1441 */
[----:B------:R-:W-:Y:S02]  /*07c0*/  CS2R R14, SRZ ;  /* 0x00000000000e7805 */ /* 0x000fe4000001ff00 */
[----:B------:R-:W-:-:S02]  /*07d0*/  IADD3 R20, -R10, UR6, RZ ;  /* 0x000000060a147c10 */ /* 0x000fc4000fffe1ff */
[----:B------:R-:W-:Y:S02]  /*07e0*/  CS2R R16, SRZ ;  /* 0x0000000000107805 */ /* 0x000fe4000001ff00 */
[----:B------:R-:W-:Y:S01]  /*07f0*/  MOV R18, RZ ;  /* 0x000000ff00127202 */ /* 0x000fe20000000f00 */
[----:B------:R-:W0:Y:S01]  /*0800*/  LDC.64 R84, c[0x0][0x2a0] ;  /* 0x0000a800ff547b82 */ /* 0x000e220000000a00 */
[-C--:B------:R-:W-:Y:S01]  /*0810*/  ISETP.GE.AND P0, PT, R64, R20.reuse, PT ;  /* 0x000000144000720c */ /* 0x080fe20003f06270 */
[----:B------:R-:W-:Y:S01]  /*0820*/  ULDC UR6, c[0x0][0x224] ;  /* 0x0000890000067ab9 */ /* 0x000fe20000000800 */
[-C--:B------:R-:W-:Y:S02]  /*0830*/  ISETP.GE.AND P1, PT, R63, R20.reuse, PT ;  /* 0x000000143f00720c */ /* 0x080fe40003f26270 */
[-C--:B------:R-:W-:Y:S02]  /*0840*/  ISETP.GE.AND P2, PT, R62, R20.reuse, PT ;  /* 0x000000143e00720c */ /* 0x080fe40003f46270 */
[----:B------:R-:W-:-:S02]  /*0850*/  ISETP.GE.AND P3, PT, R58, R20, PT ;  /* 0x000000143a00720c */ /* 0x000fc40003f66270 */
        /* <DEDUP_REMOVED lines=12> */
[----:B------:R-:W-:-:S02]  /*0920*/  IADD3 R19, R72, 0x20, RZ ;  /* 0x0000002048137810 */ /* 0x000fc40007ffe0ff */
[C---:B------:R-:W-:Y:S02]  /*0930*/  IADD3 R21, R72.reuse, 0x40, RZ ;  /* 0x0000004048157810 */ /* 0x040fe40007ffe0ff */
[-C--:B------:R-:W-:Y:S02]  /*0940*/  LEA.HI.SX32 R56, R72, R72.reuse, 0x1b ;  /* 0x0000004848387211 */ /* 0x080fe400078fdaff */
[-C--:B------:R-:W-:Y:S02]  /*0950*/  LEA.HI.SX32 R19, R19, R72.reuse, 0x1b ;  /* 0x0000004813137211 */ /* 0x080fe400078fdaff */
[----:B------:R-:W-:Y:S02]  /*0960*/  LEA.HI.SX32 R21, R21, R72, 0x1b ;  /* 0x0000004815157211 */ /* 0x000fe400078fdaff */
[----:B------:R-:W-:Y:S02]  /*0970*/  LEA R56, R56, UR5, 0x2 ;  /* 0x0000000538387c11 */ /* 0x000fe4000f8e10ff */
[----:B------:R-:W-:-:S02]  /*0980*/  LEA R55, R19, UR5, 0x2 ;  /* 0x0000000513377c11 */ /* 0x000fc4000f8e10ff */
[C---:B-1----:R-:W-:Y:S02]  /*0990*/  IADD3 R3, R72.reuse, 0x60, RZ ;  /* 0x0000006048037810 */ /* 0x042fe40007ffe0ff */
        /* <DEDUP_REMOVED lines=9> */
[----:B------:R-:W-:Y:S02]  /*0a30*/  LEA R53, R3, UR5, 0x2 ;  /* 0x0000000503357c11 */ /* 0x000fe4000f8e10ff */
[----:B------:R-:W-:-:S02]  /*0a40*/  LEA.HI.SX32 R25, R25, R72, 0x1b ;  /* 0x0000004819197211 */ /* 0x000fc400078fdaff */
[----:B------:R-:W-:Y:S02]  /*0a50*/  LEA R52, R19, UR5, 0x2 ;  /* 0x0000000513347c11 */ /* 0x000fe4000f8e10ff */
[----:B------:R-:W-:Y:S02]  /*0a60*/  LEA R51, R21, UR5, 0x2 ;  /* 0x0000000515337c11 */ /* 0x000fe4000f8e10ff */
[----:B------:R-:W-:Y:S02]  /*0a70*/  LEA R50, R23, UR5, 0x2 ;  /* 0x0000000517327c11 */ /* 0x000fe4000f8e10ff */
[----:B------:R-:W-:Y:S02]  /*0a80*/  LEA R49, R25, UR5, 0x2 ;  /* 0x0000000519317c11 */ /* 0x000fe4000f8e10ff */
[C---:B------:R-:W-:Y:S02]  /*0a90*/  ISETP.GE.AND P6, PT, R64.reuse, R20, PT ;  /* 0x000000144000720c */ /* 0x040fe40003fc6270 */
[----:B------:R-:W-:-:S02]  /*0aa0*/  LEA R12, P0, R64, R71, 0x2 ;  /* 0x00000047400c7211 */ /* 0x000fc400078010ff */
[C---:B------:R-:W-:Y:S02]  /*0ab0*/  LEA R2, P1, R64.reuse, R67, 0x2 ;  /* 0x0000004340027211 */ /* 0x040fe400078210ff */
[----:B------:R-:W-:Y:S02]  /*0ac0*/  ISETP.GE.AND P2, PT, R61, R20, PT ;  /* 0x000000143d00720c */ /* 0x000fe40003f46270 */
[----:B------:R-:W-:Y:S02]  /*0ad0*/  LEA.HI.X R3, R64, R66, R65, 0x2, P1 ;  /* 0x0000004240037211 */ /* 0x000fe400008f1441 */
[-C--:B------:R-:W-:Y:S01]  /*0ae0*/  ISETP.GE.AND P1, PT, R62, R20.reuse, PT ;  /* 0x000000143e00720c */ /* 0x080fe20003f26270 */
[----:B------:R-:W-:Y:S01]  /*0af0*/  HFMA2.MMA R19, -RZ, RZ, 0, 0 ;  /* 0x00000000ff137435 */ /* 0x000fe200000001ff */
[-C--:B------:R-:W-:Y:S02]  /*0b00*/  ISETP.GE.AND P3, PT, R60, R20.reuse, PT ;  /* 0x000000143c00720c */ /* 0x080fe40003f66270 */
[----:B------:R-:W-:-:S02]  /*0b10*/  ISETP.GE.AND P4, PT, R59, R20, PT ;  /* 0x000000143b00720c */ /* 0x000fc40003f86270 */
[----:B------:R-:W-:Y:S02]  /*0b20*/  ISETP.GE.AND P5, PT, R58, R20, PT ;  /* 0x000000143a00720c */ /* 0x000fe40003fa6270 */
[----:B------:R-:W-:Y:S02]  /*0b30*/  MOV R22, RZ ;  /* 0x000000ff00167202 */ /* 0x000fe40000000f00 */
[----:B------:R-:W-:Y:S01]  /*0b40*/  MOV R24, RZ ;  /* 0x000000ff00187202 */ /* 0x000fe20000000f00 */
[----:B--2---:R-:W-:Y:S04]  /*0b50*/  STS [R56], R11 ;  /* 0x0000000b38007388 */ /* 0x004fe80000000800 */
[----:B---3--:R1:W-:Y:S04]  /*0b60*/  STS [R55+0x80], R0 ;  /* 0x0000800037007388 */ /* 0x0083e80000000800 */
[----:B----4-:R2:W-:Y:S01]  /*0b70*/  STS [R54+0x100], R13 ;  /* 0x0001000d36007388 */ /* 0x0105e20000000800 */
[----:B-1----:R-:W-:-:S04]  /*0b80*/  SHF.L.U32 R0, R72, 0x3, RZ ;  /* 0x0000000348007819 */ /* 0x002fc800000006ff */
[----:B------:R-:W-:Y:S01]  /*0b90*/  LEA.HI.SX32 R48, R0, R0, 0x1b ;  /* 0x0000000000307211 */ /* 0x000fe200078fdaff */
[----:B------:R-:W-:Y:S03]  /*0ba0*/  STS [R53+0x180], R14 ;  /* 0x0001800e35007388 */ /* 0x000fe60000000800 */
[----:B------:R-:W-:Y:S01]  /*0bb0*/  LEA R48, R48, UR5, 0x2 ;  /* 0x0000000530307c11 */ /* 0x000fe2000f8e10ff */
[----:B------:R-:W-:Y:S04]  /*0bc0*/  STS [R52+0x200], R15 ;  /* 0x0002000f34007388 */ /* 0x000fe80000000800 */
        /* <DEDUP_REMOVED lines=13> */
[----:B--2---:R-:W-:Y:S01]  /*0ca0*/  LEA.HI.X R13, R64, R69, R65, 0x2, P0 ;  /* 0x00000045400d7211 */ /* 0x004fe200000f1441 */
[----:B------:R-:W-:Y:S01]  /*0cb0*/  BAR.SYNC.DEFER_BLOCKING 0x0 ;  /* 0x0000000000007b1d */ /* 0x000fe20000010000 */
[----:B------:R-:W-:Y:S01]  /*0cc0*/  ISETP.GE.AND P0, PT, R63, R20, PT ;  /* 0x000000143f00720c */ /* 0x000fe20003f06270 */
[----:B-1----:R-:W-:Y:S01]  /*0cd0*/  HFMA2.MMA R17, -RZ, RZ, 0, 0 ;  /* 0x00000000ff117435 */ /* 0x002fe200000001ff */
[----:B------:R-:W-:-:S02]  /*0ce0*/  CS2R R14, SRZ ;  /* 0x00000000000e7805 */ /* 0x000fc4000001ff00 */
[----:B------:R-:W-:-:S03]  /*0cf0*/  MOV R0, RZ ;  /* 0x000000ff00007202 */ /* 0x000fc60000000f00 */
[----:B------:R-:W2:Y:S01]  /*0d00*/  @!P6 LDG.E R11, desc[UR14][R12.64] ;  /* 0x0000000e0c0be981 */ /* 0x000ea2000c1e1900 */
[----:B------:R-:W-:-:S05]  /*0d10*/  ISETP.GE.AND P6, PT, R57, R20, PT ;  /* 0x000000143900720c */ /* 0x000fca0003fc6270 */
[----:B------:R-:W4:Y:S04]  /*0d20*/  @!P0 LDG.E R22, desc[UR14][R12.64+0x80] ;  /* 0x0000800e0c168981 */ /* 0x000f28000c1e1900 */
[----:B------:R-:W4:Y:S04]  /*0d30*/  @!P1 LDG.E R19, desc[UR14][R12.64+0x100] ;  /* 0x0001000e0c139981 */ /* 0x000f28000c1e1900 */
[----:B------:R-:W4:Y:S04]  /*0d40*/  @!P2 LDG.E R14, desc[UR14][R12.64+0x180] ;  /* 0x0001800e0c0ea981 */ /* 0x000f28000c1e1900 */
[----:B------:R-:W4:Y:S04]  /*0d50*/  @!P3 LDG.E R15, desc[UR14][R12.64+0x200] ;  /* 0x0002000e0c0fb981 */ /* 0x000f28000c1e1900 */
[----:B------:R-:W4:Y:S04]  /*0d60*/  @!P4 LDG.E R24, desc[UR14][R12.64+0x280] ;  /* 0x0002800e0c18c981 */ /* 0x000f28000c1e1900 */
[----:B------:R-:W4:Y:S04]  /*0d70*/  @!P5 LDG.E R17, desc[UR14][R12.64+0x300] ;  /* 0x0003000e0c11d981 */ /* 0x000f28000c1e1900 */
[----:B------:R-:W4:Y:S01]  /*0d80*/  @!P6 LDG.E R0, desc[UR14][R12.64+0x380] ;  /* 0x0003800e0c00e981 */ /* 0x000f22000c1e1900 */
[----:B------:R-:W-:-:S02]  /*0d90*/  P2R R16, PR, RZ, 0x1 ;  /* 0x00000001ff107803 */ /* 0x000fc40000000000 */
[----:B------:R-:W-:Y:S01]  /*0da0*/  ISETP.GE.AND P0, PT, R64, R20, PT ;  /* 0x000000144000720c */ /* 0x000fe20003f06270 */
[----:B------:R-:W-:Y:S02]  /*0db0*/  HFMA2.MMA R21, -RZ, RZ, 0, 0 ;  /* 0x00000000ff157435 */ /* 0x000fe400000001ff */
[----:B---3--:R-:W-:Y:S01]  /*0dc0*/  HFMA2.MMA R18, -RZ, RZ, 0, 0 ;  /* 0x00000000ff127435 */ /* 0x008fe200000001ff */
[----:B------:R-:W-:Y:S02]  /*0dd0*/  MOV R29, RZ ;  /* 0x000000ff001d7202 */ /* 0x000fe40000000f00 */
[----:B------:R-:W-:Y:S02]  /*0de0*/  MOV R31, RZ ;  /* 0x000000ff001f7202 */ /* 0x000fe40000000f00 */
[----:B------:R-:W-:Y:S01]  /*0df0*/  MOV R83, RZ ;  /* 0x000000ff00537202 */ /* 0x000fe20000000f00 */
[----:B--2---:R-:W-:Y:S04]  /*0e00*/  STS [R56], R11 ;  /* 0x0000000b38007388 */ /* 0x004fe80000000800 */
[----:B----4-:R-:W-:Y:S04]  /*0e10*/  STS [R55+0x80], R22 ;  /* 0x0000801637007388 */ /* 0x010fe80000000800 */
        /* <DEDUP_REMOVED lines=14> */
[----:B------:R0:W0:Y:S01]  /*0f00*/  LDS R27, [R48+0x1c] ;  /* 0x00001c00301b7984 */ /* 0x0000220000000800 */
[----:B------:R-:W-:Y:S01]  /*0f10*/  BAR.SYNC.DEFER_BLOCKING 0x0 ;  /* 0x0000000000007b1d */ /* 0x000fe20000010000 */
[----:B-1----:R-:W-:-:S02]  /*0f20*/  HFMA2.MMA R0, -RZ, RZ, 0, 0 ;  /* 0x00000000ff007435 */ /* 0x002fc400000001ff */
[----:B------:R-:W-:Y:S01]  /*0f30*/  HFMA2.MMA R22, -RZ, RZ, 0, 0 ;  /* 0x00000000ff167435 */ /* 0x000fe200000001ff */
[----:B------:R-:W-:Y:S02]  /*0f40*/  MOV R24, RZ ;  /* 0x000000ff00187202 */ /* 0x000fe40000000f00 */
[----:B------:R-:W4:Y:S01]  /*0f50*/  @!P0 LDG.E R21, desc[UR14][R2.64] ;  /* 0x0000000e02158981 */ /* 0x000f22000c1e1900 */
[----:B------:R-:W-:-:S03]  /*0f60*/  ISETP.NE.AND P0, PT, R16, RZ, PT ;  /* 0x000000ff1000720c */ /* 0x000fc60003f05270 */
[----:B------:R-:W4:Y:S04]  /*0f70*/  @!P1 LDG.E R29, desc[UR14][R2.64+0x100] ;  /* 0x0001000e021d9981 */ /* 0x000f28000c1e1900 */
[----:B------:R-:W4:Y:S04]  /*0f80*/  @!P2 LDG.E R18, desc[UR14][R2.64+0x180] ;  /* 0x0001800e0212a981 */ /* 0x000f28000c1e1900 */
[----:B------:R-:W4:Y:S04]  /*0f90*/  @!P3 LDG.E R31, desc[UR14][R2.64+0x200] ;  /* 0x0002000e021fb981 */ /* 0x000f28000c1e1900 */
[----:B------:R-:W4:Y:S04]  /*0fa0*/  @!P0 LDG.E R0, desc[UR14][R2.64+0x80] ;  /* 0x0000800e02008981 */ /* 0x000f28000c1e1900 */
[----:B------:R-:W4:Y:S04]  /*0fb0*/  @!P4 LDG.E R22, desc[UR14][R2.64+0x280] ;  /* 0x0002800e0216c981 */ /* 0x000f28000c1e1900 */
[----:B------:R-:W4:Y:S04]  /*0fc0*/  @!P5 LDG.E R83, desc[UR14][R2.64+0x300] ;  /* 0x0003000e0253d981 */ /* 0x000f28000c1e1900 */
[----:B------:R1:W4:Y:S01]  /*0fd0*/  @!P6 LDG.E R24, desc[UR14][R2.64+0x380] ;  /* 0x0003800e0218e981 */ /* 0x000322000c1e1900 */
[----:B--2--5:R-:W-:Y:S01]  /*0fe0*/  FADD.FTZ R39, R39, R76 ;  /* 0x0000004c27277221 */ /* 0x024fe20000010000 */
[----:B------:R-:W-:Y:S01]  /*0ff0*/  ISETP.GE.AND P0, PT, R64, R20, PT ;  /* 0x000000144000720c */ /* 0x000fe20003f06270 */
[----:B-1----:R-:W1:Y:S03]  /*1000*/  LDC.64 R2, c[0x0][0x2b0] ;  /* 0x0000ac00ff027b82 */ /* 0x002e660000000a00 */
[----:B------:R-:W-:Y:S01]  /*1010*/  FSETP.GTU.FTZ.AND P1, PT, R39, 20, PT ;  /* 0x41a000002700780b */ /* 0x000fe20003f3c000 */
[----:B0-----:R-:W-:Y:S01]  /*1020*/  IMAD R14, R84, UR17, RZ ;  /* 0x00000011540e7c24 */ /* 0x001fe2000f8e02ff */
[----:B------:R-:W-:Y:S01]  /*1030*/  SHF.R.S32.HI R11, RZ, 0x1f, R10 ;  /* 0x0000001fff0b7819 */ /* 0x000fe2000001140a */
[--C-:B---3--:R-:W-:Y:S01]  /*1040*/  FADD.FTZ R38, R23, R76.reuse ;  /* 0x0000004c17267221 */ /* 0x108fe20000010000 */
[--C-:B----4-:R-:W-:Y:S01]  /*1050*/  FADD.FTZ R37, R37, R76.reuse ;  /* 0x0000004c25257221 */ /* 0x110fe20000010000 */
[--C-:B------:R-:W-:Y:S01]  /*1060*/  FADD.FTZ R36, R19, R76.reuse ;  /* 0x0000004c13247221 */ /* 0x100fe20000010000 */
[--C-:B------:R-:W-:Y:S01]  /*1070*/  FADD.FTZ R35, R35, R76.reuse ;  /* 0x0000004c23237221 */ /* 0x100fe20000010000 */
[----:B------:R-:W-:Y:S01]  /*1080*/  FADD.FTZ R34, R25, R76 ;  /* 0x0000004c19227221 */ /* 0x000fe20000010000 */
[----:B------:R-:W-:Y:S01]  /*1090*/  ULEA UR6, UR6, UR4, 0x8 ;  /* 0x0000000406067291 */ /* 0x000fe2000f8e403f */
[----:B------:R-:W-:Y:S01]  /*10a0*/  BSSY B0, `(.L_x_8796) ;  /* 0x0000033000007945 */ /* 0x000fe20003800000 */
[----:B------:R-:W-:Y:S01]  /*10b0*/  IMAD R85, R85, UR16, R14 ;  /* 0x0000001055557c24 */ /* 0x000fe2000f8e020e */
[----:B------:R-:W-:Y:S01]  /*10c0*/  FSETP.GTU.FTZ.AND P6, PT, R38, 20, PT ;  /* 0x41a000002600780b */ /* 0x000fe20003fdc000 */
[----:B------:R-:W-:Y:S01]  /*10d0*/  @!P0 IMAD.WIDE.U32 R14, R84, UR16, R10 ;  /* 0x00000010540e8c25 */ /* 0x000fe2000f8e000a */
[----:B------:R-:W-:-:S03]  /*10e0*/  FSETP.GTU.FTZ.AND P5, PT, R37, 20, PT ;  /* 0x41a000002500780b */ /* 0x000fc60003fbc000 */
[----:B------:R-:W-:Y:S01]  /*10f0*/  FADD.FTZ R33, R33, R76 ;  /* 0x0000004c21217221 */ /* 0x000fe20000010000 */
[----:B------:R-:W-:Y:S01]  /*1100*/  FSETP.GTU.FTZ.AND P4, PT, R36, 20, PT ;  /* 0x41a000002400780b */ /* 0x000fe20003f9c000 */
[----:B------:R-:W-:Y:S01]  /*1110*/  IMAD.WIDE.U32 R16, R84, UR16, RZ ;  /* 0x0000001054107c25 */ /* 0x000fe2000f8e00ff */
        /* <DEDUP_REMOVED lines=43> */
.L_x_8797:
[----:B------:R-:W-:Y:S05]  /*13d0*/  BSYNC B0 ;  /* 0x0000000000007941 */ /* 0x000fea0003800000 */
.L_x_8796:
[----:B------:R-:W-:Y:S01]  /*13e0*/  BSSY B0, `(.L_x_8798) ;  /* 0x0000025000007945 */ /* 0x000fe20003800000 */
[----:B------:R-:W-:Y:S01]  /*13f0*/  FSETP.GTU.FTZ.AND P1, PT, R33, 20, PT ;  /* 0x41a000002100780b */ /* 0x000fe20003f3c000 */
[----:B------:R-:W-:Y:S01]  /*1400*/  FADD.FTZ R32, R27, R76 ;  /* 0x0000004c1b207221 */ /* 0x000fe20000010000 */
[----:B------:R-:W-:Y:S02]  /*1410*/  IADD3 R23, R17, R85, RZ ;  /* 0x0000005511177210 */ /* 0x000fe40007ffe0ff */
[----:B0-----:R-:W-:Y:S01]  /*1420*/  @!P0 IADD3 R21, R85, R15, RZ ;  /* 0x0000000f55158210 */ /* 0x001fe20007ffe0ff */
        /* <DEDUP_REMOVED lines=32> */
.L_x_8799:
[----:B------:R-:W-:Y:S05]  /*1630*/  BSYNC B0 ;  /* 0x0000000000007941 */ /* 0x000fea0003800000 */
.L_x_8798:
[----:B------:R-:W-:Y:S01]  /*1640*/  IMAD R0, R2, UR17, RZ ;  /* 0x0000001102007c24 */ /* 0x000fe2000f8e02ff */
[----:B------:R-:W-:Y:S01]  /*1650*/  BSSY B0, `(.L_x_8800) ;  /* 0x0000025000007945 */ /* 0x000fe20003800000 */
[----:B------:R-:W-:Y:S02]  /*1660*/  FSETP.GTU.FTZ.AND P6, PT, R32, 20, PT ;  /* 0x41a000002000780b */ /* 0x000fe40003fdc000 */
        /* <DEDUP_REMOVED lines=35> */
.L_x_8801:
[----:B------:R-:W-:Y:S05]  /*18a0*/  BSYNC B0 ;  /* 0x0000000000007941 */ /* 0x000fea0003800000 */
.L_x_8800:
        /* <DEDUP_REMOVED lines=33> */
.L_x_8803:
[----:B------:R-:W-:Y:S05]  /*1ac0*/  BSYNC B0 ;  /* 0x0000000000007941 */ /* 0x000fea0003800000 */
.L_x_8802:
        /* <DEDUP_REMOVED lines=33> */
.L_x_8805:
[----:B------:R-:W-:Y:S05]  /*1ce0*/  BSYNC B0 ;  /* 0x0000000000007941 */ /* 0x000fea0003800000 */
.L_x_8804:
        /* <DEDUP_REMOVED lines=33> */
.L_x_8807:
[----:B------:R-:W-:Y:S05]  /*1f00*/  BSYNC B0 ;  /* 0x0000000000007941 */ /* 0x000fea0003800000 */
.L_x_8806:
        /* <DEDUP_REMOVED lines=33> */
.L_x_8809:
[----:B------:R-:W-:Y:S05]  /*2120*/  BSYNC B0 ;  /* 0x0000000000007941 */ /* 0x000fea0003800000 */
.L_x_8808:
        /* <DEDUP_REMOVED lines=33> */
.L_x_8811:
[----:B------:R-:W-:Y:S05]  /*2340*/  BSYNC B0 ;  /* 0x0000000000007941 */ /* 0x000fea0003800000 */
.L_x_8810:
[----:B------:R-:W-:Y:S01]  /*2350*/  ULDC.64 UR8, c[0x0][0x2a8] ;  /* 0x0000aa0000087ab9 */ /* 0x000fe20000000a00 */
[----:B------:R-:W-:Y:S01]  /*2360*/  @!P0 IMAD.WIDE.U32 R22, R2, UR16, R10 ;  /* 0x0000001002168c25 */ /* 0x000fe2000f8e000a */
[----:B------:R-:W-:Y:S01]  /*2370*/  USHF.R.S32.HI UR18, URZ, 0x1f, UR6 ;  /* 0x0000001f3f127899 */ /* 0x000fe20008011406 */
[----:B------:R-:W-:Y:S01]  /*2380*/  LDS R80, [R48+0x4] ;  /* 0x0000040030507984 */ /* 0x000fe20000000800 */
[----:B------:R-:W-:Y:S01]  /*2390*/  ULDC.64 UR10, c[0x0][0x2b8] ;  /* 0x0000ae00000a7ab9 */ /* 0x000fe20000000a00 */
        /* <DEDUP_REMOVED lines=10> */
[----:B------:R-:W-:Y:S01]  /*2440*/  IADD3 R0, P2, R16, UR6, RZ ;  /* 0x0000000610007c10 */ /* 0x000fe2000ff5e0ff */
[----:B------:R-:W-:Y:S01]  /*2450*/  ULDC.64 UR8, c[0x0][0x318] ;  /* 0x0000c60000087ab9 */ /* 0x000fe20000000a00 */
[----:B------:R-:W-:Y:S01]  /*2460*/  IADD3 R19, R19, R3, RZ ;  /* 0x0000000313137210 */ /* 0x000fe20007ffe0ff */
[----:B------:R-:W-:Y:S01]  /*2470*/  IMAD R14, R78, UR10, RZ ;  /* 0x0000000a4e0e7c24 */ /* 0x000fe2000f8e02ff */
[----:B------:R-:W-:Y:S01]  /*2480*/  @!P0 IADD3.X R26, R65, R15, R21, P1, !PT ;  /* 0x0000000f411a8210 */ /* 0x000fe20000ffe415 */
[----:B------:R-:W-:Y:S01]  /*2490*/  @!P0 IMAD.WIDE.U32 R2, R81, UR10, R22 ;  /* 0x0000000a51028c25 */ /* 0x000fe2000f8e0016 */
[----:B------:R-:W-:Y:S01]  /*24a0*/  IADD3.X R17, R21, UR18, R17, P2, !PT ;  /* 0x0000001215117c10 */ /* 0x000fe200097fe411 */
[----:B------:R-:W-:Y:S01]  /*24b0*/  LDS R86, [R48+0x14] ;  /* 0x0000140030567984 */ /* 0x000fe20000000800 */
[C---:B------:R-:W-:Y:S01]  /*24c0*/  LEA R21, P1, R64.reuse, UR8, 0x2 ;  /* 0x0000000840157c11 */ /* 0x040fe2000f8210ff */
[C---:B------:R-:W-:Y:S01]  /*24d0*/  IMAD R23, R81.reuse, UR11, R14 ;  /* 0x0000000b51177c24 */ /* 0x040fe2000f8e020e */
[C---:B------:R-:W-:Y:S01]  /*24e0*/  @!P0 IADD3 R24, P3, R64.reuse, R2, RZ ;  /* 0x0000000240188210 */ /* 0x040fe20007f7e0ff */
[----:B------:R-:W-:Y:S01]  /*24f0*/  IMAD.WIDE.U32 R14, R81, UR10, R18 ;  /* 0x0000000a510e7c25 */ /* 0x000fe2000f8e0012 */
[----:B------:R-:W-:Y:S01]  /*2500*/  LEA.HI.X R19, R64, UR9, R65, 0x2, P1 ;  /* 0x0000000940137c11 */ /* 0x000fe200088f1441 */
[----:B------:R-:W-:Y:S01]  /*2510*/  LDS R87, [R48+0x18] ;  /* 0x0000180030577984 */ /* 0x000fe20000000800 */
[C---:B------:R-:W-:Y:S01]  /*2520*/  LEA R16, P2, R0.reuse, R21, 0x2 ;  /* 0x0000001500107211 */ /* 0x040fe200078410ff */
[----:B------:R-:W-:Y:S01]  /*2530*/  HFMA2.MMA R21, -RZ, RZ, 0, 0 ;  /* 0x00000000ff157435 */ /* 0x000fe200000001ff */
[----:B------:R-:W-:Y:S01]  /*2540*/  @!P0 LEA R18, P1, R25, UR8, 0x2 ;  /* 0x0000000819128c11 */ /* 0x000fe2000f8210ff */
[----:B------:R-:W-:Y:S01]  /*2550*/  LDS R88, [R48+0x1c] ;  /* 0x00001c0030587984 */ /* 0x000fe20000000800 */
[----:B------:R-:W-:-:S02]  /*2560*/  LEA.HI.X R17, R0, R19, R17, 0x2, P2 ;  /* 0x0000001300117211 */ /* 0x000fc400010f1411 */
[----:B------:R-:W-:Y:S01]  /*2570*/  @!P0 LEA.HI.X R19, R25, UR9, R26, 0x2, P1 ;  /* 0x0000000919138c11 */ /* 0x000fe200088f141a */
[----:B------:R-:W-:Y:S01]  /*2580*/  LDS R0, [R48] ;  /* 0x0000000030007984 */ /* 0x000fe20000000800 */
[----:B------:R-:W-:Y:S01]  /*2590*/  ULDC.64 UR8, c[0x0][0x308] ;  /* 0x0000c20000087ab9 */ /* 0x000fe20000000a00 */
[----:B------:R-:W-:Y:S01]  /*25a0*/  IADD3 R22, P4, R14, UR6, RZ ;  /* 0x000000060e167c10 */ /* 0x000fe2000ff9e0ff */
[----:B------:R-:W-:Y:S01]  /*25b0*/  BAR.SYNC.DEFER_BLOCKING 0x0 ;  /* 0x0000000000007b1d */ /* 0x000fe20000010000 */
[----:B------:R-:W-:Y:S02]  /*25c0*/  @!P0 IADD3.X R25, R65, R3, R23, P3, !PT ;  /* 0x0000000341198210 */ /* 0x000fe40001ffe417 */
[----:B------:R-:W-:Y:S02]  /*25d0*/  LEA R3, P1, R64, UR8, 0x2 ;  /* 0x0000000840037c11 */ /* 0x000fe4000f8210ff */
[----:B------:R-:W-:Y:S02]  /*25e0*/  ISETP.GE.AND P6, PT, R63, R20, PT ;  /* 0x000000143f00720c */ /* 0x000fe40003fc6270 */
[----:B------:R-:W-:-:S02]  /*25f0*/  IADD3.X R15, R23, UR18, R15, P4, !PT ;  /* 0x00000012170f7c10 */ /* 0x000fc4000a7fe40f */
[----:B------:R-:W-:Y:S02]  /*2600*/  LEA.HI.X R23, R64, UR9, R65, 0x2, P1 ;  /* 0x0000000940177c11 */ /* 0x000fe400088f1441 */
[----:B------:R-:W-:Y:S02]  /*2610*/  LEA R2, P2, R22, R3, 0x2 ;  /* 0x0000000316027211 */ /* 0x000fe400078410ff */
[----:B------:R-:W-:Y:S02]  /*2620*/  @!P0 LEA R14, P1, R24, UR8, 0x2 ;  /* 0x00000008180e8c11 */ /* 0x000fe4000f8210ff */
[----:B------:R-:W-:Y:S02]  /*2630*/  LEA.HI.X R3, R22, R23, R15, 0x2, P2 ;  /* 0x0000001716037211 */ /* 0x000fe400010f140f */
[----:B------:R-:W-:Y:S02]  /*2640*/  CS2R R22, SRZ ;  /* 0x0000000000167805 */ /* 0x000fe4000001ff00 */
[----:B------:R-:W-:-:S02]  /*2650*/  @!P0 LEA.HI.X R15, R24, UR9, R25, 0x2, P1 ;  /* 0x00000009180f8c11 */ /* 0x000fc400088f1419 */
[-C--:B------:R-:W-:Y:S02]  /*2660*/  ISETP.GE.AND P1, PT, R62, R20.reuse, PT ;  /* 0x000000143e00720c */ /* 0x080fe40003f26270 */
[-C--:B------:R-:W-:Y:S02]  /*2670*/  ISETP.GE.AND P2, PT, R61, R20.reuse, PT ;  /* 0x000000143d00720c */ /* 0x080fe40003f46270 */
[-C--:B------:R-:W-:Y:S01]  /*2680*/  ISETP.GE.AND P3, PT, R60, R20.reuse, PT ;  /* 0x000000143c00720c */ /* 0x080fe20003f66270 */
[----:B------:R-:W2:Y:S01]  /*2690*/  @!P6 LDG.E R22, desc[UR14][R16.64+-0x380] ;  /* 0xfffc800e1016e981 */ /* 0x000ea2000c1e1900 */
[-C--:B------:R-:W-:Y:S02]  /*26a0*/  ISETP.GE.AND P4, PT, R59, R20.reuse, PT ;  /* 0x000000143b00720c */ /* 0x080fe40003f86270 */
[-C--:B------:R-:W-:Y:S01]  /*26b0*/  ISETP.GE.AND P5, PT, R58, R20.reuse, PT ;  /* 0x000000143a00720c */ /* 0x080fe20003fa6270 */
[----:B------:R0:W3:Y:S01]  /*26c0*/  @!P0 LDG.E R21, desc[UR14][R18.64] ;  /* 0x0000000e12158981 */ /* 0x0000e2000c1e1900 */
[----:B------:R-:W-:Y:S01]  /*26d0*/  ISETP.GE.AND P6, PT, R57, R20, PT ;  /* 0x000000143900720c */ /* 0x000fe20003fc6270 */
[----:B------:R-:W-:Y:S01]  /*26e0*/  HFMA2.MMA R90, -RZ, RZ, 0, 0 ;  /* 0x00000000ff5a7435 */ /* 0x000fe200000001ff */
[----:B------:R-:W-:-:S02]  /*26f0*/  CS2R R30, SRZ ;  /* 0x00000000001e7805 */ /* 0x000fc4000001ff00 */
[----:B------:R-:W-:Y:S01]  /*2700*/  MOV R29, RZ ;  /* 0x000000ff001d7202 */ /* 0x000fe20000000f00 */
[----:B------:R-:W4:Y:S01]  /*2710*/  @!P1 LDG.E R23, desc[UR14][R16.64+-0x300] ;  /* 0xfffd000e10179981 */ /* 0x000f22000c1e1900 */
[----:B0-----:R-:W-:-:S03]  /*2720*/  CS2R R18, SRZ ;  /* 0x0000000000127805 */ /* 0x001fc6000001ff00 */
[----:B------:R-:W5:Y:S04]  /*2730*/  @!P4 LDG.E R30, desc[UR14][R16.64+-0x180] ;  /* 0xfffe800e101ec981 */ /* 0x000f68000c1e1900 */
[----:B------:R-:W5:Y:S04]  /*2740*/  @!P5 LDG.E R29, desc[UR14][R16.64+-0x100] ;  /* 0xffff000e101dd981 */ /* 0x000f68000c1e1900 */
[----:B------:R-:W5:Y:S04]  /*2750*/  @!P2 LDG.E R18, desc[UR14][R16.64+-0x280] ;  /* 0xfffd800e1012a981 */ /* 0x000f68000c1e1900 */
[----:B------:R-:W5:Y:S04]  /*2760*/  @!P3 LDG.E R19, desc[UR14][R16.64+-0x200] ;  /* 0xfffe000e1013b981 */ /* 0x000f68000c1e1900 */
[----:B------:R0:W5:Y:S01]  /*2770*/  @!P6 LDG.E R90, desc[UR14][R16.64+-0x80] ;  /* 0xffff800e105ae981 */ /* 0x000162000c1e1900 */
[----:B------:R-:W-:Y:S01]  /*2780*/  HFMA2.MMA R83, -RZ, RZ, 0, 0 ;  /* 0x00000000ff537435 */ /* 0x000fe200000001ff */
[----:B------:R-:W-:-:S02]  /*2790*/  MOV R92, RZ ;  /* 0x000000ff005c7202 */ /* 0x000fc40000000f00 */
[----:B0-----:R-:W-:Y:S01]  /*27a0*/  CS2R R16, SRZ ;  /* 0x0000000000107805 */ /* 0x001fe2000001ff00 */
[----:B---3--:R-:W-:Y:S04]  /*27b0*/  STS [R56], R21 ;  /* 0x0000001538007388 */ /* 0x008fe80000000800 */
[----:B--2---:R-:W-:Y:S04]  /*27c0*/  STS [R55+0x80], R22 ;  /* 0x0000801637007388 */ /* 0x004fe80000000800 */
[----:B----4-:R-:W-:Y:S04]  /*27d0*/  STS [R54+0x100], R23 ;  /* 0x0001001736007388 */ /* 0x010fe80000000800 */
[----:B-----5:R-:W-:Y:S04]  /*27e0*/  STS [R53+0x180], R18 ;  /* 0x0001801235007388 */ /* 0x020fe80000000800 */
[----:B------:R0:W-:Y:S04]  /*27f0*/  STS [R52+0x200], R19 ;  /* 0x0002001334007388 */ /* 0x0001e80000000800 */
[----:B------:R-:W-:Y:S04]  /*2800*/  STS [R51+0x280], R30 ;  /* 0x0002801e33007388 */ /* 0x000fe80000000800 */
[----:B------:R-:W-:Y:S04]  /*2810*/  STS [R50+0x300], R29 ;  /* 0x0003001d32007388 */ /* 0x000fe80000000800 */
[----:B------:R1:W-:Y:S01]  /*2820*/  STS [R49+0x380], R90 ;  /* 0x0003805a31007388 */ /* 0x0003e20000000800 */
[----:B------:R-:W-:-:S03]  /*2830*/  NOP ;  /* 0x0000000000007918 */ /* 0x000fc60000000000 */
[----:B------:R-:W-:Y:S04]  /*2840*/  LDS R28, [R48] ;  /* 0x00000000301c7984 */ /* 0x000fe80000000800 */
[----:B------:R-:W-:Y:S04]  /*2850*/  LDS R27, [R48+0x4] ;  /* 0x00000400301b7984 */ /* 0x000fe80000000800 */
[----:B------:R-:W2:Y:S04]  /*2860*/  LDS R26, [R48+0x8] ;  /* 0x00000800301a7984 */ /* 0x000ea80000000800 */
[----:B------:R-:W3:Y:S04]  /*2870*/  LDS R25, [R48+0xc] ;  /* 0x00000c0030197984 */ /* 0x000ee80000000800 */
[----:B------:R-:W-:Y:S04]  /*2880*/  LDS R24, [R48+0x10] ;  /* 0x0000100030187984 */ /* 0x000fe80000000800 */
[----:B------:R-:W-:Y:S04]  /*2890*/  LDS R23, [R48+0x14] ;  /* 0x0000140030177984 */ /* 0x000fe80000000800 */
[----:B------:R-:W-:Y:S04]  /*28a0*/  LDS R22, [R48+0x18] ;  /* 0x0000180030167984 */ /* 0x000fe80000000800 */
[----:B------:R-:W4:Y:S01]  /*28b0*/  LDS R21, [R48+0x1c] ;  /* 0x00001c0030157984 */ /* 0x000f220000000800 */
[----:B------:R-:W-:Y:S01]  /*28c0*/  BAR.SYNC.DEFER_BLOCKING 0x0 ;  /* 0x0000000000007b1d */ /* 0x000fe20000010000 */
[----:B0-----:R-:W-:-:S02]  /*28d0*/  CS2R R18, SRZ ;  /* 0x0000000000127805 */ /* 0x001fc4000001ff00 */
[----:B-1----:R-:W-:-:S03]  /*28e0*/  MOV R90, RZ ;  /* 0x000000ff005a7202 */ /* 0x002fc60000000f00 */
[----:B------:R0:W5:Y:S01]  /*28f0*/  @!P0 LDG.E R31, desc[UR14][R14.64] ;  /* 0x0000000e0e1f8981 */ /* 0x000162000c1e1900 */
        /* <DEDUP_REMOVED lines=8> */
[----:B--2---:R-:W-:Y:S01]  /*2980*/  FMUL.FTZ R29, R26, -1.4426950216293334961 ;  /* 0xbfb8aa3b1a1d7820 */ /* 0x004fe20000410000 */
[----:B---3--:R-:W-:-:S05]  /*2990*/  FMUL.FTZ R30, R25, -1.4426950216293334961 ;  /* 0xbfb8aa3b191e7820 */ /* 0x008fca0000410000 */
[----:B------:R-:W2:Y:S01]  /*29a0*/  MUFU.EX2 R29, R29 ;  /* 0x0000001d001d7308 */ /* 0x000ea20000000800 */
[----:B0-----:R-:W-:-:S07]  /*29b0*/  FMUL.FTZ R15, R27, -1.4426950216293334961 ;  /* 0xbfb8aa3b1b0f7820 */ /* 0x001fce0000410000 */
[----:B------:R-:W0:Y:S01]  /*29c0*/  MUFU.EX2 R89, R30 ;  /* 0x0000001e00597308 */ /* 0x000e220000000800 */
[----:B------:R-:W-:Y:S01]  /*29d0*/  FMUL.FTZ R14, R28, -1.4426950216293334961 ;  /* 0xbfb8aa3b1c0e7820 */ /* 0x000fe20000410000 */
[----:B----4-:R-:W-:Y:S01]  /*29e0*/  FMUL.FTZ R94, R21, -1.4426950216293334961 ;  /* 0xbfb8aa3b155e7820 */ /* 0x010fe20000410000 */
[----:B------:R-:W-:-:S05]  /*29f0*/  FMUL.FTZ R91, R24, -1.4426950216293334961 ;  /* 0xbfb8aa3b185b7820 */ /* 0x000fca0000410000 */
[----:B------:R-:W3:Y:S01]  /*2a00*/  MUFU.EX2 R15, R15 ;  /* 0x0000000f000f7308 */ /* 0x000ee20000000800 */
[----:B--2---:R-:W-:Y:S01]  /*2a10*/  FADD.FTZ R95, R29, 1 ;  /* 0x3f8000001d5f7421 */ /* 0x004fe20000010000 */
[----:B-1----:R-:W-:Y:S01]  /*2a20*/  FMUL.FTZ R2, R23, -1.4426950216293334961 ;  /* 0xbfb8aa3b17027820 */ /* 0x002fe20000410000 */
[----:B------:R-:W-:-:S05]  /*2a30*/  FMUL.FTZ R3, R22, -1.4426950216293334961 ;  /* 0xbfb8aa3b16037820 */ /* 0x000fca0000410000 */
[----:B------:R-:W1:Y:S08]  /*2a40*/  MUFU.EX2 R14, R14 ;  /* 0x0000000e000e7308 */ /* 0x000e700000000800 */
[----:B------:R0:W-:Y:S02]  /*2a50*/  MUFU.EX2 R100, R94 ;  /* 0x0000005e00647308 */ /* 0x0001e40000000800 */
[----:B0-----:R-:W-:-:S06]  /*2a60*/  FADD.FTZ R94, R89, 1 ;  /* 0x3f800000595e7421 */ /* 0x001fcc0000010000 */
[----:B------:R-:W0:Y:S01]  /*2a70*/  MUFU.EX2 R96, R91 ;  /* 0x0000005b00607308 */ /* 0x000e220000000800 */
[----:B---3--:R-:W-:-:S07]  /*2a80*/  FADD.FTZ R15, R15, 1 ;  /* 0x3f8000000f0f7421 */ /* 0x008fce0000010000 */
[----:B------:R-:W2:Y:S08]  /*2a90*/  MUFU.EX2 R2, R2 ;  /* 0x0000000200027308 */ /* 0x000eb00000000800 */
[----:B------:R-:W3:Y:S01]  /*2aa0*/  MUFU.EX2 R3, R3 ;  /* 0x0000000300037308 */ /* 0x000ee20000000800 */
[----:B-1----:R-:W-:-:S07]  /*2ab0*/  FADD.FTZ R14, R14, 1 ;  /* 0x3f8000000e0e7421 */ /* 0x002fce0000010000 */
[----:B------:R-:W1:Y:S01]  /*2ac0*/  MUFU.RCP R30, R15 ;  /* 0x0000000f001e7308 */ /* 0x000e620000001000 */
[----:B0-----:R-:W-:Y:S01]  /*2ad0*/  FADD.FTZ R101, R96, 1 ;  /* 0x3f80000060657421 */ /* 0x001fe20000010000 */
[----:B--2---:R-:W-:-:S06]  /*2ae0*/  FADD.FTZ R96, R2, 1 ;  /* 0x3f80000002607421 */ /* 0x004fcc0000010000 */
[----:B------:R-:W0:Y:S01]  /*2af0*/  MUFU.RCP R95, R95 ;  /* 0x0000005f005f7308 */ /* 0x000e220000001000 */
[----:B---3--:R-:W-:-:S07]  /*2b00*/  FADD.FTZ R103, R3, 1 ;  /* 0x3f80000003677421 */ /* 0x008fce0000010000 */
[----:B------:R2:W3:Y:S01]  /*2b10*/  MUFU.RCP R93, R14 ;  /* 0x0000000e005d7308 */ /* 0x0004e20000001000 */
[----:B------:R-:W-:-:S07]  /*2b20*/  FADD.FTZ R100, R100, 1 ;  /* 0x3f80000064647421 */ /* 0x000fce0000010000 */
[----:B------:R-:W-:Y:S01]  /*2b30*/  MUFU.RCP R94, R94 ;  /* 0x0000005e005e7308 */ /* 0x000fe20000001000 */
[----:B-1----:R-:W-:Y:S01]  /*2b40*/  FADD.FTZ R2, -R30, 1 ;  /* 0x3f8000001e027421 */ /* 0x002fe20000010100 */
[----:B------:R-:W1:Y:S06]  /*2b50*/  S2UR UR7, SR_CgaCtaId ;  /* 0x00000000000779c3 */ /* 0x000e6c0000008800 */
[----:B------:R-:W-:Y:S01]  /*2b60*/  MUFU.RCP R96, R96 ;  /* 0x0000006000607308 */ /* 0x000fe20000001000 */
[----:B0-----:R-:W-:-:S07]  /*2b70*/  FADD.FTZ R15, -R95, 1 ;  /* 0x3f8000005f0f7421 */ /* 0x001fce0000010100 */
[----:B------:R-:W0:Y:S01]  /*2b80*/  MUFU.RCP R103, R103 ;  /* 0x0000006700677308 */ /* 0x000e220000001000 */
[----:B--2---:R-:W-:Y:S01]  /*2b90*/  FFMA.FTZ R14, R27, R2, 1 ;  /* 0x3f8000001b0e7423 */ /* 0x004fe20000010002 */
[----:B---3--:R-:W-:-:S06]  /*2ba0*/  FADD.FTZ R3, -R93, 1 ;  /* 0x3f8000005d037421 */ /* 0x008fcc0000010100 */
[----:B------:R-:W2:Y:S01]  /*2bb0*/  MUFU.RCP R100, R100 ;  /* 0x0000006400647308 */ /* 0x000ea20000001000 */
[----:B------:R-:W-:-:S07]  /*2bc0*/  FFMA.FTZ R3, R28, R3, 1 ;  /* 0x3f8000001c037423 */ /* 0x000fce0000010003 */
[----:B------:R-:W3:Y:S01]  /*2bd0*/  MUFU.RCP R101, R101 ;  /* 0x0000006500657308 */ /* 0x000ee20000001000 */
[----:B0-----:R-:W-:-:S04]  /*2be0*/  FADD.FTZ R105, -R103, 1 ;  /* 0x3f80000067697421 */ /* 0x001fc80000010100 */
[----:B------:R-:W-:Y:S01]  /*2bf0*/  FFMA.FTZ R109, R22, R105, 1 ;  /* 0x3f800000166d7423 */ /* 0x000fe20000010069 */
[----:B------:R-:W-:Y:S01]  /*2c00*/  ISETP.NE.AND P5, PT, R74, RZ, PT ;  /* 0x000000ff4a00720c */ /* 0x000fe20003fa5270 */
[----:B------:R-:W-:Y:S02]  /*2c10*/  UMOV UR5, 0x400 ;  /* 0x0000040000057882 */ /* 0x000fe40000000000 */
[----:B-1----:R-:W-:Y:S01]  /*2c20*/  ULEA UR5, UR7, UR5, 0x18 ;  /* 0x0000000507057291 */ /* 0x002fe2000f8ec03f */
[----:B-----5:R-:W-:Y:S04]  /*2c30*/  STS [R56], R31 ;  /* 0x0000001f38007388 */ /* 0x020fe80000000800 */
        /* <DEDUP_REMOVED lines=8> */
[----:B------:R-:W5:Y:S04]  /*2cc0*/  LDS R29, [R48] ;  /* 0x00000000301d7984 */ /* 0x000f680000000800 */
[----:B------:R-:W2:Y:S04]  /*2cd0*/  LDS R31, [R48+0x4] ;  /* 0x00000400301f7984 */ /* 0x000ea80000000800 */
[----:B------:R-:W3:Y:S04]  /*2ce0*/  LDS R89, [R48+0x8] ;  /* 0x0000080030597984 */ /* 0x000ee80000000800 */
[----:B------:R-:W3:Y:S04]  /*2cf0*/  LDS R91, [R48+0xc] ;  /* 0x00000c00305b7984 */ /* 0x000ee80000000800 */
[----:B------:R-:W3:Y:S04]  /*2d00*/  LDS R90, [R48+0x10] ;  /* 0x00001000305a7984 */ /* 0x000ee80000000800 */
[----:B------:R-:W3:Y:S04]  /*2d10*/  LDS R97, [R48+0x14] ;  /* 0x0000140030617984 */ /* 0x000ee80000000800 */
[----:B------:R-:W3:Y:S04]  /*2d20*/  LDS R92, [R48+0x18] ;  /* 0x00001800305c7984 */ /* 0x000ee80000000800 */
[----:B------:R-:W3:Y:S01]  /*2d30*/  LDS R99, [R48+0x1c] ;  /* 0x00001c0030637984 */ /* 0x000ee20000000800 */
[----:B0-----:R-:W-:Y:S01]  /*2d40*/  FADD.FTZ R16, -R94, 1 ;  /* 0x3f8000005e107421 */ /* 0x001fe20000010100 */
[----:B-1----:R-:W-:-:S03]  /*2d50*/  FFMA.FTZ R17, R26, R15, 1 ;  /* 0x3f8000001a117423 */ /* 0x002fc6000001000f */
[----:B----4-:R-:W-:Y:S01]  /*2d60*/  FFMA.FTZ R18, R25, R16, 1 ;  /* 0x3f80000019127423 */ /* 0x010fe20000010010 */
[----:B-----5:R-:W-:Y:S01]  /*2d70*/  FMUL.FTZ R2, R0, R29 ;  /* 0x0000001d00027220 */ /* 0x020fe20000410000 */
[----:B--2---:R-:W-:-:S03]  /*2d80*/  FMUL.FTZ R15, R80, R31 ;  /* 0x0000001f500f7220 */ /* 0x004fc60000410000 */
[----:B------:R-:W-:Y:S01]  /*2d90*/  FMUL.FTZ R2, R93, R2 ;  /* 0x000000025d027220 */ /* 0x000fe20000410000 */
[----:B---3--:R-:W-:Y:S01]  /*2da0*/  FMUL.FTZ R16, R82, R89 ;  /* 0x0000005952107220 */ /* 0x008fe20000410000 */
[----:B------:R-:W-:Y:S02]  /*2db0*/  FMUL.FTZ R15, R30, R15 ;  /* 0x0000000f1e0f7220 */ /* 0x000fe40000410000 */
        /* <DEDUP_REMOVED lines=8> */
[----:B------:R-:W-:Y:S01]  /*2e40*/  FADD.FTZ R14, -R100, 1 ;  /* 0x3f800000640e7421 */ /* 0x000fe20000010100 */
[----:B------:R-:W-:Y:S01]  /*2e50*/  FFMA.FTZ R107, R23, R2, 1 ;  /* 0x3f800000176b7423 */ /* 0x000fe20000010002 */
[----:B------:R-:W-:Y:S01]  /*2e60*/  FADD.FTZ R83, -R101, 1 ;  /* 0x3f80000065537421 */ /* 0x000fe20000010100 */
[----:B------:R-:W-:Y:S01]  /*2e70*/  FMUL.FTZ R2, R85, R90 ;  /* 0x0000005a55027220 */ /* 0x000fe20000410000 */
        /* <DEDUP_REMOVED lines=56> */
.L_x_8813:
[----:B------:R-:W-:Y:S05]  /*3200*/  BSYNC B0 ;  /* 0x0000000000007941 */ /* 0x000fea0003800000 */
.L_x_8812:
        /* <DEDUP_REMOVED lines=56> */
[----:B------:R-:W-:Y:S01]  /*3590*/  BSSY B0, `(.L_x_8815) ;  /* 0x0000027000007945 */ /* 0x000fe20003800000 */
[----:B------:R-:W-:Y:S04]  /*35a0*/  STS [R48], R29 ;  /* 0x0000001d30007388 */ /* 0x000fe80000000800 */
[----:B------:R-:W-:Y:S04]  /*35b0*/  STS [R48+0x4], R27 ;  /* 0x0000041b30007388 */ /* 0x000fe80000000800 */
[----:B------:R-:W-:Y:S01]  /*35c0*/  STS [R48+0x8], R89 ;  /* 0x0000085930007388 */ /* 0x000fe20000000800 */
[----:B0-----:R-:W-:-:S03]  /*35d0*/  IMAD R16, R18, UR17, RZ ;  /* 0x0000001112107c24 */ /* 0x001fc6000f8e02ff */
[----:B------:R-:W-:Y:S01]  /*35e0*/  STS [R48+0xc], R25 ;  /* 0x00000c1930007388 */ /* 0x000fe20000000800 */
[----:B------:R-:W-:-:S03]  /*35f0*/  IMAD R19, R19, UR16, R16 ;  /* 0x0000001013137c24 */ /* 0x000fc6000f8e0210 */
[----:B------:R0:W-:Y:S04]  /*3600*/  STS [R48+0x10], R3 ;  /* 0x0000100330007388 */ /* 0x0001e80000000800 */
[----:B------:R-:W-:Y:S04]  /*3610*/  STS [R48+0x14], R23 ;  /* 0x0000141730007388 */ /* 0x000fe80000000800 */
[----:B------:R-:W-:Y:S01]  /*3620*/  STS [R48+0x18], R17 ;  /* 0x0000181130007388 */ /* 0x000fe20000000800 */
[----:B0-----:R-:W-:-:S03]  /*3630*/  IMAD.WIDE.U32 R2, R18, UR16, RZ ;  /* 0x0000001012027c25 */ /* 0x001fc6000f8e00ff */
        /* <DEDUP_REMOVED lines=28> */
.L_x_8816:
[----:B------:R-:W-:Y:S05]  /*3800*/  BSYNC B0 ;  /* 0x0000000000007941 */ /* 0x000fea0003800000 */
.L_x_8815:
        /* <DEDUP_REMOVED lines=9> */
[----:B------:R-:W-:-:S02]  /*38a0*/  IADD3 R16, P1, R2, UR6, RZ ;  /* 0x0000000602107c10 */ /* 0x000fc4000ff3e0ff */
[----:B------:R-:W-:Y:S02]  /*38b0*/  ISETP.GE.AND P4, PT, R58, R21, PT ;  /* 0x000000153a00720c */ /* 0x000fe40003f86270 */
[----:B------:R-:W-:Y:S02]  /*38c0*/  IADD3.X R3, R19, UR18, R3, P1, !PT ;  /* 0x0000001213037c10 */ /* 0x000fe40008ffe403 */
[C---:B------:R-:W-:Y:S02]  /*38d0*/  LEA R2, P0, R16.reuse, R17, 0x2 ;  /* 0x0000001110027211 */ /* 0x040fe400078010ff */
        /* <DEDUP_REMOVED lines=12> */
.L_x_8814:
[----:B------:R-:W2:Y:S01]  /*39a0*/  LDC R103, c[0x0][0x21c] ;  /* 0x00008700ff677b82 */ /* 0x000ea20000000800 */
[----:B01----:R-:W-:Y:S01]  /*39b0*/  FFMA.FTZ R2, R46, R0, R77 ;  /* 0x000000002e027223 */ /* 0x003fe2000001004d */
        /* <DEDUP_REMOVED lines=17> */
[----:B------:R-:W-:Y:S02]  /*3ad0*/  CS2R R24, SRZ ;  /* 0x0000000000187805 */ /* 0x000fe4000001ff00 */
[----:B------:R-:W-:Y:S01]  /*3ae0*/  MOV R119, RZ ;  /* 0x000000ff00777202 */ /* 0x000fe20000000f00 */
[----:B------:R-:W-:Y:S01]  /*3af0*/  FFMA.FTZ R3, R43, R86, R2 ;  /* 0x000000562b037223 */ /* 0x000fe20000010002 */
[----:B------:R-:W-:Y:S01]  /*3b00*/  MOV R29, RZ ;  /* 0x000000ff001d7202 */ /* 0x000fe20000000f00 */
[----:B------:R-:W-:Y:S01]  /*3b10*/  BAR.SYNC.DEFER_BLOCKING 0x0 ;  /* 0x0000000000007b1d */ /* 0x000fe20000010000 */
[----:B--2---:R-:W-:Y:S01]  /*3b20*/  ISETP.GE.AND P0, PT, R103, 0x1, PT ;  /* 0x000000016700780c */ /* 0x004fe20003f06270 */
[----:B------:R-:W-:-:S04]  /*3b30*/  FFMA.FTZ R2, R40, R87, R3 ;  /* 0x0000005728027223 */ /* 0x000fc80000010003 */
[----:B------:R-:W-:-:S08]  /*3b40*/  FFMA.FTZ R77, R41, R88, R2 ;  /* 0x00000058294d7223 */ /* 0x000fd00000010002 */
[----:B------:R-:W-:Y:S05]  /*3b50*/  @!P0 BRA `(.L_x_8817) ;  /* 0x0000001400a88947 */ /* 0x000fea0003800000 */
[C---:B------:R-:W-:Y:S01]  /*3b60*/  IADD3 R16, R68.reuse, -0x1, RZ ;  /* 0xffffffff44107810 */ /* 0x040fe20007ffe0ff */
[----:B------:R-:W-:Y:S01]  /*3b70*/  ULDC.64 UR8, c[0x0][0x230] ;  /* 0x00008c0000087ab9 */ /* 0x000fe20000000a00 */
[----:B------:R-:W-:Y:S01]  /*3b80*/  IADD3 R2, R68, -0x2, RZ ;  /* 0xfffffffe44027810 */ /* 0x000fe20007ffe0ff */
[----:B------:R-:W-:Y:S01]  /*3b90*/  ULDC.64 UR10, c[0x0][0x248] ;  /* 0x00009200000a7ab9 */ /* 0x000fe20000000a00 */
[----:B------:R-:W-:Y:S01]  /*3ba0*/  LEA.HI R17, R16, R16, RZ, 0x1 ;  /* 0x0000001010117211 */ /* 0x000fe200078f08ff */
[----:B------:R-:W-:Y:S01]  /*3bb0*/  ULDC.64 UR12, c[0x0][0x268] ;  /* 0x00009a00000c7ab9 */ /* 0x000fe20000000a00 */
[----:B------:R-:W0:Y:S01]  /*3bc0*/  LDC.64 R24, c[0x0][0x2e0] ;  /* 0x0000b800ff187b82 */ /* 0x000e220000000a00 */
[----:B------:R-:W-:Y:S01]  /*3bd0*/  IMAD R103, R2, R103, RZ ;  /* 0x0000006702677224 */ /* 0x000fe200078e02ff */
[----:B------:R-:W-:Y:S01]  /*3be0*/  LOP3.LUT R17, R17, 0xfffffe, RZ, 0xc0, !PT ;  /* 0x00fffffe11117812 */ /* 0x000fe200078ec0ff */
[----:B------:R-:W-:Y:S01]  /*3bf0*/  IMAD R18, R78, UR10, RZ ;  /* 0x0000000a4e127c24 */ /* 0x000fe2000f8e02ff */
[----:B------:R-:W-:Y:S01]  /*3c00*/  MOV R92, R83 ;  /* 0x00000053005c7202 */ /* 0x000fe20000000f00 */
[C---:B------:R-:W-:Y:S01]  /*3c10*/  IMAD.WIDE.U32 R26, R81.reuse, UR8, RZ ;  /* 0x00000008511a7c25 */ /* 0x040fe2000f8e00ff */
[----:B------:R-:W-:Y:S01]  /*3c20*/  IADD3 R96, R16, -R17, RZ ;  /* 0x8000001110607210 */ /* 0x000fe20007ffe0ff */
[----:B------:R-:W-:Y:S01]  /*3c30*/  UMOV UR5, URZ ;  /* 0x0000003f00057c82 */ /* 0x000fe20008000000 */
[----:B------:R-:W1:Y:S01]  /*3c40*/  LDC.64 R2, c[0x0][0x2d0] ;  /* 0x0000b400ff027b82 */ /* 0x000e620000000a00 */
[----:B------:R-:W-:Y:S01]  /*3c50*/  IMAD R16, R78, UR8, RZ ;  /* 0x000000084e107c24 */ /* 0x000fe2000f8e02ff */
[----:B------:R-:W-:Y:S01]  /*3c60*/  MOV R94, R83 ;  /* 0x00000053005e7202 */ /* 0x000fe20000000f00 */
[C---:B------:R-:W-:Y:S01]  /*3c70*/  IMAD R119, R81.reuse, UR11, R18 ;  /* 0x0000000b51777c24 */ /* 0x040fe2000f8e0212 */
[----:B------:R-:W-:Y:S01]  /*3c80*/  ULDC UR7, c[0x0][0x224] ;  /* 0x0000890000077ab9 */ /* 0x000fe20000000800 */
[----:B------:R-:W-:-:S02]  /*3c90*/  IMAD R117, R81, UR9, R16 ;  /* 0x0000000951757c24 */ /* 0x000fc4000f8e0210 */
[----:B------:R-:W-:Y:S01]  /*3ca0*/  IMAD R16, R78, UR12, RZ ;  /* 0x0000000c4e107c24 */ /* 0x000fe2000f8e02ff */
[----:B------:R-:W2:Y:S01]  /*3cb0*/  LDC.64 R22, c[0x0][0x2d8] ;  /* 0x0000b600ff167b82 */ /* 0x000ea20000000a00 */
[----:B------:R-:W-:-:S04]  /*3cc0*/  IMAD.WIDE.U32 R30, R81, UR12, RZ ;  /* 0x0000000c511e7c25 */ /* 0x000fc8000f8e00ff */
[C---:B------:R-:W-:Y:S02]  /*3cd0*/  IMAD R121, R81.reuse, UR13, R16 ;  /* 0x0000000d51797c24 */ /* 0x040fe4000f8e0210 */
[----:B------:R-:W-:Y:S01]  /*3ce0*/  IMAD.WIDE.U32 R28, R81, UR10, RZ ;  /* 0x0000000a511c7c25 */ /* 0x000fe2000f8e00ff */
[----:B------:R-:W3:Y:S01]  /*3cf0*/  LDC.64 R20, c[0x0][0x238] ;  /* 0x00008e00ff147b82 */ /* 0x000ee20000000a00 */
[----:B0-----:R-:W-:Y:S02]  /*3d00*/  LEA R115, P2, R30, R24, 0x2 ;  /* 0x000000181e737211 */ /* 0x001fe400078410ff */
[----:B------:R-:W-:Y:S01]  /*3d10*/  IMAD.WIDE R102, R103, 0x8, R4 ;  /* 0x0000000867667825 */ /* 0x000fe200078e0204 */
[----:B------:R-:W-:Y:S02]  /*3d20*/  IADD3 R24, R27, R117, RZ ;  /* 0x000000751b187210 */ /* 0x000fe40007ffe0ff */
[----:B------:R-:W-:Y:S02]  /*3d30*/  MOV R27, RZ ;  /* 0x000000ff001b7202 */ /* 0x000fe40000000f00 */
[----:B------:R-:W0:Y:S01]  /*3d40*/  LDC.64 R16, c[0x0][0x270] ;  /* 0x00009c00ff107b82 */ /* 0x000e220000000a00 */
[----:B-1----:R-:W-:-:S02]  /*3d50*/  LEA R111, P0, R26, R2, 0x2 ;  /* 0x000000021a6f7211 */ /* 0x002fc400078010ff */
[----:B------:R-:W-:Y:S02]  /*3d60*/  IADD3 R2, R31, R121, RZ ;  /* 0x000000791f027210 */ /* 0x000fe40007ffe0ff */
[----:B------:R-:W-:Y:S02]  /*3d70*/  LEA.HI.X R26, R26, R3, R24, 0x2, P0 ;  /* 0x000000031a1a7211 */ /* 0x000fe400000f1418 */
[----:B------:R-:W-:Y:S01]  /*3d80*/  LEA.HI.X R30, R30, R25, R2, 0x2, P2 ;  /* 0x000000191e1e7211 */ /* 0x000fe200010f1402 */
[----:B------:R-:W1:Y:S01]  /*3d90*/  LDC.64 R18, c[0x0][0x250] ;  /* 0x00009400ff127b82 */ /* 0x000e620000000a00 */
[----:B--2---:R-:W-:Y:S02]  /*3da0*/  LEA R113, P1, R28, R22, 0x2 ;  /* 0x000000161c717211 */ /* 0x004fe400078210ff */
[----:B------:R-:W-:Y:S02]  /*3db0*/  CS2R R24, SRZ ;  /* 0x0000000000187805 */ /* 0x000fe4000001ff00 */
[----:B------:R-:W-:-:S02]  /*3dc0*/  IADD3 R22, R29, R119, RZ ;  /* 0x000000771d167210 */ /* 0x000fc40007ffe0ff */
[----:B------:R-:W-:Y:S02]  /*3dd0*/  MOV R90, R102 ;  /* 0x00000066005a7202 */ /* 0x000fe40000000f00 */
[----:B------:R-:W-:Y:S01]  /*3de0*/  LEA.HI.X R28, R28, R23, R22, 0x2, P1 ;  /* 0x000000171c1c7211 */ /* 0x000fe200008f1416 */
[----:B------:R-:W2:Y:S01]  /*3df0*/  LDC R105, c[0x0][0x224] ;  /* 0x00008900ff697b82 */ /* 0x000ea20000000800 */
[----:B---3--:R-:W-:Y:S02]  /*3e00*/  SHF.L.U64.HI R123, R20, 0x2, R21 ;  /* 0x00000002147b7819 */ /* 0x008fe40000010215 */
[----:B------:R-:W-:Y:S02]  /*3e10*/  MOV R121, RZ ;  /* 0x000000ff00797202 */ /* 0x000fe40000000f00 */
[----:B------:R-:W-:Y:S02]  /*3e20*/  MOV R119, RZ ;  /* 0x000000ff00777202 */ /* 0x000fe40000000f00 */
[----:B------:R-:W-:Y:S01]  /*3e30*/  MOV R117, RZ ;  /* 0x000000ff00757202 */ /* 0x000fe20000000f00 */
[----:B------:R-:W3:Y:S01]  /*3e40*/  LDC R122, c[0x0][0x21c] ;  /* 0x00008700ff7a7b82 */ /* 0x000ee20000000800 */
[----:B------:R-:W-:-:S02]  /*3e50*/  MOV R29, RZ ;  /* 0x000000ff001d7202 */ /* 0x000fc40000000f00 */
[----:B------:R-:W-:Y:S02]  /*3e60*/  MOV R31, RZ ;  /* 0x000000ff001f7202 */ /* 0x000fe40000000f00 */
[----:B0-----:R-:W-:Y:S02]  /*3e70*/  SHF.L.U64.HI R17, R16, 0x2, R17 ;  /* 0x0000000210117819 */ /* 0x001fe40000010211 */
[----:B------:R-:W-:Y:S02]  /*3e80*/  SHF.L.U32 R21, R96, 0x8, RZ ;  /* 0x0000000860157819 */ /* 0x000fe400000006ff */
[----:B-1----:R-:W-:-:S07]  /*3e90*/  SHF.L.U64.HI R19, R18, 0x2, R19 ;  /* 0x0000000212137819 */ /* 0x002fce0000010213 */
.L_x_8822:
[----:B------:R-:W-:Y:S02]  /*3ea0*/  MOV R2, R111 ;  /* 0x0000006f00027202 */ /* 0x000fe40000000f00 */
[----:B------:R-:W-:-:S05]  /*3eb0*/  MOV R3, R26 ;  /* 0x0000001a00037202 */ /* 0x000fca0000000f00 */
[----:B------:R0:W4:Y:S01]  /*3ec0*/  LDG.E R96, desc[UR14][R2.64] ;  /* 0x0000000e02607981 */ /* 0x000122000c1e1900 */
[----:B------:R-:W-:Y:S02]  /*3ed0*/  MOV R23, R28 ;  /* 0x0000001c00177202 */ /* 0x000fe40000000f00 */
[----:B------:R-:W-:-:S05]  /*3ee0*/  MOV R22, R113 ;  /* 0x0000007100167202 */ /* 0x000fca0000000f00 */
[----:B------:R-:W2:Y:S01]  /*3ef0*/  LDG.E R23, desc[UR14][R22.64] ;  /* 0x0000000e16177981 */ /* 0x000ea2000c1e1900 */
[----:B0-----:R-:W-:Y:S02]  /*3f00*/  MOV R2, R115 ;  /* 0x0000007300027202 */ /* 0x001fe40000000f00 */
[----:B------:R-:W-:-:S05]  /*3f10*/  MOV R3, R30 ;  /* 0x0000001e00037202 */ /* 0x000fca0000000f00 */
[----:B------:R0:W2:Y:S01]  /*3f20*/  LDG.E R104, desc[UR14][R2.64] ;  /* 0x0000000e02687981 */ /* 0x0000a2000c1e1900 */
[C---:B------:R-:W-:Y:S02]  /*3f30*/  ISETP.NE.AND P1, PT, R74.reuse, RZ, PT ;  /* 0x000000ff4a00720c */ /* 0x040fe40003f25270 */
[----:B------:R-:W-:-:S04]  /*3f40*/  IADD3 R100, R74, 0x200, RZ ;  /* 0x000002004a647810 */ /* 0x000fc80007ffe0ff */
[----:B------:R-:W-:-:S04]  /*3f50*/  SEL R100, R21, R100, !P1 ;  /* 0x0000006415647207 */ /* 0x000fc80004800000 */
[----:B------:R-:W-:Y:S02]  /*3f60*/  LEA R108, R100, R83, 0x2 ;  /* 0x00000053646c7211 */ /* 0x000fe400078e10ff */
[----:B------:R-:W-:-:S13]  /*3f70*/  ISETP.NE.AND P2, PT, R74, 0x1f, PT ;  /* 0x0000001f4a00780c */ /* 0x000fda0003f45270 */
[----:B------:R-:W-:Y:S02]  /*3f80*/  @P2 LEA R153, R74, R83, 0x2 ;  /* 0x000000534a992211 */ /* 0x000fe400078e10ff */
[----:B------:R-:W-:-:S04]  /*3f90*/  ISETP.GT.AND P0, PT, R68, 0x1, PT ;  /* 0x000000014400780c */ /* 0x000fc80003f04270 */
[----:B------:R-:W-:Y:S01]  /*3fa0*/  ISETP.EQ.AND P0, PT, R98, RZ, P0 ;  /* 0x000000ff6200720c */ /* 0x000fe20000702270 */
[----:B------:R-:W-:Y:S01]  /*3fb0*/  HFMA2.MMA R106, -RZ, RZ, 0, 0 ;  /* 0x00000000ff6a7435 */ /* 0x000fe200000001ff */
[----:B------:R-:W-:Y:S01]  /*3fc0*/  BSSY B0, `(.L_x_8818) ;  /* 0x0000033000007945 */ /* 0x000fe20003800000 */
[----:B------:R-:W-:Y:S01]  /*3fd0*/  FMUL.FTZ R129, R47, R38 ;  /* 0x000000262f817220 */ /* 0x000fe20000410000 */
[----:B------:R-:W-:Y:S01]  /*3fe0*/  FMUL.FTZ R139, R44, R37 ;  /* 0x000000252c8b7220 */ /* 0x000fe20000410000 */
[----:B------:R-:W-:Y:S01]  /*3ff0*/  FMUL.FTZ R116, R46, R39 ;  /* 0x000000272e747220 */ /* 0x000fe20000410000 */
[----:B------:R-:W-:Y:S01]  /*4000*/  FMUL.FTZ R137, R45, R36 ;  /* 0x000000242d897220 */ /* 0x000fe20000410000 */
[----:B------:R-:W-:-:S06]  /*4010*/  FMUL.FTZ R135, R42, R35 ;  /* 0x000000232a877220 */ /* 0x000fcc0000410000 */
[----:B0-----:R-:W-:Y:S02]  /*4020*/  @P0 MOV R2, R90 ;  /* 0x0000005a00020202 */ /* 0x001fe40000000f00 */
[----:B------:R-:W-:Y:S01]  /*4030*/  @P0 MOV R3, R103 ;  /* 0x0000006700030202 */ /* 0x000fe20000000f00 */
[----:B------:R-:W-:Y:S01]  /*4040*/  FMUL.FTZ R127, R41, R32 ;  /* 0x00000020297f7220 */ /* 0x000fe20000410000 */
[----:B----4-:R-:W-:-:S04]  /*4050*/  FMUL.FTZ R114, R96, 1.4426950216293334961 ;  /* 0x3fb8aa3b60727820 */ /* 0x010fc80000410000 */
[----:B------:R-:W-:-:S06]  /*4060*/  FMUL.FTZ R125, R114, R39 ;  /* 0x00000027727d7220 */ /* 0x000fcc0000410000 */
[----:B------:R-:W0:Y:S02]  /*4070*/  MUFU.EX2 R125, R125 ;  /* 0x0000007d007d7308 */ /* 0x000e240000000800 */
[----:B0-----:R0:W-:Y:S01]  /*4080*/  STS [R108+0x668], R125 ;  /* 0x0006687d6c007388 */ /* 0x0011e20000000800 */
[----:B------:R-:W-:Y:S01]  /*4090*/  BAR.SYNC.DEFER_BLOCKING 0x0 ;  /* 0x0000000000007b1d */ /* 0x000fe20000010000 */
[C---:B------:R-:W-:Y:S01]  /*40a0*/  FMUL.FTZ R118, R114.reuse, R32 ;  /* 0x0000002072767220 */ /* 0x040fe20000410000 */
[C---:B------:R-:W-:Y:S01]  /*40b0*/  FMUL.FTZ R100, R114.reuse, R38 ;  /* 0x0000002672647220 */ /* 0x040fe20000410000 */
[C---:B------:R-:W-:Y:S01]  /*40c0*/  FMUL.FTZ R102, R114.reuse, R37 ;  /* 0x0000002572667220 */ /* 0x040fe20000410000 */
[C---:B------:R-:W-:Y:S01]  /*40d0*/  FMUL.FTZ R112, R114.reuse, R36 ;  /* 0x0000002472707220 */ /* 0x040fe20000410000 */
[-C--:B------:R-:W-:Y:S01]  /*40e0*/  FMUL.FTZ R110, R114, R34.reuse ;  /* 0x00000022726e7220 */ /* 0x080fe20000410000 */
[----:B--2---:R-:W-:Y:S01]  /*40f0*/  FMUL.FTZ R23, R104, R23 ;  /* 0x0000001768177220 */ /* 0x004fe20000410000 */
[----:B------:R-:W1:Y:S01]  /*4100*/  @P2 LDS R153, [R153+0xe6c] ;  /* 0x000e6c0099992984 */ /* 0x000e620000000800 */
[C---:B------:R-:W-:Y:S01]  /*4110*/  FMUL.FTZ R131, R114.reuse, R33 ;  /* 0x0000002172837220 */ /* 0x040fe20000410000 */
[----:B------:R2:W4:Y:S01]  /*4120*/  MUFU.EX2 R104, R118 ;  /* 0x0000007600687308 */ /* 0x0005220000000800 */
[----:B------:R-:W-:Y:S01]  /*4130*/  FMUL.FTZ R22, R114, R35 ;  /* 0x0000002372167220 */ /* 0x000fe20000410000 */
[----:B------:R3:W5:Y:S06]  /*4140*/  @P0 LDG.E R106, desc[UR14][R2.64+0x4] ;  /* 0x0000040e026a0981 */ /* 0x00076c000c1e1900 */
[----:B------:R-:W0:Y:S08]  /*4150*/  MUFU.EX2 R100, R100 ;  /* 0x0000006400647308 */ /* 0x000e300000000800 */
[----:B------:R-:W1:Y:S08]  /*4160*/  MUFU.EX2 R102, R102 ;  /* 0x0000006600667308 */ /* 0x000e700000000800 */
[----:B------:R-:W1:Y:S08]  /*4170*/  MUFU.EX2 R112, R112 ;  /* 0x0000007000707308 */ /* 0x000e700000000800 */
[----:B0-----:R0:W0:Y:S08]  /*4180*/  MUFU.EX2 R108, R22 ;  /* 0x00000016006c7308 */ /* 0x0010300000000800 */
[----:B------:R-:W0:Y:S08]  /*4190*/  MUFU.EX2 R110, R110 ;  /* 0x0000006e006e7308 */ /* 0x000e300000000800 */
[----:B------:R-:W0:Y:S01]  /*41a0*/  MUFU.EX2 R131, R131 ;  /* 0x0000008300837308 */ /* 0x000e220000000800 */
[-C--:B------:R-:W-:Y:S01]  /*41b0*/  FMUL.FTZ R151, R87, R23.reuse ;  /* 0x0000001757977220 */ /* 0x080fe20000410000 */
[----:B------:R-:W-:Y:S01]  /*41c0*/  FMUL.FTZ R120, R88, R23 ;  /* 0x0000001758787220 */ /* 0x000fe20000410000 */
[----:B---3--:R-:W-:Y:S01]  /*41d0*/  FMUL.FTZ R3, R43, R34 ;  /* 0x000000222b037220 */ /* 0x008fe20000410000 */
[----:B------:R-:W-:Y:S01]  /*41e0*/  FMUL.FTZ R2, R40, R33 ;  /* 0x0000002128027220 */ /* 0x000fe20000410000 */
[-C--:B------:R-:W-:Y:S01]  /*41f0*/  FMUL.FTZ R133, R0, R23.reuse ;  /* 0x0000001700857220 */ /* 0x080fe20000410000 */
[-C--:B------:R-:W-:Y:S01]  /*4200*/  FMUL.FTZ R141, R80, R23.reuse ;  /* 0x00000017508d7220 */ /* 0x080fe20000410000 */
[-C--:B------:R-:W-:Y:S01]  /*4210*/  FMUL.FTZ R143, R82, R23.reuse ;  /* 0x00000017528f7220 */ /* 0x080fe20000410000 */
[-C--:B------:R-:W-:Y:S01]  /*4220*/  FMUL.FTZ R147, R84, R23.reuse ;  /* 0x0000001754937220 */ /* 0x080fe20000410000 */
[-C--:B------:R-:W-:Y:S01]  /*4230*/  FMUL.FTZ R149, R85, R23.reuse ;  /* 0x0000001755957220 */ /* 0x080fe20000410000 */
[----:B--2---:R-:W-:Y:S01]  /*4240*/  FMUL.FTZ R118, R86, R23 ;  /* 0x0000001756767220 */ /* 0x004fe20000410000 */
[----:B----4-:R-:W-:Y:S01]  /*4250*/  FFMA.FTZ R114, R104, R120, R151 ;  /* 0x0000007868727223 */ /* 0x010fe20000010097 */
[----:B-1----:R-:W-:Y:S06]  /*4260*/  @P2 BRA `(.L_x_8819) ;  /* 0x0000000000202947 */ /* 0x002fec0003800000 */
[----:B------:R-:W-:Y:S02]  /*4270*/  ISETP.NE.AND P0, PT, R68, R105, PT ;  /* 0x000000694400720c */ /* 0x000fe40003f05270 */
[----:B------:R-:W-:-:S11]  /*4280*/  MOV R153, 0x3f800000 ;  /* 0x3f80000000997802 */ /* 0x000fd60000000f00 */
[----:B0-----:R-:W-:-:S04]  /*4290*/  @P0 LEA.HI R22, R68, R68, RZ, 0x1 ;  /* 0x0000004444160211 */ /* 0x001fc800078f08ff */
[----:B------:R-:W-:-:S04]  /*42a0*/  @P0 LOP3.LUT R23, R22, 0x3ffffe, RZ, 0xc0, !PT ;  /* 0x003ffffe16170812 */ /* 0x000fc800078ec0ff */
[----:B------:R-:W-:-:S04]  /*42b0*/  @P0 IADD3 R23, -R23, R68, RZ ;  /* 0x0000004417170210 */ /* 0x000fc80007ffe1ff */
[----:B------:R-:W-:-:S04]  /*42c0*/  @P0 LEA R23, R23, 0x668, 0xa ;  /* 0x0000066817170811 */ /* 0x000fc800078e50ff */
[----:B------:R-:W-:-:S05]  /*42d0*/  @P0 IADD3 R23, R23, R94, RZ ;  /* 0x0000005e17170210 */ /* 0x000fca0007ffe0ff */
[----:B------:R1:W2:Y:S02]  /*42e0*/  @P0 LDS R153, [R23] ;  /* 0x0000000017990984 */ /* 0x0002a40000000800 */
.L_x_8819:
[----:B------:R-:W-:Y:S05]  /*42f0*/  BSYNC B0 ;  /* 0x0000000000007941 */ /* 0x000fea0003800000 */
.L_x_8818:
[----:B--2---:R-:W-:Y:S01]  /*4300*/  FMUL.FTZ R124, R104, R153 ;  /* 0x00000099687c7220 */ /* 0x004fe20000410000 */
[----:B0-----:R-:W-:Y:S01]  /*4310*/  FFMA.FTZ R22, R100, R116, R129 ;  /* 0x0000007464167223 */ /* 0x001fe20000010081 */
[----:B------:R-:W-:Y:S01]  /*4320*/  FFMA.FTZ R114, R131, R114, R118 ;  /* 0x0000007283727223 */ /* 0x000fe20000010076 */
[----:B-1----:R-:W-:Y:S01]  /*4330*/  FMUL.FTZ R23, R125, R100 ;  /* 0x000000647d177220 */ /* 0x002fe20000410000 */
        /* <DEDUP_REMOVED lines=23> */
[----:B------:R-:W0:Y:S01]  /*44b0*/  SHFL.DOWN PT, R126, R145, 0x1, 0x1f ;  /* 0x08201f00917e7f89 */ /* 0x000e2200000e0000 */
[----:B------:R-:W-:Y:S01]  /*44c0*/  FMUL.FTZ R155, R104, R23 ;  /* 0x00000017689b7220 */ /* 0x000fe20000410000 */
[----:B------:R-:W-:Y:S01]  /*44d0*/  ISETP.GE.AND P0, PT, R72, 0x1, PT ;  /* 0x000000014800780c */ /* 0x000fe20003f06270 */
[----:B------:R-:W-:Y:S01]  /*44e0*/  BSSY B0, `(.L_x_8820) ;  /* 0x00000c3000007945 */ /* 0x000fe20003800000 */
[----:B------:R-:W1:Y:S01]  /*44f0*/  SHFL.DOWN PT, R157, R114, 0x1, 0x1f ;  /* 0x08201f00729d7f89 */ /* 0x000e6200000e0000 */
[----:B------:R-:W-:-:S03]  /*4500*/  ISETP.GE.U32.AND P4, PT, R98, 0x18, PT ;  /* 0x000000186200780c */ /* 0x000fc60003f86070 */
        /* <DEDUP_REMOVED lines=25> */
[----:B------:R-:W-:Y:S02]  /*46a0*/  ISETP.GE.AND P3, PT, R72, 0x8, PT ;  /* 0x000000084800780c */ /* 0x000fe40003f66270 */
[C---:B--2---:R-:W-:Y:S01]  /*46b0*/  @P0 FFMA.FTZ R124, R155.reuse, R23, R124 ;  /* 0x000000179b7c0223 */ /* 0x044fe2000001007c */
[----:B------:R-:W1:Y:S01]  /*46c0*/  SHFL.DOWN PT, R157, R114, 0x8, 0x1f ;  /* 0x09001f00729d7f89 */ /* 0x000e6200000e0000 */
[----:B------:R-:W-:Y:S01]  /*46d0*/  HFMA2.MMA R23, -RZ, RZ, 0, 0 ;  /* 0x00000000ff177435 */ /* 0x000fe200000001ff */
[----:B---3--:R-:W-:Y:S01]  /*46e0*/  @P0 FMUL.FTZ R155, R155, R22 ;  /* 0x000000169b9b0220 */ /* 0x008fe20000410000 */
[----:B------:R-:W-:Y:S01]  /*46f0*/  ISETP.GE.AND P0, PT, R68, UR7, PT ;  /* 0x0000000744007c0c */ /* 0x000fe2000bf06270 */
[----:B------:R-:W2:Y:S01]  /*4700*/  SHFL.UP PT, R128, R124, 0x8, RZ ;  /* 0x050000007c807989 */ /* 0x000ea200000e00ff */
[----:B------:R-:W-:Y:S02]  /*4710*/  MOV R22, 0x3f800000 ;  /* 0x3f80000000167802 */ /* 0x000fe40000000f00 */
[----:B------:R-:W-:Y:S01]  /*4720*/  ISETP.EQ.AND P0, PT, R98, RZ, !P0 ;  /* 0x000000ff6200720c */ /* 0x000fe20004702270 */
[----:B------:R-:W3:Y:S01]  /*4730*/  SHFL.UP PT, R126, R155, 0x8, RZ ;  /* 0x050000009b7e7989 */ /* 0x000ee200000e00ff */
[----:B0-----:R-:W-:-:S11]  /*4740*/  @!P4 FFMA.FTZ R145, R114, R130, R145 ;  /* 0x000000827291c223 */ /* 0x001fd60000010091 */
[----:B------:R-:W-:Y:S01]  /*4750*/  @P0 LDS.64 R22, [R92+0xee8] ;  /* 0x000ee8005c160984 */ /* 0x000fe20000000a00 */
[----:B------:R-:W-:Y:S01]  /*4760*/  ISETP.GE.AND P0, PT, R72, 0x10, PT ;  /* 0x000000104800780c */ /* 0x000fe20003f06270 */
[----:B-1----:R-:W-:Y:S02]  /*4770*/  @!P4 FMUL.FTZ R114, R114, R157 ;  /* 0x0000009d7272c220 */ /* 0x002fe40000410000 */
        /* <DEDUP_REMOVED lines=13> */
[----:B------:R-:W-:Y:S01]  /*4850*/  SHFL.IDX PT, R157, R23, RZ, 0x1f ;  /* 0x00001fff179d7589 */ /* 0x000fe200000e0000 */
[----:B------:R-:W-:-:S03]  /*4860*/  ISETP.GT.AND P0, PT, R72, 0x1e, PT ;  /* 0x0000001e4800780c */ /* 0x000fc60003f04270 */
[----:B------:R-:W0:Y:S04]  /*4870*/  SHFL.DOWN PT, R128, R114, 0x1, 0x1f ;  /* 0x08201f0072807f89 */ /* 0x000e2800000e0000 */
[----:B-----5:R-:W-:Y:S04]  /*4880*/  SHFL.IDX PT, R126, R106, RZ, 0x1f ;  /* 0x00001fff6a7e7589 */ /* 0x020fe800000e0000 */
[----:B------:R-:W-:Y:S04]  /*4890*/  SHFL.UP PT, R124, R124, 0x1, RZ ;  /* 0x042000007c7c7989 */ /* 0x000fe800000e00ff */
[----:B------:R-:W1:Y:S04]  /*48a0*/  SHFL.UP PT, R155, R155, 0x1, RZ ;  /* 0x042000009b9b7989 */ /* 0x000e6800000e00ff */
[----:B------:R-:W2:Y:S01]  /*48b0*/  SHFL.IDX PT, R114, R114, RZ, 0x1f ;  /* 0x00001fff72727589 */ /* 0x000ea200000e0000 */
[----:B0-----:R-:W-:Y:S01]  /*48c0*/  @P2 FFMA.FTZ R157, R128, R157, R159 ;  /* 0x0000009d809d2223 */ /* 0x001fe2000001009f */
[----:B------:R-:W-:-:S03]  /*48d0*/  ISETP.NE.AND P2, PT, R72, RZ, PT ;  /* 0x000000ff4800720c */ /* 0x000fc60003f45270 */
[----:B------:R-:W-:-:S04]  /*48e0*/  FFMA.FTZ R153, R157, R153, R120 ;  /* 0x000000999d997223 */ /* 0x000fc80000010078 */
[----:B------:R-:W-:Y:S01]  /*48f0*/  FFMA.FTZ R151, R104, R153, R151 ;  /* 0x0000009968977223 */ /* 0x000fe20000010097 */
[----:B------:R-:W-:Y:S01]  /*4900*/  FMUL.FTZ R128, R153, R32 ;  /* 0x0000002099807220 */ /* 0x000fe20000410000 */
[----:B-1----:R-:W-:Y:S01]  /*4910*/  @P1 FFMA.FTZ R126, R155, R126, R124 ;  /* 0x0000007e9b7e1223 */ /* 0x002fe2000001007c */
[----:B------:R-:W-:Y:S02]  /*4920*/  ISETP.GT.AND P1, PT, R72, 0x1d, PT ;  /* 0x0000001d4800780c */ /* 0x000fe40003f24270 */
[----:B------:R-:W-:Y:S01]  /*4930*/  FADD.FTZ R97, R128, R97 ;  /* 0x0000006180617221 */ /* 0x000fe20000010000 */
[----:B------:R-:W-:Y:S01]  /*4940*/  @!P2 MOV R132, 0x400 ;  /* 0x000004000084a802 */ /* 0x000fe20000000f00 */
[----:B------:R-:W-:Y:S01]  /*4950*/  FFMA.FTZ R157, R125, R126, R116 ;  /* 0x0000007e7d9d7223 */ /* 0x000fe20000010074 */
[----:B------:R-:W-:Y:S01]  /*4960*/  FFMA.FTZ R125, R131, R151, R118 ;  /* 0x00000097837d7223 */ /* 0x000fe20000010076 */
[----:B------:R-:W-:Y:S01]  /*4970*/  FMUL.FTZ R126, R151, R33 ;  /* 0x00000021977e7220 */ /* 0x000fe20000410000 */
[----:B--2---:R-:W-:Y:S01]  /*4980*/  FFMA.FTZ R23, R114, R23, R145 ;  /* 0x0000001772177223 */ /* 0x004fe20000010091 */
[----:B------:R-:W-:Y:S01]  /*4990*/  FFMA.FTZ R116, R100, R157, R129 ;  /* 0x0000009d64747223 */ /* 0x000fe20000010081 */
[----:B------:R-:W-:Y:S01]  /*49a0*/  FFMA.FTZ R149, R110, R125, R149 ;  /* 0x0000007d6e957223 */ /* 0x000fe20000010095 */
[----:B------:R-:W-:Y:S01]  /*49b0*/  FMUL.FTZ R124, R125, R34 ;  /* 0x000000227d7c7220 */ /* 0x000fe20000410000 */
[----:B------:R-:W-:Y:S01]  /*49c0*/  FMUL.FTZ R22, R114, R22 ;  /* 0x0000001672167220 */ /* 0x000fe20000410000 */
[----:B------:R-:W-:Y:S01]  /*49d0*/  FFMA.FTZ R139, R102, R116, R139 ;  /* 0x00000074668b7223 */ /* 0x000fe2000001008b */
[----:B------:R-:W-:Y:S01]  /*49e0*/  FFMA.FTZ R106, R108, R149, R147 ;  /* 0x000000956c6a7223 */ /* 0x000fe20000010093 */
[----:B------:R-:W-:Y:S01]  /*49f0*/  FADD.FTZ R129, -R129, R116 ;  /* 0x0000007481817221 */ /* 0x000fe20000010100 */
[----:B------:R-:W-:Y:S01]  /*4a00*/  FMUL.FTZ R114, R96, R125 ;  /* 0x0000007d60727220 */ /* 0x000fe20000410000 */
[----:B------:R-:W-:Y:S01]  /*4a10*/  FFMA.FTZ R118, R112, R139, R137 ;  /* 0x0000008b70767223 */ /* 0x000fe20000010089 */
[----:B------:R-:W-:Y:S01]  /*4a20*/  FFMA.FTZ R137, R0, R157, RZ ;  /* 0x0000009d00897223 */ /* 0x000fe200000100ff */
        /* <DEDUP_REMOVED lines=8> */
[----:B------:R-:W-:Y:S01]  /*4ab0*/  FFMA.FTZ R133, R100, R141, R133 ;  /* 0x0000008d64857223 */ /* 0x000fe20000010085 */
[----:B------:R-:W-:Y:S01]  /*4ac0*/  FFMA.FTZ R108, R45, -R36, R118 ;  /* 0x800000242d6c7223 */ /* 0x000fe20000010076 */
[----:B------:R-:W-:Y:S01]  /*4ad0*/  FFMA.FTZ R155, R131, R120, R2 ;  /* 0x00000078839b7223 */ /* 0x000fe20000010002 */
[----:B------:R-:W-:Y:S01]  /*4ae0*/  FFMA.FTZ R100, R84, R118, R137 ;  /* 0x0000007654647223 */ /* 0x000fe20000010089 */
[-C--:B------:R-:W-:Y:S01]  /*4af0*/  FFMA.FTZ R131, R46, -R39.reuse, R157 ;  /* 0x800000272e837223 */ /* 0x080fe2000001009d */
[----:B------:R-:W-:Y:S01]  /*4b00*/  FMUL.FTZ R2, R133, R39 ;  /* 0x0000002785027220 */ /* 0x000fe20000410000 */
[----:B------:R-:W-:Y:S01]  /*4b10*/  FFMA.FTZ R130, R104, R155, R127 ;  /* 0x0000009b68827223 */ /* 0x000fe2000001007f */
[----:B------:R-:W-:Y:S01]  /*4b20*/  FFMA.FTZ R135, R85, R147, R100 ;  /* 0x0000009355877223 */ /* 0x000fe20000010064 */
[----:B------:R-:W-:Y:S01]  /*4b30*/  FMUL.FTZ R100, R141, R38 ;  /* 0x000000268d647220 */ /* 0x000fe20000410000 */
[----:B------:R-:W-:Y:S01]  /*4b40*/  FFMA.FTZ R127, R2, R131, RZ ;  /* 0x00000083027f7223 */ /* 0x000fe200000100ff */
[----:B------:R-:W-:Y:S01]  /*4b50*/  FMUL.FTZ R104, R143, R37 ;  /* 0x000000258f687220 */ /* 0x000fe20000410000 */
[----:B------:R-:W-:Y:S01]  /*4b60*/  FFMA.FTZ R110, R86, R120, R135 ;  /* 0x00000078566e7223 */ /* 0x000fe20000010087 */
[----:B------:R-:W-:Y:S01]  /*4b70*/  FFMA.FTZ R116, R42, -R35, R147 ;  /* 0x800000232a747223 */ /* 0x000fe20000010093 */
[----:B------:R-:W-:Y:S01]  /*4b80*/  FFMA.FTZ R127, R100, R129, R127 ;  /* 0x00000081647f7223 */ /* 0x000fe2000001007f */
[----:B------:R-:W-:Y:S01]  /*4b90*/  FMUL.FTZ R118, R149, R35 ;  /* 0x0000002395767220 */ /* 0x000fe20000410000 */
[----:B------:R-:W-:Y:S01]  /*4ba0*/  FFMA.FTZ R135, R87, R155, R110 ;  /* 0x0000009b57877223 */ /* 0x000fe2000001006e */
[----:B------:R-:W-:Y:S01]  /*4bb0*/  FFMA.FTZ R137, R40, -R33, R155 ;  /* 0x8000002128897223 */ /* 0x000fe2000001009b */
[----:B------:R-:W-:Y:S01]  /*4bc0*/  FFMA.FTZ R127, R104, R102, R127 ;  /* 0x00000066687f7223 */ /* 0x000fe2000001007f */
[----:B------:R0:W-:Y:S01]  /*4bd0*/  @!P5 STS.64 [R92+0xee8], R22 ;  /* 0x000ee8165c00d388 */ /* 0x0001e20000000a00 */
[----:B------:R-:W-:Y:S01]  /*4be0*/  FFMA.FTZ R110, R88, R130, R135 ;  /* 0x00000082586e7223 */ /* 0x000fe20000010087 */
[----:B------:R-:W-:Y:S01]  /*4bf0*/  FADD.FTZ R135, -R3, R120 ;  /* 0x0000007803877221 */ /* 0x000fe20000010100 */
[----:B------:R-:W-:Y:S01]  /*4c00*/  FFMA.FTZ R127, R112, R108, R127 ;  /* 0x0000006c707f7223 */ /* 0x000fe2000001007f */
[----:B------:R-:W-:Y:S01]  /*4c10*/  FFMA.FTZ R120, R41, -R32, R130 ;  /* 0x8000002029787223 */ /* 0x000fe20000010082 */
[----:B------:R-:W-:Y:S01]  /*4c20*/  FADD.FTZ R95, R126, R95 ;  /* 0x0000005f7e5f7221 */ /* 0x000fe20000010000 */
[----:B------:R-:W1:Y:S01]  /*4c30*/  SHFL.DOWN PT, R139, R110, 0x1, 0x1f ;  /* 0x08201f006e8b7f89 */ /* 0x000e6200000e0000 */
[----:B------:R-:W-:Y:S01]  /*4c40*/  FFMA.FTZ R127, R118, R116, R127 ;  /* 0x00000074767f7223 */ /* 0x000fe2000001007f */
[-C--:B------:R-:W-:Y:S01]  /*4c50*/  FMUL.FTZ R114, R114, R135.reuse ;  /* 0x0000008772727220 */ /* 0x080fe20000410000 */
[----:B------:R-:W-:Y:S01]  /*4c60*/  FADD.FTZ R89, R112, R89 ;  /* 0x0000005970597221 */ /* 0x000fe20000010000 */
[C---:B------:R-:W-:Y:S01]  /*4c70*/  FADD.FTZ R93, R124.reuse, R93 ;  /* 0x0000005d7c5d7221 */ /* 0x040fe20000010000 */
[----:B------:R-:W-:Y:S01]  /*4c80*/  FFMA.FTZ R127, R124, R135, R127 ;  /* 0x000000877c7f7223 */ /* 0x000fe2000001007f */
[C---:B0-----:R-:W-:Y:S01]  /*4c90*/  FMUL.FTZ R23, R96.reuse, R106 ;  /* 0x0000006a60177220 */ /* 0x041fe20000410000 */
[----:B------:R-:W-:Y:S01]  /*4ca0*/  FMUL.FTZ R135, R96, R153 ;  /* 0x0000009960877220 */ /* 0x000fe20000410000 */
[----:B------:R-:W-:Y:S01]  /*4cb0*/  FFMA.FTZ R114, R43, R125, R114 ;  /* 0x0000007d2b727223 */ /* 0x000fe20000010072 */
[----:B------:R-:W-:Y:S01]  /*4cc0*/  FFMA.FTZ R127, R126, R137, R127 ;  /* 0x000000897e7f7223 */ /* 0x000fe2000001007f */
[----:B------:R-:W-:Y:S01]  /*4cd0*/  FMUL.FTZ R126, R96, R151 ;  /* 0x00000097607e7220 */ /* 0x000fe20000410000 */
[----:B------:R-:W-:Y:S01]  /*4ce0*/  FMUL.FTZ R108, R23, R108 ;  /* 0x0000006c176c7220 */ /* 0x000fe20000410000 */
[----:B------:R-:W-:Y:S01]  /*4cf0*/  FADD.FTZ R91, R118, R91 ;  /* 0x0000005b765b7221 */ /* 0x000fe20000010000 */
[-C--:B------:R-:W-:Y:S01]  /*4d00*/  FFMA.FTZ R3, R128, R120.reuse, R127 ;  /* 0x0000007880037223 */ /* 0x080fe2000001007f */
[----:B------:R-:W-:Y:S01]  /*4d10*/  FMUL.FTZ R137, R126, R137 ;  /* 0x000000897e897220 */ /* 0x000fe20000410000 */
[----:B------:R-:W-:Y:S01]  /*4d20*/  FMUL.FTZ R120, R135, R120 ;  /* 0x0000007887787220 */ /* 0x000fe20000410000 */
[----:B------:R-:W-:Y:S01]  /*4d30*/  FFMA.FTZ R108, R45, R106, R108 ;  /* 0x0000006a2d6c7223 */ /* 0x000fe2000001006c */
[----:B------:R-:W-:Y:S01]  /*4d40*/  FADD.FTZ R27, R114, R27 ;  /* 0x0000001b721b7221 */ /* 0x000fe20000010000 */
[----:B------:R-:W0:Y:S01]  /*4d50*/  SHFL.DOWN PT, R130, R3, 0x1, 0x1f ;  /* 0x08201f0003827f89 */ /* 0x000e2200000e0000 */
[----:B------:R-:W-:Y:S01]  /*4d60*/  FFMA.FTZ R120, R41, R153, R120 ;  /* 0x0000009929787223 */ /* 0x000fe20000010078 */
[----:B------:R-:W-:Y:S01]  /*4d70*/  FADD.FTZ R109, R104, R109 ;  /* 0x0000006d686d7221 */ /* 0x000fe20000010000 */
[----:B------:R-:W-:Y:S01]  /*4d80*/  FADD.FTZ R101, R100, R101 ;  /* 0x0000006564657221 */ /* 0x000fe20000010000 */
[----:B------:R-:W-:Y:S01]  /*4d90*/  FADD.FTZ R117, R108, R117 ;  /* 0x000000756c757221 */ /* 0x000fe20000010000 */
[----:B------:R-:W-:Y:S01]  /*4da0*/  FADD.FTZ R121, R120, R121 ;  /* 0x0000007978797221 */ /* 0x000fe20000010000 */
[----:B-1----:R-:W-:Y:S01]  /*4db0*/  @!P0 FADD.FTZ R110, R110, R139 ;  /* 0x0000008b6e6e8221 */ /* 0x002fe20000010000 */
[----:B------:R-:W-:Y:S01]  /*4dc0*/  FADD.FTZ R107, R2, R107 ;  /* 0x0000006b026b7221 */ /* 0x000fe20000010000 */
[----:B------:R-:W1:Y:S03]  /*4dd0*/  @!P2 S2R R139, SR_CgaCtaId ;  /* 0x00000000008ba919 */ /* 0x000e660000008800 */
[----:B------:R-:W2:Y:S01]  /*4de0*/  SHFL.DOWN PT, R127, R110, 0x2, 0x1f ;  /* 0x08401f006e7f7f89 */ /* 0x000ea200000e0000 */
[----:B0-----:R-:W-:Y:S01]  /*4df0*/  @!P0 FADD.FTZ R3, R3, R130 ;  /* 0x0000008203038221 */ /* 0x001fe20000010000 */
[----:B------:R-:W-:-:S04]  /*4e00*/  ISETP.GT.AND P0, PT, R72, 0x1b, PT ;  /* 0x0000001b4800780c */ /* 0x000fc80003f04270 */
[----:B------:R-:W0:Y:S01]  /*4e10*/  SHFL.DOWN PT, R130, R3, 0x2, 0x1f ;  /* 0x08401f0003827f89 */ /* 0x000e2200000e0000 */
[----:B--2---:R-:W-:Y:S01]  /*4e20*/  @!P1 FADD.FTZ R110, R110, R127 ;  /* 0x0000007f6e6e9221 */ /* 0x004fe20000010000 */
[----:B-1----:R-:W-:-:S04]  /*4e30*/  @!P2 LEA R83, R139, R132, 0x18 ;  /* 0x000000848b53a211 */ /* 0x002fc800078ec0ff */
[----:B------:R-:W1:Y:S01]  /*4e40*/  SHFL.DOWN PT, R127, R110, 0x4, 0x1f ;  /* 0x08801f006e7f7f89 */ /* 0x000e6200000e0000 */
[----:B0-----:R-:W-:Y:S01]  /*4e50*/  @!P1 FADD.FTZ R3, R3, R130 ;  /* 0x0000008203039221 */ /* 0x001fe20000010000 */
[----:B------:R-:W-:-:S04]  /*4e60*/  ISETP.GT.AND P1, PT, R72, 0x17, PT ;  /* 0x000000174800780c */ /* 0x000fc80003f24270 */
[----:B------:R-:W0:Y:S01]  /*4e70*/  SHFL.DOWN PT, R130, R3, 0x4, 0x1f ;  /* 0x08801f0003827f89 */ /* 0x000e2200000e0000 */
[----:B-1----:R-:W-:-:S05]  /*4e80*/  @!P0 FADD.FTZ R110, R110, R127 ;  /* 0x0000007f6e6e8221 */ /* 0x002fca0000010000 */
[----:B------:R-:W1:Y:S01]  /*4e90*/  SHFL.DOWN PT, R127, R110, 0x8, 0x1f ;  /* 0x09001f006e7f7f89 */ /* 0x000e6200000e0000 */
[----:B0-----:R-:W-:Y:S01]  /*4ea0*/  @!P0 FADD.FTZ R3, R3, R130 ;  /* 0x0000008203038221 */ /* 0x001fe20000010000 */
[----:B------:R-:W-:-:S04]  /*4eb0*/  ISETP.GT.AND P0, PT, R72, 0xf, PT ;  /* 0x0000000f4800780c */ /* 0x000fc80003f04270 */
[----:B------:R-:W0:Y:S01]  /*4ec0*/  SHFL.DOWN PT, R130, R3, 0x8, 0x1f ;  /* 0x09001f0003827f89 */ /* 0x000e2200000e0000 */
[----:B-1----:R-:W-:-:S05]  /*4ed0*/  @!P1 FADD.FTZ R110, R110, R127 ;  /* 0x0000007f6e6e9221 */ /* 0x002fca0000010000 */
[----:B------:R-:W1:Y:S01]  /*4ee0*/  SHFL.DOWN PT, R127, R110, 0x10, 0x1f ;  /* 0x0a001f006e7f7f89 */ /* 0x000e6200000e0000 */
[----:B0-----:R-:W-:-:S05]  /*4ef0*/  @!P1 FADD.FTZ R3, R3, R130 ;  /* 0x0000008203039221 */ /* 0x001fca0000010000 */
[----:B------:R-:W0:Y:S01]  /*4f00*/  SHFL.DOWN PT, R130, R3, 0x10, 0x1f ;  /* 0x0a001f0003827f89 */ /* 0x000e2200000e0000 */
[----:B-1----:R-:W-:Y:S01]  /*4f10*/  @!P0 FADD.FTZ R110, R110, R127 ;  /* 0x0000007f6e6e8221 */ /* 0x002fe20000010000 */
[----:B------:R-:W-:-:S04]  /*4f20*/  FMUL.FTZ R127, R96, R149 ;  /* 0x00000095607f7220 */ /* 0x000fc80000410000 */
[----:B------:R-:W-:Y:S01]  /*4f30*/  MOV R23, R110 ;  /* 0x0000006e00177202 */ /* 0x000fe20000000f00 */
[----:B------:R-:W-:Y:S01]  /*4f40*/  FMUL.FTZ R127, R127, R116 ;  /* 0x000000747f7f7220 */ /* 0x000fe20000410000 */
[----:B------:R-:W-:-:S03]  /*4f50*/  FFMA.FTZ R116, R40, R151, R137 ;  /* 0x0000009728747223 */ /* 0x000fc60000010089 */
[----:B------:R-:W-:Y:S01]  /*4f60*/  FFMA.FTZ R112, R42, R149, R127 ;  /* 0x000000952a707223 */ /* 0x000fe2000001007f */
[----:B------:R-:W-:-:S03]  /*4f70*/  FADD.FTZ R25, R116, R25 ;  /* 0x0000001974197221 */ /* 0x000fc60000010000 */
[----:B------:R-:W-:Y:S01]  /*4f80*/  FADD.FTZ R119, R112, R119 ;  /* 0x0000007770777221 */ /* 0x000fe20000010000 */
[----:B0-----:R-:W-:-:S05]  /*4f90*/  @!P0 FADD.FTZ R3, R3, R130 ;  /* 0x0000008203038221 */ /* 0x001fca0000010000 */
[----:B------:R-:W-:Y:S01]  /*4fa0*/  MOV R22, R3 ;  /* 0x0000000300167202 */ /* 0x000fe20000000f00 */
[----:B------:R-:W-:-:S04]  /*4fb0*/  FMUL.FTZ R3, R96, R143 ;  /* 0x0000008f60037220 */ /* 0x000fc80000410000 */
[----:B------:R-:W-:Y:S01]  /*4fc0*/  FMUL.FTZ R3, R3, R102 ;  /* 0x0000006603037220 */ /* 0x000fe20000410000 */
[C---:B------:R-:W-:Y:S01]  /*4fd0*/  FMUL.FTZ R102, R96.reuse, R141 ;  /* 0x0000008d60667220 */ /* 0x040fe20000410000 */
[----:B------:R-:W-:Y:S01]  /*4fe0*/  FMUL.FTZ R96, R96, R133 ;  /* 0x0000008560607220 */ /* 0x000fe20000410000 */
[----:B------:R0:W-:Y:S02]  /*4ff0*/  @!P2 STS.64 [R83+0x438], R22 ;  /* 0x000438165300a388 */ /* 0x0001e40000000a00 */
        /* <DEDUP_REMOVED lines=17> */
.L_x_8821:
[----:B------:R-:W-:Y:S05]  /*5110*/  BSYNC B0 ;  /* 0x0000000000007941 */ /* 0x000fea0003800000 */
.L_x_8820:
[----:B------:R-:W-:Y:S01]  /*5120*/  UIADD3 UR5, UR5, 0x1, URZ ;  /* 0x0000000105057890 */ /* 0x000fe2000fffe03f */
[----:B------:R-:W-:Y:S02]  /*5130*/  LEA R115, P1, R16, R115, 0x2 ;  /* 0x0000007310737211 */ /* 0x000fe400078210ff */
[----:B------:R-:W-:Y:S02]  /*5140*/  LEA R113, P2, R18, R113, 0x2 ;  /* 0x0000007112717211 */ /* 0x000fe400078410ff */
[----:B------:R-:W-:Y:S02]  /*5150*/  LEA R111, P3, R20, R111, 0x2 ;  /* 0x0000006f146f7211 */ /* 0x000fe400078610ff */
[----:B------:R-:W-:Y:S02]  /*5160*/  ISETP.LE.AND P0, PT, R122, UR5, PT ;  /* 0x000000057a007c0c */ /* 0x000fe4000bf03270 */
[----:B------:R-:W-:Y:S02]  /*5170*/  IADD3 R90, P4, R90, 0x8, RZ ;  /* 0x000000085a5a7810 */ /* 0x000fe40007f9e0ff */
[----:B0-----:R-:W-:-:S02]  /*5180*/  IADD3 R94, R94, 0x4, RZ ;  /* 0x000000045e5e7810 */ /* 0x001fc40007ffe0ff */
[----:B------:R-:W-:Y:S02]  /*5190*/  IADD3 R92, R92, 0x8, RZ ;  /* 0x000000085c5c7810 */ /* 0x000fe40007ffe0ff */
[----:B------:R-:W-:Y:S02]  /*51a0*/  IADD3 R21, R21, 0x1, RZ ;  /* 0x0000000115157810 */ /* 0x000fe40007ffe0ff */
[----:B------:R-:W-:Y:S02]  /*51b0*/  IADD3.X R30, R30, R17, RZ, P1, !PT ;  /* 0x000000111e1e7210 */ /* 0x000fe40000ffe4ff */
[----:B------:R-:W-:Y:S02]  /*51c0*/  IADD3.X R28, R28, R19, RZ, P2, !PT ;  /* 0x000000131c1c7210 */ /* 0x000fe400017fe4ff */
[----:B------:R-:W-:Y:S02]  /*51d0*/  IADD3.X R26, R26, R123, RZ, P3, !PT ;  /* 0x0000007b1a1a7210 */ /* 0x000fe40001ffe4ff */
[----:B------:R-:W-:Y:S01]  /*51e0*/  IADD3.X R103, RZ, R103, RZ, P4, !PT ;  /* 0x00000067ff677210 */ /* 0x000fe200027fe4ff */
[----:B------:R-:W-:Y:S06]  /*51f0*/  @!P0 BRA `(.L_x_8822) ;  /* 0xffffffec00288947 */ /* 0x000fec000383ffff */
.L_x_8817:
[----:B------:R-:W-:Y:S01]  /*5200*/  BAR.SYNC.DEFER_BLOCKING 0x0 ;  /* 0x0000000000007b1d */ /* 0x000fe20000010000 */
[----:B------:R-:W-:-:S05]  /*5210*/  MOV R0, RZ ;  /* 0x000000ff00007202 */ /* 0x000fca0000000f00 */
[----:B------:R-:W-:Y:S01]  /*5220*/  ULDC UR5, c[0x0][0x218] ;  /* 0x0000860000057ab9 */ /* 0x000fe20000000800 */
[----:B------:R-:W-:Y:S02]  /*5230*/  CS2R R2, SRZ ;  /* 0x0000000000027805 */ /* 0x000fe4000001ff00 */
[----:B------:R-:W-:Y:S02]  /*5240*/  IADD3 R10, -R10, UR5, RZ ;  /* 0x000000050a0a7c10 */ /* 0x000fe4000fffe1ff */
[----:B------:R-:W-:Y:S02]  /*5250*/  CS2R R16, SRZ ;  /* 0x0000000000107805 */ /* 0x000fe4000001ff00 */
[----:B------:R-:W-:Y:S02]  /*5260*/  MOV R11, RZ ;  /* 0x000000ff000b7202 */ /* 0x000fe40000000f00 */
[----:B------:R-:W-:Y:S01]  /*5270*/  MOV R18, RZ ;  /* 0x000000ff00127202 */ /* 0x000fe20000000f00 */
[----:B------:R-:W0:Y:S01]  /*5280*/  S2UR UR7, SR_CgaCtaId ;  /* 0x00000000000779c3 */ /* 0x000e220000008800 */
[----:B------:R-:W-:-:S02]  /*5290*/  ISETP.GE.AND P6, PT, R64, R10, PT ;  /* 0x0000000a4000720c */ /* 0x000fc40003fc6270 */
[-C--:B------:R-:W-:Y:S02]  /*52a0*/  ISETP.GE.AND P0, PT, R63, R10.reuse, PT ;  /* 0x0000000a3f00720c */ /* 0x080fe40003f06270 */
[-C--:B------:R-:W-:Y:S02]  /*52b0*/  ISETP.GE.AND P1, PT, R62, R10.reuse, PT ;  /* 0x0000000a3e00720c */ /* 0x080fe40003f26270 */
[-C--:B------:R-:W-:Y:S01]  /*52c0*/  ISETP.GE.AND P2, PT, R61, R10.reuse, PT ;  /* 0x0000000a3d00720c */ /* 0x080fe20003f46270 */
[----:B------:R-:W1:Y:S01]  /*52d0*/  LDC.64 R44, c[0x0][0x388] ;  /* 0x0000e200ff2c7b82 */ /* 0x000e620000000a00 */
[-C--:B------:R-:W-:Y:S02]  /*52e0*/  ISETP.GE.AND P3, PT, R60, R10.reuse, PT ;  /* 0x0000000a3c00720c */ /* 0x080fe40003f66270 */
[----:B------:R-:W-:-:S03]  /*52f0*/  ISETP.GE.AND P4, PT, R59, R10, PT ;  /* 0x0000000a3b00720c */ /* 0x000fc60003f86270 */
[----:B------:R-:W2:Y:S01]  /*5300*/  @!P6 LDG.E R99, desc[UR14][R12.64] ;  /* 0x0000000e0c63e981 */ /* 0x000ea2000c1e1900 */
[----:B------:R-:W-:-:S03]  /*5310*/  ISETP.GE.AND P6, PT, R58, R10, PT ;  /* 0x0000000a3a00720c */ /* 0x000fc60003fc6270 */
[----:B------:R-:W3:Y:S01]  /*5320*/  @!P0 LDG.E R0, desc[UR14][R12.64+0x80] ;  /* 0x0000800e0c008981 */ /* 0x000ee2000c1e1900 */
[----:B------:R-:W-:-:S03]  /*5330*/  ISETP.GE.AND P0, PT, R57, R10, PT ;  /* 0x0000000a3900720c */ /* 0x000fc60003f06270 */
[----:B------:R-:W4:Y:S04]  /*5340*/  @!P1 LDG.E R3, desc[UR14][R12.64+0x100] ;  /* 0x0001000e0c039981 */ /* 0x000f28000c1e1900 */
[----:B------:R-:W5:Y:S04]  /*5350*/  @!P2 LDG.E R2, desc[UR14][R12.64+0x180] ;  /* 0x0001800e0c02a981 */ /* 0x000f68000c1e1900 */
[----:B------:R-:W5:Y:S04]  /*5360*/  @!P3 LDG.E R11, desc[UR14][R12.64+0x200] ;  /* 0x0002000e0c0bb981 */ /* 0x000f68000c1e1900 */
[----:B------:R-:W5:Y:S04]  /*5370*/  @!P4 LDG.E R16, desc[UR14][R12.64+0x280] ;  /* 0x0002800e0c10c981 */ /* 0x000f68000c1e1900 */
[----:B------:R-:W5:Y:S04]  /*5380*/  @!P6 LDG.E R17, desc[UR14][R12.64+0x300] ;  /* 0x0003000e0c11e981 */ /* 0x000f68000c1e1900 */
[----:B------:R-:W5:Y:S01]  /*5390*/  @!P0 LDG.E R18, desc[UR14][R12.64+0x380] ;  /* 0x0003800e0c128981 */ /* 0x000f62000c1e1900 */
[----:B------:R-:W-:Y:S01]  /*53a0*/  UMOV UR5, 0x400 ;  /* 0x0000040000057882 */ /* 0x000fe20000000000 */
[----:B------:R-:W-:Y:S01]  /*53b0*/  BSSY B0, `(.L_x_8823) ;  /* 0x000006b000007945 */ /* 0x000fe20003800000 */
        /* <DEDUP_REMOVED lines=8> */
[----:B------:R-:W-:Y:S01]  /*5440*/  STS [R49+0x380], R18 ;  /* 0x0003801231007388 */ /* 0x000fe20000000800 */
[----:B------:R-:W-:-:S03]  /*5450*/  NOP ;  /* 0x0000000000007918 */ /* 0x000fc60000000000 */
[----:B------:R-:W0:Y:S04]  /*5460*/  LDS R19, [R48+0x4] ;  /* 0x0000040030137984 */ /* 0x000e280000000800 */
[----:B------:R-:W2:Y:S04]  /*5470*/  LDS R13, [R48+0x8] ;  /* 0x00000800300d7984 */ /* 0x000ea80000000800 */
[----:B------:R-:W-:Y:S04]  /*5480*/  LDS R21, [R48] ;  /* 0x0000000030157984 */ /* 0x000fe80000000800 */
[----:B------:R-:W3:Y:S04]  /*5490*/  LDS R3, [R48+0xc] ;  /* 0x00000c0030037984 */ /* 0x000ee80000000800 */
[----:B------:R-:W4:Y:S04]  /*54a0*/  LDS R11, [R48+0x10] ;  /* 0x00001000300b7984 */ /* 0x000f280000000800 */
[----:B------:R-:W5:Y:S01]  /*54b0*/  LDS R17, [R48+0x18] ;  /* 0x0000180030117984 */ /* 0x000f620000000800 */
[--C-:B0-----:R-:W-:Y:S01]  /*54c0*/  FADD.FTZ R19, R19, R76.reuse ;  /* 0x0000004c13137221 */ /* 0x101fe20000010000 */
[----:B--2---:R-:W-:-:S04]  /*54d0*/  FADD.FTZ R13, R13, R76 ;  /* 0x0000004c0d0d7221 */ /* 0x004fc80000010000 */
[----:B------:R-:W-:Y:S02]  /*54e0*/  FSETP.GTU.FTZ.AND P0, PT, R19, 20, PT ;  /* 0x41a000001300780b */ /* 0x000fe40003f1c000 */
[----:B------:R-:W-:Y:S01]  /*54f0*/  FSETP.GTU.FTZ.AND P1, PT, R13, 20, PT ;  /* 0x41a000000d00780b */ /* 0x000fe20003f3c000 */
[--C-:B---3--:R-:W-:Y:S01]  /*5500*/  FADD.FTZ R3, R3, R76.reuse ;  /* 0x0000004c03037221 */ /* 0x108fe20000010000 */
[----:B----4-:R-:W-:-:S04]  /*5510*/  FADD.FTZ R11, R11, R76 ;  /* 0x0000004c0b0b7221 */ /* 0x010fc80000010000 */
[----:B------:R-:W-:-:S05]  /*5520*/  FSETP.GTU.FTZ.AND P4, PT, R3, 20, PT ;  /* 0x41a000000300780b */ /* 0x000fca0003f9c000 */
[----:B------:R-:W-:Y:S02]  /*5530*/  @!P0 FMUL.FTZ R0, R19, -1.4426950216293334961 ;  /* 0xbfb8aa3b13008820 */ /* 0x000fe40000410000 */
[----:B------:R-:W0:Y:S01]  /*5540*/  LDS R19, [R48+0x1c] ;  /* 0x00001c0030137984 */ /* 0x000e220000000800 */
[----:B-----5:R-:W-:Y:S01]  /*5550*/  FADD.FTZ R17, R17, R76 ;  /* 0x0000004c11117221 */ /* 0x020fe20000010000 */
[----:B------:R-:W-:Y:S01]  /*5560*/  @!P1 FMUL.FTZ R12, R13, -1.4426950216293334961 ;  /* 0xbfb8aa3b0d0c9820 */ /* 0x000fe20000410000 */
[----:B------:R-:W-:Y:S01]  /*5570*/  FSETP.GTU.FTZ.AND P3, PT, R11, 20, PT ;  /* 0x41a000000b00780b */ /* 0x000fe20003f7c000 */
[----:B------:R-:W2:Y:S01]  /*5580*/  LDS R13, [R48+0x14] ;  /* 0x00001400300d7984 */ /* 0x000ea20000000800 */
[----:B------:R-:W3:Y:S01]  /*5590*/  @!P0 MUFU.EX2 R0, R0 ;  /* 0x0000000000008308 */ /* 0x000ee20000000800 */
[----:B------:R-:W-:Y:S07]  /*55a0*/  BAR.SYNC.DEFER_BLOCKING 0x0 ;  /* 0x0000000000007b1d */ /* 0x000fee0000010000 */
[----:B------:R-:W4:Y:S01]  /*55b0*/  @!P1 MUFU.EX2 R12, R12 ;  /* 0x0000000c000c9308 */ /* 0x000f220000000800 */
[----:B---3--:R-:W-:Y:S01]  /*55c0*/  @!P0 FADD.FTZ R2, R0, 1 ;  /* 0x3f80000000028421 */ /* 0x008fe20000010000 */
[----:B------:R-:W-:Y:S01]  /*55d0*/  @!P4 FMUL.FTZ R0, R3, -1.4426950216293334961 ;  /* 0xbfb8aa3b0300c820 */ /* 0x000fe20000410000 */
[----:B------:R-:W-:-:S05]  /*55e0*/  @!P3 FMUL.FTZ R3, R11, -1.4426950216293334961 ;  /* 0xbfb8aa3b0b03b820 */ /* 0x000fca0000410000 */
[----:B------:R-:W3:Y:S01]  /*55f0*/  @!P0 MUFU.RCP R2, R2 ;  /* 0x0000000200028308 */ /* 0x000ee20000001000 */
[----:B----4-:R-:W-:Y:S01]  /*5600*/  @!P1 FADD.FTZ R16, R12, 1 ;  /* 0x3f8000000c109421 */ /* 0x010fe20000010000 */
[----:B------:R-:W-:Y:S01]  /*5610*/  STS [R48], R107 ;  /* 0x0000006b30007388 */ /* 0x000fe20000000800 */
[----:B------:R-:W-:-:S03]  /*5620*/  FADD.FTZ R12, R21, R76 ;  /* 0x0000004c150c7221 */ /* 0x000fc60000010000 */
[----:B------:R-:W-:Y:S02]  /*5630*/  STS [R48+0x4], R101 ;  /* 0x0000046530007388 */ /* 0x000fe40000000800 */
[----:B------:R-:W4:Y:S01]  /*5640*/  @!P1 MUFU.RCP R16, R16 ;  /* 0x0000001000109308 */ /* 0x000f220000001000 */
[----:B------:R-:W-:Y:S01]  /*5650*/  FSETP.GTU.FTZ.AND P6, PT, R12, 20, PT ;  /* 0x41a000000c00780b */ /* 0x000fe20003fdc000 */
[----:B------:R-:W-:Y:S01]  /*5660*/  STS [R48+0x8], R109 ;  /* 0x0000086d30007388 */ /* 0x000fe20000000800 */
[--C-:B0-----:R-:W-:Y:S02]  /*5670*/  FADD.FTZ R20, R19, R76.reuse ;  /* 0x0000004c13147221 */ /* 0x101fe40000010000 */
[----:B------:R-:W-:Y:S01]  /*5680*/  P2R R30, PR, RZ, 0x40 ;  /* 0x00000040ff1e7803 */ /* 0x000fe20000000000 */
[----:B------:R-:W-:Y:S01]  /*5690*/  STS [R48+0xc], R89 ;  /* 0x00000c5930007388 */ /* 0x000fe20000000800 */
[----:B--2---:R-:W-:Y:S01]  /*56a0*/  FADD.FTZ R13, R13, R76 ;  /* 0x0000004c0d0d7221 */ /* 0x004fe20000010000 */
[----:B---3--:R-:W-:Y:S01]  /*56b0*/  @!P0 FMUL.FTZ R31, R31, R2 ;  /* 0x000000021f1f8220 */ /* 0x008fe20000410000 */
[----:B------:R-:W-:Y:S01]  /*56c0*/  FSETP.GTU.FTZ.AND P0, PT, R20, 20, PT ;  /* 0x41a000001400780b */ /* 0x000fe20003f1c000 */
[----:B------:R-:W-:Y:S01]  /*56d0*/  STS [R48+0x10], R91 ;  /* 0x0000105b30007388 */ /* 0x000fe20000000800 */
[----:B------:R-:W0:Y:S01]  /*56e0*/  @!P3 MUFU.EX2 R3, R3 ;  /* 0x000000030003b308 */ /* 0x000e220000000800 */
[----:B------:R-:W-:-:S02]  /*56f0*/  FSETP.GTU.FTZ.AND P2, PT, R13, 20, PT ;  /* 0x41a000000d00780b */ /* 0x000fc40003f5c000 */
[----:B------:R-:W-:Y:S01]  /*5700*/  STS [R48+0x14], R93 ;  /* 0x0000145d30007388 */ /* 0x000fe20000000800 */
[----:B----4-:R-:W-:Y:S01]  /*5710*/  @!P1 FMUL.FTZ R29, R29, R16 ;  /* 0x000000101d1d9220 */ /* 0x010fe20000410000 */
[----:B------:R-:W-:Y:S02]  /*5720*/  FSETP.GTU.FTZ.AND P1, PT, R17, 20, PT ;  /* 0x41a000001100780b */ /* 0x000fe40003f3c000 */
[----:B------:R-:W-:Y:S01]  /*5730*/  STS [R48+0x18], R95 ;  /* 0x0000185f30007388 */ /* 0x000fe20000000800 */
[----:B------:R2:W3:Y:S03]  /*5740*/  @!P4 MUFU.EX2 R2, R0 ;  /* 0x000000000002c308 */ /* 0x0004e60000000800 */
[----:B------:R-:W-:Y:S01]  /*5750*/  STS [R48+0x1c], R97 ;  /* 0x00001c6130007388 */ /* 0x000fe20000000800 */
[----:B------:R-:W-:-:S03]  /*5760*/  NOP ;  /* 0x0000000000007918 */ /* 0x000fc60000000000 */
[----:B------:R-:W-:Y:S03]  /*5770*/  LDS R19, [R56] ;  /* 0x0000000038137984 */ /* 0x000fe60000000800 */
[----:B------:R-:W-:Y:S01]  /*5780*/  @!P1 FMUL.FTZ R16, R17, -1.4426950216293334961 ;  /* 0xbfb8aa3b11109820 */ /* 0x000fe20000410000 */
[----:B------:R-:W-:Y:S01]  /*5790*/  @!P2 FMUL.FTZ R11, R13, -1.4426950216293334961 ;  /* 0xbfb8aa3b0d0ba820 */ /* 0x000fe20000410000 */
[----:B------:R-:W-:Y:S01]  /*57a0*/  @!P0 FMUL.FTZ R17, R20, -1.4426950216293334961 ;  /* 0xbfb8aa3b14118820 */ /* 0x000fe20000410000 */
[----:B------:R-:W-:Y:S01]  /*57b0*/  LDS R21, [R55+0x80] ;  /* 0x0000800037157984 */ /* 0x000fe20000000800 */
[----:B--2---:R-:W-:Y:S01]  /*57c0*/  @!P6 FMUL.FTZ R0, R12, -1.4426950216293334961 ;  /* 0xbfb8aa3b0c00e820 */ /* 0x004fe20000410000 */
[----:B------:R3:W2:Y:S01]  /*57d0*/  @!P2 MUFU.EX2 R13, R11 ;  /* 0x0000000b000da308 */ /* 0x0006a20000000800 */
[----:B0-----:R-:W-:Y:S01]  /*57e0*/  @!P3 FADD.FTZ R12, R3, 1 ;  /* 0x3f800000030cb421 */ /* 0x001fe20000010000 */
[----:B------:R-:W-:Y:S04]  /*57f0*/  LDS R23, [R54+0x100] ;  /* 0x0001000036177984 */ /* 0x000fe80000000800 */
[----:B------:R-:W-:Y:S02]  /*5800*/  LDS R33, [R53+0x180] ;  /* 0x0001800035217984 */ /* 0x000fe40000000800 */
[----:B------:R-:W0:Y:S01]  /*5810*/  @!P1 MUFU.EX2 R16, R16 ;  /* 0x0000001000109308 */ /* 0x000e220000000800 */
[----:B---3--:R-:W-:Y:S01]  /*5820*/  @!P4 FADD.FTZ R11, R2, 1 ;  /* 0x3f800000020bc421 */ /* 0x008fe20000010000 */
[----:B------:R-:W-:Y:S01]  /*5830*/  LDS R35, [R52+0x200] ;  /* 0x0002000034237984 */ /* 0x000fe20000000800 */
[----:B-1----:R-:W-:-:S03]  /*5840*/  IMAD R2, R44, UR17, RZ ;  /* 0x000000112c027c24 */ /* 0x002fc6000f8e02ff */
[----:B------:R-:W-:Y:S01]  /*5850*/  LDS R37, [R51+0x280] ;  /* 0x0002800033257984 */ /* 0x000fe20000000800 */
[----:B------:R-:W-:Y:S01]  /*5860*/  IMAD R45, R45, UR16, R2 ;  /* 0x000000102d2d7c24 */ /* 0x000fe2000f8e0202 */
[----:B------:R-:W1:Y:S01]  /*5870*/  @!P0 MUFU.EX2 R17, R17 ;  /* 0x0000001100118308 */ /* 0x000e620000000800 */
[----:B--2---:R-:W-:Y:S01]  /*5880*/  @!P2 FADD.FTZ R13, R13, 1 ;  /* 0x3f8000000d0da421 */ /* 0x004fe20000010000 */
[----:B------:R-:W-:Y:S01]  /*5890*/  LDS R39, [R50+0x300] ;  /* 0x0003000032277984 */ /* 0x000fe20000000800 */
[----:B------:R-:W-:-:S03]  /*58a0*/  IMAD.WIDE.U32 R2, R44, UR16, RZ ;  /* 0x000000102c027c25 */ /* 0x000fc6000f8e00ff */
[----:B------:R-:W-:Y:S02]  /*58b0*/  LDS R41, [R49+0x380] ;  /* 0x0003800031297984 */ /* 0x000fe40000000800 */
[----:B------:R-:W2:Y:S01]  /*58c0*/  @!P6 MUFU.EX2 R0, R0 ;  /* 0x000000000000e308 */ /* 0x000ea20000000800 */
[----:B0-----:R-:W-:Y:S01]  /*58d0*/  @!P1 FADD.FTZ R16, R16, 1 ;  /* 0x3f80000010109421 */ /* 0x001fe20000010000 */
[----:B------:R-:W-:Y:S01]  /*58e0*/  @!P5 STS [UR5+0x420], R10 ;  /* 0x0004200aff00d988 */ /* 0x000fe20008000805 */
[----:B------:R-:W-:Y:S01]  /*58f0*/  IADD3 R43, R3, R45, RZ ;  /* 0x0000002d032b7210 */ /* 0x000fe20007ffe0ff */
[----:B------:R-:W-:Y:S06]  /*5900*/  BAR.SYNC.DEFER_BLOCKING 0x0 ;  /* 0x0000000000007b1d */ /* 0x000fec0000010000 */
[----:B------:R-:W0:Y:S08]  /*5910*/  @!P3 MUFU.RCP R22, R12 ;  /* 0x0000000c0016b308 */ /* 0x000e300000001000 */
[----:B------:R-:W3:Y:S08]  /*5920*/  @!P2 MUFU.RCP R26, R13 ;  /* 0x0000000d001aa308 */ /* 0x000ef00000001000 */
[----:B------:R-:W4:Y:S01]  /*5930*/  @!P1 MUFU.RCP R28, R16 ;  /* 0x00000010001c9308 */ /* 0x000f220000001000 */
[----:B------:R-:W5:Y:S07]  /*5940*/  LDS R18, [UR5+0x420] ;  /* 0x00042005ff127984 */ /* 0x000f6e0008000800 */
[----:B------:R1:W0:Y:S02]  /*5950*/  @!P4 MUFU.RCP R20, R11 ;  /* 0x0000000b0014c308 */ /* 0x0002240000001000 */
[----:B-1----:R-:W-:Y:S01]  /*5960*/  @!P0 FADD.FTZ R11, R17, 1 ;  /* 0x3f800000110b8421 */ /* 0x002fe20000010000 */
[----:B-----5:R-:W-:-:S13]  /*5970*/  ISETP.GE.AND P6, PT, R64, R18, PT ;  /* 0x000000124000720c */ /* 0x020fda0003fc6270 */
[----:B0-234-:R-:W-:Y:S05]  /*5980*/  @P6 BRA `(.L_x_8824) ;  /* 0x0000000000346947 */ /* 0x01dfea0003800000 */
        /* <DEDUP_REMOVED lines=13> */
.L_x_8824:
[----:B------:R-:W-:Y:S05]  /*5a60*/  BSYNC B0 ;  /* 0x0000000000007941 */ /* 0x000fea0003800000 */
.L_x_8823:
[----:B------:R-:W-:Y:S01]  /*5a70*/  ISETP.NE.AND P6, PT, R30, RZ, PT ;  /* 0x000000ff1e00720c */ /* 0x000fe20003fc5270 */
[----:B------:R-:W-:Y:S01]  /*5a80*/  ULDC.64 UR8, c[0x0][0x390] ;  /* 0x0000e40000087ab9 */ /* 0x000fe20000000a00 */
[----:B------:R-:W-:Y:S01]  /*5a90*/  MOV R3, R43 ;  /* 0x0000002b00037202 */ /* 0x000fe20000000f00 */
[----:B0-----:R-:W-:Y:S02]  /*5aa0*/  IMAD R16, R78, UR8, RZ ;  /* 0x000000084e107c24 */ /* 0x001fe4000f8e02ff */
[----:B------:R-:W-:Y:S01]  /*5ab0*/  @!P4 FMUL.FTZ R117, R117, R20 ;  /* 0x000000147575c220 */ /* 0x000fe20000410000 */
[----:B------:R0:W1:Y:S01]  /*5ac0*/  @!P0 MUFU.RCP R12, R11 ;  /* 0x0000000b000c8308 */ /* 0x0000620000001000 */
[----:B------:R-:W-:Y:S01]  /*5ad0*/  @!P3 FMUL.FTZ R119, R119, R22 ;  /* 0x000000167777b220 */ /* 0x000fe20000410000 */
[----:B------:R-:W-:-:S04]  /*5ae0*/  IMAD.WIDE.U32 R2, R81, UR8, R2 ;  /* 0x0000000851027c25 */ /* 0x000fc8000f8e0002 */
[----:B------:R-:W-:Y:S01]  /*5af0*/  @!P2 FMUL.FTZ R27, R27, R26 ;  /* 0x0000001a1b1ba220 */ /* 0x000fe20000410000 */
[----:B------:R-:W-:Y:S01]  /*5b00*/  @!P1 FMUL.FTZ R25, R25, R28 ;  /* 0x0000001c19199220 */ /* 0x000fe20000410000 */
[-C--:B------:R-:W-:Y:S01]  /*5b10*/  ISETP.GE.AND P1, PT, R61, R18.reuse, PT ;  /* 0x000000123d00720c */ /* 0x080fe20003f26270 */
[----:B------:R-:W-:Y:S01]  /*5b20*/  IMAD R17, R81, UR9, R16 ;  /* 0x0000000951117c24 */ /* 0x000fe2000f8e0210 */
[----:B------:R-:W-:Y:S01]  /*5b30*/  IADD3 R16, P4, R2, UR6, RZ ;  /* 0x0000000602107c10 */ /* 0x000fe2000ff9e0ff */
[----:B------:R-:W-:Y:S01]  /*5b40*/  @!P6 FADD.FTZ R0, R0, 1 ;  /* 0x3f8000000000e421 */ /* 0x000fe20000010000 */
[----:B------:R-:W-:Y:S01]  /*5b50*/  ULDC.64 UR8, c[0x0][0x3e0] ;  /* 0x0000f80000087ab9 */ /* 0x000fe20000000a00 */
[----:B------:R-:W-:Y:S01]  /*5b60*/  ISETP.GE.AND P2, PT, R60, R18, PT ;  /* 0x000000123c00720c */ /* 0x000fe20003f46270 */
[----:B------:R-:W-:Y:S01]  /*5b70*/  BSSY B0, `(.L_x_8825) ;  /* 0x0000048000007945 */ /* 0x000fe20003800000 */
[----:B------:R-:W2:Y:S01]  /*5b80*/  @!P6 MUFU.RCP R13, R0 ;  /* 0x00000000000de308 */ /* 0x000ea20000001000 */
[----:B0-----:R-:W-:-:S02]  /*5b90*/  LEA R11, P3, R64, UR8, 0x2 ;  /* 0x00000008400b7c11 */ /* 0x001fc4000f8610ff */
[----:B------:R-:W-:Y:S02]  /*5ba0*/  IADD3.X R3, R17, UR18, R3, P4, !PT ;  /* 0x0000001211037c10 */ /* 0x000fe4000a7fe403 */
[----:B------:R-:W-:Y:S01]  /*5bb0*/  ISETP.GE.AND P4, PT, R62, R18, PT ;  /* 0x000000123e00720c */ /* 0x000fe20003f86270 */
[----:B-1----:R-:W-:Y:S01]  /*5bc0*/  @!P0 FMUL.FTZ R121, R121, R12 ;  /* 0x0000000c79798220 */ /* 0x002fe20000410000 */
[----:B------:R-:W-:Y:S02]  /*5bd0*/  LEA.HI.X R17, R64, UR9, R65, 0x2, P3 ;  /* 0x0000000940117c11 */ /* 0x000fe400098f1441 */
[C---:B------:R-:W-:Y:S02]  /*5be0*/  LEA R2, P3, R16.reuse, R11, 0x2 ;  /* 0x0000000b10027211 */ /* 0x040fe400078610ff */
[----:B------:R-:W-:Y:S02]  /*5bf0*/  ISETP.GE.AND P0, PT, R63, R18, PT ;  /* 0x000000123f00720c */ /* 0x000fe40003f06270 */
[----:B------:R-:W-:-:S02]  /*5c00*/  LEA.HI.X R3, R16, R17, R3, 0x2, P3 ;  /* 0x0000001110037211 */ /* 0x000fc400018f1403 */
[-C--:B------:R-:W-:Y:S01]  /*5c10*/  ISETP.GE.AND P3, PT, R59, R18.reuse, PT ;  /* 0x000000123b00720c */ /* 0x080fe20003f66270 */
[----:B--2---:R-:W-:Y:S02]  /*5c20*/  @!P6 FMUL.FTZ R24, R24, R13 ;  /* 0x0000000d1818e220 */ /* 0x004fe40000410000 */
[----:B------:R-:W-:Y:S01]  /*5c30*/  @!P4 STG.E desc[UR14][R2.64+-0x300], R23 ;  /* 0xfffd00170200c986 */ /* 0x000fe2000c10190e */
[-C--:B------:R-:W-:Y:S01]  /*5c40*/  ISETP.GE.AND P4, PT, R58, R18.reuse, PT ;  /* 0x000000123a00720c */ /* 0x080fe20003f86270 */
[----:B------:R-:W0:Y:S01]  /*5c50*/  LDC.64 R12, c[0x0][0x3a8] ;  /* 0x0000ea00ff0c7b82 */ /* 0x000e220000000a00 */
[----:B------:R-:W-:Y:S01]  /*5c60*/  ISETP.GE.AND P6, PT, R57, R18, PT ;  /* 0x000000123900720c */ /* 0x000fe20003fc6270 */
[----:B------:R-:W-:Y:S01]  /*5c70*/  @!P1 STG.E desc[UR14][R2.64+-0x280], R33 ;  /* 0xfffd802102009986 */ /* 0x000fe2000c10190e */
[----:B------:R-:W-:-:S03]  /*5c80*/  IADD3 R16, P1, R64, -0xe0, RZ ;  /* 0xffffff2040107810 */ /* 0x000fc60007f3e0ff */
        /* <DEDUP_REMOVED lines=8> */
[----:B------:R-:W-:Y:S01]  /*5d10*/  IMAD.WIDE.U32 R2, R12, UR16, RZ ;  /* 0x000000100c027c25 */ /* 0x000fe2000f8e00ff */
        /* <DEDUP_REMOVED lines=8> */
[----:B------:R0:W-:Y:S01]  /*5da0*/  STS [R48+0x14], R27 ;  /* 0x0000141b30007388 */ /* 0x0001e20000000800 */
[----:B------:R-:W-:-:S03]  /*5db0*/  FADD.FTZ R24, R24, R117 ;  /* 0x0000007518187221 */ /* 0x000fc60000010000 */
[----:B------:R1:W-:Y:S01]  /*5dc0*/  STS [R48+0x18], R25 ;  /* 0x0000181930007388 */ /* 0x0003e20000000800 */
[----:B------:R-:W-:-:S03]  /*5dd0*/  FADD.FTZ R24, R24, R119 ;  /* 0x0000007718187221 */ /* 0x000fc60000010000 */
[----:B------:R-:W-:Y:S01]  /*5de0*/  STS [R48+0x1c], R121 ;  /* 0x00001c7930007388 */ /* 0x000fe20000000800 */
[----:B------:R-:W-:-:S03]  /*5df0*/  NOP ;  /* 0x0000000000007918 */ /* 0x000fc60000000000 */
[----:B------:R-:W-:Y:S01]  /*5e00*/  LDS R17, [R56] ;  /* 0x0000000038117984 */ /* 0x000fe20000000800 */
[----:B------:R-:W-:Y:S01]  /*5e10*/  FADD.FTZ R24, R24, R27 ;  /* 0x0000001b18187221 */ /* 0x000fe20000010000 */
[----:B0-----:R-:W-:Y:S02]  /*5e20*/  IADD3 R27, R3, R13, RZ ;  /* 0x0000000d031b7210 */ /* 0x001fe40007ffe0ff */
[----:B------:R-:W-:Y:S01]  /*5e30*/  LDS R55, [R55+0x80] ;  /* 0x0000800037377984 */ /* 0x000fe20000000800 */
[----:B------:R-:W-:Y:S01]  /*5e40*/  FADD.FTZ R24, R24, R25 ;  /* 0x0000001918187221 */ /* 0x000fe20000010000 */
[----:B-1----:R-:W-:Y:S02]  /*5e50*/  IADD3.X R25, R65, -0x1, RZ, P1, !PT ;  /* 0xffffffff41197810 */ /* 0x002fe40000ffe4ff */
[----:B------:R-:W-:Y:S01]  /*5e60*/  LDS R19, [R54+0x100] ;  /* 0x0001000036137984 */ /* 0x000fe20000000800 */
[----:B------:R-:W-:-:S03]  /*5e70*/  FADD.FTZ R75, R24, R121 ;  /* 0x00000079184b7221 */ /* 0x000fc60000010000 */
        /* <DEDUP_REMOVED lines=23> */
.L_x_8826:
[----:B------:R-:W-:Y:S05]  /*5ff0*/  BSYNC B0 ;  /* 0x0000000000007941 */ /* 0x000fea0003800000 */
.L_x_8825:
[----:B------:R-:W-:Y:S01]  /*6000*/  MOV R3, R27 ;  /* 0x0000001b00037202 */ /* 0x000fe20000000f00 */
[----:B------:R-:W-:Y:S01]  /*6010*/  ULDC.64 UR8, c[0x0][0x3b0] ;  /* 0x0000ec0000087ab9 */ /* 0x000fe20000000a00 */
[----:B------:R-:W-:Y:S01]  /*6020*/  ULDC.64 UR10, c[0x0][0x3f0] ;  /* 0x0000fc00000a7ab9 */ /* 0x000fe20000000a00 */
[----:B0-----:R-:W-:Y:S01]  /*6030*/  IMAD R12, R78, UR8, RZ ;  /* 0x000000084e0c7c24 */ /* 0x001fe2000f8e02ff */
[----:B------:R-:W-:Y:S01]  /*6040*/  LEA R10, P1, R16, UR10, 0x2 ;  /* 0x0000000a100a7c11 */ /* 0x000fe2000f8210ff */
[----:B------:R-:W-:Y:S01]  /*6050*/  IMAD.WIDE.U32 R2, R81, UR8, R2 ;  /* 0x0000000851027c25 */ /* 0x000fe2000f8e0002 */
[-C--:B------:R-:W-:Y:S01]  /*6060*/  ISETP.GE.AND P4, PT, R59, R0.reuse, PT ;  /* 0x000000003b00720c */ /* 0x080fe20003f86270 */
[----:B------:R-:W-:Y:S01]  /*6070*/  UIADD3 UR4, UR4, -0x100, URZ ;  /* 0xffffff0004047890 */ /* 0x000fe2000fffe03f */
[----:B------:R-:W-:Y:S01]  /*6080*/  ISETP.GE.AND P5, PT, R58, R0, PT ;  /* 0x000000003a00720c */ /* 0x000fe20003fa6270 */
[----:B------:R-:W-:Y:S01]  /*6090*/  IMAD R13, R81, UR9, R12 ;  /* 0x00000009510d7c24 */ /* 0x000fe2000f8e020c */
[----:B------:R-:W-:-:S02]  /*60a0*/  IADD3 R12, P0, R2, UR6, RZ ;  /* 0x00000006020c7c10 */ /* 0x000fc4000ff1e0ff */
[----:B------:R-:W-:Y:S02]  /*60b0*/  ISETP.GE.AND P6, PT, R57, R0, PT ;  /* 0x000000003900720c */ /* 0x000fe40003fc6270 */
        /* <DEDUP_REMOVED lines=24> */
.L_x_8795:
        /* <DEDUP_REMOVED lines=26> */
.L_x_8829:
[----:B------:R-:W-:Y:S05]  /*63e0*/  BSYNC B0 ;  /* 0x0000000000007941 */ /* 0x000fea0003800000 */
.L_x_8828:
        /* <DEDUP_REMOVED lines=29> */
.L_x_8831:
[----:B0-----:R-:W0:Y:S02]  /*65c0*/  S2R R21, SR_TID.X ;  /* 0x0000000000157919 */ /* 0x001e240000002100 */
.L_x_8832:
[----:B------:R-:W-:Y:S05]  /*65d0*/  BSYNC B0 ;  /* 0x0000000000007941 */ /* 0x000fea0003800000 */
.L_x_8830:
        /* <DEDUP_REMOVED lines=8> */
[C---:B-123--:R-:W-:Y:S01]  /*6660*/  IMAD R4, R78.reuse, UR8, RZ ;  /* 0x000000084e047c24 */ /* 0x04efe2000f8e02ff */
        /* <DEDUP_REMOVED lines=34> */
.L_x_8834:
        /* <DEDUP_REMOVED lines=55> */
.L_x_8833:
[----:B------:R-:W-:Y:S05]  /*6c00*/  EXIT ;  /* 0x000000000000794d */ /* 0x000fea0003800000 */
.L_x_8835:
        /* <DEDUP_REMOVED lines=15> */
.L_x_11011:


//--------------------- .text._Z25selective_scan_bwd_kernelI32Selective_Scan_bwd_kernel_traitsILi32ELi8ELb0ELb0ELb1ELb0ELb0EffEEv12SSMParamsBwd --------------------------
	.section	.text._Z25selective_scan_bwd_kernelI32Selective_Scan_bwd_kernel_traitsILi32ELi8ELb0ELb0ELb1ELb0ELb0EffEEv12SSMParamsBwd,"ax",@progbits
	.align	128
        .global         _Z25selective_scan_bwd_kernelI32Selective_Scan_bwd_kernel_traitsILi32ELi8ELb0ELb0ELb1ELb0ELb0EffEEv12SSMParamsBwd
        .type           _Z25selective_scan_bwd_kernelI32Selective_Scan_bwd_kernel_traitsILi32ELi8ELb0ELb0ELb1ELb0ELb0EffEEv12SSMParamsBwd,@function
        .size           _Z25selective_scan_bwd_kernelI32Selective_Scan_bwd_kernel_traitsILi32ELi8ELb0ELb0ELb1ELb0ELb0EffEEv12SSMParamsBwd,(.L_x_11012 - _Z25selective_scan_bwd_kernelI32Selective_Scan_bwd_kernel_traitsILi32ELi8ELb0ELb0ELb1ELb0ELb0EffEEv12SSMParamsBwd)
        .other          _Z25selective_scan_bwd_kernelI32Selective_Scan_bwd_kernel_traitsILi32ELi8ELb0ELb0ELb1ELb0ELb0EffEEv12SSMParamsBwd,@"STO_CUDA_ENTRY STV_DEFAULT"
_Z25selective_scan_bwd_kernelI32Selective_Scan_bwd_kernel_traitsILi32ELi8ELb0ELb0ELb1ELb0ELb0EffEEv12SSMParamsBwd:
.text._Z25selective_scan_bwd_kernelI32Selective_Scan_bwd_kernel_traitsILi32ELi8ELb0ELb0ELb1ELb0ELb0EffEEv12SSMParamsBwd:
        /* <DEDUP_REMOVED lines=37> */
[----:B------:R-:W-:Y:S01]  /*0250*/  UIMAD.WIDE.U32 UR4, UR15, UR8, URZ ;  /* 0x000000080f0472a5 */ /* 0x000fe2000f8e003f */
[----:B------:R-:W-:Y:S01]  /*0260*/  SHF.L.U32 R46, R23, 0x8, RZ ;  /* 0x00000008172e7819 */ /* 0x000fe200000006ff */
[----:B------:R-:W2:Y:S01]  /*0270*/  LDC.64 R4, c[0x0][0x298] ;  /* 0x0000a600ff047b82 */ /* 0x000ea20000000a00 */
        /* <DEDUP_REMOVED lines=8> */
[----:B------:R-:W-:-:S04]  /*0300*/  UIMAD UR6, UR14, UR8, URZ ;  /* 0x000000080e0672a4 */ /* 0x000fc8000f8e023f */
[----:B------:R-:W-:-:S03]  /*0310*/  UIMAD UR8, UR15, UR9, UR6 ;  /* 0x000000090f0872a4 */ /* 0x000fc6000f8e0206 */
[----:B------:R-:W3:Y:S03]  /*0320*/  LDC.64 R28, c[0x0][0x2e0] ;  /* 0x0000b800ff1c7b82 */ /* 0x000ee60000000a00 */
[----:B------:R-:W-:Y:S01]  /*0330*/  @!P1 IMAD.IADD R0, R0, 0x1, -R9 ;  /* 0x0000000100009824 */ /* 0x000fe200078e0a09 */
[----:B------:R-:W-:-:S04]  /*0340*/  UIADD3 UR5, UR5, UR8, URZ ;  /* 0x0000000805057290 */ /* 0x000fc8000fffe03f */
[----:B------:R-:W-:Y:S01]  /*0350*/  ISETP.GE.U32.AND P0, PT, R0, R9, PT ;  /* 0x000000090000720c */ /* 0x000fe20003f06070 */
[----:B------:R-:W-:Y:S01]  /*0360*/  VIADD R7, R46, 0xffffff00 ;  /* 0xffffff002e077836 */ /* 0x000fe20000000000 */
[----:B------:R-:W-:Y:S01]  /*0370*/  @!P1 IADD3 R47, R47, 0x1, RZ ;  /* 0x000000012f2f9810 */ /* 0x000fe20007ffe0ff */
[----:B-1----:R-:W-:-:S04]  /*0380*/  IMAD R0, R43, R2, RZ ;  /* 0x000000022b007224 */ /* 0x002fc800078e02ff */
[C---:B------:R-:W-:Y:S02]  /*0390*/  IMAD R0, R42.reuse, R3, R0 ;  /* 0x000000032a007224 */ /* 0x040fe400078e0200 */
[----:B------:R-:W-:Y:S01]  /*03a0*/  IMAD.WIDE.U32 R2, R42, R2, UR4 ;  /* 0x000000042a027e25 */ /* 0x000fe2000f8e0002 */
[----:B------:R-:W-:-:S03]  /*03b0*/  UIMAD UR9, UR14, UR10, URZ ;  /* 0x0000000a0e0972a4 */ /* 0x000fc6000f8e023f */
[----:B------:R-:W-:Y:S02]  /*03c0*/  @P0 IADD3 R47, R47, 0x1, RZ ;  /* 0x000000012f2f0810 */ /* 0x000fe40007ffe0ff */
[----:B------:R-:W-:Y:S02]  /*03d0*/  SHF.R.S32.HI R9, RZ, 0x1f, R7 ;  /* 0x0000001fff097819 */ /* 0x000fe40000011407 */
[----:B------:R-:W-:Y:S01]  /*03e0*/  IADD3 R54, P0, R7, R2, RZ ;  /* 0x0000000207367210 */ /* 0x000fe20007f1e0ff */
[----:B------:R-:W-:Y:S02]  /*03f0*/  UIMAD.WIDE.U32 UR6, UR15, UR10, URZ ;  /* 0x0000000a0f0672a5 */ /* 0x000fe4000f8e003f */
[----:B------:R-:W-:Y:S01]  /*0400*/  UIMAD UR9, UR15, UR11, UR9 ;  /* 0x0000000b0f0972a4 */ /* 0x000fe2000f8e0209 */
[----:B------:R-:W-:Y:S02]  /*0410*/  LOP3.LUT R6, R42, R11, RZ, 0x3c, !PT ;  /* 0x0000000b2a067212 */ /* 0x000fe400078e3cff */
[----:B------:R-:W-:Y:S01]  /*0420*/  ULDC.64 UR10, c[0x0][0x310] ;  /* 0x0000c400000a7ab9 */ /* 0x000fe20000000a00 */
[----:B------:R-:W-:-:S02]  /*0430*/  IADD3.X R8, R9, R3, R0, P0, !PT ;  /* 0x0000000309087210 */ /* 0x000fc400007fe400 */
[----:B------:R-:W-:Y:S02]  /*0440*/  ISETP.NE.U32.AND P0, PT, RZ, UR10, PT ;  /* 0x0000000aff007c0c */ /* 0x000fe4000bf05070 */
[----:B------:R-:W-:Y:S02]  /*0450*/  ISETP.GE.AND P2, PT, R6, RZ, PT ;  /* 0x000000ff0600720c */ /* 0x000fe40003f46270 */
[----:B------:R-:W-:Y:S02]  /*0460*/  ISETP.NE.AND P1, PT, R11, RZ, PT ;  /* 0x000000ff0b00720c */ /* 0x000fe40003f25270 */
[----:B------:R-:W-:Y:S01]  /*0470*/  ISETP.NE.AND.EX P0, PT, RZ, UR11, PT, P0 ;  /* 0x0000000bff007c0c */ /* 0x000fe2000bf05300 */
[----:B------:R-:W-:Y:S01]  /*0480*/  UIADD3 UR7, UR7, UR9, URZ ;  /* 0x0000000907077290 */ /* 0x000fe2000fffe03f */
[----:B------:R-:W-:Y:S02]  /*0490*/  ULDC.64 UR10, c[0x0][0x328] ;  /* 0x0000ca00000a7ab9 */ /* 0x000fe40000000a00 */
[----:B------:R-:W-:-:S02]  /*04a0*/  ULDC.64 UR8, c[0x0][0x260] ;  /* 0x0000980000087ab9 */ /* 0x000fc40000000a00 */
[----:B------:R-:W-:Y:S01]  /*04b0*/  UIMAD UR4, UR14, UR8, URZ ;  /* 0x000000080e0472a4 */ /* 0x000fe2000f8e023f */
[-C--:B--2---:R-:W-:Y:S01]  /*04c0*/  IMAD.WIDE.U32 R2, R42, R4.reuse, UR6 ;  /* 0x000000062a027e25 */ /* 0x084fe2000f8e0004 */
[----:B------:R-:W-:Y:S01]  /*04d0*/  UIMAD.WIDE.U32 UR6, UR15, UR8, URZ ;  /* 0x000000080f0672a5 */ /* 0x000fe2000f8e003f */
[----:B------:R-:W-:Y:S01]  /*04e0*/  @!P2 IADD3 R47, -R47, RZ, RZ ;  /* 0x000000ff2f2fa210 */ /* 0x000fe20007ffe1ff */
[----:B------:R-:W-:Y:S01]  /*04f0*/  UIMAD UR4, UR15, UR9, UR4 ;  /* 0x000000090f0472a4 */ /* 0x000fe2000f8e0204 */
[----:B------:R-:W-:Y:S01]  /*0500*/  @!P1 LOP3.LUT R47, RZ, R11, RZ, 0x33, !PT ;  /* 0x0000000bff2f9212 */ /* 0x000fe200078e33ff */
[----:B------:R-:W-:Y:S01]  /*0510*/  IMAD R0, R43, R4, RZ ;  /* 0x000000042b007224 */ /* 0x000fe200078e02ff */
[----:B------:R-:W-:Y:S01]  /*0520*/  UIMAD UR8, UR14, UR10, URZ ;  /* 0x0000000a0e0872a4 */ /* 0x000fe2000f8e023f */
[----:B------:R-:W-:Y:S01]  /*0530*/  ISETP.NE.U32.AND P2, PT, R16, RZ, PT ;  /* 0x000000ff1000720c */ /* 0x000fe20003f45070 */
[----:B------:R-:W1:Y:S01]  /*0540*/  @P0 LDC R21, c[0x0][0x214] ;  /* 0x00008500ff150b82 */ /* 0x000e620000000800 */
[----:B------:R-:W-:Y:S01]  /*0550*/  UIADD3 UR7, UR7, UR4, URZ ;  /* 0x0000000407077290 */ /* 0x000fe2000fffe03f */
[----:B------:R-:W-:Y:S01]  /*0560*/  IMAD R0, R42, R5, R0 ;  /* 0x000000052a007224 */ /* 0x000fe200078e0200 */
[----:B------:R-:W-:Y:S01]  /*0570*/  SHF.R.S32.HI R49, RZ, 0x1f, R47 ;  /* 0x0000001fff317819 */ /* 0x000fe2000001142f */
[----:B------:R-:W-:Y:S01]  /*0580*/  UIMAD.WIDE.U32 UR4, UR15, UR10, URZ ;  /* 0x0000000a0f0472a5 */ /* 0x000fe2000f8e003f */
[----:B------:R-:W-:Y:S01]  /*0590*/  ISETP.NE.AND.EX P2, PT, R17, RZ, PT, P2 ;  /* 0x000000ff1100720c */ /* 0x000fe20003f45320 */
[----:B------:R-:W-:Y:S01]  /*05a0*/  UIMAD UR8, UR15, UR11, UR8 ;  /* 0x0000000b0f0872a4 */ /* 0x000fe2000f8e0208 */
[----:B------:R-:W-:Y:S01]  /*05b0*/  IADD3 R57, P1, R7, R2, RZ ;  /* 0x0000000207397210 */ /* 0x000fe20007f3e0ff */
[----:B------:R-:W2:Y:S01]  /*05c0*/  @P0 LDC R25, c[0x0][0x21c] ;  /* 0x00008700ff190b82 */ /* 0x000ea20000000800 */
[----:B----4-:R-:W-:Y:S01]  /*05d0*/  IMAD R2, R49, R14, RZ ;  /* 0x0000000e31027224 */ /* 0x010fe200078e02ff */
[----:B------:R-:W-:Y:S01]  /*05e0*/  UIADD3 UR5, UR5, UR8, URZ ;  /* 0x0000000805057290 */ /* 0x000fe2000fffe03f */
[----:B------:R-:W-:Y:S01]  /*05f0*/  IADD3.X R6, R9, R3, R0, P1, !PT ;  /* 0x0000000309067210 */ /* 0x000fe20000ffe400 */
[----:B------:R-:W-:Y:S01]  /*0600*/  IMAD R0, R43, R12, RZ ;  /* 0x0000000c2b007224 */ /* 0x000fe200078e02ff */
[----:B------:R-:W-:Y:S01]  /*0610*/  ISETP.NE.U32.AND P1, PT, R18, RZ, PT ;  /* 0x000000ff1200720c */ /* 0x000fe20003f25070 */
[----:B------:R-:W-:-:S02]  /*0620*/  IMAD R15, R47, R15, R2 ;  /* 0x0000000f2f0f7224 */ /* 0x000fc400078e0202 */
[----:B------:R-:W4:Y:S01]  /*0630*/  @P0 LDC.64 R10, c[0x0][0x310] ;  /* 0x0000c400ff0a0b82 */ /* 0x000f220000000a00 */
[----:B------:R-:W-:Y:S01]  /*0640*/  IMAD.WIDE.U32 R4, R47, R14, UR6 ;  /* 0x000000062f047e25 */ /* 0x000fe2000f8e000e */
[----:B------:R-:W-:-:S03]  /*0650*/  ISETP.NE.AND.EX P1, PT, R19, RZ, PT, P1 ;  /* 0x000000ff1300720c */ /* 0x000fc60003f25310 */
[----:B------:R-:W-:Y:S01]  /*0660*/  IMAD.WIDE.U32 R2, R42, R12, UR4 ;  /* 0x000000042a027e25 */ /* 0x000fe2000f8e000c */
[----:B------:R-:W-:-:S03]  /*0670*/  IADD3 R61, P5, R7, R4, RZ ;  /* 0x00000004073d7210 */ /* 0x000fc60007fbe0ff */
[C---:B------:R-:W-:Y:S01]  /*0680*/  IMAD R0, R42.reuse, R13, R0 ;  /* 0x0000000d2a007224 */ /* 0x040fe200078e0200 */
[----:B------:R-:W-:Y:S02]  /*0690*/  MOV R13, RZ ;  /* 0x000000ff000d7202 */ /* 0x000fe40000000f00 */
[C---:B------:R-:W-:Y:S01]  /*06a0*/  @P2 LEA R13, P3, R42.reuse, R16, 0x2 ;  /* 0x000000102a0d2211 */ /* 0x040fe200078610ff */
[----:B------:R-:W-:Y:S01]  /*06b0*/  IMAD.MOV.U32 R14, RZ, RZ, RZ ;  /* 0x000000ffff0e7224 */ /* 0x000fe200078e00ff */
[----:B------:R-:W-:Y:S02]  /*06c0*/  IADD3 R7, P4, R7, R2, RZ ;  /* 0x0000000207077210 */ /* 0x000fe40007f9e0ff */
[----:B------:R-:W-:Y:S01]  /*06d0*/  IADD3 R12, R5, R15, RZ ;  /* 0x0000000f050c7210 */ /* 0x000fe20007ffe0ff */
[----:B------:R-:W-:Y:S01]  /*06e0*/  HFMA2.MMA R5, -RZ, RZ, 0, 0 ;  /* 0x00000000ff057435 */ /* 0x000fe200000001ff */
[----:B------:R-:W-:Y:S02]  /*06f0*/  @P2 LEA.HI.X R14, R42, R17, R43, 0x2, P3 ;  /* 0x000000112a0e2211 */ /* 0x000fe400018f142b */
[----:B------:R-:W-:-:S02]  /*0700*/  ISETP.GE.AND P2, PT, R23, 0x1, PT ;  /* 0x000000011700780c */ /* 0x000fc40003f46270 */
[----:B------:R-:W-:Y:S01]  /*0710*/  IADD3.X R4, R9, R3, R0, P4, !PT ;  /* 0x0000000309047210 */ /* 0x000fe200027fe400 */
[----:B-1----:R-:W-:Y:S01]  /*0720*/  @P0 IMAD R0, R21, UR15, R42 ;  /* 0x0000000f15000c24 */ /* 0x002fe2000f8e022a */
[----:B------:R-:W-:Y:S02]  /*0730*/  @P1 LEA R5, P3, R42, R18, 0x2 ;  /* 0x000000122a051211 */ /* 0x000fe400078610ff */
[----:B0-----:R-:W-:Y:S01]  /*0740*/  LEA R52, P4, R54, R52, 0x2 ;  /* 0x0000003436347211 */ /* 0x001fe200078810ff */
[----:B------:R-:W-:Y:S01]  /*0750*/  @P0 IMAD R0, R0, R23, RZ ;  /* 0x0000001700000224 */ /* 0x000fe200078e02ff */
[----:B------:R-:W-:Y:S02]  /*0760*/  IADD3.X R2, R9, R12, RZ, P5, !PT ;  /* 0x0000000c09027210 */ /* 0x000fe40002ffe4ff */
[----:B------:R-:W-:Y:S01]  /*0770*/  MOV R12, RZ ;  /* 0x000000ff000c7202 */ /* 0x000fe20000000f00 */
[----:B--2---:R-:W-:Y:S01]  /*0780*/  @P0 IMAD R3, R0, R25, RZ ;  /* 0x0000001900030224 */ /* 0x004fe200078e02ff */
[----:B------:R-:W-:-:S02]  /*0790*/  @P1 LEA.HI.X R12, R42, R19, R43, 0x2, P3 ;  /* 0x000000132a0c1211 */ /* 0x000fc400018f142b */
[----:B------:R-:W-:Y:S02]  /*07a0*/  LEA.HI.X R54, R54, R53, R8, 0x2, P4 ;  /* 0x0000003536367211 */ /* 0x000fe400020f1408 */
[----:B---3--:R-:W-:Y:S02]  /*07b0*/  LEA R56, P1, R57, R26, 0x2 ;  /* 0x0000001a39387211 */ /* 0x008fe400078210ff */
[----:B------:R-:W-:Y:S02]  /*07c0*/  LEA R58, P3, R7, R58, 0x2 ;  /* 0x0000003a073a7211 */ /* 0x000fe400078610ff */
[----:B------:R-:W-:Y:S01]  /*07d0*/  LEA R60, P4, R61, R28, 0x2 ;  /* 0x0000001c3d3c7211 */ /* 0x000fe200078810ff */
[----:B------:R-:W-:Y:S01]  /*07e0*/  HFMA2.MMA R48, -RZ, RZ, 0, 0 ;  /* 0x00000000ff307435 */ /* 0x000fe200000001ff */
[----:B------:R-:W-:Y:S01]  /*07f0*/  LEA.HI.X R57, R57, R27, R6, 0x2, P1 ;  /* 0x0000001b39397211 */ /* 0x000fe200008f1406 */
[----:B----4-:R-:W-:Y:S01]  /*0800*/  @P0 IMAD.WIDE R10, R3, 0x8, R10 ;  /* 0x00000008030a0825 */ /* 0x010fe200078e020a */
[----:B------:R-:W-:-:S02]  /*0810*/  LEA.HI.X R59, R7, R59, R4, 0x2, P3 ;  /* 0x0000003b073b7211 */ /* 0x000fc400018f1404 */
[----:B------:R-:W-:Y:S02]  /*0820*/  @!P0 CS2R R10, SRZ ;  /* 0x00000000000a8805 */ /* 0x000fe4000001ff00 */
[----:B------:R-:W-:Y:S01]  /*0830*/  LEA.HI.X R61, R61, R29, R2, 0x2, P4 ;  /* 0x0000001d3d3d7211 */ /* 0x000fe200020f1402 */
[----:B------:R-:W-:Y:S01]  /*0840*/  IMAD.MOV.U32 R51, RZ, RZ, RZ ;  /* 0x000000ffff337224 */ /* 0x000fe200078e00ff */
[----:B------:R-:W-:Y:S01]  /*0850*/  MOV R8, R13 ;  /* 0x0000000d00087202 */ /* 0x000fe20000000f00 */
[----:B------:R-:W-:Y:S01]  /*0860*/  IMAD.MOV.U32 R7, RZ, RZ, R12 ;  /* 0x000000ffff077224 */ /* 0x000fe200078e000c */
[----:B------:R-:W-:Y:S02]  /*0870*/  MOV R9, R14 ;  /* 0x0000000e00097202 */ /* 0x000fe40000000f00 */
[----:B------:R-:W-:Y:S01]  /*0880*/  MOV R6, R5 ;  /* 0x0000000500067202 */ /* 0x000fe20000000f00 */
[----:B------:R-:W-:Y:S06]  /*0890*/  @!P2 BRA `(.L_x_8836) ;  /* 0x0000003c0040a947 */ /* 0x000fec0003800000 */
[----:B------:R-:W0:Y:S01]  /*08a0*/  S2R R50, SR_TID.X ;  /* 0x0000000000327919 */ /* 0x000e220000002100 */
[----:B------:R-:W1:Y:S01]  /*08b0*/  S2UR UR5, SR_CgaCtaId ;  /* 0x00000000000579c3 */ /* 0x000e620000008800 */
[----:B------:R-:W-:Y:S01]  /*08c0*/  UMOV UR4, 0x400 ;  /* 0x0000040000047882 */ /* 0x000fe20000000000 */
[----:B------:R-:W-:Y:S01]  /*08d0*/  IMAD.MOV.U32 R48, RZ, RZ, RZ ;  /* 0x000000ffff307224 */ /* 0x000fe200078e00ff */
[----:B------:R-:W2:Y:S01]  /*08e0*/  S2R R62, SR_LANEID ;  /* 0x00000000003e7919 */ /* 0x000ea20000000000 */
[----:B------:R-:W-:Y:S02]  /*08f0*/  MOV R63, RZ ;  /* 0x000000ff003f7202 */ /* 0x000fe40000000f00 */
[----:B------:R-:W-:Y:S01]  /*0900*/  MOV R51, RZ ;  /* 0x000000ff00337202 */ /* 0x000fe20000000f00 */
[----:B-1----:R-:W-:-:S06]  /*0910*/  ULEA UR4, UR5, UR4, 0x18 ;  /* 0x0000000405047291 */ /* 0x002fcc000f8ec03f */
[----:B------:R-:W-:Y:S01]  /*0920*/  MOV R53, UR4 ;  /* 0x0000000400357c02 */ /* 0x000fe20008000f00 */
[C---:B0-----:R-:W-:Y:S01]  /*0930*/  VIADD R15, R50.reuse, 0x80 ;  /* 0x00000080320f7836 */ /* 0x041fe20000000000 */
[----:B------:R-:W-:Y:S02]  /*0940*/  SHF.L.U32 R0, R50, 0x3, RZ ;  /* 0x0000000332007819 */ /* 0x000fe400000006ff */
[----:B------:R-:W-:Y:S02]  /*0950*/  IADD3 R2, R53, 0x430, RZ ;  /* 0x0000043035027810 */ /* 0x000fe40007ffe0ff */
[----:B------:R-:W-:Y:S02]  /*0960*/  LEA.HI.SX32 R55, R0, R0, 0x1b ;  /* 0x0000000000377211 */ /* 0x000fe400078fdaff */
[C---:B------:R-:W-:Y:S02]  /*0970*/  IADD3 R13, R50.reuse, 0x60, RZ ;  /* 0x00000060320d7810 */ /* 0x040fe40007ffe0ff */
[----:B------:R-:W-:-:S02]  /*0980*/  IADD3 R3, R50, 0x40, RZ ;  /* 0x0000004032037810 */ /* 0x000fc40007ffe0ff */
[C---:B------:R-:W-:Y:S02]  /*0990*/  IADD3 R17, R50.reuse, 0xa0, RZ ;  /* 0x000000a032117810 */ /* 0x040fe40007ffe0ff */
[C---:B------:R-:W-:Y:S02]  /*09a0*/  IADD3 R19, R50.reuse, 0xc0, RZ ;  /* 0x000000c032137810 */ /* 0x040fe40007ffe0ff */
[----:B------:R-:W-:Y:S02]  /*09b0*/  IADD3 R21, R50, 0xe0, RZ ;  /* 0x000000e032157810 */ /* 0x000fe40007ffe0ff */
[----:B------:R-:W-:Y:S02]  /*09c0*/  LOP3.LUT R5, R0, 0xffffff00, RZ, 0xc0, !PT ;  /* 0xffffff0000057812 */ /* 0x000fe400078ec0ff */
[----:B------:R-:W-:Y:S02]  /*09d0*/  LEA R55, R55, R2, 0x2 ;  /* 0x0000000237377211 */ /* 0x000fe400078e10ff */
[----:B------:R-:W-:-:S02]  /*09e0*/  LEA.HI.SX32 R0, R13, R50, 0x1b ;  /* 0x000000320d007211 */ /* 0x000fc400078fdaff */
[-C--:B------:R-:W-:Y:S02]  /*09f0*/  LEA.HI.SX32 R64, R3, R50.reuse, 0x1b ;  /* 0x0000003203407211 */ /* 0x080fe400078fdaff */
[-C--:B------:R-:W-:Y:S01]  /*0a00*/  LEA.HI.SX32 R66, R15, R50.reuse, 0x1b ;  /* 0x000000320f427211 */ /* 0x080fe200078fdaff */
[----:B------:R-:W-:Y:S01]  /*0a10*/  IMAD R65, R0, 0x4, R53 ;  /* 0x0000000400417824 */ /* 0x000fe200078e0235 */
[-C--:B------:R-:W-:Y:S02]  /*0a20*/  LEA.HI.SX32 R2, R17, R50.reuse, 0x1b ;  /* 0x0000003211027211 */ /* 0x080fe400078fdaff */
[-C--:B------:R-:W-:Y:S02]  /*0a30*/  LEA.HI.SX32 R68, R19, R50.reuse, 0x1b ;  /* 0x0000003213447211 */ /* 0x080fe400078fdaff */
[----:B------:R-:W-:Y:S02]  /*0a40*/  LEA.HI.SX32 R12, R21, R50, 0x1b ;  /* 0x00000032150c7211 */ /* 0x000fe400078fdaff */
[----:B------:R-:W-:-:S02]  /*0a50*/  LOP3.LUT R4, R5, 0x1f, R50, 0xf8, !PT ;  /* 0x0000001f05047812 */ /* 0x000fc400078ef832 */
[----:B------:R-:W-:Y:S02]  /*0a60*/  LOP3.LUT R177, R50, 0x1f, RZ, 0xc0, !PT ;  /* 0x0000001f32b17812 */ /* 0x000fe400078ec0ff */
[-C--:B------:R-:W-:Y:S02]  /*0a70*/  LEA R64, R64, R53.reuse, 0x2 ;  /* 0x0000003540407211 */ /* 0x080fe400078e10ff */
[-C--:B------:R-:W-:Y:S02]  /*0a80*/  LEA R66, R66, R53.reuse, 0x2 ;  /* 0x0000003542427211 */ /* 0x080fe400078e10ff */
[-C--:B------:R-:W-:Y:S02]  /*0a90*/  LEA R67, R2, R53.reuse, 0x2 ;  /* 0x0000003502437211 */ /* 0x080fe400078e10ff */
[-C--:B------:R-:W-:Y:S02]  /*0aa0*/  LEA R68, R68, R53.reuse, 0x2 ;  /* 0x0000003544447211 */ /* 0x080fe400078e10ff */
[----:B------:R-:W-:-:S02]  /*0ab0*/  LEA R69, R12, R53, 0x2 ;  /* 0x000000350c457211 */ /* 0x000fc400078e10ff */
        /* <DEDUP_REMOVED lines=8> */
.L_x_8864:
[----:B------:R-:W-:Y:S01]  /*0b40*/  ULDC UR4, c[0x0][0x224] ;  /* 0x0000890000047ab9 */ /* 0x000fe20000000800 */
[----:B------:R-:W-:Y:S01]  /*0b50*/  ULDC UR6, c[0x0][0x218] ;  /* 0x0000860000067ab9 */ /* 0x000fe20000000800 */
[----:B------:R-:W-:Y:S01]  /*0b60*/  IADD3 R179, -R63, UR4, RZ ;  /* 0x000000043fb37c10 */ /* 0x000fe2000fffe1ff */
[C---:B------:R-:W-:Y:S01]  /*0b70*/  IMAD.SHL.U32 R81, R4.reuse, 0x4, RZ ;  /* 0x0000000404517824 */ /* 0x040fe200078e00ff */
[----:B------:R-:W-:Y:S01]  /*0b80*/  SHF.L.U64.HI R78, R4, 0x2, R5 ;  /* 0x00000002044e7819 */ /* 0x000fe20000010205 */
[----:B------:R-:W-:Y:S01]  /*0b90*/  HFMA2.MMA R0, -RZ, RZ, 0, 0 ;  /* 0x00000000ff007435 */ /* 0x000fe200000001ff */
[----:B------:R-:W-:Y:S02]  /*0ba0*/  LEA R77, R179, 0xffffff00, 0x8 ;  /* 0xffffff00b34d7811 */ /* 0x000fe400078e40ff */
[----:B------:R-:W-:Y:S02]  /*0bb0*/  CS2R R12, SRZ ;  /* 0x00000000000c7805 */ /* 0x000fe4000001ff00 */
[----:B0-----:R-:W-:-:S02]  /*0bc0*/  IADD3 R2, P3, R52, R81, RZ ;  /* 0x0000005134027210 */ /* 0x001fc40007f7e0ff */
[----:B------:R-:W-:Y:S02]  /*0bd0*/  CS2R R14, SRZ ;  /* 0x00000000000e7805 */ /* 0x000fe4000001ff00 */
[----:B------:R-:W-:Y:S01]  /*0be0*/  IADD3 R79, -R77, UR6, RZ ;  /* 0x000000064d4f7c10 */ /* 0x000fe2000fffe1ff */
[----:B------:R-:W-:Y:S01]  /*0bf0*/  HFMA2.MMA R19, -RZ, RZ, 0, 0 ;  /* 0x00000000ff137435 */ /* 0x000fe200000001ff */
[----:B------:R-:W-:Y:S02]  /*0c00*/  IADD3.X R3, R54, R78, RZ, P3, !PT ;  /* 0x0000004e36037210 */ /* 0x000fe40001ffe4ff */
[----:B------:R-:W-:Y:S01]  /*0c10*/  MOV R17, RZ ;  /* 0x000000ff00117202 */ /* 0x000fe20000000f00 */
[----:B------:R-:W-:Y:S01]  /*0c20*/  IMAD.MOV.U32 R21, RZ, RZ, RZ ;  /* 0x000000ffff157224 */ /* 0x000fe200078e00ff */
[-C--:B------:R-:W-:Y:S01]  /*0c30*/  ISETP.GE.AND P0, PT, R4, R79.reuse, PT ;  /* 0x0000004f0400720c */ /* 0x080fe20003f06270 */
[----:B------:R-:W-:Y:S01]  /*0c40*/  BAR.SYNC.DEFER_BLOCKING 0x0 ;  /* 0x0000000000007b1d */ /* 0x000fe20000010000 */
[----:B------:R-:W-:-:S02]  /*0c50*/  ISETP.GE.AND P1, PT, R70, R79, PT ;  /* 0x0000004f4600720c */ /* 0x000fc40003f26270 */
[-C--:B------:R-:W-:Y:S02]  /*0c60*/  ISETP.GE.AND P2, PT, R71, R79.reuse, PT ;  /* 0x0000004f4700720c */ /* 0x080fe40003f46270 */
[-C--:B------:R-:W-:Y:S02]  /*0c70*/  ISETP.GE.AND P3, PT, R75, R79.reuse, PT ;  /* 0x0000004f4b00720c */ /* 0x080fe40003f66270 */
[C---:B------:R-:W-:Y:S02]  /*0c80*/  IADD3 R23, R62.reuse, 0x20, RZ ;  /* 0x000000203e177810 */ /* 0x040fe40007ffe0ff */
[C---:B------:R-:W-:Y:S02]  /*0c90*/  IADD3 R25, R62.reuse, 0x40, RZ ;  /* 0x000000403e197810 */ /* 0x040fe40007ffe0ff */
[C---:B------:R-:W-:Y:S01]  /*0ca0*/  LEA.HI.SX32 R80, R62.reuse, R62, 0x1b ;  /* 0x0000003e3e507211 */ /* 0x040fe200078fdaff */
[----:B------:R-:W-:Y:S01]  /*0cb0*/  VIADD R29, R62, 0xe0 ;  /* 0x000000e03e1d7836 */ /* 0x000fe20000000000 */
[-C--:B------:R-:W-:Y:S01]  /*0cc0*/  ISETP.GE.AND P4, PT, R76, R79.reuse, PT ;  /* 0x0000004f4c00720c */ /* 0x080fe20003f86270 */
[----:B------:R-:W-:Y:S01]  /*0cd0*/  ULDC UR4, c[0x0][0x21c] ;  /* 0x0000870000047ab9 */ /* 0x000fe20000000800 */
[----:B------:R-:W2:Y:S01]  /*0ce0*/  @!P0 LDG.E R13, desc[UR12][R2.64] ;  /* 0x0000000c020d8981 */ /* 0x000ea2000c1e1900 */
[----:B------:R-:W-:-:S03]  /*0cf0*/  ISETP.GE.AND P0, PT, R72, R79, PT ;  /* 0x0000004f4800720c */ /* 0x000fc60003f06270 */
[----:B---3--:R-:W3:Y:S01]  /*0d00*/  @!P1 LDG.E R15, desc[UR12][R2.64+0x80] ;  /* 0x0000800c020f9981 */ /* 0x008ee2000c1e1900 */
[----:B------:R-:W-:-:S03]  /*0d10*/  ISETP.GE.AND P1, PT, R73, R79, PT ;  /* 0x0000004f4900720c */ /* 0x000fc60003f26270 */
[----:B----4-:R-:W4:Y:S01]  /*0d20*/  @!P2 LDG.E R0, desc[UR12][R2.64+0x100] ;  /* 0x0001000c0200a981 */ /* 0x010f22000c1e1900 */
[----:B------:R-:W-:-:S03]  /*0d30*/  ISETP.GE.AND P2, PT, R74, R79, PT ;  /* 0x0000004f4a00720c */ /* 0x000fc60003f46270 */
[----:B------:R-:W4:Y:S04]  /*0d40*/  @!P3 LDG.E R14, desc[UR12][R2.64+0x300] ;  /* 0x0003000c020eb981 */ /* 0x000f28000c1e1900 */
[----:B------:R-:W4:Y:S04]  /*0d50*/  @!P0 LDG.E R17, desc[UR12][R2.64+0x180] ;  /* 0x0001800c02118981 */ /* 0x000f28000c1e1900 */
[----:B------:R-:W4:Y:S04]  /*0d60*/  @!P1 LDG.E R12, desc[UR12][R2.64+0x200] ;  /* 0x0002000c020c9981 */ /* 0x000f28000c1e1900 */
[----:B------:R-:W4:Y:S04]  /*0d70*/  @!P2 LDG.E R19, desc[UR12][R2.64+0x280] ;  /* 0x0002800c0213a981 */ /* 0x000f28000c1e1900 */
[----:B------:R0:W4:Y:S01]  /*0d80*/  @!P4 LDG.E R21, desc[UR12][R2.64+0x380] ;  /* 0x0003800c0215c981 */ /* 0x000122000c1e1900 */
[----:B------:R-:W-:-:S02]  /*0d90*/  LEA.HI.SX32 R82, R23, R62, 0x1b ;  /* 0x0000003e17527211 */ /* 0x000fc400078fdaff */
[----:B------:R-:W-:Y:S02]  /*0da0*/  LEA.HI.SX32 R16, R25, R62, 0x1b ;  /* 0x0000003e19107211 */ /* 0x000fe400078fdaff */
[-C--:B------:R-:W-:Y:S02]  /*0db0*/  LEA R80, R80, R53.reuse, 0x2 ;  /* 0x0000003550507211 */ /* 0x080fe400078e10ff */
[----:B------:R-:W-:Y:S01]  /*0dc0*/  LEA R82, R82, R53, 0x2 ;  /* 0x0000003552527211 */ /* 0x000fe200078e10ff */
[----:B------:R-:W-:Y:S01]  /*0dd0*/  IMAD R83, R16, 0x4, R53 ;  /* 0x0000000410537824 */ /* 0x000fe200078e0235 */
[C---:B------:R-:W-:Y:S02]  /*0de0*/  IADD3 R23, R62.reuse, 0x80, RZ ;  /* 0x000000803e177810 */ /* 0x040fe40007ffe0ff */
[C---:B0-----:R-:W-:Y:S02]  /*0df0*/  IADD3 R3, R62.reuse, 0x60, RZ ;  /* 0x000000603e037810 */ /* 0x041fe40007ffe0ff */
[----:B------:R-:W-:-:S02]  /*0e00*/  IADD3 R25, R62, 0xa0, RZ ;  /* 0x000000a03e197810 */ /* 0x000fc40007ffe0ff */
[----:B------:R-:W-:Y:S02]  /*0e10*/  IADD3 R27, R62, 0xc0, RZ ;  /* 0x000000c03e1b7810 */ /* 0x000fe40007ffe0ff */
[-C--:B------:R-:W-:Y:S02]  /*0e20*/  LEA.HI.SX32 R84, R3, R62.reuse, 0x1b ;  /* 0x0000003e03547211 */ /* 0x080fe400078fdaff */
[-C--:B------:R-:W-:Y:S02]  /*0e30*/  LEA.HI.SX32 R2, R23, R62.reuse, 0x1b ;  /* 0x0000003e17027211 */ /* 0x080fe400078fdaff */
[-C--:B------:R-:W-:Y:S02]  /*0e40*/  LEA.HI.SX32 R86, R25, R62.reuse, 0x1b ;  /* 0x0000003e19567211 */ /* 0x080fe400078fdaff */
[-C--:B------:R-:W-:Y:S02]  /*0e50*/  LEA.HI.SX32 R16, R27, R62.reuse, 0x1b ;  /* 0x0000003e1b107211 */ /* 0x080fe400078fdaff */
[----:B------:R-:W-:-:S02]  /*0e60*/  LEA.HI.SX32 R88, R29, R62, 0x1b ;  /* 0x0000003e1d587211 */ /* 0x000fc400078fdaff */
[-C--:B------:R-:W-:Y:S02]  /*0e70*/  LEA R84, R84, R53.reuse, 0x2 ;  /* 0x0000003554547211 */ /* 0x080fe400078e10ff */
[-C--:B------:R-:W-:Y:S02]  /*0e80*/  LEA R85, R2, R53.reuse, 0x2 ;  /* 0x0000003502557211 */ /* 0x080fe400078e10ff */
[-C--:B------:R-:W-:Y:S01]  /*0e90*/  LEA R86, R86, R53.reuse, 0x2 ;  /* 0x0000003556567211 */ /* 0x080fe200078e10ff */
[----:B------:R-:W-:Y:S01]  /*0ea0*/  IMAD R88, R88, 0x4, R53 ;  /* 0x0000000458587824 */ /* 0x000fe200078e0235 */
[----:B------:R-:W-:Y:S02]  /*0eb0*/  LEA R87, R16, R53, 0x2 ;  /* 0x0000003510577211 */ /* 0x000fe400078e10ff */
[----:B------:R-:W-:Y:S02]  /*0ec0*/  ISETP.GE.AND P6, PT, R4, R79, PT ;  /* 0x0000004f0400720c */ /* 0x000fe40003fc6270 */
[----:B------:R-:W-:-:S02]  /*0ed0*/  IADD3 R2, P0, R56, R81, RZ ;  /* 0x0000005138027210 */ /* 0x000fc40007f1e0ff */
[-C--:B------:R-:W-:Y:S02]  /*0ee0*/  ISETP.GE.AND P5, PT, R70, R79.reuse, PT ;  /* 0x0000004f4600720c */ /* 0x080fe40003fa6270 */
[----:B------:R-:W-:Y:S02]  /*0ef0*/  IADD3.X R3, R57, R78, RZ, P0, !PT ;  /* 0x0000004e39037210 */ /* 0x000fe400007fe4ff */
[-C--:B------:R-:W-:Y:S02]  /*0f00*/  ISETP.GE.AND P4, PT, R71, R79.reuse, PT ;  /* 0x0000004f4700720c */ /* 0x080fe40003f86270 */
[-C--:B------:R-:W-:Y:S02]  /*0f10*/  ISETP.GE.AND P3, PT, R72, R79.reuse, PT ;  /* 0x0000004f4800720c */ /* 0x080fe40003f66270 */
[-C--:B------:R-:W-:Y:S02]  /*0f20*/  ISETP.GE.AND P2, PT, R73, R79.reuse, PT ;  /* 0x0000004f4900720c */ /* 0x080fe40003f46270 */
[----:B------:R-:W-:-:S02]  /*0f30*/  ISETP.GE.AND P1, PT, R74, R79, PT ;  /* 0x0000004f4a00720c */ /* 0x000fc40003f26270 */
[----:B------:R-:W-:Y:S02]  /*0f40*/  ISETP.GE.AND P0, PT, R75, R79, PT ;  /* 0x0000004f4b00720c */ /* 0x000fe40003f06270 */
[----:B------:R-:W-:Y:S02]  /*0f50*/  MOV R23, RZ ;  /* 0x000000ff00177202 */ /* 0x000fe40000000f00 */
[----:B------:R-:W-:Y:S01]  /*0f60*/  MOV R25, RZ ;  /* 0x000000ff00197202 */ /* 0x000fe20000000f00 */
[----:B--2---:R-:W-:Y:S04]  /*0f70*/  STS [R80], R13 ;  /* 0x0000000d50007388 */ /* 0x004fe80000000800 */
[----:B---3--:R-:W-:Y:S04]  /*0f80*/  STS [R82+0x80], R15 ;  /* 0x0000800f52007388 */ /* 0x008fe80000000800 */
[----:B----4-:R0:W-:Y:S02]  /*0f90*/  STS [R83+0x100], R0 ;  /* 0x0001000053007388 */ /* 0x0101e40000000800 */
[----:B0-----:R-:W-:-:S02]  /*0fa0*/  SHF.L.U32 R0, R62, 0x3, RZ ;  /* 0x000000033e007819 */ /* 0x001fc400000006ff */
[----:B------:R-:W-:Y:S02]  /*0fb0*/  STS [R84+0x180], R17 ;  /* 0x0001801154007388 */ /* 0x000fe40000000800 */
[----:B------:R-:W-:Y:S02]  /*0fc0*/  LEA.HI.SX32 R0, R0, R0, 0x1b ;  /* 0x0000000000007211 */ /* 0x000fe400078fdaff */
[----:B------:R-:W-:Y:S02]  /*0fd0*/  STS [R85+0x200], R12 ;  /* 0x0002000c55007388 */ /* 0x000fe40000000800 */
[----:B------:R-:W-:Y:S02]  /*0fe0*/  LEA R89, R0, R53, 0x2 ;  /* 0x0000003500597211 */ /* 0x000fe400078e10ff */
        /* <DEDUP_REMOVED lines=14> */
[----:B------:R-:W-:Y:S01]  /*10d0*/  CS2R R16, SRZ ;  /* 0x0000000000107805 */ /* 0x000fe2000001ff00 */
[----:B------:R-:W-:Y:S01]  /*10e0*/  HFMA2.MMA R19, -RZ, RZ, 0, 0 ;  /* 0x00000000ff137435 */ /* 0x000fe200000001ff */
[----:B------:R-:W-:Y:S02]  /*10f0*/  IMAD.MOV.U32 R0, RZ, RZ, RZ ;  /* 0x000000ffff007224 */ /* 0x000fe400078e00ff */
[----:B------:R-:W2:Y:S01]  /*1100*/  @!P6 LDG.E R15, desc[UR12][R2.64] ;  /* 0x0000000c020fe981 */ /* 0x000ea2000c1e1900 */
[----:B------:R-:W-:-:S03]  /*1110*/  ISETP.GE.AND P6, PT, R76, R79, PT ;  /* 0x0000004f4c00720c */ /* 0x000fc60003fc6270 */
[----:B------:R-:W3:Y:S04]  /*1120*/  @!P5 LDG.E R17, desc[UR12][R2.64+0x80] ;  /* 0x0000800c0211d981 */ /* 0x000ee8000c1e1900 */
[----:B------:R-:W4:Y:S04]  /*1130*/  @!P4 LDG.E R16, desc[UR12][R2.64+0x100] ;  /* 0x0001000c0210c981 */ /* 0x000f28000c1e1900 */
[----:B------:R-:W4:Y:S04]  /*1140*/  @!P3 LDG.E R23, desc[UR12][R2.64+0x180] ;  /* 0x0001800c0217b981 */ /* 0x000f28000c1e1900 */
[----:B------:R-:W4:Y:S04]  /*1150*/  @!P2 LDG.E R0, desc[UR12][R2.64+0x200] ;  /* 0x0002000c0200a981 */ /* 0x000f28000c1e1900 */
[----:B------:R-:W4:Y:S04]  /*1160*/  @!P1 LDG.E R19, desc[UR12][R2.64+0x280] ;  /* 0x0002800c02139981 */ /* 0x000f28000c1e1900 */
[----:B------:R-:W4:Y:S04]  /*1170*/  @!P0 LDG.E R14, desc[UR12][R2.64+0x300] ;  /* 0x0003000c020e8981 */ /* 0x000f28000c1e1900 */
[----:B------:R0:W4:Y:S01]  /*1180*/  @!P6 LDG.E R25, desc[UR12][R2.64+0x380] ;  /* 0x0003800c0219e981 */ /* 0x000122000c1e1900 */
[----:B------:R-:W-:Y:S01]  /*1190*/  ISETP.GE.AND P6, PT, R4, R79, PT ;  /* 0x0000004f0400720c */ /* 0x000fe20003fc6270 */
[----:B-1----:R-:W-:Y:S01]  /*11a0*/  HFMA2.MMA R21, -RZ, RZ, 0, 0 ;  /* 0x00000000ff157435 */ /* 0x002fe200000001ff */
        /* <DEDUP_REMOVED lines=8> */
[----:B0-----:R-:W-:Y:S01]  /*1230*/  CS2R R2, SRZ ;  /* 0x0000000000027805 */ /* 0x001fe2000001ff00 */
[----:B--2---:R-:W-:Y:S04]  /*1240*/  STS [R80], R15 ;  /* 0x0000000f50007388 */ /* 0x004fe80000000800 */
[----:B---3--:R-:W-:Y:S04]  /*1250*/  STS [R82+0x80], R17 ;  /* 0x0000801152007388 */ /* 0x008fe80000000800 */
[----:B----4-:R-:W-:Y:S04]  /*1260*/  STS [R83+0x100], R16 ;  /* 0x0001001053007388 */ /* 0x010fe80000000800 */
        /* <DEDUP_REMOVED lines=44> */
[----:B------:R-:W4:Y:S01]  /*1530*/  LDS R110, [R89+0x1c] ;  /* 0x00001c00596e7984 */ /* 0x000f220000000800 */
[----:B0-----:R-:W-:-:S04]  /*1540*/  FFMA.FTZ R2, R90, R0, R51 ;  /* 0x000000005a027223 */ /* 0x001fc80000010033 */
[----:B-1----:R-:W-:-:S04]  /*1550*/  FFMA.FTZ R3, R91, R98, R2 ;  /* 0x000000625b037223 */ /* 0x002fc80000010002 */
[----:B--2---:R-:W-:-:S04]  /*1560*/  FFMA.FTZ R2, R92, R100, R3 ;  /* 0x000000645c027223 */ /* 0x004fc80000010003 */
[----:B---3--:R-:W-:-:S04]  /*1570*/  FFMA.FTZ R3, R93, R102, R2 ;  /* 0x000000665d037223 */ /* 0x008fc80000010002 */
[----:B----4-:R-:W-:-:S04]  /*1580*/  FFMA.FTZ R2, R94, R104, R3 ;  /* 0x000000685e027223 */ /* 0x010fc80000010003 */
[----:B------:R-:W-:-:S04]  /*1590*/  FFMA.FTZ R3, R95, R106, R2 ;  /* 0x0000006a5f037223 */ /* 0x000fc80000010002 */
[----:B------:R-:W-:Y:S01]  /*15a0*/  FFMA.FTZ R2, R96, R108, R3 ;  /* 0x0000006c60027223 */ /* 0x000fe20000010003 */
[-C--:B-----5:R-:W-:Y:S01]  /*15b0*/  FMUL.FTZ R112, R0, R45.reuse ;  /* 0x0000002d00707220 */ /* 0x0a0fe20000410000 */
        /* <DEDUP_REMOVED lines=9> */
[----:B------:R-:W-:Y:S05]  /*1650*/  @P0 BRA `(.L_x_8837) ;  /* 0x0000000000240947 */ /* 0x000fea0003800000 */
[----:B------:R-:W-:Y:S01]  /*1660*/  MOV R128, RZ ;  /* 0x000000ff00807202 */ /* 0x000fe20000000f00 */
[----:B------:R-:W-:Y:S01]  /*1670*/  IMAD.MOV.U32 R136, RZ, RZ, RZ ;  /* 0x000000ffff887224 */ /* 0x000fe200078e00ff */
[----:B------:R-:W-:Y:S02]  /*1680*/  MOV R130, RZ ;  /* 0x000000ff00827202 */ /* 0x000fe40000000f00 */
[----:B------:R-:W-:Y:S02]  /*1690*/  MOV R132, RZ ;  /* 0x000000ff00847202 */ /* 0x000fe40000000f00 */
[----:B------:R-:W-:Y:S02]  /*16a0*/  MOV R134, RZ ;  /* 0x000000ff00867202 */ /* 0x000fe40000000f00 */
[----:B------:R-:W-:Y:S02]  /*16b0*/  MOV R138, RZ ;  /* 0x000000ff008a7202 */ /* 0x000fe40000000f00 */
[----:B------:R-:W-:-:S02]  /*16c0*/  MOV R140, RZ ;  /* 0x000000ff008c7202 */ /* 0x000fc40000000f00 */
[----:B------:R-:W-:Y:S01]  /*16d0*/  MOV R115, RZ ;  /* 0x000000ff00737202 */ /* 0x000fe20000000f00 */
[----:B------:R-:W-:Y:S06]  /*16e0*/  BRA `(.L_x_8838) ;  /* 0x0000002400147947 */ /* 0x000fec0003800000 */
.L_x_8837:
[----:B------:R-:W0:Y:S01]  /*16f0*/  LDC.64 R14, c[0x0][0x368] ;  /* 0x0000da00ff0e7b82 */ /* 0x000e220000000a00 */
[----:B------:R-:W-:Y:S01]  /*1700*/  MOV R2, R50 ;  /* 0x0000003200027202 */ /* 0x000fe20000000f00 */
[----:B------:R-:W-:Y:S01]  /*1710*/  IMAD.MOV.U32 R3, RZ, RZ, RZ ;  /* 0x000000ffff037224 */ /* 0x000fe200078e00ff */
[----:B------:R-:W-:Y:S01]  /*1720*/  ULDC.64 UR4, c[0x0][0x370] ;  /* 0x0000dc0000047ab9 */ /* 0x000fe20000000a00 */
[----:B------:R-:W-:Y:S01]  /*1730*/  IADD3 R117, R179, -0x1, RZ ;  /* 0xffffffffb3757810 */ /* 0x000fe20007ffe0ff */
[----:B------:R-:W-:Y:S01]  /*1740*/  ULDC.64 UR6, c[0x0][0x248] ;  /* 0x0000920000067ab9 */ /* 0x000fe20000000a00 */
[--C-:B------:R-:W-:Y:S01]  /*1750*/  FADD.FTZ R142, R113, R44.reuse ;  /* 0x0000002c718e7221 */ /* 0x100fe20000010000 */
[----:B------:R-:W-:Y:S01]  /*1760*/  IMAD.WIDE.U32 R30, R42, UR6, RZ ;  /* 0x000000062a1e7c25 */ /* 0x000fe2000f8e00ff */
[----:B------:R-:W1:Y:S03]  /*1770*/  LDC.64 R32, c[0x0][0x380] ;  /* 0x0000e000ff207b82 */ /* 0x000e660000000a00 */
[--C-:B------:R-:W-:Y:S01]  /*1780*/  FADD.FTZ R119, R111, R44.reuse ;  /* 0x0000002c6f777221 */ /* 0x100fe20000010000 */
[--C-:B------:R-:W-:Y:S01]  /*1790*/  FADD.FTZ R144, R109, R44.reuse ;  /* 0x0000002c6d907221 */ /* 0x100fe20000010000 */
[--C-:B------:R-:W-:Y:S01]  /*17a0*/  FADD.FTZ R121, R107, R44.reuse ;  /* 0x0000002c6b797221 */ /* 0x100fe20000010000 */
[--C-:B------:R-:W-:Y:S01]  /*17b0*/  FADD.FTZ R146, R105, R44.reuse ;  /* 0x0000002c69927221 */ /* 0x100fe20000010000 */
[--C-:B------:R-:W-:Y:S01]  /*17c0*/  FADD.FTZ R123, R103, R44.reuse ;  /* 0x0000002c677b7221 */ /* 0x100fe20000010000 */
[--C-:B------:R-:W-:Y:S01]  /*17d0*/  FADD.FTZ R148, R101, R44.reuse ;  /* 0x0000002c65947221 */ /* 0x100fe20000010000 */
[----:B------:R-:W-:Y:S01]  /*17e0*/  FADD.FTZ R125, R99, R44 ;  /* 0x0000002c637d7221 */ /* 0x000fe20000010000 */
[----:B------:R-:W2:Y:S01]  /*17f0*/  LDC.64 R34, c[0x0][0x2d0] ;  /* 0x0000b400ff227b82 */ /* 0x000ea20000000a00 */
[----:B------:R-:W-:Y:S01]  /*1800*/  IMAD.MOV.U32 R150, RZ, RZ, RZ ;  /* 0x000000ffff967224 */ /* 0x000fe200078e00ff */
[----:B------:R-:W-:Y:S01]  /*1810*/  MOV R128, RZ ;  /* 0x000000ff00807202 */ /* 0x000fe20000000f00 */
[----:B------:R-:W-:Y:S01]  /*1820*/  IMAD.MOV.U32 R136, RZ, RZ, RZ ;  /* 0x000000ffff887224 */ /* 0x000fe200078e00ff */
[----:B------:R-:W-:Y:S01]  /*1830*/  MOV R130, RZ ;  /* 0x000000ff00827202 */ /* 0x000fe20000000f00 */
[----:B------:R-:W-:Y:S01]  /*1840*/  ULDC UR21, c[0x0][0x224] ;  /* 0x0000890000157ab9 */ /* 0x000fe20000000800 */
[----:B------:R-:W-:Y:S01]  /*1850*/  MOV R132, RZ ;  /* 0x000000ff00847202 */ /* 0x000fe20000000f00 */
[----:B------:R-:W-:Y:S01]  /*1860*/  ULDC UR24, c[0x0][0x21c] ;  /* 0x0000870000187ab9 */ /* 0x000fe20000000800 */
[C---:B0-----:R-:W-:Y:S01]  /*1870*/  IMAD R12, R14.reuse, UR14, RZ ;  /* 0x0000000e0e0c7c24 */ /* 0x041fe2000f8e02ff */
[----:B------:R-:W0:Y:S01]  /*1880*/  LDC.64 R36, c[0x0][0x2d8] ;  /* 0x0000b600ff247b82 */ /* 0x000e220000000a00 */
[----:B------:R-:W-:Y:S01]  /*1890*/  IMAD.WIDE.U32 R2, R14, UR15, R2 ;  /* 0x0000000f0e027c25 */ /* 0x000fe2000f8e0002 */
[----:B------:R-:W-:Y:S01]  /*18a0*/  MOV R134, RZ ;  /* 0x000000ff00867202 */ /* 0x000fe20000000f00 */
[----:B------:R-:W-:Y:S01]  /*18b0*/  ULDC.64 UR18, c[0x0][0x380] ;  /* 0x0000e00000127ab9 */ /* 0x000fe20000000a00 */
[----:B------:R-:W-:Y:S01]  /*18c0*/  MOV R138, RZ ;  /* 0x000000ff008a7202 */ /* 0x000fe20000000f00 */
[----:B------:R-:W-:Y:S01]  /*18d0*/  IMAD R13, R15, UR15, R12 ;  /* 0x0000000f0f0d7c24 */ /* 0x000fe2000f8e020c */
[----:B------:R-:W-:Y:S01]  /*18e0*/  MOV R140, RZ ;  /* 0x000000ff008c7202 */ /* 0x000fe20000000f00 */
[----:B------:R-:W-:Y:S01]  /*18f0*/  IMAD R12, R49, UR4, RZ ;  /* 0x00000004310c7c24 */ /* 0x000fe2000f8e02ff */
[----:B------:R-:W-:Y:S01]  /*1900*/  MOV R115, RZ ;  /* 0x000000ff00737202 */ /* 0x000fe20000000f00 */
[----:B------:R-:W-:Y:S01]  /*1910*/  ULDC.64 UR22, c[0x0][0x3d0] ;  /* 0x0000f40000167ab9 */ /* 0x000fe20000000a00 */
[----:B------:R-:W-:Y:S01]  /*1920*/  IADD3 R3, R3, R13, RZ ;  /* 0x0000000d03037210 */ /* 0x000fe20007ffe0ff */
[C---:B------:R-:W-:Y:S01]  /*1930*/  IMAD R15, R47.reuse, UR5, R12 ;  /* 0x000000052f0f7c24 */ /* 0x040fe2000f8e020c */
[----:B------:R-:W-:Y:S01]  /*1940*/  ULDC.64 UR8, c[0x0][0x238] ;  /* 0x00008e0000087ab9 */ /* 0x000fe20000000a00 */
[----:B------:R-:W-:Y:S01]  /*1950*/  ULDC.64 UR10, c[0x0][0x250] ;  /* 0x00009400000a7ab9 */ /* 0x000fe20000000a00 */
[----:B------:R-:W-:Y:S01]  /*1960*/  ULDC.64 UR16, c[0x0][0x270] ;  /* 0x00009c0000107ab9 */ /* 0x000fe20000000a00 */
[----:B------:R-:W-:Y:S01]  /*1970*/  IMAD.WIDE.U32 R12, R47, UR4, R2 ;  /* 0x000000042f0c7c25 */ /* 0x000fe2000f8e0002 */
[----:B------:R-:W-:Y:S01]  /*1980*/  ULDC.64 UR4, c[0x0][0x3d0] ;  /* 0x0000f40000047ab9 */ /* 0x000fe20000000a00 */
[----:B------:R-:W-:-:S03]  /*1990*/  LEA.HI R3, R117, R117, RZ, 0x1 ;  /* 0x0000007575037211 */ /* 0x000fc600078f08ff */
[----:B------:R-:W-:Y:S01]  /*19a0*/  IADD3 R38, R13, R15, RZ ;  /* 0x0000000f0d267210 */ /* 0x000fe20007ffe0ff */
[----:B------:R-:W-:Y:S01]  /*19b0*/  IMAD R13, R63, -0x100, R46 ;  /* 0xffffff003f0d7824 */ /* 0x000fe200078e022e */
[C---:B------:R-:W-:Y:S02]  /*19c0*/  LEA R2, P0, R12.reuse, UR4, 0x2 ;  /* 0x000000040c027c11 */ /* 0x040fe4000f8010ff */
[----:B------:R-:W-:Y:S02]  /*19d0*/  LOP3.LUT R14, R3, 0xfffffe, RZ, 0xc0, !PT ;  /* 0x00fffffe030e7812 */ /* 0x000fe400078ec0ff */
[----:B------:R-:W-:Y:S01]  /*19e0*/  LEA.HI.X R3, R12, UR5, R38, 0x2, P0 ;  /* 0x000000050c037c11 */ /* 0x000fe200080f1426 */
[----:B------:R-:W-:Y:S01]  /*19f0*/  ULDC.64 UR4, c[0x0][0x230] ;  /* 0x00008c0000047ab9 */ /* 0x000fe20000000a00 */
[----:B------:R-:W-:Y:S01]  /*1a00*/  IADD3 R117, R117, -R14, RZ ;  /* 0x8000000e75757210 */ /* 0x000fe20007ffe0ff */
[----:B------:R-:W-:Y:S01]  /*1a10*/  IMAD.WIDE.U32 R28, R42, UR4, RZ ;  /* 0x000000042a1c7c25 */ /* 0x000fe2000f8e00ff */
[----:B------:R-:W-:-:S03]  /*1a20*/  IADD3 R12, P0, R77, R12, RZ ;  /* 0x0000000c4d0c7210 */ /* 0x000fc60007f1e0ff */
[----:B------:R-:W-:-:S04]  /*1a30*/  IMAD.WIDE R2, R13, 0x4, R2 ;  /* 0x000000040d027825 */ /* 0x000fc800078e0202 */
[----:B------:R-:W-:Y:S01]  /*1a40*/  IMAD R13, R43, UR4, RZ ;  /* 0x000000042b0d7c24 */ /* 0x000fe2000f8e02ff */
[C---:B------:R-:W-:Y:S01]  /*1a50*/  IADD3 R14, P6, R2.reuse, -0x380, RZ ;  /* 0xfffffc80020e7810 */ /* 0x040fe20007fde0ff */
[----:B------:R-:W-:Y:S01]  /*1a60*/  UMOV UR4, URZ ;  /* 0x0000003f00047c82 */ /* 0x000fe20008000000 */
[----:B------:R-:W-:Y:S01]  /*1a70*/  IADD3 R16, P5, R2, -0x300, RZ ;  /* 0xfffffd0002107810 */ /* 0x000fe20007fbe0ff */
[----:B------:R-:W-:Y:S01]  /*1a80*/  IMAD R13, R42, UR5, R13 ;  /* 0x000000052a0d7c24 */ /* 0x000fe2000f8e020d */
[----:B------:R-:W-:Y:S01]  /*1a90*/  IADD3.X R15, R3, -0x1, RZ, P6, !PT ;  /* 0xffffffff030f7810 */ /* 0x000fe200037fe4ff */
[----:B------:R-:W-:Y:S01]  /*1aa0*/  UMOV UR5, URZ ;  /* 0x0000003f00057c82 */ /* 0x000fe20008000000 */
[C---:B------:R-:W-:Y:S02]  /*1ab0*/  IADD3 R18, P4, R2.reuse, -0x280, RZ ;  /* 0xfffffd8002127810 */ /* 0x040fe40007f9e0ff */
[C---:B------:R-:W-:Y:S02]  /*1ac0*/  IADD3 R20, P3, R2.reuse, -0x200, RZ ;  /* 0xfffffe0002147810 */ /* 0x040fe40007f7e0ff */
[----:B------:R-:W-:-:S02]  /*1ad0*/  IADD3 R22, P2, R2, -0x180, RZ ;  /* 0xfffffe8002167810 */ /* 0x000fc40007f5e0ff */
[C---:B------:R-:W-:Y:S02]  /*1ae0*/  IADD3 R24, P1, R2.reuse, -0x100, RZ ;  /* 0xffffff0002187810 */ /* 0x040fe40007f3e0ff */
[----:B------:R-:W-:Y:S02]  /*1af0*/  IADD3 R26, P6, R2, -0x80, RZ ;  /* 0xffffff80021a7810 */ /* 0x000fe40007fde0ff */
[C---:B------:R-:W-:Y:S02]  /*1b00*/  IADD3.X R17, R3.reuse, -0x1, RZ, P5, !PT ;  /* 0xffffffff03117810 */ /* 0x040fe40002ffe4ff */
[C---:B------:R-:W-:Y:S02]  /*1b10*/  IADD3.X R19, R3.reuse, -0x1, RZ, P4, !PT ;  /* 0xffffffff03137810 */ /* 0x040fe400027fe4ff */
[C---:B------:R-:W-:Y:S02]  /*1b20*/  IADD3.X R21, R3.reuse, -0x1, RZ, P3, !PT ;  /* 0xffffffff03157810 */ /* 0x040fe40001ffe4ff */
[----:B------:R-:W-:-:S02]  /*1b30*/  IADD3.X R23, R3, -0x1, RZ, P2, !PT ;  /* 0xffffffff03177810 */ /* 0x000fc400017fe4ff */
[C---:B------:R-:W-:Y:S02]  /*1b40*/  IADD3.X R25, R3.reuse, -0x1, RZ, P1, !PT ;  /* 0xffffffff03197810 */ /* 0x040fe40000ffe4ff */
[----:B------:R-:W-:Y:S01]  /*1b50*/  IADD3.X R27, R3, -0x1, RZ, P6, !PT ;  /* 0xffffffff031b7810 */ /* 0x000fe200037fe4ff */
[----:B------:R-:W-:Y:S01]  /*1b60*/  IMAD R3, R43, UR6, RZ ;  /* 0x000000062b037c24 */ /* 0x000fe2000f8e02ff */
[----:B------:R-:W-:Y:S01]  /*1b70*/  ISETP.GE.AND P1, PT, R4, R79, PT ;  /* 0x0000004f0400720c */ /* 0x000fe20003f26270 */
[----:B------:R-:W-:Y:S01]  /*1b80*/  ULDC UR6, c[0x0][0x218] ;  /* 0x0000860000067ab9 */ /* 0x000fe20000000800 */
[----:B------:R-:W-:Y:S01]  /*1b90*/  IADD3 R127, R29, R13, RZ ;  /* 0x0000000d1d7f7210 */ /* 0x000fe20007ffe0ff */
[----:B------:R-:W-:Y:S01]  /*1ba0*/  IMAD R3, R42, UR7, R3 ;  /* 0x000000072a037c24 */ /* 0x000fe2000f8e0203 */
[----:B------:R-:W-:Y:S02]  /*1bb0*/  P2R R181, PR, RZ, 0x2 ;  /* 0x00000002ffb57803 */ /* 0x000fe40000000000 */
[----:B------:R-:W-:Y:S01]  /*1bc0*/  LEA.HI.X.SX32 R13, R77, R38, 0x1, P0 ;  /* 0x000000264d0d7211 */ /* 0x000fe200000f0eff */
[----:B012---:R-:W-:-:S07]  /*1bd0*/  IMAD.IADD R129, R31, 0x1, R3 ;  /* 0x000000011f817824 */ /* 0x007fce00078e0203 */
.L_x_8859:
[----:B------:R-:W-:Y:S01]  /*1be0*/  SHF.R.S32.HI R133, RZ, 0x1f, R150 ;  /* 0x0000001fff857819 */ /* 0x000fe20000011496 */
[----:B01----:R-:W-:Y:S01]  /*1bf0*/  IMAD.WIDE.U32 R38, R150, UR16, R4 ;  /* 0x0000001096267c25 */ /* 0x003fe2000f8e0004 */
[-C--:B------:R-:W-:Y:S02]  /*1c00*/  ISETP.GE.AND P0, PT, R71, R79.reuse, PT ;  /* 0x0000004f4700720c */ /* 0x080fe40003f06270 */
[----:B------:R-:W-:Y:S01]  /*1c10*/  ISETP.GE.AND P5, PT, R70, R79, PT ;  /* 0x0000004f4600720c */ /* 0x000fe20003fa6270 */
[----:B------:R-:W-:Y:S01]  /*1c20*/  IMAD R3, R133, UR16, RZ ;  /* 0x0000001085037c24 */ /* 0x000fe2000f8e02ff */
[----:B------:R-:W-:Y:S02]  /*1c30*/  LEA R2, P1, R38, R60, 0x2 ;  /* 0x0000003c26027211 */ /* 0x000fe400078210ff */
[----:B------:R-:W-:Y:S01]  /*1c40*/  ISETP.NE.AND P6, PT, R181, RZ, PT ;  /* 0x000000ffb500720c */ /* 0x000fe20003fc5270 */
[----:B------:R-:W-:Y:S01]  /*1c50*/  IMAD R3, R150, UR17, R3 ;  /* 0x0000001196037c24 */ /* 0x000fe2000f8e0203 */
[----:B------:R-:W-:Y:S01]  /*1c60*/  HFMA2.MMA R154, -RZ, RZ, 0, 0 ;  /* 0x00000000ff9a7435 */ /* 0x000fe200000001ff */
[----:B------:R-:W-:-:S02]  /*1c70*/  MOV R137, RZ ;  /* 0x000000ff00897202 */ /* 0x000fc40000000f00 */
[----:B------:R-:W-:Y:S02]  /*1c80*/  ISETP.GE.AND P2, PT, R73, R79, PT ;  /* 0x0000004f4900720c */ /* 0x000fe40003f46270 */
[----:B------:R-:W-:Y:S01]  /*1c90*/  IADD3 R3, R39, R3, RZ ;  /* 0x0000000327037210 */ /* 0x000fe20007ffe0ff */
[----:B------:R-:W-:Y:S01]  /*1ca0*/  IMAD R41, R133, UR8, RZ ;  /* 0x0000000885297c24 */ /* 0x000fe2000f8e02ff */
[----:B------:R-:W-:Y:S02]  /*1cb0*/  ISETP.GE.AND P3, PT, R74, R79, PT ;  /* 0x0000004f4a00720c */ /* 0x000fe40003f66270 */
[----:B------:R-:W-:Y:S01]  /*1cc0*/  LEA.HI.X R3, R38, R61, R3, 0x2, P1 ;  /* 0x0000003d26037211 */ /* 0x000fe200008f1403 */
[----:B------:R-:W-:Y:S01]  /*1cd0*/  IMAD.MOV.U32 R39, RZ, RZ, R127 ;  /* 0x000000ffff277224 */ /* 0x000fe200078e007f */
[----:B------:R-:W-:Y:S01]  /*1ce0*/  MOV R38, R28 ;  /* 0x0000001c00267202 */ /* 0x000fe20000000f00 */
[----:B------:R-:W-:Y:S01]  /*1cf0*/  IMAD R41, R150, UR9, R41 ;  /* 0x0000000996297c24 */ /* 0x000fe2000f8e0229 */
[-C--:B------:R-:W-:Y:S01]  /*1d00*/  ISETP.GE.AND P1, PT, R72, R79.reuse, PT ;  /* 0x0000004f4800720c */ /* 0x080fe20003f26270 */
[----:B--2---:R-:W2:Y:S01]  /*1d10*/  @!P0 LDG.E R154, desc[UR12][R2.64+0x100] ;  /* 0x0001000c029a8981 */ /* 0x004ea2000c1e1900 */
[-C--:B------:R-:W-:Y:S01]  /*1d20*/  ISETP.GE.AND P4, PT, R75, R79.reuse, PT ;  /* 0x0000004f4b00720c */ /* 0x080fe20003f86270 */
[----:B------:R-:W-:Y:S01]  /*1d30*/  IMAD.WIDE.U32 R38, R150, UR8, R38 ;  /* 0x0000000896267c25 */ /* 0x000fe2000f8e0026 */
[----:B------:R-:W-:Y:S01]  /*1d40*/  HFMA2.MMA R139, -RZ, RZ, 0, 0 ;  /* 0x00000000ff8b7435 */ /* 0x000fe200000001ff */
[----:B---3--:R-:W3:Y:S01]  /*1d50*/  @!P5 LDG.E R137, desc[UR12][R2.64+0x80] ;  /* 0x0000800c0289d981 */ /* 0x008ee2000c1e1900 */
[----:B------:R-:W-:-:S02]  /*1d60*/  ISETP.GE.AND P5, PT, R76, R79, PT ;  /* 0x0000004f4c00720c */ /* 0x000fc40003fa6270 */
[C---:B------:R-:W-:Y:S02]  /*1d70*/  LEA R40, P0, R38.reuse, R34, 0x2 ;  /* 0x0000002226287211 */ /* 0x040fe400078010ff */
[----:B------:R-:W-:Y:S02]  /*1d80*/  IADD3 R39, R39, R41, RZ ;  /* 0x0000002927277210 */ /* 0x000fe40007ffe0ff */
[----:B------:R-:W-:Y:S02]  /*1d90*/  MOV R135, RZ ;  /* 0x000000ff00877202 */ /* 0x000fe40000000f00 */
[----:B------:R-:W-:Y:S01]  /*1da0*/  LEA.HI.X R41, R38, R35, R39, 0x2, P0 ;  /* 0x0000002326297211 */ /* 0x000fe200000f1427 */
[----:B------:R-:W-:Y:S01]  /*1db0*/  HFMA2.MMA R156, -RZ, RZ, 0, 0 ;  /* 0x00000000ff9c7435 */ /* 0x000fe200000001ff */
[----:B------:R-:W-:Y:S01]  /*1dc0*/  IMAD.MOV.U32 R141, RZ, RZ, RZ ;  /* 0x000000ffff8d7224 */ /* 0x000fe200078e00ff */
[----:B------:R-:W-:Y:S01]  /*1dd0*/  HFMA2.MMA R143, -RZ, RZ, 0, 0 ;  /* 0x00000000ff8f7435 */ /* 0x000fe200000001ff */
[----:B----4-:R-:W4:Y:S04]  /*1de0*/  @!P6 LDG.E R135, desc[UR12][R2.64] ;  /* 0x0000000c0287e981 */ /* 0x010f28000c1e1900 */
[----:B------:R-:W2:Y:S01]  /*1df0*/  LDG.E R131, desc[UR12][R40.64] ;  /* 0x0000000c28837981 */ /* 0x000ea2000c1e1900 */
[----:B------:R-:W-:-:S03]  /*1e00*/  MOV R158, RZ ;  /* 0x000000ff009e7202 */ /* 0x000fc60000000f00 */
[----:B------:R-:W3:Y:S04]  /*1e10*/  @!P1 LDG.E R139, desc[UR12][R2.64+0x180] ;  /* 0x0001800c028b9981 */ /* 0x000ee8000c1e1900 */
[----:B------:R-:W3:Y:S04]  /*1e20*/  @!P2 LDG.E R156, desc[UR12][R2.64+0x200] ;  /* 0x0002000c029ca981 */ /* 0x000ee8000c1e1900 */
[----:B------:R-:W3:Y:S04]  /*1e30*/  @!P3 LDG.E R141, desc[UR12][R2.64+0x280] ;  /* 0x0002800c028db981 */ /* 0x000ee8000c1e1900 */
[----:B------:R-:W3:Y:S04]  /*1e40*/  @!P4 LDG.E R158, desc[UR12][R2.64+0x300] ;  /* 0x0003000c029ec981 */ /* 0x000ee8000c1e1900 */
[----:B------:R0:W3:Y:S01]  /*1e50*/  @!P5 LDG.E R143, desc[UR12][R2.64+0x380] ;  /* 0x0003800c028fd981 */ /* 0x0000e2000c1e1900 */
[----:B------:R-:W-:-:S04]  /*1e60*/  IMAD R145, R133, UR10, RZ ;  /* 0x0000000a85917c24 */ /* 0x000fc8000f8e02ff */
[----:B------:R-:W-:Y:S01]  /*1e70*/  IMAD R145, R150, UR11, R145 ;  /* 0x0000000b96917c24 */ /* 0x000fe2000f8e0291 */
[----:B0-----:R-:W-:Y:S02]  /*1e80*/  MOV R2, R30 ;  /* 0x0000001e00027202 */ /* 0x001fe40000000f00 */
[----:B------:R-:W-:-:S03]  /*1e90*/  MOV R3, R129 ;  /* 0x0000008100037202 */ /* 0x000fc60000000f00 */
[----:B------:R-:W-:-:S04]  /*1ea0*/  IMAD.WIDE.U32 R38, R150, UR10, R2 ;  /* 0x0000000a96267c25 */ /* 0x000fc8000f8e0002 */
[----:B------:R-:W-:Y:S01]  /*1eb0*/  IMAD.IADD R39, R39, 0x1, R145 ;  /* 0x0000000127277824 */ /* 0x000fe200078e0291 */
[----:B------:R-:W-:-:S04]  /*1ec0*/  LEA R152, P2, R38, R36, 0x2 ;  /* 0x0000002426987211 */ /* 0x000fc800078410ff */
[----:B------:R-:W-:Y:S01]  /*1ed0*/  LEA.HI.X R153, R38, R37, R39, 0x2, P2 ;  /* 0x0000002526997211 */ /* 0x000fe200010f1427 */
[----:B------:R-:W-:Y:S01]  /*1ee0*/  FADD.FTZ R39, R99, R44 ;  /* 0x0000002c63277221 */ /* 0x000fe20000010000 */
[----:B------:R-:W-:Y:S02]  /*1ef0*/  ISETP.NE.AND P0, PT, R177, RZ, PT ;  /* 0x000000ffb100720c */ /* 0x000fe40003f05270 */
[----:B------:R-:W-:Y:S01]  /*1f00*/  ISETP.NE.AND P2, PT, R50, RZ, PT ;  /* 0x000000ff3200720c */ /* 0x000fe20003f45270 */
[----:B------:R0:W5:Y:S01]  /*1f10*/  LDG.E R152, desc[UR12][R152.64] ;  /* 0x0000000c98987981 */ /* 0x000162000c1e1900 */
[----:B------:R-:W-:Y:S02]  /*1f20*/  ISETP.LT.OR P1, PT, R179, 0x2, P0 ;  /* 0x00000002b300780c */ /* 0x000fe40000721670 */
[----:B------:R-:W-:-:S09]  /*1f30*/  LEA R2, R117, R150, 0x8 ;  /* 0x0000009675027211 */ /* 0x000fd200078e40ff */
[----:B------:R-:W-:Y:S02]  /*1f40*/  @P2 IADD3 R2, R50, 0x200, RZ ;  /* 0x0000020032022810 */ /* 0x000fe40007ffe0ff */
[----:B------:R-:W1:Y:S03]  /*1f50*/  @!P1 LDC R40, c[0x0][0x21c] ;  /* 0x00008700ff289b82 */ /* 0x000e660000000800 */
[----:B------:R-:W-:Y:S01]  /*1f60*/  IMAD R160, R2, 0x4, R53 ;  /* 0x0000000402a07824 */ /* 0x000fe200078e0235 */
[----:B------:R-:W-:Y:S01]  /*1f70*/  @!P1 IADD3 R3, R179, -0x2, RZ ;  /* 0xfffffffeb3039810 */ /* 0x000fe20007ffe0ff */
[----:B------:R-:W-:-:S04]  /*1f80*/  HFMA2.MMA R162, -RZ, RZ, 0, 0 ;  /* 0x00000000ffa27435 */ /* 0x000fc800000001ff */
[----:B-1----:R-:W-:-:S04]  /*1f90*/  @!P1 IMAD R3, R3, R40, R150 ;  /* 0x0000002803039224 */ /* 0x002fc800078e0296 */
        /* <DEDUP_REMOVED lines=11> */
[----:B------:R-:W1:Y:S01]  /*2050*/  MUFU.EX2 R161, R161 ;  /* 0x000000a100a17308 */ /* 0x000e620000000800 */
[----:B----4-:R-:W-:Y:S04]  /*2060*/  STS [R80], R135 ;  /* 0x0000008750007388 */ /* 0x010fe80000000800 */
[----:B---3--:R-:W-:Y:S04]  /*2070*/  STS [R82+0x80], R137 ;  /* 0x0000808952007388 */ /* 0x008fe80000000800 */
[----:B------:R2:W-:Y:S04]  /*2080*/  STS [R83+0x100], R154 ;  /* 0x0001009a53007388 */ /* 0x0005e80000000800 */
[----:B------:R-:W-:Y:S04]  /*2090*/  STS [R84+0x180], R139 ;  /* 0x0001808b54007388 */ /* 0x000fe80000000800 */
[----:B------:R3:W-:Y:S04]  /*20a0*/  STS [R85+0x200], R156 ;  /* 0x0002009c55007388 */ /* 0x0007e80000000800 */
[----:B------:R-:W-:Y:S04]  /*20b0*/  STS [R86+0x280], R141 ;  /* 0x0002808d56007388 */ /* 0x000fe80000000800 */
[----:B------:R-:W-:Y:S04]  /*20c0*/  STS [R87+0x300], R158 ;  /* 0x0003009e57007388 */ /* 0x000fe80000000800 */
[----:B------:R4:W-:Y:S01]  /*20d0*/  STS [R88+0x380], R143 ;  /* 0x0003808f58007388 */ /* 0x0009e20000000800 */
[----:B------:R-:W-:-:S03]  /*20e0*/  NOP ;  /* 0x0000000000007918 */ /* 0x000fc60000000000 */
[----:B------:R-:W3:Y:S04]  /*20f0*/  LDS R163, [R89] ;  /* 0x0000000059a37984 */ /* 0x000ee80000000800 */
[----:B------:R-:W4:Y:S04]  /*2100*/  LDS R159, [R89+0x4] ;  /* 0x00000400599f7984 */ /* 0x000f280000000800 */
[----:B------:R-:W4:Y:S04]  /*2110*/  LDS R157, [R89+0x8] ;  /* 0x00000800599d7984 */ /* 0x000f280000000800 */
[----:B0-----:R-:W0:Y:S04]  /*2120*/  LDS R153, [R89+0xc] ;  /* 0x00000c0059997984 */ /* 0x001e280000000800 */
[----:B------:R-:W0:Y:S04]  /*2130*/  LDS R151, [R89+0x10] ;  /* 0x0000100059977984 */ /* 0x000e280000000800 */
[----:B------:R-:W0:Y:S04]  /*2140*/  LDS R147, [R89+0x14] ;  /* 0x0000140059937984 */ /* 0x000e280000000800 */
[----:B------:R-:W0:Y:S04]  /*2150*/  LDS R145, [R89+0x18] ;  /* 0x0000180059917984 */ /* 0x000e280000000800 */
[----:B------:R-:W0:Y:S04]  /*2160*/  LDS R141, [R89+0x1c] ;  /* 0x00001c00598d7984 */ /* 0x000e280000000800 */
[----:B-1----:R1:W-:Y:S01]  /*2170*/  STS [R160+0xa88], R161 ;  /* 0x000a88a1a0007388 */ /* 0x0023e20000000800 */
[----:B------:R-:W-:Y:S01]  /*2180*/  BAR.SYNC.DEFER_BLOCKING 0x0 ;  /* 0x0000000000007b1d */ /* 0x000fe20000010000 */
[--C-:B--2---:R-:W-:Y:S01]  /*2190*/  FADD.FTZ R154, R101, R44.reuse ;  /* 0x0000002c659a7221 */ /* 0x104fe20000010000 */
[----:B------:R-:W-:-:S03]  /*21a0*/  FADD.FTZ R135, R103, R44 ;  /* 0x0000002c67877221 */ /* 0x000fc60000010000 */
[C---:B------:R-:W-:Y:S01]  /*21b0*/  FMUL.FTZ R38, R164.reuse, R154 ;  /* 0x0000009aa4267220 */ /* 0x040fe20000410000 */
[----:B------:R-:W-:Y:S01]  /*21c0*/  FMUL.FTZ R40, R164, R135 ;  /* 0x00000087a4287220 */ /* 0x000fe20000410000 */
[--C-:B---3--:R-:W-:Y:S01]  /*21d0*/  FADD.FTZ R156, R105, R44.reuse ;  /* 0x0000002c699c7221 */ /* 0x108fe20000010000 */
[--C-:B------:R-:W-:Y:S01]  /*21e0*/  FADD.FTZ R137, R107, R44.reuse ;  /* 0x0000002c6b897221 */ /* 0x100fe20000010000 */
[----:B------:R2:W5:Y:S01]  /*21f0*/  @!P1 LDG.E R162, desc[UR12][R2.64+0x4] ;  /* 0x0000040c02a29981 */ /* 0x000562000c1e1900 */
[----:B------:R-:W-:Y:S01]  /*2200*/  ISETP.NE.AND P1, PT, R50, 0x1f, PT ;  /* 0x0000001f3200780c */ /* 0x000fe20003f25270 */
[----:B------:R-:W2:Y:S01]  /*2210*/  MUFU.EX2 R38, R38 ;  /* 0x0000002600267308 */ /* 0x000ea20000000800 */
[C---:B------:R-:W-:Y:S01]  /*2220*/  FMUL.FTZ R41, R164.reuse, R156 ;  /* 0x0000009ca4297220 */ /* 0x040fe20000410000 */
[----:B----4-:R-:W-:Y:S01]  /*2230*/  FMUL.FTZ R143, R164, R137 ;  /* 0x00000089a48f7220 */ /* 0x010fe20000410000 */
[----:B------:R-:W-:-:S05]  /*2240*/  FADD.FTZ R158, R109, R44 ;  /* 0x0000002c6d9e7221 */ /* 0x000fca0000010000 */
[----:B------:R-:W3:Y:S04]  /*2250*/  MUFU.EX2 R40, R40 ;  /* 0x0000002800287308 */ /* 0x000ee80000000800 */
[----:B------:R-:W-:Y:S01]  /*2260*/  @P1 LEA R171, R50, R53, 0x2 ;  /* 0x0000003532ab1211 */ /* 0x000fe200078e10ff */
[C---:B------:R-:W-:Y:S01]  /*2270*/  FMUL.FTZ R149, R164.reuse, R158 ;  /* 0x0000009ea4957220 */ /* 0x040fe20000410000 */
[--C-:B------:R-:W-:Y:S02]  /*2280*/  FADD.FTZ R139, R111, R44.reuse ;  /* 0x0000002c6f8b7221 */ /* 0x100fe40000010000 */
[----:B------:R-:W4:Y:S02]  /*2290*/  MUFU.EX2 R41, R41 ;  /* 0x0000002900297308 */ /* 0x000f240000000800 */
[----:B------:R-:W0:Y:S01]  /*22a0*/  @P1 LDS R171, [R171+0x128c] ;  /* 0x00128c00abab1984 */ /* 0x000e220000000800 */
[----:B------:R-:W-:Y:S01]  /*22b0*/  FMUL.FTZ R155, R164, R139 ;  /* 0x0000008ba49b7220 */ /* 0x000fe20000410000 */
[----:B-1----:R-:W-:-:S04]  /*22c0*/  FADD.FTZ R160, R113, R44 ;  /* 0x0000002c71a07221 */ /* 0x002fc80000010000 */
[----:B------:R-:W1:Y:S01]  /*22d0*/  MUFU.EX2 R143, R143 ;  /* 0x0000008f008f7308 */ /* 0x000e620000000800 */
[----:B--2---:R-:W-:Y:S01]  /*22e0*/  FFMA.FTZ R2, R38, R170, R167 ;  /* 0x000000aa26027223 */ /* 0x004fe200000100a7 */
[----:B------:R-:W-:Y:S01]  /*22f0*/  FMUL.FTZ R3, R161, R38 ;  /* 0x00000026a1037220 */ /* 0x000fe20000410000 */
[----:B------:R-:W-:-:S05]  /*2300*/  FMUL.FTZ R164, R164, R160 ;  /* 0x000000a0a4a47220 */ /* 0x000fca0000410000 */
[----:B------:R-:W2:Y:S01]  /*2310*/  MUFU.EX2 R149, R149 ;  /* 0x0000009500957308 */ /* 0x000ea20000000800 */
[C---:B---3--:R-:W-:Y:S01]  /*2320*/  FFMA.FTZ R169, R40.reuse, R2, R165 ;  /* 0x0000000228a97223 */ /* 0x048fe200000100a5 */
[----:B------:R-:W-:-:S06]  /*2330*/  FMUL.FTZ R2, R40, R3 ;  /* 0x0000000328027220 */ /* 0x000fcc0000410000 */
[----:B------:R-:W3:Y:S01]  /*2340*/  MUFU.EX2 R155, R155 ;  /* 0x0000009b009b7308 */ /* 0x000ee20000000800 */
[C---:B----4-:R-:W-:Y:S01]  /*2350*/  FFMA.FTZ R169, R41.reuse, R169, R166 ;  /* 0x000000a929a97223 */ /* 0x050fe200000100a6 */
[----:B------:R-:W-:-:S06]  /*2360*/  FMUL.FTZ R2, R41, R2 ;  /* 0x0000000229027220 */ /* 0x000fcc0000410000 */
[----:B------:R-:W4:Y:S01]  /*2370*/  MUFU.EX2 R164, R164 ;  /* 0x000000a400a47308 */ /* 0x000f220000000800 */
[C---:B-1----:R-:W-:Y:S01]  /*2380*/  FFMA.FTZ R169, R143.reuse, R169, R168 ;  /* 0x000000a98fa97223 */ /* 0x042fe200000100a8 */
[----:B------:R-:W-:-:S03]  /*2390*/  FMUL.FTZ R2, R143, R2 ;  /* 0x000000028f027220 */ /* 0x000fc60000410000 */
[C---:B--2---:R-:W-:Y:S01]  /*23a0*/  FFMA.FTZ R169, R149.reuse, R169, R172 ;  /* 0x000000a995a97223 */ /* 0x044fe200000100ac */
[----:B------:R-:W-:Y:S01]  /*23b0*/  FMUL.FTZ R2, R149, R2 ;  /* 0x0000000295027220 */ /* 0x000fe20000410000 */
[----:B------:R-:W-:Y:S02]  /*23c0*/  FMUL.FTZ R3, R97, R142 ;  /* 0x0000008e61037220 */ /* 0x000fe40000410000 */
[C---:B---3--:R-:W-:Y:S01]  /*23d0*/  FFMA.FTZ R173, R155.reuse, R169, R174 ;  /* 0x000000a99bad7223 */ /* 0x048fe200000100ae */
[----:B------:R-:W-:-:S03]  /*23e0*/  FMUL.FTZ R169, R155, R2 ;  /* 0x000000029ba97220 */ /* 0x000fc60000410000 */
[C---:B----4-:R-:W-:Y:S01]  /*23f0*/  FFMA.FTZ R183, R164.reuse, R173, R3 ;  /* 0x000000ada4b77223 */ /* 0x050fe20000010003 */
[----:B------:R-:W-:Y:S01]  /*2400*/  FMUL.FTZ R186, R164, R169 ;  /* 0x000000a9a4ba7220 */ /* 0x000fe20000410000 */
[----:B0-----:R-:W-:Y:S06]  /*2410*/  @P1 BRA `(.L_x_8840) ;  /* 0x0000000000281947 */ /* 0x001fec0003800000 */
[----:B------:R-:W-:Y:S02]  /*2420*/  ISETP.NE.AND P3, PT, R179, UR21, PT ;  /* 0x00000015b3007c0c */ /* 0x000fe4000bf65270 */
[----:B------:R-:W-:-:S11]  /*2430*/  MOV R171, 0x3f800000 ;  /* 0x3f80000000ab7802 */ /* 0x000fd60000000f00 */
[----:B------:R-:W-:Y:S05]  /*2440*/  @!P3 BRA `(.L_x_8840) ;  /* 0x00000000001cb947 */ /* 0x000fea0003800000 */
[----:B------:R-:W-:-:S04]  /*2450*/  IADD3 R3, -R63, UR21, RZ ;  /* 0x000000153f037c10 */ /* 0x000fc8000fffe1ff */
[----:B------:R-:W-:-:S04]  /*2460*/  LEA.HI R2, R3, R3, RZ, 0x1 ;  /* 0x0000000303027211 */ /* 0x000fc800078f08ff */
[----:B------:R-:W-:-:S04]  /*2470*/  LOP3.LUT R2, R2, 0xfffffe, RZ, 0xc0, !PT ;  /* 0x00fffffe02027812 */ /* 0x000fc800078ec0ff */
[----:B------:R-:W-:-:S04]  /*2480*/  IADD3 R3, -R2, R3, RZ ;  /* 0x0000000302037210 */ /* 0x000fc80007ffe1ff */
[----:B------:R-:W-:-:S05]  /*2490*/  LEA R2, R3, R150, 0x8 ;  /* 0x0000009603027211 */ /* 0x000fca00078e40ff */
[----:B------:R-:W-:-:S05]  /*24a0*/  IMAD R2, R2, 0x4, R53 ;  /* 0x0000000402027824 */ /* 0x000fca00078e0235 */
[----:B------:R0:W1:Y:S02]  /*24b0*/  LDS R171, [R2+0xa88] ;  /* 0x000a880002ab7984 */ /* 0x0000640000000800 */
.L_x_8840:
[----:B------:R-:W-:Y:S05]  /*24c0*/  BSYNC B0 ;  /* 0x0000000000007941 */ /* 0x000fea0003800000 */
.L_x_8839:
[----:B0-----:R-:W0:Y:S01]  /*24d0*/  SHFL.UP PT, R2, R183, 0x1, RZ ;  /* 0x04200000b7027989 */ /* 0x001e2200000e00ff */
[----:B------:R-:W-:Y:S01]  /*24e0*/  ISETP.GE.AND P3, PT, R62, 0x1, PT ;  /* 0x000000013e00780c */ /* 0x000fe20003f66270 */
[C---:B-----5:R-:W-:Y:S01]  /*24f0*/  FMUL.FTZ R169, R152.reuse, R145 ;  /* 0x0000009198a97220 */ /* 0x060fe20000410000 */
[C---:B------:R-:W-:Y:S01]  /*2500*/  FMUL.FTZ R3, R152.reuse, R141 ;  /* 0x0000008d98037220 */ /* 0x040fe20000410000 */
[----:B------:R-:W2:Y:S01]  /*2510*/  SHFL.UP PT, R173, R186, 0x1, RZ ;  /* 0x04200000baad7989 */ /* 0x000ea200000e00ff */
        /* <DEDUP_REMOVED lines=9> */
[----:B------:R-:W-:Y:S01]  /*25b0*/  ISETP.NE.AND P4, PT, R177, 0x1f, PT ;  /* 0x0000001fb100780c */ /* 0x000fe20003f85270 */
[----:B------:R-:W-:Y:S01]  /*25c0*/  FMUL.FTZ R176, R102, R175 ;  /* 0x000000af66b07220 */ /* 0x000fe20000410000 */
[----:B------:R-:W-:Y:S01]  /*25d0*/  FMUL.FTZ R175, R152, R159 ;  /* 0x0000009f98af7220 */ /* 0x000fe20000410000 */
[----:B------:R-:W-:Y:S01]  /*25e0*/  ISETP.GE.OR P0, PT, R179, UR21, P0 ;  /* 0x00000015b3007c0c */ /* 0x000fe20008706670 */
[----:B------:R-:W-:Y:S02]  /*25f0*/  BSSY B0, `(.L_x_8841) ;  /* 0x00000a9000007945 */ /* 0x000fe40003800000 */
[----:B------:R-:W-:Y:S01]  /*2600*/  FMUL.FTZ R175, R98, R175 ;  /* 0x000000af62af7220 */ /* 0x000fe20000410000 */
[----:B0-----:R-:W-:Y:S01]  /*2610*/  @P3 FFMA.FTZ R183, R186, R2, R183 ;  /* 0x00000002bab73223 */ /* 0x001fe200000100b7 */
[----:B------:R-:W-:Y:S01]  /*2620*/  FFMA.FTZ R2, R164, R184, R169 ;  /* 0x000000b8a4027223 */ /* 0x000fe200000100a9 */
[----:B--2---:R-:W-:-:S03]  /*2630*/  @P3 FMUL.FTZ R186, R186, R173 ;  /* 0x000000adbaba3220 */ /* 0x004fc60000410000 */
[C---:B------:R-:W-:Y:S01]  /*2640*/  FFMA.FTZ R185, R155.reuse, R2, R182 ;  /* 0x000000029bb97223 */ /* 0x040fe200000100b6 */
[----:B------:R-:W-:Y:S01]  /*2650*/  FMUL.FTZ R2, R155, R178 ;  /* 0x000000b29b027220 */ /* 0x000fe20000410000 */
[----:B------:R-:W-:Y:S01]  /*2660*/  FMUL.FTZ R178, R100, R3 ;  /* 0x0000000364b27220 */ /* 0x000fe20000410000 */
[----:B------:R-:W-:Y:S01]  /*2670*/  FMUL.FTZ R173, R152, R163 ;  /* 0x000000a398ad7220 */ /* 0x000fe20000410000 */
[C---:B------:R-:W-:Y:S01]  /*2680*/  FFMA.FTZ R185, R149.reuse, R185, R180 ;  /* 0x000000b995b97223 */ /* 0x040fe200000100b4 */
[----:B------:R-:W-:Y:S01]  /*2690*/  FMUL.FTZ R188, R149, R2 ;  /* 0x0000000295bc7220 */ /* 0x000fe20000410000 */
[----:B------:R-:W-:Y:S01]  /*26a0*/  SHFL.UP PT, R3, R186, 0x2, RZ ;  /* 0x04400000ba037989 */ /* 0x000fe200000e00ff */
[----:B------:R-:W-:Y:S01]  /*26b0*/  FMUL.FTZ R173, R0, R173 ;  /* 0x000000ad00ad7220 */ /* 0x000fe20000410000 */
[C---:B------:R-:W-:Y:S01]  /*26c0*/  FFMA.FTZ R185, R143.reuse, R185, R176 ;  /* 0x000000b98fb97223 */ /* 0x040fe200000100b0 */
[----:B------:R-:W-:Y:S01]  /*26d0*/  FMUL.FTZ R188, R143, R188 ;  /* 0x000000bc8fbc7220 */ /* 0x000fe20000410000 */
[----:B------:R-:W0:Y:S01]  /*26e0*/  SHFL.UP PT, R2, R183, 0x2, RZ ;  /* 0x04400000b7027989 */ /* 0x000e2200000e00ff */
[----:B------:R-:W-:Y:S01]  /*26f0*/  ISETP.GE.AND P3, PT, R62, 0x2, PT ;  /* 0x000000023e00780c */ /* 0x000fe20003f66270 */
[C---:B------:R-:W-:Y:S01]  /*2700*/  FFMA.FTZ R187, R41.reuse, R185, R178 ;  /* 0x000000b929bb7223 */ /* 0x040fe200000100b2 */
[----:B------:R-:W-:-:S03]  /*2710*/  FMUL.FTZ R185, R41, R188 ;  /* 0x000000bc29b97220 */ /* 0x000fc60000410000 */
[C---:B------:R-:W-:Y:S01]  /*2720*/  FFMA.FTZ R187, R40.reuse, R187, R175 ;  /* 0x000000bb28bb7223 */ /* 0x040fe200000100af */
[----:B------:R-:W-:-:S03]  /*2730*/  FMUL.FTZ R185, R40, R185 ;  /* 0x000000b928b97220 */ /* 0x000fc60000410000 */
[C---:B------:R-:W-:Y:S01]  /*2740*/  FFMA.FTZ R188, R38.reuse, R187, R173 ;  /* 0x000000bb26bc7223 */ /* 0x040fe200000100ad */
[----:B------:R-:W-:Y:S01]  /*2750*/  FMUL.FTZ R189, R38, R185 ;  /* 0x000000b926bd7220 */ /* 0x000fe20000410000 */
[----:B------:R-:W-:-:S03]  /*2760*/  @!P0 LEA R187, R150, R53, 0x3 ;  /* 0x0000003596bb8211 */ /* 0x000fc600078e18ff */
[----:B------:R-:W1:Y:S04]  /*2770*/  SHFL.DOWN PT, R185, R188, 0x1, 0x1f ;  /* 0x08201f00bcb97f89 */ /* 0x000e6800000e0000 */
        /* <DEDUP_REMOVED lines=26> */
[----:B-1----:R-:W-:-:S03]  /*2920*/  @!P4 FFMA.FTZ R188, R189, R185, R188 ;  /* 0x000000b9bdbcc223 */ /* 0x002fc600000100bc */
[----:B------:R-:W-:Y:S01]  /*2930*/  SHFL.IDX PT, R185, R162, RZ, 0x1f ;  /* 0x00001fffa2b97589 */ /* 0x000fe200000e0000 */
[----:B--2---:R-:W-:-:S03]  /*2940*/  @!P4 FMUL.FTZ R189, R189, R190 ;  /* 0x000000bebdbdc220 */ /* 0x004fc60000410000 */
[----:B------:R-:W1:Y:S04]  /*2950*/  SHFL.DOWN PT, R191, R188, 0x8, 0x1f ;  /* 0x09001f00bcbf7f89 */ /* 0x000e6800000e0000 */
[----:B------:R-:W2:Y:S01]  /*2960*/  SHFL.DOWN PT, R190, R189, 0x8, 0x1f ;  /* 0x09001f00bdbe7f89 */ /* 0x000ea200000e0000 */
[C---:B0-----:R-:W-:Y:S01]  /*2970*/  @P3 FFMA.FTZ R183, R186.reuse, R2, R183 ;  /* 0x00000002bab73223 */ /* 0x041fe200000100b7 */
[----:B------:R-:W-:Y:S01]  /*2980*/  HFMA2.MMA R2, -RZ, RZ, 1.875, 0 ;  /* 0x3f800000ff027435 */ /* 0x000fe200000001ff */
[----:B---3--:R-:W-:Y:S01]  /*2990*/  @P3 FMUL.FTZ R186, R186, R3 ;  /* 0x00000003baba3220 */ /* 0x008fe20000410000 */
[----:B------:R-:W-:-:S03]  /*29a0*/  ISETP.GE.U32.AND P3, PT, R177, 0x18, PT ;  /* 0x00000018b100780c */ /* 0x000fc60003f66070 */
[----:B------:R-:W-:Y:S01]  /*29b0*/  SHFL.UP PT, R183, R183, 0x1, RZ ;  /* 0x04200000b7b77989 */ /* 0x000fe200000e00ff */
[----:B------:R-:W-:-:S03]  /*29c0*/  MOV R3, RZ ;  /* 0x000000ff00037202 */ /* 0x000fc60000000f00 */
[----:B------:R-:W0:Y:S04]  /*29d0*/  SHFL.UP PT, R186, R186, 0x1, RZ ;  /* 0x04200000baba7989 */ /* 0x000e2800000e00ff */
[----:B------:R-:W-:Y:S01]  /*29e0*/  @!P0 LDS.64 R2, [R187+0x1308] ;  /* 0x00130800bb028984 */ /* 0x000fe20000000a00 */
[----:B------:R-:W-:Y:S01]  /*29f0*/  ISETP.GE.U32.AND P0, PT, R177, 0x10, PT ;  /* 0x00000010b100780c */ /* 0x000fe20003f06070 */
[C---:B-1----:R-:W-:Y:S01]  /*2a00*/  @!P3 FFMA.FTZ R188, R189.reuse, R191, R188 ;  /* 0x000000bfbdbcb223 */ /* 0x042fe200000100bc */
[----:B--2---:R-:W-:-:S04]  /*2a10*/  @!P3 FMUL.FTZ R189, R189, R190 ;  /* 0x000000bebdbdb220 */ /* 0x004fc80000410000 */
[----:B------:R-:W1:Y:S04]  /*2a20*/  SHFL.DOWN PT, R191, R188, 0x10, 0x1f ;  /* 0x0a001f00bcbf7f89 */ /* 0x000e6800000e0000 */
[----:B------:R-:W2:Y:S01]  /*2a30*/  SHFL.DOWN PT, R190, R189, 0x10, 0x1f ;  /* 0x0a001f00bdbe7f89 */ /* 0x000ea200000e0000 */
[----:B0-----:R-:W-:-:S04]  /*2a40*/  @P2 FFMA.FTZ R185, R186, R185, R183 ;  /* 0x000000b9bab92223 */ /* 0x001fc800000100b7 */
[----:B------:R-:W-:Y:S01]  /*2a50*/  FFMA.FTZ R161, R161, R185, R170 ;  /* 0x000000b9a1a17223 */ /* 0x000fe200000100aa */
[----:B------:R-:W-:Y:S01]  /*2a60*/  FMUL.FTZ R185, R91, R154 ;  /* 0x0000009a5bb97220 */ /* 0x000fe20000410000 */
[----:B------:R-:W-:Y:S02]  /*2a70*/  FMUL.FTZ R170, R93, R156 ;  /* 0x0000009c5daa7220 */ /* 0x000fe40000410000 */
[-C--:B------:R-:W-:Y:S01]  /*2a80*/  FMUL.FTZ R163, R163, R161.reuse ;  /* 0x000000a1a3a37220 */ /* 0x080fe20000410000 */
[CC--:B------:R-:W-:Y:S01]  /*2a90*/  FFMA.FTZ R186, R38.reuse, R161.reuse, R185 ;  /* 0x000000a126ba7223 */ /* 0x0c0fe200000100b9 */
[----:B------:R-:W-:Y:S02]  /*2aa0*/  FFMA.FTZ R167, R38, R161, R167 ;  /* 0x000000a126a77223 */ /* 0x000fe400000100a7 */
[----:B------:R-:W-:Y:S01]  /*2ab0*/  FFMA.FTZ R163, R0, R163, RZ ;  /* 0x000000a300a37223 */ /* 0x000fe200000100ff */
[----:B------:R-:W-:Y:S01]  /*2ac0*/  FMUL.FTZ R159, R159, R186 ;  /* 0x000000ba9f9f7220 */ /* 0x000fe20000410000 */
[C---:B-1----:R-:W-:Y:S01]  /*2ad0*/  @!P0 FFMA.FTZ R188, R189.reuse, R191, R188 ;  /* 0x000000bfbdbc8223 */ /* 0x042fe200000100bc */
[----:B------:R-:W-:Y:S01]  /*2ae0*/  FFMA.FTZ R165, R40, R167, R165 ;  /* 0x000000a728a57223 */ /* 0x000fe200000100a5 */
[----:B--2---:R-:W-:Y:S01]  /*2af0*/  @!P0 FMUL.FTZ R189, R189, R190 ;  /* 0x000000bebdbd8220 */ /* 0x004fe20000410000 */
[----:B------:R-:W-:-:S02]  /*2b00*/  FFMA.FTZ R163, R98, R159, R163 ;  /* 0x0000009f62a37223 */ /* 0x000fc400000100a3 */
[----:B------:R-:W-:Y:S01]  /*2b10*/  SHFL.DOWN PT, R187, R188, 0x1, 0x1f ;  /* 0x08201f00bcbb7f89 */ /* 0x000fe200000e0000 */
[-C--:B------:R-:W-:Y:S01]  /*2b20*/  FMUL.FTZ R157, R157, R165.reuse ;  /* 0x000000a59d9d7220 */ /* 0x080fe20000410000 */
[CC--:B------:R-:W-:Y:S01]  /*2b30*/  FFMA.FTZ R183, R41.reuse, R165.reuse, R170 ;  /* 0x000000a529b77223 */ /* 0x0c0fe200000100aa */
[----:B------:R-:W-:Y:S01]  /*2b40*/  FFMA.FTZ R166, R41, R165, R166 ;  /* 0x000000a529a67223 */ /* 0x000fe200000100a6 */
[----:B------:R-:W-:Y:S01]  /*2b50*/  SHFL.IDX PT, R159, R3, RZ, 0x1f ;  /* 0x00001fff039f7589 */ /* 0x000fe200000e0000 */
[----:B------:R-:W-:Y:S01]  /*2b60*/  FFMA.FTZ R163, R100, R157, R163 ;  /* 0x0000009d64a37223 */ /* 0x000fe200000100a3 */
[----:B------:R-:W-:Y:S01]  /*2b70*/  FMUL.FTZ R167, R153, R183 ;  /* 0x000000b799a77220 */ /* 0x000fe20000410000 */
[----:B------:R-:W-:Y:S01]  /*2b80*/  FFMA.FTZ R153, R143, R166, R168 ;  /* 0x000000a68f997223 */ /* 0x000fe200000100a8 */
[----:B------:R-:W0:Y:S01]  /*2b90*/  SHFL.DOWN PT, R190, R189, 0x1, 0x1f ;  /* 0x08201f00bdbe7f89 */ /* 0x000e2200000e0000 */
[----:B------:R-:W-:Y:S01]  /*2ba0*/  FMUL.FTZ R166, R95, R158 ;  /* 0x0000009e5fa67220 */ /* 0x000fe20000410000 */
[----:B------:R-:W-:Y:S01]  /*2bb0*/  FFMA.FTZ R163, R102, R167, R163 ;  /* 0x000000a766a37223 */ /* 0x000fe200000100a3 */
[-C--:B------:R-:W-:Y:S01]  /*2bc0*/  FMUL.FTZ R168, R151, R153.reuse ;  /* 0x0000009997a87220 */ /* 0x080fe20000410000 */
[----:B------:R-:W-:Y:S01]  /*2bd0*/  SHFL.IDX PT, R162, R188, RZ, 0x1f ;  /* 0x00001fffbca27589 */ /* 0x000fe200000e0000 */
[CC--:B------:R-:W-:Y:S01]  /*2be0*/  FFMA.FTZ R167, R149.reuse, R153.reuse, R166 ;  /* 0x0000009995a77223 */ /* 0x0c0fe200000100a6 */
[----:B------:R-:W-:Y:S01]  /*2bf0*/  FFMA.FTZ R151, R149, R153, R172 ;  /* 0x0000009995977223 */ /* 0x000fe200000100ac */
[----:B------:R-:W-:Y:S01]  /*2c00*/  FFMA.FTZ R163, R104, R168, R163 ;  /* 0x000000a868a37223 */ /* 0x000fe200000100a3 */
[----:B------:R-:W1:Y:S01]  /*2c10*/  SHFL.IDX PT, R157, R189, RZ, 0x1f ;  /* 0x00001fffbd9d7589 */ /* 0x000e6200000e0000 */
[----:B------:R-:W-:Y:S01]  /*2c20*/  FMUL.FTZ R147, R147, R167 ;  /* 0x000000a793937220 */ /* 0x000fe20000410000 */
[----:B------:R-:W-:Y:S01]  /*2c30*/  ISETP.NE.AND P0, PT, R50, RZ, PT ;  /* 0x000000ff3200720c */ /* 0x000fe20003f05270 */
[----:B------:R-:W-:-:S02]  /*2c40*/  FFMA.FTZ R151, R155, R151, R174 ;  /* 0x000000979b977223 */ /* 0x000fc400000100ae */
[----:B------:R-:W-:Y:S01]  /*2c50*/  FFMA.FTZ R147, R106, R147, R163 ;  /* 0x000000936a937223 */ /* 0x000fe200000100a3 */
[----:B------:R-:W-:Y:S01]  /*2c60*/  FMUL.FTZ R163, R97, R160 ;  /* 0x000000a061a37220 */ /* 0x000fe20000410000 */
[----:B------:R-:W-:-:S03]  /*2c70*/  FMUL.FTZ R145, R145, R151 ;  /* 0x0000009791917220 */ /* 0x000fc60000410000 */
[----:B------:R-:W-:Y:S01]  /*2c80*/  FFMA.FTZ R168, R164, R151, R163 ;  /* 0x00000097a4a87223 */ /* 0x000fe200000100a3 */
[----:B------:R-:W-:Y:S01]  /*2c90*/  FFMA.FTZ R145, R108, R145, R147 ;  /* 0x000000916c917223 */ /* 0x000fe20000010093 */
[----:B------:R-:W-:Y:S02]  /*2ca0*/  SHF.L.U32 R147, R50, 0x3, RZ ;  /* 0x0000000332937819 */ /* 0x000fe400000006ff */
[----:B------:R-:W-:Y:S01]  /*2cb0*/  FMUL.FTZ R141, R141, R168 ;  /* 0x000000a88d8d7220 */ /* 0x000fe20000410000 */
[----:B0-----:R-:W-:Y:S01]  /*2cc0*/  @P1 FFMA.FTZ R159, R190, R159, R187 ;  /* 0x0000009fbe9f1223 */ /* 0x001fe200000100bb */
[----:B------:R-:W-:Y:S02]  /*2cd0*/  LEA.HI.SX32 R174, R147, R147, 0x1b ;  /* 0x0000009393ae7211 */ /* 0x000fe400078fdaff */
[----:B------:R-:W-:Y:S01]  /*2ce0*/  FFMA.FTZ R145, R110, R141, R145 ;  /* 0x0000008d6e917223 */ /* 0x000fe20000010091 */
[----:B------:R-:W-:Y:S01]  /*2cf0*/  FMUL.FTZ R141, R152, R161 ;  /* 0x000000a1988d7220 */ /* 0x000fe20000410000 */
[----:B------:R-:W-:Y:S01]  /*2d00*/  FFMA.FTZ R184, R159, R171, R184 ;  /* 0x000000ab9fb87223 */ /* 0x000fe200000100b8 */
[----:B------:R-:W-:Y:S01]  /*2d10*/  @!P0 IMAD R159, R150, 0x8, R53 ;  /* 0x00000008969f8824 */ /* 0x000fe200078e0235 */
[----:B------:R-:W-:Y:S01]  /*2d20*/  LEA R174, R174, R53, 0x2 ;  /* 0x00000035aeae7211 */ /* 0x000fe200078e10ff */
[----:B------:R-:W-:Y:S01]  /*2d30*/  FADD.FTZ R147, -R170, R183 ;  /* 0x000000b7aa937221 */ /* 0x000fe20000010100 */
[----:B------:R-:W-:Y:S01]  /*2d40*/  FFMA.FTZ R164, R164, R184, R169 ;  /* 0x000000b8a4a47223 */ /* 0x000fe200000100a9 */
[C---:B-1----:R-:W-:Y:S01]  /*2d50*/  FFMA.FTZ R3, R157.reuse, R3, R162 ;  /* 0x000000039d037223 */ /* 0x042fe200000100a2 */
[----:B------:R-:W-:Y:S01]  /*2d60*/  FMUL.FTZ R2, R157, R2 ;  /* 0x000000029d027220 */ /* 0x000fe20000410000 */
[C---:B------:R-:W-:Y:S01]  /*2d70*/  FMUL.FTZ R157, R152.reuse, R165 ;  /* 0x000000a5989d7220 */ /* 0x040fe20000410000 */
[----:B------:R-:W-:Y:S01]  /*2d80*/  FFMA.FTZ R182, R155, R164, R182 ;  /* 0x000000a49bb67223 */ /* 0x000fe200000100b6 */
[C---:B------:R-:W-:Y:S01]  /*2d90*/  FMUL.FTZ R155, R152.reuse, R186 ;  /* 0x000000ba989b7220 */ /* 0x040fe20000410000 */
[----:B------:R-:W-:Y:S01]  /*2da0*/  FMUL.FTZ R183, R152, R183 ;  /* 0x000000b798b77220 */ /* 0x000fe20000410000 */
[----:B------:R0:W-:Y:S01]  /*2db0*/  @!P0 STS.64 [R159+0x1308], R2 ;  /* 0x001308029f008388 */ /* 0x0001e20000000a00 */
[----:B------:R-:W-:Y:S01]  /*2dc0*/  FFMA.FTZ R180, R149, R182, R180 ;  /* 0x000000b695b47223 */ /* 0x000fe200000100b4 */
[----:B------:R-:W-:Y:S01]  /*2dd0*/  FMUL.FTZ R149, R0, R141 ;  /* 0x0000008d00957220 */ /* 0x000fe20000410000 */
[----:B------:R-:W-:Y:S01]  /*2de0*/  FMUL.FTZ R170, R98, R155 ;  /* 0x0000009b62aa7220 */ /* 0x000fe20000410000 */
[----:B------:R-:W-:Y:S01]  /*2df0*/  FMUL.FTZ R155, R152, R168 ;  /* 0x000000a8989b7220 */ /* 0x000fe20000410000 */
[----:B------:R-:W-:Y:S01]  /*2e00*/  FFMA.FTZ R176, R143, R180, R176 ;  /* 0x000000b48fb07223 */ /* 0x000fe200000100b0 */
[----:B------:R-:W-:Y:S01]  /*2e10*/  FADD.FTZ R143, -R166, R167 ;  /* 0x000000a7a68f7221 */ /* 0x000fe20000010100 */
[C---:B------:R-:W-:Y:S01]  /*2e20*/  FMUL.FTZ R167, R152.reuse, R167 ;  /* 0x000000a798a77220 */ /* 0x040fe20000410000 */
[----:B------:R1:W-:Y:S01]  /*2e30*/  STS [R174+0x430], R149 ;  /* 0x00043095ae007388 */ /* 0x0003e20000000800 */
[----:B------:R-:W-:Y:S01]  /*2e40*/  FFMA.FTZ R178, R41, R176, R178 ;  /* 0x000000b029b27223 */ /* 0x000fe200000100b2 */
[----:B------:R-:W-:Y:S01]  /*2e50*/  FMUL.FTZ R41, R152, R151 ;  /* 0x0000009798297220 */ /* 0x000fe20000410000 */
[----:B------:R-:W-:Y:S01]  /*2e60*/  FMUL.FTZ R172, R102, R183 ;  /* 0x000000b766ac7220 */ /* 0x000fe20000410000 */
[----:B0-----:R-:W-:Y:S01]  /*2e70*/  FMUL.FTZ R2, R100, R157 ;  /* 0x0000009d64027220 */ /* 0x001fe20000410000 */
[----:B------:R-:W-:Y:S01]  /*2e80*/  IADD3 R157, -R77, UR6, -R50 ;  /* 0x000000064d9d7c10 */ /* 0x000fe2000fffe932 */
[----:B------:R-:W-:Y:S01]  /*2e90*/  FMUL.FTZ R3, R152, R153 ;  /* 0x0000009998037220 */ /* 0x000fe20000410000 */
[----:B------:R0:W-:Y:S01]  /*2ea0*/  STS [R55+0x4], R170 ;  /* 0x000004aa37007388 */ /* 0x0001e20000000800 */
[----:B------:R-:W-:Y:S01]  /*2eb0*/  FFMA.FTZ R162, R40, R178, R175 ;  /* 0x000000b228a27223 */ /* 0x000fe200000100af */
[----:B------:R-:W-:Y:S01]  /*2ec0*/  ISETP.GE.AND P1, PT, R157, 0x1, PT ;  /* 0x000000019d00780c */ /* 0x000fe20003f26270 */
[----:B-1----:R-:W-:Y:S01]  /*2ed0*/  FADD.FTZ R149, -R163, R168 ;  /* 0x000000a8a3957221 */ /* 0x002fe20000010100 */
[----:B------:R-:W-:Y:S01]  /*2ee0*/  FMUL.FTZ R40, R104, R3 ;  /* 0x0000000368287220 */ /* 0x000fe20000410000 */
[----:B------:R-:W-:Y:S01]  /*2ef0*/  FMUL.FTZ R166, R106, R167 ;  /* 0x000000a76aa67220 */ /* 0x000fe20000410000 */
[----:B------:R-:W-:Y:S01]  /*2f00*/  FMUL.FTZ R168, R108, R41 ;  /* 0x000000296ca87220 */ /* 0x000fe20000410000 */
[----:B------:R1:W-:Y:S01]  /*2f10*/  STS [R55+0x8], R2 ;  /* 0x0000080237007388 */ /* 0x0003e20000000800 */
[----:B------:R-:W-:Y:S01]  /*2f20*/  FFMA.FTZ R152, R38, R162, R173 ;  /* 0x000000a226987223 */ /* 0x000fe200000100ad */
[----:B------:R-:W-:Y:S01]  /*2f30*/  FADD.FTZ R141, -R185, R186 ;  /* 0x000000bab98d7221 */ /* 0x000fe20000010100 */
[----:B0-----:R-:W-:Y:S01]  /*2f40*/  FMUL.FTZ R170, R110, R155 ;  /* 0x0000009b6eaa7220 */ /* 0x001fe20000410000 */
[----:B------:R0:W-:Y:S01]  /*2f50*/  STS [R55+0xc], R172 ;  /* 0x00000cac37007388 */ /* 0x0001e20000000800 */
[----:B------:R-:W-:-:S03]  /*2f60*/  FFMA.FTZ R3, R90, -R39, R161 ;  /* 0x800000275a037223 */ /* 0x000fc600000100a1 */
[----:B------:R0:W-:Y:S01]  /*2f70*/  STS [R55+0x10], R40 ;  /* 0x0000102837007388 */ /* 0x0001e20000000800 */
[----:B-1----:R-:W-:-:S03]  /*2f80*/  FMUL.FTZ R2, R152, R39 ;  /* 0x0000002798027220 */ /* 0x002fc60000410000 */
[----:B------:R0:W-:Y:S04]  /*2f90*/  STS [R55+0x14], R166 ;  /* 0x000014a637007388 */ /* 0x0001e80000000800 */
[----:B------:R0:W-:Y:S04]  /*2fa0*/  STS [R55+0x18], R168 ;  /* 0x000018a837007388 */ /* 0x0001e80000000800 */
[----:B------:R0:W-:Y:S01]  /*2fb0*/  STS [R55+0x1c], R170 ;  /* 0x00001caa37007388 */ /* 0x0001e20000000800 */
[----:B------:R-:W-:Y:S06]  /*2fc0*/  BAR.SYNC.DEFER_BLOCKING 0x0 ;  /* 0x0000000000007b1d */ /* 0x000fec0000010000 */
[----:B------:R-:W-:Y:S05]  /*2fd0*/  @!P1 BRA `(.L_x_8842) ;  /* 0x0000000000289947 */ /* 0x000fea0003800000 */
[----:B------:R-:W-:Y:S01]  /*2fe0*/  LEA.HI.SX32 R38, R50, R50, 0x1b ;  /* 0x0000003232267211 */ /* 0x000fe200078fdaff */
[----:B------:R-:W-:-:S03]  /*2ff0*/  IMAD R133, R133, UR18, RZ ;  /* 0x0000001285857c24 */ /* 0x000fc6000f8e02ff */
[----:B------:R-:W-:Y:S01]  /*3000*/  LEA R155, R38, R53, 0x2 ;  /* 0x00000035269b7211 */ /* 0x000fe200078e10ff */
[C---:B------:R-:W-:Y:S02]  /*3010*/  IMAD R133, R150.reuse, UR19, R133 ;  /* 0x0000001396857c24 */ /* 0x040fe4000f8e0285 */
[----:B------:R-:W-:-:S03]  /*3020*/  IMAD.WIDE.U32 R38, R150, UR18, R12 ;  /* 0x0000001296267c25 */ /* 0x000fc6000f8e000c */
[----:B------:R-:W1:Y:S02]  /*3030*/  LDS R155, [R155+0x430] ;  /* 0x000430009b9b7984 */ /* 0x000e640000000800 */
[----:B------:R-:W-:Y:S02]  /*3040*/  IADD3 R39, R39, R133, RZ ;  /* 0x0000008527277210 */ /* 0x000fe40007ffe0ff */
[----:B0-----:R-:W-:-:S04]  /*3050*/  LEA R40, P1, R38, UR22, 0x2 ;  /* 0x0000001626287c11 */ /* 0x001fc8000f8210ff */
[----:B------:R-:W-:-:S05]  /*3060*/  LEA.HI.X R41, R38, UR23, R39, 0x2, P1 ;  /* 0x0000001726297c11 */ /* 0x000fca00088f1427 */
[----:B-1----:R1:W-:Y:S04]  /*3070*/  REDG.E.ADD.F32.FTZ.RN.STRONG.GPU desc[UR12][R40.64], R155 ;  /* 0x0000009b280079a6 */ /* 0x0023e8000c10f38c */
.L_x_8842:
[----:B------:R-:W-:Y:S05]  /*3080*/  BSYNC B0 ;  /* 0x0000000000007941 */ /* 0x000fea0003800000 */
.L_x_8841:
[----:B-1----:R-:W-:Y:S01]  /*3090*/  IADD3 R41, R50, 0x20, RZ ;  /* 0x0000002032297810 */ /* 0x002fe20007ffe0ff */
[-C--:B0-----:R-:W-:Y:S01]  /*30a0*/  FFMA.FTZ R166, R92, -R135.reuse, R165 ;  /* 0x800000875ca67223 */ /* 0x081fe200000100a5 */
[----:B------:R-:W-:Y:S01]  /*30b0*/  FMUL.FTZ R40, R178, R135 ;  /* 0x00000087b2287220 */ /* 0x000fe20000410000 */
[----:B------:R-:W-:Y:S01]  /*30c0*/  FMUL.FTZ R154, R162, R154 ;  /* 0x0000009aa29a7220 */ /* 0x000fe20000410000 */
[----:B------:R-:W-:Y:S01]  /*30d0*/  LEA.HI.SX32 R168, R41, R50, 0x1b ;  /* 0x0000003229a87211 */ /* 0x000fe200078fdaff */
[----:B------:R-:W-:Y:S01]  /*30e0*/  FFMA.FTZ R39, R2, R3, RZ ;  /* 0x0000000302277223 */ /* 0x000fe200000100ff */
[----:B------:R-:W-:Y:S01]  /*30f0*/  FMUL.FTZ R41, R176, R156 ;  /* 0x0000009cb0297220 */ /* 0x000fe20000410000 */
[----:B------:R-:W-:Y:S01]  /*3100*/  ISETP.GE.AND P1, PT, R157, 0x21, PT ;  /* 0x000000219d00780c */ /* 0x000fe20003f26270 */
[----:B------:R-:W-:Y:S01]  /*3110*/  FFMA.FTZ R153, R94, -R137, R153 ;  /* 0x800000895e997223 */ /* 0x000fe20000010099 */
[----:B------:R-:W-:Y:S02]  /*3120*/  IMAD R135, R168, 0x4, R53 ;  /* 0x00000004a8877824 */ /* 0x000fe400078e0235 */
[----:B------:R-:W-:Y:S01]  /*3130*/  FFMA.FTZ R39, R154, R141, R39 ;  /* 0x0000008d9a277223 */ /* 0x000fe20000010027 */
[----:B------:R-:W-:Y:S01]  /*3140*/  FMUL.FTZ R137, R180, R137 ;  /* 0x00000089b4897220 */ /* 0x000fe20000410000 */
[----:B------:R-:W-:Y:S01]  /*3150*/  USHF.L.U64.HI UR7, UR4, 0x2, UR5 ;  /* 0x0000000204077899 */ /* 0x000fe20008010205 */
[----:B------:R-:W-:Y:S01]  /*3160*/  FMUL.FTZ R133, R182, R158 ;  /* 0x0000009eb6857220 */ /* 0x000fe20000410000 */
[----:B------:R-:W-:Y:S01]  /*3170*/  FFMA.FTZ R38, R40, R166, R39 ;  /* 0x000000a628267223 */ /* 0x000fe20000010027 */
[----:B------:R-:W0:Y:S01]  /*3180*/  LDS R135, [R135+0x4b0] ;  /* 0x0004b00087877984 */ /* 0x000e220000000800 */
[----:B------:R-:W-:Y:S01]  /*3190*/  USHF.L.U32 UR20, UR4, 0x2, URZ ;  /* 0x0000000204147899 */ /* 0x000fe2000800063f */
[----:B------:R-:W-:Y:S01]  /*31a0*/  FFMA.FTZ R156, R96, -R139, R151 ;  /* 0x8000008b609c7223 */ /* 0x000fe20000010097 */
[----:B------:R-:W-:Y:S01]  /*31b0*/  FFMA.FTZ R38, R41, R147, R38 ;  /* 0x0000009329267223 */ /* 0x000fe20000010026 */
[----:B------:R-:W-:Y:S01]  /*31c0*/  FMUL.FTZ R160, R184, R160 ;  /* 0x000000a0b8a07220 */ /* 0x000fe20000410000 */
[----:B------:R-:W-:Y:S01]  /*31d0*/  FMUL.FTZ R139, R164, R139 ;  /* 0x0000008ba48b7220 */ /* 0x000fe20000410000 */
[----:B------:R-:W-:-:S02]  /*31e0*/  IMAD R158, R32, UR7, RZ ;  /* 0x00000007209e7c24 */ /* 0x000fc4000f8e02ff */
[----:B------:R-:W-:Y:S01]  /*31f0*/  FFMA.FTZ R38, R137, R153, R38 ;  /* 0x0000009989267223 */ /* 0x000fe20000010026 */
[----:B------:R-:W-:Y:S01]  /*3200*/  BSSY B0, `(.L_x_8843) ;  /* 0x0000009000007945 */ /* 0x000fe20003800000 */
[----:B------:R-:W-:Y:S01]  /*3210*/  FMUL.FTZ R168, R160, R149 ;  /* 0x00000095a0a87220 */ /* 0x000fe20000410000 */
[----:B------:R-:W-:Y:S02]  /*3220*/  IMAD R155, R33, UR20, R158 ;  /* 0x00000014219b7c24 */ /* 0x000fe4000f8e029e */
[----:B------:R-:W-:-:S04]  /*3230*/  FFMA.FTZ R38, R133, R143, R38 ;  /* 0x0000008f85267223 */ /* 0x000fc80000010026 */
[----:B------:R-:W-:Y:S01]  /*3240*/  FFMA.FTZ R151, R139, R156, R38 ;  /* 0x0000009c8b977223 */ /* 0x000fe20000010026 */
[----:B------:R-:W-:Y:S06]  /*3250*/  @!P1 BRA `(.L_x_8844) ;  /* 0x00000000000c9947 */ /* 0x000fec0003800000 */
[----:B------:R-:W-:-:S05]  /*3260*/  IMAD.WIDE.U32 R38, R32, UR20, R14 ;  /* 0x0000001420267c25 */ /* 0x000fca000f8e000e */
[----:B------:R-:W-:-:S05]  /*3270*/  IADD3 R39, R39, R155, RZ ;  /* 0x0000009b27277210 */ /* 0x000fca0007ffe0ff */
[----:B0-----:R1:W-:Y:S02]  /*3280*/  REDG.E.ADD.F32.FTZ.RN.STRONG.GPU desc[UR12][R38.64], R135 ;  /* 0x00000087260079a6 */ /* 0x0013e4000c10f38c */
.L_x_8844:
[----:B------:R-:W-:Y:S05]  /*3290*/  BSYNC B0 ;  /* 0x0000000000007941 */ /* 0x000fea0003800000 */
.L_x_8843:
[----:B01----:R0:W1:Y:S01]  /*32a0*/  LDS R135, [R64+0x530] ;  /* 0x0005300040877984 */ /* 0x0030620000000800 */
[----:B------:R-:W-:Y:S01]  /*32b0*/  ISETP.GE.AND P6, PT, R157, 0x41, PT ;  /* 0x000000419d00780c */ /* 0x000fe20003fc6270 */
[----:B------:R-:W-:Y:S01]  /*32c0*/  BSSY B0, `(.L_x_8845) ;  /* 0x000000b000007945 */ /* 0x000fe20003800000 */
[----:B------:R-:W-:Y:S01]  /*32d0*/  FADD.FTZ R151, R151, R168 ;  /* 0x000000a897977221 */ /* 0x000fe20000010000 */
[C---:B------:R-:W-:Y:S02]  /*32e0*/  ISETP.GE.AND P1, PT, R157.reuse, 0x61, PT ;  /* 0x000000619d00780c */ /* 0x040fe40003f26270 */
[C---:B------:R-:W-:Y:S02]  /*32f0*/  ISETP.GE.AND P2, PT, R157.reuse, 0x81, PT ;  /* 0x000000819d00780c */ /* 0x040fe40003f46270 */
[C---:B------:R-:W-:Y:S02]  /*3300*/  ISETP.GE.AND P3, PT, R157.reuse, 0xa1, PT ;  /* 0x000000a19d00780c */ /* 0x040fe40003f66270 */
[----:B------:R-:W-:-:S02]  /*3310*/  ISETP.GE.AND P4, PT, R157, 0xc1, PT ;  /* 0x000000c19d00780c */ /* 0x000fc40003f86270 */
[----:B------:R-:W-:Y:S02]  /*3320*/  ISETP.GE.AND P5, PT, R157, 0xe1, PT ;  /* 0x000000e19d00780c */ /* 0x000fe40003fa6270 */
[----:B0-----:R-:W-:Y:S11]  /*3330*/  @!P6 BRA `(.L_x_8846) ;  /* 0x00000000000ce947 */ /* 0x001ff60003800000 */
[----:B------:R-:W-:-:S05]  /*3340*/  IMAD.WIDE.U32 R38, R32, UR20, R16 ;  /* 0x0000001420267c25 */ /* 0x000fca000f8e0010 */
[----:B------:R-:W-:-:S05]  /*3350*/  IADD3 R39, R155, R39, RZ ;  /* 0x000000279b277210 */ /* 0x000fca0007ffe0ff */
[----:B-1----:R0:W-:Y:S02]  /*3360*/  REDG.E.ADD.F32.FTZ.RN.STRONG.GPU desc[UR12][R38.64], R135 ;  /* 0x00000087260079a6 */ /* 0x0021e4000c10f38c */
.L_x_8846:
[----:B------:R-:W-:Y:S05]  /*3370*/  BSYNC B0 ;  /* 0x0000000000007941 */ /* 0x000fea0003800000 */
.L_x_8845:
[----:B01----:R0:W1:Y:S01]  /*3380*/  LDS R135, [R65+0x5b0] ;  /* 0x0005b00041877984 */ /* 0x0030620000000800 */
[----:B------:R-:W-:Y:S04]  /*3390*/  BSSY B0, `(.L_x_8847) ;  /* 0x0000005000007945 */ /* 0x000fe80003800000 */
[----:B------:R-:W-:Y:S05]  /*33a0*/  @!P1 BRA `(.L_x_8848) ;  /* 0x00000000000c9947 */ /* 0x000fea0003800000 */
[----:B------:R-:W-:-:S05]  /*33b0*/  IMAD.WIDE.U32 R38, R32, UR20, R18 ;  /* 0x0000001420267c25 */ /* 0x000fca000f8e0012 */
[----:B------:R-:W-:-:S05]  /*33c0*/  IADD3 R39, R155, R39, RZ ;  /* 0x000000279b277210 */ /* 0x000fca0007ffe0ff */
[----:B-1----:R2:W-:Y:S02]  /*33d0*/  REDG.E.ADD.F32.FTZ.RN.STRONG.GPU desc[UR12][R38.64], R135 ;  /* 0x00000087260079a6 */ /* 0x0025e4000c10f38c */
.L_x_8848:
[----:B------:R-:W-:Y:S05]  /*33e0*/  BSYNC B0 ;  /* 0x0000000000007941 */ /* 0x000fea0003800000 */
.L_x_8847:
[----:B-12---:R1:W2:Y:S01]  /*33f0*/  LDS R135, [R66+0x630] ;  /* 0x0006300042877984 */ /* 0x0062a20000000800 */
[----:B------:R-:W-:Y:S04]  /*3400*/  BSSY B0, `(.L_x_8849) ;  /* 0x0000005000007945 */ /* 0x000fe80003800000 */
[----:B------:R-:W-:Y:S05]  /*3410*/  @!P2 BRA `(.L_x_8850) ;  /* 0x00000000000ca947 */ /* 0x000fea0003800000 */
[----:B------:R-:W-:-:S05]  /*3420*/  IMAD.WIDE.U32 R38, R32, UR20, R20 ;  /* 0x0000001420267c25 */ /* 0x000fca000f8e0014 */
[----:B------:R-:W-:-:S05]  /*3430*/  IADD3 R39, R155, R39, RZ ;  /* 0x000000279b277210 */ /* 0x000fca0007ffe0ff */
[----:B--2---:R3:W-:Y:S02]  /*3440*/  REDG.E.ADD.F32.FTZ.RN.STRONG.GPU desc[UR12][R38.64], R135 ;  /* 0x00000087260079a6 */ /* 0x0047e4000c10f38c */
.L_x_8850:
[----:B------:R-:W-:Y:S05]  /*3450*/  BSYNC B0 ;  /* 0x0000000000007941 */ /* 0x000fea0003800000 */
.L_x_8849:
[----:B--23--:R2:W3:Y:S01]  /*3460*/  LDS R135, [R67+0x6b0] ;  /* 0x0006b00043877984 */ /* 0x00c4e20000000800 */
[----:B------:R-:W-:Y:S04]  /*3470*/  BSSY B0, `(.L_x_8851) ;  /* 0x0000005000007945 */ /* 0x000fe80003800000 */
[----:B------:R-:W-:Y:S05]  /*3480*/  @!P3 BRA `(.L_x_8852) ;  /* 0x00000000000cb947 */ /* 0x000fea0003800000 */
[----:B------:R-:W-:-:S04]  /*3490*/  IMAD.WIDE.U32 R38, R32, UR20, R22 ;  /* 0x0000001420267c25 */ /* 0x000fc8000f8e0016 */
[----:B------:R-:W-:-:S05]  /*34a0*/  IMAD.IADD R39, R155, 0x1, R39 ;  /* 0x000000019b277824 */ /* 0x000fca00078e0227 */
[----:B---3--:R4:W-:Y:S02]  /*34b0*/  REDG.E.ADD.F32.FTZ.RN.STRONG.GPU desc[UR12][R38.64], R135 ;  /* 0x00000087260079a6 */ /* 0x0089e4000c10f38c */
.L_x_8852:
[----:B------:R-:W-:Y:S05]  /*34c0*/  BSYNC B0 ;  /* 0x0000000000007941 */ /* 0x000fea0003800000 */
.L_x_8851:
[----:B---34-:R3:W4:Y:S01]  /*34d0*/  LDS R135, [R68+0x730] ;  /* 0x0007300044877984 */ /* 0x0187220000000800 */
[----:B------:R-:W-:Y:S04]  /*34e0*/  BSSY B0, `(.L_x_8853) ;  /* 0x0000005000007945 */ /* 0x000fe80003800000 */
[----:B------:R-:W-:Y:S05]  /*34f0*/  @!P4 BRA `(.L_x_8854) ;  /* 0x00000000000cc947 */ /* 0x000fea0003800000 */
[----:B------:R-:W-:-:S05]  /*3500*/  IMAD.WIDE.U32 R38, R32, UR20, R24 ;  /* 0x0000001420267c25 */ /* 0x000fca000f8e0018 */
[----:B------:R-:W-:-:S05]  /*3510*/  IADD3 R39, R155, R39, RZ ;  /* 0x000000279b277210 */ /* 0x000fca0007ffe0ff */
[----:B----4-:R4:W-:Y:S02]  /*3520*/  REDG.E.ADD.F32.FTZ.RN.STRONG.GPU desc[UR12][R38.64], R135 ;  /* 0x00000087260079a6 */ /* 0x0109e4000c10f38c */
.L_x_8854:
[----:B------:R-:W-:Y:S05]  /*3530*/  BSYNC B0 ;  /* 0x0000000000007941 */ /* 0x000fea0003800000 */
.L_x_8853:
[----:B----4-:R4:W0:Y:S01]  /*3540*/  LDS R135, [R69+0x7b0] ;  /* 0x0007b00045877984 */ /* 0x0108220000000800 */
[----:B------:R-:W-:Y:S01]  /*3550*/  BSSY B0, `(.L_x_8855) ;  /* 0x0000005000007945 */ /* 0x000fe20003800000 */
[----:B------:R-:W-:-:S03]  /*3560*/  IMAD.WIDE.U32 R38, R32, UR20, R26 ;  /* 0x0000001420267c25 */ /* 0x000fc6000f8e001a */
[----:B------:R-:W-:Y:S05]  /*3570*/  @!P5 BRA `(.L_x_8856) ;  /* 0x000000000008d947 */ /* 0x000fea0003800000 */
[----:B------:R-:W-:-:S05]  /*3580*/  IADD3 R39, R155, R39, RZ ;  /* 0x000000279b277210 */ /* 0x000fca0007ffe0ff */
[----:B0-----:R0:W-:Y:S02]  /*3590*/  REDG.E.ADD.F32.FTZ.RN.STRONG.GPU desc[UR12][R38.64], R135 ;  /* 0x00000087260079a6 */ /* 0x0011e4000c10f38c */
.L_x_8856:
[----:B------:R-:W-:Y:S05]  /*35a0*/  BSYNC B0 ;  /* 0x0000000000007941 */ /* 0x000fea0003800000 */
.L_x_8855:
[----:B------:R-:W5:Y:S01]  /*35b0*/  SHFL.DOWN PT, R158, R145, 0x1, 0x1f ;  /* 0x08201f00919e7f89 */ /* 0x000f6200000e0000 */
[C---:B------:R-:W-:Y:S01]  /*35c0*/  ISETP.GT.AND P1, PT, R62.reuse, 0x1e, PT ;  /* 0x0000001e3e00780c */ /* 0x040fe20003f24270 */
[----:B0-----:R-:W-:Y:S01]  /*35d0*/  FMUL.FTZ R39, R131, R164 ;  /* 0x000000a483277220 */ /* 0x001fe20000410000 */
[----:B------:R-:W-:Y:S01]  /*35e0*/  ISETP.NE.AND P2, PT, R62, RZ, PT ;  /* 0x000000ff3e00720c */ /* 0x000fe20003f45270 */
[----:B------:R-:W0:Y:S01]  /*35f0*/  SHFL.DOWN PT, R38, R151, 0x1, 0x1f ;  /* 0x08201f0097267f89 */ /* 0x000e2200000e0000 */
[----:B------:R-:W-:Y:S01]  /*3600*/  FADD.FTZ R122, R133, R122 ;  /* 0x0000007a857a7221 */ /* 0x000fe20000010000 */
[----:B------:R-:W-:Y:S01]  /*3610*/  FMUL.FTZ R39, R39, R156 ;  /* 0x0000009c27277220 */ /* 0x000fe20000410000 */
[----:B------:R-:W-:Y:S01]  /*3620*/  FADD.FTZ R118, R41, R118 ;  /* 0x0000007629767221 */ /* 0x000fe20000010000 */
[C---:B------:R-:W-:Y:S01]  /*3630*/  FMUL.FTZ R41, R131.reuse, R178 ;  /* 0x000000b283297220 */ /* 0x040fe20000410000 */
[----:B------:R-:W-:Y:S01]  /*3640*/  FADD.FTZ R116, R40, R116 ;  /* 0x0000007428747221 */ /* 0x000fe20000010000 */
[----:B------:R-:W-:Y:S01]  /*3650*/  FFMA.FTZ R39, R96, R164, R39 ;  /* 0x000000a460277223 */ /* 0x000fe20000010027 */
[----:B------:R-:W-:Y:S01]  /*3660*/  FMUL.FTZ R40, R131, R152 ;  /* 0x0000009883287220 */ /* 0x000fe20000410000 */
[----:B------:R-:W-:Y:S01]  /*3670*/  FMUL.FTZ R41, R41, R166 ;  /* 0x000000a629297220 */ /* 0x000fe20000410000 */
[----:B------:R-:W-:Y:S01]  /*3680*/  BSSY B0, `(.L_x_8857) ;  /* 0x0000046000007945 */ /* 0x000fe20003800000 */
[----:B------:R-:W-:Y:S01]  /*3690*/  FADD.FTZ R130, R39, R130 ;  /* 0x0000008227827221 */ /* 0x000fe20000010000 */
[----:B------:R-:W-:Y:S01]  /*36a0*/  FMUL.FTZ R3, R40, R3 ;  /* 0x0000000328037220 */ /* 0x000fe20000410000 */
[----:B------:R-:W1:Y:S01]  /*36b0*/  @!P2 S2R R155, SR_CgaCtaId ;  /* 0x00000000009ba919 */ /* 0x000e620000008800 */
[----:B------:R-:W-:Y:S01]  /*36c0*/  FADD.FTZ R126, R160, R126 ;  /* 0x0000007ea07e7221 */ /* 0x000fe20000010000 */
[----:B------:R-:W-:Y:S01]  /*36d0*/  FADD.FTZ R124, R139, R124 ;  /* 0x0000007c8b7c7221 */ /* 0x000fe20000010000 */
[----:B------:R-:W-:Y:S01]  /*36e0*/  FFMA.FTZ R152, R90, R152, R3 ;  /* 0x000000985a987223 */ /* 0x000fe20000010003 */
[----:B------:R-:W-:Y:S01]  /*36f0*/  FADD.FTZ R120, R137, R120 ;  /* 0x0000007889787221 */ /* 0x000fe20000010000 */
[----:B------:R-:W-:Y:S01]  /*3700*/  FADD.FTZ R114, R154, R114 ;  /* 0x000000729a727221 */ /* 0x000fe20000010000 */
[----:B------:R-:W-:Y:S01]  /*3710*/  FADD.FTZ R112, R2, R112 ;  /* 0x0000007002707221 */ /* 0x000fe20000010000 */
[----:B------:R-:W-:Y:S01]  /*3720*/  FADD.FTZ R115, R152, R115 ;  /* 0x0000007398737221 */ /* 0x000fe20000010000 */
[----:B-----5:R-:W-:Y:S01]  /*3730*/  @!P1 FADD.FTZ R145, R145, R158 ;  /* 0x0000009e91919221 */ /* 0x020fe20000010000 */
[----:B0-----:R-:W-:-:S04]  /*3740*/  @!P1 FADD.FTZ R151, R151, R38 ;  /* 0x0000002697979221 */ /* 0x001fc80000010000 */
[----:B------:R-:W0:Y:S01]  /*3750*/  SHFL.DOWN PT, R158, R145, 0x2, 0x1f ;  /* 0x08401f00919e7f89 */ /* 0x000e2200000e0000 */
[----:B------:R-:W-:-:S03]  /*3760*/  ISETP.GT.AND P1, PT, R62, 0x1d, PT ;  /* 0x0000001d3e00780c */ /* 0x000fc60003f24270 */
[----:B------:R-:W5:Y:S10]  /*3770*/  SHFL.DOWN PT, R38, R151, 0x2, 0x1f ;  /* 0x08401f0097267f89 */ /* 0x000f7400000e0000 */
        /* <DEDUP_REMOVED lines=13> */
[----:B------:R-:W0:Y:S01]  /*3850*/  SHFL.DOWN PT, R170, R145, 0x10, 0x1f ;  /* 0x0a001f0091aa7f89 */ /* 0x000e2200000e0000 */
[C---:B------:R-:W-:Y:S01]  /*3860*/  FMUL.FTZ R38, R131.reuse, R182 ;  /* 0x000000b683267220 */ /* 0x040fe20000410000 */
[----:B------:R-:W-:Y:S01]  /*3870*/  ISETP.GT.AND P1, PT, R62, 0xf, PT ;  /* 0x0000000f3e00780c */ /* 0x000fe20003f24270 */
[----:B------:R-:W-:Y:S01]  /*3880*/  FMUL.FTZ R158, R158, R149 ;  /* 0x000000959e9e7220 */ /* 0x000fe20000410000 */
[----:B------:R-:W5:Y:S01]  /*3890*/  SHFL.DOWN PT, R168, R151, 0x10, 0x1f ;  /* 0x0a001f0097a87f89 */ /* 0x000f6200000e0000 */
[----:B------:R-:W-:Y:S01]  /*38a0*/  FMUL.FTZ R156, R38, R143 ;  /* 0x0000008f269c7220 */ /* 0x000fe20000410000 */
[----:B------:R-:W-:Y:S01]  /*38b0*/  FMUL.FTZ R38, R131, R180 ;  /* 0x000000b483267220 */ /* 0x000fe20000410000 */
[----:B------:R-:W-:Y:S02]  /*38c0*/  FFMA.FTZ R135, R97, R184, R158 ;  /* 0x000000b861877223 */ /* 0x000fe4000001009e */
[----:B------:R-:W-:Y:S01]  /*38d0*/  FFMA.FTZ R133, R95, R182, R156 ;  /* 0x000000b65f857223 */ /* 0x000fe2000001009c */
[----:B------:R-:W-:Y:S01]  /*38e0*/  FMUL.FTZ R156, R131, R176 ;  /* 0x000000b0839c7220 */ /* 0x000fe20000410000 */
[----:B------:R-:W-:Y:S01]  /*38f0*/  FMUL.FTZ R153, R38, R153 ;  /* 0x0000009926997220 */ /* 0x000fe20000410000 */
[----:B------:R-:W-:Y:S01]  /*3900*/  @!P2 MOV R38, 0x400 ;  /* 0x000004000026a802 */ /* 0x000fe20000000f00 */
[----:B------:R-:W-:Y:S01]  /*3910*/  FADD.FTZ R132, R133, R132 ;  /* 0x0000008485847221 */ /* 0x000fe20000010000 */
[----:B------:R-:W-:Y:S01]  /*3920*/  FMUL.FTZ R156, R156, R147 ;  /* 0x000000939c9c7220 */ /* 0x000fe20000410000 */
[----:B------:R-:W-:Y:S01]  /*3930*/  FFMA.FTZ R153, R94, R180, R153 ;  /* 0x000000b45e997223 */ /* 0x000fe20000010099 */
[----:B-1----:R-:W-:Y:S01]  /*3940*/  @!P2 LEA R53, R155, R38, 0x18 ;  /* 0x000000269b35a211 */ /* 0x002fe200078ec0ff */
[----:B------:R-:W-:Y:S01]  /*3950*/  FADD.FTZ R128, R135, R128 ;  /* 0x0000008087807221 */ /* 0x000fe20000010000 */
[----:B------:R-:W-:Y:S01]  /*3960*/  FFMA.FTZ R133, R93, R176, R156 ;  /* 0x000000b05d857223 */ /* 0x000fe2000001009c */
[----:B------:R-:W-:Y:S01]  /*3970*/  FMUL.FTZ R156, R131, R162 ;  /* 0x000000a2839c7220 */ /* 0x000fe20000410000 */
[----:B------:R-:W-:Y:S01]  /*3980*/  FFMA.FTZ R131, R92, R178, R41 ;  /* 0x000000b25c837223 */ /* 0x000fe20000010029 */
[----:B------:R-:W-:Y:S01]  /*3990*/  FADD.FTZ R134, R153, R134 ;  /* 0x0000008699867221 */ /* 0x000fe20000010000 */
[----:B------:R-:W-:Y:S01]  /*39a0*/  FADD.FTZ R136, R133, R136 ;  /* 0x0000008885887221 */ /* 0x000fe20000010000 */
[----:B------:R-:W-:Y:S01]  /*39b0*/  FMUL.FTZ R156, R156, R141 ;  /* 0x0000008d9c9c7220 */ /* 0x000fe20000410000 */
[----:B0-----:R-:W-:Y:S01]  /*39c0*/  @!P1 FADD.FTZ R145, R145, R170 ;  /* 0x000000aa91919221 */ /* 0x001fe20000010000 */
[----:B------:R-:W-:-:S02]  /*39d0*/  FADD.FTZ R138, R131, R138 ;  /* 0x0000008a838a7221 */ /* 0x000fc40000010000 */
[----:B------:R-:W-:Y:S01]  /*39e0*/  FFMA.FTZ R41, R91, R162, R156 ;  /* 0x000000a25b297223 */ /* 0x000fe2000001009c */
[----:B-----5:R-:W-:Y:S01]  /*39f0*/  @!P1 FADD.FTZ R151, R151, R168 ;  /* 0x000000a897979221 */ /* 0x020fe20000010000 */
[----:B------:R-:W-:Y:S02]  /*3a00*/  MOV R39, R145 ;  /* 0x0000009100277202 */ /* 0x000fe40000000f00 */
[----:B------:R-:W-:Y:S02]  /*3a10*/  FADD.FTZ R140, R41, R140 ;  /* 0x0000008c298c7221 */ /* 0x000fe40000010000 */
[----:B------:R-:W-:-:S05]  /*3a20*/  MOV R38, R151 ;  /* 0x0000009700267202 */ /* 0x000fca0000000f00 */
[----:B------:R0:W-:Y:S01]  /*3a30*/  @!P2 STS.64 [R53+0x858], R38 ;  /* 0x000858263500a388 */ /* 0x0001e20000000a00 */
[----:B------:R-:W-:Y:S06]  /*3a40*/  BAR.SYNC.DEFER_BLOCKING 0x0 ;  /* 0x0000000000007b1d */ /* 0x000fec0000010000 */
[----:B------:R-:W-:Y:S05]  /*3a50*/  @P0 BRA `(.L_x_8858) ;  /* 0x0000000000200947 */ /* 0x000fea0003800000 */
[----:B------:R-:W-:Y:S01]  /*3a60*/  ISETP.NE.AND P0, PT, R179, UR21, PT ;  /* 0x00000015b3007c0c */ /* 0x000fe2000bf05270 */
[----:B------:R-:W-:-:S12]  /*3a70*/  IMAD R40, R150, 0x4, R53 ;  /* 0x0000000496287824 */ /* 0x000fd800078e0235 */
[----:B------:R-:W0:Y:S04]  /*3a80*/  @P0 LDS R2, [R40+0x1f08] ;  /* 0x001f080028020984 */ /* 0x000e280000000800 */
[----:B------:R-:W1:Y:S01]  /*3a90*/  @P0 LDS R3, [R40+0x1b08] ;  /* 0x001b080028030984 */ /* 0x000e620000000800 */
[----:B0-----:R-:W-:Y:S01]  /*3aa0*/  @P0 FADD.FTZ R39, R39, R2 ;  /* 0x0000000227270221 */ /* 0x001fe20000010000 */
[----:B-1----:R-:W-:-:S04]  /*3ab0*/  @P0 FADD.FTZ R38, R38, R3 ;  /* 0x0000000326260221 */ /* 0x002fc80000010000 */
[----:B------:R1:W-:Y:S04]  /*3ac0*/  STS [R40+0x1f08], R39 ;  /* 0x001f082728007388 */ /* 0x0003e80000000800 */
[----:B------:R1:W-:Y:S02]  /*3ad0*/  STS [R40+0x1b08], R38 ;  /* 0x001b082628007388 */ /* 0x0003e40000000800 */
.L_x_8858:
[----:B------:R-:W-:Y:S05]  /*3ae0*/  BSYNC B0 ;  /* 0x0000000000007941 */ /* 0x000fea0003800000 */
.L_x_8857:
[----:B------:R-:W-:Y:S01]  /*3af0*/  IADD3 R150, R150, 0x1, RZ ;  /* 0x0000000196967810 */ /* 0x000fe20007ffe0ff */
[----:B------:R-:W-:-:S03]  /*3b00*/  UIADD3 UR4, UP0, UR4, 0x1, URZ ;  /* 0x0000000104047890 */ /* 0x000fc6000ff1e03f */
[----:B------:R-:W-:Y:S01]  /*3b10*/  ISETP.GE.AND P0, PT, R150, UR24, PT ;  /* 0x0000001896007c0c */ /* 0x000fe2000bf06270 */
[----:B------:R-:W-:-:S12]  /*3b20*/  UIADD3.X UR5, URZ, UR5, URZ, UP0, !UPT ;  /* 0x000000053f057290 */ /* 0x000fd800087fe43f */
[----:B------:R-:W-:Y:S05]  /*3b30*/  @!P0 BRA `(.L_x_8859) ;  /* 0xffffffe000288947 */ /* 0x000fea000383ffff */
.L_x_8838:
[----:B------:R-:W5:Y:S08]  /*3b40*/  S2UR UR5, SR_CgaCtaId ;  /* 0x00000000000579c3 */ /* 0x000f700000008800 */
[----:B------:R-:W-:Y:S01]  /*3b50*/  BAR.SYNC.DEFER_BLOCKING 0x0 ;  /* 0x0000000000007b1d */ /* 0x000fe20000010000 */
[----:B------:R-:W-:Y:S02]  /*3b60*/  ISETP.NE.AND P0, PT, R50, RZ, PT ;  /* 0x000000ff3200720c */ /* 0x000fe40003f05270 */
[----:B------:R-:W-:-:S02]  /*3b70*/  IADD3 R20, -R77, UR6, RZ ;  /* 0x000000064d147c10 */ /* 0x000fc4000fffe1ff */
[----:B------:R-:W-:Y:S01]  /*3b80*/  IADD3 R14, P2, R4, R77, RZ ;  /* 0x0000004d040e7210 */ /* 0x000fe20007f5e0ff */
[----:B------:R-:W-:Y:S02]  /*3b90*/  UMOV UR4, 0x400 ;  /* 0x0000040000047882 */ /* 0x000fe40000000000 */
[----:B------:R-:W1:Y:S01]  /*3ba0*/  LDC.64 R16, c[0x0][0x388] ;  /* 0x0000e200ff107b82 */ /* 0x000e620000000a00 */
[----:B------:R-:W-:Y:S01]  /*3bb0*/  BSSY B0, `(.L_x_8860) ;  /* 0x000002a000007945 */ /* 0x000fe20003800000 */
[----:B------:R-:W-:-:S06]  /*3bc0*/  LEA.HI.X.SX32 R15, R77, R5, 0x1, P2 ;  /* 0x000000054d0f7211 */ /* 0x000fcc00010f0eff */
[----:B------:R-:W2:Y:S01]  /*3bd0*/  LDC.64 R18, c[0x0][0x3e0] ;  /* 0x0000f800ff127b82 */ /* 0x000ea20000000a00 */
[----:B-----5:R-:W-:Y:S01]  /*3be0*/  ULEA UR4, UR5, UR4, 0x18 ;  /* 0x0000000405047291 */ /* 0x020fe2000f8ec03f */
[----:B------:R-:W-:Y:S04]  /*3bf0*/  STS [R89], R112 ;  /* 0x0000007059007388 */ /* 0x000fe80000000800 */
[----:B------:R-:W-:Y:S01]  /*3c00*/  STS [R89+0x4], R114 ;  /* 0x0000047259007388 */ /* 0x000fe20000000800 */
[----:B0-----:R-:W-:Y:S01]  /*3c10*/  MOV R53, UR4 ;  /* 0x0000000400357c02 */ /* 0x001fe20008000f00 */
[C---:B-1----:R-:W-:Y:S02]  /*3c20*/  IMAD R0, R16.reuse, UR14, RZ ;  /* 0x0000000e10007c24 */ /* 0x042fe4000f8e02ff */
        /* <DEDUP_REMOVED lines=22> */
[----:B--2---:R-:W-:Y:S05]  /*3d90*/  @P1 BRA `(.L_x_8861) ;  /* 0x00000000002c1947 */ /* 0x004fea0003800000 */
        /* <DEDUP_REMOVED lines=11> */
.L_x_8861:
[----:B------:R-:W-:Y:S05]  /*3e50*/  BSYNC B0 ;  /* 0x0000000000007941 */ /* 0x000fea0003800000 */
.L_x_8860:
[----:B------:R-:W-:Y:S01]  /*3e60*/  MOV R12, R2 ;  /* 0x00000002000c7202 */ /* 0x000fe20000000f00 */
[----:B------:R-:W-:Y:S01]  /*3e70*/  ULDC.64 UR4, c[0x0][0x390] ;  /* 0x0000e40000047ab9 */ /* 0x000fe20000000a00 */
[----:B------:R-:W-:Y:S01]  /*3e80*/  MOV R13, R39 ;  /* 0x00000027000d7202 */ /* 0x000fe20000000f00 */
[----:B------:R-:W-:Y:S01]  /*3e90*/  IMAD R41, R63, -0x100, R46 ;  /* 0xffffff003f297824 */ /* 0x000fe200078e022e */
[-C--:B------:R-:W-:Y:S01]  /*3ea0*/  ISETP.GE.AND P3, PT, R71, R37.reuse, PT ;  /* 0x000000254700720c */ /* 0x080fe20003f66270 */
[----:B------:R-:W-:Y:S01]  /*3eb0*/  IMAD R3, R43, UR4, RZ ;  /* 0x000000042b037c24 */ /* 0x000fe2000f8e02ff */
[-C--:B------:R-:W-:Y:S01]  /*3ec0*/  ISETP.GE.AND P2, PT, R72, R37.reuse, PT ;  /* 0x000000254800720c */ /* 0x080fe20003f46270 */
[----:B------:R-:W-:Y:S01]  /*3ed0*/  IMAD.WIDE.U32 R12, R42, UR4, R12 ;  /* 0x000000042a0c7c25 */ /* 0x000fe2000f8e000c */
[----:B------:R-:W-:Y:S01]  /*3ee0*/  SHF.R.S32.HI R39, RZ, 0x1f, R41 ;  /* 0x0000001fff277819 */ /* 0x000fe20000011429 */
[----:B------:R-:W-:Y:S01]  /*3ef0*/  BSSY B0, `(.L_x_8862) ;  /* 0x0000044000007945 */ /* 0x000fe20003800000 */
[-C--:B------:R-:W-:Y:S01]  /*3f00*/  ISETP.GE.AND P4, PT, R74, R37.reuse, PT ;  /* 0x000000254a00720c */ /* 0x080fe20003f86270 */
[----:B------:R-:W-:Y:S01]  /*3f10*/  IMAD R0, R42, UR5, R3 ;  /* 0x000000052a007c24 */ /* 0x000fe2000f8e0203 */
[----:B0-----:R-:W-:Y:S01]  /*3f20*/  IADD3 R17, P1, R41, R12, RZ ;  /* 0x0000000c29117210 */ /* 0x001fe20007f3e0ff */
[----:B------:R-:W-:Y:S01]  /*3f30*/  IMAD.WIDE R2, R4, 0x4, R18 ;  /* 0x0000000404027825 */ /* 0x000fe200078e0212 */
[----:B------:R-:W-:-:S02]  /*3f40*/  ISETP.GE.AND P5, PT, R75, R37, PT ;  /* 0x000000254b00720c */ /* 0x000fc40003fa6270 */
[----:B------:R-:W-:Y:S02]  /*3f50*/  IADD3.X R12, R39, R0, R13, P1, !PT ;  /* 0x00000000270c7210 */ /* 0x000fe40000ffe40d */
[C---:B------:R-:W-:Y:S02]  /*3f60*/  LEA R2, P1, R17.reuse, R2, 0x2 ;  /* 0x0000000211027211 */ /* 0x040fe400078210ff */
[----:B------:R-:W-:Y:S02]  /*3f70*/  ISETP.GE.AND P6, PT, R76, R37, PT ;  /* 0x000000254c00720c */ /* 0x000fe40003fc6270 */
[----:B------:R-:W-:Y:S02]  /*3f80*/  LEA.HI.X R3, R17, R3, R12, 0x2, P1 ;  /* 0x0000000311037211 */ /* 0x000fe400008f140c */
[----:B------:R-:W-:-:S03]  /*3f90*/  ISETP.GE.AND P1, PT, R73, R37, PT ;  /* 0x000000254900720c */ /* 0x000fc60003f26270 */
[----:B------:R-:W-:Y:S01]  /*3fa0*/  @!P3 STG.E desc[UR12][R2.64+-0x300], R25 ;  /* 0xfffd00190200b986 */ /* 0x000fe2000c10190c */
[----:B------:R-:W-:-:S03]  /*3fb0*/  ISETP.GE.AND P3, PT, R70, R37, PT ;  /* 0x000000254600720c */ /* 0x000fc60003f66270 */
[----:B------:R-:W-:Y:S04]  /*3fc0*/  @!P2 STG.E desc[UR12][R2.64+-0x280], R27 ;  /* 0xfffd801b0200a986 */ /* 0x000fe8000c10190c */
[----:B------:R0:W-:Y:S04]  /*3fd0*/  @!P4 STG.E desc[UR12][R2.64+-0x180], R31 ;  /* 0xfffe801f0200c986 */ /* 0x0001e8000c10190c */
[----:B------:R-:W-:Y:S04]  /*3fe0*/  @!P1 STG.E desc[UR12][R2.64+-0x200], R29 ;  /* 0xfffe001d02009986 */ /* 0x000fe8000c10190c */
[----:B------:R-:W-:Y:S04]  /*3ff0*/  @!P5 STG.E desc[UR12][R2.64+-0x100], R33 ;  /* 0xffff00210200d986 */ /* 0x000fe8000c10190c */
[----:B------:R-:W-:Y:S01]  /*4000*/  @!P3 STG.E desc[UR12][R2.64+-0x380], R23 ;  /* 0xfffc80170200b986 */ /* 0x000fe2000c10190c */
[----:B0-----:R-:W0:Y:S03]  /*4010*/  LDC.64 R30, c[0x0][0x3a8] ;  /* 0x0000ea00ff1e7b82 */ /* 0x001e260000000a00 */
[----:B------:R1:W-:Y:S05]  /*4020*/  @!P6 STG.E desc[UR12][R2.64+-0x80], R35 ;  /* 0xffff80230200e986 */ /* 0x0003ea000c10190c */
[----:B------:R-:W-:Y:S01]  /*4030*/  BAR.SYNC.DEFER_BLOCKING 0x0 ;  /* 0x0000000000007b1d */ /* 0x000fe20000010000 */
[----:B0-----:R-:W-:-:S02]  /*4040*/  IMAD R0, R30, UR14, RZ ;  /* 0x0000000e1e007c24 */ /* 0x001fc4000f8e02ff */
[----:B-1----:R-:W-:-:S04]  /*4050*/  IMAD.WIDE.U32 R2, R30, UR15, RZ ;  /* 0x0000000f1e027c25 */ /* 0x002fc8000f8e00ff */
[----:B------:R-:W-:Y:S01]  /*4060*/  IMAD R31, R31, UR15, R0 ;  /* 0x0000000f1f1f7c24 */ /* 0x000fe2000f8e0200 */
[----:B------:R0:W-:Y:S04]  /*4070*/  STS [R89], R115 ;  /* 0x0000007359007388 */ /* 0x0001e80000000800 */
[----:B------:R-:W-:Y:S01]  /*4080*/  STS [R89+0x4], R140 ;  /* 0x0000048c59007388 */ /* 0x000fe20000000800 */
[----:B------:R-:W-:-:S03]  /*4090*/  IADD3 R29, R3, R31, RZ ;  /* 0x0000001f031d7210 */ /* 0x000fc60007ffe0ff */
        /* <DEDUP_REMOVED lines=29> */
[----:B------:R-:W-:Y:S01]  /*4270*/  IMAD.MOV.U32 R13, RZ, RZ, R15 ;  /* 0x000000ffff0d7224 */ /* 0x000fe200078e000f */
[----:B------:R-:W-:Y:S02]  /*4280*/  ULDC.64 UR4, c[0x0][0x3b0] ;  /* 0x0000ec0000047ab9 */ /* 0x000fe40000000a00 */
        /* <DEDUP_REMOVED lines=10> */
.L_x_8863:
[----:B------:R-:W-:Y:S05]  /*4330*/  BSYNC B0 ;  /* 0x0000000000007941 */ /* 0x000fea0003800000 */
.L_x_8862:
[----:B0-----:R-:W0:Y:S01]  /*4340*/  LDC.64 R14, c[0x0][0x3f0] ;  /* 0x0000fc00ff0e7b82 */ /* 0x001e220000000a00 */
[----:B------:R-:W-:Y:S01]  /*4350*/  MOV R3, R29 ;  /* 0x0000001d00037202 */ /* 0x000fe20000000f00 */
[----:B------:R-:W-:Y:S01]  /*4360*/  ULDC.64 UR4, c[0x0][0x3b0] ;  /* 0x0000ec0000047ab9 */ /* 0x000fe20000000a00 */
[----:B------:R-:W-:Y:S01]  /*4370*/  IADD3 R81, P1, R81, -0x380, RZ ;  /* 0xfffffc8051517810 */ /* 0x000fe20007f3e0ff */
[----:B------:R-:W-:Y:S01]  /*4380*/  IMAD R13, R43, UR4, RZ ;  /* 0x000000042b0d7c24 */ /* 0x000fe2000f8e02ff */
[-C--:B------:R-:W-:Y:S01]  /*4390*/  ISETP.GE.AND P5, PT, R75, R27.reuse, PT ;  /* 0x0000001b4b00720c */ /* 0x080fe20003fa6270 */
[----:B------:R-:W-:Y:S01]  /*43a0*/  IMAD.WIDE.U32 R2, R42, UR4, R2 ;  /* 0x000000042a027c25 */ /* 0x000fe2000f8e0002 */
[-C--:B------:R-:W-:Y:S02]  /*43b0*/  ISETP.GE.AND P6, PT, R76, R27.reuse, PT ;  /* 0x0000001b4c00720c */ /* 0x080fe40003fc6270 */
[----:B------:R-:W-:Y:S01]  /*43c0*/  ISETP.GE.AND P3, PT, R73, R27, PT ;  /* 0x0000001b4900720c */ /* 0x000fe20003f66270 */
[----:B------:R-:W-:Y:S01]  /*43d0*/  IMAD R12, R42, UR5, R13 ;  /* 0x000000052a0c7c24 */ /* 0x000fe2000f8e020d */
[----:B------:R-:W-:-:S02]  /*43e0*/  IADD3 R13, P0, R41, R2, RZ ;  /* 0x00000002290d7210 */ /* 0x000fc40007f1e0ff */
[-C--:B------:R-:W-:Y:S02]  /*43f0*/  ISETP.GE.AND P4, PT, R74, R27.reuse, PT ;  /* 0x0000001b4a00720c */ /* 0x080fe40003f86270 */
[----:B------:R-:W-:Y:S02]  /*4400*/  IADD3.X R3, R39, R12, R3, P0, !PT ;  /* 0x0000000c27037210 */ /* 0x000fe400007fe403 */
[----:B------:R-:W-:Y:S02]  /*4410*/  ISETP.GE.AND P0, PT, R70, R27, PT ;  /* 0x0000001b4600720c */ /* 0x000fe40003f06270 */
[----:B------:R-:W-:Y:S02]  /*4420*/  IADD3 R63, R63, 0x1, RZ ;  /* 0x000000013f3f7810 */ /* 0x000fe40007ffe0ff */
[----:B0-----:R-:W-:-:S04]  /*4430*/  IADD3 R0, P2, R81, R14, RZ ;  /* 0x0000000e51007210 */ /* 0x001fc80007f5e0ff */
[----:B------:R-:W-:Y:S02]  /*4440*/  IADD3.X R78, R15, -0x1, R78, P2, P1 ;  /* 0xffffffff0f4e7810 */ /* 0x000fe400017e244e */
[----:B------:R-:W-:Y:S02]  /*4450*/  LEA R2, P2, R13, R0, 0x2 ;  /* 0x000000000d027211 */ /* 0x000fe400078410ff */
[-C--:B------:R-:W-:Y:S02]  /*4460*/  ISETP.GE.AND P1, PT, R71, R27.reuse, PT ;  /* 0x0000001b4700720c */ /* 0x080fe40003f26270 */
[----:B------:R-:W-:Y:S02]  /*4470*/  LEA.HI.X R3, R13, R78, R3, 0x2, P2 ;  /* 0x0000004e0d037211 */ /* 0x000fe400010f1403 */
[----:B------:R-:W-:-:S03]  /*4480*/  ISETP.GE.AND P2, PT, R72, R27, PT ;  /* 0x0000001b4800720c */ /* 0x000fc60003f46270 */
[----:B------:R0:W-:Y:S04]  /*4490*/  @!P5 STG.E desc[UR12][R2.64+0x280], R87 ;  /* 0x000280570200d986 */ /* 0x0001e8000c10190c */
[----:B------:R0:W-:Y:S04]  /*44a0*/  @!P6 STG.E desc[UR12][R2.64+0x300], R25 ;  /* 0x000300190200e986 */ /* 0x0001e8000c10190c */
        /* <DEDUP_REMOVED lines=9> */
[----:B------:R-:W-:Y:S01]  /*4540*/  IADD3.X R54, R54, -0x1, RZ, P2, !PT ;  /* 0xffffffff36367810 */ /* 0x000fe200017fe4ff */
[----:B------:R0:W-:Y:S01]  /*4550*/  @!P4 STG.E desc[UR12][R2.64+0x200], R23 ;  /* 0x000200170200c986 */ /* 0x0001e2000c10190c */
[----:B------:R-:W-:Y:S02]  /*4560*/  IADD3 R56, P4, R56, -0x400, RZ ;  /* 0xfffffc0038387810 */ /* 0x000fe40007f9e0ff */
[----:B------:R-:W-:-:S02]  /*4570*/  IADD3.X R59, R59, -0x1, RZ, P3, !PT ;  /* 0xffffffff3b3b7810 */ /* 0x000fc40001ffe4ff */
[----:B------:R-:W-:Y:S01]  /*4580*/  IADD3.X R57, R57, -0x1, RZ, P4, !PT ;  /* 0xffffffff39397810 */ /* 0x000fe200027fe4ff */
[----:B------:R-:W-:Y:S08]  /*4590*/  @P0 BRA `(.L_x_8864) ;  /* 0xffffffc400680947 */ /* 0x000ff0000383ffff */
.L_x_8836:
        /* <DEDUP_REMOVED lines=26> */
.L_x_8866:
[----:B------:R-:W-:Y:S05]  /*4740*/  BSYNC B0 ;  /* 0x0000000000007941 */ /* 0x000fea0003800000 */
.L_x_8865:
        /* <DEDUP_REMOVED lines=27> */
[----:B------:R-:W-:Y:S01]  /*4900*/  IMAD.MOV.U32 R13, RZ, RZ, RZ ;  /* 0x000000ffff0d7224 */ /* 0x000fe200078e00ff */
[----:B------:R-:W-:Y:S06]  /*4910*/  BRA `(.L_x_8869) ;  /* 0x0000000000047947 */ /* 0x000fec0003800000 */
.L_x_8868:
[----:B------:R-:W2:Y:S02]  /*4920*/  S2R R13, SR_TID.X ;  /* 0x00000000000d7919 */ /* 0x000ea40000002100 */
.L_x_8869:
[----:B------:R-:W-:Y:S05]  /*4930*/  BSYNC B0 ;  /* 0x0000000000007941 */ /* 0x000fea0003800000 */
.L_x_8867:
        /* <DEDUP_REMOVED lines=10> */
[C---:B0-----:R-:W-:Y:S01]  /*49e0*/  IMAD.WIDE.U32 R2, R42.reuse, UR6, RZ ;  /* 0x000000062a027c25 */ /* 0x041fe2000f8e00ff */
        /* <DEDUP_REMOVED lines=9> */
[----:B--2---:R-:W-:-:S03]  /*4a80*/  ULEA UR4, UR5, UR4, 0x18 ;  /* 0x0000000405047291 */ /* 0x004fc6000f8ec03f */
[----:B------:R-:W-:-:S09]  /*4a90*/  ULDC UR5, c[0x0][0x0] ;  /* 0x0000000000057ab9 */ /* 0x000fd20000000800 */
.L_x_8871:
[----:B------:R-:W-:Y:S01]  /*4aa0*/  LEA R0, R13, UR4, 0x2 ;  /* 0x000000040d007c11 */ /* 0x000fe2000f8e10ff */
[----:B01----:R-:W-:Y:S01]  /*4ab0*/  IMAD.MOV.U32 R6, RZ, RZ, R2 ;  /* 0x000000ffff067224 */ /* 0x003fe200078e0002 */
[----:B------:R-:W-:Y:S02]  /*4ac0*/  SHF.R.S32.HI R8, RZ, 0x1f, R13 ;  /* 0x0000001fff087819 */ /* 0x000fe4000001140d */
[----:B------:R-:W-:Y:S01]  /*4ad0*/  MOV R7, R21 ;  /* 0x0000001500077202 */ /* 0x000fe20000000f00 */
[----:B------:R-:W0:Y:S01]  /*4ae0*/  LDS R15, [R0+0x1b08] ;  /* 0x001b0800000f7984 */ /* 0x000e220000000800 */
[----:B------:R-:W-:Y:S01]  /*4af0*/  MOV R4, R42 ;  /* 0x0000002a00047202 */ /* 0x000fe20000000f00 */
[C---:B------:R-:W-:Y:S01]  /*4b00*/  IMAD R10, R8.reuse, UR6, RZ ;  /* 0x00000006080a7c24 */ /* 0x040fe2000f8e02ff */
[----:B------:R-:W-:Y:S01]  /*4b10*/  MOV R5, R19 ;  /* 0x0000001300057202 */ /* 0x000fe20000000f00 */
[----:B------:R-:W1:Y:S01]  /*4b20*/  LDS R17, [R0+0x1f08] ;  /* 0x001f080000117984 */ /* 0x000e620000000800 */
        /* <DEDUP_REMOVED lines=17> */
.L_x_8870:
[----:B------:R-:W-:Y:S05]  /*4c40*/  EXIT ;  /* 0x000000000000794d */ /* 0x000fea0003800000 */
.L_x_8872:
        /* <DEDUP_REMOVED lines=11> */
.L_x_11012:


//--------------------- .text._Z25selective_scan_bwd_kernelI32Selective_Scan_bwd_kernel_traitsILi32ELi8ELb0ELb0ELb1ELb0ELb1EffEEv12SSMParamsBwd --------------------------
	.section	.text._Z25selective_scan_bwd_kernelI32Selective_Scan_bwd_kernel_traitsILi32ELi8ELb0ELb0ELb1ELb0ELb1EffEEv12SSMParamsBwd,"ax",@progbits
	.align	128
        .global         _Z25selective_scan_bwd_kernelI32Selective_Scan_bwd_kernel_traitsILi32ELi8ELb0ELb0ELb1ELb0ELb1EffEEv12SSMParamsBwd
        .type           _Z25selective_scan_bwd_kernelI32Selective_Scan_bwd_kernel_traitsILi32ELi8ELb0ELb0ELb1ELb0ELb1EffEEv12SSMParamsBwd,@function
        .size           _Z25selective_scan_bwd_kernelI32Selective_Scan_bwd_kernel_traitsILi32ELi8ELb0ELb0ELb1ELb0ELb1EffEEv12SSMParamsBwd,(.L_x_11013 - _Z25selective_scan_bwd_kernelI32Selective_Scan_bwd_kernel_traitsILi32ELi8ELb0ELb0ELb1ELb0ELb1EffEEv12SSMParamsBwd)
        .other          _Z25selective_scan_bwd_kernelI32Selective_Scan_bwd_kernel_traitsILi32ELi8ELb0ELb0ELb1ELb0ELb1EffEEv12SSMParamsBwd,@"STO_CUDA_ENTRY STV_DEFAULT"
_Z25selective_scan_bwd_kernelI32Selective_Scan_bwd_kernel_traitsILi32ELi8ELb0ELb0ELb1ELb0ELb1EffEEv12SSMParamsBwd:
.text._Z25selective_scan_bwd_kernelI32Selective_Scan_bwd_kernel_traitsILi32ELi8ELb0ELb0ELb1ELb0ELb1EffEEv12SSMParamsBwd:
        /* <DEDUP_REMOVED lines=58> */
[----:B-1----:R-:W-:Y:S01]  /*03a0*/  IMAD R0, R106, R2, RZ ;  /* 0x000000026a007224 */ /* 0x002fe200078e02ff */
[----:B------:R-:W-:-:S03]  /*03b0*/  LEA R7, R23, 0xffffff00, 0x8 ;  /* 0xffffff0017077811 */ /* 0x000fc600078e40ff */
[C---:B------:R-:W-:Y:S02]  /*03c0*/  IMAD R0, R117.reuse, R3, R0 ;  /* 0x0000000375007224 */ /* 0x040fe400078e0200 */
[----:B------:R-:W-:Y:S01]  /*03d0*/  IMAD.WIDE.U32 R2, R117, R2, UR4 ;  /* 0x0000000475027e25 */ /* 0x000fe2000f8e0002 */
[----:B------:R-:W-:Y:S01]  /*03e0*/  UIMAD UR9, UR15, UR10, URZ ;  /* 0x0000000a0f0972a4 */ /* 0x000fe2000f8e023f */
[----:B------:R-:W-:Y:S02]  /*03f0*/  @P0 IADD3 R102, R102, 0x1, RZ ;  /* 0x0000000166660810 */ /* 0x000fe40007ffe0ff */
[----:B------:R-:W-:Y:S02]  /*0400*/  SHF.R.S32.HI R9, RZ, 0x1f, R7 ;  /* 0x0000001fff097819 */ /* 0x000fe40000011407 */
[----:B------:R-:W-:Y:S01]  /*0410*/  IADD3 R107, P0, R7, R2, RZ ;  /* 0x00000002076b7210 */ /* 0x000fe20007f1e0ff */
[----:B------:R-:W-:Y:S01]  /*0420*/  UIMAD.WIDE.U32 UR6, UR14, UR10, URZ ;  /* 0x0000000a0e0672a5 */ /* 0x000fe2000f8e003f */
[----:B------:R-:W-:Y:S01]  /*0430*/  @!P2 IADD3 R102, -R102, RZ, RZ ;  /* 0x000000ff6666a210 */ /* 0x000fe20007ffe1ff */
[----:B------:R-:W-:Y:S01]  /*0440*/  UIMAD UR9, UR14, UR11, UR9 ;  /* 0x0000000b0e0972a4 */ /* 0x000fe2000f8e0209 */
[----:B------:R-:W-:-:S02]  /*0450*/  @!P1 LOP3.LUT R102, RZ, R8, RZ, 0x33, !PT ;  /* 0x00000008ff669212 */ /* 0x000fc400078e33ff */
[----:B------:R-:W-:Y:S01]  /*0460*/  ULDC.64 UR10, c[0x0][0x310] ;  /* 0x0000c400000a7ab9 */ /* 0x000fe20000000a00 */
[----:B------:R-:W-:Y:S02]  /*0470*/  IADD3.X R8, R9, R3, R0, P0, !PT ;  /* 0x0000000309087210 */ /* 0x000fe400007fe400 */
[----:B------:R-:W-:-:S04]  /*0480*/  ISETP.NE.U32.AND P0, PT, RZ, UR10, PT ;  /* 0x0000000aff007c0c */ /* 0x000fc8000bf05070 */
[----:B------:R-:W-:Y:S01]  /*0490*/  ISETP.NE.AND.EX P0, PT, RZ, UR11, PT, P0 ;  /* 0x0000000bff007c0c */ /* 0x000fe2000bf05300 */
[----:B------:R-:W-:Y:S01]  /*04a0*/  UIADD3 UR7, UR7, UR9, URZ ;  /* 0x0000000907077290 */ /* 0x000fe2000fffe03f */
[-C--:B--2---:R-:W-:Y:S01]  /*04b0*/  IMAD R0, R106, R4.reuse, RZ ;  /* 0x000000046a007224 */ /* 0x084fe200078e02ff */
[----:B------:R-:W-:Y:S01]  /*04c0*/  ULDC.64 UR10, c[0x0][0x328] ;  /* 0x0000ca00000a7ab9 */ /* 0x000fe20000000a00 */
[----:B------:R-:W-:Y:S02]  /*04d0*/  ULDC.64 UR8, c[0x0][0x260] ;  /* 0x0000980000087ab9 */ /* 0x000fe40000000a00 */
[----:B------:R-:W-:Y:S01]  /*04e0*/  UIMAD UR4, UR15, UR8, URZ ;  /* 0x000000080f0472a4 */ /* 0x000fe2000f8e023f */
[----:B------:R-:W-:Y:S01]  /*04f0*/  IMAD.WIDE.U32 R2, R117, R4, UR6 ;  /* 0x0000000675027e25 */ /* 0x000fe2000f8e0004 */
[----:B------:R-:W-:Y:S01]  /*0500*/  UIMAD.WIDE.U32 UR6, UR14, UR8, URZ ;  /* 0x000000080e0672a5 */ /* 0x000fe2000f8e003f */
[----:B------:R-:W-:Y:S01]  /*0510*/  ISETP.NE.U32.AND P2, PT, R18, RZ, PT ;  /* 0x000000ff1200720c */ /* 0x000fe20003f45070 */
[----:B------:R-:W-:-:S02]  /*0520*/  UIMAD UR4, UR14, UR9, UR4 ;  /* 0x000000090e0472a4 */ /* 0x000fc4000f8e0204 */
[----:B------:R-:W-:Y:S01]  /*0530*/  UIMAD UR8, UR15, UR10, URZ ;  /* 0x0000000a0f0872a4 */ /* 0x000fe2000f8e023f */
[----:B------:R-:W1:Y:S01]  /*0540*/  @P0 LDC R22, c[0x0][0x214] ;  /* 0x00008500ff160b82 */ /* 0x000e620000000800 */
[----:B------:R-:W-:Y:S01]  /*0550*/  IMAD R0, R117, R5, R0 ;  /* 0x0000000575007224 */ /* 0x000fe200078e0200 */
[----:B------:R-:W-:Y:S01]  /*0560*/  IADD3 R103, P1, R7, R2, RZ ;  /* 0x0000000207677210 */ /* 0x000fe20007f3e0ff */
[----:B------:R-:W-:Y:S01]  /*0570*/  UIADD3 UR7, UR7, UR4, URZ ;  /* 0x0000000407077290 */ /* 0x000fe2000fffe03f */
[----:B------:R-:W-:Y:S01]  /*0580*/  SHF.R.S32.HI R113, RZ, 0x1f, R102 ;  /* 0x0000001fff717819 */ /* 0x000fe20000011466 */
[----:B------:R-:W-:Y:S01]  /*0590*/  UIMAD.WIDE.U32 UR4, UR14, UR10, URZ ;  /* 0x0000000a0e0472a5 */ /* 0x000fe2000f8e003f */
[----:B------:R-:W-:Y:S01]  /*05a0*/  ISETP.NE.AND.EX P2, PT, R19, RZ, PT, P2 ;  /* 0x000000ff1300720c */ /* 0x000fe20003f45320 */
[----:B------:R-:W-:Y:S01]  /*05b0*/  UIMAD UR8, UR14, UR11, UR8 ;  /* 0x0000000b0e0872a4 */ /* 0x000fe2000f8e0208 */
[----:B------:R-:W-:Y:S01]  /*05c0*/  IADD3.X R6, R9, R3, R0, P1, !PT ;  /* 0x0000000309067210 */ /* 0x000fe20000ffe400 */
[----:B---3--:R-:W-:Y:S01]  /*05d0*/  IMAD R0, R106, R10, RZ ;  /* 0x0000000a6a007224 */ /* 0x008fe200078e02ff */
[----:B------:R-:W2:Y:S01]  /*05e0*/  @P0 LDC R25, c[0x0][0x21c] ;  /* 0x00008700ff190b82 */ /* 0x000ea20000000800 */
[----:B------:R-:W-:Y:S01]  /*05f0*/  UIADD3 UR5, UR5, UR8, URZ ;  /* 0x0000000805057290 */ /* 0x000fe2000fffe03f */
[----:B----4-:R-:W-:Y:S01]  /*0600*/  IMAD R2, R113, R12, RZ ;  /* 0x0000000c71027224 */ /* 0x010fe200078e02ff */
[----:B------:R-:W-:Y:S01]  /*0610*/  ISETP.NE.U32.AND P1, PT, R20, RZ, PT ;  /* 0x000000ff1400720c */ /* 0x000fe20003f25070 */
[----:B------:R-:W-:-:S02]  /*0620*/  IMAD R0, R117, R11, R0 ;  /* 0x0000000b75007224 */ /* 0x000fc400078e0200 */
[C---:B------:R-:W-:Y:S02]  /*0630*/  IMAD R11, R102.reuse, R13, R2 ;  /* 0x0000000d660b7224 */ /* 0x040fe400078e0202 */
[----:B------:R-:W3:Y:S01]  /*0640*/  @P0 LDC.64 R16, c[0x0][0x310] ;  /* 0x0000c400ff100b82 */ /* 0x000ee20000000a00 */
[----:B------:R-:W-:Y:S01]  /*0650*/  IMAD.WIDE.U32 R4, R102, R12, UR6 ;  /* 0x0000000666047e25 */ /* 0x000fe2000f8e000c */
[----:B------:R-:W-:Y:S02]  /*0660*/  ISETP.NE.AND.EX P1, PT, R21, RZ, PT, P1 ;  /* 0x000000ff1500720c */ /* 0x000fe40003f25310 */
[----:B------:R-:W-:Y:S01]  /*0670*/  CS2R R14, SRZ ;  /* 0x00000000000e7805 */ /* 0x000fe2000001ff00 */
[C---:B------:R-:W-:Y:S01]  /*0680*/  IMAD.WIDE.U32 R2, R117.reuse, R10, UR4 ;  /* 0x0000000475027e25 */ /* 0x040fe2000f8e000a */
[----:B------:R-:W-:Y:S02]  /*0690*/  @P2 LEA R14, P3, R117, R18, 0x2 ;  /* 0x00000012750e2211 */ /* 0x000fe400078610ff */
[----:B------:R-:W-:-:S02]  /*06a0*/  IADD3 R96, P5, R7, R4, RZ ;  /* 0x0000000407607210 */ /* 0x000fc40007fbe0ff */
[----:B------:R-:W-:Y:S02]  /*06b0*/  IADD3 R7, P4, R7, R2, RZ ;  /* 0x0000000207077210 */ /* 0x000fe40007f9e0ff */
[----:B------:R-:W-:Y:S02]  /*06c0*/  @P2 LEA.HI.X R15, R117, R19, R106, 0x2, P3 ;  /* 0x00000013750f2211 */ /* 0x000fe400018f146a */
[----:B------:R-:W-:Y:S02]  /*06d0*/  ISETP.GE.AND P2, PT, R23, 0x1, PT ;  /* 0x000000011700780c */ /* 0x000fe40003f46270 */
[----:B------:R-:W-:Y:S01]  /*06e0*/  IADD3.X R2, R9, R3, R0, P4, !PT ;  /* 0x0000000309027210 */ /* 0x000fe200027fe400 */
[----:B-1----:R-:W-:Y:S01]  /*06f0*/  @P0 IMAD R0, R22, UR14, R117 ;  /* 0x0000000e16000c24 */ /* 0x002fe2000f8e0275 */
[----:B------:R-:W-:Y:S01]  /*0700*/  CS2R R12, SRZ ;  /* 0x00000000000c7805 */ /* 0x000fe2000001ff00 */
[----:B------:R-:W-:Y:S01]  /*0710*/  IMAD.IADD R4, R5, 0x1, R11 ;  /* 0x0000000105047824 */ /* 0x000fe200078e020b */
[----:B------:R-:W-:Y:S01]  /*0720*/  @P1 LEA R12, P3, R117, R20, 0x2 ;  /* 0x00000014750c1211 */ /* 0x000fe200078610ff */
[----:B------:R-:W-:Y:S01]  /*0730*/  @P0 IMAD R0, R0, R23, RZ ;  /* 0x0000001700000224 */ /* 0x000fe200078e02ff */
[----:B------:R-:W-:-:S02]  /*0740*/  LEA R109, P4, R107, R26, 0x2 ;  /* 0x0000001a6b6d7211 */ /* 0x000fc400078810ff */
[----:B------:R-:W-:Y:S01]  /*0750*/  @P1 LEA.HI.X R13, R117, R21, R106, 0x2, P3 ;  /* 0x00000015750d1211 */ /* 0x000fe200018f146a */
[----:B--2---:R-:W-:Y:S01]  /*0760*/  @P0 IMAD R3, R0, R25, RZ ;  /* 0x0000001900030224 */ /* 0x004fe200078e02ff */
[----:B------:R-:W-:Y:S02]  /*0770*/  LEA.HI.X R107, R107, R27, R8, 0x2, P4 ;  /* 0x0000001b6b6b7211 */ /* 0x000fe400020f1408 */
[----:B------:R-:W-:Y:S02]  /*0780*/  IADD3.X R9, R9, R4, RZ, P5, !PT ;  /* 0x0000000409097210 */ /* 0x000fe40002ffe4ff */
[----:B0-----:R-:W-:Y:S02]  /*0790*/  LEA R105, P1, R103, R28, 0x2 ;  /* 0x0000001c67697211 */ /* 0x001fe400078210ff */
[----:B------:R-:W-:Y:S02]  /*07a0*/  LEA R101, P3, R7, R98, 0x2 ;  /* 0x0000006207657211 */ /* 0x000fe400078610ff */
[----:B------:R-:W-:Y:S01]  /*07b0*/  LEA R97, P4, R96, R30, 0x2 ;  /* 0x0000001e60617211 */ /* 0x000fe200078810ff */
[----:B------:R-:W-:Y:S01]  /*07c0*/  HFMA2.MMA R98, -RZ, RZ, 0, 0 ;  /* 0x00000000ff627435 */ /* 0x000fe200000001ff */
[----:B---3--:R-:W-:Y:S01]  /*07d0*/  @P0 IMAD.WIDE R16, R3, 0x8, R16 ;  /* 0x0000000803100825 */ /* 0x008fe200078e0210 */
        /* <DEDUP_REMOVED lines=12> */
[----:B-1----:R-:W-:-:S04]  /*08a0*/  ULEA UR5, UR5, UR4, 0x18 ;  /* 0x0000000405057291 */ /* 0x002fc8000f8ec03f */
[----:B------:R-:W-:Y:S01]  /*08b0*/  UIADD3 UR4, UR5, 0x430, URZ ;  /* 0x0000043005047890 */ /* 0x000fe2000fffe03f */
[C---:B0-----:R-:W-:Y:S01]  /*08c0*/  SHF.L.U32 R0, R111.reuse, 0x3, RZ ;  /* 0x000000036f007819 */ /* 0x041fe200000006ff */
[C---:B------:R-:W-:Y:S01]  /*08d0*/  VIADD R8, R111.reuse, 0x80 ;  /* 0x000000806f087836 */ /* 0x040fe20000000000 */
[C---:B------:R-:W-:Y:S02]  /*08e0*/  IADD3 R2, R111.reuse, 0x20, RZ ;  /* 0x000000206f027810 */ /* 0x040fe40007ffe0ff */
[C---:B------:R-:W-:Y:S02]  /*08f0*/  IADD3 R4, R111.reuse, 0x40, RZ ;  /* 0x000000406f047810 */ /* 0x040fe40007ffe0ff */
[C---:B------:R-:W-:Y:S02]  /*0900*/  IADD3 R6, R111.reuse, 0x60, RZ ;  /* 0x000000606f067810 */ /* 0x040fe40007ffe0ff */
[----:B------:R-:W-:Y:S02]  /*0910*/  IADD3 R18, R111, 0xa0, RZ ;  /* 0x000000a06f127810 */ /* 0x000fe40007ffe0ff */
[----:B------:R-:W-:-:S02]  /*0920*/  LOP3.LUT R10, R0, 0xffffff00, RZ, 0xc0, !PT ;  /* 0xffffff00000a7812 */ /* 0x000fc400078ec0ff */
[-C--:B------:R-:W-:Y:S02]  /*0930*/  LEA.HI.SX32 R2, R2, R111.reuse, 0x1b ;  /* 0x0000006f02027211 */ /* 0x080fe400078fdaff */
[-C--:B------:R-:W-:Y:S02]  /*0940*/  LEA.HI.SX32 R4, R4, R111.reuse, 0x1b ;  /* 0x0000006f04047211 */ /* 0x080fe400078fdaff */
[-C--:B------:R-:W-:Y:S02]  /*0950*/  LEA.HI.SX32 R6, R6, R111.reuse, 0x1b ;  /* 0x0000006f06067211 */ /* 0x080fe400078fdaff */
[-C--:B------:R-:W-:Y:S02]  /*0960*/  LEA.HI.SX32 R8, R8, R111.reuse, 0x1b ;  /* 0x0000006f08087211 */ /* 0x080fe400078fdaff */
[----:B------:R-:W-:Y:S02]  /*0970*/  LEA.HI.SX32 R18, R18, R111, 0x1b ;  /* 0x0000006f12127211 */ /* 0x000fe400078fdaff */
[----:B------:R-:W-:-:S02]  /*0980*/  LOP3.LUT R10, R10, 0x1f, R111, 0xf8, !PT ;  /* 0x0000001f0a0a7812 */ /* 0x000fc400078ef86f */
[----:B------:R-:W-:Y:S02]  /*0990*/  LEA.HI.SX32 R93, R0, R0, 0x1b ;  /* 0x00000000005d7211 */ /* 0x000fe400078fdaff */
[----:B------:R-:W-:Y:S02]  /*09a0*/  LOP3.LUT R154, R111, 0x1f, RZ, 0xc0, !PT ;  /* 0x0000001f6f9a7812 */ /* 0x000fe400078ec0ff */
[----:B------:R-:W-:Y:S02]  /*09b0*/  LEA R91, R2, UR5, 0x2 ;  /* 0x00000005025b7c11 */ /* 0x000fe4000f8e10ff */
[----:B------:R-:W-:Y:S02]  /*09c0*/  LEA R89, R4, UR5, 0x2 ;  /* 0x0000000504597c11 */ /* 0x000fe4000f8e10ff */
[----:B------:R-:W-:Y:S02]  /*09d0*/  LEA R87, R6, UR5, 0x2 ;  /* 0x0000000506577c11 */ /* 0x000fe4000f8e10ff */
[----:B------:R-:W-:-:S02]  /*09e0*/  LEA R85, R8, UR5, 0x2 ;  /* 0x0000000508557c11 */ /* 0x000fc4000f8e10ff */
[----:B------:R-:W-:Y:S02]  /*09f0*/  LEA R83, R18, UR5, 0x2 ;  /* 0x0000000512537c11 */ /* 0x000fe4000f8e10ff */
[----:B------:R-:W-:Y:S02]  /*0a00*/  SHF.R.S32.HI R11, RZ, 0x1f, R10 ;  /* 0x0000001fff0b7819 */ /* 0x000fe4000001140a */
[C---:B------:R-:W-:Y:S02]  /*0a10*/  LOP3.LUT R94, R10.reuse, 0x20, RZ, 0xfc, !PT ;  /* 0x000000200a5e7812 */ /* 0x040fe400078efcff */
[C---:B------:R-:W-:Y:S02]  /*0a20*/  LOP3.LUT R92, R10.reuse, 0x40, RZ, 0xfc, !PT ;  /* 0x000000400a5c7812 */ /* 0x040fe400078efcff */
[C---:B------:R-:W-:Y:S02]  /*0a30*/  LOP3.LUT R90, R10.reuse, 0x60, RZ, 0xfc, !PT ;  /* 0x000000600a5a7812 */ /* 0x040fe400078efcff */
[----:B------:R-:W-:-:S02]  /*0a40*/  LOP3.LUT R88, R10, 0x80, RZ, 0xfc, !PT ;  /* 0x000000800a587812 */ /* 0x000fc400078efcff */
[C---:B------:R-:W-:Y:S02]  /*0a50*/  LOP3.LUT R86, R10.reuse, 0xa0, RZ, 0xfc, !PT ;  /* 0x000000a00a567812 */ /* 0x040fe400078efcff */
[C---:B------:R-:W-:Y:S02]  /*0a60*/  LOP3.LUT R84, R10.reuse, 0xc0, RZ, 0xfc, !PT ;  /* 0x000000c00a547812 */ /* 0x040fe400078efcff */
[----:B------:R-:W-:Y:S02]  /*0a70*/  LOP3.LUT R82, R10, 0xe0, RZ, 0xfc, !PT ;  /* 0x000000e00a527812 */ /* 0x000fe400078efcff */
[----:B------:R-:W-:Y:S01]  /*0a80*/  LEA R93, R93, UR4, 0x2 ;  /* 0x000000045d5d7c11 */ /* 0x000fe2000f8e10ff */
[----:B--2---:R-:W-:-:S06]  /*0a90*/  UMOV UR4, URZ ;  /* 0x0000003f00047c82 */ /* 0x004fcc0008000000 */
.L_x_8905:
[----:B0-----:R-:W0:Y:S01]  /*0aa0*/  LDC R54, c[0x0][0x224] ;  /* 0x00008900ff367b82 */ /* 0x001e220000000800 */
[----:B------:R-:W-:Y:S01]  /*0ab0*/  ULDC UR7, c[0x0][0x218] ;  /* 0x0000860000077ab9 */ /* 0x000fe20000000800 */
[C---:B---3--:R-:W-:Y:S02]  /*0ac0*/  LEA R2, P3, R10.reuse, R109, 0x2 ;  /* 0x0000006d0a027211 */ /* 0x048fe400078610ff */
[----:B------:R-:W-:Y:S02]  /*0ad0*/  CS2R R4, SRZ ;  /* 0x0000000000047805 */ /* 0x000fe4000001ff00 */
[----:B------:R-:W-:Y:S01]  /*0ae0*/  MOV R0, RZ ;  /* 0x000000ff00007202 */ /* 0x000fe20000000f00 */
[----:B------:R-:W-:Y:S01]  /*0af0*/  HFMA2.MMA R9, -RZ, RZ, 0, 0 ;  /* 0x00000000ff097435 */ /* 0x000fe200000001ff */
[----:B------:R-:W-:Y:S02]  /*0b00*/  LEA.HI.X R3, R10, R107, R11, 0x2, P3 ;  /* 0x0000006b0a037211 */ /* 0x000fe400018f140b */
[----:B------:R-:W-:-:S02]  /*0b10*/  CS2R R6, SRZ ;  /* 0x0000000000067805 */ /* 0x000fc4000001ff00 */
[----:B------:R-:W-:Y:S01]  /*0b20*/  CS2R R18, SRZ ;  /* 0x0000000000127805 */ /* 0x000fe2000001ff00 */
[----:B------:R-:W-:Y:S01]  /*0b30*/  BAR.SYNC.DEFER_BLOCKING 0x0 ;  /* 0x0000000000007b1d */ /* 0x000fe20000010000 */
[C---:B------:R-:W-:Y:S02]  /*0b40*/  IADD3 R20, R95.reuse, 0x20, RZ ;  /* 0x000000205f147810 */ /* 0x040fe40007ffe0ff */
[C---:B------:R-:W-:Y:S01]  /*0b50*/  IADD3 R22, R95.reuse, 0x40, RZ ;  /* 0x000000405f167810 */ /* 0x040fe20007ffe0ff */
[C---:B------:R-:W-:Y:S01]  /*0b60*/  VIADD R24, R95.reuse, 0xc0 ;  /* 0x000000c05f187836 */ /* 0x040fe20000000000 */
[C---:B------:R-:W-:Y:S02]  /*0b70*/  LEA.HI.SX32 R79, R95.reuse, R95, 0x1b ;  /* 0x0000005f5f4f7211 */ /* 0x040fe400078fdaff */
[----:B------:R-:W-:Y:S01]  /*0b80*/  IADD3 R26, R95, 0xe0, RZ ;  /* 0x000000e05f1a7810 */ /* 0x000fe20007ffe0ff */
[----:B------:R-:W-:Y:S01]  /*0b90*/  HFMA2.MMA R25, -RZ, RZ, 0, 0 ;  /* 0x00000000ff197435 */ /* 0x000fe200000001ff */
[----:B-1----:R-:W1:Y:S01]  /*0ba0*/  LDC.64 R28, c[0x0][0x2b0] ;  /* 0x0000ac00ff1c7b82 */ /* 0x002e620000000a00 */
[----:B------:R-:W-:Y:S01]  /*0bb0*/  ULDC.64 UR8, c[0x0][0x2a8] ;  /* 0x0000aa0000087ab9 */ /* 0x000fe20000000a00 */
[----:B------:R-:W-:Y:S01]  /*0bc0*/  ULDC.64 UR10, c[0x0][0x318] ;  /* 0x0000c600000a7ab9 */ /* 0x000fe20000000a00 */
[----:B0-----:R-:W-:-:S04]  /*0bd0*/  IADD3 R80, R54, -UR4, RZ ;  /* 0x8000000436507c10 */ /* 0x001fc8000fffe0ff */
[----:B------:R-:W-:-:S04]  /*0be0*/  LEA R8, R80, 0xffffff00, 0x8 ;  /* 0xffffff0050087811 */ /* 0x000fc800078e40ff */
[----:B------:R-:W-:-:S04]  /*0bf0*/  IADD3 R81, -R8, UR7, RZ ;  /* 0x0000000708517c10 */ /* 0x000fc8000fffe1ff */
[-C--:B------:R-:W-:Y:S02]  /*0c00*/  ISETP.GE.AND P0, PT, R10, R81.reuse, PT ;  /* 0x000000510a00720c */ /* 0x080fe40003f06270 */
[-C--:B------:R-:W-:Y:S02]  /*0c10*/  ISETP.GE.AND P1, PT, R94, R81.reuse, PT ;  /* 0x000000515e00720c */ /* 0x080fe40003f26270 */
[-C--:B------:R-:W-:Y:S02]  /*0c20*/  ISETP.GE.AND P2, PT, R92, R81.reuse, PT ;  /* 0x000000515c00720c */ /* 0x080fe40003f46270 */
[-C--:B------:R-:W-:Y:S02]  /*0c30*/  ISETP.GE.AND P3, PT, R84, R81.reuse, PT ;  /* 0x000000515400720c */ /* 0x080fe40003f66270 */
[----:B------:R-:W-:-:S05]  /*0c40*/  ISETP.GE.AND P4, PT, R82, R81, PT ;  /* 0x000000515200720c */ /* 0x000fca0003f86270 */
[----:B--2---:R-:W2:Y:S01]  /*0c50*/  @!P0 LDG.E R0, desc[UR12][R2.64] ;  /* 0x0000000c02008981 */ /* 0x004ea2000c1e1900 */
        /* <DEDUP_REMOVED lines=12> */
[----:B------:R-:W-:Y:S02]  /*0d20*/  LEA R78, R20, UR5, 0x2 ;  /* 0x00000005144e7c11 */ /* 0x000fe4000f8e10ff */
[----:B------:R-:W-:Y:S02]  /*0d30*/  LEA R77, R22, UR5, 0x2 ;  /* 0x00000005164d7c11 */ /* 0x000fe4000f8e10ff */
[C---:B------:R-:W-:Y:S02]  /*0d40*/  IADD3 R20, R95.reuse, 0x80, RZ ;  /* 0x000000805f147810 */ /* 0x040fe40007ffe0ff */
[C---:B0-----:R-:W-:Y:S02]  /*0d50*/  IADD3 R2, R95.reuse, 0x60, RZ ;  /* 0x000000605f027810 */ /* 0x041fe40007ffe0ff */
[----:B------:R-:W-:-:S02]  /*0d60*/  IADD3 R22, R95, 0xa0, RZ ;  /* 0x000000a05f167810 */ /* 0x000fc40007ffe0ff */
[-C--:B------:R-:W-:Y:S02]  /*0d70*/  LEA.HI.SX32 R2, R2, R95.reuse, 0x1b ;  /* 0x0000005f02027211 */ /* 0x080fe400078fdaff */
[----:B------:R-:W-:Y:S02]  /*0d80*/  LEA R79, R79, UR5, 0x2 ;  /* 0x000000054f4f7c11 */ /* 0x000fe4000f8e10ff */
[-C--:B------:R-:W-:Y:S02]  /*0d90*/  LEA.HI.SX32 R20, R20, R95.reuse, 0x1b ;  /* 0x0000005f14147211 */ /* 0x080fe400078fdaff */
[-C--:B------:R-:W-:Y:S02]  /*0da0*/  LEA.HI.SX32 R22, R22, R95.reuse, 0x1b ;  /* 0x0000005f16167211 */ /* 0x080fe400078fdaff */
[----:B------:R-:W-:Y:S02]  /*0db0*/  SHF.L.U32 R3, R95, 0x3, RZ ;  /* 0x000000035f037819 */ /* 0x000fe400000006ff */
[----:B------:R-:W-:-:S02]  /*0dc0*/  LEA.HI.SX32 R24, R24, R95, 0x1b ;  /* 0x0000005f18187211 */ /* 0x000fc400078fdaff */
[----:B------:R-:W-:Y:S02]  /*0dd0*/  LEA R76, R2, UR5, 0x2 ;  /* 0x00000005024c7c11 */ /* 0x000fe4000f8e10ff */
        /* <DEDUP_REMOVED lines=17> */
[----:B------:R-:W-:Y:S01]  /*0ef0*/  CS2R R22, SRZ ;  /* 0x0000000000167805 */ /* 0x000fe2000001ff00 */
[----:B------:R-:W2:Y:S02]  /*0f00*/  LDC.64 R26, c[0x0][0x2a0] ;  /* 0x0000a800ff1a7b82 */ /* 0x000ea40000000a00 */
[----:B---3--:R-:W-:Y:S04]  /*0f10*/  STS [R78+0x80], R5 ;  /* 0x000080054e007388 */ /* 0x008fe80000000800 */
[----:B----4-:R-:W-:Y:S04]  /*0f20*/  STS [R77+0x100], R4 ;  /* 0x000100044d007388 */ /* 0x010fe80000000800 */
        /* <DEDUP_REMOVED lines=16> */
[-C--:B------:R-:W-:Y:S02]  /*1030*/  ISETP.GE.AND P0, PT, R84, R81.reuse, PT ;  /* 0x000000515400720c */ /* 0x080fe40003f06270 */
[----:B---3--:R-:W-:Y:S01]  /*1040*/  CS2R R6, SRZ ;  /* 0x0000000000067805 */ /* 0x008fe2000001ff00 */
[----:B----4-:R-:W-:Y:S01]  /*1050*/  HFMA2.MMA R9, -RZ, RZ, 0, 0 ;  /* 0x00000000ff097435 */ /* 0x010fe200000001ff */
[----:B-1----:R-:W-:Y:S01]  /*1060*/  CS2R R18, SRZ ;  /* 0x0000000000127805 */ /* 0x002fe2000001ff00 */
        /* <DEDUP_REMOVED lines=35> */
[----:B-1----:R-:W-:Y:S02]  /*12a0*/  CS2R R18, SRZ ;  /* 0x0000000000127805 */ /* 0x002fe4000001ff00 */
[----:B------:R-:W-:Y:S01]  /*12b0*/  CS2R R6, SRZ ;  /* 0x0000000000067805 */ /* 0x000fe2000001ff00 */
[----:B------:R-:W2:Y:S01]  /*12c0*/  @!P0 LDG.E R22, desc[UR12][R4.64] ;  /* 0x0000000c04168981 */ /* 0x000ea2000c1e1900 */
[----:B------:R-:W-:-:S03]  /*12d0*/  ISETP.GE.AND P0, PT, R86, R81, PT ;  /* 0x000000515600720c */ /* 0x000fc60003f06270 */
[----:B------:R-:W3:Y:S04]  /*12e0*/  @!P1 LDG.E R23, desc[UR12][R4.64+0x80] ;  /* 0x0000800c04179981 */ /* 0x000ee8000c1e1900 */
[----:B------:R-:W4:Y:S01]  /*12f0*/  @!P2 LDG.E R0, desc[UR12][R4.64+0x100] ;  /* 0x0001000c0400a981 */ /* 0x000f22000c1e1900 */
[----:B------:R-:W-:-:S03]  /*1300*/  ISETP.GE.AND P1, PT, R84, R81, PT ;  /* 0x000000515400720c */ /* 0x000fc60003f26270 */
[----:B------:R-:W4:Y:S04]  /*1310*/  @!P3 LDG.E R7, desc[UR12][R4.64+0x180] ;  /* 0x0001800c0407b981 */ /* 0x000f28000c1e1900 */
[----:B------:R-:W4:Y:S01]  /*1320*/  @!P0 LDG.E R19, desc[UR12][R4.64+0x280] ;  /* 0x0002800c04138981 */ /* 0x000f22000c1e1900 */
[----:B------:R-:W-:-:S03]  /*1330*/  ISETP.GE.AND P0, PT, R82, R81, PT ;  /* 0x000000515200720c */ /* 0x000fc60003f06270 */
[----:B------:R-:W4:Y:S04]  /*1340*/  @!P4 LDG.E R6, desc[UR12][R4.64+0x200] ;  /* 0x0002000c0406c981 */ /* 0x000f28000c1e1900 */
[----:B------:R-:W4:Y:S06]  /*1350*/  @!P1 LDG.E R18, desc[UR12][R4.64+0x300] ;  /* 0x0003000c04129981 */ /* 0x000f2c000c1e1900 */
[----:B------:R0:W4:Y:S01]  /*1360*/  @!P0 LDG.E R25, desc[UR12][R4.64+0x380] ;  /* 0x0003800c04198981 */ /* 0x000122000c1e1900 */
[----:B------:R-:W-:Y:S01]  /*1370*/  IMAD R2, R26, UR15, RZ ;  /* 0x0000000f1a027c24 */ /* 0x000fe2000f8e02ff */
[----:B------:R-:W-:-:S03]  /*1380*/  ISETP.GE.AND P0, PT, R10, R81, PT ;  /* 0x000000510a00720c */ /* 0x000fc60003f06270 */
[----:B------:R-:W-:Y:S02]  /*1390*/  IMAD R21, R27, UR14, R2 ;  /* 0x0000000e1b157c24 */ /* 0x000fe4000f8e0202 */
[----:B------:R-:W-:Y:S01]  /*13a0*/  IMAD.WIDE.U32 R2, R26, UR14, RZ ;  /* 0x0000000e1a027c25 */ /* 0x000fe2000f8e00ff */
[----:B------:R-:W-:Y:S02]  /*13b0*/  IADD3 R54, -R54, UR4, RZ ;  /* 0x0000000436367c10 */ /* 0x000fe4000fffe1ff */
[----:B------:R-:W-:Y:S02]  /*13c0*/  SHF.R.S32.HI R9, RZ, 0x1f, R8 ;  /* 0x0000001fff097819 */ /* 0x000fe40000011408 */
[----:B------:R-:W-:Y:S01]  /*13d0*/  IADD3 R3, R3, R21, RZ ;  /* 0x0000001503037210 */ /* 0x000fe20007ffe0ff */
[----:B------:R-:W-:Y:S02]  /*13e0*/  IMAD R20, R106, UR8, RZ ;  /* 0x000000086a147c24 */ /* 0x000fe4000f8e02ff */
[----:B------:R-:W-:-:S02]  /*13f0*/  IMAD R54, R54, -0x100, RZ ;  /* 0xffffff0036367824 */ /* 0x000fc400078e02ff */
[----:B0-----:R-:W-:-:S04]  /*1400*/  IMAD.WIDE.U32 R4, R117, UR8, R2 ;  /* 0x0000000875047c25 */ /* 0x001fc8000f8e0002 */
[----:B------:R-:W-:Y:S01]  /*1410*/  @!P0 IMAD.WIDE.U32 R2, R26, UR14, R8 ;  /* 0x0000000e1a028c25 */ /* 0x000fe2000f8e0008 */
[----:B------:R-:W-:-:S03]  /*1420*/  SHF.R.S32.HI R53, RZ, 0x1f, R54 ;  /* 0x0000001fff357819 */ /* 0x000fc60000011436 */
[----:B------:R-:W-:Y:S01]  /*1430*/  IMAD R27, R117, UR9, R20 ;  /* 0x00000009751b7c24 */ /* 0x000fe2000f8e0214 */
[----:B------:R-:W-:-:S03]  /*1440*/  @!P0 IADD3 R3, R21, R3, RZ ;  /* 0x0000000315038210 */ /* 0x000fc60007ffe0ff */
[----:B------:R-:W-:Y:S01]  /*1450*/  @!P0 IMAD.WIDE.U32 R2, R117, UR8, R2 ;  /* 0x0000000875028c25 */ /* 0x000fe2000f8e0002 */
[----:B------:R-:W-:Y:S01]  /*1460*/  ULDC.64 UR8, c[0x0][0x2b8] ;  /* 0x0000ae0000087ab9 */ /* 0x000fe20000000a00 */
[-C--:B------:R-:W-:Y:S02]  /*1470*/  ISETP.GE.AND P6, PT, R94, R81.reuse, PT ;  /* 0x000000515e00720c */ /* 0x080fe40003fc6270 */
[-C--:B------:R-:W-:Y:S02]  /*1480*/  ISETP.GE.AND P4, PT, R86, R81.reuse, PT ;  /* 0x000000515600720c */ /* 0x080fe40003f86270 */
[----:B------:R-:W-:Y:S01]  /*1490*/  ISETP.GE.AND P5, PT, R84, R81, PT ;  /* 0x000000515400720c */ /* 0x000fe20003fa6270 */
[----:B--2---:R-:W-:Y:S04]  /*14a0*/  STS [R79], R22 ;  /* 0x000000164f007388 */ /* 0x004fe80000000800 */
[----:B---3--:R-:W-:Y:S04]  /*14b0*/  STS [R78+0x80], R23 ;  /* 0x000080174e007388 */ /* 0x008fe80000000800 */
[----:B----4-:R0:W-:Y:S04]  /*14c0*/  STS [R77+0x100], R0 ;  /* 0x000100004d007388 */ /* 0x0101e80000000800 */
[----:B------:R1:W-:Y:S01]  /*14d0*/  STS [R76+0x180], R7 ;  /* 0x000180074c007388 */ /* 0x0003e20000000800 */
[----:B0-----:R-:W-:-:S04]  /*14e0*/  IADD3 R0, P1, R54, R4, RZ ;  /* 0x0000000436007210 */ /* 0x001fc80007f3e0ff */
[----:B------:R-:W-:Y:S02]  /*14f0*/  IADD3.X R21, R53, R27, R5, P1, !PT ;  /* 0x0000001b35157210 */ /* 0x000fe40000ffe405 */
[----:B------:R-:W-:Y:S01]  /*1500*/  LEA R23, P1, R10, UR10, 0x2 ;  /* 0x0000000a0a177c11 */ /* 0x000fe2000f8210ff */
[----:B------:R0:W-:Y:S01]  /*1510*/  STS [R75+0x200], R6 ;  /* 0x000200064b007388 */ /* 0x0001e20000000800 */
[----:B------:R-:W-:-:S03]  /*1520*/  IMAD R4, R28, UR15, RZ ;  /* 0x0000000f1c047c24 */ /* 0x000fc6000f8e02ff */
[----:B------:R2:W-:Y:S01]  /*1530*/  STS [R74+0x280], R19 ;  /* 0x000280134a007388 */ /* 0x0005e20000000800 */
[----:B-1----:R-:W-:Y:S02]  /*1540*/  @!P0 IMAD.MOV.U32 R7, RZ, RZ, R9 ;  /* 0x000000ffff078224 */ /* 0x002fe400078e0009 */
[----:B------:R-:W-:Y:S01]  /*1550*/  IMAD R29, R29, UR14, R4 ;  /* 0x0000000e1d1d7c24 */ /* 0x000fe2000f8e0204 */
[----:B0-----:R-:W-:Y:S02]  /*1560*/  @!P0 MOV R6, R8 ;  /* 0x0000000800068202 */ /* 0x001fe40000000f00 */
[C---:B--2---:R-:W-:Y:S02]  /*1570*/  LEA.HI.X R19, R10.reuse, UR11, R11, 0x2, P1 ;  /* 0x0000000b0a137c11 */ /* 0x044fe400088f140b */
[----:B------:R-:W-:Y:S01]  /*1580*/  @!P0 IADD3 R22, P1, R10, R2, RZ ;  /* 0x000000020a168210 */ /* 0x000fe20007f3e0ff */
[----:B------:R-:W-:-:S03]  /*1590*/  IMAD.WIDE.U32 R4, R28, UR14, RZ ;  /* 0x0000000e1c047c25 */ /* 0x000fc6000f8e00ff */
[----:B------:R-:W-:Y:S01]  /*15a0*/  @!P0 IADD3.X R3, R11, R3, R27, P1, !PT ;  /* 0x000000030b038210 */ /* 0x000fe20000ffe41b */
[----:B------:R-:W-:Y:S01]  /*15b0*/  @!P0 IMAD.WIDE.U32 R6, R28, UR14, R6 ;  /* 0x0000000e1c068c25 */ /* 0x000fe2000f8e0006 */
[----:B------:R-:W-:Y:S01]  /*15c0*/  @!P0 LEA R2, P1, R22, UR10, 0x2 ;  /* 0x0000000a16028c11 */ /* 0x000fe2000f8210ff */
[----:B------:R0:W-:Y:S01]  /*15d0*/  STS [R73+0x300], R18 ;  /* 0x0003001249007388 */ /* 0x0001e20000000800 */
[----:B------:R-:W-:Y:S02]  /*15e0*/  LEA R20, P2, R0, R23, 0x2 ;  /* 0x0000001700147211 */ /* 0x000fe400078410ff */
[----:B------:R-:W-:Y:S01]  /*15f0*/  IADD3 R5, R5, R29, RZ ;  /* 0x0000001d05057210 */ /* 0x000fe20007ffe0ff */
[----:B------:R1:W-:Y:S01]  /*1600*/  STS [R72+0x380], R25 ;  /* 0x0003801948007388 */ /* 0x0003e20000000800 */
[----:B------:R-:W-:Y:S01]  /*1610*/  @!P0 IADD3 R7, R29, R7, RZ ;  /* 0x000000071d078210 */ /* 0x000fe20007ffe0ff */
[----:B------:R-:W-:Y:S01]  /*1620*/  NOP ;  /* 0x0000000000007918 */ /* 0x000fe20000000000 */
[----:B------:R-:W-:Y:S01]  /*1630*/  @!P0 LEA.HI.X R3, R22, UR11, R3, 0x2, P1 ;  /* 0x0000000b16038c11 */ /* 0x000fe200088f1403 */
[----:B------:R-:W-:Y:S01]  /*1640*/  LDS R51, [R70+0x4] ;  /* 0x0000040046337984 */ /* 0x000fe20000000800 */
[----:B------:R-:W-:-:S03]  /*1650*/  LEA.HI.X R21, R0, R19, R21, 0x2, P2 ;  /* 0x0000001300157211 */ /* 0x000fc600010f1415 */
[----:B------:R-:W-:Y:S01]  /*1660*/  LDS R22, [R70] ;  /* 0x0000000046167984 */ /* 0x000fe20000000800 */
[----:B------:R-:W-:-:S03]  /*1670*/  IMAD R0, R106, UR8, RZ ;  /* 0x000000086a007c24 */ /* 0x000fc6000f8e02ff */
[----:B------:R-:W-:Y:S01]  /*1680*/  LDS R50, [R70+0x8] ;  /* 0x0000080046327984 */ /* 0x000fe20000000800 */
[----:B0-----:R-:W-:-:S03]  /*1690*/  IMAD.WIDE.U32 R18, R117, UR8, R4 ;  /* 0x0000000875127c25 */ /* 0x001fc6000f8e0004 */
[----:B------:R-:W-:Y:S04]  /*16a0*/  LDS R49, [R70+0xc] ;  /* 0x00000c0046317984 */ /* 0x000fe80000000800 */
[----:B------:R-:W-:Y:S04]  /*16b0*/  LDS R48, [R70+0x10] ;  /* 0x0000100046307984 */ /* 0x000fe80000000800 */
[----:B------:R-:W-:Y:S04]  /*16c0*/  LDS R47, [R70+0x14] ;  /* 0x00001400462f7984 */ /* 0x000fe80000000800 */
[----:B------:R-:W-:Y:S04]  /*16d0*/  LDS R46, [R70+0x18] ;  /* 0x00001800462e7984 */ /* 0x000fe80000000800 */
[----:B------:R-:W-:Y:S01]  /*16e0*/  LDS R108, [R70+0x1c] ;  /* 0x00001c00466c7984 */ /* 0x000fe20000000800 */
[----:B------:R-:W-:Y:S01]  /*16f0*/  @!P0 IMAD.WIDE.U32 R4, R117, UR8, R6 ;  /* 0x0000000875048c25 */ /* 0x000fe2000f8e0006 */
[----:B------:R-:W-:-:S03]  /*1700*/  IADD3 R7, P3, R54, R18, RZ ;  /* 0x0000001236077210 */ /* 0x000fc60007f7e0ff */
[----:B-1----:R-:W-:Y:S01]  /*1710*/  IMAD R25, R117, UR9, R0 ;  /* 0x0000000975197c24 */ /* 0x002fe2000f8e0200 */
[----:B------:R-:W-:Y:S01]  /*1720*/  ULDC.64 UR8, c[0x0][0x308] ;  /* 0x0000c20000087ab9 */ /* 0x000fe20000000a00 */
[C---:B------:R-:W-:Y:S02]  /*1730*/  @!P0 IADD3 R23, P2, R10.reuse, R4, RZ ;  /* 0x000000040a178210 */ /* 0x040fe40007f5e0ff */
[C---:B------:R-:W-:Y:S02]  /*1740*/  LEA R6, P1, R10.reuse, UR8, 0x2 ;  /* 0x000000080a067c11 */ /* 0x040fe4000f8210ff */
[----:B------:R-:W-:Y:S02]  /*1750*/  @!P0 IADD3.X R24, R11, R5, R25, P2, !PT ;  /* 0x000000050b188210 */ /* 0x000fe400017fe419 */
[----:B------:R-:W-:Y:S02]  /*1760*/  IADD3.X R18, R53, R25, R19, P3, !PT ;  /* 0x0000001935127210 */ /* 0x000fe40001ffe413 */
[----:B------:R-:W-:-:S02]  /*1770*/  LEA.HI.X R5, R10, UR9, R11, 0x2, P1 ;  /* 0x000000090a057c11 */ /* 0x000fc400088f140b */
[----:B------:R-:W-:Y:S02]  /*1780*/  LEA R6, P2, R7, R6, 0x2 ;  /* 0x0000000607067211 */ /* 0x000fe400078410ff */
[----:B------:R-:W-:Y:S01]  /*1790*/  @!P0 LEA R4, P1, R23, UR8, 0x2 ;  /* 0x0000000817048c11 */ /* 0x000fe2000f8210ff */
[----:B------:R-:W-:Y:S01]  /*17a0*/  HFMA2.MMA R0, -RZ, RZ, 0, 0 ;  /* 0x00000000ff007435 */ /* 0x000fe200000001ff */
[----:B------:R-:W-:Y:S01]  /*17b0*/  BAR.SYNC.DEFER_BLOCKING 0x0 ;  /* 0x0000000000007b1d */ /* 0x000fe20000010000 */
[----:B------:R-:W-:Y:S02]  /*17c0*/  LEA.HI.X R7, R7, R5, R18, 0x2, P2 ;  /* 0x0000000507077211 */ /* 0x000fe400010f1412 */
[----:B------:R-:W-:Y:S02]  /*17d0*/  CS2R R18, SRZ ;  /* 0x0000000000127805 */ /* 0x000fe4000001ff00 */
[----:B------:R-:W-:Y:S02]  /*17e0*/  @!P0 LEA.HI.X R5, R23, UR9, R24, 0x2, P1 ;  /* 0x0000000917058c11 */ /* 0x000fe400088f1418 */
[----:B------:R-:W-:-:S02]  /*17f0*/  ISETP.GE.AND P1, PT, R92, R81, PT ;  /* 0x000000515c00720c */ /* 0x000fc40003f26270 */
[-C--:B------:R-:W-:Y:S02]  /*1800*/  ISETP.GE.AND P2, PT, R90, R81.reuse, PT ;  /* 0x000000515a00720c */ /* 0x080fe40003f46270 */
[-C--:B------:R-:W-:Y:S01]  /*1810*/  ISETP.GE.AND P3, PT, R88, R81.reuse, PT ;  /* 0x000000515800720c */ /* 0x080fe20003f66270 */
[----:B------:R-:W-:Y:S01]  /*1820*/  HFMA2.MMA R24, -RZ, RZ, 0, 0 ;  /* 0x00000000ff187435 */ /* 0x000fe200000001ff */
[----:B------:R-:W-:Y:S02]  /*1830*/  MOV R23, RZ ;  /* 0x000000ff00177202 */ /* 0x000fe40000000f00 */
        /* <DEDUP_REMOVED lines=10> */
[----:B------:R-:W4:Y:S01]  /*18e0*/  @!P6 LDG.E R25, desc[UR12][R20.64+-0x80] ;  /* 0xffff800c1419e981 */ /* 0x000f22000c1e1900 */
[----:B------:R-:W-:Y:S01]  /*18f0*/  HFMA2.MMA R26, -RZ, RZ, 0, 0 ;  /* 0x00000000ff1a7435 */ /* 0x000fe200000001ff */
[----:B------:R-:W-:-:S02]  /*1900*/  CS2R R30, SRZ ;  /* 0x00000000001e7805 */ /* 0x000fc4000001ff00 */
[----:B---3--:R-:W-:Y:S04]  /*1910*/  STS [R79], R0 ;  /* 0x000000004f007388 */ /* 0x008fe80000000800 */
[----:B--2---:R-:W-:Y:S04]  /*1920*/  STS [R78+0x80], R19 ;  /* 0x000080134e007388 */ /* 0x004fe80000000800 */
[----:B----4-:R-:W-:Y:S04]  /*1930*/  STS [R77+0x100], R18 ;  /* 0x000100124d007388 */ /* 0x010fe80000000800 */
        /* <DEDUP_REMOVED lines=12> */
[----:B------:R-:W4:Y:S04]  /*1a00*/  LDS R23, [R70+0x18] ;  /* 0x0000180046177984 */ /* 0x000f280000000800 */
[----:B------:R-:W4:Y:S01]  /*1a10*/  LDS R24, [R70+0x1c] ;  /* 0x00001c0046187984 */ /* 0x000f220000000800 */
[----:B------:R-:W-:Y:S01]  /*1a20*/  BAR.SYNC.DEFER_BLOCKING 0x0 ;  /* 0x0000000000007b1d */ /* 0x000fe20000010000 */
[----:B0-----:R-:W-:-:S02]  /*1a30*/  CS2R R2, SRZ ;  /* 0x0000000000027805 */ /* 0x001fc4000001ff00 */
[----:B------:R-:W-:Y:S02]  /*1a40*/  CS2R R18, SRZ ;  /* 0x0000000000127805 */ /* 0x000fe4000001ff00 */
[----:B-1----:R-:W-:Y:S01]  /*1a50*/  MOV R25, RZ ;  /* 0x000000ff00197202 */ /* 0x002fe20000000f00 */
        /* <DEDUP_REMOVED lines=9> */
[----:B--2---:R-:W-:Y:S01]  /*1af0*/  FMUL.FTZ R32, R21, -1.4426950216293334961 ;  /* 0xbfb8aa3b15207820 */ /* 0x004fe20000410000 */
[----:B---3--:R-:W-:-:S05]  /*1b00*/  FMUL.FTZ R34, R27, -1.4426950216293334961 ;  /* 0xbfb8aa3b1b227820 */ /* 0x008fca0000410000 */
[----:B------:R-:W2:Y:S01]  /*1b10*/  MUFU.EX2 R32, R32 ;  /* 0x0000002000207308 */ /* 0x000ea20000000800 */
[----:B----4-:R-:W-:-:S07]  /*1b20*/  FMUL.FTZ R38, R23, -1.4426950216293334961 ;  /* 0xbfb8aa3b17267820 */ /* 0x010fce0000410000 */
[----:B------:R-:W3:Y:S01]  /*1b30*/  MUFU.EX2 R36, R34 ;  /* 0x0000002200247308 */ /* 0x000ee20000000800 */
[----:B0-----:R-:W-:Y:S01]  /*1b40*/  FMUL.FTZ R4, R20, -1.4426950216293334961 ;  /* 0xbfb8aa3b14047820 */ /* 0x001fe20000410000 */
[----:B------:R-:W-:Y:S01]  /*1b50*/  FMUL.FTZ R37, R28, -1.4426950216293334961 ;  /* 0xbfb8aa3b1c257820 */ /* 0x000fe20000410000 */
[----:B-1----:R-:W-:Y:S01]  /*1b60*/  FMUL.FTZ R6, R29, -1.4426950216293334961 ;  /* 0xbfb8aa3b1d067820 */ /* 0x002fe20000410000 */
[----:B------:R-:W-:-:S04]  /*1b70*/  FMUL.FTZ R5, R0, -1.4426950216293334961 ;  /* 0xbfb8aa3b00057820 */ /* 0x000fc80000410000 */
[----:B------:R-:W-:Y:S01]  /*1b80*/  MUFU.EX2 R40, R38 ;  /* 0x0000002600287308 */ /* 0x000fe20000000800 */
[----:B--2---:R-:W-:Y:S01]  /*1b90*/  FADD.FTZ R32, R32, 1 ;  /* 0x3f80000020207421 */ /* 0x004fe20000010000 */
[----:B------:R-:W-:-:S06]  /*1ba0*/  FMUL.FTZ R41, R24, -1.4426950216293334961 ;  /* 0xbfb8aa3b18297820 */ /* 0x000fcc0000410000 */
[----:B------:R-:W0:Y:S08]  /*1bb0*/  MUFU.EX2 R4, R4 ;  /* 0x0000000400047308 */ /* 0x000e300000000800 */
[----:B------:R3:W1:Y:S08]  /*1bc0*/  MUFU.EX2 R7, R6 ;  /* 0x0000000600077308 */ /* 0x0006700000000800 */
[----:B------:R-:W-:Y:S01]  /*1bd0*/  MUFU.RCP R34, R32 ;  /* 0x0000002000227308 */ /* 0x000fe20000001000 */
[----:B---3--:R-:W-:-:S07]  /*1be0*/  FADD.FTZ R6, R36, 1 ;  /* 0x3f80000024067421 */ /* 0x008fce0000010000 */
[----:B------:R-:W-:Y:S08]  /*1bf0*/  MUFU.EX2 R39, R37 ;  /* 0x0000002500277308 */ /* 0x000ff00000000800 */
[----:B------:R-:W2:Y:S08]  /*1c00*/  MUFU.EX2 R5, R5 ;  /* 0x0000000500057308 */ /* 0x000eb00000000800 */
[----:B------:R-:W3:Y:S01]  /*1c10*/  MUFU.EX2 R41, R41 ;  /* 0x0000002900297308 */ /* 0x000ee20000000800 */
[----:B0-----:R-:W-:Y:S01]  /*1c20*/  FADD.FTZ R4, R4, 1 ;  /* 0x3f80000004047421 */ /* 0x001fe20000010000 */
[----:B-1----:R-:W-:-:S06]  /*1c30*/  FADD.FTZ R7, R7, 1 ;  /* 0x3f80000007077421 */ /* 0x002fcc0000010000 */
[----:B------:R-:W0:Y:S01]  /*1c40*/  MUFU.RCP R38, R6 ;  /* 0x0000000600267308 */ /* 0x000e220000001000 */
[----:B--2---:R-:W-:-:S07]  /*1c50*/  FADD.FTZ R5, R5, 1 ;  /* 0x3f80000005057421 */ /* 0x004fce0000010000 */
[----:B------:R0:W-:Y:S01]  /*1c60*/  MUFU.RCP R33, R4 ;  /* 0x0000000400217308 */ /* 0x0001e20000001000 */
[----:B---3--:R-:W-:Y:S01]  /*1c70*/  FADD.FTZ R41, R41, 1 ;  /* 0x3f80000029297421 */ /* 0x008fe20000010000 */
[----:B------:R-:W-:-:S06]  /*1c80*/  FADD.FTZ R39, R39, 1 ;  /* 0x3f80000027277421 */ /* 0x000fcc0000010000 */
[----:B------:R-:W1:Y:S01]  /*1c90*/  MUFU.RCP R35, R5 ;  /* 0x0000000500237308 */ /* 0x000e620000001000 */
[----:B------:R-:W2:Y:S07]  /*1ca0*/  S2UR UR6, SR_CgaCtaId ;  /* 0x00000000000679c3 */ /* 0x000eae0000008800 */
[----:B------:R-:W3:Y:S01]  /*1cb0*/  MUFU.RCP R119, R41 ;  /* 0x0000002900777308 */ /* 0x000ee20000001000 */
[----:B0-----:R-:W-:-:S07]  /*1cc0*/  FADD.FTZ R4, -R38, 1 ;  /* 0x3f80000026047421 */ /* 0x001fce0000010100 */
[----:B------:R-:W-:Y:S01]  /*1cd0*/  MUFU.RCP R39, R39 ;  /* 0x0000002700277308 */ /* 0x000fe20000001000 */
[----:B-1----:R-:W-:-:S04]  /*1ce0*/  FADD.FTZ R5, -R35, 1 ;  /* 0x3f80000023057421 */ /* 0x002fc80000010100 */
[----:B------:R-:W-:Y:S01]  /*1cf0*/  FFMA.FTZ R5, R0, R5, 1 ;  /* 0x3f80000000057423 */ /* 0x000fe20000010005 */
[----:B---3--:R-:W-:-:S04]  /*1d00*/  FADD.FTZ R41, -R119, 1 ;  /* 0x3f80000077297421 */ /* 0x008fc80000010100 */
[----:B------:R-:W-:Y:S01]  /*1d10*/  FFMA.FTZ R121, R24, R41, 1 ;  /* 0x3f80000018797423 */ /* 0x000fe20000010029 */
[----:B------:R-:W-:Y:S01]  /*1d20*/  ISETP.NE.AND P6, PT, R111, RZ, PT ;  /* 0x000000ff6f00720c */ /* 0x000fe20003fc5270 */
[----:B------:R-:W-:Y:S02]  /*1d30*/  UMOV UR5, 0x400 ;  /* 0x0000040000057882 */ /* 0x000fe40000000000 */
[----:B--2---:R-:W-:-:S06]  /*1d40*/  ULEA UR5, UR6, UR5, 0x18 ;  /* 0x0000000506057291 */ /* 0x004fcc000f8ec03f */
[----:B------:R-:W-:Y:S01]  /*1d50*/  MOV R52, UR5 ;  /* 0x0000000500347c02 */ /* 0x000fe20008000f00 */
[----:B------:R-:W-:Y:S04]  /*1d60*/  STS [R79], R26 ;  /* 0x0000001a4f007388 */ /* 0x000fe80000000800 */
        /* <DEDUP_REMOVED lines=8> */
[----:B------:R-:W2:Y:S04]  /*1df0*/  LDS R26, [R70] ;  /* 0x00000000461a7984 */ /* 0x000ea80000000800 */
[----:B------:R-:W3:Y:S04]  /*1e00*/  LDS R32, [R70+0x4] ;  /* 0x0000040046207984 */ /* 0x000ee80000000800 */
[----:B------:R-:W4:Y:S04]  /*1e10*/  LDS R36, [R70+0x8] ;  /* 0x0000080046247984 */ /* 0x000f280000000800 */
[----:B------:R-:W4:Y:S01]  /*1e20*/  LDS R37, [R70+0xc] ;  /* 0x00000c0046257984 */ /* 0x000f220000000800 */
[----:B0-----:R-:W-:-:S03]  /*1e30*/  FADD.FTZ R18, R40, 1 ;  /* 0x3f80000028127421 */ /* 0x001fc60000010000 */
[----:B------:R-:W0:Y:S04]  /*1e40*/  LDS R25, [R70+0x10] ;  /* 0x0000100046197984 */ /* 0x000e280000000800 */
[----:B------:R-:W0:Y:S04]  /*1e50*/  LDS R40, [R70+0x14] ;  /* 0x0000140046287984 */ /* 0x000e280000000800 */
[----:B------:R-:W0:Y:S04]  /*1e60*/  LDS R43, [R70+0x18] ;  /* 0x00001800462b7984 */ /* 0x000e280000000800 */
[----:B------:R-:W0:Y:S01]  /*1e70*/  LDS R44, [R70+0x1c] ;  /* 0x00001c00462c7984 */ /* 0x000e220000000800 */
[----:B-1----:R-:W1:Y:S01]  /*1e80*/  MUFU.RCP R30, R7 ;  /* 0x00000007001e7308 */ /* 0x002e620000001000 */
[----:B------:R-:W-:Y:S01]  /*1e90*/  FADD.FTZ R2, -R34, 1 ;  /* 0x3f80000022027421 */ /* 0x000fe20000010100 */
[----:B------:R-:W-:-:S03]  /*1ea0*/  FADD.FTZ R3, -R33, 1 ;  /* 0x3f80000021037421 */ /* 0x000fc60000010100 */
[----:B------:R-:W-:-:S03]  /*1eb0*/  FFMA.FTZ R6, R21, R2, 1 ;  /* 0x3f80000015067423 */ /* 0x000fc60000010002 */
[----:B------:R3:W1:Y:S01]  /*1ec0*/  MUFU.RCP R42, R18 ;  /* 0x00000012002a7308 */ /* 0x0006620000001000 */
[----:B--2---:R-:W-:Y:S01]  /*1ed0*/  FMUL.FTZ R2, R22, R26 ;  /* 0x0000001a16027220 */ /* 0x004fe20000410000 */
[----:B------:R-:W-:-:S03]  /*1ee0*/  FFMA.FTZ R3, R20, R3, 1 ;  /* 0x3f80000014037423 */ /* 0x000fc60000010003 */
[----:B------:R-:W-:Y:S01]  /*1ef0*/  FMUL.FTZ R2, R33, R2 ;  /* 0x0000000221027220 */ /* 0x000fe20000410000 */
[----:B---3--:R-:W-:Y:S01]  /*1f00*/  FFMA.FTZ R18, R27, R4, 1 ;  /* 0x3f8000001b127423 */ /* 0x008fe20000010004 */
[----:B------:R-:W-:Y:S01]  /*1f10*/  FMUL.FTZ R4, R51, R32 ;  /* 0x0000002033047220 */ /* 0x000fe20000410000 */
[----:B----4-:R-:W-:Y:S01]  /*1f20*/  FMUL.FTZ R7, R50, R36 ;  /* 0x0000002432077220 */ /* 0x010fe20000410000 */
[----:B------:R-:W-:Y:S01]  /*1f30*/  FMUL.FTZ R3, R2, R3 ;  /* 0x0000000302037220 */ /* 0x000fe20000410000 */
[----:B------:R-:W-:Y:S01]  /*1f40*/  BAR.SYNC.DEFER_BLOCKING 0x0 ;  /* 0x0000000000007b1d */ /* 0x000fe20000010000 */
[----:B------:R-:W-:Y:S01]  /*1f50*/  FMUL.FTZ R19, R49, R37 ;  /* 0x0000002531137220 */ /* 0x000fe20000410000 */
[----:B------:R-:W-:Y:S01]  /*1f60*/  FMUL.FTZ R4, R35, R4 ;  /* 0x0000000423047220 */ /* 0x000fe20000410000 */
[----:B------:R-:W-:Y:S01]  /*1f70*/  FMUL.FTZ R7, R34, R7 ;  /* 0x0000000722077220 */ /* 0x000fe20000410000 */
[----:B-1----:R-:W-:Y:S01]  /*1f80*/  FADD.FTZ R2, -R30, 1 ;  /* 0x3f8000001e027421 */ /* 0x002fe20000010100 */
[----:B------:R-:W-:Y:S01]  /*1f90*/  FMUL.FTZ R19, R38, R19 ;  /* 0x0000001326137220 */ /* 0x000fe20000410000 */
[----:B------:R-:W-:Y:S01]  /*1fa0*/  FMUL.FTZ R5, R4, R5 ;  /* 0x0000000504057220 */ /* 0x000fe20000410000 */
[----:B------:R-:W-:Y:S01]  /*1fb0*/  FMUL.FTZ R7, R7, R6 ;  /* 0x0000000607077220 */ /* 0x000fe20000410000 */
[----:B------:R-:W-:Y:S01]  /*1fc0*/  FFMA.FTZ R4, R29, R2, 1 ;  /* 0x3f8000001d047423 */ /* 0x000fe20000010002 */
[----:B------:R-:W-:Y:S01]  /*1fd0*/  FMUL.FTZ R19, R19, R18 ;  /* 0x0000001213137220 */ /* 0x000fe20000410000 */
[----:B------:R-:W-:Y:S01]  /*1fe0*/  FADD.FTZ R31, -R39, 1 ;  /* 0x3f800000271f7421 */ /* 0x000fe20000010100 */
[----:B------:R-:W-:Y:S01]  /*1ff0*/  FADD.FTZ R6, -R42, 1 ;  /* 0x3f8000002a067421 */ /* 0x000fe20000010100 */
[----:B0-----:R-:W-:Y:S01]  /*2000*/  FMUL.FTZ R2, R48, R25 ;  /* 0x0000001930027220 */ /* 0x001fe20000410000 */
        /* <DEDUP_REMOVED lines=34> */
[C---:B0-----:R-:W-:Y:S01]  /*2230*/  IMAD R4, R18.reuse, UR15, RZ ;  /* 0x0000000f12047c24 */ /* 0x041fe2000f8e02ff */
[----:B------:R-:W-:Y:S01]  /*2240*/  P2R R2, PR, RZ, 0x40 ;  /* 0x00000040ff027803 */ /* 0x000fe20000000000 */
[----:B------:R-:W-:Y:S01]  /*2250*/  IMAD.WIDE.U32 R2, R18, UR14, RZ ;  /* 0x0000000e12027c25 */ /* 0x000fe2000f8e00ff */
[----:B------:R-:W-:Y:S01]  /*2260*/  IADD3 R6, P1, R10, R8, RZ ;  /* 0x000000080a067210 */ /* 0x000fe20007f3e0ff */
[----:B------:R-:W-:Y:S02]  /*2270*/  BSSY B0, `(.L_x_8874) ;  /* 0x0000011000007945 */ /* 0x000fe40003800000 */
[----:B------:R-:W-:Y:S01]  /*2280*/  IMAD R19, R19, UR14, R4 ;  /* 0x0000000e13137c24 */ /* 0x000fe2000f8e0204 */
[----:B------:R-:W-:-:S03]  /*2290*/  IADD3.X R7, R11, R9, RZ, P1, !PT ;  /* 0x000000090b077210 */ /* 0x000fc60000ffe4ff */
[----:B------:R-:W-:Y:S01]  /*22a0*/  IMAD.IADD R133, R3, 0x1, R19 ;  /* 0x0000000103857824 */ /* 0x000fe200078e0213 */
        /* <DEDUP_REMOVED lines=13> */
.L_x_8875:
[----:B------:R-:W-:Y:S05]  /*2380*/  BSYNC B0 ;  /* 0x0000000000007941 */ /* 0x000fea0003800000 */
.L_x_8874:
        /* <DEDUP_REMOVED lines=59> */
[----:B------:R-:W-:Y:S01]  /*2740*/  STS [R70+0x8], R21 ;  /* 0x0000081546007388 */ /* 0x000fe20000000800 */
[----:B0-----:R-:W-:-:S03]  /*2750*/  IMAD R4, R18, UR15, RZ ;  /* 0x0000000f12047c24 */ /* 0x001fc6000f8e02ff */
[----:B------:R-:W-:Y:S01]  /*2760*/  STS [R70+0xc], R37 ;  /* 0x00000c2546007388 */ /* 0x000fe20000000800 */
[----:B------:R-:W-:Y:S02]  /*2770*/  IMAD R19, R19, UR14, R4 ;  /* 0x0000000e13137c24 */ /* 0x000fe4000f8e0204 */
[----:B-1----:R-:W-:Y:S01]  /*2780*/  IMAD.WIDE.U32 R2, R18, UR14, RZ ;  /* 0x0000000e12027c25 */ /* 0x002fe2000f8e00ff */
        /* <DEDUP_REMOVED lines=31> */
.L_x_8878:
[----:B------:R-:W-:Y:S05]  /*2980*/  BSYNC B0 ;  /* 0x0000000000007941 */ /* 0x000fea0003800000 */
.L_x_8877:
        /* <DEDUP_REMOVED lines=25> */
.L_x_8876:
[----:B------:R-:W2:Y:S01]  /*2b20*/  LDC R4, c[0x0][0x21c] ;  /* 0x00008700ff047b82 */ /* 0x000ea20000000800 */
[----:B01----:R-:W-:Y:S01]  /*2b30*/  FFMA.FTZ R3, R71, R0, R100 ;  /* 0x0000000047037223 */ /* 0x003fe20000010064 */
[----:B------:R-:W-:Y:S01]  /*2b40*/  HFMA2.MMA R137, -RZ, RZ, 0, 0 ;  /* 0x00000000ff897435 */ /* 0x000fe200000001ff */
[----:B-----5:R-:W-:Y:S01]  /*2b50*/  FMUL.FTZ R119, R0, R115 ;  /* 0x0000007300777220 */ /* 0x020fe20000410000 */
        /* <DEDUP_REMOVED lines=14> */
[----:B------:R-:W-:Y:S01]  /*2c40*/  IMAD.MOV.U32 R135, RZ, RZ, RZ ;  /* 0x000000ffff877224 */ /* 0x000fe200078e00ff */
[----:B------:R-:W-:-:S02]  /*2c50*/  MOV R139, RZ ;  /* 0x000000ff008b7202 */ /* 0x000fc40000000f00 */
        /* <DEDUP_REMOVED lines=9> */
[----:B------:R-:W-:Y:S01]  /*2cf0*/  MOV R2, R111 ;  /* 0x0000006f00027202 */ /* 0x000fe20000000f00 */
[----:B------:R-:W-:Y:S01]  /*2d00*/  ULDC.64 UR6, c[0x0][0x370] ;  /* 0x0000dc0000067ab9 */ /* 0x000fe20000000a00 */
[----:B------:R-:W-:Y:S01]  /*2d10*/  MOV R3, RZ ;  /* 0x000000ff00037202 */ /* 0x000fe20000000f00 */
[----:B------:R-:W-:Y:S01]  /*2d20*/  VIADD R110, R80, 0xffffffff ;  /* 0xffffffff506e7836 */ /* 0x000fe20000000000 */
[----:B------:R-:W-:Y:S01]  /*2d30*/  ULDC.64 UR8, c[0x0][0x248] ;  /* 0x0000920000087ab9 */ /* 0x000fe20000000a00 */
        /* <DEDUP_REMOVED lines=8> */
[----:B------:R-:W-:Y:S01]  /*2dc0*/  FADD.FTZ R120, R62, R104 ;  /* 0x000000683e787221 */ /* 0x000fe20000010000 */
[----:B------:R-:W-:Y:S01]  /*2dd0*/  MOV R159, RZ ;  /* 0x000000ff009f7202 */ /* 0x000fe20000000f00 */
[----:B------:R-:W2:Y:S01]  /*2de0*/  LDC.64 R36, c[0x0][0x380] ;  /* 0x0000e000ff247b82 */ /* 0x000ea20000000a00 */
[----:B------:R-:W-:Y:S01]  /*2df0*/  MOV R135, RZ ;  /* 0x000000ff00877202 */ /* 0x000fe20000000f00 */
[----:B------:R-:W-:Y:S01]  /*2e00*/  UMOV UR5, URZ ;  /* 0x0000003f00057c82 */ /* 0x000fe20008000000 */
[----:B------:R-:W-:Y:S01]  /*2e10*/  ULDC UR22, c[0x0][0x224] ;  /* 0x0000890000167ab9 */ /* 0x000fe20000000800 */
[----:B------:R-:W-:Y:S01]  /*2e20*/  ULDC UR23, c[0x0][0x21c] ;  /* 0x0000870000177ab9 */ /* 0x000fe20000000800 */
[----:B------:R-:W-:Y:S01]  /*2e30*/  ULDC.64 UR18, c[0x0][0x380] ;  /* 0x0000e00000127ab9 */ /* 0x000fe20000000a00 */
[----:B------:R-:W-:Y:S01]  /*2e40*/  ULDC.64 UR24, c[0x0][0x3d0] ;  /* 0x0000f40000187ab9 */ /* 0x000fe20000000a00 */
[----:B------:R-:W-:Y:S01]  /*2e50*/  ULDC.64 UR10, c[0x0][0x250] ;  /* 0x00009400000a7ab9 */ /* 0x000fe20000000a00 */
[C---:B0-----:R-:W-:Y:S01]  /*2e60*/  IMAD R4, R18.reuse, UR15, RZ ;  /* 0x0000000f12047c24 */ /* 0x041fe2000f8e02ff */
[----:B------:R-:W0:Y:S01]  /*2e70*/  LDC.64 R38, c[0x0][0x2d0] ;  /* 0x0000b400ff267b82 */ /* 0x000e220000000a00 */
[----:B------:R-:W-:Y:S01]  /*2e80*/  IMAD.WIDE.U32 R2, R18, UR14, R2 ;  /* 0x0000000e12027c25 */ /* 0x000fe2000f8e0002 */
[----:B------:R-:W-:-:S03]  /*2e90*/  ULDC.64 UR16, c[0x0][0x270] ;  /* 0x00009c0000107ab9 */ /* 0x000fc60000000a00 */
[----:B------:R-:W-:Y:S02]  /*2ea0*/  IMAD R5, R19, UR14, R4 ;  /* 0x0000000e13057c24 */ /* 0x000fe4000f8e0204 */
[----:B------:R-:W-:Y:S01]  /*2eb0*/  IMAD R19, R113, UR6, RZ ;  /* 0x0000000671137c24 */ /* 0x000fe2000f8e02ff */
[----:B------:R-:W3:Y:S02]  /*2ec0*/  LDC.64 R40, c[0x0][0x2d8] ;  /* 0x0000b600ff287b82 */ /* 0x000ee40000000a00 */
[----:B------:R-:W-:Y:S01]  /*2ed0*/  IADD3 R3, R3, R5, RZ ;  /* 0x0000000503037210 */ /* 0x000fe20007ffe0ff */
[C---:B------:R-:W-:Y:S02]  /*2ee0*/  IMAD R19, R102.reuse, UR7, R19 ;  /* 0x0000000766137c24 */ /* 0x040fe4000f8e0213 */
[----:B------:R-:W-:Y:S01]  /*2ef0*/  IMAD.WIDE.U32 R4, R102, UR6, R2 ;  /* 0x0000000666047c25 */ /* 0x000fe2000f8e0002 */
[----:B------:R-:W-:Y:S01]  /*2f00*/  ULDC.64 UR6, c[0x0][0x3d0] ;  /* 0x0000f40000067ab9 */ /* 0x000fe20000000a00 */
[----:B------:R-:W-:-:S03]  /*2f10*/  LEA.HI R3, R110, R110, RZ, 0x1 ;  /* 0x0000006e6e037211 */ /* 0x000fc600078f08ff */
[----:B------:R-:W-:Y:S02]  /*2f20*/  IADD3 R19, R5, R19, RZ ;  /* 0x0000001305137210 */ /* 0x000fe40007ffe0ff */
[C---:B------:R-:W-:Y:S02]  /*2f30*/  LEA R2, P0, R4.reuse, UR6, 0x2 ;  /* 0x0000000604027c11 */ /* 0x040fe4000f8010ff */
[----:B------:R-:W-:Y:S02]  /*2f40*/  LOP3.LUT R5, R3, 0xfffffe, RZ, 0xc0, !PT ;  /* 0x00fffffe03057812 */ /* 0x000fe400078ec0ff */
[----:B------:R-:W-:Y:S01]  /*2f50*/  LEA.HI.X R3, R4, UR7, R19, 0x2, P0 ;  /* 0x0000000704037c11 */ /* 0x000fe200080f1413 */
[----:B------:R-:W-:Y:S01]  /*2f60*/  ULDC.64 UR6, c[0x0][0x230] ;  /* 0x00008c0000067ab9 */ /* 0x000fe20000000a00 */
[----:B------:R-:W-:Y:S01]  /*2f70*/  IADD3 R4, P0, R8, R4, RZ ;  /* 0x0000000408047210 */ /* 0x000fe20007f1e0ff */
[----:B------:R-:W-:Y:S01]  /*2f80*/  IMAD R34, R106, UR6, RZ ;  /* 0x000000066a227c24 */ /* 0x000fe2000f8e02ff */
[----:B------:R-:W-:Y:S01]  /*2f90*/  IADD3 R110, R110, -R5, RZ ;  /* 0x800000056e6e7210 */ /* 0x000fe20007ffe0ff */
[----:B------:R-:W-:Y:S01]  /*2fa0*/  IMAD.WIDE R2, R54, 0x4, R2 ;  /* 0x0000000436027825 */ /* 0x000fe200078e0202 */
[----:B------:R-:W-:-:S03]  /*2fb0*/  IADD3.X R5, R9, R19, RZ, P0, !PT ;  /* 0x0000001309057210 */ /* 0x000fc600007fe4ff */
[C---:B------:R-:W-:Y:S01]  /*2fc0*/  IMAD R161, R117.reuse, UR7, R34 ;  /* 0x0000000775a17c24 */ /* 0x040fe2000f8e0222 */
[C---:B------:R-:W-:Y:S01]  /*2fd0*/  IADD3 R18, P5, R2.reuse, -0x380, RZ ;  /* 0xfffffc8002127810 */ /* 0x040fe20007fbe0ff */
[----:B------:R-:W-:Y:S01]  /*2fe0*/  IMAD.WIDE.U32 R32, R117, UR6, RZ ;  /* 0x0000000675207c25 */ /* 0x000fe2000f8e00ff */
[C---:B------:R-:W-:Y:S01]  /*2ff0*/  IADD3 R20, P4, R2.reuse, -0x300, RZ ;  /* 0xfffffd0002147810 */ /* 0x040fe20007f9e0ff */
[----:B------:R-:W-:Y:S01]  /*3000*/  UMOV UR6, URZ ;  /* 0x0000003f00067c82 */ /* 0x000fe20008000000 */
[----:B------:R-:W-:Y:S01]  /*3010*/  IADD3.X R19, R3, -0x1, RZ, P5, !PT ;  /* 0xffffffff03137810 */ /* 0x000fe20002ffe4ff */
[----:B------:R-:W-:Y:S01]  /*3020*/  IMAD.WIDE.U32 R34, R117, UR8, RZ ;  /* 0x0000000875227c25 */ /* 0x000fe2000f8e00ff */
[C---:B------:R-:W-:Y:S01]  /*3030*/  IADD3 R22, P3, R2.reuse, -0x280, RZ ;  /* 0xfffffd8002167810 */ /* 0x040fe20007f7e0ff */
[----:B------:R-:W-:Y:S01]  /*3040*/  ULDC UR7, c[0x0][0x218] ;  /* 0x0000860000077ab9 */ /* 0x000fe20000000800 */
[C---:B------:R-:W-:Y:S02]  /*3050*/  IADD3 R24, P2, R2.reuse, -0x200, RZ ;  /* 0xfffffe0002187810 */ /* 0x040fe40007f5e0ff */
[----:B------:R-:W-:-:S02]  /*3060*/  IADD3 R26, P1, R2, -0x180, RZ ;  /* 0xfffffe80021a7810 */ /* 0x000fc40007f3e0ff */
[C---:B------:R-:W-:Y:S02]  /*3070*/  IADD3 R28, P0, R2.reuse, -0x100, RZ ;  /* 0xffffff00021c7810 */ /* 0x040fe40007f1e0ff */
[----:B------:R-:W-:Y:S01]  /*3080*/  IADD3 R30, P5, R2, -0x80, RZ ;  /* 0xffffff80021e7810 */ /* 0x000fe20007fbe0ff */
[----:B------:R-:W-:Y:S01]  /*3090*/  IMAD R2, R106, UR8, RZ ;  /* 0x000000086a027c24 */ /* 0x000fe2000f8e02ff */
[C---:B------:R-:W-:Y:S02]  /*30a0*/  IADD3.X R29, R3.reuse, -0x1, RZ, P0, !PT ;  /* 0xffffffff031d7810 */ /* 0x040fe400007fe4ff */
[----:B------:R-:W-:Y:S01]  /*30b0*/  IADD3.X R21, R3, -0x1, RZ, P4, !PT ;  /* 0xffffffff03157810 */ /* 0x000fe200027fe4ff */
[----:B------:R-:W-:Y:S01]  /*30c0*/  IMAD R163, R117, UR9, R2 ;  /* 0x0000000975a37c24 */ /* 0x000fe2000f8e0202 */
[C---:B------:R-:W-:Y:S01]  /*30d0*/  IADD3.X R23, R3.reuse, -0x1, RZ, P3, !PT ;  /* 0xffffffff03177810 */ /* 0x040fe20001ffe4ff */
[----:B------:R-:W-:Y:S01]  /*30e0*/  ULDC.64 UR8, c[0x0][0x238] ;  /* 0x00008e0000087ab9 */ /* 0x000fe20000000a00 */
[----:B------:R-:W-:-:S02]  /*30f0*/  IADD3.X R25, R3, -0x1, RZ, P2, !PT ;  /* 0xffffffff03197810 */ /* 0x000fc400017fe4ff */
[C---:B------:R-:W-:Y:S02]  /*3100*/  IADD3.X R27, R3.reuse, -0x1, RZ, P1, !PT ;  /* 0xffffffff031b7810 */ /* 0x040fe40000ffe4ff */
[----:B------:R-:W-:Y:S02]  /*3110*/  IADD3.X R31, R3, -0x1, RZ, P5, !PT ;  /* 0xffffffff031f7810 */ /* 0x000fe40002ffe4ff */
[----:B------:R-:W-:Y:S02]  /*3120*/  ISETP.GE.AND P0, PT, R10, R81, PT ;  /* 0x000000510a00720c */ /* 0x000fe40003f06270 */
[----:B------:R-:W-:Y:S02]  /*3130*/  IADD3 R161, R33, R161, RZ ;  /* 0x000000a121a17210 */ /* 0x000fe40007ffe0ff */
[----:B0123--:R-:W-:-:S09]  /*3140*/  IADD3 R163, R35, R163, RZ ;  /* 0x000000a323a37210 */ /* 0x00ffd20007ffe0ff */
.L_x_8900:
[----:B------:R-:W-:Y:S01]  /*3150*/  SHF.R.S32.HI R124, RZ, 0x1f, R159 ;  /* 0x0000001fff7c7819 */ /* 0x000fe2000001149f */
[C---:B01----:R-:W-:Y:S01]  /*3160*/  IMAD.WIDE.U32 R42, R159.reuse, UR16, R10 ;  /* 0x000000109f2a7c25 */ /* 0x043fe2000f8e000a */
[-C--:B------:R-:W-:Y:S01]  /*3170*/  ISETP.GE.AND P4, PT, R90, R81.reuse, PT ;  /* 0x000000515a00720c */ /* 0x080fe20003f86270 */
[----:B------:R-:W-:Y:S01]  /*3180*/  HFMA2.MMA R128, -RZ, RZ, 0, 0 ;  /* 0x00000000ff807435 */ /* 0x000fe200000001ff */
[-C--:B------:R-:W-:Y:S01]  /*3190*/  ISETP.GE.AND P1, PT, R94, R81.reuse, PT ;  /* 0x000000515e00720c */ /* 0x080fe20003f26270 */
[----:B------:R-:W-:Y:S01]  /*31a0*/  IMAD R2, R124, UR16, RZ ;  /* 0x000000107c027c24 */ /* 0x000fe2000f8e02ff */
[----:B------:R-:W-:Y:S02]  /*31b0*/  ISETP.GE.AND P5, PT, R92, R81, PT ;  /* 0x000000515c00720c */ /* 0x000fe40003fa6270 */
[----:B------:R-:W-:Y:S01]  /*31c0*/  MOV R167, RZ ;  /* 0x000000ff00a77202 */ /* 0x000fe20000000f00 */
[----:B------:R-:W-:Y:S01]  /*31d0*/  IMAD R3, R159, UR17, R2 ;  /* 0x000000119f037c24 */ /* 0x000fe2000f8e0202 */
[----:B------:R-:W-:Y:S01]  /*31e0*/  LEA R2, P2, R42, R97, 0x2 ;  /* 0x000000612a027211 */ /* 0x000fe200078410ff */
[----:B------:R-:W-:Y:S01]  /*31f0*/  IMAD R44, R124, UR8, RZ ;  /* 0x000000087c2c7c24 */ /* 0x000fe2000f8e02ff */
[----:B------:R-:W-:-:S02]  /*3200*/  MOV R160, R32 ;  /* 0x0000002000a07202 */ /* 0x000fc40000000f00 */
[----:B------:R-:W-:Y:S01]  /*3210*/  IADD3 R3, R43, R3, RZ ;  /* 0x000000032b037210 */ /* 0x000fe20007ffe0ff */
[----:B------:R-:W-:Y:S01]  /*3220*/  IMAD.MOV.U32 R169, RZ, RZ, RZ ;  /* 0x000000ffffa97224 */ /* 0x000fe200078e00ff */
[-C--:B------:R-:W-:Y:S01]  /*3230*/  ISETP.GE.AND P3, PT, R88, R81.reuse, PT ;  /* 0x000000515800720c */ /* 0x080fe20003f66270 */
[C---:B------:R-:W-:Y:S01]  /*3240*/  IMAD R45, R159.reuse, UR9, R44 ;  /* 0x000000099f2d7c24 */ /* 0x040fe2000f8e022c */
[----:B------:R-:W-:Y:S01]  /*3250*/  LEA.HI.X R3, R42, R96, R3, 0x2, P2 ;  /* 0x000000602a037211 */ /* 0x000fe200010f1403 */
[----:B------:R-:W-:Y:S01]  /*3260*/  IMAD.WIDE.U32 R42, R159, UR8, R160 ;  /* 0x000000089f2a7c25 */ /* 0x000fe2000f8e00a0 */
[----:B------:R-:W-:Y:S01]  /*3270*/  HFMA2.MMA R126, -RZ, RZ, 0, 0 ;  /* 0x00000000ff7e7435 */ /* 0x000fe200000001ff */
[----:B------:R-:W-:Y:S02]  /*3280*/  ISETP.GE.AND P2, PT, R86, R81, PT ;  /* 0x000000515600720c */ /* 0x000fe40003f46270 */
[----:B--2---:R-:W2:Y:S01]  /*3290*/  @!P4 LDG.E R169, desc[UR12][R2.64+0x180] ;  /* 0x0001800c02a9c981 */ /* 0x004ea2000c1e1900 */
[----:B------:R-:W-:-:S02]  /*32a0*/  LEA R44, P4, R42, R38, 0x2 ;  /* 0x000000262a2c7211 */ /* 0x000fc400078810ff */
[----:B------:R-:W-:Y:S01]  /*32b0*/  IADD3 R43, R43, R45, RZ ;  /* 0x0000002d2b2b7210 */ /* 0x000fe20007ffe0ff */
[----:B------:R-:W3:Y:S01]  /*32c0*/  @!P1 LDG.E R167, desc[UR12][R2.64+0x80] ;  /* 0x0000800c02a79981 */ /* 0x000ee2000c1e1900 */
[----:B------:R-:W-:Y:S02]  /*32d0*/  ISETP.GE.AND P1, PT, R84, R81, PT ;  /* 0x000000515400720c */ /* 0x000fe40003f26270 */
[----:B------:R-:W-:Y:S01]  /*32e0*/  LEA.HI.X R45, R42, R39, R43, 0x2, P4 ;  /* 0x000000272a2d7211 */ /* 0x000fe200020f142b */
[----:B------:R-:W4:Y:S01]  /*32f0*/  @!P5 LDG.E R128, desc[UR12][R2.64+0x100] ;  /* 0x0001000c0280d981 */ /* 0x000f22000c1e1900 */
[----:B------:R-:W-:Y:S02]  /*3300*/  ISETP.GE.AND P5, PT, R82, R81, PT ;  /* 0x000000515200720c */ /* 0x000fe40003fa6270 */
[----:B------:R-:W-:Y:S01]  /*3310*/  MOV R130, RZ ;  /* 0x000000ff00827202 */ /* 0x000fe20000000f00 */
[----:B------:R-:W2:Y:S01]  /*3320*/  LDG.E R122, desc[UR12][R44.64] ;  /* 0x0000000c2c7a7981 */ /* 0x000ea2000c1e1900 */
[----:B------:R-:W-:-:S02]  /*3330*/  HFMA2.MMA R171, -RZ, RZ, 0, 0 ;  /* 0x00000000ffab7435 */ /* 0x000fc400000001ff */
[----:B------:R-:W-:Y:S01]  /*3340*/  HFMA2.MMA R173, -RZ, RZ, 0, 0 ;  /* 0x00000000ffad7435 */ /* 0x000fe200000001ff */
[----:B------:R-:W3:Y:S01]  /*3350*/  @!P0 LDG.E R126, desc[UR12][R2.64] ;  /* 0x0000000c027e8981 */ /* 0x000ee2000c1e1900 */
[----:B------:R-:W-:-:S03]  /*3360*/  MOV R132, RZ ;  /* 0x000000ff00847202 */ /* 0x000fc60000000f00 */
[----:B------:R-:W4:Y:S04]  /*3370*/  @!P3 LDG.E R130, desc[UR12][R2.64+0x200] ;  /* 0x0002000c0282b981 */ /* 0x000f28000c1e1900 */
[----:B------:R-:W4:Y:S04]  /*3380*/  @!P2 LDG.E R171, desc[UR12][R2.64+0x280] ;  /* 0x0002800c02aba981 */ /* 0x000f28000c1e1900 */
[----:B------:R-:W4:Y:S04]  /*3390*/  @!P1 LDG.E R132, desc[UR12][R2.64+0x300] ;  /* 0x0003000c02849981 */ /* 0x000f28000c1e1900 */
[----:B------:R0:W4:Y:S01]  /*33a0*/  @!P5 LDG.E R173, desc[UR12][R2.64+0x380] ;  /* 0x0003800c02add981 */ /* 0x000122000c1e1900 */
[----:B------:R-:W-:Y:S01]  /*33b0*/  MOV R162, R34 ;  /* 0x0000002200a27202 */ /* 0x000fe20000000f00 */
[----:B------:R-:W-:-:S04]  /*33c0*/  IMAD R134, R124, UR10, RZ ;  /* 0x0000000a7c867c24 */ /* 0x000fc8000f8e02ff */
[----:B------:R-:W-:-:S04]  /*33d0*/  IMAD.WIDE.U32 R42, R159, UR10, R162 ;  /* 0x0000000a9f2a7c25 */ /* 0x000fc8000f8e00a2 */
[----:B------:R-:W-:Y:S01]  /*33e0*/  IMAD R165, R159, UR11, R134 ;  /* 0x0000000b9fa57c24 */ /* 0x000fe2000f8e0286 */
[----:B------:R-:W-:-:S04]  /*33f0*/  LEA R164, P2, R42, R40, 0x2 ;  /* 0x000000282aa47211 */ /* 0x000fc800078410ff */
[----:B------:R-:W-:-:S04]  /*3400*/  IADD3 R43, R43, R165, RZ ;  /* 0x000000a52b2b7210 */ /* 0x000fc80007ffe0ff */
[----:B------:R-:W-:Y:S01]  /*3410*/  LEA.HI.X R165, R42, R41, R43, 0x2, P2 ;  /* 0x000000292aa57211 */ /* 0x000fe200010f142b */
[----:B------:R-:W-:Y:S01]  /*3420*/  FADD.FTZ R42, R62, R104 ;  /* 0x000000683e2a7221 */ /* 0x000fe20000010000 */
[----:B------:R-:W-:Y:S02]  /*3430*/  ISETP.NE.AND P1, PT, R154, RZ, PT ;  /* 0x000000ff9a00720c */ /* 0x000fe40003f25270 */
[----:B------:R-:W-:Y:S01]  /*3440*/  ISETP.NE.AND P2, PT, R111, RZ, PT ;  /* 0x000000ff6f00720c */ /* 0x000fe20003f45270 */
[----:B------:R1:W5:Y:S01]  /*3450*/  LDG.E R164, desc[UR12][R164.64] ;  /* 0x0000000ca4a47981 */ /* 0x000362000c1e1900 */
[----:B------:R-:W-:Y:S02]  /*3460*/  ISETP.LT.OR P3, PT, R80, 0x2, P1 ;  /* 0x000000025000780c */ /* 0x000fe40000f61670 */
[----:B0-----:R-:W-:-:S09]  /*3470*/  LEA R3, R110, R159, 0x8 ;  /* 0x0000009f6e037211 */ /* 0x001fd200078e40ff */
[----:B------:R-:W-:Y:S02]  /*3480*/  @P2 IADD3 R3, R111, 0x200, RZ ;  /* 0x000002006f032810 */ /* 0x000fe40007ffe0ff */
[----:B------:R-:W0:Y:S01]  /*3490*/  @!P3 LDC R44, c[0x0][0x21c] ;  /* 0x00008700ff2cbb82 */ /* 0x000e220000000800 */
[----:B------:R-:W-:Y:S01]  /*34a0*/  @!P3 VIADD R2, R80, 0xfffffffe ;  /* 0xfffffffe5002b836 */ /* 0x000fe20000000000 */
[----:B------:R-:W-:-:S03]  /*34b0*/  HFMA2.MMA R146, -RZ, RZ, 0, 0 ;  /* 0x00000000ff927435 */ /* 0x000fc600000001ff */
[----:B0-----:R-:W-:Y:S02]  /*34c0*/  @!P3 IMAD R43, R2, R44, R159 ;  /* 0x0000002c022bb224 */ /* 0x001fe400078e029f */
[--C-:B------:R-:W-:Y:S01]  /*34d0*/  FADD.FTZ R44, R60, R104.reuse ;  /* 0x000000683c2c7221 */ /* 0x100fe20000010000 */
[----:B-1----:R-:W-:Y:S01]  /*34e0*/  FADD.FTZ R165, R59, R104 ;  /* 0x000000683ba57221 */ /* 0x002fe20000010000 */
        /* <DEDUP_REMOVED lines=10> */
[----:B---3--:R-:W-:Y:S04]  /*3590*/  STS [R79], R126 ;  /* 0x0000007e4f007388 */ /* 0x008fe80000000800 */
[----:B------:R1:W-:Y:S04]  /*35a0*/  STS [R78+0x80], R167 ;  /* 0x000080a74e007388 */ /* 0x0003e80000000800 */
[----:B----4-:R-:W-:Y:S04]  /*35b0*/  STS [R77+0x100], R128 ;  /* 0x000100804d007388 */ /* 0x010fe80000000800 */
[----:B------:R-:W-:Y:S01]  /*35c0*/  STS [R76+0x180], R169 ;  /* 0x000180a94c007388 */ /* 0x000fe20000000800 */
[----:B-1----:R-:W-:-:S03]  /*35d0*/  LEA R167, R3, R52, 0x2 ;  /* 0x0000003403a77211 */ /* 0x002fc600078e10ff */
        /* <DEDUP_REMOVED lines=8> */
[----:B------:R-:W2:Y:S04]  /*3660*/  LDS R177, [R70+0xc] ;  /* 0x00000c0046b17984 */ /* 0x000ea80000000800 */
[----:B------:R-:W2:Y:S04]  /*3670*/  LDS R175, [R70+0x10] ;  /* 0x0000100046af7984 */ /* 0x000ea80000000800 */
[----:B------:R-:W2:Y:S04]  /*3680*/  LDS R171, [R70+0x14] ;  /* 0x0000140046ab7984 */ /* 0x000ea80000000800 */
[----:B------:R-:W2:Y:S04]  /*3690*/  LDS R173, [R70+0x18] ;  /* 0x0000180046ad7984 */ /* 0x000ea80000000800 */
[----:B------:R-:W2:Y:S04]  /*36a0*/  LDS R169, [R70+0x1c] ;  /* 0x00001c0046a97984 */ /* 0x000ea80000000800 */
[----:B0-----:R0:W-:Y:S01]  /*36b0*/  STS [R167+0xa88], R142 ;  /* 0x000a888ea7007388 */ /* 0x0011e20000000800 */
[----:B------:R-:W-:Y:S01]  /*36c0*/  @!P3 IMAD.WIDE R2, R43, 0x8, R16 ;  /* 0x000000082b02b825 */ /* 0x000fe200078e0210 */
[----:B------:R-:W-:Y:S03]  /*36d0*/  BAR.SYNC.DEFER_BLOCKING 0x0 ;  /* 0x0000000000007b1d */ /* 0x000fe60000010000 */
[----:B------:R-:W-:-:S04]  /*36e0*/  FADD.FTZ R43, R61, R104 ;  /* 0x000000683d2b7221 */ /* 0x000fc80000010000 */
[C---:B------:R-:W-:Y:S01]  /*36f0*/  FMUL.FTZ R45, R189.reuse, R43 ;  /* 0x0000002bbd2d7220 */ /* 0x040fe20000410000 */
[C---:B-1----:R-:W-:Y:S01]  /*3700*/  FMUL.FTZ R132, R189.reuse, R44 ;  /* 0x0000002cbd847220 */ /* 0x042fe20000410000 */
[----:B------:R-:W-:Y:S01]  /*3710*/  FMUL.FTZ R134, R189, R165 ;  /* 0x000000a5bd867220 */ /* 0x000fe20000410000 */
[----:B------:R1:W5:Y:S01]  /*3720*/  @!P3 LDG.E R146, desc[UR12][R2.64+0x4] ;  /* 0x0000040c0292b981 */ /* 0x000362000c1e1900 */
[----:B------:R-:W-:Y:S02]  /*3730*/  ISETP.NE.AND P3, PT, R111, 0x1f, PT ;  /* 0x0000001f6f00780c */ /* 0x000fe40003f65270 */
[----:B------:R-:W1:Y:S01]  /*3740*/  MUFU.EX2 R45, R45 ;  /* 0x0000002d002d7308 */ /* 0x000e620000000800 */
[--C-:B------:R-:W-:Y:S01]  /*3750*/  FADD.FTZ R126, R58, R104.reuse ;  /* 0x000000683a7e7221 */ /* 0x100fe20000010000 */
[----:B0-----:R-:W-:-:S03]  /*3760*/  FADD.FTZ R167, R57, R104 ;  /* 0x0000006839a77221 */ /* 0x001fc60000010000 */
[----:B------:R-:W-:-:S06]  /*3770*/  FMUL.FTZ R136, R189, R126 ;  /* 0x0000007ebd887220 */ /* 0x000fcc0000410000 */
[----:B------:R-:W-:Y:S01]  /*3780*/  @P3 LEA R197, R111, R52, 0x2 ;  /* 0x000000346fc53211 */ /* 0x000fe200078e10ff */
[----:B------:R-:W0:Y:S05]  /*3790*/  MUFU.EX2 R132, R132 ;  /* 0x0000008400847308 */ /* 0x000e2a0000000800 */
[----:B------:R-:W2:Y:S01]  /*37a0*/  @P3 LDS R197, [R197+0x128c] ;  /* 0x00128c00c5c53984 */ /* 0x000ea20000000800 */
[----:B------:R-:W-:Y:S02]  /*37b0*/  FMUL.FTZ R138, R189, R167 ;  /* 0x000000a7bd8a7220 */ /* 0x000fe40000410000 */
[----:B------:R-:W3:Y:S01]  /*37c0*/  MUFU.EX2 R134, R134 ;  /* 0x0000008600867308 */ /* 0x000ee20000000800 */
[--C-:B------:R-:W-:Y:S01]  /*37d0*/  FADD.FTZ R128, R56, R104.reuse ;  /* 0x0000006838807221 */ /* 0x100fe20000010000 */
[----:B------:R-:W-:-:S03]  /*37e0*/  FADD.FTZ R130, R55, R104 ;  /* 0x0000006837827221 */ /* 0x000fc60000010000 */
[----:B------:R-:W-:-:S03]  /*37f0*/  FMUL.FTZ R140, R189, R128 ;  /* 0x00000080bd8c7220 */ /* 0x000fc60000410000 */
[----:B------:R-:W4:Y:S01]  /*3800*/  MUFU.EX2 R136, R136 ;  /* 0x0000008800887308 */ /* 0x000f220000000800 */
[----:B-1----:R-:W-:Y:S01]  /*3810*/  FFMA.FTZ R2, R45, R191, R148 ;  /* 0x000000bf2d027223 */ /* 0x002fe20000010094 */
[----:B------:R-:W-:Y:S01]  /*3820*/  FMUL.FTZ R3, R142, R45 ;  /* 0x0000002d8e037220 */ /* 0x000fe20000410000 */
[----:B------:R-:W-:-:S05]  /*3830*/  FMUL.FTZ R144, R189, R130 ;  /* 0x00000082bd907220 */ /* 0x000fca0000410000 */
[----:B------:R-:W1:Y:S01]  /*3840*/  MUFU.EX2 R138, R138 ;  /* 0x0000008a008a7308 */ /* 0x000e620000000800 */
[C---:B0-----:R-:W-:Y:S01]  /*3850*/  FFMA.FTZ R2, R132.reuse, R2, R187 ;  /* 0x0000000284027223 */ /* 0x041fe200000100bb */
[----:B------:R-:W-:Y:S01]  /*3860*/  FMUL.FTZ R3, R132, R3 ;  /* 0x0000000384037220 */ /* 0x000fe20000410000 */
[----:B------:R-:W-:-:S05]  /*3870*/  FMUL.FTZ R189, R67, R116 ;  /* 0x0000007443bd7220 */ /* 0x000fca0000410000 */
[----:B------:R-:W0:Y:S01]  /*3880*/  MUFU.EX2 R140, R140 ;  /* 0x0000008c008c7308 */ /* 0x000e220000000800 */
[C---:B---3--:R-:W-:Y:S01]  /*3890*/  FFMA.FTZ R2, R134.reuse, R2, R185 ;  /* 0x0000000286027223 */ /* 0x048fe200000100b9 */
[----:B------:R-:W-:-:S06]  /*38a0*/  FMUL.FTZ R3, R134, R3 ;  /* 0x0000000386037220 */ /* 0x000fcc0000410000 */
[----:B------:R-:W3:Y:S01]  /*38b0*/  MUFU.EX2 R144, R144 ;  /* 0x0000009000907308 */ /* 0x000ee20000000800 */
[C---:B----4-:R-:W-:Y:S01]  /*38c0*/  FFMA.FTZ R2, R136.reuse, R2, R189 ;  /* 0x0000000288027223 */ /* 0x050fe200000100bd */
[----:B------:R-:W-:-:S03]  /*38d0*/  FMUL.FTZ R3, R136, R3 ;  /* 0x0000000388037220 */ /* 0x000fc60000410000 */
[C---:B-1----:R-:W-:Y:S01]  /*38e0*/  FFMA.FTZ R2, R138.reuse, R2, R193 ;  /* 0x000000028a027223 */ /* 0x042fe200000100c1 */
[----:B------:R-:W-:Y:S01]  /*38f0*/  FMUL.FTZ R199, R138, R3 ;  /* 0x000000038ac77220 */ /* 0x000fe20000410000 */
[----:B------:R-:W-:Y:S02]  /*3900*/  FMUL.FTZ R3, R63, R112 ;  /* 0x000000703f037220 */ /* 0x000fe40000410000 */
[C---:B0-----:R-:W-:Y:S01]  /*3910*/  FFMA.FTZ R2, R140.reuse, R2, R195 ;  /* 0x000000028c027223 */ /* 0x041fe200000100c3 */
[----:B------:R-:W-:-:S03]  /*3920*/  FMUL.FTZ R199, R140, R199 ;  /* 0x000000c78cc77220 */ /* 0x000fc60000410000 */
[C---:B---3--:R-:W-:Y:S01]  /*3930*/  FFMA.FTZ R156, R144.reuse, R2, R3 ;  /* 0x00000002909c7223 */ /* 0x048fe20000010003 */
[----:B------:R-:W-:Y:S01]  /*3940*/  FMUL.FTZ R211, R144, R199 ;  /* 0x000000c790d37220 */ /* 0x000fe20000410000 */
        /* <DEDUP_REMOVED lines=11> */
.L_x_8881:
[----:B------:R-:W-:Y:S05]  /*3a00*/  BSYNC B0 ;  /* 0x0000000000007941 */ /* 0x000fea0003800000 */
.L_x_8880:
[----:B0-----:R-:W0:Y:S01]  /*3a10*/  SHFL.UP PT, R3, R156, 0x1, RZ ;  /* 0x042000009c037989 */ /* 0x001e2200000e00ff */
[C---:B-----5:R-:W-:Y:S01]  /*3a20*/  FMUL.FTZ R199, R164.reuse, R173 ;  /* 0x000000ada4c77220 */ /* 0x060fe20000410000 */
[C---:B------:R-:W-:Y:S01]  /*3a30*/  FMUL.FTZ R201, R164.reuse, R169 ;  /* 0x000000a9a4c97220 */ /* 0x040fe20000410000 */
[----:B------:R-:W-:Y:S01]  /*3a40*/  ISETP.GE.AND P4, PT, R95, 0x1, PT ;  /* 0x000000015f00780c */ /* 0x000fe20003f86270 */
[----:B------:R-:W2:Y:S01]  /*3a50*/  SHFL.UP PT, R2, R211, 0x1, RZ ;  /* 0x04200000d3027989 */ /* 0x000ea200000e00ff */
[----:B------:R-:W-:Y:S01]  /*3a60*/  FMUL.FTZ R150, R164, R171 ;  /* 0x000000aba4967220 */ /* 0x000fe20000410000 */
[----:B------:R-:W-:Y:S01]  /*3a70*/  FMUL.FTZ R199, R46, R199 ;  /* 0x000000c72ec77220 */ /* 0x000fe20000410000 */
[----:B------:R-:W-:Y:S01]  /*3a80*/  FMUL.FTZ R152, R108, R201 ;  /* 0x000000c96c987220 */ /* 0x000fe20000410000 */
[----:B------:R-:W-:Y:S01]  /*3a90*/  FMUL.FTZ R203, R164, R175 ;  /* 0x000000afa4cb7220 */ /* 0x000fe20000410000 */
[----:B------:R-:W-:Y:S01]  /*3aa0*/  FMUL.FTZ R205, R47, R150 ;  /* 0x000000962fcd7220 */ /* 0x000fe20000410000 */
[C---:B-1----:R-:W-:Y:S01]  /*3ab0*/  FMUL.FTZ R201, R144.reuse, R197 ;  /* 0x000000c590c97220 */ /* 0x042fe20000410000 */
[----:B------:R-:W-:Y:S01]  /*3ac0*/  FFMA.FTZ R158, R144, R152, R199 ;  /* 0x00000098909e7223 */ /* 0x000fe200000100c7 */
[----:B------:R-:W-:Y:S01]  /*3ad0*/  FMUL.FTZ R150, R164, R177 ;  /* 0x000000b1a4967220 */ /* 0x000fe20000410000 */
[----:B------:R-:W-:Y:S01]  /*3ae0*/  FMUL.FTZ R203, R48, R203 ;  /* 0x000000cb30cb7220 */ /* 0x000fe20000410000 */
[C---:B------:R-:W-:Y:S01]  /*3af0*/  FMUL.FTZ R207, R140.reuse, R201 ;  /* 0x000000c98ccf7220 */ /* 0x040fe20000410000 */
[----:B------:R-:W-:Y:S01]  /*3b00*/  FFMA.FTZ R158, R140, R158, R205 ;  /* 0x0000009e8c9e7223 */ /* 0x000fe200000100cd */
[----:B------:R-:W-:Y:S01]  /*3b10*/  FMUL.FTZ R209, R164, R179 ;  /* 0x000000b3a4d17220 */ /* 0x000fe20000410000 */
[----:B------:R-:W-:Y:S01]  /*3b20*/  FMUL.FTZ R201, R49, R150 ;  /* 0x0000009631c97220 */ /* 0x000fe20000410000 */
[C---:B------:R-:W-:Y:S01]  /*3b30*/  FMUL.FTZ R213, R138.reuse, R207 ;  /* 0x000000cf8ad57220 */ /* 0x040fe20000410000 */
[----:B------:R-:W-:Y:S01]  /*3b40*/  FFMA.FTZ R158, R138, R158, R203 ;  /* 0x0000009e8a9e7223 */ /* 0x000fe200000100cb */
[----:B------:R-:W-:Y:S01]  /*3b50*/  FMUL.FTZ R209, R50, R209 ;  /* 0x000000d132d17220 */ /* 0x000fe20000410000 */
[----:B------:R-:W-:Y:S01]  /*3b60*/  ISETP.GE.OR P1, PT, R80, UR22, P1 ;  /* 0x0000001650007c0c */ /* 0x000fe20008f26670 */
[C---:B------:R-:W-:Y:S01]  /*3b70*/  FMUL.FTZ R213, R136.reuse, R213 ;  /* 0x000000d588d57220 */ /* 0x040fe20000410000 */
[----:B------:R-:W-:Y:S01]  /*3b80*/  FFMA.FTZ R150, R136, R158, R201 ;  /* 0x0000009e88967223 */ /* 0x000fe200000100c9 */
[C---:B0-----:R-:W-:Y:S01]  /*3b90*/  @P4 FFMA.FTZ R156, R211.reuse, R3, R156 ;  /* 0x00000003d39c4223 */ /* 0x041fe2000001009c */
[----:B------:R-:W-:Y:S01]  /*3ba0*/  FMUL.FTZ R3, R164, R183 ;  /* 0x000000b7a4037220 */ /* 0x000fe20000410000 */
[C---:B------:R-:W-:Y:S01]  /*3bb0*/  FMUL.FTZ R213, R134.reuse, R213 ;  /* 0x000000d586d57220 */ /* 0x040fe20000410000 */
[----:B------:R-:W-:Y:S01]  /*3bc0*/  FFMA.FTZ R160, R134, R150, R209 ;  /* 0x0000009686a07223 */ /* 0x000fe200000100d1 */
[----:B--2---:R-:W-:Y:S01]  /*3bd0*/  @P4 FMUL.FTZ R211, R211, R2 ;  /* 0x00000002d3d34220 */ /* 0x004fe20000410000 */
[----:B------:R-:W-:Y:S01]  /*3be0*/  FMUL.FTZ R2, R164, R181 ;  /* 0x000000b5a4027220 */ /* 0x000fe20000410000 */
[----:B------:R-:W0:Y:S01]  /*3bf0*/  SHFL.UP PT, R158, R156, 0x2, RZ ;  /* 0x044000009c9e7989 */ /* 0x000e2200000e00ff */
[----:B------:R-:W-:Y:S01]  /*3c00*/  FMUL.FTZ R150, R0, R3 ;  /* 0x0000000300967220 */ /* 0x000fe20000410000 */
[----:B------:R-:W-:Y:S01]  /*3c10*/  ISETP.GE.AND P4, PT, R95, 0x2, PT ;  /* 0x000000025f00780c */ /* 0x000fe20003f86270 */
[----:B------:R-:W-:Y:S01]  /*3c20*/  FMUL.FTZ R207, R51, R2 ;  /* 0x0000000233cf7220 */ /* 0x000fe20000410000 */
[----:B------:R-:W-:Y:S01]  /*3c30*/  SHFL.IDX PT, R146, R146, RZ, 0x1f ;  /* 0x00001fff92927589 */ /* 0x000fe200000e0000 */
[----:B------:R-:W-:Y:S01]  /*3c40*/  FMUL.FTZ R168, R68, R43 ;  /* 0x0000002b44a87220 */ /* 0x000fe20000410000 */
[----:B------:R-:W-:Y:S01]  /*3c50*/  ISETP.NE.AND P5, PT, R111, RZ, PT ;  /* 0x000000ff6f00720c */ /* 0x000fe20003fa5270 */
[C---:B------:R-:W-:Y:S01]  /*3c60*/  FFMA.FTZ R3, R132.reuse, R160, R207 ;  /* 0x000000a084037223 */ /* 0x040fe200000100cf */
[----:B------:R-:W1:Y:S01]  /*3c70*/  SHFL.UP PT, R2, R211, 0x2, RZ ;  /* 0x04400000d3027989 */ /* 0x000e6200000e00ff */
[----:B------:R-:W-:Y:S01]  /*3c80*/  FMUL.FTZ R160, R132, R213 ;  /* 0x000000d584a07220 */ /* 0x000fe20000410000 */
[----:B------:R-:W-:Y:S01]  /*3c90*/  BSSY B0, `(.L_x_8882) ;  /* 0x0000098000007945 */ /* 0x000fe20003800000 */
[----:B------:R-:W-:-:S02]  /*3ca0*/  FFMA.FTZ R162, R45, R3, R150 ;  /* 0x000000032da27223 */ /* 0x000fc40000010096 */
[----:B------:R-:W-:-:S03]  /*3cb0*/  FMUL.FTZ R213, R45, R160 ;  /* 0x000000a02dd57220 */ /* 0x000fc60000410000 */
[----:B------:R-:W2:Y:S04]  /*3cc0*/  SHFL.DOWN PT, R166, R162, 0x1, 0x1f ;  /* 0x08201f00a2a67f89 */ /* 0x000ea800000e0000 */
[----:B------:R-:W3:Y:S01]  /*3cd0*/  SHFL.DOWN PT, R160, R213, 0x1, 0x1f ;  /* 0x08201f00d5a07f89 */ /* 0x000ee200000e0000 */
[----:B0-----:R-:W-:-:S05]  /*3ce0*/  @P4 FFMA.FTZ R156, R211, R158, R156 ;  /* 0x0000009ed39c4223 */ /* 0x001fca000001009c */
[----:B------:R-:W0:Y:S01]  /*3cf0*/  SHFL.UP PT, R3, R156, 0x4, RZ ;  /* 0x048000009c037989 */ /* 0x000e2200000e00ff */
[----:B-1----:R-:W-:Y:S01]  /*3d00*/  @P4 FMUL.FTZ R211, R211, R2 ;  /* 0x00000002d3d34220 */ /* 0x002fe20000410000 */
[----:B------:R-:W-:-:S04]  /*3d10*/  ISETP.NE.AND P4, PT, R154, 0x1f, PT ;  /* 0x0000001f9a00780c */ /* 0x000fc80003f85270 */
[----:B------:R-:W1:Y:S09]  /*3d20*/  SHFL.UP PT, R2, R211, 0x4, RZ ;  /* 0x04800000d3027989 */ /* 0x000e7200000e00ff */
        /* <DEDUP_REMOVED lines=22> */
[----:B------:R-:W-:-:S02]  /*3e90*/  ISETP.GE.AND P4, PT, R95, 0x10, PT ;  /* 0x000000105f00780c */ /* 0x000fc40003f86270 */
[----:B------:R-:W-:Y:S01]  /*3ea0*/  @!P1 LEA R158, R159, R52, 0x3 ;  /* 0x000000349f9e9211 */ /* 0x000fe200078e18ff */
[----:B------:R-:W2:Y:S04]  /*3eb0*/  SHFL.DOWN PT, R166, R162, 0x8, 0x1f ;  /* 0x09001f00a2a67f89 */ /* 0x000ea800000e0000 */
[----:B------:R-:W3:Y:S06]  /*3ec0*/  SHFL.DOWN PT, R160, R213, 0x8, 0x1f ;  /* 0x09001f00d5a07f89 */ /* 0x000eec00000e0000 */
[C---:B0-----:R-:W-:Y:S01]  /*3ed0*/  @P4 FFMA.FTZ R156, R211.reuse, R3, R156 ;  /* 0x00000003d39c4223 */ /* 0x041fe2000001009c */
[----:B------:R-:W-:Y:S01]  /*3ee0*/  MOV R3, RZ ;  /* 0x000000ff00037202 */ /* 0x000fe20000000f00 */
[----:B-1----:R-:W-:Y:S01]  /*3ef0*/  @P4 FMUL.FTZ R211, R211, R2 ;  /* 0x00000002d3d34220 */ /* 0x002fe20000410000 */
[----:B------:R-:W-:Y:S01]  /*3f00*/  ISETP.GE.U32.AND P4, PT, R154, 0x18, PT ;  /* 0x000000189a00780c */ /* 0x000fe20003f86070 */
[----:B------:R-:W-:-:S02]  /*3f10*/  IMAD.MOV.U32 R2, RZ, RZ, 0x3f800000 ;  /* 0x3f800000ff027424 */ /* 0x000fc400078e00ff */
[----:B------:R-:W-:Y:S04]  /*3f20*/  SHFL.UP PT, R156, R156, 0x1, RZ ;  /* 0x042000009c9c7989 */ /* 0x000fe800000e00ff */
[----:B------:R-:W0:Y:S04]  /*3f30*/  SHFL.UP PT, R211, R211, 0x1, RZ ;  /* 0x04200000d3d37989 */ /* 0x000e2800000e00ff */
[----:B------:R1:W-:Y:S01]  /*3f40*/  @!P1 LDS.64 R2, [R158+0x1308] ;  /* 0x001308009e029984 */ /* 0x0003e20000000a00 */
[----:B------:R-:W-:Y:S01]  /*3f50*/  ISETP.GE.U32.AND P1, PT, R154, 0x10, PT ;  /* 0x000000109a00780c */ /* 0x000fe20003f26070 */
[C---:B--2---:R-:W-:Y:S01]  /*3f60*/  @!P4 FFMA.FTZ R162, R213.reuse, R166, R162 ;  /* 0x000000a6d5a2c223 */ /* 0x044fe200000100a2 */
[----:B---3--:R-:W-:-:S04]  /*3f70*/  @!P4 FMUL.FTZ R213, R213, R160 ;  /* 0x000000a0d5d5c220 */ /* 0x008fc80000410000 */
[----:B------:R-:W2:Y:S04]  /*3f80*/  SHFL.DOWN PT, R166, R162, 0x10, 0x1f ;  /* 0x0a001f00a2a67f89 */ /* 0x000ea800000e0000 */
[----:B------:R-:W3:Y:S01]  /*3f90*/  SHFL.DOWN PT, R160, R213, 0x10, 0x1f ;  /* 0x0a001f00d5a07f89 */ /* 0x000ee200000e0000 */
[----:B0-----:R-:W-:-:S04]  /*3fa0*/  @P2 FFMA.FTZ R146, R211, R146, R156 ;  /* 0x00000092d3922223 */ /* 0x001fc8000001009c */
[----:B------:R-:W-:-:S04]  /*3fb0*/  FFMA.FTZ R156, R142, R146, R191 ;  /* 0x000000928e9c7223 */ /* 0x000fc800000100bf */
[-C--:B------:R-:W-:Y:S01]  /*3fc0*/  FMUL.FTZ R183, R183, R156.reuse ;  /* 0x0000009cb7b77220 */ /* 0x080fe20000410000 */
[CC--:B------:R-:W-:Y:S01]  /*3fd0*/  FFMA.FTZ R191, R45.reuse, R156.reuse, R168 ;  /* 0x0000009c2dbf7223 */ /* 0x0c0fe200000100a8 */
[----:B-1----:R-:W-:Y:S02]  /*3fe0*/  FFMA.FTZ R158, R45, R156, R148 ;  /* 0x0000009c2d9e7223 */ /* 0x002fe40000010094 */
[----:B------:R-:W-:Y:S01]  /*3ff0*/  FFMA.FTZ R142, R0, R183, RZ ;  /* 0x000000b7008e7223 */ /* 0x000fe200000100ff */
[----:B------:R-:W-:Y:S01]  /*4000*/  FMUL.FTZ R181, R181, R191 ;  /* 0x000000bfb5b57220 */ /* 0x000fe20000410000 */
[----:B------:R-:W-:Y:S01]  /*4010*/  FFMA.FTZ R158, R132, R158, R187 ;  /* 0x0000009e849e7223 */ /* 0x000fe200000100bb */
[C---:B--2---:R-:W-:Y:S01]  /*4020*/  @!P1 FFMA.FTZ R162, R213.reuse, R166, R162 ;  /* 0x000000a6d5a29223 */ /* 0x044fe200000100a2 */
[----:B---3--:R-:W-:Y:S01]  /*4030*/  @!P1 FMUL.FTZ R213, R213, R160 ;  /* 0x000000a0d5d59220 */ /* 0x008fe20000410000 */
[----:B------:R-:W-:Y:S01]  /*4040*/  FFMA.FTZ R181, R51, R181, R142 ;  /* 0x000000b533b57223 */ /* 0x000fe2000001008e */
[-C--:B------:R-:W-:Y:S01]  /*4050*/  FMUL.FTZ R179, R179, R158.reuse ;  /* 0x0000009eb3b37220 */ /* 0x080fe20000410000 */
[----:B------:R-:W-:Y:S01]  /*4060*/  FMUL.FTZ R183, R66, R165 ;  /* 0x000000a542b77220 */ /* 0x000fe20000410000 */
[----:B------:R-:W-:Y:S01]  /*4070*/  SHFL.DOWN PT, R187, R162, 0x1, 0x1f ;  /* 0x08201f00a2bb7f89 */ /* 0x000fe200000e0000 */
[-C--:B------:R-:W-:Y:S01]  /*4080*/  FFMA.FTZ R148, R134, R158.reuse, R185 ;  /* 0x0000009e86947223 */ /* 0x080fe200000100b9 */
[----:B------:R-:W-:Y:S01]  /*4090*/  FFMA.FTZ R146, R50, R179, R181 ;  /* 0x000000b332927223 */ /* 0x000fe200000100b5 */
[----:B------:R-:W-:Y:S01]  /*40a0*/  FFMA.FTZ R170, R134, R158, R183 ;  /* 0x0000009e86aa7223 */ /* 0x000fe200000100b7 */
[----:B------:R-:W-:Y:S01]  /*40b0*/  SHFL.IDX PT, R181, R3, RZ, 0x1f ;  /* 0x00001fff03b57589 */ /* 0x000fe200000e0000 */
[----:B------:R-:W-:-:S02]  /*40c0*/  FFMA.FTZ R148, R136, R148, R189 ;  /* 0x0000009488947223 */ /* 0x000fc400000100bd */
[----:B------:R-:W-:Y:S01]  /*40d0*/  FMUL.FTZ R160, R177, R170 ;  /* 0x000000aab1a07220 */ /* 0x000fe20000410000 */
[----:B------:R-:W0:Y:S01]  /*40e0*/  SHFL.DOWN PT, R174, R213, 0x1, 0x1f ;  /* 0x08201f00d5ae7f89 */ /* 0x000e2200000e0000 */
[----:B------:R-:W-:Y:S01]  /*40f0*/  FMUL.FTZ R177, R64, R167 ;  /* 0x000000a740b17220 */ /* 0x000fe20000410000 */
[----:B------:R-:W-:Y:S01]  /*4100*/  FMUL.FTZ R175, R175, R148 ;  /* 0x00000094afaf7220 */ /* 0x000fe20000410000 */
[----:B------:R-:W-:Y:S01]  /*4110*/  FFMA.FTZ R185, R49, R160, R146 ;  /* 0x000000a031b97223 */ /* 0x000fe20000010092 */
[CC--:B------:R-:W-:Y:S01]  /*4120*/  FFMA.FTZ R193, R138.reuse, R148.reuse, R193 ;  /* 0x000000948ac17223 */ /* 0x0c0fe200000100c1 */
[----:B------:R-:W-:Y:S01]  /*4130*/  FFMA.FTZ R166, R138, R148, R177 ;  /* 0x000000948aa67223 */ /* 0x000fe200000100b1 */
[----:B------:R1:W-:Y:S01]  /*4140*/  SHFL.IDX PT, R179, R162, RZ, 0x1f ;  /* 0x00001fffa2b37589 */ /* 0x0003e200000e0000 */
[----:B------:R-:W-:Y:S01]  /*4150*/  FFMA.FTZ R146, R48, R175, R185 ;  /* 0x000000af30927223 */ /* 0x000fe200000100b9 */
[----:B------:R-:W-:Y:S01]  /*4160*/  FFMA.FTZ R172, R140, R193, R195 ;  /* 0x000000c18cac7223 */ /* 0x000fe200000100c3 */
[----:B------:R-:W-:Y:S01]  /*4170*/  FMUL.FTZ R160, R171, R166 ;  /* 0x000000a6aba07220 */ /* 0x000fe20000410000 */
[----:B------:R-:W2:Y:S01]  /*4180*/  SHFL.IDX PT, R142, R213, RZ, 0x1f ;  /* 0x00001fffd58e7589 */ /* 0x000ea200000e0000 */
[----:B------:R-:W-:Y:S01]  /*4190*/  FMUL.FTZ R171, R63, R130 ;  /* 0x000000823fab7220 */ /* 0x000fe20000410000 */
[----:B------:R-:W-:Y:S01]  /*41a0*/  FMUL.FTZ R173, R173, R172 ;  /* 0x000000acadad7220 */ /* 0x000fe20000410000 */
[----:B------:R-:W-:Y:S01]  /*41b0*/  FFMA.FTZ R175, R47, R160, R146 ;  /* 0x000000a02faf7223 */ /* 0x000fe20000010092 */
[----:B-1----:R-:W-:Y:S01]  /*41c0*/  SHF.L.U32 R162, R111, 0x3, RZ ;  /* 0x000000036fa27819 */ /* 0x002fe200000006ff */
[----:B------:R-:W-:-:S02]  /*41d0*/  FFMA.FTZ R160, R144, R172, R171 ;  /* 0x000000ac90a07223 */ /* 0x000fc400000100ab */
[----:B------:R-:W-:Y:S02]  /*41e0*/  FFMA.FTZ R173, R46, R173, R175 ;  /* 0x000000ad2ead7223 */ /* 0x000fe400000100af */
[----:B------:R-:W-:Y:S01]  /*41f0*/  FMUL.FTZ R146, R169, R160 ;  /* 0x000000a0a9927220 */ /* 0x000fe20000410000 */
[----:B------:R-:W-:-:S03]  /*4200*/  FMUL.FTZ R169, R164, R156 ;  /* 0x0000009ca4a97220 */ /* 0x000fc60000410000 */
[----:B------:R-:W-:Y:S01]  /*4210*/  FFMA.FTZ R146, R108, R146, R173 ;  /* 0x000000926c927223 */ /* 0x000fe200000100ad */
[----:B0-----:R-:W-:Y:S01]  /*4220*/  @P3 FFMA.FTZ R181, R174, R181, R187 ;  /* 0x000000b5aeb53223 */ /* 0x001fe200000100bb */
[----:B------:R-:W-:Y:S01]  /*4230*/  LEA.HI.SX32 R173, R162, R162, 0x1b ;  /* 0x000000a2a2ad7211 */ /* 0x000fe200078fdaff */
[----:B------:R-:W-:Y:S01]  /*4240*/  FMUL.FTZ R169, R0, R169 ;  /* 0x000000a900a97220 */ /* 0x000fe20000410000 */
[-C--:B------:R-:W-:Y:S01]  /*4250*/  @!P5 LEA R174, R159, R52.reuse, 0x3 ;  /* 0x000000349faed211 */ /* 0x080fe200078e18ff */
[----:B------:R-:W-:Y:S01]  /*4260*/  FFMA.FTZ R197, R181, R197, R152 ;  /* 0x000000c5b5c57223 */ /* 0x000fe20000010098 */
[----:B------:R-:W-:Y:S01]  /*4270*/  LEA R162, R173, R52, 0x2 ;  /* 0x00000034ada27211 */ /* 0x000fe200078e10ff */
[C---:B------:R-:W-:Y:S01]  /*4280*/  FMUL.FTZ R173, R164.reuse, R158 ;  /* 0x0000009ea4ad7220 */ /* 0x040fe20000410000 */
[----:B------:R-:W-:Y:S01]  /*4290*/  FMUL.FTZ R152, R164, R191 ;  /* 0x000000bfa4987220 */ /* 0x000fe20000410000 */
[----:B------:R-:W-:Y:S01]  /*42a0*/  FFMA.FTZ R199, R144, R197, R199 ;  /* 0x000000c590c77223 */ /* 0x000fe200000100c7 */
[C---:B--2---:R-:W-:Y:S01]  /*42b0*/  FFMA.FTZ R3, R142.reuse, R3, R179 ;  /* 0x000000038e037223 */ /* 0x044fe200000100b3 */
[----:B------:R-:W-:-:S02]  /*42c0*/  FMUL.FTZ R2, R142, R2 ;  /* 0x000000028e027220 */ /* 0x000fc40000410000 */
[----:B------:R-:W-:Y:S01]  /*42d0*/  FFMA.FTZ R205, R140, R199, R205 ;  /* 0x000000c78ccd7223 */ /* 0x000fe200000100cd */
[----:B------:R-:W-:Y:S01]  /*42e0*/  FMUL.FTZ R144, R50, R173 ;  /* 0x000000ad32907220 */ /* 0x000fe20000410000 */
[----:B------:R-:W-:Y:S01]  /*42f0*/  FMUL.FTZ R173, R164, R148 ;  /* 0x00000094a4ad7220 */ /* 0x000fe20000410000 */
[----:B------:R-:W-:Y:S01]  /*4300*/  FMUL.FTZ R152, R51, R152 ;  /* 0x0000009833987220 */ /* 0x000fe20000410000 */
[----:B------:R-:W-:Y:S01]  /*4310*/  FFMA.FTZ R203, R138, R205, R203 ;  /* 0x000000cd8acb7223 */ /* 0x000fe200000100cb */
[----:B------:R0:W-:Y:S01]  /*4320*/  @!P5 STS.64 [R174+0x1308], R2 ;  /* 0x00130802ae00d388 */ /* 0x0001e20000000a00 */
[----:B------:R-:W-:Y:S01]  /*4330*/  FADD.FTZ R138, -R183, R170 ;  /* 0x000000aab78a7221 */ /* 0x000fe20000010100 */
[----:B------:R-:W-:Y:S01]  /*4340*/  FADD.FTZ R140, -R177, R166 ;  /* 0x000000a6b18c7221 */ /* 0x000fe20000010100 */
[----:B------:R-:W-:Y:S01]  /*4350*/  FFMA.FTZ R201, R136, R203, R201 ;  /* 0x000000cb88c97223 */ /* 0x000fe200000100c9 */
[----:B------:R-:W-:Y:S01]  /*4360*/  FADD.FTZ R136, -R171, R160 ;  /* 0x000000a0ab887221 */ /* 0x000fe20000010100 */
[----:B------:R-:W-:Y:S01]  /*4370*/  FMUL.FTZ R171, R164, R160 ;  /* 0x000000a0a4ab7220 */ /* 0x000fe20000410000 */
[----:B------:R-:W-:Y:S01]  /*4380*/  IADD3 R160, -R8, UR7, -R111 ;  /* 0x0000000708a07c10 */ /* 0x000fe2000fffe96f */
[----:B------:R-:W-:Y:S01]  /*4390*/  FFMA.FTZ R209, R134, R201, R209 ;  /* 0x000000c986d17223 */ /* 0x000fe200000100d1 */
[----:B------:R1:W-:Y:S01]  /*43a0*/  STS [R162+0x430], R169 ;  /* 0x000430a9a2007388 */ /* 0x0003e20000000800 */
[----:B------:R-:W-:Y:S01]  /*43b0*/  FMUL.FTZ R170, R164, R170 ;  /* 0x000000aaa4aa7220 */ /* 0x000fe20000410000 */
[----:B------:R-:W-:Y:S01]  /*43c0*/  ISETP.GE.AND P1, PT, R160, 0x1, PT ;  /* 0x00000001a000780c */ /* 0x000fe20003f26270 */
[----:B------:R-:W-:Y:S01]  /*43d0*/  FFMA.FTZ R207, R132, R209, R207 ;  /* 0x000000d184cf7223 */ /* 0x000fe200000100cf */
[----:B0-----:R-:W-:Y:S01]  /*43e0*/  FMUL.FTZ R2, R48, R173 ;  /* 0x000000ad30027220 */ /* 0x001fe20000410000 */
[C---:B------:R-:W-:Y:S01]  /*43f0*/  FMUL.FTZ R166, R164.reuse, R166 ;  /* 0x000000a6a4a67220 */ /* 0x040fe20000410000 */
[----:B------:R0:W-:Y:S01]  /*4400*/  STS [R93+0x4], R152 ;  /* 0x000004985d007388 */ /* 0x0001e20000000800 */
[----:B------:R-:W-:Y:S01]  /*4410*/  FFMA.FTZ R3, R45, R207, R150 ;  /* 0x000000cf2d037223 */ /* 0x000fe20000010096 */
[----:B------:R-:W-:Y:S01]  /*4420*/  FMUL.FTZ R170, R49, R170 ;  /* 0x000000aa31aa7220 */ /* 0x000fe20000410000 */
[----:B------:R-:W-:Y:S01]  /*4430*/  FMUL.FTZ R166, R47, R166 ;  /* 0x000000a62fa67220 */ /* 0x000fe20000410000 */
[----:B-1----:R-:W-:Y:S01]  /*4440*/  FMUL.FTZ R169, R164, R172 ;  /* 0x000000aca4a97220 */ /* 0x002fe20000410000 */
[----:B------:R1:W-:Y:S01]  /*4450*/  STS [R93+0x10], R2 ;  /* 0x000010025d007388 */ /* 0x0003e20000000800 */
[----:B------:R-:W-:Y:S01]  /*4460*/  FMUL.FTZ R132, R207, R43 ;  /* 0x0000002bcf847220 */ /* 0x000fe20000410000 */
[----:B------:R-:W-:Y:S01]  /*4470*/  FADD.FTZ R142, -R168, R191 ;  /* 0x000000bfa88e7221 */ /* 0x000fe20000010100 */
[----:B------:R-:W-:Y:S01]  /*4480*/  FMUL.FTZ R150, R46, R169 ;  /* 0x000000a92e967220 */ /* 0x000fe20000410000 */
[----:B------:R-:W-:Y:S01]  /*4490*/  FFMA.FTZ R169, R71, -R42, R156 ;  /* 0x8000002a47a97223 */ /* 0x000fe2000001009c */
[----:B0-----:R-:W-:Y:S01]  /*44a0*/  FMUL.FTZ R152, R108, R171 ;  /* 0x000000ab6c987220 */ /* 0x001fe20000410000 */
[----:B------:R0:W-:Y:S01]  /*44b0*/  STS [R93+0x8], R144 ;  /* 0x000008905d007388 */ /* 0x0001e20000000800 */
[----:B------:R-:W-:Y:S01]  /*44c0*/  FFMA.FTZ R134, R69, -R44, R158 ;  /* 0x8000002c45867223 */ /* 0x000fe2000001009e */
[----:B-1----:R-:W-:-:S02]  /*44d0*/  FMUL.FTZ R2, R3, R42 ;  /* 0x0000002a03027220 */ /* 0x002fc40000410000 */
[----:B------:R1:W-:Y:S02]  /*44e0*/  STS [R93+0xc], R170 ;  /* 0x00000caa5d007388 */ /* 0x0003e40000000800 */
[----:B------:R-:W-:Y:S02]  /*44f0*/  FFMA.FTZ R43, R2, R169, RZ ;  /* 0x000000a9022b7223 */ /* 0x000fe400000100ff */
[----:B------:R1:W-:Y:S01]  /*4500*/  STS [R93+0x14], R166 ;  /* 0x000014a65d007388 */ /* 0x0003e20000000800 */
[----:B0-----:R-:W-:Y:S01]  /*4510*/  FMUL.FTZ R144, R209, R44 ;  /* 0x0000002cd1907220 */ /* 0x001fe20000410000 */
[----:B------:R-:W-:Y:S02]  /*4520*/  FFMA.FTZ R171, R132, R142, R43 ;  /* 0x0000008e84ab7223 */ /* 0x000fe4000001002b */
[----:B------:R1:W-:Y:S04]  /*4530*/  STS [R93+0x18], R150 ;  /* 0x000018965d007388 */ /* 0x0003e80000000800 */
[----:B------:R1:W-:Y:S01]  /*4540*/  STS [R93+0x1c], R152 ;  /* 0x00001c985d007388 */ /* 0x0003e20000000800 */
[----:B------:R-:W-:Y:S06]  /*4550*/  BAR.SYNC.DEFER_BLOCKING 0x0 ;  /* 0x0000000000007b1d */ /* 0x000fec0000010000 */
[----:B------:R-:W-:Y:S05]  /*4560*/  @!P1 BRA `(.L_x_8883) ;  /* 0x0000000000289947 */ /* 0x000fea0003800000 */
[----:B------:R-:W-:Y:S01]  /*4570*/  LEA.HI.SX32 R43, R111, R111, 0x1b ;  /* 0x0000006f6f2b7211 */ /* 0x000fe200078fdaff */
[----:B------:R-:W-:-:S03]  /*4580*/  IMAD R124, R124, UR18, RZ ;  /* 0x000000127c7c7c24 */ /* 0x000fc6000f8e02ff */
[----:B-1----:R-:W-:Y:S01]  /*4590*/  LEA R150, R43, R52, 0x2 ;  /* 0x000000342b967211 */ /* 0x002fe200078e10ff */
[C---:B------:R-:W-:Y:S02]  /*45a0*/  IMAD R45, R159.reuse, UR19, R124 ;  /* 0x000000139f2d7c24 */ /* 0x040fe4000f8e027c */
[----:B------:R-:W-:Y:S02]  /*45b0*/  IMAD.WIDE.U32 R42, R159, UR18, R4 ;  /* 0x000000129f2a7c25 */ /* 0x000fe4000f8e0004 */
[----:B------:R-:W0:Y:S03]  /*45c0*/  LDS R173, [R150+0x430] ;  /* 0x0004300096ad7984 */ /* 0x000e260000000800 */
[----:B------:R-:W-:Y:S02]  /*45d0*/  IADD3 R43, R43, R45, RZ ;  /* 0x0000002d2b2b7210 */ /* 0x000fe40007ffe0ff */
[----:B------:R-:W-:-:S04]  /*45e0*/  LEA R44, P1, R42, UR24, 0x2 ;  /* 0x000000182a2c7c11 */ /* 0x000fc8000f8210ff */
[----:B------:R-:W-:-:S05]  /*45f0*/  LEA.HI.X R45, R42, UR25, R43, 0x2, P1 ;  /* 0x000000192a2d7c11 */ /* 0x000fca00088f142b */
[----:B0-----:R0:W-:Y:S04]  /*4600*/  REDG.E.ADD.F32.FTZ.RN.STRONG.GPU desc[UR12][R44.64], R173 ;  /* 0x000000ad2c0079a6 */ /* 0x0011e8000c10f38c */
.L_x_8883:
[----:B------:R-:W-:Y:S05]  /*4610*/  BSYNC B0 ;  /* 0x0000000000007941 */ /* 0x000fea0003800000 */
.L_x_8882:
[----:B------:R-:W-:Y:S01]  /*4620*/  FMUL.FTZ R124, R205, R167 ;  /* 0x000000a7cd7c7220 */ /* 0x000fe20000410000 */
[----:B0-----:R-:W-:Y:S01]  /*4630*/  FMUL.FTZ R44, R201, R165 ;  /* 0x000000a5c92c7220 */ /* 0x001fe20000410000 */
[----:B------:R0:W2:Y:S01]  /*4640*/  LDS R167, [R91+0x4b0] ;  /* 0x0004b0005ba77984 */ /* 0x0000a20000000800 */
[----:B------:R-:W-:Y:S01]  /*4650*/  FFMA.FTZ R171, R144, R134, R171 ;  /* 0x0000008690ab7223 */ /* 0x000fe200000100ab */
[----:B------:R-:W-:Y:S01]  /*4660*/  ISETP.GE.AND P1, PT, R160, 0x21, PT ;  /* 0x00000021a000780c */ /* 0x000fe20003f26270 */
[-C--:B------:R-:W-:Y:S01]  /*4670*/  FFMA.FTZ R45, R67, -R126.reuse, R148 ;  /* 0x8000007e432d7223 */ /* 0x080fe20000010094 */
[----:B------:R-:W-:Y:S01]  /*4680*/  FMUL.FTZ R126, R203, R126 ;  /* 0x0000007ecb7e7220 */ /* 0x000fe20000410000 */
[----:B------:R-:W-:Y:S01]  /*4690*/  FFMA.FTZ R171, R44, R138, R171 ;  /* 0x0000008a2cab7223 */ /* 0x000fe200000100ab */
[----:B------:R-:W-:Y:S01]  /*46a0*/  USHF.L.U64.HI UR20, UR5, 0x2, UR6 ;  /* 0x0000000205147899 */ /* 0x000fe20008010206 */
[----:B------:R-:W-:Y:S01]  /*46b0*/  FFMA.FTZ R165, R65, -R128, R172 ;  /* 0x8000008041a57223 */ /* 0x000fe200000100ac */
[----:B------:R-:W-:Y:S01]  /*46c0*/  USHF.L.U32 UR21, UR5, 0x2, URZ ;  /* 0x0000000205157899 */ /* 0x000fe2000800063f */
[----:B------:R-:W-:Y:S01]  /*46d0*/  FFMA.FTZ R171, R126, R45, R171 ;  /* 0x0000002d7eab7223 */ /* 0x000fe200000100ab */
[----:B------:R-:W-:Y:S01]  /*46e0*/  FMUL.FTZ R130, R197, R130 ;  /* 0x00000082c5827220 */ /* 0x000fe20000410000 */
[----:B------:R-:W-:Y:S01]  /*46f0*/  FMUL.FTZ R128, R199, R128 ;  /* 0x00000080c7807220 */ /* 0x000fe20000410000 */
[----:B------:R-:W-:-:S02]  /*4700*/  IMAD R42, R36, UR20, RZ ;  /* 0x00000014242a7c24 */ /* 0x000fc4000f8e02ff */
[----:B------:R-:W-:Y:S01]  /*4710*/  FFMA.FTZ R171, R124, R140, R171 ;  /* 0x0000008c7cab7223 */ /* 0x000fe200000100ab */
[----:B------:R-:W-:Y:S01]  /*4720*/  BSSY B0, `(.L_x_8884) ;  /* 0x0000008000007945 */ /* 0x000fe20003800000 */
[----:B-1----:R-:W-:Y:S01]  /*4730*/  FMUL.FTZ R152, R130, R136 ;  /* 0x0000008882987220 */ /* 0x002fe20000410000 */
[----:B------:R-:W-:Y:S02]  /*4740*/  IMAD R175, R37, UR21, R42 ;  /* 0x0000001525af7c24 */ /* 0x000fe4000f8e022a */
[----:B------:R-:W-:Y:S01]  /*4750*/  FFMA.FTZ R171, R128, R165, R171 ;  /* 0x000000a580ab7223 */ /* 0x000fe200000100ab */
[----:B0-----:R-:W-:Y:S06]  /*4760*/  @!P1 BRA `(.L_x_8885) ;  /* 0x00000000000c9947 */ /* 0x001fec0003800000 */
[----:B------:R-:W-:-:S05]  /*4770*/  IMAD.WIDE.U32 R42, R36, UR21, R18 ;  /* 0x00000015242a7c25 */ /* 0x000fca000f8e0012 */
[----:B------:R-:W-:-:S05]  /*4780*/  IADD3 R43, R43, R175, RZ ;  /* 0x000000af2b2b7210 */ /* 0x000fca0007ffe0ff */
[----:B--2---:R0:W-:Y:S02]  /*4790*/  REDG.E.ADD.F32.FTZ.RN.STRONG.GPU desc[UR12][R42.64], R167 ;  /* 0x000000a72a0079a6 */ /* 0x0041e4000c10f38c */
.L_x_8885:
[----:B------:R-:W-:Y:S05]  /*47a0*/  BSYNC B0 ;  /* 0x0000000000007941 */ /* 0x000fea0003800000 */
.L_x_8884:
[----:B0-2---:R0:W1:Y:S01]  /*47b0*/  LDS R167, [R89+0x530] ;  /* 0x0005300059a77984 */ /* 0x0050620000000800 */
[C---:B------:R-:W-:Y:S01]  /*47c0*/  ISETP.GE.AND P6, PT, R160.reuse, 0x41, PT ;  /* 0x00000041a000780c */ /* 0x040fe20003fc6270 */
        /* <DEDUP_REMOVED lines=11> */
.L_x_8887:
[----:B------:R-:W-:Y:S05]  /*4880*/  BSYNC B0 ;  /* 0x0000000000007941 */ /* 0x000fea0003800000 */
.L_x_8886:
[----:B01----:R0:W1:Y:S01]  /*4890*/  LDS R167, [R87+0x5b0] ;  /* 0x0005b00057a77984 */ /* 0x0030620000000800 */
[----:B------:R-:W-:Y:S01]  /*48a0*/  BSSY B0, `(.L_x_8888) ;  /* 0x0000006000007945 */ /* 0x000fe20003800000 */
[----:B------:R-:W-:-:S03]  /*48b0*/  IADD3 R148, R111, 0xc0, RZ ;  /* 0x000000c06f947810 */ /* 0x000fc60007ffe0ff */
[----:B------:R-:W-:Y:S05]  /*48c0*/  @!P1 BRA `(.L_x_8889) ;  /* 0x00000000000c9947 */ /* 0x000fea0003800000 */
[----:B------:R-:W-:-:S05]  /*48d0*/  IMAD.WIDE.U32 R42, R36, UR21, R22 ;  /* 0x00000015242a7c25 */ /* 0x000fca000f8e0016 */
[----:B------:R-:W-:-:S05]  /*48e0*/  IADD3 R43, R175, R43, RZ ;  /* 0x0000002baf2b7210 */ /* 0x000fca0007ffe0ff */
[----:B-1----:R2:W-:Y:S02]  /*48f0*/  REDG.E.ADD.F32.FTZ.RN.STRONG.GPU desc[UR12][R42.64], R167 ;  /* 0x000000a72a0079a6 */ /* 0x0025e4000c10f38c */
.L_x_8889:
[----:B------:R-:W-:Y:S05]  /*4900*/  BSYNC B0 ;  /* 0x0000000000007941 */ /* 0x000fea0003800000 */
.L_x_8888:
[----:B-12---:R1:W2:Y:S01]  /*4910*/  LDS R167, [R85+0x630] ;  /* 0x0006300055a77984 */ /* 0x0062a20000000800 */
[----:B------:R-:W-:Y:S01]  /*4920*/  BSSY B0, `(.L_x_8890) ;  /* 0x0000007000007945 */ /* 0x000fe20003800000 */
[----:B------:R-:W-:Y:S01]  /*4930*/  VIADD R150, R111, 0xe0 ;  /* 0x000000e06f967836 */ /* 0x000fe20000000000 */
[----:B------:R-:W-:Y:S02]  /*4940*/  LEA.HI.SX32 R171, R148, R111, 0x1b ;  /* 0x0000006f94ab7211 */ /* 0x000fe400078fdaff */
[----:B------:R-:W-:Y:S05]  /*4950*/  @!P2 BRA `(.L_x_8891) ;  /* 0x00000000000ca947 */ /* 0x000fea0003800000 */
[----:B------:R-:W-:-:S05]  /*4960*/  IMAD.WIDE.U32 R42, R36, UR21, R24 ;  /* 0x00000015242a7c25 */ /* 0x000fca000f8e0018 */
[----:B------:R-:W-:-:S05]  /*4970*/  IADD3 R43, R175, R43, RZ ;  /* 0x0000002baf2b7210 */ /* 0x000fca0007ffe0ff */
[----:B--2---:R3:W-:Y:S02]  /*4980*/  REDG.E.ADD.F32.FTZ.RN.STRONG.GPU desc[UR12][R42.64], R167 ;  /* 0x000000a72a0079a6 */ /* 0x0047e4000c10f38c */
.L_x_8891:
[----:B------:R-:W-:Y:S05]  /*4990*/  BSYNC B0 ;  /* 0x0000000000007941 */ /* 0x000fea0003800000 */
.L_x_8890:
[----:B--23--:R2:W3:Y:S01]  /*49a0*/  LDS R167, [R83+0x6b0] ;  /* 0x0006b00053a77984 */ /* 0x00c4e20000000800 */
[----:B------:R-:W-:Y:S01]  /*49b0*/  BSSY B0, `(.L_x_8892) ;  /* 0x0000007000007945 */ /* 0x000fe20003800000 */
[----:B------:R-:W-:Y:S02]  /*49c0*/  LEA.HI.SX32 R173, R150, R111, 0x1b ;  /* 0x0000006f96ad7211 */ /* 0x000fe400078fdaff */
[----:B------:R-:W-:Y:S01]  /*49d0*/  LEA R171, R171, R52, 0x2 ;  /* 0x00000034abab7211 */ /* 0x000fe200078e10ff */
[----:B------:R-:W-:Y:S06]  /*49e0*/  @!P3 BRA `(.L_x_8893) ;  /* 0x00000000000cb947 */ /* 0x000fec0003800000 */
[----:B------:R-:W-:-:S05]  /*49f0*/  IMAD.WIDE.U32 R42, R36, UR21, R26 ;  /* 0x00000015242a7c25 */ /* 0x000fca000f8e001a */
[----:B------:R-:W-:-:S05]  /*4a00*/  IADD3 R43, R175, R43, RZ ;  /* 0x0000002baf2b7210 */ /* 0x000fca0007ffe0ff */
[----:B---3--:R4:W-:Y:S02]  /*4a10*/  REDG.E.ADD.F32.FTZ.RN.STRONG.GPU desc[UR12][R42.64], R167 ;  /* 0x000000a72a0079a6 */ /* 0x0089e4000c10f38c */
.L_x_8893:
[----:B------:R-:W-:Y:S05]  /*4a20*/  BSYNC B0 ;  /* 0x0000000000007941 */ /* 0x000fea0003800000 */
.L_x_8892:
[----:B---34-:R3:W4:Y:S01]  /*4a30*/  LDS R167, [R171+0x730] ;  /* 0x00073000aba77984 */ /* 0x0187220000000800 */
[----:B------:R-:W-:Y:S01]  /*4a40*/  BSSY B0, `(.L_x_8894) ;  /* 0x0000006000007945 */ /* 0x000fe20003800000 */
[----:B------:R-:W-:-:S03]  /*4a50*/  LEA R173, R173, R52, 0x2 ;  /* 0x00000034adad7211 */ /* 0x000fc600078e10ff */
[----:B------:R-:W-:Y:S05]  /*4a60*/  @!P4 BRA `(.L_x_8895) ;  /* 0x00000000000cc947 */ /* 0x000fea0003800000 */
[----:B------:R-:W-:-:S05]  /*4a70*/  IMAD.WIDE.U32 R42, R36, UR21, R28 ;  /* 0x00000015242a7c25 */ /* 0x000fca000f8e001c */
[----:B------:R-:W-:-:S05]  /*4a80*/  IADD3 R43, R175, R43, RZ ;  /* 0x0000002baf2b7210 */ /* 0x000fca0007ffe0ff */
[----:B----4-:R4:W-:Y:S02]  /*4a90*/  REDG.E.ADD.F32.FTZ.RN.STRONG.GPU desc[UR12][R42.64], R167 ;  /* 0x000000a72a0079a6 */ /* 0x0109e4000c10f38c */
.L_x_8895:
[----:B------:R-:W-:Y:S05]  /*4aa0*/  BSYNC B0 ;  /* 0x0000000000007941 */ /* 0x000fea0003800000 */
.L_x_8894:
[----:B----4-:R4:W0:Y:S01]  /*4ab0*/  LDS R167, [R173+0x7b0] ;  /* 0x0007b000ada77984 */ /* 0x0108220000000800 */
[----:B------:R-:W-:Y:S01]  /*4ac0*/  BSSY B0, `(.L_x_8896) ;  /* 0x0000005000007945 */ /* 0x000fe20003800000 */
[----:B------:R-:W-:-:S03]  /*4ad0*/  IMAD.WIDE.U32 R42, R36, UR21, R30 ;  /* 0x00000015242a7c25 */ /* 0x000fc6000f8e001e */
[----:B------:R-:W-:Y:S05]  /*4ae0*/  @!P5 BRA `(.L_x_8897) ;  /* 0x000000000008d947 */ /* 0x000fea0003800000 */
[----:B------:R-:W-:-:S05]  /*4af0*/  IADD3 R43, R175, R43, RZ ;  /* 0x0000002baf2b7210 */ /* 0x000fca0007ffe0ff */
[----:B0-----:R0:W-:Y:S02]  /*4b00*/  REDG.E.ADD.F32.FTZ.RN.STRONG.GPU desc[UR12][R42.64], R167 ;  /* 0x000000a72a0079a6 */ /* 0x0011e4000c10f38c */
.L_x_8897:
[----:B------:R-:W-:Y:S05]  /*4b10*/  BSYNC B0 ;  /* 0x0000000000007941 */ /* 0x000fea0003800000 */
.L_x_8896:
[----:B0-----:R-:W0:Y:S01]  /*4b20*/  SHFL.DOWN PT, R167, R146, 0x1, 0x1f ;  /* 0x08201f0092a77f89 */ /* 0x001e2200000e0000 */
[C---:B------:R-:W-:Y:S01]  /*4b30*/  ISETP.GT.AND P1, PT, R95.reuse, 0x1e, PT ;  /* 0x0000001e5f00780c */ /* 0x040fe20003f24270 */
[----:B------:R-:W-:Y:S01]  /*4b40*/  FMUL.FTZ R42, R122, R199 ;  /* 0x000000c77a2a7220 */ /* 0x000fe20000410000 */
[----:B------:R-:W-:Y:S01]  /*4b50*/  ISETP.NE.AND P2, PT, R95, RZ, PT ;  /* 0x000000ff5f00720c */ /* 0x000fe20003f45270 */
[----:B------:R-:W5:Y:S01]  /*4b60*/  SHFL.DOWN PT, R43, R152, 0x1, 0x1f ;  /* 0x08201f00982b7f89 */ /* 0x000f6200000e0000 */
[----:B------:R-:W-:Y:S01]  /*4b70*/  FADD.FTZ R131, R128, R131 ;  /* 0x0000008380837221 */ /* 0x000fe20000010000 */
[----:B------:R-:W-:Y:S01]  /*4b80*/  FMUL.FTZ R128, R42, R165 ;  /* 0x000000a52a807220 */ /* 0x000fe20000410000 */
[----:B------:R-:W-:Y:S01]  /*4b90*/  FMUL.FTZ R42, R122, R203 ;  /* 0x000000cb7a2a7220 */ /* 0x000fe20000410000 */
[----:B------:R-:W-:Y:S01]  /*4ba0*/  FADD.FTZ R129, R124, R129 ;  /* 0x000000817c817221 */ /* 0x000fe20000010000 */
[----:B------:R-:W-:Y:S01]  /*4bb0*/  ISETP.NE.AND P3, PT, R111, RZ, PT ;  /* 0x000000ff6f00720c */ /* 0x000fe20003f65270 */
[----:B------:R-:W-:Y:S01]  /*4bc0*/  FADD.FTZ R127, R126, R127 ;  /* 0x0000007f7e7f7221 */ /* 0x000fe20000010000 */
[----:B------:R-:W-:Y:S01]  /*4bd0*/  FMUL.FTZ R124, R42, R45 ;  /* 0x0000002d2a7c7220 */ /* 0x000fe20000410000 */
[----:B------:R-:W-:Y:S01]  /*4be0*/  FMUL.FTZ R45, R122, R201 ;  /* 0x000000c97a2d7220 */ /* 0x000fe20000410000 */
[----:B------:R-:W-:Y:S01]  /*4bf0*/  FADD.FTZ R125, R44, R125 ;  /* 0x0000007d2c7d7221 */ /* 0x000fe20000010000 */
[----:B------:R-:W-:Y:S01]  /*4c00*/  FFMA.FTZ R128, R65, R199, R128 ;  /* 0x000000c741807223 */ /* 0x000fe20000010080 */
[----:B------:R-:W-:Y:S01]  /*4c10*/  FFMA.FTZ R124, R67, R203, R124 ;  /* 0x000000cb437c7223 */ /* 0x000fe2000001007c */
[----:B------:R-:W1:Y:S01]  /*4c20*/  @!P2 S2R R175, SR_CgaCtaId ;  /* 0x0000000000afa919 */ /* 0x000e620000008800 */
[----:B------:R-:W-:Y:S01]  /*4c30*/  FMUL.FTZ R165, R45, R138 ;  /* 0x0000008a2da57220 */ /* 0x000fe20000410000 */
[----:B------:R-:W-:Y:S01]  /*4c40*/  FMUL.FTZ R45, R122, R209 ;  /* 0x000000d17a2d7220 */ /* 0x000fe20000410000 */
[----:B------:R-:W-:Y:S01]  /*4c50*/  @!P2 MOV R42, 0x400 ;  /* 0x00000400002aa802 */ /* 0x000fe20000000f00 */
[----:B------:R-:W-:Y:S01]  /*4c60*/  BSSY B0, `(.L_x_8898) ;  /* 0x0000040000007945 */ /* 0x000fe20003800000 */
        /* <DEDUP_REMOVED lines=10> */
[----:B------:R-:W-:Y:S01]  /*4d10*/  FFMA.FTZ R44, R68, R207, R45 ;  /* 0x000000cf442c7223 */ /* 0x000fe2000001002d */
[----:B------:R-:W-:Y:S01]  /*4d20*/  FADD.FTZ R133, R130, R133 ;  /* 0x0000008582857221 */ /* 0x000fe20000010000 */
        /* <DEDUP_REMOVED lines=8> */
[----:B-1----:R-:W-:-:S02]  /*4db0*/  @!P2 LEA R52, R175, R42, 0x18 ;  /* 0x0000002aaf34a211 */ /* 0x002fc400078ec0ff */
[----:B0-----:R-:W-:Y:S01]  /*4dc0*/  @!P1 FADD.FTZ R146, R146, R167 ;  /* 0x000000a792929221 */ /* 0x001fe20000010000 */
[----:B-----5:R-:W-:-:S04]  /*4dd0*/  @!P1 FADD.FTZ R152, R152, R43 ;  /* 0x0000002b98989221 */ /* 0x020fc80000010000 */
        /* <DEDUP_REMOVED lines=11> */
[----:B----4-:R-:W0:Y:S01]  /*4e90*/  SHFL.DOWN PT, R173, R146, 0x10, 0x1f ;  /* 0x0a001f0092ad7f89 */ /* 0x010e2200000e0000 */
[----:B------:R-:W-:Y:S01]  /*4ea0*/  ISETP.GT.AND P1, PT, R95, 0xf, PT ;  /* 0x0000000f5f00780c */ /* 0x000fe20003f24270 */
[C---:B------:R-:W-:Y:S01]  /*4eb0*/  FMUL.FTZ R43, R122.reuse, R205 ;  /* 0x000000cd7a2b7220 */ /* 0x040fe20000410000 */
[----:B------:R-:W-:Y:S01]  /*4ec0*/  FMUL.FTZ R122, R122, R3 ;  /* 0x000000037a7a7220 */ /* 0x000fe20000410000 */
[----:B---3--:R-:W1:Y:S01]  /*4ed0*/  SHFL.DOWN PT, R171, R152, 0x10, 0x1f ;  /* 0x0a001f0098ab7f89 */ /* 0x008e6200000e0000 */
[----:B------:R-:W-:Y:S01]  /*4ee0*/  FMUL.FTZ R136, R167, R136 ;  /* 0x00000088a7887220 */ /* 0x000fe20000410000 */
[----:B------:R-:W-:Y:S01]  /*4ef0*/  FMUL.FTZ R43, R43, R140 ;  /* 0x0000008c2b2b7220 */ /* 0x000fe20000410000 */
[----:B------:R-:W-:Y:S02]  /*4f00*/  FMUL.FTZ R122, R122, R169 ;  /* 0x000000a97a7a7220 */ /* 0x000fe40000410000 */
[----:B------:R-:W-:Y:S01]  /*4f10*/  FFMA.FTZ R136, R63, R197, R136 ;  /* 0x000000c53f887223 */ /* 0x000fe20000010088 */
[----:B------:R-:W-:Y:S01]  /*4f20*/  FFMA.FTZ R126, R64, R205, R43 ;  /* 0x000000cd407e7223 */ /* 0x000fe2000001002b */
[----:B------:R-:W-:-:S02]  /*4f30*/  FFMA.FTZ R122, R71, R3, R122 ;  /* 0x00000003477a7223 */ /* 0x000fc4000001007a */
[----:B------:R-:W-:Y:S01]  /*4f40*/  FADD.FTZ R135, R136, R135 ;  /* 0x0000008788877221 */ /* 0x000fe20000010000 */
[----:B------:R-:W-:Y:S01]  /*4f50*/  FADD.FTZ R139, R126, R139 ;  /* 0x0000008b7e8b7221 */ /* 0x000fe20000010000 */
[----:B------:R-:W-:Y:S01]  /*4f60*/  FADD.FTZ R149, R122, R149 ;  /* 0x000000957a957221 */ /* 0x000fe20000010000 */
[----:B0-----:R-:W-:Y:S01]  /*4f70*/  @!P1 FADD.FTZ R146, R146, R173 ;  /* 0x000000ad92929221 */ /* 0x001fe20000010000 */
[----:B-1----:R-:W-:-:S04]  /*4f80*/  @!P1 FADD.FTZ R152, R152, R171 ;  /* 0x000000ab98989221 */ /* 0x002fc80000010000 */
[----:B------:R-:W-:Y:S02]  /*4f90*/  MOV R43, R146 ;  /* 0x00000092002b7202 */ /* 0x000fe40000000f00 */
[----:B------:R-:W-:-:S05]  /*4fa0*/  MOV R42, R152 ;  /* 0x00000098002a7202 */ /* 0x000fca0000000f00 */
        /* <DEDUP_REMOVED lines=11> */
.L_x_8899:
[----:B------:R-:W-:Y:S05]  /*5060*/  BSYNC B0 ;  /* 0x0000000000007941 */ /* 0x000fea0003800000 */
.L_x_8898:
[----:B------:R-:W-:Y:S01]  /*5070*/  IADD3 R159, R159, 0x1, RZ ;  /* 0x000000019f9f7810 */ /* 0x000fe20007ffe0ff */
[----:B------:R-:W-:-:S03]  /*5080*/  UIADD3 UR5, UP0, UR5, 0x1, URZ ;  /* 0x0000000105057890 */ /* 0x000fc6000ff1e03f */
[----:B------:R-:W-:Y:S01]  /*5090*/  ISETP.GE.AND P1, PT, R159, UR23, PT ;  /* 0x000000179f007c0c */ /* 0x000fe2000bf26270 */
[----:B------:R-:W-:-:S12]  /*50a0*/  UIADD3.X UR6, URZ, UR6, URZ, UP0, !UPT ;  /* 0x000000063f067290 */ /* 0x000fd800087fe43f */
[----:B------:R-:W-:Y:S05]  /*50b0*/  @!P1 BRA `(.L_x_8900) ;  /* 0xffffffe000249947 */ /* 0x000fea000383ffff */
.L_x_8879:
[----:B------:R-:W3:Y:S08]  /*50c0*/  S2UR UR6, SR_CgaCtaId ;  /* 0x00000000000679c3 */ /* 0x000ef00000008800 */
[----:B------:R-:W-:Y:S01]  /*50d0*/  BAR.SYNC.DEFER_BLOCKING 0x0 ;  /* 0x0000000000007b1d */ /* 0x000fe20000010000 */
[----:B------:R-:W-:Y:S02]  /*50e0*/  ISETP.NE.AND P6, PT, R111, RZ, PT ;  /* 0x000000ff6f00720c */ /* 0x000fe40003fc5270 */
[----:B------:R-:W-:-:S03]  /*50f0*/  IADD3 R18, -R8, UR7, RZ ;  /* 0x0000000708127c10 */ /* 0x000fc6000fffe1ff */
[----:B------:R-:W-:Y:S02]  /*5100*/  UMOV UR5, 0x400 ;  /* 0x0000040000057882 */ /* 0x000fe40000000000 */
[----:B------:R-:W4:Y:S01]  /*5110*/  LDC.64 R8, c[0x0][0x388] ;  /* 0x0000e200ff087b82 */ /* 0x000f220000000a00 */
[----:B------:R-:W-:Y:S01]  /*5120*/  BSSY B0, `(.L_x_8901) ;  /* 0x0000029000007945 */ /* 0x000fe20003800000 */
[----:B---3--:R-:W-:Y:S01]  /*5130*/  ULEA UR5, UR6, UR5, 0x18 ;  /* 0x0000000506057291 */ /* 0x008fe2000f8ec03f */
[----:B------:R-:W-:Y:S04]  /*5140*/  STS [R70], R119 ;  /* 0x0000007746007388 */ /* 0x000fe80000000800 */
[----:B------:R-:W-:Y:S01]  /*5150*/  STS [R70+0x4], R121 ;  /* 0x0000047946007388 */ /* 0x000fe20000000800 */
[----:B----4-:R-:W-:-:S03]  /*5160*/  IMAD R0, R8, UR15, RZ ;  /* 0x0000000f08007c24 */ /* 0x010fc6000f8e02ff */
[----:B------:R-:W-:Y:S01]  /*5170*/  STS [R70+0x8], R123 ;  /* 0x0000087b46007388 */ /* 0x000fe20000000800 */
[----:B------:R-:W-:-:S03]  /*5180*/  IMAD.WIDE.U32 R2, R8, UR14, RZ ;  /* 0x0000000e08027c25 */ /* 0x000fc6000f8e00ff */
[----:B------:R-:W-:Y:S01]  /*5190*/  STS [R70+0xc], R125 ;  /* 0x00000c7d46007388 */ /* 0x000fe20000000800 */
[----:B------:R-:W-:-:S03]  /*51a0*/  IMAD R9, R9, UR14, R0 ;  /* 0x0000000e09097c24 */ /* 0x000fc6000f8e0200 */
[----:B------:R-:W-:Y:S01]  /*51b0*/  STS [R70+0x10], R127 ;  /* 0x0000107f46007388 */ /* 0x000fe20000000800 */
[----:B------:R-:W-:-:S03]  /*51c0*/  IMAD.IADD R37, R3, 0x1, R9 ;  /* 0x0000000103257824 */ /* 0x000fc600078e0209 */
        /* <DEDUP_REMOVED lines=14> */
[----:B------:R-:W3:Y:S02]  /*52b0*/  LDS R35, [UR5+0x420] ;  /* 0x00042005ff237984 */ /* 0x000ee40008000800 */
[----:B---3--:R-:W-:-:S13]  /*52c0*/  ISETP.GE.AND P0, PT, R10, R35, PT ;  /* 0x000000230a00720c */ /* 0x008fda0003f06270 */
        /* <DEDUP_REMOVED lines=14> */
.L_x_8902:
[----:B------:R-:W-:Y:S05]  /*53b0*/  BSYNC B0 ;  /* 0x0000000000007941 */ /* 0x000fea0003800000 */
.L_x_8901:
        /* <DEDUP_REMOVED lines=9> */
[----:B---3--:R-:W-:Y:S01]  /*5450*/  IMAD R8, R117, UR9, R0 ;  /* 0x0000000975087c24 */ /* 0x008fe2000f8e0200 */
[----:B------:R-:W-:Y:S01]  /*5460*/  IADD3 R0, P1, R54, R2, RZ ;  /* 0x0000000236007210 */ /* 0x000fe20007f3e0ff */
[----:B------:R-:W-:Y:S01]  /*5470*/  FADD.FTZ R98, R98, R147 ;  /* 0x0000009362627221 */ /* 0x000fe20000010000 */
[----:B------:R-:W-:Y:S01]  /*5480*/  ISETP.GE.AND P3, PT, R86, R35, PT ;  /* 0x000000235600720c */ /* 0x000fe20003f66270 */
[----:B------:R-:W-:Y:S01]  /*5490*/  BSSY B0, `(.L_x_8903) ;  /* 0x0000041000007945 */ /* 0x000fe20003800000 */
[----:B------:R-:W-:Y:S01]  /*54a0*/  IADD3.X R3, R53, R8, R3, P1, !PT ;  /* 0x0000000835037210 */ /* 0x000fe20000ffe403 */
        /* <DEDUP_REMOVED lines=14> */
[----:B------:R-:W-:Y:S01]  /*5590*/  @!P1 STG.E desc[UR12][R2.64+-0x280], R25 ;  /* 0xfffd801902009986 */ /* 0x000fe2000c10190c */
[----:B------:R-:W-:Y:S01]  /*55a0*/  IADD3 R8, P1, R10, -0xe0, RZ ;  /* 0xffffff200a087810 */ /* 0x000fe20007f3e0ff */
[----:B------:R-:W-:-:S02]  /*55b0*/  FADD.FTZ R98, R98, R135 ;  /* 0x0000008762627221 */ /* 0x000fc40000010000 */
[----:B------:R3:W-:Y:S04]  /*55c0*/  @!P0 STG.E desc[UR12][R2.64+-0x200], R27 ;  /* 0xfffe001b02008986 */ /* 0x0007e8000c10190c */
[----:B------:R4:W-:Y:S04]  /*55d0*/  @!P4 STG.E desc[UR12][R2.64+-0x100], R31 ;  /* 0xffff001f0200c986 */ /* 0x0009e8000c10190c */
[----:B------:R-:W-:Y:S04]  /*55e0*/  @!P2 STG.E desc[UR12][R2.64+-0x380], R21 ;  /* 0xfffc80150200a986 */ /* 0x000fe8000c10190c */
[----:B------:R5:W-:Y:S01]  /*55f0*/  @!P5 STG.E desc[UR12][R2.64+-0x80], R33 ;  /* 0xffff80210200d986 */ /* 0x000be2000c10190c */
[----:B---3--:R-:W-:Y:S01]  /*5600*/  IADD3.X R27, R11, -0x1, RZ, P1, !PT ;  /* 0xffffffff0b1b7810 */ /* 0x008fe20000ffe4ff */
[----:B------:R-:W-:Y:S08]  /*5610*/  BAR.SYNC.DEFER_BLOCKING 0x0 ;  /* 0x0000000000007b1d */ /* 0x000ff00000010000 */
[----:B----4-:R-:W3:Y:S01]  /*5620*/  LDC.64 R30, c[0x0][0x3a8] ;  /* 0x0000ea00ff1e7b82 */ /* 0x010ee20000000a00 */
[----:B------:R-:W-:Y:S04]  /*5630*/  STS [R70], R149 ;  /* 0x0000009546007388 */ /* 0x000fe80000000800 */
[----:B------:R-:W-:Y:S01]  /*5640*/  STS [R70+0x4], R147 ;  /* 0x0000049346007388 */ /* 0x000fe20000000800 */
[----:B---3--:R-:W-:-:S03]  /*5650*/  IMAD R0, R30, UR15, RZ ;  /* 0x0000000f1e007c24 */ /* 0x008fc6000f8e02ff */
[----:B------:R-:W-:Y:S01]  /*5660*/  STS [R70+0x8], R145 ;  /* 0x0000089146007388 */ /* 0x000fe20000000800 */
[----:B-----5:R-:W-:-:S03]  /*5670*/  IMAD.WIDE.U32 R2, R30, UR14, RZ ;  /* 0x0000000e1e027c25 */ /* 0x020fc6000f8e00ff */
        /* <DEDUP_REMOVED lines=34> */
.L_x_8904:
[----:B------:R-:W-:Y:S05]  /*58a0*/  BSYNC B0 ;  /* 0x0000000000007941 */ /* 0x000fea0003800000 */
.L_x_8903:
[----:B------:R-:W-:Y:S01]  /*58b0*/  IMAD.MOV.U32 R3, RZ, RZ, R29 ;  /* 0x000000ffff037224 */ /* 0x000fe200078e001d */
        /* <DEDUP_REMOVED lines=8> */
[----:B---3--:R-:W-:Y:S01]  /*5940*/  IMAD R6, R117, UR7, R4 ;  /* 0x0000000775067c24 */ /* 0x008fe2000f8e0204 */
[----:B------:R-:W-:-:S02]  /*5950*/  IADD3 R5, P0, R54, R2, RZ ;  /* 0x0000000236057210 */ /* 0x000fc40007f1e0ff */
[----:B------:R-:W-:Y:S02]  /*5960*/  LEA.HI.X R4, R8, UR9, R27, 0x2, P1 ;  /* 0x0000000908047c11 */ /* 0x000fe400088f141b */
[----:B------:R-:W-:Y:S02]  /*5970*/  IADD3.X R3, R53, R6, R3, P0, !PT ;  /* 0x0000000635037210 */ /* 0x000fe400007fe403 */
[C---:B------:R-:W-:Y:S02]  /*5980*/  LEA R2, P2, R5.reuse, R0, 0x2 ;  /* 0x0000000005027211 */ /* 0x040fe400078410ff */
[-C--:B------:R-:W-:Y:S02]  /*5990*/  ISETP.GE.AND P0, PT, R94, R25.reuse, PT ;  /* 0x000000195e00720c */ /* 0x080fe40003f06270 */
[----:B------:R-:W-:Y:S02]  /*59a0*/  LEA.HI.X R3, R5, R4, R3, 0x2, P2 ;  /* 0x0000000405037211 */ /* 0x000fe400010f1403 */
[----:B------:R-:W-:-:S02]  /*59b0*/  ISETP.GE.AND P1, PT, R92, R25, PT ;  /* 0x000000195c00720c */ /* 0x000fc40003f26270 */
[-C--:B------:R-:W-:Y:S01]  /*59c0*/  ISETP.GE.AND P2, PT, R90, R25.reuse, PT ;  /* 0x000000195a00720c */ /* 0x080fe20003f46270 */
[----:B------:R3:W-:Y:S01]  /*59d0*/  @!P5 STG.E desc[UR12][R2.64+0x280], R73 ;  /* 0x000280490200d986 */ /* 0x0007e2000c10190c */
[-C--:B------:R-:W-:Y:S02]  /*59e0*/  ISETP.GE.AND P3, PT, R88, R25.reuse, PT ;  /* 0x000000195800720c */ /* 0x080fe40003f66270 */
[----:B------:R-:W-:Y:S01]  /*59f0*/  ISETP.GE.AND P4, PT, R86, R25, PT ;  /* 0x000000195600720c */ /* 0x000fe20003f86270 */
        /* <DEDUP_REMOVED lines=16> */
.L_x_8873:
[----:B------:R-:W-:Y:S02]  /*5b00*/  ULDC.64 UR4, c[0x0][0x3d8] ;  /* 0x0000f60000047ab9 */ /* 0x000fe40000000a00 */
[----:B------:R-:W-:-:S04]  /*5b10*/  ISETP.NE.U32.AND P0, PT, RZ, UR4, PT ;  /* 0x00000004ff007c0c */ /* 0x000fc8000bf05070 */
[----:B------:R-:W-:-:S13]  /*5b20*/  ISETP.NE.AND.EX P0, PT, RZ, UR5, PT, P0 ;  /* 0x00000005ff007c0c */ /* 0x000fda000bf05300 */
[----:B------:R-:W-:Y:S05]  /*5b30*/  @!P0 BRA `(.L_x_8906) ;  /* 0x00000000005c8947 */ /* 0x000fea0003800000 */
[----:B---3--:R-:W3:Y:S01]  /*5b40*/  SHFL.DOWN P0, R3, R100, 0x1, 0x1f ;  /* 0x08201f0064037f89 */ /* 0x008ee20000000000 */
[----:B------:R-:W-:Y:S01]  /*5b50*/  BSSY B0, `(.L_x_8906) ;  /* 0x0000015000007945 */ /* 0x000fe20003800000 */
[----:B------:R-:W4:Y:S01]  /*5b60*/  S2R R4, SR_LANEID ;  /* 0x0000000000047919 */ /* 0x000f220000000000 */
[----:B------:R-:W0:Y:S01]  /*5b70*/  S2R R6, SR_TID.X ;  /* 0x0000000000067919 */ /* 0x000e220000002100 */
[----:B---3--:R-:W-:-:S05]  /*5b80*/  @P0 FADD R3, R3, R100 ;  /* 0x0000006403030221 */ /* 0x008fca0000000000 */
[----:B------:R-:W3:Y:S01]  /*5b90*/  SHFL.DOWN P0, R0, R3, 0x2, 0x1f ;  /* 0x08401f0003007f89 */ /* 0x000ee20000000000 */
[----:B----4-:R-:W-:-:S13]  /*5ba0*/  ISETP.NE.AND P1, PT, R4, RZ, PT ;  /* 0x000000ff0400720c */ /* 0x010fda0003f25270 */
        /* <DEDUP_REMOVED lines=15> */
.L_x_8907:
[----:B------:R-:W-:Y:S05]  /*5ca0*/  BSYNC B0 ;  /* 0x0000000000007941 */ /* 0x000fea0003800000 */
.L_x_8906:
        /* <DEDUP_REMOVED lines=29> */
.L_x_8909:
[----:B---3--:R-:W3:Y:S02]  /*5e80*/  S2R R15, SR_TID.X ;  /* 0x00000000000f7919 */ /* 0x008ee40000002100 */
.L_x_8910:
[----:B------:R-:W-:Y:S05]  /*5e90*/  BSYNC B0 ;  /* 0x0000000000007941 */ /* 0x000fea0003800000 */
.L_x_8908:
        /* <DEDUP_REMOVED lines=16> */
[----:B0---4-:R-:W-:Y:S01]  /*5fa0*/  IMAD.WIDE.U32 R4, R117, UR8, RZ ;  /* 0x0000000875047c25 */ /* 0x011fe2000f8e00ff */
[----:B------:R-:W-:Y:S01]  /*5fb0*/  IADD3 R23, R3, R23, RZ ;  /* 0x0000001703177210 */ /* 0x000fe20007ffe0ff */
[----:B------:R-:W-:-:S03]  /*5fc0*/  ULDC.64 UR8, c[0x0][0x3c0] ;  /* 0x0000f00000087ab9 */ /* 0x000fc60000000a00 */
[----:B------:R-:W-:Y:S01]  /*5fd0*/  IADD3 R21, R5, R21, RZ ;  /* 0x0000001505157210 */ /* 0x000fe20007ffe0ff */
[----:B---3--:R-:W-:-:S03]  /*5fe0*/  ULEA UR4, UR5, UR4, 0x18 ;  /* 0x0000000405047291 */ /* 0x008fc6000f8ec03f */
[----:B------:R-:W-:-:S09]  /*5ff0*/  ULDC UR5, c[0x0][0x0] ;  /* 0x0000000000057ab9 */ /* 0x000fd20000000800 */
.L_x_8912:
        /* <DEDUP_REMOVED lines=26> */
.L_x_8911:
[----:B------:R-:W-:Y:S05]  /*61a0*/  EXIT ;  /* 0x000000000000794d */ /* 0x000fea0003800000 */
.L_x_8913:
        /* <DEDUP_REMOVED lines=13> */
.L_x_11013:


//--------------------- .text._Z25selective_scan_bwd_kernelI32Selective_Scan_bwd_kernel_traitsILi32ELi8ELb0ELb0ELb1ELb1ELb0EffEEv12SSMParamsBwd --------------------------
	.section	.text._Z25selective_scan_bwd_kernelI32Selective_Scan_bwd_kernel_traitsILi32ELi8ELb0ELb0ELb1ELb1ELb0EffEEv12SSMParamsBwd,"ax",@progbits
	.align	128
        .global         _Z25selective_scan_bwd_kernelI32Selective_Scan_bwd_kernel_traitsILi32ELi8ELb0ELb0ELb1ELb1ELb0EffEEv12SSMParamsBwd
        .type           _Z25selective_scan_bwd_kernelI32Selective_Scan_bwd_kernel_traitsILi32ELi8ELb0ELb0ELb1ELb1ELb0EffEEv12SSMParamsBwd,@function
        .size           _Z25selective_scan_bwd_kernelI32Selective_Scan_bwd_kernel_traitsILi32ELi8ELb0ELb0ELb1ELb1ELb0EffEEv12SSMParamsBwd,(.L_x_11014 - _Z25selective_scan_bwd_kernelI32Selective_Scan_bwd_kernel_traitsILi32ELi8ELb0ELb0ELb1ELb1ELb0EffEEv12SSMParamsBwd)
        .other          _Z25selective_scan_bwd_kernelI32Selective_Scan_bwd_kernel_traitsILi32ELi8ELb0ELb0ELb1ELb1ELb0EffEEv12SSMParamsBwd,@"STO_CUDA_ENTRY STV_DEFAULT"
_Z25selective_scan_bwd_kernelI32Selective_Scan_bwd_kernel_traitsILi32ELi8ELb0ELb0ELb1ELb1ELb0EffEEv12SSMParamsBwd:
.text._Z25selective_scan_bwd_kernelI32Selective_Scan_bwd_kernel_traitsILi32ELi8ELb0ELb0ELb1ELb1ELb0EffEEv12SSMParamsBwd:
        /* <DEDUP_REMOVED lines=42> */
[----:B------:R-:W-:Y:S01]  /*02a0*/  SHF.L.U32 R48, R19, 0x8, RZ ;  /* 0x0000000813307819 */ /* 0x000fe200000006ff */
[----:B------:R-:W3:Y:S02]  /*02b0*/  LDC.64 R10, c[0x0][0x330] ;  /* 0x0000cc00ff0a7b82 */ /* 0x000ee40000000a00 */
        /* <DEDUP_REMOVED lines=15> */
[----:B------:R-:W-:-:S03]  /*03b0*/  IADD3 R7, R48, -0x100, RZ ;  /* 0xffffff0030077810 */ /* 0x000fc60007ffe0ff */
        /* <DEDUP_REMOVED lines=12> */
[----:B------:R-:W-:Y:S01]  /*0480*/  ISETP.NE.U32.AND P0, PT, RZ, UR10, PT ;  /* 0x0000000aff007c0c */ /* 0x000fe2000bf05070 */
[----:B------:R-:W-:-:S03]  /*0490*/  UIADD3 UR7, UR7, UR9, URZ ;  /* 0x0000000907077290 */ /* 0x000fc6000fffe03f */
[----:B------:R-:W-:Y:S01]  /*04a0*/  ISETP.NE.AND.EX P0, PT, RZ, UR11, PT, P0 ;  /* 0x0000000bff007c0c */ /* 0x000fe2000bf05300 */
[----:B------:R-:W-:Y:S01]  /*04b0*/  ULDC.64 UR8, c[0x0][0x260] ;  /* 0x0000980000087ab9 */ /* 0x000fe20000000a00 */
[-C--:B--2---:R-:W-:Y:S01]  /*04c0*/  IMAD R0, R46, R4.reuse, RZ ;  /* 0x000000042e007224 */ /* 0x084fe200078e02ff */
[----:B------:R-:W-:Y:S01]  /*04d0*/  UIMAD UR4, UR14, UR8, URZ ;  /* 0x000000080e0472a4 */ /* 0x000fe2000f8e023f */
[C---:B------:R-:W-:Y:S01]  /*04e0*/  IMAD.WIDE.U32 R2, R47.reuse, R4, UR6 ;  /* 0x000000062f027e25 */ /* 0x040fe2000f8e0004 */
[----:B------:R-:W-:Y:S02]  /*04f0*/  UIMAD.WIDE.U32 UR6, UR15, UR8, URZ ;  /* 0x000000080f0672a5 */ /* 0x000fe4000f8e003f */
[----:B------:R-:W-:Y:S01]  /*0500*/  UIMAD UR4, UR15, UR9, UR4 ;  /* 0x000000090f0472a4 */ /* 0x000fe2000f8e0204 */
[----:B------:R-:W-:Y:S01]  /*0510*/  IMAD R0, R47, R5, R0 ;  /* 0x000000052f007224 */ /* 0x000fe200078e0200 */
[----:B------:R-:W-:Y:S01]  /*0520*/  ULDC.64 UR10, c[0x0][0x328] ;  /* 0x0000ca00000a7ab9 */ /* 0x000fe20000000a00 */
[----:B------:R-:W-:Y:S01]  /*0530*/  IADD3 R58, P1, R7, R2, RZ ;  /* 0x00000002073a7210 */ /* 0x000fe20007f3e0ff */
[----:B------:R-:W-:Y:S01]  /*0540*/  UIMAD UR8, UR14, UR10, URZ ;  /* 0x0000000a0e0872a4 */ /* 0x000fe2000f8e023f */
[----:B------:R-:W-:Y:S01]  /*0550*/  SHF.R.S32.HI R51, RZ, 0x1f, R49 ;  /* 0x0000001fff337819 */ /* 0x000fe20000011431 */
[----:B------:R-:W1:Y:S01]  /*0560*/  @P0 LDC R18, c[0x0][0x214] ;  /* 0x00008500ff120b82 */ /* 0x000e620000000800 */
[----:B------:R-:W-:Y:S01]  /*0570*/  ISETP.NE.U32.AND P2, PT, R14, RZ, PT ;  /* 0x000000ff0e00720c */ /* 0x000fe20003f45070 */
[----:B------:R-:W-:Y:S01]  /*0580*/  UIADD3 UR7, UR7, UR4, URZ ;  /* 0x0000000407077290 */ /* 0x000fe2000fffe03f */
[----:B------:R-:W-:Y:S01]  /*0590*/  IADD3.X R6, R9, R3, R0, P1, !PT ;  /* 0x0000000309067210 */ /* 0x000fe20000ffe400 */
[----:B---3--:R-:W-:Y:S01]  /*05a0*/  IMAD R0, R46, R10, RZ ;  /* 0x0000000a2e007224 */ /* 0x008fe200078e02ff */
[----:B------:R-:W-:Y:S01]  /*05b0*/  UIMAD.WIDE.U32 UR4, UR15, UR10, URZ ;  /* 0x0000000a0f0472a5 */ /* 0x000fe2000f8e003f */
[----:B------:R-:W-:Y:S01]  /*05c0*/  ISETP.NE.AND.EX P2, PT, R15, RZ, PT, P2 ;  /* 0x000000ff0f00720c */ /* 0x000fe20003f45320 */
[----:B------:R-:W-:Y:S01]  /*05d0*/  UIMAD UR8, UR15, UR11, UR8 ;  /* 0x0000000b0f0872a4 */ /* 0x000fe2000f8e0208 */
[-C--:B----4-:R-:W-:Y:S01]  /*05e0*/  IMAD R2, R51, R12.reuse, RZ ;  /* 0x0000000c33027224 */ /* 0x090fe200078e02ff */
[----:B------:R-:W2:Y:S01]  /*05f0*/  @P0 LDC R21, c[0x0][0x21c] ;  /* 0x00008700ff150b82 */ /* 0x000ea20000000800 */
[----:B------:R-:W-:Y:S01]  /*0600*/  IMAD R0, R47, R11, R0 ;  /* 0x0000000b2f007224 */ /* 0x000fe200078e0200 */
[----:B------:R-:W-:Y:S01]  /*0610*/  UIADD3 UR5, UR5, UR8, URZ ;  /* 0x0000000805057290 */ /* 0x000fe2000fffe03f */
[----:B------:R-:W-:Y:S01]  /*0620*/  IMAD.WIDE.U32 R4, R49, R12, UR6 ;  /* 0x0000000631047e25 */ /* 0x000fe2000f8e000c */
[----:B------:R-:W-:-:S03]  /*0630*/  ISETP.NE.U32.AND P1, PT, R16, RZ, PT ;  /* 0x000000ff1000720c */ /* 0x000fc60003f25070 */
[----:B------:R-:W-:Y:S01]  /*0640*/  IMAD R11, R49, R13, R2 ;  /* 0x0000000d310b7224 */ /* 0x000fe200078e0202 */
[----:B------:R-:W-:Y:S01]  /*0650*/  IADD3 R62, P5, R7, R4, RZ ;  /* 0x00000004073e7210 */ /* 0x000fe20007fbe0ff */
[----:B------:R-:W3:Y:S01]  /*0660*/  @P0 LDC.64 R12, c[0x0][0x310] ;  /* 0x0000c400ff0c0b82 */ /* 0x000ee20000000a00 */
[----:B------:R-:W-:Y:S01]  /*0670*/  IMAD.WIDE.U32 R2, R47, R10, UR4 ;  /* 0x000000042f027e25 */ /* 0x000fe2000f8e000a */
[----:B------:R-:W-:Y:S02]  /*0680*/  ISETP.NE.AND.EX P1, PT, R17, RZ, PT, P1 ;  /* 0x000000ff1100720c */ /* 0x000fe40003f25310 */
[----:B------:R-:W-:Y:S01]  /*0690*/  IADD3 R4, R5, R11, RZ ;  /* 0x0000000b05047210 */ /* 0x000fe20007ffe0ff */
[----:B------:R-:W-:Y:S01]  /*06a0*/  HFMA2.MMA R11, -RZ, RZ, 0, 0 ;  /* 0x00000000ff0b7435 */ /* 0x000fe200000001ff */
[----:B------:R-:W-:Y:S02]  /*06b0*/  MOV R10, RZ ;  /* 0x000000ff000a7202 */ /* 0x000fe40000000f00 */
[----:B------:R-:W-:-:S02]  /*06c0*/  @P2 LEA R10, P3, R47, R14, 0x2 ;  /* 0x0000000e2f0a2211 */ /* 0x000fc400078610ff */
[----:B------:R-:W-:Y:S02]  /*06d0*/  IADD3 R7, P4, R7, R2, RZ ;  /* 0x0000000207077210 */ /* 0x000fe40007f9e0ff */
[----:B------:R-:W-:Y:S02]  /*06e0*/  @P2 LEA.HI.X R11, R47, R15, R46, 0x2, P3 ;  /* 0x0000000f2f0b2211 */ /* 0x000fe400018f142e */
[----:B------:R-:W-:Y:S02]  /*06f0*/  ISETP.GE.AND P2, PT, R19, 0x1, PT ;  /* 0x000000011300780c */ /* 0x000fe40003f46270 */
[----:B------:R-:W-:Y:S01]  /*0700*/  IADD3.X R60, R9, R3, R0, P4, !PT ;  /* 0x00000003093c7210 */ /* 0x000fe200027fe400 */
[----:B-1----:R-:W-:Y:S01]  /*0710*/  @P0 IMAD R0, R18, UR15, R47 ;  /* 0x0000000f12000c24 */ /* 0x002fe2000f8e022f */
[----:B------:R-:W-:Y:S01]  /*0720*/  LEA R52, P4, R54, R52, 0x2 ;  /* 0x0000003436347211 */ /* 0x000fe200078810ff */
[----:B------:R-:W-:Y:S01]  /*0730*/  IMAD.MOV.U32 R2, RZ, RZ, RZ ;  /* 0x000000ffff027224 */ /* 0x000fe200078e00ff */
[----:B------:R-:W-:Y:S01]  /*0740*/  @P1 LEA R2, P3, R47, R16, 0x2 ;  /* 0x000000102f021211 */ /* 0x000fe200078610ff */
[----:B------:R-:W-:Y:S01]  /*0750*/  @P0 IMAD R0, R0, R19, RZ ;  /* 0x0000001300000224 */ /* 0x000fe200078e02ff */
[----:B------:R-:W-:-:S02]  /*0760*/  MOV R5, RZ ;  /* 0x000000ff00057202 */ /* 0x000fc40000000f00 */
[----:B------:R-:W-:Y:S01]  /*0770*/  LEA.HI.X R54, R54, R53, R8, 0x2, P4 ;  /* 0x0000003536367211 */ /* 0x000fe200020f1408 */
[----:B--2---:R-:W-:Y:S01]  /*0780*/  @P0 IMAD R3, R0, R21, RZ ;  /* 0x0000001500030224 */ /* 0x004fe200078e02ff */
[----:B------:R-:W-:Y:S02]  /*0790*/  IADD3.X R9, R9, R4, RZ, P5, !PT ;  /* 0x0000000409097210 */ /* 0x000fe40002ffe4ff */
[----:B------:R-:W-:Y:S02]  /*07a0*/  @P1 LEA.HI.X R5, R47, R17, R46, 0x2, P3 ;  /* 0x000000112f051211 */ /* 0x000fe400018f142e */
        /* <DEDUP_REMOVED lines=9> */
[----:B------:R-:W-:Y:S02]  /*0840*/  MOV R79, RZ ;  /* 0x000000ff004f7202 */ /* 0x000fe40000000f00 */
        /* <DEDUP_REMOVED lines=8> */
[----:B------:R-:W-:Y:S01]  /*08d0*/  MOV R65, RZ ;  /* 0x000000ff00417202 */ /* 0x000fe20000000f00 */
[----:B------:R-:W-:Y:S01]  /*08e0*/  IMAD.MOV.U32 R53, RZ, RZ, RZ ;  /* 0x000000ffff357224 */ /* 0x000fe200078e00ff */
[----:B-1----:R-:W-:-:S06]  /*08f0*/  ULEA UR4, UR5, UR4, 0x18 ;  /* 0x0000000405047291 */ /* 0x002fcc000f8ec03f */
[----:B------:R-:W-:Y:S02]  /*0900*/  MOV R55, UR4 ;  /* 0x0000000400377c02 */ /* 0x000fe40008000f00 */
[----:B0-----:R-:W-:Y:S02]  /*0910*/  SHF.L.U32 R0, R50, 0x3, RZ ;  /* 0x0000000332007819 */ /* 0x001fe400000006ff */
[----:B------:R-:W-:Y:S02]  /*0920*/  IADD3 R3, R55, 0x430, RZ ;  /* 0x0000043037037810 */ /* 0x000fe40007ffe0ff */
[----:B------:R-:W-:Y:S02]  /*0930*/  LEA.HI.SX32 R56, R0, R0, 0x1b ;  /* 0x0000000000387211 */ /* 0x000fe400078fdaff */
[----:B------:R-:W-:Y:S02]  /*0940*/  IADD3 R5, R50, 0x80, RZ ;  /* 0x0000008032057810 */ /* 0x000fe40007ffe0ff */
[----:B------:R-:W-:-:S02]  /*0950*/  LEA R56, R56, R3, 0x2 ;  /* 0x0000000338387211 */ /* 0x000fc400078e10ff */
[C---:B------:R-:W-:Y:S02]  /*0960*/  IADD3 R3, R50.reuse, 0x60, RZ ;  /* 0x0000006032037810 */ /* 0x040fe40007ffe0ff */
[C---:B------:R-:W-:Y:S02]  /*0970*/  IADD3 R15, R50.reuse, 0xa0, RZ ;  /* 0x000000a0320f7810 */ /* 0x040fe40007ffe0ff */
[C---:B------:R-:W-:Y:S02]  /*0980*/  IADD3 R17, R50.reuse, 0xc0, RZ ;  /* 0x000000c032117810 */ /* 0x040fe40007ffe0ff */
[----:B------:R-:W-:Y:S02]  /*0990*/  IADD3 R19, R50, 0xe0, RZ ;  /* 0x000000e032137810 */ /* 0x000fe40007ffe0ff */
[----:B------:R-:W-:Y:S02]  /*09a0*/  LOP3.LUT R7, R0, 0xffffff00, RZ, 0xc0, !PT ;  /* 0xffffff0000077812 */ /* 0x000fe400078ec0ff */
[----:B------:R-:W-:-:S02]  /*09b0*/  LEA.HI.SX32 R64, R3, R50, 0x1b ;  /* 0x0000003203407211 */ /* 0x000fc400078fdaff */
[-C--:B------:R-:W-:Y:S02]  /*09c0*/  LEA.HI.SX32 R66, R5, R50.reuse, 0x1b ;  /* 0x0000003205427211 */ /* 0x080fe400078fdaff */
[-C--:B------:R-:W-:Y:S02]  /*09d0*/  LEA.HI.SX32 R0, R15, R50.reuse, 0x1b ;  /* 0x000000320f007211 */ /* 0x080fe400078fdaff */
[-C--:B------:R-:W-:Y:S02]  /*09e0*/  LEA.HI.SX32 R68, R17, R50.reuse, 0x1b ;  /* 0x0000003211447211 */ /* 0x080fe400078fdaff */
[----:B------:R-:W-:Y:S02]  /*09f0*/  LEA.HI.SX32 R2, R19, R50, 0x1b ;  /* 0x0000003213027211 */ /* 0x000fe400078fdaff */
[----:B------:R-:W-:Y:S02]  /*0a00*/  LOP3.LUT R6, R7, 0x1f, R50, 0xf8, !PT ;  /* 0x0000001f07067812 */ /* 0x000fe400078ef832 */
[----:B------:R-:W-:-:S02]  /*0a10*/  LOP3.LUT R138, R50, 0x1f, RZ, 0xc0, !PT ;  /* 0x0000001f328a7812 */ /* 0x000fc400078ec0ff */
[-C--:B------:R-:W-:Y:S02]  /*0a20*/  LEA R64, R64, R55.reuse, 0x2 ;  /* 0x0000003740407211 */ /* 0x080fe400078e10ff */
[-C--:B------:R-:W-:Y:S02]  /*0a30*/  LEA R66, R66, R55.reuse, 0x2 ;  /* 0x0000003742427211 */ /* 0x080fe400078e10ff */
[-C--:B------:R-:W-:Y:S02]  /*0a40*/  LEA R67, R0, R55.reuse, 0x2 ;  /* 0x0000003700437211 */ /* 0x080fe400078e10ff */
[-C--:B------:R-:W-:Y:S02]  /*0a50*/  LEA R68, R68, R55.reuse, 0x2 ;  /* 0x0000003744447211 */ /* 0x080fe400078e10ff */
[----:B------:R-:W-:Y:S02]  /*0a60*/  LEA R69, R2, R55, 0x2 ;  /* 0x0000003702457211 */ /* 0x000fe400078e10ff */
[----:B------:R-:W-:-:S02]  /*0a70*/  SHF.R.S32.HI R7, RZ, 0x1f, R6 ;  /* 0x0000001fff077819 */ /* 0x000fc40000011406 */
[C---:B------:R-:W-:Y:S02]  /*0a80*/  LOP3.LUT R70, R6.reuse, 0x20, RZ, 0xfc, !PT ;  /* 0x0000002006467812 */ /* 0x040fe400078efcff */
[C---:B------:R-:W-:Y:S02]  /*0a90*/  LOP3.LUT R71, R6.reuse, 0x40, RZ, 0xfc, !PT ;  /* 0x0000004006477812 */ /* 0x040fe400078efcff */
[C---:B------:R-:W-:Y:S02]  /*0aa0*/  LOP3.LUT R72, R6.reuse, 0x60, RZ, 0xfc, !PT ;  /* 0x0000006006487812 */ /* 0x040fe400078efcff */
[C---:B------:R-:W-:Y:S02]  /*0ab0*/  LOP3.LUT R73, R6.reuse, 0x80, RZ, 0xfc, !PT ;  /* 0x0000008006497812 */ /* 0x040fe400078efcff */
[C---:B------:R-:W-:Y:S02]  /*0ac0*/  LOP3.LUT R74, R6.reuse, 0xa0, RZ, 0xfc, !PT ;  /* 0x000000a0064a7812 */ /* 0x040fe400078efcff */
[----:B------:R-:W-:-:S02]  /*0ad0*/  LOP3.LUT R75, R6, 0xc0, RZ, 0xfc, !PT ;  /* 0x000000c0064b7812 */ /* 0x000fc400078efcff */
[----:B--2---:R-:W-:-:S07]  /*0ae0*/  LOP3.LUT R76, R6, 0xe0, RZ, 0xfc, !PT ;  /* 0x000000e0064c7812 */ /* 0x004fce00078efcff */
.L_x_8957:
[----:B------:R-:W-:Y:S01]  /*0af0*/  ULDC UR4, c[0x0][0x224] ;  /* 0x0000890000047ab9 */ /* 0x000fe20000000800 */
[----:B------:R-:W-:Y:S01]  /*0b00*/  ULDC UR6, c[0x0][0x218] ;  /* 0x0000860000067ab9 */ /* 0x000fe20000000800 */
[----:B------:R-:W-:Y:S01]  /*0b10*/  IADD3 R140, -R65, UR4, RZ ;  /* 0x00000004418c7c10 */ /* 0x000fe2000fffe1ff */
[----:B------:R-:W-:Y:S01]  /*0b20*/  IMAD.MOV.U32 R0, RZ, RZ, RZ ;  /* 0x000000ffff007224 */ /* 0x000fe200078e00ff */
[----:B------:R-:W-:Y:S02]  /*0b30*/  SHF.L.U32 R78, R6, 0x2, RZ ;  /* 0x00000002064e7819 */ /* 0x000fe400000006ff */
[----:B------:R-:W-:Y:S02]  /*0b40*/  CS2R R4, SRZ ;  /* 0x0000000000047805 */ /* 0x000fe4000001ff00 */
[----:B------:R-:W-:Y:S02]  /*0b50*/  LEA R89, R140, 0xffffff00, 0x8 ;  /* 0xffffff008c597811 */ /* 0x000fe400078e40ff */
[----:B------:R-:W-:-:S02]  /*0b60*/  SHF.L.U64.HI R77, R6, 0x2, R7 ;  /* 0x00000002064d7819 */ /* 0x000fc40000010207 */
[----:B------:R-:W-:Y:S02]  /*0b70*/  IADD3 R91, -R89, UR6, RZ ;  /* 0x00000006595b7c10 */ /* 0x000fe4000fffe1ff */
[----:B0-----:R-:W-:Y:S02]  /*0b80*/  IADD3 R2, P3, R52, R78, RZ ;  /* 0x0000004e34027210 */ /* 0x001fe40007f7e0ff */
[-C--:B------:R-:W-:Y:S02]  /*0b90*/  ISETP.GE.AND P0, PT, R6, R91.reuse, PT ;  /* 0x0000005b0600720c */ /* 0x080fe40003f06270 */
[-C--:B------:R-:W-:Y:S02]  /*0ba0*/  ISETP.GE.AND P1, PT, R70, R91.reuse, PT ;  /* 0x0000005b4600720c */ /* 0x080fe40003f26270 */
[----:B------:R-:W-:Y:S02]  /*0bb0*/  ISETP.GE.AND P2, PT, R71, R91, PT ;  /* 0x0000005b4700720c */ /* 0x000fe40003f46270 */
[----:B------:R-:W-:Y:S01]  /*0bc0*/  IADD3.X R3, R54, R77, RZ, P3, !PT ;  /* 0x0000004d36037210 */ /* 0x000fe20001ffe4ff */
[----:B------:R-:W-:Y:S01]  /*0bd0*/  BAR.SYNC.DEFER_BLOCKING 0x0 ;  /* 0x0000000000007b1d */ /* 0x000fe20000010000 */
[----:B------:R-:W-:-:S02]  /*0be0*/  ISETP.GE.AND P3, PT, R75, R91, PT ;  /* 0x0000005b4b00720c */ /* 0x000fc40003f66270 */
[-C--:B------:R-:W-:Y:S02]  /*0bf0*/  ISETP.GE.AND P4, PT, R76, R91.reuse, PT ;  /* 0x0000005b4c00720c */ /* 0x080fe40003f86270 */
[----:B------:R-:W-:Y:S01]  /*0c00*/  CS2R R14, SRZ ;  /* 0x00000000000e7805 */ /* 0x000fe2000001ff00 */
[----:B------:R-:W-:Y:S01]  /*0c10*/  HFMA2.MMA R19, -RZ, RZ, 0, 0 ;  /* 0x00000000ff137435 */ /* 0x000fe200000001ff */
        /* <DEDUP_REMOVED lines=14> */
[CC--:B------:R-:W-:Y:S02]  /*0d00*/  LEA.HI.SX32 R18, R63.reuse, R63.reuse, 0x1b ;  /* 0x0000003f3f127211 */ /* 0x0c0fe400078fdaff */
[-C--:B------:R-:W-:Y:S02]  /*0d10*/  LEA.HI.SX32 R20, R20, R63.reuse, 0x1b ;  /* 0x0000003f14147211 */ /* 0x080fe400078fdaff */
[----:B------:R-:W-:Y:S02]  /*0d20*/  LEA.HI.SX32 R22, R22, R63, 0x1b ;  /* 0x0000003f16167211 */ /* 0x000fe400078fdaff */
[----:B0-----:R-:W-:Y:S02]  /*0d30*/  IADD3 R2, R63, 0x60, RZ ;  /* 0x000000603f027810 */ /* 0x001fe40007ffe0ff */
[----:B------:R-:W-:-:S02]  /*0d40*/  LEA R87, R18, R55, 0x2 ;  /* 0x0000003712577211 */ /* 0x000fc400078e10ff */
[C---:B------:R-:W-:Y:S02]  /*0d50*/  IADD3 R18, R63.reuse, 0x80, RZ ;  /* 0x000000803f127810 */ /* 0x040fe40007ffe0ff */
[----:B------:R-:W-:Y:S02]  /*0d60*/  LEA R80, R20, R55, 0x2 ;  /* 0x0000003714507211 */ /* 0x000fe400078e10ff */
[----:B------:R-:W-:Y:S02]  /*0d70*/  LEA.HI.SX32 R2, R2, R63, 0x1b ;  /* 0x0000003f02027211 */ /* 0x000fe400078fdaff */
[----:B------:R-:W-:Y:S02]  /*0d80*/  LEA R81, R22, R55, 0x2 ;  /* 0x0000003716517211 */ /* 0x000fe400078e10ff */
[C---:B------:R-:W-:Y:S02]  /*0d90*/  IADD3 R20, R63.reuse, 0xa0, RZ ;  /* 0x000000a03f147810 */ /* 0x040fe40007ffe0ff */
[----:B------:R-:W-:-:S02]  /*0da0*/  IADD3 R22, R63, 0xc0, RZ ;  /* 0x000000c03f167810 */ /* 0x000fc40007ffe0ff */
[C---:B------:R-:W-:Y:S02]  /*0db0*/  IADD3 R24, R63.reuse, 0xe0, RZ ;  /* 0x000000e03f187810 */ /* 0x040fe40007ffe0ff */
[----:B------:R-:W-:Y:S02]  /*0dc0*/  LEA.HI.SX32 R18, R18, R63, 0x1b ;  /* 0x0000003f12127211 */ /* 0x000fe400078fdaff */
[----:B------:R-:W-:Y:S02]  /*0dd0*/  LEA R82, R2, R55, 0x2 ;  /* 0x0000003702527211 */ /* 0x000fe400078e10ff */
[-C--:B------:R-:W-:Y:S02]  /*0de0*/  LEA.HI.SX32 R20, R20, R63.reuse, 0x1b ;  /* 0x0000003f14147211 */ /* 0x080fe400078fdaff */
[----:B------:R-:W-:Y:S02]  /*0df0*/  SHF.L.U32 R2, R63, 0x3, RZ ;  /* 0x000000033f027819 */ /* 0x000fe400000006ff */
[-C--:B------:R-:W-:Y:S01]  /*0e00*/  LEA.HI.SX32 R22, R22, R63.reuse, 0x1b ;  /* 0x0000003f16167211 */ /* 0x080fe200078fdaff */
[----:B------:R-:W-:Y:S01]  /*0e10*/  IMAD R83, R18, 0x4, R55 ;  /* 0x0000000412537824 */ /* 0x000fe200078e0237 */
[----:B------:R-:W-:-:S02]  /*0e20*/  LEA.HI.SX32 R24, R24, R63, 0x1b ;  /* 0x0000003f18187211 */ /* 0x000fc400078fdaff */
[-C--:B------:R-:W-:Y:S02]  /*0e30*/  LEA R84, R20, R55.reuse, 0x2 ;  /* 0x0000003714547211 */ /* 0x080fe400078e10ff */
[----:B------:R-:W-:Y:S02]  /*0e40*/  LEA.HI.SX32 R88, R2, R2, 0x1b ;  /* 0x0000000202587211 */ /* 0x000fe400078fdaff */
[-C--:B------:R-:W-:Y:S02]  /*0e50*/  LEA R85, R22, R55.reuse, 0x2 ;  /* 0x0000003716557211 */ /* 0x080fe400078e10ff */
[-C--:B------:R-:W-:Y:S02]  /*0e60*/  LEA R86, R24, R55.reuse, 0x2 ;  /* 0x0000003718567211 */ /* 0x080fe400078e10ff */
[----:B------:R-:W-:Y:S02]  /*0e70*/  LEA R88, R88, R55, 0x2 ;  /* 0x0000003758587211 */ /* 0x000fe400078e10ff */
[----:B------:R-:W-:-:S02]  /*0e80*/  ISETP.GE.AND P6, PT, R6, R91, PT ;  /* 0x0000005b0600720c */ /* 0x000fc40003fc6270 */
[----:B------:R-:W-:Y:S02]  /*0e90*/  IADD3 R2, P1, R59, R78, RZ ;  /* 0x0000004e3b027210 */ /* 0x000fe40007f3e0ff */
[----:B------:R-:W-:Y:S02]  /*0ea0*/  ISETP.GE.AND P2, PT, R72, R91, PT ;  /* 0x0000005b4800720c */ /* 0x000fe40003f46270 */
[----:B------:R-:W-:Y:S02]  /*0eb0*/  IADD3.X R3, R60, R77, RZ, P1, !PT ;  /* 0x0000004d3c037210 */ /* 0x000fe40000ffe4ff */
[-C--:B------:R-:W-:Y:S01]  /*0ec0*/  ISETP.GE.AND P1, PT, R71, R91.reuse, PT ;  /* 0x0000005b4700720c */ /* 0x080fe20003f26270 */
[----:B------:R-:W-:Y:S01]  /*0ed0*/  HFMA2.MMA R18, -RZ, RZ, 0, 0 ;  /* 0x00000000ff127435 */ /* 0x000fe200000001ff */
[-C--:B------:R-:W-:Y:S02]  /*0ee0*/  ISETP.GE.AND P3, PT, R73, R91.reuse, PT ;  /* 0x0000005b4900720c */ /* 0x080fe40003f66270 */
[----:B------:R-:W-:-:S02]  /*0ef0*/  ISETP.GE.AND P4, PT, R74, R91, PT ;  /* 0x0000005b4a00720c */ /* 0x000fc40003f86270 */
[----:B------:R-:W-:Y:S02]  /*0f00*/  ISETP.GE.AND P5, PT, R75, R91, PT ;  /* 0x0000005b4b00720c */ /* 0x000fe40003fa6270 */
[----:B------:R-:W-:Y:S02]  /*0f10*/  CS2R R20, SRZ ;  /* 0x0000000000147805 */ /* 0x000fe4000001ff00 */
[----:B------:R-:W-:Y:S01]  /*0f20*/  MOV R23, RZ ;  /* 0x000000ff00177202 */ /* 0x000fe20000000f00 */
[----:B--2---:R-:W-:Y:S04]  /*0f30*/  STS [R87], R0 ;  /* 0x0000000057007388 */ /* 0x004fe80000000800 */
[----:B---3--:R-:W-:Y:S04]  /*0f40*/  STS [R80+0x80], R5 ;  /* 0x0000800550007388 */ /* 0x008fe80000000800 */
[----:B----4-:R0:W-:Y:S04]  /*0f50*/  STS [R81+0x100], R4 ;  /* 0x0001000451007388 */ /* 0x0101e80000000800 */
        /* <DEDUP_REMOVED lines=15> */
[----:B0-----:R-:W-:-:S02]  /*1050*/  IADD3 R4, P0, R57, R78, RZ ;  /* 0x0000004e39047210 */ /* 0x001fc40007f1e0ff */
[----:B------:R-:W-:Y:S02]  /*1060*/  MOV R0, RZ ;  /* 0x000000ff00007202 */ /* 0x000fe40000000f00 */
[----:B------:R-:W-:Y:S02]  /*1070*/  IADD3.X R5, R58, R77, RZ, P0, !PT ;  /* 0x0000004d3a057210 */ /* 0x000fe400007fe4ff */
[-C--:B------:R-:W-:Y:S02]  /*1080*/  ISETP.GE.AND P0, PT, R70, R91.reuse, PT ;  /* 0x0000005b4600720c */ /* 0x080fe40003f06270 */
[----:B-1----:R-:W-:Y:S02]  /*1090*/  CS2R R14, SRZ ;  /* 0x00000000000e7805 */ /* 0x002fe4000001ff00 */
[----:B--2---:R-:W-:Y:S01]  /*10a0*/  CS2R R16, SRZ ;  /* 0x0000000000107805 */ /* 0x004fe2000001ff00 */
[----:B------:R-:W2:Y:S01]  /*10b0*/  @!P6 LDG.E R0, desc[UR12][R4.64] ;  /* 0x0000000c0400e981 */ /* 0x000ea2000c1e1900 */
[----:B------:R-:W-:-:S07]  /*10c0*/  ISETP.GE.AND P6, PT, R76, R91, PT ;  /* 0x0000005b4c00720c */ /* 0x000fce0003fc6270 */
        /* <DEDUP_REMOVED lines=27> */
[----:B------:R2:W3:Y:S01]  /*1280*/  LDS R115, [R88+0x1c] ;  /* 0x00001c0058737984 */ /* 0x0004e20000000800 */
[----:B------:R-:W-:Y:S01]  /*1290*/  BAR.SYNC.DEFER_BLOCKING 0x0 ;  /* 0x0000000000007b1d */ /* 0x000fe20000010000 */
[----:B0-----:R-:W-:-:S02]  /*12a0*/  HFMA2.MMA R14, -RZ, RZ, 0, 0 ;  /* 0x00000000ff0e7435 */ /* 0x001fc400000001ff */
[----:B------:R-:W-:Y:S01]  /*12b0*/  HFMA2.MMA R23, -RZ, RZ, 0, 0 ;  /* 0x00000000ff177435 */ /* 0x000fe200000001ff */
[----:B-1----:R-:W-:Y:S01]  /*12c0*/  MOV R17, RZ ;  /* 0x000000ff00117202 */ /* 0x002fe20000000f00 */
[----:B------:R-:W-:Y:S01]  /*12d0*/  IMAD.MOV.U32 R18, RZ, RZ, RZ ;  /* 0x000000ffff127224 */ /* 0x000fe200078e00ff */
[----:B------:R-:W-:Y:S01]  /*12e0*/  MOV R20, RZ ;  /* 0x000000ff00147202 */ /* 0x000fe20000000f00 */
[----:B------:R-:W4:Y:S01]  /*12f0*/  @!P0 LDG.E R16, desc[UR12][R2.64] ;  /* 0x0000000c02108981 */ /* 0x000f22000c1e1900 */
[----:B------:R-:W-:Y:S02]  /*1300*/  ISETP.NE.AND P0, PT, R22, RZ, PT ;  /* 0x000000ff1600720c */ /* 0x000fe40003f05270 */
[----:B------:R-:W0:Y:S01]  /*1310*/  LDC R22, c[0x0][0x21c] ;  /* 0x00008700ff167b82 */ /* 0x000e220000000800 */
        /* <DEDUP_REMOVED lines=15> */
[----:B0-----:R-:W-:Y:S01]  /*1410*/  ISETP.GE.AND P5, PT, R22, 0x1, PT ;  /* 0x000000011600780c */ /* 0x001fe20003fa6270 */
        /* <DEDUP_REMOVED lines=22> */
[----:B------:R0:W0:Y:S01]  /*1580*/  LDS R105, [R88+0x1c] ;  /* 0x00001c0058697984 */ /* 0x0000220000000800 */
        /* <DEDUP_REMOVED lines=32> */
.L_x_8916:
[----:B------:R-:W-:Y:S05]  /*1790*/  BSYNC B0 ;  /* 0x0000000000007941 */ /* 0x000fea0003800000 */
.L_x_8915:
[----:B------:R-:W-:Y:S01]  /*17a0*/  BSSY B0, `(.L_x_8917) ;  /* 0x0000025000007945 */ /* 0x000fe20003800000 */
[----:B------:R-:W-:Y:S01]  /*17b0*/  HFMA2.MMA R112, -RZ, RZ, 0, 0 ;  /* 0x00000000ff707435 */ /* 0x000fe200000001ff */
[----:B------:R-:W-:Y:S01]  /*17c0*/  FSETP.GTU.FTZ.AND P0, PT, R110, 20, PT ;  /* 0x41a000006e00780b */ /* 0x000fe20003f1c000 */
[----:B------:R-:W-:Y:S01]  /*17d0*/  FADD.FTZ R115, R115, R44 ;  /* 0x0000002c73737221 */ /* 0x000fe20000010000 */
[----:B-1----:R-:W-:Y:S01]  /*17e0*/  FFMA.FTZ R53, R90, R0, R53 ;  /* 0x000000005a357223 */ /* 0x002fe20000010035 */
[----:B------:R-:W-:Y:S10]  /*17f0*/  @P6 BRA `(.L_x_8918) ;  /* 0x00000000007c6947 */ /* 0x000ff40003800000 */
        /* <DEDUP_REMOVED lines=31> */
.L_x_8918:
[----:B------:R-:W-:Y:S05]  /*19f0*/  BSYNC B0 ;  /* 0x0000000000007941 */ /* 0x000fea0003800000 */
.L_x_8917:
[----:B--2---:R-:W-:Y:S01]  /*1a00*/  FFMA.FTZ R2, R92, R99, R53 ;  /* 0x000000635c027223 */ /* 0x004fe20000010035 */
        /* <DEDUP_REMOVED lines=39> */
.L_x_8920:
[----:B------:R-:W-:Y:S05]  /*1c80*/  BSYNC B0 ;  /* 0x0000000000007941 */ /* 0x000fea0003800000 */
.L_x_8919:
[----:B------:R-:W-:Y:S04]  /*1c90*/  BSSY B0, `(.L_x_8921) ;  /* 0x0000021000007945 */ /* 0x000fe80003800000 */
        /* <DEDUP_REMOVED lines=32> */
.L_x_8922:
[----:B------:R-:W-:Y:S05]  /*1ea0*/  BSYNC B0 ;  /* 0x0000000000007941 */ /* 0x000fea0003800000 */
.L_x_8921:
        /* <DEDUP_REMOVED lines=33> */
.L_x_8924:
[----:B------:R-:W-:Y:S05]  /*20c0*/  BSYNC B0 ;  /* 0x0000000000007941 */ /* 0x000fea0003800000 */
.L_x_8923:
        /* <DEDUP_REMOVED lines=33> */
.L_x_8926:
[----:B------:R-:W-:Y:S05]  /*22e0*/  BSYNC B0 ;  /* 0x0000000000007941 */ /* 0x000fea0003800000 */
.L_x_8925:
[----:B------:R-:W-:Y:S04]  /*22f0*/  BSSY B0, `(.L_x_8927) ;  /* 0x0000021000007945 */ /* 0x000fe80003800000 */
[----:B------:R-:W-:Y:S05]  /*2300*/  @P0 BRA `(.L_x_8928) ;  /* 0x00000000007c0947 */ /* 0x000fea0003800000 */
[----:B------:R-:W-:Y:S01]  /*2310*/  FMUL.FTZ R110, R110, 1.4426950216293334961 ;  /* 0x3fb8aa3b6e6e7820 */ /* 0x000fe20000410000 */
[----:B------:R-:W-:Y:S01]  /*2320*/  IMAD.MOV.U32 R19, RZ, RZ, 0x3e800000 ;  /* 0x3e800000ff137424 */ /* 0x000fe200078e00ff */
        /* <DEDUP_REMOVED lines=29> */
.L_x_8928:
[----:B------:R-:W-:Y:S05]  /*2500*/  BSYNC B0 ;  /* 0x0000000000007941 */ /* 0x000fea0003800000 */
.L_x_8927:
[----:B------:R-:W-:Y:S04]  /*2510*/  BSSY B0, `(.L_x_8929) ;  /* 0x0000021000007945 */ /* 0x000fe80003800000 */
[----:B------:R-:W-:Y:S05]  /*2520*/  @P6 BRA `(.L_x_8930) ;  /* 0x00000000007c6947 */ /* 0x000fea0003800000 */
        /* <DEDUP_REMOVED lines=31> */
.L_x_8930:
[----:B------:R-:W-:Y:S05]  /*2720*/  BSYNC B0 ;  /* 0x0000000000007941 */ /* 0x000fea0003800000 */
.L_x_8929:
[----:B----4-:R-:W-:Y:S01]  /*2730*/  FFMA.FTZ R2, R94, R101, R15 ;  /* 0x000000655e027223 */ /* 0x010fe2000001000f */
[----:B------:R-:W-:Y:S01]  /*2740*/  BAR.SYNC.DEFER_BLOCKING 0x0 ;  /* 0x0000000000007b1d */ /* 0x000fe20000010000 */
[----:B------:R-:W-:Y:S01]  /*2750*/  HFMA2.MMA R127, -RZ, RZ, 0, 0 ;  /* 0x00000000ff7f7435 */ /* 0x000fe200000001ff */
[----:B------:R-:W-:Y:S01]  /*2760*/  MOV R125, RZ ;  /* 0x000000ff007d7202 */ /* 0x000fe20000000f00 */
[----:B0-----:R-:W-:Y:S01]  /*2770*/  FFMA.FTZ R3, R95, R102, R2 ;  /* 0x000000665f037223 */ /* 0x001fe20000010002 */
[----:B------:R-:W-:Y:S01]  /*2780*/  HFMA2.MMA R114, -RZ, RZ, 0, 0 ;  /* 0x00000000ff727435 */ /* 0x000fe200000001ff */
[----:B------:R-:W-:Y:S01]  /*2790*/  MOV R129, RZ ;  /* 0x000000ff00817202 */ /* 0x000fe20000000f00 */
        /* <DEDUP_REMOVED lines=13> */
[----:B------:R-:W-:Y:S01]  /*2870*/  MOV R2, R50 ;  /* 0x0000003200027202 */ /* 0x000fe20000000f00 */
[----:B------:R-:W-:Y:S01]  /*2880*/  IMAD.MOV.U32 R3, RZ, RZ, RZ ;  /* 0x000000ffff037224 */ /* 0x000fe200078e00ff */
[----:B------:R-:W-:Y:S01]  /*2890*/  ULDC.64 UR4, c[0x0][0x370] ;  /* 0x0000dc0000047ab9 */ /* 0x000fe20000000a00 */
[----:B------:R-:W-:Y:S01]  /*28a0*/  IADD3 R116, R140, -0x1, RZ ;  /* 0xffffffff8c747810 */ /* 0x000fe20007ffe0ff */
[----:B------:R-:W-:Y:S01]  /*28b0*/  ULDC.64 UR6, c[0x0][0x248] ;  /* 0x0000920000067ab9 */ /* 0x000fe20000000a00 */
[----:B------:R-:W-:Y:S02]  /*28c0*/  CS2R R118, SRZ ;  /* 0x0000000000767805 */ /* 0x000fe4000001ff00 */
[----:B------:R-:W-:Y:S01]  /*28d0*/  MOV R117, RZ ;  /* 0x000000ff00757202 */ /* 0x000fe20000000f00 */
[----:B------:R-:W1:Y:S01]  /*28e0*/  LDC.64 R34, c[0x0][0x380] ;  /* 0x0000e000ff227b82 */ /* 0x000e620000000a00 */
[----:B------:R-:W-:Y:S01]  /*28f0*/  MOV R121, RZ ;  /* 0x000000ff00797202 */ /* 0x000fe20000000f00 */
[----:B------:R-:W-:Y:S01]  /*2900*/  ULDC UR21, c[0x0][0x224] ;  /* 0x0000890000157ab9 */ /* 0x000fe20000000800 */
[----:B------:R-:W-:Y:S01]  /*2910*/  MOV R123, RZ ;  /* 0x000000ff007b7202 */ /* 0x000fe20000000f00 */
[----:B------:R-:W-:Y:S01]  /*2920*/  ULDC UR24, c[0x0][0x21c] ;  /* 0x0000870000187ab9 */ /* 0x000fe20000000800 */
[----:B------:R-:W-:Y:S01]  /*2930*/  MOV R125, RZ ;  /* 0x000000ff007d7202 */ /* 0x000fe20000000f00 */
[----:B------:R-:W-:Y:S01]  /*2940*/  ULDC.64 UR18, c[0x0][0x380] ;  /* 0x0000e00000127ab9 */ /* 0x000fe20000000a00 */
[----:B------:R-:W-:Y:S01]  /*2950*/  MOV R127, RZ ;  /* 0x000000ff007f7202 */ /* 0x000fe20000000f00 */
[----:B------:R-:W2:Y:S01]  /*2960*/  LDC.64 R36, c[0x0][0x2d0] ;  /* 0x0000b400ff247b82 */ /* 0x000ea20000000a00 */
[----:B------:R-:W-:Y:S01]  /*2970*/  MOV R129, RZ ;  /* 0x000000ff00817202 */ /* 0x000fe20000000f00 */
[----:B------:R-:W-:Y:S01]  /*2980*/  ULDC.64 UR22, c[0x0][0x3d0] ;  /* 0x0000f40000167ab9 */ /* 0x000fe20000000a00 */
[----:B------:R-:W-:Y:S01]  /*2990*/  MOV R114, RZ ;  /* 0x000000ff00727202 */ /* 0x000fe20000000f00 */
[----:B------:R-:W-:Y:S01]  /*29a0*/  ULDC.64 UR8, c[0x0][0x238] ;  /* 0x00008e0000087ab9 */ /* 0x000fe20000000a00 */
[----:B------:R-:W-:Y:S01]  /*29b0*/  ULDC.64 UR10, c[0x0][0x250] ;  /* 0x00009400000a7ab9 */ /* 0x000fe20000000a00 */
[----:B------:R-:W-:Y:S01]  /*29c0*/  ULDC.64 UR16, c[0x0][0x270] ;  /* 0x00009c0000107ab9 */ /* 0x000fe20000000a00 */
[C---:B0-----:R-:W-:Y:S01]  /*29d0*/  IMAD R14, R16.reuse, UR14, RZ ;  /* 0x0000000e100e7c24 */ /* 0x041fe2000f8e02ff */
[----:B------:R-:W0:Y:S01]  /*29e0*/  LDC.64 R38, c[0x0][0x2d8] ;  /* 0x0000b600ff267b82 */ /* 0x000e220000000a00 */
[----:B------:R-:W-:-:S04]  /*29f0*/  IMAD.WIDE.U32 R2, R16, UR15, R2 ;  /* 0x0000000f10027c25 */ /* 0x000fc8000f8e0002 */
[----:B------:R-:W-:Y:S02]  /*2a00*/  IMAD R15, R17, UR15, R14 ;  /* 0x0000000f110f7c24 */ /* 0x000fe4000f8e020e */
[----:B------:R-:W-:-:S03]  /*2a10*/  IMAD R14, R51, UR4, RZ ;  /* 0x00000004330e7c24 */ /* 0x000fc6000f8e02ff */
[----:B------:R-:W-:Y:S01]  /*2a20*/  IADD3 R3, R3, R15, RZ ;  /* 0x0000000f03037210 */ /* 0x000fe20007ffe0ff */
[C---:B------:R-:W-:Y:S02]  /*2a30*/  IMAD R17, R49.reuse, UR5, R14 ;  /* 0x0000000531117c24 */ /* 0x040fe4000f8e020e */
        /* <DEDUP_REMOVED lines=13> */
[----:B------:R-:W-:-:S03]  /*2b10*/  LEA.HI.X.SX32 R15, R89, R40, 0x1, P0 ;  /* 0x00000028590f7211 */ /* 0x000fc600000f0eff */
        /* <DEDUP_REMOVED lines=8> */
[----:B------:R-:W-:Y:S01]  /*2ba0*/  UMOV UR5, URZ ;  /* 0x0000003f00057c82 */ /* 0x000fe20008000000 */
[C---:B------:R-:W-:Y:S02]  /*2bb0*/  IADD3 R22, P3, R2.reuse, -0x200, RZ ;  /* 0xfffffe0002167810 */ /* 0x040fe40007f7e0ff */
[----:B------:R-:W-:-:S02]  /*2bc0*/  IADD3 R24, P2, R2, -0x180, RZ ;  /* 0xfffffe8002187810 */ /* 0x000fc40007f5e0ff */
[C---:B------:R-:W-:Y:S02]  /*2bd0*/  IADD3 R26, P1, R2.reuse, -0x100, RZ ;  /* 0xffffff00021a7810 */ /* 0x040fe40007f3e0ff */
[----:B------:R-:W-:Y:S01]  /*2be0*/  IADD3 R28, P6, R2, -0x80, RZ ;  /* 0xffffff80021c7810 */ /* 0x000fe20007fde0ff */
[----:B------:R-:W-:Y:S01]  /*2bf0*/  IMAD R2, R46, UR6, RZ ;  /* 0x000000062e027c24 */ /* 0x000fe2000f8e02ff */
[----:B------:R-:W-:Y:S01]  /*2c00*/  IADD3.X R27, R3, -0x1, RZ, P1, !PT ;  /* 0xffffffff031b7810 */ /* 0x000fe20000ffe4ff */
[----:B------:R-:W-:Y:S01]  /*2c10*/  ULDC UR6, c[0x0][0x218] ;  /* 0x0000860000067ab9 */ /* 0x000fe20000000800 */
[----:B------:R-:W-:Y:S01]  /*2c20*/  ISETP.GE.AND P1, PT, R6, R91, PT ;  /* 0x0000005b0600720c */ /* 0x000fe20003f26270 */
[----:B------:R-:W-:Y:S01]  /*2c30*/  IMAD R149, R47, UR7, R2 ;  /* 0x000000072f957c24 */ /* 0x000fe2000f8e0202 */
[C---:B------:R-:W-:Y:S02]  /*2c40*/  IADD3.X R19, R3.reuse, -0x1, RZ, P5, !PT ;  /* 0xffffffff03137810 */ /* 0x040fe40002ffe4ff */
[----:B------:R-:W-:-:S02]  /*2c50*/  IADD3.X R21, R3, -0x1, RZ, P4, !PT ;  /* 0xffffffff03157810 */ /* 0x000fc400027fe4ff */
[C---:B------:R-:W-:Y:S02]  /*2c60*/  IADD3.X R23, R3.reuse, -0x1, RZ, P3, !PT ;  /* 0xffffffff03177810 */ /* 0x040fe40001ffe4ff */
[C---:B------:R-:W-:Y:S02]  /*2c70*/  IADD3.X R25, R3.reuse, -0x1, RZ, P2, !PT ;  /* 0xffffffff03197810 */ /* 0x040fe400017fe4ff */
[----:B------:R-:W-:Y:S02]  /*2c80*/  IADD3.X R29, R3, -0x1, RZ, P6, !PT ;  /* 0xffffffff031d7810 */ /* 0x000fe400037fe4ff */
[----:B------:R-:W-:Y:S02]  /*2c90*/  P2R R142, PR, RZ, 0x2 ;  /* 0x00000002ff8e7803 */ /* 0x000fe40000000000 */
[----:B------:R-:W-:Y:S02]  /*2ca0*/  IADD3 R147, R31, R147, RZ ;  /* 0x000000931f937210 */ /* 0x000fe40007ffe0ff */
[----:B012---:R-:W-:-:S07]  /*2cb0*/  IADD3 R149, R33, R149, RZ ;  /* 0x0000009521957210 */ /* 0x007fce0007ffe0ff */
.L_x_8952:
[----:B-1----:R-:W-:Y:S01]  /*2cc0*/  SHF.R.S32.HI R42, RZ, 0x1f, R118 ;  /* 0x0000001fff2a7819 */ /* 0x002fe20000011476 */
[----:B------:R-:W-:Y:S01]  /*2cd0*/  IMAD.MOV.U32 R146, RZ, RZ, R30 ;  /* 0x000000ffff927224 */ /* 0x000fe200078e001e */
[-C--:B------:R-:W-:Y:S01]  /*2ce0*/  ISETP.GE.AND P4, PT, R70, R91.reuse, PT ;  /* 0x0000005b4600720c */ /* 0x080fe20003f86270 */
[----:B------:R-:W-:Y:S01]  /*2cf0*/  IMAD.WIDE.U32 R152, R118, UR16, R6 ;  /* 0x0000001076987c25 */ /* 0x000fe2000f8e0006 */
[----:B------:R-:W-:Y:S01]  /*2d00*/  ISETP.GE.AND P3, PT, R71, R91, PT ;  /* 0x0000005b4700720c */ /* 0x000fe20003f66270 */
[----:B------:R-:W-:Y:S01]  /*2d10*/  HFMA2.MMA R124, -RZ, RZ, 0, 0 ;  /* 0x00000000ff7c7435 */ /* 0x000fe200000001ff */
[----:B------:R-:W-:Y:S01]  /*2d20*/  ISETP.NE.AND P5, PT, R142, RZ, PT ;  /* 0x000000ff8e00720c */ /* 0x000fe20003fa5270 */
[----:B0-----:R-:W-:Y:S01]  /*2d30*/  IMAD R41, R42, UR16, RZ ;  /* 0x000000102a297c24 */ /* 0x001fe2000f8e02ff */
[----:B------:R-:W-:Y:S01]  /*2d40*/  LEA R2, P1, R152, R61, 0x2 ;  /* 0x0000003d98027211 */ /* 0x000fe200078210ff */
[----:B------:R-:W-:Y:S01]  /*2d50*/  IMAD R3, R42, UR8, RZ ;  /* 0x000000082a037c24 */ /* 0x000fe2000f8e02ff */
[----:B------:R-:W-:Y:S01]  /*2d60*/  ISETP.GE.AND P2, PT, R72, R91, PT ;  /* 0x0000005b4800720c */ /* 0x000fe20003f46270 */
[----:B------:R-:W-:-:S02]  /*2d70*/  IMAD R43, R118, UR17, R41 ;  /* 0x00000011762b7c24 */ /* 0x000fc4000f8e0229 */
[----:B------:R-:W-:-:S04]  /*2d80*/  IMAD.WIDE.U32 R150, R118, UR8, R146 ;  /* 0x0000000876967c25 */ /* 0x000fc8000f8e0092 */
[----:B------:R-:W-:Y:S01]  /*2d90*/  IMAD R41, R118, UR9, R3 ;  /* 0x0000000976297c24 */ /* 0x000fe2000f8e0203 */
[C---:B------:R-:W-:Y:S02]  /*2da0*/  LEA R40, P0, R150.reuse, R36, 0x2 ;  /* 0x0000002496287211 */ /* 0x040fe400078010ff */
[----:B------:R-:W-:Y:S02]  /*2db0*/  IADD3 R3, R153, R43, RZ ;  /* 0x0000002b99037210 */ /* 0x000fe40007ffe0ff */
[----:B------:R-:W-:Y:S02]  /*2dc0*/  IADD3 R41, R151, R41, RZ ;  /* 0x0000002997297210 */ /* 0x000fe40007ffe0ff */
[----:B------:R-:W-:Y:S02]  /*2dd0*/  MOV R43, RZ ;  /* 0x000000ff002b7202 */ /* 0x000fe40000000f00 */
[----:B------:R-:W-:Y:S02]  /*2de0*/  LEA.HI.X R41, R150, R37, R41, 0x2, P0 ;  /* 0x0000002596297211 */ /* 0x000fe400000f1429 */
[----:B------:R-:W-:-:S02]  /*2df0*/  LEA.HI.X R3, R152, R62, R3, 0x2, P1 ;  /* 0x0000003e98037211 */ /* 0x000fc400008f1403 */
[-C--:B------:R-:W-:Y:S01]  /*2e00*/  ISETP.GE.AND P1, PT, R73, R91.reuse, PT ;  /* 0x0000005b4900720c */ /* 0x080fe20003f26270 */
[----:B--2---:R-:W2:Y:S01]  /*2e10*/  LDG.E R120, desc[UR12][R40.64] ;  /* 0x0000000c28787981 */ /* 0x004ea2000c1e1900 */
[-C--:B------:R-:W-:Y:S01]  /*2e20*/  ISETP.GE.AND P0, PT, R74, R91.reuse, PT ;  /* 0x0000005b4a00720c */ /* 0x080fe20003f06270 */
[----:B------:R-:W-:Y:S02]  /*2e30*/  HFMA2.MMA R155, -RZ, RZ, 0, 0 ;  /* 0x00000000ff9b7435 */ /* 0x000fe400000001ff */
[----:B---3--:R-:W3:Y:S01]  /*2e40*/  @!P4 LDG.E R43, desc[UR12][R2.64+0x80] ;  /* 0x0000800c022bc981 */ /* 0x008ee2000c1e1900 */
[-C--:B------:R-:W-:Y:S01]  /*2e50*/  ISETP.GE.AND P4, PT, R75, R91.reuse, PT ;  /* 0x0000005b4b00720c */ /* 0x080fe20003f86270 */
[----:B------:R-:W-:Y:S01]  /*2e60*/  HFMA2.MMA R157, -RZ, RZ, 0, 0 ;  /* 0x00000000ff9d7435 */ /* 0x000fe200000001ff */
[----:B------:R-:W-:Y:S01]  /*2e70*/  MOV R122, RZ ;  /* 0x000000ff007a7202 */ /* 0x000fe20000000f00 */
[----:B----4-:R-:W4:Y:S01]  /*2e80*/  @!P3 LDG.E R124, desc[UR12][R2.64+0x100] ;  /* 0x0001000c027cb981 */ /* 0x010f22000c1e1900 */
[----:B------:R-:W-:Y:S01]  /*2e90*/  ISETP.GE.AND P3, PT, R76, R91, PT ;  /* 0x0000005b4c00720c */ /* 0x000fe20003f66270 */
[----:B------:R-:W-:Y:S01]  /*2ea0*/  HFMA2.MMA R159, -RZ, RZ, 0, 0 ;  /* 0x00000000ff9f7435 */ /* 0x000fe200000001ff */
[----:B------:R-:W-:Y:S01]  /*2eb0*/  MOV R126, RZ ;  /* 0x000000ff007e7202 */ /* 0x000fe20000000f00 */
[----:B------:R-:W4:Y:S01]  /*2ec0*/  @!P2 LDG.E R155, desc[UR12][R2.64+0x180] ;  /* 0x0001800c029ba981 */ /* 0x000f22000c1e1900 */
[----:B------:R-:W-:-:S03]  /*2ed0*/  MOV R128, RZ ;  /* 0x000000ff00807202 */ /* 0x000fc60000000f00 */
[----:B------:R-:W3:Y:S04]  /*2ee0*/  @!P5 LDG.E R122, desc[UR12][R2.64] ;  /* 0x0000000c027ad981 */ /* 0x000ee8000c1e1900 */
        /* <DEDUP_REMOVED lines=8> */
[----:B------:R-:W-:Y:S02]  /*2f70*/  LEA R150, P2, R152, R38, 0x2 ;  /* 0x0000002698967211 */ /* 0x000fe400078410ff */
[----:B------:R-:W-:Y:S02]  /*2f80*/  ISETP.NE.AND P0, PT, R138, RZ, PT ;  /* 0x000000ff8a00720c */ /* 0x000fe40003f05270 */
[----:B------:R-:W-:Y:S02]  /*2f90*/  IADD3 R130, R153, R151, RZ ;  /* 0x0000009799827210 */ /* 0x000fe40007ffe0ff */
[----:B------:R-:W-:Y:S02]  /*2fa0*/  ISETP.LT.OR P1, PT, R140, 0x2, P0 ;  /* 0x000000028c00780c */ /* 0x000fe40000721670 */
[----:B------:R-:W-:Y:S02]  /*2fb0*/  LEA.HI.X R151, R152, R39, R130, 0x2, P2 ;  /* 0x0000002798977211 */ /* 0x000fe400010f1482 */
[----:B------:R-:W-:-:S02]  /*2fc0*/  ISETP.NE.AND P2, PT, R50, RZ, PT ;  /* 0x000000ff3200720c */ /* 0x000fc40003f45270 */
[----:B0-----:R-:W-:Y:S01]  /*2fd0*/  LEA R2, R116, R118, 0x8 ;  /* 0x0000007674027211 */ /* 0x001fe200078e40ff */
[----:B------:R0:W5:Y:S06]  /*2fe0*/  LDG.E R40, desc[UR12][R150.64] ;  /* 0x0000000c96287981 */ /* 0x00016c000c1e1900 */
[----:B------:R-:W1:Y:S04]  /*2ff0*/  @!P1 LDC R134, c[0x0][0x21c] ;  /* 0x00008700ff869b82 */ /* 0x000e680000000800 */
[----:B------:R-:W-:Y:S01]  /*3000*/  @P2 IADD3 R2, R50, 0x200, RZ ;  /* 0x0000020032022810 */ /* 0x000fe20007ffe0ff */
[----:B------:R-:W-:Y:S01]  /*3010*/  @!P1 VIADD R3, R140, 0xfffffffe ;  /* 0xfffffffe8c039836 */ /* 0x000fe20000000000 */
[----:B------:R-:W-:-:S03]  /*3020*/  HFMA2.MMA R144, -RZ, RZ, 0, 0 ;  /* 0x00000000ff907435 */ /* 0x000fc600000001ff */
[----:B-1----:R-:W-:Y:S02]  /*3030*/  @!P1 IMAD R3, R3, R134, R118 ;  /* 0x0000008603039224 */ /* 0x002fe400078e0276 */
        /* <DEDUP_REMOVED lines=8> */
[----:B------:R-:W-:-:S04]  /*30c0*/  FMUL.FTZ R41, R132, R113 ;  /* 0x0000007184297220 */ /* 0x000fc80000410000 */
[----:B------:R-:W1:Y:S01]  /*30d0*/  MUFU.EX2 R189, R41 ;  /* 0x0000002900bd7308 */ /* 0x000e620000000800 */
[----:B---3--:R-:W-:Y:S04]  /*30e0*/  STS [R87], R122 ;  /* 0x0000007a57007388 */ /* 0x008fe80000000800 */
[----:B------:R-:W-:Y:S04]  /*30f0*/  STS [R80+0x80], R43 ;  /* 0x0000802b50007388 */ /* 0x000fe80000000800 */
[----:B----4-:R-:W-:Y:S04]  /*3100*/  STS [R81+0x100], R124 ;  /* 0x0001007c51007388 */ /* 0x010fe80000000800 */
[----:B------:R-:W-:Y:S04]  /*3110*/  STS [R82+0x180], R155 ;  /* 0x0001809b52007388 */ /* 0x000fe80000000800 */
[----:B------:R2:W-:Y:S04]  /*3120*/  STS [R83+0x200], R126 ;  /* 0x0002007e53007388 */ /* 0x0005e80000000800 */
[----:B------:R-:W-:Y:S04]  /*3130*/  STS [R84+0x280], R157 ;  /* 0x0002809d54007388 */ /* 0x000fe80000000800 */
[----:B------:R-:W-:Y:S01]  /*3140*/  STS [R85+0x300], R128 ;  /* 0x0003008055007388 */ /* 0x000fe20000000800 */
[----:B--2---:R-:W-:-:S03]  /*3150*/  LEA R126, R2, R55, 0x2 ;  /* 0x00000037027e7211 */ /* 0x004fc600078e10ff */
[----:B------:R2:W-:Y:S01]  /*3160*/  STS [R86+0x380], R159 ;  /* 0x0003809f56007388 */ /* 0x0005e20000000800 */
[----:B------:R-:W-:-:S03]  /*3170*/  NOP ;  /* 0x0000000000007918 */ /* 0x000fc60000000000 */
[----:B------:R-:W3:Y:S04]  /*3180*/  LDS R177, [R88] ;  /* 0x0000000058b17984 */ /* 0x000ee80000000800 */
[----:B------:R-:W4:Y:S04]  /*3190*/  LDS R169, [R88+0x4] ;  /* 0x0000040058a97984 */ /* 0x000f280000000800 */
[----:B------:R-:W2:Y:S04]  /*31a0*/  LDS R163, [R88+0x8] ;  /* 0x0000080058a37984 */ /* 0x000ea80000000800 */
[----:B------:R-:W2:Y:S04]  /*31b0*/  LDS R161, [R88+0xc] ;  /* 0x00000c0058a17984 */ /* 0x000ea80000000800 */
[----:B------:R-:W2:Y:S04]  /*31c0*/  LDS R157, [R88+0x10] ;  /* 0x00001000589d7984 */ /* 0x000ea80000000800 */
[----:B------:R-:W2:Y:S04]  /*31d0*/  LDS R155, [R88+0x14] ;  /* 0x00001400589b7984 */ /* 0x000ea80000000800 */
[----:B------:R-:W2:Y:S04]  /*31e0*/  LDS R153, [R88+0x18] ;  /* 0x0000180058997984 */ /* 0x000ea80000000800 */
[----:B0-----:R-:W0:Y:S04]  /*31f0*/  LDS R151, [R88+0x1c] ;  /* 0x00001c0058977984 */ /* 0x001e280000000800 */
[----:B-1----:R1:W-:Y:S01]  /*3200*/  STS [R126+0xa88], R189 ;  /* 0x000a88bd7e007388 */ /* 0x0023e20000000800 */
[----:B------:R-:W-:Y:S01]  /*3210*/  @!P1 IMAD.WIDE R2, R3, 0x8, R12 ;  /* 0x0000000803029825 */ /* 0x000fe200078e020c */
[----:B------:R-:W-:Y:S03]  /*3220*/  BAR.SYNC.DEFER_BLOCKING 0x0 ;  /* 0x0000000000007b1d */ /* 0x000fe60000010000 */
[C---:B------:R-:W-:Y:S01]  /*3230*/  FMUL.FTZ R41, R132.reuse, R107 ;  /* 0x0000006b84297220 */ /* 0x040fe20000410000 */
[C---:B------:R-:W-:Y:S01]  /*3240*/  FMUL.FTZ R43, R132.reuse, R106 ;  /* 0x0000006a842b7220 */ /* 0x040fe20000410000 */
[----:B------:R-:W-:-:S04]  /*3250*/  FMUL.FTZ R122, R132, R109 ;  /* 0x0000006d847a7220 */ /* 0x000fc80000410000 */
[----:B------:R-:W3:Y:S01]  /*3260*/  MUFU.EX2 R41, R41 ;  /* 0x0000002900297308 */ /* 0x000ee20000000800 */
[----:B------:R3:W5:Y:S01]  /*3270*/  @!P1 LDG.E R144, desc[UR12][R2.64+0x4] ;  /* 0x0000040c02909981 */ /* 0x000762000c1e1900 */
[----:B------:R-:W-:-:S06]  /*3280*/  ISETP.NE.AND P1, PT, R50, 0x1f, PT ;  /* 0x0000001f3200780c */ /* 0x000fcc0003f25270 */
[----:B------:R-:W1:Y:S01]  /*3290*/  MUFU.EX2 R43, R43 ;  /* 0x0000002b002b7308 */ /* 0x000e620000000800 */
[----:B------:R-:W-:-:S06]  /*32a0*/  FMUL.FTZ R124, R132, R108 ;  /* 0x0000006c847c7220 */ /* 0x000fcc0000410000 */
[----:B------:R-:W-:Y:S01]  /*32b0*/  @P1 LEA R179, R50, R55, 0x2 ;  /* 0x0000003732b31211 */ /* 0x000fe200078e10ff */
[----:B------:R-:W4:Y:S05]  /*32c0*/  MUFU.EX2 R122, R122 ;  /* 0x0000007a007a7308 */ /* 0x000f2a0000000800 */
[----:B------:R-:W0:Y:S01]  /*32d0*/  @P1 LDS R179, [R179+0x128c] ;  /* 0x00128c00b3b31984 */ /* 0x000e220000000800 */
[----:B--2---:R-:W-:Y:S01]  /*32e0*/  FMUL.FTZ R159, R132, R111 ;  /* 0x0000006f849f7220 */ /* 0x004fe20000410000 */
[----:B------:R-:W-:Y:S01]  /*32f0*/  FMUL.FTZ R128, R92, R107 ;  /* 0x0000006b5c807220 */ /* 0x000fe20000410000 */
[----:B------:R-:W2:Y:S01]  /*3300*/  MUFU.EX2 R124, R124 ;  /* 0x0000007c007c7308 */ /* 0x000ea20000000800 */
[C---:B------:R-:W-:Y:S01]  /*3310*/  FMUL.FTZ R130, R132.reuse, R110 ;  /* 0x0000006e84827220 */ /* 0x040fe20000410000 */
[----:B------:R-:W-:Y:S01]  /*3320*/  FMUL.FTZ R132, R132, R115 ;  /* 0x0000007384847220 */ /* 0x000fe20000410000 */
[----:B---3--:R-:W-:-:S05]  /*3330*/  FFMA.FTZ R2, R41, R148, R128 ;  /* 0x0000009429027223 */ /* 0x008fca0000010080 */
[----:B------:R-:W3:Y:S01]  /*3340*/  MUFU.EX2 R159, R159 ;  /* 0x0000009f009f7308 */ /* 0x000ee20000000800 */
[----:B-1----:R-:W-:-:S07]  /*3350*/  FFMA.FTZ R2, R43, R2, R146 ;  /* 0x000000022b027223 */ /* 0x002fce0000010092 */
[----:B------:R-:W1:Y:S01]  /*3360*/  MUFU.EX2 R130, R130 ;  /* 0x0000008200827308 */ /* 0x000e620000000800 */
[----:B----4-:R-:W-:Y:S01]  /*3370*/  FFMA.FTZ R3, R122, R2, R181 ;  /* 0x000000027a037223 */ /* 0x010fe200000100b5 */
[----:B------:R-:W-:Y:S01]  /*3380*/  FMUL.FTZ R126, R96, R111 ;  /* 0x0000006f607e7220 */ /* 0x000fe20000410000 */
[----:B------:R-:W-:-:S05]  /*3390*/  FMUL.FTZ R2, R189, R41 ;  /* 0x00000029bd027220 */ /* 0x000fca0000410000 */
[----:B------:R-:W4:Y:S01]  /*33a0*/  MUFU.EX2 R132, R132 ;  /* 0x0000008400847308 */ /* 0x000f220000000800 */
[----:B--2---:R-:W-:Y:S01]  /*33b0*/  FFMA.FTZ R134, R124, R3, R171 ;  /* 0x000000037c867223 */ /* 0x004fe200000100ab */
[----:B------:R-:W-:-:S03]  /*33c0*/  FMUL.FTZ R3, R43, R2 ;  /* 0x000000022b037220 */ /* 0x000fc60000410000 */
[----:B---3--:R-:W-:Y:S01]  /*33d0*/  FFMA.FTZ R134, R159, R134, R126 ;  /* 0x000000869f867223 */ /* 0x008fe2000001007e */
[----:B------:R-:W-:-:S03]  /*33e0*/  FMUL.FTZ R3, R122, R3 ;  /* 0x000000037a037220 */ /* 0x000fc60000410000 */
[----:B-1----:R-:W-:Y:S01]  /*33f0*/  FFMA.FTZ R2, R130, R134, R167 ;  /* 0x0000008682027223 */ /* 0x002fe200000100a7 */
[----:B------:R-:W-:-:S03]  /*3400*/  FMUL.FTZ R134, R124, R3 ;  /* 0x000000037c867220 */ /* 0x000fc60000410000 */
[----:B----4-:R-:W-:Y:S01]  /*3410*/  FFMA.FTZ R150, R132, R2, R165 ;  /* 0x0000000284967223 */ /* 0x010fe200000100a5 */
        /* <DEDUP_REMOVED lines=8> */
[----:B------:R-:W-:-:S04]  /*34a0*/  LEA R2, R3, R118, 0x8 ;  /* 0x0000007603027211 */ /* 0x000fc800078e40ff */
[----:B------:R-:W-:-:S05]  /*34b0*/  LEA R2, R2, R55, 0x2 ;  /* 0x0000003702027211 */ /* 0x000fca00078e10ff */
[----:B------:R0:W1:Y:S02]  /*34c0*/  LDS R179, [R2+0xa88] ;  /* 0x000a880002b37984 */ /* 0x0000640000000800 */
.L_x_8933:
[----:B------:R-:W-:Y:S05]  /*34d0*/  BSYNC B0 ;  /* 0x0000000000007941 */ /* 0x000fea0003800000 */
.L_x_8932:
[----:B------:R-:W-:Y:S01]  /*34e0*/  FMUL.FTZ R3, R159, R134 ;  /* 0x000000869f037220 */ /* 0x000fe20000410000 */
[----:B------:R-:W2:Y:S01]  /*34f0*/  SHFL.UP PT, R136, R150, 0x1, RZ ;  /* 0x0420000096887989 */ /* 0x000ea200000e00ff */
[C---:B-----5:R-:W-:Y:S01]  /*3500*/  FMUL.FTZ R134, R40.reuse, R151 ;  /* 0x0000009728867220 */ /* 0x060fe20000410000 */
[----:B0-----:R-:W-:Y:S01]  /*3510*/  FMUL.FTZ R2, R40, R155 ;  /* 0x0000009b28027220 */ /* 0x001fe20000410000 */
[----:B------:R-:W-:Y:S01]  /*3520*/  FMUL.FTZ R3, R130, R3 ;  /* 0x0000000382037220 */ /* 0x000fe20000410000 */
[----:B------:R-:W-:Y:S01]  /*3530*/  ISETP.GE.AND P3, PT, R63, 0x1, PT ;  /* 0x000000013f00780c */ /* 0x000fe20003f66270 */
[----:B------:R-:W-:Y:S01]  /*3540*/  FMUL.FTZ R195, R105, R134 ;  /* 0x0000008669c37220 */ /* 0x000fe20000410000 */
[----:B------:R-:W-:Y:S01]  /*3550*/  FMUL.FTZ R191, R103, R2 ;  /* 0x0000000267bf7220 */ /* 0x000fe20000410000 */
[----:B------:R-:W-:Y:S01]  /*3560*/  FMUL.FTZ R183, R132, R3 ;  /* 0x0000000384b77220 */ /* 0x000fe20000410000 */
[C---:B------:R-:W-:Y:S01]  /*3570*/  FMUL.FTZ R3, R40.reuse, R153 ;  /* 0x0000009928037220 */ /* 0x040fe20000410000 */
[----:B------:R-:W-:Y:S01]  /*3580*/  FMUL.FTZ R2, R40, R161 ;  /* 0x000000a128027220 */ /* 0x000fe20000410000 */
[----:B------:R-:W-:Y:S01]  /*3590*/  ISETP.NE.AND P4, PT, R138, 0x1f, PT ;  /* 0x0000001f8a00780c */ /* 0x000fe20003f85270 */
[----:B------:R-:W-:Y:S01]  /*35a0*/  BSSY B0, `(.L_x_8934) ;  /* 0x00000a7000007945 */ /* 0x000fe20003800000 */
[----:B------:R-:W0:Y:S01]  /*35b0*/  SHFL.UP PT, R152, R183, 0x1, RZ ;  /* 0x04200000b7987989 */ /* 0x000e2200000e00ff */
[----:B------:R-:W-:Y:S01]  /*35c0*/  FMUL.FTZ R193, R104, R3 ;  /* 0x0000000368c17220 */ /* 0x000fe20000410000 */
[----:B------:R-:W-:Y:S01]  /*35d0*/  FMUL.FTZ R3, R40, R157 ;  /* 0x0000009d28037220 */ /* 0x000fe20000410000 */
[----:B------:R-:W-:Y:S01]  /*35e0*/  FMUL.FTZ R175, R101, R2 ;  /* 0x0000000265af7220 */ /* 0x000fe20000410000 */
[----:B------:R-:W-:Y:S01]  /*35f0*/  ISETP.GE.OR P0, PT, R140, UR21, P0 ;  /* 0x000000158c007c0c */ /* 0x000fe20008706670 */
[----:B------:R-:W-:Y:S01]  /*3600*/  FFMA.FTZ R173, R132, R195, R193 ;  /* 0x000000c384ad7223 */ /* 0x000fe200000100c1 */
[----:B------:R-:W-:Y:S01]  /*3610*/  FMUL.FTZ R164, R102, R3 ;  /* 0x0000000366a47220 */ /* 0x000fe20000410000 */
[----:B-1----:R-:W-:-:S02]  /*3620*/  FMUL.FTZ R3, R132, R179 ;  /* 0x000000b384037220 */ /* 0x002fc40000410000 */
[----:B------:R-:W-:Y:S01]  /*3630*/  FFMA.FTZ R134, R130, R173, R191 ;  /* 0x000000ad82867223 */ /* 0x000fe200000100bf */
[----:B------:R-:W-:Y:S01]  /*3640*/  FMUL.FTZ R173, R40, R163 ;  /* 0x000000a328ad7220 */ /* 0x000fe20000410000 */
[----:B------:R-:W-:Y:S01]  /*3650*/  FMUL.FTZ R2, R130, R3 ;  /* 0x0000000382027220 */ /* 0x000fe20000410000 */
[----:B--2---:R-:W-:Y:S01]  /*3660*/  @P3 FFMA.FTZ R150, R183, R136, R150 ;  /* 0x00000088b7963223 */ /* 0x004fe20000010096 */
        /* <DEDUP_REMOVED lines=10> */
[----:B0-----:R-:W-:Y:S01]  /*3710*/  @P3 FMUL.FTZ R183, R183, R152 ;  /* 0x00000098b7b73220 */ /* 0x001fe20000410000 */
[----:B------:R-:W-:Y:S01]  /*3720*/  FMUL.FTZ R152, R122, R185 ;  /* 0x000000b97a987220 */ /* 0x000fe20000410000 */
[----:B------:R-:W-:Y:S01]  /*3730*/  FFMA.FTZ R154, R43, R2, R136 ;  /* 0x000000022b9a7223 */ /* 0x000fe20000010088 */
[----:B------:R-:W0:Y:S01]  /*3740*/  SHFL.UP PT, R3, R150, 0x2, RZ ;  /* 0x0440000096037989 */ /* 0x000e2200000e00ff */
[----:B------:R-:W-:Y:S01]  /*3750*/  ISETP.GE.AND P3, PT, R63, 0x2, PT ;  /* 0x000000023f00780c */ /* 0x000fe20003f66270 */
[----:B------:R-:W-:Y:S01]  /*3760*/  FMUL.FTZ R152, R43, R152 ;  /* 0x000000982b987220 */ /* 0x000fe20000410000 */
[C---:B------:R-:W-:Y:S01]  /*3770*/  FFMA.FTZ R158, R41.reuse, R154, R134 ;  /* 0x0000009a299e7223 */ /* 0x040fe20000010086 */
[----:B------:R-:W1:Y:S02]  /*3780*/  SHFL.UP PT, R2, R183, 0x2, RZ ;  /* 0x04400000b7027989 */ /* 0x000e6400000e00ff */
[----:B------:R-:W-:-:S02]  /*3790*/  FMUL.FTZ R187, R41, R152 ;  /* 0x0000009829bb7220 */ /* 0x000fc40000410000 */
[----:B------:R-:W2:Y:S04]  /*37a0*/  SHFL.DOWN PT, R154, R158, 0x1, 0x1f ;  /* 0x08201f009e9a7f89 */ /* 0x000ea800000e0000 */
[----:B------:R-:W3:Y:S04]  /*37b0*/  SHFL.DOWN PT, R152, R187, 0x1, 0x1f ;  /* 0x08201f00bb987f89 */ /* 0x000ee800000e0000 */
[----:B------:R-:W-:Y:S01]  /*37c0*/  SHFL.IDX PT, R185, R144, RZ, 0x1f ;  /* 0x00001fff90b97589 */ /* 0x000fe200000e0000 */
        /* <DEDUP_REMOVED lines=21> */
[----:B------:R-:W-:Y:S01]  /*3920*/  MOV R3, RZ ;  /* 0x000000ff00037202 */ /* 0x000fe20000000f00 */
[----:B-1----:R-:W-:-:S03]  /*3930*/  @P3 FMUL.FTZ R183, R183, R2 ;  /* 0x00000002b7b73220 */ /* 0x002fc60000410000 */
[----:B------:R-:W0:Y:S01]  /*3940*/  SHFL.UP PT, R154, R150, 0x10, RZ ;  /* 0x06000000969a7989 */ /* 0x000e2200000e00ff */
[----:B------:R-:W-:Y:S01]  /*3950*/  ISETP.GE.AND P3, PT, R63, 0x10, PT ;  /* 0x000000103f00780c */ /* 0x000fe20003f66270 */
[----:B------:R-:W-:Y:S01]  /*3960*/  HFMA2.MMA R2, -RZ, RZ, 1.875, 0 ;  /* 0x3f800000ff027435 */ /* 0x000fe200000001ff */
[C---:B--2---:R-:W-:Y:S01]  /*3970*/  @!P4 FFMA.FTZ R158, R187.reuse, R160, R158 ;  /* 0x000000a0bb9ec223 */ /* 0x044fe2000001009e */
[----:B------:R-:W1:Y:S01]  /*3980*/  SHFL.UP PT, R152, R183, 0x10, RZ ;  /* 0x06000000b7987989 */ /* 0x000e6200000e00ff */
[----:B---3--:R-:W-:-:S03]  /*3990*/  @!P4 FMUL.FTZ R187, R187, R156 ;  /* 0x0000009cbbbbc220 */ /* 0x008fc60000410000 */
[----:B------:R-:W2:Y:S01]  /*39a0*/  SHFL.DOWN PT, R162, R158, 0x8, 0x1f ;  /* 0x09001f009ea27f89 */ /* 0x000ea200000e0000 */
[----:B------:R-:W-:Y:S02]  /*39b0*/  ISETP.GE.U32.AND P4, PT, R138, 0x18, PT ;  /* 0x000000188a00780c */ /* 0x000fe40003f86070 */
[----:B------:R-:W-:Y:S01]  /*39c0*/  @!P0 LEA R156, R118, R55, 0x3 ;  /* 0x00000037769c8211 */ /* 0x000fe200078e18ff */
[----:B------:R-:W3:Y:S04]  /*39d0*/  SHFL.DOWN PT, R160, R187, 0x8, 0x1f ;  /* 0x09001f00bba07f89 */ /* 0x000ee800000e0000 */
[----:B------:R-:W-:Y:S01]  /*39e0*/  @!P0 LDS.64 R2, [R156+0x1308] ;  /* 0x001308009c028984 */ /* 0x000fe20000000a00 */
[----:B------:R-:W-:Y:S01]  /*39f0*/  ISETP.GE.U32.AND P0, PT, R138, 0x10, PT ;  /* 0x000000108a00780c */ /* 0x000fe20003f06070 */
[C---:B0-----:R-:W-:Y:S01]  /*3a00*/  @P3 FFMA.FTZ R150, R183.reuse, R154, R150 ;  /* 0x0000009ab7963223 */ /* 0x041fe20000010096 */
[----:B-1----:R-:W-:-:S05]  /*3a10*/  @P3 FMUL.FTZ R183, R183, R152 ;  /* 0x00000098b7b73220 */ /* 0x002fca0000410000 */
[----:B------:R-:W-:Y:S01]  /*3a20*/  SHFL.UP PT, R150, R150, 0x1, RZ ;  /* 0x0420000096967989 */ /* 0x000fe200000e00ff */
[----:B--2---:R-:W-:-:S03]  /*3a30*/  @!P4 FFMA.FTZ R158, R187, R162, R158 ;  /* 0x000000a2bb9ec223 */ /* 0x004fc6000001009e */
[----:B------:R-:W0:Y:S01]  /*3a40*/  SHFL.UP PT, R183, R183, 0x1, RZ ;  /* 0x04200000b7b77989 */ /* 0x000e2200000e00ff */
[----:B---3--:R-:W-:Y:S01]  /*3a50*/  @!P4 FMUL.FTZ R187, R187, R160 ;  /* 0x000000a0bbbbc220 */ /* 0x008fe20000410000 */
[----:B------:R-:W-:Y:S02]  /*3a60*/  IADD3 R160, -R89, UR6, -R50 ;  /* 0x0000000659a07c10 */ /* 0x000fe4000fffe932 */
[----:B------:R-:W1:Y:S04]  /*3a70*/  SHFL.DOWN PT, R154, R158, 0x10, 0x1f ;  /* 0x0a001f009e9a7f89 */ /* 0x000e6800000e0000 */
[----:B------:R-:W2:Y:S01]  /*3a80*/  SHFL.DOWN PT, R152, R187, 0x10, 0x1f ;  /* 0x0a001f00bb987f89 */ /* 0x000ea200000e0000 */
[----:B0-----:R-:W-:-:S04]  /*3a90*/  @P2 FFMA.FTZ R185, R183, R185, R150 ;  /* 0x000000b9b7b92223 */ /* 0x001fc80000010096 */
[----:B------:R-:W-:Y:S01]  /*3aa0*/  FFMA.FTZ R189, R189, R185, R148 ;  /* 0x000000b9bdbd7223 */ /* 0x000fe20000010094 */
[----:B-1----:R-:W-:Y:S01]  /*3ab0*/  @!P0 FFMA.FTZ R158, R187, R154, R158 ;  /* 0x0000009abb9e8223 */ /* 0x002fe2000001009e */
[----:B------:R-:W-:Y:S02]  /*3ac0*/  SHFL.IDX PT, R148, R3, RZ, 0x1f ;  /* 0x00001fff03947589 */ /* 0x000fe400000e0000 */
[-C--:B------:R-:W-:Y:S01]  /*3ad0*/  FMUL.FTZ R185, R177, R189.reuse ;  /* 0x000000bdb1b97220 */ /* 0x080fe20000410000 */
[----:B--2---:R-:W-:Y:S01]  /*3ae0*/  @!P0 FMUL.FTZ R187, R187, R152 ;  /* 0x00000098bbbb8220 */ /* 0x004fe20000410000 */
[----:B------:R-:W-:Y:S01]  /*3af0*/  SHFL.DOWN PT, R154, R158, 0x1, 0x1f ;  /* 0x08201f009e9a7f89 */ /* 0x000fe200000e0000 */
[----:B------:R-:W-:Y:S01]  /*3b00*/  FFMA.FTZ R177, R41, R189, R128 ;  /* 0x000000bd29b17223 */ /* 0x000fe20000010080 */
[----:B------:R-:W-:Y:S01]  /*3b10*/  FFMA.FTZ R144, R0, R185, RZ ;  /* 0x000000b900907223 */ /* 0x000fe200000100ff */
[----:B------:R-:W-:Y:S01]  /*3b20*/  ISETP.NE.AND P0, PT, R50, RZ, PT ;  /* 0x000000ff3200720c */ /* 0x000fe20003f05270 */
[----:B------:R-:W0:Y:S01]  /*3b30*/  SHFL.DOWN PT, R185, R187, 0x1, 0x1f ;  /* 0x08201f00bbb97f89 */ /* 0x000e2200000e0000 */
[-C--:B------:R-:W-:Y:S01]  /*3b40*/  FMUL.FTZ R169, R169, R177.reuse ;  /* 0x000000b1a9a97220 */ /* 0x080fe20000410000 */
[----:B------:R-:W-:Y:S01]  /*3b50*/  FFMA.FTZ R150, R43, R177, R146 ;  /* 0x000000b12b967223 */ /* 0x000fe20000010092 */
[----:B------:R-:W-:-:S02]  /*3b60*/  FADD.FTZ R128, -R128, R177 ;  /* 0x000000b180807221 */ /* 0x000fc40000010100 */
[----:B------:R-:W-:Y:S01]  /*3b70*/  FFMA.FTZ R183, R99, R169, R144 ;  /* 0x000000a963b77223 */ /* 0x000fe20000010090 */
[-C--:B------:R-:W-:Y:S01]  /*3b80*/  FMUL.FTZ R163, R163, R150.reuse ;  /* 0x00000096a3a37220 */ /* 0x080fe20000410000 */
[----:B------:R-:W-:Y:S01]  /*3b90*/  FFMA.FTZ R181, R122, R150, R181 ;  /* 0x000000967ab57223 */ /* 0x000fe200000100b5 */
[----:B------:R-:W-:Y:S02]  /*3ba0*/  SHFL.IDX PT, R169, R158, RZ, 0x1f ;  /* 0x00001fff9ea97589 */ /* 0x000fe400000e0000 */
[----:B------:R-:W-:Y:S01]  /*3bb0*/  FFMA.FTZ R146, R100, R163, R183 ;  /* 0x000000a364927223 */ /* 0x000fe200000100b7 */
[-C--:B------:R-:W-:Y:S01]  /*3bc0*/  FMUL.FTZ R161, R161, R181.reuse ;  /* 0x000000b5a1a17220 */ /* 0x080fe20000410000 */
[----:B------:R-:W-:Y:S01]  /*3bd0*/  FFMA.FTZ R152, R124, R181, R171 ;  /* 0x000000b57c987223 */ /* 0x000fe200000100ab */
[----:B------:R-:W1:Y:S02]  /*3be0*/  SHFL.IDX PT, R144, R187, RZ, 0x1f ;  /* 0x00001fffbb907589 */ /* 0x000e6400000e0000 */
[----:B------:R-:W-:Y:S01]  /*3bf0*/  FFMA.FTZ R163, R101, R161, R146 ;  /* 0x000000a165a37223 */ /* 0x000fe20000010092 */
[-C--:B------:R-:W-:Y:S01]  /*3c00*/  FMUL.FTZ R157, R157, R152.reuse ;  /* 0x000000989d9d7220 */ /* 0x080fe20000410000 */
[----:B------:R-:W-:-:S03]  /*3c10*/  FFMA.FTZ R161, R159, R152, R126 ;  /* 0x000000989fa17223 */ /* 0x000fc6000001007e */
[----:B------:R-:W-:Y:S01]  /*3c20*/  FFMA.FTZ R146, R102, R157, R163 ;  /* 0x0000009d66927223 */ /* 0x000fe200000100a3 */
[----:B------:R-:W-:Y:S01]  /*3c30*/  FMUL.FTZ R155, R155, R161 ;  /* 0x000000a19b9b7220 */ /* 0x000fe20000410000 */
[----:B------:R-:W-:Y:S01]  /*3c40*/  FADD.FTZ R126, -R126, R161 ;  /* 0x000000a17e7e7221 */ /* 0x000fe20000010100 */
[----:B0-----:R-:W-:Y:S02]  /*3c50*/  @P1 FFMA.FTZ R148, R185, R148, R154 ;  /* 0x00000094b9941223 */ /* 0x001fe4000001009a */
[----:B------:R-:W-:Y:S01]  /*3c60*/  FFMA.FTZ R163, R103, R155, R146 ;  /* 0x0000009b67a37223 */ /* 0x000fe20000010092 */
[----:B------:R-:W-:Y:S01]  /*3c70*/  FFMA.FTZ R154, R130, R161, R167 ;  /* 0x000000a1829a7223 */ /* 0x000fe200000100a7 */
[----:B------:R-:W-:Y:S01]  /*3c80*/  FMUL.FTZ R146, R40, R181 ;  /* 0x000000b528927220 */ /* 0x000fe20000410000 */
[----:B------:R-:W-:Y:S01]  /*3c90*/  FFMA.FTZ R155, R148, R179, R195 ;  /* 0x000000b3949b7223 */ /* 0x000fe200000100c3 */
[----:B------:R-:W-:Y:S01]  /*3ca0*/  @!P0 LEA R148, R118, R55, 0x3 ;  /* 0x0000003776948211 */ /* 0x000fe200078e18ff */
[CC--:B------:R-:W-:Y:S01]  /*3cb0*/  FFMA.FTZ R171, R132.reuse, R154.reuse, R165 ;  /* 0x0000009a84ab7223 */ /* 0x0c0fe200000100a5 */
[----:B------:R-:W-:Y:S01]  /*3cc0*/  FMUL.FTZ R153, R153, R154 ;  /* 0x0000009a99997220 */ /* 0x000fe20000410000 */
[----:B------:R-:W-:Y:S01]  /*3cd0*/  FFMA.FTZ R157, R132, R155, R193 ;  /* 0x0000009b849d7223 */ /* 0x000fe200000100c1 */
[----:B------:R-:W-:Y:S01]  /*3ce0*/  SHF.L.U32 R132, R50, 0x3, RZ ;  /* 0x0000000332847819 */ /* 0x000fe200000006ff */
[----:B------:R-:W-:Y:S01]  /*3cf0*/  FMUL.FTZ R165, R40, R150 ;  /* 0x0000009628a57220 */ /* 0x000fe20000410000 */
[----:B------:R-:W-:Y:S01]  /*3d00*/  FFMA.FTZ R156, R104, R153, R163 ;  /* 0x00000099689c7223 */ /* 0x000fe200000100a3 */
[----:B------:R-:W-:Y:S01]  /*3d10*/  FFMA.FTZ R130, R130, R157, R191 ;  /* 0x0000009d82827223 */ /* 0x000fe200000100bf */
[----:B------:R-:W-:Y:S01]  /*3d20*/  LEA.HI.SX32 R132, R132, R132, 0x1b ;  /* 0x0000008484847211 */ /* 0x000fe200078fdaff */
[----:B------:R-:W-:Y:S01]  /*3d30*/  FMUL.FTZ R153, R40, R189 ;  /* 0x000000bd28997220 */ /* 0x000fe20000410000 */
[C---:B-1----:R-:W-:Y:S01]  /*3d40*/  FFMA.FTZ R3, R144.reuse, R3, R169 ;  /* 0x0000000390037223 */ /* 0x042fe200000100a9 */
[----:B------:R-:W-:Y:S01]  /*3d50*/  FFMA.FTZ R159, R159, R130, R164 ;  /* 0x000000829f9f7223 */ /* 0x000fe200000100a4 */
[----:B------:R-:W-:Y:S01]  /*3d60*/  FMUL.FTZ R2, R144, R2 ;  /* 0x0000000290027220 */ /* 0x000fe20000410000 */
[----:B------:R-:W-:-:S02]  /*3d70*/  IMAD R169, R132, 0x4, R55 ;  /* 0x0000000484a97824 */ /* 0x000fc400078e0237 */
[----:B------:R-:W-:Y:S01]  /*3d80*/  FMUL.FTZ R132, R0, R153 ;  /* 0x0000009900847220 */ /* 0x000fe20000410000 */
[----:B------:R-:W-:Y:S01]  /*3d90*/  FFMA.FTZ R153, R124, R159, R175 ;  /* 0x0000009f7c997223 */ /* 0x000fe200000100af */
[----:B------:R-:W-:Y:S01]  /*3da0*/  FMUL.FTZ R165, R100, R165 ;  /* 0x000000a564a57220 */ /* 0x000fe20000410000 */
[----:B------:R0:W-:Y:S01]  /*3db0*/  @!P0 STS.64 [R148+0x1308], R2 ;  /* 0x0013080294008388 */ /* 0x0001e20000000a00 */
[----:B------:R-:W-:Y:S01]  /*3dc0*/  FMUL.FTZ R167, R101, R146 ;  /* 0x0000009265a77220 */ /* 0x000fe20000410000 */
[----:B------:R-:W-:Y:S01]  /*3dd0*/  FFMA.FTZ R122, R122, R153, R173 ;  /* 0x000000997a7a7223 */ /* 0x000fe200000100ad */
[----:B------:R-:W-:Y:S01]  /*3de0*/  ISETP.GE.AND P1, PT, R160, 0x1, PT ;  /* 0x00000001a000780c */ /* 0x000fe20003f26270 */
[C---:B------:R-:W-:Y:S01]  /*3df0*/  FMUL.FTZ R144, R40.reuse, R177 ;  /* 0x000000b128907220 */ /* 0x040fe20000410000 */
[----:B------:R-:W-:Y:S03]  /*3e00*/  STS [R169+0x430], R132 ;  /* 0x00043084a9007388 */ /* 0x000fe60000000800 */
[----:B------:R-:W-:Y:S01]  /*3e10*/  FMUL.FTZ R163, R99, R144 ;  /* 0x0000009063a37220 */ /* 0x000fe20000410000 */
[----:B------:R1:W-:Y:S01]  /*3e20*/  STS [R56+0x8], R165 ;  /* 0x000008a538007388 */ /* 0x0003e20000000800 */
[----:B0-----:R-:W-:Y:S01]  /*3e30*/  FFMA.FTZ R3, R43, R122, R136 ;  /* 0x0000007a2b037223 */ /* 0x001fe20000010088 */
[C---:B------:R-:W-:Y:S01]  /*3e40*/  FMUL.FTZ R2, R40.reuse, R161 ;  /* 0x000000a128027220 */ /* 0x040fe20000410000 */
[C---:B------:R-:W-:Y:S01]  /*3e50*/  FMUL.FTZ R43, R40.reuse, R152 ;  /* 0x00000098282b7220 */ /* 0x040fe20000410000 */
[C---:B------:R-:W-:Y:S01]  /*3e60*/  FMUL.FTZ R161, R40.reuse, R154 ;  /* 0x0000009a28a17220 */ /* 0x040fe20000410000 */
[----:B------:R-:W-:Y:S01]  /*3e70*/  FMUL.FTZ R40, R40, R171 ;  /* 0x000000ab28287220 */ /* 0x000fe20000410000 */
[----:B------:R0:W-:Y:S01]  /*3e80*/  STS [R56+0xc], R167 ;  /* 0x00000ca738007388 */ /* 0x0001e20000000800 */
[----:B------:R-:W-:Y:S01]  /*3e90*/  FMUL.FTZ R43, R102, R43 ;  /* 0x0000002b662b7220 */ /* 0x000fe20000410000 */
[----:B-1----:R-:W-:Y:S01]  /*3ea0*/  FMUL.FTZ R165, R103, R2 ;  /* 0x0000000267a57220 */ /* 0x002fe20000410000 */
[----:B------:R-:W-:Y:S01]  /*3eb0*/  FMUL.FTZ R169, R105, R40 ;  /* 0x0000002869a97220 */ /* 0x000fe20000410000 */
[----:B------:R1:W-:Y:S04]  /*3ec0*/  STS [R56+0x4], R163 ;  /* 0x000004a338007388 */ /* 0x0003e80000000800 */
[----:B------:R2:W-:Y:S01]  /*3ed0*/  STS [R56+0x10], R43 ;  /* 0x0000102b38007388 */ /* 0x0005e20000000800 */
[----:B0-----:R-:W-:Y:S01]  /*3ee0*/  FMUL.FTZ R167, R104, R161 ;  /* 0x000000a168a77220 */ /* 0x001fe20000410000 */
[----:B------:R-:W-:-:S02]  /*3ef0*/  FFMA.FTZ R161, R41, R3, R134 ;  /* 0x0000000329a17223 */ /* 0x000fc40000010086 */
[----:B------:R2:W-:Y:S01]  /*3f00*/  STS [R56+0x14], R165 ;  /* 0x000014a538007388 */ /* 0x0005e20000000800 */
[-C--:B-1----:R-:W-:Y:S01]  /*3f10*/  FFMA.FTZ R163, R90, -R113.reuse, R189 ;  /* 0x800000715aa37223 */ /* 0x082fe200000100bd */
[----:B------:R-:W-:Y:S02]  /*3f20*/  FMUL.FTZ R2, R161, R113 ;  /* 0x00000071a1027220 */ /* 0x000fe40000410000 */
[----:B------:R2:W-:Y:S04]  /*3f30*/  STS [R56+0x18], R167 ;  /* 0x000018a738007388 */ /* 0x0005e80000000800 */
[----:B------:R2:W-:Y:S01]  /*3f40*/  STS [R56+0x1c], R169 ;  /* 0x00001ca938007388 */ /* 0x0005e20000000800 */
[----:B------:R-:W-:Y:S06]  /*3f50*/  BAR.SYNC.DEFER_BLOCKING 0x0 ;  /* 0x0000000000007b1d */ /* 0x000fec0000010000 */
[----:B------:R-:W-:Y:S05]  /*3f60*/  @!P1 BRA `(.L_x_8935) ;  /* 0x0000000000289947 */ /* 0x000fea0003800000 */
[----:B------:R-:W-:Y:S01]  /*3f70*/  LEA.HI.SX32 R40, R50, R50, 0x1b ;  /* 0x0000003232287211 */ /* 0x000fe200078fdaff */
[----:B------:R-:W-:-:S03]  /*3f80*/  IMAD R41, R42, UR18, RZ ;  /* 0x000000122a297c24 */ /* 0x000fc6000f8e02ff */
[----:B------:R-:W-:Y:S01]  /*3f90*/  LEA R124, R40, R55, 0x2 ;  /* 0x00000037287c7211 */ /* 0x000fe200078e10ff */
[C---:B--2---:R-:W-:Y:S02]  /*3fa0*/  IMAD R43, R118.reuse, UR19, R41 ;  /* 0x00000013762b7c24 */ /* 0x044fe4000f8e0229 */
[----:B------:R-:W-:Y:S02]  /*3fb0*/  IMAD.WIDE.U32 R40, R118, UR18, R14 ;  /* 0x0000001276287c25 */ /* 0x000fe4000f8e000e */
[----:B------:R-:W0:Y:S03]  /*3fc0*/  LDS R165, [R124+0x430] ;  /* 0x000430007ca57984 */ /* 0x000e260000000800 */
[----:B------:R-:W-:Y:S02]  /*3fd0*/  IADD3 R41, R41, R43, RZ ;  /* 0x0000002b29297210 */ /* 0x000fe40007ffe0ff */
[----:B------:R-:W-:-:S04]  /*3fe0*/  LEA R42, P1, R40, UR22, 0x2 ;  /* 0x00000016282a7c11 */ /* 0x000fc8000f8210ff */
[----:B------:R-:W-:-:S05]  /*3ff0*/  LEA.HI.X R43, R40, UR23, R41, 0x2, P1 ;  /* 0x00000017282b7c11 */ /* 0x000fca00088f1429 */
[----:B0-----:R0:W-:Y:S04]  /*4000*/  REDG.E.ADD.F32.FTZ.RN.STRONG.GPU desc[UR12][R42.64], R165 ;  /* 0x000000a52a0079a6 */ /* 0x0011e8000c10f38c */
.L_x_8935:
[----:B------:R-:W-:Y:S05]  /*4010*/  BSYNC B0 ;  /* 0x0000000000007941 */ /* 0x000fea0003800000 */
.L_x_8934:
[----:B0-----:R-:W-:Y:S01]  /*4020*/  FMUL.FTZ R42, R3, R107 ;  /* 0x0000006b032a7220 */ /* 0x001fe20000410000 */
[----:B------:R-:W-:Y:S01]  /*4030*/  FFMA.FTZ R41, R2, R163, RZ ;  /* 0x000000a302297223 */ /* 0x000fe200000100ff */
[-C--:B------:R-:W-:Y:S01]  /*4040*/  FFMA.FTZ R132, R93, -R106.reuse, R150 ;  /* 0x8000006a5d847223 */ /* 0x080fe20000010096 */
[----:B------:R-:W-:Y:S01]  /*4050*/  FMUL.FTZ R124, R122, R106 ;  /* 0x0000006a7a7c7220 */ /* 0x000fe20000410000 */
[----:B--2---:R-:W-:Y:S01]  /*4060*/  IADD3 R43, R50, 0x20, RZ ;  /* 0x00000020322b7810 */ /* 0x004fe20007ffe0ff */
[----:B------:R-:W-:Y:S01]  /*4070*/  FFMA.FTZ R41, R42, R128, R41 ;  /* 0x000000802a297223 */ /* 0x000fe20000010029 */
[-C--:B------:R-:W-:Y:S01]  /*4080*/  FFMA.FTZ R136, R94, -R109.reuse, R181 ;  /* 0x8000006d5e887223 */ /* 0x080fe200000100b5 */
[----:B------:R-:W-:Y:S01]  /*4090*/  FMUL.FTZ R134, R153, R109 ;  /* 0x0000006d99867220 */ /* 0x000fe20000410000 */
[----:B------:R-:W-:Y:S01]  /*40a0*/  LEA.HI.SX32 R40, R43, R50, 0x1b ;  /* 0x000000322b287211 */ /* 0x000fe200078fdaff */
[----:B------:R-:W-:Y:S01]  /*40b0*/  FFMA.FTZ R41, R124, R132, R41 ;  /* 0x000000847c297223 */ /* 0x000fe20000010029 */
[-C--:B------:R-:W-:Y:S01]  /*40c0*/  FFMA.FTZ R43, R95, -R108.reuse, R152 ;  /* 0x8000006c5f2b7223 */ /* 0x080fe20000010098 */
[----:B------:R-:W-:Y:S01]  /*40d0*/  FMUL.FTZ R144, R159, R108 ;  /* 0x0000006c9f907220 */ /* 0x000fe20000410000 */
[----:B------:R-:W-:Y:S01]  /*40e0*/  FMUL.FTZ R146, R130, R111 ;  /* 0x0000006f82927220 */ /* 0x000fe20000410000 */
[----:B------:R-:W-:Y:S01]  /*40f0*/  FFMA.FTZ R41, R134, R136, R41 ;  /* 0x0000008886297223 */ /* 0x000fe20000010029 */
[-C--:B------:R-:W-:Y:S01]  /*4100*/  FFMA.FTZ R165, R97, -R110.reuse, R154 ;  /* 0x8000006e61a57223 */ /* 0x080fe2000001009a */
[----:B------:R-:W-:Y:S01]  /*4110*/  FMUL.FTZ R154, R151, R171 ;  /* 0x000000ab979a7220 */ /* 0x000fe20000410000 */
[----:B------:R-:W-:Y:S01]  /*4120*/  FMUL.FTZ R150, R155, R115 ;  /* 0x000000739b967220 */ /* 0x000fe20000410000 */
[----:B------:R-:W-:Y:S01]  /*4130*/  FFMA.FTZ R41, R144, R43, R41 ;  /* 0x0000002b90297223 */ /* 0x000fe20000010029 */
[----:B------:R-:W-:Y:S01]  /*4140*/  FFMA.FTZ R151, R98, -R115, R171 ;  /* 0x8000007362977223 */ /* 0x000fe200000100ab */
[----:B------:R-:W-:Y:S01]  /*4150*/  FMUL.FTZ R148, R157, R110 ;  /* 0x0000006e9d947220 */ /* 0x000fe20000410000 */
[----:B------:R-:W-:Y:S01]  /*4160*/  IADD3 R167, R50, 0x40, RZ ;  /* 0x0000004032a77810 */ /* 0x000fe20007ffe0ff */
[----:B------:R-:W-:Y:S01]  /*4170*/  FFMA.FTZ R41, R146, R126, R41 ;  /* 0x0000007e92297223 */ /* 0x000fe20000010029 */
[----:B------:R-:W-:Y:S01]  /*4180*/  FMUL.FTZ R152, R150, R151 ;  /* 0x0000009796987220 */ /* 0x000fe20000410000 */
[----:B------:R-:W-:Y:S01]  /*4190*/  LEA R40, R40, R55, 0x2 ;  /* 0x0000003728287211 */ /* 0x000fe200078e10ff */
[----:B------:R-:W-:Y:S01]  /*41a0*/  FFMA.FTZ R154, R105, R154, R156 ;  /* 0x0000009a699a7223 */ /* 0x000fe2000001009c */
[----:B------:R-:W-:Y:S01]  /*41b0*/  FFMA.FTZ R41, R148, R165, R41 ;  /* 0x000000a594297223 */ /* 0x000fe20000010029 */
[----:B------:R-:W-:Y:S01]  /*41c0*/  ISETP.GE.AND P1, PT, R160, 0x21, PT ;  /* 0x00000021a000780c */ /* 0x000fe20003f26270 */
[----:B------:R-:W-:Y:S01]  /*41d0*/  USHF.L.U64.HI UR7, UR4, 0x2, UR5 ;  /* 0x0000000204077899 */ /* 0x000fe20008010205 */
[----:B------:R-:W-:Y:S01]  /*41e0*/  BSSY B0, `(.L_x_8936) ;  /* 0x000000b000007945 */ /* 0x000fe20003800000 */
[----:B------:R-:W-:Y:S01]  /*41f0*/  FADD.FTZ R156, R41, R152 ;  /* 0x00000098299c7221 */ /* 0x000fe20000010000 */
[----:B------:R-:W-:Y:S01]  /*4200*/  LEA.HI.SX32 R152, R167, R50, 0x1b ;  /* 0x00000032a7987211 */ /* 0x000fe200078fdaff */
[----:B------:R-:W-:Y:S01]  /*4210*/  USHF.L.U32 UR20, UR4, 0x2, URZ ;  /* 0x0000000204147899 */ /* 0x000fe2000800063f */
[----:B------:R0:W1:Y:S01]  /*4220*/  LDS R167, [R40+0x4b0] ;  /* 0x0004b00028a77984 */ /* 0x0000620000000800 */
[----:B------:R-:W-:-:S04]  /*4230*/  IMAD R158, R34, UR7, RZ ;  /* 0x00000007229e7c24 */ /* 0x000fc8000f8e02ff */
[----:B------:R-:W-:Y:S02]  /*4240*/  IMAD R169, R35, UR20, R158 ;  /* 0x0000001423a97c24 */ /* 0x000fe4000f8e029e */
[----:B------:R-:W-:Y:S05]  /*4250*/  @!P1 BRA `(.L_x_8937) ;  /* 0x00000000000c9947 */ /* 0x000fea0003800000 */
[----:B0-----:R-:W-:-:S05]  /*4260*/  IMAD.WIDE.U32 R40, R34, UR20, R16 ;  /* 0x0000001422287c25 */ /* 0x001fca000f8e0010 */
[----:B------:R-:W-:-:S05]  /*4270*/  IADD3 R41, R41, R169, RZ ;  /* 0x000000a929297210 */ /* 0x000fca0007ffe0ff */
[----:B-1----:R2:W-:Y:S02]  /*4280*/  REDG.E.ADD.F32.FTZ.RN.STRONG.GPU desc[UR12][R40.64], R167 ;  /* 0x000000a7280079a6 */ /* 0x0025e4000c10f38c */
.L_x_8937:
[----:B------:R-:W-:Y:S05]  /*4290*/  BSYNC B0 ;  /* 0x0000000000007941 */ /* 0x000fea0003800000 */
.L_x_8936:
[----:B------:R-:W-:Y:S01]  /*42a0*/  LEA R152, R152, R55, 0x2 ;  /* 0x0000003798987211 */ /* 0x000fe200078e10ff */
[----:B------:R-:W-:Y:S01]  /*42b0*/  BSSY B0, `(.L_x_8938) ;  /* 0x000000c000007945 */ /* 0x000fe20003800000 */
[C---:B------:R-:W-:Y:S02]  /*42c0*/  ISETP.GE.AND P6, PT, R160.reuse, 0x41, PT ;  /* 0x00000041a000780c */ /* 0x040fe40003fc6270 */
[C---:B------:R-:W-:Y:S01]  /*42d0*/  ISETP.GE.AND P1, PT, R160.reuse, 0x61, PT ;  /* 0x00000061a000780c */ /* 0x040fe20003f26270 */
[----:B-12---:R1:W2:Y:S01]  /*42e0*/  LDS R167, [R152+0x530] ;  /* 0x0005300098a77984 */ /* 0x0062a20000000800 */
[C---:B------:R-:W-:Y:S02]  /*42f0*/  ISETP.GE.AND P2, PT, R160.reuse, 0x81, PT ;  /* 0x00000081a000780c */ /* 0x040fe40003f46270 */
[C---:B------:R-:W-:Y:S02]  /*4300*/  ISETP.GE.AND P3, PT, R160.reuse, 0xa1, PT ;  /* 0x000000a1a000780c */ /* 0x040fe40003f66270 */
[----:B------:R-:W-:-:S02]  /*4310*/  ISETP.GE.AND P4, PT, R160, 0xc1, PT ;  /* 0x000000c1a000780c */ /* 0x000fc40003f86270 */
[----:B------:R-:W-:-:S03]  /*4320*/  ISETP.GE.AND P5, PT, R160, 0xe1, PT ;  /* 0x000000e1a000780c */ /* 0x000fc60003fa6270 */
[----:B------:R-:W-:Y:S10]  /*4330*/  @!P6 BRA `(.L_x_8939) ;  /* 0x00000000000ce947 */ /* 0x000ff40003800000 */
[----:B0-----:R-:W-:-:S05]  /*4340*/  IMAD.WIDE.U32 R40, R34, UR20, R18 ;  /* 0x0000001422287c25 */ /* 0x001fca000f8e0012 */
[----:B------:R-:W-:-:S05]  /*4350*/  IADD3 R41, R169, R41, RZ ;  /* 0x00000029a9297210 */ /* 0x000fca0007ffe0ff */
[----:B--2---:R3:W-:Y:S02]  /*4360*/  REDG.E.ADD.F32.FTZ.RN.STRONG.GPU desc[UR12][R40.64], R167 ;  /* 0x000000a7280079a6 */ /* 0x0047e4000c10f38c */
.L_x_8939:
[----:B------:R-:W-:Y:S05]  /*4370*/  BSYNC B0 ;  /* 0x0000000000007941 */ /* 0x000fea0003800000 */
.L_x_8938:
[----:B--23--:R2:W3:Y:S01]  /*4380*/  LDS R167, [R64+0x5b0] ;  /* 0x0005b00040a77984 */ /* 0x00c4e20000000800 */
[----:B------:R-:W-:Y:S04]  /*4390*/  BSSY B0, `(.L_x_8940) ;  /* 0x0000005000007945 */ /* 0x000fe80003800000 */
[----:B------:R-:W-:Y:S05]  /*43a0*/  @!P1 BRA `(.L_x_8941) ;  /* 0x00000000000c9947 */ /* 0x000fea0003800000 */
[----:B0-----:R-:W-:-:S05]  /*43b0*/  IMAD.WIDE.U32 R40, R34, UR20, R20 ;  /* 0x0000001422287c25 */ /* 0x001fca000f8e0014 */
[----:B------:R-:W-:-:S05]  /*43c0*/  IADD3 R41, R169, R41, RZ ;  /* 0x00000029a9297210 */ /* 0x000fca0007ffe0ff */
[----:B---3--:R4:W-:Y:S02]  /*43d0*/  REDG.E.ADD.F32.FTZ.RN.STRONG.GPU desc[UR12][R40.64], R167 ;  /* 0x000000a7280079a6 */ /* 0x0089e4000c10f38c */
.L_x_8941:
[----:B------:R-:W-:Y:S05]  /*43e0*/  BSYNC B0 ;  /* 0x0000000000007941 */ /* 0x000fea0003800000 */
.L_x_8940:
[----:B---34-:R3:W4:Y:S01]  /*43f0*/  LDS R167, [R66+0x630] ;  /* 0x0006300042a77984 */ /* 0x0187220000000800 */
[----:B------:R-:W-:Y:S04]  /*4400*/  BSSY B0, `(.L_x_8942) ;  /* 0x0000005000007945 */ /* 0x000fe80003800000 */
[----:B------:R-:W-:Y:S05]  /*4410*/  @!P2 BRA `(.L_x_8943) ;  /* 0x00000000000ca947 */ /* 0x000fea0003800000 */
[----:B0-----:R-:W-:-:S05]  /*4420*/  IMAD.WIDE.U32 R40, R34, UR20, R22 ;  /* 0x0000001422287c25 */ /* 0x001fca000f8e0016 */
[----:B------:R-:W-:-:S05]  /*4430*/  IADD3 R41, R169, R41, RZ ;  /* 0x00000029a9297210 */ /* 0x000fca0007ffe0ff */
[----:B----4-:R0:W-:Y:S02]  /*4440*/  REDG.E.ADD.F32.FTZ.RN.STRONG.GPU desc[UR12][R40.64], R167 ;  /* 0x000000a7280079a6 */ /* 0x0101e4000c10f38c */
.L_x_8943:
[----:B------:R-:W-:Y:S05]  /*4450*/  BSYNC B0 ;  /* 0x0000000000007941 */ /* 0x000fea0003800000 */
.L_x_8942:
[----:B0---4-:R0:W4:Y:S01]  /*4460*/  LDS R167, [R67+0x6b0] ;  /* 0x0006b00043a77984 */ /* 0x0111220000000800 */
[----:B------:R-:W-:Y:S04]  /*4470*/  BSSY B0, `(.L_x_8944) ;  /* 0x0000005000007945 */ /* 0x000fe80003800000 */
[----:B------:R-:W-:Y:S05]  /*4480*/  @!P3 BRA `(.L_x_8945) ;  /* 0x00000000000cb947 */ /* 0x000fea0003800000 */
[----:B------:R-:W-:-:S05]  /*4490*/  IMAD.WIDE.U32 R40, R34, UR20, R24 ;  /* 0x0000001422287c25 */ /* 0x000fca000f8e0018 */
[----:B------:R-:W-:-:S05]  /*44a0*/  IADD3 R41, R169, R41, RZ ;  /* 0x00000029a9297210 */ /* 0x000fca0007ffe0ff */
[----:B----4-:R4:W-:Y:S02]  /*44b0*/  REDG.E.ADD.F32.FTZ.RN.STRONG.GPU desc[UR12][R40.64], R167 ;  /* 0x000000a7280079a6 */ /* 0x0109e4000c10f38c */
.L_x_8945:
[----:B------:R-:W-:Y:S05]  /*44c0*/  BSYNC B0 ;  /* 0x0000000000007941 */ /* 0x000fea0003800000 */
.L_x_8944:
[----:B----4-:R4:W0:Y:S01]  /*44d0*/  LDS R167, [R68+0x730] ;  /* 0x0007300044a77984 */ /* 0x0108220000000800 */
[----:B------:R-:W-:Y:S04]  /*44e0*/  BSSY B0, `(.L_x_8946) ;  /* 0x0000005000007945 */ /* 0x000fe80003800000 */
[----:B------:R-:W-:Y:S05]  /*44f0*/  @!P4 BRA `(.L_x_8947) ;  /* 0x00000000000cc947 */ /* 0x000fea0003800000 */
[----:B------:R-:W-:-:S05]  /*4500*/  IMAD.WIDE.U32 R40, R34, UR20, R26 ;  /* 0x0000001422287c25 */ /* 0x000fca000f8e001a */
[----:B------:R-:W-:-:S05]  /*4510*/  IADD3 R41, R169, R41, RZ ;  /* 0x00000029a9297210 */ /* 0x000fca0007ffe0ff */
[----:B0-----:R0:W-:Y:S02]  /*4520*/  REDG.E.ADD.F32.FTZ.RN.STRONG.GPU desc[UR12][R40.64], R167 ;  /* 0x000000a7280079a6 */ /* 0x0011e4000c10f38c */
.L_x_8947:
[----:B------:R-:W-:Y:S05]  /*4530*/  BSYNC B0 ;  /* 0x0000000000007941 */ /* 0x000fea0003800000 */
.L_x_8946:
[----:B0-----:R0:W0:Y:S01]  /*4540*/  LDS R167, [R69+0x7b0] ;  /* 0x0007b00045a77984 */ /* 0x0010220000000800 */
[----:B------:R-:W-:Y:S01]  /*4550*/  BSSY B0, `(.L_x_8948) ;  /* 0x0000005000007945 */ /* 0x000fe20003800000 */
[----:B------:R-:W-:-:S03]  /*4560*/  IMAD.WIDE.U32 R40, R34, UR20, R28 ;  /* 0x0000001422287c25 */ /* 0x000fc6000f8e001c */
[----:B------:R-:W-:Y:S05]  /*4570*/  @!P5 BRA `(.L_x_8949) ;  /* 0x000000000008d947 */ /* 0x000fea0003800000 */
[----:B------:R-:W-:-:S05]  /*4580*/  IADD3 R41, R169, R41, RZ ;  /* 0x00000029a9297210 */ /* 0x000fca0007ffe0ff */
[----:B0-----:R0:W-:Y:S02]  /*4590*/  REDG.E.ADD.F32.FTZ.RN.STRONG.GPU desc[UR12][R40.64], R167 ;  /* 0x000000a7280079a6 */ /* 0x0011e4000c10f38c */
.L_x_8949:
[----:B------:R-:W-:Y:S05]  /*45a0*/  BSYNC B0 ;  /* 0x0000000000007941 */ /* 0x000fea0003800000 */
.L_x_8948:
[----:B0-----:R-:W0:Y:S01]  /*45b0*/  SHFL.DOWN PT, R41, R156, 0x1, 0x1f ;  /* 0x08201f009c297f89 */ /* 0x001e2200000e0000 */
[C---:B------:R-:W-:Y:S01]  /*45c0*/  ISETP.GT.AND P1, PT, R63.reuse, 0x1e, PT ;  /* 0x0000001e3f00780c */ /* 0x040fe20003f24270 */
[----:B------:R-:W-:Y:S01]  /*45d0*/  FMUL.FTZ R40, R120, R157 ;  /* 0x0000009d78287220 */ /* 0x000fe20000410000 */
[----:B------:R-:W-:Y:S01]  /*45e0*/  ISETP.NE.AND P2, PT, R63, RZ, PT ;  /* 0x000000ff3f00720c */ /* 0x000fe20003f45270 */
[----:B------:R-:W5:Y:S01]  /*45f0*/  SHFL.DOWN PT, R167, R154, 0x1, 0x1f ;  /* 0x08201f009aa77f89 */ /* 0x000f6200000e0000 */
[----:B------:R-:W-:Y:S01]  /*4600*/  FADD.FTZ R143, R148, R143 ;  /* 0x0000008f948f7221 */ /* 0x000fe20000010000 */
[----:B------:R-:W-:Y:S01]  /*4610*/  FADD.FTZ R145, R150, R145 ;  /* 0x0000009196917221 */ /* 0x000fe20000010000 */
[----:B------:R-:W-:Y:S01]  /*4620*/  FMUL.FTZ R148, R40, R165 ;  /* 0x000000a528947220 */ /* 0x000fe20000410000 */
[C---:B------:R-:W-:Y:S01]  /*4630*/  FMUL.FTZ R150, R120.reuse, R155 ;  /* 0x0000009b78967220 */ /* 0x040fe20000410000 */
[----:B------:R-:W-:Y:S01]  /*4640*/  FMUL.FTZ R40, R120, R159 ;  /* 0x0000009f78287220 */ /* 0x000fe20000410000 */
[----:B------:R-:W-:Y:S01]  /*4650*/  FADD.FTZ R141, R146, R141 ;  /* 0x0000008d928d7221 */ /* 0x000fe20000010000 */
[----:B------:R-:W-:Y:S01]  /*4660*/  FADD.FTZ R135, R124, R135 ;  /* 0x000000877c877221 */ /* 0x000fe20000010000 */
[----:B------:R-:W-:Y:S01]  /*4670*/  FMUL.FTZ R151, R150, R151 ;  /* 0x0000009796977220 */ /* 0x000fe20000410000 */
[----:B------:R-:W-:Y:S01]  /*4680*/  FADD.FTZ R133, R42, R133 ;  /* 0x000000852a857221 */ /* 0x000fe20000010000 */
[----:B------:R-:W-:Y:S01]  /*4690*/  FFMA.FTZ R148, R97, R157, R148 ;  /* 0x0000009d61947223 */ /* 0x000fe20000010094 */
[----:B------:R-:W-:Y:S01]  /*46a0*/  BSSY B0, `(.L_x_8950) ;  /* 0x0000044000007945 */ /* 0x000fe20003800000 */
[----:B------:R-:W1:Y:S01]  /*46b0*/  @!P2 S2R R171, SR_CgaCtaId ;  /* 0x0000000000aba919 */ /* 0x000e620000008800 */
[----:B------:R-:W-:Y:S01]  /*46c0*/  FFMA.FTZ R146, R98, R155, R151 ;  /* 0x0000009b62927223 */ /* 0x000fe20000010097 */
        /* <DEDUP_REMOVED lines=22> */
[----:B-----5:R-:W-:Y:S01]  /*4830*/  @!P1 FADD.FTZ R154, R154, R167 ;  /* 0x000000a79a9a9221 */ /* 0x020fe20000010000 */
[----:B------:R-:W-:-:S02]  /*4840*/  ISETP.GT.AND P1, PT, R63, 0xf, PT ;  /* 0x0000000f3f00780c */ /* 0x000fc40003f24270 */
[----:B------:R-:W0:Y:S01]  /*4850*/  SHFL.DOWN PT, R167, R156, 0x10, 0x1f ;  /* 0x0a001f009ca77f89 */ /* 0x000e2200000e0000 */
[----:B------:R-:W-:Y:S01]  /*4860*/  FMUL.FTZ R41, R41, R126 ;  /* 0x0000007e29297220 */ /* 0x000fe20000410000 */
[----:B------:R-:W-:Y:S01]  /*4870*/  FMUL.FTZ R126, R40, R43 ;  /* 0x0000002b287e7220 */ /* 0x000fe20000410000 */
[----:B------:R-:W-:Y:S01]  /*4880*/  FMUL.FTZ R43, R120, R153 ;  /* 0x00000099782b7220 */ /* 0x000fe20000410000 */
[----:B------:R-:W5:Y:S01]  /*4890*/  SHFL.DOWN PT, R169, R154, 0x10, 0x1f ;  /* 0x0a001f009aa97f89 */ /* 0x000f6200000e0000 */
[----:B------:R-:W-:Y:S01]  /*48a0*/  @!P2 MOV R40, 0x400 ;  /* 0x000004000028a802 */ /* 0x000fe20000000f00 */
[----:B------:R-:W-:Y:S01]  /*48b0*/  FFMA.FTZ R130, R96, R130, R41 ;  /* 0x0000008260827223 */ /* 0x000fe20000010029 */
[----:B------:R-:W-:Y:S01]  /*48c0*/  FMUL.FTZ R151, R43, R136 ;  /* 0x000000882b977220 */ /* 0x000fe20000410000 */
[----:B------:R-:W-:Y:S01]  /*48d0*/  FMUL.FTZ R43, R120, R122 ;  /* 0x0000007a782b7220 */ /* 0x000fe20000410000 */
[----:B-1----:R-:W-:Y:S01]  /*48e0*/  @!P2 LEA R55, R171, R40, 0x18 ;  /* 0x00000028ab37a211 */ /* 0x002fe200078ec0ff */
        /* <DEDUP_REMOVED lines=16> */
[----:B------:R-:W-:Y:S01]  /*49f0*/  FADD.FTZ R114, R163, R114 ;  /* 0x00000072a3727221 */ /* 0x000fe20000010000 */
[----:B-----5:R-:W-:-:S02]  /*4a00*/  @!P1 FADD.FTZ R154, R154, R169 ;  /* 0x000000a99a9a9221 */ /* 0x020fc40000010000 */
[----:B------:R-:W-:Y:S02]  /*4a10*/  MOV R40, R156 ;  /* 0x0000009c00287202 */ /* 0x000fe40000000f00 */
[----:B------:R-:W-:-:S05]  /*4a20*/  IMAD.MOV.U32 R41, RZ, RZ, R154 ;  /* 0x000000ffff297224 */ /* 0x000fca00078e009a */
        /* <DEDUP_REMOVED lines=11> */
.L_x_8951:
[----:B------:R-:W-:Y:S05]  /*4ae0*/  BSYNC B0 ;  /* 0x0000000000007941 */ /* 0x000fea0003800000 */
.L_x_8950:
[----:B------:R-:W-:Y:S01]  /*4af0*/  IADD3 R118, R118, 0x1, RZ ;  /* 0x0000000176767810 */ /* 0x000fe20007ffe0ff */
[----:B------:R-:W-:-:S03]  /*4b00*/  UIADD3 UR4, UP0, UR4, 0x1, URZ ;  /* 0x0000000104047890 */ /* 0x000fc6000ff1e03f */
[----:B------:R-:W-:Y:S01]  /*4b10*/  ISETP.GE.AND P0, PT, R118, UR24, PT ;  /* 0x0000001876007c0c */ /* 0x000fe2000bf06270 */
[----:B------:R-:W-:-:S12]  /*4b20*/  UIADD3.X UR5, URZ, UR5, URZ, UP0, !UPT ;  /* 0x000000053f057290 */ /* 0x000fd800087fe43f */
[----:B------:R-:W-:Y:S05]  /*4b30*/  @!P0 BRA `(.L_x_8952) ;  /* 0xffffffe000608947 */ /* 0x000fea000383ffff */
.L_x_8931:
[----:B------:R-:W-:Y:S01]  /*4b40*/  BAR.SYNC.DEFER_BLOCKING 0x0 ;  /* 0x0000000000007b1d */ /* 0x000fe20000010000 */
[----:B01----:R-:W-:Y:S02]  /*4b50*/  IADD3 R41, -R89, UR6, RZ ;  /* 0x0000000659297c10 */ /* 0x003fe4000fffe1ff */
[----:B------:R-:W-:Y:S02]  /*4b60*/  CS2R R2, SRZ ;  /* 0x0000000000027805 */ /* 0x000fe4000001ff00 */
[-C--:B------:R-:W-:Y:S02]  /*4b70*/  ISETP.GE.AND P6, PT, R6, R41.reuse, PT ;  /* 0x000000290600720c */ /* 0x080fe40003fc6270 */
[----:B------:R-:W-:Y:S02]  /*4b80*/  CS2R R14, SRZ ;  /* 0x00000000000e7805 */ /* 0x000fe4000001ff00 */
[----:B------:R-:W-:Y:S02]  /*4b90*/  ISETP.GE.AND P5, PT, R70, R41, PT ;  /* 0x000000294600720c */ /* 0x000fe40003fa6270 */
[----:B------:R-:W-:-:S02]  /*4ba0*/  MOV R0, RZ ;  /* 0x000000ff00007202 */ /* 0x000fc40000000f00 */
[----:B------:R-:W-:Y:S02]  /*4bb0*/  MOV R17, RZ ;  /* 0x000000ff00117202 */ /* 0x000fe40000000f00 */
[----:B------:R-:W-:Y:S01]  /*4bc0*/  MOV R19, RZ ;  /* 0x000000ff00137202 */ /* 0x000fe20000000f00 */
[----:B------:R-:W0:Y:S01]  /*4bd0*/  S2UR UR5, SR_CgaCtaId ;  /* 0x00000000000579c3 */ /* 0x000e220000008800 */
[-C--:B------:R-:W-:Y:S02]  /*4be0*/  ISETP.GE.AND P4, PT, R71, R41.reuse, PT ;  /* 0x000000294700720c */ /* 0x080fe40003f86270 */
[-C--:B------:R-:W-:Y:S02]  /*4bf0*/  ISETP.GE.AND P3, PT, R72, R41.reuse, PT ;  /* 0x000000294800720c */ /* 0x080fe40003f66270 */
[-C--:B------:R-:W-:Y:S02]  /*4c00*/  ISETP.GE.AND P2, PT, R73, R41.reuse, PT ;  /* 0x000000294900720c */ /* 0x080fe40003f46270 */
[-C--:B------:R-:W-:Y:S01]  /*4c10*/  ISETP.GE.AND P1, PT, R74, R41.reuse, PT ;  /* 0x000000294a00720c */ /* 0x080fe20003f26270 */
[----:B------:R-:W-:Y:S01]  /*4c20*/  UMOV UR4, 0x400 ;  /* 0x0000040000047882 */ /* 0x000fe20000000000 */
[-C--:B------:R-:W-:Y:S01]  /*4c30*/  ISETP.GE.AND P0, PT, R75, R41.reuse, PT ;  /* 0x000000294b00720c */ /* 0x080fe20003f06270 */
[----:B------:R-:W5:Y:S01]  /*4c40*/  @!P6 LDG.E R112, desc[UR12][R4.64] ;  /* 0x0000000c0470e981 */ /* 0x000f62000c1e1900 */
[----:B------:R-:W-:Y:S01]  /*4c50*/  ISETP.GE.AND P6, PT, R76, R41, PT ;  /* 0x000000294c00720c */ /* 0x000fe20003fc6270 */
[----:B------:R-:W1:Y:S02]  /*4c60*/  LDC.64 R38, c[0x0][0x388] ;  /* 0x0000e200ff267b82 */ /* 0x000e640000000a00 */
[----:B------:R-:W2:Y:S04]  /*4c70*/  @!P5 LDG.E R3, desc[UR12][R4.64+0x80] ;  /* 0x0000800c0403d981 */ /* 0x000ea8000c1e1900 */
[----:B------:R-:W3:Y:S04]  /*4c80*/  @!P4 LDG.E R0, desc[UR12][R4.64+0x100] ;  /* 0x0001000c0400c981 */ /* 0x000ee8000c1e1900 */
[----:B------:R-:W4:Y:S04]  /*4c90*/  @!P3 LDG.E R15, desc[UR12][R4.64+0x180] ;  /* 0x0001800c040fb981 */ /* 0x000f28000c1e1900 */
[----:B------:R-:W4:Y:S04]  /*4ca0*/  @!P2 LDG.E R2, desc[UR12][R4.64+0x200] ;  /* 0x0002000c0402a981 */ /* 0x000f28000c1e1900 */
[----:B------:R-:W4:Y:S04]  /*4cb0*/  @!P1 LDG.E R17, desc[UR12][R4.64+0x280] ;  /* 0x0002800c04119981 */ /* 0x000f28000c1e1900 */
[----:B------:R-:W4:Y:S04]  /*4cc0*/  @!P0 LDG.E R14, desc[UR12][R4.64+0x300] ;  /* 0x0003000c040e8981 */ /* 0x000f28000c1e1900 */
[----:B------:R-:W4:Y:S01]  /*4cd0*/  @!P6 LDG.E R19, desc[UR12][R4.64+0x380] ;  /* 0x0003800c0413e981 */ /* 0x000f22000c1e1900 */
[----:B------:R-:W-:Y:S01]  /*4ce0*/  ISETP.NE.AND P2, PT, R50, RZ, PT ;  /* 0x000000ff3200720c */ /* 0x000fe20003f45270 */
[----:B0-----:R-:W-:Y:S01]  /*4cf0*/  ULEA UR4, UR5, UR4, 0x18 ;  /* 0x0000000405047291 */ /* 0x001fe2000f8ec03f */
[----:B-1----:R-:W-:Y:S01]  /*4d00*/  IMAD R28, R38, UR14, RZ ;  /* 0x0000000e261c7c24 */ /* 0x002fe2000f8e02ff */
[----:B------:R-:W-:Y:S03]  /*4d10*/  BSSY B0, `(.L_x_8953) ;  /* 0x000006a000007945 */ /* 0x000fe60003800000 */
[----:B------:R-:W-:Y:S01]  /*4d20*/  IMAD R39, R39, UR15, R28 ;  /* 0x0000000f27277c24 */ /* 0x000fe2000f8e021c */
[----:B------:R-:W-:Y:S01]  /*4d30*/  MOV R55, UR4 ;  /* 0x0000000400377c02 */ /* 0x000fe20008000f00 */
[----:B-----5:R-:W-:Y:S04]  /*4d40*/  STS [R87], R112 ;  /* 0x0000007057007388 */ /* 0x020fe80000000800 */
        /* <DEDUP_REMOVED lines=11> */
[----:B------:R-:W-:Y:S04]  /*4e00*/  LDS R15, [R88+0x14] ;  /* 0x00001400580f7984 */ /* 0x000fe80000000800 */
[----:B------:R-:W3:Y:S04]  /*4e10*/  LDS R17, [R88+0x18] ;  /* 0x0000180058117984 */ /* 0x000ee80000000800 */
[----:B------:R-:W4:Y:S01]  /*4e20*/  LDS R19, [R88+0x1c] ;  /* 0x00001c0058137984 */ /* 0x000f220000000800 */
[--C-:B0-----:R-:W-:Y:S01]  /*4e30*/  FADD.FTZ R21, R21, R44.reuse ;  /* 0x0000002c15157221 */ /* 0x101fe20000010000 */
[----:B-1----:R-:W-:-:S04]  /*4e40*/  FADD.FTZ R4, R5, R44 ;  /* 0x0000002c05047221 */ /* 0x002fc80000010000 */
[----:B------:R-:W-:Y:S01]  /*4e50*/  FSETP.GTU.FTZ.AND P0, PT, R21, 20, PT ;  /* 0x41a000001500780b */ /* 0x000fe20003f1c000 */
[----:B------:R-:W0:Y:S01]  /*4e60*/  LDS R5, [R88+0x10] ;  /* 0x0000100058057984 */ /* 0x000e220000000800 */
[----:B--2---:R-:W-:Y:S01]  /*4e70*/  FADD.FTZ R3, R3, R44 ;  /* 0x0000002c03037221 */ /* 0x004fe20000010000 */
[----:B------:R-:W-:-:S04]  /*4e80*/  FSETP.GTU.FTZ.AND P1, PT, R4, 20, PT ;  /* 0x41a000000400780b */ /* 0x000fc80003f3c000 */
[----:B------:R-:W-:Y:S01]  /*4e90*/  FSETP.GTU.FTZ.AND P6, PT, R3, 20, PT ;  /* 0x41a000000300780b */ /* 0x000fe20003fdc000 */
[----:B---3--:R-:W-:-:S05]  /*4ea0*/  FADD.FTZ R17, R17, R44 ;  /* 0x0000002c11117221 */ /* 0x008fca0000010000 */
[----:B------:R-:W-:Y:S02]  /*4eb0*/  @!P0 FMUL.FTZ R0, R21, -1.4426950216293334961 ;  /* 0xbfb8aa3b15008820 */ /* 0x000fe40000410000 */
[----:B------:R-:W1:Y:S01]  /*4ec0*/  LDS R21, [R88] ;  /* 0x0000000058157984 */ /* 0x000e620000000800 */
[----:B------:R-:W-:Y:S01]  /*4ed0*/  BAR.SYNC.DEFER_BLOCKING 0x0 ;  /* 0x0000000000007b1d */ /* 0x000fe20000010000 */
[----:B------:R-:W-:Y:S01]  /*4ee0*/  @!P1 FMUL.FTZ R4, R4, -1.4426950216293334961 ;  /* 0xbfb8aa3b04049820 */ /* 0x000fe20000410000 */
[----:B------:R-:W-:Y:S01]  /*4ef0*/  FSETP.GTU.FTZ.AND P3, PT, R17, 20, PT ;  /* 0x41a000001100780b */ /* 0x000fe20003f7c000 */
[----:B----4-:R-:W-:-:S03]  /*4f00*/  FADD.FTZ R19, R19, R44 ;  /* 0x0000002c13137221 */ /* 0x010fc60000010000 */
[----:B------:R-:W2:Y:S08]  /*4f10*/  @!P0 MUFU.EX2 R0, R0 ;  /* 0x0000000000008308 */ /* 0x000eb00000000800 */
[----:B------:R-:W3:Y:S01]  /*4f20*/  @!P1 MUFU.EX2 R4, R4 ;  /* 0x0000000400049308 */ /* 0x000ee20000000800 */
[----:B0-----:R-:W-:Y:S01]  /*4f30*/  FADD.FTZ R5, R5, R44 ;  /* 0x0000002c05057221 */ /* 0x001fe20000010000 */
[----:B--2---:R-:W-:Y:S01]  /*4f40*/  @!P0 FADD.FTZ R2, R0, 1 ;  /* 0x3f80000000028421 */ /* 0x004fe20000010000 */
[----:B------:R-:W-:Y:S01]  /*4f50*/  STS [R88], R131 ;  /* 0x0000008358007388 */ /* 0x000fe20000000800 */
[----:B------:R-:W-:-:S02]  /*4f60*/  @!P6 FMUL.FTZ R0, R3, -1.4426950216293334961 ;  /* 0xbfb8aa3b0300e820 */ /* 0x000fc40000410000 */
[----:B------:R-:W-:Y:S01]  /*4f70*/  FSETP.GTU.FTZ.AND P5, PT, R5, 20, PT ;  /* 0x41a000000500780b */ /* 0x000fe20003fbc000 */
[----:B------:R-:W-:Y:S01]  /*4f80*/  STS [R88+0x4], R133 ;  /* 0x0000048558007388 */ /* 0x000fe20000000800 */
[----:B------:R-:W0:Y:S01]  /*4f90*/  @!P0 MUFU.RCP R2, R2 ;  /* 0x0000000200028308 */ /* 0x000e220000001000 */
[----:B---3--:R-:W-:Y:S02]  /*4fa0*/  @!P1 FADD.FTZ R14, R4, 1 ;  /* 0x3f800000040e9421 */ /* 0x008fe40000010000 */
[----:B------:R-:W-:Y:S01]  /*4fb0*/  STS [R88+0x8], R135 ;  /* 0x0000088758007388 */ /* 0x000fe20000000800 */
[----:B------:R-:W-:-:S03]  /*4fc0*/  FADD.FTZ R4, R15, R44 ;  /* 0x0000002c0f047221 */ /* 0x000fc60000010000 */
[----:B------:R-:W-:Y:S01]  /*4fd0*/  STS [R88+0xc], R137 ;  /* 0x00000c8958007388 */ /* 0x000fe20000000800 */
[----:B-1----:R-:W-:Y:S01]  /*4fe0*/  FADD.FTZ R15, R21, R44 ;  /* 0x0000002c150f7221 */ /* 0x002fe20000010000 */
[----:B------:R-:W1:Y:S01]  /*4ff0*/  @!P1 MUFU.RCP R14, R14 ;  /* 0x0000000e000e9308 */ /* 0x000e620000001000 */
[----:B------:R-:W-:Y:S01]  /*5000*/  FSETP.GTU.FTZ.AND P4, PT, R4, 20, PT ;  /* 0x41a000000400780b */ /* 0x000fe20003f9c000 */
[----:B------:R-:W-:Y:S01]  /*5010*/  STS [R88+0x10], R139 ;  /* 0x0000108b58007388 */ /* 0x000fe20000000800 */
[----:B------:R-:W-:Y:S01]  /*5020*/  @!P5 FMUL.FTZ R3, R5, -1.4426950216293334961 ;  /* 0xbfb8aa3b0503d820 */ /* 0x000fe20000410000 */
[----:B------:R-:W-:Y:S02]  /*5030*/  @!P3 FMUL.FTZ R5, R17, -1.4426950216293334961 ;  /* 0xbfb8aa3b1105b820 */ /* 0x000fe40000410000 */
[----:B------:R-:W-:Y:S01]  /*5040*/  STS [R88+0x14], R141 ;  /* 0x0000148d58007388 */ /* 0x000fe20000000800 */
[----:B0-----:R-:W-:Y:S01]  /*5050*/  @!P0 FMUL.FTZ R129, R129, R2 ;  /* 0x0000000281818220 */ /* 0x001fe20000410000 */
[----:B------:R-:W-:-:S02]  /*5060*/  FSETP.GTU.FTZ.AND P0, PT, R15, 20, PT ;  /* 0x41a000000f00780b */ /* 0x000fc40003f1c000 */
[----:B------:R-:W-:Y:S01]  /*5070*/  STS [R88+0x18], R143 ;  /* 0x0000188f58007388 */ /* 0x000fe20000000800 */
[----:B------:R0:W2:Y:S03]  /*5080*/  @!P6 MUFU.EX2 R2, R0 ;  /* 0x000000000002e308 */ /* 0x0000a60000000800 */
[----:B------:R-:W-:Y:S01]  /*5090*/  STS [R88+0x1c], R145 ;  /* 0x00001c9158007388 */ /* 0x000fe20000000800 */
[----:B------:R-:W-:-:S03]  /*50a0*/  NOP ;  /* 0x0000000000007918 */ /* 0x000fc60000000000 */
[----:B------:R-:W-:Y:S01]  /*50b0*/  LDS R21, [R87] ;  /* 0x0000000057157984 */ /* 0x000fe20000000800 */
[----:B-1----:R-:W-:Y:S01]  /*50c0*/  @!P1 FMUL.FTZ R127, R127, R14 ;  /* 0x0000000e7f7f9220 */ /* 0x002fe20000410000 */
[C---:B------:R-:W-:Y:S01]  /*50d0*/  FSETP.GTU.FTZ.AND P1, PT, R19.reuse, 20, PT ;  /* 0x41a000001300780b */ /* 0x040fe20003f3c000 */
[----:B0-----:R-:W-:Y:S01]  /*50e0*/  @!P4 FMUL.FTZ R0, R4, -1.4426950216293334961 ;  /* 0xbfb8aa3b0400c820 */ /* 0x001fe20000410000 */
[----:B------:R-:W-:Y:S01]  /*50f0*/  LDS R23, [R80+0x80] ;  /* 0x0000800050177984 */ /* 0x000fe20000000800 */
[----:B------:R-:W0:Y:S01]  /*5100*/  @!P3 MUFU.EX2 R5, R5 ;  /* 0x000000050005b308 */ /* 0x000e220000000800 */
[----:B--2---:R-:W-:Y:S02]  /*5110*/  @!P6 FADD.FTZ R2, R2, 1 ;  /* 0x3f8000000202e421 */ /* 0x004fe40000010000 */
[----:B------:R-:W-:Y:S04]  /*5120*/  LDS R25, [R81+0x100] ;  /* 0x0001000051197984 */ /* 0x000fe80000000800 */
[----:B------:R-:W-:Y:S01]  /*5130*/  LDS R27, [R82+0x180] ;  /* 0x00018000521b7984 */ /* 0x000fe20000000800 */
[----:B------:R-:W1:Y:S02]  /*5140*/  @!P6 MUFU.RCP R2, R2 ;  /* 0x000000020002e308 */ /* 0x000e640000001000 */
[----:B------:R-:W-:Y:S01]  /*5150*/  @!P1 FMUL.FTZ R14, R19, -1.4426950216293334961 ;  /* 0xbfb8aa3b130e9820 */ /* 0x000fe20000410000 */
[----:B------:R-:W-:Y:S01]  /*5160*/  LDS R29, [R83+0x200] ;  /* 0x00020000531d7984 */ /* 0x000fe20000000800 */
[----:B------:R-:W2:Y:S03]  /*5170*/  LDC.64 R18, c[0x0][0x3e0] ;  /* 0x0000f800ff127b82 */ /* 0x000ea60000000a00 */
[----:B------:R-:W-:Y:S01]  /*5180*/  LDS R31, [R84+0x280] ;  /* 0x00028000541f7984 */ /* 0x000fe20000000800 */
[----:B------:R3:W4:Y:S01]  /*5190*/  @!P4 MUFU.EX2 R4, R0 ;  /* 0x000000000004c308 */ /* 0x0007220000000800 */
[----:B0-----:R-:W-:-:S02]  /*51a0*/  @!P3 FADD.FTZ R5, R5, 1 ;  /* 0x3f8000000505b421 */ /* 0x001fc40000010000 */
[----:B------:R-:W-:Y:S04]  /*51b0*/  LDS R33, [R85+0x300] ;  /* 0x0003000055217984 */ /* 0x000fe80000000800 */
[----:B------:R-:W-:Y:S01]  /*51c0*/  LDS R35, [R86+0x380] ;  /* 0x0003800056237984 */ /* 0x000fe20000000800 */
[----:B------:R-:W0:Y:S01]  /*51d0*/  @!P5 MUFU.EX2 R3, R3 ;  /* 0x000000030003d308 */ /* 0x000e220000000800 */
[----:B-1----:R-:W-:Y:S01]  /*51e0*/  @!P6 FMUL.FTZ R125, R125, R2 ;  /* 0x000000027d7de220 */ /* 0x002fe20000410000 */
[----:B---3--:R-:W-:Y:S01]  /*51f0*/  @!P0 FMUL.FTZ R0, R15, -1.4426950216293334961 ;  /* 0xbfb8aa3b0f008820 */ /* 0x008fe20000410000 */
[----:B------:R-:W-:Y:S01]  /*5200*/  @!P2 STS [UR4+0x420], R41 ;  /* 0x00042029ff00a988 */ /* 0x000fe20008000804 */
[----:B------:R-:W-:Y:S01]  /*5210*/  BAR.SYNC.DEFER_BLOCKING 0x0 ;  /* 0x0000000000007b1d */ /* 0x000fe20000010000 */
[----:B----4-:R-:W-:-:S05]  /*5220*/  @!P4 FADD.FTZ R4, R4, 1 ;  /* 0x3f8000000404c421 */ /* 0x010fca0000010000 */
[----:B------:R1:W3:Y:S01]  /*5230*/  @!P1 MUFU.EX2 R16, R14 ;  /* 0x0000000e00109308 */ /* 0x0002e20000000800 */
[----:B0-----:R-:W-:-:S07]  /*5240*/  @!P5 FADD.FTZ R3, R3, 1 ;  /* 0x3f8000000303d421 */ /* 0x001fce0000010000 */
[----:B------:R-:W0:Y:S01]  /*5250*/  @!P0 MUFU.EX2 R0, R0 ;  /* 0x0000000000008308 */ /* 0x000e220000000800 */
[----:B-1----:R-:W-:-:S04]  /*5260*/  IADD3 R14, P6, R6, R89, RZ ;  /* 0x00000059060e7210 */ /* 0x002fc80007fde0ff */
[----:B------:R-:W-:-:S03]  /*5270*/  LEA.HI.X.SX32 R15, R89, R7, 0x1, P6 ;  /* 0x00000007590f7211 */ /* 0x000fc600030f0eff */
[----:B------:R-:W1:Y:S01]  /*5280*/  @!P4 MUFU.RCP R24, R4 ;  /* 0x000000040018c308 */ /* 0x000e620000001000 */
[----:B---3--:R-:W-:Y:S01]  /*5290*/  @!P1 FADD.FTZ R20, R16, 1 ;  /* 0x3f80000010149421 */ /* 0x008fe20000010000 */
[----:B------:R-:W3:Y:S06]  /*52a0*/  LDS R37, [R55+0x420] ;  /* 0x0004200037257984 */ /* 0x000eec0000000800 */
[----:B------:R-:W4:Y:S08]  /*52b0*/  @!P3 MUFU.RCP R26, R5 ;  /* 0x00000005001ab308 */ /* 0x000f300000001000 */
[----:B------:R5:W0:Y:S02]  /*52c0*/  @!P5 MUFU.RCP R22, R3 ;  /* 0x000000030016d308 */ /* 0x000a240000001000 */
[----:B-----5:R-:W-:Y:S01]  /*52d0*/  IMAD.WIDE.U32 R2, R38, UR15, RZ ;  /* 0x0000000f26027c25 */ /* 0x020fe2000f8e00ff */
[----:B---3--:R-:W-:-:S13]  /*52e0*/  ISETP.GE.AND P6, PT, R6, R37, PT ;  /* 0x000000250600720c */ /* 0x008fda0003fc6270 */
[----:B012-4-:R-:W-:Y:S05]  /*52f0*/  @P6 BRA `(.L_x_8954) ;  /* 0x00000000002c6947 */ /* 0x017fea0003800000 */
        /* <DEDUP_REMOVED lines=11> */
.L_x_8954:
[----:B------:R-:W-:Y:S05]  /*53b0*/  BSYNC B0 ;  /* 0x0000000000007941 */ /* 0x000fea0003800000 */
.L_x_8953:
[----:B------:R-:W-:Y:S01]  /*53c0*/  IADD3 R3, R3, R39, RZ ;  /* 0x0000002703037210 */ /* 0x000fe20007ffe0ff */
[----:B------:R-:W-:Y:S01]  /*53d0*/  ULDC.64 UR4, c[0x0][0x390] ;  /* 0x0000e40000047ab9 */ /* 0x000fe20000000a00 */
[----:B------:R-:W-:Y:S01]  /*53e0*/  @!P0 FADD.FTZ R0, R0, 1 ;  /* 0x3f80000000008421 */ /* 0x000fe20000010000 */
[----:B------:R-:W-:Y:S01]  /*53f0*/  IMAD R43, R65, -0x100, R48 ;  /* 0xffffff00412b7824 */ /* 0x000fe200078e0230 */
[----:B------:R-:W1:Y:S01]  /*5400*/  @!P1 MUFU.RCP R20, R20 ;  /* 0x0000001400149308 */ /* 0x000e620000001000 */
[----:B0-----:R-:W-:Y:S02]  /*5410*/  IMAD R16, R46, UR4, RZ ;  /* 0x000000042e107c24 */ /* 0x001fe4000f8e02ff */
[----:B------:R-:W-:Y:S01]  /*5420*/  @!P5 FMUL.FTZ R123, R123, R22 ;  /* 0x000000167b7bd220 */ /* 0x000fe20000410000 */
[----:B------:R-:W-:Y:S01]  /*5430*/  IMAD.WIDE.U32 R4, R47, UR4, R2 ;  /* 0x000000042f047c25 */ /* 0x000fe2000f8e0002 */
[----:B------:R-:W-:-:S03]  /*5440*/  SHF.R.S32.HI R39, RZ, 0x1f, R43 ;  /* 0x0000001fff277819 */ /* 0x000fc6000001142b */
[----:B------:R-:W-:Y:S01]  /*5450*/  @!P4 FMUL.FTZ R121, R121, R24 ;  /* 0x000000187979c220 */ /* 0x000fe20000410000 */
[----:B------:R-:W-:Y:S01]  /*5460*/  ISETP.GE.AND P5, PT, R71, R37, PT ;  /* 0x000000254700720c */ /* 0x000fe20003fa6270 */
[----:B------:R-:W-:Y:S01]  /*5470*/  IMAD R16, R47, UR5, R16 ;  /* 0x000000052f107c24 */ /* 0x000fe2000f8e0210 */
[----:B------:R-:W0:Y:S01]  /*5480*/  @!P0 MUFU.RCP R17, R0 ;  /* 0x0000000000118308 */ /* 0x000e220000001000 */
[----:B------:R-:W-:Y:S01]  /*5490*/  IMAD.WIDE R2, R6, 0x4, R18 ;  /* 0x0000000406027825 */ /* 0x000fe200078e0212 */
[----:B------:R-:W-:-:S03]  /*54a0*/  IADD3 R19, P6, R43, R4, RZ ;  /* 0x000000042b137210 */ /* 0x000fc60007fde0ff */
[----:B------:R-:W-:Y:S01]  /*54b0*/  @!P3 FMUL.FTZ R119, R119, R26 ;  /* 0x0000001a7777b220 */ /* 0x000fe20000410000 */
[-C--:B------:R-:W-:Y:S01]  /*54c0*/  ISETP.GE.AND P3, PT, R73, R37.reuse, PT ;  /* 0x000000254900720c */ /* 0x080fe20003f66270 */
[----:B------:R-:W-:Y:S01]  /*54d0*/  BSSY B0, `(.L_x_8955) ;  /* 0x0000043000007945 */ /* 0x000fe20003800000 */
[----:B------:R-:W-:Y:S02]  /*54e0*/  IADD3.X R4, R39, R16, R5, P6, !PT ;  /* 0x0000001027047210 */ /* 0x000fe400037fe405 */
[----:B------:R-:W-:Y:S01]  /*54f0*/  LEA R2, P6, R19, R2, 0x2 ;  /* 0x0000000213027211 */ /* 0x000fe200078c10ff */
[----:B-1----:R-:W-:Y:S01]  /*5500*/  @!P1 FMUL.FTZ R117, R117, R20 ;  /* 0x0000001475759220 */ /* 0x002fe20000410000 */
[----:B------:R-:W-:Y:S02]  /*5510*/  ISETP.GE.AND P1, PT, R72, R37, PT ;  /* 0x000000254800720c */ /* 0x000fe40003f26270 */
[----:B------:R-:W-:Y:S02]  /*5520*/  LEA.HI.X R3, R19, R3, R4, 0x2, P6 ;  /* 0x0000000313037211 */ /* 0x000fe400030f1404 */
[----:B------:R-:W-:-:S02]  /*5530*/  ISETP.GE.AND P4, PT, R74, R37, PT ;  /* 0x000000254a00720c */ /* 0x000fc40003f86270 */
[----:B------:R-:W-:Y:S01]  /*5540*/  ISETP.GE.AND P6, PT, R76, R37, PT ;  /* 0x000000254c00720c */ /* 0x000fe20003fc6270 */
[----:B0-----:R-:W-:Y:S01]  /*5550*/  @!P0 FMUL.FTZ R114, R114, R17 ;  /* 0x0000001172728220 */ /* 0x001fe20000410000 */
[----:B------:R-:W-:Y:S01]  /*5560*/  @!P5 STG.E desc[UR12][R2.64+-0x300], R25 ;  /* 0xfffd00190200d986 */ /* 0x000fe2000c10190c */
[-C--:B------:R-:W-:Y:S02]  /*5570*/  ISETP.GE.AND P5, PT, R75, R37.reuse, PT ;  /* 0x000000254b00720c */ /* 0x080fe40003fa6270 */
[----:B------:R-:W-:Y:S01]  /*5580*/  ISETP.GE.AND P0, PT, R70, R37, PT ;  /* 0x000000254600720c */ /* 0x000fe20003f06270 */
[----:B------:R0:W-:Y:S04]  /*5590*/  @!P3 STG.E desc[UR12][R2.64+-0x200], R29 ;  /* 0xfffe001d0200b986 */ /* 0x0001e8000c10190c */
[----:B------:R-:W-:Y:S04]  /*55a0*/  @!P1 STG.E desc[UR12][R2.64+-0x280], R27 ;  /* 0xfffd801b02009986 */ /* 0x000fe8000c10190c */
[----:B------:R-:W-:Y:S04]  /*55b0*/  @!P4 STG.E desc[UR12][R2.64+-0x180], R31 ;  /* 0xfffe801f0200c986 */ /* 0x000fe8000c10190c */
[----:B------:R-:W-:Y:S01]  /*55c0*/  @!P5 STG.E desc[UR12][R2.64+-0x100], R33 ;  /* 0xffff00210200d986 */ /* 0x000fe2000c10190c */
[----:B0-----:R-:W0:Y:S03]  /*55d0*/  LDC.64 R28, c[0x0][0x3a8] ;  /* 0x0000ea00ff1c7b82 */ /* 0x001e260000000a00 */
[----:B------:R-:W-:Y:S04]  /*55e0*/  @!P0 STG.E desc[UR12][R2.64+-0x380], R23 ;  /* 0xfffc801702008986 */ /* 0x000fe8000c10190c */
[----:B------:R1:W-:Y:S01]  /*55f0*/  @!P6 STG.E desc[UR12][R2.64+-0x80], R35 ;  /* 0xffff80230200e986 */ /* 0x0003e2000c10190c */
[----:B------:R-:W-:Y:S01]  /*5600*/  BAR.SYNC.DEFER_BLOCKING 0x0 ;  /* 0x0000000000007b1d */ /* 0x000fe20000010000 */
[----:B0-----:R-:W-:-:S02]  /*5610*/  IMAD R0, R28, UR14, RZ ;  /* 0x0000000e1c007c24 */ /* 0x001fc4000f8e02ff */
[----:B-1----:R-:W-:-:S04]  /*5620*/  IMAD.WIDE.U32 R2, R28, UR15, RZ ;  /* 0x0000000f1c027c25 */ /* 0x002fc8000f8e00ff */
[----:B------:R-:W-:Y:S01]  /*5630*/  IMAD R29, R29, UR15, R0 ;  /* 0x0000000f1d1d7c24 */ /* 0x000fe2000f8e0200 */
[----:B------:R0:W-:Y:S04]  /*5640*/  STS [R88], R114 ;  /* 0x0000007258007388 */ /* 0x0001e80000000800 */
[----:B------:R-:W-:Y:S01]  /*5650*/  IADD3 R27, R3, R29, RZ ;  /* 0x0000001d031b7210 */ /* 0x000fe20007ffe0ff */
        /* <DEDUP_REMOVED lines=31> */
[----:B------:R-:W-:Y:S01]  /*5850*/  MOV R5, R15 ;  /* 0x0000000f00057202 */ /* 0x000fe20000000f00 */
[----:B------:R-:W-:Y:S02]  /*5860*/  IMAD R0, R46, UR4, RZ ;  /* 0x000000042e007c24 */ /* 0x000fe4000f8e02ff */
[----:B------:R-:W-:-:S04]  /*5870*/  IMAD.WIDE.U32 R4, R28, UR15, R4 ;  /* 0x0000000f1c047c25 */ /* 0x000fc8000f8e0004 */
[----:B------:R-:W-:Y:S02]  /*5880*/  IMAD.IADD R5, R29, 0x1, R5 ;  /* 0x000000011d057824 */ /* 0x000fe400078e0205 */
[C---:B------:R-:W-:Y:S02]  /*5890*/  IMAD R15, R47.reuse, UR5, R0 ;  /* 0x000000052f0f7c24 */ /* 0x040fe4000f8e0200 */
[----:B------:R-:W-:Y:S01]  /*58a0*/  IMAD.WIDE.U32 R4, R47, UR4, R4 ;  /* 0x000000042f047c25 */ /* 0x000fe2000f8e0004 */
[----:B------:R-:W-:-:S04]  /*58b0*/  ULDC.64 UR4, c[0x0][0x3f0] ;  /* 0x0000fc0000047ab9 */ /* 0x000fc80000000a00 */
[----:B------:R-:W-:Y:S02]  /*58c0*/  IADD3 R5, R5, R15, RZ ;  /* 0x0000000f05057210 */ /* 0x000fe40007ffe0ff */
[----:B------:R-:W-:-:S04]  /*58d0*/  LEA R14, P0, R4, UR4, 0x2 ;  /* 0x00000004040e7c11 */ /* 0x000fc8000f8010ff */
[----:B------:R-:W-:-:S05]  /*58e0*/  LEA.HI.X R15, R4, UR5, R5, 0x2, P0 ;  /* 0x00000005040f7c11 */ /* 0x000fca00080f1405 */
[----:B------:R0:W-:Y:S04]  /*58f0*/  STG.E desc[UR12][R14.64], R87 ;  /* 0x000000570e007986 */ /* 0x0001e8000c10190c */
.L_x_8956:
[----:B------:R-:W-:Y:S05]  /*5900*/  BSYNC B0 ;  /* 0x0000000000007941 */ /* 0x000fea0003800000 */
.L_x_8955:
        /* <DEDUP_REMOVED lines=8> */
[-C--:B------:R-:W-:Y:S02]  /*5990*/  ISETP.GE.AND P3, PT, R73, R25.reuse, PT ;  /* 0x000000194900720c */ /* 0x080fe40003f66270 */
[----:B------:R-:W-:-:S02]  /*59a0*/  ISETP.GE.AND P4, PT, R74, R25, PT ;  /* 0x000000194a00720c */ /* 0x000fc40003f86270 */
[----:B------:R-:W-:Y:S02]  /*59b0*/  IADD3 R65, R65, 0x1, RZ ;  /* 0x0000000141417810 */ /* 0x000fe40007ffe0ff */
[----:B0-----:R-:W-:Y:S01]  /*59c0*/  IADD3 R0, P2, R5, R14, RZ ;  /* 0x0000000e05007210 */ /* 0x001fe20007f5e0ff */
[----:B------:R-:W-:Y:S01]  /*59d0*/  IMAD R5, R47, UR5, R4 ;  /* 0x000000052f057c24 */ /* 0x000fe2000f8e0204 */
[----:B------:R-:W-:Y:S02]  /*59e0*/  IADD3 R4, P0, R43, R2, RZ ;  /* 0x000000022b047210 */ /* 0x000fe40007f1e0ff */
[----:B------:R-:W-:Y:S02]  /*59f0*/  IADD3.X R77, R15, -0x1, R77, P2, P1 ;  /* 0xffffffff0f4d7810 */ /* 0x000fe400017e244d */
[----:B------:R-:W-:Y:S02]  /*5a00*/  IADD3.X R3, R39, R5, R3, P0, !PT ;  /* 0x0000000527037210 */ /* 0x000fe400007fe403 */
[----:B------:R-:W-:-:S02]  /*5a10*/  LEA R2, P2, R4, R0, 0x2 ;  /* 0x0000000004027211 */ /* 0x000fc400078410ff */
[----:B------:R-:W-:Y:S02]  /*5a20*/  ISETP.GE.AND P0, PT, R70, R25, PT ;  /* 0x000000194600720c */ /* 0x000fe40003f06270 */
[----:B------:R-:W-:Y:S02]  /*5a30*/  LEA.HI.X R3, R4, R77, R3, 0x2, P2 ;  /* 0x0000004d04037211 */ /* 0x000fe400010f1403 */
[-C--:B------:R-:W-:Y:S02]  /*5a40*/  ISETP.GE.AND P1, PT, R71, R25.reuse, PT ;  /* 0x000000194700720c */ /* 0x080fe40003f26270 */
[----:B------:R-:W-:Y:S01]  /*5a50*/  ISETP.GE.AND P2, PT, R72, R25, PT ;  /* 0x000000194800720c */ /* 0x000fe20003f46270 */
        /* <DEDUP_REMOVED lines=17> */
.L_x_8914:
        /* <DEDUP_REMOVED lines=26> */
.L_x_8959:
[----:B------:R-:W-:Y:S05]  /*5d10*/  BSYNC B0 ;  /* 0x0000000000007941 */ /* 0x000fea0003800000 */
.L_x_8958:
        /* <DEDUP_REMOVED lines=29> */
.L_x_8961:
[----:B------:R-:W2:Y:S02]  /*5ef0*/  S2R R15, SR_TID.X ;  /* 0x00000000000f7919 */ /* 0x000ea40000002100 */
.L_x_8962:
[----:B------:R-:W-:Y:S05]  /*5f00*/  BSYNC B0 ;  /* 0x0000000000007941 */ /* 0x000fea0003800000 */
.L_x_8960:
        /* <DEDUP_REMOVED lines=16> */
[----:B-1-34-:R-:W-:Y:S01]  /*6010*/  IMAD.WIDE.U32 R4, R47, UR8, RZ ;  /* 0x000000082f047c25 */ /* 0x01afe2000f8e00ff */
[----:B------:R-:W-:Y:S01]  /*6020*/  IADD3 R23, R3, R23, RZ ;  /* 0x0000001703177210 */ /* 0x000fe20007ffe0ff */
[----:B------:R-:W-:-:S03]  /*6030*/  ULDC.64 UR8, c[0x0][0x3c0] ;  /* 0x0000f00000087ab9 */ /* 0x000fc60000000a00 */
[----:B------:R-:W-:Y:S01]  /*6040*/  IADD3 R21, R5, R21, RZ ;  /* 0x0000001505157210 */ /* 0x000fe20007ffe0ff */
[----:B--2---:R-:W-:-:S03]  /*6050*/  ULEA UR4, UR5, UR4, 0x18 ;  /* 0x0000000405047291 */ /* 0x004fc6000f8ec03f */
[----:B------:R-:W-:-:S09]  /*6060*/  ULDC UR5, c[0x0][0x0] ;  /* 0x0000000000057ab9 */ /* 0x000fd20000000800 */
.L_x_8964:
        /* <DEDUP_REMOVED lines=26> */
.L_x_8963:
[----:B------:R-:W-:Y:S05]  /*6210*/  EXIT ;  /* 0x000000000000794d */ /* 0x000fea0003800000 */
.L_x_8965:
        /* <DEDUP_REMOVED lines=14> */
.L_x_11014:


//--------------------- .text._Z25selective_scan_bwd_kernelI32Selective_Scan_bwd_kernel_traitsILi32ELi8ELb0ELb0ELb1ELb1ELb1EffEEv12SSMParamsBwd --------------------------
	.section	.text._Z25selective_scan_bwd_kernelI32Selective_Scan_bwd_kernel_traitsILi32ELi8ELb0ELb0ELb1ELb1ELb1EffEEv12SSMParamsBwd,"ax",@progbits
	.align	128
        .global         _Z25selective_scan_bwd_kernelI32Selective_Scan_bwd_kernel_traitsILi32ELi8ELb0ELb0ELb1ELb1ELb1EffEEv12SSMParamsBwd
        .type           _Z25selective_scan_bwd_kernelI32Selective_Scan_bwd_kernel_traitsILi32ELi8ELb0ELb0ELb1ELb1ELb1EffEEv12SSMParamsBwd,@function
        .size           _Z25selective_scan_bwd_kernelI32Selective_Scan_bwd_kernel_traitsILi32ELi8ELb0ELb0ELb1ELb1ELb1EffEEv12SSMParamsBwd,(.L_x_11015 - _Z25selective_scan_bwd_kernelI32Selective_Scan_bwd_kernel_traitsILi32ELi8ELb0ELb0ELb1ELb1ELb1EffEEv12SSMParamsBwd)
        .other          _Z25selective_scan_bwd_kernelI32Selective_Scan_bwd_kernel_traitsILi32ELi8ELb0ELb0ELb1ELb1ELb1EffEEv12SSMParamsBwd,@"STO_CUDA_ENTRY STV_DEFAULT"
_Z25selective_scan_bwd_kernelI32Selective_Scan_bwd_kernel_traitsILi32ELi8ELb0ELb0ELb1ELb1ELb1EffEEv12SSMParamsBwd:
.text._Z25selective_scan_bwd_kernelI32Selective_Scan_bwd_kernel_traitsILi32ELi8ELb0ELb0ELb1ELb1ELb1EffEEv12SSMParamsBwd:
        /* <DEDUP_REMOVED lines=48> */
[----:B------:R-:W-:-:S08]  /*0300*/  UIMAD UR8, UR14, UR9, UR6 ;  /* 0x000000090e0872a4 */ /* 0x000fd0000f8e0206 */
        /* <DEDUP_REMOVED lines=13> */
[----:B------:R-:W-:Y:S01]  /*03e0*/  ISETP.NE.AND P1, PT, R13, RZ, PT ;  /* 0x000000ff0d00720c */ /* 0x000fe20003f25270 */
[----:B------:R-:W1:Y:S01]  /*03f0*/  LDC.64 R6, c[0x0][0x278] ;  /* 0x00009e00ff067b82 */ /* 0x000e620000000a00 */
        /* <DEDUP_REMOVED lines=9> */
[----:B------:R-:W-:Y:S01]  /*0490*/  IMAD.WIDE.U32 R2, R44, R4, UR6 ;  /* 0x000000062c027e25 */ /* 0x000fe2000f8e0004 */
[----:B------:R-:W-:Y:S02]  /*04a0*/  ISETP.NE.AND.EX P0, PT, RZ, UR11, PT, P0 ;  /* 0x0000000bff007c0c */ /* 0x000fe4000bf05300 */
[----:B------:R-:W-:Y:S01]  /*04b0*/  @!P2 IADD3 R48, -R48, RZ, RZ ;  /* 0x000000ff3030a210 */ /* 0x000fe20007ffe1ff */
[----:B------:R-:W-:Y:S01]  /*04c0*/  IMAD R0, R44, R5, R0 ;  /* 0x000000052c007224 */ /* 0x000fe200078e0200 */
[----:B------:R-:W-:Y:S01]  /*04d0*/  @!P1 LOP3.LUT R48, RZ, R13, RZ, 0x33, !PT ;  /* 0x0000000dff309212 */ /* 0x000fe200078e33ff */
[----:B------:R-:W-:Y:S01]  /*04e0*/  UIMAD UR4, UR15, UR8, URZ ;  /* 0x000000080f0472a4 */ /* 0x000fe2000f8e023f */
[----:B------:R-:W-:Y:S01]  /*04f0*/  IADD3 R59, P1, R9, R2, RZ ;  /* 0x00000002093b7210 */ /* 0x000fe20007f3e0ff */
[----:B------:R-:W-:Y:S01]  /*0500*/  UIMAD.WIDE.U32 UR6, UR14, UR8, URZ ;  /* 0x000000080e0672a5 */ /* 0x000fe2000f8e003f */
[----:B------:R-:W-:-:S02]  /*0510*/  ULDC.64 UR10, c[0x0][0x328] ;  /* 0x0000ca00000a7ab9 */ /* 0x000fc40000000a00 */
[----:B------:R-:W-:Y:S01]  /*0520*/  IADD3.X R8, R11, R3, R0, P1, !PT ;  /* 0x000000030b087210 */ /* 0x000fe20000ffe400 */
[----:B------:R-:W-:Y:S01]  /*0530*/  IMAD R0, R45, R14, RZ ;  /* 0x0000000e2d007224 */ /* 0x000fe200078e02ff */
[----:B------:R-:W-:Y:S01]  /*0540*/  UIMAD UR4, UR14, UR9, UR4 ;  /* 0x000000090e0472a4 */ /* 0x000fe2000f8e0204 */
[----:B------:R-:W-:Y:S01]  /*0550*/  SHF.R.S32.HI R49, RZ, 0x1f, R48 ;  /* 0x0000001fff317819 */ /* 0x000fe20000011430 */
[----:B------:R-:W-:Y:S01]  /*0560*/  UIMAD UR8, UR15, UR10, URZ ;  /* 0x0000000a0f0872a4 */ /* 0x000fe2000f8e023f */
[----:B------:R-:W-:Y:S01]  /*0570*/  IMAD R0, R44, R15, R0 ;  /* 0x0000000f2c007224 */ /* 0x000fe200078e0200 */
[----:B----4-:R-:W-:Y:S01]  /*0580*/  ISETP.NE.U32.AND P2, PT, R16, RZ, PT ;  /* 0x000000ff1000720c */ /* 0x010fe20003f45070 */
[----:B------:R-:W2:Y:S01]  /*0590*/  @P0 LDC R15, c[0x0][0x214] ;  /* 0x00008500ff0f0b82 */ /* 0x000ea20000000800 */
[----:B------:R-:W-:Y:S01]  /*05a0*/  UIADD3 UR7, UR7, UR4, URZ ;  /* 0x0000000407077290 */ /* 0x000fe2000fffe03f */
[----:B-1----:R-:W-:Y:S01]  /*05b0*/  IMAD R2, R49, R6, RZ ;  /* 0x0000000631027224 */ /* 0x002fe200078e02ff */
[----:B------:R-:W-:Y:S01]  /*05c0*/  UIMAD.WIDE.U32 UR4, UR14, UR10, URZ ;  /* 0x0000000a0e0472a5 */ /* 0x000fe2000f8e003f */
[----:B------:R-:W-:Y:S01]  /*05d0*/  ISETP.NE.AND.EX P2, PT, R17, RZ, PT, P2 ;  /* 0x000000ff1100720c */ /* 0x000fe20003f45320 */
[----:B------:R-:W-:Y:S01]  /*05e0*/  UIMAD UR8, UR14, UR11, UR8 ;  /* 0x0000000b0e0872a4 */ /* 0x000fe2000f8e0208 */
[----:B------:R-:W-:-:S02]  /*05f0*/  IMAD R13, R48, R7, R2 ;  /* 0x00000007300d7224 */ /* 0x000fc400078e0202 */
[----:B------:R-:W-:Y:S01]  /*0600*/  IMAD.WIDE.U32 R6, R48, R6, UR6 ;  /* 0x0000000630067e25 */ /* 0x000fe2000f8e0006 */
[----:B------:R-:W-:Y:S01]  /*0610*/  UIADD3 UR5, UR5, UR8, URZ ;  /* 0x0000000805057290 */ /* 0x000fe2000fffe03f */
[----:B------:R-:W1:Y:S01]  /*0620*/  @P0 LDC R23, c[0x0][0x21c] ;  /* 0x00008700ff170b82 */ /* 0x000e620000000800 */
[----:B------:R-:W-:Y:S02]  /*0630*/  ISETP.NE.U32.AND P1, PT, R18, RZ, PT ;  /* 0x000000ff1200720c */ /* 0x000fe40003f25070 */
[----:B------:R-:W-:Y:S02]  /*0640*/  IADD3 R56, P5, R9, R6, RZ ;  /* 0x0000000609387210 */ /* 0x000fe40007fbe0ff */
[----:B------:R-:W-:Y:S01]  /*0650*/  ISETP.NE.AND.EX P1, PT, R19, RZ, PT, P1 ;  /* 0x000000ff1300720c */ /* 0x000fe20003f25310 */
[----:B------:R-:W-:Y:S02]  /*0660*/  IMAD.WIDE.U32 R2, R44, R14, UR4 ;  /* 0x000000042c027e25 */ /* 0x000fe4000f8e000e */
[----:B------:R-:W4:Y:S01]  /*0670*/  @P0 LDC.64 R4, c[0x0][0x310] ;  /* 0x0000c400ff040b82 */ /* 0x000f220000000a00 */
[----:B------:R-:W-:Y:S01]  /*0680*/  IADD3 R6, R7, R13, RZ ;  /* 0x0000000d07067210 */ /* 0x000fe20007ffe0ff */
[----:B------:R-:W-:Y:S01]  /*0690*/  HFMA2.MMA R7, -RZ, RZ, 0, 0 ;  /* 0x00000000ff077435 */ /* 0x000fe200000001ff */
[----:B------:R-:W-:-:S02]  /*06a0*/  MOV R14, RZ ;  /* 0x000000ff000e7202 */ /* 0x000fc40000000f00 */
[C---:B------:R-:W-:Y:S02]  /*06b0*/  @P2 LEA R14, P3, R44.reuse, R16, 0x2 ;  /* 0x000000102c0e2211 */ /* 0x040fe400078610ff */
[----:B------:R-:W-:Y:S02]  /*06c0*/  IADD3 R9, P4, R9, R2, RZ ;  /* 0x0000000209097210 */ /* 0x000fe40007f9e0ff */
[----:B------:R-:W-:Y:S02]  /*06d0*/  @P2 LEA.HI.X R7, R44, R17, R45, 0x2, P3 ;  /* 0x000000112c072211 */ /* 0x000fe400018f142d */
[----:B------:R-:W-:Y:S02]  /*06e0*/  ISETP.GE.AND P2, PT, R21, 0x1, PT ;  /* 0x000000011500780c */ /* 0x000fe40003f46270 */
[----:B------:R-:W-:Y:S01]  /*06f0*/  IADD3.X R2, R11, R3, R0, P4, !PT ;  /* 0x000000030b027210 */ /* 0x000fe200027fe400 */
[----:B--2---:R-:W-:Y:S01]  /*0700*/  @P0 IMAD R0, R15, UR14, R44 ;  /* 0x0000000e0f000c24 */ /* 0x004fe2000f8e022c */
[----:B------:R-:W-:-:S02]  /*0710*/  CS2R R12, SRZ ;  /* 0x00000000000c7805 */ /* 0x000fc4000001ff00 */
[C---:B------:R-:W-:Y:S02]  /*0720*/  LEA R53, P4, R55.reuse, R24, 0x2 ;  /* 0x0000001837357211 */ /* 0x040fe400078810ff */
[----:B------:R-:W-:Y:S01]  /*0730*/  @P1 LEA R12, P3, R44, R18, 0x2 ;  /* 0x000000122c0c1211 */ /* 0x000fe200078610ff */
[----:B------:R-:W-:Y:S01]  /*0740*/  @P0 IMAD R0, R0, R21, RZ ;  /* 0x0000001500000224 */ /* 0x000fe200078e02ff */
[----:B------:R-:W-:Y:S02]  /*0750*/  LEA.HI.X R55, R55, R25, R10, 0x2, P4 ;  /* 0x0000001937377211 */ /* 0x000fe400020f140a */
[----:B------:R-:W-:Y:S01]  /*0760*/  @P1 LEA.HI.X R13, R44, R19, R45, 0x2, P3 ;  /* 0x000000132c0d1211 */ /* 0x000fe200018f142d */
[----:B-1----:R-:W-:Y:S01]  /*0770*/  @P0 IMAD R3, R0, R23, RZ ;  /* 0x0000001700030224 */ /* 0x002fe200078e02ff */
[----:B0-----:R-:W-:Y:S02]  /*0780*/  LEA R57, P1, R59, R26, 0x2 ;  /* 0x0000001a3b397211 */ /* 0x001fe400078210ff */
[----:B---3--:R-:W-:-:S02]  /*0790*/  LEA R61, P3, R9, R62, 0x2 ;  /* 0x0000003e093d7211 */ /* 0x008fc400078610ff */
[----:B------:R-:W-:Y:S02]  /*07a0*/  IADD3.X R11, R11, R6, RZ, P5, !PT ;  /* 0x000000060b0b7210 */ /* 0x000fe40002ffe4ff */
[----:B------:R-:W-:Y:S01]  /*07b0*/  LEA R54, P4, R56, R28, 0x2 ;  /* 0x0000001c38367211 */ /* 0x000fe200078810ff */
[----:B----4-:R-:W-:Y:S01]  /*07c0*/  @P0 IMAD.WIDE R4, R3, 0x8, R4 ;  /* 0x0000000803040825 */ /* 0x010fe200078e0204 */
[----:B------:R-:W-:Y:S02]  /*07d0*/  LEA.HI.X R59, R59, R27, R8, 0x2, P1 ;  /* 0x0000001b3b3b7211 */ /* 0x000fe400008f1408 */
[----:B------:R-:W-:Y:S02]  /*07e0*/  CS2R R50, SRZ ;  /* 0x0000000000327805 */ /* 0x000fe4000001ff00 */
[----:B------:R-:W-:Y:S02]  /*07f0*/  LEA.HI.X R63, R9, R63, R2, 0x2, P3 ;  /* 0x0000003f093f7211 */ /* 0x000fe400018f1402 */
[----:B------:R-:W-:-:S02]  /*0800*/  @!P0 CS2R R4, SRZ ;  /* 0x0000000000048805 */ /* 0x000fc4000001ff00 */
[----:B------:R-:W-:Y:S02]  /*0810*/  LEA.HI.X R56, R56, R29, R11, 0x2, P4 ;  /* 0x0000001d38387211 */ /* 0x000fe400020f140b */
[----:B------:R-:W-:Y:S02]  /*0820*/  MOV R6, R14 ;  /* 0x0000000e00067202 */ /* 0x000fe40000000f00 */
[----:B------:R-:W-:Y:S02]  /*0830*/  MOV R8, R12 ;  /* 0x0000000c00087202 */ /* 0x000fe40000000f00 */
[----:B------:R-:W-:Y:S01]  /*0840*/  MOV R9, R13 ;  /* 0x0000000d00097202 */ /* 0x000fe20000000f00 */
[----:B------:R-:W-:Y:S06]  /*0850*/  @!P2 BRA `(.L_x_8966) ;  /* 0x000000680068a947 */ /* 0x000fec0003800000 */
[----:B------:R-:W0:Y:S01]  /*0860*/  S2R R52, SR_TID.X ;  /* 0x0000000000347919 */ /* 0x000e220000002100 */
[----:B------:R-:W1:Y:S01]  /*0870*/  S2UR UR5, SR_CgaCtaId ;  /* 0x00000000000579c3 */ /* 0x000e620000008800 */
[----:B------:R-:W-:Y:S01]  /*0880*/  UMOV UR4, 0x400 ;  /* 0x0000040000047882 */ /* 0x000fe20000000000 */
[----:B------:R-:W-:Y:S01]  /*0890*/  CS2R R50, SRZ ;  /* 0x0000000000327805 */ /* 0x000fe2000001ff00 */
[----:B------:R-:W2:Y:S01]  /*08a0*/  S2R R58, SR_LANEID ;  /* 0x00000000003a7919 */ /* 0x000ea20000000000 */
[----:B-1----:R-:W-:-:S04]  /*08b0*/  ULEA UR5, UR5, UR4, 0x18 ;  /* 0x0000000405057291 */ /* 0x002fc8000f8ec03f */
[----:B------:R-:W-:Y:S01]  /*08c0*/  UIADD3 UR4, UR5, 0x430, URZ ;  /* 0x0000043005047890 */ /* 0x000fe2000fffe03f */
[C---:B0-----:R-:W-:Y:S02]  /*08d0*/  SHF.L.U32 R0, R52.reuse, 0x3, RZ ;  /* 0x0000000334007819 */ /* 0x041fe400000006ff */
        /* <DEDUP_REMOVED lines=8> */
[----:B------:R-:W-:Y:S02]  /*0960*/  LEA.HI.SX32 R17, R17, R52, 0x1b ;  /* 0x0000003411117211 */ /* 0x000fe400078fdaff */
[----:B------:R-:W-:Y:S02]  /*0970*/  LOP3.LUT R10, R11, 0x1f, R52, 0xf8, !PT ;  /* 0x0000001f0b0a7812 */ /* 0x000fe400078ef834 */
[----:B------:R-:W-:-:S02]  /*0980*/  LEA.HI.SX32 R60, R0, R0, 0x1b ;  /* 0x00000000003c7211 */ /* 0x000fc400078fdaff */
[----:B------:R-:W-:Y:S02]  /*0990*/  LOP3.LUT R136, R52, 0x1f, RZ, 0xc0, !PT ;  /* 0x0000001f34887812 */ /* 0x000fe400078ec0ff */
[----:B------:R-:W-:Y:S02]  /*09a0*/  LEA R62, R3, UR5, 0x2 ;  /* 0x00000005033e7c11 */ /* 0x000fe4000f8e10ff */
[----:B------:R-:W-:Y:S02]  /*09b0*/  LEA R64, R13, UR5, 0x2 ;  /* 0x000000050d407c11 */ /* 0x000fe4000f8e10ff */
[----:B------:R-:W-:Y:S02]  /*09c0*/  LEA R65, R15, UR5, 0x2 ;  /* 0x000000050f417c11 */ /* 0x000fe4000f8e10ff */
[----:B------:R-:W-:Y:S02]  /*09d0*/  LEA R66, R17, UR5, 0x2 ;  /* 0x0000000511427c11 */ /* 0x000fe4000f8e10ff */
[----:B------:R-:W-:-:S02]  /*09e0*/  SHF.R.S32.HI R11, RZ, 0x1f, R10 ;  /* 0x0000001fff0b7819 */ /* 0x000fc4000001140a */
[C---:B------:R-:W-:Y:S02]  /*09f0*/  LOP3.LUT R67, R10.reuse, 0x20, RZ, 0xfc, !PT ;  /* 0x000000200a437812 */ /* 0x040fe400078efcff */
[C---:B------:R-:W-:Y:S02]  /*0a00*/  LOP3.LUT R68, R10.reuse, 0x40, RZ, 0xfc, !PT ;  /* 0x000000400a447812 */ /* 0x040fe400078efcff */
[C---:B------:R-:W-:Y:S02]  /*0a10*/  LOP3.LUT R69, R10.reuse, 0x60, RZ, 0xfc, !PT ;  /* 0x000000600a457812 */ /* 0x040fe400078efcff */
[C---:B------:R-:W-:Y:S02]  /*0a20*/  LOP3.LUT R70, R10.reuse, 0x80, RZ, 0xfc, !PT ;  /* 0x000000800a467812 */ /* 0x040fe400078efcff */
[C---:B------:R-:W-:Y:S02]  /*0a30*/  LOP3.LUT R71, R10.reuse, 0xa0, RZ, 0xfc, !PT ;  /* 0x000000a00a477812 */ /* 0x040fe400078efcff */
[----:B------:R-:W-:-:S02]  /*0a40*/  LOP3.LUT R72, R10, 0xc0, RZ, 0xfc, !PT ;  /* 0x000000c00a487812 */ /* 0x000fc400078efcff */
[----:B------:R-:W-:Y:S02]  /*0a50*/  LOP3.LUT R73, R10, 0xe0, RZ, 0xfc, !PT ;  /* 0x000000e00a497812 */ /* 0x000fe400078efcff */
[----:B------:R-:W-:Y:S01]  /*0a60*/  LEA R60, R60, UR4, 0x2 ;  /* 0x000000043c3c7c11 */ /* 0x000fe2000f8e10ff */
[----:B--2---:R-:W-:-:S06]  /*0a70*/  UMOV UR4, URZ ;  /* 0x0000003f00047c82 */ /* 0x004fcc0008000000 */
.L_x_9014:
[----:B0-----:R-:W0:Y:S01]  /*0a80*/  LDC R101, c[0x0][0x224] ;  /* 0x00008900ff657b82 */ /* 0x001e220000000800 */
[----:B------:R-:W-:Y:S01]  /*0a90*/  ULDC UR7, c[0x0][0x218] ;  /* 0x0000860000077ab9 */ /* 0x000fe20000000800 */
[----:B------:R-:W-:Y:S01]  /*0aa0*/  HFMA2.MMA R13, -RZ, RZ, 0, 0 ;  /* 0x00000000ff0d7435 */ /* 0x000fe200000001ff */
[C---:B------:R-:W-:Y:S01]  /*0ab0*/  LEA R2, P3, R10.reuse, R53, 0x2 ;  /* 0x000000350a027211 */ /* 0x040fe200078610ff */
[----:B------:R-:W-:Y:S01]  /*0ac0*/  HFMA2.MMA R15, -RZ, RZ, 0, 0 ;  /* 0x00000000ff0f7435 */ /* 0x000fe200000001ff */
[----:B------:R-:W-:Y:S02]  /*0ad0*/  MOV R0, RZ ;  /* 0x000000ff00007202 */ /* 0x000fe40000000f00 */
[----:B------:R-:W-:Y:S02]  /*0ae0*/  LEA.HI.X R3, R10, R55, R11, 0x2, P3 ;  /* 0x000000370a037211 */ /* 0x000fe400018f140b */
[----:B------:R-:W-:Y:S02]  /*0af0*/  CS2R R16, SRZ ;  /* 0x0000000000107805 */ /* 0x000fe4000001ff00 */
[----:B------:R-:W-:-:S02]  /*0b00*/  CS2R R18, SRZ ;  /* 0x0000000000127805 */ /* 0x000fc4000001ff00 */
[----:B------:R-:W-:Y:S01]  /*0b10*/  MOV R20, RZ ;  /* 0x000000ff00147202 */ /* 0x000fe20000000f00 */
[----:B------:R-:W-:Y:S01]  /*0b20*/  BAR.SYNC.DEFER_BLOCKING 0x0 ;  /* 0x0000000000007b1d */ /* 0x000fe20000010000 */
[C---:B------:R-:W-:Y:S02]  /*0b30*/  IADD3 R21, R58.reuse, 0x20, RZ ;  /* 0x000000203a157810 */ /* 0x040fe40007ffe0ff */
[C---:B------:R-:W-:Y:S02]  /*0b40*/  IADD3 R23, R58.reuse, 0x40, RZ ;  /* 0x000000403a177810 */ /* 0x040fe40007ffe0ff */
[C---:B------:R-:W-:Y:S02]  /*0b50*/  LEA.HI.SX32 R76, R58.reuse, R58, 0x1b ;  /* 0x0000003a3a4c7211 */ /* 0x040fe400078fdaff */
[C---:B------:R-:W-:Y:S02]  /*0b60*/  IADD3 R25, R58.reuse, 0xc0, RZ ;  /* 0x000000c03a197810 */ /* 0x040fe40007ffe0ff */
[----:B------:R-:W-:Y:S01]  /*0b70*/  IADD3 R27, R58, 0xe0, RZ ;  /* 0x000000e03a1b7810 */ /* 0x000fe20007ffe0ff */
[----:B------:R-:W-:Y:S01]  /*0b80*/  HFMA2.MMA R24, -RZ, RZ, 0, 0 ;  /* 0x00000000ff187435 */ /* 0x000fe200000001ff */
[----:B------:R-:W-:Y:S01]  /*0b90*/  MOV R31, RZ ;  /* 0x000000ff001f7202 */ /* 0x000fe20000000f00 */
[----:B------:R-:W1:Y:S01]  /*0ba0*/  LDC.64 R36, c[0x0][0x2a0] ;  /* 0x0000a800ff247b82 */ /* 0x000e620000000a00 */
        /* <DEDUP_REMOVED lines=23> */
[----:B------:R-:W-:Y:S02]  /*0d20*/  LEA R78, R23, UR5, 0x2 ;  /* 0x00000005174e7c11 */ /* 0x000fe4000f8e10ff */
[C---:B0-----:R-:W-:Y:S02]  /*0d30*/  IADD3 R3, R58.reuse, 0x60, RZ ;  /* 0x000000603a037810 */ /* 0x041fe40007ffe0ff */
[----:B------:R-:W-:-:S02]  /*0d40*/  IADD3 R21, R58, 0x80, RZ ;  /* 0x000000803a157810 */ /* 0x000fc40007ffe0ff */
[----:B------:R-:W-:Y:S02]  /*0d50*/  IADD3 R23, R58, 0xa0, RZ ;  /* 0x000000a03a177810 */ /* 0x000fe40007ffe0ff */
[-C--:B------:R-:W-:Y:S02]  /*0d60*/  LEA.HI.SX32 R3, R3, R58.reuse, 0x1b ;  /* 0x0000003a03037211 */ /* 0x080fe400078fdaff */
[-C--:B------:R-:W-:Y:S02]  /*0d70*/  LEA.HI.SX32 R21, R21, R58.reuse, 0x1b ;  /* 0x0000003a15157211 */ /* 0x080fe400078fdaff */
[-C--:B------:R-:W-:Y:S02]  /*0d80*/  LEA.HI.SX32 R23, R23, R58.reuse, 0x1b ;  /* 0x0000003a17177211 */ /* 0x080fe400078fdaff */
[----:B------:R-:W-:Y:S02]  /*0d90*/  LEA.HI.SX32 R25, R25, R58, 0x1b ;  /* 0x0000003a19197211 */ /* 0x000fe400078fdaff */
[----:B------:R-:W-:-:S02]  /*0da0*/  LEA R79, R3, UR5, 0x2 ;  /* 0x00000005034f7c11 */ /* 0x000fc4000f8e10ff */
[----:B------:R-:W-:Y:S02]  /*0db0*/  LEA.HI.SX32 R27, R27, R58, 0x1b ;  /* 0x0000003a1b1b7211 */ /* 0x000fe400078fdaff */
[----:B------:R-:W-:Y:S02]  /*0dc0*/  LEA R80, R21, UR5, 0x2 ;  /* 0x0000000515507c11 */ /* 0x000fe4000f8e10ff */
[----:B------:R-:W-:Y:S02]  /*0dd0*/  LEA R81, R23, UR5, 0x2 ;  /* 0x0000000517517c11 */ /* 0x000fe4000f8e10ff */
[----:B------:R-:W-:Y:S02]  /*0de0*/  LEA R82, R25, UR5, 0x2 ;  /* 0x0000000519527c11 */ /* 0x000fe4000f8e10ff */
[----:B------:R-:W-:Y:S02]  /*0df0*/  LEA R83, R27, UR5, 0x2 ;  /* 0x000000051b537c11 */ /* 0x000fe4000f8e10ff */
[----:B------:R-:W-:-:S02]  /*0e00*/  ISETP.GE.AND P6, PT, R10, R75, PT ;  /* 0x0000004b0a00720c */ /* 0x000fc40003fc6270 */
[C---:B------:R-:W-:Y:S02]  /*0e10*/  LEA R12, P0, R10.reuse, R57, 0x2 ;  /* 0x000000390a0c7211 */ /* 0x040fe400078010ff */
[C---:B------:R-:W-:Y:S02]  /*0e20*/  LEA R2, P1, R10.reuse, R61, 0x2 ;  /* 0x0000003d0a027211 */ /* 0x040fe400078210ff */
[----:B------:R-:W-:Y:S02]  /*0e30*/  ISETP.GE.AND P2, PT, R69, R75, PT ;  /* 0x0000004b4500720c */ /* 0x000fe40003f46270 */
[----:B------:R-:W-:Y:S02]  /*0e40*/  LEA.HI.X R3, R10, R63, R11, 0x2, P1 ;  /* 0x0000003f0a037211 */ /* 0x000fe400008f140b */
[-C--:B------:R-:W-:Y:S02]  /*0e50*/  ISETP.GE.AND P1, PT, R68, R75.reuse, PT ;  /* 0x0000004b4400720c */ /* 0x080fe40003f26270 */
[----:B------:R-:W-:-:S02]  /*0e60*/  ISETP.GE.AND P3, PT, R70, R75, PT ;  /* 0x0000004b4600720c */ /* 0x000fc40003f66270 */
[-C--:B------:R-:W-:Y:S02]  /*0e70*/  ISETP.GE.AND P4, PT, R71, R75.reuse, PT ;  /* 0x0000004b4700720c */ /* 0x080fe40003f86270 */
[----:B------:R-:W-:Y:S02]  /*0e80*/  ISETP.GE.AND P5, PT, R72, R75, PT ;  /* 0x0000004b4800720c */ /* 0x000fe40003fa6270 */
[----:B------:R-:W-:Y:S02]  /*0e90*/  CS2R R22, SRZ ;  /* 0x0000000000167805 */ /* 0x000fe4000001ff00 */
[----:B------:R-:W-:Y:S01]  /*0ea0*/  MOV R21, RZ ;  /* 0x000000ff00157202 */ /* 0x000fe20000000f00 */
[----:B--2---:R-:W-:Y:S04]  /*0eb0*/  STS [R76], R13 ;  /* 0x0000000d4c007388 */ /* 0x004fe80000000800 */
[----:B---3--:R0:W-:Y:S04]  /*0ec0*/  STS [R77+0x80], R0 ;  /* 0x000080004d007388 */ /* 0x0081e80000000800 */
[----:B----4-:R2:W-:Y:S01]  /*0ed0*/  STS [R78+0x100], R15 ;  /* 0x0001000f4e007388 */ /* 0x0105e20000000800 */
[----:B0-----:R-:W-:-:S04]  /*0ee0*/  SHF.L.U32 R0, R58, 0x3, RZ ;  /* 0x000000033a007819 */ /* 0x001fc800000006ff */
[----:B------:R-:W-:Y:S01]  /*0ef0*/  LEA.HI.SX32 R84, R0, R0, 0x1b ;  /* 0x0000000000547211 */ /* 0x000fe200078fdaff */
[----:B------:R-:W-:Y:S03]  /*0f00*/  STS [R79+0x180], R16 ;  /* 0x000180104f007388 */ /* 0x000fe60000000800 */
[----:B------:R-:W-:Y:S01]  /*0f10*/  LEA R84, R84, UR5, 0x2 ;  /* 0x0000000554547c11 */ /* 0x000fe2000f8e10ff */
        /* <DEDUP_REMOVED lines=13> */
[----:B--2---:R-:W-:Y:S01]  /*0ff0*/  HFMA2.MMA R15, -RZ, RZ, 0, 0 ;  /* 0x00000000ff0f7435 */ /* 0x004fe200000001ff */
[----:B------:R-:W-:Y:S01]  /*1000*/  LEA.HI.X R13, R10, R59, R11, 0x2, P0 ;  /* 0x0000003b0a0d7211 */ /* 0x000fe200000f140b */
[----:B------:R-:W-:Y:S01]  /*1010*/  BAR.SYNC.DEFER_BLOCKING 0x0 ;  /* 0x0000000000007b1d */ /* 0x000fe20000010000 */
[----:B------:R-:W-:-:S02]  /*1020*/  ISETP.GE.AND P0, PT, R67, R75, PT ;  /* 0x0000004b4300720c */ /* 0x000fc40003f06270 */
[----:B0-----:R-:W-:Y:S01]  /*1030*/  CS2R R16, SRZ ;  /* 0x0000000000107805 */ /* 0x001fe2000001ff00 */
[----:B------:R-:W-:Y:S01]  /*1040*/  HFMA2.MMA R0, -RZ, RZ, 0, 0 ;  /* 0x00000000ff007435 */ /* 0x000fe200000001ff */
[----:B---3--:R-:W-:-:S03]  /*1050*/  MOV R19, RZ ;  /* 0x000000ff00137202 */ /* 0x008fc60000000f00 */
[----:B------:R-:W2:Y:S01]  /*1060*/  @!P6 LDG.E R15, desc[UR12][R12.64] ;  /* 0x0000000c0c0fe981 */ /* 0x000ea2000c1e1900 */
[----:B------:R-:W-:-:S05]  /*1070*/  ISETP.GE.AND P6, PT, R73, R75, PT ;  /* 0x0000004b4900720c */ /* 0x000fca0003fc6270 */
[----:B------:R-:W3:Y:S04]  /*1080*/  @!P0 LDG.E R22, desc[UR12][R12.64+0x80] ;  /* 0x0000800c0c168981 */ /* 0x000ee8000c1e1900 */
[----:B------:R-:W3:Y:S04]  /*1090*/  @!P1 LDG.E R21, desc[UR12][R12.64+0x100] ;  /* 0x0001000c0c159981 */ /* 0x000ee8000c1e1900 */
[----:B------:R-:W3:Y:S04]  /*10a0*/  @!P2 LDG.E R16, desc[UR12][R12.64+0x180] ;  /* 0x0001800c0c10a981 */ /* 0x000ee8000c1e1900 */
[----:B------:R-:W3:Y:S04]  /*10b0*/  @!P3 LDG.E R17, desc[UR12][R12.64+0x200] ;  /* 0x0002000c0c11b981 */ /* 0x000ee8000c1e1900 */
[----:B------:R-:W3:Y:S04]  /*10c0*/  @!P4 LDG.E R24, desc[UR12][R12.64+0x280] ;  /* 0x0002800c0c18c981 */ /* 0x000ee8000c1e1900 */
[----:B------:R-:W3:Y:S04]  /*10d0*/  @!P5 LDG.E R19, desc[UR12][R12.64+0x300] ;  /* 0x0003000c0c13d981 */ /* 0x000ee8000c1e1900 */
[----:B------:R-:W3:Y:S01]  /*10e0*/  @!P6 LDG.E R0, desc[UR12][R12.64+0x380] ;  /* 0x0003800c0c00e981 */ /* 0x000ee2000c1e1900 */
[----:B------:R-:W-:-:S02]  /*10f0*/  P2R R18, PR, RZ, 0x1 ;  /* 0x00000001ff127803 */ /* 0x000fc40000000000 */
[----:B------:R-:W-:Y:S01]  /*1100*/  ISETP.GE.AND P0, PT, R10, R75, PT ;  /* 0x0000004b0a00720c */ /* 0x000fe20003f06270 */
[----:B----4-:R-:W-:Y:S01]  /*1110*/  HFMA2.MMA R20, -RZ, RZ, 0, 0 ;  /* 0x00000000ff147435 */ /* 0x010fe200000001ff */
[----:B------:R-:W-:Y:S02]  /*1120*/  MOV R33, RZ ;  /* 0x000000ff00217202 */ /* 0x000fe40000000f00 */
[----:B------:R-:W-:Y:S01]  /*1130*/  MOV R35, RZ ;  /* 0x000000ff00237202 */ /* 0x000fe20000000f00 */
[----:B--2---:R-:W-:Y:S04]  /*1140*/  STS [R76], R15 ;  /* 0x0000000f4c007388 */ /* 0x004fe80000000800 */
[----:B---3--:R-:W-:Y:S04]  /*1150*/  STS [R77+0x80], R22 ;  /* 0x000080164d007388 */ /* 0x008fe80000000800 */
        /* <DEDUP_REMOVED lines=14> */
[----:B------:R1:W1:Y:S01]  /*1240*/  LDS R99, [R84+0x1c] ;  /* 0x00001c0054637984 */ /* 0x0002620000000800 */
[----:B------:R-:W-:Y:S01]  /*1250*/  BAR.SYNC.DEFER_BLOCKING 0x0 ;  /* 0x0000000000007b1d */ /* 0x000fe20000010000 */
[----:B0-----:R-:W-:-:S02]  /*1260*/  HFMA2.MMA R0, -RZ, RZ, 0, 0 ;  /* 0x00000000ff007435 */ /* 0x001fc400000001ff */
        /* <DEDUP_REMOVED lines=13> */
[----:B0-----:R-:W0:Y:S03]  /*1340*/  LDC.64 R2, c[0x0][0x2b0] ;  /* 0x0000ac00ff027b82 */ /* 0x001e260000000a00 */
[----:B------:R-:W-:Y:S01]  /*1350*/  FSETP.GTU.FTZ.AND P1, PT, R93, 20, PT ;  /* 0x41a000005d00780b */ /* 0x000fe20003f3c000 */
[----:B-1----:R-:W-:Y:S01]  /*1360*/  IMAD R16, R36, UR15, RZ ;  /* 0x0000000f24107c24 */ /* 0x002fe2000f8e02ff */
[----:B------:R-:W-:Y:S01]  /*1370*/  SHF.R.S32.HI R15, RZ, 0x1f, R14 ;  /* 0x0000001fff0f7819 */ /* 0x000fe2000001140e */
[--C-:B---3--:R-:W-:Y:S01]  /*1380*/  FADD.FTZ R94, R25, R46.reuse ;  /* 0x0000002e195e7221 */ /* 0x108fe20000010000 */
[--C-:B----4-:R-:W-:Y:S01]  /*1390*/  FADD.FTZ R96, R27, R46.reuse ;  /* 0x0000002e1b607221 */ /* 0x110fe20000010000 */
[--C-:B------:R-:W-:Y:S01]  /*13a0*/  FADD.FTZ R95, R95, R46.reuse ;  /* 0x0000002e5f5f7221 */ /* 0x100fe20000010000 */
[--C-:B------:R-:W-:Y:S01]  /*13b0*/  FADD.FTZ R98, R21, R46.reuse ;  /* 0x0000002e15627221 */ /* 0x100fe20000010000 */
[----:B------:R-:W-:Y:S01]  /*13c0*/  FADD.FTZ R97, R97, R46 ;  /* 0x0000002e61617221 */ /* 0x000fe20000010000 */
        /* <DEDUP_REMOVED lines=19> */
[----:B0-----:R-:W-:Y:S05]  /*1500*/  @P1 BRA `(.L_x_8968) ;  /* 0x00000000007c1947 */ /* 0x001fea0003800000 */
[----:B------:R-:W-:Y:S01]  /*1510*/  FMUL.FTZ R93, R93, 1.4426950216293334961 ;  /* 0x3fb8aa3b5d5d7820 */ /* 0x000fe20000410000 */
[----:B-1----:R-:W-:Y:S02]  /*1520*/  MOV R22, 0x3e800000 ;  /* 0x3e80000000167802 */ /* 0x002fe40000000f00 */
        /* <DEDUP_REMOVED lines=29> */
.L_x_8968:
[----:B------:R-:W-:Y:S05]  /*1700*/  BSYNC B0 ;  /* 0x0000000000007941 */ /* 0x000fea0003800000 */
.L_x_8967:
[----:B------:R-:W-:Y:S01]  /*1710*/  BSSY B0, `(.L_x_8969) ;  /* 0x0000026000007945 */ /* 0x000fe20003800000 */
[----:B------:R-:W-:Y:S01]  /*1720*/  FSETP.GTU.FTZ.AND P1, PT, R100, 20, PT ;  /* 0x41a000006400780b */ /* 0x000fe20003f3c000 */
[----:B------:R-:W-:Y:S01]  /*1730*/  FADD.FTZ R99, R99, R46 ;  /* 0x0000002e63637221 */ /* 0x000fe20000010000 */
[----:B------:R-:W-:Y:S02]  /*1740*/  IADD3 R101, -R101, UR4, RZ ;  /* 0x0000000465657c10 */ /* 0x000fe4000fffe1ff */
[----:B------:R-:W-:Y:S02]  /*1750*/  IADD3 R25, R17, R37, RZ ;  /* 0x0000002511197210 */ /* 0x000fe40007ffe0ff */
[----:B-1----:R-:W-:Y:S01]  /*1760*/  @!P0 IADD3 R23, R37, R19, RZ ;  /* 0x0000001325178210 */ /* 0x002fe20007ffe0ff */
        /* <DEDUP_REMOVED lines=32> */
.L_x_8970:
[----:B------:R-:W-:Y:S05]  /*1970*/  BSYNC B0 ;  /* 0x0000000000007941 */ /* 0x000fea0003800000 */
.L_x_8969:
[----:B------:R-:W-:Y:S01]  /*1980*/  IMAD R0, R2, UR15, RZ ;  /* 0x0000000f02007c24 */ /* 0x000fe2000f8e02ff */
[----:B------:R-:W-:Y:S01]  /*1990*/  BSSY B0, `(.L_x_8971) ;  /* 0x0000026000007945 */ /* 0x000fe20003800000 */
[----:B------:R-:W-:Y:S01]  /*19a0*/  MOV R17, R25 ;  /* 0x0000001900117202 */ /* 0x000fe20000000f00 */
[----:B------:R-:W-:Y:S01]  /*19b0*/  IMAD R101, R101, -0x100, RZ ;  /* 0xffffff0065657824 */ /* 0x000fe200078e02ff */
[----:B------:R-:W-:Y:S01]  /*19c0*/  FSETP.GTU.FTZ.AND P6, PT, R99, 20, PT ;  /* 0x41a000006300780b */ /* 0x000fe20003fdc000 */
[----:B------:R-:W-:Y:S01]  /*19d0*/  IMAD R25, R3, UR14, R0 ;  /* 0x0000000e03197c24 */ /* 0x000fe2000f8e0200 */
[----:B------:R-:W-:Y:S01]  /*19e0*/  @!P0 MOV R19, R23 ;  /* 0x0000001700138202 */ /* 0x000fe20000000f00 */
        /* <DEDUP_REMOVED lines=32> */
.L_x_8972:
[----:B------:R-:W-:Y:S05]  /*1bf0*/  BSYNC B0 ;  /* 0x0000000000007941 */ /* 0x000fea0003800000 */
.L_x_8971:
        /* <DEDUP_REMOVED lines=33> */
.L_x_8974:
[----:B------:R-:W-:Y:S05]  /*1e10*/  BSYNC B0 ;  /* 0x0000000000007941 */ /* 0x000fea0003800000 */
.L_x_8973:
        /* <DEDUP_REMOVED lines=33> */
.L_x_8976:
[----:B------:R-:W-:Y:S05]  /*2030*/  BSYNC B0 ;  /* 0x0000000000007941 */ /* 0x000fea0003800000 */
.L_x_8975:
        /* <DEDUP_REMOVED lines=33> */
.L_x_8978:
[----:B------:R-:W-:Y:S05]  /*2250*/  BSYNC B0 ;  /* 0x0000000000007941 */ /* 0x000fea0003800000 */
.L_x_8977:
        /* <DEDUP_REMOVED lines=33> */
.L_x_8980:
[----:B------:R-:W-:Y:S05]  /*2470*/  BSYNC B0 ;  /* 0x0000000000007941 */ /* 0x000fea0003800000 */
.L_x_8979:
        /* <DEDUP_REMOVED lines=33> */
.L_x_8982:
[----:B------:R-:W-:Y:S05]  /*2690*/  BSYNC B0 ;  /* 0x0000000000007941 */ /* 0x000fea0003800000 */
.L_x_8981:
        /* <DEDUP_REMOVED lines=8> */
[----:B------:R-:W-:Y:S03]  /*2720*/  LDS R106, [R84+0x8] ;  /* 0x00000800546a7984 */ /* 0x000fe60000000800 */
[----:B------:R-:W-:Y:S01]  /*2730*/  IMAD R23, R44, UR9, R23 ;  /* 0x000000092c177c24 */ /* 0x000fe2000f8e0217 */
[----:B------:R-:W-:Y:S01]  /*2740*/  @!P0 IADD3 R24, P1, R10, R18, RZ ;  /* 0x000000120a188210 */ /* 0x000fe20007f3e0ff */
[----:B------:R-:W-:Y:S01]  /*2750*/  IMAD.WIDE.U32 R16, R44, UR8, R16 ;  /* 0x000000082c107c25 */ /* 0x000fe2000f8e0010 */
[----:B------:R-:W-:Y:S01]  /*2760*/  ULDC.64 UR8, c[0x0][0x318] ;  /* 0x0000c60000087ab9 */ /* 0x000fe20000000a00 */
[----:B------:R-:W-:Y:S01]  /*2770*/  LDS R105, [R84+0xc] ;  /* 0x00000c0054697984 */ /* 0x000fe20000000800 */
[----:B------:R-:W-:Y:S01]  /*2780*/  @!P0 IADD3.X R27, R11, R19, R23, P1, !PT ;  /* 0x000000130b1b8210 */ /* 0x000fe20000ffe417 */
[----:B------:R-:W-:Y:S01]  /*2790*/  IMAD.WIDE.U32 R2, R2, UR14, RZ ;  /* 0x0000000e02027c25 */ /* 0x000fe2000f8e00ff */
[----:B------:R-:W-:Y:S01]  /*27a0*/  IADD3 R0, P2, R101, R16, RZ ;  /* 0x0000001065007210 */ /* 0x000fe20007f5e0ff */
[----:B------:R-:W-:Y:S02]  /*27b0*/  LDS R108, [R84+0x10] ;  /* 0x00001000546c7984 */ /* 0x000fe40000000800 */
[----:B------:R-:W-:Y:S01]  /*27c0*/  IMAD R19, R45, UR10, RZ ;  /* 0x0000000a2d137c24 */ /* 0x000fe2000f8e02ff */
[----:B------:R-:W-:Y:S01]  /*27d0*/  IADD3 R3, R3, R25, RZ ;  /* 0x0000001903037210 */ /* 0x000fe20007ffe0ff */
[----:B------:R-:W-:Y:S01]  /*27e0*/  LDS R107, [R84+0x14] ;  /* 0x00001400546b7984 */ /* 0x000fe20000000800 */
[----:B------:R-:W-:Y:S01]  /*27f0*/  LEA R25, P1, R10, UR8, 0x2 ;  /* 0x000000080a197c11 */ /* 0x000fe2000f8210ff */
[----:B------:R-:W-:Y:S01]  /*2800*/  IMAD R29, R44, UR11, R19 ;  /* 0x0000000b2c1d7c24 */ /* 0x000fe2000f8e0213 */
[----:B------:R-:W-:Y:S01]  /*2810*/  IADD3.X R23, R102, R23, R17, P2, !PT ;  /* 0x0000001766177210 */ /* 0x000fe200017fe411 */
[----:B------:R-:W-:Y:S01]  /*2820*/  @!P0 IMAD.WIDE.U32 R16, R44, UR10, R20 ;  /* 0x0000000a2c108c25 */ /* 0x000fe2000f8e0014 */
[----:B------:R-:W-:Y:S01]  /*2830*/  LEA R20, P2, R0, R25, 0x2 ;  /* 0x0000001900147211 */ /* 0x000fe200078410ff */
[----:B------:R-:W-:Y:S02]  /*2840*/  LDS R110, [R84+0x18] ;  /* 0x00001800546e7984 */ /* 0x000fe40000000800 */
[----:B------:R-:W-:Y:S01]  /*2850*/  IMAD.WIDE.U32 R18, R44, UR10, R2 ;  /* 0x0000000a2c127c25 */ /* 0x000fe2000f8e0002 */
[----:B------:R-:W-:Y:S01]  /*2860*/  LEA.HI.X R3, R10, UR9, R11, 0x2, P1 ;  /* 0x000000090a037c11 */ /* 0x000fe200088f140b */
[----:B------:R-:W-:Y:S01]  /*2870*/  LDS R109, [R84+0x1c] ;  /* 0x00001c00546d7984 */ /* 0x000fe20000000800 */
[----:B------:R-:W-:-:S02]  /*2880*/  @!P0 LEA R2, P1, R24, UR8, 0x2 ;  /* 0x0000000818028c11 */ /* 0x000fc4000f8210ff */
[----:B------:R-:W-:Y:S02]  /*2890*/  LEA.HI.X R21, R0, R3, R23, 0x2, P2 ;  /* 0x0000000300157211 */ /* 0x000fe400010f1417 */
[----:B------:R-:W-:Y:S01]  /*28a0*/  LDS R0, [R84] ;  /* 0x0000000054007984 */ /* 0x000fe20000000800 */
[----:B------:R-:W-:Y:S02]  /*28b0*/  @!P0 IADD3 R25, P3, R10, R16, RZ ;  /* 0x000000100a198210 */ /* 0x000fe40007f7e0ff */
[----:B------:R-:W-:Y:S01]  /*28c0*/  @!P0 LEA.HI.X R3, R24, UR9, R27, 0x2, P1 ;  /* 0x0000000918038c11 */ /* 0x000fe200088f141b */
[----:B------:R-:W-:Y:S01]  /*28d0*/  ULDC.64 UR8, c[0x0][0x308] ;  /* 0x0000c20000087ab9 */ /* 0x000fe20000000a00 */
[----:B------:R-:W-:Y:S02]  /*28e0*/  @!P0 IADD3.X R26, R11, R17, R29, P3, !PT ;  /* 0x000000110b1a8210 */ /* 0x000fe40001ffe41d */
[----:B------:R-:W-:Y:S02]  /*28f0*/  IADD3 R22, P4, R101, R18, RZ ;  /* 0x0000001265167210 */ /* 0x000fe40007f9e0ff */
[----:B------:R-:W-:-:S02]  /*2900*/  LEA R17, P1, R10, UR8, 0x2 ;  /* 0x000000080a117c11 */ /* 0x000fc4000f8210ff */
[----:B------:R-:W-:Y:S01]  /*2910*/  IADD3.X R19, R102, R29, R19, P4, !PT ;  /* 0x0000001d66137210 */ /* 0x000fe200027fe413 */
[----:B------:R-:W-:Y:S01]  /*2920*/  BAR.SYNC.DEFER_BLOCKING 0x0 ;  /* 0x0000000000007b1d */ /* 0x000fe20000010000 */
[----:B------:R-:W-:Y:S02]  /*2930*/  LEA.HI.X R24, R10, UR9, R11, 0x2, P1 ;  /* 0x000000090a187c11 */ /* 0x000fe400088f140b */
[C---:B------:R-:W-:Y:S02]  /*2940*/  LEA R18, P2, R22.reuse, R17, 0x2 ;  /* 0x0000001116127211 */ /* 0x040fe400078410ff */
[----:B------:R-:W-:Y:S02]  /*2950*/  ISETP.GE.AND P6, PT, R67, R75, PT ;  /* 0x0000004b4300720c */ /* 0x000fe40003fc6270 */
[----:B------:R-:W-:Y:S01]  /*2960*/  LEA.HI.X R19, R22, R24, R19, 0x2, P2 ;  /* 0x0000001816137211 */ /* 0x000fe200010f1413 */
[----:B------:R-:W-:Y:S01]  /*2970*/  HFMA2.MMA R22, -RZ, RZ, 0, 0 ;  /* 0x00000000ff167435 */ /* 0x000fe200000001ff */
[----:B------:R-:W-:-:S02]  /*2980*/  @!P0 LEA R16, P1, R25, UR8, 0x2 ;  /* 0x0000000819108c11 */ /* 0x000fc4000f8210ff */
[----:B------:R-:W-:Y:S02]  /*2990*/  MOV R23, RZ ;  /* 0x000000ff00177202 */ /* 0x000fe40000000f00 */
[----:B------:R-:W-:Y:S02]  /*29a0*/  @!P0 LEA.HI.X R17, R25, UR9, R26, 0x2, P1 ;  /* 0x0000000919118c11 */ /* 0x000fe400088f141a */
[-C--:B------:R-:W-:Y:S02]  /*29b0*/  ISETP.GE.AND P1, PT, R68, R75.reuse, PT ;  /* 0x0000004b4400720c */ /* 0x080fe40003f26270 */
[-C--:B------:R-:W-:Y:S02]  /*29c0*/  ISETP.GE.AND P2, PT, R69, R75.reuse, PT ;  /* 0x0000004b4500720c */ /* 0x080fe40003f46270 */
[-C--:B------:R-:W-:Y:S02]  /*29d0*/  ISETP.GE.AND P3, PT, R70, R75.reuse, PT ;  /* 0x0000004b4600720c */ /* 0x080fe40003f66270 */
[----:B------:R-:W-:-:S02]  /*29e0*/  ISETP.GE.AND P4, PT, R71, R75, PT ;  /* 0x0000004b4700720c */ /* 0x000fc40003f86270 */
[-C--:B------:R-:W-:Y:S01]  /*29f0*/  ISETP.GE.AND P5, PT, R72, R75.reuse, PT ;  /* 0x0000004b4800720c */ /* 0x080fe20003fa6270 */
[----:B------:R-:W2:Y:S01]  /*2a00*/  @!P6 LDG.E R22, desc[UR12][R20.64+-0x380] ;  /* 0xfffc800c1416e981 */ /* 0x000ea2000c1e1900 */
[----:B------:R-:W-:Y:S02]  /*2a10*/  ISETP.GE.AND P6, PT, R73, R75, PT ;  /* 0x0000004b4900720c */ /* 0x000fe40003fc6270 */
[----:B------:R-:W-:Y:S01]  /*2a20*/  CS2R R24, SRZ ;  /* 0x0000000000187805 */ /* 0x000fe2000001ff00 */
[----:B------:R0:W3:Y:S01]  /*2a30*/  @!P0 LDG.E R23, desc[UR12][R2.64] ;  /* 0x0000000c02178981 */ /* 0x0000e2000c1e1900 */
[----:B------:R-:W-:-:S04]  /*2a40*/  CS2R R26, SRZ ;  /* 0x00000000001a7805 */ /* 0x000fc8000001ff00 */
[----:B------:R-:W4:Y:S04]  /*2a50*/  @!P1 LDG.E R25, desc[UR12][R20.64+-0x300] ;  /* 0xfffd000c14199981 */ /* 0x000f28000c1e1900 */
[----:B------:R-:W5:Y:S01]  /*2a60*/  @!P4 LDG.E R24, desc[UR12][R20.64+-0x180] ;  /* 0xfffe800c1418c981 */ /* 0x000f62000c1e1900 */
[----:B0-----:R-:W-:-:S03]  /*2a70*/  CS2R R2, SRZ ;  /* 0x0000000000027805 */ /* 0x001fc6000001ff00 */
[----:B------:R-:W5:Y:S04]  /*2a80*/  @!P5 LDG.E R27, desc[UR12][R20.64+-0x100] ;  /* 0xffff000c141bd981 */ /* 0x000f68000c1e1900 */
[----:B------:R-:W5:Y:S04]  /*2a90*/  @!P2 LDG.E R2, desc[UR12][R20.64+-0x280] ;  /* 0xfffd800c1402a981 */ /* 0x000f68000c1e1900 */
[----:B------:R-:W5:Y:S04]  /*2aa0*/  @!P3 LDG.E R3, desc[UR12][R20.64+-0x200] ;  /* 0xfffe000c1403b981 */ /* 0x000f68000c1e1900 */
[----:B------:R0:W5:Y:S01]  /*2ab0*/  @!P6 LDG.E R26, desc[UR12][R20.64+-0x80] ;  /* 0xffff800c141ae981 */ /* 0x000162000c1e1900 */
[----:B------:R-:W-:-:S02]  /*2ac0*/  MOV R31, RZ ;  /* 0x000000ff001f7202 */ /* 0x000fc40000000f00 */
[----:B------:R-:W-:Y:S02]  /*2ad0*/  CS2R R32, SRZ ;  /* 0x0000000000207805 */ /* 0x000fe4000001ff00 */
        /* <DEDUP_REMOVED lines=15> */
[----:B------:R-:W4:Y:S04]  /*2bd0*/  LDS R30, [R84+0x14] ;  /* 0x00001400541e7984 */ /* 0x000f280000000800 */
[----:B------:R-:W-:Y:S04]  /*2be0*/  LDS R24, [R84+0x18] ;  /* 0x0000180054187984 */ /* 0x000fe80000000800 */
[----:B------:R-:W5:Y:S01]  /*2bf0*/  LDS R27, [R84+0x1c] ;  /* 0x00001c00541b7984 */ /* 0x000f620000000800 */
[----:B------:R-:W-:Y:S01]  /*2c00*/  BAR.SYNC.DEFER_BLOCKING 0x0 ;  /* 0x0000000000007b1d */ /* 0x000fe20000010000 */
[----:B0-----:R-:W-:Y:S01]  /*2c10*/  CS2R R2, SRZ ;  /* 0x0000000000027805 */ /* 0x001fe2000001ff00 */
[----:B-1----:R-:W-:-:S04]  /*2c20*/  HFMA2.MMA R26, -RZ, RZ, 0, 0 ;  /* 0x00000000ff1a7435 */ /* 0x002fc800000001ff */
        /* <DEDUP_REMOVED lines=9> */
[----:B--2---:R-:W-:-:S04]  /*2cc0*/  FMUL.FTZ R34, R22, -1.4426950216293334961 ;  /* 0xbfb8aa3b16227820 */ /* 0x004fc80000410000 */
[----:B------:R-:W1:Y:S01]  /*2cd0*/  MUFU.EX2 R36, R34 ;  /* 0x0000002200247308 */ /* 0x000e620000000800 */
[----:B---3--:R-:W-:-:S07]  /*2ce0*/  FMUL.FTZ R37, R25, -1.4426950216293334961 ;  /* 0xbfb8aa3b19257820 */ /* 0x008fce0000410000 */
[----:B------:R-:W2:Y:S01]  /*2cf0*/  MUFU.EX2 R38, R37 ;  /* 0x0000002500267308 */ /* 0x000ea20000000800 */
[----:B0-----:R-:W-:Y:S01]  /*2d00*/  FMUL.FTZ R17, R23, -1.4426950216293334961 ;  /* 0xbfb8aa3b17117820 */ /* 0x001fe20000410000 */
[----:B----4-:R-:W-:Y:S01]  /*2d10*/  FMUL.FTZ R18, R30, -1.4426950216293334961 ;  /* 0xbfb8aa3b1e127820 */ /* 0x010fe20000410000 */
[----:B-1----:R-:W-:Y:S01]  /*2d20*/  FADD.FTZ R36, R36, 1 ;  /* 0x3f80000024247421 */ /* 0x002fe20000010000 */
[----:B------:R-:W-:-:S04]  /*2d30*/  FMUL.FTZ R16, R28, -1.4426950216293334961 ;  /* 0xbfb8aa3b1c107820 */ /* 0x000fc80000410000 */
[----:B------:R-:W-:Y:S01]  /*2d40*/  MUFU.RCP R37, R36 ;  /* 0x0000002400257308 */ /* 0x000fe20000001000 */
[----:B------:R-:W-:Y:S01]  /*2d50*/  FMUL.FTZ R39, R29, -1.4426950216293334961 ;  /* 0xbfb8aa3b1d277820 */ /* 0x000fe20000410000 */
[----:B-----5:R-:W-:-:S06]  /*2d60*/  FMUL.FTZ R42, R27, -1.4426950216293334961 ;  /* 0xbfb8aa3b1b2a7820 */ /* 0x020fcc0000410000 */
[----:B------:R-:W0:Y:S08]  /*2d70*/  MUFU.EX2 R17, R17 ;  /* 0x0000001100117308 */ /* 0x000e300000000800 */
[----:B------:R2:W-:Y:S01]  /*2d80*/  MUFU.EX2 R19, R18 ;  /* 0x0000001200137308 */ /* 0x0005e20000000800 */
[----:B------:R-:W-:Y:S01]  /*2d90*/  FMUL.FTZ R40, R24, -1.4426950216293334961 ;  /* 0xbfb8aa3b18287820 */ /* 0x000fe20000410000 */
[----:B--2---:R-:W-:-:S06]  /*2da0*/  FADD.FTZ R18, R38, 1 ;  /* 0x3f80000026127421 */ /* 0x004fcc0000010000 */
[----:B------:R-:W1:Y:S08]  /*2db0*/  MUFU.EX2 R16, R16 ;  /* 0x0000001000107308 */ /* 0x000e700000000800 */
[----:B------:R-:W-:Y:S08]  /*2dc0*/  MUFU.EX2 R41, R39 ;  /* 0x0000002700297308 */ /* 0x000ff00000000800 */
[----:B------:R-:W2:Y:S01]  /*2dd0*/  MUFU.EX2 R113, R42 ;  /* 0x0000002a00717308 */ /* 0x000ea20000000800 */
[----:B0-----:R-:W-:-:S07]  /*2de0*/  FADD.FTZ R17, R17, 1 ;  /* 0x3f80000011117421 */ /* 0x001fce0000010000 */
[----:B------:R-:W0:Y:S01]  /*2df0*/  MUFU.EX2 R103, R40 ;  /* 0x0000002800677308 */ /* 0x000e220000000800 */
[----:B-1----:R-:W-:Y:S01]  /*2e00*/  FADD.FTZ R16, R16, 1 ;  /* 0x3f80000010107421 */ /* 0x002fe20000010000 */
[----:B------:R-:W-:-:S06]  /*2e10*/  FADD.FTZ R19, R19, 1 ;  /* 0x3f80000013137421 */ /* 0x000fcc0000010000 */
[----:B------:R1:W-:Y:S01]  /*2e20*/  MUFU.RCP R34, R17 ;  /* 0x0000001100227308 */ /* 0x0003e20000001000 */
[----:B--2---:R-:W-:-:S07]  /*2e30*/  FADD.FTZ R113, R113, 1 ;  /* 0x3f80000071717421 */ /* 0x004fce0000010000 */
[----:B------:R-:W2:Y:S01]  /*2e40*/  MUFU.RCP R40, R18 ;  /* 0x0000001200287308 */ /* 0x000ea20000001000 */
[----:B------:R-:W-:Y:S01]  /*2e50*/  FADD.FTZ R41, R41, 1 ;  /* 0x3f80000029297421 */ /* 0x000fe20000010000 */
[----:B0-----:R-:W-:-:S06]  /*2e60*/  FADD.FTZ R103, R103, 1 ;  /* 0x3f80000067677421 */ /* 0x001fcc0000010000 */
[----:B------:R-:W-:Y:S01]  /*2e70*/  MUFU.RCP R35, R16 ;  /* 0x0000001000237308 */ /* 0x000fe20000001000 */
[----:B-1----:R-:W-:Y:S01]  /*2e80*/  FADD.FTZ R17, -R37, 1 ;  /* 0x3f80000025117421 */ /* 0x002fe20000010100 */
[----:B------:R-:W0:Y:S06]  /*2e90*/  S2UR UR6, SR_CgaCtaId ;  /* 0x00000000000679c3 */ /* 0x000e2c0000008800 */
[----:B------:R1:W-:Y:S08]  /*2ea0*/  MUFU.RCP R43, R19 ;  /* 0x00000013002b7308 */ /* 0x0003f00000001000 */
[----:B------:R-:W-:Y:S01]  /*2eb0*/  MUFU.RCP R114, R113 ;  /* 0x0000007100727308 */ /* 0x000fe20000001000 */
[----:B-1----:R-:W-:Y:S01]  /*2ec0*/  FFMA.FTZ R19, R22, R17, 1 ;  /* 0x3f80000016137423 */ /* 0x002fe20000010011 */
[----:B--2---:R-:W-:-:S06]  /*2ed0*/  FADD.FTZ R18, -R40, 1 ;  /* 0x3f80000028127421 */ /* 0x004fcc0000010100 */
[----:B------:R-:W-:Y:S08]  /*2ee0*/  MUFU.RCP R42, R41 ;  /* 0x00000029002a7308 */ /* 0x000ff00000001000 */
[----:B------:R-:W1:Y:S01]  /*2ef0*/  MUFU.RCP R111, R103 ;  /* 0x00000067006f7308 */ /* 0x000e620000001000 */
[----:B------:R-:W-:Y:S01]  /*2f00*/  ISETP.NE.AND P6, PT, R52, RZ, PT ;  /* 0x000000ff3400720c */ /* 0x000fe20003fc5270 */
[----:B------:R-:W-:-:S02]  /*2f10*/  UMOV UR5, 0x400 ;  /* 0x0000040000057882 */ /* 0x000fc40000000000 */
[----:B0-----:R-:W-:Y:S01]  /*2f20*/  ULEA UR5, UR6, UR5, 0x18 ;  /* 0x0000000506057291 */ /* 0x001fe2000f8ec03f */
[----:B-1----:R-:W-:-:S04]  /*2f30*/  FADD.FTZ R103, -R111, 1 ;  /* 0x3f8000006f677421 */ /* 0x002fc80000010100 */
[----:B------:R-:W-:Y:S01]  /*2f40*/  FFMA.FTZ R103, R24, R103, 1 ;  /* 0x3f80000018677423 */ /* 0x000fe20000010067 */
[----:B------:R-:W-:Y:S04]  /*2f50*/  STS [R76], R31 ;  /* 0x0000001f4c007388 */ /* 0x000fe80000000800 */
        /* <DEDUP_REMOVED lines=9> */
[----:B------:R-:W3:Y:S04]  /*2ff0*/  LDS R31, [R84] ;  /* 0x00000000541f7984 */ /* 0x000ee80000000800 */
[----:B------:R-:W4:Y:S04]  /*3000*/  LDS R38, [R84+0x8] ;  /* 0x0000080054267984 */ /* 0x000f280000000800 */
[----:B------:R-:W5:Y:S04]  /*3010*/  LDS R39, [R84+0xc] ;  /* 0x00000c0054277984 */ /* 0x000f680000000800 */
[----:B------:R-:W5:Y:S04]  /*3020*/  LDS R26, [R84+0x10] ;  /* 0x00001000541a7984 */ /* 0x000f680000000800 */
[----:B------:R-:W5:Y:S04]  /*3030*/  LDS R32, [R84+0x14] ;  /* 0x0000140054207984 */ /* 0x000f680000000800 */
[----:B------:R-:W5:Y:S04]  /*3040*/  LDS R112, [R84+0x18] ;  /* 0x0000180054707984 */ /* 0x000f680000000800 */
[----:B------:R-:W5:Y:S01]  /*3050*/  LDS R115, [R84+0x1c] ;  /* 0x00001c0054737984 */ /* 0x000f620000000800 */
[----:B0-----:R-:W-:Y:S01]  /*3060*/  FADD.FTZ R2, -R34, 1 ;  /* 0x3f80000022027421 */ /* 0x001fe20000010100 */
[----:B-1----:R-:W-:Y:S01]  /*3070*/  FFMA.FTZ R20, R25, R18, 1 ;  /* 0x3f80000019147423 */ /* 0x002fe20000010012 */
[----:B------:R-:W-:-:S02]  /*3080*/  FADD.FTZ R3, -R35, 1 ;  /* 0x3f80000023037421 */ /* 0x000fc40000010100 */
[----:B------:R-:W-:Y:S01]  /*3090*/  FFMA.FTZ R16, R23, R2, 1 ;  /* 0x3f80000017107423 */ /* 0x000fe20000010002 */
[----:B--2---:R-:W-:-:S04]  /*30a0*/  FMUL.FTZ R17, R104, R36 ;  /* 0x0000002468117220 */ /* 0x004fc80000410000 */
[----:B------:R-:W-:Y:S01]  /*30b0*/  FMUL.FTZ R17, R34, R17 ;  /* 0x0000001122117220 */ /* 0x000fe20000410000 */
[----:B---3--:R-:W-:Y:S01]  /*30c0*/  FMUL.FTZ R2, R0, R31 ;  /* 0x0000001f00027220 */ /* 0x008fe20000410000 */
[----:B----4-:R-:W-:Y:S02]  /*30d0*/  FMUL.FTZ R18, R106, R38 ;  /* 0x000000266a127220 */ /* 0x010fe40000410000 */
[----:B------:R-:W-:Y:S01]  /*30e0*/  FMUL.FTZ R17, R17, R16 ;  /* 0x0000001011117220 */ /* 0x000fe20000410000 */
[----:B------:R-:W-:Y:S01]  /*30f0*/  BAR.SYNC.DEFER_BLOCKING 0x0 ;  /* 0x0000000000007b1d */ /* 0x000fe20000010000 */
[----:B------:R-:W-:Y:S01]  /*3100*/  FFMA.FTZ R3, R28, R3, 1 ;  /* 0x3f8000001c037423 */ /* 0x000fe20000010003 */
[----:B-----5:R-:W-:Y:S01]  /*3110*/  FMUL.FTZ R21, R105, R39 ;  /* 0x0000002769157220 */ /* 0x020fe20000410000 */
[----:B------:R-:W-:Y:S01]  /*3120*/  FMUL.FTZ R2, R35, R2 ;  /* 0x0000000223027220 */ /* 0x000fe20000410000 */
[----:B------:R-:W-:Y:S01]  /*3130*/  FMUL.FTZ R18, R37, R18 ;  /* 0x0000001225127220 */ /* 0x000fe20000410000 */
[----:B------:R-:W-:Y:S01]  /*3140*/  FADD.FTZ R33, -R43, 1 ;  /* 0x3f8000002b217421 */ /* 0x000fe20000010100 */
[----:B------:R-:W-:Y:S01]  /*3150*/  FADD.FTZ R16, -R114, 1 ;  /* 0x3f80000072107421 */ /* 0x000fe20000010100 */
[----:B------:R-:W-:Y:S01]  /*3160*/  FMUL.FTZ R21, R40, R21 ;  /* 0x0000001528157220 */ /* 0x000fe20000410000 */
[----:B------:R-:W-:Y:S01]  /*3170*/  FMUL.FTZ R3, R2, R3 ;  /* 0x0000000302037220 */ /* 0x000fe20000410000 */
[----:B------:R-:W-:Y:S01]  /*3180*/  FMUL.FTZ R19, R18, R19 ;  /* 0x0000001312137220 */ /* 0x000fe20000410000 */
[----:B------:R-:W-:Y:S01]  /*3190*/  FFMA.FTZ R41, R30, R33, 1 ;  /* 0x3f8000001e297423 */ /* 0x000fe20000010021 */
        /* <DEDUP_REMOVED lines=22> */
[----:B------:R-:W-:Y:S01]  /*3300*/  MOV R103, UR5 ;  /* 0x0000000500677c02 */ /* 0x000fe20008000f00 */
[----:B0-----:R-:W0:Y:S02]  /*3310*/  LDC.64 R20, c[0x0][0x398] ;  /* 0x0000e600ff147b82 */ /* 0x001e240000000a00 */
        /* <DEDUP_REMOVED lines=35> */
.L_x_8984:
[----:B------:R-:W-:Y:S05]  /*3550*/  BSYNC B0 ;  /* 0x0000000000007941 */ /* 0x000fea0003800000 */
.L_x_8983:
[----:B------:R-:W-:Y:S01]  /*3560*/  MOV R3, R127 ;  /* 0x0000007f00037202 */ /* 0x000fe20000000f00 */
[----:B------:R-:W-:Y:S01]  /*3570*/  ULDC.64 UR10, c[0x0][0x3a0] ;  /* 0x0000e800000a7ab9 */ /* 0x000fe20000000a00 */
[----:B------:R-:W-:Y:S01]  /*3580*/  ULDC.64 UR8, c[0x0][0x3e8] ;  /* 0x0000fa0000087ab9 */ /* 0x000fe20000000a00 */
[----:B0-----:R-:W-:Y:S01]  /*3590*/  IMAD R21, R45, UR10, RZ ;  /* 0x0000000a2d157c24 */ /* 0x001fe2000f8e02ff */
[----:B------:R-:W-:Y:S01]  /*35a0*/  LEA R19, P0, R10, UR8, 0x2 ;  /* 0x000000080a137c11 */ /* 0x000fe2000f8010ff */
[----:B------:R-:W-:Y:S01]  /*35b0*/  IMAD.WIDE.U32 R2, R44, UR10, R2 ;  /* 0x0000000a2c027c25 */ /* 0x000fe2000f8e0002 */
[----:B------:R-:W-:-:S03]  /*35c0*/  ISETP.GE.AND P2, PT, R68, R116, PT ;  /* 0x000000744400720c */ /* 0x000fc60003f46270 */
[----:B------:R-:W-:Y:S01]  /*35d0*/  FMUL.FTZ R35, R28, R35 ;  /* 0x000000231c237220 */ /* 0x000fe20000410000 */
[----:B------:R-:W-:Y:S01]  /*35e0*/  LEA.HI.X R20, R10, UR9, R11, 0x2, P0 ;  /* 0x000000090a147c11 */ /* 0x000fe200080f140b */
[----:B------:R-:W-:Y:S01]  /*35f0*/  IMAD R21, R44, UR11, R21 ;  /* 0x0000000b2c157c24 */ /* 0x000fe2000f8e0215 */
[----:B------:R-:W-:Y:S01]  /*3600*/  IADD3 R18, P1, R101, R2, RZ ;  /* 0x0000000265127210 */ /* 0x000fe20007f3e0ff */
[----:B------:R-:W-:Y:S01]  /*3610*/  ULDC.64 UR8, c[0x0][0x320] ;  /* 0x0000c80000087ab9 */ /* 0x000fe20000000a00 */
[----:B------:R-:W-:Y:S01]  /*3620*/  ISETP.GE.AND P3, PT, R71, R116, PT ;  /* 0x000000744700720c */ /* 0x000fe20003f66270 */
[----:B------:R-:W-:Y:S01]  /*3630*/  FMUL.FTZ R23, R23, R34 ;  /* 0x0000002217177220 */ /* 0x000fe20000410000 */
[----:B------:R-:W-:Y:S01]  /*3640*/  IADD3.X R3, R102, R21, R3, P1, !PT ;  /* 0x0000001566037210 */ /* 0x000fe20000ffe403 */
[----:B------:R-:W-:Y:S01]  /*3650*/  FMUL.FTZ R37, R22, R37 ;  /* 0x0000002516257220 */ /* 0x000fe20000410000 */
[C---:B------:R-:W-:Y:S01]  /*3660*/  LEA R2, P0, R18.reuse, R19, 0x2 ;  /* 0x0000001312027211 */ /* 0x040fe200078010ff */
        /* <DEDUP_REMOVED lines=46> */
[----:B------:R-:W-:Y:S04]  /*3950*/  STS [R84+0x10], R29 ;  /* 0x0000101d54007388 */ /* 0x000fe80000000800 */
[----:B------:R0:W-:Y:S04]  /*3960*/  STS [R84+0x14], R3 ;  /* 0x0000140354007388 */ /* 0x0001e80000000800 */
[----:B------:R-:W-:Y:S04]  /*3970*/  STS [R84+0x18], R111 ;  /* 0x0000186f54007388 */ /* 0x000fe80000000800 */
[----:B------:R-:W-:Y:S01]  /*3980*/  STS [R84+0x1c], R115 ;  /* 0x00001c7354007388 */ /* 0x000fe20000000800 */
[----:B------:R-:W-:-:S03]  /*3990*/  NOP ;  /* 0x0000000000007918 */ /* 0x000fc60000000000 */
[----:B------:R-:W-:Y:S01]  /*39a0*/  LDS R25, [R76] ;  /* 0x000000004c197984 */ /* 0x000fe20000000800 */
[----:B0-----:R-:W-:-:S03]  /*39b0*/  IMAD.WIDE.U32 R2, R20, UR14, RZ ;  /* 0x0000000e14027c25 */ /* 0x001fc6000f8e00ff */
[----:B------:R-:W-:Y:S02]  /*39c0*/  LDS R27, [R77+0x80] ;  /* 0x000080004d1b7984 */ /* 0x000fe40000000800 */
[----:B------:R-:W-:Y:S02]  /*39d0*/  IADD3 R39, R3, R21, RZ ;  /* 0x0000001503277210 */ /* 0x000fe40007ffe0ff */
        /* <DEDUP_REMOVED lines=23> */
.L_x_8987:
[----:B------:R-:W-:Y:S05]  /*3b50*/  BSYNC B0 ;  /* 0x0000000000007941 */ /* 0x000fea0003800000 */
.L_x_8986:
[----:B------:R-:W-:Y:S01]  /*3b60*/  MOV R3, R39 ;  /* 0x0000002700037202 */ /* 0x000fe20000000f00 */
[----:B------:R-:W-:Y:S01]  /*3b70*/  ULDC.64 UR10, c[0x0][0x2c8] ;  /* 0x0000b200000a7ab9 */ /* 0x000fe20000000a00 */
[----:B------:R-:W-:Y:S01]  /*3b80*/  LEA R19, P0, R10, UR8, 0x2 ;  /* 0x000000080a137c11 */ /* 0x000fe2000f8010ff */
[----:B0-----:R-:W-:Y:S01]  /*3b90*/  IMAD R21, R45, UR10, RZ ;  /* 0x0000000a2d157c24 */ /* 0x001fe2000f8e02ff */
[-C--:B------:R-:W-:Y:S01]  /*3ba0*/  ISETP.GE.AND P2, PT, R68, R22.reuse, PT ;  /* 0x000000164400720c */ /* 0x080fe20003f46270 */
[----:B------:R-:W-:Y:S01]  /*3bb0*/  IMAD.WIDE.U32 R2, R44, UR10, R2 ;  /* 0x0000000a2c027c25 */ /* 0x000fe2000f8e0002 */
[----:B------:R-:W-:Y:S02]  /*3bc0*/  LEA.HI.X R20, R10, UR9, R11, 0x2, P0 ;  /* 0x000000090a147c11 */ /* 0x000fe400080f140b */
[----:B------:R-:W-:Y:S01]  /*3bd0*/  ISETP.GE.AND P3, PT, R71, R22, PT ;  /* 0x000000164700720c */ /* 0x000fe20003f66270 */
[----:B------:R-:W-:Y:S01]  /*3be0*/  IMAD R21, R44, UR11, R21 ;  /* 0x0000000b2c157c24 */ /* 0x000fe2000f8e0215 */
[----:B------:R-:W-:-:S02]  /*3bf0*/  IADD3 R18, P1, R101, R2, RZ ;  /* 0x0000000265127210 */ /* 0x000fc40007f3e0ff */
[-C--:B------:R-:W-:Y:S02]  /*3c00*/  ISETP.GE.AND P4, PT, R72, R22.reuse, PT ;  /* 0x000000164800720c */ /* 0x080fe40003f86270 */
[----:B------:R-:W-:Y:S02]  /*3c10*/  IADD3.X R3, R102, R21, R3, P1, !PT ;  /* 0x0000001566037210 */ /* 0x000fe40000ffe403 */
[C---:B------:R-:W-:Y:S02]  /*3c20*/  LEA R2, P0, R18.reuse, R19, 0x2 ;  /* 0x0000001312027211 */ /* 0x040fe400078010ff */
[----:B------:R-:W-:Y:S02]  /*3c30*/  ISETP.GE.AND P1, PT, R69, R22, PT ;  /* 0x000000164500720c */ /* 0x000fe40003f26270 */
        /* <DEDUP_REMOVED lines=11> */
.L_x_8985:
[----:B01----:R-:W0:Y:S01]  /*3cf0*/  LDC R3, c[0x0][0x21c] ;  /* 0x00008700ff037b82 */ /* 0x003e220000000800 */
        /* <DEDUP_REMOVED lines=8> */
[-C--:B------:R-:W-:Y:S01]  /*3d80*/  FMUL.FTZ R129, R106, R47.reuse ;  /* 0x0000002f6a817220 */ /* 0x080fe20000410000 */
[-C--:B------:R-:W-:Y:S01]  /*3d90*/  FMUL.FTZ R127, R105, R47.reuse ;  /* 0x0000002f697f7220 */ /* 0x080fe20000410000 */
[-C--:B------:R-:W-:Y:S01]  /*3da0*/  FMUL.FTZ R125, R108, R47.reuse ;  /* 0x0000002f6c7d7220 */ /* 0x080fe20000410000 */
[-C--:B------:R-:W-:Y:S01]  /*3db0*/  FMUL.FTZ R141, R107, R47.reuse ;  /* 0x0000002f6b8d7220 */ /* 0x080fe20000410000 */
[-C--:B------:R-:W-:Y:S01]  /*3dc0*/  FMUL.FTZ R139, R110, R47.reuse ;  /* 0x0000002f6e8b7220 */ /* 0x080fe20000410000 */
[----:B------:R-:W-:Y:S01]  /*3dd0*/  FMUL.FTZ R137, R109, R47 ;  /* 0x0000002f6d897220 */ /* 0x000fe20000410000 */
[----:B------:R-:W-:Y:S01]  /*3de0*/  MOV R111, RZ ;  /* 0x000000ff006f7202 */ /* 0x000fe20000000f00 */
[----:B------:R-:W-:Y:S01]  /*3df0*/  IMAD.MOV.U32 R135, RZ, RZ, RZ ;  /* 0x000000ffff877224 */ /* 0x000fe200078e00ff */
[----:B------:R-:W-:-:S02]  /*3e00*/  MOV R123, RZ ;  /* 0x000000ff007b7202 */ /* 0x000fc40000000f00 */
[----:B------:R-:W-:Y:S02]  /*3e10*/  MOV R119, RZ ;  /* 0x000000ff00777202 */ /* 0x000fe40000000f00 */
[----:B------:R-:W-:Y:S01]  /*3e20*/  MOV R131, RZ ;  /* 0x000000ff00837202 */ /* 0x000fe20000000f00 */
[----:B------:R-:W-:Y:S01]  /*3e30*/  BAR.SYNC.DEFER_BLOCKING 0x0 ;  /* 0x0000000000007b1d */ /* 0x000fe20000010000 */
[----:B0-----:R-:W-:Y:S01]  /*3e40*/  ISETP.GE.AND P0, PT, R3, 0x1, PT ;  /* 0x000000010300780c */ /* 0x001fe20003f06270 */
[----:B------:R-:W-:-:S04]  /*3e50*/  FFMA.FTZ R3, R87, R106, R2 ;  /* 0x0000006a57037223 */ /* 0x000fc80000010002 */
[----:B------:R-:W-:-:S04]  /*3e60*/  FFMA.FTZ R2, R88, R105, R3 ;  /* 0x0000006958027223 */ /* 0x000fc80000010003 */
[----:B------:R-:W-:-:S04]  /*3e70*/  FFMA.FTZ R3, R89, R108, R2 ;  /* 0x0000006c59037223 */ /* 0x000fc80000010002 */
[----:B------:R-:W-:-:S04]  /*3e80*/  FFMA.FTZ R2, R90, R107, R3 ;  /* 0x0000006b5a027223 */ /* 0x000fc80000010003 */
[----:B------:R-:W-:-:S04]  /*3e90*/  FFMA.FTZ R51, R91, R110, R2 ;  /* 0x0000006e5b337223 */ /* 0x000fc80000010002 */
[----:B------:R-:W-:Y:S01]  /*3ea0*/  FFMA.FTZ R51, R92, R109, R51 ;  /* 0x0000006d5c337223 */ /* 0x000fe20000010033 */
[----:B------:R-:W-:Y:S06]  /*3eb0*/  @!P0 BRA `(.L_x_8988) ;  /* 0x0000002000c48947 */ /* 0x000fec0003800000 */
[----:B------:R-:W0:Y:S01]  /*3ec0*/  LDC.64 R20, c[0x0][0x368] ;  /* 0x0000da00ff147b82 */ /* 0x000e220000000a00 */
[----:B------:R-:W-:Y:S01]  /*3ed0*/  MOV R2, R52 ;  /* 0x0000003400027202 */ /* 0x000fe20000000f00 */
[----:B------:R-:W-:Y:S01]  /*3ee0*/  ULDC.64 UR6, c[0x0][0x370] ;  /* 0x0000dc0000067ab9 */ /* 0x000fe20000000a00 */
[----:B------:R-:W-:Y:S01]  /*3ef0*/  MOV R3, RZ ;  /* 0x000000ff00037202 */ /* 0x000fe20000000f00 */
[----:B------:R-:W-:Y:S01]  /*3f00*/  ULDC.64 UR8, c[0x0][0x248] ;  /* 0x0000920000087ab9 */ /* 0x000fe20000000a00 */
[----:B------:R-:W-:Y:S01]  /*3f10*/  IADD3 R112, R74, -0x1, RZ ;  /* 0xffffffff4a707810 */ /* 0x000fe20007ffe0ff */
[----:B------:R-:W-:Y:S01]  /*3f20*/  UMOV UR5, URZ ;  /* 0x0000003f00057c82 */ /* 0x000fe20008000000 */
[----:B------:R-:W-:Y:S01]  /*3f30*/  MOV R114, RZ ;  /* 0x000000ff00727202 */ /* 0x000fe20000000f00 */
[----:B------:R-:W1:Y:S01]  /*3f40*/  LDC R145, c[0x0][0x224] ;  /* 0x00008900ff917b82 */ /* 0x000e620000000800 */
        /* <DEDUP_REMOVED lines=12> */
[----:B------:R-:W-:Y:S01]  /*4010*/  MOV R133, RZ ;  /* 0x000000ff00857202 */ /* 0x000fe20000000f00 */
[----:B------:R-:W-:Y:S01]  /*4020*/  ULDC.64 UR16, c[0x0][0x270] ;  /* 0x00009c0000107ab9 */ /* 0x000fe20000000a00 */
[----:B------:R-:W-:Y:S01]  /*4030*/  MOV R131, RZ ;  /* 0x000000ff00837202 */ /* 0x000fe20000000f00 */
[C---:B0-----:R-:W-:Y:S01]  /*4040*/  IMAD R18, R20.reuse, UR15, RZ ;  /* 0x0000000f14127c24 */ /* 0x041fe2000f8e02ff */
[----:B------:R-:W0:Y:S01]  /*4050*/  LDC.64 R40, c[0x0][0x2d0] ;  /* 0x0000b400ff287b82 */ /* 0x000e220000000a00 */
[----:B------:R-:W-:-:S04]  /*4060*/  IMAD.WIDE.U32 R2, R20, UR14, R2 ;  /* 0x0000000e14027c25 */ /* 0x000fc8000f8e0002 */
        /* <DEDUP_REMOVED lines=18> */
[----:B------:R-:W-:Y:S01]  /*4190*/  IMAD R147, R44, UR7, R37 ;  /* 0x000000072c937c24 */ /* 0x000fe2000f8e0225 */
[----:B------:R-:W-:Y:S01]  /*41a0*/  IADD3 R20, P5, R2, -0x380, RZ ;  /* 0xfffffc8002147810 */ /* 0x000fe20007fbe0ff */
[----:B------:R-:W-:Y:S01]  /*41b0*/  IMAD.WIDE.U32 R34, R44, UR6, RZ ;  /* 0x000000062c227c25 */ /* 0x000fe2000f8e00ff */
[----:B------:R-:W-:Y:S01]  /*41c0*/  IADD3 R22, P4, R2, -0x300, RZ ;  /* 0xfffffd0002167810 */ /* 0x000fe20007f9e0ff */
        /* <DEDUP_REMOVED lines=16> */
[----:B------:R-:W-:Y:S02]  /*42d0*/  ISETP.GE.AND P0, PT, R10, R75, PT ;  /* 0x0000004b0a00720c */ /* 0x000fe40003f06270 */
[----:B------:R-:W-:Y:S01]  /*42e0*/  IADD3 R147, R35, R147, RZ ;  /* 0x0000009323937210 */ /* 0x000fe20007ffe0ff */
[----:B------:R-:W-:Y:S01]  /*42f0*/  IMAD R3, R44, UR9, R3 ;  /* 0x000000092c037c24 */ /* 0x000fe2000f8e0203 */
[----:B------:R-:W-:-:S04]  /*4300*/  ULDC.64 UR8, c[0x0][0x238] ;  /* 0x00008e0000087ab9 */ /* 0x000fc80000000a00 */
[----:B0123--:R-:W-:-:S07]  /*4310*/  IADD3 R149, R37, R3, RZ ;  /* 0x0000000325957210 */ /* 0x00ffce0007ffe0ff */
.L_x_9009:
[----:B------:R-:W-:Y:S01]  /*4320*/  SHF.R.S32.HI R118, RZ, 0x1f, R114 ;  /* 0x0000001fff767819 */ /* 0x000fe20000011472 */
[----:B0--3--:R-:W-:Y:S01]  /*4330*/  IMAD.WIDE.U32 R150, R114, UR16, R10 ;  /* 0x0000001072967c25 */ /* 0x009fe2000f8e000a */
[-C--:B------:R-:W-:Y:S01]  /*4340*/  ISETP.GE.AND P4, PT, R69, R75.reuse, PT ;  /* 0x0000004b4500720c */ /* 0x080fe20003f86270 */
[----:B------:R-:W-:Y:S01]  /*4350*/  HFMA2.MMA R122, -RZ, RZ, 0, 0 ;  /* 0x00000000ff7a7435 */ /* 0x000fe200000001ff */
[-C--:B------:R-:W-:Y:S01]  /*4360*/  ISETP.GE.AND P1, PT, R67, R75.reuse, PT ;  /* 0x0000004b4300720c */ /* 0x080fe20003f26270 */
[----:B------:R-:W-:Y:S01]  /*4370*/  IMAD R3, R118, UR16, RZ ;  /* 0x0000001076037c24 */ /* 0x000fe2000f8e02ff */
[----:B------:R-:W-:Y:S01]  /*4380*/  HFMA2.MMA R124, -RZ, RZ, 0, 0 ;  /* 0x00000000ff7c7435 */ /* 0x000fe200000001ff */
[----:B------:R-:W-:Y:S02]  /*4390*/  LEA R2, P2, R150, R54, 0x2 ;  /* 0x0000003696027211 */ /* 0x000fe400078410ff */
[----:B------:R-:W-:Y:S01]  /*43a0*/  IMAD R3, R114, UR17, R3 ;  /* 0x0000001172037c24 */ /* 0x000fe2000f8e0203 */
[----:B------:R-:W-:Y:S01]  /*43b0*/  MOV R146, R34 ;  /* 0x0000002200927202 */ /* 0x000fe20000000f00 */
[----:B------:R-:W-:Y:S01]  /*43c0*/  IMAD R153, R118, UR8, RZ ;  /* 0x0000000876997c24 */ /* 0x000fe2000f8e02ff */
[----:B------:R-:W-:-:S02]  /*43d0*/  ISETP.GE.AND P5, PT, R68, R75, PT ;  /* 0x0000004b4400720c */ /* 0x000fc40003fa6270 */
[----:B------:R-:W-:Y:S01]  /*43e0*/  IADD3 R3, R151, R3, RZ ;  /* 0x0000000397037210 */ /* 0x000fe20007ffe0ff */
[----:B------:R-:W-:Y:S01]  /*43f0*/  IMAD R153, R114, UR9, R153 ;  /* 0x0000000972997c24 */ /* 0x000fe2000f8e0299 */
[-C--:B------:R-:W-:Y:S02]  /*4400*/  ISETP.GE.AND P3, PT, R70, R75.reuse, PT ;  /* 0x0000004b4600720c */ /* 0x080fe40003f66270 */
[----:B------:R-:W-:Y:S01]  /*4410*/  LEA.HI.X R3, R150, R56, R3, 0x2, P2 ;  /* 0x0000003896037211 */ /* 0x000fe200010f1403 */
[----:B------:R-:W-:Y:S01]  /*4420*/  IMAD.WIDE.U32 R150, R114, UR8, R146 ;  /* 0x0000000872967c25 */ /* 0x000fe2000f8e0092 */
[----:B------:R-:W-:Y:S01]  /*4430*/  MOV R159, RZ ;  /* 0x000000ff009f7202 */ /* 0x000fe20000000f00 */
[----:B------:R-:W-:Y:S01]  /*4440*/  HFMA2.MMA R157, -RZ, RZ, 0, 0 ;  /* 0x00000000ff9d7435 */ /* 0x000fe200000001ff */
[----:B------:R-:W-:Y:S01]  /*4450*/  ISETP.GE.AND P2, PT, R71, R75, PT ;  /* 0x0000004b4700720c */ /* 0x000fe20003f46270 */
[----:B--2---:R-:W2:Y:S01]  /*4460*/  @!P4 LDG.E R124, desc[UR12][R2.64+0x180] ;  /* 0x0001800c027cc981 */ /* 0x004ea2000c1e1900 */
[----:B------:R-:W-:-:S02]  /*4470*/  LEA R154, P4, R150, R40, 0x2 ;  /* 0x00000028969a7211 */ /* 0x000fc400078810ff */
[----:B------:R-:W-:Y:S01]  /*4480*/  IADD3 R116, R151, R153, RZ ;  /* 0x0000009997747210 */ /* 0x000fe20007ffe0ff */
[----:B------:R-:W3:Y:S01]  /*4490*/  @!P1 LDG.E R122, desc[UR12][R2.64+0x80] ;  /* 0x0000800c027a9981 */ /* 0x000ee2000c1e1900 */
[----:B------:R-:W-:Y:S02]  /*44a0*/  ISETP.GE.AND P1, PT, R72, R75, PT ;  /* 0x0000004b4800720c */ /* 0x000fe40003f26270 */
[----:B------:R-:W-:Y:S01]  /*44b0*/  LEA.HI.X R155, R150, R41, R116, 0x2, P4 ;  /* 0x00000029969b7211 */ /* 0x000fe200020f1474 */
[----:B----4-:R-:W4:Y:S01]  /*44c0*/  @!P5 LDG.E R159, desc[UR12][R2.64+0x100] ;  /* 0x0001000c029fd981 */ /* 0x010f22000c1e1900 */
[----:B------:R-:W-:-:S03]  /*44d0*/  ISETP.GE.AND P5, PT, R73, R75, PT ;  /* 0x0000004b4900720c */ /* 0x000fc60003fa6270 */
[----:B------:R-:W2:Y:S01]  /*44e0*/  LDG.E R116, desc[UR12][R154.64] ;  /* 0x0000000c9a747981 */ /* 0x000ea2000c1e1900 */
[----:B------:R-:W-:Y:S01]  /*44f0*/  HFMA2.MMA R126, -RZ, RZ, 0, 0 ;  /* 0x00000000ff7e7435 */ /* 0x000fe200000001ff */
[----:B------:R-:W-:Y:S01]  /*4500*/  MOV R161, RZ ;  /* 0x000000ff00a17202 */ /* 0x000fe20000000f00 */
[----:B------:R-:W-:Y:S01]  /*4510*/  HFMA2.MMA R128, -RZ, RZ, 0, 0 ;  /* 0x00000000ff807435 */ /* 0x000fe200000001ff */
[----:B------:R-:W3:Y:S01]  /*4520*/  @!P0 LDG.E R157, desc[UR12][R2.64] ;  /* 0x0000000c029d8981 */ /* 0x000ee2000c1e1900 */
[----:B------:R-:W-:-:S03]  /*4530*/  MOV R163, RZ ;  /* 0x000000ff00a37202 */ /* 0x000fc60000000f00 */
[----:B------:R-:W4:Y:S04]  /*4540*/  @!P3 LDG.E R161, desc[UR12][R2.64+0x200] ;  /* 0x0002000c02a1b981 */ /* 0x000f28000c1e1900 */
[----:B------:R-:W4:Y:S04]  /*4550*/  @!P2 LDG.E R126, desc[UR12][R2.64+0x280] ;  /* 0x0002800c027ea981 */ /* 0x000f28000c1e1900 */
[----:B------:R-:W4:Y:S04]  /*4560*/  @!P1 LDG.E R163, desc[UR12][R2.64+0x300] ;  /* 0x0003000c02a39981 */ /* 0x000f28000c1e1900 */
[----:B------:R0:W4:Y:S01]  /*4570*/  @!P5 LDG.E R128, desc[UR12][R2.64+0x380] ;  /* 0x0003800c0280d981 */ /* 0x000122000c1e1900 */
[----:B------:R-:W-:-:S04]  /*4580*/  ISETP.NE.AND P1, PT, R136, RZ, PT ;  /* 0x000000ff8800720c */ /* 0x000fc80003f25270 */
[----:B------:R-:W-:Y:S01]  /*4590*/  ISETP.LT.OR P3, PT, R74, 0x2, P1 ;  /* 0x000000024a00780c */ /* 0x000fe20000f61670 */
[----:B------:R-:W-:Y:S01]  /*45a0*/  IMAD R153, R118, UR10, RZ ;  /* 0x0000000a76997c24 */ /* 0x000fe2000f8e02ff */
[----:B------:R-:W-:-:S03]  /*45b0*/  MOV R148, R36 ;  /* 0x0000002400947202 */ /* 0x000fc60000000f00 */
[C---:B------:R-:W-:Y:S02]  /*45c0*/  IMAD R153, R114.reuse, UR11, R153 ;  /* 0x0000000b72997c24 */ /* 0x040fe4000f8e0299 */
[----:B------:R-:W-:-:S06]  /*45d0*/  IMAD.WIDE.U32 R150, R114, UR10, R148 ;  /* 0x0000000a72967c25 */ /* 0x000fcc000f8e0094 */
[----:B-1----:R-:W1:Y:S01]  /*45e0*/  @!P3 LDC R132, c[0x0][0x21c] ;  /* 0x00008700ff84bb82 */ /* 0x002e620000000800 */
[----:B------:R-:W-:Y:S02]  /*45f0*/  LEA R152, P2, R150, R42, 0x2 ;  /* 0x0000002a96987211 */ /* 0x000fe400078410ff */
[----:B------:R-:W-:-:S04]  /*4600*/  IADD3 R120, R151, R153, RZ ;  /* 0x0000009997787210 */ /* 0x000fc80007ffe0ff */
[----:B------:R-:W-:Y:S02]  /*4610*/  LEA.HI.X R153, R150, R43, R120, 0x2, P2 ;  /* 0x0000002b96997211 */ /* 0x000fe400010f1478 */
[----:B------:R-:W-:Y:S02]  /*4620*/  ISETP.NE.AND P2, PT, R52, RZ, PT ;  /* 0x000000ff3400720c */ /* 0x000fe40003f45270 */
[----:B0-----:R-:W-:Y:S01]  /*4630*/  @!P3 IADD3 R3, R74, -0x2, RZ ;  /* 0xfffffffe4a03b810 */ /* 0x001fe20007ffe0ff */
[----:B------:R0:W5:Y:S01]  /*4640*/  LDG.E R120, desc[UR12][R152.64] ;  /* 0x0000000c98787981 */ /* 0x000162000c1e1900 */
[----:B------:R-:W-:-:S09]  /*4650*/  LEA R2, R112, R114, 0x8 ;  /* 0x0000007270027211 */ /* 0x000fd200078e40ff */
[----:B------:R-:W-:Y:S01]  /*4660*/  @P2 IADD3 R2, R52, 0x200, RZ ;  /* 0x0000020034022810 */ /* 0x000fe20007ffe0ff */
[----:B-1----:R-:W-:-:S03]  /*4670*/  @!P3 IMAD R3, R3, R132, R114 ;  /* 0x000000840303b224 */ /* 0x002fc600078e0272 */
[----:B------:R-:W-:Y:S01]  /*4680*/  LEA R132, R2, R103, 0x2 ;  /* 0x0000006702847211 */ /* 0x000fe200078e10ff */
[----:B------:R-:W-:Y:S01]  /*4690*/  HFMA2.MMA R140, -RZ, RZ, 0, 0 ;  /* 0x00000000ff8c7435 */ /* 0x000fe200000001ff */
[----:B------:R-:W-:-:S04]  /*46a0*/  @!P3 IMAD.WIDE R2, R3, 0x8, R4 ;  /* 0x000000080302b825 */ /* 0x000fc800078e0204 */
        /* <DEDUP_REMOVED lines=11> */
[----:B------:R2:W-:Y:S04]  /*4760*/  STS [R77+0x80], R122 ;  /* 0x0000807a4d007388 */ /* 0x0005e80000000800 */
[----:B----4-:R-:W-:Y:S04]  /*4770*/  STS [R78+0x100], R159 ;  /* 0x0001009f4e007388 */ /* 0x010fe80000000800 */
[----:B------:R3:W-:Y:S04]  /*4780*/  STS [R79+0x180], R124 ;  /* 0x0001807c4f007388 */ /* 0x0007e80000000800 */
[----:B------:R-:W-:Y:S04]  /*4790*/  STS [R80+0x200], R161 ;  /* 0x000200a150007388 */ /* 0x000fe80000000800 */
[----:B------:R4:W-:Y:S04]  /*47a0*/  STS [R81+0x280], R126 ;  /* 0x0002807e51007388 */ /* 0x0009e80000000800 */
[----:B------:R-:W-:Y:S04]  /*47b0*/  STS [R82+0x300], R163 ;  /* 0x000300a352007388 */ /* 0x000fe80000000800 */
[----:B------:R4:W-:Y:S01]  /*47c0*/  STS [R83+0x380], R128 ;  /* 0x0003808053007388 */ /* 0x0009e20000000800 */
[----:B------:R-:W-:-:S03]  /*47d0*/  NOP ;  /* 0x0000000000007918 */ /* 0x000fc60000000000 */
[----:B------:R-:W4:Y:S04]  /*47e0*/  LDS R181, [R84] ;  /* 0x0000000054b57984 */ /* 0x000f280000000800 */
[----:B------:R-:W4:Y:S04]  /*47f0*/  LDS R183, [R84+0x4] ;  /* 0x0000040054b77984 */ /* 0x000f280000000800 */
[----:B------:R-:W4:Y:S04]  /*4800*/  LDS R165, [R84+0x8] ;  /* 0x0000080054a57984 */ /* 0x000f280000000800 */
[----:B------:R-:W4:Y:S04]  /*4810*/  LDS R163, [R84+0xc] ;  /* 0x00000c0054a37984 */ /* 0x000f280000000800 */
[----:B------:R-:W4:Y:S04]  /*4820*/  LDS R159, [R84+0x10] ;  /* 0x00001000549f7984 */ /* 0x000f280000000800 */
[----:B0-----:R-:W0:Y:S04]  /*4830*/  LDS R153, [R84+0x14] ;  /* 0x0000140054997984 */ /* 0x001e280000000800 */
[----:B------:R-:W0:Y:S04]  /*4840*/  LDS R155, [R84+0x18] ;  /* 0x00001800549b7984 */ /* 0x000e280000000800 */
[----:B------:R-:W0:Y:S04]  /*4850*/  LDS R151, [R84+0x1c] ;  /* 0x00001c0054977984 */ /* 0x000e280000000800 */
[----:B-1----:R1:W-:Y:S01]  /*4860*/  STS [R132+0xa88], R199 ;  /* 0x000a88c784007388 */ /* 0x0023e20000000800 */
[----:B------:R-:W-:Y:S01]  /*4870*/  BAR.SYNC.DEFER_BLOCKING 0x0 ;  /* 0x0000000000007b1d */ /* 0x000fe20000010000 */
[C---:B--2---:R-:W-:Y:S01]  /*4880*/  FMUL.FTZ R122, R134.reuse, R94 ;  /* 0x0000005e867a7220 */ /* 0x044fe20000410000 */
[C---:B---3--:R-:W-:Y:S01]  /*4890*/  FMUL.FTZ R124, R134.reuse, R96 ;  /* 0x00000060867c7220 */ /* 0x048fe20000410000 */
[----:B----4-:R-:W-:-:S04]  /*48a0*/  FMUL.FTZ R126, R134, R95 ;  /* 0x0000005f867e7220 */ /* 0x010fc80000410000 */
[----:B------:R-:W2:Y:S01]  /*48b0*/  MUFU.EX2 R122, R122 ;  /* 0x0000007a007a7308 */ /* 0x000ea20000000800 */
[----:B------:R2:W5:Y:S01]  /*48c0*/  @!P3 LDG.E R140, desc[UR12][R2.64+0x4] ;  /* 0x0000040c028cb981 */ /* 0x000562000c1e1900 */
[----:B------:R-:W-:-:S06]  /*48d0*/  ISETP.NE.AND P3, PT, R52, 0x1f, PT ;  /* 0x0000001f3400780c */ /* 0x000fcc0003f65270 */
[----:B------:R-:W3:Y:S01]  /*48e0*/  MUFU.EX2 R124, R124 ;  /* 0x0000007c007c7308 */ /* 0x000ee20000000800 */
[----:B------:R-:W-:-:S06]  /*48f0*/  FMUL.FTZ R128, R134, R98 ;  /* 0x0000006286807220 */ /* 0x000fcc0000410000 */
[----:B------:R-:W-:Y:S01]  /*4900*/  @P3 LEA R185, R52, R103, 0x2 ;  /* 0x0000006734b93211 */ /* 0x000fe200078e10ff */
[----:B------:R-:W4:Y:S05]  /*4910*/  MUFU.EX2 R126, R126 ;  /* 0x0000007e007e7308 */ /* 0x000f2a0000000800 */
[----:B------:R-:W0:Y:S01]  /*4920*/  @P3 LDS R185, [R185+0x128c] ;  /* 0x00128c00b9b93984 */ /* 0x000e220000000800 */
[C---:B------:R-:W-:Y:S01]  /*4930*/  FMUL.FTZ R130, R134.reuse, R97 ;  /* 0x0000006186827220 */ /* 0x040fe20000410000 */
[----:B------:R-:W-:Y:S01]  /*4940*/  FMUL.FTZ R157, R85, R94 ;  /* 0x0000005e559d7220 */ /* 0x000fe20000410000 */
[----:B------:R-:W4:Y:S01]  /*4950*/  MUFU.EX2 R128, R128 ;  /* 0x0000008000807308 */ /* 0x000f220000000800 */
[----:B-1----:R-:W-:Y:S01]  /*4960*/  FMUL.FTZ R132, R134, R100 ;  /* 0x0000006486847220 */ /* 0x002fe20000410000 */
[----:B--2---:R-:W-:Y:S01]  /*4970*/  FMUL.FTZ R3, R199, R122 ;  /* 0x0000007ac7037220 */ /* 0x004fe20000410000 */
[----:B------:R-:W-:Y:S01]  /*4980*/  FFMA.FTZ R2, R122, R142, R157 ;  /* 0x0000008e7a027223 */ /* 0x000fe2000001009d */
[----:B------:R-:W-:-:S04]  /*4990*/  FMUL.FTZ R134, R134, R99 ;  /* 0x0000006386867220 */ /* 0x000fc80000410000 */
[----:B------:R-:W1:Y:S01]  /*49a0*/  MUFU.EX2 R130, R130 ;  /* 0x0000008200827308 */ /* 0x000e620000000800 */
[C---:B---3--:R-:W-:Y:S01]  /*49b0*/  FMUL.FTZ R3, R124.reuse, R3 ;  /* 0x000000037c037220 */ /* 0x048fe20000410000 */
[----:B------:R-:W-:-:S06]  /*49c0*/  FFMA.FTZ R2, R124, R2, R191 ;  /* 0x000000027c027223 */ /* 0x000fcc00000100bf */
[----:B------:R-:W2:Y:S01]  /*49d0*/  MUFU.EX2 R132, R132 ;  /* 0x0000008400847308 */ /* 0x000ea20000000800 */
[C---:B----4-:R-:W-:Y:S01]  /*49e0*/  FMUL.FTZ R3, R126.reuse, R3 ;  /* 0x000000037e037220 */ /* 0x050fe20000410000 */
[----:B------:R-:W-:Y:S01]  /*49f0*/  FFMA.FTZ R2, R126, R2, R189 ;  /* 0x000000027e027223 */ /* 0x000fe200000100bd */
[----:B------:R-:W-:-:S05]  /*4a00*/  FMUL.FTZ R161, R90, R97 ;  /* 0x000000615aa17220 */ /* 0x000fca0000410000 */
[----:B------:R-:W3:Y:S01]  /*4a10*/  MUFU.EX2 R134, R134 ;  /* 0x0000008600867308 */ /* 0x000ee20000000800 */
[C---:B------:R-:W-:Y:S01]  /*4a20*/  FMUL.FTZ R3, R128.reuse, R3 ;  /* 0x0000000380037220 */ /* 0x040fe20000410000 */
[----:B------:R-:W-:-:S03]  /*4a30*/  FFMA.FTZ R2, R128, R2, R187 ;  /* 0x0000000280027223 */ /* 0x000fc600000100bb */
[C---:B-1----:R-:W-:Y:S01]  /*4a40*/  FMUL.FTZ R3, R130.reuse, R3 ;  /* 0x0000000382037220 */ /* 0x042fe20000410000 */
[----:B------:R-:W-:-:S03]  /*4a50*/  FFMA.FTZ R2, R130, R2, R161 ;  /* 0x0000000282027223 */ /* 0x000fc600000100a1 */
[C---:B--2---:R-:W-:Y:S01]  /*4a60*/  FMUL.FTZ R3, R132.reuse, R3 ;  /* 0x0000000384037220 */ /* 0x044fe20000410000 */
[----:B------:R-:W-:-:S03]  /*4a70*/  FFMA.FTZ R2, R132, R2, R177 ;  /* 0x0000000284027223 */ /* 0x000fc600000100b1 */
[C---:B---3--:R-:W-:Y:S01]  /*4a80*/  FMUL.FTZ R193, R134.reuse, R3 ;  /* 0x0000000386c17220 */ /* 0x048fe20000410000 */
        /* <DEDUP_REMOVED lines=12> */
.L_x_8990:
[----:B------:R-:W-:Y:S05]  /*4b50*/  BSYNC B0 ;  /* 0x0000000000007941 */ /* 0x000fea0003800000 */
.L_x_8989:
[----:B------:R-:W2:Y:S01]  /*4b60*/  SHFL.UP PT, R3, R144, 0x1, RZ ;  /* 0x0420000090037989 */ /* 0x000ea200000e00ff */
[----:B------:R-:W-:Y:S01]  /*4b70*/  ISETP.GE.AND P4, PT, R58, 0x1, PT ;  /* 0x000000013a00780c */ /* 0x000fe20003f86270 */
[C---:B-----5:R-:W-:Y:S01]  /*4b80*/  FMUL.FTZ R138, R120.reuse, R151 ;  /* 0x00000097788a7220 */ /* 0x060fe20000410000 */
[----:B------:R-:W-:Y:S01]  /*4b90*/  FMUL.FTZ R173, R120, R159 ;  /* 0x0000009f78ad7220 */ /* 0x000fe20000410000 */
[----:B0-----:R-:W0:Y:S01]  /*4ba0*/  SHFL.UP PT, R2, R193, 0x1, RZ ;  /* 0x04200000c1027989 */ /* 0x001e2200000e00ff */
[----:B-1----:R-:W-:Y:S01]  /*4bb0*/  FMUL.FTZ R175, R134, R185 ;  /* 0x000000b986af7220 */ /* 0x002fe20000410000 */
[----:B------:R-:W-:Y:S01]  /*4bc0*/  FMUL.FTZ R205, R109, R138 ;  /* 0x0000008a6dcd7220 */ /* 0x000fe20000410000 */
[----:B------:R-:W-:Y:S01]  /*4bd0*/  FMUL.FTZ R173, R108, R173 ;  /* 0x000000ad6cad7220 */ /* 0x000fe20000410000 */
[C---:B------:R-:W-:Y:S01]  /*4be0*/  FMUL.FTZ R179, R120.reuse, R165 ;  /* 0x000000a578b37220 */ /* 0x040fe20000410000 */
[C---:B------:R-:W-:Y:S01]  /*4bf0*/  FMUL.FTZ R169, R120.reuse, R183 ;  /* 0x000000b778a97220 */ /* 0x040fe20000410000 */
[----:B------:R-:W-:Y:S01]  /*4c00*/  FMUL.FTZ R171, R120, R181 ;  /* 0x000000b578ab7220 */ /* 0x000fe20000410000 */
[----:B------:R-:W-:Y:S01]  /*4c10*/  ISETP.GE.OR P1, PT, R74, UR22, P1 ;  /* 0x000000164a007c0c */ /* 0x000fe20008f26670 */
[----:B------:R-:W-:Y:S01]  /*4c20*/  FMUL.FTZ R179, R106, R179 ;  /* 0x000000b36ab37220 */ /* 0x000fe20000410000 */
[----:B------:R-:W-:Y:S01]  /*4c30*/  FMUL.FTZ R169, R104, R169 ;  /* 0x000000a968a97220 */ /* 0x000fe20000410000 */
[----:B------:R-:W-:Y:S01]  /*4c40*/  FMUL.FTZ R171, R0, R171 ;  /* 0x000000ab00ab7220 */ /* 0x000fe20000410000 */
[----:B------:R-:W-:Y:S01]  /*4c50*/  ISETP.NE.AND P5, PT, R52, RZ, PT ;  /* 0x000000ff3400720c */ /* 0x000fe20003fa5270 */
[----:B------:R-:W-:Y:S01]  /*4c60*/  BSSY B0, `(.L_x_8991) ;  /* 0x00000a0000007945 */ /* 0x000fe20003800000 */
[C---:B--2---:R-:W-:Y:S01]  /*4c70*/  @P4 FFMA.FTZ R144, R193.reuse, R3, R144 ;  /* 0x00000003c1904223 */ /* 0x044fe20000010090 */
[C---:B------:R-:W-:Y:S01]  /*4c80*/  FMUL.FTZ R3, R120.reuse, R155 ;  /* 0x0000009b78037220 */ /* 0x040fe20000410000 */
[----:B0-----:R-:W-:Y:S01]  /*4c90*/  @P4 FMUL.FTZ R193, R193, R2 ;  /* 0x00000002c1c14220 */ /* 0x001fe20000410000 */
[----:B------:R-:W-:-:S02]  /*4ca0*/  FMUL.FTZ R2, R120, R153 ;  /* 0x0000009978027220 */ /* 0x000fc40000410000 */
[----:B------:R-:W-:Y:S01]  /*4cb0*/  FMUL.FTZ R203, R110, R3 ;  /* 0x000000036ecb7220 */ /* 0x000fe20000410000 */
[----:B------:R-:W-:Y:S01]  /*4cc0*/  ISETP.GE.AND P4, PT, R58, 0x2, PT ;  /* 0x000000023a00780c */ /* 0x000fe20003f86270 */
[----:B------:R-:W-:Y:S02]  /*4cd0*/  FMUL.FTZ R201, R107, R2 ;  /* 0x000000026bc97220 */ /* 0x000fe40000410000 */
[----:B------:R-:W-:Y:S01]  /*4ce0*/  FFMA.FTZ R3, R134, R205, R203 ;  /* 0x000000cd86037223 */ /* 0x000fe200000100cb */
[----:B------:R-:W-:-:S03]  /*4cf0*/  FMUL.FTZ R2, R120, R163 ;  /* 0x000000a378027220 */ /* 0x000fc60000410000 */
[C---:B------:R-:W-:Y:S01]  /*4d00*/  FFMA.FTZ R138, R132.reuse, R3, R201 ;  /* 0x00000003848a7223 */ /* 0x040fe200000100c9 */
[----:B------:R-:W-:Y:S01]  /*4d10*/  FMUL.FTZ R3, R132, R175 ;  /* 0x000000af84037220 */ /* 0x000fe20000410000 */
[----:B------:R-:W-:Y:S02]  /*4d20*/  FMUL.FTZ R175, R105, R2 ;  /* 0x0000000269af7220 */ /* 0x000fe40000410000 */
[C---:B------:R-:W-:Y:S01]  /*4d30*/  FFMA.FTZ R138, R130.reuse, R138, R173 ;  /* 0x0000008a828a7223 */ /* 0x040fe200000100ad */
[----:B------:R-:W-:Y:S01]  /*4d40*/  FMUL.FTZ R3, R130, R3 ;  /* 0x0000000382037220 */ /* 0x000fe20000410000 */
[----:B------:R-:W-:Y:S02]  /*4d50*/  SHFL.UP PT, R2, R193, 0x2, RZ ;  /* 0x04400000c1027989 */ /* 0x000fe400000e00ff */
        /* <DEDUP_REMOVED lines=8> */
[----:B------:R-:W-:Y:S02]  /*4de0*/  FMUL.FTZ R197, R122, R195 ;  /* 0x000000c37ac57220 */ /* 0x000fe40000410000 */
[----:B------:R-:W-:Y:S04]  /*4df0*/  SHFL.IDX PT, R195, R140, RZ, 0x1f ;  /* 0x00001fff8cc37589 */ /* 0x000fe800000e0000 */
[----:B------:R-:W1:Y:S04]  /*4e00*/  SHFL.DOWN PT, R146, R150, 0x1, 0x1f ;  /* 0x08201f0096927f89 */ /* 0x000e6800000e0000 */
[----:B------:R-:W2:Y:S01]  /*4e10*/  SHFL.DOWN PT, R138, R197, 0x1, 0x1f ;  /* 0x08201f00c58a7f89 */ /* 0x000ea200000e0000 */
[C---:B0-----:R-:W-:Y:S01]  /*4e20*/  @P4 FFMA.FTZ R144, R193.reuse, R3, R144 ;  /* 0x00000003c1904223 */ /* 0x041fe20000010090 */
[----:B------:R-:W-:Y:S01]  /*4e30*/  @P4 FMUL.FTZ R193, R193, R2 ;  /* 0x00000002c1c14220 */ /* 0x000fe20000410000 */
[----:B------:R-:W-:-:S03]  /*4e40*/  ISETP.NE.AND P4, PT, R136, 0x1f, PT ;  /* 0x0000001f8800780c */ /* 0x000fc60003f85270 */
[----:B------:R-:W0:Y:S04]  /*4e50*/  SHFL.UP PT, R3, R144, 0x4, RZ ;  /* 0x0480000090037989 */ /* 0x000e2800000e00ff */
[----:B------:R-:W3:Y:S06]  /*4e60*/  SHFL.UP PT, R2, R193, 0x4, RZ ;  /* 0x04800000c1027989 */ /* 0x000eec00000e00ff */
[C---:B-1----:R-:W-:Y:S01]  /*4e70*/  @P4 FFMA.FTZ R150, R197.reuse, R146, R150 ;  /* 0x00000092c5964223 */ /* 0x042fe20000010096 */
[----:B--2---:R-:W-:Y:S01]  /*4e80*/  @P4 FMUL.FTZ R197, R197, R138 ;  /* 0x0000008ac5c54220 */ /* 0x004fe20000410000 */
[----:B------:R-:W-:-:S03]  /*4e90*/  ISETP.GE.AND P4, PT, R58, 0x4, PT ;  /* 0x000000043a00780c */ /* 0x000fc60003f86270 */
[----:B------:R-:W1:Y:S04]  /*4ea0*/  SHFL.DOWN PT, R146, R150, 0x2, 0x1f ;  /* 0x08401f0096927f89 */ /* 0x000e6800000e0000 */
[----:B------:R-:W2:Y:S06]  /*4eb0*/  SHFL.DOWN PT, R138, R197, 0x2, 0x1f ;  /* 0x08401f00c58a7f89 */ /* 0x000eac00000e0000 */
[C---:B0-----:R-:W-:Y:S01]  /*4ec0*/  @P4 FFMA.FTZ R144, R193.reuse, R3, R144 ;  /* 0x00000003c1904223 */ /* 0x041fe20000010090 */
[----:B---3--:R-:W-:Y:S01]  /*4ed0*/  @P4 FMUL.FTZ R193, R193, R2 ;  /* 0x00000002c1c14220 */ /* 0x008fe20000410000 */
[----:B------:R-:W-:-:S03]  /*4ee0*/  ISETP.GE.U32.AND P4, PT, R136, 0x1e, PT ;  /* 0x0000001e8800780c */ /* 0x000fc60003f86070 */
[----:B------:R-:W0:Y:S04]  /*4ef0*/  SHFL.UP PT, R3, R144, 0x8, RZ ;  /* 0x0500000090037989 */ /* 0x000e2800000e00ff */
[----:B------:R-:W3:Y:S06]  /*4f00*/  SHFL.UP PT, R2, R193, 0x8, RZ ;  /* 0x05000000c1027989 */ /* 0x000eec00000e00ff */
[C---:B-1----:R-:W-:Y:S01]  /*4f10*/  @!P4 FFMA.FTZ R150, R197.reuse, R146, R150 ;  /* 0x00000092c596c223 */ /* 0x042fe20000010096 */
[----:B--2---:R-:W-:Y:S01]  /*4f20*/  @!P4 FMUL.FTZ R197, R197, R138 ;  /* 0x0000008ac5c5c220 */ /* 0x004fe20000410000 */
[----:B------:R-:W-:-:S03]  /*4f30*/  ISETP.GE.AND P4, PT, R58, 0x8, PT ;  /* 0x000000083a00780c */ /* 0x000fc60003f86270 */
[----:B------:R-:W1:Y:S04]  /*4f40*/  SHFL.DOWN PT, R152, R150, 0x4, 0x1f ;  /* 0x08801f0096987f89 */ /* 0x000e6800000e0000 */
[----:B------:R-:W2:Y:S06]  /*4f50*/  SHFL.DOWN PT, R148, R197, 0x4, 0x1f ;  /* 0x08801f00c5947f89 */ /* 0x000eac00000e0000 */
[C---:B0-----:R-:W-:Y:S01]  /*4f60*/  @P4 FFMA.FTZ R144, R193.reuse, R3, R144 ;  /* 0x00000003c1904223 */ /* 0x041fe20000010090 */
[----:B------:R-:W-:Y:S01]  /*4f70*/  MOV R3, RZ ;  /* 0x000000ff00037202 */ /* 0x000fe20000000f00 */
[----:B---3--:R-:W-:Y:S01]  /*4f80*/  @P4 FMUL.FTZ R193, R193, R2 ;  /* 0x00000002c1c14220 */ /* 0x008fe20000410000 */
[----:B------:R-:W-:-:S02]  /*4f90*/  ISETP.GE.U32.AND P4, PT, R136, 0x1c, PT ;  /* 0x0000001c8800780c */ /* 0x000fc40003f86070 */
[----:B------:R-:W0:Y:S01]  /*4fa0*/  SHFL.UP PT, R146, R144, 0x10, RZ ;  /* 0x0600000090927989 */ /* 0x000e2200000e00ff */
[----:B------:R-:W-:-:S03]  /*4fb0*/  IMAD.MOV.U32 R2, RZ, RZ, 0x3f800000 ;  /* 0x3f800000ff027424 */ /* 0x000fc600078e00ff */
[----:B------:R-:W3:Y:S07]  /*4fc0*/  SHFL.UP PT, R138, R193, 0x10, RZ ;  /* 0x06000000c18a7989 */ /* 0x000eee00000e00ff */
[C---:B-1----:R-:W-:Y:S01]  /*4fd0*/  @!P4 FFMA.FTZ R150, R197.reuse, R152, R150 ;  /* 0x00000098c596c223 */ /* 0x042fe20000010096 */
[----:B--2---:R-:W-:Y:S01]  /*4fe0*/  @!P4 FMUL.FTZ R197, R197, R148 ;  /* 0x00000094c5c5c220 */ /* 0x004fe20000410000 */
[----:B------:R-:W-:Y:S02]  /*4ff0*/  ISETP.GE.AND P4, PT, R58, 0x10, PT ;  /* 0x000000103a00780c */ /* 0x000fe40003f86270 */
[----:B------:R-:W-:Y:S01]  /*5000*/  @!P1 LEA R148, R114, R103, 0x3 ;  /* 0x0000006772949211 */ /* 0x000fe200078e18ff */
[----:B------:R-:W1:Y:S04]  /*5010*/  SHFL.DOWN PT, R154, R150, 0x8, 0x1f ;  /* 0x09001f00969a7f89 */ /* 0x000e6800000e0000 */
[----:B------:R-:W2:Y:S04]  /*5020*/  SHFL.DOWN PT, R152, R197, 0x8, 0x1f ;  /* 0x09001f00c5987f89 */ /* 0x000ea800000e0000 */
[----:B------:R-:W-:Y:S01]  /*5030*/  @!P1 LDS.64 R2, [R148+0x1308] ;  /* 0x0013080094029984 */ /* 0x000fe20000000a00 */
[C---:B------:R-:W-:Y:S01]  /*5040*/  ISETP.GE.U32.AND P1, PT, R136.reuse, 0x10, PT ;  /* 0x000000108800780c */ /* 0x040fe20003f26070 */
[C---:B0-----:R-:W-:Y:S01]  /*5050*/  @P4 FFMA.FTZ R144, R193.reuse, R146, R144 ;  /* 0x00000092c1904223 */ /* 0x041fe20000010090 */
[----:B---3--:R-:W-:Y:S01]  /*5060*/  @P4 FMUL.FTZ R193, R193, R138 ;  /* 0x0000008ac1c14220 */ /* 0x008fe20000410000 */
[----:B------:R-:W-:-:S04]  /*5070*/  ISETP.GE.U32.AND P4, PT, R136, 0x18, PT ;  /* 0x000000188800780c */ /* 0x000fc80003f86070 */
[----:B------:R-:W-:Y:S04]  /*5080*/  SHFL.UP PT, R144, R144, 0x1, RZ ;  /* 0x0420000090907989 */ /* 0x000fe800000e00ff */
[----:B------:R-:W0:Y:S05]  /*5090*/  SHFL.UP PT, R193, R193, 0x1, RZ ;  /* 0x04200000c1c17989 */ /* 0x000e2a00000e00ff */
[C---:B-1----:R-:W-:Y:S01]  /*50a0*/  @!P4 FFMA.FTZ R150, R197.reuse, R154, R150 ;  /* 0x0000009ac596c223 */ /* 0x042fe20000010096 */
[----:B--2---:R-:W-:-:S04]  /*50b0*/  @!P4 FMUL.FTZ R197, R197, R152 ;  /* 0x00000098c5c5c220 */ /* 0x004fc80000410000 */
[----:B------:R-:W1:Y:S04]  /*50c0*/  SHFL.DOWN PT, R152, R150, 0x10, 0x1f ;  /* 0x0a001f0096987f89 */ /* 0x000e6800000e0000 */
[----:B------:R-:W2:Y:S01]  /*50d0*/  SHFL.DOWN PT, R146, R197, 0x10, 0x1f ;  /* 0x0a001f00c5927f89 */ /* 0x000ea200000e0000 */
[----:B0-----:R-:W-:-:S04]  /*50e0*/  @P2 FFMA.FTZ R195, R193, R195, R144 ;  /* 0x000000c3c1c32223 */ /* 0x001fc80000010090 */
[----:B------:R-:W-:Y:S01]  /*50f0*/  FFMA.FTZ R195, R199, R195, R142 ;  /* 0x000000c3c7c37223 */ /* 0x000fe2000001008e */
[----:B------:R-:W-:Y:S03]  /*5100*/  SHFL.IDX PT, R144, R3, RZ, 0x1f ;  /* 0x00001fff03907589 */ /* 0x000fe600000e0000 */
[-C--:B------:R-:W-:Y:S01]  /*5110*/  FMUL.FTZ R181, R181, R195.reuse ;  /* 0x000000c3b5b57220 */ /* 0x080fe20000410000 */
[----:B------:R-:W-:Y:S01]  /*5120*/  FFMA.FTZ R138, R122, R195, R157 ;  /* 0x000000c37a8a7223 */ /* 0x000fe2000001009d */
[----:B-1----:R-:W-:Y:S02]  /*5130*/  @!P1 FFMA.FTZ R150, R197, R152, R150 ;  /* 0x00000098c5969223 */ /* 0x002fe40000010096 */
[----:B------:R-:W-:Y:S01]  /*5140*/  FFMA.FTZ R181, R0, R181, RZ ;  /* 0x000000b500b57223 */ /* 0x000fe200000100ff */
[----:B------:R-:W-:Y:S01]  /*5150*/  FMUL.FTZ R183, R183, R138 ;  /* 0x0000008ab7b77220 */ /* 0x000fe20000410000 */
[----:B--2---:R-:W-:Y:S01]  /*5160*/  @!P1 FMUL.FTZ R197, R197, R146 ;  /* 0x00000092c5c59220 */ /* 0x004fe20000410000 */
[----:B------:R-:W-:Y:S01]  /*5170*/  SHFL.DOWN PT, R156, R150, 0x1, 0x1f ;  /* 0x08201f00969c7f89 */ /* 0x000fe200000e0000 */
[----:B------:R-:W-:Y:S01]  /*5180*/  FFMA.FTZ R148, R124, R138, R191 ;  /* 0x0000008a7c947223 */ /* 0x000fe200000100bf */
[----:B------:R-:W-:Y:S01]  /*5190*/  FFMA.FTZ R183, R104, R183, R181 ;  /* 0x000000b768b77223 */ /* 0x000fe200000100b5 */
[----:B------:R-:W-:Y:S01]  /*51a0*/  FADD.FTZ R157, -R157, R138 ;  /* 0x0000008a9d9d7221 */ /* 0x000fe20000010100 */
[----:B------:R-:W0:Y:S01]  /*51b0*/  SHFL.DOWN PT, R193, R197, 0x1, 0x1f ;  /* 0x08201f00c5c17f89 */ /* 0x000e2200000e0000 */
[-C--:B------:R-:W-:Y:S01]  /*51c0*/  FMUL.FTZ R165, R165, R148.reuse ;  /* 0x00000094a5a57220 */ /* 0x080fe20000410000 */
[----:B------:R-:W-:-:S02]  /*51d0*/  FFMA.FTZ R191, R126, R148, R189 ;  /* 0x000000947ebf7223 */ /* 0x000fc400000100bd */
[----:B------:R-:W-:Y:S01]  /*51e0*/  SHFL.IDX PT, R181, R150, RZ, 0x1f ;  /* 0x00001fff96b57589 */ /* 0x000fe200000e0000 */
[----:B------:R-:W-:Y:S01]  /*51f0*/  FFMA.FTZ R140, R106, R165, R183 ;  /* 0x000000a56a8c7223 */ /* 0x000fe200000100b7 */
[-C--:B------:R-:W-:Y:S01]  /*5200*/  FMUL.FTZ R163, R163, R191.reuse ;  /* 0x000000bfa3a37220 */ /* 0x080fe20000410000 */
[----:B------:R-:W-:Y:S01]  /*5210*/  FFMA.FTZ R152, R128, R191, R187 ;  /* 0x000000bf80987223 */ /* 0x000fe200000100bb */
[----:B------:R-:W1:Y:S01]  /*5220*/  SHFL.IDX PT, R142, R197, RZ, 0x1f ;  /* 0x00001fffc58e7589 */ /* 0x000e6200000e0000 */
[----:B------:R-:W-:Y:S01]  /*5230*/  FMUL.FTZ R165, R120, R148 ;  /* 0x0000009478a57220 */ /* 0x000fe20000410000 */
[----:B------:R-:W-:Y:S01]  /*5240*/  FFMA.FTZ R163, R105, R163, R140 ;  /* 0x000000a369a37223 */ /* 0x000fe2000001008c */
[-C--:B------:R-:W-:Y:S01]  /*5250*/  FMUL.FTZ R159, R159, R152.reuse ;  /* 0x000000989f9f7220 */ /* 0x080fe20000410000 */
[----:B------:R-:W-:-:S03]  /*5260*/  FFMA.FTZ R140, R130, R152, R161 ;  /* 0x00000098828c7223 */ /* 0x000fc600000100a1 */
[----:B------:R-:W-:Y:S01]  /*5270*/  FFMA.FTZ R146, R108, R159, R163 ;  /* 0x0000009f6c927223 */ /* 0x000fe200000100a3 */
[-C--:B------:R-:W-:Y:S01]  /*5280*/  FMUL.FTZ R153, R153, R140.reuse ;  /* 0x0000008c99997220 */ /* 0x080fe20000410000 */
[----:B------:R-:W-:Y:S01]  /*5290*/  FFMA.FTZ R154, R132, R140, R177 ;  /* 0x0000008c849a7223 */ /* 0x000fe200000100b1 */
[----:B------:R-:W-:Y:S02]  /*52a0*/  FMUL.FTZ R163, R120, R138 ;  /* 0x0000008a78a37220 */ /* 0x000fe40000410000 */
[----:B------:R-:W-:Y:S01]  /*52b0*/  FFMA.FTZ R153, R107, R153, R146 ;  /* 0x000000996b997223 */ /* 0x000fe20000010092 */
[-C--:B------:R-:W-:Y:S01]  /*52c0*/  FMUL.FTZ R155, R155, R154.reuse ;  /* 0x0000009a9b9b7220 */ /* 0x080fe20000410000 */
[----:B------:R-:W-:Y:S01]  /*52d0*/  FFMA.FTZ R187, R134, R154, R167 ;  /* 0x0000009a86bb7223 */ /* 0x000fe200000100a7 */
[----:B------:R-:W-:Y:S01]  /*52e0*/  FMUL.FTZ R177, R104, R163 ;  /* 0x000000a368b17220 */ /* 0x000fe20000410000 */
[----:B0-----:R-:W-:Y:S01]  /*52f0*/  @P3 FFMA.FTZ R144, R193, R144, R156 ;  /* 0x00000090c1903223 */ /* 0x001fe2000001009c */
[----:B------:R-:W-:Y:S01]  /*5300*/  FFMA.FTZ R146, R110, R155, R153 ;  /* 0x0000009b6e927223 */ /* 0x000fe20000010099 */
[----:B------:R-:W-:-:S02]  /*5310*/  FMUL.FTZ R151, R151, R187 ;  /* 0x000000bb97977220 */ /* 0x000fc40000410000 */
[----:B------:R-:W-:Y:S01]  /*5320*/  FFMA.FTZ R153, R144, R185, R205 ;  /* 0x000000b990997223 */ /* 0x000fe200000100cd */
[----:B------:R-:W-:-:S03]  /*5330*/  @!P5 LEA R144, R114, R103, 0x3 ;  /* 0x000000677290d211 */ /* 0x000fc600078e18ff */
[----:B------:R-:W-:Y:S01]  /*5340*/  FFMA.FTZ R155, R134, R153, R203 ;  /* 0x00000099869b7223 */ /* 0x000fe200000100cb */
[C---:B-1----:R-:W-:Y:S01]  /*5350*/  FFMA.FTZ R3, R142.reuse, R3, R181 ;  /* 0x000000038e037223 */ /* 0x042fe200000100b5 */
[----:B------:R-:W-:Y:S01]  /*5360*/  FMUL.FTZ R2, R142, R2 ;  /* 0x000000028e027220 */ /* 0x000fe20000410000 */
[----:B------:R-:W-:Y:S01]  /*5370*/  SHF.L.U32 R142, R52, 0x3, RZ ;  /* 0x00000003348e7819 */ /* 0x000fe200000006ff */
[----:B------:R-:W-:Y:S01]  /*5380*/  FFMA.FTZ R159, R132, R155, R201 ;  /* 0x0000009b849f7223 */ /* 0x000fe200000100c9 */
[----:B------:R-:W-:Y:S01]  /*5390*/  FFMA.FTZ R134, R109, R151, R146 ;  /* 0x000000976d867223 */ /* 0x000fe20000010092 */
[----:B------:R-:W-:Y:S01]  /*53a0*/  FMUL.FTZ R151, R120, R195 ;  /* 0x000000c378977220 */ /* 0x000fe20000410000 */
[----:B------:R-:W-:Y:S01]  /*53b0*/  LEA.HI.SX32 R142, R142, R142, 0x1b ;  /* 0x0000008e8e8e7211 */ /* 0x000fe200078fdaff */
[----:B------:R-:W-:Y:S01]  /*53c0*/  FFMA.FTZ R163, R130, R159, R173 ;  /* 0x0000009f82a37223 */ /* 0x000fe200000100ad */
[----:B------:R-:W-:Y:S01]  /*53d0*/  FMUL.FTZ R132, R120, R191 ;  /* 0x000000bf78847220 */ /* 0x000fe20000410000 */
[----:B------:R-:W-:Y:S01]  /*53e0*/  FMUL.FTZ R151, R0, R151 ;  /* 0x0000009700977220 */ /* 0x000fe20000410000 */
[----:B------:R-:W-:Y:S01]  /*53f0*/  LEA R142, R142, R103, 0x2 ;  /* 0x000000678e8e7211 */ /* 0x000fe200078e10ff */
[----:B------:R-:W-:Y:S01]  /*5400*/  FFMA.FTZ R167, R128, R163, R175 ;  /* 0x000000a380a77223 */ /* 0x000fe200000100af */
[----:B------:R-:W-:Y:S01]  /*5410*/  IADD3 R128, -R14, UR7, -R52 ;  /* 0x000000070e807c10 */ /* 0x000fe2000fffe934 */
[----:B------:R-:W-:Y:S01]  /*5420*/  FMUL.FTZ R181, R106, R165 ;  /* 0x000000a56ab57220 */ /* 0x000fe20000410000 */
[----:B------:R0:W-:Y:S01]  /*5430*/  @!P5 STS.64 [R144+0x1308], R2 ;  /* 0x001308029000d388 */ /* 0x0001e20000000a00 */
[----:B------:R-:W-:Y:S01]  /*5440*/  FFMA.FTZ R165, R126, R167, R179 ;  /* 0x000000a77ea57223 */ /* 0x000fe200000100b3 */
[----:B------:R-:W-:Y:S01]  /*5450*/  FADD.FTZ R126, -R161, R140 ;  /* 0x0000008ca17e7221 */ /* 0x000fe20000010100 */
[----:B------:R-:W-:Y:S01]  /*5460*/  ISETP.GE.AND P1, PT, R128, 0x1, PT ;  /* 0x000000018000780c */ /* 0x000fe20003f26270 */
[----:B------:R1:W-:Y:S01]  /*5470*/  STS [R142+0x430], R151 ;  /* 0x000430978e007388 */ /* 0x0003e20000000800 */
[C---:B------:R-:W-:Y:S01]  /*5480*/  FMUL.FTZ R173, R120.reuse, R152 ;  /* 0x0000009878ad7220 */ /* 0x040fe20000410000 */
[----:B------:R-:W-:Y:S01]  /*5490*/  FMUL.FTZ R140, R120, R140 ;  /* 0x0000008c788c7220 */ /* 0x000fe20000410000 */
[----:B------:R-:W-:Y:S01]  /*54a0*/  FFMA.FTZ R161, R124, R165, R169 ;  /* 0x000000a57ca17223 */ /* 0x000fe200000100a9 */
[----:B------:R-:W-:Y:S01]  /*54b0*/  STS [R60+0x4], R177 ;  /* 0x000004b13c007388 */ /* 0x000fe20000000800 */
[----:B------:R-:W-:-:S02]  /*54c0*/  FMUL.FTZ R173, R108, R173 ;  /* 0x000000ad6cad7220 */ /* 0x000fc40000410000 */
[----:B------:R-:W-:Y:S01]  /*54d0*/  FFMA.FTZ R169, R122, R161, R171 ;  /* 0x000000a17aa97223 */ /* 0x000fe200000100ab */
[----:B0-----:R-:W-:Y:S01]  /*54e0*/  FMUL.FTZ R3, R105, R132 ;  /* 0x0000008469037220 */ /* 0x001fe20000410000 */
[----:B------:R-:W-:Y:S01]  /*54f0*/  STS [R60+0x8], R181 ;  /* 0x000008b53c007388 */ /* 0x000fe20000000800 */
[C---:B-1----:R-:W-:Y:S01]  /*5500*/  FMUL.FTZ R151, R120.reuse, R154 ;  /* 0x0000009a78977220 */ /* 0x042fe20000410000 */
[----:B------:R-:W-:Y:S02]  /*5510*/  FMUL.FTZ R120, R120, R187 ;  /* 0x000000bb78787220 */ /* 0x000fe40000410000 */
[----:B------:R0:W-:Y:S01]  /*5520*/  STS [R60+0xc], R3 ;  /* 0x00000c033c007388 */ /* 0x0001e20000000800 */
[----:B------:R-:W-:Y:S01]  /*5530*/  FMUL.FTZ R151, R110, R151 ;  /* 0x000000976e977220 */ /* 0x000fe20000410000 */
[----:B------:R-:W-:Y:S02]  /*5540*/  FMUL.FTZ R175, R109, R120 ;  /* 0x000000786daf7220 */ /* 0x000fe40000410000 */
[----:B------:R1:W-:Y:S04]  /*5550*/  STS [R60+0x10], R173 ;  /* 0x000010ad3c007388 */ /* 0x0003e80000000800 */
[----:B------:R1:W-:Y:S01]  /*5560*/  STS [R60+0x18], R151 ;  /* 0x000018973c007388 */ /* 0x0003e20000000800 */
[----:B0-----:R-:W-:-:S03]  /*5570*/  FMUL.FTZ R3, R107, R140 ;  /* 0x0000008c6b037220 */ /* 0x001fc60000410000 */
[----:B------:R1:W-:Y:S04]  /*5580*/  STS [R60+0x1c], R175 ;  /* 0x00001caf3c007388 */ /* 0x0003e80000000800 */
[----:B------:R1:W-:Y:S01]  /*5590*/  STS [R60+0x14], R3 ;  /* 0x000014033c007388 */ /* 0x0003e20000000800 */
[----:B------:R-:W-:Y:S06]  /*55a0*/  BAR.SYNC.DEFER_BLOCKING 0x0 ;  /* 0x0000000000007b1d */ /* 0x000fec0000010000 */
[----:B------:R-:W-:Y:S05]  /*55b0*/  @!P1 BRA `(.L_x_8992) ;  /* 0x0000000000289947 */ /* 0x000fea0003800000 */
[----:B------:R-:W-:Y:S01]  /*55c0*/  LEA.HI.SX32 R2, R52, R52, 0x1b ;  /* 0x0000003434027211 */ /* 0x000fe200078fdaff */
[----:B-1----:R-:W-:-:S03]  /*55d0*/  IMAD R3, R118, UR18, RZ ;  /* 0x0000001276037c24 */ /* 0x002fc6000f8e02ff */
[----:B------:R-:W-:Y:S01]  /*55e0*/  LEA R120, R2, R103, 0x2 ;  /* 0x0000006702787211 */ /* 0x000fe200078e10ff */
[C---:B------:R-:W-:Y:S02]  /*55f0*/  IMAD R151, R114.reuse, UR19, R3 ;  /* 0x0000001372977c24 */ /* 0x040fe4000f8e0203 */
[----:B------:R-:W-:Y:S02]  /*5600*/  IMAD.WIDE.U32 R2, R114, UR18, R18 ;  /* 0x0000001272027c25 */ /* 0x000fe4000f8e0012 */
[----:B------:R-:W0:Y:S03]  /*5610*/  LDS R171, [R120+0x430] ;  /* 0x0004300078ab7984 */ /* 0x000e260000000800 */
[----:B------:R-:W-:Y:S02]  /*5620*/  IADD3 R3, R3, R151, RZ ;  /* 0x0000009703037210 */ /* 0x000fe40007ffe0ff */
[----:B------:R-:W-:-:S04]  /*5630*/  LEA R150, P1, R2, UR24, 0x2 ;  /* 0x0000001802967c11 */ /* 0x000fc8000f8210ff */
[----:B------:R-:W-:-:S05]  /*5640*/  LEA.HI.X R151, R2, UR25, R3, 0x2, P1 ;  /* 0x0000001902977c11 */ /* 0x000fca00088f1403 */
[----:B0-----:R0:W-:Y:S04]  /*5650*/  REDG.E.ADD.F32.FTZ.RN.STRONG.GPU desc[UR12][R150.64], R171 ;  /* 0x000000ab960079a6 */ /* 0x0011e8000c10f38c */
.L_x_8992:
[----:B------:R-:W-:Y:S05]  /*5660*/  BSYNC B0 ;  /* 0x0000000000007941 */ /* 0x000fea0003800000 */
.L_x_8991:
[----:B01----:R-:W-:Y:S01]  /*5670*/  IADD3 R151, R52, 0x20, RZ ;  /* 0x0000002034977810 */ /* 0x003fe20007ffe0ff */
[-C--:B------:R-:W-:Y:S01]  /*5680*/  FFMA.FTZ R3, R86, -R93.reuse, R195 ;  /* 0x8000005d56037223 */ /* 0x080fe200000100c3 */
[----:B------:R-:W-:Y:S01]  /*5690*/  FMUL.FTZ R2, R169, R93 ;  /* 0x0000005da9027220 */ /* 0x000fe20000410000 */
[----:B------:R-:W-:Y:S01]  /*56a0*/  FMUL.FTZ R171, R161, R94 ;  /* 0x0000005ea1ab7220 */ /* 0x000fe20000410000 */
[----:B------:R-:W-:Y:S01]  /*56b0*/  LEA.HI.SX32 R120, R151, R52, 0x1b ;  /* 0x0000003497787211 */ /* 0x000fe200078fdaff */
[-C--:B------:R-:W-:Y:S01]  /*56c0*/  FFMA.FTZ R175, R87, -R96.reuse, R148 ;  /* 0x8000006057af7223 */ /* 0x080fe20000010094 */
[----:B------:R-:W-:Y:S01]  /*56d0*/  FFMA.FTZ R118, R2, R3, RZ ;  /* 0x0000000302767223 */ /* 0x000fe200000100ff */
[----:B------:R-:W-:Y:S01]  /*56e0*/  FMUL.FTZ R173, R165, R96 ;  /* 0x00000060a5ad7220 */ /* 0x000fe20000410000 */
[----:B------:R-:W-:Y:S01]  /*56f0*/  LEA R189, R120, R103, 0x2 ;  /* 0x0000006778bd7211 */ /* 0x000fe200078e10ff */
[----:B------:R-:W-:Y:S01]  /*5700*/  FFMA.FTZ R179, R88, -R95, R191 ;  /* 0x8000005f58b37223 */ /* 0x000fe200000100bf */
[----:B------:R-:W-:Y:S01]  /*5710*/  FFMA.FTZ R118, R171, R157, R118 ;  /* 0x0000009dab767223 */ /* 0x000fe20000010076 */
[----:B------:R-:W-:Y:S01]  /*5720*/  FMUL.FTZ R177, R167, R95 ;  /* 0x0000005fa7b17220 */ /* 0x000fe20000410000 */
[----:B------:R-:W-:Y:S01]  /*5730*/  ISETP.GE.AND P1, PT, R128, 0x21, PT ;  /* 0x000000218000780c */ /* 0x000fe20003f26270 */
[-C--:B------:R-:W-:Y:S01]  /*5740*/  FFMA.FTZ R183, R89, -R98.reuse, R152 ;  /* 0x8000006259b77223 */ /* 0x080fe20000010098 */
[----:B------:R-:W0:Y:S01]  /*5750*/  LDS R189, [R189+0x4b0] ;  /* 0x0004b000bdbd7984 */ /* 0x000e220000000800 */
[----:B------:R-:W-:Y:S01]  /*5760*/  FFMA.FTZ R118, R173, R175, R118 ;  /* 0x000000afad767223 */ /* 0x000fe20000010076 */
[----:B------:R-:W-:Y:S01]  /*5770*/  FMUL.FTZ R181, R163, R98 ;  /* 0x00000062a3b57220 */ /* 0x000fe20000410000 */
[----:B------:R-:W-:Y:S01]  /*5780*/  USHF.L.U64.HI UR20, UR5, 0x2, UR6 ;  /* 0x0000000205147899 */ /* 0x000fe20008010206 */
[----:B------:R-:W-:Y:S01]  /*5790*/  FMUL.FTZ R120, R159, R97 ;  /* 0x000000619f787220 */ /* 0x000fe20000410000 */
[----:B------:R-:W-:Y:S01]  /*57a0*/  FFMA.FTZ R118, R177, R179, R118 ;  /* 0x000000b3b1767223 */ /* 0x000fe20000010076 */
[----:B------:R-:W-:Y:S01]  /*57b0*/  USHF.L.U32 UR21, UR5, 0x2, URZ ;  /* 0x0000000205157899 */ /* 0x000fe2000800063f */
[-C--:B------:R-:W-:Y:S01]  /*57c0*/  FFMA.FTZ R185, R91, -R100.reuse, R154 ;  /* 0x800000645bb97223 */ /* 0x080fe2000001009a */
[----:B------:R-:W-:Y:S01]  /*57d0*/  FMUL.FTZ R122, R153, R99 ;  /* 0x00000063997a7220 */ /* 0x000fe20000410000 */
[----:B------:R-:W-:Y:S01]  /*57e0*/  FFMA.FTZ R151, R181, R183, R118 ;  /* 0x000000b7b5977223 */ /* 0x000fe20000010076 */
[----:B------:R-:W-:Y:S01]  /*57f0*/  FFMA.FTZ R187, R92, -R99, R187 ;  /* 0x800000635cbb7223 */ /* 0x000fe200000100bb */
[----:B------:R-:W-:Y:S01]  /*5800*/  FMUL.FTZ R118, R155, R100 ;  /* 0x000000649b767220 */ /* 0x000fe20000410000 */
[----:B------:R-:W-:-:S02]  /*5810*/  IMAD R124, R38, UR20, RZ ;  /* 0x00000014267c7c24 */ /* 0x000fc4000f8e02ff */
[----:B------:R-:W-:Y:S01]  /*5820*/  FFMA.FTZ R151, R120, R126, R151 ;  /* 0x0000007e78977223 */ /* 0x000fe20000010097 */
[----:B------:R-:W-:Y:S01]  /*5830*/  BSSY B0, `(.L_x_8993) ;  /* 0x0000008000007945 */ /* 0x000fe20003800000 */
[----:B------:R-:W-:Y:S01]  /*5840*/  FMUL.FTZ R191, R122, R187 ;  /* 0x000000bb7abf7220 */ /* 0x000fe20000410000 */
[----:B------:R-:W-:Y:S02]  /*5850*/  IMAD R195, R39, UR21, R124 ;  /* 0x0000001527c37c24 */ /* 0x000fe4000f8e027c */
[----:B------:R-:W-:Y:S01]  /*5860*/  FFMA.FTZ R130, R118, R185, R151 ;  /* 0x000000b976827223 */ /* 0x000fe20000010097 */
[----:B------:R-:W-:Y:S06]  /*5870*/  @!P1 BRA `(.L_x_8994) ;  /* 0x00000000000c9947 */ /* 0x000fec0003800000 */
[----:B------:R-:W-:-:S05]  /*5880*/  IMAD.WIDE.U32 R150, R38, UR21, R20 ;  /* 0x0000001526967c25 */ /* 0x000fca000f8e0014 */
[----:B------:R-:W-:-:S05]  /*5890*/  IADD3 R151, R151, R195, RZ ;  /* 0x000000c397977210 */ /* 0x000fca0007ffe0ff */
[----:B0-----:R1:W-:Y:S02]  /*58a0*/  REDG.E.ADD.F32.FTZ.RN.STRONG.GPU desc[UR12][R150.64], R189 ;  /* 0x000000bd960079a6 */ /* 0x0013e4000c10f38c */
.L_x_8994:
[----:B------:R-:W-:Y:S05]  /*58b0*/  BSYNC B0 ;  /* 0x0000000000007941 */ /* 0x000fea0003800000 */
.L_x_8993:
        /* <DEDUP_REMOVED lines=13> */
.L_x_8996:
[----:B------:R-:W-:Y:S05]  /*5990*/  BSYNC B0 ;  /* 0x0000000000007941 */ /* 0x000fea0003800000 */
.L_x_8995:
[----:B01----:R0:W1:Y:S01]  /*59a0*/  LDS R189, [R64+0x5b0] ;  /* 0x0005b00040bd7984 */ /* 0x0030620000000800 */
[----:B------:R-:W-:Y:S01]  /*59b0*/  BSSY B0, `(.L_x_8997) ;  /* 0x0000006000007945 */ /* 0x000fe20003800000 */
[----:B------:R-:W-:-:S03]  /*59c0*/  IADD3 R191, R52, 0xc0, RZ ;  /* 0x000000c034bf7810 */ /* 0x000fc60007ffe0ff */
[----:B------:R-:W-:Y:S05]  /*59d0*/  @!P1 BRA `(.L_x_8998) ;  /* 0x00000000000c9947 */ /* 0x000fea0003800000 */
[----:B------:R-:W-:-:S05]  /*59e0*/  IMAD.WIDE.U32 R150, R38, UR21, R24 ;  /* 0x0000001526967c25 */ /* 0x000fca000f8e0018 */
[----:B------:R-:W-:-:S05]  /*59f0*/  IADD3 R151, R195, R151, RZ ;  /* 0x00000097c3977210 */ /* 0x000fca0007ffe0ff */
[----:B-1----:R2:W-:Y:S02]  /*5a00*/  REDG.E.ADD.F32.FTZ.RN.STRONG.GPU desc[UR12][R150.64], R189 ;  /* 0x000000bd960079a6 */ /* 0x0025e4000c10f38c */
.L_x_8998:
[----:B------:R-:W-:Y:S05]  /*5a10*/  BSYNC B0 ;  /* 0x0000000000007941 */ /* 0x000fea0003800000 */
.L_x_8997:
[----:B-12---:R1:W2:Y:S01]  /*5a20*/  LDS R189, [R65+0x630] ;  /* 0x0006300041bd7984 */ /* 0x0062a20000000800 */
[----:B------:R-:W-:Y:S01]  /*5a30*/  BSSY B0, `(.L_x_8999) ;  /* 0x0000007000007945 */ /* 0x000fe20003800000 */
[----:B------:R-:W-:Y:S02]  /*5a40*/  IADD3 R193, R52, 0xe0, RZ ;  /* 0x000000e034c17810 */ /* 0x000fe40007ffe0ff */
[----:B------:R-:W-:Y:S01]  /*5a50*/  LEA.HI.SX32 R124, R191, R52, 0x1b ;  /* 0x00000034bf7c7211 */ /* 0x000fe200078fdaff */
[----:B------:R-:W-:Y:S06]  /*5a60*/  @!P2 BRA `(.L_x_9000) ;  /* 0x00000000000ca947 */ /* 0x000fec0003800000 */
[----:B------:R-:W-:-:S05]  /*5a70*/  IMAD.WIDE.U32 R150, R38, UR21, R26 ;  /* 0x0000001526967c25 */ /* 0x000fca000f8e001a */
[----:B------:R-:W-:-:S05]  /*5a80*/  IADD3 R151, R195, R151, RZ ;  /* 0x00000097c3977210 */ /* 0x000fca0007ffe0ff */
[----:B--2---:R3:W-:Y:S02]  /*5a90*/  REDG.E.ADD.F32.FTZ.RN.STRONG.GPU desc[UR12][R150.64], R189 ;  /* 0x000000bd960079a6 */ /* 0x0047e4000c10f38c */
.L_x_9000:
[----:B------:R-:W-:Y:S05]  /*5aa0*/  BSYNC B0 ;  /* 0x0000000000007941 */ /* 0x000fea0003800000 */
.L_x_8999:
        /* <DEDUP_REMOVED lines=8> */
.L_x_9002:
[----:B------:R-:W-:Y:S05]  /*5b30*/  BSYNC B0 ;  /* 0x0000000000007941 */ /* 0x000fea0003800000 */
.L_x_9001:
[----:B---34-:R3:W4:Y:S01]  /*5b40*/  LDS R189, [R124+0x730] ;  /* 0x000730007cbd7984 */ /* 0x0187220000000800 */
[----:B------:R-:W-:Y:S01]  /*5b50*/  BSSY B0, `(.L_x_9003) ;  /* 0x0000006000007945 */ /* 0x000fe20003800000 */
[----:B------:R-:W-:-:S03]  /*5b60*/  LEA R128, R128, R103, 0x2 ;  /* 0x0000006780807211 */ /* 0x000fc600078e10ff */
[----:B------:R-:W-:Y:S05]  /*5b70*/  @!P4 BRA `(.L_x_9004) ;  /* 0x00000000000cc947 */ /* 0x000fea0003800000 */
[----:B------:R-:W-:-:S05]  /*5b80*/  IMAD.WIDE.U32 R150, R38, UR21, R30 ;  /* 0x0000001526967c25 */ /* 0x000fca000f8e001e */
[----:B------:R-:W-:-:S05]  /*5b90*/  IADD3 R151, R195, R151, RZ ;  /* 0x00000097c3977210 */ /* 0x000fca0007ffe0ff */
[----:B----4-:R4:W-:Y:S02]  /*5ba0*/  REDG.E.ADD.F32.FTZ.RN.STRONG.GPU desc[UR12][R150.64], R189 ;  /* 0x000000bd960079a6 */ /* 0x0109e4000c10f38c */
.L_x_9004:
[----:B------:R-:W-:Y:S05]  /*5bb0*/  BSYNC B0 ;  /* 0x0000000000007941 */ /* 0x000fea0003800000 */
.L_x_9003:
[----:B----4-:R4:W0:Y:S01]  /*5bc0*/  LDS R189, [R128+0x7b0] ;  /* 0x0007b00080bd7984 */ /* 0x0108220000000800 */
[----:B------:R-:W-:Y:S01]  /*5bd0*/  BSSY B0, `(.L_x_9005) ;  /* 0x0000005000007945 */ /* 0x000fe20003800000 */
[----:B------:R-:W-:-:S03]  /*5be0*/  IMAD.WIDE.U32 R150, R38, UR21, R32 ;  /* 0x0000001526967c25 */ /* 0x000fc6000f8e0020 */
[----:B------:R-:W-:Y:S05]  /*5bf0*/  @!P5 BRA `(.L_x_9006) ;  /* 0x000000000008d947 */ /* 0x000fea0003800000 */
[----:B------:R-:W-:-:S05]  /*5c00*/  IADD3 R151, R195, R151, RZ ;  /* 0x00000097c3977210 */ /* 0x000fca0007ffe0ff */
[----:B0-----:R0:W-:Y:S02]  /*5c10*/  REDG.E.ADD.F32.FTZ.RN.STRONG.GPU desc[UR12][R150.64], R189 ;  /* 0x000000bd960079a6 */ /* 0x0011e4000c10f38c */
.L_x_9006:
[----:B------:R-:W-:Y:S05]  /*5c20*/  BSYNC B0 ;  /* 0x0000000000007941 */ /* 0x000fea0003800000 */
.L_x_9005:
[----:B0-----:R-:W0:Y:S01]  /*5c30*/  SHFL.DOWN PT, R189, R134, 0x1, 0x1f ;  /* 0x08201f0086bd7f89 */ /* 0x001e2200000e0000 */
[----:B------:R-:W-:Y:S01]  /*5c40*/  ISETP.GT.AND P1, PT, R58, 0x1e, PT ;  /* 0x0000001e3a00780c */ /* 0x000fe20003f24270 */
[----:B------:R-:W-:Y:S01]  /*5c50*/  FADD.FTZ R139, R118, R139 ;  /* 0x0000008b768b7221 */ /* 0x000fe20000010000 */
[----:B------:R-:W-:Y:S01]  /*5c60*/  ISETP.NE.AND P2, PT, R58, RZ, PT ;  /* 0x000000ff3a00720c */ /* 0x000fe20003f45270 */
[----:B------:R-:W5:Y:S01]  /*5c70*/  SHFL.DOWN PT, R151, R130, 0x1, 0x1f ;  /* 0x08201f0082977f89 */ /* 0x000f6200000e0000 */
[----:B------:R-:W-:Y:S01]  /*5c80*/  FMUL.FTZ R118, R116, R155 ;  /* 0x0000009b74767220 */ /* 0x000fe20000410000 */
[----:B------:R-:W-:Y:S01]  /*5c90*/  FADD.FTZ R137, R122, R137 ;  /* 0x000000897a897221 */ /* 0x000fe20000010000 */
[----:B---3--:R-:W-:Y:S01]  /*5ca0*/  FMUL.FTZ R124, R116, R153 ;  /* 0x00000099747c7220 */ /* 0x008fe20000410000 */
[----:B------:R-:W-:Y:S01]  /*5cb0*/  FADD.FTZ R141, R120, R141 ;  /* 0x0000008d788d7221 */ /* 0x000fe20000010000 */
[----:B------:R-:W-:Y:S01]  /*5cc0*/  FMUL.FTZ R122, R118, R185 ;  /* 0x000000b9767a7220 */ /* 0x000fe20000410000 */
[----:B------:R-:W-:Y:S01]  /*5cd0*/  FMUL.FTZ R118, R116, R163 ;  /* 0x000000a374767220 */ /* 0x000fe20000410000 */
[----:B------:R-:W-:Y:S01]  /*5ce0*/  FMUL.FTZ R187, R124, R187 ;  /* 0x000000bb7cbb7220 */ /* 0x000fe20000410000 */
[----:B------:R-:W-:Y:S01]  /*5cf0*/  ISETP.NE.AND P3, PT, R52, RZ, PT ;  /* 0x000000ff3400720c */ /* 0x000fe20003f65270 */
[----:B------:R-:W-:Y:S01]  /*5d00*/  FFMA.FTZ R124, R91, R155, R122 ;  /* 0x0000009b5b7c7223 */ /* 0x000fe2000001007a */
[----:B------:R-:W-:Y:S01]  /*5d10*/  FMUL.FTZ R120, R118, R183 ;  /* 0x000000b776787220 */ /* 0x000fe20000410000 */
[----:B------:R-:W-:Y:S01]  /*5d20*/  FMUL.FTZ R118, R116, R167 ;  /* 0x000000a774767220 */ /* 0x000fe20000410000 */
[----:B------:R-:W3:Y:S01]  /*5d30*/  @!P2 S2R R193, SR_CgaCtaId ;  /* 0x0000000000c1a919 */ /* 0x000ee20000008800 */
[----:B------:R-:W-:Y:S01]  /*5d40*/  FADD.FTZ R117, R124, R117 ;  /* 0x000000757c757221 */ /* 0x000fe20000010000 */
[----:B------:R-:W-:Y:S01]  /*5d50*/  @!P2 MOV R124, 0x400 ;  /* 0x00000400007ca802 */ /* 0x000fe20000000f00 */
[----:B------:R-:W-:Y:S01]  /*5d60*/  FMUL.FTZ R179, R118, R179 ;  /* 0x000000b376b37220 */ /* 0x000fe20000410000 */
[----:B------:R-:W-:Y:S01]  /*5d70*/  FMUL.FTZ R118, R116, R165 ;  /* 0x000000a574767220 */ /* 0x000fe20000410000 */
[----:B------:R-:W-:Y:S01]  /*5d80*/  BSSY B0, `(.L_x_9007) ;  /* 0x000003f000007945 */ /* 0x000fe20003800000 */
        /* <DEDUP_REMOVED lines=9> */
[----:B------:R-:W5:Y:S01]  /*5e20*/  SHFL.DOWN PT, R151, R130, 0x2, 0x1f ;  /* 0x08401f0082977f89 */ /* 0x000f6200000e0000 */
[----:B---3--:R-:W-:Y:S01]  /*5e30*/  @!P2 LEA R103, R193, R124, 0x18 ;  /* 0x0000007cc167a211 */ /* 0x008fe200078ec0ff */
[----:B------:R-:W-:Y:S01]  /*5e40*/  FFMA.FTZ R124, R89, R163, R120 ;  /* 0x000000a3597c7223 */ /* 0x000fe20000010078 */
[----:B------:R-:W-:Y:S01]  /*5e50*/  FMUL.FTZ R120, R118, R175 ;  /* 0x000000af76787220 */ /* 0x000fe20000410000 */
[----:B------:R-:W-:-:S06]  /*5e60*/  FMUL.FTZ R118, R116, R161 ;  /* 0x000000a174767220 */ /* 0x000fcc0000410000 */
[----:B0-----:R-:W-:Y:S01]  /*5e70*/  @!P1 FADD.FTZ R134, R134, R189 ;  /* 0x000000bd86869221 */ /* 0x001fe20000010000 */
[----:B------:R-:W-:Y:S01]  /*5e80*/  FFMA.FTZ R120, R87, R165, R120 ;  /* 0x000000a557787223 */ /* 0x000fe20000010078 */
[----:B------:R-:W-:Y:S01]  /*5e90*/  FMUL.FTZ R118, R118, R157 ;  /* 0x0000009d76767220 */ /* 0x000fe20000410000 */
[----:B------:R-:W-:Y:S01]  /*5ea0*/  FADD.FTZ R121, R124, R121 ;  /* 0x000000797c797221 */ /* 0x000fe20000010000 */
[----:B-----5:R-:W-:Y:S01]  /*5eb0*/  @!P1 FADD.FTZ R130, R130, R151 ;  /* 0x0000009782829221 */ /* 0x020fe20000010000 */
[----:B------:R-:W0:Y:S01]  /*5ec0*/  SHFL.DOWN PT, R189, R134, 0x4, 0x1f ;  /* 0x08801f0086bd7f89 */ /* 0x000e2200000e0000 */
[----:B------:R-:W-:Y:S01]  /*5ed0*/  ISETP.GT.AND P1, PT, R58, 0x1b, PT ;  /* 0x0000001b3a00780c */ /* 0x000fe20003f24270 */
[----:B------:R-:W-:Y:S01]  /*5ee0*/  FFMA.FTZ R118, R85, R161, R118 ;  /* 0x000000a155767223 */ /* 0x000fe20000010076 */
[----:B------:R-:W-:Y:S01]  /*5ef0*/  FADD.FTZ R135, R120, R135 ;  /* 0x0000008778877221 */ /* 0x000fe20000010000 */
[----:B------:R-:W3:Y:S02]  /*5f00*/  SHFL.DOWN PT, R151, R130, 0x4, 0x1f ;  /* 0x08801f0082977f89 */ /* 0x000ee400000e0000 */
[----:B------:R-:W-:-:S08]  /*5f10*/  FADD.FTZ R133, R118, R133 ;  /* 0x0000008576857221 */ /* 0x000fd00000010000 */
[----:B0-----:R-:W-:Y:S01]  /*5f20*/  @!P1 FADD.FTZ R134, R134, R189 ;  /* 0x000000bd86869221 */ /* 0x001fe20000010000 */
[----:B---3--:R-:W-:-:S04]  /*5f30*/  @!P1 FADD.FTZ R130, R130, R151 ;  /* 0x0000009782829221 */ /* 0x008fc80000010000 */
[----:B------:R-:W0:Y:S01]  /*5f40*/  SHFL.DOWN PT, R189, R134, 0x8, 0x1f ;  /* 0x09001f0086bd7f89 */ /* 0x000e2200000e0000 */
[----:B------:R-:W-:-:S03]  /*5f50*/  ISETP.GT.AND P1, PT, R58, 0x17, PT ;  /* 0x000000173a00780c */ /* 0x000fc60003f24270 */
[----:B------:R-:W3:Y:S10]  /*5f60*/  SHFL.DOWN PT, R151, R130, 0x8, 0x1f ;  /* 0x09001f0082977f89 */ /* 0x000ef400000e0000 */
[----:B0-----:R-:W-:Y:S01]  /*5f70*/  @!P1 FADD.FTZ R134, R134, R189 ;  /* 0x000000bd86869221 */ /* 0x001fe20000010000 */
[----:B---3--:R-:W-:-:S04]  /*5f80*/  @!P1 FADD.FTZ R130, R130, R151 ;  /* 0x0000009782829221 */ /* 0x008fc80000010000 */
[----:B------:R-:W0:Y:S01]  /*5f90*/  SHFL.DOWN PT, R191, R134, 0x10, 0x1f ;  /* 0x0a001f0086bf7f89 */ /* 0x000e2200000e0000 */
[----:B------:R-:W-:Y:S01]  /*5fa0*/  ISETP.GT.AND P1, PT, R58, 0xf, PT ;  /* 0x0000000f3a00780c */ /* 0x000fe20003f24270 */
[C---:B------:R-:W-:Y:S01]  /*5fb0*/  FMUL.FTZ R151, R116.reuse, R159 ;  /* 0x0000009f74977220 */ /* 0x040fe20000410000 */
[----:B------:R-:W-:Y:S01]  /*5fc0*/  FMUL.FTZ R116, R116, R169 ;  /* 0x000000a974747220 */ /* 0x000fe20000410000 */
[----:B------:R-:W3:Y:S02]  /*5fd0*/  SHFL.DOWN PT, R189, R130, 0x10, 0x1f ;  /* 0x0a001f0082bd7f89 */ /* 0x000ee400000e0000 */
[----:B------:R-:W-:Y:S01]  /*5fe0*/  FMUL.FTZ R151, R151, R126 ;  /* 0x0000007e97977220 */ /* 0x000fe20000410000 */
[----:B------:R-:W-:Y:S01]  /*5ff0*/  FMUL.FTZ R3, R116, R3 ;  /* 0x0000000374037220 */ /* 0x000fe20000410000 */
[----:B------:R-:W-:Y:S02]  /*6000*/  FFMA.FTZ R126, R92, R153, R187 ;  /* 0x000000995c7e7223 */ /* 0x000fe400000100bb */
[----:B------:R-:W-:Y:S01]  /*6010*/  FFMA.FTZ R122, R90, R159, R151 ;  /* 0x0000009f5a7a7223 */ /* 0x000fe20000010097 */
[----:B------:R-:W-:Y:S01]  /*6020*/  FFMA.FTZ R116, R86, R169, R3 ;  /* 0x000000a956747223 */ /* 0x000fe20000010003 */
[----:B------:R-:W-:-:S02]  /*6030*/  FADD.FTZ R111, R126, R111 ;  /* 0x0000006f7e6f7221 */ /* 0x000fc40000010000 */
[----:B------:R-:W-:Y:S01]  /*6040*/  FADD.FTZ R123, R122, R123 ;  /* 0x0000007b7a7b7221 */ /* 0x000fe20000010000 */
[----:B------:R-:W-:Y:S01]  /*6050*/  FFMA.FTZ R122, R88, R167, R179 ;  /* 0x000000a7587a7223 */ /* 0x000fe200000100b3 */
[----:B------:R-:W-:-:S03]  /*6060*/  FADD.FTZ R131, R116, R131 ;  /* 0x0000008374837221 */ /* 0x000fc60000010000 */
[----:B------:R-:W-:Y:S01]  /*6070*/  FADD.FTZ R119, R122, R119 ;  /* 0x000000777a777221 */ /* 0x000fe20000010000 */
[----:B0-----:R-:W-:Y:S01]  /*6080*/  @!P1 FADD.FTZ R134, R134, R191 ;  /* 0x000000bf86869221 */ /* 0x001fe20000010000 */
[----:B---3--:R-:W-:-:S04]  /*6090*/  @!P1 FADD.FTZ R130, R130, R189 ;  /* 0x000000bd82829221 */ /* 0x008fc80000010000 */
        /* <DEDUP_REMOVED lines=8> */
[----:B------:R-:W3:Y:S01]  /*6120*/  @P1 LDS R3, [R116+0x1b08] ;  /* 0x001b080074031984 */ /* 0x000ee20000000800 */
[----:B0-----:R-:W-:Y:S01]  /*6130*/  @P1 FADD.FTZ R151, R151, R2 ;  /* 0x0000000297971221 */ /* 0x001fe20000010000 */
[----:B---3--:R-:W-:-:S04]  /*6140*/  @P1 FADD.FTZ R150, R150, R3 ;  /* 0x0000000396961221 */ /* 0x008fc80000010000 */
[----:B------:R3:W-:Y:S04]  /*6150*/  STS [R116+0x1f08], R151 ;  /* 0x001f089774007388 */ /* 0x0007e80000000800 */
[----:B------:R3:W-:Y:S02]  /*6160*/  STS [R116+0x1b08], R150 ;  /* 0x001b089674007388 */ /* 0x0007e40000000800 */
.L_x_9008:
[----:B------:R-:W-:Y:S05]  /*6170*/  BSYNC B0 ;  /* 0x0000000000007941 */ /* 0x000fea0003800000 */
.L_x_9007:
[----:B------:R-:W-:Y:S01]  /*6180*/  IADD3 R114, R114, 0x1, RZ ;  /* 0x0000000172727810 */ /* 0x000fe20007ffe0ff */
[----:B------:R-:W-:-:S03]  /*6190*/  UIADD3 UR5, UP0, UR5, 0x1, URZ ;  /* 0x0000000105057890 */ /* 0x000fc6000ff1e03f */
[----:B------:R-:W-:Y:S01]  /*61a0*/  ISETP.GE.AND P1, PT, R114, UR23, PT ;  /* 0x0000001772007c0c */ /* 0x000fe2000bf26270 */
[----:B------:R-:W-:-:S12]  /*61b0*/  UIADD3.X UR6, URZ, UR6, URZ, UP0, !UPT ;  /* 0x000000063f067290 */ /* 0x000fd800087fe43f */
[----:B------:R-:W-:Y:S05]  /*61c0*/  @!P1 BRA `(.L_x_9009) ;  /* 0xffffffe000549947 */ /* 0x000fea000383ffff */
.L_x_8988:
[----:B------:R-:W-:Y:S01]  /*61d0*/  BAR.SYNC.DEFER_BLOCKING 0x0 ;  /* 0x0000000000007b1d */ /* 0x000fe20000010000 */
[----:B------:R-:W-:Y:S02]  /*61e0*/  IADD3 R30, -R14, UR7, RZ ;  /* 0x000000070e1e7c10 */ /* 0x000fe4000fffe1ff */
[----:B------:R-:W-:Y:S02]  /*61f0*/  MOV R0, RZ ;  /* 0x000000ff00007202 */ /* 0x000fe40000000f00 */
[-C--:B------:R-:W-:Y:S02]  /*6200*/  ISETP.GE.AND P5, PT, R10, R30.reuse, PT ;  /* 0x0000001e0a00720c */ /* 0x080fe40003fa6270 */
[----:B------:R-:W-:Y:S02]  /*6210*/  CS2R R2, SRZ ;  /* 0x0000000000027805 */ /* 0x000fe4000001ff00 */
[----:B------:R-:W-:Y:S02]  /*6220*/  ISETP.GE.AND P0, PT, R67, R30, PT ;  /* 0x0000001e4300720c */ /* 0x000fe40003f06270 */
[----:B------:R-:W-:-:S02]  /*6230*/  CS2R R18, SRZ ;  /* 0x0000000000127805 */ /* 0x000fc4000001ff00 */
[-C--:B------:R-:W-:Y:S01]  /*6240*/  ISETP.GE.AND P1, PT, R68, R30.reuse, PT ;  /* 0x0000001e4400720c */ /* 0x080fe20003f26270 */
[----:B------:R-:W5:Y:S01]  /*6250*/  S2UR UR6, SR_CgaCtaId ;  /* 0x00000000000679c3 */ /* 0x000f620000008800 */
[-C--:B------:R-:W-:Y:S02]  /*6260*/  ISETP.GE.AND P2, PT, R69, R30.reuse, PT ;  /* 0x0000001e4500720c */ /* 0x080fe40003f46270 */
[-C--:B------:R-:W-:Y:S02]  /*6270*/  ISETP.GE.AND P3, PT, R70, R30.reuse, PT ;  /* 0x0000001e4600720c */ /* 0x080fe40003f66270 */
[-C--:B------:R-:W-:Y:S02]  /*6280*/  ISETP.GE.AND P4, PT, R71, R30.reuse, PT ;  /* 0x0000001e4700720c */ /* 0x080fe40003f86270 */
[----:B------:R-:W-:Y:S02]  /*6290*/  CS2R R14, SRZ ;  /* 0x00000000000e7805 */ /* 0x000fe4000001ff00 */
[----:B------:R-:W-:Y:S01]  /*62a0*/  ISETP.NE.AND P6, PT, R52, RZ, PT ;  /* 0x000000ff3400720c */ /* 0x000fe20003fc5270 */
[----:B------:R-:W-:Y:S01]  /*62b0*/  UMOV UR5, 0x400 ;  /* 0x0000040000057882 */ /* 0x000fe20000000000 */
[----:B------:R-:W0:Y:S01]  /*62c0*/  LDC.64 R36, c[0x0][0x388] ;  /* 0x0000e200ff247b82 */ /* 0x000e220000000a00 */
[----:B------:R-:W2:Y:S01]  /*62d0*/  @!P5 LDG.E R143, desc[UR12][R12.64] ;  /* 0x0000000c0c8fd981 */ /* 0x000ea2000c1e1900 */
[----:B------:R-:W-:-:S03]  /*62e0*/  ISETP.GE.AND P5, PT, R72, R30, PT ;  /* 0x0000001e4800720c */ /* 0x000fc60003fa6270 */
[----:B------:R-:W3:Y:S01]  /*62f0*/  @!P0 LDG.E R0, desc[UR12][R12.64+0x80] ;  /* 0x0000800c0c008981 */ /* 0x000ee2000c1e1900 */
[----:B------:R-:W-:-:S03]  /*6300*/  ISETP.GE.AND P0, PT, R73, R30, PT ;  /* 0x0000001e4900720c */ /* 0x000fc60003f06270 */
[----:B------:R-:W4:Y:S04]  /*6310*/  @!P1 LDG.E R3, desc[UR12][R12.64+0x100] ;  /* 0x0001000c0c039981 */ /* 0x000f28000c1e1900 */
[----:B------:R-:W4:Y:S04]  /*6320*/  @!P2 LDG.E R2, desc[UR12][R12.64+0x180] ;  /* 0x0001800c0c02a981 */ /* 0x000f28000c1e1900 */
[----:B------:R-:W4:Y:S04]  /*6330*/  @!P3 LDG.E R15, desc[UR12][R12.64+0x200] ;  /* 0x0002000c0c0fb981 */ /* 0x000f28000c1e1900 */
[----:B------:R-:W4:Y:S04]  /*6340*/  @!P4 LDG.E R14, desc[UR12][R12.64+0x280] ;  /* 0x0002800c0c0ec981 */ /* 0x000f28000c1e1900 */
[----:B------:R-:W4:Y:S04]  /*6350*/  @!P5 LDG.E R19, desc[UR12][R12.64+0x300] ;  /* 0x0003000c0c13d981 */ /* 0x000f28000c1e1900 */
[----:B------:R-:W4:Y:S01]  /*6360*/  @!P0 LDG.E R18, desc[UR12][R12.64+0x380] ;  /* 0x0003800c0c128981 */ /* 0x000f22000c1e1900 */
[----:B-----5:R-:W-:Y:S01]  /*6370*/  ULEA UR5, UR6, UR5, 0x18 ;  /* 0x0000000506057291 */ /* 0x020fe2000f8ec03f */
[----:B------:R-:W-:Y:S02]  /*6380*/  BSSY B0, `(.L_x_9010) ;  /* 0x0000069000007945 */ /* 0x000fe40003800000 */
        /* <DEDUP_REMOVED lines=13> */
[----:B------:R-:W1:Y:S04]  /*6460*/  LDS R19, [R84+0x18] ;  /* 0x0000180054137984 */ /* 0x000e680000000800 */
[----:B------:R-:W-:Y:S01]  /*6470*/  LDS R23, [R84] ;  /* 0x0000000054177984 */ /* 0x000fe20000000800 */
[--C-:B--2---:R-:W-:Y:S01]  /*6480*/  FADD.FTZ R21, R21, R46.reuse ;  /* 0x0000002e15157221 */ /* 0x104fe20000010000 */
[----:B---3--:R-:W-:-:S04]  /*6490*/  FADD.FTZ R13, R13, R46 ;  /* 0x0000002e0d0d7221 */ /* 0x008fc80000010000 */
[----:B------:R-:W-:Y:S01]  /*64a0*/  FSETP.GTU.FTZ.AND P0, PT, R21, 20, PT ;  /* 0x41a000001500780b */ /* 0x000fe20003f1c000 */
[--C-:B----4-:R-:W-:Y:S01]  /*64b0*/  FADD.FTZ R3, R3, R46.reuse ;  /* 0x0000002e03037221 */ /* 0x110fe20000010000 */
[----:B------:R-:W-:Y:S01]  /*64c0*/  FSETP.GTU.FTZ.AND P1, PT, R13, 20, PT ;  /* 0x41a000000d00780b */ /* 0x000fe20003f3c000 */
[--C-:B-----5:R-:W-:Y:S01]  /*64d0*/  FADD.FTZ R15, R15, R46.reuse ;  /* 0x0000002e0f0f7221 */ /* 0x120fe20000010000 */
[----:B-1----:R-:W-:-:S04]  /*64e0*/  FADD.FTZ R19, R19, R46 ;  /* 0x0000002e13137221 */ /* 0x002fc80000010000 */
[----:B------:R-:W-:-:S05]  /*64f0*/  FSETP.GTU.FTZ.AND P2, PT, R15, 20, PT ;  /* 0x41a000000f00780b */ /* 0x000fca0003f5c000 */
[----:B------:R-:W-:Y:S02]  /*6500*/  @!P0 FMUL.FTZ R0, R21, -1.4426950216293334961 ;  /* 0xbfb8aa3b15008820 */ /* 0x000fe40000410000 */
[----:B------:R-:W1:Y:S01]  /*6510*/  LDS R21, [R84+0x1c] ;  /* 0x00001c0054157984 */ /* 0x000e620000000800 */
[----:B------:R-:W-:Y:S01]  /*6520*/  FSETP.GTU.FTZ.AND P3, PT, R19, 20, PT ;  /* 0x41a000001300780b */ /* 0x000fe20003f7c000 */
[----:B------:R-:W-:Y:S02]  /*6530*/  @!P1 FMUL.FTZ R12, R13, -1.4426950216293334961 ;  /* 0xbfb8aa3b0d0c9820 */ /* 0x000fe40000410000 */
[----:B------:R-:W2:Y:S01]  /*6540*/  LDS R13, [R84+0x10] ;  /* 0x00001000540d7984 */ /* 0x000ea20000000800 */
[----:B------:R-:W3:Y:S01]  /*6550*/  @!P0 MUFU.EX2 R0, R0 ;  /* 0x0000000000008308 */ /* 0x000ee20000000800 */
[----:B------:R-:W-:Y:S07]  /*6560*/  BAR.SYNC.DEFER_BLOCKING 0x0 ;  /* 0x0000000000007b1d */ /* 0x000fee0000010000 */
[----:B------:R-:W4:Y:S01]  /*6570*/  @!P1 MUFU.EX2 R12, R12 ;  /* 0x0000000c000c9308 */ /* 0x000f220000000800 */
[----:B---3--:R-:W-:-:S07]  /*6580*/  @!P0 FADD.FTZ R2, R0, 1 ;  /* 0x3f80000000028421 */ /* 0x008fce0000010000 */
[----:B------:R-:W3:Y:S01]  /*6590*/  @!P0 MUFU.RCP R2, R2 ;  /* 0x0000000200028308 */ /* 0x000ee20000001000 */
[----:B----4-:R-:W-:Y:S01]  /*65a0*/  @!P1 FADD.FTZ R14, R12, 1 ;  /* 0x3f8000000c0e9421 */ /* 0x010fe20000010000 */
[----:B------:R-:W-:Y:S04]  /*65b0*/  STS [R84], R113 ;  /* 0x0000007154007388 */ /* 0x000fe80000000800 */
[----:B------:R-:W-:Y:S02]  /*65c0*/  STS [R84+0x4], R115 ;  /* 0x0000047354007388 */ /* 0x000fe40000000800 */
[----:B------:R-:W4:Y:S02]  /*65d0*/  @!P1 MUFU.RCP R14, R14 ;  /* 0x0000000e000e9308 */ /* 0x000f240000001000 */
[----:B------:R-:W-:Y:S01]  /*65e0*/  STS [R84+0x8], R129 ;  /* 0x0000088154007388 */ /* 0x000fe20000000800 */
[--C-:B-1----:R-:W-:Y:S01]  /*65f0*/  FADD.FTZ R18, R21, R46.reuse ;  /* 0x0000002e15127221 */ /* 0x102fe20000010000 */
[--C-:B--2---:R-:W-:Y:S01]  /*6600*/  FADD.FTZ R12, R13, R46.reuse ;  /* 0x0000002e0d0c7221 */ /* 0x104fe20000010000 */
[----:B---3--:R-:W-:Y:S01]  /*6610*/  @!P0 FMUL.FTZ R133, R133, R2 ;  /* 0x0000000285858220 */ /* 0x008fe20000410000 */
[----:B------:R-:W-:Y:S01]  /*6620*/  FSETP.GTU.FTZ.AND P0, PT, R3, 20, PT ;  /* 0x41a000000300780b */ /* 0x000fe20003f1c000 */
[----:B------:R-:W-:Y:S01]  /*6630*/  STS [R84+0xc], R127 ;  /* 0x00000c7f54007388 */ /* 0x000fe20000000800 */
[----:B------:R-:W-:Y:S01]  /*6640*/  FADD.FTZ R13, R23, R46 ;  /* 0x0000002e170d7221 */ /* 0x000fe20000010000 */
[----:B------:R-:W-:-:S02]  /*6650*/  FSETP.GTU.FTZ.AND P4, PT, R18, 20, PT ;  /* 0x41a000001200780b */ /* 0x000fc40003f9c000 */
[----:B------:R-:W-:Y:S02]  /*6660*/  STS [R84+0x10], R125 ;  /* 0x0000107d54007388 */ /* 0x000fe40000000800 */
[----:B------:R-:W-:Y:S01]  /*6670*/  FSETP.GTU.FTZ.AND P5, PT, R13, 20, PT ;  /* 0x41a000000d00780b */ /* 0x000fe20003fbc000 */
[----:B----4-:R-:W-:Y:S01]  /*6680*/  @!P1 FMUL.FTZ R135, R135, R14 ;  /* 0x0000000e87879220 */ /* 0x010fe20000410000 */
[----:B------:R-:W-:Y:S01]  /*6690*/  FSETP.GTU.FTZ.AND P1, PT, R12, 20, PT ;  /* 0x41a000000c00780b */ /* 0x000fe20003f3c000 */
[----:B------:R-:W-:Y:S03]  /*66a0*/  STS [R84+0x14], R141 ;  /* 0x0000148d54007388 */ /* 0x000fe60000000800 */
[----:B------:R-:W-:Y:S01]  /*66b0*/  @!P0 FMUL.FTZ R0, R3, -1.4426950216293334961 ;  /* 0xbfb8aa3b03008820 */ /* 0x000fe20000410000 */
[----:B------:R-:W-:Y:S02]  /*66c0*/  STS [R84+0x18], R139 ;  /* 0x0000188b54007388 */ /* 0x000fe40000000800 */
[----:B------:R-:W-:Y:S01]  /*66d0*/  @!P4 FMUL.FTZ R18, R18, -1.4426950216293334961 ;  /* 0xbfb8aa3b1212c820 */ /* 0x000fe20000410000 */
[----:B------:R1:W2:Y:S01]  /*66e0*/  @!P0 MUFU.EX2 R2, R0 ;  /* 0x0000000000028308 */ /* 0x0002a20000000800 */
[----:B------:R-:W-:Y:S01]  /*66f0*/  STS [R84+0x1c], R137 ;  /* 0x00001c8954007388 */ /* 0x000fe20000000800 */
[----:B------:R-:W-:-:S03]  /*6700*/  NOP ;  /* 0x0000000000007918 */ /* 0x000fc60000000000 */
[----:B------:R-:W-:Y:S01]  /*6710*/  @!P1 FMUL.FTZ R3, R12, -1.4426950216293334961 ;  /* 0xbfb8aa3b0c039820 */ /* 0x000fe20000410000 */
[----:B------:R-:W-:Y:S01]  /*6720*/  @!P2 FMUL.FTZ R12, R15, -1.4426950216293334961 ;  /* 0xbfb8aa3b0f0ca820 */ /* 0x000fe20000410000 */
[----:B------:R-:W-:Y:S01]  /*6730*/  @!P3 FMUL.FTZ R15, R19, -1.4426950216293334961 ;  /* 0xbfb8aa3b130fb820 */ /* 0x000fe20000410000 */
[----:B------:R-:W-:Y:S01]  /*6740*/  LDS R21, [R77+0x80] ;  /* 0x000080004d157984 */ /* 0x000fe20000000800 */
[----:B-1----:R-:W-:Y:S01]  /*6750*/  @!P5 FMUL.FTZ R0, R13, -1.4426950216293334961 ;  /* 0xbfb8aa3b0d00d820 */ /* 0x002fe20000410000 */
[----:B------:R2:W1:Y:S02]  /*6760*/  @!P2 MUFU.EX2 R14, R12 ;  /* 0x0000000c000ea308 */ /* 0x0004640000000800 */
[----:B------:R-:W-:Y:S04]  /*6770*/  LDS R19, [R76] ;  /* 0x000000004c137984 */ /* 0x000fe80000000800 */
[----:B------:R-:W-:Y:S02]  /*6780*/  LDS R23, [R78+0x100] ;  /* 0x000100004e177984 */ /* 0x000fe40000000800 */
[----:B------:R-:W3:Y:S01]  /*6790*/  @!P1 MUFU.EX2 R3, R3 ;  /* 0x0000000300039308 */ /* 0x000ee20000000800 */
[----:B--2---:R-:W-:Y:S01]  /*67a0*/  @!P0 FADD.FTZ R12, R2, 1 ;  /* 0x3f800000020c8421 */ /* 0x004fe20000010000 */
[----:B------:R-:W-:Y:S01]  /*67b0*/  LDS R25, [R79+0x180] ;  /* 0x000180004f197984 */ /* 0x000fe20000000800 */
[----:B0-----:R-:W-:-:S03]  /*67c0*/  IMAD R2, R36, UR15, RZ ;  /* 0x0000000f24027c24 */ /* 0x001fc6000f8e02ff */
[----:B------:R-:W-:Y:S01]  /*67d0*/  LDS R27, [R80+0x200] ;  /* 0x00020000501b7984 */ /* 0x000fe20000000800 */
[----:B------:R-:W-:Y:S01]  /*67e0*/  IMAD R37, R37, UR14, R2 ;  /* 0x0000000e25257c24 */ /* 0x000fe2000f8e0202 */
[----:B------:R-:W0:Y:S01]  /*67f0*/  @!P3 MUFU.EX2 R15, R15 ;  /* 0x0000000f000fb308 */ /* 0x000e220000000800 */
[----:B-1----:R-:W-:Y:S01]  /*6800*/  @!P2 FADD.FTZ R14, R14, 1 ;  /* 0x3f8000000e0ea421 */ /* 0x002fe20000010000 */
[----:B------:R-:W-:Y:S04]  /*6810*/  LDS R29, [R81+0x280] ;  /* 0x00028000511d7984 */ /* 0x000fe80000000800 */
[----:B------:R-:W-:Y:S02]  /*6820*/  LDS R31, [R82+0x300] ;  /* 0x00030000521f7984 */ /* 0x000fe40000000800 */
[----:B------:R-:W1:Y:S01]  /*6830*/  @!P4 MUFU.EX2 R18, R18 ;  /* 0x000000120012c308 */ /* 0x000e620000000800 */
[----:B---3--:R-:W-:Y:S01]  /*6840*/  @!P1 FADD.FTZ R13, R3, 1 ;  /* 0x3f800000030d9421 */ /* 0x008fe20000010000 */
[----:B------:R-:W-:Y:S01]  /*6850*/  LDS R33, [R83+0x380] ;  /* 0x0003800053217984 */ /* 0x000fe20000000800 */
[----:B------:R-:W-:-:S03]  /*6860*/  IMAD.WIDE.U32 R2, R36, UR14, RZ ;  /* 0x0000000e24027c25 */ /* 0x000fc6000f8e00ff */
[----:B------:R-:W-:Y:S02]  /*6870*/  @!P6 STS [UR5+0x420], R30 ;  /* 0x0004201eff00e988 */ /* 0x000fe40008000805 */
[----:B------:R-:W2:Y:S01]  /*6880*/  @!P5 MUFU.EX2 R0, R0 ;  /* 0x000000000000d308 */ /* 0x000ea20000000800 */
[----:B0-----:R-:W-:Y:S01]  /*6890*/  @!P3 FADD.FTZ R15, R15, 1 ;  /* 0x3f8000000f0fb421 */ /* 0x001fe20000010000 */
[----:B------:R-:W-:Y:S01]  /*68a0*/  BAR.SYNC.DEFER_BLOCKING 0x0 ;  /* 0x0000000000007b1d */ /* 0x000fe20000010000 */
[----:B------:R-:W-:-:S05]  /*68b0*/  IADD3 R35, R3, R37, RZ ;  /* 0x0000002503237210 */ /* 0x000fca0007ffe0ff */
[----:B------:R0:W3:Y:S01]  /*68c0*/  @!P0 MUFU.RCP R22, R12 ;  /* 0x0000000c00168308 */ /* 0x0000e20000001000 */
[----:B-1----:R-:W-:-:S07]  /*68d0*/  @!P4 FADD.FTZ R18, R18, 1 ;  /* 0x3f8000001212c421 */ /* 0x002fce0000010000 */
[----:B------:R0:W1:Y:S08]  /*68e0*/  @!P1 MUFU.RCP R24, R13 ;  /* 0x0000000d00189308 */ /* 0x0000700000001000 */
[----:B------:R0:W4:Y:S01]  /*68f0*/  @!P2 MUFU.RCP R26, R14 ;  /* 0x0000000e001aa308 */ /* 0x0001220000001000 */
[----:B------:R-:W5:Y:S07]  /*6900*/  LDS R20, [UR5+0x420] ;  /* 0x00042005ff147984 */ /* 0x000f6e0008000800 */
[----:B------:R0:W0:Y:S01]  /*6910*/  @!P3 MUFU.RCP R28, R15 ;  /* 0x0000000f001cb308 */ /* 0x0000220000001000 */
[----:B-----5:R-:W-:-:S13]  /*6920*/  ISETP.GE.AND P6, PT, R10, R20, PT ;  /* 0x000000140a00720c */ /* 0x020fda0003fc6270 */
[----:B01234-:R-:W-:Y:S05]  /*6930*/  @P6 BRA `(.L_x_9011) ;  /* 0x0000000000346947 */ /* 0x01ffea0003800000 */
        /* <DEDUP_REMOVED lines=13> */
.L_x_9011:
[----:B------:R-:W-:Y:S05]  /*6a10*/  BSYNC B0 ;  /* 0x0000000000007941 */ /* 0x000fea0003800000 */
.L_x_9010:
[----:B------:R-:W-:Y:S01]  /*6a20*/  MOV R3, R35 ;  /* 0x0000002300037202 */ /* 0x000fe20000000f00 */
[----:B------:R-:W-:Y:S01]  /*6a30*/  ULDC.64 UR6, c[0x0][0x390] ;  /* 0x0000e40000067ab9 */ /* 0x000fe20000000a00 */
[----:B------:R-:W-:Y:S01]  /*6a40*/  @!P5 FADD.FTZ R0, R0, 1 ;  /* 0x3f8000000000d421 */ /* 0x000fe20000010000 */
[----:B------:R-:W-:Y:S02]  /*6a50*/  IMAD R13, R45, UR6, RZ ;  /* 0x000000062d0d7c24 */ /* 0x000fe4000f8e02ff */
[----:B------:R-:W-:Y:S01]  /*6a60*/  @!P0 FMUL.FTZ R119, R119, R22 ;  /* 0x0000001677778220 */ /* 0x000fe20000410000 */
[C---:B------:R-:W-:Y:S01]  /*6a70*/  IMAD.WIDE.U32 R2, R44.reuse, UR6, R2 ;  /* 0x000000062c027c25 */ /* 0x040fe2000f8e0002 */
[----:B------:R-:W1:Y:S03]  /*6a80*/  @!P4 MUFU.RCP R18, R18 ;  /* 0x000000120012c308 */ /* 0x000e660000001000 */
[----:B------:R-:W-:Y:S01]  /*6a90*/  @!P1 FMUL.FTZ R121, R121, R24 ;  /* 0x0000001879799220 */ /* 0x000fe20000410000 */
[----:B------:R-:W-:Y:S01]  /*6aa0*/  @!P2 FMUL.FTZ R123, R123, R26 ;  /* 0x0000001a7b7ba220 */ /* 0x000fe20000410000 */
[----:B0-----:R-:W-:Y:S01]  /*6ab0*/  IMAD R15, R44, UR7, R13 ;  /* 0x000000072c0f7c24 */ /* 0x001fe2000f8e020d */
[----:B------:R-:W-:Y:S01]  /*6ac0*/  IADD3 R12, P0, R101, R2, RZ ;  /* 0x00000002650c7210 */ /* 0x000fe20007f1e0ff */
[----:B------:R-:W-:Y:S01]  /*6ad0*/  ULDC.64 UR6, c[0x0][0x3e0] ;  /* 0x0000f80000067ab9 */ /* 0x000fe20000000a00 */
[----:B------:R-:W-:Y:S01]  /*6ae0*/  @!P3 FMUL.FTZ R117, R117, R28 ;  /* 0x0000001c7575b220 */ /* 0x000fe20000410000 */
[----:B------:R-:W-:Y:S01]  /*6af0*/  LEA R13, P1, R10, UR6, 0x2 ;  /* 0x000000060a0d7c11 */ /* 0x000fe2000f8210ff */
[----:B------:R-:W0:Y:S01]  /*6b00*/  @!P5 MUFU.RCP R0, R0 ;  /* 0x000000000000d308 */ /* 0x000e220000001000 */
[----:B------:R-:W-:Y:S01]  /*6b10*/  IADD3.X R3, R102, R15, R3, P0, !PT ;  /* 0x0000000f66037210 */ /* 0x000fe200007fe403 */
[----:B------:R-:W-:Y:S01]  /*6b20*/  BSSY B0, `(.L_x_9012) ;  /* 0x0000048000007945 */ /* 0x000fe20003800000 */
[----:B------:R-:W-:-:S02]  /*6b30*/  ISETP.GE.AND P0, PT, R68, R20, PT ;  /* 0x000000144400720c */ /* 0x000fc40003f06270 */
[----:B------:R-:W-:Y:S02]  /*6b40*/  LEA.HI.X R14, R10, UR7, R11, 0x2, P1 ;  /* 0x000000070a0e7c11 */ /* 0x000fe400088f140b */
[----:B------:R-:W-:Y:S01]  /*6b50*/  LEA R2, P1, R12, R13, 0x2 ;  /* 0x0000000d0c027211 */ /* 0x000fe200078210ff */
[----:B-1----:R-:W-:Y:S01]  /*6b60*/  @!P4 FMUL.FTZ R111, R111, R18 ;  /* 0x000000126f6fc220 */ /* 0x002fe20000410000 */
[----:B------:R-:W-:Y:S02]  /*6b70*/  ISETP.GE.AND P2, PT, R70, R20, PT ;  /* 0x000000144600720c */ /* 0x000fe40003f46270 */
[----:B------:R-:W-:Y:S02]  /*6b80*/  LEA.HI.X R3, R12, R14, R3, 0x2, P1 ;  /* 0x0000000e0c037211 */ /* 0x000fe400008f1403 */
[-C--:B------:R-:W-:Y:S01]  /*6b90*/  ISETP.GE.AND P1, PT, R69, R20.reuse, PT ;  /* 0x000000144500720c */ /* 0x080fe20003f26270 */
[----:B------:R-:W1:Y:S01]  /*6ba0*/  LDC.64 R14, c[0x0][0x3a8] ;  /* 0x0000ea00ff0e7b82 */ /* 0x000e620000000a00 */
[----:B------:R-:W-:Y:S01]  /*6bb0*/  ISETP.GE.AND P3, PT, R71, R20, PT ;  /* 0x000000144700720c */ /* 0x000fe20003f66270 */
[----:B0-----:R-:W-:Y:S01]  /*6bc0*/  @!P5 FMUL.FTZ R131, R131, R0 ;  /* 0x000000008383d220 */ /* 0x001fe20000410000 */
[----:B------:R-:W-:Y:S01]  /*6bd0*/  @!P0 STG.E desc[UR12][R2.64+-0x300], R23 ;  /* 0xfffd001702008986 */ /* 0x000fe2000c10190c */
[----:B------:R-:W-:-:S02]  /*6be0*/  ISETP.GE.AND P4, PT, R72, R20, PT ;  /* 0x000000144800720c */ /* 0x000fc40003f86270 */
[-C--:B------:R-:W-:Y:S01]  /*6bf0*/  ISETP.GE.AND P0, PT, R67, R20.reuse, PT ;  /* 0x000000144300720c */ /* 0x080fe20003f06270 */
[----:B------:R-:W-:Y:S01]  /*6c00*/  FADD.FTZ R50, R131, R50 ;  /* 0x0000003283327221 */ /* 0x000fe20000010000 */
[----:B------:R-:W-:Y:S01]  /*6c10*/  ISETP.GE.AND P5, PT, R73, R20, PT ;  /* 0x000000144900720c */ /* 0x000fe20003fa6270 */
[----:B------:R0:W-:Y:S01]  /*6c20*/  @!P2 STG.E desc[UR12][R2.64+-0x200], R27 ;  /* 0xfffe001b0200a986 */ /* 0x0001e2000c10190c */
[----:B------:R-:W-:Y:S01]  /*6c30*/  ISETP.NE.AND P6, PT, R52, RZ, PT ;  /* 0x000000ff3400720c */ /* 0x000fe20003fc5270 */
[----:B------:R-:W-:Y:S02]  /*6c40*/  FADD.FTZ R50, R50, R133 ;  /* 0x0000008532327221 */ /* 0x000fe40000010000 */
[----:B------:R-:W-:Y:S01]  /*6c50*/  @!P1 STG.E desc[UR12][R2.64+-0x280], R25 ;  /* 0xfffd801902009986 */ /* 0x000fe2000c10190c */
[----:B------:R-:W-:Y:S01]  /*6c60*/  IADD3 R18, P1, R10, -0xe0, RZ ;  /* 0xffffff200a127810 */ /* 0x000fe20007f3e0ff */
[----:B------:R-:W-:Y:S02]  /*6c70*/  FADD.FTZ R50, R50, R135 ;  /* 0x0000008732327221 */ /* 0x000fe40000010000 */
[----:B------:R-:W-:Y:S02]  /*6c80*/  @!P3 STG.E desc[UR12][R2.64+-0x180], R29 ;  /* 0xfffe801d0200b986 */ /* 0x000fe4000c10190c */
[----:B------:R-:W-:-:S02]  /*6c90*/  FADD.FTZ R50, R50, R119 ;  /* 0x0000007732327221 */ /* 0x000fc40000010000 */
[----:B------:R-:W-:Y:S01]  /*6ca0*/  @!P4 STG.E desc[UR12][R2.64+-0x100], R31 ;  /* 0xffff001f0200c986 */ /* 0x000fe2000c10190c */
[----:B0-----:R-:W-:Y:S01]  /*6cb0*/  IADD3.X R27, R11, -0x1, RZ, P1, !PT ;  /* 0xffffffff0b1b7810 */ /* 0x001fe20000ffe4ff */
[----:B------:R-:W-:Y:S02]  /*6cc0*/  FADD.FTZ R50, R50, R121 ;  /* 0x0000007932327221 */ /* 0x000fe40000010000 */
[----:B------:R-:W-:Y:S02]  /*6cd0*/  @!P0 STG.E desc[UR12][R2.64+-0x380], R21 ;  /* 0xfffc801502008986 */ /* 0x000fe4000c10190c */
[----:B------:R-:W-:Y:S02]  /*6ce0*/  FADD.FTZ R50, R50, R123 ;  /* 0x0000007b32327221 */ /* 0x000fe40000010000 */
[----:B------:R1:W-:Y:S02]  /*6cf0*/  @!P5 STG.E desc[UR12][R2.64+-0x80], R33 ;  /* 0xffff80210200d986 */ /* 0x0003e4000c10190c */
[----:B------:R-:W-:Y:S01]  /*6d00*/  FADD.FTZ R50, R50, R117 ;  /* 0x0000007532327221 */ /* 0x000fe20000010000 */
[----:B------:R-:W-:Y:S03]  /*6d10*/  BAR.SYNC.DEFER_BLOCKING 0x0 ;  /* 0x0000000000007b1d */ /* 0x000fe60000010000 */
[----:B------:R-:W-:Y:S01]  /*6d20*/  FADD.FTZ R50, R50, R111 ;  /* 0x0000006f32327221 */ /* 0x000fe20000010000 */
[----:B-1----:R-:W-:-:S04]  /*6d30*/  IMAD R2, R14, UR15, RZ ;  /* 0x0000000f0e027c24 */ /* 0x002fc8000f8e02ff */
        /* <DEDUP_REMOVED lines=38> */
.L_x_9013:
[----:B------:R-:W-:Y:S05]  /*6fa0*/  BSYNC B0 ;  /* 0x0000000000007941 */ /* 0x000fea0003800000 */
.L_x_9012:
[----:B------:R-:W-:Y:S01]  /*6fb0*/  MOV R3, R29 ;  /* 0x0000001d00037202 */ /* 0x000fe20000000f00 */
[----:B------:R-:W-:Y:S01]  /*6fc0*/  ULDC.64 UR6, c[0x0][0x3b0] ;  /* 0x0000ec0000067ab9 */ /* 0x000fe20000000a00 */
[----:B------:R-:W-:Y:S01]  /*6fd0*/  ULDC.64 UR8, c[0x0][0x3f0] ;  /* 0x0000fc0000087ab9 */ /* 0x000fe20000000a00 */
[----:B------:R-:W-:Y:S01]  /*6fe0*/  IMAD R13, R45, UR6, RZ ;  /* 0x000000062d0d7c24 */ /* 0x000fe2000f8e02ff */
[----:B------:R-:W-:Y:S01]  /*6ff0*/  LEA R12, P1, R18, UR8, 0x2 ;  /* 0x00000008120c7c11 */ /* 0x000fe2000f8210ff */
[----:B------:R-:W-:Y:S01]  /*7000*/  IMAD.WIDE.U32 R2, R44, UR6, R2 ;  /* 0x000000062c027c25 */ /* 0x000fe2000f8e0002 */
[-C--:B------:R-:W-:Y:S01]  /*7010*/  ISETP.GE.AND P5, PT, R72, R0.reuse, PT ;  /* 0x000000004800720c */ /* 0x080fe20003fa6270 */
[----:B------:R-:W-:Y:S01]  /*7020*/  UIADD3 UR4, UR4, 0x1, URZ ;  /* 0x0000000104047890 */ /* 0x000fe2000fffe03f */
[----:B------:R-:W-:Y:S01]  /*7030*/  ISETP.GE.AND P6, PT, R73, R0, PT ;  /* 0x000000004900720c */ /* 0x000fe20003fc6270 */
[----:B0-----:R-:W-:Y:S01]  /*7040*/  IMAD R15, R44, UR7, R13 ;  /* 0x000000072c0f7c24 */ /* 0x001fe2000f8e020d */
[----:B------:R-:W-:-:S02]  /*7050*/  IADD3 R101, P0, R101, R2, RZ ;  /* 0x0000000265657210 */ /* 0x000fc40007f1e0ff */
[----:B------:R-:W-:Y:S02]  /*7060*/  LEA.HI.X R13, R18, UR9, R27, 0x2, P1 ;  /* 0x00000009120d7c11 */ /* 0x000fe400088f141b */
[----:B------:R-:W-:Y:S02]  /*7070*/  IADD3.X R102, R102, R15, R3, P0, !PT ;  /* 0x0000000f66667210 */ /* 0x000fe400007fe403 */
[----:B------:R-:W-:Y:S02]  /*7080*/  LEA R2, P2, R101, R12, 0x2 ;  /* 0x0000000c65027211 */ /* 0x000fe400078410ff */
        /* <DEDUP_REMOVED lines=23> */
.L_x_8966:
        /* <DEDUP_REMOVED lines=26> */
.L_x_9016:
[----:B------:R-:W-:Y:S05]  /*73a0*/  BSYNC B0 ;  /* 0x0000000000007941 */ /* 0x000fea0003800000 */
.L_x_9015:
        /* <DEDUP_REMOVED lines=29> */
.L_x_9018:
[----:B------:R-:W2:Y:S02]  /*7580*/  S2R R13, SR_TID.X ;  /* 0x00000000000d7919 */ /* 0x000ea40000002100 */
.L_x_9019:
[----:B------:R-:W-:Y:S05]  /*7590*/  BSYNC B0 ;  /* 0x0000000000007941 */ /* 0x000fea0003800000 */
.L_x_9017:
        /* <DEDUP_REMOVED lines=22> */
.L_x_9021:
[----:B------:R-:W-:Y:S02]  /*7700*/  LEA R0, R13, UR4, 0x2 ;  /* 0x000000040d007c11 */ /* 0x000fe4000f8e10ff */
[----:B----4-:R-:W-:Y:S02]  /*7710*/  SHF.R.S32.HI R8, RZ, 0x1f, R13 ;  /* 0x0000001fff087819 */ /* 0x010fe4000001140d */
[----:B01----:R-:W-:Y:S01]  /*7720*/  MOV R6, R2 ;  /* 0x0000000200067202 */ /* 0x003fe20000000f00 */
[----:B------:R-:W0:Y:S01]  /*7730*/  LDS R15, [R0+0x1b08] ;  /* 0x001b0800000f7984 */ /* 0x000e220000000800 */
[----:B---3--:R-:W-:Y:S01]  /*7740*/  MOV R7, R21 ;  /* 0x0000001500077202 */ /* 0x008fe20000000f00 */
        /* <DEDUP_REMOVED lines=21> */
.L_x_9020:
[----:B------:R-:W-:Y:S05]  /*78a0*/  EXIT ;  /* 0x000000000000794d */ /* 0x000fea0003800000 */
.L_x_9022:
        /* <DEDUP_REMOVED lines=13> */
.L_x_11015:


//--------------------- .text._Z25selective_scan_bwd_kernelI32Selective_Scan_bwd_kernel_traitsILi32ELi8ELb0ELb1ELb0ELb0ELb0EffEEv12SSMParamsBwd --------------------------
	.section	.text._Z25selective_scan_bwd_kernelI32Selective_Scan_bwd_kernel_traitsILi32ELi8ELb0ELb1ELb0ELb0ELb0EffEEv12SSMParamsBwd,"ax",@progbits
	.align	128
        .global         _Z25selective_scan_bwd_kernelI32Selective_Scan_bwd_kernel_traitsILi32ELi8ELb0ELb1ELb0ELb0ELb0EffEEv12SSMParamsBwd
        .type           _Z25selective_scan_bwd_kernelI32Selective_Scan_bwd_kernel_traitsILi32ELi8ELb0ELb1ELb0ELb0ELb0EffEEv12SSMParamsBwd,@function
        .size           _Z25selective_scan_bwd_kernelI32Selective_Scan_bwd_kernel_traitsILi32ELi8ELb0ELb1ELb0ELb0ELb0EffEEv12SSMParamsBwd,(.L_x_11016 - _Z25selective_scan_bwd_kernelI32Selective_Scan_bwd_kernel_traitsILi32ELi8ELb0ELb1ELb0ELb0ELb0EffEEv12SSMParamsBwd)
        .other          _Z25selective_scan_bwd_kernelI32Selective_Scan_bwd_kernel_traitsILi32ELi8ELb0ELb1ELb0ELb0ELb0EffEEv12SSMParamsBwd,@"STO_CUDA_ENTRY STV_DEFAULT"
_Z25selective_scan_bwd_kernelI32Selective_Scan_bwd_kernel_traitsILi32ELi8ELb0ELb1ELb0ELb0ELb0EffEEv12SSMParamsBwd:
.text._Z25selective_scan_bwd_kernelI32Selective_Scan_bwd_kernel_traitsILi32ELi8ELb0ELb1ELb0ELb0ELb0EffEEv12SSMParamsBwd:
        /* <DEDUP_REMOVED lines=26> */
[----:B------:R-:W1:Y:S01]  /*01a0*/  LDC.64 R12, c[0x0][0x330] ;  /* 0x0000cc00ff0c7b82 */ /* 0x000e620000000a00 */
[----:B---3--:R-:W-:Y:S02]  /*01b0*/  IADD3 R8, R0, 0xffffffe, RZ ;  /* 0x0ffffffe00087810 */ /* 0x008fe40007ffe0ff */
[----:B------:R-:W-:Y:S02]  /*01c0*/  @P1 LEA.HI.X R7, R3, R7, R40, 0x2, P3 ;  /* 0x0000000703071211 */ /* 0x000fe400018f1428 */
[----:B------:R3:W2:Y:S03]  /*01d0*/  F2I.FTZ.U32.TRUNC.NTZ R9, R8 ;  /* 0x0000000800097305 */ /* 0x0006a6000021f000 */
[----:B------:R2:W5:Y:S01]  /*01e0*/  @P1 LDG.E R42, desc[UR12][R6.64] ;  /* 0x0000000c062a1981 */ /* 0x000562000c1e1900 */
[----:B------:R-:W1:Y:S01]  /*01f0*/  LDC.64 R18, c[0x0][0x3f8] ;  /* 0x0000fe00ff127b82 */ /* 0x000e620000000a00 */
[----:B---3--:R-:W-:Y:S01]  /*0200*/  HFMA2.MMA R8, -RZ, RZ, 0, 0 ;  /* 0x00000000ff087435 */ /* 0x008fe200000001ff */
[----:B0-----:R-:W-:Y:S01]  /*0210*/  IABS R4, R3 ;  /* 0x0000000300047213 */ /* 0x001fe20000000000 */
[----:B------:R-:W-:-:S05]  /*0220*/  USHF.R.S32.HI UR14, URZ, 0x1f, UR15 ;  /* 0x0000001f3f0e7899 */ /* 0x000fca000801140f */
[----:B------:R-:W0:Y:S01]  /*0230*/  LDC.64 R22, c[0x0][0x2f0] ;  /* 0x0000bc00ff167b82 */ /* 0x000e220000000a00 */
[----:B--2---:R-:W-:-:S04]  /*0240*/  IMAD.MOV R10, RZ, RZ, -R9 ;  /* 0x000000ffff0a7224 */ /* 0x004fc800078e0a09 */
[----:B------:R-:W-:Y:S01]  /*0250*/  IMAD R5, R10, R11, RZ ;  /* 0x0000000b0a057224 */ /* 0x000fe200078e02ff */
[----:B------:R-:W-:Y:S02]  /*0260*/  UIMAD.WIDE.U32 UR4, UR15, UR8, URZ ;  /* 0x000000080f0472a5 */ /* 0x000fe4000f8e003f */
[----:B------:R-:W2:Y:S01]  /*0270*/  LDC.64 R6, c[0x0][0x298] ;  /* 0x0000a600ff067b82 */ /* 0x000ea20000000a00 */
[----:B------:R-:W-:-:S06]  /*0280*/  IMAD.HI.U32 R9, R9, R5, R8 ;  /* 0x0000000509097227 */ /* 0x000fcc00078e0008 */
[----:B------:R-:W-:Y:S01]  /*0290*/  IMAD.HI.U32 R43, R9, R4, RZ ;  /* 0x00000004092b7227 */ /* 0x000fe200078e00ff */
[----:B------:R-:W3:Y:S04]  /*02a0*/  LDC.64 R24, c[0x0][0x2f8] ;  /* 0x0000be00ff187b82 */ /* 0x000ee80000000a00 */
[----:B------:R-:W-:-:S04]  /*02b0*/  IADD3 R0, -R43, RZ, RZ ;  /* 0x000000ff2b007210 */ /* 0x000fc80007ffe1ff */
[----:B------:R-:W3:Y:S01]  /*02c0*/  LDC.64 R54, c[0x0][0x3b8] ;  /* 0x0000ee00ff367b82 */ /* 0x000ee20000000a00 */
[----:B------:R-:W-:-:S07]  /*02d0*/  IMAD R0, R11, R0, R4 ;  /* 0x000000000b007224 */ /* 0x000fce00078e0204 */
[----:B------:R-:W4:Y:S01]  /*02e0*/  LDC.64 R4, c[0x0][0x288] ;  /* 0x0000a200ff047b82 */ /* 0x000f220000000a00 */
[----:B------:R-:W-:Y:S01]  /*02f0*/  ISETP.GT.U32.AND P1, PT, R11, R0, PT ;  /* 0x000000000b00720c */ /* 0x000fe20003f24070 */
[----:B------:R-:W-:-:S04]  /*0300*/  UIMAD UR6, UR14, UR8, URZ ;  /* 0x000000080e0672a4 */ /* 0x000fc8000f8e023f */
[----:B------:R-:W-:Y:S02]  /*0310*/  UIMAD UR8, UR15, UR9, UR6 ;  /* 0x000000090f0872a4 */ /* 0x000fe4000f8e0206 */
[----:B------:R-:W3:Y:S06]  /*0320*/  LDC.64 R26, c[0x0][0x2d8] ;  /* 0x0000b600ff1a7b82 */ /* 0x000eec0000000a00 */
[----:B------:R-:W-:Y:S01]  /*0330*/  @!P1 IADD3 R0, R0, -R11, RZ ;  /* 0x8000000b00009210 */ /* 0x000fe20007ffe0ff */
[----:B------:R-:W-:-:S03]  /*0340*/  UIADD3 UR5, UR5, UR8, URZ ;  /* 0x0000000805057290 */ /* 0x000fc6000fffe03f */
[----:B------:R-:W-:Y:S02]  /*0350*/  ISETP.GE.U32.AND P0, PT, R0, R11, PT ;  /* 0x0000000b0000720c */ /* 0x000fe40003f06070 */
[----:B------:R-:W-:Y:S01]  /*0360*/  SHF.L.U32 R44, R21, 0x8, RZ ;  /* 0x00000008152c7819 */ /* 0x000fe200000006ff */
[----:B----4-:R-:W-:Y:S01]  /*0370*/  IMAD R0, R40, R4, RZ ;  /* 0x0000000428007224 */ /* 0x010fe200078e02ff */
[----:B------:R-:W-:Y:S01]  /*0380*/  LOP3.LUT R8, R3, R2, RZ, 0x3c, !PT ;  /* 0x0000000203087212 */ /* 0x000fe200078e3cff */
[----:B------:R-:W-:Y:S01]  /*0390*/  UIMAD UR9, UR14, UR10, URZ ;  /* 0x0000000a0e0972a4 */ /* 0x000fe2000f8e023f */
[----:B------:R-:W-:Y:S02]  /*03a0*/  @!P1 VIADD R43, R43, 0x1 ;  /* 0x000000012b2b9836 */ /* 0x000fe40000000000 */
[C---:B------:R-:W-:Y:S01]  /*03b0*/  IMAD R0, R3.reuse, R5, R0 ;  /* 0x0000000503007224 */ /* 0x040fe200078e0200 */
[----:B------:R-:W-:Y:S01]  /*03c0*/  IADD3 R9, R44, -0x100, RZ ;  /* 0xffffff002c097810 */ /* 0x000fe20007ffe0ff */
[----:B------:R-:W-:Y:S01]  /*03d0*/  IMAD.WIDE.U32 R4, R3, R4, UR4 ;  /* 0x0000000403047e25 */ /* 0x000fe2000f8e0004 */
[----:B------:R-:W-:Y:S01]  /*03e0*/  ISETP.GE.AND P2, PT, R8, RZ, PT ;  /* 0x000000ff0800720c */ /* 0x000fe20003f46270 */
[----:B------:R-:W-:Y:S01]  /*03f0*/  UIMAD UR9, UR15, UR11, UR9 ;  /* 0x0000000b0f0972a4 */ /* 0x000fe2000f8e0209 */
[----:B------:R-:W-:Y:S01]  /*0400*/  ISETP.NE.AND P1, PT, R2, RZ, PT ;  /* 0x000000ff0200720c */ /* 0x000fe20003f25270 */
[----:B------:R-:W-:Y:S01]  /*0410*/  UIMAD.WIDE.U32 UR6, UR15, UR10, URZ ;  /* 0x0000000a0f0672a5 */ /* 0x000fe2000f8e003f */
[----:B------:R-:W-:-:S02]  /*0420*/  @P0 IADD3 R43, R43, 0x1, RZ ;  /* 0x000000012b2b0810 */ /* 0x000fc40007ffe0ff */
[----:B------:R-:W-:Y:S01]  /*0430*/  SHF.R.S32.HI R11, RZ, 0x1f, R9 ;  /* 0x0000001fff0b7819 */ /* 0x000fe20000011409 */
[----:B------:R-:W-:Y:S01]  /*0440*/  ULDC.64 UR10, c[0x0][0x310] ;  /* 0x0000c400000a7ab9 */ /* 0x000fe20000000a00 */
[----:B------:R-:W-:Y:S01]  /*0450*/  IADD3 R51, P0, R9, R4, RZ ;  /* 0x0000000409337210 */ /* 0x000fe20007f1e0ff */
[----:B------:R-:W-:-:S03]  /*0460*/  UIADD3 UR7, UR7, UR9, URZ ;  /* 0x0000000907077290 */ /* 0x000fc6000fffe03f */
[----:B------:R-:W-:Y:S01]  /*0470*/  IADD3.X R10, R11, R5, R0, P0, !PT ;  /* 0x000000050b0a7210 */ /* 0x000fe200007fe400 */
[----:B------:R-:W-:Y:S01]  /*0480*/  ULDC.64 UR8, c[0x0][0x240] ;  /* 0x0000900000087ab9 */ /* 0x000fe20000000a00 */
[----:B------:R-:W-:Y:S01]  /*0490*/  ISETP.NE.U32.AND P0, PT, RZ, UR10, PT ;  /* 0x0000000aff007c0c */ /* 0x000fe2000bf05070 */
[----:B------:R-:W-:Y:S01]  /*04a0*/  UIMAD UR4, UR14, UR8, URZ ;  /* 0x000000080e0472a4 */ /* 0x000fe2000f8e023f */
[C---:B--2---:R-:W-:Y:S02]  /*04b0*/  IMAD.WIDE.U32 R4, R3.reuse, R6, UR6 ;  /* 0x0000000603047e25 */ /* 0x044fe4000f8e0006 */
[----:B------:R-:W-:Y:S01]  /*04c0*/  ISETP.NE.AND.EX P0, PT, RZ, UR11, PT, P0 ;  /* 0x0000000bff007c0c */ /* 0x000fe2000bf05300 */
[----:B------:R-:W-:Y:S01]  /*04d0*/  UIMAD.WIDE.U32 UR6, UR15, UR8, URZ ;  /* 0x000000080f0672a5 */ /* 0x000fe2000f8e003f */
[----:B------:R-:W-:Y:S01]  /*04e0*/  @!P2 IMAD.MOV R43, RZ, RZ, -R43 ;  /* 0x000000ffff2ba224 */ /* 0x000fe200078e0a2b */
[----:B------:R-:W-:Y:S01]  /*04f0*/  UIMAD UR4, UR15, UR9, UR4 ;  /* 0x000000090f0472a4 */ /* 0x000fe2000f8e0204 */
[----:B------:R-:W-:Y:S01]  /*0500*/  @!P1 LOP3.LUT R43, RZ, R2, RZ, 0x33, !PT ;  /* 0x00000002ff2b9212 */ /* 0x000fe200078e33ff */
[----:B------:R-:W-:Y:S01]  /*0510*/  IMAD R0, R40, R6, RZ ;  /* 0x0000000628007224 */ /* 0x000fe200078e02ff */
[----:B------:R-:W-:Y:S01]  /*0520*/  ULDC.64 UR10, c[0x0][0x328] ;  /* 0x0000ca00000a7ab9 */ /* 0x000fe20000000a00 */
[----:B------:R-:W-:Y:S01]  /*0530*/  UIADD3 UR7, UR7, UR4, URZ ;  /* 0x0000000407077290 */ /* 0x000fe2000fffe03f */
[----:B------:R-:W-:Y:S01]  /*0540*/  SHF.R.S32.HI R45, RZ, 0x1f, R43 ;  /* 0x0000001fff2d7819 */ /* 0x000fe2000001142b */
[----:B------:R-:W-:Y:S01]  /*0550*/  IMAD R0, R3, R7, R0 ;  /* 0x0000000703007224 */ /* 0x000fe200078e0200 */
[----:B------:R-:W-:Y:S01]  /*0560*/  IADD3 R53, P1, R9, R4, RZ ;  /* 0x0000000409357210 */ /* 0x000fe20007f3e0ff */
[----:B------:R-:W-:Y:S01]  /*0570*/  UIMAD UR8, UR14, UR10, URZ ;  /* 0x0000000a0e0872a4 */ /* 0x000fe2000f8e023f */
[----:B------:R-:W-:Y:S01]  /*0580*/  ISETP.NE.U32.AND P2, PT, R16, RZ, PT ;  /* 0x000000ff1000720c */ /* 0x000fe20003f45070 */
[-C--:B-1----:R-:W-:Y:S01]  /*0590*/  IMAD R2, R45, R14.reuse, RZ ;  /* 0x0000000e2d027224 */ /* 0x082fe200078e02ff */
[----:B------:R-:W1:Y:S01]  /*05a0*/  @P0 LDC.64 R34, c[0x0][0x310] ;  /* 0x0000c400ff220b82 */ /* 0x000e620000000a00 */
[----:B------:R-:W-:Y:S01]  /*05b0*/  IMAD.WIDE.U32 R6, R43, R14, UR6 ;  /* 0x000000062b067e25 */ /* 0x000fe2000f8e000e */
[----:B------:R-:W-:Y:S01]  /*05c0*/  IADD3.X R8, R11, R5, R0, P1, !PT ;  /* 0x000000050b087210 */ /* 0x000fe20000ffe400 */
[----:B------:R-:W-:-:S02]  /*05d0*/  UIMAD.WIDE.U32 UR4, UR15, UR10, URZ ;  /* 0x0000000a0f0472a5 */ /* 0x000fc4000f8e003f */
[----:B------:R-:W-:-:S03]  /*05e0*/  IMAD R0, R40, R12, RZ ;  /* 0x0000000c28007224 */ /* 0x000fc600078e02ff */
[----:B------:R-:W2:Y:S01]  /*05f0*/  @P0 LDC R14, c[0x0][0x214] ;  /* 0x00008500ff0e0b82 */ /* 0x000ea20000000800 */
[----:B------:R-:W-:Y:S01]  /*0600*/  UIMAD UR8, UR15, UR11, UR8 ;  /* 0x0000000b0f0872a4 */ /* 0x000fe2000f8e0208 */
[----:B------:R-:W-:Y:S01]  /*0610*/  ISETP.NE.AND.EX P2, PT, R17, RZ, PT, P2 ;  /* 0x000000ff1100720c */ /* 0x000fe20003f45320 */
[----:B------:R-:W-:Y:S02]  /*0620*/  IMAD R0, R3, R13, R0 ;  /* 0x0000000d03007224 */ /* 0x000fe400078e0200 */
[----:B------:R-:W-:Y:S01]  /*0630*/  IMAD R13, R43, R15, R2 ;  /* 0x0000000f2b0d7224 */ /* 0x000fe200078e0202 */
[----:B------:R-:W-:Y:S02]  /*0640*/  UIADD3 UR5, UR5, UR8, URZ ;  /* 0x0000000805057290 */ /* 0x000fe4000fffe03f */
[----:B------:R-:W4:Y:S01]  /*0650*/  @P0 LDC R15, c[0x0][0x21c] ;  /* 0x00008700ff0f0b82 */ /* 0x000f220000000800 */
[----:B------:R-:W-:Y:S02]  /*0660*/  ISETP.NE.U32.AND P1, PT, R18, RZ, PT ;  /* 0x000000ff1200720c */ /* 0x000fe40003f25070 */
[----:B------:R-:W-:Y:S01]  /*0670*/  CS2R R32, SRZ ;  /* 0x0000000000207805 */ /* 0x000fe2000001ff00 */
[----:B------:R-:W-:Y:S01]  /*0680*/  IMAD.WIDE.U32 R4, R3, R12, UR4 ;  /* 0x0000000403047e25 */ /* 0x000fe2000f8e000c */
[----:B------:R-:W-:-:S02]  /*0690*/  ISETP.NE.AND.EX P1, PT, R19, RZ, PT, P1 ;  /* 0x000000ff1300720c */ /* 0x000fc40003f25310 */
[----:B------:R-:W-:Y:S02]  /*06a0*/  @P2 LEA R32, P3, R3, R16, 0x2 ;  /* 0x0000001003202211 */ /* 0x000fe400078610ff */
[C---:B------:R-:W-:Y:S02]  /*06b0*/  IADD3 R57, P5, R9.reuse, R6, RZ ;  /* 0x0000000609397210 */ /* 0x040fe40007fbe0ff */
[----:B------:R-:W-:Y:S02]  /*06c0*/  IADD3 R9, P4, R9, R4, RZ ;  /* 0x0000000409097210 */ /* 0x000fe40007f9e0ff */
[----:B------:R-:W-:Y:S02]  /*06d0*/  @P2 LEA.HI.X R33, R3, R17, R40, 0x2, P3 ;  /* 0x0000001103212211 */ /* 0x000fe400018f1428 */
[----:B------:R-:W-:Y:S02]  /*06e0*/  ISETP.GE.AND P2, PT, R21, 0x1, PT ;  /* 0x000000011500780c */ /* 0x000fe40003f46270 */
[----:B------:R-:W-:Y:S01]  /*06f0*/  IADD3.X R4, R11, R5, R0, P4, !PT ;  /* 0x000000050b047210 */ /* 0x000fe200027fe400 */
[----:B--2---:R-:W-:Y:S01]  /*0700*/  @P0 IMAD R0, R14, UR15, R3 ;  /* 0x0000000f0e000c24 */ /* 0x004fe2000f8e0203 */
[----:B------:R-:W-:-:S02]  /*0710*/  CS2R R30, SRZ ;  /* 0x00000000001e7805 */ /* 0x000fc4000001ff00 */
[----:B0-----:R-:W-:Y:S02]  /*0720*/  LEA R49, P4, R51, R22, 0x2 ;  /* 0x0000001633317211 */ /* 0x001fe400078810ff */
[----:B------:R-:W-:Y:S01]  /*0730*/  @P1 LEA R30, P3, R3, R18, 0x2 ;  /* 0x00000012031e1211 */ /* 0x000fe200078610ff */
[----:B------:R-:W-:Y:S01]  /*0740*/  @P0 IMAD R0, R0, R21, RZ ;  /* 0x0000001500000224 */ /* 0x000fe200078e02ff */
[----:B------:R-:W-:Y:S02]  /*0750*/  IADD3 R2, R7, R13, RZ ;  /* 0x0000000d07027210 */ /* 0x000fe40007ffe0ff */
[----:B------:R-:W-:Y:S01]  /*0760*/  @P1 LEA.HI.X R31, R3, R19, R40, 0x2, P3 ;  /* 0x00000013031f1211 */ /* 0x000fe200018f1428 */
[----:B----4-:R-:W-:Y:S01]  /*0770*/  @P0 IMAD R5, R0, R15, RZ ;  /* 0x0000000f00050224 */ /* 0x010fe200078e02ff */
[----:B------:R-:W-:Y:S02]  /*0780*/  LEA.HI.X R51, R51, R23, R10, 0x2, P4 ;  /* 0x0000001733337211 */ /* 0x000fe400020f140a */
[----:B------:R-:W-:-:S02]  /*0790*/  IADD3.X R2, R11, R2, RZ, P5, !PT ;  /* 0x000000020b027210 */ /* 0x000fc40002ffe4ff */
[----:B---3--:R-:W-:Y:S02]  /*07a0*/  LEA R52, P1, R53, R24, 0x2 ;  /* 0x0000001835347211 */ /* 0x008fe400078210ff */
[----:B------:R-:W-:Y:S02]  /*07b0*/  LEA R54, P3, R9, R54, 0x2 ;  /* 0x0000003609367211 */ /* 0x000fe400078610ff */
[----:B------:R-:W-:Y:S01]  /*07c0*/  LEA R56, P4, R57, R26, 0x2 ;  /* 0x0000001a39387211 */ /* 0x000fe200078810ff */
[----:B-1----:R-:W-:Y:S01]  /*07d0*/  @P0 IMAD.WIDE R34, R5, 0x8, R34 ;  /* 0x0000000805220825 */ /* 0x002fe200078e0222 */
[----:B------:R-:W-:Y:S02]  /*07e0*/  LEA.HI.X R53, R53, R25, R8, 0x2, P1 ;  /* 0x0000001935357211 */ /* 0x000fe400008f1408 */
[----:B------:R-:W-:Y:S02]  /*07f0*/  CS2R R46, SRZ ;  /* 0x00000000002e7805 */ /* 0x000fe4000001ff00 */
[----:B------:R-:W-:-:S02]  /*0800*/  LEA.HI.X R55, R9, R55, R4, 0x2, P3 ;  /* 0x0000003709377211 */ /* 0x000fc400018f1404 */
[----:B------:R-:W-:Y:S02]  /*0810*/  @!P0 CS2R R34, SRZ ;  /* 0x0000000000228805 */ /* 0x000fe4000001ff00 */
[----:B------:R-:W-:Y:S01]  /*0820*/  LEA.HI.X R57, R57, R27, R2, 0x2, P4 ;  /* 0x0000001b39397211 */ /* 0x000fe200020f1402 */
[----:B------:R-:W-:Y:S06]  /*0830*/  @!P2 BRA `(.L_x_9023) ;  /* 0x0000003800e8a947 */ /* 0x000fec0003800000 */
[----:B------:R-:W0:Y:S01]  /*0840*/  S2R R48, SR_TID.X ;  /* 0x0000000000307919 */ /* 0x000e220000002100 */
[----:B------:R-:W1:Y:S01]  /*0850*/  S2UR UR5, SR_CgaCtaId ;  /* 0x00000000000579c3 */ /* 0x000e620000008800 */
[----:B------:R-:W-:Y:S01]  /*0860*/  UMOV UR4, 0x400 ;  /* 0x0000040000047882 */ /* 0x000fe20000000000 */
[----:B------:R-:W-:Y:S01]  /*0870*/  CS2R R46, SRZ ;  /* 0x00000000002e7805 */ /* 0x000fe2000001ff00 */
[----:B------:R-:W2:Y:S01]  /*0880*/  S2R R50, SR_LANEID ;  /* 0x0000000000327919 */ /* 0x000ea20000000000 */
[----:B------:R-:W-:Y:S01]  /*0890*/  IMAD.MOV.U32 R59, RZ, RZ, RZ ;  /* 0x000000ffff3b7224 */ /* 0x000fe200078e00ff */
[----:B-1----:R-:W-:-:S06]  /*08a0*/  ULEA UR4, UR5, UR4, 0x18 ;  /* 0x0000000405047291 */ /* 0x002fcc000f8ec03f */
[----:B------:R-:W-:Y:S02]  /*08b0*/  MOV R61, UR4 ;  /* 0x00000004003d7c02 */ /* 0x000fe40008000f00 */
        /* <DEDUP_REMOVED lines=12> */
.L_x_9051:
        /* <DEDUP_REMOVED lines=8> */
[----:B------:R-:W-:Y:S01]  /*0a00*/  MOV R2, RZ ;  /* 0x000000ff00027202 */ /* 0x000fe20000000f00 */
[----:B0-----:R-:W-:Y:S01]  /*0a10*/  HFMA2.MMA R11, -RZ, RZ, 0, 0 ;  /* 0x00000000ff0b7435 */ /* 0x001fe200000001ff */
[----:B------:R-:W-:Y:S02]  /*0a20*/  IADD3 R83, -R81, UR6, RZ ;  /* 0x0000000651537c10 */ /* 0x000fe4000fffe1ff */
[----:B------:R-:W-:Y:S02]  /*0a30*/  CS2R R8, SRZ ;  /* 0x0000000000087805 */ /* 0x000fe4000001ff00 */
[----:B------:R-:W-:Y:S02]  /*0a40*/  IADD3 R4, P3, R49, R67, RZ ;  /* 0x0000004331047210 */ /* 0x000fe40007f7e0ff */
[----:B------:R-:W-:Y:S01]  /*0a50*/  MOV R13, RZ ;  /* 0x000000ff000d7202 */ /* 0x000fe20000000f00 */
[----:B------:R-:W-:Y:S01]  /*0a60*/  BAR.SYNC.DEFER_BLOCKING 0x0 ;  /* 0x0000000000007b1d */ /* 0x000fe20000010000 */
[----:B------:R-:W-:-:S02]  /*0a70*/  ISETP.GE.AND P0, PT, R28, R83, PT ;  /* 0x000000531c00720c */ /* 0x000fc40003f06270 */
[-C--:B------:R-:W-:Y:S02]  /*0a80*/  ISETP.GE.AND P1, PT, R58, R83.reuse, PT ;  /* 0x000000533a00720c */ /* 0x080fe40003f26270 */
[-C--:B------:R-:W-:Y:S01]  /*0a90*/  ISETP.GE.AND P2, PT, R60, R83.reuse, PT ;  /* 0x000000533c00720c */ /* 0x080fe20003f46270 */
[C---:B------:R-:W-:Y:S01]  /*0aa0*/  VIADD R15, R50.reuse, 0x20 ;  /* 0x00000020320f7836 */ /* 0x040fe20000000000 */
[----:B------:R-:W-:Y:S02]  /*0ab0*/  IADD3.X R5, R51, R68, RZ, P3, !PT ;  /* 0x0000004433057210 */ /* 0x000fe40001ffe4ff */
[C---:B------:R-:W-:Y:S02]  /*0ac0*/  IADD3 R17, R50.reuse, 0x40, RZ ;  /* 0x0000004032117810 */ /* 0x040fe40007ffe0ff */
[C---:B------:R-:W-:Y:S01]  /*0ad0*/  LEA.HI.SX32 R10, R50.reuse, R50, 0x1b ;  /* 0x00000032320a7211 */ /* 0x040fe200078fdaff */
[----:B------:R-:W-:Y:S01]  /*0ae0*/  VIADD R19, R50, 0xc0 ;  /* 0x000000c032137836 */ /* 0x000fe20000000000 */
[-C--:B------:R-:W-:Y:S01]  /*0af0*/  ISETP.GE.AND P3, PT, R65, R83.reuse, PT ;  /* 0x000000534100720c */ /* 0x080fe20003f66270 */
[----:B------:R-:W-:Y:S01]  /*0b00*/  ULDC UR4, c[0x0][0x21c] ;  /* 0x0000870000047ab9 */ /* 0x000fe20000000800 */
[-C--:B------:R-:W-:Y:S01]  /*0b10*/  ISETP.GE.AND P4, PT, R66, R83.reuse, PT ;  /* 0x000000534200720c */ /* 0x080fe20003f86270 */
[----:B------:R-:W2:Y:S01]  /*0b20*/  @!P0 LDG.E R0, desc[UR12][R4.64] ;  /* 0x0000000c04008981 */ /* 0x000ea2000c1e1900 */
[----:B------:R-:W-:-:S03]  /*0b30*/  ISETP.GE.AND P0, PT, R62, R83, PT ;  /* 0x000000533e00720c */ /* 0x000fc60003f06270 */
[----:B---3--:R-:W3:Y:S01]  /*0b40*/  @!P1 LDG.E R7, desc[UR12][R4.64+0x80] ;  /* 0x0000800c04079981 */ /* 0x008ee2000c1e1900 */
        /* <DEDUP_REMOVED lines=20> */
[-C--:B------:R-:W-:Y:S02]  /*0c90*/  LEA R74, R74, R61.reuse, 0x2 ;  /* 0x0000003d4a4a7211 */ /* 0x080fe400078e10ff */
[----:B------:R-:W-:Y:S01]  /*0ca0*/  LEA.HI.SX32 R70, R21, R50, 0x1b ;  /* 0x0000003215467211 */ /* 0x000fe200078fdaff */
[----:B------:R-:W-:Y:S01]  /*0cb0*/  IMAD R72, R72, 0x4, R61 ;  /* 0x0000000448487824 */ /* 0x000fe200078e023d */
[----:B------:R-:W-:-:S02]  /*0cc0*/  LEA R73, R4, R61, 0x2 ;  /* 0x0000003d04497211 */ /* 0x000fc400078e10ff */
[----:B------:R-:W-:Y:S02]  /*0cd0*/  LEA R70, R70, R61, 0x2 ;  /* 0x0000003d46467211 */ /* 0x000fe400078e10ff */
[----:B------:R-:W-:Y:S02]  /*0ce0*/  ISETP.GE.AND P6, PT, R28, R83, PT ;  /* 0x000000531c00720c */ /* 0x000fe40003fc6270 */
[----:B------:R-:W-:Y:S02]  /*0cf0*/  IADD3 R4, P0, R52, R67, RZ ;  /* 0x0000004334047210 */ /* 0x000fe40007f1e0ff */
[-C--:B------:R-:W-:Y:S02]  /*0d00*/  ISETP.GE.AND P5, PT, R58, R83.reuse, PT ;  /* 0x000000533a00720c */ /* 0x080fe40003fa6270 */
[----:B------:R-:W-:Y:S02]  /*0d10*/  IADD3.X R5, R53, R68, RZ, P0, !PT ;  /* 0x0000004435057210 */ /* 0x000fe400007fe4ff */
[----:B------:R-:W-:-:S02]  /*0d20*/  ISETP.GE.AND P4, PT, R60, R83, PT ;  /* 0x000000533c00720c */ /* 0x000fc40003f86270 */
[-C--:B------:R-:W-:Y:S01]  /*0d30*/  ISETP.GE.AND P3, PT, R62, R83.reuse, PT ;  /* 0x000000533e00720c */ /* 0x080fe20003f66270 */
[----:B------:R-:W-:Y:S01]  /*0d40*/  HFMA2.MMA R10, -RZ, RZ, 0, 0 ;  /* 0x00000000ff0a7435 */ /* 0x000fe200000001ff */
[-C--:B------:R-:W-:Y:S02]  /*0d50*/  ISETP.GE.AND P2, PT, R63, R83.reuse, PT ;  /* 0x000000533f00720c */ /* 0x080fe40003f46270 */
[-C--:B------:R-:W-:Y:S02]  /*0d60*/  ISETP.GE.AND P1, PT, R64, R83.reuse, PT ;  /* 0x000000534000720c */ /* 0x080fe40003f26270 */
[----:B------:R-:W-:Y:S02]  /*0d70*/  ISETP.GE.AND P0, PT, R65, R83, PT ;  /* 0x000000534100720c */ /* 0x000fe40003f06270 */
[----:B------:R-:W-:Y:S01]  /*0d80*/  MOV R15, RZ ;  /* 0x000000ff000f7202 */ /* 0x000fe20000000f00 */
[----:B--2---:R0:W-:Y:S04]  /*0d90*/  STS [R77], R0 ;  /* 0x000000004d007388 */ /* 0x0041e80000000800 */
[----:B---3--:R-:W-:Y:S04]  /*0da0*/  STS [R76+0x80], R7 ;  /* 0x000080074c007388 */ /* 0x008fe80000000800 */
[----:B----4-:R1:W-:Y:S01]  /*0db0*/  STS [R75+0x100], R2 ;  /* 0x000100024b007388 */ /* 0x0103e20000000800 */
[----:B0-----:R-:W-:-:S02]  /*0dc0*/  LEA.HI.SX32 R0, R19, R50, 0x1b ;  /* 0x0000003213007211 */ /* 0x001fc400078fdaff */
[----:B-1----:R-:W-:Y:S02]  /*0dd0*/  SHF.L.U32 R2, R50, 0x3, RZ ;  /* 0x0000000332027819 */ /* 0x002fe400000006ff */
[----:B------:R-:W-:Y:S02]  /*0de0*/  LEA R71, R0, R61, 0x2 ;  /* 0x0000003d00477211 */ /* 0x000fe400078e10ff */
[----:B------:R-:W-:Y:S01]  /*0df0*/  LEA.HI.SX32 R2, R2, R2, 0x1b ;  /* 0x0000000202027211 */ /* 0x000fe200078fdaff */
[----:B------:R-:W-:Y:S04]  /*0e00*/  STS [R74+0x180], R9 ;  /* 0x000180094a007388 */ /* 0x000fe80000000800 */
[----:B------:R-:W-:Y:S01]  /*0e10*/  STS [R73+0x200], R6 ;  /* 0x0002000649007388 */ /* 0x000fe20000000800 */
[----:B------:R-:W-:-:S03]  /*0e20*/  IMAD R69, R2, 0x4, R61 ;  /* 0x0000000402457824 */ /* 0x000fc600078e023d */
        /* <DEDUP_REMOVED lines=13> */
[----:B------:R-:W-:Y:S01]  /*0f00*/  IMAD.MOV.U32 R0, RZ, RZ, RZ ;  /* 0x000000ffff007224 */ /* 0x000fe200078e00ff */
[----:B------:R-:W-:Y:S01]  /*0f10*/  HFMA2.MMA R2, -RZ, RZ, 0, 0 ;  /* 0x00000000ff027435 */ /* 0x000fe200000001ff */
[----:B0-----:R-:W-:-:S02]  /*0f20*/  CS2R R8, SRZ ;  /* 0x0000000000087805 */ /* 0x001fc4000001ff00 */
[----:B------:R-:W-:Y:S02]  /*0f30*/  MOV R11, RZ ;  /* 0x000000ff000b7202 */ /* 0x000fe40000000f00 */
[----:B-1----:R-:W-:Y:S01]  /*0f40*/  CS2R R12, SRZ ;  /* 0x00000000000c7805 */ /* 0x002fe2000001ff00 */
        /* <DEDUP_REMOVED lines=9> */
[----:B------:R-:W-:-:S02]  /*0fe0*/  ISETP.GE.AND P6, PT, R28, R83, PT ;  /* 0x000000531c00720c */ /* 0x000fc40003fc6270 */
[----:B------:R-:W-:Y:S02]  /*0ff0*/  IADD3 R6, P0, R54, R67, RZ ;  /* 0x0000004336067210 */ /* 0x000fe40007f1e0ff */
[-C--:B------:R-:W-:Y:S02]  /*1000*/  ISETP.GE.AND P5, PT, R58, R83.reuse, PT ;  /* 0x000000533a00720c */ /* 0x080fe40003fa6270 */
[----:B------:R-:W-:Y:S02]  /*1010*/  IADD3.X R7, R55, R68, RZ, P0, !PT ;  /* 0x0000004437077210 */ /* 0x000fe400007fe4ff */
[-C--:B------:R-:W-:Y:S02]  /*1020*/  ISETP.GE.AND P4, PT, R60, R83.reuse, PT ;  /* 0x000000533c00720c */ /* 0x080fe40003f86270 */
[-C--:B------:R-:W-:Y:S02]  /*1030*/  ISETP.GE.AND P3, PT, R62, R83.reuse, PT ;  /* 0x000000533e00720c */ /* 0x080fe40003f66270 */
[----:B------:R-:W-:-:S02]  /*1040*/  ISETP.GE.AND P2, PT, R63, R83, PT ;  /* 0x000000533f00720c */ /* 0x000fc40003f46270 */
[-C--:B------:R-:W-:Y:S02]  /*1050*/  ISETP.GE.AND P1, PT, R64, R83.reuse, PT ;  /* 0x000000534000720c */ /* 0x080fe40003f26270 */
[----:B------:R-:W-:Y:S02]  /*1060*/  ISETP.GE.AND P0, PT, R65, R83, PT ;  /* 0x000000534100720c */ /* 0x000fe40003f06270 */
[----:B0-----:R-:W-:Y:S01]  /*1070*/  CS2R R4, SRZ ;  /* 0x0000000000047805 */ /* 0x001fe2000001ff00 */
[----:B--2---:R-:W-:Y:S04]  /*1080*/  STS [R77], R0 ;  /* 0x000000004d007388 */ /* 0x004fe80000000800 */
[----:B---3--:R-:W-:Y:S04]  /*1090*/  STS [R76+0x80], R9 ;  /* 0x000080094c007388 */ /* 0x008fe80000000800 */
[----:B----4-:R-:W-:Y:S04]  /*10a0*/  STS [R75+0x100], R10 ;  /* 0x0001000a4b007388 */ /* 0x010fe80000000800 */
        /* <DEDUP_REMOVED lines=16> */
[----:B------:R-:W-:Y:S01]  /*11b0*/  IMAD.MOV.U32 R2, RZ, RZ, RZ ;  /* 0x000000ffff027224 */ /* 0x000fe200078e00ff */
[----:B-1----:R-:W-:-:S02]  /*11c0*/  CS2R R8, SRZ ;  /* 0x0000000000087805 */ /* 0x002fc4000001ff00 */
[----:B--2---:R-:W-:Y:S01]  /*11d0*/  MOV R13, RZ ;  /* 0x000000ff000d7202 */ /* 0x004fe20000000f00 */
        /* <DEDUP_REMOVED lines=45> */
[----:B------:R-:W-:Y:S02]  /*14b0*/  CS2R R78, SRZ ;  /* 0x00000000004e7805 */ /* 0x000fe4000001ff00 */
[----:B------:R-:W-:Y:S01]  /*14c0*/  MOV R80, RZ ;  /* 0x000000ff00507202 */ /* 0x000fe20000000f00 */
[----:B------:R-:W-:Y:S01]  /*14d0*/  IMAD.MOV.U32 R90, RZ, RZ, RZ ;  /* 0x000000ffff5a7224 */ /* 0x000fe200078e00ff */
[----:B------:R-:W-:Y:S01]  /*14e0*/  MOV R88, RZ ;  /* 0x000000ff00587202 */ /* 0x000fe20000000f00 */
[----:B------:R-:W-:Y:S01]  /*14f0*/  IMAD.MOV.U32 R82, RZ, RZ, RZ ;  /* 0x000000ffff527224 */ /* 0x000fe200078e00ff */
[----:B------:R-:W-:Y:S02]  /*1500*/  MOV R86, RZ ;  /* 0x000000ff00567202 */ /* 0x000fe40000000f00 */
[----:B------:R-:W-:Y:S01]  /*1510*/  MOV R84, RZ ;  /* 0x000000ff00547202 */ /* 0x000fe20000000f00 */
[----:B------:R-:W-:Y:S06]  /*1520*/  BRA `(.L_x_9025) ;  /* 0x0000002400147947 */ /* 0x000fec0003800000 */
.L_x_9024:
[----:B------:R-:W0:Y:S01]  /*1530*/  LDC.64 R6, c[0x0][0x348] ;  /* 0x0000d200ff067b82 */ /* 0x000e220000000a00 */
[----:B------:R-:W-:Y:S01]  /*1540*/  MOV R4, R48 ;  /* 0x0000003000047202 */ /* 0x000fe20000000f00 */
[----:B------:R-:W-:Y:S01]  /*1550*/  ULDC.64 UR4, c[0x0][0x350] ;  /* 0x0000d40000047ab9 */ /* 0x000fe20000000a00 */
[----:B------:R-:W-:Y:S01]  /*1560*/  MOV R5, RZ ;  /* 0x000000ff00057202 */ /* 0x000fe20000000f00 */
[----:B------:R-:W-:Y:S02]  /*1570*/  VIADD R113, R168, 0xffffffff ;  /* 0xffffffffa8717836 */ /* 0x000fe40000000000 */
        /* <DEDUP_REMOVED lines=8> */
[----:B------:R-:W-:Y:S01]  /*1600*/  FADD.FTZ R117, R97, R42 ;  /* 0x0000002a61757221 */ /* 0x000fe20000010000 */
[----:B------:R-:W-:-:S02]  /*1610*/  MOV R138, RZ ;  /* 0x000000ff008a7202 */ /* 0x000fc40000000f00 */
[----:B------:R-:W-:Y:S01]  /*1620*/  CS2R R78, SRZ ;  /* 0x00000000004e7805 */ /* 0x000fe2000001ff00 */
[----:B------:R-:W-:Y:S01]  /*1630*/  IMAD.MOV.U32 R80, RZ, RZ, RZ ;  /* 0x000000ffff507224 */ /* 0x000fe200078e00ff */
[----:B------:R-:W-:Y:S01]  /*1640*/  MOV R90, RZ ;  /* 0x000000ff005a7202 */ /* 0x000fe20000000f00 */
[----:B------:R-:W-:Y:S01]  /*1650*/  IMAD.MOV.U32 R84, RZ, RZ, RZ ;  /* 0x000000ffff547224 */ /* 0x000fe200078e00ff */
[----:B------:R-:W-:Y:S01]  /*1660*/  MOV R88, RZ ;  /* 0x000000ff00587202 */ /* 0x000fe20000000f00 */
[----:B------:R-:W-:Y:S01]  /*1670*/  ULDC UR23, c[0x0][0x224] ;  /* 0x0000890000177ab9 */ /* 0x000fe20000000800 */
[----:B------:R-:W-:Y:S01]  /*1680*/  MOV R86, RZ ;  /* 0x000000ff00567202 */ /* 0x000fe20000000f00 */
[----:B------:R-:W-:Y:S01]  /*1690*/  ULDC UR26, c[0x0][0x21c] ;  /* 0x00008700001a7ab9 */ /* 0x000fe20000000800 */
[----:B------:R-:W-:Y:S01]  /*16a0*/  MOV R82, RZ ;  /* 0x000000ff00527202 */ /* 0x000fe20000000f00 */
[C---:B0-----:R-:W-:Y:S01]  /*16b0*/  IMAD R2, R6.reuse, UR14, RZ ;  /* 0x0000000e06027c24 */ /* 0x041fe2000f8e02ff */
[----:B------:R-:W-:Y:S01]  /*16c0*/  ULDC UR6, c[0x0][0x218] ;  /* 0x0000860000067ab9 */ /* 0x000fe20000000800 */
[----:B------:R-:W-:Y:S01]  /*16d0*/  IMAD.WIDE.U32 R4, R6, UR15, R4 ;  /* 0x0000000f06047c25 */ /* 0x000fe2000f8e0004 */
[----:B------:R-:W-:Y:S01]  /*16e0*/  ULDC.64 UR20, c[0x0][0x360] ;  /* 0x0000d80000147ab9 */ /* 0x000fe20000000a00 */
[----:B------:R-:W-:Y:S01]  /*16f0*/  ULDC.64 UR24, c[0x0][0x3c8] ;  /* 0x0000f20000187ab9 */ /* 0x000fe20000000a00 */
[----:B------:R-:W-:Y:S01]  /*1700*/  ULDC.64 UR8, c[0x0][0x238] ;  /* 0x00008e0000087ab9 */ /* 0x000fe20000000a00 */
[----:B------:R-:W-:Y:S01]  /*1710*/  IMAD R7, R7, UR15, R2 ;  /* 0x0000000f07077c24 */ /* 0x000fe2000f8e0202 */
[----:B------:R-:W-:Y:S01]  /*1720*/  ULDC.64 UR10, c[0x0][0x250] ;  /* 0x00009400000a7ab9 */ /* 0x000fe20000000a00 */
[----:B------:R-:W-:Y:S01]  /*1730*/  IMAD R2, R45, UR4, RZ ;  /* 0x000000042d027c24 */ /* 0x000fe2000f8e02ff */
[----:B------:R-:W-:Y:S01]  /*1740*/  ULDC.64 UR18, c[0x0][0x270] ;  /* 0x00009c0000127ab9 */ /* 0x000fe20000000a00 */
[----:B------:R-:W-:Y:S01]  /*1750*/  ULDC.64 UR16, c[0x0][0x268] ;  /* 0x00009a0000107ab9 */ /* 0x000fe20000000a00 */
[----:B------:R-:W-:Y:S01]  /*1760*/  IADD3 R5, R5, R7, RZ ;  /* 0x0000000705057210 */ /* 0x000fe20007ffe0ff */
[----:B------:R-:W-:Y:S01]  /*1770*/  IMAD R7, R43, UR5, R2 ;  /* 0x000000052b077c24 */ /* 0x000fe2000f8e0202 */
[----:B------:R-:W-:Y:S01]  /*1780*/  LEA.HI R2, R113, R113, RZ, 0x1 ;  /* 0x0000007171027211 */ /* 0x000fe200078f08ff */
[----:B------:R-:W-:Y:S01]  /*1790*/  IMAD.WIDE.U32 R26, R43, UR4, R4 ;  /* 0x000000042b1a7c25 */ /* 0x000fe2000f8e0004 */
[----:B------:R-:W-:-:S02]  /*17a0*/  ULDC.64 UR4, c[0x0][0x3c8] ;  /* 0x0000f20000047ab9 */ /* 0x000fc40000000a00 */
[----:B------:R-:W-:Y:S02]  /*17b0*/  LOP3.LUT R2, R2, 0xfffffe, RZ, 0xc0, !PT ;  /* 0x00fffffe02027812 */ /* 0x000fe400078ec0ff */
[----:B------:R-:W-:Y:S01]  /*17c0*/  IADD3 R27, R27, R7, RZ ;  /* 0x000000071b1b7210 */ /* 0x000fe20007ffe0ff */
[----:B------:R-:W-:Y:S01]  /*17d0*/  IMAD R7, R59, -0x100, R44 ;  /* 0xffffff003b077824 */ /* 0x000fe200078e022c */
[C---:B------:R-:W-:Y:S02]  /*17e0*/  LEA R4, P0, R26.reuse, UR4, 0x2 ;  /* 0x000000041a047c11 */ /* 0x040fe4000f8010ff */
[----:B------:R-:W-:Y:S02]  /*17f0*/  IADD3 R113, R113, -R2, RZ ;  /* 0x8000000271717210 */ /* 0x000fe40007ffe0ff */
[----:B------:R-:W-:Y:S01]  /*1800*/  LEA.HI.X R5, R26, UR5, R27, 0x2, P0 ;  /* 0x000000051a057c11 */ /* 0x000fe200080f141b */
[----:B------:R-:W-:Y:S01]  /*1810*/  ULDC.64 UR4, c[0x0][0x230] ;  /* 0x00008c0000047ab9 */ /* 0x000fe20000000a00 */
[----:B------:R-:W-:Y:S01]  /*1820*/  IADD3 R26, P0, R81, R26, RZ ;  /* 0x0000001a511a7210 */ /* 0x000fe20007f1e0ff */
[----:B------:R-:W-:-:S02]  /*1830*/  IMAD R2, R40, UR4, RZ ;  /* 0x0000000428027c24 */ /* 0x000fc4000f8e02ff */
[----:B------:R-:W-:Y:S01]  /*1840*/  IMAD.WIDE R4, R7, 0x4, R4 ;  /* 0x0000000407047825 */ /* 0x000fe200078e0204 */
[----:B------:R-:W-:Y:S01]  /*1850*/  LEA.HI.X.SX32 R27, R81, R27, 0x1, P0 ;  /* 0x0000001b511b7211 */ /* 0x000fe200000f0eff */
[----:B------:R-:W0:Y:S02]  /*1860*/  LDC.64 R6, c[0x0][0x2d0] ;  /* 0x0000b400ff067b82 */ /* 0x000e240000000a00 */
[C---:B------:R-:W-:Y:S01]  /*1870*/  IMAD.WIDE.U32 R10, R3.reuse, UR4, RZ ;  /* 0x00000004030a7c25 */ /* 0x040fe2000f8e00ff */
[C---:B------:R-:W-:Y:S01]  /*1880*/  IADD3 R24, P6, R4.reuse, -0x380, RZ ;  /* 0xfffffc8004187810 */ /* 0x040fe20007fde0ff */
[----:B------:R-:W-:Y:S01]  /*1890*/  UMOV UR4, URZ ;  /* 0x0000003f00047c82 */ /* 0x000fe20008000000 */
[C---:B------:R-:W-:Y:S01]  /*18a0*/  IADD3 R22, P5, R4.reuse, -0x300, RZ ;  /* 0xfffffd0004167810 */ /* 0x040fe20007fbe0ff */
[----:B------:R-:W-:Y:S01]  /*18b0*/  IMAD R119, R3, UR5, R2 ;  /* 0x0000000503777c24 */ /* 0x000fe2000f8e0202 */
[----:B------:R-:W-:Y:S01]  /*18c0*/  IADD3.X R25, R5, -0x1, RZ, P6, !PT ;  /* 0xffffffff05197810 */ /* 0x000fe200037fe4ff */
[----:B------:R-:W-:Y:S01]  /*18d0*/  UMOV UR5, URZ ;  /* 0x0000003f00057c82 */ /* 0x000fe20008000000 */
[----:B------:R-:W-:-:S02]  /*18e0*/  IADD3 R20, P4, R4, -0x280, RZ ;  /* 0xfffffd8004147810 */ /* 0x000fc40007f9e0ff */
[C---:B------:R-:W-:Y:S02]  /*18f0*/  IADD3 R18, P3, R4.reuse, -0x200, RZ ;  /* 0xfffffe0004127810 */ /* 0x040fe40007f7e0ff */
[C---:B------:R-:W-:Y:S02]  /*1900*/  IADD3 R16, P2, R4.reuse, -0x180, RZ ;  /* 0xfffffe8004107810 */ /* 0x040fe40007f5e0ff */
[C---:B------:R-:W-:Y:S02]  /*1910*/  IADD3 R14, P1, R4.reuse, -0x100, RZ ;  /* 0xffffff00040e7810 */ /* 0x040fe40007f3e0ff */
[----:B------:R-:W-:Y:S02]  /*1920*/  IADD3 R12, P6, R4, -0x80, RZ ;  /* 0xffffff80040c7810 */ /* 0x000fe40007fde0ff */
[C---:B------:R-:W-:Y:S02]  /*1930*/  IADD3.X R23, R5.reuse, -0x1, RZ, P5, !PT ;  /* 0xffffffff05177810 */ /* 0x040fe40002ffe4ff */
[----:B------:R-:W-:-:S02]  /*1940*/  IADD3.X R21, R5, -0x1, RZ, P4, !PT ;  /* 0xffffffff05157810 */ /* 0x000fc400027fe4ff */
[C---:B------:R-:W-:Y:S02]  /*1950*/  IADD3.X R19, R5.reuse, -0x1, RZ, P3, !PT ;  /* 0xffffffff05137810 */ /* 0x040fe40001ffe4ff */
[C---:B------:R-:W-:Y:S02]  /*1960*/  IADD3.X R17, R5.reuse, -0x1, RZ, P2, !PT ;  /* 0xffffffff05117810 */ /* 0x040fe400017fe4ff */
[C---:B------:R-:W-:Y:S02]  /*1970*/  IADD3.X R15, R5.reuse, -0x1, RZ, P1, !PT ;  /* 0xffffffff050f7810 */ /* 0x040fe40000ffe4ff */
[----:B------:R-:W-:Y:S02]  /*1980*/  IADD3.X R13, R5, -0x1, RZ, P6, !PT ;  /* 0xffffffff050d7810 */ /* 0x000fe400037fe4ff */
[----:B------:R-:W2:Y:S01]  /*1990*/  LDC.64 R4, c[0x0][0x2e0] ;  /* 0x0000b800ff047b82 */ /* 0x000ea20000000a00 */
[----:B------:R-:W-:Y:S02]  /*19a0*/  ISETP.GE.AND P1, PT, R28, R83, PT ;  /* 0x000000531c00720c */ /* 0x000fe40003f26270 */
[----:B------:R-:W-:-:S02]  /*19b0*/  IADD3 R119, R11, R119, RZ ;  /* 0x000000770b777210 */ /* 0x000fc40007ffe0ff */
[----:B-1----:R-:W-:-:S09]  /*19c0*/  P2R R169, PR, RZ, 0x2 ;  /* 0x00000002ffa97803 */ /* 0x002fd20000000000 */
.L_x_9046:
[----:B--2---:R-:W-:Y:S01]  /*19d0*/  SHF.R.S32.HI R140, RZ, 0x1f, R138 ;  /* 0x0000001fff8c7819 */ /* 0x004fe2000001148a */
[----:B0---4-:R-:W-:Y:S01]  /*19e0*/  IMAD.MOV.U32 R37, RZ, RZ, R119 ;  /* 0x000000ffff257224 */ /* 0x011fe200078e0077 */
[----:B------:R-:W-:Y:S01]  /*19f0*/  MOV R36, R10 ;  /* 0x0000000a00247202 */ /* 0x000fe20000000f00 */
[----:B------:R-:W-:Y:S01]  /*1a00*/  IMAD.WIDE.U32 R144, R138, UR10, R28 ;  /* 0x0000000a8a907c25 */ /* 0x000fe2000f8e001c */
[-C--:B------:R-:W-:Y:S01]  /*1a10*/  ISETP.GE.AND P4, PT, R58, R83.reuse, PT ;  /* 0x000000533a00720c */ /* 0x080fe20003f86270 */
[----:B------:R-:W-:Y:S01]  /*1a20*/  HFMA2.MMA R125, -RZ, RZ, 0, 0 ;  /* 0x00000000ff7d7435 */ /* 0x000fe200000001ff */
[-C--:B------:R-:W-:Y:S01]  /*1a30*/  ISETP.GE.AND P3, PT, R60, R83.reuse, PT ;  /* 0x000000533c00720c */ /* 0x080fe20003f66270 */
[C---:B------:R-:W-:Y:S01]  /*1a40*/  IMAD R121, R140.reuse, UR10, RZ ;  /* 0x0000000a8c797c24 */ /* 0x040fe2000f8e02ff */
[----:B------:R-:W-:Y:S01]  /*1a50*/  ISETP.NE.AND P5, PT, R169, RZ, PT ;  /* 0x000000ffa900720c */ /* 0x000fe20003fa5270 */
[----:B------:R-:W-:Y:S01]  /*1a60*/  IMAD R39, R140, UR8, RZ ;  /* 0x000000088c277c24 */ /* 0x000fe2000f8e02ff */
[----:B------:R-:W-:Y:S01]  /*1a70*/  ISETP.GE.AND P2, PT, R62, R83, PT ;  /* 0x000000533e00720c */ /* 0x000fe20003f46270 */
[----:B------:R-:W-:-:S02]  /*1a80*/  IMAD R121, R138, UR11, R121 ;  /* 0x0000000b8a797c24 */ /* 0x000fc4000f8e0279 */
[----:B------:R-:W-:Y:S01]  /*1a90*/  IMAD.WIDE.U32 R142, R138, UR8, R36 ;  /* 0x000000088a8e7c25 */ /* 0x000fe2000f8e0024 */
[----:B------:R-:W-:Y:S02]  /*1aa0*/  LEA R36, P1, R144, R56, 0x2 ;  /* 0x0000003890247211 */ /* 0x000fe400078210ff */
[----:B------:R-:W-:Y:S01]  /*1ab0*/  IADD3 R2, R145, R121, RZ ;  /* 0x0000007991027210 */ /* 0x000fe20007ffe0ff */
[----:B------:R-:W-:Y:S01]  /*1ac0*/  IMAD R39, R138, UR9, R39 ;  /* 0x000000098a277c24 */ /* 0x000fe2000f8e0227 */
[----:B0--3--:R-:W-:Y:S02]  /*1ad0*/  LEA R38, P0, R142, R6, 0x2 ;  /* 0x000000068e267211 */ /* 0x009fe400078010ff */
[----:B------:R-:W-:Y:S01]  /*1ae0*/  LEA.HI.X R37, R144, R57, R2, 0x2, P1 ;  /* 0x0000003990257211 */ /* 0x000fe200008f1402 */
[----:B------:R-:W-:Y:S01]  /*1af0*/  IMAD.MOV.U32 R144, RZ, RZ, RZ ;  /* 0x000000ffff907224 */ /* 0x000fe200078e00ff */
[----:B------:R-:W-:Y:S02]  /*1b00*/  IADD3 R39, R143, R39, RZ ;  /* 0x000000278f277210 */ /* 0x000fe40007ffe0ff */
[----:B------:R-:W-:Y:S01]  /*1b10*/  ISETP.GE.AND P1, PT, R63, R83, PT ;  /* 0x000000533f00720c */ /* 0x000fe20003f26270 */
[----:B------:R-:W3:Y:S01]  /*1b20*/  @!P4 LDG.E R125, desc[UR12][R36.64+0x80] ;  /* 0x0000800c247dc981 */ /* 0x000ee2000c1e1900 */
[----:B------:R-:W-:Y:S01]  /*1b30*/  LEA.HI.X R39, R142, R7, R39, 0x2, P0 ;  /* 0x000000078e277211 */ /* 0x000fe200000f1427 */
[----:B------:R-:W-:Y:S01]  /*1b40*/  HFMA2.MMA R127, -RZ, RZ, 0, 0 ;  /* 0x00000000ff7f7435 */ /* 0x000fe200000001ff */
[-C--:B------:R-:W-:Y:S01]  /*1b50*/  ISETP.GE.AND P0, PT, R64, R83.reuse, PT ;  /* 0x000000534000720c */ /* 0x080fe20003f06270 */
[----:B------:R-:W4:Y:S01]  /*1b60*/  @!P3 LDG.E R144, desc[UR12][R36.64+0x100] ;  /* 0x0001000c2490b981 */ /* 0x000f22000c1e1900 */
[----:B------:R-:W-:-:S02]  /*1b70*/  ISETP.GE.AND P4, PT, R65, R83, PT ;  /* 0x000000534100720c */ /* 0x000fc40003f86270 */
[----:B------:R-:W-:Y:S01]  /*1b80*/  MOV R2, RZ ;  /* 0x000000ff00027202 */ /* 0x000fe20000000f00 */
[----:B------:R-:W-:Y:S01]  /*1b90*/  HFMA2.MMA R148, -RZ, RZ, 0, 0 ;  /* 0x00000000ff947435 */ /* 0x000fe200000001ff */
[----:B------:R-:W-:Y:S01]  /*1ba0*/  ISETP.GE.AND P3, PT, R66, R83, PT ;  /* 0x000000534200720c */ /* 0x000fe20003f66270 */
[----:B------:R-:W-:Y:S01]  /*1bb0*/  IMAD.MOV.U32 R129, RZ, RZ, RZ ;  /* 0x000000ffff817224 */ /* 0x000fe200078e00ff */
[----:B------:R-:W-:Y:S01]  /*1bc0*/  MOV R146, RZ ;  /* 0x000000ff00927202 */ /* 0x000fe20000000f00 */
[----:B------:R-:W4:Y:S01]  /*1bd0*/  @!P2 LDG.E R127, desc[UR12][R36.64+0x180] ;  /* 0x0001800c247fa981 */ /* 0x000f22000c1e1900 */
[----:B------:R-:W-:-:S03]  /*1be0*/  MOV R131, RZ ;  /* 0x000000ff00837202 */ /* 0x000fc60000000f00 */
[----:B------:R-:W3:Y:S04]  /*1bf0*/  @!P5 LDG.E R2, desc[UR12][R36.64] ;  /* 0x0000000c2402d981 */ /* 0x000ee8000c1e1900 */
[----:B------:R-:W4:Y:S04]  /*1c00*/  @!P1 LDG.E R146, desc[UR12][R36.64+0x200] ;  /* 0x0002000c24929981 */ /* 0x000f28000c1e1900 */
[----:B------:R-:W4:Y:S04]  /*1c10*/  @!P0 LDG.E R129, desc[UR12][R36.64+0x280] ;  /* 0x0002800c24818981 */ /* 0x000f28000c1e1900 */
[----:B------:R-:W4:Y:S04]  /*1c20*/  @!P4 LDG.E R148, desc[UR12][R36.64+0x300] ;  /* 0x0003000c2494c981 */ /* 0x000f28000c1e1900 */
[----:B------:R0:W4:Y:S04]  /*1c30*/  @!P3 LDG.E R131, desc[UR12][R36.64+0x380] ;  /* 0x0003800c2483b981 */ /* 0x000128000c1e1900 */
[----:B-1----:R1:W4:Y:S01]  /*1c40*/  LDG.E R121, desc[UR12][R38.64] ;  /* 0x0000000c26797981 */ /* 0x002322000c1e1900 */
[----:B------:R-:W-:-:S02]  /*1c50*/  IMAD R150, R40, UR16, RZ ;  /* 0x0000001028967c24 */ /* 0x000fc4000f8e02ff */
[----:B------:R-:W-:-:S04]  /*1c60*/  IMAD.WIDE.U32 R142, R3, UR16, RZ ;  /* 0x00000010038e7c25 */ /* 0x000fc8000f8e00ff */
[----:B------:R-:W-:-:S05]  /*1c70*/  IMAD R123, R3, UR17, R150 ;  /* 0x00000011037b7c24 */ /* 0x000fca000f8e0296 */
[----:B------:R-:W-:Y:S01]  /*1c80*/  IADD3 R143, R143, R123, RZ ;  /* 0x0000007b8f8f7210 */ /* 0x000fe20007ffe0ff */
[----:B------:R-:W-:-:S04]  /*1c90*/  IMAD R123, R140, UR18, RZ ;  /* 0x000000128c7b7c24 */ /* 0x000fc8000f8e02ff */
[C---:B------:R-:W-:Y:S02]  /*1ca0*/  IMAD R123, R138.reuse, UR19, R123 ;  /* 0x000000138a7b7c24 */ /* 0x040fe4000f8e027b */
[----:B------:R-:W-:-:S04]  /*1cb0*/  IMAD.WIDE.U32 R142, R138, UR18, R142 ;  /* 0x000000128a8e7c25 */ /* 0x000fc8000f8e008e */
[----:B0-----:R-:W-:Y:S01]  /*1cc0*/  IMAD.IADD R37, R143, 0x1, R123 ;  /* 0x000000018f257824 */ /* 0x001fe200078e027b */
[----:B--2---:R-:W-:-:S04]  /*1cd0*/  LEA R36, P1, R142, R4, 0x2 ;  /* 0x000000048e247211 */ /* 0x004fc800078210ff */
[----:B------:R-:W-:Y:S01]  /*1ce0*/  LEA.HI.X R37, R142, R5, R37, 0x2, P1 ;  /* 0x000000058e257211 */ /* 0x000fe200008f1425 */
[----:B------:R-:W-:Y:S01]  /*1cf0*/  FADD.FTZ R123, R97, R42 ;  /* 0x0000002a617b7221 */ /* 0x000fe20000010000 */
[----:B------:R-:W-:Y:S02]  /*1d00*/  ISETP.NE.AND P0, PT, R167, RZ, PT ;  /* 0x000000ffa700720c */ /* 0x000fe40003f05270 */
[----:B------:R-:W-:Y:S02]  /*1d10*/  ISETP.NE.AND P1, PT, R48, RZ, PT ;  /* 0x000000ff3000720c */ /* 0x000fe40003f25270 */
[----:B------:R-:W-:-:S13]  /*1d20*/  ISETP.LT.OR P2, PT, R168, 0x2, P0 ;  /* 0x00000002a800780c */ /* 0x000fda0000741670 */
[----:B-1----:R-:W0:Y:S01]  /*1d30*/  @!P2 LDC R38, c[0x0][0x21c] ;  /* 0x00008700ff26ab82 */ /* 0x002e220000000800 */
[----:B------:R-:W-:Y:S01]  /*1d40*/  FADD.FTZ R141, R99, R42 ;  /* 0x0000002a638d7221 */ /* 0x000fe20000010000 */
[----:B---3--:R1:W-:Y:S04]  /*1d50*/  STS [R77], R2 ;  /* 0x000000024d007388 */ /* 0x0083e80000000800 */
[----:B------:R-:W-:Y:S04]  /*1d60*/  STS [R76+0x80], R125 ;  /* 0x0000807d4c007388 */ /* 0x000fe80000000800 */
[----:B----4-:R2:W-:Y:S04]  /*1d70*/  STS [R75+0x100], R144 ;  /* 0x000100904b007388 */ /* 0x0105e80000000800 */
[----:B------:R-:W-:Y:S04]  /*1d80*/  STS [R74+0x180], R127 ;  /* 0x0001807f4a007388 */ /* 0x000fe80000000800 */
[----:B------:R3:W-:Y:S04]  /*1d90*/  STS [R73+0x200], R146 ;  /* 0x0002009249007388 */ /* 0x0007e80000000800 */
[----:B------:R-:W-:Y:S04]  /*1da0*/  STS [R72+0x280], R129 ;  /* 0x0002808148007388 */ /* 0x000fe80000000800 */
[----:B------:R-:W-:Y:S04]  /*1db0*/  STS [R71+0x300], R148 ;  /* 0x0003009447007388 */ /* 0x000fe80000000800 */
[----:B------:R-:W-:Y:S01]  /*1dc0*/  STS [R70+0x380], R131 ;  /* 0x0003808346007388 */ /* 0x000fe20000000800 */
[----:B------:R-:W-:-:S03]  /*1dd0*/  NOP ;  /* 0x0000000000007918 */ /* 0x000fc60000000000 */
[----:B------:R-:W4:Y:S01]  /*1de0*/  LDG.E R173, desc[UR12][R36.64] ;  /* 0x0000000c24ad7981 */ /* 0x000f22000c1e1900 */
[----:B------:R-:W-:Y:S01]  /*1df0*/  FMUL.FTZ R156, R121, 1.4426950216293334961 ;  /* 0x3fb8aa3b799c7820 */ /* 0x000fe20000410000 */
[----:B-1----:R-:W-:Y:S02]  /*1e00*/  LEA R2, R113, R138, 0x8 ;  /* 0x0000008a71027211 */ /* 0x002fe400078e40ff */
[----:B------:R-:W1:Y:S01]  /*1e10*/  LDS R127, [R69+0x4] ;  /* 0x00000400457f7984 */ /* 0x000e620000000800 */
[----:B------:R-:W-:-:S03]  /*1e20*/  FMUL.FTZ R161, R156, R123 ;  /* 0x0000007b9ca17220 */ /* 0x000fc60000410000 */
[----:B------:R-:W-:Y:S03]  /*1e30*/  LDS R139, [R69+0x8] ;  /* 0x00000800458b7984 */ /* 0x000fe60000000800 */
[----:B------:R-:W0:Y:S01]  /*1e40*/  MUFU.EX2 R161, R161 ;  /* 0x000000a100a17308 */ /* 0x000e220000000800 */
[----:B------:R-:W-:Y:S01]  /*1e50*/  @P1 IADD3 R2, R48, 0x200, RZ ;  /* 0x0000020030021810 */ /* 0x000fe20007ffe0ff */
[----:B------:R-:W-:Y:S03]  /*1e60*/  LDS R137, [R69+0xc] ;  /* 0x00000c0045897984 */ /* 0x000fe60000000800 */
[----:B------:R-:W-:Y:S01]  /*1e70*/  LEA R2, R2, R61, 0x2 ;  /* 0x0000003d02027211 */ /* 0x000fe200078e10ff */
[----:B------:R-:W-:Y:S04]  /*1e80*/  LDS R135, [R69+0x10] ;  /* 0x0000100045877984 */ /* 0x000fe80000000800 */
[----:B------:R-:W-:Y:S04]  /*1e90*/  LDS R133, [R69+0x14] ;  /* 0x0000140045857984 */ /* 0x000fe80000000800 */
[----:B------:R-:W-:Y:S04]  /*1ea0*/  LDS R131, [R69+0x18] ;  /* 0x0000180045837984 */ /* 0x000fe80000000800 */
[----:B------:R-:W-:Y:S04]  /*1eb0*/  LDS R129, [R69+0x1c] ;  /* 0x00001c0045817984 */ /* 0x000fe80000000800 */
[----:B------:R-:W1:Y:S04]  /*1ec0*/  LDS R125, [R69] ;  /* 0x00000000457d7984 */ /* 0x000e680000000800 */
[----:B0-----:R0:W-:Y:S01]  /*1ed0*/  STS [R2+0xa88], R161 ;  /* 0x000a88a102007388 */ /* 0x0011e20000000800 */
[----:B------:R-:W-:Y:S01]  /*1ee0*/  @!P2 IADD3 R39, R168, -0x2, RZ ;  /* 0xfffffffea827a810 */ /* 0x000fe20007ffe0ff */
[----:B------:R-:W-:Y:S01]  /*1ef0*/  FMUL.FTZ R142, R156, R141 ;  /* 0x0000008d9c8e7220 */ /* 0x000fe20000410000 */
[--C-:B------:R-:W-:Y:S01]  /*1f00*/  FADD.FTZ R143, R101, R42.reuse ;  /* 0x0000002a658f7221 */ /* 0x100fe20000010000 */
[----:B------:R-:W-:-:S02]  /*1f10*/  FADD.FTZ R145, R103, R42 ;  /* 0x0000002a67917221 */ /* 0x000fc40000010000 */
[----:B------:R-:W-:Y:S02]  /*1f20*/  @!P2 IMAD R39, R39, R38, R138 ;  /* 0x000000262727a224 */ /* 0x000fe400078e028a */
[C---:B--2---:R-:W-:Y:S01]  /*1f30*/  FMUL.FTZ R144, R156.reuse, R143 ;  /* 0x0000008f9c907220 */ /* 0x044fe20000410000 */
[----:B------:R-:W-:Y:S01]  /*1f40*/  IMAD.MOV.U32 R158, RZ, RZ, RZ ;  /* 0x000000ffff9e7224 */ /* 0x000fe200078e00ff */
[----:B------:R-:W2:Y:S01]  /*1f50*/  MUFU.EX2 R142, R142 ;  /* 0x0000008e008e7308 */ /* 0x000ea20000000800 */
[----:B------:R-:W-:Y:S01]  /*1f60*/  @!P2 IMAD.WIDE R38, R39, 0x8, R34 ;  /* 0x000000082726a825 */ /* 0x000fe200078e0222 */
[----:B------:R-:W-:Y:S03]  /*1f70*/  BAR.SYNC.DEFER_BLOCKING 0x0 ;  /* 0x0000000000007b1d */ /* 0x000fe60000010000 */
[----:B---3--:R-:W-:Y:S01]  /*1f80*/  FMUL.FTZ R146, R156, R145 ;  /* 0x000000919c927220 */ /* 0x008fe20000410000 */
[----:B------:R-:W-:-:S02]  /*1f90*/  FADD.FTZ R147, R105, R42 ;  /* 0x0000002a69937221 */ /* 0x000fc40000010000 */
[----:B------:R-:W3:Y:S08]  /*1fa0*/  MUFU.EX2 R144, R144 ;  /* 0x0000009000907308 */ /* 0x000ef00000000800 */
[----:B------:R-:W0:Y:S01]  /*1fb0*/  MUFU.EX2 R146, R146 ;  /* 0x0000009200927308 */ /* 0x000e220000000800 */
[----:B------:R2:W5:Y:S02]  /*1fc0*/  @!P2 LDG.E R158, desc[UR12][R38.64+0x4] ;  /* 0x0000040c269ea981 */ /* 0x000564000c1e1900 */
[----:B--2---:R-:W-:Y:S01]  /*1fd0*/  FMUL.FTZ R38, R156, R147 ;  /* 0x000000939c267220 */ /* 0x004fe20000410000 */
[----:B------:R-:W-:-:S05]  /*1fe0*/  FMUL.FTZ R37, R161, R142 ;  /* 0x0000008ea1257220 */ /* 0x000fca0000410000 */
[----:B------:R-:W2:Y:S01]  /*1ff0*/  MUFU.EX2 R38, R38 ;  /* 0x0000002600267308 */ /* 0x000ea20000000800 */
[----:B------:R-:W-:Y:S01]  /*2000*/  ISETP.NE.AND P2, PT, R48, 0x1f, PT ;  /* 0x0000001f3000780c */ /* 0x000fe20003f45270 */
[----:B---3--:R-:W-:-:S04]  /*2010*/  FMUL.FTZ R37, R144, R37 ;  /* 0x0000002590257220 */ /* 0x008fc80000410000 */
[----:B0-----:R-:W-:Y:S01]  /*2020*/  FMUL.FTZ R37, R146, R37 ;  /* 0x0000002592257220 */ /* 0x001fe20000410000 */
[----:B------:R-:W-:-:S04]  /*2030*/  FMUL.FTZ R152, R85, R136 ;  /* 0x0000008855987220 */ /* 0x000fc80000410000 */
[----:B-1----:R-:W-:Y:S01]  /*2040*/  FMUL.FTZ R181, R152, R127 ;  /* 0x0000007f98b57220 */ /* 0x002fe20000410000 */
[----:B--2---:R-:W-:Y:S02]  /*2050*/  FMUL.FTZ R160, R38, R37 ;  /* 0x0000002526a07220 */ /* 0x004fe40000410000 */
[----:B------:R-:W-:Y:S01]  /*2060*/  @P2 LEA R37, R48, R61, 0x2 ;  /* 0x0000003d30252211 */ /* 0x000fe200078e10ff */
[----:B------:R-:W-:-:S04]  /*2070*/  FADD.FTZ R149, R107, R42 ;  /* 0x0000002a6b957221 */ /* 0x000fc80000010000 */
[----:B------:R0:W1:Y:S01]  /*2080*/  @P2 LDS R152, [R37+0x128c] ;  /* 0x00128c0025982984 */ /* 0x0000620000000800 */
[----:B------:R-:W-:Y:S01]  /*2090*/  FMUL.FTZ R155, R156, R149 ;  /* 0x000000959c9b7220 */ /* 0x000fe20000410000 */
[--C-:B------:R-:W-:Y:S01]  /*20a0*/  FADD.FTZ R151, R109, R42.reuse ;  /* 0x0000002a6d977221 */ /* 0x100fe20000010000 */
[----:B------:R-:W-:-:S03]  /*20b0*/  FADD.FTZ R153, R111, R42 ;  /* 0x0000002a6f997221 */ /* 0x000fc60000010000 */
[C---:B------:R-:W-:Y:S01]  /*20c0*/  FMUL.FTZ R39, R156.reuse, R151 ;  /* 0x000000979c277220 */ /* 0x040fe20000410000 */
[----:B------:R-:W-:Y:S01]  /*20d0*/  FMUL.FTZ R157, R156, R153 ;  /* 0x000000999c9d7220 */ /* 0x000fe20000410000 */
[----:B------:R-:W2:Y:S01]  /*20e0*/  MUFU.EX2 R155, R155 ;  /* 0x0000009b009b7308 */ /* 0x000ea20000000800 */
[----:B------:R-:W-:Y:S01]  /*20f0*/  FMUL.FTZ R154, R92, R117 ;  /* 0x000000755c9a7220 */ /* 0x000fe20000410000 */
[----:B------:R-:W-:-:S06]  /*2100*/  FMUL.FTZ R150, R87, R134 ;  /* 0x0000008657967220 */ /* 0x000fcc0000410000 */
[----:B------:R-:W3:Y:S01]  /*2110*/  MUFU.EX2 R39, R39 ;  /* 0x0000002700277308 */ /* 0x000ee20000000800 */
[----:B------:R-:W-:-:S07]  /*2120*/  FMUL.FTZ R176, R154, R125 ;  /* 0x0000007d9ab07220 */ /* 0x000fce0000410000 */
[----:B------:R-:W0:Y:S01]  /*2130*/  MUFU.EX2 R157, R157 ;  /* 0x0000009d009d7308 */ /* 0x000e220000000800 */
[----:B------:R-:W-:Y:S01]  /*2140*/  FMUL.FTZ R148, R89, R132 ;  /* 0x0000008459947220 */ /* 0x000fe20000410000 */
[----:B------:R-:W-:Y:S01]  /*2150*/  FMUL.FTZ R183, R150, R139 ;  /* 0x0000008b96b77220 */ /* 0x000fe20000410000 */
[----:B------:R-:W-:Y:S01]  /*2160*/  FFMA.FTZ R165, R176, R142, R181 ;  /* 0x0000008eb0a57223 */ /* 0x000fe200000100b5 */
[----:B--2---:R-:W-:Y:S01]  /*2170*/  FMUL.FTZ R160, R155, R160 ;  /* 0x000000a09ba07220 */ /* 0x004fe20000410000 */
[----:B------:R-:W-:Y:S01]  /*2180*/  FMUL.FTZ R36, R91, R130 ;  /* 0x000000825b247220 */ /* 0x000fe20000410000 */
[----:B------:R-:W-:Y:S01]  /*2190*/  FMUL.FTZ R164, R93, R128 ;  /* 0x000000805da47220 */ /* 0x000fe20000410000 */
[----:B------:R-:W-:Y:S01]  /*21a0*/  FMUL.FTZ R185, R148, R137 ;  /* 0x0000008994b97220 */ /* 0x000fe20000410000 */
[----:B------:R-:W-:Y:S01]  /*21b0*/  FFMA.FTZ R171, R144, R165, R183 ;  /* 0x000000a590ab7223 */ /* 0x000fe200000100b7 */
[----:B------:R-:W-:Y:S01]  /*21c0*/  BSSY B0, `(.L_x_9026) ;  /* 0x0000019000007945 */ /* 0x000fe20003800000 */
[----:B---3--:R-:W-:Y:S01]  /*21d0*/  FMUL.FTZ R156, R39, R160 ;  /* 0x000000a0279c7220 */ /* 0x008fe20000410000 */
[----:B------:R-:W-:Y:S01]  /*21e0*/  FMUL.FTZ R2, R94, R115 ;  /* 0x000000735e027220 */ /* 0x000fe20000410000 */
[----:B------:R-:W-:Y:S01]  /*21f0*/  FMUL.FTZ R166, R95, R126 ;  /* 0x0000007e5fa67220 */ /* 0x000fe20000410000 */
        /* <DEDUP_REMOVED lines=8> */
[----:B------:R-:W-:Y:S01]  /*2280*/  FMUL.FTZ R162, R104, R173 ;  /* 0x000000ad68a27220 */ /* 0x000fe20000410000 */
[----:B0-----:R-:W-:Y:S01]  /*2290*/  FFMA.FTZ R148, R157, R177, R170 ;  /* 0x000000b19d947223 */ /* 0x001fe200000100aa */
[----:B-1----:R-:W-:Y:S06]  /*22a0*/  @P2 BRA `(.L_x_9027) ;  /* 0x0000000000282947 */ /* 0x002fec0003800000 */
[----:B------:R-:W-:Y:S02]  /*22b0*/  ISETP.NE.AND P3, PT, R168, UR23, PT ;  /* 0x00000017a8007c0c */ /* 0x000fe4000bf65270 */
[----:B------:R-:W-:-:S11]  /*22c0*/  MOV R152, 0x3f800000 ;  /* 0x3f80000000987802 */ /* 0x000fd60000000f00 */
[----:B------:R-:W-:Y:S05]  /*22d0*/  @!P3 BRA `(.L_x_9027) ;  /* 0x00000000001cb947 */ /* 0x000fea0003800000 */
[----:B------:R-:W-:-:S04]  /*22e0*/  IADD3 R37, -R59, UR23, RZ ;  /* 0x000000173b257c10 */ /* 0x000fc8000fffe1ff */
[----:B------:R-:W-:-:S04]  /*22f0*/  LEA.HI R36, R37, R37, RZ, 0x1 ;  /* 0x0000002525247211 */ /* 0x000fc800078f08ff */
[----:B------:R-:W-:-:S05]  /*2300*/  LOP3.LUT R36, R36, 0xfffffe, RZ, 0xc0, !PT ;  /* 0x00fffffe24247812 */ /* 0x000fca00078ec0ff */
[----:B------:R-:W-:-:S05]  /*2310*/  IMAD.IADD R37, R37, 0x1, -R36 ;  /* 0x0000000125257824 */ /* 0x000fca00078e0a24 */
[----:B------:R-:W-:-:S04]  /*2320*/  LEA R36, R37, R138, 0x8 ;  /* 0x0000008a25247211 */ /* 0x000fc800078e40ff */
[----:B------:R-:W-:-:S05]  /*2330*/  LEA R36, R36, R61, 0x2 ;  /* 0x0000003d24247211 */ /* 0x000fca00078e10ff */
[----:B------:R0:W1:Y:S02]  /*2340*/  LDS R152, [R36+0xa88] ;  /* 0x000a880024987984 */ /* 0x0000640000000800 */
.L_x_9027:
[----:B------:R-:W-:Y:S05]  /*2350*/  BSYNC B0 ;  /* 0x0000000000007941 */ /* 0x000fea0003800000 */
.L_x_9026:
[----:B01----:R-:W-:Y:S01]  /*2360*/  FMUL.FTZ R36, R157, R152 ;  /* 0x000000989d247220 */ /* 0x003fe20000410000 */
        /* <DEDUP_REMOVED lines=19> */
[----:B------:R-:W-:Y:S01]  /*24a0*/  FMUL.FTZ R179, R144, R179 ;  /* 0x000000b390b37220 */ /* 0x000fe20000410000 */
[C---:B------:R-:W-:Y:S01]  /*24b0*/  FFMA.FTZ R172, R142.reuse, R148, R173 ;  /* 0x000000948eac7223 */ /* 0x040fe200000100ad */
        /* <DEDUP_REMOVED lines=32> */
[----:B------:R-:W-:Y:S01]  /*26c0*/  ISETP.GE.AND P3, PT, R50, 0x8, PT ;  /* 0x000000083200780c */ /* 0x000fe20003f66270 */
[----:B------:R-:W-:Y:S02]  /*26d0*/  IMAD.MOV.U32 R36, RZ, RZ, 0x3f800000 ;  /* 0x3f800000ff247424 */ /* 0x000fe400078e00ff */
        /* <DEDUP_REMOVED lines=21> */
[----:B------:R-:W-:Y:S02]  /*2830*/  ISETP.NE.AND P0, PT, R48, RZ, PT ;  /* 0x000000ff3000720c */ /* 0x000fe40003f05270 */
[----:B-----5:R-:W-:Y:S01]  /*2840*/  SHFL.IDX PT, R148, R158, RZ, 0x1f ;  /* 0x00001fff9e947589 */ /* 0x020fe200000e0000 */
[----:B--2---:R-:W-:-:S03]  /*2850*/  @!P3 FFMA.FTZ R172, R179, R174, R172 ;  /* 0x000000aeb3acb223 */ /* 0x004fc600000100ac */
[----:B------:R-:W-:Y:S01]  /*2860*/  SHFL.UP PT, R2, R2, 0x1, RZ ;  /* 0x0420000002027989 */ /* 0x000fe200000e00ff */
[----:B---3--:R-:W-:-:S03]  /*2870*/  @!P3 FMUL.FTZ R179, R179, R156 ;  /* 0x0000009cb3b3b220 */ /* 0x008fc60000410000 */
[----:B------:R-:W0:Y:S04]  /*2880*/  SHFL.UP PT, R171, R171, 0x1, RZ ;  /* 0x04200000abab7989 */ /* 0x000e2800000e00ff */
[----:B------:R-:W-:Y:S04]  /*2890*/  SHFL.DOWN PT, R154, R172, 0x1, 0x1f ;  /* 0x08201f00ac9a7f89 */ /* 0x000fe800000e0000 */
[----:B------:R-:W1:Y:S04]  /*28a0*/  SHFL.DOWN PT, R189, R179, 0x1, 0x1f ;  /* 0x08201f00b3bd7f89 */ /* 0x000e6800000e0000 */
[----:B------:R-:W-:Y:S04]  /*28b0*/  SHFL.IDX PT, R172, R172, RZ, 0x1f ;  /* 0x00001fffacac7589 */ /* 0x000fe800000e0000 */
[----:B------:R-:W2:Y:S01]  /*28c0*/  SHFL.IDX PT, R179, R179, RZ, 0x1f ;  /* 0x00001fffb3b37589 */ /* 0x000ea200000e0000 */
[----:B0-----:R-:W-:-:S04]  /*28d0*/  @P1 FFMA.FTZ R148, R171, R148, R2 ;  /* 0x00000094ab941223 */ /* 0x001fc80000010002 */
[----:B------:R-:W-:Y:S01]  /*28e0*/  FFMA.FTZ R187, R161, R148, R176 ;  /* 0x00000094a1bb7223 */ /* 0x000fe200000100b0 */
[----:B-1----:R-:W-:-:S03]  /*28f0*/  @P2 FFMA.FTZ R150, R189, R150, R154 ;  /* 0x00000096bd962223 */ /* 0x002fc6000001009a */
[-C--:B------:R-:W-:Y:S01]  /*2900*/  FFMA.FTZ R154, R142, R187.reuse, R181 ;  /* 0x000000bb8e9a7223 */ /* 0x080fe200000100b5 */
[----:B------:R-:W-:Y:S01]  /*2910*/  FFMA.FTZ R161, R0, R187, RZ ;  /* 0x000000bb00a17223 */ /* 0x000fe200000100ff */
[----:B------:R-:W-:Y:S01]  /*2920*/  FADD.FTZ R2, -R176, R187 ;  /* 0x000000bbb0027221 */ /* 0x000fe20000010100 */
[----:B------:R-:W-:Y:S01]  /*2930*/  FFMA.FTZ R152, R150, R152, R177 ;  /* 0x0000009896987223 */ /* 0x000fe200000100b1 */
[----:B------:R-:W-:Y:S01]  /*2940*/  FADD.FTZ R148, -R181, R154 ;  /* 0x0000009ab5947221 */ /* 0x000fe20000010100 */
[-C--:B------:R-:W-:Y:S01]  /*2950*/  FFMA.FTZ R161, R96, R154.reuse, R161 ;  /* 0x0000009a60a17223 */ /* 0x080fe200000100a1 */
[----:B------:R-:W-:Y:S01]  /*2960*/  FFMA.FTZ R154, R144, R154, R183 ;  /* 0x0000009a909a7223 */ /* 0x000fe200000100b7 */
[----:B------:R-:W-:Y:S01]  /*2970*/  FFMA.FTZ R156, R157, R152, R170 ;  /* 0x000000989d9c7223 */ /* 0x000fe200000100aa */
[C---:B--2---:R-:W-:Y:S01]  /*2980*/  FFMA.FTZ R37, R179.reuse, R37, R172 ;  /* 0x00000025b3257223 */ /* 0x044fe200000100ac */
        /* <DEDUP_REMOVED lines=22> */
[----:B------:R-:W-:Y:S01]  /*2af0*/  FFMA.FTZ R142, R142, R144, R173 ;  /* 0x000000908e8e7223 */ /* 0x000fe200000100ad */
[----:B------:R-:W-:Y:S01]  /*2b00*/  SHF.L.U32 R38, R48, 0x3, RZ ;  /* 0x0000000330267819 */ /* 0x000fe200000006ff */
[----:B------:R-:W-:Y:S01]  /*2b10*/  FFMA.FTZ R159, R108, R159, R165 ;  /* 0x0000009f6c9f7223 */ /* 0x000fe200000100a5 */
[----:B------:R-:W-:Y:S01]  /*2b20*/  FMUL.FTZ R164, R144, R141 ;  /* 0x0000008d90a47220 */ /* 0x000fe20000410000 */
[----:B------:R-:W-:Y:S01]  /*2b30*/  FMUL.FTZ R39, R142, R123 ;  /* 0x0000007b8e277220 */ /* 0x000fe20000410000 */
[----:B------:R-:W-:Y:S01]  /*2b40*/  @!P0 LEA R170, R138, R61, 0x3 ;  /* 0x0000003d8aaa8211 */ /* 0x000fe200078e18ff */
[----:B------:R-:W-:Y:S01]  /*2b50*/  FMUL.FTZ R176, R152, R153 ;  /* 0x0000009998b07220 */ /* 0x000fe20000410000 */
[----:B------:R-:W-:Y:S01]  /*2b60*/  LEA.HI.SX32 R38, R38, R38, 0x1b ;  /* 0x0000002626267211 */ /* 0x000fe200078fdaff */
[----:B------:R-:W-:Y:S01]  /*2b70*/  FFMA.FTZ R165, R2, R39, RZ ;  /* 0x0000002702a57223 */ /* 0x000fe200000100ff */
[----:B------:R-:W-:Y:S01]  /*2b80*/  FMUL.FTZ R177, R156, R151 ;  /* 0x000000979cb17220 */ /* 0x000fe20000410000 */
[----:B------:R-:W-:Y:S01]  /*2b90*/  IADD3 R178, -R81, UR6, -R48 ;  /* 0x0000000651b27c10 */ /* 0x000fe2000fffe930 */
[----:B------:R-:W-:Y:S01]  /*2ba0*/  FMUL.FTZ R166, R146, R143 ;  /* 0x0000008f92a67220 */ /* 0x000fe20000410000 */
[----:B------:R-:W-:Y:S01]  /*2bb0*/  FFMA.FTZ R165, R148, R164, R165 ;  /* 0x000000a494a57223 */ /* 0x000fe200000100a5 */
[----:B------:R-:W-:Y:S01]  /*2bc0*/  LEA R38, R38, R61, 0x2 ;  /* 0x0000003d26267211 */ /* 0x000fe200078e10ff */
[----:B------:R-:W-:Y:S01]  /*2bd0*/  FMUL.FTZ R173, R95, R176 ;  /* 0x000000b05fad7220 */ /* 0x000fe20000410000 */
[----:B------:R-:W-:Y:S01]  /*2be0*/  FMUL.FTZ R171, R94, R177 ;  /* 0x000000b15eab7220 */ /* 0x000fe20000410000 */
[----:B------:R0:W-:Y:S01]  /*2bf0*/  @!P0 STS.64 [R170+0x1308], R36 ;  /* 0x00130824aa008388 */ /* 0x0001e20000000a00 */
[----:B------:R-:W-:Y:S01]  /*2c00*/  ISETP.GE.AND P1, PT, R178, 0x1, PT ;  /* 0x00000001b200780c */ /* 0x000fe20003f26270 */
[----:B------:R-:W-:Y:S01]  /*2c10*/  FFMA.FTZ R165, R150, R166, R165 ;  /* 0x000000a696a57223 */ /* 0x000fe200000100a5 */
[----:B------:R-:W-:Y:S01]  /*2c20*/  FMUL.FTZ R174, R158, R149 ;  /* 0x000000959eae7220 */ /* 0x000fe20000410000 */
[----:B------:R-:W-:Y:S01]  /*2c30*/  FMUL.FTZ R172, R160, R147 ;  /* 0x00000093a0ac7220 */ /* 0x000fe20000410000 */
[----:B------:R1:W-:Y:S01]  /*2c40*/  STS [R38+0x44c], R173 ;  /* 0x00044cad26007388 */ /* 0x0003e20000000800 */
[----:B------:R-:W-:Y:S01]  /*2c50*/  FMUL.FTZ R39, R92, R39 ;  /* 0x000000275c277220 */ /* 0x000fe20000410000 */
[----:B------:R-:W-:-:S02]  /*2c60*/  FMUL.FTZ R175, R93, R174 ;  /* 0x000000ae5daf7220 */ /* 0x000fc40000410000 */
[----:B------:R2:W-:Y:S01]  /*2c70*/  STS [R38+0x448], R171 ;  /* 0x000448ab26007388 */ /* 0x0005e20000000800 */
[----:B0-----:R-:W-:Y:S01]  /*2c80*/  FMUL.FTZ R36, R162, R145 ;  /* 0x00000091a2247220 */ /* 0x001fe20000410000 */
[----:B------:R-:W-:Y:S02]  /*2c90*/  FMUL.FTZ R37, R85, R164 ;  /* 0x000000a455257220 */ /* 0x000fe40000410000 */
[----:B------:R-:W-:Y:S01]  /*2ca0*/  STS [R38+0x444], R175 ;  /* 0x000444af26007388 */ /* 0x000fe20000000800 */
[----:B-1----:R-:W-:Y:S01]  /*2cb0*/  FMUL.FTZ R173, R91, R172 ;  /* 0x000000ac5bad7220 */ /* 0x002fe20000410000 */
[----:B------:R-:W-:Y:S01]  /*2cc0*/  FFMA.FTZ R170, R154, R36, R165 ;  /* 0x000000249aaa7223 */ /* 0x000fe200000100a5 */
[----:B------:R-:W-:Y:S01]  /*2cd0*/  FMUL.FTZ R165, R87, R166 ;  /* 0x000000a657a57220 */ /* 0x000fe20000410000 */
[----:B------:R-:W-:Y:S01]  /*2ce0*/  STS [R38+0x434], R37 ;  /* 0x0004342526007388 */ /* 0x000fe20000000800 */
[----:B--2---:R-:W-:Y:S01]  /*2cf0*/  FMUL.FTZ R171, R89, R36 ;  /* 0x0000002459ab7220 */ /* 0x004fe20000410000 */
[----:B------:R-:W-:-:S02]  /*2d00*/  FFMA.FTZ R170, R155, R172, R170 ;  /* 0x000000ac9baa7223 */ /* 0x000fc400000100aa */
[----:B------:R0:W-:Y:S02]  /*2d10*/  STS [R38+0x440], R173 ;  /* 0x000440ad26007388 */ /* 0x0001e40000000800 */
[----:B------:R-:W-:Y:S02]  /*2d20*/  FFMA.FTZ R170, R161, R174, R170 ;  /* 0x000000aea1aa7223 */ /* 0x000fe400000100aa */
[----:B------:R1:W-:Y:S04]  /*2d30*/  STS [R38+0x43c], R171 ;  /* 0x00043cab26007388 */ /* 0x0003e80000000800 */
[----:B------:R1:W-:Y:S01]  /*2d40*/  STS [R38+0x438], R165 ;  /* 0x000438a526007388 */ /* 0x0003e20000000800 */
[----:B0-----:R-:W-:-:S03]  /*2d50*/  VIADD R173, R48, 0x20 ;  /* 0x0000002030ad7836 */ /* 0x001fc60000000000 */
[----:B------:R1:W-:Y:S01]  /*2d60*/  STS [R38+0x430], R39 ;  /* 0x0004302726007388 */ /* 0x0003e20000000800 */
[----:B------:R-:W-:Y:S06]  /*2d70*/  BAR.SYNC.DEFER_BLOCKING 0x0 ;  /* 0x0000000000007b1d */ /* 0x000fec0000010000 */
[----:B------:R-:W-:Y:S05]  /*2d80*/  @!P1 BRA `(.L_x_9029) ;  /* 0x0000000000289947 */ /* 0x000fea0003800000 */
[----:B------:R-:W-:Y:S01]  /*2d90*/  LEA.HI.SX32 R36, R48, R48, 0x1b ;  /* 0x0000003030247211 */ /* 0x000fe200078fdaff */
[----:B------:R-:W-:-:S03]  /*2da0*/  IMAD R37, R140, UR20, RZ ;  /* 0x000000148c257c24 */ /* 0x000fc6000f8e02ff */
[----:B------:R-:W-:Y:S01]  /*2db0*/  LEA R164, R36, R61, 0x2 ;  /* 0x0000003d24a47211 */ /* 0x000fe200078e10ff */
[C---:B-1----:R-:W-:Y:S02]  /*2dc0*/  IMAD R39, R138.reuse, UR21, R37 ;  /* 0x000000158a277c24 */ /* 0x042fe4000f8e0225 */
[----:B------:R-:W-:Y:S02]  /*2dd0*/  IMAD.WIDE.U32 R36, R138, UR20, R26 ;  /* 0x000000148a247c25 */ /* 0x000fe4000f8e001a */
[----:B------:R-:W0:Y:S03]  /*2de0*/  LDS R165, [R164+0x430] ;  /* 0x00043000a4a57984 */ /* 0x000e260000000800 */
[----:B------:R-:W-:Y:S02]  /*2df0*/  IADD3 R37, R37, R39, RZ ;  /* 0x0000002725257210 */ /* 0x000fe40007ffe0ff */
[----:B------:R-:W-:-:S04]  /*2e00*/  LEA R38, P1, R36, UR24, 0x2 ;  /* 0x0000001824267c11 */ /* 0x000fc8000f8210ff */
[----:B------:R-:W-:-:S05]  /*2e10*/  LEA.HI.X R39, R36, UR25, R37, 0x2, P1 ;  /* 0x0000001924277c11 */ /* 0x000fca00088f1425 */
[----:B0-----:R0:W-:Y:S04]  /*2e20*/  REDG.E.ADD.F32.FTZ.RN.STRONG.GPU desc[UR12][R38.64], R165 ;  /* 0x000000a5260079a6 */ /* 0x0011e8000c10f38c */
.L_x_9029:
[----:B------:R-:W-:Y:S05]  /*2e30*/  BSYNC B0 ;  /* 0x0000000000007941 */ /* 0x000fea0003800000 */
.L_x_9028:
[----:B------:R-:W-:Y:S01]  /*2e40*/  LEA.HI.SX32 R36, R173, R48, 0x1b ;  /* 0x00000030ad247211 */ /* 0x000fe200078fdaff */
[----:B------:R-:W-:Y:S01]  /*2e50*/  USHF.L.U64.HI UR7, UR4, 0x2, UR5 ;  /* 0x0000000204077899 */ /* 0x000fe20008010205 */
[----:B------:R-:W-:Y:S01]  /*2e60*/  ISETP.GE.AND P1, PT, R178, 0x21, PT ;  /* 0x00000021b200780c */ /* 0x000fe20003f26270 */
[----:B------:R-:W-:Y:S01]  /*2e70*/  USHF.L.U32 UR22, UR4, 0x2, URZ ;  /* 0x0000000204167899 */ /* 0x000fe2000800063f */
[----:B------:R-:W-:Y:S01]  /*2e80*/  LEA R36, R36, R61, 0x2 ;  /* 0x0000003d24247211 */ /* 0x000fe200078e10ff */
[----:B------:R-:W-:Y:S01]  /*2e90*/  FFMA.FTZ R170, R157, R177, R170 ;  /* 0x000000b19daa7223 */ /* 0x000fe200000100aa */
[----:B------:R-:W-:Y:S01]  /*2ea0*/  FMUL.FTZ R37, R163, R176 ;  /* 0x000000b0a3257220 */ /* 0x000fe20000410000 */
[----:B01----:R-:W-:Y:S01]  /*2eb0*/  IMAD R38, R8, UR7, RZ ;  /* 0x0000000708267c24 */ /* 0x003fe2000f8e02ff */
[----:B------:R-:W-:Y:S01]  /*2ec0*/  BSSY B0, `(.L_x_9030) ;  /* 0x000000a000007945 */ /* 0x000fe20003800000 */
[----:B------:R0:W1:Y:S01]  /*2ed0*/  LDS R39, [R36+0x4b0] ;  /* 0x0004b00024277984 */ /* 0x0000620000000800 */
[----:B------:R-:W-:Y:S01]  /*2ee0*/  FADD.FTZ R164, R170, R37 ;  /* 0x00000025aaa47221 */ /* 0x000fe20000010000 */
[C---:B------:R-:W-:Y:S01]  /*2ef0*/  IADD3 R165, R48.reuse, 0x40, RZ ;  /* 0x0000004030a57810 */ /* 0x040fe20007ffe0ff */
[----:B------:R-:W-:-:S02]  /*2f00*/  VIADD R171, R48, 0x60 ;  /* 0x0000006030ab7836 */ /* 0x000fc40000000000 */
[----:B------:R-:W-:Y:S01]  /*2f10*/  IMAD R173, R9, UR22, R38 ;  /* 0x0000001609ad7c24 */ /* 0x000fe2000f8e0226 */
[----:B------:R-:W-:Y:S06]  /*2f20*/  @!P1 BRA `(.L_x_9031) ;  /* 0x00000000000c9947 */ /* 0x000fec0003800000 */
[----:B0-----:R-:W-:-:S05]  /*2f30*/  IMAD.WIDE.U32 R36, R8, UR22, R24 ;  /* 0x0000001608247c25 */ /* 0x001fca000f8e0018 */
[----:B------:R-:W-:-:S05]  /*2f40*/  IADD3 R37, R37, R173, RZ ;  /* 0x000000ad25257210 */ /* 0x000fca0007ffe0ff */
[----:B-1----:R2:W-:Y:S02]  /*2f50*/  REDG.E.ADD.F32.FTZ.RN.STRONG.GPU desc[UR12][R36.64], R39 ;  /* 0x00000027240079a6 */ /* 0x0025e4000c10f38c */
.L_x_9031:
[----:B------:R-:W-:Y:S05]  /*2f60*/  BSYNC B0 ;  /* 0x0000000000007941 */ /* 0x000fea0003800000 */
.L_x_9030:
[-C--:B0-2---:R-:W-:Y:S01]  /*2f70*/  LEA.HI.SX32 R36, R165, R48.reuse, 0x1b ;  /* 0x00000030a5247211 */ /* 0x085fe200078fdaff */
[----:B------:R-:W-:Y:S01]  /*2f80*/  BSSY B0, `(.L_x_9032) ;  /* 0x0000012000007945 */ /* 0x000fe20003800000 */
[----:B------:R-:W-:Y:S02]  /*2f90*/  ISETP.GE.AND P6, PT, R178, 0x41, PT ;  /* 0x00000041b200780c */ /* 0x000fe40003fc6270 */
[----:B------:R-:W-:Y:S02]  /*2fa0*/  LEA R36, R36, R61, 0x2 ;  /* 0x0000003d24247211 */ /* 0x000fe400078e10ff */
[-C--:B------:R-:W-:Y:S02]  /*2fb0*/  LEA.HI.SX32 R38, R171, R48.reuse, 0x1b ;  /* 0x00000030ab267211 */ /* 0x080fe400078fdaff */
[C---:B------:R-:W-:Y:S01]  /*2fc0*/  IADD3 R37, R48.reuse, 0x80, RZ ;  /* 0x0000008030257810 */ /* 0x040fe20007ffe0ff */
[----:B-1----:R0:W1:Y:S01]  /*2fd0*/  LDS R39, [R36+0x530] ;  /* 0x0005300024277984 */ /* 0x0020620000000800 */
[----:B------:R-:W-:Y:S01]  /*2fe0*/  IADD3 R165, R48, 0xa0, RZ ;  /* 0x000000a030a57810 */ /* 0x000fe20007ffe0ff */
[----:B------:R-:W-:Y:S01]  /*2ff0*/  IMAD R166, R38, 0x4, R61 ;  /* 0x0000000426a67824 */ /* 0x000fe200078e023d */
[----:B------:R-:W-:-:S02]  /*3000*/  LEA.HI.SX32 R140, R37, R48, 0x1b ;  /* 0x00000030258c7211 */ /* 0x000fc400078fdaff */
[C---:B------:R-:W-:Y:S02]  /*3010*/  ISETP.GE.AND P1, PT, R178.reuse, 0x61, PT ;  /* 0x00000061b200780c */ /* 0x040fe40003f26270 */
[C---:B------:R-:W-:Y:S02]  /*3020*/  ISETP.GE.AND P2, PT, R178.reuse, 0x81, PT ;  /* 0x00000081b200780c */ /* 0x040fe40003f46270 */
[C---:B------:R-:W-:Y:S02]  /*3030*/  ISETP.GE.AND P3, PT, R178.reuse, 0xa1, PT ;  /* 0x000000a1b200780c */ /* 0x040fe40003f66270 */
[C---:B------:R-:W-:Y:S02]  /*3040*/  ISETP.GE.AND P4, PT, R178.reuse, 0xc1, PT ;  /* 0x000000c1b200780c */ /* 0x040fe40003f86270 */
[----:B------:R-:W-:Y:S01]  /*3050*/  ISETP.GE.AND P5, PT, R178, 0xe1, PT ;  /* 0x000000e1b200780c */ /* 0x000fe20003fa6270 */
[----:B0-----:R-:W-:-:S12]  /*3060*/  @!P6 BRA `(.L_x_9033) ;  /* 0x00000000000ce947 */ /* 0x001fd80003800000 */
[----:B------:R-:W-:-:S05]  /*3070*/  IMAD.WIDE.U32 R36, R8, UR22, R22 ;  /* 0x0000001608247c25 */ /* 0x000fca000f8e0016 */
[----:B------:R-:W-:-:S05]  /*3080*/  IADD3 R37, R173, R37, RZ ;  /* 0x00000025ad257210 */ /* 0x000fca0007ffe0ff */
[----:B-1----:R0:W-:Y:S02]  /*3090*/  REDG.E.ADD.F32.FTZ.RN.STRONG.GPU desc[UR12][R36.64], R39 ;  /* 0x00000027240079a6 */ /* 0x0021e4000c10f38c */
.L_x_9033:
[----:B------:R-:W-:Y:S05]  /*30a0*/  BSYNC B0 ;  /* 0x0000000000007941 */ /* 0x000fea0003800000 */
.L_x_9032:
[----:B01----:R0:W1:Y:S01]  /*30b0*/  LDS R39, [R166+0x5b0] ;  /* 0x0005b000a6277984 */ /* 0x0030620000000800 */
[----:B------:R-:W-:Y:S01]  /*30c0*/  BSSY B0, `(.L_x_9034) ;  /* 0x0000008000007945 */ /* 0x000fe20003800000 */
[----:B------:R-:W-:Y:S02]  /*30d0*/  IADD3 R171, R48, 0xc0, RZ ;  /* 0x000000c030ab7810 */ /* 0x000fe40007ffe0ff */
[----:B------:R-:W-:Y:S02]  /*30e0*/  LEA.HI.SX32 R38, R165, R48, 0x1b ;  /* 0x00000030a5267211 */ /* 0x000fe400078fdaff */
[----:B------:R-:W-:Y:S01]  /*30f0*/  LEA R170, R140, R61, 0x2 ;  /* 0x0000003d8caa7211 */ /* 0x000fe200078e10ff */
[----:B------:R-:W-:Y:S06]  /*3100*/  @!P1 BRA `(.L_x_9035) ;  /* 0x00000000000c9947 */ /* 0x000fec0003800000 */
[----:B------:R-:W-:-:S05]  /*3110*/  IMAD.WIDE.U32 R36, R8, UR22, R20 ;  /* 0x0000001608247c25 */ /* 0x000fca000f8e0014 */
[----:B------:R-:W-:-:S05]  /*3120*/  IADD3 R37, R173, R37, RZ ;  /* 0x00000025ad257210 */ /* 0x000fca0007ffe0ff */
[----:B-1----:R2:W-:Y:S02]  /*3130*/  REDG.E.ADD.F32.FTZ.RN.STRONG.GPU desc[UR12][R36.64], R39 ;  /* 0x00000027240079a6 */ /* 0x0025e4000c10f38c */
.L_x_9035:
[----:B------:R-:W-:Y:S05]  /*3140*/  BSYNC B0 ;  /* 0x0000000000007941 */ /* 0x000fea0003800000 */
.L_x_9034:
[----:B-12---:R1:W2:Y:S01]  /*3150*/  LDS R39, [R170+0x630] ;  /* 0x00063000aa277984 */ /* 0x0062a20000000800 */
[----:B------:R-:W-:Y:S01]  /*3160*/  BSSY B0, `(.L_x_9036) ;  /* 0x0000008000007945 */ /* 0x000fe20003800000 */
[----:B------:R-:W-:Y:S01]  /*3170*/  VIADD R165, R48, 0xe0 ;  /* 0x000000e030a57836 */ /* 0x000fe20000000000 */
[----:B------:R-:W-:Y:S02]  /*3180*/  LEA.HI.SX32 R140, R171, R48, 0x1b ;  /* 0x00000030ab8c7211 */ /* 0x000fe400078fdaff */
[----:B0-----:R-:W-:Y:S01]  /*3190*/  LEA R166, R38, R61, 0x2 ;  /* 0x0000003d26a67211 */ /* 0x001fe200078e10ff */
[----:B------:R-:W-:Y:S06]  /*31a0*/  @!P2 BRA `(.L_x_9037) ;  /* 0x00000000000ca947 */ /* 0x000fec0003800000 */
[----:B------:R-:W-:-:S05]  /*31b0*/  IMAD.WIDE.U32 R36, R8, UR22, R18 ;  /* 0x0000001608247c25 */ /* 0x000fca000f8e0012 */
[----:B------:R-:W-:-:S05]  /*31c0*/  IADD3 R37, R173, R37, RZ ;  /* 0x00000025ad257210 */ /* 0x000fca0007ffe0ff */
[----:B--2---:R0:W-:Y:S02]  /*31d0*/  REDG.E.ADD.F32.FTZ.RN.STRONG.GPU desc[UR12][R36.64], R39 ;  /* 0x00000027240079a6 */ /* 0x0041e4000c10f38c */
.L_x_9037:
[----:B------:R-:W-:Y:S05]  /*31e0*/  BSYNC B0 ;  /* 0x0000000000007941 */ /* 0x000fea0003800000 */
.L_x_9036:
[----:B0-2---:R0:W2:Y:S01]  /*31f0*/  LDS R39, [R166+0x6b0] ;  /* 0x0006b000a6277984 */ /* 0x0050a20000000800 */
[----:B------:R-:W-:Y:S01]  /*3200*/  BSSY B0, `(.L_x_9038) ;  /* 0x0000007000007945 */ /* 0x000fe20003800000 */
[----:B------:R-:W-:Y:S02]  /*3210*/  LEA.HI.SX32 R38, R165, R48, 0x1b ;  /* 0x00000030a5267211 */ /* 0x000fe400078fdaff */
[----:B------:R-:W-:Y:S01]  /*3220*/  LEA R140, R140, R61, 0x2 ;  /* 0x0000003d8c8c7211 */ /* 0x000fe200078e10ff */
[----:B------:R-:W-:Y:S06]  /*3230*/  @!P3 BRA `(.L_x_9039) ;  /* 0x00000000000cb947 */ /* 0x000fec0003800000 */
[----:B------:R-:W-:-:S05]  /*3240*/  IMAD.WIDE.U32 R36, R8, UR22, R16 ;  /* 0x0000001608247c25 */ /* 0x000fca000f8e0010 */
[----:B------:R-:W-:-:S05]  /*3250*/  IADD3 R37, R173, R37, RZ ;  /* 0x00000025ad257210 */ /* 0x000fca0007ffe0ff */
[----:B--2---:R3:W-:Y:S02]  /*3260*/  REDG.E.ADD.F32.FTZ.RN.STRONG.GPU desc[UR12][R36.64], R39 ;  /* 0x00000027240079a6 */ /* 0x0047e4000c10f38c */
.L_x_9039:
[----:B------:R-:W-:Y:S05]  /*3270*/  BSYNC B0 ;  /* 0x0000000000007941 */ /* 0x000fea0003800000 */
.L_x_9038:
[----:B--23--:R2:W3:Y:S01]  /*3280*/  LDS R39, [R140+0x730] ;  /* 0x000730008c277984 */ /* 0x00c4e20000000800 */
[----:B------:R-:W-:Y:S01]  /*3290*/  BSSY B0, `(.L_x_9040) ;  /* 0x0000006000007945 */ /* 0x000fe20003800000 */
[----:B------:R-:W-:-:S03]  /*32a0*/  IMAD R38, R38, 0x4, R61 ;  /* 0x0000000426267824 */ /* 0x000fc600078e023d */
[----:B------:R-:W-:Y:S05]  /*32b0*/  @!P4 BRA `(.L_x_9041) ;  /* 0x00000000000cc947 */ /* 0x000fea0003800000 */
[----:B------:R-:W-:-:S05]  /*32c0*/  IMAD.WIDE.U32 R36, R8, UR22, R14 ;  /* 0x0000001608247c25 */ /* 0x000fca000f8e000e */
[----:B------:R-:W-:-:S05]  /*32d0*/  IADD3 R37, R173, R37, RZ ;  /* 0x00000025ad257210 */ /* 0x000fca0007ffe0ff */
[----:B---3--:R4:W-:Y:S02]  /*32e0*/  REDG.E.ADD.F32.FTZ.RN.STRONG.GPU desc[UR12][R36.64], R39 ;  /* 0x00000027240079a6 */ /* 0x0089e4000c10f38c */
.L_x_9041:
[----:B------:R-:W-:Y:S05]  /*32f0*/  BSYNC B0 ;  /* 0x0000000000007941 */ /* 0x000fea0003800000 */
.L_x_9040:
[----:B---34-:R3:W4:Y:S01]  /*3300*/  LDS R39, [R38+0x7b0] ;  /* 0x0007b00026277984 */ /* 0x0187220000000800 */
[----:B------:R-:W-:Y:S01]  /*3310*/  BSSY B0, `(.L_x_9042) ;  /* 0x0000005000007945 */ /* 0x000fe20003800000 */
[----:B------:R-:W-:-:S03]  /*3320*/  IMAD.WIDE.U32 R36, R8, UR22, R12 ;  /* 0x0000001608247c25 */ /* 0x000fc6000f8e000c */
[----:B------:R-:W-:Y:S05]  /*3330*/  @!P5 BRA `(.L_x_9043) ;  /* 0x000000000008d947 */ /* 0x000fea0003800000 */
[----:B------:R-:W-:-:S05]  /*3340*/  IADD3 R37, R173, R37, RZ ;  /* 0x00000025ad257210 */ /* 0x000fca0007ffe0ff */
[----:B----4-:R4:W-:Y:S02]  /*3350*/  REDG.E.ADD.F32.FTZ.RN.STRONG.GPU desc[UR12][R36.64], R39 ;  /* 0x00000027240079a6 */ /* 0x0109e4000c10f38c */
.L_x_9043:
[----:B------:R-:W-:Y:S05]  /*3360*/  BSYNC B0 ;  /* 0x0000000000007941 */ /* 0x000fea0003800000 */
.L_x_9042:
[----:B----4-:R-:W4:Y:S01]  /*3370*/  SHFL.DOWN PT, R37, R164, 0x1, 0x1f ;  /* 0x08201f00a4257f89 */ /* 0x010f2200000e0000 */
[C---:B------:R-:W-:Y:S01]  /*3380*/  ISETP.GT.AND P1, PT, R50.reuse, 0x1e, PT ;  /* 0x0000001e3200780c */ /* 0x040fe20003f24270 */
[----:B------:R-:W-:Y:S01]  /*3390*/  FMUL.FTZ R129, R129, R152 ;  /* 0x0000009881817220 */ /* 0x000fe20000410000 */
[----:B------:R-:W-:Y:S01]  /*33a0*/  ISETP.NE.AND P2, PT, R50, RZ, PT ;  /* 0x000000ff3200720c */ /* 0x000fe20003f45270 */
[----:B------:R-:W5:Y:S01]  /*33b0*/  SHFL.DOWN PT, R36, R159, 0x1, 0x1f ;  /* 0x08201f009f247f89 */ /* 0x000f6200000e0000 */
        /* <DEDUP_REMOVED lines=11> */
[----:B------:R-:W0:Y:S01]  /*3470*/  @!P2 S2R R165, SR_CgaCtaId ;  /* 0x0000000000a5a919 */ /* 0x000e220000008800 */
[----:B------:R-:W-:Y:S01]  /*3480*/  FMUL.FTZ R160, R160, R155 ;  /* 0x0000009ba0a07220 */ /* 0x000fe20000410000 */
[----:B------:R-:W-:Y:S01]  /*3490*/  FMUL.FTZ R157, R156, R157 ;  /* 0x0000009d9c9d7220 */ /* 0x000fe20000410000 */
[----:B------:R-:W-:Y:S01]  /*34a0*/  FMUL.FTZ R152, R152, R163 ;  /* 0x000000a398987220 */ /* 0x000fe20000410000 */
[----:B------:R-:W-:Y:S01]  /*34b0*/  FMUL.FTZ R125, R125, R142 ;  /* 0x0000008e7d7d7220 */ /* 0x000fe20000410000 */
[----:B------:R-:W-:Y:S01]  /*34c0*/  FFMA.FTZ R124, R129, R153, R124 ;  /* 0x00000099817c7223 */ /* 0x000fe2000001007c */
[----:B------:R-:W-:Y:S01]  /*34d0*/  FFMA.FTZ R120, R133, R149, R120 ;  /* 0x0000009585787223 */ /* 0x000fe20000010078 */
[----:B------:R-:W-:Y:S01]  /*34e0*/  FFMA.FTZ R118, R135, R147, R118 ;  /* 0x0000009387767223 */ /* 0x000fe20000010076 */
[----:B----4-:R-:W-:Y:S01]  /*34f0*/  @!P1 FADD.FTZ R164, R164, R37 ;  /* 0x00000025a4a49221 */ /* 0x010fe20000010000 */
[----:B------:R-:W-:Y:S01]  /*3500*/  FFMA.FTZ R116, R137, R145, R116 ;  /* 0x0000009189747223 */ /* 0x000fe20000010074 */
[----:B------:R-:W-:Y:S01]  /*3510*/  FFMA.FTZ R114, R139, R143, R114 ;  /* 0x0000008f8b727223 */ /* 0x000fe20000010072 */
[----:B------:R-:W-:Y:S01]  /*3520*/  FFMA.FTZ R112, R127, R141, R112 ;  /* 0x0000008d7f707223 */ /* 0x000fe20000010070 */
[----:B-----5:R-:W-:Y:S01]  /*3530*/  @!P1 FADD.FTZ R159, R159, R36 ;  /* 0x000000249f9f9221 */ /* 0x020fe20000010000 */
[----:B------:R-:W4:Y:S01]  /*3540*/  SHFL.DOWN PT, R37, R164, 0x2, 0x1f ;  /* 0x08401f00a4257f89 */ /* 0x000f2200000e0000 */
[----:B------:R-:W-:Y:S01]  /*3550*/  ISETP.GT.AND P1, PT, R50, 0x1d, PT ;  /* 0x0000001d3200780c */ /* 0x000fe20003f24270 */
[----:B------:R-:W-:Y:S01]  /*3560*/  FFMA.FTZ R133, R93, R133, R158 ;  /* 0x000000855d857223 */ /* 0x000fe2000001009e */
[----:B------:R-:W-:Y:S01]  /*3570*/  FFMA.FTZ R135, R91, R135, R160 ;  /* 0x000000875b877223 */ /* 0x000fe200000100a0 */
[----:B------:R-:W5:Y:S01]  /*3580*/  SHFL.DOWN PT, R36, R159, 0x2, 0x1f ;  /* 0x08401f009f247f89 */ /* 0x000f6200000e0000 */
[----:B------:R-:W-:Y:S01]  /*3590*/  FFMA.FTZ R157, R94, R131, R157 ;  /* 0x000000835e9d7223 */ /* 0x000fe2000001009d */
[----:B------:R-:W-:Y:S01]  /*35a0*/  FFMA.FTZ R129, R95, R129, R152 ;  /* 0x000000815f817223 */ /* 0x000fe20000010098 */
[----:B------:R-:W-:Y:S01]  /*35b0*/  BSSY B0, `(.L_x_9044) ;  /* 0x0000037000007945 */ /* 0x000fe20003800000 */
[----:B------:R-:W-:Y:S01]  /*35c0*/  FFMA.FTZ R122, R131, R151, R122 ;  /* 0x00000097837a7223 */ /* 0x000fe2000001007a */
[----:B------:R-:W-:Y:S01]  /*35d0*/  FADD.FTZ R90, R133, R90 ;  /* 0x0000005a855a7221 */ /* 0x000fe20000010000 */
[----:B------:R-:W-:Y:S01]  /*35e0*/  FADD.FTZ R88, R135, R88 ;  /* 0x0000005887587221 */ /* 0x000fe20000010000 */
[----:B------:R-:W-:Y:S01]  /*35f0*/  FADD.FTZ R80, R157, R80 ;  /* 0x000000509d507221 */ /* 0x000fe20000010000 */
[----:B------:R-:W-:Y:S01]  /*3600*/  FADD.FTZ R78, R129, R78 ;  /* 0x0000004e814e7221 */ /* 0x000fe20000010000 */
[----:B------:R-:W-:Y:S01]  /*3610*/  FFMA.FTZ R110, R125, R123, R110 ;  /* 0x0000007b7d6e7223 */ /* 0x000fe2000001006e */
        /* <DEDUP_REMOVED lines=13> */
[----:B------:R-:W4:Y:S01]  /*36f0*/  SHFL.DOWN PT, R39, R164, 0x10, 0x1f ;  /* 0x0a001f00a4277f89 */ /* 0x000f2200000e0000 */
[----:B------:R-:W-:Y:S01]  /*3700*/  ISETP.GT.AND P1, PT, R50, 0xf, PT ;  /* 0x0000000f3200780c */ /* 0x000fe20003f24270 */
[----:B------:R-:W-:Y:S02]  /*3710*/  FMUL.FTZ R154, R37, R154 ;  /* 0x0000009a259a7220 */ /* 0x000fe40000410000 */
[----:B------:R-:W5:Y:S02]  /*3720*/  SHFL.DOWN PT, R36, R159, 0x10, 0x1f ;  /* 0x0a001f009f247f89 */ /* 0x000f6400000e0000 */
[----:B------:R-:W-:-:S04]  /*3730*/  FFMA.FTZ R137, R89, R137, R154 ;  /* 0x0000008959897223 */ /* 0x000fc8000001009a */
[----:B------:R-:W-:-:S04]  /*3740*/  FADD.FTZ R86, R137, R86 ;  /* 0x0000005689567221 */ /* 0x000fc80000010000 */
[----:B----4-:R-:W-:Y:S01]  /*3750*/  @!P1 FADD.FTZ R164, R164, R39 ;  /* 0x00000027a4a49221 */ /* 0x010fe20000010000 */
[----:B------:R-:W-:Y:S01]  /*3760*/  FMUL.FTZ R39, R121, R146 ;  /* 0x0000009279277220 */ /* 0x000fe20000410000 */
[----:B-----5:R-:W-:Y:S01]  /*3770*/  @!P1 FADD.FTZ R159, R159, R36 ;  /* 0x000000249f9f9221 */ /* 0x020fe20000010000 */
[----:B------:R-:W-:Y:S02]  /*3780*/  @!P2 MOV R36, 0x400 ;  /* 0x000004000024a802 */ /* 0x000fe40000000f00 */
[----:B------:R-:W-:Y:S01]  /*3790*/  FMUL.FTZ R150, R39, R150 ;  /* 0x0000009627967220 */ /* 0x000fe20000410000 */
[C---:B------:R-:W-:Y:S01]  /*37a0*/  FMUL.FTZ R39, R121.reuse, R144 ;  /* 0x0000009079277220 */ /* 0x040fe20000410000 */
[----:B------:R-:W-:Y:S01]  /*37b0*/  FMUL.FTZ R121, R121, R142 ;  /* 0x0000008e79797220 */ /* 0x000fe20000410000 */
[----:B0-----:R-:W-:Y:S01]  /*37c0*/  @!P2 LEA R61, R165, R36, 0x18 ;  /* 0x00000024a53da211 */ /* 0x001fe200078ec0ff */
[----:B------:R-:W-:Y:S01]  /*37d0*/  FFMA.FTZ R139, R87, R139, R150 ;  /* 0x0000008b578b7223 */ /* 0x000fe20000010096 */
[----:B------:R-:W-:Y:S01]  /*37e0*/  MOV R37, R159 ;  /* 0x0000009f00257202 */ /* 0x000fe20000000f00 */
[----:B------:R-:W-:Y:S01]  /*37f0*/  FMUL.FTZ R148, R39, R148 ;  /* 0x0000009427947220 */ /* 0x000fe20000410000 */
[----:B------:R-:W-:Y:S01]  /*3800*/  MOV R36, R164 ;  /* 0x000000a400247202 */ /* 0x000fe20000000f00 */
[----:B------:R-:W-:Y:S01]  /*3810*/  FMUL.FTZ R121, R121, R2 ;  /* 0x0000000279797220 */ /* 0x000fe20000410000 */
[----:B------:R-:W-:Y:S01]  /*3820*/  FADD.FTZ R84, R139, R84 ;  /* 0x000000548b547221 */ /* 0x000fe20000010000 */
[----:B------:R-:W-:-:S02]  /*3830*/  FFMA.FTZ R127, R85, R127, R148 ;  /* 0x0000007f557f7223 */ /* 0x000fc40000010094 */
[----:B------:R0:W-:Y:S01]  /*3840*/  @!P2 STS.64 [R61+0x858], R36 ;  /* 0x000858243d00a388 */ /* 0x0001e20000000a00 */
[----:B------:R-:W-:Y:S01]  /*3850*/  FFMA.FTZ R2, R92, R125, R121 ;  /* 0x0000007d5c027223 */ /* 0x000fe20000010079 */
[----:B------:R-:W-:-:S03]  /*3860*/  FADD.FTZ R82, R127, R82 ;  /* 0x000000527f527221 */ /* 0x000fc60000010000 */
[----:B------:R-:W-:Y:S01]  /*3870*/  FADD.FTZ R79, R2, R79 ;  /* 0x0000004f024f7221 */ /* 0x000fe20000010000 */
[----:B------:R-:W-:Y:S06]  /*3880*/  BAR.SYNC.DEFER_BLOCKING 0x0 ;  /* 0x0000000000007b1d */ /* 0x000fec0000010000 */
[----:B------:R-:W-:Y:S05]  /*3890*/  @P0 BRA `(.L_x_9045) ;  /* 0x0000000000200947 */ /* 0x000fea0003800000 */
[----:B------:R-:W-:Y:S01]  /*38a0*/  ISETP.NE.AND P0, PT, R168, UR23, PT ;  /* 0x00000017a8007c0c */ /* 0x000fe2000bf05270 */
[----:B---3--:R-:W-:-:S12]  /*38b0*/  IMAD R38, R138, 0x4, R61 ;  /* 0x000000048a267824 */ /* 0x008fd800078e023d */
[----:B------:R-:W0:Y:S04]  /*38c0*/  @P0 LDS R2, [R38+0x1f08] ;  /* 0x001f080026020984 */ /* 0x000e280000000800 */
[----:B------:R-:W3:Y:S01]  /*38d0*/  @P0 LDS R39, [R38+0x1b08] ;  /* 0x001b080026270984 */ /* 0x000ee20000000800 */
[----:B0-----:R-:W-:Y:S01]  /*38e0*/  @P0 FADD.FTZ R37, R37, R2 ;  /* 0x0000000225250221 */ /* 0x001fe20000010000 */
[----:B---3--:R-:W-:-:S04]  /*38f0*/  @P0 FADD.FTZ R36, R36, R39 ;  /* 0x0000002724240221 */ /* 0x008fc80000010000 */
[----:B------:R4:W-:Y:S04]  /*3900*/  STS [R38+0x1f08], R37 ;  /* 0x001f082526007388 */ /* 0x0009e80000000800 */
[----:B------:R4:W-:Y:S02]  /*3910*/  STS [R38+0x1b08], R36 ;  /* 0x001b082426007388 */ /* 0x0009e40000000800 */
.L_x_9045:
[----:B------:R-:W-:Y:S05]  /*3920*/  BSYNC B0 ;  /* 0x0000000000007941 */ /* 0x000fea0003800000 */
.L_x_9044:
[----:B------:R-:W-:Y:S01]  /*3930*/  IADD3 R138, R138, 0x1, RZ ;  /* 0x000000018a8a7810 */ /* 0x000fe20007ffe0ff */
[----:B------:R-:W-:-:S03]  /*3940*/  UIADD3 UR4, UP0, UR4, 0x1, URZ ;  /* 0x0000000104047890 */ /* 0x000fc6000ff1e03f */
[----:B------:R-:W-:Y:S01]  /*3950*/  ISETP.GE.AND P0, PT, R138, UR26, PT ;  /* 0x0000001a8a007c0c */ /* 0x000fe2000bf06270 */
[----:B------:R-:W-:-:S12]  /*3960*/  UIADD3.X UR5, URZ, UR5, URZ, UP0, !UPT ;  /* 0x000000053f057290 */ /* 0x000fd800087fe43f */
[----:B------:R-:W-:Y:S05]  /*3970*/  @!P0 BRA `(.L_x_9046) ;  /* 0xffffffe000148947 */ /* 0x000fea000383ffff */
.L_x_9025:
        /* <DEDUP_REMOVED lines=32> */
[----:B----4-:R-:W-:Y:S04]  /*3b80*/  LDS R37, [R70+0x380] ;  /* 0x0003800046257984 */ /* 0x010fe80000000800 */
        /* <DEDUP_REMOVED lines=16> */
.L_x_9048:
[----:B------:R-:W-:Y:S05]  /*3c90*/  BSYNC B0 ;  /* 0x0000000000007941 */ /* 0x000fea0003800000 */
.L_x_9047:
[----:B------:R-:W-:Y:S01]  /*3ca0*/  MOV R6, R4 ;  /* 0x0000000400067202 */ /* 0x000fe20000000f00 */
[----:B------:R-:W-:Y:S01]  /*3cb0*/  ULDC.64 UR4, c[0x0][0x390] ;  /* 0x0000e40000047ab9 */ /* 0x000fe20000000a00 */
[----:B------:R-:W-:Y:S01]  /*3cc0*/  MOV R7, R83 ;  /* 0x0000005300077202 */ /* 0x000fe20000000f00 */
[----:B------:R-:W-:Y:S01]  /*3cd0*/  IMAD R85, R59, -0x100, R44 ;  /* 0xffffff003b557824 */ /* 0x000fe200078e022c */
[-C--:B------:R-:W-:Y:S01]  /*3ce0*/  ISETP.GE.AND P3, PT, R60, R39.reuse, PT ;  /* 0x000000273c00720c */ /* 0x080fe20003f66270 */
[----:B------:R-:W-:Y:S01]  /*3cf0*/  IMAD R0, R40, UR4, RZ ;  /* 0x0000000428007c24 */ /* 0x000fe2000f8e02ff */
[-C--:B------:R-:W-:Y:S01]  /*3d00*/  ISETP.GE.AND P2, PT, R62, R39.reuse, PT ;  /* 0x000000273e00720c */ /* 0x080fe20003f46270 */
[C---:B------:R-:W-:Y:S01]  /*3d10*/  IMAD.WIDE.U32 R6, R3.reuse, UR4, R6 ;  /* 0x0000000403067c25 */ /* 0x040fe2000f8e0006 */
        /* <DEDUP_REMOVED lines=15> */
[----:B------:R-:W-:Y:S04]  /*3e10*/  @!P4 STG.E desc[UR12][R4.64+-0x180], R25 ;  /* 0xfffe80190400c986 */ /* 0x000fe8000c10190c */
[----:B------:R0:W-:Y:S04]  /*3e20*/  @!P1 STG.E desc[UR12][R4.64+-0x200], R23 ;  /* 0xfffe001704009986 */ /* 0x0001e8000c10190c */
[----:B------:R-:W-:Y:S04]  /*3e30*/  @!P5 STG.E desc[UR12][R4.64+-0x100], R27 ;  /* 0xffff001b0400d986 */ /* 0x000fe8000c10190c */
[----:B------:R-:W-:Y:S04]  /*3e40*/  @!P3 STG.E desc[UR12][R4.64+-0x380], R17 ;  /* 0xfffc80110400b986 */ /* 0x000fe8000c10190c */
[----:B------:R1:W-:Y:S01]  /*3e50*/  @!P6 STG.E desc[UR12][R4.64+-0x80], R37 ;  /* 0xffff80250400e986 */ /* 0x0003e2000c10190c */
[----:B0-----:R-:W0:Y:S08]  /*3e60*/  LDC.64 R22, c[0x0][0x3a8] ;  /* 0x0000ea00ff167b82 */ /* 0x001e300000000a00 */
[----:B------:R-:W-:Y:S01]  /*3e70*/  BAR.SYNC.DEFER_BLOCKING 0x0 ;  /* 0x0000000000007b1d */ /* 0x000fe20000010000 */
[----:B0-----:R-:W-:-:S02]  /*3e80*/  IMAD R0, R22, UR14, RZ ;  /* 0x0000000e16007c24 */ /* 0x001fc4000f8e02ff */
[----:B-1----:R-:W-:-:S03]  /*3e90*/  IMAD.WIDE.U32 R4, R22, UR15, RZ ;  /* 0x0000000f16047c25 */ /* 0x002fc6000f8e00ff */
[----:B------:R0:W-:Y:S01]  /*3ea0*/  STS [R69], R79 ;  /* 0x0000004f45007388 */ /* 0x0001e20000000800 */
[----:B------:R-:W-:-:S03]  /*3eb0*/  IMAD R23, R23, UR15, R0 ;  /* 0x0000000f17177c24 */ /* 0x000fc6000f8e0200 */
[----:B------:R-:W-:Y:S04]  /*3ec0*/  STS [R69+0x4], R82 ;  /* 0x0000045245007388 */ /* 0x000fe80000000800 */
[----:B------:R-:W-:Y:S01]  /*3ed0*/  STS [R69+0x8], R84 ;  /* 0x0000085445007388 */ /* 0x000fe20000000800 */
[----:B------:R-:W-:Y:S01]  /*3ee0*/  IADD3 R21, R5, R23, RZ ;  /* 0x0000001705157210 */ /* 0x000fe20007ffe0ff */
[----:B0-----:R-:W-:Y:S02]  /*3ef0*/  FADD.FTZ R79, R79, R46 ;  /* 0x0000002e4f4f7221 */ /* 0x001fe40000010000 */
[----:B------:R-:W-:Y:S02]  /*3f00*/  STS [R69+0xc], R86 ;  /* 0x00000c5645007388 */ /* 0x000fe40000000800 */
[----:B------:R-:W-:-:S02]  /*3f10*/  FADD.FTZ R79, R79, R82 ;  /* 0x000000524f4f7221 */ /* 0x000fc40000010000 */
[----:B------:R-:W-:Y:S02]  /*3f20*/  STS [R69+0x10], R88 ;  /* 0x0000105845007388 */ /* 0x000fe40000000800 */
[----:B------:R-:W-:Y:S02]  /*3f30*/  FADD.FTZ R79, R79, R84 ;  /* 0x000000544f4f7221 */ /* 0x000fe40000010000 */
[----:B------:R-:W-:Y:S02]  /*3f40*/  STS [R69+0x14], R90 ;  /* 0x0000145a45007388 */ /* 0x000fe40000000800 */
[----:B------:R-:W-:Y:S02]  /*3f50*/  FADD.FTZ R79, R79, R86 ;  /* 0x000000564f4f7221 */ /* 0x000fe40000010000 */
[----:B------:R-:W-:Y:S02]  /*3f60*/  STS [R69+0x18], R80 ;  /* 0x0000185045007388 */ /* 0x000fe40000000800 */
[----:B------:R-:W-:-:S02]  /*3f70*/  FADD.FTZ R79, R79, R88 ;  /* 0x000000584f4f7221 */ /* 0x000fc40000010000 */
        /* <DEDUP_REMOVED lines=31> */
.L_x_9050:
[----:B------:R-:W-:Y:S05]  /*4170*/  BSYNC B0 ;  /* 0x0000000000007941 */ /* 0x000fea0003800000 */
.L_x_9049:
        /* <DEDUP_REMOVED lines=17> */
[C---:B------:R-:W-:Y:S02]  /*4290*/  LEA R4, P2, R7.reuse, R0, 0x2 ;  /* 0x0000000007047211 */ /* 0x040fe400078410ff */
        /* <DEDUP_REMOVED lines=20> */
.L_x_9023:
        /* <DEDUP_REMOVED lines=26> */
.L_x_9053:
[----:B------:R-:W-:Y:S05]  /*4580*/  BSYNC B0 ;  /* 0x0000000000007941 */ /* 0x000fea0003800000 */
.L_x_9052:
        /* <DEDUP_REMOVED lines=13> */
[----:B------:R-:W-:Y:S01]  /*4660*/  @!P1 MOV R4, 0x400 ;  /* 0x0000040000049802 */ /* 0x000fe20000000f00 */
[----:B0-----:R-:W-:-:S05]  /*4670*/  @P0 FADD R0, R5, R0 ;  /* 0x0000000005000221 */ /* 0x001fca0000000000 */
        /* <DEDUP_REMOVED lines=14> */
.L_x_9055:
[----:B0-----:R-:W0:Y:S02]  /*4760*/  S2R R15, SR_TID.X ;  /* 0x00000000000f7919 */ /* 0x001e240000002100 */
.L_x_9056:
[----:B------:R-:W-:Y:S05]  /*4770*/  BSYNC B0 ;  /* 0x0000000000007941 */ /* 0x000fea0003800000 */
.L_x_9054:
        /* <DEDUP_REMOVED lines=10> */
[C---:B-12---:R-:W-:Y:S01]  /*4820*/  IMAD.WIDE.U32 R4, R3.reuse, UR6, RZ ;  /* 0x0000000603047c25 */ /* 0x046fe2000f8e00ff */
        /* <DEDUP_REMOVED lines=9> */
[----:B0-----:R-:W-:-:S03]  /*48c0*/  ULEA UR4, UR5, UR4, 0x18 ;  /* 0x0000000405047291 */ /* 0x001fc6000f8ec03f */
[----:B------:R-:W-:-:S09]  /*48d0*/  ULDC UR5, c[0x0][0x0] ;  /* 0x0000000000057ab9 */ /* 0x000fd20000000800 */
.L_x_9058:
[----:B------:R-:W-:Y:S01]  /*48e0*/  LEA R0, R15, UR4, 0x2 ;  /* 0x000000040f007c11 */ /* 0x000fe2000f8e10ff */
[----:B0-----:R-:W-:Y:S01]  /*48f0*/  IMAD.MOV.U32 R8, RZ, RZ, R4 ;  /* 0x000000ffff087224 */ /* 0x001fe200078e0004 */
[----:B------:R-:W-:Y:S02]  /*4900*/  SHF.R.S32.HI R10, RZ, 0x1f, R15 ;  /* 0x0000001fff0a7819 */ /* 0x000fe4000001140f */
[----:B----4-:R-:W-:Y:S01]  /*4910*/  MOV R9, R23 ;  /* 0x0000001700097202 */ /* 0x010fe20000000f00 */
        /* <DEDUP_REMOVED lines=22> */
.L_x_9057:
[----:B------:R-:W-:Y:S05]  /*4a80*/  EXIT ;  /* 0x000000000000794d */ /* 0x000fea0003800000 */
.L_x_9059:
        /* <DEDUP_REMOVED lines=15> */
.L_x_11016:


//--------------------- .text._Z25selective_scan_bwd_kernelI32Selective_Scan_bwd_kernel_traitsILi32ELi8ELb0ELb1ELb0ELb0ELb1EffEEv12SSMParamsBwd --------------------------
	.section	.text._Z25selective_scan_bwd_kernelI32Selective_Scan_bwd_kernel_traitsILi32ELi8ELb0ELb1ELb0ELb0ELb1EffEEv12SSMParamsBwd,"ax",@progbits
	.align	128
        .global         _Z25selective_scan_bwd_kernelI32Selective_Scan_bwd_kernel_traitsILi32ELi8ELb0ELb1ELb0ELb0ELb1EffEEv12SSMParamsBwd
        .type           _Z25selective_scan_bwd_kernelI32Selective_Scan_bwd_kernel_traitsILi32ELi8ELb0ELb1ELb0ELb0ELb1EffEEv12SSMParamsBwd,@function
        .size           _Z25selective_scan_bwd_kernelI32Selective_Scan_bwd_kernel_traitsILi32ELi8ELb0ELb1ELb0ELb0ELb1EffEEv12SSMParamsBwd,(.L_x_11017 - _Z25selective_scan_bwd_kernelI32Selective_Scan_bwd_kernel_traitsILi32ELi8ELb0ELb1ELb0ELb0ELb1EffEEv12SSMParamsBwd)
        .other          _Z25selective_scan_bwd_kernelI32Selective_Scan_bwd_kernel_traitsILi32ELi8ELb0ELb1ELb0ELb0ELb1EffEEv12SSMParamsBwd,@"STO_CUDA_ENTRY STV_DEFAULT"
_Z25selective_scan_bwd_kernelI32Selective_Scan_bwd_kernel_traitsILi32ELi8ELb0ELb1ELb0ELb0ELb1EffEEv12SSMParamsBwd:
.text._Z25selective_scan_bwd_kernelI32Selective_Scan_bwd_kernel_traitsILi32ELi8ELb0ELb1ELb0ELb0ELb1EffEEv12SSMParamsBwd:
        /* <DEDUP_REMOVED lines=53> */
[----:B------:R-:W-:Y:S02]  /*0350*/  ISETP.GE.U32.AND P0, PT, R0, R11, PT ;  /* 0x0000000b0000720c */ /* 0x000fe40003f06070 */
[----:B------:R-:W-:Y:S01]  /*0360*/  @!P1 IADD3 R47, R47, 0x1, RZ ;  /* 0x000000012f2f9810 */ /* 0x000fe20007ffe0ff */
[----:B-1----:R-:W-:Y:S01]  /*0370*/  IMAD R0, R44, R4, RZ ;  /* 0x000000042c007224 */ /* 0x002fe200078e02ff */
[----:B------:R-:W-:-:S03]  /*0380*/  LEA R9, R21, 0xffffff00, 0x8 ;  /* 0xffffff0015097811 */ /* 0x000fc600078e40ff */
[C---:B------:R-:W-:Y:S02]  /*0390*/  IMAD R0, R3.reuse, R5, R0 ;  /* 0x0000000503007224 */ /* 0x040fe400078e0200 */
[C---:B------:R-:W-:Y:S01]  /*03a0*/  IMAD.WIDE.U32 R4, R3.reuse, R4, UR4 ;  /* 0x0000000403047e25 */ /* 0x040fe2000f8e0004 */
[----:B------:R-:W-:Y:S01]  /*03b0*/  LOP3.LUT R8, R3, R2, RZ, 0x3c, !PT ;  /* 0x0000000203087212 */ /* 0x000fe200078e3cff */
[----:B------:R-:W-:Y:S02]  /*03c0*/  UIMAD UR9, UR15, UR10, URZ ;  /* 0x0000000a0f0972a4 */ /* 0x000fe4000f8e023f */
[----:B------:R-:W-:Y:S02]  /*03d0*/  @P0 IADD3 R47, R47, 0x1, RZ ;  /* 0x000000012f2f0810 */ /* 0x000fe40007ffe0ff */
[----:B------:R-:W-:Y:S02]  /*03e0*/  SHF.R.S32.HI R11, RZ, 0x1f, R9 ;  /* 0x0000001fff0b7819 */ /* 0x000fe40000011409 */
[----:B------:R-:W-:Y:S01]  /*03f0*/  IADD3 R55, P0, R9, R4, RZ ;  /* 0x0000000409377210 */ /* 0x000fe20007f1e0ff */
[----:B------:R-:W-:Y:S01]  /*0400*/  UIMAD.WIDE.U32 UR6, UR14, UR10, URZ ;  /* 0x0000000a0e0672a5 */ /* 0x000fe2000f8e003f */
[----:B------:R-:W-:Y:S01]  /*0410*/  ISETP.GE.AND P2, PT, R8, RZ, PT ;  /* 0x000000ff0800720c */ /* 0x000fe20003f46270 */
[----:B------:R-:W-:Y:S01]  /*0420*/  UIMAD UR9, UR14, UR11, UR9 ;  /* 0x0000000b0e0972a4 */ /* 0x000fe2000f8e0209 */
[----:B------:R-:W-:-:S02]  /*0430*/  ISETP.NE.AND P1, PT, R2, RZ, PT ;  /* 0x000000ff0200720c */ /* 0x000fc40003f25270 */
[----:B------:R-:W-:Y:S01]  /*0440*/  ULDC.64 UR10, c[0x0][0x310] ;  /* 0x0000c400000a7ab9 */ /* 0x000fe20000000a00 */
[----:B------:R-:W-:Y:S02]  /*0450*/  IADD3.X R8, R11, R5, R0, P0, !PT ;  /* 0x000000050b087210 */ /* 0x000fe400007fe400 */
[----:B------:R-:W-:Y:S01]  /*0460*/  ISETP.NE.U32.AND P0, PT, RZ, UR10, PT ;  /* 0x0000000aff007c0c */ /* 0x000fe2000bf05070 */
[----:B------:R-:W-:-:S03]  /*0470*/  UIADD3 UR7, UR7, UR9, URZ ;  /* 0x0000000907077290 */ /* 0x000fc6000fffe03f */
[----:B------:R-:W-:Y:S01]  /*0480*/  ISETP.NE.AND.EX P0, PT, RZ, UR11, PT, P0 ;  /* 0x0000000bff007c0c */ /* 0x000fe2000bf05300 */
[-C--:B--2---:R-:W-:Y:S01]  /*0490*/  IMAD R0, R44, R6.reuse, RZ ;  /* 0x000000062c007224 */ /* 0x084fe200078e02ff */
[----:B------:R-:W-:Y:S01]  /*04a0*/  @!P2 IADD3 R47, -R47, RZ, RZ ;  /* 0x000000ff2f2fa210 */ /* 0x000fe20007ffe1ff */
[C---:B------:R-:W-:Y:S01]  /*04b0*/  IMAD.WIDE.U32 R4, R3.reuse, R6, UR6 ;  /* 0x0000000603047e25 */ /* 0x040fe2000f8e0006 */
[----:B------:R-:W-:Y:S01]  /*04c0*/  ULDC.64 UR8, c[0x0][0x240] ;  /* 0x0000900000087ab9 */ /* 0x000fe20000000a00 */
[----:B------:R-:W-:Y:S01]  /*04d0*/  @!P1 LOP3.LUT R47, RZ, R2, RZ, 0x33, !PT ;  /* 0x00000002ff2f9212 */ /* 0x000fe200078e33ff */
[----:B------:R-:W-:Y:S01]  /*04e0*/  UIMAD UR4, UR15, UR8, URZ ;  /* 0x000000080f0472a4 */ /* 0x000fe2000f8e023f */
[----:B------:R-:W-:Y:S01]  /*04f0*/  IMAD R0, R3, R7, R0 ;  /* 0x0000000703007224 */ /* 0x000fe200078e0200 */
[----:B------:R-:W-:Y:S01]  /*0500*/  IADD3 R59, P1, R9, R4, RZ ;  /* 0x00000004093b7210 */ /* 0x000fe20007f3e0ff */
[----:B------:R-:W-:Y:S01]  /*0510*/  ULDC.64 UR10, c[0x0][0x328] ;  /* 0x0000ca00000a7ab9 */ /* 0x000fe20000000a00 */
[----:B------:R-:W-:Y:S01]  /*0520*/  SHF.R.S32.HI R49, RZ, 0x1f, R47 ;  /* 0x0000001fff317819 */ /* 0x000fe2000001142f */
[----:B------:R-:W-:Y:S01]  /*0530*/  UIMAD.WIDE.U32 UR6, UR14, UR8, URZ ;  /* 0x000000080e0672a5 */ /* 0x000fe2000f8e003f */
[----:B------:R-:W-:Y:S01]  /*0540*/  ISETP.NE.U32.AND P2, PT, R16, RZ, PT ;  /* 0x000000ff1000720c */ /* 0x000fe20003f45070 */
[----:B------:R-:W-:Y:S01]  /*0550*/  UIMAD UR4, UR14, UR9, UR4 ;  /* 0x000000090e0472a4 */ /* 0x000fe2000f8e0204 */
[----:B------:R-:W1:Y:S01]  /*0560*/  @P0 LDC R10, c[0x0][0x214] ;  /* 0x00008500ff0a0b82 */ /* 0x000e620000000800 */
[----:B------:R-:W-:Y:S01]  /*0570*/  UIMAD UR8, UR15, UR10, URZ ;  /* 0x0000000a0f0872a4 */ /* 0x000fe2000f8e023f */
[----:B------:R-:W-:Y:S01]  /*0580*/  IADD3.X R2, R11, R5, R0, P1, !PT ;  /* 0x000000050b027210 */ /* 0x000fe20000ffe400 */
[----:B----4-:R-:W-:Y:S01]  /*0590*/  IMAD R0, R44, R12, RZ ;  /* 0x0000000c2c007224 */ /* 0x010fe200078e02ff */
[----:B------:R-:W-:Y:S01]  /*05a0*/  UIADD3 UR7, UR7, UR4, URZ ;  /* 0x0000000407077290 */ /* 0x000fe2000fffe03f */
[----:B------:R-:W-:Y:S01]  /*05b0*/  IMAD R4, R49, R14, RZ ;  /* 0x0000000e31047224 */ /* 0x000fe200078e02ff */
[----:B------:R-:W-:Y:S01]  /*05c0*/  UIMAD.WIDE.U32 UR4, UR14, UR10, URZ ;  /* 0x0000000a0e0472a5 */ /* 0x000fe2000f8e003f */
[----:B------:R-:W-:Y:S01]  /*05d0*/  ISETP.NE.AND.EX P2, PT, R17, RZ, PT, P2 ;  /* 0x000000ff1100720c */ /* 0x000fe20003f45320 */
[----:B------:R-:W-:Y:S01]  /*05e0*/  UIMAD UR8, UR14, UR11, UR8 ;  /* 0x0000000b0e0872a4 */ /* 0x000fe2000f8e0208 */
[----:B------:R-:W-:Y:S01]  /*05f0*/  IMAD R0, R3, R13, R0 ;  /* 0x0000000d03007224 */ /* 0x000fe200078e0200 */
[----:B------:R-:W2:Y:S01]  /*0600*/  @P0 LDC.64 R38, c[0x0][0x310] ;  /* 0x0000c400ff260b82 */ /* 0x000ea20000000a00 */
[----:B------:R-:W-:Y:S01]  /*0610*/  IMAD R13, R47, R15, R4 ;  /* 0x0000000f2f0d7224 */ /* 0x000fe200078e0204 */
[----:B------:R-:W-:Y:S01]  /*0620*/  UIADD3 UR5, UR5, UR8, URZ ;  /* 0x0000000805057290 */ /* 0x000fe2000fffe03f */
[----:B------:R-:W-:-:S05]  /*0630*/  ISETP.NE.U32.AND P1, PT, R18, RZ, PT ;  /* 0x000000ff1200720c */ /* 0x000fca0003f25070 */
[----:B------:R-:W4:Y:S01]  /*0640*/  @P0 LDC R15, c[0x0][0x21c] ;  /* 0x00008700ff0f0b82 */ /* 0x000f220000000800 */
[----:B------:R-:W-:Y:S01]  /*0650*/  IMAD.WIDE.U32 R6, R47, R14, UR6 ;  /* 0x000000062f067e25 */ /* 0x000fe2000f8e000e */
[----:B------:R-:W-:Y:S02]  /*0660*/  ISETP.NE.AND.EX P1, PT, R19, RZ, PT, P1 ;  /* 0x000000ff1300720c */ /* 0x000fe40003f25310 */
[----:B------:R-:W-:Y:S01]  /*0670*/  CS2R R36, SRZ ;  /* 0x0000000000247805 */ /* 0x000fe2000001ff00 */
[C---:B------:R-:W-:Y:S01]  /*0680*/  IMAD.WIDE.U32 R4, R3.reuse, R12, UR4 ;  /* 0x0000000403047e25 */ /* 0x040fe2000f8e000c */
[----:B------:R-:W-:Y:S02]  /*0690*/  @P2 LEA R36, P3, R3, R16, 0x2 ;  /* 0x0000001003242211 */ /* 0x000fe400078610ff */
[C---:B------:R-:W-:Y:S02]  /*06a0*/  IADD3 R56, P5, R9.reuse, R6, RZ ;  /* 0x0000000609387210 */ /* 0x040fe40007fbe0ff */
[----:B------:R-:W-:-:S02]  /*06b0*/  IADD3 R9, P4, R9, R4, RZ ;  /* 0x0000000409097210 */ /* 0x000fc40007f9e0ff */
[----:B------:R-:W-:Y:S02]  /*06c0*/  @P2 LEA.HI.X R37, R3, R17, R44, 0x2, P3 ;  /* 0x0000001103252211 */ /* 0x000fe400018f142c */
[----:B------:R-:W-:Y:S02]  /*06d0*/  ISETP.GE.AND P2, PT, R21, 0x1, PT ;  /* 0x000000011500780c */ /* 0x000fe40003f46270 */
[----:B------:R-:W-:Y:S01]  /*06e0*/  IADD3.X R4, R11, R5, R0, P4, !PT ;  /* 0x000000050b047210 */ /* 0x000fe200027fe400 */
[----:B-1----:R-:W-:Y:S01]  /*06f0*/  @P0 IMAD R0, R10, UR14, R3 ;  /* 0x0000000e0a000c24 */ /* 0x002fe2000f8e0203 */
[----:B------:R-:W-:Y:S02]  /*0700*/  CS2R R34, SRZ ;  /* 0x0000000000227805 */ /* 0x000fe4000001ff00 */
[----:B0-----:R-:W-:Y:S02]  /*0710*/  LEA R53, P4, R55, R22, 0x2 ;  /* 0x0000001637357211 */ /* 0x001fe400078810ff */
[----:B------:R-:W-:Y:S01]  /*0720*/  @P1 LEA R34, P3, R3, R18, 0x2 ;  /* 0x0000001203221211 */ /* 0x000fe200078610ff */
[----:B------:R-:W-:Y:S01]  /*0730*/  @P0 IMAD R0, R0, R21, RZ ;  /* 0x0000001500000224 */ /* 0x000fe200078e02ff */
[----:B------:R-:W-:-:S02]  /*0740*/  IADD3 R6, R7, R13, RZ ;  /* 0x0000000d07067210 */ /* 0x000fc40007ffe0ff */
[----:B------:R-:W-:Y:S01]  /*0750*/  @P1 LEA.HI.X R35, R3, R19, R44, 0x2, P3 ;  /* 0x0000001303231211 */ /* 0x000fe200018f142c */
[----:B----4-:R-:W-:Y:S01]  /*0760*/  @P0 IMAD R5, R0, R15, RZ ;  /* 0x0000000f00050224 */ /* 0x010fe200078e02ff */
[----:B------:R-:W-:Y:S02]  /*0770*/  LEA.HI.X R55, R55, R23, R8, 0x2, P4 ;  /* 0x0000001737377211 */ /* 0x000fe400020f1408 */
[----:B------:R-:W-:Y:S02]  /*0780*/  IADD3.X R11, R11, R6, RZ, P5, !PT ;  /* 0x000000060b0b7210 */ /* 0x000fe40002ffe4ff */
[----:B---3--:R-:W-:Y:S02]  /*0790*/  LEA R57, P1, R59, R24, 0x2 ;  /* 0x000000183b397211 */ /* 0x008fe400078210ff */
[----:B------:R-:W-:Y:S02]  /*07a0*/  LEA R61, P3, R9, R62, 0x2 ;  /* 0x0000003e093d7211 */ /* 0x000fe400078610ff */
[----:B------:R-:W-:Y:S01]  /*07b0*/  LEA R54, P4, R56, R26, 0x2 ;  /* 0x0000001a38367211 */ /* 0x000fe200078810ff */
[----:B--2---:R-:W-:Y:S01]  /*07c0*/  @P0 IMAD.WIDE R38, R5, 0x8, R38 ;  /* 0x0000000805260825 */ /* 0x004fe200078e0226 */
[----:B------:R-:W-:-:S02]  /*07d0*/  LEA.HI.X R59, R59, R25, R2, 0x2, P1 ;  /* 0x000000193b3b7211 */ /* 0x000fc400008f1402 */
[----:B------:R-:W-:Y:S02]  /*07e0*/  @!P0 CS2R R38, SRZ ;  /* 0x0000000000268805 */ /* 0x000fe4000001ff00 */
[----:B------:R-:W-:Y:S01]  /*07f0*/  LEA.HI.X R63, R9, R63, R4, 0x2, P3 ;  /* 0x0000003f093f7211 */ /* 0x000fe200018f1404 */
[----:B------:R-:W-:Y:S01]  /*0800*/  IMAD.MOV.U32 R48, RZ, RZ, RZ ;  /* 0x000000ffff307224 */ /* 0x000fe200078e00ff */
        /* <DEDUP_REMOVED lines=23> */
.L_x_9092:
[----:B0-----:R-:W0:Y:S01]  /*0980*/  LDC R88, c[0x0][0x224] ;  /* 0x00008900ff587b82 */ /* 0x001e220000000800 */
[----:B------:R-:W-:Y:S01]  /*0990*/  ULDC UR7, c[0x0][0x218] ;  /* 0x0000860000077ab9 */ /* 0x000fe20000000800 */
[C---:B------:R-:W-:Y:S01]  /*09a0*/  LEA R4, P3, R32.reuse, R53, 0x2 ;  /* 0x0000003520047211 */ /* 0x040fe200078610ff */
[----:B------:R-:W-:Y:S01]  /*09b0*/  HFMA2.MMA R0, -RZ, RZ, 0, 0 ;  /* 0x00000000ff007435 */ /* 0x000fe200000001ff */
[----:B------:R-:W-:Y:S02]  /*09c0*/  CS2R R6, SRZ ;  /* 0x0000000000067805 */ /* 0x000fe4000001ff00 */
[----:B------:R-:W-:Y:S02]  /*09d0*/  CS2R R8, SRZ ;  /* 0x0000000000087805 */ /* 0x000fe4000001ff00 */
[----:B------:R-:W-:Y:S01]  /*09e0*/  LEA.HI.X R5, R32, R55, R33, 0x2, P3 ;  /* 0x0000003720057211 */ /* 0x000fe200018f1421 */
[----:B------:R-:W-:Y:S01]  /*09f0*/  HFMA2.MMA R13, -RZ, RZ, 0, 0 ;  /* 0x00000000ff0d7435 */ /* 0x000fe200000001ff */
[----:B------:R-:W-:Y:S01]  /*0a00*/  MOV R2, RZ ;  /* 0x000000ff00027202 */ /* 0x000fe20000000f00 */
[----:B------:R-:W-:Y:S01]  /*0a10*/  IMAD.MOV.U32 R11, RZ, RZ, RZ ;  /* 0x000000ffff0b7224 */ /* 0x000fe200078e00ff */
[----:B------:R-:W-:Y:S01]  /*0a20*/  BAR.SYNC.DEFER_BLOCKING 0x0 ;  /* 0x0000000000007b1d */ /* 0x000fe20000010000 */
[----:B------:R-:W-:-:S02]  /*0a30*/  IADD3 R15, R52, 0x20, RZ ;  /* 0x00000020340f7810 */ /* 0x000fc40007ffe0ff */
[C---:B------:R-:W-:Y:S02]  /*0a40*/  IADD3 R17, R52.reuse, 0x40, RZ ;  /* 0x0000004034117810 */ /* 0x040fe40007ffe0ff */
[C---:B------:R-:W-:Y:S01]  /*0a50*/  LEA.HI.SX32 R70, R52.reuse, R52, 0x1b ;  /* 0x0000003434467211 */ /* 0x040fe200078fdaff */
[C---:B------:R-:W-:Y:S01]  /*0a60*/  VIADD R19, R52.reuse, 0xc0 ;  /* 0x000000c034137836 */ /* 0x040fe20000000000 */
[----:B------:R-:W-:Y:S01]  /*0a70*/  IADD3 R21, R52, 0xe0, RZ ;  /* 0x000000e034157810 */ /* 0x000fe20007ffe0ff */
        /* <DEDUP_REMOVED lines=40> */
[----:B------:R-:W-:Y:S02]  /*0d00*/  LEA R4, P0, R32, R57, 0x2 ;  /* 0x0000003920047211 */ /* 0x000fe400078010ff */
[-C--:B------:R-:W-:Y:S02]  /*0d10*/  ISETP.GE.AND P5, PT, R58, R69.reuse, PT ;  /* 0x000000453a00720c */ /* 0x080fe40003fa6270 */
[-C--:B------:R-:W-:Y:S02]  /*0d20*/  ISETP.GE.AND P4, PT, R60, R69.reuse, PT ;  /* 0x000000453c00720c */ /* 0x080fe40003f86270 */
[-C--:B------:R-:W-:Y:S02]  /*0d30*/  ISETP.GE.AND P3, PT, R62, R69.reuse, PT ;  /* 0x000000453e00720c */ /* 0x080fe40003f66270 */
[-C--:B------:R-:W-:Y:S02]  /*0d40*/  ISETP.GE.AND P2, PT, R64, R69.reuse, PT ;  /* 0x000000454000720c */ /* 0x080fe40003f46270 */
[----:B------:R-:W-:-:S02]  /*0d50*/  ISETP.GE.AND P1, PT, R65, R69, PT ;  /* 0x000000454100720c */ /* 0x000fc40003f26270 */
[----:B------:R-:W-:Y:S02]  /*0d60*/  CS2R R14, SRZ ;  /* 0x00000000000e7805 */ /* 0x000fe4000001ff00 */
[----:B------:R-:W-:Y:S01]  /*0d70*/  LEA.HI.X R5, R32, R59, R33, 0x2, P0 ;  /* 0x0000003b20057211 */ /* 0x000fe200000f1421 */
[----:B------:R-:W0:Y:S01]  /*0d80*/  LDC.64 R18, c[0x0][0x2a0] ;  /* 0x0000a800ff127b82 */ /* 0x000e220000000a00 */
[----:B------:R-:W-:Y:S01]  /*0d90*/  ISETP.GE.AND P0, PT, R66, R69, PT ;  /* 0x000000454200720c */ /* 0x000fe20003f06270 */
[----:B--2---:R-:W-:Y:S01]  /*0da0*/  STS [R70], R7 ;  /* 0x0000000746007388 */ /* 0x004fe20000000800 */
[----:B------:R-:W-:-:S05]  /*0db0*/  MOV R17, RZ ;  /* 0x000000ff00117202 */ /* 0x000fca0000000f00 */
[----:B-1----:R-:W1:Y:S01]  /*0dc0*/  LDC.64 R20, c[0x0][0x2b0] ;  /* 0x0000ac00ff147b82 */ /* 0x002e620000000a00 */
[----:B---3--:R2:W-:Y:S04]  /*0dd0*/  STS [R71+0x80], R0 ;  /* 0x0000800047007388 */ /* 0x0085e80000000800 */
[----:B----4-:R-:W-:Y:S01]  /*0de0*/  STS [R72+0x100], R9 ;  /* 0x0001000948007388 */ /* 0x010fe20000000800 */
[----:B--2---:R-:W-:-:S04]  /*0df0*/  SHF.L.U32 R0, R52, 0x3, RZ ;  /* 0x0000000334007819 */ /* 0x004fc800000006ff */
[----:B------:R-:W-:Y:S01]  /*0e00*/  LEA.HI.SX32 R78, R0, R0, 0x1b ;  /* 0x00000000004e7211 */ /* 0x000fe200078fdaff */
[----:B------:R-:W-:Y:S03]  /*0e10*/  STS [R73+0x180], R2 ;  /* 0x0001800249007388 */ /* 0x000fe60000000800 */
[----:B------:R-:W-:Y:S01]  /*0e20*/  LEA R78, R78, UR5, 0x2 ;  /* 0x000000054e4e7c11 */ /* 0x000fe2000f8e10ff */
        /* <DEDUP_REMOVED lines=14> */
[----:B--2---:R-:W-:Y:S01]  /*0f10*/  CS2R R8, SRZ ;  /* 0x0000000000087805 */ /* 0x004fe2000001ff00 */
[----:B------:R-:W-:Y:S01]  /*0f20*/  HFMA2.MMA R2, -RZ, RZ, 0, 0 ;  /* 0x00000000ff027435 */ /* 0x000fe200000001ff */
[----:B------:R-:W-:-:S02]  /*0f30*/  MOV R0, RZ ;  /* 0x000000ff00007202 */ /* 0x000fc40000000f00 */
[----:B------:R-:W-:Y:S02]  /*0f40*/  CS2R R10, SRZ ;  /* 0x00000000000a7805 */ /* 0x000fe4000001ff00 */
[----:B------:R-:W-:Y:S01]  /*0f50*/  CS2R R12, SRZ ;  /* 0x00000000000c7805 */ /* 0x000fe2000001ff00 */
        /* <DEDUP_REMOVED lines=9> */
[----:B------:R-:W-:-:S04]  /*0ff0*/  LEA R6, P0, R32, R61, 0x2 ;  /* 0x0000003d20067211 */ /* 0x000fc800078010ff */
[C---:B------:R-:W-:Y:S02]  /*1000*/  LEA.HI.X R7, R32.reuse, R63, R33, 0x2, P0 ;  /* 0x0000003f20077211 */ /* 0x040fe400000f1421 */
[-C--:B------:R-:W-:Y:S02]  /*1010*/  ISETP.GE.AND P0, PT, R32, R69.reuse, PT ;  /* 0x000000452000720c */ /* 0x080fe40003f06270 */
[-C--:B------:R-:W-:Y:S02]  /*1020*/  ISETP.GE.AND P1, PT, R58, R69.reuse, PT ;  /* 0x000000453a00720c */ /* 0x080fe40003f26270 */
[-C--:B------:R-:W-:Y:S02]  /*1030*/  ISETP.GE.AND P2, PT, R60, R69.reuse, PT ;  /* 0x000000453c00720c */ /* 0x080fe40003f46270 */
[-C--:B------:R-:W-:Y:S02]  /*1040*/  ISETP.GE.AND P3, PT, R62, R69.reuse, PT ;  /* 0x000000453e00720c */ /* 0x080fe40003f66270 */
[----:B------:R-:W-:Y:S01]  /*1050*/  ISETP.GE.AND P4, PT, R64, R69, PT ;  /* 0x000000454000720c */ /* 0x000fe20003f86270 */
[----:B--2---:R2:W-:Y:S04]  /*1060*/  STS [R70], R9 ;  /* 0x0000000946007388 */ /* 0x0045e80000000800 */
[----:B---3--:R3:W-:Y:S04]  /*1070*/  STS [R71+0x80], R0 ;  /* 0x0000800047007388 */ /* 0x0087e80000000800 */
[----:B----4-:R-:W-:Y:S04]  /*1080*/  STS [R72+0x100], R11 ;  /* 0x0001000b48007388 */ /* 0x010fe80000000800 */
        /* <DEDUP_REMOVED lines=15> */
[----:B--2---:R-:W-:Y:S01]  /*1180*/  HFMA2.MMA R9, -RZ, RZ, 0, 0 ;  /* 0x00000000ff097435 */ /* 0x004fe200000001ff */
[----:B---3--:R-:W-:Y:S01]  /*1190*/  IMAD.MOV.U32 R0, RZ, RZ, RZ ;  /* 0x000000ffff007224 */ /* 0x008fe200078e00ff */
[----:B----4-:R-:W-:Y:S01]  /*11a0*/  HFMA2.MMA R2, -RZ, RZ, 0, 0 ;  /* 0x00000000ff027435 */ /* 0x010fe200000001ff */
[----:B------:R-:W-:-:S02]  /*11b0*/  MOV R11, RZ ;  /* 0x000000ff000b7202 */ /* 0x000fc40000000f00 */
[----:B0-----:R-:W-:Y:S01]  /*11c0*/  MOV R13, RZ ;  /* 0x000000ff000d7202 */ /* 0x001fe20000000f00 */
[----:B------:R-:W2:Y:S01]  /*11d0*/  @!P0 LDG.E R17, desc[UR12][R6.64] ;  /* 0x0000000c06118981 */ /* 0x000ea2000c1e1900 */
[----:B------:R-:W-:-:S03]  /*11e0*/  ISETP.GE.AND P0, PT, R65, R69, PT ;  /* 0x000000454100720c */ /* 0x000fc60003f06270 */
[----:B------:R-:W3:Y:S01]  /*11f0*/  @!P1 LDG.E R12, desc[UR12][R6.64+0x80] ;  /* 0x0000800c060c9981 */ /* 0x000ee2000c1e1900 */
[----:B------:R-:W-:-:S03]  /*1200*/  ISETP.GE.AND P1, PT, R66, R69, PT ;  /* 0x000000454200720c */ /* 0x000fc60003f26270 */
[----:B------:R-:W4:Y:S04]  /*1210*/  @!P2 LDG.E R9, desc[UR12][R6.64+0x100] ;  /* 0x0001000c0609a981 */ /* 0x000f28000c1e1900 */
[----:B------:R-:W4:Y:S04]  /*1220*/  @!P3 LDG.E R0, desc[UR12][R6.64+0x180] ;  /* 0x0001800c0600b981 */ /* 0x000f28000c1e1900 */
[----:B------:R-:W4:Y:S04]  /*1230*/  @!P4 LDG.E R11, desc[UR12][R6.64+0x200] ;  /* 0x0002000c060bc981 */ /* 0x000f28000c1e1900 */
[----:B------:R-:W4:Y:S01]  /*1240*/  @!P0 LDG.E R2, desc[UR12][R6.64+0x280] ;  /* 0x0002800c06028981 */ /* 0x000f22000c1e1900 */
[----:B------:R-:W-:-:S03]  /*1250*/  ISETP.GE.AND P0, PT, R67, R69, PT ;  /* 0x000000454300720c */ /* 0x000fc60003f06270 */
[----:B------:R-:W4:Y:S10]  /*1260*/  @!P1 LDG.E R13, desc[UR12][R6.64+0x300] ;  /* 0x0003000c060d9981 */ /* 0x000f34000c1e1900 */
[----:B------:R0:W4:Y:S01]  /*1270*/  @!P0 LDG.E R14, desc[UR12][R6.64+0x380] ;  /* 0x0003800c060e8981 */ /* 0x000122000c1e1900 */
[----:B------:R-:W-:Y:S01]  /*1280*/  IMAD R4, R18, UR15, RZ ;  /* 0x0000000f12047c24 */ /* 0x000fe2000f8e02ff */
[----:B------:R-:W-:-:S03]  /*1290*/  ISETP.GE.AND P0, PT, R32, R69, PT ;  /* 0x000000452000720c */ /* 0x000fc60003f06270 */
[----:B-1----:R-:W-:Y:S02]  /*12a0*/  IMAD R15, R19, UR14, R4 ;  /* 0x0000000e130f7c24 */ /* 0x002fe4000f8e0204 */
[----:B------:R-:W-:Y:S01]  /*12b0*/  IMAD.WIDE.U32 R4, R18, UR14, RZ ;  /* 0x0000000e12047c25 */ /* 0x000fe2000f8e00ff */
[----:B------:R-:W-:-:S04]  /*12c0*/  IADD3 R88, -R88, UR4, RZ ;  /* 0x0000000458587c10 */ /* 0x000fc8000fffe1ff */
[----:B------:R-:W-:Y:S02]  /*12d0*/  IADD3 R5, R5, R15, RZ ;  /* 0x0000000f05057210 */ /* 0x000fe40007ffe0ff */
[----:B------:R-:W-:Y:S01]  /*12e0*/  SHF.R.S32.HI R31, RZ, 0x1f, R30 ;  /* 0x0000001fff1f7819 */ /* 0x000fe2000001141e */
[----:B------:R-:W-:Y:S02]  /*12f0*/  IMAD R8, R44, UR8, RZ ;  /* 0x000000082c087c24 */ /* 0x000fe4000f8e02ff */
[----:B------:R-:W-:Y:S02]  /*1300*/  IMAD R88, R88, -0x100, RZ ;  /* 0xffffff0058587824 */ /* 0x000fe400078e02ff */
[----:B0-----:R-:W-:-:S04]  /*1310*/  IMAD.WIDE.U32 R6, R3, UR8, R4 ;  /* 0x0000000803067c25 */ /* 0x001fc8000f8e0004 */
[----:B------:R-:W-:Y:S01]  /*1320*/  @!P0 IMAD.WIDE.U32 R4, R18, UR14, R30 ;  /* 0x0000000e12048c25 */ /* 0x000fe2000f8e001e */
[----:B------:R-:W-:-:S04]  /*1330*/  SHF.R.S32.HI R90, RZ, 0x1f, R88 ;  /* 0x0000001fff5a7819 */ /* 0x000fc80000011458 */
[----:B------:R-:W-:-:S03]  /*1340*/  @!P0 IADD3 R5, R15, R5, RZ ;  /* 0x000000050f058210 */ /* 0x000fc60007ffe0ff */
[----:B------:R-:W-:Y:S01]  /*1350*/  @!P0 IMAD.WIDE.U32 R4, R3, UR8, R4 ;  /* 0x0000000803048c25 */ /* 0x000fe2000f8e0004 */
[-C--:B------:R-:W-:Y:S02]  /*1360*/  ISETP.GE.AND P6, PT, R58, R69.reuse, PT ;  /* 0x000000453a00720c */ /* 0x080fe40003fc6270 */
[-C--:B------:R-:W-:Y:S02]  /*1370*/  ISETP.GE.AND P4, PT, R65, R69.reuse, PT ;  /* 0x000000454100720c */ /* 0x080fe40003f86270 */
[----:B------:R-:W-:Y:S01]  /*1380*/  ISETP.GE.AND P5, PT, R66, R69, PT ;  /* 0x000000454200720c */ /* 0x000fe20003fa6270 */
[----:B--2---:R0:W-:Y:S04]  /*1390*/  STS [R70], R17 ;  /* 0x0000001146007388 */ /* 0x0041e80000000800 */
[----:B---3--:R-:W-:Y:S04]  /*13a0*/  STS [R71+0x80], R12 ;  /* 0x0000800c47007388 */ /* 0x008fe80000000800 */
[----:B----4-:R-:W-:Y:S01]  /*13b0*/  STS [R72+0x100], R9 ;  /* 0x0001000948007388 */ /* 0x010fe20000000800 */
[----:B0-----:R-:W-:-:S03]  /*13c0*/  IMAD R17, R3, UR9, R8 ;  /* 0x0000000903117c24 */ /* 0x001fc6000f8e0208 */
[----:B------:R0:W-:Y:S01]  /*13d0*/  STS [R73+0x180], R0 ;  /* 0x0001800049007388 */ /* 0x0001e20000000800 */
[----:B------:R-:W-:-:S03]  /*13e0*/  ULDC.64 UR8, c[0x0][0x2b8] ;  /* 0x0000ae0000087ab9 */ /* 0x000fc60000000a00 */
[----:B------:R1:W-:Y:S01]  /*13f0*/  STS [R74+0x200], R11 ;  /* 0x0002000b4a007388 */ /* 0x0003e20000000800 */
[----:B0-----:R-:W-:-:S04]  /*1400*/  IADD3 R0, P1, R88, R6, RZ ;  /* 0x0000000658007210 */ /* 0x001fc80007f3e0ff */
[----:B------:R-:W-:Y:S02]  /*1410*/  IADD3.X R15, R90, R17, R7, P1, !PT ;  /* 0x000000115a0f7210 */ /* 0x000fe40000ffe407 */
[----:B-1----:R-:W-:Y:S01]  /*1420*/  LEA R11, P1, R32, UR10, 0x2 ;  /* 0x0000000a200b7c11 */ /* 0x002fe2000f8210ff */
[----:B------:R0:W-:Y:S01]  /*1430*/  STS [R75+0x280], R2 ;  /* 0x000280024b007388 */ /* 0x0001e20000000800 */
[----:B------:R-:W-:Y:S01]  /*1440*/  IMAD R6, R20, UR15, RZ ;  /* 0x0000000f14067c24 */ /* 0x000fe2000f8e02ff */
[----:B------:R-:W-:Y:S01]  /*1450*/  @!P0 MOV R8, R30 ;  /* 0x0000001e00088202 */ /* 0x000fe20000000f00 */
[----:B------:R-:W-:Y:S01]  /*1460*/  @!P0 IMAD.MOV.U32 R9, RZ, RZ, R31 ;  /* 0x000000ffff098224 */ /* 0x000fe200078e001f */
[----:B------:R-:W-:Y:S01]  /*1470*/  LEA R12, P2, R0, R11, 0x2 ;  /* 0x0000000b000c7211 */ /* 0x000fe200078410ff */
[----:B------:R1:W-:Y:S01]  /*1480*/  STS [R76+0x300], R13 ;  /* 0x0003000d4c007388 */ /* 0x0003e20000000800 */
[----:B------:R-:W-:Y:S01]  /*1490*/  IMAD R19, R21, UR14, R6 ;  /* 0x0000000e15137c24 */ /* 0x000fe2000f8e0206 */
[----:B0-----:R-:W-:Y:S01]  /*14a0*/  LEA.HI.X R2, R32, UR11, R33, 0x2, P1 ;  /* 0x0000000b20027c11 */ /* 0x001fe200088f1421 */
[----:B------:R-:W-:Y:S01]  /*14b0*/  IMAD.WIDE.U32 R6, R20, UR14, RZ ;  /* 0x0000000e14067c25 */ /* 0x000fe2000f8e00ff */
[----:B------:R-:W-:-:S02]  /*14c0*/  @!P0 IADD3 R16, P1, R32, R4, RZ ;  /* 0x0000000420108210 */ /* 0x000fc40007f3e0ff */
[----:B-1----:R-:W-:Y:S01]  /*14d0*/  LEA.HI.X R13, R0, R2, R15, 0x2, P2 ;  /* 0x00000002000d7211 */ /* 0x002fe200010f140f */
[----:B------:R-:W-:-:S04]  /*14e0*/  @!P0 IMAD.WIDE.U32 R8, R20, UR14, R8 ;  /* 0x0000000e14088c25 */ /* 0x000fc8000f8e0008 */
[----:B------:R-:W-:Y:S01]  /*14f0*/  IMAD R0, R44, UR8, RZ ;  /* 0x000000082c007c24 */ /* 0x000fe2000f8e02ff */
[----:B------:R0:W-:Y:S01]  /*1500*/  STS [R77+0x380], R14 ;  /* 0x0003800e4d007388 */ /* 0x0001e20000000800 */
[----:B------:R-:W-:Y:S01]  /*1510*/  IADD3 R7, R7, R19, RZ ;  /* 0x0000001307077210 */ /* 0x000fe20007ffe0ff */
[----:B------:R-:W-:Y:S01]  /*1520*/  NOP ;  /* 0x0000000000007918 */ /* 0x000fe20000000000 */
[----:B------:R-:W-:Y:S01]  /*1530*/  @!P0 IADD3.X R5, R33, R5, R17, P1, !PT ;  /* 0x0000000521058210 */ /* 0x000fe20000ffe411 */
[----:B------:R-:W-:Y:S01]  /*1540*/  IMAD R17, R3, UR9, R0 ;  /* 0x0000000903117c24 */ /* 0x000fe2000f8e0200 */
[----:B------:R-:W-:Y:S01]  /*1550*/  @!P0 IADD3 R9, R19, R9, RZ ;  /* 0x0000000913098210 */ /* 0x000fe20007ffe0ff */
[----:B------:R-:W-:Y:S01]  /*1560*/  LDS R0, [R78] ;  /* 0x000000004e007984 */ /* 0x000fe20000000800 */
[----:B------:R-:W-:-:S03]  /*1570*/  IMAD.WIDE.U32 R10, R3, UR8, R6 ;  /* 0x00000008030a7c25 */ /* 0x000fc6000f8e0006 */
        /* <DEDUP_REMOVED lines=8> */
[----:B------:R-:W-:Y:S01]  /*1600*/  @!P0 LEA R4, P1, R16, UR10, 0x2 ;  /* 0x0000000a10048c11 */ /* 0x000fe2000f8210ff */
[----:B------:R-:W-:Y:S01]  /*1610*/  ULDC.64 UR8, c[0x0][0x308] ;  /* 0x0000c20000087ab9 */ /* 0x000fe20000000a00 */
[----:B------:R-:W-:-:S02]  /*1620*/  IADD3 R2, P3, R88, R10, RZ ;  /* 0x0000000a58027210 */ /* 0x000fc40007f7e0ff */
[----:B------:R-:W-:Y:S02]  /*1630*/  @!P0 IADD3 R10, P2, R32, R6, RZ ;  /* 0x00000006200a8210 */ /* 0x000fe40007f5e0ff */
[----:B------:R-:W-:Y:S01]  /*1640*/  @!P0 LEA.HI.X R5, R16, UR11, R5, 0x2, P1 ;  /* 0x0000000b10058c11 */ /* 0x000fe200088f1405 */
[----:B------:R-:W-:Y:S01]  /*1650*/  BAR.SYNC.DEFER_BLOCKING 0x0 ;  /* 0x0000000000007b1d */ /* 0x000fe20000010000 */
[----:B------:R-:W-:Y:S02]  /*1660*/  LEA R15, P1, R32, UR8, 0x2 ;  /* 0x00000008200f7c11 */ /* 0x000fe4000f8210ff */
[----:B------:R-:W-:Y:S02]  /*1670*/  IADD3.X R9, R90, R17, R11, P3, !PT ;  /* 0x000000115a097210 */ /* 0x000fe40001ffe40b */
[----:B------:R-:W-:Y:S02]  /*1680*/  @!P0 IADD3.X R17, R33, R7, R17, P2, !PT ;  /* 0x0000000721118210 */ /* 0x000fe400017fe411 */
[----:B------:R-:W-:-:S02]  /*1690*/  LEA.HI.X R7, R32, UR9, R33, 0x2, P1 ;  /* 0x0000000920077c11 */ /* 0x000fc400088f1421 */
[----:B------:R-:W-:Y:S02]  /*16a0*/  LEA R8, P2, R2, R15, 0x2 ;  /* 0x0000000f02087211 */ /* 0x000fe400078410ff */
[----:B------:R-:W-:Y:S01]  /*16b0*/  @!P0 LEA R6, P1, R10, UR8, 0x2 ;  /* 0x000000080a068c11 */ /* 0x000fe2000f8210ff */
[----:B------:R-:W-:Y:S01]  /*16c0*/  HFMA2.MMA R11, -RZ, RZ, 0, 0 ;  /* 0x00000000ff0b7435 */ /* 0x000fe200000001ff */
[----:B------:R-:W-:Y:S02]  /*16d0*/  LEA.HI.X R9, R2, R7, R9, 0x2, P2 ;  /* 0x0000000702097211 */ /* 0x000fe400010f1409 */
[----:B------:R-:W-:Y:S02]  /*16e0*/  MOV R2, RZ ;  /* 0x000000ff00027202 */ /* 0x000fe40000000f00 */
[----:B------:R-:W-:Y:S02]  /*16f0*/  @!P0 LEA.HI.X R7, R10, UR9, R17, 0x2, P1 ;  /* 0x000000090a078c11 */ /* 0x000fe400088f1411 */
[----:B------:R-:W-:-:S02]  /*1700*/  ISETP.GE.AND P1, PT, R60, R69, PT ;  /* 0x000000453c00720c */ /* 0x000fc40003f26270 */
[-C--:B------:R-:W-:Y:S02]  /*1710*/  ISETP.GE.AND P2, PT, R62, R69.reuse, PT ;  /* 0x000000453e00720c */ /* 0x080fe40003f46270 */
[-C--:B------:R-:W-:Y:S01]  /*1720*/  ISETP.GE.AND P3, PT, R64, R69.reuse, PT ;  /* 0x000000454000720c */ /* 0x080fe20003f66270 */
[----:B------:R-:W2:Y:S01]  /*1730*/  @!P6 LDG.E R2, desc[UR12][R12.64+-0x380] ;  /* 0xfffc800c0c02e981 */ /* 0x000ea2000c1e1900 */
[----:B------:R-:W-:Y:S01]  /*1740*/  ISETP.GE.AND P6, PT, R67, R69, PT ;  /* 0x000000454300720c */ /* 0x000fe20003fc6270 */
[----:B------:R-:W-:Y:S01]  /*1750*/  HFMA2.MMA R10, -RZ, RZ, 0, 0 ;  /* 0x00000000ff0a7435 */ /* 0x000fe200000001ff */
[----:B0-----:R-:W-:Y:S01]  /*1760*/  CS2R R14, SRZ ;  /* 0x00000000000e7805 */ /* 0x001fe2000001ff00 */
[----:B------:R0:W3:Y:S01]  /*1770*/  @!P0 LDG.E R11, desc[UR12][R4.64] ;  /* 0x0000000c040b8981 */ /* 0x0000e2000c1e1900 */
[----:B------:R-:W-:-:S04]  /*1780*/  MOV R17, RZ ;  /* 0x000000ff00117202 */ /* 0x000fc80000000f00 */
[----:B------:R-:W4:Y:S04]  /*1790*/  @!P1 LDG.E R15, desc[UR12][R12.64+-0x300] ;  /* 0xfffd000c0c0f9981 */ /* 0x000f28000c1e1900 */
[----:B------:R-:W4:Y:S01]  /*17a0*/  @!P4 LDG.E R10, desc[UR12][R12.64+-0x180] ;  /* 0xfffe800c0c0ac981 */ /* 0x000f22000c1e1900 */
[----:B0-----:R-:W-:-:S03]  /*17b0*/  CS2R R4, SRZ ;  /* 0x0000000000047805 */ /* 0x001fc6000001ff00 */
[----:B------:R-:W4:Y:S04]  /*17c0*/  @!P5 LDG.E R17, desc[UR12][R12.64+-0x100] ;  /* 0xffff000c0c11d981 */ /* 0x000f28000c1e1900 */
[----:B------:R-:W4:Y:S04]  /*17d0*/  @!P2 LDG.E R4, desc[UR12][R12.64+-0x280] ;  /* 0xfffd800c0c04a981 */ /* 0x000f28000c1e1900 */
[----:B------:R-:W4:Y:S04]  /*17e0*/  @!P3 LDG.E R5, desc[UR12][R12.64+-0x200] ;  /* 0xfffe000c0c05b981 */ /* 0x000f28000c1e1900 */
[----:B------:R-:W4:Y:S01]  /*17f0*/  @!P6 LDG.E R14, desc[UR12][R12.64+-0x80] ;  /* 0xffff800c0c0ee981 */ /* 0x000f22000c1e1900 */
[----:B------:R-:W-:Y:S01]  /*1800*/  CS2R R18, SRZ ;  /* 0x0000000000127805 */ /* 0x000fe2000001ff00 */
[----:B------:R-:W-:Y:S01]  /*1810*/  HFMA2.MMA R23, -RZ, RZ, 0, 0 ;  /* 0x00000000ff177435 */ /* 0x000fe200000001ff */
[----:B------:R-:W-:Y:S01]  /*1820*/  CS2R R20, SRZ ;  /* 0x0000000000147805 */ /* 0x000fe2000001ff00 */
        /* <DEDUP_REMOVED lines=13> */
[----:B------:R-:W4:Y:S04]  /*1900*/  LDS R15, [R78+0x10] ;  /* 0x000010004e0f7984 */ /* 0x000f280000000800 */
[----:B------:R-:W4:Y:S04]  /*1910*/  LDS R16, [R78+0x14] ;  /* 0x000014004e107984 */ /* 0x000f280000000800 */
[----:B------:R-:W-:Y:S04]  /*1920*/  LDS R10, [R78+0x18] ;  /* 0x000018004e0a7984 */ /* 0x000fe80000000800 */
[----:B------:R-:W4:Y:S01]  /*1930*/  LDS R17, [R78+0x1c] ;  /* 0x00001c004e117984 */ /* 0x000f220000000800 */
[----:B------:R-:W-:Y:S01]  /*1940*/  BAR.SYNC.DEFER_BLOCKING 0x0 ;  /* 0x0000000000007b1d */ /* 0x000fe20000010000 */
[----:B0-----:R-:W-:Y:S01]  /*1950*/  CS2R R4, SRZ ;  /* 0x0000000000047805 */ /* 0x001fe2000001ff00 */
[----:B-1----:R-:W-:-:S04]  /*1960*/  IMAD.MOV.U32 R14, RZ, RZ, RZ ;  /* 0x000000ffff0e7224 */ /* 0x002fc800078e00ff */
        /* <DEDUP_REMOVED lines=9> */
[----:B--2---:R-:W-:-:S04]  /*1a00*/  FMUL.FTZ R22, R2, -1.4426950216293334961 ;  /* 0xbfb8aa3b02167820 */ /* 0x004fc80000410000 */
[----:B------:R-:W2:Y:S01]  /*1a10*/  MUFU.EX2 R24, R22 ;  /* 0x0000001600187308 */ /* 0x000ea20000000800 */
[----:B---3--:R-:W-:Y:S01]  /*1a20*/  FMUL.FTZ R26, R13, -1.4426950216293334961 ;  /* 0xbfb8aa3b0d1a7820 */ /* 0x008fe20000410000 */
[----:B----4-:R-:W-:-:S06]  /*1a30*/  FMUL.FTZ R27, R15, -1.4426950216293334961 ;  /* 0xbfb8aa3b0f1b7820 */ /* 0x010fcc0000410000 */
[----:B------:R-:W3:Y:S01]  /*1a40*/  MUFU.EX2 R26, R26 ;  /* 0x0000001a001a7308 */ /* 0x000ee20000000800 */
[----:B0-----:R-:W-:Y:S01]  /*1a50*/  FMUL.FTZ R7, R11, -1.4426950216293334961 ;  /* 0xbfb8aa3b0b077820 */ /* 0x001fe20000410000 */
[----:B-1----:R-:W-:Y:S01]  /*1a60*/  FMUL.FTZ R8, R16, -1.4426950216293334961 ;  /* 0xbfb8aa3b10087820 */ /* 0x002fe20000410000 */
[----:B--2---:R-:W-:-:S05]  /*1a70*/  FADD.FTZ R24, R24, 1 ;  /* 0x3f80000018187421 */ /* 0x004fca0000010000 */
[----:B------:R-:W-:Y:S01]  /*1a80*/  MUFU.EX2 R28, R27 ;  /* 0x0000001b001c7308 */ /* 0x000fe20000000800 */
[----:B------:R-:W-:-:S07]  /*1a90*/  FMUL.FTZ R6, R12, -1.4426950216293334961 ;  /* 0xbfb8aa3b0c067820 */ /* 0x000fce0000410000 */
[----:B------:R-:W-:Y:S01]  /*1aa0*/  MUFU.RCP R27, R24 ;  /* 0x00000018001b7308 */ /* 0x000fe20000001000 */
[----:B------:R-:W-:-:S07]  /*1ab0*/  FMUL.FTZ R40, R17, -1.4426950216293334961 ;  /* 0xbfb8aa3b11287820 */ /* 0x000fce0000410000 */
[----:B------:R-:W0:Y:S01]  /*1ac0*/  MUFU.EX2 R7, R7 ;  /* 0x0000000700077308 */ /* 0x000e220000000800 */
[----:B------:R-:W-:-:S07]  /*1ad0*/  FMUL.FTZ R29, R10, -1.4426950216293334961 ;  /* 0xbfb8aa3b0a1d7820 */ /* 0x000fce0000410000 */
[----:B------:R3:W-:Y:S02]  /*1ae0*/  MUFU.EX2 R9, R8 ;  /* 0x0000000800097308 */ /* 0x0007e40000000800 */
[----:B---3--:R-:W-:-:S06]  /*1af0*/  FADD.FTZ R8, R26, 1 ;  /* 0x3f8000001a087421 */ /* 0x008fcc0000010000 */
[----:B------:R-:W1:Y:S08]  /*1b00*/  MUFU.EX2 R6, R6 ;  /* 0x0000000600067308 */ /* 0x000e700000000800 */
        /* <DEDUP_REMOVED lines=24> */
[----:B------:R-:W-:Y:S01]  /*1c90*/  MOV R92, UR5 ;  /* 0x00000005005c7c02 */ /* 0x000fe20008000f00 */
[----:B------:R-:W-:Y:S04]  /*1ca0*/  STS [R70], R19 ;  /* 0x0000001346007388 */ /* 0x000fe80000000800 */
        /* <DEDUP_REMOVED lines=8> */
[----:B------:R-:W2:Y:S04]  /*1d30*/  LDS R24, [R78+0x4] ;  /* 0x000004004e187984 */ /* 0x000ea80000000800 */
[----:B------:R-:W3:Y:S04]  /*1d40*/  LDS R14, [R78+0xc] ;  /* 0x00000c004e0e7984 */ /* 0x000ee80000000800 */
[----:B------:R-:W4:Y:S04]  /*1d50*/  LDS R19, [R78] ;  /* 0x000000004e137984 */ /* 0x000f280000000800 */
[----:B------:R-:W4:Y:S04]  /*1d60*/  LDS R26, [R78+0x8] ;  /* 0x000008004e1a7984 */ /* 0x000f280000000800 */
[----:B------:R-:W4:Y:S04]  /*1d70*/  LDS R20, [R78+0x10] ;  /* 0x000010004e147984 */ /* 0x000f280000000800 */
[----:B------:R-:W4:Y:S04]  /*1d80*/  LDS R43, [R78+0x14] ;  /* 0x000014004e2b7984 */ /* 0x000f280000000800 */
[----:B------:R-:W4:Y:S04]  /*1d90*/  LDS R106, [R78+0x18] ;  /* 0x000018004e6a7984 */ /* 0x000f280000000800 */
[----:B------:R-:W4:Y:S01]  /*1da0*/  LDS R109, [R78+0x1c] ;  /* 0x00001c004e6d7984 */ /* 0x000f220000000800 */
[----:B0-----:R-:W-:Y:S01]  /*1db0*/  FADD.FTZ R4, -R22, 1 ;  /* 0x3f80000016047421 */ /* 0x001fe20000010100 */
[----:B-1----:R-:W-:Y:S01]  /*1dc0*/  FFMA.FTZ R18, R13, R8, 1 ;  /* 0x3f8000000d127423 */ /* 0x002fe20000010008 */
[----:B------:R-:W-:-:S02]  /*1dd0*/  FADD.FTZ R5, -R25, 1 ;  /* 0x3f80000019057421 */ /* 0x000fc40000010100 */
[----:B------:R-:W-:Y:S01]  /*1de0*/  FFMA.FTZ R6, R11, R4, 1 ;  /* 0x3f8000000b067423 */ /* 0x000fe20000010004 */
        /* <DEDUP_REMOVED lines=8> */
[----:B------:R-:W-:Y:S01]  /*1e70*/  FFMA.FTZ R5, R12, R5, 1 ;  /* 0x3f8000000c057423 */ /* 0x000fe20000010005 */
        /* <DEDUP_REMOVED lines=44> */
[C---:B0-----:R-:W-:Y:S01]  /*2140*/  IMAD R6, R8.reuse, UR15, RZ ;  /* 0x0000000f08067c24 */ /* 0x041fe2000f8e02ff */
[----:B------:R-:W-:Y:S01]  /*2150*/  P2R R4, PR, RZ, 0x40 ;  /* 0x00000040ff047803 */ /* 0x000fe20000000000 */
[----:B------:R-:W-:Y:S01]  /*2160*/  IMAD.WIDE.U32 R4, R8, UR14, RZ ;  /* 0x0000000e08047c25 */ /* 0x000fe2000f8e00ff */
[----:B------:R-:W-:Y:S01]  /*2170*/  IADD3 R28, P1, R32, R30, RZ ;  /* 0x0000001e201c7210 */ /* 0x000fe20007f3e0ff */
[----:B------:R-:W-:Y:S02]  /*2180*/  BSSY B0, `(.L_x_9061) ;  /* 0x0000011000007945 */ /* 0x000fe40003800000 */
[----:B------:R-:W-:Y:S01]  /*2190*/  IMAD R9, R9, UR14, R6 ;  /* 0x0000000e09097c24 */ /* 0x000fe2000f8e0206 */
[----:B-1----:R-:W-:-:S04]  /*21a0*/  IADD3.X R29, R33, R31, RZ, P1, !PT ;  /* 0x0000001f211d7210 */ /* 0x002fc80000ffe4ff */
[----:B------:R-:W-:Y:S02]  /*21b0*/  IADD3 R123, R5, R9, RZ ;  /* 0x00000009057b7210 */ /* 0x000fe40007ffe0ff */
        /* <DEDUP_REMOVED lines=13> */
.L_x_9062:
[----:B------:R-:W-:Y:S05]  /*2290*/  BSYNC B0 ;  /* 0x0000000000007941 */ /* 0x000fea0003800000 */
.L_x_9061:
[----:B------:R-:W-:Y:S01]  /*22a0*/  IMAD.MOV.U32 R5, RZ, RZ, R123 ;  /* 0x000000ffff057224 */ /* 0x000fe200078e007b */
        /* <DEDUP_REMOVED lines=58> */
[----:B------:R-:W-:Y:S01]  /*2650*/  STS [R78+0x8], R27 ;  /* 0x0000081b4e007388 */ /* 0x000fe20000000800 */
[----:B-1----:R-:W-:-:S02]  /*2660*/  IMAD R2, R8, UR15, RZ ;  /* 0x0000000f08027c24 */ /* 0x002fc4000f8e02ff */
[----:B0-----:R-:W-:Y:S01]  /*2670*/  IMAD.WIDE.U32 R4, R8, UR14, RZ ;  /* 0x0000000e08047c25 */ /* 0x001fe2000f8e00ff */
[----:B------:R-:W-:Y:S03]  /*2680*/  STS [R78+0xc], R13 ;  /* 0x00000c0d4e007388 */ /* 0x000fe60000000800 */
[----:B------:R-:W-:Y:S01]  /*2690*/  IMAD R9, R9, UR14, R2 ;  /* 0x0000000e09097c24 */ /* 0x000fe2000f8e0202 */
[----:B------:R-:W-:Y:S04]  /*26a0*/  STS [R78+0x10], R15 ;  /* 0x0000100f4e007388 */ /* 0x000fe80000000800 */
[----:B------:R0:W-:Y:S04]  /*26b0*/  STS [R78+0x14], R41 ;  /* 0x000014294e007388 */ /* 0x0001e80000000800 */
[----:B------:R-:W-:Y:S04]  /*26c0*/  STS [R78+0x18], R105 ;  /* 0x000018694e007388 */ /* 0x000fe80000000800 */
[----:B------:R-:W-:Y:S01]  /*26d0*/  STS [R78+0x1c], R109 ;  /* 0x00001c6d4e007388 */ /* 0x000fe20000000800 */
[----:B------:R-:W-:-:S03]  /*26e0*/  NOP ;  /* 0x0000000000007918 */ /* 0x000fc60000000000 */
[----:B------:R-:W-:Y:S01]  /*26f0*/  LDS R17, [R70] ;  /* 0x0000000046117984 */ /* 0x000fe20000000800 */
[----:B0-----:R-:W-:-:S03]  /*2700*/  IADD3 R41, R5, R9, RZ ;  /* 0x0000000905297210 */ /* 0x001fc60007ffe0ff */
        /* <DEDUP_REMOVED lines=19> */
[----:B------:R-:W-:-:S05]  /*2840*/  IMAD.WIDE.U32 R6, R3, UR10, R6 ;  /* 0x0000000a03067c25 */ /* 0x000fca000f8e0006 */
[----:B------:R-:W-:Y:S02]  /*2850*/  IADD3 R7, R7, R9, RZ ;  /* 0x0000000907077210 */ /* 0x000fe40007ffe0ff */
[----:B------:R-:W-:-:S04]  /*2860*/  LEA R8, P0, R6, UR8, 0x2 ;  /* 0x0000000806087c11 */ /* 0x000fc8000f8010ff */
[----:B------:R-:W-:-:S05]  /*2870*/  LEA.HI.X R9, R6, UR9, R7, 0x2, P0 ;  /* 0x0000000906097c11 */ /* 0x000fca00080f1407 */
[----:B------:R0:W-:Y:S04]  /*2880*/  STG.E desc[UR12][R8.64], R17 ;  /* 0x0000001108007986 */ /* 0x0001e8000c10190c */
.L_x_9065:
[----:B------:R-:W-:Y:S05]  /*2890*/  BSYNC B0 ;  /* 0x0000000000007941 */ /* 0x000fea0003800000 */
.L_x_9064:
[----:B------:R-:W-:Y:S01]  /*28a0*/  MOV R5, R41 ;  /* 0x0000002900057202 */ /* 0x000fe20000000f00 */
[----:B------:R-:W-:Y:S01]  /*28b0*/  ULDC.64 UR10, c[0x0][0x2c8] ;  /* 0x0000b200000a7ab9 */ /* 0x000fe20000000a00 */
[----:B------:R-:W-:Y:S01]  /*28c0*/  LEA R7, P0, R32, UR8, 0x2 ;  /* 0x0000000820077c11 */ /* 0x000fe2000f8010ff */
[----:B------:R-:W-:Y:S01]  /*28d0*/  IMAD R2, R44, UR10, RZ ;  /* 0x0000000a2c027c24 */ /* 0x000fe2000f8e02ff */
[-C--:B------:R-:W-:Y:S01]  /*28e0*/  ISETP.GE.AND P2, PT, R60, R27.reuse, PT ;  /* 0x0000001b3c00720c */ /* 0x080fe20003f46270 */
[----:B------:R-:W-:Y:S01]  /*28f0*/  IMAD.WIDE.U32 R4, R3, UR10, R4 ;  /* 0x0000000a03047c25 */ /* 0x000fe2000f8e0004 */
[----:B------:R-:W-:Y:S02]  /*2900*/  LEA.HI.X R6, R32, UR9, R33, 0x2, P0 ;  /* 0x0000000920067c11 */ /* 0x000fe400080f1421 */
[----:B------:R-:W-:Y:S01]  /*2910*/  ISETP.GE.AND P3, PT, R65, R27, PT ;  /* 0x0000001b4100720c */ /* 0x000fe20003f66270 */
[----:B0-----:R-:W-:Y:S01]  /*2920*/  IMAD R9, R3, UR11, R2 ;  /* 0x0000000b03097c24 */ /* 0x001fe2000f8e0202 */
        /* <DEDUP_REMOVED lines=16> */
.L_x_9063:
[----:B01----:R-:W0:Y:S01]  /*2a30*/  LDC R4, c[0x0][0x21c] ;  /* 0x00008700ff047b82 */ /* 0x003e220000000800 */
[----:B------:R-:W-:Y:S01]  /*2a40*/  FFMA.FTZ R2, R80, R0, R51 ;  /* 0x0000000050027223 */ /* 0x000fe20000010033 */
[----:B------:R-:W-:Y:S01]  /*2a50*/  HFMA2.MMA R105, -RZ, RZ, 0, 0 ;  /* 0x00000000ff697435 */ /* 0x000fe200000001ff */
[-C--:B-----5:R-:W-:Y:S01]  /*2a60*/  FMUL.FTZ R121, R0, R45.reuse ;  /* 0x0000002d00797220 */ /* 0x0a0fe20000410000 */
        /* <DEDUP_REMOVED lines=12> */
[----:B------:R-:W-:-:S02]  /*2b30*/  IMAD.MOV.U32 R119, RZ, RZ, RZ ;  /* 0x000000ffff777224 */ /* 0x000fc400078e00ff */
[----:B------:R-:W-:Y:S01]  /*2b40*/  FFMA.FTZ R5, R83, R100, R2 ;  /* 0x0000006453057223 */ /* 0x000fe20000010002 */
[----:B------:R-:W-:Y:S01]  /*2b50*/  MOV R107, RZ ;  /* 0x000000ff006b7202 */ /* 0x000fe20000000f00 */
[----:B------:R-:W-:Y:S01]  /*2b60*/  IMAD.MOV.U32 R117, RZ, RZ, RZ ;  /* 0x000000ffff757224 */ /* 0x000fe200078e00ff */
[----:B------:R-:W-:Y:S01]  /*2b70*/  MOV R111, RZ ;  /* 0x000000ff006f7202 */ /* 0x000fe20000000f00 */
[----:B------:R-:W-:Y:S01]  /*2b80*/  FFMA.FTZ R2, R84, R102, R5 ;  /* 0x0000006654027223 */ /* 0x000fe20000010005 */
[----:B------:R-:W-:Y:S01]  /*2b90*/  MOV R115, RZ ;  /* 0x000000ff00737202 */ /* 0x000fe20000000f00 */
[----:B------:R-:W-:Y:S01]  /*2ba0*/  BAR.SYNC.DEFER_BLOCKING 0x0 ;  /* 0x0000000000007b1d */ /* 0x000fe20000010000 */
[----:B0-----:R-:W-:Y:S01]  /*2bb0*/  ISETP.GE.AND P0, PT, R4, 0x1, PT ;  /* 0x000000010400780c */ /* 0x001fe20003f06270 */
[----:B------:R-:W-:-:S04]  /*2bc0*/  FFMA.FTZ R51, R85, R104, R2 ;  /* 0x0000006855337223 */ /* 0x000fc80000010002 */
[----:B------:R-:W-:-:S08]  /*2bd0*/  FFMA.FTZ R51, R86, R103, R51 ;  /* 0x0000006756337223 */ /* 0x000fd00000010033 */
[----:B------:R-:W-:Y:S05]  /*2be0*/  @!P0 BRA `(.L_x_9066) ;  /* 0x0000002000f08947 */ /* 0x000fea0003800000 */
[----:B------:R-:W0:Y:S01]  /*2bf0*/  LDC.64 R6, c[0x0][0x348] ;  /* 0x0000d200ff067b82 */ /* 0x000e220000000a00 */
[----:B------:R-:W-:Y:S01]  /*2c00*/  MOV R4, R50 ;  /* 0x0000003200047202 */ /* 0x000fe20000000f00 */
[----:B------:R-:W-:Y:S01]  /*2c10*/  ULDC.64 UR6, c[0x0][0x350] ;  /* 0x0000d40000067ab9 */ /* 0x000fe20000000a00 */
[----:B------:R-:W-:Y:S01]  /*2c20*/  MOV R5, RZ ;  /* 0x000000ff00057202 */ /* 0x000fe20000000f00 */
[--C-:B------:R-:W-:Y:S01]  /*2c30*/  FADD.FTZ R147, R101, R46.reuse ;  /* 0x0000002e65937221 */ /* 0x100fe20000010000 */
[----:B------:R-:W-:Y:S01]  /*2c40*/  IADD3 R106, R68, -0x1, RZ ;  /* 0xffffffff446a7810 */ /* 0x000fe20007ffe0ff */
[--C-:B------:R-:W-:Y:S01]  /*2c50*/  FADD.FTZ R114, R99, R46.reuse ;  /* 0x0000002e63727221 */ /* 0x100fe20000010000 */
[--C-:B------:R-:W-:Y:S01]  /*2c60*/  FADD.FTZ R145, R97, R46.reuse ;  /* 0x0000002e61917221 */ /* 0x100fe20000010000 */
[----:B------:R-:W1:Y:S01]  /*2c70*/  LDC R149, c[0x0][0x224] ;  /* 0x00008900ff957b82 */ /* 0x000e620000000800 */
[--C-:B------:R-:W-:Y:S01]  /*2c80*/  FADD.FTZ R112, R95, R46.reuse ;  /* 0x0000002e5f707221 */ /* 0x100fe20000010000 */
[--C-:B------:R-:W-:Y:S01]  /*2c90*/  FADD.FTZ R143, R93, R46.reuse ;  /* 0x0000002e5d8f7221 */ /* 0x100fe20000010000 */
[--C-:B------:R-:W-:Y:S01]  /*2ca0*/  FADD.FTZ R110, R91, R46.reuse ;  /* 0x0000002e5b6e7221 */ /* 0x100fe20000010000 */
[--C-:B------:R-:W-:Y:S01]  /*2cb0*/  FADD.FTZ R108, R89, R46.reuse ;  /* 0x0000002e596c7221 */ /* 0x100fe20000010000 */
[----:B------:R-:W-:Y:S01]  /*2cc0*/  FADD.FTZ R141, R87, R46 ;  /* 0x0000002e578d7221 */ /* 0x000fe20000010000 */
[----:B------:R-:W-:Y:S01]  /*2cd0*/  IMAD.MOV.U32 R139, RZ, RZ, RZ ;  /* 0x000000ffff8b7224 */ /* 0x000fe200078e00ff */
[----:B------:R-:W-:Y:S01]  /*2ce0*/  MOV R119, RZ ;  /* 0x000000ff00777202 */ /* 0x000fe20000000f00 */
        /* <DEDUP_REMOVED lines=8> */
[C---:B0-----:R-:W-:Y:S01]  /*2d70*/  IMAD R2, R6.reuse, UR15, RZ ;  /* 0x0000000f06027c24 */ /* 0x041fe2000f8e02ff */
[----:B------:R-:W-:Y:S01]  /*2d80*/  ULDC.64 UR16, c[0x0][0x268] ;  /* 0x00009a0000107ab9 */ /* 0x000fe20000000a00 */
[----:B------:R-:W-:-:S04]  /*2d90*/  IMAD.WIDE.U32 R4, R6, UR14, R4 ;  /* 0x0000000e06047c25 */ /* 0x000fc8000f8e0004 */
[----:B------:R-:W-:Y:S02]  /*2da0*/  IMAD R7, R7, UR14, R2 ;  /* 0x0000000e07077c24 */ /* 0x000fe4000f8e0202 */
[----:B------:R-:W-:-:S03]  /*2db0*/  IMAD R2, R49, UR6, RZ ;  /* 0x0000000631027c24 */ /* 0x000fc6000f8e02ff */
[----:B------:R-:W-:Y:S01]  /*2dc0*/  IADD3 R5, R5, R7, RZ ;  /* 0x0000000705057210 */ /* 0x000fe20007ffe0ff */
[C---:B------:R-:W-:Y:S01]  /*2dd0*/  IMAD R9, R47.reuse, UR7, R2 ;  /* 0x000000072f097c24 */ /* 0x040fe2000f8e0202 */
[----:B------:R-:W-:Y:S01]  /*2de0*/  LEA.HI R2, R106, R106, RZ, 0x1 ;  /* 0x0000006a6a027211 */ /* 0x000fe200078f08ff */
[----:B------:R-:W-:Y:S01]  /*2df0*/  IMAD.WIDE.U32 R26, R47, UR6, R4 ;  /* 0x000000062f1a7c25 */ /* 0x000fe2000f8e0004 */
[----:B------:R-:W-:Y:S02]  /*2e00*/  ULDC.64 UR6, c[0x0][0x3c8] ;  /* 0x0000f20000067ab9 */ /* 0x000fe40000000a00 */
[----:B------:R-:W-:Y:S02]  /*2e10*/  LOP3.LUT R7, R2, 0xfffffe, RZ, 0xc0, !PT ;  /* 0x00fffffe02077812 */ /* 0x000fe400078ec0ff */
[----:B------:R-:W-:Y:S02]  /*2e20*/  IADD3 R9, R27, R9, RZ ;  /* 0x000000091b097210 */ /* 0x000fe40007ffe0ff */
[----:B------:R-:W-:-:S02]  /*2e30*/  LEA R4, P0, R26, UR6, 0x2 ;  /* 0x000000061a047c11 */ /* 0x000fc4000f8010ff */
[----:B------:R-:W-:Y:S02]  /*2e40*/  IADD3 R106, R106, -R7, RZ ;  /* 0x800000076a6a7210 */ /* 0x000fe40007ffe0ff */
[----:B------:R-:W-:Y:S01]  /*2e50*/  LEA.HI.X R5, R26, UR7, R9, 0x2, P0 ;  /* 0x000000071a057c11 */ /* 0x000fe200080f1409 */
[----:B------:R-:W0:Y:S01]  /*2e60*/  LDC.64 R6, c[0x0][0x2d0] ;  /* 0x0000b400ff067b82 */ /* 0x000e220000000a00 */
[----:B------:R-:W-:Y:S01]  /*2e70*/  IADD3 R26, P0, R30, R26, RZ ;  /* 0x0000001a1e1a7210 */ /* 0x000fe20007f1e0ff */
[----:B------:R-:W-:Y:S01]  /*2e80*/  ULDC.64 UR6, c[0x0][0x230] ;  /* 0x00008c0000067ab9 */ /* 0x000fe20000000a00 */
[----:B------:R-:W-:Y:S02]  /*2e90*/  IMAD.WIDE R4, R88, 0x4, R4 ;  /* 0x0000000458047825 */ /* 0x000fe400078e0204 */
[----:B------:R-:W-:-:S03]  /*2ea0*/  IADD3.X R27, R31, R9, RZ, P0, !PT ;  /* 0x000000091f1b7210 */ /* 0x000fc600007fe4ff */
[----:B------:R-:W2:Y:S01]  /*2eb0*/  LDC.64 R8, c[0x0][0x360] ;  /* 0x0000d800ff087b82 */ /* 0x000ea20000000a00 */
[----:B------:R-:W-:Y:S01]  /*2ec0*/  IADD3 R24, P5, R4, -0x380, RZ ;  /* 0xfffffc8004187810 */ /* 0x000fe20007fbe0ff */
[----:B------:R-:W-:Y:S01]  /*2ed0*/  IMAD R2, R44, UR6, RZ ;  /* 0x000000062c027c24 */ /* 0x000fe2000f8e02ff */
[C---:B------:R-:W-:Y:S01]  /*2ee0*/  IADD3 R22, P4, R4.reuse, -0x300, RZ ;  /* 0xfffffd0004167810 */ /* 0x040fe20007f9e0ff */
[----:B------:R-:W-:Y:S01]  /*2ef0*/  IMAD.WIDE.U32 R10, R3, UR6, RZ ;  /* 0x00000006030a7c25 */ /* 0x000fe2000f8e00ff */
[----:B------:R-:W-:Y:S01]  /*2f00*/  IADD3.X R25, R5, -0x1, RZ, P5, !PT ;  /* 0xffffffff05197810 */ /* 0x000fe20002ffe4ff */
[----:B------:R-:W-:Y:S01]  /*2f10*/  UMOV UR6, URZ ;  /* 0x0000003f00067c82 */ /* 0x000fe20008000000 */
[C---:B------:R-:W-:Y:S01]  /*2f20*/  IADD3 R20, P3, R4.reuse, -0x280, RZ ;  /* 0xfffffd8004147810 */ /* 0x040fe20007f7e0ff */
[----:B------:R-:W-:Y:S01]  /*2f30*/  IMAD R137, R3, UR7, R2 ;  /* 0x0000000703897c24 */ /* 0x000fe2000f8e0202 */
[C---:B------:R-:W-:Y:S01]  /*2f40*/  IADD3 R18, P2, R4.reuse, -0x200, RZ ;  /* 0xfffffe0004127810 */ /* 0x040fe20007f5e0ff */
[----:B------:R-:W-:Y:S01]  /*2f50*/  ULDC UR7, c[0x0][0x218] ;  /* 0x0000860000077ab9 */ /* 0x000fe20000000800 */
        /* <DEDUP_REMOVED lines=8> */
[----:B------:R-:W-:Y:S02]  /*2fe0*/  IADD3.X R13, R5, -0x1, RZ, P5, !PT ;  /* 0xffffffff050d7810 */ /* 0x000fe40002ffe4ff */
[----:B------:R-:W3:Y:S01]  /*2ff0*/  LDC.64 R4, c[0x0][0x2e0] ;  /* 0x0000b800ff047b82 */ /* 0x000ee20000000a00 */
[----:B------:R-:W-:Y:S02]  /*3000*/  ISETP.GE.AND P0, PT, R32, R69, PT ;  /* 0x000000452000720c */ /* 0x000fe40003f06270 */
[----:B-1----:R-:W-:-:S11]  /*3010*/  IADD3 R137, R11, R137, RZ ;  /* 0x000000890b897210 */ /* 0x002fd60007ffe0ff */
.L_x_9087:
[----:B------:R-:W-:Y:S01]  /*3020*/  SHF.R.S32.HI R140, RZ, 0x1f, R139 ;  /* 0x0000001fff8c7819 */ /* 0x000fe2000001148b */
[C---:B----4-:R-:W-:Y:S01]  /*3030*/  IMAD.WIDE.U32 R42, R139.reuse, UR10, R32 ;  /* 0x0000000a8b2a7c25 */ /* 0x050fe2000f8e0020 */
[-C--:B------:R-:W-:Y:S02]  /*3040*/  ISETP.GE.AND P1, PT, R58, R69.reuse, PT ;  /* 0x000000453a00720c */ /* 0x080fe40003f26270 */
[-C--:B------:R-:W-:Y:S01]  /*3050*/  ISETP.GE.AND P5, PT, R60, R69.reuse, PT ;  /* 0x000000453c00720c */ /* 0x080fe20003fa6270 */
[----:B------:R-:W-:Y:S01]  /*3060*/  IMAD R2, R140, UR10, RZ ;  /* 0x0000000a8c027c24 */ /* 0x000fe2000f8e02ff */
[----:B--2---:R-:W-:Y:S02]  /*3070*/  LEA R40, P2, R42, R54, 0x2 ;  /* 0x000000362a287211 */ /* 0x004fe400078410ff */
[-C--:B------:R-:W-:Y:S01]  /*3080*/  ISETP.GE.AND P4, PT, R62, R69.reuse, PT ;  /* 0x000000453e00720c */ /* 0x080fe20003f86270 */
[----:B------:R-:W-:Y:S01]  /*3090*/  IMAD R41, R139, UR11, R2 ;  /* 0x0000000b8b297c24 */ /* 0x000fe2000f8e0202 */
[----:B------:R-:W-:Y:S01]  /*30a0*/  HFMA2.MMA R2, -RZ, RZ, 0, 0 ;  /* 0x00000000ff027435 */ /* 0x000fe200000001ff */
[----:B------:R-:W-:-:S03]  /*30b0*/  ISETP.GE.AND P3, PT, R64, R69, PT ;  /* 0x000000454000720c */ /* 0x000fc60003f66270 */
[----:B------:R-:W-:Y:S02]  /*30c0*/  IADD3 R41, R43, R41, RZ ;  /* 0x000000292b297210 */ /* 0x000fe40007ffe0ff */
[----:B------:R-:W-:Y:S02]  /*30d0*/  CS2R R154, SRZ ;  /* 0x00000000009a7805 */ /* 0x000fe4000001ff00 */
[----:B------:R-:W-:Y:S01]  /*30e0*/  LEA.HI.X R41, R42, R56, R41, 0x2, P2 ;  /* 0x000000382a297211 */ /* 0x000fe200010f1429 */
[----:B------:R-:W-:Y:S01]  /*30f0*/  HFMA2.MMA R153, -RZ, RZ, 0, 0 ;  /* 0x00000000ff997435 */ /* 0x000fe200000001ff */
[----:B------:R-:W-:-:S03]  /*3100*/  ISETP.GE.AND P2, PT, R65, R69, PT ;  /* 0x000000454100720c */ /* 0x000fc60003f46270 */
[----:B------:R-:W4:Y:S01]  /*3110*/  @!P1 LDG.E R2, desc[UR12][R40.64+0x80] ;  /* 0x0000800c28029981 */ /* 0x000f22000c1e1900 */
[-C--:B------:R-:W-:Y:S01]  /*3120*/  ISETP.GE.AND P1, PT, R66, R69.reuse, PT ;  /* 0x000000454200720c */ /* 0x080fe20003f26270 */
[----:B------:R-:W-:Y:S01]  /*3130*/  HFMA2.MMA R122, -RZ, RZ, 0, 0 ;  /* 0x00000000ff7a7435 */ /* 0x000fe200000001ff */
[----:B------:R-:W-:Y:S01]  /*3140*/  MOV R120, RZ ;  /* 0x000000ff00787202 */ /* 0x000fe20000000f00 */
[----:B------:R-:W2:Y:S01]  /*3150*/  @!P5 LDG.E R155, desc[UR12][R40.64+0x100] ;  /* 0x0001000c289bd981 */ /* 0x000ea2000c1e1900 */
[----:B------:R-:W-:Y:S01]  /*3160*/  ISETP.GE.AND P5, PT, R67, R69, PT ;  /* 0x000000454300720c */ /* 0x000fe20003fa6270 */
[----:B------:R-:W-:Y:S01]  /*3170*/  HFMA2.MMA R124, -RZ, RZ, 0, 0 ;  /* 0x00000000ff7c7435 */ /* 0x000fe200000001ff */
[----:B------:R-:W-:Y:S01]  /*3180*/  MOV R157, RZ ;  /* 0x000000ff009d7202 */ /* 0x000fe20000000f00 */
[----:B------:R-:W4:Y:S01]  /*3190*/  @!P0 LDG.E R153, desc[UR12][R40.64] ;  /* 0x0000000c28998981 */ /* 0x000f22000c1e1900 */
[----:B------:R-:W-:Y:S01]  /*31a0*/  MOV R159, RZ ;  /* 0x000000ff009f7202 */ /* 0x000fe20000000f00 */
[----:B------:R-:W-:Y:S01]  /*31b0*/  IMAD R116, R140, UR8, RZ ;  /* 0x000000088c747c24 */ /* 0x000fe2000f8e02ff */
[----:B------:R-:W-:Y:S01]  /*31c0*/  MOV R136, R10 ;  /* 0x0000000a00887202 */ /* 0x000fe20000000f00 */
[----:B------:R-:W2:Y:S02]  /*31d0*/  @!P4 LDG.E R120, desc[UR12][R40.64+0x180] ;  /* 0x0001800c2878c981 */ /* 0x000ea4000c1e1900 */
[----:B------:R-:W-:-:S02]  /*31e0*/  IMAD R151, R139, UR9, R116 ;  /* 0x000000098b977c24 */ /* 0x000fc4000f8e0274 */
[----:B------:R-:W2:Y:S01]  /*31f0*/  @!P3 LDG.E R157, desc[UR12][R40.64+0x200] ;  /* 0x0002000c289db981 */ /* 0x000ea2000c1e1900 */
[----:B------:R-:W-:-:S03]  /*3200*/  IMAD.WIDE.U32 R42, R139, UR8, R136 ;  /* 0x000000088b2a7c25 */ /* 0x000fc6000f8e0088 */
[----:B------:R-:W2:Y:S04]  /*3210*/  @!P2 LDG.E R122, desc[UR12][R40.64+0x280] ;  /* 0x0002800c287aa981 */ /* 0x000ea8000c1e1900 */
[----:B------:R-:W2:Y:S04]  /*3220*/  @!P1 LDG.E R159, desc[UR12][R40.64+0x300] ;  /* 0x0003000c289f9981 */ /* 0x000ea8000c1e1900 */
[----:B------:R-:W2:Y:S01]  /*3230*/  @!P5 LDG.E R124, desc[UR12][R40.64+0x380] ;  /* 0x0003800c287cd981 */ /* 0x000ea2000c1e1900 */
[----:B------:R-:W-:Y:S01]  /*3240*/  IMAD.IADD R43, R43, 0x1, R151 ;  /* 0x000000012b2b7824 */ /* 0x000fe200078e0297 */
[----:B0-----:R-:W-:-:S04]  /*3250*/  LEA R150, P4, R42, R6, 0x2 ;  /* 0x000000062a967211 */ /* 0x001fc800078810ff */
[----:B------:R-:W-:-:S05]  /*3260*/  LEA.HI.X R151, R42, R7, R43, 0x2, P4 ;  /* 0x000000072a977211 */ /* 0x000fca00020f142b */
[----:B------:R0:W2:Y:S01]  /*3270*/  LDG.E R116, desc[UR12][R150.64] ;  /* 0x0000000c96747981 */ /* 0x0000a2000c1e1900 */
[----:B------:R-:W-:Y:S02]  /*3280*/  IMAD R118, R44, UR16, RZ ;  /* 0x000000102c767c24 */ /* 0x000fe4000f8e02ff */
[----:B------:R-:W-:-:S04]  /*3290*/  IMAD.WIDE.U32 R42, R3, UR16, RZ ;  /* 0x00000010032a7c25 */ /* 0x000fc8000f8e00ff */
[----:B------:R-:W-:Y:S02]  /*32a0*/  IMAD R161, R3, UR17, R118 ;  /* 0x0000001103a17c24 */ /* 0x000fe4000f8e0276 */
[----:B------:R-:W-:-:S03]  /*32b0*/  IMAD R118, R140, UR18, RZ ;  /* 0x000000128c767c24 */ /* 0x000fc6000f8e02ff */
[----:B------:R-:W-:Y:S01]  /*32c0*/  IADD3 R43, R43, R161, RZ ;  /* 0x000000a12b2b7210 */ /* 0x000fe20007ffe0ff */
[C---:B0-----:R-:W-:Y:S02]  /*32d0*/  IMAD R151, R139.reuse, UR19, R118 ;  /* 0x000000138b977c24 */ /* 0x041fe4000f8e0276 */
[----:B------:R-:W-:-:S05]  /*32e0*/  IMAD.WIDE.U32 R42, R139, UR18, R42 ;  /* 0x000000128b2a7c25 */ /* 0x000fca000f8e002a */
[----:B------:R-:W-:Y:S02]  /*32f0*/  IADD3 R41, R43, R151, RZ ;  /* 0x000000972b297210 */ /* 0x000fe40007ffe0ff */
[----:B---3--:R-:W-:-:S04]  /*3300*/  LEA R40, P2, R42, R4, 0x2 ;  /* 0x000000042a287211 */ /* 0x008fc800078410ff */
[----:B------:R-:W-:Y:S01]  /*3310*/  LEA.HI.X R41, R42, R5, R41, 0x2, P2 ;  /* 0x000000052a297211 */ /* 0x000fe200010f1429 */
[----:B------:R-:W-:Y:S01]  /*3320*/  FADD.FTZ R118, R87, R46 ;  /* 0x0000002e57767221 */ /* 0x000fe20000010000 */
[----:B------:R-:W-:Y:S02]  /*3330*/  ISETP.NE.AND P1, PT, R166, RZ, PT ;  /* 0x000000ffa600720c */ /* 0x000fe40003f25270 */
[----:B------:R-:W-:Y:S02]  /*3340*/  ISETP.NE.AND P2, PT, R50, RZ, PT ;  /* 0x000000ff3200720c */ /* 0x000fe40003f45270 */
[----:B------:R-:W-:Y:S02]  /*3350*/  ISETP.LT.OR P3, PT, R68, 0x2, P1 ;  /* 0x000000024400780c */ /* 0x000fe40000f61670 */
[----:B------:R-:W-:-:S09]  /*3360*/  LEA R43, R106, R139, 0x8 ;  /* 0x0000008b6a2b7211 */ /* 0x000fd200078e40ff */
[----:B------:R-:W-:Y:S02]  /*3370*/  @P2 IADD3 R43, R50, 0x200, RZ ;  /* 0x00000200322b2810 */ /* 0x000fe40007ffe0ff */
[----:B------:R-:W0:Y:S01]  /*3380*/  @!P3 LDC R151, c[0x0][0x21c] ;  /* 0x00008700ff97bb82 */ /* 0x000e220000000800 */
[----:B-1--4-:R1:W-:Y:S04]  /*3390*/  STS [R70], R153 ;  /* 0x0000009946007388 */ /* 0x0123e80000000800 */
[----:B------:R3:W-:Y:S04]  /*33a0*/  STS [R71+0x80], R2 ;  /* 0x0000800247007388 */ /* 0x0007e80000000800 */
[----:B--2---:R-:W-:Y:S04]  /*33b0*/  STS [R72+0x100], R155 ;  /* 0x0001009b48007388 */ /* 0x004fe80000000800 */
[----:B------:R-:W-:Y:S04]  /*33c0*/  STS [R73+0x180], R120 ;  /* 0x0001807849007388 */ /* 0x000fe80000000800 */
[----:B------:R2:W-:Y:S04]  /*33d0*/  STS [R74+0x200], R157 ;  /* 0x0002009d4a007388 */ /* 0x0005e80000000800 */
[----:B------:R-:W-:Y:S04]  /*33e0*/  STS [R75+0x280], R122 ;  /* 0x0002807a4b007388 */ /* 0x000fe80000000800 */
[----:B------:R-:W-:Y:S04]  /*33f0*/  STS [R76+0x300], R159 ;  /* 0x0003009f4c007388 */ /* 0x000fe80000000800 */
[----:B------:R-:W-:Y:S01]  /*3400*/  STS [R77+0x380], R124 ;  /* 0x0003807c4d007388 */ /* 0x000fe20000000800 */
[----:B------:R-:W-:-:S03]  /*3410*/  NOP ;  /* 0x0000000000007918 */ /* 0x000fc60000000000 */
[----:B------:R4:W4:Y:S01]  /*3420*/  LDG.E R167, desc[UR12][R40.64] ;  /* 0x0000000c28a77981 */ /* 0x000922000c1e1900 */
[----:B------:R-:W-:Y:S01]  /*3430*/  FMUL.FTZ R161, R116, 1.4426950216293334961 ;  /* 0x3fb8aa3b74a17820 */ /* 0x000fe20000410000 */
[----:B-1----:R-:W-:Y:S02]  /*3440*/  LEA R153, R43, R92, 0x2 ;  /* 0x0000005c2b997211 */ /* 0x002fe400078e10ff */
[----:B------:R-:W1:Y:S01]  /*3450*/  LDS R120, [R78+0x4] ;  /* 0x000004004e787984 */ /* 0x000e620000000800 */
[----:B---3--:R-:W-:-:S03]  /*3460*/  FMUL.FTZ R2, R161, R118 ;  /* 0x00000076a1027220 */ /* 0x008fc60000410000 */
[----:B------:R-:W-:Y:S03]  /*3470*/  LDS R124, [R78+0x8] ;  /* 0x000008004e7c7984 */ /* 0x000fe60000000800 */
[----:B------:R-:W3:Y:S01]  /*3480*/  MUFU.EX2 R2, R2 ;  /* 0x0000000200027308 */ /* 0x000ee20000000800 */
[----:B------:R-:W-:Y:S04]  /*3490*/  LDS R126, [R78+0xc] ;  /* 0x00000c004e7e7984 */ /* 0x000fe80000000800 */
[----:B------:R-:W-:Y:S04]  /*34a0*/  LDS R128, [R78+0x10] ;  /* 0x000010004e807984 */ /* 0x000fe80000000800 */
[----:B------:R-:W-:Y:S04]  /*34b0*/  LDS R130, [R78+0x14] ;  /* 0x000014004e827984 */ /* 0x000fe80000000800 */
[----:B------:R-:W-:Y:S04]  /*34c0*/  LDS R132, [R78+0x18] ;  /* 0x000018004e847984 */ /* 0x000fe80000000800 */
[----:B------:R-:W-:Y:S04]  /*34d0*/  LDS R134, [R78+0x1c] ;  /* 0x00001c004e867984 */ /* 0x000fe80000000800 */
[----:B------:R-:W4:Y:S04]  /*34e0*/  LDS R122, [R78] ;  /* 0x000000004e7a7984 */ /* 0x000f280000000800 */
[----:B---3--:R3:W-:Y:S01]  /*34f0*/  STS [R153+0xa88], R2 ;  /* 0x000a880299007388 */ /* 0x0087e20000000800 */
[----:B------:R-:W-:-:S04]  /*3500*/  @!P3 VIADD R42, R68, 0xfffffffe ;  /* 0xfffffffe442ab836 */ /* 0x000fc80000000000 */
[----:B0-----:R-:W-:-:S04]  /*3510*/  @!P3 IMAD R151, R42, R151, R139 ;  /* 0x000000972a97b224 */ /* 0x001fc800078e028b */
[----:B------:R-:W-:Y:S01]  /*3520*/  @!P3 IMAD.WIDE R42, R151, 0x8, R38 ;  /* 0x00000008972ab825 */ /* 0x000fe200078e0226 */
[----:B------:R-:W-:Y:S03]  /*3530*/  BAR.SYNC.DEFER_BLOCKING 0x0 ;  /* 0x0000000000007b1d */ /* 0x000fe60000010000 */
[--C-:B------:R-:W-:Y:S01]  /*3540*/  FADD.FTZ R136, R89, R46.reuse ;  /* 0x0000002e59887221 */ /* 0x100fe20000010000 */
[--C-:B------:R-:W-:Y:S01]  /*3550*/  FADD.FTZ R138, R91, R46.reuse ;  /* 0x0000002e5b8a7221 */ /* 0x100fe20000010000 */
[----:B--2---:R-:W-:Y:S02]  /*3560*/  FMUL.FTZ R157, R79, R108 ;  /* 0x0000006c4f9d7220 */ /* 0x004fe40000410000 */
[C---:B------:R-:W-:Y:S01]  /*3570*/  FMUL.FTZ R151, R161.reuse, R136 ;  /* 0x00000088a1977220 */ /* 0x040fe20000410000 */
[----:B------:R-:W-:Y:S01]  /*3580*/  FMUL.FTZ R152, R161, R138 ;  /* 0x0000008aa1987220 */ /* 0x000fe20000410000 */
[----:B-1----:R-:W-:Y:S01]  /*3590*/  FMUL.FTZ R176, R157, R120 ;  /* 0x000000789db07220 */ /* 0x002fe20000410000 */
[--C-:B------:R-:W-:Y:S01]  /*35a0*/  FADD.FTZ R142, R93, R46.reuse ;  /* 0x0000002e5d8e7221 */ /* 0x100fe20000010000 */
[----:B------:R0:W5:Y:S01]  /*35b0*/  @!P3 LDG.E R154, desc[UR12][R42.64+0x4] ;  /* 0x0000040c2a9ab981 */ /* 0x000162000c1e1900 */
[----:B------:R-:W-:Y:S01]  /*35c0*/  ISETP.NE.AND P3, PT, R50, 0x1f, PT ;  /* 0x0000001f3200780c */ /* 0x000fe20003f65270 */
[----:B------:R-:W1:Y:S01]  /*35d0*/  MUFU.EX2 R151, R151 ;  /* 0x0000009700977308 */ /* 0x000e620000000800 */
[--C-:B------:R-:W-:Y:S01]  /*35e0*/  FADD.FTZ R144, R95, R46.reuse ;  /* 0x0000002e5f907221 */ /* 0x100fe20000010000 */
[----:B----4-:R-:W-:Y:S01]  /*35f0*/  FMUL.FTZ R40, R161, R142 ;  /* 0x0000008ea1287220 */ /* 0x010fe20000410000 */
[----:B------:R-:W-:-:S05]  /*3600*/  FADD.FTZ R146, R97, R46 ;  /* 0x0000002e61927221 */ /* 0x000fca0000010000 */
[----:B------:R-:W2:Y:S04]  /*3610*/  MUFU.EX2 R152, R152 ;  /* 0x0000009800987308 */ /* 0x000ea80000000800 */
[----:B------:R-:W-:Y:S01]  /*3620*/  @P3 LEA R157, R50, R92, 0x2 ;  /* 0x0000005c329d3211 */ /* 0x000fe200078e10ff */
[C---:B0-----:R-:W-:Y:S01]  /*3630*/  FMUL.FTZ R42, R161.reuse, R144 ;  /* 0x00000090a12a7220 */ /* 0x041fe20000410000 */
[----:B------:R-:W-:Y:S02]  /*3640*/  FMUL.FTZ R158, R161, R146 ;  /* 0x00000092a19e7220 */ /* 0x000fe40000410000 */
[----:B---3--:R2:W0:Y:S02]  /*3650*/  MUFU.EX2 R153, R40 ;  /* 0x0000002800997308 */ /* 0x0084240000000800 */
[----:B------:R-:W3:Y:S01]  /*3660*/  @P3 LDS R157, [R157+0x128c] ;  /* 0x00128c009d9d3984 */ /* 0x000ee20000000800 */
[--C-:B------:R-:W-:Y:S01]  /*3670*/  FADD.FTZ R148, R99, R46.reuse ;  /* 0x0000002e63947221 */ /* 0x100fe20000010000 */
[----:B------:R-:W-:-:S04]  /*3680*/  FADD.FTZ R150, R101, R46 ;  /* 0x0000002e65967221 */ /* 0x000fc80000010000 */
[----:B------:R-:W4:Y:S01]  /*3690*/  MUFU.EX2 R42, R42 ;  /* 0x0000002a002a7308 */ /* 0x000f220000000800 */
[C---:B------:R-:W-:Y:S01]  /*36a0*/  FMUL.FTZ R162, R161.reuse, R148 ;  /* 0x00000094a1a27220 */ /* 0x040fe20000410000 */
[----:B-1----:R-:W-:Y:S01]  /*36b0*/  FMUL.FTZ R41, R2, R151 ;  /* 0x0000009702297220 */ /* 0x002fe20000410000 */
[----:B------:R-:W-:-:S05]  /*36c0*/  FMUL.FTZ R160, R161, R150 ;  /* 0x00000096a1a07220 */ /* 0x000fca0000410000 */
[----:B------:R-:W1:Y:S01]  /*36d0*/  MUFU.EX2 R158, R158 ;  /* 0x0000009e009e7308 */ /* 0x000e620000000800 */
[----:B--2---:R-:W-:Y:S01]  /*36e0*/  FMUL.FTZ R40, R152, R41 ;  /* 0x0000002998287220 */ /* 0x004fe20000410000 */
[----:B------:R-:W-:Y:S01]  /*36f0*/  FMUL.FTZ R161, R80, R141 ;  /* 0x0000008d50a17220 */ /* 0x000fe20000410000 */
[----:B------:R-:W-:-:S05]  /*3700*/  FMUL.FTZ R155, R81, R110 ;  /* 0x0000006e519b7220 */ /* 0x000fca0000410000 */
[----:B------:R-:W2:Y:S01]  /*3710*/  MUFU.EX2 R162, R162 ;  /* 0x000000a200a27308 */ /* 0x000ea20000000800 */
[----:B0-----:R-:W-:Y:S01]  /*3720*/  FMUL.FTZ R41, R153, R40 ;  /* 0x0000002899297220 */ /* 0x001fe20000410000 */
[----:B------:R-:W-:Y:S01]  /*3730*/  FMUL.FTZ R175, R161, R122 ;  /* 0x0000007aa1af7220 */ /* 0x000fe20000410000 */
[----:B------:R-:W-:-:S05]  /*3740*/  FMUL.FTZ R179, R155, R124 ;  /* 0x0000007c9bb37220 */ /* 0x000fca0000410000 */
[----:B------:R-:W0:Y:S01]  /*3750*/  MUFU.EX2 R160, R160 ;  /* 0x000000a000a07308 */ /* 0x000e220000000800 */
[----:B----4-:R-:W-:Y:S01]  /*3760*/  FMUL.FTZ R43, R42, R41 ;  /* 0x000000292a2b7220 */ /* 0x010fe20000410000 */
[----:B------:R-:W-:Y:S01]  /*3770*/  FMUL.FTZ R41, R82, R143 ;  /* 0x0000008f52297220 */ /* 0x000fe20000410000 */
[----:B------:R-:W-:Y:S01]  /*3780*/  FFMA.FTZ R155, R175, R151, R176 ;  /* 0x00000097af9b7223 */ /* 0x000fe200000100b0 */
[----:B------:R-:W-:Y:S01]  /*3790*/  FMUL.FTZ R163, R83, R112 ;  /* 0x0000007053a37220 */ /* 0x000fe20000410000 */
[----:B-1----:R-:W-:Y:S01]  /*37a0*/  FMUL.FTZ R165, R158, R43 ;  /* 0x0000002b9ea57220 */ /* 0x002fe20000410000 */
[----:B------:R-:W-:Y:S01]  /*37b0*/  FMUL.FTZ R180, R41, R126 ;  /* 0x0000007e29b47220 */ /* 0x000fe20000410000 */
[----:B------:R-:W-:Y:S01]  /*37c0*/  FFMA.FTZ R40, R152, R155, R179 ;  /* 0x0000009b98287223 */ /* 0x000fe200000100b3 */
[----:B------:R-:W-:Y:S01]  /*37d0*/  FMUL.FTZ R159, R84, R145 ;  /* 0x00000091549f7220 */ /* 0x000fe20000410000 */
[----:B--2---:R-:W-:Y:S01]  /*37e0*/  FMUL.FTZ R165, R162, R165 ;  /* 0x000000a5a2a57220 */ /* 0x004fe20000410000 */
[----:B------:R-:W-:Y:S01]  /*37f0*/  FMUL.FTZ R169, R85, R114 ;  /* 0x0000007255a97220 */ /* 0x000fe20000410000 */
[----:B------:R-:W-:Y:S01]  /*3800*/  FMUL.FTZ R163, R163, R128 ;  /* 0x00000080a3a37220 */ /* 0x000fe20000410000 */
[----:B------:R-:W-:Y:S01]  /*3810*/  FFMA.FTZ R40, R153, R40, R180 ;  /* 0x0000002899287223 */ /* 0x000fe200000100b4 */
[----:B------:R-:W-:Y:S01]  /*3820*/  BSSY B0, `(.L_x_9067) ;  /* 0x0000016000007945 */ /* 0x000fe20003800000 */
[----:B------:R-:W-:Y:S01]  /*3830*/  FMUL.FTZ R43, R86, R147 ;  /* 0x00000093562b7220 */ /* 0x000fe20000410000 */
[----:B------:R-:W-:Y:S01]  /*3840*/  FMUL.FTZ R159, R159, R130 ;  /* 0x000000829f9f7220 */ /* 0x000fe20000410000 */
[----:B------:R-:W-:Y:S01]  /*3850*/  FMUL.FTZ R169, R169, R132 ;  /* 0x00000084a9a97220 */ /* 0x000fe20000410000 */
[----:B0-----:R-:W-:Y:S01]  /*3860*/  FMUL.FTZ R156, R160, R165 ;  /* 0x000000a5a09c7220 */ /* 0x001fe20000410000 */
[----:B------:R-:W-:Y:S01]  /*3870*/  FFMA.FTZ R155, R42, R40, R163 ;  /* 0x000000282a9b7223 */ /* 0x000fe200000100a3 */
[-C--:B------:R-:W-:Y:S01]  /*3880*/  FMUL.FTZ R185, R104, R167.reuse ;  /* 0x000000a768b97220 */ /* 0x080fe20000410000 */
[-C--:B------:R-:W-:Y:S01]  /*3890*/  FMUL.FTZ R187, R103, R167.reuse ;  /* 0x000000a767bb7220 */ /* 0x080fe20000410000 */
[-C--:B------:R-:W-:Y:S01]  /*38a0*/  FMUL.FTZ R165, R100, R167.reuse ;  /* 0x000000a764a57220 */ /* 0x080fe20000410000 */
[----:B------:R-:W-:-:S02]  /*38b0*/  FMUL.FTZ R183, R102, R167 ;  /* 0x000000a766b77220 */ /* 0x000fc40000410000 */
[----:B------:R-:W-:Y:S01]  /*38c0*/  FFMA.FTZ R161, R160, R187, R185 ;  /* 0x000000bba0a17223 */ /* 0x000fe200000100b9 */
[----:B---3--:R-:W-:Y:S06]  /*38d0*/  @P3 BRA `(.L_x_9068) ;  /* 0x0000000000283947 */ /* 0x008fec0003800000 */
[----:B------:R-:W-:Y:S02]  /*38e0*/  ISETP.NE.AND P4, PT, R68, R149, PT ;  /* 0x000000954400720c */ /* 0x000fe40003f85270 */
[----:B------:R-:W-:-:S11]  /*38f0*/  MOV R157, 0x3f800000 ;  /* 0x3f800000009d7802 */ /* 0x000fd60000000f00 */
[----:B------:R-:W-:Y:S05]  /*3900*/  @!P4 BRA `(.L_x_9068) ;  /* 0x00000000001cc947 */ /* 0x000fea0003800000 */
[----:B------:R-:W-:-:S04]  /*3910*/  IADD3 R41, R149, -UR4, RZ ;  /* 0x8000000495297c10 */ /* 0x000fc8000fffe0ff */
[----:B------:R-:W-:-:S04]  /*3920*/  LEA.HI R40, R41, R41, RZ, 0x1 ;  /* 0x0000002929287211 */ /* 0x000fc800078f08ff */
[----:B------:R-:W-:-:S04]  /*3930*/  LOP3.LUT R40, R40, 0xfffffe, RZ, 0xc0, !PT ;  /* 0x00fffffe28287812 */ /* 0x000fc800078ec0ff */
[----:B------:R-:W-:-:S04]  /*3940*/  IADD3 R40, -R40, R41, RZ ;  /* 0x0000002928287210 */ /* 0x000fc80007ffe1ff */
[----:B------:R-:W-:-:S05]  /*3950*/  LEA R41, R40, R139, 0x8 ;  /* 0x0000008b28297211 */ /* 0x000fca00078e40ff */
[----:B------:R-:W-:-:S05]  /*3960*/  IMAD R41, R41, 0x4, R92 ;  /* 0x0000000429297824 */ /* 0x000fca00078e025c */
[----:B------:R0:W1:Y:S02]  /*3970*/  LDS R157, [R41+0xa88] ;  /* 0x000a8800299d7984 */ /* 0x0000640000000800 */
.L_x_9068:
[----:B------:R-:W-:Y:S05]  /*3980*/  BSYNC B0 ;  /* 0x0000000000007941 */ /* 0x000fea0003800000 */
.L_x_9067:
[----:B------:R-:W-:Y:S01]  /*3990*/  FFMA.FTZ R40, R158, R155, R159 ;  /* 0x0000009b9e287223 */ /* 0x000fe2000001009f */
[----:B01----:R-:W-:Y:S01]  /*39a0*/  FMUL.FTZ R41, R160, R157 ;  /* 0x0000009da0297220 */ /* 0x003fe20000410000 */
[C---:B------:R-:W-:Y:S01]  /*39b0*/  FFMA.FTZ R161, R162.reuse, R161, R183 ;  /* 0x000000a1a2a17223 */ /* 0x040fe200000100b7 */
[----:B------:R-:W-:Y:S01]  /*39c0*/  FMUL.FTZ R43, R43, R134 ;  /* 0x000000862b2b7220 */ /* 0x000fe20000410000 */
        /* <DEDUP_REMOVED lines=16> */
[----:B------:R-:W-:Y:S01]  /*3ad0*/  ISETP.GE.AND P4, PT, R52, 0x1, PT ;  /* 0x000000013400780c */ /* 0x000fe20003f86270 */
[----:B------:R-:W-:Y:S01]  /*3ae0*/  FMUL.FTZ R164, R152, R161 ;  /* 0x000000a198a47220 */ /* 0x000fe20000410000 */
[----:B------:R-:W-:Y:S01]  /*3af0*/  ISETP.GE.OR P1, PT, R68, UR24, P1 ;  /* 0x0000001844007c0c */ /* 0x000fe20008f26670 */
[C---:B------:R-:W-:Y:S01]  /*3b00*/  FFMA.FTZ R168, R151.reuse, R168, R174 ;  /* 0x000000a897a87223 */ /* 0x040fe200000100ae */
[----:B------:R-:W-:Y:S01]  /*3b10*/  ISETP.GE.U32.AND P5, PT, R166, 0x18, PT ;  /* 0x00000018a600780c */ /* 0x000fe20003fa6070 */
[----:B------:R-:W-:Y:S01]  /*3b20*/  FMUL.FTZ R171, R151, R164 ;  /* 0x000000a497ab7220 */ /* 0x000fe20000410000 */
[----:B------:R-:W-:Y:S01]  /*3b30*/  ISETP.NE.AND P6, PT, R50, RZ, PT ;  /* 0x000000ff3200720c */ /* 0x000fe20003fc5270 */
[----:B------:R-:W-:Y:S01]  /*3b40*/  BSSY B0, `(.L_x_9069) ;  /* 0x0000091000007945 */ /* 0x000fe20003800000 */
[----:B------:R-:W2:Y:S04]  /*3b50*/  SHFL.DOWN PT, R161, R168, 0x1, 0x1f ;  /* 0x08201f00a8a17f89 */ /* 0x000ea800000e0000 */
[----:B------:R-:W3:Y:S03]  /*3b60*/  SHFL.DOWN PT, R164, R171, 0x1, 0x1f ;  /* 0x08201f00aba47f89 */ /* 0x000ee600000e0000 */
[----:B------:R-:W-:Y:S01]  /*3b70*/  @!P1 LEA R167, R139, R92, 0x3 ;  /* 0x0000005c8ba79211 */ /* 0x000fe200078e18ff */
[C---:B0-----:R-:W-:Y:S01]  /*3b80*/  @P4 FFMA.FTZ R155, R156.reuse, R40, R155 ;  /* 0x000000289c9b4223 */ /* 0x041fe2000001009b */
[----:B-1----:R-:W-:Y:S01]  /*3b90*/  @P4 FMUL.FTZ R156, R156, R41 ;  /* 0x000000299c9c4220 */ /* 0x002fe20000410000 */
[----:B------:R-:W-:-:S03]  /*3ba0*/  ISETP.NE.AND P4, PT, R166, 0x1f, PT ;  /* 0x0000001fa600780c */ /* 0x000fc60003f85270 */
[----:B------:R-:W0:Y:S04]  /*3bb0*/  SHFL.UP PT, R40, R155, 0x2, RZ ;  /* 0x044000009b287989 */ /* 0x000e2800000e00ff */
[----:B------:R-:W1:Y:S06]  /*3bc0*/  SHFL.UP PT, R41, R156, 0x2, RZ ;  /* 0x044000009c297989 */ /* 0x000e6c00000e00ff */
        /* <DEDUP_REMOVED lines=17> */
[----:B------:R-:W-:Y:S01]  /*3ce0*/  ISETP.GE.U32.AND P4, PT, R166, 0x1c, PT ;  /* 0x0000001ca600780c */ /* 0x000fe20003f86070 */
[----:B------:R-:W-:Y:S01]  /*3cf0*/  HFMA2.MMA R40, -RZ, RZ, 1.875, 0 ;  /* 0x3f800000ff287435 */ /* 0x000fe200000001ff */
[----:B------:R-:W-:-:S09]  /*3d00*/  MOV R41, RZ ;  /* 0x000000ff00297202 */ /* 0x000fd20000000f00 */
[----:B------:R-:W-:Y:S01]  /*3d10*/  @!P1 LDS.64 R40, [R167+0x1308] ;  /* 0x00130800a7289984 */ /* 0x000fe20000000a00 */
[C---:B------:R-:W-:Y:S01]  /*3d20*/  ISETP.GE.AND P1, PT, R52.reuse, 0x10, PT ;  /* 0x000000103400780c */ /* 0x040fe20003f26270 */
[C---:B--2---:R-:W-:Y:S01]  /*3d30*/  @!P4 FFMA.FTZ R168, R171.reuse, R161, R168 ;  /* 0x000000a1aba8c223 */ /* 0x044fe200000100a8 */
[----:B---3--:R-:W-:Y:S01]  /*3d40*/  @!P4 FMUL.FTZ R171, R171, R164 ;  /* 0x000000a4ababc220 */ /* 0x008fe20000410000 */
[----:B------:R-:W-:Y:S01]  /*3d50*/  SHFL.UP PT, R161, R156, 0x8, RZ ;  /* 0x050000009ca17989 */ /* 0x000fe200000e00ff */
[----:B------:R-:W-:-:S03]  /*3d60*/  ISETP.GE.AND P4, PT, R52, 0x8, PT ;  /* 0x000000083400780c */ /* 0x000fc60003f86270 */
[----:B------:R-:W0:Y:S04]  /*3d70*/  SHFL.UP PT, R164, R155, 0x8, RZ ;  /* 0x050000009ba47989 */ /* 0x000e2800000e00ff */
[----:B------:R-:W1:Y:S04]  /*3d80*/  SHFL.DOWN PT, R172, R168, 0x8, 0x1f ;  /* 0x09001f00a8ac7f89 */ /* 0x000e6800000e0000 */
[----:B------:R-:W2:Y:S02]  /*3d90*/  SHFL.DOWN PT, R170, R171, 0x8, 0x1f ;  /* 0x09001f00abaa7f89 */ /* 0x000ea400000e0000 */
[C---:B0-----:R-:W-:Y:S01]  /*3da0*/  @P4 FFMA.FTZ R155, R156.reuse, R164, R155 ;  /* 0x000000a49c9b4223 */ /* 0x041fe2000001009b */
[----:B------:R-:W-:Y:S01]  /*3db0*/  @P4 FMUL.FTZ R156, R156, R161 ;  /* 0x000000a19c9c4220 */ /* 0x000fe20000410000 */
[----:B------:R-:W-:Y:S01]  /*3dc0*/  ISETP.GE.U32.AND P4, PT, R166, 0x10, PT ;  /* 0x00000010a600780c */ /* 0x000fe20003f86070 */
[----:B-1----:R-:W-:-:S02]  /*3dd0*/  @!P5 FFMA.FTZ R168, R171, R172, R168 ;  /* 0x000000acaba8d223 */ /* 0x002fc400000100a8 */
[----:B------:R-:W0:Y:S01]  /*3de0*/  SHFL.UP PT, R164, R155, 0x10, RZ ;  /* 0x060000009ba47989 */ /* 0x000e2200000e00ff */
[----:B--2---:R-:W-:-:S03]  /*3df0*/  @!P5 FMUL.FTZ R171, R171, R170 ;  /* 0x000000aaababd220 */ /* 0x004fc60000410000 */
[----:B------:R-:W1:Y:S04]  /*3e00*/  SHFL.UP PT, R161, R156, 0x10, RZ ;  /* 0x060000009ca17989 */ /* 0x000e6800000e00ff */
[----:B------:R-:W2:Y:S04]  /*3e10*/  SHFL.DOWN PT, R172, R168, 0x10, 0x1f ;  /* 0x0a001f00a8ac7f89 */ /* 0x000ea800000e0000 */
[----:B------:R-:W3:Y:S01]  /*3e20*/  SHFL.DOWN PT, R170, R171, 0x10, 0x1f ;  /* 0x0a001f00abaa7f89 */ /* 0x000ee200000e0000 */
[----:B0-----:R-:W-:-:S03]  /*3e30*/  @P1 FFMA.FTZ R155, R156, R164, R155 ;  /* 0x000000a49c9b1223 */ /* 0x001fc6000001009b */
[----:B------:R-:W-:Y:S01]  /*3e40*/  SHFL.IDX PT, R164, R41, RZ, 0x1f ;  /* 0x00001fff29a47589 */ /* 0x000fe200000e0000 */
[----:B-1----:R-:W-:-:S03]  /*3e50*/  @P1 FMUL.FTZ R156, R156, R161 ;  /* 0x000000a19c9c1220 */ /* 0x002fc60000410000 */
[----:B-----5:R-:W-:Y:S01]  /*3e60*/  SHFL.IDX PT, R161, R154, RZ, 0x1f ;  /* 0x00001fff9aa17589 */ /* 0x020fe200000e0000 */
[----:B--2---:R-:W-:-:S03]  /*3e70*/  @!P4 FFMA.FTZ R168, R171, R172, R168 ;  /* 0x000000acaba8c223 */ /* 0x004fc600000100a8 */
[----:B------:R-:W-:Y:S01]  /*3e80*/  SHFL.UP PT, R155, R155, 0x1, RZ ;  /* 0x042000009b9b7989 */ /* 0x000fe200000e00ff */
[----:B---3--:R-:W-:-:S03]  /*3e90*/  @!P4 FMUL.FTZ R171, R171, R170 ;  /* 0x000000aaababc220 */ /* 0x008fc60000410000 */
[----:B------:R-:W0:Y:S04]  /*3ea0*/  SHFL.UP PT, R156, R156, 0x1, RZ ;  /* 0x042000009c9c7989 */ /* 0x000e2800000e00ff */
[----:B------:R-:W-:Y:S04]  /*3eb0*/  SHFL.DOWN PT, R170, R168, 0x1, 0x1f ;  /* 0x08201f00a8aa7f89 */ /* 0x000fe800000e0000 */
[----:B------:R-:W1:Y:S04]  /*3ec0*/  SHFL.DOWN PT, R167, R171, 0x1, 0x1f ;  /* 0x08201f00aba77f89 */ /* 0x000e6800000e0000 */
[----:B------:R2:W-:Y:S01]  /*3ed0*/  SHFL.IDX PT, R173, R168, RZ, 0x1f ;  /* 0x00001fffa8ad7589 */ /* 0x0005e200000e0000 */
[----:B0-----:R-:W-:-:S04]  /*3ee0*/  @P2 FFMA.FTZ R161, R156, R161, R155 ;  /* 0x000000a19ca12223 */ /* 0x001fc8000001009b */
[----:B------:R-:W-:Y:S01]  /*3ef0*/  FFMA.FTZ R161, R2, R161, R175 ;  /* 0x000000a102a17223 */ /* 0x000fe200000100af */
[----:B-1----:R-:W-:-:S03]  /*3f00*/  @P3 FFMA.FTZ R164, R167, R164, R170 ;  /* 0x000000a4a7a43223 */ /* 0x002fc600000100aa */
[-C--:B------:R-:W-:Y:S01]  /*3f10*/  FFMA.FTZ R167, R151, R161.reuse, R176 ;  /* 0x000000a197a77223 */ /* 0x080fe200000100b0 */
[----:B------:R-:W-:Y:S01]  /*3f20*/  FFMA.FTZ R155, R0, R161, RZ ;  /* 0x000000a1009b7223 */ /* 0x000fe200000100ff */
[----:B------:R-:W-:Y:S01]  /*3f30*/  FADD.FTZ R2, -R175, R161 ;  /* 0x000000a1af027221 */ /* 0x000fe20000010100 */
[----:B------:R-:W-:Y:S01]  /*3f40*/  FFMA.FTZ R157, R164, R157, R187 ;  /* 0x0000009da49d7223 */ /* 0x000fe200000100bb */
[-C--:B------:R-:W-:Y:S01]  /*3f50*/  FFMA.FTZ R156, R152, R167.reuse, R179 ;  /* 0x000000a7989c7223 */ /* 0x080fe200000100b3 */
[----:B------:R-:W-:Y:S01]  /*3f60*/  FADD.FTZ R154, -R176, R167 ;  /* 0x000000a7b09a7221 */ /* 0x000fe20000010100 */
[----:B------:R-:W-:Y:S01]  /*3f70*/  FFMA.FTZ R167, R94, R167, R155 ;  /* 0x000000a75ea77223 */ /* 0x000fe2000001009b */
[----:B------:R-:W-:Y:S01]  /*3f80*/  FFMA.FTZ R161, R160, R157, R185 ;  /* 0x0000009da0a17223 */ /* 0x000fe200000100b9 */
[----:B------:R-:W0:Y:S01]  /*3f90*/  SHFL.IDX PT, R164, R171, RZ, 0x1f ;  /* 0x00001fffaba47589 */ /* 0x000e2200000e0000 */
[-C--:B------:R-:W-:Y:S01]  /*3fa0*/  FFMA.FTZ R185, R153, R156.reuse, R180 ;  /* 0x0000009c99b97223 */ /* 0x080fe200000100b4 */
[----:B------:R-:W-:Y:S01]  /*3fb0*/  FFMA.FTZ R175, R96, R156, R167 ;  /* 0x0000009c60af7223 */ /* 0x000fe200000100a7 */
[----:B------:R-:W-:Y:S01]  /*3fc0*/  FFMA.FTZ R167, R162, R161, R183 ;  /* 0x000000a1a2a77223 */ /* 0x000fe200000100b7 */
[----:B------:R-:W-:Y:S01]  /*3fd0*/  FADD.FTZ R155, -R179, R156 ;  /* 0x0000009cb39b7221 */ /* 0x000fe20000010100 */
[-C--:B--2---:R-:W-:Y:S01]  /*3fe0*/  FFMA.FTZ R168, R42, R185.reuse, R163 ;  /* 0x000000b92aa87223 */ /* 0x084fe200000100a3 */
[----:B------:R-:W-:Y:S01]  /*3ff0*/  FFMA.FTZ R175, R98, R185, R175 ;  /* 0x000000b962af7223 */ /* 0x000fe200000100af */
[C---:B------:R-:W-:Y:S01]  /*4000*/  FFMA.FTZ R165, R158.reuse, R167, R165 ;  /* 0x000000a79ea57223 */ /* 0x040fe200000100a5 */
[----:B------:R-:W-:Y:S01]  /*4010*/  FMUL.FTZ R176, R161, R148 ;  /* 0x00000094a1b07220 */ /* 0x000fe20000410000 */
        /* <DEDUP_REMOVED lines=12> */
[----:B------:R-:W-:Y:S01]  /*40e0*/  SHF.L.U32 R42, R50, 0x3, RZ ;  /* 0x00000003322a7819 */ /* 0x000fe200000006ff */
[----:B------:R-:W-:Y:S01]  /*40f0*/  FMUL.FTZ R172, R159, R138 ;  /* 0x0000008a9fac7220 */ /* 0x000fe20000410000 */
[----:B------:R-:W-:Y:S01]  /*4100*/  FFMA.FTZ R151, R151, R153, R174 ;  /* 0x0000009997977223 */ /* 0x000fe200000100ae */
[C---:B0-----:R-:W-:Y:S01]  /*4110*/  FFMA.FTZ R41, R164.reuse, R41, R173 ;  /* 0x00000029a4297223 */ /* 0x041fe200000100ad */
[----:B------:R-:W-:Y:S01]  /*4120*/  FMUL.FTZ R40, R164, R40 ;  /* 0x00000028a4287220 */ /* 0x000fe20000410000 */
[----:B------:R-:W-:Y:S01]  /*4130*/  LEA.HI.SX32 R169, R42, R42, 0x1b ;  /* 0x0000002a2aa97211 */ /* 0x000fe200078fdaff */
[----:B------:R-:W-:Y:S01]  /*4140*/  FADD.FTZ R164, -R43, R168 ;  /* 0x000000a82ba47221 */ /* 0x000fe20000010100 */
[----:B------:R-:W-:Y:S01]  /*4150*/  FMUL.FTZ R43, R151, R118 ;  /* 0x00000076972b7220 */ /* 0x000fe20000410000 */
[----:B------:R-:W-:Y:S01]  /*4160*/  FFMA.FTZ R152, R103, R168, R170 ;  /* 0x000000a867987223 */ /* 0x000fe200000100aa */
[----:B------:R-:W-:Y:S01]  /*4170*/  LEA R42, R169, R92, 0x2 ;  /* 0x0000005ca92a7211 */ /* 0x000fe200078e10ff */
[----:B------:R-:W-:Y:S01]  /*4180*/  FMUL.FTZ R168, R153, R136 ;  /* 0x0000008899a87220 */ /* 0x000fe20000410000 */
[----:B------:R-:W-:Y:S01]  /*4190*/  FFMA.FTZ R169, R2, R43, RZ ;  /* 0x0000002b02a97223 */ /* 0x000fe200000100ff */
[----:B------:R-:W-:Y:S01]  /*41a0*/  @!P6 LEA R175, R139, R92, 0x3 ;  /* 0x0000005c8bafe211 */ /* 0x000fe200078e18ff */
[----:B------:R-:W-:Y:S01]  /*41b0*/  FMUL.FTZ R181, R157, R150 ;  /* 0x000000969db57220 */ /* 0x000fe20000410000 */
[----:B------:R-:W-:Y:S01]  /*41c0*/  FMUL.FTZ R171, R85, R176 ;  /* 0x000000b055ab7220 */ /* 0x000fe20000410000 */
[----:B------:R-:W-:Y:S01]  /*41d0*/  FFMA.FTZ R170, R154, R168, R169 ;  /* 0x000000a89aaa7223 */ /* 0x000fe200000100a9 */
[----:B------:R-:W-:Y:S01]  /*41e0*/  FADD.FTZ R156, -R180, R185 ;  /* 0x000000b9b49c7221 */ /* 0x000fe20000010100 */
[----:B------:R0:W-:Y:S01]  /*41f0*/  @!P6 STS.64 [R175+0x1308], R40 ;  /* 0x00130828af00e388 */ /* 0x0001e20000000a00 */
[----:B------:R-:W-:Y:S01]  /*4200*/  FMUL.FTZ R173, R86, R181 ;  /* 0x000000b556ad7220 */ /* 0x000fe20000410000 */
[----:B------:R-:W-:Y:S01]  /*4210*/  FMUL.FTZ R169, R163, R142 ;  /* 0x0000008ea3a97220 */ /* 0x000fe20000410000 */
[----:B------:R-:W-:Y:S01]  /*4220*/  FMUL.FTZ R177, R167, R146 ;  /* 0x00000092a7b17220 */ /* 0x000fe20000410000 */
[----:B------:R-:W-:Y:S01]  /*4230*/  FMUL.FTZ R174, R165, R144 ;  /* 0x00000090a5ae7220 */ /* 0x000fe20000410000 */
[----:B------:R1:W-:Y:S01]  /*4240*/  STS [R42+0x448], R171 ;  /* 0x000448ab2a007388 */ /* 0x0003e20000000800 */
[----:B------:R-:W-:Y:S01]  /*4250*/  FMUL.FTZ R43, R80, R43 ;  /* 0x0000002b502b7220 */ /* 0x000fe20000410000 */
[----:B------:R-:W-:-:S02]  /*4260*/  FMUL.FTZ R179, R84, R177 ;  /* 0x000000b154b37220 */ /* 0x000fc40000410000 */
[----:B------:R2:W-:Y:S01]  /*4270*/  STS [R42+0x44c], R173 ;  /* 0x00044cad2a007388 */ /* 0x0005e20000000800 */
[----:B0-----:R-:W-:Y:S01]  /*4280*/  FFMA.FTZ R41, R155, R172, R170 ;  /* 0x000000ac9b297223 */ /* 0x001fe200000100aa */
[----:B------:R-:W-:Y:S01]  /*4290*/  IADD3 R170, -R30, UR7, -R50 ;  /* 0x000000071eaa7c10 */ /* 0x000fe2000fffe932 */
[----:B------:R-:W-:Y:S01]  /*42a0*/  FMUL.FTZ R175, R83, R174 ;  /* 0x000000ae53af7220 */ /* 0x000fe20000410000 */
[----:B------:R-:W-:Y:S01]  /*42b0*/  STS [R42+0x444], R179 ;  /* 0x000444b32a007388 */ /* 0x000fe20000000800 */
[-C--:B-1----:R-:W-:Y:S01]  /*42c0*/  FFMA.FTZ R171, R156, R169.reuse, R41 ;  /* 0x000000a99cab7223 */ /* 0x082fe20000010029 */
[----:B------:R-:W-:Y:S01]  /*42d0*/  ISETP.GE.AND P1, PT, R170, 0x1, PT ;  /* 0x00000001aa00780c */ /* 0x000fe20003f26270 */
[----:B------:R-:W-:Y:S01]  /*42e0*/  FMUL.FTZ R41, R79, R168 ;  /* 0x000000a84f297220 */ /* 0x000fe20000410000 */
[----:B--2---:R-:W-:Y:S01]  /*42f0*/  FMUL.FTZ R173, R82, R169 ;  /* 0x000000a952ad7220 */ /* 0x004fe20000410000 */
[----:B------:R-:W-:Y:S01]  /*4300*/  FMUL.FTZ R169, R81, R172 ;  /* 0x000000ac51a97220 */ /* 0x000fe20000410000 */
[----:B------:R0:W-:Y:S01]  /*4310*/  STS [R42+0x440], R175 ;  /* 0x000440af2a007388 */ /* 0x0001e20000000800 */
[----:B------:R-:W-:-:S03]  /*4320*/  FFMA.FTZ R171, R158, R174, R171 ;  /* 0x000000ae9eab7223 */ /* 0x000fc600000100ab */
[----:B------:R1:W-:Y:S01]  /*4330*/  STS [R42+0x43c], R173 ;  /* 0x00043cad2a007388 */ /* 0x0003e20000000800 */
[----:B------:R-:W-:-:S03]  /*4340*/  FFMA.FTZ R171, R162, R177, R171 ;  /* 0x000000b1a2ab7223 */ /* 0x000fc600000100ab */
[----:B------:R1:W-:Y:S01]  /*4350*/  STS [R42+0x438], R169 ;  /* 0x000438a92a007388 */ /* 0x0003e20000000800 */
[----:B0-----:R-:W-:-:S03]  /*4360*/  IADD3 R175, R50, 0x20, RZ ;  /* 0x0000002032af7810 */ /* 0x001fc60007ffe0ff */
[----:B------:R1:W-:Y:S04]  /*4370*/  STS [R42+0x434], R41 ;  /* 0x000434292a007388 */ /* 0x0003e80000000800 */
[----:B------:R1:W-:Y:S01]  /*4380*/  STS [R42+0x430], R43 ;  /* 0x0004302b2a007388 */ /* 0x0003e20000000800 */
[----:B------:R-:W-:Y:S06]  /*4390*/  BAR.SYNC.DEFER_BLOCKING 0x0 ;  /* 0x0000000000007b1d */ /* 0x000fec0000010000 */
[----:B------:R-:W-:Y:S05]  /*43a0*/  @!P1 BRA `(.L_x_9070) ;  /* 0x0000000000289947 */ /* 0x000fea0003800000 */
[----:B-1----:R-:W-:Y:S01]  /*43b0*/  LEA.HI.SX32 R41, R50, R50, 0x1b ;  /* 0x0000003232297211 */ /* 0x002fe200078fdaff */
[----:B------:R-:W-:-:S04]  /*43c0*/  IMAD R140, R140, UR20, RZ ;  /* 0x000000148c8c7c24 */ /* 0x000fc8000f8e02ff */
[----:B------:R-:W-:Y:S02]  /*43d0*/  IMAD R168, R41, 0x4, R92 ;  /* 0x0000000429a87824 */ /* 0x000fe400078e025c */
[C---:B------:R-:W-:Y:S02]  /*43e0*/  IMAD R43, R139.reuse, UR21, R140 ;  /* 0x000000158b2b7c24 */ /* 0x040fe4000f8e028c */
[----:B------:R-:W-:Y:S01]  /*43f0*/  IMAD.WIDE.U32 R40, R139, UR20, R26 ;  /* 0x000000148b287c25 */ /* 0x000fe2000f8e001a */
[----:B------:R-:W0:Y:S04]  /*4400*/  LDS R169, [R168+0x430] ;  /* 0x00043000a8a97984 */ /* 0x000e280000000800 */
[----:B------:R-:W-:Y:S02]  /*4410*/  IADD3 R41, R41, R43, RZ ;  /* 0x0000002b29297210 */ /* 0x000fe40007ffe0ff */
[----:B------:R-:W-:-:S04]  /*4420*/  LEA R42, P1, R40, UR26, 0x2 ;  /* 0x0000001a282a7c11 */ /* 0x000fc8000f8210ff */
[----:B------:R-:W-:-:S05]  /*4430*/  LEA.HI.X R43, R40, UR27, R41, 0x2, P1 ;  /* 0x0000001b282b7c11 */ /* 0x000fca00088f1429 */
[----:B0-----:R0:W-:Y:S04]  /*4440*/  REDG.E.ADD.F32.FTZ.RN.STRONG.GPU desc[UR12][R42.64], R169 ;  /* 0x000000a92a0079a6 */ /* 0x0011e8000c10f38c */
.L_x_9070:
[----:B------:R-:W-:Y:S05]  /*4450*/  BSYNC B0 ;  /* 0x0000000000007941 */ /* 0x000fea0003800000 */
.L_x_9069:
[----:B------:R-:W-:Y:S01]  /*4460*/  LEA.HI.SX32 R175, R175, R50, 0x1b ;  /* 0x00000032afaf7211 */ /* 0x000fe200078fdaff */
[----:B------:R-:W-:Y:S01]  /*4470*/  USHF.L.U64.HI UR22, UR5, 0x2, UR6 ;  /* 0x0000000205167899 */ /* 0x000fe20008010206 */
[----:B------:R-:W-:Y:S01]  /*4480*/  ISETP.GE.AND P1, PT, R170, 0x21, PT ;  /* 0x00000021aa00780c */ /* 0x000fe20003f26270 */
[----:B------:R-:W-:Y:S01]  /*4490*/  USHF.L.U32 UR23, UR5, 0x2, URZ ;  /* 0x0000000205177899 */ /* 0x000fe2000800063f */
[----:B01----:R-:W-:Y:S01]  /*44a0*/  LEA R43, R175, R92, 0x2 ;  /* 0x0000005caf2b7211 */ /* 0x003fe200078e10ff */
[----:B------:R-:W-:Y:S01]  /*44b0*/  FFMA.FTZ R171, R160, R176, R171 ;  /* 0x000000b0a0ab7223 */ /* 0x000fe200000100ab */
[----:B------:R-:W-:Y:S01]  /*44c0*/  FMUL.FTZ R42, R164, R181 ;  /* 0x000000b5a42a7220 */ /* 0x000fe20000410000 */
[----:B------:R-:W-:Y:S01]  /*44d0*/  IMAD R40, R8, UR22, RZ ;  /* 0x0000001608287c24 */ /* 0x000fe2000f8e02ff */
[----:B------:R-:W-:Y:S01]  /*44e0*/  BSSY B0, `(.L_x_9071) ;  /* 0x000000a000007945 */ /* 0x000fe20003800000 */
[C---:B------:R-:W-:Y:S01]  /*44f0*/  IADD3 R169, R50.reuse, 0x40, RZ ;  /* 0x0000004032a97810 */ /* 0x040fe20007ffe0ff */
[----:B------:R-:W0:Y:S01]  /*4500*/  LDS R43, [R43+0x4b0] ;  /* 0x0004b0002b2b7984 */ /* 0x000e220000000800 */
[----:B------:R-:W-:Y:S01]  /*4510*/  FADD.FTZ R42, R171, R42 ;  /* 0x0000002aab2a7221 */ /* 0x000fe20000010000 */
[----:B------:R-:W-:Y:S01]  /*4520*/  IADD3 R171, R50, 0x60, RZ ;  /* 0x0000006032ab7810 */ /* 0x000fe20007ffe0ff */
[----:B------:R-:W-:-:S02]  /*4530*/  IMAD R177, R9, UR23, R40 ;  /* 0x0000001709b17c24 */ /* 0x000fc4000f8e0228 */
[----:B------:R-:W-:Y:S05]  /*4540*/  @!P1 BRA `(.L_x_9072) ;  /* 0x00000000000c9947 */ /* 0x000fea0003800000 */
[----:B------:R-:W-:-:S05]  /*4550*/  IMAD.WIDE.U32 R40, R8, UR23, R24 ;  /* 0x0000001708287c25 */ /* 0x000fca000f8e0018 */
[----:B------:R-:W-:-:S05]  /*4560*/  IADD3 R41, R41, R177, RZ ;  /* 0x000000b129297210 */ /* 0x000fca0007ffe0ff */
[----:B0-----:R1:W-:Y:S02]  /*4570*/  REDG.E.ADD.F32.FTZ.RN.STRONG.GPU desc[UR12][R40.64], R43 ;  /* 0x0000002b280079a6 */ /* 0x0013e4000c10f38c */
.L_x_9072:
[----:B------:R-:W-:Y:S05]  /*4580*/  BSYNC B0 ;  /* 0x0000000000007941 */ /* 0x000fea0003800000 */
.L_x_9071:
[-C--:B------:R-:W-:Y:S01]  /*4590*/  LEA.HI.SX32 R169, R169, R50.reuse, 0x1b ;  /* 0x00000032a9a97211 */ /* 0x080fe200078fdaff */
[----:B------:R-:W-:Y:S01]  /*45a0*/  BSSY B0, `(.L_x_9073) ;  /* 0x0000012000007945 */ /* 0x000fe20003800000 */
[----:B------:R-:W-:Y:S02]  /*45b0*/  ISETP.GE.AND P6, PT, R170, 0x41, PT ;  /* 0x00000041aa00780c */ /* 0x000fe40003fc6270 */
[C---:B-1----:R-:W-:Y:S01]  /*45c0*/  IADD3 R41, R50.reuse, 0x80, RZ ;  /* 0x0000008032297810 */ /* 0x042fe20007ffe0ff */
[----:B0-----:R-:W-:Y:S01]  /*45d0*/  IMAD R43, R169, 0x4, R92 ;  /* 0x00000004a92b7824 */ /* 0x001fe200078e025c */
        /* <DEDUP_REMOVED lines=11> */
[----:B------:R-:W-:-:S05]  /*4690*/  IMAD.WIDE.U32 R40, R8, UR23, R22 ;  /* 0x0000001708287c25 */ /* 0x000fca000f8e0016 */
[----:B------:R-:W-:-:S05]  /*46a0*/  IADD3 R41, R177, R41, RZ ;  /* 0x00000029b1297210 */ /* 0x000fca0007ffe0ff */
[----:B0-----:R1:W-:Y:S02]  /*46b0*/  REDG.E.ADD.F32.FTZ.RN.STRONG.GPU desc[UR12][R40.64], R43 ;  /* 0x0000002b280079a6 */ /* 0x0013e4000c10f38c */
.L_x_9074:
[----:B------:R-:W-:Y:S05]  /*46c0*/  BSYNC B0 ;  /* 0x0000000000007941 */ /* 0x000fea0003800000 */
.L_x_9073:
        /* <DEDUP_REMOVED lines=9> */
.L_x_9076:
[----:B------:R-:W-:Y:S05]  /*4760*/  BSYNC B0 ;  /* 0x0000000000007941 */ /* 0x000fea0003800000 */
.L_x_9075:
[----:B-12---:R1:W2:Y:S01]  /*4770*/  LDS R43, [R173+0x630] ;  /* 0x00063000ad2b7984 */ /* 0x0062a20000000800 */
[----:B------:R-:W-:Y:S01]  /*4780*/  BSSY B0, `(.L_x_9077) ;  /* 0x0000008000007945 */ /* 0x000fe20003800000 */
[----:B0-----:R-:W-:Y:S02]  /*4790*/  IADD3 R171, R50, 0xe0, RZ ;  /* 0x000000e032ab7810 */ /* 0x001fe40007ffe0ff */
[----:B------:R-:W-:Y:S02]  /*47a0*/  LEA.HI.SX32 R169, R169, R50, 0x1b ;  /* 0x00000032a9a97211 */ /* 0x000fe400078fdaff */
[----:B------:R-:W-:Y:S01]  /*47b0*/  LEA R175, R175, R92, 0x2 ;  /* 0x0000005cafaf7211 */ /* 0x000fe200078e10ff */
[----:B------:R-:W-:Y:S06]  /*47c0*/  @!P2 BRA `(.L_x_9078) ;  /* 0x00000000000ca947 */ /* 0x000fec0003800000 */
[----:B------:R-:W-:-:S04]  /*47d0*/  IMAD.WIDE.U32 R40, R8, UR23, R18 ;  /* 0x0000001708287c25 */ /* 0x000fc8000f8e0012 */
[----:B------:R-:W-:-:S05]  /*47e0*/  IMAD.IADD R41, R177, 0x1, R41 ;  /* 0x00000001b1297824 */ /* 0x000fca00078e0229 */
[----:B--2---:R0:W-:Y:S02]  /*47f0*/  REDG.E.ADD.F32.FTZ.RN.STRONG.GPU desc[UR12][R40.64], R43 ;  /* 0x0000002b280079a6 */ /* 0x0041e4000c10f38c */
.L_x_9078:
[----:B------:R-:W-:Y:S05]  /*4800*/  BSYNC B0 ;  /* 0x0000000000007941 */ /* 0x000fea0003800000 */
.L_x_9077:
        /* <DEDUP_REMOVED lines=8> */
.L_x_9080:
[----:B------:R-:W-:Y:S05]  /*4890*/  BSYNC B0 ;  /* 0x0000000000007941 */ /* 0x000fea0003800000 */
.L_x_9079:
[----:B--23--:R2:W3:Y:S01]  /*48a0*/  LDS R43, [R169+0x730] ;  /* 0x00073000a92b7984 */ /* 0x00c4e20000000800 */
[----:B------:R-:W-:Y:S01]  /*48b0*/  BSSY B0, `(.L_x_9081) ;  /* 0x0000006000007945 */ /* 0x000fe20003800000 */
[----:B------:R-:W-:-:S03]  /*48c0*/  LEA R171, R171, R92, 0x2 ;  /* 0x0000005cabab7211 */ /* 0x000fc600078e10ff */
[----:B------:R-:W-:Y:S05]  /*48d0*/  @!P4 BRA `(.L_x_9082) ;  /* 0x00000000000cc947 */ /* 0x000fea0003800000 */
[----:B------:R-:W-:-:S05]  /*48e0*/  IMAD.WIDE.U32 R40, R8, UR23, R14 ;  /* 0x0000001708287c25 */ /* 0x000fca000f8e000e */
[----:B------:R-:W-:-:S05]  /*48f0*/  IADD3 R41, R177, R41, RZ ;  /* 0x00000029b1297210 */ /* 0x000fca0007ffe0ff */
[----:B---3--:R4:W-:Y:S02]  /*4900*/  REDG.E.ADD.F32.FTZ.RN.STRONG.GPU desc[UR12][R40.64], R43 ;  /* 0x0000002b280079a6 */ /* 0x0089e4000c10f38c */
.L_x_9082:
[----:B------:R-:W-:Y:S05]  /*4910*/  BSYNC B0 ;  /* 0x0000000000007941 */ /* 0x000fea0003800000 */
.L_x_9081:
[----:B---34-:R3:W4:Y:S01]  /*4920*/  LDS R43, [R171+0x7b0] ;  /* 0x0007b000ab2b7984 */ /* 0x0187220000000800 */
[----:B------:R-:W-:Y:S01]  /*4930*/  BSSY B0, `(.L_x_9083) ;  /* 0x0000005000007945 */ /* 0x000fe20003800000 */
[----:B------:R-:W-:-:S03]  /*4940*/  IMAD.WIDE.U32 R40, R8, UR23, R12 ;  /* 0x0000001708287c25 */ /* 0x000fc6000f8e000c */
[----:B------:R-:W-:Y:S05]  /*4950*/  @!P5 BRA `(.L_x_9084) ;  /* 0x000000000008d947 */ /* 0x000fea0003800000 */
[----:B------:R-:W-:-:S05]  /*4960*/  IADD3 R41, R177, R41, RZ ;  /* 0x00000029b1297210 */ /* 0x000fca0007ffe0ff */
[----:B----4-:R4:W-:Y:S02]  /*4970*/  REDG.E.ADD.F32.FTZ.RN.STRONG.GPU desc[UR12][R40.64], R43 ;  /* 0x0000002b280079a6 */ /* 0x0109e4000c10f38c */
.L_x_9084:
[----:B------:R-:W-:Y:S05]  /*4980*/  BSYNC B0 ;  /* 0x0000000000007941 */ /* 0x000fea0003800000 */
.L_x_9083:
[----:B----4-:R-:W4:Y:S01]  /*4990*/  SHFL.DOWN PT, R43, R152, 0x1, 0x1f ;  /* 0x08201f00982b7f89 */ /* 0x010f2200000e0000 */
[----:B------:R-:W-:Y:S01]  /*49a0*/  ISETP.GT.AND P1, PT, R52, 0x1e, PT ;  /* 0x0000001e3400780c */ /* 0x000fe20003f24270 */
[-C--:B------:R-:W-:Y:S01]  /*49b0*/  FMUL.FTZ R40, R128, R165.reuse ;  /* 0x000000a580287220 */ /* 0x080fe20000410000 */
[----:B------:R-:W-:Y:S01]  /*49c0*/  ISETP.NE.AND P2, PT, R52, RZ, PT ;  /* 0x000000ff3400720c */ /* 0x000fe20003f45270 */
[----:B------:R-:W5:Y:S01]  /*49d0*/  SHFL.DOWN PT, R41, R42, 0x1, 0x1f ;  /* 0x08201f002a297f89 */ /* 0x000f6200000e0000 */
[----:B------:R-:W-:Y:S01]  /*49e0*/  FMUL.FTZ R165, R116, R165 ;  /* 0x000000a574a57220 */ /* 0x000fe20000410000 */
[----:B------:R-:W-:Y:S01]  /*49f0*/  FFMA.FTZ R129, R40, R144, R129 ;  /* 0x0000009028817223 */ /* 0x000fe20000010081 */
[----:B------:R-:W-:Y:S01]  /*4a00*/  ISETP.NE.AND P3, PT, R50, RZ, PT ;  /* 0x000000ff3200720c */ /* 0x000fe20003f65270 */
        /* <DEDUP_REMOVED lines=8> */
[----:B--2---:R-:W2:Y:S01]  /*4a90*/  @!P2 S2R R169, SR_CgaCtaId ;  /* 0x0000000000a9a919 */ /* 0x004ea20000008800 */
[----:B------:R-:W-:Y:S01]  /*4aa0*/  @!P2 MOV R40, 0x400 ;  /* 0x000004000028a802 */ /* 0x000fe20000000f00 */
[C---:B------:R-:W-:Y:S01]  /*4ab0*/  FMUL.FTZ R167, R116.reuse, R167 ;  /* 0x000000a774a77220 */ /* 0x040fe20000410000 */
[C---:B------:R-:W-:Y:S01]  /*4ac0*/  FMUL.FTZ R161, R116.reuse, R161 ;  /* 0x000000a174a17220 */ /* 0x040fe20000410000 */
[C---:B------:R-:W-:Y:S01]  /*4ad0*/  FMUL.FTZ R163, R116.reuse, R163 ;  /* 0x000000a374a37220 */ /* 0x040fe20000410000 */
[C---:B------:R-:W-:Y:S01]  /*4ae0*/  FMUL.FTZ R157, R116.reuse, R157 ;  /* 0x0000009d749d7220 */ /* 0x040fe20000410000 */
[C---:B------:R-:W-:Y:S01]  /*4af0*/  FMUL.FTZ R126, R116.reuse, R159 ;  /* 0x0000009f747e7220 */ /* 0x040fe20000410000 */
[----:B------:R-:W-:Y:S01]  /*4b00*/  FMUL.FTZ R153, R116, R153 ;  /* 0x0000009974997220 */ /* 0x000fe20000410000 */
[----:B----4-:R-:W-:Y:S01]  /*4b10*/  @!P1 FADD.FTZ R152, R152, R43 ;  /* 0x0000002b98989221 */ /* 0x010fe20000010000 */
[----:B------:R-:W-:Y:S01]  /*4b20*/  FMUL.FTZ R151, R116, R151 ;  /* 0x0000009774977220 */ /* 0x000fe20000410000 */
[----:B------:R-:W-:Y:S01]  /*4b30*/  FMUL.FTZ R167, R167, R162 ;  /* 0x000000a2a7a77220 */ /* 0x000fe20000410000 */
[----:B------:R-:W-:Y:S01]  /*4b40*/  FMUL.FTZ R160, R161, R160 ;  /* 0x000000a0a1a07220 */ /* 0x000fe20000410000 */
[----:B-----5:R-:W-:Y:S01]  /*4b50*/  @!P1 FADD.FTZ R42, R42, R41 ;  /* 0x000000292a2a9221 */ /* 0x020fe20000010000 */
[----:B------:R-:W4:Y:S01]  /*4b60*/  SHFL.DOWN PT, R43, R152, 0x2, 0x1f ;  /* 0x08401f00982b7f89 */ /* 0x000f2200000e0000 */
        /* <DEDUP_REMOVED lines=18> */
[----:B--2---:R-:W-:Y:S01]  /*4c90*/  @!P2 LEA R92, R169, R40, 0x18 ;  /* 0x00000028a95ca211 */ /* 0x004fe200078ec0ff */
[----:B------:R-:W-:Y:S01]  /*4ca0*/  BSSY B0, `(.L_x_9085) ;  /* 0x000002b000007945 */ /* 0x000fe20003800000 */
[----:B------:R-:W-:Y:S01]  /*4cb0*/  FFMA.FTZ R133, R132, R148, R133 ;  /* 0x0000009484857223 */ /* 0x000fe20000010085 */
[----:B------:R-:W-:Y:S01]  /*4cc0*/  FADD.FTZ R107, R130, R107 ;  /* 0x0000006b826b7221 */ /* 0x000fe20000010000 */
[----:B------:R-:W-:Y:S01]  /*4cd0*/  FFMA.FTZ R125, R124, R138, R125 ;  /* 0x0000008a7c7d7223 */ /* 0x000fe2000001007d */
[----:B----4-:R-:W-:Y:S01]  /*4ce0*/  @!P1 FADD.FTZ R152, R152, R43 ;  /* 0x0000002b98989221 */ /* 0x010fe20000010000 */
[----:B------:R-:W-:Y:S01]  /*4cf0*/  FADD.FTZ R109, R158, R109 ;  /* 0x0000006d9e6d7221 */ /* 0x000fe20000010000 */
[----:B------:R-:W-:Y:S01]  /*4d00*/  FADD.FTZ R105, R160, R105 ;  /* 0x00000069a0697221 */ /* 0x000fe20000010000 */
[----:B------:R-:W-:Y:S01]  /*4d10*/  FFMA.FTZ R123, R120, R136, R123 ;  /* 0x00000088787b7223 */ /* 0x000fe2000001007b */
[----:B-----5:R-:W-:Y:S01]  /*4d20*/  @!P1 FADD.FTZ R42, R42, R41 ;  /* 0x000000292a2a9221 */ /* 0x020fe20000010000 */
[----:B------:R-:W2:Y:S01]  /*4d30*/  SHFL.DOWN PT, R43, R152, 0x4, 0x1f ;  /* 0x08801f00982b7f89 */ /* 0x000ea200000e0000 */
[----:B------:R-:W-:Y:S01]  /*4d40*/  ISETP.GT.AND P1, PT, R52, 0x1b, PT ;  /* 0x0000001b3400780c */ /* 0x000fe20003f24270 */
[----:B------:R-:W-:Y:S01]  /*4d50*/  FADD.FTZ R111, R128, R111 ;  /* 0x0000006f806f7221 */ /* 0x000fe20000010000 */
[----:B------:R-:W-:Y:S01]  /*4d60*/  FADD.FTZ R119, R134, R119 ;  /* 0x0000007786777221 */ /* 0x000fe20000010000 */
[----:B------:R-:W4:Y:S01]  /*4d70*/  SHFL.DOWN PT, R41, R42, 0x4, 0x1f ;  /* 0x08801f002a297f89 */ /* 0x000f2200000e0000 */
[----:B------:R-:W-:Y:S01]  /*4d80*/  FFMA.FTZ R121, R122, R118, R121 ;  /* 0x000000767a797223 */ /* 0x000fe20000010079 */
[----:B------:R-:W-:Y:S01]  /*4d90*/  FADD.FTZ R113, R126, R113 ;  /* 0x000000717e717221 */ /* 0x000fe20000010000 */
[----:B------:R-:W-:Y:S01]  /*4da0*/  FADD.FTZ R115, R154, R115 ;  /* 0x000000739a737221 */ /* 0x000fe20000010000 */
[----:B------:R-:W-:-:S06]  /*4db0*/  FADD.FTZ R117, R2, R117 ;  /* 0x0000007502757221 */ /* 0x000fcc0000010000 */
[----:B--2---:R-:W-:Y:S01]  /*4dc0*/  @!P1 FADD.FTZ R152, R152, R43 ;  /* 0x0000002b98989221 */ /* 0x004fe20000010000 */
[----:B----4-:R-:W-:-:S04]  /*4dd0*/  @!P1 FADD.FTZ R42, R42, R41 ;  /* 0x000000292a2a9221 */ /* 0x010fc80000010000 */
[----:B------:R-:W2:Y:S01]  /*4de0*/  SHFL.DOWN PT, R43, R152, 0x8, 0x1f ;  /* 0x09001f00982b7f89 */ /* 0x000ea200000e0000 */
[----:B------:R-:W-:-:S03]  /*4df0*/  ISETP.GT.AND P1, PT, R52, 0x17, PT ;  /* 0x000000173400780c */ /* 0x000fc60003f24270 */
[----:B------:R-:W4:Y:S10]  /*4e00*/  SHFL.DOWN PT, R41, R42, 0x8, 0x1f ;  /* 0x09001f002a297f89 */ /* 0x000f3400000e0000 */
[----:B--2---:R-:W-:Y:S01]  /*4e10*/  @!P1 FADD.FTZ R152, R152, R43 ;  /* 0x0000002b98989221 */ /* 0x004fe20000010000 */
[----:B----4-:R-:W-:-:S04]  /*4e20*/  @!P1 FADD.FTZ R42, R42, R41 ;  /* 0x000000292a2a9221 */ /* 0x010fc80000010000 */
[----:B------:R-:W2:Y:S01]  /*4e30*/  SHFL.DOWN PT, R43, R152, 0x10, 0x1f ;  /* 0x0a001f00982b7f89 */ /* 0x000ea200000e0000 */
[----:B------:R-:W-:-:S03]  /*4e40*/  ISETP.GT.AND P1, PT, R52, 0xf, PT ;  /* 0x0000000f3400780c */ /* 0x000fc60003f24270 */
[----:B------:R-:W4:Y:S10]  /*4e50*/  SHFL.DOWN PT, R41, R42, 0x10, 0x1f ;  /* 0x0a001f002a297f89 */ /* 0x000f3400000e0000 */
[----:B--2---:R-:W-:Y:S01]  /*4e60*/  @!P1 FADD.FTZ R152, R152, R43 ;  /* 0x0000002b98989221 */ /* 0x004fe20000010000 */
[----:B----4-:R-:W-:-:S04]  /*4e70*/  @!P1 FADD.FTZ R42, R42, R41 ;  /* 0x000000292a2a9221 */ /* 0x010fc80000010000 */
[----:B------:R-:W-:Y:S02]  /*4e80*/  MOV R41, R152 ;  /* 0x0000009800297202 */ /* 0x000fe40000000f00 */
[----:B------:R-:W-:-:S05]  /*4e90*/  MOV R40, R42 ;  /* 0x0000002a00287202 */ /* 0x000fca0000000f00 */
[----:B------:R2:W-:Y:S01]  /*4ea0*/  @!P2 STS.64 [R92+0x858], R40 ;  /* 0x000858285c00a388 */ /* 0x0005e20000000a00 */
[----:B------:R-:W-:Y:S06]  /*4eb0*/  BAR.SYNC.DEFER_BLOCKING 0x0 ;  /* 0x0000000000007b1d */ /* 0x000fec0000010000 */
[----:B------:R-:W-:Y:S05]  /*4ec0*/  @P3 BRA `(.L_x_9086) ;  /* 0x0000000000203947 */ /* 0x000fea0003800000 */
[----:B------:R-:W-:Y:S01]  /*4ed0*/  ISETP.NE.AND P1, PT, R68, UR24, PT ;  /* 0x0000001844007c0c */ /* 0x000fe2000bf25270 */
[----:B------:R-:W-:-:S12]  /*4ee0*/  IMAD R42, R139, 0x4, R92 ;  /* 0x000000048b2a7824 */ /* 0x000fd800078e025c */
[----:B------:R-:W2:Y:S04]  /*4ef0*/  @P1 LDS R2, [R42+0x1f08] ;  /* 0x001f08002a021984 */ /* 0x000ea80000000800 */
[----:B------:R-:W4:Y:S01]  /*4f00*/  @P1 LDS R43, [R42+0x1b08] ;  /* 0x001b08002a2b1984 */ /* 0x000f220000000800 */
[----:B--2---:R-:W-:Y:S01]  /*4f10*/  @P1 FADD.FTZ R41, R41, R2 ;  /* 0x0000000229291221 */ /* 0x004fe20000010000 */
[----:B----4-:R-:W-:-:S04]  /*4f20*/  @P1 FADD.FTZ R40, R40, R43 ;  /* 0x0000002b28281221 */ /* 0x010fc80000010000 */
[----:B------:R4:W-:Y:S04]  /*4f30*/  STS [R42+0x1f08], R41 ;  /* 0x001f08292a007388 */ /* 0x0009e80000000800 */
[----:B------:R4:W-:Y:S02]  /*4f40*/  STS [R42+0x1b08], R40 ;  /* 0x001b08282a007388 */ /* 0x0009e40000000800 */
.L_x_9086:
[----:B------:R-:W-:Y:S05]  /*4f50*/  BSYNC B0 ;  /* 0x0000000000007941 */ /* 0x000fea0003800000 */
.L_x_9085:
[----:B------:R-:W-:Y:S01]  /*4f60*/  IADD3 R139, R139, 0x1, RZ ;  /* 0x000000018b8b7810 */ /* 0x000fe20007ffe0ff */
[----:B------:R-:W-:-:S03]  /*4f70*/  UIADD3 UR5, UP0, UR5, 0x1, URZ ;  /* 0x0000000105057890 */ /* 0x000fc6000ff1e03f */
[----:B------:R-:W-:Y:S01]  /*4f80*/  ISETP.GE.AND P1, PT, R139, UR25, PT ;  /* 0x000000198b007c0c */ /* 0x000fe2000bf26270 */
[----:B------:R-:W-:-:S12]  /*4f90*/  UIADD3.X UR6, URZ, UR6, URZ, UP0, !UPT ;  /* 0x000000063f067290 */ /* 0x000fd800087fe43f */
[----:B------:R-:W-:Y:S05]  /*4fa0*/  @!P1 BRA `(.L_x_9087) ;  /* 0xffffffe0001c9947 */ /* 0x000fea000383ffff */
.L_x_9066:
[----:B------:R-:W5:Y:S08]  /*4fb0*/  S2UR UR6, SR_CgaCtaId ;  /* 0x00000000000679c3 */ /* 0x000f700000008800 */
[----:B------:R-:W-:Y:S01]  /*4fc0*/  BAR.SYNC.DEFER_BLOCKING 0x0 ;  /* 0x0000000000007b1d */ /* 0x000fe20000010000 */
[----:B------:R-:W-:Y:S02]  /*4fd0*/  ISETP.NE.AND P6, PT, R50, RZ, PT ;  /* 0x000000ff3200720c */ /* 0x000fe40003fc5270 */
[----:B------:R-:W-:-:S03]  /*4fe0*/  IADD3 R30, -R30, UR7, RZ ;  /* 0x000000071e1e7c10 */ /* 0x000fc6000fffe1ff */
[----:B------:R-:W-:Y:S02]  /*4ff0*/  UMOV UR5, 0x400 ;  /* 0x0000040000057882 */ /* 0x000fe40000000000 */
[----:B------:R-:W0:Y:S01]  /*5000*/  LDC.64 R8, c[0x0][0x388] ;  /* 0x0000e200ff087b82 */ /* 0x000e220000000a00 */
[----:B------:R-:W-:Y:S01]  /*5010*/  BSSY B0, `(.L_x_9088) ;  /* 0x0000029000007945 */ /* 0x000fe20003800000 */
[----:B-----5:R-:W-:Y:S01]  /*5020*/  ULEA UR5, UR6, UR5, 0x18 ;  /* 0x0000000506057291 */ /* 0x020fe2000f8ec03f */
        /* <DEDUP_REMOVED lines=39> */
.L_x_9089:
[----:B------:R-:W-:Y:S05]  /*52a0*/  BSYNC B0 ;  /* 0x0000000000007941 */ /* 0x000fea0003800000 */
.L_x_9088:
        /* <DEDUP_REMOVED lines=10> */
[----:B------:R-:W-:Y:S01]  /*5350*/  IADD3 R0, P1, R88, R4, RZ ;  /* 0x0000000458007210 */ /* 0x000fe20007f3e0ff */
[----:B------:R-:W-:Y:S01]  /*5360*/  FADD.FTZ R48, R48, R115 ;  /* 0x0000007330307221 */ /* 0x000fe20000010000 */
[----:B------:R-:W-:Y:S01]  /*5370*/  ISETP.GE.AND P3, PT, R65, R27, PT ;  /* 0x0000001b4100720c */ /* 0x000fe20003f66270 */
[----:B------:R-:W-:Y:S01]  /*5380*/  BSSY B0, `(.L_x_9090) ;  /* 0x0000041000007945 */ /* 0x000fe20003800000 */
[----:B------:R-:W-:Y:S01]  /*5390*/  IADD3.X R5, R90, R9, R5, P1, !PT ;  /* 0x000000095a057210 */ /* 0x000fe20000ffe405 */
[----:B------:R-:W-:Y:S01]  /*53a0*/  FADD.FTZ R48, R48, R113 ;  /* 0x0000007130307221 */ /* 0x000fe20000010000 */
[----:B------:R-:W-:Y:S01]  /*53b0*/  LEA R4, P0, R0, R7, 0x2 ;  /* 0x0000000700047211 */ /* 0x000fe200078010ff */
[----:B------:R-:W0:Y:S01]  /*53c0*/  LDC.64 R8, c[0x0][0x3a8] ;  /* 0x0000ea00ff087b82 */ /* 0x000e220000000a00 */
        /* <DEDUP_REMOVED lines=10> */
[----:B------:R5:W-:Y:S02]  /*5470*/  @!P3 STG.E desc[UR12][R4.64+-0x180], R21 ;  /* 0xfffe80150400b986 */ /* 0x000be4000c10190c */
[----:B------:R-:W-:Y:S02]  /*5480*/  FADD.FTZ R48, R48, R105 ;  /* 0x0000006930307221 */ /* 0x000fe40000010000 */
[----:B------:R-:W-:Y:S01]  /*5490*/  @!P1 STG.E desc[UR12][R4.64+-0x280], R17 ;  /* 0xfffd801104009986 */ /* 0x000fe2000c10190c */
[----:B------:R-:W-:Y:S01]  /*54a0*/  IADD3 R2, P1, R32, -0xe0, RZ ;  /* 0xffffff2020027810 */ /* 0x000fe20007f3e0ff */
[----:B------:R-:W-:-:S02]  /*54b0*/  FADD.FTZ R48, R48, R119 ;  /* 0x0000007730307221 */ /* 0x000fc40000010000 */
[----:B------:R-:W-:Y:S04]  /*54c0*/  @!P0 STG.E desc[UR12][R4.64+-0x200], R19 ;  /* 0xfffe001304008986 */ /* 0x000fe8000c10190c */
[----:B------:R-:W-:Y:S01]  /*54d0*/  @!P4 STG.E desc[UR12][R4.64+-0x100], R23 ;  /* 0xffff00170400c986 */ /* 0x000fe2000c10190c */
[----:B0-----:R-:W-:Y:S01]  /*54e0*/  IMAD R0, R8, UR15, RZ ;  /* 0x0000000f08007c24 */ /* 0x001fe2000f8e02ff */
[----:B-----5:R-:W-:Y:S02]  /*54f0*/  IADD3.X R21, R33, -0x1, RZ, P1, !PT ;  /* 0xffffffff21157810 */ /* 0x020fe40000ffe4ff */
[----:B------:R-:W-:Y:S01]  /*5500*/  @!P2 STG.E desc[UR12][R4.64+-0x380], R13 ;  /* 0xfffc800d0400a986 */ /* 0x000fe2000c10190c */
[----:B------:R-:W-:-:S03]  /*5510*/  IMAD R9, R9, UR14, R0 ;  /* 0x0000000e09097c24 */ /* 0x000fc6000f8e0200 */
[----:B------:R0:W-:Y:S01]  /*5520*/  @!P5 STG.E desc[UR12][R4.64+-0x80], R25 ;  /* 0xffff80190400d986 */ /* 0x0001e2000c10190c */
[----:B------:R-:W-:Y:S01]  /*5530*/  BAR.SYNC.DEFER_BLOCKING 0x0 ;  /* 0x0000000000007b1d */ /* 0x000fe20000010000 */
[----:B0-----:R-:W-:-:S04]  /*5540*/  IMAD.WIDE.U32 R4, R8, UR14, RZ ;  /* 0x0000000e08047c25 */ /* 0x001fc8000f8e00ff */
[----:B------:R-:W-:Y:S01]  /*5550*/  IMAD.IADD R23, R5, 0x1, R9 ;  /* 0x0000000105177824 */ /* 0x000fe200078e0209 */
        /* <DEDUP_REMOVED lines=35> */
.L_x_9091:
[----:B------:R-:W-:Y:S05]  /*5790*/  BSYNC B0 ;  /* 0x0000000000007941 */ /* 0x000fea0003800000 */
.L_x_9090:
        /* <DEDUP_REMOVED lines=37> */
.L_x_9060:
        /* <DEDUP_REMOVED lines=26> */
.L_x_9094:
[----:B------:R-:W-:Y:S05]  /*5b90*/  BSYNC B0 ;  /* 0x0000000000007941 */ /* 0x000fea0003800000 */
.L_x_9093:
        /* <DEDUP_REMOVED lines=29> */
.L_x_9096:
[----:B0-----:R-:W0:Y:S02]  /*5d70*/  S2R R15, SR_TID.X ;  /* 0x00000000000f7919 */ /* 0x001e240000002100 */
.L_x_9097:
[----:B------:R-:W-:Y:S05]  /*5d80*/  BSYNC B0 ;  /* 0x0000000000007941 */ /* 0x000fea0003800000 */
.L_x_9095:
        /* <DEDUP_REMOVED lines=10> */
[C---:B-1----:R-:W-:Y:S01]  /*5e30*/  IMAD.WIDE.U32 R4, R3.reuse, UR6, RZ ;  /* 0x0000000603047c25 */ /* 0x042fe2000f8e00ff */
[----:B------:R-:W-:Y:S01]  /*5e40*/  ULDC.64 UR10, c[0x0][0x380] ;  /* 0x0000e000000a7ab9 */ /* 0x000fe20000000a00 */
[----:B------:R-:W-:Y:S02]  /*5e50*/  ULDC.64 UR14, c[0x0][0x3d0] ;  /* 0x0000f400000e7ab9 */ /* 0x000fe40000000a00 */
[C---:B------:R-:W-:Y:S01]  /*5e60*/  IMAD R23, R3.reuse, UR7, R0 ;  /* 0x0000000703177c24 */ /* 0x040fe2000f8e0200 */
[----:B------:R-:W-:Y:S01]  /*5e70*/  ULDC.64 UR6, c[0x0][0x340] ;  /* 0x0000d00000067ab9 */ /* 0x000fe20000000a00 */
[----:B------:R-:W-:-:S02]  /*5e80*/  IMAD R21, R3, UR9, R44 ;  /* 0x0000000903157c24 */ /* 0x000fc4000f8e022c */
[----:B------:R-:W-:Y:S01]  /*5e90*/  IMAD.WIDE.U32 R2, R3, UR8, RZ ;  /* 0x0000000803027c25 */ /* 0x000fe2000f8e00ff */
[----:B------:R-:W-:Y:S01]  /*5ea0*/  IADD3 R23, R5, R23, RZ ;  /* 0x0000001705177210 */ /* 0x000fe20007ffe0ff */
[----:B------:R-:W-:Y:S02]  /*5eb0*/  ULDC.64 UR8, c[0x0][0x3c0] ;  /* 0x0000f00000087ab9 */ /* 0x000fe40000000a00 */
[----:B------:R-:W-:Y:S01]  /*5ec0*/  IMAD.IADD R21, R3, 0x1, R21 ;  /* 0x0000000103157824 */ /* 0x000fe200078e0215 */
[----:B0-----:R-:W-:-:S03]  /*5ed0*/  ULEA UR4, UR5, UR4, 0x18 ;  /* 0x0000000405047291 */ /* 0x001fc6000f8ec03f */
[----:B------:R-:W-:-:S09]  /*5ee0*/  ULDC UR5, c[0x0][0x0] ;  /* 0x0000000000057ab9 */ /* 0x000fd20000000800 */
.L_x_9099:
        /* <DEDUP_REMOVED lines=26> */
.L_x_9098:
[----:B------:R-:W-:Y:S05]  /*6090*/  EXIT ;  /* 0x000000000000794d */ /* 0x000fea0003800000 */
.L_x_9100:
        /* <DEDUP_REMOVED lines=14> */
.L_x_11017:


//--------------------- .text._Z25selective_scan_bwd_kernelI32Selective_Scan_bwd_kernel_traitsILi32ELi8ELb0ELb1ELb0ELb1ELb0EffEEv12SSMParamsBwd --------------------------
	.section	.text._Z25selective_scan_bwd_kernelI32Selective_Scan_bwd_kernel_traitsILi32ELi8ELb0ELb1ELb0ELb1ELb0EffEEv12SSMParamsBwd,"ax",@progbits
	.align	128
        .global         _Z25selective_scan_bwd_kernelI32Selective_Scan_bwd_kernel_traitsILi32ELi8ELb0ELb1ELb0ELb1ELb0EffEEv12SSMParamsBwd
        .type           _Z25selective_scan_bwd_kernelI32Selective_Scan_bwd_kernel_traitsILi32ELi8ELb0ELb1ELb0ELb1ELb0EffEEv12SSMParamsBwd,@function
        .size           _Z25selective_scan_bwd_kernelI32Selective_Scan_bwd_kernel_traitsILi32ELi8ELb0ELb1ELb0ELb1ELb0EffEEv12SSMParamsBwd,(.L_x_11018 - _Z25selective_scan_bwd_kernelI32Selective_Scan_bwd_kernel_traitsILi32ELi8ELb0ELb1ELb0ELb1ELb0EffEEv12SSMParamsBwd)
        .other          _Z25selective_scan_bwd_kernelI32Selective_Scan_bwd_kernel_traitsILi32ELi8ELb0ELb1ELb0ELb1ELb0EffEEv12SSMParamsBwd,@"STO_CUDA_ENTRY STV_DEFAULT"
_Z25selective_scan_bwd_kernelI32Selective_Scan_bwd_kernel_traitsILi32ELi8ELb0ELb1ELb0ELb1ELb0EffEEv12SSMParamsBwd:
.text._Z25selective_scan_bwd_kernelI32Selective_Scan_bwd_kernel_traitsILi32ELi8ELb0ELb1ELb0ELb1ELb0EffEEv12SSMParamsBwd:
        /* <DEDUP_REMOVED lines=45> */
[----:B------:R-:W-:-:S07]  /*02d0*/  IMAD R0, R11, R0, R4 ;  /* 0x000000000b007224 */ /* 0x000fce00078e0204 */
[----:B------:R-:W1:Y:S01]  /*02e0*/  LDC.64 R4, c[0x0][0x288] ;  /* 0x0000a200ff047b82 */ /* 0x000e620000000a00 */
        /* <DEDUP_REMOVED lines=8> */
[----:B-1----:R-:W-:Y:S01]  /*0370*/  IMAD R0, R42, R4, RZ ;  /* 0x000000042a007224 */ /* 0x002fe200078e02ff */
[----:B------:R-:W-:-:S03]  /*0380*/  @!P1 IADD3 R46, R46, 0x1, RZ ;  /* 0x000000012e2e9810 */ /* 0x000fc60007ffe0ff */
[----:B------:R-:W-:Y:S01]  /*0390*/  IMAD R0, R3, R5, R0 ;  /* 0x0000000503007224 */ /* 0x000fe200078e0200 */
[----:B------:R-:W-:Y:S01]  /*03a0*/  IADD3 R9, R45, -0x100, RZ ;  /* 0xffffff002d097810 */ /* 0x000fe20007ffe0ff */
        /* <DEDUP_REMOVED lines=55> */
[----:B------:R-:W-:Y:S02]  /*0720*/  IADD3 R6, R7, R13, RZ ;  /* 0x0000000d07067210 */ /* 0x000fe40007ffe0ff */
[----:B------:R-:W-:Y:S01]  /*0730*/  @P1 LEA R32, P3, R3, R18, 0x2 ;  /* 0x0000001203201211 */ /* 0x000fe200078610ff */
[----:B------:R-:W-:Y:S01]  /*0740*/  @P0 IMAD R0, R0, R21, RZ ;  /* 0x0000001500000224 */ /* 0x000fe200078e02ff */
[----:B0-----:R-:W-:Y:S01]  /*0750*/  LEA R54, P4, R55, R22, 0x2 ;  /* 0x0000001637367211 */ /* 0x001fe200078810ff */
[----:B------:R-:W-:Y:S01]  /*0760*/  IMAD.X R11, R11, 0x1, R6, P5 ;  /* 0x000000010b0b7824 */ /* 0x000fe200028e0606 */
[----:B------:R-:W-:Y:S01]  /*0770*/  @P1 LEA.HI.X R33, R3, R19, R42, 0x2, P3 ;  /* 0x0000001303211211 */ /* 0x000fe200018f142a */
[----:B----4-:R-:W-:Y:S01]  /*0780*/  @P0 IMAD R5, R0, R15, RZ ;  /* 0x0000000f00050224 */ /* 0x010fe200078e02ff */
[----:B------:R-:W-:-:S02]  /*0790*/  LEA.HI.X R55, R55, R23, R8, 0x2, P4 ;  /* 0x0000001737377211 */ /* 0x000fc400020f1408 */
[----:B---3--:R-:W-:Y:S02]  /*07a0*/  LEA R58, P1, R59, R24, 0x2 ;  /* 0x000000183b3a7211 */ /* 0x008fe400078210ff */
[----:B------:R-:W-:Y:S02]  /*07b0*/  LEA R51, P3, R9, R52, 0x2 ;  /* 0x0000003409337211 */ /* 0x000fe400078610ff */
[----:B------:R-:W-:Y:S01]  /*07c0*/  LEA R68, P4, R60, R68, 0x2 ;  /* 0x000000443c447211 */ /* 0x000fe200078810ff */
[----:B--2---:R-:W-:Y:S01]  /*07d0*/  @P0 IMAD.WIDE R36, R5, 0x8, R36 ;  /* 0x0000000805240825 */ /* 0x004fe200078e0224 */
        /* <DEDUP_REMOVED lines=11> */
[----:B------:R-:W-:Y:S01]  /*0890*/  MOV R56, RZ ;  /* 0x000000ff00387202 */ /* 0x000fe20000000f00 */
        /* <DEDUP_REMOVED lines=14> */
.L_x_9144:
[----:B------:R-:W-:Y:S01]  /*0980*/  ULDC UR4, c[0x0][0x224] ;  /* 0x0000890000047ab9 */ /* 0x000fe20000000800 */
[----:B------:R-:W-:Y:S01]  /*0990*/  ULDC UR6, c[0x0][0x218] ;  /* 0x0000860000067ab9 */ /* 0x000fe20000000800 */
[----:B------:R-:W-:Y:S01]  /*09a0*/  IADD3 R153, -R56, UR4, RZ ;  /* 0x0000000438997c10 */ /* 0x000fe2000fffe1ff */
[----:B------:R-:W-:Y:S01]  /*09b0*/  HFMA2.MMA R2, -RZ, RZ, 0, 0 ;  /* 0x00000000ff027435 */ /* 0x000fe200000001ff */
[C---:B------:R-:W-:Y:S02]  /*09c0*/  SHF.L.U32 R69, R30.reuse, 0x2, RZ ;  /* 0x000000021e457819 */ /* 0x040fe400000006ff */
        /* <DEDUP_REMOVED lines=8> */
[----:B------:R-:W-:-:S02]  /*0a50*/  MOV R0, RZ ;  /* 0x000000ff00007202 */ /* 0x000fc40000000f00 */
[----:B------:R-:W-:Y:S01]  /*0a60*/  IADD3.X R5, R55, R70, RZ, P3, !PT ;  /* 0x0000004637057210 */ /* 0x000fe20001ffe4ff */
[----:B------:R-:W-:Y:S01]  /*0a70*/  BAR.SYNC.DEFER_BLOCKING 0x0 ;  /* 0x0000000000007b1d */ /* 0x000fe20000010000 */
[-C--:B------:R-:W-:Y:S02]  /*0a80*/  ISETP.GE.AND P3, PT, R67, R80.reuse, PT ;  /* 0x000000504300720c */ /* 0x080fe40003f66270 */
[-C--:B------:R-:W-:Y:S01]  /*0a90*/  ISETP.GE.AND P4, PT, R57, R80.reuse, PT ;  /* 0x000000503900720c */ /* 0x080fe20003f86270 */
[----:B------:R-:W-:Y:S01]  /*0aa0*/  HFMA2.MMA R13, -RZ, RZ, 0, 0 ;  /* 0x00000000ff0d7435 */ /* 0x000fe200000001ff */
[----:B------:R-:W-:Y:S02]  /*0ab0*/  CS2R R8, SRZ ;  /* 0x0000000000087805 */ /* 0x000fe4000001ff00 */
[----:B------:R-:W-:Y:S01]  /*0ac0*/  MOV R11, RZ ;  /* 0x000000ff000b7202 */ /* 0x000fe20000000f00 */
        /* <DEDUP_REMOVED lines=16> */
[-C--:B------:R-:W-:Y:S01]  /*0bd0*/  LEA R73, R10, R61.reuse, 0x2 ;  /* 0x0000003d0a497211 */ /* 0x080fe200078e10ff */
[----:B------:R-:W-:Y:S01]  /*0be0*/  IMAD R72, R72, 0x4, R61 ;  /* 0x0000000448487824 */ /* 0x000fe200078e023d */
[----:B------:R-:W-:-:S02]  /*0bf0*/  LEA R71, R12, R61, 0x2 ;  /* 0x0000003d0c477211 */ /* 0x000fc400078e10ff */
[C---:B0-----:R-:W-:Y:S02]  /*0c00*/  IADD3 R5, R52.reuse, 0x60, RZ ;  /* 0x0000006034057810 */ /* 0x041fe40007ffe0ff */
[C---:B------:R-:W-:Y:S02]  /*0c10*/  IADD3 R15, R52.reuse, 0x80, RZ ;  /* 0x00000080340f7810 */ /* 0x040fe40007ffe0ff */
[C---:B------:R-:W-:Y:S02]  /*0c20*/  IADD3 R17, R52.reuse, 0xa0, RZ ;  /* 0x000000a034117810 */ /* 0x040fe40007ffe0ff */
[C---:B------:R-:W-:Y:S02]  /*0c30*/  IADD3 R19, R52.reuse, 0xc0, RZ ;  /* 0x000000c034137810 */ /* 0x040fe40007ffe0ff */
[----:B------:R-:W-:Y:S02]  /*0c40*/  IADD3 R21, R52, 0xe0, RZ ;  /* 0x000000e034157810 */ /* 0x000fe40007ffe0ff */
[----:B------:R-:W-:-:S02]  /*0c50*/  LEA.HI.SX32 R4, R5, R52, 0x1b ;  /* 0x0000003405047211 */ /* 0x000fc400078fdaff */
[-C--:B------:R-:W-:Y:S02]  /*0c60*/  LEA.HI.SX32 R76, R15, R52.reuse, 0x1b ;  /* 0x000000340f4c7211 */ /* 0x080fe400078fdaff */
[-C--:B------:R-:W-:Y:S02]  /*0c70*/  LEA.HI.SX32 R10, R17, R52.reuse, 0x1b ;  /* 0x00000034110a7211 */ /* 0x080fe400078fdaff */
[-C--:B------:R-:W-:Y:S02]  /*0c80*/  LEA.HI.SX32 R74, R19, R52.reuse, 0x1b ;  /* 0x00000034134a7211 */ /* 0x080fe400078fdaff */
[-C--:B------:R-:W-:Y:S02]  /*0c90*/  LEA R77, R4, R61.reuse, 0x2 ;  /* 0x0000003d044d7211 */ /* 0x080fe400078e10ff */
[----:B------:R-:W-:Y:S02]  /*0ca0*/  LEA.HI.SX32 R78, R21, R52, 0x1b ;  /* 0x00000034154e7211 */ /* 0x000fe400078fdaff */
[----:B------:R-:W-:-:S02]  /*0cb0*/  LEA R76, R76, R61, 0x2 ;  /* 0x0000003d4c4c7211 */ /* 0x000fc400078e10ff */
[-C--:B------:R-:W-:Y:S02]  /*0cc0*/  LEA R75, R10, R61.reuse, 0x2 ;  /* 0x0000003d0a4b7211 */ /* 0x080fe400078e10ff */
[-C--:B------:R-:W-:Y:S02]  /*0cd0*/  LEA R74, R74, R61.reuse, 0x2 ;  /* 0x0000003d4a4a7211 */ /* 0x080fe400078e10ff */
[----:B------:R-:W-:Y:S02]  /*0ce0*/  LEA R78, R78, R61, 0x2 ;  /* 0x0000003d4e4e7211 */ /* 0x000fe400078e10ff */
[----:B------:R-:W-:Y:S02]  /*0cf0*/  ISETP.GE.AND P6, PT, R30, R80, PT ;  /* 0x000000501e00720c */ /* 0x000fe40003fc6270 */
[-C--:B------:R-:W-:Y:S02]  /*0d00*/  IADD3 R28, P0, R58, R69.reuse, RZ ;  /* 0x000000453a1c7210 */ /* 0x080fe40007f1e0ff */
[----:B------:R-:W-:-:S02]  /*0d10*/  IADD3 R4, P1, R51, R69, RZ ;  /* 0x0000004533047210 */ /* 0x000fc40007f3e0ff */
[-C--:B------:R-:W-:Y:S02]  /*0d20*/  IADD3.X R29, R59, R70.reuse, RZ, P0, !PT ;  /* 0x000000463b1d7210 */ /* 0x080fe400007fe4ff */
[----:B------:R-:W-:Y:S02]  /*0d30*/  IADD3.X R5, R53, R70, RZ, P1, !PT ;  /* 0x0000004635057210 */ /* 0x000fe40000ffe4ff */
[-C--:B------:R-:W-:Y:S02]  /*0d40*/  ISETP.GE.AND P0, PT, R62, R80.reuse, PT ;  /* 0x000000503e00720c */ /* 0x080fe40003f06270 */
[-C--:B------:R-:W-:Y:S02]  /*0d50*/  ISETP.GE.AND P1, PT, R63, R80.reuse, PT ;  /* 0x000000503f00720c */ /* 0x080fe40003f26270 */
[-C--:B------:R-:W-:Y:S02]  /*0d60*/  ISETP.GE.AND P2, PT, R64, R80.reuse, PT ;  /* 0x000000504000720c */ /* 0x080fe40003f46270 */
[-C--:B------:R-:W-:Y:S01]  /*0d70*/  ISETP.GE.AND P3, PT, R65, R80.reuse, PT ;  /* 0x000000504100720c */ /* 0x080fe20003f66270 */
[----:B------:R-:W-:Y:S01]  /*0d80*/  HFMA2.MMA R12, -RZ, RZ, 0, 0 ;  /* 0x00000000ff0c7435 */ /* 0x000fe200000001ff */
        /* <DEDUP_REMOVED lines=8> */
[----:B------:R0:W-:Y:S02]  /*0e10*/  STS [R77+0x180], R6 ;  /* 0x000180064d007388 */ /* 0x0001e40000000800 */
[----:B------:R-:W-:Y:S02]  /*0e20*/  LEA.HI.SX32 R2, R2, R2, 0x1b ;  /* 0x0000000202027211 */ /* 0x000fe400078fdaff */
[----:B------:R1:W-:Y:S02]  /*0e30*/  STS [R76+0x200], R9 ;  /* 0x000200094c007388 */ /* 0x0003e40000000800 */
[----:B------:R-:W-:Y:S02]  /*0e40*/  LEA R81, R2, R61, 0x2 ;  /* 0x0000003d02517211 */ /* 0x000fe400078e10ff */
        /* <DEDUP_REMOVED lines=14> */
[----:B0-----:R-:W-:Y:S01]  /*0f30*/  CS2R R6, SRZ ;  /* 0x0000000000067805 */ /* 0x001fe2000001ff00 */
[----:B-1----:R-:W-:Y:S01]  /*0f40*/  HFMA2.MMA R9, -RZ, RZ, 0, 0 ;  /* 0x00000000ff097435 */ /* 0x002fe200000001ff */
[----:B--2---:R-:W-:-:S03]  /*0f50*/  MOV R11, RZ ;  /* 0x000000ff000b7202 */ /* 0x004fc60000000f00 */
        /* <DEDUP_REMOVED lines=12> */
[----:B------:R-:W-:Y:S02]  /*1020*/  HFMA2.MMA R17, -RZ, RZ, 0, 0 ;  /* 0x00000000ff117435 */ /* 0x000fe400000001ff */
[----:B------:R-:W-:Y:S01]  /*1030*/  HFMA2.MMA R21, -RZ, RZ, 0, 0 ;  /* 0x00000000ff157435 */ /* 0x000fe200000001ff */
[----:B------:R-:W-:Y:S01]  /*1040*/  IMAD.MOV.U32 R19, RZ, RZ, RZ ;  /* 0x000000ffff137224 */ /* 0x000fe200078e00ff */
[----:B--2---:R-:W-:Y:S04]  /*1050*/  STS [R73], R0 ;  /* 0x0000000049007388 */ /* 0x004fe80000000800 */
[----:B---3--:R-:W-:Y:S04]  /*1060*/  STS [R72+0x80], R7 ;  /* 0x0000800748007388 */ /* 0x008fe80000000800 */
[----:B----4-:R-:W-:Y:S04]  /*1070*/  STS [R71+0x100], R10 ;  /* 0x0001000a47007388 */ /* 0x010fe80000000800 */
[----:B------:R0:W-:Y:S04]  /*1080*/  STS [R77+0x180], R12 ;  /* 0x0001800c4d007388 */ /* 0x0001e80000000800 */
[----:B------:R-:W-:Y:S04]  /*1090*/  STS [R76+0x200], R15 ;  /* 0x0002000f4c007388 */ /* 0x000fe80000000800 */
[----:B------:R-:W-:Y:S01]  /*10a0*/  STS [R75+0x280], R6 ;  /* 0x000280064b007388 */ /* 0x000fe20000000800 */
[----:B0-----:R-:W0:Y:S03]  /*10b0*/  LDC R12, c[0x0][0x21c] ;  /* 0x00008700ff0c7b82 */ /* 0x001e260000000800 */
        /* <DEDUP_REMOVED lines=10> */
[----:B------:R0:W0:Y:S01]  /*1160*/  LDS R9, [R81+0x1c] ;  /* 0x00001c0051097984 */ /* 0x0000220000000800 */
[----:B------:R-:W-:Y:S01]  /*1170*/  BAR.SYNC.DEFER_BLOCKING 0x0 ;  /* 0x0000000000007b1d */ /* 0x000fe20000010000 */
[----:B-1----:R-:W-:-:S02]  /*1180*/  CS2R R10, SRZ ;  /* 0x00000000000a7805 */ /* 0x002fc4000001ff00 */
[----:B------:R-:W-:-:S03]  /*1190*/  MOV R6, RZ ;  /* 0x000000ff00067202 */ /* 0x000fc60000000f00 */
        /* <DEDUP_REMOVED lines=14> */
[--C-:B0-----:R-:W-:Y:S01]  /*1280*/  FADD.FTZ R100, R7, R44.reuse ;  /* 0x0000002c07647221 */ /* 0x101fe20000010000 */
[--C-:B------:R-:W-:Y:S01]  /*1290*/  FADD.FTZ R99, R99, R44.reuse ;  /* 0x0000002c63637221 */ /* 0x100fe20000010000 */
[--C-:B------:R-:W-:Y:S01]  /*12a0*/  FADD.FTZ R102, R15, R44.reuse ;  /* 0x0000002c0f667221 */ /* 0x100fe20000010000 */
[----:B------:R-:W-:Y:S01]  /*12b0*/  BSSY B0, `(.L_x_9102) ;  /* 0x0000039000007945 */ /* 0x000fe20003800000 */
[----:B------:R-:W-:Y:S01]  /*12c0*/  ISETP.GE.AND P5, PT, R12, 0x1, PT ;  /* 0x000000010c00780c */ /* 0x000fe20003fa6270 */
        /* <DEDUP_REMOVED lines=55> */
.L_x_9103:
[----:B------:R-:W-:Y:S05]  /*1640*/  BSYNC B0 ;  /* 0x0000000000007941 */ /* 0x000fea0003800000 */
.L_x_9102:
[----:B------:R-:W-:Y:S01]  /*1650*/  BSSY B0, `(.L_x_9104) ;  /* 0x0000025000007945 */ /* 0x000fe20003800000 */
[----:B------:R-:W-:Y:S01]  /*1660*/  HFMA2.MMA R104, -RZ, RZ, 0, 0 ;  /* 0x00000000ff687435 */ /* 0x000fe200000001ff */
[----:B------:R-:W-:Y:S01]  /*1670*/  FSETP.GTU.FTZ.AND P0, PT, R101, 20, PT ;  /* 0x41a000006500780b */ /* 0x000fe20003f1c000 */
[----:B------:R-:W-:Y:S01]  /*1680*/  FADD.FTZ R106, R9, R44 ;  /* 0x0000002c096a7221 */ /* 0x000fe20000010000 */
[----:B01----:R-:W-:Y:S01]  /*1690*/  FFMA.FTZ R6, R82, R0, R49 ;  /* 0x0000000052067223 */ /* 0x003fe20000010031 */
[----:B------:R-:W-:Y:S10]  /*16a0*/  @P6 BRA `(.L_x_9105) ;  /* 0x00000000007c6947 */ /* 0x000ff40003800000 */
        /* <DEDUP_REMOVED lines=31> */
.L_x_9105:
[----:B------:R-:W-:Y:S05]  /*18a0*/  BSYNC B0 ;  /* 0x0000000000007941 */ /* 0x000fea0003800000 */
.L_x_9104:
[----:B--2---:R-:W-:Y:S01]  /*18b0*/  FFMA.FTZ R5, R83, R90, R6 ;  /* 0x0000005a53057223 */ /* 0x004fe20000010006 */
[----:B------:R-:W-:Y:S01]  /*18c0*/  BSSY B0, `(.L_x_9106) ;  /* 0x0000027000007945 */ /* 0x000fe20003800000 */
[----:B------:R-:W-:Y:S01]  /*18d0*/  HFMA2.MMA R110, -RZ, RZ, 0, 0 ;  /* 0x00000000ff6e7435 */ /* 0x000fe200000001ff */
[----:B------:R-:W-:Y:S01]  /*18e0*/  FSETP.GTU.FTZ.AND P6, PT, R106, 20, PT ;  /* 0x41a000006a00780b */ /* 0x000fe20003fdc000 */
[----:B------:R-:W-:Y:S01]  /*18f0*/  HFMA2.MMA R114, -RZ, RZ, 0, 0 ;  /* 0x00000000ff727435 */ /* 0x000fe200000001ff */
[----:B------:R-:W-:Y:S01]  /*1900*/  IMAD.MOV.U32 R108, RZ, RZ, RZ ;  /* 0x000000ffff6c7224 */ /* 0x000fe200078e00ff */
[----:B------:R-:W-:Y:S01]  /*1910*/  MOV R112, RZ ;  /* 0x000000ff00707202 */ /* 0x000fe20000000f00 */
[----:B---3--:R-:W-:Y:S01]  /*1920*/  FFMA.FTZ R6, R84, R91, R5 ;  /* 0x0000005b54067223 */ /* 0x008fe20000010005 */
        /* <DEDUP_REMOVED lines=32> */
.L_x_9107:
[----:B------:R-:W-:Y:S05]  /*1b30*/  BSYNC B0 ;  /* 0x0000000000007941 */ /* 0x000fea0003800000 */
.L_x_9106:
        /* <DEDUP_REMOVED lines=33> */
.L_x_9109:
[----:B------:R-:W-:Y:S05]  /*1d50*/  BSYNC B0 ;  /* 0x0000000000007941 */ /* 0x000fea0003800000 */
.L_x_9108:
        /* <DEDUP_REMOVED lines=33> */
.L_x_9111:
[----:B------:R-:W-:Y:S05]  /*1f70*/  BSYNC B0 ;  /* 0x0000000000007941 */ /* 0x000fea0003800000 */
.L_x_9110:
        /* <DEDUP_REMOVED lines=33> */
.L_x_9113:
[----:B------:R-:W-:Y:S05]  /*2190*/  BSYNC B0 ;  /* 0x0000000000007941 */ /* 0x000fea0003800000 */
.L_x_9112:
        /* <DEDUP_REMOVED lines=33> */
.L_x_9115:
[----:B------:R-:W-:Y:S05]  /*23b0*/  BSYNC B0 ;  /* 0x0000000000007941 */ /* 0x000fea0003800000 */
.L_x_9114:
        /* <DEDUP_REMOVED lines=33> */
.L_x_9117:
[----:B------:R-:W-:Y:S05]  /*25d0*/  BSYNC B0 ;  /* 0x0000000000007941 */ /* 0x000fea0003800000 */
.L_x_9116:
[----:B----4-:R-:W-:Y:S01]  /*25e0*/  FFMA.FTZ R5, R85, R92, R6 ;  /* 0x0000005c55057223 */ /* 0x010fe20000010006 */
[----:B------:R-:W-:Y:S01]  /*25f0*/  BAR.SYNC.DEFER_BLOCKING 0x0 ;  /* 0x0000000000007b1d */ /* 0x000fe20000010000 */
[----:B------:R-:W-:Y:S01]  /*2600*/  HFMA2.MMA R116, -RZ, RZ, 0, 0 ;  /* 0x00000000ff747435 */ /* 0x000fe200000001ff */
[----:B------:R-:W-:Y:S01]  /*2610*/  MOV R118, RZ ;  /* 0x000000ff00767202 */ /* 0x000fe20000000f00 */
[----:B------:R-:W-:Y:S01]  /*2620*/  FFMA.FTZ R2, R86, R93, R5 ;  /* 0x0000005d56027223 */ /* 0x000fe20000010005 */
[----:B------:R-:W-:Y:S01]  /*2630*/  HFMA2.MMA R120, -RZ, RZ, 0, 0 ;  /* 0x00000000ff787435 */ /* 0x000fe200000001ff */
[----:B------:R-:W-:Y:S01]  /*2640*/  MOV R105, RZ ;  /* 0x000000ff00697202 */ /* 0x000fe20000000f00 */
        /* <DEDUP_REMOVED lines=17> */
[----:B------:R-:W-:Y:S01]  /*2760*/  IMAD R9, R47, UR4, RZ ;  /* 0x000000042f097c24 */ /* 0x000fe2000f8e02ff */
[----:B------:R-:W-:Y:S01]  /*2770*/  MOV R130, RZ ;  /* 0x000000ff00827202 */ /* 0x000fe20000000f00 */
[----:B------:R-:W-:Y:S01]  /*2780*/  ULDC UR23, c[0x0][0x224] ;  /* 0x0000890000177ab9 */ /* 0x000fe20000000800 */
[----:B------:R-:W-:Y:S01]  /*2790*/  MOV R108, RZ ;  /* 0x000000ff006c7202 */ /* 0x000fe20000000f00 */
[----:B------:R-:W-:Y:S01]  /*27a0*/  IMAD R9, R46, UR5, R9 ;  /* 0x000000052e097c24 */ /* 0x000fe2000f8e0209 */
        /* <DEDUP_REMOVED lines=14> */
[C---:B0-----:R-:W-:Y:S01]  /*2890*/  IMAD R2, R6.reuse, UR14, RZ ;  /* 0x0000000e06027c24 */ /* 0x041fe2000f8e02ff */
[----:B------:R-:W-:Y:S01]  /*28a0*/  ULDC.64 UR16, c[0x0][0x268] ;  /* 0x00009a0000107ab9 */ /* 0x000fe20000000a00 */
[----:B------:R-:W-:-:S04]  /*28b0*/  IMAD.WIDE.U32 R4, R6, UR15, R4 ;  /* 0x0000000f06047c25 */ /* 0x000fc8000f8e0004 */
[----:B------:R-:W-:Y:S01]  /*28c0*/  IMAD R7, R7, UR15, R2 ;  /* 0x0000000f07077c24 */ /* 0x000fe2000f8e0202 */
[----:B------:R-:W-:-:S04]  /*28d0*/  LEA.HI R2, R115, R115, RZ, 0x1 ;  /* 0x0000007373027211 */ /* 0x000fc800078f08ff */
[----:B------:R-:W-:Y:S01]  /*28e0*/  IADD3 R5, R5, R7, RZ ;  /* 0x0000000705057210 */ /* 0x000fe20007ffe0ff */
[----:B------:R-:W-:Y:S01]  /*28f0*/  IMAD R7, R56, -0x100, R45 ;  /* 0xffffff0038077824 */ /* 0x000fe200078e022d */
[----:B------:R-:W-:Y:S01]  /*2900*/  LOP3.LUT R2, R2, 0xfffffe, RZ, 0xc0, !PT ;  /* 0x00fffffe02027812 */ /* 0x000fe200078ec0ff */
[----:B------:R-:W-:Y:S01]  /*2910*/  IMAD.WIDE.U32 R26, R46, UR4, R4 ;  /* 0x000000042e1a7c25 */ /* 0x000fe2000f8e0004 */
[----:B------:R-:W-:Y:S02]  /*2920*/  ULDC.64 UR4, c[0x0][0x3c8] ;  /* 0x0000f20000047ab9 */ /* 0x000fe40000000a00 */
[----:B------:R-:W-:Y:S02]  /*2930*/  IADD3 R115, R115, -R2, RZ ;  /* 0x8000000273737210 */ /* 0x000fe40007ffe0ff */
[----:B------:R-:W-:Y:S02]  /*2940*/  IADD3 R27, R27, R9, RZ ;  /* 0x000000091b1b7210 */ /* 0x000fe40007ffe0ff */
[C---:B------:R-:W-:Y:S01]  /*2950*/  LEA R4, P0, R26.reuse, UR4, 0x2 ;  /* 0x000000041a047c11 */ /* 0x040fe2000f8010ff */
[----:B------:R-:W0:Y:S03]  /*2960*/  LDC.64 R8, c[0x0][0x360] ;  /* 0x0000d800ff087b82 */ /* 0x000e260000000a00 */
[----:B------:R-:W-:Y:S01]  /*2970*/  LEA.HI.X R5, R26, UR5, R27, 0x2, P0 ;  /* 0x000000051a057c11 */ /* 0x000fe200080f141b */
[----:B------:R-:W-:Y:S01]  /*2980*/  ULDC.64 UR4, c[0x0][0x230] ;  /* 0x00008c0000047ab9 */ /* 0x000fe20000000a00 */
[----:B------:R-:W-:Y:S01]  /*2990*/  IADD3 R26, P0, R79, R26, RZ ;  /* 0x0000001a4f1a7210 */ /* 0x000fe20007f1e0ff */
[----:B------:R-:W-:-:S02]  /*29a0*/  IMAD R2, R42, UR4, RZ ;  /* 0x000000042a027c24 */ /* 0x000fc4000f8e02ff */
[----:B------:R-:W-:Y:S01]  /*29b0*/  IMAD.WIDE R4, R7, 0x4, R4 ;  /* 0x0000000407047825 */ /* 0x000fe200078e0204 */
[----:B------:R-:W-:Y:S01]  /*29c0*/  LEA.HI.X.SX32 R27, R79, R27, 0x1, P0 ;  /* 0x0000001b4f1b7211 */ /* 0x000fe200000f0eff */
[----:B------:R-:W1:Y:S02]  /*29d0*/  LDC.64 R6, c[0x0][0x2d0] ;  /* 0x0000b400ff067b82 */ /* 0x000e640000000a00 */
[C---:B------:R-:W-:Y:S01]  /*29e0*/  IMAD.WIDE.U32 R10, R3.reuse, UR4, RZ ;  /* 0x00000004030a7c25 */ /* 0x040fe2000f8e00ff */
[C---:B------:R-:W-:Y:S01]  /*29f0*/  IADD3 R24, P6, R4.reuse, -0x380, RZ ;  /* 0xfffffc8004187810 */ /* 0x040fe20007fde0ff */
[----:B------:R-:W-:Y:S01]  /*2a00*/  UMOV UR4, URZ ;  /* 0x0000003f00047c82 */ /* 0x000fe20008000000 */
[C---:B------:R-:W-:Y:S01]  /*2a10*/  IADD3 R22, P5, R4.reuse, -0x300, RZ ;  /* 0xfffffd0004167810 */ /* 0x040fe20007fbe0ff */
[----:B------:R-:W-:Y:S01]  /*2a20*/  IMAD R117, R3, UR5, R2 ;  /* 0x0000000503757c24 */ /* 0x000fe2000f8e0202 */
[----:B------:R-:W-:Y:S01]  /*2a30*/  IADD3.X R25, R5, -0x1, RZ, P6, !PT ;  /* 0xffffffff05197810 */ /* 0x000fe200037fe4ff */
[----:B------:R-:W-:Y:S01]  /*2a40*/  UMOV UR5, URZ ;  /* 0x0000003f00057c82 */ /* 0x000fe20008000000 */
[C---:B------:R-:W-:Y:S01]  /*2a50*/  IADD3 R20, P4, R4.reuse, -0x280, RZ ;  /* 0xfffffd8004147810 */ /* 0x040fe20007f9e0ff */
[----:B------:R-:W-:Y:S01]  /*2a60*/  IMAD.IADD R117, R11, 0x1, R117 ;  /* 0x000000010b757824 */ /* 0x000fe200078e0275 */
[----:B------:R-:W-:-:S02]  /*2a70*/  IADD3 R18, P3, R4, -0x200, RZ ;  /* 0xfffffe0004127810 */ /* 0x000fc40007f7e0ff */
[C---:B------:R-:W-:Y:S02]  /*2a80*/  IADD3 R16, P2, R4.reuse, -0x180, RZ ;  /* 0xfffffe8004107810 */ /* 0x040fe40007f5e0ff */
[C---:B------:R-:W-:Y:S02]  /*2a90*/  IADD3 R14, P1, R4.reuse, -0x100, RZ ;  /* 0xffffff00040e7810 */ /* 0x040fe40007f3e0ff */
[----:B------:R-:W-:Y:S02]  /*2aa0*/  IADD3 R12, P6, R4, -0x80, RZ ;  /* 0xffffff80040c7810 */ /* 0x000fe40007fde0ff */
[C---:B------:R-:W-:Y:S02]  /*2ab0*/  IADD3.X R23, R5.reuse, -0x1, RZ, P5, !PT ;  /* 0xffffffff05177810 */ /* 0x040fe40002ffe4ff */
[C---:B------:R-:W-:Y:S02]  /*2ac0*/  IADD3.X R21, R5.reuse, -0x1, RZ, P4, !PT ;  /* 0xffffffff05157810 */ /* 0x040fe400027fe4ff */
[----:B------:R-:W-:-:S02]  /*2ad0*/  IADD3.X R19, R5, -0x1, RZ, P3, !PT ;  /* 0xffffffff05137810 */ /* 0x000fc40001ffe4ff */
[C---:B------:R-:W-:Y:S02]  /*2ae0*/  IADD3.X R17, R5.reuse, -0x1, RZ, P2, !PT ;  /* 0xffffffff05117810 */ /* 0x040fe400017fe4ff */
[C---:B------:R-:W-:Y:S02]  /*2af0*/  IADD3.X R15, R5.reuse, -0x1, RZ, P1, !PT ;  /* 0xffffffff050f7810 */ /* 0x040fe40000ffe4ff */
[----:B------:R-:W-:Y:S02]  /*2b00*/  IADD3.X R13, R5, -0x1, RZ, P6, !PT ;  /* 0xffffffff050d7810 */ /* 0x000fe400037fe4ff */
[----:B------:R-:W2:Y:S01]  /*2b10*/  LDC.64 R4, c[0x0][0x2e0] ;  /* 0x0000b800ff047b82 */ /* 0x000ea20000000a00 */
[----:B------:R-:W-:-:S04]  /*2b20*/  ISETP.GE.AND P1, PT, R30, R80, PT ;  /* 0x000000501e00720c */ /* 0x000fc80003f26270 */
[----:B------:R-:W-:-:S09]  /*2b30*/  P2R R154, PR, RZ, 0x2 ;  /* 0x00000002ff9a7803 */ /* 0x000fd20000000000 */
.L_x_9139:
[----:B-1----:R-:W-:Y:S01]  /*2b40*/  SHF.R.S32.HI R40, RZ, 0x1f, R130 ;  /* 0x0000001fff287819 */ /* 0x002fe20000011482 */
[----:B------:R-:W-:Y:S01]  /*2b50*/  IMAD.WIDE.U32 R134, R130, UR10, R30 ;  /* 0x0000000a82867c25 */ /* 0x000fe2000f8e001e */
[----:B0-----:R-:W-:Y:S02]  /*2b60*/  MOV R38, R10 ;  /* 0x0000000a00267202 */ /* 0x001fe40000000f00 */
[----:B------:R-:W-:Y:S01]  /*2b70*/  MOV R39, R117 ;  /* 0x0000007500277202 */ /* 0x000fe20000000f00 */
[----:B------:R-:W-:Y:S01]  /*2b80*/  IMAD R119, R40, UR10, RZ ;  /* 0x0000000a28777c24 */ /* 0x000fe2000f8e02ff */
[----:B------:R-:W-:Y:S01]  /*2b90*/  LEA R136, P1, R134, R68, 0x2 ;  /* 0x0000004486887211 */ /* 0x000fe200078210ff */
[----:B------:R-:W-:Y:S01]  /*2ba0*/  IMAD R41, R40, UR8, RZ ;  /* 0x0000000828297c24 */ /* 0x000fe2000f8e02ff */
[-C--:B------:R-:W-:Y:S01]  /*2bb0*/  ISETP.GE.AND P4, PT, R62, R80.reuse, PT ;  /* 0x000000503e00720c */ /* 0x080fe20003f86270 */
[----:B------:R-:W-:Y:S01]  /*2bc0*/  IMAD R121, R130, UR11, R119 ;  /* 0x0000000b82797c24 */ /* 0x000fe2000f8e0277 */
[----:B------:R-:W-:Y:S01]  /*2bd0*/  ISETP.NE.AND P6, PT, R154, RZ, PT ;  /* 0x000000ff9a00720c */ /* 0x000fe20003fc5270 */
[C---:B------:R-:W-:Y:S01]  /*2be0*/  IMAD R119, R130.reuse, UR9, R41 ;  /* 0x0000000982777c24 */ /* 0x040fe2000f8e0229 */
[----:B------:R-:W-:Y:S01]  /*2bf0*/  ISETP.GE.AND P3, PT, R63, R80, PT ;  /* 0x000000503f00720c */ /* 0x000fe20003f66270 */
[----:B------:R-:W-:Y:S01]  /*2c00*/  IMAD.WIDE.U32 R38, R130, UR8, R38 ;  /* 0x0000000882267c25 */ /* 0x000fe2000f8e0026 */
[----:B------:R-:W-:-:S02]  /*2c10*/  IADD3 R41, R135, R121, RZ ;  /* 0x0000007987297210 */ /* 0x000fc40007ffe0ff */
[----:B------:R-:W-:Y:S02]  /*2c20*/  ISETP.GE.AND P2, PT, R64, R80, PT ;  /* 0x000000504000720c */ /* 0x000fe40003f46270 */
[----:B------:R-:W-:Y:S01]  /*2c30*/  LEA.HI.X R137, R134, R60, R41, 0x2, P1 ;  /* 0x0000003c86897211 */ /* 0x000fe200008f1429 */
[----:B------:R-:W-:Y:S01]  /*2c40*/  HFMA2.MMA R41, -RZ, RZ, 0, 0 ;  /* 0x00000000ff297435 */ /* 0x000fe200000001ff */
[C---:B-1----:R-:W-:Y:S02]  /*2c50*/  LEA R132, P0, R38.reuse, R6, 0x2 ;  /* 0x0000000626847211 */ /* 0x042fe400078010ff */
[----:B------:R-:W-:Y:S02]  /*2c60*/  IADD3 R2, R39, R119, RZ ;  /* 0x0000007727027210 */ /* 0x000fe40007ffe0ff */
[-C--:B------:R-:W-:Y:S02]  /*2c70*/  ISETP.GE.AND P1, PT, R65, R80.reuse, PT ;  /* 0x000000504100720c */ /* 0x080fe40003f26270 */
[----:B------:R-:W-:Y:S01]  /*2c80*/  LEA.HI.X R133, R38, R7, R2, 0x2, P0 ;  /* 0x0000000726857211 */ /* 0x000fe200000f1402 */
[----:B------:R-:W-:Y:S01]  /*2c90*/  HFMA2.MMA R2, -RZ, RZ, 0, 0 ;  /* 0x00000000ff027435 */ /* 0x000fe200000001ff */
[-C--:B------:R-:W-:Y:S01]  /*2ca0*/  ISETP.GE.AND P0, PT, R66, R80.reuse, PT ;  /* 0x000000504200720c */ /* 0x080fe20003f06270 */
[----:B------:R-:W3:Y:S01]  /*2cb0*/  @!P4 LDG.E R41, desc[UR12][R136.64+0x80] ;  /* 0x0000800c8829c981 */ /* 0x000ee2000c1e1900 */
[-C--:B------:R-:W-:Y:S01]  /*2cc0*/  ISETP.GE.AND P4, PT, R67, R80.reuse, PT ;  /* 0x000000504300720c */ /* 0x080fe20003f86270 */
[----:B------:R-:W-:Y:S01]  /*2cd0*/  HFMA2.MMA R121, -RZ, RZ, 0, 0 ;  /* 0x00000000ff797435 */ /* 0x000fe200000001ff */
[----:B------:R-:W-:Y:S01]  /*2ce0*/  ISETP.GE.AND P5, PT, R57, R80, PT ;  /* 0x000000503900720c */ /* 0x000fe20003fa6270 */
[----:B------:R-:W-:Y:S01]  /*2cf0*/  HFMA2.MMA R123, -RZ, RZ, 0, 0 ;  /* 0x00000000ff7b7435 */ /* 0x000fe200000001ff */
[----:B------:R-:W-:Y:S01]  /*2d00*/  MOV R134, RZ ;  /* 0x000000ff00867202 */ /* 0x000fe20000000f00 */
[----:B--2---:R2:W4:Y:S01]  /*2d10*/  LDG.E R119, desc[UR12][R132.64] ;  /* 0x0000000c84777981 */ /* 0x004522000c1e1900 */
[----:B------:R-:W-:-:S02]  /*2d20*/  MOV R138, RZ ;  /* 0x000000ff008a7202 */ /* 0x000fc40000000f00 */
[----:B------:R-:W-:Y:S01]  /*2d30*/  MOV R140, RZ ;  /* 0x000000ff008c7202 */ /* 0x000fe20000000f00 */
[----:B------:R-:W3:Y:S01]  /*2d40*/  @!P6 LDG.E R2, desc[UR12][R136.64] ;  /* 0x0000000c8802e981 */ /* 0x000ee2000c1e1900 */
[----:B------:R-:W-:-:S03]  /*2d50*/  MOV R125, RZ ;  /* 0x000000ff007d7202 */ /* 0x000fc60000000f00 */
[----:B------:R-:W4:Y:S04]  /*2d60*/  @!P3 LDG.E R134, desc[UR12][R136.64+0x100] ;  /* 0x0001000c8886b981 */ /* 0x000f28000c1e1900 */
[----:B------:R-:W4:Y:S04]  /*2d70*/  @!P2 LDG.E R138, desc[UR12][R136.64+0x180] ;  /* 0x0001800c888aa981 */ /* 0x000f28000c1e1900 */
[----:B------:R-:W4:Y:S04]  /*2d80*/  @!P1 LDG.E R121, desc[UR12][R136.64+0x200] ;  /* 0x0002000c88799981 */ /* 0x000f28000c1e1900 */
[----:B------:R-:W4:Y:S04]  /*2d90*/  @!P0 LDG.E R140, desc[UR12][R136.64+0x280] ;  /* 0x0002800c888c8981 */ /* 0x000f28000c1e1900 */
[----:B------:R-:W4:Y:S04]  /*2da0*/  @!P4 LDG.E R123, desc[UR12][R136.64+0x300] ;  /* 0x0003000c887bc981 */ /* 0x000f28000c1e1900 */
[----:B------:R-:W4:Y:S01]  /*2db0*/  @!P5 LDG.E R125, desc[UR12][R136.64+0x380] ;  /* 0x0003800c887dd981 */ /* 0x000f22000c1e1900 */
[----:B------:R-:W-:-:S02]  /*2dc0*/  IMAD R142, R42, UR16, RZ ;  /* 0x000000102a8e7c24 */ /* 0x000fc4000f8e02ff */
[----:B------:R-:W-:-:S04]  /*2dd0*/  IMAD.WIDE.U32 R38, R3, UR16, RZ ;  /* 0x0000001003267c25 */ /* 0x000fc8000f8e00ff */
[----:B------:R-:W-:-:S05]  /*2de0*/  IMAD R127, R3, UR17, R142 ;  /* 0x00000011037f7c24 */ /* 0x000fca000f8e028e */
[----:B------:R-:W-:Y:S01]  /*2df0*/  IADD3 R39, R39, R127, RZ ;  /* 0x0000007f27277210 */ /* 0x000fe20007ffe0ff */
[----:B------:R-:W-:-:S04]  /*2e00*/  IMAD R127, R40, UR18, RZ ;  /* 0x00000012287f7c24 */ /* 0x000fc8000f8e02ff */
[C---:B------:R-:W-:Y:S02]  /*2e10*/  IMAD R127, R130.reuse, UR19, R127 ;  /* 0x00000013827f7c24 */ /* 0x040fe4000f8e027f */
[----:B------:R-:W-:-:S04]  /*2e20*/  IMAD.WIDE.U32 R38, R130, UR18, R38 ;  /* 0x0000001282267c25 */ /* 0x000fc8000f8e0026 */
[----:B------:R-:W-:Y:S01]  /*2e30*/  IMAD.IADD R39, R39, 0x1, R127 ;  /* 0x0000000127277824 */ /* 0x000fe200078e027f */
[----:B--2---:R-:W-:-:S04]  /*2e40*/  LEA R132, P1, R38, R4, 0x2 ;  /* 0x0000000426847211 */ /* 0x004fc800078210ff */
[----:B------:R-:W-:Y:S02]  /*2e50*/  LEA.HI.X R133, R38, R5, R39, 0x2, P1 ;  /* 0x0000000526857211 */ /* 0x000fe400008f1427 */
[----:B------:R-:W-:-:S04]  /*2e60*/  ISETP.NE.AND P0, PT, R151, RZ, PT ;  /* 0x000000ff9700720c */ /* 0x000fc80003f05270 */
[----:B------:R-:W-:Y:S02]  /*2e70*/  ISETP.LT.OR P2, PT, R153, 0x2, P0 ;  /* 0x000000029900780c */ /* 0x000fe40000741670 */
[----:B------:R-:W-:-:S11]  /*2e80*/  ISETP.NE.AND P1, PT, R50, RZ, PT ;  /* 0x000000ff3200720c */ /* 0x000fd60003f25270 */
[----:B------:R-:W1:Y:S01]  /*2e90*/  @!P2 LDC R127, c[0x0][0x21c] ;  /* 0x00008700ff7fab82 */ /* 0x000e620000000800 */
[----:B------:R-:W-:Y:S02]  /*2ea0*/  LEA R38, R115, R130, 0x8 ;  /* 0x0000008273267211 */ /* 0x000fe400078e40ff */
[----:B------:R-:W-:Y:S01]  /*2eb0*/  @P1 IADD3 R38, R50, 0x200, RZ ;  /* 0x0000020032261810 */ /* 0x000fe20007ffe0ff */
[----:B---3--:R-:W-:Y:S04]  /*2ec0*/  STS [R73], R2 ;  /* 0x0000000249007388 */ /* 0x008fe80000000800 */
[----:B------:R-:W-:Y:S04]  /*2ed0*/  STS [R72+0x80], R41 ;  /* 0x0000802948007388 */ /* 0x000fe80000000800 */
[----:B----4-:R2:W-:Y:S04]  /*2ee0*/  STS [R71+0x100], R134 ;  /* 0x0001008647007388 */ /* 0x0105e80000000800 */
[----:B------:R-:W-:Y:S04]  /*2ef0*/  STS [R77+0x180], R138 ;  /* 0x0001808a4d007388 */ /* 0x000fe80000000800 */
[----:B------:R-:W-:Y:S04]  /*2f00*/  STS [R76+0x200], R121 ;  /* 0x000200794c007388 */ /* 0x000fe80000000800 */
[----:B------:R-:W-:Y:S04]  /*2f10*/  STS [R75+0x280], R140 ;  /* 0x0002808c4b007388 */ /* 0x000fe80000000800 */
[----:B------:R-:W-:Y:S04]  /*2f20*/  STS [R74+0x300], R123 ;  /* 0x0003007b4a007388 */ /* 0x000fe80000000800 */
[----:B------:R-:W-:Y:S01]  /*2f30*/  STS [R78+0x380], R125 ;  /* 0x0003807d4e007388 */ /* 0x000fe20000000800 */
[----:B------:R-:W-:-:S03]  /*2f40*/  NOP ;  /* 0x0000000000007918 */ /* 0x000fc60000000000 */
[----:B------:R3:W4:Y:S01]  /*2f50*/  LDG.E R157, desc[UR12][R132.64] ;  /* 0x0000000c849d7981 */ /* 0x000722000c1e1900 */
[----:B------:R-:W-:Y:S01]  /*2f60*/  FMUL.FTZ R135, R119, 1.4426950216293334961 ;  /* 0x3fb8aa3b77877820 */ /* 0x000fe20000410000 */
[----:B------:R-:W-:Y:S02]  /*2f70*/  @!P2 IADD3 R39, R153, -0x2, RZ ;  /* 0xfffffffe9927a810 */ /* 0x000fe40007ffe0ff */
[----:B--2---:R-:W-:Y:S01]  /*2f80*/  LEA R134, R38, R61, 0x2 ;  /* 0x0000003d26867211 */ /* 0x004fe200078e10ff */
[----:B------:R-:W-:Y:S01]  /*2f90*/  FMUL.FTZ R2, R135, R103 ;  /* 0x0000006787027220 */ /* 0x000fe20000410000 */
[----:B------:R-:W-:Y:S03]  /*2fa0*/  LDS R121, [R81+0x4] ;  /* 0x0000040051797984 */ /* 0x000fe60000000800 */
[----:B------:R-:W2:Y:S01]  /*2fb0*/  MUFU.EX2 R163, R2 ;  /* 0x0000000200a37308 */ /* 0x000ea20000000800 */
[----:B-1----:R-:W-:Y:S01]  /*2fc0*/  @!P2 IMAD R39, R39, R127, R130 ;  /* 0x0000007f2727a224 */ /* 0x002fe200078e0282 */
[----:B------:R-:W-:Y:S04]  /*2fd0*/  LDS R125, [R81+0x8] ;  /* 0x00000800517d7984 */ /* 0x000fe80000000800 */
[----:B------:R-:W-:Y:S04]  /*2fe0*/  LDS R127, [R81+0xc] ;  /* 0x00000c00517f7984 */ /* 0x000fe80000000800 */
[----:B------:R-:W-:Y:S04]  /*2ff0*/  LDS R129, [R81+0x10] ;  /* 0x0000100051817984 */ /* 0x000fe80000000800 */
[----:B------:R-:W-:Y:S04]  /*3000*/  LDS R131, [R81+0x14] ;  /* 0x0000140051837984 */ /* 0x000fe80000000800 */
[----:B---3--:R-:W-:Y:S04]  /*3010*/  LDS R132, [R81+0x18] ;  /* 0x0000180051847984 */ /* 0x008fe80000000800 */
[----:B------:R-:W-:Y:S04]  /*3020*/  LDS R133, [R81+0x1c] ;  /* 0x00001c0051857984 */ /* 0x000fe80000000800 */
[----:B------:R-:W1:Y:S04]  /*3030*/  LDS R123, [R81] ;  /* 0x00000000517b7984 */ /* 0x000e680000000800 */
[----:B--2---:R2:W-:Y:S01]  /*3040*/  STS [R134+0xa88], R163 ;  /* 0x000a88a386007388 */ /* 0x0045e20000000800 */
[----:B------:R-:W-:Y:S01]  /*3050*/  HFMA2.MMA R137, -RZ, RZ, 0, 0 ;  /* 0x00000000ff897435 */ /* 0x000fe200000001ff */
[----:B------:R-:W-:Y:S01]  /*3060*/  @!P2 IMAD.WIDE R38, R39, 0x8, R36 ;  /* 0x000000082726a825 */ /* 0x000fe200078e0224 */
[----:B------:R-:W-:Y:S03]  /*3070*/  BAR.SYNC.DEFER_BLOCKING 0x0 ;  /* 0x0000000000007b1d */ /* 0x000fe60000010000 */
[C---:B------:R-:W-:Y:S01]  /*3080*/  FMUL.FTZ R41, R135.reuse, R98 ;  /* 0x0000006287297220 */ /* 0x040fe20000410000 */
[C---:B------:R-:W-:Y:S01]  /*3090*/  FMUL.FTZ R141, R135.reuse, R97 ;  /* 0x00000061878d7220 */ /* 0x040fe20000410000 */
[----:B------:R-:W-:-:S04]  /*30a0*/  FMUL.FTZ R143, R135, R100 ;  /* 0x00000064878f7220 */ /* 0x000fc80000410000 */
[----:B------:R-:W3:Y:S01]  /*30b0*/  MUFU.EX2 R41, R41 ;  /* 0x0000002900297308 */ /* 0x000ee20000000800 */
[C---:B------:R-:W-:Y:S01]  /*30c0*/  FMUL.FTZ R145, R135.reuse, R99 ;  /* 0x0000006387917220 */ /* 0x040fe20000410000 */
[C---:B------:R-:W-:Y:S01]  /*30d0*/  FMUL.FTZ R139, R135.reuse, R102 ;  /* 0x00000066878b7220 */ /* 0x040fe20000410000 */
[----:B------:R-:W-:Y:S01]  /*30e0*/  FMUL.FTZ R147, R135, R101 ;  /* 0x0000006587937220 */ /* 0x000fe20000410000 */
[----:B------:R-:W-:-:S04]  /*30f0*/  FMUL.FTZ R136, R82, R103 ;  /* 0x0000006752887220 */ /* 0x000fc80000410000 */
[----:B------:R-:W0:Y:S01]  /*3100*/  MUFU.EX2 R141, R141 ;  /* 0x0000008d008d7308 */ /* 0x000e220000000800 */
[----:B------:R2:W5:Y:S01]  /*3110*/  @!P2 LDG.E R137, desc[UR12][R38.64+0x4] ;  /* 0x0000040c2689a981 */ /* 0x000562000c1e1900 */
[----:B------:R-:W-:-:S06]  /*3120*/  ISETP.NE.AND P2, PT, R50, 0x1f, PT ;  /* 0x0000001f3200780c */ /* 0x000fcc0003f45270 */
[----:B------:R-:W2:Y:S01]  /*3130*/  MUFU.EX2 R143, R143 ;  /* 0x0000008f008f7308 */ /* 0x000ea20000000800 */
[----:B------:R-:W-:Y:S01]  /*3140*/  FMUL.FTZ R149, R135, R106 ;  /* 0x0000006a87957220 */ /* 0x000fe20000410000 */
[----:B---3--:R-:W-:Y:S01]  /*3150*/  FMUL.FTZ R2, R163, R41 ;  /* 0x00000029a3027220 */ /* 0x008fe20000410000 */
[----:B-1----:R-:W-:-:S05]  /*3160*/  FMUL.FTZ R165, R136, R123 ;  /* 0x0000007b88a57220 */ /* 0x002fca0000410000 */
[----:B------:R-:W1:Y:S01]  /*3170*/  MUFU.EX2 R145, R145 ;  /* 0x0000009100917308 */ /* 0x000e620000000800 */
[----:B------:R-:W-:-:S05]  /*3180*/  @P2 LEA R135, R50, R61, 0x2 ;  /* 0x0000003d32872211 */ /* 0x000fca00078e10ff */
[----:B------:R3:W3:Y:S02]  /*3190*/  @P2 LDS R136, [R135+0x128c] ;  /* 0x00128c0087882984 */ /* 0x0006e40000000800 */
[----:B------:R-:W1:Y:S01]  /*31a0*/  MUFU.EX2 R139, R139 ;  /* 0x0000008b008b7308 */ /* 0x000e620000000800 */
[----:B0-----:R-:W-:-:S04]  /*31b0*/  FMUL.FTZ R138, R141, R2 ;  /* 0x000000028d8a7220 */ /* 0x001fc80000410000 */
[----:B--2---:R-:W-:Y:S01]  /*31c0*/  FMUL.FTZ R138, R143, R138 ;  /* 0x0000008a8f8a7220 */ /* 0x004fe20000410000 */
[----:B------:R-:W-:Y:S02]  /*31d0*/  FMUL.FTZ R168, R83, R98 ;  /* 0x0000006253a87220 */ /* 0x000fe40000410000 */
[----:B------:R-:W0:Y:S01]  /*31e0*/  MUFU.EX2 R147, R147 ;  /* 0x0000009300937308 */ /* 0x000e220000000800 */
[----:B-1----:R-:W-:Y:S01]  /*31f0*/  FMUL.FTZ R138, R145, R138 ;  /* 0x0000008a918a7220 */ /* 0x002fe20000410000 */
[----:B------:R-:W-:Y:S01]  /*3200*/  FMUL.FTZ R134, R84, R97 ;  /* 0x0000006154867220 */ /* 0x000fe20000410000 */
[----:B------:R-:W-:-:S05]  /*3210*/  FMUL.FTZ R38, R85, R100 ;  /* 0x0000006455267220 */ /* 0x000fca0000410000 */
[----:B------:R-:W1:Y:S01]  /*3220*/  MUFU.EX2 R149, R149 ;  /* 0x0000009500957308 */ /* 0x000e620000000800 */
[----:B------:R-:W-:Y:S01]  /*3230*/  FMUL.FTZ R140, R139, R138 ;  /* 0x0000008a8b8c7220 */ /* 0x000fe20000410000 */
[----:B------:R-:W-:Y:S01]  /*3240*/  FMUL.FTZ R138, R168, R121 ;  /* 0x00000079a88a7220 */ /* 0x000fe20000410000 */
[----:B------:R-:W-:-:S03]  /*3250*/  FMUL.FTZ R170, R134, R125 ;  /* 0x0000007d86aa7220 */ /* 0x000fc60000410000 */
[----:B------:R-:W-:Y:S01]  /*3260*/  FFMA.FTZ R134, R165, R41, R138 ;  /* 0x00000029a5867223 */ /* 0x000fe2000001008a */
[----:B------:R-:W-:Y:S01]  /*3270*/  FMUL.FTZ R166, R86, R99 ;  /* 0x0000006356a67220 */ /* 0x000fe20000410000 */
[----:B------:R-:W-:Y:S02]  /*3280*/  FMUL.FTZ R172, R38, R127 ;  /* 0x0000007f26ac7220 */ /* 0x000fe40000410000 */
[----:B------:R-:W-:Y:S01]  /*3290*/  FFMA.FTZ R134, R141, R134, R170 ;  /* 0x000000868d867223 */ /* 0x000fe200000100aa */
[----:B0-----:R-:W-:Y:S01]  /*32a0*/  FMUL.FTZ R142, R147, R140 ;  /* 0x0000008c938e7220 */ /* 0x001fe20000410000 */
        /* <DEDUP_REMOVED lines=13> */
[----:B------:R-:W-:Y:S01]  /*3380*/  FMUL.FTZ R146, R94, R157 ;  /* 0x0000009d5e927220 */ /* 0x000fe20000410000 */
[----:B-1----:R-:W-:Y:S01]  /*3390*/  FFMA.FTZ R38, R149, R155, R162 ;  /* 0x0000009b95267223 */ /* 0x002fe200000100a2 */
[----:B---3--:R-:W-:Y:S06]  /*33a0*/  @P2 BRA `(.L_x_9120) ;  /* 0x0000000000282947 */ /* 0x008fec0003800000 */
        /* <DEDUP_REMOVED lines=10> */
.L_x_9120:
[----:B------:R-:W-:Y:S05]  /*3450*/  BSYNC B0 ;  /* 0x0000000000007941 */ /* 0x000fea0003800000 */
.L_x_9119:
[----:B01----:R-:W-:Y:S01]  /*3460*/  FMUL.FTZ R2, R149, R136 ;  /* 0x0000008895027220 */ /* 0x003fe20000410000 */
        /* <DEDUP_REMOVED lines=14> */
[----:B------:R-:W0:Y:S01]  /*3550*/  SHFL.UP PT, R38, R134, 0x1, RZ ;  /* 0x0420000086267989 */ /* 0x000e2200000e00ff */
[----:B------:R-:W-:Y:S01]  /*3560*/  FMUL.FTZ R142, R143, R2 ;  /* 0x000000028f8e7220 */ /* 0x000fe20000410000 */
[----:B------:R-:W-:Y:S01]  /*3570*/  FMUL.FTZ R156, R0, R157 ;  /* 0x0000009d009c7220 */ /* 0x000fe20000410000 */
[C---:B------:R-:W-:Y:S01]  /*3580*/  FFMA.FTZ R39, R141.reuse, R39, R158 ;  /* 0x000000278d277223 */ /* 0x040fe2000001009e */
[----:B------:R-:W1:Y:S01]  /*3590*/  SHFL.UP PT, R2, R135, 0x1, RZ ;  /* 0x0420000087027989 */ /* 0x000e6200000e00ff */
[----:B------:R-:W-:Y:S01]  /*35a0*/  FMUL.FTZ R142, R141, R142 ;  /* 0x0000008e8d8e7220 */ /* 0x000fe20000410000 */
[----:B------:R-:W-:Y:S01]  /*35b0*/  ISETP.GE.AND P3, PT, R52, 0x1, PT ;  /* 0x000000013400780c */ /* 0x000fe20003f66270 */
[----:B------:R-:W-:Y:S01]  /*35c0*/  FFMA.FTZ R157, R41, R39, R156 ;  /* 0x00000027299d7223 */ /* 0x000fe2000001009c */
[----:B------:R-:W-:Y:S01]  /*35d0*/  ISETP.NE.AND P4, PT, R151, 0x1f, PT ;  /* 0x0000001f9700780c */ /* 0x000fe20003f85270 */
[----:B------:R-:W-:Y:S01]  /*35e0*/  FMUL.FTZ R164, R41, R142 ;  /* 0x0000008e29a47220 */ /* 0x000fe20000410000 */
[----:B------:R-:W-:Y:S01]  /*35f0*/  ISETP.GE.OR P0, PT, R153, UR23, P0 ;  /* 0x0000001799007c0c */ /* 0x000fe20008706670 */
[----:B------:R-:W-:Y:S01]  /*3600*/  BSSY B0, `(.L_x_9121) ;  /* 0x0000096000007945 */ /* 0x000fe20003800000 */
[----:B------:R-:W2:Y:S04]  /*3610*/  SHFL.DOWN PT, R142, R157, 0x1, 0x1f ;  /* 0x08201f009d8e7f89 */ /* 0x000ea800000e0000 */
[----:B------:R-:W3:Y:S03]  /*3620*/  SHFL.DOWN PT, R39, R164, 0x1, 0x1f ;  /* 0x08201f00a4277f89 */ /* 0x000ee600000e0000 */
        /* <DEDUP_REMOVED lines=21> */
[----:B------:R-:W-:Y:S01]  /*3780*/  HFMA2.MMA R38, -RZ, RZ, 1.875, 0 ;  /* 0x3f800000ff267435 */ /* 0x000fe200000001ff */
[----:B-1----:R-:W-:-:S03]  /*3790*/  @P3 FMUL.FTZ R135, R135, R2 ;  /* 0x0000000287873220 */ /* 0x002fc60000410000 */
[----:B------:R-:W0:Y:S01]  /*37a0*/  SHFL.UP PT, R142, R134, 0x8, RZ ;  /* 0x05000000868e7989 */ /* 0x000e2200000e00ff */
[----:B------:R-:W-:-:S03]  /*37b0*/  ISETP.GE.AND P3, PT, R52, 0x8, PT ;  /* 0x000000083400780c */ /* 0x000fc60003f66270 */
[----:B------:R-:W1:Y:S01]  /*37c0*/  SHFL.UP PT, R2, R135, 0x8, RZ ;  /* 0x0500000087027989 */ /* 0x000e6200000e00ff */
[----:B--2---:R-:W-:Y:S01]  /*37d0*/  @!P4 FFMA.FTZ R157, R164, R144, R157 ;  /* 0x00000090a49dc223 */ /* 0x004fe2000001009d */
[----:B------:R-:W-:Y:S01]  /*37e0*/  @!P0 LEA R144, R130, R61, 0x3 ;  /* 0x0000003d82908211 */ /* 0x000fe200078e18ff */
[----:B---3--:R-:W-:-:S03]  /*37f0*/  @!P4 FMUL.FTZ R164, R164, R39 ;  /* 0x00000027a4a4c220 */ /* 0x008fc60000410000 */
[----:B------:R-:W2:Y:S01]  /*3800*/  SHFL.DOWN PT, R161, R157, 0x8, 0x1f ;  /* 0x09001f009da17f89 */ /* 0x000ea200000e0000 */
[----:B------:R-:W-:Y:S02]  /*3810*/  ISETP.GE.U32.AND P4, PT, R151, 0x18, PT ;  /* 0x000000189700780c */ /* 0x000fe40003f86070 */
[----:B------:R-:W-:Y:S01]  /*3820*/  MOV R39, RZ ;  /* 0x000000ff00277202 */ /* 0x000fe20000000f00 */
[----:B------:R-:W3:Y:S05]  /*3830*/  SHFL.DOWN PT, R159, R164, 0x8, 0x1f ;  /* 0x09001f00a49f7f89 */ /* 0x000eea00000e0000 */
[----:B------:R4:W-:Y:S01]  /*3840*/  @!P0 LDS.64 R38, [R144+0x1308] ;  /* 0x0013080090268984 */ /* 0x0009e20000000a00 */
[----:B------:R-:W-:Y:S01]  /*3850*/  ISETP.GE.AND P0, PT, R52, 0x10, PT ;  /* 0x000000103400780c */ /* 0x000fe20003f06270 */
[C---:B0-----:R-:W-:Y:S01]  /*3860*/  @P3 FFMA.FTZ R134, R135.reuse, R142, R134 ;  /* 0x0000008e87863223 */ /* 0x041fe20000010086 */
[----:B-1----:R-:W-:-:S04]  /*3870*/  @P3 FMUL.FTZ R135, R135, R2 ;  /* 0x0000000287873220 */ /* 0x002fc80000410000 */
[----:B------:R-:W0:Y:S01]  /*3880*/  SHFL.UP PT, R142, R134, 0x10, RZ ;  /* 0x06000000868e7989 */ /* 0x000e2200000e00ff */
[----:B------:R-:W-:Y:S01]  /*3890*/  ISETP.GE.U32.AND P3, PT, R151, 0x10, PT ;  /* 0x000000109700780c */ /* 0x000fe20003f66070 */
[----:B----4-:R-:W-:Y:S02]  /*38a0*/  FMUL.FTZ R144, R121, R168 ;  /* 0x000000a879907220 */ /* 0x010fe40000410000 */
[----:B------:R-:W1:Y:S01]  /*38b0*/  SHFL.UP PT, R2, R135, 0x10, RZ ;  /* 0x0600000087027989 */ /* 0x000e6200000e00ff */
[C---:B--2---:R-:W-:Y:S01]  /*38c0*/  @!P4 FFMA.FTZ R157, R164.reuse, R161, R157 ;  /* 0x000000a1a49dc223 */ /* 0x044fe2000001009d */
[----:B---3--:R-:W-:-:S04]  /*38d0*/  @!P4 FMUL.FTZ R164, R164, R159 ;  /* 0x0000009fa4a4c220 */ /* 0x008fc80000410000 */
[----:B------:R-:W2:Y:S04]  /*38e0*/  SHFL.DOWN PT, R161, R157, 0x10, 0x1f ;  /* 0x0a001f009da17f89 */ /* 0x000ea800000e0000 */
[----:B------:R-:W3:Y:S01]  /*38f0*/  SHFL.DOWN PT, R159, R164, 0x10, 0x1f ;  /* 0x0a001f00a49f7f89 */ /* 0x000ee200000e0000 */
[C---:B0-----:R-:W-:Y:S01]  /*3900*/  @P0 FFMA.FTZ R134, R135.reuse, R142, R134 ;  /* 0x0000008e87860223 */ /* 0x041fe20000010086 */
[----:B-1----:R-:W-:Y:S01]  /*3910*/  @P0 FMUL.FTZ R135, R135, R2 ;  /* 0x0000000287870220 */ /* 0x002fe20000410000 */
[----:B------:R-:W-:Y:S01]  /*3920*/  ISETP.NE.AND P0, PT, R50, RZ, PT ;  /* 0x000000ff3200720c */ /* 0x000fe20003f05270 */
[----:B-----5:R-:W-:Y:S04]  /*3930*/  SHFL.IDX PT, R2, R137, RZ, 0x1f ;  /* 0x00001fff89027589 */ /* 0x020fe800000e0000 */
[----:B------:R-:W-:Y:S01]  /*3940*/  SHFL.UP PT, R134, R134, 0x1, RZ ;  /* 0x0420000086867989 */ /* 0x000fe200000e00ff */
[----:B--2---:R-:W-:-:S03]  /*3950*/  @!P3 FFMA.FTZ R157, R164, R161, R157 ;  /* 0x000000a1a49db223 */ /* 0x004fc6000001009d */
[----:B------:R-:W0:Y:S01]  /*3960*/  SHFL.UP PT, R135, R135, 0x1, RZ ;  /* 0x0420000087877989 */ /* 0x000e2200000e00ff */
[----:B---3--:R-:W-:-:S03]  /*3970*/  @!P3 FMUL.FTZ R164, R164, R159 ;  /* 0x0000009fa4a4b220 */ /* 0x008fc60000410000 */
[----:B------:R-:W-:Y:S04]  /*3980*/  SHFL.IDX PT, R142, R39, RZ, 0x1f ;  /* 0x00001fff278e7589 */ /* 0x000fe800000e0000 */
[----:B------:R-:W-:Y:S04]  /*3990*/  SHFL.DOWN PT, R176, R157, 0x1, 0x1f ;  /* 0x08201f009db07f89 */ /* 0x000fe800000e0000 */
[----:B------:R-:W1:Y:S04]  /*39a0*/  SHFL.DOWN PT, R159, R164, 0x1, 0x1f ;  /* 0x08201f00a49f7f89 */ /* 0x000e6800000e0000 */
[----:B------:R-:W-:Y:S04]  /*39b0*/  SHFL.IDX PT, R157, R157, RZ, 0x1f ;  /* 0x00001fff9d9d7589 */ /* 0x000fe800000e0000 */
[----:B------:R-:W2:Y:S01]  /*39c0*/  SHFL.IDX PT, R164, R164, RZ, 0x1f ;  /* 0x00001fffa4a47589 */ /* 0x000ea200000e0000 */
[----:B0-----:R-:W-:-:S04]  /*39d0*/  @P1 FFMA.FTZ R2, R135, R2, R134 ;  /* 0x0000000287021223 */ /* 0x001fc80000010086 */
[----:B------:R-:W-:Y:S01]  /*39e0*/  FFMA.FTZ R2, R163, R2, R165 ;  /* 0x00000002a3027223 */ /* 0x000fe200000100a5 */
[----:B------:R-:W-:-:S03]  /*39f0*/  IADD3 R163, -R79, UR6, -R50 ;  /* 0x000000064fa37c10 */ /* 0x000fc6000fffe932 */
[CC--:B------:R-:W-:Y:S01]  /*3a00*/  FFMA.FTZ R137, R41.reuse, R2.reuse, R144 ;  /* 0x0000000229897223 */ /* 0x0c0fe20000010090 */
[-C--:B------:R-:W-:Y:S01]  /*3a10*/  FFMA.FTZ R135, R0, R2.reuse, RZ ;  /* 0x0000000200877223 */ /* 0x080fe200000100ff */
[----:B------:R-:W-:Y:S01]  /*3a20*/  FFMA.FTZ R138, R41, R2, R138 ;  /* 0x00000002298a7223 */ /* 0x000fe2000001008a */
[----:B------:R-:W-:Y:S01]  /*3a30*/  FADD.FTZ R2, -R165, R2 ;  /* 0x00000002a5027221 */ /* 0x000fe20000010100 */
[----:B-1----:R-:W-:Y:S01]  /*3a40*/  @P2 FFMA.FTZ R142, R159, R142, R176 ;  /* 0x0000008e9f8e2223 */ /* 0x002fe200000100b0 */
[----:B------:R-:W-:Y:S01]  /*3a50*/  FADD.FTZ R134, -R144, R137 ;  /* 0x0000008990867221 */ /* 0x000fe20000010100 */
[----:B------:R-:W-:Y:S01]  /*3a60*/  FFMA.FTZ R144, R90, R137, R135 ;  /* 0x000000895a907223 */ /* 0x000fe20000010087 */
[----:B------:R-:W-:Y:S01]  /*3a70*/  FFMA.FTZ R137, R141, R138, R170 ;  /* 0x0000008a8d897223 */ /* 0x000fe200000100aa */
[----:B------:R-:W-:Y:S01]  /*3a80*/  FFMA.FTZ R136, R142, R136, R155 ;  /* 0x000000888e887223 */ /* 0x000fe2000001009b */
[----:B------:R-:W-:Y:S01]  /*3a90*/  FMUL.FTZ R142, R129, R166 ;  /* 0x000000a6818e7220 */ /* 0x000fe20000410000 */
[----:B------:R-:W-:Y:S01]  /*3aa0*/  ISETP.GE.AND P1, PT, R163, 0x1, PT ;  /* 0x00000001a300780c */ /* 0x000fe20003f26270 */
[-C--:B------:R-:W-:Y:S01]  /*3ab0*/  FFMA.FTZ R159, R143, R137.reuse, R172 ;  /* 0x000000898f9f7223 */ /* 0x080fe200000100ac */
[----:B------:R-:W-:Y:S01]  /*3ac0*/  FFMA.FTZ R138, R149, R136, R162 ;  /* 0x00000088958a7223 */ /* 0x000fe200000100a2 */
[----:B------:R-:W-:Y:S01]  /*3ad0*/  FFMA.FTZ R155, R91, R137, R144 ;  /* 0x000000895b9b7223 */ /* 0x000fe20000010090 */
[----:B--2---:R-:W-:Y:S01]  /*3ae0*/  FFMA.FTZ R39, R164, R39, R157 ;  /* 0x00000027a4277223 */ /* 0x004fe2000001009d */
[-C--:B------:R-:W-:Y:S01]  /*3af0*/  FFMA.FTZ R140, R145, R159.reuse, R140 ;  /* 0x0000009f918c7223 */ /* 0x080fe2000001008c */
[----:B------:R-:W-:Y:S01]  /*3b00*/  FFMA.FTZ R146, R147, R138, R146 ;  /* 0x0000008a93927223 */ /* 0x000fe20000010092 */
[-C--:B------:R-:W-:Y:S01]  /*3b10*/  FFMA.FTZ R144, R145, R159.reuse, R142 ;  /* 0x0000009f91907223 */ /* 0x080fe2000001008e */
[----:B------:R-:W-:Y:S01]  /*3b20*/  FFMA.FTZ R162, R92, R159, R155 ;  /* 0x0000009f5ca27223 */ /* 0x000fe2000001009b */
[C---:B------:R-:W-:Y:S01]  /*3b30*/  FFMA.FTZ R140, R139.reuse, R140, R167 ;  /* 0x0000008c8b8c7223 */ /* 0x040fe200000100a7 */
[----:B------:R-:W-:Y:S01]  /*3b40*/  FFMA.FTZ R148, R139, R146, R148 ;  /* 0x000000928b947223 */ /* 0x000fe20000010094 */
[----:B------:R-:W-:Y:S01]  /*3b50*/  FADD.FTZ R139, -R142, R144 ;  /* 0x000000908e8b7221 */ /* 0x000fe20000010100 */
[----:B------:R-:W-:Y:S01]  /*3b60*/  FFMA.FTZ R155, R93, R144, R162 ;  /* 0x000000905d9b7223 */ /* 0x000fe200000100a2 */
[----:B------:R-:W-:Y:S01]  /*3b70*/  FMUL.FTZ R38, R164, R38 ;  /* 0x00000026a4267220 */ /* 0x000fe20000410000 */
        /* <DEDUP_REMOVED lines=9> */
[----:B------:R-:W-:-:S02]  /*3c10*/  IMAD.SHL.U32 R141, R50, 0x8, RZ ;  /* 0x00000008328d7824 */ /* 0x000fc400078e00ff */
[----:B------:R-:W-:Y:S01]  /*3c20*/  FADD.FTZ R145, -R152, R149 ;  /* 0x0000009598917221 */ /* 0x000fe20000010100 */
[----:B------:R-:W-:Y:S01]  /*3c30*/  FMUL.FTZ R168, R136, R106 ;  /* 0x0000006a88a87220 */ /* 0x000fe20000410000 */
[----:B------:R-:W-:Y:S01]  /*3c40*/  FFMA.FTZ R142, R41, R140, R156 ;  /* 0x0000008c298e7223 */ /* 0x000fe2000001009c */
[----:B------:R-:W-:Y:S01]  /*3c50*/  FMUL.FTZ R152, R140, R98 ;  /* 0x000000628c987220 */ /* 0x000fe20000410000 */
[----:B------:R-:W-:Y:S01]  /*3c60*/  LEA.HI.SX32 R156, R141, R141, 0x1b ;  /* 0x0000008d8d9c7211 */ /* 0x000fe200078fdaff */
[----:B------:R-:W-:Y:S01]  /*3c70*/  FFMA.FTZ R141, R96, R149, R155 ;  /* 0x00000095608d7223 */ /* 0x000fe2000001009b */
[----:B------:R-:W-:Y:S01]  /*3c80*/  FMUL.FTZ R149, R142, R103 ;  /* 0x000000678e957220 */ /* 0x000fe20000410000 */
[----:B------:R-:W-:Y:S01]  /*3c90*/  FMUL.FTZ R161, R138, R101 ;  /* 0x000000658aa17220 */ /* 0x000fe20000410000 */
[----:B------:R-:W-:Y:S01]  /*3ca0*/  @!P0 LEA R162, R130, R61, 0x3 ;  /* 0x0000003d82a28211 */ /* 0x000fe200078e18ff */
[----:B------:R-:W-:Y:S01]  /*3cb0*/  FADD.FTZ R135, -R170, R137 ;  /* 0x00000089aa877221 */ /* 0x000fe20000010100 */
[----:B------:R-:W-:Y:S01]  /*3cc0*/  FFMA.FTZ R155, R2, R149, RZ ;  /* 0x00000095029b7223 */ /* 0x000fe200000100ff */
[----:B------:R-:W-:Y:S01]  /*3cd0*/  LEA R41, R156, R61, 0x2 ;  /* 0x0000003d9c297211 */ /* 0x000fe200078e10ff */
[----:B------:R-:W-:Y:S01]  /*3ce0*/  FMUL.FTZ R157, R144, R97 ;  /* 0x00000061909d7220 */ /* 0x000fe20000410000 */
[----:B------:R-:W-:Y:S01]  /*3cf0*/  FMUL.FTZ R160, R89, R168 ;  /* 0x000000a859a07220 */ /* 0x000fe20000410000 */
[----:B------:R-:W-:Y:S01]  /*3d00*/  FFMA.FTZ R156, R134, R152, R155 ;  /* 0x00000098869c7223 */ /* 0x000fe2000001009b */
[----:B------:R-:W-:Y:S01]  /*3d10*/  FMUL.FTZ R158, R88, R161 ;  /* 0x000000a1589e7220 */ /* 0x000fe20000410000 */
[----:B------:R0:W-:Y:S01]  /*3d20*/  @!P0 STS.64 [R162+0x1308], R38 ;  /* 0x00130826a2008388 */ /* 0x0001e20000000a00 */
[----:B------:R-:W-:Y:S01]  /*3d30*/  FADD.FTZ R137, -R172, R159 ;  /* 0x0000009fac897221 */ /* 0x000fe20000010100 */
        /* <DEDUP_REMOVED lines=9> */
[----:B------:R0:W-:Y:S01]  /*3dd0*/  STS [R41+0x444], R166 ;  /* 0x000444a629007388 */ /* 0x0001e20000000800 */
[----:B-1----:R-:W-:-:S03]  /*3de0*/  FMUL.FTZ R160, R85, R38 ;  /* 0x0000002655a07220 */ /* 0x002fc60000410000 */
[----:B------:R0:W-:Y:S01]  /*3df0*/  STS [R41+0x440], R162 ;  /* 0x000440a229007388 */ /* 0x0001e20000000800 */
[----:B--2---:R-:W-:Y:S01]  /*3e00*/  FFMA.FTZ R158, R137, R38, R156 ;  /* 0x00000026899e7223 */ /* 0x004fe2000001009c */
[----:B------:R-:W-:Y:S01]  /*3e10*/  FMUL.FTZ R156, R84, R157 ;  /* 0x0000009d549c7220 */ /* 0x000fe20000410000 */
[----:B------:R-:W-:Y:S01]  /*3e20*/  FMUL.FTZ R38, R82, R149 ;  /* 0x0000009552267220 */ /* 0x000fe20000410000 */
[----:B------:R0:W-:Y:S01]  /*3e30*/  STS [R41+0x43c], R160 ;  /* 0x00043ca029007388 */ /* 0x0001e20000000800 */
[----:B------:R-:W-:Y:S01]  /*3e40*/  FFMA.FTZ R158, R139, R159, R158 ;  /* 0x0000009f8b9e7223 */ /* 0x000fe2000001009e */
[----:B------:R-:W-:Y:S02]  /*3e50*/  IADD3 R149, R50, 0x20, RZ ;  /* 0x0000002032957810 */ /* 0x000fe40007ffe0ff */
[----:B------:R0:W-:Y:S01]  /*3e60*/  STS [R41+0x438], R156 ;  /* 0x0004389c29007388 */ /* 0x0001e20000000800 */
[----:B------:R-:W-:-:S03]  /*3e70*/  FFMA.FTZ R158, R147, R164, R158 ;  /* 0x000000a4939e7223 */ /* 0x000fc6000001009e */
[----:B------:R0:W-:Y:S04]  /*3e80*/  STS [R41+0x434], R152 ;  /* 0x0004349829007388 */ /* 0x0001e80000000800 */
[----:B------:R0:W-:Y:S01]  /*3e90*/  STS [R41+0x430], R38 ;  /* 0x0004302629007388 */ /* 0x0001e20000000800 */
[----:B------:R-:W-:Y:S06]  /*3ea0*/  BAR.SYNC.DEFER_BLOCKING 0x0 ;  /* 0x0000000000007b1d */ /* 0x000fec0000010000 */
[----:B------:R-:W-:Y:S05]  /*3eb0*/  @!P1 BRA `(.L_x_9122) ;  /* 0x0000000000289947 */ /* 0x000fea0003800000 */
[----:B0-----:R-:W-:Y:S01]  /*3ec0*/  LEA.HI.SX32 R38, R50, R50, 0x1b ;  /* 0x0000003232267211 */ /* 0x001fe200078fdaff */
[----:B------:R-:W-:-:S03]  /*3ed0*/  IMAD R39, R40, UR20, RZ ;  /* 0x0000001428277c24 */ /* 0x000fc6000f8e02ff */
        /* <DEDUP_REMOVED lines=8> */
.L_x_9122:
[----:B------:R-:W-:Y:S05]  /*3f60*/  BSYNC B0 ;  /* 0x0000000000007941 */ /* 0x000fea0003800000 */
.L_x_9121:
[----:B0-----:R-:W-:Y:S01]  /*3f70*/  LEA.HI.SX32 R38, R149, R50, 0x1b ;  /* 0x0000003295267211 */ /* 0x001fe200078fdaff */
[----:B------:R-:W-:Y:S01]  /*3f80*/  USHF.L.U64.HI UR7, UR4, 0x2, UR5 ;  /* 0x0000000204077899 */ /* 0x000fe20008010205 */
[----:B------:R-:W-:Y:S01]  /*3f90*/  ISETP.GE.AND P1, PT, R163, 0x21, PT ;  /* 0x00000021a300780c */ /* 0x000fe20003f26270 */
[----:B------:R-:W-:Y:S01]  /*3fa0*/  USHF.L.U32 UR22, UR4, 0x2, URZ ;  /* 0x0000000204167899 */ /* 0x000fe2000800063f */
[----:B------:R-:W-:Y:S01]  /*3fb0*/  LEA R38, R38, R61, 0x2 ;  /* 0x0000003d26267211 */ /* 0x000fe200078e10ff */
[----:B------:R-:W-:Y:S01]  /*3fc0*/  FFMA.FTZ R158, R143, R161, R158 ;  /* 0x000000a18f9e7223 */ /* 0x000fe2000001009e */
[----:B------:R-:W-:Y:S01]  /*3fd0*/  FMUL.FTZ R39, R145, R168 ;  /* 0x000000a891277220 */ /* 0x000fe20000410000 */
[----:B-1----:R-:W-:Y:S01]  /*3fe0*/  IMAD R40, R8, UR7, RZ ;  /* 0x0000000708287c24 */ /* 0x002fe2000f8e02ff */
[----:B------:R-:W-:Y:S01]  /*3ff0*/  BSSY B0, `(.L_x_9123) ;  /* 0x000000a000007945 */ /* 0x000fe20003800000 */
[----:B------:R0:W1:Y:S01]  /*4000*/  LDS R41, [R38+0x4b0] ;  /* 0x0004b00026297984 */ /* 0x0000620000000800 */
[----:B------:R-:W-:Y:S01]  /*4010*/  FADD.FTZ R156, R158, R39 ;  /* 0x000000279e9c7221 */ /* 0x000fe20000010000 */
[C---:B------:R-:W-:Y:S01]  /*4020*/  IADD3 R149, R50.reuse, 0x40, RZ ;  /* 0x0000004032957810 */ /* 0x040fe20007ffe0ff */
[----:B------:R-:W-:Y:S01]  /*4030*/  IMAD R159, R9, UR22, R40 ;  /* 0x00000016099f7c24 */ /* 0x000fe2000f8e0228 */
[----:B------:R-:W-:-:S02]  /*4040*/  IADD3 R155, R50, 0x60, RZ ;  /* 0x00000060329b7810 */ /* 0x000fc40007ffe0ff */
[----:B------:R-:W-:Y:S05]  /*4050*/  @!P1 BRA `(.L_x_9124) ;  /* 0x00000000000c9947 */ /* 0x000fea0003800000 */
[----:B0-----:R-:W-:-:S05]  /*4060*/  IMAD.WIDE.U32 R38, R8, UR22, R24 ;  /* 0x0000001608267c25 */ /* 0x001fca000f8e0018 */
[----:B------:R-:W-:-:S05]  /*4070*/  IADD3 R39, R39, R159, RZ ;  /* 0x0000009f27277210 */ /* 0x000fca0007ffe0ff */
[----:B-1----:R2:W-:Y:S02]  /*4080*/  REDG.E.ADD.F32.FTZ.RN.STRONG.GPU desc[UR12][R38.64], R41 ;  /* 0x00000029260079a6 */ /* 0x0025e4000c10f38c */
.L_x_9124:
[----:B------:R-:W-:Y:S05]  /*4090*/  BSYNC B0 ;  /* 0x0000000000007941 */ /* 0x000fea0003800000 */
.L_x_9123:
[-C--:B0-2---:R-:W-:Y:S01]  /*40a0*/  LEA.HI.SX32 R38, R149, R50.reuse, 0x1b ;  /* 0x0000003295267211 */ /* 0x085fe200078fdaff */
[----:B------:R-:W-:Y:S01]  /*40b0*/  BSSY B0, `(.L_x_9125) ;  /* 0x0000012000007945 */ /* 0x000fe20003800000 */
[----:B------:R-:W-:Y:S02]  /*40c0*/  ISETP.GE.AND P6, PT, R163, 0x41, PT ;  /* 0x00000041a300780c */ /* 0x000fe40003fc6270 */
[----:B------:R-:W-:Y:S02]  /*40d0*/  LEA R38, R38, R61, 0x2 ;  /* 0x0000003d26267211 */ /* 0x000fe400078e10ff */
[C---:B------:R-:W-:Y:S02]  /*40e0*/  IADD3 R39, R50.reuse, 0x80, RZ ;  /* 0x0000008032277810 */ /* 0x040fe40007ffe0ff */
[----:B------:R-:W-:Y:S01]  /*40f0*/  LEA.HI.SX32 R40, R155, R50, 0x1b ;  /* 0x000000329b287211 */ /* 0x000fe200078fdaff */
[----:B-1----:R0:W1:Y:S01]  /*4100*/  LDS R41, [R38+0x530] ;  /* 0x0005300026297984 */ /* 0x0020620000000800 */
        /* <DEDUP_REMOVED lines=8> */
[----:B0-----:R-:W-:-:S12]  /*4190*/  @!P6 BRA `(.L_x_9126) ;  /* 0x00000000000ce947 */ /* 0x001fd80003800000 */
[----:B------:R-:W-:-:S04]  /*41a0*/  IMAD.WIDE.U32 R38, R8, UR22, R22 ;  /* 0x0000001608267c25 */ /* 0x000fc8000f8e0016 */
[----:B------:R-:W-:-:S05]  /*41b0*/  IMAD.IADD R39, R159, 0x1, R39 ;  /* 0x000000019f277824 */ /* 0x000fca00078e0227 */
[----:B-1----:R0:W-:Y:S02]  /*41c0*/  REDG.E.ADD.F32.FTZ.RN.STRONG.GPU desc[UR12][R38.64], R41 ;  /* 0x00000029260079a6 */ /* 0x0021e4000c10f38c */
.L_x_9126:
[----:B------:R-:W-:Y:S05]  /*41d0*/  BSYNC B0 ;  /* 0x0000000000007941 */ /* 0x000fea0003800000 */
.L_x_9125:
        /* <DEDUP_REMOVED lines=9> */
.L_x_9128:
[----:B------:R-:W-:Y:S05]  /*4270*/  BSYNC B0 ;  /* 0x0000000000007941 */ /* 0x000fea0003800000 */
.L_x_9127:
[----:B-12---:R1:W2:Y:S01]  /*4280*/  LDS R41, [R158+0x630] ;  /* 0x000630009e297984 */ /* 0x0062a20000000800 */
[----:B------:R-:W-:Y:S01]  /*4290*/  BSSY B0, `(.L_x_9129) ;  /* 0x0000008000007945 */ /* 0x000fe20003800000 */
[----:B------:R-:W-:Y:S02]  /*42a0*/  LEA.HI.SX32 R152, R155, R50, 0x1b ;  /* 0x000000329b987211 */ /* 0x000fe400078fdaff */
[----:B------:R-:W-:Y:S02]  /*42b0*/  IADD3 R149, R50, 0xe0, RZ ;  /* 0x000000e032957810 */ /* 0x000fe40007ffe0ff */
[----:B------:R-:W-:Y:S01]  /*42c0*/  LEA R155, R40, R61, 0x2 ;  /* 0x0000003d289b7211 */ /* 0x000fe200078e10ff */
[----:B------:R-:W-:Y:S06]  /*42d0*/  @!P2 BRA `(.L_x_9130) ;  /* 0x00000000000ca947 */ /* 0x000fec0003800000 */
[----:B------:R-:W-:-:S05]  /*42e0*/  IMAD.WIDE.U32 R38, R8, UR22, R18 ;  /* 0x0000001608267c25 */ /* 0x000fca000f8e0012 */
[----:B------:R-:W-:-:S05]  /*42f0*/  IADD3 R39, R159, R39, RZ ;  /* 0x000000279f277210 */ /* 0x000fca0007ffe0ff */
[----:B--2---:R3:W-:Y:S02]  /*4300*/  REDG.E.ADD.F32.FTZ.RN.STRONG.GPU desc[UR12][R38.64], R41 ;  /* 0x00000029260079a6 */ /* 0x0047e4000c10f38c */
.L_x_9130:
[----:B------:R-:W-:Y:S05]  /*4310*/  BSYNC B0 ;  /* 0x0000000000007941 */ /* 0x000fea0003800000 */
.L_x_9129:
        /* <DEDUP_REMOVED lines=8> */
.L_x_9132:
[----:B------:R-:W-:Y:S05]  /*43a0*/  BSYNC B0 ;  /* 0x0000000000007941 */ /* 0x000fea0003800000 */
.L_x_9131:
[----:B---34-:R3:W4:Y:S01]  /*43b0*/  LDS R41, [R152+0x730] ;  /* 0x0007300098297984 */ /* 0x0187220000000800 */
[----:B------:R-:W-:Y:S01]  /*43c0*/  BSSY B0, `(.L_x_9133) ;  /* 0x0000006000007945 */ /* 0x000fe20003800000 */
[----:B------:R-:W-:-:S03]  /*43d0*/  LEA R40, R40, R61, 0x2 ;  /* 0x0000003d28287211 */ /* 0x000fc600078e10ff */
[----:B------:R-:W-:Y:S05]  /*43e0*/  @!P4 BRA `(.L_x_9134) ;  /* 0x00000000000cc947 */ /* 0x000fea0003800000 */
[----:B------:R-:W-:-:S05]  /*43f0*/  IMAD.WIDE.U32 R38, R8, UR22, R14 ;  /* 0x0000001608267c25 */ /* 0x000fca000f8e000e */
[----:B------:R-:W-:-:S05]  /*4400*/  IADD3 R39, R159, R39, RZ ;  /* 0x000000279f277210 */ /* 0x000fca0007ffe0ff */
[----:B----4-:R4:W-:Y:S02]  /*4410*/  REDG.E.ADD.F32.FTZ.RN.STRONG.GPU desc[UR12][R38.64], R41 ;  /* 0x00000029260079a6 */ /* 0x0109e4000c10f38c */
.L_x_9134:
[----:B------:R-:W-:Y:S05]  /*4420*/  BSYNC B0 ;  /* 0x0000000000007941 */ /* 0x000fea0003800000 */
.L_x_9133:
[----:B----4-:R4:W0:Y:S01]  /*4430*/  LDS R41, [R40+0x7b0] ;  /* 0x0007b00028297984 */ /* 0x0108220000000800 */
[----:B------:R-:W-:Y:S01]  /*4440*/  BSSY B0, `(.L_x_9135) ;  /* 0x0000005000007945 */ /* 0x000fe20003800000 */
[----:B------:R-:W-:-:S03]  /*4450*/  IMAD.WIDE.U32 R38, R8, UR22, R12 ;  /* 0x0000001608267c25 */ /* 0x000fc6000f8e000c */
[----:B------:R-:W-:Y:S05]  /*4460*/  @!P5 BRA `(.L_x_9136) ;  /* 0x000000000008d947 */ /* 0x000fea0003800000 */
[----:B------:R-:W-:-:S05]  /*4470*/  IADD3 R39, R159, R39, RZ ;  /* 0x000000279f277210 */ /* 0x000fca0007ffe0ff */
[----:B0-----:R0:W-:Y:S02]  /*4480*/  REDG.E.ADD.F32.FTZ.RN.STRONG.GPU desc[UR12][R38.64], R41 ;  /* 0x00000029260079a6 */ /* 0x0011e4000c10f38c */
.L_x_9136:
[----:B------:R-:W-:Y:S05]  /*4490*/  BSYNC B0 ;  /* 0x0000000000007941 */ /* 0x000fea0003800000 */
.L_x_9135:
[----:B0-----:R-:W0:Y:S01]  /*44a0*/  SHFL.DOWN PT, R38, R141, 0x1, 0x1f ;  /* 0x08201f008d267f89 */ /* 0x001e2200000e0000 */
[C---:B------:R-:W-:Y:S01]  /*44b0*/  ISETP.GT.AND P1, PT, R52.reuse, 0x1e, PT ;  /* 0x0000001e3400780c */ /* 0x040fe20003f24270 */
[-C--:B----4-:R-:W-:Y:S01]  /*44c0*/  FMUL.FTZ R40, R131, R146.reuse ;  /* 0x0000009283287220 */ /* 0x090fe20000410000 */
[----:B------:R-:W-:Y:S01]  /*44d0*/  ISETP.NE.AND P2, PT, R52, RZ, PT ;  /* 0x000000ff3400720c */ /* 0x000fe20003f45270 */
[----:B------:R-:W4:Y:S01]  /*44e0*/  SHFL.DOWN PT, R39, R156, 0x1, 0x1f ;  /* 0x08201f009c277f89 */ /* 0x000f2200000e0000 */
        /* <DEDUP_REMOVED lines=8> */
[----:B------:R-:W-:Y:S01]  /*4570*/  FFMA.FTZ R128, R41, R101, R128 ;  /* 0x0000006529807223 */ /* 0x000fe20000010080 */
[C---:B------:R-:W-:Y:S01]  /*4580*/  FMUL.FTZ R148, R119.reuse, R148 ;  /* 0x0000009477947220 */ /* 0x040fe20000410000 */
[----:B------:R-:W-:Y:S01]  /*4590*/  FFMA.FTZ R143, R88, R41, R143 ;  /* 0x00000029588f7223 */ /* 0x000fe2000001008f */
[----:B-1----:R-:W1:Y:S01]  /*45a0*/  @!P2 S2R R158, SR_CgaCtaId ;  /* 0x00000000009ea919 */ /* 0x002e620000008800 */
[C---:B------:R-:W-:Y:S01]  /*45b0*/  FMUL.FTZ R136, R119.reuse, R136 ;  /* 0x0000008877887220 */ /* 0x040fe20000410000 */
[C---:B------:R-:W-:Y:S01]  /*45c0*/  FMUL.FTZ R144, R119.reuse, R144 ;  /* 0x0000009077907220 */ /* 0x040fe20000410000 */
[----:B------:R-:W-:Y:S01]  /*45d0*/  FMUL.FTZ R41, R119, R140 ;  /* 0x0000008c77297220 */ /* 0x000fe20000410000 */
[----:B------:R-:W-:Y:S01]  /*45e0*/  FFMA.FTZ R111, R40, R102, R111 ;  /* 0x00000066286f7223 */ /* 0x000fe2000001006f */
[----:B------:R-:W-:Y:S01]  /*45f0*/  FMUL.FTZ R139, R148, R139 ;  /* 0x0000008b948b7220 */ /* 0x000fe20000410000 */
[----:B------:R-:W-:Y:S01]  /*4600*/  FMUL.FTZ R136, R136, R145 ;  /* 0x0000009188887220 */ /* 0x000fe20000410000 */
[----:B------:R-:W-:Y:S01]  /*4610*/  FMUL.FTZ R135, R144, R135 ;  /* 0x0000008790877220 */ /* 0x000fe20000410000 */
[----:B0-----:R-:W-:Y:S01]  /*4620*/  @!P1 FADD.FTZ R141, R141, R38 ;  /* 0x000000268d8d9221 */ /* 0x001fe20000010000 */
[----:B------:R-:W-:Y:S01]  /*4630*/  FMUL.FTZ R123, R123, R142 ;  /* 0x0000008e7b7b7220 */ /* 0x000fe20000410000 */
[----:B------:R-:W-:Y:S01]  /*4640*/  FMUL.FTZ R134, R41, R134 ;  /* 0x0000008629867220 */ /* 0x000fe20000410000 */
[----:B------:R-:W-:Y:S01]  /*4650*/  FFMA.FTZ R139, R86, R129, R139 ;  /* 0x00000081568b7223 */ /* 0x000fe2000001008b */
[----:B----4-:R-:W-:Y:S01]  /*4660*/  @!P1 FADD.FTZ R156, R156, R39 ;  /* 0x000000279c9c9221 */ /* 0x010fe20000010000 */
[----:B------:R-:W0:Y:S01]  /*4670*/  SHFL.DOWN PT, R38, R141, 0x2, 0x1f ;  /* 0x08401f008d267f89 */ /* 0x000e2200000e0000 */
[----:B------:R-:W-:Y:S01]  /*4680*/  ISETP.GT.AND P1, PT, R52, 0x1d, PT ;  /* 0x0000001d3400780c */ /* 0x000fe20003f24270 */
[----:B------:R-:W-:Y:S01]  /*4690*/  FFMA.FTZ R135, R84, R125, R135 ;  /* 0x0000007d54877223 */ /* 0x000fe20000010087 */
[----:B------:R-:W-:Y:S01]  /*46a0*/  BSSY B0, `(.L_x_9137) ;  /* 0x000003b000007945 */ /* 0x000fe20003800000 */
[----:B------:R-:W4:Y:S01]  /*46b0*/  SHFL.DOWN PT, R39, R156, 0x2, 0x1f ;  /* 0x08401f009c277f89 */ /* 0x000f2200000e0000 */
[----:B------:R-:W-:Y:S01]  /*46c0*/  FFMA.FTZ R126, R129, R99, R126 ;  /* 0x00000063817e7223 */ /* 0x000fe2000001007e */
[----:B------:R-:W-:Y:S01]  /*46d0*/  FADD.FTZ R114, R139, R114 ;  /* 0x000000728b727221 */ /* 0x000fe20000010000 */
[----:B------:R-:W-:Y:S01]  /*46e0*/  FADD.FTZ R110, R143, R110 ;  /* 0x0000006e8f6e7221 */ /* 0x000fe20000010000 */
[----:B------:R-:W-:Y:S01]  /*46f0*/  FFMA.FTZ R113, R132, R106, R113 ;  /* 0x0000006a84717223 */ /* 0x000fe20000010071 */
[----:B------:R-:W-:Y:S01]  /*4700*/  FFMA.FTZ R124, R125, R97, R124 ;  /* 0x000000617d7c7223 */ /* 0x000fe2000001007c */
[----:B------:R-:W-:Y:S01]  /*4710*/  FFMA.FTZ R122, R123, R103, R122 ;  /* 0x000000677b7a7223 */ /* 0x000fe2000001007a */
[----:B------:R-:W-:-:S03]  /*4720*/  FADD.FTZ R118, R135, R118 ;  /* 0x0000007687767221 */ /* 0x000fc60000010000 */
[----:B0-----:R-:W-:Y:S01]  /*4730*/  @!P1 FADD.FTZ R141, R141, R38 ;  /* 0x000000268d8d9221 */ /* 0x001fe20000010000 */
[----:B----4-:R-:W-:-:S04]  /*4740*/  @!P1 FADD.FTZ R156, R156, R39 ;  /* 0x000000279c9c9221 */ /* 0x010fc80000010000 */
[----:B------:R-:W0:Y:S01]  /*4750*/  SHFL.DOWN PT, R38, R141, 0x4, 0x1f ;  /* 0x08801f008d267f89 */ /* 0x000e2200000e0000 */
[----:B------:R-:W-:-:S03]  /*4760*/  ISETP.GT.AND P1, PT, R52, 0x1b, PT ;  /* 0x0000001b3400780c */ /* 0x000fc60003f24270 */
[----:B------:R-:W4:Y:S10]  /*4770*/  SHFL.DOWN PT, R39, R156, 0x4, 0x1f ;  /* 0x08801f009c277f89 */ /* 0x000f3400000e0000 */
[----:B0-----:R-:W-:Y:S01]  /*4780*/  @!P1 FADD.FTZ R141, R141, R38 ;  /* 0x000000268d8d9221 */ /* 0x001fe20000010000 */
[----:B----4-:R-:W-:-:S04]  /*4790*/  @!P1 FADD.FTZ R156, R156, R39 ;  /* 0x000000279c9c9221 */ /* 0x010fc80000010000 */
[----:B------:R-:W0:Y:S01]  /*47a0*/  SHFL.DOWN PT, R38, R141, 0x8, 0x1f ;  /* 0x09001f008d267f89 */ /* 0x000e2200000e0000 */
[----:B------:R-:W-:-:S03]  /*47b0*/  ISETP.GT.AND P1, PT, R52, 0x17, PT ;  /* 0x000000173400780c */ /* 0x000fc60003f24270 */
[----:B------:R-:W4:Y:S10]  /*47c0*/  SHFL.DOWN PT, R39, R156, 0x8, 0x1f ;  /* 0x09001f009c277f89 */ /* 0x000f3400000e0000 */
[----:B0-----:R-:W-:Y:S01]  /*47d0*/  @!P1 FADD.FTZ R141, R141, R38 ;  /* 0x000000268d8d9221 */ /* 0x001fe20000010000 */
[-C--:B------:R-:W-:Y:S01]  /*47e0*/  FMUL.FTZ R38, R127, R150.reuse ;  /* 0x000000967f267220 */ /* 0x080fe20000410000 */
[C---:B------:R-:W-:Y:S01]  /*47f0*/  FMUL.FTZ R150, R119.reuse, R150 ;  /* 0x0000009677967220 */ /* 0x040fe20000410000 */
[----:B------:R-:W-:Y:S01]  /*4800*/  FMUL.FTZ R119, R119, R142 ;  /* 0x0000008e77777220 */ /* 0x000fe20000410000 */
[----:B----4-:R-:W-:Y:S01]  /*4810*/  @!P1 FADD.FTZ R156, R156, R39 ;  /* 0x000000279c9c9221 */ /* 0x010fe20000010000 */
[----:B---3--:R-:W0:Y:S01]  /*4820*/  SHFL.DOWN PT, R152, R141, 0x10, 0x1f ;  /* 0x0a001f008d987f89 */ /* 0x008e2200000e0000 */
[----:B------:R-:W-:Y:S01]  /*4830*/  ISETP.GT.AND P1, PT, R52, 0xf, PT ;  /* 0x0000000f3400780c */ /* 0x000fe20003f24270 */
[----:B------:R-:W-:Y:S01]  /*4840*/  FFMA.FTZ R39, R87, R40, R146 ;  /* 0x0000002857277223 */ /* 0x000fe20000010092 */
[----:B------:R-:W-:Y:S01]  /*4850*/  FMUL.FTZ R150, R150, R137 ;  /* 0x0000008996967220 */ /* 0x000fe20000410000 */
[----:B------:R-:W3:Y:S01]  /*4860*/  SHFL.DOWN PT, R131, R156, 0x10, 0x1f ;  /* 0x0a001f009c837f89 */ /* 0x000ee200000e0000 */
[----:B------:R-:W-:Y:S01]  /*4870*/  FFMA.FTZ R109, R38, R100, R109 ;  /* 0x00000064266d7223 */ /* 0x000fe2000001006d */
[----:B------:R-:W-:Y:S01]  /*4880*/  FADD.FTZ R112, R39, R112 ;  /* 0x0000007027707221 */ /* 0x000fe20000010000 */
[----:B------:R-:W-:Y:S01]  /*4890*/  @!P2 MOV R39, 0x400 ;  /* 0x000004000027a802 */ /* 0x000fe20000000f00 */
[----:B------:R-:W-:Y:S01]  /*48a0*/  FFMA.FTZ R127, R85, R38, R150 ;  /* 0x00000026557f7223 */ /* 0x000fe20000010096 */
[----:B------:R-:W-:Y:S01]  /*48b0*/  FMUL.FTZ R40, R121, R140 ;  /* 0x0000008c79287220 */ /* 0x000fe20000410000 */
[----:B------:R-:W-:Y:S01]  /*48c0*/  FMUL.FTZ R119, R119, R2 ;  /* 0x0000000277777220 */ /* 0x000fe20000410000 */
[----:B-1----:R-:W-:Y:S01]  /*48d0*/  @!P2 LEA R61, R158, R39, 0x18 ;  /* 0x000000279e3da211 */ /* 0x002fe200078ec0ff */
        /* <DEDUP_REMOVED lines=23> */
.L_x_9138:
[----:B------:R-:W-:Y:S05]  /*4a50*/  BSYNC B0 ;  /* 0x0000000000007941 */ /* 0x000fea0003800000 */
.L_x_9137:
[----:B------:R-:W-:Y:S01]  /*4a60*/  IADD3 R130, R130, 0x1, RZ ;  /* 0x0000000182827810 */ /* 0x000fe20007ffe0ff */
[----:B------:R-:W-:-:S03]  /*4a70*/  UIADD3 UR4, UP0, UR4, 0x1, URZ ;  /* 0x0000000104047890 */ /* 0x000fc6000ff1e03f */
[----:B------:R-:W-:Y:S01]  /*4a80*/  ISETP.GE.AND P0, PT, R130, UR26, PT ;  /* 0x0000001a82007c0c */ /* 0x000fe2000bf06270 */
[----:B------:R-:W-:-:S12]  /*4a90*/  UIADD3.X UR5, URZ, UR5, URZ, UP0, !UPT ;  /* 0x000000053f057290 */ /* 0x000fd800087fe43f */
[----:B------:R-:W-:Y:S05]  /*4aa0*/  @!P0 BRA `(.L_x_9139) ;  /* 0xffffffe000248947 */ /* 0x000fea000383ffff */
.L_x_9118:
[----:B------:R-:W-:Y:S01]  /*4ab0*/  BAR.SYNC.DEFER_BLOCKING 0x0 ;  /* 0x0000000000007b1d */ /* 0x000fe20000010000 */
[----:B------:R-:W-:Y:S02]  /*4ac0*/  IADD3 R18, -R79, UR6, RZ ;  /* 0x000000064f127c10 */ /* 0x000fe4000fffe1ff */
[----:B------:R-:W-:Y:S02]  /*4ad0*/  CS2R R4, SRZ ;  /* 0x0000000000047805 */ /* 0x000fe4000001ff00 */
[----:B------:R-:W-:Y:S02]  /*4ae0*/  ISETP.GE.AND P6, PT, R30, R18, PT ;  /* 0x000000121e00720c */ /* 0x000fe40003fc6270 */
[----:B------:R-:W-:Y:S02]  /*4af0*/  MOV R0, RZ ;  /* 0x000000ff00007202 */ /* 0x000fe40000000f00 */
[----:B------:R-:W-:Y:S02]  /*4b00*/  MOV R2, RZ ;  /* 0x000000ff00027202 */ /* 0x000fe40000000f00 */
[----:B------:R-:W-:-:S02]  /*4b10*/  MOV R7, RZ ;  /* 0x000000ff00077202 */ /* 0x000fc40000000f00 */
[----:B------:R-:W-:Y:S02]  /*4b20*/  MOV R9, RZ ;  /* 0x000000ff00097202 */ /* 0x000fe40000000f00 */
[----:B------:R-:W-:Y:S01]  /*4b30*/  MOV R11, RZ ;  /* 0x000000ff000b7202 */ /* 0x000fe20000000f00 */
[----:B------:R-:W3:Y:S01]  /*4b40*/  S2UR UR5, SR_CgaCtaId ;  /* 0x00000000000579c3 */ /* 0x000ee20000008800 */
[-C--:B------:R-:W-:Y:S02]  /*4b50*/  ISETP.GE.AND P5, PT, R62, R18.reuse, PT ;  /* 0x000000123e00720c */ /* 0x080fe40003fa6270 */
[-C--:B------:R-:W-:Y:S02]  /*4b60*/  ISETP.GE.AND P4, PT, R63, R18.reuse, PT ;  /* 0x000000123f00720c */ /* 0x080fe40003f86270 */
[-C--:B------:R-:W-:Y:S02]  /*4b70*/  ISETP.GE.AND P3, PT, R64, R18.reuse, PT ;  /* 0x000000124000720c */ /* 0x080fe40003f66270 */
[-C--:B------:R-:W-:Y:S01]  /*4b80*/  ISETP.GE.AND P2, PT, R65, R18.reuse, PT ;  /* 0x000000124100720c */ /* 0x080fe20003f46270 */
[----:B------:R-:W4:Y:S01]  /*4b90*/  @!P6 LDG.E R104, desc[UR12][R28.64] ;  /* 0x0000000c1c68e981 */ /* 0x000f22000c1e1900 */
[-C--:B------:R-:W-:Y:S01]  /*4ba0*/  ISETP.GE.AND P1, PT, R66, R18.reuse, PT ;  /* 0x000000124200720c */ /* 0x080fe20003f26270 */
[----:B------:R-:W-:Y:S01]  /*4bb0*/  UMOV UR4, 0x400 ;  /* 0x0000040000047882 */ /* 0x000fe20000000000 */
[-C--:B------:R-:W-:Y:S01]  /*4bc0*/  ISETP.GE.AND P0, PT, R67, R18.reuse, PT ;  /* 0x000000124300720c */ /* 0x080fe20003f06270 */
[----:B------:R-:W5:Y:S01]  /*4bd0*/  LDC.64 R84, c[0x0][0x388] ;  /* 0x0000e200ff547b82 */ /* 0x000f620000000a00 */
[----:B------:R-:W-:Y:S01]  /*4be0*/  ISETP.GE.AND P6, PT, R57, R18, PT ;  /* 0x000000123900720c */ /* 0x000fe20003fc6270 */
[----:B------:R-:W2:Y:S04]  /*4bf0*/  @!P5 LDG.E R5, desc[UR12][R28.64+0x80] ;  /* 0x0000800c1c05d981 */ /* 0x000ea8000c1e1900 */
[----:B------:R-:W2:Y:S04]  /*4c00*/  @!P4 LDG.E R0, desc[UR12][R28.64+0x100] ;  /* 0x0001000c1c00c981 */ /* 0x000ea8000c1e1900 */
[----:B------:R-:W2:Y:S04]  /*4c10*/  @!P3 LDG.E R2, desc[UR12][R28.64+0x180] ;  /* 0x0001800c1c02b981 */ /* 0x000ea8000c1e1900 */
[----:B------:R-:W2:Y:S04]  /*4c20*/  @!P2 LDG.E R7, desc[UR12][R28.64+0x200] ;  /* 0x0002000c1c07a981 */ /* 0x000ea8000c1e1900 */
[----:B------:R-:W2:Y:S04]  /*4c30*/  @!P1 LDG.E R4, desc[UR12][R28.64+0x280] ;  /* 0x0002800c1c049981 */ /* 0x000ea8000c1e1900 */
[----:B------:R-:W2:Y:S04]  /*4c40*/  @!P0 LDG.E R9, desc[UR12][R28.64+0x300] ;  /* 0x0003000c1c098981 */ /* 0x000ea8000c1e1900 */
[----:B------:R-:W2:Y:S01]  /*4c50*/  @!P6 LDG.E R11, desc[UR12][R28.64+0x380] ;  /* 0x0003800c1c0be981 */ /* 0x000ea2000c1e1900 */
[----:B------:R-:W-:Y:S01]  /*4c60*/  ISETP.NE.AND P2, PT, R50, RZ, PT ;  /* 0x000000ff3200720c */ /* 0x000fe20003f45270 */
[----:B---3--:R-:W-:-:S06]  /*4c70*/  ULEA UR4, UR5, UR4, 0x18 ;  /* 0x0000000405047291 */ /* 0x008fcc000f8ec03f */
[----:B0-----:R-:W-:Y:S01]  /*4c80*/  MOV R61, UR4 ;  /* 0x00000004003d7c02 */ /* 0x001fe20008000f00 */
[----:B-----5:R-:W-:Y:S01]  /*4c90*/  IMAD R16, R84, UR14, RZ ;  /* 0x0000000e54107c24 */ /* 0x020fe2000f8e02ff */
[----:B------:R-:W-:Y:S01]  /*4ca0*/  BSSY B0, `(.L_x_9140) ;  /* 0x0000069000007945 */ /* 0x000fe20003800000 */
[----:B----4-:R-:W-:Y:S04]  /*4cb0*/  STS [R73], R104 ;  /* 0x0000006849007388 */ /* 0x010fe80000000800 */
        /* <DEDUP_REMOVED lines=10> */
[----:B------:R-:W-:Y:S04]  /*4d60*/  LDS R9, [R81+0x14] ;  /* 0x0000140051097984 */ /* 0x000fe80000000800 */
[----:B------:R-:W3:Y:S04]  /*4d70*/  LDS R5, [R81+0xc] ;  /* 0x00000c0051057984 */ /* 0x000ee80000000800 */
[----:B------:R-:W-:Y:S04]  /*4d80*/  LDS R7, [R81+0x10] ;  /* 0x0000100051077984 */ /* 0x000fe80000000800 */
[----:B------:R-:W-:Y:S01]  /*4d90*/  LDS R11, [R81+0x18] ;  /* 0x00001800510b7984 */ /* 0x000fe20000000800 */
[--C-:B0-----:R-:W-:Y:S01]  /*4da0*/  FADD.FTZ R13, R13, R44.reuse ;  /* 0x0000002c0d0d7221 */ /* 0x101fe20000010000 */
[----:B--2---:R-:W-:-:S04]  /*4db0*/  FADD.FTZ R15, R15, R44 ;  /* 0x0000002c0f0f7221 */ /* 0x004fc80000010000 */
[----:B------:R-:W-:Y:S02]  /*4dc0*/  FSETP.GTU.FTZ.AND P0, PT, R13, 20, PT ;  /* 0x41a000000d00780b */ /* 0x000fe40003f1c000 */
[----:B------:R-:W-:-:S11]  /*4dd0*/  FSETP.GTU.FTZ.AND P1, PT, R15, 20, PT ;  /* 0x41a000000f00780b */ /* 0x000fd60003f3c000 */
[----:B------:R-:W-:Y:S02]  /*4de0*/  @!P0 FMUL.FTZ R0, R13, -1.4426950216293334961 ;  /* 0xbfb8aa3b0d008820 */ /* 0x000fe40000410000 */
[----:B------:R-:W-:Y:S01]  /*4df0*/  LDS R13, [R81+0x1c] ;  /* 0x00001c00510d7984 */ /* 0x000fe20000000800 */
[----:B------:R-:W-:-:S03]  /*4e00*/  @!P1 FMUL.FTZ R4, R15, -1.4426950216293334961 ;  /* 0xbfb8aa3b0f049820 */ /* 0x000fc60000410000 */
[----:B------:R-:W0:Y:S01]  /*4e10*/  LDS R15, [R81] ;  /* 0x00000000510f7984 */ /* 0x000e220000000800 */
[----:B------:R-:W2:Y:S01]  /*4e20*/  @!P0 MUFU.EX2 R0, R0 ;  /* 0x0000000000008308 */ /* 0x000ea20000000800 */
[----:B------:R-:W-:Y:S07]  /*4e30*/  BAR.SYNC.DEFER_BLOCKING 0x0 ;  /* 0x0000000000007b1d */ /* 0x000fee0000010000 */
[----:B------:R-:W4:Y:S01]  /*4e40*/  @!P1 MUFU.EX2 R4, R4 ;  /* 0x0000000400049308 */ /* 0x000f220000000800 */
[----:B--2---:R-:W-:-:S07]  /*4e50*/  @!P0 FADD.FTZ R2, R0, 1 ;  /* 0x3f80000000028421 */ /* 0x004fce0000010000 */
[----:B------:R-:W2:Y:S01]  /*4e60*/  @!P0 MUFU.RCP R17, R2 ;  /* 0x0000000200118308 */ /* 0x000ea20000001000 */
[----:B----4-:R-:W-:-:S07]  /*4e70*/  @!P1 FADD.FTZ R6, R4, 1 ;  /* 0x3f80000004069421 */ /* 0x010fce0000010000 */
[----:B------:R4:W5:Y:S01]  /*4e80*/  @!P1 MUFU.RCP R19, R6 ;  /* 0x0000000600139308 */ /* 0x0009620000001000 */
[----:B------:R-:W-:Y:S01]  /*4e90*/  STS [R81], R122 ;  /* 0x0000007a51007388 */ /* 0x000fe20000000800 */
[----:B---3--:R-:W-:-:S03]  /*4ea0*/  FADD.FTZ R5, R5, R44 ;  /* 0x0000002c05057221 */ /* 0x008fc60000010000 */
[----:B------:R-:W-:Y:S01]  /*4eb0*/  STS [R81+0x4], R107 ;  /* 0x0000046b51007388 */ /* 0x000fe20000000800 */
[----:B--2---:R-:W-:-:S03]  /*4ec0*/  @!P0 FMUL.FTZ R120, R120, R17 ;  /* 0x0000001178788220 */ /* 0x004fc60000410000 */
[----:B------:R-:W-:Y:S01]  /*4ed0*/  STS [R81+0x8], R124 ;  /* 0x0000087c51007388 */ /* 0x000fe20000000800 */
[--C-:B----4-:R-:W-:Y:S01]  /*4ee0*/  FADD.FTZ R6, R9, R44.reuse ;  /* 0x0000002c09067221 */ /* 0x110fe20000010000 */
[----:B0-----:R-:W-:Y:S02]  /*4ef0*/  FADD.FTZ R9, R15, R44 ;  /* 0x0000002c0f097221 */ /* 0x001fe40000010000 */
[----:B------:R-:W-:Y:S04]  /*4f00*/  STS [R81+0xc], R109 ;  /* 0x00000c6d51007388 */ /* 0x000fe80000000800 */
[----:B------:R-:W-:Y:S01]  /*4f10*/  STS [R81+0x10], R126 ;  /* 0x0000107e51007388 */ /* 0x000fe20000000800 */
[----:B-----5:R-:W-:-:S03]  /*4f20*/  @!P1 FMUL.FTZ R118, R118, R19 ;  /* 0x0000001376769220 */ /* 0x020fc60000410000 */
        /* <DEDUP_REMOVED lines=15> */
[----:B------:R-:W-:Y:S01]  /*5020*/  FSETP.GTU.FTZ.AND P4, PT, R6, 20, PT ;  /* 0x41a000000600780b */ /* 0x000fe20003f9c000 */
[----:B------:R-:W-:-:S10]  /*5030*/  FADD.FTZ R11, R11, R44 ;  /* 0x0000002c0b0b7221 */ /* 0x000fd40000010000 */
[----:B------:R-:W-:-:S04]  /*5040*/  @!P6 FMUL.FTZ R0, R5, -1.4426950216293334961 ;  /* 0xbfb8aa3b0500e820 */ /* 0x000fc80000410000 */
[----:B------:R0:W2:Y:S01]  /*5050*/  @!P6 MUFU.EX2 R2, R0 ;  /* 0x000000000002e308 */ /* 0x0000a20000000800 */
[--C-:B------:R-:W-:Y:S01]  /*5060*/  FADD.FTZ R7, R7, R44.reuse ;  /* 0x0000002c07077221 */ /* 0x100fe20000010000 */
[----:B------:R-:W-:Y:S01]  /*5070*/  FSETP.GTU.FTZ.AND P0, PT, R9, 20, PT ;  /* 0x41a000000900780b */ /* 0x000fe20003f1c000 */
[----:B------:R-:W3:Y:S01]  /*5080*/  LDS R14, [R61+0x420] ;  /* 0x000420003d0e7984 */ /* 0x000ee20000000800 */
[----:B------:R-:W-:Y:S02]  /*5090*/  FSETP.GTU.FTZ.AND P3, PT, R11, 20, PT ;  /* 0x41a000000b00780b */ /* 0x000fe40003f7c000 */
[----:B------:R-:W-:Y:S01]  /*50a0*/  FSETP.GTU.FTZ.AND P5, PT, R7, 20, PT ;  /* 0x41a000000700780b */ /* 0x000fe20003fbc000 */
[----:B0-----:R-:W-:Y:S01]  /*50b0*/  @!P4 FMUL.FTZ R0, R6, -1.4426950216293334961 ;  /* 0xbfb8aa3b0600c820 */ /* 0x001fe20000410000 */
[----:B------:R-:W-:-:S03]  /*50c0*/  FADD.FTZ R13, R13, R44 ;  /* 0x0000002c0d0d7221 */ /* 0x000fc60000010000 */
[----:B------:R0:W-:Y:S01]  /*50d0*/  @!P4 MUFU.EX2 R5, R0 ;  /* 0x000000000005c308 */ /* 0x0001e20000000800 */
[----:B--2---:R-:W-:Y:S01]  /*50e0*/  @!P6 FADD.FTZ R2, R2, 1 ;  /* 0x3f8000000202e421 */ /* 0x004fe20000010000 */
[----:B------:R-:W-:-:S04]  /*50f0*/  FSETP.GTU.FTZ.AND P1, PT, R13, 20, PT ;  /* 0x41a000000d00780b */ /* 0x000fc80003f3c000 */
[----:B------:R-:W-:Y:S01]  /*5100*/  @!P3 FMUL.FTZ R6, R11, -1.4426950216293334961 ;  /* 0xbfb8aa3b0b06b820 */ /* 0x000fe20000410000 */
[----:B0-----:R-:W-:Y:S02]  /*5110*/  @!P0 FMUL.FTZ R0, R9, -1.4426950216293334961 ;  /* 0xbfb8aa3b09008820 */ /* 0x001fe40000410000 */
[----:B------:R-:W0:Y:S01]  /*5120*/  @!P6 MUFU.RCP R9, R2 ;  /* 0x000000020009e308 */ /* 0x000e220000001000 */
[----:B------:R-:W-:-:S07]  /*5130*/  @!P5 FMUL.FTZ R4, R7, -1.4426950216293334961 ;  /* 0xbfb8aa3b0704d820 */ /* 0x000fce0000410000 */
[----:B------:R2:W4:Y:S01]  /*5140*/  @!P3 MUFU.EX2 R7, R6 ;  /* 0x000000060007b308 */ /* 0x0005220000000800 */
[----:B------:R-:W-:Y:S02]  /*5150*/  @!P1 FMUL.FTZ R8, R13, -1.4426950216293334961 ;  /* 0xbfb8aa3b0d089820 */ /* 0x000fe40000410000 */
[----:B------:R-:W1:Y:S05]  /*5160*/  LDC.64 R12, c[0x0][0x3e0] ;  /* 0x0000f800ff0c7b82 */ /* 0x000e6a0000000a00 */
[----:B------:R-:W5:Y:S01]  /*5170*/  @!P5 MUFU.EX2 R4, R4 ;  /* 0x000000040004d308 */ /* 0x000f620000000800 */
[----:B0-----:R-:W-:Y:S01]  /*5180*/  @!P6 FMUL.FTZ R116, R116, R9 ;  /* 0x000000097474e220 */ /* 0x001fe20000410000 */
[----:B--2---:R-:W-:-:S06]  /*5190*/  @!P4 FADD.FTZ R6, R5, 1 ;  /* 0x3f8000000506c421 */ /* 0x004fcc0000010000 */
[----:B------:R0:W2:Y:S01]  /*51a0*/  @!P1 MUFU.EX2 R10, R8 ;  /* 0x00000008000a9308 */ /* 0x0000a20000000800 */
[----:B----4-:R-:W-:Y:S01]  /*51b0*/  @!P3 FADD.FTZ R7, R7, 1 ;  /* 0x3f8000000707b421 */ /* 0x010fe20000010000 */
[----:B0-----:R-:W-:-:S04]  /*51c0*/  IADD3 R8, P6, R30, R79, RZ ;  /* 0x0000004f1e087210 */ /* 0x001fc80007fde0ff */
[----:B------:R-:W-:Y:S02]  /*51d0*/  LEA.HI.X.SX32 R9, R79, R31, 0x1, P6 ;  /* 0x0000001f4f097211 */ /* 0x000fe400030f0eff */
[----:B---3--:R-:W-:Y:S01]  /*51e0*/  ISETP.GE.AND P6, PT, R30, R14, PT ;  /* 0x0000000e1e00720c */ /* 0x008fe20003fc6270 */
[----:B------:R-:W0:Y:S01]  /*51f0*/  @!P0 MUFU.EX2 R0, R0 ;  /* 0x0000000000008308 */ /* 0x000e220000000800 */
[----:B-----5:R-:W-:-:S07]  /*5200*/  @!P5 FADD.FTZ R4, R4, 1 ;  /* 0x3f8000000404d421 */ /* 0x020fce0000010000 */
[----:B------:R-:W3:Y:S08]  /*5210*/  @!P4 MUFU.RCP R41, R6 ;  /* 0x000000060029c308 */ /* 0x000ef00000001000 */
[----:B------:R-:W4:Y:S01]  /*5220*/  @!P3 MUFU.RCP R83, R7 ;  /* 0x000000070053b308 */ /* 0x000f220000001000 */
[----:B--2---:R-:W-:Y:S01]  /*5230*/  @!P1 FADD.FTZ R2, R10, 1 ;  /* 0x3f8000000a029421 */ /* 0x004fe20000010000 */
[----:B------:R-:W-:-:S06]  /*5240*/  IMAD R79, R85, UR15, R16 ;  /* 0x0000000f554f7c24 */ /* 0x000fcc000f8e0210 */
[----:B-1----:R1:W2:Y:S02]  /*5250*/  @!P5 MUFU.RCP R39, R4 ;  /* 0x000000040027d308 */ /* 0x0022a40000001000 */
[----:B-1----:R-:W-:Y:S01]  /*5260*/  IMAD.WIDE.U32 R4, R84, UR15, RZ ;  /* 0x0000000f54047c25 */ /* 0x002fe2000f8e00ff */
[----:B0--34-:R-:W-:Y:S06]  /*5270*/  @P6 BRA `(.L_x_9141) ;  /* 0x00000000002c6947 */ /* 0x019fec0003800000 */
        /* <DEDUP_REMOVED lines=11> */
.L_x_9141:
[----:B------:R-:W-:Y:S05]  /*5330*/  BSYNC B0 ;  /* 0x0000000000007941 */ /* 0x000fea0003800000 */
.L_x_9140:
[----:B------:R-:W-:Y:S01]  /*5340*/  IADD3 R5, R5, R79, RZ ;  /* 0x0000004f05057210 */ /* 0x000fe20007ffe0ff */
[----:B------:R-:W-:Y:S01]  /*5350*/  @!P0 FADD.FTZ R0, R0, 1 ;  /* 0x3f80000000008421 */ /* 0x000fe20000010000 */
[----:B------:R-:W-:Y:S01]  /*5360*/  ULDC.64 UR4, c[0x0][0x390] ;  /* 0x0000e40000047ab9 */ /* 0x000fe20000000a00 */
[----:B------:R-:W-:Y:S01]  /*5370*/  IMAD R85, R56, -0x100, R45 ;  /* 0xffffff0038557824 */ /* 0x000fe200078e022d */
[----:B0-----:R-:W0:Y:S01]  /*5380*/  @!P1 MUFU.RCP R11, R2 ;  /* 0x00000002000b9308 */ /* 0x001e220000001000 */
[----:B------:R-:W-:Y:S02]  /*5390*/  IMAD R10, R42, UR4, RZ ;  /* 0x000000042a0a7c24 */ /* 0x000fe4000f8e02ff */
[----:B--2---:R-:W-:Y:S01]  /*53a0*/  @!P5 FMUL.FTZ R114, R114, R39 ;  /* 0x000000277272d220 */ /* 0x004fe20000410000 */
[----:B------:R-:W-:Y:S01]  /*53b0*/  IMAD.WIDE.U32 R6, R3, UR4, R4 ;  /* 0x0000000403067c25 */ /* 0x000fe2000f8e0004 */
[----:B------:R-:W-:-:S03]  /*53c0*/  SHF.R.S32.HI R79, RZ, 0x1f, R85 ;  /* 0x0000001fff4f7819 */ /* 0x000fc60000011455 */
[----:B------:R-:W-:Y:S01]  /*53d0*/  @!P4 FMUL.FTZ R112, R112, R41 ;  /* 0x000000297070c220 */ /* 0x000fe20000410000 */
[----:B------:R-:W-:Y:S01]  /*53e0*/  ISETP.GE.AND P5, PT, R63, R14, PT ;  /* 0x0000000e3f00720c */ /* 0x000fe20003fa6270 */
[----:B------:R-:W-:Y:S01]  /*53f0*/  IMAD R10, R3, UR5, R10 ;  /* 0x00000005030a7c24 */ /* 0x000fe2000f8e020a */
[----:B------:R-:W1:Y:S01]  /*5400*/  @!P0 MUFU.RCP R0, R0 ;  /* 0x0000000000008308 */ /* 0x000e620000001000 */
[----:B------:R-:W-:Y:S01]  /*5410*/  IMAD.WIDE R4, R30, 0x4, R12 ;  /* 0x000000041e047825 */ /* 0x000fe200078e020c */
[----:B------:R-:W-:-:S03]  /*5420*/  IADD3 R13, P6, R85, R6, RZ ;  /* 0x00000006550d7210 */ /* 0x000fc60007fde0ff */
[----:B------:R-:W-:Y:S01]  /*5430*/  @!P3 FMUL.FTZ R110, R110, R83 ;  /* 0x000000536e6eb220 */ /* 0x000fe20000410000 */
[----:B------:R-:W-:Y:S01]  /*5440*/  ISETP.GE.AND P3, PT, R65, R14, PT ;  /* 0x0000000e4100720c */ /* 0x000fe20003f66270 */
[----:B------:R-:W-:Y:S01]  /*5450*/  BSSY B0, `(.L_x_9142) ;  /* 0x0000043000007945 */ /* 0x000fe20003800000 */
[----:B------:R-:W-:Y:S02]  /*5460*/  IADD3.X R6, R79, R10, R7, P6, !PT ;  /* 0x0000000a4f067210 */ /* 0x000fe400037fe407 */
[C---:B------:R-:W-:Y:S01]  /*5470*/  LEA R4, P6, R13.reuse, R4, 0x2 ;  /* 0x000000040d047211 */ /* 0x040fe200078c10ff */
[----:B0-----:R-:W-:Y:S01]  /*5480*/  @!P1 FMUL.FTZ R108, R108, R11 ;  /* 0x0000000b6c6c9220 */ /* 0x001fe20000410000 */
[-C--:B------:R-:W-:Y:S02]  /*5490*/  ISETP.GE.AND P1, PT, R64, R14.reuse, PT ;  /* 0x0000000e4000720c */ /* 0x080fe40003f26270 */
[----:B------:R-:W-:Y:S02]  /*54a0*/  LEA.HI.X R5, R13, R5, R6, 0x2, P6 ;  /* 0x000000050d057211 */ /* 0x000fe400030f1406 */
[----:B------:R-:W-:-:S02]  /*54b0*/  ISETP.GE.AND P4, PT, R66, R14, PT ;  /* 0x0000000e4200720c */ /* 0x000fc40003f86270 */
[----:B------:R-:W-:Y:S01]  /*54c0*/  ISETP.GE.AND P6, PT, R57, R14, PT ;  /* 0x0000000e3900720c */ /* 0x000fe20003fc6270 */
[----:B-1----:R-:W-:Y:S01]  /*54d0*/  @!P0 FMUL.FTZ R105, R105, R0 ;  /* 0x0000000069698220 */ /* 0x002fe20000410000 */
[----:B------:R-:W-:Y:S01]  /*54e0*/  @!P5 STG.E desc[UR12][R4.64+-0x300], R19 ;  /* 0xfffd00130400d986 */ /* 0x000fe2000c10190c */
[-C--:B------:R-:W-:Y:S02]  /*54f0*/  ISETP.GE.AND P5, PT, R67, R14.reuse, PT ;  /* 0x0000000e4300720c */ /* 0x080fe40003fa6270 */
[----:B------:R-:W-:Y:S01]  /*5500*/  ISETP.GE.AND P0, PT, R62, R14, PT ;  /* 0x0000000e3e00720c */ /* 0x000fe20003f06270 */
        /* <DEDUP_REMOVED lines=55> */
.L_x_9143:
[----:B------:R-:W-:Y:S05]  /*5880*/  BSYNC B0 ;  /* 0x0000000000007941 */ /* 0x000fea0003800000 */
.L_x_9142:
        /* <DEDUP_REMOVED lines=11> */
[----:B------:R-:W-:Y:S02]  /*5940*/  ISETP.GE.AND P4, PT, R66, R0, PT ;  /* 0x000000004200720c */ /* 0x000fe40003f86270 */
[----:B------:R-:W-:Y:S02]  /*5950*/  IADD3.X R5, R79, R6, R5, P0, !PT ;  /* 0x000000064f057210 */ /* 0x000fe400007fe405 */
[----:B------:R-:W-:Y:S02]  /*5960*/  ISETP.GE.AND P0, PT, R62, R0, PT ;  /* 0x000000003e00720c */ /* 0x000fe40003f06270 */
[----:B------:R-:W-:Y:S02]  /*5970*/  IADD3 R56, R56, 0x1, RZ ;  /* 0x0000000138387810 */ /* 0x000fe40007ffe0ff */
[----:B0-----:R-:W-:-:S04]  /*5980*/  IADD3 R2, P2, R69, R8, RZ ;  /* 0x0000000845027210 */ /* 0x001fc80007f5e0ff */
[----:B------:R-:W-:Y:S02]  /*5990*/  IADD3.X R70, R9, -0x1, R70, P2, P1 ;  /* 0xffffffff09467810 */ /* 0x000fe400017e2446 */
[----:B------:R-:W-:Y:S02]  /*59a0*/  LEA R4, P2, R7, R2, 0x2 ;  /* 0x0000000207047211 */ /* 0x000fe400078410ff */
[----:B------:R-:W-:Y:S02]  /*59b0*/  ISETP.GE.AND P1, PT, R63, R0, PT ;  /* 0x000000003f00720c */ /* 0x000fe40003f26270 */
        /* <DEDUP_REMOVED lines=19> */
.L_x_9101:
        /* <DEDUP_REMOVED lines=26> */
.L_x_9146:
[----:B------:R-:W-:Y:S05]  /*5c90*/  BSYNC B0 ;  /* 0x0000000000007941 */ /* 0x000fea0003800000 */
.L_x_9145:
        /* <DEDUP_REMOVED lines=29> */
.L_x_9148:
[----:B0-----:R-:W0:Y:S02]  /*5e70*/  S2R R15, SR_TID.X ;  /* 0x00000000000f7919 */ /* 0x001e240000002100 */
.L_x_9149:
[----:B------:R-:W-:Y:S05]  /*5e80*/  BSYNC B0 ;  /* 0x0000000000007941 */ /* 0x000fea0003800000 */
.L_x_9147:
        /* <DEDUP_REMOVED lines=22> */
.L_x_9151:
[----:B------:R-:W-:Y:S02]  /*5ff0*/  LEA R0, R15, UR4, 0x2 ;  /* 0x000000040f007c11 */ /* 0x000fe4000f8e10ff */
[----:B------:R-:W-:Y:S02]  /*6000*/  SHF.R.S32.HI R10, RZ, 0x1f, R15 ;  /* 0x0000001fff0a7819 */ /* 0x000fe4000001140f */
[----:B0-----:R-:W-:Y:S01]  /*6010*/  MOV R8, R4 ;  /* 0x0000000400087202 */ /* 0x001fe20000000f00 */
        /* <DEDUP_REMOVED lines=23> */
.L_x_9150:
[----:B------:R-:W-:Y:S05]  /*6190*/  EXIT ;  /* 0x000000000000794d */ /* 0x000fea0003800000 */
.L_x_9152:
        /* <DEDUP_REMOVED lines=14> */
.L_x_11018:


//--------------------- .text._Z25selective_scan_bwd_kernelI32Selective_Scan_bwd_kernel_traitsILi32ELi8ELb0ELb1ELb0ELb1ELb1EffEEv12SSMParamsBwd --------------------------
	.section	.text._Z25selective_scan_bwd_kernelI32Selective_Scan_bwd_kernel_traitsILi32ELi8ELb0ELb1ELb0ELb1ELb1EffEEv12SSMParamsBwd,"ax",@progbits
	.align	128
        .global         _Z25selective_scan_bwd_kernelI32Selective_Scan_bwd_kernel_traitsILi32ELi8ELb0ELb1ELb0ELb1ELb1EffEEv12SSMParamsBwd
        .type           _Z25selective_scan_bwd_kernelI32Selective_Scan_bwd_kernel_traitsILi32ELi8ELb0ELb1ELb0ELb1ELb1EffEEv12SSMParamsBwd,@function
        .size           _Z25selective_scan_bwd_kernelI32Selective_Scan_bwd_kernel_traitsILi32ELi8ELb0ELb1ELb0ELb1ELb1EffEEv12SSMParamsBwd,(.L_x_11019 - _Z25selective_scan_bwd_kernelI32Selective_Scan_bwd_kernel_traitsILi32ELi8ELb0ELb1ELb0ELb1ELb1EffEEv12SSMParamsBwd)
        .other          _Z25selective_scan_bwd_kernelI32Selective_Scan_bwd_kernel_traitsILi32ELi8ELb0ELb1ELb0ELb1ELb1EffEEv12SSMParamsBwd,@"STO_CUDA_ENTRY STV_DEFAULT"
_Z25selective_scan_bwd_kernelI32Selective_Scan_bwd_kernel_traitsILi32ELi8ELb0ELb1ELb0ELb1ELb1EffEEv12SSMParamsBwd:
.text._Z25selective_scan_bwd_kernelI32Selective_Scan_bwd_kernel_traitsILi32ELi8ELb0ELb1ELb0ELb1ELb1EffEEv12SSMParamsBwd:
        /* <DEDUP_REMOVED lines=58> */
[----:B------:R-:W-:Y:S01]  /*03a0*/  IMAD R0, R3, R5, R0 ;  /* 0x0000000503007224 */ /* 0x000fe200078e0200 */
[----:B------:R-:W-:Y:S01]  /*03b0*/  LEA R9, R21, 0xffffff00, 0x8 ;  /* 0xffffff0015097811 */ /* 0x000fe200078e40ff */
[----:B------:R-:W-:Y:S01]  /*03c0*/  IMAD.WIDE.U32 R4, R3, R4, UR4 ;  /* 0x0000000403047e25 */ /* 0x000fe2000f8e0004 */
[----:B------:R-:W-:Y:S01]  /*03d0*/  ISETP.GE.AND P2, PT, R8, RZ, PT ;  /* 0x000000ff0800720c */ /* 0x000fe20003f46270 */
[----:B------:R-:W-:Y:S01]  /*03e0*/  UIMAD UR9, UR14, UR11, UR9 ;  /* 0x0000000b0e0972a4 */ /* 0x000fe2000f8e0209 */
[----:B------:R-:W-:Y:S01]  /*03f0*/  ISETP.NE.AND P1, PT, R2, RZ, PT ;  /* 0x000000ff0200720c */ /* 0x000fe20003f25270 */
[----:B------:R-:W-:Y:S01]  /*0400*/  UIMAD.WIDE.U32 UR6, UR14, UR10, URZ ;  /* 0x0000000a0e0672a5 */ /* 0x000fe2000f8e003f */
[----:B------:R-:W-:Y:S02]  /*0410*/  @P0 IADD3 R49, R49, 0x1, RZ ;  /* 0x0000000131310810 */ /* 0x000fe40007ffe0ff */
        /* <DEDUP_REMOVED lines=8> */
[----:B--2---:R-:W-:Y:S02]  /*04a0*/  IMAD.WIDE.U32 R4, R3, R6, UR6 ;  /* 0x0000000603047e25 */ /* 0x004fe4000f8e0006 */
[----:B------:R-:W-:Y:S01]  /*04b0*/  ISETP.NE.AND.EX P0, PT, RZ, UR11, PT, P0 ;  /* 0x0000000bff007c0c */ /* 0x000fe2000bf05300 */
[----:B------:R-:W-:Y:S01]  /*04c0*/  UIMAD.WIDE.U32 UR6, UR14, UR8, URZ ;  /* 0x000000080e0672a5 */ /* 0x000fe2000f8e003f */
[----:B------:R-:W-:Y:S01]  /*04d0*/  @!P2 IADD3 R49, -R49, RZ, RZ ;  /* 0x000000ff3131a210 */ /* 0x000fe20007ffe1ff */
[----:B------:R-:W-:Y:S01]  /*04e0*/  UIMAD UR4, UR14, UR9, UR4 ;  /* 0x000000090e0472a4 */ /* 0x000fe2000f8e0204 */
[----:B------:R-:W-:Y:S01]  /*04f0*/  @!P1 LOP3.LUT R49, RZ, R2, RZ, 0x33, !PT ;  /* 0x00000002ff319212 */ /* 0x000fe200078e33ff */
[----:B------:R-:W-:Y:S01]  /*0500*/  IMAD R0, R46, R6, RZ ;  /* 0x000000062e007224 */ /* 0x000fe200078e02ff */
[----:B------:R-:W-:Y:S01]  /*0510*/  ULDC.64 UR10, c[0x0][0x328] ;  /* 0x0000ca00000a7ab9 */ /* 0x000fe20000000a00 */
[----:B------:R-:W-:Y:S01]  /*0520*/  UIADD3 UR7, UR7, UR4, URZ ;  /* 0x0000000407077290 */ /* 0x000fe2000fffe03f */
[----:B------:R-:W-:Y:S01]  /*0530*/  SHF.R.S32.HI R51, RZ, 0x1f, R49 ;  /* 0x0000001fff337819 */ /* 0x000fe20000011431 */
[----:B------:R-:W-:Y:S01]  /*0540*/  UIMAD UR8, UR15, UR10, URZ ;  /* 0x0000000a0f0872a4 */ /* 0x000fe2000f8e023f */
[----:B------:R-:W-:Y:S01]  /*0550*/  IMAD R0, R3, R7, R0 ;  /* 0x0000000703007224 */ /* 0x000fe200078e0200 */
[----:B------:R-:W-:-:S02]  /*0560*/  IADD3 R61, P1, R9, R4, RZ ;  /* 0x00000004093d7210 */ /* 0x000fc40007f3e0ff */
[-C--:B------:R-:W-:Y:S01]  /*0570*/  IMAD R4, R51, R14.reuse, RZ ;  /* 0x0000000e33047224 */ /* 0x080fe200078e02ff */
[----:B----4-:R-:W-:Y:S01]  /*0580*/  ISETP.NE.U32.AND P2, PT, R16, RZ, PT ;  /* 0x000000ff1000720c */ /* 0x010fe20003f45070 */
[----:B------:R-:W-:Y:S01]  /*0590*/  IMAD.WIDE.U32 R6, R49, R14, UR6 ;  /* 0x0000000631067e25 */ /* 0x000fe2000f8e000e */
[----:B------:R-:W-:Y:S01]  /*05a0*/  UIMAD.WIDE.U32 UR4, UR14, UR10, URZ ;  /* 0x0000000a0e0472a5 */ /* 0x000fe2000f8e003f */
[----:B------:R-:W1:Y:S01]  /*05b0*/  @P0 LDC R14, c[0x0][0x214] ;  /* 0x00008500ff0e0b82 */ /* 0x000e620000000800 */
[----:B------:R-:W-:Y:S01]  /*05c0*/  UIMAD UR8, UR14, UR11, UR8 ;  /* 0x0000000b0e0872a4 */ /* 0x000fe2000f8e0208 */
[----:B------:R-:W-:Y:S02]  /*05d0*/  ISETP.NE.AND.EX P2, PT, R17, RZ, PT, P2 ;  /* 0x000000ff1100720c */ /* 0x000fe40003f45320 */
[----:B------:R-:W-:Y:S01]  /*05e0*/  IADD3.X R2, R11, R5, R0, P1, !PT ;  /* 0x000000050b027210 */ /* 0x000fe20000ffe400 */
[----:B------:R-:W-:Y:S01]  /*05f0*/  UIADD3 UR5, UR5, UR8, URZ ;  /* 0x0000000805057290 */ /* 0x000fe2000fffe03f */
[----:B------:R-:W-:-:S02]  /*0600*/  IMAD R0, R46, R12, RZ ;  /* 0x0000000c2e007224 */ /* 0x000fc400078e02ff */
[----:B------:R-:W2:Y:S01]  /*0610*/  @P0 LDC R23, c[0x0][0x21c] ;  /* 0x00008700ff170b82 */ /* 0x000ea20000000800 */
[----:B------:R-:W-:Y:S01]  /*0620*/  IMAD R15, R49, R15, R4 ;  /* 0x0000000f310f7224 */ /* 0x000fe200078e0204 */
[----:B------:R-:W-:Y:S01]  /*0630*/  ISETP.NE.U32.AND P1, PT, R18, RZ, PT ;  /* 0x000000ff1200720c */ /* 0x000fe20003f25070 */
[C---:B------:R-:W-:Y:S02]  /*0640*/  IMAD R0, R3.reuse, R13, R0 ;  /* 0x0000000d03007224 */ /* 0x040fe400078e0200 */
[----:B------:R-:W-:Y:S01]  /*0650*/  IMAD.WIDE.U32 R4, R3, R12, UR4 ;  /* 0x0000000403047e25 */ /* 0x000fe2000f8e000c */
[----:B------:R-:W-:Y:S02]  /*0660*/  ISETP.NE.AND.EX P1, PT, R19, RZ, PT, P1 ;  /* 0x000000ff1300720c */ /* 0x000fe40003f25310 */
[----:B------:R-:W4:Y:S01]  /*0670*/  @P0 LDC.64 R12, c[0x0][0x310] ;  /* 0x0000c400ff0c0b82 */ /* 0x000f220000000a00 */
[----:B------:R-:W-:Y:S01]  /*0680*/  IADD3 R20, R7, R15, RZ ;  /* 0x0000000f07147210 */ /* 0x000fe20007ffe0ff */
[----:B------:R-:W-:Y:S01]  /*0690*/  HFMA2.MMA R15, -RZ, RZ, 0, 0 ;  /* 0x00000000ff0f7435 */ /* 0x000fe200000001ff */
[----:B------:R-:W-:-:S02]  /*06a0*/  MOV R10, RZ ;  /* 0x000000ff000a7202 */ /* 0x000fc40000000f00 */
[----:B------:R-:W-:Y:S02]  /*06b0*/  @P2 LEA R10, P3, R3, R16, 0x2 ;  /* 0x00000010030a2211 */ /* 0x000fe400078610ff */
        /* <DEDUP_REMOVED lines=10> */
[----:B------:R-:W-:Y:S02]  /*0760*/  LEA.HI.X R57, R57, R25, R8, 0x2, P4 ;  /* 0x0000001939397211 */ /* 0x000fe400020f1408 */
[----:B------:R-:W-:Y:S01]  /*0770*/  @P1 LEA.HI.X R7, R3, R19, R46, 0x2, P3 ;  /* 0x0000001303071211 */ /* 0x000fe200018f142e */
[----:B--2---:R-:W-:Y:S01]  /*0780*/  @P0 IMAD R5, R0, R23, RZ ;  /* 0x0000001700050224 */ /* 0x004fe200078e02ff */
[----:B------:R-:W-:Y:S02]  /*0790*/  IADD3.X R11, R11, R20, RZ, P5, !PT ;  /* 0x000000140b0b7210 */ /* 0x000fe40002ffe4ff */
[----:B---3--:R-:W-:-:S02]  /*07a0*/  LEA R63, P3, R9, R64, 0x2 ;  /* 0x00000040093f7211 */ /* 0x008fc400078610ff */
[C---:B------:R-:W-:Y:S02]  /*07b0*/  LEA R56, P4, R58.reuse, R28, 0x2 ;  /* 0x0000001c3a387211 */ /* 0x040fe400078810ff */
[----:B------:R-:W-:Y:S01]  /*07c0*/  LEA R59, P1, R61, R26, 0x2 ;  /* 0x0000001a3d3b7211 */ /* 0x000fe200078210ff */
[----:B------:R-:W-:Y:S01]  /*07d0*/  HFMA2.MMA R50, -RZ, RZ, 0, 0 ;  /* 0x00000000ff327435 */ /* 0x000fe200000001ff */
[----:B----4-:R-:W-:Y:S01]  /*07e0*/  @P0 IMAD.WIDE R12, R5, 0x8, R12 ;  /* 0x00000008050c0825 */ /* 0x010fe200078e020c */
[----:B------:R-:W-:Y:S02]  /*07f0*/  LEA.HI.X R65, R9, R65, R4, 0x2, P3 ;  /* 0x0000004109417211 */ /* 0x000fe400018f1404 */
[----:B------:R-:W-:Y:S02]  /*0800*/  @!P0 CS2R R12, SRZ ;  /* 0x00000000000c8805 */ /* 0x000fe4000001ff00 */
[----:B------:R-:W-:Y:S02]  /*0810*/  LEA.HI.X R58, R58, R29, R11, 0x2, P4 ;  /* 0x0000001d3a3a7211 */ /* 0x000fe400020f140b */
[----:B------:R-:W-:-:S02]  /*0820*/  LEA.HI.X R61, R61, R27, R2, 0x2, P1 ;  /* 0x0000001b3d3d7211 */ /* 0x000fc400008f1402 */
[----:B------:R-:W-:Y:S02]  /*0830*/  MOV R53, RZ ;  /* 0x000000ff00357202 */ /* 0x000fe40000000f00 */
        /* <DEDUP_REMOVED lines=24> */
.L_x_9201:
[----:B0-----:R-:W0:Y:S01]  /*09c0*/  LDC R97, c[0x0][0x224] ;  /* 0x00008900ff617b82 */ /* 0x001e220000000800 */
[----:B------:R-:W-:Y:S01]  /*09d0*/  ULDC UR7, c[0x0][0x218] ;  /* 0x0000860000077ab9 */ /* 0x000fe20000000800 */
[----:B------:R-:W-:Y:S01]  /*09e0*/  HFMA2.MMA R15, -RZ, RZ, 0, 0 ;  /* 0x00000000ff0f7435 */ /* 0x000fe200000001ff */
[C---:B--2---:R-:W-:Y:S02]  /*09f0*/  LEA R4, P3, R6.reuse, R55, 0x2 ;  /* 0x0000003706047211 */ /* 0x044fe400078610ff */
[----:B------:R-:W-:Y:S02]  /*0a00*/  CS2R R16, SRZ ;  /* 0x0000000000107805 */ /* 0x000fe4000001ff00 */
[----:B------:R-:W-:Y:S02]  /*0a10*/  MOV R0, RZ ;  /* 0x000000ff00007202 */ /* 0x000fe40000000f00 */
[----:B------:R-:W-:Y:S01]  /*0a20*/  LEA.HI.X R5, R6, R57, R7, 0x2, P3 ;  /* 0x0000003906057211 */ /* 0x000fe200018f1407 */
[----:B------:R-:W-:Y:S01]  /*0a30*/  HFMA2.MMA R2, -RZ, RZ, 0, 0 ;  /* 0x00000000ff027435 */ /* 0x000fe200000001ff */
[----:B------:R-:W-:-:S02]  /*0a40*/  CS2R R18, SRZ ;  /* 0x0000000000127805 */ /* 0x000fc4000001ff00 */
[----:B------:R-:W-:Y:S01]  /*0a50*/  CS2R R20, SRZ ;  /* 0x0000000000147805 */ /* 0x000fe2000001ff00 */
[----:B------:R-:W-:Y:S01]  /*0a60*/  BAR.SYNC.DEFER_BLOCKING 0x0 ;  /* 0x0000000000007b1d */ /* 0x000fe20000010000 */
[C---:B------:R-:W-:Y:S02]  /*0a70*/  IADD3 R23, R54.reuse, 0x20, RZ ;  /* 0x0000002036177810 */ /* 0x040fe40007ffe0ff */
[C---:B------:R-:W-:Y:S02]  /*0a80*/  IADD3 R25, R54.reuse, 0x40, RZ ;  /* 0x0000004036197810 */ /* 0x040fe40007ffe0ff */
[C---:B------:R-:W-:Y:S02]  /*0a90*/  LEA.HI.SX32 R72, R54.reuse, R54, 0x1b ;  /* 0x0000003636487211 */ /* 0x040fe400078fdaff */
[C---:B------:R-:W-:Y:S02]  /*0aa0*/  IADD3 R27, R54.reuse, 0xc0, RZ ;  /* 0x000000c0361b7810 */ /* 0x040fe40007ffe0ff */
[----:B------:R-:W-:Y:S01]  /*0ab0*/  IADD3 R29, R54, 0xe0, RZ ;  /* 0x000000e0361d7810 */ /* 0x000fe20007ffe0ff */
[----:B------:R-:W-:-:S02]  /*0ac0*/  HFMA2.MMA R33, -RZ, RZ, 0, 0 ;  /* 0x00000000ff217435 */ /* 0x000fc400000001ff */
[----:B------:R-:W-:Y:S01]  /*0ad0*/  HFMA2.MMA R35, -RZ, RZ, 0, 0 ;  /* 0x00000000ff237435 */ /* 0x000fe200000001ff */
[----:B0-----:R-:W-:Y:S01]  /*0ae0*/  IADD3 R70, R97, -UR4, RZ ;  /* 0x8000000461467c10 */ /* 0x001fe2000fffe0ff */
[----:B------:R-:W0:Y:S03]  /*0af0*/  LDC.64 R38, c[0x0][0x2a0] ;  /* 0x0000a800ff267b82 */ /* 0x000e260000000a00 */
        /* <DEDUP_REMOVED lines=17> */
[----:B-1----:R1:W4:Y:S01]  /*0c10*/  @!P4 LDG.E R18, desc[UR12][R4.64+0x380] ;  /* 0x0003800c0412c981 */ /* 0x002322000c1e1900 */
[----:B------:R-:W-:-:S02]  /*0c20*/  LEA.HI.SX32 R23, R23, R54, 0x1b ;  /* 0x0000003617177211 */ /* 0x000fc400078fdaff */
[----:B------:R-:W-:Y:S02]  /*0c30*/  LEA.HI.SX32 R25, R25, R54, 0x1b ;  /* 0x0000003619197211 */ /* 0x000fe400078fdaff */
[----:B------:R-:W-:Y:S02]  /*0c40*/  LEA R72, R72, UR5, 0x2 ;  /* 0x0000000548487c11 */ /* 0x000fe4000f8e10ff */
[----:B------:R-:W-:Y:S02]  /*0c50*/  LEA R73, R23, UR5, 0x2 ;  /* 0x0000000517497c11 */ /* 0x000fe4000f8e10ff */
[----:B------:R-:W-:Y:S02]  /*0c60*/  LEA R74, R25, UR5, 0x2 ;  /* 0x00000005194a7c11 */ /* 0x000fe4000f8e10ff */
[C---:B-1----:R-:W-:Y:S02]  /*0c70*/  IADD3 R5, R54.reuse, 0x60, RZ ;  /* 0x0000006036057810 */ /* 0x042fe40007ffe0ff */
        /* <DEDUP_REMOVED lines=13> */
[----:B------:R-:W-:-:S04]  /*0d50*/  LEA R4, P0, R6, R59, 0x2 ;  /* 0x0000003b06047211 */ /* 0x000fc800078010ff */
[----:B------:R-:W-:Y:S02]  /*0d60*/  LEA.HI.X R5, R6, R61, R7, 0x2, P0 ;  /* 0x0000003d06057211 */ /* 0x000fe400000f1407 */
[-C--:B------:R-:W-:Y:S02]  /*0d70*/  ISETP.GE.AND P0, PT, R60, R71.reuse, PT ;  /* 0x000000473c00720c */ /* 0x080fe40003f06270 */
[-C--:B------:R-:W-:Y:S02]  /*0d80*/  ISETP.GE.AND P2, PT, R64, R71.reuse, PT ;  /* 0x000000474000720c */ /* 0x080fe40003f46270 */
[-C--:B------:R-:W-:Y:S02]  /*0d90*/  ISETP.GE.AND P3, PT, R66, R71.reuse, PT ;  /* 0x000000474200720c */ /* 0x080fe40003f66270 */
[-C--:B------:R-:W-:Y:S02]  /*0da0*/  ISETP.GE.AND P4, PT, R67, R71.reuse, PT ;  /* 0x000000474300720c */ /* 0x080fe40003f86270 */
[----:B------:R-:W-:-:S02]  /*0db0*/  ISETP.GE.AND P5, PT, R68, R71, PT ;  /* 0x000000474400720c */ /* 0x000fc40003fa6270 */
[----:B------:R-:W-:Y:S01]  /*0dc0*/  CS2R R22, SRZ ;  /* 0x0000000000167805 */ /* 0x000fe2000001ff00 */
[----:B--2---:R-:W-:Y:S04]  /*0dd0*/  STS [R72], R15 ;  /* 0x0000000f48007388 */ /* 0x004fe80000000800 */
[----:B---3--:R1:W-:Y:S04]  /*0de0*/  STS [R73+0x80], R0 ;  /* 0x0000800049007388 */ /* 0x0083e80000000800 */
[----:B----4-:R-:W-:Y:S01]  /*0df0*/  STS [R74+0x100], R17 ;  /* 0x000100114a007388 */ /* 0x010fe20000000800 */
[----:B-1----:R-:W-:-:S04]  /*0e00*/  SHF.L.U32 R0, R54, 0x3, RZ ;  /* 0x0000000336007819 */ /* 0x002fc800000006ff */
[----:B------:R-:W-:Y:S01]  /*0e10*/  LEA.HI.SX32 R80, R0, R0, 0x1b ;  /* 0x0000000000507211 */ /* 0x000fe200078fdaff */
[----:B------:R-:W-:Y:S03]  /*0e20*/  STS [R75+0x180], R2 ;  /* 0x000180024b007388 */ /* 0x000fe60000000800 */
[----:B------:R-:W-:Y:S01]  /*0e30*/  LEA R80, R80, UR5, 0x2 ;  /* 0x0000000550507c11 */ /* 0x000fe2000f8e10ff */
        /* <DEDUP_REMOVED lines=14> */
[----:B-1----:R-:W-:-:S02]  /*0f20*/  LEA R16, P1, R6, R63, 0x2 ;  /* 0x0000003f06107211 */ /* 0x002fc400078210ff */
[----:B------:R-:W-:Y:S02]  /*0f30*/  MOV R15, RZ ;  /* 0x000000ff000f7202 */ /* 0x000fe40000000f00 */
[----:B------:R-:W-:Y:S02]  /*0f40*/  LEA.HI.X R17, R6, R65, R7, 0x2, P1 ;  /* 0x0000004106117211 */ /* 0x000fe400008f1407 */
[-C--:B------:R-:W-:Y:S01]  /*0f50*/  ISETP.GE.AND P1, PT, R62, R71.reuse, PT ;  /* 0x000000473e00720c */ /* 0x080fe20003f26270 */
[----:B------:R-:W-:Y:S02]  /*0f60*/  HFMA2.MMA R2, -RZ, RZ, 0, 0 ;  /* 0x00000000ff027435 */ /* 0x000fe400000001ff */
[----:B--2---:R-:W-:Y:S01]  /*0f70*/  HFMA2.MMA R21, -RZ, RZ, 0, 0 ;  /* 0x00000000ff157435 */ /* 0x004fe200000001ff */
[----:B------:R-:W-:Y:S02]  /*0f80*/  MOV R19, RZ ;  /* 0x000000ff00137202 */ /* 0x000fe40000000f00 */
[----:B------:R-:W-:Y:S01]  /*0f90*/  MOV R0, RZ ;  /* 0x000000ff00007202 */ /* 0x000fe20000000f00 */
[----:B------:R-:W2:Y:S01]  /*0fa0*/  @!P6 LDG.E R15, desc[UR12][R4.64] ;  /* 0x0000000c040fe981 */ /* 0x000ea2000c1e1900 */
[----:B------:R-:W-:-:S03]  /*0fb0*/  ISETP.GE.AND P6, PT, R69, R71, PT ;  /* 0x000000474500720c */ /* 0x000fc60003fc6270 */
[----:B------:R-:W4:Y:S04]  /*0fc0*/  @!P0 LDG.E R20, desc[UR12][R4.64+0x80] ;  /* 0x0000800c04148981 */ /* 0x000f28000c1e1900 */
[----:B------:R-:W4:Y:S04]  /*0fd0*/  @!P1 LDG.E R23, desc[UR12][R4.64+0x100] ;  /* 0x0001000c04179981 */ /* 0x000f28000c1e1900 */
[----:B------:R-:W4:Y:S04]  /*0fe0*/  @!P2 LDG.E R2, desc[UR12][R4.64+0x180] ;  /* 0x0001800c0402a981 */ /* 0x000f28000c1e1900 */
[----:B------:R-:W4:Y:S04]  /*0ff0*/  @!P3 LDG.E R19, desc[UR12][R4.64+0x200] ;  /* 0x0002000c0413b981 */ /* 0x000f28000c1e1900 */
[----:B------:R-:W4:Y:S04]  /*1000*/  @!P4 LDG.E R22, desc[UR12][R4.64+0x280] ;  /* 0x0002800c0416c981 */ /* 0x000f28000c1e1900 */
[----:B------:R-:W4:Y:S04]  /*1010*/  @!P5 LDG.E R21, desc[UR12][R4.64+0x300] ;  /* 0x0003000c0415d981 */ /* 0x000f28000c1e1900 */
[----:B------:R-:W4:Y:S01]  /*1020*/  @!P6 LDG.E R0, desc[UR12][R4.64+0x380] ;  /* 0x0003800c0400e981 */ /* 0x000f22000c1e1900 */
[----:B---3--:R-:W-:-:S02]  /*1030*/  P2R R18, PR, RZ, 0x1 ;  /* 0x00000001ff127803 */ /* 0x008fc40000000000 */
[----:B------:R-:W-:Y:S02]  /*1040*/  ISETP.GE.AND P0, PT, R6, R71, PT ;  /* 0x000000470600720c */ /* 0x000fe40003f06270 */
[----:B------:R-:W-:Y:S02]  /*1050*/  CS2R R24, SRZ ;  /* 0x0000000000187805 */ /* 0x000fe4000001ff00 */
        /* <DEDUP_REMOVED lines=19> */
[----:B-1----:R-:W-:Y:S01]  /*1190*/  MOV R0, RZ ;  /* 0x000000ff00007202 */ /* 0x002fe20000000f00 */
[----:B------:R-:W-:Y:S01]  /*11a0*/  HFMA2.MMA R22, -RZ, RZ, 0, 0 ;  /* 0x00000000ff167435 */ /* 0x000fe200000001ff */
[----:B------:R-:W-:-:S03]  /*11b0*/  IMAD.MOV.U32 R2, RZ, RZ, RZ ;  /* 0x000000ffff027224 */ /* 0x000fc600078e00ff */
        /* <DEDUP_REMOVED lines=71> */
.L_x_9155:
[----:B------:R-:W-:Y:S05]  /*1630*/  BSYNC B0 ;  /* 0x0000000000007941 */ /* 0x000fea0003800000 */
.L_x_9154:
[----:B------:R-:W-:Y:S01]  /*1640*/  BSSY B0, `(.L_x_9156) ;  /* 0x0000026000007945 */ /* 0x000fe20003800000 */
[----:B------:R-:W-:Y:S01]  /*1650*/  FSETP.GTU.FTZ.AND P1, PT, R96, 20, PT ;  /* 0x41a000006000780b */ /* 0x000fe20003f3c000 */
[----:B------:R-:W-:Y:S01]  /*1660*/  FADD.FTZ R95, R95, R48 ;  /* 0x000000305f5f7221 */ /* 0x000fe20000010000 */
[----:B------:R-:W-:Y:S02]  /*1670*/  IADD3 R97, -R97, UR4, RZ ;  /* 0x0000000461617c10 */ /* 0x000fe4000fffe1ff */
[----:B------:R-:W-:Y:S02]  /*1680*/  IADD3 R27, R19, R39, RZ ;  /* 0x00000027131b7210 */ /* 0x000fe40007ffe0ff */
[----:B0-----:R-:W-:Y:S01]  /*1690*/  @!P0 IADD3 R25, R39, R21, RZ ;  /* 0x0000001527198210 */ /* 0x001fe20007ffe0ff */
        /* <DEDUP_REMOVED lines=32> */
.L_x_9157:
[----:B------:R-:W-:Y:S05]  /*18a0*/  BSYNC B0 ;  /* 0x0000000000007941 */ /* 0x000fea0003800000 */
.L_x_9156:
        /* <DEDUP_REMOVED lines=39> */
.L_x_9159:
[----:B------:R-:W-:Y:S05]  /*1b20*/  BSYNC B0 ;  /* 0x0000000000007941 */ /* 0x000fea0003800000 */
.L_x_9158:
        /* <DEDUP_REMOVED lines=33> */
.L_x_9161:
[----:B------:R-:W-:Y:S05]  /*1d40*/  BSYNC B0 ;  /* 0x0000000000007941 */ /* 0x000fea0003800000 */
.L_x_9160:
        /* <DEDUP_REMOVED lines=33> */
.L_x_9163:
[----:B------:R-:W-:Y:S05]  /*1f60*/  BSYNC B0 ;  /* 0x0000000000007941 */ /* 0x000fea0003800000 */
.L_x_9162:
        /* <DEDUP_REMOVED lines=33> */
.L_x_9165:
[----:B------:R-:W-:Y:S05]  /*2180*/  BSYNC B0 ;  /* 0x0000000000007941 */ /* 0x000fea0003800000 */
.L_x_9164:
        /* <DEDUP_REMOVED lines=33> */
.L_x_9167:
[----:B------:R-:W-:Y:S05]  /*23a0*/  BSYNC B0 ;  /* 0x0000000000007941 */ /* 0x000fea0003800000 */
.L_x_9166:
        /* <DEDUP_REMOVED lines=33> */
.L_x_9169:
[----:B------:R-:W-:Y:S05]  /*25c0*/  BSYNC B0 ;  /* 0x0000000000007941 */ /* 0x000fea0003800000 */
.L_x_9168:
        /* <DEDUP_REMOVED lines=21> */
[----:B------:R-:W-:Y:S01]  /*2720*/  LEA R27, P1, R6, UR8, 0x2 ;  /* 0x00000008061b7c11 */ /* 0x000fe2000f8210ff */
[C---:B------:R-:W-:Y:S01]  /*2730*/  IMAD.WIDE.U32 R20, R3.reuse, UR10, R16 ;  /* 0x0000000a03147c25 */ /* 0x040fe2000f8e0010 */
[----:B------:R-:W-:Y:S01]  /*2740*/  IADD3.X R25, R98, R25, R19, P2, !PT ;  /* 0x0000001962197210 */ /* 0x000fe200017fe413 */
[----:B------:R-:W-:Y:S01]  /*2750*/  LDS R106, [R80+0x18] ;  /* 0x00001800506a7984 */ /* 0x000fe20000000800 */
[----:B------:R-:W-:Y:S01]  /*2760*/  LEA.HI.X R17, R6, UR9, R7, 0x2, P1 ;  /* 0x0000000906117c11 */ /* 0x000fe200088f1407 */
[C---:B------:R-:W-:Y:S01]  /*2770*/  @!P0 IMAD.WIDE.U32 R18, R3.reuse, UR10, R22 ;  /* 0x0000000a03128c25 */ /* 0x040fe2000f8e0016 */
[----:B------:R-:W-:Y:S01]  /*2780*/  LEA R22, P2, R0, R27, 0x2 ;  /* 0x0000001b00167211 */ /* 0x000fe200078410ff */
[----:B------:R-:W-:Y:S01]  /*2790*/  LDS R105, [R80+0x1c] ;  /* 0x00001c0050697984 */ /* 0x000fe20000000800 */
[----:B------:R-:W-:Y:S01]  /*27a0*/  @!P0 LEA R16, P1, R24, UR8, 0x2 ;  /* 0x0000000818108c11 */ /* 0x000fe2000f8210ff */
[----:B------:R-:W-:Y:S01]  /*27b0*/  IMAD R31, R3, UR11, R2 ;  /* 0x0000000b031f7c24 */ /* 0x000fe2000f8e0202 */
[----:B------:R-:W-:Y:S01]  /*27c0*/  LEA.HI.X R23, R0, R17, R25, 0x2, P2 ;  /* 0x0000001100177211 */ /* 0x000fe200010f1419 */
[----:B------:R-:W-:Y:S01]  /*27d0*/  HFMA2.MMA R25, -RZ, RZ, 0, 0 ;  /* 0x00000000ff197435 */ /* 0x000fe200000001ff */
[----:B------:R-:W-:Y:S01]  /*27e0*/  LDS R0, [R80] ;  /* 0x0000000050007984 */ /* 0x000fe20000000800 */
[----:B------:R-:W-:-:S02]  /*27f0*/  @!P0 IADD3 R26, P3, R6, R18, RZ ;  /* 0x00000012061a8210 */ /* 0x000fc40007f7e0ff */
[----:B------:R-:W-:Y:S01]  /*2800*/  @!P0 LEA.HI.X R17, R24, UR9, R29, 0x2, P1 ;  /* 0x0000000918118c11 */ /* 0x000fe200088f141d */
[----:B------:R-:W-:Y:S01]  /*2810*/  BAR.SYNC.DEFER_BLOCKING 0x0 ;  /* 0x0000000000007b1d */ /* 0x000fe20000010000 */
[----:B------:R-:W-:Y:S02]  /*2820*/  @!P0 IADD3.X R27, R7, R19, R31, P3, !PT ;  /* 0x00000013071b8210 */ /* 0x000fe40001ffe41f */
[----:B------:R-:W-:-:S03]  /*2830*/  IADD3 R2, P4, R97, R20, RZ ;  /* 0x0000001461027210 */ /* 0x000fc60007f9e0ff */
[----:B------:R-:W-:Y:S01]  /*2840*/  ULDC.64 UR8, c[0x0][0x308] ;  /* 0x0000c20000087ab9 */ /* 0x000fe20000000a00 */
[----:B------:R-:W-:Y:S02]  /*2850*/  ISETP.GE.AND P6, PT, R60, R71, PT ;  /* 0x000000473c00720c */ /* 0x000fe40003fc6270 */
[----:B------:R-:W-:Y:S02]  /*2860*/  LEA R19, P1, R6, UR8, 0x2 ;  /* 0x0000000806137c11 */ /* 0x000fe4000f8210ff */
[----:B------:R-:W-:Y:S02]  /*2870*/  IADD3.X R21, R98, R31, R21, P4, !PT ;  /* 0x0000001f62157210 */ /* 0x000fe400027fe415 */
[----:B------:R-:W-:Y:S02]  /*2880*/  LEA.HI.X R24, R6, UR9, R7, 0x2, P1 ;  /* 0x0000000906187c11 */ /* 0x000fe400088f1407 */
[----:B------:R-:W-:Y:S02]  /*2890*/  LEA R20, P2, R2, R19, 0x2 ;  /* 0x0000001302147211 */ /* 0x000fe400078410ff */
[----:B------:R-:W-:-:S02]  /*28a0*/  @!P0 LEA R18, P1, R26, UR8, 0x2 ;  /* 0x000000081a128c11 */ /* 0x000fc4000f8210ff */
[----:B------:R-:W-:Y:S02]  /*28b0*/  LEA.HI.X R21, R2, R24, R21, 0x2, P2 ;  /* 0x0000001802157211 */ /* 0x000fe400010f1415 */
[----:B------:R-:W-:Y:S02]  /*28c0*/  MOV R2, RZ ;  /* 0x000000ff00027202 */ /* 0x000fe40000000f00 */
[----:B------:R-:W-:Y:S01]  /*28d0*/  @!P0 LEA.HI.X R19, R26, UR9, R27, 0x2, P1 ;  /* 0x000000091a138c11 */ /* 0x000fe200088f141b */
[----:B------:R0:W2:Y:S01]  /*28e0*/  @!P0 LDG.E R25, desc[UR12][R16.64] ;  /* 0x0000000c10198981 */ /* 0x0000a2000c1e1900 */
[-C--:B------:R-:W-:Y:S01]  /*28f0*/  ISETP.GE.AND P1, PT, R62, R71.reuse, PT ;  /* 0x000000473e00720c */ /* 0x080fe20003f26270 */
[----:B------:R-:W-:Y:S01]  /*2900*/  HFMA2.MMA R24, -RZ, RZ, 0, 0 ;  /* 0x00000000ff187435 */ /* 0x000fe200000001ff */
[-C--:B------:R-:W-:Y:S01]  /*2910*/  ISETP.GE.AND P2, PT, R64, R71.reuse, PT ;  /* 0x000000474000720c */ /* 0x080fe20003f46270 */
[----:B------:R-:W3:Y:S01]  /*2920*/  @!P6 LDG.E R2, desc[UR12][R22.64+-0x380] ;  /* 0xfffc800c1602e981 */ /* 0x000ee2000c1e1900 */
[----:B------:R-:W-:-:S02]  /*2930*/  ISETP.GE.AND P3, PT, R66, R71, PT ;  /* 0x000000474200720c */ /* 0x000fc40003f66270 */
[----:B------:R-:W-:Y:S02]  /*2940*/  CS2R R26, SRZ ;  /* 0x00000000001a7805 */ /* 0x000fe4000001ff00 */
[-C--:B------:R-:W-:Y:S02]  /*2950*/  ISETP.GE.AND P4, PT, R67, R71.reuse, PT ;  /* 0x000000474300720c */ /* 0x080fe40003f86270 */
[-C--:B------:R-:W-:Y:S02]  /*2960*/  ISETP.GE.AND P5, PT, R68, R71.reuse, PT ;  /* 0x000000474400720c */ /* 0x080fe40003fa6270 */
[----:B0-----:R-:W-:Y:S02]  /*2970*/  CS2R R16, SRZ ;  /* 0x0000000000107805 */ /* 0x001fe4000001ff00 */
[----:B------:R-:W-:Y:S02]  /*2980*/  ISETP.GE.AND P6, PT, R69, R71, PT ;  /* 0x000000474500720c */ /* 0x000fe40003fc6270 */
[----:B------:R-:W-:Y:S01]  /*2990*/  MOV R29, RZ ;  /* 0x000000ff001d7202 */ /* 0x000fe20000000f00 */
[----:B------:R-:W4:Y:S04]  /*29a0*/  @!P1 LDG.E R27, desc[UR12][R22.64+-0x300] ;  /* 0xfffd000c161b9981 */ /* 0x000f28000c1e1900 */
[----:B------:R-:W5:Y:S04]  /*29b0*/  @!P2 LDG.E R16, desc[UR12][R22.64+-0x280] ;  /* 0xfffd800c1610a981 */ /* 0x000f68000c1e1900 */
[----:B------:R-:W5:Y:S04]  /*29c0*/  @!P3 LDG.E R17, desc[UR12][R22.64+-0x200] ;  /* 0xfffe000c1611b981 */ /* 0x000f68000c1e1900 */
[----:B------:R-:W5:Y:S04]  /*29d0*/  @!P4 LDG.E R24, desc[UR12][R22.64+-0x180] ;  /* 0xfffe800c1618c981 */ /* 0x000f68000c1e1900 */
[----:B------:R-:W5:Y:S04]  /*29e0*/  @!P5 LDG.E R29, desc[UR12][R22.64+-0x100] ;  /* 0xffff000c161dd981 */ /* 0x000f68000c1e1900 */
[----:B------:R-:W5:Y:S01]  /*29f0*/  @!P6 LDG.E R26, desc[UR12][R22.64+-0x80] ;  /* 0xffff800c161ae981 */ /* 0x000f62000c1e1900 */
[----:B------:R-:W-:-:S02]  /*2a00*/  CS2R R30, SRZ ;  /* 0x00000000001e7805 */ /* 0x000fc4000001ff00 */
[----:B------:R-:W-:Y:S02]  /*2a10*/  CS2R R32, SRZ ;  /* 0x0000000000207805 */ /* 0x000fe4000001ff00 */
[----:B------:R-:W-:Y:S01]  /*2a20*/  MOV R35, RZ ;  /* 0x000000ff00237202 */ /* 0x000fe20000000f00 */
        /* <DEDUP_REMOVED lines=9> */
[----:B------:R-:W-:Y:S04]  /*2ac0*/  LDS R22, [R80] ;  /* 0x0000000050167984 */ /* 0x000fe80000000800 */
[----:B------:R-:W-:Y:S04]  /*2ad0*/  LDS R23, [R80+0x4] ;  /* 0x0000040050177984 */ /* 0x000fe80000000800 */
[----:B------:R-:W1:Y:S04]  /*2ae0*/  LDS R2, [R80+0x8] ;  /* 0x0000080050027984 */ /* 0x000e680000000800 */
[----:B------:R-:W2:Y:S04]  /*2af0*/  LDS R25, [R80+0xc] ;  /* 0x00000c0050197984 */ /* 0x000ea80000000800 */
[----:B------:R-:W3:Y:S04]  /*2b00*/  LDS R27, [R80+0x10] ;  /* 0x00001000501b7984 */ /* 0x000ee80000000800 */
[----:B------:R-:W4:Y:S04]  /*2b10*/  LDS R28, [R80+0x14] ;  /* 0x00001400501c7984 */ /* 0x000f280000000800 */
[----:B------:R-:W-:Y:S04]  /*2b20*/  LDS R24, [R80+0x18] ;  /* 0x0000180050187984 */ /* 0x000fe80000000800 */
[----:B------:R-:W5:Y:S01]  /*2b30*/  LDS R29, [R80+0x1c] ;  /* 0x00001c00501d7984 */ /* 0x000f620000000800 */
[----:B------:R-:W-:Y:S01]  /*2b40*/  BAR.SYNC.DEFER_BLOCKING 0x0 ;  /* 0x0000000000007b1d */ /* 0x000fe20000010000 */
[----:B0-----:R-:W-:Y:S01]  /*2b50*/  HFMA2.MMA R26, -RZ, RZ, 0, 0 ;  /* 0x00000000ff1a7435 */ /* 0x001fe200000001ff */
[----:B------:R-:W-:-:S04]  /*2b60*/  CS2R R16, SRZ ;  /* 0x0000000000107805 */ /* 0x000fc8000001ff00 */
        /* <DEDUP_REMOVED lines=9> */
[----:B-1----:R-:W-:-:S04]  /*2c00*/  FMUL.FTZ R34, R2, -1.4426950216293334961 ;  /* 0xbfb8aa3b02227820 */ /* 0x002fc80000410000 */
[----:B------:R-:W1:Y:S01]  /*2c10*/  MUFU.EX2 R36, R34 ;  /* 0x0000002200247308 */ /* 0x000e620000000800 */
[----:B--2---:R-:W-:Y:S01]  /*2c20*/  FMUL.FTZ R38, R25, -1.4426950216293334961 ;  /* 0xbfb8aa3b19267820 */ /* 0x004fe20000410000 */
[----:B---3--:R-:W-:-:S06]  /*2c30*/  FMUL.FTZ R39, R27, -1.4426950216293334961 ;  /* 0xbfb8aa3b1b277820 */ /* 0x008fcc0000410000 */
[----:B------:R-:W2:Y:S01]  /*2c40*/  MUFU.EX2 R38, R38 ;  /* 0x0000002600267308 */ /* 0x000ea20000000800 */
[----:B0-----:R-:W-:Y:S01]  /*2c50*/  FMUL.FTZ R19, R23, -1.4426950216293334961 ;  /* 0xbfb8aa3b17137820 */ /* 0x001fe20000410000 */
[----:B----4-:R-:W-:Y:S01]  /*2c60*/  FMUL.FTZ R20, R28, -1.4426950216293334961 ;  /* 0xbfb8aa3b1c147820 */ /* 0x010fe20000410000 */
[----:B-1----:R-:W-:-:S05]  /*2c70*/  FADD.FTZ R36, R36, 1 ;  /* 0x3f80000024247421 */ /* 0x002fca0000010000 */
[----:B------:R-:W-:Y:S01]  /*2c80*/  MUFU.EX2 R40, R39 ;  /* 0x0000002700287308 */ /* 0x000fe20000000800 */
[----:B------:R-:W-:-:S07]  /*2c90*/  FMUL.FTZ R18, R22, -1.4426950216293334961 ;  /* 0xbfb8aa3b16127820 */ /* 0x000fce0000410000 */
[----:B------:R-:W-:Y:S01]  /*2ca0*/  MUFU.RCP R39, R36 ;  /* 0x0000002400277308 */ /* 0x000fe20000001000 */
[----:B-----5:R-:W-:-:S07]  /*2cb0*/  FMUL.FTZ R42, R29, -1.4426950216293334961 ;  /* 0xbfb8aa3b1d2a7820 */ /* 0x020fce0000410000 */
[----:B------:R-:W0:Y:S01]  /*2cc0*/  MUFU.EX2 R19, R19 ;  /* 0x0000001300137308 */ /* 0x000e220000000800 */
[----:B------:R-:W-:-:S07]  /*2cd0*/  FMUL.FTZ R41, R24, -1.4426950216293334961 ;  /* 0xbfb8aa3b18297820 */ /* 0x000fce0000410000 */
[----:B------:R2:W-:Y:S02]  /*2ce0*/  MUFU.EX2 R21, R20 ;  /* 0x0000001400157308 */ /* 0x0005e40000000800 */
[----:B--2---:R-:W-:-:S06]  /*2cf0*/  FADD.FTZ R20, R38, 1 ;  /* 0x3f80000026147421 */ /* 0x004fcc0000010000 */
        /* <DEDUP_REMOVED lines=82> */
[----:B------:R-:W-:Y:S04]  /*3220*/  STS [R80+0x10], R35 ;  /* 0x0000102350007388 */ /* 0x000fe80000000800 */
[----:B------:R1:W-:Y:S01]  /*3230*/  STS [R80+0x14], R41 ;  /* 0x0000142950007388 */ /* 0x0003e20000000800 */
        /* <DEDUP_REMOVED lines=37> */
.L_x_9171:
[----:B------:R-:W-:Y:S05]  /*3490*/  BSYNC B0 ;  /* 0x0000000000007941 */ /* 0x000fea0003800000 */
.L_x_9170:
        /* <DEDUP_REMOVED lines=61> */
[----:B------:R0:W-:Y:S01]  /*3870*/  STS [R80+0xc], R17 ;  /* 0x00000c1150007388 */ /* 0x0001e20000000800 */
[----:B------:R-:W-:-:S03]  /*3880*/  IMAD R21, R21, UR14, R2 ;  /* 0x0000000e15157c24 */ /* 0x000fc6000f8e0202 */
[----:B------:R-:W-:Y:S04]  /*3890*/  STS [R80+0x10], R27 ;  /* 0x0000101b50007388 */ /* 0x000fe80000000800 */
[----:B------:R-:W-:Y:S01]  /*38a0*/  STS [R80+0x14], R45 ;  /* 0x0000142d50007388 */ /* 0x000fe20000000800 */
[----:B0-----:R-:W-:-:S03]  /*38b0*/  IMAD.WIDE.U32 R16, R20, UR14, RZ ;  /* 0x0000000e14107c25 */ /* 0x001fc6000f8e00ff */
        /* <DEDUP_REMOVED lines=29> */
.L_x_9174:
[----:B------:R-:W-:Y:S05]  /*3a90*/  BSYNC B0 ;  /* 0x0000000000007941 */ /* 0x000fea0003800000 */
.L_x_9173:
        /* <DEDUP_REMOVED lines=25> */
.L_x_9172:
        /* <DEDUP_REMOVED lines=23> */
[----:B0-----:R-:W-:Y:S01]  /*3da0*/  ISETP.GE.AND P0, PT, R16, 0x1, PT ;  /* 0x000000011000780c */ /* 0x001fe20003f06270 */
[----:B------:R-:W-:Y:S01]  /*3db0*/  FFMA.FTZ R53, R87, R106, R2 ;  /* 0x0000006a57357223 */ /* 0x000fe20000010002 */
[----:B------:R-:W-:Y:S02]  /*3dc0*/  MOV R125, RZ ;  /* 0x000000ff007d7202 */ /* 0x000fe40000000f00 */
[----:B------:R-:W-:Y:S01]  /*3dd0*/  MOV R129, RZ ;  /* 0x000000ff00817202 */ /* 0x000fe20000000f00 */
[----:B------:R-:W-:-:S08]  /*3de0*/  FFMA.FTZ R53, R88, R105, R53 ;  /* 0x0000006958357223 */ /* 0x000fd00000010035 */
[----:B------:R-:W-:Y:S05]  /*3df0*/  @!P0 BRA `(.L_x_9175) ;  /* 0x0000002000dc8947 */ /* 0x000fea0003800000 */
[----:B------:R-:W0:Y:S01]  /*3e00*/  LDC.64 R18, c[0x0][0x348] ;  /* 0x0000d200ff127b82 */ /* 0x000e220000000a00 */
[----:B------:R-:W-:Y:S01]  /*3e10*/  MOV R16, R52 ;  /* 0x0000003400107202 */ /* 0x000fe20000000f00 */
[----:B------:R-:W-:Y:S01]  /*3e20*/  ULDC.64 UR6, c[0x0][0x350] ;  /* 0x0000d40000067ab9 */ /* 0x000fe20000000a00 */
[----:B------:R-:W-:Y:S02]  /*3e30*/  MOV R17, RZ ;  /* 0x000000ff00117202 */ /* 0x000fe40000000f00 */
[----:B------:R-:W-:Y:S02]  /*3e40*/  CS2R R118, SRZ ;  /* 0x0000000000767805 */ /* 0x000fe4000001ff00 */
        /* <DEDUP_REMOVED lines=16> */
[----:B------:R-:W-:Y:S01]  /*3f50*/  ULDC.64 UR18, c[0x0][0x270] ;  /* 0x00009c0000127ab9 */ /* 0x000fe20000000a00 */
[----:B------:R-:W-:Y:S01]  /*3f60*/  ULDC.64 UR16, c[0x0][0x268] ;  /* 0x00009a0000107ab9 */ /* 0x000fe20000000a00 */
[----:B0-----:R-:W-:-:S02]  /*3f70*/  IMAD R2, R18, UR15, RZ ;  /* 0x0000000f12027c24 */ /* 0x001fc4000f8e02ff */
        /* <DEDUP_REMOVED lines=41> */
.L_x_9196:
[----:B----4-:R-:W-:Y:S01]  /*4210*/  SHF.R.S32.HI R44, RZ, 0x1f, R118 ;  /* 0x0000001fff2c7819 */ /* 0x010fe20000011476 */
[----:B------:R-:W-:Y:S01]  /*4220*/  IMAD.WIDE.U32 R138, R118, UR10, R6 ;  /* 0x0000000a768a7c25 */ /* 0x000fe2000f8e0006 */
[----:B------:R-:W-:Y:S02]  /*4230*/  MOV R134, R22 ;  /* 0x0000001600867202 */ /* 0x000fe40000000f00 */
[-C--:B------:R-:W-:Y:S01]  /*4240*/  ISETP.GE.AND P3, PT, R60, R71.reuse, PT ;  /* 0x000000473c00720c */ /* 0x080fe20003f66270 */
[----:B------:R-:W-:Y:S01]  /*4250*/  IMAD R137, R44, UR10, RZ ;  /* 0x0000000a2c897c24 */ /* 0x000fe2000f8e02ff */
[----:B------:R-:W-:Y:S01]  /*4260*/  ISETP.GE.AND P4, PT, R62, R71, PT ;  /* 0x000000473e00720c */ /* 0x000fe20003f86270 */
[----:B------:R-:W-:Y:S01]  /*4270*/  IMAD R45, R44, UR8, RZ ;  /* 0x000000082c2d7c24 */ /* 0x000fe2000f8e02ff */
[----:B------:R-:W-:Y:S01]  /*4280*/  LEA R140, P2, R138, R56, 0x2 ;  /* 0x000000388a8c7211 */ /* 0x000fe200078410ff */
[C---:B------:R-:W-:Y:S02]  /*4290*/  IMAD R141, R118.reuse, UR11, R137 ;  /* 0x0000000b768d7c24 */ /* 0x040fe4000f8e0289 */
[----:B---3--:R-:W-:-:S04]  /*42a0*/  IMAD.WIDE.U32 R42, R118, UR8, R134 ;  /* 0x00000008762a7c25 */ /* 0x008fc8000f8e0086 */
[----:B------:R-:W-:Y:S01]  /*42b0*/  IMAD R137, R118, UR9, R45 ;  /* 0x0000000976897c24 */ /* 0x000fe2000f8e022d */
[----:B0-----:R-:W-:Y:S02]  /*42c0*/  LEA R136, P1, R42, R18, 0x2 ;  /* 0x000000122a887211 */ /* 0x001fe400078210ff */
[----:B------:R-:W-:Y:S02]  /*42d0*/  IADD3 R45, R139, R141, RZ ;  /* 0x0000008d8b2d7210 */ /* 0x000fe40007ffe0ff */
[----:B------:R-:W-:Y:S02]  /*42e0*/  IADD3 R2, R43, R137, RZ ;  /* 0x000000892b027210 */ /* 0x000fe40007ffe0ff */
[----:B------:R-:W-:Y:S02]  /*42f0*/  LEA.HI.X R141, R138, R58, R45, 0x2, P2 ;  /* 0x0000003a8a8d7211 */ /* 0x000fe400010f142d */
[----:B------:R-:W-:Y:S01]  /*4300*/  LEA.HI.X R137, R42, R19, R2, 0x2, P1 ;  /* 0x000000132a897211 */ /* 0x000fe200008f1402 */
[----:B------:R-:W-:Y:S01]  /*4310*/  HFMA2.MMA R2, -RZ, RZ, 0, 0 ;  /* 0x00000000ff027435 */ /* 0x000fe200000001ff */
[----:B------:R-:W-:Y:S01]  /*4320*/  MOV R139, RZ ;  /* 0x000000ff008b7202 */ /* 0x000fe20000000f00 */
[----:B------:R-:W-:Y:S01]  /*4330*/  HFMA2.MMA R45, -RZ, RZ, 0, 0 ;  /* 0x00000000ff2d7435 */ /* 0x000fe200000001ff */
[-C--:B------:R-:W-:Y:S01]  /*4340*/  ISETP.GE.AND P1, PT, R64, R71.reuse, PT ;  /* 0x000000474000720c */ /* 0x080fe20003f26270 */
[----:B------:R-:W-:Y:S01]  /*4350*/  HFMA2.MMA R143, -RZ, RZ, 0, 0 ;  /* 0x00000000ff8f7435 */ /* 0x000fe200000001ff */
[----:B------:R-:W-:-:S02]  /*4360*/  ISETP.GE.AND P2, PT, R66, R71, PT ;  /* 0x000000474200720c */ /* 0x000fc40003f46270 */
[-C--:B------:R-:W-:Y:S01]  /*4370*/  ISETP.GE.AND P5, PT, R69, R71.reuse, PT ;  /* 0x000000474500720c */ /* 0x080fe20003fa6270 */
[----:B------:R-:W4:Y:S01]  /*4380*/  @!P4 LDG.E R139, desc[UR12][R140.64+0x100] ;  /* 0x0001000c8c8bc981 */ /* 0x000f22000c1e1900 */
[----:B------:R-:W-:-:S03]  /*4390*/  ISETP.GE.AND P4, PT, R68, R71, PT ;  /* 0x000000474400720c */ /* 0x000fc60003f86270 */
[----:B--2---:R-:W2:Y:S01]  /*43a0*/  @!P3 LDG.E R2, desc[UR12][R140.64+0x80] ;  /* 0x0000800c8c02b981 */ /* 0x004ea2000c1e1900 */
[----:B------:R-:W-:Y:S01]  /*43b0*/  ISETP.GE.AND P3, PT, R67, R71, PT ;  /* 0x000000474300720c */ /* 0x000fe20003f66270 */
[----:B------:R-:W-:Y:S01]  /*43c0*/  HFMA2.MMA R145, -RZ, RZ, 0, 0 ;  /* 0x00000000ff917435 */ /* 0x000fe200000001ff */
[----:B------:R-:W-:Y:S01]  /*43d0*/  MOV R122, RZ ;  /* 0x000000ff007a7202 */ /* 0x000fe20000000f00 */
[----:B------:R-:W4:Y:S01]  /*43e0*/  @!P0 LDG.E R45, desc[UR12][R140.64] ;  /* 0x0000000c8c2d8981 */ /* 0x000f22000c1e1900 */
[----:B------:R-:W-:Y:S02]  /*43f0*/  MOV R124, RZ ;  /* 0x000000ff007c7202 */ /* 0x000fe40000000f00 */
[----:B------:R-:W-:Y:S01]  /*4400*/  MOV R126, RZ ;  /* 0x000000ff007e7202 */ /* 0x000fe20000000f00 */
[----:B------:R-:W2:Y:S04]  /*4410*/  @!P2 LDG.E R143, desc[UR12][R140.64+0x200] ;  /* 0x0002000c8c8fa981 */ /* 0x000ea8000c1e1900 */
[----:B------:R-:W2:Y:S04]  /*4420*/  @!P1 LDG.E R122, desc[UR12][R140.64+0x180] ;  /* 0x0001800c8c7a9981 */ /* 0x000ea8000c1e1900 */
[----:B------:R-:W2:Y:S04]  /*4430*/  @!P3 LDG.E R124, desc[UR12][R140.64+0x280] ;  /* 0x0002800c8c7cb981 */ /* 0x000ea8000c1e1900 */
[----:B------:R-:W2:Y:S04]  /*4440*/  @!P4 LDG.E R145, desc[UR12][R140.64+0x300] ;  /* 0x0003000c8c91c981 */ /* 0x000ea8000c1e1900 */
[----:B------:R-:W2:Y:S04]  /*4450*/  @!P5 LDG.E R126, desc[UR12][R140.64+0x380] ;  /* 0x0003800c8c7ed981 */ /* 0x000ea8000c1e1900 */
[----:B------:R3:W2:Y:S01]  /*4460*/  LDG.E R120, desc[UR12][R136.64] ;  /* 0x0000000c88787981 */ /* 0x0006a2000c1e1900 */
        /* <DEDUP_REMOVED lines=8> */
[----:B---3--:R-:W-:-:S04]  /*44f0*/  LEA R136, P2, R42, R16, 0x2 ;  /* 0x000000102a887211 */ /* 0x008fc800078410ff */
[----:B------:R-:W-:Y:S02]  /*4500*/  LEA.HI.X R137, R42, R17, R43, 0x2, P2 ;  /* 0x000000112a897211 */ /* 0x000fe400010f142b */
[----:B------:R-:W-:-:S04]  /*4510*/  ISETP.NE.AND P1, PT, R155, RZ, PT ;  /* 0x000000ff9b00720c */ /* 0x000fc80003f25270 */
[----:B------:R-:W-:Y:S02]  /*4520*/  ISETP.LT.OR P3, PT, R70, 0x2, P1 ;  /* 0x000000024600780c */ /* 0x000fe40000f61670 */
[----:B------:R-:W-:-:S11]  /*4530*/  ISETP.NE.AND P2, PT, R52, RZ, PT ;  /* 0x000000ff3400720c */ /* 0x000fd60003f45270 */
[----:B------:R-:W0:Y:S01]  /*4540*/  @!P3 LDC R128, c[0x0][0x21c] ;  /* 0x00008700ff80bb82 */ /* 0x000e220000000800 */
[----:B------:R-:W-:Y:S02]  /*4550*/  LEA R42, R116, R118, 0x8 ;  /* 0x00000076742a7211 */ /* 0x000fe400078e40ff */
[----:B------:R-:W-:Y:S02]  /*4560*/  @P2 IADD3 R42, R52, 0x200, RZ ;  /* 0x00000200342a2810 */ /* 0x000fe40007ffe0ff */
[----:B------:R-:W-:Y:S01]  /*4570*/  @!P3 IADD3 R43, R70, -0x2, RZ ;  /* 0xfffffffe462bb810 */ /* 0x000fe20007ffe0ff */
[----:B----4-:R-:W-:Y:S04]  /*4580*/  STS [R72], R45 ;  /* 0x0000002d48007388 */ /* 0x010fe80000000800 */
[----:B-12---:R1:W-:Y:S04]  /*4590*/  STS [R73+0x80], R2 ;  /* 0x0000800249007388 */ /* 0x0063e80000000800 */
[----:B------:R-:W-:Y:S04]  /*45a0*/  STS [R74+0x100], R139 ;  /* 0x0001008b4a007388 */ /* 0x000fe80000000800 */
[----:B------:R-:W-:Y:S04]  /*45b0*/  STS [R75+0x180], R122 ;  /* 0x0001807a4b007388 */ /* 0x000fe80000000800 */
[----:B------:R2:W-:Y:S04]  /*45c0*/  STS [R76+0x200], R143 ;  /* 0x0002008f4c007388 */ /* 0x0005e80000000800 */
[----:B------:R-:W-:Y:S04]  /*45d0*/  STS [R77+0x280], R124 ;  /* 0x0002807c4d007388 */ /* 0x000fe80000000800 */
[----:B------:R3:W-:Y:S04]  /*45e0*/  STS [R78+0x300], R145 ;  /* 0x000300914e007388 */ /* 0x0007e80000000800 */
[----:B------:R-:W-:Y:S01]  /*45f0*/  STS [R79+0x380], R126 ;  /* 0x0003807e4f007388 */ /* 0x000fe20000000800 */
[----:B------:R-:W-:-:S03]  /*4600*/  NOP ;  /* 0x0000000000007918 */ /* 0x000fc60000000000 */
[----:B------:R4:W3:Y:S01]  /*4610*/  LDG.E R147, desc[UR12][R136.64] ;  /* 0x0000000c88937981 */ /* 0x0008e2000c1e1900 */
[----:B------:R-:W-:Y:S01]  /*4620*/  FMUL.FTZ R138, R120, 1.4426950216293334961 ;  /* 0x3fb8aa3b788a7820 */ /* 0x000fe20000410000 */
[----:B-1----:R-:W-:Y:S01]  /*4630*/  LEA R2, R42, R99, 0x2 ;  /* 0x000000632a027211 */ /* 0x002fe200078e10ff */
[----:B0-----:R-:W-:Y:S01]  /*4640*/  @!P3 IMAD R43, R43, R128, R118 ;  /* 0x000000802b2bb224 */ /* 0x001fe200078e0276 */
[----:B------:R-:W-:Y:S01]  /*4650*/  LDS R122, [R80+0x4] ;  /* 0x00000400507a7984 */ /* 0x000fe20000000800 */
[----:B------:R-:W-:-:S03]  /*4660*/  FMUL.FTZ R45, R138, R89 ;  /* 0x000000598a2d7220 */ /* 0x000fc60000410000 */
[----:B------:R-:W-:Y:S01]  /*4670*/  LDS R126, [R80+0x8] ;  /* 0x00000800507e7984 */ /* 0x000fe20000000800 */
[----:B------:R-:W0:Y:S03]  /*4680*/  MUFU.EX2 R161, R45 ;  /* 0x0000002d00a17308 */ /* 0x000e260000000800 */
[----:B------:R-:W-:Y:S04]  /*4690*/  LDS R128, [R80+0xc] ;  /* 0x00000c0050807984 */ /* 0x000fe80000000800 */
[----:B------:R-:W-:Y:S04]  /*46a0*/  LDS R130, [R80+0x10] ;  /* 0x0000100050827984 */ /* 0x000fe80000000800 */
[----:B------:R-:W-:Y:S04]  /*46b0*/  LDS R132, [R80+0x14] ;  /* 0x0000140050847984 */ /* 0x000fe80000000800 */
[----:B------:R-:W-:Y:S04]  /*46c0*/  LDS R134, [R80+0x18] ;  /* 0x0000180050867984 */ /* 0x000fe80000000800 */
[----:B----4-:R-:W-:Y:S04]  /*46d0*/  LDS R136, [R80+0x1c] ;  /* 0x00001c0050887984 */ /* 0x010fe80000000800 */
[----:B------:R-:W1:Y:S01]  /*46e0*/  LDS R124, [R80] ;  /* 0x00000000507c7984 */ /* 0x000e620000000800 */
[----:B------:R-:W-:-:S03]  /*46f0*/  FMUL.FTZ R142, R138, R90 ;  /* 0x0000005a8a8e7220 */ /* 0x000fc60000410000 */
[----:B0-----:R0:W-:Y:S01]  /*4700*/  STS [R2+0xa88], R161 ;  /* 0x000a88a102007388 */ /* 0x0011e20000000800 */
[C---:B------:R-:W-:Y:S02]  /*4710*/  FMUL.FTZ R146, R138.reuse, R92 ;  /* 0x0000005c8a927220 */ /* 0x040fe40000410000 */
[----:B------:R-:W4:Y:S01]  /*4720*/  MUFU.EX2 R142, R142 ;  /* 0x0000008e008e7308 */ /* 0x000f220000000800 */
[C---:B------:R-:W-:Y:S01]  /*4730*/  FMUL.FTZ R148, R138.reuse, R91 ;  /* 0x0000005b8a947220 */ /* 0x040fe20000410000 */
[----:B------:R-:W-:Y:S01]  /*4740*/  HFMA2.MMA R140, -RZ, RZ, 0, 0 ;  /* 0x00000000ff8c7435 */ /* 0x000fe200000001ff */
[----:B------:R-:W-:-:S05]  /*4750*/  FMUL.FTZ R150, R138, R94 ;  /* 0x0000005e8a967220 */ /* 0x000fca0000410000 */
[----:B------:R-:W2:Y:S01]  /*4760*/  MUFU.EX2 R146, R146 ;  /* 0x0000009200927308 */ /* 0x000ea20000000800 */
[C---:B------:R-:W-:Y:S01]  /*4770*/  FMUL.FTZ R144, R138.reuse, R93 ;  /* 0x0000005d8a907220 */ /* 0x040fe20000410000 */
[----:B------:R-:W-:Y:S01]  /*4780*/  @!P3 IMAD.WIDE R42, R43, 0x8, R12 ;  /* 0x000000082b2ab825 */ /* 0x000fe200078e020c */
[----:B------:R-:W-:Y:S06]  /*4790*/  BAR.SYNC.DEFER_BLOCKING 0x0 ;  /* 0x0000000000007b1d */ /* 0x000fec0000010000 */
[----:B------:R-:W0:Y:S01]  /*47a0*/  MUFU.EX2 R148, R148 ;  /* 0x0000009400947308 */ /* 0x000e220000000800 */
[----:B------:R-:W-:-:S07]  /*47b0*/  FMUL.FTZ R154, R138, R96 ;  /* 0x000000608a9a7220 */ /* 0x000fce0000410000 */
[----:B------:R-:W1:Y:S08]  /*47c0*/  MUFU.EX2 R150, R150 ;  /* 0x0000009600967308 */ /* 0x000e700000000800 */
[----:B------:R-:W3:Y:S01]  /*47d0*/  MUFU.EX2 R144, R144 ;  /* 0x0000009000907308 */ /* 0x000ee20000000800 */
[----:B------:R4:W5:Y:S07]  /*47e0*/  @!P3 LDG.E R140, desc[UR12][R42.64+0x4] ;  /* 0x0000040c2a8cb981 */ /* 0x00096e000c1e1900 */
[----:B------:R-:W3:Y:S01]  /*47f0*/  MUFU.EX2 R154, R154 ;  /* 0x0000009a009a7308 */ /* 0x000ee20000000800 */
[----:B----4-:R-:W-:-:S04]  /*4800*/  FMUL.FTZ R43, R161, R142 ;  /* 0x0000008ea12b7220 */ /* 0x010fc80000410000 */
[----:B--2---:R-:W-:-:S04]  /*4810*/  FMUL.FTZ R43, R146, R43 ;  /* 0x0000002b922b7220 */ /* 0x004fc80000410000 */
[----:B0-----:R-:W-:-:S04]  /*4820*/  FMUL.FTZ R43, R148, R43 ;  /* 0x0000002b942b7220 */ /* 0x001fc80000410000 */
[----:B-1----:R-:W-:Y:S01]  /*4830*/  FMUL.FTZ R45, R150, R43 ;  /* 0x0000002b962d7220 */ /* 0x002fe20000410000 */
[----:B------:R-:W-:Y:S01]  /*4840*/  FMUL.FTZ R143, R82, R89 ;  /* 0x00000059528f7220 */ /* 0x000fe20000410000 */
[----:B------:R-:W-:Y:S02]  /*4850*/  FMUL.FTZ R159, R81, R90 ;  /* 0x0000005a519f7220 */ /* 0x000fe40000410000 */
[----:B---3--:R-:W-:Y:S01]  /*4860*/  FMUL.FTZ R145, R144, R45 ;  /* 0x0000002d90917220 */ /* 0x008fe20000410000 */
[----:B------:R-:W-:Y:S01]  /*4870*/  FMUL.FTZ R141, R83, R92 ;  /* 0x0000005c538d7220 */ /* 0x000fe20000410000 */
[----:B------:R-:W-:Y:S01]  /*4880*/  ISETP.NE.AND P3, PT, R52, 0x1f, PT ;  /* 0x0000001f3400780c */ /* 0x000fe20003f65270 */
[----:B------:R-:W-:Y:S01]  /*4890*/  FMUL.FTZ R160, R143, R124 ;  /* 0x0000007c8fa07220 */ /* 0x000fe20000410000 */
[----:B------:R-:W-:Y:S01]  /*48a0*/  FMUL.FTZ R149, R154, R145 ;  /* 0x000000919a957220 */ /* 0x000fe20000410000 */
[----:B------:R-:W-:Y:S01]  /*48b0*/  FMUL.FTZ R145, R159, R122 ;  /* 0x0000007a9f917220 */ /* 0x000fe20000410000 */
[----:B------:R-:W-:Y:S01]  /*48c0*/  FMUL.FTZ R139, R84, R91 ;  /* 0x0000005b548b7220 */ /* 0x000fe20000410000 */
[----:B------:R-:W-:-:S02]  /*48d0*/  FMUL.FTZ R167, R141, R126 ;  /* 0x0000007e8da77220 */ /* 0x000fc40000410000 */
[----:B------:R-:W-:Y:S01]  /*48e0*/  FFMA.FTZ R141, R160, R142, R145 ;  /* 0x0000008ea08d7223 */ /* 0x000fe20000010091 */
[----:B------:R-:W-:Y:S01]  /*48f0*/  FMUL.FTZ R171, R139, R128 ;  /* 0x000000808bab7220 */ /* 0x000fe20000410000 */
[----:B------:R-:W-:Y:S02]  /*4900*/  FMUL.FTZ R157, R85, R94 ;  /* 0x0000005e559d7220 */ /* 0x000fe40000410000 */
[----:B------:R-:W-:Y:S01]  /*4910*/  FFMA.FTZ R139, R146, R141, R167 ;  /* 0x0000008d928b7223 */ /* 0x000fe200000100a7 */
[----:B------:R-:W-:Y:S01]  /*4920*/  FMUL.FTZ R137, R86, R93 ;  /* 0x0000005d56897220 */ /* 0x000fe20000410000 */
[----:B------:R-:W-:Y:S01]  /*4930*/  @P3 LEA R2, R52, R99, 0x2 ;  /* 0x0000006334023211 */ /* 0x000fe200078e10ff */
[----:B------:R-:W-:Y:S01]  /*4940*/  FMUL.FTZ R141, R157, R130 ;  /* 0x000000829d8d7220 */ /* 0x000fe20000410000 */
[----:B------:R-:W-:Y:S01]  /*4950*/  FFMA.FTZ R139, R148, R139, R171 ;  /* 0x0000008b948b7223 */ /* 0x000fe200000100ab */
[----:B------:R-:W-:-:S03]  /*4960*/  FMUL.FTZ R162, R137, R132 ;  /* 0x0000008489a27220 */ /* 0x000fc60000410000 */
[----:B------:R-:W-:Y:S02]  /*4970*/  FFMA.FTZ R137, R150, R139, R141 ;  /* 0x0000008b96897223 */ /* 0x000fe4000001008d */
[----:B------:R0:W1:Y:S01]  /*4980*/  @P3 LDS R139, [R2+0x128c] ;  /* 0x00128c00028b3984 */ /* 0x0000620000000800 */
[----:B------:R-:W-:-:S06]  /*4990*/  FMUL.FTZ R152, R138, R95 ;  /* 0x0000005f8a987220 */ /* 0x000fcc0000410000 */
[----:B------:R-:W2:Y:S01]  /*49a0*/  MUFU.EX2 R152, R152 ;  /* 0x0000009800987308 */ /* 0x000ea20000000800 */
[----:B------:R-:W-:Y:S01]  /*49b0*/  FMUL.FTZ R43, R87, R96 ;  /* 0x00000060572b7220 */ /* 0x000fe20000410000 */
[----:B------:R-:W-:Y:S01]  /*49c0*/  BSSY B0, `(.L_x_9176) ;  /* 0x0000014000007945 */ /* 0x000fe20003800000 */
[----:B------:R-:W-:Y:S02]  /*49d0*/  FMUL.FTZ R45, R88, R95 ;  /* 0x0000005f582d7220 */ /* 0x000fe40000410000 */
[----:B------:R-:W-:Y:S01]  /*49e0*/  FMUL.FTZ R179, R43, R134 ;  /* 0x000000862bb37220 */ /* 0x000fe20000410000 */
[----:B--2---:R-:W-:Y:S01]  /*49f0*/  FMUL.FTZ R138, R152, R149 ;  /* 0x00000095988a7220 */ /* 0x004fe20000410000 */
[-C--:B------:R-:W-:Y:S01]  /*4a00*/  FMUL.FTZ R181, R106, R147.reuse ;  /* 0x000000936ab57220 */ /* 0x080fe20000410000 */
[-C--:B------:R-:W-:Y:S01]  /*4a10*/  FMUL.FTZ R183, R105, R147.reuse ;  /* 0x0000009369b77220 */ /* 0x080fe20000410000 */
[-C--:B------:R-:W-:Y:S01]  /*4a20*/  FMUL.FTZ R175, R104, R147.reuse ;  /* 0x0000009368af7220 */ /* 0x080fe20000410000 */
[----:B------:R-:W-:-:S02]  /*4a30*/  FMUL.FTZ R177, R103, R147 ;  /* 0x0000009367b17220 */ /* 0x000fc40000410000 */
[----:B------:R-:W-:Y:S01]  /*4a40*/  FFMA.FTZ R143, R152, R183, R181 ;  /* 0x000000b7988f7223 */ /* 0x000fe200000100b5 */
[----:B01----:R-:W-:Y:S06]  /*4a50*/  @P3 BRA `(.L_x_9177) ;  /* 0x0000000000283947 */ /* 0x003fec0003800000 */
        /* <DEDUP_REMOVED lines=10> */
.L_x_9177:
[----:B------:R-:W-:Y:S05]  /*4b00*/  BSYNC B0 ;  /* 0x0000000000007941 */ /* 0x000fea0003800000 */
.L_x_9176:
[----:B------:R-:W-:Y:S01]  /*4b10*/  FFMA.FTZ R137, R144, R137, R162 ;  /* 0x0000008990897223 */ /* 0x000fe200000100a2 */
[----:B-1----:R-:W-:Y:S01]  /*4b20*/  FMUL.FTZ R43, R152, R139 ;  /* 0x0000008b982b7220 */ /* 0x002fe20000410000 */
        /* <DEDUP_REMOVED lines=12> */
[----:B0-----:R-:W0:Y:S01]  /*4bf0*/  SHFL.UP PT, R2, R137, 0x1, RZ ;  /* 0x0420000089027989 */ /* 0x001e2200000e00ff */
        /* <DEDUP_REMOVED lines=9> */
[----:B------:R-:W-:Y:S01]  /*4c90*/  ISETP.NE.AND P5, PT, R52, RZ, PT ;  /* 0x000000ff3400720c */ /* 0x000fe20003fa5270 */
[----:B------:R-:W-:Y:S01]  /*4ca0*/  FMUL.FTZ R156, R142, R143 ;  /* 0x0000008f8e9c7220 */ /* 0x000fe20000410000 */
[----:B------:R-:W-:Y:S02]  /*4cb0*/  BSSY B0, `(.L_x_9178) ;  /* 0x0000096000007945 */ /* 0x000fe40003800000 */
        /* <DEDUP_REMOVED lines=31> */
[----:B------:R-:W-:-:S02]  /*4eb0*/  HFMA2.MMA R42, -RZ, RZ, 1.875, 0 ;  /* 0x3f800000ff2a7435 */ /* 0x000fc400000001ff */
[----:B------:R-:W2:Y:S04]  /*4ec0*/  SHFL.DOWN PT, R153, R149, 0x8, 0x1f ;  /* 0x09001f0095997f89 */ /* 0x000ea800000e0000 */
[----:B------:R-:W3:Y:S06]  /*4ed0*/  SHFL.DOWN PT, R151, R156, 0x8, 0x1f ;  /* 0x09001f009c977f89 */ /* 0x000eec00000e0000 */
[C---:B0-----:R-:W-:Y:S01]  /*4ee0*/  @P4 FFMA.FTZ R137, R138.reuse, R2, R137 ;  /* 0x000000028a894223 */ /* 0x041fe20000010089 */
[----:B-1----:R-:W-:Y:S01]  /*4ef0*/  @P4 FMUL.FTZ R138, R138, R43 ;  /* 0x0000002b8a8a4220 */ /* 0x002fe20000410000 */
[----:B------:R-:W-:-:S03]  /*4f00*/  ISETP.GE.U32.AND P4, PT, R155, 0x18, PT ;  /* 0x000000189b00780c */ /* 0x000fc60003f86070 */
[----:B------:R-:W0:Y:S01]  /*4f10*/  SHFL.UP PT, R2, R137, 0x10, RZ ;  /* 0x0600000089027989 */ /* 0x000e2200000e00ff */
[----:B------:R-:W-:-:S03]  /*4f20*/  MOV R43, RZ ;  /* 0x000000ff002b7202 */ /* 0x000fc60000000f00 */
[----:B------:R-:W1:Y:S04]  /*4f30*/  SHFL.UP PT, R143, R138, 0x10, RZ ;  /* 0x060000008a8f7989 */ /* 0x000e6800000e00ff */
[----:B------:R-:W-:Y:S01]  /*4f40*/  @!P1 LDS.64 R42, [R147+0x1308] ;  /* 0x00130800932a9984 */ /* 0x000fe20000000a00 */
[----:B------:R-:W-:Y:S01]  /*4f50*/  ISETP.GE.AND P1, PT, R54, 0x10, PT ;  /* 0x000000103600780c */ /* 0x000fe20003f26270 */
[C---:B--2---:R-:W-:Y:S01]  /*4f60*/  @!P4 FFMA.FTZ R149, R156.reuse, R153, R149 ;  /* 0x000000999c95c223 */ /* 0x044fe20000010095 */
[----:B---3--:R-:W-:Y:S01]  /*4f70*/  @!P4 FMUL.FTZ R156, R156, R151 ;  /* 0x000000979c9cc220 */ /* 0x008fe20000410000 */
[----:B------:R-:W-:-:S03]  /*4f80*/  ISETP.GE.U32.AND P4, PT, R155, 0x10, PT ;  /* 0x000000109b00780c */ /* 0x000fc60003f86070 */
[----:B------:R-:W2:Y:S04]  /*4f90*/  SHFL.DOWN PT, R153, R149, 0x10, 0x1f ;  /* 0x0a001f0095997f89 */ /* 0x000ea800000e0000 */
[----:B------:R-:W3:Y:S03]  /*4fa0*/  SHFL.DOWN PT, R151, R156, 0x10, 0x1f ;  /* 0x0a001f009c977f89 */ /* 0x000ee600000e0000 */
[C---:B0-----:R-:W-:Y:S02]  /*4fb0*/  @P1 FFMA.FTZ R137, R138.reuse, R2, R137 ;  /* 0x000000028a891223 */ /* 0x041fe40000010089 */
[----:B-----5:R-:W-:Y:S01]  /*4fc0*/  SHFL.IDX PT, R2, R140, RZ, 0x1f ;  /* 0x00001fff8c027589 */ /* 0x020fe200000e0000 */
[----:B-1----:R-:W-:Y:S01]  /*4fd0*/  @P1 FMUL.FTZ R138, R138, R143 ;  /* 0x0000008f8a8a1220 */ /* 0x002fe20000410000 */
[----:B------:R-:W-:-:S02]  /*4fe0*/  FMUL.FTZ R143, R122, R159 ;  /* 0x0000009f7a8f7220 */ /* 0x000fc40000410000 */
[----:B------:R-:W-:Y:S04]  /*4ff0*/  SHFL.UP PT, R137, R137, 0x1, RZ ;  /* 0x0420000089897989 */ /* 0x000fe800000e00ff */
[----:B------:R-:W0:Y:S01]  /*5000*/  SHFL.UP PT, R138, R138, 0x1, RZ ;  /* 0x042000008a8a7989 */ /* 0x000e2200000e00ff */
[C---:B--2---:R-:W-:Y:S01]  /*5010*/  @!P4 FFMA.FTZ R149, R156.reuse, R153, R149 ;  /* 0x000000999c95c223 */ /* 0x044fe20000010095 */
[----:B---3--:R-:W-:-:S04]  /*5020*/  @!P4 FMUL.FTZ R156, R156, R151 ;  /* 0x000000979c9cc220 */ /* 0x008fc80000410000 */
[----:B------:R-:W-:Y:S04]  /*5030*/  SHFL.DOWN PT, R164, R149, 0x1, 0x1f ;  /* 0x08201f0095a47f89 */ /* 0x000fe800000e0000 */
[----:B------:R-:W-:Y:S04]  /*5040*/  SHFL.IDX PT, R158, R43, RZ, 0x1f ;  /* 0x00001fff2b9e7589 */ /* 0x000fe800000e0000 */
[----:B------:R-:W1:Y:S01]  /*5050*/  SHFL.DOWN PT, R151, R156, 0x1, 0x1f ;  /* 0x08201f009c977f89 */ /* 0x000e6200000e0000 */
[----:B0-----:R-:W-:-:S03]  /*5060*/  @P2 FFMA.FTZ R2, R138, R2, R137 ;  /* 0x000000028a022223 */ /* 0x001fc60000010089 */
[----:B------:R-:W0:Y:S01]  /*5070*/  SHFL.IDX PT, R156, R156, RZ, 0x1f ;  /* 0x00001fff9c9c7589 */ /* 0x000e2200000e0000 */
[----:B------:R-:W-:-:S04]  /*5080*/  FFMA.FTZ R161, R161, R2, R160 ;  /* 0x00000002a1a17223 */ /* 0x000fc800000100a0 */
[-C--:B------:R-:W-:Y:S01]  /*5090*/  FFMA.FTZ R140, R142, R161.reuse, R143 ;  /* 0x000000a18e8c7223 */ /* 0x080fe2000001008f */
[-C--:B------:R-:W-:Y:S01]  /*50a0*/  FFMA.FTZ R147, R0, R161.reuse, RZ ;  /* 0x000000a100937223 */ /* 0x080fe200000100ff */
[----:B------:R-:W-:Y:S01]  /*50b0*/  FFMA.FTZ R145, R142, R161, R145 ;  /* 0x000000a18e917223 */ /* 0x000fe20000010091 */
[----:B------:R-:W-:Y:S01]  /*50c0*/  FADD.FTZ R2, -R160, R161 ;  /* 0x000000a1a0027221 */ /* 0x000fe20000010100 */
[----:B------:R-:W-:Y:S01]  /*50d0*/  FADD.FTZ R137, -R143, R140 ;  /* 0x0000008c8f897221 */ /* 0x000fe20000010100 */
[----:B------:R-:W-:Y:S01]  /*50e0*/  FFMA.FTZ R147, R100, R140, R147 ;  /* 0x0000008c64937223 */ /* 0x000fe20000010093 */
[----:B------:R-:W-:Y:S01]  /*50f0*/  FFMA.FTZ R140, R146, R145, R167 ;  /* 0x00000091928c7223 */ /* 0x000fe200000100a7 */
[----:B------:R2:W3:Y:S03]  /*5100*/  SHFL.IDX PT, R143, R149, RZ, 0x1f ;  /* 0x00001fff958f7589 */ /* 0x0004e600000e0000 */
[----:B------:R-:W-:Y:S01]  /*5110*/  FFMA.FTZ R160, R148, R140, R171 ;  /* 0x0000008c94a07223 */ /* 0x000fe200000100ab */
[----:B------:R-:W-:Y:S01]  /*5120*/  FADD.FTZ R138, -R167, R140 ;  /* 0x0000008ca78a7221 */ /* 0x000fe20000010100 */
[----:B-1----:R-:W-:Y:S01]  /*5130*/  @P3 FFMA.FTZ R158, R151, R158, R164 ;  /* 0x0000009e979e3223 */ /* 0x002fe200000100a4 */
[----:B------:R-:W-:Y:S01]  /*5140*/  IADD3 R164, -R14, UR7, -R52 ;  /* 0x000000070ea47c10 */ /* 0x000fe2000fffe934 */
[----:B------:R-:W-:-:S02]  /*5150*/  FFMA.FTZ R141, R150, R160, R141 ;  /* 0x000000a0968d7223 */ /* 0x000fc4000001008d */
[----:B------:R-:W-:Y:S01]  /*5160*/  FFMA.FTZ R139, R158, R139, R183 ;  /* 0x0000008b9e8b7223 */ /* 0x000fe200000100b7 */
[----:B------:R-:W-:Y:S01]  /*5170*/  FFMA.FTZ R158, R102, R140, R147 ;  /* 0x0000008c669e7223 */ /* 0x000fe20000010093 */
[----:B------:R-:W-:Y:S01]  /*5180*/  FMUL.FTZ R147, R130, R157 ;  /* 0x0000009d82937220 */ /* 0x000fe20000410000 */
[----:B------:R-:W-:Y:S01]  /*5190*/  FFMA.FTZ R141, R144, R141, R162 ;  /* 0x0000008d908d7223 */ /* 0x000fe200000100a2 */
[----:B------:R-:W-:Y:S01]  /*51a0*/  FFMA.FTZ R145, R152, R139, R181 ;  /* 0x0000008b98917223 */ /* 0x000fe200000100b5 */
[-C--:B--2---:R-:W-:Y:S01]  /*51b0*/  FFMA.FTZ R149, R101, R160.reuse, R158 ;  /* 0x000000a065957223 */ /* 0x084fe2000001009e */
[----:B------:R-:W-:Y:S01]  /*51c0*/  FFMA.FTZ R157, R150, R160, R147 ;  /* 0x000000a0969d7223 */ /* 0x000fe20000010093 */
[----:B0-----:R-:W-:Y:S01]  /*51d0*/  FMUL.FTZ R42, R156, R42 ;  /* 0x0000002a9c2a7220 */ /* 0x001fe20000410000 */
[C---:B------:R-:W-:Y:S01]  /*51e0*/  FFMA.FTZ R153, R154.reuse, R145, R177 ;  /* 0x000000919a997223 */ /* 0x040fe200000100b1 */
[----:B------:R-:W-:Y:S01]  /*51f0*/  FFMA.FTZ R154, R154, R141, R179 ;  /* 0x0000008d9a9a7223 */ /* 0x000fe200000100b3 */
[----:B------:R-:W-:Y:S01]  /*5200*/  FFMA.FTZ R158, R104, R157, R149 ;  /* 0x0000009d689e7223 */ /* 0x000fe20000010095 */
[----:B------:R-:W-:Y:S01]  /*5210*/  ISETP.GE.AND P1, PT, R164, 0x1, PT ;  /* 0x00000001a400780c */ /* 0x000fe20003f26270 */
[----:B------:R-:W-:Y:S01]  /*5220*/  FFMA.FTZ R151, R144, R153, R175 ;  /* 0x0000009990977223 */ /* 0x000fe200000100af */
[----:B------:R-:W-:Y:S01]  /*5230*/  FADD.FTZ R144, -R147, R157 ;  /* 0x0000009d93907221 */ /* 0x000fe20000010100 */
[----:B------:R-:W-:Y:S01]  /*5240*/  FADD.FTZ R140, -R171, R160 ;  /* 0x000000a0ab8c7221 */ /* 0x000fe20000010100 */
[----:B---3--:R-:W-:Y:S01]  /*5250*/  FFMA.FTZ R43, R156, R43, R143 ;  /* 0x0000002b9c2b7223 */ /* 0x008fe2000001008f */
        /* <DEDUP_REMOVED lines=9> */
[----:B------:R-:W-:Y:S01]  /*52f0*/  SHF.L.U32 R146, R52, 0x3, RZ ;  /* 0x0000000334927819 */ /* 0x000fe200000006ff */
[----:B------:R-:W-:Y:S01]  /*5300*/  FMUL.FTZ R162, R145, R96 ;  /* 0x0000006091a27220 */ /* 0x000fe20000410000 */
[----:B------:R-:W-:Y:S01]  /*5310*/  FMUL.FTZ R161, R88, R169 ;  /* 0x000000a958a17220 */ /* 0x000fe20000410000 */
[----:B------:R-:W-:Y:S01]  /*5320*/  FFMA.FTZ R143, R142, R141, R163 ;  /* 0x0000008d8e8f7223 */ /* 0x000fe200000100a3 */
[----:B------:R-:W-:Y:S01]  /*5330*/  LEA.HI.SX32 R152, R146, R146, 0x1b ;  /* 0x0000009292987211 */ /* 0x000fe200078fdaff */
[----:B------:R-:W-:Y:S01]  /*5340*/  FADD.FTZ R146, -R45, R158 ;  /* 0x0000009e2d927221 */ /* 0x000fe20000010100 */
[----:B------:R-:W-:Y:S01]  /*5350*/  FFMA.FTZ R142, R105, R158, R154 ;  /* 0x0000009e698e7223 */ /* 0x000fe2000001009a */
[----:B------:R-:W-:Y:S01]  /*5360*/  FMUL.FTZ R45, R143, R89 ;  /* 0x000000598f2d7220 */ /* 0x000fe20000410000 */
[----:B------:R-:W-:Y:S01]  /*5370*/  FMUL.FTZ R156, R141, R90 ;  /* 0x0000005a8d9c7220 */ /* 0x000fe20000410000 */
[----:B------:R-:W-:Y:S01]  /*5380*/  @!P5 LEA R163, R118, R99, 0x3 ;  /* 0x0000006376a3d211 */ /* 0x000fe200078e18ff */
[----:B------:R-:W-:Y:S01]  /*5390*/  FMUL.FTZ R158, R147, R92 ;  /* 0x0000005c939e7220 */ /* 0x000fe20000410000 */
[----:B------:R-:W-:Y:S01]  /*53a0*/  FFMA.FTZ R154, R2, R45, RZ ;  /* 0x0000002d029a7223 */ /* 0x000fe200000100ff */
        /* <DEDUP_REMOVED lines=11> */
[----:B0-----:R-:W-:Y:S01]  /*5460*/  FMUL.FTZ R43, R149, R91 ;  /* 0x0000005b952b7220 */ /* 0x001fe20000410000 */
[----:B------:R-:W-:-:S02]  /*5470*/  FMUL.FTZ R163, R85, R160 ;  /* 0x000000a055a37220 */ /* 0x000fc40000410000 */
[----:B------:R-:W-:Y:S01]  /*5480*/  STS [R152+0x444], R167 ;  /* 0x000444a798007388 */ /* 0x000fe20000000800 */
[-C--:B-1----:R-:W-:Y:S01]  /*5490*/  FMUL.FTZ R161, R84, R43.reuse ;  /* 0x0000002b54a17220 */ /* 0x082fe20000410000 */
[----:B--2---:R-:W-:Y:S01]  /*54a0*/  FFMA.FTZ R159, R140, R43, R157 ;  /* 0x0000002b8c9f7223 */ /* 0x004fe2000001009d */
[----:B------:R-:W-:Y:S01]  /*54b0*/  FMUL.FTZ R157, R83, R158 ;  /* 0x0000009e539d7220 */ /* 0x000fe20000410000 */
        /* <DEDUP_REMOVED lines=21> */
.L_x_9179:
[----:B------:R-:W-:Y:S05]  /*5610*/  BSYNC B0 ;  /* 0x0000000000007941 */ /* 0x000fea0003800000 */
.L_x_9178:
[----:B------:R-:W-:Y:S01]  /*5620*/  LEA.HI.SX32 R42, R163, R52, 0x1b ;  /* 0x00000034a32a7211 */ /* 0x000fe200078fdaff */
[----:B------:R-:W-:Y:S01]  /*5630*/  USHF.L.U64.HI UR22, UR5, 0x2, UR6 ;  /* 0x0000000205167899 */ /* 0x000fe20008010206 */
[----:B------:R-:W-:Y:S01]  /*5640*/  ISETP.GE.AND P1, PT, R164, 0x21, PT ;  /* 0x00000021a400780c */ /* 0x000fe20003f26270 */
[----:B------:R-:W-:Y:S01]  /*5650*/  USHF.L.U32 UR23, UR5, 0x2, URZ ;  /* 0x0000000205177899 */ /* 0x000fe2000800063f */
[----:B------:R-:W-:Y:S01]  /*5660*/  LEA R42, R42, R99, 0x2 ;  /* 0x000000632a2a7211 */ /* 0x000fe200078e10ff */
[----:B------:R-:W-:Y:S01]  /*5670*/  FFMA.FTZ R159, R148, R162, R159 ;  /* 0x000000a2949f7223 */ /* 0x000fe2000001009f */
[----:B------:R-:W-:Y:S01]  /*5680*/  FMUL.FTZ R154, R146, R169 ;  /* 0x000000a9929a7220 */ /* 0x000fe20000410000 */
[----:B0-----:R-:W-:Y:S01]  /*5690*/  IMAD R44, R20, UR22, RZ ;  /* 0x00000016142c7c24 */ /* 0x001fe2000f8e02ff */
[----:B------:R-:W-:Y:S01]  /*56a0*/  BSSY B0, `(.L_x_9180) ;  /* 0x000000a000007945 */ /* 0x000fe20003800000 */
[----:B-1----:R0:W1:Y:S01]  /*56b0*/  LDS R45, [R42+0x4b0] ;  /* 0x0004b0002a2d7984 */ /* 0x0020620000000800 */
        /* <DEDUP_REMOVED lines=8> */
.L_x_9181:
[----:B------:R-:W-:Y:S05]  /*5740*/  BSYNC B0 ;  /* 0x0000000000007941 */ /* 0x000fea0003800000 */
.L_x_9180:
        /* <DEDUP_REMOVED lines=16> */
[----:B------:R-:W-:-:S05]  /*5850*/  IMAD.WIDE.U32 R42, R20, UR23, R34 ;  /* 0x00000017142a7c25 */ /* 0x000fca000f8e0022 */
[----:B------:R-:W-:-:S05]  /*5860*/  IADD3 R43, R161, R43, RZ ;  /* 0x0000002ba12b7210 */ /* 0x000fca0007ffe0ff */
[----:B-1----:R0:W-:Y:S02]  /*5870*/  REDG.E.ADD.F32.FTZ.RN.STRONG.GPU desc[UR12][R42.64], R45 ;  /* 0x0000002d2a0079a6 */ /* 0x0021e4000c10f38c */
.L_x_9183:
[----:B------:R-:W-:Y:S05]  /*5880*/  BSYNC B0 ;  /* 0x0000000000007941 */ /* 0x000fea0003800000 */
.L_x_9182:
        /* <DEDUP_REMOVED lines=9> */
.L_x_9185:
[----:B------:R-:W-:Y:S05]  /*5920*/  BSYNC B0 ;  /* 0x0000000000007941 */ /* 0x000fea0003800000 */
.L_x_9184:
[----:B-12---:R1:W2:Y:S01]  /*5930*/  LDS R45, [R158+0x630] ;  /* 0x000630009e2d7984 */ /* 0x0062a20000000800 */
[----:B------:R-:W-:Y:S01]  /*5940*/  BSSY B0, `(.L_x_9186) ;  /* 0x0000008000007945 */ /* 0x000fe20003800000 */
[----:B------:R-:W-:Y:S02]  /*5950*/  IADD3 R157, R52, 0xe0, RZ ;  /* 0x000000e0349d7810 */ /* 0x000fe40007ffe0ff */
[----:B------:R-:W-:Y:S02]  /*5960*/  LEA.HI.SX32 R152, R159, R52, 0x1b ;  /* 0x000000349f987211 */ /* 0x000fe400078fdaff */
[----:B0-----:R-:W-:Y:S01]  /*5970*/  LEA R156, R44, R99, 0x2 ;  /* 0x000000632c9c7211 */ /* 0x001fe200078e10ff */
[----:B------:R-:W-:Y:S06]  /*5980*/  @!P2 BRA `(.L_x_9187) ;  /* 0x00000000000ca947 */ /* 0x000fec0003800000 */
[----:B------:R-:W-:-:S04]  /*5990*/  IMAD.WIDE.U32 R42, R20, UR23, R30 ;  /* 0x00000017142a7c25 */ /* 0x000fc8000f8e001e */
[----:B------:R-:W-:-:S05]  /*59a0*/  IMAD.IADD R43, R161, 0x1, R43 ;  /* 0x00000001a12b7824 */ /* 0x000fca00078e022b */
[----:B--2---:R0:W-:Y:S02]  /*59b0*/  REDG.E.ADD.F32.FTZ.RN.STRONG.GPU desc[UR12][R42.64], R45 ;  /* 0x0000002d2a0079a6 */ /* 0x0041e4000c10f38c */
.L_x_9187:
[----:B------:R-:W-:Y:S05]  /*59c0*/  BSYNC B0 ;  /* 0x0000000000007941 */ /* 0x000fea0003800000 */
.L_x_9186:
        /* <DEDUP_REMOVED lines=8> */
.L_x_9189:
[----:B------:R-:W-:Y:S05]  /*5a50*/  BSYNC B0 ;  /* 0x0000000000007941 */ /* 0x000fea0003800000 */
.L_x_9188:
[----:B--23--:R2:W3:Y:S01]  /*5a60*/  LDS R45, [R152+0x730] ;  /* 0x00073000982d7984 */ /* 0x00c4e20000000800 */
[----:B------:R-:W-:Y:S01]  /*5a70*/  BSSY B0, `(.L_x_9190) ;  /* 0x0000006000007945 */ /* 0x000fe20003800000 */
[----:B------:R-:W-:-:S03]  /*5a80*/  LEA R44, R44, R99, 0x2 ;  /* 0x000000632c2c7211 */ /* 0x000fc600078e10ff */
[----:B------:R-:W-:Y:S05]  /*5a90*/  @!P4 BRA `(.L_x_9191) ;  /* 0x00000000000cc947 */ /* 0x000fea0003800000 */
[----:B------:R-:W-:-:S05]  /*5aa0*/  IMAD.WIDE.U32 R42, R20, UR23, R26 ;  /* 0x00000017142a7c25 */ /* 0x000fca000f8e001a */
[----:B------:R-:W-:-:S05]  /*5ab0*/  IADD3 R43, R161, R43, RZ ;  /* 0x0000002ba12b7210 */ /* 0x000fca0007ffe0ff */
[----:B---3--:R4:W-:Y:S02]  /*5ac0*/  REDG.E.ADD.F32.FTZ.RN.STRONG.GPU desc[UR12][R42.64], R45 ;  /* 0x0000002d2a0079a6 */ /* 0x0089e4000c10f38c */
.L_x_9191:
[----:B------:R-:W-:Y:S05]  /*5ad0*/  BSYNC B0 ;  /* 0x0000000000007941 */ /* 0x000fea0003800000 */
.L_x_9190:
[----:B---34-:R3:W4:Y:S01]  /*5ae0*/  LDS R45, [R44+0x7b0] ;  /* 0x0007b0002c2d7984 */ /* 0x0187220000000800 */
[----:B------:R-:W-:Y:S01]  /*5af0*/  BSSY B0, `(.L_x_9192) ;  /* 0x0000005000007945 */ /* 0x000fe20003800000 */
[----:B------:R-:W-:-:S03]  /*5b00*/  IMAD.WIDE.U32 R42, R20, UR23, R24 ;  /* 0x00000017142a7c25 */ /* 0x000fc6000f8e0018 */
[----:B------:R-:W-:Y:S05]  /*5b10*/  @!P5 BRA `(.L_x_9193) ;  /* 0x000000000008d947 */ /* 0x000fea0003800000 */
[----:B------:R-:W-:-:S05]  /*5b20*/  IADD3 R43, R161, R43, RZ ;  /* 0x0000002ba12b7210 */ /* 0x000fca0007ffe0ff */
[----:B----4-:R4:W-:Y:S02]  /*5b30*/  REDG.E.ADD.F32.FTZ.RN.STRONG.GPU desc[UR12][R42.64], R45 ;  /* 0x0000002d2a0079a6 */ /* 0x0109e4000c10f38c */
.L_x_9193:
[----:B------:R-:W-:Y:S05]  /*5b40*/  BSYNC B0 ;  /* 0x0000000000007941 */ /* 0x000fea0003800000 */
.L_x_9192:
        /* <DEDUP_REMOVED lines=11> */
[C---:B------:R-:W-:Y:S01]  /*5c00*/  FMUL.FTZ R145, R120.reuse, R145 ;  /* 0x0000009178917220 */ /* 0x040fe20000410000 */
[C---:B------:R-:W-:Y:S01]  /*5c10*/  FMUL.FTZ R147, R120.reuse, R147 ;  /* 0x0000009378937220 */ /* 0x040fe20000410000 */
[----:B------:R-:W-:Y:S01]  /*5c20*/  FFMA.FTZ R144, R85, R130, R144 ;  /* 0x0000008255907223 */ /* 0x000fe20000010090 */
[-C--:B---3--:R-:W-:Y:S01]  /*5c30*/  FMUL.FTZ R44, R120, R141.reuse ;  /* 0x0000008d782c7220 */ /* 0x088fe20000410000 */
[----:B------:R-:W-:Y:S01]  /*5c40*/  FMUL.FTZ R148, R145, R148 ;  /* 0x0000009491947220 */ /* 0x000fe20000410000 */
[----:B------:R-:W3:Y:S01]  /*5c50*/  @!P2 S2R R161, SR_CgaCtaId ;  /* 0x0000000000a1a919 */ /* 0x000ee20000008800 */
[----:B------:R-:W-:Y:S01]  /*5c60*/  FMUL.FTZ R138, R147, R138 ;  /* 0x0000008a938a7220 */ /* 0x000fe20000410000 */
[----:B------:R-:W-:Y:S01]  /*5c70*/  FMUL.FTZ R122, R122, R141 ;  /* 0x0000008d7a7a7220 */ /* 0x000fe20000410000 */
[----:B------:R-:W-:Y:S01]  /*5c80*/  FMUL.FTZ R44, R44, R137 ;  /* 0x000000892c2c7220 */ /* 0x000fe20000410000 */
[----:B------:R-:W-:Y:S01]  /*5c90*/  FFMA.FTZ R148, R87, R134, R148 ;  /* 0x0000008657947223 */ /* 0x000fe20000010094 */
[----:B------:R-:W-:Y:S01]  /*5ca0*/  FFMA.FTZ R138, R83, R126, R138 ;  /* 0x0000007e538a7223 */ /* 0x000fe2000001008a */
[----:B------:R-:W-:Y:S01]  /*5cb0*/  BSSY B0, `(.L_x_9194) ;  /* 0x0000046000007945 */ /* 0x000fe20003800000 */
[----:B------:R-:W-:Y:S01]  /*5cc0*/  FFMA.FTZ R44, R81, R122, R44 ;  /* 0x0000007a512c7223 */ /* 0x000fe2000001002c */
[----:B----4-:R-:W-:Y:S01]  /*5cd0*/  @!P1 FADD.FTZ R142, R142, R45 ;  /* 0x0000002d8e8e9221 */ /* 0x010fe20000010000 */
[----:B------:R-:W-:Y:S01]  /*5ce0*/  FFMA.FTZ R123, R134, R96, R123 ;  /* 0x00000060867b7223 */ /* 0x000fe2000001007b */
[----:B------:R-:W-:Y:S01]  /*5cf0*/  FADD.FTZ R119, R144, R119 ;  /* 0x0000007790777221 */ /* 0x000fe20000010000 */
[----:B------:R-:W-:Y:S01]  /*5d00*/  FADD.FTZ R109, R148, R109 ;  /* 0x0000006d946d7221 */ /* 0x000fe20000010000 */
[----:B-----5:R-:W-:Y:S01]  /*5d10*/  @!P1 FADD.FTZ R154, R154, R43 ;  /* 0x0000002b9a9a9221 */ /* 0x020fe20000010000 */
[----:B------:R-:W4:Y:S01]  /*5d20*/  SHFL.DOWN PT, R45, R142, 0x2, 0x1f ;  /* 0x08401f008e2d7f89 */ /* 0x000f2200000e0000 */
[----:B------:R-:W-:Y:S01]  /*5d30*/  ISETP.GT.AND P1, PT, R54, 0x1d, PT ;  /* 0x0000001d3600780c */ /* 0x000fe20003f24270 */
[----:B------:R-:W-:Y:S01]  /*5d40*/  FFMA.FTZ R113, R126, R92, R113 ;  /* 0x0000005c7e717223 */ /* 0x000fe20000010071 */
[----:B------:R-:W-:Y:S01]  /*5d50*/  FFMA.FTZ R111, R122, R90, R111 ;  /* 0x0000005a7a6f7223 */ /* 0x000fe2000001006f */
[----:B------:R-:W5:Y:S01]  /*5d60*/  SHFL.DOWN PT, R43, R154, 0x2, 0x1f ;  /* 0x08401f009a2b7f89 */ /* 0x000f6200000e0000 */
[----:B------:R-:W-:Y:S01]  /*5d70*/  FADD.FTZ R125, R138, R125 ;  /* 0x0000007d8a7d7221 */ /* 0x000fe20000010000 */
[----:B------:R-:W-:-:S08]  /*5d80*/  FADD.FTZ R127, R44, R127 ;  /* 0x0000007f2c7f7221 */ /* 0x000fd00000010000 */
        /* <DEDUP_REMOVED lines=11> */
[-C--:B------:R-:W-:Y:S01]  /*5e40*/  FMUL.FTZ R45, R132, R153.reuse ;  /* 0x00000099842d7220 */ /* 0x080fe20000410000 */
[----:B------:R-:W-:Y:S01]  /*5e50*/  FMUL.FTZ R153, R120, R153 ;  /* 0x0000009978997220 */ /* 0x000fe20000410000 */
[----:B-----5:R-:W-:-:S02]  /*5e60*/  @!P1 FADD.FTZ R154, R154, R43 ;  /* 0x0000002b9a9a9221 */ /* 0x020fc40000010000 */
[----:B------:R-:W4:Y:S01]  /*5e70*/  SHFL.DOWN PT, R159, R142, 0x10, 0x1f ;  /* 0x0a001f008e9f7f89 */ /* 0x000f2200000e0000 */
[----:B------:R-:W-:Y:S01]  /*5e80*/  FMUL.FTZ R153, R153, R150 ;  /* 0x0000009699997220 */ /* 0x000fe20000410000 */
[----:B------:R-:W-:Y:S01]  /*5e90*/  ISETP.GT.AND P1, PT, R54, 0xf, PT ;  /* 0x0000000f3600780c */ /* 0x000fe20003f24270 */
[----:B------:R-:W-:Y:S01]  /*5ea0*/  FFMA.FTZ R112, R45, R93, R112 ;  /* 0x0000005d2d707223 */ /* 0x000fe20000010070 */
[----:B------:R-:W5:Y:S01]  /*5eb0*/  SHFL.DOWN PT, R157, R154, 0x10, 0x1f ;  /* 0x0a001f009a9d7f89 */ /* 0x000f6200000e0000 */
[----:B------:R-:W-:Y:S01]  /*5ec0*/  FFMA.FTZ R42, R86, R45, R153 ;  /* 0x0000002d562a7223 */ /* 0x000fe20000010099 */
[-C--:B------:R-:W-:Y:S01]  /*5ed0*/  FMUL.FTZ R45, R136, R139.reuse ;  /* 0x0000008b882d7220 */ /* 0x080fe20000410000 */
[----:B------:R-:W-:Y:S01]  /*5ee0*/  FMUL.FTZ R139, R120, R139 ;  /* 0x0000008b788b7220 */ /* 0x000fe20000410000 */
[-C--:B------:R-:W-:Y:S01]  /*5ef0*/  FMUL.FTZ R43, R128, R149.reuse ;  /* 0x00000095802b7220 */ /* 0x080fe20000410000 */
[----:B------:R-:W-:Y:S01]  /*5f00*/  FMUL.FTZ R149, R120, R149 ;  /* 0x0000009578957220 */ /* 0x000fe20000410000 */
[----:B------:R-:W-:Y:S01]  /*5f10*/  FADD.FTZ R117, R42, R117 ;  /* 0x000000752a757221 */ /* 0x000fe20000010000 */
[----:B------:R-:W-:Y:S01]  /*5f20*/  FMUL.FTZ R139, R139, R146 ;  /* 0x000000928b8b7220 */ /* 0x000fe20000410000 */
[----:B------:R-:W-:Y:S01]  /*5f30*/  @!P2 MOV R42, 0x400 ;  /* 0x00000400002aa802 */ /* 0x000fe20000000f00 */
[----:B------:R-:W-:Y:S01]  /*5f40*/  FMUL.FTZ R149, R149, R140 ;  /* 0x0000008c95957220 */ /* 0x000fe20000410000 */
[----:B------:R-:W-:Y:S01]  /*5f50*/  FFMA.FTZ R114, R45, R95, R114 ;  /* 0x0000005f2d727223 */ /* 0x000fe20000010072 */
[----:B------:R-:W-:Y:S01]  /*5f60*/  FFMA.FTZ R130, R88, R45, R139 ;  /* 0x0000002d58827223 */ /* 0x000fe2000001008b */
[-C--:B------:R-:W-:Y:S01]  /*5f70*/  FMUL.FTZ R45, R124, R143.reuse ;  /* 0x0000008f7c2d7220 */ /* 0x080fe20000410000 */
[----:B------:R-:W-:Y:S01]  /*5f80*/  FMUL.FTZ R143, R120, R143 ;  /* 0x0000008f788f7220 */ /* 0x000fe20000410000 */
[----:B------:R-:W-:Y:S01]  /*5f90*/  FFMA.FTZ R110, R43, R91, R110 ;  /* 0x0000005b2b6e7223 */ /* 0x000fe2000001006e */
[----:B------:R-:W-:Y:S01]  /*5fa0*/  FFMA.FTZ R128, R84, R43, R149 ;  /* 0x0000002b54807223 */ /* 0x000fe20000010095 */
[----:B---3--:R-:W-:Y:S01]  /*5fb0*/  @!P2 LEA R99, R161, R42, 0x18 ;  /* 0x0000002aa163a211 */ /* 0x008fe200078ec0ff */
[----:B------:R-:W-:Y:S01]  /*5fc0*/  FMUL.FTZ R143, R143, R2 ;  /* 0x000000028f8f7220 */ /* 0x000fe20000410000 */
[----:B------:R-:W-:Y:S01]  /*5fd0*/  FADD.FTZ R107, R130, R107 ;  /* 0x0000006b826b7221 */ /* 0x000fe20000010000 */
[----:B------:R-:W-:Y:S01]  /*5fe0*/  FADD.FTZ R121, R128, R121 ;  /* 0x0000007980797221 */ /* 0x000fe20000010000 */
[----:B----4-:R-:W-:Y:S01]  /*5ff0*/  @!P1 FADD.FTZ R142, R142, R159 ;  /* 0x0000009f8e8e9221 */ /* 0x010fe20000010000 */
[----:B------:R-:W-:Y:S01]  /*6000*/  FFMA.FTZ R2, R82, R45, R143 ;  /* 0x0000002d52027223 */ /* 0x000fe2000001008f */
[----:B------:R-:W-:Y:S01]  /*6010*/  FFMA.FTZ R108, R45, R89, R108 ;  /* 0x000000592d6c7223 */ /* 0x000fe2000001006c */
[----:B-----5:R-:W-:-:S02]  /*6020*/  @!P1 FADD.FTZ R154, R154, R157 ;  /* 0x0000009d9a9a9221 */ /* 0x020fc40000010000 */
[----:B------:R-:W-:Y:S01]  /*6030*/  MOV R43, R142 ;  /* 0x0000008e002b7202 */ /* 0x000fe20000000f00 */
[----:B------:R-:W-:Y:S02]  /*6040*/  FADD.FTZ R129, R2, R129 ;  /* 0x0000008102817221 */ /* 0x000fe40000010000 */
[----:B------:R-:W-:-:S05]  /*6050*/  MOV R42, R154 ;  /* 0x0000009a002a7202 */ /* 0x000fca0000000f00 */
[----:B------:R3:W-:Y:S01]  /*6060*/  @!P2 STS.64 [R99+0x858], R42 ;  /* 0x0008582a6300a388 */ /* 0x0007e20000000a00 */
[----:B------:R-:W-:Y:S06]  /*6070*/  BAR.SYNC.DEFER_BLOCKING 0x0 ;  /* 0x0000000000007b1d */ /* 0x000fec0000010000 */
[----:B------:R-:W-:Y:S05]  /*6080*/  @P3 BRA `(.L_x_9195) ;  /* 0x0000000000203947 */ /* 0x000fea0003800000 */
[----:B------:R-:W-:Y:S02]  /*6090*/  ISETP.NE.AND P1, PT, R70, UR24, PT ;  /* 0x0000001846007c0c */ /* 0x000fe4000bf25270 */
[----:B------:R-:W-:-:S11]  /*60a0*/  LEA R44, R118, R99, 0x2 ;  /* 0x00000063762c7211 */ /* 0x000fd600078e10ff */
[----:B------:R-:W3:Y:S04]  /*60b0*/  @P1 LDS R2, [R44+0x1f08] ;  /* 0x001f08002c021984 */ /* 0x000ee80000000800 */
[----:B------:R-:W4:Y:S01]  /*60c0*/  @P1 LDS R45, [R44+0x1b08] ;  /* 0x001b08002c2d1984 */ /* 0x000f220000000800 */
[----:B---3--:R-:W-:Y:S01]  /*60d0*/  @P1 FADD.FTZ R43, R43, R2 ;  /* 0x000000022b2b1221 */ /* 0x008fe20000010000 */
[----:B----4-:R-:W-:-:S04]  /*60e0*/  @P1 FADD.FTZ R42, R42, R45 ;  /* 0x0000002d2a2a1221 */ /* 0x010fc80000010000 */
[----:B------:R4:W-:Y:S04]  /*60f0*/  STS [R44+0x1f08], R43 ;  /* 0x001f082b2c007388 */ /* 0x0009e80000000800 */
[----:B------:R4:W-:Y:S02]  /*6100*/  STS [R44+0x1b08], R42 ;  /* 0x001b082a2c007388 */ /* 0x0009e40000000800 */
.L_x_9195:
[----:B------:R-:W-:Y:S05]  /*6110*/  BSYNC B0 ;  /* 0x0000000000007941 */ /* 0x000fea0003800000 */
.L_x_9194:
[----:B------:R-:W-:Y:S01]  /*6120*/  IADD3 R118, R118, 0x1, RZ ;  /* 0x0000000176767810 */ /* 0x000fe20007ffe0ff */
[----:B------:R-:W-:-:S03]  /*6130*/  UIADD3 UR5, UP0, UR5, 0x1, URZ ;  /* 0x0000000105057890 */ /* 0x000fc6000ff1e03f */
[----:B------:R-:W-:Y:S01]  /*6140*/  ISETP.GE.AND P1, PT, R118, UR25, PT ;  /* 0x0000001976007c0c */ /* 0x000fe2000bf26270 */
[----:B------:R-:W-:-:S12]  /*6150*/  UIADD3.X UR6, URZ, UR6, URZ, UP0, !UPT ;  /* 0x000000063f067290 */ /* 0x000fd800087fe43f */
[----:B------:R-:W-:Y:S05]  /*6160*/  @!P1 BRA `(.L_x_9196) ;  /* 0xffffffe000289947 */ /* 0x000fea000383ffff */
.L_x_9175:
[----:B------:R-:W-:Y:S01]  /*6170*/  BAR.SYNC.DEFER_BLOCKING 0x0 ;  /* 0x0000000000007b1d */ /* 0x000fe20000010000 */
[----:B---34-:R-:W-:Y:S02]  /*6180*/  IADD3 R43, -R14, UR7, RZ ;  /* 0x000000070e2b7c10 */ /* 0x018fe4000fffe1ff */
[----:B------:R-:W-:Y:S02]  /*6190*/  MOV R0, RZ ;  /* 0x000000ff00007202 */ /* 0x000fe40000000f00 */
[-C--:B------:R-:W-:Y:S02]  /*61a0*/  ISETP.GE.AND P5, PT, R6, R43.reuse, PT ;  /* 0x0000002b0600720c */ /* 0x080fe40003fa6270 */
[----:B------:R-:W-:Y:S02]  /*61b0*/  CS2R R16, SRZ ;  /* 0x0000000000107805 */ /* 0x000fe4000001ff00 */
[----:B------:R-:W-:Y:S02]  /*61c0*/  ISETP.GE.AND P0, PT, R60, R43, PT ;  /* 0x0000002b3c00720c */ /* 0x000fe40003f06270 */
[----:B------:R-:W-:-:S02]  /*61d0*/  MOV R2, RZ ;  /* 0x000000ff00027202 */ /* 0x000fc40000000f00 */
[----:B------:R-:W-:Y:S01]  /*61e0*/  MOV R19, RZ ;  /* 0x000000ff00137202 */ /* 0x000fe20000000f00 */
[----:B------:R-:W3:Y:S01]  /*61f0*/  S2UR UR6, SR_CgaCtaId ;  /* 0x00000000000679c3 */ /* 0x000ee20000008800 */
[-C--:B------:R-:W-:Y:S02]  /*6200*/  ISETP.GE.AND P1, PT, R62, R43.reuse, PT ;  /* 0x0000002b3e00720c */ /* 0x080fe40003f26270 */
[-C--:B------:R-:W-:Y:S02]  /*6210*/  ISETP.GE.AND P2, PT, R64, R43.reuse, PT ;  /* 0x0000002b4000720c */ /* 0x080fe40003f46270 */
[-C--:B------:R-:W-:Y:S02]  /*6220*/  ISETP.GE.AND P3, PT, R66, R43.reuse, PT ;  /* 0x0000002b4200720c */ /* 0x080fe40003f66270 */
[----:B------:R-:W-:Y:S02]  /*6230*/  ISETP.GE.AND P4, PT, R67, R43, PT ;  /* 0x0000002b4300720c */ /* 0x000fe40003f86270 */
[----:B------:R-:W-:-:S02]  /*6240*/  CS2R R14, SRZ ;  /* 0x00000000000e7805 */ /* 0x000fc4000001ff00 */
[----:B------:R-:W-:Y:S01]  /*6250*/  ISETP.NE.AND P6, PT, R52, RZ, PT ;  /* 0x000000ff3400720c */ /* 0x000fe20003fc5270 */
[----:B------:R-:W-:Y:S01]  /*6260*/  UMOV UR5, 0x400 ;  /* 0x0000040000057882 */ /* 0x000fe20000000000 */
[----:B------:R-:W4:Y:S01]  /*6270*/  LDC.64 R38, c[0x0][0x388] ;  /* 0x0000e200ff267b82 */ /* 0x000f220000000a00 */
[----:B------:R-:W5:Y:S01]  /*6280*/  @!P5 LDG.E R131, desc[UR12][R4.64] ;  /* 0x0000000c0483d981 */ /* 0x000f62000c1e1900 */
[----:B------:R-:W-:-:S03]  /*6290*/  ISETP.GE.AND P5, PT, R68, R43, PT ;  /* 0x0000002b4400720c */ /* 0x000fc60003fa6270 */
[----:B------:R-:W2:Y:S01]  /*62a0*/  @!P0 LDG.E R0, desc[UR12][R4.64+0x80] ;  /* 0x0000800c04008981 */ /* 0x000ea2000c1e1900 */
[----:B------:R-:W-:-:S03]  /*62b0*/  ISETP.GE.AND P0, PT, R69, R43, PT ;  /* 0x0000002b4500720c */ /* 0x000fc60003f06270 */
[----:B------:R-:W4:Y:S04]  /*62c0*/  @!P1 LDG.E R15, desc[UR12][R4.64+0x100] ;  /* 0x0001000c040f9981 */ /* 0x000f28000c1e1900 */
[----:B------:R-:W4:Y:S04]  /*62d0*/  @!P2 LDG.E R2, desc[UR12][R4.64+0x180] ;  /* 0x0001800c0402a981 */ /* 0x000f28000c1e1900 */
[----:B------:R-:W4:Y:S04]  /*62e0*/  @!P3 LDG.E R17, desc[UR12][R4.64+0x200] ;  /* 0x0002000c0411b981 */ /* 0x000f28000c1e1900 */
[----:B------:R-:W4:Y:S04]  /*62f0*/  @!P4 LDG.E R14, desc[UR12][R4.64+0x280] ;  /* 0x0002800c040ec981 */ /* 0x000f28000c1e1900 */
[----:B------:R-:W4:Y:S04]  /*6300*/  @!P5 LDG.E R19, desc[UR12][R4.64+0x300] ;  /* 0x0003000c0413d981 */ /* 0x000f28000c1e1900 */
[----:B------:R-:W4:Y:S01]  /*6310*/  @!P0 LDG.E R16, desc[UR12][R4.64+0x380] ;  /* 0x0003800c04108981 */ /* 0x000f22000c1e1900 */
[----:B---3--:R-:W-:Y:S01]  /*6320*/  ULEA UR5, UR6, UR5, 0x18 ;  /* 0x0000000506057291 */ /* 0x008fe2000f8ec03f */
[----:B------:R-:W-:Y:S02]  /*6330*/  BSSY B0, `(.L_x_9197) ;  /* 0x0000069000007945 */ /* 0x000fe40003800000 */
[----:B-----5:R-:W-:Y:S04]  /*6340*/  STS [R72], R131 ;  /* 0x0000008348007388 */ /* 0x020fe80000000800 */
[----:B--2---:R-:W-:Y:S04]  /*6350*/  STS [R73+0x80], R0 ;  /* 0x0000800049007388 */ /* 0x004fe80000000800 */
        /* <DEDUP_REMOVED lines=10> */
[----:B------:R-:W-:Y:S04]  /*6400*/  LDS R23, [R80] ;  /* 0x0000000050177984 */ /* 0x000fe80000000800 */
[----:B------:R-:W5:Y:S04]  /*6410*/  LDS R15, [R80+0x10] ;  /* 0x00001000500f7984 */ /* 0x000f680000000800 */
[----:B------:R-:W0:Y:S01]  /*6420*/  LDS R17, [R80+0x14] ;  /* 0x0000140050117984 */ /* 0x000e220000000800 */
[----:B--2---:R-:W-:-:S03]  /*6430*/  FADD.FTZ R4, R5, R48 ;  /* 0x0000003005047221 */ /* 0x004fc60000010000 */
[----:B------:R-:W2:Y:S01]  /*6440*/  LDS R5, [R80+0xc] ;  /* 0x00000c0050057984 */ /* 0x000ea20000000800 */
[--C-:B---3--:R-:W-:Y:S01]  /*6450*/  FADD.FTZ R21, R21, R48.reuse ;  /* 0x0000003015157221 */ /* 0x108fe20000010000 */
[----:B------:R-:W-:Y:S01]  /*6460*/  FSETP.GTU.FTZ.AND P1, PT, R4, 20, PT ;  /* 0x41a000000400780b */ /* 0x000fe20003f3c000 */
[----:B----4-:R-:W-:-:S03]  /*6470*/  FADD.FTZ R19, R19, R48 ;  /* 0x0000003013137221 */ /* 0x010fc60000010000 */
[----:B------:R-:W-:Y:S02]  /*6480*/  FSETP.GTU.FTZ.AND P0, PT, R21, 20, PT ;  /* 0x41a000001500780b */ /* 0x000fe40003f1c000 */
[----:B------:R-:W-:Y:S01]  /*6490*/  FSETP.GTU.FTZ.AND P3, PT, R19, 20, PT ;  /* 0x41a000001300780b */ /* 0x000fe20003f7c000 */
[----:B-----5:R-:W-:-:S06]  /*64a0*/  FADD.FTZ R15, R15, R48 ;  /* 0x000000300f0f7221 */ /* 0x020fcc0000010000 */
[----:B------:R-:W-:Y:S01]  /*64b0*/  @!P1 FMUL.FTZ R4, R4, -1.4426950216293334961 ;  /* 0xbfb8aa3b04049820 */ /* 0x000fe20000410000 */
[----:B0-----:R-:W-:-:S03]  /*64c0*/  FADD.FTZ R17, R17, R48 ;  /* 0x0000003011117221 */ /* 0x001fc60000010000 */
[----:B------:R-:W-:Y:S02]  /*64d0*/  @!P0 FMUL.FTZ R0, R21, -1.4426950216293334961 ;  /* 0xbfb8aa3b15008820 */ /* 0x000fe40000410000 */
[----:B------:R-:W0:Y:S01]  /*64e0*/  @!P1 MUFU.EX2 R4, R4 ;  /* 0x0000000400049308 */ /* 0x000e220000000800 */
[----:B------:R-:W3:Y:S01]  /*64f0*/  LDS R21, [R80+0x1c] ;  /* 0x00001c0050157984 */ /* 0x000ee20000000800 */
[----:B------:R-:W-:Y:S01]  /*6500*/  @!P3 FMUL.FTZ R16, R19, -1.4426950216293334961 ;  /* 0xbfb8aa3b1310b820 */ /* 0x000fe20000410000 */
[----:B------:R-:W-:Y:S01]  /*6510*/  BAR.SYNC.DEFER_BLOCKING 0x0 ;  /* 0x0000000000007b1d */ /* 0x000fe20000010000 */
[----:B------:R-:W-:-:S05]  /*6520*/  FSETP.GTU.FTZ.AND P2, PT, R17, 20, PT ;  /* 0x41a000001100780b */ /* 0x000fca0003f5c000 */
[----:B------:R-:W4:Y:S01]  /*6530*/  @!P0 MUFU.EX2 R0, R0 ;  /* 0x0000000000008308 */ /* 0x000f220000000800 */
[----:B0-----:R-:W-:Y:S01]  /*6540*/  @!P1 FADD.FTZ R14, R4, 1 ;  /* 0x3f800000040e9421 */ /* 0x001fe20000010000 */
[----:B--2---:R-:W-:-:S06]  /*6550*/  FADD.FTZ R5, R5, R48 ;  /* 0x0000003005057221 */ /* 0x004fcc0000010000 */
[----:B------:R-:W0:Y:S08]  /*6560*/  @!P3 MUFU.EX2 R16, R16 ;  /* 0x000000100010b308 */ /* 0x000e300000000800 */
[----:B------:R-:W2:Y:S01]  /*6570*/  @!P1 MUFU.RCP R14, R14 ;  /* 0x0000000e000e9308 */ /* 0x000ea20000001000 */
[----:B----4-:R-:W-:Y:S01]  /*6580*/  @!P0 FADD.FTZ R2, R0, 1 ;  /* 0x3f80000000028421 */ /* 0x010fe20000010000 */
[----:B------:R-:W-:Y:S04]  /*6590*/  STS [R80], R108 ;  /* 0x0000006c50007388 */ /* 0x000fe80000000800 */
[----:B------:R-:W-:Y:S02]  /*65a0*/  STS [R80+0x4], R111 ;  /* 0x0000046f50007388 */ /* 0x000fe40000000800 */
[----:B------:R-:W4:Y:S01]  /*65b0*/  @!P0 MUFU.RCP R2, R2 ;  /* 0x0000000200028308 */ /* 0x000f220000001000 */
[----:B0-----:R-:W-:Y:S01]  /*65c0*/  @!P3 FADD.FTZ R16, R16, 1 ;  /* 0x3f8000001010b421 */ /* 0x001fe20000010000 */
[----:B------:R-:W-:Y:S04]  /*65d0*/  STS [R80+0x8], R113 ;  /* 0x0000087150007388 */ /* 0x000fe80000000800 */
[----:B------:R-:W-:Y:S01]  /*65e0*/  STS [R80+0xc], R110 ;  /* 0x00000c6e50007388 */ /* 0x000fe20000000800 */
[--C-:B---3--:R-:W-:Y:S01]  /*65f0*/  FADD.FTZ R18, R21, R48.reuse ;  /* 0x0000003015127221 */ /* 0x108fe20000010000 */
[----:B------:R-:W-:Y:S01]  /*6600*/  @!P3 MUFU.RCP R24, R16 ;  /* 0x000000100018b308 */ /* 0x000fe20000001000 */
[----:B--2---:R-:W-:Y:S01]  /*6610*/  @!P1 FMUL.FTZ R125, R125, R14 ;  /* 0x0000000e7d7d9220 */ /* 0x004fe20000410000 */
[----:B------:R-:W-:Y:S01]  /*6620*/  STS [R80+0x10], R115 ;  /* 0x0000107350007388 */ /* 0x000fe20000000800 */
[----:B------:R-:W-:Y:S01]  /*6630*/  FADD.FTZ R14, R23, R48 ;  /* 0x00000030170e7221 */ /* 0x000fe20000010000 */
[----:B------:R-:W-:-:S02]  /*6640*/  FSETP.GTU.FTZ.AND P1, PT, R15, 20, PT ;  /* 0x41a000000f00780b */ /* 0x000fc40003f3c000 */
[----:B------:R-:W-:Y:S01]  /*6650*/  STS [R80+0x14], R112 ;  /* 0x0000147050007388 */ /* 0x000fe20000000800 */
[----:B------:R-:W-:Y:S01]  /*6660*/  FSETP.GTU.FTZ.AND P4, PT, R18, 20, PT ;  /* 0x41a000001200780b */ /* 0x000fe20003f9c000 */
[----:B----4-:R-:W-:Y:S02]  /*6670*/  @!P0 FMUL.FTZ R127, R127, R2 ;  /* 0x000000027f7f8220 */ /* 0x010fe40000410000 */
[----:B------:R-:W-:Y:S01]  /*6680*/  STS [R80+0x18], R123 ;  /* 0x0000187b50007388 */ /* 0x000fe20000000800 */
[----:B------:R-:W-:Y:S02]  /*6690*/  FSETP.GTU.FTZ.AND P0, PT, R5, 20, PT ;  /* 0x41a000000500780b */ /* 0x000fe40003f1c000 */
[----:B------:R-:W-:Y:S01]  /*66a0*/  FSETP.GTU.FTZ.AND P5, PT, R14, 20, PT ;  /* 0x41a000000e00780b */ /* 0x000fe20003fbc000 */
[----:B------:R-:W-:Y:S01]  /*66b0*/  STS [R80+0x1c], R114 ;  /* 0x00001c7250007388 */ /* 0x000fe20000000800 */
[----:B------:R-:W-:-:S03]  /*66c0*/  NOP ;  /* 0x0000000000007918 */ /* 0x000fc60000000000 */
[----:B------:R-:W-:Y:S01]  /*66d0*/  LDS R19, [R72] ;  /* 0x0000000048137984 */ /* 0x000fe20000000800 */
[----:B------:R-:W-:-:S05]  /*66e0*/  @!P1 FMUL.FTZ R4, R15, -1.4426950216293334961 ;  /* 0xbfb8aa3b0f049820 */ /* 0x000fca0000410000 */
[----:B------:R-:W-:Y:S01]  /*66f0*/  @!P0 FMUL.FTZ R0, R5, -1.4426950216293334961 ;  /* 0xbfb8aa3b05008820 */ /* 0x000fe20000410000 */
[----:B------:R-:W-:Y:S01]  /*6700*/  LDS R21, [R73+0x80] ;  /* 0x0000800049157984 */ /* 0x000fe20000000800 */
[----:B------:R-:W-:Y:S01]  /*6710*/  @!P2 FMUL.FTZ R5, R17, -1.4426950216293334961 ;  /* 0xbfb8aa3b1105a820 */ /* 0x000fe20000410000 */
[----:B------:R-:W-:Y:S01]  /*6720*/  @!P4 FMUL.FTZ R17, R18, -1.4426950216293334961 ;  /* 0xbfb8aa3b1211c820 */ /* 0x000fe20000410000 */
[----:B------:R-:W0:Y:S01]  /*6730*/  @!P1 MUFU.EX2 R4, R4 ;  /* 0x0000000400049308 */ /* 0x000e220000000800 */
[----:B------:R-:W-:Y:S04]  /*6740*/  LDS R23, [R74+0x100] ;  /* 0x000100004a177984 */ /* 0x000fe80000000800 */
[----:B------:R-:W-:Y:S03]  /*6750*/  LDS R25, [R75+0x180] ;  /* 0x000180004b197984 */ /* 0x000fe60000000800 */
[----:B------:R-:W2:Y:S01]  /*6760*/  @!P2 MUFU.EX2 R5, R5 ;  /* 0x000000050005a308 */ /* 0x000ea20000000800 */
[----:B------:R-:W-:Y:S04]  /*6770*/  LDS R27, [R76+0x200] ;  /* 0x000200004c1b7984 */ /* 0x000fe80000000800 */
[----:B------:R-:W-:Y:S03]  /*6780*/  LDS R29, [R77+0x280] ;  /* 0x000280004d1d7984 */ /* 0x000fe60000000800 */
[----:B------:R3:W4:Y:S01]  /*6790*/  @!P0 MUFU.EX2 R2, R0 ;  /* 0x0000000000028308 */ /* 0x0007220000000800 */
[----:B------:R-:W-:Y:S04]  /*67a0*/  LDS R31, [R78+0x300] ;  /* 0x000300004e1f7984 */ /* 0x000fe80000000800 */
[----:B------:R-:W-:Y:S03]  /*67b0*/  LDS R33, [R79+0x380] ;  /* 0x000380004f217984 */ /* 0x000fe60000000800 */
[----:B------:R-:W5:Y:S01]  /*67c0*/  @!P4 MUFU.EX2 R17, R17 ;  /* 0x000000110011c308 */ /* 0x000f620000000800 */
[----:B------:R-:W-:Y:S01]  /*67d0*/  @!P6 STS [UR5+0x420], R43 ;  /* 0x0004202bff00e988 */ /* 0x000fe20008000805 */
[----:B---3--:R-:W-:Y:S01]  /*67e0*/  @!P5 FMUL.FTZ R0, R14, -1.4426950216293334961 ;  /* 0xbfb8aa3b0e00d820 */ /* 0x008fe20000410000 */
[----:B0-----:R-:W-:Y:S01]  /*67f0*/  @!P1 FADD.FTZ R14, R4, 1 ;  /* 0x3f800000040e9421 */ /* 0x001fe20000010000 */
[----:B--2---:R-:W-:Y:S01]  /*6800*/  @!P2 FADD.FTZ R15, R5, 1 ;  /* 0x3f800000050fa421 */ /* 0x004fe20000010000 */
[----:B------:R-:W-:Y:S01]  /*6810*/  BAR.SYNC.DEFER_BLOCKING 0x0 ;  /* 0x0000000000007b1d */ /* 0x000fe20000010000 */
[----:B------:R-:W-:-:S02]  /*6820*/  IMAD R4, R38, UR15, RZ ;  /* 0x0000000f26047c24 */ /* 0x000fc4000f8e02ff */
[----:B----4-:R-:W-:Y:S02]  /*6830*/  @!P0 FADD.FTZ R2, R2, 1 ;  /* 0x3f80000002028421 */ /* 0x010fe40000010000 */
[----:B------:R-:W-:Y:S01]  /*6840*/  IMAD R39, R39, UR14, R4 ;  /* 0x0000000e27277c24 */ /* 0x000fe2000f8e0204 */
[----:B------:R-:W0:Y:S01]  /*6850*/  @!P5 MUFU.EX2 R0, R0 ;  /* 0x000000000000d308 */ /* 0x000e220000000800 */
[----:B------:R-:W-:-:S05]  /*6860*/  IMAD.WIDE.U32 R4, R38, UR14, RZ ;  /* 0x0000000e26047c25 */ /* 0x000fca000f8e00ff */
[----:B------:R-:W-:Y:S02]  /*6870*/  IADD3 R37, R5, R39, RZ ;  /* 0x0000002705257210 */ /* 0x000fe40007ffe0ff */
[----:B------:R-:W2:Y:S08]  /*6880*/  @!P1 MUFU.RCP R20, R14 ;  /* 0x0000000e00149308 */ /* 0x000eb00000001000 */
[----:B------:R-:W3:Y:S01]  /*6890*/  @!P2 MUFU.RCP R22, R15 ;  /* 0x0000000f0016a308 */ /* 0x000ee20000001000 */
[----:B------:R-:W4:Y:S07]  /*68a0*/  LDS R35, [UR5+0x420] ;  /* 0x00042005ff237984 */ /* 0x000f2e0008000800 */
[----:B------:R5:W0:Y:S02]  /*68b0*/  @!P0 MUFU.RCP R18, R2 ;  /* 0x0000000200128308 */ /* 0x000a240000001000 */
[----:B-----5:R-:W-:Y:S01]  /*68c0*/  @!P4 FADD.FTZ R2, R17, 1 ;  /* 0x3f8000001102c421 */ /* 0x020fe20000010000 */
[----:B----4-:R-:W-:-:S13]  /*68d0*/  ISETP.GE.AND P6, PT, R6, R35, PT ;  /* 0x000000230600720c */ /* 0x010fda0003fc6270 */
[----:B0-23--:R-:W-:Y:S05]  /*68e0*/  @P6 BRA `(.L_x_9198) ;  /* 0x0000000000346947 */ /* 0x00dfea0003800000 */
        /* <DEDUP_REMOVED lines=13> */
.L_x_9198:
[----:B------:R-:W-:Y:S05]  /*69c0*/  BSYNC B0 ;  /* 0x0000000000007941 */ /* 0x000fea0003800000 */
.L_x_9197:
[----:B------:R-:W-:Y:S01]  /*69d0*/  MOV R5, R37 ;  /* 0x0000002500057202 */ /* 0x000fe20000000f00 */
[----:B------:R-:W-:Y:S01]  /*69e0*/  ULDC.64 UR6, c[0x0][0x390] ;  /* 0x0000e40000067ab9 */ /* 0x000fe20000000a00 */
[----:B------:R-:W-:Y:S01]  /*69f0*/  @!P5 FADD.FTZ R0, R0, 1 ;  /* 0x3f8000000000d421 */ /* 0x000fe20000010000 */
[----:B------:R-:W-:Y:S02]  /*6a00*/  IMAD R14, R46, UR6, RZ ;  /* 0x000000062e0e7c24 */ /* 0x000fe4000f8e02ff */
[----:B------:R-:W-:Y:S01]  /*6a10*/  @!P0 FMUL.FTZ R121, R121, R18 ;  /* 0x0000001279798220 */ /* 0x000fe20000410000 */
[----:B------:R-:W-:Y:S01]  /*6a20*/  IMAD.WIDE.U32 R4, R3, UR6, R4 ;  /* 0x0000000603047c25 */ /* 0x000fe2000f8e0004 */
[----:B------:R-:W2:Y:S03]  /*6a30*/  @!P4 MUFU.RCP R2, R2 ;  /* 0x000000020002c308 */ /* 0x000ea60000001000 */
        /* <DEDUP_REMOVED lines=13> */
[----:B--2---:R-:W-:Y:S01]  /*6b10*/  @!P4 FMUL.FTZ R107, R107, R2 ;  /* 0x000000026b6bc220 */ /* 0x004fe20000410000 */
[-C--:B------:R-:W-:Y:S02]  /*6b20*/  ISETP.GE.AND P2, PT, R66, R35.reuse, PT ;  /* 0x000000234200720c */ /* 0x080fe40003f46270 */
[----:B------:R-:W-:Y:S02]  /*6b30*/  LEA.HI.X R5, R14, R16, R5, 0x2, P1 ;  /* 0x000000100e057211 */ /* 0x000fe400008f1405 */
[-C--:B------:R-:W-:Y:S01]  /*6b40*/  ISETP.GE.AND P1, PT, R64, R35.reuse, PT ;  /* 0x000000234000720c */ /* 0x080fe20003f26270 */
[----:B------:R-:W2:Y:S01]  /*6b50*/  LDC.64 R16, c[0x0][0x3a8] ;  /* 0x0000ea00ff107b82 */ /* 0x000ea20000000a00 */
[-C--:B------:R-:W-:Y:S01]  /*6b60*/  ISETP.GE.AND P3, PT, R67, R35.reuse, PT ;  /* 0x000000234300720c */ /* 0x080fe20003f66270 */
[----:B0-----:R-:W-:Y:S01]  /*6b70*/  @!P5 FMUL.FTZ R129, R129, R0 ;  /* 0x000000008181d220 */ /* 0x001fe20000410000 */
[----:B------:R-:W-:Y:S01]  /*6b80*/  @!P0 STG.E desc[UR12][R4.64+-0x300], R23 ;  /* 0xfffd001704008986 */ /* 0x000fe2000c10190c */
[----:B------:R-:W-:-:S02]  /*6b90*/  ISETP.GE.AND P4, PT, R68, R35, PT ;  /* 0x000000234400720c */ /* 0x000fc40003f86270 */
[-C--:B------:R-:W-:Y:S01]  /*6ba0*/  ISETP.GE.AND P0, PT, R60, R35.reuse, PT ;  /* 0x000000233c00720c */ /* 0x080fe20003f06270 */
[----:B------:R-:W-:Y:S01]  /*6bb0*/  FADD.FTZ R50, R129, R50 ;  /* 0x0000003281327221 */ /* 0x000fe20000010000 */
[----:B------:R-:W-:Y:S01]  /*6bc0*/  ISETP.GE.AND P5, PT, R69, R35, PT ;  /* 0x000000234500720c */ /* 0x000fe20003fa6270 */
[----:B------:R-:W-:Y:S01]  /*6bd0*/  @!P2 STG.E desc[UR12][R4.64+-0x200], R27 ;  /* 0xfffe001b0400a986 */ /* 0x000fe2000c10190c */
[----:B------:R-:W-:Y:S01]  /*6be0*/  ISETP.NE.AND P6, PT, R52, RZ, PT ;  /* 0x000000ff3400720c */ /* 0x000fe20003fc5270 */
[----:B------:R-:W-:Y:S02]  /*6bf0*/  FADD.FTZ R50, R50, R127 ;  /* 0x0000007f32327221 */ /* 0x000fe40000010000 */
[----:B------:R-:W-:Y:S01]  /*6c00*/  @!P1 STG.E desc[UR12][R4.64+-0x280], R25 ;  /* 0xfffd801904009986 */ /* 0x000fe2000c10190c */
[----:B------:R-:W-:Y:S01]  /*6c10*/  IADD3 R2, P1, R6, -0xe0, RZ ;  /* 0xffffff2006027810 */ /* 0x000fe20007f3e0ff */
[----:B------:R-:W-:Y:S02]  /*6c20*/  FADD.FTZ R50, R50, R125 ;  /* 0x0000007d32327221 */ /* 0x000fe40000010000 */
[----:B------:R0:W-:Y:S02]  /*6c30*/  @!P3 STG.E desc[UR12][R4.64+-0x180], R29 ;  /* 0xfffe801d0400b986 */ /* 0x0001e4000c10190c */
[----:B------:R-:W-:-:S02]  /*6c40*/  FADD.FTZ R50, R50, R121 ;  /* 0x0000007932327221 */ /* 0x000fc40000010000 */
[----:B------:R-:W-:Y:S02]  /*6c50*/  @!P4 STG.E desc[UR12][R4.64+-0x100], R31 ;  /* 0xffff001f0400c986 */ /* 0x000fe4000c10190c */
[----:B------:R-:W-:Y:S01]  /*6c60*/  FADD.FTZ R50, R50, R119 ;  /* 0x0000007732327221 */ /* 0x000fe20000010000 */
[----:B--2---:R-:W-:Y:S01]  /*6c70*/  IMAD R0, R16, UR15, RZ ;  /* 0x0000000f10007c24 */ /* 0x004fe2000f8e02ff */
[----:B------:R-:W-:Y:S02]  /*6c80*/  @!P0 STG.E desc[UR12][R4.64+-0x380], R21 ;  /* 0xfffc801504008986 */ /* 0x000fe4000c10190c */
[----:B------:R-:W-:Y:S01]  /*6c90*/  FADD.FTZ R50, R50, R117 ;  /* 0x0000007532327221 */ /* 0x000fe20000010000 */
[----:B------:R-:W-:Y:S01]  /*6ca0*/  IMAD R17, R17, UR14, R0 ;  /* 0x0000000e11117c24 */ /* 0x000fe2000f8e0200 */
[----:B------:R2:W-:Y:S01]  /*6cb0*/  @!P5 STG.E desc[UR12][R4.64+-0x80], R33 ;  /* 0xffff80210400d986 */ /* 0x0005e2000c10190c */
[----:B0-----:R-:W-:Y:S01]  /*6cc0*/  IADD3.X R29, R7, -0x1, RZ, P1, !PT ;  /* 0xffffffff071d7810 */ /* 0x001fe20000ffe4ff */
[----:B------:R-:W-:Y:S01]  /*6cd0*/  FADD.FTZ R50, R50, R109 ;  /* 0x0000006d32327221 */ /* 0x000fe20000010000 */
[----:B------:R-:W-:Y:S03]  /*6ce0*/  BAR.SYNC.DEFER_BLOCKING 0x0 ;  /* 0x0000000000007b1d */ /* 0x000fe60000010000 */
[----:B------:R-:W-:Y:S01]  /*6cf0*/  FADD.FTZ R50, R50, R107 ;  /* 0x0000006b32327221 */ /* 0x000fe20000010000 */
[----:B--2---:R-:W-:-:S05]  /*6d00*/  IMAD.WIDE.U32 R4, R16, UR14, RZ ;  /* 0x0000000e10047c25 */ /* 0x004fca000f8e00ff */
        /* <DEDUP_REMOVED lines=36> */
.L_x_9200:
[----:B------:R-:W-:Y:S05]  /*6f50*/  BSYNC B0 ;  /* 0x0000000000007941 */ /* 0x000fea0003800000 */
.L_x_9199:
        /* <DEDUP_REMOVED lines=37> */
.L_x_9153:
[----:B------:R-:W-:Y:S02]  /*71b0*/  ULDC.64 UR4, c[0x0][0x3d8] ;  /* 0x0000f60000047ab9 */ /* 0x000fe40000000a00 */
[----:B------:R-:W-:-:S04]  /*71c0*/  ISETP.NE.U32.AND P0, PT, RZ, UR4, PT ;  /* 0x00000004ff007c0c */ /* 0x000fc8000bf05070 */
[----:B------:R-:W-:-:S13]  /*71d0*/  ISETP.NE.AND.EX P0, PT, RZ, UR5, PT, P0 ;  /* 0x00000005ff007c0c */ /* 0x000fda000bf05300 */
[----:B------:R-:W-:Y:S05]  /*71e0*/  @!P0 BRA `(.L_x_9202) ;  /* 0x00000000005c8947 */ /* 0x000fea0003800000 */
[----:B------:R-:W3:Y:S01]  /*71f0*/  SHFL.DOWN P0, R0, R53, 0x1, 0x1f ;  /* 0x08201f0035007f89 */ /* 0x000ee20000000000 */
[----:B------:R-:W-:Y:S01]  /*7200*/  BSSY B0, `(.L_x_9202) ;  /* 0x0000015000007945 */ /* 0x000fe20003800000 */
[----:B--2---:R-:W2:Y:S01]  /*7210*/  S2R R4, SR_LANEID ;  /* 0x0000000000047919 */ /* 0x004ea20000000000 */
[----:B------:R-:W4:Y:S01]  /*7220*/  S2R R6, SR_TID.X ;  /* 0x0000000000067919 */ /* 0x000f220000002100 */
[----:B---3--:R-:W-:-:S05]  /*7230*/  @P0 FADD R0, R0, R53 ;  /* 0x0000003500000221 */ /* 0x008fca0000000000 */
[----:B------:R-:W3:Y:S01]  /*7240*/  SHFL.DOWN P0, R5, R0, 0x2, 0x1f ;  /* 0x08401f0000057f89 */ /* 0x000ee20000000000 */
[----:B--2---:R-:W-:-:S13]  /*7250*/  ISETP.NE.AND P1, PT, R4, RZ, PT ;  /* 0x000000ff0400720c */ /* 0x004fda0003f25270 */
[----:B------:R-:W2:Y:S01]  /*7260*/  @!P1 S2R R13, SR_CgaCtaId ;  /* 0x00000000000d9919 */ /* 0x000ea20000008800 */
[----:B---3--:R-:W-:Y:S01]  /*7270*/  @P0 FADD R5, R0, R5 ;  /* 0x0000000500050221 */ /* 0x008fe20000000000 */
[----:B------:R-:W-:-:S04]  /*7280*/  @!P1 MOV R0, 0x400 ;  /* 0x0000040000009802 */ /* 0x000fc80000000f00 */
[----:B------:R-:W3:Y:S01]  /*7290*/  SHFL.DOWN P0, R2, R5, 0x4, 0x1f ;  /* 0x08801f0005027f89 */ /* 0x000ee20000000000 */
[----:B--2---:R-:W-:Y:S01]  /*72a0*/  @!P1 LEA R13, R13, R0, 0x18 ;  /* 0x000000000d0d9211 */ /* 0x004fe200078ec0ff */
[----:B---3--:R-:W-:-:S05]  /*72b0*/  @P0 FADD R2, R5, R2 ;  /* 0x0000000205020221 */ /* 0x008fca0000000000 */
[----:B------:R-:W2:Y:S02]  /*72c0*/  SHFL.DOWN P0, R7, R2, 0x8, 0x1f ;  /* 0x09001f0002077f89 */ /* 0x000ea40000000000 */
[----:B--2---:R-:W-:-:S05]  /*72d0*/  @P0 FADD R7, R2, R7 ;  /* 0x0000000702070221 */ /* 0x004fca0000000000 */
[----:B------:R-:W2:Y:S02]  /*72e0*/  SHFL.DOWN P0, R4, R7, 0x10, 0x1f ;  /* 0x0a001f0007047f89 */ /* 0x000ea40000000000 */
[----:B--2---:R-:W-:Y:S01]  /*72f0*/  @P0 FADD R4, R7, R4 ;  /* 0x0000000407040221 */ /* 0x004fe20000000000 */
[----:B----4-:R-:W-:-:S04]  /*7300*/  ISETP.NE.AND P0, PT, R6, RZ, PT ;  /* 0x000000ff0600720c */ /* 0x010fc80003f05270 */
[----:B------:R2:W-:Y:S01]  /*7310*/  @!P1 STS [R13+0x854], R4 ;  /* 0x000854040d009388 */ /* 0x0005e20000000800 */
[----:B------:R-:W-:Y:S08]  /*7320*/  BAR.SYNC.DEFER_BLOCKING 0x0 ;  /* 0x0000000000007b1d */ /* 0x000ff00000010000 */
[----:B------:R-:W-:Y:S05]  /*7330*/  @P0 BRA `(.L_x_9203) ;  /* 0x0000000000040947 */ /* 0x000fea0003800000 */
[----:B------:R3:W-:Y:S02]  /*7340*/  REDG.E.ADD.F32.FTZ.RN.STRONG.GPU desc[UR12][R10.64], R4 ;  /* 0x000000040a0079a6 */ /* 0x0007e4000c10f38c */
.L_x_9203:
[----:B------:R-:W-:Y:S05]  /*7350*/  BSYNC B0 ;  /* 0x0000000000007941 */ /* 0x000fea0003800000 */
.L_x_9202:
[----:B------:R-:W-:Y:S01]  /*7360*/  ULDC.64 UR4, c[0x0][0x3f8] ;  /* 0x0000fe0000047ab9 */ /* 0x000fe20000000a00 */
[----:B------:R-:W-:Y:S01]  /*7370*/  BSSY B0, `(.L_x_9204) ;  /* 0x000001d000007945 */ /* 0x000fe20003800000 */
[----:B------:R-:W-:-:S04]  /*7380*/  ISETP.NE.U32.AND P0, PT, RZ, UR4, PT ;  /* 0x00000004ff007c0c */ /* 0x000fc8000bf05070 */
[----:B------:R-:W-:-:S13]  /*7390*/  ISETP.NE.AND.EX P0, PT, RZ, UR5, PT, P0 ;  /* 0x00000005ff007c0c */ /* 0x000fda000bf05300 */
[----:B------:R-:W-:Y:S05]  /*73a0*/  @!P0 BRA `(.L_x_9205) ;  /* 0x0000000000608947 */ /* 0x000fea0003800000 */
[----:B------:R-:W-:Y:S06]  /*73b0*/  BAR.SYNC.DEFER_BLOCKING 0x0 ;  /* 0x0000000000007b1d */ /* 0x000fec0000010000 */
[----:B--2---:R-:W2:Y:S01]  /*73c0*/  SHFL.DOWN P0, R5, R50, 0x1, 0x1f ;  /* 0x08201f0032057f89 */ /* 0x004ea20000000000 */
[----:B---3--:R-:W3:Y:S01]  /*73d0*/  S2R R4, SR_LANEID ;  /* 0x0000000000047919 */ /* 0x008ee20000000000 */
[----:B------:R-:W4:Y:S01]  /*73e0*/  S2R R15, SR_TID.X ;  /* 0x00000000000f7919 */ /* 0x000f220000002100 */
[----:B--2---:R-:W-:-:S05]  /*73f0*/  @P0 FADD R5, R5, R50 ;  /* 0x0000003205050221 */ /* 0x004fca0000000000 */
[----:B------:R-:W2:Y:S01]  /*7400*/  SHFL.DOWN P0, R0, R5, 0x2, 0x1f ;  /* 0x08401f0005007f89 */ /* 0x000ea20000000000 */
[----:B---3--:R-:W-:-:S13]  /*7410*/  ISETP.NE.AND P1, PT, R4, RZ, PT ;  /* 0x000000ff0400720c */ /* 0x008fda0003f25270 */
[----:B------:R-:W3:Y:S01]  /*7420*/  @!P1 S2R R13, SR_CgaCtaId ;  /* 0x00000000000d9919 */ /* 0x000ee20000008800 */
[----:B------:R-:W-:Y:S01]  /*7430*/  @!P1 MOV R4, 0x400 ;  /* 0x0000040000049802 */ /* 0x000fe20000000f00 */
[----:B--2---:R-:W-:-:S05]  /*7440*/  @P0 FADD R0, R5, R0 ;  /* 0x0000000005000221 */ /* 0x004fca0000000000 */
[----:B------:R-:W2:Y:S01]  /*7450*/  SHFL.DOWN P0, R7, R0, 0x4, 0x1f ;  /* 0x08801f0000077f89 */ /* 0x000ea20000000000 */
[----:B---3--:R-:W-:Y:S01]  /*7460*/  @!P1 LEA R4, R13, R4, 0x18 ;  /* 0x000000040d049211 */ /* 0x008fe200078ec0ff */
[----:B--2---:R-:W-:-:S05]  /*7470*/  @P0 FADD R7, R0, R7 ;  /* 0x0000000700070221 */ /* 0x004fca0000000000 */
        /* <DEDUP_REMOVED lines=8> */
[----:B------:R3:W-:Y:S01]  /*7500*/  REDG.E.ADD.F32.FTZ.RN.STRONG.GPU desc[UR12][R8.64], R11 ;  /* 0x0000000b080079a6 */ /* 0x0007e2000c10f38c */
[----:B------:R-:W-:Y:S01]  /*7510*/  HFMA2.MMA R15, -RZ, RZ, 0, 0 ;  /* 0x00000000ff0f7435 */ /* 0x000fe200000001ff */
[----:B------:R-:W-:Y:S10]  /*7520*/  BRA `(.L_x_9206) ;  /* 0x0000000000047947 */ /* 0x000ff40003800000 */
.L_x_9205:
[----:B------:R-:W4:Y:S02]  /*7530*/  S2R R15, SR_TID.X ;  /* 0x00000000000f7919 */ /* 0x000f240000002100 */
.L_x_9206:
[----:B------:R-:W-:Y:S05]  /*7540*/  BSYNC B0 ;  /* 0x0000000000007941 */ /* 0x000fea0003800000 */
.L_x_9204:
[----:B------:R-:W-:Y:S02]  /*7550*/  ULDC UR16, c[0x0][0x21c] ;  /* 0x0000870000107ab9 */ /* 0x000fe40000000800 */
[----:B----4-:R-:W-:-:S13]  /*7560*/  ISETP.GE.AND P0, PT, R15, UR16, PT ;  /* 0x000000100f007c0c */ /* 0x010fda000bf06270 */
[----:B------:R-:W-:Y:S05]  /*7570*/  @P0 EXIT ;  /* 0x000000000000094d */ /* 0x000fea0003800000 */
[----:B------:R-:W4:Y:S01]  /*7580*/  S2UR UR5, SR_CgaCtaId ;  /* 0x00000000000579c3 */ /* 0x000f220000008800 */
[----:B------:R-:W-:Y:S01]  /*7590*/  ULDC.64 UR6, c[0x0][0x378] ;  /* 0x0000de0000067ab9 */ /* 0x000fe20000000a00 */
[----:B------:R-:W-:Y:S01]  /*75a0*/  ULDC.64 UR8, c[0x0][0x338] ;  /* 0x0000ce0000087ab9 */ /* 0x000fe20000000a00 */
[C---:B------:R-:W-:Y:S01]  /*75b0*/  IMAD R0, R46.reuse, UR6, RZ ;  /* 0x000000062e007c24 */ /* 0x040fe2000f8e02ff */
[----:B------:R-:W-:Y:S01]  /*75c0*/  BSSY B0, `(.L_x_9207) ;  /* 0x0000028000007945 */ /* 0x000fe20003800000 */
[----:B------:R-:W-:Y:S01]  /*75d0*/  IMAD R46, R46, UR8, RZ ;  /* 0x000000082e2e7c24 */ /* 0x000fe2000f8e02ff */
[----:B------:R-:W-:Y:S01]  /*75e0*/  UMOV UR4, 0x400 ;  /* 0x0000040000047882 */ /* 0x000fe20000000000 */
[C---:B--23--:R-:W-:Y:S01]  /*75f0*/  IMAD.WIDE.U32 R4, R3.reuse, UR6, RZ ;  /* 0x0000000603047c25 */ /* 0x04cfe2000f8e00ff */
        /* <DEDUP_REMOVED lines=9> */
[----:B----4-:R-:W-:-:S03]  /*7690*/  ULEA UR4, UR5, UR4, 0x18 ;  /* 0x0000000405047291 */ /* 0x010fc6000f8ec03f */
[----:B------:R-:W-:-:S09]  /*76a0*/  ULDC UR5, c[0x0][0x0] ;  /* 0x0000000000057ab9 */ /* 0x000fd20000000800 */
.L_x_9208:
[----:B------:R-:W-:Y:S02]  /*76b0*/  LEA R0, R15, UR4, 0x2 ;  /* 0x000000040f007c11 */ /* 0x000fe4000f8e10ff */
[----:B------:R-:W-:Y:S02]  /*76c0*/  SHF.R.S32.HI R10, RZ, 0x1f, R15 ;  /* 0x0000001fff0a7819 */ /* 0x000fe4000001140f */
[----:B---3--:R-:W-:Y:S01]  /*76d0*/  MOV R8, R4 ;  /* 0x0000000400087202 */ /* 0x008fe20000000f00 */
[----:B0-----:R-:W0:Y:S01]  /*76e0*/  LDS R17, [R0+0x1b08] ;  /* 0x001b080000117984 */ /* 0x001e220000000800 */
[----:B------:R-:W-:Y:S01]  /*76f0*/  MOV R9, R23 ;  /* 0x0000001700097202 */ /* 0x000fe20000000f00 */
[C---:B------:R-:W-:Y:S01]  /*7700*/  IMAD R12, R10.reuse, UR6, RZ ;  /* 0x000000060a0c7c24 */ /* 0x040fe2000f8e02ff */
[----:B------:R-:W-:Y:S01]  /*7710*/  MOV R6, R2 ;  /* 0x0000000200067202 */ /* 0x000fe20000000f00 */
[----:B------:R-:W2:Y:S01]  /*7720*/  LDS R19, [R0+0x1f08] ;  /* 0x001f080000137984 */ /* 0x000ea20000000800 */
        /* <DEDUP_REMOVED lines=18> */
.L_x_9207:
[----:B------:R-:W-:Y:S05]  /*7850*/  EXIT ;  /* 0x000000000000794d */ /* 0x000fea0003800000 */
.L_x_9209:
        /* <DEDUP_REMOVED lines=10> */
.L_x_11019:


//--------------------- .text._Z25selective_scan_bwd_kernelI32Selective_Scan_bwd_kernel_traitsILi32ELi8ELb0ELb1ELb1ELb0ELb0EffEEv12SSMParamsBwd --------------------------
	.section	.text._Z25selective_scan_bwd_kernelI32Selective_Scan_bwd_kernel_traitsILi32ELi8ELb0ELb1ELb1ELb0ELb0EffEEv12SSMParamsBwd,"ax",@progbits
	.align	128
        .global         _Z25selective_scan_bwd_kernelI32Selective_Scan_bwd_kernel_traitsILi32ELi8ELb0ELb1ELb1ELb0ELb0EffEEv12SSMParamsBwd
        .type           _Z25selective_scan_bwd_kernelI32Selective_Scan_bwd_kernel_traitsILi32ELi8ELb0ELb1ELb1ELb0ELb0EffEEv12SSMParamsBwd,@function
        .size           _Z25selective_scan_bwd_kernelI32Selective_Scan_bwd_kernel_traitsILi32ELi8ELb0ELb1ELb1ELb0ELb0EffEEv12SSMParamsBwd,(.L_x_11020 - _Z25selective_scan_bwd_kernelI32Selective_Scan_bwd_kernel_traitsILi32ELi8ELb0ELb1ELb1ELb0ELb0EffEEv12SSMParamsBwd)
        .other          _Z25selective_scan_bwd_kernelI32Selective_Scan_bwd_kernel_traitsILi32ELi8ELb0ELb1ELb1ELb0ELb0EffEEv12SSMParamsBwd,@"STO_CUDA_ENTRY STV_DEFAULT"
_Z25selective_scan_bwd_kernelI32Selective_Scan_bwd_kernel_traitsILi32ELi8ELb0ELb1ELb1ELb0ELb0EffEEv12SSMParamsBwd:
.text._Z25selective_scan_bwd_kernelI32Selective_Scan_bwd_kernel_traitsILi32ELi8ELb0ELb1ELb1ELb0ELb0EffEEv12SSMParamsBwd:
        /* <DEDUP_REMOVED lines=34> */
[----:B--2---:R-:W-:-:S04]  /*0220*/  IMAD.MOV R10, RZ, RZ, -R7 ;  /* 0x000000ffff0a7224 */ /* 0x004fc800078e0a07 */
[----:B------:R-:W-:-:S03]  /*0230*/  IMAD R3, R10, R9, RZ ;  /* 0x000000090a037224 */ /* 0x000fc600078e02ff */
[----:B------:R-:W2:Y:S01]  /*0240*/  LDC.64 R4, c[0x0][0x288] ;  /* 0x0000a200ff047b82 */ /* 0x000ea20000000a00 */
[----:B------:R-:W-:-:S07]  /*0250*/  IMAD.HI.U32 R7, R7, R3, R6 ;  /* 0x0000000307077227 */ /* 0x000fce00078e0006 */
[----:B------:R-:W3:Y:S01]  /*0260*/  LDC.64 R26, c[0x0][0x2f8] ;  /* 0x0000be00ff1a7b82 */ /* 0x000ee20000000a00 */
[----:B------:R-:W-:-:S04]  /*0270*/  IMAD.HI.U32 R157, R7, R2, RZ ;  /* 0x00000002079d7227 */ /* 0x000fc800078e00ff */
[----:B------:R-:W-:-:S03]  /*0280*/  IMAD.MOV R0, RZ, RZ, -R157 ;  /* 0x000000ffff007224 */ /* 0x000fc600078e0a9d */
[----:B------:R-:W3:Y:S01]  /*0290*/  LDC.64 R28, c[0x0][0x3b8] ;  /* 0x0000ee00ff1c7b82 */ /* 0x000ee20000000a00 */
        /* <DEDUP_REMOVED lines=10> */
[----:B------:R-:W-:Y:S02]  /*0340*/  ISETP.GE.U32.AND P0, PT, R0, R9, PT ;  /* 0x000000090000720c */ /* 0x000fe40003f06070 */
[----:B------:R-:W-:Y:S02]  /*0350*/  LOP3.LUT R0, R161, R8, RZ, 0x3c, !PT ;  /* 0x00000008a1007212 */ /* 0x000fe400078e3cff */
[----:B------:R-:W-:Y:S01]  /*0360*/  SHF.L.U32 R156, R25, 0x8, RZ ;  /* 0x00000008199c7819 */ /* 0x000fe200000006ff */
[----:B------:R-:W-:Y:S01]  /*0370*/  @!P1 VIADD R157, R157, 0x1 ;  /* 0x000000019d9d9836 */ /* 0x000fe20000000000 */
[----:B------:R-:W-:Y:S01]  /*0380*/  ISETP.GE.AND P2, PT, R0, RZ, PT ;  /* 0x000000ff0000720c */ /* 0x000fe20003f46270 */
[----:B------:R-:W-:Y:S01]  /*0390*/  UIMAD UR8, UR15, UR10, URZ ;  /* 0x0000000a0f0872a4 */ /* 0x000fe2000f8e023f */
[----:B--2---:R-:W-:Y:S02]  /*03a0*/  IMAD R0, R160, R4, RZ ;  /* 0x00000004a0007224 */ /* 0x004fe400078e02ff */
[----:B------:R-:W-:-:S02]  /*03b0*/  VIADD R7, R156, 0xffffff00 ;  /* 0xffffff009c077836 */ /* 0x000fc40000000000 */
[----:B------:R-:W-:Y:S01]  /*03c0*/  IMAD.WIDE.U32 R2, R161, R4, UR4 ;  /* 0x00000004a1027e25 */ /* 0x000fe2000f8e0004 */
[----:B------:R-:W-:Y:S01]  /*03d0*/  @P0 IADD3 R157, R157, 0x1, RZ ;  /* 0x000000019d9d0810 */ /* 0x000fe20007ffe0ff */
[----:B------:R-:W-:Y:S01]  /*03e0*/  UIMAD.WIDE.U32 UR6, UR14, UR10, URZ ;  /* 0x0000000a0e0672a5 */ /* 0x000fe2000f8e003f */
[----:B------:R-:W-:Y:S01]  /*03f0*/  SHF.R.S32.HI R11, RZ, 0x1f, R7 ;  /* 0x0000001fff0b7819 */ /* 0x000fe20000011407 */
[----:B------:R-:W-:Y:S01]  /*0400*/  IMAD R0, R161, R5, R0 ;  /* 0x00000005a1007224 */ /* 0x000fe200078e0200 */
[----:B------:R-:W-:Y:S01]  /*0410*/  UIMAD UR8, UR14, UR11, UR8 ;  /* 0x0000000b0e0872a4 */ /* 0x000fe2000f8e0208 */
[----:B------:R-:W-:Y:S02]  /*0420*/  IADD3 R153, P0, R7, R2, RZ ;  /* 0x0000000207997210 */ /* 0x000fe40007f1e0ff */
[----:B------:R-:W-:Y:S01]  /*0430*/  ISETP.NE.AND P1, PT, R8, RZ, PT ;  /* 0x000000ff0800720c */ /* 0x000fe20003f25270 */
[----:B------:R-:W-:Y:S01]  /*0440*/  UIADD3 UR7, UR7, UR8, URZ ;  /* 0x0000000807077290 */ /* 0x000fe2000fffe03f */
[----:B------:R-:W-:Y:S01]  /*0450*/  IADD3.X R12, R11, R3, R0, P0, !PT ;  /* 0x000000030b0c7210 */ /* 0x000fe200007fe400 */
[----:B-1----:R-:W-:Y:S01]  /*0460*/  IMAD R0, R160, R14, RZ ;  /* 0x0000000ea0007224 */ /* 0x002fe200078e02ff */
[----:B------:R-:W-:-:S02]  /*0470*/  ULDC.64 UR10, c[0x0][0x328] ;  /* 0x0000ca00000a7ab9 */ /* 0x000fc40000000a00 */
[----:B------:R-:W-:Y:S01]  /*0480*/  UIMAD UR8, UR15, UR10, URZ ;  /* 0x0000000a0f0872a4 */ /* 0x000fe2000f8e023f */
[----:B------:R-:W-:-:S04]  /*0490*/  IMAD.WIDE.U32 R2, R161, R14, UR6 ;  /* 0x00000006a1027e25 */ /* 0x000fc8000f8e000e */
[----:B------:R-:W-:Y:S02]  /*04a0*/  IMAD R0, R161, R15, R0 ;  /* 0x0000000fa1007224 */ /* 0x000fe400078e0200 */
[----:B------:R-:W1:Y:S01]  /*04b0*/  LDC.64 R14, c[0x0][0x278] ;  /* 0x00009e00ff0e7b82 */ /* 0x000e620000000a00 */
[----:B------:R-:W-:Y:S02]  /*04c0*/  UIMAD.WIDE.U32 UR4, UR14, UR10, URZ ;  /* 0x0000000a0e0472a5 */ /* 0x000fe4000f8e003f */
[----:B------:R-:W-:-:S03]  /*04d0*/  UIMAD UR8, UR14, UR11, UR8 ;  /* 0x0000000b0e0872a4 */ /* 0x000fc6000f8e0208 */
[----:B------:R-:W-:Y:S01]  /*04e0*/  ULDC.64 UR10, c[0x0][0x240] ;  /* 0x00009000000a7ab9 */ /* 0x000fe20000000a00 */
[----:B------:R-:W-:Y:S01]  /*04f0*/  @!P2 IMAD.MOV R157, RZ, RZ, -R157 ;  /* 0x000000ffff9da224 */ /* 0x000fe200078e0a9d */
        /* <DEDUP_REMOVED lines=18> */
[C---:B------:R-:W-:Y:S02]  /*0620*/  IMAD R13, R157.reuse, R19, R4 ;  /* 0x000000139d0d7224 */ /* 0x040fe400078e0204 */
[----:B------:R-:W-:Y:S01]  /*0630*/  IMAD.WIDE.U32 R4, R157, R18, UR6 ;  /* 0x000000069d047e25 */ /* 0x000fe2000f8e0012 */
[----:B------:R-:W-:Y:S01]  /*0640*/  IADD3.X R6, R11, R3, R0, P1, !PT ;  /* 0x000000030b067210 */ /* 0x000fe20000ffe400 */
[----:B------:R-:W2:Y:S02]  /*0650*/  LDC.64 R18, c[0x0][0x2f0] ;  /* 0x0000bc00ff127b82 */ /* 0x000ea40000000a00 */
[----:B-1----:R-:W-:Y:S01]  /*0660*/  IMAD R0, R9, R14, RZ ;  /* 0x0000000e09007224 */ /* 0x002fe200078e02ff */
[----:B------:R-:W-:-:S02]  /*0670*/  IADD3 R141, P3, R7, R4, RZ ;  /* 0x00000004078d7210 */ /* 0x000fc40007f7e0ff */
[----:B------:R-:W-:Y:S01]  /*0680*/  IADD3 R4, R5, R13, RZ ;  /* 0x0000000d05047210 */ /* 0x000fe20007ffe0ff */
[----:B------:R-:W-:Y:S01]  /*0690*/  IMAD R5, R157, R15, R0 ;  /* 0x0000000f9d057224 */ /* 0x000fe200078e0200 */
[----:B------:R-:W-:Y:S01]  /*06a0*/  UIMAD UR6, UR15, UR8, URZ ;  /* 0x000000080f0672a4 */ /* 0x000fe2000f8e023f */
[----:B------:R-:W-:Y:S01]  /*06b0*/  ISETP.NE.U32.AND P1, PT, R20, RZ, PT ;  /* 0x000000ff1400720c */ /* 0x000fe20003f25070 */
[----:B------:R-:W1:Y:S01]  /*06c0*/  @P0 LDC R0, c[0x0][0x214] ;  /* 0x00008500ff000b82 */ /* 0x000e620000000800 */
[----:B------:R-:W-:Y:S01]  /*06d0*/  UIMAD.WIDE.U32 UR4, UR14, UR8, URZ ;  /* 0x000000080e0472a5 */ /* 0x000fe2000f8e003f */
[----:B0-----:R-:W-:Y:S01]  /*06e0*/  ISETP.NE.U32.AND P2, PT, R22, RZ, PT ;  /* 0x000000ff1600720c */ /* 0x001fe20003f45070 */
[----:B------:R-:W-:Y:S01]  /*06f0*/  UIMAD UR6, UR14, UR9, UR6 ;  /* 0x000000090e0672a4 */ /* 0x000fe2000f8e0206 */
[----:B------:R-:W-:Y:S02]  /*0700*/  ISETP.NE.AND.EX P1, PT, R21, RZ, PT, P1 ;  /* 0x000000ff1500720c */ /* 0x000fe40003f25310 */
[----:B------:R-:W-:Y:S01]  /*0710*/  ISETP.NE.AND.EX P2, PT, R23, RZ, PT, P2 ;  /* 0x000000ff1700720c */ /* 0x000fe20003f45320 */
[----:B------:R-:W-:Y:S01]  /*0720*/  UIADD3 UR5, UR5, UR6, URZ ;  /* 0x0000000605057290 */ /* 0x000fe2000fffe03f */
[----:B------:R-:W0:Y:S05]  /*0730*/  @P0 LDC R17, c[0x0][0x21c] ;  /* 0x00008700ff110b82 */ /* 0x000e2a0000000800 */
[----:B------:R-:W-:-:S03]  /*0740*/  IMAD.WIDE.U32 R2, R157, R14, UR4 ;  /* 0x000000049d027e25 */ /* 0x000fc6000f8e000e */
[----:B------:R-:W4:Y:S01]  /*0750*/  @P0 LDC.64 R8, c[0x0][0x310] ;  /* 0x0000c400ff080b82 */ /* 0x000f220000000a00 */
[----:B------:R-:W-:Y:S02]  /*0760*/  CS2R R14, SRZ ;  /* 0x00000000000e7805 */ /* 0x000fe4000001ff00 */
[----:B------:R-:W-:Y:S01]  /*0770*/  @P1 LEA R14, P4, R161, R20, 0x2 ;  /* 0x00000014a10e1211 */ /* 0x000fe200078810ff */
[----:B------:R-:W-:Y:S02]  /*0780*/  IMAD.MOV.U32 R13, RZ, RZ, RZ ;  /* 0x000000ffff0d7224 */ /* 0x000fe400078e00ff */
[----:B------:R-:W-:Y:S01]  /*0790*/  IMAD.X R4, R11, 0x1, R4, P3 ;  /* 0x000000010b047824 */ /* 0x000fe200018e0604 */
[C---:B------:R-:W-:Y:S02]  /*07a0*/  @P1 LEA.HI.X R15, R161.reuse, R21, R160, 0x2, P4 ;  /* 0x00000015a10f1211 */ /* 0x040fe400020f14a0 */
[----:B------:R-:W-:Y:S02]  /*07b0*/  @P2 LEA R13, P3, R161, R22, 0x2 ;  /* 0x00000016a10d2211 */ /* 0x000fe400078610ff */
[----:B------:R-:W-:Y:S01]  /*07c0*/  ISETP.GE.AND P1, PT, R25, 0x1, PT ;  /* 0x000000011900780c */ /* 0x000fe20003f26270 */
[----:B-1----:R-:W-:Y:S01]  /*07d0*/  @P0 IMAD R0, R0, UR14, R161 ;  /* 0x0000000e00000c24 */ /* 0x002fe2000f8e02a1 */
[----:B------:R-:W-:-:S02]  /*07e0*/  IADD3 R7, P5, R7, R2, RZ ;  /* 0x0000000207077210 */ /* 0x000fc40007fbe0ff */
[----:B------:R-:W-:Y:S02]  /*07f0*/  IADD3 R2, R3, R5, RZ ;  /* 0x0000000503027210 */ /* 0x000fe40007ffe0ff */
[----:B------:R-:W-:Y:S02]  /*0800*/  MOV R5, RZ ;  /* 0x000000ff00057202 */ /* 0x000fe40000000f00 */
[----:B------:R-:W-:Y:S01]  /*0810*/  @P2 LEA.HI.X R5, R161, R23, R160, 0x2, P3 ;  /* 0x00000017a1052211 */ /* 0x000fe200018f14a0 */
[----:B------:R-:W-:Y:S01]  /*0820*/  @P0 IMAD R0, R0, R25, RZ ;  /* 0x0000001900000224 */ /* 0x000fe200078e02ff */
[----:B--2---:R-:W-:Y:S02]  /*0830*/  LEA R155, P2, R153, R18, 0x2 ;  /* 0x00000012999b7211 */ /* 0x004fe400078410ff */
[----:B---3--:R-:W-:Y:S01]  /*0840*/  LEA R151, P3, R149, R26, 0x2 ;  /* 0x0000001a95977211 */ /* 0x008fe200078610ff */
[----:B------:R-:W-:Y:S01]  /*0850*/  IMAD.X R2, R11, 0x1, R2, P5 ;  /* 0x000000010b027824 */ /* 0x000fe200028e0602 */
[----:B------:R-:W-:Y:S01]  /*0860*/  LEA.HI.X R153, R153, R19, R12, 0x2, P2 ;  /* 0x0000001399997211 */ /* 0x000fe200010f140c */
[----:B0-----:R-:W-:Y:S01]  /*0870*/  @P0 IMAD R3, R0, R17, RZ ;  /* 0x0000001100030224 */ /* 0x001fe200078e02ff */
[----:B------:R-:W-:-:S02]  /*0880*/  LEA.HI.X R149, R149, R27, R10, 0x2, P3 ;  /* 0x0000001b95957211 */ /* 0x000fc400018f140a */
[----:B------:R-:W-:Y:S02]  /*0890*/  LEA R147, P2, R145, R28, 0x2 ;  /* 0x0000001c91937211 */ /* 0x000fe400078410ff */
[----:B------:R-:W-:Y:S02]  /*08a0*/  LEA R143, P3, R141, R30, 0x2 ;  /* 0x0000001e8d8f7211 */ /* 0x000fe400078610ff */
[----:B------:R-:W-:Y:S01]  /*08b0*/  LEA R139, P4, R7, R136, 0x2 ;  /* 0x00000088078b7211 */ /* 0x000fe200078810ff */
[----:B------:R-:W-:Y:S01]  /*08c0*/  HFMA2.MMA R154, -RZ, RZ, 0, 0 ;  /* 0x00000000ff9a7435 */ /* 0x000fe200000001ff */
[----:B------:R-:W-:Y:S01]  /*08d0*/  LEA.HI.X R145, R145, R29, R6, 0x2, P2 ;  /* 0x0000001d91917211 */ /* 0x000fe200010f1406 */
[----:B----4-:R-:W-:Y:S01]  /*08e0*/  @P0 IMAD.WIDE R8, R3, 0x8, R8 ;  /* 0x0000000803080825 */ /* 0x010fe200078e0208 */
[----:B------:R-:W-:Y:S02]  /*08f0*/  LEA.HI.X R141, R141, R31, R4, 0x2, P3 ;  /* 0x0000001f8d8d7211 */ /* 0x000fe400018f1404 */
[----:B------:R-:W-:-:S02]  /*0900*/  @!P0 CS2R R8, SRZ ;  /* 0x0000000000088805 */ /* 0x000fc4000001ff00 */
[----:B------:R-:W-:Y:S01]  /*0910*/  LEA.HI.X R137, R7, R137, R2, 0x2, P4 ;  /* 0x0000008907897211 */ /* 0x000fe200020f1402 */
[----:B------:R-:W-:Y:S01]  /*0920*/  IMAD.MOV.U32 R152, RZ, RZ, RZ ;  /* 0x000000ffff987224 */ /* 0x000fe200078e00ff */
[----:B------:R-:W-:Y:S01]  /*0930*/  MOV R6, R14 ;  /* 0x0000000e00067202 */ /* 0x000fe20000000f00 */
[----:B------:R-:W-:Y:S01]  /*0940*/  IMAD.MOV.U32 R7, RZ, RZ, R15 ;  /* 0x000000ffff077224 */ /* 0x000fe200078e000f */
[----:B------:R-:W-:Y:S01]  /*0950*/  MOV R4, R13 ;  /* 0x0000000d00047202 */ /* 0x000fe20000000f00 */
[----:B------:R-:W-:Y:S06]  /*0960*/  @!P1 BRA `(.L_x_9210) ;  /* 0x0000004000ec9947 */ /* 0x000fec0003800000 */
[----:B------:R-:W0:Y:S01]  /*0970*/  S2R R150, SR_TID.X ;  /* 0x0000000000967919 */ /* 0x000e220000002100 */
[----:B------:R-:W-:Y:S01]  /*0980*/  MOV R152, RZ ;  /* 0x000000ff00987202 */ /* 0x000fe20000000f00 */
[----:B------:R-:W-:Y:S01]  /*0990*/  IMAD.MOV.U32 R135, RZ, RZ, RZ ;  /* 0x000000ffff877224 */ /* 0x000fe200078e00ff */
[----:B------:R-:W-:Y:S01]  /*09a0*/  MOV R154, RZ ;  /* 0x000000ff009a7202 */ /* 0x000fe20000000f00 */
[----:B------:R-:W1:Y:S01]  /*09b0*/  S2R R148, SR_LANEID ;  /* 0x0000000000947919 */ /* 0x000e620000000000 */
[C---:B0-----:R-:W-:Y:S01]  /*09c0*/  IMAD.SHL.U32 R0, R150.reuse, 0x8, RZ ;  /* 0x0000000896007824 */ /* 0x041fe200078e00ff */
[----:B------:R-:W-:-:S04]  /*09d0*/  LOP3.LUT R172, R150, 0x1f, RZ, 0xc0, !PT ;  /* 0x0000001f96ac7812 */ /* 0x000fc800078ec0ff */
        /* <DEDUP_REMOVED lines=9> */
[----:B-1----:R-:W-:-:S07]  /*0a70*/  LOP3.LUT R134, R2, 0xe0, RZ, 0xfc, !PT ;  /* 0x000000e002867812 */ /* 0x002fce00078efcff */
.L_x_9238:
[----:B------:R-:W-:Y:S01]  /*0a80*/  ULDC UR4, c[0x0][0x224] ;  /* 0x0000890000047ab9 */ /* 0x000fe20000000800 */
[C---:B------:R-:W-:Y:S01]  /*0a90*/  IMAD.SHL.U32 R130, R2.reuse, 0x4, RZ ;  /* 0x0000000402827824 */ /* 0x040fe200078e00ff */
[----:B------:R-:W-:Y:S01]  /*0aa0*/  IADD3 R171, -R135, UR4, RZ ;  /* 0x0000000487ab7c10 */ /* 0x000fe2000fffe1ff */
[----:B------:R-:W-:Y:S01]  /*0ab0*/  ULDC UR4, c[0x0][0x218] ;  /* 0x0000860000047ab9 */ /* 0x000fe20000000800 */
[----:B------:R-:W-:Y:S01]  /*0ac0*/  SHF.L.U64.HI R132, R2, 0x2, R3 ;  /* 0x0000000202847819 */ /* 0x000fe20000010203 */
[----:B------:R-:W-:Y:S01]  /*0ad0*/  IMAD.MOV.U32 R0, RZ, RZ, RZ ;  /* 0x000000ffff007224 */ /* 0x000fe200078e00ff */
[----:B------:R-:W-:Y:S02]  /*0ae0*/  LEA R133, R171, 0xffffff00, 0x8 ;  /* 0xffffff00ab857811 */ /* 0x000fe400078e40ff */
[----:B------:R-:W-:Y:S02]  /*0af0*/  CS2R R12, SRZ ;  /* 0x00000000000c7805 */ /* 0x000fe4000001ff00 */
[----:B0-----:R-:W-:-:S02]  /*0b00*/  IADD3 R10, P3, R155, R130, RZ ;  /* 0x000000829b0a7210 */ /* 0x001fc40007f7e0ff */
[----:B------:R-:W-:Y:S02]  /*0b10*/  IADD3 R131, -R133, UR4, RZ ;  /* 0x0000000485837c10 */ /* 0x000fe4000fffe1ff */
[----:B------:R-:W-:Y:S02]  /*0b20*/  IADD3.X R11, R153, R132, RZ, P3, !PT ;  /* 0x00000084990b7210 */ /* 0x000fe40001ffe4ff */
[-C--:B------:R-:W-:Y:S01]  /*0b30*/  ISETP.GE.AND P0, PT, R2, R131.reuse, PT ;  /* 0x000000830200720c */ /* 0x080fe20003f06270 */
[----:B------:R-:W-:Y:S01]  /*0b40*/  BAR.SYNC.DEFER_BLOCKING 0x0 ;  /* 0x0000000000007b1d */ /* 0x000fe20000010000 */
[-C--:B------:R-:W-:Y:S02]  /*0b50*/  ISETP.GE.AND P1, PT, R146, R131.reuse, PT ;  /* 0x000000839200720c */ /* 0x080fe40003f26270 */
[-C--:B------:R-:W-:Y:S02]  /*0b60*/  ISETP.GE.AND P2, PT, R144, R131.reuse, PT ;  /* 0x000000839000720c */ /* 0x080fe40003f46270 */
[----:B------:R-:W-:-:S02]  /*0b70*/  ISETP.GE.AND P3, PT, R136, R131, PT ;  /* 0x000000838800720c */ /* 0x000fc40003f66270 */
[-C--:B------:R-:W-:Y:S02]  /*0b80*/  ISETP.GE.AND P4, PT, R134, R131.reuse, PT ;  /* 0x000000838600720c */ /* 0x080fe40003f86270 */
[----:B------:R-:W-:Y:S02]  /*0b90*/  CS2R R14, SRZ ;  /* 0x00000000000e7805 */ /* 0x000fe4000001ff00 */
[----:B------:R-:W-:Y:S02]  /*0ba0*/  CS2R R16, SRZ ;  /* 0x0000000000107805 */ /* 0x000fe4000001ff00 */
[----:B------:R-:W-:Y:S01]  /*0bb0*/  CS2R R18, SRZ ;  /* 0x0000000000127805 */ /* 0x000fe2000001ff00 */
        /* <DEDUP_REMOVED lines=14> */
[----:B------:R-:W-:-:S03]  /*0ca0*/  VIADD R23, R148, 0x40 ;  /* 0x0000004094177836 */ /* 0x000fc60000000000 */
[-C--:B------:R-:W-:Y:S02]  /*0cb0*/  LEA.HI.SX32 R21, R21, R148.reuse, 0x1b ;  /* 0x0000009415157211 */ /* 0x080fe400078fdaff */
[-C--:B------:R-:W-:Y:S02]  /*0cc0*/  LEA.HI.SX32 R23, R23, R148.reuse, 0x1b ;  /* 0x0000009417177211 */ /* 0x080fe400078fdaff */
[C---:B0-----:R-:W-:Y:S01]  /*0cd0*/  IADD3 R11, R148.reuse, 0x60, RZ ;  /* 0x00000060940b7810 */ /* 0x041fe20007ffe0ff */
[C---:B------:R-:W-:Y:S01]  /*0ce0*/  VIADD R25, R148.reuse, 0xc0 ;  /* 0x000000c094197836 */ /* 0x040fe20000000000 */
[CC--:B------:R-:W-:Y:S02]  /*0cf0*/  LEA.HI.SX32 R129, R148.reuse, R148.reuse, 0x1b ;  /* 0x0000009494817211 */ /* 0x0c0fe400078fdaff */
[----:B------:R-:W-:Y:S01]  /*0d00*/  LEA.HI.SX32 R11, R11, R148, 0x1b ;  /* 0x000000940b0b7211 */ /* 0x000fe200078fdaff */
[----:B-1----:R-:W-:Y:S01]  /*0d10*/  ULEA UR6, UR6, UR4, 0x18 ;  /* 0x0000000406067291 */ /* 0x002fe2000f8ec03f */
[----:B------:R-:W-:-:S02]  /*0d20*/  IADD3 R27, R148, 0xe0, RZ ;  /* 0x000000e0941b7810 */ /* 0x000fc40007ffe0ff */
[----:B------:R-:W-:Y:S01]  /*0d30*/  LEA.HI.SX32 R25, R25, R148, 0x1b ;  /* 0x0000009419197211 */ /* 0x000fe200078fdaff */
[----:B------:R-:W-:Y:S02]  /*0d40*/  ULDC UR4, c[0x0][0x21c] ;  /* 0x0000870000047ab9 */ /* 0x000fe40000000800 */
[----:B------:R-:W-:Y:S01]  /*0d50*/  LEA R128, R21, UR6, 0x2 ;  /* 0x0000000615807c11 */ /* 0x000fe2000f8e10ff */
[C---:B------:R-:W-:Y:S01]  /*0d60*/  VIADD R21, R148.reuse, 0x80 ;  /* 0x0000008094157836 */ /* 0x040fe20000000000 */
[----:B------:R-:W-:Y:S02]  /*0d70*/  LEA R127, R23, UR6, 0x2 ;  /* 0x00000006177f7c11 */ /* 0x000fe4000f8e10ff */
[C---:B------:R-:W-:Y:S02]  /*0d80*/  IADD3 R23, R148.reuse, 0xa0, RZ ;  /* 0x000000a094177810 */ /* 0x040fe40007ffe0ff */
[----:B------:R-:W-:Y:S01]  /*0d90*/  LEA R126, R11, UR6, 0x2 ;  /* 0x000000060b7e7c11 */ /* 0x000fe2000f8e10ff */
[----:B------:R-:W-:Y:S01]  /*0da0*/  IMAD.SHL.U32 R11, R148, 0x8, RZ ;  /* 0x00000008940b7824 */ /* 0x000fe200078e00ff */
[----:B------:R-:W-:-:S02]  /*0db0*/  LEA R129, R129, UR6, 0x2 ;  /* 0x0000000681817c11 */ /* 0x000fc4000f8e10ff */
[-C--:B------:R-:W-:Y:S02]  /*0dc0*/  LEA.HI.SX32 R21, R21, R148.reuse, 0x1b ;  /* 0x0000009415157211 */ /* 0x080fe400078fdaff */
[-C--:B------:R-:W-:Y:S02]  /*0dd0*/  LEA.HI.SX32 R23, R23, R148.reuse, 0x1b ;  /* 0x0000009417177211 */ /* 0x080fe400078fdaff */
[----:B------:R-:W-:Y:S02]  /*0de0*/  LEA.HI.SX32 R27, R27, R148, 0x1b ;  /* 0x000000941b1b7211 */ /* 0x000fe400078fdaff */
[----:B------:R-:W-:Y:S02]  /*0df0*/  LEA R125, R21, UR6, 0x2 ;  /* 0x00000006157d7c11 */ /* 0x000fe4000f8e10ff */
[----:B------:R-:W-:Y:S02]  /*0e00*/  LEA R124, R23, UR6, 0x2 ;  /* 0x00000006177c7c11 */ /* 0x000fe4000f8e10ff */
[----:B------:R-:W-:-:S02]  /*0e10*/  LEA.HI.SX32 R120, R11, R11, 0x1b ;  /* 0x0000000b0b787211 */ /* 0x000fc400078fdaff */
[----:B------:R-:W-:Y:S02]  /*0e20*/  LEA R123, R25, UR6, 0x2 ;  /* 0x00000006197b7c11 */ /* 0x000fe4000f8e10ff */
[----:B------:R-:W-:Y:S02]  /*0e30*/  LEA R122, R27, UR6, 0x2 ;  /* 0x000000061b7a7c11 */ /* 0x000fe4000f8e10ff */
[----:B------:R-:W-:Y:S02]  /*0e40*/  LEA R120, R120, UR6, 0x2 ;  /* 0x0000000678787c11 */ /* 0x000fe4000f8e10ff */
[-C--:B------:R-:W-:Y:S02]  /*0e50*/  ISETP.GE.AND P6, PT, R2, R131.reuse, PT ;  /* 0x000000830200720c */ /* 0x080fe40003fc6270 */
[----:B------:R-:W-:Y:S02]  /*0e60*/  IADD3 R10, P0, R151, R130, RZ ;  /* 0x00000082970a7210 */ /* 0x000fe40007f1e0ff */
[----:B------:R-:W-:-:S02]  /*0e70*/  ISETP.GE.AND P5, PT, R146, R131, PT ;  /* 0x000000839200720c */ /* 0x000fc40003fa6270 */
[-C--:B------:R-:W-:Y:S01]  /*0e80*/  ISETP.GE.AND P4, PT, R144, R131.reuse, PT ;  /* 0x000000839000720c */ /* 0x080fe20003f86270 */
[----:B------:R-:W-:Y:S01]  /*0e90*/  IMAD.X R11, R149, 0x1, R132, P0 ;  /* 0x00000001950b7824 */ /* 0x000fe200000e0684 */
[-C--:B------:R-:W-:Y:S02]  /*0ea0*/  ISETP.GE.AND P3, PT, R142, R131.reuse, PT ;  /* 0x000000838e00720c */ /* 0x080fe40003f66270 */
[-C--:B------:R-:W-:Y:S02]  /*0eb0*/  ISETP.GE.AND P2, PT, R140, R131.reuse, PT ;  /* 0x000000838c00720c */ /* 0x080fe40003f46270 */
[-C--:B------:R-:W-:Y:S02]  /*0ec0*/  ISETP.GE.AND P1, PT, R138, R131.reuse, PT ;  /* 0x000000838a00720c */ /* 0x080fe40003f26270 */
[----:B------:R-:W-:Y:S02]  /*0ed0*/  ISETP.GE.AND P0, PT, R136, R131, PT ;  /* 0x000000838800720c */ /* 0x000fe40003f06270 */
[----:B------:R-:W-:Y:S01]  /*0ee0*/  CS2R R20, SRZ ;  /* 0x0000000000147805 */ /* 0x000fe2000001ff00 */
[----:B--2---:R0:W-:Y:S04]  /*0ef0*/  STS [R129], R0 ;  /* 0x0000000081007388 */ /* 0x0041e80000000800 */
[----:B---3--:R-:W-:Y:S04]  /*0f00*/  STS [R128+0x80], R13 ;  /* 0x0000800d80007388 */ /* 0x008fe80000000800 */
[----:B----4-:R-:W-:Y:S04]  /*0f10*/  STS [R127+0x100], R12 ;  /* 0x0001000c7f007388 */ /* 0x010fe80000000800 */
        /* <DEDUP_REMOVED lines=17> */
[----:B--2---:R-:W-:Y:S02]  /*1030*/  CS2R R16, SRZ ;  /* 0x0000000000107805 */ /* 0x004fe4000001ff00 */
[----:B---3--:R-:W-:-:S05]  /*1040*/  MOV R19, RZ ;  /* 0x000000ff00137202 */ /* 0x008fca0000000f00 */
        /* <DEDUP_REMOVED lines=12> */
[-C--:B------:R-:W-:Y:S01]  /*1110*/  ISETP.GE.AND P4, PT, R144, R131.reuse, PT ;  /* 0x000000839000720c */ /* 0x080fe20003f86270 */
[----:B------:R-:W-:Y:S01]  /*1120*/  IMAD.X R13, R145, 0x1, R132, P0 ;  /* 0x00000001910d7824 */ /* 0x000fe200000e0684 */
[-C--:B------:R-:W-:Y:S02]  /*1130*/  ISETP.GE.AND P3, PT, R142, R131.reuse, PT ;  /* 0x000000838e00720c */ /* 0x080fe40003f66270 */
[-C--:B------:R-:W-:Y:S02]  /*1140*/  ISETP.GE.AND P2, PT, R140, R131.reuse, PT ;  /* 0x000000838c00720c */ /* 0x080fe40003f46270 */
[----:B------:R-:W-:-:S02]  /*1150*/  ISETP.GE.AND P1, PT, R138, R131, PT ;  /* 0x000000838a00720c */ /* 0x000fc40003f26270 */
[----:B------:R-:W-:Y:S02]  /*1160*/  ISETP.GE.AND P0, PT, R136, R131, PT ;  /* 0x000000838800720c */ /* 0x000fe40003f06270 */
[----:B0-----:R-:W-:Y:S01]  /*1170*/  CS2R R10, SRZ ;  /* 0x00000000000a7805 */ /* 0x001fe2000001ff00 */
[----:B--2---:R0:W-:Y:S04]  /*1180*/  STS [R129], R0 ;  /* 0x0000000081007388 */ /* 0x0041e80000000800 */
[----:B---3--:R-:W-:Y:S04]  /*1190*/  STS [R128+0x80], R15 ;  /* 0x0000800f80007388 */ /* 0x008fe80000000800 */
[----:B----4-:R1:W-:Y:S04]  /*11a0*/  STS [R127+0x100], R14 ;  /* 0x0001000e7f007388 */ /* 0x0103e80000000800 */
        /* <DEDUP_REMOVED lines=16> */
[----:B-1----:R-:W-:Y:S01]  /*12b0*/  CS2R R14, SRZ ;  /* 0x00000000000e7805 */ /* 0x002fe2000001ff00 */
[----:B--2---:R-:W-:Y:S01]  /*12c0*/  IMAD.MOV.U32 R17, RZ, RZ, RZ ;  /* 0x000000ffff117224 */ /* 0x004fe200078e00ff */
[----:B---3--:R-:W-:-:S02]  /*12d0*/  MOV R19, RZ ;  /* 0x000000ff00137202 */ /* 0x008fc40000000f00 */
        /* <DEDUP_REMOVED lines=45> */
[----:B------:R-:W-:Y:S01]  /*15b0*/  IMAD.MOV.U32 R88, RZ, RZ, RZ ;  /* 0x000000ffff587224 */ /* 0x000fe200078e00ff */
[----:B------:R-:W-:Y:S02]  /*15c0*/  CS2R R86, SRZ ;  /* 0x0000000000567805 */ /* 0x000fe4000001ff00 */
[----:B------:R-:W-:Y:S02]  /*15d0*/  CS2R R84, SRZ ;  /* 0x0000000000547805 */ /* 0x000fe4000001ff00 */
[----:B------:R-:W-:Y:S02]  /*15e0*/  CS2R R82, SRZ ;  /* 0x0000000000527805 */ /* 0x000fe4000001ff00 */
[----:B------:R-:W-:Y:S01]  /*15f0*/  MOV R81, RZ ;  /* 0x000000ff00517202 */ /* 0x000fe20000000f00 */
[----:B------:R-:W-:Y:S06]  /*1600*/  BRA `(.L_x_9212) ;  /* 0x0000002c00387947 */ /* 0x000fec0003800000 */
.L_x_9211:
[----:B------:R-:W0:Y:S01]  /*1610*/  LDC.64 R16, c[0x0][0x348] ;  /* 0x0000d200ff107b82 */ /* 0x000e220000000a00 */
[----:B------:R-:W-:Y:S01]  /*1620*/  MOV R13, RZ ;  /* 0x000000ff000d7202 */ /* 0x000fe20000000f00 */
[----:B------:R-:W-:Y:S01]  /*1630*/  IMAD.MOV.U32 R12, RZ, RZ, R150 ;  /* 0x000000ffff0c7224 */ /* 0x000fe200078e0096 */
[----:B------:R-:W-:Y:S01]  /*1640*/  ULDC.64 UR4, c[0x0][0x350] ;  /* 0x0000d40000047ab9 */ /* 0x000fe20000000a00 */
[----:B------:R-:W-:Y:S01]  /*1650*/  ULDC.64 UR6, c[0x0][0x370] ;  /* 0x0000dc0000067ab9 */ /* 0x000fe20000000a00 */
[----:B------:R-:W-:Y:S02]  /*1660*/  VIADD R80, R171, 0xffffffff ;  /* 0xffffffffab507836 */ /* 0x000fe40000000000 */
[--C-:B------:R-:W-:Y:S01]  /*1670*/  FADD.FTZ R78, R105, R158.reuse ;  /* 0x0000009e694e7221 */ /* 0x100fe20000010000 */
[----:B------:R-:W-:Y:S01]  /*1680*/  IMAD.MOV.U32 R79, RZ, RZ, R131 ;  /* 0x000000ffff4f7224 */ /* 0x000fe200078e0083 */
[----:B------:R-:W1:Y:S01]  /*1690*/  LDC.64 R18, c[0x0][0x368] ;  /* 0x0000da00ff127b82 */ /* 0x000e620000000a00 */
[--C-:B------:R-:W-:Y:S01]  /*16a0*/  FADD.FTZ R77, R106, R158.reuse ;  /* 0x0000009e6a4d7221 */ /* 0x100fe20000010000 */
[--C-:B------:R-:W-:Y:S01]  /*16b0*/  FADD.FTZ R76, R107, R158.reuse ;  /* 0x0000009e6b4c7221 */ /* 0x100fe20000010000 */
[--C-:B------:R-:W-:Y:S01]  /*16c0*/  FADD.FTZ R75, R108, R158.reuse ;  /* 0x0000009e6c4b7221 */ /* 0x100fe20000010000 */
[--C-:B------:R-:W-:Y:S01]  /*16d0*/  FADD.FTZ R74, R109, R158.reuse ;  /* 0x0000009e6d4a7221 */ /* 0x100fe20000010000 */
[--C-:B------:R-:W-:Y:S01]  /*16e0*/  FADD.FTZ R73, R110, R158.reuse ;  /* 0x0000009e6e497221 */ /* 0x100fe20000010000 */
[--C-:B------:R-:W-:Y:S01]  /*16f0*/  FADD.FTZ R70, R111, R158.reuse ;  /* 0x0000009e6f467221 */ /* 0x100fe20000010000 */
[----:B------:R-:W-:Y:S01]  /*1700*/  FADD.FTZ R68, R112, R158 ;  /* 0x0000009e70447221 */ /* 0x000fe20000010000 */
[----:B------:R-:W2:Y:S01]  /*1710*/  LDC R72, c[0x0][0x218] ;  /* 0x00008600ff487b82 */ /* 0x000ea20000000800 */
[----:B------:R-:W-:Y:S01]  /*1720*/  MOV R71, RZ ;  /* 0x000000ff00477202 */ /* 0x000fe20000000f00 */
[----:B------:R-:W-:Y:S01]  /*1730*/  IMAD.MOV.U32 R88, RZ, RZ, RZ ;  /* 0x000000ffff587224 */ /* 0x000fe200078e00ff */
[----:B------:R-:W-:-:S02]  /*1740*/  CS2R R86, SRZ ;  /* 0x0000000000567805 */ /* 0x000fc4000001ff00 */
[----:B------:R-:W-:Y:S02]  /*1750*/  CS2R R84, SRZ ;  /* 0x0000000000547805 */ /* 0x000fe4000001ff00 */
[----:B------:R-:W-:Y:S02]  /*1760*/  CS2R R82, SRZ ;  /* 0x0000000000527805 */ /* 0x000fe4000001ff00 */
[----:B------:R-:W-:Y:S01]  /*1770*/  MOV R81, RZ ;  /* 0x000000ff00517202 */ /* 0x000fe20000000f00 */
[----:B------:R-:W-:Y:S01]  /*1780*/  ULDC UR19, c[0x0][0x224] ;  /* 0x0000890000137ab9 */ /* 0x000fe20000000800 */
[C---:B0-----:R-:W-:Y:S01]  /*1790*/  IMAD R0, R16.reuse, UR15, RZ ;  /* 0x0000000f10007c24 */ /* 0x041fe2000f8e02ff */
[----:B------:R-:W0:Y:S01]  /*17a0*/  LDC.64 R40, c[0x0][0x348] ;  /* 0x0000d200ff287b82 */ /* 0x000e220000000a00 */
[----:B------:R-:W-:Y:S01]  /*17b0*/  IMAD.WIDE.U32 R10, R16, UR14, R12 ;  /* 0x0000000e100a7c25 */ /* 0x000fe2000f8e000c */
[----:B------:R-:W-:Y:S01]  /*17c0*/  ULDC UR28, c[0x0][0x21c] ;  /* 0x00008700001c7ab9 */ /* 0x000fe20000000800 */
[----:B------:R-:W-:Y:S01]  /*17d0*/  ULDC.64 UR20, c[0x0][0x350] ;  /* 0x0000d40000147ab9 */ /* 0x000fe20000000a00 */
[----:B------:R-:W-:Y:S01]  /*17e0*/  ULDC.64 UR22, c[0x0][0x370] ;  /* 0x0000dc0000167ab9 */ /* 0x000fe20000000a00 */
[----:B------:R-:W-:Y:S01]  /*17f0*/  IMAD R15, R17, UR14, R0 ;  /* 0x0000000e110f7c24 */ /* 0x000fe2000f8e0200 */
[----:B------:R-:W-:Y:S01]  /*1800*/  ULDC.64 UR24, c[0x0][0x3c8] ;  /* 0x0000f20000187ab9 */ /* 0x000fe20000000a00 */
[C---:B-1----:R-:W-:Y:S01]  /*1810*/  IMAD R14, R18.reuse, UR15, RZ ;  /* 0x0000000f120e7c24 */ /* 0x042fe2000f8e02ff */
[----:B------:R-:W1:Y:S01]  /*1820*/  LDC.64 R42, c[0x0][0x368] ;  /* 0x0000da00ff2a7b82 */ /* 0x000e620000000a00 */
[----:B------:R-:W-:Y:S01]  /*1830*/  IMAD.WIDE.U32 R12, R18, UR14, R12 ;  /* 0x0000000e120c7c25 */ /* 0x000fe2000f8e000c */
[----:B------:R-:W-:Y:S01]  /*1840*/  ULDC.64 UR26, c[0x0][0x3d0] ;  /* 0x0000f400001a7ab9 */ /* 0x000fe20000000a00 */
[----:B------:R-:W-:Y:S01]  /*1850*/  ULDC.64 UR8, c[0x0][0x238] ;  /* 0x00008e0000087ab9 */ /* 0x000fe20000000a00 */
[----:B------:R-:W-:Y:S01]  /*1860*/  ULDC.64 UR10, c[0x0][0x250] ;  /* 0x00009400000a7ab9 */ /* 0x000fe20000000a00 */
[----:B------:R-:W-:Y:S01]  /*1870*/  IMAD R17, R19, UR14, R14 ;  /* 0x0000000e13117c24 */ /* 0x000fe2000f8e020e */
[----:B------:R-:W-:Y:S01]  /*1880*/  SHF.R.S32.HI R14, RZ, 0x1f, R157 ;  /* 0x0000001fff0e7819 */ /* 0x000fe2000001149d */
[----:B------:R-:W-:Y:S01]  /*1890*/  IMAD.IADD R11, R11, 0x1, R15 ;  /* 0x000000010b0b7824 */ /* 0x000fe200078e020f */
[----:B------:R-:W3:Y:S01]  /*18a0*/  LDC.64 R44, c[0x0][0x2d0] ;  /* 0x0000b400ff2c7b82 */ /* 0x000ee20000000a00 */
[----:B------:R-:W-:Y:S01]  /*18b0*/  ULDC.64 UR16, c[0x0][0x270] ;  /* 0x00009c0000107ab9 */ /* 0x000fe20000000a00 */
[----:B------:R-:W-:Y:S01]  /*18c0*/  IADD3 R13, R13, R17, RZ ;  /* 0x000000110d0d7210 */ /* 0x000fe20007ffe0ff */
[----:B------:R-:W-:-:S02]  /*18d0*/  IMAD R0, R14, UR4, RZ ;  /* 0x000000040e007c24 */ /* 0x000fc4000f8e02ff */
[----:B------:R-:W-:-:S03]  /*18e0*/  IMAD.WIDE.U32 R10, R157, UR4, R10 ;  /* 0x000000049d0a7c25 */ /* 0x000fc6000f8e000a */
[----:B------:R-:W4:Y:S01]  /*18f0*/  LDC.64 R46, c[0x0][0x360] ;  /* 0x0000d800ff2e7b82 */ /* 0x000f220000000a00 */
[C---:B------:R-:W-:Y:S01]  /*1900*/  IMAD R15, R157.reuse, UR5, R0 ;  /* 0x000000059d0f7c24 */ /* 0x040fe2000f8e0200 */
[----:B------:R-:W-:Y:S01]  /*1910*/  ULDC.64 UR4, c[0x0][0x3c8] ;  /* 0x0000f20000047ab9 */ /* 0x000fe20000000a00 */
[----:B------:R-:W-:Y:S01]  /*1920*/  IMAD R14, R14, UR6, RZ ;  /* 0x000000060e0e7c24 */ /* 0x000fe2000f8e02ff */
[C---:B------:R-:W-:Y:S01]  /*1930*/  LEA R22, P0, R10.reuse, UR4, 0x2 ;  /* 0x000000040a167c11 */ /* 0x040fe2000f8010ff */
[----:B------:R-:W-:Y:S01]  /*1940*/  IMAD.WIDE.U32 R12, R157, UR6, R12 ;  /* 0x000000069d0c7c25 */ /* 0x000fe2000f8e000c */
[----:B------:R-:W-:Y:S02]  /*1950*/  IADD3 R15, R11, R15, RZ ;  /* 0x0000000f0b0f7210 */ /* 0x000fe40007ffe0ff */
[----:B------:R-:W0:Y:S01]  /*1960*/  LDC.64 R48, c[0x0][0x380] ;  /* 0x0000e000ff307b82 */ /* 0x000e220000000a00 */
[----:B------:R-:W-:Y:S01]  /*1970*/  IMAD R17, R157, UR7, R14 ;  /* 0x000000079d117c24 */ /* 0x000fe2000f8e020e */
[----:B------:R-:W-:Y:S01]  /*1980*/  ULDC.64 UR6, c[0x0][0x3d0] ;  /* 0x0000f40000067ab9 */ /* 0x000fe20000000a00 */
[----:B------:R-:W-:Y:S01]  /*1990*/  LEA.HI.X R23, R10, UR5, R15, 0x2, P0 ;  /* 0x000000050a177c11 */ /* 0x000fe200080f140f */
[----:B------:R-:W-:Y:S01]  /*19a0*/  ULDC.64 UR4, c[0x0][0x230] ;  /* 0x00008c0000047ab9 */ /* 0x000fe20000000a00 */
[----:B------:R-:W-:Y:S01]  /*19b0*/  IMAD.IADD R11, R13, 0x1, R17 ;  /* 0x000000010d0b7824 */ /* 0x000fe200078e0211 */
[----:B------:R-:W-:Y:S01]  /*19c0*/  LEA R36, P1, R12, UR6, 0x2 ;  /* 0x000000060c247c11 */ /* 0x000fe2000f8210ff */
[----:B------:R-:W-:Y:S01]  /*19d0*/  IMAD R13, R135, -0x100, R156 ;  /* 0xffffff00870d7824 */ /* 0x000fe200078e029c */
[----:B------:R-:W-:Y:S01]  /*19e0*/  LEA.HI R0, R80, R80, RZ, 0x1 ;  /* 0x0000005050007211 */ /* 0x000fe200078f08ff */
[----:B------:R-:W-:Y:S01]  /*19f0*/  IMAD.WIDE.U32 R38, R161, UR4, RZ ;  /* 0x00000004a1267c25 */ /* 0x000fe2000f8e00ff */
[----:B------:R-:W-:-:S02]  /*1a00*/  LEA.HI.X R37, R12, UR7, R11, 0x2, P1 ;  /* 0x000000070c257c11 */ /* 0x000fc400088f140b */
[----:B------:R-:W-:Y:S01]  /*1a10*/  LOP3.LUT R11, R0, 0xfffffe, RZ, 0xc0, !PT ;  /* 0x00fffffe000b7812 */ /* 0x000fe200078ec0ff */
[----:B------:R-:W-:-:S03]  /*1a20*/  IMAD.WIDE R22, R13, 0x4, R22 ;  /* 0x000000040d167825 */ /* 0x000fc600078e0216 */
[----:B------:R-:W-:Y:S01]  /*1a30*/  IADD3 R80, R80, -R11, RZ ;  /* 0x8000000b50507210 */ /* 0x000fe20007ffe0ff */
[----:B------:R-:W-:Y:S01]  /*1a40*/  IMAD.WIDE R36, R13, 0x4, R36 ;  /* 0x000000040d247825 */ /* 0x000fe200078e0224 */
[C---:B------:R-:W-:Y:S02]  /*1a50*/  IADD3 R10, P0, R22.reuse, -0x380, RZ ;  /* 0xfffffc80160a7810 */ /* 0x040fe40007f1e0ff */
[----:B------:R-:W-:Y:S01]  /*1a60*/  IADD3 R12, P1, R22, -0x300, RZ ;  /* 0xfffffd00160c7810 */ /* 0x000fe20007f3e0ff */
[----:B------:R-:W-:Y:S01]  /*1a70*/  IMAD R0, R160, UR4, RZ ;  /* 0x00000004a0007c24 */ /* 0x000fe2000f8e02ff */
[C---:B------:R-:W-:Y:S01]  /*1a80*/  IADD3 R14, P2, R22.reuse, -0x280, RZ ;  /* 0xfffffd80160e7810 */ /* 0x040fe20007f5e0ff */
[----:B------:R-:W-:Y:S01]  /*1a90*/  UMOV UR4, URZ ;  /* 0x0000003f00047c82 */ /* 0x000fe20008000000 */
[C---:B------:R-:W-:Y:S01]  /*1aa0*/  IADD3 R16, P3, R22.reuse, -0x200, RZ ;  /* 0xfffffe0016107810 */ /* 0x040fe20007f7e0ff */
[----:B------:R-:W-:Y:S01]  /*1ab0*/  IMAD R69, R161, UR5, R0 ;  /* 0x00000005a1457c24 */ /* 0x000fe2000f8e0200 */
[C---:B------:R-:W-:Y:S01]  /*1ac0*/  IADD3 R18, P4, R22.reuse, -0x180, RZ ;  /* 0xfffffe8016127810 */ /* 0x040fe20007f9e0ff */
[----:B------:R-:W-:Y:S01]  /*1ad0*/  UMOV UR5, URZ ;  /* 0x0000003f00057c82 */ /* 0x000fe20008000000 */
[----:B------:R-:W-:Y:S01]  /*1ae0*/  IADD3 R20, P5, R22, -0x100, RZ ;  /* 0xffffff0016147810 */ /* 0x000fe20007fbe0ff */
[----:B------:R-:W-:Y:S01]  /*1af0*/  IMAD.IADD R69, R39, 0x1, R69 ;  /* 0x0000000127457824 */ /* 0x000fe200078e0245 */
[----:B------:R-:W-:-:S02]  /*1b00*/  IADD3.X R11, R23, -0x1, RZ, P0, !PT ;  /* 0xffffffff170b7810 */ /* 0x000fc400007fe4ff */
[----:B------:R-:W-:Y:S02]  /*1b10*/  IADD3 R22, P6, R22, -0x80, RZ ;  /* 0xffffff8016167810 */ /* 0x000fe40007fde0ff */
[----:B------:R-:W-:Y:S02]  /*1b20*/  IADD3 R24, P0, R36, -0x380, RZ ;  /* 0xfffffc8024187810 */ /* 0x000fe40007f1e0ff */
[C---:B------:R-:W-:Y:S02]  /*1b30*/  IADD3.X R13, R23.reuse, -0x1, RZ, P1, !PT ;  /* 0xffffffff170d7810 */ /* 0x040fe40000ffe4ff */
[C---:B------:R-:W-:Y:S02]  /*1b40*/  IADD3.X R15, R23.reuse, -0x1, RZ, P2, !PT ;  /* 0xffffffff170f7810 */ /* 0x040fe400017fe4ff */
[C---:B------:R-:W-:Y:S02]  /*1b50*/  IADD3.X R17, R23.reuse, -0x1, RZ, P3, !PT ;  /* 0xffffffff17117810 */ /* 0x040fe40001ffe4ff */
[----:B------:R-:W-:-:S02]  /*1b60*/  IADD3.X R19, R23, -0x1, RZ, P4, !PT ;  /* 0xffffffff17137810 */ /* 0x000fc400027fe4ff */
[C---:B------:R-:W-:Y:S02]  /*1b70*/  IADD3.X R21, R23.reuse, -0x1, RZ, P5, !PT ;  /* 0xffffffff17157810 */ /* 0x040fe40002ffe4ff */
[----:B------:R-:W-:Y:S02]  /*1b80*/  IADD3.X R23, R23, -0x1, RZ, P6, !PT ;  /* 0xffffffff17177810 */ /* 0x000fe400037fe4ff */
[C---:B------:R-:W-:Y:S02]  /*1b90*/  IADD3 R26, P1, R36.reuse, -0x300, RZ ;  /* 0xfffffd00241a7810 */ /* 0x040fe40007f3e0ff */
[C---:B------:R-:W-:Y:S02]  /*1ba0*/  IADD3 R28, P2, R36.reuse, -0x280, RZ ;  /* 0xfffffd80241c7810 */ /* 0x040fe40007f5e0ff */
[C---:B------:R-:W-:Y:S02]  /*1bb0*/  IADD3 R30, P3, R36.reuse, -0x200, RZ ;  /* 0xfffffe00241e7810 */ /* 0x040fe40007f7e0ff */
[----:B------:R-:W-:-:S02]  /*1bc0*/  IADD3 R32, P4, R36, -0x180, RZ ;  /* 0xfffffe8024207810 */ /* 0x000fc40007f9e0ff */
[C---:B------:R-:W-:Y:S02]  /*1bd0*/  IADD3 R34, P5, R36.reuse, -0x100, RZ ;  /* 0xffffff0024227810 */ /* 0x040fe40007fbe0ff */
[C---:B------:R-:W-:Y:S02]  /*1be0*/  IADD3.X R25, R37.reuse, -0x1, RZ, P0, !PT ;  /* 0xffffffff25197810 */ /* 0x040fe400007fe4ff */
[----:B------:R-:W-:Y:S02]  /*1bf0*/  IADD3 R36, P6, R36, -0x80, RZ ;  /* 0xffffff8024247810 */ /* 0x000fe40007fde0ff */
[----:B------:R-:W-:Y:S02]  /*1c00*/  ISETP.GE.AND P0, PT, R2, R131, PT ;  /* 0x000000830200720c */ /* 0x000fe40003f06270 */
[C---:B------:R-:W-:Y:S02]  /*1c10*/  IADD3.X R27, R37.reuse, -0x1, RZ, P1, !PT ;  /* 0xffffffff251b7810 */ /* 0x040fe40000ffe4ff */
[----:B------:R-:W-:-:S02]  /*1c20*/  IADD3.X R29, R37, -0x1, RZ, P2, !PT ;  /* 0xffffffff251d7810 */ /* 0x000fc400017fe4ff */
[C---:B------:R-:W-:Y:S02]  /*1c30*/  IADD3.X R31, R37.reuse, -0x1, RZ, P3, !PT ;  /* 0xffffffff251f7810 */ /* 0x040fe40001ffe4ff */
[C---:B------:R-:W-:Y:S02]  /*1c40*/  IADD3.X R33, R37.reuse, -0x1, RZ, P4, !PT ;  /* 0xffffffff25217810 */ /* 0x040fe400027fe4ff */
[C---:B------:R-:W-:Y:S02]  /*1c50*/  IADD3.X R35, R37.reuse, -0x1, RZ, P5, !PT ;  /* 0xffffffff25237810 */ /* 0x040fe40002ffe4ff */
[----:B------:R-:W-:Y:S02]  /*1c60*/  IADD3.X R37, R37, -0x1, RZ, P6, !PT ;  /* 0xffffffff25257810 */ /* 0x000fe400037fe4ff */
[----:B01234-:R-:W-:-:S07]  /*1c70*/  P2R R169, PR, RZ, 0x1 ;  /* 0x00000001ffa97803 */ /* 0x01ffce0000000000 */
.L_x_9233:
[----:B----4-:R-:W-:Y:S01]  /*1c80*/  SHF.R.S32.HI R191, RZ, 0x1f, R71 ;  /* 0x0000001fffbf7819 */ /* 0x010fe20000011447 */
[----:B-1----:R-:W-:Y:S01]  /*1c90*/  IMAD.WIDE.U32 R50, R71, UR10, R2 ;  /* 0x0000000a47327c25 */ /* 0x002fe2000f8e0002 */
[----:B------:R-:W-:Y:S02]  /*1ca0*/  ISETP.GE.AND P5, PT, R146, R79, PT ;  /* 0x0000004f9200720c */ /* 0x000fe40003fa6270 */
[----:B------:R-:W-:Y:S02]  /*1cb0*/  CS2R R58, SRZ ;  /* 0x00000000003a7805 */ /* 0x000fe4000001ff00 */
[----:B------:R-:W-:Y:S01]  /*1cc0*/  ISETP.NE.AND P6, PT, R169, RZ, PT ;  /* 0x000000ffa900720c */ /* 0x000fe20003fc5270 */
[----:B------:R-:W-:Y:S01]  /*1cd0*/  IMAD R0, R191, UR10, RZ ;  /* 0x0000000abf007c24 */ /* 0x000fe2000f8e02ff */
[----:B------:R-:W-:Y:S02]  /*1ce0*/  LEA R56, P0, R50, R143, 0x2 ;  /* 0x0000008f32387211 */ /* 0x000fe400078010ff */
[-C--:B------:R-:W-:Y:S01]  /*1cf0*/  ISETP.GE.AND P4, PT, R144, R79.reuse, PT ;  /* 0x0000004f9000720c */ /* 0x080fe20003f86270 */
[----:B------:R-:W-:Y:S01]  /*1d00*/  IMAD R53, R71, UR11, R0 ;  /* 0x0000000b47357c24 */ /* 0x000fe2000f8e0200 */
[----:B------:R-:W-:-:S02]  /*1d10*/  ISETP.GE.AND P3, PT, R142, R79, PT ;  /* 0x0000004f8e00720c */ /* 0x000fc40003f66270 */
[----:B------:R-:W-:Y:S02]  /*1d20*/  ISETP.GE.AND P2, PT, R140, R79, PT ;  /* 0x0000004f8c00720c */ /* 0x000fe40003f46270 */
[----:B------:R-:W-:Y:S02]  /*1d30*/  IADD3 R0, R51, R53, RZ ;  /* 0x0000003533007210 */ /* 0x000fe40007ffe0ff */
[----:B------:R-:W-:Y:S02]  /*1d40*/  ISETP.GE.AND P1, PT, R138, R79, PT ;  /* 0x0000004f8a00720c */ /* 0x000fe40003f26270 */
[----:B------:R-:W-:Y:S01]  /*1d50*/  LEA.HI.X R57, R50, R141, R0, 0x2, P0 ;  /* 0x0000008d32397211 */ /* 0x000fe200000f1400 */
[----:B------:R-:W-:Y:S01]  /*1d60*/  IMAD.MOV.U32 R0, RZ, RZ, RZ ;  /* 0x000000ffff007224 */ /* 0x000fe200078e00ff */
[----:B------:R-:W-:-:S03]  /*1d70*/  ISETP.GE.AND P0, PT, R136, R79, PT ;  /* 0x0000004f8800720c */ /* 0x000fc60003f06270 */
[----:B--2---:R-:W2:Y:S01]  /*1d80*/  @!P5 LDG.E R59, desc[UR12][R56.64+0x80] ;  /* 0x0000800c383bd981 */ /* 0x004ea2000c1e1900 */
[----:B------:R-:W-:Y:S02]  /*1d90*/  ISETP.GE.AND P5, PT, R134, R79, PT ;  /* 0x0000004f8600720c */ /* 0x000fe40003fa6270 */
[----:B------:R-:W-:Y:S01]  /*1da0*/  CS2R R60, SRZ ;  /* 0x00000000003c7805 */ /* 0x000fe2000001ff00 */
[----:B------:R-:W-:Y:S01]  /*1db0*/  HFMA2.MMA R65, -RZ, RZ, 0, 0 ;  /* 0x00000000ff417435 */ /* 0x000fe200000001ff */
[----:B---3--:R-:W3:Y:S01]  /*1dc0*/  @!P6 LDG.E R0, desc[UR12][R56.64] ;  /* 0x0000000c3800e981 */ /* 0x008ee2000c1e1900 */
[----:B------:R-:W-:-:S03]  /*1dd0*/  CS2R R62, SRZ ;  /* 0x00000000003e7805 */ /* 0x000fc6000001ff00 */
[----:B------:R-:W4:Y:S04]  /*1de0*/  @!P4 LDG.E R58, desc[UR12][R56.64+0x100] ;  /* 0x0001000c383ac981 */ /* 0x000f28000c1e1900 */
[----:B------:R-:W4:Y:S04]  /*1df0*/  @!P3 LDG.E R61, desc[UR12][R56.64+0x180] ;  /* 0x0001800c383db981 */ /* 0x000f28000c1e1900 */
[----:B------:R-:W4:Y:S04]  /*1e00*/  @!P2 LDG.E R60, desc[UR12][R56.64+0x200] ;  /* 0x0002000c383ca981 */ /* 0x000f28000c1e1900 */
[----:B------:R-:W4:Y:S04]  /*1e10*/  @!P1 LDG.E R63, desc[UR12][R56.64+0x280] ;  /* 0x0002800c383f9981 */ /* 0x000f28000c1e1900 */
[----:B------:R-:W4:Y:S04]  /*1e20*/  @!P0 LDG.E R62, desc[UR12][R56.64+0x300] ;  /* 0x0003000c383e8981 */ /* 0x000f28000c1e1900 */
[----:B------:R-:W4:Y:S01]  /*1e30*/  @!P5 LDG.E R65, desc[UR12][R56.64+0x380] ;  /* 0x0003800c3841d981 */ /* 0x000f22000c1e1900 */
[----:B------:R-:W-:Y:S01]  /*1e40*/  MOV R51, R69 ;  /* 0x0000004500337202 */ /* 0x000fe20000000f00 */
[----:B------:R-:W-:-:S02]  /*1e50*/  IMAD R52, R191, UR8, RZ ;  /* 0x00000008bf347c24 */ /* 0x000fc4000f8e02ff */
[----:B------:R-:W-:Y:S02]  /*1e60*/  IMAD.MOV.U32 R50, RZ, RZ, R38 ;  /* 0x000000ffff327224 */ /* 0x000fe400078e0026 */
[C---:B------:R-:W-:Y:S02]  /*1e70*/  IMAD R55, R71.reuse, UR9, R52 ;  /* 0x0000000947377c24 */ /* 0x040fe4000f8e0234 */
[----:B------:R-:W-:-:S04]  /*1e80*/  IMAD.WIDE.U32 R50, R71, UR8, R50 ;  /* 0x0000000847327c25 */ /* 0x000fc8000f8e0032 */
[----:B------:R-:W-:Y:S01]  /*1e90*/  IMAD R64, R191, UR16, RZ ;  /* 0x00000010bf407c24 */ /* 0x000fe2000f8e02ff */
[----:B------:R-:W-:Y:S01]  /*1ea0*/  LEA R54, P0, R50, R44, 0x2 ;  /* 0x0000002c32367211 */ /* 0x000fe200078010ff */
[----:B------:R-:W-:Y:S02]  /*1eb0*/  IMAD.IADD R51, R51, 0x1, R55 ;  /* 0x0000000133337824 */ /* 0x000fe400078e0237 */
[----:B------:R-:W-:-:S04]  /*1ec0*/  IMAD.WIDE.U32 R52, R71, UR16, R2 ;  /* 0x0000001047347c25 */ /* 0x000fc8000f8e0002 */
[----:B------:R-:W-:Y:S01]  /*1ed0*/  IMAD R67, R71, UR17, R64 ;  /* 0x0000001147437c24 */ /* 0x000fe2000f8e0240 */
[----:B------:R-:W-:Y:S01]  /*1ee0*/  LEA.HI.X R55, R50, R45, R51, 0x2, P0 ;  /* 0x0000002d32377211 */ /* 0x000fe200000f1433 */
[----:B------:R-:W-:Y:S01]  /*1ef0*/  IMAD.IADD R131, R72, 0x1, -R133 ;  /* 0x0000000148837824 */ /* 0x000fe200078e0a85 */
[----:B------:R-:W-:Y:S02]  /*1f00*/  LEA R50, P0, R52, R139, 0x2 ;  /* 0x0000008b34327211 */ /* 0x000fe400078010ff */
[----:B------:R-:W-:Y:S02]  /*1f10*/  IADD3 R51, R53, R67, RZ ;  /* 0x0000004335337210 */ /* 0x000fe40007ffe0ff */
[----:B------:R-:W-:Y:S01]  /*1f20*/  ISETP.GE.AND P1, PT, R146, R131, PT ;  /* 0x000000839200720c */ /* 0x000fe20003f26270 */
[----:B0-----:R0:W4:Y:S01]  /*1f30*/  LDG.E R67, desc[UR12][R54.64] ;  /* 0x0000000c36437981 */ /* 0x001122000c1e1900 */
[----:B------:R-:W-:Y:S02]  /*1f40*/  LEA.HI.X R51, R52, R137, R51, 0x2, P0 ;  /* 0x0000008934337211 */ /* 0x000fe400000f1433 */
[----:B------:R-:W-:-:S02]  /*1f50*/  ISETP.GE.AND P0, PT, R2, R131, PT ;  /* 0x000000830200720c */ /* 0x000fc40003f06270 */
[----:B------:R-:W-:Y:S02]  /*1f60*/  CS2R R52, SRZ ;  /* 0x0000000000347805 */ /* 0x000fe4000001ff00 */
[-C--:B------:R-:W-:Y:S02]  /*1f70*/  ISETP.GE.AND P2, PT, R144, R131.reuse, PT ;  /* 0x000000839000720c */ /* 0x080fe40003f46270 */
[-C--:B------:R-:W-:Y:S02]  /*1f80*/  ISETP.GE.AND P3, PT, R136, R131.reuse, PT ;  /* 0x000000838800720c */ /* 0x080fe40003f66270 */
[----:B------:R-:W-:Y:S02]  /*1f90*/  ISETP.GE.AND P4, PT, R134, R131, PT ;  /* 0x000000838600720c */ /* 0x000fe40003f86270 */
[----:B0-----:R-:W-:Y:S02]  /*1fa0*/  CS2R R54, SRZ ;  /* 0x0000000000367805 */ /* 0x001fe4000001ff00 */
[----:B------:R-:W-:Y:S01]  /*1fb0*/  CS2R R56, SRZ ;  /* 0x0000000000387805 */ /* 0x000fe2000001ff00 */
[----:B------:R-:W-:Y:S01]  /*1fc0*/  IMAD.MOV.U32 R163, RZ, RZ, RZ ;  /* 0x000000ffffa37224 */ /* 0x000fe200078e00ff */
[----:B---3--:R0:W-:Y:S04]  /*1fd0*/  STS [R129], R0 ;  /* 0x0000000081007388 */ /* 0x0081e80000000800 */
[----:B--2---:R-:W-:Y:S01]  /*1fe0*/  STS [R128+0x80], R59 ;  /* 0x0000803b80007388 */ /* 0x004fe20000000800 */
[----:B0-----:R-:W-:-:S03]  /*1ff0*/  HFMA2.MMA R0, -RZ, RZ, 0, 0 ;  /* 0x00000000ff007435 */ /* 0x001fc600000001ff */
[----:B----4-:R-:W-:Y:S04]  /*2000*/  STS [R127+0x100], R58 ;  /* 0x0001003a7f007388 */ /* 0x010fe80000000800 */
[----:B------:R0:W-:Y:S04]  /*2010*/  STS [R126+0x180], R61 ;  /* 0x0001803d7e007388 */ /* 0x0001e80000000800 */
[----:B------:R1:W-:Y:S04]  /*2020*/  STS [R125+0x200], R60 ;  /* 0x0002003c7d007388 */ /* 0x0003e80000000800 */
[----:B------:R-:W-:Y:S04]  /*2030*/  STS [R124+0x280], R63 ;  /* 0x0002803f7c007388 */ /* 0x000fe80000000800 */
[----:B------:R2:W-:Y:S04]  /*2040*/  STS [R123+0x300], R62 ;  /* 0x0003003e7b007388 */ /* 0x0005e80000000800 */
[----:B------:R3:W-:Y:S01]  /*2050*/  STS [R122+0x380], R65 ;  /* 0x000380417a007388 */ /* 0x0007e20000000800 */
[----:B------:R-:W-:-:S03]  /*2060*/  NOP ;  /* 0x0000000000007918 */ /* 0x000fc60000000000 */
        /* <DEDUP_REMOVED lines=10> */
[----:B------:R1:W4:Y:S01]  /*2110*/  @!P2 LDG.E R57, desc[UR12][R50.64+0x280] ;  /* 0x0002800c3239a981 */ /* 0x000322000c1e1900 */
[----:B------:R-:W2:Y:S01]  /*2120*/  S2UR UR7, SR_CgaCtaId ;  /* 0x00000000000779c3 */ /* 0x000ea20000008800 */
[----:B------:R-:W-:Y:S01]  /*2130*/  ISETP.NE.AND P0, PT, R172, RZ, PT ;  /* 0x000000ffac00720c */ /* 0x000fe20003f05270 */
[----:B------:R-:W-:Y:S01]  /*2140*/  UMOV UR6, 0x400 ;  /* 0x0000040000067882 */ /* 0x000fe20000000000 */
[C---:B0-----:R-:W-:Y:S01]  /*2150*/  IADD3 R61, R148.reuse, 0x20, RZ ;  /* 0x00000020943d7810 */ /* 0x041fe20007ffe0ff */
[C---:B------:R-:W-:Y:S01]  /*2160*/  VIADD R59, R148.reuse, 0x40 ;  /* 0x00000040943b7836 */ /* 0x040fe20000000000 */
[----:B------:R-:W-:Y:S01]  /*2170*/  ISETP.LT.OR P2, PT, R171, 0x2, P0 ;  /* 0x00000002ab00780c */ /* 0x000fe20000741670 */
[----:B------:R-:W-:Y:S01]  /*2180*/  LDS R66, [R120+0x1c] ;  /* 0x00001c0078427984 */ /* 0x000fe20000000800 */
[----:B------:R-:W-:-:S02]  /*2190*/  LEA.HI.SX32 R129, R148, R148, 0x1b ;  /* 0x0000009494817211 */ /* 0x000fc400078fdaff */
[-C--:B------:R-:W-:Y:S01]  /*21a0*/  LEA.HI.SX32 R61, R61, R148.reuse, 0x1b ;  /* 0x000000943d3d7211 */ /* 0x080fe200078fdaff */
[----:B------:R-:W-:Y:S01]  /*21b0*/  LDS R65, [R120] ;  /* 0x0000000078417984 */ /* 0x000fe20000000800 */
[----:B------:R-:W-:-:S03]  /*21c0*/  LEA.HI.SX32 R59, R59, R148, 0x1b ;  /* 0x000000943b3b7211 */ /* 0x000fc600078fdaff */
[----:B------:R-:W0:Y:S04]  /*21d0*/  LDS R64, [R120+0x4] ;  /* 0x0000040078407984 */ /* 0x000e280000000800 */
[----:B------:R-:W0:Y:S01]  /*21e0*/  @!P2 LDC R162, c[0x0][0x21c] ;  /* 0x00008700ffa2ab82 */ /* 0x000e220000000800 */
[----:B------:R-:W0:Y:S01]  /*21f0*/  LDS R63, [R120+0x8] ;  /* 0x00000800783f7984 */ /* 0x000e220000000800 */
[----:B------:R-:W-:-:S03]  /*2200*/  FADD.FTZ R58, R112, R158 ;  /* 0x0000009e703a7221 */ /* 0x000fc60000010000 */
[----:B------:R-:W0:Y:S01]  /*2210*/  LDS R62, [R120+0xc] ;  /* 0x00000c00783e7984 */ /* 0x000e220000000800 */
[----:B--2---:R-:W-:-:S03]  /*2220*/  ULEA UR6, UR7, UR6, 0x18 ;  /* 0x0000000607067291 */ /* 0x004fc6000f8ec03f */
[----:B------:R-:W-:Y:S03]  /*2230*/  LDS R60, [R120+0x14] ;  /* 0x00001400783c7984 */ /* 0x000fe60000000800 */
[----:B------:R-:W-:Y:S02]  /*2240*/  LEA R129, R129, UR6, 0x2 ;  /* 0x0000000681817c11 */ /* 0x000fe4000f8e10ff */
[----:B------:R-:W-:Y:S02]  /*2250*/  LEA R128, R61, UR6, 0x2 ;  /* 0x000000063d807c11 */ /* 0x000fe4000f8e10ff */
[----:B------:R-:W-:Y:S01]  /*2260*/  LEA R127, R59, UR6, 0x2 ;  /* 0x000000063b7f7c11 */ /* 0x000fe2000f8e10ff */
[----:B------:R-:W2:Y:S04]  /*2270*/  LDS R61, [R120+0x10] ;  /* 0x00001000783d7984 */ /* 0x000ea80000000800 */
[----:B------:R0:W2:Y:S01]  /*2280*/  LDS R59, [R120+0x18] ;  /* 0x00001800783b7984 */ /* 0x0000a20000000800 */
[----:B-1----:R-:W-:Y:S01]  /*2290*/  VIADD R51, R148, 0xe0 ;  /* 0x000000e094337836 */ /* 0x002fe20000000000 */
[----:B------:R-:W-:Y:S01]  /*22a0*/  ISETP.NE.AND P1, PT, R150, RZ, PT ;  /* 0x000000ff9600720c */ /* 0x000fe20003f25270 */
[----:B------:R-:W-:Y:S01]  /*22b0*/  VIADD R165, R148, 0x80 ;  /* 0x0000008094a57836 */ /* 0x000fe20000000000 */
[----:B------:R-:W-:-:S02]  /*22c0*/  @!P2 IADD3 R50, R171, -0x2, RZ ;  /* 0xfffffffeab32a810 */ /* 0x000fc40007ffe0ff */
[----:B------:R-:W-:Y:S02]  /*22d0*/  LEA.HI.SX32 R51, R51, R148, 0x1b ;  /* 0x0000009433337211 */ /* 0x000fe400078fdaff */
[C---:B------:R-:W-:Y:S02]  /*22e0*/  IADD3 R167, R148.reuse, 0x60, RZ ;  /* 0x0000006094a77810 */ /* 0x040fe40007ffe0ff */
[C---:B------:R-:W-:Y:S02]  /*22f0*/  IADD3 R125, R148.reuse, 0xa0, RZ ;  /* 0x000000a0947d7810 */ /* 0x040fe40007ffe0ff */
[----:B------:R-:W-:Y:S02]  /*2300*/  IADD3 R123, R148, 0xc0, RZ ;  /* 0x000000c0947b7810 */ /* 0x000fe40007ffe0ff */
[----:B---3--:R-:W-:Y:S01]  /*2310*/  LEA R122, R51, UR6, 0x2 ;  /* 0x00000006337a7c11 */ /* 0x008fe2000f8e10ff */
[----:B0-----:R-:W-:Y:S01]  /*2320*/  @!P2 IMAD R51, R50, R162, R71 ;  /* 0x000000a23233a224 */ /* 0x001fe200078e0247 */
[-C--:B------:R-:W-:Y:S01]  /*2330*/  LEA.HI.SX32 R167, R167, R148.reuse, 0x1b ;  /* 0x00000094a7a77211 */ /* 0x080fe200078fdaff */
[----:B------:R-:W-:Y:S01]  /*2340*/  IMAD.SHL.U32 R50, R148, 0x8, RZ ;  /* 0x0000000894327824 */ /* 0x000fe200078e00ff */
[----:B------:R-:W-:-:S02]  /*2350*/  LEA.HI.SX32 R165, R165, R148, 0x1b ;  /* 0x00000094a5a57211 */ /* 0x000fc400078fdaff */
[-C--:B------:R-:W-:Y:S02]  /*2360*/  LEA.HI.SX32 R124, R125, R148.reuse, 0x1b ;  /* 0x000000947d7c7211 */ /* 0x080fe400078fdaff */
[----:B------:R-:W-:Y:S02]  /*2370*/  LEA.HI.SX32 R123, R123, R148, 0x1b ;  /* 0x000000947b7b7211 */ /* 0x000fe400078fdaff */
[----:B------:R-:W-:Y:S02]  /*2380*/  LEA R126, R167, UR6, 0x2 ;  /* 0x00000006a77e7c11 */ /* 0x000fe4000f8e10ff */
[----:B------:R-:W-:Y:S02]  /*2390*/  LEA R125, R165, UR6, 0x2 ;  /* 0x00000006a57d7c11 */ /* 0x000fe4000f8e10ff */
[----:B------:R-:W-:Y:S02]  /*23a0*/  LEA R124, R124, UR6, 0x2 ;  /* 0x000000067c7c7c11 */ /* 0x000fe4000f8e10ff */
[----:B------:R-:W-:-:S02]  /*23b0*/  LEA.HI.SX32 R120, R50, R50, 0x1b ;  /* 0x0000003232787211 */ /* 0x000fc400078fdaff */
[----:B------:R-:W-:Y:S02]  /*23c0*/  LEA R123, R123, UR6, 0x2 ;  /* 0x000000067b7b7c11 */ /* 0x000fe4000f8e10ff */
[----:B------:R-:W-:Y:S01]  /*23d0*/  LEA R120, R120, UR6, 0x2 ;  /* 0x0000000678787c11 */ /* 0x000fe2000f8e10ff */
[----:B------:R-:W-:Y:S01]  /*23e0*/  @!P2 IMAD.WIDE R50, R51, 0x8, R8 ;  /* 0x000000083332a825 */ /* 0x000fe200078e0208 */
[----:B------:R-:W-:-:S03]  /*23f0*/  MOV R170, RZ ;  /* 0x000000ff00aa7202 */ /* 0x000fc60000000f00 */
[--C-:B------:R-:W-:Y:S01]  /*2400*/  FADD.FTZ R168, R111, R158.reuse ;  /* 0x0000009e6fa87221 */ /* 0x100fe20000010000 */
[--C-:B------:R-:W-:Y:S01]  /*2410*/  FADD.FTZ R167, R110, R158.reuse ;  /* 0x0000009e6ea77221 */ /* 0x100fe20000010000 */
[--C-:B------:R-:W-:Y:S01]  /*2420*/  FADD.FTZ R166, R109, R158.reuse ;  /* 0x0000009e6da67221 */ /* 0x100fe20000010000 */
[--C-:B------:R-:W-:Y:S01]  /*2430*/  FADD.FTZ R165, R108, R158.reuse ;  /* 0x0000009e6ca57221 */ /* 0x100fe20000010000 */
[--C-:B------:R-:W-:Y:S01]  /*2440*/  FADD.FTZ R164, R107, R158.reuse ;  /* 0x0000009e6ba47221 */ /* 0x100fe20000010000 */
        /* <DEDUP_REMOVED lines=13> */
[----:B--2---:R-:W-:Y:S01]  /*2520*/  FMUL.FTZ R188, R61, R188 ;  /* 0x000000bc3dbc7220 */ /* 0x004fe20000410000 */
[----:B------:R-:W-:Y:S01]  /*2530*/  FMUL.FTZ R185, R60, R185 ;  /* 0x000000b93cb97220 */ /* 0x000fe20000410000 */
[----:B------:R-:W-:Y:S01]  /*2540*/  FMUL.FTZ R192, R59, R192 ;  /* 0x000000c03bc07220 */ /* 0x000fe20000410000 */
[----:B----4-:R-:W-:Y:S04]  /*2550*/  STS [R129+0x420], R0 ;  /* 0x0004200081007388 */ /* 0x010fe80000000800 */
[----:B------:R0:W-:Y:S02]  /*2560*/  STS [R128+0x4a0], R53 ;  /* 0x0004a03580007388 */ /* 0x0001e40000000800 */
[----:B0-----:R-:W-:-:S04]  /*2570*/  FMUL.FTZ R53, R67, 1.4426950216293334961 ;  /* 0x3fb8aa3b43357820 */ /* 0x001fc80000410000 */
[----:B------:R-:W-:-:S06]  /*2580*/  FMUL.FTZ R175, R53, R58 ;  /* 0x0000003a35af7220 */ /* 0x000fcc0000410000 */
[----:B------:R-:W0:Y:S01]  /*2590*/  MUFU.EX2 R175, R175 ;  /* 0x000000af00af7308 */ /* 0x000e220000000800 */
[----:B------:R-:W-:Y:S01]  /*25a0*/  LEA R0, R80, R71, 0x8 ;  /* 0x0000004750007211 */ /* 0x000fe200078e40ff */
[----:B------:R-:W-:Y:S01]  /*25b0*/  STS [R127+0x520], R52 ;  /* 0x000520347f007388 */ /* 0x000fe20000000800 */
[----:B------:R-:W-:-:S03]  /*25c0*/  @P1 IADD3 R0, R150, 0x200, RZ ;  /* 0x0000020096001810 */ /* 0x000fc60007ffe0ff */
[----:B------:R-:W-:Y:S01]  /*25d0*/  STS [R126+0x5a0], R55 ;  /* 0x0005a0377e007388 */ /* 0x000fe20000000800 */
[----:B------:R-:W-:-:S03]  /*25e0*/  LEA R0, R0, UR6, 0x2 ;  /* 0x0000000600007c11 */ /* 0x000fc6000f8e10ff */
[----:B------:R-:W-:Y:S04]  /*25f0*/  STS [R125+0x620], R54 ;  /* 0x000620367d007388 */ /* 0x000fe80000000800 */
[----:B------:R-:W-:Y:S04]  /*2600*/  STS [R124+0x6a0], R57 ;  /* 0x0006a0397c007388 */ /* 0x000fe80000000800 */
[----:B------:R-:W-:Y:S04]  /*2610*/  STS [R123+0x720], R56 ;  /* 0x000720387b007388 */ /* 0x000fe80000000800 */
[----:B------:R1:W-:Y:S01]  /*2620*/  STS [R122+0x7a0], R163 ;  /* 0x0007a0a37a007388 */ /* 0x0003e20000000800 */
[----:B------:R-:W-:-:S03]  /*2630*/  NOP ;  /* 0x0000000000007918 */ /* 0x000fc60000000000 */
        /* <DEDUP_REMOVED lines=8> */
[----:B0-----:R0:W-:Y:S01]  /*26c0*/  STS [R0+0x12b8], R175 ;  /* 0x0012b8af00007388 */ /* 0x0011e20000000800 */
[----:B------:R-:W-:Y:S01]  /*26d0*/  BAR.SYNC.DEFER_BLOCKING 0x0 ;  /* 0x0000000000007b1d */ /* 0x000fe20000010000 */
[C---:B------:R-:W-:Y:S01]  /*26e0*/  FMUL.FTZ R178, R53.reuse, R168 ;  /* 0x000000a835b27220 */ /* 0x040fe20000410000 */
[C---:B------:R-:W-:Y:S01]  /*26f0*/  FMUL.FTZ R181, R53.reuse, R167 ;  /* 0x000000a735b57220 */ /* 0x040fe20000410000 */
[----:B------:R-:W-:-:S03]  /*2700*/  FMUL.FTZ R182, R53, R166 ;  /* 0x000000a635b67220 */ /* 0x000fc60000410000 */
[----:B------:R4:W5:Y:S01]  /*2710*/  @!P2 LDG.E R170, desc[UR12][R50.64+0x4] ;  /* 0x0000040c32aaa981 */ /* 0x000962000c1e1900 */
[----:B------:R-:W-:Y:S01]  /*2720*/  ISETP.NE.AND P2, PT, R150, 0x1f, PT ;  /* 0x0000001f9600780c */ /* 0x000fe20003f45270 */
[----:B------:R-:W0:Y:S01]  /*2730*/  MUFU.EX2 R178, R178 ;  /* 0x000000b200b27308 */ /* 0x000e220000000800 */
[----:B------:R-:W-:-:S11]  /*2740*/  FMUL.FTZ R183, R53, R165 ;  /* 0x000000a535b77220 */ /* 0x000fd60000410000 */
[----:B------:R-:W-:Y:S01]  /*2750*/  @P2 LEA R180, R150, UR6, 0x2 ;  /* 0x0000000696b42c11 */ /* 0x000fe2000f8e10ff */
[----:B------:R-:W4:Y:S05]  /*2760*/  MUFU.EX2 R181, R181 ;  /* 0x000000b500b57308 */ /* 0x000f2a0000000800 */
[----:B------:R-:W3:Y:S01]  /*2770*/  @P2 LDS R180, [R180+0x1abc] ;  /* 0x001abc00b4b42984 */ /* 0x000ee20000000800 */
[C---:B------:R-:W-:Y:S02]  /*2780*/  FMUL.FTZ R184, R53.reuse, R164 ;  /* 0x000000a435b87220 */ /* 0x040fe40000410000 */
[----:B------:R-:W2:Y:S01]  /*2790*/  MUFU.EX2 R182, R182 ;  /* 0x000000b600b67308 */ /* 0x000ea20000000800 */
[----:B-1----:R-:W-:Y:S01]  /*27a0*/  FADD.FTZ R163, R106, R158 ;  /* 0x0000009e6aa37221 */ /* 0x002fe20000010000 */
[----:B------:R-:W-:-:S03]  /*27b0*/  FMUL.FTZ R186, R53, R162 ;  /* 0x000000a235ba7220 */ /* 0x000fc60000410000 */
[----:B------:R-:W-:-:S03]  /*27c0*/  FMUL.FTZ R187, R53, R163 ;  /* 0x000000a335bb7220 */ /* 0x000fc60000410000 */
[----:B------:R-:W1:Y:S01]  /*27d0*/  MUFU.EX2 R183, R183 ;  /* 0x000000b700b77308 */ /* 0x000e620000000800 */
[----:B0-----:R-:W-:-:S07]  /*27e0*/  FMUL.FTZ R0, R175, R178 ;  /* 0x000000b2af007220 */ /* 0x001fce0000410000 */
[----:B------:R-:W0:Y:S01]  /*27f0*/  MUFU.EX2 R184, R184 ;  /* 0x000000b800b87308 */ /* 0x000e220000000800 */
[----:B----4-:R-:W-:-:S07]  /*2800*/  FMUL.FTZ R51, R181, R0 ;  /* 0x00000000b5337220 */ /* 0x010fce0000410000 */
[----:B------:R-:W4:Y:S01]  /*2810*/  MUFU.EX2 R187, R187 ;  /* 0x000000bb00bb7308 */ /* 0x000f220000000800 */
[----:B--2---:R-:W-:-:S07]  /*2820*/  FMUL.FTZ R50, R182, R51 ;  /* 0x00000033b6327220 */ /* 0x004fce0000410000 */
[----:B------:R-:W2:Y:S01]  /*2830*/  MUFU.EX2 R186, R186 ;  /* 0x000000ba00ba7308 */ /* 0x000ea20000000800 */
[----:B------:R-:W-:Y:S01]  /*2840*/  FMUL.FTZ R0, R121, R68 ;  /* 0x0000004479007220 */ /* 0x000fe20000410000 */
[----:B-1----:R-:W-:Y:S01]  /*2850*/  FMUL.FTZ R51, R183, R50 ;  /* 0x00000032b7337220 */ /* 0x002fe20000410000 */
[----:B------:R-:W-:Y:S01]  /*2860*/  FMUL.FTZ R177, R98, R177 ;  /* 0x000000b162b17220 */ /* 0x000fe20000410000 */
[----:B---3--:R-:W-:Y:S01]  /*2870*/  FMUL.FTZ R173, R96, R173 ;  /* 0x000000ad60ad7220 */ /* 0x008fe20000410000 */
[----:B------:R-:W-:Y:S01]  /*2880*/  FMUL.FTZ R0, R65, R0 ;  /* 0x0000000041007220 */ /* 0x000fe20000410000 */
[----:B0-----:R-:W-:Y:S01]  /*2890*/  FMUL.FTZ R50, R184, R51 ;  /* 0x00000033b8327220 */ /* 0x001fe20000410000 */
[----:B------:R-:W-:Y:S02]  /*28a0*/  FMUL.FTZ R174, R99, R174 ;  /* 0x000000ae63ae7220 */ /* 0x000fe40000410000 */
[----:B------:R-:W-:Y:S01]  /*28b0*/  FFMA.FTZ R51, R0, R178, R193 ;  /* 0x000000b200337223 */ /* 0x000fe200000100c1 */
[----:B----4-:R-:W-:Y:S01]  /*28c0*/  FMUL.FTZ R53, R187, R50 ;  /* 0x00000032bb357220 */ /* 0x010fe20000410000 */
[----:B--2---:R-:W-:Y:S01]  /*28d0*/  FFMA.FTZ R52, R186, R173, R177 ;  /* 0x000000adba347223 */ /* 0x004fe200000100b1 */
[----:B------:R-:W-:Y:S06]  /*28e0*/  @P2 BRA `(.L_x_9214) ;  /* 0x0000000000282947 */ /* 0x000fec0003800000 */
[----:B------:R-:W-:Y:S01]  /*28f0*/  ISETP.NE.AND P3, PT, R171, UR19, PT ;  /* 0x00000013ab007c0c */ /* 0x000fe2000bf65270 */
[----:B------:R-:W-:-:S12]  /*2900*/  IMAD.MOV.U32 R180, RZ, RZ, 0x3f800000 ;  /* 0x3f800000ffb47424 */ /* 0x000fd800078e00ff */
[----:B------:R-:W-:Y:S05]  /*2910*/  @!P3 BRA `(.L_x_9214) ;  /* 0x00000000001cb947 */ /* 0x000fea0003800000 */
[----:B------:R-:W-:-:S04]  /*2920*/  IADD3 R55, -R135, UR19, RZ ;  /* 0x0000001387377c10 */ /* 0x000fc8000fffe1ff */
[----:B------:R-:W-:-:S04]  /*2930*/  LEA.HI R50, R55, R55, RZ, 0x1 ;  /* 0x0000003737327211 */ /* 0x000fc800078f08ff */
[----:B------:R-:W-:-:S04]  /*2940*/  LOP3.LUT R50, R50, 0xfffffe, RZ, 0xc0, !PT ;  /* 0x00fffffe32327812 */ /* 0x000fc800078ec0ff */
[----:B------:R-:W-:-:S04]  /*2950*/  IADD3 R50, -R50, R55, RZ ;  /* 0x0000003732327210 */ /* 0x000fc80007ffe1ff */
[----:B------:R-:W-:-:S04]  /*2960*/  LEA R50, R50, R71, 0x8 ;  /* 0x0000004732327211 */ /* 0x000fc800078e40ff */
[----:B------:R-:W-:-:S05]  /*2970*/  LEA R50, R50, UR6, 0x2 ;  /* 0x0000000632327c11 */ /* 0x000fca000f8e10ff */
[----:B------:R0:W1:Y:S02]  /*2980*/  LDS R180, [R50+0x12b8] ;  /* 0x0012b80032b47984 */ /* 0x0000640000000800 */
.L_x_9214:
[----:B------:R-:W-:Y:S05]  /*2990*/  BSYNC B0 ;  /* 0x0000000000007941 */ /* 0x000fea0003800000 */
.L_x_9213:
[----:B01----:R-:W-:Y:S01]  /*29a0*/  FMUL.FTZ R50, R186, R180 ;  /* 0x000000b4ba327220 */ /* 0x003fe20000410000 */
        /* <DEDUP_REMOVED lines=22> */
[----:B------:R-:W-:Y:S01]  /*2b10*/  ISETP.NE.AND P4, PT, R172, 0x1f, PT ;  /* 0x0000001fac00780c */ /* 0x000fe20003f85270 */
[----:B------:R-:W-:Y:S01]  /*2b20*/  FMUL.FTZ R203, R178, R55 ;  /* 0x00000037b2cb7220 */ /* 0x000fe20000410000 */
[----:B------:R-:W-:Y:S01]  /*2b30*/  FFMA.FTZ R196, R186, R51, R195 ;  /* 0x00000033bac47223 */ /* 0x000fe200000100c3 */
[----:B------:R-:W-:Y:S01]  /*2b40*/  SHFL.UP PT, R50, R201, 0x1, RZ ;  /* 0x04200000c9327989 */ /* 0x000fe200000e00ff */
[----:B------:R-:W-:Y:S01]  /*2b50*/  ISETP.GE.AND P3, PT, R148, 0x1, PT ;  /* 0x000000019400780c */ /* 0x000fe20003f66270 */
[----:B------:R-:W-:Y:S01]  /*2b60*/  IMAD R198, R42, UR15, RZ ;  /* 0x0000000f2ac67c24 */ /* 0x000fe2000f8e02ff */
[----:B------:R-:W-:Y:S01]  /*2b70*/  ISETP.GE.OR P0, PT, R171, UR19, P0 ;  /* 0x00000013ab007c0c */ /* 0x000fe20008706670 */
[----:B------:R-:W0:Y:S01]  /*2b80*/  SHFL.DOWN PT, R53, R200, 0x1, 0x1f ;  /* 0x08201f00c8357f89 */ /* 0x000e2200000e0000 */
[----:B------:R-:W-:Y:S01]  /*2b90*/  SHF.R.S32.HI R206, RZ, 0x1f, R157 ;  /* 0x0000001fffce7819 */ /* 0x000fe2000001149d */
[----:B------:R-:W-:Y:S01]  /*2ba0*/  IMAD R205, R43, UR14, R198 ;  /* 0x0000000e2bcd7c24 */ /* 0x000fe2000f8e02c6 */
[C---:B------:R-:W-:Y:S01]  /*2bb0*/  IADD3 R209, R150.reuse, 0xa0, RZ ;  /* 0x000000a096d17810 */ /* 0x040fe20007ffe0ff */
[----:B------:R-:W1:Y:S01]  /*2bc0*/  SHFL.DOWN PT, R52, R203, 0x1, 0x1f ;  /* 0x08201f00cb347f89 */ /* 0x000e6200000e0000 */
[C---:B------:R-:W-:Y:S01]  /*2bd0*/  VIADD R213, R150.reuse, 0xe0 ;  /* 0x000000e096d57836 */ /* 0x040fe20000000000 */
[----:B------:R-:W-:Y:S01]  /*2be0*/  IADD3 R211, R150, 0xc0, RZ ;  /* 0x000000c096d37810 */ /* 0x000fe20007ffe0ff */
[C---:B------:R-:W-:Y:S01]  /*2bf0*/  IMAD R208, R206.reuse, UR20, RZ ;  /* 0x00000014ced07c24 */ /* 0x040fe2000f8e02ff */
[----:B------:R-:W2:Y:S01]  /*2c00*/  SHFL.UP PT, R51, R196, 0x1, RZ ;  /* 0x04200000c4337989 */ /* 0x000ea200000e00ff */
[----:B------:R-:W-:Y:S01]  /*2c10*/  IMAD R206, R206, UR22, RZ ;  /* 0x00000016cece7c24 */ /* 0x000fe2000f8e02ff */
[----:B------:R-:W-:Y:S01]  /*2c20*/  BSSY B0, `(.L_x_9215) ;  /* 0x00000cc000007945 */ /* 0x000fe20003800000 */
[----:B------:R-:W-:Y:S01]  /*2c30*/  IMAD R208, R157, UR21, R208 ;  /* 0x000000159dd07c24 */ /* 0x000fe2000f8e02d0 */
[----:B------:R-:W-:Y:S01]  /*2c40*/  @!P0 LEA R54, R71, UR6, 0x3 ;  /* 0x0000000647368c11 */ /* 0x000fe2000f8e18ff */
[----:B-----5:R-:W-:Y:S01]  /*2c50*/  SHFL.IDX PT, R198, R170, RZ, 0x1f ;  /* 0x00001fffaac67589 */ /* 0x020fe200000e0000 */
[----:B------:R-:W-:-:S02]  /*2c60*/  IMAD R206, R157, UR23, R206 ;  /* 0x000000179dce7c24 */ /* 0x000fc4000f8e02ce */
[C---:B0-----:R-:W-:Y:S01]  /*2c70*/  @P4 FFMA.FTZ R200, R203.reuse, R53, R200 ;  /* 0x00000035cbc84223 */ /* 0x041fe200000100c8 */
[----:B-1----:R-:W-:-:S04]  /*2c80*/  @P4 FMUL.FTZ R203, R203, R52 ;  /* 0x00000034cbcb4220 */ /* 0x002fc80000410000 */
[----:B------:R-:W0:Y:S01]  /*2c90*/  SHFL.DOWN PT, R53, R200, 0x2, 0x1f ;  /* 0x08401f00c8357f89 */ /* 0x000e2200000e0000 */
[----:B------:R-:W-:Y:S01]  /*2ca0*/  ISETP.GE.U32.AND P4, PT, R172, 0x1e, PT ;  /* 0x0000001eac00780c */ /* 0x000fe20003f86070 */
[C---:B--2---:R-:W-:Y:S02]  /*2cb0*/  @P3 FFMA.FTZ R196, R201.reuse, R51, R196 ;  /* 0x00000033c9c43223 */ /* 0x044fe400000100c4 */
[----:B------:R-:W1:Y:S01]  /*2cc0*/  SHFL.DOWN PT, R52, R203, 0x2, 0x1f ;  /* 0x08401f00cb347f89 */ /* 0x000e6200000e0000 */
[----:B------:R-:W-:Y:S01]  /*2cd0*/  @P3 FMUL.FTZ R201, R201, R50 ;  /* 0x00000032c9c93220 */ /* 0x000fe20000410000 */
[----:B------:R-:W-:Y:S02]  /*2ce0*/  ISETP.GE.AND P3, PT, R148, 0x2, PT ;  /* 0x000000029400780c */ /* 0x000fe40003f66270 */
[----:B------:R-:W2:Y:S04]  /*2cf0*/  SHFL.UP PT, R51, R196, 0x2, RZ ;  /* 0x04400000c4337989 */ /* 0x000ea800000e00ff */
[----:B------:R-:W3:Y:S02]  /*2d00*/  SHFL.UP PT, R50, R201, 0x2, RZ ;  /* 0x04400000c9327989 */ /* 0x000ee400000e00ff */
[C---:B0-----:R-:W-:Y:S01]  /*2d10*/  @!P4 FFMA.FTZ R200, R203.reuse, R53, R200 ;  /* 0x00000035cbc8c223 */ /* 0x041fe200000100c8 */
[----:B-1----:R-:W-:-:S04]  /*2d20*/  @!P4 FMUL.FTZ R203, R203, R52 ;  /* 0x00000034cbcbc220 */ /* 0x002fc80000410000 */
        /* <DEDUP_REMOVED lines=14> */
[----:B------:R-:W-:Y:S02]  /*2e10*/  IMAD.MOV.U32 R51, RZ, RZ, RZ ;  /* 0x000000ffff337224 */ /* 0x000fe400078e00ff */
[----:B---3--:R-:W-:Y:S01]  /*2e20*/  @P3 FMUL.FTZ R201, R201, R50 ;  /* 0x00000032c9c93220 */ /* 0x008fe20000410000 */
[----:B------:R-:W2:Y:S01]  /*2e30*/  SHFL.UP PT, R53, R196, 0x8, RZ ;  /* 0x05000000c4357989 */ /* 0x000ea200000e00ff */
[----:B------:R-:W-:Y:S01]  /*2e40*/  HFMA2.MMA R50, -RZ, RZ, 1.875, 0 ;  /* 0x3f800000ff327435 */ /* 0x000fe200000001ff */
[----:B------:R-:W-:-:S02]  /*2e50*/  ISETP.GE.AND P3, PT, R148, 0x8, PT ;  /* 0x000000089400780c */ /* 0x000fc40003f66270 */
[----:B------:R-:W3:Y:S07]  /*2e60*/  SHFL.UP PT, R52, R201, 0x8, RZ ;  /* 0x05000000c9347989 */ /* 0x000eee00000e00ff */
[----:B------:R-:W-:Y:S01]  /*2e70*/  @!P0 LDS.64 R50, [R54+0x1b38] ;  /* 0x001b380036328984 */ /* 0x000fe20000000a00 */
        /* <DEDUP_REMOVED lines=13> */
[----:B------:R-:W-:Y:S02]  /*2f50*/  IMAD R56, R40, UR15, RZ ;  /* 0x0000000f28387c24 */ /* 0x000fe4000f8e02ff */
[C---:B--2---:R-:W-:Y:S01]  /*2f60*/  @P0 FFMA.FTZ R196, R201.reuse, R53, R196 ;  /* 0x00000035c9c40223 */ /* 0x044fe200000100c4 */
[----:B------:R-:W-:Y:S01]  /*2f70*/  SHFL.IDX PT, R202, R51, RZ, 0x1f ;  /* 0x00001fff33ca7589 */ /* 0x000fe200000e0000 */
[----:B------:R-:W-:Y:S02]  /*2f80*/  IMAD.MOV.U32 R53, RZ, RZ, RZ ;  /* 0x000000ffff357224 */ /* 0x000fe400078e00ff */
[----:B---3--:R-:W-:Y:S01]  /*2f90*/  @P0 FMUL.FTZ R201, R201, R52 ;  /* 0x00000034c9c90220 */ /* 0x008fe20000410000 */
[----:B------:R-:W0:Y:S01]  /*2fa0*/  SHFL.DOWN PT, R207, R203, 0x1, 0x1f ;  /* 0x08201f00cbcf7f89 */ /* 0x000e2200000e0000 */
[----:B------:R-:W-:Y:S01]  /*2fb0*/  MOV R52, R150 ;  /* 0x0000009600347202 */ /* 0x000fe20000000f00 */
[----:B------:R-:W-:-:S02]  /*2fc0*/  IMAD R57, R41, UR14, R56 ;  /* 0x0000000e29397c24 */ /* 0x000fc4000f8e0238 */
[----:B------:R-:W-:Y:S02]  /*2fd0*/  SHFL.UP PT, R196, R196, 0x1, RZ ;  /* 0x04200000c4c47989 */ /* 0x000fe400000e00ff */
[----:B------:R-:W-:Y:S02]  /*2fe0*/  IMAD.WIDE.U32 R54, R40, UR14, R52 ;  /* 0x0000000e28367c25 */ /* 0x000fe4000f8e0034 */
[----:B------:R-:W1:Y:S02]  /*2ff0*/  SHFL.UP PT, R201, R201, 0x1, RZ ;  /* 0x04200000c9c97989 */ /* 0x000e6400000e00ff */
[----:B------:R-:W-:Y:S01]  /*3000*/  IMAD.MOV.U32 R56, RZ, RZ, R54 ;  /* 0x000000ffff387224 */ /* 0x000fe200078e0036 */
[----:B------:R-:W-:Y:S01]  /*3010*/  IADD3 R57, R55, R57, RZ ;  /* 0x0000003937397210 */ /* 0x000fe20007ffe0ff */
[----:B------:R-:W-:Y:S01]  /*3020*/  IMAD.WIDE.U32 R52, R42, UR14, R52 ;  /* 0x0000000e2a347c25 */ /* 0x000fe2000f8e0034 */
[----:B------:R-:W-:Y:S03]  /*3030*/  SHFL.IDX PT, R200, R200, RZ, 0x1f ;  /* 0x00001fffc8c87589 */ /* 0x000fe600000e0000 */
[----:B------:R-:W-:Y:S01]  /*3040*/  IMAD.WIDE.U32 R56, R157, UR20, R56 ;  /* 0x000000149d387c25 */ /* 0x000fe2000f8e0038 */
[----:B------:R-:W-:Y:S01]  /*3050*/  IADD3 R55, R53, R205, RZ ;  /* 0x000000cd35377210 */ /* 0x000fe20007ffe0ff */
[----:B------:R-:W2:Y:S01]  /*3060*/  SHFL.IDX PT, R203, R203, RZ, 0x1f ;  /* 0x00001fffcbcb7589 */ /* 0x000ea200000e0000 */
[----:B------:R-:W-:-:S02]  /*3070*/  MOV R54, R52 ;  /* 0x0000003400367202 */ /* 0x000fc40000000f00 */
[----:B------:R-:W-:Y:S02]  /*3080*/  SHF.R.S32.HI R205, RZ, 0x1f, R133 ;  /* 0x0000001fffcd7819 */ /* 0x000fe40000011485 */
[----:B------:R-:W-:Y:S01]  /*3090*/  IADD3 R52, P0, R133, R56, RZ ;  /* 0x0000003885347210 */ /* 0x000fe20007f1e0ff */
[----:B0-----:R-:W-:Y:S01]  /*30a0*/  @P2 FFMA.FTZ R202, R207, R202, R204 ;  /* 0x000000cacfca2223 */ /* 0x001fe200000100cc */
[----:B------:R-:W-:Y:S01]  /*30b0*/  SHF.L.U32 R56, R150, 0x3, RZ ;  /* 0x0000000396387819 */ /* 0x000fe200000006ff */
[----:B------:R-:W-:Y:S01]  /*30c0*/  IMAD.WIDE.U32 R54, R157, UR22, R54 ;  /* 0x000000169d367c25 */ /* 0x000fe2000f8e0036 */
[----:B------:R-:W-:-:S03]  /*30d0*/  IADD3.X R53, R205, R57, R208, P0, !PT ;  /* 0x00000039cd357210 */ /* 0x000fc600007fe4d0 */
[----:B------:R-:W-:Y:S01]  /*30e0*/  FFMA.FTZ R173, R202, R180, R173 ;  /* 0x000000b4caad7223 */ /* 0x000fe200000100ad */
[C---:B------:R-:W-:Y:S01]  /*30f0*/  ISETP.NE.AND P0, PT, R150.reuse, RZ, PT ;  /* 0x000000ff9600720c */ /* 0x040fe20003f05270 */
[----:B------:R-:W-:Y:S01]  /*3100*/  VIADD R207, R150, 0x80 ;  /* 0x0000008096cf7836 */ /* 0x000fe20000000000 */
[----:B------:R-:W-:Y:S01]  /*3110*/  LEA.HI.SX32 R56, R56, R56, 0x1b ;  /* 0x0000003838387211 */ /* 0x000fe200078fdaff */
[----:B-1----:R-:W-:Y:S01]  /*3120*/  @P1 FFMA.FTZ R198, R201, R198, R196 ;  /* 0x000000c6c9c61223 */ /* 0x002fe200000100c4 */
[----:B------:R-:W-:Y:S01]  /*3130*/  FFMA.FTZ R170, R186, R173, R177 ;  /* 0x000000adbaaa7223 */ /* 0x000fe200000100b1 */
[----:B------:R-:W-:Y:S01]  /*3140*/  IADD3 R54, P2, R133, R54, RZ ;  /* 0x0000003685367210 */ /* 0x000fe20007f5e0ff */
[----:B------:R-:W-:Y:S01]  /*3150*/  FMUL.FTZ R196, R173, R162 ;  /* 0x000000a2adc47220 */ /* 0x000fe20000410000 */
[----:B------:R-:W-:Y:S01]  /*3160*/  FFMA.FTZ R57, R175, R198, R0 ;  /* 0x000000c6af397223 */ /* 0x000fe20000010000 */
[----:B------:R-:W-:Y:S01]  /*3170*/  FFMA.FTZ R175, R187, R170, R174 ;  /* 0x000000aabbaf7223 */ /* 0x000fe200000100ae */
[----:B------:R-:W-:Y:S01]  /*3180*/  LEA R56, R56, UR6, 0x2 ;  /* 0x0000000638387c11 */ /* 0x000fe2000f8e10ff */
[----:B------:R-:W-:Y:S01]  /*3190*/  FMUL.FTZ R201, R170, R163 ;  /* 0x000000a3aac97220 */ /* 0x000fe20000410000 */
[----:B------:R-:W-:Y:S01]  /*31a0*/  FFMA.FTZ R208, R178, R57, R193 ;  /* 0x00000039b2d07223 */ /* 0x000fe200000100c1 */
[----:B------:R-:W-:Y:S01]  /*31b0*/  FFMA.FTZ R174, R184, R175, R179 ;  /* 0x000000afb8ae7223 */ /* 0x000fe200000100b3 */
[C---:B--2---:R-:W-:Y:S01]  /*31c0*/  FFMA.FTZ R51, R203.reuse, R51, R200 ;  /* 0x00000033cb337223 */ /* 0x044fe200000100c8 */
[----:B------:R-:W-:Y:S01]  /*31d0*/  FMUL.FTZ R50, R203, R50 ;  /* 0x00000032cb327220 */ /* 0x000fe20000410000 */
[----:B------:R-:W-:Y:S01]  /*31e0*/  @!P0 LEA R180, R71, UR6, 0x3 ;  /* 0x0000000647b48c11 */ /* 0x000fe2000f8e18ff */
[----:B------:R-:W-:Y:S01]  /*31f0*/  FFMA.FTZ R177, R183, R174, R176 ;  /* 0x000000aeb7b17223 */ /* 0x000fe200000100b0 */
[----:B------:R-:W-:Y:S01]  /*3200*/  FMUL.FTZ R200, R175, R164 ;  /* 0x000000a4afc87220 */ /* 0x000fe20000410000 */
[----:B------:R-:W-:Y:S01]  /*3210*/  FFMA.FTZ R215, R181, R208, R190 ;  /* 0x000000d0b5d77223 */ /* 0x000fe200000100be */
[----:B------:R-:W-:Y:S01]  /*3220*/  FADD.FTZ R0, -R0, R57 ;  /* 0x0000003900007221 */ /* 0x000fe20000010100 */
[----:B------:R-:W-:Y:S01]  /*3230*/  FFMA.FTZ R176, R182, R177, R197 ;  /* 0x000000b1b6b07223 */ /* 0x000fe200000100c5 */
[----:B------:R0:W-:Y:S01]  /*3240*/  @!P0 STS.64 [R180+0x1b38], R50 ;  /* 0x001b3832b4008388 */ /* 0x0001e20000000a00 */
        /* <DEDUP_REMOVED lines=9> */
[----:B------:R-:W-:Y:S01]  /*32e0*/  IADD3.X R55, R205, R55, R206, P2, !PT ;  /* 0x00000037cd377210 */ /* 0x000fe200017fe4ce */
[----:B------:R2:W-:Y:S01]  /*32f0*/  STS [R56+0x858], R203 ;  /* 0x000858cb38007388 */ /* 0x0005e20000000800 */
[----:B0-----:R-:W-:Y:S01]  /*3300*/  FMUL.FTZ R51, R178, R58 ;  /* 0x0000003ab2337220 */ /* 0x001fe20000410000 */
[----:B------:R-:W-:Y:S01]  /*3310*/  FADD.FTZ R180, -R193, R208 ;  /* 0x000000d0c1b47221 */ /* 0x000fe20000010100 */
[----:B------:R-:W-:Y:S01]  /*3320*/  FFMA.FTZ R50, R182, R215, R189 ;  /* 0x000000d7b6327223 */ /* 0x000fe200000100bd */
[----:B------:R-:W-:Y:S01]  /*3330*/  FMUL.FTZ R205, R113, R196 ;  /* 0x000000c471cd7220 */ /* 0x000fe20000410000 */
[----:B------:R-:W-:Y:S01]  /*3340*/  FFMA.FTZ R193, R0, R51, RZ ;  /* 0x0000003300c17223 */ /* 0x000fe200000100ff */
[----:B-1----:R-:W-:Y:S01]  /*3350*/  FMUL.FTZ R197, R176, R167 ;  /* 0x000000a7b0c57220 */ /* 0x002fe20000410000 */
[----:B------:R-:W-:Y:S01]  /*3360*/  FADD.FTZ R182, -R189, R50 ;  /* 0x00000032bdb67221 */ /* 0x000fe20000010100 */
[----:B------:R-:W-:Y:S01]  /*3370*/  FMUL.FTZ R51, R121, R51 ;  /* 0x0000003379337220 */ /* 0x000fe20000410000 */
[----:B------:R-:W-:Y:S01]  /*3380*/  FFMA.FTZ R194, R180, R190, R193 ;  /* 0x000000beb4c27223 */ /* 0x000fe200000100c1 */
[----:B------:R-:W-:Y:S01]  /*3390*/  FMUL.FTZ R193, R117, R198 ;  /* 0x000000c675c17220 */ /* 0x000fe20000410000 */
[----:B--2---:R-:W-:Y:S01]  /*33a0*/  FMUL.FTZ R203, R116, R199 ;  /* 0x000000c774cb7220 */ /* 0x004fe20000410000 */
[----:B------:R0:W-:Y:S01]  /*33b0*/  STS [R56+0x85c], R205 ;  /* 0x00085ccd38007388 */ /* 0x0001e20000000800 */
[-C--:B------:R-:W-:Y:S01]  /*33c0*/  FFMA.FTZ R189, R181, R197.reuse, R194 ;  /* 0x000000c5b5bd7223 */ /* 0x080fe200000100c2 */
[----:B------:R-:W-:Y:S01]  /*33d0*/  FMUL.FTZ R197, R118, R197 ;  /* 0x000000c576c57220 */ /* 0x000fe20000410000 */
[----:B------:R-:W-:Y:S01]  /*33e0*/  FFMA.FTZ R217, R183, R50, R188 ;  /* 0x00000032b7d97223 */ /* 0x000fe200000100bc */
[----:B------:R1:W-:Y:S01]  /*33f0*/  STS [R56+0x850], R203 ;  /* 0x000850cb38007388 */ /* 0x0003e20000000800 */
[----:B------:R-:W-:Y:S01]  /*3400*/  FFMA.FTZ R198, R182, R198, R189 ;  /* 0x000000c6b6c67223 */ /* 0x000fe200000100bd */
[----:B------:R-:W-:Y:S01]  /*3410*/  FMUL.FTZ R189, R119, R190 ;  /* 0x000000be77bd7220 */ /* 0x000fe20000410000 */
[----:B------:R-:W-:Y:S01]  /*3420*/  FFMA.FTZ R210, R184, R217, R185 ;  /* 0x000000d9b8d27223 */ /* 0x000fe200000100b9 */
[----:B------:R2:W-:Y:S01]  /*3430*/  STS [R56+0x84c], R193 ;  /* 0x00084cc138007388 */ /* 0x0005e20000000800 */
[----:B------:R-:W-:Y:S01]  /*3440*/  FADD.FTZ R183, -R188, R217 ;  /* 0x000000d9bcb77221 */ /* 0x000fe20000010100 */
[----:B------:R-:W-:Y:S01]  /*3450*/  LEA.HI.SX32 R194, R209, R150, 0x1b ;  /* 0x00000096d1c27211 */ /* 0x000fe200078fdaff */
[----:B------:R-:W-:Y:S01]  /*3460*/  FADD.FTZ R184, -R185, R210 ;  /* 0x000000d2b9b87221 */ /* 0x000fe20000010100 */
[----:B------:R-:W-:Y:S01]  /*3470*/  STS [R56+0x848], R197 ;  /* 0x000848c538007388 */ /* 0x000fe20000000800 */
[----:B0-----:R-:W-:Y:S01]  /*3480*/  FFMA.FTZ R205, R183, R199, R198 ;  /* 0x000000c7b7cd7223 */ /* 0x001fe200000100c6 */
[C---:B------:R-:W-:Y:S01]  /*3490*/  IADD3 R199, R150.reuse, 0x40, RZ ;  /* 0x0000004096c77810 */ /* 0x040fe20007ffe0ff */
[----:B------:R-:W-:Y:S01]  /*34a0*/  FFMA.FTZ R187, R187, R210, R192 ;  /* 0x000000d2bbbb7223 */ /* 0x000fe200000100c0 */
[----:B------:R-:W-:Y:S01]  /*34b0*/  STS [R56+0x844], R189 ;  /* 0x000844bd38007388 */ /* 0x000fe20000000800 */
[C---:B-1----:R-:W-:Y:S01]  /*34c0*/  IADD3 R203, R150.reuse, 0x60, RZ ;  /* 0x0000006096cb7810 */ /* 0x042fe20007ffe0ff */
[----:B--2---:R-:W-:-:S02]  /*34d0*/  VIADD R193, R150, 0x20 ;  /* 0x0000002096c17836 */ /* 0x004fc40000000000 */
[----:B------:R-:W-:Y:S01]  /*34e0*/  FFMA.FTZ R205, R184, R200, R205 ;  /* 0x000000c8b8cd7223 */ /* 0x000fe200000100cd */
[----:B------:R0:W-:Y:S01]  /*34f0*/  STS [R56+0x840], R51 ;  /* 0x0008403338007388 */ /* 0x0001e20000000800 */
[-C--:B------:R-:W-:Y:S01]  /*3500*/  LEA.HI.SX32 R185, R150, R150.reuse, 0x1b ;  /* 0x0000009696b97211 */ /* 0x080fe200078fdaff */
[----:B------:R-:W-:Y:S01]  /*3510*/  FMUL.FTZ R57, R104, R57 ;  /* 0x0000003968397220 */ /* 0x000fe20000410000 */
[-C--:B------:R-:W-:Y:S02]  /*3520*/  LEA.HI.SX32 R193, R193, R150.reuse, 0x1b ;  /* 0x00000096c1c17211 */ /* 0x080fe400078fdaff */
[-C--:B------:R-:W-:Y:S02]  /*3530*/  LEA.HI.SX32 R199, R199, R150.reuse, 0x1b ;  /* 0x00000096c7c77211 */ /* 0x080fe400078fdaff */
[-C--:B------:R-:W-:Y:S02]  /*3540*/  LEA.HI.SX32 R200, R203, R150.reuse, 0x1b ;  /* 0x00000096cbc87211 */ /* 0x080fe400078fdaff */
[----:B------:R-:W-:Y:S01]  /*3550*/  LEA.HI.SX32 R198, R207, R150, 0x1b ;  /* 0x00000096cfc67211 */ /* 0x000fe200078fdaff */
[----:B0-----:R-:W-:Y:S01]  /*3560*/  FMUL.FTZ R51, R103, R208 ;  /* 0x000000d067337220 */ /* 0x001fe20000410000 */
[-C--:B------:R-:W-:Y:S01]  /*3570*/  LEA.HI.SX32 R190, R211, R150.reuse, 0x1b ;  /* 0x00000096d3be7211 */ /* 0x080fe200078fdaff */
[----:B------:R-:W-:Y:S01]  /*3580*/  FMUL.FTZ R211, R102, R215 ;  /* 0x000000d766d37220 */ /* 0x000fe20000410000 */
[----:B------:R-:W-:Y:S01]  /*3590*/  LEA.HI.SX32 R188, R213, R150, 0x1b ;  /* 0x00000096d5bc7211 */ /* 0x000fe200078fdaff */
[----:B------:R-:W-:Y:S01]  /*35a0*/  FMUL.FTZ R213, R101, R50 ;  /* 0x0000003265d57220 */ /* 0x000fe20000410000 */
[----:B------:R-:W-:Y:S01]  /*35b0*/  IADD3 R208, -R133, R72, -R150 ;  /* 0x0000004885d07210 */ /* 0x000fe20007ffe996 */
[----:B------:R-:W-:Y:S01]  /*35c0*/  FFMA.FTZ R50, R186, R187, R195 ;  /* 0x000000bbba327223 */ /* 0x000fe200000100c3 */
[----:B------:R-:W-:Y:S01]  /*35d0*/  LEA R206, R193, UR6, 0x2 ;  /* 0x00000006c1ce7c11 */ /* 0x000fe2000f8e10ff */
[----:B------:R-:W-:Y:S01]  /*35e0*/  BAR.SYNC.DEFER_BLOCKING 0x0 ;  /* 0x0000000000007b1d */ /* 0x000fe20000010000 */
[----:B------:R-:W-:Y:S01]  /*35f0*/  LEA R202, R199, UR6, 0x2 ;  /* 0x00000006c7ca7c11 */ /* 0x000fe2000f8e10ff */
[----:B------:R-:W-:Y:S01]  /*3600*/  FMUL.FTZ R215, R100, R217 ;  /* 0x000000d964d77220 */ /* 0x000fe20000410000 */
[----:B------:R-:W-:Y:S01]  /*3610*/  LEA R200, R200, UR6, 0x2 ;  /* 0x00000006c8c87c11 */ /* 0x000fe2000f8e10ff */
[----:B------:R-:W-:Y:S01]  /*3620*/  FMUL.FTZ R217, R99, R210 ;  /* 0x000000d263d97220 */ /* 0x000fe20000410000 */
[----:B------:R-:W-:Y:S01]  /*3630*/  LEA R198, R198, UR6, 0x2 ;  /* 0x00000006c6c67c11 */ /* 0x000fe2000f8e10ff */
[----:B------:R-:W-:Y:S01]  /*3640*/  FADD.FTZ R186, -R192, R187 ;  /* 0x000000bbc0ba7221 */ /* 0x000fe20000010100 */
[----:B------:R-:W-:-:S02]  /*3650*/  LEA R194, R194, UR6, 0x2 ;  /* 0x00000006c2c27c11 */ /* 0x000fc4000f8e10ff */
[----:B------:R-:W-:Y:S02]  /*3660*/  LEA R190, R190, UR6, 0x2 ;  /* 0x00000006bebe7c11 */ /* 0x000fe4000f8e10ff */
[----:B------:R-:W-:Y:S02]  /*3670*/  LEA R188, R188, UR6, 0x2 ;  /* 0x00000006bcbc7c11 */ /* 0x000fe4000f8e10ff */
[----:B------:R-:W-:Y:S02]  /*3680*/  LEA R204, R185, UR6, 0x2 ;  /* 0x00000006b9cc7c11 */ /* 0x000fe4000f8e10ff */
[----:B------:R-:W-:-:S03]  /*3690*/  ISETP.GE.AND P1, PT, R208, 0x1, PT ;  /* 0x00000001d000780c */ /* 0x000fc60003f26270 */
[----:B------:R-:W0:Y:S04]  /*36a0*/  LDS R207, [R204+0x840] ;  /* 0x00084000cccf7984 */ /* 0x000e280000000800 */
[----:B------:R-:W1:Y:S04]  /*36b0*/  LDS R209, [R206+0x8c0] ;  /* 0x0008c000ced17984 */ /* 0x000e680000000800 */
[----:B------:R-:W2:Y:S04]  /*36c0*/  LDS R203, [R202+0x940] ;  /* 0x00094000cacb7984 */ /* 0x000ea80000000800 */
[----:B------:R-:W3:Y:S04]  /*36d0*/  LDS R199, [R200+0x9c0] ;  /* 0x0009c000c8c77984 */ /* 0x000ee80000000800 */
[----:B------:R-:W4:Y:S04]  /*36e0*/  LDS R197, [R198+0xa40] ;  /* 0x000a4000c6c57984 */ /* 0x000f280000000800 */
[----:B------:R-:W0:Y:S04]  /*36f0*/  LDS R193, [R194+0xac0] ;  /* 0x000ac000c2c17984 */ /* 0x000e280000000800 */
[----:B------:R-:W0:Y:S04]  /*3700*/  LDS R189, [R190+0xb40] ;  /* 0x000b4000bebd7984 */ /* 0x000e280000000800 */
[----:B------:R-:W0:Y:S04]  /*3710*/  LDS R185, [R188+0xbc0] ;  /* 0x000bc000bcb97984 */ /* 0x000e280000000800 */
[----:B------:R1:W-:Y:S04]  /*3720*/  STS [R56+0xc60], R57 ;  /* 0x000c603938007388 */ /* 0x0003e80000000800 */
[----:B------:R2:W-:Y:S04]  /*3730*/  STS [R56+0xc64], R51 ;  /* 0x000c643338007388 */ /* 0x0005e80000000800 */
[----:B------:R0:W-:Y:S01]  /*3740*/  STS [R56+0xc68], R211 ;  /* 0x000c68d338007388 */ /* 0x0001e20000000800 */
[----:B-1----:R-:W-:Y:S01]  /*3750*/  FMUL.FTZ R57, R98, R187 ;  /* 0x000000bb62397220 */ /* 0x002fe20000410000 */
[----:B------:R-:W-:-:S02]  /*3760*/  FADD.FTZ R187, -R195, R50 ;  /* 0x00000032c3bb7221 */ /* 0x000fc40000010100 */
[----:B------:R1:W-:Y:S01]  /*3770*/  STS [R56+0xc6c], R213 ;  /* 0x000c6cd538007388 */ /* 0x0003e20000000800 */
[----:B--2---:R-:W-:-:S03]  /*3780*/  FMUL.FTZ R51, R96, R50 ;  /* 0x0000003260337220 */ /* 0x004fc60000410000 */
[----:B------:R1:W-:Y:S04]  /*3790*/  STS [R56+0xc70], R215 ;  /* 0x000c70d738007388 */ /* 0x0003e80000000800 */
[----:B------:R1:W-:Y:S04]  /*37a0*/  STS [R56+0xc74], R217 ;  /* 0x000c74d938007388 */ /* 0x0003e80000000800 */
[----:B------:R1:W-:Y:S04]  /*37b0*/  STS [R56+0xc78], R57 ;  /* 0x000c783938007388 */ /* 0x0003e80000000800 */
[----:B------:R1:W-:Y:S01]  /*37c0*/  STS [R56+0xc7c], R51 ;  /* 0x000c7c3338007388 */ /* 0x0003e20000000800 */
[----:B------:R-:W-:Y:S06]  /*37d0*/  BAR.SYNC.DEFER_BLOCKING 0x0 ;  /* 0x0000000000007b1d */ /* 0x000fec0000010000 */
[----:B---34-:R-:W-:Y:S05]  /*37e0*/  @!P1 BRA `(.L_x_9216) ;  /* 0x00000000003c9947 */ /* 0x018fea0003800000 */
[----:B------:R-:W2:Y:S01]  /*37f0*/  LDS R195, [R204+0xc60] ;  /* 0x000c6000ccc37984 */ /* 0x000ea20000000800 */
[C---:B------:R-:W-:Y:S02]  /*3800*/  IMAD R50, R191.reuse, R46, RZ ;  /* 0x0000002ebf327224 */ /* 0x040fe400078e02ff */
[----:B01----:R-:W-:Y:S02]  /*3810*/  IMAD R56, R191, R48, RZ ;  /* 0x00000030bf387224 */ /* 0x003fe400078e02ff */
        /* <DEDUP_REMOVED lines=11> */
[----:B--2---:R3:W-:Y:S02]  /*38d0*/  REDG.E.ADD.F32.FTZ.RN.STRONG.GPU desc[UR12][R56.64], R195 ;  /* 0x000000c3380079a6 */ /* 0x0047e4000c10f38c */
.L_x_9216:
[----:B------:R-:W-:Y:S05]  /*38e0*/  BSYNC B0 ;  /* 0x0000000000007941 */ /* 0x000fea0003800000 */
.L_x_9215:
[----:B------:R2:W4:Y:S01]  /*38f0*/  LDS R191, [R206+0xce0] ;  /* 0x000ce000cebf7984 */ /* 0x0005220000000800 */
[----:B------:R-:W-:Y:S01]  /*3900*/  ISETP.GE.AND P1, PT, R208, 0x21, PT ;  /* 0x00000021d000780c */ /* 0x000fe20003f26270 */
[----:B------:R-:W-:Y:S01]  /*3910*/  USHF.L.U64.HI UR7, UR4, 0x2, UR5 ;  /* 0x0000000204077899 */ /* 0x000fe20008010205 */
[----:B------:R-:W-:Y:S01]  /*3920*/  FFMA.FTZ R54, R186, R201, R205 ;  /* 0x000000c9ba367223 */ /* 0x000fe200000100cd */
[----:B------:R-:W-:Y:S01]  /*3930*/  USHF.L.U32 UR18, UR4, 0x2, URZ ;  /* 0x0000000204127899 */ /* 0x000fe2000800063f */
[----:B-1-3--:R-:W-:Y:S01]  /*3940*/  FMUL.FTZ R51, R187, R196 ;  /* 0x000000c4bb337220 */ /* 0x00afe20000410000 */
[----:B------:R-:W-:Y:S01]  /*3950*/  BSSY B0, `(.L_x_9217) ;  /* 0x000000e000007945 */ /* 0x000fe20003800000 */
[----:B------:R-:W-:Y:S01]  /*3960*/  ISETP.GE.AND P6, PT, R208, 0x41, PT ;  /* 0x00000041d000780c */ /* 0x000fe20003fc6270 */
[----:B------:R-:W-:Y:S02]  /*3970*/  IMAD R50, R46, UR7, RZ ;  /* 0x000000072e327c24 */ /* 0x000fe4000f8e02ff */
[----:B------:R-:W-:Y:S01]  /*3980*/  FADD.FTZ R54, R54, R51 ;  /* 0x0000003336367221 */ /* 0x000fe20000010000 */
[----:B------:R-:W-:-:S02]  /*3990*/  IMAD R52, R48, UR7, RZ ;  /* 0x0000000730347c24 */ /* 0x000fc4000f8e02ff */
[----:B------:R-:W-:Y:S02]  /*39a0*/  IMAD R57, R47, UR18, R50 ;  /* 0x000000122f397c24 */ /* 0x000fe4000f8e0232 */
[----:B------:R-:W-:Y:S01]  /*39b0*/  IMAD R55, R49, UR18, R52 ;  /* 0x0000001231377c24 */ /* 0x000fe2000f8e0234 */
[----:B--2---:R-:W-:Y:S06]  /*39c0*/  @!P1 BRA `(.L_x_9218) ;  /* 0x0000000000189947 */ /* 0x004fec0003800000 */
[----:B------:R-:W-:-:S04]  /*39d0*/  IMAD.WIDE.U32 R52, R46, UR18, R10 ;  /* 0x000000122e347c25 */ /* 0x000fc8000f8e000a */
[----:B------:R-:W-:-:S04]  /*39e0*/  IMAD.WIDE.U32 R50, R48, UR18, R24 ;  /* 0x0000001230327c25 */ /* 0x000fc8000f8e0018 */
[----:B------:R-:W-:Y:S01]  /*39f0*/  IMAD.IADD R53, R53, 0x1, R57 ;  /* 0x0000000135357824 */ /* 0x000fe200078e0239 */
[----:B------:R-:W-:-:S04]  /*3a00*/  IADD3 R51, R51, R55, RZ ;  /* 0x0000003733337210 */ /* 0x000fc80007ffe0ff */
[----:B------:R1:W-:Y:S04]  /*3a10*/  REDG.E.ADD.F32.FTZ.RN.STRONG.GPU desc[UR12][R52.64], R209 ;  /* 0x000000d1340079a6 */ /* 0x0003e8000c10f38c */
[----:B----4-:R1:W-:Y:S02]  /*3a20*/  REDG.E.ADD.F32.FTZ.RN.STRONG.GPU desc[UR12][R50.64], R191 ;  /* 0x000000bf320079a6 */ /* 0x0103e4000c10f38c */
.L_x_9218:
[----:B------:R-:W-:Y:S05]  /*3a30*/  BSYNC B0 ;  /* 0x0000000000007941 */ /* 0x000fea0003800000 */
.L_x_9217:
[----:B-1--4-:R1:W2:Y:S01]  /*3a40*/  LDS R191, [R202+0xd60] ;  /* 0x000d6000cabf7984 */ /* 0x0122a20000000800 */
[----:B------:R-:W-:Y:S01]  /*3a50*/  BSSY B0, `(.L_x_9219) ;  /* 0x000000d000007945 */ /* 0x000fe20003800000 */
[C---:B------:R-:W-:Y:S02]  /*3a60*/  ISETP.GE.AND P1, PT, R208.reuse, 0x61, PT ;  /* 0x00000061d000780c */ /* 0x040fe40003f26270 */
[C---:B------:R-:W-:Y:S02]  /*3a70*/  ISETP.GE.AND P2, PT, R208.reuse, 0x81, PT ;  /* 0x00000081d000780c */ /* 0x040fe40003f46270 */
[C---:B------:R-:W-:Y:S02]  /*3a80*/  ISETP.GE.AND P3, PT, R208.reuse, 0xa1, PT ;  /* 0x000000a1d000780c */ /* 0x040fe40003f66270 */
[C---:B------:R-:W-:Y:S02]  /*3a90*/  ISETP.GE.AND P4, PT, R208.reuse, 0xc1, PT ;  /* 0x000000c1d000780c */ /* 0x040fe40003f86270 */
[----:B------:R-:W-:Y:S01]  /*3aa0*/  ISETP.GE.AND P5, PT, R208, 0xe1, PT ;  /* 0x000000e1d000780c */ /* 0x000fe20003fa6270 */
[----:B-1----:R-:W-:-:S12]  /*3ab0*/  @!P6 BRA `(.L_x_9220) ;  /* 0x000000000018e947 */ /* 0x002fd80003800000 */
[----:B------:R-:W-:-:S04]  /*3ac0*/  IMAD.WIDE.U32 R52, R46, UR18, R12 ;  /* 0x000000122e347c25 */ /* 0x000fc8000f8e000c */
[----:B------:R-:W-:Y:S01]  /*3ad0*/  IMAD.WIDE.U32 R50, R48, UR18, R26 ;  /* 0x0000001230327c25 */ /* 0x000fe2000f8e001a */
[----:B------:R-:W-:-:S03]  /*3ae0*/  IADD3 R53, R57, R53, RZ ;  /* 0x0000003539357210 */ /* 0x000fc60007ffe0ff */
[----:B------:R-:W-:Y:S02]  /*3af0*/  IMAD.IADD R51, R55, 0x1, R51 ;  /* 0x0000000137337824 */ /* 0x000fe400078e0233 */
[----:B------:R1:W-:Y:S04]  /*3b00*/  REDG.E.ADD.F32.FTZ.RN.STRONG.GPU desc[UR12][R52.64], R203 ;  /* 0x000000cb340079a6 */ /* 0x0003e8000c10f38c */
[----:B--2---:R1:W-:Y:S02]  /*3b10*/  REDG.E.ADD.F32.FTZ.RN.STRONG.GPU desc[UR12][R50.64], R191 ;  /* 0x000000bf320079a6 */ /* 0x0043e4000c10f38c */
.L_x_9220:
[----:B------:R-:W-:Y:S05]  /*3b20*/  BSYNC B0 ;  /* 0x0000000000007941 */ /* 0x000fea0003800000 */
.L_x_9219:
[----:B-12---:R1:W2:Y:S01]  /*3b30*/  LDS R191, [R200+0xde0] ;  /* 0x000de000c8bf7984 */ /* 0x0062a20000000800 */
[----:B------:R-:W-:Y:S04]  /*3b40*/  BSSY B0, `(.L_x_9221) ;  /* 0x0000008000007945 */ /* 0x000fe80003800000 */
[----:B------:R-:W-:Y:S05]  /*3b50*/  @!P1 BRA `(.L_x_9222) ;  /* 0x0000000000189947 */ /* 0x000fea0003800000 */
[----:B------:R-:W-:-:S04]  /*3b60*/  IMAD.WIDE.U32 R52, R46, UR18, R14 ;  /* 0x000000122e347c25 */ /* 0x000fc8000f8e000e */
[----:B------:R-:W-:Y:S01]  /*3b70*/  IMAD.WIDE.U32 R50, R48, UR18, R28 ;  /* 0x0000001230327c25 */ /* 0x000fe2000f8e001c */
[----:B------:R-:W-:-:S04]  /*3b80*/  IADD3 R53, R57, R53, RZ ;  /* 0x0000003539357210 */ /* 0x000fc80007ffe0ff */
[----:B------:R-:W-:Y:S01]  /*3b90*/  IADD3 R51, R55, R51, RZ ;  /* 0x0000003337337210 */ /* 0x000fe20007ffe0ff */
[----:B------:R3:W-:Y:S04]  /*3ba0*/  REDG.E.ADD.F32.FTZ.RN.STRONG.GPU desc[UR12][R52.64], R199 ;  /* 0x000000c7340079a6 */ /* 0x0007e8000c10f38c */
[----:B--2---:R3:W-:Y:S02]  /*3bb0*/  REDG.E.ADD.F32.FTZ.RN.STRONG.GPU desc[UR12][R50.64], R191 ;  /* 0x000000bf320079a6 */ /* 0x0047e4000c10f38c */
.L_x_9222:
[----:B------:R-:W-:Y:S05]  /*3bc0*/  BSYNC B0 ;  /* 0x0000000000007941 */ /* 0x000fea0003800000 */
.L_x_9221:
[----:B--23--:R2:W3:Y:S01]  /*3bd0*/  LDS R191, [R198+0xe60] ;  /* 0x000e6000c6bf7984 */ /* 0x00c4e20000000800 */
[----:B------:R-:W-:Y:S04]  /*3be0*/  BSSY B0, `(.L_x_9223) ;  /* 0x0000008000007945 */ /* 0x000fe80003800000 */
[----:B------:R-:W-:Y:S05]  /*3bf0*/  @!P2 BRA `(.L_x_9224) ;  /* 0x000000000018a947 */ /* 0x000fea0003800000 */
[----:B------:R-:W-:-:S04]  /*3c00*/  IMAD.WIDE.U32 R52, R46, UR18, R16 ;  /* 0x000000122e347c25 */ /* 0x000fc8000f8e0010 */
[----:B------:R-:W-:-:S04]  /*3c10*/  IMAD.WIDE.U32 R50, R48, UR18, R30 ;  /* 0x0000001230327c25 */ /* 0x000fc8000f8e001e */
[----:B------:R-:W-:Y:S01]  /*3c20*/  IMAD.IADD R53, R57, 0x1, R53 ;  /* 0x0000000139357824 */ /* 0x000fe200078e0235 */
[----:B------:R-:W-:-:S04]  /*3c30*/  IADD3 R51, R55, R51, RZ ;  /* 0x0000003337337210 */ /* 0x000fc80007ffe0ff */
[----:B------:R4:W-:Y:S04]  /*3c40*/  REDG.E.ADD.F32.FTZ.RN.STRONG.GPU desc[UR12][R52.64], R197 ;  /* 0x000000c5340079a6 */ /* 0x0009e8000c10f38c */
[----:B---3--:R4:W-:Y:S02]  /*3c50*/  REDG.E.ADD.F32.FTZ.RN.STRONG.GPU desc[UR12][R50.64], R191 ;  /* 0x000000bf320079a6 */ /* 0x0089e4000c10f38c */
.L_x_9224:
[----:B------:R-:W-:Y:S05]  /*3c60*/  BSYNC B0 ;  /* 0x0000000000007941 */ /* 0x000fea0003800000 */
.L_x_9223:
[----:B---34-:R3:W4:Y:S01]  /*3c70*/  LDS R191, [R194+0xee0] ;  /* 0x000ee000c2bf7984 */ /* 0x0187220000000800 */
[----:B------:R-:W-:Y:S04]  /*3c80*/  BSSY B0, `(.L_x_9225) ;  /* 0x0000008000007945 */ /* 0x000fe80003800000 */
[----:B------:R-:W-:Y:S05]  /*3c90*/  @!P3 BRA `(.L_x_9226) ;  /* 0x000000000018b947 */ /* 0x000fea0003800000 */
[----:B------:R-:W-:-:S04]  /*3ca0*/  IMAD.WIDE.U32 R52, R46, UR18, R18 ;  /* 0x000000122e347c25 */ /* 0x000fc8000f8e0012 */
[----:B------:R-:W-:Y:S01]  /*3cb0*/  IMAD.WIDE.U32 R50, R48, UR18, R32 ;  /* 0x0000001230327c25 */ /* 0x000fe2000f8e0020 */
[----:B------:R-:W-:-:S03]  /*3cc0*/  IADD3 R53, R57, R53, RZ ;  /* 0x0000003539357210 */ /* 0x000fc60007ffe0ff */
[----:B------:R-:W-:Y:S02]  /*3cd0*/  IMAD.IADD R51, R55, 0x1, R51 ;  /* 0x0000000137337824 */ /* 0x000fe400078e0233 */
[----:B0-----:R0:W-:Y:S04]  /*3ce0*/  REDG.E.ADD.F32.FTZ.RN.STRONG.GPU desc[UR12][R52.64], R193 ;  /* 0x000000c1340079a6 */ /* 0x0011e8000c10f38c */
[----:B----4-:R0:W-:Y:S02]  /*3cf0*/  REDG.E.ADD.F32.FTZ.RN.STRONG.GPU desc[UR12][R50.64], R191 ;  /* 0x000000bf320079a6 */ /* 0x0101e4000c10f38c */
.L_x_9226:
[----:B------:R-:W-:Y:S05]  /*3d00*/  BSYNC B0 ;  /* 0x0000000000007941 */ /* 0x000fea0003800000 */
.L_x_9225:
[----:B0---4-:R0:W4:Y:S01]  /*3d10*/  LDS R191, [R190+0xf60] ;  /* 0x000f6000bebf7984 */ /* 0x0111220000000800 */
[----:B------:R-:W-:Y:S04]  /*3d20*/  BSSY B0, `(.L_x_9227) ;  /* 0x0000008000007945 */ /* 0x000fe80003800000 */
[----:B------:R-:W-:Y:S05]  /*3d30*/  @!P4 BRA `(.L_x_9228) ;  /* 0x000000000018c947 */ /* 0x000fea0003800000 */
[----:B------:R-:W-:-:S04]  /*3d40*/  IMAD.WIDE.U32 R52, R46, UR18, R20 ;  /* 0x000000122e347c25 */ /* 0x000fc8000f8e0014 */
[----:B------:R-:W-:Y:S01]  /*3d50*/  IMAD.WIDE.U32 R50, R48, UR18, R34 ;  /* 0x0000001230327c25 */ /* 0x000fe2000f8e0022 */
[----:B------:R-:W-:-:S04]  /*3d60*/  IADD3 R53, R57, R53, RZ ;  /* 0x0000003539357210 */ /* 0x000fc80007ffe0ff */
[----:B------:R-:W-:Y:S01]  /*3d70*/  IADD3 R51, R55, R51, RZ ;  /* 0x0000003337337210 */ /* 0x000fe20007ffe0ff */
[----:B------:R0:W-:Y:S04]  /*3d80*/  REDG.E.ADD.F32.FTZ.RN.STRONG.GPU desc[UR12][R52.64], R189 ;  /* 0x000000bd340079a6 */ /* 0x0001e8000c10f38c */
[----:B----4-:R0:W-:Y:S02]  /*3d90*/  REDG.E.ADD.F32.FTZ.RN.STRONG.GPU desc[UR12][R50.64], R191 ;  /* 0x000000bf320079a6 */ /* 0x0101e4000c10f38c */
.L_x_9228:
[----:B------:R-:W-:Y:S05]  /*3da0*/  BSYNC B0 ;  /* 0x0000000000007941 */ /* 0x000fea0003800000 */
.L_x_9227:
[----:B0-----:R0:W0:Y:S01]  /*3db0*/  LDS R189, [R188+0xfe0] ;  /* 0x000fe000bcbd7984 */ /* 0x0010220000000800 */
[----:B------:R-:W-:Y:S04]  /*3dc0*/  BSSY B0, `(.L_x_9229) ;  /* 0x0000008000007945 */ /* 0x000fe80003800000 */
[----:B------:R-:W-:Y:S05]  /*3dd0*/  @!P5 BRA `(.L_x_9230) ;  /* 0x000000000018d947 */ /* 0x000fea0003800000 */
[----:B------:R-:W-:-:S04]  /*3de0*/  IMAD.WIDE.U32 R52, R46, UR18, R22 ;  /* 0x000000122e347c25 */ /* 0x000fc8000f8e0016 */
[----:B------:R-:W-:-:S04]  /*3df0*/  IMAD.WIDE.U32 R50, R48, UR18, R36 ;  /* 0x0000001230327c25 */ /* 0x000fc8000f8e0024 */
[----:B------:R-:W-:Y:S01]  /*3e00*/  IMAD.IADD R53, R57, 0x1, R53 ;  /* 0x0000000139357824 */ /* 0x000fe200078e0235 */
[----:B------:R-:W-:-:S04]  /*3e10*/  IADD3 R51, R55, R51, RZ ;  /* 0x0000003337337210 */ /* 0x000fc80007ffe0ff */
[----:B------:R1:W-:Y:S04]  /*3e20*/  REDG.E.ADD.F32.FTZ.RN.STRONG.GPU desc[UR12][R52.64], R185 ;  /* 0x000000b9340079a6 */ /* 0x0003e8000c10f38c */
[----:B0-----:R1:W-:Y:S02]  /*3e30*/  REDG.E.ADD.F32.FTZ.RN.STRONG.GPU desc[UR12][R50.64], R189 ;  /* 0x000000bd320079a6 */ /* 0x0013e4000c10f38c */
.L_x_9230:
[----:B------:R-:W-:Y:S05]  /*3e40*/  BSYNC B0 ;  /* 0x0000000000007941 */ /* 0x000fea0003800000 */
.L_x_9229:
[----:B-1----:R-:W1:Y:S01]  /*3e50*/  SHFL.DOWN P1, R51, R54, 0x1, 0x1f ;  /* 0x08201f0036337f89 */ /* 0x002e620000020000 */
[-C--:B------:R-:W-:Y:S01]  /*3e60*/  FMUL.FTZ R60, R60, R175.reuse ;  /* 0x000000af3c3c7220 */ /* 0x080fe20000410000 */
[C---:B------:R-:W-:Y:S01]  /*3e70*/  FMUL.FTZ R175, R67.reuse, R175 ;  /* 0x000000af43af7220 */ /* 0x040fe20000410000 */
[----:B------:R-:W-:Y:S01]  /*3e80*/  FMUL.FTZ R50, R67, R173 ;  /* 0x000000ad43327220 */ /* 0x000fe20000410000 */
[----:B------:R-:W-:Y:S01]  /*3e90*/  FMUL.FTZ R59, R59, R170 ;  /* 0x000000aa3b3b7220 */ /* 0x000fe20000410000 */
[----:B------:R-:W-:Y:S01]  /*3ea0*/  FMUL.FTZ R61, R61, R174 ;  /* 0x000000ae3d3d7220 */ /* 0x000fe20000410000 */
[----:B------:R-:W-:Y:S01]  /*3eb0*/  FMUL.FTZ R184, R175, R184 ;  /* 0x000000b8afb87220 */ /* 0x000fe20000410000 */
[-C--:B------:R-:W-:Y:S01]  /*3ec0*/  FMUL.FTZ R62, R62, R177.reuse ;  /* 0x000000b13e3e7220 */ /* 0x080fe20000410000 */
[C---:B------:R-:W-:Y:S01]  /*3ed0*/  FMUL.FTZ R174, R67.reuse, R174 ;  /* 0x000000ae43ae7220 */ /* 0x040fe20000410000 */
[----:B------:R-:W-:Y:S01]  /*3ee0*/  ISETP.NE.AND P2, PT, R148, RZ, PT ;  /* 0x000000ff9400720c */ /* 0x000fe20003f45270 */
        /* <DEDUP_REMOVED lines=8> */
[----:B------:R-:W-:Y:S01]  /*3f70*/  BSSY B0, `(.L_x_9231) ;  /* 0x0000032000007945 */ /* 0x000fe20003800000 */
[----:B------:R-:W-:Y:S01]  /*3f80*/  FMUL.FTZ R181, R176, R181 ;  /* 0x000000b5b0b57220 */ /* 0x000fe20000410000 */
[----:B------:R-:W-:Y:S01]  /*3f90*/  FMUL.FTZ R180, R179, R180 ;  /* 0x000000b4b3b47220 */ /* 0x000fe20000410000 */
[----:B------:R-:W-:Y:S01]  /*3fa0*/  FFMA.FTZ R89, R66, R162, R89 ;  /* 0x000000a242597223 */ /* 0x000fe20000010059 */
[----:B------:R-:W-:Y:S01]  /*3fb0*/  FFMA.FTZ R90, R59, R163, R90 ;  /* 0x000000a33b5a7223 */ /* 0x000fe2000001005a */
[----:B------:R-:W-:Y:S01]  /*3fc0*/  FFMA.FTZ R91, R60, R164, R91 ;  /* 0x000000a43c5b7223 */ /* 0x000fe2000001005b */
[----:B-1----:R-:W-:Y:S01]  /*3fd0*/  @P1 FADD R51, R54, R51 ;  /* 0x0000003336331221 */ /* 0x002fe20000000000 */
[----:B------:R-:W-:Y:S01]  /*3fe0*/  FFMA.FTZ R92, R61, R165, R92 ;  /* 0x000000a53d5c7223 */ /* 0x000fe2000001005c */
[----:B------:R-:W-:Y:S01]  /*3ff0*/  FFMA.FTZ R93, R62, R166, R93 ;  /* 0x000000a63e5d7223 */ /* 0x000fe2000001005d */
[----:B------:R-:W-:Y:S01]  /*4000*/  FFMA.FTZ R94, R63, R167, R94 ;  /* 0x000000a73f5e7223 */ /* 0x000fe2000001005e */
[----:B------:R-:W-:Y:S01]  /*4010*/  FFMA.FTZ R95, R64, R168, R95 ;  /* 0x000000a8405f7223 */ /* 0x000fe2000001005f */
[----:B------:R-:W1:Y:S02]  /*4020*/  SHFL.DOWN P1, R52, R51, 0x2, 0x1f ;  /* 0x08401f0033347f89 */ /* 0x000e640000020000 */
[----:B-1----:R-:W-:Y:S01]  /*4030*/  @P1 FADD R52, R51, R52 ;  /* 0x0000003433341221 */ /* 0x002fe20000000000 */
[C---:B------:R-:W-:Y:S01]  /*4040*/  FMUL.FTZ R51, R67.reuse, R170 ;  /* 0x000000aa43337220 */ /* 0x040fe20000410000 */
[-C--:B------:R-:W-:Y:S01]  /*4050*/  FMUL.FTZ R67, R67, R178.reuse ;  /* 0x000000b243437220 */ /* 0x080fe20000410000 */
[----:B------:R-:W-:-:S02]  /*4060*/  FMUL.FTZ R178, R65, R178 ;  /* 0x000000b241b27220 */ /* 0x000fc40000410000 */
[----:B------:R-:W1:Y:S01]  /*4070*/  SHFL.DOWN P1, R53, R52, 0x4, 0x1f ;  /* 0x08801f0034357f89 */ /* 0x000e620000020000 */
[----:B------:R-:W-:Y:S01]  /*4080*/  FMUL.FTZ R51, R51, R186 ;  /* 0x000000ba33337220 */ /* 0x000fe20000410000 */
[----:B------:R-:W-:Y:S01]  /*4090*/  FMUL.FTZ R0, R67, R0 ;  /* 0x0000000043007220 */ /* 0x000fe20000410000 */
[----:B------:R-:W-:-:S03]  /*40a0*/  FFMA.FTZ R97, R178, R58, R97 ;  /* 0x0000003ab2617223 */ /* 0x000fc60000010061 */
[----:B------:R-:W-:-:S04]  /*40b0*/  FFMA.FTZ R0, R121, R178, R0 ;  /* 0x000000b279007223 */ /* 0x000fc80000010000 */
[----:B------:R-:W-:Y:S01]  /*40c0*/  FADD.FTZ R81, R0, R81 ;  /* 0x0000005100517221 */ /* 0x000fe20000010000 */
[----:B-1----:R-:W-:Y:S01]  /*40d0*/  @P1 FADD R53, R52, R53 ;  /* 0x0000003534351221 */ /* 0x002fe20000000000 */
[----:B------:R-:W-:Y:S01]  /*40e0*/  FMUL.FTZ R52, R50, R187 ;  /* 0x000000bb32347220 */ /* 0x000fe20000410000 */
[----:B------:R-:W-:Y:S01]  /*40f0*/  FFMA.FTZ R50, R114, R59, R51 ;  /* 0x0000003b72327223 */ /* 0x000fe20000010033 */
[----:B------:R-:W-:Y:S02]  /*4100*/  FFMA.FTZ R51, R115, R60, R184 ;  /* 0x0000003c73337223 */ /* 0x000fe400000100b8 */
[----:B------:R-:W1:Y:S01]  /*4110*/  SHFL.DOWN P1, R56, R53, 0x8, 0x1f ;  /* 0x09001f0035387f89 */ /* 0x000e620000020000 */
[----:B------:R-:W-:Y:S01]  /*4120*/  FADD.FTZ R87, R50, R87 ;  /* 0x0000005732577221 */ /* 0x000fe20000010000 */
[----:B------:R-:W-:Y:S01]  /*4130*/  FADD.FTZ R86, R51, R86 ;  /* 0x0000005633567221 */ /* 0x000fe20000010000 */
[----:B------:R-:W-:Y:S01]  /*4140*/  FFMA.FTZ R50, R116, R61, R183 ;  /* 0x0000003d74327223 */ /* 0x000fe200000100b7 */
[----:B------:R-:W-:-:S03]  /*4150*/  FFMA.FTZ R51, R117, R62, R182 ;  /* 0x0000003e75337223 */ /* 0x000fc600000100b6 */
[----:B------:R-:W-:Y:S01]  /*4160*/  FADD.FTZ R85, R50, R85 ;  /* 0x0000005532557221 */ /* 0x000fe20000010000 */
[----:B------:R-:W-:Y:S01]  /*4170*/  FADD.FTZ R84, R51, R84 ;  /* 0x0000005433547221 */ /* 0x000fe20000010000 */
[----:B------:R-:W-:Y:S01]  /*4180*/  FFMA.FTZ R50, R118, R63, R181 ;  /* 0x0000003f76327223 */ /* 0x000fe200000100b5 */
[----:B------:R-:W-:-:S03]  /*4190*/  FFMA.FTZ R51, R119, R64, R180 ;  /* 0x0000004077337223 */ /* 0x000fc600000100b4 */
[----:B------:R-:W-:Y:S01]  /*41a0*/  FADD.FTZ R83, R50, R83 ;  /* 0x0000005332537221 */ /* 0x000fe20000010000 */
[----:B------:R-:W-:Y:S01]  /*41b0*/  FADD.FTZ R82, R51, R82 ;  /* 0x0000005233527221 */ /* 0x000fe20000010000 */
[----:B-1----:R-:W-:Y:S01]  /*41c0*/  @P1 FADD R56, R53, R56 ;  /* 0x0000003835381221 */ /* 0x002fe20000000000 */
[----:B------:R-:W-:-:S04]  /*41d0*/  FFMA.FTZ R53, R113, R66, R52 ;  /* 0x0000004271357223 */ /* 0x000fc80000010034 */
[----:B------:R-:W1:Y:S01]  /*41e0*/  SHFL.DOWN P1, R55, R56, 0x10, 0x1f ;  /* 0x0a001f0038377f89 */ /* 0x000e620000020000 */
[----:B------:R-:W-:Y:S01]  /*41f0*/  FADD.FTZ R88, R53, R88 ;  /* 0x0000005835587221 */ /* 0x000fe20000010000 */
[----:B-1----:R-:W-:-:S05]  /*4200*/  @P1 FADD R55, R56, R55 ;  /* 0x0000003738371221 */ /* 0x002fca0000000000 */
        /* <DEDUP_REMOVED lines=8> */
.L_x_9232:
[----:B------:R-:W-:Y:S05]  /*4290*/  BSYNC B0 ;  /* 0x0000000000007941 */ /* 0x000fea0003800000 */
.L_x_9231:
[----:B------:R-:W-:Y:S01]  /*42a0*/  IADD3 R71, R71, 0x1, RZ ;  /* 0x0000000147477810 */ /* 0x000fe20007ffe0ff */
[----:B------:R-:W-:-:S03]  /*42b0*/  UIADD3 UR4, UP0, UR4, 0x1, URZ ;  /* 0x0000000104047890 */ /* 0x000fc6000ff1e03f */
[----:B------:R-:W-:Y:S01]  /*42c0*/  ISETP.GE.AND P0, PT, R71, UR28, PT ;  /* 0x0000001c47007c0c */ /* 0x000fe2000bf06270 */
[----:B------:R-:W-:-:S12]  /*42d0*/  UIADD3.X UR5, URZ, UR5, URZ, UP0, !UPT ;  /* 0x000000053f057290 */ /* 0x000fd800087fe43f */
[----:B------:R-:W-:Y:S05]  /*42e0*/  @!P0 BRA `(.L_x_9233) ;  /* 0xffffffd800648947 */ /* 0x000fea000383ffff */
.L_x_9212:
[----:B------:R-:W-:Y:S01]  /*42f0*/  BAR.SYNC.DEFER_BLOCKING 0x0 ;  /* 0x0000000000007b1d */ /* 0x000fe20000010000 */
[----:B------:R-:W-:Y:S02]  /*4300*/  ISETP.NE.AND P0, PT, R150, RZ, PT ;  /* 0x000000ff9600720c */ /* 0x000fe40003f05270 */
[----:B------:R-:W-:-:S05]  /*4310*/  IADD3 R14, P2, R2, R133, RZ ;  /* 0x00000085020e7210 */ /* 0x000fca0007f5e0ff */
[----:B------:R-:W5:Y:S01]  /*4320*/  LDC.64 R16, c[0x0][0x388] ;  /* 0x0000e200ff107b82 */ /* 0x000f620000000a00 */
[----:B------:R-:W-:Y:S01]  /*4330*/  BSSY B0, `(.L_x_9234) ;  /* 0x0000028000007945 */ /* 0x000fe20003800000 */
[----:B------:R-:W-:-:S06]  /*4340*/  LEA.HI.X.SX32 R15, R133, R3, 0x1, P2 ;  /* 0x00000003850f7211 */ /* 0x000fcc00010f0eff */
[----:B------:R-:W0:Y:S01]  /*4350*/  LDC.64 R18, c[0x0][0x3e0] ;  /* 0x0000f800ff127b82 */ /* 0x000e220000000a00 */
[----:B------:R-:W-:Y:S04]  /*4360*/  STS [R120], R97 ;  /* 0x0000006178007388 */ /* 0x000fe80000000800 */
[----:B------:R-:W-:Y:S01]  /*4370*/  STS [R120+0x4], R95 ;  /* 0x0000045f78007388 */ /* 0x000fe20000000800 */
[----:B-----5:R-:W-:-:S03]  /*4380*/  IMAD R0, R16, UR15, RZ ;  /* 0x0000000f10007c24 */ /* 0x020fc6000f8e02ff */
        /* <DEDUP_REMOVED lines=22> */
[----:B0-----:R-:W-:Y:S05]  /*44f0*/  @P1 BRA `(.L_x_9235) ;  /* 0x00000000002c1947 */ /* 0x001fea0003800000 */
        /* <DEDUP_REMOVED lines=11> */
.L_x_9235:
[----:B------:R-:W-:Y:S05]  /*45b0*/  BSYNC B0 ;  /* 0x0000000000007941 */ /* 0x000fea0003800000 */
.L_x_9234:
[----:B------:R-:W-:Y:S01]  /*45c0*/  MOV R13, R39 ;  /* 0x00000027000d7202 */ /* 0x000fe20000000f00 */
[----:B------:R-:W-:Y:S01]  /*45d0*/  IMAD.MOV.U32 R12, RZ, RZ, R10 ;  /* 0x000000ffff0c7224 */ /* 0x000fe200078e000a */
[----:B------:R-:W-:Y:S01]  /*45e0*/  ULDC.64 UR4, c[0x0][0x390] ;  /* 0x0000e40000047ab9 */ /* 0x000fe20000000a00 */
        /* <DEDUP_REMOVED lines=28> */
[----:B-----5:R-:W-:-:S03]  /*47b0*/  IMAD.WIDE.U32 R10, R28, UR14, RZ ;  /* 0x0000000e1c0a7c25 */ /* 0x020fc6000f8e00ff */
[----:B------:R0:W-:Y:S01]  /*47c0*/  STS [R120], R81 ;  /* 0x0000005178007388 */ /* 0x0001e20000000800 */
[----:B------:R-:W-:-:S03]  /*47d0*/  IMAD R29, R29, UR14, R0 ;  /* 0x0000000e1d1d7c24 */ /* 0x000fc6000f8e0200 */
[----:B------:R5:W-:Y:S04]  /*47e0*/  STS [R120+0x4], R82 ;  /* 0x0000045278007388 */ /* 0x000be80000000800 */
[----:B------:R1:W-:Y:S01]  /*47f0*/  STS [R120+0x8], R83 ;  /* 0x0000085378007388 */ /* 0x0003e20000000800 */
[----:B------:R-:W-:Y:S01]  /*4800*/  IADD3 R27, R11, R29, RZ ;  /* 0x0000001d0b1b7210 */ /* 0x000fe20007ffe0ff */
[----:B0-----:R-:W-:Y:S02]  /*4810*/  FADD.FTZ R81, R81, R152 ;  /* 0x0000009851517221 */ /* 0x001fe40000010000 */
[----:B------:R0:W-:Y:S02]  /*4820*/  STS [R120+0xc], R84 ;  /* 0x00000c5478007388 */ /* 0x0001e40000000800 */
[----:B-----5:R-:W-:-:S02]  /*4830*/  FADD.FTZ R82, R81, R82 ;  /* 0x0000005251527221 */ /* 0x020fc40000010000 */
[----:B------:R5:W-:Y:S02]  /*4840*/  STS [R120+0x10], R85 ;  /* 0x0000105578007388 */ /* 0x000be40000000800 */
[----:B-1----:R-:W-:Y:S02]  /*4850*/  FADD.FTZ R83, R82, R83 ;  /* 0x0000005352537221 */ /* 0x002fe40000010000 */
[----:B------:R1:W-:Y:S02]  /*4860*/  STS [R120+0x14], R86 ;  /* 0x0000145678007388 */ /* 0x0003e40000000800 */
[----:B0-----:R-:W-:Y:S02]  /*4870*/  FADD.FTZ R84, R83, R84 ;  /* 0x0000005453547221 */ /* 0x001fe40000010000 */
[----:B------:R0:W-:Y:S02]  /*4880*/  STS [R120+0x18], R87 ;  /* 0x0000185778007388 */ /* 0x0001e40000000800 */
[----:B-----5:R-:W-:-:S02]  /*4890*/  FADD.FTZ R85, R84, R85 ;  /* 0x0000005554557221 */ /* 0x020fc40000010000 */
        /* <DEDUP_REMOVED lines=26> */
[----:B------:R-:W-:-:S03]  /*4a40*/  ULDC.64 UR4, c[0x0][0x3f0] ;  /* 0x0000fc0000047ab9 */ /* 0x000fc60000000a00 */
[----:B------:R-:W-:Y:S01]  /*4a50*/  IMAD.IADD R13, R13, 0x1, R15 ;  /* 0x000000010d0d7824 */ /* 0x000fe200078e020f */
[----:B------:R-:W-:-:S04]  /*4a60*/  LEA R14, P0, R12, UR4, 0x2 ;  /* 0x000000040c0e7c11 */ /* 0x000fc8000f8010ff */
[----:B------:R-:W-:-:S05]  /*4a70*/  LEA.HI.X R15, R12, UR5, R13, 0x2, P0 ;  /* 0x000000050c0f7c11 */ /* 0x000fca00080f140d */
[----:B------:R0:W-:Y:S04]  /*4a80*/  STG.E desc[UR12][R14.64], R129 ;  /* 0x000000810e007986 */ /* 0x0001e8000c10190c */
.L_x_9237:
[----:B------:R-:W-:Y:S05]  /*4a90*/  BSYNC B0 ;  /* 0x0000000000007941 */ /* 0x000fea0003800000 */
.L_x_9236:
[----:B0-----:R-:W0:Y:S01]  /*4aa0*/  LDC.64 R14, c[0x0][0x3f0] ;  /* 0x0000fc00ff0e7b82 */ /* 0x001e220000000a00 */
[----:B------:R-:W-:Y:S01]  /*4ab0*/  MOV R11, R27 ;  /* 0x0000001b000b7202 */ /* 0x000fe20000000f00 */
[----:B------:R-:W-:Y:S01]  /*4ac0*/  ULDC.64 UR4, c[0x0][0x3b0] ;  /* 0x0000ec0000047ab9 */ /* 0x000fe20000000a00 */
[----:B------:R-:W-:Y:S01]  /*4ad0*/  IADD3 R13, P1, R130, -0x380, RZ ;  /* 0xfffffc80820d7810 */ /* 0x000fe20007f3e0ff */
[----:B------:R-:W-:Y:S01]  /*4ae0*/  IMAD R12, R160, UR4, RZ ;  /* 0x00000004a00c7c24 */ /* 0x000fe2000f8e02ff */
[-C--:B------:R-:W-:Y:S01]  /*4af0*/  ISETP.GE.AND P6, PT, R134, R25.reuse, PT ;  /* 0x000000198600720c */ /* 0x080fe20003fc6270 */
[C---:B------:R-:W-:Y:S01]  /*4b00*/  IMAD.WIDE.U32 R10, R161.reuse, UR4, R10 ;  /* 0x00000004a10a7c25 */ /* 0x040fe2000f8e000a */
[-C--:B------:R-:W-:Y:S02]  /*4b10*/  ISETP.GE.AND P3, PT, R140, R25.reuse, PT ;  /* 0x000000198c00720c */ /* 0x080fe40003f66270 */
[-C--:B------:R-:W-:Y:S01]  /*4b20*/  ISETP.GE.AND P4, PT, R138, R25.reuse, PT ;  /* 0x000000198a00720c */ /* 0x080fe20003f86270 */
[----:B------:R-:W-:Y:S01]  /*4b30*/  IMAD R12, R161, UR5, R12 ;  /* 0x00000005a10c7c24 */ /* 0x000fe2000f8e020c */
[----:B------:R-:W-:-:S02]  /*4b40*/  ISETP.GE.AND P5, PT, R136, R25, PT ;  /* 0x000000198800720c */ /* 0x000fc40003fa6270 */
[----:B------:R-:W-:Y:S02]  /*4b50*/  IADD3 R135, R135, 0x1, RZ ;  /* 0x0000000187877810 */ /* 0x000fe40007ffe0ff */
[----:B0-----:R-:W-:Y:S02]  /*4b60*/  IADD3 R0, P2, R13, R14, RZ ;  /* 0x0000000e0d007210 */ /* 0x001fe40007f5e0ff */
[----:B------:R-:W-:Y:S02]  /*4b70*/  IADD3 R13, P0, R41, R10, RZ ;  /* 0x0000000a290d7210 */ /* 0x000fe40007f1e0ff */
[----:B------:R-:W-:Y:S02]  /*4b80*/  IADD3.X R132, R15, -0x1, R132, P2, P1 ;  /* 0xffffffff0f847810 */ /* 0x000fe400017e2484 */
[----:B------:R-:W-:Y:S02]  /*4b90*/  IADD3.X R11, R39, R12, R11, P0, !PT ;  /* 0x0000000c270b7210 */ /* 0x000fe400007fe40b */
[----:B------:R-:W-:-:S02]  /*4ba0*/  LEA R10, P2, R13, R0, 0x2 ;  /* 0x000000000d0a7211 */ /* 0x000fc400078410ff */
[-C--:B------:R-:W-:Y:S02]  /*4bb0*/  ISETP.GE.AND P0, PT, R146, R25.reuse, PT ;  /* 0x000000199200720c */ /* 0x080fe40003f06270 */
[----:B------:R-:W-:Y:S02]  /*4bc0*/  LEA.HI.X R11, R13, R132, R11, 0x2, P2 ;  /* 0x000000840d0b7211 */ /* 0x000fe400010f140b */
[-C--:B------:R-:W-:Y:S02]  /*4bd0*/  ISETP.GE.AND P1, PT, R144, R25.reuse, PT ;  /* 0x000000199000720c */ /* 0x080fe40003f26270 */
[----:B------:R-:W-:Y:S01]  /*4be0*/  ISETP.GE.AND P2, PT, R142, R25, PT ;  /* 0x000000198e00720c */ /* 0x000fe20003f46270 */
[----:B------:R0:W-:Y:S04]  /*4bf0*/  @!P6 STG.E desc[UR12][R10.64+0x300], R23 ;  /* 0x000300170a00e986 */ /* 0x0001e8000c10190c */
[----:B------:R0:W-:Y:S01]  /*4c00*/  @!P3 STG.E desc[UR12][R10.64+0x180], R125 ;  /* 0x0001807d0a00b986 */ /* 0x0001e2000c10190c */
[----:B------:R-:W-:-:S03]  /*4c10*/  IADD3 R155, P3, R155, -0x400, RZ ;  /* 0xfffffc009b9b7810 */ /* 0x000fc60007f7e0ff */
[----:B------:R0:W-:Y:S01]  /*4c20*/  @!P0 STG.E desc[UR12][R10.64], R17 ;  /* 0x000000110a008986 */ /* 0x0001e2000c10190c */
[----:B------:R-:W-:Y:S02]  /*4c30*/  ISETP.GT.AND P0, PT, R171, 0x1, PT ;  /* 0x00000001ab00780c */ /* 0x000fe40003f04270 */
[----:B------:R-:W-:Y:S01]  /*4c40*/  IADD3.X R153, R153, -0x1, RZ, P3, !PT ;  /* 0xffffffff99997810 */ /* 0x000fe20001ffe4ff */
        /* <DEDUP_REMOVED lines=13> */
.L_x_9210:
[----:B------:R-:W-:Y:S02]  /*4d20*/  ULDC.64 UR4, c[0x0][0x3d8] ;  /* 0x0000f60000047ab9 */ /* 0x000fe40000000a00 */
[----:B------:R-:W-:-:S04]  /*4d30*/  ISETP.NE.U32.AND P0, PT, RZ, UR4, PT ;  /* 0x00000004ff007c0c */ /* 0x000fc8000bf05070 */
[----:B------:R-:W-:-:S13]  /*4d40*/  ISETP.NE.AND.EX P0, PT, RZ, UR5, PT, P0 ;  /* 0x00000005ff007c0c */ /* 0x000fda000bf05300 */
[----:B------:R-:W-:Y:S05]  /*4d50*/  @!P0 BRA `(.L_x_9239) ;  /* 0x00000000005c8947 */ /* 0x000fea0003800000 */
[----:B------:R-:W1:Y:S01]  /*4d60*/  SHFL.DOWN P0, R3, R154, 0x1, 0x1f ;  /* 0x08201f009a037f89 */ /* 0x000e620000000000 */
[----:B------:R-:W-:Y:S01]  /*4d70*/  BSSY B0, `(.L_x_9239) ;  /* 0x0000015000007945 */ /* 0x000fe20003800000 */
[----:B------:R-:W2:Y:S01]  /*4d80*/  S2R R8, SR_LANEID ;  /* 0x0000000000087919 */ /* 0x000ea20000000000 */
[----:B0-----:R-:W0:Y:S01]  /*4d90*/  S2R R10, SR_TID.X ;  /* 0x00000000000a7919 */ /* 0x001e220000002100 */
        /* <DEDUP_REMOVED lines=18> */
.L_x_9240:
[----:B------:R-:W-:Y:S05]  /*4ec0*/  BSYNC B0 ;  /* 0x0000000000007941 */ /* 0x000fea0003800000 */
.L_x_9239:
        /* <DEDUP_REMOVED lines=27> */
[----:B------:R-:W-:Y:S01]  /*5080*/  IMAD.MOV.U32 R11, RZ, RZ, RZ ;  /* 0x000000ffff0b7224 */ /* 0x000fe200078e00ff */
[----:B------:R-:W-:Y:S06]  /*5090*/  BRA `(.L_x_9243) ;  /* 0x0000000000047947 */ /* 0x000fec0003800000 */
.L_x_9242:
[----:B01----:R-:W0:Y:S02]  /*50a0*/  S2R R11, SR_TID.X ;  /* 0x00000000000b7919 */ /* 0x003e240000002100 */
.L_x_9243:
[----:B------:R-:W-:Y:S05]  /*50b0*/  BSYNC B0 ;  /* 0x0000000000007941 */ /* 0x000fea0003800000 */
.L_x_9241:
        /* <DEDUP_REMOVED lines=12> */
[----:B0-----:R-:W-:-:S03]  /*5180*/  ULEA UR4, UR5, UR4, 0x18 ;  /* 0x0000000405047291 */ /* 0x001fc6000f8ec03f */
[----:B------:R-:W-:-:S09]  /*5190*/  ULDC UR5, c[0x0][0x0] ;  /* 0x0000000000057ab9 */ /* 0x000fd20000000800 */
.L_x_9244:
[----:B------:R-:W-:Y:S01]  /*51a0*/  LEA R0, R11, UR4, 0x2 ;  /* 0x000000040b007c11 */ /* 0x000fe2000f8e10ff */
[----:B------:R-:W-:Y:S01]  /*51b0*/  IMAD.MOV.U32 R5, RZ, RZ, R13 ;  /* 0x000000ffff057224 */ /* 0x000fe200078e000d */
[----:B------:R-:W-:-:S03]  /*51c0*/  SHF.R.S32.HI R4, RZ, 0x1f, R11 ;  /* 0x0000001fff047819 */ /* 0x000fc6000001140b */
[----:B01----:R-:W0:Y:S02]  /*51d0*/  LDS R9, [R0+0x2338] ;  /* 0x0023380000097984 */ /* 0x003e240000000800 */
        /* <DEDUP_REMOVED lines=12> */
.L_x_9245:
        /* <DEDUP_REMOVED lines=14> */
.L_x_11020:


//--------------------- .text._Z25selective_scan_bwd_kernelI32Selective_Scan_bwd_kernel_traitsILi32ELi8ELb0ELb1ELb1ELb0ELb1EffEEv12SSMParamsBwd --------------------------
	.section	.text._Z25selective_scan_bwd_kernelI32Selective_Scan_bwd_kernel_traitsILi32ELi8ELb0ELb1ELb1ELb0ELb1EffEEv12SSMParamsBwd,"ax",@progbits
	.align	128
        .global         _Z25selective_scan_bwd_kernelI32Selective_Scan_bwd_kernel_traitsILi32ELi8ELb0ELb1ELb1ELb0ELb1EffEEv12SSMParamsBwd
        .type           _Z25selective_scan_bwd_kernelI32Selective_Scan_bwd_kernel_traitsILi32ELi8ELb0ELb1ELb1ELb0ELb1EffEEv12SSMParamsBwd,@function
        .size           _Z25selective_scan_bwd_kernelI32Selective_Scan_bwd_kernel_traitsILi32ELi8ELb0ELb1ELb1ELb0ELb1EffEEv12SSMParamsBwd,(.L_x_11021 - _Z25selective_scan_bwd_kernelI32Selective_Scan_bwd_kernel_traitsILi32ELi8ELb0ELb1ELb1ELb0ELb1EffEEv12SSMParamsBwd)
        .other          _Z25selective_scan_bwd_kernelI32Selective_Scan_bwd_kernel_traitsILi32ELi8ELb0ELb1ELb1ELb0ELb1EffEEv12SSMParamsBwd,@"STO_CUDA_ENTRY STV_DEFAULT"
_Z25selective_scan_bwd_kernelI32Selective_Scan_bwd_kernel_traitsILi32ELi8ELb0ELb1ELb1ELb0ELb1EffEEv12SSMParamsBwd:
.text._Z25selective_scan_bwd_kernelI32Selective_Scan_bwd_kernel_traitsILi32ELi8ELb0ELb1ELb1ELb0ELb1EffEEv12SSMParamsBwd:
        /* <DEDUP_REMOVED lines=35> */
[----:B--2---:R-:W-:-:S04]  /*0230*/  IMAD.MOV R10, RZ, RZ, -R7 ;  /* 0x000000ffff0a7224 */ /* 0x004fc800078e0a07 */
[----:B------:R-:W-:-:S03]  /*0240*/  IMAD R3, R10, R9, RZ ;  /* 0x000000090a037224 */ /* 0x000fc600078e02ff */
[----:B------:R-:W2:Y:S01]  /*0250*/  LDC.64 R4, c[0x0][0x288] ;  /* 0x0000a200ff047b82 */ /* 0x000ea20000000a00 */
[----:B------:R-:W-:Y:S01]  /*0260*/  IMAD.HI.U32 R7, R7, R3, R6 ;  /* 0x0000000307077227 */ /* 0x000fe200078e0006 */
[----:B------:R-:W-:-:S06]  /*0270*/  USHF.R.S32.HI UR15, URZ, 0x1f, UR14 ;  /* 0x0000001f3f0f7899 */ /* 0x000fcc000801140e */
        /* <DEDUP_REMOVED lines=12> */
[----:B------:R-:W-:Y:S01]  /*0340*/  @!P1 IMAD.IADD R0, R0, 0x1, -R9 ;  /* 0x0000000100009824 */ /* 0x000fe200078e0a09 */
[----:B------:R-:W-:-:S04]  /*0350*/  UIADD3 UR5, UR5, UR6, URZ ;  /* 0x0000000605057290 */ /* 0x000fc8000fffe03f */
        /* <DEDUP_REMOVED lines=17> */
[----:B------:R-:W-:Y:S01]  /*0470*/  UIMAD.WIDE.U32 UR4, UR14, UR12, URZ ;  /* 0x0000000c0e0472a5 */ /* 0x000fe2000f8e003f */
[----:B------:R-:W2:Y:S01]  /*0480*/  LDC.64 R30, c[0x0][0x2d8] ;  /* 0x0000b600ff1e7b82 */ /* 0x000ea20000000a00 */
[----:B------:R-:W-:Y:S01]  /*0490*/  UIMAD UR8, UR14, UR13, UR8 ;  /* 0x0000000d0e0872a4 */ /* 0x000fe2000f8e0208 */
[----:B------:R-:W-:Y:S01]  /*04a0*/  IADD3.X R12, R13, R3, R0, P0, !PT ;  /* 0x000000030d0c7210 */ /* 0x000fe200007fe400 */
[-C--:B---3--:R-:W-:Y:S01]  /*04b0*/  IMAD R0, R162, R10.reuse, RZ ;  /* 0x0000000aa2007224 */ /* 0x088fe200078e02ff */
[----:B------:R-:W-:Y:S01]  /*04c0*/  ULDC.64 UR12, c[0x0][0x240] ;  /* 0x00009000000c7ab9 */ /* 0x000fe20000000a00 */
[----:B------:R-:W-:Y:S01]  /*04d0*/  IMAD.WIDE.U32 R2, R165, R10, UR6 ;  /* 0x00000006a5027e25 */ /* 0x000fe2000f8e000a */
[----:B------:R-:W-:-:S02]  /*04e0*/  UIMAD UR9, UR15, UR12, URZ ;  /* 0x0000000c0f0972a4 */ /* 0x000fc4000f8e023f */
[----:B------:R-:W-:Y:S01]  /*04f0*/  UIADD3 UR5, UR5, UR8, URZ ;  /* 0x0000000805057290 */ /* 0x000fe2000fffe03f */
[----:B------:R-:W-:Y:S01]  /*0500*/  @!P2 IMAD.MOV R163, RZ, RZ, -R163 ;  /* 0x000000ffffa3a224 */ /* 0x000fe200078e0aa3 */
[----:B------:R-:W-:Y:S01]  /*0510*/  @!P1 LOP3.LUT R163, RZ, R8, RZ, 0x33, !PT ;  /* 0x00000008ffa39212 */ /* 0x000fe200078e33ff */
[----:B------:R-:W-:Y:S01]  /*0520*/  IMAD R0, R165, R11, R0 ;  /* 0x0000000ba5007224 */ /* 0x000fe200078e0200 */
[----:B------:R-:W-:Y:S01]  /*0530*/  IADD3 R153, P0, R7, R2, RZ ;  /* 0x0000000207997210 */ /* 0x000fe20007f1e0ff */
[----:B------:R-:W-:Y:S02]  /*0540*/  UIMAD.WIDE.U32 UR6, UR14, UR12, URZ ;  /* 0x0000000c0e0672a5 */ /* 0x000fe4000f8e003f */
[----:B------:R-:W-:Y:S01]  /*0550*/  UIMAD UR9, UR14, UR13, UR9 ;  /* 0x0000000d0e0972a4 */ /* 0x000fe2000f8e0209 */
[----:B------:R-:W-:Y:S02]  /*0560*/  IADD3.X R8, R13, R3, R0, P0, !PT ;  /* 0x000000030d087210 */ /* 0x000fe400007fe400 */
[----:B------:R-:W-:Y:S01]  /*0570*/  ULDC.64 UR12, c[0x0][0x310] ;  /* 0x0000c400000c7ab9 */ /* 0x000fe20000000a00 */
[----:B------:R-:W-:Y:S01]  /*0580*/  SHF.R.S32.HI R9, RZ, 0x1f, R163 ;  /* 0x0000001fff097819 */ /* 0x000fe200000114a3 */
[-C--:B-1----:R-:W-:Y:S01]  /*0590*/  IMAD R0, R162, R14.reuse, RZ ;  /* 0x0000000ea2007224 */ /* 0x082fe200078e02ff */
[----:B------:R-:W-:Y:S01]  /*05a0*/  ISETP.NE.U32.AND P0, PT, RZ, UR12, PT ;  /* 0x0000000cff007c0c */ /* 0x000fe2000bf05070 */
[----:B------:R-:W-:Y:S01]  /*05b0*/  IMAD.WIDE.U32 R2, R165, R14, UR4 ;  /* 0x00000004a5027e25 */ /* 0x000fe2000f8e000e */
[----:B------:R-:W-:-:S02]  /*05c0*/  UIADD3 UR7, UR7, UR9, URZ ;  /* 0x0000000907077290 */ /* 0x000fc4000fffe03f */
[----:B------:R-:W-:Y:S01]  /*05d0*/  ISETP.NE.AND.EX P0, PT, RZ, UR13, PT, P0 ;  /* 0x0000000dff007c0c */ /* 0x000fe2000bf05300 */
[----:B----4-:R-:W-:Y:S01]  /*05e0*/  IMAD R4, R9, R16, RZ ;  /* 0x0000001009047224 */ /* 0x010fe200078e02ff */
[----:B------:R-:W-:Y:S01]  /*05f0*/  IADD3 R149, P1, R7, R2, RZ ;  /* 0x0000000207957210 */ /* 0x000fe20007f3e0ff */
[----:B------:R-:W-:Y:S01]  /*0600*/  IMAD R0, R165, R15, R0 ;  /* 0x0000000fa5007224 */ /* 0x000fe200078e0200 */
[----:B------:R-:W-:Y:S01]  /*0610*/  ULDC.64 UR8, c[0x0][0x260] ;  /* 0x0000980000087ab9 */ /* 0x000fe20000000a00 */
[C---:B------:R-:W-:Y:S02]  /*0620*/  IMAD R11, R163.reuse, R17, R4 ;  /* 0x00000011a30b7224 */ /* 0x040fe400078e0204 */
[----:B------:R-:W-:Y:S01]  /*0630*/  IMAD.WIDE.U32 R4, R163, R16, UR6 ;  /* 0x00000006a3047e25 */ /* 0x000fe2000f8e0010 */
[----:B------:R-:W-:Y:S01]  /*0640*/  IADD3.X R6, R13, R3, R0, P1, !PT ;  /* 0x000000030d067210 */ /* 0x000fe20000ffe400 */
[----:B------:R-:W-:Y:S02]  /*0650*/  UIMAD UR6, UR15, UR8, URZ ;  /* 0x000000080f0672a4 */ /* 0x000fe4000f8e023f */
[----:B------:R-:W-:Y:S01]  /*0660*/  IMAD R0, R9, R18, RZ ;  /* 0x0000001209007224 */ /* 0x000fe200078e02ff */
[----:B------:R-:W-:Y:S01]  /*0670*/  UIMAD.WIDE.U32 UR4, UR14, UR8, URZ ;  /* 0x000000080e0472a5 */ /* 0x000fe2000f8e003f */
[----:B0-----:R-:W-:Y:S01]  /*0680*/  ISETP.NE.U32.AND P2, PT, R22, RZ, PT ;  /* 0x000000ff1600720c */ /* 0x001fe20003f45070 */
[----:B------:R-:W-:Y:S01]  /*0690*/  UIMAD UR6, UR14, UR9, UR6 ;  /* 0x000000090e0672a4 */ /* 0x000fe2000f8e0206 */
[----:B------:R-:W-:Y:S01]  /*06a0*/  IMAD R9, R163, R19, R0 ;  /* 0x00000013a3097224 */ /* 0x000fe200078e0200 */
[----:B------:R-:W-:Y:S01]  /*06b0*/  ISETP.NE.U32.AND P1, PT, R20, RZ, PT ;  /* 0x000000ff1400720c */ /* 0x000fe20003f25070 */
[----:B------:R-:W0:Y:S01]  /*06c0*/  @P0 LDC R0, c[0x0][0x214] ;  /* 0x00008500ff000b82 */ /* 0x000e220000000800 */
[----:B------:R-:W-:-:S02]  /*06d0*/  UIADD3 UR5, UR5, UR6, URZ ;  /* 0x0000000605057290 */ /* 0x000fc4000fffe03f */
[----:B------:R-:W-:Y:S02]  /*06e0*/  ISETP.NE.AND.EX P1, PT, R21, RZ, PT, P1 ;  /* 0x000000ff1500720c */ /* 0x000fe40003f25310 */
[----:B------:R-:W-:Y:S02]  /*06f0*/  ISETP.NE.AND.EX P2, PT, R23, RZ, PT, P2 ;  /* 0x000000ff1700720c */ /* 0x000fe40003f45320 */
[----:B------:R-:W-:Y:S01]  /*0700*/  IMAD.WIDE.U32 R2, R163, R18, UR4 ;  /* 0x00000004a3027e25 */ /* 0x000fe2000f8e0012 */
[----:B------:R-:W1:Y:S01]  /*0710*/  @P0 LDC R17, c[0x0][0x21c] ;  /* 0x00008700ff110b82 */ /* 0x000e620000000800 */
[----:B------:R-:W-:Y:S02]  /*0720*/  IADD3 R145, P3, R7, R4, RZ ;  /* 0x0000000407917210 */ /* 0x000fe40007f7e0ff */
[----:B------:R-:W-:-:S05]  /*0730*/  IADD3 R4, R5, R11, RZ ;  /* 0x0000000b05047210 */ /* 0x000fca0007ffe0ff */
[----:B------:R-:W3:Y:S01]  /*0740*/  LDC.64 R18, c[0x0][0x3b8] ;  /* 0x0000ee00ff127b82 */ /* 0x000ee20000000a00 */
[----:B------:R-:W-:Y:S01]  /*0750*/  CS2R R14, SRZ ;  /* 0x00000000000e7805 */ /* 0x000fe2000001ff00 */
[----:B------:R-:W-:Y:S01]  /*0760*/  HFMA2.MMA R5, -RZ, RZ, 0, 0 ;  /* 0x00000000ff057435 */ /* 0x000fe200000001ff */
[----:B------:R-:W-:-:S05]  /*0770*/  @P1 LEA R15, P4, R165, R20, 0x2 ;  /* 0x00000014a50f1211 */ /* 0x000fca00078810ff */
[----:B------:R-:W4:Y:S01]  /*0780*/  @P0 LDC.64 R10, c[0x0][0x310] ;  /* 0x0000c400ff0a0b82 */ /* 0x000f220000000a00 */
[----:B------:R-:W-:Y:S01]  /*0790*/  IADD3 R7, P5, R7, R2, RZ ;  /* 0x0000000207077210 */ /* 0x000fe20007fbe0ff */
[----:B------:R-:W-:Y:S01]  /*07a0*/  IMAD.IADD R2, R3, 0x1, R9 ;  /* 0x0000000103027824 */ /* 0x000fe200078e0209 */
[----:B------:R-:W-:Y:S02]  /*07b0*/  MOV R9, RZ ;  /* 0x000000ff00097202 */ /* 0x000fe40000000f00 */
[----:B------:R-:W-:Y:S02]  /*07c0*/  IADD3.X R4, R13, R4, RZ, P3, !PT ;  /* 0x000000040d047210 */ /* 0x000fe40001ffe4ff */
[C-C-:B------:R-:W-:Y:S02]  /*07d0*/  @P1 LEA.HI.X R9, R165.reuse, R21, R162.reuse, 0x2, P4 ;  /* 0x00000015a5091211 */ /* 0x140fe400020f14a2 */
[----:B------:R-:W-:Y:S02]  /*07e0*/  @P2 LEA R5, P3, R165, R22, 0x2 ;  /* 0x00000016a5052211 */ /* 0x000fe400078610ff */
[----:B------:R-:W-:Y:S01]  /*07f0*/  ISETP.GE.AND P1, PT, R25, 0x1, PT ;  /* 0x000000011900780c */ /* 0x000fe20003f26270 */
[----:B0-----:R-:W-:Y:S01]  /*0800*/  @P0 IMAD R0, R0, UR14, R165 ;  /* 0x0000000e00000c24 */ /* 0x001fe2000f8e02a5 */
[----:B------:R-:W-:-:S02]  /*0810*/  @P2 LEA.HI.X R14, R165, R23, R162, 0x2, P3 ;  /* 0x00000017a50e2211 */ /* 0x000fc400018f14a2 */
[----:B------:R-:W-:Y:S01]  /*0820*/  LEA R159, P2, R157, R26, 0x2 ;  /* 0x0000001a9d9f7211 */ /* 0x000fe200078410ff */
[----:B------:R-:W-:Y:S01]  /*0830*/  @P0 IMAD R0, R0, R25, RZ ;  /* 0x0000001900000224 */ /* 0x000fe200078e02ff */
[----:B------:R-:W-:Y:S01]  /*0840*/  LEA R155, P3, R153, R28, 0x2 ;  /* 0x0000001c999b7211 */ /* 0x000fe200078610ff */
[----:B------:R-:W-:Y:S01]  /*0850*/  IMAD.X R2, R13, 0x1, R2, P5 ;  /* 0x000000010d027824 */ /* 0x000fe200028e0602 */
[----:B------:R-:W-:Y:S01]  /*0860*/  LEA.HI.X R157, R157, R27, R12, 0x2, P2 ;  /* 0x0000001b9d9d7211 */ /* 0x000fe200010f140c */
[----:B-1----:R-:W-:Y:S01]  /*0870*/  @P0 IMAD R3, R0, R17, RZ ;  /* 0x0000001100030224 */ /* 0x002fe200078e02ff */
[----:B------:R-:W-:Y:S02]  /*0880*/  LEA.HI.X R153, R153, R29, R8, 0x2, P3 ;  /* 0x0000001d99997211 */ /* 0x000fe400018f1408 */
[----:B---3--:R-:W-:Y:S02]  /*0890*/  LEA R151, P2, R149, R18, 0x2 ;  /* 0x0000001295977211 */ /* 0x008fe400078410ff */
[----:B------:R-:W-:-:S02]  /*08a0*/  LEA R143, P4, R7, R140, 0x2 ;  /* 0x0000008c078f7211 */ /* 0x000fc400078810ff */
[----:B--2---:R-:W-:Y:S01]  /*08b0*/  LEA R147, P3, R145, R30, 0x2 ;  /* 0x0000001e91937211 */ /* 0x004fe200078610ff */
[----:B------:R-:W-:Y:S01]  /*08c0*/  HFMA2.MMA R156, -RZ, RZ, 0, 0 ;  /* 0x00000000ff9c7435 */ /* 0x000fe200000001ff */
[----:B------:R-:W-:Y:S01]  /*08d0*/  LEA.HI.X R149, R149, R19, R6, 0x2, P2 ;  /* 0x0000001395957211 */ /* 0x000fe200010f1406 */
[----:B----4-:R-:W-:Y:S01]  /*08e0*/  @P0 IMAD.WIDE R10, R3, 0x8, R10 ;  /* 0x00000008030a0825 */ /* 0x010fe200078e020a */
[----:B------:R-:W-:Y:S02]  /*08f0*/  LEA.HI.X R141, R7, R141, R2, 0x2, P4 ;  /* 0x0000008d078d7211 */ /* 0x000fe400020f1402 */
[----:B------:R-:W-:Y:S02]  /*0900*/  @!P0 CS2R R10, SRZ ;  /* 0x00000000000a8805 */ /* 0x000fe4000001ff00 */
[----:B------:R-:W-:Y:S01]  /*0910*/  LEA.HI.X R145, R145, R31, R4, 0x2, P3 ;  /* 0x0000001f91917211 */ /* 0x000fe200018f1404 */
[----:B------:R-:W-:Y:S01]  /*0920*/  IMAD.MOV.U32 R6, RZ, RZ, R5 ;  /* 0x000000ffff067224 */ /* 0x000fe200078e0005 */
[----:B------:R-:W-:-:S02]  /*0930*/  MOV R8, R15 ;  /* 0x0000000f00087202 */ /* 0x000fc40000000f00 */
[----:B------:R-:W-:Y:S01]  /*0940*/  MOV R7, R14 ;  /* 0x0000000e00077202 */ /* 0x000fe20000000f00 */
[----:B------:R-:W-:Y:S06]  /*0950*/  @!P1 BRA `(.L_x_9246) ;  /* 0x0000005800749947 */ /* 0x000fec0003800000 */
[----:B------:R-:W0:Y:S01]  /*0960*/  S2R R154, SR_TID.X ;  /* 0x00000000009a7919 */ /* 0x000e220000002100 */
[----:B------:R-:W-:Y:S01]  /*0970*/  IMAD.MOV.U32 R156, RZ, RZ, RZ ;  /* 0x000000ffff9c7224 */ /* 0x000fe200078e00ff */
[----:B------:R-:W-:Y:S01]  /*0980*/  MOV R161, RZ ;  /* 0x000000ff00a17202 */ /* 0x000fe20000000f00 */
[----:B------:R-:W-:Y:S01]  /*0990*/  UMOV UR4, URZ ;  /* 0x0000003f00047c82 */ /* 0x000fe20008000000 */
[----:B------:R-:W1:Y:S01]  /*09a0*/  S2R R152, SR_LANEID ;  /* 0x0000000000987919 */ /* 0x000e620000000000 */
        /* <DEDUP_REMOVED lines=12> */
.L_x_9278:
[----:B0-----:R-:W0:Y:S01]  /*0a70*/  LDC R111, c[0x0][0x224] ;  /* 0x00008900ff6f7b82 */ /* 0x001e220000000800 */
[----:B------:R-:W-:Y:S01]  /*0a80*/  ULDC UR5, c[0x0][0x218] ;  /* 0x0000860000057ab9 */ /* 0x000fe20000000800 */
[C---:B------:R-:W-:Y:S01]  /*0a90*/  LEA R12, P3, R4.reuse, R159, 0x2 ;  /* 0x0000009f040c7211 */ /* 0x040fe200078610ff */
[----:B------:R-:W-:Y:S01]  /*0aa0*/  HFMA2.MMA R0, -RZ, RZ, 0, 0 ;  /* 0x00000000ff007435 */ /* 0x000fe200000001ff */
[----:B-1----:R-:W-:Y:S01]  /*0ab0*/  IMAD.MOV.U32 R3, RZ, RZ, RZ ;  /* 0x000000ffff037224 */ /* 0x002fe200078e00ff */
[----:B------:R-:W-:Y:S02]  /*0ac0*/  CS2R R14, SRZ ;  /* 0x00000000000e7805 */ /* 0x000fe4000001ff00 */
[----:B------:R-:W-:Y:S02]  /*0ad0*/  LEA.HI.X R13, R4, R157, R5, 0x2, P3 ;  /* 0x0000009d040d7211 */ /* 0x000fe400018f1405 */
[----:B------:R-:W-:Y:S02]  /*0ae0*/  CS2R R16, SRZ ;  /* 0x0000000000107805 */ /* 0x000fe4000001ff00 */
[----:B------:R-:W-:Y:S01]  /*0af0*/  CS2R R18, SRZ ;  /* 0x0000000000127805 */ /* 0x000fe2000001ff00 */
[----:B------:R-:W-:Y:S08]  /*0b00*/  BAR.SYNC.DEFER_BLOCKING 0x0 ;  /* 0x0000000000007b1d */ /* 0x000ff00000010000 */
[----:B------:R-:W1:Y:S01]  /*0b10*/  S2UR UR7, SR_CgaCtaId ;  /* 0x00000000000779c3 */ /* 0x000e620000008800 */
[C---:B------:R-:W-:Y:S01]  /*0b20*/  IADD3 R21, R152.reuse, 0x20, RZ ;  /* 0x0000002098157810 */ /* 0x040fe20007ffe0ff */
[C---:B------:R-:W-:Y:S01]  /*0b30*/  VIADD R23, R152.reuse, 0x40 ;  /* 0x0000004098177836 */ /* 0x040fe20000000000 */
[C---:B------:R-:W-:Y:S01]  /*0b40*/  LEA.HI.SX32 R136, R152.reuse, R152, 0x1b ;  /* 0x0000009898887211 */ /* 0x040fe200078fdaff */
[----:B------:R-:W-:Y:S01]  /*0b50*/  ULDC.64 UR8, c[0x0][0x2a8] ;  /* 0x0000aa0000087ab9 */ /* 0x000fe20000000a00 */
[C---:B------:R-:W-:Y:S01]  /*0b60*/  IADD3 R25, R152.reuse, 0xc0, RZ ;  /* 0x000000c098197810 */ /* 0x040fe20007ffe0ff */
[----:B------:R-:W-:Y:S01]  /*0b70*/  ULDC.64 UR12, c[0x0][0x318] ;  /* 0x0000c600000c7ab9 */ /* 0x000fe20000000a00 */
[----:B------:R-:W-:Y:S01]  /*0b80*/  IADD3 R27, R152, 0xe0, RZ ;  /* 0x000000e0981b7810 */ /* 0x000fe20007ffe0ff */
[----:B--2---:R-:W2:Y:S01]  /*0b90*/  LDC.64 R28, c[0x0][0x2b0] ;  /* 0x0000ac00ff1c7b82 */ /* 0x004ea20000000a00 */
        /* <DEDUP_REMOVED lines=8> */
[----:B---3--:R-:W3:Y:S01]  /*0c20*/  @!P0 LDG.E R3, desc[UR10][R12.64] ;  /* 0x0000000a0c038981 */ /* 0x008ee2000c1e1900 */
[----:B------:R-:W-:-:S03]  /*0c30*/  ISETP.GE.AND P0, PT, R146, R137, PT ;  /* 0x000000899200720c */ /* 0x000fc60003f06270 */
[----:B----4-:R-:W4:Y:S01]  /*0c40*/  @!P1 LDG.E R0, desc[UR10][R12.64+0x80] ;  /* 0x0000800a0c009981 */ /* 0x010f22000c1e1900 */
        /* <DEDUP_REMOVED lines=8> */
[----:B------:R-:W-:-:S02]  /*0cd0*/  UMOV UR5, 0x400 ;  /* 0x0000040000057882 */ /* 0x000fc40000000000 */
[----:B-1----:R-:W-:Y:S01]  /*0ce0*/  ULEA UR7, UR7, UR5, 0x18 ;  /* 0x0000000507077291 */ /* 0x002fe2000f8ec03f */
[-C--:B------:R-:W-:Y:S02]  /*0cf0*/  LEA.HI.SX32 R21, R21, R152.reuse, 0x1b ;  /* 0x0000009815157211 */ /* 0x080fe400078fdaff */
[----:B------:R-:W-:-:S03]  /*0d00*/  LEA.HI.SX32 R23, R23, R152, 0x1b ;  /* 0x0000009817177211 */ /* 0x000fc600078fdaff */
[----:B------:R-:W-:Y:S02]  /*0d10*/  LEA R136, R136, UR7, 0x2 ;  /* 0x0000000788887c11 */ /* 0x000fe4000f8e10ff */
[----:B------:R-:W-:Y:S02]  /*0d20*/  LEA R135, R21, UR7, 0x2 ;  /* 0x0000000715877c11 */ /* 0x000fe4000f8e10ff */
[----:B------:R-:W-:Y:S01]  /*0d30*/  LEA R134, R23, UR7, 0x2 ;  /* 0x0000000717867c11 */ /* 0x000fe2000f8e10ff */
[C---:B------:R-:W-:Y:S01]  /*0d40*/  VIADD R23, R152.reuse, 0xa0 ;  /* 0x000000a098177836 */ /* 0x040fe20000000000 */
[C---:B0-----:R-:W-:Y:S02]  /*0d50*/  IADD3 R13, R152.reuse, 0x60, RZ ;  /* 0x00000060980d7810 */ /* 0x041fe40007ffe0ff */
[----:B------:R-:W-:Y:S02]  /*0d60*/  IADD3 R21, R152, 0x80, RZ ;  /* 0x0000008098157810 */ /* 0x000fe40007ffe0ff */
[----:B------:R-:W-:-:S02]  /*0d70*/  LEA.HI.SX32 R13, R13, R152, 0x1b ;  /* 0x000000980d0d7211 */ /* 0x000fc400078fdaff */
[-C--:B------:R-:W-:Y:S02]  /*0d80*/  LEA.HI.SX32 R21, R21, R152.reuse, 0x1b ;  /* 0x0000009815157211 */ /* 0x080fe400078fdaff */
[-C--:B------:R-:W-:Y:S02]  /*0d90*/  LEA.HI.SX32 R23, R23, R152.reuse, 0x1b ;  /* 0x0000009817177211 */ /* 0x080fe400078fdaff */
[-C--:B------:R-:W-:Y:S02]  /*0da0*/  LEA.HI.SX32 R25, R25, R152.reuse, 0x1b ;  /* 0x0000009819197211 */ /* 0x080fe400078fdaff */
[----:B------:R-:W-:Y:S02]  /*0db0*/  LEA R133, R13, UR7, 0x2 ;  /* 0x000000070d857c11 */ /* 0x000fe4000f8e10ff */
[----:B------:R-:W-:Y:S02]  /*0dc0*/  LEA.HI.SX32 R27, R27, R152, 0x1b ;  /* 0x000000981b1b7211 */ /* 0x000fe400078fdaff */
[----:B------:R-:W-:-:S02]  /*0dd0*/  LEA R132, R21, UR7, 0x2 ;  /* 0x0000000715847c11 */ /* 0x000fc4000f8e10ff */
[----:B------:R-:W-:Y:S02]  /*0de0*/  LEA R131, R23, UR7, 0x2 ;  /* 0x0000000717837c11 */ /* 0x000fe4000f8e10ff */
[----:B------:R-:W-:Y:S02]  /*0df0*/  LEA R130, R25, UR7, 0x2 ;  /* 0x0000000719827c11 */ /* 0x000fe4000f8e10ff */
[----:B------:R-:W-:Y:S02]  /*0e00*/  LEA R129, R27, UR7, 0x2 ;  /* 0x000000071b817c11 */ /* 0x000fe4000f8e10ff */
[C---:B------:R-:W-:Y:S02]  /*0e10*/  ISETP.GE.AND P6, PT, R4.reuse, R137, PT ;  /* 0x000000890400720c */ /* 0x040fe40003fc6270 */
[----:B------:R-:W-:Y:S02]  /*0e20*/  LEA R12, P0, R4, R155, 0x2 ;  /* 0x0000009b040c7211 */ /* 0x000fe400078010ff */
[----:B------:R-:W-:-:S02]  /*0e30*/  ISETP.GE.AND P5, PT, R150, R137, PT ;  /* 0x000000899600720c */ /* 0x000fc40003fa6270 */
[-C--:B------:R-:W-:Y:S02]  /*0e40*/  ISETP.GE.AND P4, PT, R148, R137.reuse, PT ;  /* 0x000000899400720c */ /* 0x080fe40003f86270 */
[-C--:B------:R-:W-:Y:S02]  /*0e50*/  ISETP.GE.AND P3, PT, R146, R137.reuse, PT ;  /* 0x000000899200720c */ /* 0x080fe40003f66270 */
[-C--:B------:R-:W-:Y:S02]  /*0e60*/  ISETP.GE.AND P2, PT, R144, R137.reuse, PT ;  /* 0x000000899000720c */ /* 0x080fe40003f46270 */
[----:B------:R-:W-:Y:S02]  /*0e70*/  ISETP.GE.AND P1, PT, R142, R137, PT ;  /* 0x000000898e00720c */ /* 0x000fe40003f26270 */
[----:B------:R-:W-:Y:S02]  /*0e80*/  CS2R R20, SRZ ;  /* 0x0000000000147805 */ /* 0x000fe4000001ff00 */
[----:B------:R-:W-:-:S02]  /*0e90*/  LEA.HI.X R13, R4, R153, R5, 0x2, P0 ;  /* 0x00000099040d7211 */ /* 0x000fc400000f1405 */
[----:B------:R-:W-:Y:S02]  /*0ea0*/  CS2R R22, SRZ ;  /* 0x0000000000167805 */ /* 0x000fe4000001ff00 */
[----:B------:R-:W-:Y:S01]  /*0eb0*/  ISETP.GE.AND P0, PT, R140, R137, PT ;  /* 0x000000898c00720c */ /* 0x000fe20003f06270 */
[----:B---3--:R-:W-:Y:S01]  /*0ec0*/  STS [R136], R3 ;  /* 0x0000000388007388 */ /* 0x008fe20000000800 */
[----:B------:R-:W-:Y:S01]  /*0ed0*/  IMAD.MOV.U32 R25, RZ, RZ, RZ ;  /* 0x000000ffff197224 */ /* 0x000fe200078e00ff */
[----:B------:R-:W0:Y:S02]  /*0ee0*/  LDC.64 R26, c[0x0][0x2a0] ;  /* 0x0000a800ff1a7b82 */ /* 0x000e240000000a00 */
[----:B----4-:R1:W-:Y:S02]  /*0ef0*/  STS [R135+0x80], R0 ;  /* 0x0000800087007388 */ /* 0x0103e40000000800 */
[----:B-1----:R-:W-:Y:S02]  /*0f00*/  IMAD.SHL.U32 R0, R152, 0x8, RZ ;  /* 0x0000000898007824 */ /* 0x002fe400078e00ff */
[----:B--2---:R-:W-:Y:S03]  /*0f10*/  STS [R134+0x100], R15 ;  /* 0x0001000f86007388 */ /* 0x004fe60000000800 */
[----:B------:R-:W-:Y:S01]  /*0f20*/  LEA.HI.SX32 R0, R0, R0, 0x1b ;  /* 0x0000000000007211 */ /* 0x000fe200078fdaff */
[----:B------:R-:W-:Y:S03]  /*0f30*/  STS [R133+0x180], R14 ;  /* 0x0001800e85007388 */ /* 0x000fe60000000800 */
[----:B------:R-:W-:Y:S01]  /*0f40*/  LEA R128, R0, UR7, 0x2 ;  /* 0x0000000700807c11 */ /* 0x000fe2000f8e10ff */
        /* <DEDUP_REMOVED lines=14> */
[----:B------:R-:W-:Y:S01]  /*1030*/  MOV R3, RZ ;  /* 0x000000ff00037202 */ /* 0x000fe20000000f00 */
[----:B------:R-:W-:Y:S01]  /*1040*/  HFMA2.MMA R0, -RZ, RZ, 0, 0 ;  /* 0x00000000ff007435 */ /* 0x000fe200000001ff */
[----:B-1----:R-:W-:-:S02]  /*1050*/  CS2R R16, SRZ ;  /* 0x0000000000107805 */ /* 0x002fc4000001ff00 */
[----:B--2---:R-:W-:Y:S02]  /*1060*/  CS2R R18, SRZ ;  /* 0x0000000000127805 */ /* 0x004fe4000001ff00 */
        /* <DEDUP_REMOVED lines=35> */
[----:B------:R-:W-:Y:S01]  /*12a0*/  MOV R20, RZ ;  /* 0x000000ff00147202 */ /* 0x000fe20000000f00 */
[----:B--2---:R-:W-:Y:S01]  /*12b0*/  IMAD.MOV.U32 R0, RZ, RZ, RZ ;  /* 0x000000ffff007224 */ /* 0x004fe200078e00ff */
[----:B------:R-:W-:-:S02]  /*12c0*/  HFMA2.MMA R22, -RZ, RZ, 0, 0 ;  /* 0x00000000ff167435 */ /* 0x000fc400000001ff */
[----:B------:R-:W2:Y:S01]  /*12d0*/  @!P0 LDG.E R23, desc[UR10][R14.64] ;  /* 0x0000000a0e178981 */ /* 0x000ea2000c1e1900 */
[----:B------:R-:W-:-:S03]  /*12e0*/  ISETP.GE.AND P0, PT, R142, R137, PT ;  /* 0x000000898e00720c */ /* 0x000fc60003f06270 */
[----:B------:R-:W2:Y:S01]  /*12f0*/  @!P1 LDG.E R18, desc[UR10][R14.64+0x80] ;  /* 0x0000800a0e129981 */ /* 0x000ea2000c1e1900 */
[----:B------:R-:W-:-:S03]  /*1300*/  ISETP.GE.AND P1, PT, R140, R137, PT ;  /* 0x000000898c00720c */ /* 0x000fc60003f26270 */
[----:B------:R-:W2:Y:S04]  /*1310*/  @!P2 LDG.E R25, desc[UR10][R14.64+0x100] ;  /* 0x0001000a0e19a981 */ /* 0x000ea8000c1e1900 */
[----:B------:R-:W2:Y:S04]  /*1320*/  @!P3 LDG.E R20, desc[UR10][R14.64+0x180] ;  /* 0x0001800a0e14b981 */ /* 0x000ea8000c1e1900 */
[----:B------:R-:W2:Y:S01]  /*1330*/  @!P0 LDG.E R0, desc[UR10][R14.64+0x280] ;  /* 0x0002800a0e008981 */ /* 0x000ea2000c1e1900 */
[----:B------:R-:W-:-:S03]  /*1340*/  ISETP.GE.AND P0, PT, R138, R137, PT ;  /* 0x000000898a00720c */ /* 0x000fc60003f06270 */
[----:B------:R-:W2:Y:S01]  /*1350*/  @!P4 LDG.E R17, desc[UR10][R14.64+0x200] ;  /* 0x0002000a0e11c981 */ /* 0x000ea2000c1e1900 */
[----:B------:R-:W-:-:S06]  /*1360*/  MOV R19, RZ ;  /* 0x000000ff00137202 */ /* 0x000fcc0000000f00 */
[----:B------:R-:W2:Y:S04]  /*1370*/  @!P1 LDG.E R19, desc[UR10][R14.64+0x300] ;  /* 0x0003000a0e139981 */ /* 0x000ea8000c1e1900 */
[----:B------:R1:W2:Y:S01]  /*1380*/  @!P0 LDG.E R22, desc[UR10][R14.64+0x380] ;  /* 0x0003800a0e168981 */ /* 0x0002a2000c1e1900 */
[----:B0-----:R-:W-:Y:S01]  /*1390*/  IMAD R12, R26, UR15, RZ ;  /* 0x0000000f1a0c7c24 */ /* 0x001fe2000f8e02ff */
[----:B------:R-:W-:-:S03]  /*13a0*/  ISETP.GE.AND P0, PT, R4, R137, PT ;  /* 0x000000890400720c */ /* 0x000fc60003f06270 */
[----:B---3--:R-:W-:Y:S02]  /*13b0*/  IMAD R21, R27, UR14, R12 ;  /* 0x0000000e1b157c24 */ /* 0x008fe4000f8e020c */
[----:B------:R-:W-:Y:S01]  /*13c0*/  IMAD.WIDE.U32 R12, R26, UR14, RZ ;  /* 0x0000000e1a0c7c25 */ /* 0x000fe2000f8e00ff */
[----:B------:R-:W-:-:S03]  /*13d0*/  IADD3 R111, -R111, UR4, RZ ;  /* 0x000000046f6f7c10 */ /* 0x000fc6000fffe1ff */
[----:B------:R-:W-:Y:S01]  /*13e0*/  IMAD.IADD R13, R13, 0x1, R21 ;  /* 0x000000010d0d7824 */ /* 0x000fe200078e0215 */
[----:B------:R-:W-:Y:S01]  /*13f0*/  SHF.R.S32.HI R3, RZ, 0x1f, R2 ;  /* 0x0000001fff037819 */ /* 0x000fe20000011402 */
[----:B------:R-:W-:Y:S02]  /*1400*/  IMAD R111, R111, -0x100, RZ ;  /* 0xffffff006f6f7824 */ /* 0x000fe400078e02ff */
[----:B-1----:R-:W-:-:S04]  /*1410*/  IMAD.WIDE.U32 R14, R165, UR8, R12 ;  /* 0x00000008a50e7c25 */ /* 0x002fc8000f8e000c */
[----:B----4-:R-:W-:Y:S02]  /*1420*/  IMAD R16, R162, UR8, RZ ;  /* 0x00000008a2107c24 */ /* 0x010fe4000f8e02ff */
[----:B------:R-:W-:Y:S01]  /*1430*/  @!P0 IMAD.WIDE.U32 R12, R26, UR14, R2 ;  /* 0x0000000e1a0c8c25 */ /* 0x000fe2000f8e0002 */
[----:B------:R-:W-:-:S04]  /*1440*/  SHF.R.S32.HI R110, RZ, 0x1f, R111 ;  /* 0x0000001fff6e7819 */ /* 0x000fc8000001146f */
[----:B------:R-:W-:-:S03]  /*1450*/  @!P0 IADD3 R13, R21, R13, RZ ;  /* 0x0000000d150d8210 */ /* 0x000fc60007ffe0ff */
[----:B------:R-:W-:Y:S01]  /*1460*/  @!P0 IMAD.WIDE.U32 R12, R165, UR8, R12 ;  /* 0x00000008a50c8c25 */ /* 0x000fe2000f8e000c */
[-C--:B------:R-:W-:Y:S02]  /*1470*/  ISETP.GE.AND P6, PT, R150, R137.reuse, PT ;  /* 0x000000899600720c */ /* 0x080fe40003fc6270 */
[-C--:B------:R-:W-:Y:S02]  /*1480*/  ISETP.GE.AND P4, PT, R142, R137.reuse, PT ;  /* 0x000000898e00720c */ /* 0x080fe40003f86270 */
[----:B------:R-:W-:Y:S01]  /*1490*/  ISETP.GE.AND P5, PT, R140, R137, PT ;  /* 0x000000898c00720c */ /* 0x000fe20003fa6270 */
[----:B--2---:R-:W-:Y:S04]  /*14a0*/  STS [R136], R23 ;  /* 0x0000001788007388 */ /* 0x004fe80000000800 */
[----:B------:R0:W-:Y:S04]  /*14b0*/  STS [R135+0x80], R18 ;  /* 0x0000801287007388 */ /* 0x0001e80000000800 */
[----:B------:R1:W-:Y:S04]  /*14c0*/  STS [R134+0x100], R25 ;  /* 0x0001001986007388 */ /* 0x0003e80000000800 */
[----:B------:R-:W-:Y:S01]  /*14d0*/  STS [R133+0x180], R20 ;  /* 0x0001801485007388 */ /* 0x000fe20000000800 */
[----:B0-----:R-:W-:Y:S01]  /*14e0*/  IADD3 R18, P1, R111, R14, RZ ;  /* 0x0000000e6f127210 */ /* 0x001fe20007f3e0ff */
[----:B------:R-:W-:-:S02]  /*14f0*/  IMAD R14, R28, UR15, RZ ;  /* 0x0000000f1c0e7c24 */ /* 0x000fc4000f8e02ff */
[----:B-1----:R-:W-:Y:S01]  /*1500*/  IMAD R25, R165, UR9, R16 ;  /* 0x00000009a5197c24 */ /* 0x002fe2000f8e0210 */
[----:B------:R-:W-:Y:S01]  /*1510*/  @!P0 MOV R16, R2 ;  /* 0x0000000200108202 */ /* 0x000fe20000000f00 */
[----:B------:R0:W-:Y:S01]  /*1520*/  STS [R132+0x200], R17 ;  /* 0x0002001184007388 */ /* 0x0001e20000000800 */
[----:B------:R-:W-:Y:S01]  /*1530*/  IMAD R27, R29, UR14, R14 ;  /* 0x0000000e1d1b7c24 */ /* 0x000fe2000f8e020e */
[----:B------:R-:W-:Y:S01]  /*1540*/  ULDC.64 UR8, c[0x0][0x2b8] ;  /* 0x0000ae0000087ab9 */ /* 0x000fe20000000a00 */
[----:B------:R-:W-:Y:S01]  /*1550*/  IADD3.X R21, R110, R25, R15, P1, !PT ;  /* 0x000000196e157210 */ /* 0x000fe20000ffe40f */
[----:B------:R-:W-:Y:S01]  /*1560*/  IMAD.WIDE.U32 R14, R28, UR14, RZ ;  /* 0x0000000e1c0e7c25 */ /* 0x000fe2000f8e00ff */
[----:B------:R-:W-:-:S03]  /*1570*/  LEA R23, P1, R4, UR12, 0x2 ;  /* 0x0000000c04177c11 */ /* 0x000fc6000f8210ff */
[----:B0-----:R-:W-:Y:S01]  /*1580*/  @!P0 IMAD.MOV.U32 R17, RZ, RZ, R3 ;  /* 0x000000ffff118224 */ /* 0x001fe200078e0003 */
[----:B------:R0:W-:Y:S01]  /*1590*/  STS [R131+0x280], R0 ;  /* 0x0002800083007388 */ /* 0x0001e20000000800 */
[----:B------:R-:W-:Y:S01]  /*15a0*/  @!P0 IMAD.WIDE.U32 R16, R28, UR14, R16 ;  /* 0x0000000e1c108c25 */ /* 0x000fe2000f8e0010 */
[----:B------:R-:W-:Y:S02]  /*15b0*/  LEA R20, P2, R18, R23, 0x2 ;  /* 0x0000001712147211 */ /* 0x000fe400078410ff */
[----:B------:R-:W-:Y:S02]  /*15c0*/  IADD3 R15, R15, R27, RZ ;  /* 0x0000001b0f0f7210 */ /* 0x000fe40007ffe0ff */
[----:B------:R-:W-:Y:S02]  /*15d0*/  @!P0 IADD3 R17, R27, R17, RZ ;  /* 0x000000111b118210 */ /* 0x000fe40007ffe0ff */
[C---:B0-----:R-:W-:Y:S01]  /*15e0*/  LEA.HI.X R0, R4.reuse, UR13, R5, 0x2, P1 ;  /* 0x0000000d04007c11 */ /* 0x041fe200088f1405 */
[----:B------:R0:W-:Y:S01]  /*15f0*/  STS [R130+0x300], R19 ;  /* 0x0003001382007388 */ /* 0x0001e20000000800 */
[----:B------:R-:W-:-:S02]  /*1600*/  @!P0 IADD3 R23, P1, R4, R12, RZ ;  /* 0x0000000c04178210 */ /* 0x000fc40007f3e0ff */
[----:B------:R-:W-:Y:S01]  /*1610*/  LEA.HI.X R21, R18, R0, R21, 0x2, P2 ;  /* 0x0000000012157211 */ /* 0x000fe200010f1415 */
[----:B------:R1:W-:Y:S01]  /*1620*/  STS [R129+0x380], R22 ;  /* 0x0003801681007388 */ /* 0x0003e20000000800 */
[----:B------:R-:W-:Y:S01]  /*1630*/  IMAD R0, R162, UR8, RZ ;  /* 0x00000008a2007c24 */ /* 0x000fe2000f8e02ff */
[----:B------:R-:W-:Y:S01]  /*1640*/  NOP ;  /* 0x0000000000007918 */ /* 0x000fe20000000000 */
[----:B0-----:R-:W-:Y:S01]  /*1650*/  IMAD.WIDE.U32 R18, R165, UR8, R14 ;  /* 0x00000008a5127c25 */ /* 0x001fe2000f8e000e */
[----:B------:R-:W-:Y:S01]  /*1660*/  @!P0 IADD3.X R24, R5, R13, R25, P1, !PT ;  /* 0x0000000d05188210 */ /* 0x000fe20000ffe419 */
[----:B------:R-:W-:Y:S01]  /*1670*/  LDS R109, [R128] ;  /* 0x00000000806d7984 */ /* 0x000fe20000000800 */
[----:B------:R-:W-:Y:S01]  /*1680*/  @!P0 LEA R12, P1, R23, UR12, 0x2 ;  /* 0x0000000c170c8c11 */ /* 0x000fe2000f8210ff */
[C---:B------:R-:W-:Y:S02]  /*1690*/  @!P0 IMAD.WIDE.U32 R14, R165.reuse, UR8, R16 ;  /* 0x00000008a50e8c25 */ /* 0x040fe4000f8e0010 */
[----:B------:R-:W-:Y:S04]  /*16a0*/  LDS R108, [R128+0x4] ;  /* 0x00000400806c7984 */ /* 0x000fe80000000800 */
[----:B------:R-:W-:Y:S01]  /*16b0*/  LDS R107, [R128+0x8] ;  /* 0x00000800806b7984 */ /* 0x000fe20000000800 */
[----:B------:R-:W-:Y:S01]  /*16c0*/  IMAD R25, R165, UR9, R0 ;  /* 0x00000009a5197c24 */ /* 0x000fe2000f8e0200 */
[----:B------:R-:W-:-:S02]  /*16d0*/  ULDC.64 UR8, c[0x0][0x308] ;  /* 0x0000c20000087ab9 */ /* 0x000fc40000000a00 */
[----:B------:R-:W-:Y:S04]  /*16e0*/  LDS R106, [R128+0xc] ;  /* 0x00000c00806a7984 */ /* 0x000fe80000000800 */
[----:B------:R-:W-:Y:S04]  /*16f0*/  LDS R105, [R128+0x10] ;  /* 0x0000100080697984 */ /* 0x000fe80000000800 */
[----:B------:R-:W-:Y:S04]  /*1700*/  LDS R104, [R128+0x14] ;  /* 0x0000140080687984 */ /* 0x000fe80000000800 */
[----:B------:R-:W-:Y:S04]  /*1710*/  LDS R103, [R128+0x18] ;  /* 0x0000180080677984 */ /* 0x000fe80000000800 */
[----:B------:R-:W-:Y:S01]  /*1720*/  LDS R102, [R128+0x1c] ;  /* 0x00001c0080667984 */ /* 0x000fe20000000800 */
[----:B------:R-:W-:Y:S01]  /*1730*/  BAR.SYNC.DEFER_BLOCKING 0x0 ;  /* 0x0000000000007b1d */ /* 0x000fe20000010000 */
[----:B------:R-:W-:-:S02]  /*1740*/  IADD3 R0, P3, R111, R18, RZ ;  /* 0x000000126f007210 */ /* 0x000fc40007f7e0ff */
[C---:B------:R-:W-:Y:S02]  /*1750*/  @!P0 IADD3 R18, P2, R4.reuse, R14, RZ ;  /* 0x0000000e04128210 */ /* 0x040fe40007f5e0ff */
[----:B------:R-:W-:Y:S02]  /*1760*/  @!P0 LEA.HI.X R13, R23, UR13, R24, 0x2, P1 ;  /* 0x0000000d170d8c11 */ /* 0x000fe400088f1418 */
[----:B------:R-:W-:Y:S02]  /*1770*/  LEA R23, P1, R4, UR8, 0x2 ;  /* 0x0000000804177c11 */ /* 0x000fe4000f8210ff */
[----:B------:R-:W-:Y:S02]  /*1780*/  IADD3.X R17, R110, R25, R19, P3, !PT ;  /* 0x000000196e117210 */ /* 0x000fe40001ffe413 */
[----:B------:R-:W-:Y:S02]  /*1790*/  @!P0 IADD3.X R25, R5, R15, R25, P2, !PT ;  /* 0x0000000f05198210 */ /* 0x000fe400017fe419 */
[----:B------:R-:W-:-:S02]  /*17a0*/  LEA.HI.X R15, R4, UR9, R5, 0x2, P1 ;  /* 0x00000009040f7c11 */ /* 0x000fc400088f1405 */
[----:B------:R-:W-:Y:S02]  /*17b0*/  LEA R16, P2, R0, R23, 0x2 ;  /* 0x0000001700107211 */ /* 0x000fe400078410ff */
[----:B------:R-:W-:Y:S02]  /*17c0*/  @!P0 LEA R14, P1, R18, UR8, 0x2 ;  /* 0x00000008120e8c11 */ /* 0x000fe4000f8210ff */
[----:B------:R-:W-:Y:S01]  /*17d0*/  LEA.HI.X R17, R0, R15, R17, 0x2, P2 ;  /* 0x0000000f00117211 */ /* 0x000fe200010f1411 */
[----:B------:R-:W-:Y:S01]  /*17e0*/  HFMA2.MMA R0, -RZ, RZ, 0, 0 ;  /* 0x00000000ff007435 */ /* 0x000fe200000001ff */
[----:B------:R-:W-:Y:S01]  /*17f0*/  @!P0 LEA.HI.X R15, R18, UR9, R25, 0x2, P1 ;  /* 0x00000009120f8c11 */ /* 0x000fe200088f1419 */
[----:B------:R-:W-:Y:S01]  /*1800*/  IMAD.MOV.U32 R19, RZ, RZ, RZ ;  /* 0x000000ffff137224 */ /* 0x000fe200078e00ff */
[-C--:B------:R-:W-:Y:S02]  /*1810*/  ISETP.GE.AND P1, PT, R148, R137.reuse, PT ;  /* 0x000000899400720c */ /* 0x080fe40003f26270 */
[----:B------:R-:W-:-:S02]  /*1820*/  ISETP.GE.AND P2, PT, R146, R137, PT ;  /* 0x000000899200720c */ /* 0x000fc40003f46270 */
[----:B------:R-:W-:Y:S01]  /*1830*/  ISETP.GE.AND P3, PT, R144, R137, PT ;  /* 0x000000899000720c */ /* 0x000fe20003f66270 */
[----:B------:R0:W2:Y:S01]  /*1840*/  @!P0 LDG.E R19, desc[UR10][R12.64] ;  /* 0x0000000a0c138981 */ /* 0x0000a2000c1e1900 */
[----:B------:R-:W-:-:S03]  /*1850*/  MOV R23, RZ ;  /* 0x000000ff00177202 */ /* 0x000fc60000000f00 */
[----:B------:R-:W3:Y:S01]  /*1860*/  @!P6 LDG.E R0, desc[UR10][R20.64+-0x380] ;  /* 0xfffc800a1400e981 */ /* 0x000ee2000c1e1900 */
[----:B------:R-:W-:Y:S01]  /*1870*/  ISETP.GE.AND P6, PT, R138, R137, PT ;  /* 0x000000898a00720c */ /* 0x000fe20003fc6270 */
[----:B------:R-:W-:Y:S01]  /*1880*/  HFMA2.MMA R25, -RZ, RZ, 0, 0 ;  /* 0x00000000ff197435 */ /* 0x000fe200000001ff */
[----:B------:R-:W-:Y:S01]  /*1890*/  IMAD.MOV.U32 R18, RZ, RZ, RZ ;  /* 0x000000ffff127224 */ /* 0x000fe200078e00ff */
[----:B-1----:R-:W-:Y:S01]  /*18a0*/  MOV R22, RZ ;  /* 0x000000ff00167202 */ /* 0x002fe20000000f00 */
[----:B------:R-:W4:Y:S01]  /*18b0*/  @!P1 LDG.E R23, desc[UR10][R20.64+-0x300] ;  /* 0xfffd000a14179981 */ /* 0x000f22000c1e1900 */
[----:B0-----:R-:W-:-:S03]  /*18c0*/  CS2R R12, SRZ ;  /* 0x00000000000c7805 */ /* 0x001fc6000001ff00 */
[----:B------:R-:W4:Y:S04]  /*18d0*/  @!P4 LDG.E R18, desc[UR10][R20.64+-0x180] ;  /* 0xfffe800a1412c981 */ /* 0x000f28000c1e1900 */
[----:B------:R-:W4:Y:S04]  /*18e0*/  @!P2 LDG.E R12, desc[UR10][R20.64+-0x280] ;  /* 0xfffd800a140ca981 */ /* 0x000f28000c1e1900 */
[----:B------:R-:W4:Y:S04]  /*18f0*/  @!P3 LDG.E R13, desc[UR10][R20.64+-0x200] ;  /* 0xfffe000a140db981 */ /* 0x000f28000c1e1900 */
[----:B------:R-:W4:Y:S04]  /*1900*/  @!P5 LDG.E R25, desc[UR10][R20.64+-0x100] ;  /* 0xffff000a1419d981 */ /* 0x000f28000c1e1900 */
[----:B------:R-:W4:Y:S01]  /*1910*/  @!P6 LDG.E R22, desc[UR10][R20.64+-0x80] ;  /* 0xffff800a1416e981 */ /* 0x000f22000c1e1900 */
[----:B------:R-:W-:Y:S01]  /*1920*/  IMAD.MOV.U32 R27, RZ, RZ, RZ ;  /* 0x000000ffff1b7224 */ /* 0x000fe200078e00ff */
[----:B------:R-:W-:Y:S01]  /*1930*/  HFMA2.MMA R29, -RZ, RZ, 0, 0 ;  /* 0x00000000ff1d7435 */ /* 0x000fe200000001ff */
[----:B------:R-:W-:Y:S01]  /*1940*/  IMAD.MOV.U32 R30, RZ, RZ, RZ ;  /* 0x000000ffff1e7224 */ /* 0x000fe200078e00ff */
[----:B--2---:R-:W-:Y:S04]  /*1950*/  STS [R136], R19 ;  /* 0x0000001388007388 */ /* 0x004fe80000000800 */
        /* <DEDUP_REMOVED lines=10> */
[----:B------:R-:W3:Y:S04]  /*1a00*/  LDS R0, [R128+0x8] ;  /* 0x0000080080007984 */ /* 0x000ee80000000800 */
[----:B------:R-:W4:Y:S04]  /*1a10*/  LDS R23, [R128+0xc] ;  /* 0x00000c0080177984 */ /* 0x000f280000000800 */
[----:B------:R-:W4:Y:S04]  /*1a20*/  LDS R24, [R128+0x10] ;  /* 0x0000100080187984 */ /* 0x000f280000000800 */
[----:B------:R-:W-:Y:S04]  /*1a30*/  LDS R26, [R128+0x14] ;  /* 0x00001400801a7984 */ /* 0x000fe80000000800 */
[----:B------:R-:W-:Y:S04]  /*1a40*/  LDS R28, [R128+0x18] ;  /* 0x00001800801c7984 */ /* 0x000fe80000000800 */
[----:B------:R-:W4:Y:S01]  /*1a50*/  LDS R25, [R128+0x1c] ;  /* 0x00001c0080197984 */ /* 0x000f220000000800 */
[----:B------:R-:W-:Y:S01]  /*1a60*/  BAR.SYNC.DEFER_BLOCKING 0x0 ;  /* 0x0000000000007b1d */ /* 0x000fe20000010000 */
[----:B0-----:R-:W-:-:S02]  /*1a70*/  CS2R R12, SRZ ;  /* 0x00000000000c7805 */ /* 0x001fc4000001ff00 */
[----:B-1----:R-:W-:Y:S02]  /*1a80*/  CS2R R18, SRZ ;  /* 0x0000000000127805 */ /* 0x002fe4000001ff00 */
[----:B--2---:R-:W-:Y:S01]  /*1a90*/  MOV R22, RZ ;  /* 0x000000ff00167202 */ /* 0x004fe20000000f00 */
[----:B------:R0:W2:Y:S01]  /*1aa0*/  @!P0 LDG.E R27, desc[UR10][R14.64] ;  /* 0x0000000a0e1b8981 */ /* 0x0000a2000c1e1900 */
[----:B------:R-:W-:-:S03]  /*1ab0*/  ISETP.GE.AND P0, PT, R150, R137, PT ;  /* 0x000000899600720c */ /* 0x000fc60003f06270 */
[----:B------:R-:W2:Y:S04]  /*1ac0*/  @!P1 LDG.E R13, desc[UR10][R16.64+-0x300] ;  /* 0xfffd000a100d9981 */ /* 0x000ea8000c1e1900 */
[----:B------:R-:W2:Y:S04]  /*1ad0*/  @!P2 LDG.E R18, desc[UR10][R16.64+-0x280] ;  /* 0xfffd800a1012a981 */ /* 0x000ea8000c1e1900 */
[----:B------:R-:W2:Y:S04]  /*1ae0*/  @!P3 LDG.E R19, desc[UR10][R16.64+-0x200] ;  /* 0xfffe000a1013b981 */ /* 0x000ea8000c1e1900 */
[----:B------:R-:W2:Y:S04]  /*1af0*/  @!P0 LDG.E R12, desc[UR10][R16.64+-0x380] ;  /* 0xfffc800a100c8981 */ /* 0x000ea8000c1e1900 */
[----:B------:R-:W2:Y:S04]  /*1b00*/  @!P4 LDG.E R22, desc[UR10][R16.64+-0x180] ;  /* 0xfffe800a1016c981 */ /* 0x000ea8000c1e1900 */
[----:B------:R-:W2:Y:S04]  /*1b10*/  @!P5 LDG.E R29, desc[UR10][R16.64+-0x100] ;  /* 0xffff000a101dd981 */ /* 0x000ea8000c1e1900 */
[----:B------:R1:W2:Y:S01]  /*1b20*/  @!P6 LDG.E R30, desc[UR10][R16.64+-0x80] ;  /* 0xffff800a101ee981 */ /* 0x0002a2000c1e1900 */
[----:B---3--:R-:W-:Y:S01]  /*1b30*/  FMUL.FTZ R31, R0, -1.4426950216293334961 ;  /* 0xbfb8aa3b001f7820 */ /* 0x008fe20000410000 */
[----:B----4-:R-:W-:-:S03]  /*1b40*/  FMUL.FTZ R32, R23, -1.4426950216293334961 ;  /* 0xbfb8aa3b17207820 */ /* 0x010fc60000410000 */
[----:B------:R-:W3:Y:S01]  /*1b50*/  MUFU.EX2 R33, R31 ;  /* 0x0000001f00217308 */ /* 0x000ee20000000800 */
[----:B0-----:R-:W-:-:S07]  /*1b60*/  FMUL.FTZ R15, R21, -1.4426950216293334961 ;  /* 0xbfb8aa3b150f7820 */ /* 0x001fce0000410000 */
[----:B------:R-:W0:Y:S01]  /*1b70*/  MUFU.EX2 R34, R32 ;  /* 0x0000002000227308 */ /* 0x000e220000000800 */
[----:B------:R-:W-:Y:S01]  /*1b80*/  FMUL.FTZ R14, R20, -1.4426950216293334961 ;  /* 0xbfb8aa3b140e7820 */ /* 0x000fe20000410000 */
[----:B------:R-:W-:Y:S01]  /*1b90*/  FMUL.FTZ R35, R24, -1.4426950216293334961 ;  /* 0xbfb8aa3b18237820 */ /* 0x000fe20000410000 */
[----:B------:R-:W-:Y:S01]  /*1ba0*/  FMUL.FTZ R37, R25, -1.4426950216293334961 ;  /* 0xbfb8aa3b19257820 */ /* 0x000fe20000410000 */
[----:B-1----:R-:W-:-:S04]  /*1bb0*/  FMUL.FTZ R16, R26, -1.4426950216293334961 ;  /* 0xbfb8aa3b1a107820 */ /* 0x002fc80000410000 */
[----:B------:R-:W1:Y:S01]  /*1bc0*/  MUFU.EX2 R15, R15 ;  /* 0x0000000f000f7308 */ /* 0x000e620000000800 */
[----:B---3--:R-:W-:-:S07]  /*1bd0*/  FADD.FTZ R33, R33, 1 ;  /* 0x3f80000021217421 */ /* 0x008fce0000010000 */
[----:B------:R-:W3:Y:S08]  /*1be0*/  MUFU.EX2 R14, R14 ;  /* 0x0000000e000e7308 */ /* 0x000ef00000000800 */
[----:B------:R-:W-:Y:S08]  /*1bf0*/  MUFU.EX2 R38, R35 ;  /* 0x0000002300267308 */ /* 0x000ff00000000800 */
[----:B------:R0:W-:Y:S08]  /*1c00*/  MUFU.EX2 R17, R16 ;  /* 0x0000001000117308 */ /* 0x0001f00000000800 */
[----:B------:R-:W4:Y:S01]  /*1c10*/  MUFU.EX2 R43, R37 ;  /* 0x00000025002b7308 */ /* 0x000f220000000800 */
[----:B0-----:R-:W-:-:S07]  /*1c20*/  FADD.FTZ R16, R34, 1 ;  /* 0x3f80000022107421 */ /* 0x001fce0000010000 */
[----:B------:R-:W-:Y:S01]  /*1c30*/  MUFU.RCP R35, R33 ;  /* 0x0000002100237308 */ /* 0x000fe20000001000 */
[----:B------:R-:W-:Y:S01]  /*1c40*/  FMUL.FTZ R36, R28, -1.4426950216293334961 ;  /* 0xbfb8aa3b1c247820 */ /* 0x000fe20000410000 */
[----:B-1----:R-:W-:Y:S01]  /*1c50*/  FADD.FTZ R15, R15, 1 ;  /* 0x3f8000000f0f7421 */ /* 0x002fe20000010000 */
[----:B---3--:R-:W-:-:S05]  /*1c60*/  FADD.FTZ R14, R14, 1 ;  /* 0x3f8000000e0e7421 */ /* 0x008fca0000010000 */
[----:B------:R-:W0:Y:S08]  /*1c70*/  MUFU.EX2 R40, R36 ;  /* 0x0000002400287308 */ /* 0x000e300000000800 */
[----:B------:R1:W-:Y:S01]  /*1c80*/  MUFU.RCP R32, R15 ;  /* 0x0000000f00207308 */ /* 0x0003e20000001000 */
[----:B----4-:R-:W-:-:S07]  /*1c90*/  FADD.FTZ R43, R43, 1 ;  /* 0x3f8000002b2b7421 */ /* 0x010fce0000010000 */
[----:B------:R-:W-:Y:S08]  /*1ca0*/  MUFU.RCP R31, R14 ;  /* 0x0000000e001f7308 */ /* 0x000ff00000001000 */
[----:B------:R-:W3:Y:S01]  /*1cb0*/  MUFU.RCP R36, R16 ;  /* 0x0000001000247308 */ /* 0x000ee20000001000 */
[----:B------:R-:W-:Y:S01]  /*1cc0*/  FADD.FTZ R38, R38, 1 ;  /* 0x3f80000026267421 */ /* 0x000fe20000010000 */
[----:B------:R-:W-:Y:S01]  /*1cd0*/  FADD.FTZ R17, R17, 1 ;  /* 0x3f80000011117421 */ /* 0x000fe20000010000 */
[----:B0-----:R-:W-:-:S05]  /*1ce0*/  FADD.FTZ R40, R40, 1 ;  /* 0x3f80000028287421 */ /* 0x001fca0000010000 */
[----:B------:R-:W-:Y:S01]  /*1cf0*/  MUFU.RCP R44, R43 ;  /* 0x0000002b002c7308 */ /* 0x000fe20000001000 */
[----:B-1----:R-:W-:-:S07]  /*1d00*/  FADD.FTZ R15, -R35, 1 ;  /* 0x3f800000230f7421 */ /* 0x002fce0000010100 */
[----:B------:R-:W-:Y:S01]  /*1d10*/  MUFU.RCP R39, R38 ;  /* 0x0000002600277308 */ /* 0x000fe20000001000 */
[----:B---3--:R-:W-:-:S07]  /*1d20*/  FADD.FTZ R16, -R36, 1 ;  /* 0x3f80000024107421 */ /* 0x008fce0000010100 */
[----:B------:R0:W1:Y:S08]  /*1d30*/  MUFU.RCP R41, R17 ;  /* 0x0000001100297308 */ /* 0x0000700000001000 */
[----:B------:R-:W3:Y:S01]  /*1d40*/  MUFU.RCP R45, R40 ;  /* 0x00000028002d7308 */ /* 0x000ee20000001000 */
[----:B0-----:R-:W-:Y:S01]  /*1d50*/  FFMA.FTZ R17, R0, R15, 1 ;  /* 0x3f80000000117423 */ /* 0x001fe2000001000f */
[----:B------:R-:W-:Y:S01]  /*1d60*/  ISETP.NE.AND P6, PT, R154, RZ, PT ;  /* 0x000000ff9a00720c */ /* 0x000fe20003fc5270 */
[----:B-1----:R-:W-:-:S04]  /*1d70*/  FADD.FTZ R43, -R41, 1 ;  /* 0x3f800000292b7421 */ /* 0x002fc80000010100 */
[----:B------:R-:W-:Y:S01]  /*1d80*/  FFMA.FTZ R43, R26, R43, 1 ;  /* 0x3f8000001a2b7423 */ /* 0x000fe2000001002b */
[----:B---3--:R-:W-:-:S04]  /*1d90*/  FADD.FTZ R47, -R45, 1 ;  /* 0x3f8000002d2f7421 */ /* 0x008fc80000010100 */
[----:B------:R-:W-:Y:S01]  /*1da0*/  FFMA.FTZ R47, R28, R47, 1 ;  /* 0x3f8000001c2f7423 */ /* 0x000fe2000001002f */
[----:B--2---:R-:W-:Y:S04]  /*1db0*/  STS [R136], R27 ;  /* 0x0000001b88007388 */ /* 0x004fe80000000800 */
        /* <DEDUP_REMOVED lines=15> */
[----:B------:R-:W4:Y:S01]  /*1eb0*/  LDS R46, [R128+0x1c] ;  /* 0x00001c00802e7984 */ /* 0x000f220000000800 */
[----:B0-----:R-:W-:Y:S01]  /*1ec0*/  FADD.FTZ R12, -R32, 1 ;  /* 0x3f800000200c7421 */ /* 0x001fe20000010100 */
[----:B-1----:R-:W-:-:S03]  /*1ed0*/  FADD.FTZ R13, -R31, 1 ;  /* 0x3f8000001f0d7421 */ /* 0x002fc60000010100 */
[----:B------:R-:W-:Y:S01]  /*1ee0*/  FFMA.FTZ R14, R21, R12, 1 ;  /* 0x3f800000150e7423 */ /* 0x000fe2000001000c */
[----:B------:R-:W-:Y:S01]  /*1ef0*/  FFMA.FTZ R13, R20, R13, 1 ;  /* 0x3f800000140d7423 */ /* 0x000fe2000001000d */
[----:B--2---:R-:W-:Y:S01]  /*1f00*/  FFMA.FTZ R18, R23, R16, 1 ;  /* 0x3f80000017127423 */ /* 0x004fe20000010010 */
[----:B---3--:R-:W-:Y:S01]  /*1f10*/  FMUL.FTZ R12, R109, R27 ;  /* 0x0000001b6d0c7220 */ /* 0x008fe20000410000 */
[----:B----4-:R-:W-:-:S03]  /*1f20*/  FMUL.FTZ R19, R106, R37 ;  /* 0x000000256a137220 */ /* 0x010fc60000410000 */
[----:B------:R-:W-:Y:S01]  /*1f30*/  FMUL.FTZ R12, R31, R12 ;  /* 0x0000000c1f0c7220 */ /* 0x000fe20000410000 */
[----:B------:R-:W-:Y:S01]  /*1f40*/  FMUL.FTZ R15, R108, R33 ;  /* 0x000000216c0f7220 */ /* 0x000fe20000410000 */
        /* <DEDUP_REMOVED lines=58> */
[----:B------:R-:W-:Y:S02]  /*22f0*/  IMAD R18, R162, UR8, RZ ;  /* 0x00000008a2127c24 */ /* 0x000fe4000f8e02ff */
        /* <DEDUP_REMOVED lines=8> */
.L_x_9248:
[----:B------:R-:W-:Y:S05]  /*2380*/  BSYNC B0 ;  /* 0x0000000000007941 */ /* 0x000fea0003800000 */
.L_x_9247:
        /* <DEDUP_REMOVED lines=77> */
[----:B------:R-:W-:Y:S03]  /*2860*/  @!P6 STS [UR7+0x420], R137 ;  /* 0x00042089ff00e988 */ /* 0x000fe60008000807 */
[----:B------:R-:W-:Y:S01]  /*2870*/  IMAD.IADD R39, R15, 0x1, R19 ;  /* 0x000000010f277824 */ /* 0x000fe200078e0213 */
        /* <DEDUP_REMOVED lines=11> */
[----:B------:R-:W-:-:S05]  /*2930*/  IMAD.WIDE.U32 R16, R165, UR12, R16 ;  /* 0x0000000ca5107c25 */ /* 0x000fca000f8e0010 */
[----:B------:R-:W-:Y:S02]  /*2940*/  IADD3 R17, R17, R19, RZ ;  /* 0x0000001311117210 */ /* 0x000fe40007ffe0ff */
[----:B------:R-:W-:-:S04]  /*2950*/  LEA R18, P0, R16, UR8, 0x2 ;  /* 0x0000000810127c11 */ /* 0x000fc8000f8010ff */
[----:B------:R-:W-:-:S05]  /*2960*/  LEA.HI.X R19, R16, UR9, R17, 0x2, P0 ;  /* 0x0000000910137c11 */ /* 0x000fca00080f1411 */
[----:B------:R0:W-:Y:S04]  /*2970*/  STG.E desc[UR10][R18.64], R29 ;  /* 0x0000001d12007986 */ /* 0x0001e8000c10190a */
.L_x_9251:
[----:B------:R-:W-:Y:S05]  /*2980*/  BSYNC B0 ;  /* 0x0000000000007941 */ /* 0x000fea0003800000 */
.L_x_9250:
[----:B------:R-:W-:Y:S01]  /*2990*/  MOV R15, R39 ;  /* 0x00000027000f7202 */ /* 0x000fe20000000f00 */
[----:B------:R-:W-:Y:S01]  /*29a0*/  ULDC.64 UR12, c[0x0][0x2c8] ;  /* 0x0000b200000c7ab9 */ /* 0x000fe20000000a00 */
[----:B------:R-:W-:Y:S01]  /*29b0*/  LEA R17, P0, R4, UR8, 0x2 ;  /* 0x0000000804117c11 */ /* 0x000fe2000f8010ff */
[----:B------:R-:W-:Y:S01]  /*29c0*/  IMAD R0, R162, UR12, RZ ;  /* 0x0000000ca2007c24 */ /* 0x000fe2000f8e02ff */
[-C--:B------:R-:W-:Y:S01]  /*29d0*/  ISETP.GE.AND P2, PT, R148, R25.reuse, PT ;  /* 0x000000199400720c */ /* 0x080fe20003f46270 */
[C---:B------:R-:W-:Y:S01]  /*29e0*/  IMAD.WIDE.U32 R14, R165.reuse, UR12, R14 ;  /* 0x0000000ca50e7c25 */ /* 0x040fe2000f8e000e */
        /* <DEDUP_REMOVED lines=19> */
.L_x_9249:
[----:B01----:R-:W0:Y:S01]  /*2b20*/  LDC R14, c[0x0][0x21c] ;  /* 0x00008700ff0e7b82 */ /* 0x003e220000000800 */
[----:B------:R-:W-:Y:S01]  /*2b30*/  FFMA.FTZ R0, R126, R109, R161 ;  /* 0x0000006d7e007223 */ /* 0x000fe200000100a1 */
[----:B------:R-:W-:Y:S01]  /*2b40*/  HFMA2.MMA R87, -RZ, RZ, 0, 0 ;  /* 0x00000000ff577435 */ /* 0x000fe200000001ff */
[-C--:B-----5:R-:W-:Y:S01]  /*2b50*/  FMUL.FTZ R101, R109, R160.reuse ;  /* 0x000000a06d657220 */ /* 0x0a0fe20000410000 */
        /* <DEDUP_REMOVED lines=10> */
[----:B------:R-:W-:-:S02]  /*2c00*/  CS2R R92, SRZ ;  /* 0x00000000005c7805 */ /* 0x000fc4000001ff00 */
[----:B------:R-:W-:Y:S02]  /*2c10*/  CS2R R90, SRZ ;  /* 0x00000000005a7805 */ /* 0x000fe4000001ff00 */
[----:B------:R-:W-:Y:S01]  /*2c20*/  CS2R R88, SRZ ;  /* 0x0000000000587805 */ /* 0x000fe2000001ff00 */
[----:B------:R-:W-:Y:S01]  /*2c30*/  FFMA.FTZ R15, R123, R105, R0 ;  /* 0x000000697b0f7223 */ /* 0x000fe20000010000 */
[----:B------:R-:W-:-:S03]  /*2c40*/  IMAD.MOV.U32 R85, RZ, RZ, RZ ;  /* 0x000000ffff557224 */ /* 0x000fc600078e00ff */
[----:B------:R-:W-:Y:S01]  /*2c50*/  FFMA.FTZ R0, R122, R104, R15 ;  /* 0x000000687a007223 */ /* 0x000fe2000001000f */
[----:B------:R-:W-:Y:S01]  /*2c60*/  BAR.SYNC.DEFER_BLOCKING 0x0 ;  /* 0x0000000000007b1d */ /* 0x000fe20000010000 */
[----:B0-----:R-:W-:Y:S02]  /*2c70*/  ISETP.GE.AND P0, PT, R14, 0x1, PT ;  /* 0x000000010e00780c */ /* 0x001fe40003f06270 */
[----:B------:R-:W-:-:S04]  /*2c80*/  FFMA.FTZ R161, R121, R103, R0 ;  /* 0x0000006779a17223 */ /* 0x000fc80000010000 */
[----:B------:R-:W-:-:S07]  /*2c90*/  FFMA.FTZ R161, R120, R102, R161 ;  /* 0x0000006678a17223 */ /* 0x000fce00000100a1 */
[----:B------:R-:W-:Y:S05]  /*2ca0*/  @!P0 BRA `(.L_x_9252) ;  /* 0x0000002c00208947 */ /* 0x000fea0003800000 */
[----:B------:R-:W0:Y:S01]  /*2cb0*/  LDC.64 R18, c[0x0][0x348] ;  /* 0x0000d200ff127b82 */ /* 0x000e220000000a00 */
[----:B------:R-:W-:Y:S01]  /*2cc0*/  MOV R16, R154 ;  /* 0x0000009a00107202 */ /* 0x000fe20000000f00 */
[----:B------:R-:W-:Y:S01]  /*2cd0*/  ULDC.64 UR6, c[0x0][0x350] ;  /* 0x0000d40000067ab9 */ /* 0x000fe20000000a00 */
[----:B------:R-:W-:Y:S01]  /*2ce0*/  MOV R17, RZ ;  /* 0x000000ff00117202 */ /* 0x000fe20000000f00 */
[----:B------:R-:W-:Y:S01]  /*2cf0*/  ULDC.64 UR8, c[0x0][0x370] ;  /* 0x0000dc0000087ab9 */ /* 0x000fe20000000a00 */
[----:B------:R-:W-:Y:S01]  /*2d00*/  IADD3 R86, R139, -0x1, RZ ;  /* 0xffffffff8b567810 */ /* 0x000fe20007ffe0ff */
[--C-:B------:R-:W-:Y:S01]  /*2d10*/  FADD.FTZ R81, R112, R158.reuse ;  /* 0x0000009e70517221 */ /* 0x100fe20000010000 */
[----:B------:R-:W-:Y:S01]  /*2d20*/  MOV R82, R137 ;  /* 0x0000008900527202 */ /* 0x000fe20000000f00 */
        /* <DEDUP_REMOVED lines=10> */
[----:B------:R-:W-:Y:S01]  /*2dd0*/  UMOV UR5, URZ ;  /* 0x0000003f00057c82 */ /* 0x000fe20008000000 */
[----:B------:R-:W-:Y:S01]  /*2de0*/  MOV R93, RZ ;  /* 0x000000ff005d7202 */ /* 0x000fe20000000f00 */
[----:B------:R-:W-:Y:S01]  /*2df0*/  ULDC UR20, c[0x0][0x224] ;  /* 0x0000890000147ab9 */ /* 0x000fe20000000800 */
[----:B------:R-:W-:Y:S01]  /*2e00*/  ULDC UR21, c[0x0][0x21c] ;  /* 0x0000870000157ab9 */ /* 0x000fe20000000800 */
[----:B------:R-:W-:Y:S01]  /*2e10*/  ULDC.64 UR22, c[0x0][0x350] ;  /* 0x0000d40000167ab9 */ /* 0x000fe20000000a00 */
[----:B------:R-:W-:Y:S01]  /*2e20*/  ULDC.64 UR24, c[0x0][0x370] ;  /* 0x0000dc0000187ab9 */ /* 0x000fe20000000a00 */
[C---:B0-----:R-:W-:Y:S01]  /*2e30*/  IMAD R0, R18.reuse, UR15, RZ ;  /* 0x0000000f12007c24 */ /* 0x041fe2000f8e02ff */
[----:B------:R-:W0:Y:S01]  /*2e40*/  LDC R83, c[0x0][0x218] ;  /* 0x00008600ff537b82 */ /* 0x000e220000000800 */
[----:B------:R-:W-:Y:S01]  /*2e50*/  IMAD.WIDE.U32 R14, R18, UR14, R16 ;  /* 0x0000000e120e7c25 */ /* 0x000fe2000f8e0010 */
[----:B------:R-:W-:Y:S01]  /*2e60*/  SHF.R.S32.HI R18, RZ, 0x1f, R163 ;  /* 0x0000001fff127819 */ /* 0x000fe200000114a3 */
[----:B------:R-:W-:Y:S01]  /*2e70*/  ULDC.64 UR26, c[0x0][0x3c8] ;  /* 0x0000f200001a7ab9 */ /* 0x000fe20000000a00 */
[----:B------:R-:W-:Y:S01]  /*2e80*/  ULDC.64 UR28, c[0x0][0x3d0] ;  /* 0x0000f400001c7ab9 */ /* 0x000fe20000000a00 */
[----:B------:R-:W-:Y:S01]  /*2e90*/  IMAD R19, R19, UR14, R0 ;  /* 0x0000000e13137c24 */ /* 0x000fe2000f8e0200 */
[----:B------:R-:W-:Y:S01]  /*2ea0*/  ULDC.64 UR12, c[0x0][0x238] ;  /* 0x00008e00000c7ab9 */ /* 0x000fe20000000a00 */
[C---:B-1----:R-:W-:Y:S01]  /*2eb0*/  IMAD R0, R20.reuse, UR15, RZ ;  /* 0x0000000f14007c24 */ /* 0x042fe2000f8e02ff */
[----:B------:R-:W1:Y:S01]  /*2ec0*/  LDC.64 R44, c[0x0][0x348] ;  /* 0x0000d200ff2c7b82 */ /* 0x000e620000000a00 */
[----:B------:R-:W-:Y:S01]  /*2ed0*/  IMAD.WIDE.U32 R16, R20, UR14, R16 ;  /* 0x0000000e14107c25 */ /* 0x000fe2000f8e0010 */
[----:B------:R-:W-:Y:S01]  /*2ee0*/  IADD3 R15, R15, R19, RZ ;  /* 0x000000130f0f7210 */ /* 0x000fe20007ffe0ff */
[----:B------:R-:W-:Y:S01]  /*2ef0*/  ULDC.64 UR16, c[0x0][0x250] ;  /* 0x0000940000107ab9 */ /* 0x000fe20000000a00 */
[----:B------:R-:W-:Y:S01]  /*2f00*/  ULDC.64 UR18, c[0x0][0x270] ;  /* 0x00009c0000127ab9 */ /* 0x000fe20000000a00 */
[----:B------:R-:W-:-:S02]  /*2f10*/  IMAD R19, R21, UR14, R0 ;  /* 0x0000000e15137c24 */ /* 0x000fc4000f8e0200 */
[C---:B------:R-:W-:Y:S01]  /*2f20*/  IMAD R0, R18.reuse, UR6, RZ ;  /* 0x0000000612007c24 */ /* 0x040fe2000f8e02ff */
[----:B------:R-:W3:Y:S01]  /*2f30*/  LDC.64 R46, c[0x0][0x368] ;  /* 0x0000da00ff2e7b82 */ /* 0x000ee20000000a00 */
[----:B------:R-:W-:Y:S02]  /*2f40*/  IMAD.IADD R17, R17, 0x1, R19 ;  /* 0x0000000111117824 */ /* 0x000fe400078e0213 */
[C---:B------:R-:W-:Y:S02]  /*2f50*/  IMAD R19, R163.reuse, UR7, R0 ;  /* 0x00000007a3137c24 */ /* 0x040fe4000f8e0200 */
[----:B------:R-:W-:Y:S01]  /*2f60*/  IMAD.WIDE.U32 R14, R163, UR6, R14 ;  /* 0x00000006a30e7c25 */ /* 0x000fe2000f8e000e */
[----:B------:R-:W-:Y:S02]  /*2f70*/  ULDC.64 UR6, c[0x0][0x3c8] ;  /* 0x0000f20000067ab9 */ /* 0x000fe40000000a00 */
[----:B------:R-:W4:Y:S01]  /*2f80*/  LDC.64 R48, c[0x0][0x2d0] ;  /* 0x0000b400ff307b82 */ /* 0x000f220000000a00 */
[----:B------:R-:W-:Y:S01]  /*2f90*/  IMAD R0, R18, UR8, RZ ;  /* 0x0000000812007c24 */ /* 0x000fe2000f8e02ff */
[----:B------:R-:W-:Y:S01]  /*2fa0*/  IADD3 R15, R15, R19, RZ ;  /* 0x000000130f0f7210 */ /* 0x000fe20007ffe0ff */
[----:B------:R-:W-:Y:S01]  /*2fb0*/  IMAD.WIDE.U32 R16, R163, UR8, R16 ;  /* 0x00000008a3107c25 */ /* 0x000fe2000f8e0010 */
[----:B------:R-:W-:-:S03]  /*2fc0*/  LEA R26, P0, R14, UR6, 0x2 ;  /* 0x000000060e1a7c11 */ /* 0x000fc6000f8010ff */
[----:B------:R-:W-:Y:S01]  /*2fd0*/  IMAD R21, R163, UR9, R0 ;  /* 0x00000009a3157c24 */ /* 0x000fe2000f8e0200 */
[----:B------:R-:W-:Y:S01]  /*2fe0*/  LEA.HI.X R27, R14, UR7, R15, 0x2, P0 ;  /* 0x000000070e1b7c11 */ /* 0x000fe200080f140f */
[----:B------:R-:W-:Y:S01]  /*2ff0*/  ULDC.64 UR6, c[0x0][0x3d0] ;  /* 0x0000f40000067ab9 */ /* 0x000fe20000000a00 */
[----:B------:R-:W-:Y:S01]  /*3000*/  LEA.HI R0, R86, R86, RZ, 0x1 ;  /* 0x0000005656007211 */ /* 0x000fe200078f08ff */
[----:B------:R-:W0:Y:S01]  /*3010*/  LDC.64 R50, c[0x0][0x360] ;  /* 0x0000d800ff327b82 */ /* 0x000e220000000a00 */
[----:B------:R-:W-:Y:S01]  /*3020*/  IADD3 R17, R17, R21, RZ ;  /* 0x0000001511117210 */ /* 0x000fe20007ffe0ff */
[C---:B------:R-:W-:Y:S01]  /*3030*/  IMAD.WIDE R26, R111.reuse, 0x4, R26 ;  /* 0x000000046f1a7825 */ /* 0x040fe200078e021a */
[----:B------:R-:W-:Y:S02]  /*3040*/  LEA R40, P0, R16, UR6, 0x2 ;  /* 0x0000000610287c11 */ /* 0x000fe4000f8010ff */
[----:B------:R-:W-:Y:S02]  /*3050*/  LOP3.LUT R15, R0, 0xfffffe, RZ, 0xc0, !PT ;  /* 0x00fffffe000f7812 */ /* 0x000fe400078ec0ff */
[----:B------:R-:W-:Y:S01]  /*3060*/  LEA.HI.X R41, R16, UR7, R17, 0x2, P0 ;  /* 0x0000000710297c11 */ /* 0x000fe200080f1411 */
[----:B------:R-:W0:Y:S01]  /*3070*/  LDC.64 R52, c[0x0][0x380] ;  /* 0x0000e000ff347b82 */ /* 0x000e220000000a00 */
[----:B------:R-:W-:Y:S01]  /*3080*/  IADD3 R14, P5, R26, -0x380, RZ ;  /* 0xfffffc801a0e7810 */ /* 0x000fe20007fbe0ff */
[----:B------:R-:W-:Y:S01]  /*3090*/  IMAD.IADD R86, R86, 0x1, -R15 ;  /* 0x0000000156567824 */ /* 0x000fe200078e0a0f */
[C---:B------:R-:W-:Y:S01]  /*30a0*/  IADD3 R16, P4, R26.reuse, -0x300, RZ ;  /* 0xfffffd001a107810 */ /* 0x040fe20007f9e0ff */
[----:B------:R-:W-:Y:S01]  /*30b0*/  IMAD.WIDE R40, R111, 0x4, R40 ;  /* 0x000000046f287825 */ /* 0x000fe200078e0228 */
[C---:B------:R-:W-:Y:S01]  /*30c0*/  IADD3 R18, P3, R26.reuse, -0x280, RZ ;  /* 0xfffffd801a127810 */ /* 0x040fe20007f7e0ff */
[----:B------:R-:W-:Y:S01]  /*30d0*/  ULDC.64 UR6, c[0x0][0x230] ;  /* 0x00008c0000067ab9 */ /* 0x000fe20000000a00 */
[----:B------:R-:W-:Y:S01]  /*30e0*/  IADD3 R20, P2, R26, -0x200, RZ ;  /* 0xfffffe001a147810 */ /* 0x000fe20007f5e0ff */
[----:B------:R-:W-:Y:S01]  /*30f0*/  IMAD R0, R162, UR6, RZ ;  /* 0x00000006a2007c24 */ /* 0x000fe2000f8e02ff */
[C---:B------:R-:W-:Y:S01]  /*3100*/  IADD3 R22, P1, R26.reuse, -0x180, RZ ;  /* 0xfffffe801a167810 */ /* 0x040fe20007f3e0ff */
[----:B------:R-:W-:Y:S01]  /*3110*/  IMAD.WIDE.U32 R42, R165, UR6, RZ ;  /* 0x00000006a52a7c25 */ /* 0x000fe2000f8e00ff */
[C---:B------:R-:W-:Y:S01]  /*3120*/  IADD3 R24, P0, R26.reuse, -0x100, RZ ;  /* 0xffffff001a187810 */ /* 0x040fe20007f1e0ff */
[----:B------:R-:W-:Y:S01]  /*3130*/  UMOV UR6, URZ ;  /* 0x0000003f00067c82 */ /* 0x000fe20008000000 */
[----:B------:R-:W-:Y:S01]  /*3140*/  IADD3.X R15, R27, -0x1, RZ, P5, !PT ;  /* 0xffffffff1b0f7810 */ /* 0x000fe20002ffe4ff */
[----:B------:R-:W-:Y:S01]  /*3150*/  IMAD R73, R165, UR7, R0 ;  /* 0x00000007a5497c24 */ /* 0x000fe2000f8e0200 */
[----:B------:R-:W-:-:S02]  /*3160*/  IADD3 R26, P5, R26, -0x80, RZ ;  /* 0xffffff801a1a7810 */ /* 0x000fc40007fbe0ff */
[----:B------:R-:W-:Y:S01]  /*3170*/  IADD3.X R17, R27, -0x1, RZ, P4, !PT ;  /* 0xffffffff1b117810 */ /* 0x000fe200027fe4ff */
[----:B------:R-:W-:Y:S01]  /*3180*/  IMAD.IADD R73, R43, 0x1, R73 ;  /* 0x000000012b497824 */ /* 0x000fe200078e0249 */
[C---:B------:R-:W-:Y:S02]  /*3190*/  IADD3.X R19, R27.reuse, -0x1, RZ, P3, !PT ;  /* 0xffffffff1b137810 */ /* 0x040fe40001ffe4ff */
[C---:B------:R-:W-:Y:S02]  /*31a0*/  IADD3.X R21, R27.reuse, -0x1, RZ, P2, !PT ;  /* 0xffffffff1b157810 */ /* 0x040fe400017fe4ff */
[C---:B------:R-:W-:Y:S02]  /*31b0*/  IADD3.X R23, R27.reuse, -0x1, RZ, P1, !PT ;  /* 0xffffffff1b177810 */ /* 0x040fe40000ffe4ff */
[C---:B------:R-:W-:Y:S02]  /*31c0*/  IADD3.X R25, R27.reuse, -0x1, RZ, P0, !PT ;  /* 0xffffffff1b197810 */ /* 0x040fe400007fe4ff */
[----:B------:R-:W-:-:S02]  /*31d0*/  IADD3.X R27, R27, -0x1, RZ, P5, !PT ;  /* 0xffffffff1b1b7810 */ /* 0x000fc40002ffe4ff */
[C---:B------:R-:W-:Y:S02]  /*31e0*/  IADD3 R28, P5, R40.reuse, -0x380, RZ ;  /* 0xfffffc80281c7810 */ /* 0x040fe40007fbe0ff */
[C---:B------:R-:W-:Y:S02]  /*31f0*/  IADD3 R30, P4, R40.reuse, -0x300, RZ ;  /* 0xfffffd00281e7810 */ /* 0x040fe40007f9e0ff */
[C---:B------:R-:W-:Y:S02]  /*3200*/  IADD3 R32, P3, R40.reuse, -0x280, RZ ;  /* 0xfffffd8028207810 */ /* 0x040fe40007f7e0ff */
[C---:B------:R-:W-:Y:S02]  /*3210*/  IADD3 R34, P2, R40.reuse, -0x200, RZ ;  /* 0xfffffe0028227810 */ /* 0x040fe40007f5e0ff */
[C---:B------:R-:W-:Y:S02]  /*3220*/  IADD3 R36, P1, R40.reuse, -0x180, RZ ;  /* 0xfffffe8028247810 */ /* 0x040fe40007f3e0ff */
[----:B------:R-:W-:-:S02]  /*3230*/  IADD3 R38, P0, R40, -0x100, RZ ;  /* 0xffffff0028267810 */ /* 0x000fc40007f1e0ff */
[C---:B------:R-:W-:Y:S02]  /*3240*/  IADD3.X R29, R41.reuse, -0x1, RZ, P5, !PT ;  /* 0xffffffff291d7810 */ /* 0x040fe40002ffe4ff */
[----:B------:R-:W-:Y:S02]  /*3250*/  IADD3 R40, P5, R40, -0x80, RZ ;  /* 0xffffff8028287810 */ /* 0x000fe40007fbe0ff */
[C---:B------:R-:W-:Y:S02]  /*3260*/  IADD3.X R31, R41.reuse, -0x1, RZ, P4, !PT ;  /* 0xffffffff291f7810 */ /* 0x040fe400027fe4ff */
[C---:B------:R-:W-:Y:S02]  /*3270*/  IADD3.X R33, R41.reuse, -0x1, RZ, P3, !PT ;  /* 0xffffffff29217810 */ /* 0x040fe40001ffe4ff */
[C---:B------:R-:W-:Y:S02]  /*3280*/  IADD3.X R35, R41.reuse, -0x1, RZ, P2, !PT ;  /* 0xffffffff29237810 */ /* 0x040fe400017fe4ff */
[----:B------:R-:W-:-:S02]  /*3290*/  IADD3.X R37, R41, -0x1, RZ, P1, !PT ;  /* 0xffffffff29257810 */ /* 0x000fc40000ffe4ff */
[C---:B------:R-:W-:Y:S02]  /*32a0*/  IADD3.X R39, R41.reuse, -0x1, RZ, P0, !PT ;  /* 0xffffffff29277810 */ /* 0x040fe400007fe4ff */
[----:B------:R-:W-:Y:S02]  /*32b0*/  IADD3.X R41, R41, -0x1, RZ, P5, !PT ;  /* 0xffffffff29297810 */ /* 0x000fe40002ffe4ff */
[----:B01234-:R-:W-:-:S13]  /*32c0*/  ISETP.GE.AND P0, PT, R4, R137, PT ;  /* 0x000000890400720c */ /* 0x01ffda0003f06270 */
.L_x_9273:
[----:B----4-:R-:W-:Y:S01]  /*32d0*/  SHF.R.S32.HI R191, RZ, 0x1f, R75 ;  /* 0x0000001fffbf7819 */ /* 0x010fe2000001144b */
[----:B-1----:R-:W-:Y:S01]  /*32e0*/  IMAD.WIDE.U32 R54, R75, UR16, R4 ;  /* 0x000000104b367c25 */ /* 0x002fe2000f8e0004 */
[-C--:B------:R-:W-:Y:S02]  /*32f0*/  ISETP.GE.AND P5, PT, R150, R82.reuse, PT ;  /* 0x000000529600720c */ /* 0x080fe40003fa6270 */
[----:B------:R-:W-:Y:S02]  /*3300*/  CS2R R64, SRZ ;  /* 0x0000000000407805 */ /* 0x000fe4000001ff00 */
[-C--:B------:R-:W-:Y:S01]  /*3310*/  ISETP.GE.AND P1, PT, R148, R82.reuse, PT ;  /* 0x000000529400720c */ /* 0x080fe20003f26270 */
[----:B------:R-:W-:Y:S01]  /*3320*/  IMAD R0, R191, UR16, RZ ;  /* 0x00000010bf007c24 */ /* 0x000fe2000f8e02ff */
[----:B------:R-:W-:Y:S02]  /*3330*/  LEA R60, P2, R54, R147, 0x2 ;  /* 0x00000093363c7211 */ /* 0x000fe400078410ff */
[-C--:B------:R-:W-:Y:S01]  /*3340*/  ISETP.GE.AND P3, PT, R144, R82.reuse, PT ;  /* 0x000000529000720c */ /* 0x080fe20003f66270 */
[----:B------:R-:W-:Y:S01]  /*3350*/  IMAD R57, R75, UR17, R0 ;  /* 0x000000114b397c24 */ /* 0x000fe2000f8e0200 */
[----:B------:R-:W-:-:S04]  /*3360*/  ISETP.GE.AND P4, PT, R142, R82, PT ;  /* 0x000000528e00720c */ /* 0x000fc80003f86270 */
[----:B------:R-:W-:-:S04]  /*3370*/  IADD3 R0, R55, R57, RZ ;  /* 0x0000003937007210 */ /* 0x000fc80007ffe0ff */
[----:B------:R-:W-:Y:S02]  /*3380*/  LEA.HI.X R61, R54, R145, R0, 0x2, P2 ;  /* 0x00000091363d7211 */ /* 0x000fe400010f1400 */
[----:B------:R-:W-:Y:S02]  /*3390*/  MOV R0, RZ ;  /* 0x000000ff00007202 */ /* 0x000fe40000000f00 */
[-C--:B------:R-:W-:Y:S02]  /*33a0*/  ISETP.GE.AND P2, PT, R146, R82.reuse, PT ;  /* 0x000000529200720c */ /* 0x080fe40003f46270 */
[----:B------:R-:W-:Y:S01]  /*33b0*/  CS2R R62, SRZ ;  /* 0x00000000003e7805 */ /* 0x000fe2000001ff00 */
[----:B--2---:R-:W2:Y:S01]  /*33c0*/  @!P1 LDG.E R65, desc[UR10][R60.64+0x100] ;  /* 0x0001000a3c419981 */ /* 0x004ea2000c1e1900 */
[----:B------:R-:W-:-:S03]  /*33d0*/  ISETP.GE.AND P1, PT, R138, R82, PT ;  /* 0x000000528a00720c */ /* 0x000fc60003f26270 */
[----:B---3--:R-:W3:Y:S01]  /*33e0*/  @!P5 LDG.E R0, desc[UR10][R60.64+0x80] ;  /* 0x0000800a3c00d981 */ /* 0x008ee2000c1e1900 */
[----:B------:R-:W-:Y:S01]  /*33f0*/  ISETP.GE.AND P5, PT, R140, R82, PT ;  /* 0x000000528c00720c */ /* 0x000fe20003fa6270 */
[----:B------:R-:W-:Y:S01]  /*3400*/  HFMA2.MMA R69, -RZ, RZ, 0, 0 ;  /* 0x00000000ff457435 */ /* 0x000fe200000001ff */
[----:B------:R-:W-:Y:S01]  /*3410*/  CS2R R66, SRZ ;  /* 0x0000000000427805 */ /* 0x000fe2000001ff00 */
[----:B------:R-:W4:Y:S04]  /*3420*/  @!P0 LDG.E R63, desc[UR10][R60.64] ;  /* 0x0000000a3c3f8981 */ /* 0x000f28000c1e1900 */
[----:B------:R-:W2:Y:S04]  /*3430*/  @!P2 LDG.E R62, desc[UR10][R60.64+0x180] ;  /* 0x0001800a3c3ea981 */ /* 0x000ea8000c1e1900 */
[----:B------:R-:W2:Y:S04]  /*3440*/  @!P3 LDG.E R67, desc[UR10][R60.64+0x200] ;  /* 0x0002000a3c43b981 */ /* 0x000ea8000c1e1900 */
[----:B------:R-:W2:Y:S04]  /*3450*/  @!P4 LDG.E R64, desc[UR10][R60.64+0x280] ;  /* 0x0002800a3c40c981 */ /* 0x000ea8000c1e1900 */
[----:B------:R-:W2:Y:S04]  /*3460*/  @!P5 LDG.E R69, desc[UR10][R60.64+0x300] ;  /* 0x0003000a3c45d981 */ /* 0x000ea8000c1e1900 */
[----:B------:R-:W2:Y:S01]  /*3470*/  @!P1 LDG.E R66, desc[UR10][R60.64+0x380] ;  /* 0x0003800a3c429981 */ /* 0x000ea2000c1e1900 */
[----:B------:R-:W-:Y:S01]  /*3480*/  MOV R55, R73 ;  /* 0x0000004900377202 */ /* 0x000fe20000000f00 */
[----:B------:R-:W-:-:S02]  /*3490*/  IMAD R56, R191, UR12, RZ ;  /* 0x0000000cbf387c24 */ /* 0x000fc4000f8e02ff */
[----:B------:R-:W-:Y:S02]  /*34a0*/  IMAD.MOV.U32 R54, RZ, RZ, R42 ;  /* 0x000000ffff367224 */ /* 0x000fe400078e002a */
[C---:B------:R-:W-:Y:S02]  /*34b0*/  IMAD R59, R75.reuse, UR13, R56 ;  /* 0x0000000d4b3b7c24 */ /* 0x040fe4000f8e0238 */
[----:B------:R-:W-:-:S04]  /*34c0*/  IMAD.WIDE.U32 R54, R75, UR12, R54 ;  /* 0x0000000c4b367c25 */ /* 0x000fc8000f8e0036 */
[----:B------:R-:W-:Y:S01]  /*34d0*/  IMAD R68, R191, UR18, RZ ;  /* 0x00000012bf447c24 */ /* 0x000fe2000f8e02ff */
[----:B------:R-:W-:Y:S01]  /*34e0*/  LEA R58, P1, R54, R48, 0x2 ;  /* 0x00000030363a7211 */ /* 0x000fe200078210ff */
[----:B------:R-:W-:Y:S01]  /*34f0*/  IMAD.WIDE.U32 R56, R75, UR18, R4 ;  /* 0x000000124b387c25 */ /* 0x000fe2000f8e0004 */
[----:B------:R-:W-:-:S03]  /*3500*/  IADD3 R55, R55, R59, RZ ;  /* 0x0000003b37377210 */ /* 0x000fc60007ffe0ff */
[----:B------:R-:W-:Y:S01]  /*3510*/  IMAD R71, R75, UR19, R68 ;  /* 0x000000134b477c24 */ /* 0x000fe2000f8e0244 */
[----:B------:R-:W-:Y:S01]  /*3520*/  LEA.HI.X R59, R54, R49, R55, 0x2, P1 ;  /* 0x00000031363b7211 */ /* 0x000fe200008f1437 */
[----:B------:R-:W-:Y:S01]  /*3530*/  IMAD.IADD R137, R83, 0x1, -R2 ;  /* 0x0000000153897824 */ /* 0x000fe200078e0a02 */
[----:B------:R-:W-:Y:S02]  /*3540*/  LEA R54, P1, R56, R143, 0x2 ;  /* 0x0000008f38367211 */ /* 0x000fe400078210ff */
[----:B------:R-:W-:Y:S02]  /*3550*/  IADD3 R55, R57, R71, RZ ;  /* 0x0000004739377210 */ /* 0x000fe40007ffe0ff */
[----:B------:R-:W-:Y:S01]  /*3560*/  ISETP.GE.AND P2, PT, R150, R137, PT ;  /* 0x000000899600720c */ /* 0x000fe20003f46270 */
[----:B0-----:R0:W2:Y:S01]  /*3570*/  LDG.E R71, desc[UR10][R58.64] ;  /* 0x0000000a3a477981 */ /* 0x0010a2000c1e1900 */
[----:B------:R-:W-:Y:S02]  /*3580*/  LEA.HI.X R55, R56, R141, R55, 0x2, P1 ;  /* 0x0000008d38377211 */ /* 0x000fe400008f1437 */
[----:B------:R-:W-:-:S02]  /*3590*/  ISETP.GE.AND P1, PT, R4, R137, PT ;  /* 0x000000890400720c */ /* 0x000fc40003f26270 */
[----:B------:R-:W-:Y:S02]  /*35a0*/  CS2R R56, SRZ ;  /* 0x0000000000387805 */ /* 0x000fe4000001ff00 */
[-C--:B------:R-:W-:Y:S02]  /*35b0*/  ISETP.GE.AND P3, PT, R148, R137.reuse, PT ;  /* 0x000000899400720c */ /* 0x080fe40003f66270 */
[----:B0-----:R-:W-:Y:S02]  /*35c0*/  CS2R R58, SRZ ;  /* 0x00000000003a7805 */ /* 0x001fe4000001ff00 */
[-C--:B------:R-:W-:Y:S02]  /*35d0*/  ISETP.GE.AND P4, PT, R140, R137.reuse, PT ;  /* 0x000000898c00720c */ /* 0x080fe40003f86270 */
[----:B------:R-:W-:Y:S02]  /*35e0*/  ISETP.GE.AND P5, PT, R138, R137, PT ;  /* 0x000000898a00720c */ /* 0x000fe40003fa6270 */
[----:B------:R-:W-:-:S02]  /*35f0*/  CS2R R60, SRZ ;  /* 0x00000000003c7805 */ /* 0x000fc4000001ff00 */
[----:B------:R-:W-:Y:S01]  /*3600*/  MOV R167, RZ ;  /* 0x000000ff00a77202 */ /* 0x000fe20000000f00 */
[----:B----4-:R-:W-:Y:S04]  /*3610*/  STS [R136], R63 ;  /* 0x0000003f88007388 */ /* 0x010fe80000000800 */
[----:B---3--:R0:W-:Y:S04]  /*3620*/  STS [R135+0x80], R0 ;  /* 0x0000800087007388 */ /* 0x0081e80000000800 */
[----:B--2---:R1:W-:Y:S01]  /*3630*/  STS [R134+0x100], R65 ;  /* 0x0001004186007388 */ /* 0x0043e20000000800 */
[----:B0-----:R-:W-:-:S03]  /*3640*/  HFMA2.MMA R0, -RZ, RZ, 0, 0 ;  /* 0x00000000ff007435 */ /* 0x001fc600000001ff */
[----:B------:R-:W-:Y:S04]  /*3650*/  STS [R133+0x180], R62 ;  /* 0x0001803e85007388 */ /* 0x000fe80000000800 */
[----:B------:R-:W-:Y:S04]  /*3660*/  STS [R132+0x200], R67 ;  /* 0x0002004384007388 */ /* 0x000fe80000000800 */
[----:B------:R-:W-:Y:S04]  /*3670*/  STS [R131+0x280], R64 ;  /* 0x0002804083007388 */ /* 0x000fe80000000800 */
[----:B------:R-:W-:Y:S04]  /*3680*/  STS [R130+0x300], R69 ;  /* 0x0003004582007388 */ /* 0x000fe80000000800 */
[----:B------:R0:W-:Y:S01]  /*3690*/  STS [R129+0x380], R66 ;  /* 0x0003804281007388 */ /* 0x0001e20000000800 */
[----:B------:R-:W-:-:S03]  /*36a0*/  NOP ;  /* 0x0000000000007918 */ /* 0x000fc60000000000 */
        /* <DEDUP_REMOVED lines=11> */
[----:B------:R-:W0:Y:S01]  /*3760*/  S2UR UR8, SR_CgaCtaId ;  /* 0x00000000000879c3 */ /* 0x000e220000008800 */
[----:B------:R-:W-:Y:S01]  /*3770*/  ISETP.NE.AND P1, PT, R170, RZ, PT ;  /* 0x000000ffaa00720c */ /* 0x000fe20003f25270 */
[----:B------:R-:W-:Y:S01]  /*3780*/  UMOV UR7, 0x400 ;  /* 0x0000040000077882 */ /* 0x000fe20000000000 */
[C---:B-1----:R-:W-:Y:S01]  /*3790*/  IADD3 R65, R152.reuse, 0x20, RZ ;  /* 0x0000002098417810 */ /* 0x042fe20007ffe0ff */
[----:B------:R-:W-:Y:S01]  /*37a0*/  VIADD R63, R152, 0x40 ;  /* 0x00000040983f7836 */ /* 0x000fe20000000000 */
[----:B------:R-:W-:-:S02]  /*37b0*/  ISETP.LT.OR P3, PT, R139, 0x2, P1 ;  /* 0x000000028b00780c */ /* 0x000fc40000f61670 */
[CC--:B------:R-:W-:Y:S01]  /*37c0*/  LEA.HI.SX32 R136, R152.reuse, R152.reuse, 0x1b ;  /* 0x0000009898887211 */ /* 0x0c0fe200078fdaff */
[C---:B0-----:R-:W-:Y:S01]  /*37d0*/  VIADD R129, R152.reuse, 0xc0 ;  /* 0x000000c098817836 */ /* 0x041fe20000000000 */
[----:B------:R-:W-:Y:S01]  /*37e0*/  LEA.HI.SX32 R65, R65, R152, 0x1b ;  /* 0x0000009841417211 */ /* 0x000fe200078fdaff */
[----:B------:R-:W-:Y:S01]  /*37f0*/  LDS R70, [R128+0x1c] ;  /* 0x00001c0080467984 */ /* 0x000fe20000000800 */
[----:B------:R-:W-:-:S03]  /*3800*/  IADD3 R169, R152, 0x60, RZ ;  /* 0x0000006098a97810 */ /* 0x000fc60007ffe0ff */
[----:B------:R-:W-:Y:S04]  /*3810*/  LDS R69, [R128] ;  /* 0x0000000080457984 */ /* 0x000fe80000000800 */
[----:B------:R-:W0:Y:S01]  /*3820*/  @!P3 LDC R164, c[0x0][0x21c] ;  /* 0x00008700ffa4bb82 */ /* 0x000e220000000800 */
[----:B------:R-:W-:Y:S01]  /*3830*/  LEA.HI.SX32 R63, R63, R152, 0x1b ;  /* 0x000000983f3f7211 */ /* 0x000fe200078fdaff */
[----:B------:R-:W-:Y:S01]  /*3840*/  LDS R68, [R128+0x4] ;  /* 0x0000040080447984 */ /* 0x000fe20000000800 */
[----:B------:R-:W-:Y:S01]  /*3850*/  ULEA UR7, UR8, UR7, 0x18 ;  /* 0x0000000708077291 */ /* 0x000fe2000f8ec03f */
[----:B------:R-:W-:Y:S02]  /*3860*/  IADD3 R55, R152, 0xe0, RZ ;  /* 0x000000e098377810 */ /* 0x000fe40007ffe0ff */
[----:B------:R-:W-:Y:S03]  /*3870*/  LDS R67, [R128+0x8] ;  /* 0x0000080080437984 */ /* 0x000fe60000000800 */
[----:B------:R-:W-:Y:S01]  /*3880*/  LEA R136, R136, UR7, 0x2 ;  /* 0x0000000788887c11 */ /* 0x000fe2000f8e10ff */
[----:B------:R-:W-:Y:S01]  /*3890*/  LDS R66, [R128+0xc] ;  /* 0x00000c0080427984 */ /* 0x000fe20000000800 */
[----:B------:R-:W-:-:S02]  /*38a0*/  LEA R135, R65, UR7, 0x2 ;  /* 0x0000000741877c11 */ /* 0x000fc4000f8e10ff */
[----:B------:R-:W-:Y:S01]  /*38b0*/  LEA R134, R63, UR7, 0x2 ;  /* 0x000000073f867c11 */ /* 0x000fe2000f8e10ff */
[----:B------:R-:W-:Y:S01]  /*38c0*/  LDS R65, [R128+0x10] ;  /* 0x0000100080417984 */ /* 0x000fe20000000800 */
[----:B------:R-:W-:-:S03]  /*38d0*/  LEA.HI.SX32 R129, R129, R152, 0x1b ;  /* 0x0000009881817211 */ /* 0x000fc600078fdaff */
[----:B------:R-:W-:Y:S01]  /*38e0*/  LDS R64, [R128+0x14] ;  /* 0x0000140080407984 */ /* 0x000fe20000000800 */
[----:B------:R-:W-:-:S03]  /*38f0*/  LEA.HI.SX32 R55, R55, R152, 0x1b ;  /* 0x0000009837377211 */ /* 0x000fc600078fdaff */
[----:B------:R-:W-:Y:S01]  /*3900*/  LDS R63, [R128+0x18] ;  /* 0x00001800803f7984 */ /* 0x000fe20000000800 */
[----:B------:R-:W-:Y:S01]  /*3910*/  FADD.FTZ R62, R119, R158 ;  /* 0x0000009e773e7221 */ /* 0x000fe20000010000 */
[----:B------:R-:W-:Y:S02]  /*3920*/  IADD3 R133, R152, 0x80, RZ ;  /* 0x0000008098857810 */ /* 0x000fe40007ffe0ff */
[----:B------:R-:W-:Y:S02]  /*3930*/  LEA R130, R129, UR7, 0x2 ;  /* 0x0000000781827c11 */ /* 0x000fe4000f8e10ff */
[----:B------:R-:W-:Y:S02]  /*3940*/  LEA.HI.SX32 R169, R169, R152, 0x1b ;  /* 0x00000098a9a97211 */ /* 0x000fe400078fdaff */
[----:B------:R-:W-:Y:S02]  /*3950*/  LEA R129, R55, UR7, 0x2 ;  /* 0x0000000737817c11 */ /* 0x000fe4000f8e10ff */
[----:B------:R-:W-:-:S02]  /*3960*/  ISETP.NE.AND P2, PT, R154, RZ, PT ;  /* 0x000000ff9a00720c */ /* 0x000fc40003f45270 */
[----:B------:R-:W-:Y:S02]  /*3970*/  LEA.HI.SX32 R132, R133, R152, 0x1b ;  /* 0x0000009885847211 */ /* 0x000fe400078fdaff */
[----:B------:R-:W-:Y:S02]  /*3980*/  LEA R133, R169, UR7, 0x2 ;  /* 0x00000007a9857c11 */ /* 0x000fe4000f8e10ff */
[----:B------:R-:W-:-:S04]  /*3990*/  IADD3 R131, R152, 0xa0, RZ ;  /* 0x000000a098837810 */ /* 0x000fc80007ffe0ff */
[----:B------:R-:W-:Y:S02]  /*39a0*/  LEA.HI.SX32 R131, R131, R152, 0x1b ;  /* 0x0000009883837211 */ /* 0x000fe400078fdaff */
[----:B------:R-:W-:Y:S02]  /*39b0*/  LEA R132, R132, UR7, 0x2 ;  /* 0x0000000784847c11 */ /* 0x000fe4000f8e10ff */
[----:B------:R-:W-:Y:S02]  /*39c0*/  LEA R131, R131, UR7, 0x2 ;  /* 0x0000000783837c11 */ /* 0x000fe4000f8e10ff */
[----:B------:R-:W-:Y:S02]  /*39d0*/  LEA R54, R86, R75, 0x8 ;  /* 0x0000004b56367211 */ /* 0x000fe400078e40ff */
[----:B------:R-:W-:Y:S01]  /*39e0*/  @P2 IADD3 R54, R154, 0x200, RZ ;  /* 0x000002009a362810 */ /* 0x000fe20007ffe0ff */
[--C-:B------:R-:W-:Y:S01]  /*39f0*/  FADD.FTZ R173, R118, R158.reuse ;  /* 0x0000009e76ad7221 */ /* 0x100fe20000010000 */
[--C-:B------:R-:W-:Y:S01]  /*3a00*/  FADD.FTZ R168, R117, R158.reuse ;  /* 0x0000009e75a87221 */ /* 0x100fe20000010000 */
[--C-:B------:R-:W-:Y:S01]  /*3a10*/  FADD.FTZ R171, R116, R158.reuse ;  /* 0x0000009e74ab7221 */ /* 0x100fe20000010000 */
[----:B------:R-:W-:Y:S01]  /*3a20*/  HFMA2.MMA R172, -RZ, RZ, 0, 0 ;  /* 0x00000000ffac7435 */ /* 0x000fe200000001ff */
[--C-:B------:R-:W-:Y:S01]  /*3a30*/  FADD.FTZ R166, R115, R158.reuse ;  /* 0x0000009e73a67221 */ /* 0x100fe20000010000 */
[----:B------:R-:W-:Y:S01]  /*3a40*/  FADD.FTZ R169, R114, R158 ;  /* 0x0000009e72a97221 */ /* 0x000fe20000010000 */
[----:B------:R-:W-:Y:S01]  /*3a50*/  BSSY B0, `(.L_x_9253) ;  /* 0x000004e000007945 */ /* 0x000fe20003800000 */
[----:B------:R-:W-:Y:S01]  /*3a60*/  FMUL.FTZ R190, R125, R76 ;  /* 0x0000004c7dbe7220 */ /* 0x000fe20000410000 */
[----:B------:R-:W-:Y:S01]  /*3a70*/  FMUL.FTZ R198, R123, R78 ;  /* 0x0000004e7bc67220 */ /* 0x000fe20000410000 */
[----:B------:R-:W-:Y:S01]  /*3a80*/  FMUL.FTZ R194, R121, R80 ;  /* 0x0000005079c27220 */ /* 0x000fe20000410000 */
[----:B--2---:R1:W-:Y:S04]  /*3a90*/  STS [R136+0x420], R57 ;  /* 0x0004203988007388 */ /* 0x0043e80000000800 */
[----:B---3--:R2:W-:Y:S01]  /*3aa0*/  STS [R135+0x4a0], R0 ;  /* 0x0004a00087007388 */ /* 0x0085e20000000800 */
[----:B-1----:R-:W-:Y:S01]  /*3ab0*/  FMUL.FTZ R57, R71, 1.4426950216293334961 ;  /* 0x3fb8aa3b47397820 */ /* 0x002fe20000410000 */
[----:B--2---:R-:W-:-:S05]  /*3ac0*/  @!P3 IADD3 R0, R139, -0x2, RZ ;  /* 0xfffffffe8b00b810 */ /* 0x004fca0007ffe0ff */
[----:B0-----:R-:W-:Y:S02]  /*3ad0*/  @!P3 IMAD R55, R0, R164, R75 ;  /* 0x000000a40037b224 */ /* 0x001fe400078e024b */
[----:B------:R-:W-:Y:S01]  /*3ae0*/  FMUL.FTZ R0, R57, R62 ;  /* 0x0000003e39007220 */ /* 0x000fe20000410000 */
[----:B----4-:R-:W-:Y:S04]  /*3af0*/  STS [R134+0x520], R59 ;  /* 0x0005203b86007388 */ /* 0x010fe80000000800 */
[----:B------:R0:W-:Y:S01]  /*3b00*/  STS [R133+0x5a0], R56 ;  /* 0x0005a03885007388 */ /* 0x0001e20000000800 */
[----:B------:R-:W1:Y:S01]  /*3b10*/  MUFU.EX2 R0, R0 ;  /* 0x0000000000007308 */ /* 0x000e620000000800 */
[----:B0-----:R-:W-:Y:S02]  /*3b20*/  IMAD.SHL.U32 R56, R152, 0x8, RZ ;  /* 0x0000000898387824 */ /* 0x001fe400078e00ff */
[----:B------:R-:W-:Y:S03]  /*3b30*/  STS [R132+0x620], R61 ;  /* 0x0006203d84007388 */ /* 0x000fe60000000800 */
[----:B------:R-:W-:Y:S01]  /*3b40*/  LEA.HI.SX32 R56, R56, R56, 0x1b ;  /* 0x0000003838387211 */ /* 0x000fe200078fdaff */
[----:B------:R0:W-:Y:S01]  /*3b50*/  STS [R131+0x6a0], R58 ;  /* 0x0006a03a83007388 */ /* 0x0001e20000000800 */
[----:B------:R-:W-:-:S02]  /*3b60*/  LEA R59, R54, UR7, 0x2 ;  /* 0x00000007363b7c11 */ /* 0x000fc4000f8e10ff */
[----:B------:R-:W-:Y:S01]  /*3b70*/  LEA R128, R56, UR7, 0x2 ;  /* 0x0000000738807c11 */ /* 0x000fe2000f8e10ff */
        /* <DEDUP_REMOVED lines=8> */
[----:B------:R-:W2:Y:S04]  /*3c00*/  LDS R193, [R128+0x434] ;  /* 0x0004340080c17984 */ /* 0x000ea80000000800 */
[----:B------:R-:W3:Y:S04]  /*3c10*/  LDS R176, [R128+0x438] ;  /* 0x0004380080b07984 */ /* 0x000ee80000000800 */
[----:B------:R-:W4:Y:S04]  /*3c20*/  LDS R189, [R128+0x43c] ;  /* 0x00043c0080bd7984 */ /* 0x000f280000000800 */
[----:B-1----:R1:W-:Y:S01]  /*3c30*/  STS [R59+0x12b8], R0 ;  /* 0x0012b8003b007388 */ /* 0x0023e20000000800 */
[C---:B------:R-:W-:Y:S01]  /*3c40*/  FMUL.FTZ R181, R57.reuse, R173 ;  /* 0x000000ad39b57220 */ /* 0x040fe20000410000 */
[C---:B------:R-:W-:Y:S01]  /*3c50*/  FMUL.FTZ R183, R57.reuse, R168 ;  /* 0x000000a839b77220 */ /* 0x040fe20000410000 */
[----:B------:R-:W-:-:S04]  /*3c60*/  FMUL.FTZ R179, R57, R171 ;  /* 0x000000ab39b37220 */ /* 0x000fc80000410000 */
[----:B------:R-:W0:Y:S01]  /*3c70*/  MUFU.EX2 R181, R181 ;  /* 0x000000b500b57308 */ /* 0x000e220000000800 */
[----:B------:R-:W-:Y:S01]  /*3c80*/  @!P3 IMAD.WIDE R54, R55, 0x8, R10 ;  /* 0x000000083736b825 */ /* 0x000fe200078e020a */
[----:B------:R-:W-:Y:S06]  /*3c90*/  BAR.SYNC.DEFER_BLOCKING 0x0 ;  /* 0x0000000000007b1d */ /* 0x000fec0000010000 */
[----:B------:R-:W1:Y:S08]  /*3ca0*/  MUFU.EX2 R183, R183 ;  /* 0x000000b700b77308 */ /* 0x000e700000000800 */
[----:B------:R-:W2:Y:S01]  /*3cb0*/  MUFU.EX2 R179, R179 ;  /* 0x000000b300b37308 */ /* 0x000ea20000000800 */
[----:B0-----:R-:W-:Y:S01]  /*3cc0*/  FMUL.FTZ R56, R0, R181 ;  /* 0x000000b500387220 */ /* 0x001fe20000410000 */
[----:B------:R0:W5:Y:S01]  /*3cd0*/  @!P3 LDG.E R172, desc[UR10][R54.64+0x4] ;  /* 0x0000040a36acb981 */ /* 0x000162000c1e1900 */
[----:B------:R-:W-:-:S02]  /*3ce0*/  ISETP.NE.AND P3, PT, R154, 0x1f, PT ;  /* 0x0000001f9a00780c */ /* 0x000fc40003f65270 */
[----:B-1----:R-:W-:-:S04]  /*3cf0*/  FMUL.FTZ R56, R183, R56 ;  /* 0x00000038b7387220 */ /* 0x002fc80000410000 */
[----:B--2---:R-:W-:Y:S01]  /*3d00*/  FMUL.FTZ R58, R179, R56 ;  /* 0x00000038b33a7220 */ /* 0x004fe20000410000 */
[----:B------:R-:W-:-:S06]  /*3d10*/  FMUL.FTZ R178, R104, R193 ;  /* 0x000000c168b27220 */ /* 0x000fcc0000410000 */
[----:B------:R-:W-:-:S05]  /*3d20*/  @P3 LEA R56, R154, UR7, 0x2 ;  /* 0x000000079a383c11 */ /* 0x000fca000f8e10ff */
[----:B------:R1:W2:Y:S01]  /*3d30*/  @P3 LDS R193, [R56+0x1abc] ;  /* 0x001abc0038c13984 */ /* 0x0002a20000000800 */
[--C-:B------:R-:W-:Y:S01]  /*3d40*/  FADD.FTZ R167, R112, R158.reuse ;  /* 0x0000009e70a77221 */ /* 0x100fe20000010000 */
[----:B------:R-:W-:Y:S01]  /*3d50*/  FMUL.FTZ R175, R57, R166 ;  /* 0x000000a639af7220 */ /* 0x000fe20000410000 */
[----:B------:R-:W-:Y:S02]  /*3d60*/  FADD.FTZ R164, R113, R158 ;  /* 0x0000009e71a47221 */ /* 0x000fe40000010000 */
[C---:B------:R-:W-:Y:S01]  /*3d70*/  FMUL.FTZ R185, R57.reuse, R167 ;  /* 0x000000a739b97220 */ /* 0x040fe20000410000 */
[C---:B------:R-:W-:Y:S01]  /*3d80*/  FMUL.FTZ R177, R57.reuse, R169 ;  /* 0x000000a939b17220 */ /* 0x040fe20000410000 */
[----:B------:R-:W-:Y:S01]  /*3d90*/  FMUL.FTZ R187, R57, R164 ;  /* 0x000000a439bb7220 */ /* 0x000fe20000410000 */
[----:B------:R-:W1:Y:S08]  /*3da0*/  MUFU.EX2 R175, R175 ;  /* 0x000000af00af7308 */ /* 0x000e700000000800 */
[----:B------:R-:W1:Y:S08]  /*3db0*/  MUFU.EX2 R185, R185 ;  /* 0x000000b900b97308 */ /* 0x000e700000000800 */
[----:B------:R-:W2:Y:S08]  /*3dc0*/  MUFU.EX2 R177, R177 ;  /* 0x000000b100b17308 */ /* 0x000eb00000000800 */
[----:B------:R-:W2:Y:S01]  /*3dd0*/  MUFU.EX2 R187, R187 ;  /* 0x000000bb00bb7308 */ /* 0x000ea20000000800 */
[----:B0-----:R-:W-:Y:S01]  /*3de0*/  FMUL.FTZ R54, R126, R72 ;  /* 0x000000487e367220 */ /* 0x001fe20000410000 */
[----:B---3--:R-:W-:Y:S01]  /*3df0*/  FMUL.FTZ R176, R103, R176 ;  /* 0x000000b067b07220 */ /* 0x008fe20000410000 */
[----:B----4-:R-:W-:Y:S01]  /*3e00*/  FMUL.FTZ R174, R102, R189 ;  /* 0x000000bd66ae7220 */ /* 0x010fe20000410000 */
[----:B------:R-:W-:Y:S01]  /*3e10*/  FMUL.FTZ R61, R127, R74 ;  /* 0x0000004a7f3d7220 */ /* 0x000fe20000410000 */
[----:B------:R-:W-:Y:S01]  /*3e20*/  FMUL.FTZ R59, R124, R77 ;  /* 0x0000004d7c3b7220 */ /* 0x000fe20000410000 */
[----:B------:R-:W-:Y:S01]  /*3e30*/  FMUL.FTZ R57, R122, R79 ;  /* 0x0000004f7a397220 */ /* 0x000fe20000410000 */
[----:B------:R-:W-:Y:S01]  /*3e40*/  FMUL.FTZ R55, R120, R81 ;  /* 0x0000005178377220 */ /* 0x000fe20000410000 */
[----:B-1----:R-:W-:Y:S01]  /*3e50*/  FMUL.FTZ R58, R175, R58 ;  /* 0x0000003aaf3a7220 */ /* 0x002fe20000410000 */
[----:B------:R-:W-:Y:S01]  /*3e60*/  FMUL.FTZ R189, R69, R54 ;  /* 0x0000003645bd7220 */ /* 0x000fe20000410000 */
[----:B------:R-:W-:Y:S01]  /*3e70*/  FFMA.FTZ R60, R185, R174, R176 ;  /* 0x000000aeb93c7223 */ /* 0x000fe200000100b0 */
[----:B------:R-:W-:Y:S06]  /*3e80*/  @P3 BRA `(.L_x_9254) ;  /* 0x0000000000283947 */ /* 0x000fec0003800000 */
[----:B------:R-:W-:Y:S02]  /*3e90*/  ISETP.NE.AND P4, PT, R139, R84, PT ;  /* 0x000000548b00720c */ /* 0x000fe40003f85270 */
[----:B--2---:R-:W-:-:S11]  /*3ea0*/  MOV R193, 0x3f800000 ;  /* 0x3f80000000c17802 */ /* 0x004fd60000000f00 */
[----:B------:R-:W-:Y:S05]  /*3eb0*/  @!P4 BRA `(.L_x_9254) ;  /* 0x00000000001cc947 */ /* 0x000fea0003800000 */
[----:B------:R-:W-:-:S05]  /*3ec0*/  VIADD R193, R84, -UR4 ;  /* 0x8000000454c17c36 */ /* 0x000fca0008000000 */
[----:B------:R-:W-:-:S04]  /*3ed0*/  LEA.HI R54, R193, R193, RZ, 0x1 ;  /* 0x000000c1c1367211 */ /* 0x000fc800078f08ff */
[----:B------:R-:W-:-:S04]  /*3ee0*/  LOP3.LUT R54, R54, 0xfffffe, RZ, 0xc0, !PT ;  /* 0x00fffffe36367812 */ /* 0x000fc800078ec0ff */
[----:B------:R-:W-:-:S04]  /*3ef0*/  IADD3 R54, -R54, R193, RZ ;  /* 0x000000c136367210 */ /* 0x000fc80007ffe1ff */
[----:B------:R-:W-:-:S04]  /*3f00*/  LEA R54, R54, R75, 0x8 ;  /* 0x0000004b36367211 */ /* 0x000fc800078e40ff */
[----:B------:R-:W-:-:S05]  /*3f10*/  LEA R54, R54, UR7, 0x2 ;  /* 0x0000000736367c11 */ /* 0x000fca000f8e10ff */
[----:B------:R0:W1:Y:S02]  /*3f20*/  LDS R193, [R54+0x12b8] ;  /* 0x0012b80036c17984 */ /* 0x0000640000000800 */
.L_x_9254:
[----:B------:R-:W-:Y:S05]  /*3f30*/  BSYNC B0 ;  /* 0x0000000000007941 */ /* 0x000fea0003800000 */
.L_x_9253:
[----:B012---:R-:W-:Y:S01]  /*3f40*/  FMUL.FTZ R54, R185, R193 ;  /* 0x000000c1b9367220 */ /* 0x007fe20000410000 */
        /* <DEDUP_REMOVED lines=27> */
[----:B------:R-:W0:Y:S01]  /*4100*/  SHFL.DOWN PT, R56, R197, 0x1, 0x1f ;  /* 0x08201f00c5387f89 */ /* 0x000e2200000e0000 */
[C---:B------:R-:W-:Y:S01]  /*4110*/  FMUL.FTZ R58, R177.reuse, R58 ;  /* 0x0000003ab13a7220 */ /* 0x040fe20000410000 */
[----:B------:R-:W-:Y:S01]  /*4120*/  FFMA.FTZ R54, R177, R54, R200 ;  /* 0x00000036b1367223 */ /* 0x000fe200000100c8 */
[----:B------:R-:W-:Y:S01]  /*4130*/  FMUL.FTZ R196, R70, R55 ;  /* 0x0000003746c47220 */ /* 0x000fe20000410000 */
[----:B------:R-:W1:Y:S01]  /*4140*/  SHFL.DOWN PT, R57, R208, 0x1, 0x1f ;  /* 0x08201f00d0397f89 */ /* 0x000e6200000e0000 */
[C---:B------:R-:W-:Y:S01]  /*4150*/  FMUL.FTZ R58, R187.reuse, R58 ;  /* 0x0000003abb3a7220 */ /* 0x040fe20000410000 */
[----:B------:R-:W-:Y:S01]  /*4160*/  FFMA.FTZ R54, R187, R54, R194 ;  /* 0x00000036bb367223 */ /* 0x000fe200000100c2 */
[----:B------:R-:W-:Y:S01]  /*4170*/  ISETP.NE.AND P4, PT, R170, 0x1f, PT ;  /* 0x0000001faa00780c */ /* 0x000fe20003f85270 */
[----:B-----5:R2:W-:Y:S01]  /*4180*/  SHFL.IDX PT, R206, R172, RZ, 0x1f ;  /* 0x00001fffacce7589 */ /* 0x0205e200000e0000 */
[C---:B------:R-:W-:Y:S01]  /*4190*/  FMUL.FTZ R204, R185.reuse, R58 ;  /* 0x0000003ab9cc7220 */ /* 0x040fe20000410000 */
[----:B------:R-:W-:Y:S01]  /*41a0*/  FFMA.FTZ R195, R185, R54, R196 ;  /* 0x00000036b9c37223 */ /* 0x000fe200000100c4 */
[----:B------:R-:W-:Y:S01]  /*41b0*/  ISETP.GE.OR P1, PT, R139, UR20, P1 ;  /* 0x000000148b007c0c */ /* 0x000fe20008f26670 */
[----:B------:R-:W-:Y:S01]  /*41c0*/  BSSY B0, `(.L_x_9255) ;  /* 0x00000d5000007945 */ /* 0x000fe20003800000 */
[----:B------:R-:W-:Y:S01]  /*41d0*/  SHF.R.S32.HI R203, RZ, 0x1f, R163 ;  /* 0x0000001fffcb7819 */ /* 0x000fe200000114a3 */
[----:B------:R-:W-:Y:S01]  /*41e0*/  SHFL.UP PT, R55, R204, 0x1, RZ ;  /* 0x04200000cc377989 */ /* 0x000fe200000e00ff */
[----:B------:R-:W-:-:S02]  /*41f0*/  ISETP.NE.AND P5, PT, R154, RZ, PT ;  /* 0x000000ff9a00720c */ /* 0x000fc40003fa5270 */
[----:B------:R-:W-:Y:S01]  /*4200*/  IADD3 R207, R154, 0xe0, RZ ;  /* 0x000000e09acf7810 */ /* 0x000fe20007ffe0ff */
[----:B------:R-:W3:Y:S01]  /*4210*/  SHFL.UP PT, R54, R195, 0x1, RZ ;  /* 0x04200000c3367989 */ /* 0x000ee200000e00ff */
[----:B--2---:R-:W-:Y:S02]  /*4220*/  IMAD R172, R203, UR22, RZ ;  /* 0x00000016cbac7c24 */ /* 0x004fe4000f8e02ff */
[----:B0-----:R-:W-:-:S03]  /*4230*/  @P4 FFMA.FTZ R197, R208, R56, R197 ;  /* 0x00000038d0c54223 */ /* 0x001fc600000100c5 */
[----:B------:R-:W-:Y:S01]  /*4240*/  @!P1 LEA R58, R75, UR7, 0x3 ;  /* 0x000000074b3a9c11 */ /* 0x000fe2000f8e18ff */
[----:B-1----:R-:W-:Y:S01]  /*4250*/  @P4 FMUL.FTZ R208, R208, R57 ;  /* 0x00000039d0d04220 */ /* 0x002fe20000410000 */
[----:B------:R-:W-:Y:S01]  /*4260*/  ISETP.GE.AND P4, PT, R152, 0x1, PT ;  /* 0x000000019800780c */ /* 0x000fe20003f86270 */
[----:B------:R-:W0:Y:S04]  /*4270*/  SHFL.DOWN PT, R56, R197, 0x2, 0x1f ;  /* 0x08401f00c5387f89 */ /* 0x000e2800000e0000 */
[----:B------:R-:W1:Y:S08]  /*4280*/  SHFL.DOWN PT, R57, R208, 0x2, 0x1f ;  /* 0x08401f00d0397f89 */ /* 0x000e7000000e0000 */
[C---:B---3--:R-:W-:Y:S01]  /*4290*/  @P4 FFMA.FTZ R195, R204.reuse, R54, R195 ;  /* 0x00000036ccc34223 */ /* 0x048fe200000100c3 */
[----:B------:R-:W-:Y:S01]  /*42a0*/  @P4 FMUL.FTZ R204, R204, R55 ;  /* 0x00000037cccc4220 */ /* 0x000fe20000410000 */
[----:B------:R-:W-:-:S03]  /*42b0*/  ISETP.GE.U32.AND P4, PT, R170, 0x1e, PT ;  /* 0x0000001eaa00780c */ /* 0x000fc60003f86070 */
[----:B------:R-:W2:Y:S04]  /*42c0*/  SHFL.UP PT, R54, R195, 0x2, RZ ;  /* 0x04400000c3367989 */ /* 0x000ea800000e00ff */
[----:B------:R-:W3:Y:S06]  /*42d0*/  SHFL.UP PT, R55, R204, 0x2, RZ ;  /* 0x04400000cc377989 */ /* 0x000eec00000e00ff */
[C---:B0-----:R-:W-:Y:S01]  /*42e0*/  @!P4 FFMA.FTZ R197, R208.reuse, R56, R197 ;  /* 0x00000038d0c5c223 */ /* 0x041fe200000100c5 */
[----:B-1----:R-:W-:Y:S01]  /*42f0*/  @!P4 FMUL.FTZ R208, R208, R57 ;  /* 0x00000039d0d0c220 */ /* 0x002fe20000410000 */
[----:B------:R-:W-:-:S03]  /*4300*/  ISETP.GE.AND P4, PT, R152, 0x2, PT ;  /* 0x000000029800780c */ /* 0x000fc60003f86270 */
[----:B------:R-:W0:Y:S04]  /*4310*/  SHFL.DOWN PT, R56, R197, 0x4, 0x1f ;  /* 0x08801f00c5387f89 */ /* 0x000e2800000e0000 */
[----:B------:R-:W1:Y:S06]  /*4320*/  SHFL.DOWN PT, R57, R208, 0x4, 0x1f ;  /* 0x08801f00d0397f89 */ /* 0x000e6c00000e0000 */
[C---:B--2---:R-:W-:Y:S01]  /*4330*/  @P4 FFMA.FTZ R195, R204.reuse, R54, R195 ;  /* 0x00000036ccc34223 */ /* 0x044fe200000100c3 */
[----:B---3--:R-:W-:Y:S01]  /*4340*/  @P4 FMUL.FTZ R204, R204, R55 ;  /* 0x00000037cccc4220 */ /* 0x008fe20000410000 */
        /* <DEDUP_REMOVED lines=10> */
[----:B------:R-:W-:Y:S01]  /*43f0*/  ISETP.GE.U32.AND P4, PT, R170, 0x18, PT ;  /* 0x00000018aa00780c */ /* 0x000fe20003f86070 */
[----:B------:R-:W-:Y:S01]  /*4400*/  IMAD.MOV.U32 R54, RZ, RZ, 0x3f800000 ;  /* 0x3f800000ff367424 */ /* 0x000fe200078e00ff */
[----:B------:R-:W-:Y:S01]  /*4410*/  MOV R55, RZ ;  /* 0x000000ff00377202 */ /* 0x000fe20000000f00 */
[----:B------:R-:W2:Y:S04]  /*4420*/  SHFL.UP PT, R56, R195, 0x8, RZ ;  /* 0x05000000c3387989 */ /* 0x000ea800000e00ff */
[----:B------:R-:W3:Y:S04]  /*4430*/  SHFL.UP PT, R57, R204, 0x8, RZ ;  /* 0x05000000cc397989 */ /* 0x000ee800000e00ff */
[----:B------:R4:W-:Y:S01]  /*4440*/  @!P1 LDS.64 R54, [R58+0x1b38] ;  /* 0x001b38003a369984 */ /* 0x0009e20000000a00 */
[----:B------:R-:W-:Y:S01]  /*4450*/  ISETP.GE.AND P1, PT, R152, 0x8, PT ;  /* 0x000000089800780c */ /* 0x000fe20003f26270 */
[C---:B0-----:R-:W-:Y:S01]  /*4460*/  @!P4 FFMA.FTZ R197, R208.reuse, R60, R197 ;  /* 0x0000003cd0c5c223 */ /* 0x041fe200000100c5 */
[----:B-1----:R-:W-:Y:S01]  /*4470*/  @!P4 FMUL.FTZ R208, R208, R59 ;  /* 0x0000003bd0d0c220 */ /* 0x002fe20000410000 */
[----:B------:R-:W-:-:S03]  /*4480*/  ISETP.GE.U32.AND P4, PT, R170, 0x10, PT ;  /* 0x00000010aa00780c */ /* 0x000fc60003f86070 */
[----:B------:R-:W0:Y:S01]  /*4490*/  SHFL.DOWN PT, R60, R197, 0x10, 0x1f ;  /* 0x0a001f00c53c7f89 */ /* 0x000e2200000e0000 */
[----:B----4-:R-:W-:-:S03]  /*44a0*/  IMAD R58, R44, UR15, RZ ;  /* 0x0000000f2c3a7c24 */ /* 0x010fc6000f8e02ff */
[----:B------:R-:W1:Y:S01]  /*44b0*/  SHFL.DOWN PT, R59, R208, 0x10, 0x1f ;  /* 0x0a001f00d03b7f89 */ /* 0x000e6200000e0000 */
[----:B------:R-:W-:Y:S02]  /*44c0*/  IMAD R61, R45, UR14, R58 ;  /* 0x0000000e2d3d7c24 */ /* 0x000fe4000f8e023a */
[C---:B--2---:R-:W-:Y:S01]  /*44d0*/  @P1 FFMA.FTZ R195, R204.reuse, R56, R195 ;  /* 0x00000038ccc31223 */ /* 0x044fe200000100c3 */
[----:B---3--:R-:W-:-:S04]  /*44e0*/  @P1 FMUL.FTZ R204, R204, R57 ;  /* 0x00000039cccc1220 */ /* 0x008fc80000410000 */
[----:B------:R-:W2:Y:S01]  /*44f0*/  SHFL.UP PT, R56, R195, 0x10, RZ ;  /* 0x06000000c3387989 */ /* 0x000ea200000e00ff */
[----:B------:R-:W-:-:S03]  /*4500*/  ISETP.GE.AND P1, PT, R152, 0x10, PT ;  /* 0x000000109800780c */ /* 0x000fc60003f26270 */
[----:B------:R-:W3:Y:S01]  /*4510*/  SHFL.UP PT, R57, R204, 0x10, RZ ;  /* 0x06000000cc397989 */ /* 0x000ee200000e00ff */
[----:B0-----:R-:W-:Y:S01]  /*4520*/  @!P4 FFMA.FTZ R197, R208, R60, R197 ;  /* 0x0000003cd0c5c223 */ /* 0x001fe200000100c5 */
[----:B------:R-:W-:Y:S02]  /*4530*/  IMAD R60, R46, UR15, RZ ;  /* 0x0000000f2e3c7c24 */ /* 0x000fe4000f8e02ff */
[----:B-1----:R-:W-:Y:S02]  /*4540*/  @!P4 FMUL.FTZ R208, R208, R59 ;  /* 0x0000003bd0d0c220 */ /* 0x002fe40000410000 */
[----:B------:R-:W-:Y:S01]  /*4550*/  SHFL.DOWN PT, R201, R197, 0x1, 0x1f ;  /* 0x08201f00c5c97f89 */ /* 0x000fe200000e0000 */
[----:B------:R-:W-:-:S03]  /*4560*/  IMAD R205, R47, UR14, R60 ;  /* 0x0000000e2fcd7c24 */ /* 0x000fc6000f8e023c */
[----:B------:R-:W-:Y:S04]  /*4570*/  SHFL.IDX PT, R199, R55, RZ, 0x1f ;  /* 0x00001fff37c77589 */ /* 0x000fe800000e0000 */
[----:B------:R-:W0:Y:S01]  /*4580*/  SHFL.DOWN PT, R210, R208, 0x1, 0x1f ;  /* 0x08201f00d0d27f89 */ /* 0x000e2200000e0000 */
[C---:B--2---:R-:W-:Y:S01]  /*4590*/  @P1 FFMA.FTZ R195, R204.reuse, R56, R195 ;  /* 0x00000038ccc31223 */ /* 0x044fe200000100c3 */
[----:B------:R-:W-:Y:S02]  /*45a0*/  MOV R56, R154 ;  /* 0x0000009a00387202 */ /* 0x000fe40000000f00 */
[----:B------:R-:W-:Y:S01]  /*45b0*/  SHFL.IDX PT, R197, R197, RZ, 0x1f ;  /* 0x00001fffc5c57589 */ /* 0x000fe200000e0000 */
[----:B---3--:R-:W-:Y:S01]  /*45c0*/  @P1 FMUL.FTZ R204, R204, R57 ;  /* 0x00000039cccc1220 */ /* 0x008fe20000410000 */
[----:B------:R-:W-:-:S02]  /*45d0*/  HFMA2.MMA R57, -RZ, RZ, 0, 0 ;  /* 0x00000000ff397435 */ /* 0x000fc400000001ff */
[----:B------:R-:W-:Y:S04]  /*45e0*/  SHFL.UP PT, R195, R195, 0x1, RZ ;  /* 0x04200000c3c37989 */ /* 0x000fe800000e00ff */
[----:B------:R-:W1:Y:S02]  /*45f0*/  SHFL.UP PT, R204, R204, 0x1, RZ ;  /* 0x04200000cccc7989 */ /* 0x000e6400000e00ff */
[--C-:B------:R-:W-:Y:S02]  /*4600*/  IMAD.WIDE.U32 R58, R44, UR14, R56.reuse ;  /* 0x0000000e2c3a7c25 */ /* 0x100fe4000f8e0038 */
[----:B------:R-:W2:Y:S02]  /*4610*/  SHFL.IDX PT, R208, R208, RZ, 0x1f ;  /* 0x00001fffd0d07589 */ /* 0x000ea400000e0000 */
[----:B------:R-:W-:Y:S01]  /*4620*/  IMAD.WIDE.U32 R56, R46, UR14, R56 ;  /* 0x0000000e2e387c25 */ /* 0x000fe2000f8e0038 */
[----:B------:R-:W-:-:S02]  /*4630*/  IADD3 R61, R59, R61, RZ ;  /* 0x0000003d3b3d7210 */ /* 0x000fc40007ffe0ff */
[----:B------:R-:W-:Y:S01]  /*4640*/  MOV R60, R58 ;  /* 0x0000003a003c7202 */ /* 0x000fe20000000f00 */
[----:B0-----:R-:W-:Y:S01]  /*4650*/  @P3 FFMA.FTZ R199, R210, R199, R201 ;  /* 0x000000c7d2c73223 */ /* 0x001fe200000100c9 */
[----:B------:R-:W-:Y:S01]  /*4660*/  IMAD.IADD R59, R57, 0x1, R205 ;  /* 0x00000001393b7824 */ /* 0x000fe200078e02cd */
[----:B------:R-:W-:Y:S01]  /*4670*/  MOV R58, R56 ;  /* 0x00000038003a7202 */ /* 0x000fe20000000f00 */
[----:B------:R-:W-:Y:S02]  /*4680*/  IMAD R57, R163, UR23, R172 ;  /* 0x00000017a3397c24 */ /* 0x000fe4000f8e02ac */
[----:B------:R-:W-:Y:S01]  /*4690*/  FFMA.FTZ R174, R199, R193, R174 ;  /* 0x000000c1c7ae7223 */ /* 0x000fe200000100ae */
[----:B------:R-:W-:Y:S01]  /*46a0*/  IMAD.WIDE.U32 R60, R163, UR22, R60 ;  /* 0x00000016a33c7c25 */ /* 0x000fe2000f8e003c */
[----:B------:R-:W-:-:S03]  /*46b0*/  IADD3 R205, R154, 0xc0, RZ ;  /* 0x000000c09acd7810 */ /* 0x000fc60007ffe0ff */
[----:B------:R-:W-:Y:S01]  /*46c0*/  FFMA.FTZ R172, R185, R174, R176 ;  /* 0x000000aeb9ac7223 */ /* 0x000fe200000100b0 */
[----:B------:R-:W-:Y:S01]  /*46d0*/  IMAD.WIDE.U32 R58, R163, UR24, R58 ;  /* 0x00000018a33a7c25 */ /* 0x000fe2000f8e003a */
[----:B------:R-:W-:-:S03]  /*46e0*/  IADD3 R56, P1, R2, R60, RZ ;  /* 0x0000003c02387210 */ /* 0x000fc60007f3e0ff */
[----:B------:R-:W-:Y:S01]  /*46f0*/  FFMA.FTZ R176, R187, R172, R178 ;  /* 0x000000acbbb07223 */ /* 0x000fe200000100b2 */
[----:B-1----:R-:W-:Y:S01]  /*4700*/  @P2 FFMA.FTZ R206, R204, R206, R195 ;  /* 0x000000ceccce2223 */ /* 0x002fe200000100c3 */
[----:B------:R-:W-:Y:S01]  /*4710*/  IMAD R60, R203, UR24, RZ ;  /* 0x00000018cb3c7c24 */ /* 0x000fe2000f8e02ff */
[----:B------:R-:W-:Y:S01]  /*4720*/  IADD3.X R57, R3, R61, R57, P1, !PT ;  /* 0x0000003d03397210 */ /* 0x000fe20000ffe439 */
[----:B------:R-:W-:Y:S01]  /*4730*/  FFMA.FTZ R178, R177, R176, R184 ;  /* 0x000000b0b1b27223 */ /* 0x000fe200000100b8 */
[----:B------:R-:W-:Y:S01]  /*4740*/  FFMA.FTZ R206, R0, R206, R189 ;  /* 0x000000ce00ce7223 */ /* 0x000fe200000100bd */
[----:B------:R-:W-:Y:S02]  /*4750*/  IMAD R61, R163, UR25, R60 ;  /* 0x00000019a33d7c24 */ /* 0x000fe4000f8e023c */
[C---:B--2---:R-:W-:Y:S01]  /*4760*/  FFMA.FTZ R55, R208.reuse, R55, R197 ;  /* 0x00000037d0377223 */ /* 0x044fe200000100c5 */
[----:B------:R-:W-:Y:S01]  /*4770*/  FFMA.FTZ R180, R175, R178, R180 ;  /* 0x000000b2afb47223 */ /* 0x000fe200000100b4 */
[----:B------:R-:W-:Y:S01]  /*4780*/  FMUL.FTZ R54, R208, R54 ;  /* 0x00000036d0367220 */ /* 0x000fe20000410000 */
[----:B------:R-:W-:Y:S01]  /*4790*/  @!P5 LEA R0, R75, UR7, 0x3 ;  /* 0x000000074b00dc11 */ /* 0x000fe2000f8e18ff */
[----:B------:R-:W-:Y:S01]  /*47a0*/  FFMA.FTZ R209, R181, R206, R182 ;  /* 0x000000ceb5d17223 */ /* 0x000fe200000100b6 */
[----:B------:R-:W-:Y:S01]  /*47b0*/  FFMA.FTZ R188, R179, R180, R188 ;  /* 0x000000b4b3bc7223 */ /* 0x000fe200000100bc */
[----:B------:R-:W-:Y:S01]  /*47c0*/  IADD3 R58, P1, R2, R58, RZ ;  /* 0x0000003a023a7210 */ /* 0x000fe20007f3e0ff */
[----:B------:R-:W-:Y:S01]  /*47d0*/  FMUL.FTZ R199, R176, R169 ;  /* 0x000000a9b0c77220 */ /* 0x000fe20000410000 */
[----:B------:R0:W-:Y:S01]  /*47e0*/  @!P5 STS.64 [R0+0x1b38], R54 ;  /* 0x001b38360000d388 */ /* 0x0001e20000000a00 */
[----:B------:R-:W-:Y:S01]  /*47f0*/  FFMA.FTZ R186, R183, R188, R186 ;  /* 0x000000bcb7ba7223 */ /* 0x000fe200000100ba */
[----:B------:R-:W-:Y:S01]  /*4800*/  IADD3.X R59, R3, R59, R61, P1, !PT ;  /* 0x0000003b033b7210 */ /* 0x000fe20000ffe43d */
[----:B------:R-:W-:Y:S01]  /*4810*/  FFMA.FTZ R211, R183, R209, R190 ;  /* 0x000000d1b7d37223 */ /* 0x000fe200000100be */
[----:B------:R-:W-:Y:S01]  /*4820*/  SHF.L.U32 R60, R154, 0x3, RZ ;  /* 0x000000039a3c7819 */ /* 0x000fe200000006ff */
[----:B------:R-:W-:Y:S01]  /*4830*/  FFMA.FTZ R184, R181, R186, R202 ;  /* 0x000000bab5b87223 */ /* 0x000fe200000100ca */
[----:B------:R-:W-:Y:S01]  /*4840*/  FADD.FTZ R182, -R182, R209 ;  /* 0x000000d1b6b67221 */ /* 0x000fe20000010100 */
[----:B------:R-:W-:Y:S01]  /*4850*/  FMUL.FTZ R204, R172, R164 ;  /* 0x000000a4accc7220 */ /* 0x000fe20000410000 */
[----:B------:R-:W-:Y:S01]  /*4860*/  LEA.HI.SX32 R60, R60, R60, 0x1b ;  /* 0x0000003c3c3c7211 */ /* 0x000fe200078fdaff */
[----:B------:R-:W-:Y:S01]  /*4870*/  FMUL.FTZ R61, R184, R62 ;  /* 0x0000003eb83d7220 */ /* 0x000fe20000410000 */
[----:B------:R-:W-:Y:S01]  /*4880*/  FADD.FTZ R181, -R190, R211 ;  /* 0x000000d3beb57221 */ /* 0x000fe20000010100 */
[----:B------:R-:W-:Y:S01]  /*4890*/  FMUL.FTZ R202, R188, R168 ;  /* 0x000000a8bcca7220 */ /* 0x000fe20000410000 */
[----:B0-----:R-:W-:Y:S01]  /*48a0*/  FADD.FTZ R0, -R189, R206 ;  /* 0x000000cebd007221 */ /* 0x001fe20000010100 */
[----:B------:R-:W-:Y:S01]  /*48b0*/  FFMA.FTZ R55, R179, R211, R192 ;  /* 0x000000d3b3377223 */ /* 0x000fe200000100c0 */
[----:B------:R-:W-:Y:S01]  /*48c0*/  FMUL.FTZ R54, R186, R173 ;  /* 0x000000adba367220 */ /* 0x000fe20000410000 */
[----:B------:R-:W-:Y:S01]  /*48d0*/  LEA R60, R60, UR7, 0x2 ;  /* 0x000000073c3c7c11 */ /* 0x000fe2000f8e10ff */
[----:B------:R-:W-:Y:S01]  /*48e0*/  FFMA.FTZ R179, R0, R61, RZ ;  /* 0x0000003d00b37223 */ /* 0x000fe200000100ff */
[----:B------:R-:W-:Y:S01]  /*48f0*/  FMUL.FTZ R193, R122, R199 ;  /* 0x000000c77ac17220 */ /* 0x000fe20000410000 */
[----:B------:R-:W-:Y:S01]  /*4900*/  FMUL.FTZ R197, R121, R204 ;  /* 0x000000cc79c57220 */ /* 0x000fe20000410000 */
[----:B------:R-:W-:Y:S01]  /*4910*/  FMUL.FTZ R183, R180, R171 ;  /* 0x000000abb4b77220 */ /* 0x000fe20000410000 */
[----:B------:R-:W-:Y:S01]  /*4920*/  FFMA.FTZ R190, R182, R54, R179 ;  /* 0x00000036b6be7223 */ /* 0x000fe200000100b3 */
[----:B------:R-:W-:Y:S01]  /*4930*/  FADD.FTZ R179, -R192, R55 ;  /* 0x00000037c0b37221 */ /* 0x000fe20000010100 */
[----:B------:R-:W-:Y:S01]  /*4940*/  FMUL.FTZ R195, R174, R167 ;  /* 0x000000a7aec37220 */ /* 0x000fe20000410000 */
[----:B------:R-:W-:Y:S01]  /*4950*/  FMUL.FTZ R208, R178, R166 ;  /* 0x000000a6b2d07220 */ /* 0x000fe20000410000 */
[-C--:B------:R-:W-:Y:S01]  /*4960*/  FFMA.FTZ R190, R181, R202.reuse, R190 ;  /* 0x000000cab5be7223 */ /* 0x080fe200000100be */
[----:B------:R0:W-:Y:S01]  /*4970*/  STS [R60+0x854], R193 ;  /* 0x000854c13c007388 */ /* 0x0001e20000000800 */
[----:B------:R-:W-:Y:S01]  /*4980*/  FMUL.FTZ R201, R120, R195 ;  /* 0x000000c378c97220 */ /* 0x000fe20000410000 */
[----:B------:R-:W-:Y:S01]  /*4990*/  FMUL.FTZ R189, R125, R202 ;  /* 0x000000ca7dbd7220 */ /* 0x000fe20000410000 */
[----:B------:R-:W-:Y:S01]  /*49a0*/  FFMA.FTZ R190, R179, R183, R190 ;  /* 0x000000b7b3be7223 */ /* 0x000fe200000100be */
[----:B------:R1:W-:Y:S01]  /*49b0*/  STS [R60+0x858], R197 ;  /* 0x000858c53c007388 */ /* 0x0003e20000000800 */
[----:B------:R-:W-:Y:S01]  /*49c0*/  FMUL.FTZ R61, R126, R61 ;  /* 0x0000003d7e3d7220 */ /* 0x000fe20000410000 */
[----:B------:R-:W-:Y:S01]  /*49d0*/  FFMA.FTZ R213, R175, R55, R198 ;  /* 0x00000037afd57223 */ /* 0x000fe200000100c6 */
[----:B------:R-:W-:Y:S01]  /*49e0*/  VIADD R203, R154, 0xa0 ;  /* 0x000000a09acb7836 */ /* 0x000fe20000000000 */
[----:B------:R2:W-:Y:S01]  /*49f0*/  STS [R60+0x85c], R201 ;  /* 0x00085cc93c007388 */ /* 0x0005e20000000800 */
[----:B------:R-:W-:Y:S01]  /*4a00*/  LEA.HI.SX32 R192, R205, R154, 0x1b ;  /* 0x0000009acdc07211 */ /* 0x000fe200078fdaff */
[----:B0-----:R-:W-:Y:S01]  /*4a10*/  FMUL.FTZ R193, R124, R183 ;  /* 0x000000b77cc17220 */ /* 0x001fe20000410000 */
[----:B------:R-:W-:Y:S01]  /*4a20*/  FMUL.FTZ R183, R127, R54 ;  /* 0x000000367fb77220 */ /* 0x000fe20000410000 */
[----:B------:R-:W-:Y:S01]  /*4a30*/  STS [R60+0x848], R189 ;  /* 0x000848bd3c007388 */ /* 0x000fe20000000800 */
[----:B------:R-:W-:Y:S01]  /*4a40*/  FFMA.FTZ R215, R177, R213, R200 ;  /* 0x000000d5b1d77223 */ /* 0x000fe200000100c8 */
[-C--:B-1----:R-:W-:Y:S01]  /*4a50*/  FMUL.FTZ R197, R123, R208.reuse ;  /* 0x000000d07bc57220 */ /* 0x082fe20000410000 */
[----:B------:R-:W-:Y:S01]  /*4a60*/  FADD.FTZ R177, -R198, R213 ;  /* 0x000000d5c6b17221 */ /* 0x000fe20000010100 */
[----:B------:R0:W-:Y:S01]  /*4a70*/  STS [R60+0x84c], R193 ;  /* 0x00084cc13c007388 */ /* 0x0001e20000000800 */
[----:B------:R-:W-:Y:S01]  /*4a80*/  FADD.FTZ R175, -R200, R215 ;  /* 0x000000d7c8af7221 */ /* 0x000fe20000010100 */
[C---:B--2---:R-:W-:Y:S01]  /*4a90*/  IADD3 R201, R154.reuse, 0x80, RZ ;  /* 0x000000809ac97810 */ /* 0x044fe20007ffe0ff */
[----:B------:R-:W-:Y:S01]  /*4aa0*/  FFMA.FTZ R208, R177, R208, R190 ;  /* 0x000000d0b1d07223 */ /* 0x000fe200000100be */
[----:B------:R1:W-:Y:S01]  /*4ab0*/  STS [R60+0x850], R197 ;  /* 0x000850c53c007388 */ /* 0x0003e20000000800 */
[CC--:B------:R-:W-:Y:S01]  /*4ac0*/  LEA.HI.SX32 R54, R154.reuse, R154.reuse, 0x1b ;  /* 0x0000009a9a367211 */ /* 0x0c0fe200078fdaff */
[----:B------:R-:W-:Y:S01]  /*4ad0*/  FFMA.FTZ R187, R187, R215, R194 ;  /* 0x000000d7bbbb7223 */ /* 0x000fe200000100c2 */
[----:B------:R-:W-:Y:S01]  /*4ae0*/  FFMA.FTZ R208, R175, R199, R208 ;  /* 0x000000c7afd07223 */ /* 0x000fe200000100d0 */
[----:B------:R-:W-:Y:S01]  /*4af0*/  STS [R60+0x844], R183 ;  /* 0x000844b73c007388 */ /* 0x000fe20000000800 */
[C---:B------:R-:W-:Y:S01]  /*4b00*/  IADD3 R199, R154.reuse, 0x60, RZ ;  /* 0x000000609ac77810 */ /* 0x040fe20007ffe0ff */
[----:B0-----:R-:W-:Y:S01]  /*4b10*/  VIADD R193, R154, 0x20 ;  /* 0x000000209ac17836 */ /* 0x001fe20000000000 */
[-C--:B------:R-:W-:Y:S01]  /*4b20*/  LEA.HI.SX32 R198, R201, R154.reuse, 0x1b ;  /* 0x0000009ac9c67211 */ /* 0x080fe200078fdaff */
[----:B------:R0:W-:Y:S01]  /*4b30*/  STS [R60+0x840], R61 ;  /* 0x0008403d3c007388 */ /* 0x0001e20000000800 */
[-C--:B------:R-:W-:Y:S01]  /*4b40*/  LEA.HI.SX32 R199, R199, R154.reuse, 0x1b ;  /* 0x0000009ac7c77211 */ /* 0x080fe200078fdaff */
[----:B------:R-:W-:Y:S01]  /*4b50*/  FMUL.FTZ R209, R108, R209 ;  /* 0x000000d16cd17220 */ /* 0x000fe20000410000 */
[----:B-1----:R-:W-:Y:S01]  /*4b60*/  IADD3 R197, R154, 0x40, RZ ;  /* 0x000000409ac57810 */ /* 0x002fe20007ffe0ff */
[----:B------:R-:W-:Y:S01]  /*4b70*/  FFMA.FTZ R217, R185, R187, R196 ;  /* 0x000000bbb9d97223 */ /* 0x000fe200000100c4 */
[-C--:B------:R-:W-:Y:S01]  /*4b80*/  LEA.HI.SX32 R193, R193, R154.reuse, 0x1b ;  /* 0x0000009ac1c17211 */ /* 0x080fe200078fdaff */
[----:B------:R-:W-:Y:S01]  /*4b90*/  FMUL.FTZ R211, R107, R211 ;  /* 0x000000d36bd37220 */ /* 0x000fe20000410000 */
[-C--:B------:R-:W-:Y:S01]  /*4ba0*/  LEA.HI.SX32 R197, R197, R154.reuse, 0x1b ;  /* 0x0000009ac5c57211 */ /* 0x080fe200078fdaff */
[----:B------:R-:W-:Y:S01]  /*4bb0*/  FMUL.FTZ R55, R106, R55 ;  /* 0x000000376a377220 */ /* 0x000fe20000410000 */
[----:B------:R-:W-:Y:S01]  /*4bc0*/  LEA.HI.SX32 R203, R203, R154, 0x1b ;  /* 0x0000009acbcb7211 */ /* 0x000fe200078fdaff */
[----:B0-----:R-:W-:Y:S01]  /*4bd0*/  FMUL.FTZ R61, R109, R206 ;  /* 0x000000ce6d3d7220 */ /* 0x001fe20000410000 */
[----:B------:R-:W-:Y:S01]  /*4be0*/  LEA.HI.SX32 R190, R207, R154, 0x1b ;  /* 0x0000009acfbe7211 */ /* 0x000fe200078fdaff */
[----:B------:R-:W-:Y:S01]  /*4bf0*/  FMUL.FTZ R213, R105, R213 ;  /* 0x000000d569d57220 */ /* 0x000fe20000410000 */
[----:B------:R-:W-:Y:S01]  /*4c00*/  IADD3 R206, -R2, R83, -R154 ;  /* 0x0000005302ce7210 */ /* 0x000fe20007ffe99a */
[----:B------:R-:W-:Y:S01]  /*4c10*/  FMUL.FTZ R215, R104, R215 ;  /* 0x000000d768d77220 */ /* 0x000fe20000410000 */
[----:B------:R-:W-:Y:S01]  /*4c20*/  LEA R202, R197, UR7, 0x2 ;  /* 0x00000007c5ca7c11 */ /* 0x000fe2000f8e10ff */
[----:B------:R-:W-:Y:S01]  /*4c30*/  FADD.FTZ R185, -R194, R187 ;  /* 0x000000bbc2b97221 */ /* 0x000fe20000010100 */
        /* <DEDUP_REMOVED lines=30> */
[----:B-1----:R-:W1:Y:S01]  /*4e20*/  LDS R209, [R210+0xc60] ;  /* 0x000c6000d2d17984 */ /* 0x002e620000000800 */
[C---:B------:R-:W-:Y:S02]  /*4e30*/  IMAD R54, R191.reuse, R50, RZ ;  /* 0x00000032bf367224 */ /* 0x040fe400078e02ff */
[----:B0-----:R-:W-:Y:S02]  /*4e40*/  IMAD R60, R191, R52, RZ ;  /* 0x00000034bf3c7224 */ /* 0x001fe400078e02ff */
[----:B------:R-:W-:-:S04]  /*4e50*/  IMAD.WIDE.U32 R56, R75, R50, R56 ;  /* 0x000000324b387225 */ /* 0x000fc800078e0038 */
[C---:B------:R-:W-:Y:S01]  /*4e60*/  IMAD R55, R75.reuse, R51, R54 ;  /* 0x000000334b377224 */ /* 0x040fe200078e0236 */
[----:B------:R-:W-:Y:S01]  /*4e70*/  LEA R54, P1, R56, UR26, 0x2 ;  /* 0x0000001a38367c11 */ /* 0x000fe2000f8210ff */
[----:B------:R-:W-:-:S03]  /*4e80*/  IMAD.WIDE.U32 R58, R75, R52, R58 ;  /* 0x000000344b3a7225 */ /* 0x000fc600078e003a */
[----:B------:R-:W-:Y:S01]  /*4e90*/  IADD3 R55, R57, R55, RZ ;  /* 0x0000003739377210 */ /* 0x000fe20007ffe0ff */
[----:B------:R-:W-:Y:S01]  /*4ea0*/  IMAD R61, R75, R53, R60 ;  /* 0x000000354b3d7224 */ /* 0x000fe200078e023c */
[----:B------:R-:W-:Y:S02]  /*4eb0*/  LEA R60, P2, R58, UR28, 0x2 ;  /* 0x0000001c3a3c7c11 */ /* 0x000fe4000f8410ff */
[----:B------:R-:W-:Y:S01]  /*4ec0*/  LEA.HI.X R55, R56, UR27, R55, 0x2, P1 ;  /* 0x0000001b38377c11 */ /* 0x000fe200088f1437 */
[----:B------:R-:W-:-:S04]  /*4ed0*/  IMAD.IADD R61, R59, 0x1, R61 ;  /* 0x000000013b3d7824 */ /* 0x000fc800078e023d */
[----:B------:R2:W-:Y:S01]  /*4ee0*/  REDG.E.ADD.F32.FTZ.RN.STRONG.GPU desc[UR10][R54.64], R207 ;  /* 0x000000cf360079a6 */ /* 0x0005e2000c10f38a */
[----:B------:R-:W-:-:S05]  /*4ef0*/  LEA.HI.X R61, R58, UR29, R61, 0x2, P2 ;  /* 0x0000001d3a3d7c11 */ /* 0x000fca00090f143d */
[----:B-1----:R2:W-:Y:S02]  /*4f00*/  REDG.E.ADD.F32.FTZ.RN.STRONG.GPU desc[UR10][R60.64], R209 ;  /* 0x000000d13c0079a6 */ /* 0x0025e4000c10f38a */
.L_x_9256:
[----:B------:R-:W-:Y:S05]  /*4f10*/  BSYNC B0 ;  /* 0x0000000000007941 */ /* 0x000fea0003800000 */
.L_x_9255:
[----:B------:R3:W4:Y:S01]  /*4f20*/  LDS R191, [R212+0xce0] ;  /* 0x000ce000d4bf7984 */ /* 0x0007220000000800 */
[C---:B------:R-:W-:Y:S01]  /*4f30*/  ISETP.GE.AND P1, PT, R206.reuse, 0x21, PT ;  /* 0x00000021ce00780c */ /* 0x040fe20003f26270 */
[----:B------:R-:W-:Y:S01]  /*4f40*/  USHF.L.U64.HI UR8, UR5, 0x2, UR6 ;  /* 0x0000000205087899 */ /* 0x000fe20008010206 */
[----:B------:R-:W-:Y:S01]  /*4f50*/  FFMA.FTZ R58, R185, R204, R208 ;  /* 0x000000ccb93a7223 */ /* 0x000fe200000100d0 */
[----:B------:R-:W-:Y:S01]  /*4f60*/  USHF.L.U32 UR9, UR5, 0x2, URZ ;  /* 0x0000000205097899 */ /* 0x000fe2000800063f */
[----:B------:R-:W-:Y:S01]  /*4f70*/  FMUL.FTZ R195, R187, R195 ;  /* 0x000000c3bbc37220 */ /* 0x000fe20000410000 */
[----:B------:R-:W-:Y:S01]  /*4f80*/  BSSY B0, `(.L_x_9257) ;  /* 0x000000e000007945 */ /* 0x000fe20003800000 */
[----:B------:R-:W-:Y:S01]  /*4f90*/  ISETP.GE.AND P6, PT, R206, 0x41, PT ;  /* 0x00000041ce00780c */ /* 0x000fe20003fc6270 */
[----:B--2---:R-:W-:Y:S02]  /*4fa0*/  IMAD R54, R50, UR8, RZ ;  /* 0x0000000832367c24 */ /* 0x004fe4000f8e02ff */
[----:B------:R-:W-:Y:S01]  /*4fb0*/  FADD.FTZ R58, R58, R195 ;  /* 0x000000c33a3a7221 */ /* 0x000fe20000010000 */
[----:B------:R-:W-:-:S02]  /*4fc0*/  IMAD R56, R52, UR8, RZ ;  /* 0x0000000834387c24 */ /* 0x000fc4000f8e02ff */
[----:B-1----:R-:W-:Y:S02]  /*4fd0*/  IMAD R61, R51, UR9, R54 ;  /* 0x00000009333d7c24 */ /* 0x002fe4000f8e0236 */
[----:B------:R-:W-:Y:S01]  /*4fe0*/  IMAD R59, R53, UR9, R56 ;  /* 0x00000009353b7c24 */ /* 0x000fe2000f8e0238 */
[----:B---3--:R-:W-:Y:S06]  /*4ff0*/  @!P1 BRA `(.L_x_9258) ;  /* 0x0000000000189947 */ /* 0x008fec0003800000 */
[----:B------:R-:W-:-:S04]  /*5000*/  IMAD.WIDE.U32 R56, R50, UR9, R14 ;  /* 0x0000000932387c25 */ /* 0x000fc8000f8e000e */
[----:B------:R-:W-:Y:S01]  /*5010*/  IMAD.WIDE.U32 R54, R52, UR9, R28 ;  /* 0x0000000934367c25 */ /* 0x000fe2000f8e001c */
[----:B------:R-:W-:-:S04]  /*5020*/  IADD3 R57, R57, R61, RZ ;  /* 0x0000003d39397210 */ /* 0x000fc80007ffe0ff */
[----:B------:R-:W-:Y:S01]  /*5030*/  IADD3 R55, R55, R59, RZ ;  /* 0x0000003b37377210 */ /* 0x000fe20007ffe0ff */
[----:B------:R1:W-:Y:S04]  /*5040*/  REDG.E.ADD.F32.FTZ.RN.STRONG.GPU desc[UR10][R56.64], R205 ;  /* 0x000000cd380079a6 */ /* 0x0003e8000c10f38a */
[----:B----4-:R1:W-:Y:S02]  /*5050*/  REDG.E.ADD.F32.FTZ.RN.STRONG.GPU desc[UR10][R54.64], R191 ;  /* 0x000000bf360079a6 */ /* 0x0103e4000c10f38a */
.L_x_9258:
[----:B------:R-:W-:Y:S05]  /*5060*/  BSYNC B0 ;  /* 0x0000000000007941 */ /* 0x000fea0003800000 */
.L_x_9257:
        /* <DEDUP_REMOVED lines=14> */
.L_x_9260:
[----:B------:R-:W-:Y:S05]  /*5150*/  BSYNC B0 ;  /* 0x0000000000007941 */ /* 0x000fea0003800000 */
.L_x_9259:
        /* <DEDUP_REMOVED lines=9> */
.L_x_9262:
[----:B------:R-:W-:Y:S05]  /*51f0*/  BSYNC B0 ;  /* 0x0000000000007941 */ /* 0x000fea0003800000 */
.L_x_9261:
[----:B--23--:R2:W3:Y:S01]  /*5200*/  LDS R191, [R198+0xe60] ;  /* 0x000e6000c6bf7984 */ /* 0x00c4e20000000800 */
[----:B------:R-:W-:Y:S04]  /*5210*/  BSSY B0, `(.L_x_9263) ;  /* 0x0000008000007945 */ /* 0x000fe80003800000 */
[----:B------:R-:W-:Y:S05]  /*5220*/  @!P2 BRA `(.L_x_9264) ;  /* 0x000000000018a947 */ /* 0x000fea0003800000 */
[----:B------:R-:W-:-:S04]  /*5230*/  IMAD.WIDE.U32 R56, R50, UR9, R20 ;  /* 0x0000000932387c25 */ /* 0x000fc8000f8e0014 */
[----:B------:R-:W-:Y:S01]  /*5240*/  IMAD.WIDE.U32 R54, R52, UR9, R34 ;  /* 0x0000000934367c25 */ /* 0x000fe2000f8e0022 */
[----:B------:R-:W-:-:S03]  /*5250*/  IADD3 R57, R61, R57, RZ ;  /* 0x000000393d397210 */ /* 0x000fc60007ffe0ff */
[----:B------:R-:W-:Y:S02]  /*5260*/  IMAD.IADD R55, R59, 0x1, R55 ;  /* 0x000000013b377824 */ /* 0x000fe400078e0237 */
[----:B------:R4:W-:Y:S04]  /*5270*/  REDG.E.ADD.F32.FTZ.RN.STRONG.GPU desc[UR10][R56.64], R199 ;  /* 0x000000c7380079a6 */ /* 0x0009e8000c10f38a */
[----:B---3--:R4:W-:Y:S02]  /*5280*/  REDG.E.ADD.F32.FTZ.RN.STRONG.GPU desc[UR10][R54.64], R191 ;  /* 0x000000bf360079a6 */ /* 0x0089e4000c10f38a */
.L_x_9264:
[----:B------:R-:W-:Y:S05]  /*5290*/  BSYNC B0 ;  /* 0x0000000000007941 */ /* 0x000fea0003800000 */
.L_x_9263:
[----:B------:R-:W0:Y:S01]  /*52a0*/  LDS R197, [R197+0xee0] ;  /* 0x000ee000c5c57984 */ /* 0x000e220000000800 */
[----:B------:R-:W-:Y:S04]  /*52b0*/  BSSY B0, `(.L_x_9265) ;  /* 0x0000008000007945 */ /* 0x000fe80003800000 */
[----:B------:R-:W-:Y:S05]  /*52c0*/  @!P3 BRA `(.L_x_9266) ;  /* 0x000000000018b947 */ /* 0x000fea0003800000 */
[----:B----4-:R-:W-:-:S04]  /*52d0*/  IMAD.WIDE.U32 R56, R50, UR9, R22 ;  /* 0x0000000932387c25 */ /* 0x010fc8000f8e0016 */
[----:B------:R-:W-:Y:S01]  /*52e0*/  IMAD.WIDE.U32 R54, R52, UR9, R36 ;  /* 0x0000000934367c25 */ /* 0x000fe2000f8e0024 */
[----:B------:R-:W-:-:S04]  /*52f0*/  IADD3 R57, R61, R57, RZ ;  /* 0x000000393d397210 */ /* 0x000fc80007ffe0ff */
[----:B------:R-:W-:Y:S01]  /*5300*/  IADD3 R55, R59, R55, RZ ;  /* 0x000000373b377210 */ /* 0x000fe20007ffe0ff */
[----:B0-----:R0:W-:Y:S04]  /*5310*/  REDG.E.ADD.F32.FTZ.RN.STRONG.GPU desc[UR10][R56.64], R193 ;  /* 0x000000c1380079a6 */ /* 0x0011e8000c10f38a */
[----:B------:R0:W-:Y:S02]  /*5320*/  REDG.E.ADD.F32.FTZ.RN.STRONG.GPU desc[UR10][R54.64], R197 ;  /* 0x000000c5360079a6 */ /* 0x0001e4000c10f38a */
.L_x_9266:
[----:B------:R-:W-:Y:S05]  /*5330*/  BSYNC B0 ;  /* 0x0000000000007941 */ /* 0x000fea0003800000 */
.L_x_9265:
[----:B---34-:R3:W4:Y:S01]  /*5340*/  LDS R191, [R192+0xf60] ;  /* 0x000f6000c0bf7984 */ /* 0x0187220000000800 */
[----:B------:R-:W-:Y:S04]  /*5350*/  BSSY B0, `(.L_x_9267) ;  /* 0x0000008000007945 */ /* 0x000fe80003800000 */
[----:B------:R-:W-:Y:S05]  /*5360*/  @!P4 BRA `(.L_x_9268) ;  /* 0x000000000018c947 */ /* 0x000fea0003800000 */
[----:B0-----:R-:W-:-:S04]  /*5370*/  IMAD.WIDE.U32 R56, R50, UR9, R24 ;  /* 0x0000000932387c25 */ /* 0x001fc8000f8e0018 */
[----:B------:R-:W-:Y:S01]  /*5380*/  IMAD.WIDE.U32 R54, R52, UR9, R38 ;  /* 0x0000000934367c25 */ /* 0x000fe2000f8e0026 */
[----:B------:R-:W-:-:S03]  /*5390*/  IADD3 R57, R61, R57, RZ ;  /* 0x000000393d397210 */ /* 0x000fc60007ffe0ff */
[----:B------:R-:W-:Y:S02]  /*53a0*/  IMAD.IADD R55, R59, 0x1, R55 ;  /* 0x000000013b377824 */ /* 0x000fe400078e0237 */
[----:B------:R0:W-:Y:S04]  /*53b0*/  REDG.E.ADD.F32.FTZ.RN.STRONG.GPU desc[UR10][R56.64], R189 ;  /* 0x000000bd380079a6 */ /* 0x0001e8000c10f38a */
[----:B----4-:R0:W-:Y:S02]  /*53c0*/  REDG.E.ADD.F32.FTZ.RN.STRONG.GPU desc[UR10][R54.64], R191 ;  /* 0x000000bf360079a6 */ /* 0x0101e4000c10f38a */
.L_x_9268:
[----:B------:R-:W-:Y:S05]  /*53d0*/  BSYNC B0 ;  /* 0x0000000000007941 */ /* 0x000fea0003800000 */
.L_x_9267:
[----:B0-----:R0:W0:Y:S01]  /*53e0*/  LDS R189, [R190+0xfe0] ;  /* 0x000fe000bebd7984 */ /* 0x0010220000000800 */
[----:B------:R-:W-:Y:S04]  /*53f0*/  BSSY B0, `(.L_x_9269) ;  /* 0x0000008000007945 */ /* 0x000fe80003800000 */
[----:B------:R-:W-:Y:S05]  /*5400*/  @!P5 BRA `(.L_x_9270) ;  /* 0x000000000018d947 */ /* 0x000fea0003800000 */
[----:B------:R-:W-:-:S04]  /*5410*/  IMAD.WIDE.U32 R56, R50, UR9, R26 ;  /* 0x0000000932387c25 */ /* 0x000fc8000f8e001a */
[----:B------:R-:W-:Y:S01]  /*5420*/  IMAD.WIDE.U32 R54, R52, UR9, R40 ;  /* 0x0000000934367c25 */ /* 0x000fe2000f8e0028 */
[----:B------:R-:W-:-:S04]  /*5430*/  IADD3 R57, R61, R57, RZ ;  /* 0x000000393d397210 */ /* 0x000fc80007ffe0ff */
[----:B------:R-:W-:Y:S01]  /*5440*/  IADD3 R55, R59, R55, RZ ;  /* 0x000000373b377210 */ /* 0x000fe20007ffe0ff */
[----:B------:R1:W-:Y:S04]  /*5450*/  REDG.E.ADD.F32.FTZ.RN.STRONG.GPU desc[UR10][R56.64], R183 ;  /* 0x000000b7380079a6 */ /* 0x0003e8000c10f38a */
[----:B0-----:R1:W-:Y:S02]  /*5460*/  REDG.E.ADD.F32.FTZ.RN.STRONG.GPU desc[UR10][R54.64], R189 ;  /* 0x000000bd360079a6 */ /* 0x0013e4000c10f38a */
.L_x_9270:
[----:B------:R-:W-:Y:S05]  /*5470*/  BSYNC B0 ;  /* 0x0000000000007941 */ /* 0x000fea0003800000 */
.L_x_9269:
[----:B-1----:R-:W1:Y:S01]  /*5480*/  SHFL.DOWN P1, R55, R58, 0x1, 0x1f ;  /* 0x08201f003a377f89 */ /* 0x002e620000020000 */
[-C--:B------:R-:W-:Y:S01]  /*5490*/  FMUL.FTZ R54, R63, R172.reuse ;  /* 0x000000ac3f367220 */ /* 0x080fe20000410000 */
[C---:B------:R-:W-:Y:S01]  /*54a0*/  FMUL.FTZ R172, R71.reuse, R172 ;  /* 0x000000ac47ac7220 */ /* 0x040fe20000410000 */
[-C--:B------:R-:W-:Y:S01]  /*54b0*/  FMUL.FTZ R59, R70, R174.reuse ;  /* 0x000000ae463b7220 */ /* 0x080fe20000410000 */
[----:B------:R-:W-:Y:S01]  /*54c0*/  FMUL.FTZ R174, R71, R174 ;  /* 0x000000ae47ae7220 */ /* 0x000fe20000410000 */
[----:B------:R-:W-:Y:S01]  /*54d0*/  FFMA.FTZ R95, R54, R164, R95 ;  /* 0x000000a4365f7223 */ /* 0x000fe2000001005f */
[----:B------:R-:W-:Y:S01]  /*54e0*/  FMUL.FTZ R172, R172, R185 ;  /* 0x000000b9acac7220 */ /* 0x000fe20000410000 */
[----:B------:R-:W-:Y:S01]  /*54f0*/  ISETP.NE.AND P2, PT, R152, RZ, PT ;  /* 0x000000ff9800720c */ /* 0x000fe20003f45270 */
[----:B------:R-:W-:Y:S01]  /*5500*/  FMUL.FTZ R187, R174, R187 ;  /* 0x000000bbaebb7220 */ /* 0x000fe20000410000 */
[----:B------:R-:W-:Y:S01]  /*5510*/  ISETP.NE.AND P3, PT, R154, RZ, PT ;  /* 0x000000ff9a00720c */ /* 0x000fe20003f65270 */
[----:B------:R-:W-:Y:S01]  /*5520*/  BSSY B0, `(.L_x_9271) ;  /* 0x000003b000007945 */ /* 0x000fe20003800000 */
[----:B------:R-:W-:Y:S01]  /*5530*/  FFMA.FTZ R94, R59, R167, R94 ;  /* 0x000000a73b5e7223 */ /* 0x000fe2000001005e */
[----:B-1----:R-:W-:-:S05]  /*5540*/  @P1 FADD R55, R58, R55 ;  /* 0x000000373a371221 */ /* 0x002fca0000000000 */
[----:B------:R-:W1:Y:S02]  /*5550*/  SHFL.DOWN P1, R56, R55, 0x2, 0x1f ;  /* 0x08401f0037387f89 */ /* 0x000e640000020000 */
[----:B-1----:R-:W-:Y:S01]  /*5560*/  @P1 FADD R56, R55, R56 ;  /* 0x0000003837381221 */ /* 0x002fe20000000000 */
[-C--:B------:R-:W-:Y:S01]  /*5570*/  FMUL.FTZ R55, R64, R176.reuse ;  /* 0x000000b040377220 */ /* 0x080fe20000410000 */
[----:B------:R-:W-:-:S03]  /*5580*/  FMUL.FTZ R176, R71, R176 ;  /* 0x000000b047b07220 */ /* 0x000fc60000410000 */
[----:B------:R-:W1:Y:S01]  /*5590*/  SHFL.DOWN P1, R57, R56, 0x4, 0x1f ;  /* 0x08801f0038397f89 */ /* 0x000e620000020000 */
[----:B------:R-:W-:Y:S01]  /*55a0*/  FMUL.FTZ R175, R176, R175 ;  /* 0x000000afb0af7220 */ /* 0x000fe20000410000 */
[----:B------:R-:W-:-:S03]  /*55b0*/  FFMA.FTZ R96, R55, R169, R96 ;  /* 0x000000a937607223 */ /* 0x000fc60000010060 */
[----:B------:R-:W-:Y:S01]  /*55c0*/  FFMA.FTZ R58, R122, R55, R175 ;  /* 0x000000377a3a7223 */ /* 0x000fe200000100af */
[-C--:B------:R-:W-:Y:S01]  /*55d0*/  FMUL.FTZ R55, R66, R180.reuse ;  /* 0x000000b442377220 */ /* 0x080fe20000410000 */
[----:B------:R-:W-:Y:S02]  /*55e0*/  FMUL.FTZ R180, R71, R180 ;  /* 0x000000b447b47220 */ /* 0x000fe40000410000 */
[----:B------:R-:W-:Y:S01]  /*55f0*/  FADD.FTZ R91, R58, R91 ;  /* 0x0000005b3a5b7221 */ /* 0x000fe20000010000 */
[----:B------:R-:W-:Y:S01]  /*5600*/  FFMA.FTZ R98, R55, R171, R98 ;  /* 0x000000ab37627223 */ /* 0x000fe20000010062 */
[----:B------:R-:W-:Y:S01]  /*5610*/  FMUL.FTZ R179, R180, R179 ;  /* 0x000000b3b4b37220 */ /* 0x000fe20000410000 */
[----:B-1----:R-:W-:Y:S01]  /*5620*/  @P1 FADD R57, R56, R57 ;  /* 0x0000003938391221 */ /* 0x002fe20000000000 */
[-C--:B------:R-:W-:Y:S01]  /*5630*/  FMUL.FTZ R56, R65, R178.reuse ;  /* 0x000000b241387220 */ /* 0x080fe20000410000 */
[----:B------:R-:W-:-:S03]  /*5640*/  FMUL.FTZ R178, R71, R178 ;  /* 0x000000b247b27220 */ /* 0x000fc60000410000 */
[----:B------:R-:W1:Y:S01]  /*5650*/  SHFL.DOWN P1, R60, R57, 0x8, 0x1f ;  /* 0x09001f00393c7f89 */ /* 0x000e620000020000 */
[----:B------:R-:W-:Y:S01]  /*5660*/  FMUL.FTZ R178, R178, R177 ;  /* 0x000000b1b2b27220 */ /* 0x000fe20000410000 */
[----:B------:R-:W-:Y:S01]  /*5670*/  FFMA.FTZ R97, R56, R166, R97 ;  /* 0x000000a638617223 */ /* 0x000fe20000010061 */
[----:B-1----:R-:W-:Y:S01]  /*5680*/  @P1 FADD R60, R57, R60 ;  /* 0x0000003c393c1221 */ /* 0x002fe20000000000 */
[----:B------:R-:W-:Y:S01]  /*5690*/  FFMA.FTZ R57, R121, R54, R172 ;  /* 0x0000003679397223 */ /* 0x000fe200000100ac */
[----:B------:R-:W-:-:S03]  /*56a0*/  FFMA.FTZ R54, R120, R59, R187 ;  /* 0x0000003b78367223 */ /* 0x000fc600000100bb */
[----:B------:R-:W1:Y:S01]  /*56b0*/  SHFL.DOWN P1, R61, R60, 0x10, 0x1f ;  /* 0x0a001f003c3d7f89 */ /* 0x000e620000020000 */
[----:B------:R-:W-:Y:S01]  /*56c0*/  FADD.FTZ R92, R57, R92 ;  /* 0x0000005c395c7221 */ /* 0x000fe20000010000 */
[----:B------:R-:W-:Y:S01]  /*56d0*/  FFMA.FTZ R57, R123, R56, R178 ;  /* 0x000000387b397223 */ /* 0x000fe200000100b2 */
[----:B------:R-:W-:Y:S01]  /*56e0*/  FADD.FTZ R93, R54, R93 ;  /* 0x0000005d365d7221 */ /* 0x000fe20000010000 */
[-C--:B------:R-:W-:Y:S01]  /*56f0*/  FMUL.FTZ R54, R67, R188.reuse ;  /* 0x000000bc43367220 */ /* 0x080fe20000410000 */
[----:B------:R-:W-:Y:S01]  /*5700*/  FMUL.FTZ R188, R71, R188 ;  /* 0x000000bc47bc7220 */ /* 0x000fe20000410000 */
[----:B------:R-:W-:Y:S01]  /*5710*/  FADD.FTZ R90, R57, R90 ;  /* 0x0000005a395a7221 */ /* 0x000fe20000010000 */
        /* <DEDUP_REMOVED lines=17> */
[----:B-1----:R-:W-:Y:S01]  /*5830*/  @P1 FADD R61, R60, R61 ;  /* 0x0000003d3c3d1221 */ /* 0x002fe20000000000 */
[----:B------:R-:W-:-:S04]  /*5840*/  FADD.FTZ R85, R0, R85 ;  /* 0x0000005500557221 */ /* 0x000fc80000010000 */
        /* <DEDUP_REMOVED lines=8> */
.L_x_9272:
[----:B------:R-:W-:Y:S05]  /*58d0*/  BSYNC B0 ;  /* 0x0000000000007941 */ /* 0x000fea0003800000 */
.L_x_9271:
[----:B------:R-:W-:Y:S01]  /*58e0*/  IADD3 R75, R75, 0x1, RZ ;  /* 0x000000014b4b7810 */ /* 0x000fe20007ffe0ff */
[----:B------:R-:W-:-:S03]  /*58f0*/  UIADD3 UR5, UP0, UR5, 0x1, URZ ;  /* 0x0000000105057890 */ /* 0x000fc6000ff1e03f */
[----:B------:R-:W-:Y:S01]  /*5900*/  ISETP.GE.AND P1, PT, R75, UR21, PT ;  /* 0x000000154b007c0c */ /* 0x000fe2000bf26270 */
[----:B------:R-:W-:-:S12]  /*5910*/  UIADD3.X UR6, URZ, UR6, URZ, UP0, !UPT ;  /* 0x000000063f067290 */ /* 0x000fd800087fe43f */
[----:B------:R-:W-:Y:S05]  /*5920*/  @!P1 BRA `(.L_x_9273) ;  /* 0xffffffd800689947 */ /* 0x000fea000383ffff */
.L_x_9252:
[----:B------:R-:W-:Y:S01]  /*5930*/  BAR.SYNC.DEFER_BLOCKING 0x0 ;  /* 0x0000000000007b1d */ /* 0x000fe20000010000 */
[----:B------:R-:W-:-:S07]  /*5940*/  ISETP.NE.AND P6, PT, R154, RZ, PT ;  /* 0x000000ff9a00720c */ /* 0x000fce0003fc5270 */
[----:B------:R-:W5:Y:S01]  /*5950*/  LDC.64 R16, c[0x0][0x388] ;  /* 0x0000e200ff107b82 */ /* 0x000f620000000a00 */
[----:B------:R-:W-:Y:S01]  /*5960*/  BSSY B0, `(.L_x_9274) ;  /* 0x0000028000007945 */ /* 0x000fe20003800000 */
        /* <DEDUP_REMOVED lines=34> */
[----:B------:R-:W-:-:S03]  /*5b90*/  ULDC.64 UR8, c[0x0][0x3e0] ;  /* 0x0000f80000087ab9 */ /* 0x000fc60000000a00 */
[----:B------:R-:W-:Y:S01]  /*5ba0*/  IMAD.IADD R15, R15, 0x1, R17 ;  /* 0x000000010f0f7824 */ /* 0x000fe200078e0211 */
[----:B------:R-:W-:-:S04]  /*5bb0*/  LEA R16, P0, R14, UR8, 0x2 ;  /* 0x000000080e107c11 */ /* 0x000fc8000f8010ff */
[----:B------:R-:W-:-:S05]  /*5bc0*/  LEA.HI.X R17, R14, UR9, R15, 0x2, P0 ;  /* 0x000000090e117c11 */ /* 0x000fca00080f140f */
[----:B------:R0:W-:Y:S04]  /*5bd0*/  STG.E desc[UR10][R16.64], R19 ;  /* 0x0000001310007986 */ /* 0x0001e8000c10190a */
.L_x_9275:
[----:B------:R-:W-:Y:S05]  /*5be0*/  BSYNC B0 ;  /* 0x0000000000007941 */ /* 0x000fea0003800000 */
.L_x_9274:
        /* <DEDUP_REMOVED lines=11> */
[----:B------:R-:W-:Y:S01]  /*5ca0*/  BSSY B0, `(.L_x_9276) ;  /* 0x0000041000007945 */ /* 0x000fe20003800000 */
[----:B------:R-:W-:Y:S02]  /*5cb0*/  ISETP.GE.AND P3, PT, R142, R35, PT ;  /* 0x000000238e00720c */ /* 0x000fe40003f66270 */
[----:B------:R-:W-:Y:S02]  /*5cc0*/  IADD3.X R3, R110, R17, R3, P1, !PT ;  /* 0x000000116e037210 */ /* 0x000fe40000ffe403 */
[----:B------:R-:W-:Y:S02]  /*5cd0*/  LEA R2, P0, R0, R15, 0x2 ;  /* 0x0000000f00027211 */ /* 0x000fe400078010ff */
[----:B------:R-:W-:-:S02]  /*5ce0*/  ISETP.GE.AND P1, PT, R146, R35, PT ;  /* 0x000000239200720c */ /* 0x000fc40003f26270 */
[----:B------:R-:W-:Y:S02]  /*5cf0*/  LEA.HI.X R3, R0, R14, R3, 0x2, P0 ;  /* 0x0000000e00037211 */ /* 0x000fe400000f1403 */
[-C--:B------:R-:W-:Y:S01]  /*5d00*/  ISETP.GE.AND P0, PT, R144, R35.reuse, PT ;  /* 0x000000239000720c */ /* 0x080fe20003f06270 */
[----:B------:R-:W0:Y:S01]  /*5d10*/  LDC.64 R14, c[0x0][0x3a8] ;  /* 0x0000ea00ff0e7b82 */ /* 0x000e220000000a00 */
[-C--:B------:R-:W-:Y:S01]  /*5d20*/  ISETP.GE.AND P4, PT, R140, R35.reuse, PT ;  /* 0x000000238c00720c */ /* 0x080fe20003f86270 */
[----:B------:R-:W-:Y:S01]  /*5d30*/  @!P2 STG.E desc[UR10][R2.64+-0x300], R23 ;  /* 0xfffd00170200a986 */ /* 0x000fe2000c10190a */
[-C--:B------:R-:W-:Y:S02]  /*5d40*/  ISETP.GE.AND P2, PT, R150, R35.reuse, PT ;  /* 0x000000239600720c */ /* 0x080fe40003f46270 */
[----:B------:R-:W-:Y:S01]  /*5d50*/  ISETP.GE.AND P5, PT, R138, R35, PT ;  /* 0x000000238a00720c */ /* 0x000fe20003fa6270 */
[----:B------:R-:W-:Y:S04]  /*5d60*/  @!P3 STG.E desc[UR10][R2.64+-0x180], R29 ;  /* 0xfffe801d0200b986 */ /* 0x000fe8000c10190a */
[----:B------:R-:W-:Y:S01]  /*5d70*/  @!P1 STG.E desc[UR10][R2.64+-0x280], R25 ;  /* 0xfffd801902009986 */ /* 0x000fe2000c10190a */
[----:B------:R-:W-:-:S03]  /*5d80*/  IADD3 R16, P1, R4, -0xe0, RZ ;  /* 0xffffff2004107810 */ /* 0x000fc60007f3e0ff */
[----:B------:R5:W-:Y:S04]  /*5d90*/  @!P0 STG.E desc[UR10][R2.64+-0x200], R27 ;  /* 0xfffe001b02008986 */ /* 0x000be8000c10190a */
[----:B------:R-:W-:Y:S04]  /*5da0*/  @!P4 STG.E desc[UR10][R2.64+-0x100], R31 ;  /* 0xffff001f0200c986 */ /* 0x000fe8000c10190a */
[----:B------:R-:W-:Y:S01]  /*5db0*/  @!P2 STG.E desc[UR10][R2.64+-0x380], R21 ;  /* 0xfffc80150200a986 */ /* 0x000fe2000c10190a */
[----:B0-----:R-:W-:-:S03]  /*5dc0*/  IMAD R0, R14, UR15, RZ ;  /* 0x0000000f0e007c24 */ /* 0x001fc6000f8e02ff */
[----:B------:R0:W-:Y:S01]  /*5dd0*/  @!P5 STG.E desc[UR10][R2.64+-0x80], R33 ;  /* 0xffff80210200d986 */ /* 0x0001e2000c10190a */
[----:B-----5:R-:W-:Y:S01]  /*5de0*/  IADD3.X R27, R5, -0x1, RZ, P1, !PT ;  /* 0xffffffff051b7810 */ /* 0x020fe20000ffe4ff */
[----:B------:R-:W-:Y:S01]  /*5df0*/  IMAD R15, R15, UR14, R0 ;  /* 0x0000000e0f0f7c24 */ /* 0x000fe2000f8e0200 */
[----:B------:R-:W-:Y:S01]  /*5e00*/  BAR.SYNC.DEFER_BLOCKING 0x0 ;  /* 0x0000000000007b1d */ /* 0x000fe20000010000 */
[----:B0-----:R-:W-:-:S05]  /*5e10*/  IMAD.WIDE.U32 R2, R14, UR14, RZ ;  /* 0x0000000e0e027c25 */ /* 0x001fca000f8e00ff */
[----:B------:R-:W-:Y:S01]  /*5e20*/  IADD3 R29, R3, R15, RZ ;  /* 0x0000000f031d7210 */ /* 0x000fe20007ffe0ff */
[----:B------:R-:W-:Y:S04]  /*5e30*/  STS [R128], R85 ;  /* 0x0000005580007388 */ /* 0x000fe80000000800 */
[----:B------:R0:W-:Y:S04]  /*5e40*/  STS [R128+0x4], R87 ;  /* 0x0000045780007388 */ /* 0x0001e80000000800 */
[----:B------:R5:W-:Y:S04]  /*5e50*/  STS [R128+0x8], R88 ;  /* 0x0000085880007388 */ /* 0x000be80000000800 */
        /* <DEDUP_REMOVED lines=8> */
[----:B------:R-:W-:Y:S01]  /*5ee0*/  STS [R128+0x1c], R93 ;  /* 0x00001c5d80007388 */ /* 0x000fe20000000800 */
[----:B------:R-:W-:-:S03]  /*5ef0*/  NOP ;  /* 0x0000000000007918 */ /* 0x000fc60000000000 */
[----:B------:R-:W-:Y:S01]  /*5f00*/  LDS R17, [R136] ;  /* 0x0000000088117984 */ /* 0x000fe20000000800 */
[----:B-----5:R-:W-:-:S03]  /*5f10*/  FADD.FTZ R91, R90, R91 ;  /* 0x0000005b5a5b7221 */ /* 0x020fc60000010000 */
        /* <DEDUP_REMOVED lines=25> */
.L_x_9277:
[----:B------:R-:W-:Y:S05]  /*60b0*/  BSYNC B0 ;  /* 0x0000000000007941 */ /* 0x000fea0003800000 */
.L_x_9276:
        /* <DEDUP_REMOVED lines=39> */
.L_x_9246:
        /* <DEDUP_REMOVED lines=26> */
.L_x_9280:
[----:B------:R-:W-:Y:S05]  /*64d0*/  BSYNC B0 ;  /* 0x0000000000007941 */ /* 0x000fea0003800000 */
.L_x_9279:
[----:B------:R-:W-:Y:S01]  /*64e0*/  ULDC.64 UR4, c[0x0][0x3f8] ;  /* 0x0000fe0000047ab9 */ /* 0x000fe20000000a00 */
[----:B------:R-:W-:Y:S01]  /*64f0*/  BSSY B0, `(.L_x_9281) ;  /* 0x000001d000007945 */ /* 0x000fe20003800000 */
[----:B------:R-:W-:-:S04]  /*6500*/  ISETP.NE.U32.AND P0, PT, RZ, UR4, PT ;  /* 0x00000004ff007c0c */ /* 0x000fc8000bf05070 */
[----:B------:R-:W-:-:S13]  /*6510*/  ISETP.NE.AND.EX P0, PT, RZ, UR5, PT, P0 ;  /* 0x00000005ff007c0c */ /* 0x000fda000bf05300 */
[----:B------:R-:W-:Y:S05]  /*6520*/  @!P0 BRA `(.L_x_9282) ;  /* 0x0000000000608947 */ /* 0x000fea0003800000 */
[----:B------:R-:W-:Y:S06]  /*6530*/  BAR.SYNC.DEFER_BLOCKING 0x0 ;  /* 0x0000000000007b1d */ /* 0x000fec0000010000 */
[----:B-1----:R-:W1:Y:S01]  /*6540*/  SHFL.DOWN P0, R3, R156, 0x1, 0x1f ;  /* 0x08201f009c037f89 */ /* 0x002e620000000000 */
        /* <DEDUP_REMOVED lines=22> */
.L_x_9282:
[----:B0-----:R-:W0:Y:S02]  /*66b0*/  S2R R11, SR_TID.X ;  /* 0x00000000000b7919 */ /* 0x001e240000002100 */
.L_x_9283:
[----:B------:R-:W-:Y:S05]  /*66c0*/  BSYNC B0 ;  /* 0x0000000000007941 */ /* 0x000fea0003800000 */
.L_x_9281:
        /* <DEDUP_REMOVED lines=12> */
[----:B0-----:R-:W-:-:S03]  /*6790*/  ULEA UR4, UR5, UR4, 0x18 ;  /* 0x0000000405047291 */ /* 0x001fc6000f8ec03f */
[----:B------:R-:W-:-:S09]  /*67a0*/  ULDC UR5, c[0x0][0x0] ;  /* 0x0000000000057ab9 */ /* 0x000fd20000000800 */
.L_x_9284:
[C---:B------:R-:W-:Y:S02]  /*67b0*/  LEA R0, R11.reuse, UR4, 0x2 ;  /* 0x000000040b007c11 */ /* 0x040fe4000f8e10ff */
[----:B------:R-:W-:Y:S02]  /*67c0*/  SHF.R.S32.HI R4, RZ, 0x1f, R11 ;  /* 0x0000001fff047819 */ /* 0x000fe4000001140b */
[----:B------:R-:W-:Y:S01]  /*67d0*/  MOV R5, R13 ;  /* 0x0000000d00057202 */ /* 0x000fe20000000f00 */
[----:B0-----:R-:W0:Y:S02]  /*67e0*/  LDS R9, [R0+0x2338] ;  /* 0x0023380000097984 */ /* 0x001e240000000800 */
[----:B------:R-:W-:Y:S02]  /*67f0*/  IMAD R6, R4, UR6, RZ ;  /* 0x0000000604067c24 */ /* 0x000fe4000f8e02ff */
[----:B------:R-:W-:Y:S02]  /*6800*/  IMAD.MOV.U32 R4, RZ, RZ, R2 ;  /* 0x000000ffff047224 */ /* 0x000fe400078e0002 */
[----:B------:R-:W-:-:S02]  /*6810*/  IMAD R7, R11, UR7, R6 ;  /* 0x000000070b077c24 */ /* 0x000fc4000f8e0206 */
        /* <DEDUP_REMOVED lines=9> */
.L_x_9285:
        /* <DEDUP_REMOVED lines=13> */
.L_x_11021:


//--------------------- .text._Z25selective_scan_bwd_kernelI32Selective_Scan_bwd_kernel_traitsILi32ELi8ELb0ELb1ELb1ELb1ELb0EffEEv12SSMParamsBwd --------------------------
	.section	.text._Z25selective_scan_bwd_kernelI32Selective_Scan_bwd_kernel_traitsILi32ELi8ELb0ELb1ELb1ELb1ELb0EffEEv12SSMParamsBwd,"ax",@progbits
	.align	128
        .global         _Z25selective_scan_bwd_kernelI32Selective_Scan_bwd_kernel_traitsILi32ELi8ELb0ELb1ELb1ELb1ELb0EffEEv12SSMParamsBwd
        .type           _Z25selective_scan_bwd_kernelI32Selective_Scan_bwd_kernel_traitsILi32ELi8ELb0ELb1ELb1ELb1ELb0EffEEv12SSMParamsBwd,@function
        .size           _Z25selective_scan_bwd_kernelI32Selective_Scan_bwd_kernel_traitsILi32ELi8ELb0ELb1ELb1ELb1ELb0EffEEv12SSMParamsBwd,(.L_x_11022 - _Z25selective_scan_bwd_kernelI32Selective_Scan_bwd_kernel_traitsILi32ELi8ELb0ELb1ELb1ELb1ELb0EffEEv12SSMParamsBwd)
        .other          _Z25selective_scan_bwd_kernelI32Selective_Scan_bwd_kernel_traitsILi32ELi8ELb0ELb1ELb1ELb1ELb0EffEEv12SSMParamsBwd,@"STO_CUDA_ENTRY STV_DEFAULT"
_Z25selective_scan_bwd_kernelI32Selective_Scan_bwd_kernel_traitsILi32ELi8ELb0ELb1ELb1ELb1ELb0EffEEv12SSMParamsBwd:
.text._Z25selective_scan_bwd_kernelI32Selective_Scan_bwd_kernel_traitsILi32ELi8ELb0ELb1ELb1ELb1ELb0EffEEv12SSMParamsBwd:
        /* <DEDUP_REMOVED lines=31> */
[----:B0-----:R-:W-:Y:S01]  /*01f0*/  IABS R2, R145 ;  /* 0x0000009100027213 */ /* 0x001fe20000000000 */
[----:B------:R-:W0:Y:S01]  /*0200*/  LDC.64 R20, c[0x0][0x3d8] ;  /* 0x0000f600ff147b82 */ /* 0x000e220000000a00 */
[----:B---3--:R-:W-:-:S07]  /*0210*/  IMAD.MOV.U32 R6, RZ, RZ, RZ ;  /* 0x000000ffff067224 */ /* 0x008fce00078e00ff */
[----:B--2---:R-:W2:Y:S01]  /*0220*/  LDC.64 R4, c[0x0][0x288] ;  /* 0x0000a200ff047b82 */ /* 0x004ea20000000a00 */
[----:B------:R-:W-:-:S05]  /*0230*/  IADD3 R10, RZ, -R7, RZ ;  /* 0x80000007ff0a7210 */ /* 0x000fca0007ffe0ff */
[----:B------:R-:W-:Y:S02]  /*0240*/  IMAD R3, R10, R9, RZ ;  /* 0x000000090a037224 */ /* 0x000fe400078e02ff */
[----:B------:R-:W3:Y:S02]  /*0250*/  LDC.64 R22, c[0x0][0x3f8] ;  /* 0x0000fe00ff167b82 */ /* 0x000ee40000000a00 */
        /* <DEDUP_REMOVED lines=70> */
[----:B0-----:R-:W-:Y:S01]  /*06c0*/  ISETP.NE.U32.AND P1, PT, R20, RZ, PT ;  /* 0x000000ff1400720c */ /* 0x001fe20003f25070 */
[----:B------:R-:W0:Y:S01]  /*06d0*/  @P0 LDC R0, c[0x0][0x214] ;  /* 0x00008500ff000b82 */ /* 0x000e220000000800 */
[----:B------:R-:W-:Y:S01]  /*06e0*/  UIMAD.WIDE.U32 UR4, UR14, UR8, URZ ;  /* 0x000000080e0472a5 */ /* 0x000fe2000f8e003f */
[----:B---3--:R-:W-:Y:S01]  /*06f0*/  ISETP.NE.U32.AND P2, PT, R22, RZ, PT ;  /* 0x000000ff1600720c */ /* 0x008fe20003f45070 */
[----:B------:R-:W-:Y:S01]  /*0700*/  UIMAD UR6, UR14, UR9, UR6 ;  /* 0x000000090e0672a4 */ /* 0x000fe2000f8e0206 */
[----:B------:R-:W-:Y:S02]  /*0710*/  ISETP.NE.AND.EX P1, PT, R21, RZ, PT, P1 ;  /* 0x000000ff1500720c */ /* 0x000fe40003f25310 */
[----:B------:R-:W-:Y:S01]  /*0720*/  ISETP.NE.AND.EX P2, PT, R23, RZ, PT, P2 ;  /* 0x000000ff1700720c */ /* 0x000fe20003f45320 */
[----:B------:R-:W-:Y:S01]  /*0730*/  UIADD3 UR5, UR5, UR6, URZ ;  /* 0x0000000605057290 */ /* 0x000fe2000fffe03f */
[----:B------:R-:W1:Y:S01]  /*0740*/  @P0 LDC R17, c[0x0][0x21c] ;  /* 0x00008700ff110b82 */ /* 0x000e620000000800 */
[----:B------:R-:W-:-:S04]  /*0750*/  HFMA2.MMA R13, -RZ, RZ, 0, 0 ;  /* 0x00000000ff0d7435 */ /* 0x000fc800000001ff */
[----:B------:R-:W-:-:S03]  /*0760*/  IMAD.WIDE.U32 R2, R141, R14, UR4 ;  /* 0x000000048d027e25 */ /* 0x000fc6000f8e000e */
[----:B------:R-:W3:Y:S01]  /*0770*/  @P0 LDC.64 R8, c[0x0][0x310] ;  /* 0x0000c400ff080b82 */ /* 0x000ee20000000a00 */
[----:B------:R-:W-:Y:S02]  /*0780*/  CS2R R14, SRZ ;  /* 0x00000000000e7805 */ /* 0x000fe4000001ff00 */
[----:B------:R-:W-:Y:S02]  /*0790*/  @P1 LEA R14, P4, R145, R20, 0x2 ;  /* 0x00000014910e1211 */ /* 0x000fe400078810ff */
[----:B------:R-:W-:Y:S02]  /*07a0*/  IADD3.X R4, R11, R4, RZ, P3, !PT ;  /* 0x000000040b047210 */ /* 0x000fe40001ffe4ff */
[C---:B------:R-:W-:Y:S02]  /*07b0*/  @P1 LEA.HI.X R15, R145.reuse, R21, R146, 0x2, P4 ;  /* 0x00000015910f1211 */ /* 0x040fe400020f1492 */
[----:B------:R-:W-:Y:S02]  /*07c0*/  @P2 LEA R13, P3, R145, R22, 0x2 ;  /* 0x00000016910d2211 */ /* 0x000fe400078610ff */
[----:B------:R-:W-:Y:S01]  /*07d0*/  ISETP.GE.AND P1, PT, R25, 0x1, PT ;  /* 0x000000011900780c */ /* 0x000fe20003f26270 */
[----:B0-----:R-:W-:Y:S01]  /*07e0*/  @P0 IMAD R0, R0, UR14, R145 ;  /* 0x0000000e00000c24 */ /* 0x001fe2000f8e0291 */
[----:B------:R-:W-:Y:S01]  /*07f0*/  IADD3 R7, P5, R7, R2, RZ ;  /* 0x0000000207077210 */ /* 0x000fe20007fbe0ff */
[----:B------:R-:W-:Y:S01]  /*0800*/  IMAD.IADD R2, R3, 0x1, R5 ;  /* 0x0000000103027824 */ /* 0x000fe200078e0205 */
[----:B------:R-:W-:-:S02]  /*0810*/  MOV R5, RZ ;  /* 0x000000ff00057202 */ /* 0x000fc40000000f00 */
[----:B------:R-:W-:Y:S01]  /*0820*/  @P2 LEA.HI.X R5, R145, R23, R146, 0x2, P3 ;  /* 0x0000001791052211 */ /* 0x000fe200018f1492 */
[----:B------:R-:W-:Y:S01]  /*0830*/  @P0 IMAD R0, R0, R25, RZ ;  /* 0x0000001900000224 */ /* 0x000fe200078e02ff */
[----:B------:R-:W-:Y:S02]  /*0840*/  LEA R136, P2, R135, R136, 0x2 ;  /* 0x0000008887887211 */ /* 0x000fe400078410ff */
[----:B--2---:R-:W-:Y:S01]  /*0850*/  LEA R134, P3, R133, R18, 0x2 ;  /* 0x0000001285867211 */ /* 0x004fe200078610ff */
[----:B-1----:R-:W-:Y:S01]  /*0860*/  @P0 IMAD R3, R0, R17, RZ ;  /* 0x0000001100030224 */ /* 0x002fe200078e02ff */
[----:B------:R-:W-:Y:S02]  /*0870*/  LEA.HI.X R135, R135, R137, R12, 0x2, P2 ;  /* 0x0000008987877211 */ /* 0x000fe400010f140c */
[----:B------:R-:W-:Y:S02]  /*0880*/  LEA.HI.X R133, R133, R19, R10, 0x2, P3 ;  /* 0x0000001385857211 */ /* 0x000fe400018f140a */
[----:B------:R-:W-:-:S02]  /*0890*/  IADD3.X R2, R11, R2, RZ, P5, !PT ;  /* 0x000000020b027210 */ /* 0x000fc40002ffe4ff */
[----:B------:R-:W-:Y:S02]  /*08a0*/  LEA R132, P2, R131, R26, 0x2 ;  /* 0x0000001a83847211 */ /* 0x000fe400078410ff */
[----:B------:R-:W-:Y:S02]  /*08b0*/  LEA R129, P3, R127, R28, 0x2 ;  /* 0x0000001c7f817211 */ /* 0x000fe400078610ff */
[----:B------:R-:W-:Y:S01]  /*08c0*/  LEA R125, P4, R7, R122, 0x2 ;  /* 0x0000007a077d7211 */ /* 0x000fe200078810ff */
[----:B------:R-:W-:Y:S01]  /*08d0*/  HFMA2.MMA R139, -RZ, RZ, 0, 0 ;  /* 0x00000000ff8b7435 */ /* 0x000fe200000001ff */
[----:B------:R-:W-:Y:S01]  /*08e0*/  LEA.HI.X R131, R131, R27, R6, 0x2, P2 ;  /* 0x0000001b83837211 */ /* 0x000fe200010f1406 */
[----:B---3--:R-:W-:Y:S01]  /*08f0*/  @P0 IMAD.WIDE R8, R3, 0x8, R8 ;  /* 0x0000000803080825 */ /* 0x008fe200078e0208 */
[----:B------:R-:W-:Y:S02]  /*0900*/  LEA.HI.X R127, R127, R29, R4, 0x2, P3 ;  /* 0x0000001d7f7f7211 */ /* 0x000fe400018f1404 */
[----:B------:R-:W-:-:S02]  /*0910*/  @!P0 CS2R R8, SRZ ;  /* 0x0000000000088805 */ /* 0x000fc4000001ff00 */
[----:B------:R-:W-:Y:S01]  /*0920*/  LEA.HI.X R123, R7, R123, R2, 0x2, P4 ;  /* 0x0000007b077b7211 */ /* 0x000fe200020f1402 */
[----:B------:R-:W-:Y:S01]  /*0930*/  IMAD.MOV.U32 R140, RZ, RZ, RZ ;  /* 0x000000ffff8c7224 */ /* 0x000fe200078e00ff */
[----:B------:R-:W-:Y:S02]  /*0940*/  MOV R6, R14 ;  /* 0x0000000e00067202 */ /* 0x000fe40000000f00 */
[----:B------:R-:W-:Y:S02]  /*0950*/  MOV R7, R15 ;  /* 0x0000000f00077202 */ /* 0x000fe40000000f00 */
[----:B------:R-:W-:Y:S01]  /*0960*/  MOV R4, R13 ;  /* 0x0000000d00047202 */ /* 0x000fe20000000f00 */
[----:B------:R-:W-:Y:S06]  /*0970*/  @!P1 BRA `(.L_x_9286) ;  /* 0x0000005800a49947 */ /* 0x000fec0003800000 */
[----:B------:R-:W0:Y:S01]  /*0980*/  S2R R138, SR_TID.X ;  /* 0x00000000008a7919 */ /* 0x000e220000002100 */
[----:B------:R-:W-:Y:S01]  /*0990*/  IMAD.MOV.U32 R140, RZ, RZ, RZ ;  /* 0x000000ffff8c7224 */ /* 0x000fe200078e00ff */
[----:B------:R-:W-:Y:S01]  /*09a0*/  MOV R121, RZ ;  /* 0x000000ff00797202 */ /* 0x000fe20000000f00 */
[----:B------:R-:W1:Y:S01]  /*09b0*/  S2R R137, SR_LANEID ;  /* 0x0000000000897919 */ /* 0x000e620000000000 */
        /* <DEDUP_REMOVED lines=13> */
.L_x_9329:
[----:B------:R-:W-:Y:S01]  /*0a90*/  ULDC UR4, c[0x0][0x224] ;  /* 0x0000890000047ab9 */ /* 0x000fe20000000800 */
[C---:B------:R-:W-:Y:S02]  /*0aa0*/  SHF.L.U32 R115, R2.reuse, 0x2, RZ ;  /* 0x0000000202737819 */ /* 0x040fe400000006ff */
[----:B------:R-:W-:Y:S02]  /*0ab0*/  CS2R R12, SRZ ;  /* 0x00000000000c7805 */ /* 0x000fe4000001ff00 */
[----:B------:R-:W-:Y:S01]  /*0ac0*/  IADD3 R171, -R121, UR4, RZ ;  /* 0x0000000479ab7c10 */ /* 0x000fe2000fffe1ff */
[----:B------:R-:W-:Y:S01]  /*0ad0*/  ULDC UR4, c[0x0][0x218] ;  /* 0x0000860000047ab9 */ /* 0x000fe20000000800 */
[----:B------:R-:W-:Y:S01]  /*0ae0*/  SHF.L.U64.HI R116, R2, 0x2, R3 ;  /* 0x0000000202747819 */ /* 0x000fe20000010203 */
[----:B------:R-:W-:Y:S01]  /*0af0*/  IMAD.MOV.U32 R0, RZ, RZ, RZ ;  /* 0x000000ffff007224 */ /* 0x000fe200078e00ff */
[----:B------:R-:W-:Y:S02]  /*0b00*/  LEA R119, R171, 0xffffff00, 0x8 ;  /* 0xffffff00ab777811 */ /* 0x000fe400078e40ff */
[----:B------:R-:W-:-:S02]  /*0b10*/  CS2R R14, SRZ ;  /* 0x00000000000e7805 */ /* 0x000fc4000001ff00 */
[----:B0-----:R-:W-:Y:S02]  /*0b20*/  IADD3 R10, P3, R136, R115, RZ ;  /* 0x00000073880a7210 */ /* 0x001fe40007f7e0ff */
[----:B------:R-:W-:Y:S02]  /*0b30*/  IADD3 R117, -R119, UR4, RZ ;  /* 0x0000000477757c10 */ /* 0x000fe4000fffe1ff */
[----:B------:R-:W-:Y:S02]  /*0b40*/  IADD3.X R11, R135, R116, RZ, P3, !PT ;  /* 0x00000074870b7210 */ /* 0x000fe40001ffe4ff */
[-C--:B------:R-:W-:Y:S01]  /*0b50*/  ISETP.GE.AND P0, PT, R2, R117.reuse, PT ;  /* 0x000000750200720c */ /* 0x080fe20003f06270 */
[----:B------:R-:W-:Y:S01]  /*0b60*/  BAR.SYNC.DEFER_BLOCKING 0x0 ;  /* 0x0000000000007b1d */ /* 0x000fe20000010000 */
[-C--:B------:R-:W-:Y:S02]  /*0b70*/  ISETP.GE.AND P1, PT, R130, R117.reuse, PT ;  /* 0x000000758200720c */ /* 0x080fe40003f26270 */
[----:B------:R-:W-:-:S02]  /*0b80*/  ISETP.GE.AND P2, PT, R128, R117, PT ;  /* 0x000000758000720c */ /* 0x000fc40003f46270 */
[-C--:B------:R-:W-:Y:S02]  /*0b90*/  ISETP.GE.AND P3, PT, R120, R117.reuse, PT ;  /* 0x000000757800720c */ /* 0x080fe40003f66270 */
[----:B------:R-:W-:Y:S01]  /*0ba0*/  ISETP.GE.AND P4, PT, R118, R117, PT ;  /* 0x000000757600720c */ /* 0x000fe20003f86270 */
[----:B------:R-:W-:Y:S01]  /*0bb0*/  HFMA2.MMA R19, -RZ, RZ, 0, 0 ;  /* 0x00000000ff137435 */ /* 0x000fe200000001ff */
[----:B------:R-:W-:-:S03]  /*0bc0*/  CS2R R16, SRZ ;  /* 0x0000000000107805 */ /* 0x000fc6000001ff00 */
        /* <DEDUP_REMOVED lines=16> */
[-C--:B------:R-:W-:Y:S02]  /*0cd0*/  LEA.HI.SX32 R18, R18, R137.reuse, 0x1b ;  /* 0x0000008912127211 */ /* 0x080fe400078fdaff */
[----:B------:R-:W-:Y:S02]  /*0ce0*/  LEA.HI.SX32 R20, R20, R137, 0x1b ;  /* 0x0000008914147211 */ /* 0x000fe400078fdaff */
[C---:B0-----:R-:W-:Y:S02]  /*0cf0*/  IADD3 R10, R137.reuse, 0x60, RZ ;  /* 0x00000060890a7810 */ /* 0x041fe40007ffe0ff */
[C---:B------:R-:W-:Y:S01]  /*0d00*/  IADD3 R22, R137.reuse, 0xc0, RZ ;  /* 0x000000c089167810 */ /* 0x040fe20007ffe0ff */
[----:B-1----:R-:W-:Y:S01]  /*0d10*/  ULEA UR6, UR6, UR4, 0x18 ;  /* 0x0000000406067291 */ /* 0x002fe2000f8ec03f */
[----:B------:R-:W-:-:S05]  /*0d20*/  IADD3 R24, R137, 0xe0, RZ ;  /* 0x000000e089187810 */ /* 0x000fca0007ffe0ff */
[----:B------:R-:W-:Y:S02]  /*0d30*/  LEA R114, R114, UR6, 0x2 ;  /* 0x0000000672727c11 */ /* 0x000fe4000f8e10ff */
[----:B------:R-:W-:Y:S01]  /*0d40*/  LEA R113, R18, UR6, 0x2 ;  /* 0x0000000612717c11 */ /* 0x000fe2000f8e10ff */
[C---:B------:R-:W-:Y:S01]  /*0d50*/  VIADD R18, R137.reuse, 0x80 ;  /* 0x0000008089127836 */ /* 0x040fe20000000000 */
[----:B------:R-:W-:Y:S02]  /*0d60*/  LEA R112, R20, UR6, 0x2 ;  /* 0x0000000614707c11 */ /* 0x000fe4000f8e10ff */
[----:B------:R-:W-:Y:S02]  /*0d70*/  IADD3 R20, R137, 0xa0, RZ ;  /* 0x000000a089147810 */ /* 0x000fe40007ffe0ff */
[-C--:B------:R-:W-:Y:S02]  /*0d80*/  LEA.HI.SX32 R10, R10, R137.reuse, 0x1b ;  /* 0x000000890a0a7211 */ /* 0x080fe400078fdaff */
[----:B------:R-:W-:-:S02]  /*0d90*/  LEA.HI.SX32 R18, R18, R137, 0x1b ;  /* 0x0000008912127211 */ /* 0x000fc400078fdaff */
[-C--:B------:R-:W-:Y:S02]  /*0da0*/  LEA.HI.SX32 R20, R20, R137.reuse, 0x1b ;  /* 0x0000008914147211 */ /* 0x080fe400078fdaff */
[-C--:B------:R-:W-:Y:S02]  /*0db0*/  LEA.HI.SX32 R22, R22, R137.reuse, 0x1b ;  /* 0x0000008916167211 */ /* 0x080fe400078fdaff */
[----:B------:R-:W-:Y:S02]  /*0dc0*/  LEA R111, R10, UR6, 0x2 ;  /* 0x000000060a6f7c11 */ /* 0x000fe4000f8e10ff */
[----:B------:R-:W-:Y:S02]  /*0dd0*/  LEA.HI.SX32 R24, R24, R137, 0x1b ;  /* 0x0000008918187211 */ /* 0x000fe400078fdaff */
[----:B------:R-:W-:Y:S02]  /*0de0*/  LEA R110, R18, UR6, 0x2 ;  /* 0x00000006126e7c11 */ /* 0x000fe4000f8e10ff */
[----:B------:R-:W-:-:S02]  /*0df0*/  LEA R109, R20, UR6, 0x2 ;  /* 0x00000006146d7c11 */ /* 0x000fc4000f8e10ff */
[----:B------:R-:W-:Y:S02]  /*0e00*/  LEA R108, R22, UR6, 0x2 ;  /* 0x00000006166c7c11 */ /* 0x000fe4000f8e10ff */
[----:B------:R-:W-:Y:S02]  /*0e10*/  LEA R107, R24, UR6, 0x2 ;  /* 0x00000006186b7c11 */ /* 0x000fe4000f8e10ff */
[----:B------:R-:W-:Y:S02]  /*0e20*/  ISETP.GE.AND P6, PT, R2, R117, PT ;  /* 0x000000750200720c */ /* 0x000fe40003fc6270 */
[----:B------:R-:W-:-:S04]  /*0e30*/  IADD3 R10, P0, R134, R115, RZ ;  /* 0x00000073860a7210 */ /* 0x000fc80007f1e0ff */
[----:B------:R-:W-:Y:S02]  /*0e40*/  IADD3.X R11, R133, R116, RZ, P0, !PT ;  /* 0x00000074850b7210 */ /* 0x000fe400007fe4ff */
[-C--:B------:R-:W-:Y:S02]  /*0e50*/  ISETP.GE.AND P0, PT, R130, R117.reuse, PT ;  /* 0x000000758200720c */ /* 0x080fe40003f06270 */
[-C--:B------:R-:W-:Y:S02]  /*0e60*/  ISETP.GE.AND P2, PT, R126, R117.reuse, PT ;  /* 0x000000757e00720c */ /* 0x080fe40003f46270 */
[-C--:B------:R-:W-:Y:S02]  /*0e70*/  ISETP.GE.AND P3, PT, R124, R117.reuse, PT ;  /* 0x000000757c00720c */ /* 0x080fe40003f66270 */
[-C--:B------:R-:W-:Y:S02]  /*0e80*/  ISETP.GE.AND P4, PT, R122, R117.reuse, PT ;  /* 0x000000757a00720c */ /* 0x080fe40003f86270 */
[----:B------:R-:W-:Y:S01]  /*0e90*/  ISETP.GE.AND P5, PT, R120, R117, PT ;  /* 0x000000757800720c */ /* 0x000fe20003fa6270 */
[----:B------:R-:W-:Y:S01]  /*0ea0*/  IMAD.MOV.U32 R18, RZ, RZ, RZ ;  /* 0x000000ffff127224 */ /* 0x000fe200078e00ff */
[----:B------:R-:W-:-:S02]  /*0eb0*/  CS2R R20, SRZ ;  /* 0x0000000000147805 */ /* 0x000fc4000001ff00 */
[----:B------:R-:W-:Y:S01]  /*0ec0*/  CS2R R22, SRZ ;  /* 0x0000000000167805 */ /* 0x000fe2000001ff00 */
[----:B--2---:R-:W-:Y:S04]  /*0ed0*/  STS [R114], R13 ;  /* 0x0000000d72007388 */ /* 0x004fe80000000800 */
[----:B---3--:R0:W-:Y:S04]  /*0ee0*/  STS [R113+0x80], R0 ;  /* 0x0000800071007388 */ /* 0x0081e80000000800 */
[----:B----4-:R-:W-:Y:S01]  /*0ef0*/  STS [R112+0x100], R15 ;  /* 0x0001000f70007388 */ /* 0x010fe20000000800 */
[----:B0-----:R-:W-:-:S04]  /*0f00*/  SHF.L.U32 R0, R137, 0x3, RZ ;  /* 0x0000000389007819 */ /* 0x001fc800000006ff */
[----:B------:R-:W-:Y:S01]  /*0f10*/  LEA.HI.SX32 R0, R0, R0, 0x1b ;  /* 0x0000000000007211 */ /* 0x000fe200078fdaff */
[----:B------:R0:W-:Y:S03]  /*0f20*/  STS [R111+0x180], R12 ;  /* 0x0001800c6f007388 */ /* 0x0001e60000000800 */
[----:B------:R-:W-:Y:S01]  /*0f30*/  LEA R106, R0, UR6, 0x2 ;  /* 0x00000006006a7c11 */ /* 0x000fe2000f8e10ff */
        /* <DEDUP_REMOVED lines=15> */
[----:B-1----:R-:W-:Y:S02]  /*1030*/  CS2R R14, SRZ ;  /* 0x00000000000e7805 */ /* 0x002fe4000001ff00 */
[----:B------:R-:W-:Y:S02]  /*1040*/  IADD3.X R13, R131, R116, RZ, P1, !PT ;  /* 0x00000074830d7210 */ /* 0x000fe40000ffe4ff */
[-C--:B------:R-:W-:Y:S02]  /*1050*/  ISETP.GE.AND P1, PT, R128, R117.reuse, PT ;  /* 0x000000758000720c */ /* 0x080fe40003f26270 */
[----:B------:R-:W-:Y:S01]  /*1060*/  MOV R17, RZ ;  /* 0x000000ff00117202 */ /* 0x000fe20000000f00 */
[----:B------:R-:W3:Y:S01]  /*1070*/  @!P6 LDG.E R15, desc[UR12][R10.64] ;  /* 0x0000000c0a0fe981 */ /* 0x000ee2000c1e1900 */
[----:B------:R-:W-:-:S03]  /*1080*/  ISETP.GE.AND P6, PT, R118, R117, PT ;  /* 0x000000757600720c */ /* 0x000fc60003fc6270 */
[----:B------:R-:W4:Y:S06]  /*1090*/  @!P0 LDG.E R18, desc[UR12][R10.64+0x80] ;  /* 0x0000800c0a128981 */ /* 0x000f2c000c1e1900 */
        /* <DEDUP_REMOVED lines=8> */
[----:B--2---:R-:W-:Y:S02]  /*1120*/  HFMA2.MMA R19, -RZ, RZ, 0, 0 ;  /* 0x00000000ff137435 */ /* 0x004fe400000001ff */
[----:B------:R-:W-:Y:S01]  /*1130*/  HFMA2.MMA R26, -RZ, RZ, 0, 0 ;  /* 0x00000000ff1a7435 */ /* 0x000fe200000001ff */
[----:B---3--:R-:W-:Y:S04]  /*1140*/  STS [R114], R15 ;  /* 0x0000000f72007388 */ /* 0x008fe80000000800 */
[----:B----4-:R-:W-:Y:S04]  /*1150*/  STS [R113+0x80], R18 ;  /* 0x0000801271007388 */ /* 0x010fe80000000800 */
[----:B------:R0:W-:Y:S04]  /*1160*/  STS [R112+0x100], R21 ;  /* 0x0001001570007388 */ /* 0x0001e80000000800 */
[----:B------:R-:W-:Y:S04]  /*1170*/  STS [R111+0x180], R20 ;  /* 0x000180146f007388 */ /* 0x000fe80000000800 */
[----:B------:R1:W-:Y:S04]  /*1180*/  STS [R110+0x200], R23 ;  /* 0x000200176e007388 */ /* 0x0003e80000000800 */
[----:B------:R-:W-:Y:S04]  /*1190*/  STS [R109+0x280], R22 ;  /* 0x000280166d007388 */ /* 0x000fe80000000800 */
[----:B------:R-:W-:Y:S01]  /*11a0*/  STS [R108+0x300], R17 ;  /* 0x000300116c007388 */ /* 0x000fe20000000800 */
[----:B0-----:R-:W-:Y:S01]  /*11b0*/  HFMA2.MMA R21, -RZ, RZ, 0, 0 ;  /* 0x00000000ff157435 */ /* 0x001fe200000001ff */
[----:B-1----:R-:W0:Y:S02]  /*11c0*/  LDC R23, c[0x0][0x21c] ;  /* 0x00008700ff177b82 */ /* 0x002e240000000800 */
        /* <DEDUP_REMOVED lines=12> */
[----:B------:R-:W-:Y:S01]  /*1290*/  MOV R22, RZ ;  /* 0x000000ff00167202 */ /* 0x000fe20000000f00 */
[----:B------:R-:W-:Y:S02]  /*12a0*/  IMAD.MOV.U32 R17, RZ, RZ, RZ ;  /* 0x000000ffff117224 */ /* 0x000fe400078e00ff */
        /* <DEDUP_REMOVED lines=74> */
.L_x_9288:
[----:B------:R-:W-:Y:S05]  /*1750*/  BSYNC B0 ;  /* 0x0000000000007941 */ /* 0x000fea0003800000 */
.L_x_9287:
[----:B------:R-:W-:Y:S01]  /*1760*/  BSSY B0, `(.L_x_9289) ;  /* 0x0000025000007945 */ /* 0x000fe20003800000 */
[----:B------:R-:W-:Y:S01]  /*1770*/  FSETP.GTU.FTZ.AND P0, PT, R83, 20, PT ;  /* 0x41a000005300780b */ /* 0x000fe20003f1c000 */
[----:B------:R-:W-:Y:S02]  /*1780*/  IMAD.MOV.U32 R81, RZ, RZ, RZ ;  /* 0x000000ffff517224 */ /* 0x000fe400078e00ff */
[----:B------:R-:W-:Y:S01]  /*1790*/  FADD.FTZ R82, R82, R143 ;  /* 0x0000008f52527221 */ /* 0x000fe20000010000 */
[----:B01----:R-:W-:Y:S01]  /*17a0*/  FFMA.FTZ R14, R104, R97, R139 ;  /* 0x00000061680e7223 */ /* 0x003fe2000001008b */
        /* <DEDUP_REMOVED lines=32> */
.L_x_9290:
[----:B------:R-:W-:Y:S05]  /*19b0*/  BSYNC B0 ;  /* 0x0000000000007941 */ /* 0x000fea0003800000 */
.L_x_9289:
[----:B--2---:R-:W-:Y:S01]  /*19c0*/  FFMA.FTZ R13, R105, R96, R14 ;  /* 0x00000060690d7223 */ /* 0x004fe2000001000e */
[----:B------:R-:W-:Y:S01]  /*19d0*/  BSSY B0, `(.L_x_9291) ;  /* 0x0000026000007945 */ /* 0x000fe20003800000 */
[----:B------:R-:W-:Y:S01]  /*19e0*/  HFMA2.MMA R80, -RZ, RZ, 0, 0 ;  /* 0x00000000ff507435 */ /* 0x000fe200000001ff */
[----:B------:R-:W-:Y:S02]  /*19f0*/  FSETP.GTU.FTZ.AND P6, PT, R82, 20, PT ;  /* 0x41a000005200780b */ /* 0x000fe40003fdc000 */
[----:B------:R-:W-:Y:S02]  /*1a00*/  CS2R R78, SRZ ;  /* 0x00000000004e7805 */ /* 0x000fe4000001ff00 */
[----:B------:R-:W-:Y:S01]  /*1a10*/  MOV R77, RZ ;  /* 0x000000ff004d7202 */ /* 0x000fe20000000f00 */
[----:B---3--:R-:W-:Y:S01]  /*1a20*/  FFMA.FTZ R14, R102, R95, R13 ;  /* 0x0000005f660e7223 */ /* 0x008fe2000001000d */
        /* <DEDUP_REMOVED lines=32> */
.L_x_9292:
[----:B------:R-:W-:Y:S05]  /*1c30*/  BSYNC B0 ;  /* 0x0000000000007941 */ /* 0x000fea0003800000 */
.L_x_9291:
        /* <DEDUP_REMOVED lines=33> */
.L_x_9294:
[----:B------:R-:W-:Y:S05]  /*1e50*/  BSYNC B0 ;  /* 0x0000000000007941 */ /* 0x000fea0003800000 */
.L_x_9293:
        /* <DEDUP_REMOVED lines=33> */
.L_x_9296:
[----:B------:R-:W-:Y:S05]  /*2070*/  BSYNC B0 ;  /* 0x0000000000007941 */ /* 0x000fea0003800000 */
.L_x_9295:
        /* <DEDUP_REMOVED lines=33> */
.L_x_9298:
[----:B------:R-:W-:Y:S05]  /*2290*/  BSYNC B0 ;  /* 0x0000000000007941 */ /* 0x000fea0003800000 */
.L_x_9297:
        /* <DEDUP_REMOVED lines=33> */
.L_x_9300:
[----:B------:R-:W-:Y:S05]  /*24b0*/  BSYNC B0 ;  /* 0x0000000000007941 */ /* 0x000fea0003800000 */
.L_x_9299:
        /* <DEDUP_REMOVED lines=33> */
.L_x_9302:
[----:B------:R-:W-:Y:S05]  /*26d0*/  BSYNC B0 ;  /* 0x0000000000007941 */ /* 0x000fea0003800000 */
.L_x_9301:
[----:B----4-:R-:W-:Y:S01]  /*26e0*/  FFMA.FTZ R13, R103, R94, R14 ;  /* 0x0000005e670d7223 */ /* 0x010fe2000001000e */
[----:B------:R-:W-:Y:S01]  /*26f0*/  BAR.SYNC.DEFER_BLOCKING 0x0 ;  /* 0x0000000000007b1d */ /* 0x000fe20000010000 */
[----:B------:R-:W-:Y:S01]  /*2700*/  HFMA2.MMA R76, -RZ, RZ, 0, 0 ;  /* 0x00000000ff4c7435 */ /* 0x000fe200000001ff */
[----:B------:R-:W-:Y:S01]  /*2710*/  CS2R R74, SRZ ;  /* 0x00000000004a7805 */ /* 0x000fe2000001ff00 */
[----:B------:R-:W-:Y:S01]  /*2720*/  FFMA.FTZ R0, R100, R93, R13 ;  /* 0x0000005d64007223 */ /* 0x000fe2000001000d */
[----:B------:R-:W-:Y:S01]  /*2730*/  MOV R73, RZ ;  /* 0x000000ff00497202 */ /* 0x000fe20000000f00 */
        /* <DEDUP_REMOVED lines=11> */
[----:B------:R-:W-:Y:S06]  /*27f0*/  @!P5 BRA `(.L_x_9303) ;  /* 0x0000002c0008d947 */ /* 0x000fec0003800000 */
[----:B------:R-:W0:Y:S01]  /*2800*/  LDC.64 R18, c[0x0][0x348] ;  /* 0x0000d200ff127b82 */ /* 0x000e220000000a00 */
[----:B------:R-:W-:Y:S01]  /*2810*/  MOV R15, RZ ;  /* 0x000000ff000f7202 */ /* 0x000fe20000000f00 */
[----:B------:R-:W-:Y:S01]  /*2820*/  IMAD.MOV.U32 R14, RZ, RZ, R138 ;  /* 0x000000ffff0e7224 */ /* 0x000fe200078e008a */
[----:B------:R-:W-:Y:S01]  /*2830*/  ULDC.64 UR4, c[0x0][0x350] ;  /* 0x0000d40000047ab9 */ /* 0x000fe20000000a00 */
[----:B------:R-:W-:Y:S01]  /*2840*/  ULDC.64 UR6, c[0x0][0x370] ;  /* 0x0000dc0000067ab9 */ /* 0x000fe20000000a00 */
[----:B------:R-:W-:Y:S01]  /*2850*/  IADD3 R64, R171, -0x1, RZ ;  /* 0xffffffffab407810 */ /* 0x000fe20007ffe0ff */
[----:B------:R-:W-:Y:S01]  /*2860*/  IMAD.MOV.U32 R80, RZ, RZ, RZ ;  /* 0x000000ffff507224 */ /* 0x000fe200078e00ff */
[----:B------:R-:W-:Y:S01]  /*2870*/  MOV R60, R117 ;  /* 0x00000075003c7202 */ /* 0x000fe20000000f00 */
[----:B------:R-:W1:Y:S01]  /*2880*/  LDC.64 R20, c[0x0][0x368] ;  /* 0x0000da00ff147b82 */ /* 0x000e620000000a00 */
[----:B------:R-:W-:Y:S02]  /*2890*/  MOV R63, RZ ;  /* 0x000000ff003f7202 */ /* 0x000fe40000000f00 */
[----:B------:R-:W-:-:S02]  /*28a0*/  CS2R R78, SRZ ;  /* 0x00000000004e7805 */ /* 0x000fc4000001ff00 */
[----:B------:R-:W-:Y:S02]  /*28b0*/  CS2R R76, SRZ ;  /* 0x00000000004c7805 */ /* 0x000fe4000001ff00 */
[----:B------:R-:W-:Y:S02]  /*28c0*/  CS2R R74, SRZ ;  /* 0x00000000004a7805 */ /* 0x000fe4000001ff00 */
[----:B------:R-:W-:Y:S01]  /*28d0*/  MOV R73, RZ ;  /* 0x000000ff00497202 */ /* 0x000fe20000000f00 */
[----:B------:R-:W-:Y:S01]  /*28e0*/  ULDC UR19, c[0x0][0x224] ;  /* 0x0000890000137ab9 */ /* 0x000fe20000000800 */
[----:B------:R-:W-:Y:S01]  /*28f0*/  ULDC UR28, c[0x0][0x21c] ;  /* 0x00008700001c7ab9 */ /* 0x000fe20000000800 */
[----:B------:R-:W2:Y:S01]  /*2900*/  LDC R62, c[0x0][0x218] ;  /* 0x00008600ff3e7b82 */ /* 0x000ea20000000800 */
[----:B------:R-:W-:Y:S01]  /*2910*/  ULDC.64 UR20, c[0x0][0x350] ;  /* 0x0000d40000147ab9 */ /* 0x000fe20000000a00 */
[----:B------:R-:W-:Y:S01]  /*2920*/  ULDC.64 UR22, c[0x0][0x370] ;  /* 0x0000dc0000167ab9 */ /* 0x000fe20000000a00 */
[----:B------:R-:W-:Y:S01]  /*2930*/  ULDC.64 UR24, c[0x0][0x3c8] ;  /* 0x0000f20000187ab9 */ /* 0x000fe20000000a00 */
[----:B------:R-:W-:Y:S01]  /*2940*/  ULDC.64 UR26, c[0x0][0x3d0] ;  /* 0x0000f400001a7ab9 */ /* 0x000fe20000000a00 */
[----:B------:R-:W-:Y:S01]  /*2950*/  ULDC.64 UR8, c[0x0][0x238] ;  /* 0x00008e0000087ab9 */ /* 0x000fe20000000a00 */
[----:B------:R-:W-:Y:S01]  /*2960*/  ULDC.64 UR10, c[0x0][0x250] ;  /* 0x00009400000a7ab9 */ /* 0x000fe20000000a00 */
[----:B------:R-:W-:Y:S01]  /*2970*/  ULDC.64 UR16, c[0x0][0x270] ;  /* 0x00009c0000107ab9 */ /* 0x000fe20000000a00 */
[C---:B0-----:R-:W-:Y:S01]  /*2980*/  IMAD R0, R18.reuse, UR15, RZ ;  /* 0x0000000f12007c24 */ /* 0x041fe2000f8e02ff */
[----:B------:R-:W0:Y:S01]  /*2990*/  LDC.64 R42, c[0x0][0x348] ;  /* 0x0000d200ff2a7b82 */ /* 0x000e220000000a00 */
[----:B------:R-:W-:-:S04]  /*29a0*/  IMAD.WIDE.U32 R12, R18, UR14, R14 ;  /* 0x0000000e120c7c25 */ /* 0x000fc8000f8e000e */
[----:B------:R-:W-:Y:S02]  /*29b0*/  IMAD R17, R19, UR14, R0 ;  /* 0x0000000e13117c24 */ /* 0x000fe4000f8e0200 */
[C---:B-1----:R-:W-:Y:S01]  /*29c0*/  IMAD R16, R20.reuse, UR15, RZ ;  /* 0x0000000f14107c24 */ /* 0x042fe2000f8e02ff */
[----:B------:R-:W1:Y:S01]  /*29d0*/  LDC.64 R44, c[0x0][0x368] ;  /* 0x0000da00ff2c7b82 */ /* 0x000e620000000a00 */
[----:B------:R-:W-:Y:S01]  /*29e0*/  IMAD.WIDE.U32 R14, R20, UR14, R14 ;  /* 0x0000000e140e7c25 */ /* 0x000fe2000f8e000e */
[----:B------:R-:W-:-:S03]  /*29f0*/  IADD3 R13, R13, R17, RZ ;  /* 0x000000110d0d7210 */ /* 0x000fc60007ffe0ff */
[----:B------:R-:W-:Y:S01]  /*2a00*/  IMAD R19, R21, UR14, R16 ;  /* 0x0000000e15137c24 */ /* 0x000fe2000f8e0210 */
[----:B------:R-:W-:Y:S01]  /*2a10*/  SHF.R.S32.HI R16, RZ, 0x1f, R141 ;  /* 0x0000001fff107819 */ /* 0x000fe2000001148d */
[----:B------:R-:W-:Y:S01]  /*2a20*/  IMAD.WIDE.U32 R12, R141, UR4, R12 ;  /* 0x000000048d0c7c25 */ /* 0x000fe2000f8e000c */
[----:B------:R-:W3:Y:S02]  /*2a30*/  LDC.64 R46, c[0x0][0x2d0] ;  /* 0x0000b400ff2e7b82 */ /* 0x000ee40000000a00 */
[----:B------:R-:W-:Y:S01]  /*2a40*/  IADD3 R15, R15, R19, RZ ;  /* 0x000000130f0f7210 */ /* 0x000fe20007ffe0ff */
[C---:B------:R-:W-:Y:S02]  /*2a50*/  IMAD R0, R16.reuse, UR4, RZ ;  /* 0x0000000410007c24 */ /* 0x040fe4000f8e02ff */
[----:B------:R-:W-:Y:S02]  /*2a60*/  IMAD R16, R16, UR6, RZ ;  /* 0x0000000610107c24 */ /* 0x000fe4000f8e02ff */
[C---:B------:R-:W-:Y:S01]  /*2a70*/  IMAD R17, R141.reuse, UR5, R0 ;  /* 0x000000058d117c24 */ /* 0x040fe2000f8e0200 */
[----:B------:R-:W-:Y:S01]  /*2a80*/  ULDC.64 UR4, c[0x0][0x3c8] ;  /* 0x0000f20000047ab9 */ /* 0x000fe20000000a00 */
[C---:B------:R-:W-:Y:S01]  /*2a90*/  IMAD R19, R141.reuse, UR7, R16 ;  /* 0x000000078d137c24 */ /* 0x040fe2000f8e0210 */
[----:B------:R-:W-:Y:S01]  /*2aa0*/  LEA R24, P0, R12, UR4, 0x2 ;  /* 0x000000040c187c11 */ /* 0x000fe2000f8010ff */
[----:B------:R-:W-:Y:S01]  /*2ab0*/  IMAD.WIDE.U32 R14, R141, UR6, R14 ;  /* 0x000000068d0e7c25 */ /* 0x000fe2000f8e000e */
[----:B------:R-:W-:Y:S01]  /*2ac0*/  ULDC.64 UR6, c[0x0][0x3d0] ;  /* 0x0000f40000067ab9 */ /* 0x000fe20000000a00 */
[----:B------:R-:W4:Y:S01]  /*2ad0*/  LDC.64 R48, c[0x0][0x360] ;  /* 0x0000d800ff307b82 */ /* 0x000f220000000a00 */
[----:B------:R-:W-:Y:S01]  /*2ae0*/  LEA.HI R0, R64, R64, RZ, 0x1 ;  /* 0x0000004040007211 */ /* 0x000fe200078f08ff */
[----:B------:R-:W-:Y:S01]  /*2af0*/  IMAD.IADD R17, R13, 0x1, R17 ;  /* 0x000000010d117824 */ /* 0x000fe200078e0211 */
[----:B------:R-:W-:Y:S01]  /*2b00*/  IADD3 R13, R15, R19, RZ ;  /* 0x000000130f0d7210 */ /* 0x000fe20007ffe0ff */
[----:B------:R-:W-:Y:S01]  /*2b10*/  IMAD R15, R121, -0x100, R142 ;  /* 0xffffff00790f7824 */ /* 0x000fe200078e028e */
[----:B------:R-:W-:-:S02]  /*2b20*/  LEA R38, P1, R14, UR6, 0x2 ;  /* 0x000000060e267c11 */ /* 0x000fc4000f8210ff */
[----:B------:R-:W-:Y:S01]  /*2b30*/  LEA.HI.X R25, R12, UR5, R17, 0x2, P0 ;  /* 0x000000050c197c11 */ /* 0x000fe200080f1411 */
[----:B------:R-:W0:Y:S01]  /*2b40*/  LDC.64 R50, c[0x0][0x380] ;  /* 0x0000e000ff327b82 */ /* 0x000e220000000a00 */
[----:B------:R-:W-:Y:S01]  /*2b50*/  LEA.HI.X R39, R14, UR7, R13, 0x2, P1 ;  /* 0x000000070e277c11 */ /* 0x000fe200088f140d */
[----:B------:R-:W-:Y:S01]  /*2b60*/  ULDC.64 UR4, c[0x0][0x230] ;  /* 0x00008c0000047ab9 */ /* 0x000fe20000000a00 */
        /* <DEDUP_REMOVED lines=8> */
[C---:B------:R-:W-:Y:S01]  /*2bf0*/  IMAD.WIDE.U32 R40, R145.reuse, UR4, RZ ;  /* 0x0000000491287c25 */ /* 0x040fe2000f8e00ff */
[C---:B------:R-:W-:Y:S01]  /*2c00*/  IADD3 R18, P3, R24.reuse, -0x200, RZ ;  /* 0xfffffe0018127810 */ /* 0x040fe20007f7e0ff */
[----:B------:R-:W-:Y:S01]  /*2c10*/  UMOV UR4, URZ ;  /* 0x0000003f00047c82 */ /* 0x000fe20008000000 */
[C---:B------:R-:W-:Y:S01]  /*2c20*/  IADD3 R20, P4, R24.reuse, -0x180, RZ ;  /* 0xfffffe8018147810 */ /* 0x040fe20007f9e0ff */
[----:B------:R-:W-:Y:S01]  /*2c30*/  IMAD R61, R145, UR5, R0 ;  /* 0x00000005913d7c24 */ /* 0x000fe2000f8e0200 */
[----:B------:R-:W-:Y:S01]  /*2c40*/  IADD3 R22, P5, R24, -0x100, RZ ;  /* 0xffffff0018167810 */ /* 0x000fe20007fbe0ff */
[----:B------:R-:W-:Y:S01]  /*2c50*/  UMOV UR5, URZ ;  /* 0x0000003f00057c82 */ /* 0x000fe20008000000 */
        /* <DEDUP_REMOVED lines=23> */
[----:B------:R-:W-:Y:S02]  /*2dd0*/  P2R R170, PR, RZ, 0x1 ;  /* 0x00000001ffaa7803 */ /* 0x000fe40000000000 */
[----:B01234-:R-:W-:-:S07]  /*2de0*/  IADD3 R61, R41, R61, RZ ;  /* 0x0000003d293d7210 */ /* 0x01ffce0007ffe0ff */
.L_x_9324:
[----:B------:R-:W-:Y:S01]  /*2df0*/  SHF.R.S32.HI R59, RZ, 0x1f, R63 ;  /* 0x0000001fff3b7819 */ /* 0x000fe2000001143f */
[----:B---3--:R-:W-:Y:S01]  /*2e00*/  IMAD.WIDE.U32 R52, R63, UR10, R2 ;  /* 0x0000000a3f347c25 */ /* 0x008fe2000f8e0002 */
[-C--:B------:R-:W-:Y:S02]  /*2e10*/  ISETP.GE.AND P5, PT, R130, R60.reuse, PT ;  /* 0x0000003c8200720c */ /* 0x080fe40003fa6270 */
[----:B------:R-:W-:Y:S01]  /*2e20*/  ISETP.NE.AND P6, PT, R170, RZ, PT ;  /* 0x000000ffaa00720c */ /* 0x000fe20003fc5270 */
[----:B------:R-:W-:Y:S01]  /*2e30*/  IMAD R0, R59, UR10, RZ ;  /* 0x0000000a3b007c24 */ /* 0x000fe2000f8e02ff */
[----:B------:R-:W-:Y:S02]  /*2e40*/  LEA R148, P0, R52, R129, 0x2 ;  /* 0x0000008134947211 */ /* 0x000fe400078010ff */
[-C--:B------:R-:W-:Y:S01]  /*2e50*/  ISETP.GE.AND P4, PT, R128, R60.reuse, PT ;  /* 0x0000003c8000720c */ /* 0x080fe20003f86270 */
[----:B------:R-:W-:Y:S01]  /*2e60*/  IMAD R55, R63, UR11, R0 ;  /* 0x0000000b3f377c24 */ /* 0x000fe2000f8e0200 */
[----:B------:R-:W-:-:S02]  /*2e70*/  ISETP.GE.AND P3, PT, R126, R60, PT ;  /* 0x0000003c7e00720c */ /* 0x000fc40003f66270 */
[-C--:B------:R-:W-:Y:S02]  /*2e80*/  ISETP.GE.AND P2, PT, R124, R60.reuse, PT ;  /* 0x0000003c7c00720c */ /* 0x080fe40003f46270 */
[----:B------:R-:W-:Y:S02]  /*2e90*/  IADD3 R0, R53, R55, RZ ;  /* 0x0000003735007210 */ /* 0x000fe40007ffe0ff */
[-C--:B------:R-:W-:Y:S02]  /*2ea0*/  ISETP.GE.AND P1, PT, R122, R60.reuse, PT ;  /* 0x0000003c7a00720c */ /* 0x080fe40003f26270 */
[----:B------:R-:W-:Y:S01]  /*2eb0*/  LEA.HI.X R149, R52, R127, R0, 0x2, P0 ;  /* 0x0000007f34957211 */ /* 0x000fe200000f1400 */
[----:B------:R-:W-:Y:S01]  /*2ec0*/  HFMA2.MMA R0, -RZ, RZ, 0, 0 ;  /* 0x00000000ff007435 */ /* 0x000fe200000001ff */
[----:B------:R-:W-:Y:S02]  /*2ed0*/  CS2R R150, SRZ ;  /* 0x0000000000967805 */ /* 0x000fe4000001ff00 */
[----:B------:R-:W-:-:S02]  /*2ee0*/  ISETP.GE.AND P0, PT, R120, R60, PT ;  /* 0x0000003c7800720c */ /* 0x000fc40003f06270 */
[----:B------:R-:W-:Y:S01]  /*2ef0*/  CS2R R152, SRZ ;  /* 0x0000000000987805 */ /* 0x000fe2000001ff00 */
[----:B------:R-:W-:Y:S01]  /*2f00*/  HFMA2.MMA R157, -RZ, RZ, 0, 0 ;  /* 0x00000000ff9d7435 */ /* 0x000fe200000001ff */
[----:B------:R-:W-:Y:S01]  /*2f10*/  IMAD.MOV.U32 R58, RZ, RZ, RZ ;  /* 0x000000ffff3a7224 */ /* 0x000fe200078e00ff */
[----:B------:R-:W-:Y:S01]  /*2f20*/  MOV R155, RZ ;  /* 0x000000ff009b7202 */ /* 0x000fe20000000f00 */
[----:B--2---:R-:W2:Y:S04]  /*2f30*/  @!P6 LDG.E R151, desc[UR12][R148.64] ;  /* 0x0000000c9497e981 */ /* 0x004ea8000c1e1900 */
[----:B------:R-:W3:Y:S01]  /*2f40*/  @!P5 LDG.E R0, desc[UR12][R148.64+0x80] ;  /* 0x0000800c9400d981 */ /* 0x000ee2000c1e1900 */
[----:B------:R-:W-:-:S03]  /*2f50*/  ISETP.GE.AND P5, PT, R118, R60, PT ;  /* 0x0000003c7600720c */ /* 0x000fc60003fa6270 */
[----:B----4-:R-:W4:Y:S04]  /*2f60*/  @!P4 LDG.E R153, desc[UR12][R148.64+0x100] ;  /* 0x0001000c9499c981 */ /* 0x010f28000c1e1900 */
[----:B------:R-:W4:Y:S04]  /*2f70*/  @!P3 LDG.E R58, desc[UR12][R148.64+0x180] ;  /* 0x0001800c943ab981 */ /* 0x000f28000c1e1900 */
[----:B------:R-:W4:Y:S04]  /*2f80*/  @!P2 LDG.E R155, desc[UR12][R148.64+0x200] ;  /* 0x0002000c949ba981 */ /* 0x000f28000c1e1900 */
[----:B------:R-:W4:Y:S04]  /*2f90*/  @!P1 LDG.E R150, desc[UR12][R148.64+0x280] ;  /* 0x0002800c94969981 */ /* 0x000f28000c1e1900 */
[----:B------:R-:W4:Y:S04]  /*2fa0*/  @!P0 LDG.E R157, desc[UR12][R148.64+0x300] ;  /* 0x0003000c949d8981 */ /* 0x000f28000c1e1900 */
[----:B------:R-:W4:Y:S01]  /*2fb0*/  @!P5 LDG.E R152, desc[UR12][R148.64+0x380] ;  /* 0x0003800c9498d981 */ /* 0x000f22000c1e1900 */
[----:B------:R-:W-:Y:S01]  /*2fc0*/  MOV R52, R40 ;  /* 0x0000002800347202 */ /* 0x000fe20000000f00 */
[C---:B------:R-:W-:Y:S01]  /*2fd0*/  IMAD R54, R59.reuse, UR8, RZ ;  /* 0x000000083b367c24 */ /* 0x040fe2000f8e02ff */
[----:B------:R-:W-:Y:S01]  /*2fe0*/  MOV R53, R61 ;  /* 0x0000003d00357202 */ /* 0x000fe20000000f00 */
[----:B------:R-:W-:-:S02]  /*2ff0*/  IMAD R154, R59, UR16, RZ ;  /* 0x000000103b9a7c24 */ /* 0x000fc4000f8e02ff */
[C---:B0-----:R-:W-:Y:S02]  /*3000*/  IMAD R57, R63.reuse, UR9, R54 ;  /* 0x000000093f397c24 */ /* 0x041fe4000f8e0236 */
[----:B------:R-:W-:-:S04]  /*3010*/  IMAD.WIDE.U32 R52, R63, UR8, R52 ;  /* 0x000000083f347c25 */ /* 0x000fc8000f8e0034 */
[----:B------:R-:W-:Y:S01]  /*3020*/  IMAD.IADD R53, R53, 0x1, R57 ;  /* 0x0000000135357824 */ /* 0x000fe200078e0239 */
[----:B------:R-:W-:Y:S01]  /*3030*/  LEA R56, P0, R52, R46, 0x2 ;  /* 0x0000002e34387211 */ /* 0x000fe200078010ff */
[----:B------:R-:W-:-:S04]  /*3040*/  IMAD.WIDE.U32 R54, R63, UR16, R2 ;  /* 0x000000103f367c25 */ /* 0x000fc8000f8e0002 */
[----:B------:R-:W-:Y:S01]  /*3050*/  IMAD R117, R63, UR17, R154 ;  /* 0x000000113f757c24 */ /* 0x000fe2000f8e029a */
[----:B------:R-:W-:Y:S02]  /*3060*/  LEA.HI.X R57, R52, R47, R53, 0x2, P0 ;  /* 0x0000002f34397211 */ /* 0x000fe400000f1435 */
[C---:B------:R-:W-:Y:S02]  /*3070*/  LEA R52, P0, R54.reuse, R125, 0x2 ;  /* 0x0000007d36347211 */ /* 0x040fe400078010ff */
[----:B------:R-:W-:Y:S01]  /*3080*/  IADD3 R53, R55, R117, RZ ;  /* 0x0000007537357210 */ /* 0x000fe20007ffe0ff */
[----:B------:R0:W4:Y:S01]  /*3090*/  LDG.E R147, desc[UR12][R56.64] ;  /* 0x0000000c38937981 */ /* 0x000122000c1e1900 */
[----:B------:R-:W-:Y:S02]  /*30a0*/  IADD3 R117, -R119, R62, RZ ;  /* 0x0000003e77757210 */ /* 0x000fe40007ffe1ff */
[----:B------:R-:W-:Y:S02]  /*30b0*/  LEA.HI.X R53, R54, R123, R53, 0x2, P0 ;  /* 0x0000007b36357211 */ /* 0x000fe400000f1435 */
[----:B------:R-:W-:-:S02]  /*30c0*/  ISETP.GE.AND P0, PT, R2, R117, PT ;  /* 0x000000750200720c */ /* 0x000fc40003f06270 */
[-C--:B------:R-:W-:Y:S02]  /*30d0*/  ISETP.GE.AND P1, PT, R130, R117.reuse, PT ;  /* 0x000000758200720c */ /* 0x080fe40003f26270 */
[-C--:B------:R-:W-:Y:S02]  /*30e0*/  ISETP.GE.AND P2, PT, R128, R117.reuse, PT ;  /* 0x000000758000720c */ /* 0x080fe40003f46270 */
[----:B------:R-:W-:Y:S02]  /*30f0*/  CS2R R54, SRZ ;  /* 0x0000000000367805 */ /* 0x000fe4000001ff00 */
[----:B0-----:R-:W-:Y:S02]  /*3100*/  CS2R R56, SRZ ;  /* 0x0000000000387805 */ /* 0x001fe4000001ff00 */
[-C--:B------:R-:W-:Y:S02]  /*3110*/  ISETP.GE.AND P3, PT, R120, R117.reuse, PT ;  /* 0x000000757800720c */ /* 0x080fe40003f66270 */
[----:B------:R-:W-:Y:S01]  /*3120*/  ISETP.GE.AND P4, PT, R118, R117, PT ;  /* 0x000000757600720c */ /* 0x000fe20003f86270 */
[----:B------:R-:W-:Y:S01]  /*3130*/  IMAD.MOV.U32 R159, RZ, RZ, RZ ;  /* 0x000000ffff9f7224 */ /* 0x000fe200078e00ff */
[----:B--2---:R-:W-:Y:S04]  /*3140*/  STS [R114], R151 ;  /* 0x0000009772007388 */ /* 0x004fe80000000800 */
[----:B---3--:R0:W-:Y:S04]  /*3150*/  STS [R113+0x80], R0 ;  /* 0x0000800071007388 */ /* 0x0081e80000000800 */
[----:B----4-:R-:W-:Y:S01]  /*3160*/  STS [R112+0x100], R153 ;  /* 0x0001009970007388 */ /* 0x010fe20000000800 */
[----:B0-----:R-:W-:-:S03]  /*3170*/  HFMA2.MMA R0, -RZ, RZ, 0, 0 ;  /* 0x00000000ff007435 */ /* 0x001fc600000001ff */
[----:B------:R0:W-:Y:S04]  /*3180*/  STS [R111+0x180], R58 ;  /* 0x0001803a6f007388 */ /* 0x0001e80000000800 */
[----:B------:R-:W-:Y:S04]  /*3190*/  STS [R110+0x200], R155 ;  /* 0x0002009b6e007388 */ /* 0x000fe80000000800 */
[----:B------:R-:W-:Y:S04]  /*31a0*/  STS [R109+0x280], R150 ;  /* 0x000280966d007388 */ /* 0x000fe80000000800 */
[----:B-1----:R1:W-:Y:S04]  /*31b0*/  STS [R108+0x300], R157 ;  /* 0x0003009d6c007388 */ /* 0x0023e80000000800 */
[----:B------:R2:W-:Y:S01]  /*31c0*/  STS [R107+0x380], R152 ;  /* 0x000380986b007388 */ /* 0x0005e20000000800 */
[----:B------:R-:W-:-:S03]  /*31d0*/  NOP ;  /* 0x0000000000007918 */ /* 0x000fc60000000000 */
[----:B------:R-:W3:Y:S01]  /*31e0*/  @!P0 LDG.E R55, desc[UR12][R52.64] ;  /* 0x0000000c34378981 */ /* 0x000ee2000c1e1900 */
[----:B------:R-:W-:-:S03]  /*31f0*/  ISETP.GE.AND P0, PT, R126, R117, PT ;  /* 0x000000757e00720c */ /* 0x000fc60003f06270 */
[----:B------:R-:W4:Y:S01]  /*3200*/  @!P1 LDG.E R0, desc[UR12][R52.64+0x80] ;  /* 0x0000800c34009981 */ /* 0x000f22000c1e1900 */
[----:B------:R-:W-:-:S03]  /*3210*/  ISETP.GE.AND P1, PT, R124, R117, PT ;  /* 0x000000757c00720c */ /* 0x000fc60003f26270 */
[----:B------:R-:W4:Y:S01]  /*3220*/  @!P2 LDG.E R57, desc[UR12][R52.64+0x100] ;  /* 0x0001000c3439a981 */ /* 0x000f22000c1e1900 */
[----:B------:R-:W-:Y:S01]  /*3230*/  ISETP.GE.AND P2, PT, R122, R117, PT ;  /* 0x000000757a00720c */ /* 0x000fe20003f46270 */
[----:B0-----:R-:W-:Y:S01]  /*3240*/  HFMA2.MMA R58, -RZ, RZ, 0, 0 ;  /* 0x00000000ff3a7435 */ /* 0x001fe200000001ff */
[----:B-1----:R-:W-:Y:S01]  /*3250*/  MOV R157, RZ ;  /* 0x000000ff009d7202 */ /* 0x002fe20000000f00 */
[----:B------:R-:W4:Y:S04]  /*3260*/  @!P3 LDG.E R159, desc[UR12][R52.64+0x300] ;  /* 0x0003000c349fb981 */ /* 0x000f28000c1e1900 */
[----:B------:R-:W4:Y:S04]  /*3270*/  @!P0 LDG.E R54, desc[UR12][R52.64+0x180] ;  /* 0x0001800c34368981 */ /* 0x000f28000c1e1900 */
[----:B------:R-:W4:Y:S04]  /*3280*/  @!P1 LDG.E R157, desc[UR12][R52.64+0x200] ;  /* 0x0002000c349d9981 */ /* 0x000f28000c1e1900 */
[----:B------:R-:W4:Y:S04]  /*3290*/  @!P2 LDG.E R56, desc[UR12][R52.64+0x280] ;  /* 0x0002800c3438a981 */ /* 0x000f28000c1e1900 */
[----:B------:R0:W4:Y:S01]  /*32a0*/  @!P4 LDG.E R58, desc[UR12][R52.64+0x380] ;  /* 0x0003800c343ac981 */ /* 0x000122000c1e1900 */
[----:B------:R-:W1:Y:S01]  /*32b0*/  S2UR UR7, SR_CgaCtaId ;  /* 0x00000000000779c3 */ /* 0x000e620000008800 */
[----:B------:R-:W-:Y:S01]  /*32c0*/  ISETP.NE.AND P0, PT, R172, RZ, PT ;  /* 0x000000ffac00720c */ /* 0x000fe20003f05270 */
[----:B------:R-:W-:Y:S01]  /*32d0*/  UMOV UR6, 0x400 ;  /* 0x0000040000067882 */ /* 0x000fe20000000000 */
[C---:B------:R-:W-:Y:S01]  /*32e0*/  IADD3 R110, R137.reuse, 0x20, RZ ;  /* 0x00000020896e7810 */ /* 0x040fe20007ffe0ff */
[----:B------:R-:W-:Y:S01]  /*32f0*/  VIADD R156, R137, 0x80 ;  /* 0x00000080899c7836 */ /* 0x000fe20000000000 */
[----:B------:R-:W-:Y:S01]  /*3300*/  ISETP.LT.OR P2, PT, R171, 0x2, P0 ;  /* 0x00000002ab00780c */ /* 0x000fe20000741670 */
[----:B------:R-:W-:Y:S01]  /*3310*/  FMUL.FTZ R162, R147, 1.4426950216293334961 ;  /* 0x3fb8aa3b93a27820 */ /* 0x000fe20000410000 */
[----:B------:R-:W-:Y:S01]  /*3320*/  LEA.HI.SX32 R110, R110, R137, 0x1b ;  /* 0x000000896e6e7211 */ /* 0x000fe200078fdaff */
[----:B------:R-:W-:Y:S01]  /*3330*/  LDS R148, [R106+0x1c] ;  /* 0x00001c006a947984 */ /* 0x000fe20000000800 */
[----:B0-----:R-:W-:-:S02]  /*3340*/  IADD3 R52, R137, 0x60, RZ ;  /* 0x0000006089347810 */ /* 0x001fc40007ffe0ff */
[C---:B------:R-:W-:Y:S01]  /*3350*/  IADD3 R108, R137.reuse, 0x40, RZ ;  /* 0x00000040896c7810 */ /* 0x040fe20007ffe0ff */
[----:B------:R-:W-:Y:S01]  /*3360*/  LDS R149, [R106] ;  /* 0x000000006a957984 */ /* 0x000fe20000000800 */
[----:B------:R-:W-:-:S03]  /*3370*/  LEA.HI.SX32 R114, R137, R137, 0x1b ;  /* 0x0000008989727211 */ /* 0x000fc600078fdaff */
[----:B------:R-:W-:Y:S02]  /*3380*/  LDS R150, [R106+0x4] ;  /* 0x000004006a967984 */ /* 0x000fe40000000800 */
[----:B------:R-:W0:Y:S02]  /*3390*/  @!P2 LDC R53, c[0x0][0x21c] ;  /* 0x00008700ff35ab82 */ /* 0x000e240000000800 */
[----:B------:R-:W0:Y:S01]  /*33a0*/  LDS R151, [R106+0x8] ;  /* 0x000008006a977984 */ /* 0x000e220000000800 */
[----:B-1----:R-:W-:Y:S01]  /*33b0*/  ULEA UR6, UR7, UR6, 0x18 ;  /* 0x0000000607067291 */ /* 0x002fe2000f8ec03f */
[----:B------:R-:W-:Y:S02]  /*33c0*/  LEA.HI.SX32 R111, R52, R137, 0x1b ;  /* 0x00000089346f7211 */ /* 0x000fe400078fdaff */
[----:B------:R-:W1:Y:S01]  /*33d0*/  LDS R152, [R106+0xc] ;  /* 0x00000c006a987984 */ /* 0x000e620000000800 */
[C---:B------:R-:W-:Y:S02]  /*33e0*/  IADD3 R52, R137.reuse, 0xe0, RZ ;  /* 0x000000e089347810 */ /* 0x040fe40007ffe0ff */
[----:B------:R-:W-:Y:S01]  /*33f0*/  LEA R113, R110, UR6, 0x2 ;  /* 0x000000066e717c11 */ /* 0x000fe2000f8e10ff */
[----:B------:R-:W-:Y:S01]  /*3400*/  LDS R153, [R106+0x10] ;  /* 0x000010006a997984 */ /* 0x000fe20000000800 */
[----:B------:R-:W-:-:S02]  /*3410*/  IADD3 R110, R137, 0xa0, RZ ;  /* 0x000000a0896e7810 */ /* 0x000fc40007ffe0ff */
[-C--:B------:R-:W-:Y:S01]  /*3420*/  LEA.HI.SX32 R156, R156, R137.reuse, 0x1b ;  /* 0x000000899c9c7211 */ /* 0x080fe200078fdaff */
[----:B------:R-:W1:Y:S01]  /*3430*/  LDS R154, [R106+0x14] ;  /* 0x000014006a9a7984 */ /* 0x000e620000000800 */
[-C--:B------:R-:W-:Y:S02]  /*3440*/  LEA.HI.SX32 R109, R110, R137.reuse, 0x1b ;  /* 0x000000896e6d7211 */ /* 0x080fe400078fdaff */
[----:B------:R-:W-:Y:S01]  /*3450*/  LEA.HI.SX32 R52, R52, R137, 0x1b ;  /* 0x0000008934347211 */ /* 0x000fe200078fdaff */
[----:B------:R0:W1:Y:S01]  /*3460*/  LDS R155, [R106+0x18] ;  /* 0x000018006a9b7984 */ /* 0x0000620000000800 */
[----:B------:R-:W-:Y:S01]  /*3470*/  LEA R110, R156, UR6, 0x2 ;  /* 0x000000069c6e7c11 */ /* 0x000fe2000f8e10ff */
[----:B------:R-:W-:Y:S01]  /*3480*/  FMUL.FTZ R156, R162, R89 ;  /* 0x00000059a29c7220 */ /* 0x000fe20000410000 */
[----:B------:R-:W-:Y:S02]  /*3490*/  LEA.HI.SX32 R108, R108, R137, 0x1b ;  /* 0x000000896c6c7211 */ /* 0x000fe400078fdaff */
[----:B------:R-:W-:-:S02]  /*34a0*/  ISETP.NE.AND P1, PT, R138, RZ, PT ;  /* 0x000000ff8a00720c */ /* 0x000fc40003f25270 */
[----:B--2---:R-:W-:Y:S02]  /*34b0*/  LEA R107, R52, UR6, 0x2 ;  /* 0x00000006346b7c11 */ /* 0x004fe4000f8e10ff */
[----:B------:R-:W-:Y:S01]  /*34c0*/  @!P2 IADD3 R52, R171, -0x2, RZ ;  /* 0xfffffffeab34a810 */ /* 0x000fe20007ffe0ff */
[----:B------:R-:W2:Y:S01]  /*34d0*/  MUFU.EX2 R156, R156 ;  /* 0x0000009c009c7308 */ /* 0x000ea20000000800 */
[----:B------:R-:W-:Y:S02]  /*34e0*/  LEA R112, R108, UR6, 0x2 ;  /* 0x000000066c707c11 */ /* 0x000fe4000f8e10ff */
[----:B------:R-:W-:Y:S02]  /*34f0*/  LEA R114, R114, UR6, 0x2 ;  /* 0x0000000672727c11 */ /* 0x000fe4000f8e10ff */
[C---:B------:R-:W-:Y:S01]  /*3500*/  IADD3 R108, R137.reuse, 0xc0, RZ ;  /* 0x000000c0896c7810 */ /* 0x040fe20007ffe0ff */
[----:B0-----:R-:W-:Y:S01]  /*3510*/  @!P2 IMAD R53, R52, R53, R63 ;  /* 0x000000353435a224 */ /* 0x001fe200078e023f */
[----:B------:R-:W-:-:S02]  /*3520*/  SHF.L.U32 R52, R137, 0x3, RZ ;  /* 0x0000000389347819 */ /* 0x000fc400000006ff */
[----:B------:R-:W-:Y:S02]  /*3530*/  LEA.HI.SX32 R108, R108, R137, 0x1b ;  /* 0x000000896c6c7211 */ /* 0x000fe400078fdaff */
[----:B------:R-:W-:Y:S02]  /*3540*/  LEA R111, R111, UR6, 0x2 ;  /* 0x000000066f6f7c11 */ /* 0x000fe4000f8e10ff */
[----:B------:R-:W-:Y:S02]  /*3550*/  LEA R109, R109, UR6, 0x2 ;  /* 0x000000066d6d7c11 */ /* 0x000fe4000f8e10ff */
[----:B------:R-:W-:Y:S02]  /*3560*/  LEA.HI.SX32 R106, R52, R52, 0x1b ;  /* 0x00000034346a7211 */ /* 0x000fe400078fdaff */
[----:B------:R-:W-:Y:S02]  /*3570*/  LEA R108, R108, UR6, 0x2 ;  /* 0x000000066c6c7c11 */ /* 0x000fe4000f8e10ff */
[----:B------:R-:W-:Y:S01]  /*3580*/  LEA R106, R106, UR6, 0x2 ;  /* 0x000000066a6a7c11 */ /* 0x000fe2000f8e10ff */
[----:B------:R-:W-:-:S04]  /*3590*/  @!P2 IMAD.WIDE R52, R53, 0x8, R8 ;  /* 0x000000083534a825 */ /* 0x000fc800078e0208 */
[C---:B------:R-:W-:Y:S01]  /*35a0*/  FMUL.FTZ R163, R162.reuse, R87 ;  /* 0x00000057a2a37220 */ /* 0x040fe20000410000 */
[C---:B------:R-:W-:Y:S01]  /*35b0*/  FMUL.FTZ R160, R162.reuse, R86 ;  /* 0x00000056a2a07220 */ /* 0x040fe20000410000 */
[----:B------:R-:W-:-:S04]  /*35c0*/  FMUL.FTZ R167, R162, R85 ;  /* 0x00000055a2a77220 */ /* 0x000fc80000410000 */
[----:B------:R-:W-:Y:S01]  /*35d0*/  MUFU.EX2 R163, R163 ;  /* 0x000000a300a37308 */ /* 0x000fe20000000800 */
[C---:B------:R-:W-:Y:S01]  /*35e0*/  FMUL.FTZ R158, R162.reuse, R84 ;  /* 0x00000054a29e7220 */ /* 0x040fe20000410000 */
[----:B------:R-:W-:-:S06]  /*35f0*/  FMUL.FTZ R173, R162, R83 ;  /* 0x00000053a2ad7220 */ /* 0x000fcc0000410000 */
[----:B------:R-:W-:Y:S08]  /*3600*/  MUFU.EX2 R160, R160 ;  /* 0x000000a000a07308 */ /* 0x000ff00000000800 */
[----:B------:R-:W-:Y:S01]  /*3610*/  MUFU.EX2 R167, R167 ;  /* 0x000000a700a77308 */ /* 0x000fe20000000800 */
[----:B------:R-:W-:-:S07]  /*3620*/  FMUL.FTZ R165, R105, R88 ;  /* 0x0000005869a57220 */ /* 0x000fce0000410000 */
[----:B------:R-:W-:Y:S01]  /*3630*/  MUFU.EX2 R158, R158 ;  /* 0x0000009e009e7308 */ /* 0x000fe20000000800 */
[----:B------:R-:W-:-:S07]  /*3640*/  FMUL.FTZ R166, R102, R87 ;  /* 0x0000005766a67220 */ /* 0x000fce0000410000 */
[----:B------:R-:W-:Y:S01]  /*3650*/  MUFU.EX2 R173, R173 ;  /* 0x000000ad00ad7308 */ /* 0x000fe20000000800 */
[----:B------:R-:W-:Y:S01]  /*3660*/  FMUL.FTZ R177, R103, R86 ;  /* 0x0000005667b17220 */ /* 0x000fe20000410000 */
[----:B------:R-:W-:Y:S01]  /*3670*/  FMUL.FTZ R166, R151, R166 ;  /* 0x000000a697a67220 */ /* 0x000fe20000410000 */
[----:B------:R-:W-:Y:S02]  /*3680*/  FMUL.FTZ R164, R100, R85 ;  /* 0x0000005564a47220 */ /* 0x000fe40000410000 */
[----:B-1----:R-:W-:Y:S01]  /*3690*/  FMUL.FTZ R177, R152, R177 ;  /* 0x000000b198b17220 */ /* 0x002fe20000410000 */
[----:B------:R-:W-:Y:S01]  /*36a0*/  FMUL.FTZ R179, R101, R84 ;  /* 0x0000005465b37220 */ /* 0x000fe20000410000 */
[----:B------:R-:W-:Y:S01]  /*36b0*/  FMUL.FTZ R174, R98, R83 ;  /* 0x0000005362ae7220 */ /* 0x000fe20000410000 */
[----:B------:R-:W-:Y:S01]  /*36c0*/  FMUL.FTZ R175, R99, R82 ;  /* 0x0000005263af7220 */ /* 0x000fe20000410000 */
[----:B------:R-:W-:Y:S01]  /*36d0*/  BSSY B0, `(.L_x_9304) ;  /* 0x0000041000007945 */ /* 0x000fe20003800000 */
[----:B------:R-:W-:Y:S01]  /*36e0*/  FMUL.FTZ R179, R154, R179 ;  /* 0x000000b39ab37220 */ /* 0x000fe20000410000 */
[----:B------:R-:W-:Y:S01]  /*36f0*/  FMUL.FTZ R174, R155, R174 ;  /* 0x000000ae9bae7220 */ /* 0x000fe20000410000 */
[----:B------:R-:W-:Y:S01]  /*3700*/  FMUL.FTZ R175, R148, R175 ;  /* 0x000000af94af7220 */ /* 0x000fe20000410000 */
[----:B---3--:R-:W-:Y:S04]  /*3710*/  STS [R114+0x420], R55 ;  /* 0x0004203772007388 */ /* 0x008fe80000000800 */
[----:B----4-:R0:W-:Y:S04]  /*3720*/  STS [R113+0x4a0], R0 ;  /* 0x0004a00071007388 */ /* 0x0101e80000000800 */
[----:B------:R-:W-:Y:S01]  /*3730*/  STS [R112+0x520], R57 ;  /* 0x0005203970007388 */ /* 0x000fe20000000800 */
[----:B0-----:R-:W-:Y:S01]  /*3740*/  IMAD R0, R64, 0x100, R63 ;  /* 0x0000010040007824 */ /* 0x001fe200078e023f */
[----:B------:R-:W-:-:S02]  /*3750*/  @P1 IADD3 R0, R138, 0x200, RZ ;  /* 0x000002008a001810 */ /* 0x000fc40007ffe0ff */
[----:B------:R-:W-:Y:S04]  /*3760*/  STS [R111+0x5a0], R54 ;  /* 0x0005a0366f007388 */ /* 0x000fe80000000800 */
[----:B------:R0:W-:Y:S04]  /*3770*/  STS [R110+0x620], R157 ;  /* 0x0006209d6e007388 */ /* 0x0001e80000000800 */
[----:B------:R-:W-:Y:S04]  /*3780*/  STS [R109+0x6a0], R56 ;  /* 0x0006a0386d007388 */ /* 0x000fe80000000800 */
[----:B------:R-:W-:Y:S01]  /*3790*/  STS [R108+0x720], R159 ;  /* 0x0007209f6c007388 */ /* 0x000fe20000000800 */
[----:B0-----:R-:W-:-:S03]  /*37a0*/  LEA R157, R0, UR6, 0x2 ;  /* 0x00000006009d7c11 */ /* 0x001fc6000f8e10ff */
        /* <DEDUP_REMOVED lines=10> */
[----:B--2---:R2:W-:Y:S01]  /*3850*/  STS [R157+0x12b8], R156 ;  /* 0x0012b89c9d007388 */ /* 0x0045e20000000800 */
[----:B------:R-:W-:Y:S01]  /*3860*/  MOV R54, RZ ;  /* 0x000000ff00367202 */ /* 0x000fe20000000f00 */
[----:B------:R-:W-:Y:S01]  /*3870*/  BAR.SYNC.DEFER_BLOCKING 0x0 ;  /* 0x0000000000007b1d */ /* 0x000fe20000010000 */
[----:B------:R-:W-:-:S06]  /*3880*/  FMUL.FTZ R0, R162, R88 ;  /* 0x00000058a2007220 */ /* 0x000fcc0000410000 */
[----:B------:R-:W4:Y:S01]  /*3890*/  MUFU.EX2 R0, R0 ;  /* 0x0000000000007308 */ /* 0x000f220000000800 */
[----:B------:R4:W5:Y:S01]  /*38a0*/  @!P2 LDG.E R54, desc[UR12][R52.64+0x4] ;  /* 0x0000040c3436a981 */ /* 0x000962000c1e1900 */
[----:B------:R-:W-:-:S13]  /*38b0*/  ISETP.NE.AND P2, PT, R138, 0x1f, PT ;  /* 0x0000001f8a00780c */ /* 0x000fda0003f45270 */
[----:B------:R-:W-:-:S06]  /*38c0*/  @P2 LEA R182, R138, UR6, 0x2 ;  /* 0x000000068ab62c11 */ /* 0x000fcc000f8e10ff */
[----:B------:R-:W3:Y:S01]  /*38d0*/  @P2 LDS R182, [R182+0x1abc] ;  /* 0x001abc00b6b62984 */ /* 0x000ee20000000800 */
[----:B----4-:R-:W-:Y:S01]  /*38e0*/  FMUL.FTZ R52, R156, R0 ;  /* 0x000000009c347220 */ /* 0x010fe20000410000 */
[----:B0-----:R-:W-:-:S03]  /*38f0*/  FMUL.FTZ R58, R162, R82 ;  /* 0x00000052a23a7220 */ /* 0x001fc60000410000 */
[----:B------:R-:W-:Y:S01]  /*3900*/  FMUL.FTZ R53, R163, R52 ;  /* 0x00000034a3357220 */ /* 0x000fe20000410000 */
[----:B------:R-:W-:Y:S02]  /*3910*/  FMUL.FTZ R52, R104, R89 ;  /* 0x0000005968347220 */ /* 0x000fe40000410000 */
[----:B------:R-:W0:Y:S01]  /*3920*/  MUFU.EX2 R58, R58 ;  /* 0x0000003a003a7308 */ /* 0x000e220000000800 */
[----:B------:R-:W-:Y:S01]  /*3930*/  FMUL.FTZ R162, R160, R53 ;  /* 0x00000035a0a27220 */ /* 0x000fe20000410000 */
[----:B------:R-:W-:Y:S01]  /*3940*/  FMUL.FTZ R169, R149, R52 ;  /* 0x0000003495a97220 */ /* 0x000fe20000410000 */
[----:B--2---:R-:W-:Y:S02]  /*3950*/  FMUL.FTZ R157, R150, R165 ;  /* 0x000000a5969d7220 */ /* 0x004fe40000410000 */
[----:B------:R-:W-:Y:S02]  /*3960*/  FMUL.FTZ R53, R167, R162 ;  /* 0x000000a2a7357220 */ /* 0x000fe40000410000 */
[----:B------:R-:W-:-:S02]  /*3970*/  FFMA.FTZ R52, R169, R0, R157 ;  /* 0x00000000a9347223 */ /* 0x000fc4000001009d */
[----:B------:R-:W-:Y:S02]  /*3980*/  FMUL.FTZ R162, R158, R53 ;  /* 0x000000359ea27220 */ /* 0x000fe40000410000 */
[----:B------:R-:W-:Y:S01]  /*3990*/  FFMA.FTZ R52, R163, R52, R166 ;  /* 0x00000034a3347223 */ /* 0x000fe200000100a6 */
[----:B-1----:R-:W-:Y:S01]  /*39a0*/  FMUL.FTZ R159, R91, R168 ;  /* 0x000000a85b9f7220 */ /* 0x002fe20000410000 */
[----:B------:R-:W-:Y:S01]  /*39b0*/  FMUL.FTZ R53, R173, R162 ;  /* 0x000000a2ad357220 */ /* 0x000fe20000410000 */
[----:B------:R-:W-:Y:S01]  /*39c0*/  FMUL.FTZ R162, R153, R164 ;  /* 0x000000a499a27220 */ /* 0x000fe20000410000 */
[----:B------:R-:W-:Y:S01]  /*39d0*/  FFMA.FTZ R52, R160, R52, R177 ;  /* 0x00000034a0347223 */ /* 0x000fe200000100b1 */
[----:B---3--:R-:W-:Y:S01]  /*39e0*/  FMUL.FTZ R161, R90, R161 ;  /* 0x000000a15aa17220 */ /* 0x008fe20000410000 */
[----:B0-----:R-:W-:Y:S01]  /*39f0*/  FMUL.FTZ R180, R58, R53 ;  /* 0x000000353ab47220 */ /* 0x001fe20000410000 */
[----:B------:R-:W-:Y:S01]  /*3a00*/  FMUL.FTZ R168, R92, R181 ;  /* 0x000000b55ca87220 */ /* 0x000fe20000410000 */
[----:B------:R-:W-:Y:S01]  /*3a10*/  FFMA.FTZ R53, R167, R52, R162 ;  /* 0x00000034a7357223 */ /* 0x000fe200000100a2 */
[----:B------:R-:W-:Y:S01]  /*3a20*/  FFMA.FTZ R183, R58, R161, R159 ;  /* 0x000000a13ab77223 */ /* 0x000fe2000001009f */
[----:B------:R-:W-:Y:S06]  /*3a30*/  @P2 BRA `(.L_x_9305) ;  /* 0x0000000000282947 */ /* 0x000fec0003800000 */
        /* <DEDUP_REMOVED lines=8> */
[----:B------:R-:W-:-:S05]  /*3ac0*/  LEA R52, R52, UR6, 0x2 ;  /* 0x0000000634347c11 */ /* 0x000fca000f8e10ff */
[----:B------:R0:W1:Y:S02]  /*3ad0*/  LDS R182, [R52+0x12b8] ;  /* 0x0012b80034b67984 */ /* 0x0000640000000800 */
.L_x_9305:
[----:B------:R-:W-:Y:S05]  /*3ae0*/  BSYNC B0 ;  /* 0x0000000000007941 */ /* 0x000fea0003800000 */
.L_x_9304:
[----:B01----:R-:W-:Y:S01]  /*3af0*/  FMUL.FTZ R52, R58, R182 ;  /* 0x000000b63a347220 */ /* 0x003fe20000410000 */
[----:B------:R-:W-:Y:S01]  /*3b00*/  FFMA.FTZ R53, R158, R53, R179 ;  /* 0x000000359e357223 */ /* 0x000fe200000100b3 */
[----:B------:R-:W-:Y:S01]  /*3b10*/  FMUL.FTZ R181, R93, R176 ;  /* 0x000000b05db57220 */ /* 0x000fe20000410000 */
[C---:B------:R-:W-:Y:S01]  /*3b20*/  FFMA.FTZ R184, R173.reuse, R183, R168 ;  /* 0x000000b7adb87223 */ /* 0x040fe200000100a8 */
[C---:B------:R-:W-:Y:S01]  /*3b30*/  FMUL.FTZ R183, R173.reuse, R52 ;  /* 0x00000034adb77220 */ /* 0x040fe20000410000 */
        /* <DEDUP_REMOVED lines=10> */
[C---:B------:R-:W-:Y:S01]  /*3be0*/  FFMA.FTZ R184, R160.reuse, R184, R183 ;  /* 0x000000b8a0b87223 */ /* 0x040fe200000100b7 */
[----:B------:R-:W-:Y:S01]  /*3bf0*/  FMUL.FTZ R56, R160, R53 ;  /* 0x00000035a0387220 */ /* 0x000fe20000410000 */
[----:B------:R-:W0:Y:S01]  /*3c00*/  SHFL.UP PT, R52, R57, 0x1, RZ ;  /* 0x0420000039347989 */ /* 0x000e2200000e00ff */
[----:B------:R-:W-:Y:S01]  /*3c10*/  ISETP.GE.AND P3, PT, R137, 0x1, PT ;  /* 0x000000018900780c */ /* 0x000fe20003f66270 */
[C---:B------:R-:W-:Y:S01]  /*3c20*/  FFMA.FTZ R184, R163.reuse, R184, R178 ;  /* 0x000000b8a3b87223 */ /* 0x040fe200000100b2 */
[----:B------:R-:W-:Y:S01]  /*3c30*/  FMUL.FTZ R55, R163, R56 ;  /* 0x00000038a3377220 */ /* 0x000fe20000410000 */
[----:B------:R-:W1:Y:S01]  /*3c40*/  SHFL.UP PT, R53, R180, 0x1, RZ ;  /* 0x04200000b4357989 */ /* 0x000e6200000e00ff */
[----:B------:R-:W-:Y:S01]  /*3c50*/  ISETP.NE.AND P4, PT, R172, 0x1f, PT ;  /* 0x0000001fac00780c */ /* 0x000fe20003f85270 */
[C---:B------:R-:W-:Y:S01]  /*3c60*/  FFMA.FTZ R186, R0.reuse, R184, R185 ;  /* 0x000000b800ba7223 */ /* 0x040fe200000100b9 */
[----:B------:R-:W-:Y:S01]  /*3c70*/  FMUL.FTZ R189, R0, R55 ;  /* 0x0000003700bd7220 */ /* 0x000fe20000410000 */
[----:B------:R-:W-:Y:S01]  /*3c80*/  ISETP.GE.OR P0, PT, R171, UR19, P0 ;  /* 0x00000013ab007c0c */ /* 0x000fe20008706670 */
[----:B------:R-:W-:-:S02]  /*3c90*/  IMAD R194, R44, UR15, RZ ;  /* 0x0000000f2cc27c24 */ /* 0x000fc4000f8e02ff */
[----:B------:R-:W-:Y:S01]  /*3ca0*/  FMUL.FTZ R165, R150, R165 ;  /* 0x000000a596a57220 */ /* 0x000fe20000410000 */
[----:B------:R-:W2:Y:S01]  /*3cb0*/  SHFL.DOWN PT, R55, R186, 0x1, 0x1f ;  /* 0x08201f00ba377f89 */ /* 0x000ea200000e0000 */
[C---:B------:R-:W-:Y:S01]  /*3cc0*/  VIADD R201, R138.reuse, 0xe0 ;  /* 0x000000e08ac97836 */ /* 0x040fe20000000000 */
[C---:B------:R-:W-:Y:S01]  /*3cd0*/  IADD3 R197, R138.reuse, 0xa0, RZ ;  /* 0x000000a08ac57810 */ /* 0x040fe20007ffe0ff */
[----:B------:R-:W-:Y:S01]  /*3ce0*/  IMAD R195, R45, UR14, R194 ;  /* 0x0000000e2dc37c24 */ /* 0x000fe2000f8e02c2 */
[----:B------:R-:W3:Y:S01]  /*3cf0*/  SHFL.DOWN PT, R56, R189, 0x1, 0x1f ;  /* 0x08201f00bd387f89 */ /* 0x000ee200000e0000 */
[----:B------:R-:W-:Y:S01]  /*3d00*/  IADD3 R199, R138, 0xc0, RZ ;  /* 0x000000c08ac77810 */ /* 0x000fe20007ffe0ff */
[----:B------:R-:W-:Y:S01]  /*3d10*/  BSSY B0, `(.L_x_9306) ;  /* 0x00000d0000007945 */ /* 0x000fe20003800000 */
        /* <DEDUP_REMOVED lines=21> */
[----:B------:R-:W-:Y:S01]  /*3e70*/  MOV R52, 0x3f800000 ;  /* 0x3f80000000347802 */ /* 0x000fe20000000f00 */
[----:B-1----:R-:W-:-:S03]  /*3e80*/  @P3 FMUL.FTZ R180, R180, R53 ;  /* 0x00000035b4b43220 */ /* 0x002fc60000410000 */
[----:B------:R-:W0:Y:S01]  /*3e90*/  SHFL.UP PT, R56, R57, 0x8, RZ ;  /* 0x0500000039387989 */ /* 0x000e2200000e00ff */
[----:B------:R-:W-:Y:S01]  /*3ea0*/  ISETP.GE.AND P3, PT, R137, 0x8, PT ;  /* 0x000000088900780c */ /* 0x000fe20003f66270 */
[----:B------:R-:W-:Y:S02]  /*3eb0*/  HFMA2.MMA R53, -RZ, RZ, 0, 0 ;  /* 0x00000000ff357435 */ /* 0x000fe400000001ff */
[----:B------:R-:W1:Y:S01]  /*3ec0*/  SHFL.UP PT, R55, R180, 0x8, RZ ;  /* 0x05000000b4377989 */ /* 0x000e6200000e00ff */
[C---:B--2---:R-:W-:Y:S01]  /*3ed0*/  @!P4 FFMA.FTZ R186, R189.reuse, R187, R186 ;  /* 0x000000bbbdbac223 */ /* 0x044fe200000100ba */
[----:B---3--:R-:W-:-:S04]  /*3ee0*/  @!P4 FMUL.FTZ R189, R189, R184 ;  /* 0x000000b8bdbdc220 */ /* 0x008fc80000410000 */
[----:B------:R-:W2:Y:S01]  /*3ef0*/  SHFL.DOWN PT, R187, R186, 0x8, 0x1f ;  /* 0x09001f00babb7f89 */ /* 0x000ea200000e0000 */
[----:B------:R-:W-:Y:S02]  /*3f00*/  ISETP.GE.U32.AND P4, PT, R172, 0x18, PT ;  /* 0x00000018ac00780c */ /* 0x000fe40003f86070 */
[----:B------:R-:W-:Y:S01]  /*3f10*/  @!P0 LEA R184, R63, UR6, 0x3 ;  /* 0x000000063fb88c11 */ /* 0x000fe2000f8e18ff */
[----:B------:R-:W3:Y:S04]  /*3f20*/  SHFL.DOWN PT, R188, R189, 0x8, 0x1f ;  /* 0x09001f00bdbc7f89 */ /* 0x000ee800000e0000 */
[----:B------:R-:W-:Y:S01]  /*3f30*/  @!P0 LDS.64 R52, [R184+0x1b38] ;  /* 0x001b3800b8348984 */ /* 0x000fe20000000a00 */
[----:B------:R-:W-:-:S03]  /*3f40*/  ISETP.GE.AND P0, PT, R137, 0x10, PT ;  /* 0x000000108900780c */ /* 0x000fc60003f06270 */
[----:B-----5:R-:W-:Y:S01]  /*3f50*/  SHFL.IDX PT, R184, R54, RZ, 0x1f ;  /* 0x00001fff36b87589 */ /* 0x020fe200000e0000 */
[C---:B0-----:R-:W-:Y:S01]  /*3f60*/  @P3 FFMA.FTZ R57, R180.reuse, R56, R57 ;  /* 0x00000038b4393223 */ /* 0x041fe20000010039 */
[----:B-1----:R-:W-:-:S04]  /*3f70*/  @P3 FMUL.FTZ R180, R180, R55 ;  /* 0x00000037b4b43220 */ /* 0x002fc80000410000 */
[----:B------:R-:W0:Y:S01]  /*3f80*/  SHFL.UP PT, R56, R57, 0x10, RZ ;  /* 0x0600000039387989 */ /* 0x000e2200000e00ff */
[----:B------:R-:W-:-:S03]  /*3f90*/  ISETP.GE.U32.AND P3, PT, R172, 0x10, PT ;  /* 0x00000010ac00780c */ /* 0x000fc60003f66070 */
[----:B------:R-:W1:Y:S01]  /*3fa0*/  SHFL.UP PT, R55, R180, 0x10, RZ ;  /* 0x06000000b4377989 */ /* 0x000e6200000e00ff */
[C---:B--2---:R-:W-:Y:S01]  /*3fb0*/  @!P4 FFMA.FTZ R186, R189.reuse, R187, R186 ;  /* 0x000000bbbdbac223 */ /* 0x044fe200000100ba */
[----:B---3--:R-:W-:-:S04]  /*3fc0*/  @!P4 FMUL.FTZ R189, R189, R188 ;  /* 0x000000bcbdbdc220 */ /* 0x008fc80000410000 */
[----:B------:R-:W2:Y:S04]  /*3fd0*/  SHFL.DOWN PT, R190, R186, 0x10, 0x1f ;  /* 0x0a001f00babe7f89 */ /* 0x000ea800000e0000 */
[----:B------:R-:W3:Y:S01]  /*3fe0*/  SHFL.DOWN PT, R188, R189, 0x10, 0x1f ;  /* 0x0a001f00bdbc7f89 */ /* 0x000ee200000e0000 */
[C---:B0-----:R-:W-:Y:S01]  /*3ff0*/  @P0 FFMA.FTZ R57, R180.reuse, R56, R57 ;  /* 0x00000038b4390223 */ /* 0x041fe20000010039 */
[----:B------:R-:W-:Y:S01]  /*4000*/  MOV R56, R138 ;  /* 0x0000008a00387202 */ /* 0x000fe20000000f00 */
[----:B-1----:R-:W-:-:S03]  /*4010*/  @P0 FMUL.FTZ R180, R180, R55 ;  /* 0x00000037b4b40220 */ /* 0x002fc60000410000 */
[----:B------:R0:W-:Y:S04]  /*4020*/  SHFL.UP PT, R187, R57, 0x1, RZ ;  /* 0x0420000039bb7989 */ /* 0x0001e800000e00ff */
[----:B------:R-:W1:Y:S01]  /*4030*/  SHFL.UP PT, R180, R180, 0x1, RZ ;  /* 0x04200000b4b47989 */ /* 0x000e6200000e00ff */
[C---:B--2---:R-:W-:Y:S01]  /*4040*/  @!P3 FFMA.FTZ R186, R189.reuse, R190, R186 ;  /* 0x000000bebdbab223 */ /* 0x044fe200000100ba */
[----:B0-----:R-:W-:Y:S02]  /*4050*/  IMAD.MOV.U32 R57, RZ, RZ, RZ ;  /* 0x000000ffff397224 */ /* 0x001fe400078e00ff */
[----:B------:R-:W-:Y:S01]  /*4060*/  SHFL.IDX PT, R190, R53, RZ, 0x1f ;  /* 0x00001fff35be7589 */ /* 0x000fe200000e0000 */
[----:B---3--:R-:W-:Y:S01]  /*4070*/  @!P3 FMUL.FTZ R189, R189, R188 ;  /* 0x000000bcbdbdb220 */ /* 0x008fe20000410000 */
[----:B------:R-:W-:-:S02]  /*4080*/  IMAD R188, R42, UR15, RZ ;  /* 0x0000000f2abc7c24 */ /* 0x000fc4000f8e02ff */
[----:B------:R-:W-:Y:S01]  /*4090*/  SHFL.DOWN PT, R192, R186, 0x1, 0x1f ;  /* 0x08201f00bac07f89 */ /* 0x000fe200000e0000 */
[----:B------:R-:W-:-:S03]  /*40a0*/  IMAD.WIDE.U32 R54, R42, UR14, R56 ;  /* 0x0000000e2a367c25 */ /* 0x000fc6000f8e0038 */
[----:B------:R-:W0:Y:S01]  /*40b0*/  SHFL.DOWN PT, R191, R189, 0x1, 0x1f ;  /* 0x08201f00bdbf7f89 */ /* 0x000e2200000e0000 */
[----:B------:R-:W-:Y:S02]  /*40c0*/  IMAD R193, R43, UR14, R188 ;  /* 0x0000000e2bc17c24 */ /* 0x000fe4000f8e02bc */
[----:B------:R-:W-:Y:S01]  /*40d0*/  IMAD.WIDE.U32 R56, R44, UR14, R56 ;  /* 0x0000000e2c387c25 */ /* 0x000fe2000f8e0038 */
[----:B------:R2:W-:Y:S02]  /*40e0*/  SHFL.IDX PT, R188, R186, RZ, 0x1f ;  /* 0x00001fffbabc7589 */ /* 0x0005e400000e0000 */
[----:B------:R-:W-:Y:S02]  /*40f0*/  IADD3 R55, R55, R193, RZ ;  /* 0x000000c137377210 */ /* 0x000fe40007ffe0ff */
[----:B------:R-:W-:Y:S01]  /*4100*/  IADD3 R57, R57, R195, RZ ;  /* 0x000000c339397210 */ /* 0x000fe20007ffe0ff */
[----:B------:R-:W3:Y:S01]  /*4110*/  SHFL.IDX PT, R189, R189, RZ, 0x1f ;  /* 0x00001fffbdbd7589 */ /* 0x000ee200000e0000 */
[----:B------:R-:W-:Y:S01]  /*4120*/  SHF.R.S32.HI R193, RZ, 0x1f, R141 ;  /* 0x0000001fffc17819 */ /* 0x000fe2000001148d */
[----:B------:R-:W-:-:S04]  /*4130*/  IMAD.WIDE.U32 R54, R141, UR20, R54 ;  /* 0x000000148d367c25 */ /* 0x000fc8000f8e0036 */
[----:B-1----:R-:W-:Y:S01]  /*4140*/  @P1 FFMA.FTZ R184, R180, R184, R187 ;  /* 0x000000b8b4b81223 */ /* 0x002fe200000100bb */
[----:B------:R-:W-:Y:S01]  /*4150*/  SHF.R.S32.HI R187, RZ, 0x1f, R119 ;  /* 0x0000001fffbb7819 */ /* 0x000fe20000011477 */
[----:B------:R-:W-:-:S04]  /*4160*/  IMAD.WIDE.U32 R56, R141, UR22, R56 ;  /* 0x000000168d387c25 */ /* 0x000fc8000f8e0038 */
[----:B------:R-:W-:Y:S01]  /*4170*/  FFMA.FTZ R180, R156, R184, R169 ;  /* 0x000000b89cb47223 */ /* 0x000fe200000100a9 */
[----:B------:R-:W-:Y:S01]  /*4180*/  IADD3 R54, P0, R119, R54, RZ ;  /* 0x0000003677367210 */ /* 0x000fe20007f1e0ff */
[C---:B------:R-:W-:Y:S02]  /*4190*/  IMAD R184, R193.reuse, UR22, RZ ;  /* 0x00000016c1b87c24 */ /* 0x040fe4000f8e02ff */
[----:B--2---:R-:W-:Y:S01]  /*41a0*/  FFMA.FTZ R186, R0, R180, R157 ;  /* 0x000000b400ba7223 */ /* 0x004fe2000001009d */
[----:B------:R-:W-:Y:S01]  /*41b0*/  IMAD R156, R193, UR20, RZ ;  /* 0x00000014c19c7c24 */ /* 0x000fe2000f8e02ff */
[----:B------:R-:W-:Y:S01]  /*41c0*/  IADD3 R56, P1, R119, R56, RZ ;  /* 0x0000003877387210 */ /* 0x000fe20007f3e0ff */
[----:B------:R-:W-:Y:S02]  /*41d0*/  IMAD R184, R141, UR23, R184 ;  /* 0x000000178db87c24 */ /* 0x000fe4000f8e02b8 */
[----:B0-----:R-:W-:Y:S01]  /*41e0*/  @P2 FFMA.FTZ R190, R191, R190, R192 ;  /* 0x000000bebfbe2223 */ /* 0x001fe200000100c0 */
[----:B------:R-:W-:-:S02]  /*41f0*/  IMAD R156, R141, UR21, R156 ;  /* 0x000000158d9c7c24 */ /* 0x000fc4000f8e029c */
[----:B------:R-:W-:Y:S01]  /*4200*/  FFMA.FTZ R186, R163, R186, R166 ;  /* 0x000000baa3ba7223 */ /* 0x000fe200000100a6 */
[----:B------:R-:W-:Y:S01]  /*4210*/  IADD3 R195, R138, 0x80, RZ ;  /* 0x000000808ac37810 */ /* 0x000fe20007ffe0ff */
[----:B------:R-:W-:Y:S01]  /*4220*/  FFMA.FTZ R157, R190, R182, R161 ;  /* 0x000000b6be9d7223 */ /* 0x000fe200000100a1 */
[C---:B------:R-:W-:Y:S01]  /*4230*/  IADD3.X R57, R187.reuse, R57, R184, P1, !PT ;  /* 0x00000039bb397210 */ /* 0x040fe20000ffe4b8 */
[----:B------:R-:W-:Y:S01]  /*4240*/  FFMA.FTZ R184, R160, R186, R177 ;  /* 0x000000baa0b87223 */ /* 0x000fe200000100b1 */
[----:B------:R-:W-:Y:S01]  /*4250*/  IADD3.X R55, R187, R55, R156, P0, !PT ;  /* 0x00000037bb377210 */ /* 0x000fe200007fe49c */
[----:B------:R-:W-:Y:S01]  /*4260*/  FFMA.FTZ R156, R58, R157, R159 ;  /* 0x0000009d3a9c7223 */ /* 0x000fe2000001009f */
[----:B------:R-:W-:Y:S01]  /*4270*/  SHF.L.U32 R161, R138, 0x3, RZ ;  /* 0x000000038aa17819 */ /* 0x000fe200000006ff */
[----:B------:R-:W-:Y:S01]  /*4280*/  FFMA.FTZ R187, R167, R184, R162 ;  /* 0x000000b8a7bb7223 */ /* 0x000fe200000100a2 */
[----:B---3--:R-:W-:Y:S01]  /*4290*/  FFMA.FTZ R53, R189, R53, R188 ;  /* 0x00000035bd357223 */ /* 0x008fe200000100bc */
[----:B------:R-:W-:Y:S01]  /*42a0*/  FFMA.FTZ R159, R173, R156, R168 ;  /* 0x0000009cad9f7223 */ /* 0x000fe200000100a8 */
[----:B------:R-:W-:Y:S01]  /*42b0*/  LEA.HI.SX32 R188, R161, R161, 0x1b ;  /* 0x000000a1a1bc7211 */ /* 0x000fe200078fdaff */
[----:B------:R-:W-:Y:S01]  /*42c0*/  FFMA.FTZ R187, R158, R187, R179 ;  /* 0x000000bb9ebb7223 */ /* 0x000fe200000100b3 */
[----:B------:R-:W-:Y:S01]  /*42d0*/  ISETP.NE.AND P0, PT, R138, RZ, PT ;  /* 0x000000ff8a00720c */ /* 0x000fe20003f05270 */
[----:B------:R-:W-:Y:S01]  /*42e0*/  FFMA.FTZ R158, R158, R159, R181 ;  /* 0x0000009f9e9e7223 */ /* 0x000fe200000100b5 */
[----:B------:R-:W-:Y:S01]  /*42f0*/  FMUL.FTZ R52, R189, R52 ;  /* 0x00000034bd347220 */ /* 0x000fe20000410000 */
[----:B------:R-:W-:Y:S01]  /*4300*/  FMUL.FTZ R190, R159, R84 ;  /* 0x000000549fbe7220 */ /* 0x000fe20000410000 */
[----:B------:R-:W-:Y:S01]  /*4310*/  LEA R188, R188, UR6, 0x2 ;  /* 0x00000006bcbc7c11 */ /* 0x000fe2000f8e10ff */
[----:B------:R-:W-:Y:S01]  /*4320*/  FFMA.FTZ R161, R167, R158, R176 ;  /* 0x0000009ea7a17223 */ /* 0x000fe200000100b0 */
[----:B------:R-:W-:Y:S01]  /*4330*/  FMUL.FTZ R182, R157, R82 ;  /* 0x000000529db67220 */ /* 0x000fe20000410000 */
[----:B------:R-:W-:Y:S01]  /*4340*/  FMUL.FTZ R181, R156, R83 ;  /* 0x000000539cb57220 */ /* 0x000fe20000410000 */
[----:B------:R-:W-:Y:S01]  /*4350*/  LEA.HI.SX32 R195, R195, R138, 0x1b ;  /* 0x0000008ac3c37211 */ /* 0x000fe200078fdaff */
[----:B------:R-:W-:Y:S01]  /*4360*/  FFMA.FTZ R160, R160, R161, R183 ;  /* 0x000000a1a0a07223 */ /* 0x000fe200000100b7 */
[----:B------:R-:W-:Y:S01]  /*4370*/  FMUL.FTZ R183, R101, R190 ;  /* 0x000000be65b77220 */ /* 0x000fe20000410000 */
[----:B------:R-:W-:Y:S01]  /*4380*/  FMUL.FTZ R191, R99, R182 ;  /* 0x000000b663bf7220 */ /* 0x000fe20000410000 */
[----:B------:R-:W-:Y:S01]  /*4390*/  FMUL.FTZ R189, R98, R181 ;  /* 0x000000b562bd7220 */ /* 0x000fe20000410000 */
[----:B------:R-:W-:Y:S01]  /*43a0*/  FFMA.FTZ R163, R163, R160, R178 ;  /* 0x000000a0a3a37223 */ /* 0x000fe200000100b2 */
[----:B------:R-:W-:Y:S01]  /*43b0*/  @!P0 LEA R168, R63, UR6, 0x3 ;  /* 0x000000063fa88c11 */ /* 0x000fe2000f8e18ff */
[----:B------:R-:W-:Y:S01]  /*43c0*/  FMUL.FTZ R178, R161, R86 ;  /* 0x00000056a1b27220 */ /* 0x000fe20000410000 */
[----:B------:R-:W-:Y:S01]  /*43d0*/  FMUL.FTZ R205, R95, R186 ;  /* 0x000000ba5fcd7220 */ /* 0x000fe20000410000 */
[C---:B------:R-:W-:Y:S01]  /*43e0*/  FFMA.FTZ R162, R0.reuse, R163, R185 ;  /* 0x000000a300a27223 */ /* 0x040fe200000100b9 */
[----:B------:R-:W-:Y:S01]  /*43f0*/  FFMA.FTZ R185, R0, R180, R165 ;  /* 0x000000b400b97223 */ /* 0x000fe200000100a5 */
[----:B------:R-:W-:Y:S01]  /*4400*/  FADD.FTZ R0, -R169, R180 ;  /* 0x000000b4a9007221 */ /* 0x000fe20000010100 */
[----:B------:R0:W-:Y:S01]  /*4410*/  @!P0 STS.64 [R168+0x1b38], R52 ;  /* 0x001b3834a8008388 */ /* 0x0001e20000000a00 */
[----:B------:R-:W-:Y:S01]  /*4420*/  FMUL.FTZ R169, R162, R89 ;  /* 0x00000059a2a97220 */ /* 0x000fe20000410000 */
[----:B------:R-:W-:-:S02]  /*4430*/  FMUL.FTZ R203, R96, R185 ;  /* 0x000000b960cb7220 */ /* 0x000fc40000410000 */
[----:B------:R1:W-:Y:S04]  /*4440*/  STS [R188+0x854], R183 ;  /* 0x000854b7bc007388 */ /* 0x0003e80000000800 */
[----:B------:R2:W-:Y:S01]  /*4450*/  STS [R188+0x85c], R191 ;  /* 0x00085cbfbc007388 */ /* 0x0005e20000000800 */
[----:B0-----:R-:W-:Y:S01]  /*4460*/  FMUL.FTZ R52, R153, R164 ;  /* 0x000000a499347220 */ /* 0x001fe20000410000 */
[----:B------:R-:W-:Y:S01]  /*4470*/  FADD.FTZ R164, -R165, R185 ;  /* 0x000000b9a5a47221 */ /* 0x000fe20000010100 */
[----:B------:R-:W-:Y:S01]  /*4480*/  FMUL.FTZ R168, R163, R88 ;  /* 0x00000058a3a87220 */ /* 0x000fe20000410000 */
[----:B------:R-:W-:Y:S01]  /*4490*/  FFMA.FTZ R53, R0, R169, RZ ;  /* 0x000000a900357223 */ /* 0x000fe200000100ff */
[----:B------:R-:W-:Y:S01]  /*44a0*/  FADD.FTZ R165, -R166, R186 ;  /* 0x000000baa6a57221 */ /* 0x000fe20000010100 */
[----:B-1----:R-:W-:Y:S01]  /*44b0*/  FMUL.FTZ R183, R160, R87 ;  /* 0x00000057a0b77220 */ /* 0x002fe20000410000 */
[----:B------:R-:W-:Y:S01]  /*44c0*/  FADD.FTZ R166, -R177, R184 ;  /* 0x000000b8b1a67221 */ /* 0x000fe20000010100 */
[----:B------:R-:W-:Y:S01]  /*44d0*/  FFMA.FTZ R176, R164, R168, R53 ;  /* 0x000000a8a4b07223 */ /* 0x000fe20000010035 */
[----:B--2---:R-:W-:Y:S01]  /*44e0*/  FMUL.FTZ R191, R158, R85 ;  /* 0x000000559ebf7220 */ /* 0x004fe20000410000 */
[----:B------:R0:W-:Y:S01]  /*44f0*/  STS [R188+0x858], R189 ;  /* 0x000858bdbc007388 */ /* 0x0001e20000000800 */
[----:B------:R-:W-:Y:S01]  /*4500*/  FMUL.FTZ R169, R104, R169 ;  /* 0x000000a968a97220 */ /* 0x000fe20000410000 */
[----:B------:R-:W-:Y:S01]  /*4510*/  FFMA.FTZ R177, R165, R183, R176 ;  /* 0x000000b7a5b17223 */ /* 0x000fe200000100b0 */
[----:B------:R-:W-:Y:S01]  /*4520*/  FMUL.FTZ R193, R100, R191 ;  /* 0x000000bf64c17220 */ /* 0x000fe20000410000 */
[----:B------:R-:W-:Y:S01]  /*4530*/  FMUL.FTZ R183, R102, R183 ;  /* 0x000000b766b77220 */ /* 0x000fe20000410000 */
[----:B------:R-:W-:Y:S01]  /*4540*/  FFMA.FTZ R53, R167, R184, R52 ;  /* 0x000000b8a7357223 */ /* 0x000fe20000010034 */
[----:B------:R-:W-:Y:S01]  /*4550*/  STS [R188+0x840], R169 ;  /* 0x000840a9bc007388 */ /* 0x000fe20000000800 */
[----:B------:R-:W-:Y:S01]  /*4560*/  LEA.HI.SX32 R176, R201, R138, 0x1b ;  /* 0x0000008ac9b07211 */ /* 0x000fe200078fdaff */
[----:B------:R-:W-:Y:S01]  /*4570*/  FMUL.FTZ R201, R97, R180 ;  /* 0x000000b461c97220 */ /* 0x000fe20000410000 */
[----:B------:R-:W-:Y:S01]  /*4580*/  FADD.FTZ R167, -R52, R53 ;  /* 0x0000003534a77221 */ /* 0x000fe20000010100 */
[-C--:B0-----:R-:W-:Y:S01]  /*4590*/  FMUL.FTZ R189, R103, R178.reuse ;  /* 0x000000b267bd7220 */ /* 0x081fe20000410000 */
[----:B------:R-:W-:Y:S01]  /*45a0*/  FFMA.FTZ R178, R166, R178, R177 ;  /* 0x000000b2a6b27223 */ /* 0x000fe200000100b1 */
[----:B------:R-:W-:Y:S01]  /*45b0*/  FMUL.FTZ R177, R105, R168 ;  /* 0x000000a869b17220 */ /* 0x000fe20000410000 */
[----:B------:R0:W-:Y:S01]  /*45c0*/  STS [R188+0x850], R193 ;  /* 0x000850c1bc007388 */ /* 0x0001e20000000800 */
[----:B------:R-:W-:Y:S01]  /*45d0*/  FADD.FTZ R168, -R179, R187 ;  /* 0x000000bbb3a87221 */ /* 0x000fe20000010100 */
[----:B------:R-:W-:Y:S01]  /*45e0*/  FFMA.FTZ R191, R167, R191, R178 ;  /* 0x000000bfa7bf7223 */ /* 0x000fe200000100b2 */
[C---:B------:R-:W-:Y:S01]  /*45f0*/  IADD3 R179, R138.reuse, 0x20, RZ ;  /* 0x000000208ab37810 */ /* 0x040fe20007ffe0ff */
[----:B------:R1:W-:Y:S01]  /*4600*/  STS [R188+0x84c], R189 ;  /* 0x00084cbdbc007388 */ /* 0x0003e20000000800 */
[-C--:B------:R-:W-:Y:S01]  /*4610*/  LEA.HI.SX32 R52, R138, R138.reuse, 0x1b ;  /* 0x0000008a8a347211 */ /* 0x080fe200078fdaff */
[----:B------:R-:W-:Y:S01]  /*4620*/  FMUL.FTZ R53, R93, R53 ;  /* 0x000000355d357220 */ /* 0x000fe20000410000 */
[-C--:B------:R-:W-:Y:S01]  /*4630*/  LEA.HI.SX32 R179, R179, R138.reuse, 0x1b ;  /* 0x0000008ab3b37211 */ /* 0x080fe200078fdaff */
[----:B------:R2:W-:Y:S01]  /*4640*/  STS [R188+0x848], R183 ;  /* 0x000848b7bc007388 */ /* 0x0005e20000000800 */
[----:B------:R-:W-:Y:S01]  /*4650*/  LEA.HI.SX32 R178, R199, R138, 0x1b ;  /* 0x0000008ac7b27211 */ /* 0x000fe200078fdaff */
[----:B0-----:R-:W-:Y:S01]  /*4660*/  FFMA.FTZ R193, R168, R190, R191 ;  /* 0x000000bea8c17223 */ /* 0x001fe200000100bf */
[C---:B------:R-:W-:Y:S01]  /*4670*/  IADD3 R191, R138.reuse, 0x60, RZ ;  /* 0x000000608abf7810 */ /* 0x040fe20007ffe0ff */
[----:B------:R-:W-:Y:S01]  /*4680*/  STS [R188+0x844], R177 ;  /* 0x000844b1bc007388 */ /* 0x000fe20000000800 */
[----:B------:R-:W-:Y:S01]  /*4690*/  IADD3 R180, -R119, R62, -R138 ;  /* 0x0000003e77b47210 */ /* 0x000fe20007ffe98a */
[----:B-1----:R-:W-:Y:S01]  /*46a0*/  VIADD R189, R138, 0x40 ;  /* 0x000000408abd7836 */ /* 0x002fe20000000000 */
[----:B------:R-:W-:-:S02]  /*46b0*/  LEA.HI.SX32 R190, R191, R138, 0x1b ;  /* 0x0000008abfbe7211 */ /* 0x000fc400078fdaff */
[----:B------:R-:W-:Y:S01]  /*46c0*/  LEA R192, R52, UR6, 0x2 ;  /* 0x0000000634c07c11 */ /* 0x000fe2000f8e10ff */
[-C--:B------:R-:W-:Y:S01]  /*46d0*/  FFMA.FTZ R52, R173, R187.reuse, R174 ;  /* 0x000000bbad347223 */ /* 0x080fe200000100ae */
[----:B------:R-:W-:Y:S01]  /*46e0*/  LEA.HI.SX32 R189, R189, R138, 0x1b ;  /* 0x0000008abdbd7211 */ /* 0x000fe200078fdaff */
[----:B------:R-:W-:Y:S01]  /*46f0*/  FMUL.FTZ R173, R94, R184 ;  /* 0x000000b85ead7220 */ /* 0x000fe20000410000 */
[----:B--2---:R-:W-:Y:S01]  /*4700*/  LEA.HI.SX32 R183, R197, R138, 0x1b ;  /* 0x0000008ac5b77211 */ /* 0x004fe200078fdaff */
[----:B------:R-:W-:Y:S01]  /*4710*/  FFMA.FTZ R58, R58, R52, R175 ;  /* 0x000000343a3a7223 */ /* 0x000fe200000100af */
[----:B------:R-:W-:Y:S01]  /*4720*/  LEA R196, R189, UR6, 0x2 ;  /* 0x00000006bdc47c11 */ /* 0x000fe2000f8e10ff */
[----:B------:R-:W-:Y:S01]  /*4730*/  BAR.SYNC.DEFER_BLOCKING 0x0 ;  /* 0x0000000000007b1d */ /* 0x000fe20000010000 */
[----:B------:R-:W-:Y:S01]  /*4740*/  LEA R194, R179, UR6, 0x2 ;  /* 0x00000006b3c27c11 */ /* 0x000fe2000f8e10ff */
[----:B------:R-:W-:Y:S01]  /*4750*/  FMUL.FTZ R187, R92, R187 ;  /* 0x000000bb5cbb7220 */ /* 0x000fe20000410000 */
[----:B------:R-:W-:Y:S01]  /*4760*/  LEA R190, R190, UR6, 0x2 ;  /* 0x00000006bebe7c11 */ /* 0x000fe2000f8e10ff */
[----:B------:R-:W-:Y:S01]  /*4770*/  FADD.FTZ R174, -R174, R52 ;  /* 0x00000034aeae7221 */ /* 0x000fe20000010100 */
[----:B------:R-:W-:Y:S01]  /*4780*/  LEA R189, R195, UR6, 0x2 ;  /* 0x00000006c3bd7c11 */ /* 0x000fe2000f8e10ff */
[----:B------:R-:W-:Y:S01]  /*4790*/  FADD.FTZ R175, -R175, R58 ;  /* 0x0000003aafaf7221 */ /* 0x000fe20000010100 */
[----:B------:R-:W-:-:S02]  /*47a0*/  LEA R183, R183, UR6, 0x2 ;  /* 0x00000006b7b77c11 */ /* 0x000fc4000f8e10ff */
[----:B------:R-:W-:Y:S02]  /*47b0*/  LEA R178, R178, UR6, 0x2 ;  /* 0x00000006b2b27c11 */ /* 0x000fe4000f8e10ff */
[----:B------:R-:W-:Y:S02]  /*47c0*/  LEA R176, R176, UR6, 0x2 ;  /* 0x00000006b0b07c11 */ /* 0x000fe4000f8e10ff */
[----:B------:R-:W-:Y:S01]  /*47d0*/  ISETP.GE.AND P1, PT, R180, 0x1, PT ;  /* 0x00000001b400780c */ /* 0x000fe20003f26270 */
        /* <DEDUP_REMOVED lines=32> */
[----:B0-----:R2:W-:Y:S01]  /*49e0*/  REDG.E.ADD.F32.FTZ.RN.STRONG.GPU desc[UR12][R52.64], R195 ;  /* 0x000000c3340079a6 */ /* 0x0015e2000c10f38c */
[----:B------:R-:W-:-:S05]  /*49f0*/  LEA.HI.X R59, R56, UR27, R59, 0x2, P2 ;  /* 0x0000001b383b7c11 */ /* 0x000fca00090f143b */
[----:B-1----:R2:W-:Y:S02]  /*4a00*/  REDG.E.ADD.F32.FTZ.RN.STRONG.GPU desc[UR12][R58.64], R173 ;  /* 0x000000ad3a0079a6 */ /* 0x0025e4000c10f38c */
.L_x_9307:
[----:B------:R-:W-:Y:S05]  /*4a10*/  BSYNC B0 ;  /* 0x0000000000007941 */ /* 0x000fea0003800000 */
.L_x_9306:
[----:B------:R3:W4:Y:S01]  /*4a20*/  LDS R57, [R194+0xce0] ;  /* 0x000ce000c2397984 */ /* 0x0007220000000800 */
[----:B------:R-:W-:Y:S01]  /*4a30*/  ISETP.GE.AND P1, PT, R180, 0x21, PT ;  /* 0x00000021b400780c */ /* 0x000fe20003f26270 */
[----:B------:R-:W-:Y:S01]  /*4a40*/  USHF.L.U64.HI UR7, UR4, 0x2, UR5 ;  /* 0x0000000204077899 */ /* 0x000fe20008010205 */
[----:B------:R-:W-:Y:S01]  /*4a50*/  FFMA.FTZ R56, R174, R181, R193 ;  /* 0x000000b5ae387223 */ /* 0x000fe200000100c1 */
[----:B------:R-:W-:Y:S01]  /*4a60*/  USHF.L.U32 UR18, UR4, 0x2, URZ ;  /* 0x0000000204127899 */ /* 0x000fe2000800063f */
[----:B-12---:R-:W-:Y:S01]  /*4a70*/  FMUL.FTZ R53, R175, R182 ;  /* 0x000000b6af357220 */ /* 0x006fe20000410000 */
[----:B------:R-:W-:Y:S01]  /*4a80*/  BSSY B0, `(.L_x_9308) ;  /* 0x000000e000007945 */ /* 0x000fe20003800000 */
[----:B------:R-:W-:Y:S01]  /*4a90*/  ISETP.GE.AND P6, PT, R180, 0x41, PT ;  /* 0x00000041b400780c */ /* 0x000fe20003fc6270 */
[----:B------:R-:W-:Y:S02]  /*4aa0*/  IMAD R52, R48, UR7, RZ ;  /* 0x0000000730347c24 */ /* 0x000fe4000f8e02ff */
[----:B------:R-:W-:Y:S01]  /*4ab0*/  FADD.FTZ R56, R56, R53 ;  /* 0x0000003538387221 */ /* 0x000fe20000010000 */
[----:B------:R-:W-:-:S02]  /*4ac0*/  IMAD R54, R50, UR7, RZ ;  /* 0x0000000732367c24 */ /* 0x000fc4000f8e02ff */
[----:B------:R-:W-:Y:S02]  /*4ad0*/  IMAD R59, R49, UR18, R52 ;  /* 0x00000012313b7c24 */ /* 0x000fe4000f8e0234 */
        /* <DEDUP_REMOVED lines=8> */
.L_x_9309:
[----:B------:R-:W-:Y:S05]  /*4b60*/  BSYNC B0 ;  /* 0x0000000000007941 */ /* 0x000fea0003800000 */
.L_x_9308:
        /* <DEDUP_REMOVED lines=9> */
[----:B------:R-:W-:-:S04]  /*4c00*/  IMAD.WIDE.U32 R52, R50, UR18, R28 ;  /* 0x0000001232347c25 */ /* 0x000fc8000f8e001c */
[----:B------:R-:W-:Y:S01]  /*4c10*/  IMAD.IADD R55, R59, 0x1, R55 ;  /* 0x000000013b377824 */ /* 0x000fe200078e0237 */
[----:B------:R-:W-:-:S04]  /*4c20*/  IADD3 R53, R173, R53, RZ ;  /* 0x00000035ad357210 */ /* 0x000fc80007ffe0ff */
[----:B------:R1:W-:Y:S04]  /*4c30*/  REDG.E.ADD.F32.FTZ.RN.STRONG.GPU desc[UR12][R54.64], R199 ;  /* 0x000000c7360079a6 */ /* 0x0003e8000c10f38c */
[----:B--2---:R1:W-:Y:S02]  /*4c40*/  REDG.E.ADD.F32.FTZ.RN.STRONG.GPU desc[UR12][R52.64], R57 ;  /* 0x00000039340079a6 */ /* 0x0043e4000c10f38c */
.L_x_9311:
[----:B------:R-:W-:Y:S05]  /*4c50*/  BSYNC B0 ;  /* 0x0000000000007941 */ /* 0x000fea0003800000 */
.L_x_9310:
        /* <DEDUP_REMOVED lines=9> */
.L_x_9313:
[----:B------:R-:W-:Y:S05]  /*4cf0*/  BSYNC B0 ;  /* 0x0000000000007941 */ /* 0x000fea0003800000 */
.L_x_9312:
[----:B------:R-:W4:Y:S01]  /*4d00*/  LDS R189, [R189+0xe60] ;  /* 0x000e6000bdbd7984 */ /* 0x000f220000000800 */
[----:B------:R-:W-:Y:S04]  /*4d10*/  BSSY B0, `(.L_x_9314) ;  /* 0x0000008000007945 */ /* 0x000fe80003800000 */
[----:B------:R-:W-:Y:S05]  /*4d20*/  @!P2 BRA `(.L_x_9315) ;  /* 0x000000000018a947 */ /* 0x000fea0003800000 */
[----:B---3--:R-:W-:-:S04]  /*4d30*/  IMAD.WIDE.U32 R54, R48, UR18, R18 ;  /* 0x0000001230367c25 */ /* 0x008fc8000f8e0012 */
[----:B------:R-:W-:Y:S01]  /*4d40*/  IMAD.WIDE.U32 R52, R50, UR18, R32 ;  /* 0x0000001232347c25 */ /* 0x000fe2000f8e0020 */
[----:B------:R-:W-:-:S04]  /*4d50*/  IADD3 R55, R59, R55, RZ ;  /* 0x000000373b377210 */ /* 0x000fc80007ffe0ff */
[----:B------:R-:W-:Y:S01]  /*4d60*/  IADD3 R53, R173, R53, RZ ;  /* 0x00000035ad357210 */ /* 0x000fe20007ffe0ff */
[----:B------:R3:W-:Y:S04]  /*4d70*/  REDG.E.ADD.F32.FTZ.RN.STRONG.GPU desc[UR12][R54.64], R185 ;  /* 0x000000b9360079a6 */ /* 0x0007e8000c10f38c */
[----:B----4-:R3:W-:Y:S02]  /*4d80*/  REDG.E.ADD.F32.FTZ.RN.STRONG.GPU desc[UR12][R52.64], R189 ;  /* 0x000000bd340079a6 */ /* 0x0107e4000c10f38c */
.L_x_9315:
[----:B------:R-:W-:Y:S05]  /*4d90*/  BSYNC B0 ;  /* 0x0000000000007941 */ /* 0x000fea0003800000 */
.L_x_9314:
[----:B------:R-:W0:Y:S01]  /*4da0*/  LDS R183, [R183+0xee0] ;  /* 0x000ee000b7b77984 */ /* 0x000e220000000800 */
[----:B------:R-:W-:Y:S04]  /*4db0*/  BSSY B0, `(.L_x_9316) ;  /* 0x0000008000007945 */ /* 0x000fe80003800000 */
[----:B------:R-:W-:Y:S05]  /*4dc0*/  @!P3 BRA `(.L_x_9317) ;  /* 0x000000000018b947 */ /* 0x000fea0003800000 */
[----:B---3--:R-:W-:-:S04]  /*4dd0*/  IMAD.WIDE.U32 R54, R48, UR18, R20 ;  /* 0x0000001230367c25 */ /* 0x008fc8000f8e0014 */
[----:B------:R-:W-:-:S04]  /*4de0*/  IMAD.WIDE.U32 R52, R50, UR18, R34 ;  /* 0x0000001232347c25 */ /* 0x000fc8000f8e0022 */
[----:B------:R-:W-:Y:S01]  /*4df0*/  IMAD.IADD R55, R59, 0x1, R55 ;  /* 0x000000013b377824 */ /* 0x000fe200078e0237 */
[----:B------:R-:W-:-:S04]  /*4e00*/  IADD3 R53, R173, R53, RZ ;  /* 0x00000035ad357210 */ /* 0x000fc80007ffe0ff */
[----:B0-----:R0:W-:Y:S04]  /*4e10*/  REDG.E.ADD.F32.FTZ.RN.STRONG.GPU desc[UR12][R54.64], R179 ;  /* 0x000000b3360079a6 */ /* 0x0011e8000c10f38c */
[----:B------:R0:W-:Y:S02]  /*4e20*/  REDG.E.ADD.F32.FTZ.RN.STRONG.GPU desc[UR12][R52.64], R183 ;  /* 0x000000b7340079a6 */ /* 0x0001e4000c10f38c */
.L_x_9317:
[----:B------:R-:W-:Y:S05]  /*4e30*/  BSYNC B0 ;  /* 0x0000000000007941 */ /* 0x000fea0003800000 */
.L_x_9316:
[----:B--23--:R2:W3:Y:S01]  /*4e40*/  LDS R57, [R178+0xf60] ;  /* 0x000f6000b2397984 */ /* 0x00c4e20000000800 */
[----:B------:R-:W-:Y:S04]  /*4e50*/  BSSY B0, `(.L_x_9318) ;  /* 0x0000008000007945 */ /* 0x000fe80003800000 */
[----:B------:R-:W-:Y:S05]  /*4e60*/  @!P4 BRA `(.L_x_9319) ;  /* 0x000000000018c947 */ /* 0x000fea0003800000 */
[----:B0-----:R-:W-:-:S04]  /*4e70*/  IMAD.WIDE.U32 R54, R48, UR18, R22 ;  /* 0x0000001230367c25 */ /* 0x001fc8000f8e0016 */
[----:B------:R-:W-:Y:S01]  /*4e80*/  IMAD.WIDE.U32 R52, R50, UR18, R36 ;  /* 0x0000001232347c25 */ /* 0x000fe2000f8e0024 */
[----:B------:R-:W-:-:S04]  /*4e90*/  IADD3 R55, R59, R55, RZ ;  /* 0x000000373b377210 */ /* 0x000fc80007ffe0ff */
[----:B------:R-:W-:Y:S01]  /*4ea0*/  IADD3 R53, R173, R53, RZ ;  /* 0x00000035ad357210 */ /* 0x000fe20007ffe0ff */
[----:B------:R0:W-:Y:S04]  /*4eb0*/  REDG.E.ADD.F32.FTZ.RN.STRONG.GPU desc[UR12][R54.64], R177 ;  /* 0x000000b1360079a6 */ /* 0x0001e8000c10f38c */
[----:B---3--:R0:W-:Y:S02]  /*4ec0*/  REDG.E.ADD.F32.FTZ.RN.STRONG.GPU desc[UR12][R52.64], R57 ;  /* 0x00000039340079a6 */ /* 0x0081e4000c10f38c */
.L_x_9319:
[----:B------:R-:W-:Y:S05]  /*4ed0*/  BSYNC B0 ;  /* 0x0000000000007941 */ /* 0x000fea0003800000 */
.L_x_9318:
[----:B0--3--:R0:W3:Y:S01]  /*4ee0*/  LDS R57, [R176+0xfe0] ;  /* 0x000fe000b0397984 */ /* 0x0090e20000000800 */
[----:B------:R-:W-:Y:S04]  /*4ef0*/  BSSY B0, `(.L_x_9320) ;  /* 0x0000008000007945 */ /* 0x000fe80003800000 */
[----:B------:R-:W-:Y:S05]  /*4f00*/  @!P5 BRA `(.L_x_9321) ;  /* 0x000000000018d947 */ /* 0x000fea0003800000 */
[----:B------:R-:W-:-:S04]  /*4f10*/  IMAD.WIDE.U32 R54, R48, UR18, R24 ;  /* 0x0000001230367c25 */ /* 0x000fc8000f8e0018 */
[----:B------:R-:W-:Y:S01]  /*4f20*/  IMAD.WIDE.U32 R52, R50, UR18, R38 ;  /* 0x0000001232347c25 */ /* 0x000fe2000f8e0026 */
[----:B------:R-:W-:-:S04]  /*4f30*/  IADD3 R55, R59, R55, RZ ;  /* 0x000000373b377210 */ /* 0x000fc80007ffe0ff */
[----:B------:R-:W-:Y:S01]  /*4f40*/  IADD3 R53, R173, R53, RZ ;  /* 0x00000035ad357210 */ /* 0x000fe20007ffe0ff */
[----:B------:R0:W-:Y:S04]  /*4f50*/  REDG.E.ADD.F32.FTZ.RN.STRONG.GPU desc[UR12][R54.64], R169 ;  /* 0x000000a9360079a6 */ /* 0x0001e8000c10f38c */
[----:B---3--:R0:W-:Y:S02]  /*4f60*/  REDG.E.ADD.F32.FTZ.RN.STRONG.GPU desc[UR12][R52.64], R57 ;  /* 0x00000039340079a6 */ /* 0x0081e4000c10f38c */
.L_x_9321:
[----:B------:R-:W-:Y:S05]  /*4f70*/  BSYNC B0 ;  /* 0x0000000000007941 */ /* 0x000fea0003800000 */
.L_x_9320:
[----:B0--3--:R-:W0:Y:S01]  /*4f80*/  SHFL.DOWN P1, R57, R56, 0x1, 0x1f ;  /* 0x08201f0038397f89 */ /* 0x009e220000020000 */
[CC--:B------:R-:W-:Y:S01]  /*4f90*/  FMUL.FTZ R55, R147.reuse, R156.reuse ;  /* 0x0000009c93377220 */ /* 0x0c0fe20000410000 */
[C---:B------:R-:W-:Y:S01]  /*4fa0*/  FMUL.FTZ R53, R147.reuse, R159 ;  /* 0x0000009f93357220 */ /* 0x040fe20000410000 */
[----:B------:R-:W-:Y:S01]  /*4fb0*/  FMUL.FTZ R52, R147, R157 ;  /* 0x0000009d93347220 */ /* 0x000fe20000410000 */
[----:B------:R-:W-:Y:S01]  /*4fc0*/  FMUL.FTZ R155, R155, R156 ;  /* 0x0000009c9b9b7220 */ /* 0x000fe20000410000 */
[----:B------:R-:W-:Y:S01]  /*4fd0*/  FMUL.FTZ R154, R154, R159 ;  /* 0x0000009f9a9a7220 */ /* 0x000fe20000410000 */
[----:B------:R-:W-:Y:S01]  /*4fe0*/  FMUL.FTZ R55, R55, R174 ;  /* 0x000000ae37377220 */ /* 0x000fe20000410000 */
[----:B------:R-:W-:Y:S01]  /*4ff0*/  FMUL.FTZ R168, R53, R168 ;  /* 0x000000a835a87220 */ /* 0x000fe20000410000 */
[-C--:B------:R-:W-:Y:S01]  /*5000*/  FMUL.FTZ R153, R153, R158.reuse ;  /* 0x0000009e99997220 */ /* 0x080fe20000410000 */
[-C--:B------:R-:W-:Y:S01]  /*5010*/  FMUL.FTZ R152, R152, R161.reuse ;  /* 0x000000a198987220 */ /* 0x080fe20000410000 */
[C---:B------:R-:W-:Y:S01]  /*5020*/  FMUL.FTZ R158, R147.reuse, R158 ;  /* 0x0000009e939e7220 */ /* 0x040fe20000410000 */
[----:B------:R-:W-:Y:S01]  /*5030*/  FMUL.FTZ R161, R147, R161 ;  /* 0x000000a193a17220 */ /* 0x000fe20000410000 */
[----:B------:R-:W-:Y:S01]  /*5040*/  ISETP.NE.AND P2, PT, R137, RZ, PT ;  /* 0x000000ff8900720c */ /* 0x000fe20003f45270 */
[----:B------:R-:W-:Y:S01]  /*5050*/  FFMA.FTZ R53, R101, R154, R168 ;  /* 0x0000009a65357223 */ /* 0x000fe200000100a8 */
[----:B------:R-:W-:Y:S01]  /*5060*/  FMUL.FTZ R151, R151, R160 ;  /* 0x000000a097977220 */ /* 0x000fe20000410000 */
        /* <DEDUP_REMOVED lines=8> */
[----:B------:R-:W-:Y:S01]  /*50f0*/  FMUL.FTZ R148, R148, R157 ;  /* 0x0000009d94947220 */ /* 0x000fe20000410000 */
[----:B0-----:R-:W-:Y:S01]  /*5100*/  @P1 FADD R57, R56, R57 ;  /* 0x0000003938391221 */ /* 0x001fe20000000000 */
[----:B------:R-:W-:Y:S01]  /*5110*/  FMUL.FTZ R165, R160, R165 ;  /* 0x000000a5a0a57220 */ /* 0x000fe20000410000 */
[----:B------:R-:W-:Y:S01]  /*5120*/  FMUL.FTZ R149, R149, R162 ;  /* 0x000000a295957220 */ /* 0x000fe20000410000 */
[----:B------:R-:W-:Y:S01]  /*5130*/  FMUL.FTZ R164, R163, R164 ;  /* 0x000000a4a3a47220 */ /* 0x000fe20000410000 */
[----:B------:R-:W-:Y:S01]  /*5140*/  FMUL.FTZ R147, R147, R0 ;  /* 0x0000000093937220 */ /* 0x000fe20000410000 */
[----:B------:R-:W0:Y:S01]  /*5150*/  SHFL.DOWN P1, R54, R57, 0x2, 0x1f ;  /* 0x08401f0039367f89 */ /* 0x000e220000020000 */
[----:B------:R-:W-:Y:S01]  /*5160*/  FADD.FTZ R76, R53, R76 ;  /* 0x0000004c354c7221 */ /* 0x000fe20000010000 */
        /* <DEDUP_REMOVED lines=13> */
[----:B0-----:R-:W-:-:S05]  /*5240*/  @P1 FADD R54, R57, R54 ;  /* 0x0000003639361221 */ /* 0x001fca0000000000 */
[----:B------:R-:W0:Y:S02]  /*5250*/  SHFL.DOWN P1, R59, R54, 0x4, 0x1f ;  /* 0x08801f00363b7f89 */ /* 0x000e240000020000 */
[----:B0-----:R-:W-:Y:S01]  /*5260*/  @P1 FADD R59, R54, R59 ;  /* 0x0000003b363b1221 */ /* 0x001fe20000000000 */
[----:B------:R-:W-:Y:S01]  /*5270*/  FMUL.FTZ R54, R52, R175 ;  /* 0x000000af34367220 */ /* 0x000fe20000410000 */
[----:B------:R-:W-:-:S03]  /*5280*/  FFMA.FTZ R52, R98, R155, R55 ;  /* 0x0000009b62347223 */ /* 0x000fc60000010037 */
[----:B------:R-:W0:Y:S01]  /*5290*/  SHFL.DOWN P1, R58, R59, 0x8, 0x1f ;  /* 0x09001f003b3a7f89 */ /* 0x000e220000020000 */
[----:B------:R-:W-:Y:S01]  /*52a0*/  FADD.FTZ R79, R52, R79 ;  /* 0x0000004f344f7221 */ /* 0x000fe20000010000 */
[----:B------:R-:W-:Y:S01]  /*52b0*/  FFMA.FTZ R52, R100, R153, R167 ;  /* 0x0000009964347223 */ /* 0x000fe200000100a7 */
[----:B------:R-:W-:-:S03]  /*52c0*/  FFMA.FTZ R55, R99, R148, R54 ;  /* 0x0000009463377223 */ /* 0x000fc60000010036 */
[----:B------:R-:W-:Y:S01]  /*52d0*/  FADD.FTZ R77, R52, R77 ;  /* 0x0000004d344d7221 */ /* 0x000fe20000010000 */
[----:B------:R-:W-:Y:S01]  /*52e0*/  FFMA.FTZ R52, R102, R151, R165 ;  /* 0x0000009766347223 */ /* 0x000fe200000100a5 */
[----:B------:R-:W-:-:S03]  /*52f0*/  FADD.FTZ R80, R55, R80 ;  /* 0x0000005037507221 */ /* 0x000fc60000010000 */
        /* <DEDUP_REMOVED lines=12> */
.L_x_9323:
[----:B------:R-:W-:Y:S05]  /*53c0*/  BSYNC B0 ;  /* 0x0000000000007941 */ /* 0x000fea0003800000 */
.L_x_9322:
[----:B------:R-:W-:Y:S01]  /*53d0*/  VIADD R63, R63, 0x1 ;  /* 0x000000013f3f7836 */ /* 0x000fe20000000000 */
[----:B------:R-:W-:-:S04]  /*53e0*/  UIADD3 UR4, UP0, UR4, 0x1, URZ ;  /* 0x0000000104047890 */ /* 0x000fc8000ff1e03f */
[----:B------:R-:W-:Y:S01]  /*53f0*/  ISETP.GE.AND P0, PT, R63, UR28, PT ;  /* 0x0000001c3f007c0c */ /* 0x000fe2000bf06270 */
[----:B------:R-:W-:-:S12]  /*5400*/  UIADD3.X UR5, URZ, UR5, URZ, UP0, !UPT ;  /* 0x000000053f057290 */ /* 0x000fd800087fe43f */
[----:B------:R-:W-:Y:S05]  /*5410*/  @!P0 BRA `(.L_x_9324) ;  /* 0xffffffd800748947 */ /* 0x000fea000383ffff */
.L_x_9303:
[----:B------:R-:W-:Y:S01]  /*5420*/  BAR.SYNC.DEFER_BLOCKING 0x0 ;  /* 0x0000000000007b1d */ /* 0x000fe20000010000 */
[-C--:B------:R-:W-:Y:S02]  /*5430*/  ISETP.GE.AND P6, PT, R2, R117.reuse, PT ;  /* 0x000000750200720c */ /* 0x080fe40003fc6270 */
[-C--:B------:R-:W-:Y:S02]  /*5440*/  ISETP.GE.AND P5, PT, R130, R117.reuse, PT ;  /* 0x000000758200720c */ /* 0x080fe40003fa6270 */
[-C--:B------:R-:W-:Y:S02]  /*5450*/  ISETP.GE.AND P4, PT, R128, R117.reuse, PT ;  /* 0x000000758000720c */ /* 0x080fe40003f86270 */
[-C--:B------:R-:W-:Y:S02]  /*5460*/  ISETP.GE.AND P3, PT, R126, R117.reuse, PT ;  /* 0x000000757e00720c */ /* 0x080fe40003f66270 */
[-C--:B------:R-:W-:Y:S02]  /*5470*/  ISETP.GE.AND P2, PT, R124, R117.reuse, PT ;  /* 0x000000757c00720c */ /* 0x080fe40003f46270 */
[----:B------:R-:W-:-:S02]  /*5480*/  ISETP.GE.AND P1, PT, R122, R117, PT ;  /* 0x000000757a00720c */ /* 0x000fc40003f26270 */
[-C--:B------:R-:W-:Y:S02]  /*5490*/  ISETP.GE.AND P0, PT, R120, R117.reuse, PT ;  /* 0x000000757800720c */ /* 0x080fe40003f06270 */
[----:B------:R-:W-:Y:S02]  /*54a0*/  CS2R R12, SRZ ;  /* 0x00000000000c7805 */ /* 0x000fe4000001ff00 */
[----:B------:R-:W-:Y:S02]  /*54b0*/  MOV R0, RZ ;  /* 0x000000ff00007202 */ /* 0x000fe40000000f00 */
[----:B------:R-:W-:Y:S02]  /*54c0*/  CS2R R14, SRZ ;  /* 0x00000000000e7805 */ /* 0x000fe4000001ff00 */
[----:B------:R-:W-:Y:S01]  /*54d0*/  CS2R R16, SRZ ;  /* 0x0000000000107805 */ /* 0x000fe2000001ff00 */
[----:B------:R-:W5:Y:S01]  /*54e0*/  LDC.64 R40, c[0x0][0x388] ;  /* 0x0000e200ff287b82 */ /* 0x000f620000000a00 */
        /* <DEDUP_REMOVED lines=9> */
[----:B------:R-:W-:Y:S01]  /*5580*/  ISETP.NE.AND P2, PT, R138, RZ, PT ;  /* 0x000000ff8a00720c */ /* 0x000fe20003f45270 */
[----:B-----5:R-:W-:Y:S01]  /*5590*/  IMAD R26, R40, UR15, RZ ;  /* 0x0000000f281a7c24 */ /* 0x020fe2000f8e02ff */
[----:B------:R-:W-:Y:S03]  /*55a0*/  BSSY B0, `(.L_x_9325) ;  /* 0x0000069000007945 */ /* 0x000fe60003800000 */
[----:B------:R-:W-:Y:S01]  /*55b0*/  IMAD R41, R41, UR14, R26 ;  /* 0x0000000e29297c24 */ /* 0x000fe2000f8e021a */
        /* <DEDUP_REMOVED lines=13> */
[----:B------:R-:W0:Y:S04]  /*5690*/  LDS R14, [R106+0x18] ;  /* 0x000018006a0e7984 */ /* 0x000e280000000800 */
[----:B------:R-:W1:Y:S01]  /*56a0*/  LDS R16, [R106+0x1c] ;  /* 0x00001c006a107984 */ /* 0x000e620000000800 */
[--C-:B--2---:R-:W-:Y:S01]  /*56b0*/  FADD.FTZ R18, R18, R143.reuse ;  /* 0x0000008f12127221 */ /* 0x104fe20000010000 */
[----:B---3--:R-:W-:-:S04]  /*56c0*/  FADD.FTZ R13, R10, R143 ;  /* 0x0000008f0a0d7221 */ /* 0x008fc80000010000 */
[----:B------:R-:W-:Y:S01]  /*56d0*/  FSETP.GTU.FTZ.AND P0, PT, R18, 20, PT ;  /* 0x41a000001200780b */ /* 0x000fe20003f1c000 */
[----:B------:R-:W2:Y:S01]  /*56e0*/  LDS R10, [R106+0x10] ;  /* 0x000010006a0a7984 */ /* 0x000ea20000000800 */
[--C-:B----4-:R-:W-:Y:S01]  /*56f0*/  FADD.FTZ R0, R0, R143.reuse ;  /* 0x0000008f00007221 */ /* 0x110fe20000010000 */
[----:B------:R-:W-:Y:S01]  /*5700*/  FSETP.GTU.FTZ.AND P1, PT, R13, 20, PT ;  /* 0x41a000000d00780b */ /* 0x000fe20003f3c000 */
[----:B-----5:R-:W-:-:S03]  /*5710*/  FADD.FTZ R12, R12, R143 ;  /* 0x0000008f0c0c7221 */ /* 0x020fc60000010000 */
[----:B------:R-:W-:Y:S01]  /*5720*/  FSETP.GTU.FTZ.AND P6, PT, R0, 20, PT ;  /* 0x41a000000000780b */ /* 0x000fe20003fdc000 */
[----:B0-----:R-:W-:Y:S01]  /*5730*/  FADD.FTZ R14, R14, R143 ;  /* 0x0000008f0e0e7221 */ /* 0x001fe20000010000 */
[----:B------:R-:W-:-:S04]  /*5740*/  FSETP.GTU.FTZ.AND P4, PT, R12, 20, PT ;  /* 0x41a000000c00780b */ /* 0x000fc80003f9c000 */
[----:B------:R-:W-:Y:S02]  /*5750*/  @!P0 FMUL.FTZ R11, R18, -1.4426950216293334961 ;  /* 0xbfb8aa3b120b8820 */ /* 0x000fe40000410000 */
[----:B------:R-:W0:Y:S01]  /*5760*/  LDS R18, [R106] ;  /* 0x000000006a127984 */ /* 0x000e220000000800 */
[----:B------:R-:W-:Y:S01]  /*5770*/  BAR.SYNC.DEFER_BLOCKING 0x0 ;  /* 0x0000000000007b1d */ /* 0x000fe20000010000 */
[----:B------:R-:W-:-:S03]  /*5780*/  @!P1 FMUL.FTZ R15, R13, -1.4426950216293334961 ;  /* 0xbfb8aa3b0d0f9820 */ /* 0x000fc60000410000 */
[----:B------:R-:W-:Y:S01]  /*5790*/  @!P6 FMUL.FTZ R0, R0, -1.4426950216293334961 ;  /* 0xbfb8aa3b0000e820 */ /* 0x000fe20000410000 */
[----:B------:R-:W-:Y:S01]  /*57a0*/  FSETP.GTU.FTZ.AND P3, PT, R14, 20, PT ;  /* 0x41a000000e00780b */ /* 0x000fe20003f7c000 */
[--C-:B-1----:R-:W-:Y:S01]  /*57b0*/  FADD.FTZ R16, R16, R143.reuse ;  /* 0x0000008f10107221 */ /* 0x102fe20000010000 */
[----:B------:R-:W1:Y:S08]  /*57c0*/  @!P0 MUFU.EX2 R11, R11 ;  /* 0x0000000b000b8308 */ /* 0x000e700000000800 */
[----:B------:R-:W3:Y:S01]  /*57d0*/  @!P1 MUFU.EX2 R15, R15 ;  /* 0x0000000f000f9308 */ /* 0x000ee20000000800 */
[----:B-1----:R-:W-:Y:S01]  /*57e0*/  @!P0 FADD.FTZ R13, R11, 1 ;  /* 0x3f8000000b0d8421 */ /* 0x002fe20000010000 */
[----:B------:R-:W-:Y:S01]  /*57f0*/  STS [R106], R72 ;  /* 0x000000486a007388 */ /* 0x000fe20000000800 */
[----:B--2---:R-:W-:-:S05]  /*5800*/  FADD.FTZ R11, R10, R143 ;  /* 0x0000008f0a0b7221 */ /* 0x004fca0000010000 */
[----:B------:R1:W2:Y:S01]  /*5810*/  @!P6 MUFU.EX2 R10, R0 ;  /* 0x00000000000ae308 */ /* 0x0002a20000000800 */
[----:B------:R-:W-:Y:S01]  /*5820*/  STS [R106+0x4], R71 ;  /* 0x000004476a007388 */ /* 0x000fe20000000800 */
[----:B------:R-:W-:Y:S01]  /*5830*/  FSETP.GTU.FTZ.AND P5, PT, R11, 20, PT ;  /* 0x41a000000b00780b */ /* 0x000fe20003fbc000 */
[----:B---3--:R-:W-:Y:S02]  /*5840*/  @!P1 FADD.FTZ R17, R15, 1 ;  /* 0x3f8000000f119421 */ /* 0x008fe40000010000 */
[----:B------:R-:W-:Y:S03]  /*5850*/  STS [R106+0x8], R70 ;  /* 0x000008466a007388 */ /* 0x000fe60000000800 */
[----:B------:R-:W3:Y:S01]  /*5860*/  @!P0 MUFU.RCP R13, R13 ;  /* 0x0000000d000d8308 */ /* 0x000ee20000001000 */
[----:B------:R-:W-:Y:S01]  /*5870*/  STS [R106+0xc], R69 ;  /* 0x00000c456a007388 */ /* 0x000fe20000000800 */
[----:B0-----:R-:W-:Y:S01]  /*5880*/  FADD.FTZ R18, R18, R143 ;  /* 0x0000008f12127221 */ /* 0x001fe20000010000 */
[----:B-1----:R-:W-:-:S02]  /*5890*/  @!P4 FMUL.FTZ R0, R12, -1.4426950216293334961 ;  /* 0xbfb8aa3b0c00c820 */ /* 0x002fc40000410000 */
[----:B------:R-:W-:Y:S03]  /*58a0*/  STS [R106+0x10], R68 ;  /* 0x000010446a007388 */ /* 0x000fe60000000800 */
[----:B------:R-:W0:Y:S01]  /*58b0*/  @!P1 MUFU.RCP R20, R17 ;  /* 0x0000001100149308 */ /* 0x000e220000001000 */
[----:B------:R-:W-:Y:S01]  /*58c0*/  STS [R106+0x14], R67 ;  /* 0x000014436a007388 */ /* 0x000fe20000000800 */
[----:B--2---:R-:W-:Y:S01]  /*58d0*/  @!P6 FADD.FTZ R10, R10, 1 ;  /* 0x3f8000000a0ae421 */ /* 0x004fe20000010000 */
[----:B------:R-:W-:Y:S02]  /*58e0*/  @!P5 FMUL.FTZ R11, R11, -1.4426950216293334961 ;  /* 0xbfb8aa3b0b0bd820 */ /* 0x000fe40000410000 */
[----:B------:R-:W-:Y:S03]  /*58f0*/  STS [R106+0x18], R66 ;  /* 0x000018426a007388 */ /* 0x000fe60000000800 */
[----:B------:R-:W1:Y:S01]  /*5900*/  @!P6 MUFU.RCP R15, R10 ;  /* 0x0000000a000fe308 */ /* 0x000e620000001000 */
[----:B------:R-:W-:Y:S01]  /*5910*/  STS [R106+0x1c], R65 ;  /* 0x00001c416a007388 */ /* 0x000fe20000000800 */
[----:B------:R-:W-:-:S03]  /*5920*/  NOP ;  /* 0x0000000000007918 */ /* 0x000fc60000000000 */
[----:B------:R-:W-:Y:S01]  /*5930*/  LDS R21, [R114] ;  /* 0x0000000072157984 */ /* 0x000fe20000000800 */
[----:B---3--:R-:W-:Y:S01]  /*5940*/  @!P0 FMUL.FTZ R74, R74, R13 ;  /* 0x0000000d4a4a8220 */ /* 0x008fe20000410000 */
[----:B0-----:R-:W-:Y:S01]  /*5950*/  @!P1 FMUL.FTZ R75, R75, R20 ;  /* 0x000000144b4b9220 */ /* 0x001fe20000410000 */
[----:B------:R-:W-:Y:S01]  /*5960*/  @!P3 FMUL.FTZ R13, R14, -1.4426950216293334961 ;  /* 0xbfb8aa3b0e0db820 */ /* 0x000fe20000410000 */
[----:B------:R-:W-:Y:S01]  /*5970*/  LDS R23, [R113+0x80] ;  /* 0x0000800071177984 */ /* 0x000fe20000000800 */
[----:B------:R-:W-:Y:S01]  /*5980*/  FSETP.GTU.FTZ.AND P1, PT, R16, 20, PT ;  /* 0x41a000001000780b */ /* 0x000fe20003f3c000 */
[----:B------:R0:W2:Y:S01]  /*5990*/  @!P4 MUFU.EX2 R12, R0 ;  /* 0x00000000000cc308 */ /* 0x0000a20000000800 */
[----:B------:R-:W-:Y:S01]  /*59a0*/  FSETP.GTU.FTZ.AND P0, PT, R18, 20, PT ;  /* 0x41a000001200780b */ /* 0x000fe20003f1c000 */
[----:B------:R-:W-:Y:S01]  /*59b0*/  LDS R25, [R112+0x100] ;  /* 0x0001000070197984 */ /* 0x000fe20000000800 */
[----:B-1----:R-:W-:-:S03]  /*59c0*/  @!P6 FMUL.FTZ R76, R76, R15 ;  /* 0x0000000f4c4ce220 */ /* 0x002fc60000410000 */
[----:B------:R-:W-:Y:S02]  /*59d0*/  LDS R27, [R111+0x180] ;  /* 0x000180006f1b7984 */ /* 0x000fe40000000800 */
[----:B------:R-:W1:Y:S02]  /*59e0*/  @!P3 MUFU.EX2 R13, R13 ;  /* 0x0000000d000db308 */ /* 0x000e640000000800 */
[----:B------:R-:W-:Y:S02]  /*59f0*/  LDS R29, [R110+0x200] ;  /* 0x000200006e1d7984 */ /* 0x000fe40000000800 */
[----:B------:R-:W-:Y:S02]  /*5a00*/  @!P1 FMUL.FTZ R14, R16, -1.4426950216293334961 ;  /* 0xbfb8aa3b100e9820 */ /* 0x000fe40000410000 */
[----:B------:R-:W-:Y:S01]  /*5a10*/  LDS R31, [R109+0x280] ;  /* 0x000280006d1f7984 */ /* 0x000fe20000000800 */
[----:B0-----:R-:W-:Y:S01]  /*5a20*/  @!P0 FMUL.FTZ R0, R18, -1.4426950216293334961 ;  /* 0xbfb8aa3b12008820 */ /* 0x001fe20000410000 */
[----:B------:R-:W0:Y:S01]  /*5a30*/  @!P5 MUFU.EX2 R11, R11 ;  /* 0x0000000b000bd308 */ /* 0x000e220000000800 */
[----:B------:R-:W3:Y:S01]  /*5a40*/  LDC.64 R18, c[0x0][0x3e0] ;  /* 0x0000f800ff127b82 */ /* 0x000ee20000000a00 */
[----:B------:R-:W-:Y:S01]  /*5a50*/  LDS R33, [R108+0x300] ;  /* 0x000300006c217984 */ /* 0x000fe20000000800 */
[----:B--2---:R-:W-:-:S03]  /*5a60*/  @!P4 FADD.FTZ R12, R12, 1 ;  /* 0x3f8000000c0cc421 */ /* 0x004fc60000010000 */
[----:B------:R-:W-:Y:S02]  /*5a70*/  LDS R35, [R107+0x380] ;  /* 0x000380006b237984 */ /* 0x000fe40000000800 */
[----:B------:R2:W4:Y:S01]  /*5a80*/  @!P1 MUFU.EX2 R16, R14 ;  /* 0x0000000e00109308 */ /* 0x0005220000000800 */
[----:B-1----:R-:W-:Y:S01]  /*5a90*/  @!P3 FADD.FTZ R13, R13, 1 ;  /* 0x3f8000000d0db421 */ /* 0x002fe20000010000 */
[----:B------:R-:W-:Y:S01]  /*5aa0*/  @!P2 STS [UR6+0x420], R117 ;  /* 0x00042075ff00a988 */ /* 0x000fe20008000806 */
[----:B------:R-:W-:Y:S01]  /*5ab0*/  BAR.SYNC.DEFER_BLOCKING 0x0 ;  /* 0x0000000000007b1d */ /* 0x000fe20000010000 */
[----:B--2---:R-:W-:Y:S01]  /*5ac0*/  IADD3 R14, P6, R2, R119, RZ ;  /* 0x00000077020e7210 */ /* 0x004fe20007fde0ff */
[----:B0-----:R-:W-:-:S04]  /*5ad0*/  @!P5 FADD.FTZ R11, R11, 1 ;  /* 0x3f8000000b0bd421 */ /* 0x001fc80000010000 */
[----:B------:R-:W0:Y:S01]  /*5ae0*/  @!P0 MUFU.EX2 R0, R0 ;  /* 0x0000000000008308 */ /* 0x000e220000000800 */
[----:B------:R-:W-:Y:S01]  /*5af0*/  LEA.HI.X.SX32 R15, R119, R3, 0x1, P6 ;  /* 0x00000003770f7211 */ /* 0x000fe200030f0eff */
[----:B----4-:R-:W-:-:S06]  /*5b00*/  @!P1 FADD.FTZ R20, R16, 1 ;  /* 0x3f80000010149421 */ /* 0x010fcc0000010000 */
[----:B------:R-:W1:Y:S08]  /*5b10*/  @!P4 MUFU.RCP R39, R12 ;  /* 0x0000000c0027c308 */ /* 0x000e700000001000 */
[----:B------:R-:W2:Y:S01]  /*5b20*/  @!P3 MUFU.RCP R24, R13 ;  /* 0x0000000d0018b308 */ /* 0x000ea20000001000 */
[----:B------:R-:W4:Y:S07]  /*5b30*/  LDS R37, [UR6+0x420] ;  /* 0x00042006ff257984 */ /* 0x000f2e0008000800 */
[----:B------:R5:W0:Y:S02]  /*5b40*/  @!P5 MUFU.RCP R22, R11 ;  /* 0x0000000b0016d308 */ /* 0x000a240000001000 */
[----:B-----5:R-:W-:Y:S01]  /*5b50*/  IMAD.WIDE.U32 R10, R40, UR14, RZ ;  /* 0x0000000e280a7c25 */ /* 0x020fe2000f8e00ff */
[----:B----4-:R-:W-:-:S13]  /*5b60*/  ISETP.GE.AND P6, PT, R2, R37, PT ;  /* 0x000000250200720c */ /* 0x010fda0003fc6270 */
[----:B0123--:R-:W-:Y:S05]  /*5b70*/  @P6 BRA `(.L_x_9326) ;  /* 0x00000000002c6947 */ /* 0x00ffea0003800000 */
        /* <DEDUP_REMOVED lines=11> */
.L_x_9326:
[----:B------:R-:W-:Y:S05]  /*5c30*/  BSYNC B0 ;  /* 0x0000000000007941 */ /* 0x000fea0003800000 */
.L_x_9325:
[----:B------:R-:W-:Y:S01]  /*5c40*/  IADD3 R11, R11, R41, RZ ;  /* 0x000000290b0b7210 */ /* 0x000fe20007ffe0ff */
[----:B------:R-:W-:Y:S01]  /*5c50*/  @!P0 FADD.FTZ R0, R0, 1 ;  /* 0x3f80000000008421 */ /* 0x000fe20000010000 */
[----:B------:R-:W-:Y:S01]  /*5c60*/  ULDC.64 UR4, c[0x0][0x390] ;  /* 0x0000e40000047ab9 */ /* 0x000fe20000000a00 */
[----:B------:R-:W-:Y:S01]  /*5c70*/  IMAD R43, R121, -0x100, R142 ;  /* 0xffffff00792b7824 */ /* 0x000fe200078e028e */
[----:B0-----:R-:W0:Y:S01]  /*5c80*/  @!P1 MUFU.RCP R17, R20 ;  /* 0x0000001400119308 */ /* 0x001e220000001000 */
[----:B------:R-:W-:Y:S02]  /*5c90*/  IMAD R16, R146, UR4, RZ ;  /* 0x0000000492107c24 */ /* 0x000fe4000f8e02ff */
[----:B------:R-:W-:Y:S01]  /*5ca0*/  @!P5 FMUL.FTZ R77, R77, R22 ;  /* 0x000000164d4dd220 */ /* 0x000fe20000410000 */
        /* <DEDUP_REMOVED lines=14> */
[----:B------:R-:W-:Y:S02]  /*5d90*/  ISETP.GE.AND P1, PT, R126, R37, PT ;  /* 0x000000257e00720c */ /* 0x000fe40003f26270 */
[----:B------:R-:W-:Y:S02]  /*5da0*/  LEA.HI.X R11, R19, R11, R12, 0x2, P6 ;  /* 0x0000000b130b7211 */ /* 0x000fe400030f140c */
[----:B------:R-:W-:-:S02]  /*5db0*/  ISETP.GE.AND P4, PT, R122, R37, PT ;  /* 0x000000257a00720c */ /* 0x000fc40003f86270 */
[-C--:B------:R-:W-:Y:S01]  /*5dc0*/  ISETP.GE.AND P6, PT, R118, R37.reuse, PT ;  /* 0x000000257600720c */ /* 0x080fe20003fc6270 */
[----:B-1----:R-:W-:Y:S01]  /*5dd0*/  @!P0 FMUL.FTZ R73, R73, R0 ;  /* 0x0000000049498220 */ /* 0x002fe20000410000 */
        /* <DEDUP_REMOVED lines=58> */
.L_x_9328:
[----:B------:R-:W-:Y:S05]  /*6180*/  BSYNC B0 ;  /* 0x0000000000007941 */ /* 0x000fea0003800000 */
.L_x_9327:
        /* <DEDUP_REMOVED lines=34> */
[----:B------:R-:W-:Y:S01]  /*63b0*/  IADD3.X R133, R133, -0x1, RZ, P3, !PT ;  /* 0xffffffff85857810 */ /* 0x000fe20001ffe4ff */
[----:B------:R0:W-:Y:S01]  /*63c0*/  @!P5 STG.E desc[UR12][R10.64+0x280], R23 ;  /* 0x000280170a00d986 */ /* 0x0001e2000c10190c */
[----:B------:R-:W-:-:S02]  /*63d0*/  IADD3 R132, P5, R132, -0x400, RZ ;  /* 0xfffffc0084847810 */ /* 0x000fc40007fbe0ff */
[----:B------:R-:W-:Y:S02]  /*63e0*/  IADD3.X R135, R135, -0x1, RZ, P4, !PT ;  /* 0xffffffff87877810 */ /* 0x000fe400027fe4ff */
[----:B------:R-:W-:Y:S01]  /*63f0*/  IADD3.X R131, R131, -0x1, RZ, P5, !PT ;  /* 0xffffffff83837810 */ /* 0x000fe20002ffe4ff */
[----:B------:R-:W-:Y:S08]  /*6400*/  @P0 BRA `(.L_x_9329) ;  /* 0xffffffa400a00947 */ /* 0x000ff0000383ffff */
.L_x_9286:
        /* <DEDUP_REMOVED lines=26> */
.L_x_9331:
[----:B------:R-:W-:Y:S05]  /*65b0*/  BSYNC B0 ;  /* 0x0000000000007941 */ /* 0x000fea0003800000 */
.L_x_9330:
        /* <DEDUP_REMOVED lines=29> */
.L_x_9333:
[----:B0-----:R-:W0:Y:S02]  /*6790*/  S2R R11, SR_TID.X ;  /* 0x00000000000b7919 */ /* 0x001e240000002100 */
.L_x_9334:
[----:B------:R-:W-:Y:S05]  /*67a0*/  BSYNC B0 ;  /* 0x0000000000007941 */ /* 0x000fea0003800000 */
.L_x_9332:
        /* <DEDUP_REMOVED lines=14> */
.L_x_9335:
[----:B------:R-:W-:Y:S02]  /*6890*/  LEA R0, R11, UR4, 0x2 ;  /* 0x000000040b007c11 */ /* 0x000fe4000f8e10ff */
[----:B---3--:R-:W-:Y:S02]  /*68a0*/  SHF.R.S32.HI R4, RZ, 0x1f, R11 ;  /* 0x0000001fff047819 */ /* 0x008fe4000001140b */
[----:B------:R-:W-:Y:S01]  /*68b0*/  MOV R5, R13 ;  /* 0x0000000d00057202 */ /* 0x000fe20000000f00 */
[----:B0-2---:R-:W0:Y:S02]  /*68c0*/  LDS R9, [R0+0x2338] ;  /* 0x0023380000097984 */ /* 0x005e240000000800 */
        /* <DEDUP_REMOVED lines=12> */
.L_x_9336:
        /* <DEDUP_REMOVED lines=15> */
.L_x_11022:


//--------------------- .text._Z25selective_scan_bwd_kernelI32Selective_Scan_bwd_kernel_traitsILi32ELi8ELb0ELb1ELb1ELb1ELb1EffEEv12SSMParamsBwd --------------------------
	.section	.text._Z25selective_scan_bwd_kernelI32Selective_Scan_bwd_kernel_traitsILi32ELi8ELb0ELb1ELb1ELb1ELb1EffEEv12SSMParamsBwd,"ax",@progbits
	.align	128
        .global         _Z25selective_scan_bwd_kernelI32Selective_Scan_bwd_kernel_traitsILi32ELi8ELb0ELb1ELb1ELb1ELb1EffEEv12SSMParamsBwd
        .type           _Z25selective_scan_bwd_kernelI32Selective_Scan_bwd_kernel_traitsILi32ELi8ELb0ELb1ELb1ELb1ELb1EffEEv12SSMParamsBwd,@function
        .size           _Z25selective_scan_bwd_kernelI32Selective_Scan_bwd_kernel_traitsILi32ELi8ELb0ELb1ELb1ELb1ELb1EffEEv12SSMParamsBwd,(.L_x_11023 - _Z25selective_scan_bwd_kernelI32Selective_Scan_bwd_kernel_traitsILi32ELi8ELb0ELb1ELb1ELb1ELb1EffEEv12SSMParamsBwd)
        .other          _Z25selective_scan_bwd_kernelI32Selective_Scan_bwd_kernel_traitsILi32ELi8ELb0ELb1ELb1ELb1ELb1EffEEv12SSMParamsBwd,@"STO_CUDA_ENTRY STV_DEFAULT"
_Z25selective_scan_bwd_kernelI32Selective_Scan_bwd_kernel_traitsILi32ELi8ELb0ELb1ELb1ELb1ELb1EffEEv12SSMParamsBwd:
.text._Z25selective_scan_bwd_kernelI32Selective_Scan_bwd_kernel_traitsILi32ELi8ELb0ELb1ELb1ELb1ELb1EffEEv12SSMParamsBwd:
        /* <DEDUP_REMOVED lines=49> */
[----:B------:R-:W-:Y:S01]  /*0310*/  UIMAD UR6, UR14, UR9, UR6 ;  /* 0x000000090e0672a4 */ /* 0x000fe2000f8e0206 */
[----:B------:R-:W3:Y:S02]  /*0320*/  LDC.64 R30, c[0x0][0x2d8] ;  /* 0x0000b600ff1e7b82 */ /* 0x000ee40000000a00 */
[----:B------:R-:W-:Y:S01]  /*0330*/  ULDC.64 UR8, c[0x0][0x290] ;  /* 0x0000a40000087ab9 */ /* 0x000fe20000000a00 */
[----:B------:R-:W-:Y:S01]  /*0340*/  @!P1 IADD3 R0, R0, -R9, RZ ;  /* 0x8000000900009210 */ /* 0x000fe20007ffe0ff */
[----:B------:R-:W-:-:S03]  /*0350*/  UIADD3 UR5, UR5, UR6, URZ ;  /* 0x0000000605057290 */ /* 0x000fc6000fffe03f */
[----:B------:R-:W-:Y:S01]  /*0360*/  ISETP.GE.U32.AND P0, PT, R0, R9, PT ;  /* 0x000000090000720c */ /* 0x000fe20003f06070 */
[----:B------:R-:W-:Y:S01]  /*0370*/  UIMAD.WIDE.U32 UR6, UR14, UR8, URZ ;  /* 0x000000080e0672a5 */ /* 0x000fe2000f8e003f */
[C---:B------:R-:W-:Y:S01]  /*0380*/  LOP3.LUT R0, R105.reuse, R8, RZ, 0x3c, !PT ;  /* 0x0000000869007212 */ /* 0x040fe200078e3cff */
[----:B------:R-:W-:Y:S01]  /*0390*/  UIMAD UR8, UR15, UR8, URZ ;  /* 0x000000080f0872a4 */ /* 0x000fe2000f8e023f */
[----:B------:R-:W-:Y:S01]  /*03a0*/  @!P1 VIADD R102, R102, 0x1 ;  /* 0x0000000166669836 */ /* 0x000fe20000000000 */
[----:B------:R-:W3:Y:S01]  /*03b0*/  LDC.64 R80, c[0x0][0x2e0] ;  /* 0x0000b800ff507b82 */ /* 0x000ee20000000a00 */
[----:B------:R-:W-:Y:S01]  /*03c0*/  ISETP.GE.AND P2, PT, R0, RZ, PT ;  /* 0x000000ff0000720c */ /* 0x000fe20003f46270 */
[-C--:B--2---:R-:W-:Y:S01]  /*03d0*/  IMAD R0, R106, R4.reuse, RZ ;  /* 0x000000046a007224 */ /* 0x084fe200078e02ff */
[----:B------:R-:W-:Y:S01]  /*03e0*/  UIMAD UR8, UR14, UR9, UR8 ;  /* 0x000000090e0872a4 */ /* 0x000fe2000f8e0208 */
[----:B------:R-:W-:Y:S01]  /*03f0*/  IMAD.WIDE.U32 R2, R105, R4, UR4 ;  /* 0x0000000469027e25 */ /* 0x000fe2000f8e0004 */
[----:B------:R-:W-:-:S02]  /*0400*/  LEA R7, R25, 0xffffff00, 0x8 ;  /* 0xffffff0019077811 */ /* 0x000fc400078e40ff */
[----:B------:R-:W-:Y:S01]  /*0410*/  ISETP.NE.AND P1, PT, R8, RZ, PT ;  /* 0x000000ff0800720c */ /* 0x000fe20003f25270 */
[----:B------:R-:W-:Y:S01]  /*0420*/  IMAD R0, R105, R5, R0 ;  /* 0x0000000569007224 */ /* 0x000fe200078e0200 */
[----:B------:R-:W-:Y:S01]  /*0430*/  @P0 IADD3 R102, R102, 0x1, RZ ;  /* 0x0000000166660810 */ /* 0x000fe20007ffe0ff */
[----:B------:R-:W-:Y:S01]  /*0440*/  UIADD3 UR7, UR7, UR8, URZ ;  /* 0x0000000807077290 */ /* 0x000fe2000fffe03f */
[----:B------:R-:W-:Y:S01]  /*0450*/  SHF.R.S32.HI R11, RZ, 0x1f, R7 ;  /* 0x0000001fff0b7819 */ /* 0x000fe20000011407 */
[----:B------:R-:W-:Y:S01]  /*0460*/  UIMAD UR8, UR15, UR12, URZ ;  /* 0x0000000c0f0872a4 */ /* 0x000fe2000f8e023f */
[----:B------:R-:W-:Y:S01]  /*0470*/  IADD3 R97, P0, R7, R2, RZ ;  /* 0x0000000207617210 */ /* 0x000fe20007f1e0ff */
[----:B------:R-:W-:Y:S02]  /*0480*/  UIMAD.WIDE.U32 UR4, UR14, UR12, URZ ;  /* 0x0000000c0e0472a5 */ /* 0x000fe4000f8e003f */
[----:B------:R-:W-:Y:S01]  /*0490*/  UIMAD UR8, UR14, UR13, UR8 ;  /* 0x0000000d0e0872a4 */ /* 0x000fe2000f8e0208 */
[----:B------:R-:W-:Y:S01]  /*04a0*/  IADD3.X R10, R11, R3, R0, P0, !PT ;  /* 0x000000030b0a7210 */ /* 0x000fe200007fe400 */
[-C--:B-1----:R-:W-:Y:S01]  /*04b0*/  IMAD R0, R106, R12.reuse, RZ ;  /* 0x0000000c6a007224 */ /* 0x082fe200078e02ff */
[----:B------:R-:W-:Y:S01]  /*04c0*/  ULDC.64 UR12, c[0x0][0x240] ;  /* 0x00009000000c7ab9 */ /* 0x000fe20000000a00 */
[----:B------:R-:W-:Y:S01]  /*04d0*/  IMAD.WIDE.U32 R2, R105, R12, UR6 ;  /* 0x0000000669027e25 */ /* 0x000fe2000f8e000c */
[----:B------:R-:W-:Y:S01]  /*04e0*/  UIMAD UR9, UR15, UR12, URZ ;  /* 0x0000000c0f0972a4 */ /* 0x000fe2000f8e023f */
[----:B------:R-:W-:-:S02]  /*04f0*/  @!P2 IADD3 R102, -R102, RZ, RZ ;  /* 0x000000ff6666a210 */ /* 0x000fc40007ffe1ff */
[----:B------:R-:W-:Y:S01]  /*0500*/  IMAD R0, R105, R13, R0 ;  /* 0x0000000d69007224 */ /* 0x000fe200078e0200 */
[----:B------:R-:W-:Y:S01]  /*0510*/  IADD3 R93, P0, R7, R2, RZ ;  /* 0x00000002075d7210 */ /* 0x000fe20007f1e0ff */
[----:B------:R-:W-:Y:S01]  /*0520*/  UIMAD.WIDE.U32 UR6, UR14, UR12, URZ ;  /* 0x0000000c0e0672a5 */ /* 0x000fe2000f8e003f */
[----:B------:R-:W-:Y:S01]  /*0530*/  @!P1 LOP3.LUT R102, RZ, R8, RZ, 0x33, !PT ;  /* 0x00000008ff669212 */ /* 0x000fe200078e33ff */
        /* <DEDUP_REMOVED lines=15> */
[----:B------:R-:W-:Y:S02]  /*0630*/  IADD3 R89, P1, R7, R2, RZ ;  /* 0x0000000207597210 */ /* 0x000fe40007f3e0ff */
[----:B------:R-:W-:Y:S01]  /*0640*/  IMAD R0, R105, R15, R0 ;  /* 0x0000000f69007224 */ /* 0x000fe200078e0200 */
[----:B------:R-:W-:Y:S01]  /*0650*/  UIMAD.WIDE.U32 UR4, UR14, UR8, URZ ;  /* 0x000000080e0472a5 */ /* 0x000fe2000f8e003f */
[----:B0-----:R-:W-:Y:S01]  /*0660*/  IMAD R9, R9, R18, RZ ;  /* 0x0000001209097224 */ /* 0x001fe200078e02ff */
[----:B------:R-:W-:Y:S01]  /*0670*/  UIMAD UR6, UR14, UR9, UR6 ;  /* 0x000000090e0672a4 */ /* 0x000fe2000f8e0206 */
[----:B---3--:R-:W-:Y:S01]  /*0680*/  ISETP.NE.U32.AND P2, PT, R22, RZ, PT ;  /* 0x000000ff1600720c */ /* 0x008fe20003f45070 */
[----:B------:R-:W0:Y:S01]  /*0690*/  @P0 LDC R17, c[0x0][0x21c] ;  /* 0x00008700ff110b82 */ /* 0x000e220000000800 */
[----:B------:R-:W-:-:S02]  /*06a0*/  IADD3.X R6, R11, R3, R0, P1, !PT ;  /* 0x000000030b067210 */ /* 0x000fc40000ffe400 */
[----:B------:R-:W-:Y:S01]  /*06b0*/  ISETP.NE.U32.AND P1, PT, R20, RZ, PT ;  /* 0x000000ff1400720c */ /* 0x000fe20003f25070 */
[----:B------:R-:W-:-:S04]  /*06c0*/  UIADD3 UR5, UR5, UR6, URZ ;  /* 0x0000000605057290 */ /* 0x000fc8000fffe03f */
[----:B------:R-:W1:Y:S01]  /*06d0*/  @P0 LDC R0, c[0x0][0x214] ;  /* 0x00008500ff000b82 */ /* 0x000e620000000800 */
[----:B------:R-:W-:Y:S01]  /*06e0*/  ISETP.NE.AND.EX P1, PT, R21, RZ, PT, P1 ;  /* 0x000000ff1500720c */ /* 0x000fe20003f25310 */
[C---:B------:R-:W-:Y:S02]  /*06f0*/  IMAD R9, R102.reuse, R19, R9 ;  /* 0x0000001366097224 */ /* 0x040fe400078e0209 */
[----:B------:R-:W-:Y:S01]  /*0700*/  IMAD.WIDE.U32 R2, R102, R18, UR4 ;  /* 0x0000000466027e25 */ /* 0x000fe2000f8e0012 */
[----:B------:R-:W-:-:S03]  /*0710*/  ISETP.NE.AND.EX P2, PT, R23, RZ, PT, P2 ;  /* 0x000000ff1700720c */ /* 0x000fc60003f45320 */
[----:B------:R-:W2:Y:S01]  /*0720*/  LDC.64 R18, c[0x0][0x3b8] ;  /* 0x0000ee00ff127b82 */ /* 0x000ea20000000a00 */
[----:B------:R-:W-:Y:S02]  /*0730*/  IADD3 R85, P3, R7, R4, RZ ;  /* 0x0000000407557210 */ /* 0x000fe40007f7e0ff */
[----:B------:R-:W-:Y:S02]  /*0740*/  IADD3 R4, R5, R13, RZ ;  /* 0x0000000d05047210 */ /* 0x000fe40007ffe0ff */
[----:B------:R-:W-:-:S03]  /*0750*/  CS2R R12, SRZ ;  /* 0x00000000000c7805 */ /* 0x000fc6000001ff00 */
[----:B------:R-:W3:Y:S01]  /*0760*/  @P0 LDC.64 R14, c[0x0][0x310] ;  /* 0x0000c400ff0e0b82 */ /* 0x000ee20000000a00 */
[C---:B------:R-:W-:Y:S02]  /*0770*/  @P1 LEA R12, P4, R105.reuse, R20, 0x2 ;  /* 0x00000014690c1211 */ /* 0x040fe400078810ff */
[----:B------:R-:W-:Y:S02]  /*0780*/  MOV R5, RZ ;  /* 0x000000ff00057202 */ /* 0x000fe40000000f00 */
[--C-:B------:R-:W-:Y:S02]  /*0790*/  @P1 LEA.HI.X R13, R105, R21, R106.reuse, 0x2, P4 ;  /* 0x00000015690d1211 */ /* 0x100fe400020f146a */
[----:B------:R-:W-:Y:S02]  /*07a0*/  IADD3.X R4, R11, R4, RZ, P3, !PT ;  /* 0x000000040b047210 */ /* 0x000fe40001ffe4ff */
[----:B------:R-:W-:Y:S01]  /*07b0*/  ISETP.GE.AND P1, PT, R25, 0x1, PT ;  /* 0x000000011900780c */ /* 0x000fe20003f26270 */
[----:B-1----:R-:W-:Y:S01]  /*07c0*/  @P0 IMAD R0, R0, UR14, R105 ;  /* 0x0000000e00000c24 */ /* 0x002fe2000f8e0269 */
[----:B------:R-:W-:Y:S01]  /*07d0*/  @P2 LEA R5, P3, R105, R22, 0x2 ;  /* 0x0000001669052211 */ /* 0x000fe200078610ff */
[----:B------:R-:W-:Y:S01]  /*07e0*/  IMAD.MOV.U32 R16, RZ, RZ, RZ ;  /* 0x000000ffff107224 */ /* 0x000fe200078e00ff */
[----:B------:R-:W-:Y:S01]  /*07f0*/  IADD3 R7, P5, R7, R2, RZ ;  /* 0x0000000207077210 */ /* 0x000fe20007fbe0ff */
[----:B------:R-:W-:Y:S01]  /*0800*/  @P0 IMAD R0, R0, R25, RZ ;  /* 0x0000001900000224 */ /* 0x000fe200078e02ff */
[----:B------:R-:W-:-:S02]  /*0810*/  @P2 LEA.HI.X R16, R105, R23, R106, 0x2, P3 ;  /* 0x0000001769102211 */ /* 0x000fc400018f146a */
[----:B------:R-:W-:Y:S02]  /*0820*/  LEA R99, P2, R97, R26, 0x2 ;  /* 0x0000001a61637211 */ /* 0x000fe400078410ff */
[----:B------:R-:W-:Y:S02]  /*0830*/  LEA R95, P3, R93, R28, 0x2 ;  /* 0x0000001c5d5f7211 */ /* 0x000fe400078610ff */
[----:B------:R-:W-:Y:S01]  /*0840*/  IADD3 R2, R3, R9, RZ ;  /* 0x0000000903027210 */ /* 0x000fe20007ffe0ff */
[----:B0-----:R-:W-:Y:S01]  /*0850*/  @P0 IMAD R3, R0, R17, RZ ;  /* 0x0000001100030224 */ /* 0x001fe200078e02ff */
[----:B------:R-:W-:Y:S02]  /*0860*/  LEA.HI.X R97, R97, R27, R10, 0x2, P2 ;  /* 0x0000001b61617211 */ /* 0x000fe400010f140a */
[----:B------:R-:W-:Y:S02]  /*0870*/  LEA.HI.X R93, R93, R29, R8, 0x2, P3 ;  /* 0x0000001d5d5d7211 */ /* 0x000fe400018f1408 */
[----:B------:R-:W-:-:S02]  /*0880*/  IADD3.X R2, R11, R2, RZ, P5, !PT ;  /* 0x000000020b027210 */ /* 0x000fc40002ffe4ff */
[----:B--2---:R-:W-:Y:S02]  /*0890*/  LEA R91, P2, R89, R18, 0x2 ;  /* 0x00000012595b7211 */ /* 0x004fe400078410ff */
[----:B------:R-:W-:Y:S02]  /*08a0*/  LEA R87, P3, R85, R30, 0x2 ;  /* 0x0000001e55577211 */ /* 0x000fe400078610ff */
[----:B------:R-:W-:Y:S01]  /*08b0*/  LEA R83, P4, R7, R80, 0x2 ;  /* 0x0000005007537211 */ /* 0x000fe200078810ff */
[----:B---3--:R-:W-:Y:S01]  /*08c0*/  @P0 IMAD.WIDE R14, R3, 0x8, R14 ;  /* 0x00000008030e0825 */ /* 0x008fe200078e020e */
[----:B------:R-:W-:Y:S02]  /*08d0*/  LEA.HI.X R89, R89, R19, R6, 0x2, P2 ;  /* 0x0000001359597211 */ /* 0x000fe400010f1406 */
[----:B------:R-:W-:Y:S02]  /*08e0*/  CS2R R100, SRZ ;  /* 0x0000000000647805 */ /* 0x000fe4000001ff00 */
[----:B------:R-:W-:-:S02]  /*08f0*/  LEA.HI.X R85, R85, R31, R4, 0x2, P3 ;  /* 0x0000001f55557211 */ /* 0x000fc400018f1404 */
[----:B------:R-:W-:Y:S02]  /*0900*/  @!P0 CS2R R14, SRZ ;  /* 0x00000000000e8805 */ /* 0x000fe4000001ff00 */
[----:B------:R-:W-:Y:S02]  /*0910*/  LEA.HI.X R81, R7, R81, R2, 0x2, P4 ;  /* 0x0000005107517211 */ /* 0x000fe400020f1402 */
[----:B------:R-:W-:Y:S02]  /*0920*/  MOV R10, R5 ;  /* 0x00000005000a7202 */ /* 0x000fe40000000f00 */
[----:B------:R-:W-:Y:S01]  /*0930*/  MOV R11, R16 ;  /* 0x00000010000b7202 */ /* 0x000fe20000000f00 */
[----:B------:R-:W-:Y:S06]  /*0940*/  @!P1 BRA `(.L_x_9337) ;  /* 0x0000007000549947 */ /* 0x000fec0003800000 */
[----:B------:R-:W0:Y:S01]  /*0950*/  S2R R98, SR_TID.X ;  /* 0x0000000000627919 */ /* 0x000e220000002100 */
[----:B------:R-:W-:Y:S01]  /*0960*/  CS2R R100, SRZ ;  /* 0x0000000000647805 */ /* 0x000fe2000001ff00 */
        /* <DEDUP_REMOVED lines=14> */
.L_x_9385:
[----:B0-----:R-:W0:Y:S01]  /*0a50*/  LDC R107, c[0x0][0x224] ;  /* 0x00008900ff6b7b82 */ /* 0x001e220000000800 */
[----:B------:R-:W-:Y:S01]  /*0a60*/  ULDC UR5, c[0x0][0x218] ;  /* 0x0000860000057ab9 */ /* 0x000fe20000000800 */
[----:B------:R-:W-:Y:S01]  /*0a70*/  HFMA2.MMA R5, -RZ, RZ, 0, 0 ;  /* 0x00000000ff057435 */ /* 0x000fe200000001ff */
[C---:B-1----:R-:W-:Y:S01]  /*0a80*/  LEA R2, P3, R8.reuse, R99, 0x2 ;  /* 0x0000006308027211 */ /* 0x042fe200078610ff */
[----:B------:R-:W-:Y:S01]  /*0a90*/  IMAD.MOV.U32 R7, RZ, RZ, RZ ;  /* 0x000000ffff077224 */ /* 0x000fe200078e00ff */
[----:B------:R-:W-:Y:S02]  /*0aa0*/  MOV R0, RZ ;  /* 0x000000ff00007202 */ /* 0x000fe40000000f00 */
[----:B------:R-:W-:Y:S02]  /*0ab0*/  LEA.HI.X R3, R8, R97, R9, 0x2, P3 ;  /* 0x0000006108037211 */ /* 0x000fe400018f1409 */
[----:B------:R-:W-:Y:S01]  /*0ac0*/  CS2R R16, SRZ ;  /* 0x0000000000107805 */ /* 0x000fe2000001ff00 */
[----:B------:R-:W-:Y:S01]  /*0ad0*/  HFMA2.MMA R20, -RZ, RZ, 0, 0 ;  /* 0x00000000ff147435 */ /* 0x000fe200000001ff */
[----:B------:R-:W-:Y:S01]  /*0ae0*/  CS2R R18, SRZ ;  /* 0x0000000000127805 */ /* 0x000fe2000001ff00 */
[----:B------:R-:W-:Y:S08]  /*0af0*/  BAR.SYNC.DEFER_BLOCKING 0x0 ;  /* 0x0000000000007b1d */ /* 0x000ff00000010000 */
[----:B------:R-:W1:Y:S01]  /*0b00*/  S2UR UR7, SR_CgaCtaId ;  /* 0x00000000000779c3 */ /* 0x000e620000008800 */
[----:B0-----:R-:W-:-:S02]  /*0b10*/  IADD3 R80, R107, -UR4, RZ ;  /* 0x800000046b507c10 */ /* 0x001fc4000fffe0ff */
[C---:B------:R-:W-:Y:S02]  /*0b20*/  IADD3 R21, R96.reuse, 0x20, RZ ;  /* 0x0000002060157810 */ /* 0x040fe40007ffe0ff */
[C---:B------:R-:W-:Y:S02]  /*0b30*/  IADD3 R23, R96.reuse, 0x40, RZ ;  /* 0x0000004060177810 */ /* 0x040fe40007ffe0ff */
[C---:B------:R-:W-:Y:S01]  /*0b40*/  LEA.HI.SX32 R78, R96.reuse, R96, 0x1b ;  /* 0x00000060604e7211 */ /* 0x040fe200078fdaff */
[----:B------:R-:W-:Y:S01]  /*0b50*/  VIADD R27, R96, 0xe0 ;  /* 0x000000e0601b7836 */ /* 0x000fe20000000000 */
[----:B------:R-:W-:Y:S02]  /*0b60*/  LEA R6, R80, 0xffffff00, 0x8 ;  /* 0xffffff0050067811 */ /* 0x000fe400078e40ff */
[----:B------:R-:W-:Y:S02]  /*0b70*/  IADD3 R25, R96, 0xc0, RZ ;  /* 0x000000c060197810 */ /* 0x000fe40007ffe0ff */
[----:B------:R-:W-:Y:S01]  /*0b80*/  MOV R24, RZ ;  /* 0x000000ff00187202 */ /* 0x000fe20000000f00 */
[----:B------:R-:W-:Y:S01]  /*0b90*/  IMAD.MOV.U32 R28, RZ, RZ, RZ ;  /* 0x000000ffff1c7224 */ /* 0x000fe200078e00ff */
[----:B------:R-:W-:Y:S01]  /*0ba0*/  IADD3 R79, -R6, UR5, RZ ;  /* 0x00000005064f7c10 */ /* 0x000fe2000fffe1ff */
[----:B------:R-:W0:Y:S03]  /*0bb0*/  LDC.64 R32, c[0x0][0x2a0] ;  /* 0x0000a800ff207b82 */ /* 0x000e260000000a00 */
[----:B------:R-:W-:-:S02]  /*0bc0*/  ISETP.GE.AND P0, PT, R8, R79, PT ;  /* 0x0000004f0800720c */ /* 0x000fc40003f06270 */
        /* <DEDUP_REMOVED lines=16> */
[----:B-1----:R-:W-:Y:S01]  /*0cd0*/  ULEA UR7, UR7, UR5, 0x18 ;  /* 0x0000000507077291 */ /* 0x002fe2000f8ec03f */
[-C--:B------:R-:W-:Y:S02]  /*0ce0*/  LEA.HI.SX32 R21, R21, R96.reuse, 0x1b ;  /* 0x0000006015157211 */ /* 0x080fe400078fdaff */
[----:B------:R-:W-:-:S03]  /*0cf0*/  LEA.HI.SX32 R23, R23, R96, 0x1b ;  /* 0x0000006017177211 */ /* 0x000fc600078fdaff */
[----:B------:R-:W-:Y:S02]  /*0d00*/  LEA R78, R78, UR7, 0x2 ;  /* 0x000000074e4e7c11 */ /* 0x000fe4000f8e10ff */
[----:B------:R-:W-:Y:S02]  /*0d10*/  LEA R77, R21, UR7, 0x2 ;  /* 0x00000007154d7c11 */ /* 0x000fe4000f8e10ff */
[C---:B0-----:R-:W-:Y:S02]  /*0d20*/  IADD3 R3, R96.reuse, 0x60, RZ ;  /* 0x0000006060037810 */ /* 0x041fe40007ffe0ff */
[----:B------:R-:W-:Y:S02]  /*0d30*/  LEA R76, R23, UR7, 0x2 ;  /* 0x00000007174c7c11 */ /* 0x000fe4000f8e10ff */
        /* <DEDUP_REMOVED lines=14> */
[----:B------:R-:W-:Y:S02]  /*0e20*/  LEA R2, P1, R8, R91, 0x2 ;  /* 0x0000005b08027211 */ /* 0x000fe400078210ff */
[----:B------:R-:W-:Y:S02]  /*0e30*/  ISETP.GE.AND P2, PT, R90, R79, PT ;  /* 0x0000004f5a00720c */ /* 0x000fe40003f46270 */
[----:B------:R-:W-:Y:S02]  /*0e40*/  LEA.HI.X R3, R8, R89, R9, 0x2, P1 ;  /* 0x0000005908037211 */ /* 0x000fe400008f1409 */
[-C--:B------:R-:W-:Y:S01]  /*0e50*/  ISETP.GE.AND P1, PT, R92, R79.reuse, PT ;  /* 0x0000004f5c00720c */ /* 0x080fe20003f26270 */
[----:B------:R-:W-:Y:S01]  /*0e60*/  HFMA2.MMA R21, -RZ, RZ, 0, 0 ;  /* 0x00000000ff157435 */ /* 0x000fe200000001ff */
[-C--:B------:R-:W-:Y:S02]  /*0e70*/  ISETP.GE.AND P3, PT, R88, R79.reuse, PT ;  /* 0x0000004f5800720c */ /* 0x080fe40003f66270 */
[----:B------:R-:W-:-:S02]  /*0e80*/  ISETP.GE.AND P4, PT, R86, R79, PT ;  /* 0x0000004f5600720c */ /* 0x000fc40003f86270 */
[----:B------:R-:W-:Y:S02]  /*0e90*/  ISETP.GE.AND P5, PT, R84, R79, PT ;  /* 0x0000004f5400720c */ /* 0x000fe40003fa6270 */
[----:B------:R-:W-:Y:S01]  /*0ea0*/  CS2R R22, SRZ ;  /* 0x0000000000167805 */ /* 0x000fe2000001ff00 */
        /* <DEDUP_REMOVED lines=20> */
[----:B-1----:R-:W-:-:S02]  /*0ff0*/  MOV R7, RZ ;  /* 0x000000ff00077202 */ /* 0x002fc40000000f00 */
[----:B------:R-:W-:Y:S01]  /*1000*/  LEA.HI.X R5, R8, R93, R9, 0x2, P0 ;  /* 0x0000005d08057211 */ /* 0x000fe200000f1409 */
[----:B------:R-:W-:Y:S01]  /*1010*/  BAR.SYNC.DEFER_BLOCKING 0x0 ;  /* 0x0000000000007b1d */ /* 0x000fe20000010000 */
[-C--:B------:R-:W-:Y:S02]  /*1020*/  ISETP.GE.AND P0, PT, R94, R79.reuse, PT ;  /* 0x0000004f5e00720c */ /* 0x080fe40003f06270 */
[----:B0-----:R-:W-:Y:S02]  /*1030*/  CS2R R16, SRZ ;  /* 0x0000000000107805 */ /* 0x001fe4000001ff00 */
        /* <DEDUP_REMOVED lines=11> */
[----:B------:R-:W-:Y:S02]  /*10f0*/  ISETP.GE.AND P0, PT, R8, R79, PT ;  /* 0x0000004f0800720c */ /* 0x000fe40003f06270 */
[----:B------:R-:W-:Y:S02]  /*1100*/  CS2R R26, SRZ ;  /* 0x00000000001a7805 */ /* 0x000fe4000001ff00 */
[----:B------:R-:W-:Y:S01]  /*1110*/  MOV R30, RZ ;  /* 0x000000ff001e7202 */ /* 0x000fe20000000f00 */
[----:B--2---:R-:W-:Y:S04]  /*1120*/  STS [R78], R7 ;  /* 0x000000074e007388 */ /* 0x004fe80000000800 */
[----:B---3--:R-:W-:Y:S04]  /*1130*/  STS [R77+0x80], R22 ;  /* 0x000080164d007388 */ /* 0x008fe80000000800 */
[----:B----4-:R0:W-:Y:S04]  /*1140*/  STS [R76+0x100], R21 ;  /* 0x000100154c007388 */ /* 0x0101e80000000800 */
[----:B------:R1:W-:Y:S04]  /*1150*/  STS [R75+0x180], R16 ;  /* 0x000180104b007388 */ /* 0x0003e80000000800 */
[----:B------:R-:W-:Y:S04]  /*1160*/  STS [R74+0x200], R17 ;  /* 0x000200114a007388 */ /* 0x000fe80000000800 */
        /* <DEDUP_REMOVED lines=11> */
[----:B------:R-:W3:Y:S01]  /*1220*/  LDS R54, [R70+0x1c] ;  /* 0x00001c0046367984 */ /* 0x000ee20000000800 */
[----:B------:R-:W-:Y:S01]  /*1230*/  BAR.SYNC.DEFER_BLOCKING 0x0 ;  /* 0x0000000000007b1d */ /* 0x000fe20000010000 */
[----:B0-----:R-:W-:Y:S01]  /*1240*/  HFMA2.MMA R21, -RZ, RZ, 0, 0 ;  /* 0x00000000ff157435 */ /* 0x001fe200000001ff */
[----:B-1----:R-:W-:-:S04]  /*1250*/  MOV R16, RZ ;  /* 0x000000ff00107202 */ /* 0x002fc80000000f00 */
[----:B------:R-:W4:Y:S01]  /*1260*/  @!P0 LDG.E R23, desc[UR10][R2.64] ;  /* 0x0000000a02178981 */ /* 0x000f22000c1e1900 */
[----:B------:R-:W-:Y:S01]  /*1270*/  ISETP.NE.AND P0, PT, R25, RZ, PT ;  /* 0x000000ff1900720c */ /* 0x000fe20003f05270 */
[----:B------:R-:W-:-:S03]  /*1280*/  HFMA2.MMA R25, -RZ, RZ, 0, 0 ;  /* 0x00000000ff197435 */ /* 0x000fc600000001ff */
[----:B------:R-:W4:Y:S04]  /*1290*/  @!P1 LDG.E R21, desc[UR10][R2.64+0x100] ;  /* 0x0001000a02159981 */ /* 0x000f28000c1e1900 */
[----:B------:R-:W4:Y:S04]  /*12a0*/  @!P2 LDG.E R26, desc[UR10][R2.64+0x180] ;  /* 0x0001800a021aa981 */ /* 0x000f28000c1e1900 */
[----:B------:R-:W4:Y:S04]  /*12b0*/  @!P3 LDG.E R25, desc[UR10][R2.64+0x200] ;  /* 0x0002000a0219b981 */ /* 0x000f28000c1e1900 */
[----:B------:R-:W4:Y:S04]  /*12c0*/  @!P0 LDG.E R16, desc[UR10][R2.64+0x80] ;  /* 0x0000800a02108981 */ /* 0x000f28000c1e1900 */
[----:B------:R-:W4:Y:S04]  /*12d0*/  @!P4 LDG.E R28, desc[UR10][R2.64+0x280] ;  /* 0x0002800a021cc981 */ /* 0x000f28000c1e1900 */
[----:B------:R-:W4:Y:S04]  /*12e0*/  @!P5 LDG.E R27, desc[UR10][R2.64+0x300] ;  /* 0x0003000a021bd981 */ /* 0x000f28000c1e1900 */
[----:B------:R0:W4:Y:S01]  /*12f0*/  @!P6 LDG.E R30, desc[UR10][R2.64+0x380] ;  /* 0x0003800a021ee981 */ /* 0x000122000c1e1900 */
[--C-:B--2--5:R-:W-:Y:S01]  /*1300*/  FADD.FTZ R61, R0, R103.reuse ;  /* 0x00000067003d7221 */ /* 0x124fe20000010000 */
[----:B------:R-:W-:Y:S01]  /*1310*/  ISETP.GE.AND P0, PT, R8, R79, PT ;  /* 0x0000004f0800720c */ /* 0x000fe20003f06270 */
[----:B0-----:R-:W0:Y:S03]  /*1320*/  LDC.64 R2, c[0x0][0x2b0] ;  /* 0x0000ac00ff027b82 */ /* 0x001e260000000a00 */
[----:B------:R-:W-:Y:S01]  /*1330*/  FSETP.GTU.FTZ.AND P1, PT, R61, 20, PT ;  /* 0x41a000003d00780b */ /* 0x000fe20003f3c000 */
[----:B------:R-:W-:Y:S01]  /*1340*/  IMAD R18, R32, UR15, RZ ;  /* 0x0000000f20127c24 */ /* 0x000fe2000f8e02ff */
        /* <DEDUP_REMOVED lines=12> */
[----:B------:R-:W-:Y:S02]  /*1410*/  FSETP.GTU.FTZ.AND P4, PT, R58, 20, PT ;  /* 0x41a000003a00780b */ /* 0x000fe40003f9c000 */
[----:B------:R-:W-:Y:S02]  /*1420*/  FSETP.GTU.FTZ.AND P3, PT, R57, 20, PT ;  /* 0x41a000003900780b */ /* 0x000fe40003f7c000 */
[----:B------:R-:W-:Y:S01]  /*1430*/  FSETP.GTU.FTZ.AND P2, PT, R56, 20, PT ;  /* 0x41a000003800780b */ /* 0x000fe20003f5c000 */
[----:B------:R-:W-:Y:S04]  /*1440*/  STS [R78], R23 ;  /* 0x000000174e007388 */ /* 0x000fe80000000800 */
[----:B------:R1:W-:Y:S04]  /*1450*/  STS [R77+0x80], R16 ;  /* 0x000080104d007388 */ /* 0x0003e80000000800 */
[----:B------:R2:W-:Y:S04]  /*1460*/  STS [R76+0x100], R21 ;  /* 0x000100154c007388 */ /* 0x0005e80000000800 */
[----:B------:R2:W-:Y:S04]  /*1470*/  STS [R75+0x180], R26 ;  /* 0x0001801a4b007388 */ /* 0x0005e80000000800 */
[----:B------:R2:W-:Y:S04]  /*1480*/  STS [R74+0x200], R25 ;  /* 0x000200194a007388 */ /* 0x0005e80000000800 */
[----:B------:R2:W-:Y:S04]  /*1490*/  STS [R73+0x280], R28 ;  /* 0x0002801c49007388 */ /* 0x0005e80000000800 */
[----:B------:R2:W-:Y:S04]  /*14a0*/  STS [R72+0x300], R27 ;  /* 0x0003001b48007388 */ /* 0x0005e80000000800 */
[----:B------:R2:W-:Y:S01]  /*14b0*/  STS [R71+0x380], R30 ;  /* 0x0003801e47007388 */ /* 0x0005e20000000800 */
[----:B-1----:R-:W-:Y:S01]  /*14c0*/  IMAD.WIDE.U32 R16, R32, UR14, RZ ;  /* 0x0000000e20107c25 */ /* 0x002fe2000f8e00ff */
[----:B------:R-:W-:Y:S01]  /*14d0*/  NOP ;  /* 0x0000000000007918 */ /* 0x000fe20000000000 */
[----:B0-----:R-:W-:Y:S05]  /*14e0*/  @P1 BRA `(.L_x_9339) ;  /* 0x00000000007c1947 */ /* 0x001fea0003800000 */
[----:B------:R-:W-:Y:S01]  /*14f0*/  FMUL.FTZ R61, R61, 1.4426950216293334961 ;  /* 0x3fb8aa3b3d3d7820 */ /* 0x000fe20000410000 */
[----:B------:R-:W-:Y:S02]  /*1500*/  MOV R22, 0x3e800000 ;  /* 0x3e80000000167802 */ /* 0x000fe40000000f00 */
[----:B------:R-:W-:Y:S01]  /*1510*/  MOV R23, 0x3d39bf78 ;  /* 0x3d39bf7800177802 */ /* 0x000fe20000000f00 */
[----:B--2---:R-:W0:Y:S02]  /*1520*/  MUFU.EX2 R25, R61 ;  /* 0x0000003d00197308 */ /* 0x004e240000000800 */
        /* <DEDUP_REMOVED lines=27> */
.L_x_9339:
[----:B------:R-:W-:Y:S05]  /*16e0*/  BSYNC B0 ;  /* 0x0000000000007941 */ /* 0x000fea0003800000 */
.L_x_9338:
[----:B------:R-:W-:Y:S01]  /*16f0*/  BSSY B0, `(.L_x_9340) ;  /* 0x0000026000007945 */ /* 0x000fe20003800000 */
[----:B------:R-:W-:Y:S01]  /*1700*/  FSETP.GTU.FTZ.AND P1, PT, R55, 20, PT ;  /* 0x41a000003700780b */ /* 0x000fe20003f3c000 */
[----:B------:R-:W-:Y:S01]  /*1710*/  @!P0 IMAD.IADD R23, R29, 0x1, R19 ;  /* 0x000000011d178824 */ /* 0x000fe200078e0213 */
[----:B------:R-:W-:Y:S01]  /*1720*/  IADD3 R107, -R107, UR4, RZ ;  /* 0x000000046b6b7c10 */ /* 0x000fe2000fffe1ff */
[----:B------:R-:W-:Y:S01]  /*1730*/  FADD.FTZ R54, R54, R103 ;  /* 0x0000006736367221 */ /* 0x000fe20000010000 */
[----:B--2---:R-:W-:Y:S01]  /*1740*/  IADD3 R25, R17, R29, RZ ;  /* 0x0000001d11197210 */ /* 0x004fe20007ffe0ff */
        /* <DEDUP_REMOVED lines=32> */
.L_x_9341:
[----:B------:R-:W-:Y:S05]  /*1950*/  BSYNC B0 ;  /* 0x0000000000007941 */ /* 0x000fea0003800000 */
.L_x_9340:
        /* <DEDUP_REMOVED lines=39> */
.L_x_9343:
[----:B------:R-:W-:Y:S05]  /*1bd0*/  BSYNC B0 ;  /* 0x0000000000007941 */ /* 0x000fea0003800000 */
.L_x_9342:
        /* <DEDUP_REMOVED lines=33> */
.L_x_9345:
[----:B------:R-:W-:Y:S05]  /*1df0*/  BSYNC B0 ;  /* 0x0000000000007941 */ /* 0x000fea0003800000 */
.L_x_9344:
        /* <DEDUP_REMOVED lines=33> */
.L_x_9347:
[----:B------:R-:W-:Y:S05]  /*2010*/  BSYNC B0 ;  /* 0x0000000000007941 */ /* 0x000fea0003800000 */
.L_x_9346:
        /* <DEDUP_REMOVED lines=33> */
.L_x_9349:
[----:B------:R-:W-:Y:S05]  /*2230*/  BSYNC B0 ;  /* 0x0000000000007941 */ /* 0x000fea0003800000 */
.L_x_9348:
        /* <DEDUP_REMOVED lines=33> */
.L_x_9351:
[----:B------:R-:W-:Y:S05]  /*2450*/  BSYNC B0 ;  /* 0x0000000000007941 */ /* 0x000fea0003800000 */
.L_x_9350:
        /* <DEDUP_REMOVED lines=33> */
.L_x_9353:
[----:B------:R-:W-:Y:S05]  /*2670*/  BSYNC B0 ;  /* 0x0000000000007941 */ /* 0x000fea0003800000 */
.L_x_9352:
[----:B------:R-:W-:Y:S01]  /*2680*/  ULDC.64 UR8, c[0x0][0x2a8] ;  /* 0x0000aa0000087ab9 */ /* 0x000fe20000000a00 */
[----:B------:R-:W-:Y:S01]  /*2690*/  @!P0 IMAD.WIDE.U32 R20, R2, UR14, R6 ;  /* 0x0000000e02148c25 */ /* 0x000fe2000f8e0006 */
[----:B------:R-:W-:Y:S01]  /*26a0*/  SHF.R.S32.HI R126, RZ, 0x1f, R107 ;  /* 0x0000001fff7e7819 */ /* 0x000fe2000001146b */
[----:B------:R-:W-:Y:S01]  /*26b0*/  ULDC.64 UR12, c[0x0][0x2b8] ;  /* 0x0000ae00000c7ab9 */ /* 0x000fe20000000a00 */
[----:B------:R-:W-:Y:S01]  /*26c0*/  LDS R151, [R70] ;  /* 0x0000000046977984 */ /* 0x000fe20000000800 */
[----:B------:R-:W-:Y:S01]  /*26d0*/  IMAD R0, R106, UR8, RZ ;  /* 0x000000086a007c24 */ /* 0x000fe2000f8e02ff */
[----:B------:R-:W-:Y:S01]  /*26e0*/  @!P0 IADD3 R21, R25, R21, RZ ;  /* 0x0000001519158210 */ /* 0x000fe20007ffe0ff */
[C---:B------:R-:W-:Y:S01]  /*26f0*/  @!P0 IMAD.WIDE.U32 R18, R105.reuse, UR8, R18 ;  /* 0x0000000869128c25 */ /* 0x040fe2000f8e0012 */
[----:B------:R-:W-:Y:S03]  /*2700*/  LDS R124, [R70+0x4] ;  /* 0x00000400467c7984 */ /* 0x000fe60000000800 */
[----:B------:R-:W-:Y:S01]  /*2710*/  IMAD.WIDE.U32 R16, R105, UR8, R16 ;  /* 0x0000000869107c25 */ /* 0x000fe2000f8e0010 */
[----:B------:R-:W-:Y:S01]  /*2720*/  @!P0 IADD3 R26, P1, R8, R18, RZ ;  /* 0x00000012081a8210 */ /* 0x000fe20007f3e0ff */
[----:B------:R-:W-:Y:S02]  /*2730*/  LDS R149, [R70+0x8] ;  /* 0x0000080046957984 */ /* 0x000fe40000000800 */
[----:B------:R-:W-:Y:S01]  /*2740*/  IMAD.WIDE.U32 R2, R2, UR14, RZ ;  /* 0x0000000e02027c25 */ /* 0x000fe2000f8e00ff */
[----:B------:R-:W-:Y:S01]  /*2750*/  IADD3 R22, P2, R107, R16, RZ ;  /* 0x000000106b167210 */ /* 0x000fe20007f5e0ff */
[----:B------:R-:W-:Y:S02]  /*2760*/  LDS R122, [R70+0xc] ;  /* 0x00000c00467a7984 */ /* 0x000fe40000000800 */
[----:B------:R-:W-:Y:S01]  /*2770*/  IMAD R23, R105, UR9, R0 ;  /* 0x0000000969177c24 */ /* 0x000fe2000f8e0200 */
[----:B------:R-:W-:Y:S01]  /*2780*/  IADD3 R3, R3, R25, RZ ;  /* 0x0000001903037210 */ /* 0x000fe20007ffe0ff */
[----:B------:R-:W-:Y:S01]  /*2790*/  ULDC.64 UR8, c[0x0][0x318] ;  /* 0x0000c60000087ab9 */ /* 0x000fe20000000a00 */
[----:B------:R-:W-:Y:S01]  /*27a0*/  IMAD R0, R106, UR12, RZ ;  /* 0x0000000c6a007c24 */ /* 0x000fe2000f8e02ff */
[----:B------:R-:W-:Y:S01]  /*27b0*/  LDS R147, [R70+0x10] ;  /* 0x0000100046937984 */ /* 0x000fe20000000800 */
[----:B------:R-:W-:Y:S01]  /*27c0*/  @!P0 IADD3.X R27, R9, R19, R23, P1, !PT ;  /* 0x00000013091b8210 */ /* 0x000fe20000ffe417 */
[C---:B------:R-:W-:Y:S01]  /*27d0*/  IMAD.WIDE.U32 R18, R105.reuse, UR12, R2 ;  /* 0x0000000c69127c25 */ /* 0x040fe2000f8e0002 */
[----:B------:R-:W-:Y:S01]  /*27e0*/  LEA R25, P1, R8, UR8, 0x2 ;  /* 0x0000000808197c11 */ /* 0x000fe2000f8210ff */
[----:B------:R-:W-:Y:S01]  /*27f0*/  LDS R120, [R70+0x14] ;  /* 0x0000140046787984 */ /* 0x000fe20000000800 */
[----:B------:R-:W-:Y:S01]  /*2800*/  IADD3.X R23, R126, R23, R17, P2, !PT ;  /* 0x000000177e177210 */ /* 0x000fe200017fe411 */
[C---:B------:R-:W-:Y:S01]  /*2810*/  @!P0 IMAD.WIDE.U32 R16, R105.reuse, UR12, R20 ;  /* 0x0000000c69108c25 */ /* 0x040fe2000f8e0014 */
[----:B------:R-:W-:Y:S01]  /*2820*/  LEA.HI.X R3, R8, UR9, R9, 0x2, P1 ;  /* 0x0000000908037c11 */ /* 0x000fe200088f1409 */
[----:B------:R-:W-:Y:S01]  /*2830*/  LDS R145, [R70+0x18] ;  /* 0x0000180046917984 */ /* 0x000fe20000000800 */
[----:B------:R-:W-:Y:S01]  /*2840*/  LEA R20, P2, R22, R25, 0x2 ;  /* 0x0000001916147211 */ /* 0x000fe200078410ff */
[----:B------:R-:W-:Y:S01]  /*2850*/  IMAD R29, R105, UR13, R0 ;  /* 0x0000000d691d7c24 */ /* 0x000fe2000f8e0200 */
[----:B------:R-:W-:Y:S01]  /*2860*/  @!P0 LEA R2, P1, R26, UR8, 0x2 ;  /* 0x000000081a028c11 */ /* 0x000fe2000f8210ff */
[----:B------:R-:W-:Y:S01]  /*2870*/  LDS R118, [R70+0x1c] ;  /* 0x00001c0046767984 */ /* 0x000fe20000000800 */
[----:B------:R-:W-:-:S02]  /*2880*/  @!P0 IADD3 R24, P3, R8, R16, RZ ;  /* 0x0000001008188210 */ /* 0x000fc40007f7e0ff */
[----:B------:R-:W-:Y:S01]  /*2890*/  LEA.HI.X R21, R22, R3, R23, 0x2, P2 ;  /* 0x0000000316157211 */ /* 0x000fe200010f1417 */
[----:B------:R-:W-:Y:S01]  /*28a0*/  IMAD.MOV.U32 R23, RZ, RZ, RZ ;  /* 0x000000ffff177224 */ /* 0x000fe200078e00ff */
[----:B------:R-:W-:Y:S01]  /*28b0*/  @!P0 LEA.HI.X R3, R26, UR9, R27, 0x2, P1 ;  /* 0x000000091a038c11 */ /* 0x000fe200088f141b */
[----:B------:R-:W-:Y:S01]  /*28c0*/  BAR.SYNC.DEFER_BLOCKING 0x0 ;  /* 0x0000000000007b1d */ /* 0x000fe20000010000 */
[----:B------:R-:W-:Y:S02]  /*28d0*/  @!P0 IADD3.X R25, R9, R17, R29, P3, !PT ;  /* 0x0000001109198210 */ /* 0x000fe40001ffe41d */
[----:B------:R-:W-:-:S03]  /*28e0*/  IADD3 R0, P4, R107, R18, RZ ;  /* 0x000000126b007210 */ /* 0x000fc60007f9e0ff */
[----:B------:R-:W-:Y:S01]  /*28f0*/  ULDC.64 UR8, c[0x0][0x308] ;  /* 0x0000c20000087ab9 */ /* 0x000fe20000000a00 */
[----:B------:R-:W-:Y:S02]  /*2900*/  IADD3.X R19, R126, R29, R19, P4, !PT ;  /* 0x0000001d7e137210 */ /* 0x000fe400027fe413 */
[----:B------:R-:W-:Y:S02]  /*2910*/  LEA R17, P1, R8, UR8, 0x2 ;  /* 0x0000000808117c11 */ /* 0x000fe4000f8210ff */
[----:B------:R-:W-:Y:S02]  /*2920*/  ISETP.GE.AND P6, PT, R94, R79, PT ;  /* 0x0000004f5e00720c */ /* 0x000fe40003fc6270 */
[----:B------:R-:W-:Y:S02]  /*2930*/  LEA.HI.X R22, R8, UR9, R9, 0x2, P1 ;  /* 0x0000000908167c11 */ /* 0x000fe400088f1409 */
[----:B------:R-:W-:Y:S02]  /*2940*/  LEA R18, P2, R0, R17, 0x2 ;  /* 0x0000001100127211 */ /* 0x000fe400078410ff */
[----:B------:R-:W-:-:S02]  /*2950*/  @!P0 LEA R16, P1, R24, UR8, 0x2 ;  /* 0x0000000818108c11 */ /* 0x000fc4000f8210ff */
[----:B------:R-:W-:Y:S01]  /*2960*/  LEA.HI.X R19, R0, R22, R19, 0x2, P2 ;  /* 0x0000001600137211 */ /* 0x000fe200010f1413 */
[----:B------:R-:W-:Y:S01]  /*2970*/  HFMA2.MMA R0, -RZ, RZ, 0, 0 ;  /* 0x00000000ff007435 */ /* 0x000fe200000001ff */
[----:B------:R-:W-:Y:S02]  /*2980*/  @!P0 LEA.HI.X R17, R24, UR9, R25, 0x2, P1 ;  /* 0x0000000918118c11 */ /* 0x000fe400088f1419 */
[-C--:B------:R-:W-:Y:S01]  /*2990*/  ISETP.GE.AND P1, PT, R92, R79.reuse, PT ;  /* 0x0000004f5c00720c */ /* 0x080fe20003f26270 */
[----:B------:R0:W2:Y:S01]  /*29a0*/  @!P0 LDG.E R23, desc[UR10][R2.64] ;  /* 0x0000000a02178981 */ /* 0x0000a2000c1e1900 */
[-C--:B------:R-:W-:Y:S02]  /*29b0*/  ISETP.GE.AND P2, PT, R90, R79.reuse, PT ;  /* 0x0000004f5a00720c */ /* 0x080fe40003f46270 */
[----:B------:R-:W-:Y:S02]  /*29c0*/  CS2R R24, SRZ ;  /* 0x0000000000187805 */ /* 0x000fe4000001ff00 */
[-C--:B------:R-:W-:Y:S01]  /*29d0*/  ISETP.GE.AND P3, PT, R88, R79.reuse, PT ;  /* 0x0000004f5800720c */ /* 0x080fe20003f66270 */
[----:B------:R-:W-:Y:S01]  /*29e0*/  HFMA2.MMA R27, -RZ, RZ, 0, 0 ;  /* 0x00000000ff1b7435 */ /* 0x000fe200000001ff */
[-C--:B------:R-:W-:Y:S01]  /*29f0*/  ISETP.GE.AND P4, PT, R86, R79.reuse, PT ;  /* 0x0000004f5600720c */ /* 0x080fe20003f86270 */
[----:B------:R-:W3:Y:S01]  /*2a00*/  @!P6 LDG.E R0, desc[UR10][R20.64+-0x380] ;  /* 0xfffc800a1400e981 */ /* 0x000ee2000c1e1900 */
[----:B------:R-:W-:-:S02]  /*2a10*/  ISETP.GE.AND P5, PT, R84, R79, PT ;  /* 0x0000004f5400720c */ /* 0x000fc40003fa6270 */
[----:B------:R-:W-:Y:S02]  /*2a20*/  ISETP.GE.AND P6, PT, R82, R79, PT ;  /* 0x0000004f5200720c */ /* 0x000fe40003fc6270 */
[----:B0-----:R-:W-:Y:S02]  /*2a30*/  CS2R R2, SRZ ;  /* 0x0000000000027805 */ /* 0x001fe4000001ff00 */
[----:B------:R-:W-:Y:S01]  /*2a40*/  MOV R22, RZ ;  /* 0x000000ff00167202 */ /* 0x000fe20000000f00 */
[----:B------:R-:W4:Y:S04]  /*2a50*/  @!P1 LDG.E R25, desc[UR10][R20.64+-0x300] ;  /* 0xfffd000a14199981 */ /* 0x000f28000c1e1900 */
[----:B------:R-:W5:Y:S04]  /*2a60*/  @!P2 LDG.E R2, desc[UR10][R20.64+-0x280] ;  /* 0xfffd800a1402a981 */ /* 0x000f68000c1e1900 */
[----:B------:R-:W5:Y:S04]  /*2a70*/  @!P3 LDG.E R3, desc[UR10][R20.64+-0x200] ;  /* 0xfffe000a1403b981 */ /* 0x000f68000c1e1900 */
[----:B------:R-:W5:Y:S04]  /*2a80*/  @!P4 LDG.E R22, desc[UR10][R20.64+-0x180] ;  /* 0xfffe800a1416c981 */ /* 0x000f68000c1e1900 */
[----:B------:R-:W5:Y:S04]  /*2a90*/  @!P5 LDG.E R27, desc[UR10][R20.64+-0x100] ;  /* 0xffff000a141bd981 */ /* 0x000f68000c1e1900 */
[----:B------:R0:W5:Y:S01]  /*2aa0*/  @!P6 LDG.E R24, desc[UR10][R20.64+-0x80] ;  /* 0xffff800a1418e981 */ /* 0x000162000c1e1900 */
[----:B------:R-:W-:Y:S01]  /*2ab0*/  CS2R R30, SRZ ;  /* 0x00000000001e7805 */ /* 0x000fe2000001ff00 */
[----:B------:R-:W-:Y:S01]  /*2ac0*/  HFMA2.MMA R33, -RZ, RZ, 0, 0 ;  /* 0x00000000ff217435 */ /* 0x000fe200000001ff */
[----:B0-----:R-:W-:Y:S01]  /*2ad0*/  CS2R R20, SRZ ;  /* 0x0000000000147805 */ /* 0x001fe2000001ff00 */
[----:B--2---:R-:W-:Y:S04]  /*2ae0*/  STS [R78], R23 ;  /* 0x000000174e007388 */ /* 0x004fe80000000800 */
[----:B---3--:R-:W-:Y:S04]  /*2af0*/  STS [R77+0x80], R0 ;  /* 0x000080004d007388 */ /* 0x008fe80000000800 */
        /* <DEDUP_REMOVED lines=10> */
[----:B------:R-:W2:Y:S04]  /*2ba0*/  LDS R25, [R70+0xc] ;  /* 0x00000c0046197984 */ /* 0x000ea80000000800 */
[----:B------:R-:W-:Y:S04]  /*2bb0*/  LDS R28, [R70+0x10] ;  /* 0x00001000461c7984 */ /* 0x000fe80000000800 */
[----:B------:R-:W3:Y:S04]  /*2bc0*/  LDS R29, [R70+0x14] ;  /* 0x00001400461d7984 */ /* 0x000ee80000000800 */
        /* <DEDUP_REMOVED lines=15> */
[----:B------:R-:W-:-:S04]  /*2cc0*/  FMUL.FTZ R32, R0, -1.4426950216293334961 ;  /* 0xbfb8aa3b00207820 */ /* 0x000fc80000410000 */
[----:B------:R-:W1:Y:S08]  /*2cd0*/  MUFU.EX2 R34, R32 ;  /* 0x0000002000227308 */ /* 0x000e700000000800 */
[----:B------:R-:W2:Y:S01]  /*2ce0*/  MUFU.EX2 R36, R36 ;  /* 0x0000002400247308 */ /* 0x000ea20000000800 */
[----:B0-----:R-:W-:Y:S01]  /*2cf0*/  FMUL.FTZ R17, R23, -1.4426950216293334961 ;  /* 0xbfb8aa3b17117820 */ /* 0x001fe20000410000 */
[----:B---3--:R-:W-:Y:S01]  /*2d00*/  FMUL.FTZ R18, R29, -1.4426950216293334961 ;  /* 0xbfb8aa3b1d127820 */ /* 0x008fe20000410000 */
[----:B------:R-:W-:Y:S01]  /*2d10*/  FMUL.FTZ R16, R26, -1.4426950216293334961 ;  /* 0xbfb8aa3b1a107820 */ /* 0x000fe20000410000 */
[----:B------:R-:W-:Y:S01]  /*2d20*/  FMUL.FTZ R37, R28, -1.4426950216293334961 ;  /* 0xbfb8aa3b1c257820 */ /* 0x000fe20000410000 */
[----:B----4-:R-:W-:-:S03]  /*2d30*/  FMUL.FTZ R39, R27, -1.4426950216293334961 ;  /* 0xbfb8aa3b1b277820 */ /* 0x010fc60000410000 */
[----:B------:R-:W0:Y:S01]  /*2d40*/  MUFU.EX2 R17, R17 ;  /* 0x0000001100117308 */ /* 0x000e220000000800 */
[----:B-1----:R-:W-:-:S07]  /*2d50*/  FADD.FTZ R34, R34, 1 ;  /* 0x3f80000022227421 */ /* 0x002fce0000010000 */
[----:B------:R2:W-:Y:S01]  /*2d60*/  MUFU.EX2 R19, R18 ;  /* 0x0000001200137308 */ /* 0x0005e20000000800 */
[----:B------:R-:W-:Y:S01]  /*2d70*/  FMUL.FTZ R38, R22, -1.4426950216293334961 ;  /* 0xbfb8aa3b16267820 */ /* 0x000fe20000410000 */
[----:B--2---:R-:W-:-:S06]  /*2d80*/  FADD.FTZ R18, R36, 1 ;  /* 0x3f80000024127421 */ /* 0x004fcc0000010000 */
[----:B------:R-:W1:Y:S08]  /*2d90*/  MUFU.EX2 R16, R16 ;  /* 0x0000001000107308 */ /* 0x000e700000000800 */
[----:B------:R-:W-:Y:S08]  /*2da0*/  MUFU.EX2 R40, R37 ;  /* 0x0000002500287308 */ /* 0x000ff00000000800 */
[----:B------:R-:W2:Y:S08]  /*2db0*/  MUFU.EX2 R46, R39 ;  /* 0x00000027002e7308 */ /* 0x000eb00000000800 */
[----:B------:R-:W-:Y:S01]  /*2dc0*/  MUFU.RCP R37, R34 ;  /* 0x0000002200257308 */ /* 0x000fe20000001000 */
[----:B0-----:R-:W-:-:S07]  /*2dd0*/  FADD.FTZ R17, R17, 1 ;  /* 0x3f80000011117421 */ /* 0x001fce0000010000 */
[----:B------:R-:W0:Y:S01]  /*2de0*/  MUFU.EX2 R43, R38 ;  /* 0x00000026002b7308 */ /* 0x000e220000000800 */
[----:B-1----:R-:W-:-:S07]  /*2df0*/  FADD.FTZ R16, R16, 1 ;  /* 0x3f80000010107421 */ /* 0x002fce0000010000 */
[----:B------:R-:W-:Y:S08]  /*2e00*/  MUFU.RCP R32, R17 ;  /* 0x0000001100207308 */ /* 0x000ff00000001000 */
[----:B------:R-:W1:Y:S01]  /*2e10*/  MUFU.RCP R38, R18 ;  /* 0x0000001200267308 */ /* 0x000e620000001000 */
[----:B--2---:R-:W-:Y:S01]  /*2e20*/  FADD.FTZ R46, R46, 1 ;  /* 0x3f8000002e2e7421 */ /* 0x004fe20000010000 */
[----:B------:R-:W-:Y:S01]  /*2e30*/  FADD.FTZ R19, R19, 1 ;  /* 0x3f80000013137421 */ /* 0x000fe20000010000 */
[----:B0-----:R-:W-:-:S05]  /*2e40*/  FADD.FTZ R43, R43, 1 ;  /* 0x3f8000002b2b7421 */ /* 0x001fca0000010000 */
[----:B------:R-:W-:Y:S01]  /*2e50*/  MUFU.RCP R35, R16 ;  /* 0x0000001000237308 */ /* 0x000fe20000001000 */
[----:B------:R-:W-:-:S07]  /*2e60*/  FADD.FTZ R40, R40, 1 ;  /* 0x3f80000028287421 */ /* 0x000fce0000010000 */
[----:B------:R0:W-:Y:S01]  /*2e70*/  MUFU.RCP R42, R19 ;  /* 0x00000013002a7308 */ /* 0x0001e20000001000 */
[----:B-1----:R-:W-:-:S07]  /*2e80*/  FADD.FTZ R18, -R38, 1 ;  /* 0x3f80000026127421 */ /* 0x002fce0000010100 */
[----:B------:R-:W1:Y:S01]  /*2e90*/  MUFU.RCP R45, R43 ;  /* 0x0000002b002d7308 */ /* 0x000e620000001000 */
[----:B------:R-:W-:-:S07]  /*2ea0*/  FADD.FTZ R17, -R37, 1 ;  /* 0x3f80000025117421 */ /* 0x000fce0000010100 */
[----:B------:R-:W2:Y:S01]  /*2eb0*/  MUFU.RCP R46, R46 ;  /* 0x0000002e002e7308 */ /* 0x000ea20000001000 */
[----:B0-----:R-:W-:-:S07]  /*2ec0*/  FFMA.FTZ R19, R0, R17, 1 ;  /* 0x3f80000000137423 */ /* 0x001fce0000010011 */
[----:B------:R-:W0:Y:S01]  /*2ed0*/  MUFU.RCP R41, R40 ;  /* 0x0000002800297308 */ /* 0x000e220000001000 */
[----:B-1----:R-:W-:-:S04]  /*2ee0*/  FADD.FTZ R43, -R45, 1 ;  /* 0x3f8000002d2b7421 */ /* 0x002fc80000010100 */
[----:B------:R-:W-:Y:S01]  /*2ef0*/  FFMA.FTZ R47, R22, R43, 1 ;  /* 0x3f800000162f7423 */ /* 0x000fe2000001002b */
[----:B------:R-:W-:Y:S01]  /*2f00*/  ISETP.NE.AND P6, PT, R98, RZ, PT ;  /* 0x000000ff6200720c */ /* 0x000fe20003fc5270 */
[----:B-----5:R-:W-:Y:S04]  /*2f10*/  STS [R78], R31 ;  /* 0x0000001f4e007388 */ /* 0x020fe80000000800 */
        /* <DEDUP_REMOVED lines=8> */
[----:B------:R-:W4:Y:S04]  /*2fa0*/  LDS R31, [R70] ;  /* 0x00000000461f7984 */ /* 0x000f280000000800 */
[----:B------:R-:W5:Y:S04]  /*2fb0*/  LDS R36, [R70+0x8] ;  /* 0x0000080046247984 */ /* 0x000f680000000800 */
[----:B------:R-:W2:Y:S04]  /*2fc0*/  LDS R34, [R70+0x4] ;  /* 0x0000040046227984 */ /* 0x000ea80000000800 */
[----:B------:R-:W0:Y:S04]  /*2fd0*/  LDS R39, [R70+0xc] ;  /* 0x00000c0046277984 */ /* 0x000e280000000800 */
[----:B------:R-:W0:Y:S04]  /*2fe0*/  LDS R24, [R70+0x10] ;  /* 0x0000100046187984 */ /* 0x000e280000000800 */
[----:B------:R-:W0:Y:S04]  /*2ff0*/  LDS R30, [R70+0x14] ;  /* 0x00001400461e7984 */ /* 0x000e280000000800 */
[----:B------:R-:W0:Y:S04]  /*3000*/  LDS R44, [R70+0x18] ;  /* 0x00001800462c7984 */ /* 0x000e280000000800 */
[----:B------:R-:W0:Y:S01]  /*3010*/  LDS R48, [R70+0x1c] ;  /* 0x00001c0046307984 */ /* 0x000e220000000800 */
[----:B-1----:R-:W-:Y:S01]  /*3020*/  FADD.FTZ R2, -R32, 1 ;  /* 0x3f80000020027421 */ /* 0x002fe20000010100 */
[----:B---3--:R-:W-:Y:S01]  /*3030*/  FFMA.FTZ R20, R25, R18, 1 ;  /* 0x3f80000019147423 */ /* 0x008fe20000010012 */
[----:B------:R-:W-:-:S02]  /*3040*/  FADD.FTZ R3, -R35, 1 ;  /* 0x3f80000023037421 */ /* 0x000fc40000010100 */
[----:B------:R-:W-:Y:S02]  /*3050*/  FFMA.FTZ R16, R23, R2, 1 ;  /* 0x3f80000017107423 */ /* 0x000fe40000010002 */
[----:B------:R-:W-:Y:S01]  /*3060*/  FFMA.FTZ R3, R26, R3, 1 ;  /* 0x3f8000001a037423 */ /* 0x000fe20000010003 */
[----:B----4-:R-:W-:Y:S01]  /*3070*/  FMUL.FTZ R2, R151, R31 ;  /* 0x0000001f97027220 */ /* 0x010fe20000410000 */
[----:B-----5:R-:W-:-:S03]  /*3080*/  FMUL.FTZ R18, R149, R36 ;  /* 0x0000002495127220 */ /* 0x020fc60000410000 */
[----:B------:R-:W-:Y:S01]  /*3090*/  FMUL.FTZ R2, R35, R2 ;  /* 0x0000000223027220 */ /* 0x000fe20000410000 */
[----:B--2---:R-:W-:Y:S01]  /*30a0*/  FMUL.FTZ R17, R124, R34 ;  /* 0x000000227c117220 */ /* 0x004fe20000410000 */
[----:B------:R-:W-:Y:S01]  /*30b0*/  FMUL.FTZ R18, R37, R18 ;  /* 0x0000001225127220 */ /* 0x000fe20000410000 */
[----:B0-----:R-:W-:Y:S02]  /*30c0*/  FMUL.FTZ R21, R122, R39 ;  /* 0x000000277a157220 */ /* 0x001fe40000410000 */
[----:B------:R-:W-:Y:S01]  /*30d0*/  FMUL.FTZ R17, R32, R17 ;  /* 0x0000001120117220 */ /* 0x000fe20000410000 */
[----:B------:R-:W-:Y:S01]  /*30e0*/  FMUL.FTZ R3, R2, R3 ;  /* 0x0000000302037220 */ /* 0x000fe20000410000 */
[----:B------:R-:W-:Y:S01]  /*30f0*/  BAR.SYNC.DEFER_BLOCKING 0x0 ;  /* 0x0000000000007b1d */ /* 0x000fe20000010000 */
[----:B------:R-:W-:Y:S01]  /*3100*/  FMUL.FTZ R21, R38, R21 ;  /* 0x0000001526157220 */ /* 0x000fe20000410000 */
[----:B------:R-:W-:Y:S01]  /*3110*/  FMUL.FTZ R19, R18, R19 ;  /* 0x0000001312137220 */ /* 0x000fe20000410000 */
[----:B------:R-:W-:Y:S01]  /*3120*/  FADD.FTZ R2, -R42, 1 ;  /* 0x3f8000002a027421 */ /* 0x000fe20000010100 */
[----:B------:R-:W-:Y:S01]  /*3130*/  FADD.FTZ R18, -R46, 1 ;  /* 0x3f8000002e127421 */ /* 0x000fe20000010100 */
        /* <DEDUP_REMOVED lines=60> */
.L_x_9355:
[----:B------:R-:W-:Y:S05]  /*3500*/  BSYNC B0 ;  /* 0x0000000000007941 */ /* 0x000fea0003800000 */
.L_x_9354:
        /* <DEDUP_REMOVED lines=77> */
[----:B------:R-:W-:Y:S01]  /*39e0*/  @!P6 STS [UR7+0x420], R79 ;  /* 0x0004204fff00e988 */ /* 0x000fe20008000807 */
[----:B------:R-:W-:Y:S03]  /*39f0*/  BAR.SYNC.DEFER_BLOCKING 0x0 ;  /* 0x0000000000007b1d */ /* 0x000fe60000010000 */
[----:B------:R-:W-:-:S03]  /*3a00*/  IADD3 R41, R17, R21, RZ ;  /* 0x0000001511297210 */ /* 0x000fc60007ffe0ff */
        /* <DEDUP_REMOVED lines=15> */
.L_x_9358:
[----:B------:R-:W-:Y:S05]  /*3b00*/  BSYNC B0 ;  /* 0x0000000000007941 */ /* 0x000fea0003800000 */
.L_x_9357:
[----:B------:R-:W-:Y:S01]  /*3b10*/  IMAD.MOV.U32 R17, RZ, RZ, R41 ;  /* 0x000000ffff117224 */ /* 0x000fe200078e0029 */
        /* <DEDUP_REMOVED lines=24> */
.L_x_9356:
[----:B01----:R-:W0:Y:S01]  /*3ca0*/  LDC R16, c[0x0][0x21c] ;  /* 0x00008700ff107b82 */ /* 0x003e220000000800 */
        /* <DEDUP_REMOVED lines=32> */
[----:B------:R-:W-:Y:S01]  /*3eb0*/  ULDC.64 UR6, c[0x0][0x350] ;  /* 0x0000d40000067ab9 */ /* 0x000fe20000000a00 */
[----:B------:R-:W-:Y:S01]  /*3ec0*/  IADD3 R108, R80, -0x1, RZ ;  /* 0xffffffff506c7810 */ /* 0x000fe20007ffe0ff */
[----:B------:R-:W-:Y:S01]  /*3ed0*/  IMAD.MOV.U32 R125, RZ, RZ, RZ ;  /* 0x000000ffff7d7224 */ /* 0x000fe200078e00ff */
[----:B------:R-:W-:Y:S01]  /*3ee0*/  MOV R117, R79 ;  /* 0x0000004f00757202 */ /* 0x000fe20000000f00 */
[----:B------:R-:W1:Y:S01]  /*3ef0*/  LDC.64 R24, c[0x0][0x348] ;  /* 0x0000d200ff187b82 */ /* 0x000e620000000a00 */
[----:B------:R-:W-:Y:S01]  /*3f00*/  MOV R111, RZ ;  /* 0x000000ff006f7202 */ /* 0x000fe20000000f00 */
[----:B------:R-:W-:Y:S01]  /*3f10*/  UMOV UR5, URZ ;  /* 0x0000003f00057c82 */ /* 0x000fe20008000000 */
[----:B------:R-:W-:Y:S01]  /*3f20*/  MOV R133, RZ ;  /* 0x000000ff00857202 */ /* 0x000fe20000000f00 */
[----:B------:R-:W-:Y:S01]  /*3f30*/  ULDC UR20, c[0x0][0x224] ;  /* 0x0000890000147ab9 */ /* 0x000fe20000000800 */
[----:B------:R-:W-:Y:S01]  /*3f40*/  MOV R131, RZ ;  /* 0x000000ff00837202 */ /* 0x000fe20000000f00 */
[----:B------:R-:W-:Y:S01]  /*3f50*/  ULDC UR21, c[0x0][0x21c] ;  /* 0x0000870000157ab9 */ /* 0x000fe20000000800 */
[----:B------:R-:W-:Y:S01]  /*3f60*/  MOV R129, RZ ;  /* 0x000000ff00817202 */ /* 0x000fe20000000f00 */
[----:B------:R-:W2:Y:S01]  /*3f70*/  LDC R115, c[0x0][0x224] ;  /* 0x00008900ff737b82 */ /* 0x000ea20000000800 */
        /* <DEDUP_REMOVED lines=8> */
[----:B------:R-:W0:Y:S01]  /*4000*/  LDC R113, c[0x0][0x218] ;  /* 0x00008600ff717b82 */ /* 0x000e220000000800 */
[----:B------:R-:W-:Y:S01]  /*4010*/  IMAD.WIDE.U32 R18, R22, UR14, R16 ;  /* 0x0000000e16127c25 */ /* 0x000fe2000f8e0010 */
[----:B------:R-:W-:Y:S01]  /*4020*/  ULDC.64 UR28, c[0x0][0x3d0] ;  /* 0x0000f400001c7ab9 */ /* 0x000fe20000000a00 */
[----:B------:R-:W-:Y:S01]  /*4030*/  ULDC.64 UR12, c[0x0][0x238] ;  /* 0x00008e00000c7ab9 */ /* 0x000fe20000000a00 */
[----:B------:R-:W-:Y:S01]  /*4040*/  ULDC.64 UR16, c[0x0][0x250] ;  /* 0x0000940000107ab9 */ /* 0x000fe20000000a00 */
[----:B------:R-:W-:Y:S01]  /*4050*/  IMAD R23, R23, UR14, R20 ;  /* 0x0000000e17177c24 */ /* 0x000fe2000f8e0214 */
[----:B------:R-:W-:Y:S01]  /*4060*/  SHF.R.S32.HI R20, RZ, 0x1f, R102 ;  /* 0x0000001fff147819 */ /* 0x000fe20000011466 */
[C---:B-1----:R-:W-:Y:S01]  /*4070*/  IMAD R0, R24.reuse, UR15, RZ ;  /* 0x0000000f18007c24 */ /* 0x042fe2000f8e02ff */
[----:B------:R-:W1:Y:S01]  /*4080*/  LDC.64 R32, c[0x0][0x348] ;  /* 0x0000d200ff207b82 */ /* 0x000e620000000a00 */
[----:B------:R-:W-:Y:S01]  /*4090*/  IMAD.WIDE.U32 R16, R24, UR14, R16 ;  /* 0x0000000e18107c25 */ /* 0x000fe2000f8e0010 */
[----:B------:R-:W-:Y:S01]  /*40a0*/  IADD3 R19, R19, R23, RZ ;  /* 0x0000001713137210 */ /* 0x000fe20007ffe0ff */
[----:B------:R-:W-:-:S02]  /*40b0*/  ULDC.64 UR18, c[0x0][0x270] ;  /* 0x00009c0000127ab9 */ /* 0x000fc40000000a00 */
[----:B------:R-:W-:Y:S02]  /*40c0*/  IMAD R23, R20, UR8, RZ ;  /* 0x0000000814177c24 */ /* 0x000fe4000f8e02ff */
[----:B------:R-:W-:Y:S01]  /*40d0*/  IMAD R21, R25, UR14, R0 ;  /* 0x0000000e19157c24 */ /* 0x000fe2000f8e0200 */
[----:B------:R-:W3:Y:S01]  /*40e0*/  LDC.64 R34, c[0x0][0x368] ;  /* 0x0000da00ff227b82 */ /* 0x000ee20000000a00 */
[----:B------:R-:W-:Y:S01]  /*40f0*/  IMAD R23, R102, UR9, R23 ;  /* 0x0000000966177c24 */ /* 0x000fe2000f8e0217 */
[----:B------:R-:W-:Y:S01]  /*4100*/  LEA.HI R0, R108, R108, RZ, 0x1 ;  /* 0x0000006c6c007211 */ /* 0x000fe200078f08ff */
[----:B------:R-:W-:Y:S01]  /*4110*/  IMAD.WIDE.U32 R18, R102, UR8, R18 ;  /* 0x0000000866127c25 */ /* 0x000fe2000f8e0012 */
[----:B------:R-:W-:Y:S01]  /*4120*/  ULDC.64 UR8, c[0x0][0x3d0] ;  /* 0x0000f40000087ab9 */ /* 0x000fe20000000a00 */
[----:B------:R-:W-:Y:S02]  /*4130*/  IADD3 R17, R17, R21, RZ ;  /* 0x0000001511117210 */ /* 0x000fe40007ffe0ff */
[----:B------:R-:W-:Y:S01]  /*4140*/  IMAD R21, R20, UR6, RZ ;  /* 0x0000000614157c24 */ /* 0x000fe2000f8e02ff */
[----:B------:R-:W-:Y:S01]  /*4150*/  IADD3 R19, R19, R23, RZ ;  /* 0x0000001713137210 */ /* 0x000fe20007ffe0ff */
[----:B------:R-:W4:Y:S01]  /*4160*/  LDC.64 R36, c[0x0][0x2d0] ;  /* 0x0000b400ff247b82 */ /* 0x000f220000000a00 */
[----:B------:R-:W-:Y:S01]  /*4170*/  LEA R28, P0, R18, UR8, 0x2 ;  /* 0x00000008121c7c11 */ /* 0x000fe2000f8010ff */
[----:B------:R-:W-:-:S02]  /*4180*/  IMAD R21, R102, UR7, R21 ;  /* 0x0000000766157c24 */ /* 0x000fc4000f8e0215 */
[----:B------:R-:W-:Y:S01]  /*4190*/  IMAD.WIDE.U32 R16, R102, UR6, R16 ;  /* 0x0000000666107c25 */ /* 0x000fe2000f8e0010 */
[----:B------:R-:W-:Y:S01]  /*41a0*/  LEA.HI.X R29, R18, UR9, R19, 0x2, P0 ;  /* 0x00000009121d7c11 */ /* 0x000fe200080f1413 */
[----:B------:R-:W-:Y:S01]  /*41b0*/  ULDC.64 UR6, c[0x0][0x3c8] ;  /* 0x0000f20000067ab9 */ /* 0x000fe20000000a00 */
[----:B------:R-:W-:Y:S01]  /*41c0*/  ULDC.64 UR8, c[0x0][0x230] ;  /* 0x00008c0000087ab9 */ /* 0x000fe20000000a00 */
[----:B------:R-:W0:Y:S01]  /*41d0*/  LDC.64 R38, c[0x0][0x360] ;  /* 0x0000d800ff267b82 */ /* 0x000e220000000a00 */
[----:B------:R-:W-:Y:S01]  /*41e0*/  IMAD.IADD R17, R17, 0x1, R21 ;  /* 0x0000000111117824 */ /* 0x000fe200078e0215 */
[----:B------:R-:W-:Y:S01]  /*41f0*/  LEA R42, P0, R16, UR6, 0x2 ;  /* 0x00000006102a7c11 */ /* 0x000fe2000f8010ff */
[----:B------:R-:W-:Y:S01]  /*4200*/  IMAD.WIDE R28, R107, 0x4, R28 ;  /* 0x000000046b1c7825 */ /* 0x000fe200078e021c */
[----:B------:R-:W-:Y:S01]  /*4210*/  LOP3.LUT R19, R0, 0xfffffe, RZ, 0xc0, !PT ;  /* 0x00fffffe00137812 */ /* 0x000fe200078ec0ff */
[----:B------:R-:W-:Y:S01]  /*4220*/  UMOV UR6, URZ ;  /* 0x0000003f00067c82 */ /* 0x000fe20008000000 */
[----:B------:R-:W-:Y:S01]  /*4230*/  LEA.HI.X R43, R16, UR7, R17, 0x2, P0 ;  /* 0x00000007102b7c11 */ /* 0x000fe200080f1411 */
[----:B------:R-:W-:Y:S01]  /*4240*/  IMAD R0, R106, UR8, RZ ;  /* 0x000000086a007c24 */ /* 0x000fe2000f8e02ff */
[----:B------:R-:W0:Y:S01]  /*4250*/  LDC.64 R40, c[0x0][0x380] ;  /* 0x0000e000ff287b82 */ /* 0x000e220000000a00 */
[C---:B------:R-:W-:Y:S01]  /*4260*/  IADD3 R16, P5, R28.reuse, -0x380, RZ ;  /* 0xfffffc801c107810 */ /* 0x040fe20007fbe0ff */
[----:B------:R-:W-:Y:S01]  /*4270*/  IMAD.WIDE.U32 R30, R105, UR8, RZ ;  /* 0x00000008691e7c25 */ /* 0x000fe2000f8e00ff */
[----:B------:R-:W-:-:S02]  /*4280*/  IADD3 R18, P4, R28, -0x300, RZ ;  /* 0xfffffd001c127810 */ /* 0x000fc40007f9e0ff */
[C---:B------:R-:W-:Y:S01]  /*4290*/  IADD3 R20, P3, R28.reuse, -0x280, RZ ;  /* 0xfffffd801c147810 */ /* 0x040fe20007f7e0ff */
[----:B------:R-:W-:Y:S01]  /*42a0*/  IMAD R109, R105, UR9, R0 ;  /* 0x00000009696d7c24 */ /* 0x000fe2000f8e0200 */
[C---:B------:R-:W-:Y:S01]  /*42b0*/  IADD3 R22, P2, R28.reuse, -0x200, RZ ;  /* 0xfffffe001c167810 */ /* 0x040fe20007f5e0ff */
[----:B------:R-:W-:Y:S01]  /*42c0*/  IMAD.WIDE R42, R107, 0x4, R42 ;  /* 0x000000046b2a7825 */ /* 0x000fe200078e022a */
[C---:B------:R-:W-:Y:S02]  /*42d0*/  IADD3 R24, P1, R28.reuse, -0x180, RZ ;  /* 0xfffffe801c187810 */ /* 0x040fe40007f3e0ff */
[C---:B------:R-:W-:Y:S02]  /*42e0*/  IADD3 R26, P0, R28.reuse, -0x100, RZ ;  /* 0xffffff001c1a7810 */ /* 0x040fe40007f1e0ff */
[----:B------:R-:W-:Y:S02]  /*42f0*/  IADD3.X R17, R29, -0x1, RZ, P5, !PT ;  /* 0xffffffff1d117810 */ /* 0x000fe40002ffe4ff */
[----:B------:R-:W-:-:S02]  /*4300*/  IADD3 R28, P5, R28, -0x80, RZ ;  /* 0xffffff801c1c7810 */ /* 0x000fc40007fbe0ff */
[----:B------:R-:W-:Y:S02]  /*4310*/  IADD3 R108, R108, -R19, RZ ;  /* 0x800000136c6c7210 */ /* 0x000fe40007ffe0ff */
[C---:B------:R-:W-:Y:S02]  /*4320*/  IADD3.X R19, R29.reuse, -0x1, RZ, P4, !PT ;  /* 0xffffffff1d137810 */ /* 0x040fe400027fe4ff */
[C---:B------:R-:W-:Y:S02]  /*4330*/  IADD3.X R21, R29.reuse, -0x1, RZ, P3, !PT ;  /* 0xffffffff1d157810 */ /* 0x040fe40001ffe4ff */
[C---:B------:R-:W-:Y:S02]  /*4340*/  IADD3.X R23, R29.reuse, -0x1, RZ, P2, !PT ;  /* 0xffffffff1d177810 */ /* 0x040fe400017fe4ff */
[C---:B------:R-:W-:Y:S02]  /*4350*/  IADD3.X R25, R29.reuse, -0x1, RZ, P1, !PT ;  /* 0xffffffff1d197810 */ /* 0x040fe40000ffe4ff */
[----:B------:R-:W-:-:S02]  /*4360*/  IADD3.X R27, R29, -0x1, RZ, P0, !PT ;  /* 0xffffffff1d1b7810 */ /* 0x000fc400007fe4ff */
[----:B------:R-:W-:Y:S02]  /*4370*/  IADD3.X R29, R29, -0x1, RZ, P5, !PT ;  /* 0xffffffff1d1d7810 */ /* 0x000fe40002ffe4ff */
[----:B------:R-:W-:Y:S02]  /*4380*/  ISETP.GE.AND P0, PT, R8, R79, PT ;  /* 0x0000004f0800720c */ /* 0x000fe40003f06270 */
[----:B-1234-:R-:W-:-:S11]  /*4390*/  IADD3 R109, R31, R109, RZ ;  /* 0x0000006d1f6d7210 */ /* 0x01efd60007ffe0ff */
.L_x_9380:
[----:B------:R-:W-:Y:S01]  /*43a0*/  SHF.R.S32.HI R53, RZ, 0x1f, R111 ;  /* 0x0000001fff357819 */ /* 0x000fe2000001146f */
[----:B---3--:R-:W-:Y:S01]  /*43b0*/  IMAD.WIDE.U32 R44, R111, UR16, R8 ;  /* 0x000000106f2c7c25 */ /* 0x008fe2000f8e0008 */
[-C--:B------:R-:W-:Y:S02]  /*43c0*/  ISETP.GE.AND P5, PT, R94, R117.reuse, PT ;  /* 0x000000755e00720c */ /* 0x080fe40003fa6270 */
[----:B------:R-:W-:Y:S01]  /*43d0*/  ISETP.GE.AND P1, PT, R92, R117, PT ;  /* 0x000000755c00720c */ /* 0x000fe20003f26270 */
[----:B------:R-:W-:Y:S01]  /*43e0*/  IMAD R0, R53, UR16, RZ ;  /* 0x0000001035007c24 */ /* 0x000fe2000f8e02ff */
[----:B------:R-:W-:Y:S02]  /*43f0*/  LEA R50, P2, R44, R87, 0x2 ;  /* 0x000000572c327211 */ /* 0x000fe400078410ff */
[----:B------:R-:W-:Y:S01]  /*4400*/  MOV R155, RZ ;  /* 0x000000ff009b7202 */ /* 0x000fe20000000f00 */
[----:B------:R-:W-:Y:S01]  /*4410*/  IMAD R47, R111, UR17, R0 ;  /* 0x000000116f2f7c24 */ /* 0x000fe2000f8e0200 */
[----:B------:R-:W-:-:S02]  /*4420*/  ISETP.GE.AND P3, PT, R88, R117, PT ;  /* 0x000000755800720c */ /* 0x000fc40003f66270 */
[----:B------:R-:W-:Y:S02]  /*4430*/  ISETP.GE.AND P4, PT, R86, R117, PT ;  /* 0x000000755600720c */ /* 0x000fe40003f86270 */
[----:B------:R-:W-:-:S04]  /*4440*/  IADD3 R0, R45, R47, RZ ;  /* 0x0000002f2d007210 */ /* 0x000fc80007ffe0ff */
[----:B------:R-:W-:Y:S01]  /*4450*/  LEA.HI.X R51, R44, R85, R0, 0x2, P2 ;  /* 0x000000552c337211 */ /* 0x000fe200010f1400 */
[----:B------:R-:W-:Y:S01]  /*4460*/  HFMA2.MMA R0, -RZ, RZ, 0, 0 ;  /* 0x00000000ff007435 */ /* 0x000fe200000001ff */
[-C--:B------:R-:W-:Y:S01]  /*4470*/  ISETP.GE.AND P2, PT, R90, R117.reuse, PT ;  /* 0x000000755a00720c */ /* 0x080fe20003f46270 */
[----:B------:R-:W-:Y:S01]  /*4480*/  IMAD.MOV.U32 R153, RZ, RZ, RZ ;  /* 0x000000ffff997224 */ /* 0x000fe200078e00ff */
[----:B------:R-:W-:Y:S01]  /*4490*/  HFMA2.MMA R52, -RZ, RZ, 0, 0 ;  /* 0x00000000ff347435 */ /* 0x000fe200000001ff */
[----:B--2---:R-:W2:Y:S01]  /*44a0*/  @!P1 LDG.E R155, desc[UR10][R50.64+0x100] ;  /* 0x0001000a329b9981 */ /* 0x004ea2000c1e1900 */
[-C--:B------:R-:W-:Y:S01]  /*44b0*/  ISETP.GE.AND P1, PT, R82, R117.reuse, PT ;  /* 0x000000755200720c */ /* 0x080fe20003f26270 */
[----:B------:R-:W-:Y:S01]  /*44c0*/  HFMA2.MMA R130, -RZ, RZ, 0, 0 ;  /* 0x00000000ff827435 */ /* 0x000fe200000001ff */
[----:B------:R-:W-:Y:S01]  /*44d0*/  MOV R157, RZ ;  /* 0x000000ff009d7202 */ /* 0x000fe20000000f00 */
[----:B------:R-:W-:Y:S01]  /*44e0*/  HFMA2.MMA R132, -RZ, RZ, 0, 0 ;  /* 0x00000000ff847435 */ /* 0x000fe200000001ff */
[----:B------:R-:W3:Y:S04]  /*44f0*/  @!P0 LDG.E R153, desc[UR10][R50.64] ;  /* 0x0000000a32998981 */ /* 0x000ee8000c1e1900 */
[----:B----4-:R-:W4:Y:S01]  /*4500*/  @!P5 LDG.E R0, desc[UR10][R50.64+0x80] ;  /* 0x0000800a3200d981 */ /* 0x010f22000c1e1900 */
[----:B------:R-:W-:-:S02]  /*4510*/  ISETP.GE.AND P5, PT, R84, R117, PT ;  /* 0x000000755400720c */ /* 0x000fc40003fa6270 */
[----:B------:R-:W-:Y:S01]  /*4520*/  MOV R159, RZ ;  /* 0x000000ff009f7202 */ /* 0x000fe20000000f00 */
[----:B------:R-:W2:Y:S04]  /*4530*/  @!P2 LDG.E R52, desc[UR10][R50.64+0x180] ;  /* 0x0001800a3234a981 */ /* 0x000ea8000c1e1900 */
[----:B------:R-:W2:Y:S04]  /*4540*/  @!P3 LDG.E R157, desc[UR10][R50.64+0x200] ;  /* 0x0002000a329db981 */ /* 0x000ea8000c1e1900 */
[----:B------:R-:W2:Y:S04]  /*4550*/  @!P4 LDG.E R130, desc[UR10][R50.64+0x280] ;  /* 0x0002800a3282c981 */ /* 0x000ea8000c1e1900 */
[----:B------:R-:W2:Y:S04]  /*4560*/  @!P5 LDG.E R159, desc[UR10][R50.64+0x300] ;  /* 0x0003000a329fd981 */ /* 0x000ea8000c1e1900 */
[----:B------:R-:W2:Y:S01]  /*4570*/  @!P1 LDG.E R132, desc[UR10][R50.64+0x380] ;  /* 0x0003800a32849981 */ /* 0x000ea2000c1e1900 */
[----:B------:R-:W-:Y:S01]  /*4580*/  MOV R44, R30 ;  /* 0x0000001e002c7202 */ /* 0x000fe20000000f00 */
[C---:B------:R-:W-:Y:S01]  /*4590*/  IMAD R46, R53.reuse, UR12, RZ ;  /* 0x0000000c352e7c24 */ /* 0x040fe2000f8e02ff */
[----:B------:R-:W-:Y:S01]  /*45a0*/  MOV R45, R109 ;  /* 0x0000006d002d7202 */ /* 0x000fe20000000f00 */
[----:B------:R-:W-:-:S02]  /*45b0*/  IMAD R128, R53, UR18, RZ ;  /* 0x0000001235807c24 */ /* 0x000fc4000f8e02ff */
[C---:B------:R-:W-:Y:S02]  /*45c0*/  IMAD R47, R111.reuse, UR13, R46 ;  /* 0x0000000d6f2f7c24 */ /* 0x040fe4000f8e022e */
[----:B------:R-:W-:-:S04]  /*45d0*/  IMAD.WIDE.U32 R44, R111, UR12, R44 ;  /* 0x0000000c6f2c7c25 */ /* 0x000fc8000f8e002c */
[----:B------:R-:W-:Y:S01]  /*45e0*/  IMAD.IADD R45, R45, 0x1, R47 ;  /* 0x000000012d2d7824 */ /* 0x000fe200078e022f */
[----:B------:R-:W-:Y:S01]  /*45f0*/  LEA R46, P1, R44, R36, 0x2 ;  /* 0x000000242c2e7211 */ /* 0x000fe200078210ff */
[----:B0-----:R-:W-:-:S04]  /*4600*/  IMAD.WIDE.U32 R48, R111, UR18, R8 ;  /* 0x000000126f307c25 */ /* 0x001fc8000f8e0008 */
[----:B------:R-:W-:Y:S01]  /*4610*/  IMAD R79, R111, UR19, R128 ;  /* 0x000000136f4f7c24 */ /* 0x000fe2000f8e0280 */
[----:B------:R-:W-:Y:S02]  /*4620*/  LEA.HI.X R47, R44, R37, R45, 0x2, P1 ;  /* 0x000000252c2f7211 */ /* 0x000fe400008f142d */
[----:B------:R-:W-:Y:S02]  /*4630*/  LEA R44, P1, R48, R83, 0x2 ;  /* 0x00000053302c7211 */ /* 0x000fe400078210ff */
[----:B------:R-:W-:Y:S01]  /*4640*/  IADD3 R45, R49, R79, RZ ;  /* 0x0000004f312d7210 */ /* 0x000fe20007ffe0ff */
[----:B-1----:R1:W2:Y:S01]  /*4650*/  LDG.E R128, desc[UR10][R46.64] ;  /* 0x0000000a2e807981 */ /* 0x0022a2000c1e1900 */
[----:B0-----:R-:W-:Y:S02]  /*4660*/  IADD3 R79, -R6, R113, RZ ;  /* 0x00000071064f7210 */ /* 0x001fe40007ffe1ff */
[----:B------:R-:W-:Y:S02]  /*4670*/  LEA.HI.X R45, R48, R81, R45, 0x2, P1 ;  /* 0x00000051302d7211 */ /* 0x000fe400008f142d */
[----:B------:R-:W-:-:S02]  /*4680*/  ISETP.GE.AND P1, PT, R8, R79, PT ;  /* 0x0000004f0800720c */ /* 0x000fc40003f26270 */
[-C--:B------:R-:W-:Y:S02]  /*4690*/  ISETP.GE.AND P2, PT, R94, R79.reuse, PT ;  /* 0x0000004f5e00720c */ /* 0x080fe40003f46270 */
[-C--:B------:R-:W-:Y:S02]  /*46a0*/  ISETP.GE.AND P3, PT, R92, R79.reuse, PT ;  /* 0x0000004f5c00720c */ /* 0x080fe40003f66270 */
[----:B-1----:R-:W-:Y:S02]  /*46b0*/  CS2R R46, SRZ ;  /* 0x00000000002e7805 */ /* 0x002fe4000001ff00 */
[----:B------:R-:W-:Y:S02]  /*46c0*/  CS2R R48, SRZ ;  /* 0x0000000000307805 */ /* 0x000fe4000001ff00 */
[-C--:B------:R-:W-:Y:S02]  /*46d0*/  ISETP.GE.AND P4, PT, R84, R79.reuse, PT ;  /* 0x0000004f5400720c */ /* 0x080fe40003f86270 */
[----:B------:R-:W-:-:S02]  /*46e0*/  ISETP.GE.AND P5, PT, R82, R79, PT ;  /* 0x0000004f5200720c */ /* 0x000fc40003fa6270 */
[----:B------:R-:W-:Y:S01]  /*46f0*/  MOV R51, RZ ;  /* 0x000000ff00337202 */ /* 0x000fe20000000f00 */
[----:B---3--:R-:W-:Y:S04]  /*4700*/  STS [R78], R153 ;  /* 0x000000994e007388 */ /* 0x008fe80000000800 */
[----:B----4-:R0:W-:Y:S04]  /*4710*/  STS [R77+0x80], R0 ;  /* 0x000080004d007388 */ /* 0x0101e80000000800 */
[----:B--2---:R-:W-:Y:S01]  /*4720*/  STS [R76+0x100], R155 ;  /* 0x0001009b4c007388 */ /* 0x004fe20000000800 */
[----:B0-----:R-:W-:-:S03]  /*4730*/  HFMA2.MMA R0, -RZ, RZ, 0, 0 ;  /* 0x00000000ff007435 */ /* 0x001fc600000001ff */
[----:B------:R0:W-:Y:S04]  /*4740*/  STS [R75+0x180], R52 ;  /* 0x000180344b007388 */ /* 0x0001e80000000800 */
[----:B------:R-:W-:Y:S04]  /*4750*/  STS [R74+0x200], R157 ;  /* 0x0002009d4a007388 */ /* 0x000fe80000000800 */
[----:B------:R-:W-:Y:S04]  /*4760*/  STS [R73+0x280], R130 ;  /* 0x0002808249007388 */ /* 0x000fe80000000800 */
[----:B------:R-:W-:Y:S04]  /*4770*/  STS [R72+0x300], R159 ;  /* 0x0003009f48007388 */ /* 0x000fe80000000800 */
[----:B------:R1:W-:Y:S01]  /*4780*/  STS [R71+0x380], R132 ;  /* 0x0003808447007388 */ /* 0x0003e20000000800 */
[----:B------:R-:W-:-:S03]  /*4790*/  NOP ;  /* 0x0000000000007918 */ /* 0x000fc60000000000 */
[----:B------:R-:W2:Y:S04]  /*47a0*/  @!P1 LDG.E R47, desc[UR10][R44.64] ;  /* 0x0000000a2c2f9981 */ /* 0x000ea8000c1e1900 */
[----:B------:R-:W3:Y:S04]  /*47b0*/  @!P2 LDG.E R0, desc[UR10][R44.64+0x80] ;  /* 0x0000800a2c00a981 */ /* 0x000ee8000c1e1900 */
[----:B------:R-:W4:Y:S01]  /*47c0*/  @!P3 LDG.E R49, desc[UR10][R44.64+0x100] ;  /* 0x0001000a2c31b981 */ /* 0x000f22000c1e1900 */
[-C--:B------:R-:W-:Y:S02]  /*47d0*/  ISETP.GE.AND P1, PT, R90, R79.reuse, PT ;  /* 0x0000004f5a00720c */ /* 0x080fe40003f26270 */
[-C--:B------:R-:W-:Y:S01]  /*47e0*/  ISETP.GE.AND P2, PT, R88, R79.reuse, PT ;  /* 0x0000004f5800720c */ /* 0x080fe20003f46270 */
[----:B------:R-:W-:Y:S01]  /*47f0*/  HFMA2.MMA R153, -RZ, RZ, 0, 0 ;  /* 0x00000000ff997435 */ /* 0x000fe200000001ff */
[----:B------:R-:W-:-:S02]  /*4800*/  ISETP.GE.AND P3, PT, R86, R79, PT ;  /* 0x0000004f5600720c */ /* 0x000fc40003f66270 */
[----:B0-----:R-:W-:Y:S01]  /*4810*/  MOV R52, RZ ;  /* 0x000000ff00347202 */ /* 0x001fe20000000f00 */
[----:B------:R-:W0:Y:S01]  /*4820*/  S2UR UR8, SR_CgaCtaId ;  /* 0x00000000000879c3 */ /* 0x000e220000008800 */
[C---:B-1----:R-:W-:Y:S01]  /*4830*/  VIADD R71, R96.reuse, 0x40 ;  /* 0x0000004060477836 */ /* 0x042fe20000000000 */
[----:B------:R-:W-:Y:S01]  /*4840*/  UMOV UR7, 0x400 ;  /* 0x0000040000077882 */ /* 0x000fe20000000000 */
[----:B------:R-:W-:Y:S01]  /*4850*/  IADD3 R73, R96, 0x20, RZ ;  /* 0x0000002060497810 */ /* 0x000fe20007ffe0ff */
[----:B------:R-:W-:Y:S04]  /*4860*/  LDS R130, [R70+0x1c] ;  /* 0x00001c0046827984 */ /* 0x000fe80000000800 */
[----:B------:R-:W4:Y:S04]  /*4870*/  @!P1 LDG.E R46, desc[UR10][R44.64+0x180] ;  /* 0x0001800a2c2e9981 */ /* 0x000f28000c1e1900 */
[----:B------:R-:W4:Y:S04]  /*4880*/  @!P2 LDG.E R51, desc[UR10][R44.64+0x200] ;  /* 0x0002000a2c33a981 */ /* 0x000f28000c1e1900 */
[----:B------:R-:W4:Y:S04]  /*4890*/  @!P3 LDG.E R48, desc[UR10][R44.64+0x280] ;  /* 0x0002800a2c30b981 */ /* 0x000f28000c1e1900 */
[----:B------:R-:W4:Y:S04]  /*48a0*/  @!P4 LDG.E R153, desc[UR10][R44.64+0x300] ;  /* 0x0003000a2c99c981 */ /* 0x000f28000c1e1900 */
[----:B------:R1:W4:Y:S01]  /*48b0*/  @!P5 LDG.E R52, desc[UR10][R44.64+0x380] ;  /* 0x0003800a2c34d981 */ /* 0x000322000c1e1900 */
[----:B------:R-:W-:-:S02]  /*48c0*/  ISETP.NE.AND P1, PT, R156, RZ, PT ;  /* 0x000000ff9c00720c */ /* 0x000fc40003f25270 */
[-C--:B------:R-:W-:Y:S01]  /*48d0*/  LEA.HI.SX32 R78, R96, R96.reuse, 0x1b ;  /* 0x00000060604e7211 */ /* 0x080fe200078fdaff */
[----:B------:R-:W1:Y:S01]  /*48e0*/  LDS R132, [R70] ;  /* 0x0000000046847984 */ /* 0x000e620000000800 */
[----:B------:R-:W-:Y:S01]  /*48f0*/  ISETP.LT.OR P3, PT, R80, 0x2, P1 ;  /* 0x000000025000780c */ /* 0x000fe20000f61670 */
[----:B0-----:R-:W-:Y:S01]  /*4900*/  ULEA UR7, UR8, UR7, 0x18 ;  /* 0x0000000708077291 */ /* 0x001fe2000f8ec03f */
[----:B------:R-:W-:Y:S01]  /*4910*/  LEA.HI.SX32 R71, R71, R96, 0x1b ;  /* 0x0000006047477211 */ /* 0x000fe200078fdaff */
[----:B------:R-:W-:Y:S01]  /*4920*/  LDS R134, [R70+0x4] ;  /* 0x0000040046867984 */ /* 0x000fe20000000800 */
[----:B------:R-:W-:-:S03]  /*4930*/  IADD3 R75, R96, 0x80, RZ ;  /* 0x00000080604b7810 */ /* 0x000fc60007ffe0ff */
[----:B------:R-:W0:Y:S04]  /*4940*/  LDS R136, [R70+0x8] ;  /* 0x0000080046887984 */ /* 0x000e280000000800 */
[----:B------:R-:W0:Y:S02]  /*4950*/  LDS R138, [R70+0xc] ;  /* 0x00000c00468a7984 */ /* 0x000e240000000800 */
[----:B------:R-:W0:Y:S01]  /*4960*/  @!P3 LDC R50, c[0x0][0x21c] ;  /* 0x00008700ff32bb82 */ /* 0x000e220000000800 */
[----:B------:R-:W-:Y:S01]  /*4970*/  LEA.HI.SX32 R73, R73, R96, 0x1b ;  /* 0x0000006049497211 */ /* 0x000fe200078fdaff */
[----:B------:R-:W0:Y:S01]  /*4980*/  LDS R140, [R70+0x10] ;  /* 0x00001000468c7984 */ /* 0x000e220000000800 */
[----:B-1----:R-:W-:Y:S02]  /*4990*/  IADD3 R45, R96, 0x60, RZ ;  /* 0x00000060602d7810 */ /* 0x002fe40007ffe0ff */
[----:B------:R-:W-:Y:S01]  /*49a0*/  LEA R78, R78, UR7, 0x2 ;  /* 0x000000074e4e7c11 */ /* 0x000fe2000f8e10ff */
[----:B------:R-:W1:Y:S01]  /*49b0*/  LDS R142, [R70+0x14] ;  /* 0x00001400468e7984 */ /* 0x000e620000000800 */
[----:B------:R-:W-:-:S02]  /*49c0*/  LEA R76, R71, UR7, 0x2 ;  /* 0x00000007474c7c11 */ /* 0x000fc4000f8e10ff */
[----:B------:R-:W-:Y:S01]  /*49d0*/  LEA R77, R73, UR7, 0x2 ;  /* 0x00000007494d7c11 */ /* 0x000fe2000f8e10ff */
[----:B------:R0:W1:Y:S01]  /*49e0*/  LDS R144, [R70+0x18] ;  /* 0x0000180046907984 */ /* 0x0000620000000800 */
[C---:B------:R-:W-:Y:S02]  /*49f0*/  IADD3 R71, R96.reuse, 0xc0, RZ ;  /* 0x000000c060477810 */ /* 0x040fe40007ffe0ff */
[-C--:B------:R-:W-:Y:S02]  /*4a00*/  LEA.HI.SX32 R44, R45, R96.reuse, 0x1b ;  /* 0x000000602d2c7211 */ /* 0x080fe400078fdaff */
[----:B------:R-:W-:Y:S02]  /*4a10*/  IADD3 R45, R96, 0xe0, RZ ;  /* 0x000000e0602d7810 */ /* 0x000fe40007ffe0ff */
[----:B------:R-:W-:Y:S02]  /*4a20*/  LEA.HI.SX32 R74, R75, R96, 0x1b ;  /* 0x000000604b4a7211 */ /* 0x000fe400078fdaff */
[----:B------:R-:W-:-:S02]  /*4a30*/  LEA R75, R44, UR7, 0x2 ;  /* 0x000000072c4b7c11 */ /* 0x000fc4000f8e10ff */
[-C--:B------:R-:W-:Y:S02]  /*4a40*/  LEA.HI.SX32 R71, R71, R96.reuse, 0x1b ;  /* 0x0000006047477211 */ /* 0x080fe400078fdaff */
[----:B------:R-:W-:Y:S02]  /*4a50*/  LEA.HI.SX32 R45, R45, R96, 0x1b ;  /* 0x000000602d2d7211 */ /* 0x000fe400078fdaff */
[----:B------:R-:W-:Y:S02]  /*4a60*/  @!P3 IADD3 R44, R80, -0x2, RZ ;  /* 0xfffffffe502cb810 */ /* 0x000fe40007ffe0ff */
[----:B------:R-:W-:Y:S02]  /*4a70*/  LEA R72, R71, UR7, 0x2 ;  /* 0x0000000747487c11 */ /* 0x000fe4000f8e10ff */
[----:B------:R-:W-:Y:S01]  /*4a80*/  LEA R71, R45, UR7, 0x2 ;  /* 0x000000072d477c11 */ /* 0x000fe2000f8e10ff */
[----:B0-----:R-:W-:Y:S01]  /*4a90*/  @!P3 IMAD R45, R44, R50, R111 ;  /* 0x000000322c2db224 */ /* 0x001fe200078e026f */
[----:B------:R-:W-:-:S02]  /*4aa0*/  ISETP.NE.AND P2, PT, R98, RZ, PT ;  /* 0x000000ff6200720c */ /* 0x000fc40003f45270 */
[C---:B------:R-:W-:Y:S01]  /*4ab0*/  IADD3 R73, R96.reuse, 0xa0, RZ ;  /* 0x000000a060497810 */ /* 0x040fe20007ffe0ff */
[----:B------:R-:W-:-:S03]  /*4ac0*/  IMAD.SHL.U32 R44, R96, 0x8, RZ ;  /* 0x00000008602c7824 */ /* 0x000fc600078e00ff */
[----:B------:R-:W-:Y:S02]  /*4ad0*/  LEA.HI.SX32 R73, R73, R96, 0x1b ;  /* 0x0000006049497211 */ /* 0x000fe400078fdaff */
[----:B------:R-:W-:Y:S02]  /*4ae0*/  LEA R74, R74, UR7, 0x2 ;  /* 0x000000074a4a7c11 */ /* 0x000fe4000f8e10ff */
[----:B------:R-:W-:Y:S02]  /*4af0*/  LEA R73, R73, UR7, 0x2 ;  /* 0x0000000749497c11 */ /* 0x000fe4000f8e10ff */
[----:B------:R-:W-:-:S04]  /*4b00*/  LEA.HI.SX32 R70, R44, R44, 0x1b ;  /* 0x0000002c2c467211 */ /* 0x000fc800078fdaff */
[----:B------:R-:W-:Y:S01]  /*4b10*/  LEA R70, R70, UR7, 0x2 ;  /* 0x0000000746467c11 */ /* 0x000fe2000f8e10ff */
[----:B------:R-:W-:-:S04]  /*4b20*/  @!P3 IMAD.WIDE R44, R45, 0x8, R14 ;  /* 0x000000082d2cb825 */ /* 0x000fc800078e020e */
[----:B------:R-:W-:Y:S01]  /*4b30*/  FMUL.FTZ R175, R68, R61 ;  /* 0x0000003d44af7220 */ /* 0x000fe20000410000 */
[----:B------:R-:W-:Y:S01]  /*4b40*/  FMUL.FTZ R167, R69, R60 ;  /* 0x0000003c45a77220 */ /* 0x000fe20000410000 */
[----:B------:R-:W-:Y:S02]  /*4b50*/  FMUL.FTZ R173, R66, R59 ;  /* 0x0000003b42ad7220 */ /* 0x000fe40000410000 */
[----:B------:R-:W-:Y:S01]  /*4b60*/  FMUL.FTZ R175, R132, R175 ;  /* 0x000000af84af7220 */ /* 0x000fe20000410000 */
[----:B------:R-:W-:Y:S01]  /*4b70*/  FMUL.FTZ R179, R67, R58 ;  /* 0x0000003a43b37220 */ /* 0x000fe20000410000 */
[----:B------:R-:W-:Y:S01]  /*4b80*/  FMUL.FTZ R173, R136, R173 ;  /* 0x000000ad88ad7220 */ /* 0x000fe20000410000 */
[----:B------:R-:W-:Y:S02]  /*4b90*/  FMUL.FTZ R177, R64, R57 ;  /* 0x0000003940b17220 */ /* 0x000fe40000410000 */
[----:B------:R-:W-:Y:S01]  /*4ba0*/  FMUL.FTZ R179, R138, R179 ;  /* 0x000000b38ab37220 */ /* 0x000fe20000410000 */
[----:B------:R-:W-:Y:S01]  /*4bb0*/  FMUL.FTZ R181, R65, R56 ;  /* 0x0000003841b57220 */ /* 0x000fe20000410000 */
[----:B------:R-:W-:Y:S01]  /*4bc0*/  FMUL.FTZ R157, R140, R177 ;  /* 0x000000b18c9d7220 */ /* 0x000fe20000410000 */
[----:B------:R-:W-:Y:S01]  /*4bd0*/  FMUL.FTZ R171, R62, R55 ;  /* 0x000000373eab7220 */ /* 0x000fe20000410000 */
[----:B------:R-:W-:Y:S01]  /*4be0*/  FMUL.FTZ R169, R63, R54 ;  /* 0x000000363fa97220 */ /* 0x000fe20000410000 */
[----:B-1----:R-:W-:Y:S01]  /*4bf0*/  FMUL.FTZ R181, R142, R181 ;  /* 0x000000b58eb57220 */ /* 0x002fe20000410000 */
[----:B------:R-:W-:Y:S01]  /*4c00*/  BSSY B0, `(.L_x_9360) ;  /* 0x000004b000007945 */ /* 0x000fe20003800000 */
[----:B------:R-:W-:Y:S01]  /*4c10*/  FMUL.FTZ R171, R144, R171 ;  /* 0x000000ab90ab7220 */ /* 0x000fe20000410000 */
[----:B------:R-:W-:Y:S01]  /*4c20*/  FMUL.FTZ R169, R130, R169 ;  /* 0x000000a982a97220 */ /* 0x000fe20000410000 */
[----:B--2---:R-:W-:Y:S04]  /*4c30*/  STS [R78+0x420], R47 ;  /* 0x0004202f4e007388 */ /* 0x004fe80000000800 */
[----:B---3--:R-:W-:Y:S04]  /*4c40*/  STS [R77+0x4a0], R0 ;  /* 0x0004a0004d007388 */ /* 0x008fe80000000800 */
[----:B----4-:R0:W-:Y:S02]  /*4c50*/  STS [R76+0x520], R49 ;  /* 0x000520314c007388 */ /* 0x0101e40000000800 */
[----:B0-----:R-:W-:-:S04]  /*4c60*/  FMUL.FTZ R49, R128, 1.4426950216293334961 ;  /* 0x3fb8aa3b80317820 */ /* 0x001fc80000410000 */
[----:B------:R-:W-:-:S06]  /*4c70*/  FMUL.FTZ R50, R49, R61 ;  /* 0x0000003d31327220 */ /* 0x000fcc0000410000 */
[----:B------:R-:W0:Y:S01]  /*4c80*/  MUFU.EX2 R50, R50 ;  /* 0x0000003200327308 */ /* 0x000e220000000800 */
[----:B------:R-:W-:Y:S02]  /*4c90*/  LEA R0, R108, R111, 0x8 ;  /* 0x0000006f6c007211 */ /* 0x000fe400078e40ff */
[----:B------:R-:W-:Y:S01]  /*4ca0*/  @P2 IADD3 R0, R98, 0x200, RZ ;  /* 0x0000020062002810 */ /* 0x000fe20007ffe0ff */
[----:B------:R-:W-:Y:S03]  /*4cb0*/  STS [R75+0x5a0], R46 ;  /* 0x0005a02e4b007388 */ /* 0x000fe60000000800 */
[----:B------:R-:W-:Y:S01]  /*4cc0*/  LEA R155, R0, UR7, 0x2 ;  /* 0x00000007009b7c11 */ /* 0x000fe2000f8e10ff */
[----:B------:R1:W-:Y:S04]  /*4cd0*/  STS [R74+0x620], R51 ;  /* 0x000620334a007388 */ /* 0x0003e80000000800 */
        /* <DEDUP_REMOVED lines=10> */
[----:B------:R-:W3:Y:S04]  /*4d80*/  LDS R154, [R70+0x438] ;  /* 0x00043800469a7984 */ /* 0x000ee80000000800 */
[----:B------:R-:W4:Y:S04]  /*4d90*/  LDS R47, [R70+0x43c] ;  /* 0x00043c00462f7984 */ /* 0x000f280000000800 */
[----:B0-----:R3:W-:Y:S01]  /*4da0*/  STS [R155+0x12b8], R50 ;  /* 0x0012b8329b007388 */ /* 0x0017e20000000800 */
[----:B-1----:R-:W-:Y:S01]  /*4db0*/  HFMA2.MMA R51, -RZ, RZ, 0, 0 ;  /* 0x00000000ff337435 */ /* 0x002fe200000001ff */
[----:B------:R-:W-:Y:S01]  /*4dc0*/  BAR.SYNC.DEFER_BLOCKING 0x0 ;  /* 0x0000000000007b1d */ /* 0x000fe20000010000 */
[C---:B------:R-:W-:Y:S01]  /*4dd0*/  FMUL.FTZ R0, R49.reuse, R60 ;  /* 0x0000003c31007220 */ /* 0x040fe20000410000 */
[C---:B------:R-:W-:Y:S01]  /*4de0*/  FMUL.FTZ R146, R49.reuse, R59 ;  /* 0x0000003b31927220 */ /* 0x040fe20000410000 */
[----:B------:R-:W-:-:S04]  /*4df0*/  FMUL.FTZ R148, R49, R58 ;  /* 0x0000003a31947220 */ /* 0x000fc80000410000 */
[----:B------:R-:W0:Y:S02]  /*4e00*/  MUFU.EX2 R0, R0 ;  /* 0x0000000000007308 */ /* 0x000e240000000800 */
[----:B------:R0:W5:Y:S01]  /*4e10*/  @!P3 LDG.E R51, desc[UR10][R44.64+0x4] ;  /* 0x0000040a2c33b981 */ /* 0x000162000c1e1900 */
[----:B------:R-:W-:-:S05]  /*4e20*/  ISETP.NE.AND P3, PT, R98, 0x1f, PT ;  /* 0x0000001f6200780c */ /* 0x000fca0003f65270 */
[----:B------:R-:W1:Y:S01]  /*4e30*/  MUFU.EX2 R146, R146 ;  /* 0x0000009200927308 */ /* 0x000e620000000800 */
[C---:B------:R-:W-:Y:S01]  /*4e40*/  FMUL.FTZ R152, R49.reuse, R57 ;  /* 0x0000003931987220 */ /* 0x040fe20000410000 */
[----:B------:R-:W-:-:S06]  /*4e50*/  FMUL.FTZ R150, R49, R56 ;  /* 0x0000003831967220 */ /* 0x000fcc0000410000 */
[----:B------:R-:W-:Y:S01]  /*4e60*/  @P3 LEA R187, R98, UR7, 0x2 ;  /* 0x0000000762bb3c11 */ /* 0x000fe2000f8e10ff */
[----:B------:R-:W3:Y:S05]  /*4e70*/  MUFU.EX2 R148, R148 ;  /* 0x0000009400947308 */ /* 0x000eea0000000800 */
[----:B------:R-:W4:Y:S01]  /*4e80*/  @P3 LDS R187, [R187+0x1abc] ;  /* 0x001abc00bbbb3984 */ /* 0x000f220000000800 */
[C---:B--2---:R-:W-:Y:S02]  /*4e90*/  FMUL.FTZ R52, R49.reuse, R55 ;  /* 0x0000003731347220 */ /* 0x044fe40000410000 */
        /* <DEDUP_REMOVED lines=8> */
[----:B------:R-:W-:-:S06]  /*4f20*/  FFMA.FTZ R44, R175, R0, R153 ;  /* 0x00000000af2c7223 */ /* 0x000fcc0000010099 */
[----:B------:R-:W3:Y:S01]  /*4f30*/  MUFU.EX2 R158, R158 ;  /* 0x0000009e009e7308 */ /* 0x000ee20000000800 */
[----:B--2---:R-:W-:Y:S01]  /*4f40*/  FMUL.FTZ R45, R152, R45 ;  /* 0x0000002d982d7220 */ /* 0x004fe20000410000 */
[----:B------:R-:W-:-:S03]  /*4f50*/  FFMA.FTZ R44, R146, R44, R173 ;  /* 0x0000002c922c7223 */ /* 0x000fc600000100ad */
[----:B0-----:R-:W-:Y:S01]  /*4f60*/  FMUL.FTZ R45, R150, R45 ;  /* 0x0000002d962d7220 */ /* 0x001fe20000410000 */
[----:B------:R-:W-:Y:S01]  /*4f70*/  FFMA.FTZ R44, R148, R44, R179 ;  /* 0x0000002c942c7223 */ /* 0x000fe200000100b3 */
[----:B------:R-:W-:Y:S01]  /*4f80*/  FMUL.FTZ R155, R145, R154 ;  /* 0x0000009a919b7220 */ /* 0x000fe20000410000 */
[----:B----4-:R-:W-:Y:S01]  /*4f90*/  FMUL.FTZ R154, R118, R47 ;  /* 0x0000002f769a7220 */ /* 0x010fe20000410000 */
[----:B-1----:R-:W-:Y:S01]  /*4fa0*/  FMUL.FTZ R45, R52, R45 ;  /* 0x0000002d342d7220 */ /* 0x002fe20000410000 */
[----:B------:R-:W-:Y:S01]  /*4fb0*/  FFMA.FTZ R44, R152, R44, R157 ;  /* 0x0000002c982c7223 */ /* 0x000fe2000001009d */
[----:B------:R-:W-:Y:S02]  /*4fc0*/  FMUL.FTZ R159, R120, R159 ;  /* 0x0000009f789f7220 */ /* 0x000fe40000410000 */
[----:B---3--:R-:W-:Y:S01]  /*4fd0*/  FMUL.FTZ R189, R158, R45 ;  /* 0x0000002d9ebd7220 */ /* 0x008fe20000410000 */
[----:B------:R-:W-:Y:S01]  /*4fe0*/  FFMA.FTZ R45, R150, R44, R181 ;  /* 0x0000002c962d7223 */ /* 0x000fe200000100b5 */
[----:B------:R-:W-:Y:S01]  /*4ff0*/  FFMA.FTZ R162, R158, R154, R155 ;  /* 0x0000009a9ea27223 */ /* 0x000fe2000001009b */
[----:B------:R-:W-:Y:S06]  /*5000*/  @P3 BRA `(.L_x_9361) ;  /* 0x0000000000283947 */ /* 0x000fec0003800000 */
        /* <DEDUP_REMOVED lines=8> */
[----:B------:R-:W-:-:S05]  /*5090*/  LEA R44, R44, UR7, 0x2 ;  /* 0x000000072c2c7c11 */ /* 0x000fca000f8e10ff */
[----:B------:R0:W1:Y:S02]  /*50a0*/  LDS R187, [R44+0x12b8] ;  /* 0x0012b8002cbb7984 */ /* 0x0000640000000800 */
.L_x_9361:
[----:B------:R-:W-:Y:S05]  /*50b0*/  BSYNC B0 ;  /* 0x0000000000007941 */ /* 0x000fea0003800000 */
.L_x_9360:
[----:B-1----:R-:W-:Y:S01]  /*50c0*/  FMUL.FTZ R47, R158, R187 ;  /* 0x000000bb9e2f7220 */ /* 0x002fe20000410000 */
        /* <DEDUP_REMOVED lines=10> */
[----:B0-----:R-:W-:Y:S01]  /*5170*/  SHFL.UP PT, R44, R189, 0x1, RZ ;  /* 0x04200000bd2c7989 */ /* 0x001fe200000e00ff */
        /* <DEDUP_REMOVED lines=17> */
[----:B------:R-:W1:Y:S01]  /*5290*/  SHFL.DOWN PT, R47, R162, 0x1, 0x1f ;  /* 0x08201f00a22f7f89 */ /* 0x000e6200000e0000 */
[----:B------:R-:W-:-:S02]  /*52a0*/  IMAD R197, R33, UR14, R166 ;  /* 0x0000000e21c57c24 */ /* 0x000fc4000f8e02a6 */
[----:B------:R-:W-:Y:S01]  /*52b0*/  FMUL.FTZ R177, R140, R177 ;  /* 0x000000b18cb17220 */ /* 0x000fe20000410000 */
[----:B------:R-:W-:Y:S01]  /*52c0*/  IMAD R199, R35, UR14, R168 ;  /* 0x0000000e23c77c24 */ /* 0x000fe2000f8e02a8 */
[----:B------:R-:W2:Y:S01]  /*52d0*/  SHFL.DOWN PT, R46, R191, 0x1, 0x1f ;  /* 0x08201f00bf2e7f89 */ /* 0x000ea200000e0000 */
[----:B------:R-:W-:Y:S01]  /*52e0*/  @!P1 LEA R48, R111, UR7, 0x3 ;  /* 0x000000076f309c11 */ /* 0x000fe2000f8e18ff */
[----:B------:R-:W-:Y:S01]  /*52f0*/  BSSY B0, `(.L_x_9362) ;  /* 0x00000cd000007945 */ /* 0x000fe20003800000 */
        /* <DEDUP_REMOVED lines=23> */
[----:B------:R-:W-:Y:S01]  /*5470*/  ISETP.GE.U32.AND P4, PT, R156, 0x1c, PT ;  /* 0x0000001c9c00780c */ /* 0x000fe20003f86070 */
[----:B------:R-:W-:-:S06]  /*5480*/  IMAD.MOV.U32 R44, RZ, RZ, 0x3f800000 ;  /* 0x3f800000ff2c7424 */ /* 0x000fcc00078e00ff */
[----:B------:R0:W-:Y:S01]  /*5490*/  @!P1 LDS.64 R44, [R48+0x1b38] ;  /* 0x001b3800302c9984 */ /* 0x0001e20000000a00 */
[----:B------:R-:W-:-:S05]  /*54a0*/  ISETP.GE.AND P1, PT, R96, 0x10, PT ;  /* 0x000000106000780c */ /* 0x000fca0003f26270 */
[C---:B-1----:R-:W-:Y:S01]  /*54b0*/  @!P4 FFMA.FTZ R162, R191.reuse, R47, R162 ;  /* 0x0000002fbfa2c223 */ /* 0x042fe200000100a2 */
[----:B--2---:R-:W-:Y:S01]  /*54c0*/  @!P4 FMUL.FTZ R191, R191, R46 ;  /* 0x0000002ebfbfc220 */ /* 0x004fe20000410000 */
[----:B------:R-:W1:Y:S01]  /*54d0*/  SHFL.UP PT, R47, R160, 0x8, RZ ;  /* 0x05000000a02f7989 */ /* 0x000e6200000e00ff */
[----:B------:R-:W-:Y:S02]  /*54e0*/  ISETP.GE.AND P4, PT, R96, 0x8, PT ;  /* 0x000000086000780c */ /* 0x000fe40003f86270 */
[----:B0-----:R-:W-:Y:S01]  /*54f0*/  MOV R48, R98 ;  /* 0x0000006200307202 */ /* 0x001fe20000000f00 */
[----:B------:R-:W0:Y:S04]  /*5500*/  SHFL.UP PT, R46, R189, 0x8, RZ ;  /* 0x05000000bd2e7989 */ /* 0x000e2800000e00ff */
[----:B------:R-:W2:Y:S04]  /*5510*/  SHFL.DOWN PT, R49, R162, 0x8, 0x1f ;  /* 0x09001f00a2317f89 */ /* 0x000ea800000e0000 */
[----:B------:R-:W3:Y:S02]  /*5520*/  SHFL.DOWN PT, R164, R191, 0x8, 0x1f ;  /* 0x09001f00bfa47f89 */ /* 0x000ee400000e0000 */
[C---:B-1----:R-:W-:Y:S01]  /*5530*/  @P4 FFMA.FTZ R160, R189.reuse, R47, R160 ;  /* 0x0000002fbda04223 */ /* 0x042fe200000100a0 */
[----:B0-----:R-:W-:-:S04]  /*5540*/  @P4 FMUL.FTZ R189, R189, R46 ;  /* 0x0000002ebdbd4220 */ /* 0x001fc80000410000 */
[----:B------:R-:W0:Y:S01]  /*5550*/  SHFL.UP PT, R47, R160, 0x10, RZ ;  /* 0x06000000a02f7989 */ /* 0x000e2200000e00ff */
[----:B------:R-:W-:Y:S01]  /*5560*/  ISETP.GE.U32.AND P4, PT, R156, 0x10, PT ;  /* 0x000000109c00780c */ /* 0x000fe20003f86070 */
[C---:B--2---:R-:W-:Y:S02]  /*5570*/  @!P5 FFMA.FTZ R162, R191.reuse, R49, R162 ;  /* 0x00000031bfa2d223 */ /* 0x044fe400000100a2 */
[----:B------:R-:W1:Y:S01]  /*5580*/  SHFL.UP PT, R46, R189, 0x10, RZ ;  /* 0x06000000bd2e7989 */ /* 0x000e6200000e00ff */
[----:B---3--:R-:W-:-:S03]  /*5590*/  @!P5 FMUL.FTZ R191, R191, R164 ;  /* 0x000000a4bfbfd220 */ /* 0x008fc60000410000 */
[----:B------:R-:W2:Y:S04]  /*55a0*/  SHFL.DOWN PT, R49, R162, 0x10, 0x1f ;  /* 0x0a001f00a2317f89 */ /* 0x000ea800000e0000 */
[----:B------:R-:W3:Y:S04]  /*55b0*/  SHFL.DOWN PT, R164, R191, 0x10, 0x1f ;  /* 0x0a001f00bfa47f89 */ /* 0x000ee800000e0000 */
[----:B------:R-:W-:Y:S01]  /*55c0*/  SHFL.IDX PT, R193, R45, RZ, 0x1f ;  /* 0x00001fff2dc17589 */ /* 0x000fe200000e0000 */
[C---:B0-----:R-:W-:Y:S01]  /*55d0*/  @P1 FFMA.FTZ R160, R189.reuse, R47, R160 ;  /* 0x0000002fbda01223 */ /* 0x041fe200000100a0 */
[----:B-1----:R-:W-:-:S05]  /*55e0*/  @P1 FMUL.FTZ R189, R189, R46 ;  /* 0x0000002ebdbd1220 */ /* 0x002fca0000410000 */
[----:B------:R-:W-:Y:S01]  /*55f0*/  SHFL.UP PT, R160, R160, 0x1, RZ ;  /* 0x04200000a0a07989 */ /* 0x000fe200000e00ff */
[C---:B--2---:R-:W-:Y:S01]  /*5600*/  @!P4 FFMA.FTZ R162, R191.reuse, R49, R162 ;  /* 0x00000031bfa2c223 */ /* 0x044fe200000100a2 */
[----:B------:R-:W-:Y:S02]  /*5610*/  HFMA2.MMA R49, -RZ, RZ, 0, 0 ;  /* 0x00000000ff317435 */ /* 0x000fe400000001ff */
[----:B------:R-:W0:Y:S01]  /*5620*/  SHFL.UP PT, R189, R189, 0x1, RZ ;  /* 0x04200000bdbd7989 */ /* 0x000e2200000e00ff */
[----:B---3--:R-:W-:-:S03]  /*5630*/  @!P4 FMUL.FTZ R191, R191, R164 ;  /* 0x000000a4bfbfc220 */ /* 0x008fc60000410000 */
[----:B------:R-:W-:Y:S04]  /*5640*/  SHFL.DOWN PT, R195, R162, 0x1, 0x1f ;  /* 0x08201f00a2c37f89 */ /* 0x000fe800000e0000 */
[----:B------:R-:W1:Y:S01]  /*5650*/  SHFL.DOWN PT, R164, R191, 0x1, 0x1f ;  /* 0x08201f00bfa47f89 */ /* 0x000e6200000e0000 */
[----:B------:R-:W-:-:S03]  /*5660*/  IMAD.WIDE.U32 R46, R32, UR14, R48 ;  /* 0x0000000e202e7c25 */ /* 0x000fc6000f8e0030 */
[----:B------:R-:W-:Y:S01]  /*5670*/  SHFL.IDX PT, R162, R162, RZ, 0x1f ;  /* 0x00001fffa2a27589 */ /* 0x000fe200000e0000 */
[----:B------:R-:W-:Y:S01]  /*5680*/  IMAD.WIDE.U32 R48, R34, UR14, R48 ;  /* 0x0000000e22307c25 */ /* 0x000fe2000f8e0030 */
[----:B------:R-:W-:Y:S02]  /*5690*/  IADD3 R47, R47, R197, RZ ;  /* 0x000000c52f2f7210 */ /* 0x000fe40007ffe0ff */
[----:B------:R-:W2:Y:S02]  /*56a0*/  SHFL.IDX PT, R191, R191, RZ, 0x1f ;  /* 0x00001fffbfbf7589 */ /* 0x000ea400000e0000 */
[----:B------:R-:W-:Y:S01]  /*56b0*/  IADD3 R49, R49, R199, RZ ;  /* 0x000000c731317210 */ /* 0x000fe20007ffe0ff */
[----:B------:R-:W-:-:S04]  /*56c0*/  IMAD.WIDE.U32 R46, R102, UR22, R46 ;  /* 0x00000016662e7c25 */ /* 0x000fc8000f8e002e */
[----:B0-----:R-:W-:Y:S01]  /*56d0*/  @P2 FFMA.FTZ R51, R189, R51, R160 ;  /* 0x00000033bd332223 */ /* 0x001fe200000100a0 */
[----:B------:R-:W-:-:S03]  /*56e0*/  SHF.R.S32.HI R160, RZ, 0x1f, R102 ;  /* 0x0000001fffa07819 */ /* 0x000fc60000011466 */
[----:B------:R-:W-:Y:S01]  /*56f0*/  FFMA.FTZ R170, R50, R51, R175 ;  /* 0x0000003332aa7223 */ /* 0x000fe200000100af */
[----:B------:R-:W-:Y:S01]  /*5700*/  IMAD.WIDE.U32 R50, R102, UR24, R48 ;  /* 0x0000001866327c25 */ /* 0x000fe2000f8e0030 */
[----:B------:R-:W-:-:S03]  /*5710*/  IADD3 R48, P1, R6, R46, RZ ;  /* 0x0000002e06307210 */ /* 0x000fc60007f3e0ff */
[----:B-1----:R-:W-:Y:S01]  /*5720*/  @P3 FFMA.FTZ R193, R164, R193, R195 ;  /* 0x000000c1a4c13223 */ /* 0x002fe200000100c3 */
[----:B------:R-:W-:Y:S02]  /*5730*/  IMAD R189, R160, UR22, RZ ;  /* 0x00000016a0bd7c24 */ /* 0x000fe4000f8e02ff */
[----:B------:R-:W-:Y:S01]  /*5740*/  FFMA.FTZ R174, R0, R170, R153 ;  /* 0x000000aa00ae7223 */ /* 0x000fe20000010099 */
[----:B------:R-:W-:Y:S01]  /*5750*/  IMAD R195, R160, UR24, RZ ;  /* 0x00000018a0c37c24 */ /* 0x000fe2000f8e02ff */
[----:B------:R-:W-:Y:S01]  /*5760*/  IADD3 R46, P2, R6, R50, RZ ;  /* 0x00000032062e7210 */ /* 0x000fe20007f5e0ff */
[----:B------:R-:W-:Y:S02]  /*5770*/  IMAD R189, R102, UR23, R189 ;  /* 0x0000001766bd7c24 */ /* 0x000fe4000f8e02bd */
[----:B------:R-:W-:Y:S01]  /*5780*/  FFMA.FTZ R174, R146, R174, R173 ;  /* 0x000000ae92ae7223 */ /* 0x000fe200000100ad */
[----:B------:R-:W-:Y:S02]  /*5790*/  IMAD R195, R102, UR25, R195 ;  /* 0x0000001966c37c24 */ /* 0x000fe4000f8e02c3 */
[----:B------:R-:W-:Y:S01]  /*57a0*/  FFMA.FTZ R153, R193, R187, R154 ;  /* 0x000000bbc1997223 */ /* 0x000fe2000001009a */
[----:B--2---:R-:W-:Y:S01]  /*57b0*/  FFMA.FTZ R45, R191, R45, R162 ;  /* 0x0000002dbf2d7223 */ /* 0x004fe200000100a2 */
[----:B------:R-:W-:Y:S01]  /*57c0*/  IADD3.X R49, R7, R47, R189, P1, !PT ;  /* 0x0000002f07317210 */ /* 0x000fe20000ffe4bd */
[----:B------:R-:W-:Y:S01]  /*57d0*/  FMUL.FTZ R44, R191, R44 ;  /* 0x0000002cbf2c7220 */ /* 0x000fe20000410000 */
[----:B------:R-:W-:Y:S01]  /*57e0*/  IADD3.X R47, R7, R51, R195, P2, !PT ;  /* 0x00000033072f7210 */ /* 0x000fe200017fe4c3 */
[----:B------:R-:W-:Y:S01]  /*57f0*/  FFMA.FTZ R51, R148, R174, R179 ;  /* 0x000000ae94337223 */ /* 0x000fe200000100b3 */
[----:B------:R-:W-:Y:S01]  /*5800*/  FFMA.FTZ R155, R158, R153, R155 ;  /* 0x000000999e9b7223 */ /* 0x000fe2000001009b */
[----:B------:R-:W-:Y:S01]  /*5810*/  SHF.L.U32 R154, R98, 0x3, RZ ;  /* 0x00000003629a7819 */ /* 0x000fe200000006ff */
[----:B------:R-:W-:Y:S01]  /*5820*/  FMUL.FTZ R162, R153, R54 ;  /* 0x0000003699a27220 */ /* 0x000fe20000410000 */
[----:B------:R-:W-:Y:S01]  /*5830*/  FFMA.FTZ R50, R152, R51, R157 ;  /* 0x0000003398327223 */ /* 0x000fe2000001009d */
[----:B------:R-:W-:Y:S01]  /*5840*/  FFMA.FTZ R157, R52, R155, R159 ;  /* 0x0000009b349d7223 */ /* 0x000fe2000001009f */
[----:B------:R-:W-:Y:S01]  /*5850*/  LEA.HI.SX32 R154, R154, R154, 0x1b ;  /* 0x0000009a9a9a7211 */ /* 0x000fe200078fdaff */
[----:B------:R-:W-:Y:S01]  /*5860*/  FMUL.FTZ R166, R155, R55 ;  /* 0x000000379ba67220 */ /* 0x000fe20000410000 */
[C---:B------:R-:W-:Y:S01]  /*5870*/  FFMA.FTZ R195, R150.reuse, R50, R181 ;  /* 0x0000003296c37223 */ /* 0x040fe200000100b5 */
[----:B------:R-:W-:Y:S01]  /*5880*/  FFMA.FTZ R161, R150, R157, R161 ;  /* 0x0000009d96a17223 */ /* 0x000fe200000100a1 */
[----:B------:R-:W-:Y:S01]  /*5890*/  @!P6 LEA R150, R111, UR7, 0x3 ;  /* 0x000000076f96ec11 */ /* 0x000fe2000f8e18ff */
[----:B------:R-:W-:Y:S01]  /*58a0*/  FMUL.FTZ R164, R157, R56 ;  /* 0x000000389da47220 */ /* 0x000fe20000410000 */
[----:B------:R-:W-:Y:S01]  /*58b0*/  LEA R50, R154, UR7, 0x2 ;  /* 0x000000079a327c11 */ /* 0x000fe2000f8e10ff */
[----:B------:R-:W-:Y:S01]  /*58c0*/  FFMA.FTZ R159, R152, R161, R163 ;  /* 0x000000a1989f7223 */ /* 0x000fe200000100a3 */
[----:B------:R-:W-:Y:S01]  /*58d0*/  FMUL.FTZ R191, R63, R162 ;  /* 0x000000a23fbf7220 */ /* 0x000fe20000410000 */
[----:B------:R0:W-:Y:S01]  /*58e0*/  @!P6 STS.64 [R150+0x1b38], R44 ;  /* 0x001b382c9600e388 */ /* 0x0001e20000000a00 */
[----:B------:R-:W-:Y:S01]  /*58f0*/  FMUL.FTZ R187, R65, R164 ;  /* 0x000000a441bb7220 */ /* 0x000fe20000410000 */
[----:B------:R-:W-:Y:S01]  /*5900*/  FFMA.FTZ R163, R148, R159, R183 ;  /* 0x0000009f94a37223 */ /* 0x000fe200000100b7 */
[----:B------:R-:W-:Y:S01]  /*5910*/  FMUL.FTZ R183, R134, R167 ;  /* 0x000000a786b77220 */ /* 0x000fe20000410000 */
[----:B------:R-:W-:Y:S01]  /*5920*/  FADD.FTZ R148, -R173, R174 ;  /* 0x000000aead947221 */ /* 0x000fe20000010100 */
[----:B------:R-:W-:Y:S01]  /*5930*/  FMUL.FTZ R160, R159, R58 ;  /* 0x0000003a9fa07220 */ /* 0x000fe20000410000 */
[----:B------:R-:W-:Y:S01]  /*5940*/  FFMA.FTZ R165, R146, R163, R165 ;  /* 0x000000a392a57223 */ /* 0x000fe200000100a5 */
[----:B------:R-:W-:Y:S01]  /*5950*/  FFMA.FTZ R176, R0, R170, R183 ;  /* 0x000000aa00b07223 */ /* 0x000fe200000100b7 */
[----:B------:R1:W-:Y:S01]  /*5960*/  STS [R50+0x854], R187 ;  /* 0x000854bb32007388 */ /* 0x0003e20000000800 */
[----:B------:R-:W-:Y:S01]  /*5970*/  FMUL.FTZ R189, R62, R166 ;  /* 0x000000a63ebd7220 */ /* 0x000fe20000410000 */
[----:B------:R-:W-:Y:S01]  /*5980*/  FFMA.FTZ R167, R0, R165, R185 ;  /* 0x000000a500a77223 */ /* 0x000fe200000100b9 */
[----:B------:R-:W-:Y:S01]  /*5990*/  FADD.FTZ R0, -R175, R170 ;  /* 0x000000aaaf007221 */ /* 0x000fe20000010100 */
[----:B------:R-:W-:Y:S01]  /*59a0*/  FADD.FTZ R146, -R183, R176 ;  /* 0x000000b0b7927221 */ /* 0x000fe20000010100 */
[----:B------:R-:W-:Y:S01]  /*59b0*/  FMUL.FTZ R154, R165, R60 ;  /* 0x0000003ca59a7220 */ /* 0x000fe20000410000 */
[----:B0-----:R-:W-:Y:S01]  /*59c0*/  FMUL.FTZ R45, R167, R61 ;  /* 0x0000003da72d7220 */ /* 0x001fe20000410000 */
[----:B------:R-:W-:Y:S01]  /*59d0*/  FMUL.FTZ R175, R163, R59 ;  /* 0x0000003ba3af7220 */ /* 0x000fe20000410000 */
[----:B------:R-:W-:Y:S01]  /*59e0*/  FADD.FTZ R150, -R179, R51 ;  /* 0x00000033b3967221 */ /* 0x000fe20000010100 */
[----:B------:R-:W-:Y:S01]  /*59f0*/  FMUL.FTZ R185, R161, R57 ;  /* 0x00000039a1b97220 */ /* 0x000fe20000410000 */
[-C--:B------:R-:W-:Y:S01]  /*5a00*/  FFMA.FTZ R173, R0, R45.reuse, RZ ;  /* 0x0000002d00ad7223 */ /* 0x080fe200000100ff */
[----:B------:R-:W-:Y:S01]  /*5a10*/  FMUL.FTZ R183, R67, R160 ;  /* 0x000000a043b77220 */ /* 0x000fe20000410000 */
[----:B------:R-:W-:Y:S01]  /*5a20*/  FMUL.FTZ R45, R68, R45 ;  /* 0x0000002d442d7220 */ /* 0x000fe20000410000 */
[----:B-1----:R-:W-:Y:S01]  /*5a30*/  FMUL.FTZ R187, R64, R185 ;  /* 0x000000b940bb7220 */ /* 0x002fe20000410000 */
[----:B------:R-:W-:Y:S01]  /*5a40*/  FFMA.FTZ R173, R146, R154, R173 ;  /* 0x0000009a92ad7223 */ /* 0x000fe200000100ad */
[----:B------:R-:W-:Y:S01]  /*5a50*/  FFMA.FTZ R44, R152, R51, R177 ;  /* 0x00000033982c7223 */ /* 0x000fe200000100b1 */
[----:B------:R-:W-:Y:S01]  /*5a60*/  STS [R50+0x85c], R191 ;  /* 0x00085cbf32007388 */ /* 0x000fe20000000800 */
[----:B------:R-:W-:Y:S01]  /*5a70*/  FFMA.FTZ R52, R52, R195, R171 ;  /* 0x000000c334347223 */ /* 0x000fe200000100ab */
[-C--:B------:R-:W-:Y:S01]  /*5a80*/  FFMA.FTZ R173, R148, R175.reuse, R173 ;  /* 0x000000af94ad7223 */ /* 0x080fe200000100ad */
[----:B------:R-:W-:Y:S01]  /*5a90*/  FMUL.FTZ R175, R66, R175 ;  /* 0x000000af42af7220 */ /* 0x000fe20000410000 */
[----:B------:R-:W-:Y:S01]  /*5aa0*/  STS [R50+0x858], R189 ;  /* 0x000858bd32007388 */ /* 0x000fe20000000800 */
[----:B------:R-:W-:Y:S01]  /*5ab0*/  FADD.FTZ R152, -R177, R44 ;  /* 0x0000002cb1987221 */ /* 0x000fe20000010100 */
[----:B------:R-:W-:Y:S01]  /*5ac0*/  FFMA.FTZ R179, R150, R160, R173 ;  /* 0x000000a096b37223 */ /* 0x000fe200000100ad */
[----:B------:R-:W-:Y:S01]  /*5ad0*/  FMUL.FTZ R173, R69, R154 ;  /* 0x0000009a45ad7220 */ /* 0x000fe20000410000 */
[----:B------:R0:W-:Y:S01]  /*5ae0*/  STS [R50+0x850], R187 ;  /* 0x000850bb32007388 */ /* 0x0001e20000000800 */
[----:B------:R-:W-:Y:S01]  /*5af0*/  FADD.FTZ R154, -R181, R195 ;  /* 0x000000c3b59a7221 */ /* 0x000fe20000010100 */
[----:B------:R-:W-:Y:S01]  /*5b00*/  FFMA.FTZ R179, R152, R185, R179 ;  /* 0x000000b998b37223 */ /* 0x000fe200000100b3 */
[C---:B------:R-:W-:Y:S01]  /*5b10*/  VIADD R181, R98.reuse, 0x60 ;  /* 0x0000006062b57836 */ /* 0x040fe20000000000 */
[----:B------:R1:W-:Y:S01]  /*5b20*/  STS [R50+0x84c], R183 ;  /* 0x00084cb732007388 */ /* 0x0003e20000000800 */
[----:B------:R-:W-:Y:S01]  /*5b30*/  IADD3 R177, R98, 0x20, RZ ;  /* 0x0000002062b17810 */ /* 0x000fe20007ffe0ff */
[----:B------:R-:W-:Y:S01]  /*5b40*/  FFMA.FTZ R178, R154, R164, R179 ;  /* 0x000000a49ab27223 */ /* 0x000fe200000100b3 */
[C---:B------:R-:W-:Y:S01]  /*5b50*/  IADD3 R179, R98.reuse, 0x40, RZ ;  /* 0x0000004062b37810 */ /* 0x040fe20007ffe0ff */
[----:B------:R2:W-:Y:S01]  /*5b60*/  STS [R50+0x848], R175 ;  /* 0x000848af32007388 */ /* 0x0005e20000000800 */
[----:B------:R-:W-:Y:S01]  /*5b70*/  IADD3 R185, R98, 0xa0, RZ ;  /* 0x000000a062b97810 */ /* 0x000fe20007ffe0ff */
[----:B------:R-:W-:Y:S01]  /*5b80*/  FFMA.FTZ R158, R158, R52, R169 ;  /* 0x000000349e9e7223 */ /* 0x000fe200000100a9 */
[C---:B0-----:R-:W-:Y:S01]  /*5b90*/  IADD3 R187, R98.reuse, 0xc0, RZ ;  /* 0x000000c062bb7810 */ /* 0x041fe20007ffe0ff */
[----:B------:R-:W-:Y:S01]  /*5ba0*/  STS [R50+0x844], R173 ;  /* 0x000844ad32007388 */ /* 0x000fe20000000800 */
[C---:B------:R-:W-:Y:S01]  /*5bb0*/  IADD3 R189, R98.reuse, 0xe0, RZ ;  /* 0x000000e062bd7810 */ /* 0x040fe20007ffe0ff */
[----:B------:R-:W-:Y:S01]  /*5bc0*/  FMUL.FTZ R191, R149, R174 ;  /* 0x000000ae95bf7220 */ /* 0x000fe20000410000 */
[----:B-1----:R-:W-:Y:S01]  /*5bd0*/  IADD3 R183, R98, 0x80, RZ ;  /* 0x0000008062b77810 */ /* 0x002fe20007ffe0ff */
[----:B------:R0:W-:Y:S01]  /*5be0*/  STS [R50+0x840], R45 ;  /* 0x0008402d32007388 */ /* 0x0001e20000000800 */
[-C--:B------:R-:W-:Y:S01]  /*5bf0*/  LEA.HI.SX32 R177, R177, R98.reuse, 0x1b ;  /* 0x00000062b1b17211 */ /* 0x080fe200078fdaff */
[----:B------:R-:W-:Y:S01]  /*5c00*/  FMUL.FTZ R51, R122, R51 ;  /* 0x000000337a337220 */ /* 0x000fe20000410000 */
[----:B--2---:R-:W-:Y:S01]  /*5c10*/  LEA.HI.SX32 R175, R98, R98, 0x1b ;  /* 0x0000006262af7211 */ /* 0x004fe200078fdaff */
[----:B------:R-:W-:Y:S01]  /*5c20*/  FMUL.FTZ R193, R147, R44 ;  /* 0x0000002c93c17220 */ /* 0x000fe20000410000 */
[-C--:B------:R-:W-:Y:S01]  /*5c30*/  LEA.HI.SX32 R179, R179, R98.reuse, 0x1b ;  /* 0x00000062b3b37211 */ /* 0x080fe200078fdaff */
[----:B------:R-:W-:Y:S01]  /*5c40*/  FMUL.FTZ R195, R120, R195 ;  /* 0x000000c378c37220 */ /* 0x000fe20000410000 */
[-C--:B------:R-:W-:Y:S01]  /*5c50*/  LEA.HI.SX32 R181, R181, R98.reuse, 0x1b ;  /* 0x00000062b5b57211 */ /* 0x080fe200078fdaff */
[----:B------:R-:W-:Y:S01]  /*5c60*/  FADD.FTZ R171, -R171, R52 ;  /* 0x00000034abab7221 */ /* 0x000fe20000010100 */
[----:B------:R-:W-:Y:S01]  /*5c70*/  LEA.HI.SX32 R172, R183, R98, 0x1b ;  /* 0x00000062b7ac7211 */ /* 0x000fe200078fdaff */
[----:B0-----:R-:W-:Y:S01]  /*5c80*/  FMUL.FTZ R45, R151, R170 ;  /* 0x000000aa972d7220 */ /* 0x001fe20000410000 */
[-C--:B------:R-:W-:Y:S01]  /*5c90*/  LEA.HI.SX32 R168, R185, R98.reuse, 0x1b ;  /* 0x00000062b9a87211 */ /* 0x080fe200078fdaff */
[----:B------:R-:W-:Y:S01]  /*5ca0*/  FADD.FTZ R169, -R169, R158 ;  /* 0x0000009ea9a97221 */ /* 0x000fe20000010100 */
[----:B------:R-:W-:-:S02]  /*5cb0*/  LEA.HI.SX32 R164, R187, R98, 0x1b ;  /* 0x00000062bba47211 */ /* 0x000fc400078fdaff */
[----:B------:R-:W-:Y:S01]  /*5cc0*/  LEA.HI.SX32 R160, R189, R98, 0x1b ;  /* 0x00000062bda07211 */ /* 0x000fe200078fdaff */
[----:B------:R-:W-:Y:S01]  /*5cd0*/  FMUL.FTZ R189, R124, R176 ;  /* 0x000000b07cbd7220 */ /* 0x000fe20000410000 */
[----:B------:R-:W-:Y:S02]  /*5ce0*/  IADD3 R170, -R6, R113, -R98 ;  /* 0x0000007106aa7210 */ /* 0x000fe40007ffe962 */
[----:B------:R-:W-:Y:S01]  /*5cf0*/  LEA R182, R177, UR7, 0x2 ;  /* 0x00000007b1b67c11 */ /* 0x000fe2000f8e10ff */
[----:B------:R-:W-:Y:S01]  /*5d00*/  BAR.SYNC.DEFER_BLOCKING 0x0 ;  /* 0x0000000000007b1d */ /* 0x000fe20000010000 */
[----:B------:R-:W-:Y:S02]  /*5d10*/  LEA R184, R179, UR7, 0x2 ;  /* 0x00000007b3b87c11 */ /* 0x000fe4000f8e10ff */
[----:B------:R-:W-:Y:S02]  /*5d20*/  LEA R186, R181, UR7, 0x2 ;  /* 0x00000007b5ba7c11 */ /* 0x000fe4000f8e10ff */
[----:B------:R-:W-:-:S02]  /*5d30*/  LEA R172, R172, UR7, 0x2 ;  /* 0x00000007acac7c11 */ /* 0x000fc4000f8e10ff */
        /* <DEDUP_REMOVED lines=39> */
[----:B-1----:R2:W-:Y:S02]  /*5fb0*/  REDG.E.ADD.F32.FTZ.RN.STRONG.GPU desc[UR10][R50.64], R189 ;  /* 0x000000bd320079a6 */ /* 0x0025e4000c10f38a */
.L_x_9363:
[----:B------:R-:W-:Y:S05]  /*5fc0*/  BSYNC B0 ;  /* 0x0000000000007941 */ /* 0x000fea0003800000 */
.L_x_9362:
[----:B-12---:R1:W2:Y:S01]  /*5fd0*/  LDS R51, [R182+0xce0] ;  /* 0x000ce000b6337984 */ /* 0x0062a20000000800 */
[----:B------:R-:W-:Y:S01]  /*5fe0*/  ISETP.GE.AND P2, PT, R170, 0x21, PT ;  /* 0x00000021aa00780c */ /* 0x000fe20003f46270 */
[----:B------:R-:W-:Y:S01]  /*5ff0*/  USHF.L.U64.HI UR8, UR5, 0x2, UR6 ;  /* 0x0000000205087899 */ /* 0x000fe20008010206 */
[----:B------:R-:W-:Y:S01]  /*6000*/  FFMA.FTZ R158, R171, R166, R178 ;  /* 0x000000a6ab9e7223 */ /* 0x000fe200000100b2 */
[----:B------:R-:W-:Y:S01]  /*6010*/  USHF.L.U32 UR9, UR5, 0x2, URZ ;  /* 0x0000000205097899 */ /* 0x000fe2000800063f */
[----:B------:R-:W-:Y:S01]  /*6020*/  FMUL.FTZ R45, R169, R162 ;  /* 0x000000a2a92d7220 */ /* 0x000fe20000410000 */
[----:B------:R-:W-:Y:S01]  /*6030*/  BSSY B0, `(.L_x_9364) ;  /* 0x000000e000007945 */ /* 0x000fe20003800000 */
[----:B------:R-:W-:Y:S01]  /*6040*/  IADD3 R48, P1, R42, -0x300, RZ ;  /* 0xfffffd002a307810 */ /* 0x000fe20007f3e0ff */
[----:B------:R-:W-:Y:S02]  /*6050*/  IMAD R44, R38, UR8, RZ ;  /* 0x00000008262c7c24 */ /* 0x000fe4000f8e02ff */
[----:B------:R-:W-:Y:S01]  /*6060*/  FADD.FTZ R158, R158, R45 ;  /* 0x0000002d9e9e7221 */ /* 0x000fe20000010000 */
[----:B------:R-:W-:-:S02]  /*6070*/  IMAD R46, R40, UR8, RZ ;  /* 0x00000008282e7c24 */ /* 0x000fc4000f8e02ff */
[----:B0-----:R-:W-:Y:S02]  /*6080*/  IMAD R183, R39, UR9, R44 ;  /* 0x0000000927b77c24 */ /* 0x001fe4000f8e022c */
[----:B------:R-:W-:Y:S01]  /*6090*/  IMAD R189, R41, UR9, R46 ;  /* 0x0000000929bd7c24 */ /* 0x000fe2000f8e022e */
[----:B-1----:R-:W-:Y:S06]  /*60a0*/  @!P2 BRA `(.L_x_9365) ;  /* 0x000000000018a947 */ /* 0x002fec0003800000 */
[----:B------:R-:W-:-:S04]  /*60b0*/  IMAD.WIDE.U32 R46, R38, UR9, R42 ;  /* 0x00000009262e7c25 */ /* 0x000fc8000f8e002a */
[----:B------:R-:W-:Y:S01]  /*60c0*/  IMAD.WIDE.U32 R44, R40, UR9, R16 ;  /* 0x00000009282c7c25 */ /* 0x000fe2000f8e0010 */
[----:B------:R-:W-:-:S03]  /*60d0*/  IADD3 R47, R47, R183, RZ ;  /* 0x000000b72f2f7210 */ /* 0x000fc60007ffe0ff */
[----:B------:R-:W-:Y:S02]  /*60e0*/  IMAD.IADD R45, R45, 0x1, R189 ;  /* 0x000000012d2d7824 */ /* 0x000fe400078e02bd */
[----:B------:R0:W-:Y:S04]  /*60f0*/  REDG.E.ADD.F32.FTZ.RN.STRONG.GPU desc[UR10][R46.64+-0x380], R185 ;  /* 0xfffc80b92e0079a6 */ /* 0x0001e8000c10f38a */
[----:B--2---:R0:W-:Y:S02]  /*6100*/  REDG.E.ADD.F32.FTZ.RN.STRONG.GPU desc[UR10][R44.64], R51 ;  /* 0x000000332c0079a6 */ /* 0x0041e4000c10f38a */
.L_x_9365:
[----:B------:R-:W-:Y:S05]  /*6110*/  BSYNC B0 ;  /* 0x0000000000007941 */ /* 0x000fea0003800000 */
.L_x_9364:
[----:B------:R1:W3:Y:S01]  /*6120*/  LDS R53, [R184+0xd60] ;  /* 0x000d6000b8357984 */ /* 0x0002e20000000800 */
[----:B------:R-:W-:Y:S01]  /*6130*/  ISETP.GE.AND P6, PT, R170, 0x41, PT ;  /* 0x00000041aa00780c */ /* 0x000fe20003fc6270 */
[----:B------:R-:W-:Y:S01]  /*6140*/  BSSY B0, `(.L_x_9366) ;  /* 0x0000012000007945 */ /* 0x000fe20003800000 */
[C---:B0-----:R-:W-:Y:S02]  /*6150*/  IADD3 R44, P2, R42.reuse, -0x280, RZ ;  /* 0xfffffd802a2c7810 */ /* 0x041fe40007f5e0ff */
[----:B------:R-:W-:Y:S02]  /*6160*/  IADD3 R46, P3, R42, -0x200, RZ ;  /* 0xfffffe002a2e7810 */ /* 0x000fe40007f7e0ff */
[C---:B------:R-:W-:Y:S02]  /*6170*/  IADD3.X R49, R43.reuse, -0x1, RZ, P1, !PT ;  /* 0xffffffff2b317810 */ /* 0x040fe40000ffe4ff */
[C---:B------:R-:W-:Y:S02]  /*6180*/  IADD3.X R45, R43.reuse, -0x1, RZ, P2, !PT ;  /* 0xffffffff2b2d7810 */ /* 0x040fe400017fe4ff */
[----:B------:R-:W-:-:S02]  /*6190*/  IADD3.X R47, R43, -0x1, RZ, P3, !PT ;  /* 0xffffffff2b2f7810 */ /* 0x000fc40001ffe4ff */
[C---:B------:R-:W-:Y:S02]  /*61a0*/  ISETP.GE.AND P5, PT, R170.reuse, 0x61, PT ;  /* 0x00000061aa00780c */ /* 0x040fe40003fa6270 */
[C---:B------:R-:W-:Y:S02]  /*61b0*/  ISETP.GE.AND P1, PT, R170.reuse, 0x81, PT ;  /* 0x00000081aa00780c */ /* 0x040fe40003f26270 */
[C---:B------:R-:W-:Y:S02]  /*61c0*/  ISETP.GE.AND P2, PT, R170.reuse, 0xa1, PT ;  /* 0x000000a1aa00780c */ /* 0x040fe40003f46270 */
[C---:B------:R-:W-:Y:S02]  /*61d0*/  ISETP.GE.AND P3, PT, R170.reuse, 0xc1, PT ;  /* 0x000000c1aa00780c */ /* 0x040fe40003f66270 */
[----:B------:R-:W-:Y:S01]  /*61e0*/  ISETP.GE.AND P4, PT, R170, 0xe1, PT ;  /* 0x000000e1aa00780c */ /* 0x000fe20003f86270 */
[----:B-1----:R-:W-:-:S12]  /*61f0*/  @!P6 BRA `(.L_x_9367) ;  /* 0x000000000018e947 */ /* 0x002fd80003800000 */
[----:B--2---:R-:W-:-:S04]  /*6200*/  IMAD.WIDE.U32 R50, R38, UR9, R48 ;  /* 0x0000000926327c25 */ /* 0x004fc8000f8e0030 */
[----:B------:R-:W-:Y:S01]  /*6210*/  IMAD.WIDE.U32 R48, R40, UR9, R18 ;  /* 0x0000000928307c25 */ /* 0x000fe2000f8e0012 */
[----:B------:R-:W-:-:S04]  /*6220*/  IADD3 R51, R183, R51, RZ ;  /* 0x00000033b7337210 */ /* 0x000fc80007ffe0ff */
[----:B------:R-:W-:Y:S01]  /*6230*/  IADD3 R49, R189, R49, RZ ;  /* 0x00000031bd317210 */ /* 0x000fe20007ffe0ff */
[----:B------:R0:W-:Y:S04]  /*6240*/  REDG.E.ADD.F32.FTZ.RN.STRONG.GPU desc[UR10][R50.64], R187 ;  /* 0x000000bb320079a6 */ /* 0x0001e8000c10f38a */
[----:B---3--:R0:W-:Y:S02]  /*6250*/  REDG.E.ADD.F32.FTZ.RN.STRONG.GPU desc[UR10][R48.64], R53 ;  /* 0x00000035300079a6 */ /* 0x0081e4000c10f38a */
.L_x_9367:
[----:B------:R-:W-:Y:S05]  /*6260*/  BSYNC B0 ;  /* 0x0000000000007941 */ /* 0x000fea0003800000 */
.L_x_9366:
[----:B0-----:R0:W1:Y:S01]  /*6270*/  LDS R49, [R186+0xde0] ;  /* 0x000de000ba317984 */ /* 0x0010620000000800 */
[----:B------:R-:W-:Y:S01]  /*6280*/  BSSY B0, `(.L_x_9368) ;  /* 0x0000009000007945 */ /* 0x000fe20003800000 */
[----:B------:R-:W-:-:S03]  /*6290*/  IADD3 R48, P6, R42, -0x180, RZ ;  /* 0xfffffe802a307810 */ /* 0x000fc60007fde0ff */
[----:B------:R-:W-:Y:S10]  /*62a0*/  @!P5 BRA `(.L_x_9369) ;  /* 0x000000000018d947 */ /* 0x000ff40003800000 */
[----:B--2---:R-:W-:-:S04]  /*62b0*/  IMAD.WIDE.U32 R50, R38, UR9, R44 ;  /* 0x0000000926327c25 */ /* 0x004fc8000f8e002c */
[----:B------:R-:W-:Y:S01]  /*62c0*/  IMAD.WIDE.U32 R44, R40, UR9, R20 ;  /* 0x00000009282c7c25 */ /* 0x000fe2000f8e0014 */
[----:B------:R-:W-:-:S04]  /*62d0*/  IADD3 R51, R183, R51, RZ ;  /* 0x00000033b7337210 */ /* 0x000fc80007ffe0ff */
[----:B------:R-:W-:Y:S01]  /*62e0*/  IADD3 R45, R189, R45, RZ ;  /* 0x0000002dbd2d7210 */ /* 0x000fe20007ffe0ff */
[----:B------:R4:W-:Y:S04]  /*62f0*/  REDG.E.ADD.F32.FTZ.RN.STRONG.GPU desc[UR10][R50.64], R181 ;  /* 0x000000b5320079a6 */ /* 0x0009e8000c10f38a */
[----:B-1----:R4:W-:Y:S02]  /*6300*/  REDG.E.ADD.F32.FTZ.RN.STRONG.GPU desc[UR10][R44.64], R49 ;  /* 0x000000312c0079a6 */ /* 0x0029e4000c10f38a */
.L_x_9369:
[----:B------:R-:W-:Y:S05]  /*6310*/  BSYNC B0 ;  /* 0x0000000000007941 */ /* 0x000fea0003800000 */
.L_x_9368:
[----:B----4-:R4:W0:Y:S01]  /*6320*/  LDS R45, [R172+0xe60] ;  /* 0x000e6000ac2d7984 */ /* 0x0108220000000800 */
[----:B------:R-:W-:Y:S01]  /*6330*/  BSSY B0, `(.L_x_9370) ;  /* 0x000000b000007945 */ /* 0x000fe20003800000 */
[----:B-1----:R-:W-:Y:S02]  /*6340*/  IADD3.X R49, R43, -0x1, RZ, P6, !PT ;  /* 0xffffffff2b317810 */ /* 0x002fe400037fe4ff */
[C---:B------:R-:W-:Y:S02]  /*6350*/  IADD3 R50, P5, R42.reuse, -0x100, RZ ;  /* 0xffffff002a327810 */ /* 0x040fe40007fbe0ff */
[----:B------:R-:W-:Y:S01]  /*6360*/  IADD3 R44, P6, R42, -0x80, RZ ;  /* 0xffffff802a2c7810 */ /* 0x000fe20007fde0ff */
[----:B------:R-:W-:-:S12]  /*6370*/  @!P1 BRA `(.L_x_9371) ;  /* 0x0000000000189947 */ /* 0x000fd80003800000 */
[----:B---3--:R-:W-:-:S04]  /*6380*/  IMAD.WIDE.U32 R52, R38, UR9, R46 ;  /* 0x0000000926347c25 */ /* 0x008fc8000f8e002e */
[----:B------:R-:W-:Y:S01]  /*6390*/  IMAD.WIDE.U32 R46, R40, UR9, R22 ;  /* 0x00000009282e7c25 */ /* 0x000fe2000f8e0016 */
[----:B------:R-:W-:-:S04]  /*63a0*/  IADD3 R53, R183, R53, RZ ;  /* 0x00000035b7357210 */ /* 0x000fc80007ffe0ff */
[----:B------:R-:W-:Y:S01]  /*63b0*/  IADD3 R47, R189, R47, RZ ;  /* 0x0000002fbd2f7210 */ /* 0x000fe20007ffe0ff */
[----:B------:R1:W-:Y:S04]  /*63c0*/  REDG.E.ADD.F32.FTZ.RN.STRONG.GPU desc[UR10][R52.64], R179 ;  /* 0x000000b3340079a6 */ /* 0x0003e8000c10f38a */
[----:B0-----:R1:W-:Y:S02]  /*63d0*/  REDG.E.ADD.F32.FTZ.RN.STRONG.GPU desc[UR10][R46.64], R45 ;  /* 0x0000002d2e0079a6 */ /* 0x0013e4000c10f38a */
.L_x_9371:
[----:B------:R-:W-:Y:S05]  /*63e0*/  BSYNC B0 ;  /* 0x0000000000007941 */ /* 0x000fea0003800000 */
.L_x_9370:
[----:B-1-3--:R1:W3:Y:S01]  /*63f0*/  LDS R53, [R168+0xee0] ;  /* 0x000ee000a8357984 */ /* 0x00a2e20000000800 */
[----:B------:R-:W-:Y:S01]  /*6400*/  BSSY B0, `(.L_x_9372) ;  /* 0x0000009000007945 */ /* 0x000fe20003800000 */
[----:B--2---:R-:W-:-:S03]  /*6410*/  IADD3.X R51, R43, -0x1, RZ, P5, !PT ;  /* 0xffffffff2b337810 */ /* 0x004fc60002ffe4ff */
[----:B------:R-:W-:Y:S05]  /*6420*/  @!P2 BRA `(.L_x_9373) ;  /* 0x000000000018a947 */ /* 0x000fea0003800000 */
[----:B------:R-:W-:-:S04]  /*6430*/  IMAD.WIDE.U32 R48, R38, UR9, R48 ;  /* 0x0000000926307c25 */ /* 0x000fc8000f8e0030 */
[----:B------:R-:W-:Y:S01]  /*6440*/  IMAD.WIDE.U32 R46, R40, UR9, R24 ;  /* 0x00000009282e7c25 */ /* 0x000fe2000f8e0018 */
[----:B------:R-:W-:-:S03]  /*6450*/  IADD3 R49, R183, R49, RZ ;  /* 0x00000031b7317210 */ /* 0x000fc60007ffe0ff */
[----:B------:R-:W-:Y:S02]  /*6460*/  IMAD.IADD R47, R189, 0x1, R47 ;  /* 0x00000001bd2f7824 */ /* 0x000fe400078e022f */
[----:B------:R2:W-:Y:S04]  /*6470*/  REDG.E.ADD.F32.FTZ.RN.STRONG.GPU desc[UR10][R48.64], R177 ;  /* 0x000000b1300079a6 */ /* 0x0005e8000c10f38a */
[----:B---3--:R2:W-:Y:S02]  /*6480*/  REDG.E.ADD.F32.FTZ.RN.STRONG.GPU desc[UR10][R46.64], R53 ;  /* 0x000000352e0079a6 */ /* 0x0085e4000c10f38a */
.L_x_9373:
[----:B------:R-:W-:Y:S05]  /*6490*/  BSYNC B0 ;  /* 0x0000000000007941 */ /* 0x000fea0003800000 */
.L_x_9372:
[----:B--23--:R2:W3:Y:S01]  /*64a0*/  LDS R53, [R164+0xf60] ;  /* 0x000f6000a4357984 */ /* 0x00c4e20000000800 */
        /* <DEDUP_REMOVED lines=8> */
.L_x_9375:
[----:B------:R-:W-:Y:S05]  /*6530*/  BSYNC B0 ;  /* 0x0000000000007941 */ /* 0x000fea0003800000 */
.L_x_9374:
[----:B0-----:R0:W0:Y:S01]  /*6540*/  LDS R49, [R160+0xfe0] ;  /* 0x000fe000a0317984 */ /* 0x0010220000000800 */
[----:B------:R-:W-:Y:S01]  /*6550*/  BSSY B0, `(.L_x_9376) ;  /* 0x0000009000007945 */ /* 0x000fe20003800000 */
[----:B------:R-:W-:-:S03]  /*6560*/  IADD3.X R45, R43, -0x1, RZ, P6, !PT ;  /* 0xffffffff2b2d7810 */ /* 0x000fc600037fe4ff */
[----:B------:R-:W-:Y:S05]  /*6570*/  @!P4 BRA `(.L_x_9377) ;  /* 0x000000000018c947 */ /* 0x000fea0003800000 */
[----:B---3--:R-:W-:-:S04]  /*6580*/  IMAD.WIDE.U32 R46, R38, UR9, R44 ;  /* 0x00000009262e7c25 */ /* 0x008fc8000f8e002c */
[----:B------:R-:W-:Y:S01]  /*6590*/  IMAD.WIDE.U32 R44, R40, UR9, R28 ;  /* 0x00000009282c7c25 */ /* 0x000fe2000f8e001c */
[----:B------:R-:W-:-:S04]  /*65a0*/  IADD3 R47, R183, R47, RZ ;  /* 0x0000002fb72f7210 */ /* 0x000fc80007ffe0ff */
[----:B------:R-:W-:Y:S01]  /*65b0*/  IADD3 R45, R189, R45, RZ ;  /* 0x0000002dbd2d7210 */ /* 0x000fe20007ffe0ff */
[----:B------:R3:W-:Y:S04]  /*65c0*/  REDG.E.ADD.F32.FTZ.RN.STRONG.GPU desc[UR10][R46.64], R173 ;  /* 0x000000ad2e0079a6 */ /* 0x0007e8000c10f38a */
[----:B0-----:R3:W-:Y:S02]  /*65d0*/  REDG.E.ADD.F32.FTZ.RN.STRONG.GPU desc[UR10][R44.64], R49 ;  /* 0x000000312c0079a6 */ /* 0x0017e4000c10f38a */
.L_x_9377:
[----:B------:R-:W-:Y:S05]  /*65e0*/  BSYNC B0 ;  /* 0x0000000000007941 */ /* 0x000fea0003800000 */
.L_x_9376:
[----:B0--3--:R-:W0:Y:S01]  /*65f0*/  SHFL.DOWN P1, R49, R158, 0x1, 0x1f ;  /* 0x08201f009e317f89 */ /* 0x009e220000020000 */
[C---:B------:R-:W-:Y:S01]  /*6600*/  FMUL.FTZ R45, R128.reuse, R157 ;  /* 0x0000009d802d7220 */ /* 0x040fe20000410000 */
[-C--:B------:R-:W-:Y:S01]  /*6610*/  FMUL.FTZ R44, R128, R155.reuse ;  /* 0x0000009b802c7220 */ /* 0x080fe20000410000 */
[----:B------:R-:W-:Y:S01]  /*6620*/  FMUL.FTZ R47, R144, R155 ;  /* 0x0000009b902f7220 */ /* 0x000fe20000410000 */
[----:B------:R-:W-:Y:S01]  /*6630*/  ISETP.NE.AND P2, PT, R96, RZ, PT ;  /* 0x000000ff6000720c */ /* 0x000fe20003f45270 */
[----:B------:R-:W-:Y:S01]  /*6640*/  FMUL.FTZ R154, R45, R154 ;  /* 0x0000009a2d9a7220 */ /* 0x000fe20000410000 */
[----:B------:R-:W-:Y:S01]  /*6650*/  FMUL.FTZ R171, R44, R171 ;  /* 0x000000ab2cab7220 */ /* 0x000fe20000410000 */
[-C--:B------:R-:W-:Y:S01]  /*6660*/  FMUL.FTZ R45, R140, R161.reuse ;  /* 0x000000a18c2d7220 */ /* 0x080fe20000410000 */
[----:B------:R-:W-:Y:S01]  /*6670*/  FMUL.FTZ R161, R128, R161 ;  /* 0x000000a180a17220 */ /* 0x000fe20000410000 */
[----:B------:R-:W-:Y:S01]  /*6680*/  ISETP.NE.AND P3, PT, R98, RZ, PT ;  /* 0x000000ff6200720c */ /* 0x000fe20003f65270 */
[----:B------:R-:W-:Y:S01]  /*6690*/  FFMA.FTZ R44, R62, R47, R171 ;  /* 0x0000002f3e2c7223 */ /* 0x000fe200000100ab */
[----:B------:R-:W-:Y:S01]  /*66a0*/  FFMA.FTZ R110, R47, R55, R110 ;  /* 0x000000372f6e7223 */ /* 0x000fe2000001006e */
[----:B------:R-:W-:Y:S01]  /*66b0*/  FMUL.FTZ R161, R161, R152 ;  /* 0x00000098a1a17220 */ /* 0x000fe20000410000 */
[----:B------:R-:W-:Y:S01]  /*66c0*/  FFMA.FTZ R112, R45, R57, R112 ;  /* 0x000000392d707223 */ /* 0x000fe20000010070 */
[----:B------:R-:W-:Y:S01]  /*66d0*/  FADD.FTZ R131, R44, R131 ;  /* 0x000000832c837221 */ /* 0x000fe20000010000 */
[----:B------:R-:W-:Y:S01]  /*66e0*/  FMUL.FTZ R138, R138, R159 ;  /* 0x0000009f8a8a7220 */ /* 0x000fe20000410000 */
[----:B------:R-:W-:Y:S01]  /*66f0*/  FFMA.FTZ R44, R64, R45, R161 ;  /* 0x0000002d402c7223 */ /* 0x000fe200000100a1 */
[----:B------:R-:W-:Y:S01]  /*6700*/  FMUL.FTZ R47, R136, R163 ;  /* 0x000000a3882f7220 */ /* 0x000fe20000410000 */
[----:B------:R-:W-:Y:S01]  /*6710*/  FMUL.FTZ R134, R134, R165 ;  /* 0x000000a586867220 */ /* 0x000fe20000410000 */
[----:B------:R-:W-:Y:S01]  /*6720*/  FMUL.FTZ R45, R132, R167 ;  /* 0x000000a7842d7220 */ /* 0x000fe20000410000 */
[C---:B------:R-:W-:Y:S01]  /*6730*/  FMUL.FTZ R46, R128.reuse, R153 ;  /* 0x00000099802e7220 */ /* 0x040fe20000410000 */
[C---:B------:R-:W-:Y:S01]  /*6740*/  FMUL.FTZ R159, R128.reuse, R159 ;  /* 0x0000009f809f7220 */ /* 0x040fe20000410000 */
[C---:B------:R-:W-:Y:S01]  /*6750*/  FMUL.FTZ R163, R128.reuse, R163 ;  /* 0x000000a380a37220 */ /* 0x040fe20000410000 */
        /* <DEDUP_REMOVED lines=8> */
[----:B------:R-:W-:Y:S01]  /*67e0*/  FMUL.FTZ R163, R163, R148 ;  /* 0x00000094a3a37220 */ /* 0x000fe20000410000 */
[----:B------:R-:W-:Y:S01]  /*67f0*/  FMUL.FTZ R146, R165, R146 ;  /* 0x00000092a5927220 */ /* 0x000fe20000410000 */
[----:B------:R-:W-:Y:S01]  /*6800*/  FMUL.FTZ R167, R167, R0 ;  /* 0x00000000a7a77220 */ /* 0x000fe20000410000 */
[----:B------:R-:W-:Y:S01]  /*6810*/  FADD.FTZ R127, R44, R127 ;  /* 0x0000007f2c7f7221 */ /* 0x000fe20000010000 */
        /* <DEDUP_REMOVED lines=10> */
[----:B------:R-:W-:Y:S01]  /*68c0*/  FADD.FTZ R129, R154, R129 ;  /* 0x000000819a817221 */ /* 0x000fe20000010000 */
[----:B------:R-:W-:Y:S01]  /*68d0*/  FFMA.FTZ R141, R138, R58, R141 ;  /* 0x0000003a8a8d7223 */ /* 0x000fe2000001008d */
[----:B------:R-:W-:Y:S01]  /*68e0*/  FFMA.FTZ R114, R47, R59, R114 ;  /* 0x0000003b2f727223 */ /* 0x000fe20000010072 */
[----:B------:R-:W-:Y:S01]  /*68f0*/  FADD.FTZ R125, R150, R125 ;  /* 0x0000007d967d7221 */ /* 0x000fe20000010000 */
[----:B------:R-:W-:Y:S01]  /*6900*/  FFMA.FTZ R143, R134, R60, R143 ;  /* 0x0000003c868f7223 */ /* 0x000fe2000001008f */
[----:B------:R-:W-:Y:S01]  /*6910*/  FFMA.FTZ R116, R45, R61, R116 ;  /* 0x0000003d2d747223 */ /* 0x000fe20000010074 */
[----:B------:R-:W-:Y:S01]  /*6920*/  FADD.FTZ R123, R44, R123 ;  /* 0x0000007b2c7b7221 */ /* 0x000fe20000010000 */
[----:B------:R-:W-:Y:S01]  /*6930*/  FADD.FTZ R121, R146, R121 ;  /* 0x0000007992797221 */ /* 0x000fe20000010000 */
[----:B0-----:R-:W-:Y:S01]  /*6940*/  @P1 FADD R48, R49, R48 ;  /* 0x0000003031301221 */ /* 0x001fe20000000000 */
[----:B------:R-:W-:-:S04]  /*6950*/  FADD.FTZ R119, R0, R119 ;  /* 0x0000007700777221 */ /* 0x000fc80000010000 */
[----:B------:R-:W0:Y:S02]  /*6960*/  SHFL.DOWN P1, R51, R48, 0x4, 0x1f ;  /* 0x08801f0030337f89 */ /* 0x000e240000020000 */
[----:B0-----:R-:W-:-:S05]  /*6970*/  @P1 FADD R51, R48, R51 ;  /* 0x0000003330331221 */ /* 0x001fca0000000000 */
[----:B------:R-:W0:Y:S02]  /*6980*/  SHFL.DOWN P1, R50, R51, 0x8, 0x1f ;  /* 0x09001f0033327f89 */ /* 0x000e240000020000 */
        /* <DEDUP_REMOVED lines=11> */
.L_x_9379:
[----:B------:R-:W-:Y:S05]  /*6a40*/  BSYNC B0 ;  /* 0x0000000000007941 */ /* 0x000fea0003800000 */
.L_x_9378:
[----:B------:R-:W-:Y:S01]  /*6a50*/  IADD3 R111, R111, 0x1, RZ ;  /* 0x000000016f6f7810 */ /* 0x000fe20007ffe0ff */
[----:B------:R-:W-:-:S03]  /*6a60*/  UIADD3 UR5, UP0, UR5, 0x1, URZ ;  /* 0x0000000105057890 */ /* 0x000fc6000ff1e03f */
[----:B------:R-:W-:Y:S01]  /*6a70*/  ISETP.GE.AND P1, PT, R111, UR21, PT ;  /* 0x000000156f007c0c */ /* 0x000fe2000bf26270 */
[----:B------:R-:W-:-:S12]  /*6a80*/  UIADD3.X UR6, URZ, UR6, URZ, UP0, !UPT ;  /* 0x000000063f067290 */ /* 0x000fd800087fe43f */
[----:B------:R-:W-:Y:S05]  /*6a90*/  @!P1 BRA `(.L_x_9380) ;  /* 0xffffffd800409947 */ /* 0x000fea000383ffff */
.L_x_9359:
[----:B------:R-:W-:Y:S01]  /*6aa0*/  BAR.SYNC.DEFER_BLOCKING 0x0 ;  /* 0x0000000000007b1d */ /* 0x000fe20000010000 */
[-C--:B------:R-:W-:Y:S02]  /*6ab0*/  ISETP.GE.AND P5, PT, R8, R79.reuse, PT ;  /* 0x0000004f0800720c */ /* 0x080fe40003fa6270 */
[-C--:B------:R-:W-:Y:S02]  /*6ac0*/  ISETP.GE.AND P0, PT, R94, R79.reuse, PT ;  /* 0x0000004f5e00720c */ /* 0x080fe40003f06270 */
[----:B------:R-:W-:Y:S02]  /*6ad0*/  MOV R0, RZ ;  /* 0x000000ff00007202 */ /* 0x000fe40000000f00 */
[-C--:B------:R-:W-:Y:S02]  /*6ae0*/  ISETP.GE.AND P1, PT, R92, R79.reuse, PT ;  /* 0x0000004f5c00720c */ /* 0x080fe40003f26270 */
[-C--:B------:R-:W-:Y:S02]  /*6af0*/  ISETP.GE.AND P2, PT, R90, R79.reuse, PT ;  /* 0x0000004f5a00720c */ /* 0x080fe40003f46270 */
[----:B------:R-:W-:-:S02]  /*6b00*/  ISETP.GE.AND P3, PT, R88, R79, PT ;  /* 0x0000004f5800720c */ /* 0x000fc40003f66270 */
[-C--:B------:R-:W-:Y:S02]  /*6b10*/  ISETP.GE.AND P4, PT, R86, R79.reuse, PT ;  /* 0x0000004f5600720c */ /* 0x080fe40003f86270 */
[----:B------:R-:W-:Y:S02]  /*6b20*/  CS2R R6, SRZ ;  /* 0x0000000000067805 */ /* 0x000fe4000001ff00 */
[----:B------:R-:W-:Y:S02]  /*6b30*/  CS2R R16, SRZ ;  /* 0x0000000000107805 */ /* 0x000fe4000001ff00 */
[----:B------:R-:W-:Y:S02]  /*6b40*/  CS2R R18, SRZ ;  /* 0x0000000000127805 */ /* 0x000fe4000001ff00 */
[----:B------:R-:W-:Y:S01]  /*6b50*/  ISETP.NE.AND P6, PT, R98, RZ, PT ;  /* 0x000000ff6200720c */ /* 0x000fe20003fc5270 */
[----:B------:R-:W5:Y:S01]  /*6b60*/  LDC.64 R38, c[0x0][0x388] ;  /* 0x0000e200ff267b82 */ /* 0x000f620000000a00 */
        /* <DEDUP_REMOVED lines=10> */
[----:B------:R-:W-:Y:S03]  /*6c10*/  BSSY B0, `(.L_x_9381) ;  /* 0x0000069000007945 */ /* 0x000fe60003800000 */
        /* <DEDUP_REMOVED lines=18> */
[--C-:B----4-:R-:W-:Y:S01]  /*6d40*/  FADD.FTZ R0, R0, R103.reuse ;  /* 0x0000006700007221 */ /* 0x110fe20000010000 */
[----:B------:R-:W-:Y:S01]  /*6d50*/  FSETP.GTU.FTZ.AND P0, PT, R20, 20, PT ;  /* 0x41a000001400780b */ /* 0x000fe20003f1c000 */
[--C-:B-----5:R-:W-:Y:S01]  /*6d60*/  FADD.FTZ R6, R6, R103.reuse ;  /* 0x0000006706067221 */ /* 0x120fe20000010000 */
[----:B0-----:R-:W-:-:S04]  /*6d70*/  FADD.FTZ R16, R16, R103 ;  /* 0x0000006710107221 */ /* 0x001fc80000010000 */
[----:B------:R-:W-:-:S05]  /*6d80*/  FSETP.GTU.FTZ.AND P2, PT, R6, 20, PT ;  /* 0x41a000000600780b */ /* 0x000fca0003f5c000 */
[----:B------:R-:W-:Y:S02]  /*6d90*/  @!P1 FMUL.FTZ R17, R4, -1.4426950216293334961 ;  /* 0xbfb8aa3b04119820 */ /* 0x000fe40000410000 */
[----:B------:R-:W0:Y:S01]  /*6da0*/  LDS R4, [R70+0x10] ;  /* 0x0000100046047984 */ /* 0x000e220000000800 */
[----:B------:R-:W-:Y:S01]  /*6db0*/  FSETP.GTU.FTZ.AND P3, PT, R16, 20, PT ;  /* 0x41a000001000780b */ /* 0x000fe20003f7c000 */
[----:B------:R-:W-:Y:S01]  /*6dc0*/  @!P0 FMUL.FTZ R5, R20, -1.4426950216293334961 ;  /* 0xbfb8aa3b14058820 */ /* 0x000fe20000410000 */
[----:B-1----:R-:W-:Y:S01]  /*6dd0*/  FADD.FTZ R18, R18, R103 ;  /* 0x0000006712127221 */ /* 0x002fe20000010000 */
[----:B------:R-:W1:Y:S01]  /*6de0*/  LDS R20, [R70] ;  /* 0x0000000046147984 */ /* 0x000e620000000800 */
[----:B------:R-:W2:Y:S01]  /*6df0*/  @!P1 MUFU.EX2 R17, R17 ;  /* 0x0000001100119308 */ /* 0x000ea20000000800 */
[----:B------:R-:W-:Y:S02]  /*6e00*/  BAR.SYNC.DEFER_BLOCKING 0x0 ;  /* 0x0000000000007b1d */ /* 0x000fe40000010000 */
[----:B------:R-:W-:Y:S01]  /*6e10*/  FSETP.GTU.FTZ.AND P4, PT, R18, 20, PT ;  /* 0x41a000001200780b */ /* 0x000fe20003f9c000 */
[----:B------:R-:W-:-:S04]  /*6e20*/  @!P2 FMUL.FTZ R6, R6, -1.4426950216293334961 ;  /* 0xbfb8aa3b0606a820 */ /* 0x000fc80000410000 */
[----:B------:R-:W3:Y:S01]  /*6e30*/  @!P0 MUFU.EX2 R5, R5 ;  /* 0x0000000500058308 */ /* 0x000ee20000000800 */
[----:B--2---:R-:W-:Y:S01]  /*6e40*/  @!P1 FADD.FTZ R19, R17, 1 ;  /* 0x3f80000011139421 */ /* 0x004fe20000010000 */
[----:B------:R-:W-:-:S06]  /*6e50*/  @!P3 FMUL.FTZ R17, R16, -1.4426950216293334961 ;  /* 0xbfb8aa3b1011b820 */ /* 0x000fcc0000410000 */
[----:B------:R-:W-:Y:S01]  /*6e60*/  @!P4 FMUL.FTZ R18, R18, -1.4426950216293334961 ;  /* 0xbfb8aa3b1212c820 */ /* 0x000fe20000410000 */
[----:B------:R-:W2:Y:S01]  /*6e70*/  @!P2 MUFU.EX2 R16, R6 ;  /* 0x000000060010a308 */ /* 0x000ea20000000800 */
[----:B---3--:R-:W-:Y:S01]  /*6e80*/  @!P0 FADD.FTZ R7, R5, 1 ;  /* 0x3f80000005078421 */ /* 0x008fe20000010000 */
[----:B------:R-:W-:Y:S06]  /*6e90*/  STS [R70], R116 ;  /* 0x0000007446007388 */ /* 0x000fec0000000800 */
[----:B------:R-:W3:Y:S01]  /*6ea0*/  @!P1 MUFU.RCP R24, R19 ;  /* 0x0000001300189308 */ /* 0x000ee20000001000 */
[----:B------:R-:W-:Y:S04]  /*6eb0*/  STS [R70+0x4], R143 ;  /* 0x0000048f46007388 */ /* 0x000fe80000000800 */
[----:B------:R-:W-:Y:S03]  /*6ec0*/  STS [R70+0x8], R114 ;  /* 0x0000087246007388 */ /* 0x000fe60000000800 */
[----:B------:R-:W4:Y:S01]  /*6ed0*/  @!P0 MUFU.RCP R22, R7 ;  /* 0x0000000700168308 */ /* 0x000f220000001000 */
[--C-:B0-----:R-:W-:Y:S01]  /*6ee0*/  FADD.FTZ R5, R4, R103.reuse ;  /* 0x0000006704057221 */ /* 0x101fe20000010000 */
[----:B--2---:R-:W-:Y:S01]  /*6ef0*/  @!P2 FADD.FTZ R16, R16, 1 ;  /* 0x3f8000001010a421 */ /* 0x004fe20000010000 */
[----:B------:R-:W-:Y:S01]  /*6f00*/  STS [R70+0xc], R141 ;  /* 0x00000c8d46007388 */ /* 0x000fe20000000800 */
[----:B-1----:R-:W-:-:S03]  /*6f10*/  FADD.FTZ R20, R20, R103 ;  /* 0x0000006714147221 */ /* 0x002fc60000010000 */
[----:B------:R-:W-:Y:S01]  /*6f20*/  STS [R70+0x10], R112 ;  /* 0x0000107046007388 */ /* 0x000fe20000000800 */
[----:B------:R-:W0:Y:S01]  /*6f30*/  @!P3 MUFU.EX2 R17, R17 ;  /* 0x000000110011b308 */ /* 0x000e220000000800 */
[----:B---3--:R-:W-:Y:S01]  /*6f40*/  @!P1 FMUL.FTZ R123, R123, R24 ;  /* 0x000000187b7b9220 */ /* 0x008fe20000410000 */
[----:B------:R-:W-:Y:S01]  /*6f50*/  FSETP.GTU.FTZ.AND P1, PT, R5, 20, PT ;  /* 0x41a000000500780b */ /* 0x000fe20003f3c000 */
[----:B------:R-:W-:Y:S01]  /*6f60*/  STS [R70+0x14], R139 ;  /* 0x0000148b46007388 */ /* 0x000fe20000000800 */
[----:B------:R-:W-:-:S03]  /*6f70*/  FSETP.GTU.FTZ.AND P5, PT, R20, 20, PT ;  /* 0x41a000001400780b */ /* 0x000fc60003fbc000 */
[----:B------:R-:W-:Y:S01]  /*6f80*/  STS [R70+0x18], R110 ;  /* 0x0000186e46007388 */ /* 0x000fe20000000800 */
[----:B------:R-:W1:Y:S01]  /*6f90*/  @!P4 MUFU.EX2 R18, R18 ;  /* 0x000000120012c308 */ /* 0x000e620000000800 */
[----:B----4-:R-:W-:Y:S01]  /*6fa0*/  @!P0 FMUL.FTZ R121, R121, R22 ;  /* 0x0000001679798220 */ /* 0x010fe20000410000 */
[----:B------:R-:W-:Y:S01]  /*6fb0*/  FSETP.GTU.FTZ.AND P0, PT, R0, 20, PT ;  /* 0x41a000000000780b */ /* 0x000fe20003f1c000 */
[----:B------:R-:W-:Y:S01]  /*6fc0*/  STS [R70+0x1c], R137 ;  /* 0x00001c8946007388 */ /* 0x000fe20000000800 */
[----:B------:R-:W-:-:S03]  /*6fd0*/  NOP ;  /* 0x0000000000007918 */ /* 0x000fc60000000000 */
[----:B------:R-:W-:Y:S01]  /*6fe0*/  LDS R19, [R78] ;  /* 0x000000004e137984 */ /* 0x000fe20000000800 */
[----:B------:R-:W-:Y:S01]  /*6ff0*/  @!P1 FMUL.FTZ R5, R5, -1.4426950216293334961 ;  /* 0xbfb8aa3b05059820 */ /* 0x000fe20000410000 */
[----:B0-----:R-:W-:Y:S01]  /*7000*/  @!P3 FADD.FTZ R17, R17, 1 ;  /* 0x3f8000001111b421 */ /* 0x001fe20000010000 */
[----:B------:R-:W-:Y:S01]  /*7010*/  @!P2 MUFU.RCP R24, R16 ;  /* 0x000000100018a308 */ /* 0x000fe20000001000 */
[----:B------:R-:W-:Y:S04]  /*7020*/  LDS R21, [R77+0x80] ;  /* 0x000080004d157984 */ /* 0x000fe80000000800 */
[----:B------:R-:W-:Y:S01]  /*7030*/  @!P0 FMUL.FTZ R0, R0, -1.4426950216293334961 ;  /* 0xbfb8aa3b00008820 */ /* 0x000fe20000410000 */
[----:B-1----:R-:W-:Y:S01]  /*7040*/  @!P4 FADD.FTZ R18, R18, 1 ;  /* 0x3f8000001212c421 */ /* 0x002fe20000010000 */
[----:B------:R-:W-:Y:S02]  /*7050*/  LDS R23, [R76+0x100] ;  /* 0x000100004c177984 */ /* 0x000fe40000000800 */
[----:B------:R0:W1:Y:S02]  /*7060*/  @!P0 MUFU.EX2 R4, R0 ;  /* 0x0000000000048308 */ /* 0x0000640000000800 */
[----:B------:R-:W-:Y:S04]  /*7070*/  LDS R25, [R75+0x180] ;  /* 0x000180004b197984 */ /* 0x000fe80000000800 */
[----:B------:R-:W-:Y:S02]  /*7080*/  LDS R27, [R74+0x200] ;  /* 0x000200004a1b7984 */ /* 0x000fe40000000800 */
[----:B------:R-:W2:Y:S02]  /*7090*/  @!P1 MUFU.EX2 R5, R5 ;  /* 0x0000000500059308 */ /* 0x000ea40000000800 */
[----:B------:R-:W-:Y:S01]  /*70a0*/  LDS R29, [R73+0x280] ;  /* 0x00028000491d7984 */ /* 0x000fe20000000800 */
[----:B0-----:R-:W-:-:S03]  /*70b0*/  @!P5 FMUL.FTZ R0, R20, -1.4426950216293334961 ;  /* 0xbfb8aa3b1400d820 */ /* 0x001fc60000410000 */
[----:B------:R-:W-:Y:S03]  /*70c0*/  LDS R31, [R72+0x300] ;  /* 0x00030000481f7984 */ /* 0x000fe60000000800 */
[----:B------:R-:W0:Y:S01]  /*70d0*/  @!P5 MUFU.EX2 R0, R0 ;  /* 0x000000000000d308 */ /* 0x000e220000000800 */
[----:B------:R-:W-:Y:S01]  /*70e0*/  LDS R33, [R71+0x380] ;  /* 0x0003800047217984 */ /* 0x000fe20000000800 */
[----:B-1----:R-:W-:Y:S01]  /*70f0*/  @!P0 FADD.FTZ R6, R4, 1 ;  /* 0x3f80000004068421 */ /* 0x002fe20000010000 */
[C---:B------:R-:W-:Y:S02]  /*7100*/  IMAD R4, R38.reuse, UR15, RZ ;  /* 0x0000000f26047c24 */ /* 0x040fe4000f8e02ff */
[----:B------:R-:W-:Y:S02]  /*7110*/  @!P6 STS [UR7+0x420], R79 ;  /* 0x0004204fff00e988 */ /* 0x000fe40008000807 */
[----:B------:R-:W-:Y:S01]  /*7120*/  IMAD R39, R39, UR14, R4 ;  /* 0x0000000e27277c24 */ /* 0x000fe2000f8e0204 */
[----:B------:R1:W3:Y:S01]  /*7130*/  @!P0 MUFU.RCP R20, R6 ;  /* 0x0000000600148308 */ /* 0x0002e20000001000 */
[----:B------:R-:W-:Y:S01]  /*7140*/  BAR.SYNC.DEFER_BLOCKING 0x0 ;  /* 0x0000000000007b1d */ /* 0x000fe20000010000 */
[----:B--2---:R-:W-:Y:S01]  /*7150*/  @!P1 FADD.FTZ R7, R5, 1 ;  /* 0x3f80000005079421 */ /* 0x004fe20000010000 */
[----:B------:R-:W-:-:S05]  /*7160*/  IMAD.WIDE.U32 R4, R38, UR14, RZ ;  /* 0x0000000e26047c25 */ /* 0x000fca000f8e00ff */
[----:B------:R1:W2:Y:S01]  /*7170*/  @!P1 MUFU.RCP R22, R7 ;  /* 0x0000000700169308 */ /* 0x0002a20000001000 */
[----:B------:R-:W-:-:S07]  /*7180*/  IADD3 R37, R5, R39, RZ ;  /* 0x0000002705257210 */ /* 0x000fce0007ffe0ff */
[----:B------:R1:W4:Y:S01]  /*7190*/  @!P3 MUFU.RCP R26, R17 ;  /* 0x00000011001ab308 */ /* 0x0003220000001000 */
[----:B------:R-:W5:Y:S02]  /*71a0*/  LDS R35, [UR7+0x420] ;  /* 0x00042007ff237984 */ /* 0x000f640008000800 */
[----:B-----5:R-:W-:-:S13]  /*71b0*/  ISETP.GE.AND P6, PT, R8, R35, PT ;  /* 0x000000230800720c */ /* 0x020fda0003fc6270 */
[----:B01234-:R-:W-:Y:S05]  /*71c0*/  @P6 BRA `(.L_x_9382) ;  /* 0x0000000000346947 */ /* 0x01ffea0003800000 */
        /* <DEDUP_REMOVED lines=13> */
.L_x_9382:
[----:B------:R-:W-:Y:S05]  /*72a0*/  BSYNC B0 ;  /* 0x0000000000007941 */ /* 0x000fea0003800000 */
.L_x_9381:
[----:B------:R-:W-:Y:S01]  /*72b0*/  MOV R5, R37 ;  /* 0x0000002500057202 */ /* 0x000fe20000000f00 */
[----:B------:R-:W-:Y:S01]  /*72c0*/  ULDC.64 UR8, c[0x0][0x390] ;  /* 0x0000e40000087ab9 */ /* 0x000fe20000000a00 */
[----:B------:R-:W-:Y:S01]  /*72d0*/  @!P5 FADD.FTZ R0, R0, 1 ;  /* 0x3f8000000000d421 */ /* 0x000fe20000010000 */
[----:B------:R-:W-:Y:S02]  /*72e0*/  IMAD R6, R106, UR8, RZ ;  /* 0x000000086a067c24 */ /* 0x000fe4000f8e02ff */
[----:B------:R-:W-:Y:S01]  /*72f0*/  @!P0 FMUL.FTZ R125, R125, R20 ;  /* 0x000000147d7d8220 */ /* 0x000fe20000410000 */
[----:B------:R-:W-:Y:S01]  /*7300*/  IMAD.WIDE.U32 R4, R105, UR8, R4 ;  /* 0x0000000869047c25 */ /* 0x000fe2000f8e0004 */
        /* <DEDUP_REMOVED lines=15> */
[-C--:B------:R-:W-:Y:S02]  /*7400*/  ISETP.GE.AND P2, PT, R88, R35.reuse, PT ;  /* 0x000000235800720c */ /* 0x080fe40003f46270 */
[----:B------:R-:W-:Y:S02]  /*7410*/  LEA.HI.X R5, R6, R16, R5, 0x2, P1 ;  /* 0x0000001006057211 */ /* 0x000fe400008f1405 */
[-C--:B------:R-:W-:Y:S01]  /*7420*/  ISETP.GE.AND P1, PT, R90, R35.reuse, PT ;  /* 0x000000235a00720c */ /* 0x080fe20003f26270 */
[----:B------:R-:W1:Y:S01]  /*7430*/  LDC.64 R6, c[0x0][0x3a8] ;  /* 0x0000ea00ff067b82 */ /* 0x000e620000000a00 */
[-C--:B------:R-:W-:Y:S01]  /*7440*/  ISETP.GE.AND P3, PT, R86, R35.reuse, PT ;  /* 0x000000235600720c */ /* 0x080fe20003f66270 */
        /* <DEDUP_REMOVED lines=16> */
[----:B------:R-:W-:Y:S01]  /*7550*/  FADD.FTZ R100, R100, R127 ;  /* 0x0000007f64647221 */ /* 0x000fe20000010000 */
[----:B-1----:R-:W-:Y:S01]  /*7560*/  IMAD R0, R6, UR15, RZ ;  /* 0x0000000f06007c24 */ /* 0x002fe2000f8e02ff */
[----:B------:R-:W-:Y:S02]  /*7570*/  @!P0 STG.E desc[UR10][R4.64+-0x380], R21 ;  /* 0xfffc801504008986 */ /* 0x000fe4000c10190a */
[----:B------:R-:W-:Y:S01]  /*7580*/  FADD.FTZ R100, R100, R129 ;  /* 0x0000008164647221 */ /* 0x000fe20000010000 */
[----:B------:R-:W-:Y:S01]  /*7590*/  IMAD R7, R7, UR14, R0 ;  /* 0x0000000e07077c24 */ /* 0x000fe2000f8e0200 */
[----:B------:R0:W-:Y:S02]  /*75a0*/  @!P5 STG.E desc[UR10][R4.64+-0x80], R33 ;  /* 0xffff80210400d986 */ /* 0x0001e4000c10190a */
[----:B------:R-:W-:Y:S01]  /*75b0*/  FADD.FTZ R100, R100, R131 ;  /* 0x0000008364647221 */ /* 0x000fe20000010000 */
[----:B------:R-:W-:Y:S03]  /*75c0*/  BAR.SYNC.DEFER_BLOCKING 0x0 ;  /* 0x0000000000007b1d */ /* 0x000fe60000010000 */
[----:B------:R-:W-:Y:S01]  /*75d0*/  FADD.FTZ R100, R100, R133 ;  /* 0x0000008564647221 */ /* 0x000fe20000010000 */
[----:B0-----:R-:W-:-:S05]  /*75e0*/  IMAD.WIDE.U32 R4, R6, UR14, RZ ;  /* 0x0000000e06047c25 */ /* 0x001fca000f8e00ff */
        /* <DEDUP_REMOVED lines=34> */
.L_x_9384:
[----:B------:R-:W-:Y:S05]  /*7810*/  BSYNC B0 ;  /* 0x0000000000007941 */ /* 0x000fea0003800000 */
.L_x_9383:
[----:B------:R-:W-:Y:S01]  /*7820*/  MOV R3, R29 ;  /* 0x0000001d00037202 */ /* 0x000fe20000000f00 */
        /* <DEDUP_REMOVED lines=39> */
.L_x_9337:
        /* <DEDUP_REMOVED lines=26> */
.L_x_9387:
[----:B------:R-:W-:Y:S05]  /*7c40*/  BSYNC B0 ;  /* 0x0000000000007941 */ /* 0x000fea0003800000 */
.L_x_9386:
        /* <DEDUP_REMOVED lines=29> */
.L_x_9389:
[----:B------:R-:W2:Y:S02]  /*7e20*/  S2R R9, SR_TID.X ;  /* 0x0000000000097919 */ /* 0x000ea40000002100 */
.L_x_9390:
[----:B------:R-:W-:Y:S05]  /*7e30*/  BSYNC B0 ;  /* 0x0000000000007941 */ /* 0x000fea0003800000 */
.L_x_9388:
        /* <DEDUP_REMOVED lines=14> */
.L_x_9391:
[----:B------:R-:W-:Y:S02]  /*7f20*/  LEA R0, R9, UR4, 0x2 ;  /* 0x0000000409007c11 */ /* 0x000fe4000f8e10ff */
[----:B0--3--:R-:W-:Y:S02]  /*7f30*/  SHF.R.S32.HI R4, RZ, 0x1f, R9 ;  /* 0x0000001fff047819 */ /* 0x009fe40000011409 */
[----:B------:R-:W-:Y:S01]  /*7f40*/  MOV R5, R13 ;  /* 0x0000000d00057202 */ /* 0x000fe20000000f00 */
[----:B-1--4-:R-:W0:Y:S02]  /*7f50*/  LDS R11, [R0+0x2338] ;  /* 0x00233800000b7984 */ /* 0x012e240000000800 */
        /* <DEDUP_REMOVED lines=12> */
.L_x_9392:
        /* <DEDUP_REMOVED lines=14> */
.L_x_11023:


//--------------------- .text._Z25selective_scan_bwd_kernelI32Selective_Scan_bwd_kernel_traitsILi32ELi8ELb1ELb0ELb0ELb0ELb0EffEEv12SSMParamsBwd --------------------------
	.section	.text._Z25selective_scan_bwd_kernelI32Selective_Scan_bwd_kernel_traitsILi32ELi8ELb1ELb0ELb0ELb0ELb0EffEEv12SSMParamsBwd,"ax",@progbits
	.align	128
        .global         _Z25selective_scan_bwd_kernelI32Selective_Scan_bwd_kernel_traitsILi32ELi8ELb1ELb0ELb0ELb0ELb0EffEEv12SSMParamsBwd
        .type           _Z25selective_scan_bwd_kernelI32Selective_Scan_bwd_kernel_traitsILi32ELi8ELb1ELb0ELb0ELb0ELb0EffEEv12SSMParamsBwd,@function
        .size           _Z25selective_scan_bwd_kernelI32Selective_Scan_bwd_kernel_traitsILi32ELi8ELb1ELb0ELb0ELb0ELb0EffEEv12SSMParamsBwd,(.L_x_11024 - _Z25selective_scan_bwd_kernelI32Selective_Scan_bwd_kernel_traitsILi32ELi8ELb1ELb0ELb0ELb0ELb0EffEEv12SSMParamsBwd)
        .other          _Z25selective_scan_bwd_kernelI32Selective_Scan_bwd_kernel_traitsILi32ELi8ELb1ELb0ELb0ELb0ELb0EffEEv12SSMParamsBwd,@"STO_CUDA_ENTRY STV_DEFAULT"
_Z25selective_scan_bwd_kernelI32Selective_Scan_bwd_kernel_traitsILi32ELi8ELb1ELb0ELb0ELb0ELb0EffEEv12SSMParamsBwd:
.text._Z25selective_scan_bwd_kernelI32Selective_Scan_bwd_kernel_traitsILi32ELi8ELb1ELb0ELb0ELb0ELb0EffEEv12SSMParamsBwd:
[----:B------:R-:W-:Y:S08]  /*0000*/  LDC R1, c[0x0][0x28] ;  /* 0x00000a00ff017b82 */ /* 0x000ff00000000800 */
[----:B------:R-:W0:Y:S01]  /*0010*/  LDC.64 R2, c[0x0][0x2e8] ;  /* 0x0000ba00ff027b82 */ /* 0x000e220000000a00 */
[----:B------:R-:W1:Y:S01]  /*0020*/  S2R R87, SR_CTAID.Y ;  /* 0x0000000000577919 */ /* 0x000e620000002600 */
[----:B------:R-:W-:Y:S01]  /*0030*/  ULDC.64 UR8, c[0x0][0x280] ;  /* 0x0000a00000087ab9 */ /* 0x000fe20000000a00 */
[----:B------:R-:W-:Y:S01]  /*0040*/  CS2R R82, SRZ ;  /* 0x0000000000527805 */ /* 0x000fe2000001ff00 */
[----:B------:R-:W-:Y:S01]  /*0050*/  HFMA2.MMA R85, -RZ, RZ, 0, 0 ;  /* 0x00000000ff557435 */ /* 0x000fe200000001ff */
[----:B------:R-:W-:Y:S01]  /*0060*/  ULDC.64 UR12, c[0x0][0x208] ;  /* 0x00008200000c7ab9 */ /* 0x000fe20000000a00 */
[----:B------:R-:W-:-:S02]  /*0070*/  ULDC.64 UR10, c[0x0][0x328] ;  /* 0x0000ca00000a7ab9 */ /* 0x000fc40000000a00 */
[----:B------:R-:W2:Y:S08]  /*0080*/  LDC.64 R4, c[0x0][0x300] ;  /* 0x0000c000ff047b82 */ /* 0x000eb00000000a00 */
[----:B------:R-:W3:Y:S01]  /*0090*/  S2UR UR14, SR_CTAID.X ;  /* 0x00000000000e79c3 */ /* 0x000ee20000002500 */
[----:B0-----:R-:W-:-:S07]  /*00a0*/  ISETP.NE.U32.AND P0, PT, R2, RZ, PT ;  /* 0x000000ff0200720c */ /* 0x001fce0003f05070 */
[----:B------:R-:W0:Y:S01]  /*00b0*/  LDC.64 R8, c[0x0][0x310] ;  /* 0x0000c400ff087b82 */ /* 0x000e220000000a00 */
[----:B------:R-:W-:Y:S02]  /*00c0*/  ISETP.NE.AND.EX P0, PT, R3, RZ, PT, P0 ;  /* 0x000000ff0300720c */ /* 0x000fe40003f05300 */
[----:B--2---:R-:W-:-:S05]  /*00d0*/  ISETP.NE.U32.AND P1, PT, R4, RZ, PT ;  /* 0x000000ff0400720c */ /* 0x004fca0003f25070 */
[----:B------:R-:W2:Y:S01]  /*00e0*/  LDC.64 R6, c[0x0][0x288] ;  /* 0x0000a200ff067b82 */ /* 0x000ea20000000a00 */
[----:B-1----:R-:W-:Y:S02]  /*00f0*/  SHF.R.S32.HI R84, RZ, 0x1f, R87 ;  /* 0x0000001fff547819 */ /* 0x002fe40000011457 */
[----:B------:R-:W-:-:S05]  /*0100*/  ISETP.NE.AND.EX P1, PT, R5, RZ, PT, P1 ;  /* 0x000000ff0500720c */ /* 0x000fca0003f25310 */
[----:B------:R-:W1:Y:S01]  /*0110*/  LDC R19, c[0x0][0x224] ;  /* 0x00008900ff137b82 */ /* 0x000e620000000800 */
[----:B---3--:R-:W-:Y:S01]  /*0120*/  USHF.R.S32.HI UR15, URZ, 0x1f, UR14 ;  /* 0x0000001f3f0f7899 */ /* 0x008fe2000801140e */
[----:B------:R-:W-:-:S06]  /*0130*/  @P0 LEA R2, P2, R87, R2, 0x2 ;  /* 0x0000000257020211 */ /* 0x000fcc00078410ff */
[----:B------:R-:W3:Y:S01]  /*0140*/  LDC.64 R10, c[0x0][0x298] ;  /* 0x0000a600ff0a7b82 */ /* 0x000ee20000000a00 */
[----:B------:R-:W-:Y:S01]  /*0150*/  UIMAD UR6, UR15, UR8, URZ ;  /* 0x000000080f0672a4 */ /* 0x000fe2000f8e023f */
[C-C-:B------:R-:W-:Y:S01]  /*0160*/  @P0 LEA.HI.X R3, R87.reuse, R3, R84.reuse, 0x2, P2 ;  /* 0x0000000357030211 */ /* 0x140fe200010f1454 */
[----:B------:R-:W-:Y:S01]  /*0170*/  UIMAD.WIDE.U32 UR4, UR14, UR8, URZ ;  /* 0x000000080e0472a5 */ /* 0x000fe2000f8e003f */
[C---:B------:R-:W-:Y:S01]  /*0180*/  @P1 LEA R4, P3, R87.reuse, R4, 0x2 ;  /* 0x0000000457041211 */ /* 0x040fe200078610ff */
[----:B------:R-:W-:Y:S02]  /*0190*/  UIMAD UR6, UR14, UR9, UR6 ;  /* 0x000000090e0672a4 */ /* 0x000fe4000f8e0206 */
[----:B------:R2:W5:Y:S01]  /*01a0*/  @P0 LDG.E R82, desc[UR12][R2.64] ;  /* 0x0000000c02520981 */ /* 0x000562000c1e1900 */
[----:B------:R-:W4:Y:S01]  /*01b0*/  LDC.64 R14, c[0x0][0x3d8] ;  /* 0x0000f600ff0e7b82 */ /* 0x000f220000000a00 */
[----:B------:R-:W-:Y:S01]  /*01c0*/  UIADD3 UR5, UR5, UR6, URZ ;  /* 0x0000000605057290 */ /* 0x000fe2000fffe03f */
[----:B------:R-:W-:Y:S01]  /*01d0*/  @P1 LEA.HI.X R5, R87, R5, R84, 0x2, P3 ;  /* 0x0000000557051211 */ /* 0x000fe200018f1454 */
[----:B------:R-:W-:-:S05]  /*01e0*/  ULDC.64 UR8, c[0x0][0x290] ;  /* 0x0000a40000087ab9 */ /* 0x000fca0000000a00 */
[----:B------:R-:W4:Y:S01]  /*01f0*/  LDC.64 R16, c[0x0][0x3f8] ;  /* 0x0000fe00ff107b82 */ /* 0x000f220000000a00 */
[----:B0-----:R-:W-:Y:S01]  /*0200*/  ISETP.NE.U32.AND P0, PT, R8, RZ, PT ;  /* 0x000000ff0800720c */ /* 0x001fe20003f05070 */
[----:B------:R-:W-:Y:S01]  /*0210*/  UIMAD UR6, UR15, UR8, URZ ;  /* 0x000000080f0672a4 */ /* 0x000fe2000f8e023f */
[----:B------:R1:W5:Y:S01]  /*0220*/  @P1 LDG.E R85, desc[UR12][R4.64] ;  /* 0x0000000c04551981 */ /* 0x000362000c1e1900 */
[----:B--2---:R-:W-:Y:S01]  /*0230*/  IMAD.WIDE.U32 R2, R87, R6, UR4 ;  /* 0x0000000457027e25 */ /* 0x004fe2000f8e0006 */
[----:B------:R-:W-:-:S03]  /*0240*/  ISETP.NE.AND.EX P0, PT, R9, RZ, PT, P0 ;  /* 0x000000ff0900720c */ /* 0x000fc60003f05300 */
[----:B------:R-:W0:Y:S01]  /*0250*/  LDC.64 R12, c[0x0][0x330] ;  /* 0x0000cc00ff0c7b82 */ /* 0x000e220000000a00 */
[C---:B------:R-:W-:Y:S01]  /*0260*/  IMAD R0, R84.reuse, R6, RZ ;  /* 0x0000000654007224 */ /* 0x040fe200078e02ff */
[----:B------:R-:W-:Y:S02]  /*0270*/  UIMAD.WIDE.U32 UR4, UR14, UR8, URZ ;  /* 0x000000080e0472a5 */ /* 0x000fe4000f8e003f */
[----:B------:R-:W-:Y:S01]  /*0280*/  UIMAD UR6, UR14, UR9, UR6 ;  /* 0x000000090e0672a4 */ /* 0x000fe2000f8e0206 */
[----:B-1----:R-:W-:Y:S01]  /*0290*/  LEA R5, R19, 0xffffff00, 0x8 ;  /* 0xffffff0013057811 */ /* 0x002fe200078e40ff */
[----:B------:R-:W-:Y:S02]  /*02a0*/  IMAD R0, R87, R7, R0 ;  /* 0x0000000757007224 */ /* 0x000fe400078e0200 */
[----:B------:R-:W-:Y:S01]  /*02b0*/  UIADD3 UR5, UR5, UR6, URZ ;  /* 0x0000000605057290 */ /* 0x000fe2000fffe03f */
[----:B------:R-:W-:Y:S01]  /*02c0*/  IADD3 R4, P1, R5, R2, RZ ;  /* 0x0000000205047210 */ /* 0x000fe20007f3e0ff */
[-C--:B---3--:R-:W-:Y:S01]  /*02d0*/  IMAD R2, R84, R10.reuse, RZ ;  /* 0x0000000a54027224 */ /* 0x088fe200078e02ff */
[----:B------:R-:W-:Y:S01]  /*02e0*/  SHF.R.S32.HI R7, RZ, 0x1f, R5 ;  /* 0x0000001fff077819 */ /* 0x000fe20000011405 */
[----:B------:R-:W-:Y:S01]  /*02f0*/  UIMAD UR8, UR15, UR10, URZ ;  /* 0x0000000a0f0872a4 */ /* 0x000fe2000f8e023f */
[----:B------:R-:W1:Y:S01]  /*0300*/  LDC.64 R20, c[0x0][0x2f0] ;  /* 0x0000bc00ff147b82 */ /* 0x000e620000000a00 */
[----:B------:R-:W-:Y:S01]  /*0310*/  IMAD R6, R87, R11, R2 ;  /* 0x0000000b57067224 */ /* 0x000fe200078e0202 */
[----:B------:R-:W-:Y:S01]  /*0320*/  IADD3.X R8, R7, R3, R0, P1, !PT ;  /* 0x0000000307087210 */ /* 0x000fe20000ffe400 */
[----:B------:R-:W-:Y:S01]  /*0330*/  UIMAD.WIDE.U32 UR6, UR14, UR10, URZ ;  /* 0x0000000a0e0672a5 */ /* 0x000fe2000f8e003f */
[----:B------:R-:W-:Y:S01]  /*0340*/  IMAD.WIDE.U32 R2, R87, R10, UR4 ;  /* 0x0000000457027e25 */ /* 0x000fe2000f8e000a */
[----:B------:R-:W-:Y:S01]  /*0350*/  UIMAD UR8, UR14, UR11, UR8 ;  /* 0x0000000b0e0872a4 */ /* 0x000fe2000f8e0208 */
[----:B----4-:R-:W-:-:S02]  /*0360*/  ISETP.NE.U32.AND P1, PT, R14, RZ, PT ;  /* 0x000000ff0e00720c */ /* 0x010fc40003f25070 */
[----:B------:R-:W2:Y:S01]  /*0370*/  LDC.64 R22, c[0x0][0x2f8] ;  /* 0x0000be00ff167b82 */ /* 0x000ea20000000a00 */
[----:B------:R-:W-:Y:S01]  /*0380*/  ISETP.NE.U32.AND P2, PT, R16, RZ, PT ;  /* 0x000000ff1000720c */ /* 0x000fe20003f45070 */
[----:B------:R-:W-:Y:S01]  /*0390*/  UIADD3 UR7, UR7, UR8, URZ ;  /* 0x0000000807077290 */ /* 0x000fe2000fffe03f */
[----:B------:R-:W-:Y:S01]  /*03a0*/  IADD3 R69, P3, R5, R2, RZ ;  /* 0x0000000205457210 */ /* 0x000fe20007f7e0ff */
[----:B0-----:R-:W-:-:S04]  /*03b0*/  IMAD R0, R84, R12, RZ ;  /* 0x0000000c54007224 */ /* 0x001fc800078e02ff */
[----:B------:R-:W0:Y:S01]  /*03c0*/  @P0 LDC R10, c[0x0][0x214] ;  /* 0x00008500ff0a0b82 */ /* 0x000e220000000800 */
[----:B------:R-:W-:Y:S02]  /*03d0*/  ISETP.NE.AND.EX P1, PT, R15, RZ, PT, P1 ;  /* 0x000000ff0f00720c */ /* 0x000fe40003f25310 */
[----:B------:R-:W-:Y:S02]  /*03e0*/  CS2R R46, SRZ ;  /* 0x00000000002e7805 */ /* 0x000fe4000001ff00 */
[----:B------:R-:W-:-:S03]  /*03f0*/  ISETP.NE.AND.EX P2, PT, R17, RZ, PT, P2 ;  /* 0x000000ff1100720c */ /* 0x000fc60003f45320 */
[----:B------:R-:W3:Y:S01]  /*0400*/  LDC.64 R64, c[0x0][0x3b8] ;  /* 0x0000ee00ff407b82 */ /* 0x000ee20000000a00 */
[----:B------:R-:W-:Y:S01]  /*0410*/  IADD3.X R6, R7, R3, R6, P3, !PT ;  /* 0x0000000307067210 */ /* 0x000fe20001ffe406 */
[----:B------:R-:W-:Y:S01]  /*0420*/  IMAD.WIDE.U32 R2, R87, R12, UR6 ;  /* 0x0000000657027e25 */ /* 0x000fe2000f8e000c */
[----:B------:R-:W-:Y:S01]  /*0430*/  CS2R R44, SRZ ;  /* 0x00000000002c7805 */ /* 0x000fe2000001ff00 */
[----:B------:R-:W-:-:S04]  /*0440*/  ULDC.64 UR4, c[0x0][0x268] ;  /* 0x00009a0000047ab9 */ /* 0x000fc80000000a00 */
[----:B------:R-:W4:Y:S01]  /*0450*/  @P0 LDC R9, c[0x0][0x21c] ;  /* 0x00008700ff090b82 */ /* 0x000f220000000800 */
[----:B------:R-:W-:Y:S01]  /*0460*/  IMAD R0, R87, R13, R0 ;  /* 0x0000000d57007224 */ /* 0x000fe200078e0200 */
[----:B------:R-:W-:-:S06]  /*0470*/  IADD3 R5, P5, R5, R2, RZ ;  /* 0x0000000205057210 */ /* 0x000fcc0007fbe0ff */
[----:B------:R-:W4:Y:S01]  /*0480*/  @P0 LDC.64 R48, c[0x0][0x310] ;  /* 0x0000c400ff300b82 */ /* 0x000f220000000a00 */
[----:B------:R-:W-:Y:S02]  /*0490*/  @P1 LEA R46, P3, R87, R14, 0x2 ;  /* 0x0000000e572e1211 */ /* 0x000fe400078610ff */
[----:B------:R-:W-:Y:S02]  /*04a0*/  IADD3.X R2, R7, R3, R0, P5, !PT ;  /* 0x0000000307027210 */ /* 0x000fe40002ffe400 */
[C---:B------:R-:W-:Y:S02]  /*04b0*/  @P2 LEA R44, P4, R87.reuse, R16, 0x2 ;  /* 0x00000010572c2211 */ /* 0x040fe400078810ff */
[----:B-1----:R-:W-:Y:S02]  /*04c0*/  LEA R75, P5, R4, R20, 0x2 ;  /* 0x00000014044b7211 */ /* 0x002fe400078a10ff */
[C-C-:B------:R-:W-:Y:S02]  /*04d0*/  @P1 LEA.HI.X R47, R87.reuse, R15, R84.reuse, 0x2, P3 ;  /* 0x0000000f572f1211 */ /* 0x140fe400018f1454 */
[----:B------:R-:W-:-:S02]  /*04e0*/  @P2 LEA.HI.X R45, R87, R17, R84, 0x2, P4 ;  /* 0x00000011572d2211 */ /* 0x000fc400020f1454 */
[----:B------:R-:W-:Y:S02]  /*04f0*/  LEA.HI.X R7, R4, R21, R8, 0x2, P5 ;  /* 0x0000001504077211 */ /* 0x000fe400028f1408 */
[----:B------:R-:W-:Y:S01]  /*0500*/  ISETP.GE.AND P1, PT, R19, 0x1, PT ;  /* 0x000000011300780c */ /* 0x000fe20003f26270 */
[----:B0-----:R-:W-:Y:S01]  /*0510*/  @P0 IMAD R0, R10, UR14, R87 ;  /* 0x0000000e0a000c24 */ /* 0x001fe2000f8e0257 */
[----:B--2---:R-:W-:-:S03]  /*0520*/  LEA R4, P2, R69, R22, 0x2 ;  /* 0x0000001645047211 */ /* 0x004fc600078410ff */
[----:B------:R-:W-:Y:S01]  /*0530*/  @P0 IMAD R0, R0, R19, RZ ;  /* 0x0000001300000224 */ /* 0x000fe200078e02ff */
[----:B------:R-:W-:Y:S01]  /*0540*/  LEA.HI.X R69, R69, R23, R6, 0x2, P2 ;  /* 0x0000001745457211 */ /* 0x000fe200010f1406 */
[----:B------:R-:W-:Y:S01]  /*0550*/  IMAD R6, R84, UR4, RZ ;  /* 0x0000000454067c24 */ /* 0x000fe2000f8e02ff */
[----:B---3--:R-:W-:Y:S01]  /*0560*/  LEA R67, P2, R5, R64, 0x2 ;  /* 0x0000004005437211 */ /* 0x008fe200078410ff */
[----:B----4-:R-:W-:Y:S02]  /*0570*/  @P0 IMAD R3, R0, R9, RZ ;  /* 0x0000000900030224 */ /* 0x010fe400078e02ff */
[----:B------:R-:W-:-:S04]  /*0580*/  IMAD.WIDE.U32 R50, R87, UR4, RZ ;  /* 0x0000000457327c25 */ /* 0x000fc8000f8e00ff */
[----:B------:R-:W-:Y:S01]  /*0590*/  IMAD R79, R87, UR5, R6 ;  /* 0x00000005574f7c24 */ /* 0x000fe2000f8e0206 */
[----:B------:R-:W-:Y:S01]  /*05a0*/  LEA.HI.X R65, R5, R65, R2, 0x2, P2 ;  /* 0x0000004105417211 */ /* 0x000fe200010f1402 */
[----:B------:R-:W-:Y:S01]  /*05b0*/  @P0 IMAD.WIDE R48, R3, 0x8, R48 ;  /* 0x0000000803300825 */ /* 0x000fe200078e0230 */
[----:B------:R-:W-:Y:S02]  /*05c0*/  MOV R81, RZ ;  /* 0x000000ff00517202 */ /* 0x000fe40000000f00 */
[----:B------:R-:W-:Y:S02]  /*05d0*/  @!P0 CS2R R48, SRZ ;  /* 0x0000000000308805 */ /* 0x000fe4000001ff00 */
[----:B------:R-:W-:Y:S01]  /*05e0*/  IADD3 R79, R51, R79, RZ ;  /* 0x0000004f334f7210 */ /* 0x000fe20007ffe0ff */
[----:B------:R-:W-:Y:S06]  /*05f0*/  @!P1 BRA `(.L_x_9393) ;  /* 0x0000002000249947 */ /* 0x000fec0003800000 */
[----:B------:R-:W0:Y:S01]  /*0600*/  S2R R80, SR_TID.X ;  /* 0x0000000000507919 */ /* 0x000e220000002100 */
[----:B------:R-:W1:Y:S01]  /*0610*/  LDC.64 R12, c[0x0][0x2d0] ;  /* 0x0000b400ff0c7b82 */ /* 0x000e620000000a00 */
[----:B------:R-:W-:Y:S01]  /*0620*/  ULDC.64 UR8, c[0x0][0x230] ;  /* 0x00008c0000087ab9 */ /* 0x000fe20000000a00 */
[----:B------:R-:W-:Y:S01]  /*0630*/  ULDC.64 UR6, c[0x0][0x248] ;  /* 0x0000920000067ab9 */ /* 0x000fe20000000a00 */
[C---:B------:R-:W-:Y:S01]  /*0640*/  IMAD R2, R84.reuse, UR8, RZ ;  /* 0x0000000854027c24 */ /* 0x040fe2000f8e02ff */
[----:B------:R-:W2:Y:S01]  /*0650*/  S2R R78, SR_LANEID ;  /* 0x00000000004e7919 */ /* 0x000ea20000000000 */
[----:B------:R-:W-:Y:S01]  /*0660*/  IMAD R0, R84, UR6, RZ ;  /* 0x0000000654007c24 */ /* 0x000fe2000f8e02ff */
[----:B------:R-:W-:Y:S01]  /*0670*/  UMOV UR4, 0x400 ;  /* 0x0000040000047882 */ /* 0x000fe20000000000 */
[----:B------:R-:W-:Y:S01]  /*0680*/  IMAD.WIDE.U32 R70, R87, UR8, RZ ;  /* 0x0000000857467c25 */ /* 0x000fe2000f8e00ff */
[----:B------:R-:W3:Y:S01]  /*0690*/  S2UR UR5, SR_CgaCtaId ;  /* 0x00000000000579c3 */ /* 0x000ee20000008800 */
[----:B------:R-:W-:-:S02]  /*06a0*/  MOV R81, RZ ;  /* 0x000000ff00517202 */ /* 0x000fc40000000f00 */
[C---:B------:R-:W-:Y:S01]  /*06b0*/  IMAD R5, R87.reuse, UR9, R2 ;  /* 0x0000000957057c24 */ /* 0x040fe2000f8e0202 */
[----:B------:R-:W-:Y:S01]  /*06c0*/  MOV R83, RZ ;  /* 0x000000ff00537202 */ /* 0x000fe20000000f00 */
[C---:B------:R-:W-:Y:S02]  /*06d0*/  IMAD R3, R87.reuse, UR7, R0 ;  /* 0x0000000757037c24 */ /* 0x040fe4000f8e0200 */
[----:B------:R-:W-:Y:S01]  /*06e0*/  IMAD.WIDE.U32 R72, R87, UR6, RZ ;  /* 0x0000000657487c25 */ /* 0x000fe2000f8e00ff */
[----:B------:R-:W4:Y:S01]  /*06f0*/  LDC.64 R10, c[0x0][0x2d8] ;  /* 0x0000b600ff0a7b82 */ /* 0x000f220000000a00 */
[----:B------:R-:W-:Y:S02]  /*0700*/  IADD3 R0, R71, R5, RZ ;  /* 0x0000000547007210 */ /* 0x000fe40007ffe0ff */
[----:B------:R-:W-:Y:S02]  /*0710*/  MOV R71, R4 ;  /* 0x0000000400477202 */ /* 0x000fe40000000f00 */
[----:B------:R-:W-:-:S02]  /*0720*/  IADD3 R2, R73, R3, RZ ;  /* 0x0000000349027210 */ /* 0x000fc40007ffe0ff */
[----:B------:R-:W-:Y:S01]  /*0730*/  MOV R73, R7 ;  /* 0x0000000700497202 */ /* 0x000fe20000000f00 */
[----:B------:R-:W2:Y:S01]  /*0740*/  LDC.64 R8, c[0x0][0x2e0] ;  /* 0x0000b800ff087b82 */ /* 0x000ea20000000a00 */
[----:B-1----:R-:W-:-:S04]  /*0750*/  LEA R76, P2, R70, R12, 0x2 ;  /* 0x0000000c464c7211 */ /* 0x002fc800078410ff */
[----:B------:R-:W-:Y:S02]  /*0760*/  LEA.HI.X R70, R70, R13, R0, 0x2, P2 ;  /* 0x0000000d46467211 */ /* 0x000fe400010f1400 */
[C---:B0-----:R-:W-:Y:S01]  /*0770*/  SHF.L.U32 R0, R80.reuse, 0x1, RZ ;  /* 0x0000000150007819 */ /* 0x041fe200000006ff */
[----:B------:R-:W0:Y:S01]  /*0780*/  LDC R66, c[0x0][0x224] ;  /* 0x00008900ff427b82 */ /* 0x000e220000000800 */
[----:B---3--:R-:W-:Y:S01]  /*0790*/  ULEA UR4, UR5, UR4, 0x18 ;  /* 0x0000000405047291 */ /* 0x008fe2000f8ec03f */
[----:B------:R-:W-:Y:S02]  /*07a0*/  LOP3.LUT R117, R80, 0x1f, RZ, 0xc0, !PT ;  /* 0x0000001f50757812 */ /* 0x000fe400078ec0ff */
[----:B------:R-:W-:Y:S02]  /*07b0*/  LOP3.LUT R3, R0, 0xffffffc0, RZ, 0xc0, !PT ;  /* 0xffffffc000037812 */ /* 0x000fe400078ec0ff */
[----:B------:R-:W-:Y:S02]  /*07c0*/  IADD3 R62, R80, 0x200, RZ ;  /* 0x00000200503e7810 */ /* 0x000fe40007ffe0ff */
[----:B----4-:R-:W-:-:S02]  /*07d0*/  LEA R77, P1, R72, R10, 0x2 ;  /* 0x0000000a484d7211 */ /* 0x010fc400078210ff */
[----:B------:R-:W-:Y:S02]  /*07e0*/  MOV R63, UR4 ;  /* 0x00000004003f7c02 */ /* 0x000fe40008000f00 */
[----:B------:R-:W-:Y:S02]  /*07f0*/  LOP3.LUT R64, R3, 0x1f, R80, 0xf8, !PT ;  /* 0x0000001f03407812 */ /* 0x000fe400078ef850 */
[----:B------:R-:W-:Y:S02]  /*0800*/  LEA.HI.X R72, R72, R11, R2, 0x2, P1 ;  /* 0x0000000b48487211 */ /* 0x000fe400008f1402 */
[----:B--2---:R-:W-:Y:S02]  /*0810*/  LEA R74, P0, R50, R8, 0x2 ;  /* 0x00000008324a7211 */ /* 0x004fe400078010ff */
[----:B------:R-:W-:Y:S02]  /*0820*/  LEA R115, R80, R63, 0x2 ;  /* 0x0000003f50737211 */ /* 0x000fe400078e10ff */
[----:B------:R-:W-:-:S02]  /*0830*/  LEA.HI.X R68, R50, R9, R79, 0x2, P0 ;  /* 0x0000000932447211 */ /* 0x000fc400000f144f */
[----:B------:R-:W-:-:S07]  /*0840*/  SHF.R.S32.HI R61, RZ, 0x1f, R64 ;  /* 0x0000001fff3d7819 */ /* 0x000fce0000011440 */
.L_x_9400:
[----:B------:R-:W-:Y:S01]  /*0850*/  BAR.SYNC.DEFER_BLOCKING 0x0 ;  /* 0x0000000000007b1d */ /* 0x000fe20000010000 */
[C---:B------:R-:W-:Y:S02]  /*0860*/  SHF.L.U32 R60, R64.reuse, 0x4, RZ ;  /* 0x00000004403c7819 */ /* 0x040fe400000006ff */
[----:B------:R-:W-:Y:S02]  /*0870*/  SHF.L.U64.HI R0, R64, 0x4, R61 ;  /* 0x0000000440007819 */ /* 0x000fe4000001023d */
[----:B-1----:R-:W-:-:S03]  /*0880*/  IADD3 R2, P0, R75, R60, RZ ;  /* 0x0000003c4b027210 */ /* 0x002fc60007f1e0ff */
[----:B------:R-:W1:Y:S01]  /*0890*/  LDC R91, c[0x0][0x21c] ;  /* 0x00008700ff5b7b82 */ /* 0x000e620000000800 */
[----:B------:R-:W-:-:S05]  /*08a0*/  IADD3.X R3, R73, R0, RZ, P0, !PT ;  /* 0x0000000049037210 */ /* 0x000fca00007fe4ff */
[----:B------:R-:W2:Y:S04]  /*08b0*/  LDG.E.128 R16, desc[UR12][R2.64] ;  /* 0x0000000c02107981 */ /* 0x000ea8000c1e1d00 */
[----:B------:R-:W3:Y:S01]  /*08c0*/  LDG.E.128 R20, desc[UR12][R2.64+0x200] ;  /* 0x0002000c02147981 */ /* 0x000ee2000c1e1d00 */
[CC--:B------:R-:W-:Y:S02]  /*08d0*/  LEA R86, R78.reuse, R63.reuse, 0x4 ;  /* 0x0000003f4e567211 */ /* 0x0c0fe400078e20ff */
[----:B------:R-:W-:Y:S02]  /*08e0*/  LEA R88, R78, R63, 0x5 ;  /* 0x0000003f4e587211 */ /* 0x000fe400078e28ff */
[----:B------:R-:W-:-:S04]  /*08f0*/  IADD3 R28, P0, R71, R60, RZ ;  /* 0x0000003c471c7210 */ /* 0x000fc80007f1e0ff */
[----:B------:R-:W-:Y:S01]  /*0900*/  IADD3.X R29, R69, R0, RZ, P0, !PT ;  /* 0x00000000451d7210 */ /* 0x000fe200007fe4ff */
[----:B--2---:R-:W-:Y:S04]  /*0910*/  STS.128 [R86], R16 ;  /* 0x0000001056007388 */ /* 0x004fe80000000c00 */
[----:B---3--:R-:W-:Y:S01]  /*0920*/  STS.128 [R86+0x200], R20 ;  /* 0x0002001456007388 */ /* 0x008fe20000000c00 */
[----:B------:R-:W-:-:S03]  /*0930*/  NOP ;  /* 0x0000000000007918 */ /* 0x000fc60000000000 */
[----:B------:R-:W-:Y:S04]  /*0940*/  LDS.128 R8, [R88] ;  /* 0x0000000058087984 */ /* 0x000fe80000000c00 */
[----:B------:R-:W-:Y:S01]  /*0950*/  LDS.128 R12, [R88+0x10] ;  /* 0x00001000580c7984 */ /* 0x000fe20000000c00 */
[----:B------:R-:W-:Y:S06]  /*0960*/  BAR.SYNC.DEFER_BLOCKING 0x0 ;  /* 0x0000000000007b1d */ /* 0x000fec0000010000 */
[----:B------:R-:W2:Y:S04]  /*0970*/  LDG.E.128 R4, desc[UR12][R28.64] ;  /* 0x0000000c1c047981 */ /* 0x000ea8000c1e1d00 */
[----:B------:R-:W3:Y:S01]  /*0980*/  LDG.E.128 R24, desc[UR12][R28.64+0x200] ;  /* 0x0002000c1c187981 */ /* 0x000ee2000c1e1d00 */
        /* <DEDUP_REMOVED lines=10> */
[----:B-1----:R-:W-:-:S02]  /*0a30*/  ISETP.GE.AND P0, PT, R91, 0x1, PT ;  /* 0x000000015b00780c */ /* 0x002fc40003f06270 */
[----:B------:R-:W-:Y:S01]  /*0a40*/  CS2R R30, SRZ ;  /* 0x00000000001e7805 */ /* 0x000fe2000001ff00 */
[----:B--2---:R1:W-:Y:S04]  /*0a50*/  STS.128 [R86], R32 ;  /* 0x0000002056007388 */ /* 0x0043e80000000c00 */
[----:B---3--:R-:W-:Y:S01]  /*0a60*/  STS.128 [R86+0x200], R36 ;  /* 0x0002002456007388 */ /* 0x008fe20000000c00 */
[----:B------:R-:W-:-:S03]  /*0a70*/  NOP ;  /* 0x0000000000007918 */ /* 0x000fc60000000000 */
[----:B------:R-:W2:Y:S04]  /*0a80*/  LDS.128 R4, [R88] ;  /* 0x0000000058047984 */ /* 0x000ea80000000c00 */
[----:B------:R-:W3:Y:S01]  /*0a90*/  LDS.128 R24, [R88+0x10] ;  /* 0x0000100058187984 */ /* 0x000ee20000000c00 */
[----:B-1----:R-:W-:Y:S02]  /*0aa0*/  CS2R R34, SRZ ;  /* 0x0000000000227805 */ /* 0x002fe4000001ff00 */
[----:B------:R-:W-:Y:S01]  /*0ab0*/  CS2R R32, SRZ ;  /* 0x0000000000207805 */ /* 0x000fe2000001ff00 */
[----:B--2---:R-:W-:Y:S01]  /*0ac0*/  FFMA.FTZ R28, R8, R4, R83 ;  /* 0x00000004081c7223 */ /* 0x004fe20000010053 */
[-C--:B-----5:R-:W-:Y:S01]  /*0ad0*/  FMUL.FTZ R36, R4, R82.reuse ;  /* 0x0000005204247220 */ /* 0x0a0fe20000410000 */
[-C--:B------:R-:W-:Y:S01]  /*0ae0*/  FMUL.FTZ R37, R5, R82.reuse ;  /* 0x0000005205257220 */ /* 0x080fe20000410000 */
[-C--:B------:R-:W-:Y:S01]  /*0af0*/  FMUL.FTZ R38, R6, R82.reuse ;  /* 0x0000005206267220 */ /* 0x080fe20000410000 */
[----:B------:R-:W-:Y:S01]  /*0b00*/  FFMA.FTZ R41, R9, R5, R28 ;  /* 0x0000000509297223 */ /* 0x000fe2000001001c */
[----:B------:R-:W-:Y:S01]  /*0b10*/  CS2R R28, SRZ ;  /* 0x00000000001c7805 */ /* 0x000fe2000001ff00 */
[-C--:B------:R-:W-:Y:S01]  /*0b20*/  FMUL.FTZ R39, R7, R82.reuse ;  /* 0x0000005207277220 */ /* 0x080fe20000410000 */
[----:B---3--:R-:W-:Y:S01]  /*0b30*/  FMUL.FTZ R40, R24, R82 ;  /* 0x0000005218287220 */ /* 0x008fe20000410000 */
        /* <DEDUP_REMOVED lines=8> */
[----:B------:R-:W-:Y:S01]  /*0bc0*/  FFMA.FTZ R83, R15, R27, R2 ;  /* 0x0000001b0f537223 */ /* 0x000fe20000010002 */
[----:B------:R-:W-:Y:S06]  /*0bd0*/  BAR.SYNC.DEFER_BLOCKING 0x0 ;  /* 0x0000000000007b1d */ /* 0x000fec0000010000 */
[----:B------:R-:W-:Y:S05]  /*0be0*/  @!P0 BRA `(.L_x_9394) ;  /* 0x0000001400a08947 */ /* 0x000fea0003800000 */
[C---:B0-----:R-:W-:Y:S01]  /*0bf0*/  IADD3 R2, R66.reuse, -0x1, RZ ;  /* 0xffffffff42027810 */ /* 0x041fe20007ffe0ff */
[----:B------:R-:W0:Y:S01]  /*0c00*/  LDC.64 R52, c[0x0][0x250] ;  /* 0x00009400ff347b82 */ /* 0x000e220000000a00 */
[----:B------:R-:W-:Y:S01]  /*0c10*/  IADD3 R28, R66, -0x2, RZ ;  /* 0xfffffffe421c7810 */ /* 0x000fe20007ffe0ff */
[--C-:B------:R-:W-:Y:S01]  /*0c20*/  FADD.FTZ R103, R16, R85.reuse ;  /* 0x0000005510677221 */ /* 0x100fe20000010000 */
[----:B------:R-:W-:Y:S01]  /*0c30*/  LEA.HI R3, R2, R2, RZ, 0x1 ;  /* 0x0000000202037211 */ /* 0x000fe200078f08ff */
[--C-:B------:R-:W-:Y:S01]  /*0c40*/  FADD.FTZ R59, R18, R85.reuse ;  /* 0x00000055123b7221 */ /* 0x100fe20000010000 */
[--C-:B------:R-:W-:Y:S01]  /*0c50*/  FADD.FTZ R105, R20, R85.reuse ;  /* 0x0000005514697221 */ /* 0x100fe20000010000 */
[----:B------:R-:W-:Y:S01]  /*0c60*/  IMAD R91, R28, R91, RZ ;  /* 0x0000005b1c5b7224 */ /* 0x000fe200078e02ff */
[----:B------:R-:W-:Y:S01]  /*0c70*/  LOP3.LUT R3, R3, 0xfffffe, RZ, 0xc0, !PT ;  /* 0x00fffffe03037812 */ /* 0x000fe200078ec0ff */
[----:B------:R-:W1:Y:S01]  /*0c80*/  LDC.64 R54, c[0x0][0x270] ;  /* 0x00009c00ff367b82 */ /* 0x000e620000000a00 */
[----:B------:R-:W-:Y:S01]  /*0c90*/  FADD.FTZ R57, R22, R85 ;  /* 0x0000005516397221 */ /* 0x000fe20000010000 */
[----:B------:R-:W-:Y:S01]  /*0ca0*/  IMAD.WIDE R90, R91, 0x8, R48 ;  /* 0x000000085b5a7825 */ /* 0x000fe200078e0230 */
[----:B------:R-:W-:-:S03]  /*0cb0*/  IADD3 R109, R2, -R3, RZ ;  /* 0x80000003026d7210 */ /* 0x000fc60007ffe0ff */
[--C-:B------:R-:W-:Y:S01]  /*0cc0*/  FADD.FTZ R92, R21, R85.reuse ;  /* 0x00000055155c7221 */ /* 0x100fe20000010000 */
[--C-:B------:R-:W-:Y:S01]  /*0cd0*/  FADD.FTZ R94, R19, R85.reuse ;  /* 0x00000055135e7221 */ /* 0x100fe20000010000 */
[----:B------:R-:W-:Y:S01]  /*0ce0*/  FADD.FTZ R96, R17, R85 ;  /* 0x0000005511607221 */ /* 0x000fe20000010000 */
[----:B------:R-:W-:Y:S01]  /*0cf0*/  MOV R89, R76 ;  /* 0x0000004c00597202 */ /* 0x000fe20000000f00 */
[----:B------:R-:W2:Y:S01]  /*0d00*/  LDC.64 R2, c[0x0][0x238] ;  /* 0x00008e00ff027b82 */ /* 0x000ea20000000a00 */
[----:B------:R-:W-:Y:S02]  /*0d10*/  MOV R98, R70 ;  /* 0x0000004600627202 */ /* 0x000fe40000000f00 */
[----:B------:R-:W-:Y:S02]  /*0d20*/  CS2R R30, SRZ ;  /* 0x00000000001e7805 */ /* 0x000fe4000001ff00 */
[----:B------:R-:W-:Y:S02]  /*0d30*/  MOV R93, R77 ;  /* 0x0000004d005d7202 */ /* 0x000fe40000000f00 */
[----:B------:R-:W-:-:S02]  /*0d40*/  CS2R R28, SRZ ;  /* 0x00000000001c7805 */ /* 0x000fc4000001ff00 */
[----:B------:R-:W-:Y:S02]  /*0d50*/  MOV R100, R72 ;  /* 0x0000004800647202 */ /* 0x000fe40000000f00 */
[----:B------:R-:W-:Y:S02]  /*0d60*/  CS2R R34, SRZ ;  /* 0x0000000000227805 */ /* 0x000fe4000001ff00 */
[----:B------:R-:W-:Y:S01]  /*0d70*/  MOV R95, R74 ;  /* 0x0000004a005f7202 */ /* 0x000fe20000000f00 */
[----:B------:R-:W3:Y:S01]  /*0d80*/  LDC R99, c[0x0][0x224] ;  /* 0x00008900ff637b82 */ /* 0x000ee20000000800 */
[----:B------:R-:W-:Y:S02]  /*0d90*/  MOV R102, R68 ;  /* 0x0000004400667202 */ /* 0x000fe40000000f00 */
[----:B------:R-:W-:Y:S02]  /*0da0*/  CS2R R32, SRZ ;  /* 0x0000000000207805 */ /* 0x000fe4000001ff00 */
[----:B------:R-:W-:Y:S01]  /*0db0*/  MOV R97, R63 ;  /* 0x0000003f00617202 */ /* 0x000fe20000000f00 */
[----:B------:R-:W-:Y:S01]  /*0dc0*/  FMUL.FTZ R103, R8, R103 ;  /* 0x0000006708677220 */ /* 0x000fe20000410000 */
[----:B------:R-:W-:Y:S01]  /*0dd0*/  MOV R101, R63 ;  /* 0x0000003f00657202 */ /* 0x000fe20000000f00 */
[----:B------:R-:W-:Y:S01]  /*0de0*/  FMUL.FTZ R104, R10, R59 ;  /* 0x0000003b0a687220 */ /* 0x000fe20000410000 */
[----:B------:R-:W-:Y:S01]  /*0df0*/  FMUL.FTZ R105, R12, R105 ;  /* 0x000000690c697220 */ /* 0x000fe20000410000 */
[----:B------:R-:W4:Y:S01]  /*0e00*/  LDC R144, c[0x0][0x21c] ;  /* 0x00008700ff907b82 */ /* 0x000f220000000800 */
[----:B------:R-:W-:Y:S01]  /*0e10*/  FMUL.FTZ R106, R14, R57 ;  /* 0x000000390e6a7220 */ /* 0x000fe20000410000 */
[----:B0-----:R-:W-:Y:S01]  /*0e20*/  SHF.L.U64.HI R53, R52, 0x2, R53 ;  /* 0x0000000234357819 */ /* 0x001fe20000010235 */
[----:B------:R-:W-:Y:S01]  /*0e30*/  UMOV UR4, URZ ;  /* 0x0000003f00047c82 */ /* 0x000fe20008000000 */
[----:B-1----:R-:W-:Y:S01]  /*0e40*/  SHF.L.U64.HI R55, R54, 0x2, R55 ;  /* 0x0000000236377819 */ /* 0x002fe20000010237 */
[----:B------:R-:W-:Y:S01]  /*0e50*/  ULDC UR5, c[0x0][0x224] ;  /* 0x0000890000057ab9 */ /* 0x000fe20000000800 */
[----:B------:R-:W-:-:S02]  /*0e60*/  SHF.L.U32 R109, R109, 0x8, RZ ;  /* 0x000000086d6d7819 */ /* 0x000fc400000006ff */
[----:B--2---:R-:W-:-:S07]  /*0e70*/  SHF.L.U64.HI R107, R2, 0x2, R3 ;  /* 0x00000002026b7819 */ /* 0x004fce0000010203 */
.L_x_9399:
[----:B0-----:R-:W-:Y:S02]  /*0e80*/  MOV R56, R89 ;  /* 0x0000005900387202 */ /* 0x001fe40000000f00 */
[----:B------:R-:W-:-:S05]  /*0e90*/  MOV R57, R98 ;  /* 0x0000006200397202 */ /* 0x000fca0000000f00 */
[----:B------:R0:W2:Y:S01]  /*0ea0*/  LDG.E R108, desc[UR12][R56.64] ;  /* 0x0000000c386c7981 */ /* 0x0000a2000c1e1900 */
[----:B------:R-:W-:Y:S01]  /*0eb0*/  FADD.FTZ R3, R16, R85 ;  /* 0x0000005510037221 */ /* 0x000fe20000010000 */
[----:B------:R-:W-:Y:S02]  /*0ec0*/  ISETP.NE.AND P1, PT, R80, RZ, PT ;  /* 0x000000ff5000720c */ /* 0x000fe40003f25270 */
[----:B------:R-:W-:Y:S02]  /*0ed0*/  ISETP.GT.AND P0, PT, R66, 0x1, PT ;  /* 0x000000014200780c */ /* 0x000fe40003f04270 */
[----:B------:R-:W-:Y:S02]  /*0ee0*/  SEL R110, R109, R62, !P1 ;  /* 0x0000003e6d6e7207 */ /* 0x000fe40004800000 */
[----:B0-----:R-:W-:Y:S02]  /*0ef0*/  MOV R56, R95 ;  /* 0x0000005f00387202 */ /* 0x001fe40000000f00 */
[----:B------:R-:W-:-:S02]  /*0f00*/  MOV R57, R102 ;  /* 0x0000006600397202 */ /* 0x000fc40000000f00 */
[----:B------:R-:W-:-:S03]  /*0f10*/  LEA R113, R110, R63, 0x2 ;  /* 0x0000003f6e717211 */ /* 0x000fc600078e10ff */
[----:B------:R0:W3:Y:S02]  /*0f20*/  LDG.E R58, desc[UR12][R56.64] ;  /* 0x0000000c383a7981 */ /* 0x0000e4000c1e1900 */
[----:B0-----:R-:W-:Y:S02]  /*0f30*/  MOV R56, R93 ;  /* 0x0000005d00387202 */ /* 0x001fe40000000f00 */
[----:B------:R-:W-:-:S05]  /*0f40*/  MOV R57, R100 ;  /* 0x0000006400397202 */ /* 0x000fca0000000f00 */
[----:B------:R0:W3:Y:S01]  /*0f50*/  LDG.E R111, desc[UR12][R56.64] ;  /* 0x0000000c386f7981 */ /* 0x0000e2000c1e1900 */
[----:B------:R-:W-:Y:S01]  /*0f60*/  ISETP.EQ.AND P0, PT, R117, RZ, P0 ;  /* 0x000000ff7500720c */ /* 0x000fe20000702270 */
[----:B------:R-:W-:-:S12]  /*0f70*/  HFMA2.MMA R129, -RZ, RZ, 0, 0 ;  /* 0x00000000ff817435 */ /* 0x000fd800000001ff */
[----:B0-----:R-:W-:Y:S02]  /*0f80*/  @P0 MOV R56, R90 ;  /* 0x0000005a00380202 */ /* 0x001fe40000000f00 */
[----:B------:R-:W-:Y:S01]  /*0f90*/  @P0 MOV R57, R91 ;  /* 0x0000005b00390202 */ /* 0x000fe20000000f00 */
[----:B--2---:R-:W-:-:S04]  /*0fa0*/  FMUL.FTZ R59, R108, 1.4426950216293334961 ;  /* 0x3fb8aa3b6c3b7820 */ /* 0x004fc80000410000 */
[----:B------:R-:W-:-:S06]  /*0fb0*/  FMUL.FTZ R122, R3, R59 ;  /* 0x0000003b037a7220 */ /* 0x000fcc0000410000 */
[----:B------:R-:W0:Y:S02]  /*0fc0*/  MUFU.EX2 R122, R122 ;  /* 0x0000007a007a7308 */ /* 0x000e240000000800 */
[----:B0-----:R0:W-:Y:S01]  /*0fd0*/  STS [R113+0x668], R122 ;  /* 0x0006687a71007388 */ /* 0x0011e20000000800 */
[----:B------:R-:W-:Y:S06]  /*0fe0*/  BAR.SYNC.DEFER_BLOCKING 0x0 ;  /* 0x0000000000007b1d */ /* 0x000fec0000010000 */
[----:B------:R1:W5:Y:S01]  /*0ff0*/  @P0 LDG.E R129, desc[UR12][R56.64+0x4] ;  /* 0x0000040c38810981 */ /* 0x000362000c1e1900 */
[----:B------:R-:W-:Y:S01]  /*1000*/  ISETP.NE.AND P2, PT, R80, 0x1f, PT ;  /* 0x0000001f5000780c */ /* 0x000fe20003f45270 */
[----:B------:R-:W-:-:S12]  /*1010*/  FADD.FTZ R112, R23, R85 ;  /* 0x0000005517707221 */ /* 0x000fd80000010000 */
[----:B------:R1:W2:Y:S01]  /*1020*/  @P2 LDS R139, [R115+0xe6c] ;  /* 0x000e6c00738b2984 */ /* 0x0002a20000000800 */
[-C--:B------:R-:W-:Y:S01]  /*1030*/  FMUL.FTZ R114, R112, R59.reuse ;  /* 0x0000003b70727220 */ /* 0x080fe20000410000 */
[--C-:B------:R-:W-:Y:S01]  /*1040*/  FADD.FTZ R124, R17, R85.reuse ;  /* 0x00000055117c7221 */ /* 0x100fe20000010000 */
[--C-:B------:R-:W-:Y:S01]  /*1050*/  FADD.FTZ R119, R18, R85.reuse ;  /* 0x0000005512777221 */ /* 0x100fe20000010000 */
[--C-:B------:R-:W-:Y:S01]  /*1060*/  FADD.FTZ R120, R19, R85.reuse ;  /* 0x0000005513787221 */ /* 0x100fe20000010000 */
[--C-:B------:R-:W-:Y:S01]  /*1070*/  FADD.FTZ R118, R20, R85.reuse ;  /* 0x0000005514767221 */ /* 0x100fe20000010000 */
[--C-:B------:R-:W-:Y:S01]  /*1080*/  FADD.FTZ R116, R21, R85.reuse ;  /* 0x0000005515747221 */ /* 0x100fe20000010000 */
[----:B0-----:R-:W-:Y:S01]  /*1090*/  FADD.FTZ R113, R22, R85 ;  /* 0x0000005516717221 */ /* 0x001fe20000010000 */
[----:B------:R-:W-:Y:S01]  /*10a0*/  FMUL.FTZ R125, R59, R124 ;  /* 0x0000007c3b7d7220 */ /* 0x000fe20000410000 */
[-C--:B------:R-:W-:Y:S01]  /*10b0*/  FMUL.FTZ R127, R119, R59.reuse ;  /* 0x0000003b777f7220 */ /* 0x080fe20000410000 */
[C---:B------:R-:W-:Y:S01]  /*10c0*/  FMUL.FTZ R126, R59.reuse, R120 ;  /* 0x000000783b7e7220 */ /* 0x040fe20000410000 */
[-C--:B------:R-:W-:Y:S01]  /*10d0*/  FMUL.FTZ R128, R118, R59.reuse ;  /* 0x0000003b76807220 */ /* 0x080fe20000410000 */
[----:B------:R-:W-:Y:S01]  /*10e0*/  FMUL.FTZ R121, R59, R116 ;  /* 0x000000743b797220 */ /* 0x000fe20000410000 */
[----:B------:R-:W-:Y:S01]  /*10f0*/  FMUL.FTZ R123, R113, R59 ;  /* 0x0000003b717b7220 */ /* 0x000fe20000410000 */
[----:B------:R-:W0:Y:S01]  /*1100*/  MUFU.EX2 R114, R114 ;  /* 0x0000007200727308 */ /* 0x000e220000000800 */
[----:B---3--:R-:W-:-:S07]  /*1110*/  FMUL.FTZ R58, R58, R111 ;  /* 0x0000006f3a3a7220 */ /* 0x008fce0000410000 */
[----:B------:R-:W3:Y:S08]  /*1120*/  MUFU.EX2 R125, R125 ;  /* 0x0000007d007d7308 */ /* 0x000ef00000000800 */
[----:B------:R-:W0:Y:S08]  /*1130*/  MUFU.EX2 R127, R127 ;  /* 0x0000007f007f7308 */ /* 0x000e300000000800 */
[----:B------:R-:W0:Y:S08]  /*1140*/  MUFU.EX2 R126, R126 ;  /* 0x0000007e007e7308 */ /* 0x000e300000000800 */
[----:B------:R-:W0:Y:S08]  /*1150*/  MUFU.EX2 R128, R128 ;  /* 0x0000008000807308 */ /* 0x000e300000000800 */
[----:B------:R-:W1:Y:S08]  /*1160*/  MUFU.EX2 R121, R121 ;  /* 0x0000007900797308 */ /* 0x000e700000000800 */
[----:B------:R-:W1:Y:S01]  /*1170*/  MUFU.EX2 R123, R123 ;  /* 0x0000007b007b7308 */ /* 0x000e620000000800 */
[-C--:B------:R-:W-:Y:S01]  /*1180*/  FMUL.FTZ R133, R26, R58.reuse ;  /* 0x0000003a1a857220 */ /* 0x080fe20000410000 */
[----:B------:R-:W-:Y:S01]  /*1190*/  FMUL.FTZ R110, R27, R58 ;  /* 0x0000003a1b6e7220 */ /* 0x000fe20000410000 */
[----:B------:R-:W-:Y:S01]  /*11a0*/  BSSY B0, `(.L_x_9395) ;  /* 0x000000d000007945 */ /* 0x000fe20003800000 */
[----:B------:R-:W-:Y:S01]  /*11b0*/  FMUL.FTZ R132, R9, R96 ;  /* 0x0000006009847220 */ /* 0x000fe20000410000 */
[----:B------:R-:W-:Y:S01]  /*11c0*/  FMUL.FTZ R136, R25, R58 ;  /* 0x0000003a19887220 */ /* 0x000fe20000410000 */
[----:B0-----:R-:W-:Y:S01]  /*11d0*/  FFMA.FTZ R59, R114, R110, R133 ;  /* 0x0000006e723b7223 */ /* 0x001fe20000010085 */
[----:B--23--:R-:W-:Y:S06]  /*11e0*/  @P2 BRA `(.L_x_9396) ;  /* 0x0000000000202947 */ /* 0x00cfec0003800000 */
[----:B------:R-:W-:Y:S02]  /*11f0*/  ISETP.NE.AND P0, PT, R66, R99, PT ;  /* 0x000000634200720c */ /* 0x000fe40003f05270 */
[----:B------:R-:W-:-:S11]  /*1200*/  MOV R139, 0x3f800000 ;  /* 0x3f800000008b7802 */ /* 0x000fd60000000f00 */
[----:B-1----:R-:W-:-:S04]  /*1210*/  @P0 LEA.HI R56, R66, R66, RZ, 0x1 ;  /* 0x0000004242380211 */ /* 0x002fc800078f08ff */
[----:B------:R-:W-:-:S04]  /*1220*/  @P0 LOP3.LUT R57, R56, 0x3ffffe, RZ, 0xc0, !PT ;  /* 0x003ffffe38390812 */ /* 0x000fc800078ec0ff */
[----:B------:R-:W-:-:S04]  /*1230*/  @P0 IADD3 R57, -R57, R66, RZ ;  /* 0x0000004239390210 */ /* 0x000fc80007ffe1ff */
[----:B------:R-:W-:-:S04]  /*1240*/  @P0 LEA R56, R57, 0x668, 0xa ;  /* 0x0000066839380811 */ /* 0x000fc800078e50ff */
[----:B------:R-:W-:-:S05]  /*1250*/  @P0 IADD3 R56, R56, R101, RZ ;  /* 0x0000006538380210 */ /* 0x000fca0007ffe0ff */
[----:B------:R0:W2:Y:S02]  /*1260*/  @P0 LDS R139, [R56] ;  /* 0x00000000388b0984 */ /* 0x0000a40000000800 */
.L_x_9396:
[----:B------:R-:W-:Y:S05]  /*1270*/  BSYNC B0 ;  /* 0x0000000000007941 */ /* 0x000fea0003800000 */
.L_x_9395:
[----:B012---:R-:W-:Y:S01]  /*1280*/  FMUL.FTZ R56, R114, R139 ;  /* 0x0000008b72387220 */ /* 0x007fe20000410000 */
[-C--:B------:R-:W-:Y:S01]  /*1290*/  FMUL.FTZ R140, R24, R58.reuse ;  /* 0x0000003a188c7220 */ /* 0x080fe20000410000 */
[----:B------:R-:W-:Y:S01]  /*12a0*/  FFMA.FTZ R59, R123, R59, R136 ;  /* 0x0000003b7b3b7223 */ /* 0x000fe20000010088 */
[----:B------:R-:W-:Y:S01]  /*12b0*/  FMUL.FTZ R137, R7, R58 ;  /* 0x0000003a07897220 */ /* 0x000fe20000410000 */
[----:B------:R-:W-:Y:S01]  /*12c0*/  FMUL.FTZ R56, R123, R56 ;  /* 0x000000387b387220 */ /* 0x000fe20000410000 */
[-C--:B------:R-:W-:Y:S01]  /*12d0*/  FMUL.FTZ R135, R6, R58.reuse ;  /* 0x0000003a06877220 */ /* 0x080fe20000410000 */
        /* <DEDUP_REMOVED lines=9> */
[----:B------:R-:W-:Y:S01]  /*1370*/  FMUL.FTZ R131, R11, R94 ;  /* 0x0000005e0b837220 */ /* 0x000fe20000410000 */
[C---:B------:R-:W-:Y:S01]  /*1380*/  FMUL.FTZ R130, R126.reuse, R57 ;  /* 0x000000397e827220 */ /* 0x040fe20000410000 */
[C---:B------:R-:W-:Y:S01]  /*1390*/  FFMA.FTZ R56, R127.reuse, R56, R104 ;  /* 0x000000387f387223 */ /* 0x040fe20000010068 */
[C---:B------:R-:W-:Y:S01]  /*13a0*/  FMUL.FTZ R57, R127.reuse, R58 ;  /* 0x0000003a7f397220 */ /* 0x040fe20000410000 */
[C---:B------:R-:W-:Y:S01]  /*13b0*/  FFMA.FTZ R59, R127.reuse, R59, R138 ;  /* 0x0000003b7f3b7223 */ /* 0x040fe2000001008a */
[----:B------:R-:W-:Y:S01]  /*13c0*/  FMUL.FTZ R130, R127, R130 ;  /* 0x000000827f827220 */ /* 0x000fe20000410000 */
[C---:B------:R-:W-:Y:S01]  /*13d0*/  FFMA.FTZ R58, R126.reuse, R56, R131 ;  /* 0x000000387e3a7223 */ /* 0x040fe20000010083 */
[----:B------:R-:W-:Y:S01]  /*13e0*/  FMUL.FTZ R57, R126, R57 ;  /* 0x000000397e397220 */ /* 0x000fe20000410000 */
[C---:B------:R-:W-:Y:S01]  /*13f0*/  FFMA.FTZ R111, R125.reuse, R59, R134 ;  /* 0x0000003b7d6f7223 */ /* 0x040fe20000010086 */
[----:B------:R-:W-:Y:S01]  /*1400*/  FMUL.FTZ R56, R125, R130 ;  /* 0x000000827d387220 */ /* 0x000fe20000410000 */
[----:B------:R-:W-:Y:S01]  /*1410*/  FMUL.FTZ R130, R13, R92 ;  /* 0x0000005c0d827220 */ /* 0x000fe20000410000 */
[C---:B------:R-:W-:Y:S01]  /*1420*/  FFMA.FTZ R59, R128.reuse, R58, R105 ;  /* 0x0000003a803b7223 */ /* 0x040fe20000010069 */
[----:B------:R-:W-:Y:S01]  /*1430*/  FMUL.FTZ R58, R128, R57 ;  /* 0x00000039803a7220 */ /* 0x000fe20000410000 */
[----:B------:R-:W0:Y:S01]  /*1440*/  SHFL.DOWN PT, R145, R111, 0x1, 0x1f ;  /* 0x08201f006f917f89 */ /* 0x000e2200000e0000 */
[----:B------:R-:W-:Y:S01]  /*1450*/  FMUL.FTZ R57, R15, R112 ;  /* 0x000000700f397220 */ /* 0x000fe20000410000 */
[C---:B------:R-:W-:Y:S01]  /*1460*/  FFMA.FTZ R59, R121.reuse, R59, R130 ;  /* 0x0000003b793b7223 */ /* 0x040fe20000010082 */
[----:B------:R-:W-:Y:S01]  /*1470*/  FMUL.FTZ R58, R121, R58 ;  /* 0x0000003a793a7220 */ /* 0x000fe20000410000 */
[----:B------:R-:W1:Y:S01]  /*1480*/  SHFL.DOWN PT, R141, R56, 0x1, 0x1f ;  /* 0x08201f00388d7f89 */ /* 0x000e6200000e0000 */
[----:B------:R-:W-:Y:S01]  /*1490*/  ISETP.NE.AND P0, PT, R117, 0x1f, PT ;  /* 0x0000001f7500780c */ /* 0x000fe20003f05270 */
[C---:B------:R-:W-:Y:S01]  /*14a0*/  FFMA.FTZ R143, R123.reuse, R59, R106 ;  /* 0x0000003b7b8f7223 */ /* 0x040fe2000001006a */
[----:B------:R-:W-:Y:S01]  /*14b0*/  FMUL.FTZ R59, R123, R58 ;  /* 0x0000003a7b3b7220 */ /* 0x000fe20000410000 */
[----:B------:R-:W-:Y:S01]  /*14c0*/  ISETP.GE.AND P3, PT, R78, 0x4, PT ;  /* 0x000000044e00780c */ /* 0x000fe20003f66270 */
[----:B------:R-:W-:Y:S01]  /*14d0*/  BSSY B0, `(.L_x_9397) ;  /* 0x00000cb000007945 */ /* 0x000fe20003800000 */
[C---:B------:R-:W-:Y:S01]  /*14e0*/  FFMA.FTZ R143, R114.reuse, R143, R57 ;  /* 0x0000008f728f7223 */ /* 0x040fe20000010039 */
[----:B------:R-:W-:-:S04]  /*14f0*/  FMUL.FTZ R142, R114, R59 ;  /* 0x0000003b728e7220 */ /* 0x000fc80000410000 */
        /* <DEDUP_REMOVED lines=24> */
[----:B------:R-:W-:-:S03]  /*1680*/  ISETP.GE.AND P0, PT, R66, UR5, PT ;  /* 0x0000000542007c0c */ /* 0x000fc6000bf06270 */
[----:B------:R-:W0:Y:S01]  /*1690*/  SHFL.DOWN PT, R146, R111, 0x8, 0x1f ;  /* 0x09001f006f927f89 */ /* 0x000e2200000e0000 */
[----:B------:R-:W-:-:S03]  /*16a0*/  ISETP.EQ.AND P0, PT, R117, RZ, !P0 ;  /* 0x000000ff7500720c */ /* 0x000fc60004702270 */
[----:B------:R-:W1:Y:S01]  /*16b0*/  SHFL.DOWN PT, R147, R56, 0x8, 0x1f ;  /* 0x09001f0038937f89 */ /* 0x000e6200000e0000 */
[C---:B--2---:R-:W-:Y:S01]  /*16c0*/  @P3 FFMA.FTZ R143, R142.reuse, R58, R143 ;  /* 0x0000003a8e8f3223 */ /* 0x044fe2000001008f */
[----:B------:R-:W-:Y:S01]  /*16d0*/  MOV R58, 0x3f800000 ;  /* 0x3f800000003a7802 */ /* 0x000fe20000000f00 */
[----:B---3--:R-:W-:Y:S01]  /*16e0*/  @P3 FMUL.FTZ R142, R142, R59 ;  /* 0x0000003b8e8e3220 */ /* 0x008fe20000410000 */
[----:B------:R-:W-:Y:S01]  /*16f0*/  ISETP.GE.U32.AND P3, PT, R117, 0x18, PT ;  /* 0x000000187500780c */ /* 0x000fe20003f66070 */
[----:B------:R-:W-:Y:S01]  /*1700*/  HFMA2.MMA R59, -RZ, RZ, 0, 0 ;  /* 0x00000000ff3b7435 */ /* 0x000fe200000001ff */
[----:B------:R-:W2:Y:S04]  /*1710*/  SHFL.UP PT, R145, R143, 0x8, RZ ;  /* 0x050000008f917989 */ /* 0x000ea800000e00ff */
[----:B------:R-:W3:Y:S05]  /*1720*/  SHFL.UP PT, R141, R142, 0x8, RZ ;  /* 0x050000008e8d7989 */ /* 0x000eea00000e00ff */
[----:B------:R-:W-:Y:S01]  /*1730*/  @P0 LDS.64 R58, [R97+0xee8] ;  /* 0x000ee800613a0984 */ /* 0x000fe20000000a00 */
[----:B------:R-:W-:Y:S01]  /*1740*/  ISETP.GE.AND P0, PT, R78, 0x8, PT ;  /* 0x000000084e00780c */ /* 0x000fe20003f06270 */
[C---:B0-----:R-:W-:Y:S01]  /*1750*/  @!P3 FFMA.FTZ R111, R56.reuse, R146, R111 ;  /* 0x00000092386fb223 */ /* 0x041fe2000001006f */
[----:B-1----:R-:W-:-:S04]  /*1760*/  @!P3 FMUL.FTZ R56, R56, R147 ;  /* 0x000000933838b220 */ /* 0x002fc80000410000 */
[----:B------:R-:W0:Y:S04]  /*1770*/  SHFL.DOWN PT, R146, R111, 0x10, 0x1f ;  /* 0x0a001f006f927f89 */ /* 0x000e2800000e0000 */
[----:B------:R-:W1:Y:S03]  /*1780*/  SHFL.DOWN PT, R147, R56, 0x10, 0x1f ;  /* 0x0a001f0038937f89 */ /* 0x000e6600000e0000 */
        /* <DEDUP_REMOVED lines=8> */
[----:B------:R-:W-:Y:S04]  /*1810*/  SHFL.DOWN PT, R149, R111, 0x1, 0x1f ;  /* 0x08201f006f957f89 */ /* 0x000fe800000e0000 */
[----:B------:R-:W-:Y:S04]  /*1820*/  SHFL.IDX PT, R147, R59, RZ, 0x1f ;  /* 0x00001fff3b937589 */ /* 0x000fe800000e0000 */
[----:B------:R-:W0:Y:S02]  /*1830*/  SHFL.DOWN PT, R146, R56, 0x1, 0x1f ;  /* 0x08201f0038927f89 */ /* 0x000e2400000e0000 */
[C---:B--2---:R-:W-:Y:S01]  /*1840*/  @P0 FFMA.FTZ R143, R142.reuse, R145, R143 ;  /* 0x000000918e8f0223 */ /* 0x044fe2000001008f */
[----:B---3--:R-:W-:Y:S01]  /*1850*/  @P0 FMUL.FTZ R142, R142, R141 ;  /* 0x0000008d8e8e0220 */ /* 0x008fe20000410000 */
[----:B-----5:R1:W-:Y:S01]  /*1860*/  SHFL.IDX PT, R145, R129, RZ, 0x1f ;  /* 0x00001fff81917589 */ /* 0x0203e200000e0000 */
[----:B------:R-:W-:-:S03]  /*1870*/  ISETP.GT.AND P0, PT, R78, 0x1e, PT ;  /* 0x0000001e4e00780c */ /* 0x000fc60003f04270 */
[----:B------:R-:W-:Y:S04]  /*1880*/  SHFL.UP PT, R143, R143, 0x1, RZ ;  /* 0x042000008f8f7989 */ /* 0x000fe800000e00ff */
[----:B------:R-:W2:Y:S01]  /*1890*/  SHFL.UP PT, R142, R142, 0x1, RZ ;  /* 0x042000008e8e7989 */ /* 0x000ea200000e00ff */
[----:B-1----:R-:W-:-:S03]  /*18a0*/  FMUL.FTZ R129, R11, R120 ;  /* 0x000000780b817220 */ /* 0x002fc60000410000 */
[----:B------:R-:W-:Y:S04]  /*18b0*/  SHFL.IDX PT, R111, R111, RZ, 0x1f ;  /* 0x00001fff6f6f7589 */ /* 0x000fe800000e0000 */
[----:B------:R-:W1:Y:S01]  /*18c0*/  SHFL.IDX PT, R56, R56, RZ, 0x1f ;  /* 0x00001fff38387589 */ /* 0x000e6200000e0000 */
[----:B0-----:R-:W-:Y:S01]  /*18d0*/  @P2 FFMA.FTZ R147, R146, R147, R149 ;  /* 0x0000009392932223 */ /* 0x001fe20000010095 */
[----:B------:R-:W-:-:S03]  /*18e0*/  ISETP.NE.AND P2, PT, R80, RZ, PT ;  /* 0x000000ff5000720c */ /* 0x000fc60003f45270 */
[----:B------:R-:W-:-:S04]  /*18f0*/  FFMA.FTZ R110, R147, R139, R110 ;  /* 0x0000008b936e7223 */ /* 0x000fc8000001006e */
[-C--:B------:R-:W-:Y:S01]  /*1900*/  FFMA.FTZ R133, R114, R110.reuse, R133 ;  /* 0x0000006e72857223 */ /* 0x080fe20000010085 */
[----:B------:R-:W-:-:S03]  /*1910*/  FMUL.FTZ R112, R112, R110 ;  /* 0x0000006e70707220 */ /* 0x000fc60000410000 */
[----:B------:R-:W-:Y:S01]  /*1920*/  FFMA.FTZ R139, R123, R133, R136 ;  /* 0x000000857b8b7223 */ /* 0x000fe20000010088 */
[----:B--2---:R-:W-:Y:S01]  /*1930*/  @P1 FFMA.FTZ R145, R142, R145, R143 ;  /* 0x000000918e911223 */ /* 0x004fe2000001008f */
[----:B------:R-:W-:Y:S01]  /*1940*/  FMUL.FTZ R113, R113, R133 ;  /* 0x0000008571717220 */ /* 0x000fe20000410000 */
[----:B------:R-:W-:Y:S01]  /*1950*/  ISETP.NE.AND P1, PT, R78, RZ, PT ;  /* 0x000000ff4e00720c */ /* 0x000fe20003f25270 */
[----:B------:R-:W-:Y:S01]  /*1960*/  FFMA.FTZ R141, R121, R139, R140 ;  /* 0x0000008b798d7223 */ /* 0x000fe2000001008c */
[----:B------:R-:W-:Y:S01]  /*1970*/  FFMA.FTZ R145, R122, R145, R103 ;  /* 0x000000917a917223 */ /* 0x000fe20000010067 */
[----:B------:R-:W-:Y:S01]  /*1980*/  FMUL.FTZ R122, R9, R124 ;  /* 0x0000007c097a7220 */ /* 0x000fe20000410000 */
[----:B------:R-:W-:Y:S01]  /*1990*/  FADD.FTZ R43, R112, R43 ;  /* 0x0000002b702b7221 */ /* 0x000fe20000010000 */
[----:B------:R-:W-:Y:S01]  /*19a0*/  FFMA.FTZ R137, R128, R141, R137 ;  /* 0x0000008d80897223 */ /* 0x000fe20000010089 */
[-C--:B------:R-:W-:Y:S01]  /*19b0*/  FFMA.FTZ R132, R125, R145.reuse, R132 ;  /* 0x000000917d847223 */ /* 0x080fe20000010084 */
[----:B------:R-:W-:Y:S01]  /*19c0*/  FFMA.FTZ R136, R4, R145, RZ ;  /* 0x0000009104887223 */ /* 0x000fe200000100ff */
[----:B-1----:R-:W-:Y:S01]  /*19d0*/  FFMA.FTZ R59, R56, R59, R111 ;  /* 0x0000003b383b7223 */ /* 0x002fe2000001006f */
        /* <DEDUP_REMOVED lines=12> */
[----:B------:R-:W-:Y:S01]  /*1aa0*/  FMUL.FTZ R3, R3, R125 ;  /* 0x0000007d03037220 */ /* 0x000fe20000410000 */
[----:B------:R-:W-:Y:S01]  /*1ab0*/  FFMA.FTZ R132, R6, R147, R143 ;  /* 0x0000009306847223 */ /* 0x000fe2000001008f */
[----:B------:R-:W-:Y:S01]  /*1ac0*/  FMUL.FTZ R124, R127, R124 ;  /* 0x0000007c7f7c7220 */ /* 0x000fe20000410000 */
[----:B------:R-:W-:Y:S01]  /*1ad0*/  FADD.FTZ R129, -R129, R128 ;  /* 0x0000008081817221 */ /* 0x000fe20000010100 */
[----:B------:R-:W-:Y:S01]  /*1ae0*/  FFMA.FTZ R131, R3, R126, RZ ;  /* 0x0000007e03837223 */ /* 0x000fe200000100ff */
[----:B------:R-:W-:Y:S01]  /*1af0*/  FFMA.FTZ R143, R7, R128, R132 ;  /* 0x00000080078f7223 */ /* 0x000fe20000010084 */
[----:B------:R-:W-:Y:S01]  /*1b00*/  FADD.FTZ R128, -R104, R147 ;  /* 0x0000009368807221 */ /* 0x000fe20000010100 */
[----:B------:R-:W-:Y:S01]  /*1b10*/  FMUL.FTZ R119, R119, R135 ;  /* 0x0000008777777220 */ /* 0x000fe20000410000 */
[----:B------:R-:W-:Y:S01]  /*1b20*/  FFMA.FTZ R134, R124, R122, R131 ;  /* 0x0000007a7c867223 */ /* 0x000fe20000010083 */
[----:B------:R-:W-:Y:S01]  /*1b30*/  FMUL.FTZ R132, R13, R116 ;  /* 0x000000740d847220 */ /* 0x000fe20000410000 */
[-C--:B------:R-:W-:Y:S01]  /*1b40*/  FFMA.FTZ R136, R24, R138.reuse, R143 ;  /* 0x0000008a18887223 */ /* 0x080fe2000001008f */
[----:B------:R-:W-:Y:S01]  /*1b50*/  FFMA.FTZ R131, R121, R138, R130 ;  /* 0x0000008a79837223 */ /* 0x000fe20000010082 */
        /* <DEDUP_REMOVED lines=8> */
[----:B------:R-:W-:Y:S01]  /*1be0*/  FFMA.FTZ R131, R121, R130, R118 ;  /* 0x0000008279837223 */ /* 0x000fe20000010076 */
[----:B------:R-:W-:Y:S01]  /*1bf0*/  FFMA.FTZ R132, R114, R145, R57 ;  /* 0x0000009172847223 */ /* 0x000fe20000010039 */
[----:B------:R-:W-:Y:S01]  /*1c00*/  FADD.FTZ R118, -R106, R145 ;  /* 0x000000916a767221 */ /* 0x000fe20000010100 */
[----:B------:R-:W-:Y:S01]  /*1c10*/  FFMA.FTZ R143, R25, R134, R136 ;  /* 0x00000086198f7223 */ /* 0x000fe20000010088 */
[----:B------:R-:W-:Y:S01]  /*1c20*/  FFMA.FTZ R114, R116, R123, R131 ;  /* 0x0000007b74727223 */ /* 0x000fe20000010083 */
[----:B------:R-:W-:Y:S01]  /*1c30*/  FADD.FTZ R131, -R57, R132 ;  /* 0x0000008439837221 */ /* 0x000fe20000010100 */
[----:B------:R-:W0:Y:S01]  /*1c40*/  @!P1 S2R R147, SR_CgaCtaId ;  /* 0x0000000000939919 */ /* 0x000e220000008800 */
[----:B------:R-:W-:Y:S01]  /*1c50*/  FFMA.FTZ R134, R26, R145, R143 ;  /* 0x000000911a867223 */ /* 0x000fe2000001008f */
[----:B------:R-:W-:Y:S01]  /*1c60*/  FFMA.FTZ R57, R113, R118, R114 ;  /* 0x0000007671397223 */ /* 0x000fe20000010072 */
[----:B------:R-:W-:Y:S01]  /*1c70*/  FMUL.FTZ R58, R56, R58 ;  /* 0x0000003a383a7220 */ /* 0x000fe20000410000 */
[C---:B------:R-:W-:Y:S01]  /*1c80*/  FMUL.FTZ R111, R108.reuse, R141 ;  /* 0x0000008d6c6f7220 */ /* 0x040fe20000410000 */
[----:B------:R-:W-:Y:S01]  /*1c90*/  FMUL.FTZ R56, R108, R139 ;  /* 0x0000008b6c387220 */ /* 0x000fe20000410000 */
[----:B------:R-:W-:Y:S01]  /*1ca0*/  FFMA.FTZ R114, R112, R131, R57 ;  /* 0x0000008370727223 */ /* 0x000fe20000010039 */
[----:B------:R-:W-:Y:S01]  /*1cb0*/  FFMA.FTZ R57, R27, R132, R134 ;  /* 0x000000841b397223 */ /* 0x000fe20000010086 */
[----:B------:R1:W-:Y:S01]  /*1cc0*/  @!P2 STS.64 [R97+0xee8], R58 ;  /* 0x000ee83a6100a388 */ /* 0x0003e20000000a00 */
[----:B------:R-:W-:Y:S01]  /*1cd0*/  FMUL.FTZ R111, R111, R130 ;  /* 0x000000826f6f7220 */ /* 0x000fe20000410000 */
[----:B------:R-:W-:Y:S01]  /*1ce0*/  FADD.FTZ R42, R113, R42 ;  /* 0x0000002a712a7221 */ /* 0x000fe20000010000 */
[----:B------:R-:W-:Y:S01]  /*1cf0*/  FADD.FTZ R41, R116, R41 ;  /* 0x0000002974297221 */ /* 0x000fe20000010000 */
[----:B------:R-:W2:Y:S01]  /*1d00*/  SHFL.DOWN PT, R143, R114, 0x1, 0x1f ;  /* 0x08201f00728f7f89 */ /* 0x000ea200000e0000 */
[----:B------:R-:W-:Y:S01]  /*1d10*/  FFMA.FTZ R141, R12, R141, R111 ;  /* 0x0000008d0c8d7223 */ /* 0x000fe2000001006f */
[----:B------:R-:W-:Y:S01]  /*1d20*/  FMUL.FTZ R111, R108, R135 ;  /* 0x000000876c6f7220 */ /* 0x000fe20000410000 */
[----:B------:R-:W-:Y:S01]  /*1d30*/  FADD.FTZ R40, R121, R40 ;  /* 0x0000002879287221 */ /* 0x000fe20000010000 */
[----:B------:R-:W3:Y:S01]  /*1d40*/  SHFL.DOWN PT, R132, R57, 0x1, 0x1f ;  /* 0x08201f0039847f89 */ /* 0x000ee200000e0000 */
[----:B------:R-:W-:Y:S01]  /*1d50*/  FADD.FTZ R39, R120, R39 ;  /* 0x0000002778277221 */ /* 0x000fe20000010000 */
[----:B------:R-:W-:Y:S01]  /*1d60*/  FMUL.FTZ R111, R111, R128 ;  /* 0x000000806f6f7220 */ /* 0x000fe20000410000 */
[----:B------:R-:W-:Y:S01]  /*1d70*/  FADD.FTZ R38, R119, R38 ;  /* 0x0000002677267221 */ /* 0x000fe20000010000 */
[----:B-1----:R-:W-:Y:S01]  /*1d80*/  FMUL.FTZ R59, R108, R127 ;  /* 0x0000007f6c3b7220 */ /* 0x002fe20000410000 */
[----:B------:R-:W-:Y:S01]  /*1d90*/  FADD.FTZ R28, R141, R28 ;  /* 0x0000001c8d1c7221 */ /* 0x000fe20000010000 */
[----:B------:R-:W-:Y:S01]  /*1da0*/  FFMA.FTZ R111, R10, R135, R111 ;  /* 0x000000870a6f7223 */ /* 0x000fe2000001006f */
[----:B------:R-:W-:Y:S01]  /*1db0*/  FADD.FTZ R37, R124, R37 ;  /* 0x000000257c257221 */ /* 0x000fe20000010000 */
[----:B------:R-:W-:Y:S01]  /*1dc0*/  FMUL.FTZ R122, R59, R122 ;  /* 0x0000007a3b7a7220 */ /* 0x000fe20000410000 */
[----:B------:R-:W-:Y:S01]  /*1dd0*/  FMUL.FTZ R59, R108, R125 ;  /* 0x0000007d6c3b7220 */ /* 0x000fe20000410000 */
[----:B------:R-:W-:Y:S01]  /*1de0*/  FADD.FTZ R36, R3, R36 ;  /* 0x0000002403247221 */ /* 0x000fe20000010000 */
[----:B------:R-:W-:Y:S01]  /*1df0*/  FADD.FTZ R34, R111, R34 ;  /* 0x000000226f227221 */ /* 0x000fe20000010000 */
[----:B------:R-:W-:Y:S01]  /*1e00*/  FFMA.FTZ R122, R9, R127, R122 ;  /* 0x0000007f097a7223 */ /* 0x000fe2000001007a */
[----:B------:R-:W-:-:S03]  /*1e10*/  FMUL.FTZ R59, R59, R126 ;  /* 0x0000007e3b3b7220 */ /* 0x000fc60000410000 */
[----:B------:R-:W-:Y:S01]  /*1e20*/  FADD.FTZ R33, R122, R33 ;  /* 0x000000217a217221 */ /* 0x000fe20000010000 */
[----:B------:R-:W-:Y:S01]  /*1e30*/  FFMA.FTZ R59, R8, R125, R59 ;  /* 0x0000007d083b7223 */ /* 0x000fe2000001003b */
[----:B--2---:R-:W-:-:S03]  /*1e40*/  @!P0 FADD.FTZ R114, R114, R143 ;  /* 0x0000008f72728221 */ /* 0x004fc60000010000 */
[----:B------:R-:W-:Y:S01]  /*1e50*/  FADD.FTZ R32, R59, R32 ;  /* 0x000000203b207221 */ /* 0x000fe20000010000 */
[----:B---3--:R-:W-:Y:S01]  /*1e60*/  @!P0 FADD.FTZ R57, R57, R132 ;  /* 0x0000008439398221 */ /* 0x008fe20000010000 */
[----:B------:R-:W1:Y:S01]  /*1e70*/  SHFL.DOWN PT, R143, R114, 0x2, 0x1f ;  /* 0x08401f00728f7f89 */ /* 0x000e6200000e0000 */
[----:B------:R-:W-:-:S03]  /*1e80*/  ISETP.GT.AND P0, PT, R78, 0x1d, PT ;  /* 0x0000001d4e00780c */ /* 0x000fc60003f04270 */
[----:B------:R-:W2:Y:S10]  /*1e90*/  SHFL.DOWN PT, R132, R57, 0x2, 0x1f ;  /* 0x08401f0039847f89 */ /* 0x000eb400000e0000 */
[----:B-1----:R-:W-:Y:S01]  /*1ea0*/  @!P0 FADD.FTZ R114, R114, R143 ;  /* 0x0000008f72728221 */ /* 0x002fe20000010000 */
[----:B--2---:R-:W-:-:S04]  /*1eb0*/  @!P0 FADD.FTZ R57, R57, R132 ;  /* 0x0000008439398221 */ /* 0x004fc80000010000 */
        /* <DEDUP_REMOVED lines=9> */
[----:B------:R-:W-:Y:S01]  /*1f50*/  FMUL.FTZ R143, R108, R133 ;  /* 0x000000856c8f7220 */ /* 0x000fe20000410000 */
[----:B--2---:R-:W-:-:S03]  /*1f60*/  @!P0 FADD.FTZ R57, R57, R132 ;  /* 0x0000008439398221 */ /* 0x004fc60000010000 */
[----:B------:R-:W1:Y:S01]  /*1f70*/  SHFL.DOWN PT, R145, R114, 0x10, 0x1f ;  /* 0x0a001f0072917f89 */ /* 0x000e6200000e0000 */
[----:B------:R-:W-:Y:S01]  /*1f80*/  ISETP.GT.AND P0, PT, R78, 0xf, PT ;  /* 0x0000000f4e00780c */ /* 0x000fe20003f04270 */
[----:B------:R-:W-:Y:S01]  /*1f90*/  FMUL.FTZ R143, R143, R118 ;  /* 0x000000768f8f7220 */ /* 0x000fe20000410000 */
[----:B------:R-:W-:Y:S01]  /*1fa0*/  @!P1 MOV R132, 0x400 ;  /* 0x0000040000849802 */ /* 0x000fe20000000f00 */
[----:B------:R-:W2:Y:S01]  /*1fb0*/  SHFL.DOWN PT, R134, R57, 0x10, 0x1f ;  /* 0x0a001f0039867f89 */ /* 0x000ea200000e0000 */
[----:B------:R-:W-:Y:S01]  /*1fc0*/  FMUL.FTZ R118, R108, R110 ;  /* 0x0000006e6c767220 */ /* 0x000fe20000410000 */
[----:B------:R-:W-:Y:S01]  /*1fd0*/  FFMA.FTZ R143, R14, R133, R143 ;  /* 0x000000850e8f7223 */ /* 0x000fe2000001008f */
[----:B0-----:R-:W-:Y:S01]  /*1fe0*/  @!P1 LEA R63, R147, R132, 0x18 ;  /* 0x00000084933f9211 */ /* 0x001fe200078ec0ff */
[----:B------:R-:W-:Y:S01]  /*1ff0*/  FMUL.FTZ R132, R56, R123 ;  /* 0x0000007b38847220 */ /* 0x000fe20000410000 */
[----:B------:R-:W-:Y:S01]  /*2000*/  FMUL.FTZ R56, R108, R137 ;  /* 0x000000896c387220 */ /* 0x000fe20000410000 */
[----:B------:R-:W-:Y:S01]  /*2010*/  FMUL.FTZ R118, R118, R131 ;  /* 0x0000008376767220 */ /* 0x000fe20000410000 */
[----:B------:R-:W-:Y:S01]  /*2020*/  FADD.FTZ R30, R143, R30 ;  /* 0x0000001e8f1e7221 */ /* 0x000fe20000010000 */
[----:B------:R-:W-:Y:S01]  /*2030*/  FFMA.FTZ R132, R13, R139, R132 ;  /* 0x0000008b0d847223 */ /* 0x000fe20000010084 */
[----:B------:R-:W-:Y:S01]  /*2040*/  FMUL.FTZ R58, R56, R129 ;  /* 0x00000081383a7220 */ /* 0x000fe20000410000 */
[----:B------:R-:W-:-:S02]  /*2050*/  FFMA.FTZ R118, R15, R110, R118 ;  /* 0x0000006e0f767223 */ /* 0x000fc40000010076 */
[----:B------:R-:W-:Y:S01]  /*2060*/  FADD.FTZ R29, R132, R29 ;  /* 0x0000001d841d7221 */ /* 0x000fe20000010000 */
[----:B------:R-:W-:Y:S01]  /*2070*/  FFMA.FTZ R58, R11, R137, R58 ;  /* 0x000000890b3a7223 */ /* 0x000fe2000001003a */
[----:B------:R-:W-:-:S03]  /*2080*/  FADD.FTZ R31, R118, R31 ;  /* 0x0000001f761f7221 */ /* 0x000fc60000010000 */
[----:B------:R-:W-:Y:S01]  /*2090*/  FADD.FTZ R35, R58, R35 ;  /* 0x000000233a237221 */ /* 0x000fe20000010000 */
[----:B-1----:R-:W-:Y:S01]  /*20a0*/  @!P0 FADD.FTZ R114, R114, R145 ;  /* 0x0000009172728221 */ /* 0x002fe20000010000 */
[----:B--2---:R-:W-:-:S04]  /*20b0*/  @!P0 FADD.FTZ R57, R57, R134 ;  /* 0x0000008639398221 */ /* 0x004fc80000010000 */
[----:B------:R-:W-:-:S05]  /*20c0*/  MOV R56, R114 ;  /* 0x0000007200387202 */ /* 0x000fca0000000f00 */
        /* <DEDUP_REMOVED lines=11> */
.L_x_9398:
[----:B------:R-:W-:Y:S05]  /*2180*/  BSYNC B0 ;  /* 0x0000000000007941 */ /* 0x000fea0003800000 */
.L_x_9397:
[----:B------:R-:W-:Y:S01]  /*2190*/  UIADD3 UR4, UR4, 0x1, URZ ;  /* 0x0000000104047890 */ /* 0x000fe2000fffe03f */
[----:B------:R-:W-:Y:S02]  /*21a0*/  LEA R95, P1, R54, R95, 0x2 ;  /* 0x0000005f365f7211 */ /* 0x000fe400078210ff */
[----:B------:R-:W-:Y:S02]  /*21b0*/  LEA R93, P2, R52, R93, 0x2 ;  /* 0x0000005d345d7211 */ /* 0x000fe400078410ff */
[----:B------:R-:W-:Y:S02]  /*21c0*/  LEA R89, P3, R2, R89, 0x2 ;  /* 0x0000005902597211 */ /* 0x000fe400078610ff */
[----:B----4-:R-:W-:Y:S02]  /*21d0*/  ISETP.LE.AND P0, PT, R144, UR4, PT ;  /* 0x0000000490007c0c */ /* 0x010fe4000bf03270 */
        /* <DEDUP_REMOVED lines=9> */
.L_x_9394:
[----:B------:R-:W-:Y:S01]  /*2270*/  BAR.SYNC.DEFER_BLOCKING 0x0 ;  /* 0x0000000000007b1d */ /* 0x000fe20000010000 */
[C---:B0-----:R-:W-:Y:S02]  /*2280*/  IADD3 R52, R66.reuse, -0x1, RZ ;  /* 0xffffffff42347810 */ /* 0x041fe40007ffe0ff */
[----:B------:R-:W-:Y:S02]  /*2290*/  ISETP.GT.AND P3, PT, R66, 0x1, PT ;  /* 0x000000014200780c */ /* 0x000fe40003f64270 */
[----:B------:R-:W-:-:S03]  /*22a0*/  SHF.L.U32 R20, R52, 0x8, RZ ;  /* 0x0000000834147819 */ /* 0x000fc600000006ff */
[----:B------:R-:W0:Y:S01]  /*22b0*/  LDC.64 R12, c[0x0][0x388] ;  /* 0x0000e200ff0c7b82 */ /* 0x000e220000000a00 */
[----:B------:R-:W-:Y:S01]  /*22c0*/  ULDC.64 UR4, c[0x0][0x390] ;  /* 0x0000e40000047ab9 */ /* 0x000fe20000000a00 */
[----:B------:R-:W-:Y:S02]  /*22d0*/  IADD3 R71, P1, R71, -0x400, RZ ;  /* 0xfffffc0047477810 */ /* 0x000fe40007f3e0ff */
[----:B------:R-:W-:Y:S02]  /*22e0*/  SHF.R.S32.HI R21, RZ, 0x1f, R20 ;  /* 0x0000001fff157819 */ /* 0x000fe40000011414 */
[----:B------:R-:W-:Y:S02]  /*22f0*/  IADD3 R75, P2, R75, -0x400, RZ ;  /* 0xfffffc004b4b7810 */ /* 0x000fe40007f5e0ff */
[----:B------:R-:W1:Y:S01]  /*2300*/  LDC.64 R14, c[0x0][0x3e0] ;  /* 0x0000f800ff0e7b82 */ /* 0x000e620000000a00 */
[----:B------:R-:W-:Y:S02]  /*2310*/  MOV R66, R52 ;  /* 0x0000003400427202 */ /* 0x000fe40000000f00 */
[----:B------:R-:W-:-:S02]  /*2320*/  IADD3.X R69, R69, -0x1, RZ, P1, !PT ;  /* 0xffffffff45457810 */ /* 0x000fc40000ffe4ff */
[----:B------:R-:W-:-:S03]  /*2330*/  IADD3.X R73, R73, -0x1, RZ, P2, !PT ;  /* 0xffffffff49497810 */ /* 0x000fc600017fe4ff */
[----:B------:R-:W2:Y:S01]  /*2340*/  LDC.64 R24, c[0x0][0x3a8] ;  /* 0x0000ea00ff187b82 */ /* 0x000ea20000000a00 */
[----:B------:R-:W-:Y:S04]  /*2350*/  STS.128 [R88], R36 ;  /* 0x0000002458007388 */ /* 0x000fe80000000c00 */
[----:B------:R-:W-:Y:S01]  /*2360*/  STS.128 [R88+0x10], R40 ;  /* 0x0000102858007388 */ /* 0x000fe20000000c00 */
[----:B------:R-:W-:-:S03]  /*2370*/  NOP ;  /* 0x0000000000007918 */ /* 0x000fc60000000000 */
[----:B------:R-:W3:Y:S01]  /*2380*/  LDS.128 R8, [R86] ;  /* 0x0000000056087984 */ /* 0x000ee20000000c00 */
[C---:B0-----:R-:W-:Y:S01]  /*2390*/  IMAD R2, R12.reuse, UR15, RZ ;  /* 0x0000000f0c027c24 */ /* 0x041fe2000f8e02ff */
[----:B------:R-:W0:Y:S02]  /*23a0*/  LDC.64 R26, c[0x0][0x3f0] ;  /* 0x0000fc00ff1a7b82 */ /* 0x000e240000000a00 */
[----:B------:R-:W4:Y:S01]  /*23b0*/  LDS.128 R4, [R86+0x200] ;  /* 0x0002000056047984 */ /* 0x000f220000000c00 */
[----:B------:R-:W-:Y:S02]  /*23c0*/  IMAD R13, R13, UR14, R2 ;  /* 0x0000000e0d0d7c24 */ /* 0x000fe4000f8e0202 */
[----:B------:R-:W-:-:S04]  /*23d0*/  IMAD.WIDE.U32 R2, R12, UR14, R20 ;  /* 0x0000000e0c027c25 */ /* 0x000fc8000f8e0014 */
[----:B------:R-:W-:Y:S01]  /*23e0*/  IMAD R12, R84, UR4, RZ ;  /* 0x00000004540c7c24 */ /* 0x000fe2000f8e02ff */
[----:B------:R-:W-:Y:S01]  /*23f0*/  IADD3 R3, R3, R13, RZ ;  /* 0x0000000d03037210 */ /* 0x000fe20007ffe0ff */
[----:B--2---:R-:W-:Y:S02]  /*2400*/  IMAD R22, R24, UR15, RZ ;  /* 0x0000000f18167c24 */ /* 0x004fe4000f8e02ff */
[C---:B------:R-:W-:Y:S02]  /*2410*/  IMAD R13, R87.reuse, UR5, R12 ;  /* 0x00000005570d7c24 */ /* 0x040fe4000f8e020c */
[----:B------:R-:W-:Y:S01]  /*2420*/  IMAD.WIDE.U32 R2, R87, UR4, R2 ;  /* 0x0000000457027c25 */ /* 0x000fe2000f8e0002 */
[----:B------:R-:W-:-:S03]  /*2430*/  ULDC.64 UR4, c[0x0][0x3b0] ;  /* 0x0000ec0000047ab9 */ /* 0x000fc60000000a00 */
[----:B------:R-:W-:Y:S01]  /*2440*/  IMAD R23, R25, UR14, R22 ;  /* 0x0000000e19177c24 */ /* 0x000fe2000f8e0216 */
[----:B------:R-:W-:Y:S01]  /*2450*/  IADD3 R13, R3, R13, RZ ;  /* 0x0000000d030d7210 */ /* 0x000fe20007ffe0ff */
[----:B------:R-:W-:Y:S01]  /*2460*/  IMAD.WIDE.U32 R20, R24, UR14, R20 ;  /* 0x0000000e18147c25 */ /* 0x000fe2000f8e0014 */
[----:B-1----:R-:W-:-:S04]  /*2470*/  LEA R3, P0, R2, R14, 0x2 ;  /* 0x0000000e02037211 */ /* 0x002fc800078010ff */
[----:B------:R-:W-:Y:S02]  /*2480*/  LEA.HI.X R13, R2, R15, R13, 0x2, P0 ;  /* 0x0000000f020d7211 */ /* 0x000fe400000f140d */
[----:B------:R-:W-:Y:S02]  /*2490*/  IADD3 R2, P0, R3, R60, RZ ;  /* 0x0000003c03027210 */ /* 0x000fe40007f1e0ff */
[----:B------:R-:W-:Y:S02]  /*24a0*/  IADD3 R21, R21, R23, RZ ;  /* 0x0000001715157210 */ /* 0x000fe40007ffe0ff */
[----:B------:R-:W-:-:S05]  /*24b0*/  IADD3.X R3, R13, R0, RZ, P0, !PT ;  /* 0x000000000d037210 */ /* 0x000fca00007fe4ff */
[----:B---3--:R-:W-:Y:S04]  /*24c0*/  STG.E.128 desc[UR12][R2.64], R8 ;  /* 0x0000000802007986 */ /* 0x008fe8000c101d0c */
[----:B----4-:R1:W-:Y:S01]  /*24d0*/  STG.E.128 desc[UR12][R2.64+0x200], R4 ;  /* 0x0002000402007986 */ /* 0x0103e2000c101d0c */
[----:B------:R-:W-:Y:S01]  /*24e0*/  BAR.SYNC.DEFER_BLOCKING 0x0 ;  /* 0x0000000000007b1d */ /* 0x000fe20000010000 */
[----:B-1----:R-:W-:-:S04]  /*24f0*/  IMAD R2, R84, UR4, RZ ;  /* 0x0000000454027c24 */ /* 0x002fc8000f8e02ff */
[C---:B------:R-:W-:Y:S02]  /*2500*/  IMAD R5, R87.reuse, UR5, R2 ;  /* 0x0000000557057c24 */ /* 0x040fe4000f8e0202 */
[----:B------:R-:W-:Y:S01]  /*2510*/  IMAD.WIDE.U32 R2, R87, UR4, R20 ;  /* 0x0000000457027c25 */ /* 0x000fe2000f8e0014 */
[----:B------:R1:W-:Y:S04]  /*2520*/  STS.128 [R88], R32 ;  /* 0x0000002058007388 */ /* 0x0003e80000000c00 */
[----:B------:R-:W-:Y:S02]  /*2530*/  IADD3 R5, R3, R5, RZ ;  /* 0x0000000503057210 */ /* 0x000fe40007ffe0ff */
[----:B0-----:R-:W-:Y:S01]  /*2540*/  LEA R3, P0, R2, R26, 0x2 ;  /* 0x0000001a02037211 */ /* 0x001fe200078010ff */
[----:B------:R0:W-:Y:S01]  /*2550*/  STS.128 [R88+0x10], R28 ;  /* 0x0000101c58007388 */ /* 0x0001e20000000c00 */
[----:B------:R-:W-:-:S03]  /*2560*/  NOP ;  /* 0x0000000000007918 */ /* 0x000fc60000000000 */
[----:B------:R-:W2:Y:S01]  /*2570*/  LDS.128 R12, [R86] ;  /* 0x00000000560c7984 */ /* 0x000ea20000000c00 */
[----:B------:R-:W-:Y:S02]  /*2580*/  LEA.HI.X R5, R2, R27, R5, 0x2, P0 ;  /* 0x0000001b02057211 */ /* 0x000fe400000f1405 */
[----:B------:R-:W-:Y:S01]  /*2590*/  IADD3 R2, P0, R3, R60, RZ ;  /* 0x0000003c03027210 */ /* 0x000fe20007f1e0ff */
[----:B------:R-:W3:Y:S01]  /*25a0*/  LDS.128 R16, [R86+0x200] ;  /* 0x0002000056107984 */ /* 0x000ee20000000c00 */
[----:B-1----:R-:W-:Y:S02]  /*25b0*/  FADD.FTZ R32, R81, R32 ;  /* 0x0000002051207221 */ /* 0x002fe40000010000 */
[----:B------:R-:W-:Y:S02]  /*25c0*/  IADD3.X R3, R5, R0, RZ, P0, !PT ;  /* 0x0000000005037210 */ /* 0x000fe400007fe4ff */
[----:B------:R-:W-:Y:S01]  /*25d0*/  FADD.FTZ R33, R32, R33 ;  /* 0x0000002120217221 */ /* 0x000fe20000010000 */
[----:B------:R-:W-:-:S03]  /*25e0*/  IADD3 R67, P0, R67, -0x400, RZ ;  /* 0xfffffc0043437810 */ /* 0x000fc60007f1e0ff */
[----:B------:R-:W-:Y:S01]  /*25f0*/  FADD.FTZ R34, R33, R34 ;  /* 0x0000002221227221 */ /* 0x000fe20000010000 */
[----:B------:R-:W-:-:S03]  /*2600*/  IADD3.X R65, R65, -0x1, RZ, P0, !PT ;  /* 0xffffffff41417810 */ /* 0x000fc600007fe4ff */
[----:B------:R-:W-:-:S04]  /*2610*/  FADD.FTZ R35, R34, R35 ;  /* 0x0000002322237221 */ /* 0x000fc80000010000 */
[----:B0-----:R-:W-:-:S04]  /*2620*/  FADD.FTZ R28, R35, R28 ;  /* 0x0000001c231c7221 */ /* 0x001fc80000010000 */
[----:B------:R-:W-:-:S04]  /*2630*/  FADD.FTZ R29, R28, R29 ;  /* 0x0000001d1c1d7221 */ /* 0x000fc80000010000 */
[----:B------:R-:W-:-:S04]  /*2640*/  FADD.FTZ R30, R29, R30 ;  /* 0x0000001e1d1e7221 */ /* 0x000fc80000010000 */
[----:B------:R-:W-:Y:S01]  /*2650*/  FADD.FTZ R81, R30, R31 ;  /* 0x0000001f1e517221 */ /* 0x000fe20000010000 */
[----:B--2---:R1:W-:Y:S04]  /*2660*/  STG.E.128 desc[UR12][R2.64], R12 ;  /* 0x0000000c02007986 */ /* 0x0043e8000c101d0c */
[----:B---3--:R1:W-:Y:S01]  /*2670*/  STG.E.128 desc[UR12][R2.64+0x200], R16 ;  /* 0x0002001002007986 */ /* 0x0083e2000c101d0c */
[----:B------:R-:W-:Y:S05]  /*2680*/  @P3 BRA `(.L_x_9400) ;  /* 0xffffffe000703947 */ /* 0x000fea000383ffff */
.L_x_9393:
        /* <DEDUP_REMOVED lines=26> */
.L_x_9402:
[----:B------:R-:W-:Y:S05]  /*2830*/  BSYNC B0 ;  /* 0x0000000000007941 */ /* 0x000fea0003800000 */
.L_x_9401:
        /* <DEDUP_REMOVED lines=29> */
.L_x_9404:
[----:B-1----:R-:W1:Y:S02]  /*2a10*/  S2R R19, SR_TID.X ;  /* 0x0000000000137919 */ /* 0x002e640000002100 */
.L_x_9405:
[----:B------:R-:W-:Y:S05]  /*2a20*/  BSYNC B0 ;  /* 0x0000000000007941 */ /* 0x000fea0003800000 */
.L_x_9403:
[----:B------:R-:W-:Y:S02]  /*2a30*/  ULDC UR22, c[0x0][0x21c] ;  /* 0x0000870000167ab9 */ /* 0x000fe40000000800 */
[----:B-1----:R-:W-:-:S13]  /*2a40*/  ISETP.GE.AND P0, PT, R19, UR22, PT ;  /* 0x0000001613007c0c */ /* 0x002fda000bf06270 */
[----:B------:R-:W-:Y:S05]  /*2a50*/  @P0 EXIT ;  /* 0x000000000000094d */ /* 0x000fea0003800000 */
[----:B------:R-:W-:Y:S01]  /*2a60*/  ULDC.64 UR6, c[0x0][0x378] ;  /* 0x0000de0000067ab9 */ /* 0x000fe20000000a00 */
[----:B------:R-:W1:Y:S01]  /*2a70*/  S2UR UR5, SR_CgaCtaId ;  /* 0x00000000000579c3 */ /* 0x000e620000008800 */
[C---:B------:R-:W-:Y:S01]  /*2a80*/  IMAD R0, R84.reuse, UR6, RZ ;  /* 0x0000000654007c24 */ /* 0x040fe2000f8e02ff */
[----:B------:R-:W-:Y:S01]  /*2a90*/  ULDC.64 UR10, c[0x0][0x248] ;  /* 0x00009200000a7ab9 */ /* 0x000fe20000000a00 */
[----:B------:R-:W-:Y:S01]  /*2aa0*/  ULDC.64 UR8, c[0x0][0x358] ;  /* 0x0000d60000087ab9 */ /* 0x000fe20000000a00 */
[C---:B0-23--:R-:W-:Y:S01]  /*2ab0*/  IMAD R4, R84.reuse, UR10, RZ ;  /* 0x0000000a54047c24 */ /* 0x04dfe2000f8e02ff */
[----:B------:R-:W-:Y:S01]  /*2ac0*/  BSSY B0, `(.L_x_9406) ;  /* 0x0000052000007945 */ /* 0x000fe20003800000 */
[C---:B------:R-:W-:Y:S01]  /*2ad0*/  IMAD R29, R87.reuse, UR7, R0 ;  /* 0x00000007571d7c24 */ /* 0x040fe2000f8e0200 */
[----:B------:R-:W-:Y:S01]  /*2ae0*/  UMOV UR4, 0x400 ;  /* 0x0000040000047882 */ /* 0x000fe20000000000 */
[C---:B------:R-:W-:Y:S01]  /*2af0*/  IMAD R0, R84.reuse, UR8, RZ ;  /* 0x0000000854007c24 */ /* 0x040fe2000f8e02ff */
[----:B------:R-:W-:Y:S01]  /*2b00*/  ULDC.64 UR28, c[0x0][0x250] ;  /* 0x00009400001c7ab9 */ /* 0x000fe20000000a00 */
[C---:B------:R-:W-:Y:S01]  /*2b10*/  IMAD R9, R87.reuse, UR11, R4 ;  /* 0x0000000b57097c24 */ /* 0x040fe2000f8e0204 */
[----:B------:R-:W-:Y:S01]  /*2b20*/  ULDC.64 UR24, c[0x0][0x270] ;  /* 0x00009c0000187ab9 */ /* 0x000fe20000000a00 */
[C---:B------:R-:W-:Y:S01]  /*2b30*/  IMAD.WIDE.U32 R4, R87.reuse, UR8, RZ ;  /* 0x0000000857047c25 */ /* 0x040fe2000f8e00ff */
[----:B------:R-:W-:Y:S01]  /*2b40*/  ULDC.64 UR26, c[0x0][0x2e0] ;  /* 0x0000b800001a7ab9 */ /* 0x000fe20000000a00 */
[----:B------:R-:W-:Y:S01]  /*2b50*/  ULDC.64 UR30, c[0x0][0x2d8] ;  /* 0x0000b600001e7ab9 */ /* 0x000fe20000000a00 */
[----:B------:R-:W-:Y:S01]  /*2b60*/  ULDC.64 UR14, c[0x0][0x3c0] ;  /* 0x0000f000000e7ab9 */ /* 0x000fe20000000a00 */
[C---:B------:R-:W-:Y:S01]  /*2b70*/  IMAD R27, R87.reuse, UR9, R0 ;  /* 0x00000009571b7c24 */ /* 0x040fe2000f8e0200 */
[----:B------:R-:W-:Y:S01]  /*2b80*/  ULDC.64 UR8, c[0x0][0x338] ;  /* 0x0000ce0000087ab9 */ /* 0x000fe20000000a00 */
[----:B------:R-:W-:Y:S01]  /*2b90*/  IMAD.WIDE.U32 R2, R87, UR6, RZ ;  /* 0x0000000657027c25 */ /* 0x000fe2000f8e00ff */
[----:B------:R-:W-:Y:S01]  /*2ba0*/  ULDC UR6, c[0x0][0x0] ;  /* 0x0000000000067ab9 */ /* 0x000fe20000000800 */
[----:B------:R-:W-:Y:S01]  /*2bb0*/  ULDC.64 UR16, c[0x0][0x360] ;  /* 0x0000d80000107ab9 */ /* 0x000fe20000000a00 */
[----:B------:R-:W-:Y:S01]  /*2bc0*/  IADD3 R27, R5, R27, RZ ;  /* 0x0000001b051b7210 */ /* 0x000fe20007ffe0ff */
[----:B------:R-:W-:Y:S01]  /*2bd0*/  IMAD R84, R84, UR8, RZ ;  /* 0x0000000854547c24 */ /* 0x000fe2000f8e02ff */
[----:B------:R-:W-:Y:S01]  /*2be0*/  IADD3 R29, R3, R29, RZ ;  /* 0x0000001d031d7210 */ /* 0x000fe20007ffe0ff */
[----:B------:R-:W-:Y:S01]  /*2bf0*/  IMAD.WIDE.U32 R16, R87, UR10, RZ ;  /* 0x0000000a57107c25 */ /* 0x000fe2000f8e00ff */
[----:B------:R-:W-:Y:S01]  /*2c00*/  ULDC.64 UR10, c[0x0][0x340] ;  /* 0x0000d000000a7ab9 */ /* 0x000fe20000000a00 */
[----:B-1----:R-:W-:-:S02]  /*2c10*/  ULEA UR4, UR5, UR4, 0x18 ;  /* 0x0000000405047291 */ /* 0x002fc4000f8ec03f */
[----:B------:R-:W-:Y:S01]  /*2c20*/  IMAD R25, R87, UR9, R84 ;  /* 0x0000000957197c24 */ /* 0x000fe2000f8e0254 */
[----:B------:R-:W-:Y:S01]  /*2c30*/  IADD3 R35, R17, R9, RZ ;  /* 0x0000000911237210 */ /* 0x000fe20007ffe0ff */
[----:B------:R-:W-:Y:S01]  /*2c40*/  IMAD.WIDE.U32 R6, R87, UR8, RZ ;  /* 0x0000000857067c25 */ /* 0x000fe2000f8e00ff */
[----:B------:R-:W-:Y:S01]  /*2c50*/  ULDC.64 UR8, c[0x0][0x3c8] ;  /* 0x0000f20000087ab9 */ /* 0x000fe20000000a00 */
[----:B------:R-:W-:Y:S01]  /*2c60*/  ULDC.64 UR18, c[0x0][0x380] ;  /* 0x0000e00000127ab9 */ /* 0x000fe20000000a00 */
[----:B------:R-:W-:Y:S02]  /*2c70*/  ULDC.64 UR20, c[0x0][0x3d0] ;  /* 0x0000f40000147ab9 */ /* 0x000fe40000000a00 */
[----:B------:R-:W-:-:S07]  /*2c80*/  IADD3 R25, R7, R25, RZ ;  /* 0x0000001907197210 */ /* 0x000fce0007ffe0ff */
.L_x_9407:
[C---:B------:R-:W-:Y:S02]  /*2c90*/  LEA R0, R19.reuse, UR4, 0x2 ;  /* 0x0000000413007c11 */ /* 0x040fe4000f8e10ff */
[----:B------:R-:W-:Y:S02]  /*2ca0*/  SHF.R.S32.HI R20, RZ, 0x1f, R19 ;  /* 0x0000001fff147819 */ /* 0x000fe40000011413 */
[----:B------:R-:W-:Y:S01]  /*2cb0*/  MOV R8, R6 ;  /* 0x0000000600087202 */ /* 0x000fe20000000f00 */
[----:B0-----:R-:W0:Y:S01]  /*2cc0*/  LDS R21, [R0+0x16e8] ;  /* 0x0016e80000157984 */ /* 0x001e220000000800 */
[----:B------:R-:W-:Y:S01]  /*2cd0*/  MOV R9, R25 ;  /* 0x0000001900097202 */ /* 0x000fe20000000f00 */
[C---:B------:R-:W-:Y:S01]  /*2ce0*/  IMAD R10, R20.reuse, UR10, RZ ;  /* 0x0000000a140a7c24 */ /* 0x040fe2000f8e02ff */
[----:B------:R-:W-:Y:S01]  /*2cf0*/  MOV R78, R50 ;  /* 0x00000032004e7202 */ /* 0x000fe20000000f00 */
[----:B------:R-:W-:Y:S01]  /*2d00*/  IMAD R14, R20, UR24, RZ ;  /* 0x00000018140e7c24 */ /* 0x000fe2000f8e02ff */
[----:B------:R-:W1:Y:S01]  /*2d10*/  LDS R23, [R0+0x1ae8] ;  /* 0x001ae80000177984 */ /* 0x000e620000000800 */
[----:B------:R-:W-:-:S04]  /*2d20*/  IMAD.WIDE.U32 R8, R19, UR10, R8 ;  /* 0x0000000a13087c25 */ /* 0x000fc8000f8e0008 */
        /* <DEDUP_REMOVED lines=44> */
.L_x_9406:
[----:B------:R-:W-:Y:S05]  /*2ff0*/  EXIT ;  /* 0x000000000000794d */ /* 0x000fea0003800000 */
.L_x_9408:
        /* <DEDUP_REMOVED lines=16> */
.L_x_11024:


//--------------------- .text._Z25selective_scan_bwd_kernelI32Selective_Scan_bwd_kernel_traitsILi32ELi8ELb1ELb0ELb0ELb0ELb1EffEEv12SSMParamsBwd --------------------------
	.section	.text._Z25selective_scan_bwd_kernelI32Selective_Scan_bwd_kernel_traitsILi32ELi8ELb1ELb0ELb0ELb0ELb1EffEEv12SSMParamsBwd,"ax",@progbits
	.align	128
        .global         _Z25selective_scan_bwd_kernelI32Selective_Scan_bwd_kernel_traitsILi32ELi8ELb1ELb0ELb0ELb0ELb1EffEEv12SSMParamsBwd
        .type           _Z25selective_scan_bwd_kernelI32Selective_Scan_bwd_kernel_traitsILi32ELi8ELb1ELb0ELb0ELb0ELb1EffEEv12SSMParamsBwd,@function
        .size           _Z25selective_scan_bwd_kernelI32Selective_Scan_bwd_kernel_traitsILi32ELi8ELb1ELb0ELb0ELb0ELb1EffEEv12SSMParamsBwd,(.L_x_11025 - _Z25selective_scan_bwd_kernelI32Selective_Scan_bwd_kernel_traitsILi32ELi8ELb1ELb0ELb0ELb0ELb1EffEEv12SSMParamsBwd)
        .other          _Z25selective_scan_bwd_kernelI32Selective_Scan_bwd_kernel_traitsILi32ELi8ELb1ELb0ELb0ELb0ELb1EffEEv12SSMParamsBwd,@"STO_CUDA_ENTRY STV_DEFAULT"
_Z25selective_scan_bwd_kernelI32Selective_Scan_bwd_kernel_traitsILi32ELi8ELb1ELb0ELb0ELb0ELb1EffEEv12SSMParamsBwd:
.text._Z25selective_scan_bwd_kernelI32Selective_Scan_bwd_kernel_traitsILi32ELi8ELb1ELb0ELb0ELb0ELb1EffEEv12SSMParamsBwd:
[----:B------:R-:W-:Y:S08]  /*0000*/  LDC R1, c[0x0][0x28] ;  /* 0x00000a00ff017b82 */ /* 0x000ff00000000800 */
[----:B------:R-:W0:Y:S01]  /*0010*/  LDC.64 R2, c[0x0][0x2e8] ;  /* 0x0000ba00ff027b82 */ /* 0x000e220000000a00 */
[----:B------:R-:W1:Y:S01]  /*0020*/  S2R R89, SR_CTAID.Y ;  /* 0x0000000000597919 */ /* 0x000e620000002600 */
[----:B------:R-:W-:Y:S01]  /*0030*/  CS2R R86, SRZ ;  /* 0x0000000000567805 */ /* 0x000fe2000001ff00 */
[----:B------:R-:W-:Y:S01]  /*0040*/  ULDC.64 UR14, c[0x0][0x208] ;  /* 0x00008200000e7ab9 */ /* 0x000fe20000000a00 */
[----:B------:R-:W-:Y:S01]  /*0050*/  ULDC.64 UR8, c[0x0][0x280] ;  /* 0x0000a00000087ab9 */ /* 0x000fe20000000a00 */
[----:B------:R-:W-:Y:S01]  /*0060*/  HFMA2.MMA R84, -RZ, RZ, 0, 0 ;  /* 0x00000000ff547435 */ /* 0x000fe200000001ff */
[----:B------:R-:W-:Y:S01]  /*0070*/  ULDC.64 UR10, c[0x0][0x290] ;  /* 0x0000a400000a7ab9 */ /* 0x000fe20000000a00 */
[----:B------:R-:W-:Y:S01]  /*0080*/  ULDC.64 UR12, c[0x0][0x328] ;  /* 0x0000ca00000c7ab9 */ /* 0x000fe20000000a00 */
        /* <DEDUP_REMOVED lines=8> */
[----:B------:R-:W-:-:S03]  /*0110*/  ISETP.NE.AND.EX P1, PT, R5, RZ, PT, P1 ;  /* 0x000000ff0500720c */ /* 0x000fc60003f25310 */
[C---:B------:R-:W-:Y:S02]  /*0120*/  @P0 LEA R2, P2, R89.reuse, R2, 0x2 ;  /* 0x0000000259020211 */ /* 0x040fe400078410ff */
[----:B------:R-:W1:Y:S02]  /*0130*/  LDC.64 R6, c[0x0][0x288] ;  /* 0x0000a200ff067b82 */ /* 0x000e640000000a00 */
[----:B------:R-:W-:-:S06]  /*0140*/  @P0 LEA.HI.X R3, R89, R3, R88, 0x2, P2 ;  /* 0x0000000359030211 */ /* 0x000fcc00010f1458 */
[----:B------:R-:W4:Y:S01]  /*0150*/  LDC.64 R14, c[0x0][0x3d8] ;  /* 0x0000f600ff0e7b82 */ /* 0x000f220000000a00 */
[----:B---3--:R-:W-:Y:S01]  /*0160*/  USHF.R.S32.HI UR17, URZ, 0x1f, UR16 ;  /* 0x0000001f3f117899 */ /* 0x008fe20008011410 */
[----:B------:R2:W5:Y:S06]  /*0170*/  @P0 LDG.E R86, desc[UR14][R2.64] ;  /* 0x0000000e02560981 */ /* 0x00056c000c1e1900 */
[----:B------:R-:W3:Y:S01]  /*0180*/  LDC R19, c[0x0][0x224] ;  /* 0x00008900ff137b82 */ /* 0x000ee20000000800 */
[----:B0-----:R-:W-:Y:S01]  /*0190*/  ISETP.NE.U32.AND P0, PT, R8, RZ, PT ;  /* 0x000000ff0800720c */ /* 0x001fe20003f05070 */
[----:B------:R-:W-:Y:S01]  /*01a0*/  UIMAD UR6, UR17, UR8, URZ ;  /* 0x00000008110672a4 */ /* 0x000fe2000f8e023f */
[----:B------:R-:W-:Y:S01]  /*01b0*/  @P1 LEA R4, P3, R89, R4, 0x2 ;  /* 0x0000000459041211 */ /* 0x000fe200078610ff */
[----:B------:R-:W-:Y:S01]  /*01c0*/  UIMAD.WIDE.U32 UR4, UR16, UR8, URZ ;  /* 0x00000008100472a5 */ /* 0x000fe2000f8e003f */
[----:B------:R-:W-:Y:S01]  /*01d0*/  ISETP.NE.AND.EX P0, PT, R9, RZ, PT, P0 ;  /* 0x000000ff0900720c */ /* 0x000fe20003f05300 */
[----:B------:R-:W-:Y:S01]  /*01e0*/  UIMAD UR8, UR16, UR9, UR6 ;  /* 0x00000009100872a4 */ /* 0x000fe2000f8e0206 */
[----:B------:R-:W-:Y:S01]  /*01f0*/  @P1 LEA.HI.X R5, R89, R5, R88, 0x2, P3 ;  /* 0x0000000559051211 */ /* 0x000fe200018f1458 */
[----:B------:R-:W0:Y:S01]  /*0200*/  LDC.64 R16, c[0x0][0x3f8] ;  /* 0x0000fe00ff107b82 */ /* 0x000e220000000a00 */
[----:B--2---:R-:W-:Y:S01]  /*0210*/  IMAD R2, R88, R10, RZ ;  /* 0x0000000a58027224 */ /* 0x004fe200078e02ff */
[----:B------:R-:W-:-:S06]  /*0220*/  UIADD3 UR5, UR5, UR8, URZ ;  /* 0x0000000805057290 */ /* 0x000fcc000fffe03f */
[----:B------:R-:W2:Y:S01]  /*0230*/  LDC.64 R12, c[0x0][0x330] ;  /* 0x0000cc00ff0c7b82 */ /* 0x000ea20000000a00 */
[----:B------:R3:W5:Y:S01]  /*0240*/  @P1 LDG.E R84, desc[UR14][R4.64] ;  /* 0x0000000e04541981 */ /* 0x000762000c1e1900 */
[----:B------:R-:W-:Y:S01]  /*0250*/  UIMAD UR9, UR17, UR10, URZ ;  /* 0x0000000a110972a4 */ /* 0x000fe2000f8e023f */
[----:B------:R-:W-:Y:S01]  /*0260*/  IMAD R8, R89, R11, R2 ;  /* 0x0000000b59087224 */ /* 0x000fe200078e0202 */
[----:B----4-:R-:W-:Y:S01]  /*0270*/  ISETP.NE.U32.AND P1, PT, R14, RZ, PT ;  /* 0x000000ff0e00720c */ /* 0x010fe20003f25070 */
[----:B-1----:R-:W-:-:S03]  /*0280*/  IMAD R0, R88, R6, RZ ;  /* 0x0000000658007224 */ /* 0x002fc600078e02ff */
[----:B------:R-:W1:Y:S01]  /*0290*/  LDC.64 R22, c[0x0][0x2f8] ;  /* 0x0000be00ff167b82 */ /* 0x000e620000000a00 */
[----:B------:R-:W-:Y:S01]  /*02a0*/  IMAD.WIDE.U32 R2, R89, R6, UR4 ;  /* 0x0000000459027e25 */ /* 0x000fe2000f8e0006 */
[----:B---3--:R-:W-:Y:S01]  /*02b0*/  LEA R9, R19, 0xffffff00, 0x8 ;  /* 0xffffff0013097811 */ /* 0x008fe200078e40ff */
[----:B------:R-:W-:Y:S01]  /*02c0*/  UIMAD.WIDE.U32 UR6, UR16, UR10, URZ ;  /* 0x0000000a100672a5 */ /* 0x000fe2000f8e003f */
[----:B------:R-:W-:Y:S01]  /*02d0*/  ISETP.NE.AND.EX P1, PT, R15, RZ, PT, P1 ;  /* 0x000000ff0f00720c */ /* 0x000fe20003f25310 */
[----:B------:R-:W-:Y:S01]  /*02e0*/  UIMAD UR9, UR16, UR11, UR9 ;  /* 0x0000000b100972a4 */ /* 0x000fe2000f8e0209 */
[----:B------:R-:W-:Y:S02]  /*02f0*/  IMAD R0, R89, R7, R0 ;  /* 0x0000000759007224 */ /* 0x000fe400078e0200 */
[----:B------:R-:W3:Y:S01]  /*0300*/  @P0 LDC R18, c[0x0][0x214] ;  /* 0x00008500ff120b82 */ /* 0x000ee20000000800 */
[----:B------:R-:W-:Y:S01]  /*0310*/  UIMAD UR10, UR17, UR12, URZ ;  /* 0x0000000c110a72a4 */ /* 0x000fe2000f8e023f */
[----:B------:R-:W-:-:S06]  /*0320*/  SHF.R.S32.HI R11, RZ, 0x1f, R9 ;  /* 0x0000001fff0b7819 */ /* 0x000fcc0000011409 */
[----:B------:R-:W4:Y:S01]  /*0330*/  LDC.64 R20, c[0x0][0x2f0] ;  /* 0x0000bc00ff147b82 */ /* 0x000f220000000a00 */
[----:B------:R-:W-:Y:S01]  /*0340*/  IADD3 R75, P3, R9, R2, RZ ;  /* 0x00000002094b7210 */ /* 0x000fe20007f7e0ff */
[----:B------:R-:W-:Y:S02]  /*0350*/  UIADD3 UR7, UR7, UR9, URZ ;  /* 0x0000000907077290 */ /* 0x000fe4000fffe03f */
[----:B------:R-:W-:Y:S01]  /*0360*/  UIMAD.WIDE.U32 UR8, UR16, UR12, URZ ;  /* 0x0000000c100872a5 */ /* 0x000fe2000f8e003f */
[----:B------:R-:W-:Y:S01]  /*0370*/  IADD3.X R2, R11, R3, R0, P3, !PT ;  /* 0x000000030b027210 */ /* 0x000fe20001ffe400 */
[----:B------:R-:W-:Y:S02]  /*0380*/  UIMAD UR10, UR16, UR13, UR10 ;  /* 0x0000000d100a72a4 */ /* 0x000fe4000f8e020a */
[----:B------:R-:W4:Y:S01]  /*0390*/  @P0 LDC R3, c[0x0][0x21c] ;  /* 0x00008700ff030b82 */ /* 0x000f220000000800 */
[----:B------:R-:W-:Y:S01]  /*03a0*/  IMAD.WIDE.U32 R4, R89, R10, UR6 ;  /* 0x0000000659047e25 */ /* 0x000fe2000f8e000a */
[----:B------:R-:W-:Y:S01]  /*03b0*/  UIADD3 UR9, UR9, UR10, URZ ;  /* 0x0000000a09097290 */ /* 0x000fe2000fffe03f */
[----:B------:R-:W-:-:S02]  /*03c0*/  CS2R R64, SRZ ;  /* 0x0000000000407805 */ /* 0x000fc4000001ff00 */
[----:B0-----:R-:W-:-:S03]  /*03d0*/  ISETP.NE.U32.AND P2, PT, R16, RZ, PT ;  /* 0x000000ff1000720c */ /* 0x001fc60003f45070 */
[----:B------:R-:W0:Y:S01]  /*03e0*/  LDC.64 R24, c[0x0][0x3b8] ;  /* 0x0000ee00ff187b82 */ /* 0x000e220000000a00 */
[----:B------:R-:W-:Y:S01]  /*03f0*/  @P1 LEA R64, P5, R89, R14, 0x2 ;  /* 0x0000000e59401211 */ /* 0x000fe200078a10ff */
[----:B--2---:R-:W-:Y:S01]  /*0400*/  IMAD R10, R88, R12, RZ ;  /* 0x0000000c580a7224 */ /* 0x004fe200078e02ff */
[----:B------:R-:W-:Y:S01]  /*0410*/  IADD3 R73, P4, R9, R4, RZ ;  /* 0x0000000409497210 */ /* 0x000fe20007f9e0ff */
[----:B------:R-:W-:Y:S01]  /*0420*/  IMAD.WIDE.U32 R6, R89, R12, UR8 ;  /* 0x0000000859067e25 */ /* 0x000fe2000f8e000c */
[----:B------:R-:W-:Y:S02]  /*0430*/  ISETP.NE.AND.EX P2, PT, R17, RZ, PT, P2 ;  /* 0x000000ff1100720c */ /* 0x000fe40003f45320 */
[----:B------:R-:W-:Y:S01]  /*0440*/  CS2R R66, SRZ ;  /* 0x0000000000427805 */ /* 0x000fe2000001ff00 */
[----:B------:R-:W2:Y:S01]  /*0450*/  @P0 LDC.64 R62, c[0x0][0x310] ;  /* 0x0000c400ff3e0b82 */ /* 0x000ea20000000a00 */
[C---:B------:R-:W-:Y:S01]  /*0460*/  @P1 LEA.HI.X R65, R89.reuse, R15, R88, 0x2, P5 ;  /* 0x0000000f59411211 */ /* 0x040fe200028f1458 */
[----:B------:R-:W-:Y:S01]  /*0470*/  IMAD R10, R89, R13, R10 ;  /* 0x0000000d590a7224 */ /* 0x000fe200078e020a */
[----:B------:R-:W-:Y:S01]  /*0480*/  IADD3.X R4, R11, R5, R8, P4, !PT ;  /* 0x000000050b047210 */ /* 0x000fe200027fe408 */
[----:B---3--:R-:W-:Y:S01]  /*0490*/  @P0 IMAD R0, R18, UR16, R89 ;  /* 0x0000001012000c24 */ /* 0x008fe2000f8e0259 */
[----:B-1----:R-:W-:Y:S01]  /*04a0*/  LEA R74, P1, R73, R22, 0x2 ;  /* 0x00000016494a7211 */ /* 0x002fe200078210ff */
[----:B------:R-:W-:Y:S01]  /*04b0*/  ULDC.64 UR6, c[0x0][0x268] ;  /* 0x00009a0000067ab9 */ /* 0x000fe20000000a00 */
[----:B------:R-:W-:Y:S01]  /*04c0*/  IADD3 R9, P3, R9, R6, RZ ;  /* 0x0000000609097210 */ /* 0x000fe20007f7e0ff */
[----:B------:R-:W-:Y:S01]  /*04d0*/  ULDC.64 UR4, c[0x0][0x230] ;  /* 0x00008c0000047ab9 */ /* 0x000fe20000000a00 */
[----:B------:R-:W-:-:S02]  /*04e0*/  LEA.HI.X R73, R73, R23, R4, 0x2, P1 ;  /* 0x0000001749497211 */ /* 0x000fc400008f1404 */
[----:B------:R-:W-:Y:S02]  /*04f0*/  IADD3.X R70, R11, R7, R10, P3, !PT ;  /* 0x000000070b467210 */ /* 0x000fe40001ffe40a */
[----:B------:R-:W-:Y:S02]  /*0500*/  ISETP.GE.AND P1, PT, R19, 0x1, PT ;  /* 0x000000011300780c */ /* 0x000fe40003f26270 */
[----:B----4-:R-:W-:Y:S01]  /*0510*/  LEA R77, P3, R75, R20, 0x2 ;  /* 0x000000144b4d7211 */ /* 0x010fe200078610ff */
[----:B------:R-:W-:Y:S01]  /*0520*/  @P0 IMAD R0, R0, R19, RZ ;  /* 0x0000001300000224 */ /* 0x000fe200078e02ff */
[----:B------:R-:W-:Y:S02]  /*0530*/  @P2 LEA R66, P4, R89, R16, 0x2 ;  /* 0x0000001059422211 */ /* 0x000fe400078810ff */
[----:B------:R-:W-:Y:S01]  /*0540*/  LEA.HI.X R75, R75, R21, R2, 0x2, P3 ;  /* 0x000000154b4b7211 */ /* 0x000fe200018f1402 */
[----:B------:R-:W-:Y:S02]  /*0550*/  IMAD R2, R88, UR6, RZ ;  /* 0x0000000658027c24 */ /* 0x000fe4000f8e02ff */
[----:B------:R-:W-:-:S02]  /*0560*/  @P0 IMAD R3, R0, R3, RZ ;  /* 0x0000000300030224 */ /* 0x000fc400078e02ff */
[----:B------:R-:W-:Y:S01]  /*0570*/  IMAD R0, R88, UR4, RZ ;  /* 0x0000000458007c24 */ /* 0x000fe2000f8e02ff */
[C---:B------:R-:W-:Y:S01]  /*0580*/  @P2 LEA.HI.X R67, R89.reuse, R17, R88, 0x2, P4 ;  /* 0x0000001159432211 */ /* 0x040fe200020f1458 */
[----:B------:R-:W-:Y:S01]  /*0590*/  IMAD.WIDE.U32 R60, R89, UR6, RZ ;  /* 0x00000006593c7c25 */ /* 0x000fe2000f8e00ff */
[----:B0-----:R-:W-:-:S03]  /*05a0*/  LEA R72, P2, R9, R24, 0x2 ;  /* 0x0000001809487211 */ /* 0x001fc600078410ff */
[C---:B------:R-:W-:Y:S02]  /*05b0*/  IMAD R85, R89.reuse, UR7, R2 ;  /* 0x0000000759557c24 */ /* 0x040fe4000f8e0202 */
[----:B------:R-:W-:Y:S01]  /*05c0*/  IMAD R79, R89, UR5, R0 ;  /* 0x00000005594f7c24 */ /* 0x000fe2000f8e0200 */
[----:B------:R-:W-:Y:S01]  /*05d0*/  LEA.HI.X R70, R9, R25, R70, 0x2, P2 ;  /* 0x0000001909467211 */ /* 0x000fe200010f1446 */
[----:B--2---:R-:W-:Y:S01]  /*05e0*/  @P0 IMAD.WIDE R62, R3, 0x8, R62 ;  /* 0x00000008033e0825 */ /* 0x004fe200078e023e */
[----:B------:R-:W-:Y:S02]  /*05f0*/  MOV R93, RZ ;  /* 0x000000ff005d7202 */ /* 0x000fe40000000f00 */
[----:B------:R-:W-:Y:S02]  /*0600*/  @!P0 CS2R R62, SRZ ;  /* 0x00000000003e8805 */ /* 0x000fe4000001ff00 */
[----:B------:R-:W-:Y:S01]  /*0610*/  IADD3 R85, R61, R85, RZ ;  /* 0x000000553d557210 */ /* 0x000fe20007ffe0ff */
[----:B------:R-:W-:Y:S06]  /*0620*/  @!P1 BRA `(.L_x_9409) ;  /* 0x0000002800ec9947 */ /* 0x000fec0003800000 */
[----:B------:R-:W0:Y:S01]  /*0630*/  S2R R83, SR_TID.X ;  /* 0x0000000000537919 */ /* 0x000e220000002100 */
[----:B------:R-:W1:Y:S01]  /*0640*/  S2UR UR5, SR_CgaCtaId ;  /* 0x00000000000579c3 */ /* 0x000e620000008800 */
[----:B------:R-:W-:Y:S01]  /*0650*/  IMAD.WIDE.U32 R2, R89, UR4, RZ ;  /* 0x0000000459027c25 */ /* 0x000fe2000f8e00ff */
[----:B------:R-:W-:Y:S01]  /*0660*/  UMOV UR4, 0x400 ;  /* 0x0000040000047882 */ /* 0x000fe20000000000 */
[----:B------:R-:W2:Y:S01]  /*0670*/  S2R R82, SR_LANEID ;  /* 0x0000000000527919 */ /* 0x000ea20000000000 */
[----:B------:R-:W-:Y:S02]  /*0680*/  MOV R87, RZ ;  /* 0x000000ff00577202 */ /* 0x000fe40000000f00 */
[----:B------:R-:W-:Y:S02]  /*0690*/  IADD3 R79, R3, R79, RZ ;  /* 0x0000004f034f7210 */ /* 0x000fe40007ffe0ff */
[----:B------:R-:W3:Y:S01]  /*06a0*/  LDC.64 R6, c[0x0][0x2d0] ;  /* 0x0000b400ff067b82 */ /* 0x000ee20000000a00 */
[----:B------:R-:W-:-:S07]  /*06b0*/  MOV R93, RZ ;  /* 0x000000ff005d7202 */ /* 0x000fce0000000f00 */
[----:B------:R-:W4:Y:S08]  /*06c0*/  LDC.64 R4, c[0x0][0x2e0] ;  /* 0x0000b800ff047b82 */ /* 0x000f300000000a00 */
[----:B------:R-:W2:Y:S01]  /*06d0*/  LDC R76, c[0x0][0x224] ;  /* 0x00008900ff4c7b82 */ /* 0x000ea20000000800 */
[----:B-1----:R-:W-:Y:S01]  /*06e0*/  ULEA UR4, UR5, UR4, 0x18 ;  /* 0x0000000405047291 */ /* 0x002fe2000f8ec03f */
[----:B0-----:R-:W-:-:S02]  /*06f0*/  SHF.L.U32 R0, R83, 0x1, RZ ;  /* 0x0000000153007819 */ /* 0x001fc400000006ff */
[----:B---3--:R-:W-:Y:S02]  /*0700*/  LEA R81, P1, R2, R6, 0x2 ;  /* 0x0000000602517211 */ /* 0x008fe400078210ff */
[----:B------:R-:W-:Y:S02]  /*0710*/  LOP3.LUT R0, R0, 0xffffffc0, RZ, 0xc0, !PT ;  /* 0xffffffc000007812 */ /* 0x000fe400078ec0ff */
[----:B------:R-:W-:Y:S02]  /*0720*/  MOV R91, UR4 ;  /* 0x00000004005b7c02 */ /* 0x000fe40008000f00 */
[----:B------:R-:W-:Y:S02]  /*0730*/  LOP3.LUT R71, R0, 0x1f, R83, 0xf8, !PT ;  /* 0x0000001f00477812 */ /* 0x000fe400078ef853 */
[----:B----4-:R-:W-:Y:S02]  /*0740*/  LEA R80, P0, R60, R4, 0x2 ;  /* 0x000000043c507211 */ /* 0x010fe400078010ff */
[----:B------:R-:W-:-:S02]  /*0750*/  LEA.HI.X R79, R2, R7, R79, 0x2, P1 ;  /* 0x00000007024f7211 */ /* 0x000fc400008f144f */
[----:B------:R-:W-:Y:S02]  /*0760*/  LEA.HI.X R78, R60, R5, R85, 0x2, P0 ;  /* 0x000000053c4e7211 */ /* 0x000fe400000f1455 */
[C---:B------:R-:W-:Y:S02]  /*0770*/  LOP3.LUT R92, R83.reuse, 0x1f, RZ, 0xc0, !PT ;  /* 0x0000001f535c7812 */ /* 0x040fe400078ec0ff */
[C---:B------:R-:W-:Y:S02]  /*0780*/  IADD3 R2, R83.reuse, 0x200, RZ ;  /* 0x0000020053027810 */ /* 0x040fe40007ffe0ff */
[----:B------:R-:W-:Y:S02]  /*0790*/  LEA R90, R83, R91, 0x2 ;  /* 0x0000005b535a7211 */ /* 0x000fe400078e10ff */
[----:B--2---:R-:W-:-:S07]  /*07a0*/  SHF.R.S32.HI R0, RZ, 0x1f, R71 ;  /* 0x0000001fff007819 */ /* 0x004fce0000011447 */
.L_x_9417:
[----:B------:R-:W-:Y:S01]  /*07b0*/  BAR.SYNC.DEFER_BLOCKING 0x0 ;  /* 0x0000000000007b1d */ /* 0x000fe20000010000 */
[C---:B------:R-:W-:Y:S02]  /*07c0*/  SHF.L.U32 R99, R71.reuse, 0x4, RZ ;  /* 0x0000000447637819 */ /* 0x040fe400000006ff */
[----:B------:R-:W-:Y:S02]  /*07d0*/  SHF.L.U64.HI R94, R71, 0x4, R0 ;  /* 0x00000004475e7819 */ /* 0x000fe40000010200 */
[----:B0-----:R-:W-:Y:S01]  /*07e0*/  IADD3 R4, P0, R77, R99, RZ ;  /* 0x000000634d047210 */ /* 0x001fe20007f1e0ff */
[----:B------:R-:W-:Y:S01]  /*07f0*/  ULDC.64 UR4, c[0x0][0x2a8] ;  /* 0x0000aa0000047ab9 */ /* 0x000fe20000000a00 */
[CC--:B------:R-:W-:Y:S01]  /*0800*/  LEA R96, R82.reuse, R91.reuse, 0x4 ;  /* 0x0000005b52607211 */ /* 0x0c0fe200078e20ff */
[----:B------:R-:W0:Y:S01]  /*0810*/  LDC.64 R44, c[0x0][0x2b0] ;  /* 0x0000ac00ff2c7b82 */ /* 0x000e220000000a00 */
[----:B------:R-:W-:Y:S01]  /*0820*/  IADD3.X R5, R75, R94, RZ, P0, !PT ;  /* 0x0000005e4b057210 */ /* 0x000fe200007fe4ff */
[----:B------:R-:W-:Y:S01]  /*0830*/  ULDC.64 UR6, c[0x0][0x320] ;  /* 0x0000c80000067ab9 */ /* 0x000fe20000000a00 */
[----:B------:R-:W-:-:S02]  /*0840*/  LEA R100, R82, R91, 0x5 ;  /* 0x0000005b52647211 */ /* 0x000fc400078e28ff */
[----:B------:R-:W-:-:S03]  /*0850*/  LEA R68, R76, 0xffffff00, 0x8 ;  /* 0xffffff004c447811 */ /* 0x000fc600078e40ff */
[----:B------:R-:W1:Y:S01]  /*0860*/  LDC.64 R52, c[0x0][0x308] ;  /* 0x0000c200ff347b82 */ /* 0x000e620000000a00 */
[----:B------:R-:W2:Y:S07]  /*0870*/  LDG.E.128 R16, desc[UR14][R4.64] ;  /* 0x0000000e04107981 */ /* 0x000eae000c1e1d00 */
[----:B------:R-:W3:Y:S01]  /*0880*/  LDC.64 R56, c[0x0][0x398] ;  /* 0x0000e600ff387b82 */ /* 0x000ee20000000a00 */
[----:B------:R-:W4:Y:S01]  /*0890*/  LDG.E.128 R20, desc[UR14][R4.64+0x200] ;  /* 0x0002000e04147981 */ /* 0x000f22000c1e1d00 */
[----:B------:R-:W-:-:S04]  /*08a0*/  IADD3 R6, P0, R74, R99, RZ ;  /* 0x000000634a067210 */ /* 0x000fc80007f1e0ff */
[----:B------:R-:W-:Y:S02]  /*08b0*/  IADD3.X R7, R73, R94, RZ, P0, !PT ;  /* 0x0000005e49077210 */ /* 0x000fe400007fe4ff */
[----:B------:R-:W3:Y:S01]  /*08c0*/  LDC.64 R102, c[0x0][0x3e8] ;  /* 0x0000fa00ff667b82 */ /* 0x000ee20000000a00 */
[----:B--2---:R2:W-:Y:S04]  /*08d0*/  STS.128 [R96], R16 ;  /* 0x0000001060007388 */ /* 0x0045e80000000c00 */
[----:B----4-:R4:W-:Y:S01]  /*08e0*/  STS.128 [R96+0x200], R20 ;  /* 0x0002001460007388 */ /* 0x0109e20000000c00 */
[----:B------:R-:W-:-:S03]  /*08f0*/  NOP ;  /* 0x0000000000007918 */ /* 0x000fc60000000000 */
[----:B------:R-:W-:Y:S04]  /*0900*/  LDS.128 R8, [R100] ;  /* 0x0000000064087984 */ /* 0x000fe80000000c00 */
[----:B------:R-:W-:Y:S01]  /*0910*/  LDS.128 R12, [R100+0x10] ;  /* 0x00001000640c7984 */ /* 0x000fe20000000c00 */
[----:B------:R-:W-:Y:S01]  /*0920*/  BAR.SYNC.DEFER_BLOCKING 0x0 ;  /* 0x0000000000007b1d */ /* 0x000fe20000010000 */
[----:B------:R-:W-:-:S07]  /*0930*/  IADD3 R4, P0, R72, R99, RZ ;  /* 0x0000006348047210 */ /* 0x000fce0007f1e0ff */
[----:B--2---:R-:W2:Y:S01]  /*0940*/  LDC.64 R16, c[0x0][0x2a0] ;  /* 0x0000a800ff107b82 */ /* 0x004ea20000000a00 */
[----:B------:R-:W-:-:S07]  /*0950*/  SHF.R.S32.HI R69, RZ, 0x1f, R68 ;  /* 0x0000001fff457819 */ /* 0x000fce0000011444 */
[----:B------:R-:W0:Y:S01]  /*0960*/  LDC.64 R18, c[0x0][0x318] ;  /* 0x0000c600ff127b82 */ /* 0x000e220000000a00 */
[----:B------:R-:W3:Y:S04]  /*0970*/  LDG.E.128 R36, desc[UR14][R6.64] ;  /* 0x0000000e06247981 */ /* 0x000ee8000c1e1d00 */
[----:B------:R-:W4:Y:S01]  /*0980*/  LDG.E.128 R40, desc[UR14][R6.64+0x200] ;  /* 0x0002000e06287981 */ /* 0x000f22000c1e1d00 */
[----:B------:R-:W-:-:S03]  /*0990*/  IADD3.X R5, R70, R94, RZ, P0, !PT ;  /* 0x0000005e46057210 */ /* 0x000fc600007fe4ff */
[----:B---3--:R0:W-:Y:S04]  /*09a0*/  STS.128 [R96], R36 ;  /* 0x0000002460007388 */ /* 0x0081e80000000c00 */
[----:B----4-:R3:W-:Y:S01]  /*09b0*/  STS.128 [R96+0x200], R40 ;  /* 0x0002002860007388 */ /* 0x0107e20000000c00 */
[----:B------:R-:W-:-:S03]  /*09c0*/  NOP ;  /* 0x0000000000007918 */ /* 0x000fc60000000000 */
[----:B------:R-:W-:Y:S04]  /*09d0*/  LDS.128 R28, [R100] ;  /* 0x00000000641c7984 */ /* 0x000fe80000000c00 */
[----:B------:R-:W-:Y:S01]  /*09e0*/  LDS.128 R32, [R100+0x10] ;  /* 0x0000100064207984 */ /* 0x000fe20000000c00 */
[----:B------:R-:W-:Y:S06]  /*09f0*/  BAR.SYNC.DEFER_BLOCKING 0x0 ;  /* 0x0000000000007b1d */ /* 0x000fec0000010000 */
[----:B------:R-:W4:Y:S04]  /*0a00*/  LDG.E.128 R20, desc[UR14][R4.64] ;  /* 0x0000000e04147981 */ /* 0x000f28000c1e1d00 */
[----:B------:R1:W3:Y:S01]  /*0a10*/  LDG.E.128 R24, desc[UR14][R4.64+0x200] ;  /* 0x0002000e04187981 */ /* 0x0002e2000c1e1d00 */
[----:B--2---:R-:W-:-:S04]  /*0a20*/  IMAD R6, R16, UR17, RZ ;  /* 0x0000001110067c24 */ /* 0x004fc8000f8e02ff */
        /* <DEDUP_REMOVED lines=8> */
[----:B0-----:R-:W-:-:S04]  /*0ab0*/  LEA R36, P0, R4, R18, 0x2 ;  /* 0x0000001204247211 */ /* 0x001fc800078010ff */
[----:B------:R-:W-:Y:S02]  /*0ac0*/  LEA.HI.X R5, R4, R19, R5, 0x2, P0 ;  /* 0x0000001304057211 */ /* 0x000fe400000f1405 */
[----:B------:R-:W-:-:S04]  /*0ad0*/  IADD3 R36, P0, R36, R99, RZ ;  /* 0x0000006324247210 */ /* 0x000fc80007f1e0ff */
[----:B------:R-:W-:Y:S01]  /*0ae0*/  IADD3.X R37, R5, R94, RZ, P0, !PT ;  /* 0x0000005e05257210 */ /* 0x000fe200007fe4ff */
[----:B----4-:R0:W-:Y:S04]  /*0af0*/  STS.128 [R96], R20 ;  /* 0x0000001460007388 */ /* 0x0101e80000000c00 */
[----:B---3--:R1:W-:Y:S01]  /*0b00*/  STS.128 [R96+0x200], R24 ;  /* 0x0002001860007388 */ /* 0x0083e20000000c00 */
[----:B------:R-:W-:-:S03]  /*0b10*/  NOP ;  /* 0x0000000000007918 */ /* 0x000fc60000000000 */
[----:B------:R-:W-:Y:S04]  /*0b20*/  LDS.128 R4, [R100] ;  /* 0x0000000064047984 */ /* 0x000fe80000000c00 */
[----:B------:R-:W-:Y:S01]  /*0b30*/  LDS.128 R16, [R100+0x10] ;  /* 0x0000100064107984 */ /* 0x000fe20000000c00 */
[----:B------:R-:W-:Y:S06]  /*0b40*/  BAR.SYNC.DEFER_BLOCKING 0x0 ;  /* 0x0000000000007b1d */ /* 0x000fec0000010000 */
[----:B------:R-:W2:Y:S04]  /*0b50*/  LDG.E.128 R40, desc[UR14][R36.64] ;  /* 0x0000000e24287981 */ /* 0x000ea8000c1e1d00 */
[----:B------:R-:W3:Y:S01]  /*0b60*/  LDG.E.128 R48, desc[UR14][R36.64+0x200] ;  /* 0x0002000e24307981 */ /* 0x000ee2000c1e1d00 */
[----:B------:R-:W-:-:S02]  /*0b70*/  IMAD R38, R44, UR17, RZ ;  /* 0x000000112c267c24 */ /* 0x000fc4000f8e02ff */
[----:B0-----:R-:W-:-:S04]  /*0b80*/  IMAD.WIDE.U32 R20, R44, UR16, R68 ;  /* 0x000000102c147c25 */ /* 0x001fc8000f8e0044 */
[----:B------:R-:W-:Y:S02]  /*0b90*/  IMAD R3, R45, UR16, R38 ;  /* 0x000000102d037c24 */ /* 0x000fe4000f8e0226 */
[----:B------:R-:W-:-:S03]  /*0ba0*/  IMAD R22, R88, UR4, RZ ;  /* 0x0000000458167c24 */ /* 0x000fc6000f8e02ff */
[----:B------:R-:W-:Y:S01]  /*0bb0*/  IADD3 R21, R21, R3, RZ ;  /* 0x0000000315157210 */ /* 0x000fe20007ffe0ff */
[C---:B------:R-:W-:Y:S02]  /*0bc0*/  IMAD R3, R89.reuse, UR5, R22 ;  /* 0x0000000559037c24 */ /* 0x040fe4000f8e0216 */
[----:B------:R-:W-:Y:S01]  /*0bd0*/  IMAD.WIDE.U32 R20, R89, UR4, R20 ;  /* 0x0000000459147c25 */ /* 0x000fe2000f8e0014 */
[----:B------:R-:W-:-:S04]  /*0be0*/  ULDC.64 UR4, c[0x0][0x3a0] ;  /* 0x0000e80000047ab9 */ /* 0x000fc80000000a00 */
[----:B------:R-:W-:Y:S02]  /*0bf0*/  IADD3 R21, R21, R3, RZ ;  /* 0x0000000315157210 */ /* 0x000fe40007ffe0ff */
[----:B------:R-:W-:-:S04]  /*0c00*/  LEA R52, P0, R20, R52, 0x2 ;  /* 0x0000003414347211 */ /* 0x000fc800078010ff */
[----:B------:R-:W-:Y:S02]  /*0c10*/  LEA.HI.X R21, R20, R53, R21, 0x2, P0 ;  /* 0x0000003514157211 */ /* 0x000fe400000f1415 */
[----:B------:R-:W-:-:S04]  /*0c20*/  IADD3 R52, P0, R52, R99, RZ ;  /* 0x0000006334347210 */ /* 0x000fc80007f1e0ff */
[----:B------:R-:W-:Y:S01]  /*0c30*/  IADD3.X R53, R21, R94, RZ, P0, !PT ;  /* 0x0000005e15357210 */ /* 0x000fe200007fe4ff */
[----:B--2---:R-:W-:Y:S04]  /*0c40*/  STS.128 [R96], R40 ;  /* 0x0000002860007388 */ /* 0x004fe80000000c00 */
[----:B---3--:R-:W-:Y:S01]  /*0c50*/  STS.128 [R96+0x200], R48 ;  /* 0x0002003060007388 */ /* 0x008fe20000000c00 */
[----:B------:R-:W-:-:S03]  /*0c60*/  NOP ;  /* 0x0000000000007918 */ /* 0x000fc60000000000 */
[----:B------:R-:W0:Y:S04]  /*0c70*/  LDS.128 R36, [R100] ;  /* 0x0000000064247984 */ /* 0x000e280000000c00 */
[----:B------:R-:W2:Y:S01]  /*0c80*/  LDS.128 R20, [R100+0x10] ;  /* 0x0000100064147984 */ /* 0x000ea20000000c00 */
[----:B------:R-:W-:Y:S06]  /*0c90*/  BAR.SYNC.DEFER_BLOCKING 0x0 ;  /* 0x0000000000007b1d */ /* 0x000fec0000010000 */
[----:B-1----:R-:W3:Y:S04]  /*0ca0*/  LDG.E.128 R24, desc[UR14][R52.64] ;  /* 0x0000000e34187981 */ /* 0x002ee8000c1e1d00 */
[----:B------:R1:W4:Y:S01]  /*0cb0*/  LDG.E.128 R44, desc[UR14][R52.64+0x200] ;  /* 0x0002000e342c7981 */ /* 0x000322000c1e1d00 */
[----:B------:R-:W-:-:S02]  /*0cc0*/  IMAD R98, R88, UR4, RZ ;  /* 0x0000000458627c24 */ /* 0x000fc4000f8e02ff */
[----:B0-----:R-:W-:Y:S01]  /*0cd0*/  FMUL.FTZ R3, R36, -1.4426950216293334961 ;  /* 0xbfb8aa3b24037820 */ /* 0x001fe20000410000 */
[----:B------:R-:W-:Y:S01]  /*0ce0*/  FMUL.FTZ R40, R38, -1.4426950216293334961 ;  /* 0xbfb8aa3b26287820 */ /* 0x000fe20000410000 */
[----:B------:R-:W-:Y:S01]  /*0cf0*/  FMUL.FTZ R41, R39, -1.4426950216293334961 ;  /* 0xbfb8aa3b27297820 */ /* 0x000fe20000410000 */
[----:B------:R-:W-:Y:S01]  /*0d00*/  FMUL.FTZ R54, R37, -1.4426950216293334961 ;  /* 0xbfb8aa3b25367820 */ /* 0x000fe20000410000 */
[----:B--2---:R-:W-:Y:S01]  /*0d10*/  FMUL.FTZ R50, R20, -1.4426950216293334961 ;  /* 0xbfb8aa3b14327820 */ /* 0x004fe20000410000 */
[----:B------:R-:W0:Y:S01]  /*0d20*/  MUFU.EX2 R48, R40 ;  /* 0x0000002800307308 */ /* 0x000e220000000800 */
[----:B-1----:R-:W-:Y:S01]  /*0d30*/  FMUL.FTZ R52, R22, -1.4426950216293334961 ;  /* 0xbfb8aa3b16347820 */ /* 0x002fe20000410000 */
[----:B------:R-:W-:Y:S01]  /*0d40*/  FMUL.FTZ R51, R21, -1.4426950216293334961 ;  /* 0xbfb8aa3b15337820 */ /* 0x000fe20000410000 */
[----:B------:R-:W-:Y:S01]  /*0d50*/  FMUL.FTZ R53, R23, -1.4426950216293334961 ;  /* 0xbfb8aa3b17357820 */ /* 0x000fe20000410000 */
[----:B------:R-:W-:-:S04]  /*0d60*/  IMAD R95, R89, UR5, R98 ;  /* 0x00000005595f7c24 */ /* 0x000fc8000f8e0262 */
[----:B------:R-:W1:Y:S08]  /*0d70*/  MUFU.EX2 R49, R41 ;  /* 0x0000002900317308 */ /* 0x000e700000000800 */
[----:B------:R-:W2:Y:S01]  /*0d80*/  MUFU.EX2 R3, R3 ;  /* 0x0000000300037308 */ /* 0x000ea20000000800 */
[----:B0-----:R-:W-:-:S07]  /*0d90*/  FADD.FTZ R48, R48, 1 ;  /* 0x3f80000030307421 */ /* 0x001fce0000010000 */
[----:B------:R-:W0:Y:S01]  /*0da0*/  MUFU.EX2 R54, R54 ;  /* 0x0000003600367308 */ /* 0x000e220000000800 */
[----:B-1----:R-:W-:-:S07]  /*0db0*/  FADD.FTZ R49, R49, 1 ;  /* 0x3f80000031317421 */ /* 0x002fce0000010000 */
[----:B------:R-:W1:Y:S01]  /*0dc0*/  MUFU.EX2 R50, R50 ;  /* 0x0000003200327308 */ /* 0x000e620000000800 */
[----:B--2---:R-:W-:-:S07]  /*0dd0*/  FADD.FTZ R3, R3, 1 ;  /* 0x3f80000003037421 */ /* 0x004fce0000010000 */
[----:B------:R-:W2:Y:S01]  /*0de0*/  MUFU.EX2 R52, R52 ;  /* 0x0000003400347308 */ /* 0x000ea20000000800 */
[----:B0-----:R-:W-:-:S07]  /*0df0*/  FADD.FTZ R54, R54, 1 ;  /* 0x3f80000036367421 */ /* 0x001fce0000010000 */
[----:B------:R-:W-:Y:S01]  /*0e00*/  MUFU.RCP R3, R3 ;  /* 0x0000000300037308 */ /* 0x000fe20000001000 */
[----:B-1----:R-:W-:-:S07]  /*0e10*/  FADD.FTZ R50, R50, 1 ;  /* 0x3f80000032327421 */ /* 0x002fce0000010000 */
[----:B------:R-:W0:Y:S01]  /*0e20*/  MUFU.EX2 R51, R51 ;  /* 0x0000003300337308 */ /* 0x000e220000000800 */
[----:B--2---:R-:W-:-:S07]  /*0e30*/  FADD.FTZ R101, R52, 1 ;  /* 0x3f80000034657421 */ /* 0x004fce0000010000 */
[----:B------:R-:W1:Y:S08]  /*0e40*/  MUFU.EX2 R53, R53 ;  /* 0x0000003500357308 */ /* 0x000e700000000800 */
[----:B------:R-:W-:Y:S01]  /*0e50*/  MUFU.RCP R105, R48 ;  /* 0x0000003000697308 */ /* 0x000fe20000001000 */
[----:B0-----:R-:W-:-:S07]  /*0e60*/  FADD.FTZ R51, R51, 1 ;  /* 0x3f80000033337421 */ /* 0x001fce0000010000 */
[----:B------:R-:W0:Y:S01]  /*0e70*/  MUFU.RCP R108, R49 ;  /* 0x00000031006c7308 */ /* 0x000e220000001000 */
[----:B-1----:R-:W-:-:S07]  /*0e80*/  FADD.FTZ R53, R53, 1 ;  /* 0x3f80000035357421 */ /* 0x002fce0000010000 */
[----:B------:R-:W-:Y:S08]  /*0e90*/  MUFU.RCP R106, R54 ;  /* 0x00000036006a7308 */ /* 0x000ff00000001000 */
[----:B------:R1:W2:Y:S01]  /*0ea0*/  MUFU.RCP R97, R50 ;  /* 0x0000003200617308 */ /* 0x0002a20000001000 */
[----:B0-----:R-:W-:-:S07]  /*0eb0*/  FADD.FTZ R48, -R108, 1 ;  /* 0x3f8000006c307421 */ /* 0x001fce0000010100 */
[----:B------:R-:W-:Y:S01]  /*0ec0*/  MUFU.RCP R101, R101 ;  /* 0x0000006500657308 */ /* 0x000fe20000001000 */
[----:B-1----:R-:W-:-:S07]  /*0ed0*/  FFMA.FTZ R50, R39, R48, 1 ;  /* 0x3f80000027327423 */ /* 0x002fce0000010030 */
[----:B------:R2:W-:Y:S08]  /*0ee0*/  MUFU.RCP R104, R51 ;  /* 0x0000003300687308 */ /* 0x0005f00000001000 */
[----:B------:R-:W0:Y:S01]  /*0ef0*/  MUFU.RCP R112, R53 ;  /* 0x0000003500707308 */ /* 0x000e220000001000 */
[----:B--2---:R-:W-:Y:S01]  /*0f00*/  FADD.FTZ R51, -R97, 1 ;  /* 0x3f80000061337421 */ /* 0x004fe20000010100 */
[----:B---3--:R-:W-:Y:S04]  /*0f10*/  STS.128 [R96], R24 ;  /* 0x0000001860007388 */ /* 0x008fe80000000c00 */
[----:B----4-:R1:W-:Y:S01]  /*0f20*/  STS.128 [R96+0x200], R44 ;  /* 0x0002002c60007388 */ /* 0x0103e20000000c00 */
[----:B------:R-:W-:-:S03]  /*0f30*/  NOP ;  /* 0x0000000000007918 */ /* 0x000fc60000000000 */
[----:B------:R-:W2:Y:S04]  /*0f40*/  LDS.128 R40, [R100] ;  /* 0x0000000064287984 */ /* 0x000ea80000000c00 */
[----:B------:R-:W3:Y:S01]  /*0f50*/  LDS.128 R24, [R100+0x10] ;  /* 0x0000100064187984 */ /* 0x000ee20000000c00 */
[----:B-1----:R-:W-:Y:S01]  /*0f60*/  FADD.FTZ R47, -R3, 1 ;  /* 0x3f800000032f7421 */ /* 0x002fe20000010100 */
[----:B------:R-:W-:-:S03]  /*0f70*/  IMAD R44, R56, UR17, RZ ;  /* 0x00000011382c7c24 */ /* 0x000fc6000f8e02ff */
[----:B------:R-:W-:Y:S01]  /*0f80*/  FFMA.FTZ R47, R36, R47, 1 ;  /* 0x3f800000242f7423 */ /* 0x000fe2000001002f */
[----:B------:R-:W-:Y:S02]  /*0f90*/  IMAD R55, R57, UR16, R44 ;  /* 0x0000001039377c24 */ /* 0x000fe4000f8e022c */
[----:B------:R-:W-:Y:S01]  /*0fa0*/  FFMA.FTZ R57, R20, R51, 1 ;  /* 0x3f80000014397423 */ /* 0x000fe20000010033 */
[----:B------:R-:W-:-:S05]  /*0fb0*/  IMAD.WIDE.U32 R44, R56, UR16, R68 ;  /* 0x00000010382c7c25 */ /* 0x000fca000f8e0044 */
[----:B------:R-:W-:-:S03]  /*0fc0*/  IADD3 R45, R45, R55, RZ ;  /* 0x000000372d2d7210 */ /* 0x000fc60007ffe0ff */
[----:B------:R-:W-:-:S05]  /*0fd0*/  IMAD.WIDE.U32 R110, R89, UR4, R44 ;  /* 0x00000004596e7c25 */ /* 0x000fca000f8e002c */
[----:B------:R-:W-:Y:S01]  /*0fe0*/  IADD3 R95, R111, R95, RZ ;  /* 0x0000005f6f5f7210 */ /* 0x000fe20007ffe0ff */
[----:B------:R-:W-:Y:S01]  /*0ff0*/  BAR.SYNC.DEFER_BLOCKING 0x0 ;  /* 0x0000000000007b1d */ /* 0x000fe20000010000 */
[----:B------:R-:W-:-:S04]  /*1000*/  LEA R102, P0, R110, R102, 0x2 ;  /* 0x000000666e667211 */ /* 0x000fc800078010ff */
[----:B------:R-:W-:Y:S01]  /*1010*/  LEA.HI.X R103, R110, R103, R95, 0x2, P0 ;  /* 0x000000676e677211 */ /* 0x000fe200000f145f */
[----:B-----5:R-:W-:Y:S01]  /*1020*/  FADD.FTZ R95, R28, R84 ;  /* 0x000000541c5f7221 */ /* 0x020fe20000010000 */
[----:B------:R-:W-:Y:S01]  /*1030*/  IADD3 R98, P0, R102, R99, RZ ;  /* 0x0000006366627210 */ /* 0x000fe20007f1e0ff */
[----:B--2---:R-:W-:Y:S01]  /*1040*/  FMUL.FTZ R46, R4, R40 ;  /* 0x00000028042e7220 */ /* 0x004fe20000410000 */
[----:B------:R-:W-:Y:S01]  /*1050*/  FMUL.FTZ R48, R6, R42 ;  /* 0x0000002a06307220 */ /* 0x000fe20000410000 */
[----:B------:R-:W-:Y:S01]  /*1060*/  FMUL.FTZ R51, R7, R43 ;  /* 0x0000002b07337220 */ /* 0x000fe20000410000 */
[----:B------:R-:W-:Y:S01]  /*1070*/  IADD3.X R99, R103, R94, RZ, P0, !PT ;  /* 0x0000005e67637210 */ /* 0x000fe200007fe4ff */
[----:B------:R-:W-:Y:S01]  /*1080*/  FMUL.FTZ R46, R3, R46 ;  /* 0x0000002e032e7220 */ /* 0x000fe20000410000 */
[----:B---3--:R-:W-:Y:S01]  /*1090*/  FMUL.FTZ R54, R16, R24 ;  /* 0x0000001810367220 */ /* 0x008fe20000410000 */
[C---:B------:R-:W-:Y:S01]  /*10a0*/  FMUL.FTZ R48, R105.reuse, R48 ;  /* 0x0000003069307220 */ /* 0x040fe20000410000 */
[----:B------:R-:W-:Y:S01]  /*10b0*/  FMUL.FTZ R51, R108, R51 ;  /* 0x000000336c337220 */ /* 0x000fe20000410000 */
        /* <DEDUP_REMOVED lines=8> */
[----:B0-----:R-:W-:Y:S01]  /*1140*/  FADD.FTZ R50, -R112, 1 ;  /* 0x3f80000070327421 */ /* 0x001fe20000010100 */
[----:B------:R-:W-:Y:S01]  /*1150*/  FMUL.FTZ R54, R48, R49 ;  /* 0x0000003130367220 */ /* 0x000fe20000410000 */
[----:B------:R-:W-:Y:S01]  /*1160*/  FMUL.FTZ R47, R106, R47 ;  /* 0x0000002f6a2f7220 */ /* 0x000fe20000410000 */
[----:B------:R-:W-:Y:S01]  /*1170*/  FMUL.FTZ R48, R18, R26 ;  /* 0x0000001a12307220 */ /* 0x000fe20000410000 */
[----:B------:R-:W-:Y:S01]  /*1180*/  FMUL.FTZ R51, R19, R27 ;  /* 0x0000001b13337220 */ /* 0x000fe20000410000 */
[----:B------:R-:W-:Y:S01]  /*1190*/  FFMA.FTZ R50, R23, R50, 1 ;  /* 0x3f80000017327423 */ /* 0x000fe20000010032 */
        /* <DEDUP_REMOVED lines=11> */
[----:B------:R-:W-:Y:S01]  /*1250*/  FMUL.FTZ R59, R51, R50 ;  /* 0x00000032333b7220 */ /* 0x000fe20000410000 */
[----:B------:R0:W-:Y:S01]  /*1260*/  STS.128 [R100], R52 ;  /* 0x0000003464007388 */ /* 0x0001e20000000c00 */
[----:B------:R-:W-:Y:S01]  /*1270*/  ISETP.NE.U32.AND P0, PT, RZ, UR6, PT ;  /* 0x00000006ff007c0c */ /* 0x000fe2000bf05070 */
[----:B------:R-:W-:Y:S01]  /*1280*/  FMUL.FTZ R57, R47, R46 ;  /* 0x0000002e2f397220 */ /* 0x000fe20000410000 */
[----:B------:R-:W-:Y:S01]  /*1290*/  FMUL.FTZ R106, R37, R106 ;  /* 0x0000006a256a7220 */ /* 0x000fe20000410000 */
[----:B------:R-:W-:Y:S01]  /*12a0*/  FMUL.FTZ R105, R38, R105 ;  /* 0x0000006926697220 */ /* 0x000fe20000410000 */
[----:B------:R-:W-:Y:S01]  /*12b0*/  ISETP.NE.AND.EX P0, PT, RZ, UR7, PT, P0 ;  /* 0x00000007ff007c0c */ /* 0x000fe2000bf05300 */
[----:B------:R-:W-:Y:S01]  /*12c0*/  FMUL.FTZ R108, R39, R108 ;  /* 0x0000006c276c7220 */ /* 0x000fe20000410000 */
[----:B------:R1:W-:Y:S01]  /*12d0*/  STS.128 [R100+0x10], R56 ;  /* 0x0000103864007388 */ /* 0x0003e20000000c00 */
[----:B------:R-:W-:-:S03]  /*12e0*/  NOP ;  /* 0x0000000000007918 */ /* 0x000fc60000000000 */
[----:B------:R-:W2:Y:S01]  /*12f0*/  LDS.128 R44, [R96] ;  /* 0x00000000602c7984 */ /* 0x000ea20000000c00 */
[----:B------:R-:W-:Y:S01]  /*1300*/  FMUL.FTZ R104, R21, R104 ;  /* 0x0000006815687220 */ /* 0x000fe20000410000 */
[--C-:B0-----:R-:W-:Y:S01]  /*1310*/  FADD.FTZ R52, R29, R84.reuse ;  /* 0x000000541d347221 */ /* 0x101fe20000010000 */
[----:B------:R-:W-:Y:S01]  /*1320*/  FMUL.FTZ R29, R36, R3 ;  /* 0x00000003241d7220 */ /* 0x000fe20000410000 */
[----:B------:R-:W0:Y:S01]  /*1330*/  LDS.128 R48, [R96+0x200] ;  /* 0x0002000060307984 */ /* 0x000e220000000c00 */
[----:B------:R-:W3:Y:S01]  /*1340*/  LDC R36, c[0x0][0x21c] ;  /* 0x00008700ff247b82 */ /* 0x000ee20000000800 */
[--C-:B------:R-:W-:Y:S01]  /*1350*/  FADD.FTZ R55, R32, R84.reuse ;  /* 0x0000005420377221 */ /* 0x100fe20000010000 */
[--C-:B------:R-:W-:Y:S01]  /*1360*/  FADD.FTZ R32, R33, R84.reuse ;  /* 0x0000005421207221 */ /* 0x100fe20000010000 */
[--C-:B------:R-:W-:Y:S01]  /*1370*/  FADD.FTZ R33, R34, R84.reuse ;  /* 0x0000005422217221 */ /* 0x100fe20000010000 */
[--C-:B------:R-:W-:Y:S01]  /*1380*/  FADD.FTZ R34, R35, R84.reuse ;  /* 0x0000005423227221 */ /* 0x100fe20000010000 */
[----:B------:R-:W-:Y:S01]  /*1390*/  FMUL.FTZ R35, R5, R106 ;  /* 0x0000006a05237220 */ /* 0x000fe20000410000 */
[----:B------:R-:W-:Y:S01]  /*13a0*/  FMUL.FTZ R3, R4, R29 ;  /* 0x0000001d04037220 */ /* 0x000fe20000410000 */
[----:B------:R-:W-:Y:S01]  /*13b0*/  FMUL.FTZ R5, R20, R97 ;  /* 0x0000006114057220 */ /* 0x000fe20000410000 */
[----:B------:R-:W-:Y:S01]  /*13c0*/  FMUL.FTZ R101, R22, R101 ;  /* 0x0000006516657220 */ /* 0x000fe20000410000 */
[----:B------:R-:W-:Y:S01]  /*13d0*/  FMUL.FTZ R112, R23, R112 ;  /* 0x0000007017707220 */ /* 0x000fe20000410000 */
[--C-:B------:R-:W-:Y:S01]  /*13e0*/  FADD.FTZ R53, R30, R84.reuse ;  /* 0x000000541e357221 */ /* 0x100fe20000010000 */
[----:B------:R-:W-:Y:S01]  /*13f0*/  FADD.FTZ R54, R31, R84 ;  /* 0x000000541f367221 */ /* 0x000fe20000010000 */
[----:B-1----:R-:W-:Y:S01]  /*1400*/  FMUL.FTZ R57, R6, R105 ;  /* 0x0000006906397220 */ /* 0x002fe20000410000 */
[----:B------:R-:W-:Y:S01]  /*1410*/  FMUL.FTZ R56, R7, R108 ;  /* 0x0000006c07387220 */ /* 0x000fe20000410000 */
[----:B------:R-:W-:Y:S01]  /*1420*/  FMUL.FTZ R59, R16, R5 ;  /* 0x00000005103b7220 */ /* 0x000fe20000410000 */
[----:B------:R-:W-:Y:S01]  /*1430*/  FMUL.FTZ R58, R17, R104 ;  /* 0x00000068113a7220 */ /* 0x000fe20000410000 */
[----:B------:R-:W-:Y:S01]  /*1440*/  FMUL.FTZ R97, R18, R101 ;  /* 0x0000006512617220 */ /* 0x000fe20000410000 */
[----:B------:R-:W-:Y:S01]  /*1450*/  FMUL.FTZ R94, R19, R112 ;  /* 0x00000070135e7220 */ /* 0x000fe20000410000 */
[----:B------:R-:W-:Y:S01]  /*1460*/  FFMA.FTZ R22, R8, R3, R93 ;  /* 0x0000000308167223 */ /* 0x000fe2000001005d */
[----:B--2---:R1:W-:Y:S04]  /*1470*/  STG.E.128 desc[UR14][R98.64], R44 ;  /* 0x0000002c62007986 */ /* 0x0043e8000c101d0e */
[----:B0-----:R1:W-:Y:S01]  /*1480*/  STG.E.128 desc[UR14][R98.64+0x200], R48 ;  /* 0x0002003062007986 */ /* 0x0013e2000c101d0e */
        /* <DEDUP_REMOVED lines=11> */
[----:B------:R-:W-:Y:S01]  /*1540*/  ULDC.64 UR4, c[0x0][0x2c8] ;  /* 0x0000b20000047ab9 */ /* 0x000fe20000000a00 */
[----:B------:R-:W-:Y:S04]  /*1550*/  STS.128 [R100], R40 ;  /* 0x0000002864007388 */ /* 0x000fe80000000c00 */
[----:B------:R2:W-:Y:S01]  /*1560*/  STS.128 [R100+0x10], R24 ;  /* 0x0000101864007388 */ /* 0x0005e20000000c00 */
[----:B------:R-:W-:-:S03]  /*1570*/  NOP ;  /* 0x0000000000007918 */ /* 0x000fc60000000000 */
[----:B------:R-:W4:Y:S01]  /*1580*/  LDS.128 R4, [R96] ;  /* 0x0000000060047984 */ /* 0x000f220000000c00 */
[C---:B0-----:R-:W-:Y:S02]  /*1590*/  IMAD R28, R30.reuse, UR17, RZ ;  /* 0x000000111e1c7c24 */ /* 0x041fe4000f8e02ff */
[----:B------:R-:W-:Y:S01]  /*15a0*/  IMAD.WIDE.U32 R20, R30, UR16, R68 ;  /* 0x000000101e147c25 */ /* 0x000fe2000f8e0044 */
[----:B------:R-:W0:Y:S03]  /*15b0*/  LDS.128 R16, [R96+0x200] ;  /* 0x0002000060107984 */ /* 0x000e260000000c00 */
[----:B------:R-:W-:Y:S02]  /*15c0*/  IMAD R23, R31, UR16, R28 ;  /* 0x000000101f177c24 */ /* 0x000fe4000f8e021c */
[----:B------:R-:W-:-:S03]  /*15d0*/  IMAD R28, R88, UR4, RZ ;  /* 0x00000004581c7c24 */ /* 0x000fc6000f8e02ff */
[----:B------:R-:W-:Y:S01]  /*15e0*/  IADD3 R21, R21, R23, RZ ;  /* 0x0000001715157210 */ /* 0x000fe20007ffe0ff */
[C---:B------:R-:W-:Y:S01]  /*15f0*/  IMAD R23, R89.reuse, UR5, R28 ;  /* 0x0000000559177c24 */ /* 0x040fe2000f8e021c */
[----:B------:R-:W5:Y:S01]  /*1600*/  S2UR UR5, SR_CgaCtaId ;  /* 0x00000000000579c3 */ /* 0x000f620000008800 */
[----:B------:R-:W-:Y:S01]  /*1610*/  IMAD.WIDE.U32 R20, R89, UR4, R20 ;  /* 0x0000000459147c25 */ /* 0x000fe2000f8e0014 */
[----:B------:R-:W-:-:S04]  /*1620*/  UMOV UR4, 0x400 ;  /* 0x0000040000047882 */ /* 0x000fc80000000000 */
[----:B------:R-:W-:Y:S02]  /*1630*/  IADD3 R21, R21, R23, RZ ;  /* 0x0000001715157210 */ /* 0x000fe40007ffe0ff */
[----:B--2---:R-:W-:-:S04]  /*1640*/  LEA R24, P0, R20, UR6, 0x2 ;  /* 0x0000000614187c11 */ /* 0x004fc8000f8010ff */
[----:B------:R-:W-:Y:S02]  /*1650*/  LEA.HI.X R21, R20, UR7, R21, 0x2, P0 ;  /* 0x0000000714157c11 */ /* 0x000fe400080f1415 */
[----:B------:R-:W-:-:S04]  /*1660*/  LEA R20, P0, R71, R24, 0x4 ;  /* 0x0000001847147211 */ /* 0x000fc800078020ff */
[----:B------:R-:W-:Y:S01]  /*1670*/  LEA.HI.X R21, R71, R21, R0, 0x4, P0 ;  /* 0x0000001547157211 */ /* 0x000fe200000f2400 */
[----:B-----5:R-:W-:-:S04]  /*1680*/  ULEA UR4, UR5, UR4, 0x18 ;  /* 0x0000000405047291 */ /* 0x020fc8000f8ec03f */
[----:B----4-:R2:W-:Y:S04]  /*1690*/  STG.E.128 desc[UR14][R20.64], R4 ;  /* 0x0000000414007986 */ /* 0x0105e8000c101d0e */
[----:B0-----:R2:W-:Y:S01]  /*16a0*/  STG.E.128 desc[UR14][R20.64+0x200], R16 ;  /* 0x0002001014007986 */ /* 0x0015e2000c101d0e */
[----:B------:R-:W-:-:S07]  /*16b0*/  MOV R91, UR4 ;  /* 0x00000004005b7c02 */ /* 0x000fce0008000f00 */
.L_x_9410:
[----:B--2---:R-:W-:Y:S01]  /*16c0*/  FFMA.FTZ R5, R9, R35, R22 ;  /* 0x0000002309057223 */ /* 0x004fe20000010016 */
[----:B---3--:R-:W-:Y:S01]  /*16d0*/  ISETP.GE.AND P0, PT, R36, 0x1, PT ;  /* 0x000000012400780c */ /* 0x008fe20003f06270 */
[----:B------:R-:W-:Y:S01]  /*16e0*/  BAR.SYNC.DEFER_BLOCKING 0x0 ;  /* 0x0000000000007b1d */ /* 0x000fe20000010000 */
[----:B------:R-:W-:Y:S01]  /*16f0*/  CS2R R18, SRZ ;  /* 0x0000000000127805 */ /* 0x000fe2000001ff00 */
[----:B------:R-:W-:Y:S01]  /*1700*/  FFMA.FTZ R4, R10, R57, R5 ;  /* 0x000000390a047223 */ /* 0x000fe20000010005 */
[----:B------:R-:W-:Y:S02]  /*1710*/  CS2R R16, SRZ ;  /* 0x0000000000107805 */ /* 0x000fe4000001ff00 */
[----:B------:R-:W-:Y:S02]  /*1720*/  CS2R R22, SRZ ;  /* 0x0000000000167805 */ /* 0x000fe4000001ff00 */
[----:B------:R-:W-:Y:S01]  /*1730*/  CS2R R20, SRZ ;  /* 0x0000000000147805 */ /* 0x000fe2000001ff00 */
        /* <DEDUP_REMOVED lines=11> */
[----:B------:R-:W-:-:S04]  /*17f0*/  FFMA.FTZ R4, R14, R97, R5 ;  /* 0x000000610e047223 */ /* 0x000fc80000010005 */
[----:B------:R-:W-:Y:S01]  /*1800*/  FFMA.FTZ R93, R15, R94, R4 ;  /* 0x0000005e0f5d7223 */ /* 0x000fe20000010004 */
[----:B------:R-:W-:Y:S06]  /*1810*/  @!P0 BRA `(.L_x_9411) ;  /* 0x00000014005c8947 */ /* 0x000fec0003800000 */
[C---:B------:R-:W-:Y:S01]  /*1820*/  IADD3 R5, R76.reuse, -0x2, RZ ;  /* 0xfffffffe4c057810 */ /* 0x040fe20007ffe0ff */
[----:B------:R-:W-:Y:S01]  /*1830*/  ULDC.64 UR4, c[0x0][0x248] ;  /* 0x0000920000047ab9 */ /* 0x000fe20000000a00 */
[----:B------:R-:W-:Y:S01]  /*1840*/  IADD3 R19, R76, -0x1, RZ ;  /* 0xffffffff4c137810 */ /* 0x000fe20007ffe0ff */
[----:B------:R-:W-:Y:S01]  /*1850*/  IMAD R4, R88, UR4, RZ ;  /* 0x0000000458047c24 */ /* 0x000fe2000f8e02ff */
[----:B-1----:R-:W0:Y:S01]  /*1860*/  LDC.64 R46, c[0x0][0x2d8] ;  /* 0x0000b600ff2e7b82 */ /* 0x002e220000000a00 */
[----:B------:R-:W-:Y:S01]  /*1870*/  IMAD R45, R5, R36, RZ ;  /* 0x00000024052d7224 */ /* 0x000fe200078e02ff */
[----:B------:R-:W-:Y:S01]  /*1880*/  LEA.HI R36, R19, R19, RZ, 0x1 ;  /* 0x0000001313247211 */ /* 0x000fe200078f08ff */
[C---:B------:R-:W-:Y:S02]  /*1890*/  IMAD R41, R89.reuse, UR5, R4 ;  /* 0x0000000559297c24 */ /* 0x040fe4000f8e0204 */
[----:B------:R-:W-:Y:S01]  /*18a0*/  FMUL.FTZ R48, R10, R53 ;  /* 0x000000350a307220 */ /* 0x000fe20000410000 */
[----:B------:R-:W-:Y:S01]  /*18b0*/  IMAD.WIDE.U32 R38, R89, UR4, RZ ;  /* 0x0000000459267c25 */ /* 0x000fe2000f8e00ff */
[----:B------:R-:W-:-:S03]  /*18c0*/  LOP3.LUT R40, R36, 0xfffffe, RZ, 0xc0, !PT ;  /* 0x00fffffe24287812 */ /* 0x000fc600078ec0ff */
[----:B------:R-:W-:Y:S01]  /*18d0*/  FMUL.FTZ R50, R11, R54 ;  /* 0x000000360b327220 */ /* 0x000fe20000410000 */
[----:B------:R-:W1:Y:S01]  /*18e0*/  LDC.64 R4, c[0x0][0x238] ;  /* 0x00008e00ff047b82 */ /* 0x000e620000000a00 */
[----:B------:R-:W-:Y:S01]  /*18f0*/  IMAD.WIDE R44, R45, 0x8, R62 ;  /* 0x000000082d2c7825 */ /* 0x000fe200078e023e */
[----:B------:R-:W-:-:S03]  /*1900*/  IADD3 R39, R39, R41, RZ ;  /* 0x0000002927277210 */ /* 0x000fc60007ffe0ff */
[----:B------:R-:W-:Y:S01]  /*1910*/  FMUL.FTZ R51, R12, R55 ;  /* 0x000000370c337220 */ /* 0x000fe20000410000 */
[----:B------:R-:W-:Y:S01]  /*1920*/  IADD3 R40, R19, -R40, RZ ;  /* 0x8000002813287210 */ /* 0x000fe20007ffe0ff */
[----:B------:R-:W-:Y:S01]  /*1930*/  HFMA2.MMA R19, -RZ, RZ, 0, 0 ;  /* 0x00000000ff137435 */ /* 0x000fe200000001ff */
[----:B------:R-:W-:Y:S01]  /*1940*/  MOV R42, R44 ;  /* 0x0000002c002a7202 */ /* 0x000fe20000000f00 */
[----:B------:R-:W-:Y:S01]  /*1950*/  FMUL.FTZ R96, R13, R32 ;  /* 0x000000200d607220 */ /* 0x000fe20000410000 */
[----:B------:R-:W2:Y:S01]  /*1960*/  LDC.64 R6, c[0x0][0x250] ;  /* 0x00009400ff067b82 */ /* 0x000ea20000000a00 */
[----:B------:R-:W-:Y:S01]  /*1970*/  FMUL.FTZ R98, R14, R33 ;  /* 0x000000210e627220 */ /* 0x000fe20000410000 */
[----:B------:R-:W-:Y:S01]  /*1980*/  FMUL.FTZ R99, R15, R34 ;  /* 0x000000220f637220 */ /* 0x000fe20000410000 */
[----:B------:R-:W-:Y:S01]  /*1990*/  MOV R101, R81 ;  /* 0x0000005100657202 */ /* 0x000fe20000000f00 */
[----:B------:R-:W-:Y:S01]  /*19a0*/  UMOV UR4, URZ ;  /* 0x0000003f00047c82 */ /* 0x000fe20008000000 */
[----:B------:R-:W-:Y:S01]  /*19b0*/  MOV R100, R79 ;  /* 0x0000004f00647202 */ /* 0x000fe20000000f00 */
[----:B------:R-:W-:Y:S01]  /*19c0*/  ULDC UR5, c[0x0][0x224] ;  /* 0x0000890000057ab9 */ /* 0x000fe20000000800 */
[----:B------:R-:W-:Y:S01]  /*19d0*/  MOV R103, R80 ;  /* 0x0000005000677202 */ /* 0x000fe20000000f00 */
[----:B------:R-:W3:Y:S01]  /*19e0*/  LDC.64 R36, c[0x0][0x270] ;  /* 0x00009c00ff247b82 */ /* 0x000ee20000000a00 */
[----:B0-----:R-:W-:Y:S01]  /*19f0*/  LEA R43, P0, R38, R46, 0x2 ;  /* 0x0000002e262b7211 */ /* 0x001fe200078010ff */
[----:B------:R-:W-:Y:S01]  /*1a00*/  FMUL.FTZ R46, R8, R95 ;  /* 0x0000005f082e7220 */ /* 0x000fe20000410000 */
[----:B------:R-:W-:-:S02]  /*1a10*/  MOV R102, R78 ;  /* 0x0000004e00667202 */ /* 0x000fc40000000f00 */
[----:B------:R-:W-:Y:S01]  /*1a20*/  LEA.HI.X R44, R38, R47, R39, 0x2, P0 ;  /* 0x0000002f262c7211 */ /* 0x000fe200000f1427 */
[----:B------:R-:W-:Y:S01]  /*1a30*/  FMUL.FTZ R47, R9, R52 ;  /* 0x00000034092f7220 */ /* 0x000fe20000410000 */
[-C--:B------:R-:W-:Y:S01]  /*1a40*/  MOV R104, R91.reuse ;  /* 0x0000005b00687202 */ /* 0x080fe20000000f00 */
[----:B------:R-:W0:Y:S01]  /*1a50*/  LDC R49, c[0x0][0x224] ;  /* 0x00008900ff317b82 */ /* 0x000e220000000800 */
[----:B------:R-:W-:Y:S02]  /*1a60*/  MOV R105, R91 ;  /* 0x0000005b00697202 */ /* 0x000fe40000000f00 */
[----:B-1----:R-:W-:Y:S02]  /*1a70*/  SHF.L.U64.HI R107, R4, 0x2, R5 ;  /* 0x00000002046b7819 */ /* 0x002fe40000010205 */
[----:B------:R-:W-:-:S03]  /*1a80*/  SHF.L.U32 R109, R40, 0x8, RZ ;  /* 0x00000008286d7819 */ /* 0x000fc600000006ff */
[----:B------:R-:W1:Y:S01]  /*1a90*/  LDC R126, c[0x0][0x21c] ;  /* 0x00008700ff7e7b82 */ /* 0x000e620000000800 */
[----:B--2---:R-:W-:Y:S02]  /*1aa0*/  SHF.L.U64.HI R7, R6, 0x2, R7 ;  /* 0x0000000206077819 */ /* 0x004fe40000010207 */
[----:B---3--:R-:W-:-:S07]  /*1ab0*/  SHF.L.U64.HI R37, R36, 0x2, R37 ;  /* 0x0000000224257819 */ /* 0x008fce0000010225 */
.L_x_9416:
[----:B0-----:R-:W-:Y:S02]  /*1ac0*/  MOV R38, R101 ;  /* 0x0000006500267202 */ /* 0x001fe40000000f00 */
[----:B------:R-:W-:-:S05]  /*1ad0*/  MOV R39, R100 ;  /* 0x0000006400277202 */ /* 0x000fca0000000f00 */
[----:B------:R2:W3:Y:S01]  /*1ae0*/  LDG.E R106, desc[UR14][R38.64] ;  /* 0x0000000e266a7981 */ /* 0x0004e2000c1e1900 */
[----:B------:R-:W-:Y:S02]  /*1af0*/  ISETP.GT.AND P0, PT, R76, 0x1, PT ;  /* 0x000000014c00780c */ /* 0x000fe40003f04270 */
[----:B--2---:R-:W-:Y:S02]  /*1b00*/  MOV R38, R103 ;  /* 0x0000006700267202 */ /* 0x004fe40000000f00 */
[----:B------:R-:W-:-:S05]  /*1b10*/  MOV R39, R102 ;  /* 0x0000006600277202 */ /* 0x000fca0000000f00 */
[----:B------:R2:W4:Y:S02]  /*1b20*/  LDG.E R41, desc[UR14][R38.64] ;  /* 0x0000000e26297981 */ /* 0x000524000c1e1900 */
[----:B--2---:R-:W-:Y:S02]  /*1b30*/  MOV R38, R43 ;  /* 0x0000002b00267202 */ /* 0x004fe40000000f00 */
[----:B------:R-:W-:-:S05]  /*1b40*/  MOV R39, R44 ;  /* 0x0000002c00277202 */ /* 0x000fca0000000f00 */
[----:B------:R2:W4:Y:S01]  /*1b50*/  LDG.E R116, desc[UR14][R38.64] ;  /* 0x0000000e26747981 */ /* 0x000522000c1e1900 */
[----:B------:R-:W-:-:S04]  /*1b60*/  ISETP.NE.AND P1, PT, R83, RZ, PT ;  /* 0x000000ff5300720c */ /* 0x000fc80003f25270 */
[----:B------:R-:W-:-:S04]  /*1b70*/  SEL R108, R109, R2, !P1 ;  /* 0x000000026d6c7207 */ /* 0x000fc80004800000 */
[----:B------:R-:W-:Y:S02]  /*1b80*/  LEA R108, R108, R91, 0x2 ;  /* 0x0000005b6c6c7211 */ /* 0x000fe400078e10ff */
[----:B------:R-:W-:Y:S02]  /*1b90*/  ISETP.NE.AND P2, PT, R83, 0x1f, PT ;  /* 0x0000001f5300780c */ /* 0x000fe40003f45270 */
[----:B------:R-:W-:Y:S02]  /*1ba0*/  ISETP.EQ.AND P0, PT, R92, RZ, P0 ;  /* 0x000000ff5c00720c */ /* 0x000fe40000702270 */
[----:B------:R-:W-:-:S11]  /*1bb0*/  MOV R114, RZ ;  /* 0x000000ff00727202 */ /* 0x000fd60000000f00 */
[----:B--2---:R-:W-:Y:S02]  /*1bc0*/  @P0 MOV R38, R42 ;  /* 0x0000002a00260202 */ /* 0x004fe40000000f00 */
[----:B------:R-:W-:Y:S01]  /*1bd0*/  @P0 MOV R39, R45 ;  /* 0x0000002d00270202 */ /* 0x000fe20000000f00 */
[----:B------:R-:W-:Y:S01]  /*1be0*/  BSSY B0, `(.L_x_9412) ;  /* 0x0000023000007945 */ /* 0x000fe20003800000 */
[----:B---3--:R-:W-:-:S04]  /*1bf0*/  FMUL.FTZ R40, R106, 1.4426950216293334961 ;  /* 0x3fb8aa3b6a287820 */ /* 0x008fc80000410000 */
[----:B------:R-:W-:-:S06]  /*1c00*/  FMUL.FTZ R5, R95, R40 ;  /* 0x000000285f057220 */ /* 0x000fcc0000410000 */
[----:B------:R-:W2:Y:S02]  /*1c10*/  MUFU.EX2 R5, R5 ;  /* 0x0000000500057308 */ /* 0x000ea40000000800 */
[----:B--2---:R2:W-:Y:S01]  /*1c20*/  STS [R108+0x668], R5 ;  /* 0x000668056c007388 */ /* 0x0045e20000000800 */
[----:B------:R-:W-:Y:S01]  /*1c30*/  BAR.SYNC.DEFER_BLOCKING 0x0 ;  /* 0x0000000000007b1d */ /* 0x000fe20000010000 */
[-C--:B------:R-:W-:Y:S01]  /*1c40*/  FMUL.FTZ R112, R52, R40.reuse ;  /* 0x0000002834707220 */ /* 0x080fe20000410000 */
[----:B--2---:R-:W-:-:S04]  /*1c50*/  FMUL.FTZ R108, R34, R40 ;  /* 0x00000028226c7220 */ /* 0x004fc80000410000 */
[----:B------:R2:W3:Y:S01]  /*1c60*/  @P2 LDS R123, [R90+0xe6c] ;  /* 0x000e6c005a7b2984 */ /* 0x0004e20000000800 */
[-C--:B------:R-:W-:Y:S01]  /*1c70*/  FMUL.FTZ R113, R54, R40.reuse ;  /* 0x0000002836717220 */ /* 0x080fe20000410000 */
[-C--:B------:R-:W-:Y:S01]  /*1c80*/  FMUL.FTZ R110, R55, R40.reuse ;  /* 0x00000028376e7220 */ /* 0x080fe20000410000 */
[-C--:B------:R-:W-:Y:S01]  /*1c90*/  FMUL.FTZ R111, R32, R40.reuse ;  /* 0x00000028206f7220 */ /* 0x080fe20000410000 */
[----:B------:R0:W5:Y:S01]  /*1ca0*/  @P0 LDG.E R114, desc[UR14][R38.64+0x4] ;  /* 0x0000040e26720981 */ /* 0x000162000c1e1900 */
[----:B------:R-:W1:Y:S01]  /*1cb0*/  MUFU.EX2 R108, R108 ;  /* 0x0000006c006c7308 */ /* 0x000e620000000800 */
[----:B0-----:R-:W-:-:S07]  /*1cc0*/  FMUL.FTZ R39, R33, R40 ;  /* 0x0000002821277220 */ /* 0x001fce0000410000 */
[----:B------:R-:W0:Y:S01]  /*1cd0*/  MUFU.EX2 R112, R112 ;  /* 0x0000007000707308 */ /* 0x000e220000000800 */
[----:B----4-:R-:W-:-:S07]  /*1ce0*/  FMUL.FTZ R124, R41, R116 ;  /* 0x00000074297c7220 */ /* 0x010fce0000410000 */
[----:B------:R-:W4:Y:S08]  /*1cf0*/  MUFU.EX2 R113, R113 ;  /* 0x0000007100717308 */ /* 0x000f300000000800 */
[----:B------:R-:W0:Y:S08]  /*1d00*/  MUFU.EX2 R110, R110 ;  /* 0x0000006e006e7308 */ /* 0x000e300000000800 */
[----:B------:R-:W0:Y:S08]  /*1d10*/  MUFU.EX2 R111, R111 ;  /* 0x0000006f006f7308 */ /* 0x000e300000000800 */
[----:B------:R-:W0:Y:S01]  /*1d20*/  MUFU.EX2 R39, R39 ;  /* 0x0000002700277308 */ /* 0x000e220000000800 */
[-C--:B------:R-:W-:Y:S01]  /*1d30*/  FMUL.FTZ R119, R97, R124.reuse ;  /* 0x0000007c61777220 */ /* 0x080fe20000410000 */
[----:B------:R-:W-:Y:S01]  /*1d40*/  FMUL.FTZ R118, R94, R124 ;  /* 0x0000007c5e767220 */ /* 0x000fe20000410000 */
[----:B------:R-:W-:Y:S01]  /*1d50*/  FMUL.FTZ R117, R53, R40 ;  /* 0x0000002835757220 */ /* 0x000fe20000410000 */
[----:B------:R-:W-:-:S02]  /*1d60*/  FMUL.FTZ R116, R58, R124 ;  /* 0x0000007c3a747220 */ /* 0x000fc40000410000 */
[----:B-1----:R-:W-:Y:S01]  /*1d70*/  FFMA.FTZ R40, R108, R118, R119 ;  /* 0x000000766c287223 */ /* 0x002fe20000010077 */
[----:B--234-:R-:W-:Y:S06]  /*1d80*/  @P2 BRA `(.L_x_9413) ;  /* 0x0000000000202947 */ /* 0x01cfec0003800000 */
[----:B------:R-:W-:Y:S01]  /*1d90*/  ISETP.NE.AND P0, PT, R76, R49, PT ;  /* 0x000000314c00720c */ /* 0x000fe20003f05270 */
[----:B------:R-:W-:-:S12]  /*1da0*/  HFMA2.MMA R123, -RZ, RZ, 1.875, 0 ;  /* 0x3f800000ff7b7435 */ /* 0x000fd800000001ff */
[----:B------:R-:W-:-:S04]  /*1db0*/  @P0 LEA.HI R38, R76, R76, RZ, 0x1 ;  /* 0x0000004c4c260211 */ /* 0x000fc800078f08ff */
[----:B------:R-:W-:-:S04]  /*1dc0*/  @P0 LOP3.LUT R41, R38, 0x3ffffe, RZ, 0xc0, !PT ;  /* 0x003ffffe26290812 */ /* 0x000fc800078ec0ff */
[----:B------:R-:W-:-:S04]  /*1dd0*/  @P0 IADD3 R41, -R41, R76, RZ ;  /* 0x0000004c29290210 */ /* 0x000fc80007ffe1ff */
[----:B------:R-:W-:-:S04]  /*1de0*/  @P0 LEA R38, R41, 0x668, 0xa ;  /* 0x0000066829260811 */ /* 0x000fc800078e50ff */
[----:B------:R-:W-:-:S05]  /*1df0*/  @P0 IADD3 R38, R38, R105, RZ ;  /* 0x0000006926260210 */ /* 0x000fca0007ffe0ff */
[----:B------:R1:W2:Y:S02]  /*1e00*/  @P0 LDS R123, [R38] ;  /* 0x00000000267b0984 */ /* 0x0002a40000000800 */
.L_x_9413:
[----:B------:R-:W-:Y:S05]  /*1e10*/  BSYNC B0 ;  /* 0x0000000000007941 */ /* 0x000fea0003800000 */
.L_x_9412:
        /* <DEDUP_REMOVED lines=14> */
[C---:B------:R-:W-:Y:S01]  /*1f00*/  ISETP.NE.AND P0, PT, R92.reuse, 0x1f, PT ;  /* 0x0000001f5c00780c */ /* 0x040fe20003f05270 */
[C---:B------:R-:W-:Y:S01]  /*1f10*/  FFMA.FTZ R115, R113.reuse, R40, R122 ;  /* 0x0000002871737223 */ /* 0x040fe2000001007a */
[----:B------:R-:W-:Y:S01]  /*1f20*/  FMUL.FTZ R40, R113, R38 ;  /* 0x0000002671287220 */ /* 0x000fe20000410000 */
[----:B------:R-:W-:Y:S01]  /*1f30*/  FMUL.FTZ R38, R5, R112 ;  /* 0x0000007005267220 */ /* 0x000fe20000410000 */
[C---:B-1----:R-:W-:Y:S01]  /*1f40*/  FFMA.FTZ R41, R117.reuse, R41, R48 ;  /* 0x0000002975297223 */ /* 0x042fe20000010030 */
[C---:B------:R-:W-:Y:S01]  /*1f50*/  FFMA.FTZ R115, R117.reuse, R115, R124 ;  /* 0x0000007375737223 */ /* 0x040fe2000001007c */
[C---:B------:R-:W-:Y:S01]  /*1f60*/  FMUL.FTZ R127, R117.reuse, R40 ;  /* 0x00000028757f7220 */ /* 0x040fe20000410000 */
[----:B------:R-:W-:Y:S01]  /*1f70*/  FMUL.FTZ R40, R117, R38 ;  /* 0x0000002675287220 */ /* 0x000fe20000410000 */
[----:B------:R-:W-:Y:S01]  /*1f80*/  ISETP.GE.U32.AND P3, PT, R92, 0x1e, PT ;  /* 0x0000001e5c00780c */ /* 0x000fe20003f66070 */
[C---:B------:R-:W-:Y:S01]  /*1f90*/  FFMA.FTZ R115, R112.reuse, R115, R121 ;  /* 0x0000007370737223 */ /* 0x040fe20000010079 */
[----:B------:R-:W-:Y:S01]  /*1fa0*/  FMUL.FTZ R38, R112, R127 ;  /* 0x0000007f70267220 */ /* 0x000fe20000410000 */
[C---:B------:R-:W-:Y:S01]  /*1fb0*/  FFMA.FTZ R127, R113.reuse, R41, R50 ;  /* 0x00000029717f7223 */ /* 0x040fe20000010032 */
[----:B------:R-:W-:Y:S01]  /*1fc0*/  FMUL.FTZ R41, R113, R40 ;  /* 0x0000002871297220 */ /* 0x000fe20000410000 */
[----:B------:R-:W-:Y:S01]  /*1fd0*/  ISETP.GE.U32.AND P4, PT, R92, 0x18, PT ;  /* 0x000000185c00780c */ /* 0x000fe20003f86070 */
[----:B------:R-:W0:Y:S01]  /*1fe0*/  SHFL.DOWN PT, R130, R115, 0x1, 0x1f ;  /* 0x08201f0073827f89 */ /* 0x000e2200000e0000 */
[C---:B------:R-:W-:Y:S01]  /*1ff0*/  FFMA.FTZ R127, R110.reuse, R127, R51 ;  /* 0x0000007f6e7f7223 */ /* 0x040fe20000010033 */
[----:B------:R-:W-:Y:S01]  /*2000*/  FMUL.FTZ R40, R110, R41 ;  /* 0x000000296e287220 */ /* 0x000fe20000410000 */
[----:B------:R-:W-:Y:S01]  /*2010*/  BSSY B0, `(.L_x_9414) ;  /* 0x00000c9000007945 */ /* 0x000fe20003800000 */
[----:B------:R-:W1:Y:S01]  /*2020*/  SHFL.DOWN PT, R129, R38, 0x1, 0x1f ;  /* 0x08201f0026817f89 */ /* 0x000e6200000e0000 */
[C---:B------:R-:W-:Y:S01]  /*2030*/  FFMA.FTZ R127, R111.reuse, R127, R96 ;  /* 0x0000007f6f7f7223 */ /* 0x040fe20000010060 */
[----:B------:R-:W-:-:S03]  /*2040*/  FMUL.FTZ R40, R111, R40 ;  /* 0x000000286f287220 */ /* 0x000fc60000410000 */
[C---:B------:R-:W-:Y:S01]  /*2050*/  FFMA.FTZ R127, R39.reuse, R127, R98 ;  /* 0x0000007f277f7223 */ /* 0x040fe20000010062 */
[----:B------:R-:W-:-:S03]  /*2060*/  FMUL.FTZ R41, R39, R40 ;  /* 0x0000002827297220 */ /* 0x000fc60000410000 */
        /* <DEDUP_REMOVED lines=17> */
[----:B------:R-:W-:-:S03]  /*2180*/  ISETP.GE.U32.AND P3, PT, R92, 0x1c, PT ;  /* 0x0000001c5c00780c */ /* 0x000fc60003f66070 */
[----:B------:R-:W1:Y:S01]  /*2190*/  SHFL.DOWN PT, R129, R38, 0x4, 0x1f ;  /* 0x08801f0026817f89 */ /* 0x000e6200000e0000 */
[C---:B--2---:R-:W-:Y:S01]  /*21a0*/  @P0 FFMA.FTZ R128, R135.reuse, R41, R128 ;  /* 0x0000002987800223 */ /* 0x044fe20000010080 */
[----:B------:R-:W-:Y:S01]  /*21b0*/  MOV R41, RZ ;  /* 0x000000ff00297202 */ /* 0x000fe20000000f00 */
[----:B---3--:R-:W-:-:S03]  /*21c0*/  @P0 FMUL.FTZ R135, R135, R40 ;  /* 0x0000002887870220 */ /* 0x008fc60000410000 */
[----:B------:R-:W2:Y:S01]  /*21d0*/  SHFL.UP PT, R127, R128, 0x4, RZ ;  /* 0x04800000807f7989 */ /* 0x000ea200000e00ff */
[----:B------:R-:W-:Y:S01]  /*21e0*/  ISETP.GE.AND P0, PT, R76, UR5, PT ;  /* 0x000000054c007c0c */ /* 0x000fe2000bf06270 */
[----:B------:R-:W-:Y:S02]  /*21f0*/  HFMA2.MMA R40, -RZ, RZ, 1.875, 0 ;  /* 0x3f800000ff287435 */ /* 0x000fe400000001ff */
        /* <DEDUP_REMOVED lines=31> */
[----:B-----5:R-:W-:Y:S01]  /*23f0*/  SHFL.IDX PT, R127, R114, RZ, 0x1f ;  /* 0x00001fff727f7589 */ /* 0x020fe200000e0000 */
[----:B------:R-:W-:-:S03]  /*2400*/  ISETP.GT.AND P0, PT, R82, 0x1e, PT ;  /* 0x0000001e5200780c */ /* 0x000fc60003f04270 */
[----:B------:R-:W-:Y:S04]  /*2410*/  SHFL.UP PT, R128, R128, 0x1, RZ ;  /* 0x0420000080807989 */ /* 0x000fe800000e00ff */
[----:B------:R-:W1:Y:S04]  /*2420*/  SHFL.UP PT, R135, R135, 0x1, RZ ;  /* 0x0420000087877989 */ /* 0x000e6800000e00ff */
[----:B------:R-:W2:Y:S01]  /*2430*/  SHFL.IDX PT, R38, R38, RZ, 0x1f ;  /* 0x00001fff26267589 */ /* 0x000ea200000e0000 */
[----:B0-----:R-:W-:Y:S01]  /*2440*/  @P2 FFMA.FTZ R129, R132, R129, R131 ;  /* 0x0000008184812223 */ /* 0x001fe20000010083 */
[----:B------:R-:W-:-:S03]  /*2450*/  ISETP.NE.AND P2, PT, R83, RZ, PT ;  /* 0x000000ff5300720c */ /* 0x000fc60003f45270 */
[----:B------:R-:W-:-:S04]  /*2460*/  FFMA.FTZ R123, R129, R123, R118 ;  /* 0x0000007b817b7223 */ /* 0x000fc80000010076 */
[----:B------:R-:W-:-:S04]  /*2470*/  FFMA.FTZ R129, R108, R123, R119 ;  /* 0x0000007b6c817223 */ /* 0x000fc80000010077 */
[----:B------:R-:W-:-:S04]  /*2480*/  FFMA.FTZ R133, R39, R129, R116 ;  /* 0x0000008127857223 */ /* 0x000fc80000010074 */
[----:B------:R-:W-:Y:S01]  /*2490*/  FFMA.FTZ R131, R111, R133, R120 ;  /* 0x000000856f837223 */ /* 0x000fe20000010078 */
[----:B-1----:R-:W-:Y:S01]  /*24a0*/  @P1 FFMA.FTZ R127, R135, R127, R128 ;  /* 0x0000007f877f1223 */ /* 0x002fe20000010080 */
[----:B------:R-:W-:Y:S02]  /*24b0*/  ISETP.NE.AND P1, PT, R82, RZ, PT ;  /* 0x000000ff5200720c */ /* 0x000fe40003f25270 */
[----:B------:R-:W-:Y:S01]  /*24c0*/  FFMA.FTZ R125, R110, R131, R125 ;  /* 0x000000836e7d7223 */ /* 0x000fe2000001007d */
[----:B------:R-:W-:Y:S01]  /*24d0*/  FFMA.FTZ R116, R5, R127, R46 ;  /* 0x0000007f05747223 */ /* 0x000fe2000001002e */
[C---:B--2---:R-:W-:Y:S01]  /*24e0*/  FFMA.FTZ R41, R38.reuse, R41, R115 ;  /* 0x0000002926297223 */ /* 0x044fe20000010073 */
[----:B------:R-:W-:Y:S01]  /*24f0*/  FMUL.FTZ R40, R38, R40 ;  /* 0x0000002826287220 */ /* 0x000fe20000410000 */
[----:B------:R-:W-:Y:S01]  /*2500*/  FFMA.FTZ R127, R113, R125, R122 ;  /* 0x0000007d717f7223 */ /* 0x000fe2000001007a */
[-C--:B------:R-:W-:Y:S01]  /*2510*/  FFMA.FTZ R5, R112, R116.reuse, R47 ;  /* 0x0000007470057223 */ /* 0x080fe2000001002f */
[----:B------:R-:W-:Y:S01]  /*2520*/  FFMA.FTZ R114, R3, R116, RZ ;  /* 0x0000007403727223 */ /* 0x000fe200000100ff */
[----:B------:R-:W-:Y:S01]  /*2530*/  FMUL.FTZ R115, R106, R131 ;  /* 0x000000836a737220 */ /* 0x000fe20000410000 */
[C---:B------:R-:W-:Y:S01]  /*2540*/  FFMA.FTZ R119, R117.reuse, R127, R124 ;  /* 0x0000007f75777223 */ /* 0x040fe2000001007c */
[-C--:B------:R-:W-:Y:S01]  /*2550*/  FFMA.FTZ R118, R117, R5.reuse, R48 ;  /* 0x0000000575767223 */ /* 0x080fe20000010030 */
[----:B------:R-:W-:Y:S01]  /*2560*/  FFMA.FTZ R114, R35, R5, R114 ;  /* 0x0000000523727223 */ /* 0x000fe20000010072 */
[----:B------:R-:W-:Y:S01]  /*2570*/  FADD.FTZ R117, -R47, R5 ;  /* 0x000000052f757221 */ /* 0x000fe20000010100 */
[----:B------:R-:W-:Y:S01]  /*2580*/  FFMA.FTZ R121, R112, R119, R121 ;  /* 0x0000007770797223 */ /* 0x000fe20000010079 */
[----:B------:R-:W-:Y:S01]  /*2590*/  FADD.FTZ R112, -R46, R116 ;  /* 0x000000742e707221 */ /* 0x000fe20000010100 */
[-C--:B------:R-:W-:Y:S01]  /*25a0*/  FFMA.FTZ R137, R113, R118.reuse, R50 ;  /* 0x0000007671897223 */ /* 0x080fe20000010032 */
[----:B------:R-:W-:Y:S01]  /*25b0*/  FFMA.FTZ R113, R57, R118, R114 ;  /* 0x0000007639717223 */ /* 0x000fe20000010072 */
[----:B------:R-:W-:Y:S01]  /*25c0*/  FMUL.FTZ R5, R95, R121 ;  /* 0x000000795f057220 */ /* 0x000fe20000410000 */
[----:B------:R-:W-:Y:S01]  /*25d0*/  FMUL.FTZ R114, R52, R119 ;  /* 0x0000007734727220 */ /* 0x000fe20000410000 */
[----:B------:R-:W-:Y:S01]  /*25e0*/  FADD.FTZ R118, -R48, R118 ;  /* 0x0000007630767221 */ /* 0x000fe20000010100 */
[----:B------:R-:W-:Y:S01]  /*25f0*/  FFMA.FTZ R120, R56, R137, R113 ;  /* 0x0000008938787223 */ /* 0x000fe20000010071 */
[----:B------:R-:W-:Y:S01]  /*2600*/  FFMA.FTZ R135, R5, R112, RZ ;  /* 0x0000007005877223 */ /* 0x000fe200000100ff */
[----:B------:R-:W-:Y:S01]  /*2610*/  FMUL.FTZ R113, R53, R127 ;  /* 0x0000007f35717220 */ /* 0x000fe20000410000 */
[----:B------:R-:W-:Y:S01]  /*2620*/  FFMA.FTZ R122, R110, R137, R51 ;  /* 0x000000896e7a7223 */ /* 0x000fe20000010033 */
[----:B------:R-:W-:Y:S01]  /*2630*/  FADD.FTZ R137, -R50, R137 ;  /* 0x0000008932897221 */ /* 0x000fe20000010100 */
[----:B------:R-:W-:Y:S01]  /*2640*/  FFMA.FTZ R116, R114, R117, R135 ;  /* 0x0000007572747223 */ /* 0x000fe20000010087 */
[----:B------:R-:W-:Y:S01]  /*2650*/  FMUL.FTZ R110, R54, R125 ;  /* 0x0000007d366e7220 */ /* 0x000fe20000410000 */
[-C--:B------:R-:W-:Y:S01]  /*2660*/  FFMA.FTZ R145, R111, R122.reuse, R96 ;  /* 0x0000007a6f917223 */ /* 0x080fe20000010060 */
        /* <DEDUP_REMOVED lines=8> */
[----:B------:R-:W-:Y:S01]  /*26f0*/  FMUL.FTZ R135, R33, R129 ;  /* 0x0000008121877220 */ /* 0x000fe20000410000 */
[-C--:B------:R-:W-:Y:S01]  /*2700*/  FFMA.FTZ R39, R111, R122.reuse, R120 ;  /* 0x0000007a6f277223 */ /* 0x080fe20000010078 */
        /* <DEDUP_REMOVED lines=8> */
[----:B------:R-:W0:Y:S01]  /*2790*/  @!P1 S2R R147, SR_CgaCtaId ;  /* 0x0000000000939919 */ /* 0x000e220000008800 */
[----:B------:R-:W-:Y:S01]  /*27a0*/  FMUL.FTZ R38, R106, R133 ;  /* 0x000000856a267220 */ /* 0x000fe20000410000 */
[----:B------:R-:W-:Y:S01]  /*27b0*/  FMUL.FTZ R115, R115, R122 ;  /* 0x0000007a73737220 */ /* 0x000fe20000410000 */
[----:B------:R-:W-:Y:S01]  /*27c0*/  FFMA.FTZ R120, R108, R139, R39 ;  /* 0x0000008b6c787223 */ /* 0x000fe20000010027 */
[----:B------:R-:W-:Y:S01]  /*27d0*/  FFMA.FTZ R39, R94, R128, R145 ;  /* 0x000000805e277223 */ /* 0x000fe20000010091 */
[C---:B------:R-:W-:Y:S01]  /*27e0*/  FMUL.FTZ R122, R106.reuse, R123 ;  /* 0x0000007b6a7a7220 */ /* 0x040fe20000410000 */
[----:B------:R1:W-:Y:S01]  /*27f0*/  @!P2 STS.64 [R104+0xee8], R40 ;  /* 0x000ee8286800a388 */ /* 0x0003e20000000a00 */
[----:B------:R-:W-:Y:S01]  /*2800*/  FMUL.FTZ R128, R106, R129 ;  /* 0x000000816a807220 */ /* 0x000fe20000410000 */
[----:B------:R-:W-:Y:S01]  /*2810*/  FFMA.FTZ R131, R12, R131, R115 ;  /* 0x000000830c837223 */ /* 0x000fe20000010073 */
[----:B------:R-:W-:Y:S01]  /*2820*/  FADD.FTZ R31, R108, R31 ;  /* 0x0000001f6c1f7221 */ /* 0x000fe20000010000 */
[----:B------:R-:W2:Y:S01]  /*2830*/  SHFL.DOWN PT, R145, R120, 0x1, 0x1f ;  /* 0x08201f0078917f89 */ /* 0x000ea200000e0000 */
[----:B------:R-:W-:Y:S01]  /*2840*/  FMUL.FTZ R143, R128, R143 ;  /* 0x0000008f808f7220 */ /* 0x000fe20000410000 */
[----:B------:R-:W-:Y:S01]  /*2850*/  FADD.FTZ R30, R135, R30 ;  /* 0x0000001e871e7221 */ /* 0x000fe20000010000 */
[----:B------:R-:W-:Y:S01]  /*2860*/  FADD.FTZ R29, R116, R29 ;  /* 0x0000001d741d7221 */ /* 0x000fe20000010000 */
[----:B------:R-:W3:Y:S01]  /*2870*/  SHFL.DOWN PT, R124, R39, 0x1, 0x1f ;  /* 0x08201f00277c7f89 */ /* 0x000ee200000e0000 */
[----:B------:R-:W-:Y:S01]  /*2880*/  FFMA.FTZ R143, R14, R129, R143 ;  /* 0x000000810e8f7223 */ /* 0x000fe2000001008f */
[----:B------:R-:W-:Y:S01]  /*2890*/  FADD.FTZ R28, R111, R28 ;  /* 0x0000001c6f1c7221 */ /* 0x000fe20000010000 */
[----:B------:R-:W-:Y:S01]  /*28a0*/  FADD.FTZ R27, R110, R27 ;  /* 0x0000001b6e1b7221 */ /* 0x000fe20000010000 */
[----:B-1----:R-:W-:Y:S01]  /*28b0*/  FMUL.FTZ R41, R106, R127 ;  /* 0x0000007f6a297220 */ /* 0x002fe20000410000 */
[----:B------:R-:W-:Y:S01]  /*28c0*/  FMUL.FTZ R40, R122, R139 ;  /* 0x0000008b7a287220 */ /* 0x000fe20000410000 */
[----:B------:R-:W-:Y:S01]  /*28d0*/  FADD.FTZ R18, R143, R18 ;  /* 0x000000128f127221 */ /* 0x000fe20000010000 */
[----:B------:R-:W-:Y:S01]  /*28e0*/  FADD.FTZ R26, R113, R26 ;  /* 0x0000001a711a7221 */ /* 0x000fe20000010000 */
        /* <DEDUP_REMOVED lines=11> */
[----:B--2---:R-:W-:-:S02]  /*29a0*/  @!P0 FADD.FTZ R120, R120, R145 ;  /* 0x0000009178788221 */ /* 0x004fc40000010000 */
[----:B------:R-:W-:Y:S01]  /*29b0*/  FADD.FTZ R20, R41, R20 ;  /* 0x0000001429147221 */ /* 0x000fe20000010000 */
[----:B---3--:R-:W-:Y:S02]  /*29c0*/  @!P0 FADD.FTZ R39, R39, R124 ;  /* 0x0000007c27278221 */ /* 0x008fe40000010000 */
        /* <DEDUP_REMOVED lines=16> */
[----:B------:R-:W-:Y:S02]  /*2ad0*/  ISETP.GT.AND P0, PT, R82, 0xf, PT ;  /* 0x0000000f5200780c */ /* 0x000fe40003f04270 */
[----:B------:R-:W-:Y:S01]  /*2ae0*/  @!P1 MOV R124, 0x400 ;  /* 0x00000400007c9802 */ /* 0x000fe20000000f00 */
[----:B------:R-:W2:Y:S03]  /*2af0*/  SHFL.DOWN PT, R130, R39, 0x10, 0x1f ;  /* 0x0a001f0027827f89 */ /* 0x000ea600000e0000 */
[----:B0-----:R-:W-:Y:S01]  /*2b00*/  @!P1 LEA R91, R147, R124, 0x18 ;  /* 0x0000007c935b9211 */ /* 0x001fe200078ec0ff */
[----:B------:R-:W-:Y:S01]  /*2b10*/  FMUL.FTZ R124, R38, R141 ;  /* 0x0000008d267c7220 */ /* 0x000fe20000410000 */
[----:B------:R-:W-:-:S03]  /*2b20*/  FMUL.FTZ R38, R106, R125 ;  /* 0x0000007d6a267220 */ /* 0x000fc60000410000 */
[----:B------:R-:W-:Y:S01]  /*2b30*/  FFMA.FTZ R124, R13, R133, R124 ;  /* 0x000000850d7c7223 */ /* 0x000fe2000001007c */
[----:B------:R-:W-:Y:S01]  /*2b40*/  FMUL.FTZ R122, R38, R137 ;  /* 0x00000089267a7220 */ /* 0x000fe20000410000 */
[----:B------:R-:W-:Y:S02]  /*2b50*/  FMUL.FTZ R38, R106, R119 ;  /* 0x000000776a267220 */ /* 0x000fe40000410000 */
[----:B------:R-:W-:Y:S01]  /*2b60*/  FADD.FTZ R17, R124, R17 ;  /* 0x000000117c117221 */ /* 0x000fe20000010000 */
[----:B------:R-:W-:Y:S01]  /*2b70*/  FFMA.FTZ R122, R11, R125, R122 ;  /* 0x0000007d0b7a7223 */ /* 0x000fe2000001007a */
[----:B------:R-:W-:-:S03]  /*2b80*/  FMUL.FTZ R40, R38, R117 ;  /* 0x0000007526287220 */ /* 0x000fc60000410000 */
[----:B------:R-:W-:Y:S01]  /*2b90*/  FADD.FTZ R23, R122, R23 ;  /* 0x000000177a177221 */ /* 0x000fe20000010000 */
[----:B------:R-:W-:Y:S01]  /*2ba0*/  FFMA.FTZ R40, R9, R119, R40 ;  /* 0x0000007709287223 */ /* 0x000fe20000010028 */
[----:B-1----:R-:W-:-:S03]  /*2bb0*/  @!P0 FADD.FTZ R120, R120, R145 ;  /* 0x0000009178788221 */ /* 0x002fc60000010000 */
[----:B------:R-:W-:Y:S01]  /*2bc0*/  FADD.FTZ R21, R40, R21 ;  /* 0x0000001528157221 */ /* 0x000fe20000010000 */
[----:B--2---:R-:W-:Y:S01]  /*2bd0*/  @!P0 FADD.FTZ R39, R39, R130 ;  /* 0x0000008227278221 */ /* 0x004fe20000010000 */
        /* <DEDUP_REMOVED lines=12> */
.L_x_9415:
[----:B------:R-:W-:Y:S05]  /*2ca0*/  BSYNC B0 ;  /* 0x0000000000007941 */ /* 0x000fea0003800000 */
.L_x_9414:
        /* <DEDUP_REMOVED lines=14> */
.L_x_9411:
[----:B------:R-:W-:Y:S01]  /*2d90*/  BAR.SYNC.DEFER_BLOCKING 0x0 ;  /* 0x0000000000007b1d */ /* 0x000fe20000010000 */
[CC--:B0-----:R-:W-:Y:S02]  /*2da0*/  LEA R39, R82.reuse, R91.reuse, 0x5 ;  /* 0x0000005b52277211 */ /* 0x0c1fe400078e28ff */
[----:B------:R-:W-:Y:S02]  /*2db0*/  LEA R38, R82, R91, 0x4 ;  /* 0x0000005b52267211 */ /* 0x000fe400078e20ff */
[----:B------:R-:W-:-:S03]  /*2dc0*/  SHF.L.U32 R40, R71, 0x4, RZ ;  /* 0x0000000447287819 */ /* 0x000fc600000006ff */
[----:B------:R-:W0:Y:S01]  /*2dd0*/  LDC.64 R6, c[0x0][0x388] ;  /* 0x0000e200ff067b82 */ /* 0x000e220000000a00 */
[----:B------:R-:W-:Y:S01]  /*2de0*/  ULDC.64 UR4, c[0x0][0x390] ;  /* 0x0000e40000047ab9 */ /* 0x000fe20000000a00 */
[----:B------:R-:W-:Y:S02]  /*2df0*/  ISETP.GT.AND P3, PT, R76, 0x1, PT ;  /* 0x000000014c00780c */ /* 0x000fe40003f64270 */
[----:B------:R-:W-:Y:S02]  /*2e00*/  IADD3 R74, P1, R74, -0x400, RZ ;  /* 0xfffffc004a4a7810 */ /* 0x000fe40007f3e0ff */
[----:B------:R-:W-:Y:S02]  /*2e10*/  IADD3 R72, P2, R72, -0x400, RZ ;  /* 0xfffffc0048487810 */ /* 0x000fe40007f5e0ff */
[----:B------:R-:W2:Y:S01]  /*2e20*/  LDC.64 R8, c[0x0][0x3e0] ;  /* 0x0000f800ff087b82 */ /* 0x000ea20000000a00 */
[----:B------:R-:W-:Y:S02]  /*2e30*/  IADD3 R76, R76, -0x1, RZ ;  /* 0xffffffff4c4c7810 */ /* 0x000fe40007ffe0ff */
[----:B------:R-:W-:-:S02]  /*2e40*/  IADD3.X R73, R73, -0x1, RZ, P1, !PT ;  /* 0xffffffff49497810 */ /* 0x000fc40000ffe4ff */
[----:B------:R-:W-:-:S03]  /*2e50*/  IADD3.X R70, R70, -0x1, RZ, P2, !PT ;  /* 0xffffffff46467810 */ /* 0x000fc600017fe4ff */
[----:B------:R-:W3:Y:S01]  /*2e60*/  LDC.64 R36, c[0x0][0x3f0] ;  /* 0x0000fc00ff247b82 */ /* 0x000ee20000000a00 */
[----:B------:R4:W-:Y:S04]  /*2e70*/  STS.128 [R39], R24 ;  /* 0x0000001827007388 */ /* 0x0009e80000000c00 */
[----:B------:R5:W-:Y:S01]  /*2e80*/  STS.128 [R39+0x10], R28 ;  /* 0x0000101c27007388 */ /* 0x000be20000000c00 */
[----:B------:R-:W-:-:S03]  /*2e90*/  NOP ;  /* 0x0000000000007918 */ /* 0x000fc60000000000 */
[----:B------:R-:W1:Y:S01]  /*2ea0*/  LDS.128 R32, [R38] ;  /* 0x0000000026207984 */ /* 0x000e620000000c00 */
[----:B0-----:R-:W-:-:S03]  /*2eb0*/  IMAD R4, R6, UR17, RZ ;  /* 0x0000001106047c24 */ /* 0x001fc6000f8e02ff */
[----:B------:R-:W0:Y:S01]  /*2ec0*/  LDS.128 R12, [R38+0x200] ;  /* 0x00020000260c7984 */ /* 0x000e220000000c00 */
[----:B----4-:R-:W-:Y:S01]  /*2ed0*/  MOV R26, R68 ;  /* 0x00000044001a7202 */ /* 0x010fe20000000f00 */
[----:B------:R-:W-:Y:S01]  /*2ee0*/  IMAD R3, R7, UR16, R4 ;  /* 0x0000001007037c24 */ /* 0x000fe2000f8e0204 */
[----:B------:R-:W-:Y:S02]  /*2ef0*/  MOV R27, R69 ;  /* 0x00000045001b7202 */ /* 0x000fe40000000f00 */
[----:B-----5:R-:W-:Y:S01]  /*2f00*/  SHF.L.U64.HI R29, R71, 0x4, R0 ;  /* 0x00000004471d7819 */ /* 0x020fe20000010200 */
[----:B------:R-:W4:Y:S01]  /*2f10*/  LDC.64 R30, c[0x0][0x3a8] ;  /* 0x0000ea00ff1e7b82 */ /* 0x000f220000000a00 */
[----:B------:R-:W-:-:S04]  /*2f20*/  IMAD.WIDE.U32 R4, R6, UR16, R26 ;  /* 0x0000001006047c25 */ /* 0x000fc8000f8e001a */
[----:B------:R-:W-:Y:S01]  /*2f30*/  IMAD R6, R88, UR4, RZ ;  /* 0x0000000458067c24 */ /* 0x000fe2000f8e02ff */
[----:B------:R-:W-:-:S03]  /*2f40*/  IADD3 R5, R5, R3, RZ ;  /* 0x0000000305057210 */ /* 0x000fc60007ffe0ff */
[C---:B------:R-:W-:Y:S02]  /*2f50*/  IMAD R3, R89.reuse, UR5, R6 ;  /* 0x0000000559037c24 */ /* 0x040fe4000f8e0206 */
[----:B------:R-:W-:Y:S01]  /*2f60*/  IMAD.WIDE.U32 R4, R89, UR4, R4 ;  /* 0x0000000459047c25 */ /* 0x000fe2000f8e0004 */
[----:B------:R-:W-:-:S04]  /*2f70*/  ULDC.64 UR4, c[0x0][0x3b0] ;  /* 0x0000ec0000047ab9 */ /* 0x000fc80000000a00 */
[----:B------:R-:W-:Y:S02]  /*2f80*/  IADD3 R3, R5, R3, RZ ;  /* 0x0000000305037210 */ /* 0x000fe40007ffe0ff */
[----:B--2---:R-:W-:-:S04]  /*2f90*/  LEA R24, P0, R4, R8, 0x2 ;  /* 0x0000000804187211 */ /* 0x004fc800078010ff */
[----:B------:R-:W-:Y:S01]  /*2fa0*/  LEA.HI.X R4, R4, R9, R3, 0x2, P0 ;  /* 0x0000000904047211 */ /* 0x000fe200000f1403 */
[----:B----4-:R-:W-:Y:S01]  /*2fb0*/  IMAD R28, R30, UR17, RZ ;  /* 0x000000111e1c7c24 */ /* 0x010fe2000f8e02ff */
[----:B------:R-:W-:Y:S01]  /*2fc0*/  IADD3 R24, P0, R24, R40, RZ ;  /* 0x0000002818187210 */ /* 0x000fe20007f1e0ff */
[----:B------:R-:W-:-:S03]  /*2fd0*/  IMAD.WIDE.U32 R26, R30, UR16, R26 ;  /* 0x000000101e1a7c25 */ /* 0x000fc6000f8e001a */
[----:B------:R-:W-:Y:S01]  /*2fe0*/  IADD3.X R25, R4, R29, RZ, P0, !PT ;  /* 0x0000001d04197210 */ /* 0x000fe200007fe4ff */
[----:B------:R-:W-:-:S04]  /*2ff0*/  IMAD R3, R31, UR16, R28 ;  /* 0x000000101f037c24 */ /* 0x000fc8000f8e021c */
[----:B-1----:R-:W-:Y:S01]  /*3000*/  STG.E.128 desc[UR14][R24.64], R32 ;  /* 0x0000002018007986 */ /* 0x002fe2000c101d0e */
[----:B------:R-:W-:-:S03]  /*3010*/  IADD3 R27, R27, R3, RZ ;  /* 0x000000031b1b7210 */ /* 0x000fc60007ffe0ff */
[----:B0-----:R0:W-:Y:S01]  /*3020*/  STG.E.128 desc[UR14][R24.64+0x200], R12 ;  /* 0x0002000c18007986 */ /* 0x0011e2000c101d0e */
[----:B------:R-:W-:Y:S01]  /*3030*/  BAR.SYNC.DEFER_BLOCKING 0x0 ;  /* 0x0000000000007b1d */ /* 0x000fe20000010000 */
[----:B0-----:R-:W-:-:S04]  /*3040*/  IMAD R12, R88, UR4, RZ ;  /* 0x00000004580c7c24 */ /* 0x001fc8000f8e02ff */
[C---:B------:R-:W-:Y:S02]  /*3050*/  IMAD R3, R89.reuse, UR5, R12 ;  /* 0x0000000559037c24 */ /* 0x040fe4000f8e020c */
[----:B------:R-:W-:Y:S01]  /*3060*/  IMAD.WIDE.U32 R12, R89, UR4, R26 ;  /* 0x00000004590c7c25 */ /* 0x000fe2000f8e001a */
[----:B------:R0:W-:Y:S04]  /*3070*/  STS.128 [R39], R20 ;  /* 0x0000001427007388 */ /* 0x0001e80000000c00 */
[----:B------:R-:W-:Y:S02]  /*3080*/  IADD3 R3, R13, R3, RZ ;  /* 0x000000030d037210 */ /* 0x000fe40007ffe0ff */
[----:B---3--:R-:W-:Y:S01]  /*3090*/  LEA R13, P0, R12, R36, 0x2 ;  /* 0x000000240c0d7211 */ /* 0x008fe200078010ff */
[----:B------:R1:W-:Y:S01]  /*30a0*/  STS.128 [R39+0x10], R16 ;  /* 0x0000101027007388 */ /* 0x0003e20000000c00 */
[----:B------:R-:W-:-:S03]  /*30b0*/  NOP ;  /* 0x0000000000007918 */ /* 0x000fc60000000000 */
[----:B------:R-:W2:Y:S01]  /*30c0*/  LDS.128 R8, [R38] ;  /* 0x0000000026087984 */ /* 0x000ea20000000c00 */
[----:B------:R-:W-:Y:S02]  /*30d0*/  LEA.HI.X R3, R12, R37, R3, 0x2, P0 ;  /* 0x000000250c037211 */ /* 0x000fe400000f1403 */
[----:B------:R-:W-:Y:S01]  /*30e0*/  IADD3 R12, P0, R13, R40, RZ ;  /* 0x000000280d0c7210 */ /* 0x000fe20007f1e0ff */
[----:B------:R-:W3:Y:S01]  /*30f0*/  LDS.128 R4, [R38+0x200] ;  /* 0x0002000026047984 */ /* 0x000ee20000000c00 */
[----:B0-----:R-:W-:Y:S02]  /*3100*/  FADD.FTZ R20, R87, R20 ;  /* 0x0000001457147221 */ /* 0x001fe40000010000 */
[----:B------:R-:W-:Y:S02]  /*3110*/  IADD3.X R13, R3, R29, RZ, P0, !PT ;  /* 0x0000001d030d7210 */ /* 0x000fe400007fe4ff */
[----:B------:R-:W-:Y:S01]  /*3120*/  FADD.FTZ R21, R20, R21 ;  /* 0x0000001514157221 */ /* 0x000fe20000010000 */
[----:B------:R-:W-:-:S03]  /*3130*/  IADD3 R77, P0, R77, -0x400, RZ ;  /* 0xfffffc004d4d7810 */ /* 0x000fc60007f1e0ff */
[----:B------:R-:W-:Y:S01]  /*3140*/  FADD.FTZ R22, R21, R22 ;  /* 0x0000001615167221 */ /* 0x000fe20000010000 */
[----:B------:R-:W-:-:S03]  /*3150*/  IADD3.X R75, R75, -0x1, RZ, P0, !PT ;  /* 0xffffffff4b4b7810 */ /* 0x000fc600007fe4ff */
[----:B------:R-:W-:-:S04]  /*3160*/  FADD.FTZ R23, R22, R23 ;  /* 0x0000001716177221 */ /* 0x000fc80000010000 */
[----:B-1----:R-:W-:-:S04]  /*3170*/  FADD.FTZ R16, R23, R16 ;  /* 0x0000001017107221 */ /* 0x002fc80000010000 */
[----:B------:R-:W-:-:S04]  /*3180*/  FADD.FTZ R17, R16, R17 ;  /* 0x0000001110117221 */ /* 0x000fc80000010000 */
[----:B------:R-:W-:-:S04]  /*3190*/  FADD.FTZ R18, R17, R18 ;  /* 0x0000001211127221 */ /* 0x000fc80000010000 */
[----:B------:R-:W-:Y:S01]  /*31a0*/  FADD.FTZ R87, R18, R19 ;  /* 0x0000001312577221 */ /* 0x000fe20000010000 */
[----:B--2---:R0:W-:Y:S04]  /*31b0*/  STG.E.128 desc[UR14][R12.64], R8 ;  /* 0x000000080c007986 */ /* 0x0041e8000c101d0e */
[----:B---3--:R0:W-:Y:S01]  /*31c0*/  STG.E.128 desc[UR14][R12.64+0x200], R4 ;  /* 0x000200040c007986 */ /* 0x0081e2000c101d0e */
[----:B------:R-:W-:Y:S05]  /*31d0*/  @P3 BRA `(.L_x_9417) ;  /* 0xffffffd400743947 */ /* 0x000fea000383ffff */
.L_x_9409:
        /* <DEDUP_REMOVED lines=26> */
.L_x_9419:
[----:B------:R-:W-:Y:S05]  /*3380*/  BSYNC B0 ;  /* 0x0000000000007941 */ /* 0x000fea0003800000 */
.L_x_9418:
        /* <DEDUP_REMOVED lines=29> */
.L_x_9421:
[----:B------:R-:W2:Y:S02]  /*3560*/  S2R R19, SR_TID.X ;  /* 0x0000000000137919 */ /* 0x000ea40000002100 */
.L_x_9422:
[----:B------:R-:W-:Y:S05]  /*3570*/  BSYNC B0 ;  /* 0x0000000000007941 */ /* 0x000fea0003800000 */
.L_x_9420:
[----:B------:R-:W-:Y:S02]  /*3580*/  ULDC UR22, c[0x0][0x21c] ;  /* 0x0000870000167ab9 */ /* 0x000fe40000000800 */
[----:B--2---:R-:W-:-:S13]  /*3590*/  ISETP.GE.AND P0, PT, R19, UR22, PT ;  /* 0x0000001613007c0c */ /* 0x004fda000bf06270 */
[----:B------:R-:W-:Y:S05]  /*35a0*/  @P0 EXIT ;  /* 0x000000000000094d */ /* 0x000fea0003800000 */
[----:B------:R-:W-:Y:S01]  /*35b0*/  ULDC.64 UR6, c[0x0][0x378] ;  /* 0x0000de0000067ab9 */ /* 0x000fe20000000a00 */
[----:B------:R-:W2:Y:S01]  /*35c0*/  S2UR UR5, SR_CgaCtaId ;  /* 0x00000000000579c3 */ /* 0x000ea20000008800 */
[C---:B------:R-:W-:Y:S01]  /*35d0*/  IMAD R0, R88.reuse, UR6, RZ ;  /* 0x0000000658007c24 */ /* 0x040fe2000f8e02ff */
[----:B------:R-:W-:Y:S01]  /*35e0*/  ULDC.64 UR10, c[0x0][0x248] ;  /* 0x00009200000a7ab9 */ /* 0x000fe20000000a00 */
[----:B------:R-:W-:Y:S01]  /*35f0*/  ULDC.64 UR8, c[0x0][0x358] ;  /* 0x0000d60000087ab9 */ /* 0x000fe20000000a00 */
[C---:B01----:R-:W-:Y:S01]  /*3600*/  IMAD R4, R88.reuse, UR10, RZ ;  /* 0x0000000a58047c24 */ /* 0x043fe2000f8e02ff */
        /* <DEDUP_REMOVED lines=21> */
[----:B--2---:R-:W-:-:S02]  /*3760*/  ULEA UR4, UR5, UR4, 0x18 ;  /* 0x0000000405047291 */ /* 0x004fc4000f8ec03f */
[----:B------:R-:W-:Y:S01]  /*3770*/  IMAD R25, R89, UR9, R88 ;  /* 0x0000000959197c24 */ /* 0x000fe2000f8e0258 */
[----:B------:R-:W-:Y:S01]  /*3780*/  IADD3 R35, R17, R9, RZ ;  /* 0x0000000911237210 */ /* 0x000fe20007ffe0ff */
[----:B------:R-:W-:Y:S01]  /*3790*/  IMAD.WIDE.U32 R6, R89, UR8, RZ ;  /* 0x0000000859067c25 */ /* 0x000fe2000f8e00ff */
[----:B------:R-:W-:Y:S01]  /*37a0*/  ULDC.64 UR8, c[0x0][0x3c8] ;  /* 0x0000f20000087ab9 */ /* 0x000fe20000000a00 */
[----:B------:R-:W-:Y:S01]  /*37b0*/  ULDC.64 UR18, c[0x0][0x380] ;  /* 0x0000e00000127ab9 */ /* 0x000fe20000000a00 */
[----:B------:R-:W-:Y:S02]  /*37c0*/  ULDC.64 UR20, c[0x0][0x3d0] ;  /* 0x0000f40000147ab9 */ /* 0x000fe40000000a00 */
[----:B------:R-:W-:-:S07]  /*37d0*/  IADD3 R25, R7, R25, RZ ;  /* 0x0000001907197210 */ /* 0x000fce0007ffe0ff */
.L_x_9424:
[C---:B------:R-:W-:Y:S02]  /*37e0*/  LEA R0, R19.reuse, UR4, 0x2 ;  /* 0x0000000413007c11 */ /* 0x040fe4000f8e10ff */
[----:B------:R-:W-:Y:S02]  /*37f0*/  SHF.R.S32.HI R20, RZ, 0x1f, R19 ;  /* 0x0000001fff147819 */ /* 0x000fe40000011413 */
[----:B------:R-:W-:Y:S01]  /*3800*/  MOV R8, R6 ;  /* 0x0000000600087202 */ /* 0x000fe20000000f00 */
[----:B0-----:R-:W0:Y:S01]  /*3810*/  LDS R21, [R0+0x16e8] ;  /* 0x0016e80000157984 */ /* 0x001e220000000800 */
[----:B------:R-:W-:Y:S01]  /*3820*/  MOV R9, R25 ;  /* 0x0000001900097202 */ /* 0x000fe20000000f00 */
[C---:B------:R-:W-:Y:S01]  /*3830*/  IMAD R10, R20.reuse, UR10, RZ ;  /* 0x0000000a140a7c24 */ /* 0x040fe2000f8e02ff */
[----:B-----5:R-:W-:Y:S01]  /*3840*/  MOV R84, R60 ;  /* 0x0000003c00547202 */ /* 0x020fe20000000f00 */
        /* <DEDUP_REMOVED lines=47> */
.L_x_9423:
[----:B------:R-:W-:Y:S05]  /*3b40*/  EXIT ;  /* 0x000000000000794d */ /* 0x000fea0003800000 */
.L_x_9425:
        /* <DEDUP_REMOVED lines=11> */
.L_x_11025:


//--------------------- .text._Z25selective_scan_bwd_kernelI32Selective_Scan_bwd_kernel_traitsILi32ELi8ELb1ELb0ELb0ELb1ELb0EffEEv12SSMParamsBwd --------------------------
	.section	.text._Z25selective_scan_bwd_kernelI32Selective_Scan_bwd_kernel_traitsILi32ELi8ELb1ELb0ELb0ELb1ELb0EffEEv12SSMParamsBwd,"ax",@progbits
	.align	128
        .global         _Z25selective_scan_bwd_kernelI32Selective_Scan_bwd_kernel_traitsILi32ELi8ELb1ELb0ELb0ELb1ELb0EffEEv12SSMParamsBwd
        .type           _Z25selective_scan_bwd_kernelI32Selective_Scan_bwd_kernel_traitsILi32ELi8ELb1ELb0ELb0ELb1ELb0EffEEv12SSMParamsBwd,@function
        .size           _Z25selective_scan_bwd_kernelI32Selective_Scan_bwd_kernel_traitsILi32ELi8ELb1ELb0ELb0ELb1ELb0EffEEv12SSMParamsBwd,(.L_x_11026 - _Z25selective_scan_bwd_kernelI32Selective_Scan_bwd_kernel_traitsILi32ELi8ELb1ELb0ELb0ELb1ELb0EffEEv12SSMParamsBwd)
        .other          _Z25selective_scan_bwd_kernelI32Selective_Scan_bwd_kernel_traitsILi32ELi8ELb1ELb0ELb0ELb1ELb0EffEEv12SSMParamsBwd,@"STO_CUDA_ENTRY STV_DEFAULT"
_Z25selective_scan_bwd_kernelI32Selective_Scan_bwd_kernel_traitsILi32ELi8ELb1ELb0ELb0ELb1ELb0EffEEv12SSMParamsBwd:
.text._Z25selective_scan_bwd_kernelI32Selective_Scan_bwd_kernel_traitsILi32ELi8ELb1ELb0ELb0ELb1ELb0EffEEv12SSMParamsBwd:
[----:B------:R-:W-:Y:S08]  /*0000*/  LDC R1, c[0x0][0x28] ;  /* 0x00000a00ff017b82 */ /* 0x000ff00000000800 */
[----:B------:R-:W0:Y:S01]  /*0010*/  LDC.64 R2, c[0x0][0x2e8] ;  /* 0x0000ba00ff027b82 */ /* 0x000e220000000a00 */
[----:B------:R-:W1:Y:S01]  /*0020*/  S2R R81, SR_CTAID.Y ;  /* 0x0000000000517919 */ /* 0x000e620000002600 */
[----:B------:R-:W-:Y:S01]  /*0030*/  HFMA2.MMA R70, -RZ, RZ, 0, 0 ;  /* 0x00000000ff467435 */ /* 0x000fe200000001ff */
[----:B------:R-:W-:Y:S01]  /*0040*/  ULDC.64 UR8, c[0x0][0x280] ;  /* 0x0000a00000087ab9 */ /* 0x000fe20000000a00 */
[----:B------:R-:W-:Y:S01]  /*0050*/  ULDC.64 UR12, c[0x0][0x208] ;  /* 0x00008200000c7ab9 */ /* 0x000fe20000000a00 */
[----:B------:R-:W-:Y:S01]  /*0060*/  MOV R68, RZ ;  /* 0x000000ff00447202 */ /* 0x000fe20000000f00 */
        /* <DEDUP_REMOVED lines=20> */
[----:B0-----:R-:W-:Y:S01]  /*01b0*/  ISETP.NE.U32.AND P0, PT, R8, RZ, PT ;  /* 0x000000ff0800720c */ /* 0x001fe20003f05070 */
[----:B------:R-:W-:Y:S01]  /*01c0*/  UIADD3 UR5, UR5, UR6, URZ ;  /* 0x0000000605057290 */ /* 0x000fe2000fffe03f */
[CC--:B--2---:R-:W-:Y:S01]  /*01d0*/  IMAD R0, R72.reuse, R6.reuse, RZ ;  /* 0x0000000648007224 */ /* 0x0c4fe200078e02ff */
[----:B------:R-:W-:Y:S01]  /*01e0*/  ULDC.64 UR8, c[0x0][0x290] ;  /* 0x0000a40000087ab9 */ /* 0x000fe20000000a00 */
[----:B------:R-:W-:Y:S01]  /*01f0*/  @P1 LEA.HI.X R5, R81, R5, R72, 0x2, P3 ;  /* 0x0000000551051211 */ /* 0x000fe200018f1448 */
[----:B------:R-:W-:Y:S01]  /*0200*/  UIMAD UR6, UR15, UR8, URZ ;  /* 0x000000080f0672a4 */ /* 0x000fe2000f8e023f */
[----:B------:R-:W-:Y:S01]  /*0210*/  ISETP.NE.AND.EX P0, PT, R9, RZ, PT, P0 ;  /* 0x000000ff0900720c */ /* 0x000fe20003f05300 */
[C---:B------:R-:W-:Y:S01]  /*0220*/  IMAD R0, R81.reuse, R7, R0 ;  /* 0x0000000751007224 */ /* 0x040fe200078e0200 */
[----:B------:R-:W0:Y:S01]  /*0230*/  LDC.64 R14, c[0x0][0x3d8] ;  /* 0x0000f600ff0e7b82 */ /* 0x000e220000000a00 */
[----:B----4-:R-:W-:Y:S01]  /*0240*/  IMAD.WIDE.U32 R2, R81, R6, UR4 ;  /* 0x0000000451027e25 */ /* 0x010fe2000f8e0006 */
[----:B------:R-:W-:Y:S01]  /*0250*/  UIMAD.WIDE.U32 UR4, UR14, UR8, URZ ;  /* 0x000000080e0472a5 */ /* 0x000fe2000f8e003f */
[----:B-1----:R-:W-:Y:S01]  /*0260*/  LEA R7, R19, 0xffffff00, 0x8 ;  /* 0xffffff0013077811 */ /* 0x002fe200078e40ff */
[----:B------:R-:W-:Y:S01]  /*0270*/  UIMAD UR6, UR14, UR9, UR6 ;  /* 0x000000090e0672a4 */ /* 0x000fe2000f8e0206 */
[----:B------:R1:W5:Y:S02]  /*0280*/  @P1 LDG.E R68, desc[UR12][R4.64] ;  /* 0x0000000c04441981 */ /* 0x000364000c1e1900 */
[----:B------:R-:W-:Y:S01]  /*0290*/  SHF.R.S32.HI R9, RZ, 0x1f, R7 ;  /* 0x0000001fff097819 */ /* 0x000fe20000011407 */
[----:B------:R-:W-:Y:S01]  /*02a0*/  UIADD3 UR5, UR5, UR6, URZ ;  /* 0x0000000605057290 */ /* 0x000fe2000fffe03f */
[----:B------:R-:W-:Y:S01]  /*02b0*/  IADD3 R58, P1, R7, R2, RZ ;  /* 0x00000002073a7210 */ /* 0x000fe20007f3e0ff */
[----:B---3--:R-:W-:Y:S01]  /*02c0*/  IMAD R2, R72, R10, RZ ;  /* 0x0000000a48027224 */ /* 0x008fe200078e02ff */
[----:B------:R-:W2:Y:S02]  /*02d0*/  LDC.64 R16, c[0x0][0x3f8] ;  /* 0x0000fe00ff107b82 */ /* 0x000ea40000000a00 */
[----:B------:R-:W-:Y:S01]  /*02e0*/  IADD3.X R6, R9, R3, R0, P1, !PT ;  /* 0x0000000309067210 */ /* 0x000fe20000ffe400 */
[----:B------:R-:W-:-:S02]  /*02f0*/  IMAD R0, R81, R11, R2 ;  /* 0x0000000b51007224 */ /* 0x000fc400078e0202 */
[----:B------:R-:W-:-:S03]  /*0300*/  IMAD.WIDE.U32 R2, R81, R10, UR4 ;  /* 0x0000000451027e25 */ /* 0x000fc6000f8e000a */
[----:B------:R-:W1:Y:S08]  /*0310*/  LDC.64 R12, c[0x0][0x330] ;  /* 0x0000cc00ff0c7b82 */ /* 0x000e700000000a00 */
[----:B------:R-:W3:Y:S08]  /*0320*/  LDC.64 R22, c[0x0][0x2f8] ;  /* 0x0000be00ff167b82 */ /* 0x000ef00000000a00 */
[----:B------:R-:W4:Y:S01]  /*0330*/  @P0 LDC R10, c[0x0][0x214] ;  /* 0x00008500ff0a0b82 */ /* 0x000f220000000800 */
[----:B0-----:R-:W-:Y:S01]  /*0340*/  ISETP.NE.U32.AND P1, PT, R14, RZ, PT ;  /* 0x000000ff0e00720c */ /* 0x001fe20003f25070 */
[----:B------:R-:W-:-:S06]  /*0350*/  UIMAD UR8, UR15, UR10, URZ ;  /* 0x0000000a0f0872a4 */ /* 0x000fcc000f8e023f */
[----:B------:R-:W0:Y:S01]  /*0360*/  @P0 LDC R11, c[0x0][0x21c] ;  /* 0x00008700ff0b0b82 */ /* 0x000e220000000800 */
[----:B------:R-:W-:Y:S01]  /*0370*/  ISETP.NE.AND.EX P1, PT, R15, RZ, PT, P1 ;  /* 0x000000ff0f00720c */ /* 0x000fe20003f25310 */
[----:B------:R-:W-:Y:S01]  /*0380*/  UIMAD.WIDE.U32 UR6, UR14, UR10, URZ ;  /* 0x0000000a0e0672a5 */ /* 0x000fe2000f8e003f */
[----:B------:R-:W-:Y:S02]  /*0390*/  IADD3 R56, P3, R7, R2, RZ ;  /* 0x0000000207387210 */ /* 0x000fe40007f7e0ff */
[----:B--2---:R-:W-:Y:S02]  /*03a0*/  ISETP.NE.U32.AND P2, PT, R16, RZ, PT ;  /* 0x000000ff1000720c */ /* 0x004fe40003f45070 */
[----:B------:R-:W-:Y:S01]  /*03b0*/  CS2R R46, SRZ ;  /* 0x00000000002e7805 */ /* 0x000fe2000001ff00 */
[----:B------:R-:W2:Y:S01]  /*03c0*/  LDC.64 R20, c[0x0][0x2f0] ;  /* 0x0000bc00ff147b82 */ /* 0x000ea20000000a00 */
[----:B------:R-:W-:Y:S01]  /*03d0*/  IADD3.X R2, R9, R3, R0, P3, !PT ;  /* 0x0000000309027210 */ /* 0x000fe20001ffe400 */
[----:B------:R-:W-:Y:S01]  /*03e0*/  UIMAD UR8, UR14, UR11, UR8 ;  /* 0x0000000b0e0872a4 */ /* 0x000fe2000f8e0208 */
[----:B------:R-:W-:Y:S01]  /*03f0*/  ISETP.NE.AND.EX P2, PT, R17, RZ, PT, P2 ;  /* 0x000000ff1100720c */ /* 0x000fe20003f45320 */
[----:B------:R-:W-:Y:S01]  /*0400*/  ULDC.64 UR4, c[0x0][0x268] ;  /* 0x00009a0000047ab9 */ /* 0x000fe20000000a00 */
[----:B----4-:R-:W-:-:S03]  /*0410*/  @P0 IMAD R0, R10, UR14, R81 ;  /* 0x0000000e0a000c24 */ /* 0x010fc6000f8e0251 */
[----:B------:R-:W4:Y:S01]  /*0420*/  LDC.64 R24, c[0x0][0x3b8] ;  /* 0x0000ee00ff187b82 */ /* 0x000f220000000a00 */
[----:B------:R-:W-:Y:S01]  /*0430*/  UIADD3 UR7, UR7, UR8, URZ ;  /* 0x0000000807077290 */ /* 0x000fe2000fffe03f */
[----:B------:R-:W-:Y:S01]  /*0440*/  @P0 IMAD R0, R0, R19, RZ ;  /* 0x0000001300000224 */ /* 0x000fe200078e02ff */
[----:B------:R-:W-:-:S05]  /*0450*/  @P1 LEA R46, P3, R81, R14, 0x2 ;  /* 0x0000000e512e1211 */ /* 0x000fca00078610ff */
[----:B------:R-:W4:Y:S01]  /*0460*/  @P0 LDC.64 R36, c[0x0][0x310] ;  /* 0x0000c400ff240b82 */ /* 0x000f220000000a00 */
[----:B0-----:R-:W-:Y:S01]  /*0470*/  @P0 IMAD R3, R0, R11, RZ ;  /* 0x0000000b00030224 */ /* 0x001fe200078e02ff */
[C---:B------:R-:W-:Y:S01]  /*0480*/  @P1 LEA.HI.X R47, R81.reuse, R15, R72, 0x2, P3 ;  /* 0x0000000f512f1211 */ /* 0x040fe200018f1448 */
[----:B------:R-:W-:Y:S01]  /*0490*/  IMAD R0, R72, UR4, RZ ;  /* 0x0000000448007c24 */ /* 0x000fe2000f8e02ff */
[----:B---3--:R-:W-:Y:S01]  /*04a0*/  LEA R57, P3, R56, R22, 0x2 ;  /* 0x0000001638397211 */ /* 0x008fe200078610ff */
[C---:B-1----:R-:W-:Y:S01]  /*04b0*/  IMAD.WIDE.U32 R4, R81.reuse, R12, UR6 ;  /* 0x0000000651047e25 */ /* 0x042fe2000f8e000c */
[----:B------:R-:W-:Y:S01]  /*04c0*/  ULDC.64 UR6, c[0x0][0x358] ;  /* 0x0000d60000067ab9 */ /* 0x000fe20000000a00 */
[----:B------:R-:W-:Y:S02]  /*04d0*/  CS2R R48, SRZ ;  /* 0x0000000000307805 */ /* 0x000fe4000001ff00 */
[----:B------:R-:W-:Y:S01]  /*04e0*/  IMAD.WIDE.U32 R38, R81, UR4, RZ ;  /* 0x0000000451267c25 */ /* 0x000fe2000f8e00ff */
[----:B------:R-:W-:-:S03]  /*04f0*/  ISETP.GE.AND P1, PT, R19, 0x1, PT ;  /* 0x000000011300780c */ /* 0x000fc60003f26270 */
[C---:B------:R-:W-:Y:S01]  /*0500*/  IMAD R77, R81.reuse, UR5, R0 ;  /* 0x00000005514d7c24 */ /* 0x040fe2000f8e0200 */
[----:B------:R-:W-:Y:S01]  /*0510*/  ULDC.64 UR4, c[0x0][0x338] ;  /* 0x0000ce0000047ab9 */ /* 0x000fe20000000a00 */
[----:B------:R-:W-:Y:S01]  /*0520*/  IMAD R0, R72, UR6, RZ ;  /* 0x0000000648007c24 */ /* 0x000fe2000f8e02ff */
[----:B------:R-:W-:Y:S01]  /*0530*/  LEA.HI.X R56, R56, R23, R2, 0x2, P3 ;  /* 0x0000001738387211 */ /* 0x000fe200018f1402 */
[C---:B------:R-:W-:Y:S01]  /*0540*/  IMAD R2, R72.reuse, UR4, RZ ;  /* 0x0000000448027c24 */ /* 0x040fe2000f8e02ff */
[C---:B------:R-:W-:Y:S01]  /*0550*/  @P2 LEA R48, P4, R81.reuse, R16, 0x2 ;  /* 0x0000001051302211 */ /* 0x040fe200078810ff */
[----:B------:R-:W-:Y:S02]  /*0560*/  IMAD R8, R72, R12, RZ ;  /* 0x0000000c48087224 */ /* 0x000fe400078e02ff */
[C---:B------:R-:W-:Y:S01]  /*0570*/  IMAD.WIDE.U32 R40, R81.reuse, UR6, RZ ;  /* 0x0000000651287c25 */ /* 0x040fe2000f8e00ff */
[----:B------:R-:W-:-:S03]  /*0580*/  @P2 LEA.HI.X R49, R81, R17, R72, 0x2, P4 ;  /* 0x0000001151312211 */ /* 0x000fc600020f1448 */
[C---:B------:R-:W-:Y:S01]  /*0590*/  IMAD R75, R81.reuse, UR7, R0 ;  /* 0x00000007514b7c24 */ /* 0x040fe2000f8e0200 */
[----:B------:R-:W-:Y:S01]  /*05a0*/  ULDC.64 UR6, c[0x0][0x248] ;  /* 0x0000920000067ab9 */ /* 0x000fe20000000a00 */
[----:B------:R-:W-:Y:S01]  /*05b0*/  IMAD.WIDE.U32 R42, R81, UR4, RZ ;  /* 0x00000004512a7c25 */ /* 0x000fe2000f8e00ff */
[----:B--2---:R-:W-:-:S03]  /*05c0*/  LEA R59, P2, R58, R20, 0x2 ;  /* 0x000000143a3b7211 */ /* 0x004fc600078410ff */
[C---:B------:R-:W-:Y:S01]  /*05d0*/  IMAD R73, R81.reuse, UR5, R2 ;  /* 0x0000000551497c24 */ /* 0x040fe2000f8e0202 */
[----:B------:R-:W-:Y:S01]  /*05e0*/  ULDC.64 UR4, c[0x0][0x230] ;  /* 0x00008c0000047ab9 */ /* 0x000fe20000000a00 */
[----:B------:R-:W-:Y:S01]  /*05f0*/  IMAD R8, R81, R13, R8 ;  /* 0x0000000d51087224 */ /* 0x000fe200078e0208 */
[----:B------:R-:W-:Y:S01]  /*0600*/  IADD3 R7, P5, R7, R4, RZ ;  /* 0x0000000407077210 */ /* 0x000fe20007fbe0ff */
[C---:B------:R-:W-:Y:S02]  /*0610*/  IMAD R0, R72.reuse, UR6, RZ ;  /* 0x0000000648007c24 */ /* 0x040fe4000f8e02ff */
[----:B------:R-:W-:Y:S01]  /*0620*/  IMAD R2, R72, UR4, RZ ;  /* 0x0000000448027c24 */ /* 0x000fe2000f8e02ff */
[----:B------:R-:W-:Y:S01]  /*0630*/  LEA.HI.X R58, R58, R21, R6, 0x2, P2 ;  /* 0x000000153a3a7211 */ /* 0x000fe200010f1406 */
[----:B------:R-:W-:Y:S01]  /*0640*/  IMAD.WIDE.U32 R44, R81, UR6, RZ ;  /* 0x00000006512c7c25 */ /* 0x000fe2000f8e00ff */
[----:B------:R-:W-:Y:S02]  /*0650*/  IADD3.X R54, R9, R5, R8, P5, !PT ;  /* 0x0000000509367210 */ /* 0x000fe40002ffe408 */
[----:B----4-:R-:W-:Y:S01]  /*0660*/  LEA R55, P2, R7, R24, 0x2 ;  /* 0x0000001807377211 */ /* 0x010fe200078410ff */
[----:B------:R-:W-:-:S02]  /*0670*/  IMAD R71, R81, UR7, R0 ;  /* 0x0000000751477c24 */ /* 0x000fc4000f8e0200 */
[----:B------:R-:W-:Y:S01]  /*0680*/  @P0 IMAD.WIDE R36, R3, 0x8, R36 ;  /* 0x0000000803240825 */ /* 0x000fe200078e0224 */
[----:B------:R-:W-:-:S03]  /*0690*/  HFMA2.MMA R83, -RZ, RZ, 0, 0 ;  /* 0x00000000ff537435 */ /* 0x000fc600000001ff */
[----:B------:R-:W-:Y:S01]  /*06a0*/  IMAD R3, R81, UR5, R2 ;  /* 0x0000000551037c24 */ /* 0x000fe2000f8e0202 */
[----:B------:R-:W-:Y:S02]  /*06b0*/  LEA.HI.X R54, R7, R25, R54, 0x2, P2 ;  /* 0x0000001907367211 */ /* 0x000fe400010f1436 */
[----:B------:R-:W-:Y:S02]  /*06c0*/  @!P0 CS2R R36, SRZ ;  /* 0x0000000000248805 */ /* 0x000fe4000001ff00 */
[----:B------:R-:W-:Y:S02]  /*06d0*/  MOV R79, RZ ;  /* 0x000000ff004f7202 */ /* 0x000fe40000000f00 */
[----:B------:R-:W-:Y:S02]  /*06e0*/  IADD3 R77, R39, R77, RZ ;  /* 0x0000004d274d7210 */ /* 0x000fe40007ffe0ff */
[----:B------:R-:W-:Y:S02]  /*06f0*/  IADD3 R75, R41, R75, RZ ;  /* 0x0000004b294b7210 */ /* 0x000fe40007ffe0ff */
[----:B------:R-:W-:-:S02]  /*0700*/  IADD3 R73, R43, R73, RZ ;  /* 0x000000492b497210 */ /* 0x000fc40007ffe0ff */
        /* <DEDUP_REMOVED lines=12> */
[----:B------:R-:W2:Y:S01]  /*07d0*/  LDC.64 R4, c[0x0][0x2d8] ;  /* 0x0000b600ff047b82 */ /* 0x000ea20000000a00 */
[----:B-1----:R-:W-:Y:S01]  /*07e0*/  ULEA UR4, UR5, UR4, 0x18 ;  /* 0x0000000405047291 */ /* 0x002fe2000f8ec03f */
[----:B0-----:R-:W-:-:S06]  /*07f0*/  LOP3.LUT R104, R69, 0x1f, RZ, 0xc0, !PT ;  /* 0x0000001f45687812 */ /* 0x001fcc00078ec0ff */
[----:B------:R-:W0:Y:S01]  /*0800*/  LDC R66, c[0x0][0x224] ;  /* 0x00008900ff427b82 */ /* 0x000e220000000800 */
[----:B---3--:R-:W-:-:S04]  /*0810*/  LEA R65, P2, R62, R6, 0x2 ;  /* 0x000000063e417211 */ /* 0x008fc800078410ff */
[----:B------:R-:W-:Y:S02]  /*0820*/  LEA.HI.X R62, R62, R7, R0, 0x2, P2 ;  /* 0x000000073e3e7211 */ /* 0x000fe400010f1400 */
[----:B------:R-:W-:Y:S02]  /*0830*/  MOV R0, UR4 ;  /* 0x0000000400007c02 */ /* 0x000fe40008000f00 */
[----:B----4-:R-:W-:-:S04]  /*0840*/  LEA R64, P0, R38, R60, 0x2 ;  /* 0x0000003c26407211 */ /* 0x010fc800078010ff */
[----:B------:R-:W-:Y:S02]  /*0850*/  LEA.HI.X R61, R38, R61, R77, 0x2, P0 ;  /* 0x0000003d263d7211 */ /* 0x000fe400000f144d */
[----:B--2---:R-:W-:-:S04]  /*0860*/  LEA R63, P1, R44, R4, 0x2 ;  /* 0x000000042c3f7211 */ /* 0x004fc800078210ff */
[----:B------:R-:W-:-:S09]  /*0870*/  LEA.HI.X R60, R44, R5, R71, 0x2, P1 ;  /* 0x000000052c3c7211 */ /* 0x000fd200008f1447 */
.L_x_9449:
[----:B-1----:R-:W-:Y:S01]  /*0880*/  SHF.L.U32 R2, R69, 0x1, RZ ;  /* 0x0000000145027819 */ /* 0x002fe200000006ff */
[----:B------:R-:W-:Y:S03]  /*0890*/  BAR.SYNC.DEFER_BLOCKING 0x0 ;  /* 0x0000000000007b1d */ /* 0x000fe60000010000 */
[----:B------:R-:W-:Y:S02]  /*08a0*/  LOP3.LUT R2, R2, 0xffffffc0, RZ, 0xc0, !PT ;  /* 0xffffffc002027812 */ /* 0x000fe400078ec0ff */
[----:B------:R-:W-:-:S03]  /*08b0*/  LEA R52, R67, R0, 0x4 ;  /* 0x0000000043347211 */ /* 0x000fc600078e20ff */
[----:B------:R-:W1:Y:S01]  /*08c0*/  LDC R82, c[0x0][0x21c] ;  /* 0x00008700ff527b82 */ /* 0x000e620000000800 */
[----:B------:R-:W-:-:S04]  /*08d0*/  LOP3.LUT R2, R2, 0x1f, R69, 0xf8, !PT ;  /* 0x0000001f02027812 */ /* 0x000fc800078ef845 */
[----:B------:R-:W-:Y:S02]  /*08e0*/  SHF.R.S32.HI R3, RZ, 0x1f, R2 ;  /* 0x0000001fff037819 */ /* 0x000fe40000011402 */
[C---:B------:R-:W-:Y:S02]  /*08f0*/  SHF.L.U32 R28, R2.reuse, 0x4, RZ ;  /* 0x00000004021c7819 */ /* 0x040fe400000006ff */
[----:B------:R-:W-:Y:S02]  /*0900*/  SHF.L.U64.HI R29, R2, 0x4, R3 ;  /* 0x00000004021d7819 */ /* 0x000fe40000010203 */
[----:B------:R-:W-:-:S04]  /*0910*/  IADD3 R2, P0, R59, R28, RZ ;  /* 0x0000001c3b027210 */ /* 0x000fc80007f1e0ff */
[----:B------:R-:W-:-:S05]  /*0920*/  IADD3.X R3, R58, R29, RZ, P0, !PT ;  /* 0x0000001d3a037210 */ /* 0x000fca00007fe4ff */
[----:B------:R-:W2:Y:S04]  /*0930*/  LDG.E.128 R20, desc[UR12][R2.64] ;  /* 0x0000000c02147981 */ /* 0x000ea8000c1e1d00 */
[----:B------:R-:W3:Y:S01]  /*0940*/  LDG.E.128 R24, desc[UR12][R2.64+0x200] ;  /* 0x0002000c02187981 */ /* 0x000ee2000c1e1d00 */
        /* <DEDUP_REMOVED lines=16> */
[----:B------:R-:W2:Y:S04]  /*0a50*/  LDS.128 R20, [R53+0x10] ;  /* 0x0000100035147984 */ /* 0x000ea80000000c00 */
[----:B------:R-:W3:Y:S01]  /*0a60*/  LDS.128 R24, [R53] ;  /* 0x0000000035187984 */ /* 0x000ee20000000c00 */
[----:B------:R-:W-:Y:S06]  /*0a70*/  BAR.SYNC.DEFER_BLOCKING 0x0 ;  /* 0x0000000000007b1d */ /* 0x000fec0000010000 */
[----:B------:R-:W4:Y:S04]  /*0a80*/  LDG.E.128 R28, desc[UR12][R2.64] ;  /* 0x0000000c021c7981 */ /* 0x000f28000c1e1d00 */
[----:B------:R-:W4:Y:S01]  /*0a90*/  LDG.E.128 R32, desc[UR12][R2.64+0x200] ;  /* 0x0002000c02207981 */ /* 0x000f22000c1e1d00 */
[----:B------:R-:W-:Y:S01]  /*0aa0*/  BSSY B0, `(.L_x_9427) ;  /* 0x0000037000007945 */ /* 0x000fe20003800000 */
[--C-:B--2--5:R-:W-:Y:S01]  /*0ab0*/  FADD.FTZ R89, R20, R68.reuse ;  /* 0x0000004414597221 */ /* 0x124fe20000010000 */
[--C-:B------:R-:W-:Y:S01]  /*0ac0*/  FADD.FTZ R74, R21, R68.reuse ;  /* 0x00000044154a7221 */ /* 0x100fe20000010000 */
[--C-:B------:R-:W-:Y:S01]  /*0ad0*/  FADD.FTZ R91, R22, R68.reuse ;  /* 0x00000044165b7221 */ /* 0x100fe20000010000 */
[--C-:B------:R-:W-:Y:S01]  /*0ae0*/  FADD.FTZ R76, R23, R68.reuse ;  /* 0x00000044174c7221 */ /* 0x100fe20000010000 */
[--C-:B---3--:R-:W-:Y:S01]  /*0af0*/  FADD.FTZ R93, R24, R68.reuse ;  /* 0x00000044185d7221 */ /* 0x108fe20000010000 */
[--C-:B------:R-:W-:Y:S01]  /*0b00*/  FADD.FTZ R78, R25, R68.reuse ;  /* 0x00000044194e7221 */ /* 0x100fe20000010000 */
[--C-:B------:R-:W-:Y:S01]  /*0b10*/  FADD.FTZ R95, R26, R68.reuse ;  /* 0x000000441a5f7221 */ /* 0x100fe20000010000 */
[----:B------:R-:W-:Y:S01]  /*0b20*/  HFMA2.MMA R23, -RZ, RZ, 0, 0 ;  /* 0x00000000ff177435 */ /* 0x000fe200000001ff */
[----:B------:R-:W-:Y:S01]  /*0b30*/  FSETP.GTU.FTZ.AND P2, PT, R89, 20, PT ;  /* 0x41a000005900780b */ /* 0x000fe20003f5c000 */
[----:B------:R-:W-:Y:S01]  /*0b40*/  FADD.FTZ R80, R27, R68 ;  /* 0x000000441b507221 */ /* 0x000fe20000010000 */
[----:B------:R-:W-:-:S02]  /*0b50*/  FSETP.GTU.FTZ.AND P6, PT, R93, 20, PT ;  /* 0x41a000005d00780b */ /* 0x000fc40003fdc000 */
[----:B------:R-:W-:Y:S02]  /*0b60*/  FSETP.GTU.FTZ.AND P3, PT, R74, 20, PT ;  /* 0x41a000004a00780b */ /* 0x000fe40003f7c000 */
[----:B------:R-:W-:Y:S02]  /*0b70*/  FSETP.GTU.FTZ.AND P4, PT, R91, 20, PT ;  /* 0x41a000005b00780b */ /* 0x000fe40003f9c000 */
[----:B------:R-:W-:Y:S02]  /*0b80*/  FSETP.GTU.FTZ.AND P5, PT, R76, 20, PT ;  /* 0x41a000004c00780b */ /* 0x000fe40003fbc000 */
[----:B------:R-:W-:Y:S02]  /*0b90*/  FSETP.GTU.FTZ.AND P1, PT, R78, 20, PT ;  /* 0x41a000004e00780b */ /* 0x000fe40003f3c000 */
[----:B------:R-:W-:Y:S01]  /*0ba0*/  FSETP.GTU.FTZ.AND P0, PT, R95, 20, PT ;  /* 0x41a000005f00780b */ /* 0x000fe20003f1c000 */
[----:B----4-:R-:W-:Y:S04]  /*0bb0*/  STS.128 [R52], R28 ;  /* 0x0000001c34007388 */ /* 0x010fe80000000c00 */
[----:B------:R-:W-:Y:S01]  /*0bc0*/  STS.128 [R52+0x200], R32 ;  /* 0x0002002034007388 */ /* 0x000fe20000000c00 */
[----:B------:R-:W-:-:S03]  /*0bd0*/  NOP ;  /* 0x0000000000007918 */ /* 0x000fc60000000000 */
[----:B------:R-:W2:Y:S04]  /*0be0*/  LDS.128 R4, [R53] ;  /* 0x0000000035047984 */ /* 0x000ea80000000c00 */
[----:B------:R3:W4:Y:S01]  /*0bf0*/  LDS.128 R16, [R53+0x10] ;  /* 0x0000100035107984 */ /* 0x0007220000000c00 */
[----:B--2---:R-:W-:Y:S01]  /*0c00*/  FFMA.FTZ R24, R8, R4, R83 ;  /* 0x0000000408187223 */ /* 0x004fe20000010053 */
[----:B-1-3--:R-:W-:Y:S06]  /*0c10*/  @P6 BRA `(.L_x_9428) ;  /* 0x00000000007c6947 */ /* 0x00afec0003800000 */
        /* <DEDUP_REMOVED lines=31> */
.L_x_9428:
[----:B------:R-:W-:Y:S05]  /*0e10*/  BSYNC B0 ;  /* 0x0000000000007941 */ /* 0x000fea0003800000 */
.L_x_9427:
[----:B------:R-:W-:Y:S01]  /*0e20*/  FFMA.FTZ R3, R9, R5, R24 ;  /* 0x0000000509037223 */ /* 0x000fe20000010018 */
[----:B------:R-:W-:Y:S01]  /*0e30*/  BSSY B0, `(.L_x_9429) ;  /* 0x0000026000007945 */ /* 0x000fe20003800000 */
[----:B------:R-:W-:Y:S01]  /*0e40*/  HFMA2.MMA R22, -RZ, RZ, 0, 0 ;  /* 0x00000000ff167435 */ /* 0x000fe200000001ff */
[----:B------:R-:W-:Y:S02]  /*0e50*/  FSETP.GTU.FTZ.AND P6, PT, R80, 20, PT ;  /* 0x41a000005000780b */ /* 0x000fe40003fdc000 */
[----:B------:R-:W-:Y:S02]  /*0e60*/  CS2R R20, SRZ ;  /* 0x0000000000147805 */ /* 0x000fe4000001ff00 */
[----:B------:R-:W-:Y:S01]  /*0e70*/  MOV R27, RZ ;  /* 0x000000ff001b7202 */ /* 0x000fe20000000f00 */
[----:B------:R-:W-:Y:S01]  /*0e80*/  FFMA.FTZ R2, R10, R6, R3 ;  /* 0x000000060a027223 */ /* 0x000fe20000010003 */
[----:B------:R-:W-:Y:S07]  /*0e90*/  @P1 BRA `(.L_x_9430) ;  /* 0x00000000007c1947 */ /* 0x000fee0003800000 */
        /* <DEDUP_REMOVED lines=31> */
.L_x_9430:
[----:B------:R-:W-:Y:S05]  /*1090*/  BSYNC B0 ;  /* 0x0000000000007941 */ /* 0x000fea0003800000 */
.L_x_9429:
        /* <DEDUP_REMOVED lines=33> */
.L_x_9432:
[----:B------:R-:W-:Y:S05]  /*12b0*/  BSYNC B0 ;  /* 0x0000000000007941 */ /* 0x000fea0003800000 */
.L_x_9431:
        /* <DEDUP_REMOVED lines=33> */
.L_x_9434:
[----:B------:R-:W-:Y:S05]  /*14d0*/  BSYNC B0 ;  /* 0x0000000000007941 */ /* 0x000fea0003800000 */
.L_x_9433:
        /* <DEDUP_REMOVED lines=33> */
.L_x_9436:
[----:B------:R-:W-:Y:S05]  /*16f0*/  BSYNC B0 ;  /* 0x0000000000007941 */ /* 0x000fea0003800000 */
.L_x_9435:
        /* <DEDUP_REMOVED lines=33> */
.L_x_9438:
[----:B------:R-:W-:Y:S05]  /*1910*/  BSYNC B0 ;  /* 0x0000000000007941 */ /* 0x000fea0003800000 */
.L_x_9437:
        /* <DEDUP_REMOVED lines=33> */
.L_x_9440:
[----:B------:R-:W-:Y:S05]  /*1b30*/  BSYNC B0 ;  /* 0x0000000000007941 */ /* 0x000fea0003800000 */
.L_x_9439:
        /* <DEDUP_REMOVED lines=33> */
.L_x_9442:
[----:B------:R-:W-:Y:S05]  /*1d50*/  BSYNC B0 ;  /* 0x0000000000007941 */ /* 0x000fea0003800000 */
.L_x_9441:
[----:B------:R-:W-:Y:S01]  /*1d60*/  FFMA.FTZ R3, R11, R7, R2 ;  /* 0x000000070b037223 */ /* 0x000fe20000010002 */
[----:B------:R-:W-:Y:S01]  /*1d70*/  ISETP.GE.AND P0, PT, R82, 0x1, PT ;  /* 0x000000015200780c */ /* 0x000fe20003f06270 */
[----:B------:R-:W-:Y:S01]  /*1d80*/  BAR.SYNC.DEFER_BLOCKING 0x0 ;  /* 0x0000000000007b1d */ /* 0x000fe20000010000 */
[----:B------:R-:W-:Y:S01]  /*1d90*/  HFMA2.MMA R26, -RZ, RZ, 0, 0 ;  /* 0x00000000ff1a7435 */ /* 0x000fe200000001ff */
[----:B----4-:R-:W-:Y:S01]  /*1da0*/  FFMA.FTZ R2, R12, R16, R3 ;  /* 0x000000100c027223 */ /* 0x010fe20000010003 */
        /* <DEDUP_REMOVED lines=12> */
[----:B------:R-:W-:Y:S06]  /*1e70*/  @!P0 BRA `(.L_x_9443) ;  /* 0x0000001400488947 */ /* 0x000fec0003800000 */
[----:B------:R-:W1:Y:S01]  /*1e80*/  LDC.64 R50, c[0x0][0x250] ;  /* 0x00009400ff327b82 */ /* 0x000e620000000a00 */
[C---:B0-----:R-:W-:Y:S01]  /*1e90*/  IADD3 R23, R66.reuse, -0x1, RZ ;  /* 0xffffffff42177810 */ /* 0x041fe20007ffe0ff */
[----:B------:R-:W-:Y:S01]  /*1ea0*/  UMOV UR4, URZ ;  /* 0x0000003f00047c82 */ /* 0x000fe20008000000 */
[----:B------:R-:W-:Y:S01]  /*1eb0*/  IADD3 R85, R66, -0x2, RZ ;  /* 0xfffffffe42557810 */ /* 0x000fe20007ffe0ff */
[----:B------:R-:W-:Y:S01]  /*1ec0*/  ULDC UR5, c[0x0][0x224] ;  /* 0x0000890000057ab9 */ /* 0x000fe20000000800 */
[----:B------:R-:W-:Y:S02]  /*1ed0*/  LEA.HI R84, R23, R23, RZ, 0x1 ;  /* 0x0000001717547211 */ /* 0x000fe400078f08ff */
[----:B------:R-:W-:Y:S01]  /*1ee0*/  MOV R88, R65 ;  /* 0x0000004100587202 */ /* 0x000fe20000000f00 */
[----:B------:R-:W0:Y:S01]  /*1ef0*/  LDC.64 R52, c[0x0][0x238] ;  /* 0x00008e00ff347b82 */ /* 0x000e220000000a00 */
[----:B------:R-:W-:Y:S01]  /*1f00*/  IMAD R85, R85, R82, RZ ;  /* 0x0000005255557224 */ /* 0x000fe200078e02ff */
[----:B------:R-:W-:-:S02]  /*1f10*/  LOP3.LUT R84, R84, 0xfffffe, RZ, 0xc0, !PT ;  /* 0x00fffffe54547812 */ /* 0x000fc400078ec0ff */
[----:B------:R-:W-:Y:S01]  /*1f20*/  MOV R101, R62 ;  /* 0x0000003e00657202 */ /* 0x000fe20000000f00 */
[----:B------:R-:W-:Y:S01]  /*1f30*/  IMAD.WIDE R98, R85, 0x8, R36 ;  /* 0x0000000855627825 */ /* 0x000fe200078e0224 */
[----:B------:R-:W-:Y:S02]  /*1f40*/  IADD3 R84, R23, -R84, RZ ;  /* 0x8000005417547210 */ /* 0x000fe40007ffe0ff */
[----:B------:R-:W2:Y:S01]  /*1f50*/  LDC.64 R2, c[0x0][0x270] ;  /* 0x00009c00ff027b82 */ /* 0x000ea20000000a00 */
[----:B------:R-:W-:Y:S02]  /*1f60*/  MOV R90, R63 ;  /* 0x0000003f005a7202 */ /* 0x000fe40000000f00 */
[----:B------:R-:W-:Y:S02]  /*1f70*/  MOV R82, R98 ;  /* 0x0000006200527202 */ /* 0x000fe40000000f00 */
[----:B------:R-:W-:Y:S02]  /*1f80*/  MOV R103, R60 ;  /* 0x0000003c00677202 */ /* 0x000fe40000000f00 */
[----:B------:R-:W-:Y:S01]  /*1f90*/  MOV R92, R64 ;  /* 0x00000040005c7202 */ /* 0x000fe20000000f00 */
[----:B------:R-:W3:Y:S01]  /*1fa0*/  LDC R97, c[0x0][0x224] ;  /* 0x00008900ff617b82 */ /* 0x000ee20000000800 */
[----:B-1----:R-:W-:-:S02]  /*1fb0*/  SHF.L.U64.HI R100, R50, 0x2, R51 ;  /* 0x0000000232647819 */ /* 0x002fc40000010233 */
[----:B------:R-:W-:Y:S02]  /*1fc0*/  MOV R105, R61 ;  /* 0x0000003d00697202 */ /* 0x000fe40000000f00 */
[-C--:B------:R-:W-:Y:S02]  /*1fd0*/  MOV R94, R0.reuse ;  /* 0x00000000005e7202 */ /* 0x080fe40000000f00 */
[----:B------:R-:W-:Y:S01]  /*1fe0*/  MOV R96, R0 ;  /* 0x0000000000607202 */ /* 0x000fe20000000f00 */
[----:B------:R-:W1:Y:S01]  /*1ff0*/  LDC R133, c[0x0][0x21c] ;  /* 0x00008700ff857b82 */ /* 0x000e620000000800 */
[----:B------:R-:W-:Y:S02]  /*2000*/  MOV R23, RZ ;  /* 0x000000ff00177202 */ /* 0x000fe40000000f00 */
[----:B0-----:R-:W-:Y:S02]  /*2010*/  SHF.L.U64.HI R98, R52, 0x2, R53 ;  /* 0x0000000234627819 */ /* 0x001fe40000010235 */
[----:B------:R-:W-:-:S02]  /*2020*/  SHF.L.U32 R51, R84, 0x8, RZ ;  /* 0x0000000854337819 */ /* 0x000fc400000006ff */
[----:B--2---:R-:W-:-:S07]  /*2030*/  SHF.L.U64.HI R102, R2, 0x2, R3 ;  /* 0x0000000202667819 */ /* 0x004fce0000010203 */
.L_x_9448:
[----:B------:R-:W-:Y:S02]  /*2040*/  MOV R84, R88 ;  /* 0x0000005800547202 */ /* 0x000fe40000000f00 */
[----:B------:R-:W-:-:S05]  /*2050*/  MOV R85, R101 ;  /* 0x0000006500557202 */ /* 0x000fca0000000f00 */
[----:B0-----:R0:W2:Y:S01]  /*2060*/  LDG.E R53, desc[UR12][R84.64] ;  /* 0x0000000c54357981 */ /* 0x0010a2000c1e1900 */
[----:B------:R-:W-:Y:S02]  /*2070*/  ISETP.GT.AND P0, PT, R66, 0x1, PT ;  /* 0x000000014200780c */ /* 0x000fe40003f04270 */
[----:B0-----:R-:W-:Y:S02]  /*2080*/  MOV R84, R92 ;  /* 0x0000005c00547202 */ /* 0x001fe40000000f00 */
[----:B------:R-:W-:-:S05]  /*2090*/  MOV R85, R105 ;  /* 0x0000006900557202 */ /* 0x000fca0000000f00 */
[----:B------:R0:W4:Y:S02]  /*20a0*/  LDG.E R106, desc[UR12][R84.64] ;  /* 0x0000000c546a7981 */ /* 0x000124000c1e1900 */
[----:B0-----:R-:W-:Y:S02]  /*20b0*/  MOV R84, R90 ;  /* 0x0000005a00547202 */ /* 0x001fe40000000f00 */
[----:B------:R-:W-:-:S05]  /*20c0*/  MOV R85, R103 ;  /* 0x0000006700557202 */ /* 0x000fca0000000f00 */
[----:B------:R0:W4:Y:S01]  /*20d0*/  LDG.E R109, desc[UR12][R84.64] ;  /* 0x0000000c546d7981 */ /* 0x000122000c1e1900 */
[C---:B------:R-:W-:Y:S02]  /*20e0*/  ISETP.NE.AND P1, PT, R69.reuse, RZ, PT ;  /* 0x000000ff4500720c */ /* 0x040fe40003f25270 */
[----:B------:R-:W-:-:S04]  /*20f0*/  IADD3 R86, R69, 0x200, RZ ;  /* 0x0000020045567810 */ /* 0x000fc80007ffe0ff */
[----:B------:R-:W-:-:S04]  /*2100*/  SEL R87, R51, R86, !P1 ;  /* 0x0000005633577207 */ /* 0x000fc80004800000 */
[----:B------:R-:W-:Y:S02]  /*2110*/  LEA R86, R87, R0, 0x2 ;  /* 0x0000000057567211 */ /* 0x000fe400078e10ff */
[----:B------:R-:W-:Y:S02]  /*2120*/  ISETP.NE.AND P2, PT, R69, 0x1f, PT ;  /* 0x0000001f4500780c */ /* 0x000fe40003f45270 */
[----:B------:R-:W-:-:S11]  /*2130*/  ISETP.EQ.AND P0, PT, R104, RZ, P0 ;  /* 0x000000ff6800720c */ /* 0x000fd60000702270 */
[----:B------:R-:W-:Y:S01]  /*2140*/  @P2 LEA R129, R69, R0, 0x2 ;  /* 0x0000000045812211 */ /* 0x000fe200078e10ff */
[----:B------:R-:W-:Y:S01]  /*2150*/  HFMA2.MMA R113, -RZ, RZ, 0, 0 ;  /* 0x00000000ff717435 */ /* 0x000fe200000001ff */
[----:B0-----:R-:W-:Y:S02]  /*2160*/  @P0 MOV R84, R82 ;  /* 0x0000005200540202 */ /* 0x001fe40000000f00 */
[----:B------:R-:W-:Y:S01]  /*2170*/  @P0 MOV R85, R99 ;  /* 0x0000006300550202 */ /* 0x000fe20000000f00 */
[----:B------:R-:W-:Y:S01]  /*2180*/  BSSY B0, `(.L_x_9444) ;  /* 0x0000027000007945 */ /* 0x000fe20003800000 */
        /* <DEDUP_REMOVED lines=14> */
[----:B------:R2:W5:Y:S01]  /*2270*/  @P0 LDG.E R113, desc[UR12][R84.64+0x4] ;  /* 0x0000040c54710981 */ /* 0x000562000c1e1900 */
[----:B------:R-:W3:Y:S01]  /*2280*/  MUFU.EX2 R86, R86 ;  /* 0x0000005600567308 */ /* 0x000ee20000000800 */
[----:B----4-:R-:W-:Y:S01]  /*2290*/  FMUL.FTZ R128, R106, R109 ;  /* 0x0000006d6a807220 */ /* 0x010fe20000410000 */
[----:B--2---:R-:W-:-:S06]  /*22a0*/  FMUL.FTZ R84, R111, R91 ;  /* 0x0000005b6f547220 */ /* 0x004fcc0000410000 */
[----:B------:R-:W2:Y:S08]  /*22b0*/  MUFU.EX2 R110, R110 ;  /* 0x0000006e006e7308 */ /* 0x000eb00000000800 */
[----:B------:R-:W4:Y:S08]  /*22c0*/  MUFU.EX2 R108, R108 ;  /* 0x0000006c006c7308 */ /* 0x000f300000000800 */
[----:B------:R-:W0:Y:S08]  /*22d0*/  MUFU.EX2 R107, R107 ;  /* 0x0000006b006b7308 */ /* 0x000e300000000800 */
[----:B------:R-:W0:Y:S08]  /*22e0*/  MUFU.EX2 R87, R87 ;  /* 0x0000005700577308 */ /* 0x000e300000000800 */
[----:B------:R0:W0:Y:S01]  /*22f0*/  MUFU.EX2 R106, R84 ;  /* 0x00000054006a7308 */ /* 0x0000220000000800 */
[-C--:B------:R-:W-:Y:S01]  /*2300*/  FMUL.FTZ R123, R18, R128.reuse ;  /* 0x00000080127b7220 */ /* 0x080fe20000410000 */
[----:B------:R-:W-:Y:S01]  /*2310*/  FMUL.FTZ R122, R19, R128 ;  /* 0x00000080137a7220 */ /* 0x000fe20000410000 */
[----:B------:R-:W-:Y:S01]  /*2320*/  FMUL.FTZ R125, R111, R95 ;  /* 0x0000005f6f7d7220 */ /* 0x000fe20000410000 */
[----:B------:R-:W-:Y:S01]  /*2330*/  FMUL.FTZ R109, R11, R80 ;  /* 0x000000500b6d7220 */ /* 0x000fe20000410000 */
[----:B------:R-:W-:Y:S01]  /*2340*/  FMUL.FTZ R121, R17, R128 ;  /* 0x0000008011797220 */ /* 0x000fe20000410000 */
[----:B---3--:R-:W-:Y:S01]  /*2350*/  FFMA.FTZ R111, R86, R122, R123 ;  /* 0x0000007a566f7223 */ /* 0x008fe2000001007b */
[----:B--2-4-:R-:W-:Y:S06]  /*2360*/  @P2 BRA `(.L_x_9445) ;  /* 0x0000000000202947 */ /* 0x014fec0003800000 */
[----:B------:R-:W-:Y:S02]  /*2370*/  ISETP.NE.AND P0, PT, R66, R97, PT ;  /* 0x000000614200720c */ /* 0x000fe40003f05270 */
[----:B0-----:R-:W-:-:S11]  /*2380*/  MOV R129, 0x3f800000 ;  /* 0x3f80000000817802 */ /* 0x001fd60000000f00 */
[----:B------:R-:W-:-:S04]  /*2390*/  @P0 LEA.HI R84, R66, R66, RZ, 0x1 ;  /* 0x0000004242540211 */ /* 0x000fc800078f08ff */
[----:B------:R-:W-:-:S04]  /*23a0*/  @P0 LOP3.LUT R85, R84, 0x3ffffe, RZ, 0xc0, !PT ;  /* 0x003ffffe54550812 */ /* 0x000fc800078ec0ff */
[----:B------:R-:W-:-:S04]  /*23b0*/  @P0 IADD3 R85, -R85, R66, RZ ;  /* 0x0000004255550210 */ /* 0x000fc80007ffe1ff */
[----:B------:R-:W-:-:S04]  /*23c0*/  @P0 LEA R85, R85, 0x668, 0xa ;  /* 0x0000066855550811 */ /* 0x000fc800078e50ff */
[----:B------:R-:W-:-:S05]  /*23d0*/  @P0 IADD3 R85, R85, R96, RZ ;  /* 0x0000006055550210 */ /* 0x000fca0007ffe0ff */
[----:B------:R2:W3:Y:S02]  /*23e0*/  @P0 LDS R129, [R85] ;  /* 0x0000000055810984 */ /* 0x0004e40000000800 */
.L_x_9445:
[----:B------:R-:W-:Y:S05]  /*23f0*/  BSYNC B0 ;  /* 0x0000000000007941 */ /* 0x000fea0003800000 */
.L_x_9444:
[----:B0-23--:R-:W-:Y:S01]  /*2400*/  FMUL.FTZ R85, R86, R129 ;  /* 0x0000008156557220 */ /* 0x00dfe20000410000 */
[----:B------:R-:W0:Y:S01]  /*2410*/  MUFU.EX2 R125, R125 ;  /* 0x0000007d007d7308 */ /* 0x000e220000000800 */
[-C--:B------:R-:W-:Y:S01]  /*2420*/  FMUL.FTZ R124, R16, R128.reuse ;  /* 0x00000080107c7220 */ /* 0x080fe20000410000 */
[C---:B------:R-:W-:Y:S01]  /*2430*/  FFMA.FTZ R111, R106.reuse, R111, R121 ;  /* 0x0000006f6a6f7223 */ /* 0x040fe20000010079 */
        /* <DEDUP_REMOVED lines=14> */
[C---:B0-----:R-:W-:Y:S01]  /*2520*/  FFMA.FTZ R84, R125.reuse, R84, R114 ;  /* 0x000000547d547223 */ /* 0x041fe20000010072 */
[C---:B------:R-:W-:Y:S01]  /*2530*/  FFMA.FTZ R119, R125.reuse, R111, R128 ;  /* 0x0000006f7d777223 */ /* 0x040fe20000010080 */
[C---:B------:R-:W-:Y:S01]  /*2540*/  FMUL.FTZ R111, R125.reuse, R116 ;  /* 0x000000747d6f7220 */ /* 0x040fe20000410000 */
[----:B------:R-:W-:Y:S01]  /*2550*/  FMUL.FTZ R85, R125, R112 ;  /* 0x000000707d557220 */ /* 0x000fe20000410000 */
[----:B------:R-:W-:Y:S01]  /*2560*/  FFMA.FTZ R117, R108, R84, R109 ;  /* 0x000000546c757223 */ /* 0x000fe2000001006d */
        /* <DEDUP_REMOVED lines=9> */
[----:B------:R-:W2:Y:S01]  /*2600*/  SHFL.DOWN PT, R132, R111, 0x1, 0x1f ;  /* 0x08201f006f847f89 */ /* 0x000ea200000e0000 */
[----:B------:R-:W-:Y:S01]  /*2610*/  FMUL.FTZ R85, R87, R84 ;  /* 0x0000005457557220 */ /* 0x000fe20000410000 */
[----:B------:R-:W-:Y:S01]  /*2620*/  FMUL.FTZ R117, R15, R76 ;  /* 0x0000004c0f757220 */ /* 0x000fe20000410000 */
[----:B------:R-:W-:Y:S01]  /*2630*/  FFMA.FTZ R130, R106, R130, R119 ;  /* 0x000000826a827223 */ /* 0x000fe20000010077 */
[----:B------:R-:W-:Y:S01]  /*2640*/  ISETP.NE.AND P0, PT, R104, 0x1f, PT ;  /* 0x0000001f6800780c */ /* 0x000fe20003f05270 */
[----:B------:R-:W-:Y:S01]  /*2650*/  FMUL.FTZ R85, R106, R85 ;  /* 0x000000556a557220 */ /* 0x000fe20000410000 */
[----:B------:R-:W-:Y:S01]  /*2660*/  ISETP.GE.U32.AND P3, PT, R104, 0x1e, PT ;  /* 0x0000001e6800780c */ /* 0x000fe20003f66070 */
[----:B------:R-:W-:Y:S01]  /*2670*/  FFMA.FTZ R134, R86, R130, R117 ;  /* 0x0000008256867223 */ /* 0x000fe20000010075 */
[----:B------:R-:W-:Y:S01]  /*2680*/  ISETP.GE.U32.AND P4, PT, R104, 0x18, PT ;  /* 0x000000186800780c */ /* 0x000fe20003f86070 */
[----:B------:R-:W-:Y:S01]  /*2690*/  FMUL.FTZ R135, R86, R85 ;  /* 0x0000005556877220 */ /* 0x000fe20000410000 */
[----:B------:R-:W-:Y:S02]  /*26a0*/  BSSY B0, `(.L_x_9446) ;  /* 0x00000c1000007945 */ /* 0x000fe40003800000 */
[----:B------:R-:W3:Y:S04]  /*26b0*/  SHFL.UP PT, R85, R134, 0x1, RZ ;  /* 0x0420000086557989 */ /* 0x000ee800000e00ff */
[----:B------:R-:W4:Y:S01]  /*26c0*/  SHFL.UP PT, R84, R135, 0x1, RZ ;  /* 0x0420000087547989 */ /* 0x000f2200000e00ff */
[C---:B0-----:R-:W-:Y:S01]  /*26d0*/  @P0 FFMA.FTZ R112, R111.reuse, R136, R112 ;  /* 0x000000886f700223 */ /* 0x041fe20000010070 */
[----:B--2---:R-:W-:Y:S01]  /*26e0*/  @P0 FMUL.FTZ R111, R111, R132 ;  /* 0x000000846f6f0220 */ /* 0x004fe20000410000 */
[----:B------:R-:W-:-:S03]  /*26f0*/  ISETP.GE.AND P0, PT, R67, 0x1, PT ;  /* 0x000000014300780c */ /* 0x000fc60003f06270 */
[----:B------:R-:W0:Y:S04]  /*2700*/  SHFL.DOWN PT, R132, R112, 0x2, 0x1f ;  /* 0x08401f0070847f89 */ /* 0x000e2800000e0000 */
[----:B------:R-:W2:Y:S06]  /*2710*/  SHFL.DOWN PT, R130, R111, 0x2, 0x1f ;  /* 0x08401f006f827f89 */ /* 0x000eac00000e0000 */
[C---:B---3--:R-:W-:Y:S01]  /*2720*/  @P0 FFMA.FTZ R134, R135.reuse, R85, R134 ;  /* 0x0000005587860223 */ /* 0x048fe20000010086 */
[----:B----4-:R-:W-:Y:S01]  /*2730*/  @P0 FMUL.FTZ R135, R135, R84 ;  /* 0x0000005487870220 */ /* 0x010fe20000410000 */
[----:B------:R-:W-:-:S03]  /*2740*/  ISETP.GE.AND P0, PT, R67, 0x2, PT ;  /* 0x000000024300780c */ /* 0x000fc60003f06270 */
[----:B------:R-:W3:Y:S04]  /*2750*/  SHFL.UP PT, R85, R134, 0x2, RZ ;  /* 0x0440000086557989 */ /* 0x000ee800000e00ff */
[----:B------:R-:W4:Y:S01]  /*2760*/  SHFL.UP PT, R84, R135, 0x2, RZ ;  /* 0x0440000087547989 */ /* 0x000f2200000e00ff */
[C---:B0-----:R-:W-:Y:S01]  /*2770*/  @!P3 FFMA.FTZ R112, R111.reuse, R132, R112 ;  /* 0x000000846f70b223 */ /* 0x041fe20000010070 */
[----:B--2---:R-:W-:-:S04]  /*2780*/  @!P3 FMUL.FTZ R111, R111, R130 ;  /* 0x000000826f6fb220 */ /* 0x004fc80000410000 */
[----:B------:R-:W0:Y:S01]  /*2790*/  SHFL.DOWN PT, R137, R112, 0x4, 0x1f ;  /* 0x08801f0070897f89 */ /* 0x000e2200000e0000 */
[----:B------:R-:W-:-:S03]  /*27a0*/  ISETP.GE.U32.AND P3, PT, R104, 0x1c, PT ;  /* 0x0000001c6800780c */ /* 0x000fc60003f66070 */
[----:B------:R-:W2:Y:S01]  /*27b0*/  SHFL.DOWN PT, R136, R111, 0x4, 0x1f ;  /* 0x08801f006f887f89 */ /* 0x000ea200000e0000 */
[C---:B---3--:R-:W-:Y:S01]  /*27c0*/  @P0 FFMA.FTZ R134, R135.reuse, R85, R134 ;  /* 0x0000005587860223 */ /* 0x048fe20000010086 */
[----:B------:R-:W-:Y:S01]  /*27d0*/  HFMA2.MMA R85, -RZ, RZ, 0, 0 ;  /* 0x00000000ff557435 */ /* 0x000fe200000001ff */
[----:B----4-:R-:W-:-:S03]  /*27e0*/  @P0 FMUL.FTZ R135, R135, R84 ;  /* 0x0000005487870220 */ /* 0x010fc60000410000 */
[----:B------:R-:W3:Y:S01]  /*27f0*/  SHFL.UP PT, R132, R134, 0x4, RZ ;  /* 0x0480000086847989 */ /* 0x000ee200000e00ff */
[----:B------:R-:W-:Y:S02]  /*2800*/  ISETP.GE.AND P0, PT, R66, UR5, PT ;  /* 0x0000000542007c0c */ /* 0x000fe4000bf06270 */
[----:B------:R-:W-:Y:S01]  /*2810*/  MOV R84, 0x3f800000 ;  /* 0x3f80000000547802 */ /* 0x000fe20000000f00 */
[----:B------:R-:W4:Y:S01]  /*2820*/  SHFL.UP PT, R130, R135, 0x4, RZ ;  /* 0x0480000087827989 */ /* 0x000f2200000e00ff */
[----:B------:R-:W-:Y:S01]  /*2830*/  ISETP.EQ.AND P0, PT, R104, RZ, !P0 ;  /* 0x000000ff6800720c */ /* 0x000fe20004702270 */
[C---:B0-----:R-:W-:Y:S01]  /*2840*/  @!P3 FFMA.FTZ R112, R111.reuse, R137, R112 ;  /* 0x000000896f70b223 */ /* 0x041fe20000010070 */
[----:B--2---:R-:W-:Y:S01]  /*2850*/  @!P3 FMUL.FTZ R111, R111, R136 ;  /* 0x000000886f6fb220 */ /* 0x004fe20000410000 */
[----:B------:R-:W-:-:S03]  /*2860*/  ISETP.GE.AND P3, PT, R67, 0x4, PT ;  /* 0x000000044300780c */ /* 0x000fc60003f66270 */
[----:B------:R-:W0:Y:S04]  /*2870*/  SHFL.DOWN PT, R137, R112, 0x8, 0x1f ;  /* 0x09001f0070897f89 */ /* 0x000e2800000e0000 */
[----:B------:R-:W2:Y:S04]  /*2880*/  SHFL.DOWN PT, R136, R111, 0x8, 0x1f ;  /* 0x09001f006f887f89 */ /* 0x000ea800000e0000 */
[----:B------:R-:W-:Y:S01]  /*2890*/  @P0 LDS.64 R84, [R94+0xee8] ;  /* 0x000ee8005e540984 */ /* 0x000fe20000000a00 */
[----:B------:R-:W-:Y:S01]  /*28a0*/  ISETP.GE.AND P0, PT, R67, 0x8, PT ;  /* 0x000000084300780c */ /* 0x000fe20003f06270 */
[C---:B---3--:R-:W-:Y:S01]  /*28b0*/  @P3 FFMA.FTZ R134, R135.reuse, R132, R134 ;  /* 0x0000008487863223 */ /* 0x048fe20000010086 */
[----:B----4-:R-:W-:Y:S01]  /*28c0*/  @P3 FMUL.FTZ R135, R135, R130 ;  /* 0x0000008287873220 */ /* 0x010fe20000410000 */
[----:B------:R-:W-:-:S03]  /*28d0*/  ISETP.GE.U32.AND P3, PT, R104, 0x10, PT ;  /* 0x000000106800780c */ /* 0x000fc60003f66070 */
[----:B------:R-:W3:Y:S04]  /*28e0*/  SHFL.UP PT, R132, R134, 0x8, RZ ;  /* 0x0500000086847989 */ /* 0x000ee800000e00ff */
[----:B------:R-:W4:Y:S01]  /*28f0*/  SHFL.UP PT, R130, R135, 0x8, RZ ;  /* 0x0500000087827989 */ /* 0x000f2200000e00ff */
[C---:B0-----:R-:W-:Y:S01]  /*2900*/  @!P4 FFMA.FTZ R112, R111.reuse, R137, R112 ;  /* 0x000000896f70c223 */ /* 0x041fe20000010070 */
[----:B--2---:R-:W-:-:S04]  /*2910*/  @!P4 FMUL.FTZ R111, R111, R136 ;  /* 0x000000886f6fc220 */ /* 0x004fc80000410000 */
[----:B------:R-:W0:Y:S04]  /*2920*/  SHFL.DOWN PT, R137, R112, 0x10, 0x1f ;  /* 0x0a001f0070897f89 */ /* 0x000e2800000e0000 */
[----:B------:R-:W2:Y:S01]  /*2930*/  SHFL.DOWN PT, R136, R111, 0x10, 0x1f ;  /* 0x0a001f006f887f89 */ /* 0x000ea200000e0000 */
[C---:B---3--:R-:W-:Y:S01]  /*2940*/  @P0 FFMA.FTZ R134, R135.reuse, R132, R134 ;  /* 0x0000008487860223 */ /* 0x048fe20000010086 */
[----:B----4-:R-:W-:-:S04]  /*2950*/  @P0 FMUL.FTZ R135, R135, R130 ;  /* 0x0000008287870220 */ /* 0x010fc80000410000 */
[----:B------:R-:W3:Y:S01]  /*2960*/  SHFL.UP PT, R132, R134, 0x10, RZ ;  /* 0x0600000086847989 */ /* 0x000ee200000e00ff */
[----:B------:R-:W-:-:S03]  /*2970*/  ISETP.GE.AND P0, PT, R67, 0x10, PT ;  /* 0x000000104300780c */ /* 0x000fc60003f06270 */
[----:B------:R-:W4:Y:S01]  /*2980*/  SHFL.UP PT, R130, R135, 0x10, RZ ;  /* 0x0600000087827989 */ /* 0x000f2200000e00ff */
[----:B0-----:R-:W-:-:S03]  /*2990*/  @!P3 FFMA.FTZ R112, R111, R137, R112 ;  /* 0x000000896f70b223 */ /* 0x001fc60000010070 */
[----:B------:R-:W-:Y:S01]  /*29a0*/  SHFL.IDX PT, R137, R85, RZ, 0x1f ;  /* 0x00001fff55897589 */ /* 0x000fe200000e0000 */
[----:B--2---:R-:W-:-:S03]  /*29b0*/  @!P3 FMUL.FTZ R111, R111, R136 ;  /* 0x000000886f6fb220 */ /* 0x004fc60000410000 */
[----:B------:R-:W-:Y:S04]  /*29c0*/  SHFL.DOWN PT, R139, R112, 0x1, 0x1f ;  /* 0x08201f00708b7f89 */ /* 0x000fe800000e0000 */
[----:B------:R-:W0:Y:S04]  /*29d0*/  SHFL.DOWN PT, R138, R111, 0x1, 0x1f ;  /* 0x08201f006f8a7f89 */ /* 0x000e2800000e0000 */
[----:B-----5:R-:W-:Y:S01]  /*29e0*/  SHFL.IDX PT, R136, R113, RZ, 0x1f ;  /* 0x00001fff71887589 */ /* 0x020fe200000e0000 */
[----:B---3--:R-:W-:-:S03]  /*29f0*/  @P0 FFMA.FTZ R134, R135, R132, R134 ;  /* 0x0000008487860223 */ /* 0x008fc60000010086 */
[----:B------:R-:W-:Y:S01]  /*2a00*/  SHFL.IDX PT, R112, R112, RZ, 0x1f ;  /* 0x00001fff70707589 */ /* 0x000fe200000e0000 */
[----:B----4-:R-:W-:Y:S01]  /*2a10*/  @P0 FMUL.FTZ R135, R135, R130 ;  /* 0x0000008287870220 */ /* 0x010fe20000410000 */
[----:B------:R-:W-:Y:S02]  /*2a20*/  ISETP.GT.AND P0, PT, R67, 0x1e, PT ;  /* 0x0000001e4300780c */ /* 0x000fe40003f04270 */
[----:B------:R-:W-:Y:S04]  /*2a30*/  SHFL.UP PT, R134, R134, 0x1, RZ ;  /* 0x0420000086867989 */ /* 0x000fe800000e00ff */
[----:B------:R-:W2:Y:S04]  /*2a40*/  SHFL.UP PT, R135, R135, 0x1, RZ ;  /* 0x0420000087877989 */ /* 0x000ea800000e00ff */
[----:B------:R-:W3:Y:S01]  /*2a50*/  SHFL.IDX PT, R111, R111, RZ, 0x1f ;  /* 0x00001fff6f6f7589 */ /* 0x000ee200000e0000 */
[----:B0-----:R-:W-:Y:S01]  /*2a60*/  @P2 FFMA.FTZ R137, R138, R137, R139 ;  /* 0x000000898a892223 */ /* 0x001fe2000001008b */
[----:B------:R-:W-:-:S03]  /*2a70*/  ISETP.NE.AND P2, PT, R69, RZ, PT ;  /* 0x000000ff4500720c */ /* 0x000fc60003f45270 */
[----:B------:R-:W-:-:S04]  /*2a80*/  FFMA.FTZ R122, R137, R129, R122 ;  /* 0x00000081897a7223 */ /* 0x000fc8000001007a */
[----:B------:R-:W-:-:S04]  /*2a90*/  FFMA.FTZ R130, R86, R122, R123 ;  /* 0x0000007a56827223 */ /* 0x000fc8000001007b */
[----:B------:R-:W-:-:S04]  /*2aa0*/  FFMA.FTZ R132, R106, R130, R121 ;  /* 0x000000826a847223 */ /* 0x000fc80000010079 */
[----:B------:R-:W-:Y:S01]  /*2ab0*/  FFMA.FTZ R124, R87, R132, R124 ;  /* 0x00000084577c7223 */ /* 0x000fe2000001007c */
[----:B--2---:R-:W-:Y:S01]  /*2ac0*/  @P1 FFMA.FTZ R136, R135, R136, R134 ;  /* 0x0000008887881223 */ /* 0x004fe20000010086 */
[----:B------:R-:W-:Y:S02]  /*2ad0*/  ISETP.NE.AND P1, PT, R67, RZ, PT ;  /* 0x000000ff4300720c */ /* 0x000fe40003f25270 */
[----:B------:R-:W-:Y:S01]  /*2ae0*/  FFMA.FTZ R126, R107, R124, R126 ;  /* 0x0000007c6b7e7223 */ /* 0x000fe2000001007e */
[----:B------:R-:W-:Y:S01]  /*2af0*/  FFMA.FTZ R121, R3, R136, R118 ;  /* 0x0000008803797223 */ /* 0x000fe20000010076 */
[C---:B---3--:R-:W-:Y:S01]  /*2b00*/  FFMA.FTZ R85, R111.reuse, R85, R112 ;  /* 0x000000556f557223 */ /* 0x048fe20000010070 */
[----:B------:R-:W-:Y:S01]  /*2b10*/  FMUL.FTZ R84, R111, R84 ;  /* 0x000000546f547220 */ /* 0x000fe20000410000 */
[----:B------:R-:W-:Y:S01]  /*2b20*/  FFMA.FTZ R118, R108, R126, R131 ;  /* 0x0000007e6c767223 */ /* 0x000fe20000010083 */
[----:B------:R-:W-:Y:S01]  /*2b30*/  FFMA.FTZ R3, R110, R121, R115 ;  /* 0x000000796e037223 */ /* 0x000fe20000010073 */
[C---:B------:R-:W-:Y:S01]  /*2b40*/  FMUL.FTZ R112, R53.reuse, R132 ;  /* 0x0000008435707220 */ /* 0x040fe20000410000 */
[----:B------:R-:W-:Y:S01]  /*2b50*/  FMUL.FTZ R111, R53, R124 ;  /* 0x0000007c356f7220 */ /* 0x000fe20000410000 */
[C---:B------:R-:W-:Y:S01]  /*2b60*/  FFMA.FTZ R128, R125.reuse, R118, R128 ;  /* 0x000000767d807223 */ /* 0x040fe20000010080 */
[----:B------:R-:W-:Y:S01]  /*2b70*/  FFMA.FTZ R125, R125, R3, R114 ;  /* 0x000000037d7d7223 */ /* 0x000fe20000010072 */
[----:B------:R-:W-:Y:S01]  /*2b80*/  FFMA.FTZ R114, R4, R121, RZ ;  /* 0x0000007904727223 */ /* 0x000fe200000100ff */
[----:B------:R-:W-:Y:S01]  /*2b90*/  FADD.FTZ R115, -R115, R3 ;  /* 0x0000000373737221 */ /* 0x000fe20000010100 */
[----:B------:R-:W-:Y:S01]  /*2ba0*/  FFMA.FTZ R110, R110, R128, R127 ;  /* 0x000000806e6e7223 */ /* 0x000fe2000001007f */
        /* <DEDUP_REMOVED lines=8> */
[-C--:B------:R-:W-:Y:S01]  /*2c30*/  FFMA.FTZ R134, R10, -R95.reuse, R125 ;  /* 0x8000005f0a867223 */ /* 0x080fe2000001007d */
[----:B------:R-:W-:Y:S01]  /*2c40*/  FMUL.FTZ R107, R118, R95 ;  /* 0x0000005f766b7220 */ /* 0x000fe20000410000 */
[----:B------:R-:W-:Y:S01]  /*2c50*/  FADD.FTZ R121, -R109, R136 ;  /* 0x000000886d797221 */ /* 0x000fe20000010100 */
[----:B------:R-:W-:Y:S01]  /*2c60*/  FFMA.FTZ R138, R114, R115, R113 ;  /* 0x00000073728a7223 */ /* 0x000fe20000010071 */
[----:B------:R-:W-:Y:S01]  /*2c70*/  FFMA.FTZ R109, R7, R136, R120 ;  /* 0x00000088076d7223 */ /* 0x000fe20000010078 */
        /* <DEDUP_REMOVED lines=10> */
[----:B------:R-:W-:Y:S01]  /*2d20*/  FFMA.FTZ R119, R109, R136, R138 ;  /* 0x000000886d777223 */ /* 0x000fe2000001008a */
[----:B------:R-:W-:Y:S01]  /*2d30*/  FFMA.FTZ R138, R86, R125, R117 ;  /* 0x0000007d568a7223 */ /* 0x000fe20000010075 */
[-C--:B------:R-:W-:Y:S01]  /*2d40*/  FMUL.FTZ R113, R130, R91.reuse ;  /* 0x0000005b82717220 */ /* 0x080fe20000410000 */
[----:B------:R-:W-:Y:S01]  /*2d50*/  FFMA.FTZ R142, R14, -R91, R125 ;  /* 0x8000005b0e8e7223 */ /* 0x000fe2000001007d */
[----:B------:R-:W-:Y:S01]  /*2d60*/  FFMA.FTZ R86, R106, R123, R119 ;  /* 0x0000007b6a567223 */ /* 0x000fe20000010077 */
[----:B------:R-:W-:Y:S01]  /*2d70*/  FFMA.FTZ R87, R17, R87, R140 ;  /* 0x0000005711577223 */ /* 0x000fe2000001008c */
[----:B------:R-:W-:Y:S01]  /*2d80*/  FADD.FTZ R144, -R117, R138 ;  /* 0x0000008a75907221 */ /* 0x000fe20000010100 */
[----:B------:R-:W-:Y:S01]  /*2d90*/  FMUL.FTZ R116, R122, R76 ;  /* 0x0000004c7a747220 */ /* 0x000fe20000410000 */
[----:B------:R-:W-:Y:S01]  /*2da0*/  FFMA.FTZ R117, R113, R142, R86 ;  /* 0x0000008e71757223 */ /* 0x000fe20000010056 */
[----:B------:R-:W-:Y:S01]  /*2db0*/  FFMA.FTZ R140, R18, R125, R87 ;  /* 0x0000007d128c7223 */ /* 0x000fe20000010057 */
[----:B------:R-:W0:Y:S01]  /*2dc0*/  @!P1 S2R R146, SR_CgaCtaId ;  /* 0x0000000000929919 */ /* 0x000e220000008800 */
[----:B------:R-:W-:Y:S01]  /*2dd0*/  FMUL.FTZ R119, R53, R122 ;  /* 0x0000007a35777220 */ /* 0x000fe20000410000 */
[C---:B------:R-:W-:Y:S01]  /*2de0*/  FFMA.FTZ R86, R116.reuse, R144, R117 ;  /* 0x0000009074567223 */ /* 0x040fe20000010075 */
[----:B------:R-:W-:Y:S01]  /*2df0*/  FFMA.FTZ R87, R19, R138, R140 ;  /* 0x0000008a13577223 */ /* 0x000fe2000001008c */
[----:B------:R2:W-:Y:S01]  /*2e00*/  @!P2 STS.64 [R94+0xee8], R84 ;  /* 0x000ee8545e00a388 */ /* 0x0005e20000000a00 */
[----:B------:R-:W-:Y:S01]  /*2e10*/  FMUL.FTZ R111, R111, R136 ;  /* 0x000000886f6f7220 */ /* 0x000fe20000410000 */
[----:B------:R-:W-:Y:S01]  /*2e20*/  FMUL.FTZ R144, R119, R144 ;  /* 0x0000009077907220 */ /* 0x000fe20000410000 */
[----:B------:R-:W-:Y:S01]  /*2e30*/  FADD.FTZ R31, R116, R31 ;  /* 0x0000001f741f7221 */ /* 0x000fe20000010000 */
[----:B------:R-:W3:Y:S01]  /*2e40*/  SHFL.DOWN PT, R117, R86, 0x1, 0x1f ;  /* 0x08201f0056757f89 */ /* 0x000ee200000e0000 */
[----:B------:R-:W-:Y:S01]  /*2e50*/  FFMA.FTZ R111, R12, R124, R111 ;  /* 0x0000007c0c6f7223 */ /* 0x000fe2000001006f */
[----:B------:R-:W-:Y:S01]  /*2e60*/  FFMA.FTZ R144, R15, R122, R144 ;  /* 0x0000007a0f907223 */ /* 0x000fe20000010090 */
[----:B------:R-:W-:Y:S01]  /*2e70*/  FADD.FTZ R30, R113, R30 ;  /* 0x0000001e711e7221 */ /* 0x000fe20000010000 */
[----:B------:R-:W4:Y:S01]  /*2e80*/  SHFL.DOWN PT, R138, R87, 0x1, 0x1f ;  /* 0x08201f00578a7f89 */ /* 0x000f2200000e0000 */
[----:B------:R-:W-:Y:S01]  /*2e90*/  FADD.FTZ R29, R106, R29 ;  /* 0x0000001d6a1d7221 */ /* 0x000fe20000010000 */
[----:B------:R-:W-:Y:S01]  /*2ea0*/  FADD.FTZ R28, R109, R28 ;  /* 0x0000001c6d1c7221 */ /* 0x000fe20000010000 */
[----:B------:R-:W-:Y:S01]  /*2eb0*/  FADD.FTZ R35, R120, R35 ;  /* 0x0000002378237221 */ /* 0x000fe20000010000 */
[C---:B--2---:R-:W-:Y:S01]  /*2ec0*/  FMUL.FTZ R85, R53.reuse, R118 ;  /* 0x0000007635557220 */ /* 0x044fe20000410000 */
[----:B------:R-:W-:Y:S01]  /*2ed0*/  FMUL.FTZ R84, R53, R128 ;  /* 0x0000008035547220 */ /* 0x000fe20000410000 */
[----:B------:R-:W-:Y:S01]  /*2ee0*/  FADD.FTZ R34, R107, R34 ;  /* 0x000000226b227221 */ /* 0x000fe20000010000 */
[----:B------:R-:W-:Y:S01]  /*2ef0*/  FADD.FTZ R20, R111, R20 ;  /* 0x000000146f147221 */ /* 0x000fe20000010000 */
[----:B------:R-:W-:Y:S01]  /*2f00*/  FMUL.FTZ R85, R85, R134 ;  /* 0x0000008655557220 */ /* 0x000fe20000410000 */
[----:B------:R-:W-:Y:S01]  /*2f10*/  FMUL.FTZ R84, R84, R115 ;  /* 0x0000007354547220 */ /* 0x000fe20000410000 */
[----:B------:R-:W-:Y:S01]  /*2f20*/  FADD.FTZ R23, R144, R23 ;  /* 0x0000001790177221 */ /* 0x000fe20000010000 */
[----:B------:R-:W-:Y:S01]  /*2f30*/  FADD.FTZ R33, R114, R33 ;  /* 0x0000002172217221 */ /* 0x000fe20000010000 */
[----:B------:R-:W-:Y:S01]  /*2f40*/  FFMA.FTZ R85, R10, R118, R85 ;  /* 0x000000760a557223 */ /* 0x000fe20000010055 */
[----:B------:R-:W-:Y:S01]  /*2f50*/  FFMA.FTZ R84, R9, R128, R84 ;  /* 0x0000008009547223 */ /* 0x000fe20000010054 */
[----:B------:R-:W-:-:S02]  /*2f60*/  FADD.FTZ R32, R3, R32 ;  /* 0x0000002003207221 */ /* 0x000fc40000010000 */
[----:B------:R-:W-:Y:S01]  /*2f70*/  FADD.FTZ R26, R85, R26 ;  /* 0x0000001a551a7221 */ /* 0x000fe20000010000 */
[----:B------:R-:W-:Y:S01]  /*2f80*/  FADD.FTZ R25, R84, R25 ;  /* 0x0000001954197221 */ /* 0x000fe20000010000 */
[----:B---3--:R-:W-:Y:S01]  /*2f90*/  @!P0 FADD.FTZ R86, R86, R117 ;  /* 0x0000007556568221 */ /* 0x008fe20000010000 */
[----:B----4-:R-:W-:-:S04]  /*2fa0*/  @!P0 FADD.FTZ R87, R87, R138 ;  /* 0x0000008a57578221 */ /* 0x010fc80000010000 */
[----:B------:R-:W2:Y:S01]  /*2fb0*/  SHFL.DOWN PT, R117, R86, 0x2, 0x1f ;  /* 0x08401f0056757f89 */ /* 0x000ea200000e0000 */
[----:B------:R-:W-:-:S03]  /*2fc0*/  ISETP.GT.AND P0, PT, R67, 0x1d, PT ;  /* 0x0000001d4300780c */ /* 0x000fc60003f04270 */
[----:B------:R-:W3:Y:S10]  /*2fd0*/  SHFL.DOWN PT, R138, R87, 0x2, 0x1f ;  /* 0x08401f00578a7f89 */ /* 0x000ef400000e0000 */
[----:B--2---:R-:W-:Y:S01]  /*2fe0*/  @!P0 FADD.FTZ R86, R86, R117 ;  /* 0x0000007556568221 */ /* 0x004fe20000010000 */
[----:B---3--:R-:W-:-:S04]  /*2ff0*/  @!P0 FADD.FTZ R87, R87, R138 ;  /* 0x0000008a57578221 */ /* 0x008fc80000010000 */
        /* <DEDUP_REMOVED lines=9> */
[----:B------:R-:W-:Y:S01]  /*3090*/  @!P1 MOV R117, 0x400 ;  /* 0x0000040000759802 */ /* 0x000fe20000000f00 */
[----:B---3--:R-:W-:-:S03]  /*30a0*/  @!P0 FADD.FTZ R87, R87, R138 ;  /* 0x0000008a57578221 */ /* 0x008fc60000010000 */
[----:B------:R-:W2:Y:S01]  /*30b0*/  SHFL.DOWN PT, R125, R86, 0x10, 0x1f ;  /* 0x0a001f00567d7f89 */ /* 0x000ea200000e0000 */
[----:B------:R-:W-:Y:S01]  /*30c0*/  ISETP.GT.AND P0, PT, R67, 0xf, PT ;  /* 0x0000000f4300780c */ /* 0x000fe20003f04270 */
[----:B------:R-:W-:Y:S01]  /*30d0*/  FMUL.FTZ R138, R112, R123 ;  /* 0x0000007b708a7220 */ /* 0x000fe20000410000 */
[----:B0-----:R-:W-:Y:S01]  /*30e0*/  @!P1 LEA R0, R146, R117, 0x18 ;  /* 0x0000007592009211 */ /* 0x001fe200078ec0ff */
[----:B------:R-:W0:Y:S01]  /*30f0*/  SHFL.DOWN PT, R140, R87, 0x10, 0x1f ;  /* 0x0a001f00578c7f89 */ /* 0x000e2200000e0000 */
[C---:B------:R-:W-:Y:S01]  /*3100*/  FMUL.FTZ R117, R53.reuse, R130 ;  /* 0x0000008235757220 */ /* 0x040fe20000410000 */
[C---:B------:R-:W-:Y:S01]  /*3110*/  FMUL.FTZ R112, R53.reuse, R126 ;  /* 0x0000007e35707220 */ /* 0x040fe20000410000 */
        /* <DEDUP_REMOVED lines=8> */
[----:B------:R-:W-:-:S02]  /*31a0*/  FFMA.FTZ R53, R8, R110, R53 ;  /* 0x0000006e08357223 */ /* 0x000fc40000010035 */
[----:B------:R-:W-:Y:S01]  /*31b0*/  FADD.FTZ R22, R117, R22 ;  /* 0x0000001675167221 */ /* 0x000fe20000010000 */
[----:B------:R-:W-:Y:S01]  /*31c0*/  FADD.FTZ R27, R112, R27 ;  /* 0x0000001b701b7221 */ /* 0x000fe20000010000 */
[----:B------:R-:W-:Y:S01]  /*31d0*/  FADD.FTZ R24, R53, R24 ;  /* 0x0000001835187221 */ /* 0x000fe20000010000 */
[----:B--2---:R-:W-:Y:S01]  /*31e0*/  @!P0 FADD.FTZ R86, R86, R125 ;  /* 0x0000007d56568221 */ /* 0x004fe20000010000 */
[----:B0-----:R-:W-:-:S05]  /*31f0*/  @!P0 FADD.FTZ R87, R87, R140 ;  /* 0x0000008c57578221 */ /* 0x001fca0000010000 */
[----:B------:R0:W-:Y:S01]  /*3200*/  @!P1 STS.64 [R0+0x438], R86 ;  /* 0x0004385600009388 */ /* 0x0001e20000000a00 */
[----:B------:R-:W-:Y:S06]  /*3210*/  BAR.SYNC.DEFER_BLOCKING 0x0 ;  /* 0x0000000000007b1d */ /* 0x000fec0000010000 */
[----:B------:R-:W-:Y:S05]  /*3220*/  @P2 BRA `(.L_x_9447) ;  /* 0x0000000000202947 */ /* 0x000fea0003800000 */
[----:B------:R-:W-:-:S13]  /*3230*/  ISETP.NE.AND P0, PT, R66, UR5, PT ;  /* 0x0000000542007c0c */ /* 0x000fda000bf05270 */
[----:B------:R-:W2:Y:S04]  /*3240*/  @P0 LDS R84, [R96+0x1ae8] ;  /* 0x001ae80060540984 */ /* 0x000ea80000000800 */
[----:B------:R-:W0:Y:S01]  /*3250*/  @P0 LDS R53, [R96+0x16e8] ;  /* 0x0016e80060350984 */ /* 0x000e220000000800 */
[----:B--2---:R-:W-:Y:S01]  /*3260*/  @P0 FADD.FTZ R3, R87, R84 ;  /* 0x0000005457030221 */ /* 0x004fe20000010000 */
[----:B0-----:R-:W-:-:S04]  /*3270*/  @P0 FADD.FTZ R86, R86, R53 ;  /* 0x0000003556560221 */ /* 0x001fc80000010000 */
[----:B------:R2:W-:Y:S04]  /*3280*/  @P0 STS [R96+0x1ae8], R3 ;  /* 0x001ae80360000388 */ /* 0x0005e80000000800 */
[----:B------:R2:W-:Y:S04]  /*3290*/  STS [R96+0x16e8], R86 ;  /* 0x0016e85660007388 */ /* 0x0005e80000000800 */
[----:B------:R2:W-:Y:S02]  /*32a0*/  @!P0 STS [R96+0x1ae8], R87 ;  /* 0x001ae85760008388 */ /* 0x0005e40000000800 */
.L_x_9447:
[----:B------:R-:W-:Y:S05]  /*32b0*/  BSYNC B0 ;  /* 0x0000000000007941 */ /* 0x000fea0003800000 */
.L_x_9446:
[----:B------:R-:W-:Y:S01]  /*32c0*/  UIADD3 UR4, UR4, 0x1, URZ ;  /* 0x0000000104047890 */ /* 0x000fe2000fffe03f */
[----:B------:R-:W-:Y:S02]  /*32d0*/  LEA R92, P1, R2, R92, 0x2 ;  /* 0x0000005c025c7211 */ /* 0x000fe400078210ff */
[----:B------:R-:W-:Y:S02]  /*32e0*/  LEA R90, P2, R50, R90, 0x2 ;  /* 0x0000005a325a7211 */ /* 0x000fe400078410ff */
[----:B------:R-:W-:Y:S02]  /*32f0*/  LEA R88, P3, R52, R88, 0x2 ;  /* 0x0000005834587211 */ /* 0x000fe400078610ff */
[----:B-1----:R-:W-:Y:S02]  /*3300*/  ISETP.LE.AND P0, PT, R133, UR4, PT ;  /* 0x0000000485007c0c */ /* 0x002fe4000bf03270 */
[----:B------:R-:W-:Y:S02]  /*3310*/  IADD3 R82, P4, R82, 0x8, RZ ;  /* 0x0000000852527810 */ /* 0x000fe40007f9e0ff */
[----:B--2---:R-:W-:-:S02]  /*3320*/  IADD3 R96, R96, 0x4, RZ ;  /* 0x0000000460607810 */ /* 0x004fc40007ffe0ff */
[----:B------:R-:W-:Y:S02]  /*3330*/  IADD3 R94, R94, 0x8, RZ ;  /* 0x000000085e5e7810 */ /* 0x000fe40007ffe0ff */
[----:B------:R-:W-:Y:S02]  /*3340*/  IADD3 R51, R51, 0x1, RZ ;  /* 0x0000000133337810 */ /* 0x000fe40007ffe0ff */
[----:B------:R-:W-:Y:S02]  /*3350*/  IADD3.X R105, R105, R102, RZ, P1, !PT ;  /* 0x0000006669697210 */ /* 0x000fe40000ffe4ff */
[----:B------:R-:W-:Y:S02]  /*3360*/  IADD3.X R103, R103, R100, RZ, P2, !PT ;  /* 0x0000006467677210 */ /* 0x000fe400017fe4ff */
[----:B------:R-:W-:Y:S02]  /*3370*/  IADD3.X R101, R101, R98, RZ, P3, !PT ;  /* 0x0000006265657210 */ /* 0x000fe40001ffe4ff */
[----:B------:R-:W-:Y:S01]  /*3380*/  IADD3.X R99, RZ, R99, RZ, P4, !PT ;  /* 0x00000063ff637210 */ /* 0x000fe200027fe4ff */
[----:B------:R-:W-:Y:S06]  /*3390*/  @!P0 BRA `(.L_x_9448) ;  /* 0xffffffec00288947 */ /* 0x000fec000383ffff */
.L_x_9443:
[----:B------:R-:W-:Y:S01]  /*33a0*/  BAR.SYNC.DEFER_BLOCKING 0x0 ;  /* 0x0000000000007b1d */ /* 0x000fe20000010000 */
[----:B------:R-:W-:-:S04]  /*33b0*/  SHF.L.U32 R2, R69, 0x1, RZ ;  /* 0x0000000145027819 */ /* 0x000fc800000006ff */
[----:B------:R-:W-:-:S03]  /*33c0*/  LOP3.LUT R2, R2, 0xffffffc0, RZ, 0xc0, !PT ;  /* 0xffffffc002027812 */ /* 0x000fc600078ec0ff */
[----:B------:R-:W1:Y:S01]  /*33d0*/  LDC.64 R52, c[0x0][0x388] ;  /* 0x0000e200ff347b82 */ /* 0x000e620000000a00 */
[----:B------:R-:W-:Y:S01]  /*33e0*/  LEA R82, R67, R0, 0x4 ;  /* 0x0000000043527211 */ /* 0x000fe200078e20ff */
[----:B------:R-:W-:Y:S01]  /*33f0*/  ULDC.64 UR4, c[0x0][0x390] ;  /* 0x0000e40000047ab9 */ /* 0x000fe20000000a00 */
[----:B------:R-:W-:-:S04]  /*3400*/  LOP3.LUT R78, R2, 0x1f, R69, 0xf8, !PT ;  /* 0x0000001f024e7812 */ /* 0x000fc800078ef845 */
[----:B------:R-:W-:Y:S02]  /*3410*/  SHF.R.S32.HI R85, RZ, 0x1f, R78 ;  /* 0x0000001fff557819 */ /* 0x000fe4000001144e */
[----:B------:R-:W-:-:S04]  /*3420*/  LEA R2, P0, R78, R57, 0x4 ;  /* 0x000000394e027211 */ /* 0x000fc800078020ff */
[----:B------:R-:W-:-:S05]  /*3430*/  LEA.HI.X R3, R78, R56, R85, 0x4, P0 ;  /* 0x000000384e037211 */ /* 0x000fca00000f2455 */
[----:B------:R-:W2:Y:S04]  /*3440*/  LDG.E.128 R12, desc[UR12][R2.64] ;  /* 0x0000000c020c7981 */ /* 0x000ea8000c1e1d00 */
[----:B------:R3:W4:Y:S01]  /*3450*/  LDG.E.128 R16, desc[UR12][R2.64+0x200] ;  /* 0x0002000c02107981 */ /* 0x000722000c1e1d00 */
[----:B------:R-:W-:Y:S02]  /*3460*/  LEA R80, R67, R0, 0x5 ;  /* 0x0000000043507211 */ /* 0x000fe400078e28ff */
[----:B0-----:R-:W-:Y:S02]  /*3470*/  IADD3 R50, R66, -0x1, RZ ;  /* 0xffffffff42327810 */ /* 0x001fe40007ffe0ff */
[C---:B------:R-:W-:Y:S02]  /*3480*/  SHF.L.U32 R84, R78.reuse, 0x4, RZ ;  /* 0x000000044e547819 */ /* 0x040fe400000006ff */
[----:B------:R-:W-:-:S02]  /*3490*/  SHF.L.U64.HI R85, R78, 0x4, R85 ;  /* 0x000000044e557819 */ /* 0x000fc40000010255 */
[----:B---3--:R-:W-:-:S04]  /*34a0*/  SHF.L.U32 R2, R50, 0x8, RZ ;  /* 0x0000000832027819 */ /* 0x008fc800000006ff */
[----:B------:R-:W-:Y:S01]  /*34b0*/  SHF.R.S32.HI R3, RZ, 0x1f, R2 ;  /* 0x0000001fff037819 */ /* 0x000fe20000011402 */
[----:B--2---:R0:W-:Y:S04]  /*34c0*/  STS.128 [R82], R12 ;  /* 0x0000000c52007388 */ /* 0x0041e80000000c00 */
[----:B----4-:R-:W-:Y:S01]  /*34d0*/  STS.128 [R82+0x200], R16 ;  /* 0x0002001052007388 */ /* 0x010fe20000000c00 */
[----:B------:R-:W-:-:S03]  /*34e0*/  NOP ;  /* 0x0000000000007918 */ /* 0x000fc60000000000 */
[----:B------:R-:W2:Y:S04]  /*34f0*/  LDS.128 R4, [R80+0x10] ;  /* 0x0000100050047984 */ /* 0x000ea80000000c00 */
[----:B------:R-:W3:Y:S01]  /*3500*/  LDS.128 R8, [R80] ;  /* 0x0000000050087984 */ /* 0x000ee20000000c00 */
[----:B0-----:R-:W0:Y:S01]  /*3510*/  LDC.64 R14, c[0x0][0x3e0] ;  /* 0x0000f800ff0e7b82 */ /* 0x001e220000000a00 */
[----:B------:R-:W-:-:S07]  /*3520*/  IMAD R12, R72, UR4, RZ ;  /* 0x00000004480c7c24 */ /* 0x000fce000f8e02ff */
[----:B------:R-:W-:Y:S06]  /*3530*/  BAR.SYNC.DEFER_BLOCKING 0x0 ;  /* 0x0000000000007b1d */ /* 0x000fec0000010000 */
[----:B------:R4:W-:Y:S04]  /*3540*/  STS.128 [R80], R32 ;  /* 0x0000002050007388 */ /* 0x0009e80000000c00 */
[----:B------:R5:W-:Y:S01]  /*3550*/  STS.128 [R80+0x10], R28 ;  /* 0x0000101c50007388 */ /* 0x000be20000000c00 */
[--C-:B--2---:R-:W-:Y:S01]  /*3560*/  FADD.FTZ R4, R4, R68.reuse ;  /* 0x0000004404047221 */ /* 0x104fe20000010000 */
[--C-:B------:R-:W-:Y:S01]  /*3570*/  FADD.FTZ R5, R5, R68.reuse ;  /* 0x0000004405057221 */ /* 0x100fe20000010000 */
[--C-:B------:R-:W-:Y:S01]  /*3580*/  FADD.FTZ R18, R7, R68.reuse ;  /* 0x0000004407127221 */ /* 0x100fe20000010000 */
[----:B------:R-:W-:Y:S01]  /*3590*/  FADD.FTZ R17, R6, R68 ;  /* 0x0000004406117221 */ /* 0x000fe20000010000 */
[----:B------:R-:W-:Y:S01]  /*35a0*/  IMAD R7, R81, UR5, R12 ;  /* 0x0000000551077c24 */ /* 0x000fe2000f8e020c */
[----:B------:R-:W-:Y:S01]  /*35b0*/  FSETP.GTU.FTZ.AND P6, PT, R4, 20, PT ;  /* 0x41a000000400780b */ /* 0x000fe20003fdc000 */
[--C-:B---3--:R-:W-:Y:S01]  /*35c0*/  FADD.FTZ R12, R8, R68.reuse ;  /* 0x00000044080c7221 */ /* 0x108fe20000010000 */
[----:B------:R-:W-:Y:S01]  /*35d0*/  FSETP.GTU.FTZ.AND P5, PT, R5, 20, PT ;  /* 0x41a000000500780b */ /* 0x000fe20003fbc000 */
[--C-:B------:R-:W-:Y:S01]  /*35e0*/  FADD.FTZ R9, R9, R68.reuse ;  /* 0x0000004409097221 */ /* 0x100fe20000010000 */
[----:B------:R-:W-:Y:S01]  /*35f0*/  FSETP.GTU.FTZ.AND P4, PT, R18, 20, PT ;  /* 0x41a000001200780b */ /* 0x000fe20003f9c000 */
[----:B------:R-:W-:Y:S01]  /*3600*/  FADD.FTZ R10, R10, R68 ;  /* 0x000000440a0a7221 */ /* 0x000fe20000010000 */
[----:B------:R-:W-:Y:S01]  /*3610*/  FSETP.GTU.FTZ.AND P3, PT, R17, 20, PT ;  /* 0x41a000001100780b */ /* 0x000fe20003f7c000 */
[----:B----4-:R-:W5:Y:S01]  /*3620*/  LDC.64 R32, c[0x0][0x3a8] ;  /* 0x0000ea00ff207b82 */ /* 0x010f620000000a00 */
[----:B------:R-:W-:-:S05]  /*3630*/  FSETP.GTU.FTZ.AND P1, PT, R12, 20, PT ;  /* 0x41a000000c00780b */ /* 0x000fca0003f3c000 */
[----:B------:R-:W-:Y:S01]  /*3640*/  @!P6 FMUL.FTZ R51, R4, -1.4426950216293334961 ;  /* 0xbfb8aa3b0433e820 */ /* 0x000fe20000410000 */
[----:B-1----:R-:W-:Y:S02]  /*3650*/  IMAD R4, R52, UR15, RZ ;  /* 0x0000000f34047c24 */ /* 0x002fe4000f8e02ff */
[----:B------:R-:W-:Y:S01]  /*3660*/  @!P5 FMUL.FTZ R6, R5, -1.4426950216293334961 ;  /* 0xbfb8aa3b0506d820 */ /* 0x000fe20000410000 */
[----:B------:R-:W1:Y:S01]  /*3670*/  LDC.64 R34, c[0x0][0x3f0] ;  /* 0x0000fc00ff227b82 */ /* 0x000e620000000a00 */
[----:B------:R-:W-:Y:S01]  /*3680*/  @!P4 FMUL.FTZ R8, R18, -1.4426950216293334961 ;  /* 0xbfb8aa3b1208c820 */ /* 0x000fe20000410000 */
[----:B------:R-:W-:Y:S01]  /*3690*/  IMAD R13, R53, UR14, R4 ;  /* 0x0000000e350d7c24 */ /* 0x000fe2000f8e0204 */
[----:B------:R-:W2:Y:S01]  /*36a0*/  @!P6 MUFU.EX2 R51, R51 ;  /* 0x000000330033e308 */ /* 0x000ea20000000800 */
[----:B------:R-:W-:-:S05]  /*36b0*/  IMAD.WIDE.U32 R4, R52, UR14, R2 ;  /* 0x0000000e34047c25 */ /* 0x000fca000f8e0002 */
[----:B------:R-:W-:Y:S01]  /*36c0*/  IADD3 R5, R5, R13, RZ ;  /* 0x0000000d05057210 */ /* 0x000fe20007ffe0ff */
[----:B------:R-:W-:Y:S01]  /*36d0*/  FADD.FTZ R13, R11, R68 ;  /* 0x000000440b0d7221 */ /* 0x000fe20000010000 */
[----:B------:R3:W4:Y:S01]  /*36e0*/  @!P5 MUFU.EX2 R16, R6 ;  /* 0x000000060010d308 */ /* 0x0007220000000800 */
[----:B------:R-:W-:-:S03]  /*36f0*/  IMAD.WIDE.U32 R4, R81, UR4, R4 ;  /* 0x0000000451047c25 */ /* 0x000fc6000f8e0004 */
[----:B------:R-:W-:Y:S01]  /*3700*/  FSETP.GTU.FTZ.AND P2, PT, R13, 20, PT ;  /* 0x41a000000d00780b */ /* 0x000fe20003f5c000 */
[----:B------:R-:W-:Y:S01]  /*3710*/  ULDC.64 UR4, c[0x0][0x3b0] ;  /* 0x0000ec0000047ab9 */ /* 0x000fe20000000a00 */
[----:B-----5:R-:W-:Y:S01]  /*3720*/  IMAD R30, R32, UR15, RZ ;  /* 0x0000000f201e7c24 */ /* 0x020fe2000f8e02ff */
[----:B------:R-:W-:Y:S01]  /*3730*/  IADD3 R76, R5, R7, RZ ;  /* 0x00000007054c7210 */ /* 0x000fe20007ffe0ff */
[----:B--2---:R-:W-:Y:S01]  /*3740*/  @!P6 FADD.FTZ R51, R51, 1 ;  /* 0x3f8000003333e421 */ /* 0x004fe20000010000 */
[C---:B0-----:R-:W-:Y:S01]  /*3750*/  LEA R53, P0, R4.reuse, R14, 0x2 ;  /* 0x0000000e04357211 */ /* 0x041fe200078010ff */
[----:B---3--:R-:W-:Y:S01]  /*3760*/  @!P3 FMUL.FTZ R6, R17, -1.4426950216293334961 ;  /* 0xbfb8aa3b1106b820 */ /* 0x008fe20000410000 */
[----:B------:R-:W0:Y:S01]  /*3770*/  @!P4 MUFU.EX2 R8, R8 ;  /* 0x000000080008c308 */ /* 0x000e220000000800 */
[----:B------:R-:W-:Y:S01]  /*3780*/  IMAD R31, R33, UR14, R30 ;  /* 0x0000000e211f7c24 */ /* 0x000fe2000f8e021e */
[----:B------:R-:W-:Y:S01]  /*3790*/  LEA.HI.X R76, R4, R15, R76, 0x2, P0 ;  /* 0x0000000f044c7211 */ /* 0x000fe200000f144c */
[----:B------:R-:W-:Y:S01]  /*37a0*/  @!P1 FMUL.FTZ R4, R12, -1.4426950216293334961 ;  /* 0xbfb8aa3b0c049820 */ /* 0x000fe20000410000 */
[----:B------:R-:W-:-:S02]  /*37b0*/  FSETP.GTU.FTZ.AND P0, PT, R9, 20, PT ;  /* 0x41a000000900780b */ /* 0x000fc40003f1c000 */
[----:B------:R-:W-:Y:S01]  /*37c0*/  @!P2 FMUL.FTZ R7, R13, -1.4426950216293334961 ;  /* 0xbfb8aa3b0d07a820 */ /* 0x000fe20000410000 */
[----:B----4-:R-:W-:Y:S01]  /*37d0*/  @!P5 FADD.FTZ R16, R16, 1 ;  /* 0x3f8000001010d421 */ /* 0x010fe20000010000 */
[----:B------:R-:W-:Y:S01]  /*37e0*/  IMAD.WIDE.U32 R2, R32, UR14, R2 ;  /* 0x0000000e20027c25 */ /* 0x000fe2000f8e0002 */
[----:B------:R-:W2:Y:S04]  /*37f0*/  @!P6 MUFU.RCP R51, R51 ;  /* 0x000000330033e308 */ /* 0x000ea80000001000 */
[----:B------:R-:W-:-:S04]  /*3800*/  IADD3 R3, R3, R31, RZ ;  /* 0x0000001f03037210 */ /* 0x000fc80007ffe0ff */
[----:B------:R-:W3:Y:S01]  /*3810*/  @!P3 MUFU.EX2 R11, R6 ;  /* 0x00000006000bb308 */ /* 0x000ee20000000800 */
[----:B------:R-:W-:Y:S01]  /*3820*/  @!P0 FMUL.FTZ R5, R9, -1.4426950216293334961 ;  /* 0xbfb8aa3b09058820 */ /* 0x000fe20000410000 */
[----:B0-----:R-:W-:Y:S01]  /*3830*/  @!P4 FADD.FTZ R18, R8, 1 ;  /* 0x3f8000000812c421 */ /* 0x001fe20000010000 */
[----:B------:R-:W-:-:S05]  /*3840*/  IMAD.WIDE.U32 R2, R81, UR4, R2 ;  /* 0x0000000451027c25 */ /* 0x000fca000f8e0002 */
[----:B------:R-:W0:Y:S01]  /*3850*/  @!P2 MUFU.EX2 R15, R7 ;  /* 0x00000007000fa308 */ /* 0x000e220000000800 */
[----:B--2---:R-:W-:Y:S01]  /*3860*/  @!P6 FMUL.FTZ R20, R20, R51 ;  /* 0x000000331414e220 */ /* 0x004fe20000410000 */
[----:B------:R-:W-:-:S06]  /*3870*/  FSETP.GTU.FTZ.AND P6, PT, R10, 20, PT ;  /* 0x41a000000a00780b */ /* 0x000fcc0003fdc000 */
[----:B------:R-:W2:Y:S01]  /*3880*/  @!P1 MUFU.EX2 R12, R4 ;  /* 0x00000004000c9308 */ /* 0x000ea20000000800 */
[----:B---3--:R-:W-:-:S06]  /*3890*/  @!P3 FADD.FTZ R17, R11, 1 ;  /* 0x3f8000000b11b421 */ /* 0x008fcc0000010000 */
[----:B------:R-:W-:Y:S01]  /*38a0*/  @!P6 FMUL.FTZ R6, R10, -1.4426950216293334961 ;  /* 0xbfb8aa3b0a06e820 */ /* 0x000fe20000410000 */
[----:B------:R-:W3:Y:S01]  /*38b0*/  @!P0 MUFU.EX2 R13, R5 ;  /* 0x00000005000d8308 */ /* 0x000ee20000000800 */
[----:B------:R-:W-:Y:S01]  /*38c0*/  NOP ;  /* 0x0000000000007918 */ /* 0x000fe20000000000 */
[----:B------:R-:W4:Y:S06]  /*38d0*/  LDS.128 R8, [R82] ;  /* 0x0000000052087984 */ /* 0x000f2c0000000c00 */
[----:B------:R5:W1:Y:S01]  /*38e0*/  @!P6 MUFU.EX2 R14, R6 ;  /* 0x00000006000ee308 */ /* 0x000a620000000800 */
[----:B0-----:R-:W-:Y:S01]  /*38f0*/  @!P2 FADD.FTZ R15, R15, 1 ;  /* 0x3f8000000f0fa421 */ /* 0x001fe20000010000 */
[----:B--2---:R-:W-:-:S06]  /*3900*/  @!P1 FADD.FTZ R12, R12, 1 ;  /* 0x3f8000000c0c9421 */ /* 0x004fcc0000010000 */
[----:B------:R-:W0:Y:S01]  /*3910*/  @!P5 MUFU.RCP R74, R16 ;  /* 0x00000010004ad308 */ /* 0x000e220000001000 */
[----:B-----5:R-:W2:Y:S01]  /*3920*/  LDS.128 R4, [R82+0x200] ;  /* 0x0002000052047984 */ /* 0x020ea20000000c00 */
[----:B---3--:R-:W-:-:S06]  /*3930*/  @!P0 FADD.FTZ R13, R13, 1 ;  /* 0x3f8000000d0d8421 */ /* 0x008fcc0000010000 */
[----:B------:R-:W3:Y:S01]  /*3940*/  @!P3 MUFU.RCP R51, R17 ;  /* 0x000000110033b308 */ /* 0x000ee20000001000 */
[----:B-1----:R-:W-:-:S07]  /*3950*/  @!P6 FADD.FTZ R14, R14, 1 ;  /* 0x3f8000000e0ee421 */ /* 0x002fce0000010000 */
[----:B------:R-:W1:Y:S01]  /*3960*/  @!P4 MUFU.RCP R18, R18 ;  /* 0x000000120012c308 */ /* 0x000e620000001000 */
[----:B0-----:R-:W-:Y:S01]  /*3970*/  @!P5 FMUL.FTZ R21, R21, R74 ;  /* 0x0000004a1515d220 */ /* 0x001fe20000410000 */
[----:B------:R-:W-:-:S04]  /*3980*/  IADD3 R28, P5, R53, R84, RZ ;  /* 0x00000054351c7210 */ /* 0x000fc80007fbe0ff */
[----:B------:R-:W-:Y:S02]  /*3990*/  IADD3.X R29, R76, R85, RZ, P5, !PT ;  /* 0x000000554c1d7210 */ /* 0x000fe40002ffe4ff */
[----:B------:R-:W0:Y:S01]  /*39a0*/  @!P2 MUFU.RCP R52, R15 ;  /* 0x0000000f0034a308 */ /* 0x000e220000001000 */
[----:B---3--:R-:W-:Y:S01]  /*39b0*/  @!P3 FMUL.FTZ R22, R22, R51 ;  /* 0x000000331616b220 */ /* 0x008fe20000410000 */
[----:B------:R-:W-:Y:S02]  /*39c0*/  ISETP.GT.AND P3, PT, R66, 0x1, PT ;  /* 0x000000014200780c */ /* 0x000fe40003f64270 */
[----:B------:R-:W-:Y:S01]  /*39d0*/  MOV R66, R50 ;  /* 0x0000003200427202 */ /* 0x000fe20000000f00 */
[----:B----4-:R-:W-:Y:S03]  /*39e0*/  STG.E.128 desc[UR12][R28.64], R8 ;  /* 0x000000081c007986 */ /* 0x010fe6000c101d0c */
[----:B------:R-:W3:Y:S01]  /*39f0*/  @!P1 MUFU.RCP R17, R12 ;  /* 0x0000000c00119308 */ /* 0x000ee20000001000 */
[----:B-1----:R-:W-:-:S07]  /*3a00*/  @!P4 FMUL.FTZ R23, R23, R18 ;  /* 0x000000121717c220 */ /* 0x002fce0000410000 */
[----:B------:R-:W1:Y:S01]  /*3a10*/  @!P0 MUFU.RCP R16, R13 ;  /* 0x0000000d00108308 */ /* 0x000e620000001000 */
[----:B--2---:R2:W-:Y:S01]  /*3a20*/  STG.E.128 desc[UR12][R28.64+0x200], R4 ;  /* 0x000200041c007986 */ /* 0x0045e2000c101d0c */
[----:B0-----:R-:W-:Y:S01]  /*3a30*/  @!P2 FMUL.FTZ R27, R27, R52 ;  /* 0x000000341b1ba220 */ /* 0x001fe20000410000 */
[----:B------:R-:W-:Y:S01]  /*3a40*/  BAR.SYNC.DEFER_BLOCKING 0x0 ;  /* 0x0000000000007b1d */ /* 0x000fe20000010000 */
[----:B------:R-:W-:Y:S01]  /*3a50*/  IADD3 R55, P2, R55, -0x400, RZ ;  /* 0xfffffc0037377810 */ /* 0x000fe20007f5e0ff */
[----:B---3--:R-:W-:Y:S01]  /*3a60*/  @!P1 FMUL.FTZ R24, R24, R17 ;  /* 0x0000001118189220 */ /* 0x008fe20000410000 */
[----:B------:R-:W-:-:S03]  /*3a70*/  IADD3 R59, P1, R59, -0x400, RZ ;  /* 0xfffffc003b3b7810 */ /* 0x000fc60007f3e0ff */
[----:B------:R-:W0:Y:S01]  /*3a80*/  @!P6 MUFU.RCP R19, R14 ;  /* 0x0000000e0013e308 */ /* 0x000e220000001000 */
[----:B------:R-:W-:Y:S02]  /*3a90*/  IADD3.X R54, R54, -0x1, RZ, P2, !PT ;  /* 0xffffffff36367810 */ /* 0x000fe400017fe4ff */
[----:B------:R-:W-:Y:S01]  /*3aa0*/  IADD3.X R58, R58, -0x1, RZ, P1, !PT ;  /* 0xffffffff3a3a7810 */ /* 0x000fe20000ffe4ff */
[----:B-1----:R-:W-:Y:S01]  /*3ab0*/  @!P0 FMUL.FTZ R25, R25, R16 ;  /* 0x0000001019198220 */ /* 0x002fe20000410000 */
[----:B--2---:R-:W-:-:S04]  /*3ac0*/  IMAD R4, R72, UR4, RZ ;  /* 0x0000000448047c24 */ /* 0x004fc8000f8e02ff */
[----:B------:R-:W-:Y:S02]  /*3ad0*/  IMAD R5, R81, UR5, R4 ;  /* 0x0000000551057c24 */ /* 0x000fe4000f8e0204 */
[----:B0-----:R-:W-:Y:S01]  /*3ae0*/  @!P6 FMUL.FTZ R26, R26, R19 ;  /* 0x000000131a1ae220 */ /* 0x001fe20000410000 */
[----:B------:R-:W-:Y:S02]  /*3af0*/  STS.128 [R80+0x10], R20 ;  /* 0x0000101450007388 */ /* 0x000fe40000000c00 */
[----:B------:R-:W-:Y:S02]  /*3b00*/  IADD3 R4, R3, R5, RZ ;  /* 0x0000000503047210 */ /* 0x000fe40007ffe0ff */
[----:B------:R-:W-:Y:S01]  /*3b10*/  LEA R3, P0, R2, R34, 0x2 ;  /* 0x0000002202037211 */ /* 0x000fe200078010ff */
[----:B------:R0:W-:Y:S01]  /*3b20*/  STS.128 [R80], R24 ;  /* 0x0000001850007388 */ /* 0x0001e20000000c00 */
[----:B------:R-:W-:-:S03]  /*3b30*/  NOP ;  /* 0x0000000000007918 */ /* 0x000fc60000000000 */
[----:B------:R-:W1:Y:S01]  /*3b40*/  LDS.128 R16, [R82] ;  /* 0x0000000052107984 */ /* 0x000e620000000c00 */
[----:B------:R-:W-:Y:S02]  /*3b50*/  LEA.HI.X R4, R2, R35, R4, 0x2, P0 ;  /* 0x0000002302047211 */ /* 0x000fe400000f1404 */
[----:B------:R-:W-:Y:S01]  /*3b60*/  IADD3 R2, P0, R3, R84, RZ ;  /* 0x0000005403027210 */ /* 0x000fe20007f1e0ff */
[----:B------:R-:W2:Y:S03]  /*3b70*/  LDS.128 R12, [R82+0x200] ;  /* 0x00020000520c7984 */ /* 0x000ea60000000c00 */
[----:B------:R-:W-:Y:S01]  /*3b80*/  IADD3.X R3, R4, R85, RZ, P0, !PT ;  /* 0x0000005504037210 */ /* 0x000fe200007fe4ff */
[----:B0-----:R-:W-:Y:S01]  /*3b90*/  FADD.FTZ R24, R24, R79 ;  /* 0x0000004f18187221 */ /* 0x001fe20000010000 */
[----:B------:R-:W-:-:S03]  /*3ba0*/  IADD3 R57, P0, R57, -0x400, RZ ;  /* 0xfffffc0039397810 */ /* 0x000fc60007f1e0ff */
[----:B------:R-:W-:Y:S01]  /*3bb0*/  FADD.FTZ R25, R24, R25 ;  /* 0x0000001918197221 */ /* 0x000fe20000010000 */
[----:B------:R-:W-:-:S03]  /*3bc0*/  IADD3.X R56, R56, -0x1, RZ, P0, !PT ;  /* 0xffffffff38387810 */ /* 0x000fc600007fe4ff */
[----:B------:R-:W-:-:S04]  /*3bd0*/  FADD.FTZ R26, R25, R26 ;  /* 0x0000001a191a7221 */ /* 0x000fc80000010000 */
[----:B------:R-:W-:-:S04]  /*3be0*/  FADD.FTZ R27, R26, R27 ;  /* 0x0000001b1a1b7221 */ /* 0x000fc80000010000 */
[----:B------:R-:W-:-:S04]  /*3bf0*/  FADD.FTZ R20, R27, R20 ;  /* 0x000000141b147221 */ /* 0x000fc80000010000 */
[----:B------:R-:W-:-:S04]  /*3c00*/  FADD.FTZ R21, R20, R21 ;  /* 0x0000001514157221 */ /* 0x000fc80000010000 */
[----:B------:R-:W-:-:S04]  /*3c10*/  FADD.FTZ R22, R21, R22 ;  /* 0x0000001615167221 */ /* 0x000fc80000010000 */
[----:B------:R-:W-:Y:S01]  /*3c20*/  FADD.FTZ R79, R22, R23 ;  /* 0x00000017164f7221 */ /* 0x000fe20000010000 */
[----:B-1----:R1:W-:Y:S04]  /*3c30*/  STG.E.128 desc[UR12][R2.64], R16 ;  /* 0x0000001002007986 */ /* 0x0023e8000c101d0c */
[----:B--2---:R1:W-:Y:S01]  /*3c40*/  STG.E.128 desc[UR12][R2.64+0x200], R12 ;  /* 0x0002000c02007986 */ /* 0x0043e2000c101d0c */
[----:B------:R-:W-:Y:S05]  /*3c50*/  @P3 BRA `(.L_x_9449) ;  /* 0xffffffcc00083947 */ /* 0x000fea000383ffff */
.L_x_9426:
        /* <DEDUP_REMOVED lines=26> */
.L_x_9451:
[----:B------:R-:W-:Y:S05]  /*3e00*/  BSYNC B0 ;  /* 0x0000000000007941 */ /* 0x000fea0003800000 */
.L_x_9450:
        /* <DEDUP_REMOVED lines=29> */
.L_x_9453:
[----:B-1----:R-:W1:Y:S02]  /*3fe0*/  S2R R13, SR_TID.X ;  /* 0x00000000000d7919 */ /* 0x002e640000002100 */
.L_x_9454:
[----:B------:R-:W-:Y:S05]  /*3ff0*/  BSYNC B0 ;  /* 0x0000000000007941 */ /* 0x000fea0003800000 */
.L_x_9452:
[----:B------:R-:W-:Y:S02]  /*4000*/  ULDC UR7, c[0x0][0x21c] ;  /* 0x0000870000077ab9 */ /* 0x000fe40000000800 */
[----:B-1----:R-:W-:-:S13]  /*4010*/  ISETP.GE.AND P0, PT, R13, UR7, PT ;  /* 0x000000070d007c0c */ /* 0x002fda000bf06270 */
[----:B------:R-:W-:Y:S05]  /*4020*/  @P0 EXIT ;  /* 0x000000000000094d */ /* 0x000fea0003800000 */
[----:B------:R-:W1:Y:S01]  /*4030*/  S2UR UR5, SR_CgaCtaId ;  /* 0x00000000000579c3 */ /* 0x000e620000008800 */
[----:B------:R-:W-:Y:S01]  /*4040*/  ULDC.64 UR8, c[0x0][0x378] ;  /* 0x0000de0000087ab9 */ /* 0x000fe20000000a00 */
[----:B------:R-:W-:Y:S01]  /*4050*/  BSSY B0, `(.L_x_9455) ;  /* 0x0000044000007945 */ /* 0x000fe20003800000 */
[----:B------:R-:W-:Y:S01]  /*4060*/  IMAD R72, R72, UR8, RZ ;  /* 0x0000000848487c24 */ /* 0x000fe2000f8e02ff */
[----:B------:R-:W-:Y:S01]  /*4070*/  UMOV UR4, 0x400 ;  /* 0x0000040000047882 */ /* 0x000fe20000000000 */
[C---:B------:R-:W-:Y:S01]  /*4080*/  IMAD.WIDE.U32 R2, R81.reuse, UR8, RZ ;  /* 0x0000000851027c25 */ /* 0x040fe2000f8e00ff */
[----:B------:R-:W-:Y:S01]  /*4090*/  ULDC UR6, c[0x0][0x0] ;  /* 0x0000000000067ab9 */ /* 0x000fe20000000800 */
[----:B------:R-:W-:Y:S01]  /*40a0*/  ULDC.64 UR26, c[0x0][0x250] ;  /* 0x00009400001a7ab9 */ /* 0x000fe20000000a00 */
[----:B------:R-:W-:Y:S01]  /*40b0*/  ULDC.64 UR22, c[0x0][0x270] ;  /* 0x00009c0000167ab9 */ /* 0x000fe20000000a00 */
[----:B------:R-:W-:Y:S01]  /*40c0*/  IMAD R19, R81, UR9, R72 ;  /* 0x0000000951137c24 */ /* 0x000fe2000f8e0248 */
[----:B------:R-:W-:Y:S01]  /*40d0*/  ULDC.64 UR24, c[0x0][0x2e0] ;  /* 0x0000b80000187ab9 */ /* 0x000fe20000000a00 */
[----:B------:R-:W-:Y:S01]  /*40e0*/  ULDC.64 UR28, c[0x0][0x2d8] ;  /* 0x0000b600001c7ab9 */ /* 0x000fe20000000a00 */
[----:B------:R-:W-:Y:S01]  /*40f0*/  ULDC.64 UR8, c[0x0][0x340] ;  /* 0x0000d00000087ab9 */ /* 0x000fe20000000a00 */
[----:B------:R-:W-:Y:S01]  /*4100*/  ULDC.64 UR10, c[0x0][0x3c0] ;  /* 0x0000f000000a7ab9 */ /* 0x000fe20000000a00 */
[----:B------:R-:W-:Y:S01]  /*4110*/  IADD3 R19, R3, R19, RZ ;  /* 0x0000001303137210 */ /* 0x000fe20007ffe0ff */
[----:B------:R-:W-:Y:S01]  /*4120*/  ULDC.64 UR14, c[0x0][0x360] ;  /* 0x0000d800000e7ab9 */ /* 0x000fe20000000a00 */
[----:B------:R-:W-:Y:S01]  /*4130*/  ULDC.64 UR16, c[0x0][0x3c8] ;  /* 0x0000f20000107ab9 */ /* 0x000fe20000000a00 */
[----:B------:R-:W-:Y:S01]  /*4140*/  ULDC.64 UR18, c[0x0][0x380] ;  /* 0x0000e00000127ab9 */ /* 0x000fe20000000a00 */
[----:B------:R-:W-:Y:S01]  /*4150*/  ULDC.64 UR20, c[0x0][0x3d0] ;  /* 0x0000f40000147ab9 */ /* 0x000fe20000000a00 */
[----:B-1----:R-:W-:-:S12]  /*4160*/  ULEA UR4, UR5, UR4, 0x18 ;  /* 0x0000000405047291 */ /* 0x002fd8000f8ec03f */
.L_x_9456:
[C---:B------:R-:W-:Y:S02]  /*4170*/  LEA R0, R13.reuse, UR4, 0x2 ;  /* 0x000000040d007c11 */ /* 0x040fe4000f8e10ff */
[----:B------:R-:W-:Y:S02]  /*4180*/  SHF.R.S32.HI R14, RZ, 0x1f, R13 ;  /* 0x0000001fff0e7819 */ /* 0x000fe4000001140d */
[----:B------:R-:W-:Y:S01]  /*4190*/  MOV R72, R42 ;  /* 0x0000002a00487202 */ /* 0x000fe20000000f00 */
[----:B-1----:R-:W1:Y:S01]  /*41a0*/  LDS R15, [R0+0x16e8] ;  /* 0x0016e800000f7984 */ /* 0x002e620000000800 */
[----:B------:R-:W-:Y:S01]  /*41b0*/  MOV R76, R38 ;  /* 0x00000026004c7202 */ /* 0x000fe20000000f00 */
[C---:B------:R-:W-:Y:S02]  /*41c0*/  IMAD R6, R14.reuse, UR8, RZ ;  /* 0x000000080e067c24 */ /* 0x040fe4000f8e02ff */
[----:B------:R-:W-:Y:S01]  /*41d0*/  IMAD R10, R14, UR22, RZ ;  /* 0x000000160e0a7c24 */ /* 0x000fe2000f8e02ff */
[----:B------:R-:W4:Y:S01]  /*41e0*/  LDS R17, [R0+0x1ae8] ;  /* 0x001ae80000117984 */ /* 0x000f220000000800 */
[----:B0-23--:R-:W-:-:S04]  /*41f0*/  IMAD.WIDE.U32 R4, R13, UR8, R72 ;  /* 0x000000080d047c25 */ /* 0x00dfc8000f8e0048 */
        /* <DEDUP_REMOVED lines=9> */
[----:B-1----:R0:W-:Y:S04]  /*4290*/  REDG.E.ADD.F32.FTZ.RN.STRONG.GPU desc[UR12][R6.64], R15 ;  /* 0x0000000f060079a6 */ /* 0x0021e8000c10f38c */
[----:B------:R1:W4:Y:S01]  /*42a0*/  LDG.E R12, desc[UR12][R10.64] ;  /* 0x0000000c0a0c7981 */ /* 0x000322000c1e1900 */
[----:B------:R-:W-:Y:S01]  /*42b0*/  MOV R74, R40 ;  /* 0x00000028004a7202 */ /* 0x000fe20000000f00 */
[C---:B------:R-:W-:Y:S01]  /*42c0*/  IMAD R16, R14.reuse, UR14, RZ ;  /* 0x0000000e0e107c24 */ /* 0x040fe2000f8e02ff */
[----:B-----5:R-:W-:Y:S01]  /*42d0*/  MOV R70, R44 ;  /* 0x0000002c00467202 */ /* 0x020fe20000000f00 */
[----:B------:R-:W-:Y:S02]  /*42e0*/  IMAD R18, R14, UR26, RZ ;  /* 0x0000001a0e127c24 */ /* 0x000fe4000f8e02ff */
[----:B------:R-:W-:-:S04]  /*42f0*/  IMAD.WIDE.U32 R4, R13, UR14, R74 ;  /* 0x0000000e0d047c25 */ /* 0x000fc8000f8e004a */
[C---:B------:R-:W-:Y:S01]  /*4300*/  IMAD R21, R13.reuse, UR15, R16 ;  /* 0x0000000f0d157c24 */ /* 0x040fe2000f8e0210 */
[----:B0-----:R-:W-:Y:S01]  /*4310*/  LEA R6, P0, R4, UR16, 0x2 ;  /* 0x0000001004067c11 */ /* 0x001fe2000f8010ff */
[----:B------:R-:W-:-:S03]  /*4320*/  IMAD.WIDE.U32 R8, R13, UR26, R70 ;  /* 0x0000001a0d087c25 */ /* 0x000fc6000f8e0046 */
[----:B------:R-:W-:Y:S01]  /*4330*/  IADD3 R7, R5, R21, RZ ;  /* 0x0000001505077210 */ /* 0x000fe20007ffe0ff */
[----:B------:R-:W-:Y:S01]  /*4340*/  IMAD R23, R13, UR27, R18 ;  /* 0x0000001b0d177c24 */ /* 0x000fe2000f8e0212 */
[----:B-1----:R-:W-:Y:S02]  /*4350*/  LEA R10, P1, R8, UR28, 0x2 ;  /* 0x0000001c080a7c11 */ /* 0x002fe4000f8210ff */
[----:B------:R-:W-:Y:S02]  /*4360*/  LEA.HI.X R7, R4, UR17, R7, 0x2, P0 ;  /* 0x0000001104077c11 */ /* 0x000fe400080f1407 */
[----:B------:R-:W-:-:S04]  /*4370*/  IADD3 R5, R9, R23, RZ ;  /* 0x0000001709057210 */ /* 0x000fc80007ffe0ff */
[----:B------:R-:W-:Y:S01]  /*4380*/  LEA.HI.X R11, R8, UR29, R5, 0x2, P1 ;  /* 0x0000001d080b7c11 */ /* 0x000fe200088f1405 */
[----:B----4-:R-:W-:-:S05]  /*4390*/  FMUL.FTZ R15, R12, R17 ;  /* 0x000000110c0f7220 */ /* 0x010fca0000410000 */
        /* <DEDUP_REMOVED lines=16> */
.L_x_9455:
[----:B------:R-:W-:Y:S05]  /*44a0*/  EXIT ;  /* 0x000000000000794d */ /* 0x000fea0003800000 */
.L_x_9457:
        /* <DEDUP_REMOVED lines=13> */
.L_x_11026:


//--------------------- .text._Z25selective_scan_bwd_kernelI32Selective_Scan_bwd_kernel_traitsILi32ELi8ELb1ELb0ELb0ELb1ELb1EffEEv12SSMParamsBwd --------------------------
	.section	.text._Z25selective_scan_bwd_kernelI32Selective_Scan_bwd_kernel_traitsILi32ELi8ELb1ELb0ELb0ELb1ELb1EffEEv12SSMParamsBwd,"ax",@progbits
	.align	128
        .global         _Z25selective_scan_bwd_kernelI32Selective_Scan_bwd_kernel_traitsILi32ELi8ELb1ELb0ELb0ELb1ELb1EffEEv12SSMParamsBwd
        .type           _Z25selective_scan_bwd_kernelI32Selective_Scan_bwd_kernel_traitsILi32ELi8ELb1ELb0ELb0ELb1ELb1EffEEv12SSMParamsBwd,@function
        .size           _Z25selective_scan_bwd_kernelI32Selective_Scan_bwd_kernel_traitsILi32ELi8ELb1ELb0ELb0ELb1ELb1EffEEv12SSMParamsBwd,(.L_x_11027 - _Z25selective_scan_bwd_kernelI32Selective_Scan_bwd_kernel_traitsILi32ELi8ELb1ELb0ELb0ELb1ELb1EffEEv12SSMParamsBwd)
        .other          _Z25selective_scan_bwd_kernelI32Selective_Scan_bwd_kernel_traitsILi32ELi8ELb1ELb0ELb0ELb1ELb1EffEEv12SSMParamsBwd,@"STO_CUDA_ENTRY STV_DEFAULT"
_Z25selective_scan_bwd_kernelI32Selective_Scan_bwd_kernel_traitsILi32ELi8ELb1ELb0ELb0ELb1ELb1EffEEv12SSMParamsBwd:
.text._Z25selective_scan_bwd_kernelI32Selective_Scan_bwd_kernel_traitsILi32ELi8ELb1ELb0ELb0ELb1ELb1EffEEv12SSMParamsBwd:
        /* <DEDUP_REMOVED lines=36> */
[----:B------:R-:W-:Y:S02]  /*0240*/  UIADD3 UR5, UR5, UR8, URZ ;  /* 0x0000000805057290 */ /* 0x000fe4000fffe03f */
[----:B------:R-:W-:Y:S01]  /*0250*/  UIMAD.WIDE.U32 UR6, UR16, UR10, URZ ;  /* 0x0000000a100672a5 */ /* 0x000fe2000f8e003f */
[----:B------:R-:W1:Y:S01]  /*0260*/  @P0 LDC R17, c[0x0][0x214] ;  /* 0x00008500ff110b82 */ /* 0x000e620000000800 */
[----:B------:R-:W-:Y:S01]  /*0270*/  UIMAD UR10, UR16, UR11, UR9 ;  /* 0x0000000b100a72a4 */ /* 0x000fe2000f8e0209 */
[C---:B------:R-:W-:Y:S01]  /*0280*/  IMAD R12, R0.reuse, R11, R5 ;  /* 0x0000000b000c7224 */ /* 0x040fe200078e0205 */
[----:B------:R-:W-:Y:S01]  /*0290*/  UIMAD UR11, UR17, UR12, URZ ;  /* 0x0000000c110b72a4 */ /* 0x000fe2000f8e023f */
[----:B----4-:R-:W-:Y:S01]  /*02a0*/  IMAD.WIDE.U32 R6, R0, R10, UR4 ;  /* 0x0000000400067e25 */ /* 0x010fe2000f8e000a */
[----:B------:R-:W-:Y:S01]  /*02b0*/  UIADD3 UR7, UR7, UR10, URZ ;  /* 0x0000000a07077290 */ /* 0x000fe2000fffe03f */
[----:B---3--:R-:W-:Y:S01]  /*02c0*/  LEA R5, R26, 0xffffff00, 0x8 ;  /* 0xffffff001a057811 */ /* 0x008fe200078e40ff */
[----:B------:R-:W-:Y:S01]  /*02d0*/  UIMAD.WIDE.U32 UR8, UR16, UR12, URZ ;  /* 0x0000000c100872a5 */ /* 0x000fe2000f8e003f */
[----:B------:R-:W3:Y:S01]  /*02e0*/  @P0 LDC R28, c[0x0][0x21c] ;  /* 0x00008700ff1c0b82 */ /* 0x000ee20000000800 */
[----:B------:R-:W-:Y:S01]  /*02f0*/  UIMAD UR11, UR16, UR13, UR11 ;  /* 0x0000000d100b72a4 */ /* 0x000fe2000f8e020b */
[----:B------:R4:W5:Y:S01]  /*0300*/  @P1 LDG.E R4, desc[UR14][R8.64] ;  /* 0x0000000e08041981 */ /* 0x000962000c1e1900 */
[----:B--2---:R-:W-:Y:S01]  /*0310*/  ISETP.NE.U32.AND P1, PT, R22, RZ, PT ;  /* 0x000000ff1600720c */ /* 0x004fe20003f25070 */
[----:B0-----:R-:W-:Y:S01]  /*0320*/  IMAD R14, R3, R18, RZ ;  /* 0x00000012030e7224 */ /* 0x001fe200078e02ff */
[----:B------:R-:W-:-:S03]  /*0330*/  ISETP.NE.U32.AND P2, PT, R24, RZ, PT ;  /* 0x000000ff1800720c */ /* 0x000fc60003f45070 */
[----:B------:R-:W0:Y:S01]  /*0340*/  LDC.64 R30, c[0x0][0x2f0] ;  /* 0x0000bc00ff1e7b82 */ /* 0x000e220000000a00 */
[----:B------:R-:W-:Y:S01]  /*0350*/  SHF.R.S32.HI R13, RZ, 0x1f, R5 ;  /* 0x0000001fff0d7819 */ /* 0x000fe20000011405 */
[----:B------:R-:W-:Y:S01]  /*0360*/  UIADD3 UR9, UR9, UR11, URZ ;  /* 0x0000000b09097290 */ /* 0x000fe2000fffe03f */
[----:B------:R-:W-:Y:S01]  /*0370*/  IADD3 R15, P3, R5, R6, RZ ;  /* 0x00000006050f7210 */ /* 0x000fe20007f7e0ff */
[----:B----4-:R-:W-:-:S04]  /*0380*/  IMAD.WIDE.U32 R8, R0, R18, UR6 ;  /* 0x0000000600087e25 */ /* 0x010fc8000f8e0012 */
[----:B------:R-:W2:Y:S01]  /*0390*/  LDC.64 R32, c[0x0][0x2f8] ;  /* 0x0000be00ff207b82 */ /* 0x000ea20000000a00 */
[----:B------:R-:W-:-:S07]  /*03a0*/  ISETP.NE.AND.EX P1, PT, R23, RZ, PT, P1 ;  /* 0x000000ff1700720c */ /* 0x000fce0003f25310 */
[----:B------:R-:W4:Y:S01]  /*03b0*/  LDC.64 R34, c[0x0][0x3b8] ;  /* 0x0000ee00ff227b82 */ /* 0x000f220000000a00 */
[----:B------:R-:W-:Y:S02]  /*03c0*/  ISETP.NE.AND.EX P2, PT, R25, RZ, PT, P2 ;  /* 0x000000ff1900720c */ /* 0x000fe40003f45320 */
[----:B------:R-:W-:Y:S01]  /*03d0*/  IADD3.X R6, R13, R7, R12, P3, !PT ;  /* 0x000000070d067210 */ /* 0x000fe20001ffe40c */
[----:B------:R-:W-:-:S04]  /*03e0*/  IMAD R7, R0, R19, R14 ;  /* 0x0000001300077224 */ /* 0x000fc800078e020e */
        /* <DEDUP_REMOVED lines=31> */
[----:B------:R-:W-:Y:S01]  /*05e0*/  MOV R10, R15 ;  /* 0x0000000f000a7202 */ /* 0x000fe20000000f00 */
[----:B------:R-:W-:Y:S01]  /*05f0*/  UMOV UR4, 0x400 ;  /* 0x0000040000047882 */ /* 0x000fe20000000000 */
[----:B------:R-:W2:Y:S01]  /*0600*/  S2R R7, SR_LANEID ;  /* 0x0000000000077919 */ /* 0x000ea20000000000 */
[----:B------:R-:W-:-:S04]  /*0610*/  MOV R79, RZ ;  /* 0x000000ff004f7202 */ /* 0x000fc80000000f00 */
[----:B------:R-:W3:Y:S01]  /*0620*/  LDC R8, c[0x0][0x224] ;  /* 0x00008900ff087b82 */ /* 0x000ee20000000800 */
[----:B-1----:R-:W-:-:S06]  /*0630*/  ULEA UR4, UR5, UR4, 0x18 ;  /* 0x0000000405047291 */ /* 0x002fcc000f8ec03f */
[----:B------:R-:W-:Y:S02]  /*0640*/  MOV R78, UR4 ;  /* 0x00000004004e7c02 */ /* 0x000fe40008000f00 */
[----:B0-----:R-:W-:-:S04]  /*0650*/  SHF.L.U32 R5, R6, 0x1, RZ ;  /* 0x0000000106057819 */ /* 0x001fc800000006ff */
[----:B------:R-:W-:Y:S02]  /*0660*/  LOP3.LUT R15, R5, 0xffffffc0, RZ, 0xc0, !PT ;  /* 0xffffffc0050f7812 */ /* 0x000fe400078ec0ff */
[----:B------:R-:W-:Y:S02]  /*0670*/  MOV R5, RZ ;  /* 0x000000ff00057202 */ /* 0x000fe40000000f00 */
[----:B------:R-:W-:Y:S02]  /*0680*/  LOP3.LUT R18, R15, 0x1f, R6, 0xf8, !PT ;  /* 0x0000001f0f127812 */ /* 0x000fe400078ef806 */
[----:B------:R-:W-:Y:S02]  /*0690*/  LOP3.LUT R15, R6, 0x1f, RZ, 0xc0, !PT ;  /* 0x0000001f060f7812 */ /* 0x000fe400078ec0ff */
[----:B--2---:R-:W-:-:S07]  /*06a0*/  SHF.R.S32.HI R19, RZ, 0x1f, R18 ;  /* 0x0000001fff137819 */ /* 0x004fce0000011412 */
.L_x_9482:
[----:B------:R-:W-:Y:S01]  /*06b0*/  BAR.SYNC.DEFER_BLOCKING 0x0 ;  /* 0x0000000000007b1d */ /* 0x000fe20000010000 */
[C---:B-1----:R-:W-:Y:S02]  /*06c0*/  SHF.L.U32 R16, R18.reuse, 0x4, RZ ;  /* 0x0000000412107819 */ /* 0x042fe400000006ff */
[----:B------:R-:W-:Y:S02]  /*06d0*/  SHF.L.U64.HI R17, R18, 0x4, R19 ;  /* 0x0000000412117819 */ /* 0x000fe40000010213 */
[----:B------:R-:W-:-:S04]  /*06e0*/  IADD3 R18, P0, R9, R16, RZ ;  /* 0x0000001009127210 */ /* 0x000fc80007f1e0ff */
[----:B------:R-:W-:-:S05]  /*06f0*/  IADD3.X R19, R10, R17, RZ, P0, !PT ;  /* 0x000000110a137210 */ /* 0x000fca00007fe4ff */
[----:B------:R-:W2:Y:S04]  /*0700*/  LDG.E.128 R20, desc[UR14][R18.64] ;  /* 0x0000000e12147981 */ /* 0x000ea8000c1e1d00 */
[----:B------:R-:W4:Y:S01]  /*0710*/  LDG.E.128 R32, desc[UR14][R18.64+0x200] ;  /* 0x0002000e12207981 */ /* 0x000f22000c1e1d00 */
[CC--:B------:R-:W-:Y:S02]  /*0720*/  LEA R80, R7.reuse, R78.reuse, 0x4 ;  /* 0x0000004e07507211 */ /* 0x0c0fe400078e20ff */
[----:B------:R-:W-:Y:S02]  /*0730*/  LEA R81, R7, R78, 0x5 ;  /* 0x0000004e07517211 */ /* 0x000fe400078e28ff */
[----:B------:R-:W-:-:S04]  /*0740*/  IADD3 R44, P0, R11, R16, RZ ;  /* 0x000000100b2c7210 */ /* 0x000fc80007f1e0ff */
[----:B------:R-:W-:Y:S01]  /*0750*/  IADD3.X R45, R12, R17, RZ, P0, !PT ;  /* 0x000000110c2d7210 */ /* 0x000fe200007fe4ff */
[----:B--2---:R-:W-:Y:S04]  /*0760*/  STS.128 [R80], R20 ;  /* 0x0000001450007388 */ /* 0x004fe80000000c00 */
[----:B0---4-:R0:W-:Y:S01]  /*0770*/  STS.128 [R80+0x200], R32 ;  /* 0x0002002050007388 */ /* 0x0111e20000000c00 */
[----:B------:R-:W-:-:S03]  /*0780*/  NOP ;  /* 0x0000000000007918 */ /* 0x000fc60000000000 */
[----:B------:R-:W-:Y:S04]  /*0790*/  LDS.128 R24, [R81] ;  /* 0x0000000051187984 */ /* 0x000fe80000000c00 */
[----:B------:R-:W-:Y:S01]  /*07a0*/  LDS.128 R28, [R81+0x10] ;  /* 0x00001000511c7984 */ /* 0x000fe20000000c00 */
[----:B------:R-:W-:Y:S06]  /*07b0*/  BAR.SYNC.DEFER_BLOCKING 0x0 ;  /* 0x0000000000007b1d */ /* 0x000fec0000010000 */
[----:B------:R-:W2:Y:S04]  /*07c0*/  LDG.E.128 R48, desc[UR14][R44.64] ;  /* 0x0000000e2c307981 */ /* 0x000ea8000c1e1d00 */
[----:B------:R1:W4:Y:S01]  /*07d0*/  LDG.E.128 R52, desc[UR14][R44.64+0x200] ;  /* 0x0002000e2c347981 */ /* 0x000322000c1e1d00 */
[----:B------:R-:W-:-:S04]  /*07e0*/  IADD3 R46, P0, R13, R16, RZ ;  /* 0x000000100d2e7210 */ /* 0x000fc80007f1e0ff */
[----:B------:R-:W-:Y:S01]  /*07f0*/  IADD3.X R47, R14, R17, RZ, P0, !PT ;  /* 0x000000110e2f7210 */ /* 0x000fe200007fe4ff */
[----:B-1----:R-:W1:Y:S01]  /*0800*/  LDC.64 R44, c[0x0][0x2a0] ;  /* 0x0000a800ff2c7b82 */ /* 0x002e620000000a00 */
[----:B--2---:R-:W-:Y:S04]  /*0810*/  STS.128 [R80], R48 ;  /* 0x0000003050007388 */ /* 0x004fe80000000c00 */
[----:B----4-:R-:W-:Y:S01]  /*0820*/  STS.128 [R80+0x200], R52 ;  /* 0x0002003450007388 */ /* 0x010fe20000000c00 */
[----:B------:R-:W-:-:S03]  /*0830*/  NOP ;  /* 0x0000000000007918 */ /* 0x000fc60000000000 */
[----:B------:R-:W2:Y:S04]  /*0840*/  LDS.128 R20, [R81+0x10] ;  /* 0x0000100051147984 */ /* 0x000ea80000000c00 */
[----:B------:R-:W4:Y:S01]  /*0850*/  LDS.128 R40, [R81] ;  /* 0x0000000051287984 */ /* 0x000f220000000c00 */
[----:B------:R-:W-:Y:S06]  /*0860*/  BAR.SYNC.DEFER_BLOCKING 0x0 ;  /* 0x0000000000007b1d */ /* 0x000fec0000010000 */
[----:B0-----:R-:W4:Y:S04]  /*0870*/  LDG.E.128 R32, desc[UR14][R46.64] ;  /* 0x0000000e2e207981 */ /* 0x001f28000c1e1d00 */
[----:B------:R-:W4:Y:S01]  /*0880*/  LDG.E.128 R36, desc[UR14][R46.64+0x200] ;  /* 0x0002000e2e247981 */ /* 0x000f22000c1e1d00 */
[----:B---3--:R-:W-:Y:S01]  /*0890*/  LEA R84, R8, 0xffffff00, 0x8 ;  /* 0xffffff0008547811 */ /* 0x008fe200078e40ff */
[----:B------:R-:W-:Y:S01]  /*08a0*/  BSSY B0, `(.L_x_9459) ;  /* 0x0000037000007945 */ /* 0x000fe20003800000 */
[--C-:B--2--5:R-:W-:Y:S01]  /*08b0*/  FADD.FTZ R19, R20, R4.reuse ;  /* 0x0000000414137221 */ /* 0x124fe20000010000 */
[--C-:B------:R-:W-:Y:S01]  /*08c0*/  FADD.FTZ R18, R21, R4.reuse ;  /* 0x0000000415127221 */ /* 0x100fe20000010000 */
[--C-:B------:R-:W-:Y:S01]  /*08d0*/  FADD.FTZ R21, R22, R4.reuse ;  /* 0x0000000416157221 */ /* 0x100fe20000010000 */
[--C-:B------:R-:W-:Y:S01]  /*08e0*/  FADD.FTZ R20, R23, R4.reuse ;  /* 0x0000000417147221 */ /* 0x100fe20000010000 */
[--C-:B----4-:R-:W-:Y:S01]  /*08f0*/  FADD.FTZ R23, R40, R4.reuse ;  /* 0x0000000428177221 */ /* 0x110fe20000010000 */
[--C-:B------:R-:W-:Y:S01]  /*0900*/  FADD.FTZ R22, R41, R4.reuse ;  /* 0x0000000429167221 */ /* 0x100fe20000010000 */
[--C-:B------:R-:W-:Y:S01]  /*0910*/  FADD.FTZ R75, R42, R4.reuse ;  /* 0x000000042a4b7221 */ /* 0x100fe20000010000 */
[----:B------:R-:W0:Y:S01]  /*0920*/  LDC.64 R40, c[0x0][0x318] ;  /* 0x0000c600ff287b82 */ /* 0x000e220000000a00 */
[----:B-1----:R-:W-:Y:S01]  /*0930*/  IMAD R42, R44, UR17, RZ ;  /* 0x000000112c2a7c24 */ /* 0x002fe2000f8e02ff */
[----:B------:R-:W-:Y:S01]  /*0940*/  FSETP.GTU.FTZ.AND P6, PT, R23, 20, PT ;  /* 0x41a000001700780b */ /* 0x000fe20003fdc000 */
[----:B------:R-:W-:Y:S01]  /*0950*/  FADD.FTZ R74, R43, R4 ;  /* 0x000000042b4a7221 */ /* 0x000fe20000010000 */
[----:B------:R-:W-:Y:S01]  /*0960*/  SHF.R.S32.HI R85, RZ, 0x1f, R84 ;  /* 0x0000001fff557819 */ /* 0x000fe20000011454 */
[----:B------:R-:W-:Y:S01]  /*0970*/  IMAD R43, R45, UR16, R42 ;  /* 0x000000102d2b7c24 */ /* 0x000fe2000f8e022a */
[----:B------:R-:W-:-:S02]  /*0980*/  FSETP.GTU.FTZ.AND P2, PT, R19, 20, PT ;  /* 0x41a000001300780b */ /* 0x000fc40003f5c000 */
[----:B------:R-:W-:Y:S02]  /*0990*/  FSETP.GTU.FTZ.AND P3, PT, R18, 20, PT ;  /* 0x41a000001200780b */ /* 0x000fe40003f7c000 */
[----:B------:R-:W-:Y:S02]  /*09a0*/  FSETP.GTU.FTZ.AND P4, PT, R21, 20, PT ;  /* 0x41a000001500780b */ /* 0x000fe40003f9c000 */
[----:B------:R-:W-:Y:S02]  /*09b0*/  FSETP.GTU.FTZ.AND P5, PT, R20, 20, PT ;  /* 0x41a000001400780b */ /* 0x000fe40003fbc000 */
[----:B------:R-:W-:Y:S02]  /*09c0*/  FSETP.GTU.FTZ.AND P1, PT, R22, 20, PT ;  /* 0x41a000001600780b */ /* 0x000fe40003f3c000 */
[----:B------:R-:W-:Y:S01]  /*09d0*/  FSETP.GTU.FTZ.AND P0, PT, R75, 20, PT ;  /* 0x41a000004b00780b */ /* 0x000fe20003f1c000 */
[----:B------:R1:W-:Y:S04]  /*09e0*/  STS.128 [R80], R32 ;  /* 0x0000002050007388 */ /* 0x0003e80000000c00 */
[----:B------:R1:W-:Y:S01]  /*09f0*/  STS.128 [R80+0x200], R36 ;  /* 0x0002002450007388 */ /* 0x0003e20000000c00 */
[----:B------:R-:W-:Y:S01]  /*0a00*/  NOP ;  /* 0x0000000000007918 */ /* 0x000fe20000000000 */
[----:B0-----:R-:W-:Y:S06]  /*0a10*/  @P6 BRA `(.L_x_9460) ;  /* 0x00000000007c6947 */ /* 0x001fec0003800000 */
[----:B------:R-:W-:Y:S01]  /*0a20*/  FMUL.FTZ R23, R23, 1.4426950216293334961 ;  /* 0x3fb8aa3b17177820 */ /* 0x000fe20000410000 */
[----:B-1----:R-:W-:Y:S01]  /*0a30*/  HFMA2.MMA R35, -RZ, RZ, 1.625, 0 ;  /* 0x3e800000ff237435 */ /* 0x002fe200000001ff */
        /* <DEDUP_REMOVED lines=29> */
.L_x_9460:
[----:B------:R-:W-:Y:S05]  /*0c10*/  BSYNC B0 ;  /* 0x0000000000007941 */ /* 0x000fea0003800000 */
.L_x_9459:
[----:B------:R-:W-:Y:S01]  /*0c20*/  IMAD.WIDE.U32 R44, R44, UR16, R84 ;  /* 0x000000102c2c7c25 */ /* 0x000fe2000f8e0054 */
[----:B------:R-:W-:Y:S01]  /*0c30*/  BSSY B0, `(.L_x_9461) ;  /* 0x0000023000007945 */ /* 0x000fe20003800000 */
[----:B------:R-:W-:-:S03]  /*0c40*/  FSETP.GTU.FTZ.AND P6, PT, R74, 20, PT ;  /* 0x41a000004a00780b */ /* 0x000fc60003fdc000 */
[----:B-1----:R-:W-:Y:S01]  /*0c50*/  IADD3 R33, R45, R43, RZ ;  /* 0x0000002b2d217210 */ /* 0x002fe20007ffe0ff */
        /* <DEDUP_REMOVED lines=32> */
.L_x_9462:
[----:B------:R-:W-:Y:S05]  /*0e60*/  BSYNC B0 ;  /* 0x0000000000007941 */ /* 0x000fea0003800000 */
.L_x_9461:
        /* <DEDUP_REMOVED lines=33> */
.L_x_9464:
[----:B------:R-:W-:Y:S05]  /*1080*/  BSYNC B0 ;  /* 0x0000000000007941 */ /* 0x000fea0003800000 */
.L_x_9463:
        /* <DEDUP_REMOVED lines=33> */
.L_x_9466:
[----:B------:R-:W-:Y:S05]  /*12a0*/  BSYNC B0 ;  /* 0x0000000000007941 */ /* 0x000fea0003800000 */
.L_x_9465:
        /* <DEDUP_REMOVED lines=33> */
.L_x_9468:
[----:B------:R-:W-:Y:S05]  /*14c0*/  BSYNC B0 ;  /* 0x0000000000007941 */ /* 0x000fea0003800000 */
.L_x_9467:
        /* <DEDUP_REMOVED lines=33> */
.L_x_9470:
[----:B------:R-:W-:Y:S05]  /*16e0*/  BSYNC B0 ;  /* 0x0000000000007941 */ /* 0x000fea0003800000 */
.L_x_9469:
        /* <DEDUP_REMOVED lines=33> */
.L_x_9472:
[----:B------:R-:W-:Y:S05]  /*1900*/  BSYNC B0 ;  /* 0x0000000000007941 */ /* 0x000fea0003800000 */
.L_x_9471:
        /* <DEDUP_REMOVED lines=33> */
.L_x_9474:
[----:B------:R-:W-:Y:S05]  /*1b20*/  BSYNC B0 ;  /* 0x0000000000007941 */ /* 0x000fea0003800000 */
.L_x_9473:
[----:B------:R-:W-:Y:S01]  /*1b30*/  ULDC.64 UR4, c[0x0][0x2a8] ;  /* 0x0000aa0000047ab9 */ /* 0x000fe20000000a00 */
[----:B------:R-:W-:Y:S01]  /*1b40*/  MOV R32, R44 ;  /* 0x0000002c00207202 */ /* 0x000fe20000000f00 */
[----:B------:R-:W-:Y:S01]  /*1b50*/  IMAD R35, R3, UR4, RZ ;  /* 0x0000000403237c24 */ /* 0x000fe2000f8e02ff */
[----:B------:R-:W-:Y:S01]  /*1b60*/  LDS.128 R48, [R81] ;  /* 0x0000000051307984 */ /* 0x000fe20000000c00 */
[----:B------:R-:W0:Y:S01]  /*1b70*/  LDC.64 R44, c[0x0][0x2b0] ;  /* 0x0000ac00ff2c7b82 */ /* 0x000e220000000a00 */
[----:B------:R-:W-:Y:S01]  /*1b80*/  ULDC.64 UR6, c[0x0][0x320] ;  /* 0x0000c80000067ab9 */ /* 0x000fe20000000a00 */
[----:B------:R-:W-:-:S04]  /*1b90*/  IMAD.WIDE.U32 R32, R0, UR4, R32 ;  /* 0x0000000400207c25 */ /* 0x000fc8000f8e0020 */
[----:B------:R-:W-:Y:S01]  /*1ba0*/  IMAD R35, R0, UR5, R35 ;  /* 0x0000000500237c24 */ /* 0x000fe2000f8e0223 */
[C---:B------:R-:W-:Y:S01]  /*1bb0*/  LEA R37, P0, R32.reuse, R40, 0x2 ;  /* 0x0000002820257211 */ /* 0x040fe200078010ff */
[----:B------:R-:W1:Y:S01]  /*1bc0*/  LDC.64 R46, c[0x0][0x308] ;  /* 0x0000c200ff2e7b82 */ /* 0x000e620000000a00 */
[----:B------:R-:W-:Y:S02]  /*1bd0*/  ULDC.64 UR4, c[0x0][0x2b8] ;  /* 0x0000ae0000047ab9 */ /* 0x000fe40000000a00 */
[----:B------:R-:W-:Y:S02]  /*1be0*/  IADD3 R33, R33, R35, RZ ;  /* 0x0000002321217210 */ /* 0x000fe40007ffe0ff */
[----:B------:R-:W-:Y:S02]  /*1bf0*/  IADD3 R36, P1, R37, R16, RZ ;  /* 0x0000001025247210 */ /* 0x000fe40007f3e0ff */
[----:B------:R-:W-:Y:S01]  /*1c00*/  LEA.HI.X R32, R32, R41, R33, 0x2, P0 ;  /* 0x0000002920207211 */ /* 0x000fe200000f1421 */
[----:B------:R-:W2:Y:S01]  /*1c10*/  LDC.64 R86, c[0x0][0x398] ;  /* 0x0000e600ff567b82 */ /* 0x000ea20000000a00 */
[----:B------:R-:W-:Y:S02]  /*1c20*/  LDS.128 R40, [R81+0x10] ;  /* 0x0000100051287984 */ /* 0x000fe40000000c00 */
[----:B------:R-:W-:-:S05]  /*1c30*/  IADD3.X R37, R32, R17, RZ, P1, !PT ;  /* 0x0000001120257210 */ /* 0x000fca0000ffe4ff */
[----:B------:R-:W-:Y:S08]  /*1c40*/  BAR.SYNC.DEFER_BLOCKING 0x0 ;  /* 0x0000000000007b1d */ /* 0x000ff00000010000 */
[----:B------:R-:W3:Y:S01]  /*1c50*/  LDC.64 R88, c[0x0][0x3e8] ;  /* 0x0000fa00ff587b82 */ /* 0x000ee20000000a00 */
[----:B------:R-:W4:Y:S04]  /*1c60*/  LDG.E.128 R32, desc[UR14][R36.64] ;  /* 0x0000000e24207981 */ /* 0x000f28000c1e1d00 */
[----:B------:R5:W3:Y:S01]  /*1c70*/  LDG.E.128 R60, desc[UR14][R36.64+0x200] ;  /* 0x0002000e243c7981 */ /* 0x000ae2000c1e1d00 */
        /* <DEDUP_REMOVED lines=8> */
[----:B--2---:R-:W-:Y:S01]  /*1d00*/  IMAD R98, R86, UR17, RZ ;  /* 0x0000001156627c24 */ /* 0x004fe2000f8e02ff */
[----:B------:R-:W-:Y:S02]  /*1d10*/  ULDC.64 UR4, c[0x0][0x3a0] ;  /* 0x0000e80000047ab9 */ /* 0x000fe40000000a00 */
[----:B-----5:R-:W-:-:S04]  /*1d20*/  IADD3 R36, R39, R45, RZ ;  /* 0x0000002d27247210 */ /* 0x020fc80007ffe0ff */
[----:B------:R-:W-:Y:S02]  /*1d30*/  LEA.HI.X R38, R38, R47, R36, 0x2, P0 ;  /* 0x0000002f26267211 */ /* 0x000fe400000f1424 */
[----:B------:R-:W-:-:S04]  /*1d40*/  IADD3 R64, P0, R65, R16, RZ ;  /* 0x0000001041407210 */ /* 0x000fc80007f1e0ff */
[----:B------:R-:W-:Y:S01]  /*1d50*/  IADD3.X R65, R38, R17, RZ, P0, !PT ;  /* 0x0000001126417210 */ /* 0x000fe200007fe4ff */
[----:B----4-:R-:W-:Y:S04]  /*1d60*/  STS.128 [R80], R32 ;  /* 0x0000002050007388 */ /* 0x010fe80000000c00 */
[----:B---3--:R-:W-:Y:S01]  /*1d70*/  STS.128 [R80+0x200], R60 ;  /* 0x0002003c50007388 */ /* 0x008fe20000000c00 */
[----:B------:R-:W-:-:S03]  /*1d80*/  NOP ;  /* 0x0000000000007918 */ /* 0x000fc60000000000 */
[----:B------:R-:W0:Y:S04]  /*1d90*/  LDS.128 R44, [R81] ;  /* 0x00000000512c7984 */ /* 0x000e280000000c00 */
[----:B------:R-:W1:Y:S01]  /*1da0*/  LDS.128 R52, [R81+0x10] ;  /* 0x0000100051347984 */ /* 0x000e620000000c00 */
[----:B------:R-:W-:Y:S06]  /*1db0*/  BAR.SYNC.DEFER_BLOCKING 0x0 ;  /* 0x0000000000007b1d */ /* 0x000fec0000010000 */
[----:B------:R-:W2:Y:S04]  /*1dc0*/  LDG.E.128 R36, desc[UR14][R64.64] ;  /* 0x0000000e40247981 */ /* 0x000ea8000c1e1d00 */
[----:B------:R3:W4:Y:S01]  /*1dd0*/  LDG.E.128 R56, desc[UR14][R64.64+0x200] ;  /* 0x0002000e40387981 */ /* 0x000722000c1e1d00 */
[----:B------:R-:W-:-:S02]  /*1de0*/  IMAD R99, R87, UR16, R98 ;  /* 0x0000001057637c24 */ /* 0x000fc4000f8e0262 */
[----:B------:R-:W-:-:S04]  /*1df0*/  IMAD.WIDE.U32 R86, R86, UR16, R84 ;  /* 0x0000001056567c25 */ /* 0x000fc8000f8e0054 */
[----:B0-----:R-:W-:Y:S01]  /*1e00*/  FMUL.FTZ R67, R45, -1.4426950216293334961 ;  /* 0xbfb8aa3b2d437820 */ /* 0x001fe20000410000 */
[----:B------:R-:W-:Y:S01]  /*1e10*/  FMUL.FTZ R32, R46, -1.4426950216293334961 ;  /* 0xbfb8aa3b2e207820 */ /* 0x000fe20000410000 */
[----:B------:R-:W-:Y:S01]  /*1e20*/  FMUL.FTZ R33, R47, -1.4426950216293334961 ;  /* 0xbfb8aa3b2f217820 */ /* 0x000fe20000410000 */
[----:B------:R-:W-:Y:S01]  /*1e30*/  FMUL.FTZ R66, R44, -1.4426950216293334961 ;  /* 0xbfb8aa3b2c427820 */ /* 0x000fe20000410000 */
[----:B-1----:R-:W-:Y:S01]  /*1e40*/  FMUL.FTZ R34, R52, -1.4426950216293334961 ;  /* 0xbfb8aa3b34227820 */ /* 0x002fe20000410000 */
[----:B------:R-:W-:Y:S01]  /*1e50*/  FMUL.FTZ R35, R53, -1.4426950216293334961 ;  /* 0xbfb8aa3b35237820 */ /* 0x000fe20000410000 */
[----:B------:R-:W0:Y:S01]  /*1e60*/  MUFU.EX2 R67, R67 ;  /* 0x0000004300437308 */ /* 0x000e220000000800 */
[----:B---3--:R-:W-:Y:S01]  /*1e70*/  FMUL.FTZ R64, R54, -1.4426950216293334961 ;  /* 0xbfb8aa3b36407820 */ /* 0x008fe20000410000 */
[----:B------:R-:W-:Y:S01]  /*1e80*/  FMUL.FTZ R65, R55, -1.4426950216293334961 ;  /* 0xbfb8aa3b37417820 */ /* 0x000fe20000410000 */
[----:B------:R-:W-:-:S05]  /*1e90*/  IADD3 R87, R87, R99, RZ ;  /* 0x0000006357577210 */ /* 0x000fca0007ffe0ff */
[----:B------:R-:W1:Y:S01]  /*1ea0*/  MUFU.EX2 R60, R32 ;  /* 0x00000020003c7308 */ /* 0x000e620000000800 */
[----:B------:R-:W-:-:S07]  /*1eb0*/  IMAD.WIDE.U32 R86, R0, UR4, R86 ;  /* 0x0000000400567c25 */ /* 0x000fce000f8e0056 */
[----:B------:R-:W3:Y:S01]  /*1ec0*/  MUFU.EX2 R61, R33 ;  /* 0x00000021003d7308 */ /* 0x000ee20000000800 */
[----:B0-----:R-:W-:-:S07]  /*1ed0*/  FADD.FTZ R67, R67, 1 ;  /* 0x3f80000043437421 */ /* 0x001fce0000010000 */
[----:B------:R-:W0:Y:S01]  /*1ee0*/  MUFU.EX2 R62, R34 ;  /* 0x00000022003e7308 */ /* 0x000e220000000800 */
[----:B-1----:R-:W-:-:S07]  /*1ef0*/  FADD.FTZ R60, R60, 1 ;  /* 0x3f8000003c3c7421 */ /* 0x002fce0000010000 */
[----:B------:R-:W1:Y:S01]  /*1f00*/  MUFU.EX2 R63, R35 ;  /* 0x00000023003f7308 */ /* 0x000e620000000800 */
[----:B---3--:R-:W-:-:S07]  /*1f10*/  FADD.FTZ R61, R61, 1 ;  /* 0x3f8000003d3d7421 */ /* 0x008fce0000010000 */
[----:B------:R-:W3:Y:S01]  /*1f20*/  MUFU.EX2 R66, R66 ;  /* 0x0000004200427308 */ /* 0x000ee20000000800 */
[----:B0-----:R-:W-:-:S07]  /*1f30*/  FADD.FTZ R62, R62, 1 ;  /* 0x3f8000003e3e7421 */ /* 0x001fce0000010000 */
[----:B------:R-:W0:Y:S01]  /*1f40*/  MUFU.EX2 R64, R64 ;  /* 0x0000004000407308 */ /* 0x000e220000000800 */
[----:B-1----:R-:W-:-:S07]  /*1f50*/  FADD.FTZ R63, R63, 1 ;  /* 0x3f8000003f3f7421 */ /* 0x002fce0000010000 */
[----:B------:R-:W1:Y:S01]  /*1f60*/  MUFU.EX2 R65, R65 ;  /* 0x0000004100417308 */ /* 0x000e620000000800 */
[----:B---3--:R-:W-:-:S07]  /*1f70*/  FADD.FTZ R66, R66, 1 ;  /* 0x3f80000042427421 */ /* 0x008fce0000010000 */
[----:B------:R-:W-:Y:S01]  /*1f80*/  MUFU.RCP R94, R67 ;  /* 0x00000043005e7308 */ /* 0x000fe20000001000 */
[----:B0-----:R-:W-:-:S07]  /*1f90*/  FADD.FTZ R64, R64, 1 ;  /* 0x3f80000040407421 */ /* 0x001fce0000010000 */
[----:B------:R-:W-:Y:S01]  /*1fa0*/  MUFU.RCP R95, R60 ;  /* 0x0000003c005f7308 */ /* 0x000fe20000001000 */
[----:B-1----:R-:W-:-:S07]  /*1fb0*/  FADD.FTZ R65, R65, 1 ;  /* 0x3f80000041417421 */ /* 0x002fce0000010000 */
[----:B------:R-:W0:Y:S08]  /*1fc0*/  MUFU.RCP R96, R61 ;  /* 0x0000003d00607308 */ /* 0x000e300000001000 */
[----:B------:R-:W-:Y:S08]  /*1fd0*/  MUFU.RCP R91, R66 ;  /* 0x00000042005b7308 */ /* 0x000ff00000001000 */
[----:B------:R-:W-:Y:S01]  /*1fe0*/  MUFU.RCP R90, R63 ;  /* 0x0000003f005a7308 */ /* 0x000fe20000001000 */
[----:B0-----:R-:W-:-:S07]  /*1ff0*/  FADD.FTZ R60, -R96, 1 ;  /* 0x3f800000603c7421 */ /* 0x001fce0000010100 */
[----:B------:R-:W-:Y:S08]  /*2000*/  MUFU.RCP R93, R64 ;  /* 0x00000040005d7308 */ /* 0x000ff00000001000 */
[----:B------:R-:W0:Y:S08]  /*2010*/  MUFU.RCP R92, R65 ;  /* 0x00000041005c7308 */ /* 0x000e300000001000 */
[----:B------:R1:W3:Y:S02]  /*2020*/  MUFU.RCP R97, R62 ;  /* 0x0000003e00617308 */ /* 0x0002e40000001000 */
[----:B-1----:R-:W-:Y:S01]  /*2030*/  FFMA.FTZ R62, R47, R60, 1 ;  /* 0x3f8000002f3e7423 */ /* 0x002fe2000001003c */
[----:B0-----:R-:W-:-:S04]  /*2040*/  FADD.FTZ R64, -R92, 1 ;  /* 0x3f8000005c407421 */ /* 0x001fc80000010100 */
[----:B------:R-:W-:Y:S01]  /*2050*/  FFMA.FTZ R66, R55, R64, 1 ;  /* 0x3f80000037427423 */ /* 0x000fe20000010040 */
[----:B--2---:R-:W-:Y:S04]  /*2060*/  STS.128 [R80], R36 ;  /* 0x0000002450007388 */ /* 0x004fe80000000c00 */
[----:B----4-:R0:W-:Y:S01]  /*2070*/  STS.128 [R80+0x200], R56 ;  /* 0x0002003850007388 */ /* 0x0101e20000000c00 */
[----:B------:R-:W-:-:S03]  /*2080*/  NOP ;  /* 0x0000000000007918 */ /* 0x000fc60000000000 */
[----:B------:R-:W1:Y:S04]  /*2090*/  LDS.128 R32, [R81] ;  /* 0x0000000051207984 */ /* 0x000e680000000c00 */
[----:B------:R-:W2:Y:S01]  /*20a0*/  LDS.128 R36, [R81+0x10] ;  /* 0x0000100051247984 */ /* 0x000ea20000000c00 */
[----:B0-----:R-:W-:Y:S01]  /*20b0*/  FADD.FTZ R56, -R94, 1 ;  /* 0x3f8000005e387421 */ /* 0x001fe20000010100 */
[----:B------:R-:W-:Y:S01]  /*20c0*/  FADD.FTZ R59, -R95, 1 ;  /* 0x3f8000005f3b7421 */ /* 0x000fe20000010100 */
[----:B------:R-:W-:Y:S02]  /*20d0*/  FADD.FTZ R57, -R91, 1 ;  /* 0x3f8000005b397421 */ /* 0x000fe40000010100 */
[----:B------:R-:W-:Y:S01]  /*20e0*/  FFMA.FTZ R58, R45, R56, 1 ;  /* 0x3f8000002d3a7423 */ /* 0x000fe20000010038 */
[----:B------:R-:W-:Y:S01]  /*20f0*/  FFMA.FTZ R61, R46, R59, 1 ;  /* 0x3f8000002e3d7423 */ /* 0x000fe2000001003b */
        /* <DEDUP_REMOVED lines=14> */
[----:B------:R-:W-:Y:S01]  /*21e0*/  FADD.FTZ R60, -R90, 1 ;  /* 0x3f8000005a3c7421 */ /* 0x000fe20000010100 */
[----:B------:R-:W-:Y:S01]  /*21f0*/  FADD.FTZ R63, -R93, 1 ;  /* 0x3f8000005d3f7421 */ /* 0x000fe20000010100 */
[----:B---3--:R-:W-:Y:S01]  /*2200*/  FADD.FTZ R61, -R97, 1 ;  /* 0x3f800000613d7421 */ /* 0x008fe20000010100 */
[----:B--2---:R-:W-:Y:S01]  /*2210*/  FMUL.FTZ R64, R42, R38 ;  /* 0x000000262a407220 */ /* 0x004fe20000410000 */
[----:B------:R-:W-:Y:S01]  /*2220*/  FFMA.FTZ R62, R53, R60, 1 ;  /* 0x3f800000353e7423 */ /* 0x000fe2000001003c */
        /* <DEDUP_REMOVED lines=16> */
[----:B------:R-:W-:Y:S01]  /*2330*/  FMUL.FTZ R91, R44, R91 ;  /* 0x0000005b2c5b7220 */ /* 0x000fe20000410000 */
[----:B------:R-:W-:Y:S01]  /*2340*/  FMUL.FTZ R90, R53, R90 ;  /* 0x0000005a355a7220 */ /* 0x000fe20000410000 */
[----:B------:R0:W-:Y:S01]  /*2350*/  STS.128 [R81], R56 ;  /* 0x0000003851007388 */ /* 0x0001e20000000c00 */
[----:B------:R-:W-:Y:S01]  /*2360*/  IMAD R47, R0, UR5, R45 ;  /* 0x00000005002f7c24 */ /* 0x000fe2000f8e022d */
[----:B------:R-:W-:Y:S01]  /*2370*/  LEA R45, P0, R86, R88, 0x2 ;  /* 0x00000058562d7211 */ /* 0x000fe200078010ff */
[----:B------:R-:W-:Y:S01]  /*2380*/  FMUL.FTZ R95, R46, R95 ;  /* 0x0000005f2e5f7220 */ /* 0x000fe20000410000 */
[----:B------:R1:W-:Y:S01]  /*2390*/  STS.128 [R81+0x10], R60 ;  /* 0x0000103c51007388 */ /* 0x0003e20000000c00 */
[----:B------:R-:W-:-:S03]  /*23a0*/  NOP ;  /* 0x0000000000007918 */ /* 0x000fc60000000000 */
[----:B------:R-:W2:Y:S01]  /*23b0*/  LDS.128 R64, [R80] ;  /* 0x0000000050407984 */ /* 0x000ea20000000c00 */
[----:B------:R-:W-:Y:S01]  /*23c0*/  IADD3 R44, R87, R47, RZ ;  /* 0x0000002f572c7210 */ /* 0x000fe20007ffe0ff */
[----:B------:R-:W-:Y:S01]  /*23d0*/  FMUL.FTZ R97, R52, R97 ;  /* 0x0000006134617220 */ /* 0x000fe20000410000 */
[----:B------:R-:W-:Y:S01]  /*23e0*/  FMUL.FTZ R93, R54, R93 ;  /* 0x0000005d365d7220 */ /* 0x000fe20000410000 */
[----:B------:R-:W3:Y:S01]  /*23f0*/  LDS.128 R68, [R80+0x200] ;  /* 0x0002000050447984 */ /* 0x000ee20000000c00 */
[----:B------:R-:W-:Y:S01]  /*2400*/  LEA.HI.X R86, R86, R89, R44, 0x2, P0 ;  /* 0x0000005956567211 */ /* 0x000fe200000f142c */
[----:B0-----:R-:W0:Y:S01]  /*2410*/  LDC R58, c[0x0][0x21c] ;  /* 0x00008700ff3a7b82 */ /* 0x001e220000000800 */
[----:B------:R-:W-:Y:S01]  /*2420*/  IADD3 R44, P1, R45, R16, RZ ;  /* 0x000000102d2c7210 */ /* 0x000fe20007f3e0ff */
[----:B------:R-:W-:Y:S01]  /*2430*/  FMUL.FTZ R92, R55, R92 ;  /* 0x0000005c375c7220 */ /* 0x000fe20000410000 */
[----:B------:R-:W-:Y:S01]  /*2440*/  ISETP.NE.U32.AND P0, PT, RZ, UR6, PT ;  /* 0x00000006ff007c0c */ /* 0x000fe2000bf05070 */
[----:B------:R-:W-:Y:S01]  /*2450*/  FMUL.FTZ R53, R48, R91 ;  /* 0x0000005b30357220 */ /* 0x000fe20000410000 */
[----:B------:R-:W-:Y:S01]  /*2460*/  IADD3.X R45, R86, R17, RZ, P1, !PT ;  /* 0x00000011562d7210 */ /* 0x000fe20000ffe4ff */
[----:B------:R-:W-:Y:S01]  /*2470*/  FMUL.FTZ R55, R40, R97 ;  /* 0x0000006128377220 */ /* 0x000fe20000410000 */
[----:B------:R-:W-:Y:S01]  /*2480*/  ISETP.NE.AND.EX P0, PT, RZ, UR7, PT, P0 ;  /* 0x00000007ff007c0c */ /* 0x000fe2000bf05300 */
[----:B------:R-:W-:Y:S01]  /*2490*/  FMUL.FTZ R52, R41, R90 ;  /* 0x0000005a29347220 */ /* 0x000fe20000410000 */
[----:B------:R-:W-:Y:S01]  /*24a0*/  FMUL.FTZ R57, R42, R93 ;  /* 0x0000005d2a397220 */ /* 0x000fe20000410000 */
[----:B------:R-:W-:Y:S01]  /*24b0*/  FMUL.FTZ R54, R43, R92 ;  /* 0x0000005c2b367220 */ /* 0x000fe20000410000 */
[----:B------:R-:W-:Y:S01]  /*24c0*/  FMUL.FTZ R56, R49, R94 ;  /* 0x0000005e31387220 */ /* 0x000fe20000410000 */
[----:B-1----:R-:W-:Y:S01]  /*24d0*/  FMUL.FTZ R61, R50, R95 ;  /* 0x0000005f323d7220 */ /* 0x002fe20000410000 */
[----:B------:R-:W-:Y:S01]  /*24e0*/  FMUL.FTZ R60, R51, R96 ;  /* 0x00000060333c7220 */ /* 0x000fe20000410000 */
[----:B------:R-:W-:Y:S01]  /*24f0*/  FFMA.FTZ R62, R24, R53, R79 ;  /* 0x00000035183e7223 */ /* 0x000fe2000001004f */
        /* <DEDUP_REMOVED lines=9> */
[----:B------:R-:W1:Y:S01]  /*2590*/  LDC.64 R48, c[0x0][0x2c0] ;  /* 0x0000b000ff307b82 */ /* 0x000e620000000a00 */
[----:B------:R-:W-:Y:S01]  /*25a0*/  FMUL.FTZ R38, R38, R93 ;  /* 0x0000005d26267220 */ /* 0x000fe20000410000 */
[----:B------:R-:W-:Y:S01]  /*25b0*/  FMUL.FTZ R37, R37, R90 ;  /* 0x0000005a25257220 */ /* 0x000fe20000410000 */
[----:B------:R-:W-:Y:S01]  /*25c0*/  FMUL.FTZ R36, R97, R36 ;  /* 0x0000002461247220 */ /* 0x000fe20000410000 */
[----:B------:R-:W-:Y:S01]  /*25d0*/  ULDC.64 UR4, c[0x0][0x2c8] ;  /* 0x0000b20000047ab9 */ /* 0x000fe20000000a00 */
[----:B------:R2:W-:Y:S04]  /*25e0*/  STS.128 [R81], R32 ;  /* 0x0000002051007388 */ /* 0x0005e80000000c00 */
[----:B------:R-:W-:Y:S01]  /*25f0*/  STS.128 [R81+0x10], R36 ;  /* 0x0000102451007388 */ /* 0x000fe20000000c00 */
[----:B------:R-:W-:-:S03]  /*2600*/  NOP ;  /* 0x0000000000007918 */ /* 0x000fc60000000000 */
[----:B------:R-:W3:Y:S01]  /*2610*/  LDS.128 R40, [R80] ;  /* 0x0000000050287984 */ /* 0x000ee20000000c00 */
[C---:B-1----:R-:W-:Y:S02]  /*2620*/  IMAD R64, R48.reuse, UR17, RZ ;  /* 0x0000001130407c24 */ /* 0x042fe4000f8e02ff */
[----:B------:R-:W-:Y:S01]  /*2630*/  IMAD.WIDE.U32 R50, R48, UR16, R84 ;  /* 0x0000001030327c25 */ /* 0x000fe2000f8e0054 */
[----:B------:R-:W1:Y:S03]  /*2640*/  LDS.128 R44, [R80+0x200] ;  /* 0x00020000502c7984 */ /* 0x000e660000000c00 */
[----:B------:R-:W-:-:S05]  /*2650*/  IMAD R49, R49, UR16, R64 ;  /* 0x0000001031317c24 */ /* 0x000fca000f8e0240 */
[----:B------:R-:W-:Y:S01]  /*2660*/  IADD3 R51, R51, R49, RZ ;  /* 0x0000003133337210 */ /* 0x000fe20007ffe0ff */
[----:B------:R-:W-:-:S04]  /*2670*/  IMAD R49, R3, UR4, RZ ;  /* 0x0000000403317c24 */ /* 0x000fc8000f8e02ff */
[C---:B--2---:R-:W-:Y:S01]  /*2680*/  IMAD R35, R0.reuse, UR5, R49 ;  /* 0x0000000500237c24 */ /* 0x044fe2000f8e0231 */
[----:B------:R-:W2:Y:S01]  /*2690*/  S2UR UR5, SR_CgaCtaId ;  /* 0x00000000000579c3 */ /* 0x000ea20000008800 */
[----:B------:R-:W-:Y:S01]  /*26a0*/  IMAD.WIDE.U32 R32, R0, UR4, R50 ;  /* 0x0000000400207c25 */ /* 0x000fe2000f8e0032 */
[----:B------:R-:W-:-:S04]  /*26b0*/  UMOV UR4, 0x400 ;  /* 0x0000040000047882 */ /* 0x000fc80000000000 */
[----:B------:R-:W-:Y:S02]  /*26c0*/  IADD3 R35, R33, R35, RZ ;  /* 0x0000002321237210 */ /* 0x000fe40007ffe0ff */
[----:B------:R-:W-:-:S04]  /*26d0*/  LEA R33, P0, R32, UR6, 0x2 ;  /* 0x0000000620217c11 */ /* 0x000fc8000f8010ff */
[----:B------:R-:W-:Y:S02]  /*26e0*/  LEA.HI.X R34, R32, UR7, R35, 0x2, P0 ;  /* 0x0000000720227c11 */ /* 0x000fe400080f1423 */
[----:B------:R-:W-:-:S04]  /*26f0*/  IADD3 R32, P0, R33, R16, RZ ;  /* 0x0000001021207210 */ /* 0x000fc80007f1e0ff */
[----:B------:R-:W-:-:S05]  /*2700*/  IADD3.X R33, R34, R17, RZ, P0, !PT ;  /* 0x0000001122217210 */ /* 0x000fca00007fe4ff */
[----:B---3--:R3:W-:Y:S01]  /*2710*/  STG.E.128 desc[UR14][R32.64], R40 ;  /* 0x0000002820007986 */ /* 0x0087e2000c101d0e */
[----:B--2---:R-:W-:-:S03]  /*2720*/  ULEA UR4, UR5, UR4, 0x18 ;  /* 0x0000000405047291 */ /* 0x004fc6000f8ec03f */
[----:B-1----:R3:W-:Y:S03]  /*2730*/  STG.E.128 desc[UR14][R32.64+0x200], R44 ;  /* 0x0002002c20007986 */ /* 0x0027e6000c101d0e */
[----:B------:R-:W-:-:S07]  /*2740*/  MOV R78, UR4 ;  /* 0x00000004004e7c02 */ /* 0x000fce0008000f00 */
.L_x_9475:
[----:B------:R-:W-:Y:S01]  /*2750*/  FFMA.FTZ R37, R25, R56, R62 ;  /* 0x0000003819257223 */ /* 0x000fe2000001003e */
[----:B0-----:R-:W-:Y:S01]  /*2760*/  ISETP.GE.AND P0, PT, R58, 0x1, PT ;  /* 0x000000013a00780c */ /* 0x001fe20003f06270 */
[----:B------:R-:W-:Y:S01]  /*2770*/  BAR.SYNC.DEFER_BLOCKING 0x0 ;  /* 0x0000000000007b1d */ /* 0x000fe20000010000 */
[----:B------:R-:W-:Y:S01]  /*2780*/  CS2R R34, SRZ ;  /* 0x0000000000227805 */ /* 0x000fe2000001ff00 */
[----:B------:R-:W-:Y:S01]  /*2790*/  FFMA.FTZ R36, R26, R61, R37 ;  /* 0x0000003d1a247223 */ /* 0x000fe20000010025 */
[----:B---3--:R-:W-:Y:S02]  /*27a0*/  CS2R R32, SRZ ;  /* 0x0000000000207805 */ /* 0x008fe4000001ff00 */
[----:B------:R-:W-:Y:S01]  /*27b0*/  CS2R R38, SRZ ;  /* 0x0000000000267805 */ /* 0x000fe2000001ff00 */
[----:B------:R-:W-:Y:S01]  /*27c0*/  FMUL.FTZ R40, R53, R2 ;  /* 0x0000000235287220 */ /* 0x000fe20000410000 */
[----:B------:R-:W-:Y:S01]  /*27d0*/  FFMA.FTZ R41, R27, R60, R36 ;  /* 0x0000003c1b297223 */ /* 0x000fe20000010024 */
[----:B------:R-:W-:Y:S01]  /*27e0*/  CS2R R36, SRZ ;  /* 0x0000000000247805 */ /* 0x000fe2000001ff00 */
[-C--:B------:R-:W-:Y:S01]  /*27f0*/  FMUL.FTZ R43, R60, R2.reuse ;  /* 0x000000023c2b7220 */ /* 0x080fe20000410000 */
[-C--:B-1----:R-:W-:Y:S01]  /*2800*/  FMUL.FTZ R44, R55, R2.reuse ;  /* 0x00000002372c7220 */ /* 0x082fe20000410000 */
[----:B------:R-:W-:Y:S01]  /*2810*/  FFMA.FTZ R42, R28, R55, R41 ;  /* 0x000000371c2a7223 */ /* 0x000fe20000010029 */
[-C--:B------:R-:W-:Y:S01]  /*2820*/  FMUL.FTZ R41, R56, R2.reuse ;  /* 0x0000000238297220 */ /* 0x080fe20000410000 */
[-C--:B------:R-:W-:Y:S01]  /*2830*/  FMUL.FTZ R46, R57, R2.reuse ;  /* 0x00000002392e7220 */ /* 0x080fe20000410000 */
[----:B------:R-:W-:Y:S01]  /*2840*/  FMUL.FTZ R47, R54, R2 ;  /* 0x00000002362f7220 */ /* 0x000fe20000410000 */
[----:B------:R-:W-:Y:S01]  /*2850*/  FFMA.FTZ R45, R29, R52, R42 ;  /* 0x000000341d2d7223 */ /* 0x000fe2000001002a */
[----:B------:R-:W-:-:S03]  /*2860*/  FMUL.FTZ R42, R61, R2 ;  /* 0x000000023d2a7220 */ /* 0x000fc60000410000 */
[----:B------:R-:W-:Y:S01]  /*2870*/  FFMA.FTZ R48, R30, R57, R45 ;  /* 0x000000391e307223 */ /* 0x000fe2000001002d */
[----:B------:R-:W-:-:S03]  /*2880*/  FMUL.FTZ R45, R52, R2 ;  /* 0x00000002342d7220 */ /* 0x000fc60000410000 */
[----:B------:R-:W-:Y:S01]  /*2890*/  FFMA.FTZ R79, R31, R54, R48 ;  /* 0x000000361f4f7223 */ /* 0x000fe20000010030 */
[----:B------:R-:W-:Y:S06]  /*28a0*/  @!P0 BRA `(.L_x_9476) ;  /* 0x0000001400908947 */ /* 0x000fec0003800000 */
[C---:B------:R-:W-:Y:S01]  /*28b0*/  IADD3 R35, R8.reuse, -0x1, RZ ;  /* 0xffffffff08237810 */ /* 0x040fe20007ffe0ff */
[----:B------:R-:W0:Y:S01]  /*28c0*/  LDC.64 R64, c[0x0][0x2d8] ;  /* 0x0000b600ff407b82 */ /* 0x000e220000000a00 */
[----:B------:R-:W-:Y:S01]  /*28d0*/  ULDC.64 UR4, c[0x0][0x230] ;  /* 0x00008c0000047ab9 */ /* 0x000fe20000000a00 */
[----:B------:R-:W-:Y:S01]  /*28e0*/  IADD3 R49, R8, -0x2, RZ ;  /* 0xfffffffe08317810 */ /* 0x000fe20007ffe0ff */
[----:B------:R-:W-:Y:S01]  /*28f0*/  IMAD R51, R3, UR4, RZ ;  /* 0x0000000403337c24 */ /* 0x000fe2000f8e02ff */
[----:B------:R-:W-:Y:S01]  /*2900*/  LEA.HI R48, R35, R35, RZ, 0x1 ;  /* 0x0000002323307211 */ /* 0x000fe200078f08ff */
[----:B------:R-:W-:Y:S01]  /*2910*/  ULDC.64 UR6, c[0x0][0x268] ;  /* 0x00009a0000067ab9 */ /* 0x000fe20000000a00 */
[----:B------:R-:W-:Y:S02]  /*2920*/  IMAD.WIDE.U32 R68, R0, UR4, RZ ;  /* 0x0000000400447c25 */ /* 0x000fe4000f8e00ff */
[----:B------:R-:W1:Y:S01]  /*2930*/  LDC.64 R66, c[0x0][0x2e0] ;  /* 0x0000b800ff427b82 */ /* 0x000e620000000a00 */
[----:B------:R-:W-:Y:S01]  /*2940*/  LOP3.LUT R48, R48, 0xfffffe, RZ, 0xc0, !PT ;  /* 0x00fffffe30307812 */ /* 0x000fe200078ec0ff */
[----:B------:R-:W-:-:S02]  /*2950*/  IMAD R89, R3, UR6, RZ ;  /* 0x0000000603597c24 */ /* 0x000fc4000f8e02ff */
[----:B------:R-:W-:Y:S01]  /*2960*/  IMAD R87, R49, R58, RZ ;  /* 0x0000003a31577224 */ /* 0x000fe200078e02ff */
[----:B------:R-:W-:Y:S01]  /*2970*/  IADD3 R88, R35, -R48, RZ ;  /* 0x8000003023587210 */ /* 0x000fe20007ffe0ff */
[C---:B------:R-:W-:Y:S01]  /*2980*/  IMAD R35, R0.reuse, UR5, R51 ;  /* 0x0000000500237c24 */ /* 0x040fe2000f8e0233 */
[----:B------:R-:W-:Y:S01]  /*2990*/  ULDC.64 UR4, c[0x0][0x248] ;  /* 0x0000920000047ab9 */ /* 0x000fe20000000a00 */
[----:B------:R-:W2:Y:S01]  /*29a0*/  LDC.64 R62, c[0x0][0x2d0] ;  /* 0x0000b400ff3e7b82 */ /* 0x000ea20000000a00 */
[C---:B------:R-:W-:Y:S02]  /*29b0*/  IMAD R99, R0.reuse, UR7, R89 ;  /* 0x0000000700637c24 */ /* 0x040fe4000f8e0259 */
[----:B------:R-:W-:Y:S02]  /*29c0*/  IMAD R81, R3, UR4, RZ ;  /* 0x0000000403517c24 */ /* 0x000fe4000f8e02ff */
[----:B------:R-:W-:Y:S01]  /*29d0*/  IMAD.WIDE.U32 R70, R0, UR4, RZ ;  /* 0x0000000400467c25 */ /* 0x000fe2000f8e00ff */
[----:B------:R-:W-:-:S02]  /*29e0*/  UMOV UR4, URZ ;  /* 0x0000003f00047c82 */ /* 0x000fc40008000000 */
[----:B------:R-:W3:Y:S01]  /*29f0*/  LDC.64 R58, c[0x0][0x238] ;  /* 0x00008e00ff3a7b82 */ /* 0x000ee20000000a00 */
[----:B------:R-:W-:Y:S01]  /*2a00*/  IMAD R97, R0, UR5, R81 ;  /* 0x0000000500617c24 */ /* 0x000fe2000f8e0251 */
[----:B0-----:R-:W-:Y:S01]  /*2a10*/  LEA R93, P1, R70, R64, 0x2 ;  /* 0x00000040465d7211 */ /* 0x001fe200078210ff */
[----:B------:R-:W-:Y:S01]  /*2a20*/  IMAD.WIDE.U32 R80, R0, UR6, RZ ;  /* 0x0000000600507c25 */ /* 0x000fe2000f8e00ff */
[----:B------:R-:W-:Y:S01]  /*2a30*/  IADD3 R64, R69, R35, RZ ;  /* 0x0000002345407210 */ /* 0x000fe20007ffe0ff */
[----:B------:R-:W-:Y:S02]  /*2a40*/  ULDC UR5, c[0x0][0x224] ;  /* 0x0000890000057ab9 */ /* 0x000fe40000000800 */
[----:B------:R-:W-:Y:S01]  /*2a50*/  IMAD.WIDE R86, R87, 0x8, R82 ;  /* 0x0000000857567825 */ /* 0x000fe200078e0252 */
[----:B------:R-:W0:Y:S01]  /*2a60*/  LDC.64 R50, c[0x0][0x250] ;  /* 0x00009400ff327b82 */ /* 0x000e220000000a00 */
[----:B-1----:R-:W-:Y:S02]  /*2a70*/  LEA R95, P2, R80, R66, 0x2 ;  /* 0x00000042505f7211 */ /* 0x002fe400078410ff */
[----:B------:R-:W-:-:S02]  /*2a80*/  IADD3 R35, R81, R99, RZ ;  /* 0x0000006351237210 */ /* 0x000fc40007ffe0ff */
[----:B------:R-:W-:Y:S02]  /*2a90*/  MOV R66, R78 ;  /* 0x0000004e00427202 */ /* 0x000fe40000000f00 */
[----:B------:R-:W-:Y:S01]  /*2aa0*/  LEA.HI.X R80, R80, R67, R35, 0x2, P2 ;  /* 0x0000004350507211 */ /* 0x000fe200010f1423 */
[----:B------:R-:W1:Y:S01]  /*2ab0*/  LDC.64 R48, c[0x0][0x270] ;  /* 0x00009c00ff307b82 */ /* 0x000e620000000a00 */
[C---:B--2---:R-:W-:Y:S01]  /*2ac0*/  LEA R91, P0, R68.reuse, R62, 0x2 ;  /* 0x0000003e445b7211 */ /* 0x044fe200078010ff */
[----:B------:R-:W-:Y:S01]  /*2ad0*/  HFMA2.MMA R35, -RZ, RZ, 0, 0 ;  /* 0x00000000ff237435 */ /* 0x000fe200000001ff */
[----:B------:R-:W-:Y:S02]  /*2ae0*/  IADD3 R62, R71, R97, RZ ;  /* 0x00000061473e7210 */ /* 0x000fe40007ffe0ff */
[----:B------:R-:W-:Y:S02]  /*2af0*/  LEA.HI.X R68, R68, R63, R64, 0x2, P0 ;  /* 0x0000003f44447211 */ /* 0x000fe400000f1440 */
[----:B------:R-:W-:Y:S01]  /*2b00*/  LEA.HI.X R70, R70, R65, R62, 0x2, P1 ;  /* 0x0000004146467211 */ /* 0x000fe200008f143e */
[----:B------:R-:W2:Y:S01]  /*2b10*/  LDC R89, c[0x0][0x224] ;  /* 0x00008900ff597b82 */ /* 0x000ea20000000800 */
[----:B------:R-:W-:-:S02]  /*2b20*/  MOV R67, R78 ;  /* 0x0000004e00437202 */ /* 0x000fc40000000f00 */
[----:B---3--:R-:W-:Y:S02]  /*2b30*/  SHF.L.U64.HI R59, R58, 0x2, R59 ;  /* 0x000000023a3b7819 */ /* 0x008fe4000001023b */
[----:B------:R-:W-:-:S03]  /*2b40*/  SHF.L.U32 R71, R88, 0x8, RZ ;  /* 0x0000000858477819 */ /* 0x000fc600000006ff */
[----:B------:R-:W3:Y:S01]  /*2b50*/  LDC R92, c[0x0][0x21c] ;  /* 0x00008700ff5c7b82 */ /* 0x000ee20000000800 */
[----:B0-----:R-:W-:Y:S02]  /*2b60*/  SHF.L.U64.HI R51, R50, 0x2, R51 ;  /* 0x0000000232337819 */ /* 0x001fe40000010233 */
[----:B-1----:R-:W-:-:S07]  /*2b70*/  SHF.L.U64.HI R69, R48, 0x2, R49 ;  /* 0x0000000230457819 */ /* 0x002fce0000010231 */
.L_x_9481:
[----:B0-----:R-:W-:Y:S02]  /*2b80*/  MOV R62, R91 ;  /* 0x0000005b003e7202 */ /* 0x001fe40000000f00 */
        /* <DEDUP_REMOVED lines=15> */
[----:B------:R-:W-:Y:S02]  /*2c80*/  ISETP.EQ.AND P0, PT, R15, RZ, P0 ;  /* 0x000000ff0f00720c */ /* 0x000fe40000702270 */
[----:B------:R-:W-:Y:S01]  /*2c90*/  MOV R102, RZ ;  /* 0x000000ff00667202 */ /* 0x000fe20000000f00 */
[----:B------:R-:W-:Y:S10]  /*2ca0*/  BSSY B0, `(.L_x_9477) ;  /* 0x000002f000007945 */ /* 0x000ff40003800000 */
[----:B0-----:R-:W-:-:S02]  /*2cb0*/  @P0 MOV R62, R86 ;  /* 0x00000056003e0202 */ /* 0x001fc40000000f00 */
[----:B------:R-:W-:Y:S01]  /*2cc0*/  @P0 MOV R63, R87 ;  /* 0x00000057003f0202 */ /* 0x000fe20000000f00 */
        /* <DEDUP_REMOVED lines=15> */
[C---:B------:R-:W-:Y:S01]  /*2dc0*/  FMUL.FTZ R110, R49.reuse, R19 ;  /* 0x00000013316e7220 */ /* 0x040fe20000410000 */
[CC--:B------:R-:W-:Y:S01]  /*2dd0*/  FMUL.FTZ R108, R49.reuse, R18.reuse ;  /* 0x00000012316c7220 */ /* 0x0c0fe20000410000 */
[----:B------:R-:W1:Y:S01]  /*2de0*/  @P2 LDS R121, [R121+0xe6c] ;  /* 0x000e6c0079792984 */ /* 0x000e620000000800 */
[----:B------:R-:W-:Y:S01]  /*2df0*/  FMUL.FTZ R99, R49, R21 ;  /* 0x0000001531637220 */ /* 0x000fe20000410000 */
[----:B------:R-:W4:Y:S01]  /*2e00*/  MUFU.EX2 R96, R96 ;  /* 0x0000006000607308 */ /* 0x000f220000000800 */
[----:B--2---:R-:W-:Y:S01]  /*2e10*/  FMUL.FTZ R65, R90, R65 ;  /* 0x000000415a417220 */ /* 0x004fe20000410000 */
[----:B------:R2:W5:Y:S06]  /*2e20*/  @P0 LDG.E R102, desc[UR14][R62.64+0x4] ;  /* 0x0000040e3e660981 */ /* 0x00056c000c1e1900 */
[----:B------:R-:W0:Y:S08]  /*2e30*/  MUFU.EX2 R112, R112 ;  /* 0x0000007000707308 */ /* 0x000e300000000800 */
[----:B------:R-:W0:Y:S08]  /*2e40*/  MUFU.EX2 R114, R114 ;  /* 0x0000007200727308 */ /* 0x000e300000000800 */
[----:B------:R-:W0:Y:S08]  /*2e50*/  MUFU.EX2 R107, R107 ;  /* 0x0000006b006b7308 */ /* 0x000e300000000800 */
[----:B------:R-:W0:Y:S08]  /*2e60*/  MUFU.EX2 R110, R110 ;  /* 0x0000006e006e7308 */ /* 0x000e300000000800 */
[----:B------:R-:W0:Y:S08]  /*2e70*/  MUFU.EX2 R108, R108 ;  /* 0x0000006c006c7308 */ /* 0x000e300000000800 */
[----:B------:R-:W0:Y:S01]  /*2e80*/  MUFU.EX2 R99, R99 ;  /* 0x0000006300637308 */ /* 0x000e220000000800 */
[-C--:B------:R-:W-:Y:S01]  /*2e90*/  FMUL.FTZ R119, R57, R65.reuse ;  /* 0x0000004139777220 */ /* 0x080fe20000410000 */
[-C--:B--2---:R-:W-:Y:S01]  /*2ea0*/  FMUL.FTZ R62, R54, R65.reuse ;  /* 0x00000041363e7220 */ /* 0x084fe20000410000 */
[----:B------:R-:W-:Y:S01]  /*2eb0*/  FMUL.FTZ R49, R29, R18 ;  /* 0x000000121d317220 */ /* 0x000fe20000410000 */
[-C--:B------:R-:W-:Y:S01]  /*2ec0*/  FMUL.FTZ R101, R53, R65.reuse ;  /* 0x0000004135657220 */ /* 0x080fe20000410000 */
[-C--:B------:R-:W-:Y:S01]  /*2ed0*/  FMUL.FTZ R105, R56, R65.reuse ;  /* 0x0000004138697220 */ /* 0x080fe20000410000 */
[----:B------:R-:W-:Y:S01]  /*2ee0*/  FMUL.FTZ R98, R52, R65 ;  /* 0x0000004134627220 */ /* 0x000fe20000410000 */
[----:B----4-:R-:W-:Y:S01]  /*2ef0*/  FFMA.FTZ R64, R96, R62, R119 ;  /* 0x0000003e60407223 */ /* 0x010fe20000010077 */
[----:B-1----:R-:W-:Y:S06]  /*2f00*/  @P2 BRA `(.L_x_9478) ;  /* 0x0000000000202947 */ /* 0x002fec0003800000 */
        /* <DEDUP_REMOVED lines=8> */
.L_x_9478:
[----:B------:R-:W-:Y:S05]  /*2f90*/  BSYNC B0 ;  /* 0x0000000000007941 */ /* 0x000fea0003800000 */
.L_x_9477:
[----:B0-2---:R-:W-:Y:S01]  /*2fa0*/  FMUL.FTZ R88, R96, R121 ;  /* 0x0000007960587220 */ /* 0x005fe20000410000 */
[-C--:B------:R-:W-:Y:S01]  /*2fb0*/  FMUL.FTZ R117, R55, R65.reuse ;  /* 0x0000004137757220 */ /* 0x080fe20000410000 */
[C---:B------:R-:W-:Y:S01]  /*2fc0*/  FFMA.FTZ R64, R99.reuse, R64, R98 ;  /* 0x0000004063407223 */ /* 0x040fe20000010062 */
[-C--:B------:R-:W-:Y:S01]  /*2fd0*/  FMUL.FTZ R115, R60, R65.reuse ;  /* 0x000000413c737220 */ /* 0x080fe20000410000 */
[----:B------:R-:W-:Y:S01]  /*2fe0*/  FMUL.FTZ R97, R99, R88 ;  /* 0x0000005863617220 */ /* 0x000fe20000410000 */
[----:B------:R-:W-:Y:S01]  /*2ff0*/  FMUL.FTZ R104, R61, R65 ;  /* 0x000000413d687220 */ /* 0x000fe20000410000 */
[----:B------:R-:W-:Y:S01]  /*3000*/  FFMA.FTZ R64, R108, R64, R117 ;  /* 0x000000406c407223 */ /* 0x000fe20000010075 */
[----:B-1----:R-:W-:Y:S01]  /*3010*/  FFMA.FTZ R63, R112, R100, R113 ;  /* 0x00000064703f7223 */ /* 0x002fe20000010071 */
        /* <DEDUP_REMOVED lines=20> */
[C---:B------:R-:W-:Y:S01]  /*3160*/  FFMA.FTZ R88, R99.reuse, R88, R94 ;  /* 0x0000005863587223 */ /* 0x040fe2000001005e */
[----:B------:R-:W-:Y:S01]  /*3170*/  FMUL.FTZ R123, R99, R64 ;  /* 0x00000040637b7220 */ /* 0x000fe20000410000 */
[----:B------:R-:W-:Y:S01]  /*3180*/  ISETP.NE.AND P3, PT, R15, 0x1f, PT ;  /* 0x0000001f0f00780c */ /* 0x000fe20003f65270 */
[----:B------:R-:W1:Y:S01]  /*3190*/  SHFL.DOWN PT, R118, R97, 0x1, 0x1f ;  /* 0x08201f0061767f89 */ /* 0x000e6200000e0000 */
[C---:B------:R-:W-:Y:S01]  /*31a0*/  FFMA.FTZ R116, R96.reuse, R88, R63 ;  /* 0x0000005860747223 */ /* 0x040fe2000001003f */
[----:B------:R-:W-:Y:S01]  /*31b0*/  FMUL.FTZ R123, R96, R123 ;  /* 0x0000007b607b7220 */ /* 0x000fe20000410000 */
[----:B------:R-:W-:Y:S01]  /*31c0*/  ISETP.GE.AND P0, PT, R7, 0x1, PT ;  /* 0x000000010700780c */ /* 0x000fe20003f06270 */
[----:B------:R-:W-:Y:S02]  /*31d0*/  BSSY B0, `(.L_x_9479) ;  /* 0x00000c3000007945 */ /* 0x000fe40003800000 */
[----:B------:R-:W2:Y:S04]  /*31e0*/  SHFL.UP PT, R65, R116, 0x1, RZ ;  /* 0x0420000074417989 */ /* 0x000ea800000e00ff */
[----:B------:R-:W4:Y:S02]  /*31f0*/  SHFL.UP PT, R64, R123, 0x1, RZ ;  /* 0x042000007b407989 */ /* 0x000f2400000e00ff */
[C---:B0-----:R-:W-:Y:S01]  /*3200*/  @P3 FFMA.FTZ R90, R97.reuse, R120, R90 ;  /* 0x00000078615a3223 */ /* 0x041fe2000001005a */
[----:B-1----:R-:W-:Y:S01]  /*3210*/  @P3 FMUL.FTZ R97, R97, R118 ;  /* 0x0000007661613220 */ /* 0x002fe20000410000 */
[----:B------:R-:W-:-:S03]  /*3220*/  ISETP.GE.U32.AND P3, PT, R15, 0x1e, PT ;  /* 0x0000001e0f00780c */ /* 0x000fc60003f66070 */
[----:B------:R-:W0:Y:S04]  /*3230*/  SHFL.DOWN PT, R118, R90, 0x2, 0x1f ;  /* 0x08401f005a767f89 */ /* 0x000e2800000e0000 */
[----:B------:R-:W1:Y:S01]  /*3240*/  SHFL.DOWN PT, R88, R97, 0x2, 0x1f ;  /* 0x08401f0061587f89 */ /* 0x000e6200000e0000 */
[C---:B--2---:R-:W-:Y:S01]  /*3250*/  @P0 FFMA.FTZ R116, R123.reuse, R65, R116 ;  /* 0x000000417b740223 */ /* 0x044fe20000010074 */
[----:B----4-:R-:W-:Y:S01]  /*3260*/  @P0 FMUL.FTZ R123, R123, R64 ;  /* 0x000000407b7b0220 */ /* 0x010fe20000410000 */
[----:B------:R-:W-:-:S03]  /*3270*/  ISETP.GE.AND P0, PT, R7, 0x2, PT ;  /* 0x000000020700780c */ /* 0x000fc60003f06270 */
[----:B------:R-:W2:Y:S04]  /*3280*/  SHFL.UP PT, R65, R116, 0x2, RZ ;  /* 0x0440000074417989 */ /* 0x000ea800000e00ff */
[----:B------:R-:W4:Y:S01]  /*3290*/  SHFL.UP PT, R64, R123, 0x2, RZ ;  /* 0x044000007b407989 */ /* 0x000f2200000e00ff */
[C---:B0-----:R-:W-:Y:S01]  /*32a0*/  @!P3 FFMA.FTZ R90, R97.reuse, R118, R90 ;  /* 0x00000076615ab223 */ /* 0x041fe2000001005a */
[----:B-1----:R-:W-:-:S04]  /*32b0*/  @!P3 FMUL.FTZ R97, R97, R88 ;  /* 0x000000586161b220 */ /* 0x002fc80000410000 */
[----:B------:R-:W0:Y:S01]  /*32c0*/  SHFL.DOWN PT, R118, R90, 0x4, 0x1f ;  /* 0x08801f005a767f89 */ /* 0x000e2200000e0000 */
[----:B------:R-:W-:-:S03]  /*32d0*/  ISETP.GE.AND P3, PT, R7, 0x4, PT ;  /* 0x000000040700780c */ /* 0x000fc60003f66270 */
[----:B------:R-:W1:Y:S01]  /*32e0*/  SHFL.DOWN PT, R88, R97, 0x4, 0x1f ;  /* 0x08801f0061587f89 */ /* 0x000e6200000e0000 */
[C---:B--2---:R-:W-:Y:S01]  /*32f0*/  @P0 FFMA.FTZ R116, R123.reuse, R65, R116 ;  /* 0x000000417b740223 */ /* 0x044fe20000010074 */
[----:B----4-:R-:W-:-:S04]  /*3300*/  @P0 FMUL.FTZ R123, R123, R64 ;  /* 0x000000407b7b0220 */ /* 0x010fc80000410000 */
[----:B------:R-:W2:Y:S01]  /*3310*/  SHFL.UP PT, R65, R116, 0x4, RZ ;  /* 0x0480000074417989 */ /* 0x000ea200000e00ff */
[----:B------:R-:W-:-:S03]  /*3320*/  ISETP.GE.U32.AND P0, PT, R15, 0x1c, PT ;  /* 0x0000001c0f00780c */ /* 0x000fc60003f06070 */
[----:B------:R-:W4:Y:S10]  /*3330*/  SHFL.UP PT, R64, R123, 0x4, RZ ;  /* 0x048000007b407989 */ /* 0x000f3400000e00ff */
[C---:B0-----:R-:W-:Y:S01]  /*3340*/  @!P0 FFMA.FTZ R90, R97.reuse, R118, R90 ;  /* 0x00000076615a8223 */ /* 0x041fe2000001005a */
[----:B-1----:R-:W-:-:S04]  /*3350*/  @!P0 FMUL.FTZ R97, R97, R88 ;  /* 0x0000005861618220 */ /* 0x002fc80000410000 */
[----:B------:R-:W0:Y:S01]  /*3360*/  SHFL.DOWN PT, R122, R90, 0x8, 0x1f ;  /* 0x09001f005a7a7f89 */ /* 0x000e2200000e0000 */
[----:B------:R-:W-:-:S03]  /*3370*/  ISETP.GE.AND P0, PT, R8, UR5, PT ;  /* 0x0000000508007c0c */ /* 0x000fc6000bf06270 */
[----:B------:R-:W1:Y:S01]  /*3380*/  SHFL.DOWN PT, R120, R97, 0x8, 0x1f ;  /* 0x09001f0061787f89 */ /* 0x000e6200000e0000 */
[----:B--2---:R-:W-:Y:S01]  /*3390*/  @P3 FFMA.FTZ R116, R123, R65, R116 ;  /* 0x000000417b743223 */ /* 0x004fe20000010074 */
[----:B------:R-:W-:Y:S02]  /*33a0*/  ISETP.EQ.AND P0, PT, R15, RZ, !P0 ;  /* 0x000000ff0f00720c */ /* 0x000fe40004702270 */
[----:B------:R-:W-:Y:S01]  /*33b0*/  MOV R65, RZ ;  /* 0x000000ff00417202 */ /* 0x000fe20000000f00 */
[----:B----4-:R-:W-:Y:S01]  /*33c0*/  @P3 FMUL.FTZ R123, R123, R64 ;  /* 0x000000407b7b3220 */ /* 0x010fe20000410000 */
[----:B------:R-:W-:Y:S01]  /*33d0*/  HFMA2.MMA R64, -RZ, RZ, 1.875, 0 ;  /* 0x3f800000ff407435 */ /* 0x000fe200000001ff */
[----:B------:R-:W2:Y:S01]  /*33e0*/  SHFL.UP PT, R118, R116, 0x8, RZ ;  /* 0x0500000074767989 */ /* 0x000ea200000e00ff */
[----:B------:R-:W-:-:S03]  /*33f0*/  ISETP.GE.U32.AND P3, PT, R15, 0x18, PT ;  /* 0x000000180f00780c */ /* 0x000fc60003f66070 */
[----:B------:R-:W4:Y:S05]  /*3400*/  SHFL.UP PT, R88, R123, 0x8, RZ ;  /* 0x050000007b587989 */ /* 0x000f2a00000e00ff */
[----:B------:R-:W-:Y:S01]  /*3410*/  @P0 LDS.64 R64, [R67+0xee8] ;  /* 0x000ee80043400984 */ /* 0x000fe20000000a00 */
[----:B------:R-:W-:-:S04]  /*3420*/  ISETP.GE.AND P0, PT, R7, 0x8, PT ;  /* 0x000000080700780c */ /* 0x000fc80003f06270 */
[C---:B0-----:R-:W-:Y:S01]  /*3430*/  @!P3 FFMA.FTZ R90, R97.reuse, R122, R90 ;  /* 0x0000007a615ab223 */ /* 0x041fe2000001005a */
[----:B-1----:R-:W-:Y:S01]  /*3440*/  @!P3 FMUL.FTZ R97, R97, R120 ;  /* 0x000000786161b220 */ /* 0x002fe20000410000 */
[----:B------:R-:W-:-:S03]  /*3450*/  ISETP.GE.U32.AND P3, PT, R15, 0x10, PT ;  /* 0x000000100f00780c */ /* 0x000fc60003f66070 */
[----:B------:R-:W0:Y:S04]  /*3460*/  SHFL.DOWN PT, R124, R90, 0x10, 0x1f ;  /* 0x0a001f005a7c7f89 */ /* 0x000e2800000e0000 */
[----:B------:R-:W1:Y:S01]  /*3470*/  SHFL.DOWN PT, R120, R97, 0x10, 0x1f ;  /* 0x0a001f0061787f89 */ /* 0x000e6200000e0000 */
[C---:B--2---:R-:W-:Y:S01]  /*3480*/  @P0 FFMA.FTZ R116, R123.reuse, R118, R116 ;  /* 0x000000767b740223 */ /* 0x044fe20000010074 */
[----:B----4-:R-:W-:-:S04]  /*3490*/  @P0 FMUL.FTZ R123, R123, R88 ;  /* 0x000000587b7b0220 */ /* 0x010fc80000410000 */
[----:B------:R-:W2:Y:S01]  /*34a0*/  SHFL.UP PT, R118, R116, 0x10, RZ ;  /* 0x0600000074767989 */ /* 0x000ea200000e00ff */
[----:B------:R-:W-:-:S03]  /*34b0*/  ISETP.GE.AND P0, PT, R7, 0x10, PT ;  /* 0x000000100700780c */ /* 0x000fc60003f06270 */
[----:B------:R-:W4:Y:S01]  /*34c0*/  SHFL.UP PT, R122, R123, 0x10, RZ ;  /* 0x060000007b7a7989 */ /* 0x000f2200000e00ff */
[C---:B0-----:R-:W-:Y:S01]  /*34d0*/  @!P3 FFMA.FTZ R90, R97.reuse, R124, R90 ;  /* 0x0000007c615ab223 */ /* 0x041fe2000001005a */
[----:B-1----:R-:W-:Y:S02]  /*34e0*/  @!P3 FMUL.FTZ R97, R97, R120 ;  /* 0x000000786161b220 */ /* 0x002fe40000410000 */
[----:B------:R-:W-:Y:S04]  /*34f0*/  SHFL.IDX PT, R125, R65, RZ, 0x1f ;  /* 0x00001fff417d7589 */ /* 0x000fe800000e0000 */
[----:B------:R-:W-:Y:S02]  /*3500*/  SHFL.DOWN PT, R120, R90, 0x1, 0x1f ;  /* 0x08201f005a787f89 */ /* 0x000fe400000e0000 */
[----:B--2---:R-:W-:-:S02]  /*3510*/  @P0 FFMA.FTZ R116, R123, R118, R116 ;  /* 0x000000767b740223 */ /* 0x004fc40000010074 */
[----:B------:R-:W0:Y:S01]  /*3520*/  SHFL.DOWN PT, R88, R97, 0x1, 0x1f ;  /* 0x08201f0061587f89 */ /* 0x000e2200000e0000 */
[----:B----4-:R-:W-:Y:S01]  /*3530*/  @P0 FMUL.FTZ R123, R123, R122 ;  /* 0x0000007a7b7b0220 */ /* 0x010fe20000410000 */
[----:B------:R-:W-:Y:S02]  /*3540*/  ISETP.GT.AND P0, PT, R7, 0x1e, PT ;  /* 0x0000001e0700780c */ /* 0x000fe40003f04270 */
[----:B-----5:R-:W-:Y:S04]  /*3550*/  SHFL.IDX PT, R118, R102, RZ, 0x1f ;  /* 0x00001fff66767589 */ /* 0x020fe800000e0000 */
[----:B------:R-:W-:Y:S04]  /*3560*/  SHFL.UP PT, R116, R116, 0x1, RZ ;  /* 0x0420000074747989 */ /* 0x000fe800000e00ff */
[----:B------:R-:W1:Y:S04]  /*3570*/  SHFL.UP PT, R123, R123, 0x1, RZ ;  /* 0x042000007b7b7989 */ /* 0x000e6800000e00ff */
[----:B------:R-:W-:Y:S04]  /*3580*/  SHFL.IDX PT, R90, R90, RZ, 0x1f ;  /* 0x00001fff5a5a7589 */ /* 0x000fe800000e0000 */
[----:B------:R-:W2:Y:S01]  /*3590*/  SHFL.IDX PT, R97, R97, RZ, 0x1f ;  /* 0x00001fff61617589 */ /* 0x000ea200000e0000 */
[----:B0-----:R-:W-:Y:S01]  /*35a0*/  @P2 FFMA.FTZ R125, R88, R125, R120 ;  /* 0x0000007d587d2223 */ /* 0x001fe20000010078 */
[----:B------:R-:W-:-:S03]  /*35b0*/  ISETP.NE.AND P2, PT, R6, RZ, PT ;  /* 0x000000ff0600720c */ /* 0x000fc60003f45270 */
[----:B------:R-:W-:-:S04]  /*35c0*/  FFMA.FTZ R62, R125, R121, R62 ;  /* 0x000000797d3e7223 */ /* 0x000fc8000001003e */
[----:B------:R-:W-:Y:S01]  /*35d0*/  FFMA.FTZ R88, R96, R62, R119 ;  /* 0x0000003e60587223 */ /* 0x000fe20000010077 */
[----:B-1----:R-:W-:-:S03]  /*35e0*/  @P1 FFMA.FTZ R118, R123, R118, R116 ;  /* 0x000000767b761223 */ /* 0x002fc60000010074 */
[----:B------:R-:W-:Y:S01]  /*35f0*/  FFMA.FTZ R98, R99, R88, R98 ;  /* 0x0000005863627223 */ /* 0x000fe20000010062 */
[----:B------:R-:W-:Y:S01]  /*3600*/  ISETP.NE.AND P1, PT, R7, RZ, PT ;  /* 0x000000ff0700720c */ /* 0x000fe20003f25270 */
[----:B------:R-:W-:Y:S02]  /*3610*/  FFMA.FTZ R111, R111, R118, R100 ;  /* 0x000000766f6f7223 */ /* 0x000fe40000010064 */
[----:B------:R-:W-:Y:S02]  /*3620*/  FFMA.FTZ R100, R108, R98, R117 ;  /* 0x000000626c647223 */ /* 0x000fe40000010075 */
[----:B------:R-:W-:Y:S02]  /*3630*/  FFMA.FTZ R118, R112, R111, R113 ;  /* 0x0000006f70767223 */ /* 0x000fe40000010071 */
[----:B------:R-:W-:Y:S01]  /*3640*/  FFMA.FTZ R102, R110, R100, R115 ;  /* 0x000000646e667223 */ /* 0x000fe20000010073 */
[C---:B--2---:R-:W-:Y:S01]  /*3650*/  FFMA.FTZ R65, R97.reuse, R65, R90 ;  /* 0x0000004161417223 */ /* 0x044fe2000001005a */
[----:B------:R-:W-:Y:S01]  /*3660*/  FMUL.FTZ R64, R97, R64 ;  /* 0x0000004061407220 */ /* 0x000fe20000410000 */
[----:B------:R-:W-:Y:S01]  /*3670*/  FFMA.FTZ R109, R114, R118, R109 ;  /* 0x00000076726d7223 */ /* 0x000fe2000001006d */
[----:B------:R-:W-:Y:S01]  /*3680*/  FFMA.FTZ R104, R107, R102, R104 ;  /* 0x000000666b687223 */ /* 0x000fe20000010068 */
[----:B------:R-:W-:-:S02]  /*3690*/  FMUL.FTZ R97, R81, R100 ;  /* 0x0000006451617220 */ /* 0x000fc40000410000 */
[----:B------:R-:W-:Y:S01]  /*36a0*/  FFMA.FTZ R116, R107, R109, R106 ;  /* 0x0000006d6b747223 */ /* 0x000fe2000001006a */
[----:B------:R-:W-:Y:S01]  /*36b0*/  FFMA.FTZ R106, R114, R104, R105 ;  /* 0x00000068726a7223 */ /* 0x000fe20000010069 */
[----:B------:R0:W-:Y:S02]  /*36c0*/  @!P2 STS.64 [R67+0xee8], R64 ;  /* 0x000ee8404300a388 */ /* 0x0001e40000000a00 */
[----:B------:R-:W-:Y:S01]  /*36d0*/  FFMA.FTZ R105, R110, R116, R103 ;  /* 0x000000746e697223 */ /* 0x000fe20000010067 */
[----:B------:R-:W-:Y:S01]  /*36e0*/  FFMA.FTZ R112, R112, R106, R101 ;  /* 0x0000006a70707223 */ /* 0x000fe20000010065 */
[----:B------:R-:W-:Y:S01]  /*36f0*/  FFMA.FTZ R101, R53, R111, RZ ;  /* 0x0000006f35657223 */ /* 0x000fe200000100ff */
[----:B------:R-:W-:Y:S01]  /*3700*/  FMUL.FTZ R110, R106, R22 ;  /* 0x000000166a6e7220 */ /* 0x000fe20000410000 */
[----:B------:R-:W-:Y:S01]  /*3710*/  FFMA.FTZ R122, R108, R105, R49 ;  /* 0x000000696c7a7223 */ /* 0x000fe20000010031 */
[-C--:B------:R-:W-:Y:S01]  /*3720*/  FFMA.FTZ R108, R24, -R23.reuse, R111 ;  /* 0x80000017186c7223 */ /* 0x080fe2000001006f */
[----:B------:R-:W-:Y:S01]  /*3730*/  FMUL.FTZ R49, R112, R23 ;  /* 0x0000001770317220 */ /* 0x000fe20000410000 */
[----:B------:R-:W-:Y:S01]  /*3740*/  FFMA.FTZ R114, R56, R118, R101 ;  /* 0x0000007638727223 */ /* 0x000fe20000010065 */
[----:B------:R-:W-:Y:S01]  /*3750*/  FFMA.FTZ R101, R25, -R22, R118 ;  /* 0x8000001619657223 */ /* 0x000fe20000010076 */
[----:B------:R-:W-:Y:S01]  /*3760*/  FMUL.FTZ R103, R104, R75 ;  /* 0x0000004b68677220 */ /* 0x000fe20000410000 */
[----:B------:R-:W-:Y:S01]  /*3770*/  FFMA.FTZ R107, R49, R108, RZ ;  /* 0x0000006c316b7223 */ /* 0x000fe200000100ff */
[----:B------:R-:W-:Y:S01]  /*3780*/  FFMA.FTZ R111, R61, R109, R114 ;  /* 0x0000006d3d6f7223 */ /* 0x000fe20000010072 */
[----:B------:R-:W-:Y:S01]  /*3790*/  FFMA.FTZ R114, R26, -R75, R109 ;  /* 0x8000004b1a727223 */ /* 0x000fe2000001006d */
[----:B------:R-:W-:Y:S01]  /*37a0*/  FFMA.FTZ R113, R99, R122, R94 ;  /* 0x0000007a63717223 */ /* 0x000fe2000001005e */
[----:B------:R-:W-:Y:S01]  /*37b0*/  FFMA.FTZ R118, R110, R101, R107 ;  /* 0x000000656e767223 */ /* 0x000fe2000001006b */
[----:B------:R-:W-:Y:S01]  /*37c0*/  FFMA.FTZ R120, R60, R116, R111 ;  /* 0x000000743c787223 */ /* 0x000fe2000001006f */
[-C--:B------:R-:W-:Y:S01]  /*37d0*/  FFMA.FTZ R107, R27, -R74.reuse, R116 ;  /* 0x8000004a1b6b7223 */ /* 0x080fe20000010074 */
[----:B------:R-:W-:Y:S01]  /*37e0*/  FMUL.FTZ R116, R102, R74 ;  /* 0x0000004a66747220 */ /* 0x000fe20000410000 */
[----:B------:R-:W-:Y:S01]  /*37f0*/  FFMA.FTZ R109, R103, R114, R118 ;  /* 0x00000072676d7223 */ /* 0x000fe20000010076 */
[----:B------:R-:W-:Y:S01]  /*3800*/  FFMA.FTZ R111, R55, R105, R120 ;  /* 0x00000069376f7223 */ /* 0x000fe20000010078 */
[-C--:B------:R-:W-:Y:S01]  /*3810*/  FFMA.FTZ R118, R28, -R19.reuse, R105 ;  /* 0x800000131c767223 */ /* 0x080fe20000010069 */
[----:B------:R-:W-:Y:S01]  /*3820*/  FMUL.FTZ R105, R100, R19 ;  /* 0x0000001364697220 */ /* 0x000fe20000410000 */
[----:B------:R-:W-:Y:S01]  /*3830*/  FFMA.FTZ R120, R116, R107, R109 ;  /* 0x0000006b74787223 */ /* 0x000fe2000001006d */
[-C--:B------:R-:W-:Y:S01]  /*3840*/  FFMA.FTZ R109, R29, -R18.reuse, R122 ;  /* 0x800000121d6d7223 */ /* 0x080fe2000001007a */
[----:B------:R-:W-:Y:S01]  /*3850*/  FMUL.FTZ R94, R98, R18 ;  /* 0x00000012625e7220 */ /* 0x000fe20000410000 */
[----:B------:R-:W-:Y:S01]  /*3860*/  FFMA.FTZ R117, R96, R113, R63 ;  /* 0x0000007160757223 */ /* 0x000fe2000001003f */
[----:B------:R-:W-:Y:S01]  /*3870*/  FFMA.FTZ R115, R105, R118, R120 ;  /* 0x0000007669737223 */ /* 0x000fe20000010078 */
[-C--:B------:R-:W-:Y:S01]  /*3880*/  FMUL.FTZ R99, R88, R21.reuse ;  /* 0x0000001558637220 */ /* 0x080fe20000410000 */
[----:B------:R-:W-:Y:S01]  /*3890*/  FFMA.FTZ R120, R30, -R21, R113 ;  /* 0x800000151e787223 */ /* 0x000fe20000010071 */
[----:B------:R-:W-:Y:S01]  /*38a0*/  FFMA.FTZ R122, R52, R122, R111 ;  /* 0x0000007a347a7223 */ /* 0x000fe2000001006f */
[----:B------:R-:W-:Y:S01]  /*38b0*/  FFMA.FTZ R124, R94, R109, R115 ;  /* 0x0000006d5e7c7223 */ /* 0x000fe20000010073 */
[-C--:B------:R-:W-:Y:S01]  /*38c0*/  FMUL.FTZ R96, R62, R20.reuse ;  /* 0x000000143e607220 */ /* 0x080fe20000410000 */
[----:B------:R-:W-:Y:S01]  /*38d0*/  FFMA.FTZ R111, R31, -R20, R117 ;  /* 0x800000141f6f7223 */ /* 0x000fe20000010075 */
[----:B------:R-:W-:Y:S01]  /*38e0*/  FFMA.FTZ R115, R57, R113, R122 ;  /* 0x0000007139737223 */ /* 0x000fe2000001007a */
[----:B------:R-:W-:Y:S01]  /*38f0*/  FFMA.FTZ R63, R99, R120, R124 ;  /* 0x00000078633f7223 */ /* 0x000fe2000001007c */
[C---:B0-----:R-:W-:Y:S01]  /*3900*/  FMUL.FTZ R65, R81.reuse, R104 ;  /* 0x0000006851417220 */ /* 0x041fe20000410000 */
[----:B------:R-:W-:Y:S01]  /*3910*/  FMUL.FTZ R64, R81, R106 ;  /* 0x0000006a51407220 */ /* 0x000fe20000410000 */
[C---:B------:R-:W-:Y:S01]  /*3920*/  FADD.FTZ R47, R96.reuse, R47 ;  /* 0x0000002f602f7221 */ /* 0x040fe20000010000 */
[----:B------:R-:W-:Y:S01]  /*3930*/  FFMA.FTZ R113, R96, R111, R63 ;  /* 0x0000006f60717223 */ /* 0x000fe2000001003f */
[----:B------:R-:W-:Y:S01]  /*3940*/  FFMA.FTZ R63, R54, R117, R115 ;  /* 0x00000075363f7223 */ /* 0x000fe20000010073 */
[----:B------:R-:W-:Y:S01]  /*3950*/  FMUL.FTZ R65, R65, R114 ;  /* 0x0000007241417220 */ /* 0x000fe20000410000 */
[----:B------:R-:W0:Y:S01]  /*3960*/  @!P1 S2R R115, SR_CgaCtaId ;  /* 0x0000000000739919 */ /* 0x000e220000008800 */
[----:B------:R-:W-:Y:S01]  /*3970*/  FMUL.FTZ R64, R64, R101 ;  /* 0x0000006540407220 */ /* 0x000fe20000410000 */
[----:B------:R-:W-:Y:S01]  /*3980*/  FADD.FTZ R46, R99, R46 ;  /* 0x0000002e632e7221 */ /* 0x000fe20000010000 */
[----:B------:R-:W-:Y:S01]  /*3990*/  FFMA.FTZ R65, R26, R104, R65 ;  /* 0x000000681a417223 */ /* 0x000fe20000010041 */
[----:B------:R-:W1:Y:S01]  /*39a0*/  SHFL.DOWN PT, R122, R113, 0x1, 0x1f ;  /* 0x08201f00717a7f89 */ /* 0x000e6200000e0000 */
[----:B------:R-:W-:Y:S01]  /*39b0*/  FFMA.FTZ R64, R25, R106, R64 ;  /* 0x0000006a19407223 */ /* 0x000fe20000010040 */
        /* <DEDUP_REMOVED lines=27> */
[----:B------:R-:W-:Y:S02]  /*3b70*/  @!P1 MOV R124, 0x400 ;  /* 0x00000400007c9802 */ /* 0x000fe40000000f00 */
[----:B------:R-:W-:Y:S01]  /*3b80*/  ISETP.GT.AND P0, PT, R7, 0xf, PT ;  /* 0x0000000f0700780c */ /* 0x000fe20003f04270 */
[----:B------:R-:W2:Y:S01]  /*3b90*/  SHFL.DOWN PT, R90, R63, 0x10, 0x1f ;  /* 0x0a001f003f5a7f89 */ /* 0x000ea200000e0000 */
[----:B0-----:R-:W-:Y:S01]  /*3ba0*/  @!P1 LEA R78, R115, R124, 0x18 ;  /* 0x0000007c734e9211 */ /* 0x001fe200078ec0ff */
[C---:B------:R-:W-:Y:S01]  /*3bb0*/  FMUL.FTZ R115, R81.reuse, R88 ;  /* 0x0000005851737220 */ /* 0x040fe20000410000 */
[----:B------:R-:W-:-:S03]  /*3bc0*/  FMUL.FTZ R124, R81, R98 ;  /* 0x00000062517c7220 */ /* 0x000fc60000410000 */
[----:B------:R-:W-:Y:S01]  /*3bd0*/  FMUL.FTZ R115, R115, R120 ;  /* 0x0000007873737220 */ /* 0x000fe20000410000 */
        /* <DEDUP_REMOVED lines=13> */
[----:B-1----:R-:W-:Y:S01]  /*3cb0*/  @!P0 FADD.FTZ R113, R113, R122 ;  /* 0x0000007a71718221 */ /* 0x002fe20000010000 */
[----:B------:R-:W-:Y:S01]  /*3cc0*/  FFMA.FTZ R81, R24, R112, R81 ;  /* 0x0000007018517223 */ /* 0x000fe20000010051 */
[----:B------:R-:W-:Y:S01]  /*3cd0*/  FADD.FTZ R33, R98, R33 ;  /* 0x0000002162217221 */ /* 0x000fe20000010000 */
[----:B------:R-:W-:Y:S01]  /*3ce0*/  FADD.FTZ R34, R97, R34 ;  /* 0x0000002261227221 */ /* 0x000fe20000010000 */
[----:B--2---:R-:W-:Y:S01]  /*3cf0*/  @!P0 FADD.FTZ R63, R63, R90 ;  /* 0x0000005a3f3f8221 */ /* 0x004fe20000010000 */
[----:B------:R-:W-:Y:S01]  /*3d00*/  MOV R62, R113 ;  /* 0x00000071003e7202 */ /* 0x000fe20000000f00 */
[----:B------:R-:W-:Y:S01]  /*3d10*/  FADD.FTZ R32, R109, R32 ;  /* 0x000000206d207221 */ /* 0x000fe20000010000 */
[----:B------:R-:W-:Y:S01]  /*3d20*/  FADD.FTZ R35, R120, R35 ;  /* 0x0000002378237221 */ /* 0x000fe20000010000 */
[----:B------:R-:W-:Y:S01]  /*3d30*/  FADD.FTZ R39, R118, R39 ;  /* 0x0000002776277221 */ /* 0x000fe20000010000 */
[----:B------:R-:W-:Y:S01]  /*3d40*/  FADD.FTZ R36, R81, R36 ;  /* 0x0000002451247221 */ /* 0x000fe20000010000 */
        /* <DEDUP_REMOVED lines=11> */
.L_x_9480:
[----:B------:R-:W-:Y:S05]  /*3e00*/  BSYNC B0 ;  /* 0x0000000000007941 */ /* 0x000fea0003800000 */
.L_x_9479:
        /* <DEDUP_REMOVED lines=14> */
.L_x_9476:
[----:B------:R-:W-:Y:S01]  /*3ef0*/  BAR.SYNC.DEFER_BLOCKING 0x0 ;  /* 0x0000000000007b1d */ /* 0x000fe20000010000 */
[----:B------:R-:W-:-:S04]  /*3f00*/  SHF.L.U32 R18, R6, 0x1, RZ ;  /* 0x0000000106127819 */ /* 0x000fc800000006ff */
[----:B------:R-:W-:-:S03]  /*3f10*/  LOP3.LUT R19, R18, 0xffffffc0, RZ, 0xc0, !PT ;  /* 0xffffffc012137812 */ /* 0x000fc600078ec0ff */
[----:B------:R-:W1:Y:S01]  /*3f20*/  LDC.64 R56, c[0x0][0x388] ;  /* 0x0000e200ff387b82 */ /* 0x000e620000000a00 */
[----:B------:R-:W-:Y:S01]  /*3f30*/  LEA R52, R7, R78, 0x4 ;  /* 0x0000004e07347211 */ /* 0x000fe200078e20ff */
[----:B------:R-:W-:Y:S01]  /*3f40*/  ULDC.64 UR4, c[0x0][0x390] ;  /* 0x0000e40000047ab9 */ /* 0x000fe20000000a00 */
[----:B------:R-:W-:-:S04]  /*3f50*/  LOP3.LUT R18, R19, 0x1f, R6, 0xf8, !PT ;  /* 0x0000001f13127812 */ /* 0x000fc800078ef806 */
[----:B------:R-:W-:Y:S01]  /*3f60*/  SHF.R.S32.HI R19, RZ, 0x1f, R18 ;  /* 0x0000001fff137819 */ /* 0x000fe20000011412 */
[----:B------:R-:W2:Y:S01]  /*3f70*/  LDC.64 R58, c[0x0][0x3a8] ;  /* 0x0000ea00ff3a7b82 */ /* 0x000ea20000000a00 */
[----:B------:R-:W-:-:S04]  /*3f80*/  LEA R54, P0, R18, R11, 0x4 ;  /* 0x0000000b12367211 */ /* 0x000fc800078020ff */
[----:B------:R-:W-:-:S05]  /*3f90*/  LEA.HI.X R55, R18, R12, R19, 0x4, P0 ;  /* 0x0000000c12377211 */ /* 0x000fca00000f2413 */
[----:B------:R-:W3:Y:S04]  /*3fa0*/  LDG.E.128 R28, desc[UR14][R54.64] ;  /* 0x0000000e361c7981 */ /* 0x000ee8000c1e1d00 */
[----:B------:R-:W4:Y:S01]  /*3fb0*/  LDG.E.128 R48, desc[UR14][R54.64+0x200] ;  /* 0x0002000e36307981 */ /* 0x000f22000c1e1d00 */
[----:B------:R-:W-:-:S03]  /*3fc0*/  LEA R53, R7, R78, 0x5 ;  /* 0x0000004e07357211 */ /* 0x000fc600078e28ff */
[----:B---3--:R1:W-:Y:S04]  /*3fd0*/  STS.128 [R52], R28 ;  /* 0x0000001c34007388 */ /* 0x0083e80000000c00 */
[----:B----4-:R-:W-:Y:S01]  /*3fe0*/  STS.128 [R52+0x200], R48 ;  /* 0x0002003034007388 */ /* 0x010fe20000000c00 */
[----:B------:R-:W-:-:S03]  /*3ff0*/  NOP ;  /* 0x0000000000007918 */ /* 0x000fc60000000000 */
[----:B------:R-:W3:Y:S04]  /*4000*/  LDS.128 R20, [R53+0x10] ;  /* 0x0000100035147984 */ /* 0x000ee80000000c00 */
[----:B------:R-:W4:Y:S01]  /*4010*/  LDS.128 R24, [R53] ;  /* 0x0000000035187984 */ /* 0x000f220000000c00 */
[--C-:B-1----:R-:W-:Y:S01]  /*4020*/  IMAD.WIDE.U32 R28, R56, UR16, R84.reuse ;  /* 0x00000010381c7c25 */ /* 0x102fe2000f8e0054 */
[----:B------:R-:W-:Y:S03]  /*4030*/  BAR.SYNC.DEFER_BLOCKING 0x0 ;  /* 0x0000000000007b1d */ /* 0x000fe60000010000 */
[----:B--2---:R-:W-:-:S03]  /*4040*/  IMAD.WIDE.U32 R84, R58, UR16, R84 ;  /* 0x000000103a547c25 */ /* 0x004fc6000f8e0054 */
[----:B------:R-:W-:Y:S04]  /*4050*/  STS.128 [R53], R40 ;  /* 0x0000002835007388 */ /* 0x000fe80000000c00 */
[----:B------:R1:W-:Y:S01]  /*4060*/  STS.128 [R53+0x10], R44 ;  /* 0x0000102c35007388 */ /* 0x0003e20000000c00 */
[--C-:B---3--:R-:W-:Y:S01]  /*4070*/  FADD.FTZ R22, R22, R4.reuse ;  /* 0x0000000416167221 */ /* 0x108fe20000010000 */
[--C-:B------:R-:W-:Y:S01]  /*4080*/  FADD.FTZ R55, R23, R4.reuse ;  /* 0x0000000417377221 */ /* 0x100fe20000010000 */
[--C-:B------:R-:W-:Y:S01]  /*4090*/  FADD.FTZ R50, R20, R4.reuse ;  /* 0x0000000414327221 */ /* 0x100fe20000010000 */
[--C-:B------:R-:W-:Y:S01]  /*40a0*/  FADD.FTZ R51, R21, R4.reuse ;  /* 0x0000000415337221 */ /* 0x100fe20000010000 */
[----:B------:R-:W-:Y:S01]  /*40b0*/  IMAD R21, R3, UR4, RZ ;  /* 0x0000000403157c24 */ /* 0x000fe2000f8e02ff */
[----:B------:R-:W-:Y:S01]  /*40c0*/  FSETP.GTU.FTZ.AND P6, PT, R22, 20, PT ;  /* 0x41a000001600780b */ /* 0x000fe20003fdc000 */
[--C-:B----4-:R-:W-:Y:S01]  /*40d0*/  FADD.FTZ R30, R24, R4.reuse ;  /* 0x00000004181e7221 */ /* 0x110fe20000010000 */
[----:B------:R-:W-:Y:S01]  /*40e0*/  FSETP.GTU.FTZ.AND P5, PT, R55, 20, PT ;  /* 0x41a000003700780b */ /* 0x000fe20003fbc000 */
[----:B------:R-:W-:Y:S01]  /*40f0*/  IMAD R49, R0, UR5, R21 ;  /* 0x0000000500317c24 */ /* 0x000fe2000f8e0215 */
[----:B------:R-:W-:Y:S01]  /*4100*/  FSETP.GTU.FTZ.AND P3, PT, R50, 20, PT ;  /* 0x41a000003200780b */ /* 0x000fe20003f7c000 */
[--C-:B------:R-:W-:Y:S01]  /*4110*/  FADD.FTZ R26, R26, R4.reuse ;  /* 0x000000041a1a7221 */ /* 0x100fe20000010000 */
[----:B------:R-:W-:Y:S01]  /*4120*/  FSETP.GTU.FTZ.AND P4, PT, R51, 20, PT ;  /* 0x41a000003300780b */ /* 0x000fe20003f9c000 */
[----:B------:R-:W-:Y:S01]  /*4130*/  FADD.FTZ R27, R27, R4 ;  /* 0x000000041b1b7221 */ /* 0x000fe20000010000 */
[----:B------:R-:W-:Y:S01]  /*4140*/  FSETP.GTU.FTZ.AND P2, PT, R30, 20, PT ;  /* 0x41a000001e00780b */ /* 0x000fe20003f5c000 */
[----:B-1----:R-:W-:-:S04]  /*4150*/  IMAD R46, R58, UR17, RZ ;  /* 0x000000113a2e7c24 */ /* 0x002fc8000f8e02ff */
[----:B------:R-:W-:Y:S01]  /*4160*/  @!P6 FMUL.FTZ R54, R22, -1.4426950216293334961 ;  /* 0xbfb8aa3b1636e820 */ /* 0x000fe20000410000 */
[----:B------:R-:W-:Y:S02]  /*4170*/  IMAD R22, R56, UR17, RZ ;  /* 0x0000001138167c24 */ /* 0x000fe4000f8e02ff */
[----:B------:R-:W-:Y:S01]  /*4180*/  @!P5 FMUL.FTZ R20, R55, -1.4426950216293334961 ;  /* 0xbfb8aa3b3714d820 */ /* 0x000fe20000410000 */
[----:B------:R-:W-:Y:S01]  /*4190*/  @!P3 FMUL.FTZ R24, R50, -1.4426950216293334961 ;  /* 0xbfb8aa3b3218b820 */ /* 0x000fe20000410000 */
[----:B------:R-:W-:Y:S01]  /*41a0*/  IMAD R31, R57, UR16, R22 ;  /* 0x00000010391f7c24 */ /* 0x000fe2000f8e0216 */
[----:B------:R-:W1:Y:S01]  /*41b0*/  @!P6 MUFU.EX2 R54, R54 ;  /* 0x000000360036e308 */ /* 0x000e620000000800 */
[----:B------:R-:W2:Y:S03]  /*41c0*/  LDC.64 R22, c[0x0][0x3e0] ;  /* 0x0000f800ff167b82 */ /* 0x000ea60000000a00 */
[----:B------:R-:W-:-:S04]  /*41d0*/  IADD3 R29, R29, R31, RZ ;  /* 0x0000001f1d1d7210 */ /* 0x000fc80007ffe0ff */
[----:B------:R3:W4:Y:S08]  /*41e0*/  @!P5 MUFU.EX2 R48, R20 ;  /* 0x000000140030d308 */ /* 0x0007300000000800 */
[----:B------:R-:W5:Y:S01]  /*41f0*/  @!P3 MUFU.EX2 R24, R24 ;  /* 0x000000180018b308 */ /* 0x000f620000000800 */
[----:B-1----:R-:W-:Y:S01]  /*4200*/  @!P6 FADD.FTZ R54, R54, 1 ;  /* 0x3f8000003636e421 */ /* 0x002fe20000010000 */
[----:B---3--:R-:W-:-:S04]  /*4210*/  IMAD.WIDE.U32 R20, R0, UR4, R28 ;  /* 0x0000000400147c25 */ /* 0x008fc8000f8e001c */
[----:B------:R-:W-:Y:S01]  /*4220*/  FADD.FTZ R29, R25, R4 ;  /* 0x00000004191d7221 */ /* 0x000fe20000010000 */
[----:B------:R-:W-:Y:S01]  /*4230*/  @!P4 FMUL.FTZ R25, R51, -1.4426950216293334961 ;  /* 0xbfb8aa3b3319c820 */ /* 0x000fe20000410000 */
[----:B------:R-:W-:Y:S01]  /*4240*/  ULDC.64 UR4, c[0x0][0x3b0] ;  /* 0x0000ec0000047ab9 */ /* 0x000fe20000000a00 */
[----:B------:R-:W-:Y:S01]  /*4250*/  IADD3 R56, R21, R49, RZ ;  /* 0x0000003115387210 */ /* 0x000fe20007ffe0ff */
[----:B------:R-:W1:Y:S01]  /*4260*/  @!P6 MUFU.RCP R31, R54 ;  /* 0x00000036001fe308 */ /* 0x000e620000001000 */
[----:B--2---:R-:W-:Y:S01]  /*4270*/  LEA R57, P0, R20, R22, 0x2 ;  /* 0x0000001614397211 */ /* 0x004fe200078010ff */
[----:B----4-:R-:W-:Y:S01]  /*4280*/  @!P5 FADD.FTZ R50, R48, 1 ;  /* 0x3f8000003032d421 */ /* 0x010fe20000010000 */
[----:B------:R-:W-:Y:S02]  /*4290*/  FSETP.GTU.FTZ.AND P1, PT, R29, 20, PT ;  /* 0x41a000001d00780b */ /* 0x000fe40003f3c000 */
[----:B------:R-:W-:Y:S01]  /*42a0*/  LEA.HI.X R56, R20, R23, R56, 0x2, P0 ;  /* 0x0000001714387211 */ /* 0x000fe200000f1438 */
[----:B------:R-:W-:Y:S01]  /*42b0*/  @!P2 FMUL.FTZ R20, R30, -1.4426950216293334961 ;  /* 0xbfb8aa3b1e14a820 */ /* 0x000fe20000410000 */
[----:B------:R-:W-:Y:S01]  /*42c0*/  FSETP.GTU.FTZ.AND P0, PT, R26, 20, PT ;  /* 0x41a000001a00780b */ /* 0x000fe20003f1c000 */
[----:B------:R-:W2:Y:S01]  /*42d0*/  @!P4 MUFU.EX2 R25, R25 ;  /* 0x000000190019c308 */ /* 0x000ea20000000800 */
[----:B-----5:R-:W-:-:S07]  /*42e0*/  @!P3 FADD.FTZ R48, R24, 1 ;  /* 0x3f8000001830b421 */ /* 0x020fce0000010000 */
[----:B------:R-:W-:Y:S01]  /*42f0*/  @!P1 FMUL.FTZ R21, R29, -1.4426950216293334961 ;  /* 0xbfb8aa3b1d159820 */ /* 0x000fe20000410000 */
[----:B-1----:R-:W-:Y:S01]  /*4300*/  @!P6 FMUL.FTZ R34, R34, R31 ;  /* 0x0000001f2222e220 */ /* 0x002fe20000410000 */
[----:B------:R-:W-:Y:S01]  /*4310*/  FSETP.GTU.FTZ.AND P6, PT, R27, 20, PT ;  /* 0x41a000001b00780b */ /* 0x000fe20003fdc000 */
[----:B------:R-:W1:Y:S01]  /*4320*/  @!P2 MUFU.EX2 R28, R20 ;  /* 0x00000014001ca308 */ /* 0x000e620000000800 */
[----:B------:R-:W-:Y:S01]  /*4330*/  @!P0 FMUL.FTZ R22, R26, -1.4426950216293334961 ;  /* 0xbfb8aa3b1a168820 */ /* 0x000fe20000410000 */
[----:B--2---:R-:W-:-:S06]  /*4340*/  @!P4 FADD.FTZ R49, R25, 1 ;  /* 0x3f8000001931c421 */ /* 0x004fcc0000010000 */
[----:B------:R-:W2:Y:S04]  /*4350*/  @!P1 MUFU.EX2 R29, R21 ;  /* 0x00000015001d9308 */ /* 0x000ea80000000800 */
[----:B------:R-:W-:Y:S01]  /*4360*/  @!P6 FMUL.FTZ R23, R27, -1.4426950216293334961 ;  /* 0xbfb8aa3b1b17e820 */ /* 0x000fe20000410000 */
[----:B------:R-:W-:-:S03]  /*4370*/  NOP ;  /* 0x0000000000007918 */ /* 0x000fc60000000000 */
[----:B------:R-:W3:Y:S01]  /*4380*/  @!P0 MUFU.EX2 R30, R22 ;  /* 0x00000016001e8308 */ /* 0x000ee20000000800 */
[----:B------:R-:W4:Y:S01]  /*4390*/  LDS.128 R24, [R52+0x200] ;  /* 0x0002000034187984 */ /* 0x000f220000000c00 */
[----:B-1----:R-:W-:Y:S01]  /*43a0*/  @!P2 FADD.FTZ R28, R28, 1 ;  /* 0x3f8000001c1ca421 */ /* 0x002fe20000010000 */
[----:B--2---:R-:W-:-:S05]  /*43b0*/  @!P1 FADD.FTZ R29, R29, 1 ;  /* 0x3f8000001d1d9421 */ /* 0x004fca0000010000 */
[----:B------:R1:W2:Y:S08]  /*43c0*/  @!P6 MUFU.EX2 R31, R23 ;  /* 0x00000017001fe308 */ /* 0x0002b00000000800 */
[----:B------:R-:W5:Y:S01]  /*43d0*/  @!P5 MUFU.RCP R50, R50 ;  /* 0x000000320032d308 */ /* 0x000f620000001000 */
[----:B-1----:R-:W1:Y:S01]  /*43e0*/  LDS.128 R20, [R52] ;  /* 0x0000000034147984 */ /* 0x002e620000000c00 */
[----:B---3--:R-:W-:-:S06]  /*43f0*/  @!P0 FADD.FTZ R30, R30, 1 ;  /* 0x3f8000001e1e8421 */ /* 0x008fcc0000010000 */
[----:B------:R-:W3:Y:S01]  /*4400*/  @!P3 MUFU.RCP R55, R48 ;  /* 0x000000300037b308 */ /* 0x000ee20000001000 */
[----:B--2---:R-:W-:-:S07]  /*4410*/  @!P6 FADD.FTZ R31, R31, 1 ;  /* 0x3f8000001f1fe421 */ /* 0x004fce0000010000 */
[----:B------:R-:W2:Y:S01]  /*4420*/  @!P4 MUFU.RCP R54, R49 ;  /* 0x000000310036c308 */ /* 0x000ea20000001000 */
[----:B-----5:R-:W-:Y:S01]  /*4430*/  @!P5 FMUL.FTZ R35, R35, R50 ;  /* 0x000000322323d220 */ /* 0x020fe20000410000 */
[----:B------:R-:W-:-:S04]  /*4440*/  IADD3 R44, P5, R57, R16, RZ ;  /* 0x00000010392c7210 */ /* 0x000fc80007fbe0ff */
[----:B------:R-:W-:Y:S02]  /*4450*/  IADD3.X R45, R56, R17, RZ, P5, !PT ;  /* 0x00000011382d7210 */ /* 0x000fe40002ffe4ff */
[----:B------:R-:W5:Y:S01]  /*4460*/  @!P2 MUFU.RCP R51, R28 ;  /* 0x0000001c0033a308 */ /* 0x000f620000001000 */
[----:B---3--:R-:W-:Y:S01]  /*4470*/  @!P3 FMUL.FTZ R32, R32, R55 ;  /* 0x000000372020b220 */ /* 0x008fe20000410000 */
[C---:B------:R-:W-:Y:S01]  /*4480*/  ISETP.GT.AND P3, PT, R8.reuse, 0x1, PT ;  /* 0x000000010800780c */ /* 0x040fe20003f64270 */
[----:B----4-:R-:W-:Y:S01]  /*4490*/  STG.E.128 desc[UR14][R44.64+0x200], R24 ;  /* 0x000200182c007986 */ /* 0x010fe2000c101d0e */
[----:B------:R-:W-:-:S04]  /*44a0*/  IADD3 R8, R8, -0x1, RZ ;  /* 0xffffffff08087810 */ /* 0x000fc80007ffe0ff */
[----:B------:R-:W3:Y:S01]  /*44b0*/  @!P1 MUFU.RCP R48, R29 ;  /* 0x0000001d00309308 */ /* 0x000ee20000001000 */
[----:B--2---:R-:W-:-:S07]  /*44c0*/  @!P4 FMUL.FTZ R33, R33, R54 ;  /* 0x000000362121c220 */ /* 0x004fce0000410000 */
[----:B------:R-:W2:Y:S01]  /*44d0*/  @!P0 MUFU.RCP R41, R30 ;  /* 0x0000001e00298308 */ /* 0x000ea20000001000 */
[----:B-1----:R1:W-:Y:S01]  /*44e0*/  STG.E.128 desc[UR14][R44.64], R20 ;  /* 0x000000142c007986 */ /* 0x0023e2000c101d0e */
[----:B-----5:R-:W-:Y:S01]  /*44f0*/  @!P2 FMUL.FTZ R36, R36, R51 ;  /* 0x000000332424a220 */ /* 0x020fe20000410000 */
[----:B------:R-:W-:Y:S01]  /*4500*/  BAR.SYNC.DEFER_BLOCKING 0x0 ;  /* 0x0000000000007b1d */ /* 0x000fe20000010000 */
[----:B------:R-:W-:Y:S01]  /*4510*/  IADD3 R9, P2, R9, -0x400, RZ ;  /* 0xfffffc0009097810 */ /* 0x000fe20007f5e0ff */
[----:B---3--:R-:W-:Y:S01]  /*4520*/  @!P1 FMUL.FTZ R37, R37, R48 ;  /* 0x0000003025259220 */ /* 0x008fe20000410000 */
[----:B------:R-:W-:-:S03]  /*4530*/  IADD3 R13, P1, R13, -0x400, RZ ;  /* 0xfffffc000d0d7810 */ /* 0x000fc60007f3e0ff */
[----:B------:R-:W3:Y:S02]  /*4540*/  @!P6 MUFU.RCP R40, R31 ;  /* 0x0000001f0028e308 */ /* 0x000ee40000001000 */
[----:B------:R-:W4:Y:S01]  /*4550*/  LDC.64 R48, c[0x0][0x3f0] ;  /* 0x0000fc00ff307b82 */ /* 0x000f220000000a00 */
[----:B------:R-:W-:Y:S02]  /*4560*/  IADD3.X R10, R10, -0x1, RZ, P2, !PT ;  /* 0xffffffff0a0a7810 */ /* 0x000fe400017fe4ff */
[----:B------:R-:W-:Y:S01]  /*4570*/  IADD3.X R14, R14, -0x1, RZ, P1, !PT ;  /* 0xffffffff0e0e7810 */ /* 0x000fe20000ffe4ff */
[----:B--2---:R-:W-:Y:S01]  /*4580*/  @!P0 FMUL.FTZ R38, R38, R41 ;  /* 0x0000002926268220 */ /* 0x004fe20000410000 */
[----:B-1----:R-:W-:-:S05]  /*4590*/  IMAD R21, R59, UR16, R46 ;  /* 0x000000103b157c24 */ /* 0x002fca000f8e022e */
[----:B------:R-:W-:Y:S01]  /*45a0*/  IADD3 R85, R85, R21, RZ ;  /* 0x0000001555557210 */ /* 0x000fe20007ffe0ff */
[----:B------:R-:W-:Y:S02]  /*45b0*/  IMAD R21, R3, UR4, RZ ;  /* 0x0000000403157c24 */ /* 0x000fe4000f8e02ff */
[----:B---3--:R-:W-:Y:S01]  /*45c0*/  @!P6 FMUL.FTZ R39, R39, R40 ;  /* 0x000000282727e220 */ /* 0x008fe20000410000 */
[----:B------:R-:W-:Y:S01]  /*45d0*/  STS.128 [R53+0x10], R32 ;  /* 0x0000102035007388 */ /* 0x000fe20000000c00 */
[C---:B------:R-:W-:Y:S02]  /*45e0*/  IMAD R23, R0.reuse, UR5, R21 ;  /* 0x0000000500177c24 */ /* 0x040fe4000f8e0215 */
[----:B------:R-:W-:Y:S01]  /*45f0*/  IMAD.WIDE.U32 R20, R0, UR4, R84 ;  /* 0x0000000400147c25 */ /* 0x000fe2000f8e0054 */
[----:B------:R1:W-:Y:S01]  /*4600*/  STS.128 [R53], R36 ;  /* 0x0000002435007388 */ /* 0x0003e20000000c00 */
[----:B------:R-:W-:-:S03]  /*4610*/  NOP ;  /* 0x0000000000007918 */ /* 0x000fc60000000000 */
[----:B------:R-:W2:Y:S01]  /*4620*/  LDS.128 R28, [R52] ;  /* 0x00000000341c7984 */ /* 0x000ea20000000c00 */
[----:B------:R-:W-:Y:S02]  /*4630*/  IADD3 R22, R21, R23, RZ ;  /* 0x0000001715167210 */ /* 0x000fe40007ffe0ff */
[C---:B----4-:R-:W-:Y:S01]  /*4640*/  LEA R21, P0, R20.reuse, R48, 0x2 ;  /* 0x0000003014157211 */ /* 0x050fe200078010ff */
[----:B------:R-:W3:Y:S03]  /*4650*/  LDS.128 R40, [R52+0x200] ;  /* 0x0002000034287984 */ /* 0x000ee60000000c00 */
[----:B------:R-:W-:Y:S02]  /*4660*/  LEA.HI.X R20, R20, R49, R22, 0x2, P0 ;  /* 0x0000003114147211 */ /* 0x000fe400000f1416 */
[----:B------:R-:W-:Y:S01]  /*4670*/  IADD3 R16, P0, R21, R16, RZ ;  /* 0x0000001015107210 */ /* 0x000fe20007f1e0ff */
[----:B-1----:R-:W-:-:S03]  /*4680*/  FADD.FTZ R36, R36, R5 ;  /* 0x0000000524247221 */ /* 0x002fc60000010000 */
[----:B------:R-:W-:Y:S01]  /*4690*/  IADD3.X R17, R20, R17, RZ, P0, !PT ;  /* 0x0000001114117210 */ /* 0x000fe200007fe4ff */
[----:B------:R-:W-:Y:S01]  /*46a0*/  FADD.FTZ R37, R36, R37 ;  /* 0x0000002524257221 */ /* 0x000fe20000010000 */
[----:B------:R-:W-:-:S03]  /*46b0*/  IADD3 R11, P0, R11, -0x400, RZ ;  /* 0xfffffc000b0b7810 */ /* 0x000fc60007f1e0ff */
[----:B------:R-:W-:Y:S01]  /*46c0*/  FADD.FTZ R38, R37, R38 ;  /* 0x0000002625267221 */ /* 0x000fe20000010000 */
[----:B------:R-:W-:-:S03]  /*46d0*/  IADD3.X R12, R12, -0x1, RZ, P0, !PT ;  /* 0xffffffff0c0c7810 */ /* 0x000fc600007fe4ff */
[----:B------:R-:W-:-:S04]  /*46e0*/  FADD.FTZ R39, R38, R39 ;  /* 0x0000002726277221 */ /* 0x000fc80000010000 */
[----:B------:R-:W-:-:S04]  /*46f0*/  FADD.FTZ R32, R39, R32 ;  /* 0x0000002027207221 */ /* 0x000fc80000010000 */
[----:B------:R-:W-:-:S04]  /*4700*/  FADD.FTZ R33, R32, R33 ;  /* 0x0000002120217221 */ /* 0x000fc80000010000 */
[----:B------:R-:W-:-:S04]  /*4710*/  FADD.FTZ R34, R33, R34 ;  /* 0x0000002221227221 */ /* 0x000fc80000010000 */
[----:B------:R-:W-:Y:S01]  /*4720*/  FADD.FTZ R5, R34, R35 ;  /* 0x0000002322057221 */ /* 0x000fe20000010000 */
[----:B--2---:R1:W-:Y:S04]  /*4730*/  STG.E.128 desc[UR14][R16.64], R28 ;  /* 0x0000001c10007986 */ /* 0x0043e8000c101d0e */
[----:B---3--:R1:W-:Y:S01]  /*4740*/  STG.E.128 desc[UR14][R16.64+0x200], R40 ;  /* 0x0002002810007986 */ /* 0x0083e2000c101d0e */
[----:B------:R-:W-:Y:S05]  /*4750*/  @P3 BRA `(.L_x_9482) ;  /* 0xffffffbc00d43947 */ /* 0x000fea000383ffff */
.L_x_9458:
[----:B------:R-:W-:Y:S02]  /*4760*/  ULDC.64 UR4, c[0x0][0x3d8] ;  /* 0x0000f60000047ab9 */ /* 0x000fe40000000a00 */
[----:B------:R-:W-:-:S04]  /*4770*/  ISETP.NE.U32.AND P0, PT, RZ, UR4, PT ;  /* 0x00000004ff007c0c */ /* 0x000fc8000bf05070 */
[----:B------:R-:W-:-:S13]  /*4780*/  ISETP.NE.AND.EX P0, PT, RZ, UR5, PT, P0 ;  /* 0x00000005ff007c0c */ /* 0x000fda000bf05300 */
[----:B------:R-:W-:Y:S05]  /*4790*/  @!P0 BRA `(.L_x_9483) ;  /* 0x00000000005c8947 */ /* 0x000fea0003800000 */
[----:B-----5:R-:W2:Y:S01]  /*47a0*/  SHFL.DOWN P0, R2, R79, 0x1, 0x1f ;  /* 0x08201f004f027f89 */ /* 0x020ea20000000000 */
[----:B------:R-:W-:Y:S01]  /*47b0*/  BSSY B0, `(.L_x_9483) ;  /* 0x0000015000007945 */ /* 0x000fe20003800000 */
[----:B------:R-:W3:Y:S01]  /*47c0*/  S2R R6, SR_LANEID ;  /* 0x0000000000067919 */ /* 0x000ee20000000000 */
[----:B------:R-:W4:Y:S01]  /*47d0*/  S2R R8, SR_TID.X ;  /* 0x0000000000087919 */ /* 0x000f220000002100 */
[----:B--2---:R-:W-:-:S05]  /*47e0*/  @P0 FADD R2, R2, R79 ;  /* 0x0000004f02020221 */ /* 0x004fca0000000000 */
[----:B------:R-:W2:Y:S01]  /*47f0*/  SHFL.DOWN P0, R7, R2, 0x2, 0x1f ;  /* 0x08401f0002077f89 */ /* 0x000ea20000000000 */
[----:B---3--:R-:W-:-:S13]  /*4800*/  ISETP.NE.AND P1, PT, R6, RZ, PT ;  /* 0x000000ff0600720c */ /* 0x008fda0003f25270 */
[----:B------:R-:W3:Y:S01]  /*4810*/  @!P1 S2R R11, SR_CgaCtaId ;  /* 0x00000000000b9919 */ /* 0x000ee20000008800 */
[----:B--2---:R-:W-:Y:S01]  /*4820*/  @P0 FADD R7, R2, R7 ;  /* 0x0000000702070221 */ /* 0x004fe20000000000 */
[----:B------:R-:W-:-:S04]  /*4830*/  @!P1 MOV R2, 0x400 ;  /* 0x0000040000029802 */ /* 0x000fc80000000f00 */
        /* <DEDUP_REMOVED lines=12> */
.L_x_9484:
[----:B------:R-:W-:Y:S05]  /*4900*/  BSYNC B0 ;  /* 0x0000000000007941 */ /* 0x000fea0003800000 */
.L_x_9483:
[----:B------:R-:W-:Y:S01]  /*4910*/  ULDC.64 UR4, c[0x0][0x3f8] ;  /* 0x0000fe0000047ab9 */ /* 0x000fe20000000a00 */
[----:B------:R-:W-:Y:S01]  /*4920*/  BSSY B0, `(.L_x_9485) ;  /* 0x000001d000007945 */ /* 0x000fe20003800000 */
[----:B------:R-:W-:-:S04]  /*4930*/  ISETP.NE.U32.AND P0, PT, RZ, UR4, PT ;  /* 0x00000004ff007c0c */ /* 0x000fc8000bf05070 */
[----:B------:R-:W-:-:S13]  /*4940*/  ISETP.NE.AND.EX P0, PT, RZ, UR5, PT, P0 ;  /* 0x00000005ff007c0c */ /* 0x000fda000bf05300 */
[----:B------:R-:W-:Y:S05]  /*4950*/  @!P0 BRA `(.L_x_9486) ;  /* 0x0000000000608947 */ /* 0x000fea0003800000 */
[----:B------:R-:W-:Y:S06]  /*4960*/  BAR.SYNC.DEFER_BLOCKING 0x0 ;  /* 0x0000000000007b1d */ /* 0x000fec0000010000 */
[----:B-----5:R-:W4:Y:S01]  /*4970*/  SHFL.DOWN P0, R2, R5, 0x1, 0x1f ;  /* 0x08201f0005027f89 */ /* 0x020f220000000000 */
[----:B--23--:R-:W2:Y:S01]  /*4980*/  S2R R6, SR_LANEID ;  /* 0x0000000000067919 */ /* 0x00cea20000000000 */
[----:B------:R-:W3:Y:S01]  /*4990*/  S2R R21, SR_TID.X ;  /* 0x0000000000157919 */ /* 0x000ee20000002100 */
[----:B----4-:R-:W-:-:S05]  /*49a0*/  @P0 FADD R2, R2, R5 ;  /* 0x0000000502020221 */ /* 0x010fca0000000000 */
[----:B------:R-:W4:Y:S01]  /*49b0*/  SHFL.DOWN P0, R7, R2, 0x2, 0x1f ;  /* 0x08401f0002077f89 */ /* 0x000f220000000000 */
[----:B--2---:R-:W-:-:S13]  /*49c0*/  ISETP.NE.AND P1, PT, R6, RZ, PT ;  /* 0x000000ff0600720c */ /* 0x004fda0003f25270 */
[----:B------:R-:W2:Y:S01]  /*49d0*/  @!P1 S2R R11, SR_CgaCtaId ;  /* 0x00000000000b9919 */ /* 0x000ea20000008800 */
[----:B----4-:R-:W-:Y:S01]  /*49e0*/  @P0 FADD R7, R2, R7 ;  /* 0x0000000702070221 */ /* 0x010fe20000000000 */
[----:B------:R-:W-:-:S04]  /*49f0*/  @!P1 MOV R2, 0x400 ;  /* 0x0000040000029802 */ /* 0x000fc80000000f00 */
[----:B------:R-:W4:Y:S01]  /*4a00*/  SHFL.DOWN P0, R4, R7, 0x4, 0x1f ;  /* 0x08801f0007047f89 */ /* 0x000f220000000000 */
[----:B--2---:R-:W-:Y:S01]  /*4a10*/  @!P1 LEA R2, R11, R2, 0x18 ;  /* 0x000000020b029211 */ /* 0x004fe200078ec0ff */
[----:B----4-:R-:W-:-:S05]  /*4a20*/  @P0 FADD R4, R7, R4 ;  /* 0x0000000407040221 */ /* 0x010fca0000000000 */
[----:B------:R-:W2:Y:S02]  /*4a30*/  SHFL.DOWN P0, R9, R4, 0x8, 0x1f ;  /* 0x09001f0004097f89 */ /* 0x000ea40000000000 */
[----:B--2---:R-:W-:-:S05]  /*4a40*/  @P0 FADD R9, R4, R9 ;  /* 0x0000000904090221 */ /* 0x004fca0000000000 */
[----:B------:R-:W2:Y:S02]  /*4a50*/  SHFL.DOWN P0, R5, R9, 0x10, 0x1f ;  /* 0x0a001f0009057f89 */ /* 0x000ea40000000000 */
[----:B--2---:R-:W-:Y:S01]  /*4a60*/  @P0 FADD R5, R9, R5 ;  /* 0x0000000509050221 */ /* 0x004fe20000000000 */
[----:B---3--:R-:W-:-:S04]  /*4a70*/  ISETP.NE.AND P0, PT, R21, RZ, PT ;  /* 0x000000ff1500720c */ /* 0x008fc80003f05270 */
[----:B------:R2:W-:Y:S01]  /*4a80*/  @!P1 STS [R2+0x434], R5 ;  /* 0x0004340502009388 */ /* 0x0005e20000000800 */
[----:B------:R-:W-:Y:S08]  /*4a90*/  BAR.SYNC.DEFER_BLOCKING 0x0 ;  /* 0x0000000000007b1d */ /* 0x000ff00000010000 */
[----:B------:R-:W-:Y:S05]  /*4aa0*/  @P0 BRA `(.L_x_9487) ;  /* 0x0000000000100947 */ /* 0x000fea0003800000 */
[----:B------:R3:W-:Y:S01]  /*4ab0*/  REDG.E.ADD.F32.FTZ.RN.STRONG.GPU desc[UR14][R72.64], R5 ;  /* 0x00000005480079a6 */ /* 0x0007e2000c10f38e */
[----:B------:R-:W-:Y:S01]  /*4ac0*/  HFMA2.MMA R21, -RZ, RZ, 0, 0 ;  /* 0x00000000ff157435 */ /* 0x000fe200000001ff */
[----:B------:R-:W-:Y:S10]  /*4ad0*/  BRA `(.L_x_9487) ;  /* 0x0000000000047947 */ /* 0x000ff40003800000 */
.L_x_9486:
[----:B------:R-:W4:Y:S02]  /*4ae0*/  S2R R21, SR_TID.X ;  /* 0x0000000000157919 */ /* 0x000f240000002100 */
.L_x_9487:
[----:B------:R-:W-:Y:S05]  /*4af0*/  BSYNC B0 ;  /* 0x0000000000007941 */ /* 0x000fea0003800000 */
.L_x_9485:
[----:B------:R-:W-:Y:S02]  /*4b00*/  ULDC UR22, c[0x0][0x21c] ;  /* 0x0000870000167ab9 */ /* 0x000fe40000000800 */
[----:B----4-:R-:W-:-:S13]  /*4b10*/  ISETP.GE.AND P0, PT, R21, UR22, PT ;  /* 0x0000001615007c0c */ /* 0x010fda000bf06270 */
[----:B------:R-:W-:Y:S05]  /*4b20*/  @P0 EXIT ;  /* 0x000000000000094d */ /* 0x000fea0003800000 */
[----:B------:R-:W4:Y:S01]  /*4b30*/  S2UR UR5, SR_CgaCtaId ;  /* 0x00000000000579c3 */ /* 0x000f220000008800 */
[----:B------:R-:W-:Y:S01]  /*4b40*/  ULDC.64 UR6, c[0x0][0x378] ;  /* 0x0000de0000067ab9 */ /* 0x000fe20000000a00 */
[----:B------:R-:W-:Y:S01]  /*4b50*/  ULDC.64 UR10, c[0x0][0x248] ;  /* 0x00009200000a7ab9 */ /* 0x000fe20000000a00 */
[C---:B------:R-:W-:Y:S01]  /*4b60*/  IMAD R7, R3.reuse, UR6, RZ ;  /* 0x0000000603077c24 */ /* 0x040fe2000f8e02ff */
[----:B------:R-:W-:Y:S01]  /*4b70*/  ULDC.64 UR8, c[0x0][0x338] ;  /* 0x0000ce0000087ab9 */ /* 0x000fe20000000a00 */
[C---:B--23-5:R-:W-:Y:S01]  /*4b80*/  IMAD.WIDE.U32 R4, R0.reuse, UR6, RZ ;  /* 0x0000000600047c25 */ /* 0x06cfe2000f8e00ff */
[----:B------:R-:W-:Y:S01]  /*4b90*/  ULDC.64 UR18, c[0x0][0x268] ;  /* 0x00009a0000127ab9 */ /* 0x000fe20000000a00 */
[----:B------:R-:W-:Y:S01]  /*4ba0*/  BSSY B0, `(.L_x_9488) ;  /* 0x0000057000007945 */ /* 0x000fe20003800000 */
[----:B------:R-:W-:Y:S01]  /*4bb0*/  UMOV UR4, 0x400 ;  /* 0x0000040000047882 */ /* 0x000fe20000000000 */
[C---:B-1----:R-:W-:Y:S01]  /*4bc0*/  IMAD R31, R0.reuse, UR7, R7 ;  /* 0x00000007001f7c24 */ /* 0x042fe2000f8e0207 */
        /* <DEDUP_REMOVED lines=11> */
[C---:B------:R-:W-:Y:S01]  /*4c80*/  IMAD R29, R0.reuse, UR7, R9 ;  /* 0x00000007001d7c24 */ /* 0x040fe2000f8e0209 */
[----:B------:R-:W-:Y:S01]  /*4c90*/  ULDC.64 UR12, c[0x0][0x360] ;  /* 0x0000d800000c7ab9 */ /* 0x000fe20000000a00 */
[C---:B------:R-:W-:Y:S01]  /*4ca0*/  IMAD.WIDE.U32 R16, R0.reuse, UR10, RZ ;  /* 0x0000000a00107c25 */ /* 0x040fe2000f8e00ff */
[----:B------:R-:W-:Y:S01]  /*4cb0*/  ULDC.64 UR10, c[0x0][0x3c0] ;  /* 0x0000f000000a7ab9 */ /* 0x000fe20000000a00 */
[----:B------:R-:W-:Y:S01]  /*4cc0*/  ULDC.64 UR16, c[0x0][0x3c8] ;  /* 0x0000f20000107ab9 */ /* 0x000fe20000000a00 */
[----:B----4-:R-:W-:Y:S01]  /*4cd0*/  ULEA UR4, UR5, UR4, 0x18 ;  /* 0x0000000405047291 */ /* 0x010fe2000f8ec03f */
[C---:B------:R-:W-:Y:S01]  /*4ce0*/  IMAD.WIDE.U32 R6, R0.reuse, UR6, RZ ;  /* 0x0000000600067c25 */ /* 0x040fe2000f8e00ff */
[----:B------:R-:W-:Y:S01]  /*4cf0*/  IADD3 R37, R17, R13, RZ ;  /* 0x0000000d11257210 */ /* 0x000fe20007ffe0ff */
[----:B------:R-:W-:Y:S01]  /*4d00*/  ULDC UR6, c[0x0][0x0] ;  /* 0x0000000000067ab9 */ /* 0x000fe20000000800 */
[----:B------:R-:W-:Y:S01]  /*4d10*/  ULDC.64 UR20, c[0x0][0x3d0] ;  /* 0x0000f40000147ab9 */ /* 0x000fe20000000a00 */
[----:B------:R-:W-:Y:S01]  /*4d20*/  IMAD.WIDE.U32 R8, R0, UR8, RZ ;  /* 0x0000000800087c25 */ /* 0x000fe2000f8e00ff */
[----:B------:R-:W-:-:S03]  /*4d30*/  IADD3 R29, R7, R29, RZ ;  /* 0x0000001d071d7210 */ /* 0x000fc60007ffe0ff */
[C---:B------:R-:W-:Y:S01]  /*4d40*/  IMAD R11, R0.reuse, UR9, R11 ;  /* 0x00000009000b7c24 */ /* 0x040fe2000f8e020b */
[----:B------:R-:W-:Y:S01]  /*4d50*/  ULDC.64 UR8, c[0x0][0x340] ;  /* 0x0000d00000087ab9 */ /* 0x000fe20000000a00 */
[C---:B------:R-:W-:Y:S02]  /*4d60*/  IMAD R3, R0.reuse, UR19, R3 ;  /* 0x0000001300037c24 */ /* 0x040fe4000f8e0203 */
[----:B------:R-:W-:Y:S01]  /*4d70*/  IMAD.WIDE.U32 R18, R0, UR18, RZ ;  /* 0x0000001200127c25 */ /* 0x000fe2000f8e00ff */
[----:B------:R-:W-:Y:S01]  /*4d80*/  IADD3 R27, R9, R11, RZ ;  /* 0x0000000b091b7210 */ /* 0x000fe20007ffe0ff */
[----:B------:R-:W-:-:S03]  /*4d90*/  ULDC.64 UR18, c[0x0][0x380] ;  /* 0x0000e00000127ab9 */ /* 0x000fc60000000a00 */
[----:B------:R-:W-:-:S07]  /*4da0*/  IADD3 R39, R19, R3, RZ ;  /* 0x0000000313277210 */ /* 0x000fce0007ffe0ff */
.L_x_9489:
        /* <DEDUP_REMOVED lines=55> */
.L_x_9488:
[----:B------:R-:W-:Y:S05]  /*5120*/  EXIT ;  /* 0x000000000000794d */ /* 0x000fea0003800000 */
.L_x_9490:
        /* <DEDUP_REMOVED lines=13> */
.L_x_11027:


//--------------------- .text._Z25selective_scan_bwd_kernelI32Selective_Scan_bwd_kernel_traitsILi32ELi8ELb1ELb0ELb1ELb0ELb0EffEEv12SSMParamsBwd --------------------------
	.section	.text._Z25selective_scan_bwd_kernelI32Selective_Scan_bwd_kernel_traitsILi32ELi8ELb1ELb0ELb1ELb0ELb0EffEEv12SSMParamsBwd,"ax",@progbits
	.align	128
        .global         _Z25selective_scan_bwd_kernelI32Selective_Scan_bwd_kernel_traitsILi32ELi8ELb1ELb0ELb1ELb0ELb0EffEEv12SSMParamsBwd
        .type           _Z25selective_scan_bwd_kernelI32Selective_Scan_bwd_kernel_traitsILi32ELi8ELb1ELb0ELb1ELb0ELb0EffEEv12SSMParamsBwd,@function
        .size           _Z25selective_scan_bwd_kernelI32Selective_Scan_bwd_kernel_traitsILi32ELi8ELb1ELb0ELb1ELb0ELb0EffEEv12SSMParamsBwd,(.L_x_11028 - _Z25selective_scan_bwd_kernelI32Selective_Scan_bwd_kernel_traitsILi32ELi8ELb1ELb0ELb1ELb0ELb0EffEEv12SSMParamsBwd)
        .other          _Z25selective_scan_bwd_kernelI32Selective_Scan_bwd_kernel_traitsILi32ELi8ELb1ELb0ELb1ELb0ELb0EffEEv12SSMParamsBwd,@"STO_CUDA_ENTRY STV_DEFAULT"
_Z25selective_scan_bwd_kernelI32Selective_Scan_bwd_kernel_traitsILi32ELi8ELb1ELb0ELb1ELb0ELb0EffEEv12SSMParamsBwd:
.text._Z25selective_scan_bwd_kernelI32Selective_Scan_bwd_kernel_traitsILi32ELi8ELb1ELb0ELb1ELb0ELb0EffEEv12SSMParamsBwd:
        /* <DEDUP_REMOVED lines=37> */
[----:B------:R-:W-:Y:S01]  /*0250*/  USHF.R.S32.HI UR14, URZ, 0x1f, UR15 ;  /* 0x0000001f3f0e7899 */ /* 0x000fe2000801140f */
[----:B------:R-:W0:Y:S01]  /*0260*/  LDC.64 R12, c[0x0][0x298] ;  /* 0x0000a600ff0c7b82 */ /* 0x000e220000000a00 */
[----:B------:R-:W-:-:S06]  /*0270*/  IMAD.HI.U32 R9, R9, R5, R8 ;  /* 0x0000000509097227 */ /* 0x000fcc00078e0008 */
[----:B------:R-:W-:Y:S01]  /*0280*/  IMAD.HI.U32 R94, R9, R4, RZ ;  /* 0x00000004095e7227 */ /* 0x000fe200078e00ff */
[----:B------:R-:W3:Y:S04]  /*0290*/  LDC.64 R24, c[0x0][0x2f0] ;  /* 0x0000bc00ff187b82 */ /* 0x000ee80000000a00 */
[----:B------:R-:W-:-:S04]  /*02a0*/  IADD3 R3, -R94, RZ, RZ ;  /* 0x000000ff5e037210 */ /* 0x000fc80007ffe1ff */
[----:B------:R-:W2:Y:S01]  /*02b0*/  LDC.64 R8, c[0x0][0x288] ;  /* 0x0000a200ff087b82 */ /* 0x000ea20000000a00 */
[----:B------:R-:W-:-:S05]  /*02c0*/  IMAD R3, R10, R3, R4 ;  /* 0x000000030a037224 */ /* 0x000fca00078e0204 */
[----:B------:R-:W-:Y:S01]  /*02d0*/  ISETP.GT.U32.AND P1, PT, R10, R3, PT ;  /* 0x000000030a00720c */ /* 0x000fe20003f24070 */
[----:B------:R-:W-:Y:S01]  /*02e0*/  UIMAD UR6, UR14, UR8, URZ ;  /* 0x000000080e0672a4 */ /* 0x000fe2000f8e023f */
[----:B------:R-:W3:Y:S01]  /*02f0*/  LDC.64 R26, c[0x0][0x2f8] ;  /* 0x0000be00ff1a7b82 */ /* 0x000ee20000000a00 */
[----:B------:R-:W-:Y:S02]  /*0300*/  UIMAD.WIDE.U32 UR4, UR15, UR8, URZ ;  /* 0x000000080f0472a5 */ /* 0x000fe4000f8e003f */
[----:B------:R-:W-:-:S03]  /*0310*/  UIMAD UR6, UR15, UR9, UR6 ;  /* 0x000000090f0672a4 */ /* 0x000fc6000f8e0206 */
[----:B------:R-:W-:Y:S02]  /*0320*/  ULDC.64 UR8, c[0x0][0x290] ;  /* 0x0000a40000087ab9 */ /* 0x000fe40000000a00 */
[----:B------:R-:W3:Y:S03]  /*0330*/  LDC.64 R28, c[0x0][0x3b8] ;  /* 0x0000ee00ff1c7b82 */ /* 0x000ee60000000a00 */
[----:B------:R-:W-:Y:S01]  /*0340*/  @!P1 IADD3 R3, R3, -R10, RZ ;  /* 0x8000000a03039210 */ /* 0x000fe20007ffe0ff */
[----:B------:R-:W-:-:S03]  /*0350*/  UIADD3 UR5, UR5, UR6, URZ ;  /* 0x0000000605057290 */ /* 0x000fc6000fffe03f */
[----:B------:R-:W-:Y:S02]  /*0360*/  ISETP.GE.U32.AND P0, PT, R3, R10, PT ;  /* 0x0000000a0300720c */ /* 0x000fe40003f06070 */
[----:B------:R-:W-:Y:S01]  /*0370*/  LOP3.LUT R3, R0, R11, RZ, 0x3c, !PT ;  /* 0x0000000b00037212 */ /* 0x000fe200078e3cff */
[-C--:B--2---:R-:W-:Y:S01]  /*0380*/  IMAD R6, R93, R8.reuse, RZ ;  /* 0x000000085d067224 */ /* 0x084fe200078e02ff */
[----:B------:R-:W-:Y:S01]  /*0390*/  @!P1 IADD3 R94, R94, 0x1, RZ ;  /* 0x000000015e5e9810 */ /* 0x000fe20007ffe0ff */
[----:B------:R-:W-:Y:S01]  /*03a0*/  IMAD.WIDE.U32 R4, R0, R8, UR4 ;  /* 0x0000000400047e25 */ /* 0x000fe2000f8e0008 */
[----:B------:R-:W-:Y:S02]  /*03b0*/  ISETP.GE.AND P2, PT, R3, RZ, PT ;  /* 0x000000ff0300720c */ /* 0x000fe40003f46270 */
[----:B------:R-:W-:Y:S01]  /*03c0*/  ISETP.NE.AND P1, PT, R11, RZ, PT ;  /* 0x000000ff0b00720c */ /* 0x000fe20003f25270 */
[----:B------:R-:W-:Y:S01]  /*03d0*/  UIMAD UR6, UR14, UR8, URZ ;  /* 0x000000080e0672a4 */ /* 0x000fe2000f8e023f */
[----:B------:R-:W-:Y:S01]  /*03e0*/  LEA R3, R22, 0xffffff00, 0x8 ;  /* 0xffffff0016037811 */ /* 0x000fe200078e40ff */
[----:B------:R-:W-:-:S02]  /*03f0*/  IMAD R6, R0, R9, R6 ;  /* 0x0000000900067224 */ /* 0x000fc400078e0206 */
[----:B------:R-:W-:Y:S01]  /*0400*/  @P0 IADD3 R94, R94, 0x1, RZ ;  /* 0x000000015e5e0810 */ /* 0x000fe20007ffe0ff */
[----:B------:R-:W-:Y:S01]  /*0410*/  UIMAD.WIDE.U32 UR4, UR15, UR8, URZ ;  /* 0x000000080f0472a5 */ /* 0x000fe2000f8e003f */
[----:B------:R-:W-:Y:S01]  /*0420*/  SHF.R.S32.HI R9, RZ, 0x1f, R3 ;  /* 0x0000001fff097819 */ /* 0x000fe20000011403 */
[----:B------:R-:W-:Y:S01]  /*0430*/  UIMAD UR6, UR15, UR9, UR6 ;  /* 0x000000090f0672a4 */ /* 0x000fe2000f8e0206 */
[----:B------:R-:W-:Y:S01]  /*0440*/  IADD3 R103, P0, R3, R4, RZ ;  /* 0x0000000403677210 */ /* 0x000fe20007f1e0ff */
[----:B0-----:R-:W-:Y:S01]  /*0450*/  IMAD R4, R93, R12, RZ ;  /* 0x0000000c5d047224 */ /* 0x001fe200078e02ff */
[----:B------:R-:W-:Y:S01]  /*0460*/  @!P2 IADD3 R94, -R94, RZ, RZ ;  /* 0x000000ff5e5ea210 */ /* 0x000fe20007ffe1ff */
[----:B------:R-:W-:Y:S01]  /*0470*/  UIADD3 UR5, UR5, UR6, URZ ;  /* 0x0000000605057290 */ /* 0x000fe2000fffe03f */
[----:B------:R-:W-:Y:S01]  /*0480*/  IADD3.X R10, R9, R5, R6, P0, !PT ;  /* 0x00000005090a7210 */ /* 0x000fe200007fe406 */
[----:B------:R-:W-:Y:S01]  /*0490*/  ULDC.64 UR8, c[0x0][0x260] ;  /* 0x0000980000087ab9 */ /* 0x000fe20000000a00 */
[----:B------:R-:W-:-:S02]  /*04a0*/  ISETP.NE.U32.AND P0, PT, RZ, UR10, PT ;  /* 0x0000000aff007c0c */ /* 0x000fc4000bf05070 */
[----:B------:R-:W-:Y:S01]  /*04b0*/  @!P1 LOP3.LUT R94, RZ, R11, RZ, 0x33, !PT ;  /* 0x0000000bff5e9212 */ /* 0x000fe200078e33ff */
[C---:B------:R-:W-:Y:S01]  /*04c0*/  IMAD R8, R0.reuse, R13, R4 ;  /* 0x0000000d00087224 */ /* 0x040fe200078e0204 */
[----:B------:R-:W-:Y:S01]  /*04d0*/  ISETP.NE.AND.EX P0, PT, RZ, UR11, PT, P0 ;  /* 0x0000000bff007c0c */ /* 0x000fe2000bf05300 */
[----:B------:R-:W-:Y:S01]  /*04e0*/  IMAD.WIDE.U32 R4, R0, R12, UR4 ;  /* 0x0000000400047e25 */ /* 0x000fe2000f8e000c */
[----:B------:R-:W-:Y:S01]  /*04f0*/  UIMAD.WIDE.U32 UR6, UR15, UR8, URZ ;  /* 0x000000080f0672a5 */ /* 0x000fe2000f8e003f */
[----:B------:R-:W-:Y:S01]  /*0500*/  SHF.R.S32.HI R95, RZ, 0x1f, R94 ;  /* 0x0000001fff5f7819 */ /* 0x000fe2000001145e */
[----:B------:R-:W-:Y:S01]  /*0510*/  UIMAD UR8, UR14, UR8, URZ ;  /* 0x000000080e0872a4 */ /* 0x000fe2000f8e023f */
[----:B------:R-:W-:Y:S01]  /*0520*/  IADD3 R105, P1, R3, R4, RZ ;  /* 0x0000000403697210 */ /* 0x000fe20007f3e0ff */
[----:B------:R-:W-:Y:S02]  /*0530*/  ULDC.64 UR10, c[0x0][0x328] ;  /* 0x0000ca00000a7ab9 */ /* 0x000fe40000000a00 */
[----:B------:R-:W-:Y:S01]  /*0540*/  UIMAD UR8, UR15, UR9, UR8 ;  /* 0x000000090f0872a4 */ /* 0x000fe2000f8e0208 */
[----:B-1----:R-:W-:-:S03]  /*0550*/  IMAD R4, R95, R16, RZ ;  /* 0x000000105f047224 */ /* 0x002fc600078e02ff */
[----:B------:R-:W-:Y:S01]  /*0560*/  UIADD3 UR7, UR7, UR8, URZ ;  /* 0x0000000807077290 */ /* 0x000fe2000fffe03f */
[----:B------:R-:W-:Y:S01]  /*0570*/  IMAD R13, R94, R17, R4 ;  /* 0x000000115e0d7224 */ /* 0x000fe200078e0204 */
[----:B------:R-:W-:Y:S01]  /*0580*/  UIMAD UR8, UR14, UR10, URZ ;  /* 0x0000000a0e0872a4 */ /* 0x000fe2000f8e023f */
[----:B------:R-:W0:Y:S01]  /*0590*/  @P0 LDC R17, c[0x0][0x214] ;  /* 0x00008500ff110b82 */ /* 0x000e220000000800 */
[----:B------:R-:W-:Y:S02]  /*05a0*/  UIMAD.WIDE.U32 UR4, UR15, UR10, URZ ;  /* 0x0000000a0f0472a5 */ /* 0x000fe4000f8e003f */
[----:B------:R-:W-:Y:S01]  /*05b0*/  UIMAD UR8, UR15, UR11, UR8 ;  /* 0x0000000b0f0872a4 */ /* 0x000fe2000f8e0208 */
[----:B------:R-:W-:Y:S02]  /*05c0*/  IADD3.X R8, R9, R5, R8, P1, !PT ;  /* 0x0000000509087210 */ /* 0x000fe40000ffe408 */
[----:B----4-:R-:W-:Y:S01]  /*05d0*/  ISETP.NE.U32.AND P1, PT, R18, RZ, PT ;  /* 0x000000ff1200720c */ /* 0x010fe20003f25070 */
[----:B------:R-:W-:Y:S01]  /*05e0*/  UIADD3 UR5, UR5, UR8, URZ ;  /* 0x0000000805057290 */ /* 0x000fe2000fffe03f */
[----:B------:R-:W1:Y:S02]  /*05f0*/  @P0 LDC R12, c[0x0][0x21c] ;  /* 0x00008700ff0c0b82 */ /* 0x000e640000000800 */
[----:B------:R-:W-:Y:S01]  /*0600*/  ISETP.NE.AND.EX P1, PT, R19, RZ, PT, P1 ;  /* 0x000000ff1300720c */ /* 0x000fe20003f25310 */
[-C--:B------:R-:W-:Y:S01]  /*0610*/  IMAD R11, R93, R14.reuse, RZ ;  /* 0x0000000e5d0b7224 */ /* 0x080fe200078e02ff */
[----:B------:R-:W-:Y:S01]  /*0620*/  ISETP.NE.U32.AND P2, PT, R20, RZ, PT ;  /* 0x000000ff1400720c */ /* 0x000fe20003f45070 */
[----:B------:R-:W-:Y:S01]  /*0630*/  IMAD.WIDE.U32 R4, R0, R14, UR4 ;  /* 0x0000000400047e25 */ /* 0x000fe2000f8e000e */
[----:B------:R-:W-:-:S02]  /*0640*/  CS2R R66, SRZ ;  /* 0x0000000000427805 */ /* 0x000fc4000001ff00 */
[----:B------:R-:W-:Y:S01]  /*0650*/  CS2R R64, SRZ ;  /* 0x0000000000407805 */ /* 0x000fe2000001ff00 */
[----:B------:R-:W2:Y:S01]  /*0660*/  @P0 LDC.64 R68, c[0x0][0x310] ;  /* 0x0000c400ff440b82 */ /* 0x000ea20000000a00 */
[----:B------:R-:W-:Y:S01]  /*0670*/  IMAD.WIDE.U32 R6, R94, R16, UR6 ;  /* 0x000000065e067e25 */ /* 0x000fe2000f8e0010 */
[----:B------:R-:W-:Y:S01]  /*0680*/  IADD3 R107, P3, R3, R4, RZ ;  /* 0x00000004036b7210 */ /* 0x000fe20007f7e0ff */
[----:B------:R-:W-:Y:S01]  /*0690*/  ULDC.64 UR6, c[0x0][0x230] ;  /* 0x00008c0000067ab9 */ /* 0x000fe20000000a00 */
[----:B------:R-:W-:Y:S01]  /*06a0*/  ULDC.64 UR8, c[0x0][0x248] ;  /* 0x0000920000087ab9 */ /* 0x000fe20000000a00 */
[----:B------:R-:W-:Y:S01]  /*06b0*/  IMAD R11, R0, R15, R11 ;  /* 0x0000000f000b7224 */ /* 0x000fe200078e020b */
[----:B------:R-:W-:Y:S02]  /*06c0*/  ISETP.NE.AND.EX P2, PT, R21, RZ, PT, P2 ;  /* 0x000000ff1500720c */ /* 0x000fe40003f45320 */
[----:B------:R-:W-:Y:S01]  /*06d0*/  IADD3 R110, P4, R3, R6, RZ ;  /* 0x00000006036e7210 */ /* 0x000fe20007f9e0ff */
[----:B0-----:R-:W-:Y:S01]  /*06e0*/  @P0 IMAD R3, R17, UR15, R0 ;  /* 0x0000000f11030c24 */ /* 0x001fe2000f8e0200 */
[----:B------:R-:W-:-:S02]  /*06f0*/  IADD3.X R4, R9, R5, R11, P3, !PT ;  /* 0x0000000509047210 */ /* 0x000fc40001ffe40b */
[C---:B------:R-:W-:Y:S01]  /*0700*/  @P1 LEA R66, P3, R0.reuse, R18, 0x2 ;  /* 0x0000001200421211 */ /* 0x040fe200078610ff */
[----:B------:R-:W-:Y:S01]  /*0710*/  @P0 IMAD R3, R3, R22, RZ ;  /* 0x0000001603030224 */ /* 0x000fe200078e02ff */
[----:B------:R-:W-:Y:S02]  /*0720*/  IADD3 R6, R7, R13, RZ ;  /* 0x0000000d07067210 */ /* 0x000fe40007ffe0ff */
[----:B------:R-:W-:Y:S02]  /*0730*/  @P1 LEA.HI.X R67, R0, R19, R93, 0x2, P3 ;  /* 0x0000001300431211 */ /* 0x000fe400018f145d */
[----:B------:R-:W-:Y:S01]  /*0740*/  ISETP.GE.AND P1, PT, R22, 0x1, PT ;  /* 0x000000011600780c */ /* 0x000fe20003f26270 */
[----:B-1----:R-:W-:Y:S01]  /*0750*/  @P0 IMAD R3, R3, R12, RZ ;  /* 0x0000000c03030224 */ /* 0x002fe200078e02ff */
[----:B------:R-:W-:Y:S02]  /*0760*/  IADD3.X R9, R9, R6, RZ, P4, !PT ;  /* 0x0000000609097210 */ /* 0x000fe400027fe4ff */
[----:B------:R-:W-:Y:S01]  /*0770*/  @P2 LEA R64, P4, R0, R20, 0x2 ;  /* 0x0000001400402211 */ /* 0x000fe200078810ff */
[----:B------:R-:W-:-:S02]  /*0780*/  IMAD R5, R93, UR8, RZ ;  /* 0x000000085d057c24 */ /* 0x000fc4000f8e02ff */
[----:B--2---:R-:W-:Y:S01]  /*0790*/  @P0 IMAD.WIDE R68, R3, 0x8, R68 ;  /* 0x0000000803440825 */ /* 0x004fe200078e0244 */
[----:B------:R-:W-:-:S03]  /*07a0*/  @P2 LEA.HI.X R65, R0, R21, R93, 0x2, P4 ;  /* 0x0000001500412211 */ /* 0x000fc600020f145d */
[----:B------:R-:W-:Y:S01]  /*07b0*/  IMAD R3, R93, UR6, RZ ;  /* 0x000000065d037c24 */ /* 0x000fe2000f8e02ff */
[----:B---3--:R-:W-:Y:S01]  /*07c0*/  LEA R96, P4, R110, R96, 0x2 ;  /* 0x000000606e607211 */ /* 0x008fe200078810ff */
[C---:B------:R-:W-:Y:S01]  /*07d0*/  IMAD R5, R0.reuse, UR9, R5 ;  /* 0x0000000900057c24 */ /* 0x040fe2000f8e0205 */
[----:B------:R-:W-:Y:S01]  /*07e0*/  LEA R102, P5, R103, R24, 0x2 ;  /* 0x0000001867667211 */ /* 0x000fe200078a10ff */
[----:B------:R-:W-:Y:S01]  /*07f0*/  IMAD R109, R0, UR7, R3 ;  /* 0x00000007006d7c24 */ /* 0x000fe2000f8e0203 */
[----:B------:R-:W-:Y:S02]  /*0800*/  LEA R104, P2, R105, R26, 0x2 ;  /* 0x0000001a69687211 */ /* 0x000fe400078410ff */
[----:B------:R-:W-:Y:S01]  /*0810*/  LEA R106, P3, R107, R28, 0x2 ;  /* 0x0000001c6b6a7211 */ /* 0x000fe200078610ff */
[----:B------:R-:W-:Y:S01]  /*0820*/  HFMA2.MMA R121, -RZ, RZ, 0, 0 ;  /* 0x00000000ff797435 */ /* 0x000fe200000001ff */
[----:B------:R-:W-:Y:S02]  /*0830*/  LEA.HI.X R110, R110, R97, R9, 0x2, P4 ;  /* 0x000000616e6e7211 */ /* 0x000fe400020f1409 */
[----:B------:R-:W-:-:S02]  /*0840*/  @!P0 CS2R R68, SRZ ;  /* 0x0000000000448805 */ /* 0x000fc4000001ff00 */
[----:B------:R-:W-:Y:S02]  /*0850*/  LEA.HI.X R103, R103, R25, R10, 0x2, P5 ;  /* 0x0000001967677211 */ /* 0x000fe400028f140a */
[----:B------:R-:W-:Y:S02]  /*0860*/  LEA.HI.X R105, R105, R27, R8, 0x2, P2 ;  /* 0x0000001b69697211 */ /* 0x000fe400010f1408 */
[----:B------:R-:W-:Y:S02]  /*0870*/  LEA.HI.X R107, R107, R29, R4, 0x2, P3 ;  /* 0x0000001d6b6b7211 */ /* 0x000fe400018f1404 */
[----:B------:R-:W-:Y:S01]  /*0880*/  MOV R97, RZ ;  /* 0x000000ff00617202 */ /* 0x000fe20000000f00 */
[----:B------:R-:W-:Y:S06]  /*0890*/  @!P1 BRA `(.L_x_9491) ;  /* 0x0000002c00149947 */ /* 0x000fec0003800000 */
[----:B------:R-:W0:Y:S01]  /*08a0*/  S2R R98, SR_TID.X ;  /* 0x0000000000627919 */ /* 0x000e220000002100 */
[----:B------:R-:W1:Y:S01]  /*08b0*/  S2UR UR5, SR_CgaCtaId ;  /* 0x00000000000579c3 */ /* 0x000e620000008800 */
[----:B------:R-:W-:Y:S01]  /*08c0*/  UMOV UR4, 0x400 ;  /* 0x0000040000047882 */ /* 0x000fe20000000000 */
[C---:B------:R-:W-:Y:S01]  /*08d0*/  IMAD.WIDE.U32 R60, R0.reuse, UR8, RZ ;  /* 0x00000008003c7c25 */ /* 0x040fe2000f8e00ff */
[----:B------:R-:W2:Y:S01]  /*08e0*/  S2R R108, SR_LANEID ;  /* 0x00000000006c7919 */ /* 0x000ea20000000000 */
[----:B------:R-:W-:Y:S02]  /*08f0*/  MOV R121, RZ ;  /* 0x000000ff00797202 */ /* 0x000fe40000000f00 */
[----:B------:R-:W-:Y:S01]  /*0900*/  IMAD.WIDE.U32 R62, R0, UR6, RZ ;  /* 0x00000006003e7c25 */ /* 0x000fe2000f8e00ff */
[----:B------:R-:W-:Y:S02]  /*0910*/  IADD3 R111, R61, R5, RZ ;  /* 0x000000053d6f7210 */ /* 0x000fe40007ffe0ff */
[----:B------:R-:W-:-:S02]  /*0920*/  MOV R97, RZ ;  /* 0x000000ff00617202 */ /* 0x000fc40000000f00 */
[----:B------:R-:W-:Y:S01]  /*0930*/  IADD3 R109, R63, R109, RZ ;  /* 0x0000006d3f6d7210 */ /* 0x000fe20007ffe0ff */
[----:B-1----:R-:W-:-:S06]  /*0940*/  ULEA UR4, UR5, UR4, 0x18 ;  /* 0x0000000405047291 */ /* 0x002fcc000f8ec03f */
[----:B------:R-:W-:Y:S01]  /*0950*/  MOV R99, UR4 ;  /* 0x0000000400637c02 */ /* 0x000fe20008000f00 */
[----:B------:R-:W-:Y:S01]  /*0960*/  ULDC UR4, c[0x0][0x224] ;  /* 0x0000890000047ab9 */ /* 0x000fe20000000800 */
[C---:B0-----:R-:W-:Y:S02]  /*0970*/  SHF.L.U32 R3, R98.reuse, 0x3, RZ ;  /* 0x0000000362037819 */ /* 0x041fe400000006ff */
[----:B------:R-:W-:Y:S02]  /*0980*/  IADD3 R100, R99, 0x430, RZ ;  /* 0x0000043063647810 */ /* 0x000fe40007ffe0ff */
[----:B------:R-:W-:Y:S02]  /*0990*/  LEA.HI.SX32 R3, R3, R3, 0x1b ;  /* 0x0000000303037211 */ /* 0x000fe400078fdaff */
[----:B------:R-:W-:Y:S02]  /*09a0*/  IADD3 R5, R98, 0x20, RZ ;  /* 0x0000002062057810 */ /* 0x000fe40007ffe0ff */
[----:B------:R-:W-:-:S02]  /*09b0*/  LEA R100, R3, R100, 0x2 ;  /* 0x0000006403647211 */ /* 0x000fc400078e10ff */
[C---:B------:R-:W-:Y:S02]  /*09c0*/  SHF.L.U32 R3, R98.reuse, 0x1, RZ ;  /* 0x0000000162037819 */ /* 0x040fe400000006ff */
[C---:B------:R-:W-:Y:S02]  /*09d0*/  IADD3 R7, R98.reuse, 0x40, RZ ;  /* 0x0000004062077810 */ /* 0x040fe40007ffe0ff */
[C---:B------:R-:W-:Y:S02]  /*09e0*/  IADD3 R9, R98.reuse, 0x60, RZ ;  /* 0x0000006062097810 */ /* 0x040fe40007ffe0ff */
[C---:B------:R-:W-:Y:S02]  /*09f0*/  IADD3 R11, R98.reuse, 0x80, RZ ;  /* 0x00000080620b7810 */ /* 0x040fe40007ffe0ff */
[C---:B------:R-:W-:Y:S02]  /*0a00*/  IADD3 R13, R98.reuse, 0xa0, RZ ;  /* 0x000000a0620d7810 */ /* 0x040fe40007ffe0ff */
[----:B------:R-:W-:-:S02]  /*0a10*/  IADD3 R15, R98, 0xc0, RZ ;  /* 0x000000c0620f7810 */ /* 0x000fc40007ffe0ff */
[----:B------:R-:W-:Y:S02]  /*0a20*/  IADD3 R17, R98, 0xe0, RZ ;  /* 0x000000e062117810 */ /* 0x000fe40007ffe0ff */
[----:B------:R-:W-:Y:S02]  /*0a30*/  LOP3.LUT R3, R3, 0xffffffc0, RZ, 0xc0, !PT ;  /* 0xffffffc003037812 */ /* 0x000fe400078ec0ff */
[-C--:B------:R-:W-:Y:S02]  /*0a40*/  LEA.HI.SX32 R4, R5, R98.reuse, 0x1b ;  /* 0x0000006205047211 */ /* 0x080fe400078fdaff */
[-C--:B------:R-:W-:Y:S02]  /*0a50*/  LEA.HI.SX32 R114, R7, R98.reuse, 0x1b ;  /* 0x0000006207727211 */ /* 0x080fe400078fdaff */
[-C--:B------:R-:W-:Y:S02]  /*0a60*/  LEA.HI.SX32 R6, R9, R98.reuse, 0x1b ;  /* 0x0000006209067211 */ /* 0x080fe400078fdaff */
[----:B------:R-:W-:-:S02]  /*0a70*/  LEA.HI.SX32 R116, R11, R98, 0x1b ;  /* 0x000000620b747211 */ /* 0x000fc400078fdaff */
[-C--:B------:R-:W-:Y:S02]  /*0a80*/  LEA.HI.SX32 R8, R13, R98.reuse, 0x1b ;  /* 0x000000620d087211 */ /* 0x080fe400078fdaff */
[-C--:B------:R-:W-:Y:S02]  /*0a90*/  LEA.HI.SX32 R118, R15, R98.reuse, 0x1b ;  /* 0x000000620f767211 */ /* 0x080fe400078fdaff */
[----:B------:R-:W-:Y:S02]  /*0aa0*/  LEA.HI.SX32 R10, R17, R98, 0x1b ;  /* 0x00000062110a7211 */ /* 0x000fe400078fdaff */
[----:B------:R-:W-:Y:S02]  /*0ab0*/  LOP3.LUT R112, R3, 0x1f, R98, 0xf8, !PT ;  /* 0x0000001f03707812 */ /* 0x000fe400078ef862 */
[----:B------:R-:W-:Y:S02]  /*0ac0*/  LOP3.LUT R156, R98, 0x1f, RZ, 0xc0, !PT ;  /* 0x0000001f629c7812 */ /* 0x000fe400078ec0ff */
[----:B------:R-:W-:-:S02]  /*0ad0*/  LEA R113, R4, R99, 0x2 ;  /* 0x0000006304717211 */ /* 0x000fc400078e10ff */
[-C--:B------:R-:W-:Y:S02]  /*0ae0*/  LEA R114, R114, R99.reuse, 0x2 ;  /* 0x0000006372727211 */ /* 0x080fe400078e10ff */
[-C--:B------:R-:W-:Y:S02]  /*0af0*/  LEA R115, R6, R99.reuse, 0x2 ;  /* 0x0000006306737211 */ /* 0x080fe400078e10ff */
[-C--:B------:R-:W-:Y:S02]  /*0b00*/  LEA R116, R116, R99.reuse, 0x2 ;  /* 0x0000006374747211 */ /* 0x080fe400078e10ff */
[-C--:B------:R-:W-:Y:S02]  /*0b10*/  LEA R117, R8, R99.reuse, 0x2 ;  /* 0x0000006308757211 */ /* 0x080fe400078e10ff */
[-C--:B------:R-:W-:Y:S02]  /*0b20*/  LEA R118, R118, R99.reuse, 0x2 ;  /* 0x0000006376767211 */ /* 0x080fe400078e10ff */
[----:B------:R-:W-:-:S02]  /*0b30*/  LEA R119, R10, R99, 0x2 ;  /* 0x000000630a777211 */ /* 0x000fc400078e10ff */
[----:B------:R-:W-:Y:S02]  /*0b40*/  SHF.R.S32.HI R101, RZ, 0x1f, R112 ;  /* 0x0000001fff657819 */ /* 0x000fe40000011470 */
[----:B------:R-:W-:Y:S01]  /*0b50*/  MOV R120, UR4 ;  /* 0x0000000400787c02 */ /* 0x000fe20008000f00 */
[----:B--2---:R-:W-:-:S06]  /*0b60*/  UMOV UR4, URZ ;  /* 0x0000003f00047c82 */ /* 0x004fcc0008000000 */
.L_x_9515:
[----:B------:R-:W-:Y:S01]  /*0b70*/  BAR.SYNC.DEFER_BLOCKING 0x0 ;  /* 0x0000000000007b1d */ /* 0x000fe20000010000 */
[C---:B------:R-:W-:Y:S02]  /*0b80*/  SHF.L.U32 R29, R112.reuse, 0x4, RZ ;  /* 0x00000004701d7819 */ /* 0x040fe400000006ff */
[----:B------:R-:W-:Y:S02]  /*0b90*/  SHF.L.U64.HI R30, R112, 0x4, R101 ;  /* 0x00000004701e7819 */ /* 0x000fe40000010265 */
[----:B0-----:R-:W-:Y:S01]  /*0ba0*/  IADD3 R4, P0, R102, R29, RZ ;  /* 0x0000001d66047210 */ /* 0x001fe20007f1e0ff */
[----:B------:R-:W-:-:S03]  /*0bb0*/  ULDC UR5, c[0x0][0x21c] ;  /* 0x0000870000057ab9 */ /* 0x000fc60000000800 */
        /* <DEDUP_REMOVED lines=25> */
[----:B------:R-:W-:-:S03]  /*0d50*/  ISETP.LT.AND P0, PT, RZ, UR5, PT ;  /* 0x00000005ff007c0c */ /* 0x000fc6000bf01270 */
[----:B--2---:R-:W-:Y:S04]  /*0d60*/  STS.128 [R122], R36 ;  /* 0x000000247a007388 */ /* 0x004fe80000000c00 */
[----:B---3--:R-:W-:Y:S01]  /*0d70*/  STS.128 [R122+0x200], R40 ;  /* 0x000200287a007388 */ /* 0x008fe20000000c00 */
[----:B------:R-:W-:-:S03]  /*0d80*/  NOP ;  /* 0x0000000000007918 */ /* 0x000fc60000000000 */
[----:B------:R-:W0:Y:S04]  /*0d90*/  LDS.128 R4, [R123] ;  /* 0x000000007b047984 */ /* 0x000e280000000c00 */
[----:B------:R-:W1:Y:S01]  /*0da0*/  LDS.128 R24, [R123+0x10] ;  /* 0x000010007b187984 */ /* 0x000e620000000c00 */
[----:B0-----:R-:W-:Y:S01]  /*0db0*/  FFMA.FTZ R30, R8, R4, R97 ;  /* 0x00000004081e7223 */ /* 0x001fe20000010061 */
[-C--:B-----5:R-:W-:Y:S01]  /*0dc0*/  FMUL.FTZ R28, R4, R2.reuse ;  /* 0x00000002041c7220 */ /* 0x0a0fe20000410000 */
[-C--:B------:R-:W-:Y:S01]  /*0dd0*/  FMUL.FTZ R29, R5, R2.reuse ;  /* 0x00000002051d7220 */ /* 0x080fe20000410000 */
[-C--:B------:R-:W-:Y:S01]  /*0de0*/  FMUL.FTZ R31, R7, R2.reuse ;  /* 0x00000002071f7220 */ /* 0x080fe20000410000 */
[----:B------:R-:W-:Y:S01]  /*0df0*/  FFMA.FTZ R3, R9, R5, R30 ;  /* 0x0000000509037223 */ /* 0x000fe2000001001e */
[-C--:B-1----:R-:W-:Y:S01]  /*0e00*/  FMUL.FTZ R32, R24, R2.reuse ;  /* 0x0000000218207220 */ /* 0x082fe20000410000 */
[-C--:B------:R-:W-:Y:S01]  /*0e10*/  FMUL.FTZ R33, R25, R2.reuse ;  /* 0x0000000219217220 */ /* 0x080fe20000410000 */
[----:B------:R-:W-:Y:S01]  /*0e20*/  FMUL.FTZ R34, R26, R2 ;  /* 0x000000021a227220 */ /* 0x000fe20000410000 */
[----:B------:R-:W-:Y:S01]  /*0e30*/  FFMA.FTZ R30, R10, R6, R3 ;  /* 0x000000060a1e7223 */ /* 0x000fe20000010003 */
[----:B------:R-:W-:-:S03]  /*0e40*/  FMUL.FTZ R35, R27, R2 ;  /* 0x000000021b237220 */ /* 0x000fc60000410000 */
[----:B------:R-:W-:-:S04]  /*0e50*/  FFMA.FTZ R3, R11, R7, R30 ;  /* 0x000000070b037223 */ /* 0x000fc8000001001e */
[----:B------:R-:W-:-:S04]  /*0e60*/  FFMA.FTZ R30, R12, R24, R3 ;  /* 0x000000180c1e7223 */ /* 0x000fc80000010003 */
[----:B------:R-:W-:Y:S01]  /*0e70*/  FFMA.FTZ R3, R13, R25, R30 ;  /* 0x000000190d037223 */ /* 0x000fe2000001001e */
[----:B------:R-:W-:-:S03]  /*0e80*/  FMUL.FTZ R30, R6, R2 ;  /* 0x00000002061e7220 */ /* 0x000fc60000410000 */
[----:B------:R-:W-:-:S04]  /*0e90*/  FFMA.FTZ R36, R14, R26, R3 ;  /* 0x0000001a0e247223 */ /* 0x000fc80000010003 */
[----:B------:R-:W-:Y:S01]  /*0ea0*/  FFMA.FTZ R97, R15, R27, R36 ;  /* 0x0000001b0f617223 */ /* 0x000fe20000010024 */
[----:B------:R-:W-:Y:S06]  /*0eb0*/  BAR.SYNC.DEFER_BLOCKING 0x0 ;  /* 0x0000000000007b1d */ /* 0x000fec0000010000 */
[----:B----4-:R-:W-:Y:S05]  /*0ec0*/  @P0 BRA `(.L_x_9492) ;  /* 0x0000000000140947 */ /* 0x010fea0003800000 */
[----:B------:R-:W-:Y:S02]  /*0ed0*/  CS2R R38, SRZ ;  /* 0x0000000000267805 */ /* 0x000fe4000001ff00 */
[----:B------:R-:W-:Y:S02]  /*0ee0*/  CS2R R36, SRZ ;  /* 0x0000000000247805 */ /* 0x000fe4000001ff00 */
[----:B------:R-:W-:Y:S02]  /*0ef0*/  CS2R R42, SRZ ;  /* 0x00000000002a7805 */ /* 0x000fe4000001ff00 */
[----:B------:R-:W-:Y:S01]  /*0f00*/  CS2R R40, SRZ ;  /* 0x0000000000287805 */ /* 0x000fe2000001ff00 */
[----:B------:R-:W-:Y:S06]  /*0f10*/  BRA `(.L_x_9493) ;  /* 0x0000002000587947 */ /* 0x000fec0003800000 */
.L_x_9492:
[----:B------:R-:W0:Y:S01]  /*0f20*/  LDC.64 R40, c[0x0][0x368] ;  /* 0x0000da00ff287b82 */ /* 0x000e220000000a00 */
[----:B------:R-:W-:Y:S01]  /*0f30*/  HFMA2.MMA R37, -RZ, RZ, 0, 0 ;  /* 0x00000000ff257435 */ /* 0x000fe200000001ff */
[----:B------:R-:W-:Y:S01]  /*0f40*/  MOV R36, R98 ;  /* 0x0000006200247202 */ /* 0x000fe20000000f00 */
[----:B------:R-:W-:Y:S01]  /*0f50*/  ULDC.64 UR6, c[0x0][0x370] ;  /* 0x0000dc0000067ab9 */ /* 0x000fe20000000a00 */
[----:B------:R-:W-:Y:S01]  /*0f60*/  HFMA2.MMA R132, -RZ, RZ, 0, 0 ;  /* 0x00000000ff847435 */ /* 0x000fe200000001ff */
[----:B------:R-:W-:Y:S02]  /*0f70*/  IMAD R39, R95, UR6, RZ ;  /* 0x000000065f277c24 */ /* 0x000fe4000f8e02ff */
[--C-:B------:R-:W-:Y:S01]  /*0f80*/  FADD.FTZ R124, R23, R92.reuse ;  /* 0x0000005c177c7221 */ /* 0x100fe20000010000 */
[----:B------:R-:W-:Y:S01]  /*0f90*/  FADD.FTZ R125, R22, R92 ;  /* 0x0000005c167d7221 */ /* 0x000fe20000010000 */
[----:B------:R-:W1:Y:S01]  /*0fa0*/  LDC R42, c[0x0][0x224] ;  /* 0x00008900ff2a7b82 */ /* 0x000e620000000800 */
[----:B------:R-:W-:-:S02]  /*0fb0*/  IMAD R39, R94, UR7, R39 ;  /* 0x000000075e277c24 */ /* 0x000fc4000f8e0227 */
[--C-:B------:R-:W-:Y:S01]  /*0fc0*/  FADD.FTZ R126, R21, R92.reuse ;  /* 0x0000005c157e7221 */ /* 0x100fe20000010000 */
[--C-:B------:R-:W-:Y:S01]  /*0fd0*/  FADD.FTZ R129, R20, R92.reuse ;  /* 0x0000005c14817221 */ /* 0x100fe20000010000 */
[--C-:B------:R-:W-:Y:S01]  /*0fe0*/  FADD.FTZ R128, R19, R92.reuse ;  /* 0x0000005c13807221 */ /* 0x100fe20000010000 */
[--C-:B------:R-:W-:Y:S01]  /*0ff0*/  FADD.FTZ R131, R18, R92.reuse ;  /* 0x0000005c12837221 */ /* 0x100fe20000010000 */
[--C-:B------:R-:W-:Y:S01]  /*1000*/  FADD.FTZ R130, R17, R92.reuse ;  /* 0x0000005c11827221 */ /* 0x100fe20000010000 */
[----:B------:R-:W-:Y:S01]  /*1010*/  FADD.FTZ R133, R16, R92 ;  /* 0x0000005c10857221 */ /* 0x000fe20000010000 */
[----:B------:R-:W2:Y:S01]  /*1020*/  LDC R127, c[0x0][0x224] ;  /* 0x00008900ff7f7b82 */ /* 0x000ea20000000800 */
[----:B------:R-:W-:Y:S01]  /*1030*/  UMOV UR5, URZ ;  /* 0x0000003f00057c82 */ /* 0x000fe20008000000 */
[----:B------:R-:W-:Y:S01]  /*1040*/  ULDC UR22, c[0x0][0x224] ;  /* 0x0000890000167ab9 */ /* 0x000fe20000000800 */
[----:B------:R-:W-:Y:S01]  /*1050*/  ULDC UR23, c[0x0][0x21c] ;  /* 0x0000870000177ab9 */ /* 0x000fe20000000800 */
[----:B------:R-:W-:Y:S01]  /*1060*/  ULDC.64 UR18, c[0x0][0x380] ;  /* 0x0000e00000127ab9 */ /* 0x000fe20000000a00 */
[----:B------:R-:W-:Y:S01]  /*1070*/  ULDC.64 UR24, c[0x0][0x3d0] ;  /* 0x0000f40000187ab9 */ /* 0x000fe20000000a00 */
[----:B------:R-:W-:Y:S01]  /*1080*/  ULDC.64 UR16, c[0x0][0x270] ;  /* 0x00009c0000107ab9 */ /* 0x000fe20000000a00 */
[----:B------:R-:W-:Y:S01]  /*1090*/  ULDC.64 UR10, c[0x0][0x250] ;  /* 0x00009400000a7ab9 */ /* 0x000fe20000000a00 */
[C---:B0-----:R-:W-:Y:S01]  /*10a0*/  IMAD R38, R40.reuse, UR14, RZ ;  /* 0x0000000e28267c24 */ /* 0x041fe2000f8e02ff */
[----:B------:R-:W0:Y:S01]  /*10b0*/  LDC.64 R74, c[0x0][0x380] ;  /* 0x0000e000ff4a7b82 */ /* 0x000e220000000a00 */
[----:B------:R-:W-:Y:S01]  /*10c0*/  IMAD.WIDE.U32 R36, R40, UR15, R36 ;  /* 0x0000000f28247c25 */ /* 0x000fe2000f8e0024 */
[----:B------:R-:W-:-:S03]  /*10d0*/  ULDC.64 UR8, c[0x0][0x238] ;  /* 0x00008e0000087ab9 */ /* 0x000fc60000000a00 */
[----:B------:R-:W-:Y:S01]  /*10e0*/  IMAD R3, R41, UR15, R38 ;  /* 0x0000000f29037c24 */ /* 0x000fe2000f8e0226 */
[----:B------:R-:W-:Y:S02]  /*10f0*/  CS2R R40, SRZ ;  /* 0x0000000000287805 */ /* 0x000fe4000001ff00 */
[----:B------:R-:W3:Y:S02]  /*1100*/  LDC.64 R72, c[0x0][0x2d8] ;  /* 0x0000b600ff487b82 */ /* 0x000ee40000000a00 */
[----:B------:R-:W-:Y:S02]  /*1110*/  IADD3 R37, R37, R3, RZ ;  /* 0x0000000325257210 */ /* 0x000fe40007ffe0ff */
[----:B------:R-:W-:Y:S01]  /*1120*/  IADD3 R3, R120, -0x1, RZ ;  /* 0xffffffff78037810 */ /* 0x000fe20007ffe0ff */
[----:B------:R-:W-:Y:S01]  /*1130*/  IMAD.WIDE.U32 R90, R94, UR6, R36 ;  /* 0x000000065e5a7c25 */ /* 0x000fe2000f8e0024 */
[----:B------:R-:W-:Y:S02]  /*1140*/  ULDC.64 UR6, c[0x0][0x3d0] ;  /* 0x0000f40000067ab9 */ /* 0x000fe40000000a00 */
[----:B------:R-:W4:Y:S02]  /*1150*/  LDC.64 R70, c[0x0][0x2d0] ;  /* 0x0000b400ff467b82 */ /* 0x000f240000000a00 */
[----:B------:R-:W-:-:S02]  /*1160*/  IADD3 R38, R91, R39, RZ ;  /* 0x000000275b267210 */ /* 0x000fc40007ffe0ff */
[C---:B------:R-:W-:Y:S01]  /*1170*/  LEA R36, P0, R90.reuse, UR6, 0x2 ;  /* 0x000000065a247c11 */ /* 0x040fe2000f8010ff */
[----:B------:R-:W-:Y:S01]  /*1180*/  UMOV UR6, URZ ;  /* 0x0000003f00067c82 */ /* 0x000fe20008000000 */
[----:B------:R-:W-:Y:S02]  /*1190*/  SHF.L.U32 R39, R3, 0x8, RZ ;  /* 0x0000000803277819 */ /* 0x000fe400000006ff */
[----:B------:R-:W-:Y:S01]  /*11a0*/  LEA.HI.X R37, R90, UR7, R38, 0x2, P0 ;  /* 0x000000075a257c11 */ /* 0x000fe200080f1426 */
[----:B------:R-:W-:Y:S01]  /*11b0*/  ULDC UR7, c[0x0][0x218] ;  /* 0x0000860000077ab9 */ /* 0x000fe20000000800 */
[----:B-1----:R-:W-:Y:S02]  /*11c0*/  LEA R3, R42, UR4, 0x8 ;  /* 0x000000042a037c11 */ /* 0x002fe4000f8e40ff */
[----:B------:R-:W-:Y:S02]  /*11d0*/  CS2R R42, SRZ ;  /* 0x00000000002a7805 */ /* 0x000fe4000001ff00 */
[----:B------:R-:W-:Y:S01]  /*11e0*/  IADD3 R90, P0, R39, R90, RZ ;  /* 0x0000005a275a7210 */ /* 0x000fe20007f1e0ff */
[----:B------:R-:W-:-:S03]  /*11f0*/  IMAD.WIDE R36, R3, 0x4, R36 ;  /* 0x0000000403247825 */ /* 0x000fc600078e0224 */
[----:B------:R-:W-:Y:S02]  /*1200*/  LEA.HI.X.SX32 R91, R39, R38, 0x1, P0 ;  /* 0x00000026275b7211 */ /* 0x000fe400000f0eff */
[----:B------:R-:W-:Y:S02]  /*1210*/  CS2R R38, SRZ ;  /* 0x0000000000267805 */ /* 0x000fe4000001ff00 */
[C---:B------:R-:W-:Y:S02]  /*1220*/  IADD3 R88, P0, R36.reuse, -0x380, RZ ;  /* 0xfffffc8024587810 */ /* 0x040fe40007f1e0ff */
[C---:B------:R-:W-:Y:S02]  /*1230*/  IADD3 R86, P1, R36.reuse, -0x300, RZ ;  /* 0xfffffd0024567810 */ /* 0x040fe40007f3e0ff */
[C---:B------:R-:W-:Y:S02]  /*1240*/  IADD3 R84, P2, R36.reuse, -0x280, RZ ;  /* 0xfffffd8024547810 */ /* 0x040fe40007f5e0ff */
        /* <DEDUP_REMOVED lines=9> */
[C---:B------:R-:W-:Y:S02]  /*12e0*/  IADD3.X R79, R37.reuse, -0x1, RZ, P5, !PT ;  /* 0xffffffff254f7810 */ /* 0x040fe40002ffe4ff */
[----:B------:R-:W-:Y:S02]  /*12f0*/  IADD3.X R77, R37, -0x1, RZ, P6, !PT ;  /* 0xffffffff254d7810 */ /* 0x000fe400037fe4ff */
[----:B0-234-:R-:W-:-:S07]  /*1300*/  CS2R R36, SRZ ;  /* 0x0000000000247805 */ /* 0x01dfce000001ff00 */
.L_x_9514:
[----:B01----:R-:W-:Y:S01]  /*1310*/  SHF.R.S32.HI R135, RZ, 0x1f, R132 ;  /* 0x0000001fff877819 */ /* 0x003fe20000011484 */
[C---:B------:R-:W-:Y:S01]  /*1320*/  IMAD.WIDE.U32 R48, R132.reuse, UR16, RZ ;  /* 0x0000001084307c25 */ /* 0x040fe2000f8e00ff */
[----:B------:R-:W-:Y:S02]  /*1330*/  MOV R44, R62 ;  /* 0x0000003e002c7202 */ /* 0x000fe40000000f00 */
[----:B------:R-:W-:Y:S01]  /*1340*/  MOV R45, R109 ;  /* 0x0000006d002d7202 */ /* 0x000fe20000000f00 */
[C---:B------:R-:W-:Y:S02]  /*1350*/  IMAD R3, R135.reuse, UR8, RZ ;  /* 0x0000000887037c24 */ /* 0x040fe4000f8e02ff */
[----:B------:R-:W-:Y:S02]  /*1360*/  IMAD R47, R135, UR16, RZ ;  /* 0x00000010872f7c24 */ /* 0x000fe4000f8e02ff */
[----:B------:R-:W-:-:S04]  /*1370*/  IMAD.WIDE.U32 R44, R132, UR8, R44 ;  /* 0x00000008842c7c25 */ /* 0x000fc8000f8e002c */
[----:B------:R-:W-:Y:S01]  /*1380*/  IMAD R3, R132, UR9, R3 ;  /* 0x0000000984037c24 */ /* 0x000fe2000f8e0203 */
[----:B------:R-:W-:Y:S01]  /*1390*/  LEA R46, P0, R44, R70, 0x2 ;  /* 0x000000462c2e7211 */ /* 0x000fe200078010ff */
[----:B------:R-:W-:-:S03]  /*13a0*/  IMAD R51, R132, UR17, R47 ;  /* 0x0000001184337c24 */ /* 0x000fc6000f8e022f */
[----:B------:R-:W-:Y:S02]  /*13b0*/  IADD3 R47, R45, R3, RZ ;  /* 0x000000032d2f7210 */ /* 0x000fe40007ffe0ff */
[----:B------:R-:W-:Y:S02]  /*13c0*/  LEA R45, P1, R48, R96, 0x2 ;  /* 0x00000060302d7211 */ /* 0x000fe400078210ff */
[----:B------:R-:W-:Y:S02]  /*13d0*/  IADD3 R3, R49, R51, RZ ;  /* 0x0000003331037210 */ /* 0x000fe40007ffe0ff */
[----:B------:R-:W-:Y:S02]  /*13e0*/  LEA.HI.X R47, R44, R71, R47, 0x2, P0 ;  /* 0x000000472c2f7211 */ /* 0x000fe400000f142f */
[----:B------:R-:W-:Y:S02]  /*13f0*/  LEA R44, P0, R112, R45, 0x4 ;  /* 0x0000002d702c7211 */ /* 0x000fe400078020ff */
[----:B------:R-:W-:Y:S01]  /*1400*/  LEA.HI.X R48, R48, R110, R3, 0x2, P1 ;  /* 0x0000006e30307211 */ /* 0x000fe200008f1403 */
[----:B--2---:R-:W2:Y:S03]  /*1410*/  LDG.E R134, desc[UR12][R46.64] ;  /* 0x0000000c2e867981 */ /* 0x004ea6000c1e1900 */
[----:B------:R-:W-:-:S05]  /*1420*/  LEA.HI.X R45, R112, R48, R101, 0x4, P0 ;  /* 0x00000030702d7211 */ /* 0x000fca00000f2465 */
[----:B---3--:R-:W3:Y:S04]  /*1430*/  LDG.E.128 R52, desc[UR12][R44.64] ;  /* 0x0000000c2c347981 */ /* 0x008ee8000c1e1d00 */
[----:B----4-:R0:W4:Y:S01]  /*1440*/  LDG.E.128 R56, desc[UR12][R44.64+0x200] ;  /* 0x0002000c2c387981 */ /* 0x010122000c1e1d00 */
[----:B------:R-:W-:Y:S01]  /*1450*/  IMAD R3, R135, UR10, RZ ;  /* 0x0000000a87037c24 */ /* 0x000fe2000f8e02ff */
[C---:B------:R-:W-:Y:S02]  /*1460*/  ISETP.GT.AND P0, PT, R120.reuse, 0x1, PT ;  /* 0x000000017800780c */ /* 0x040fe40003f04270 */
[----:B------:R-:W-:Y:S01]  /*1470*/  IADD3 R137, R120, -0x1, RZ ;  /* 0xffffffff78897810 */ /* 0x000fe20007ffe0ff */
[----:B------:R-:W-:Y:S01]  /*1480*/  IMAD R3, R132, UR11, R3 ;  /* 0x0000000b84037c24 */ /* 0x000fe2000f8e0203 */
[----:B------:R-:W-:-:S02]  /*1490*/  ISETP.EQ.AND P0, PT, R156, RZ, P0 ;  /* 0x000000ff9c00720c */ /* 0x000fc40000702270 */
[----:B0-----:R-:W-:Y:S02]  /*14a0*/  MOV R44, R60 ;  /* 0x0000003c002c7202 */ /* 0x001fe40000000f00 */
[----:B------:R-:W-:-:S03]  /*14b0*/  MOV R45, R111 ;  /* 0x0000006f002d7202 */ /* 0x000fc60000000f00 */
[----:B------:R-:W-:Y:S01]  /*14c0*/  IMAD.WIDE.U32 R48, R132, UR10, R44 ;  /* 0x0000000a84307c25 */ /* 0x000fe2000f8e002c */
[----:B------:R-:W-:-:S05]  /*14d0*/  LEA.HI R44, R137, R137, RZ, 0x1 ;  /* 0x00000089892c7211 */ /* 0x000fca00078f08ff */
[----:B------:R-:W0:Y:S01]  /*14e0*/  @P0 LDC R50, c[0x0][0x21c] ;  /* 0x00008700ff320b82 */ /* 0x000e220000000800 */
[----:B------:R-:W-:Y:S02]  /*14f0*/  LEA R46, P1, R48, R72, 0x2 ;  /* 0x00000048302e7211 */ /* 0x000fe400078210ff */
[----:B------:R-:W-:Y:S02]  /*1500*/  IADD3 R3, R49, R3, RZ ;  /* 0x0000000331037210 */ /* 0x000fe40007ffe0ff */
[----:B------:R-:W-:Y:S02]  /*1510*/  LOP3.LUT R44, R44, 0xfffffe, RZ, 0xc0, !PT ;  /* 0x00fffffe2c2c7812 */ /* 0x000fe400078ec0ff */
[----:B------:R-:W-:Y:S01]  /*1520*/  LEA.HI.X R47, R48, R73, R3, 0x2, P1 ;  /* 0x00000049302f7211 */ /* 0x000fe200008f1403 */
[----:B------:R-:W-:Y:S01]  /*1530*/  FADD.FTZ R3, R16, R92 ;  /* 0x0000005c10037221 */ /* 0x000fe20000010000 */
[----:B------:R-:W-:-:S03]  /*1540*/  ISETP.NE.AND P1, PT, R98, RZ, PT ;  /* 0x000000ff6200720c */ /* 0x000fc60003f25270 */
[----:B------:R1:W4:Y:S01]  /*1550*/  LDG.E R136, desc[UR12][R46.64] ;  /* 0x0000000c2e887981 */ /* 0x000322000c1e1900 */
[----:B------:R-:W-:Y:S02]  /*1560*/  @P0 IADD3 R49, R120, -0x2, RZ ;  /* 0xfffffffe78310810 */ /* 0x000fe40007ffe0ff */
[----:B------:R-:W-:Y:S02]  /*1570*/  IADD3 R45, R137, -R44, RZ ;  /* 0x8000002c892d7210 */ /* 0x000fe40007ffe0ff */
[----:B------:R-:W-:Y:S02]  /*1580*/  IADD3 R48, R98, 0x200, RZ ;  /* 0x0000020062307810 */ /* 0x000fe40007ffe0ff */
[CC--:B------:R-:W-:Y:S02]  /*1590*/  LEA R122, R108.reuse, R99.reuse, 0x4 ;  /* 0x000000636c7a7211 */ /* 0x0c0fe400078e20ff */
[----:B------:R-:W-:Y:S01]  /*15a0*/  LEA R123, R108, R99, 0x5 ;  /* 0x000000636c7b7211 */ /* 0x000fe200078e28ff */
[----:B0-----:R-:W-:Y:S01]  /*15b0*/  @P0 IMAD R49, R49, R50, R132 ;  /* 0x0000003231310224 */ /* 0x001fe200078e0284 */
[----:B------:R-:W-:-:S03]  /*15c0*/  @!P1 LEA R48, R45, R132, 0x8 ;  /* 0x000000842d309211 */ /* 0x000fc600078e40ff */
[----:B------:R-:W-:Y:S01]  /*15d0*/  @P0 IMAD.WIDE R138, R49, 0x8, R68 ;  /* 0x00000008318a0825 */ /* 0x000fe200078e0244 */
[----:B------:R-:W-:Y:S02]  /*15e0*/  LEA R142, R48, R99, 0x2 ;  /* 0x00000063308e7211 */ /* 0x000fe400078e10ff */
[----:B------:R-:W-:Y:S02]  /*15f0*/  ISETP.NE.AND P2, PT, R98, 0x1f, PT ;  /* 0x0000001f6200780c */ /* 0x000fe40003f45270 */
[----:B------:R-:W-:-:S11]  /*1600*/  MOV R160, RZ ;  /* 0x000000ff00a07202 */ /* 0x000fd60000000f00 */
[----:B------:R-:W-:Y:S01]  /*1610*/  @P2 LEA R159, R98, R99, 0x2 ;  /* 0x00000063629f2211 */ /* 0x000fe200078e10ff */
        /* <DEDUP_REMOVED lines=8> */
[----:B--2---:R-:W-:-:S04]  /*16a0*/  FMUL.FTZ R141, R134, 1.4426950216293334961 ;  /* 0x3fb8aa3b868d7820 */ /* 0x004fc80000410000 */
[----:B------:R-:W-:Y:S01]  /*16b0*/  FMUL.FTZ R147, R141, R3 ;  /* 0x000000038d937220 */ /* 0x000fe20000410000 */
[----:B---3--:R-:W-:Y:S04]  /*16c0*/  STS.128 [R122], R52 ;  /* 0x000000347a007388 */ /* 0x008fe80000000c00 */
[----:B----4-:R0:W-:Y:S01]  /*16d0*/  STS.128 [R122+0x200], R56 ;  /* 0x000200387a007388 */ /* 0x0101e20000000c00 */
[----:B------:R-:W-:-:S03]  /*16e0*/  NOP ;  /* 0x0000000000007918 */ /* 0x000fc60000000000 */
[----:B------:R-:W2:Y:S01]  /*16f0*/  LDS.128 R48, [R123+0x10] ;  /* 0x000010007b307984 */ /* 0x000ea20000000c00 */
[----:B------:R-:W3:Y:S03]  /*1700*/  MUFU.EX2 R147, R147 ;  /* 0x0000009300937308 */ /* 0x000ee60000000800 */
[----:B-1----:R-:W1:Y:S04]  /*1710*/  LDS.128 R44, [R123] ;  /* 0x000000007b2c7984 */ /* 0x002e680000000c00 */
[----:B---3--:R3:W-:Y:S01]  /*1720*/  STS [R142+0xa88], R147 ;  /* 0x000a88938e007388 */ /* 0x0087e20000000800 */
[----:B------:R-:W-:Y:S01]  /*1730*/  BAR.SYNC.DEFER_BLOCKING 0x0 ;  /* 0x0000000000007b1d */ /* 0x000fe20000010000 */
[--C-:B0-----:R-:W-:Y:S01]  /*1740*/  FADD.FTZ R56, R17, R92.reuse ;  /* 0x0000005c11387221 */ /* 0x101fe20000010000 */
[----:B------:R-:W-:-:S03]  /*1750*/  FADD.FTZ R55, R18, R92 ;  /* 0x0000005c12377221 */ /* 0x000fc60000010000 */
[----:B------:R-:W-:Y:S01]  /*1760*/  FMUL.FTZ R140, R141, R56 ;  /* 0x000000388d8c7220 */ /* 0x000fe20000410000 */
[----:B--2---:R-:W-:-:S04]  /*1770*/  FMUL.FTZ R148, R136, R49 ;  /* 0x0000003188947220 */ /* 0x004fc80000410000 */
[----:B------:R-:W-:Y:S02]  /*1780*/  FMUL.FTZ R172, R25, R148 ;  /* 0x0000009419ac7220 */ /* 0x000fe40000410000 */
[----:B------:R0:W2:Y:S01]  /*1790*/  @P2 LDS R148, [R159+0x128c] ;  /* 0x00128c009f942984 */ /* 0x0000a20000000800 */
[--C-:B------:R-:W-:Y:S01]  /*17a0*/  FADD.FTZ R54, R19, R92.reuse ;  /* 0x0000005c13367221 */ /* 0x100fe20000010000 */
[--C-:B------:R-:W-:Y:S01]  /*17b0*/  FADD.FTZ R57, R20, R92.reuse ;  /* 0x0000005c14397221 */ /* 0x100fe20000010000 */
[--C-:B------:R-:W-:Y:S01]  /*17c0*/  FADD.FTZ R58, R21, R92.reuse ;  /* 0x0000005c153a7221 */ /* 0x100fe20000010000 */
[----:B------:R4:W5:Y:S01]  /*17d0*/  @P0 LDG.E R160, desc[UR12][R138.64+0x4] ;  /* 0x0000040c8aa00981 */ /* 0x000962000c1e1900 */
[--C-:B------:R-:W-:Y:S01]  /*17e0*/  FADD.FTZ R59, R22, R92.reuse ;  /* 0x0000005c163b7221 */ /* 0x100fe20000010000 */
[C---:B------:R-:W-:Y:S01]  /*17f0*/  FMUL.FTZ R144, R141.reuse, R55 ;  /* 0x000000378d907220 */ /* 0x040fe20000410000 */
[----:B------:R-:W3:Y:S01]  /*1800*/  MUFU.EX2 R140, R140 ;  /* 0x0000008c008c7308 */ /* 0x000ee20000000800 */
[C---:B------:R-:W-:Y:S01]  /*1810*/  FMUL.FTZ R154, R141.reuse, R54 ;  /* 0x000000368d9a7220 */ /* 0x040fe20000410000 */
[C---:B------:R-:W-:Y:S01]  /*1820*/  FMUL.FTZ R152, R141.reuse, R57 ;  /* 0x000000398d987220 */ /* 0x040fe20000410000 */
[----:B------:R-:W-:Y:S01]  /*1830*/  FMUL.FTZ R143, R141, R59 ;  /* 0x0000003b8d8f7220 */ /* 0x000fe20000410000 */
[----:B----4-:R-:W-:Y:S01]  /*1840*/  FADD.FTZ R138, R23, R92 ;  /* 0x0000005c178a7221 */ /* 0x010fe20000010000 */
[----:B------:R-:W-:-:S03]  /*1850*/  FMUL.FTZ R139, R141, R58 ;  /* 0x0000003a8d8b7220 */ /* 0x000fc60000410000 */
[----:B------:R-:W4:Y:S01]  /*1860*/  MUFU.EX2 R144, R144 ;  /* 0x0000009000907308 */ /* 0x000f220000000800 */
[----:B------:R-:W-:-:S07]  /*1870*/  FMUL.FTZ R141, R141, R138 ;  /* 0x0000008a8d8d7220 */ /* 0x000fce0000410000 */
[----:B------:R-:W0:Y:S08]  /*1880*/  MUFU.EX2 R154, R154 ;  /* 0x0000009a009a7308 */ /* 0x000e300000000800 */
[----:B------:R-:W2:Y:S01]  /*1890*/  MUFU.EX2 R141, R141 ;  /* 0x0000008d008d7308 */ /* 0x000ea20000000800 */
[----:B---3--:R-:W-:Y:S01]  /*18a0*/  FFMA.FTZ R52, R140, R164, R161 ;  /* 0x000000a48c347223 */ /* 0x008fe200000100a1 */
[----:B------:R-:W-:Y:S01]  /*18b0*/  FMUL.FTZ R53, R147, R140 ;  /* 0x0000008c93357220 */ /* 0x000fe20000410000 */
[C---:B------:R-:W-:Y:S01]  /*18c0*/  FMUL.FTZ R149, R136.reuse, R50 ;  /* 0x0000003288957220 */ /* 0x040fe20000410000 */
[----:B------:R-:W-:-:S04]  /*18d0*/  FMUL.FTZ R158, R136, R51 ;  /* 0x00000033889e7220 */ /* 0x000fc80000410000 */
[----:B------:R-:W3:Y:S08]  /*18e0*/  MUFU.EX2 R152, R152 ;  /* 0x0000009800987308 */ /* 0x000ef00000000800 */
[----:B------:R-:W0:Y:S08]  /*18f0*/  MUFU.EX2 R139, R139 ;  /* 0x0000008b008b7308 */ /* 0x000e300000000800 */
[----:B------:R-:W3:Y:S01]  /*1900*/  MUFU.EX2 R143, R143 ;  /* 0x0000008f008f7308 */ /* 0x000ee20000000800 */
[C---:B----4-:R-:W-:Y:S01]  /*1910*/  FFMA.FTZ R165, R144.reuse, R52, R157 ;  /* 0x0000003490a57223 */ /* 0x050fe2000001009d */
[----:B------:R-:W-:Y:S01]  /*1920*/  FMUL.FTZ R163, R144, R53 ;  /* 0x0000003590a37220 */ /* 0x000fe20000410000 */
[----:B-1----:R-:W-:Y:S01]  /*1930*/  FMUL.FTZ R155, R136, R44 ;  /* 0x0000002c889b7220 */ /* 0x002fe20000410000 */
[----:B------:R-:W-:Y:S01]  /*1940*/  FMUL.FTZ R174, R26, R149 ;  /* 0x000000951aae7220 */ /* 0x000fe20000410000 */
[----:B------:R-:W-:Y:S01]  /*1950*/  FMUL.FTZ R176, R27, R158 ;  /* 0x0000009e1bb07220 */ /* 0x000fe20000410000 */
[----:B------:R-:W-:Y:S01]  /*1960*/  FMUL.FTZ R142, R14, R125 ;  /* 0x0000007d0e8e7220 */ /* 0x000fe20000410000 */
[C---:B------:R-:W-:Y:S01]  /*1970*/  FMUL.FTZ R52, R136.reuse, R45 ;  /* 0x0000002d88347220 */ /* 0x040fe20000410000 */
[C---:B------:R-:W-:Y:S01]  /*1980*/  FMUL.FTZ R53, R136.reuse, R46 ;  /* 0x0000002e88357220 */ /* 0x040fe20000410000 */
[C---:B------:R-:W-:Y:S01]  /*1990*/  FMUL.FTZ R146, R136.reuse, R47 ;  /* 0x0000002f88927220 */ /* 0x040fe20000410000 */
[----:B------:R-:W-:Y:S01]  /*19a0*/  FMUL.FTZ R145, R136, R48 ;  /* 0x0000003088917220 */ /* 0x000fe20000410000 */
[C---:B0-----:R-:W-:Y:S01]  /*19b0*/  FFMA.FTZ R165, R154.reuse, R165, R153 ;  /* 0x000000a59aa57223 */ /* 0x041fe20000010099 */
[----:B------:R-:W-:Y:S01]  /*19c0*/  FMUL.FTZ R163, R154, R163 ;  /* 0x000000a39aa37220 */ /* 0x000fe20000410000 */
[----:B------:R-:W-:Y:S01]  /*19d0*/  FMUL.FTZ R155, R4, R155 ;  /* 0x0000009b049b7220 */ /* 0x000fe20000410000 */
[----:B--2---:R-:W-:Y:S01]  /*19e0*/  FFMA.FTZ R166, R141, R176, R174 ;  /* 0x000000b08da67223 */ /* 0x004fe200000100ae */
[----:B------:R-:W-:Y:S06]  /*19f0*/  @P2 BRA `(.L_x_9495) ;  /* 0x0000000000202947 */ /* 0x000fec0003800000 */
[----:B------:R-:W-:-:S13]  /*1a00*/  ISETP.NE.AND P0, PT, R120, R127, PT ;  /* 0x0000007f7800720c */ /* 0x000fda0003f05270 */
[----:B------:R-:W-:-:S04]  /*1a10*/  @P0 LEA.HI R148, R120, R120, RZ, 0x1 ;  /* 0x0000007878940211 */ /* 0x000fc800078f08ff */
[----:B------:R-:W-:Y:S02]  /*1a20*/  @P0 LOP3.LUT R149, R148, 0xfffffe, RZ, 0xc0, !PT ;  /* 0x00fffffe94950812 */ /* 0x000fe400078ec0ff */
[----:B------:R-:W-:Y:S02]  /*1a30*/  MOV R148, 0x3f800000 ;  /* 0x3f80000000947802 */ /* 0x000fe40000000f00 */
[----:B------:R-:W-:-:S04]  /*1a40*/  @P0 IADD3 R149, -R149, R120, RZ ;  /* 0x0000007895950210 */ /* 0x000fc80007ffe1ff */
[----:B------:R-:W-:-:S04]  /*1a50*/  @P0 LEA R158, R149, R132, 0x8 ;  /* 0x00000084959e0211 */ /* 0x000fc800078e40ff */
[----:B------:R-:W-:-:S05]  /*1a60*/  @P0 LEA R158, R158, R99, 0x2 ;  /* 0x000000639e9e0211 */ /* 0x000fca00078e10ff */
[----:B------:R0:W1:Y:S02]  /*1a70*/  @P0 LDS R148, [R158+0xa88] ;  /* 0x000a88009e940984 */ /* 0x0000640000000800 */
.L_x_9495:
[----:B------:R-:W-:Y:S05]  /*1a80*/  BSYNC B0 ;  /* 0x0000000000007941 */ /* 0x000fea0003800000 */
.L_x_9494:
[----:B01----:R-:W-:Y:S01]  /*1a90*/  FMUL.FTZ R158, R141, R148 ;  /* 0x000000948d9e7220 */ /* 0x003fe20000410000 */
[----:B------:R-:W-:Y:S01]  /*1aa0*/  FMUL.FTZ R170, R24, R145 ;  /* 0x0000009118aa7220 */ /* 0x000fe20000410000 */
[C---:B---3--:R-:W-:Y:S01]  /*1ab0*/  FFMA.FTZ R166, R143.reuse, R166, R172 ;  /* 0x000000a68fa67223 */ /* 0x048fe200000100ac */
[----:B------:R-:W-:Y:S01]  /*1ac0*/  FMUL.FTZ R168, R6, R53 ;  /* 0x0000003506a87220 */ /* 0x000fe20000410000 */
[----:B------:R-:W-:Y:S01]  /*1ad0*/  FMUL.FTZ R158, R143, R158 ;  /* 0x0000009e8f9e7220 */ /* 0x000fe20000410000 */
[----:B------:R-:W-:Y:S01]  /*1ae0*/  FMUL.FTZ R169, R7, R146 ;  /* 0x0000009207a97220 */ /* 0x000fe20000410000 */
[----:B------:R-:W-:Y:S01]  /*1af0*/  FFMA.FTZ R145, R139, R166, R170 ;  /* 0x000000a68b917223 */ /* 0x000fe200000100aa */
[----:B------:R-:W-:Y:S01]  /*1b00*/  FMUL.FTZ R167, R5, R52 ;  /* 0x0000003405a77220 */ /* 0x000fe20000410000 */
[C---:B------:R-:W-:Y:S01]  /*1b10*/  FMUL.FTZ R53, R139.reuse, R158 ;  /* 0x0000009e8b357220 */ /* 0x040fe20000410000 */
[C---:B------:R-:W-:Y:S01]  /*1b20*/  FFMA.FTZ R165, R152.reuse, R165, R151 ;  /* 0x000000a598a57223 */ /* 0x040fe20000010097 */
[C---:B------:R-:W-:Y:S01]  /*1b30*/  FFMA.FTZ R145, R152.reuse, R145, R169 ;  /* 0x0000009198917223 */ /* 0x040fe200000100a9 */
[C---:B------:R-:W-:Y:S01]  /*1b40*/  FMUL.FTZ R52, R152.reuse, R163 ;  /* 0x000000a398347220 */ /* 0x040fe20000410000 */
        /* <DEDUP_REMOVED lines=14> */
[----:B------:R-:W0:Y:S01]  /*1c30*/  SHFL.UP PT, R53, R162, 0x1, RZ ;  /* 0x04200000a2357989 */ /* 0x000e2200000e00ff */
[----:B------:R-:W-:Y:S01]  /*1c40*/  ISETP.GE.AND P0, PT, R108, 0x1, PT ;  /* 0x000000016c00780c */ /* 0x000fe20003f06270 */
[----:B------:R-:W-:Y:S01]  /*1c50*/  BSSY B0, `(.L_x_9496) ;  /* 0x00000ab000007945 */ /* 0x000fe20003800000 */
[----:B------:R-:W-:Y:S01]  /*1c60*/  ISETP.GE.U32.AND P4, PT, R156, 0x18, PT ;  /* 0x000000189c00780c */ /* 0x000fe20003f86070 */
[----:B------:R-:W1:Y:S01]  /*1c70*/  SHFL.DOWN PT, R145, R158, 0x1, 0x1f ;  /* 0x08201f009e917f89 */ /* 0x000e6200000e0000 */
[----:B------:R-:W-:-:S02]  /*1c80*/  LEA R173, R132, R99, 0x3 ;  /* 0x0000006384ad7211 */ /* 0x000fc400078e18ff */
[----:B------:R-:W-:Y:S01]  /*1c90*/  ISETP.NE.AND P5, PT, R98, RZ, PT ;  /* 0x000000ff6200720c */ /* 0x000fe20003fa5270 */
[----:B------:R-:W2:Y:S01]  /*1ca0*/  SHFL.DOWN PT, R146, R159, 0x1, 0x1f ;  /* 0x08201f009f927f89 */ /* 0x000ea200000e0000 */
[----:B------:R-:W-:-:S03]  /*1cb0*/  LEA R137, R137, R98, 0x8 ;  /* 0x0000006289897211 */ /* 0x000fc600078e40ff */
[----:B------:R-:W3:Y:S02]  /*1cc0*/  SHFL.UP PT, R52, R149, 0x1, RZ ;  /* 0x0420000095347989 */ /* 0x000ee400000e00ff */
        /* <DEDUP_REMOVED lines=21> */
[----:B------:R-:W-:Y:S01]  /*1e20*/  HFMA2.MMA R53, -RZ, RZ, 0, 0 ;  /* 0x00000000ff357435 */ /* 0x000fe200000001ff */
[----:B-1----:R-:W-:-:S03]  /*1e30*/  @!P3 FFMA.FTZ R158, R159, R145, R158 ;  /* 0x000000919f9eb223 */ /* 0x002fc6000001009e */
[----:B------:R-:W0:Y:S01]  /*1e40*/  SHFL.UP PT, R145, R162, 0x8, RZ ;  /* 0x05000000a2917989 */ /* 0x000e2200000e00ff */
[----:B--2---:R-:W-:Y:S01]  /*1e50*/  @!P3 FMUL.FTZ R159, R159, R146 ;  /* 0x000000929f9fb220 */ /* 0x004fe20000410000 */
[----:B------:R-:W-:Y:S02]  /*1e60*/  ISETP.GE.AND P3, PT, R108, 0x8, PT ;  /* 0x000000086c00780c */ /* 0x000fe40003f66270 */
[----:B------:R-:W1:Y:S01]  /*1e70*/  SHFL.DOWN PT, R163, R158, 0x8, 0x1f ;  /* 0x09001f009ea37f89 */ /* 0x000e6200000e0000 */
[----:B---3--:R-:W-:Y:S01]  /*1e80*/  @P0 FMUL.FTZ R149, R149, R52 ;  /* 0x0000003495950220 */ /* 0x008fe20000410000 */
[----:B------:R-:W-:Y:S02]  /*1e90*/  ISETP.GE.AND P0, PT, R120, UR22, PT ;  /* 0x0000001678007c0c */ /* 0x000fe4000bf06270 */
[----:B------:R-:W2:Y:S01]  /*1ea0*/  SHFL.DOWN PT, R166, R159, 0x8, 0x1f ;  /* 0x09001f009fa67f89 */ /* 0x000ea200000e0000 */
[----:B------:R-:W-:Y:S02]  /*1eb0*/  MOV R52, 0x3f800000 ;  /* 0x3f80000000347802 */ /* 0x000fe40000000f00 */
[----:B------:R-:W-:Y:S01]  /*1ec0*/  ISETP.NE.OR P0, PT, R156, RZ, P0 ;  /* 0x000000ff9c00720c */ /* 0x000fe20000705670 */
[----:B------:R-:W3:-:S12]  /*1ed0*/  SHFL.UP PT, R146, R149, 0x8, RZ ;  /* 0x0500000095927989 */ /* 0x000ed800000e00ff */
[----:B------:R-:W-:Y:S01]  /*1ee0*/  @!P0 LDS.64 R52, [R173+0x1308] ;  /* 0x00130800ad348984 */ /* 0x000fe20000000a00 */
[----:B0-----:R-:W-:Y:S01]  /*1ef0*/  @P3 FFMA.FTZ R162, R149, R145, R162 ;  /* 0x0000009195a23223 */ /* 0x001fe200000100a2 */
[----:B------:R-:W-:Y:S01]  /*1f00*/  ISETP.GE.AND P0, PT, R108, 0x10, PT ;  /* 0x000000106c00780c */ /* 0x000fe20003f06270 */
[----:B-1----:R-:W-:-:S03]  /*1f10*/  @!P4 FFMA.FTZ R158, R159, R163, R158 ;  /* 0x000000a39f9ec223 */ /* 0x002fc6000001009e */
[----:B------:R-:W0:Y:S01]  /*1f20*/  SHFL.UP PT, R145, R162, 0x10, RZ ;  /* 0x06000000a2917989 */ /* 0x000e2200000e00ff */
[----:B--2---:R-:W-:-:S03]  /*1f30*/  @!P4 FMUL.FTZ R159, R159, R166 ;  /* 0x000000a69f9fc220 */ /* 0x004fc60000410000 */
[----:B------:R-:W1:Y:S01]  /*1f40*/  SHFL.DOWN PT, R163, R158, 0x10, 0x1f ;  /* 0x0a001f009ea37f89 */ /* 0x000e6200000e0000 */
[----:B---3--:R-:W-:Y:S01]  /*1f50*/  @P3 FMUL.FTZ R149, R149, R146 ;  /* 0x0000009295953220 */ /* 0x008fe20000410000 */
[----:B------:R-:W-:Y:S02]  /*1f60*/  ISETP.GE.U32.AND P3, PT, R156, 0x10, PT ;  /* 0x000000109c00780c */ /* 0x000fe40003f66070 */
[----:B------:R-:W2:Y:S04]  /*1f70*/  SHFL.DOWN PT, R166, R159, 0x10, 0x1f ;  /* 0x0a001f009fa67f89 */ /* 0x000ea800000e0000 */
[----:B------:R-:W3:Y:S01]  /*1f80*/  SHFL.UP PT, R146, R149, 0x10, RZ ;  /* 0x0600000095927989 */ /* 0x000ee200000e00ff */
[----:B0-----:R-:W-:-:S06]  /*1f90*/  @P0 FFMA.FTZ R162, R149, R145, R162 ;  /* 0x0000009195a20223 */ /* 0x001fcc00000100a2 */
[C---:B-1----:R-:W-:Y:S01]  /*1fa0*/  @!P3 FFMA.FTZ R158, R159.reuse, R163, R158 ;  /* 0x000000a39f9eb223 */ /* 0x042fe2000001009e */
[----:B------:R-:W-:Y:S01]  /*1fb0*/  SHFL.UP PT, R162, R162, 0x1, RZ ;  /* 0x04200000a2a27989 */ /* 0x000fe200000e00ff */
[----:B--2---:R-:W-:-:S03]  /*1fc0*/  @!P3 FMUL.FTZ R159, R159, R166 ;  /* 0x000000a69f9fb220 */ /* 0x004fc60000410000 */
[----:B------:R-:W-:Y:S01]  /*1fd0*/  SHFL.IDX PT, R145, R53, RZ, 0x1f ;  /* 0x00001fff35917589 */ /* 0x000fe200000e0000 */
[----:B---3--:R-:W-:-:S03]  /*1fe0*/  @P0 FMUL.FTZ R149, R149, R146 ;  /* 0x0000009295950220 */ /* 0x008fc60000410000 */
[----:B------:R-:W-:Y:S04]  /*1ff0*/  SHFL.DOWN PT, R165, R158, 0x1, 0x1f ;  /* 0x08201f009ea57f89 */ /* 0x000fe800000e0000 */
[----:B------:R-:W0:Y:S04]  /*2000*/  SHFL.DOWN PT, R178, R159, 0x1, 0x1f ;  /* 0x08201f009fb27f89 */ /* 0x000e2800000e0000 */
[----:B-----5:R-:W-:Y:S04]  /*2010*/  SHFL.IDX PT, R146, R160, RZ, 0x1f ;  /* 0x00001fffa0927589 */ /* 0x020fe800000e0000 */
[----:B------:R-:W1:Y:S04]  /*2020*/  SHFL.UP PT, R149, R149, 0x1, RZ ;  /* 0x0420000095957989 */ /* 0x000e6800000e00ff */
[----:B------:R2:W-:Y:S04]  /*2030*/  SHFL.IDX PT, R166, R158, RZ, 0x1f ;  /* 0x00001fff9ea67589 */ /* 0x0005e800000e0000 */
[----:B------:R3:W4:Y:S01]  /*2040*/  SHFL.IDX PT, R163, R159, RZ, 0x1f ;  /* 0x00001fff9fa37589 */ /* 0x00072200000e0000 */
[----:B0-----:R-:W-:Y:S01]  /*2050*/  @P2 FFMA.FTZ R145, R178, R145, R165 ;  /* 0x00000091b2912223 */ /* 0x001fe200000100a5 */
[----:B------:R-:W-:-:S03]  /*2060*/  FMUL.FTZ R165, R9, R56 ;  /* 0x0000003809a57220 */ /* 0x000fc60000410000 */
[----:B------:R-:W-:Y:S01]  /*2070*/  FFMA.FTZ R145, R145, R148, R176 ;  /* 0x0000009491917223 */ /* 0x000fe200000100b0 */
[----:B-1----:R-:W-:-:S03]  /*2080*/  @P1 FFMA.FTZ R146, R149, R146, R162 ;  /* 0x0000009295921223 */ /* 0x002fc600000100a2 */
[----:B------:R-:W-:Y:S01]  /*2090*/  FFMA.FTZ R148, R141, R145, R174 ;  /* 0x000000918d947223 */ /* 0x000fe200000100ae */
[----:B------:R-:W-:-:S03]  /*20a0*/  FFMA.FTZ R171, R147, R146, R164 ;  /* 0x0000009293ab7223 */ /* 0x000fc600000100a4 */
[----:B------:R-:W-:Y:S01]  /*20b0*/  FFMA.FTZ R146, R143, R148, R172 ;  /* 0x000000948f927223 */ /* 0x000fe200000100ac */
[-C--:B------:R-:W-:Y:S01]  /*20c0*/  FFMA.FTZ R160, R140, R171.reuse, R165 ;  /* 0x000000ab8ca07223 */ /* 0x080fe200000100a5 */
[-C--:B------:R-:W-:Y:S01]  /*20d0*/  FMUL.FTZ R147, R44, R171.reuse ;  /* 0x000000ab2c937220 */ /* 0x080fe20000410000 */
[----:B------:R-:W-:Y:S01]  /*20e0*/  FFMA.FTZ R161, R140, R171, R161 ;  /* 0x000000ab8ca17223 */ /* 0x000fe200000100a1 */
[----:B------:R-:W-:Y:S01]  /*20f0*/  P2R R44, PR, RZ, 0x20 ;  /* 0x00000020ff2c7803 */ /* 0x000fe20000000000 */
[----:B--2---:R-:W-:Y:S01]  /*2100*/  FMUL.FTZ R158, R45, R160 ;  /* 0x000000a02d9e7220 */ /* 0x004fe20000410000 */
[----:B------:R-:W-:Y:S01]  /*2110*/  FFMA.FTZ R149, R139, R146, R170 ;  /* 0x000000928b957223 */ /* 0x000fe200000100aa */
[----:B------:R-:W-:Y:S01]  /*2120*/  FFMA.FTZ R44, R4, R147, RZ ;  /* 0x00000093042c7223 */ /* 0x000fe200000100ff */
[----:B------:R-:W-:Y:S01]  /*2130*/  FFMA.FTZ R161, R144, R161, R157 ;  /* 0x000000a190a17223 */ /* 0x000fe2000001009d */
[----:B------:R-:W-:Y:S01]  /*2140*/  FMUL.FTZ R157, R11, R54 ;  /* 0x000000360b9d7220 */ /* 0x000fe20000410000 */
[----:B------:R-:W-:Y:S01]  /*2150*/  FFMA.FTZ R45, R152, R149, R169 ;  /* 0x00000095982d7223 */ /* 0x000fe200000100a9 */
[----:B---3--:R-:W-:Y:S01]  /*2160*/  FFMA.FTZ R159, R5, R158, R44 ;  /* 0x0000009e059f7223 */ /* 0x008fe2000001002c */
[-C--:B------:R-:W-:Y:S01]  /*2170*/  FMUL.FTZ R46, R46, R161.reuse ;  /* 0x000000a12e2e7220 */ /* 0x080fe20000410000 */
[CC--:B------:R-:W-:Y:S01]  /*2180*/  FFMA.FTZ R158, R154.reuse, R161.reuse, R157 ;  /* 0x000000a19a9e7223 */ /* 0x0c0fe2000001009d */
[C---:B------:R-:W-:Y:S01]  /*2190*/  FFMA.FTZ R153, R154.reuse, R161, R153 ;  /* 0x000000a19a997223 */ /* 0x040fe20000010099 */
[C---:B----4-:R-:W-:Y:S01]  /*21a0*/  FFMA.FTZ R53, R163.reuse, R53, R166 ;  /* 0x00000035a3357223 */ /* 0x050fe200000100a6 */
[----:B------:R-:W-:Y:S01]  /*21b0*/  FMUL.FTZ R52, R163, R52 ;  /* 0x00000034a3347220 */ /* 0x000fe20000410000 */
[----:B------:R-:W-:Y:S01]  /*21c0*/  FFMA.FTZ R147, R154, R45, R168 ;  /* 0x0000002d9a937223 */ /* 0x000fe200000100a8 */
[----:B------:R-:W-:Y:S01]  /*21d0*/  FFMA.FTZ R46, R6, R46, R159 ;  /* 0x0000002e062e7223 */ /* 0x000fe2000001009f */
[----:B------:R-:W-:Y:S01]  /*21e0*/  FMUL.FTZ R44, R47, R158 ;  /* 0x0000009e2f2c7220 */ /* 0x000fe20000410000 */
[----:B------:R-:W-:Y:S01]  /*21f0*/  FFMA.FTZ R163, R152, R153, R151 ;  /* 0x0000009998a37223 */ /* 0x000fe20000010097 */
[----:B------:R-:W-:Y:S01]  /*2200*/  FFMA.FTZ R47, R144, R147, R167 ;  /* 0x00000093902f7223 */ /* 0x000fe200000100a7 */
[----:B------:R0:W-:Y:S01]  /*2210*/  @!P5 STS.64 [R173+0x1308], R52 ;  /* 0x00130834ad00d388 */ /* 0x0001e20000000a00 */
[----:B------:R-:W-:Y:S01]  /*2220*/  FFMA.FTZ R159, R7, R44, R46 ;  /* 0x0000002c079f7223 */ /* 0x000fe2000001002e */
[----:B------:R-:W-:Y:S01]  /*2230*/  FMUL.FTZ R48, R48, R163 ;  /* 0x000000a330307220 */ /* 0x000fe20000410000 */
[----:B------:R-:W-:Y:S01]  /*2240*/  FFMA.FTZ R151, R140, R47, R155 ;  /* 0x0000002f8c977223 */ /* 0x000fe2000001009b */
[----:B------:R-:W-:Y:S01]  /*2250*/  FFMA.FTZ R150, R139, R163, R150 ;  /* 0x000000a38b967223 */ /* 0x000fe20000010096 */
[----:B------:R-:W-:Y:S01]  /*2260*/  FADD.FTZ R44, -R165, R160 ;  /* 0x000000a0a52c7221 */ /* 0x000fe20000010100 */
[----:B------:R-:W-:Y:S01]  /*2270*/  FFMA.FTZ R140, R24, R48, R159 ;  /* 0x00000030188c7223 */ /* 0x000fe2000001009f */
[----:B------:R-:W-:Y:S01]  /*2280*/  FMUL.FTZ R48, R13, R58 ;  /* 0x0000003a0d307220 */ /* 0x000fe20000410000 */
[----:B------:R-:W-:Y:S01]  /*2290*/  FFMA.FTZ R167, R143, R150, R142 ;  /* 0x000000968fa77223 */ /* 0x000fe2000001008e */
[C---:B------:R-:W-:Y:S01]  /*22a0*/  FMUL.FTZ R153, R136.reuse, R171 ;  /* 0x000000ab88997220 */ /* 0x040fe20000410000 */
[----:B------:R-:W-:Y:S01]  /*22b0*/  FMUL.FTZ R160, R136, R160 ;  /* 0x000000a088a07220 */ /* 0x000fe20000410000 */
[----:B------:R-:W-:Y:S01]  /*22c0*/  FFMA.FTZ R139, R139, R163, R48 ;  /* 0x000000a38b8b7223 */ /* 0x000fe20000010030 */
[----:B0-----:R-:W-:Y:S01]  /*22d0*/  FMUL.FTZ R52, R15, R138 ;  /* 0x0000008a0f347220 */ /* 0x001fe20000410000 */
[----:B------:R-:W-:Y:S01]  /*22e0*/  FMUL.FTZ R153, R4, R153 ;  /* 0x0000009904997220 */ /* 0x000fe20000410000 */
[----:B------:R-:W-:Y:S01]  /*22f0*/  FMUL.FTZ R53, R5, R160 ;  /* 0x000000a005357220 */ /* 0x000fe20000410000 */
[----:B------:R-:W-:Y:S01]  /*2300*/  FMUL.FTZ R49, R49, R139 ;  /* 0x0000008b31317220 */ /* 0x000fe20000410000 */
[----:B------:R-:W-:Y:S01]  /*2310*/  FADD.FTZ R144, -R48, R139 ;  /* 0x0000008b30907221 */ /* 0x000fe20000010100 */
[-C--:B------:R-:W-:Y:S01]  /*2320*/  FFMA.FTZ R48, R8, -R3.reuse, R171 ;  /* 0x8000000308307223 */ /* 0x080fe200000100ab */
[----:B------:R-:W-:Y:S01]  /*2330*/  FMUL.FTZ R3, R151, R3 ;  /* 0x0000000397037220 */ /* 0x000fe20000410000 */
[----:B------:R-:W-:Y:S01]  /*2340*/  FFMA.FTZ R49, R25, R49, R140 ;  /* 0x0000003119317223 */ /* 0x000fe2000001008c */
[-C--:B------:R-:W-:Y:S01]  /*2350*/  FMUL.FTZ R140, R50, R167.reuse ;  /* 0x000000a7328c7220 */ /* 0x080fe20000410000 */
[----:B------:R-:W-:Y:S01]  /*2360*/  FFMA.FTZ R141, R141, R167, R52 ;  /* 0x000000a78d8d7223 */ /* 0x000fe20000010034 */
[----:B------:R-:W-:Y:S01]  /*2370*/  FMUL.FTZ R50, R136, R139 ;  /* 0x0000008b88327220 */ /* 0x000fe20000410000 */
[----:B------:R-:W-:Y:S01]  /*2380*/  FMUL.FTZ R56, R47, R56 ;  /* 0x000000382f387220 */ /* 0x000fe20000410000 */
[----:B------:R-:W-:Y:S01]  /*2390*/  FFMA.FTZ R152, R26, R140, R49 ;  /* 0x0000008c1a987223 */ /* 0x000fe20000010031 */
[----:B------:R-:W-:Y:S01]  /*23a0*/  FFMA.FTZ R49, R3, R48, RZ ;  /* 0x0000003003317223 */ /* 0x000fe200000100ff */
[----:B------:R0:W-:Y:S01]  /*23b0*/  STS [R100], R153 ;  /* 0x0000009964007388 */ /* 0x0001e20000000800 */
[----:B------:R-:W-:Y:S01]  /*23c0*/  FADD.FTZ R46, -R157, R158 ;  /* 0x0000009e9d2e7221 */ /* 0x000fe20000010100 */
[----:B------:R-:W-:Y:S01]  /*23d0*/  FADD.FTZ R139, -R52, R141 ;  /* 0x0000008d348b7221 */ /* 0x000fe20000010100 */
[C---:B------:R-:W-:Y:S01]  /*23e0*/  FMUL.FTZ R143, R136.reuse, R161 ;  /* 0x000000a1888f7220 */ /* 0x040fe20000410000 */
[----:B------:R1:W-:Y:S01]  /*23f0*/  STS [R100+0x4], R53 ;  /* 0x0000043564007388 */ /* 0x0003e20000000800 */
[C---:B------:R-:W-:Y:S01]  /*2400*/  FMUL.FTZ R158, R136.reuse, R158 ;  /* 0x0000009e889e7220 */ /* 0x040fe20000410000 */
[C---:B------:R-:W-:Y:S01]  /*2410*/  FMUL.FTZ R157, R136.reuse, R163 ;  /* 0x000000a3889d7220 */ /* 0x040fe20000410000 */
[----:B------:R-:W-:Y:S01]  /*2420*/  FMUL.FTZ R52, R136, R141 ;  /* 0x0000008d88347220 */ /* 0x000fe20000410000 */
[----:B------:R-:W-:Y:S01]  /*2430*/  FMUL.FTZ R54, R45, R54 ;  /* 0x000000362d367220 */ /* 0x000fe20000410000 */
[----:B------:R-:W-:Y:S01]  /*2440*/  FFMA.FTZ R142, R12, -R57, R163 ;  /* 0x800000390c8e7223 */ /* 0x000fe200000100a3 */
[----:B0-----:R-:W-:Y:S01]  /*2450*/  FMUL.FTZ R153, R51, R141 ;  /* 0x0000008d33997220 */ /* 0x001fe20000410000 */
[----:B------:R-:W-:Y:S01]  /*2460*/  FMUL.FTZ R51, R25, R50 ;  /* 0x0000003219337220 */ /* 0x000fe20000410000 */
[----:B------:R-:W-:Y:S01]  /*2470*/  FFMA.FTZ R50, R56, R44, R49 ;  /* 0x0000002c38327223 */ /* 0x000fe20000010031 */
[----:B------:R-:W-:Y:S01]  /*2480*/  IADD3 R141, -R137, UR7, RZ ;  /* 0x00000007898d7c10 */ /* 0x000fe2000fffe1ff */
[----:B-1----:R-:W-:Y:S01]  /*2490*/  FMUL.FTZ R53, R136, R167 ;  /* 0x000000a788357220 */ /* 0x002fe20000410000 */
[-C--:B------:R-:W-:Y:S01]  /*24a0*/  FFMA.FTZ R136, R10, -R55.reuse, R161 ;  /* 0x800000370a887223 */ /* 0x080fe200000100a1 */
[----:B------:R-:W-:Y:S01]  /*24b0*/  FMUL.FTZ R55, R147, R55 ;  /* 0x0000003793377220 */ /* 0x000fe20000410000 */
[----:B------:R-:W-:Y:S01]  /*24c0*/  ISETP.GE.AND P0, PT, R141, 0x1, PT ;  /* 0x000000018d00780c */ /* 0x000fe20003f06270 */
        /* <DEDUP_REMOVED lines=11> */
[C---:B0-----:R-:W-:Y:S01]  /*2580*/  FMUL.FTZ R51, R27.reuse, R52 ;  /* 0x000000341b337220 */ /* 0x041fe20000410000 */
[----:B------:R0:W-:Y:S01]  /*2590*/  STS [R100+0x8], R143 ;  /* 0x0000088f64007388 */ /* 0x0001e20000000800 */
[-C--:B------:R-:W-:Y:S01]  /*25a0*/  FFMA.FTZ R57, R14, -R59.reuse, R167 ;  /* 0x8000003b0e397223 */ /* 0x080fe200000100a7 */
[----:B------:R-:W-:Y:S01]  /*25b0*/  FMUL.FTZ R138, R148, R59 ;  /* 0x0000003b948a7220 */ /* 0x000fe20000410000 */
[----:B------:R-:W-:Y:S01]  /*25c0*/  FFMA.FTZ R49, R58, R144, R49 ;  /* 0x000000903a317223 */ /* 0x000fe20000010031 */
[----:B------:R0:W-:Y:S01]  /*25d0*/  STS [R100+0xc], R155 ;  /* 0x00000c9b64007388 */ /* 0x0001e20000000800 */
[----:B------:R-:W-:Y:S01]  /*25e0*/  FFMA.FTZ R59, R27, R153, R152 ;  /* 0x000000991b3b7223 */ /* 0x000fe20000010098 */
        /* <DEDUP_REMOVED lines=11> */
[----:B0-----:R-:W-:-:S03]  /*26a0*/  IMAD.WIDE.U32 R50, R132, UR18, R90 ;  /* 0x0000001284327c25 */ /* 0x001fc6000f8e005a */
[----:B------:R-:W0:Y:S02]  /*26b0*/  LDS R49, [R49+0x430] ;  /* 0x0004300031317984 */ /* 0x000e240000000800 */
[----:B------:R-:W-:Y:S02]  /*26c0*/  IADD3 R51, R51, R135, RZ ;  /* 0x0000008733337210 */ /* 0x000fe40007ffe0ff */
[----:B------:R-:W-:-:S04]  /*26d0*/  LEA R52, P0, R50, UR24, 0x2 ;  /* 0x0000001832347c11 */ /* 0x000fc8000f8010ff */
[----:B------:R-:W-:-:S05]  /*26e0*/  LEA.HI.X R53, R50, UR25, R51, 0x2, P0 ;  /* 0x0000001932357c11 */ /* 0x000fca00080f1433 */
[----:B0-----:R1:W-:Y:S04]  /*26f0*/  REDG.E.ADD.F32.FTZ.RN.STRONG.GPU desc[UR12][R52.64], R49 ;  /* 0x00000031340079a6 */ /* 0x0013e8000c10f38c */
.L_x_9497:
[----:B------:R-:W-:Y:S05]  /*2700*/  BSYNC B0 ;  /* 0x0000000000007941 */ /* 0x000fea0003800000 */
.L_x_9496:
[----:B-1----:R1:W2:Y:S01]  /*2710*/  LDS R49, [R113+0x4b0] ;  /* 0x0004b00071317984 */ /* 0x0022a20000000800 */
[----:B------:R-:W-:Y:S01]  /*2720*/  ISETP.GE.AND P6, PT, R141, 0x21, PT ;  /* 0x000000218d00780c */ /* 0x000fe20003fc6270 */
[----:B------:R-:W-:Y:S01]  /*2730*/  USHF.L.U64.HI UR20, UR5, 0x2, UR6 ;  /* 0x0000000205147899 */ /* 0x000fe20008010206 */
[----:B------:R-:W-:Y:S01]  /*2740*/  BSSY B0, `(.L_x_9498) ;  /* 0x000000f000007945 */ /* 0x000fe20003800000 */
[----:B------:R-:W-:Y:S01]  /*2750*/  USHF.L.U32 UR21, UR5, 0x2, URZ ;  /* 0x0000000205157899 */ /* 0x000fe2000800063f */
[----:B------:R-:W-:Y:S01]  /*2760*/  FADD.FTZ R52, R137, R152 ;  /* 0x0000009889347221 */ /* 0x000fe20000010000 */
[C---:B------:R-:W-:Y:S02]  /*2770*/  ISETP.GE.AND P0, PT, R141.reuse, 0x41, PT ;  /* 0x000000418d00780c */ /* 0x040fe40003f06270 */
[----:B------:R-:W-:Y:S01]  /*2780*/  IMAD R50, R74, UR20, RZ ;  /* 0x000000144a327c24 */ /* 0x000fe2000f8e02ff */
[C---:B------:R-:W-:Y:S02]  /*2790*/  ISETP.GE.AND P1, PT, R141.reuse, 0x61, PT ;  /* 0x000000618d00780c */ /* 0x040fe40003f26270 */
[----:B------:R-:W-:Y:S01]  /*27a0*/  ISETP.GE.AND P2, PT, R141, 0x81, PT ;  /* 0x000000818d00780c */ /* 0x000fe20003f46270 */
[----:B0-----:R-:W-:Y:S01]  /*27b0*/  IMAD R53, R75, UR21, R50 ;  /* 0x000000154b357c24 */ /* 0x001fe2000f8e0232 */
[----:B------:R-:W-:-:S02]  /*27c0*/  ISETP.GE.AND P3, PT, R141, 0xa1, PT ;  /* 0x000000a18d00780c */ /* 0x000fc40003f66270 */
[C---:B------:R-:W-:Y:S02]  /*27d0*/  ISETP.GE.AND P4, PT, R141.reuse, 0xc1, PT ;  /* 0x000000c18d00780c */ /* 0x040fe40003f86270 */
[----:B------:R-:W-:Y:S01]  /*27e0*/  ISETP.GE.AND P5, PT, R141, 0xe1, PT ;  /* 0x000000e18d00780c */ /* 0x000fe20003fa6270 */
[----:B-1----:R-:W-:-:S12]  /*27f0*/  @!P6 BRA `(.L_x_9499) ;  /* 0x00000000000ce947 */ /* 0x002fd80003800000 */
[----:B------:R-:W-:-:S05]  /*2800*/  IMAD.WIDE.U32 R50, R74, UR21, R88 ;  /* 0x000000154a327c25 */ /* 0x000fca000f8e0058 */
[----:B------:R-:W-:-:S05]  /*2810*/  IADD3 R51, R51, R53, RZ ;  /* 0x0000003533337210 */ /* 0x000fca0007ffe0ff */
[----:B--2---:R0:W-:Y:S02]  /*2820*/  REDG.E.ADD.F32.FTZ.RN.STRONG.GPU desc[UR12][R50.64], R49 ;  /* 0x00000031320079a6 */ /* 0x0041e4000c10f38c */
.L_x_9499:
[----:B------:R-:W-:Y:S05]  /*2830*/  BSYNC B0 ;  /* 0x0000000000007941 */ /* 0x000fea0003800000 */
.L_x_9498:
[----:B0-2---:R0:W1:Y:S01]  /*2840*/  LDS R49, [R114+0x530] ;  /* 0x0005300072317984 */ /* 0x0050620000000800 */
[----:B------:R-:W-:Y:S04]  /*2850*/  BSSY B0, `(.L_x_9500) ;  /* 0x0000005000007945 */ /* 0x000fe80003800000 */
[----:B------:R-:W-:Y:S05]  /*2860*/  @!P0 BRA `(.L_x_9501) ;  /* 0x00000000000c8947 */ /* 0x000fea0003800000 */
[----:B------:R-:W-:-:S05]  /*2870*/  IMAD.WIDE.U32 R50, R74, UR21, R86 ;  /* 0x000000154a327c25 */ /* 0x000fca000f8e0056 */
[----:B------:R-:W-:-:S05]  /*2880*/  IADD3 R51, R53, R51, RZ ;  /* 0x0000003335337210 */ /* 0x000fca0007ffe0ff */
[----:B-1----:R2:W-:Y:S02]  /*2890*/  REDG.E.ADD.F32.FTZ.RN.STRONG.GPU desc[UR12][R50.64], R49 ;  /* 0x00000031320079a6 */ /* 0x0025e4000c10f38c */
.L_x_9501:
[----:B------:R-:W-:Y:S05]  /*28a0*/  BSYNC B0 ;  /* 0x0000000000007941 */ /* 0x000fea0003800000 */
.L_x_9500:
[----:B-12---:R1:W2:Y:S01]  /*28b0*/  LDS R49, [R115+0x5b0] ;  /* 0x0005b00073317984 */ /* 0x0062a20000000800 */
[----:B------:R-:W-:Y:S04]  /*28c0*/  BSSY B0, `(.L_x_9502) ;  /* 0x0000005000007945 */ /* 0x000fe80003800000 */
[----:B------:R-:W-:Y:S05]  /*28d0*/  @!P1 BRA `(.L_x_9503) ;  /* 0x00000000000c9947 */ /* 0x000fea0003800000 */
[----:B------:R-:W-:-:S05]  /*28e0*/  IMAD.WIDE.U32 R50, R74, UR21, R84 ;  /* 0x000000154a327c25 */ /* 0x000fca000f8e0054 */
[----:B------:R-:W-:-:S05]  /*28f0*/  IADD3 R51, R53, R51, RZ ;  /* 0x0000003335337210 */ /* 0x000fca0007ffe0ff */
[----:B--2---:R3:W-:Y:S02]  /*2900*/  REDG.E.ADD.F32.FTZ.RN.STRONG.GPU desc[UR12][R50.64], R49 ;  /* 0x00000031320079a6 */ /* 0x0047e4000c10f38c */
.L_x_9503:
[----:B------:R-:W-:Y:S05]  /*2910*/  BSYNC B0 ;  /* 0x0000000000007941 */ /* 0x000fea0003800000 */
.L_x_9502:
[----:B--23--:R2:W3:Y:S01]  /*2920*/  LDS R49, [R116+0x630] ;  /* 0x0006300074317984 */ /* 0x00c4e20000000800 */
[----:B------:R-:W-:Y:S04]  /*2930*/  BSSY B0, `(.L_x_9504) ;  /* 0x0000005000007945 */ /* 0x000fe80003800000 */
[----:B------:R-:W-:Y:S05]  /*2940*/  @!P2 BRA `(.L_x_9505) ;  /* 0x00000000000ca947 */ /* 0x000fea0003800000 */
[----:B------:R-:W-:-:S05]  /*2950*/  IMAD.WIDE.U32 R50, R74, UR21, R82 ;  /* 0x000000154a327c25 */ /* 0x000fca000f8e0052 */
[----:B------:R-:W-:-:S05]  /*2960*/  IADD3 R51, R53, R51, RZ ;  /* 0x0000003335337210 */ /* 0x000fca0007ffe0ff */
[----:B---3--:R4:W-:Y:S02]  /*2970*/  REDG.E.ADD.F32.FTZ.RN.STRONG.GPU desc[UR12][R50.64], R49 ;  /* 0x00000031320079a6 */ /* 0x0089e4000c10f38c */
.L_x_9505:
[----:B------:R-:W-:Y:S05]  /*2980*/  BSYNC B0 ;  /* 0x0000000000007941 */ /* 0x000fea0003800000 */
.L_x_9504:
[----:B---34-:R3:W4:Y:S01]  /*2990*/  LDS R49, [R117+0x6b0] ;  /* 0x0006b00075317984 */ /* 0x0187220000000800 */
[----:B------:R-:W-:Y:S04]  /*29a0*/  BSSY B0, `(.L_x_9506) ;  /* 0x0000005000007945 */ /* 0x000fe80003800000 */
[----:B------:R-:W-:Y:S05]  /*29b0*/  @!P3 BRA `(.L_x_9507) ;  /* 0x00000000000cb947 */ /* 0x000fea0003800000 */
[----:B------:R-:W-:-:S05]  /*29c0*/  IMAD.WIDE.U32 R50, R74, UR21, R80 ;  /* 0x000000154a327c25 */ /* 0x000fca000f8e0050 */
[----:B------:R-:W-:-:S05]  /*29d0*/  IADD3 R51, R53, R51, RZ ;  /* 0x0000003335337210 */ /* 0x000fca0007ffe0ff */
[----:B----4-:R4:W-:Y:S02]  /*29e0*/  REDG.E.ADD.F32.FTZ.RN.STRONG.GPU desc[UR12][R50.64], R49 ;  /* 0x00000031320079a6 */ /* 0x0109e4000c10f38c */
.L_x_9507:
[----:B------:R-:W-:Y:S05]  /*29f0*/  BSYNC B0 ;  /* 0x0000000000007941 */ /* 0x000fea0003800000 */
.L_x_9506:
[----:B----4-:R4:W0:Y:S01]  /*2a00*/  LDS R49, [R118+0x730] ;  /* 0x0007300076317984 */ /* 0x0108220000000800 */
[----:B------:R-:W-:Y:S04]  /*2a10*/  BSSY B0, `(.L_x_9508) ;  /* 0x0000005000007945 */ /* 0x000fe80003800000 */
[----:B------:R-:W-:Y:S05]  /*2a20*/  @!P4 BRA `(.L_x_9509) ;  /* 0x00000000000cc947 */ /* 0x000fea0003800000 */
[----:B------:R-:W-:-:S05]  /*2a30*/  IMAD.WIDE.U32 R50, R74, UR21, R78 ;  /* 0x000000154a327c25 */ /* 0x000fca000f8e004e */
[----:B------:R-:W-:-:S05]  /*2a40*/  IADD3 R51, R53, R51, RZ ;  /* 0x0000003335337210 */ /* 0x000fca0007ffe0ff */
[----:B0-----:R0:W-:Y:S02]  /*2a50*/  REDG.E.ADD.F32.FTZ.RN.STRONG.GPU desc[UR12][R50.64], R49 ;  /* 0x00000031320079a6 */ /* 0x0011e4000c10f38c */
.L_x_9509:
[----:B------:R-:W-:Y:S05]  /*2a60*/  BSYNC B0 ;  /* 0x0000000000007941 */ /* 0x000fea0003800000 */
.L_x_9508:
[----:B0-----:R0:W0:Y:S01]  /*2a70*/  LDS R49, [R119+0x7b0] ;  /* 0x0007b00077317984 */ /* 0x0010220000000800 */
[----:B------:R-:W-:Y:S01]  /*2a80*/  BSSY B0, `(.L_x_9510) ;  /* 0x0000005000007945 */ /* 0x000fe20003800000 */
[----:B------:R-:W-:-:S03]  /*2a90*/  IMAD.WIDE.U32 R50, R74, UR21, R76 ;  /* 0x000000154a327c25 */ /* 0x000fc6000f8e004c */
[----:B------:R-:W-:Y:S05]  /*2aa0*/  @!P5 BRA `(.L_x_9511) ;  /* 0x000000000008d947 */ /* 0x000fea0003800000 */
[----:B------:R-:W-:-:S05]  /*2ab0*/  IADD3 R51, R53, R51, RZ ;  /* 0x0000003335337210 */ /* 0x000fca0007ffe0ff */
[----:B0-----:R0:W-:Y:S02]  /*2ac0*/  REDG.E.ADD.F32.FTZ.RN.STRONG.GPU desc[UR12][R50.64], R49 ;  /* 0x00000031320079a6 */ /* 0x0011e4000c10f38c */
.L_x_9511:
[----:B------:R-:W-:Y:S05]  /*2ad0*/  BSYNC B0 ;  /* 0x0000000000007941 */ /* 0x000fea0003800000 */
.L_x_9510:
[----:B0-----:R-:W0:Y:S01]  /*2ae0*/  SHFL.DOWN PT, R50, R59, 0x1, 0x1f ;  /* 0x08201f003b327f89 */ /* 0x001e2200000e0000 */
[----:B------:R-:W-:Y:S01]  /*2af0*/  ISETP.GT.AND P0, PT, R108, 0x1e, PT ;  /* 0x0000001e6c00780c */ /* 0x000fe20003f04270 */
[-C--:B------:R-:W-:Y:S01]  /*2b00*/  FMUL.FTZ R51, R134, R45.reuse ;  /* 0x0000002d86337220 */ /* 0x080fe20000410000 */
[----:B------:R-:W-:Y:S01]  /*2b10*/  ISETP.NE.AND P1, PT, R108, RZ, PT ;  /* 0x000000ff6c00720c */ /* 0x000fe20003f25270 */
[----:B------:R-:W5:Y:S01]  /*2b20*/  SHFL.DOWN PT, R49, R52, 0x1, 0x1f ;  /* 0x08201f0034317f89 */ /* 0x000f6200000e0000 */
[----:B------:R-:W-:Y:S01]  /*2b30*/  ISETP.NE.AND P2, PT, R98, RZ, PT ;  /* 0x000000ff6200720c */ /* 0x000fe20003f45270 */
[----:B------:R-:W-:Y:S01]  /*2b40*/  FMUL.FTZ R46, R51, R46 ;  /* 0x0000002e332e7220 */ /* 0x000fe20000410000 */
[----:B------:R-:W-:Y:S01]  /*2b50*/  BSSY B0, `(.L_x_9512) ;  /* 0x000004d000007945 */ /* 0x000fe20003800000 */
        /* <DEDUP_REMOVED lines=8> */
[----:B------:R-:W1:Y:S01]  /*2be0*/  @!P1 S2R R137, SR_CgaCtaId ;  /* 0x0000000000899919 */ /* 0x000e620000008800 */
        /* <DEDUP_REMOVED lines=21> */
[----:B------:R-:W-:Y:S01]  /*2d40*/  FMUL.FTZ R49, R134, R146 ;  /* 0x0000009286317220 */ /* 0x000fe20000410000 */
[----:B------:R-:W-:Y:S01]  /*2d50*/  ISETP.GT.AND P0, PT, R108, 0xf, PT ;  /* 0x0000000f6c00780c */ /* 0x000fe20003f04270 */
[----:B------:R-:W-:Y:S01]  /*2d60*/  FMUL.FTZ R57, R50, R57 ;  /* 0x0000003932397220 */ /* 0x000fe20000410000 */
[----:B------:R-:W5:Y:S01]  /*2d70*/  SHFL.DOWN PT, R135, R52, 0x10, 0x1f ;  /* 0x0a001f0034877f89 */ /* 0x000f6200000e0000 */
        /* <DEDUP_REMOVED lines=8> */
[----:B------:R-:W-:Y:S01]  /*2e00*/  FADD.FTZ R38, R57, R38 ;  /* 0x0000002639267221 */ /* 0x000fe20000010000 */
[----:B------:R-:W-:Y:S01]  /*2e10*/  FFMA.FTZ R53, R12, R149, R53 ;  /* 0x000000950c357223 */ /* 0x000fe20000010035 */
[----:B------:R-:W-:Y:S01]  /*2e20*/  FMUL.FTZ R51, R49, R136 ;  /* 0x0000008831337220 */ /* 0x000fe20000410000 */
[----:B------:R-:W-:Y:S01]  /*2e30*/  FMUL.FTZ R49, R134, R47 ;  /* 0x0000002f86317220 */ /* 0x000fe20000410000 */
[----:B------:R-:W-:Y:S01]  /*2e40*/  @!P1 MOV R136, 0x400 ;  /* 0x0000040000889802 */ /* 0x000fe20000000f00 */
[----:B------:R-:W-:Y:S01]  /*2e50*/  FFMA.FTZ R50, R15, R145, R50 ;  /* 0x000000910f327223 */ /* 0x000fe20000010032 */
[----:B------:R-:W-:Y:S01]  /*2e60*/  FFMA.FTZ R51, R10, R147, R51 ;  /* 0x000000930a337223 */ /* 0x000fe20000010033 */
[----:B------:R-:W-:Y:S01]  /*2e70*/  FMUL.FTZ R44, R49, R44 ;  /* 0x0000002c312c7220 */ /* 0x000fe20000410000 */
[----:B------:R-:W-:Y:S01]  /*2e80*/  FMUL.FTZ R49, R134, R151 ;  /* 0x0000009786317220 */ /* 0x000fe20000410000 */
[----:B-1----:R-:W-:Y:S01]  /*2e90*/  @!P1 LEA R99, R137, R136, 0x18 ;  /* 0x0000008889639211 */ /* 0x002fe200078ec0ff */
[----:B------:R-:W-:Y:S01]  /*2ea0*/  FADD.FTZ R37, R144, R37 ;  /* 0x0000002590257221 */ /* 0x000fe20000010000 */
[----:B0-----:R-:W-:Y:S01]  /*2eb0*/  @!P0 FADD.FTZ R59, R59, R152 ;  /* 0x000000983b3b8221 */ /* 0x001fe20000010000 */
[----:B------:R-:W-:Y:S01]  /*2ec0*/  FMUL.FTZ R49, R49, R48 ;  /* 0x0000003031317220 */ /* 0x000fe20000410000 */
[----:B------:R-:W-:Y:S01]  /*2ed0*/  FFMA.FTZ R44, R9, R47, R44 ;  /* 0x0000002f092c7223 */ /* 0x000fe2000001002c */
[----:B------:R-:W-:Y:S01]  /*2ee0*/  FADD.FTZ R39, R50, R39 ;  /* 0x0000002732277221 */ /* 0x000fe20000010000 */
[----:B-----5:R-:W-:Y:S01]  /*2ef0*/  @!P0 FADD.FTZ R52, R52, R135 ;  /* 0x0000008734348221 */ /* 0x020fe20000010000 */
[----:B------:R-:W-:Y:S01]  /*2f00*/  MOV R135, R59 ;  /* 0x0000003b00877202 */ /* 0x000fe20000000f00 */
[----:B------:R-:W-:Y:S01]  /*2f10*/  FFMA.FTZ R49, R8, R151, R49 ;  /* 0x0000009708317223 */ /* 0x000fe20000010031 */
        /* <DEDUP_REMOVED lines=16> */
.L_x_9513:
[----:B------:R-:W-:Y:S05]  /*3020*/  BSYNC B0 ;  /* 0x0000000000007941 */ /* 0x000fea0003800000 */
.L_x_9512:
[----:B------:R-:W-:Y:S01]  /*3030*/  IADD3 R132, R132, 0x1, RZ ;  /* 0x0000000184847810 */ /* 0x000fe20007ffe0ff */
[----:B------:R-:W-:-:S03]  /*3040*/  UIADD3 UR5, UP0, UR5, 0x1, URZ ;  /* 0x0000000105057890 */ /* 0x000fc6000ff1e03f */
[----:B------:R-:W-:Y:S01]  /*3050*/  ISETP.GE.AND P0, PT, R132, UR23, PT ;  /* 0x0000001784007c0c */ /* 0x000fe2000bf06270 */
[----:B------:R-:W-:-:S12]  /*3060*/  UIADD3.X UR6, URZ, UR6, URZ, UP0, !UPT ;  /* 0x000000063f067290 */ /* 0x000fd800087fe43f */
[----:B------:R-:W-:Y:S05]  /*3070*/  @!P0 BRA `(.L_x_9514) ;  /* 0xffffffe000a48947 */ /* 0x000fea000383ffff */
.L_x_9493:
[----:B------:R-:W-:Y:S01]  /*3080*/  BAR.SYNC.DEFER_BLOCKING 0x0 ;  /* 0x0000000000007b1d */ /* 0x000fe20000010000 */
[----:B------:R-:W-:Y:S01]  /*3090*/  IADD3 R44, R120, -0x1, RZ ;  /* 0xffffffff782c7810 */ /* 0x000fe20007ffe0ff */
[----:B------:R-:W-:Y:S01]  /*30a0*/  UIADD3 UR4, UR4, -0x100, URZ ;  /* 0xffffff0004047890 */ /* 0x000fe2000fffe03f */
[----:B------:R-:W-:Y:S02]  /*30b0*/  SHF.L.U64.HI R25, R112, 0x4, R101 ;  /* 0x0000000470197819 */ /* 0x000fe40000010265 */
[----:B------:R-:W-:-:S03]  /*30c0*/  SHF.L.U32 R14, R44, 0x8, RZ ;  /* 0x000000082c0e7819 */ /* 0x000fc600000006ff */
[----:B------:R-:W5:Y:S01]  /*30d0*/  LDC.64 R6, c[0x0][0x388] ;  /* 0x0000e200ff067b82 */ /* 0x000f620000000a00 */
[----:B------:R-:W-:Y:S01]  /*30e0*/  ULDC.64 UR6, c[0x0][0x390] ;  /* 0x0000e40000067ab9 */ /* 0x000fe20000000a00 */
[----:B------:R-:W-:Y:S02]  /*30f0*/  ISETP.GT.AND P4, PT, R120, 0x1, PT ;  /* 0x000000017800780c */ /* 0x000fe40003f84270 */
[----:B------:R-:W-:Y:S02]  /*3100*/  SHF.R.S32.HI R15, RZ, 0x1f, R14 ;  /* 0x0000001fff0f7819 */ /* 0x000fe4000001140e */
[----:B------:R-:W-:Y:S02]  /*3110*/  IADD3 R106, P1, R106, -0x400, RZ ;  /* 0xfffffc006a6a7810 */ /* 0x000fe40007f3e0ff */
[----:B------:R-:W0:Y:S01]  /*3120*/  LDC.64 R12, c[0x0][0x3e0] ;  /* 0x0000f800ff0c7b82 */ /* 0x000e220000000a00 */
[----:B------:R-:W-:Y:S02]  /*3130*/  IADD3 R104, P2, R104, -0x400, RZ ;  /* 0xfffffc0068687810 */ /* 0x000fe40007f5e0ff */
[----:B------:R-:W-:-:S02]  /*3140*/  IADD3 R102, P3, R102, -0x400, RZ ;  /* 0xfffffc0066667810 */ /* 0x000fc40007f7e0ff */
[----:B------:R-:W-:Y:S02]  /*3150*/  MOV R120, R44 ;  /* 0x0000002c00787202 */ /* 0x000fe40000000f00 */
[----:B------:R-:W-:Y:S01]  /*3160*/  IADD3.X R107, R107, -0x1, RZ, P1, !PT ;  /* 0xffffffff6b6b7810 */ /* 0x000fe20000ffe4ff */
[----:B------:R-:W1:Y:S01]  /*3170*/  LDC.64 R26, c[0x0][0x3a8] ;  /* 0x0000ea00ff1a7b82 */ /* 0x000e620000000a00 */
[----:B------:R-:W-:Y:S01]  /*3180*/  IADD3.X R105, R105, -0x1, RZ, P2, !PT ;  /* 0xffffffff69697810 */ /* 0x000fe200017fe4ff */
[----:B------:R2:W-:Y:S01]  /*3190*/  STS.128 [R123], R28 ;  /* 0x0000001c7b007388 */ /* 0x0005e20000000c00 */
[----:B------:R-:W-:-:S03]  /*31a0*/  IADD3.X R103, R103, -0x1, RZ, P3, !PT ;  /* 0xffffffff67677810 */ /* 0x000fc60001ffe4ff */
[----:B------:R-:W-:Y:S01]  /*31b0*/  STS.128 [R123+0x10], R32 ;  /* 0x000010207b007388 */ /* 0x000fe20000000c00 */
[----:B------:R-:W-:-:S03]  /*31c0*/  NOP ;  /* 0x0000000000007918 */ /* 0x000fc60000000000 */
[----:B------:R-:W3:Y:S01]  /*31d0*/  LDS.128 R16, [R122] ;  /* 0x000000007a107984 */ /* 0x000ee20000000c00 */
[----:B-----5:R-:W-:-:S03]  /*31e0*/  IMAD R4, R6, UR14, RZ ;  /* 0x0000000e06047c24 */ /* 0x020fc6000f8e02ff */
[----:B------:R-:W5:Y:S01]  /*31f0*/  LDS.128 R20, [R122+0x200] ;  /* 0x000200007a147984 */ /* 0x000f620000000c00 */
[----:B------:R-:W-:Y:S01]  /*3200*/  IMAD R3, R7, UR15, R4 ;  /* 0x0000000f07037c24 */ /* 0x000fe2000f8e0204 */
[----:B--2---:R-:W-:Y:S01]  /*3210*/  SHF.L.U32 R30, R112, 0x4, RZ ;  /* 0x00000004701e7819 */ /* 0x004fe200000006ff */
[--C-:B------:R-:W-:Y:S01]  /*3220*/  IMAD.WIDE.U32 R4, R6, UR15, R14.reuse ;  /* 0x0000000f06047c25 */ /* 0x100fe2000f8e000e */
[----:B------:R-:W2:Y:S03]  /*3230*/  LDC.64 R28, c[0x0][0x3f0] ;  /* 0x0000fc00ff1c7b82 */ /* 0x000ea60000000a00 */
[C---:B-1----:R-:W-:Y:S01]  /*3240*/  IMAD R24, R26.reuse, UR14, RZ ;  /* 0x0000000e1a187c24 */ /* 0x042fe2000f8e02ff */
[----:B------:R-:W-:Y:S01]  /*3250*/  IADD3 R5, R5, R3, RZ ;  /* 0x0000000305057210 */ /* 0x000fe20007ffe0ff */
[----:B------:R-:W-:Y:S02]  /*3260*/  IMAD R3, R93, UR6, RZ ;  /* 0x000000065d037c24 */ /* 0x000fe4000f8e02ff */
[----:B------:R-:W-:-:S04]  /*3270*/  IMAD.WIDE.U32 R14, R26, UR15, R14 ;  /* 0x0000000f1a0e7c25 */ /* 0x000fc8000f8e000e */
[C---:B------:R-:W-:Y:S02]  /*3280*/  IMAD R3, R0.reuse, UR7, R3 ;  /* 0x0000000700037c24 */ /* 0x040fe4000f8e0203 */
[----:B------:R-:W-:Y:S01]  /*3290*/  IMAD.WIDE.U32 R4, R0, UR6, R4 ;  /* 0x0000000600047c25 */ /* 0x000fe2000f8e0004 */
[----:B------:R-:W-:-:S04]  /*32a0*/  ULDC.64 UR6, c[0x0][0x3b0] ;  /* 0x0000ec0000067ab9 */ /* 0x000fc80000000a00 */
[----:B------:R-:W-:Y:S02]  /*32b0*/  IADD3 R3, R5, R3, RZ ;  /* 0x0000000305037210 */ /* 0x000fe40007ffe0ff */
[----:B0-----:R-:W-:-:S04]  /*32c0*/  LEA R12, P0, R4, R12, 0x2 ;  /* 0x0000000c040c7211 */ /* 0x001fc800078010ff */
[----:B------:R-:W-:Y:S01]  /*32d0*/  LEA.HI.X R4, R4, R13, R3, 0x2, P0 ;  /* 0x0000000d04047211 */ /* 0x000fe200000f1403 */
[----:B------:R-:W-:Y:S01]  /*32e0*/  IMAD R3, R27, UR15, R24 ;  /* 0x0000000f1b037c24 */ /* 0x000fe2000f8e0218 */
[----:B------:R-:W-:-:S04]  /*32f0*/  IADD3 R12, P0, R12, R30, RZ ;  /* 0x0000001e0c0c7210 */ /* 0x000fc80007f1e0ff */
[----:B------:R-:W-:Y:S02]  /*3300*/  IADD3.X R13, R4, R25, RZ, P0, !PT ;  /* 0x00000019040d7210 */ /* 0x000fe400007fe4ff */
[----:B------:R-:W-:Y:S01]  /*3310*/  IADD3 R15, R15, R3, RZ ;  /* 0x000000030f0f7210 */ /* 0x000fe20007ffe0ff */
[----:B------:R-:W-:Y:S02]  /*3320*/  IMAD R3, R93, UR6, RZ ;  /* 0x000000065d037c24 */ /* 0x000fe4000f8e02ff */
[----:B---3--:R-:W-:Y:S02]  /*3330*/  STG.E.128 desc[UR12][R12.64], R16 ;  /* 0x000000100c007986 */ /* 0x008fe4000c101d0c */
[----:B------:R-:W-:Y:S02]  /*3340*/  IMAD R3, R0, UR7, R3 ;  /* 0x0000000700037c24 */ /* 0x000fe4000f8e0203 */
[----:B-----5:R0:W-:Y:S01]  /*3350*/  STG.E.128 desc[UR12][R12.64+0x200], R20 ;  /* 0x000200140c007986 */ /* 0x0201e2000c101d0c */
[----:B------:R-:W-:Y:S01]  /*3360*/  BAR.SYNC.DEFER_BLOCKING 0x0 ;  /* 0x0000000000007b1d */ /* 0x000fe20000010000 */
[----:B0-----:R-:W-:-:S05]  /*3370*/  FADD.FTZ R12, R121, R40 ;  /* 0x00000028790c7221 */ /* 0x001fca0000010000 */
[----:B------:R0:W-:Y:S04]  /*3380*/  STS.128 [R123], R40 ;  /* 0x000000287b007388 */ /* 0x0001e80000000c00 */
[----:B------:R1:W-:Y:S01]  /*3390*/  STS.128 [R123+0x10], R36 ;  /* 0x000010247b007388 */ /* 0x0003e20000000c00 */
[----:B------:R-:W-:-:S03]  /*33a0*/  NOP ;  /* 0x0000000000007918 */ /* 0x000fc60000000000 */
[----:B------:R-:W3:Y:S04]  /*33b0*/  LDS.128 R4, [R122] ;  /* 0x000000007a047984 */ /* 0x000ee80000000c00 */
[----:B------:R-:W5:Y:S01]  /*33c0*/  LDS.128 R8, [R122+0x200] ;  /* 0x000200007a087984 */ /* 0x000f620000000c00 */
[----:B0-----:R-:W-:Y:S01]  /*33d0*/  FADD.FTZ R41, R12, R41 ;  /* 0x000000290c297221 */ /* 0x001fe20000010000 */
[----:B------:R-:W-:-:S04]  /*33e0*/  IMAD.WIDE.U32 R12, R0, UR6, R14 ;  /* 0x00000006000c7c25 */ /* 0x000fc8000f8e000e */
[----:B------:R-:W-:Y:S01]  /*33f0*/  FADD.FTZ R42, R41, R42 ;  /* 0x0000002a292a7221 */ /* 0x000fe20000010000 */
[----:B------:R-:W-:Y:S02]  /*3400*/  IADD3 R3, R13, R3, RZ ;  /* 0x000000030d037210 */ /* 0x000fe40007ffe0ff */
[----:B--2---:R-:W-:Y:S01]  /*3410*/  LEA R13, P0, R12, R28, 0x2 ;  /* 0x0000001c0c0d7211 */ /* 0x004fe200078010ff */
[----:B------:R-:W-:-:S03]  /*3420*/  FADD.FTZ R43, R42, R43 ;  /* 0x0000002b2a2b7221 */ /* 0x000fc60000010000 */
[----:B------:R-:W-:Y:S01]  /*3430*/  LEA.HI.X R3, R12, R29, R3, 0x2, P0 ;  /* 0x0000001d0c037211 */ /* 0x000fe200000f1403 */
[----:B-1----:R-:W-:Y:S01]  /*3440*/  FADD.FTZ R36, R43, R36 ;  /* 0x000000242b247221 */ /* 0x002fe20000010000 */
[----:B------:R-:W-:-:S03]  /*3450*/  IADD3 R12, P0, R13, R30, RZ ;  /* 0x0000001e0d0c7210 */ /* 0x000fc60007f1e0ff */
[----:B------:R-:W-:Y:S01]  /*3460*/  FADD.FTZ R37, R36, R37 ;  /* 0x0000002524257221 */ /* 0x000fe20000010000 */
[----:B------:R-:W-:Y:S02]  /*3470*/  IADD3.X R13, R3, R25, RZ, P0, !PT ;  /* 0x00000019030d7210 */ /* 0x000fe400007fe4ff */
[----:B------:R-:W-:Y:S01]  /*3480*/  IADD3 R96, P0, R96, -0x400, RZ ;  /* 0xfffffc0060607810 */ /* 0x000fe20007f1e0ff */
[----:B------:R-:W-:-:S03]  /*3490*/  FADD.FTZ R38, R37, R38 ;  /* 0x0000002625267221 */ /* 0x000fc60000010000 */
[----:B------:R-:W-:Y:S01]  /*34a0*/  IADD3.X R110, R110, -0x1, RZ, P0, !PT ;  /* 0xffffffff6e6e7810 */ /* 0x000fe200007fe4ff */
[----:B------:R-:W-:Y:S01]  /*34b0*/  FADD.FTZ R121, R38, R39 ;  /* 0x0000002726797221 */ /* 0x000fe20000010000 */
[----:B---3--:R0:W-:Y:S04]  /*34c0*/  STG.E.128 desc[UR12][R12.64], R4 ;  /* 0x000000040c007986 */ /* 0x0081e8000c101d0c */
[----:B-----5:R0:W-:Y:S01]  /*34d0*/  STG.E.128 desc[UR12][R12.64+0x200], R8 ;  /* 0x000200080c007986 */ /* 0x0201e2000c101d0c */
[----:B------:R-:W-:Y:S05]  /*34e0*/  @P4 BRA `(.L_x_9515) ;  /* 0xffffffd400a04947 */ /* 0x000fea000383ffff */
.L_x_9491:
[----:B------:R-:W-:Y:S02]  /*34f0*/  ULDC.64 UR4, c[0x0][0x3d8] ;  /* 0x0000f60000047ab9 */ /* 0x000fe40000000a00 */
[----:B------:R-:W-:-:S04]  /*3500*/  ISETP.NE.U32.AND P0, PT, RZ, UR4, PT ;  /* 0x00000004ff007c0c */ /* 0x000fc8000bf05070 */
[----:B------:R-:W-:-:S13]  /*3510*/  ISETP.NE.AND.EX P0, PT, RZ, UR5, PT, P0 ;  /* 0x00000005ff007c0c */ /* 0x000fda000bf05300 */
[----:B------:R-:W-:Y:S05]  /*3520*/  @!P0 BRA `(.L_x_9516) ;  /* 0x00000000005c8947 */ /* 0x000fea0003800000 */
[----:B-----5:R-:W1:Y:S01]  /*3530*/  SHFL.DOWN P0, R2, R97, 0x1, 0x1f ;  /* 0x08201f0061027f89 */ /* 0x020e620000000000 */
        /* <DEDUP_REMOVED lines=21> */
.L_x_9517:
[----:B------:R-:W-:Y:S05]  /*3690*/  BSYNC B0 ;  /* 0x0000000000007941 */ /* 0x000fea0003800000 */
.L_x_9516:
        /* <DEDUP_REMOVED lines=29> */
.L_x_9519:
[----:B------:R-:W2:Y:S02]  /*3870*/  S2R R15, SR_TID.X ;  /* 0x00000000000f7919 */ /* 0x000ea40000002100 */
.L_x_9520:
[----:B------:R-:W-:Y:S05]  /*3880*/  BSYNC B0 ;  /* 0x0000000000007941 */ /* 0x000fea0003800000 */
.L_x_9518:
[----:B------:R-:W-:Y:S02]  /*3890*/  ULDC UR16, c[0x0][0x21c] ;  /* 0x0000870000107ab9 */ /* 0x000fe40000000800 */
[----:B--2---:R-:W-:-:S13]  /*38a0*/  ISETP.GE.AND P0, PT, R15, UR16, PT ;  /* 0x000000100f007c0c */ /* 0x004fda000bf06270 */
[----:B------:R-:W-:Y:S05]  /*38b0*/  @P0 EXIT ;  /* 0x000000000000094d */ /* 0x000fea0003800000 */
[----:B------:R-:W2:Y:S01]  /*38c0*/  S2UR UR5, SR_CgaCtaId ;  /* 0x00000000000579c3 */ /* 0x000ea20000008800 */
[----:B------:R-:W-:Y:S01]  /*38d0*/  ULDC.64 UR6, c[0x0][0x358] ;  /* 0x0000d60000067ab9 */ /* 0x000fe20000000a00 */
[----:B------:R-:W-:Y:S01]  /*38e0*/  ULDC.64 UR8, c[0x0][0x338] ;  /* 0x0000ce0000087ab9 */ /* 0x000fe20000000a00 */
[C---:B0-----:R-:W-:Y:S01]  /*38f0*/  IMAD R5, R93.reuse, UR6, RZ ;  /* 0x000000065d057c24 */ /* 0x041fe2000f8e02ff */
[----:B------:R-:W-:Y:S01]  /*3900*/  BSSY B0, `(.L_x_9521) ;  /* 0x0000028000007945 */ /* 0x000fe20003800000 */
[----:B------:R-:W-:Y:S01]  /*3910*/  IMAD R93, R93, UR8, RZ ;  /* 0x000000085d5d7c24 */ /* 0x000fe2000f8e02ff */
[----:B------:R-:W-:Y:S01]  /*3920*/  UMOV UR4, 0x400 ;  /* 0x0000040000047882 */ /* 0x000fe20000000000 */
[C---:B------:R-:W-:Y:S01]  /*3930*/  IMAD R23, R0.reuse, UR7, R5 ;  /* 0x0000000700177c24 */ /* 0x040fe2000f8e0205 */
[----:B------:R-:W-:Y:S01]  /*3940*/  ULDC.64 UR10, c[0x0][0x360] ;  /* 0x0000d800000a7ab9 */ /* 0x000fe20000000a00 */
[----:B-----5:R-:W-:Y:S01]  /*3950*/  IMAD.WIDE.U32 R2, R0, UR6, RZ ;  /* 0x0000000600027c25 */ /* 0x020fe2000f8e00ff */
[----:B------:R-:W-:Y:S01]  /*3960*/  ULDC.64 UR6, c[0x0][0x340] ;  /* 0x0000d00000067ab9 */ /* 0x000fe20000000a00 */
[----:B------:R-:W-:-:S02]  /*3970*/  ULDC.64 UR14, c[0x0][0x3c8] ;  /* 0x0000f200000e7ab9 */ /* 0x000fc40000000a00 */
[C---:B------:R-:W-:Y:S01]  /*3980*/  IMAD R21, R0.reuse, UR9, R93 ;  /* 0x0000000900157c24 */ /* 0x040fe2000f8e025d */
[----:B------:R-:W-:Y:S01]  /*3990*/  IADD3 R23, R3, R23, RZ ;  /* 0x0000001703177210 */ /* 0x000fe20007ffe0ff */
[----:B------:R-:W-:Y:S01]  /*39a0*/  IMAD.WIDE.U32 R4, R0, UR8, RZ ;  /* 0x0000000800047c25 */ /* 0x000fe2000f8e00ff */
[----:B------:R-:W-:-:S04]  /*39b0*/  ULDC.64 UR8, c[0x0][0x3c0] ;  /* 0x0000f00000087ab9 */ /* 0x000fc80000000a00 */
[----:B------:R-:W-:Y:S01]  /*39c0*/  IADD3 R21, R5, R21, RZ ;  /* 0x0000001505157210 */ /* 0x000fe20007ffe0ff */
[----:B--2---:R-:W-:-:S03]  /*39d0*/  ULEA UR4, UR5, UR4, 0x18 ;  /* 0x0000000405047291 */ /* 0x004fc6000f8ec03f */
[----:B------:R-:W-:-:S09]  /*39e0*/  ULDC UR5, c[0x0][0x0] ;  /* 0x0000000000057ab9 */ /* 0x000fd20000000800 */
.L_x_9522:
[----:B------:R-:W-:Y:S02]  /*39f0*/  LEA R0, R15, UR4, 0x2 ;  /* 0x000000040f007c11 */ /* 0x000fe4000f8e10ff */
[----:B------:R-:W-:Y:S02]  /*3a00*/  SHF.R.S32.HI R10, RZ, 0x1f, R15 ;  /* 0x0000001fff0a7819 */ /* 0x000fe4000001140f */
[----:B0-----:R-:W-:Y:S01]  /*3a10*/  MOV R8, R2 ;  /* 0x0000000200087202 */ /* 0x001fe20000000f00 */
[----:B------:R-:W0:Y:S01]  /*3a20*/  LDS R17, [R0+0x1b08] ;  /* 0x001b080000117984 */ /* 0x000e220000000800 */
[----:B------:R-:W-:Y:S01]  /*3a30*/  MOV R9, R23 ;  /* 0x0000001700097202 */ /* 0x000fe20000000f00 */
[C---:B------:R-:W-:Y:S01]  /*3a40*/  IMAD R12, R10.reuse, UR6, RZ ;  /* 0x000000060a0c7c24 */ /* 0x040fe2000f8e02ff */
[----:B-1----:R-:W-:Y:S01]  /*3a50*/  MOV R6, R4 ;  /* 0x0000000400067202 */ /* 0x002fe20000000f00 */
        /* <DEDUP_REMOVED lines=19> */
.L_x_9521:
[----:B------:R-:W-:Y:S05]  /*3b90*/  EXIT ;  /* 0x000000000000794d */ /* 0x000fea0003800000 */
.L_x_9523:
        /* <DEDUP_REMOVED lines=14> */
.L_x_11028:


//--------------------- .text._Z25selective_scan_bwd_kernelI32Selective_Scan_bwd_kernel_traitsILi32ELi8ELb1ELb0ELb1ELb0ELb1EffEEv12SSMParamsBwd --------------------------
	.section	.text._Z25selective_scan_bwd_kernelI32Selective_Scan_bwd_kernel_traitsILi32ELi8ELb1ELb0ELb1ELb0ELb1EffEEv12SSMParamsBwd,"ax",@progbits
	.align	128
        .global         _Z25selective_scan_bwd_kernelI32Selective_Scan_bwd_kernel_traitsILi32ELi8ELb1ELb0ELb1ELb0ELb1EffEEv12SSMParamsBwd
        .type           _Z25selective_scan_bwd_kernelI32Selective_Scan_bwd_kernel_traitsILi32ELi8ELb1ELb0ELb1ELb0ELb1EffEEv12SSMParamsBwd,@function
        .size           _Z25selective_scan_bwd_kernelI32Selective_Scan_bwd_kernel_traitsILi32ELi8ELb1ELb0ELb1ELb0ELb1EffEEv12SSMParamsBwd,(.L_x_11029 - _Z25selective_scan_bwd_kernelI32Selective_Scan_bwd_kernel_traitsILi32ELi8ELb1ELb0ELb1ELb0ELb1EffEEv12SSMParamsBwd)
        .other          _Z25selective_scan_bwd_kernelI32Selective_Scan_bwd_kernel_traitsILi32ELi8ELb1ELb0ELb1ELb0ELb1EffEEv12SSMParamsBwd,@"STO_CUDA_ENTRY STV_DEFAULT"
_Z25selective_scan_bwd_kernelI32Selective_Scan_bwd_kernel_traitsILi32ELi8ELb1ELb0ELb1ELb0ELb1EffEEv12SSMParamsBwd:
.text._Z25selective_scan_bwd_kernelI32Selective_Scan_bwd_kernel_traitsILi32ELi8ELb1ELb0ELb1ELb0ELb1EffEEv12SSMParamsBwd:
        /* <DEDUP_REMOVED lines=40> */
[----:B------:R-:W3:Y:S04]  /*0280*/  LDC.64 R36, c[0x0][0x2f8] ;  /* 0x0000be00ff247b82 */ /* 0x000ee80000000a00 */
[----:B------:R-:W-:-:S04]  /*0290*/  IADD3 R7, -R5, RZ, RZ ;  /* 0x000000ff05077210 */ /* 0x000fc80007ffe1ff */
[----:B------:R-:W2:Y:S01]  /*02a0*/  LDC.64 R10, c[0x0][0x288] ;  /* 0x0000a200ff0a7b82 */ /* 0x000ea20000000a00 */
[----:B------:R-:W-:-:S05]  /*02b0*/  IMAD R6, R13, R7, R6 ;  /* 0x000000070d067224 */ /* 0x000fca00078e0206 */
[----:B------:R-:W-:Y:S01]  /*02c0*/  ISETP.GT.U32.AND P1, PT, R13, R6, PT ;  /* 0x000000060d00720c */ /* 0x000fe20003f24070 */
[----:B------:R-:W-:Y:S01]  /*02d0*/  USHF.R.S32.HI UR15, URZ, 0x1f, UR14 ;  /* 0x0000001f3f0f7899 */ /* 0x000fe2000801140e */
[----:B------:R-:W3:Y:S03]  /*02e0*/  LDC.64 R38, c[0x0][0x3b8] ;  /* 0x0000ee00ff267b82 */ /* 0x000ee60000000a00 */
[----:B------:R-:W-:-:S08]  /*02f0*/  UIMAD UR6, UR15, UR8, URZ ;  /* 0x000000080f0672a4 */ /* 0x000fd0000f8e023f */
        /* <DEDUP_REMOVED lines=8> */
[----:B------:R-:W-:Y:S01]  /*0380*/  UIADD3 UR5, UR5, UR6, URZ ;  /* 0x0000000605057290 */ /* 0x000fe2000fffe03f */
[----:B--2---:R-:W-:Y:S01]  /*0390*/  IMAD R8, R3, R10, RZ ;  /* 0x0000000a03087224 */ /* 0x004fe200078e02ff */
[----:B------:R-:W-:-:S02]  /*03a0*/  ULDC.64 UR8, c[0x0][0x290] ;  /* 0x0000a40000087ab9 */ /* 0x000fc40000000a00 */
[----:B------:R-:W-:Y:S01]  /*03b0*/  @P0 IADD3 R5, R5, 0x1, RZ ;  /* 0x0000000105050810 */ /* 0x000fe20007ffe0ff */
[----:B------:R-:W-:Y:S01]  /*03c0*/  UIMAD UR6, UR15, UR8, URZ ;  /* 0x000000080f0672a4 */ /* 0x000fe2000f8e023f */
[C---:B------:R-:W-:Y:S01]  /*03d0*/  IMAD.WIDE.U32 R6, R0.reuse, R10, UR4 ;  /* 0x0000000400067e25 */ /* 0x040fe2000f8e000a */
[----:B------:R-:W-:Y:S01]  /*03e0*/  LEA R13, R31, 0xffffff00, 0x8 ;  /* 0xffffff001f0d7811 */ /* 0x000fe200078e40ff */
[----:B------:R-:W-:Y:S02]  /*03f0*/  UIMAD.WIDE.U32 UR4, UR14, UR8, URZ ;  /* 0x000000080e0472a5 */ /* 0x000fe4000f8e003f */
[----:B------:R-:W-:Y:S01]  /*0400*/  @!P2 IADD3 R5, -R5, RZ, RZ ;  /* 0x000000ff0505a210 */ /* 0x000fe20007ffe1ff */
[----:B------:R-:W-:Y:S01]  /*0410*/  IMAD R8, R0, R11, R8 ;  /* 0x0000000b00087224 */ /* 0x000fe200078e0208 */
[----:B------:R-:W-:Y:S01]  /*0420*/  @!P1 LOP3.LUT R5, RZ, R15, RZ, 0x33, !PT ;  /* 0x0000000fff059212 */ /* 0x000fe200078e33ff */
[----:B------:R-:W2:Y:S01]  /*0430*/  LDC.64 R10, c[0x0][0x278] ;  /* 0x00009e00ff0a7b82 */ /* 0x000ea20000000a00 */
[----:B------:R-:W-:Y:S01]  /*0440*/  SHF.R.S32.HI R15, RZ, 0x1f, R13 ;  /* 0x0000001fff0f7819 */ /* 0x000fe2000001140d */
[----:B------:R-:W-:Y:S01]  /*0450*/  UIMAD UR6, UR14, UR9, UR6 ;  /* 0x000000090e0672a4 */ /* 0x000fe2000f8e0206 */
[----:B------:R-:W-:-:S02]  /*0460*/  IADD3 R22, P0, R13, R6, RZ ;  /* 0x000000060d167210 */ /* 0x000fc40007f1e0ff */
[----:B------:R-:W-:Y:S01]  /*0470*/  ULDC.64 UR8, c[0x0][0x260] ;  /* 0x0000980000087ab9 */ /* 0x000fe20000000a00 */
[----:B------:R-:W-:Y:S01]  /*0480*/  UIADD3 UR5, UR5, UR6, URZ ;  /* 0x0000000605057290 */ /* 0x000fe2000fffe03f */
[----:B------:R-:W-:Y:S01]  /*0490*/  IADD3.X R14, R15, R7, R8, P0, !PT ;  /* 0x000000070f0e7210 */ /* 0x000fe200007fe408 */
[----:B------:R-:W-:Y:S01]  /*04a0*/  UIMAD.WIDE.U32 UR6, UR14, UR8, URZ ;  /* 0x000000080e0672a5 */ /* 0x000fe2000f8e003f */
[----:B------:R-:W-:Y:S01]  /*04b0*/  ISETP.NE.U32.AND P0, PT, RZ, UR10, PT ;  /* 0x0000000aff007c0c */ /* 0x000fe2000bf05070 */
[----:B------:R-:W-:-:S03]  /*04c0*/  UIMAD UR8, UR15, UR8, URZ ;  /* 0x000000080f0872a4 */ /* 0x000fc6000f8e023f */
[----:B------:R-:W-:Y:S01]  /*04d0*/  ISETP.NE.AND.EX P0, PT, RZ, UR11, PT, P0 ;  /* 0x0000000bff007c0c */ /* 0x000fe2000bf05300 */
[----:B------:R-:W-:Y:S01]  /*04e0*/  UIMAD UR8, UR14, UR9, UR8 ;  /* 0x000000090e0872a4 */ /* 0x000fe2000f8e0208 */
[-C--:B-1----:R-:W-:Y:S01]  /*04f0*/  IMAD R6, R3, R16.reuse, RZ ;  /* 0x0000001003067224 */ /* 0x082fe200078e02ff */
[----:B------:R-:W-:Y:S01]  /*0500*/  ULDC.64 UR10, c[0x0][0x328] ;  /* 0x0000ca00000a7ab9 */ /* 0x000fe20000000a00 */
[C---:B------:R-:W-:Y:S01]  /*0510*/  IMAD.WIDE.U32 R8, R0.reuse, R16, UR4 ;  /* 0x0000000400087e25 */ /* 0x040fe2000f8e0010 */
[----:B------:R-:W-:Y:S02]  /*0520*/  UIADD3 UR7, UR7, UR8, URZ ;  /* 0x0000000807077290 */ /* 0x000fe4000fffe03f */
[----:B------:R-:W-:Y:S01]  /*0530*/  UIMAD UR8, UR15, UR10, URZ ;  /* 0x0000000a0f0872a4 */ /* 0x000fe2000f8e023f */
[----:B------:R-:W-:Y:S01]  /*0540*/  IMAD R6, R0, R17, R6 ;  /* 0x0000001100067224 */ /* 0x000fe200078e0206 */
[----:B------:R-:W-:Y:S01]  /*0550*/  IADD3 R21, P1, R13, R8, RZ ;  /* 0x000000080d157210 */ /* 0x000fe20007f3e0ff */
[----:B------:R-:W-:Y:S01]  /*0560*/  UIMAD.WIDE.U32 UR4, UR14, UR10, URZ ;  /* 0x0000000a0e0472a5 */ /* 0x000fe2000f8e003f */
[----:B------:R-:W-:Y:S01]  /*0570*/  SHF.R.S32.HI R7, RZ, 0x1f, R5 ;  /* 0x0000001fff077819 */ /* 0x000fe20000011405 */
[----:B------:R-:W-:Y:S01]  /*0580*/  UIMAD UR8, UR14, UR11, UR8 ;  /* 0x0000000b0e0872a4 */ /* 0x000fe2000f8e0208 */
[----:B------:R-:W-:Y:S01]  /*0590*/  IADD3.X R18, R15, R9, R6, P1, !PT ;  /* 0x000000090f127210 */ /* 0x000fe20000ffe406 */
[----:B------:R-:W1:Y:S01]  /*05a0*/  @P0 LDC R23, c[0x0][0x214] ;  /* 0x00008500ff170b82 */ /* 0x000e620000000800 */
[----:B----4-:R-:W-:Y:S01]  /*05b0*/  ISETP.NE.U32.AND P1, PT, R26, RZ, PT ;  /* 0x000000ff1a00720c */ /* 0x010fe20003f25070 */
[----:B------:R-:W-:Y:S01]  /*05c0*/  UIADD3 UR5, UR5, UR8, URZ ;  /* 0x0000000805057290 */ /* 0x000fe2000fffe03f */
[----:B--2---:R-:W-:Y:S01]  /*05d0*/  IMAD R8, R7, R10, RZ ;  /* 0x0000000a07087224 */ /* 0x004fe200078e02ff */
[----:B------:R-:W-:Y:S01]  /*05e0*/  ISETP.NE.U32.AND P2, PT, R28, RZ, PT ;  /* 0x000000ff1c00720c */ /* 0x000fe20003f45070 */
[-C--:B------:R-:W-:Y:S01]  /*05f0*/  IMAD R6, R3, R24.reuse, RZ ;  /* 0x0000001803067224 */ /* 0x080fe200078e02ff */
[----:B------:R-:W-:Y:S01]  /*0600*/  ISETP.NE.AND.EX P1, PT, R27, RZ, PT, P1 ;  /* 0x000000ff1b00720c */ /* 0x000fe20003f25310 */
[----:B------:R-:W-:Y:S01]  /*0610*/  IMAD R17, R5, R11, R8 ;  /* 0x0000000b05117224 */ /* 0x000fe200078e0208 */
[----:B------:R-:W-:Y:S01]  /*0620*/  ISETP.NE.AND.EX P2, PT, R29, RZ, PT, P2 ;  /* 0x000000ff1d00720c */ /* 0x000fe20003f45320 */
[----:B------:R-:W-:Y:S01]  /*0630*/  IMAD.WIDE.U32 R8, R0, R24, UR4 ;  /* 0x0000000400087e25 */ /* 0x000fe2000f8e0018 */
[----:B------:R-:W2:Y:S01]  /*0640*/  @P0 LDC R33, c[0x0][0x21c] ;  /* 0x00008700ff210b82 */ /* 0x000ea20000000800 */
[----:B------:R-:W-:-:S02]  /*0650*/  CS2R R88, SRZ ;  /* 0x0000000000587805 */ /* 0x000fc4000001ff00 */
[----:B------:R-:W-:Y:S01]  /*0660*/  CS2R R90, SRZ ;  /* 0x00000000005a7805 */ /* 0x000fe2000001ff00 */
[----:B------:R-:W-:Y:S01]  /*0670*/  IMAD.WIDE.U32 R10, R5, R10, UR6 ;  /* 0x00000006050a7e25 */ /* 0x000fe2000f8e000a */
[C---:B------:R-:W-:Y:S01]  /*0680*/  IADD3 R12, P3, R13.reuse, R8, RZ ;  /* 0x000000080d0c7210 */ /* 0x040fe20007f7e0ff */
[----:B------:R-:W-:Y:S01]  /*0690*/  ULDC.64 UR6, c[0x0][0x230] ;  /* 0x00008c0000067ab9 */ /* 0x000fe20000000a00 */
[----:B0-----:R-:W-:Y:S01]  /*06a0*/  LEA R19, P5, R22, R34, 0x2 ;  /* 0x0000002216137211 */ /* 0x001fe200078a10ff */
[----:B------:R-:W-:Y:S01]  /*06b0*/  IMAD R6, R0, R25, R6 ;  /* 0x0000001900067224 */ /* 0x000fe200078e0206 */
[----:B------:R-:W0:Y:S01]  /*06c0*/  @P0 LDC.64 R100, c[0x0][0x310] ;  /* 0x0000c400ff640b82 */ /* 0x000e220000000a00 */
[----:B------:R-:W-:Y:S01]  /*06d0*/  IADD3 R13, P4, R13, R10, RZ ;  /* 0x0000000a0d0d7210 */ /* 0x000fe20007f9e0ff */
[----:B------:R-:W-:Y:S01]  /*06e0*/  ULDC.64 UR8, c[0x0][0x248] ;  /* 0x0000920000087ab9 */ /* 0x000fe20000000a00 */
[----:B------:R-:W-:Y:S02]  /*06f0*/  IADD3 R8, R11, R17, RZ ;  /* 0x000000110b087210 */ /* 0x000fe40007ffe0ff */
[----:B------:R-:W-:-:S02]  /*0700*/  IADD3.X R10, R15, R9, R6, P3, !PT ;  /* 0x000000090f0a7210 */ /* 0x000fc40001ffe406 */
[C---:B------:R-:W-:Y:S02]  /*0710*/  @P1 LEA R88, P3, R0.reuse, R26, 0x2 ;  /* 0x0000001a00581211 */ /* 0x040fe400078610ff */
[----:B------:R-:W-:Y:S02]  /*0720*/  IADD3.X R8, R15, R8, RZ, P4, !PT ;  /* 0x000000080f087210 */ /* 0x000fe400027fe4ff */
[C---:B------:R-:W-:Y:S02]  /*0730*/  @P2 LEA R90, P4, R0.reuse, R28, 0x2 ;  /* 0x0000001c005a2211 */ /* 0x040fe400078810ff */
[C-C-:B------:R-:W-:Y:S02]  /*0740*/  @P1 LEA.HI.X R89, R0.reuse, R27, R3.reuse, 0x2, P3 ;  /* 0x0000001b00591211 */ /* 0x140fe400018f1403 */
[----:B------:R-:W-:Y:S01]  /*0750*/  ISETP.GE.AND P1, PT, R31, 0x1, PT ;  /* 0x000000011f00780c */ /* 0x000fe20003f26270 */
[----:B-1----:R-:W-:Y:S01]  /*0760*/  @P0 IMAD R6, R23, UR14, R0 ;  /* 0x0000000e17060c24 */ /* 0x002fe2000f8e0200 */
[----:B------:R-:W-:-:S02]  /*0770*/  @P2 LEA.HI.X R91, R0, R29, R3, 0x2, P4 ;  /* 0x0000001d005b2211 */ /* 0x000fc400020f1403 */
[----:B---3--:R-:W-:Y:S01]  /*0780*/  LEA R16, P4, R13, R40, 0x2 ;  /* 0x000000280d107211 */ /* 0x008fe200078810ff */
[----:B------:R-:W-:Y:S02]  /*0790*/  @P0 IMAD R6, R6, R31, RZ ;  /* 0x0000001f06060224 */ /* 0x000fe400078e02ff */
[----:B------:R-:W-:Y:S01]  /*07a0*/  IMAD R11, R3, UR6, RZ ;  /* 0x00000006030b7c24 */ /* 0x000fe2000f8e02ff */
[----:B------:R-:W-:Y:S01]  /*07b0*/  LEA.HI.X R17, R13, R41, R8, 0x2, P4 ;  /* 0x000000290d117211 */ /* 0x000fe200020f1408 */
[----:B------:R-:W-:Y:S01]  /*07c0*/  IMAD R13, R3, UR8, RZ ;  /* 0x00000008030d7c24 */ /* 0x000fe2000f8e02ff */
[----:B------:R-:W-:Y:S01]  /*07d0*/  LEA.HI.X R22, R22, R35, R14, 0x2, P5 ;  /* 0x0000002316167211 */ /* 0x000fe200028f140e */
[----:B--2---:R-:W-:Y:S01]  /*07e0*/  @P0 IMAD R9, R6, R33, RZ ;  /* 0x0000002106090224 */ /* 0x004fe200078e02ff */
[----:B------:R-:W-:Y:S01]  /*07f0*/  LEA R20, P2, R21, R36, 0x2 ;  /* 0x0000002415147211 */ /* 0x000fe200078410ff */
[----:B------:R-:W-:Y:S01]  /*0800*/  IMAD R23, R0, UR7, R11 ;  /* 0x0000000700177c24 */ /* 0x000fe2000f8e020b */
[----:B------:R-:W-:Y:S01]  /*0810*/  LEA R14, P3, R12, R38, 0x2 ;  /* 0x000000260c0e7211 */ /* 0x000fe200078610ff */
[----:B------:R-:W-:Y:S01]  /*0820*/  IMAD R25, R0, UR9, R13 ;  /* 0x0000000900197c24 */ /* 0x000fe2000f8e020d */
[----:B------:R-:W-:Y:S01]  /*0830*/  HFMA2.MMA R93, -RZ, RZ, 0, 0 ;  /* 0x00000000ff5d7435 */ /* 0x000fe200000001ff */
[----:B0-----:R-:W-:Y:S01]  /*0840*/  @P0 IMAD.WIDE R100, R9, 0x8, R100 ;  /* 0x0000000809640825 */ /* 0x001fe200078e0264 */
[----:B------:R-:W-:-:S02]  /*0850*/  LEA.HI.X R21, R21, R37, R18, 0x2, P2 ;  /* 0x0000002515157211 */ /* 0x000fc400010f1412 */
[----:B------:R-:W-:Y:S02]  /*0860*/  @!P0 CS2R R100, SRZ ;  /* 0x0000000000648805 */ /* 0x000fe4000001ff00 */
        /* <DEDUP_REMOVED lines=8> */
[C---:B------:R-:W-:Y:S01]  /*08f0*/  IMAD.WIDE.U32 R98, R0.reuse, UR6, RZ ;  /* 0x0000000600627c25 */ /* 0x040fe2000f8e00ff */
[----:B------:R-:W-:Y:S02]  /*0900*/  MOV R18, R19 ;  /* 0x0000001300127202 */ /* 0x000fe40000000f00 */
[----:B------:R-:W-:Y:S01]  /*0910*/  MOV R19, R22 ;  /* 0x0000001600137202 */ /* 0x000fe20000000f00 */
[----:B------:R-:W-:Y:S01]  /*0920*/  IMAD.WIDE.U32 R96, R0, UR8, RZ ;  /* 0x0000000800607c25 */ /* 0x000fe2000f8e00ff */
[----:B------:R-:W-:-:S02]  /*0930*/  MOV R13, R21 ;  /* 0x00000015000d7202 */ /* 0x000fc40000000f00 */
[----:B------:R-:W-:Y:S02]  /*0940*/  IADD3 R21, R99, R23, RZ ;  /* 0x0000001763157210 */ /* 0x000fe40007ffe0ff */
[----:B------:R-:W-:Y:S02]  /*0950*/  IADD3 R23, R97, R25, RZ ;  /* 0x0000001961177210 */ /* 0x000fe40007ffe0ff */
[----:B------:R-:W-:Y:S01]  /*0960*/  MOV R93, RZ ;  /* 0x000000ff005d7202 */ /* 0x000fe20000000f00 */
[----:B-1----:R-:W-:-:S06]  /*0970*/  ULEA UR4, UR5, UR4, 0x18 ;  /* 0x0000000405047291 */ /* 0x002fcc000f8ec03f */
[----:B------:R-:W-:Y:S01]  /*0980*/  MOV R11, UR4 ;  /* 0x00000004000b7c02 */ /* 0x000fe20008000f00 */
[----:B------:R-:W-:Y:S01]  /*0990*/  ULDC UR4, c[0x0][0x224] ;  /* 0x0000890000047ab9 */ /* 0x000fe20000000800 */
[C---:B0-----:R-:W-:Y:S02]  /*09a0*/  SHF.L.U32 R22, R8.reuse, 0x1, RZ ;  /* 0x0000000108167819 */ /* 0x041fe400000006ff */
[C---:B------:R-:W-:Y:S02]  /*09b0*/  SHF.L.U32 R6, R8.reuse, 0x3, RZ ;  /* 0x0000000308067819 */ /* 0x040fe400000006ff */
[C---:B------:R-:W-:Y:S02]  /*09c0*/  IADD3 R29, R8.reuse, 0x40, RZ ;  /* 0x00000040081d7810 */ /* 0x040fe40007ffe0ff */
[C---:B------:R-:W-:Y:S02]  /*09d0*/  IADD3 R33, R8.reuse, 0x80, RZ ;  /* 0x0000008008217810 */ /* 0x040fe40007ffe0ff */
[----:B------:R-:W-:-:S02]  /*09e0*/  IADD3 R27, R8, 0x20, RZ ;  /* 0x00000020081b7810 */ /* 0x000fc40007ffe0ff */
[C---:B------:R-:W-:Y:S02]  /*09f0*/  IADD3 R31, R8.reuse, 0x60, RZ ;  /* 0x00000060081f7810 */ /* 0x040fe40007ffe0ff */
[C---:B------:R-:W-:Y:S02]  /*0a00*/  IADD3 R35, R8.reuse, 0xa0, RZ ;  /* 0x000000a008237810 */ /* 0x040fe40007ffe0ff */
[C---:B------:R-:W-:Y:S02]  /*0a10*/  IADD3 R37, R8.reuse, 0xc0, RZ ;  /* 0x000000c008257810 */ /* 0x040fe40007ffe0ff */
[----:B------:R-:W-:Y:S02]  /*0a20*/  IADD3 R39, R8, 0xe0, RZ ;  /* 0x000000e008277810 */ /* 0x000fe40007ffe0ff */
[----:B------:R-:W-:Y:S02]  /*0a30*/  LOP3.LUT R25, R22, 0xffffffc0, RZ, 0xc0, !PT ;  /* 0xffffffc016197812 */ /* 0x000fe400078ec0ff */
[----:B------:R-:W-:-:S02]  /*0a40*/  LEA.HI.SX32 R9, R6, R6, 0x1b ;  /* 0x0000000606097211 */ /* 0x000fc400078fdaff */
[----:B------:R-:W-:Y:S02]  /*0a50*/  IADD3 R10, R11, 0x430, RZ ;  /* 0x000004300b0a7810 */ /* 0x000fe40007ffe0ff */
[-C--:B------:R-:W-:Y:S02]  /*0a60*/  LEA.HI.SX32 R22, R29, R8.reuse, 0x1b ;  /* 0x000000081d167211 */ /* 0x080fe400078fdaff */
[-C--:B------:R-:W-:Y:S02]  /*0a70*/  LEA.HI.SX32 R30, R33, R8.reuse, 0x1b ;  /* 0x00000008211e7211 */ /* 0x080fe400078fdaff */
[-C--:B------:R-:W-:Y:S02]  /*0a80*/  LEA.HI.SX32 R26, R27, R8.reuse, 0x1b ;  /* 0x000000081b1a7211 */ /* 0x080fe400078fdaff */
[-C--:B------:R-:W-:Y:S02]  /*0a90*/  LEA.HI.SX32 R28, R31, R8.reuse, 0x1b ;  /* 0x000000081f1c7211 */ /* 0x080fe400078fdaff */
[----:B------:R-:W-:-:S02]  /*0aa0*/  LEA.HI.SX32 R32, R35, R8, 0x1b ;  /* 0x0000000823207211 */ /* 0x000fc400078fdaff */
[-C--:B------:R-:W-:Y:S02]  /*0ab0*/  LEA.HI.SX32 R34, R37, R8.reuse, 0x1b ;  /* 0x0000000825227211 */ /* 0x080fe400078fdaff */
[----:B------:R-:W-:Y:S02]  /*0ac0*/  LEA.HI.SX32 R92, R39, R8, 0x1b ;  /* 0x00000008275c7211 */ /* 0x000fe400078fdaff */
[----:B------:R-:W-:Y:S02]  /*0ad0*/  LOP3.LUT R25, R25, 0x1f, R8, 0xf8, !PT ;  /* 0x0000001f19197812 */ /* 0x000fe400078ef808 */
[----:B------:R-:W-:Y:S02]  /*0ae0*/  LEA R10, R9, R10, 0x2 ;  /* 0x0000000a090a7211 */ /* 0x000fe400078e10ff */
[-C--:B------:R-:W-:Y:S02]  /*0af0*/  LEA R27, R22, R11.reuse, 0x2 ;  /* 0x0000000b161b7211 */ /* 0x080fe400078e10ff */
[----:B------:R-:W-:-:S02]  /*0b00*/  LEA R29, R30, R11, 0x2 ;  /* 0x0000000b1e1d7211 */ /* 0x000fc400078e10ff */
[----:B------:R-:W-:Y:S02]  /*0b10*/  MOV R9, RZ ;  /* 0x000000ff00097202 */ /* 0x000fe40000000f00 */
[----:B------:R-:W-:Y:S02]  /*0b20*/  LOP3.LUT R24, R8, 0x1f, RZ, 0xc0, !PT ;  /* 0x0000001f08187812 */ /* 0x000fe400078ec0ff */
[-C--:B------:R-:W-:Y:S02]  /*0b30*/  LEA R26, R26, R11.reuse, 0x2 ;  /* 0x0000000b1a1a7211 */ /* 0x080fe400078e10ff */
[-C--:B------:R-:W-:Y:S02]  /*0b40*/  LEA R28, R28, R11.reuse, 0x2 ;  /* 0x0000000b1c1c7211 */ /* 0x080fe400078e10ff */
[-C--:B------:R-:W-:Y:S02]  /*0b50*/  LEA R30, R32, R11.reuse, 0x2 ;  /* 0x0000000b201e7211 */ /* 0x080fe400078e10ff */
[----:B------:R-:W-:-:S02]  /*0b60*/  LEA R31, R34, R11, 0x2 ;  /* 0x0000000b221f7211 */ /* 0x000fc400078e10ff */
[----:B------:R-:W-:Y:S02]  /*0b70*/  LEA R92, R92, R11, 0x2 ;  /* 0x0000000b5c5c7211 */ /* 0x000fe400078e10ff */
[----:B------:R-:W-:Y:S02]  /*0b80*/  SHF.R.S32.HI R22, RZ, 0x1f, R25 ;  /* 0x0000001fff167819 */ /* 0x000fe40000011419 */
[----:B------:R-:W-:Y:S02]  /*0b90*/  MOV R6, R16 ;  /* 0x0000001000067202 */ /* 0x000fe40000000f00 */
[----:B------:R-:W-:Y:S01]  /*0ba0*/  MOV R16, UR4 ;  /* 0x0000000400107c02 */ /* 0x000fe20008000f00 */
[----:B--2---:R-:W-:-:S06]  /*0bb0*/  UMOV UR4, URZ ;  /* 0x0000003f00047c82 */ /* 0x004fcc0008000000 */
.L_x_9548:
[----:B------:R-:W-:Y:S01]  /*0bc0*/  BAR.SYNC.DEFER_BLOCKING 0x0 ;  /* 0x0000000000007b1d */ /* 0x000fe20000010000 */
[C---:B------:R-:W-:Y:S02]  /*0bd0*/  SHF.L.U32 R107, R25.reuse, 0x4, RZ ;  /* 0x00000004196b7819 */ /* 0x040fe400000006ff */
[----:B------:R-:W-:Y:S02]  /*0be0*/  SHF.L.U64.HI R108, R25, 0x4, R22 ;  /* 0x00000004196c7819 */ /* 0x000fe40000010216 */
[----:B------:R-:W-:-:S03]  /*0bf0*/  IADD3 R40, P0, R18, R107, RZ ;  /* 0x0000006b12287210 */ /* 0x000fc60007f1e0ff */
[----:B0-----:R-:W0:Y:S01]  /*0c00*/  LDC R102, c[0x0][0x224] ;  /* 0x00008900ff667b82 */ /* 0x001e220000000800 */
[CC--:B------:R-:W-:Y:S01]  /*0c10*/  LEA R94, R20.reuse, R11.reuse, 0x4 ;  /* 0x0000000b145e7211 */ /* 0x0c0fe200078e20ff */
[----:B------:R-:W-:Y:S01]  /*0c20*/  ULDC.64 UR6, c[0x0][0x2a8] ;  /* 0x0000aa0000067ab9 */ /* 0x000fe20000000a00 */
[----:B------:R-:W-:Y:S02]  /*0c30*/  IADD3.X R41, R19, R108, RZ, P0, !PT ;  /* 0x0000006c13297210 */ /* 0x000fe400007fe4ff */
[----:B------:R-:W-:-:S03]  /*0c40*/  LEA R95, R20, R11, 0x5 ;  /* 0x0000000b145f7211 */ /* 0x000fc600078e28ff */
[----:B------:R-:W1:Y:S08]  /*0c50*/  LDC.64 R64, c[0x0][0x318] ;  /* 0x0000c600ff407b82 */ /* 0x000e700000000a00 */
[----:B------:R-:W2:Y:S01]  /*0c60*/  LDC.64 R66, c[0x0][0x2b0] ;  /* 0x0000ac00ff427b82 */ /* 0x000ea20000000a00 */
[----:B------:R-:W3:Y:S04]  /*0c70*/  LDG.E.128 R44, desc[UR12][R40.64] ;  /* 0x0000000c282c7981 */ /* 0x000ee8000c1e1d00 */
[----:B----4-:R-:W4:Y:S01]  /*0c80*/  LDG.E.128 R48, desc[UR12][R40.64+0x200] ;  /* 0x0002000c28307981 */ /* 0x010f22000c1e1d00 */
[----:B------:R-:W-:-:S02]  /*0c90*/  IADD3 R60, P0, R12, R107, RZ ;  /* 0x0000006b0c3c7210 */ /* 0x000fc40007f1e0ff */
[----:B------:R-:W2:Y:S02]  /*0ca0*/  LDC.64 R80, c[0x0][0x308] ;  /* 0x0000c200ff507b82 */ /* 0x000ea40000000a00 */
[----:B------:R-:W-:-:S06]  /*0cb0*/  IADD3.X R61, R13, R108, RZ, P0, !PT ;  /* 0x0000006c0d3d7210 */ /* 0x000fcc00007fe4ff */
[----:B------:R-:W2:Y:S01]  /*0cc0*/  LDC.64 R104, c[0x0][0x3e8] ;  /* 0x0000fa00ff687b82 */ /* 0x000ea20000000a00 */
[----:B---3--:R3:W-:Y:S04]  /*0cd0*/  STS.128 [R94], R44 ;  /* 0x0000002c5e007388 */ /* 0x0087e80000000c00 */
[----:B----4-:R-:W-:Y:S01]  /*0ce0*/  STS.128 [R94+0x200], R48 ;  /* 0x000200305e007388 */ /* 0x010fe20000000c00 */
[----:B------:R-:W-:-:S03]  /*0cf0*/  NOP ;  /* 0x0000000000007918 */ /* 0x000fc60000000000 */
[----:B------:R-:W-:Y:S04]  /*0d00*/  LDS.128 R32, [R95] ;  /* 0x000000005f207984 */ /* 0x000fe80000000c00 */
[----:B------:R-:W-:Y:S01]  /*0d10*/  LDS.128 R36, [R95+0x10] ;  /* 0x000010005f247984 */ /* 0x000fe20000000c00 */
[----:B------:R-:W-:Y:S06]  /*0d20*/  BAR.SYNC.DEFER_BLOCKING 0x0 ;  /* 0x0000000000007b1d */ /* 0x000fec0000010000 */
[----:B------:R-:W4:Y:S04]  /*0d30*/  LDG.E.128 R40, desc[UR12][R60.64] ;  /* 0x0000000c3c287981 */ /* 0x000f28000c1e1d00 */
[----:B------:R0:W2:Y:S01]  /*0d40*/  LDG.E.128 R56, desc[UR12][R60.64+0x200] ;  /* 0x0002000c3c387981 */ /* 0x0000a2000c1e1d00 */
[----:B------:R-:W-:-:S04]  /*0d50*/  IADD3 R62, P0, R14, R107, RZ ;  /* 0x0000006b0e3e7210 */ /* 0x000fc80007f1e0ff */
[----:B------:R-:W-:Y:S01]  /*0d60*/  IADD3.X R63, R15, R108, RZ, P0, !PT ;  /* 0x0000006c0f3f7210 */ /* 0x000fe200007fe4ff */
[----:B0-----:R-:W0:Y:S01]  /*0d70*/  LDC.64 R60, c[0x0][0x2a0] ;  /* 0x0000a800ff3c7b82 */ /* 0x001e220000000a00 */
[----:B----4-:R4:W-:Y:S04]  /*0d80*/  STS.128 [R94], R40 ;  /* 0x000000285e007388 */ /* 0x0109e80000000c00 */
[----:B--2---:R-:W-:Y:S01]  /*0d90*/  STS.128 [R94+0x200], R56 ;  /* 0x000200385e007388 */ /* 0x004fe20000000c00 */
[----:B------:R-:W-:-:S03]  /*0da0*/  NOP ;  /* 0x0000000000007918 */ /* 0x000fc60000000000 */
[----:B------:R-:W-:Y:S04]  /*0db0*/  LDS.128 R68, [R95] ;  /* 0x000000005f447984 */ /* 0x000fe80000000c00 */
[----:B------:R-:W-:Y:S01]  /*0dc0*/  LDS.128 R48, [R95+0x10] ;  /* 0x000010005f307984 */ /* 0x000fe20000000c00 */
[----:B------:R-:W-:Y:S06]  /*0dd0*/  BAR.SYNC.DEFER_BLOCKING 0x0 ;  /* 0x0000000000007b1d */ /* 0x000fec0000010000 */
[----:B---3--:R-:W2:Y:S04]  /*0de0*/  LDG.E.128 R44, desc[UR12][R62.64] ;  /* 0x0000000c3e2c7981 */ /* 0x008ea8000c1e1d00 */
[----:B------:R-:W3:Y:S01]  /*0df0*/  LDG.E.128 R52, desc[UR12][R62.64+0x200] ;  /* 0x0002000c3e347981 */ /* 0x000ee2000c1e1d00 */
[----:B------:R-:W-:Y:S01]  /*0e00*/  LEA R102, R102, UR4, 0x8 ;  /* 0x0000000466667c11 */ /* 0x000fe2000f8e40ff */
[----:B----4-:R-:W-:-:S02]  /*0e10*/  IMAD R41, R3, UR6, RZ ;  /* 0x0000000603297c24 */ /* 0x010fc4000f8e02ff */
[----:B0-----:R-:W-:Y:S01]  /*0e20*/  IMAD R42, R60, UR15, RZ ;  /* 0x0000000f3c2a7c24 */ /* 0x001fe2000f8e02ff */
[--C-:B------:R-:W-:Y:S01]  /*0e30*/  SHF.R.S32.HI R103, RZ, 0x1f, R102.reuse ;  /* 0x0000001fff677819 */ /* 0x100fe20000011466 */
[C---:B------:R-:W-:Y:S02]  /*0e40*/  IMAD R43, R0.reuse, UR7, R41 ;  /* 0x00000007002b7c24 */ /* 0x040fe4000f8e0229 */
[----:B------:R-:W-:Y:S01]  /*0e50*/  IMAD.WIDE.U32 R40, R0, UR6, R102 ;  /* 0x0000000600287c25 */ /* 0x000fe2000f8e0066 */
[----:B------:R-:W-:-:S04]  /*0e60*/  ULDC.64 UR6, c[0x0][0x2b8] ;  /* 0x0000ae0000067ab9 */ /* 0x000fc80000000a00 */
[----:B------:R-:W-:Y:S01]  /*0e70*/  IADD3 R41, R41, R43, RZ ;  /* 0x0000002b29297210 */ /* 0x000fe20007ffe0ff */
[----:B------:R-:W-:Y:S02]  /*0e80*/  IMAD R43, R61, UR14, R42 ;  /* 0x0000000e3d2b7c24 */ /* 0x000fe4000f8e022a */
[----:B------:R-:W-:-:S05]  /*0e90*/  IMAD.WIDE.U32 R40, R60, UR14, R40 ;  /* 0x0000000e3c287c25 */ /* 0x000fca000f8e0028 */
[----:B------:R-:W-:Y:S02]  /*0ea0*/  IADD3 R41, R41, R43, RZ ;  /* 0x0000002b29297210 */ /* 0x000fe40007ffe0ff */
[----:B-1----:R-:W-:-:S04]  /*0eb0*/  LEA R64, P0, R40, R64, 0x2 ;  /* 0x0000004028407211 */ /* 0x002fc800078010ff */
[----:B------:R-:W-:Y:S02]  /*0ec0*/  LEA.HI.X R41, R40, R65, R41, 0x2, P0 ;  /* 0x0000004128297211 */ /* 0x000fe400000f1429 */
[----:B------:R-:W-:-:S04]  /*0ed0*/  IADD3 R64, P0, R64, R107, RZ ;  /* 0x0000006b40407210 */ /* 0x000fc80007f1e0ff */
[----:B------:R-:W-:Y:S01]  /*0ee0*/  IADD3.X R65, R41, R108, RZ, P0, !PT ;  /* 0x0000006c29417210 */ /* 0x000fe200007fe4ff */
[----:B--2---:R0:W-:Y:S04]  /*0ef0*/  STS.128 [R94], R44 ;  /* 0x0000002c5e007388 */ /* 0x0041e80000000c00 */
[----:B---3--:R-:W-:Y:S01]  /*0f00*/  STS.128 [R94+0x200], R52 ;  /* 0x000200345e007388 */ /* 0x008fe20000000c00 */
[----:B------:R-:W-:-:S03]  /*0f10*/  NOP ;  /* 0x0000000000007918 */ /* 0x000fc60000000000 */
[----:B------:R-:W-:Y:S04]  /*0f20*/  LDS.128 R56, [R95] ;  /* 0x000000005f387984 */ /* 0x000fe80000000c00 */
[----:B------:R-:W-:Y:S01]  /*0f30*/  LDS.128 R60, [R95+0x10] ;  /* 0x000010005f3c7984 */ /* 0x000fe20000000c00 */
[----:B------:R-:W-:Y:S06]  /*0f40*/  BAR.SYNC.DEFER_BLOCKING 0x0 ;  /* 0x0000000000007b1d */ /* 0x000fec0000010000 */
[----:B------:R-:W2:Y:S04]  /*0f50*/  LDG.E.128 R40, desc[UR12][R64.64+-0x400] ;  /* 0xfffc000c40287981 */ /* 0x000ea8000c1e1d00 */
[----:B------:R-:W3:Y:S01]  /*0f60*/  LDG.E.128 R76, desc[UR12][R64.64+-0x200] ;  /* 0xfffe000c404c7981 */ /* 0x000ee2000c1e1d00 */
[----:B0-----:R-:W-:-:S02]  /*0f70*/  IMAD R45, R3, UR6, RZ ;  /* 0x00000006032d7c24 */ /* 0x001fc4000f8e02ff */
[----:B------:R-:W-:Y:S02]  /*0f80*/  IMAD R46, R66, UR15, RZ ;  /* 0x0000000f422e7c24 */ /* 0x000fe4000f8e02ff */
[C---:B------:R-:W-:Y:S02]  /*0f90*/  IMAD R47, R0.reuse, UR7, R45 ;  /* 0x00000007002f7c24 */ /* 0x040fe4000f8e022d */
[----:B------:R-:W-:Y:S01]  /*0fa0*/  IMAD.WIDE.U32 R44, R0, UR6, R102 ;  /* 0x00000006002c7c25 */ /* 0x000fe2000f8e0066 */
[----:B------:R-:W-:-:S04]  /*0fb0*/  ULDC.64 UR6, c[0x0][0x3a0] ;  /* 0x0000e80000067ab9 */ /* 0x000fc80000000a00 */
[----:B------:R-:W-:Y:S01]  /*0fc0*/  IADD3 R45, R45, R47, RZ ;  /* 0x0000002f2d2d7210 */ /* 0x000fe20007ffe0ff */
[----:B------:R-:W-:Y:S02]  /*0fd0*/  IMAD R47, R67, UR14, R46 ;  /* 0x0000000e432f7c24 */ /* 0x000fe4000f8e022e */
[----:B------:R-:W-:-:S05]  /*0fe0*/  IMAD.WIDE.U32 R44, R66, UR14, R44 ;  /* 0x0000000e422c7c25 */ /* 0x000fca000f8e002c */
        /* <DEDUP_REMOVED lines=9> */
[----:B------:R-:W1:Y:S01]  /*1080*/  LDS.128 R52, [R95+0x10] ;  /* 0x000010005f347984 */ /* 0x000e620000000c00 */
[----:B------:R-:W-:Y:S06]  /*1090*/  BAR.SYNC.DEFER_BLOCKING 0x0 ;  /* 0x0000000000007b1d */ /* 0x000fec0000010000 */
[----:B------:R-:W2:Y:S04]  /*10a0*/  LDG.E.128 R44, desc[UR12][R80.64+-0x400] ;  /* 0xfffc000c502c7981 */ /* 0x000ea8000c1e1d00 */
[----:B------:R3:W4:Y:S01]  /*10b0*/  LDG.E.128 R72, desc[UR12][R80.64+-0x200] ;  /* 0xfffe000c50487981 */ /* 0x000722000c1e1d00 */
        /* <DEDUP_REMOVED lines=8> */
[----:B------:R-:W-:-:S06]  /*1140*/  FMUL.FTZ R79, R54, -1.4426950216293334961 ;  /* 0xbfb8aa3b364f7820 */ /* 0x000fcc0000410000 */
[----:B------:R-:W1:Y:S08]  /*1150*/  MUFU.EX2 R83, R83 ;  /* 0x0000005300537308 */ /* 0x000e700000000800 */
        /* <DEDUP_REMOVED lines=8> */
[----:B------:R0:W3:Y:S01]  /*11e0*/  MUFU.EX2 R84, R80 ;  /* 0x0000005000547308 */ /* 0x0000e20000000800 */
[----:B-1----:R-:W-:-:S07]  /*11f0*/  FADD.FTZ R78, R78, 1 ;  /* 0x3f8000004e4e7421 */ /* 0x002fce0000010000 */
[----:B------:R-:W1:Y:S01]  /*1200*/  MUFU.EX2 R79, R79 ;  /* 0x0000004f004f7308 */ /* 0x000e620000000800 */
[----:B0-----:R-:W0:Y:S01]  /*1210*/  LDC.64 R80, c[0x0][0x398] ;  /* 0x0000e600ff507b82 */ /* 0x001e220000000a00 */
[----:B---3--:R-:W-:-:S06]  /*1220*/  FADD.FTZ R82, R82, 1 ;  /* 0x3f80000052527421 */ /* 0x008fcc0000010000 */
[----:B------:R-:W-:Y:S01]  /*1230*/  MUFU.RCP R110, R83 ;  /* 0x00000053006e7308 */ /* 0x000fe20000001000 */
[----:B------:R-:W-:-:S07]  /*1240*/  FADD.FTZ R84, R84, 1 ;  /* 0x3f80000054547421 */ /* 0x000fce0000010000 */
[----:B------:R-:W-:Y:S01]  /*1250*/  MUFU.RCP R115, R115 ;  /* 0x0000007300737308 */ /* 0x000fe20000001000 */
[----:B-1----:R-:W-:-:S07]  /*1260*/  FADD.FTZ R79, R79, 1 ;  /* 0x3f8000004f4f7421 */ /* 0x002fce0000010000 */
[----:B------:R-:W1:Y:S08]  /*1270*/  MUFU.RCP R114, R76 ;  /* 0x0000004c00727308 */ /* 0x000e700000001000 */
[----:B------:R3:W-:Y:S08]  /*1280*/  MUFU.RCP R109, R82 ;  /* 0x00000052006d7308 */ /* 0x0007f00000001000 */
[----:B------:R0:W-:Y:S01]  /*1290*/  MUFU.RCP R112, R78 ;  /* 0x0000004e00707308 */ /* 0x0001e20000001000 */
[----:B---3--:R-:W-:-:S04]  /*12a0*/  IMAD.WIDE.U32 R82, R0, UR6, R102 ;  /* 0x0000000600527c25 */ /* 0x008fc8000f8e0066 */
[----:B-1----:R-:W-:-:S03]  /*12b0*/  FADD.FTZ R76, -R114, 1 ;  /* 0x3f800000724c7421 */ /* 0x002fc60000010100 */
[----:B------:R-:W-:Y:S01]  /*12c0*/  MUFU.RCP R113, R79 ;  /* 0x0000004f00717308 */ /* 0x000fe20000001000 */
[----:B0-----:R-:W-:-:S07]  /*12d0*/  FFMA.FTZ R78, R67, R76, 1 ;  /* 0x3f800000434e7423 */ /* 0x001fce000001004c */
[----:B------:R-:W0:Y:S08]  /*12e0*/  MUFU.RCP R116, R84 ;  /* 0x0000005400747308 */ /* 0x000e300000001000 */
[----:B------:R1:W3:Y:S01]  /*12f0*/  MUFU.RCP R111, R77 ;  /* 0x0000004d006f7308 */ /* 0x0002e20000001000 */
[----:B0-----:R-:W-:-:S04]  /*1300*/  FADD.FTZ R84, -R116, 1 ;  /* 0x3f80000074547421 */ /* 0x001fc80000010100 */
[----:B------:R-:W-:Y:S01]  /*1310*/  FFMA.FTZ R86, R55, R84, 1 ;  /* 0x3f80000037567423 */ /* 0x000fe20000010054 */
[----:B--2---:R0:W-:Y:S04]  /*1320*/  STS.128 [R94], R44 ;  /* 0x0000002c5e007388 */ /* 0x0041e80000000c00 */
[----:B----4-:R2:W-:Y:S01]  /*1330*/  STS.128 [R94+0x200], R72 ;  /* 0x000200485e007388 */ /* 0x0105e20000000c00 */
[----:B------:R-:W-:-:S03]  /*1340*/  NOP ;  /* 0x0000000000007918 */ /* 0x000fc60000000000 */
[----:B------:R-:W4:Y:S01]  /*1350*/  LDS.128 R40, [R95] ;  /* 0x000000005f287984 */ /* 0x000f220000000c00 */
[----:B0-----:R-:W-:-:S04]  /*1360*/  IMAD R45, R3, UR6, RZ ;  /* 0x00000006032d7c24 */ /* 0x001fc8000f8e02ff */
[----:B--2---:R-:W-:Y:S02]  /*1370*/  IMAD R73, R0, UR7, R45 ;  /* 0x0000000700497c24 */ /* 0x004fe4000f8e022d */
[----:B------:R-:W-:Y:S01]  /*1380*/  FADD.FTZ R75, -R115, 1 ;  /* 0x3f800000734b7421 */ /* 0x000fe20000010100 */
[----:B------:R-:W0:Y:S01]  /*1390*/  LDS.128 R44, [R95+0x10] ;  /* 0x000010005f2c7984 */ /* 0x000e220000000c00 */
[----:B------:R-:W-:Y:S01]  /*13a0*/  IMAD R72, R80, UR15, RZ ;  /* 0x0000000f50487c24 */ /* 0x000fe2000f8e02ff */
[----:B------:R-:W-:Y:S01]  /*13b0*/  ULDC.64 UR6, c[0x0][0x320] ;  /* 0x0000c80000067ab9 */ /* 0x000fe20000000a00 */
[----:B------:R-:W-:Y:S01]  /*13c0*/  IADD3 R83, R83, R73, RZ ;  /* 0x0000004953537210 */ /* 0x000fe20007ffe0ff */
[----:B------:R-:W-:Y:S01]  /*13d0*/  FADD.FTZ R73, -R109, 1 ;  /* 0x3f8000006d497421 */ /* 0x000fe20000010100 */
[----:B------:R-:W-:Y:S02]  /*13e0*/  IMAD R87, R81, UR14, R72 ;  /* 0x0000000e51577c24 */ /* 0x000fe4000f8e0248 */
[----:B------:R-:W-:Y:S01]  /*13f0*/  FADD.FTZ R72, -R110, 1 ;  /* 0x3f8000006e487421 */ /* 0x000fe20000010100 */
[----:B-1----:R-:W-:Y:S01]  /*1400*/  FFMA.FTZ R77, R66, R75, 1 ;  /* 0x3f800000424d7423 */ /* 0x002fe2000001004b */
[----:B------:R-:W-:Y:S01]  /*1410*/  FFMA.FTZ R73, R64, R73, 1 ;  /* 0x3f80000040497423 */ /* 0x000fe20000010049 */
[----:B------:R-:W-:-:S04]  /*1420*/  IMAD.WIDE.U32 R118, R80, UR14, R82 ;  /* 0x0000000e50767c25 */ /* 0x000fc8000f8e0052 */
[----:B------:R-:W-:Y:S01]  /*1430*/  FFMA.FTZ R74, R65, R72, 1 ;  /* 0x3f800000414a7423 */ /* 0x000fe20000010048 */
[----:B------:R-:W-:Y:S01]  /*1440*/  IADD3 R106, R119, R87, RZ ;  /* 0x00000057776a7210 */ /* 0x000fe20007ffe0ff */
[----:B------:R-:W-:Y:S01]  /*1450*/  BAR.SYNC.DEFER_BLOCKING 0x0 ;  /* 0x0000000000007b1d */ /* 0x000fe20000010000 */
[----:B------:R-:W-:-:S04]  /*1460*/  LEA R104, P0, R118, R104, 0x2 ;  /* 0x0000006876687211 */ /* 0x000fc800078010ff */
[----:B------:R-:W-:Y:S02]  /*1470*/  LEA.HI.X R105, R118, R105, R106, 0x2, P0 ;  /* 0x0000006976697211 */ /* 0x000fe400000f146a */
[----:B------:R-:W-:-:S04]  /*1480*/  IADD3 R106, P0, R104, R107, RZ ;  /* 0x0000006b686a7210 */ /* 0x000fc80007f1e0ff */
[----:B------:R-:W-:Y:S01]  /*1490*/  IADD3.X R107, R105, R108, RZ, P0, !PT ;  /* 0x0000006c696b7210 */ /* 0x000fe200007fe4ff */
[----:B-----5:R-:W-:Y:S01]  /*14a0*/  FADD.FTZ R105, R68, R4 ;  /* 0x0000000444697221 */ /* 0x020fe20000010000 */
[----:B------:R-:W-:Y:S01]  /*14b0*/  ISETP.NE.U32.AND P0, PT, RZ, UR6, PT ;  /* 0x00000006ff007c0c */ /* 0x000fe2000bf05070 */
        /* <DEDUP_REMOVED lines=14> */
[----:B---3--:R-:W-:Y:S01]  /*15a0*/  FADD.FTZ R77, -R111, 1 ;  /* 0x3f8000006f4d7421 */ /* 0x008fe20000010100 */
[----:B0-----:R-:W-:Y:S01]  /*15b0*/  FMUL.FTZ R84, R62, R46 ;  /* 0x0000002e3e547220 */ /* 0x001fe20000410000 */
        /* <DEDUP_REMOVED lines=16> */
[----:B------:R-:W-:Y:S01]  /*16c0*/  ISETP.NE.AND.EX P0, PT, RZ, UR7, PT, P0 ;  /* 0x00000007ff007c0c */ /* 0x000fe2000bf05300 */
[----:B------:R-:W1:Y:S01]  /*16d0*/  LDC R64, c[0x0][0x21c] ;  /* 0x00008700ff407b82 */ /* 0x000e620000000800 */
[----:B------:R2:W-:Y:S01]  /*16e0*/  STS.128 [R95+0x10], R76 ;  /* 0x0000104c5f007388 */ /* 0x0005e20000000c00 */
[----:B------:R-:W-:-:S03]  /*16f0*/  NOP ;  /* 0x0000000000007918 */ /* 0x000fc60000000000 */
[----:B------:R-:W3:Y:S01]  /*1700*/  LDS.128 R80, [R94] ;  /* 0x000000005e507984 */ /* 0x000ee20000000c00 */
[----:B------:R-:W-:Y:S01]  /*1710*/  FMUL.FTZ R115, R66, R115 ;  /* 0x0000007342737220 */ /* 0x000fe20000410000 */
[----:B------:R-:W-:Y:S01]  /*1720*/  FMUL.FTZ R110, R65, R110 ;  /* 0x0000006e416e7220 */ /* 0x000fe20000410000 */
[----:B------:R-:W-:Y:S01]  /*1730*/  FMUL.FTZ R114, R67, R114 ;  /* 0x0000007243727220 */ /* 0x000fe20000410000 */
[----:B------:R-:W4:Y:S01]  /*1740*/  LDS.128 R84, [R94+0x200] ;  /* 0x000200005e547984 */ /* 0x000f220000000c00 */
[----:B0-----:R-:W-:Y:S01]  /*1750*/  FMUL.FTZ R73, R56, R109 ;  /* 0x0000006d38497220 */ /* 0x001fe20000410000 */
[----:B------:R-:W-:Y:S01]  /*1760*/  FMUL.FTZ R111, R52, R111 ;  /* 0x0000006f346f7220 */ /* 0x000fe20000410000 */
[----:B------:R-:W-:Y:S01]  /*1770*/  FMUL.FTZ R112, R53, R112 ;  /* 0x0000007035707220 */ /* 0x000fe20000410000 */
[----:B------:R-:W-:Y:S01]  /*1780*/  FMUL.FTZ R113, R54, R113 ;  /* 0x0000007136717220 */ /* 0x000fe20000410000 */
[----:B------:R-:W-:Y:S01]  /*1790*/  FMUL.FTZ R116, R55, R116 ;  /* 0x0000007437747220 */ /* 0x000fe20000410000 */
[----:B------:R-:W-:Y:S01]  /*17a0*/  FMUL.FTZ R121, R58, R115 ;  /* 0x000000733a797220 */ /* 0x000fe20000410000 */
[--C-:B------:R-:W-:Y:S01]  /*17b0*/  FADD.FTZ R72, R69, R4.reuse ;  /* 0x0000000445487221 */ /* 0x100fe20000010000 */
[--C-:B------:R-:W-:Y:S01]  /*17c0*/  FADD.FTZ R75, R70, R4.reuse ;  /* 0x00000004464b7221 */ /* 0x100fe20000010000 */
[--C-:B------:R-:W-:Y:S01]  /*17d0*/  FADD.FTZ R74, R71, R4.reuse ;  /* 0x00000004474a7221 */ /* 0x100fe20000010000 */
[--C-:B--2---:R-:W-:Y:S01]  /*17e0*/  FADD.FTZ R77, R48, R4.reuse ;  /* 0x00000004304d7221 */ /* 0x104fe20000010000 */
        /* <DEDUP_REMOVED lines=9> */
[----:B------:R-:W-:Y:S01]  /*1880*/  FFMA.FTZ R58, R32, R73, R9 ;  /* 0x00000049203a7223 */ /* 0x000fe20000010009 */
[----:B---3--:R0:W-:Y:S04]  /*1890*/  STG.E.128 desc[UR12][R106.64+-0x400], R80 ;  /* 0xfffc00506a007986 */ /* 0x0081e8000c101d0c */
[----:B----4-:R0:W-:Y:S01]  /*18a0*/  STG.E.128 desc[UR12][R106.64+-0x200], R84 ;  /* 0xfffe00546a007986 */ /* 0x0101e2000c101d0c */
[----:B-1----:R-:W-:Y:S05]  /*18b0*/  @!P0 BRA `(.L_x_9525) ;  /* 0x0000000000788947 */ /* 0x002fea0003800000 */
        /* <DEDUP_REMOVED lines=10> */
[----:B------:R-:W-:-:S02]  /*1960*/  ULDC.64 UR8, c[0x0][0x2c8] ;  /* 0x0000b20000087ab9 */ /* 0x000fc40000000a00 */
[----:B------:R-:W-:Y:S02]  /*1970*/  IMAD R9, R3, UR8, RZ ;  /* 0x0000000803097c24 */ /* 0x000fe4000f8e02ff */
[----:B------:R-:W-:-:S04]  /*1980*/  IMAD.WIDE.U32 R56, R0, UR8, R102 ;  /* 0x0000000800387c25 */ /* 0x000fc8000f8e0066 */
[----:B------:R-:W-:-:S05]  /*1990*/  IMAD R9, R0, UR9, R9 ;  /* 0x0000000900097c24 */ /* 0x000fca000f8e0209 */
[----:B------:R-:W-:Y:S01]  /*19a0*/  IADD3 R57, R57, R9, RZ ;  /* 0x0000000939397210 */ /* 0x000fe20007ffe0ff */
[----:B------:R2:W-:Y:S04]  /*19b0*/  STS.128 [R95], R40 ;  /* 0x000000285f007388 */ /* 0x0005e80000000c00 */
[----:B------:R-:W-:Y:S01]  /*19c0*/  STS.128 [R95+0x10], R44 ;  /* 0x0000102c5f007388 */ /* 0x000fe20000000c00 */
[----:B------:R-:W-:-:S03]  /*19d0*/  NOP ;  /* 0x0000000000007918 */ /* 0x000fc60000000000 */
[----:B------:R-:W3:Y:S01]  /*19e0*/  LDS.128 R48, [R94] ;  /* 0x000000005e307984 */ /* 0x000ee20000000c00 */
[----:B-1----:R-:W-:-:S03]  /*19f0*/  IMAD R60, R62, UR15, RZ ;  /* 0x0000000f3e3c7c24 */ /* 0x002fc6000f8e02ff */
[----:B------:R-:W1:Y:S01]  /*1a00*/  LDS.128 R52, [R94+0x200] ;  /* 0x000200005e347984 */ /* 0x000e620000000c00 */
[----:B------:R-:W-:Y:S02]  /*1a10*/  IMAD R9, R63, UR14, R60 ;  /* 0x0000000e3f097c24 */ /* 0x000fe4000f8e023c */
[----:B--2---:R-:W-:-:S05]  /*1a20*/  IMAD.WIDE.U32 R40, R62, UR14, R56 ;  /* 0x0000000e3e287c25 */ /* 0x004fca000f8e0038 */
[----:B------:R-:W-:Y:S02]  /*1a30*/  IADD3 R41, R41, R9, RZ ;  /* 0x0000000929297210 */ /* 0x000fe40007ffe0ff */
[----:B------:R-:W-:-:S04]  /*1a40*/  LEA R42, P0, R40, UR6, 0x2 ;  /* 0x00000006282a7c11 */ /* 0x000fc8000f8010ff */
[----:B------:R-:W-:Y:S02]  /*1a50*/  LEA.HI.X R41, R40, UR7, R41, 0x2, P0 ;  /* 0x0000000728297c11 */ /* 0x000fe400080f1429 */
[----:B------:R-:W-:-:S04]  /*1a60*/  LEA R40, P0, R25, R42, 0x4 ;  /* 0x0000002a19287211 */ /* 0x000fc800078020ff */
[----:B------:R-:W-:-:S05]  /*1a70*/  LEA.HI.X R41, R25, R41, R22, 0x4, P0 ;  /* 0x0000002919297211 */ /* 0x000fca00000f2416 */
[----:B---3--:R2:W-:Y:S04]  /*1a80*/  STG.E.128 desc[UR12][R40.64+-0x400], R48 ;  /* 0xfffc003028007986 */ /* 0x0085e8000c101d0c */
[----:B-1----:R2:W-:Y:S02]  /*1a90*/  STG.E.128 desc[UR12][R40.64+-0x200], R52 ;  /* 0xfffe003428007986 */ /* 0x0025e4000c101d0c */
.L_x_9525:
[----:B------:R-:W-:Y:S01]  /*1aa0*/  FFMA.FTZ R9, R33, R104, R58 ;  /* 0x0000006821097223 */ /* 0x000fe2000001003a */
[----:B------:R-:W-:Y:S01]  /*1ab0*/  ISETP.GE.AND P0, PT, R64, 0x1, PT ;  /* 0x000000014000780c */ /* 0x000fe20003f06270 */
[----:B------:R-:W-:Y:S01]  /*1ac0*/  BAR.SYNC.DEFER_BLOCKING 0x0 ;  /* 0x0000000000007b1d */ /* 0x000fe20000010000 */
[----:B--2---:R-:W-:Y:S01]  /*1ad0*/  CS2R R40, SRZ ;  /* 0x0000000000287805 */ /* 0x004fe2000001ff00 */
[----:B------:R-:W-:Y:S01]  /*1ae0*/  FFMA.FTZ R44, R34, R121, R9 ;  /* 0x00000079222c7223 */ /* 0x000fe20000010009 */
[----:B------:R-:W-:Y:S02]  /*1af0*/  CS2R R42, SRZ ;  /* 0x00000000002a7805 */ /* 0x000fe4000001ff00 */
        /* <DEDUP_REMOVED lines=16> */
[----:B------:R-:W1:Y:S01]  /*1c00*/  LDC.64 R58, c[0x0][0x368] ;  /* 0x0000da00ff3a7b82 */ /* 0x000e620000000a00 */
[----:B------:R-:W-:Y:S01]  /*1c10*/  HFMA2.MMA R57, -RZ, RZ, 0, 0 ;  /* 0x00000000ff397435 */ /* 0x000fe200000001ff */
[----:B------:R-:W-:Y:S01]  /*1c20*/  MOV R56, R8 ;  /* 0x0000000800387202 */ /* 0x000fe20000000f00 */
[----:B------:R-:W-:Y:S01]  /*1c30*/  ULDC.64 UR6, c[0x0][0x370] ;  /* 0x0000dc0000067ab9 */ /* 0x000fe20000000a00 */
[----:B------:R-:W-:Y:S01]  /*1c40*/  HFMA2.MMA R126, -RZ, RZ, 0, 0 ;  /* 0x00000000ff7e7435 */ /* 0x000fe200000001ff */
[----:B------:R-:W-:Y:S01]  /*1c50*/  FMUL.FTZ R136, R32, R105 ;  /* 0x0000006920887220 */ /* 0x000fe20000410000 */
[----:B------:R-:W-:Y:S01]  /*1c60*/  FMUL.FTZ R135, R33, R72 ;  /* 0x0000004821877220 */ /* 0x000fe20000410000 */
[----:B------:R-:W-:Y:S01]  /*1c70*/  FMUL.FTZ R134, R34, R75 ;  /* 0x0000004b22867220 */ /* 0x000fe20000410000 */
[----:B------:R-:W2:Y:S01]  /*1c80*/  LDC R129, c[0x0][0x224] ;  /* 0x00008900ff817b82 */ /* 0x000ea20000000800 */
[----:B------:R-:W-:Y:S01]  /*1c90*/  FMUL.FTZ R133, R35, R74 ;  /* 0x0000004a23857220 */ /* 0x000fe20000410000 */
[----:B------:R-:W-:Y:S01]  /*1ca0*/  FMUL.FTZ R132, R36, R77 ;  /* 0x0000004d24847220 */ /* 0x000fe20000410000 */
[----:B------:R-:W-:Y:S01]  /*1cb0*/  FMUL.FTZ R131, R37, R76 ;  /* 0x0000004c25837220 */ /* 0x000fe20000410000 */
[----:B------:R-:W-:Y:S01]  /*1cc0*/  FMUL.FTZ R130, R38, R79 ;  /* 0x0000004f26827220 */ /* 0x000fe20000410000 */
[----:B------:R-:W-:Y:S01]  /*1cd0*/  FMUL.FTZ R128, R39, R78 ;  /* 0x0000004e27807220 */ /* 0x000fe20000410000 */
[----:B------:R-:W-:Y:S01]  /*1ce0*/  UMOV UR5, URZ ;  /* 0x0000003f00057c82 */ /* 0x000fe20008000000 */
[----:B------:R-:W-:Y:S01]  /*1cf0*/  ULDC UR21, c[0x0][0x224] ;  /* 0x0000890000157ab9 */ /* 0x000fe20000000800 */
[----:B------:R-:W3:Y:S01]  /*1d00*/  LDC R127, c[0x0][0x218] ;  /* 0x00008600ff7f7b82 */ /* 0x000ee20000000800 */
[----:B------:R-:W-:Y:S01]  /*1d10*/  ULDC UR24, c[0x0][0x21c] ;  /* 0x0000870000187ab9 */ /* 0x000fe20000000800 */
[----:B------:R-:W-:Y:S01]  /*1d20*/  ULDC.64 UR18, c[0x0][0x380] ;  /* 0x0000e00000127ab9 */ /* 0x000fe20000000a00 */
[----:B------:R-:W-:Y:S01]  /*1d30*/  ULDC.64 UR22, c[0x0][0x3d0] ;  /* 0x0000f40000167ab9 */ /* 0x000fe20000000a00 */
[----:B------:R-:W-:Y:S01]  /*1d40*/  ULDC.64 UR16, c[0x0][0x270] ;  /* 0x00009c0000107ab9 */ /* 0x000fe20000000a00 */
[----:B------:R-:W-:Y:S01]  /*1d50*/  ULDC.64 UR10, c[0x0][0x250] ;  /* 0x00009400000a7ab9 */ /* 0x000fe20000000a00 */
[----:B------:R-:W-:Y:S01]  /*1d60*/  ULDC.64 UR8, c[0x0][0x238] ;  /* 0x00008e0000087ab9 */ /* 0x000fe20000000a00 */
[C---:B-1----:R-:W-:Y:S01]  /*1d70*/  IMAD R40, R58.reuse, UR15, RZ ;  /* 0x0000000f3a287c24 */ /* 0x042fe2000f8e02ff */
[----:B0-----:R-:W0:Y:S01]  /*1d80*/  LDC.64 R82, c[0x0][0x380] ;  /* 0x0000e000ff527b82 */ /* 0x001e220000000a00 */
[----:B------:R-:W-:-:S04]  /*1d90*/  IMAD.WIDE.U32 R56, R58, UR14, R56 ;  /* 0x0000000e3a387c25 */ /* 0x000fc8000f8e0038 */
[----:B------:R-:W-:Y:S02]  /*1da0*/  IMAD R59, R59, UR14, R40 ;  /* 0x0000000e3b3b7c24 */ /* 0x000fe4000f8e0228 */
[----:B------:R-:W-:Y:S01]  /*1db0*/  IMAD R40, R7, UR6, RZ ;  /* 0x0000000607287c24 */ /* 0x000fe2000f8e02ff */
[----:B------:R-:W1:Y:S02]  /*1dc0*/  LDC.64 R84, c[0x0][0x2d8] ;  /* 0x0000b600ff547b82 */ /* 0x000e640000000a00 */
[----:B------:R-:W-:Y:S01]  /*1dd0*/  IADD3 R57, R57, R59, RZ ;  /* 0x0000003b39397210 */ /* 0x000fe20007ffe0ff */
[C---:B------:R-:W-:Y:S01]  /*1de0*/  IMAD R61, R5.reuse, UR7, R40 ;  /* 0x00000007053d7c24 */ /* 0x040fe2000f8e0228 */
[----:B------:R-:W-:Y:S01]  /*1df0*/  MOV R40, RZ ;  /* 0x000000ff00287202 */ /* 0x000fe20000000f00 */
[----:B------:R-:W-:-:S03]  /*1e00*/  IMAD.WIDE.U32 R56, R5, UR6, R56 ;  /* 0x0000000605387c25 */ /* 0x000fc6000f8e0038 */
[----:B------:R-:W4:Y:S01]  /*1e10*/  LDC.64 R86, c[0x0][0x2d0] ;  /* 0x0000b400ff567b82 */ /* 0x000f220000000a00 */
[----:B------:R-:W-:Y:S01]  /*1e20*/  ULDC.64 UR6, c[0x0][0x3d0] ;  /* 0x0000f40000067ab9 */ /* 0x000fe20000000a00 */
[----:B------:R-:W-:Y:S02]  /*1e30*/  IADD3 R61, R57, R61, RZ ;  /* 0x0000003d393d7210 */ /* 0x000fe40007ffe0ff */
[C---:B------:R-:W-:Y:S01]  /*1e40*/  LEA R57, P2, R56.reuse, UR6, 0x2 ;  /* 0x0000000638397c11 */ /* 0x040fe2000f8410ff */
[----:B------:R-:W-:Y:S01]  /*1e50*/  UMOV UR6, URZ ;  /* 0x0000003f00067c82 */ /* 0x000fe20008000000 */
[C---:B------:R-:W-:Y:S02]  /*1e60*/  IADD3 R80, P0, P1, R56.reuse, -0x100, R102 ;  /* 0xffffff0038507810 */ /* 0x040fe4000791e066 */
[----:B------:R-:W-:Y:S02]  /*1e70*/  LEA.HI.X R59, R56, UR7, R61, 0x2, P2 ;  /* 0x00000007383b7c11 */ /* 0x000fe400090f143d */
[----:B------:R-:W-:-:S02]  /*1e80*/  LEA R118, P2, R102, R57, 0x2 ;  /* 0x0000003966767211 */ /* 0x000fc400078410ff */
[--C-:B------:R-:W-:Y:S02]  /*1e90*/  IADD3.X R81, R61, -0x1, R103.reuse, P0, P1 ;  /* 0xffffffff3d517810 */ /* 0x100fe400007e2467 */
[----:B------:R-:W-:Y:S02]  /*1ea0*/  LEA.HI.X R56, R102, R59, R103, 0x2, P2 ;  /* 0x0000003b66387211 */ /* 0x000fe400010f1467 */
        /* <DEDUP_REMOVED lines=13> */
[----:B0123--:R-:W-:-:S07]  /*1f80*/  IADD3.X R119, R56, -0x1, RZ, P6, !PT ;  /* 0xffffffff38777810 */ /* 0x00ffce00037fe4ff */
.L_x_9547:
[----:B------:R-:W-:Y:S02]  /*1f90*/  SHF.R.S32.HI R138, RZ, 0x1f, R126 ;  /* 0x0000001fff8a7819 */ /* 0x000fe4000001147e */
[----:B------:R-:W-:Y:S02]  /*1fa0*/  MOV R56, R98 ;  /* 0x0000006200387202 */ /* 0x000fe40000000f00 */
[----:B------:R-:W-:Y:S01]  /*1fb0*/  MOV R57, R21 ;  /* 0x0000001500397202 */ /* 0x000fe20000000f00 */
[C---:B------:R-:W-:Y:S02]  /*1fc0*/  IMAD R61, R138.reuse, UR8, RZ ;  /* 0x000000088a3d7c24 */ /* 0x040fe4000f8e02ff */
[----:B------:R-:W-:Y:S02]  /*1fd0*/  IMAD R63, R138, UR16, RZ ;  /* 0x000000108a3f7c24 */ /* 0x000fe4000f8e02ff */
[----:B01----:R-:W-:-:S04]  /*1fe0*/  IMAD.WIDE.U32 R58, R126, UR8, R56 ;  /* 0x000000087e3a7c25 */ /* 0x003fc8000f8e0038 */
[----:B------:R-:W-:Y:S01]  /*1ff0*/  IMAD R61, R126, UR9, R61 ;  /* 0x000000097e3d7c24 */ /* 0x000fe2000f8e023d */
[----:B----4-:R-:W-:Y:S01]  /*2000*/  LEA R62, P0, R58, R86, 0x2 ;  /* 0x000000563a3e7211 */ /* 0x010fe200078010ff */
[----:B------:R-:W-:-:S03]  /*2010*/  IMAD.WIDE.U32 R56, R126, UR16, RZ ;  /* 0x000000107e387c25 */ /* 0x000fc6000f8e00ff */
[----:B------:R-:W-:Y:S01]  /*2020*/  IADD3 R59, R59, R61, RZ ;  /* 0x0000003d3b3b7210 */ /* 0x000fe20007ffe0ff */
[----:B------:R-:W-:Y:S01]  /*2030*/  IMAD R63, R126, UR17, R63 ;  /* 0x000000117e3f7c24 */ /* 0x000fe2000f8e023f */
[----:B------:R-:W-:-:S04]  /*2040*/  LEA R60, P1, R56, R6, 0x2 ;  /* 0x00000006383c7211 */ /* 0x000fc800078210ff */
[----:B------:R-:W-:Y:S02]  /*2050*/  IADD3 R57, R57, R63, RZ ;  /* 0x0000003f39397210 */ /* 0x000fe40007ffe0ff */
[----:B------:R-:W-:Y:S02]  /*2060*/  LEA.HI.X R63, R58, R87, R59, 0x2, P0 ;  /* 0x000000573a3f7211 */ /* 0x000fe400000f143b */
[C---:B------:R-:W-:Y:S02]  /*2070*/  LEA R60, P0, R25.reuse, R60, 0x4 ;  /* 0x0000003c193c7211 */ /* 0x040fe400078020ff */
[----:B------:R-:W-:Y:S01]  /*2080*/  LEA.HI.X R56, R56, R17, R57, 0x2, P1 ;  /* 0x0000001138387211 */ /* 0x000fe200008f1439 */
[----:B--2---:R0:W2:Y:S03]  /*2090*/  LDG.E R137, desc[UR12][R62.64] ;  /* 0x0000000c3e897981 */ /* 0x0040a6000c1e1900 */
[----:B------:R-:W-:-:S05]  /*20a0*/  LEA.HI.X R61, R25, R56, R22, 0x4, P0 ;  /* 0x00000038193d7211 */ /* 0x000fca00000f2416 */
[----:B---3--:R-:W3:Y:S04]  /*20b0*/  LDG.E.128 R64, desc[UR12][R60.64] ;  /* 0x0000000c3c407981 */ /* 0x008ee8000c1e1d00 */
[----:B------:R1:W4:Y:S01]  /*20c0*/  LDG.E.128 R68, desc[UR12][R60.64+0x200] ;  /* 0x0002000c3c447981 */ /* 0x000322000c1e1d00 */
[----:B------:R-:W-:Y:S01]  /*20d0*/  MOV R56, R96 ;  /* 0x0000006000387202 */ /* 0x000fe20000000f00 */
[----:B------:R-:W-:Y:S01]  /*20e0*/  IMAD R95, R138, UR10, RZ ;  /* 0x0000000a8a5f7c24 */ /* 0x000fe2000f8e02ff */
[----:B------:R-:W-:Y:S02]  /*20f0*/  MOV R57, R23 ;  /* 0x0000001700397202 */ /* 0x000fe40000000f00 */
[C---:B------:R-:W-:Y:S02]  /*2100*/  ISETP.GT.AND P0, PT, R16.reuse, 0x1, PT ;  /* 0x000000011000780c */ /* 0x040fe40003f04270 */
[----:B------:R-:W-:Y:S01]  /*2110*/  IADD3 R94, R16, -0x1, RZ ;  /* 0xffffffff105e7810 */ /* 0x000fe20007ffe0ff */
[----:B------:R-:W-:Y:S01]  /*2120*/  IMAD.WIDE.U32 R58, R126, UR10, R56 ;  /* 0x0000000a7e3a7c25 */ /* 0x000fe2000f8e0038 */
[----:B------:R-:W-:-:S03]  /*2130*/  ISETP.EQ.AND P0, PT, R24, RZ, P0 ;  /* 0x000000ff1800720c */ /* 0x000fc60000702270 */
[----:B------:R-:W-:Y:S01]  /*2140*/  IMAD R57, R126, UR11, R95 ;  /* 0x0000000b7e397c24 */ /* 0x000fe2000f8e025f */
[----:B------:R-:W-:-:S04]  /*2150*/  LEA R56, P1, R58, R84, 0x2 ;  /* 0x000000543a387211 */ /* 0x000fc800078210ff */
[----:B------:R-:W-:Y:S02]  /*2160*/  IADD3 R57, R59, R57, RZ ;  /* 0x000000393b397210 */ /* 0x000fe40007ffe0ff */
[----:B------:R-:W-:Y:S02]  /*2170*/  LEA.HI R59, R94, R94, RZ, 0x1 ;  /* 0x0000005e5e3b7211 */ /* 0x000fe400078f08ff */
[----:B------:R-:W-:Y:S01]  /*2180*/  LEA.HI.X R57, R58, R85, R57, 0x2, P1 ;  /* 0x000000553a397211 */ /* 0x000fe200008f1439 */
[----:B0-----:R-:W0:Y:S01]  /*2190*/  @P0 LDC R62, c[0x0][0x21c] ;  /* 0x00008700ff3e0b82 */ /* 0x001e220000000800 */
[----:B------:R-:W-:Y:S02]  /*21a0*/  ISETP.NE.AND P1, PT, R8, RZ, PT ;  /* 0x000000ff0800720c */ /* 0x000fe40003f25270 */
[----:B------:R-:W-:Y:S01]  /*21b0*/  LOP3.LUT R59, R59, 0xfffffe, RZ, 0xc0, !PT ;  /* 0x00fffffe3b3b7812 */ /* 0x000fe200078ec0ff */
[----:B------:R4:W4:Y:S01]  /*21c0*/  LDG.E R141, desc[UR12][R56.64] ;  /* 0x0000000c388d7981 */ /* 0x000922000c1e1900 */
[----:B-1----:R-:W-:-:S02]  /*21d0*/  @P0 IADD3 R61, R16, -0x2, RZ ;  /* 0xfffffffe103d0810 */ /* 0x002fc40007ffe0ff */
[----:B------:R-:W-:Y:S02]  /*21e0*/  IADD3 R59, R94, -R59, RZ ;  /* 0x8000003b5e3b7210 */ /* 0x000fe40007ffe0ff */
[----:B------:R-:W-:Y:S02]  /*21f0*/  IADD3 R58, R8, 0x200, RZ ;  /* 0x00000200083a7810 */ /* 0x000fe40007ffe0ff */
[----:B------:R-:W-:-:S03]  /*2200*/  LEA R94, R20, R11, 0x4 ;  /* 0x0000000b145e7211 */ /* 0x000fc600078e20ff */
[----:B------:R-:W-:Y:S02]  /*2210*/  @!P1 LEA R58, R59, R126, 0x8 ;  /* 0x0000007e3b3a9211 */ /* 0x000fe400078e40ff */
[-C--:B------:R-:W-:Y:S02]  /*2220*/  LEA R95, R20, R11.reuse, 0x5 ;  /* 0x0000000b145f7211 */ /* 0x080fe400078e28ff */
[----:B------:R-:W-:Y:S01]  /*2230*/  LEA R144, R58, R11, 0x2 ;  /* 0x0000000b3a907211 */ /* 0x000fe200078e10ff */
[----:B0-----:R-:W-:-:S04]  /*2240*/  @P0 IMAD R61, R61, R62, R126 ;  /* 0x0000003e3d3d0224 */ /* 0x001fc800078e027e */
[----:B------:R-:W-:Y:S01]  /*2250*/  @P0 IMAD.WIDE R142, R61, 0x8, R100 ;  /* 0x000000083d8e0825 */ /* 0x000fe200078e0264 */
[----:B------:R-:W-:-:S13]  /*2260*/  ISETP.NE.AND P2, PT, R8, 0x1f, PT ;  /* 0x0000001f0800780c */ /* 0x000fda0003f45270 */
[----:B------:R-:W-:Y:S02]  /*2270*/  @P2 LEA R158, R8, R11, 0x2 ;  /* 0x0000000b089e2211 */ /* 0x000fe400078e10ff */
[----:B------:R-:W-:Y:S01]  /*2280*/  MOV R152, RZ ;  /* 0x000000ff00987202 */ /* 0x000fe20000000f00 */
[----:B------:R-:W-:Y:S01]  /*2290*/  BSSY B0, `(.L_x_9527) ;  /* 0x000003a000007945 */ /* 0x000fe20003800000 */
[----:B------:R-:W-:Y:S01]  /*22a0*/  ISETP.GE.AND P3, PT, R20, 0x1, PT ;  /* 0x000000011400780c */ /* 0x000fe20003f66270 */
[----:B--2---:R-:W-:-:S04]  /*22b0*/  FMUL.FTZ R140, R137, 1.4426950216293334961 ;  /* 0x3fb8aa3b898c7820 */ /* 0x004fc80000410000 */
[----:B------:R-:W-:-:S06]  /*22c0*/  FMUL.FTZ R139, R105, R140 ;  /* 0x0000008c698b7220 */ /* 0x000fcc0000410000 */
[----:B------:R-:W0:Y:S01]  /*22d0*/  MUFU.EX2 R139, R139 ;  /* 0x0000008b008b7308 */ /* 0x000e220000000800 */
[----:B---3--:R-:W-:Y:S04]  /*22e0*/  STS.128 [R94], R64 ;  /* 0x000000405e007388 */ /* 0x008fe80000000c00 */
[----:B----4-:R1:W-:Y:S01]  /*22f0*/  STS.128 [R94+0x200], R68 ;  /* 0x000200445e007388 */ /* 0x0103e20000000c00 */
[----:B------:R-:W-:-:S03]  /*2300*/  NOP ;  /* 0x0000000000007918 */ /* 0x000fc60000000000 */
[----:B------:R-:W-:Y:S04]  /*2310*/  LDS.128 R56, [R95] ;  /* 0x000000005f387984 */ /* 0x000fe80000000c00 */
[----:B------:R-:W2:Y:S04]  /*2320*/  LDS.128 R60, [R95+0x10] ;  /* 0x000010005f3c7984 */ /* 0x000ea80000000c00 */
[----:B0-----:R0:W-:Y:S01]  /*2330*/  STS [R144+0xa88], R139 ;  /* 0x000a888b90007388 */ /* 0x0011e20000000800 */
[----:B------:R-:W-:Y:S01]  /*2340*/  BAR.SYNC.DEFER_BLOCKING 0x0 ;  /* 0x0000000000007b1d */ /* 0x000fe20000010000 */
[-C--:B-1----:R-:W-:Y:S01]  /*2350*/  FMUL.FTZ R70, R72, R140.reuse ;  /* 0x0000008c48467220 */ /* 0x082fe20000410000 */
[-C--:B------:R-:W-:Y:S01]  /*2360*/  FMUL.FTZ R145, R75, R140.reuse ;  /* 0x0000008c4b917220 */ /* 0x080fe20000410000 */
[----:B------:R-:W-:-:S04]  /*2370*/  FMUL.FTZ R146, R74, R140 ;  /* 0x0000008c4a927220 */ /* 0x000fc80000410000 */
[----:B------:R-:W1:Y:S01]  /*2380*/  MUFU.EX2 R70, R70 ;  /* 0x0000004600467308 */ /* 0x000e620000000800 */
[----:B------:R-:W-:-:S07]  /*2390*/  FMUL.FTZ R147, R77, R140 ;  /* 0x0000008c4d937220 */ /* 0x000fce0000410000 */
[----:B------:R-:W3:Y:S01]  /*23a0*/  MUFU.EX2 R145, R145 ;  /* 0x0000009100917308 */ /* 0x000ee20000000800 */
[-C--:B------:R-:W-:Y:S01]  /*23b0*/  FMUL.FTZ R150, R76, R140.reuse ;  /* 0x0000008c4c967220 */ /* 0x080fe20000410000 */
[----:B------:R-:W4:Y:S06]  /*23c0*/  @P2 LDS R158, [R158+0x128c] ;  /* 0x00128c009e9e2984 */ /* 0x000f2c0000000800 */
[----:B------:R-:W0:Y:S01]  /*23d0*/  MUFU.EX2 R146, R146 ;  /* 0x0000009200927308 */ /* 0x000e220000000800 */
[----:B------:R-:W-:Y:S01]  /*23e0*/  FMUL.FTZ R149, R79, R140 ;  /* 0x0000008c4f957220 */ /* 0x000fe20000410000 */
[----:B-1----:R-:W-:Y:S01]  /*23f0*/  FMUL.FTZ R66, R139, R70 ;  /* 0x000000468b427220 */ /* 0x002fe20000410000 */
[----:B------:R-:W-:Y:S01]  /*2400*/  FMUL.FTZ R151, R78, R140 ;  /* 0x0000008c4e977220 */ /* 0x000fe20000410000 */
[----:B------:R1:W5:Y:S04]  /*2410*/  @P0 LDG.E R152, desc[UR12][R142.64+0x4] ;  /* 0x0000040c8e980981 */ /* 0x000368000c1e1900 */
[----:B------:R-:W2:Y:S01]  /*2420*/  MUFU.EX2 R147, R147 ;  /* 0x0000009300937308 */ /* 0x000ea20000000800 */
[----:B------:R-:W-:Y:S01]  /*2430*/  FFMA.FTZ R64, R136, R70, R135 ;  /* 0x0000004688407223 */ /* 0x000fe20000010087 */
[----:B---3--:R-:W-:-:S06]  /*2440*/  FMUL.FTZ R65, R145, R66 ;  /* 0x0000004291417220 */ /* 0x008fcc0000410000 */
[----:B------:R-:W3:Y:S01]  /*2450*/  MUFU.EX2 R150, R150 ;  /* 0x0000009600967308 */ /* 0x000ee20000000800 */
[----:B------:R-:W-:Y:S01]  /*2460*/  FFMA.FTZ R64, R145, R64, R134 ;  /* 0x0000004091407223 */ /* 0x000fe20000010086 */
[----:B0-----:R-:W-:-:S06]  /*2470*/  FMUL.FTZ R66, R146, R65 ;  /* 0x0000004192427220 */ /* 0x001fcc0000410000 */
[----:B------:R-:W0:Y:S01]  /*2480*/  MUFU.EX2 R149, R149 ;  /* 0x0000009500957308 */ /* 0x000e220000000800 */
[----:B------:R-:W-:Y:S01]  /*2490*/  FFMA.FTZ R65, R146, R64, R133 ;  /* 0x0000004092417223 */ /* 0x000fe20000010085 */
[----:B--2---:R-:W-:-:S06]  /*24a0*/  FMUL.FTZ R67, R147, R66 ;  /* 0x0000004293437220 */ /* 0x004fcc0000410000 */
[----:B------:R-:W2:Y:S01]  /*24b0*/  MUFU.EX2 R151, R151 ;  /* 0x0000009700977308 */ /* 0x000ea20000000800 */
[----:B------:R-:W-:Y:S01]  /*24c0*/  FFMA.FTZ R66, R147, R65, R132 ;  /* 0x0000004193427223 */ /* 0x000fe20000010084 */
[----:B---3--:R-:W-:-:S03]  /*24d0*/  FMUL.FTZ R68, R150, R67 ;  /* 0x0000004396447220 */ /* 0x008fc60000410000 */
[----:B------:R-:W-:Y:S01]  /*24e0*/  FFMA.FTZ R66, R150, R66, R131 ;  /* 0x0000004296427223 */ /* 0x000fe20000010083 */
[C---:B------:R-:W-:Y:S01]  /*24f0*/  FMUL.FTZ R65, R141.reuse, R61 ;  /* 0x0000003d8d417220 */ /* 0x040fe20000410000 */
[C---:B------:R-:W-:Y:S01]  /*2500*/  FMUL.FTZ R156, R141.reuse, R62 ;  /* 0x0000003e8d9c7220 */ /* 0x040fe20000410000 */
[----:B------:R-:W-:Y:S01]  /*2510*/  FMUL.FTZ R153, R141, R63 ;  /* 0x0000003f8d997220 */ /* 0x000fe20000410000 */
[C---:B0-----:R-:W-:Y:S01]  /*2520*/  FMUL.FTZ R68, R149.reuse, R68 ;  /* 0x0000004495447220 */ /* 0x041fe20000410000 */
[----:B------:R-:W-:Y:S01]  /*2530*/  FFMA.FTZ R155, R149, R66, R130 ;  /* 0x00000042959b7223 */ /* 0x000fe20000010082 */
[----:B------:R-:W-:Y:S01]  /*2540*/  FMUL.FTZ R64, R141, R60 ;  /* 0x0000003c8d407220 */ /* 0x000fe20000410000 */
[----:B-1----:R-:W-:Y:S01]  /*2550*/  FMUL.FTZ R142, R122, R65 ;  /* 0x000000417a8e7220 */ /* 0x002fe20000410000 */
[----:B------:R-:W-:Y:S01]  /*2560*/  FMUL.FTZ R156, R125, R156 ;  /* 0x0000009c7d9c7220 */ /* 0x000fe20000410000 */
[----:B------:R-:W-:Y:S01]  /*2570*/  FMUL.FTZ R153, R124, R153 ;  /* 0x000000997c997220 */ /* 0x000fe20000410000 */
[C---:B--2---:R-:W-:Y:S01]  /*2580*/  FMUL.FTZ R66, R151.reuse, R68 ;  /* 0x0000004497427220 */ /* 0x044fe20000410000 */
[----:B------:R-:W-:Y:S01]  /*2590*/  FFMA.FTZ R155, R151, R155, R128 ;  /* 0x0000009b979b7223 */ /* 0x000fe20000010080 */
[----:B----4-:R-:W-:Y:S06]  /*25a0*/  @P2 BRA `(.L_x_9528) ;  /* 0x0000000000202947 */ /* 0x010fec0003800000 */
        /* <DEDUP_REMOVED lines=8> */
.L_x_9528:
[----:B------:R-:W-:Y:S05]  /*2630*/  BSYNC B0 ;  /* 0x0000000000007941 */ /* 0x000fea0003800000 */
.L_x_9527:
[C---:B------:R-:W-:Y:S01]  /*2640*/  FFMA.FTZ R71, R151.reuse, R153, R156 ;  /* 0x0000009997477223 */ /* 0x040fe2000001009c */
[----:B-1----:R-:W-:Y:S01]  /*2650*/  FMUL.FTZ R140, R151, R158 ;  /* 0x0000009e978c7220 */ /* 0x002fe20000410000 */
[----:B0-----:R-:W0:Y:S01]  /*2660*/  SHFL.UP PT, R68, R155, 0x1, RZ ;  /* 0x042000009b447989 */ /* 0x001e2200000e00ff */
[----:B------:R-:W-:Y:S01]  /*2670*/  FMUL.FTZ R69, R141, R59 ;  /* 0x0000003b8d457220 */ /* 0x000fe20000410000 */
[----:B------:R-:W-:Y:S01]  /*2680*/  FMUL.FTZ R67, R123, R64 ;  /* 0x000000407b437220 */ /* 0x000fe20000410000 */
[C---:B------:R-:W-:Y:S01]  /*2690*/  FFMA.FTZ R143, R149.reuse, R71, R142 ;  /* 0x00000047958f7223 */ /* 0x040fe2000001008e */
[----:B------:R-:W1:Y:S01]  /*26a0*/  SHFL.UP PT, R65, R66, 0x1, RZ ;  /* 0x0420000042417989 */ /* 0x000e6200000e00ff */
        /* <DEDUP_REMOVED lines=14> */
[----:B------:R-:W-:Y:S01]  /*2790*/  ISETP.GE.AND P0, PT, R20, 0x2, PT ;  /* 0x000000021400780c */ /* 0x000fe20003f06270 */
[C---:B------:R-:W-:Y:S01]  /*27a0*/  FFMA.FTZ R154, R145.reuse, R154, R144 ;  /* 0x0000009a919a7223 */ /* 0x040fe20000010090 */
[----:B------:R-:W-:Y:S01]  /*27b0*/  FMUL.FTZ R157, R145, R140 ;  /* 0x0000008c919d7220 */ /* 0x000fe20000410000 */
[----:B------:R-:W-:Y:S01]  /*27c0*/  ISETP.GE.U32.AND P4, PT, R24, 0x18, PT ;  /* 0x000000181800780c */ /* 0x000fe20003f86070 */
[----:B------:R-:W-:Y:S01]  /*27d0*/  ULEA UR7, UR21, UR4, 0x8 ;  /* 0x0000000415077291 */ /* 0x000fe2000f8e403f */
[C---:B------:R-:W-:Y:S01]  /*27e0*/  FFMA.FTZ R160, R70.reuse, R154, R69 ;  /* 0x0000009a46a07223 */ /* 0x040fe20000010045 */
[----:B------:R-:W-:Y:S01]  /*27f0*/  FMUL.FTZ R157, R70, R157 ;  /* 0x0000009d469d7220 */ /* 0x000fe20000410000 */
[----:B0-----:R-:W-:Y:S01]  /*2800*/  @P3 FFMA.FTZ R155, R66, R68, R155 ;  /* 0x00000044429b3223 */ /* 0x001fe2000001009b */
[----:B------:R-:W-:Y:S01]  /*2810*/  LEA R140, R126, R11, 0x3 ;  /* 0x0000000b7e8c7211 */ /* 0x000fe200078e18ff */
[----:B-1----:R-:W-:Y:S01]  /*2820*/  @P3 FMUL.FTZ R66, R66, R65 ;  /* 0x0000004142423220 */ /* 0x002fe20000410000 */
[----:B------:R-:W0:Y:S01]  /*2830*/  SHFL.DOWN PT, R71, R160, 0x1, 0x1f ;  /* 0x08201f00a0477f89 */ /* 0x000e2200000e0000 */
[----:B------:R-:W-:Y:S01]  /*2840*/  ISETP.NE.AND P3, PT, R24, 0x1f, PT ;  /* 0x0000001f1800780c */ /* 0x000fe20003f65270 */
[----:B------:R-:W-:Y:S01]  /*2850*/  UIADD3 UR7, UR7, -0x100, URZ ;  /* 0xffffff0007077890 */ /* 0x000fe2000fffe03f */
[----:B------:R-:W-:Y:S01]  /*2860*/  ISETP.NE.AND P5, PT, R8, RZ, PT ;  /* 0x000000ff0800720c */ /* 0x000fe20003fa5270 */
[----:B------:R-:W1:Y:S01]  /*2870*/  SHFL.DOWN PT, R68, R157, 0x1, 0x1f ;  /* 0x08201f009d447f89 */ /* 0x000e6200000e0000 */
[----:B------:R-:W-:Y:S03]  /*2880*/  BSSY B0, `(.L_x_9529) ;  /* 0x000009a000007945 */ /* 0x000fe60003800000 */
[----:B------:R-:W2:Y:S04]  /*2890*/  SHFL.UP PT, R64, R155, 0x2, RZ ;  /* 0x044000009b407989 */ /* 0x000ea800000e00ff */
[----:B------:R-:W3:Y:S02]  /*28a0*/  SHFL.UP PT, R65, R66, 0x2, RZ ;  /* 0x0440000042417989 */ /* 0x000ee400000e00ff */
        /* <DEDUP_REMOVED lines=26> */
[----:B------:R-:W-:Y:S01]  /*2a50*/  HFMA2.MMA R64, -RZ, RZ, 1.875, 0 ;  /* 0x3f800000ff407435 */ /* 0x000fe200000001ff */
[----:B---3--:R-:W-:Y:S02]  /*2a60*/  @P0 FMUL.FTZ R66, R66, R65 ;  /* 0x0000004142420220 */ /* 0x008fe40000410000 */
[----:B------:R-:W2:Y:S01]  /*2a70*/  SHFL.UP PT, R68, R155, 0x10, RZ ;  /* 0x060000009b447989 */ /* 0x000ea200000e00ff */
[----:B------:R-:W-:Y:S02]  /*2a80*/  ISETP.GE.AND P0, PT, R16, UR21, PT ;  /* 0x0000001510007c0c */ /* 0x000fe4000bf06270 */
[----:B------:R-:W-:Y:S01]  /*2a90*/  MOV R65, RZ ;  /* 0x000000ff00417202 */ /* 0x000fe20000000f00 */
[----:B------:R-:W3:Y:S01]  /*2aa0*/  SHFL.UP PT, R71, R66, 0x10, RZ ;  /* 0x0600000042477989 */ /* 0x000ee200000e00ff */
[----:B------:R-:W-:Y:S01]  /*2ab0*/  ISETP.NE.OR P0, PT, R24, RZ, P0 ;  /* 0x000000ff1800720c */ /* 0x000fe20000705670 */
[----:B0-----:R-:W-:-:S12]  /*2ac0*/  @!P4 FFMA.FTZ R160, R157, R159, R160 ;  /* 0x0000009f9da0c223 */ /* 0x001fd800000100a0 */
[----:B------:R-:W-:Y:S01]  /*2ad0*/  @!P0 LDS.64 R64, [R140+0x1308] ;  /* 0x001308008c408984 */ /* 0x000fe20000000a00 */
[----:B------:R-:W-:Y:S01]  /*2ae0*/  ISETP.GE.U32.AND P0, PT, R24, 0x10, PT ;  /* 0x000000101800780c */ /* 0x000fe20003f06070 */
[----:B-1----:R-:W-:Y:S02]  /*2af0*/  @!P4 FMUL.FTZ R157, R157, R154 ;  /* 0x0000009a9d9dc220 */ /* 0x002fe40000410000 */
[----:B------:R-:W0:Y:S01]  /*2b00*/  SHFL.DOWN PT, R154, R160, 0x10, 0x1f ;  /* 0x0a001f00a09a7f89 */ /* 0x000e2200000e0000 */
[----:B--2---:R-:W-:-:S03]  /*2b10*/  @P3 FFMA.FTZ R155, R66, R68, R155 ;  /* 0x00000044429b3223 */ /* 0x004fc6000001009b */
[----:B------:R-:W1:Y:S01]  /*2b20*/  SHFL.DOWN PT, R68, R157, 0x10, 0x1f ;  /* 0x0a001f009d447f89 */ /* 0x000e6200000e0000 */
[----:B---3--:R-:W-:-:S03]  /*2b30*/  @P3 FMUL.FTZ R66, R66, R71 ;  /* 0x0000004742423220 */ /* 0x008fc60000410000 */
[----:B-----5:R-:W-:Y:S04]  /*2b40*/  SHFL.IDX PT, R71, R152, RZ, 0x1f ;  /* 0x00001fff98477589 */ /* 0x020fe800000e0000 */
[----:B------:R-:W-:Y:S04]  /*2b50*/  SHFL.UP PT, R155, R155, 0x1, RZ ;  /* 0x042000009b9b7989 */ /* 0x000fe800000e00ff */
[----:B------:R-:W2:Y:S01]  /*2b60*/  SHFL.UP PT, R66, R66, 0x1, RZ ;  /* 0x0420000042427989 */ /* 0x000ea200000e00ff */
[C---:B0-----:R-:W-:Y:S01]  /*2b70*/  @!P0 FFMA.FTZ R160, R157.reuse, R154, R160 ;  /* 0x0000009a9da08223 */ /* 0x041fe200000100a0 */
[----:B-1----:R-:W-:-:S05]  /*2b80*/  @!P0 FMUL.FTZ R157, R157, R68 ;  /* 0x000000449d9d8220 */ /* 0x002fca0000410000 */
[----:B------:R-:W-:Y:S04]  /*2b90*/  SHFL.DOWN PT, R164, R157, 0x1, 0x1f ;  /* 0x08201f009da47f89 */ /* 0x000fe800000e0000 */
[----:B------:R-:W-:Y:S01]  /*2ba0*/  SHFL.IDX PT, R162, R65, RZ, 0x1f ;  /* 0x00001fff41a27589 */ /* 0x000fe200000e0000 */
[----:B--2---:R-:W-:-:S03]  /*2bb0*/  @P1 FFMA.FTZ R71, R66, R71, R155 ;  /* 0x0000004742471223 */ /* 0x004fc6000001009b */
[----:B------:R-:W0:Y:S01]  /*2bc0*/  SHFL.IDX PT, R157, R157, RZ, 0x1f ;  /* 0x00001fff9d9d7589 */ /* 0x000e2200000e0000 */
[----:B------:R-:W-:-:S03]  /*2bd0*/  FFMA.FTZ R71, R139, R71, R136 ;  /* 0x000000478b477223 */ /* 0x000fc60000010088 */
[----:B------:R-:W1:Y:S01]  /*2be0*/  SHFL.DOWN PT, R155, R160, 0x1, 0x1f ;  /* 0x08201f00a09b7f89 */ /* 0x000e6200000e0000 */
[-C--:B------:R-:W-:Y:S01]  /*2bf0*/  FFMA.FTZ R68, R70, R71.reuse, R135 ;  /* 0x0000004746447223 */ /* 0x080fe20000010087 */
[----:B------:R-:W-:Y:S02]  /*2c00*/  FMUL.FTZ R56, R56, R71 ;  /* 0x0000004738387220 */ /* 0x000fe40000410000 */
[----:B------:R-:W2:Y:S01]  /*2c10*/  SHFL.IDX PT, R160, R160, RZ, 0x1f ;  /* 0x00001fffa0a07589 */ /* 0x000ea200000e0000 */
[----:B------:R-:W-:Y:S01]  /*2c20*/  FMUL.FTZ R66, R57, R68 ;  /* 0x0000004439427220 */ /* 0x000fe20000410000 */
[----:B------:R-:W-:Y:S01]  /*2c30*/  FFMA.FTZ R57, R73, R56, RZ ;  /* 0x0000003849397223 */ /* 0x000fe200000100ff */
[----:B------:R-:W-:-:S03]  /*2c40*/  FFMA.FTZ R152, R145, R68, R134 ;  /* 0x0000004491987223 */ /* 0x000fc60000010086 */
[----:B------:R-:W-:Y:S01]  /*2c50*/  FFMA.FTZ R66, R104, R66, R57 ;  /* 0x0000004268427223 */ /* 0x000fe20000010039 */
[-C--:B------:R-:W-:Y:S01]  /*2c60*/  FMUL.FTZ R58, R58, R152.reuse ;  /* 0x000000983a3a7220 */ /* 0x080fe20000410000 */
[----:B------:R-:W-:-:S03]  /*2c70*/  FFMA.FTZ R154, R146, R152, R133 ;  /* 0x00000098929a7223 */ /* 0x000fc60000010085 */
[----:B------:R-:W-:Y:S01]  /*2c80*/  FFMA.FTZ R57, R121, R58, R66 ;  /* 0x0000003a79397223 */ /* 0x000fe20000010042 */
[-C--:B------:R-:W-:Y:S01]  /*2c90*/  FMUL.FTZ R59, R59, R154.reuse ;  /* 0x0000009a3b3b7220 */ /* 0x080fe20000410000 */
[----:B------:R-:W-:Y:S01]  /*2ca0*/  FFMA.FTZ R139, R147, R154, R132 ;  /* 0x0000009a938b7223 */ /* 0x000fe20000010084 */
[----:B0-----:R-:W-:Y:S02]  /*2cb0*/  FMUL.FTZ R64, R157, R64 ;  /* 0x000000409d407220 */ /* 0x001fe40000410000 */
[----:B------:R-:W-:Y:S01]  /*2cc0*/  FFMA.FTZ R56, R120, R59, R57 ;  /* 0x0000003b78387223 */ /* 0x000fe20000010039 */
[-C--:B------:R-:W-:Y:S01]  /*2cd0*/  FMUL.FTZ R60, R60, R139.reuse ;  /* 0x0000008b3c3c7220 */ /* 0x080fe20000410000 */
[----:B------:R-:W-:Y:S01]  /*2ce0*/  FFMA.FTZ R66, R150, R139, R131 ;  /* 0x0000008b96427223 */ /* 0x000fe20000010083 */
[----:B-1----:R-:W-:Y:S02]  /*2cf0*/  @P2 FFMA.FTZ R162, R164, R162, R155 ;  /* 0x000000a2a4a22223 */ /* 0x002fe4000001009b */
[----:B------:R-:W-:Y:S01]  /*2d00*/  FFMA.FTZ R57, R123, R60, R56 ;  /* 0x0000003c7b397223 */ /* 0x000fe20000010038 */
[-C--:B------:R-:W-:Y:S01]  /*2d10*/  FMUL.FTZ R61, R61, R66.reuse ;  /* 0x000000423d3d7220 */ /* 0x080fe20000410000 */
[----:B------:R-:W-:Y:S01]  /*2d20*/  FFMA.FTZ R59, R149, R66, R130 ;  /* 0x00000042953b7223 */ /* 0x000fe20000010082 */
[----:B------:R-:W-:Y:S01]  /*2d30*/  FFMA.FTZ R60, R162, R158, R153 ;  /* 0x0000009ea23c7223 */ /* 0x000fe20000010099 */
[----:B--2---:R-:W-:Y:S01]  /*2d40*/  FFMA.FTZ R65, R157, R65, R160 ;  /* 0x000000419d417223 */ /* 0x004fe200000100a0 */
[----:B------:R-:W-:Y:S01]  /*2d50*/  FFMA.FTZ R158, R122, R61, R57 ;  /* 0x0000003d7a9e7223 */ /* 0x000fe20000010039 */
[-C--:B------:R-:W-:Y:S01]  /*2d60*/  FMUL.FTZ R62, R62, R59.reuse ;  /* 0x0000003b3e3e7220 */ /* 0x080fe20000410000 */
[C---:B------:R-:W-:Y:S01]  /*2d70*/  FFMA.FTZ R56, R151.reuse, R60, R156 ;  /* 0x0000003c97387223 */ /* 0x040fe2000001009c */
[----:B------:R-:W-:Y:S01]  /*2d80*/  FFMA.FTZ R58, R151, R59, R128 ;  /* 0x0000003b973a7223 */ /* 0x000fe20000010080 */
[----:B------:R-:W-:Y:S01]  /*2d90*/  P2R R57, PR, RZ, 0x20 ;  /* 0x00000020ff397803 */ /* 0x000fe20000000000 */
[----:B------:R-:W-:Y:S01]  /*2da0*/  FFMA.FTZ R151, R125, R62, R158 ;  /* 0x0000003e7d977223 */ /* 0x000fe2000001009e */
[----:B------:R-:W-:Y:S01]  /*2db0*/  FFMA.FTZ R62, R149, R56, R142 ;  /* 0x00000038953e7223 */ /* 0x000fe2000001008e */
[----:B------:R-:W-:Y:S01]  /*2dc0*/  FMUL.FTZ R142, R141, R71 ;  /* 0x000000478d8e7220 */ /* 0x000fe20000410000 */
[----:B------:R-:W-:Y:S01]  /*2dd0*/  FMUL.FTZ R63, R63, R58 ;  /* 0x0000003a3f3f7220 */ /* 0x000fe20000410000 */
[----:B------:R0:W-:Y:S01]  /*2de0*/  @!P5 STS.64 [R140+0x1308], R64 ;  /* 0x001308408c00d388 */ /* 0x0001e20000000a00 */
        /* <DEDUP_REMOVED lines=8> */
[----:B------:R-:W-:Y:S01]  /*2e70*/  FFMA.FTZ R146, R146, R148, R143 ;  /* 0x0000009492927223 */ /* 0x000fe2000001008f */
[----:B------:R1:W-:Y:S01]  /*2e80*/  STS [R10], R57 ;  /* 0x000000390a007388 */ /* 0x0003e20000000800 */
[----:B------:R-:W-:Y:S01]  /*2e90*/  FMUL.FTZ R61, R104, R61 ;  /* 0x0000003d683d7220 */ /* 0x000fe20000410000 */
[----:B0-----:R-:W-:Y:S01]  /*2ea0*/  FMUL.FTZ R65, R123, R142 ;  /* 0x0000008e7b417220 */ /* 0x001fe20000410000 */
[----:B------:R-:W-:Y:S01]  /*2eb0*/  FFMA.FTZ R144, R145, R146, R144 ;  /* 0x0000009291907223 */ /* 0x000fe20000010090 */
[----:B------:R-:W-:Y:S01]  /*2ec0*/  FADD.FTZ R140, -R136, R71 ;  /* 0x00000047888c7221 */ /* 0x000fe20000010100 */
[----:B------:R-:W-:Y:S01]  /*2ed0*/  FADD.FTZ R152, -R134, R152 ;  /* 0x0000009886987221 */ /* 0x000fe20000010100 */
[----:B------:R0:W-:Y:S01]  /*2ee0*/  STS [R10+0x4], R61 ;  /* 0x0000043d0a007388 */ /* 0x0001e20000000800 */
[-C--:B------:R-:W-:Y:S01]  /*2ef0*/  FFMA.FTZ R142, R70, R144.reuse, R69 ;  /* 0x00000090468e7223 */ /* 0x080fe20000010045 */
[----:B------:R-:W-:Y:S01]  /*2f00*/  FADD.FTZ R69, -R135, R68 ;  /* 0x0000004487457221 */ /* 0x000fe20000010100 */
[----:B------:R-:W-:Y:S01]  /*2f10*/  FMUL.FTZ R70, R72, R144 ;  /* 0x0000009048467220 */ /* 0x000fe20000410000 */
[C---:B-1----:R-:W-:Y:S01]  /*2f20*/  FMUL.FTZ R57, R141.reuse, R66 ;  /* 0x000000428d397220 */ /* 0x042fe20000410000 */
[----:B------:R1:W-:Y:S01]  /*2f30*/  STS [R10+0x10], R65 ;  /* 0x000010410a007388 */ /* 0x0003e20000000800 */
[----:B------:R-:W-:Y:S01]  /*2f40*/  FMUL.FTZ R143, R141, R154 ;  /* 0x0000009a8d8f7220 */ /* 0x000fe20000410000 */
[----:B------:R-:W-:Y:S01]  /*2f50*/  IADD3 R145, R127, -UR7, -R8 ;  /* 0x800000077f917c10 */ /* 0x000fe2000fffe808 */
[----:B------:R-:W-:Y:S01]  /*2f60*/  FMUL.FTZ R147, R122, R57 ;  /* 0x000000397a937220 */ /* 0x000fe20000410000 */
[----:B------:R-:W-:Y:S01]  /*2f70*/  FMUL.FTZ R57, R105, R142 ;  /* 0x0000008e69397220 */ /* 0x000fe20000410000 */
[----:B------:R-:W-:Y:S01]  /*2f80*/  FADD.FTZ R71, -R133, R154 ;  /* 0x0000009a85477221 */ /* 0x000fe20000010100 */
[----:B------:R-:W-:Y:S01]  /*2f90*/  FADD.FTZ R154, -R132, R139 ;  /* 0x0000008b849a7221 */ /* 0x000fe20000010100 */
[----:B------:R-:W-:Y:S01]  /*2fa0*/  FADD.FTZ R139, -R131, R66 ;  /* 0x00000042838b7221 */ /* 0x000fe20000010100 */
[----:B0-----:R-:W-:Y:S01]  /*2fb0*/  FFMA.FTZ R61, R57, R140, RZ ;  /* 0x0000008c393d7223 */ /* 0x001fe200000100ff */
[----:B------:R-:W-:Y:S01]  /*2fc0*/  FMUL.FTZ R66, R74, R148 ;  /* 0x000000944a427220 */ /* 0x000fe20000410000 */
[----:B-1----:R-:W-:Y:S01]  /*2fd0*/  FMUL.FTZ R65, R75, R146 ;  /* 0x000000924b417220 */ /* 0x002fe20000410000 */
[----:B------:R-:W-:Y:S01]  /*2fe0*/  FMUL.FTZ R143, R120, R143 ;  /* 0x0000008f788f7220 */ /* 0x000fe20000410000 */
[----:B------:R-:W-:Y:S01]  /*2ff0*/  FFMA.FTZ R64, R70, R69, R61 ;  /* 0x0000004546407223 */ /* 0x000fe2000001003d */
[----:B------:R-:W-:Y:S01]  /*3000*/  ISETP.GE.AND P0, PT, R145, 0x1, PT ;  /* 0x000000019100780c */ /* 0x000fe20003f06270 */
[----:B------:R0:W-:Y:S01]  /*3010*/  STS [R10+0x8], R63 ;  /* 0x0000083f0a007388 */ /* 0x0001e20000000800 */
[----:B------:R-:W-:Y:S01]  /*3020*/  FADD.FTZ R156, -R130, R59 ;  /* 0x0000003b829c7221 */ /* 0x000fe20000010100 */
[----:B------:R-:W-:Y:S01]  /*3030*/  FFMA.FTZ R61, R65, R152, R64 ;  /* 0x00000098413d7223 */ /* 0x000fe20000010040 */
[C---:B------:R-:W-:Y:S01]  /*3040*/  FMUL.FTZ R64, R141.reuse, R59 ;  /* 0x0000003b8d407220 */ /* 0x040fe20000410000 */
[----:B------:R-:W-:Y:S01]  /*3050*/  FMUL.FTZ R141, R141, R58 ;  /* 0x0000003a8d8d7220 */ /* 0x000fe20000410000 */
[----:B------:R1:W-:Y:S01]  /*3060*/  STS [R10+0xc], R143 ;  /* 0x00000c8f0a007388 */ /* 0x0003e20000000800 */
[----:B------:R-:W-:Y:S01]  /*3070*/  FFMA.FTZ R158, R66, R71, R61 ;  /* 0x00000047429e7223 */ /* 0x000fe2000001003d */
[----:B------:R-:W-:Y:S01]  /*3080*/  FMUL.FTZ R68, R78, R60 ;  /* 0x0000003c4e447220 */ /* 0x000fe20000410000 */
[----:B------:R-:W-:Y:S01]  /*3090*/  FMUL.FTZ R61, R79, R56 ;  /* 0x000000384f3d7220 */ /* 0x000fe20000410000 */
[----:B------:R2:W-:Y:S01]  /*30a0*/  STS [R10+0x14], R147 ;  /* 0x000014930a007388 */ /* 0x0005e20000000800 */
[----:B0-----:R-:W-:-:S04]  /*30b0*/  FMUL.FTZ R63, R77, R150 ;  /* 0x000000964d3f7220 */ /* 0x001fc80000410000 */
[----:B------:R-:W-:Y:S01]  /*30c0*/  FFMA.FTZ R59, R63, R154, R158 ;  /* 0x0000009a3f3b7223 */ /* 0x000fe2000001009e */
[----:B-1----:R-:W-:Y:S01]  /*30d0*/  FMUL.FTZ R143, R125, R64 ;  /* 0x000000407d8f7220 */ /* 0x002fe20000410000 */
[----:B------:R-:W-:Y:S01]  /*30e0*/  FMUL.FTZ R64, R76, R62 ;  /* 0x0000003e4c407220 */ /* 0x000fe20000410000 */
[----:B--2---:R-:W-:Y:S01]  /*30f0*/  FMUL.FTZ R147, R124, R141 ;  /* 0x0000008d7c937220 */ /* 0x004fe20000410000 */
[----:B------:R-:W-:Y:S02]  /*3100*/  FADD.FTZ R141, -R128, R58 ;  /* 0x0000003a808d7221 */ /* 0x000fe40000010100 */
[----:B------:R-:W-:Y:S01]  /*3110*/  FFMA.FTZ R58, R64, R139, R59 ;  /* 0x0000008b403a7223 */ /* 0x000fe2000001003b */
[----:B------:R0:W-:Y:S01]  /*3120*/  STS [R10+0x18], R143 ;  /* 0x0000188f0a007388 */ /* 0x0001e20000000800 */
[----:B------:R-:W-:Y:S02]  /*3130*/  FMUL.FTZ R160, R68, R141 ;  /* 0x0000008d44a07220 */ /* 0x000fe40000410000 */
[----:B------:R-:W-:Y:S01]  /*3140*/  FFMA.FTZ R149, R61, R156, R58 ;  /* 0x0000009c3d957223 */ /* 0x000fe2000001003a */
[----:B------:R0:W-:Y:S01]  /*3150*/  STS [R10+0x1c], R147 ;  /* 0x00001c930a007388 */ /* 0x0001e20000000800 */
[----:B------:R-:W-:Y:S06]  /*3160*/  BAR.SYNC.DEFER_BLOCKING 0x0 ;  /* 0x0000000000007b1d */ /* 0x000fec0000010000 */
[----:B------:R-:W-:Y:S05]  /*3170*/  @!P0 BRA `(.L_x_9530) ;  /* 0x0000000000288947 */ /* 0x000fea0003800000 */
[----:B------:R-:W-:Y:S01]  /*3180*/  LEA.HI.SX32 R58, R8, R8, 0x1b ;  /* 0x00000008083a7211 */ /* 0x000fe200078fdaff */
[----:B------:R-:W-:Y:S02]  /*3190*/  IMAD R59, R138, UR18, RZ ;  /* 0x000000128a3b7c24 */ /* 0x000fe4000f8e02ff */
[----:B------:R-:W-:Y:S01]  /*31a0*/  IMAD.WIDE.U32 R158, R126, UR18, R80 ;  /* 0x000000127e9e7c25 */ /* 0x000fe2000f8e0050 */
[----:B0-----:R-:W-:-:S03]  /*31b0*/  LEA R143, R58, R11, 0x2 ;  /* 0x0000000b3a8f7211 */ /* 0x001fc600078e10ff */
[----:B------:R-:W-:Y:S01]  /*31c0*/  IMAD R59, R126, UR19, R59 ;  /* 0x000000137e3b7c24 */ /* 0x000fe2000f8e023b */
[----:B------:R-:W-:Y:S02]  /*31d0*/  LEA R58, P0, R158, UR22, 0x2 ;  /* 0x000000169e3a7c11 */ /* 0x000fe4000f8010ff */
[----:B------:R-:W0:Y:S02]  /*31e0*/  LDS R143, [R143+0x430] ;  /* 0x000430008f8f7984 */ /* 0x000e240000000800 */
[----:B------:R-:W-:-:S04]  /*31f0*/  IADD3 R59, R159, R59, RZ ;  /* 0x0000003b9f3b7210 */ /* 0x000fc80007ffe0ff */
[----:B------:R-:W-:-:S05]  /*3200*/  LEA.HI.X R59, R158, UR23, R59, 0x2, P0 ;  /* 0x000000179e3b7c11 */ /* 0x000fca00080f143b */
[----:B0-----:R1:W-:Y:S02]  /*3210*/  REDG.E.ADD.F32.FTZ.RN.STRONG.GPU desc[UR12][R58.64], R143 ;  /* 0x0000008f3a0079a6 */ /* 0x0013e4000c10f38c */
.L_x_9530:
[----:B------:R-:W-:Y:S05]  /*3220*/  BSYNC B0 ;  /* 0x0000000000007941 */ /* 0x000fea0003800000 */
.L_x_9529:
[----:B0-----:R0:W2:Y:S01]  /*3230*/  LDS R147, [R26+0x4b0] ;  /* 0x0004b0001a937984 */ /* 0x0010a20000000800 */
[----:B------:R-:W-:Y:S01]  /*3240*/  ISETP.GE.AND P6, PT, R145, 0x21, PT ;  /* 0x000000219100780c */ /* 0x000fe20003fc6270 */
[----:B------:R-:W-:Y:S01]  /*3250*/  USHF.L.U64.HI UR7, UR5, 0x2, UR6 ;  /* 0x0000000205077899 */ /* 0x000fe20008010206 */
[----:B------:R-:W-:Y:S01]  /*3260*/  BSSY B0, `(.L_x_9531) ;  /* 0x000000f000007945 */ /* 0x000fe20003800000 */
[----:B------:R-:W-:Y:S01]  /*3270*/  USHF.L.U32 UR20, UR5, 0x2, URZ ;  /* 0x0000000205147899 */ /* 0x000fe2000800063f */
[----:B------:R-:W-:Y:S01]  /*3280*/  FADD.FTZ R138, R149, R160 ;  /* 0x000000a0958a7221 */ /* 0x000fe20000010000 */
[C---:B------:R-:W-:Y:S02]  /*3290*/  ISETP.GE.AND P0, PT, R145.reuse, 0x41, PT ;  /* 0x000000419100780c */ /* 0x040fe40003f06270 */
[----:B-1----:R-:W-:Y:S01]  /*32a0*/  IMAD R58, R82, UR7, RZ ;  /* 0x00000007523a7c24 */ /* 0x002fe2000f8e02ff */
[C---:B------:R-:W-:Y:S02]  /*32b0*/  ISETP.GE.AND P1, PT, R145.reuse, 0x61, PT ;  /* 0x000000619100780c */ /* 0x040fe40003f26270 */
[----:B------:R-:W-:Y:S01]  /*32c0*/  ISETP.GE.AND P2, PT, R145, 0x81, PT ;  /* 0x000000819100780c */ /* 0x000fe20003f46270 */
[----:B------:R-:W-:Y:S01]  /*32d0*/  IMAD R143, R83, UR20, R58 ;  /* 0x00000014538f7c24 */ /* 0x000fe2000f8e023a */
[----:B------:R-:W-:-:S02]  /*32e0*/  ISETP.GE.AND P3, PT, R145, 0xa1, PT ;  /* 0x000000a19100780c */ /* 0x000fc40003f66270 */
[C---:B------:R-:W-:Y:S02]  /*32f0*/  ISETP.GE.AND P4, PT, R145.reuse, 0xc1, PT ;  /* 0x000000c19100780c */ /* 0x040fe40003f86270 */
[----:B------:R-:W-:Y:S01]  /*3300*/  ISETP.GE.AND P5, PT, R145, 0xe1, PT ;  /* 0x000000e19100780c */ /* 0x000fe20003fa6270 */
[----:B0-----:R-:W-:-:S12]  /*3310*/  @!P6 BRA `(.L_x_9532) ;  /* 0x00000000000ce947 */ /* 0x001fd80003800000 */
[----:B------:R-:W-:-:S05]  /*3320*/  IMAD.WIDE.U32 R58, R82, UR20, R106 ;  /* 0x00000014523a7c25 */ /* 0x000fca000f8e006a */
[----:B------:R-:W-:-:S05]  /*3330*/  IADD3 R59, R59, R143, RZ ;  /* 0x0000008f3b3b7210 */ /* 0x000fca0007ffe0ff */
[----:B--2---:R0:W-:Y:S02]  /*3340*/  REDG.E.ADD.F32.FTZ.RN.STRONG.GPU desc[UR12][R58.64], R147 ;  /* 0x000000933a0079a6 */ /* 0x0041e4000c10f38c */
.L_x_9532:
[----:B------:R-:W-:Y:S05]  /*3350*/  BSYNC B0 ;  /* 0x0000000000007941 */ /* 0x000fea0003800000 */
.L_x_9531:
[----:B------:R1:W3:Y:S01]  /*3360*/  LDS R145, [R27+0x530] ;  /* 0x000530001b917984 */ /* 0x0002e20000000800 */
[----:B------:R-:W-:Y:S04]  /*3370*/  BSSY B0, `(.L_x_9533) ;  /* 0x0000005000007945 */ /* 0x000fe80003800000 */
[----:B------:R-:W-:Y:S05]  /*3380*/  @!P0 BRA `(.L_x_9534) ;  /* 0x00000000000c8947 */ /* 0x000fea0003800000 */
[----:B0-----:R-:W-:-:S05]  /*3390*/  IMAD.WIDE.U32 R58, R82, UR20, R108 ;  /* 0x00000014523a7c25 */ /* 0x001fca000f8e006c */
[----:B------:R-:W-:-:S05]  /*33a0*/  IADD3 R59, R143, R59, RZ ;  /* 0x0000003b8f3b7210 */ /* 0x000fca0007ffe0ff */
[----:B---3--:R4:W-:Y:S02]  /*33b0*/  REDG.E.ADD.F32.FTZ.RN.STRONG.GPU desc[UR12][R58.64], R145 ;  /* 0x000000913a0079a6 */ /* 0x0089e4000c10f38c */
.L_x_9534:
[----:B------:R-:W-:Y:S05]  /*33c0*/  BSYNC B0 ;  /* 0x0000000000007941 */ /* 0x000fea0003800000 */
.L_x_9533:
[----:B---34-:R3:W4:Y:S01]  /*33d0*/  LDS R145, [R28+0x5b0] ;  /* 0x0005b0001c917984 */ /* 0x0187220000000800 */
[----:B------:R-:W-:Y:S04]  /*33e0*/  BSSY B0, `(.L_x_9535) ;  /* 0x0000005000007945 */ /* 0x000fe80003800000 */
[----:B------:R-:W-:Y:S05]  /*33f0*/  @!P1 BRA `(.L_x_9536) ;  /* 0x00000000000c9947 */ /* 0x000fea0003800000 */
[----:B0-----:R-:W-:-:S05]  /*3400*/  IMAD.WIDE.U32 R58, R82, UR20, R110 ;  /* 0x00000014523a7c25 */ /* 0x001fca000f8e006e */
[----:B------:R-:W-:-:S05]  /*3410*/  IADD3 R59, R143, R59, RZ ;  /* 0x0000003b8f3b7210 */ /* 0x000fca0007ffe0ff */
[----:B----4-:R0:W-:Y:S02]  /*3420*/  REDG.E.ADD.F32.FTZ.RN.STRONG.GPU desc[UR12][R58.64], R145 ;  /* 0x000000913a0079a6 */ /* 0x0101e4000c10f38c */
.L_x_9536:
[----:B------:R-:W-:Y:S05]  /*3430*/  BSYNC B0 ;  /* 0x0000000000007941 */ /* 0x000fea0003800000 */
.L_x_9535:
[----:B0---4-:R0:W4:Y:S01]  /*3440*/  LDS R145, [R29+0x630] ;  /* 0x000630001d917984 */ /* 0x0111220000000800 */
[----:B------:R-:W-:Y:S04]  /*3450*/  BSSY B0, `(.L_x_9537) ;  /* 0x0000005000007945 */ /* 0x000fe80003800000 */
[----:B------:R-:W-:Y:S05]  /*3460*/  @!P2 BRA `(.L_x_9538) ;  /* 0x00000000000ca947 */ /* 0x000fea0003800000 */
[----:B------:R-:W-:-:S05]  /*3470*/  IMAD.WIDE.U32 R58, R82, UR20, R112 ;  /* 0x00000014523a7c25 */ /* 0x000fca000f8e0070 */
[----:B------:R-:W-:-:S05]  /*3480*/  IADD3 R59, R143, R59, RZ ;  /* 0x0000003b8f3b7210 */ /* 0x000fca0007ffe0ff */
[----:B----4-:R4:W-:Y:S02]  /*3490*/  REDG.E.ADD.F32.FTZ.RN.STRONG.GPU desc[UR12][R58.64], R145 ;  /* 0x000000913a0079a6 */ /* 0x0109e4000c10f38c */
.L_x_9538:
[----:B------:R-:W-:Y:S05]  /*34a0*/  BSYNC B0 ;  /* 0x0000000000007941 */ /* 0x000fea0003800000 */
.L_x_9537:
[----:B----4-:R4:W0:Y:S01]  /*34b0*/  LDS R145, [R30+0x6b0] ;  /* 0x0006b0001e917984 */ /* 0x0108220000000800 */
[----:B------:R-:W-:Y:S04]  /*34c0*/  BSSY B0, `(.L_x_9539) ;  /* 0x0000005000007945 */ /* 0x000fe80003800000 */
[----:B------:R-:W-:Y:S05]  /*34d0*/  @!P3 BRA `(.L_x_9540) ;  /* 0x00000000000cb947 */ /* 0x000fea0003800000 */
[----:B------:R-:W-:-:S05]  /*34e0*/  IMAD.WIDE.U32 R58, R82, UR20, R114 ;  /* 0x00000014523a7c25 */ /* 0x000fca000f8e0072 */
[----:B------:R-:W-:-:S05]  /*34f0*/  IADD3 R59, R143, R59, RZ ;  /* 0x0000003b8f3b7210 */ /* 0x000fca0007ffe0ff */
[----:B0-----:R0:W-:Y:S02]  /*3500*/  REDG.E.ADD.F32.FTZ.RN.STRONG.GPU desc[UR12][R58.64], R145 ;  /* 0x000000913a0079a6 */ /* 0x0011e4000c10f38c */
.L_x_9540:
[----:B------:R-:W-:Y:S05]  /*3510*/  BSYNC B0 ;  /* 0x0000000000007941 */ /* 0x000fea0003800000 */
.L_x_9539:
[----:B0-----:R0:W0:Y:S01]  /*3520*/  LDS R145, [R31+0x730] ;  /* 0x000730001f917984 */ /* 0x0010220000000800 */
[----:B------:R-:W-:Y:S04]  /*3530*/  BSSY B0, `(.L_x_9541) ;  /* 0x0000005000007945 */ /* 0x000fe80003800000 */
[----:B------:R-:W-:Y:S05]  /*3540*/  @!P4 BRA `(.L_x_9542) ;  /* 0x00000000000cc947 */ /* 0x000fea0003800000 */
[----:B------:R-:W-:-:S05]  /*3550*/  IMAD.WIDE.U32 R58, R82, UR20, R116 ;  /* 0x00000014523a7c25 */ /* 0x000fca000f8e0074 */
[----:B------:R-:W-:-:S05]  /*3560*/  IADD3 R59, R143, R59, RZ ;  /* 0x0000003b8f3b7210 */ /* 0x000fca0007ffe0ff */
[----:B0-----:R0:W-:Y:S02]  /*3570*/  REDG.E.ADD.F32.FTZ.RN.STRONG.GPU desc[UR12][R58.64], R145 ;  /* 0x000000913a0079a6 */ /* 0x0011e4000c10f38c */
.L_x_9542:
[----:B------:R-:W-:Y:S05]  /*3580*/  BSYNC B0 ;  /* 0x0000000000007941 */ /* 0x000fea0003800000 */
.L_x_9541:
[----:B0-----:R0:W0:Y:S01]  /*3590*/  LDS R145, [R92+0x7b0] ;  /* 0x0007b0005c917984 */ /* 0x0010220000000800 */
[----:B------:R-:W-:Y:S01]  /*35a0*/  BSSY B0, `(.L_x_9543) ;  /* 0x0000005000007945 */ /* 0x000fe20003800000 */
[----:B------:R-:W-:-:S03]  /*35b0*/  IMAD.WIDE.U32 R58, R82, UR20, R118 ;  /* 0x00000014523a7c25 */ /* 0x000fc6000f8e0076 */
[----:B------:R-:W-:Y:S05]  /*35c0*/  @!P5 BRA `(.L_x_9544) ;  /* 0x000000000008d947 */ /* 0x000fea0003800000 */
[----:B------:R-:W-:-:S05]  /*35d0*/  IADD3 R59, R143, R59, RZ ;  /* 0x0000003b8f3b7210 */ /* 0x000fca0007ffe0ff */
[----:B0-----:R0:W-:Y:S02]  /*35e0*/  REDG.E.ADD.F32.FTZ.RN.STRONG.GPU desc[UR12][R58.64], R145 ;  /* 0x000000913a0079a6 */ /* 0x0011e4000c10f38c */
.L_x_9544:
[----:B------:R-:W-:Y:S05]  /*35f0*/  BSYNC B0 ;  /* 0x0000000000007941 */ /* 0x000fea0003800000 */
.L_x_9543:
[----:B0-----:R-:W0:Y:S01]  /*3600*/  SHFL.DOWN PT, R58, R67, 0x1, 0x1f ;  /* 0x08201f00433a7f89 */ /* 0x001e2200000e0000 */
[C---:B------:R-:W-:Y:S01]  /*3610*/  ISETP.GT.AND P0, PT, R20.reuse, 0x1e, PT ;  /* 0x0000001e1400780c */ /* 0x040fe20003f04270 */
[C---:B------:R-:W-:Y:S01]  /*3620*/  FMUL.FTZ R143, R137.reuse, R56 ;  /* 0x00000038898f7220 */ /* 0x040fe20000410000 */
[----:B------:R-:W-:Y:S01]  /*3630*/  ISETP.NE.AND P1, PT, R20, RZ, PT ;  /* 0x000000ff1400720c */ /* 0x000fe20003f25270 */
[----:B------:R-:W5:Y:S01]  /*3640*/  SHFL.DOWN PT, R59, R138, 0x1, 0x1f ;  /* 0x08201f008a3b7f89 */ /* 0x000f6200000e0000 */
[----:B------:R-:W-:Y:S01]  /*3650*/  FMUL.FTZ R160, R137, R62 ;  /* 0x0000003e89a07220 */ /* 0x000fe20000410000 */
[----:B------:R-:W-:Y:S01]  /*3660*/  FMUL.FTZ R145, R143, R156 ;  /* 0x0000009c8f917220 */ /* 0x000fe20000410000 */
[C---:B------:R-:W-:Y:S01]  /*3670*/  FMUL.FTZ R156, R137.reuse, R60 ;  /* 0x0000003c899c7220 */ /* 0x040fe20000410000 */
[----:B------:R-:W-:Y:S01]  /*3680*/  ISETP.NE.AND P2, PT, R8, RZ, PT ;  /* 0x000000ff0800720c */ /* 0x000fe20003f45270 */
[----:B------:R-:W-:Y:S01]  /*3690*/  FMUL.FTZ R160, R160, R139 ;  /* 0x0000008ba0a07220 */ /* 0x000fe20000410000 */
[----:B------:R-:W-:Y:S01]  /*36a0*/  FFMA.FTZ R139, R38, R56, R145 ;  /* 0x00000038268b7223 */ /* 0x000fe20000010091 */
[----:B------:R-:W-:Y:S01]  /*36b0*/  FMUL.FTZ R156, R156, R141 ;  /* 0x0000008d9c9c7220 */ /* 0x000fe20000410000 */
[C---:B------:R-:W-:Y:S01]  /*36c0*/  FMUL.FTZ R56, R137.reuse, R148 ;  /* 0x0000009489387220 */ /* 0x040fe20000410000 */
[C---:B------:R-:W-:Y:S01]  /*36d0*/  FMUL.FTZ R143, R137.reuse, R150 ;  /* 0x00000096898f7220 */ /* 0x040fe20000410000 */
[----:B------:R-:W-:Y:S01]  /*36e0*/  FMUL.FTZ R141, R137, R146 ;  /* 0x00000092898d7220 */ /* 0x000fe20000410000 */
[----:B------:R-:W-:Y:S01]  /*36f0*/  FFMA.FTZ R156, R39, R60, R156 ;  /* 0x0000003c279c7223 */ /* 0x000fe2000001009c */
[----:B------:R-:W-:Y:S01]  /*3700*/  FMUL.FTZ R60, R56, R71 ;  /* 0x00000047383c7220 */ /* 0x000fe20000410000 */
[----:B------:R-:W-:Y:S01]  /*3710*/  @!P1 MOV R71, 0x400 ;  /* 0x0000040000479802 */ /* 0x000fe20000000f00 */
[C---:B------:R-:W-:Y:S01]  /*3720*/  FMUL.FTZ R56, R137.reuse, R144 ;  /* 0x0000009089387220 */ /* 0x040fe20000410000 */
[----:B------:R-:W-:Y:S01]  /*3730*/  FMUL.FTZ R137, R137, R142 ;  /* 0x0000008e89897220 */ /* 0x000fe20000410000 */
[----:B------:R-:W-:Y:S01]  /*3740*/  FMUL.FTZ R143, R143, R154 ;  /* 0x0000009a8f8f7220 */ /* 0x000fe20000410000 */
[----:B------:R-:W-:Y:S01]  /*3750*/  FMUL.FTZ R141, R141, R152 ;  /* 0x000000988d8d7220 */ /* 0x000fe20000410000 */
[----:B------:R-:W-:Y:S01]  /*3760*/  FMUL.FTZ R56, R56, R69 ;  /* 0x0000004538387220 */ /* 0x000fe20000410000 */
[----:B------:R-:W-:Y:S01]  /*3770*/  FMUL.FTZ R137, R137, R140 ;  /* 0x0000008c89897220 */ /* 0x000fe20000410000 */
[----:B0-----:R-:W-:Y:S01]  /*3780*/  @!P0 FADD.FTZ R67, R67, R58 ;  /* 0x0000003a43438221 */ /* 0x001fe20000010000 */
[----:B------:R-:W-:Y:S01]  /*3790*/  FFMA.FTZ R160, R37, R62, R160 ;  /* 0x0000003e25a07223 */ /* 0x000fe200000100a0 */
[----:B------:R-:W-:Y:S01]  /*37a0*/  FFMA.FTZ R143, R36, R150, R143 ;  /* 0x00000096248f7223 */ /* 0x000fe2000001008f */
[----:B------:R-:W-:Y:S01]  /*37b0*/  FFMA.FTZ R60, R35, R148, R60 ;  /* 0x00000094233c7223 */ /* 0x000fe2000001003c */
[----:B-----5:R-:W-:Y:S01]  /*37c0*/  @!P0 FADD.FTZ R138, R138, R59 ;  /* 0x0000003b8a8a8221 */ /* 0x020fe20000010000 */
[----:B------:R-:W0:Y:S01]  /*37d0*/  SHFL.DOWN PT, R58, R67, 0x2, 0x1f ;  /* 0x08401f00433a7f89 */ /* 0x000e2200000e0000 */
[----:B------:R-:W-:Y:S01]  /*37e0*/  ISETP.GT.AND P0, PT, R20, 0x1d, PT ;  /* 0x0000001d1400780c */ /* 0x000fe20003f04270 */
[----:B------:R-:W-:Y:S01]  /*37f0*/  FFMA.FTZ R141, R34, R146, R141 ;  /* 0x00000092228d7223 */ /* 0x000fe2000001008d */
[----:B------:R-:W-:Y:S01]  /*3800*/  FFMA.FTZ R56, R33, R144, R56 ;  /* 0x0000009021387223 */ /* 0x000fe20000010038 */
[----:B------:R-:W5:Y:S01]  /*3810*/  SHFL.DOWN PT, R59, R138, 0x2, 0x1f ;  /* 0x08401f008a3b7f89 */ /* 0x000f6200000e0000 */
        /* <DEDUP_REMOVED lines=23> */
[----:B0-----:R-:W-:-:S02]  /*3990*/  @!P0 FADD.FTZ R67, R67, R58 ;  /* 0x0000003a43438221 */ /* 0x001fc40000010000 */
[----:B------:R-:W0:Y:S01]  /*39a0*/  @!P1 S2R R58, SR_CgaCtaId ;  /* 0x00000000003a9919 */ /* 0x000e220000008800 */
[----:B-----5:R-:W-:Y:S01]  /*39b0*/  @!P0 FADD.FTZ R138, R138, R59 ;  /* 0x0000003b8a8a8221 */ /* 0x020fe20000010000 */
[----:B------:R-:W-:Y:S01]  /*39c0*/  ISETP.GT.AND P0, PT, R20, 0x17, PT ;  /* 0x000000171400780c */ /* 0x000fe20003f04270 */
[----:B------:R-:W5:Y:S04]  /*39d0*/  SHFL.DOWN PT, R158, R67, 0x8, 0x1f ;  /* 0x09001f00439e7f89 */ /* 0x000f6800000e0000 */
[----:B------:R-:W1:Y:S08]  /*39e0*/  SHFL.DOWN PT, R59, R138, 0x8, 0x1f ;  /* 0x09001f008a3b7f89 */ /* 0x000e7000000e0000 */
[----:B-----5:R-:W-:Y:S01]  /*39f0*/  @!P0 FADD.FTZ R67, R67, R158 ;  /* 0x0000009e43438221 */ /* 0x020fe20000010000 */
[----:B-1----:R-:W-:-:S04]  /*3a00*/  @!P0 FADD.FTZ R138, R138, R59 ;  /* 0x0000003b8a8a8221 */ /* 0x002fc80000010000 */
[----:B------:R-:W1:Y:S01]  /*3a10*/  SHFL.DOWN PT, R158, R67, 0x10, 0x1f ;  /* 0x0a001f00439e7f89 */ /* 0x000e6200000e0000 */
[----:B------:R-:W-:Y:S02]  /*3a20*/  ISETP.GT.AND P0, PT, R20, 0xf, PT ;  /* 0x0000000f1400780c */ /* 0x000fe40003f04270 */
[----:B0-----:R-:W-:Y:S01]  /*3a30*/  @!P1 LEA R11, R58, R71, 0x18 ;  /* 0x000000473a0b9211 */ /* 0x001fe200078ec0ff */
[----:B------:R-:W0:Y:S10]  /*3a40*/  SHFL.DOWN PT, R59, R138, 0x10, 0x1f ;  /* 0x0a001f008a3b7f89 */ /* 0x000e3400000e0000 */
[----:B-1----:R-:W-:Y:S01]  /*3a50*/  @!P0 FADD.FTZ R67, R67, R158 ;  /* 0x0000009e43438221 */ /* 0x002fe20000010000 */
[----:B0-----:R-:W-:-:S04]  /*3a60*/  @!P0 FADD.FTZ R138, R138, R59 ;  /* 0x0000003b8a8a8221 */ /* 0x001fc80000010000 */
        /* <DEDUP_REMOVED lines=13> */
.L_x_9546:
[----:B------:R-:W-:Y:S05]  /*3b40*/  BSYNC B0 ;  /* 0x0000000000007941 */ /* 0x000fea0003800000 */
.L_x_9545:
[----:B------:R-:W-:Y:S01]  /*3b50*/  IADD3 R126, R126, 0x1, RZ ;  /* 0x000000017e7e7810 */ /* 0x000fe20007ffe0ff */
[----:B------:R-:W-:-:S03]  /*3b60*/  UIADD3 UR5, UP0, UR5, 0x1, URZ ;  /* 0x0000000105057890 */ /* 0x000fc6000ff1e03f */
[----:B------:R-:W-:Y:S01]  /*3b70*/  ISETP.GE.AND P0, PT, R126, UR24, PT ;  /* 0x000000187e007c0c */ /* 0x000fe2000bf06270 */
[----:B------:R-:W-:-:S12]  /*3b80*/  UIADD3.X UR6, URZ, UR6, URZ, UP0, !UPT ;  /* 0x000000063f067290 */ /* 0x000fd800087fe43f */
[----:B------:R-:W-:Y:S05]  /*3b90*/  @!P0 BRA `(.L_x_9547) ;  /* 0xffffffe000fc8947 */ /* 0x000fea000383ffff */
.L_x_9526:
[----:B------:R-:W-:Y:S01]  /*3ba0*/  BAR.SYNC.DEFER_BLOCKING 0x0 ;  /* 0x0000000000007b1d */ /* 0x000fe20000010000 */
[C---:B01----:R-:W-:Y:S01]  /*3bb0*/  SHF.L.U32 R58, R25.reuse, 0x4, RZ ;  /* 0x00000004193a7819 */ /* 0x043fe200000006ff */
[----:B------:R-:W-:Y:S01]  /*3bc0*/  UIADD3 UR4, UR4, -0x100, URZ ;  /* 0xffffff0004047890 */ /* 0x000fe2000fffe03f */
[----:B------:R-:W-:Y:S02]  /*3bd0*/  SHF.L.U64.HI R65, R25, 0x4, R22 ;  /* 0x0000000419417819 */ /* 0x000fe40000010216 */
[----:B------:R-:W-:-:S03]  /*3be0*/  ISETP.GT.AND P4, PT, R16, 0x1, PT ;  /* 0x000000011000780c */ /* 0x000fc60003f84270 */
[----:B------:R-:W0:Y:S01]  /*3bf0*/  LDC.64 R60, c[0x0][0x388] ;  /* 0x0000e200ff3c7b82 */ /* 0x000e220000000a00 */
[----:B------:R-:W-:Y:S01]  /*3c00*/  ULDC.64 UR6, c[0x0][0x390] ;  /* 0x0000e40000067ab9 */ /* 0x000fe20000000a00 */
[----:B------:R-:W-:Y:S01]  /*3c10*/  IADD3 R18, P1, R18, -0x400, RZ ;  /* 0xfffffc0012127810 */ /* 0x000fe20007f3e0ff */
[----:B------:R-:W-:Y:S01]  /*3c20*/  IMAD R59, R3, UR6, RZ ;  /* 0x00000006033b7c24 */ /* 0x000fe2000f8e02ff */
[----:B------:R-:W-:Y:S01]  /*3c30*/  IADD3 R12, P2, R12, -0x400, RZ ;  /* 0xfffffc000c0c7810 */ /* 0x000fe20007f5e0ff */
[----:B------:R-:W-:Y:S01]  /*3c40*/  IMAD.WIDE.U32 R56, R0, UR6, R102 ;  /* 0x0000000600387c25 */ /* 0x000fe2000f8e0066 */
[----:B------:R-:W-:Y:S02]  /*3c50*/  IADD3 R14, P3, R14, -0x400, RZ ;  /* 0xfffffc000e0e7810 */ /* 0x000fe40007f7e0ff */
[----:B------:R-:W1:Y:S01]  /*3c60*/  LDC.64 R62, c[0x0][0x3e0] ;  /* 0x0000f800ff3e7b82 */ /* 0x000e620000000a00 */
[----:B------:R-:W-:Y:S01]  /*3c70*/  IMAD R59, R0, UR7, R59 ;  /* 0x00000007003b7c24 */ /* 0x000fe2000f8e023b */
[----:B------:R-:W-:Y:S01]  /*3c80*/  ULDC.64 UR6, c[0x0][0x3b0] ;  /* 0x0000ec0000067ab9 */ /* 0x000fe20000000a00 */
[----:B------:R-:W-:-:S02]  /*3c90*/  IADD3 R16, R16, -0x1, RZ ;  /* 0xffffffff10107810 */ /* 0x000fc40007ffe0ff */
[----:B------:R-:W-:Y:S02]  /*3ca0*/  IADD3.X R19, R19, -0x1, RZ, P1, !PT ;  /* 0xffffffff13137810 */ /* 0x000fe40000ffe4ff */
[----:B------:R-:W-:Y:S01]  /*3cb0*/  IADD3 R57, R57, R59, RZ ;  /* 0x0000003b39397210 */ /* 0x000fe20007ffe0ff */
[----:B------:R-:W-:Y:S01]  /*3cc0*/  IMAD R59, R3, UR6, RZ ;  /* 0x00000006033b7c24 */ /* 0x000fe2000f8e02ff */
[----:B------:R-:W-:Y:S01]  /*3cd0*/  IADD3.X R13, R13, -0x1, RZ, P2, !PT ;  /* 0xffffffff0d0d7810 */ /* 0x000fe200017fe4ff */
[----:B------:R0:W-:Y:S01]  /*3ce0*/  STS.128 [R95], R48 ;  /* 0x000000305f007388 */ /* 0x0001e20000000c00 */
[----:B------:R-:W-:Y:S01]  /*3cf0*/  IADD3.X R15, R15, -0x1, RZ, P3, !PT ;  /* 0xffffffff0f0f7810 */ /* 0x000fe20001ffe4ff */
[----:B------:R-:W-:Y:S02]  /*3d00*/  IMAD R59, R0, UR7, R59 ;  /* 0x00000007003b7c24 */ /* 0x000fe4000f8e023b */
[----:B------:R-:W-:Y:S01]  /*3d10*/  STS.128 [R95+0x10], R52 ;  /* 0x000010345f007388 */ /* 0x000fe20000000c00 */
[----:B------:R-:W-:-:S03]  /*3d20*/  NOP ;  /* 0x0000000000007918 */ /* 0x000fc60000000000 */
[----:B------:R-:W5:Y:S04]  /*3d30*/  LDS.128 R32, [R94] ;  /* 0x000000005e207984 */ /* 0x000f680000000c00 */
[----:B------:R-:W2:Y:S01]  /*3d40*/  LDS.128 R36, [R94+0x200] ;  /* 0x000200005e247984 */ /* 0x000ea20000000c00 */
[----:B0-----:R-:W-:-:S04]  /*3d50*/  IMAD R48, R60, UR15, RZ ;  /* 0x0000000f3c307c24 */ /* 0x001fc8000f8e02ff */
[----:B------:R-:W-:Y:S02]  /*3d60*/  IMAD R51, R61, UR14, R48 ;  /* 0x0000000e3d337c24 */ /* 0x000fe4000f8e0230 */
[----:B------:R-:W-:Y:S02]  /*3d70*/  IMAD.WIDE.U32 R48, R60, UR14, R56 ;  /* 0x0000000e3c307c25 */ /* 0x000fe4000f8e0038 */
[----:B------:R-:W0:Y:S03]  /*3d80*/  LDC.64 R60, c[0x0][0x3a8] ;  /* 0x0000ea00ff3c7b82 */ /* 0x000e260000000a00 */
[----:B------:R-:W-:Y:S02]  /*3d90*/  IADD3 R49, R49, R51, RZ ;  /* 0x0000003331317210 */ /* 0x000fe40007ffe0ff */
[----:B-1----:R-:W-:-:S04]  /*3da0*/  LEA R56, P0, R48, R62, 0x2 ;  /* 0x0000003e30387211 */ /* 0x002fc800078010ff */
[----:B------:R-:W-:Y:S02]  /*3db0*/  LEA.HI.X R48, R48, R63, R49, 0x2, P0 ;  /* 0x0000003f30307211 */ /* 0x000fe400000f1431 */
[----:B------:R-:W-:Y:S01]  /*3dc0*/  IADD3 R56, P0, R56, R58, RZ ;  /* 0x0000003a38387210 */ /* 0x000fe20007f1e0ff */
[----:B------:R-:W1:Y:S03]  /*3dd0*/  LDC.64 R62, c[0x0][0x3f0] ;  /* 0x0000fc00ff3e7b82 */ /* 0x000e660000000a00 */
[----:B------:R-:W-:-:S05]  /*3de0*/  IADD3.X R57, R48, R65, RZ, P0, !PT ;  /* 0x0000004130397210 */ /* 0x000fca00007fe4ff */
[----:B-----5:R5:W-:Y:S04]  /*3df0*/  STG.E.128 desc[UR12][R56.64+-0x400], R32 ;  /* 0xfffc002038007986 */ /* 0x020be8000c101d0c */
[----:B--2---:R0:W-:Y:S01]  /*3e00*/  STG.E.128 desc[UR12][R56.64+-0x200], R36 ;  /* 0xfffe002438007986 */ /* 0x0041e2000c101d0c */
[----:B------:R-:W-:Y:S01]  /*3e10*/  BAR.SYNC.DEFER_BLOCKING 0x0 ;  /* 0x0000000000007b1d */ /* 0x000fe20000010000 */
[----:B-----5:R-:W-:-:S04]  /*3e20*/  IMAD.WIDE.U32 R32, R0, UR6, R102 ;  /* 0x0000000600207c25 */ /* 0x020fc8000f8e0066 */
[----:B------:R-:W-:Y:S01]  /*3e30*/  FADD.FTZ R34, R93, R40 ;  /* 0x000000285d227221 */ /* 0x000fe20000010000 */
[----:B0-----:R-:W-:Y:S01]  /*3e40*/  IMAD R36, R60, UR15, RZ ;  /* 0x0000000f3c247c24 */ /* 0x001fe2000f8e02ff */
[----:B------:R-:W-:-:S03]  /*3e50*/  IADD3 R33, R33, R59, RZ ;  /* 0x0000003b21217210 */ /* 0x000fc60007ffe0ff */
[----:B------:R-:W-:Y:S02]  /*3e60*/  IMAD R35, R61, UR14, R36 ;  /* 0x0000000e3d237c24 */ /* 0x000fe4000f8e0224 */
[----:B------:R-:W-:Y:S01]  /*3e70*/  IMAD.WIDE.U32 R32, R60, UR14, R32 ;  /* 0x0000000e3c207c25 */ /* 0x000fe2000f8e0020 */
[----:B------:R0:W-:Y:S04]  /*3e80*/  STS.128 [R95], R40 ;  /* 0x000000285f007388 */ /* 0x0001e80000000c00 */
[----:B------:R2:W-:Y:S01]  /*3e90*/  STS.128 [R95+0x10], R44 ;  /* 0x0000102c5f007388 */ /* 0x0005e20000000c00 */
[----:B------:R-:W-:-:S03]  /*3ea0*/  NOP ;  /* 0x0000000000007918 */ /* 0x000fc60000000000 */
[----:B------:R-:W5:Y:S04]  /*3eb0*/  LDS.128 R48, [R94] ;  /* 0x000000005e307984 */ /* 0x000f680000000c00 */
[----:B------:R-:W3:Y:S01]  /*3ec0*/  LDS.128 R52, [R94+0x200] ;  /* 0x000200005e347984 */ /* 0x000ee20000000c00 */
[----:B0-----:R-:W-:Y:S01]  /*3ed0*/  FADD.FTZ R41, R34, R41 ;  /* 0x0000002922297221 */ /* 0x001fe20000010000 */
[----:B------:R-:W-:Y:S02]  /*3ee0*/  IADD3 R34, R33, R35, RZ ;  /* 0x0000002321227210 */ /* 0x000fe40007ffe0ff */
[----:B-1----:R-:W-:Y:S01]  /*3ef0*/  LEA R33, P0, R32, R62, 0x2 ;  /* 0x0000003e20217211 */ /* 0x002fe200078010ff */
[----:B------:R-:W-:-:S03]  /*3f00*/  FADD.FTZ R42, R41, R42 ;  /* 0x0000002a292a7221 */ /* 0x000fc60000010000 */
[----:B------:R-:W-:Y:S01]  /*3f10*/  LEA.HI.X R34, R32, R63, R34, 0x2, P0 ;  /* 0x0000003f20227211 */ /* 0x000fe200000f1422 */
[----:B------:R-:W-:Y:S01]  /*3f20*/  FADD.FTZ R43, R42, R43 ;  /* 0x0000002b2a2b7221 */ /* 0x000fe20000010000 */
[----:B------:R-:W-:-:S03]  /*3f30*/  IADD3 R32, P0, R33, R58, RZ ;  /* 0x0000003a21207210 */ /* 0x000fc60007f1e0ff */
[----:B--2---:R-:W-:Y:S01]  /*3f40*/  FADD.FTZ R44, R43, R44 ;  /* 0x0000002c2b2c7221 */ /* 0x004fe20000010000 */
[----:B------:R-:W-:Y:S02]  /*3f50*/  IADD3.X R33, R34, R65, RZ, P0, !PT ;  /* 0x0000004122217210 */ /* 0x000fe400007fe4ff */
[----:B------:R-:W-:Y:S01]  /*3f60*/  IADD3 R6, P0, R6, -0x400, RZ ;  /* 0xfffffc0006067810 */ /* 0x000fe20007f1e0ff */
[----:B------:R-:W-:-:S03]  /*3f70*/  FADD.FTZ R45, R44, R45 ;  /* 0x0000002d2c2d7221 */ /* 0x000fc60000010000 */
[----:B------:R-:W-:Y:S01]  /*3f80*/  IADD3.X R17, R17, -0x1, RZ, P0, !PT ;  /* 0xffffffff11117810 */ /* 0x000fe200007fe4ff */
[----:B------:R-:W-:-:S04]  /*3f90*/  FADD.FTZ R46, R45, R46 ;  /* 0x0000002e2d2e7221 */ /* 0x000fc80000010000 */
[----:B------:R-:W-:Y:S01]  /*3fa0*/  FADD.FTZ R93, R46, R47 ;  /* 0x0000002f2e5d7221 */ /* 0x000fe20000010000 */
[----:B-----5:R0:W-:Y:S04]  /*3fb0*/  STG.E.128 desc[UR12][R32.64+-0x400], R48 ;  /* 0xfffc003020007986 */ /* 0x0201e8000c101d0c */
[----:B---3--:R0:W-:Y:S01]  /*3fc0*/  STG.E.128 desc[UR12][R32.64+-0x200], R52 ;  /* 0xfffe003420007986 */ /* 0x0081e2000c101d0c */
[----:B------:R-:W-:Y:S05]  /*3fd0*/  @P4 BRA `(.L_x_9548) ;  /* 0xffffffc800f84947 */ /* 0x000fea000383ffff */
.L_x_9524:
        /* <DEDUP_REMOVED lines=26> */
.L_x_9550:
[----:B------:R-:W-:Y:S05]  /*4180*/  BSYNC B0 ;  /* 0x0000000000007941 */ /* 0x000fea0003800000 */
.L_x_9549:
[----:B------:R-:W-:Y:S01]  /*4190*/  ULDC.64 UR4, c[0x0][0x3f8] ;  /* 0x0000fe0000047ab9 */ /* 0x000fe20000000a00 */
[----:B------:R-:W-:Y:S01]  /*41a0*/  BSSY B0, `(.L_x_9551) ;  /* 0x000001d000007945 */ /* 0x000fe20003800000 */
[----:B------:R-:W-:-:S04]  /*41b0*/  ISETP.NE.U32.AND P0, PT, RZ, UR4, PT ;  /* 0x00000004ff007c0c */ /* 0x000fc8000bf05070 */
[----:B------:R-:W-:-:S13]  /*41c0*/  ISETP.NE.AND.EX P0, PT, RZ, UR5, PT, P0 ;  /* 0x00000005ff007c0c */ /* 0x000fda000bf05300 */
[----:B------:R-:W-:Y:S05]  /*41d0*/  @!P0 BRA `(.L_x_9552) ;  /* 0x0000000000608947 */ /* 0x000fea0003800000 */
[----:B------:R-:W-:Y:S06]  /*41e0*/  BAR.SYNC.DEFER_BLOCKING 0x0 ;  /* 0x0000000000007b1d */ /* 0x000fec0000010000 */
[----:B-----5:R-:W3:Y:S01]  /*41f0*/  SHFL.DOWN P0, R2, R93, 0x1, 0x1f ;  /* 0x08201f005d027f89 */ /* 0x020ee20000000000 */
        /* <DEDUP_REMOVED lines=22> */
.L_x_9552:
[----:B------:R-:W3:Y:S02]  /*4360*/  S2R R15, SR_TID.X ;  /* 0x00000000000f7919 */ /* 0x000ee40000002100 */
.L_x_9553:
[----:B------:R-:W-:Y:S05]  /*4370*/  BSYNC B0 ;  /* 0x0000000000007941 */ /* 0x000fea0003800000 */
.L_x_9551:
        /* <DEDUP_REMOVED lines=22> */
.L_x_9555:
[----:B------:R-:W-:Y:S02]  /*44e0*/  LEA R0, R15, UR4, 0x2 ;  /* 0x000000040f007c11 */ /* 0x000fe4000f8e10ff */
[----:B------:R-:W-:Y:S02]  /*44f0*/  SHF.R.S32.HI R10, RZ, 0x1f, R15 ;  /* 0x0000001fff0a7819 */ /* 0x000fe4000001140f */
[----:B---3--:R-:W-:Y:S01]  /*4500*/  MOV R8, R2 ;  /* 0x0000000200087202 */ /* 0x008fe20000000f00 */
[----:B------:R-:W3:Y:S01]  /*4510*/  LDS R17, [R0+0x1b08] ;  /* 0x001b080000117984 */ /* 0x000ee20000000800 */
[----:B-1----:R-:W-:Y:S01]  /*4520*/  MOV R9, R23 ;  /* 0x0000001700097202 */ /* 0x002fe20000000f00 */
[C---:B------:R-:W-:Y:S01]  /*4530*/  IMAD R12, R10.reuse, UR6, RZ ;  /* 0x000000060a0c7c24 */ /* 0x040fe2000f8e02ff */
[----:B--2---:R-:W-:Y:S01]  /*4540*/  MOV R6, R4 ;  /* 0x0000000400067202 */ /* 0x004fe20000000f00 */
        /* <DEDUP_REMOVED lines=16> */
[----:B-1----:R3:W-:Y:S02]  /*4650*/  REDG.E.ADD.F32.FTZ.RN.STRONG.GPU desc[UR12][R12.64], R19 ;  /* 0x000000130c0079a6 */ /* 0x0027e4000c10f38c */
[----:B------:R-:W-:Y:S05]  /*4660*/  @!P0 BRA `(.L_x_9555) ;  /* 0xfffffffc009c8947 */ /* 0x000fea000383ffff */
[----:B------:R-:W-:Y:S05]  /*4670*/  BSYNC B0 ;  /* 0x0000000000007941 */ /* 0x000fea0003800000 */
.L_x_9554:
[----:B------:R-:W-:Y:S05]  /*4680*/  EXIT ;  /* 0x000000000000794d */ /* 0x000fea0003800000 */
.L_x_9556:
        /* <DEDUP_REMOVED lines=15> */
.L_x_11029:


//--------------------- .text._Z25selective_scan_bwd_kernelI32Selective_Scan_bwd_kernel_traitsILi32ELi8ELb1ELb0ELb1ELb1ELb0EffEEv12SSMParamsBwd --------------------------
	.section	.text._Z25selective_scan_bwd_kernelI32Selective_Scan_bwd_kernel_traitsILi32ELi8ELb1ELb0ELb1ELb1ELb0EffEEv12SSMParamsBwd,"ax",@progbits
	.align	128
        .global         _Z25selective_scan_bwd_kernelI32Selective_Scan_bwd_kernel_traitsILi32ELi8ELb1ELb0ELb1ELb1ELb0EffEEv12SSMParamsBwd
        .type           _Z25selective_scan_bwd_kernelI32Selective_Scan_bwd_kernel_traitsILi32ELi8ELb1ELb0ELb1ELb1ELb0EffEEv12SSMParamsBwd,@function
        .size           _Z25selective_scan_bwd_kernelI32Selective_Scan_bwd_kernel_traitsILi32ELi8ELb1ELb0ELb1ELb1ELb0EffEEv12SSMParamsBwd,(.L_x_11030 - _Z25selective_scan_bwd_kernelI32Selective_Scan_bwd_kernel_traitsILi32ELi8ELb1ELb0ELb1ELb1ELb0EffEEv12SSMParamsBwd)
        .other          _Z25selective_scan_bwd_kernelI32Selective_Scan_bwd_kernel_traitsILi32ELi8ELb1ELb0ELb1ELb1ELb0EffEEv12SSMParamsBwd,@"STO_CUDA_ENTRY STV_DEFAULT"
_Z25selective_scan_bwd_kernelI32Selective_Scan_bwd_kernel_traitsILi32ELi8ELb1ELb0ELb1ELb1ELb0EffEEv12SSMParamsBwd:
.text._Z25selective_scan_bwd_kernelI32Selective_Scan_bwd_kernel_traitsILi32ELi8ELb1ELb0ELb1ELb1ELb0EffEEv12SSMParamsBwd:
        /* <DEDUP_REMOVED lines=39> */
[----:B------:R-:W-:Y:S02]  /*0270*/  USHF.R.S32.HI UR14, URZ, 0x1f, UR15 ;  /* 0x0000001f3f0e7899 */ /* 0x000fe4000801140f */
[----:B------:R-:W-:-:S03]  /*0280*/  UIMAD.WIDE.U32 UR4, UR15, UR8, URZ ;  /* 0x000000080f0472a5 */ /* 0x000fc6000f8e003f */
[----:B------:R-:W3:Y:S01]  /*0290*/  LDC.64 R10, c[0x0][0x298] ;  /* 0x0000a600ff0a7b82 */ /* 0x000ee20000000a00 */
[----:B------:R-:W-:-:S05]  /*02a0*/  IMAD.HI.U32 R26, R7, R2, RZ ;  /* 0x00000002071a7227 */ /* 0x000fca00078e00ff */
[----:B------:R-:W-:Y:S02]  /*02b0*/  IADD3 R0, -R26, RZ, RZ ;  /* 0x000000ff1a007210 */ /* 0x000fe40007ffe1ff */
[----:B------:R-:W0:Y:S03]  /*02c0*/  LDC.64 R36, c[0x0][0x2f8] ;  /* 0x0000be00ff247b82 */ /* 0x000e260000000a00 */
[----:B------:R-:W-:-:S05]  /*02d0*/  IMAD R0, R9, R0, R2 ;  /* 0x0000000009007224 */ /* 0x000fca00078e0202 */
[----:B------:R-:W-:Y:S01]  /*02e0*/  ISETP.GT.U32.AND P1, PT, R9, R0, PT ;  /* 0x000000000900720c */ /* 0x000fe20003f24070 */
[----:B------:R-:W-:Y:S01]  /*02f0*/  UIMAD UR6, UR14, UR8, URZ ;  /* 0x000000080e0672a4 */ /* 0x000fe2000f8e023f */
[----:B------:R-:W0:Y:S03]  /*0300*/  LDC.64 R44, c[0x0][0x2e0] ;  /* 0x0000b800ff2c7b82 */ /* 0x000e260000000a00 */
[----:B------:R-:W-:Y:S01]  /*0310*/  UIMAD UR6, UR15, UR9, UR6 ;  /* 0x000000090f0672a4 */ /* 0x000fe2000f8e0206 */
[----:B------:R-:W-:Y:S02]  /*0320*/  LEA R7, R19, 0xffffff00, 0x8 ;  /* 0xffffff0013077811 */ /* 0x000fe400078e40ff */
[----:B------:R-:W-:-:S05]  /*0330*/  ULDC.64 UR8, c[0x0][0x290] ;  /* 0x0000a40000087ab9 */ /* 0x000fca0000000a00 */
[----:B------:R-:W-:-:S04]  /*0340*/  @!P1 IADD3 R0, R0, -R9, RZ ;  /* 0x8000000900009210 */ /* 0x000fc80007ffe0ff */
[----:B------:R-:W-:Y:S02]  /*0350*/  ISETP.GE.U32.AND P0, PT, R0, R9, PT ;  /* 0x000000090000720c */ /* 0x000fe40003f06070 */
[C---:B------:R-:W-:Y:S01]  /*0360*/  LOP3.LUT R0, R97.reuse, R8, RZ, 0x3c, !PT ;  /* 0x0000000861007212 */ /* 0x040fe200078e3cff */
[----:B------:R-:W-:Y:S01]  /*0370*/  UIADD3 UR5, UR5, UR6, URZ ;  /* 0x0000000605057290 */ /* 0x000fe2000fffe03f */
[----:B------:R-:W-:Y:S02]  /*0380*/  @!P1 IADD3 R26, R26, 0x1, RZ ;  /* 0x000000011a1a9810 */ /* 0x000fe40007ffe0ff */
[----:B------:R-:W-:Y:S02]  /*0390*/  ISETP.GE.AND P2, PT, R0, RZ, PT ;  /* 0x000000ff0000720c */ /* 0x000fe40003f46270 */
[----:B------:R-:W-:Y:S01]  /*03a0*/  ISETP.NE.AND P1, PT, R8, RZ, PT ;  /* 0x000000ff0800720c */ /* 0x000fe20003f25270 */
[-C--:B--2---:R-:W-:Y:S02]  /*03b0*/  IMAD R0, R32, R4.reuse, RZ ;  /* 0x0000000420007224 */ /* 0x084fe400078e02ff */
[----:B------:R-:W-:Y:S01]  /*03c0*/  IMAD.WIDE.U32 R2, R97, R4, UR4 ;  /* 0x0000000461027e25 */ /* 0x000fe2000f8e0004 */
[----:B------:R-:W-:Y:S01]  /*03d0*/  UIMAD UR6, UR14, UR8, URZ ;  /* 0x000000080e0672a4 */ /* 0x000fe2000f8e023f */
[----:B------:R-:W-:-:S02]  /*03e0*/  @P0 IADD3 R26, R26, 0x1, RZ ;  /* 0x000000011a1a0810 */ /* 0x000fc40007ffe0ff */
[----:B------:R-:W-:Y:S01]  /*03f0*/  IMAD R0, R97, R5, R0 ;  /* 0x0000000561007224 */ /* 0x000fe200078e0200 */
[----:B------:R-:W-:Y:S01]  /*0400*/  SHF.R.S32.HI R9, RZ, 0x1f, R7 ;  /* 0x0000001fff097819 */ /* 0x000fe20000011407 */
[----:B------:R-:W2:Y:S01]  /*0410*/  LDC.64 R4, c[0x0][0x278] ;  /* 0x00009e00ff047b82 */ /* 0x000ea20000000a00 */
[----:B------:R-:W-:Y:S01]  /*0420*/  IADD3 R31, P0, R7, R2, RZ ;  /* 0x00000002071f7210 */ /* 0x000fe20007f1e0ff */
[----:B------:R-:W-:Y:S01]  /*0430*/  UIMAD.WIDE.U32 UR4, UR15, UR8, URZ ;  /* 0x000000080f0472a5 */ /* 0x000fe2000f8e003f */
[----:B------:R-:W-:Y:S01]  /*0440*/  @!P2 IADD3 R26, -R26, RZ, RZ ;  /* 0x000000ff1a1aa210 */ /* 0x000fe20007ffe1ff */
[----:B------:R-:W-:Y:S01]  /*0450*/  UIMAD UR6, UR15, UR9, UR6 ;  /* 0x000000090f0672a4 */ /* 0x000fe2000f8e0206 */
[----:B------:R-:W-:Y:S02]  /*0460*/  @!P1 LOP3.LUT R26, RZ, R8, RZ, 0x33, !PT ;  /* 0x00000008ff1a9212 */ /* 0x000fe400078e33ff */
[----:B------:R-:W-:Y:S01]  /*0470*/  IADD3.X R8, R9, R3, R0, P0, !PT ;  /* 0x0000000309087210 */ /* 0x000fe200007fe400 */
[----:B------:R-:W-:Y:S01]  /*0480*/  ULDC.64 UR8, c[0x0][0x260] ;  /* 0x0000980000087ab9 */ /* 0x000fe20000000a00 */
[----:B------:R-:W-:Y:S01]  /*0490*/  ISETP.NE.U32.AND P0, PT, RZ, UR10, PT ;  /* 0x0000000aff007c0c */ /* 0x000fe2000bf05070 */
[----:B------:R-:W-:-:S02]  /*04a0*/  UIADD3 UR5, UR5, UR6, URZ ;  /* 0x0000000605057290 */ /* 0x000fc4000fffe03f */
[----:B------:R-:W-:Y:S01]  /*04b0*/  UIMAD.WIDE.U32 UR6, UR15, UR8, URZ ;  /* 0x000000080f0672a5 */ /* 0x000fe2000f8e003f */
[----:B------:R-:W-:Y:S01]  /*04c0*/  ISETP.NE.AND.EX P0, PT, RZ, UR11, PT, P0 ;  /* 0x0000000bff007c0c */ /* 0x000fe2000bf05300 */
[----:B------:R-:W-:Y:S01]  /*04d0*/  UIMAD UR8, UR14, UR8, URZ ;  /* 0x000000080e0872a4 */ /* 0x000fe2000f8e023f */
[-C--:B---3--:R-:W-:Y:S01]  /*04e0*/  IMAD R2, R32, R10.reuse, RZ ;  /* 0x0000000a20027224 */ /* 0x088fe200078e02ff */
[----:B------:R-:W-:Y:S02]  /*04f0*/  ULDC.64 UR10, c[0x0][0x328] ;  /* 0x0000ca00000a7ab9 */ /* 0x000fe40000000a00 */
[----:B------:R-:W-:Y:S01]  /*0500*/  UIMAD UR8, UR15, UR9, UR8 ;  /* 0x000000090f0872a4 */ /* 0x000fe2000f8e0208 */
[C---:B------:R-:W-:Y:S02]  /*0510*/  IMAD R6, R97.reuse, R11, R2 ;  /* 0x0000000b61067224 */ /* 0x040fe400078e0202 */
[----:B------:R-:W-:Y:S01]  /*0520*/  IMAD.WIDE.U32 R2, R97, R10, UR4 ;  /* 0x0000000461027e25 */ /* 0x000fe2000f8e000a */
[----:B------:R-:W-:-:S02]  /*0530*/  UIADD3 UR7, UR7, UR8, URZ ;  /* 0x0000000807077290 */ /* 0x000fc4000fffe03f */
[----:B------:R-:W-:Y:S01]  /*0540*/  UIMAD UR8, UR14, UR10, URZ ;  /* 0x0000000a0e0872a4 */ /* 0x000fe2000f8e023f */
[----:B------:R-:W-:Y:S01]  /*0550*/  IADD3 R27, P1, R7, R2, RZ ;  /* 0x00000002071b7210 */ /* 0x000fe20007f3e0ff */
[----:B------:R-:W-:Y:S01]  /*0560*/  UIMAD.WIDE.U32 UR4, UR15, UR10, URZ ;  /* 0x0000000a0f0472a5 */ /* 0x000fe2000f8e003f */
[----:B------:R-:W-:Y:S01]  /*0570*/  SHF.R.S32.HI R41, RZ, 0x1f, R26 ;  /* 0x0000001fff297819 */ /* 0x000fe2000001141a */
[----:B------:R-:W-:Y:S01]  /*0580*/  UIMAD UR8, UR15, UR11, UR8 ;  /* 0x0000000b0f0872a4 */ /* 0x000fe2000f8e0208 */
[----:B------:R-:W3:Y:S01]  /*0590*/  @P0 LDC R10, c[0x0][0x214] ;  /* 0x00008500ff0a0b82 */ /* 0x000ee20000000800 */
[----:B------:R-:W-:Y:S02]  /*05a0*/  IADD3.X R6, R9, R3, R6, P1, !PT ;  /* 0x0000000309067210 */ /* 0x000fe40000ffe406 */
[----:B-1----:R-:W-:Y:S01]  /*05b0*/  ISETP.NE.U32.AND P1, PT, R14, RZ, PT ;  /* 0x000000ff0e00720c */ /* 0x002fe20003f25070 */
[----:B------:R-:W-:Y:S01]  /*05c0*/  UIADD3 UR5, UR5, UR8, URZ ;  /* 0x0000000805057290 */ /* 0x000fe2000fffe03f */
[----:B--2---:R-:W-:-:S02]  /*05d0*/  IMAD R0, R41, R4, RZ ;  /* 0x0000000429007224 */ /* 0x004fc400078e02ff */
[----:B------:R-:W-:Y:S01]  /*05e0*/  ISETP.NE.AND.EX P1, PT, R15, RZ, PT, P1 ;  /* 0x000000ff0f00720c */ /* 0x000fe20003f25310 */
[----:B------:R-:W1:Y:S01]  /*05f0*/  @P0 LDC R35, c[0x0][0x21c] ;  /* 0x00008700ff230b82 */ /* 0x000e620000000800 */
[----:B------:R-:W-:Y:S01]  /*0600*/  IMAD R11, R26, R5, R0 ;  /* 0x000000051a0b7224 */ /* 0x000fe200078e0200 */
[----:B----4-:R-:W-:Y:S01]  /*0610*/  ISETP.NE.U32.AND P2, PT, R16, RZ, PT ;  /* 0x000000ff1000720c */ /* 0x010fe20003f45070 */
[-C--:B------:R-:W-:Y:S01]  /*0620*/  IMAD R0, R32, R12.reuse, RZ ;  /* 0x0000000c20007224 */ /* 0x080fe200078e02ff */
[----:B------:R-:W-:Y:S01]  /*0630*/  CS2R R88, SRZ ;  /* 0x0000000000587805 */ /* 0x000fe2000001ff00 */
[----:B------:R-:W-:Y:S01]  /*0640*/  IMAD.WIDE.U32 R2, R97, R12, UR4 ;  /* 0x0000000461027e25 */ /* 0x000fe2000f8e000c */
[----:B------:R-:W-:Y:S02]  /*0650*/  ISETP.NE.AND.EX P2, PT, R17, RZ, PT, P2 ;  /* 0x000000ff1100720c */ /* 0x000fe40003f45320 */
[----:B------:R-:W-:Y:S01]  /*0660*/  CS2R R90, SRZ ;  /* 0x00000000005a7805 */ /* 0x000fe2000001ff00 */
[----:B------:R-:W2:Y:S01]  /*0670*/  @P0 LDC.64 R42, c[0x0][0x310] ;  /* 0x0000c400ff2a0b82 */ /* 0x000ea20000000a00 */
[----:B------:R-:W-:Y:S01]  /*0680*/  IMAD R0, R97, R13, R0 ;  /* 0x0000000d61007224 */ /* 0x000fe200078e0200 */
[----:B------:R-:W-:Y:S01]  /*0690*/  IADD3 R23, P3, R7, R2, RZ ;  /* 0x0000000207177210 */ /* 0x000fe20007f7e0ff */
[----:B------:R-:W-:Y:S01]  /*06a0*/  IMAD.WIDE.U32 R4, R26, R4, UR6 ;  /* 0x000000061a047e25 */ /* 0x000fe2000f8e0004 */
[----:B------:R-:W-:Y:S01]  /*06b0*/  LEA R33, P5, R31, R24, 0x2 ;  /* 0x000000181f217211 */ /* 0x000fe200078a10ff */
[----:B------:R-:W-:Y:S01]  /*06c0*/  ULDC.64 UR6, c[0x0][0x230] ;  /* 0x00008c0000067ab9 */ /* 0x000fe20000000a00 */
[----:B------:R-:W-:Y:S01]  /*06d0*/  IADD3.X R2, R9, R3, R0, P3, !PT ;  /* 0x0000000309027210 */ /* 0x000fe20001ffe400 */
[----:B------:R-:W-:Y:S01]  /*06e0*/  ULDC.64 UR8, c[0x0][0x248] ;  /* 0x0000920000087ab9 */ /* 0x000fe20000000a00 */
[----:B------:R-:W-:Y:S01]  /*06f0*/  @P1 LEA R88, P3, R97, R14, 0x2 ;  /* 0x0000000e61581211 */ /* 0x000fe200078610ff */
[----:B---3--:R-:W-:Y:S01]  /*0700*/  @P0 IMAD R0, R10, UR15, R97 ;  /* 0x0000000f0a000c24 */ /* 0x008fe2000f8e0261 */
[----:B------:R-:W-:-:S02]  /*0710*/  IADD3 R7, P4, R7, R4, RZ ;  /* 0x0000000407077210 */ /* 0x000fc40007f9e0ff */
[----:B------:R-:W-:Y:S02]  /*0720*/  IADD3 R20, R5, R11, RZ ;  /* 0x0000000b05147210 */ /* 0x000fe40007ffe0ff */
[----:B------:R-:W-:Y:S02]  /*0730*/  @P1 LEA.HI.X R89, R97, R15, R32, 0x2, P3 ;  /* 0x0000000f61591211 */ /* 0x000fe400018f1420 */
[----:B------:R-:W-:Y:S01]  /*0740*/  ISETP.GE.AND P1, PT, R19, 0x1, PT ;  /* 0x000000011300780c */ /* 0x000fe20003f26270 */
[----:B------:R-:W-:Y:S01]  /*0750*/  @P0 IMAD R0, R0, R19, RZ ;  /* 0x0000001300000224 */ /* 0x000fe200078e02ff */
[----:B------:R-:W-:Y:S02]  /*0760*/  IADD3.X R20, R9, R20, RZ, P4, !PT ;  /* 0x0000001409147210 */ /* 0x000fe400027fe4ff */
[----:B------:R-:W-:Y:S02]  /*0770*/  LEA.HI.X R31, R31, R25, R8, 0x2, P5 ;  /* 0x000000191f1f7211 */ /* 0x000fe400028f1408 */
[----:B------:R-:W-:-:S02]  /*0780*/  @P2 LEA R90, P4, R97, R16, 0x2 ;  /* 0x00000010615a2211 */ /* 0x000fc400078810ff */
[----:B0-----:R-:W-:Y:S01]  /*0790*/  LEA R25, P3, R23, R38, 0x2 ;  /* 0x0000002617197211 */ /* 0x001fe200078610ff */
[----:B-1----:R-:W-:Y:S01]  /*07a0*/  @P0 IMAD R3, R0, R35, RZ ;  /* 0x0000002300030224 */ /* 0x002fe200078e02ff */
[----:B------:R-:W-:Y:S01]  /*07b0*/  @P2 LEA.HI.X R91, R97, R17, R32, 0x2, P4 ;  /* 0x00000011615b2211 */ /* 0x000fe200020f1420 */
[C---:B------:R-:W-:Y:S01]  /*07c0*/  IMAD R0, R32.reuse, UR6, RZ ;  /* 0x0000000620007c24 */ /* 0x040fe2000f8e02ff */
[----:B------:R-:W-:Y:S01]  /*07d0*/  LEA.HI.X R23, R23, R39, R2, 0x2, P3 ;  /* 0x0000002717177211 */ /* 0x000fe200018f1402 */
[----:B------:R-:W-:Y:S01]  /*07e0*/  IMAD R2, R32, UR8, RZ ;  /* 0x0000000820027c24 */ /* 0x000fe2000f8e02ff */
[----:B------:R-:W-:Y:S01]  /*07f0*/  LEA R29, P2, R27, R36, 0x2 ;  /* 0x000000241b1d7211 */ /* 0x000fe200078410ff */
[----:B------:R-:W-:Y:S01]  /*0800*/  IMAD R19, R97, UR7, R0 ;  /* 0x0000000761137c24 */ /* 0x000fe2000f8e0200 */
[----:B------:R-:W-:Y:S01]  /*0810*/  LEA R21, P4, R7, R44, 0x2 ;  /* 0x0000002c07157211 */ /* 0x000fe200078810ff */
[----:B------:R-:W-:Y:S01]  /*0820*/  IMAD R17, R97, UR9, R2 ;  /* 0x0000000961117c24 */ /* 0x000fe2000f8e0202 */
[----:B------:R-:W-:Y:S01]  /*0830*/  LEA.HI.X R27, R27, R37, R6, 0x2, P2 ;  /* 0x000000251b1b7211 */ /* 0x000fe200010f1406 */
[----:B------:R-:W-:Y:S01]  /*0840*/  HFMA2.MMA R37, -RZ, RZ, 0, 0 ;  /* 0x00000000ff257435 */ /* 0x000fe200000001ff */
[----:B--2---:R-:W-:Y:S01]  /*0850*/  @P0 IMAD.WIDE R42, R3, 0x8, R42 ;  /* 0x00000008032a0825 */ /* 0x004fe200078e022a */
[----:B------:R-:W-:-:S02]  /*0860*/  LEA.HI.X R20, R7, R45, R20, 0x2, P4 ;  /* 0x0000002d07147211 */ /* 0x000fc400020f1414 */
[----:B------:R-:W-:Y:S02]  /*0870*/  @!P0 CS2R R42, SRZ ;  /* 0x00000000002a8805 */ /* 0x000fe4000001ff00 */
        /* <DEDUP_REMOVED lines=9> */
[----:B------:R-:W-:Y:S02]  /*0910*/  MOV R39, RZ ;  /* 0x000000ff00277202 */ /* 0x000fe40000000f00 */
[----:B------:R-:W-:-:S02]  /*0920*/  IADD3 R19, R93, R19, RZ ;  /* 0x000000135d137210 */ /* 0x000fc40007ffe0ff */
[----:B------:R-:W-:Y:S01]  /*0930*/  IADD3 R17, R95, R17, RZ ;  /* 0x000000115f117210 */ /* 0x000fe20007ffe0ff */
[----:B-1----:R-:W-:-:S06]  /*0940*/  ULEA UR4, UR5, UR4, 0x18 ;  /* 0x0000000405047291 */ /* 0x002fcc000f8ec03f */
[----:B------:R-:W-:Y:S01]  /*0950*/  MOV R35, UR4 ;  /* 0x0000000400237c02 */ /* 0x000fe20008000f00 */
[----:B------:R-:W-:Y:S01]  /*0960*/  ULDC UR4, c[0x0][0x224] ;  /* 0x0000890000047ab9 */ /* 0x000fe20000000800 */
        /* <DEDUP_REMOVED lines=17> */
[----:B------:R-:W-:Y:S02]  /*0a80*/  LEA.HI.SX32 R8, R45, R24, 0x1b ;  /* 0x000000182d087211 */ /* 0x000fe400078fdaff */
[----:B------:R-:W-:Y:S02]  /*0a90*/  LOP3.LUT R15, R24, 0x1f, RZ, 0xc0, !PT ;  /* 0x0000001f180f7812 */ /* 0x000fe400078ec0ff */
[-C--:B------:R-:W-:Y:S02]  /*0aa0*/  LEA R14, R14, R35.reuse, 0x2 ;  /* 0x000000230e0e7211 */ /* 0x080fe400078e10ff */
[-C--:B------:R-:W-:Y:S02]  /*0ab0*/  LEA R13, R0, R35.reuse, 0x2 ;  /* 0x00000023000d7211 */ /* 0x080fe400078e10ff */
[-C--:B------:R-:W-:Y:S02]  /*0ac0*/  LEA R12, R12, R35.reuse, 0x2 ;  /* 0x000000230c0c7211 */ /* 0x080fe400078e10ff */
[----:B------:R-:W-:-:S02]  /*0ad0*/  LEA R11, R2, R35, 0x2 ;  /* 0x00000023020b7211 */ /* 0x000fc400078e10ff */
[-C--:B------:R-:W-:Y:S02]  /*0ae0*/  LEA R10, R10, R35.reuse, 0x2 ;  /* 0x000000230a0a7211 */ /* 0x080fe400078e10ff */
[-C--:B------:R-:W-:Y:S02]  /*0af0*/  LEA R9, R4, R35.reuse, 0x2 ;  /* 0x0000002304097211 */ /* 0x080fe400078e10ff */
[----:B------:R-:W-:Y:S02]  /*0b00*/  LEA R8, R8, R35, 0x2 ;  /* 0x0000002308087211 */ /* 0x000fe400078e10ff */
[----:B------:R-:W-:Y:S01]  /*0b10*/  MOV R16, UR4 ;  /* 0x0000000400107c02 */ /* 0x000fe20008000f00 */
[----:B--2---:R-:W-:-:S06]  /*0b20*/  UMOV UR4, URZ ;  /* 0x0000003f00047c82 */ /* 0x004fcc0008000000 */
.L_x_9596:
[----:B------:R-:W-:Y:S01]  /*0b30*/  SHF.L.U32 R0, R24, 0x1, RZ ;  /* 0x0000000118007819 */ /* 0x000fe200000006ff */
[----:B------:R-:W-:Y:S03]  /*0b40*/  BAR.SYNC.DEFER_BLOCKING 0x0 ;  /* 0x0000000000007b1d */ /* 0x000fe60000010000 */
[----:B0-----:R-:W-:-:S04]  /*0b50*/  LOP3.LUT R3, R0, 0xffffffc0, RZ, 0xc0, !PT ;  /* 0xffffffc000037812 */ /* 0x001fc800078ec0ff */
[----:B------:R-:W-:-:S04]  /*0b60*/  LOP3.LUT R3, R3, 0x1f, R24, 0xf8, !PT ;  /* 0x0000001f03037812 */ /* 0x000fc800078ef818 */
[----:B------:R-:W-:Y:S02]  /*0b70*/  SHF.R.S32.HI R0, RZ, 0x1f, R3 ;  /* 0x0000001fff007819 */ /* 0x000fe40000011403 */
[C---:B------:R-:W-:Y:S02]  /*0b80*/  SHF.L.U32 R2, R3.reuse, 0x4, RZ ;  /* 0x0000000403027819 */ /* 0x040fe400000006ff */
[----:B------:R-:W-:Y:S02]  /*0b90*/  SHF.L.U64.HI R0, R3, 0x4, R0 ;  /* 0x0000000403007819 */ /* 0x000fe40000010200 */
[----:B------:R-:W-:Y:S01]  /*0ba0*/  IADD3 R4, P0, R33, R2, RZ ;  /* 0x0000000221047210 */ /* 0x000fe20007f1e0ff */
[----:B------:R-:W0:Y:S03]  /*0bb0*/  LDC R3, c[0x0][0x21c] ;  /* 0x00008700ff037b82 */ /* 0x000e260000000800 */
        /* <DEDUP_REMOVED lines=20> */
[----:B------:R-:W1:Y:S04]  /*0d00*/  LDS.128 R44, [R36+0x10] ;  /* 0x00001000242c7984 */ /* 0x000e680000000c00 */
[----:B------:R-:W2:Y:S01]  /*0d10*/  LDS.128 R48, [R36] ;  /* 0x0000000024307984 */ /* 0x000ea20000000c00 */
[----:B------:R-:W-:Y:S06]  /*0d20*/  BAR.SYNC.DEFER_BLOCKING 0x0 ;  /* 0x0000000000007b1d */ /* 0x000fec0000010000 */
[----:B------:R-:W3:Y:S04]  /*0d30*/  LDG.E.128 R52, desc[UR12][R74.64] ;  /* 0x0000000c4a347981 */ /* 0x000ee8000c1e1d00 */
[----:B------:R-:W4:Y:S01]  /*0d40*/  LDG.E.128 R56, desc[UR12][R74.64+0x200] ;  /* 0x0002000c4a387981 */ /* 0x000f22000c1e1d00 */
[----:B------:R-:W-:Y:S01]  /*0d50*/  BSSY B0, `(.L_x_9558) ;  /* 0x0000034000007945 */ /* 0x000fe20003800000 */
[----:B0-----:R-:W-:Y:S01]  /*0d60*/  ISETP.GE.AND P5, PT, R3, 0x1, PT ;  /* 0x000000010300780c */ /* 0x001fe20003fa6270 */
[--C-:B-1---5:R-:W-:Y:S01]  /*0d70*/  FADD.FTZ R99, R44, R28.reuse ;  /* 0x0000001c2c637221 */ /* 0x122fe20000010000 */
[--C-:B------:R-:W-:Y:S01]  /*0d80*/  FADD.FTZ R38, R45, R28.reuse ;  /* 0x0000001c2d267221 */ /* 0x100fe20000010000 */
[--C-:B------:R-:W-:Y:S01]  /*0d90*/  FADD.FTZ R101, R46, R28.reuse ;  /* 0x0000001c2e657221 */ /* 0x100fe20000010000 */
[--C-:B------:R-:W-:Y:S01]  /*0da0*/  FADD.FTZ R40, R47, R28.reuse ;  /* 0x0000001c2f287221 */ /* 0x100fe20000010000 */
[--C-:B--2---:R-:W-:Y:S01]  /*0db0*/  FADD.FTZ R103, R48, R28.reuse ;  /* 0x0000001c30677221 */ /* 0x104fe20000010000 */
[--C-:B------:R-:W-:Y:S01]  /*0dc0*/  FADD.FTZ R96, R49, R28.reuse ;  /* 0x0000001c31607221 */ /* 0x100fe20000010000 */
        /* <DEDUP_REMOVED lines=8> */
[----:B----4-:R0:W-:Y:S01]  /*0e50*/  STS.128 [R34+0x200], R56 ;  /* 0x0002003822007388 */ /* 0x0101e20000000c00 */
[----:B------:R-:W-:-:S03]  /*0e60*/  NOP ;  /* 0x0000000000007918 */ /* 0x000fc60000000000 */
[----:B------:R0:W1:Y:S04]  /*0e70*/  LDS.128 R60, [R36+0x10] ;  /* 0x00001000243c7984 */ /* 0x0000680000000c00 */
[----:B------:R0:W2:Y:S01]  /*0e80*/  LDS.128 R4, [R36] ;  /* 0x0000000024047984 */ /* 0x0000a20000000c00 */
[----:B------:R-:W-:Y:S05]  /*0e90*/  @P0 BRA `(.L_x_9559) ;  /* 0x00000000007c0947 */ /* 0x000fea0003800000 */
[----:B------:R-:W-:Y:S01]  /*0ea0*/  FMUL.FTZ R103, R103, 1.4426950216293334961 ;  /* 0x3fb8aa3b67677820 */ /* 0x000fe20000410000 */
[----:B------:R-:W-:Y:S01]  /*0eb0*/  MOV R46, 0x3e800000 ;  /* 0x3e800000002e7802 */ /* 0x000fe20000000f00 */
[----:B------:R-:W-:Y:S02]  /*0ec0*/  HFMA2.MMA R47, -RZ, RZ, 1.3056640625, -1.8671875 ;  /* 0x3d39bf78ff2f7435 */ /* 0x000fe400000001ff */
        /* <DEDUP_REMOVED lines=28> */
.L_x_9559:
[----:B------:R-:W-:Y:S05]  /*1090*/  BSYNC B0 ;  /* 0x0000000000007941 */ /* 0x000fea0003800000 */
.L_x_9558:
[----:B------:R-:W-:Y:S01]  /*10a0*/  BSSY B0, `(.L_x_9560) ;  /* 0x0000024000007945 */ /* 0x000fe20003800000 */
[----:B------:R-:W-:Y:S01]  /*10b0*/  FSETP.GTU.FTZ.AND P0, PT, R127, 20, PT ;  /* 0x41a000007f00780b */ /* 0x000fe20003f1c000 */
[----:B------:R-:W-:Y:S01]  /*10c0*/  FADD.FTZ R100, R51, R28 ;  /* 0x0000001c33647221 */ /* 0x000fe20000010000 */
[----:B--2---:R-:W-:Y:S01]  /*10d0*/  FFMA.FTZ R46, R68, R4, R39 ;  /* 0x00000004442e7223 */ /* 0x004fe20000010027 */
[----:B------:R-:W-:Y:S10]  /*10e0*/  @P6 BRA `(.L_x_9561) ;  /* 0x00000000007c6947 */ /* 0x000ff40003800000 */
        /* <DEDUP_REMOVED lines=31> */
.L_x_9561:
[----:B------:R-:W-:Y:S05]  /*12e0*/  BSYNC B0 ;  /* 0x0000000000007941 */ /* 0x000fea0003800000 */
.L_x_9560:
        /* <DEDUP_REMOVED lines=38> */
.L_x_9563:
[----:B------:R-:W-:Y:S05]  /*1550*/  BSYNC B0 ;  /* 0x0000000000007941 */ /* 0x000fea0003800000 */
.L_x_9562:
        /* <DEDUP_REMOVED lines=33> */
.L_x_9565:
[----:B------:R-:W-:Y:S05]  /*1770*/  BSYNC B0 ;  /* 0x0000000000007941 */ /* 0x000fea0003800000 */
.L_x_9564:
        /* <DEDUP_REMOVED lines=33> */
.L_x_9567:
[----:B------:R-:W-:Y:S05]  /*1990*/  BSYNC B0 ;  /* 0x0000000000007941 */ /* 0x000fea0003800000 */
.L_x_9566:
        /* <DEDUP_REMOVED lines=33> */
.L_x_9569:
[----:B------:R-:W-:Y:S05]  /*1bb0*/  BSYNC B0 ;  /* 0x0000000000007941 */ /* 0x000fea0003800000 */
.L_x_9568:
        /* <DEDUP_REMOVED lines=33> */
.L_x_9571:
[----:B------:R-:W-:Y:S05]  /*1dd0*/  BSYNC B0 ;  /* 0x0000000000007941 */ /* 0x000fea0003800000 */
.L_x_9570:
        /* <DEDUP_REMOVED lines=33> */
.L_x_9573:
[----:B------:R-:W-:Y:S05]  /*1ff0*/  BSYNC B0 ;  /* 0x0000000000007941 */ /* 0x000fea0003800000 */
.L_x_9572:
[----:B------:R-:W-:Y:S01]  /*2000*/  FFMA.FTZ R3, R71, R7, R44 ;  /* 0x0000000747037223 */ /* 0x000fe2000001002c */
[----:B------:R-:W-:Y:S01]  /*2010*/  BAR.SYNC.DEFER_BLOCKING 0x0 ;  /* 0x0000000000007b1d */ /* 0x000fe20000010000 */
[----:B------:R-:W-:Y:S02]  /*2020*/  CS2R R54, SRZ ;  /* 0x0000000000367805 */ /* 0x000fe4000001ff00 */
[----:B------:R-:W-:Y:S01]  /*2030*/  CS2R R52, SRZ ;  /* 0x0000000000347805 */ /* 0x000fe2000001ff00 */
[----:B-1----:R-:W-:Y:S01]  /*2040*/  FFMA.FTZ R44, R64, R60, R3 ;  /* 0x0000003c402c7223 */ /* 0x002fe20000010003 */
        /* <DEDUP_REMOVED lines=11> */
[----:B------:R-:W-:Y:S06]  /*2100*/  @!P5 BRA `(.L_x_9574) ;  /* 0x0000001c00f0d947 */ /* 0x000fec0003800000 */
[----:B------:R-:W0:Y:S01]  /*2110*/  LDC.64 R74, c[0x0][0x368] ;  /* 0x0000da00ff4a7b82 */ /* 0x000e220000000a00 */
[----:B------:R-:W-:Y:S01]  /*2120*/  HFMA2.MMA R73, -RZ, RZ, 0, 0 ;  /* 0x00000000ff497435 */ /* 0x000fe200000001ff */
[----:B------:R-:W-:Y:S01]  /*2130*/  MOV R72, R24 ;  /* 0x0000001800487202 */ /* 0x000fe20000000f00 */
[----:B------:R-:W-:Y:S01]  /*2140*/  ULDC.64 UR6, c[0x0][0x370] ;  /* 0x0000dc0000067ab9 */ /* 0x000fe20000000a00 */
[----:B------:R-:W-:Y:S01]  /*2150*/  HFMA2.MMA R98, -RZ, RZ, 0, 0 ;  /* 0x00000000ff627435 */ /* 0x000fe200000001ff */
[----:B------:R-:W-:Y:S01]  /*2160*/  IMAD R59, R41, UR6, RZ ;  /* 0x00000006293b7c24 */ /* 0x000fe2000f8e02ff */
[----:B------:R-:W-:Y:S01]  /*2170*/  UMOV UR5, URZ ;  /* 0x0000003f00057c82 */ /* 0x000fe20008000000 */
[----:B------:R-:W-:Y:S01]  /*2180*/  ULDC UR22, c[0x0][0x224] ;  /* 0x0000890000167ab9 */ /* 0x000fe20000000800 */
[----:B------:R-:W1:Y:S01]  /*2190*/  LDC R36, c[0x0][0x224] ;  /* 0x00008900ff247b82 */ /* 0x000e620000000800 */
[----:B------:R-:W-:Y:S01]  /*21a0*/  IMAD R59, R26, UR7, R59 ;  /* 0x000000071a3b7c24 */ /* 0x000fe2000f8e023b */
[----:B------:R-:W-:Y:S01]  /*21b0*/  ULDC UR23, c[0x0][0x21c] ;  /* 0x0000870000177ab9 */ /* 0x000fe20000000800 */
[----:B------:R-:W-:Y:S01]  /*21c0*/  ULDC.64 UR18, c[0x0][0x380] ;  /* 0x0000e00000127ab9 */ /* 0x000fe20000000a00 */
[----:B------:R-:W-:Y:S01]  /*21d0*/  ULDC.64 UR24, c[0x0][0x3d0] ;  /* 0x0000f40000187ab9 */ /* 0x000fe20000000a00 */
[----:B------:R-:W-:Y:S01]  /*21e0*/  ULDC.64 UR16, c[0x0][0x270] ;  /* 0x00009c0000107ab9 */ /* 0x000fe20000000a00 */
[----:B------:R-:W-:Y:S01]  /*21f0*/  ULDC.64 UR10, c[0x0][0x250] ;  /* 0x00009400000a7ab9 */ /* 0x000fe20000000a00 */
[----:B------:R-:W-:Y:S01]  /*2200*/  ULDC.64 UR8, c[0x0][0x238] ;  /* 0x00008e0000087ab9 */ /* 0x000fe20000000a00 */
[----:B------:R-:W2:Y:S01]  /*2210*/  LDC R129, c[0x0][0x224] ;  /* 0x00008900ff817b82 */ /* 0x000ea20000000800 */
[----:B0-----:R-:W-:-:S07]  /*2220*/  IMAD R34, R74, UR14, RZ ;  /* 0x0000000e4a227c24 */ /* 0x001fce000f8e02ff */
[----:B------:R-:W0:Y:S01]  /*2230*/  LDC.64 R106, c[0x0][0x380] ;  /* 0x0000e000ff6a7b82 */ /* 0x000e220000000a00 */
[----:B------:R-:W-:-:S04]  /*2240*/  IMAD.WIDE.U32 R72, R74, UR15, R72 ;  /* 0x0000000f4a487c25 */ /* 0x000fc8000f8e0048 */
[----:B------:R-:W-:-:S03]  /*2250*/  IMAD R3, R75, UR15, R34 ;  /* 0x0000000f4b037c24 */ /* 0x000fc6000f8e0222 */
        /* <DEDUP_REMOVED lines=13> */
[----:B------:R-:W-:-:S03]  /*2330*/  IADD3 R104, P0, R59, R104, RZ ;  /* 0x000000683b687210 */ /* 0x000fc60007f1e0ff */
[----:B------:R-:W-:Y:S01]  /*2340*/  IMAD.WIDE R72, R3, 0x4, R72 ;  /* 0x0000000403487825 */ /* 0x000fe200078e0248 */
[----:B------:R-:W-:Y:S02]  /*2350*/  LEA.HI.X.SX32 R105, R59, R34, 0x1, P0 ;  /* 0x000000223b697211 */ /* 0x000fe400000f0eff */
[----:B------:R-:W-:Y:S02]  /*2360*/  MOV R59, RZ ;  /* 0x000000ff003b7202 */ /* 0x000fe40000000f00 */
        /* <DEDUP_REMOVED lines=13> */
[----:B0-23--:R-:W-:-:S07]  /*2440*/  IADD3.X R125, R73, -0x1, RZ, P6, !PT ;  /* 0xffffffff497d7810 */ /* 0x00dfce00037fe4ff */
.L_x_9595:
[----:B------:R-:W-:Y:S01]  /*2450*/  SHF.R.S32.HI R134, RZ, 0x1f, R98 ;  /* 0x0000001fff867819 */ /* 0x000fe20000011462 */
[----:B------:R-:W-:Y:S01]  /*2460*/  IMAD.WIDE.U32 R76, R98, UR16, RZ ;  /* 0x00000010624c7c25 */ /* 0x000fe2000f8e00ff */
[----:B------:R-:W-:Y:S02]  /*2470*/  MOV R72, R92 ;  /* 0x0000005c00487202 */ /* 0x000fe40000000f00 */
[----:B-1----:R-:W-:Y:S01]  /*2480*/  MOV R73, R19 ;  /* 0x0000001300497202 */ /* 0x002fe20000000f00 */
[----:B------:R-:W-:Y:S02]  /*2490*/  IMAD R3, R134, UR8, RZ ;  /* 0x0000000886037c24 */ /* 0x000fe4000f8e02ff */
[----:B0-----:R-:W-:-:S04]  /*24a0*/  IMAD.WIDE.U32 R74, R98, UR8, R72 ;  /* 0x00000008624a7c25 */ /* 0x001fc8000f8e0048 */
[----:B------:R-:W-:Y:S01]  /*24b0*/  IMAD R73, R134, UR16, RZ ;  /* 0x0000001086497c24 */ /* 0x000fe2000f8e02ff */
[----:B----4-:R-:W-:Y:S01]  /*24c0*/  LEA R72, P0, R74, R110, 0x2 ;  /* 0x0000006e4a487211 */ /* 0x010fe200078010ff */
[C---:B------:R-:W-:Y:S02]  /*24d0*/  IMAD R3, R98.reuse, UR9, R3 ;  /* 0x0000000962037c24 */ /* 0x040fe4000f8e0203 */
[----:B------:R-:W-:-:S03]  /*24e0*/  IMAD R73, R98, UR17, R73 ;  /* 0x0000001162497c24 */ /* 0x000fc6000f8e0249 */
[----:B------:R-:W-:Y:S02]  /*24f0*/  IADD3 R3, R75, R3, RZ ;  /* 0x000000034b037210 */ /* 0x000fe40007ffe0ff */
[----:B------:R-:W-:Y:S02]  /*2500*/  IADD3 R77, R77, R73, RZ ;  /* 0x000000494d4d7210 */ /* 0x000fe40007ffe0ff */
[----:B------:R-:W-:Y:S02]  /*2510*/  LEA.HI.X R73, R74, R111, R3, 0x2, P0 ;  /* 0x0000006f4a497211 */ /* 0x000fe400000f1403 */
[----:B------:R-:W-:-:S03]  /*2520*/  LEA R75, P1, R76, R21, 0x2 ;  /* 0x000000154c4b7211 */ /* 0x000fc600078210ff */
[----:B--2---:R0:W2:Y:S01]  /*2530*/  LDG.E R102, desc[UR12][R72.64] ;  /* 0x0000000c48667981 */ /* 0x0040a2000c1e1900 */
[----:B------:R-:W-:Y:S02]  /*2540*/  IADD3 R74, P0, R75, R2, RZ ;  /* 0x000000024b4a7210 */ /* 0x000fe40007f1e0ff */
[----:B------:R-:W-:-:S04]  /*2550*/  LEA.HI.X R77, R76, R20, R77, 0x2, P1 ;  /* 0x000000144c4d7211 */ /* 0x000fc800008f144d */
[----:B------:R-:W-:-:S05]  /*2560*/  IADD3.X R75, R77, R0, RZ, P0, !PT ;  /* 0x000000004d4b7210 */ /* 0x000fca00007fe4ff */
[----:B---3--:R-:W3:Y:S04]  /*2570*/  LDG.E.128 R80, desc[UR12][R74.64] ;  /* 0x0000000c4a507981 */ /* 0x008ee8000c1e1d00 */
[----:B------:R1:W4:Y:S01]  /*2580*/  LDG.E.128 R84, desc[UR12][R74.64+0x200] ;  /* 0x0002000c4a547981 */ /* 0x000322000c1e1d00 */
[----:B------:R-:W-:-:S04]  /*2590*/  ISETP.GT.AND P0, PT, R16, 0x1, PT ;  /* 0x000000011000780c */ /* 0x000fc80003f04270 */
[----:B------:R-:W-:Y:S02]  /*25a0*/  ISETP.EQ.AND P0, PT, R15, RZ, P0 ;  /* 0x000000ff0f00720c */ /* 0x000fe40000702270 */
[----:B------:R-:W-:Y:S01]  /*25b0*/  IADD3 R3, R16, -0x1, RZ ;  /* 0xffffffff10037810 */ /* 0x000fe20007ffe0ff */
[----:B------:R-:W-:Y:S01]  /*25c0*/  IMAD R77, R134, UR10, RZ ;  /* 0x0000000a864d7c24 */ /* 0x000fe2000f8e02ff */
[----:B0-----:R-:W-:Y:S02]  /*25d0*/  MOV R72, R94 ;  /* 0x0000005e00487202 */ /* 0x001fe40000000f00 */
[----:B------:R-:W-:Y:S02]  /*25e0*/  MOV R73, R17 ;  /* 0x0000001100497202 */ /* 0x000fe40000000f00 */
[----:B------:R-:W-:-:S05]  /*25f0*/  ISETP.NE.AND P1, PT, R24, RZ, PT ;  /* 0x000000ff1800720c */ /* 0x000fca0003f25270 */
[----:B------:R-:W0:Y:S01]  /*2600*/  @P0 LDC R76, c[0x0][0x21c] ;  /* 0x00008700ff4c0b82 */ /* 0x000e220000000800 */
[----:B------:R-:W-:Y:S01]  /*2610*/  LEA.HI R34, R3, R3, RZ, 0x1 ;  /* 0x0000000303227211 */ /* 0x000fe200078f08ff */
[----:B------:R-:W-:-:S04]  /*2620*/  IMAD.WIDE.U32 R72, R98, UR10, R72 ;  /* 0x0000000a62487c25 */ /* 0x000fc8000f8e0048 */
[----:B------:R-:W-:Y:S01]  /*2630*/  IMAD R77, R98, UR11, R77 ;  /* 0x0000000b624d7c24 */ /* 0x000fe2000f8e024d */
[----:B------:R-:W-:-:S04]  /*2640*/  LOP3.LUT R34, R34, 0xfffffe, RZ, 0xc0, !PT ;  /* 0x00fffffe22227812 */ /* 0x000fc800078ec0ff */
[----:B------:R-:W-:Y:S02]  /*2650*/  IADD3 R36, R73, R77, RZ ;  /* 0x0000004d49247210 */ /* 0x000fe40007ffe0ff */
[----:B------:R-:W-:Y:S02]  /*2660*/  IADD3 R73, R3, -R34, RZ ;  /* 0x8000002203497210 */ /* 0x000fe40007ffe0ff */
[----:B-1----:R-:W-:Y:S02]  /*2670*/  IADD3 R74, R24, 0x200, RZ ;  /* 0x00000200184a7810 */ /* 0x002fe40007ffe0ff */
[----:B------:R-:W-:Y:S02]  /*2680*/  @!P1 LEA R74, R73, R98, 0x8 ;  /* 0x00000062494a9211 */ /* 0x000fe400078e40ff */
[----:B------:R-:W-:Y:S02]  /*2690*/  LEA R132, P2, R72, R108, 0x2 ;  /* 0x0000006c48847211 */ /* 0x000fe400078410ff */
[----:B------:R-:W-:-:S02]  /*26a0*/  @P0 IADD3 R73, R16, -0x2, RZ ;  /* 0xfffffffe10490810 */ /* 0x000fc40007ffe0ff */
[----:B------:R-:W-:Y:S02]  /*26b0*/  LEA.HI.X R133, R72, R109, R36, 0x2, P2 ;  /* 0x0000006d48857211 */ /* 0x000fe400010f1424 */
[CC--:B------:R-:W-:Y:S01]  /*26c0*/  LEA R34, R18.reuse, R35.reuse, 0x4 ;  /* 0x0000002312227211 */ /* 0x0c0fe200078e20ff */
[----:B0-----:R-:W-:Y:S01]  /*26d0*/  @P0 IMAD R73, R73, R76, R98 ;  /* 0x0000004c49490224 */ /* 0x001fe200078e0262 */
[-C--:B------:R-:W-:Y:S01]  /*26e0*/  LEA R36, R18, R35.reuse, 0x5 ;  /* 0x0000002312247211 */ /* 0x080fe200078e28ff */
[----:B------:R0:W5:Y:S01]  /*26f0*/  LDG.E R132, desc[UR12][R132.64] ;  /* 0x0000000c84847981 */ /* 0x000162000c1e1900 */
[----:B------:R-:W-:Y:S01]  /*2700*/  LEA R136, R74, R35, 0x2 ;  /* 0x000000234a887211 */ /* 0x000fe200078e10ff */
[----:B------:R-:W-:Y:S01]  /*2710*/  @P0 IMAD.WIDE R130, R73, 0x8, R42 ;  /* 0x0000000849820825 */ /* 0x000fe200078e022a */
[----:B------:R-:W-:-:S03]  /*2720*/  MOV R137, RZ ;  /* 0x000000ff00897202 */ /* 0x000fc60000000f00 */
[----:B--2---:R-:W-:-:S04]  /*2730*/  FMUL.FTZ R135, R102, 1.4426950216293334961 ;  /* 0x3fb8aa3b66877820 */ /* 0x004fc80000410000 */
[----:B------:R-:W-:-:S06]  /*2740*/  FMUL.FTZ R149, R135, R103 ;  /* 0x0000006787957220 */ /* 0x000fcc0000410000 */
[----:B------:R-:W1:Y:S01]  /*2750*/  MUFU.EX2 R149, R149 ;  /* 0x0000009500957308 */ /* 0x000e620000000800 */
[----:B---3--:R2:W-:Y:S04]  /*2760*/  STS.128 [R34], R80 ;  /* 0x0000005022007388 */ /* 0x0085e80000000c00 */
[----:B----4-:R3:W-:Y:S01]  /*2770*/  STS.128 [R34+0x200], R84 ;  /* 0x0002005422007388 */ /* 0x0107e20000000c00 */
[----:B------:R-:W-:-:S03]  /*2780*/  NOP ;  /* 0x0000000000007918 */ /* 0x000fc60000000000 */
[----:B------:R4:W4:Y:S04]  /*2790*/  LDS.128 R72, [R36] ;  /* 0x0000000024487984 */ /* 0x0009280000000c00 */
[----:B------:R0:W4:Y:S04]  /*27a0*/  LDS.128 R76, [R36+0x10] ;  /* 0x00001000244c7984 */ /* 0x0001280000000c00 */
[----:B-1----:R1:W-:Y:S01]  /*27b0*/  STS [R136+0xa88], R149 ;  /* 0x000a889588007388 */ /* 0x0023e20000000800 */
[----:B------:R-:W-:Y:S06]  /*27c0*/  BAR.SYNC.DEFER_BLOCKING 0x0 ;  /* 0x0000000000007b1d */ /* 0x000fec0000010000 */
[----:B------:R1:W5:Y:S01]  /*27d0*/  @P0 LDG.E R137, desc[UR12][R130.64+0x4] ;  /* 0x0000040c82890981 */ /* 0x000362000c1e1900 */
[----:B------:R-:W-:Y:S01]  /*27e0*/  ISETP.NE.AND P2, PT, R24, 0x1f, PT ;  /* 0x0000001f1800780c */ /* 0x000fe20003f45270 */
[C---:B--2---:R-:W-:Y:S01]  /*27f0*/  FMUL.FTZ R82, R135.reuse, R96 ;  /* 0x0000006087527220 */ /* 0x044fe20000410000 */
[C---:B---3--:R-:W-:Y:S01]  /*2800*/  FMUL.FTZ R86, R135.reuse, R127 ;  /* 0x0000007f87567220 */ /* 0x048fe20000410000 */
[----:B------:R-:W-:-:S04]  /*2810*/  FMUL.FTZ R126, R135, R100 ;  /* 0x00000064877e7220 */ /* 0x000fc80000410000 */
[----:B------:R-:W2:Y:S06]  /*2820*/  MUFU.EX2 R82, R82 ;  /* 0x0000005200527308 */ /* 0x000eac0000000800 */
[----:B------:R-:W-:Y:S02]  /*2830*/  @P2 LEA R145, R24, R35, 0x2 ;  /* 0x0000002318912211 */ /* 0x000fe400078e10ff */
[----:B------:R-:W3:Y:S01]  /*2840*/  MUFU.EX2 R86, R86 ;  /* 0x0000005600567308 */ /* 0x000ee20000000800 */
[----:B------:R-:W-:-:S03]  /*2850*/  FMUL.FTZ R128, R135, R99 ;  /* 0x0000006387807220 */ /* 0x000fc60000410000 */
[----:B------:R-:W1:Y:S01]  /*2860*/  @P2 LDS R145, [R145+0x128c] ;  /* 0x00128c0091912984 */ /* 0x000e620000000800 */
[----:B------:R-:W-:-:S03]  /*2870*/  FMUL.FTZ R141, R135, R38 ;  /* 0x00000026878d7220 */ /* 0x000fc60000410000 */
[----:B------:R-:W4:Y:S01]  /*2880*/  MUFU.EX2 R126, R126 ;  /* 0x0000007e007e7308 */ /* 0x000f220000000800 */
[----:B0-----:R-:W-:Y:S01]  /*2890*/  FMUL.FTZ R133, R69, R96 ;  /* 0x0000006045857220 */ /* 0x001fe20000410000 */
[----:B------:R-:W-:Y:S01]  /*28a0*/  FMUL.FTZ R144, R68, R103 ;  /* 0x0000006744907220 */ /* 0x000fe20000410000 */
[----:B------:R-:W-:-:S05]  /*28b0*/  FMUL.FTZ R138, R135, R101 ;  /* 0x00000065878a7220 */ /* 0x000fca0000410000 */
[----:B------:R-:W0:Y:S01]  /*28c0*/  MUFU.EX2 R128, R128 ;  /* 0x0000008000807308 */ /* 0x000e220000000800 */
[----:B------:R-:W-:Y:S01]  /*28d0*/  FMUL.FTZ R153, R70, R127 ;  /* 0x0000007f46997220 */ /* 0x000fe20000410000 */
[----:B--2---:R-:W-:Y:S01]  /*28e0*/  FFMA.FTZ R80, R82, R144, R133 ;  /* 0x0000009052507223 */ /* 0x004fe20000010085 */
[----:B------:R-:W-:-:S05]  /*28f0*/  FMUL.FTZ R142, R135, R40 ;  /* 0x00000028878e7220 */ /* 0x000fca0000410000 */
[----:B------:R-:W2:Y:S01]  /*2900*/  MUFU.EX2 R141, R141 ;  /* 0x0000008d008d7308 */ /* 0x000ea20000000800 */
[----:B------:R-:W-:Y:S01]  /*2910*/  FMUL.FTZ R143, R71, R100 ;  /* 0x00000064478f7220 */ /* 0x000fe20000410000 */
[----:B------:R-:W-:Y:S01]  /*2920*/  FMUL.FTZ R81, R149, R82 ;  /* 0x0000005295517220 */ /* 0x000fe20000410000 */
[----:B---3--:R-:W-:-:S05]  /*2930*/  FFMA.FTZ R80, R86, R80, R153 ;  /* 0x0000005056507223 */ /* 0x008fca0000010099 */
[----:B------:R-:W3:Y:S01]  /*2940*/  MUFU.EX2 R138, R138 ;  /* 0x0000008a008a7308 */ /* 0x000ee20000000800 */
[----:B------:R-:W-:Y:S01]  /*2950*/  FMUL.FTZ R139, R64, R99 ;  /* 0x00000063408b7220 */ /* 0x000fe20000410000 */
[----:B------:R-:W-:Y:S01]  /*2960*/  FMUL.FTZ R81, R86, R81 ;  /* 0x0000005156517220 */ /* 0x000fe20000410000 */
[----:B----4-:R-:W-:-:S05]  /*2970*/  FFMA.FTZ R80, R126, R80, R143 ;  /* 0x000000507e507223 */ /* 0x010fca000001008f */
[----:B------:R-:W4:Y:S01]  /*2980*/  MUFU.EX2 R142, R142 ;  /* 0x0000008e008e7308 */ /* 0x000f220000000800 */
[----:B------:R-:W-:Y:S01]  /*2990*/  FMUL.FTZ R84, R65, R38 ;  /* 0x0000002641547220 */ /* 0x000fe20000410000 */
[----:B------:R-:W-:Y:S01]  /*29a0*/  FMUL.FTZ R81, R126, R81 ;  /* 0x000000517e517220 */ /* 0x000fe20000410000 */
[----:B0-----:R-:W-:Y:S01]  /*29b0*/  FFMA.FTZ R83, R128, R80, R139 ;  /* 0x0000005080537223 */ /* 0x001fe2000001008b */
[----:B------:R-:W-:Y:S02]  /*29c0*/  FMUL.FTZ R155, R66, R101 ;  /* 0x00000065429b7220 */ /* 0x000fe40000410000 */
[----:B------:R-:W-:Y:S01]  /*29d0*/  FMUL.FTZ R80, R128, R81 ;  /* 0x0000005180507220 */ /* 0x000fe20000410000 */
[----:B--2---:R-:W-:Y:S01]  /*29e0*/  FFMA.FTZ R83, R141, R83, R84 ;  /* 0x000000538d537223 */ /* 0x004fe20000010054 */
[----:B------:R-:W-:Y:S01]  /*29f0*/  FMUL.FTZ R147, R67, R40 ;  /* 0x0000002843937220 */ /* 0x000fe20000410000 */
[----:B------:R-:W-:Y:S01]  /*2a00*/  BSSY B0, `(.L_x_9575) ;  /* 0x000000e000007945 */ /* 0x000fe20003800000 */
[----:B------:R-:W-:Y:S01]  /*2a10*/  FMUL.FTZ R81, R141, R80 ;  /* 0x000000508d517220 */ /* 0x000fe20000410000 */
[----:B---3--:R-:W-:-:S03]  /*2a20*/  FFMA.FTZ R83, R138, R83, R155 ;  /* 0x000000538a537223 */ /* 0x008fc6000001009b */
        /* <DEDUP_REMOVED lines=11> */
.L_x_9576:
[----:B------:R-:W-:Y:S05]  /*2ae0*/  BSYNC B0 ;  /* 0x0000000000007941 */ /* 0x000fea0003800000 */
.L_x_9575:
[----:B0-----:R-:W0:Y:S01]  /*2af0*/  SHFL.UP PT, R80, R146, 0x1, RZ ;  /* 0x0420000092507989 */ /* 0x001e2200000e00ff */
[----:B------:R-:W-:Y:S01]  /*2b00*/  FMUL.FTZ R157, R142, R157 ;  /* 0x0000009d8e9d7220 */ /* 0x000fe20000410000 */
[----:B------:R-:W-:Y:S01]  /*2b10*/  ISETP.GE.AND P0, PT, R18, 0x1, PT ;  /* 0x000000011200780c */ /* 0x000fe20003f06270 */
[C---:B-----5:R-:W-:Y:S01]  /*2b20*/  FMUL.FTZ R81, R132.reuse, R78 ;  /* 0x0000004e84517220 */ /* 0x060fe20000410000 */
[----:B------:R-:W-:Y:S01]  /*2b30*/  FMUL.FTZ R130, R132, R79 ;  /* 0x0000004f84827220 */ /* 0x000fe20000410000 */
[----:B-1----:R-:W-:Y:S01]  /*2b40*/  FMUL.FTZ R85, R142, R145 ;  /* 0x000000918e557220 */ /* 0x002fe20000410000 */
[----:B------:R-:W1:Y:S01]  /*2b50*/  SHFL.UP PT, R136, R157, 0x1, RZ ;  /* 0x042000009d887989 */ /* 0x000e6200000e00ff */
[----:B------:R-:W-:Y:S01]  /*2b60*/  FMUL.FTZ R140, R62, R81 ;  /* 0x000000513e8c7220 */ /* 0x000fe20000410000 */
[----:B------:R-:W-:Y:S01]  /*2b70*/  FMUL.FTZ R135, R63, R130 ;  /* 0x000000823f877220 */ /* 0x000fe20000410000 */
[C---:B------:R-:W-:Y:S01]  /*2b80*/  FMUL.FTZ R81, R132.reuse, R76 ;  /* 0x0000004c84517220 */ /* 0x040fe20000410000 */
[----:B------:R-:W-:Y:S01]  /*2b90*/  FMUL.FTZ R151, R132, R72 ;  /* 0x0000004884977220 */ /* 0x000fe20000410000 */
[----:B------:R-:W-:Y:S01]  /*2ba0*/  ISETP.NE.AND P3, PT, R15, 0x1f, PT ;  /* 0x0000001f0f00780c */ /* 0x000fe20003f65270 */
[----:B------:R-:W-:Y:S01]  /*2bb0*/  FFMA.FTZ R83, R142, R135, R140 ;  /* 0x000000878e537223 */ /* 0x000fe2000001008c */
[----:B------:R-:W-:Y:S01]  /*2bc0*/  FMUL.FTZ R130, R60, R81 ;  /* 0x000000513c827220 */ /* 0x000fe20000410000 */
[----:B------:R-:W-:Y:S01]  /*2bd0*/  FMUL.FTZ R151, R4, R151 ;  /* 0x0000009704977220 */ /* 0x000fe20000410000 */
[----:B------:R-:W-:Y:S01]  /*2be0*/  ISETP.NE.AND P4, PT, R24, RZ, PT ;  /* 0x000000ff1800720c */ /* 0x000fe20003f85270 */
[----:B------:R-:W-:Y:S01]  /*2bf0*/  BSSY B0, `(.L_x_9577) ;  /* 0x00000b6000007945 */ /* 0x000fe20003800000 */
[----:B0-----:R-:W-:Y:S01]  /*2c00*/  @P0 FFMA.FTZ R146, R157, R80, R146 ;  /* 0x000000509d920223 */ /* 0x001fe20000010092 */
[----:B------:R-:W-:-:S04]  /*2c10*/  FMUL.FTZ R80, R132, R77 ;  /* 0x0000004d84507220 */ /* 0x000fc80000410000 */
[----:B------:R-:W-:Y:S01]  /*2c20*/  FMUL.FTZ R131, R61, R80 ;  /* 0x000000503d837220 */ /* 0x000fe20000410000 */
[----:B-1----:R-:W-:Y:S01]  /*2c30*/  @P0 FMUL.FTZ R157, R157, R136 ;  /* 0x000000889d9d0220 */ /* 0x002fe20000410000 */
        /* <DEDUP_REMOVED lines=11> */
[----:B------:R-:W0:Y:S01]  /*2cf0*/  SHFL.UP PT, R81, R146, 0x2, RZ ;  /* 0x0440000092517989 */ /* 0x000e2200000e00ff */
[----:B------:R-:W-:Y:S01]  /*2d00*/  FMUL.FTZ R83, R5, R80 ;  /* 0x0000005005537220 */ /* 0x000fe20000410000 */
[C---:B------:R-:W-:Y:S01]  /*2d10*/  FMUL.FTZ R159, R126.reuse, R159 ;  /* 0x0000009f7e9f7220 */ /* 0x040fe20000410000 */
[----:B------:R-:W-:Y:S01]  /*2d20*/  FFMA.FTZ R148, R126, R148, R85 ;  /* 0x000000947e947223 */ /* 0x000fe20000010055 */
[----:B------:R-:W1:Y:S01]  /*2d30*/  SHFL.UP PT, R136, R157, 0x2, RZ ;  /* 0x044000009d887989 */ /* 0x000e6200000e00ff */
[----:B------:R-:W-:Y:S01]  /*2d40*/  ISETP.GE.AND P0, PT, R18, 0x2, PT ;  /* 0x000000021200780c */ /* 0x000fe20003f06270 */
[C---:B------:R-:W-:Y:S01]  /*2d50*/  FMUL.FTZ R161, R86.reuse, R159 ;  /* 0x0000009f56a17220 */ /* 0x040fe20000410000 */
[----:B------:R-:W-:-:S04]  /*2d60*/  FFMA.FTZ R148, R86, R148, R83 ;  /* 0x0000009456947223 */ /* 0x000fc80000010053 */
        /* <DEDUP_REMOVED lines=9> */
[----:B--2---:R-:W-:-:S03]  /*2e00*/  @P3 FFMA.FTZ R159, R148, R150, R159 ;  /* 0x00000096949f3223 */ /* 0x004fc6000001009f */
[----:B------:R-:W-:Y:S01]  /*2e10*/  SHFL.IDX PT, R150, R137, RZ, 0x1f ;  /* 0x00001fff89967589 */ /* 0x000fe200000e0000 */
[----:B---3--:R-:W-:Y:S01]  /*2e20*/  @P3 FMUL.FTZ R148, R148, R161 ;  /* 0x000000a194943220 */ /* 0x008fe20000410000 */
[----:B------:R-:W-:Y:S02]  /*2e30*/  ISETP.GE.U32.AND P3, PT, R15, 0x1e, PT ;  /* 0x0000001e0f00780c */ /* 0x000fe40003f66070 */
[----:B------:R-:W2:Y:S04]  /*2e40*/  SHFL.DOWN PT, R136, R159, 0x2, 0x1f ;  /* 0x08401f009f887f89 */ /* 0x000ea800000e0000 */
        /* <DEDUP_REMOVED lines=9> */
[----:B------:R-:W-:-:S03]  /*2ee0*/  ISETP.GE.AND P3, PT, R18, 0x10, PT ;  /* 0x000000101200780c */ /* 0x000fc60003f66270 */
[----:B------:R-:W3:Y:S01]  /*2ef0*/  SHFL.DOWN PT, R161, R148, 0x4, 0x1f ;  /* 0x08801f0094a17f89 */ /* 0x000ee200000e0000 */
[C---:B0-----:R-:W-:Y:S01]  /*2f00*/  @P0 FFMA.FTZ R146, R157.reuse, R81, R146 ;  /* 0x000000519d920223 */ /* 0x041fe20000010092 */
[----:B-1----:R-:W-:Y:S01]  /*2f10*/  @P0 FMUL.FTZ R157, R157, R80 ;  /* 0x000000509d9d0220 */ /* 0x002fe20000410000 */
[----:B------:R-:W-:-:S03]  /*2f20*/  ISETP.GE.U32.AND P0, PT, R15, 0x1c, PT ;  /* 0x0000001c0f00780c */ /* 0x000fc60003f06070 */
[----:B------:R-:W0:Y:S04]  /*2f30*/  SHFL.UP PT, R81, R146, 0x10, RZ ;  /* 0x0600000092517989 */ /* 0x000e2800000e00ff */
[----:B------:R-:W1:Y:S06]  /*2f40*/  SHFL.UP PT, R80, R157, 0x10, RZ ;  /* 0x060000009d507989 */ /* 0x000e6c00000e00ff */
[----:B--2---:R-:W-:Y:S01]  /*2f50*/  @!P0 FFMA.FTZ R159, R148, R136, R159 ;  /* 0x00000088949f8223 */ /* 0x004fe2000001009f */
[----:B------:R-:W-:Y:S01]  /*2f60*/  LEA R136, R98, R35, 0x3 ;  /* 0x0000002362887211 */ /* 0x000fe200078e18ff */
[----:B---3--:R-:W-:Y:S01]  /*2f70*/  @!P0 FMUL.FTZ R148, R148, R161 ;  /* 0x000000a194948220 */ /* 0x008fe20000410000 */
[----:B------:R-:W-:-:S02]  /*2f80*/  ISETP.GE.AND P0, PT, R16, UR22, PT ;  /* 0x0000001610007c0c */ /* 0x000fc4000bf06270 */
[----:B------:R-:W2:Y:S02]  /*2f90*/  SHFL.DOWN PT, R152, R159, 0x8, 0x1f ;  /* 0x09001f009f987f89 */ /* 0x000ea400000e0000 */
[----:B------:R-:W-:Y:S02]  /*2fa0*/  ISETP.NE.OR P0, PT, R15, RZ, P0 ;  /* 0x000000ff0f00720c */ /* 0x000fe40000705670 */
[----:B------:R-:W3:Y:S01]  /*2fb0*/  SHFL.DOWN PT, R161, R148, 0x8, 0x1f ;  /* 0x09001f0094a17f89 */ /* 0x000ee200000e0000 */
[C---:B0-----:R-:W-:Y:S01]  /*2fc0*/  @P3 FFMA.FTZ R146, R157.reuse, R81, R146 ;  /* 0x000000519d923223 */ /* 0x041fe20000010092 */
[----:B------:R-:W-:Y:S01]  /*2fd0*/  MOV R81, RZ ;  /* 0x000000ff00517202 */ /* 0x000fe20000000f00 */
[----:B-1----:R-:W-:Y:S01]  /*2fe0*/  @P3 FMUL.FTZ R157, R157, R80 ;  /* 0x000000509d9d3220 */ /* 0x002fe20000410000 */
[----:B------:R-:W-:Y:S01]  /*2ff0*/  HFMA2.MMA R80, -RZ, RZ, 1.875, 0 ;  /* 0x3f800000ff507435 */ /* 0x000fe200000001ff */
[C---:B------:R-:W-:Y:S02]  /*3000*/  ISETP.GE.U32.AND P3, PT, R15.reuse, 0x18, PT ;  /* 0x000000180f00780c */ /* 0x040fe40003f66070 */
[----:B------:R-:W-:Y:S04]  /*3010*/  SHFL.UP PT, R146, R146, 0x1, RZ ;  /* 0x0420000092927989 */ /* 0x000fe800000e00ff */
[----:B------:R-:W0:Y:S04]  /*3020*/  SHFL.UP PT, R157, R157, 0x1, RZ ;  /* 0x042000009d9d7989 */ /* 0x000e2800000e00ff */
[----:B------:R-:W-:Y:S01]  /*3030*/  @!P0 LDS.64 R80, [R136+0x1308] ;  /* 0x0013080088508984 */ /* 0x000fe20000000a00 */
[----:B------:R-:W-:-:S02]  /*3040*/  ISETP.GE.U32.AND P0, PT, R15, 0x10, PT ;  /* 0x000000100f00780c */ /* 0x000fc40003f06070 */
[C---:B--2---:R-:W-:Y:S01]  /*3050*/  @!P3 FFMA.FTZ R159, R148.reuse, R152, R159 ;  /* 0x00000098949fb223 */ /* 0x044fe2000001009f */
[----:B---3--:R-:W-:-:S04]  /*3060*/  @!P3 FMUL.FTZ R148, R148, R161 ;  /* 0x000000a19494b220 */ /* 0x008fc80000410000 */
[----:B------:R-:W1:Y:S04]  /*3070*/  SHFL.DOWN PT, R152, R159, 0x10, 0x1f ;  /* 0x0a001f009f987f89 */ /* 0x000e6800000e0000 */
[----:B------:R-:W2:Y:S01]  /*3080*/  SHFL.DOWN PT, R161, R148, 0x10, 0x1f ;  /* 0x0a001f0094a17f89 */ /* 0x000ea200000e0000 */
[----:B0-----:R-:W-:-:S04]  /*3090*/  @P1 FFMA.FTZ R150, R157, R150, R146 ;  /* 0x000000969d961223 */ /* 0x001fc80000010092 */
[----:B------:R-:W-:-:S04]  /*30a0*/  FFMA.FTZ R149, R149, R150, R144 ;  /* 0x0000009695957223 */ /* 0x000fc80000010090 */
[-C--:B------:R-:W-:Y:S01]  /*30b0*/  FFMA.FTZ R144, R82, R149.reuse, R133 ;  /* 0x0000009552907223 */ /* 0x080fe20000010085 */
[----:B------:R-:W-:-:S03]  /*30c0*/  FMUL.FTZ R137, R72, R149 ;  /* 0x0000009548897220 */ /* 0x000fc60000410000 */
[----:B------:R-:W-:Y:S01]  /*30d0*/  FMUL.FTZ R73, R73, R144 ;  /* 0x0000009049497220 */ /* 0x000fe20000410000 */
[----:B------:R-:W-:Y:S01]  /*30e0*/  FFMA.FTZ R72, R4, R137, RZ ;  /* 0x0000008904487223 */ /* 0x000fe200000100ff */
[----:B-1----:R-:W-:Y:S01]  /*30f0*/  @!P0 FFMA.FTZ R159, R148, R152, R159 ;  /* 0x00000098949f8223 */ /* 0x002fe2000001009f */
[-C--:B------:R-:W-:Y:S01]  /*3100*/  FFMA.FTZ R137, R86, R144.reuse, R153 ;  /* 0x0000009056897223 */ /* 0x080fe20000010099 */
[----:B------:R-:W-:Y:S01]  /*3110*/  FADD.FTZ R133, -R133, R144 ;  /* 0x0000009085857221 */ /* 0x000fe20000010100 */
[----:B--2---:R-:W-:Y:S01]  /*3120*/  @!P0 FMUL.FTZ R148, R148, R161 ;  /* 0x000000a194948220 */ /* 0x004fe20000410000 */
[----:B------:R-:W-:Y:S01]  /*3130*/  FFMA.FTZ R153, R5, R73, R72 ;  /* 0x0000004905997223 */ /* 0x000fe20000010048 */
[-C--:B------:R-:W-:Y:S01]  /*3140*/  FMUL.FTZ R150, R74, R137.reuse ;  /* 0x000000894a967220 */ /* 0x080fe20000410000 */
[----:B------:R-:W-:Y:S01]  /*3150*/  SHFL.IDX PT, R146, R81, RZ, 0x1f ;  /* 0x00001fff51927589 */ /* 0x000fe200000e0000 */
[----:B------:R-:W-:Y:S01]  /*3160*/  FFMA.FTZ R72, R126, R137, R143 ;  /* 0x000000897e487223 */ /* 0x000fe2000001008f */
[----:B------:R-:W-:Y:S01]  /*3170*/  FMUL.FTZ R144, R132, R144 ;  /* 0x0000009084907220 */ /* 0x000fe20000410000 */
[----:B------:R-:W-:Y:S01]  /*3180*/  FFMA.FTZ R152, R6, R150, R153 ;  /* 0x0000009606987223 */ /* 0x000fe20000010099 */
[----:B------:R-:W-:Y:S01]  /*3190*/  SHFL.DOWN PT, R73, R159, 0x1, 0x1f ;  /* 0x08201f009f497f89 */ /* 0x000fe200000e0000 */
[-C--:B------:R-:W-:Y:S01]  /*31a0*/  FMUL.FTZ R75, R75, R72.reuse ;  /* 0x000000484b4b7220 */ /* 0x080fe20000410000 */
[-C--:B------:R-:W-:Y:S01]  /*31b0*/  FFMA.FTZ R139, R128, R72.reuse, R139 ;  /* 0x00000048808b7223 */ /* 0x080fe2000001008b */
[----:B------:R-:W-:Y:S01]  /*31c0*/  FADD.FTZ R143, -R143, R72 ;  /* 0x000000488f8f7221 */ /* 0x000fe20000010100 */
[----:B------:R-:W0:Y:S01]  /*31d0*/  SHFL.DOWN PT, R74, R148, 0x1, 0x1f ;  /* 0x08201f00944a7f89 */ /* 0x000e2200000e0000 */
[----:B------:R-:W-:Y:S01]  /*31e0*/  FFMA.FTZ R75, R7, R75, R152 ;  /* 0x0000004b074b7223 */ /* 0x000fe20000010098 */
[-C--:B------:R-:W-:Y:S01]  /*31f0*/  FMUL.FTZ R76, R76, R139.reuse ;  /* 0x0000008b4c4c7220 */ /* 0x080fe20000410000 */
[----:B------:R-:W-:Y:S01]  /*3200*/  FFMA.FTZ R153, R141, R139, R84 ;  /* 0x0000008b8d997223 */ /* 0x000fe20000010054 */
[----:B------:R-:W-:Y:S01]  /*3210*/  SHFL.IDX PT, R150, R159, RZ, 0x1f ;  /* 0x00001fff9f967589 */ /* 0x000fe200000e0000 */
[----:B------:R-:W-:Y:S01]  /*3220*/  FMUL.FTZ R72, R132, R72 ;  /* 0x0000004884487220 */ /* 0x000fe20000410000 */
[----:B------:R-:W-:Y:S01]  /*3230*/  FFMA.FTZ R76, R60, R76, R75 ;  /* 0x0000004c3c4c7223 */ /* 0x000fe2000001004b */
[-C--:B------:R-:W-:Y:S01]  /*3240*/  FMUL.FTZ R75, R77, R153.reuse ;  /* 0x000000994d4b7220 */ /* 0x080fe20000410000 */
[----:B------:R-:W1:Y:S01]  /*3250*/  SHFL.IDX PT, R157, R148, RZ, 0x1f ;  /* 0x00001fff949d7589 */ /* 0x000e6200000e0000 */
[----:B------:R-:W-:-:S02]  /*3260*/  FFMA.FTZ R77, R138, R153, R155 ;  /* 0x000000998a4d7223 */ /* 0x000fc4000001009b */
[----:B------:R-:W-:Y:S02]  /*3270*/  FFMA.FTZ R75, R61, R75, R76 ;  /* 0x0000004b3d4b7223 */ /* 0x000fe4000001004c */
[-C--:B------:R-:W-:Y:S01]  /*3280*/  FMUL.FTZ R78, R78, R77.reuse ;  /* 0x0000004d4e4e7220 */ /* 0x080fe20000410000 */
[----:B------:R-:W-:-:S03]  /*3290*/  FFMA.FTZ R76, R142, R77, R147 ;  /* 0x0000004d8e4c7223 */ /* 0x000fc60000010093 */
[----:B------:R-:W-:Y:S01]  /*32a0*/  FFMA.FTZ R78, R62, R78, R75 ;  /* 0x0000004e3e4e7223 */ /* 0x000fe2000001004b */
[----:B------:R-:W-:Y:S01]  /*32b0*/  FADD.FTZ R147, -R147, R76 ;  /* 0x0000004c93937221 */ /* 0x000fe20000010100 */
[----:B0-----:R-:W-:Y:S01]  /*32c0*/  @P2 FFMA.FTZ R146, R74, R146, R73 ;  /* 0x000000924a922223 */ /* 0x001fe20000010049 */
[----:B------:R-:W-:-:S03]  /*32d0*/  P2R R74, PR, RZ, 0x10 ;  /* 0x00000010ff4a7803 */ /* 0x000fc60000000000 */
[----:B------:R-:W-:Y:S01]  /*32e0*/  FFMA.FTZ R73, R146, R145, R135 ;  /* 0x0000009192497223 */ /* 0x000fe20000010087 */
[-C--:B------:R-:W-:Y:S01]  /*32f0*/  FMUL.FTZ R145, R79, R76.reuse ;  /* 0x0000004c4f917220 */ /* 0x080fe20000410000 */
[C---:B------:R-:W-:Y:S01]  /*3300*/  FMUL.FTZ R79, R132.reuse, R149 ;  /* 0x00000095844f7220 */ /* 0x040fe20000410000 */
[----:B------:R-:W-:Y:S01]  /*3310*/  FMUL.FTZ R76, R132, R76 ;  /* 0x0000004c844c7220 */ /* 0x000fe20000410000 */
[----:B------:R-:W-:Y:S01]  /*3320*/  FFMA.FTZ R135, R142, R73, R140 ;  /* 0x000000498e877223 */ /* 0x000fe2000001008c */
[C---:B-1----:R-:W-:Y:S01]  /*3330*/  FFMA.FTZ R75, R157.reuse, R81, R150 ;  /* 0x000000519d4b7223 */ /* 0x042fe20000010096 */
[----:B------:R-:W-:Y:S01]  /*3340*/  FMUL.FTZ R74, R157, R80 ;  /* 0x000000509d4a7220 */ /* 0x000fe20000410000 */
[----:B------:R-:W-:Y:S01]  /*3350*/  FMUL.FTZ R81, R5, R144 ;  /* 0x0000009005517220 */ /* 0x000fe20000410000 */
[----:B------:R-:W-:Y:S01]  /*3360*/  FFMA.FTZ R131, R138, R135, R131 ;  /* 0x000000878a837223 */ /* 0x000fe20000010083 */
[----:B------:R-:W-:Y:S01]  /*3370*/  FMUL.FTZ R157, R7, R72 ;  /* 0x00000048079d7220 */ /* 0x000fe20000410000 */
[----:B------:R-:W-:Y:S01]  /*3380*/  FFMA.FTZ R80, R63, R145, R78 ;  /* 0x000000913f507223 */ /* 0x000fe2000001004e */
[----:B------:R0:W-:Y:S01]  /*3390*/  @!P4 STS.64 [R136+0x1308], R74 ;  /* 0x0013084a8800c388 */ /* 0x0001e20000000a00 */
[----:B------:R-:W-:Y:S01]  /*33a0*/  FFMA.FTZ R141, R141, R131, R130 ;  /* 0x000000838d8d7223 */ /* 0x000fe20000010082 */
[----:B------:R-:W-:Y:S01]  /*33b0*/  FMUL.FTZ R72, R132, R153 ;  /* 0x0000009984487220 */ /* 0x000fe20000410000 */
[----:B------:R-:W-:Y:S01]  /*33c0*/  FFMA.FTZ R78, R68, -R103, R149 ;  /* 0x80000067444e7223 */ /* 0x000fe20000010095 */
[----:B------:R1:W-:Y:S01]  /*33d0*/  STS [R22+0x4], R81 ;  /* 0x0000045116007388 */ /* 0x0003e20000000800 */
[----:B------:R-:W-:Y:S01]  /*33e0*/  FFMA.FTZ R87, R128, R141, R87 ;  /* 0x0000008d80577223 */ /* 0x000fe20000010057 */
[----:B------:R-:W-:Y:S01]  /*33f0*/  FMUL.FTZ R79, R4, R79 ;  /* 0x0000004f044f7220 */ /* 0x000fe20000410000 */
[----:B------:R-:W-:Y:S01]  /*3400*/  FMUL.FTZ R145, R132, R137 ;  /* 0x0000008984917220 */ /* 0x000fe20000410000 */
[----:B------:R-:W-:Y:S01]  /*3410*/  FFMA.FTZ R128, R64, -R99, R139 ;  /* 0x8000006340807223 */ /* 0x000fe2000001008b */
[----:B------:R-:W-:Y:S01]  /*3420*/  FFMA.FTZ R85, R126, R87, R85 ;  /* 0x000000577e557223 */ /* 0x000fe20000010055 */
[----:B------:R-:W-:Y:S01]  /*3430*/  FFMA.FTZ R126, R70, -R127, R137 ;  /* 0x8000007f467e7223 */ /* 0x000fe20000010089 */
[----:B------:R2:W-:Y:S01]  /*3440*/  STS [R22], R79 ;  /* 0x0000004f16007388 */ /* 0x0005e20000000800 */
[----:B0-----:R-:W-:Y:S01]  /*3450*/  LEA R136, R3, R24, 0x8 ;  /* 0x0000001803887211 */ /* 0x001fe200078e40ff */
[----:B------:R-:W-:Y:S01]  /*3460*/  FFMA.FTZ R83, R86, R85, R83 ;  /* 0x0000005556537223 */ /* 0x000fe20000010053 */
[----:B------:R-:W-:Y:S01]  /*3470*/  FMUL.FTZ R155, R6, R145 ;  /* 0x00000091069b7220 */ /* 0x000fe20000410000 */
[----:B------:R-:W-:Y:S01]  /*3480*/  FMUL.FTZ R145, R132, R139 ;  /* 0x0000008b84917220 */ /* 0x000fe20000410000 */
[----:B------:R-:W-:Y:S01]  /*3490*/  IADD3 R136, -R136, UR7, RZ ;  /* 0x0000000788887c10 */ /* 0x000fe2000fffe1ff */
[----:B-1----:R-:W-:Y:S01]  /*34a0*/  FFMA.FTZ R81, R82, R83, R151 ;  /* 0x0000005352517223 */ /* 0x002fe20000010097 */
[----:B------:R-:W-:Y:S01]  /*34b0*/  FMUL.FTZ R151, R61, R72 ;  /* 0x000000483d977220 */ /* 0x000fe20000410000 */
[----:B------:R-:W-:Y:S01]  /*34c0*/  FMUL.FTZ R72, R83, R96 ;  /* 0x0000006053487220 */ /* 0x000fe20000410000 */
[----:B------:R-:W-:Y:S01]  /*34d0*/  FMUL.FTZ R82, R87, R100 ;  /* 0x0000006457527220 */ /* 0x000fe20000410000 */
[----:B------:R-:W-:Y:S01]  /*34e0*/  FMUL.FTZ R3, R81, R103 ;  /* 0x0000006751037220 */ /* 0x000fe20000410000 */
[----:B--2---:R-:W-:Y:S01]  /*34f0*/  FMUL.FTZ R79, R85, R127 ;  /* 0x0000007f554f7220 */ /* 0x004fe20000410000 */
[----:B------:R-:W-:Y:S01]  /*3500*/  ISETP.GE.AND P0, PT, R136, 0x1, PT ;  /* 0x000000018800780c */ /* 0x000fe20003f06270 */
[----:B------:R-:W-:Y:S01]  /*3510*/  FMUL.FTZ R139, R132, R77 ;  /* 0x0000004d848b7220 */ /* 0x000fe20000410000 */
[----:B------:R-:W-:Y:S01]  /*3520*/  FFMA.FTZ R75, R3, R78, RZ ;  /* 0x0000004e034b7223 */ /* 0x000fe200000100ff */
[----:B------:R-:W-:Y:S01]  /*3530*/  FMUL.FTZ R137, R141, R99 ;  /* 0x000000638d897220 */ /* 0x000fe20000410000 */
[----:B------:R0:W-:Y:S01]  /*3540*/  STS [R22+0x14], R151 ;  /* 0x0000149716007388 */ /* 0x0001e20000000800 */
[----:B------:R-:W-:Y:S01]  /*3550*/  FMUL.FTZ R159, R60, R145 ;  /* 0x000000913c9f7220 */ /* 0x000fe20000410000 */
[----:B------:R-:W-:Y:S01]  /*3560*/  FFMA.FTZ R74, R72, R133, R75 ;  /* 0x00000085484a7223 */ /* 0x000fe2000001004b */
[----:B------:R-:W-:Y:S01]  /*3570*/  FMUL.FTZ R149, R62, R139 ;  /* 0x0000008b3e957220 */ /* 0x000fe20000410000 */
[----:B------:R-:W-:Y:S01]  /*3580*/  FADD.FTZ R145, -R84, R153 ;  /* 0x0000009954917221 */ /* 0x000fe20000010100 */
[----:B------:R-:W-:Y:S01]  /*3590*/  FMUL.FTZ R86, R131, R38 ;  /* 0x0000002683567220 */ /* 0x000fe20000410000 */
[----:B------:R-:W-:Y:S01]  /*35a0*/  FFMA.FTZ R75, R79, R126, R74 ;  /* 0x0000007e4f4b7223 */ /* 0x000fe2000001004a */
[----:B------:R1:W-:Y:S01]  /*35b0*/  STS [R22+0x8], R155 ;  /* 0x0000089b16007388 */ /* 0x0003e20000000800 */
[----:B------:R-:W-:Y:S01]  /*35c0*/  FMUL.FTZ R84, R73, R40 ;  /* 0x0000002849547220 */ /* 0x000fe20000410000 */
[----:B------:R-:W-:Y:S01]  /*35d0*/  FFMA.FTZ R130, R66, -R101, R77 ;  /* 0x8000006542827223 */ /* 0x000fe2000001004d */
[----:B------:R-:W-:Y:S01]  /*35e0*/  FFMA.FTZ R74, R82, R143, R75 ;  /* 0x0000008f524a7223 */ /* 0x000fe2000001004b */
[----:B0-----:R-:W-:Y:S01]  /*35f0*/  FMUL.FTZ R151, R63, R76 ;  /* 0x0000004c3f977220 */ /* 0x001fe20000410000 */
[----:B------:R1:W-:Y:S01]  /*3600*/  STS [R22+0xc], R157 ;  /* 0x00000c9d16007388 */ /* 0x0003e20000000800 */
[----:B------:R-:W-:Y:S01]  /*3610*/  FMUL.FTZ R139, R135, R101 ;  /* 0x00000065878b7220 */ /* 0x000fe20000410000 */
[----:B------:R-:W-:Y:S01]  /*3620*/  FFMA.FTZ R75, R137, R128, R74 ;  /* 0x00000080894b7223 */ /* 0x000fe2000001004a */
[----:B------:R-:W-:Y:S01]  /*3630*/  FMUL.FTZ R153, R84, R147 ;  /* 0x0000009354997220 */ /* 0x000fe20000410000 */
[----:B------:R1:W-:Y:S02]  /*3640*/  STS [R22+0x10], R159 ;  /* 0x0000109f16007388 */ /* 0x0003e40000000800 */
[----:B------:R-:W-:-:S02]  /*3650*/  FFMA.FTZ R74, R86, R145, R75 ;  /* 0x00000091564a7223 */ /* 0x000fc4000001004b */
[----:B------:R1:W-:Y:S02]  /*3660*/  STS [R22+0x18], R149 ;  /* 0x0000189516007388 */ /* 0x0003e40000000800 */
[----:B------:R-:W-:Y:S02]  /*3670*/  FFMA.FTZ R138, R139, R130, R74 ;  /* 0x000000828b8a7223 */ /* 0x000fe4000001004a */
[----:B------:R1:W-:Y:S01]  /*3680*/  STS [R22+0x1c], R151 ;  /* 0x00001c9716007388 */ /* 0x0003e20000000800 */
[----:B------:R-:W-:Y:S06]  /*3690*/  BAR.SYNC.DEFER_BLOCKING 0x0 ;  /* 0x0000000000007b1d */ /* 0x000fec0000010000 */
[----:B------:R-:W-:Y:S05]  /*36a0*/  @!P0 BRA `(.L_x_9578) ;  /* 0x0000000000288947 */ /* 0x000fea0003800000 */
[----:B------:R-:W-:Y:S01]  /*36b0*/  LEA.HI.SX32 R74, R24, R24, 0x1b ;  /* 0x00000018184a7211 */ /* 0x000fe200078fdaff */
[----:B------:R-:W-:-:S03]  /*36c0*/  IMAD R75, R134, UR18, RZ ;  /* 0x00000012864b7c24 */ /* 0x000fc6000f8e02ff */
[----:B------:R-:W-:Y:S01]  /*36d0*/  LEA R132, R74, R35, 0x2 ;  /* 0x000000234a847211 */ /* 0x000fe200078e10ff */
[C---:B------:R-:W-:Y:S02]  /*36e0*/  IMAD R77, R98.reuse, UR19, R75 ;  /* 0x00000013624d7c24 */ /* 0x040fe4000f8e024b */
[----:B------:R-:W-:Y:S02]  /*36f0*/  IMAD.WIDE.U32 R74, R98, UR18, R104 ;  /* 0x00000012624a7c25 */ /* 0x000fe4000f8e0068 */
[----:B-1----:R-:W0:Y:S03]  /*3700*/  LDS R149, [R132+0x430] ;  /* 0x0004300084957984 */ /* 0x002e260000000800 */
[----:B------:R-:W-:Y:S02]  /*3710*/  IADD3 R75, R75, R77, RZ ;  /* 0x0000004d4b4b7210 */ /* 0x000fe40007ffe0ff */
[----:B------:R-:W-:-:S04]  /*3720*/  LEA R76, P0, R74, UR24, 0x2 ;  /* 0x000000184a4c7c11 */ /* 0x000fc8000f8010ff */
[----:B------:R-:W-:-:S05]  /*3730*/  LEA.HI.X R77, R74, UR25, R75, 0x2, P0 ;  /* 0x000000194a4d7c11 */ /* 0x000fca00080f144b */
[----:B0-----:R0:W-:Y:S04]  /*3740*/  REDG.E.ADD.F32.FTZ.RN.STRONG.GPU desc[UR12][R76.64], R149 ;  /* 0x000000954c0079a6 */ /* 0x0011e8000c10f38c */
.L_x_9578:
[----:B------:R-:W-:Y:S05]  /*3750*/  BSYNC B0 ;  /* 0x0000000000007941 */ /* 0x000fea0003800000 */
.L_x_9577:
[----:B01----:R0:W1:Y:S01]  /*3760*/  LDS R149, [R14+0x4b0] ;  /* 0x0004b0000e957984 */ /* 0x0030620000000800 */
[----:B------:R-:W-:Y:S01]  /*3770*/  ISETP.GE.AND P6, PT, R136, 0x21, PT ;  /* 0x000000218800780c */ /* 0x000fe20003fc6270 */
[----:B------:R-:W-:Y:S01]  /*3780*/  USHF.L.U64.HI UR20, UR5, 0x2, UR6 ;  /* 0x0000000205147899 */ /* 0x000fe20008010206 */
[----:B------:R-:W-:Y:S01]  /*3790*/  BSSY B0, `(.L_x_9579) ;  /* 0x000000f000007945 */ /* 0x000fe20003800000 */
[----:B------:R-:W-:Y:S01]  /*37a0*/  USHF.L.U32 UR21, UR5, 0x2, URZ ;  /* 0x0000000205157899 */ /* 0x000fe2000800063f */
[----:B------:R-:W-:Y:S01]  /*37b0*/  FADD.FTZ R76, R138, R153 ;  /* 0x000000998a4c7221 */ /* 0x000fe20000010000 */
[----:B------:R-:W-:Y:S02]  /*37c0*/  ISETP.GE.AND P0, PT, R136, 0x41, PT ;  /* 0x000000418800780c */ /* 0x000fe40003f06270 */
[----:B------:R-:W-:Y:S01]  /*37d0*/  IMAD R74, R106, UR20, RZ ;  /* 0x000000146a4a7c24 */ /* 0x000fe2000f8e02ff */
[C---:B------:R-:W-:Y:S02]  /*37e0*/  ISETP.GE.AND P1, PT, R136.reuse, 0x61, PT ;  /* 0x000000618800780c */ /* 0x040fe40003f26270 */
[C---:B------:R-:W-:Y:S01]  /*37f0*/  ISETP.GE.AND P2, PT, R136.reuse, 0x81, PT ;  /* 0x000000818800780c */ /* 0x040fe20003f46270 */
[----:B------:R-:W-:Y:S01]  /*3800*/  IMAD R77, R107, UR21, R74 ;  /* 0x000000156b4d7c24 */ /* 0x000fe2000f8e024a */
[----:B------:R-:W-:-:S02]  /*3810*/  ISETP.GE.AND P3, PT, R136, 0xa1, PT ;  /* 0x000000a18800780c */ /* 0x000fc40003f66270 */
[C---:B------:R-:W-:Y:S02]  /*3820*/  ISETP.GE.AND P4, PT, R136.reuse, 0xc1, PT ;  /* 0x000000c18800780c */ /* 0x040fe40003f86270 */
[----:B------:R-:W-:Y:S01]  /*3830*/  ISETP.GE.AND P5, PT, R136, 0xe1, PT ;  /* 0x000000e18800780c */ /* 0x000fe20003fa6270 */
[----:B0-----:R-:W-:-:S12]  /*3840*/  @!P6 BRA `(.L_x_9580) ;  /* 0x00000000000ce947 */ /* 0x001fd80003800000 */
[----:B------:R-:W-:-:S05]  /*3850*/  IMAD.WIDE.U32 R74, R106, UR21, R112 ;  /* 0x000000156a4a7c25 */ /* 0x000fca000f8e0070 */
[----:B------:R-:W-:-:S05]  /*3860*/  IADD3 R75, R75, R77, RZ ;  /* 0x0000004d4b4b7210 */ /* 0x000fca0007ffe0ff */
[----:B-1----:R0:W-:Y:S02]  /*3870*/  REDG.E.ADD.F32.FTZ.RN.STRONG.GPU desc[UR12][R74.64], R149 ;  /* 0x000000954a0079a6 */ /* 0x0021e4000c10f38c */
.L_x_9580:
[----:B------:R-:W-:Y:S05]  /*3880*/  BSYNC B0 ;  /* 0x0000000000007941 */ /* 0x000fea0003800000 */
.L_x_9579:
[----:B01----:R0:W1:Y:S01]  /*3890*/  LDS R149, [R13+0x530] ;  /* 0x000530000d957984 */ /* 0x0030620000000800 */
[----:B------:R-:W-:Y:S04]  /*38a0*/  BSSY B0, `(.L_x_9581) ;  /* 0x0000005000007945 */ /* 0x000fe80003800000 */
[----:B------:R-:W-:Y:S05]  /*38b0*/  @!P0 BRA `(.L_x_9582) ;  /* 0x00000000000c8947 */ /* 0x000fea0003800000 */
[----:B------:R-:W-:-:S05]  /*38c0*/  IMAD.WIDE.U32 R74, R106, UR21, R114 ;  /* 0x000000156a4a7c25 */ /* 0x000fca000f8e0072 */
[----:B------:R-:W-:-:S05]  /*38d0*/  IADD3 R75, R77, R75, RZ ;  /* 0x0000004b4d4b7210 */ /* 0x000fca0007ffe0ff */
[----:B-1----:R2:W-:Y:S02]  /*38e0*/  REDG.E.ADD.F32.FTZ.RN.STRONG.GPU desc[UR12][R74.64], R149 ;  /* 0x000000954a0079a6 */ /* 0x0025e4000c10f38c */
.L_x_9582:
[----:B------:R-:W-:Y:S05]  /*38f0*/  BSYNC B0 ;  /* 0x0000000000007941 */ /* 0x000fea0003800000 */
.L_x_9581:
[----:B-12---:R1:W2:Y:S01]  /*3900*/  LDS R149, [R12+0x5b0] ;  /* 0x0005b0000c957984 */ /* 0x0062a20000000800 */
[----:B------:R-:W-:Y:S04]  /*3910*/  BSSY B0, `(.L_x_9583) ;  /* 0x0000005000007945 */ /* 0x000fe80003800000 */
[----:B------:R-:W-:Y:S05]  /*3920*/  @!P1 BRA `(.L_x_9584) ;  /* 0x00000000000c9947 */ /* 0x000fea0003800000 */
[----:B------:R-:W-:-:S05]  /*3930*/  IMAD.WIDE.U32 R74, R106, UR21, R116 ;  /* 0x000000156a4a7c25 */ /* 0x000fca000f8e0074 */
[----:B------:R-:W-:-:S05]  /*3940*/  IADD3 R75, R77, R75, RZ ;  /* 0x0000004b4d4b7210 */ /* 0x000fca0007ffe0ff */
[----:B--2---:R3:W-:Y:S02]  /*3950*/  REDG.E.ADD.F32.FTZ.RN.STRONG.GPU desc[UR12][R74.64], R149 ;  /* 0x000000954a0079a6 */ /* 0x0047e4000c10f38c */
.L_x_9584:
[----:B------:R-:W-:Y:S05]  /*3960*/  BSYNC B0 ;  /* 0x0000000000007941 */ /* 0x000fea0003800000 */
.L_x_9583:
[----:B--23--:R2:W3:Y:S01]  /*3970*/  LDS R149, [R11+0x630] ;  /* 0x000630000b957984 */ /* 0x00c4e20000000800 */
[----:B------:R-:W-:Y:S04]  /*3980*/  BSSY B0, `(.L_x_9585) ;  /* 0x0000005000007945 */ /* 0x000fe80003800000 */
[----:B------:R-:W-:Y:S05]  /*3990*/  @!P2 BRA `(.L_x_9586) ;  /* 0x00000000000ca947 */ /* 0x000fea0003800000 */
[----:B------:R-:W-:-:S05]  /*39a0*/  IMAD.WIDE.U32 R74, R106, UR21, R118 ;  /* 0x000000156a4a7c25 */ /* 0x000fca000f8e0076 */
[----:B------:R-:W-:-:S05]  /*39b0*/  IADD3 R75, R77, R75, RZ ;  /* 0x0000004b4d4b7210 */ /* 0x000fca0007ffe0ff */
[----:B---3--:R4:W-:Y:S02]  /*39c0*/  REDG.E.ADD.F32.FTZ.RN.STRONG.GPU desc[UR12][R74.64], R149 ;  /* 0x000000954a0079a6 */ /* 0x0089e4000c10f38c */
.L_x_9586:
[----:B------:R-:W-:Y:S05]  /*39d0*/  BSYNC B0 ;  /* 0x0000000000007941 */ /* 0x000fea0003800000 */
.L_x_9585:
[----:B---34-:R3:W4:Y:S01]  /*39e0*/  LDS R149, [R10+0x6b0] ;  /* 0x0006b0000a957984 */ /* 0x0187220000000800 */
[----:B------:R-:W-:Y:S04]  /*39f0*/  BSSY B0, `(.L_x_9587) ;  /* 0x0000005000007945 */ /* 0x000fe80003800000 */
[----:B------:R-:W-:Y:S05]  /*3a00*/  @!P3 BRA `(.L_x_9588) ;  /* 0x00000000000cb947 */ /* 0x000fea0003800000 */
[----:B------:R-:W-:-:S05]  /*3a10*/  IMAD.WIDE.U32 R74, R106, UR21, R120 ;  /* 0x000000156a4a7c25 */ /* 0x000fca000f8e0078 */
[----:B------:R-:W-:-:S05]  /*3a20*/  IADD3 R75, R77, R75, RZ ;  /* 0x0000004b4d4b7210 */ /* 0x000fca0007ffe0ff */
[----:B----4-:R4:W-:Y:S02]  /*3a30*/  REDG.E.ADD.F32.FTZ.RN.STRONG.GPU desc[UR12][R74.64], R149 ;  /* 0x000000954a0079a6 */ /* 0x0109e4000c10f38c */
.L_x_9588:
[----:B------:R-:W-:Y:S05]  /*3a40*/  BSYNC B0 ;  /* 0x0000000000007941 */ /* 0x000fea0003800000 */
.L_x_9587:
[----:B----4-:R4:W0:Y:S01]  /*3a50*/  LDS R149, [R9+0x730] ;  /* 0x0007300009957984 */ /* 0x0108220000000800 */
[----:B------:R-:W-:Y:S04]  /*3a60*/  BSSY B0, `(.L_x_9589) ;  /* 0x0000005000007945 */ /* 0x000fe80003800000 */
[----:B------:R-:W-:Y:S05]  /*3a70*/  @!P4 BRA `(.L_x_9590) ;  /* 0x00000000000cc947 */ /* 0x000fea0003800000 */
[----:B------:R-:W-:-:S05]  /*3a80*/  IMAD.WIDE.U32 R74, R106, UR21, R122 ;  /* 0x000000156a4a7c25 */ /* 0x000fca000f8e007a */
[----:B------:R-:W-:-:S05]  /*3a90*/  IADD3 R75, R77, R75, RZ ;  /* 0x0000004b4d4b7210 */ /* 0x000fca0007ffe0ff */
[----:B0-----:R0:W-:Y:S02]  /*3aa0*/  REDG.E.ADD.F32.FTZ.RN.STRONG.GPU desc[UR12][R74.64], R149 ;  /* 0x000000954a0079a6 */ /* 0x0011e4000c10f38c */
.L_x_9590:
[----:B------:R-:W-:Y:S05]  /*3ab0*/  BSYNC B0 ;  /* 0x0000000000007941 */ /* 0x000fea0003800000 */
.L_x_9589:
[----:B0-----:R0:W0:Y:S01]  /*3ac0*/  LDS R149, [R8+0x7b0] ;  /* 0x0007b00008957984 */ /* 0x0010220000000800 */
[----:B------:R-:W-:Y:S01]  /*3ad0*/  BSSY B0, `(.L_x_9591) ;  /* 0x0000005000007945 */ /* 0x000fe20003800000 */
[----:B------:R-:W-:-:S03]  /*3ae0*/  IMAD.WIDE.U32 R74, R106, UR21, R124 ;  /* 0x000000156a4a7c25 */ /* 0x000fc6000f8e007c */
[----:B------:R-:W-:Y:S05]  /*3af0*/  @!P5 BRA `(.L_x_9592) ;  /* 0x000000000008d947 */ /* 0x000fea0003800000 */
[----:B------:R-:W-:-:S05]  /*3b00*/  IADD3 R75, R77, R75, RZ ;  /* 0x0000004b4d4b7210 */ /* 0x000fca0007ffe0ff */
[----:B0-----:R0:W-:Y:S02]  /*3b10*/  REDG.E.ADD.F32.FTZ.RN.STRONG.GPU desc[UR12][R74.64], R149 ;  /* 0x000000954a0079a6 */ /* 0x0011e4000c10f38c */
.L_x_9592:
[----:B------:R-:W-:Y:S05]  /*3b20*/  BSYNC B0 ;  /* 0x0000000000007941 */ /* 0x000fea0003800000 */
.L_x_9591:
[----:B------:R-:W5:Y:S01]  /*3b30*/  SHFL.DOWN PT, R77, R80, 0x1, 0x1f ;  /* 0x08201f00504d7f89 */ /* 0x000f6200000e0000 */
[----:B------:R-:W-:Y:S01]  /*3b40*/  ISETP.GT.AND P0, PT, R18, 0x1e, PT ;  /* 0x0000001e1200780c */ /* 0x000fe20003f04270 */
[----:B0-----:R-:W-:Y:S01]  /*3b50*/  FMUL.FTZ R74, R102, R131 ;  /* 0x00000083664a7220 */ /* 0x001fe20000410000 */
[----:B------:R-:W-:Y:S01]  /*3b60*/  ISETP.NE.AND P1, PT, R18, RZ, PT ;  /* 0x000000ff1200720c */ /* 0x000fe20003f25270 */
[----:B------:R-:W0:Y:S01]  /*3b70*/  SHFL.DOWN PT, R75, R76, 0x1, 0x1f ;  /* 0x08201f004c4b7f89 */ /* 0x000e2200000e0000 */
[----:B------:R-:W-:Y:S01]  /*3b80*/  ISETP.NE.AND P2, PT, R24, RZ, PT ;  /* 0x000000ff1800720c */ /* 0x000fe20003f45270 */
        /* <DEDUP_REMOVED lines=9> */
[----:B------:R-:W1:Y:S01]  /*3c20*/  @!P1 S2R R134, SR_CgaCtaId ;  /* 0x0000000000869919 */ /* 0x000e620000008800 */
        /* <DEDUP_REMOVED lines=18> */
[----:B------:R-:W-:Y:S01]  /*3d50*/  FMUL.FTZ R75, R102, R135 ;  /* 0x00000087664b7220 */ /* 0x000fe20000410000 */
[----:B------:R-:W-:Y:S02]  /*3d60*/  ISETP.GT.AND P0, PT, R18, 0xf, PT ;  /* 0x0000000f1200780c */ /* 0x000fe40003f04270 */
[----:B------:R-:W5:Y:S01]  /*3d70*/  SHFL.DOWN PT, R149, R76, 0x10, 0x1f ;  /* 0x0a001f004c957f89 */ /* 0x000f6200000e0000 */
        /* <DEDUP_REMOVED lines=9> */
[----:B------:R-:W-:Y:S01]  /*3e10*/  FMUL.FTZ R75, R102, R85 ;  /* 0x00000055664b7220 */ /* 0x000fe20000410000 */
[----:B------:R-:W-:Y:S01]  /*3e20*/  FFMA.FTZ R132, R67, R73, R132 ;  /* 0x0000004943847223 */ /* 0x000fe20000010084 */
[----:B------:R-:W-:Y:S01]  /*3e30*/  @!P1 MOV R73, 0x400 ;  /* 0x0000040000499802 */ /* 0x000fe20000000f00 */
[----:B------:R-:W-:Y:S01]  /*3e40*/  FMUL.FTZ R128, R74, R143 ;  /* 0x0000008f4a807220 */ /* 0x000fe20000410000 */
[----:B------:R-:W-:Y:S01]  /*3e50*/  FMUL.FTZ R74, R102, R83 ;  /* 0x00000053664a7220 */ /* 0x000fe20000410000 */
[----:B------:R-:W-:Y:S01]  /*3e60*/  FFMA.FTZ R141, R64, R141, R77 ;  /* 0x0000008d408d7223 */ /* 0x000fe2000001004d */
[----:B-1----:R-:W-:Y:S01]  /*3e70*/  @!P1 LEA R35, R134, R73, 0x18 ;  /* 0x0000004986239211 */ /* 0x002fe200078ec0ff */
[----:B------:R-:W-:Y:S01]  /*3e80*/  FMUL.FTZ R73, R102, R81 ;  /* 0x0000005166497220 */ /* 0x000fe20000410000 */
[----:B------:R-:W-:Y:S01]  /*3e90*/  FMUL.FTZ R77, R75, R126 ;  /* 0x0000007e4b4d7220 */ /* 0x000fe20000410000 */
[----:B------:R-:W-:Y:S01]  /*3ea0*/  FMUL.FTZ R126, R74, R133 ;  /* 0x000000854a7e7220 */ /* 0x000fe20000410000 */
[----:B0-----:R-:W-:Y:S01]  /*3eb0*/  @!P0 FADD.FTZ R80, R80, R151 ;  /* 0x0000009750508221 */ /* 0x001fe20000010000 */
[----:B------:R-:W-:Y:S01]  /*3ec0*/  FMUL.FTZ R73, R73, R78 ;  /* 0x0000004e49497220 */ /* 0x000fe20000410000 */
[----:B------:R-:W-:Y:S01]  /*3ed0*/  FFMA.FTZ R128, R71, R87, R128 ;  /* 0x0000005747807223 */ /* 0x000fe20000010080 */
[----:B------:R-:W-:Y:S01]  /*3ee0*/  FFMA.FTZ R77, R70, R85, R77 ;  /* 0x00000055464d7223 */ /* 0x000fe2000001004d */
[----:B-----5:R-:W-:Y:S01]  /*3ef0*/  @!P0 FADD.FTZ R76, R76, R149 ;  /* 0x000000954c4c8221 */ /* 0x020fe20000010000 */
[----:B------:R-:W-:Y:S01]  /*3f00*/  MOV R75, R80 ;  /* 0x00000050004b7202 */ /* 0x000fe20000000f00 */
[----:B------:R-:W-:Y:S01]  /*3f10*/  FFMA.FTZ R126, R69, R83, R126 ;  /* 0x00000053457e7223 */ /* 0x000fe2000001007e */
[----:B------:R-:W-:Y:S01]  /*3f20*/  FFMA.FTZ R73, R68, R81, R73 ;  /* 0x0000005144497223 */ /* 0x000fe20000010049 */
        /* <DEDUP_REMOVED lines=20> */
.L_x_9594:
[----:B------:R-:W-:Y:S05]  /*4070*/  BSYNC B0 ;  /* 0x0000000000007941 */ /* 0x000fea0003800000 */
.L_x_9593:
[----:B------:R-:W-:Y:S01]  /*4080*/  IADD3 R98, R98, 0x1, RZ ;  /* 0x0000000162627810 */ /* 0x000fe20007ffe0ff */
[----:B------:R-:W-:-:S03]  /*4090*/  UIADD3 UR5, UP0, UR5, 0x1, URZ ;  /* 0x0000000105057890 */ /* 0x000fc6000ff1e03f */
[----:B------:R-:W-:Y:S01]  /*40a0*/  ISETP.GE.AND P0, PT, R98, UR23, PT ;  /* 0x0000001762007c0c */ /* 0x000fe2000bf06270 */
[----:B------:R-:W-:-:S12]  /*40b0*/  UIADD3.X UR6, URZ, UR6, URZ, UP0, !UPT ;  /* 0x000000063f067290 */ /* 0x000fd800087fe43f */
[----:B------:R-:W-:Y:S05]  /*40c0*/  @!P0 BRA `(.L_x_9595) ;  /* 0xffffffe000e08947 */ /* 0x000fea000383ffff */
.L_x_9574:
[----:B------:R-:W-:Y:S01]  /*40d0*/  BAR.SYNC.DEFER_BLOCKING 0x0 ;  /* 0x0000000000007b1d */ /* 0x000fe20000010000 */
[----:B------:R-:W-:-:S04]  /*40e0*/  SHF.L.U32 R3, R24, 0x1, RZ ;  /* 0x0000000118037819 */ /* 0x000fc800000006ff */
[----:B------:R-:W-:Y:S01]  /*40f0*/  LOP3.LUT R3, R3, 0xffffffc0, RZ, 0xc0, !PT ;  /* 0xffffffc003037812 */ /* 0x000fe200078ec0ff */
[----:B------:R-:W-:-:S03]  /*4100*/  ULDC.64 UR6, c[0x0][0x390] ;  /* 0x0000e40000067ab9 */ /* 0x000fc60000000a00 */
[----:B------:R-:W-:-:S04]  /*4110*/  LOP3.LUT R4, R3, 0x1f, R24, 0xf8, !PT ;  /* 0x0000001f03047812 */ /* 0x000fc800078ef818 */
[----:B------:R-:W-:Y:S02]  /*4120*/  SHF.R.S32.HI R3, RZ, 0x1f, R4 ;  /* 0x0000001fff037819 */ /* 0x000fe40000011404 */
[----:B------:R-:W-:-:S04]  /*4130*/  LEA R72, P0, R4, R29, 0x4 ;  /* 0x0000001d04487211 */ /* 0x000fc800078020ff */
[----:B-1----:R-:W-:-:S05]  /*4140*/  LEA.HI.X R73, R4, R27, R3, 0x4, P0 ;  /* 0x0000001b04497211 */ /* 0x002fca00000f2403 */
[----:B------:R-:W5:Y:S04]  /*4150*/  LDG.E.128 R4, desc[UR12][R72.64] ;  /* 0x0000000c48047981 */ /* 0x000f68000c1e1d00 */
[----:B------:R1:W2:Y:S01]  /*4160*/  LDG.E.128 R60, desc[UR12][R72.64+0x200] ;  /* 0x0002000c483c7981 */ /* 0x0002a2000c1e1d00 */
[----:B0-----:R-:W-:Y:S01]  /*4170*/  IADD3 R74, R16, -0x1, RZ ;  /* 0xffffffff104a7810 */ /* 0x001fe20007ffe0ff */
[----:B------:R-:W-:Y:S01]  /*4180*/  UIADD3 UR4, UR4, -0x100, URZ ;  /* 0xffffff0004047890 */ /* 0x000fe2000fffe03f */
[----:B-1----:R-:W0:Y:S01]  /*4190*/  LDC.64 R72, c[0x0][0x3e0] ;  /* 0x0000f800ff487b82 */ /* 0x002e220000000a00 */
[----:B-----5:R-:W-:Y:S04]  /*41a0*/  STS.128 [R34], R4 ;  /* 0x0000000422007388 */ /* 0x020fe80000000c00 */
[----:B--2---:R-:W-:Y:S01]  /*41b0*/  STS.128 [R34+0x200], R60 ;  /* 0x0002003c22007388 */ /* 0x004fe20000000c00 */
[----:B------:R-:W-:-:S03]  /*41c0*/  NOP ;  /* 0x0000000000007918 */ /* 0x000fc60000000000 */
[----:B------:R-:W1:Y:S04]  /*41d0*/  LDS.128 R64, [R36+0x10] ;  /* 0x0000100024407984 */ /* 0x000e680000000c00 */
[----:B------:R-:W2:Y:S01]  /*41e0*/  LDS.128 R68, [R36] ;  /* 0x0000000024447984 */ /* 0x000ea20000000c00 */
[----:B------:R-:W-:Y:S06]  /*41f0*/  BAR.SYNC.DEFER_BLOCKING 0x0 ;  /* 0x0000000000007b1d */ /* 0x000fec0000010000 */
[----:B------:R-:W-:Y:S04]  /*4200*/  STS.128 [R36], R44 ;  /* 0x0000002c24007388 */ /* 0x000fe80000000c00 */
[----:B------:R5:W-:Y:S01]  /*4210*/  STS.128 [R36+0x10], R48 ;  /* 0x0000103024007388 */ /* 0x000be20000000c00 */
[----:B------:R-:W-:Y:S01]  /*4220*/  NOP ;  /* 0x0000000000007918 */ /* 0x000fe20000000000 */
[--C-:B-1----:R-:W-:Y:S01]  /*4230*/  FADD.FTZ R64, R64, R28.reuse ;  /* 0x0000001c40407221 */ /* 0x102fe20000010000 */
[--C-:B------:R-:W-:Y:S01]  /*4240*/  FADD.FTZ R65, R65, R28.reuse ;  /* 0x0000001c41417221 */ /* 0x100fe20000010000 */
[--C-:B--2---:R-:W-:Y:S01]  /*4250*/  FADD.FTZ R70, R70, R28.reuse ;  /* 0x0000001c46467221 */ /* 0x104fe20000010000 */
[--C-:B------:R-:W-:Y:S01]  /*4260*/  FADD.FTZ R67, R67, R28.reuse ;  /* 0x0000001c43437221 */ /* 0x100fe20000010000 */
        /* <DEDUP_REMOVED lines=8> */
[----:B------:R-:W-:Y:S01]  /*42f0*/  LDS.128 R44, [R34+0x200] ;  /* 0x00020000222c7984 */ /* 0x000fe20000000c00 */
[----:B------:R-:W-:Y:S01]  /*4300*/  FSETP.GTU.FTZ.AND P1, PT, R66, 20, PT ;  /* 0x41a000004200780b */ /* 0x000fe20003f3c000 */
[----:B-----5:R-:W-:Y:S01]  /*4310*/  IMAD R48, R32, UR6, RZ ;  /* 0x0000000620307c24 */ /* 0x020fe2000f8e02ff */
[----:B------:R-:W-:-:S02]  /*4320*/  FSETP.GTU.FTZ.AND P4, PT, R69, 20, PT ;  /* 0x41a000004500780b */ /* 0x000fc40003f9c000 */
[----:B------:R-:W-:Y:S01]  /*4330*/  FSETP.GTU.FTZ.AND P3, PT, R68, 20, PT ;  /* 0x41a000004400780b */ /* 0x000fe20003f7c000 */
[----:B------:R-:W-:Y:S01]  /*4340*/  @!P6 FMUL.FTZ R3, R64, -1.4426950216293334961 ;  /* 0xbfb8aa3b4003e820 */ /* 0x000fe20000410000 */
[----:B------:R-:W-:Y:S01]  /*4350*/  SHF.L.U32 R64, R74, 0x8, RZ ;  /* 0x000000084a407819 */ /* 0x000fe200000006ff */
[----:B------:R-:W-:-:S03]  /*4360*/  @!P0 FMUL.FTZ R5, R65, -1.4426950216293334961 ;  /* 0xbfb8aa3b41058820 */ /* 0x000fc60000410000 */
[----:B------:R-:W-:Y:S01]  /*4370*/  SHF.R.S32.HI R65, RZ, 0x1f, R64 ;  /* 0x0000001fff417819 */ /* 0x000fe20000011440 */
[----:B------:R-:W1:Y:S01]  /*4380*/  @!P6 MUFU.EX2 R3, R3 ;  /* 0x000000030003e308 */ /* 0x000e620000000800 */
[----:B------:R-:W-:Y:S01]  /*4390*/  @!P2 FMUL.FTZ R61, R67, -1.4426950216293334961 ;  /* 0xbfb8aa3b433da820 */ /* 0x000fe20000410000 */
[----:B------:R-:W-:-:S06]  /*43a0*/  @!P1 FMUL.FTZ R6, R66, -1.4426950216293334961 ;  /* 0xbfb8aa3b42069820 */ /* 0x000fcc0000410000 */
[----:B------:R2:W5:Y:S08]  /*43b0*/  @!P0 MUFU.EX2 R7, R5 ;  /* 0x0000000500078308 */ /* 0x0005700000000800 */
[----:B------:R-:W3:Y:S01]  /*43c0*/  @!P1 MUFU.EX2 R60, R6 ;  /* 0x00000006003c9308 */ /* 0x000ee20000000800 */
[----:B-1----:R-:W-:Y:S01]  /*43d0*/  @!P6 FADD.FTZ R4, R3, 1 ;  /* 0x3f8000000304e421 */ /* 0x002fe20000010000 */
[----:B--2---:R-:W-:Y:S01]  /*43e0*/  @!P5 FMUL.FTZ R5, R70, -1.4426950216293334961 ;  /* 0xbfb8aa3b4605d820 */ /* 0x004fe20000410000 */
[----:B------:R-:W-:Y:S01]  /*43f0*/  @!P3 FMUL.FTZ R3, R68, -1.4426950216293334961 ;  /* 0xbfb8aa3b4403b820 */ /* 0x000fe20000410000 */
[----:B------:R-:W1:Y:S04]  /*4400*/  LDC.64 R70, c[0x0][0x388] ;  /* 0x0000e200ff467b82 */ /* 0x000e680000000a00 */
[----:B------:R2:W4:Y:S01]  /*4410*/  @!P6 MUFU.RCP R63, R4 ;  /* 0x00000004003fe308 */ /* 0x0005220000001000 */
[----:B-----5:R-:W-:-:S07]  /*4420*/  @!P0 FADD.FTZ R7, R7, 1 ;  /* 0x3f80000007078421 */ /* 0x020fce0000010000 */
[----:B------:R-:W5:Y:S01]  /*4430*/  @!P2 MUFU.EX2 R61, R61 ;  /* 0x0000003d003da308 */ /* 0x000f620000000800 */
[----:B--2---:R-:W-:Y:S01]  /*4440*/  @!P4 FMUL.FTZ R4, R69, -1.4426950216293334961 ;  /* 0xbfb8aa3b4504c820 */ /* 0x004fe20000410000 */
[----:B---3--:R-:W-:-:S06]  /*4450*/  @!P1 FADD.FTZ R60, R60, 1 ;  /* 0x3f8000003c3c9421 */ /* 0x008fcc0000010000 */
[----:B------:R1:W2:Y:S01]  /*4460*/  @!P4 MUFU.EX2 R38, R4 ;  /* 0x000000040026c308 */ /* 0x0002a20000000800 */
[----:B----4-:R-:W-:Y:S01]  /*4470*/  @!P6 FMUL.FTZ R56, R56, R63 ;  /* 0x0000003f3838e220 */ /* 0x010fe20000410000 */
[----:B------:R-:W-:-:S06]  /*4480*/  FSETP.GTU.FTZ.AND P6, PT, R62, 20, PT ;  /* 0x41a000003e00780b */ /* 0x000fcc0003fdc000 */
[----:B------:R-:W3:Y:S01]  /*4490*/  @!P5 MUFU.EX2 R40, R5 ;  /* 0x000000050028d308 */ /* 0x000ee20000000800 */
[----:B-1----:R-:W-:Y:S02]  /*44a0*/  IMAD R4, R70, UR14, RZ ;  /* 0x0000000e46047c24 */ /* 0x002fe4000f8e02ff */
[----:B-----5:R-:W-:Y:S02]  /*44b0*/  @!P2 FADD.FTZ R61, R61, 1 ;  /* 0x3f8000003d3da421 */ /* 0x020fe40000010000 */
[----:B------:R-:W-:Y:S02]  /*44c0*/  IMAD R67, R71, UR15, R4 ;  /* 0x0000000f47437c24 */ /* 0x000fe4000f8e0204 */
[----:B------:R-:W-:Y:S01]  /*44d0*/  @!P6 FMUL.FTZ R6, R62, -1.4426950216293334961 ;  /* 0xbfb8aa3b3e06e820 */ /* 0x000fe20000410000 */
[----:B------:R-:W1:Y:S01]  /*44e0*/  @!P0 MUFU.RCP R66, R7 ;  /* 0x0000000700428308 */ /* 0x000e620000001000 */
[----:B--2---:R-:W-:-:S07]  /*44f0*/  @!P4 FADD.FTZ R38, R38, 1 ;  /* 0x3f8000002626c421 */ /* 0x004fce0000010000 */
[----:B------:R2:W4:Y:S01]  /*4500*/  @!P6 MUFU.EX2 R62, R6 ;  /* 0x00000006003ee308 */ /* 0x0005220000000800 */
[----:B---3--:R-:W-:-:S07]  /*4510*/  @!P5 FADD.FTZ R40, R40, 1 ;  /* 0x3f8000002828d421 */ /* 0x008fce0000010000 */
[----:B------:R-:W3:Y:S01]  /*4520*/  @!P1 MUFU.RCP R63, R60 ;  /* 0x0000003c003f9308 */ /* 0x000ee20000001000 */
[----:B--2---:R-:W2:Y:S01]  /*4530*/  LDS.128 R4, [R34] ;  /* 0x0000000022047984 */ /* 0x004ea20000000c00 */
[----:B-1----:R-:W-:-:S06]  /*4540*/  @!P0 FMUL.FTZ R57, R57, R66 ;  /* 0x0000004239398220 */ /* 0x002fcc0000410000 */
[----:B------:R1:W5:Y:S01]  /*4550*/  @!P2 MUFU.RCP R68, R61 ;  /* 0x0000003d0044a308 */ /* 0x0003620000001000 */
[----:B----4-:R-:W-:-:S07]  /*4560*/  @!P6 FADD.FTZ R62, R62, 1 ;  /* 0x3f8000003e3ee421 */ /* 0x010fce0000010000 */
[----:B------:R-:W4:Y:S01]  /*4570*/  @!P3 MUFU.EX2 R3, R3 ;  /* 0x000000030003b308 */ /* 0x000f220000000800 */
[----:B-1----:R-:W-:-:S04]  /*4580*/  IMAD.WIDE.U32 R60, R70, UR15, R64 ;  /* 0x0000000f463c7c25 */ /* 0x002fc8000f8e0040 */
[----:B---3--:R-:W-:Y:S01]  /*4590*/  @!P1 FMUL.FTZ R58, R58, R63 ;  /* 0x0000003f3a3a9220 */ /* 0x008fe20000410000 */
[----:B------:R-:W1:Y:S01]  /*45a0*/  LDC.64 R70, c[0x0][0x3a8] ;  /* 0x0000ea00ff467b82 */ /* 0x000e620000000a00 */
[----:B------:R-:W-:Y:S02]  /*45b0*/  IADD3 R21, P1, R21, -0x400, RZ ;  /* 0xfffffc0015157810 */ /* 0x000fe40007f3e0ff */
[----:B------:R-:W-:Y:S01]  /*45c0*/  IADD3 R61, R61, R67, RZ ;  /* 0x000000433d3d7210 */ /* 0x000fe20007ffe0ff */
[----:B------:R-:W-:Y:S01]  /*45d0*/  IMAD R67, R97, UR7, R48 ;  /* 0x0000000761437c24 */ /* 0x000fe2000f8e0230 */
[----:B------:R-:W3:Y:S01]  /*45e0*/  @!P4 MUFU.RCP R38, R38 ;  /* 0x000000260026c308 */ /* 0x000ee20000001000 */
[----:B-----5:R-:W-:Y:S01]  /*45f0*/  @!P2 FMUL.FTZ R59, R59, R68 ;  /* 0x000000443b3ba220 */ /* 0x020fe20000410000 */
[----:B------:R-:W-:Y:S01]  /*4600*/  IADD3 R33, P2, R33, -0x400, RZ ;  /* 0xfffffc0021217810 */ /* 0x000fe20007f5e0ff */
[----:B------:R-:W-:Y:S01]  /*4610*/  IMAD.WIDE.U32 R48, R97, UR6, R60 ;  /* 0x0000000661307c25 */ /* 0x000fe2000f8e003c */
[----:B------:R-:W5:Y:S01]  /*4620*/  LDC.64 R68, c[0x0][0x3f0] ;  /* 0x0000fc00ff447b82 */ /* 0x000f620000000a00 */
[----:B------:R-:W-:Y:S01]  /*4630*/  ULDC.64 UR6, c[0x0][0x3b0] ;  /* 0x0000ec0000067ab9 */ /* 0x000fe20000000a00 */
[----:B------:R-:W-:-:S02]  /*4640*/  IADD3.X R20, R20, -0x1, RZ, P1, !PT ;  /* 0xffffffff14147810 */ /* 0x000fc40000ffe4ff */
[----:B------:R-:W-:Y:S01]  /*4650*/  IADD3 R49, R49, R67, RZ ;  /* 0x0000004331317210 */ /* 0x000fe20007ffe0ff */
[----:B----4-:R-:W-:Y:S01]  /*4660*/  @!P3 FADD.FTZ R3, R3, 1 ;  /* 0x3f8000000303b421 */ /* 0x010fe20000010000 */
[C---:B0-----:R-:W-:Y:S01]  /*4670*/  LEA R67, P0, R48.reuse, R72, 0x2 ;  /* 0x0000004830437211 */ /* 0x041fe200078010ff */
[----:B------:R-:W0:Y:S01]  /*4680*/  @!P5 MUFU.RCP R51, R40 ;  /* 0x000000280033d308 */ /* 0x000e220000001000 */
[----:B------:R-:W-:Y:S02]  /*4690*/  IADD3.X R31, R31, -0x1, RZ, P2, !PT ;  /* 0xffffffff1f1f7810 */ /* 0x000fe400017fe4ff */
[----:B------:R-:W-:Y:S02]  /*46a0*/  LEA.HI.X R49, R48, R73, R49, 0x2, P0 ;  /* 0x0000004930317211 */ /* 0x000fe400000f1431 */
[----:B------:R-:W-:Y:S01]  /*46b0*/  IADD3 R66, P0, R67, R2, RZ ;  /* 0x0000000243427210 */ /* 0x000fe20007f1e0ff */
[----:B---3--:R-:W-:Y:S01]  /*46c0*/  @!P4 FMUL.FTZ R53, R53, R38 ;  /* 0x000000263535c220 */ /* 0x008fe20000410000 */
[----:B------:R-:W-:Y:S01]  /*46d0*/  ISETP.GT.AND P4, PT, R16, 0x1, PT ;  /* 0x000000011000780c */ /* 0x000fe20003f84270 */
[----:B------:R-:W3:Y:S01]  /*46e0*/  @!P3 MUFU.RCP R3, R3 ;  /* 0x000000030003b308 */ /* 0x000ee20000001000 */
[----:B------:R-:W-:Y:S01]  /*46f0*/  IADD3.X R67, R49, R0, RZ, P0, !PT ;  /* 0x0000000031437210 */ /* 0x000fe200007fe4ff */
[C---:B-1----:R-:W-:Y:S01]  /*4700*/  IMAD R38, R70.reuse, UR14, RZ ;  /* 0x0000000e46267c24 */ /* 0x042fe2000f8e02ff */
[----:B------:R-:W-:Y:S01]  /*4710*/  MOV R16, R74 ;  /* 0x0000004a00107202 */ /* 0x000fe20000000f00 */
[----:B------:R-:W-:-:S02]  /*4720*/  IMAD.WIDE.U32 R64, R70, UR15, R64 ;  /* 0x0000000f46407c25 */ /* 0x000fc4000f8e0040 */
[----:B--2---:R1:W-:Y:S02]  /*4730*/  STG.E.128 desc[UR12][R66.64], R4 ;  /* 0x0000000442007986 */ /* 0x0043e4000c101d0c */
[----:B------:R-:W2:Y:S01]  /*4740*/  @!P6 MUFU.RCP R62, R62 ;  /* 0x0000003e003ee308 */ /* 0x000ea20000001000 */
[----:B0-----:R-:W-:Y:S01]  /*4750*/  @!P5 FMUL.FTZ R54, R54, R51 ;  /* 0x000000333636d220 */ /* 0x001fe20000410000 */
[----:B------:R-:W-:Y:S01]  /*4760*/  STG.E.128 desc[UR12][R66.64+0x200], R44 ;  /* 0x0002002c42007986 */ /* 0x000fe2000c101d0c */
[----:B------:R-:W-:Y:S01]  /*4770*/  BAR.SYNC.DEFER_BLOCKING 0x0 ;  /* 0x0000000000007b1d */ /* 0x000fe20000010000 */
[----:B---3--:R-:W-:Y:S01]  /*4780*/  @!P3 FMUL.FTZ R52, R52, R3 ;  /* 0x000000033434b220 */ /* 0x008fe20000410000 */
[----:B------:R-:W-:Y:S01]  /*4790*/  IMAD R3, R71, UR15, R38 ;  /* 0x0000000f47037c24 */ /* 0x000fe2000f8e0226 */
[----:B------:R-:W-:-:S04]  /*47a0*/  IADD3 R25, P3, R25, -0x400, RZ ;  /* 0xfffffc0019197810 */ /* 0x000fc80007f7e0ff */
[----:B------:R-:W-:Y:S01]  /*47b0*/  IADD3 R65, R65, R3, RZ ;  /* 0x0000000341417210 */ /* 0x000fe20007ffe0ff */
[----:B-1----:R-:W-:Y:S02]  /*47c0*/  IMAD R4, R32, UR6, RZ ;  /* 0x0000000620047c24 */ /* 0x002fe4000f8e02ff */
[----:B--2---:R-:W-:Y:S01]  /*47d0*/  @!P6 FMUL.FTZ R55, R55, R62 ;  /* 0x0000003e3737e220 */ /* 0x004fe20000410000 */
[----:B------:R-:W-:Y:S01]  /*47e0*/  IADD3.X R23, R23, -0x1, RZ, P3, !PT ;  /* 0xffffffff17177810 */ /* 0x000fe20001ffe4ff */
[C---:B------:R-:W-:Y:S02]  /*47f0*/  IMAD R3, R97.reuse, UR7, R4 ;  /* 0x0000000761037c24 */ /* 0x040fe4000f8e0204 */
[----:B------:R-:W-:-:S05]  /*4800*/  IMAD.WIDE.U32 R4, R97, UR6, R64 ;  /* 0x0000000661047c25 */ /* 0x000fca000f8e0040 */
[----:B------:R-:W-:Y:S02]  /*4810*/  IADD3 R5, R5, R3, RZ ;  /* 0x0000000305057210 */ /* 0x000fe40007ffe0ff */
[C---:B-----5:R-:W-:Y:S01]  /*4820*/  LEA R3, P0, R4.reuse, R68, 0x2 ;  /* 0x0000004404037211 */ /* 0x060fe200078010ff */
[----:B------:R0:W-:Y:S03]  /*4830*/  STS.128 [R36], R52 ;  /* 0x0000003424007388 */ /* 0x0001e60000000c00 */
[----:B------:R-:W-:Y:S01]  /*4840*/  LEA.HI.X R5, R4, R69, R5, 0x2, P0 ;  /* 0x0000004504057211 */ /* 0x000fe200000f1405 */
[----:B------:R1:W-:Y:S01]  /*4850*/  STS.128 [R36+0x10], R56 ;  /* 0x0000103824007388 */ /* 0x0003e20000000c00 */
[----:B------:R-:W-:-:S03]  /*4860*/  NOP ;  /* 0x0000000000007918 */ /* 0x000fc60000000000 */
[----:B------:R-:W2:Y:S01]  /*4870*/  LDS.128 R48, [R34] ;  /* 0x0000000022307984 */ /* 0x000ea20000000c00 */
[----:B------:R-:W-:-:S03]  /*4880*/  IADD3 R2, P0, R3, R2, RZ ;  /* 0x0000000203027210 */ /* 0x000fc60007f1e0ff */
[----:B------:R-:W3:Y:S01]  /*4890*/  LDS.128 R60, [R34+0x200] ;  /* 0x00020000223c7984 */ /* 0x000ee20000000c00 */
[----:B0-----:R-:W-:Y:S01]  /*48a0*/  FADD.FTZ R52, R52, R37 ;  /* 0x0000002534347221 */ /* 0x001fe20000010000 */
[----:B------:R-:W-:Y:S02]  /*48b0*/  IADD3.X R3, R5, R0, RZ, P0, !PT ;  /* 0x0000000005037210 */ /* 0x000fe400007fe4ff */
[----:B------:R-:W-:Y:S01]  /*48c0*/  IADD3 R29, P0, R29, -0x400, RZ ;  /* 0xfffffc001d1d7810 */ /* 0x000fe20007f1e0ff */
[----:B------:R-:W-:-:S03]  /*48d0*/  FADD.FTZ R53, R52, R53 ;  /* 0x0000003534357221 */ /* 0x000fc60000010000 */
[----:B------:R-:W-:Y:S01]  /*48e0*/  IADD3.X R27, R27, -0x1, RZ, P0, !PT ;  /* 0xffffffff1b1b7810 */ /* 0x000fe200007fe4ff */
[----:B------:R-:W-:-:S04]  /*48f0*/  FADD.FTZ R54, R53, R54 ;  /* 0x0000003635367221 */ /* 0x000fc80000010000 */
        /* <DEDUP_REMOVED lines=8> */
.L_x_9557:
        /* <DEDUP_REMOVED lines=26> */
.L_x_9598:
[----:B------:R-:W-:Y:S05]  /*4b20*/  BSYNC B0 ;  /* 0x0000000000007941 */ /* 0x000fea0003800000 */
.L_x_9597:
        /* <DEDUP_REMOVED lines=29> */
.L_x_9600:
[----:B------:R-:W2:Y:S02]  /*4d00*/  S2R R15, SR_TID.X ;  /* 0x00000000000f7919 */ /* 0x000ea40000002100 */
.L_x_9601:
[----:B------:R-:W-:Y:S05]  /*4d10*/  BSYNC B0 ;  /* 0x0000000000007941 */ /* 0x000fea0003800000 */
.L_x_9599:
        /* <DEDUP_REMOVED lines=22> */
.L_x_9603:
        /* <DEDUP_REMOVED lines=26> */
.L_x_9602:
[----:B------:R-:W-:Y:S05]  /*5020*/  EXIT ;  /* 0x000000000000794d */ /* 0x000fea0003800000 */
.L_x_9604:
        /* <DEDUP_REMOVED lines=13> */
.L_x_11030:


//--------------------- .text._Z25selective_scan_bwd_kernelI32Selective_Scan_bwd_kernel_traitsILi32ELi8ELb1ELb0ELb1ELb1ELb1EffEEv12SSMParamsBwd --------------------------
	.section	.text._Z25selective_scan_bwd_kernelI32Selective_Scan_bwd_kernel_traitsILi32ELi8ELb1ELb0ELb1ELb1ELb1EffEEv12SSMParamsBwd,"ax",@progbits
	.align	128
        .global         _Z25selective_scan_bwd_kernelI32Selective_Scan_bwd_kernel_traitsILi32ELi8ELb1ELb0ELb1ELb1ELb1EffEEv12SSMParamsBwd
        .type           _Z25selective_scan_bwd_kernelI32Selective_Scan_bwd_kernel_traitsILi32ELi8ELb1ELb0ELb1ELb1ELb1EffEEv12SSMParamsBwd,@function
        .size           _Z25selective_scan_bwd_kernelI32Selective_Scan_bwd_kernel_traitsILi32ELi8ELb1ELb0ELb1ELb1ELb1EffEEv12SSMParamsBwd,(.L_x_11031 - _Z25selective_scan_bwd_kernelI32Selective_Scan_bwd_kernel_traitsILi32ELi8ELb1ELb0ELb1ELb1ELb1EffEEv12SSMParamsBwd)
        .other          _Z25selective_scan_bwd_kernelI32Selective_Scan_bwd_kernel_traitsILi32ELi8ELb1ELb0ELb1ELb1ELb1EffEEv12SSMParamsBwd,@"STO_CUDA_ENTRY STV_DEFAULT"
_Z25selective_scan_bwd_kernelI32Selective_Scan_bwd_kernel_traitsILi32ELi8ELb1ELb0ELb1ELb1ELb1EffEEv12SSMParamsBwd:
.text._Z25selective_scan_bwd_kernelI32Selective_Scan_bwd_kernel_traitsILi32ELi8ELb1ELb0ELb1ELb1ELb1EffEEv12SSMParamsBwd:
        /* <DEDUP_REMOVED lines=100> */
[C---:B------:R-:W-:Y:S01]  /*0640*/  IMAD.WIDE.U32 R2, R81.reuse, R12, UR4 ;  /* 0x0000000451027e25 */ /* 0x040fe2000f8e000c */
[----:B------:R-:W-:Y:S01]  /*0650*/  CS2R R84, SRZ ;  /* 0x0000000000547805 */ /* 0x000fe2000001ff00 */
[----:B------:R-:W-:Y:S01]  /*0660*/  ULDC.64 UR8, c[0x0][0x248] ;  /* 0x0000920000087ab9 */ /* 0x000fe20000000a00 */
[----:B------:R-:W2:Y:S01]  /*0670*/  @P0 LDC.64 R100, c[0x0][0x310] ;  /* 0x0000c400ff640b82 */ /* 0x000ea20000000a00 */
[----:B------:R-:W-:Y:S01]  /*0680*/  IMAD R0, R81, R13, R0 ;  /* 0x0000000d51007224 */ /* 0x000fe200078e0200 */
[----:B------:R-:W-:-:S02]  /*0690*/  IADD3 R19, P3, R7, R2, RZ ;  /* 0x0000000207137210 */ /* 0x000fc40007f7e0ff */
[----:B------:R-:W-:Y:S02]  /*06a0*/  ISETP.NE.AND.EX P2, PT, R25, RZ, PT, P2 ;  /* 0x000000ff1900720c */ /* 0x000fe40003f45320 */
[----:B------:R-:W-:Y:S01]  /*06b0*/  IADD3.X R2, R9, R3, R0, P3, !PT ;  /* 0x0000000309027210 */ /* 0x000fe20001ffe400 */
[----:B------:R-:W-:Y:S01]  /*06c0*/  IMAD.WIDE.U32 R4, R28, R4, UR6 ;  /* 0x000000061c047e25 */ /* 0x000fe2000f8e0004 */
[C---:B------:R-:W-:Y:S01]  /*06d0*/  @P1 LEA R94, P3, R81.reuse, R14, 0x2 ;  /* 0x0000000e515e1211 */ /* 0x040fe200078610ff */
[----:B------:R-:W-:Y:S02]  /*06e0*/  ULDC.64 UR6, c[0x0][0x230] ;  /* 0x00008c0000067ab9 */ /* 0x000fe40000000a00 */
[----:B---3--:R-:W-:Y:S01]  /*06f0*/  @P0 IMAD R0, R10, UR14, R81 ;  /* 0x0000000e0a000c24 */ /* 0x008fe2000f8e0251 */
[----:B------:R-:W-:Y:S02]  /*0700*/  @P1 LEA.HI.X R95, R81, R15, R82, 0x2, P3 ;  /* 0x0000000f515f1211 */ /* 0x000fe400018f1452 */
[----:B------:R-:W-:-:S02]  /*0710*/  ISETP.GE.AND P1, PT, R17, 0x1, PT ;  /* 0x000000011100780c */ /* 0x000fc40003f26270 */
[----:B------:R-:W-:Y:S02]  /*0720*/  IADD3 R7, P4, R7, R4, RZ ;  /* 0x0000000407077210 */ /* 0x000fe40007f9e0ff */
[----:B------:R-:W-:Y:S01]  /*0730*/  IADD3 R16, R5, R11, RZ ;  /* 0x0000000b05107210 */ /* 0x000fe20007ffe0ff */
[----:B------:R-:W-:Y:S01]  /*0740*/  @P0 IMAD R0, R0, R17, RZ ;  /* 0x0000001100000224 */ /* 0x000fe200078e02ff */
[----:B------:R-:W-:Y:S02]  /*0750*/  LEA R18, P3, R19, R36, 0x2 ;  /* 0x0000002413127211 */ /* 0x000fe400078610ff */
[----:B------:R-:W-:Y:S01]  /*0760*/  IADD3.X R16, R9, R16, RZ, P4, !PT ;  /* 0x0000001009107210 */ /* 0x000fe200027fe4ff */
[----:B-1----:R-:W-:Y:S01]  /*0770*/  @P0 IMAD R3, R0, R27, RZ ;  /* 0x0000001b00030224 */ /* 0x002fe200078e02ff */
[----:B------:R-:W-:Y:S01]  /*0780*/  @P2 LEA R84, P4, R81, R24, 0x2 ;  /* 0x0000001851542211 */ /* 0x000fe200078810ff */
[C---:B------:R-:W-:Y:S01]  /*0790*/  IMAD R0, R82.reuse, UR6, RZ ;  /* 0x0000000652007c24 */ /* 0x040fe2000f8e02ff */
[----:B------:R-:W-:Y:S01]  /*07a0*/  LEA.HI.X R19, R19, R37, R2, 0x2, P3 ;  /* 0x0000002513137211 */ /* 0x000fe200018f1402 */
[----:B------:R-:W-:Y:S01]  /*07b0*/  IMAD R2, R82, UR8, RZ ;  /* 0x0000000852027c24 */ /* 0x000fe2000f8e02ff */
[C---:B------:R-:W-:Y:S01]  /*07c0*/  @P2 LEA.HI.X R85, R81.reuse, R25, R82, 0x2, P4 ;  /* 0x0000001951552211 */ /* 0x040fe200020f1452 */
[----:B------:R-:W-:Y:S01]  /*07d0*/  IMAD R15, R81, UR7, R0 ;  /* 0x00000007510f7c24 */ /* 0x000fe2000f8e0200 */
[----:B0-----:R-:W-:Y:S01]  /*07e0*/  LEA R22, P5, R23, R32, 0x2 ;  /* 0x0000002017167211 */ /* 0x001fe200078a10ff */
[----:B------:R-:W-:Y:S01]  /*07f0*/  IMAD R13, R81, UR9, R2 ;  /* 0x00000009510d7c24 */ /* 0x000fe2000f8e0202 */
[----:B------:R-:W-:-:S02]  /*0800*/  LEA R20, P2, R21, R34, 0x2 ;  /* 0x0000002215147211 */ /* 0x000fc400078410ff */
[----:B------:R-:W-:Y:S01]  /*0810*/  LEA R17, P4, R7, R38, 0x2 ;  /* 0x0000002607117211 */ /* 0x000fe200078810ff */
[----:B------:R-:W-:Y:S01]  /*0820*/  HFMA2.MMA R27, -RZ, RZ, 0, 0 ;  /* 0x00000000ff1b7435 */ /* 0x000fe200000001ff */
[----:B--2---:R-:W-:Y:S01]  /*0830*/  @P0 IMAD.WIDE R100, R3, 0x8, R100 ;  /* 0x0000000803640825 */ /* 0x004fe200078e0264 */
[----:B------:R-:W-:Y:S02]  /*0840*/  LEA.HI.X R23, R23, R33, R8, 0x2, P5 ;  /* 0x0000002117177211 */ /* 0x000fe400028f1408 */
        /* <DEDUP_REMOVED lines=36> */
[-C--:B------:R-:W-:Y:S02]  /*0a90*/  LEA R5, R4, R25.reuse, 0x2 ;  /* 0x0000001904057211 */ /* 0x080fe400078e10ff */
[----:B------:R-:W-:Y:S02]  /*0aa0*/  LOP3.LUT R11, R26, 0x1f, RZ, 0xc0, !PT ;  /* 0x0000001f1a0b7812 */ /* 0x000fe400078ec0ff */
        /* <DEDUP_REMOVED lines=8> */
.L_x_9645:
[----:B------:R-:W-:Y:S01]  /*0b30*/  SHF.L.U32 R0, R26, 0x1, RZ ;  /* 0x000000011a007819 */ /* 0x000fe200000006ff */
[----:B------:R-:W-:Y:S03]  /*0b40*/  BAR.SYNC.DEFER_BLOCKING 0x0 ;  /* 0x0000000000007b1d */ /* 0x000fe60000010000 */
[----:B------:R-:W-:-:S04]  /*0b50*/  LOP3.LUT R3, R0, 0xffffffc0, RZ, 0xc0, !PT ;  /* 0xffffffc000037812 */ /* 0x000fc800078ec0ff */
[----:B------:R-:W-:-:S04]  /*0b60*/  LOP3.LUT R2, R3, 0x1f, R26, 0xf8, !PT ;  /* 0x0000001f03027812 */ /* 0x000fc800078ef81a */
[----:B0-----:R-:W-:Y:S02]  /*0b70*/  SHF.R.S32.HI R33, RZ, 0x1f, R2 ;  /* 0x0000001fff217819 */ /* 0x001fe40000011402 */
[C---:B------:R-:W-:Y:S02]  /*0b80*/  SHF.L.U32 R3, R2.reuse, 0x4, RZ ;  /* 0x0000000402037819 */ /* 0x040fe400000006ff */
[----:B------:R-:W-:Y:S02]  /*0b90*/  SHF.L.U64.HI R2, R2, 0x4, R33 ;  /* 0x0000000402027819 */ /* 0x000fe40000010221 */
[----:B------:R-:W-:-:S04]  /*0ba0*/  IADD3 R48, P0, R22, R3, RZ ;  /* 0x0000000316307210 */ /* 0x000fc80007f1e0ff */
        /* <DEDUP_REMOVED lines=14> */
[----:B------:R0:W3:Y:S01]  /*0c90*/  LDG.E.128 R60, desc[UR12][R64.64+0x200] ;  /* 0x0002000c403c7981 */ /* 0x0000e2000c1e1d00 */
[----:B------:R-:W-:-:S04]  /*0ca0*/  IADD3 R66, P0, R18, R3, RZ ;  /* 0x0000000312427210 */ /* 0x000fc80007f1e0ff */
[----:B------:R-:W-:Y:S01]  /*0cb0*/  IADD3.X R67, R19, R2, RZ, P0, !PT ;  /* 0x0000000213437210 */ /* 0x000fe200007fe4ff */
[----:B0-----:R-:W0:Y:S01]  /*0cc0*/  LDC.64 R64, c[0x0][0x2a0] ;  /* 0x0000a800ff407b82 */ /* 0x001e220000000a00 */
        /* <DEDUP_REMOVED lines=8> */
[----:B------:R-:W-:Y:S01]  /*0d50*/  LEA R106, R12, 0xffffff00, 0x8 ;  /* 0xffffff000c6a7811 */ /* 0x000fe200078e40ff */
[----:B------:R-:W-:Y:S01]  /*0d60*/  BSSY B0, `(.L_x_9606) ;  /* 0x0000037000007945 */ /* 0x000fe20003800000 */
[--C-:B-1---5:R-:W-:Y:S01]  /*0d70*/  FADD.FTZ R87, R40, R30.reuse ;  /* 0x0000001e28577221 */ /* 0x122fe20000010000 */
[--C-:B------:R-:W-:Y:S01]  /*0d80*/  FADD.FTZ R86, R41, R30.reuse ;  /* 0x0000001e29567221 */ /* 0x100fe20000010000 */
[--C-:B------:R-:W-:Y:S01]  /*0d90*/  FADD.FTZ R89, R42, R30.reuse ;  /* 0x0000001e2a597221 */ /* 0x100fe20000010000 */
[----:B------:R-:W1:Y:S01]  /*0da0*/  LDC.64 R40, c[0x0][0x318] ;  /* 0x0000c600ff287b82 */ /* 0x000e620000000a00 */
[--C-:B--2---:R-:W-:Y:S01]  /*0db0*/  FADD.FTZ R91, R44, R30.reuse ;  /* 0x0000001e2c5b7221 */ /* 0x104fe20000010000 */
[--C-:B------:R-:W-:Y:S01]  /*0dc0*/  FADD.FTZ R88, R43, R30.reuse ;  /* 0x0000001e2b587221 */ /* 0x100fe20000010000 */
[--C-:B------:R-:W-:Y:S01]  /*0dd0*/  FADD.FTZ R90, R45, R30.reuse ;  /* 0x0000001e2d5a7221 */ /* 0x100fe20000010000 */
[--C-:B------:R-:W-:Y:S01]  /*0de0*/  FADD.FTZ R93, R46, R30.reuse ;  /* 0x0000001e2e5d7221 */ /* 0x100fe20000010000 */
[----:B0-----:R-:W-:Y:S01]  /*0df0*/  IMAD R42, R64, UR15, RZ ;  /* 0x0000000f402a7c24 */ /* 0x001fe2000f8e02ff */
        /* <DEDUP_REMOVED lines=10> */
[----:B---3--:R0:W-:Y:S04]  /*0ea0*/  STS.128 [R0], R48 ;  /* 0x0000003000007388 */ /* 0x0081e80000000c00 */
[----:B----4-:R0:W-:Y:S01]  /*0eb0*/  STS.128 [R0+0x200], R52 ;  /* 0x0002003400007388 */ /* 0x0101e20000000c00 */
[----:B------:R-:W-:Y:S01]  /*0ec0*/  NOP ;  /* 0x0000000000007918 */ /* 0x000fe20000000000 */
[----:B-1----:R-:W-:Y:S06]  /*0ed0*/  @P6 BRA `(.L_x_9607) ;  /* 0x00000000007c6947 */ /* 0x002fec0003800000 */
        /* <DEDUP_REMOVED lines=31> */
.L_x_9607:
[----:B------:R-:W-:Y:S05]  /*10d0*/  BSYNC B0 ;  /* 0x0000000000007941 */ /* 0x000fea0003800000 */
.L_x_9606:
[----:B------:R-:W-:Y:S01]  /*10e0*/  IMAD.WIDE.U32 R64, R64, UR14, R106 ;  /* 0x0000000e40407c25 */ /* 0x000fe2000f8e006a */
[----:B------:R-:W-:Y:S01]  /*10f0*/  BSSY B0, `(.L_x_9608) ;  /* 0x0000023000007945 */ /* 0x000fe20003800000 */
[----:B------:R-:W-:-:S03]  /*1100*/  FSETP.GTU.FTZ.AND P6, PT, R92, 20, PT ;  /* 0x41a000005c00780b */ /* 0x000fc60003fdc000 */
[----:B------:R-:W-:Y:S01]  /*1110*/  IADD3 R43, R65, R45, RZ ;  /* 0x0000002d412b7210 */ /* 0x000fe20007ffe0ff */
[----:B------:R-:W-:Y:S09]  /*1120*/  @P1 BRA `(.L_x_9609) ;  /* 0x00000000007c1947 */ /* 0x000ff20003800000 */
        /* <DEDUP_REMOVED lines=31> */
.L_x_9609:
[----:B------:R-:W-:Y:S05]  /*1320*/  BSYNC B0 ;  /* 0x0000000000007941 */ /* 0x000fea0003800000 */
.L_x_9608:
        /* <DEDUP_REMOVED lines=33> */
.L_x_9611:
[----:B------:R-:W-:Y:S05]  /*1540*/  BSYNC B0 ;  /* 0x0000000000007941 */ /* 0x000fea0003800000 */
.L_x_9610:
        /* <DEDUP_REMOVED lines=33> */
.L_x_9613:
[----:B------:R-:W-:Y:S05]  /*1760*/  BSYNC B0 ;  /* 0x0000000000007941 */ /* 0x000fea0003800000 */
.L_x_9612:
        /* <DEDUP_REMOVED lines=33> */
.L_x_9615:
[----:B------:R-:W-:Y:S05]  /*1980*/  BSYNC B0 ;  /* 0x0000000000007941 */ /* 0x000fea0003800000 */
.L_x_9614:
        /* <DEDUP_REMOVED lines=33> */
.L_x_9617:
[----:B------:R-:W-:Y:S05]  /*1ba0*/  BSYNC B0 ;  /* 0x0000000000007941 */ /* 0x000fea0003800000 */
.L_x_9616:
        /* <DEDUP_REMOVED lines=33> */
.L_x_9619:
[----:B------:R-:W-:Y:S05]  /*1dc0*/  BSYNC B0 ;  /* 0x0000000000007941 */ /* 0x000fea0003800000 */
.L_x_9618:
        /* <DEDUP_REMOVED lines=33> */
.L_x_9621:
[----:B------:R-:W-:Y:S05]  /*1fe0*/  BSYNC B0 ;  /* 0x0000000000007941 */ /* 0x000fea0003800000 */
.L_x_9620:
[----:B0-----:R-:W-:Y:S01]  /*1ff0*/  LDS.128 R48, [R83+0x10] ;  /* 0x0000100053307984 */ /* 0x001fe20000000c00 */
[----:B------:R-:W-:Y:S01]  /*2000*/  ULDC.64 UR6, c[0x0][0x2a8] ;  /* 0x0000aa0000067ab9 */ /* 0x000fe20000000a00 */
[----:B------:R-:W-:Y:S01]  /*2010*/  MOV R42, R64 ;  /* 0x00000040002a7202 */ /* 0x000fe20000000f00 */
[----:B------:R-:W-:Y:S01]  /*2020*/  IMAD R44, R82, UR6, RZ ;  /* 0x00000006522c7c24 */ /* 0x000fe2000f8e02ff */
[----:B------:R-:W-:Y:S01]  /*2030*/  LDS.128 R56, [R83] ;  /* 0x0000000053387984 */ /* 0x000fe20000000c00 */
[----:B------:R-:W0:Y:S02]  /*2040*/  LDC.64 R52, c[0x0][0x2b0] ;  /* 0x0000ac00ff347b82 */ /* 0x000e240000000a00 */
[----:B------:R-:W-:-:S04]  /*2050*/  IMAD.WIDE.U32 R42, R81, UR6, R42 ;  /* 0x00000006512a7c25 */ /* 0x000fc8000f8e002a */
[----:B------:R-:W-:Y:S02]  /*2060*/  IMAD R45, R81, UR7, R44 ;  /* 0x00000007512d7c24 */ /* 0x000fe4000f8e022c */
[----:B------:R-:W-:Y:S01]  /*2070*/  BAR.SYNC.DEFER_BLOCKING 0x0 ;  /* 0x0000000000007b1d */ /* 0x000fe20000010000 */
[----:B------:R-:W-:Y:S02]  /*2080*/  LEA R40, P0, R42, R40, 0x2 ;  /* 0x000000282a287211 */ /* 0x000fe400078010ff */
[----:B------:R-:W-:Y:S02]  /*2090*/  IADD3 R43, R43, R45, RZ ;  /* 0x0000002d2b2b7210 */ /* 0x000fe40007ffe0ff */
[----:B------:R-:W-:-:S03]  /*20a0*/  IADD3 R44, P1, R40, R3, RZ ;  /* 0x00000003282c7210 */ /* 0x000fc60007f3e0ff */
[----:B------:R-:W1:Y:S01]  /*20b0*/  LDC.64 R72, c[0x0][0x308] ;  /* 0x0000c200ff487b82 */ /* 0x000e620000000a00 */
[----:B------:R-:W-:Y:S01]  /*20c0*/  LEA.HI.X R41, R42, R41, R43, 0x2, P0 ;  /* 0x000000292a297211 */ /* 0x000fe200000f142b */
[----:B------:R-:W-:-:S03]  /*20d0*/  ULDC.64 UR6, c[0x0][0x2b8] ;  /* 0x0000ae0000067ab9 */ /* 0x000fc60000000a00 */
[----:B------:R-:W-:-:S03]  /*20e0*/  IADD3.X R45, R41, R2, RZ, P1, !PT ;  /* 0x00000002292d7210 */ /* 0x000fc60000ffe4ff */
[----:B------:R-:W2:Y:S08]  /*20f0*/  LDC.64 R104, c[0x0][0x398] ;  /* 0x0000e600ff687b82 */ /* 0x000eb00000000a00 */
[----:B------:R-:W3:Y:S01]  /*2100*/  LDC.64 R102, c[0x0][0x3e8] ;  /* 0x0000fa00ff667b82 */ /* 0x000ee20000000a00 */
[----:B------:R-:W4:Y:S04]  /*2110*/  LDG.E.128 R40, desc[UR12][R44.64] ;  /* 0x0000000c2c287981 */ /* 0x000f28000c1e1d00 */
[----:B------:R5:W2:Y:S01]  /*2120*/  LDG.E.128 R68, desc[UR12][R44.64+0x200] ;  /* 0x0002000c2c447981 */ /* 0x000aa2000c1e1d00 */
[----:B0-----:R-:W-:-:S04]  /*2130*/  IMAD R46, R52, UR15, RZ ;  /* 0x0000000f342e7c24 */ /* 0x001fc8000f8e02ff */
[----:B------:R-:W-:Y:S02]  /*2140*/  IMAD R53, R53, UR14, R46 ;  /* 0x0000000e35357c24 */ /* 0x000fe4000f8e022e */
[----:B------:R-:W-:-:S04]  /*2150*/  IMAD.WIDE.U32 R46, R52, UR14, R106 ;  /* 0x0000000e342e7c25 */ /* 0x000fc8000f8e006a */
[----:B------:R-:W-:Y:S01]  /*2160*/  IMAD R52, R82, UR6, RZ ;  /* 0x0000000652347c24 */ /* 0x000fe2000f8e02ff */
[----:B------:R-:W-:-:S03]  /*2170*/  IADD3 R47, R47, R53, RZ ;  /* 0x000000352f2f7210 */ /* 0x000fc60007ffe0ff */
[C---:B-----5:R-:W-:Y:S02]  /*2180*/  IMAD R45, R81.reuse, UR7, R52 ;  /* 0x00000007512d7c24 */ /* 0x060fe4000f8e0234 */
[----:B------:R-:W-:Y:S01]  /*2190*/  IMAD.WIDE.U32 R46, R81, UR6, R46 ;  /* 0x00000006512e7c25 */ /* 0x000fe2000f8e002e */
[----:B------:R-:W-:Y:S02]  /*21a0*/  ULDC.64 UR6, c[0x0][0x3a0] ;  /* 0x0000e80000067ab9 */ /* 0x000fe40000000a00 */
[----:B-1----:R-:W-:Y:S02]  /*21b0*/  LEA R72, P0, R46, R72, 0x2 ;  /* 0x000000482e487211 */ /* 0x002fe400078010ff */
[----:B------:R-:W-:-:S04]  /*21c0*/  IADD3 R47, R47, R45, RZ ;  /* 0x0000002d2f2f7210 */ /* 0x000fc80007ffe0ff */
[----:B------:R-:W-:Y:S02]  /*21d0*/  LEA.HI.X R47, R46, R73, R47, 0x2, P0 ;  /* 0x000000492e2f7211 */ /* 0x000fe400000f142f */
[----:B------:R-:W-:-:S04]  /*21e0*/  IADD3 R72, P0, R72, R3, RZ ;  /* 0x0000000348487210 */ /* 0x000fc80007f1e0ff */
[----:B------:R-:W-:Y:S01]  /*21f0*/  IADD3.X R73, R47, R2, RZ, P0, !PT ;  /* 0x000000022f497210 */ /* 0x000fe200007fe4ff */
[----:B----4-:R-:W-:Y:S04]  /*2200*/  STS.128 [R0], R40 ;  /* 0x0000002800007388 */ /* 0x010fe80000000c00 */
[----:B--2---:R-:W-:Y:S01]  /*2210*/  STS.128 [R0+0x200], R68 ;  /* 0x0002004400007388 */ /* 0x004fe20000000c00 */
[----:B------:R-:W-:-:S03]  /*2220*/  NOP ;  /* 0x0000000000007918 */ /* 0x000fc60000000000 */
[----:B------:R-:W0:Y:S04]  /*2230*/  LDS.128 R52, [R83] ;  /* 0x0000000053347984 */ /* 0x000e280000000c00 */
[----:B------:R-:W1:Y:S01]  /*2240*/  LDS.128 R60, [R83+0x10] ;  /* 0x00001000533c7984 */ /* 0x000e620000000c00 */
[----:B------:R-:W-:Y:S06]  /*2250*/  BAR.SYNC.DEFER_BLOCKING 0x0 ;  /* 0x0000000000007b1d */ /* 0x000fec0000010000 */
[----:B------:R-:W2:Y:S04]  /*2260*/  LDG.E.128 R44, desc[UR12][R72.64] ;  /* 0x0000000c482c7981 */ /* 0x000ea8000c1e1d00 */
[----:B------:R4:W5:Y:S01]  /*2270*/  LDG.E.128 R64, desc[UR12][R72.64+0x200] ;  /* 0x0002000c48407981 */ /* 0x000962000c1e1d00 */
[----:B------:R-:W-:-:S02]  /*2280*/  IMAD R116, R104, UR15, RZ ;  /* 0x0000000f68747c24 */ /* 0x000fc4000f8e02ff */
[----:B0-----:R-:W-:Y:S01]  /*2290*/  FMUL.FTZ R75, R53, -1.4426950216293334961 ;  /* 0xbfb8aa3b354b7820 */ /* 0x001fe20000410000 */
[----:B------:R-:W-:Y:S01]  /*22a0*/  FMUL.FTZ R40, R54, -1.4426950216293334961 ;  /* 0xbfb8aa3b36287820 */ /* 0x000fe20000410000 */
[----:B------:R-:W-:Y:S01]  /*22b0*/  FMUL.FTZ R41, R55, -1.4426950216293334961 ;  /* 0xbfb8aa3b37297820 */ /* 0x000fe20000410000 */
[----:B------:R-:W-:Y:S01]  /*22c0*/  FMUL.FTZ R74, R52, -1.4426950216293334961 ;  /* 0xbfb8aa3b344a7820 */ /* 0x000fe20000410000 */
[----:B-1----:R-:W-:Y:S01]  /*22d0*/  FMUL.FTZ R42, R60, -1.4426950216293334961 ;  /* 0xbfb8aa3b3c2a7820 */ /* 0x002fe20000410000 */
[----:B------:R-:W-:Y:S01]  /*22e0*/  FMUL.FTZ R43, R61, -1.4426950216293334961 ;  /* 0xbfb8aa3b3d2b7820 */ /* 0x000fe20000410000 */
[----:B------:R-:W0:Y:S01]  /*22f0*/  MUFU.EX2 R75, R75 ;  /* 0x0000004b004b7308 */ /* 0x000e220000000800 */
[----:B----4-:R-:W-:Y:S01]  /*2300*/  FMUL.FTZ R72, R62, -1.4426950216293334961 ;  /* 0xbfb8aa3b3e487820 */ /* 0x010fe20000410000 */
[----:B------:R-:W-:Y:S01]  /*2310*/  FMUL.FTZ R73, R63, -1.4426950216293334961 ;  /* 0xbfb8aa3b3f497820 */ /* 0x000fe20000410000 */
[----:B------:R-:W-:Y:S02]  /*2320*/  IMAD R117, R105, UR14, R116 ;  /* 0x0000000e69757c24 */ /* 0x000fe4000f8e0274 */
[----:B------:R-:W-:-:S03]  /*2330*/  IMAD.WIDE.U32 R104, R104, UR14, R106 ;  /* 0x0000000e68687c25 */ /* 0x000fc6000f8e006a */
[----:B------:R-:W1:Y:S02]  /*2340*/  MUFU.EX2 R68, R40 ;  /* 0x0000002800447308 */ /* 0x000e640000000800 */
[----:B------:R-:W-:-:S06]  /*2350*/  IADD3 R105, R105, R117, RZ ;  /* 0x0000007569697210 */ /* 0x000fcc0007ffe0ff */
[----:B------:R-:W4:Y:S01]  /*2360*/  MUFU.EX2 R69, R41 ;  /* 0x0000002900457308 */ /* 0x000f220000000800 */
[----:B0-----:R-:W-:-:S07]  /*2370*/  FADD.FTZ R75, R75, 1 ;  /* 0x3f8000004b4b7421 */ /* 0x001fce0000010000 */
[----:B------:R-:W0:Y:S01]  /*2380*/  MUFU.EX2 R70, R42 ;  /* 0x0000002a00467308 */ /* 0x000e220000000800 */
[----:B-1----:R-:W-:-:S07]  /*2390*/  FADD.FTZ R68, R68, 1 ;  /* 0x3f80000044447421 */ /* 0x002fce0000010000 */
[----:B------:R-:W1:Y:S01]  /*23a0*/  MUFU.EX2 R71, R43 ;  /* 0x0000002b00477308 */ /* 0x000e620000000800 */
[----:B----4-:R-:W-:-:S07]  /*23b0*/  FADD.FTZ R69, R69, 1 ;  /* 0x3f80000045457421 */ /* 0x010fce0000010000 */
[----:B------:R-:W4:Y:S01]  /*23c0*/  MUFU.EX2 R74, R74 ;  /* 0x0000004a004a7308 */ /* 0x000f220000000800 */
[----:B0-----:R-:W-:-:S07]  /*23d0*/  FADD.FTZ R70, R70, 1 ;  /* 0x3f80000046467421 */ /* 0x001fce0000010000 */
[----:B------:R-:W0:Y:S01]  /*23e0*/  MUFU.EX2 R72, R72 ;  /* 0x0000004800487308 */ /* 0x000e220000000800 */
[----:B-1----:R-:W-:-:S07]  /*23f0*/  FADD.FTZ R71, R71, 1 ;  /* 0x3f80000047477421 */ /* 0x002fce0000010000 */
[----:B------:R-:W1:Y:S01]  /*2400*/  MUFU.EX2 R73, R73 ;  /* 0x0000004900497308 */ /* 0x000e620000000800 */
[----:B----4-:R-:W-:-:S07]  /*2410*/  FADD.FTZ R74, R74, 1 ;  /* 0x3f8000004a4a7421 */ /* 0x010fce0000010000 */
        /* <DEDUP_REMOVED lines=10> */
[----:B------:R1:W4:Y:S02]  /*24c0*/  MUFU.RCP R111, R70 ;  /* 0x00000046006f7308 */ /* 0x0003240000001000 */
[----:B-1----:R-:W-:Y:S01]  /*24d0*/  FFMA.FTZ R70, R55, R68, 1 ;  /* 0x3f80000037467423 */ /* 0x002fe20000010044 */
[----:B0-----:R-:W-:-:S04]  /*24e0*/  FADD.FTZ R72, -R110, 1 ;  /* 0x3f8000006e487421 */ /* 0x001fc80000010100 */
[----:B------:R-:W-:Y:S01]  /*24f0*/  FFMA.FTZ R74, R63, R72, 1 ;  /* 0x3f8000003f4a7423 */ /* 0x000fe20000010048 */
[----:B--2---:R-:W-:Y:S04]  /*2500*/  STS.128 [R0], R44 ;  /* 0x0000002c00007388 */ /* 0x004fe80000000c00 */
[----:B-----5:R0:W-:Y:S01]  /*2510*/  STS.128 [R0+0x200], R64 ;  /* 0x0002004000007388 */ /* 0x0201e20000000c00 */
        /* <DEDUP_REMOVED lines=24> */
[----:B----4-:R-:W-:Y:S01]  /*26a0*/  FADD.FTZ R69, -R111, 1 ;  /* 0x3f8000006f457421 */ /* 0x010fe20000010100 */
        /* <DEDUP_REMOVED lines=20> */
[----:B------:R-:W-:Y:S01]  /*27f0*/  STS.128 [R83], R64 ;  /* 0x0000004053007388 */ /* 0x000fe20000000c00 */
[----:B------:R-:W-:-:S04]  /*2800*/  IMAD.WIDE.U32 R52, R81, UR6, R104 ;  /* 0x0000000651347c25 */ /* 0x000fc8000f8e0068 */
[----:B------:R-:W-:Y:S01]  /*2810*/  FMUL.FTZ R108, R61, R108 ;  /* 0x0000006c3d6c7220 */ /* 0x000fe20000410000 */
[----:B------:R-:W-:Y:S01]  /*2820*/  FMUL.FTZ R111, R60, R111 ;  /* 0x0000006f3c6f7220 */ /* 0x000fe20000410000 */
[----:B------:R-:W-:Y:S01]  /*2830*/  STS.128 [R83+0x10], R68 ;  /* 0x0000104453007388 */ /* 0x000fe20000000c00 */
[----:B------:R-:W-:-:S03]  /*2840*/  NOP ;  /* 0x0000000000007918 */ /* 0x000fc60000000000 */
[----:B------:R-:W0:Y:S01]  /*2850*/  LDS.128 R72, [R0] ;  /* 0x0000000000487984 */ /* 0x000e220000000c00 */
[----:B------:R-:W-:Y:S01]  /*2860*/  IMAD R55, R81, UR7, R54 ;  /* 0x0000000751377c24 */ /* 0x000fe2000f8e0236 */
[----:B---3--:R-:W-:Y:S01]  /*2870*/  LEA R102, P0, R52, R102, 0x2 ;  /* 0x0000006634667211 */ /* 0x008fe200078010ff */
[----:B------:R-:W-:Y:S01]  /*2880*/  ULDC.64 UR6, c[0x0][0x320] ;  /* 0x0000c80000067ab9 */ /* 0x000fe20000000a00 */
[----:B------:R-:W1:Y:S01]  /*2890*/  LDS.128 R76, [R0+0x200] ;  /* 0x00020000004c7984 */ /* 0x000e620000000c00 */
[----:B------:R-:W2:Y:S01]  /*28a0*/  LDC R61, c[0x0][0x21c] ;  /* 0x00008700ff3d7b82 */ /* 0x000ea20000000800 */
[----:B------:R-:W-:Y:S01]  /*28b0*/  IADD3 R53, R53, R55, RZ ;  /* 0x0000003735357210 */ /* 0x000fe20007ffe0ff */
[----:B------:R-:W-:Y:S01]  /*28c0*/  FMUL.FTZ R115, R62, R115 ;  /* 0x000000733e737220 */ /* 0x000fe20000410000 */
[----:B------:R-:W-:Y:S01]  /*28d0*/  FMUL.FTZ R110, R63, R110 ;  /* 0x0000006e3f6e7220 */ /* 0x000fe20000410000 */
[----:B------:R-:W-:Y:S01]  /*28e0*/  FMUL.FTZ R123, R58, R113 ;  /* 0x000000713a7b7220 */ /* 0x000fe20000410000 */
[----:B------:R-:W-:Y:S01]  /*28f0*/  LEA.HI.X R103, R52, R103, R53, 0x2, P0 ;  /* 0x0000006734677211 */ /* 0x000fe200000f1435 */
[----:B------:R-:W-:Y:S01]  /*2900*/  FMUL.FTZ R105, R48, R111 ;  /* 0x0000006f30697220 */ /* 0x000fe20000410000 */
        /* <DEDUP_REMOVED lines=10> */
[----:B------:R-:W-:Y:S01]  /*29b0*/  FFMA.FTZ R58, R32, R103, R29 ;  /* 0x00000067203a7223 */ /* 0x000fe2000001001d */
[----:B0-----:R0:W-:Y:S04]  /*29c0*/  STG.E.128 desc[UR12][R52.64], R72 ;  /* 0x0000004834007986 */ /* 0x0011e8000c101d0c */
[----:B-1----:R0:W-:Y:S04]  /*29d0*/  STG.E.128 desc[UR12][R52.64+0x200], R76 ;  /* 0x0002004c34007986 */ /* 0x0021e8000c101d0c */
        /* <DEDUP_REMOVED lines=15> */
[----:B------:R-:W4:Y:S01]  /*2ad0*/  LDS.128 R48, [R0] ;  /* 0x0000000000307984 */ /* 0x000f220000000c00 */
[C---:B-1----:R-:W-:Y:S02]  /*2ae0*/  IMAD R60, R56.reuse, UR15, RZ ;  /* 0x0000000f383c7c24 */ /* 0x042fe4000f8e02ff */
[----:B------:R-:W-:Y:S01]  /*2af0*/  IMAD.WIDE.U32 R106, R56, UR14, R106 ;  /* 0x0000000e386a7c25 */ /* 0x000fe2000f8e006a */
[----:B0-----:R-:W0:Y:S03]  /*2b00*/  LDS.128 R52, [R0+0x200] ;  /* 0x0002000000347984 */ /* 0x001e260000000c00 */
[----:B------:R-:W-:Y:S02]  /*2b10*/  IMAD R57, R57, UR14, R60 ;  /* 0x0000000e39397c24 */ /* 0x000fe4000f8e023c */
[----:B------:R-:W-:-:S03]  /*2b20*/  IMAD R56, R82, UR8, RZ ;  /* 0x0000000852387c24 */ /* 0x000fc6000f8e02ff */
[----:B------:R-:W-:Y:S01]  /*2b30*/  IADD3 R107, R107, R57, RZ ;  /* 0x000000396b6b7210 */ /* 0x000fe20007ffe0ff */
[C---:B------:R-:W-:Y:S02]  /*2b40*/  IMAD R29, R81.reuse, UR9, R56 ;  /* 0x00000009511d7c24 */ /* 0x040fe4000f8e0238 */
[----:B---3--:R-:W-:-:S05]  /*2b50*/  IMAD.WIDE.U32 R40, R81, UR8, R106 ;  /* 0x0000000851287c25 */ /* 0x008fca000f8e006a */
[----:B------:R-:W-:Y:S02]  /*2b60*/  IADD3 R41, R41, R29, RZ ;  /* 0x0000001d29297210 */ /* 0x000fe40007ffe0ff */
[----:B------:R-:W-:-:S04]  /*2b70*/  LEA R42, P0, R40, UR6, 0x2 ;  /* 0x00000006282a7c11 */ /* 0x000fc8000f8010ff */
[----:B------:R-:W-:Y:S02]  /*2b80*/  LEA.HI.X R41, R40, UR7, R41, 0x2, P0 ;  /* 0x0000000728297c11 */ /* 0x000fe400080f1429 */
[----:B------:R-:W-:-:S04]  /*2b90*/  IADD3 R40, P0, R42, R3, RZ ;  /* 0x000000032a287210 */ /* 0x000fc80007f1e0ff */
[----:B------:R-:W-:-:S05]  /*2ba0*/  IADD3.X R41, R41, R2, RZ, P0, !PT ;  /* 0x0000000229297210 */ /* 0x000fca00007fe4ff */
[----:B----4-:R1:W-:Y:S04]  /*2bb0*/  STG.E.128 desc[UR12][R40.64], R48 ;  /* 0x0000003028007986 */ /* 0x0103e8000c101d0c */
[----:B0-----:R1:W-:Y:S02]  /*2bc0*/  STG.E.128 desc[UR12][R40.64+0x200], R52 ;  /* 0x0002003428007986 */ /* 0x0013e4000c101d0c */
.L_x_9622:
[----:B------:R-:W-:Y:S01]  /*2bd0*/  FFMA.FTZ R29, R33, R120, R58 ;  /* 0x00000078211d7223 */ /* 0x000fe2000001003a */
[----:B--2---:R-:W-:Y:S01]  /*2be0*/  ISETP.GE.AND P0, PT, R61, 0x1, PT ;  /* 0x000000013d00780c */ /* 0x004fe20003f06270 */
[----:B------:R-:W-:Y:S01]  /*2bf0*/  BAR.SYNC.DEFER_BLOCKING 0x0 ;  /* 0x0000000000007b1d */ /* 0x000fe20000010000 */
[----:B------:R-:W-:Y:S01]  /*2c00*/  CS2R R42, SRZ ;  /* 0x00000000002a7805 */ /* 0x000fe2000001ff00 */
[----:B------:R-:W-:Y:S01]  /*2c10*/  FFMA.FTZ R44, R34, R123, R29 ;  /* 0x0000007b222c7223 */ /* 0x000fe2000001001d */
[----:B-1----:R-:W-:Y:S02]  /*2c20*/  CS2R R40, SRZ ;  /* 0x0000000000287805 */ /* 0x002fe4000001ff00 */
[----:B------:R-:W-:Y:S01]  /*2c30*/  CS2R R46, SRZ ;  /* 0x00000000002e7805 */ /* 0x000fe2000001ff00 */
[----:B------:R-:W-:Y:S01]  /*2c40*/  FMUL.FTZ R48, R103, R80 ;  /* 0x0000005067307220 */ /* 0x000fe20000410000 */
[----:B------:R-:W-:Y:S01]  /*2c50*/  FFMA.FTZ R29, R35, R122, R44 ;  /* 0x0000007a231d7223 */ /* 0x000fe2000001002c */
[----:B------:R-:W-:Y:S01]  /*2c60*/  CS2R R44, SRZ ;  /* 0x00000000002c7805 */ /* 0x000fe2000001ff00 */
[-C--:B------:R-:W-:Y:S01]  /*2c70*/  FMUL.FTZ R49, R120, R80.reuse ;  /* 0x0000005078317220 */ /* 0x080fe20000410000 */
[-C--:B------:R-:W-:Y:S01]  /*2c80*/  FMUL.FTZ R51, R122, R80.reuse ;  /* 0x000000507a337220 */ /* 0x080fe20000410000 */
[----:B------:R-:W-:Y:S01]  /*2c90*/  FFMA.FTZ R50, R36, R105, R29 ;  /* 0x0000006924327223 */ /* 0x000fe2000001001d */
[-C--:B0-----:R-:W-:Y:S01]  /*2ca0*/  FMUL.FTZ R52, R105, R80.reuse ;  /* 0x0000005069347220 */ /* 0x081fe20000410000 */
        /* <DEDUP_REMOVED lines=8> */
[----:B------:R-:W0:Y:S01]  /*2d30*/  LDC.64 R58, c[0x0][0x368] ;  /* 0x0000da00ff3a7b82 */ /* 0x000e220000000a00 */
[----:B------:R-:W-:Y:S01]  /*2d40*/  HFMA2.MMA R57, -RZ, RZ, 0, 0 ;  /* 0x00000000ff397435 */ /* 0x000fe200000001ff */
[----:B------:R-:W-:Y:S01]  /*2d50*/  MOV R56, R26 ;  /* 0x0000001a00387202 */ /* 0x000fe20000000f00 */
[----:B------:R-:W-:Y:S01]  /*2d60*/  ULDC.64 UR6, c[0x0][0x370] ;  /* 0x0000dc0000067ab9 */ /* 0x000fe20000000a00 */
[----:B------:R-:W-:Y:S01]  /*2d70*/  HFMA2.MMA R124, -RZ, RZ, 0, 0 ;  /* 0x00000000ff7c7435 */ /* 0x000fe200000001ff */
[----:B------:R-:W-:Y:S01]  /*2d80*/  UMOV UR5, URZ ;  /* 0x0000003f00057c82 */ /* 0x000fe20008000000 */
[----:B------:R-:W-:Y:S01]  /*2d90*/  ULDC UR22, c[0x0][0x224] ;  /* 0x0000890000167ab9 */ /* 0x000fe20000000800 */
[----:B------:R-:W-:Y:S01]  /*2da0*/  ULDC UR23, c[0x0][0x21c] ;  /* 0x0000870000177ab9 */ /* 0x000fe20000000800 */
[----:B------:R-:W1:Y:S01]  /*2db0*/  LDC R60, c[0x0][0x224] ;  /* 0x00008900ff3c7b82 */ /* 0x000e620000000800 */
[----:B------:R-:W-:Y:S01]  /*2dc0*/  ULDC.64 UR18, c[0x0][0x380] ;  /* 0x0000e00000127ab9 */ /* 0x000fe20000000a00 */
[----:B------:R-:W-:Y:S01]  /*2dd0*/  ULDC.64 UR24, c[0x0][0x3d0] ;  /* 0x0000f40000187ab9 */ /* 0x000fe20000000a00 */
[----:B------:R-:W-:Y:S01]  /*2de0*/  ULDC.64 UR16, c[0x0][0x270] ;  /* 0x00009c0000107ab9 */ /* 0x000fe20000000a00 */
[----:B------:R-:W-:Y:S01]  /*2df0*/  ULDC.64 UR10, c[0x0][0x250] ;  /* 0x00009400000a7ab9 */ /* 0x000fe20000000a00 */
[----:B------:R-:W-:-:S03]  /*2e00*/  ULDC.64 UR8, c[0x0][0x238] ;  /* 0x00008e0000087ab9 */ /* 0x000fc60000000a00 */
[----:B------:R-:W2:Y:S01]  /*2e10*/  LDC R125, c[0x0][0x224] ;  /* 0x00008900ff7d7b82 */ /* 0x000ea20000000800 */
[----:B0-----:R-:W-:-:S07]  /*2e20*/  IMAD R0, R58, UR15, RZ ;  /* 0x0000000f3a007c24 */ /* 0x001fce000f8e02ff */
[----:B------:R-:W0:Y:S01]  /*2e30*/  LDC.64 R74, c[0x0][0x380] ;  /* 0x0000e000ff4a7b82 */ /* 0x000e220000000a00 */
[----:B------:R-:W-:-:S04]  /*2e40*/  IMAD.WIDE.U32 R56, R58, UR14, R56 ;  /* 0x0000000e3a387c25 */ /* 0x000fc8000f8e0038 */
[----:B------:R-:W-:Y:S01]  /*2e50*/  IMAD R43, R59, UR14, R0 ;  /* 0x0000000e3b2b7c24 */ /* 0x000fe2000f8e0200 */
[----:B------:R-:W-:Y:S01]  /*2e60*/  IADD3 R0, R12, -0x1, RZ ;  /* 0xffffffff0c007810 */ /* 0x000fe20007ffe0ff */
[----:B------:R-:W-:Y:S01]  /*2e70*/  IMAD R59, R31, UR6, RZ ;  /* 0x000000061f3b7c24 */ /* 0x000fe2000f8e02ff */
[----:B------:R-:W3:Y:S02]  /*2e80*/  LDC.64 R76, c[0x0][0x2d8] ;  /* 0x0000b600ff4c7b82 */ /* 0x000ee40000000a00 */
[----:B------:R-:W-:Y:S01]  /*2e90*/  IADD3 R57, R57, R43, RZ ;  /* 0x0000002b39397210 */ /* 0x000fe20007ffe0ff */
[----:B------:R-:W-:Y:S01]  /*2ea0*/  IMAD R59, R28, UR7, R59 ;  /* 0x000000071c3b7c24 */ /* 0x000fe2000f8e023b */
[----:B-1----:R-:W-:Y:S01]  /*2eb0*/  LEA R43, R60, UR4, 0x8 ;  /* 0x000000043c2b7c11 */ /* 0x002fe2000f8e40ff */
[----:B------:R-:W-:Y:S01]  /*2ec0*/  IMAD.WIDE.U32 R72, R28, UR6, R56 ;  /* 0x000000061c487c25 */ /* 0x000fe2000f8e0038 */
[----:B------:R-:W-:Y:S02]  /*2ed0*/  ULDC.64 UR6, c[0x0][0x3d0] ;  /* 0x0000f40000067ab9 */ /* 0x000fe40000000a00 */
[----:B------:R-:W1:Y:S02]  /*2ee0*/  LDC.64 R78, c[0x0][0x2d0] ;  /* 0x0000b400ff4e7b82 */ /* 0x000e640000000a00 */
[----:B------:R-:W-:-:S02]  /*2ef0*/  IADD3 R58, R73, R59, RZ ;  /* 0x0000003b493a7210 */ /* 0x000fc40007ffe0ff */
[----:B------:R-:W-:Y:S01]  /*2f00*/  LEA R56, P0, R72, UR6, 0x2 ;  /* 0x0000000648387c11 */ /* 0x000fe2000f8010ff */
[----:B------:R-:W-:Y:S01]  /*2f10*/  UMOV UR6, URZ ;  /* 0x0000003f00067c82 */ /* 0x000fe20008000000 */
[----:B------:R-:W-:Y:S02]  /*2f20*/  SHF.L.U32 R59, R0, 0x8, RZ ;  /* 0x00000008003b7819 */ /* 0x000fe400000006ff */
[----:B------:R-:W-:Y:S01]  /*2f30*/  LEA.HI.X R57, R72, UR7, R58, 0x2, P0 ;  /* 0x0000000748397c11 */ /* 0x000fe200080f143a */
[----:B------:R-:W-:Y:S01]  /*2f40*/  ULDC UR7, c[0x0][0x218] ;  /* 0x0000860000077ab9 */ /* 0x000fe20000000800 */
[----:B------:R-:W-:Y:S01]  /*2f50*/  IADD3 R72, P0, R59, R72, RZ ;  /* 0x000000483b487210 */ /* 0x000fe20007f1e0ff */
[----:B------:R-:W-:-:S03]  /*2f60*/  IMAD.WIDE R56, R43, 0x4, R56 ;  /* 0x000000042b387825 */ /* 0x000fc600078e0238 */
        /* <DEDUP_REMOVED lines=16> */
.L_x_9644:
[----:B------:R-:W-:Y:S02]  /*3070*/  SHF.R.S32.HI R134, RZ, 0x1f, R124 ;  /* 0x0000001fff867819 */ /* 0x000fe4000001147c */
[----:B------:R-:W-:Y:S02]  /*3080*/  MOV R56, R98 ;  /* 0x0000006200387202 */ /* 0x000fe40000000f00 */
[----:B------:R-:W-:Y:S01]  /*3090*/  MOV R57, R15 ;  /* 0x0000000f00397202 */ /* 0x000fe20000000f00 */
[C---:B------:R-:W-:Y:S02]  /*30a0*/  IMAD R61, R134.reuse, UR8, RZ ;  /* 0x00000008863d7c24 */ /* 0x040fe4000f8e02ff */
[----:B------:R-:W-:Y:S02]  /*30b0*/  IMAD R63, R134, UR16, RZ ;  /* 0x00000010863f7c24 */ /* 0x000fe4000f8e02ff */
[----:B01----:R-:W-:-:S04]  /*30c0*/  IMAD.WIDE.U32 R58, R124, UR8, R56 ;  /* 0x000000087c3a7c25 */ /* 0x003fc8000f8e0038 */
[----:B------:R-:W-:Y:S01]  /*30d0*/  IMAD R61, R124, UR9, R61 ;  /* 0x000000097c3d7c24 */ /* 0x000fe2000f8e023d */
[----:B-1----:R-:W-:Y:S01]  /*30e0*/  LEA R126, P0, R58, R78, 0x2 ;  /* 0x0000004e3a7e7211 */ /* 0x002fe200078010ff */
[----:B------:R-:W-:-:S03]  /*30f0*/  IMAD.WIDE.U32 R56, R124, UR16, RZ ;  /* 0x000000107c387c25 */ /* 0x000fc6000f8e00ff */
[----:B------:R-:W-:Y:S01]  /*3100*/  IADD3 R59, R59, R61, RZ ;  /* 0x0000003d3b3b7210 */ /* 0x000fe20007ffe0ff */
[----:B------:R-:W-:Y:S01]  /*3110*/  IMAD R63, R124, UR17, R63 ;  /* 0x000000117c3f7c24 */ /* 0x000fe2000f8e023f */
[----:B------:R-:W-:Y:S02]  /*3120*/  LEA R0, P1, R56, R17, 0x2 ;  /* 0x0000001138007211 */ /* 0x000fe400078210ff */
[----:B------:R-:W-:Y:S02]  /*3130*/  LEA.HI.X R127, R58, R79, R59, 0x2, P0 ;  /* 0x0000004f3a7f7211 */ /* 0x000fe400000f143b */
[----:B------:R-:W-:Y:S02]  /*3140*/  IADD3 R57, R57, R63, RZ ;  /* 0x0000003f39397210 */ /* 0x000fe40007ffe0ff */
[----:B------:R-:W-:Y:S01]  /*3150*/  IADD3 R58, P0, R0, R3, RZ ;  /* 0x00000003003a7210 */ /* 0x000fe20007f1e0ff */
[----:B--2---:R-:W2:Y:S01]  /*3160*/  LDG.E R126, desc[UR12][R126.64] ;  /* 0x0000000c7e7e7981 */ /* 0x004ea2000c1e1900 */
[----:B------:R-:W-:-:S04]  /*3170*/  LEA.HI.X R57, R56, R16, R57, 0x2, P1 ;  /* 0x0000001038397211 */ /* 0x000fc800008f1439 */
[----:B------:R-:W-:-:S05]  /*3180*/  IADD3.X R59, R57, R2, RZ, P0, !PT ;  /* 0x00000002393b7210 */ /* 0x000fca00007fe4ff */
[----:B---3--:R-:W3:Y:S04]  /*3190*/  LDG.E.128 R64, desc[UR12][R58.64] ;  /* 0x0000000c3a407981 */ /* 0x008ee8000c1e1d00 */
[----:B----4-:R0:W4:Y:S01]  /*31a0*/  LDG.E.128 R68, desc[UR12][R58.64+0x200] ;  /* 0x0002000c3a447981 */ /* 0x010122000c1e1d00 */
[----:B------:R-:W-:-:S04]  /*31b0*/  ISETP.GT.AND P0, PT, R12, 0x1, PT ;  /* 0x000000010c00780c */ /* 0x000fc80003f04270 */
[----:B------:R-:W-:Y:S02]  /*31c0*/  ISETP.EQ.AND P0, PT, R11, RZ, P0 ;  /* 0x000000ff0b00720c */ /* 0x000fe40000702270 */
[----:B------:R-:W-:Y:S01]  /*31d0*/  IADD3 R135, R12, -0x1, RZ ;  /* 0xffffffff0c877810 */ /* 0x000fe20007ffe0ff */
[----:B------:R-:W-:Y:S01]  /*31e0*/  IMAD R61, R134, UR10, RZ ;  /* 0x0000000a863d7c24 */ /* 0x000fe2000f8e02ff */
[----:B------:R-:W-:Y:S02]  /*31f0*/  MOV R56, R96 ;  /* 0x0000006000387202 */ /* 0x000fe40000000f00 */
[----:B------:R-:W-:Y:S02]  /*3200*/  MOV R57, R13 ;  /* 0x0000000d00397202 */ /* 0x000fe40000000f00 */
[----:B------:R-:W-:-:S05]  /*3210*/  ISETP.NE.AND P1, PT, R26, RZ, PT ;  /* 0x000000ff1a00720c */ /* 0x000fca0003f25270 */
[----:B------:R-:W1:Y:S01]  /*3220*/  @P0 LDC R60, c[0x0][0x21c] ;  /* 0x00008700ff3c0b82 */ /* 0x000e620000000800 */
[----:B------:R-:W-:Y:S01]  /*3230*/  LEA.HI R0, R135, R135, RZ, 0x1 ;  /* 0x0000008787007211 */ /* 0x000fe200078f08ff */
[----:B------:R-:W-:-:S04]  /*3240*/  IMAD.WIDE.U32 R56, R124, UR10, R56 ;  /* 0x0000000a7c387c25 */ /* 0x000fc8000f8e0038 */
[----:B------:R-:W-:Y:S01]  /*3250*/  IMAD R61, R124, UR11, R61 ;  /* 0x0000000b7c3d7c24 */ /* 0x000fe2000f8e023d */
[----:B------:R-:W-:-:S04]  /*3260*/  LOP3.LUT R0, R0, 0xfffffe, RZ, 0xc0, !PT ;  /* 0x00fffffe00007812 */ /* 0x000fc800078ec0ff */
[----:B0-----:R-:W-:Y:S02]  /*3270*/  IADD3 R59, R57, R61, RZ ;  /* 0x0000003d393b7210 */ /* 0x001fe40007ffe0ff */
[----:B------:R-:W-:Y:S02]  /*3280*/  IADD3 R57, R135, -R0, RZ ;  /* 0x8000000087397210 */ /* 0x000fe40007ffe0ff */
[----:B------:R-:W-:Y:S02]  /*3290*/  IADD3 R58, R26, 0x200, RZ ;  /* 0x000002001a3a7810 */ /* 0x000fe40007ffe0ff */
[----:B------:R-:W-:Y:S02]  /*32a0*/  @!P1 LEA R58, R57, R124, 0x8 ;  /* 0x0000007c393a9211 */ /* 0x000fe400078e40ff */
[----:B------:R-:W-:Y:S02]  /*32b0*/  LEA R130, P2, R56, R76, 0x2 ;  /* 0x0000004c38827211 */ /* 0x000fe400078410ff */
[----:B------:R-:W-:-:S02]  /*32c0*/  @P0 IADD3 R57, R12, -0x2, RZ ;  /* 0xfffffffe0c390810 */ /* 0x000fc40007ffe0ff */
[----:B------:R-:W-:Y:S02]  /*32d0*/  LEA.HI.X R131, R56, R77, R59, 0x2, P2 ;  /* 0x0000004d38837211 */ /* 0x000fe400010f143b */
[CC--:B------:R-:W-:Y:S01]  /*32e0*/  LEA R0, R14.reuse, R25.reuse, 0x4 ;  /* 0x000000190e007211 */ /* 0x0c0fe200078e20ff */
[----:B-1----:R-:W-:Y:S01]  /*32f0*/  @P0 IMAD R57, R57, R60, R124 ;  /* 0x0000003c39390224 */ /* 0x002fe200078e027c */
        /* <DEDUP_REMOVED lines=8> */
[----:B---3--:R-:W-:Y:S04]  /*3380*/  STS.128 [R0], R64 ;  /* 0x0000004000007388 */ /* 0x008fe80000000c00 */
[----:B----4-:R2:W-:Y:S01]  /*3390*/  STS.128 [R0+0x200], R68 ;  /* 0x0002004400007388 */ /* 0x0105e20000000c00 */
[----:B------:R-:W-:-:S03]  /*33a0*/  NOP ;  /* 0x0000000000007918 */ /* 0x000fc60000000000 */
[----:B------:R3:W4:Y:S04]  /*33b0*/  LDS.128 R56, [R83] ;  /* 0x0000000053387984 */ /* 0x0007280000000c00 */
[----:B------:R3:W3:Y:S04]  /*33c0*/  LDS.128 R60, [R83+0x10] ;  /* 0x00001000533c7984 */ /* 0x0006e80000000c00 */
[----:B-1----:R1:W-:Y:S01]  /*33d0*/  STS [R140+0xa88], R149 ;  /* 0x000a88958c007388 */ /* 0x0023e20000000800 */
[----:B------:R-:W-:Y:S06]  /*33e0*/  BAR.SYNC.DEFER_BLOCKING 0x0 ;  /* 0x0000000000007b1d */ /* 0x000fec0000010000 */
[----:B------:R1:W5:Y:S01]  /*33f0*/  @P0 LDG.E R137, desc[UR12][R128.64+0x4] ;  /* 0x0000040c80890981 */ /* 0x000362000c1e1900 */
[----:B------:R-:W-:Y:S01]  /*3400*/  ISETP.NE.AND P2, PT, R26, 0x1f, PT ;  /* 0x0000001f1a00780c */ /* 0x000fe20003f45270 */
[C---:B--2---:R-:W-:Y:S01]  /*3410*/  FMUL.FTZ R68, R127.reuse, R90 ;  /* 0x0000005a7f447220 */ /* 0x044fe20000410000 */
[C---:B0-----:R-:W-:Y:S01]  /*3420*/  FMUL.FTZ R130, R127.reuse, R93 ;  /* 0x0000005d7f827220 */ /* 0x041fe20000410000 */
[----:B------:R-:W-:-:S04]  /*3430*/  FMUL.FTZ R136, R127, R92 ;  /* 0x0000005c7f887220 */ /* 0x000fc80000410000 */
[----:B------:R-:W0:Y:S06]  /*3440*/  MUFU.EX2 R68, R68 ;  /* 0x0000004400447308 */ /* 0x000e2c0000000800 */
[----:B------:R-:W-:Y:S02]  /*3450*/  @P2 LEA R133, R26, R25, 0x2 ;  /* 0x000000191a852211 */ /* 0x000fe400078e10ff */
[----:B------:R-:W2:Y:S01]  /*3460*/  MUFU.EX2 R130, R130 ;  /* 0x0000008200827308 */ /* 0x000ea20000000800 */
[----:B------:R-:W-:-:S03]  /*3470*/  FMUL.FTZ R138, R127, R87 ;  /* 0x000000577f8a7220 */ /* 0x000fc60000410000 */
[----:B------:R-:W1:Y:S01]  /*3480*/  @P2 LDS R133, [R133+0x128c] ;  /* 0x00128c0085852984 */ /* 0x000e620000000800 */
[----:B------:R-:W-:-:S03]  /*3490*/  FMUL.FTZ R139, R127, R86 ;  /* 0x000000567f8b7220 */ /* 0x000fc60000410000 */
[----:B------:R-:W4:Y:S01]  /*34a0*/  MUFU.EX2 R136, R136 ;  /* 0x0000008800887308 */ /* 0x000f220000000800 */
[----:B------:R-:W-:Y:S01]  /*34b0*/  FMUL.FTZ R131, R33, R90 ;  /* 0x0000005a21837220 */ /* 0x000fe20000410000 */
[----:B------:R-:W-:Y:S01]  /*34c0*/  FMUL.FTZ R146, R32, R91 ;  /* 0x0000005b20927220 */ /* 0x000fe20000410000 */
[----:B------:R-:W-:-:S05]  /*34d0*/  FMUL.FTZ R142, R127, R89 ;  /* 0x000000597f8e7220 */ /* 0x000fca0000410000 */
[----:B------:R-:W3:Y:S01]  /*34e0*/  MUFU.EX2 R138, R138 ;  /* 0x0000008a008a7308 */ /* 0x000ee20000000800 */
[----:B------:R-:W-:Y:S01]  /*34f0*/  FMUL.FTZ R155, R34, R93 ;  /* 0x0000005d229b7220 */ /* 0x000fe20000410000 */
[----:B0-----:R-:W-:Y:S01]  /*3500*/  FFMA.FTZ R64, R68, R146, R131 ;  /* 0x0000009244407223 */ /* 0x001fe20000010083 */
[----:B------:R-:W-:-:S05]  /*3510*/  FMUL.FTZ R144, R127, R88 ;  /* 0x000000587f907220 */ /* 0x000fca0000410000 */
[----:B------:R-:W0:Y:S01]  /*3520*/  MUFU.EX2 R139, R139 ;  /* 0x0000008b008b7308 */ /* 0x000e220000000800 */
[----:B------:R-:W-:Y:S01]  /*3530*/  FMUL.FTZ R141, R35, R92 ;  /* 0x0000005c238d7220 */ /* 0x000fe20000410000 */
[----:B------:R-:W-:Y:S01]  /*3540*/  FMUL.FTZ R65, R149, R68 ;  /* 0x0000004495417220 */ /* 0x000fe20000410000 */
[----:B--2---:R-:W-:-:S05]  /*3550*/  FFMA.FTZ R64, R130, R64, R155 ;  /* 0x0000004082407223 */ /* 0x004fca000001009b */
[----:B------:R-:W2:Y:S01]  /*3560*/  MUFU.EX2 R142, R142 ;  /* 0x0000008e008e7308 */ /* 0x000ea20000000800 */
[----:B------:R-:W-:Y:S01]  /*3570*/  FMUL.FTZ R147, R36, R87 ;  /* 0x0000005724937220 */ /* 0x000fe20000410000 */
[----:B------:R-:W-:Y:S01]  /*3580*/  FMUL.FTZ R65, R130, R65 ;  /* 0x0000004182417220 */ /* 0x000fe20000410000 */
[----:B----4-:R-:W-:-:S05]  /*3590*/  FFMA.FTZ R64, R136, R64, R141 ;  /* 0x0000004088407223 */ /* 0x010fca000001008d */
[----:B------:R-:W4:Y:S01]  /*35a0*/  MUFU.EX2 R144, R144 ;  /* 0x0000009000907308 */ /* 0x000f220000000800 */
[----:B------:R-:W-:Y:S01]  /*35b0*/  FMUL.FTZ R70, R37, R86 ;  /* 0x0000005625467220 */ /* 0x000fe20000410000 */
[----:B------:R-:W-:Y:S01]  /*35c0*/  FMUL.FTZ R65, R136, R65 ;  /* 0x0000004188417220 */ /* 0x000fe20000410000 */
[----:B---3--:R-:W-:Y:S01]  /*35d0*/  FFMA.FTZ R66, R138, R64, R147 ;  /* 0x000000408a427223 */ /* 0x008fe20000010093 */
[----:B------:R-:W-:Y:S02]  /*35e0*/  FMUL.FTZ R153, R38, R89 ;  /* 0x0000005926997220 */ /* 0x000fe40000410000 */
[----:B------:R-:W-:Y:S01]  /*35f0*/  FMUL.FTZ R64, R138, R65 ;  /* 0x000000418a407220 */ /* 0x000fe20000410000 */
[----:B0-----:R-:W-:Y:S01]  /*3600*/  FFMA.FTZ R66, R139, R66, R70 ;  /* 0x000000428b427223 */ /* 0x001fe20000010046 */
[----:B------:R-:W-:Y:S01]  /*3610*/  FMUL.FTZ R145, R39, R88 ;  /* 0x0000005827917220 */ /* 0x000fe20000410000 */
[----:B------:R-:W-:Y:S01]  /*3620*/  BSSY B0, `(.L_x_9624) ;  /* 0x000000e000007945 */ /* 0x000fe20003800000 */
[----:B------:R-:W-:Y:S01]  /*3630*/  FMUL.FTZ R65, R139, R64 ;  /* 0x000000408b417220 */ /* 0x000fe20000410000 */
[----:B--2---:R-:W-:-:S03]  /*3640*/  FFMA.FTZ R66, R142, R66, R153 ;  /* 0x000000428e427223 */ /* 0x004fc60000010099 */
        /* <DEDUP_REMOVED lines=11> */
.L_x_9625:
[----:B------:R-:W-:Y:S05]  /*3700*/  BSYNC B0 ;  /* 0x0000000000007941 */ /* 0x000fea0003800000 */
.L_x_9624:
[----:B------:R-:W-:Y:S01]  /*3710*/  FMUL.FTZ R157, R144, R157 ;  /* 0x0000009d909d7220 */ /* 0x000fe20000410000 */
        /* <DEDUP_REMOVED lines=10> */
[----:B------:R-:W-:Y:S01]  /*37c0*/  FMUL.FTZ R127, R132, R59 ;  /* 0x0000003b847f7220 */ /* 0x000fe20000410000 */
[----:B------:R-:W-:Y:S01]  /*37d0*/  ISETP.NE.AND P3, PT, R11, 0x1f, PT ;  /* 0x0000001f0b00780c */ /* 0x000fe20003f65270 */
[----:B------:R-:W-:Y:S01]  /*37e0*/  FMUL.FTZ R128, R105, R128 ;  /* 0x0000008069807220 */ /* 0x000fe20000410000 */
[----:B------:R-:W-:Y:S01]  /*37f0*/  ISETP.NE.AND P4, PT, R26, RZ, PT ;  /* 0x000000ff1a00720c */ /* 0x000fe20003f85270 */
[----:B------:R-:W-:Y:S01]  /*3800*/  FMUL.FTZ R127, R122, R127 ;  /* 0x0000007f7a7f7220 */ /* 0x000fe20000410000 */
[----:B------:R-:W-:Y:S01]  /*3810*/  BSSY B0, `(.L_x_9626) ;  /* 0x00000b6000007945 */ /* 0x000fe20003800000 */
[C---:B--2---:R-:W-:Y:S01]  /*3820*/  @P0 FFMA.FTZ R148, R157.reuse, R65, R148 ;  /* 0x000000419d940223 */ /* 0x044fe20000010094 */
[C---:B-1----:R-:W-:Y:S01]  /*3830*/  FMUL.FTZ R65, R144.reuse, R133 ;  /* 0x0000008590417220 */ /* 0x042fe20000410000 */
[----:B0-----:R-:W-:Y:S01]  /*3840*/  @P0 FMUL.FTZ R157, R157, R64 ;  /* 0x000000409d9d0220 */ /* 0x001fe20000410000 */
[----:B------:R-:W-:-:S02]  /*3850*/  FFMA.FTZ R64, R144, R67, R66 ;  /* 0x0000004390407223 */ /* 0x000fc40000010042 */
[----:B------:R-:W-:Y:S01]  /*3860*/  FMUL.FTZ R140, R142, R65 ;  /* 0x000000418e8c7220 */ /* 0x000fe20000410000 */
[----:B------:R-:W-:Y:S01]  /*3870*/  ISETP.GE.AND P0, PT, R14, 0x2, PT ;  /* 0x000000020e00780c */ /* 0x000fe20003f06270 */
[----:B------:R-:W-:Y:S02]  /*3880*/  FFMA.FTZ R69, R142, R64, R129 ;  /* 0x000000408e457223 */ /* 0x000fe40000010081 */
[C---:B------:R-:W-:Y:S01]  /*3890*/  FMUL.FTZ R65, R139.reuse, R140 ;  /* 0x0000008c8b417220 */ /* 0x040fe20000410000 */
[C---:B------:R-:W-:Y:S01]  /*38a0*/  FMUL.FTZ R64, R132.reuse, R58 ;  /* 0x0000003a84407220 */ /* 0x040fe20000410000 */
[----:B------:R-:W-:Y:S01]  /*38b0*/  SHFL.UP PT, R140, R157, 0x2, RZ ;  /* 0x044000009d8c7989 */ /* 0x000fe200000e00ff */
[----:B------:R-:W-:Y:S01]  /*38c0*/  FFMA.FTZ R143, R139, R69, R128 ;  /* 0x000000458b8f7223 */ /* 0x000fe20000010080 */
[C---:B------:R-:W-:Y:S01]  /*38d0*/  FMUL.FTZ R69, R132.reuse, R57 ;  /* 0x0000003984457220 */ /* 0x040fe20000410000 */
        /* <DEDUP_REMOVED lines=8> */
[----:B------:R-:W-:-:S02]  /*3960*/  FMUL.FTZ R151, R103, R64 ;  /* 0x0000004067977220 */ /* 0x000fc40000410000 */
[C---:B------:R-:W-:Y:S01]  /*3970*/  FFMA.FTZ R150, R130.reuse, R150, R69 ;  /* 0x0000009682967223 */ /* 0x040fe20000010045 */
[----:B------:R-:W-:-:S03]  /*3980*/  FMUL.FTZ R143, R130, R143 ;  /* 0x0000008f828f7220 */ /* 0x000fc60000410000 */
[C---:B------:R-:W-:Y:S01]  /*3990*/  FFMA.FTZ R159, R68.reuse, R150, R151 ;  /* 0x00000096449f7223 */ /* 0x040fe20000010097 */
[----:B------:R-:W-:-:S04]  /*39a0*/  FMUL.FTZ R150, R68, R143 ;  /* 0x0000008f44967220 */ /* 0x000fc80000410000 */
        /* <DEDUP_REMOVED lines=20> */
[----:B------:R-:W-:-:S03]  /*3af0*/  ISETP.GE.AND P3, PT, R14, 0x10, PT ;  /* 0x000000100e00780c */ /* 0x000fc60003f66270 */
[----:B------:R-:W2:Y:S01]  /*3b00*/  SHFL.DOWN PT, R143, R150, 0x4, 0x1f ;  /* 0x08801f00968f7f89 */ /* 0x000ea200000e0000 */
[C---:B0-----:R-:W-:Y:S01]  /*3b10*/  @P0 FFMA.FTZ R148, R157.reuse, R65, R148 ;  /* 0x000000419d940223 */ /* 0x041fe20000010094 */
[----:B---3--:R-:W-:Y:S01]  /*3b20*/  @P0 FMUL.FTZ R157, R157, R64 ;  /* 0x000000409d9d0220 */ /* 0x008fe20000410000 */
[----:B------:R-:W-:-:S03]  /*3b30*/  ISETP.GE.U32.AND P0, PT, R11, 0x1c, PT ;  /* 0x0000001c0b00780c */ /* 0x000fc60003f06070 */
[----:B------:R-:W0:Y:S04]  /*3b40*/  SHFL.UP PT, R65, R148, 0x10, RZ ;  /* 0x0600000094417989 */ /* 0x000e2800000e00ff */
[----:B------:R-:W3:Y:S06]  /*3b50*/  SHFL.UP PT, R64, R157, 0x10, RZ ;  /* 0x060000009d407989 */ /* 0x000eec00000e00ff */
[C---:B-1----:R-:W-:Y:S01]  /*3b60*/  @!P0 FFMA.FTZ R159, R150.reuse, R140, R159 ;  /* 0x0000008c969f8223 */ /* 0x042fe2000001009f */
[----:B--2---:R-:W-:Y:S01]  /*3b70*/  @!P0 FMUL.FTZ R150, R150, R143 ;  /* 0x0000008f96968220 */ /* 0x004fe20000410000 */
[----:B------:R-:W-:Y:S01]  /*3b80*/  ISETP.GE.AND P0, PT, R12, UR22, PT ;  /* 0x000000160c007c0c */ /* 0x000fe2000bf06270 */
[----:B------:R-:W-:Y:S01]  /*3b90*/  SHFL.IDX PT, R143, R137, RZ, 0x1f ;  /* 0x00001fff898f7589 */ /* 0x000fe200000e0000 */
[----:B------:R-:W-:-:S02]  /*3ba0*/  LEA R140, R124, R25, 0x3 ;  /* 0x000000197c8c7211 */ /* 0x000fc400078e18ff */
[----:B------:R-:W-:Y:S01]  /*3bb0*/  ISETP.NE.OR P0, PT, R11, RZ, P0 ;  /* 0x000000ff0b00720c */ /* 0x000fe20000705670 */
[----:B------:R-:W1:Y:S04]  /*3bc0*/  SHFL.DOWN PT, R152, R159, 0x8, 0x1f ;  /* 0x09001f009f987f89 */ /* 0x000e6800000e0000 */
[----:B------:R-:W2:Y:S01]  /*3bd0*/  SHFL.DOWN PT, R161, R150, 0x8, 0x1f ;  /* 0x09001f0096a17f89 */ /* 0x000ea200000e0000 */
[C---:B0-----:R-:W-:Y:S01]  /*3be0*/  @P3 FFMA.FTZ R148, R157.reuse, R65, R148 ;  /* 0x000000419d943223 */ /* 0x041fe20000010094 */
[----:B------:R-:W-:Y:S01]  /*3bf0*/  MOV R65, RZ ;  /* 0x000000ff00417202 */ /* 0x000fe20000000f00 */
[----:B---3--:R-:W-:Y:S01]  /*3c00*/  @P3 FMUL.FTZ R157, R157, R64 ;  /* 0x000000409d9d3220 */ /* 0x008fe20000410000 */
[----:B------:R-:W-:Y:S01]  /*3c10*/  HFMA2.MMA R64, -RZ, RZ, 1.875, 0 ;  /* 0x3f800000ff407435 */ /* 0x000fe200000001ff */
[----:B------:R-:W-:-:S02]  /*3c20*/  ISETP.GE.U32.AND P3, PT, R11, 0x18, PT ;  /* 0x000000180b00780c */ /* 0x000fc40003f66070 */
[----:B------:R-:W-:Y:S04]  /*3c30*/  SHFL.UP PT, R148, R148, 0x1, RZ ;  /* 0x0420000094947989 */ /* 0x000fe800000e00ff */
[----:B------:R-:W0:Y:S04]  /*3c40*/  SHFL.UP PT, R157, R157, 0x1, RZ ;  /* 0x042000009d9d7989 */ /* 0x000e2800000e00ff */
[----:B------:R-:W-:Y:S01]  /*3c50*/  @!P0 LDS.64 R64, [R140+0x1308] ;  /* 0x001308008c408984 */ /* 0x000fe20000000a00 */
[----:B------:R-:W-:Y:S02]  /*3c60*/  ISETP.GE.U32.AND P0, PT, R11, 0x10, PT ;  /* 0x000000100b00780c */ /* 0x000fe40003f06070 */
[C---:B-1----:R-:W-:Y:S01]  /*3c70*/  @!P3 FFMA.FTZ R159, R150.reuse, R152, R159 ;  /* 0x00000098969fb223 */ /* 0x042fe2000001009f */
[----:B--2---:R-:W-:-:S04]  /*3c80*/  @!P3 FMUL.FTZ R150, R150, R161 ;  /* 0x000000a19696b220 */ /* 0x004fc80000410000 */
[----:B------:R-:W1:Y:S04]  /*3c90*/  SHFL.DOWN PT, R152, R159, 0x10, 0x1f ;  /* 0x0a001f009f987f89 */ /* 0x000e6800000e0000 */
[----:B------:R-:W2:Y:S01]  /*3ca0*/  SHFL.DOWN PT, R161, R150, 0x10, 0x1f ;  /* 0x0a001f0096a17f89 */ /* 0x000ea200000e0000 */
[----:B0-----:R-:W-:-:S04]  /*3cb0*/  @P1 FFMA.FTZ R143, R157, R143, R148 ;  /* 0x0000008f9d8f1223 */ /* 0x001fc80000010094 */
[----:B------:R-:W-:-:S04]  /*3cc0*/  FFMA.FTZ R149, R149, R143, R146 ;  /* 0x0000008f95957223 */ /* 0x000fc80000010092 */
[-C--:B------:R-:W-:Y:S01]  /*3cd0*/  FFMA.FTZ R143, R68, R149.reuse, R131 ;  /* 0x00000095448f7223 */ /* 0x080fe20000010083 */
[----:B------:R-:W-:-:S03]  /*3ce0*/  FMUL.FTZ R56, R56, R149 ;  /* 0x0000009538387220 */ /* 0x000fc60000410000 */
[-C--:B------:R-:W-:Y:S01]  /*3cf0*/  FMUL.FTZ R146, R57, R143.reuse ;  /* 0x0000008f39927220 */ /* 0x080fe20000410000 */
[----:B------:R-:W-:Y:S01]  /*3d00*/  FFMA.FTZ R57, R103, R56, RZ ;  /* 0x0000003867397223 */ /* 0x000fe200000100ff */
[----:B-1----:R-:W-:Y:S01]  /*3d10*/  @!P0 FFMA.FTZ R159, R150, R152, R159 ;  /* 0x00000098969f8223 */ /* 0x002fe2000001009f */
[----:B------:R-:W-:Y:S01]  /*3d20*/  FFMA.FTZ R137, R130, R143, R155 ;  /* 0x0000008f82897223 */ /* 0x000fe2000001009b */
        /* <DEDUP_REMOVED lines=10> */
[----:B------:R-:W-:Y:S01]  /*3dd0*/  FFMA.FTZ R147, R138, R56, R147 ;  /* 0x000000388a937223 */ /* 0x000fe20000010093 */
[----:B------:R-:W-:Y:S01]  /*3de0*/  FMUL.FTZ R143, R120, R143 ;  /* 0x0000008f788f7220 */ /* 0x000fe20000410000 */
[----:B------:R-:W0:Y:S01]  /*3df0*/  SHFL.DOWN PT, R58, R150, 0x1, 0x1f ;  /* 0x08201f00963a7f89 */ /* 0x000e2200000e0000 */
[----:B------:R-:W-:Y:S01]  /*3e00*/  FFMA.FTZ R152, R122, R59, R57 ;  /* 0x0000003b7a987223 */ /* 0x000fe20000010039 */
[-C--:B------:R-:W-:Y:S01]  /*3e10*/  FMUL.FTZ R60, R60, R147.reuse ;  /* 0x000000933c3c7220 */ /* 0x080fe20000410000 */
[----:B------:R-:W-:Y:S01]  /*3e20*/  FFMA.FTZ R57, R139, R147, R70 ;  /* 0x000000938b397223 */ /* 0x000fe20000010046 */
[----:B------:R-:W-:Y:S01]  /*3e30*/  SHFL.IDX PT, R148, R159, RZ, 0x1f ;  /* 0x00001fff9f947589 */ /* 0x000fe200000e0000 */
[----:B------:R-:W-:Y:S01]  /*3e40*/  FADD.FTZ R141, -R141, R56 ;  /* 0x000000388d8d7221 */ /* 0x000fe20000010100 */
[----:B------:R-:W-:Y:S01]  /*3e50*/  FFMA.FTZ R161, R105, R60, R152 ;  /* 0x0000003c69a17223 */ /* 0x000fe20000010098 */
[-C--:B------:R-:W-:Y:S01]  /*3e60*/  FMUL.FTZ R61, R61, R57.reuse ;  /* 0x000000393d3d7220 */ /* 0x080fe20000410000 */
[----:B------:R-:W1:Y:S01]  /*3e70*/  SHFL.IDX PT, R157, R150, RZ, 0x1f ;  /* 0x00001fff969d7589 */ /* 0x000e6200000e0000 */
[----:B------:R-:W-:Y:S01]  /*3e80*/  FFMA.FTZ R59, R142, R57, R153 ;  /* 0x000000398e3b7223 */ /* 0x000fe20000010099 */
[----:B------:R-:W-:Y:S01]  /*3e90*/  FMUL.FTZ R153, R132, R56 ;  /* 0x0000003884997220 */ /* 0x000fe20000410000 */
[----:B------:R-:W-:Y:S01]  /*3ea0*/  FFMA.FTZ R60, R102, R61, R161 ;  /* 0x0000003d663c7223 */ /* 0x000fe200000100a1 */
[----:B------:R-:W-:Y:S01]  /*3eb0*/  FMUL.FTZ R56, R132, R147 ;  /* 0x0000009384387220 */ /* 0x000fe20000410000 */
[----:B------:R-:W-:Y:S01]  /*3ec0*/  FMUL.FTZ R62, R62, R59 ;  /* 0x0000003b3e3e7220 */ /* 0x000fe20000410000 */
[----:B------:R-:W-:-:S03]  /*3ed0*/  FMUL.FTZ R153, R122, R153 ;  /* 0x000000997a997220 */ /* 0x000fc60000410000 */
[----:B------:R-:W-:Y:S01]  /*3ee0*/  FFMA.FTZ R61, R121, R62, R60 ;  /* 0x0000003e793d7223 */ /* 0x000fe2000001003c */
[----:B------:R-:W-:Y:S01]  /*3ef0*/  P2R R60, PR, RZ, 0x10 ;  /* 0x00000010ff3c7803 */ /* 0x000fe20000000000 */
[----:B------:R-:W-:Y:S01]  /*3f00*/  FMUL.FTZ R60, R132, R149 ;  /* 0x00000095843c7220 */ /* 0x000fe20000410000 */
[----:B------:R-:W-:Y:S01]  /*3f10*/  FFMA.FTZ R62, R32, -R91, R149 ;  /* 0x8000005b203e7223 */ /* 0x000fe20000010095 */
[----:B0-----:R-:W-:Y:S01]  /*3f20*/  @P2 FFMA.FTZ R146, R58, R146, R155 ;  /* 0x000000923a922223 */ /* 0x001fe2000001009b */
[----:B------:R-:W-:Y:S01]  /*3f30*/  FFMA.FTZ R58, R144, R59, R145 ;  /* 0x0000003b903a7223 */ /* 0x000fe20000010091 */
[----:B------:R-:W-:Y:S02]  /*3f40*/  FMUL.FTZ R155, R105, R56 ;  /* 0x00000038699b7220 */ /* 0x000fe40000410000 */
[----:B------:R-:W-:Y:S01]  /*3f50*/  FFMA.FTZ R67, R146, R133, R67 ;  /* 0x0000008592437223 */ /* 0x000fe20000010043 */
[----:B------:R-:W-:Y:S01]  /*3f60*/  FMUL.FTZ R63, R63, R58 ;  /* 0x0000003a3f3f7220 */ /* 0x000fe20000410000 */
[----:B------:R-:W-:-:S02]  /*3f70*/  FADD.FTZ R145, -R145, R58 ;  /* 0x0000003a91917221 */ /* 0x000fc40000010100 */
[----:B------:R-:W-:Y:S01]  /*3f80*/  FFMA.FTZ R133, R144, R67, R66 ;  /* 0x0000004390857223 */ /* 0x000fe20000010042 */
[C---:B-1----:R-:W-:Y:S01]  /*3f90*/  FFMA.FTZ R65, R157.reuse, R65, R148 ;  /* 0x000000419d417223 */ /* 0x042fe20000010094 */
[----:B------:R-:W-:Y:S01]  /*3fa0*/  FMUL.FTZ R64, R157, R64 ;  /* 0x000000409d407220 */ /* 0x000fe20000410000 */
[----:B------:R-:W-:Y:S01]  /*3fb0*/  FFMA.FTZ R66, R104, R63, R61 ;  /* 0x0000003f68427223 */ /* 0x000fe2000001003d */
[----:B------:R-:W-:Y:S01]  /*3fc0*/  FFMA.FTZ R129, R142, R133, R129 ;  /* 0x000000858e817223 */ /* 0x000fe20000010081 */
[----:B------:R-:W-:Y:S01]  /*3fd0*/  FMUL.FTZ R61, R103, R60 ;  /* 0x0000003c673d7220 */ /* 0x000fe20000410000 */
[----:B------:R-:W-:Y:S01]  /*3fe0*/  FMUL.FTZ R60, R132, R137 ;  /* 0x00000089843c7220 */ /* 0x000fe20000410000 */
[----:B------:R-:W-:Y:S01]  /*3ff0*/  @!P4 STS.64 [R140+0x1308], R64 ;  /* 0x001308408c00c388 */ /* 0x000fe20000000a00 */
[----:B------:R-:W-:Y:S01]  /*4000*/  FFMA.FTZ R139, R139, R129, R128 ;  /* 0x000000818b8b7223 */ /* 0x000fe20000010080 */
[----:B------:R-:W-:Y:S01]  /*4010*/  FFMA.FTZ R128, R34, -R93, R137 ;  /* 0x8000005d22807223 */ /* 0x000fe20000010089 */
[----:B------:R-:W-:Y:S01]  /*4020*/  FMUL.FTZ R63, R123, R60 ;  /* 0x0000003c7b3f7220 */ /* 0x000fe20000410000 */
[----:B------:R0:W-:Y:S01]  /*4030*/  STS [R24+0x4], R143 ;  /* 0x0000048f18007388 */ /* 0x0001e20000000800 */
[----:B------:R-:W-:Y:S01]  /*4040*/  FFMA.FTZ R127, R138, R139, R127 ;  /* 0x0000008b8a7f7223 */ /* 0x000fe2000001007f */
[----:B------:R-:W-:-:S02]  /*4050*/  FMUL.FTZ R137, R132, R58 ;  /* 0x0000003a84897220 */ /* 0x000fc40000410000 */
[----:B------:R-:W-:Y:S01]  /*4060*/  STS [R24], R61 ;  /* 0x0000003d18007388 */ /* 0x000fe20000000800 */
[----:B------:R-:W-:Y:S01]  /*4070*/  FFMA.FTZ R71, R136, R127, R71 ;  /* 0x0000007f88477223 */ /* 0x000fe20000010047 */
[----:B------:R-:W-:Y:S01]  /*4080*/  LEA R136, R135, R26, 0x8 ;  /* 0x0000001a87887211 */ /* 0x000fe200078e40ff */
[----:B------:R-:W-:Y:S01]  /*4090*/  FMUL.FTZ R149, R104, R137 ;  /* 0x0000008968957220 */ /* 0x000fe20000410000 */
[----:B------:R1:W-:Y:S01]  /*40a0*/  STS [R24+0x8], R63 ;  /* 0x0000083f18007388 */ /* 0x0003e20000000800 */
[----:B------:R-:W-:Y:S01]  /*40b0*/  FFMA.FTZ R69, R130, R71, R69 ;  /* 0x0000004782457223 */ /* 0x000fe20000010045 */
[----:B0-----:R-:W-:Y:S01]  /*40c0*/  FADD.FTZ R143, -R70, R57 ;  /* 0x00000039468f7221 */ /* 0x001fe20000010100 */
[----:B------:R-:W-:Y:S01]  /*40d0*/  FMUL.FTZ R57, R132, R57 ;  /* 0x0000003984397220 */ /* 0x000fe20000410000 */
[----:B------:R-:W-:Y:S01]  /*40e0*/  IADD3 R136, -R136, UR7, RZ ;  /* 0x0000000788887c10 */ /* 0x000fe2000fffe1ff */
[----:B------:R-:W-:Y:S01]  /*40f0*/  FFMA.FTZ R65, R68, R69, R151 ;  /* 0x0000004544417223 */ /* 0x000fe20000010097 */
[----:B------:R-:W-:Y:S01]  /*4100*/  FMUL.FTZ R56, R69, R90 ;  /* 0x0000005a45387220 */ /* 0x000fe20000410000 */
[----:B------:R-:W-:Y:S01]  /*4110*/  FMUL.FTZ R135, R102, R57 ;  /* 0x0000003966877220 */ /* 0x000fe20000410000 */
[----:B------:R-:W-:Y:S01]  /*4120*/  FMUL.FTZ R64, R127, R92 ;  /* 0x0000005c7f407220 */ /* 0x000fe20000410000 */
[----:B------:R-:W-:Y:S01]  /*4130*/  FMUL.FTZ R57, R65, R91 ;  /* 0x0000005b41397220 */ /* 0x000fe20000410000 */
[----:B-1----:R-:W-:Y:S01]  /*4140*/  FMUL.FTZ R63, R71, R93 ;  /* 0x0000005d473f7220 */ /* 0x002fe20000410000 */
[----:B------:R-:W-:Y:S01]  /*4150*/  ISETP.GE.AND P0, PT, R136, 0x1, PT ;  /* 0x000000018800780c */ /* 0x000fe20003f06270 */
[----:B------:R0:W-:Y:S01]  /*4160*/  STS [R24+0x14], R135 ;  /* 0x0000148718007388 */ /* 0x0001e20000000800 */
[----:B------:R-:W-:Y:S01]  /*4170*/  FFMA.FTZ R61, R57, R62, RZ ;  /* 0x0000003e393d7223 */ /* 0x000fe200000100ff */
[----:B------:R-:W-:Y:S01]  /*4180*/  FMUL.FTZ R132, R132, R59 ;  /* 0x0000003b84847220 */ /* 0x000fe20000410000 */
[----:B------:R-:W-:Y:S01]  /*4190*/  FFMA.FTZ R130, R36, -R87, R147 ;  /* 0x8000005724827223 */ /* 0x000fe20000010093 */
        /* <DEDUP_REMOVED lines=8> */
[----:B------:R-:W-:Y:S01]  /*4220*/  FFMA.FTZ R132, R38, -R89, R59 ;  /* 0x8000005926847223 */ /* 0x000fe2000001003b */
[----:B------:R-:W-:Y:S01]  /*4230*/  FFMA.FTZ R58, R64, R141, R61 ;  /* 0x0000008d403a7223 */ /* 0x000fe2000001003d */
[----:B------:R-:W-:Y:S01]  /*4240*/  FMUL.FTZ R137, R133, R89 ;  /* 0x0000005985897220 */ /* 0x000fe20000410000 */
[----:B------:R1:W-:Y:S01]  /*4250*/  STS [R24+0x18], R147 ;  /* 0x0000189318007388 */ /* 0x0003e20000000800 */
[----:B------:R-:W-:Y:S01]  /*4260*/  FMUL.FTZ R151, R68, R145 ;  /* 0x0000009144977220 */ /* 0x000fe20000410000 */
[----:B------:R-:W-:-:S02]  /*4270*/  FFMA.FTZ R61, R135, R130, R58 ;  /* 0x00000082873d7223 */ /* 0x000fc4000001003a */
[----:B------:R1:W-:Y:S02]  /*4280*/  STS [R24+0x1c], R149 ;  /* 0x00001c9518007388 */ /* 0x0003e40000000800 */
[----:B------:R-:W-:-:S04]  /*4290*/  FFMA.FTZ R58, R70, R143, R61 ;  /* 0x0000008f463a7223 */ /* 0x000fc8000001003d */
[----:B------:R-:W-:Y:S01]  /*42a0*/  FFMA.FTZ R140, R137, R132, R58 ;  /* 0x00000084898c7223 */ /* 0x000fe2000001003a */
        /* <DEDUP_REMOVED lines=12> */
.L_x_9627:
[----:B------:R-:W-:Y:S05]  /*4370*/  BSYNC B0 ;  /* 0x0000000000007941 */ /* 0x000fea0003800000 */
.L_x_9626:
        /* <DEDUP_REMOVED lines=18> */
.L_x_9629:
[----:B------:R-:W-:Y:S05]  /*44a0*/  BSYNC B0 ;  /* 0x0000000000007941 */ /* 0x000fea0003800000 */
.L_x_9628:
[----:B01----:R0:W1:Y:S01]  /*44b0*/  LDS R147, [R9+0x530] ;  /* 0x0005300009937984 */ /* 0x0030620000000800 */
[----:B------:R-:W-:Y:S04]  /*44c0*/  BSSY B0, `(.L_x_9630) ;  /* 0x0000005000007945 */ /* 0x000fe80003800000 */
[----:B------:R-:W-:Y:S05]  /*44d0*/  @!P0 BRA `(.L_x_9631) ;  /* 0x00000000000c8947 */ /* 0x000fea0003800000 */
[----:B------:R-:W-:-:S05]  /*44e0*/  IMAD.WIDE.U32 R58, R74, UR21, R108 ;  /* 0x000000154a3a7c25 */ /* 0x000fca000f8e006c */
[----:B------:R-:W-:-:S05]  /*44f0*/  IADD3 R59, R61, R59, RZ ;  /* 0x0000003b3d3b7210 */ /* 0x000fca0007ffe0ff */
[----:B-1----:R2:W-:Y:S02]  /*4500*/  REDG.E.ADD.F32.FTZ.RN.STRONG.GPU desc[UR12][R58.64], R147 ;  /* 0x000000933a0079a6 */ /* 0x0025e4000c10f38c */
.L_x_9631:
[----:B------:R-:W-:Y:S05]  /*4510*/  BSYNC B0 ;  /* 0x0000000000007941 */ /* 0x000fea0003800000 */
.L_x_9630:
[----:B-12---:R1:W2:Y:S01]  /*4520*/  LDS R147, [R8+0x5b0] ;  /* 0x0005b00008937984 */ /* 0x0062a20000000800 */
[----:B------:R-:W-:Y:S04]  /*4530*/  BSSY B0, `(.L_x_9632) ;  /* 0x0000005000007945 */ /* 0x000fe80003800000 */
[----:B------:R-:W-:Y:S05]  /*4540*/  @!P1 BRA `(.L_x_9633) ;  /* 0x00000000000c9947 */ /* 0x000fea0003800000 */
[----:B------:R-:W-:-:S05]  /*4550*/  IMAD.WIDE.U32 R58, R74, UR21, R110 ;  /* 0x000000154a3a7c25 */ /* 0x000fca000f8e006e */
[----:B------:R-:W-:-:S05]  /*4560*/  IADD3 R59, R61, R59, RZ ;  /* 0x0000003b3d3b7210 */ /* 0x000fca0007ffe0ff */
[----:B--2---:R3:W-:Y:S02]  /*4570*/  REDG.E.ADD.F32.FTZ.RN.STRONG.GPU desc[UR12][R58.64], R147 ;  /* 0x000000933a0079a6 */ /* 0x0047e4000c10f38c */
.L_x_9633:
[----:B------:R-:W-:Y:S05]  /*4580*/  BSYNC B0 ;  /* 0x0000000000007941 */ /* 0x000fea0003800000 */
.L_x_9632:
[----:B--23--:R2:W3:Y:S01]  /*4590*/  LDS R147, [R7+0x630] ;  /* 0x0006300007937984 */ /* 0x00c4e20000000800 */
[----:B------:R-:W-:Y:S04]  /*45a0*/  BSSY B0, `(.L_x_9634) ;  /* 0x0000005000007945 */ /* 0x000fe80003800000 */
[----:B------:R-:W-:Y:S05]  /*45b0*/  @!P2 BRA `(.L_x_9635) ;  /* 0x00000000000ca947 */ /* 0x000fea0003800000 */
[----:B------:R-:W-:-:S05]  /*45c0*/  IMAD.WIDE.U32 R58, R74, UR21, R112 ;  /* 0x000000154a3a7c25 */ /* 0x000fca000f8e0070 */
[----:B------:R-:W-:-:S05]  /*45d0*/  IADD3 R59, R61, R59, RZ ;  /* 0x0000003b3d3b7210 */ /* 0x000fca0007ffe0ff */
[----:B---3--:R4:W-:Y:S02]  /*45e0*/  REDG.E.ADD.F32.FTZ.RN.STRONG.GPU desc[UR12][R58.64], R147 ;  /* 0x000000933a0079a6 */ /* 0x0089e4000c10f38c */
.L_x_9635:
[----:B------:R-:W-:Y:S05]  /*45f0*/  BSYNC B0 ;  /* 0x0000000000007941 */ /* 0x000fea0003800000 */
.L_x_9634:
[----:B---34-:R3:W4:Y:S01]  /*4600*/  LDS R147, [R6+0x6b0] ;  /* 0x0006b00006937984 */ /* 0x0187220000000800 */
[----:B------:R-:W-:Y:S04]  /*4610*/  BSSY B0, `(.L_x_9636) ;  /* 0x0000005000007945 */ /* 0x000fe80003800000 */
[----:B------:R-:W-:Y:S05]  /*4620*/  @!P3 BRA `(.L_x_9637) ;  /* 0x00000000000cb947 */ /* 0x000fea0003800000 */
[----:B------:R-:W-:-:S05]  /*4630*/  IMAD.WIDE.U32 R58, R74, UR21, R114 ;  /* 0x000000154a3a7c25 */ /* 0x000fca000f8e0072 */
[----:B------:R-:W-:-:S05]  /*4640*/  IADD3 R59, R61, R59, RZ ;  /* 0x0000003b3d3b7210 */ /* 0x000fca0007ffe0ff */
[----:B----4-:R4:W-:Y:S02]  /*4650*/  REDG.E.ADD.F32.FTZ.RN.STRONG.GPU desc[UR12][R58.64], R147 ;  /* 0x000000933a0079a6 */ /* 0x0109e4000c10f38c */
.L_x_9637:
[----:B------:R-:W-:Y:S05]  /*4660*/  BSYNC B0 ;  /* 0x0000000000007941 */ /* 0x000fea0003800000 */
.L_x_9636:
[----:B----4-:R4:W0:Y:S01]  /*4670*/  LDS R147, [R5+0x730] ;  /* 0x0007300005937984 */ /* 0x0108220000000800 */
[----:B------:R-:W-:Y:S04]  /*4680*/  BSSY B0, `(.L_x_9638) ;  /* 0x0000005000007945 */ /* 0x000fe80003800000 */
[----:B------:R-:W-:Y:S05]  /*4690*/  @!P4 BRA `(.L_x_9639) ;  /* 0x00000000000cc947 */ /* 0x000fea0003800000 */
[----:B------:R-:W-:-:S05]  /*46a0*/  IMAD.WIDE.U32 R58, R74, UR21, R116 ;  /* 0x000000154a3a7c25 */ /* 0x000fca000f8e0074 */
[----:B------:R-:W-:-:S05]  /*46b0*/  IADD3 R59, R61, R59, RZ ;  /* 0x0000003b3d3b7210 */ /* 0x000fca0007ffe0ff */
[----:B0-----:R0:W-:Y:S02]  /*46c0*/  REDG.E.ADD.F32.FTZ.RN.STRONG.GPU desc[UR12][R58.64], R147 ;  /* 0x000000933a0079a6 */ /* 0x0011e4000c10f38c */
.L_x_9639:
[----:B------:R-:W-:Y:S05]  /*46d0*/  BSYNC B0 ;  /* 0x0000000000007941 */ /* 0x000fea0003800000 */
.L_x_9638:
[----:B0-----:R0:W0:Y:S01]  /*46e0*/  LDS R147, [R4+0x7b0] ;  /* 0x0007b00004937984 */ /* 0x0010220000000800 */
[----:B------:R-:W-:Y:S01]  /*46f0*/  BSSY B0, `(.L_x_9640) ;  /* 0x0000005000007945 */ /* 0x000fe20003800000 */
[----:B------:R-:W-:-:S03]  /*4700*/  IMAD.WIDE.U32 R58, R74, UR21, R118 ;  /* 0x000000154a3a7c25 */ /* 0x000fc6000f8e0076 */
[----:B------:R-:W-:Y:S05]  /*4710*/  @!P5 BRA `(.L_x_9641) ;  /* 0x000000000008d947 */ /* 0x000fea0003800000 */
[----:B------:R-:W-:-:S05]  /*4720*/  IADD3 R59, R61, R59, RZ ;  /* 0x0000003b3d3b7210 */ /* 0x000fca0007ffe0ff */
[----:B0-----:R0:W-:Y:S02]  /*4730*/  REDG.E.ADD.F32.FTZ.RN.STRONG.GPU desc[UR12][R58.64], R147 ;  /* 0x000000933a0079a6 */ /* 0x0011e4000c10f38c */
.L_x_9641:
[----:B------:R-:W-:Y:S05]  /*4740*/  BSYNC B0 ;  /* 0x0000000000007941 */ /* 0x000fea0003800000 */
.L_x_9640:
        /* <DEDUP_REMOVED lines=52> */
[----:B------:R-:W-:Y:S01]  /*4a90*/  @!P1 MOV R59, 0x400 ;  /* 0x00000400003b9802 */ /* 0x000fe20000000f00 */
[----:B------:R-:W-:Y:S01]  /*4aa0*/  FMUL.FTZ R61, R126, R65 ;  /* 0x000000417e3d7220 */ /* 0x000fe20000410000 */
[----:B------:R-:W-:Y:S01]  /*4ab0*/  FFMA.FTZ R130, R35, R127, R130 ;  /* 0x0000007f23827223 */ /* 0x000fe20000010082 */
[----:B------:R-:W-:Y:S01]  /*4ac0*/  FMUL.FTZ R128, R58, R131 ;  /* 0x000000833a807220 */ /* 0x000fe20000410000 */
[----:B0-----:R-:W-:Y:S01]  /*4ad0*/  @!P0 FADD.FTZ R66, R66, R149 ;  /* 0x0000009542428221 */ /* 0x001fe20000010000 */
[----:B-1----:R-:W-:Y:S01]  /*4ae0*/  @!P1 LEA R25, R136, R59, 0x18 ;  /* 0x0000003b88199211 */ /* 0x002fe200078ec0ff */
[----:B------:R-:W-:Y:S01]  /*4af0*/  FMUL.FTZ R61, R61, R62 ;  /* 0x0000003e3d3d7220 */ /* 0x000fe20000410000 */
        /* <DEDUP_REMOVED lines=25> */
.L_x_9643:
[----:B------:R-:W-:Y:S05]  /*4c90*/  BSYNC B0 ;  /* 0x0000000000007941 */ /* 0x000fea0003800000 */
.L_x_9642:
[----:B------:R-:W-:Y:S01]  /*4ca0*/  IADD3 R124, R124, 0x1, RZ ;  /* 0x000000017c7c7810 */ /* 0x000fe20007ffe0ff */
[----:B------:R-:W-:-:S03]  /*4cb0*/  UIADD3 UR5, UP0, UR5, 0x1, URZ ;  /* 0x0000000105057890 */ /* 0x000fc6000ff1e03f */
[----:B------:R-:W-:Y:S01]  /*4cc0*/  ISETP.GE.AND P0, PT, R124, UR23, PT ;  /* 0x000000177c007c0c */ /* 0x000fe2000bf06270 */
[----:B------:R-:W-:-:S12]  /*4cd0*/  UIADD3.X UR6, URZ, UR6, URZ, UP0, !UPT ;  /* 0x000000063f067290 */ /* 0x000fd800087fe43f */
[----:B------:R-:W-:Y:S05]  /*4ce0*/  @!P0 BRA `(.L_x_9644) ;  /* 0xffffffe000e08947 */ /* 0x000fea000383ffff */
.L_x_9623:
[----:B------:R-:W-:Y:S01]  /*4cf0*/  BAR.SYNC.DEFER_BLOCKING 0x0 ;  /* 0x0000000000007b1d */ /* 0x000fe20000010000 */
[----:B------:R-:W-:-:S04]  /*4d00*/  SHF.L.U32 R32, R26, 0x1, RZ ;  /* 0x000000011a207819 */ /* 0x000fc800000006ff */
[----:B------:R-:W-:-:S03]  /*4d10*/  LOP3.LUT R33, R32, 0xffffffc0, RZ, 0xc0, !PT ;  /* 0xffffffc020217812 */ /* 0x000fc600078ec0ff */
[----:B------:R-:W5:Y:S01]  /*4d20*/  LDC.64 R66, c[0x0][0x388] ;  /* 0x0000e200ff427b82 */ /* 0x000f620000000a00 */
[----:B------:R-:W-:Y:S01]  /*4d30*/  IADD3 R70, R12, -0x1, RZ ;  /* 0xffffffff0c467810 */ /* 0x000fe20007ffe0ff */
        /* <DEDUP_REMOVED lines=8> */
[----:B------:R-:W-:-:S03]  /*4dc0*/  UIADD3 UR4, UR4, -0x100, URZ ;  /* 0xffffff0004047890 */ /* 0x000fc6000fffe03f */
[----:B---3--:R-:W-:Y:S04]  /*4dd0*/  STS.128 [R0], R32 ;  /* 0x0000002000007388 */ /* 0x008fe80000000c00 */
[----:B----4-:R-:W-:Y:S01]  /*4de0*/  STS.128 [R0+0x200], R36 ;  /* 0x0002002400007388 */ /* 0x010fe20000000c00 */
[----:B------:R-:W-:-:S03]  /*4df0*/  NOP ;  /* 0x0000000000007918 */ /* 0x000fc60000000000 */
[----:B01----:R-:W0:Y:S04]  /*4e00*/  LDS.128 R56, [R83+0x10] ;  /* 0x0000100053387984 */ /* 0x003e280000000c00 */
[----:B------:R-:W1:Y:S01]  /*4e10*/  LDS.128 R60, [R83] ;  /* 0x00000000533c7984 */ /* 0x000e620000000c00 */
[----:B------:R-:W-:Y:S06]  /*4e20*/  BAR.SYNC.DEFER_BLOCKING 0x0 ;  /* 0x0000000000007b1d */ /* 0x000fec0000010000 */
[----:B------:R-:W-:Y:S04]  /*4e30*/  STS.128 [R83], R48 ;  /* 0x0000003053007388 */ /* 0x000fe80000000c00 */
[----:B------:R3:W-:Y:S01]  /*4e40*/  STS.128 [R83+0x10], R52 ;  /* 0x0000103453007388 */ /* 0x0007e20000000c00 */
        /* <DEDUP_REMOVED lines=8> */
[--C-:B------:R-:W-:Y:S01]  /*4ed0*/  FADD.FTZ R61, R61, R30.reuse ;  /* 0x0000001e3d3d7221 */ /* 0x100fe20000010000 */
[----:B------:R-:W-:Y:S01]  /*4ee0*/  FSETP.GTU.FTZ.AND P1, PT, R58, 20, PT ;  /* 0x41a000003a00780b */ /* 0x000fe20003f3c000 */
[----:B------:R-:W-:Y:S01]  /*4ef0*/  FADD.FTZ R63, R63, R30 ;  /* 0x0000001e3f3f7221 */ /* 0x000fe20000010000 */
[----:B------:R-:W-:Y:S01]  /*4f00*/  FSETP.GTU.FTZ.AND P3, PT, R60, 20, PT ;  /* 0x41a000003c00780b */ /* 0x000fe20003f7c000 */
[----:B---3--:R-:W-:Y:S01]  /*4f10*/  IMAD R52, R82, UR6, RZ ;  /* 0x0000000652347c24 */ /* 0x008fe2000f8e02ff */
[----:B------:R-:W-:-:S02]  /*4f20*/  FSETP.GTU.FTZ.AND P2, PT, R59, 20, PT ;  /* 0x41a000003b00780b */ /* 0x000fc40003f5c000 */
[----:B------:R-:W-:Y:S01]  /*4f30*/  FSETP.GTU.FTZ.AND P5, PT, R62, 20, PT ;  /* 0x41a000003e00780b */ /* 0x000fe20003fbc000 */
[----:B------:R-:W-:Y:S01]  /*4f40*/  IMAD R53, R81, UR7, R52 ;  /* 0x0000000751357c24 */ /* 0x000fe2000f8e0234 */
[----:B------:R-:W-:Y:S01]  /*4f50*/  FSETP.GTU.FTZ.AND P4, PT, R61, 20, PT ;  /* 0x41a000003d00780b */ /* 0x000fe20003f9c000 */
[----:B------:R-:W-:Y:S02]  /*4f60*/  @!P6 FMUL.FTZ R56, R56, -1.4426950216293334961 ;  /* 0xbfb8aa3b3838e820 */ /* 0x000fe40000410000 */
[----:B------:R-:W-:Y:S02]  /*4f70*/  @!P0 FMUL.FTZ R32, R57, -1.4426950216293334961 ;  /* 0xbfb8aa3b39208820 */ /* 0x000fe40000410000 */
[----:B------:R-:W-:Y:S02]  /*4f80*/  @!P1 FMUL.FTZ R34, R58, -1.4426950216293334961 ;  /* 0xbfb8aa3b3a229820 */ /* 0x000fe40000410000 */
[----:B------:R-:W0:Y:S02]  /*4f90*/  @!P6 MUFU.EX2 R56, R56 ;  /* 0x000000380038e308 */ /* 0x000e240000000800 */
[----:B------:R-:W-:-:S06]  /*4fa0*/  @!P2 FMUL.FTZ R35, R59, -1.4426950216293334961 ;  /* 0xbfb8aa3b3b23a820 */ /* 0x000fcc0000410000 */
[----:B------:R1:W3:Y:S08]  /*4fb0*/  @!P0 MUFU.EX2 R36, R32 ;  /* 0x0000002000248308 */ /* 0x0002f00000000800 */
[----:B------:R4:W2:Y:S01]  /*4fc0*/  @!P1 MUFU.EX2 R37, R34 ;  /* 0x0000002200259308 */ /* 0x0008a20000000800 */
[----:B0-----:R-:W-:Y:S01]  /*4fd0*/  @!P6 FADD.FTZ R33, R56, 1 ;  /* 0x3f8000003821e421 */ /* 0x001fe20000010000 */
[----:B-1----:R-:W-:Y:S01]  /*4fe0*/  @!P3 FMUL.FTZ R32, R60, -1.4426950216293334961 ;  /* 0xbfb8aa3b3c20b820 */ /* 0x002fe20000410000 */
[----:B------:R-:W-:-:S04]  /*4ff0*/  SHF.L.U32 R56, R70, 0x8, RZ ;  /* 0x0000000846387819 */ /* 0x000fc800000006ff */
[--C-:B------:R-:W-:Y:S01]  /*5000*/  SHF.R.S32.HI R57, RZ, 0x1f, R56.reuse ;  /* 0x0000001fff397819 */ /* 0x100fe20000011438 */
[----:B------:R-:W0:Y:S01]  /*5010*/  @!P6 MUFU.RCP R33, R33 ;  /* 0x000000210021e308 */ /* 0x000e220000001000 */
[----:B----4-:R-:W-:Y:S01]  /*5020*/  @!P5 FMUL.FTZ R34, R62, -1.4426950216293334961 ;  /* 0xbfb8aa3b3e22d820 */ /* 0x010fe20000410000 */
[----:B---3--:R-:W-:Y:S01]  /*5030*/  @!P0 FADD.FTZ R36, R36, 1 ;  /* 0x3f80000024248421 */ /* 0x008fe20000010000 */
[----:B-----5:R-:W-:-:S05]  /*5040*/  IMAD.WIDE.U32 R48, R66, UR14, R56 ;  /* 0x0000000e42307c25 */ /* 0x020fca000f8e0038 */
[----:B------:R-:W1:Y:S01]  /*5050*/  @!P2 MUFU.EX2 R38, R35 ;  /* 0x000000230026a308 */ /* 0x000e620000000800 */
[----:B--2---:R-:W-:-:S07]  /*5060*/  @!P1 FADD.FTZ R37, R37, 1 ;  /* 0x3f80000025259421 */ /* 0x004fce0000010000 */
[----:B------:R-:W2:Y:S01]  /*5070*/  @!P3 MUFU.EX2 R32, R32 ;  /* 0x000000200020b308 */ /* 0x000ea20000000800 */
[----:B0-----:R-:W-:Y:S01]  /*5080*/  @!P6 FMUL.FTZ R40, R40, R33 ;  /* 0x000000212828e220 */ /* 0x001fe20000410000 */
[----:B------:R-:W-:Y:S01]  /*5090*/  FSETP.GTU.FTZ.AND P6, PT, R63, 20, PT ;  /* 0x41a000003f00780b */ /* 0x000fe20003fdc000 */
[----:B------:R-:W-:-:S05]  /*50a0*/  @!P4 FMUL.FTZ R33, R61, -1.4426950216293334961 ;  /* 0xbfb8aa3b3d21c820 */ /* 0x000fca0000410000 */
[----:B------:R0:W-:Y:S01]  /*50b0*/  @!P5 MUFU.EX2 R60, R34 ;  /* 0x00000022003cd308 */ /* 0x0001e20000000800 */
[----:B-1----:R-:W-:-:S06]  /*50c0*/  @!P2 FADD.FTZ R62, R38, 1 ;  /* 0x3f800000263ea421 */ /* 0x002fcc0000010000 */
[----:B------:R-:W-:Y:S01]  /*50d0*/  @!P6 FMUL.FTZ R35, R63, -1.4426950216293334961 ;  /* 0xbfb8aa3b3f23e820 */ /* 0x000fe20000410000 */
[----:B------:R-:W1:Y:S01]  /*50e0*/  @!P4 MUFU.EX2 R59, R33 ;  /* 0x00000021003bc308 */ /* 0x000e620000000800 */
[----:B0-----:R-:W-:Y:S02]  /*50f0*/  IMAD R34, R66, UR15, RZ ;  /* 0x0000000f42227c24 */ /* 0x001fe4000f8e02ff */
[----:B--2---:R-:W-:Y:S02]  /*5100*/  @!P3 FADD.FTZ R58, R32, 1 ;  /* 0x3f800000203ab421 */ /* 0x004fe40000010000 */
[----:B------:R-:W-:-:S03]  /*5110*/  IMAD R67, R67, UR14, R34 ;  /* 0x0000000e43437c24 */ /* 0x000fc6000f8e0222 */
[----:B------:R0:W2:Y:S01]  /*5120*/  @!P6 MUFU.EX2 R61, R35 ;  /* 0x00000023003de308 */ /* 0x0000a20000000800 */
[----:B------:R-:W-:Y:S01]  /*5130*/  NOP ;  /* 0x0000000000007918 */ /* 0x000fe20000000000 */
[----:B------:R-:W-:-:S06]  /*5140*/  IADD3 R49, R49, R67, RZ ;  /* 0x0000004331317210 */ /* 0x000fcc0007ffe0ff */
[----:B------:R-:W3:Y:S01]  /*5150*/  @!P0 MUFU.RCP R64, R36 ;  /* 0x0000002400408308 */ /* 0x000ee20000001000 */
[----:B0-----:R-:W0:Y:S01]  /*5160*/  LDS.128 R32, [R0] ;  /* 0x0000000000207984 */ /* 0x001e220000000c00 */
[----:B-1----:R-:W-:Y:S01]  /*5170*/  @!P4 FADD.FTZ R59, R59, 1 ;  /* 0x3f8000003b3bc421 */ /* 0x002fe20000010000 */
[----:B------:R-:W-:Y:S01]  /*5180*/  @!P5 FADD.FTZ R60, R60, 1 ;  /* 0x3f8000003c3cd421 */ /* 0x000fe20000010000 */
[----:B------:R-:W-:Y:S01]  /*5190*/  IMAD.WIDE.U32 R48, R81, UR6, R48 ;  /* 0x0000000651307c25 */ /* 0x000fe2000f8e0030 */
[----:B------:R-:W-:-:S03]  /*51a0*/  ULDC.64 UR6, c[0x0][0x3b0] ;  /* 0x0000ec0000067ab9 */ /* 0x000fc60000000a00 */
[----:B------:R1:W4:Y:S01]  /*51b0*/  @!P1 MUFU.RCP R65, R37 ;  /* 0x0000002500419308 */ /* 0x0003220000001000 */
[----:B------:R-:W-:Y:S01]  /*51c0*/  IADD3 R49, R49, R53, RZ ;  /* 0x0000003531317210 */ /* 0x000fe20007ffe0ff */
[----:B--2---:R-:W-:-:S06]  /*51d0*/  @!P6 FADD.FTZ R61, R61, 1 ;  /* 0x3f8000003d3de421 */ /* 0x004fcc0000010000 */
[----:B------:R2:W5:Y:S01]  /*51e0*/  @!P3 MUFU.RCP R63, R58 ;  /* 0x0000003a003fb308 */ /* 0x0005620000001000 */
[----:B-1----:R-:W1:Y:S01]  /*51f0*/  LDS.128 R36, [R0+0x200] ;  /* 0x0002000000247984 */ /* 0x002e620000000c00 */
[----:B---3--:R-:W-:-:S06]  /*5200*/  @!P0 FMUL.FTZ R41, R41, R64 ;  /* 0x0000004029298220 */ /* 0x008fcc0000410000 */
[----:B------:R3:W0:Y:S01]  /*5210*/  @!P4 MUFU.RCP R50, R59 ;  /* 0x0000003b0032c308 */ /* 0x0006220000001000 */
[----:B--2---:R-:W-:Y:S01]  /*5220*/  LEA R58, P0, R48, R68, 0x2 ;  /* 0x00000044303a7211 */ /* 0x004fe200078010ff */
[----:B----4-:R-:W-:Y:S01]  /*5230*/  @!P1 FMUL.FTZ R42, R42, R65 ;  /* 0x000000412a2a9220 */ /* 0x010fe20000410000 */
[----:B------:R-:W-:Y:S01]  /*5240*/  IADD3 R17, P1, R17, -0x400, RZ ;  /* 0xfffffc0011117810 */ /* 0x000fe20007f3e0ff */
[----:B------:R-:W2:Y:S01]  /*5250*/  LDC.64 R64, c[0x0][0x3a8] ;  /* 0x0000ea00ff407b82 */ /* 0x000ea20000000a00 */
[----:B------:R-:W-:Y:S02]  /*5260*/  LEA.HI.X R49, R48, R69, R49, 0x2, P0 ;  /* 0x0000004530317211 */ /* 0x000fe400000f1431 */
[----:B------:R-:W-:Y:S01]  /*5270*/  IADD3 R58, P0, R58, R3, RZ ;  /* 0x000000033a3a7210 */ /* 0x000fe20007f1e0ff */
[----:B------:R-:W4:Y:S01]  /*5280*/  @!P2 MUFU.RCP R62, R62 ;  /* 0x0000003e003ea308 */ /* 0x000f220000001000 */
[----:B-----5:R-:W-:Y:S01]  /*5290*/  @!P3 FMUL.FTZ R44, R44, R63 ;  /* 0x0000003f2c2cb220 */ /* 0x020fe20000410000 */
[----:B------:R-:W-:-:S02]  /*52a0*/  IADD3 R22, P3, R22, -0x400, RZ ;  /* 0xfffffc0016167810 */ /* 0x000fc40007f7e0ff */
[----:B---3--:R-:W-:Y:S02]  /*52b0*/  IADD3.X R59, R49, R2, RZ, P0, !PT ;  /* 0x00000002313b7210 */ /* 0x008fe400007fe4ff */
[----:B------:R-:W-:Y:S02]  /*52c0*/  IADD3.X R16, R16, -0x1, RZ, P1, !PT ;  /* 0xffffffff10107810 */ /* 0x000fe40000ffe4ff */
[----:B------:R2:W3:Y:S01]  /*52d0*/  @!P5 MUFU.RCP R51, R60 ;  /* 0x0000003c0033d308 */ /* 0x0004e20000001000 */
[----:B0-----:R0:W-:Y:S01]  /*52e0*/  STG.E.128 desc[UR12][R58.64], R32 ;  /* 0x000000203a007986 */ /* 0x0011e2000c101d0c */
[----:B------:R-:W-:Y:S01]  /*52f0*/  @!P4 FMUL.FTZ R45, R45, R50 ;  /* 0x000000322d2dc220 */ /* 0x000fe20000410000 */
[----:B------:R-:W-:Y:S02]  /*5300*/  ISETP.GT.AND P4, PT, R12, 0x1, PT ;  /* 0x000000010c00780c */ /* 0x000fe40003f84270 */
[----:B------:R-:W-:Y:S02]  /*5310*/  MOV R12, R70 ;  /* 0x00000046000c7202 */ /* 0x000fe40000000f00 */
[----:B------:R-:W-:Y:S01]  /*5320*/  IADD3.X R23, R23, -0x1, RZ, P3, !PT ;  /* 0xffffffff17177810 */ /* 0x000fe20001ffe4ff */
[----:B------:R5:W0:Y:S01]  /*5330*/  @!P6 MUFU.RCP R52, R61 ;  /* 0x0000003d0034e308 */ /* 0x000a220000001000 */
[----:B----4-:R-:W-:Y:S01]  /*5340*/  @!P2 FMUL.FTZ R43, R43, R62 ;  /* 0x0000003e2b2ba220 */ /* 0x010fe20000410000 */
[----:B------:R-:W-:Y:S01]  /*5350*/  IADD3 R18, P2, R18, -0x400, RZ ;  /* 0xfffffc0012127810 */ /* 0x000fe20007f5e0ff */
[----:B------:R-:W4:Y:S01]  /*5360*/  LDC.64 R62, c[0x0][0x3f0] ;  /* 0x0000fc00ff3e7b82 */ /* 0x000f220000000a00 */
[----:B--2---:R-:W-:-:S02]  /*5370*/  IMAD R60, R64, UR15, RZ ;  /* 0x0000000f403c7c24 */ /* 0x004fc4000f8e02ff */
[----:B------:R-:W-:Y:S01]  /*5380*/  IMAD.WIDE.U32 R56, R64, UR14, R56 ;  /* 0x0000000e40387c25 */ /* 0x000fe2000f8e0038 */
[----:B------:R-:W-:Y:S01]  /*5390*/  IADD3.X R19, R19, -0x1, RZ, P2, !PT ;  /* 0xffffffff13137810 */ /* 0x000fe200017fe4ff */
[----:B-1----:R-:W-:Y:S02]  /*53a0*/  STG.E.128 desc[UR12][R58.64+0x200], R36 ;  /* 0x000200243a007986 */ /* 0x002fe4000c101d0c */
[----:B---3--:R-:W-:Y:S01]  /*53b0*/  @!P5 FMUL.FTZ R46, R46, R51 ;  /* 0x000000332e2ed220 */ /* 0x008fe20000410000 */
[----:B-----5:R-:W-:Y:S01]  /*53c0*/  IMAD R61, R65, UR14, R60 ;  /* 0x0000000e413d7c24 */ /* 0x020fe2000f8e023c */
[----:B------:R-:W-:Y:S01]  /*53d0*/  BAR.SYNC.DEFER_BLOCKING 0x0 ;  /* 0x0000000000007b1d */ /* 0x000fe20000010000 */
[----:B0-----:R-:W-:-:S03]  /*53e0*/  IMAD R32, R82, UR6, RZ ;  /* 0x0000000652207c24 */ /* 0x001fc6000f8e02ff */
[----:B------:R-:W-:Y:S01]  /*53f0*/  IADD3 R57, R57, R61, RZ ;  /* 0x0000003d39397210 */ /* 0x000fe20007ffe0ff */
[----:B------:R-:W-:-:S05]  /*5400*/  @!P6 FMUL.FTZ R47, R47, R52 ;  /* 0x000000342f2fe220 */ /* 0x000fca0000410000 */
[----:B------:R0:W-:Y:S04]  /*5410*/  STS.128 [R83], R44 ;  /* 0x0000002c53007388 */ /* 0x0001e80000000c00 */
[----:B------:R-:W-:Y:S01]  /*5420*/  STS.128 [R83+0x10], R40 ;  /* 0x0000102853007388 */ /* 0x000fe20000000c00 */
[----:B------:R-:W-:-:S03]  /*5430*/  NOP ;  /* 0x0000000000007918 */ /* 0x000fc60000000000 */
[----:B------:R-:W1:Y:S04]  /*5440*/  LDS.128 R48, [R0] ;  /* 0x0000000000307984 */ /* 0x000e680000000c00 */
[----:B------:R4:W2:Y:S01]  /*5450*/  LDS.128 R52, [R0+0x200] ;  /* 0x0002000000347984 */ /* 0x0008a20000000c00 */
[----:B0-----:R-:W-:Y:S01]  /*5460*/  FADD.FTZ R44, R44, R27 ;  /* 0x0000001b2c2c7221 */ /* 0x001fe20000010000 */
[C---:B------:R-:W-:Y:S02]  /*5470*/  IMAD R27, R81.reuse, UR7, R32 ;  /* 0x00000007511b7c24 */ /* 0x040fe4000f8e0220 */
[----:B------:R-:W-:-:S04]  /*5480*/  IMAD.WIDE.U32 R32, R81, UR6, R56 ;  /* 0x0000000651207c25 */ /* 0x000fc8000f8e0038 */
[----:B------:R-:W-:Y:S01]  /*5490*/  FADD.FTZ R45, R44, R45 ;  /* 0x0000002d2c2d7221 */ /* 0x000fe20000010000 */
[----:B------:R-:W-:-:S03]  /*54a0*/  IADD3 R33, R33, R27, RZ ;  /* 0x0000001b21217210 */ /* 0x000fc60007ffe0ff */
[----:B------:R-:W-:Y:S01]  /*54b0*/  FADD.FTZ R46, R45, R46 ;  /* 0x0000002e2d2e7221 */ /* 0x000fe20000010000 */
[----:B----4-:R-:W-:-:S03]  /*54c0*/  LEA R0, P0, R32, R62, 0x2 ;  /* 0x0000003e20007211 */ /* 0x010fc600078010ff */
[----:B------:R-:W-:Y:S01]  /*54d0*/  FADD.FTZ R47, R46, R47 ;  /* 0x0000002f2e2f7221 */ /* 0x000fe20000010000 */
[----:B------:R-:W-:Y:S02]  /*54e0*/  LEA.HI.X R33, R32, R63, R33, 0x2, P0 ;  /* 0x0000003f20217211 */ /* 0x000fe400000f1421 */
[----:B------:R-:W-:Y:S01]  /*54f0*/  IADD3 R32, P0, R0, R3, RZ ;  /* 0x0000000300207210 */ /* 0x000fe20007f1e0ff */
[----:B------:R-:W-:-:S03]  /*5500*/  FADD.FTZ R40, R47, R40 ;  /* 0x000000282f287221 */ /* 0x000fc60000010000 */
[----:B------:R-:W-:Y:S01]  /*5510*/  IADD3.X R33, R33, R2, RZ, P0, !PT ;  /* 0x0000000221217210 */ /* 0x000fe200007fe4ff */
[----:B------:R-:W-:Y:S01]  /*5520*/  FADD.FTZ R41, R40, R41 ;  /* 0x0000002928297221 */ /* 0x000fe20000010000 */
[----:B------:R-:W-:-:S03]  /*5530*/  IADD3 R20, P0, R20, -0x400, RZ ;  /* 0xfffffc0014147810 */ /* 0x000fc60007f1e0ff */
[----:B------:R-:W-:Y:S01]  /*5540*/  FADD.FTZ R42, R41, R42 ;  /* 0x0000002a292a7221 */ /* 0x000fe20000010000 */
[----:B------:R-:W-:-:S03]  /*5550*/  IADD3.X R21, R21, -0x1, RZ, P0, !PT ;  /* 0xffffffff15157810 */ /* 0x000fc600007fe4ff */
[----:B------:R-:W-:Y:S01]  /*5560*/  FADD.FTZ R27, R42, R43 ;  /* 0x0000002b2a1b7221 */ /* 0x000fe20000010000 */
[----:B-1----:R0:W-:Y:S04]  /*5570*/  STG.E.128 desc[UR12][R32.64], R48 ;  /* 0x0000003020007986 */ /* 0x0021e8000c101d0c */
[----:B--2---:R0:W-:Y:S01]  /*5580*/  STG.E.128 desc[UR12][R32.64+0x200], R52 ;  /* 0x0002003420007986 */ /* 0x0041e2000c101d0c */
[----:B------:R-:W-:Y:S05]  /*5590*/  @P4 BRA `(.L_x_9645) ;  /* 0xffffffb400644947 */ /* 0x000fea000383ffff */
.L_x_9605:
        /* <DEDUP_REMOVED lines=26> */
.L_x_9647:
[----:B------:R-:W-:Y:S05]  /*5740*/  BSYNC B0 ;  /* 0x0000000000007941 */ /* 0x000fea0003800000 */
.L_x_9646:
        /* <DEDUP_REMOVED lines=29> */
.L_x_9649:
[----:B------:R-:W3:Y:S02]  /*5920*/  S2R R15, SR_TID.X ;  /* 0x00000000000f7919 */ /* 0x000ee40000002100 */
.L_x_9650:
[----:B------:R-:W-:Y:S05]  /*5930*/  BSYNC B0 ;  /* 0x0000000000007941 */ /* 0x000fea0003800000 */
.L_x_9648:
        /* <DEDUP_REMOVED lines=16> */
[----:B-12---:R-:W-:Y:S01]  /*5a40*/  IMAD.WIDE.U32 R4, R81, UR8, RZ ;  /* 0x0000000851047c25 */ /* 0x006fe2000f8e00ff */
[----:B------:R-:W-:Y:S01]  /*5a50*/  IADD3 R23, R3, R23, RZ ;  /* 0x0000001703177210 */ /* 0x000fe20007ffe0ff */
[----:B------:R-:W-:-:S03]  /*5a60*/  ULDC.64 UR8, c[0x0][0x3c0] ;  /* 0x0000f00000087ab9 */ /* 0x000fc60000000a00 */
[----:B------:R-:W-:Y:S01]  /*5a70*/  IADD3 R21, R5, R21, RZ ;  /* 0x0000001505157210 */ /* 0x000fe20007ffe0ff */
[----:B---3--:R-:W-:-:S03]  /*5a80*/  ULEA UR4, UR5, UR4, 0x18 ;  /* 0x0000000405047291 */ /* 0x008fc6000f8ec03f */
[----:B------:R-:W-:-:S09]  /*5a90*/  ULDC UR5, c[0x0][0x0] ;  /* 0x0000000000057ab9 */ /* 0x000fd20000000800 */
.L_x_9652:
[----:B------:R-:W-:Y:S02]  /*5aa0*/  LEA R0, R15, UR4, 0x2 ;  /* 0x000000040f007c11 */ /* 0x000fe4000f8e10ff */
[----:B------:R-:W-:Y:S02]  /*5ab0*/  SHF.R.S32.HI R10, RZ, 0x1f, R15 ;  /* 0x0000001fff0a7819 */ /* 0x000fe4000001140f */
[----:B-1----:R-:W-:Y:S01]  /*5ac0*/  MOV R8, R2 ;  /* 0x0000000200087202 */ /* 0x002fe20000000f00 */
[----:B------:R-:W1:Y:S01]  /*5ad0*/  LDS R17, [R0+0x1b08] ;  /* 0x001b080000117984 */ /* 0x000e620000000800 */
        /* <DEDUP_REMOVED lines=18> */
[----:B-1----:R1:W-:Y:S04]  /*5c00*/  REDG.E.ADD.F32.FTZ.RN.STRONG.GPU desc[UR12][R8.64], R17 ;  /* 0x00000011080079a6 */ /* 0x0023e8000c10f38c */
[----:B--2---:R1:W-:Y:S02]  /*5c10*/  REDG.E.ADD.F32.FTZ.RN.STRONG.GPU desc[UR12][R12.64], R19 ;  /* 0x000000130c0079a6 */ /* 0x0043e4000c10f38c */
[----:B------:R-:W-:Y:S05]  /*5c20*/  @!P0 BRA `(.L_x_9652) ;  /* 0xfffffffc009c8947 */ /* 0x000fea000383ffff */
[----:B------:R-:W-:Y:S05]  /*5c30*/  BSYNC B0 ;  /* 0x0000000000007941 */ /* 0x000fea0003800000 */
.L_x_9651:
[----:B------:R-:W-:Y:S05]  /*5c40*/  EXIT ;  /* 0x000000000000794d */ /* 0x000fea0003800000 */
.L_x_9653:
        /* <DEDUP_REMOVED lines=11> */
.L_x_11031:


//--------------------- .text._Z25selective_scan_bwd_kernelI32Selective_Scan_bwd_kernel_traitsILi32ELi8ELb1ELb1ELb0ELb0ELb0EffEEv12SSMParamsBwd --------------------------
	.section	.text._Z25selective_scan_bwd_kernelI32Selective_Scan_bwd_kernel_traitsILi32ELi8ELb1ELb1ELb0ELb0ELb0EffEEv12SSMParamsBwd,"ax",@progbits
	.align	128
        .global         _Z25selective_scan_bwd_kernelI32Selective_Scan_bwd_kernel_traitsILi32ELi8ELb1ELb1ELb0ELb0ELb0EffEEv12SSMParamsBwd
        .type           _Z25selective_scan_bwd_kernelI32Selective_Scan_bwd_kernel_traitsILi32ELi8ELb1ELb1ELb0ELb0ELb0EffEEv12SSMParamsBwd,@function
        .size           _Z25selective_scan_bwd_kernelI32Selective_Scan_bwd_kernel_traitsILi32ELi8ELb1ELb1ELb0ELb0ELb0EffEEv12SSMParamsBwd,(.L_x_11032 - _Z25selective_scan_bwd_kernelI32Selective_Scan_bwd_kernel_traitsILi32ELi8ELb1ELb1ELb0ELb0ELb0EffEEv12SSMParamsBwd)
        .other          _Z25selective_scan_bwd_kernelI32Selective_Scan_bwd_kernel_traitsILi32ELi8ELb1ELb1ELb0ELb0ELb0EffEEv12SSMParamsBwd,@"STO_CUDA_ENTRY STV_DEFAULT"
_Z25selective_scan_bwd_kernelI32Selective_Scan_bwd_kernel_traitsILi32ELi8ELb1ELb1ELb0ELb0ELb0EffEEv12SSMParamsBwd:
.text._Z25selective_scan_bwd_kernelI32Selective_Scan_bwd_kernel_traitsILi32ELi8ELb1ELb1ELb0ELb0ELb0EffEEv12SSMParamsBwd:
        /* <DEDUP_REMOVED lines=41> */
[----:B------:R-:W0:Y:S03]  /*0290*/  LDC.64 R26, c[0x0][0x2f8] ;  /* 0x0000be00ff1a7b82 */ /* 0x000e260000000a00 */
[----:B------:R-:W-:-:S05]  /*02a0*/  IMAD R0, R9, R0, R2 ;  /* 0x0000000009007224 */ /* 0x000fca00078e0202 */
[----:B------:R-:W-:Y:S01]  /*02b0*/  ISETP.GT.U32.AND P1, PT, R9, R0, PT ;  /* 0x000000000900720c */ /* 0x000fe20003f24070 */
[----:B------:R-:W-:Y:S01]  /*02c0*/  USHF.R.S32.HI UR14, URZ, 0x1f, UR15 ;  /* 0x0000001f3f0e7899 */ /* 0x000fe2000801140f */
[----:B------:R-:W0:Y:S03]  /*02d0*/  LDC.64 R28, c[0x0][0x3b8] ;  /* 0x0000ee00ff1c7b82 */ /* 0x000e260000000a00 */
[----:B------:R-:W-:Y:S02]  /*02e0*/  UIMAD UR6, UR14, UR8, URZ ;  /* 0x000000080e0672a4 */ /* 0x000fe4000f8e023f */
[----:B------:R-:W-:Y:S02]  /*02f0*/  UIMAD.WIDE.U32 UR4, UR15, UR8, URZ ;  /* 0x000000080f0472a5 */ /* 0x000fe4000f8e003f */
[----:B------:R-:W-:Y:S01]  /*0300*/  UIMAD UR6, UR15, UR9, UR6 ;  /* 0x000000090f0672a4 */ /* 0x000fe2000f8e0206 */
[----:B------:R-:W-:-:S02]  /*0310*/  LEA R7, R21, 0xffffff00, 0x8 ;  /* 0xffffff0015077811 */ /* 0x000fc400078e40ff */
[----:B------:R-:W-:Y:S01]  /*0320*/  ULDC.64 UR8, c[0x0][0x290] ;  /* 0x0000a40000087ab9 */ /* 0x000fe20000000a00 */
[----:B------:R-:W-:Y:S01]  /*0330*/  @!P1 IADD3 R0, R0, -R9, RZ ;  /* 0x8000000900009210 */ /* 0x000fe20007ffe0ff */
[----:B------:R-:W-:-:S03]  /*0340*/  UIADD3 UR5, UR5, UR6, URZ ;  /* 0x0000000605057290 */ /* 0x000fc6000fffe03f */
[----:B------:R-:W-:Y:S02]  /*0350*/  ISETP.GE.U32.AND P0, PT, R0, R9, PT ;  /* 0x000000090000720c */ /* 0x000fe40003f06070 */
[----:B------:R-:W-:Y:S02]  /*0360*/  LOP3.LUT R0, R82, R11, RZ, 0x3c, !PT ;  /* 0x0000000b52007212 */ /* 0x000fe400078e3cff */
[----:B------:R-:W-:Y:S02]  /*0370*/  @!P1 IADD3 R86, R86, 0x1, RZ ;  /* 0x0000000156569810 */ /* 0x000fe40007ffe0ff */
[----:B------:R-:W-:Y:S02]  /*0380*/  ISETP.GE.AND P2, PT, R0, RZ, PT ;  /* 0x000000ff0000720c */ /* 0x000fe40003f46270 */
[----:B------:R-:W-:Y:S01]  /*0390*/  ISETP.NE.AND P1, PT, R11, RZ, PT ;  /* 0x000000ff0b00720c */ /* 0x000fe20003f25270 */
[-C--:B--2---:R-:W-:Y:S02]  /*03a0*/  IMAD R0, R83, R4.reuse, RZ ;  /* 0x0000000453007224 */ /* 0x084fe400078e02ff */
[----:B------:R-:W-:Y:S01]  /*03b0*/  IMAD.WIDE.U32 R2, R82, R4, UR4 ;  /* 0x0000000452027e25 */ /* 0x000fe2000f8e0004 */
[----:B------:R-:W-:-:S02]  /*03c0*/  SHF.R.S32.HI R9, RZ, 0x1f, R7 ;  /* 0x0000001fff097819 */ /* 0x000fc40000011407 */
[----:B------:R-:W-:Y:S01]  /*03d0*/  @P0 IADD3 R86, R86, 0x1, RZ ;  /* 0x0000000156560810 */ /* 0x000fe20007ffe0ff */
[----:B------:R-:W-:Y:S01]  /*03e0*/  IMAD R0, R82, R5, R0 ;  /* 0x0000000552007224 */ /* 0x000fe200078e0200 */
[----:B------:R-:W-:Y:S01]  /*03f0*/  IADD3 R95, P0, R7, R2, RZ ;  /* 0x00000002075f7210 */ /* 0x000fe20007f1e0ff */
[----:B------:R-:W-:Y:S02]  /*0400*/  UIMAD UR6, UR14, UR8, URZ ;  /* 0x000000080e0672a4 */ /* 0x000fe4000f8e023f */
[----:B------:R-:W-:Y:S02]  /*0410*/  @!P2 IADD3 R86, -R86, RZ, RZ ;  /* 0x000000ff5656a210 */ /* 0x000fe40007ffe1ff */
[----:B------:R-:W-:Y:S02]  /*0420*/  IADD3.X R8, R9, R3, R0, P0, !PT ;  /* 0x0000000309087210 */ /* 0x000fe400007fe400 */
[----:B------:R-:W-:Y:S01]  /*0430*/  ISETP.NE.U32.AND P0, PT, RZ, UR10, PT ;  /* 0x0000000aff007c0c */ /* 0x000fe2000bf05070 */
[----:B------:R-:W-:Y:S01]  /*0440*/  UIMAD.WIDE.U32 UR4, UR15, UR8, URZ ;  /* 0x000000080f0472a5 */ /* 0x000fe2000f8e003f */
[----:B------:R-:W-:Y:S01]  /*0450*/  @!P1 LOP3.LUT R86, RZ, R11, RZ, 0x33, !PT ;  /* 0x0000000bff569212 */ /* 0x000fe200078e33ff */
[----:B------:R-:W-:Y:S01]  /*0460*/  UIMAD UR6, UR15, UR9, UR6 ;  /* 0x000000090f0672a4 */ /* 0x000fe2000f8e0206 */
[----:B------:R-:W2:Y:S01]  /*0470*/  LDC.64 R10, c[0x0][0x258] ;  /* 0x00009600ff0a7b82 */ /* 0x000ea20000000a00 */
[----:B------:R-:W-:Y:S01]  /*0480*/  ISETP.NE.AND.EX P0, PT, RZ, UR11, PT, P0 ;  /* 0x0000000bff007c0c */ /* 0x000fe2000bf05300 */
[----:B------:R-:W-:Y:S01]  /*0490*/  ULDC.64 UR8, c[0x0][0x240] ;  /* 0x0000900000087ab9 */ /* 0x000fe20000000a00 */
[----:B------:R-:W-:-:S02]  /*04a0*/  UIADD3 UR5, UR5, UR6, URZ ;  /* 0x0000000605057290 */ /* 0x000fc4000fffe03f */
[----:B------:R-:W-:Y:S01]  /*04b0*/  UIMAD.WIDE.U32 UR6, UR15, UR8, URZ ;  /* 0x000000080f0672a5 */ /* 0x000fe2000f8e003f */
[-C--:B-1----:R-:W-:Y:S01]  /*04c0*/  IMAD R2, R83, R12.reuse, RZ ;  /* 0x0000000c53027224 */ /* 0x082fe200078e02ff */
[----:B------:R-:W-:Y:S01]  /*04d0*/  UIMAD UR8, UR14, UR8, URZ ;  /* 0x000000080e0872a4 */ /* 0x000fe2000f8e023f */
[----:B------:R-:W-:Y:S02]  /*04e0*/  ULDC.64 UR10, c[0x0][0x328] ;  /* 0x0000ca00000a7ab9 */ /* 0x000fe40000000a00 */
[C---:B------:R-:W-:Y:S01]  /*04f0*/  IMAD R6, R82.reuse, R13, R2 ;  /* 0x0000000d52067224 */ /* 0x040fe200078e0202 */
[----:B------:R-:W-:Y:S01]  /*0500*/  UIMAD UR8, UR15, UR9, UR8 ;  /* 0x000000090f0872a4 */ /* 0x000fe2000f8e0208 */
[----:B------:R-:W-:Y:S02]  /*0510*/  IMAD.WIDE.U32 R2, R82, R12, UR4 ;  /* 0x0000000452027e25 */ /* 0x000fe4000f8e000c */
[----:B------:R-:W1:Y:S01]  /*0520*/  @P0 LDC R13, c[0x0][0x214] ;  /* 0x00008500ff0d0b82 */ /* 0x000e620000000800 */
[----:B------:R-:W-:-:S02]  /*0530*/  UIADD3 UR7, UR7, UR8, URZ ;  /* 0x0000000807077290 */ /* 0x000fc4000fffe03f */
[----:B------:R-:W-:Y:S01]  /*0540*/  UIMAD UR8, UR14, UR10, URZ ;  /* 0x0000000a0e0872a4 */ /* 0x000fe2000f8e023f */
[----:B------:R-:W-:Y:S01]  /*0550*/  IADD3 R97, P1, R7, R2, RZ ;  /* 0x0000000207617210 */ /* 0x000fe20007f3e0ff */
[----:B------:R-:W-:Y:S01]  /*0560*/  UIMAD.WIDE.U32 UR4, UR15, UR10, URZ ;  /* 0x0000000a0f0472a5 */ /* 0x000fe2000f8e003f */
[----:B------:R-:W-:Y:S01]  /*0570*/  SHF.R.S32.HI R87, RZ, 0x1f, R86 ;  /* 0x0000001fff577819 */ /* 0x000fe20000011456 */
[----:B------:R-:W-:Y:S01]  /*0580*/  UIMAD UR8, UR15, UR11, UR8 ;  /* 0x0000000b0f0872a4 */ /* 0x000fe2000f8e0208 */
[----:B------:R-:W-:Y:S01]  /*0590*/  IADD3.X R6, R9, R3, R6, P1, !PT ;  /* 0x0000000309067210 */ /* 0x000fe20000ffe406 */
[----:B------:R-:W3:Y:S01]  /*05a0*/  @P0 LDC R23, c[0x0][0x21c] ;  /* 0x00008700ff170b82 */ /* 0x000ee20000000800 */
[----:B----4-:R-:W-:Y:S01]  /*05b0*/  ISETP.NE.U32.AND P1, PT, R16, RZ, PT ;  /* 0x000000ff1000720c */ /* 0x010fe20003f25070 */
[----:B------:R-:W-:Y:S01]  /*05c0*/  UIADD3 UR5, UR5, UR8, URZ ;  /* 0x0000000805057290 */ /* 0x000fe2000fffe03f */
[----:B--2---:R-:W-:Y:S02]  /*05d0*/  IMAD R0, R87, R10, RZ ;  /* 0x0000000a57007224 */ /* 0x004fe400078e02ff */
[----:B------:R-:W-:-:S03]  /*05e0*/  ISETP.NE.AND.EX P1, PT, R17, RZ, PT, P1 ;  /* 0x000000ff1100720c */ /* 0x000fc60003f25310 */
[----:B------:R-:W2:Y:S01]  /*05f0*/  @P0 LDC.64 R58, c[0x0][0x310] ;  /* 0x0000c400ff3a0b82 */ /* 0x000ea20000000a00 */
[----:B------:R-:W-:Y:S01]  /*0600*/  IMAD R11, R86, R11, R0 ;  /* 0x0000000b560b7224 */ /* 0x000fe200078e0200 */
[----:B------:R-:W-:Y:S01]  /*0610*/  ISETP.NE.U32.AND P2, PT, R18, RZ, PT ;  /* 0x000000ff1200720c */ /* 0x000fe20003f45070 */
[-C--:B------:R-:W-:Y:S01]  /*0620*/  IMAD R0, R83, R14.reuse, RZ ;  /* 0x0000000e53007224 */ /* 0x080fe200078e02ff */
[----:B------:R-:W-:Y:S01]  /*0630*/  CS2R R56, SRZ ;  /* 0x0000000000387805 */ /* 0x000fe2000001ff00 */
[C---:B------:R-:W-:Y:S01]  /*0640*/  IMAD.WIDE.U32 R2, R82.reuse, R14, UR4 ;  /* 0x0000000452027e25 */ /* 0x040fe2000f8e000e */
[----:B------:R-:W-:Y:S02]  /*0650*/  ISETP.NE.AND.EX P2, PT, R19, RZ, PT, P2 ;  /* 0x000000ff1300720c */ /* 0x000fe40003f45320 */
[----:B------:R-:W-:Y:S01]  /*0660*/  CS2R R54, SRZ ;  /* 0x0000000000367805 */ /* 0x000fe2000001ff00 */
[----:B------:R-:W-:Y:S01]  /*0670*/  ULDC.64 UR8, c[0x0][0x268] ;  /* 0x00009a0000087ab9 */ /* 0x000fe20000000a00 */
[----:B------:R-:W-:Y:S01]  /*0680*/  IMAD R0, R82, R15, R0 ;  /* 0x0000000f52007224 */ /* 0x000fe200078e0200 */
[----:B------:R-:W-:Y:S01]  /*0690*/  IADD3 R99, P3, R7, R2, RZ ;  /* 0x0000000207637210 */ /* 0x000fe20007f7e0ff */
[----:B------:R-:W-:Y:S01]  /*06a0*/  IMAD.WIDE.U32 R4, R86, R10, UR6 ;  /* 0x0000000656047e25 */ /* 0x000fe2000f8e000a */
[----:B------:R-:W-:-:S02]  /*06b0*/  ULDC.64 UR6, c[0x0][0x230] ;  /* 0x00008c0000067ab9 */ /* 0x000fc40000000a00 */
[----:B------:R-:W-:Y:S01]  /*06c0*/  IADD3.X R2, R9, R3, R0, P3, !PT ;  /* 0x0000000309027210 */ /* 0x000fe20001ffe400 */
[----:B-1----:R-:W-:Y:S01]  /*06d0*/  @P0 IMAD R0, R13, UR15, R82 ;  /* 0x0000000f0d000c24 */ /* 0x002fe2000f8e0252 */
[----:B------:R-:W-:Y:S02]  /*06e0*/  @P1 LEA R56, P3, R82, R16, 0x2 ;  /* 0x0000001052381211 */ /* 0x000fe400078610ff */
[----:B------:R-:W-:Y:S01]  /*06f0*/  IADD3 R7, P4, R7, R4, RZ ;  /* 0x0000000407077210 */ /* 0x000fe20007f9e0ff */
[----:B------:R-:W-:Y:S01]  /*0700*/  @P0 IMAD R0, R0, R21, RZ ;  /* 0x0000001500000224 */ /* 0x000fe200078e02ff */
[----:B------:R-:W-:Y:S02]  /*0710*/  @P1 LEA.HI.X R57, R82, R17, R83, 0x2, P3 ;  /* 0x0000001152391211 */ /* 0x000fe400018f1453 */
[----:B------:R-:W-:Y:S02]  /*0720*/  IADD3 R102, R5, R11, RZ ;  /* 0x0000000b05667210 */ /* 0x000fe40007ffe0ff */
[----:B------:R-:W-:Y:S01]  /*0730*/  ISETP.GE.AND P1, PT, R21, 0x1, PT ;  /* 0x000000011500780c */ /* 0x000fe20003f26270 */
[----:B---3--:R-:W-:Y:S01]  /*0740*/  @P0 IMAD R3, R0, R23, RZ ;  /* 0x0000001700030224 */ /* 0x008fe200078e02ff */
[----:B------:R-:W-:-:S02]  /*0750*/  IADD3.X R102, R9, R102, RZ, P4, !PT ;  /* 0x0000006609667210 */ /* 0x000fc400027fe4ff */
[C---:B------:R-:W-:Y:S01]  /*0760*/  @P2 LEA R54, P4, R82.reuse, R18, 0x2 ;  /* 0x0000001252362211 */ /* 0x040fe200078810ff */
[----:B--2---:R-:W-:Y:S01]  /*0770*/  @P0 IMAD.WIDE R58, R3, 0x8, R58 ;  /* 0x00000008033a0825 */ /* 0x004fe200078e023a */
[----:B------:R-:W-:Y:S02]  /*0780*/  LEA R94, P5, R95, R24, 0x2 ;  /* 0x000000185f5e7211 */ /* 0x000fe400078a10ff */
[C---:B------:R-:W-:Y:S01]  /*0790*/  @P2 LEA.HI.X R55, R82.reuse, R19, R83, 0x2, P4 ;  /* 0x0000001352372211 */ /* 0x040fe200020f1453 */
[C---:B------:R-:W-:Y:S02]  /*07a0*/  IMAD R3, R83.reuse, UR6, RZ ;  /* 0x0000000653037c24 */ /* 0x040fe4000f8e02ff */
[----:B------:R-:W-:Y:S01]  /*07b0*/  IMAD R5, R83, UR8, RZ ;  /* 0x0000000853057c24 */ /* 0x000fe2000f8e02ff */
[----:B0-----:R-:W-:Y:S01]  /*07c0*/  LEA R88, P4, R7, R88, 0x2 ;  /* 0x0000005807587211 */ /* 0x001fe200078810ff */
[C---:B------:R-:W-:Y:S01]  /*07d0*/  IMAD R101, R82.reuse, UR7, R3 ;  /* 0x0000000752657c24 */ /* 0x040fe2000f8e0203 */
[----:B------:R-:W-:Y:S01]  /*07e0*/  LEA R96, P2, R97, R26, 0x2 ;  /* 0x0000001a61607211 */ /* 0x000fe200078410ff */
[----:B------:R-:W-:Y:S01]  /*07f0*/  IMAD R103, R82, UR9, R5 ;  /* 0x0000000952677c24 */ /* 0x000fe2000f8e0205 */
[----:B------:R-:W-:Y:S01]  /*0800*/  LEA R98, P3, R99, R28, 0x2 ;  /* 0x0000001c63627211 */ /* 0x000fe200078610ff */
[----:B------:R-:W-:Y:S01]  /*0810*/  HFMA2.MMA R113, -RZ, RZ, 0, 0 ;  /* 0x00000000ff717435 */ /* 0x000fe200000001ff */
[----:B------:R-:W-:-:S02]  /*0820*/  LEA.HI.X R102, R7, R89, R102, 0x2, P4 ;  /* 0x0000005907667211 */ /* 0x000fc400020f1466 */
[----:B------:R-:W-:Y:S02]  /*0830*/  @!P0 CS2R R58, SRZ ;  /* 0x00000000003a8805 */ /* 0x000fe4000001ff00 */
        /* <DEDUP_REMOVED lines=21> */
[----:B------:R-:W-:Y:S02]  /*0990*/  SHF.L.U32 R0, R90, 0x1, RZ ;  /* 0x000000015a007819 */ /* 0x000fe400000006ff */
[----:B------:R-:W-:-:S02]  /*09a0*/  LEA R92, R5, R92, 0x2 ;  /* 0x0000005c055c7211 */ /* 0x000fc400078e10ff */
[C---:B------:R-:W-:Y:S02]  /*09b0*/  IADD3 R7, R90.reuse, 0x20, RZ ;  /* 0x000000205a077810 */ /* 0x040fe40007ffe0ff */
        /* <DEDUP_REMOVED lines=26> */
.L_x_9678:
        /* <DEDUP_REMOVED lines=44> */
[----:B------:R-:W-:-:S04]  /*0e20*/  FFMA.FTZ R0, R10, R6, R31 ;  /* 0x000000060a007223 */ /* 0x000fc8000001001f */
[----:B------:R-:W-:-:S04]  /*0e30*/  FFMA.FTZ R31, R11, R7, R0 ;  /* 0x000000070b1f7223 */ /* 0x000fc80000010000 */
[----:B------:R-:W-:Y:S01]  /*0e40*/  FFMA.FTZ R0, R12, R24, R31 ;  /* 0x000000180c007223 */ /* 0x000fe2000001001f */
[----:B------:R-:W-:-:S03]  /*0e50*/  FMUL.FTZ R31, R7, R84 ;  /* 0x00000054071f7220 */ /* 0x000fc60000410000 */
[----:B------:R-:W-:-:S04]  /*0e60*/  FFMA.FTZ R33, R13, R25, R0 ;  /* 0x000000190d217223 */ /* 0x000fc80000010000 */
[----:B------:R-:W-:Y:S01]  /*0e70*/  FFMA.FTZ R0, R14, R26, R33 ;  /* 0x0000001a0e007223 */ /* 0x000fe20000010021 */
[----:B------:R-:W-:-:S03]  /*0e80*/  FMUL.FTZ R33, R25, R84 ;  /* 0x0000005419217220 */ /* 0x000fc60000410000 */
[----:B------:R-:W-:Y:S01]  /*0e90*/  FFMA.FTZ R89, R15, R27, R0 ;  /* 0x0000001b0f597223 */ /* 0x000fe20000010000 */
[----:B------:R-:W-:Y:S06]  /*0ea0*/  BAR.SYNC.DEFER_BLOCKING 0x0 ;  /* 0x0000000000007b1d */ /* 0x000fec0000010000 */
[----:B------:R-:W-:Y:S05]  /*0eb0*/  @P0 BRA `(.L_x_9655) ;  /* 0x0000000000140947 */ /* 0x000fea0003800000 */
[----:B------:R-:W-:Y:S02]  /*0ec0*/  CS2R R38, SRZ ;  /* 0x0000000000267805 */ /* 0x000fe4000001ff00 */
[----:B------:R-:W-:Y:S02]  /*0ed0*/  CS2R R36, SRZ ;  /* 0x0000000000247805 */ /* 0x000fe4000001ff00 */
[----:B------:R-:W-:Y:S02]  /*0ee0*/  CS2R R42, SRZ ;  /* 0x00000000002a7805 */ /* 0x000fe4000001ff00 */
[----:B------:R-:W-:Y:S01]  /*0ef0*/  CS2R R40, SRZ ;  /* 0x0000000000287805 */ /* 0x000fe2000001ff00 */
[----:B------:R-:W-:Y:S06]  /*0f00*/  BRA `(.L_x_9656) ;  /* 0x00000020001c7947 */ /* 0x000fec0003800000 */
.L_x_9655:
        /* <DEDUP_REMOVED lines=17> */
[----:B------:R-:W-:Y:S01]  /*1020*/  CS2R R42, SRZ ;  /* 0x00000000002a7805 */ /* 0x000fe2000001ff00 */
        /* <DEDUP_REMOVED lines=9> */
[----:B------:R-:W-:Y:S01]  /*10c0*/  ULDC.64 UR8, c[0x0][0x238] ;  /* 0x00008e0000087ab9 */ /* 0x000fe20000000a00 */
[----:B------:R-:W-:-:S02]  /*10d0*/  ULDC.64 UR16, c[0x0][0x270] ;  /* 0x00009c0000107ab9 */ /* 0x000fc40000000a00 */
[----:B------:R-:W-:Y:S01]  /*10e0*/  IMAD R39, R39, UR15, R0 ;  /* 0x0000000f27277c24 */ /* 0x000fe2000f8e0200 */
[----:B------:R-:W-:Y:S02]  /*10f0*/  IADD3 R0, R112, -0x1, RZ ;  /* 0xffffffff70007810 */ /* 0x000fe40007ffe0ff */
[----:B------:R-:W3:Y:S02]  /*1100*/  LDC.64 R62, c[0x0][0x2d0] ;  /* 0x0000b400ff3e7b82 */ /* 0x000ee40000000a00 */
[----:B------:R-:W-:Y:S02]  /*1110*/  IADD3 R37, R37, R39, RZ ;  /* 0x0000002725257210 */ /* 0x000fe40007ffe0ff */
        /* <DEDUP_REMOVED lines=13> */
[----:B------:R-:W-:Y:S02]  /*11f0*/  CS2R R38, SRZ ;  /* 0x0000000000267805 */ /* 0x000fe4000001ff00 */
[----:B------:R-:W-:Y:S02]  /*1200*/  CS2R R40, SRZ ;  /* 0x0000000000287805 */ /* 0x000fe4000001ff00 */
[C---:B------:R-:W-:Y:S02]  /*1210*/  IADD3 R78, P0, R36.reuse, -0x380, RZ ;  /* 0xfffffc80244e7810 */ /* 0x040fe40007f1e0ff */
[C---:B------:R-:W-:Y:S02]  /*1220*/  IADD3 R76, P1, R36.reuse, -0x300, RZ ;  /* 0xfffffd00244c7810 */ /* 0x040fe40007f3e0ff */
        /* <DEDUP_REMOVED lines=10> */
[C---:B------:R-:W-:Y:S02]  /*12d0*/  IADD3.X R69, R37.reuse, -0x1, RZ, P5, !PT ;  /* 0xffffffff25457810 */ /* 0x040fe40002ffe4ff */
[----:B------:R-:W-:Y:S02]  /*12e0*/  IADD3.X R67, R37, -0x1, RZ, P6, !PT ;  /* 0xffffffff25437810 */ /* 0x000fe400037fe4ff */
[----:B0123--:R-:W-:-:S07]  /*12f0*/  CS2R R36, SRZ ;  /* 0x0000000000247805 */ /* 0x00ffce000001ff00 */
.L_x_9677:
[----:B------:R-:W-:Y:S01]  /*1300*/  SHF.R.S32.HI R130, RZ, 0x1f, R124 ;  /* 0x0000001fff827819 */ /* 0x000fe2000001147c */
[----:B-1----:R-:W-:-:S04]  /*1310*/  IMAD.WIDE.U32 R44, R124, UR10, RZ ;  /* 0x0000000a7c2c7c25 */ /* 0x002fc8000f8e00ff */
[----:B------:R-:W-:Y:S01]  /*1320*/  IMAD R47, R130, UR10, RZ ;  /* 0x0000000a822f7c24 */ /* 0x000fe2000f8e02ff */
[----:B------:R-:W-:-:S03]  /*1330*/  LEA R115, P0, R44, R88, 0x2 ;  /* 0x000000582c737211 */ /* 0x000fc600078010ff */
[----:B------:R-:W-:Y:S01]  /*1340*/  IMAD R47, R124, UR11, R47 ;  /* 0x0000000b7c2f7c24 */ /* 0x000fe2000f8e022f */
[----:B------:R-:W-:-:S04]  /*1350*/  LEA R114, P1, R104, R115, 0x4 ;  /* 0x0000007368727211 */ /* 0x000fc800078220ff */
[----:B------:R-:W-:Y:S01]  /*1360*/  IADD3 R45, R45, R47, RZ ;  /* 0x0000002f2d2d7210 */ /* 0x000fe20007ffe0ff */
[----:B------:R-:W-:-:S03]  /*1370*/  IMAD R47, R130, UR8, RZ ;  /* 0x00000008822f7c24 */ /* 0x000fc6000f8e02ff */
[----:B------:R-:W-:Y:S01]  /*1380*/  LEA.HI.X R44, R44, R102, R45, 0x2, P0 ;  /* 0x000000662c2c7211 */ /* 0x000fe200000f142d */
[----:B------:R-:W-:Y:S01]  /*1390*/  IMAD R129, R124, UR9, R47 ;  /* 0x000000097c817c24 */ /* 0x000fe2000f8e022f */
[----:B------:R-:W-:Y:S02]  /*13a0*/  MOV R45, R101 ;  /* 0x00000065002d7202 */ /* 0x000fe40000000f00 */
[----:B------:R-:W-:Y:S02]  /*13b0*/  LEA.HI.X R115, R104, R44, R93, 0x4, P1 ;  /* 0x0000002c68737211 */ /* 0x000fe400008f245d */
[----:B------:R-:W-:-:S03]  /*13c0*/  MOV R44, R52 ;  /* 0x00000034002c7202 */ /* 0x000fc60000000f00 */
[----:B--2---:R-:W2:Y:S02]  /*13d0*/  LDG.E.128 R48, desc[UR12][R114.64+0x200] ;  /* 0x0002000c72307981 */ /* 0x004ea4000c1e1d00 */
[----:B------:R-:W-:Y:S02]  /*13e0*/  IMAD.WIDE.U32 R126, R124, UR8, R44 ;  /* 0x000000087c7e7c25 */ /* 0x000fe4000f8e002c */
[----:B0--3--:R0:W3:Y:S01]  /*13f0*/  LDG.E.128 R44, desc[UR12][R114.64] ;  /* 0x0000000c722c7981 */ /* 0x0090e2000c1e1d00 */
[----:B------:R-:W-:Y:S02]  /*1400*/  LEA R128, P0, R126, R62, 0x2 ;  /* 0x0000003e7e807211 */ /* 0x000fe400078010ff */
[----:B------:R-:W-:-:S04]  /*1410*/  IADD3 R0, R127, R129, RZ ;  /* 0x000000817f007210 */ /* 0x000fc80007ffe0ff */
[----:B------:R-:W-:-:S05]  /*1420*/  LEA.HI.X R129, R126, R63, R0, 0x2, P0 ;  /* 0x0000003f7e817211 */ /* 0x000fca00000f1400 */
[----:B----4-:R-:W4:Y:S01]  /*1430*/  LDG.E R126, desc[UR12][R128.64] ;  /* 0x0000000c807e7981 */ /* 0x010f22000c1e1900 */
[----:B0-----:R-:W-:Y:S01]  /*1440*/  MOV R114, R2 ;  /* 0x0000000200727202 */ /* 0x001fe20000000f00 */
[----:B------:R-:W-:Y:S01]  /*1450*/  IMAD R127, R130, UR16, RZ ;  /* 0x00000010827f7c24 */ /* 0x000fe2000f8e02ff */
[----:B------:R-:W-:-:S03]  /*1460*/  MOV R115, R103 ;  /* 0x0000006700737202 */ /* 0x000fc60000000f00 */
[C---:B------:R-:W-:Y:S02]  /*1470*/  IMAD R127, R124.reuse, UR17, R127 ;  /* 0x000000117c7f7c24 */ /* 0x040fe4000f8e027f */
[----:B------:R-:W-:Y:S01]  /*1480*/  IMAD.WIDE.U32 R132, R124, UR16, R114 ;  /* 0x000000107c847c25 */ /* 0x000fe2000f8e0072 */
[----:B------:R-:W-:Y:S02]  /*1490*/  LEA R114, R100, R91, 0x4 ;  /* 0x0000005b64727211 */ /* 0x000fe400078e20ff */
[----:B------:R-:W-:Y:S02]  /*14a0*/  LEA R134, P1, R132, R60, 0x2 ;  /* 0x0000003c84867211 */ /* 0x000fe400078210ff */
[----:B------:R-:W-:-:S04]  /*14b0*/  IADD3 R0, R133, R127, RZ ;  /* 0x0000007f85007210 */ /* 0x000fc80007ffe0ff */
[----:B------:R-:W-:Y:S02]  /*14c0*/  LEA.HI.X R135, R132, R61, R0, 0x2, P1 ;  /* 0x0000003d84877211 */ /* 0x000fe400008f1400 */
[----:B------:R-:W-:-:S04]  /*14d0*/  ISETP.GT.AND P0, PT, R112, 0x1, PT ;  /* 0x000000017000780c */ /* 0x000fc80003f04270 */
[----:B------:R-:W-:Y:S01]  /*14e0*/  ISETP.EQ.AND P0, PT, R156, RZ, P0 ;  /* 0x000000ff9c00720c */ /* 0x000fe20000702270 */
[----:B------:R-:W-:Y:S01]  /*14f0*/  FADD.FTZ R127, R16, R85 ;  /* 0x00000055107f7221 */ /* 0x000fe20000010000 */
[----:B------:R-:W-:Y:S02]  /*1500*/  IADD3 R137, R112, -0x1, RZ ;  /* 0xffffffff70897810 */ /* 0x000fe40007ffe0ff */
[----:B------:R-:W-:-:S09]  /*1510*/  ISETP.NE.AND P1, PT, R90, RZ, PT ;  /* 0x000000ff5a00720c */ /* 0x000fd20003f25270 */
[----:B------:R-:W0:Y:S01]  /*1520*/  @P0 LDC R115, c[0x0][0x21c] ;  /* 0x00008700ff730b82 */ /* 0x000e220000000800 */
[----:B------:R-:W-:-:S04]  /*1530*/  LEA.HI R0, R137, R137, RZ, 0x1 ;  /* 0x0000008989007211 */ /* 0x000fc800078f08ff */
[----:B------:R-:W-:Y:S01]  /*1540*/  LOP3.LUT R0, R0, 0xfffffe, RZ, 0xc0, !PT ;  /* 0x00fffffe00007812 */ /* 0x000fe200078ec0ff */
[----:B--2---:R-:W-:Y:S04]  /*1550*/  STS.128 [R114+0x200], R48 ;  /* 0x0002003072007388 */ /* 0x004fe80000000c00 */
[----:B---3--:R1:W-:Y:S01]  /*1560*/  STS.128 [R114], R44 ;  /* 0x0000002c72007388 */ /* 0x0083e20000000c00 */
[----:B------:R-:W-:-:S03]  /*1570*/  NOP ;  /* 0x0000000000007918 */ /* 0x000fc60000000000 */
[----:B------:R2:W3:Y:S01]  /*1580*/  LDG.E R161, desc[UR12][R134.64] ;  /* 0x0000000c86a17981 */ /* 0x0004e2000c1e1900 */
[----:B----4-:R-:W-:-:S04]  /*1590*/  FMUL.FTZ R143, R126, 1.4426950216293334961 ;  /* 0x3fb8aa3b7e8f7820 */ /* 0x010fc80000410000 */
[----:B------:R-:W-:-:S04]  /*15a0*/  FMUL.FTZ R131, R143, R127 ;  /* 0x0000007f8f837220 */ /* 0x000fc80000410000 */
[----:B------:R-:W4:Y:S01]  /*15b0*/  MUFU.EX2 R169, R131 ;  /* 0x0000008300a97308 */ /* 0x000f220000000800 */
[----:B-1----:R-:W-:Y:S02]  /*15c0*/  IADD3 R45, R137, -R0, RZ ;  /* 0x80000000892d7210 */ /* 0x002fe40007ffe0ff */
[----:B------:R-:W-:Y:S02]  /*15d0*/  @P0 IADD3 R47, R112, -0x2, RZ ;  /* 0xfffffffe702f0810 */ /* 0x000fe40007ffe0ff */
[----:B------:R-:W-:Y:S02]  /*15e0*/  IADD3 R44, R90, 0x200, RZ ;  /* 0x000002005a2c7810 */ /* 0x000fe40007ffe0ff */
[----:B------:R-:W-:Y:S01]  /*15f0*/  @!P1 LEA R44, R45, R124, 0x8 ;  /* 0x0000007c2d2c9211 */ /* 0x000fe200078e40ff */
[----:B0-----:R-:W-:Y:S01]  /*1600*/  @P0 IMAD R47, R47, R115, R124 ;  /* 0x000000732f2f0224 */ /* 0x001fe200078e027c */
[-C--:B------:R-:W-:Y:S02]  /*1610*/  LEA R115, R100, R91.reuse, 0x5 ;  /* 0x0000005b64737211 */ /* 0x080fe400078e28ff */
[----:B------:R-:W-:Y:S01]  /*1620*/  LEA R0, R44, R91, 0x2 ;  /* 0x0000005b2c007211 */ /* 0x000fe200078e10ff */
[----:B------:R-:W-:-:S02]  /*1630*/  @P0 IMAD.WIDE R128, R47, 0x8, R58 ;  /* 0x000000082f800825 */ /* 0x000fc400078e023a */
[----:B------:R-:W0:Y:S04]  /*1640*/  LDS.128 R44, [R115] ;  /* 0x00000000732c7984 */ /* 0x000e280000000c00 */
[----:B------:R-:W1:Y:S04]  /*1650*/  LDS.128 R48, [R115+0x10] ;  /* 0x0000100073307984 */ /* 0x000e680000000c00 */
[----:B----4-:R4:W-:Y:S01]  /*1660*/  STS [R0+0xa88], R169 ;  /* 0x000a88a900007388 */ /* 0x0109e20000000800 */
[----:B------:R-:W-:Y:S01]  /*1670*/  ISETP.NE.AND P2, PT, R90, 0x1f, PT ;  /* 0x0000001f5a00780c */ /* 0x000fe20003f45270 */
[--C-:B------:R-:W-:Y:S01]  /*1680*/  FADD.FTZ R132, R17, R85.reuse ;  /* 0x0000005511847221 */ /* 0x100fe20000010000 */
[--C-:B------:R-:W-:Y:S01]  /*1690*/  FADD.FTZ R131, R18, R85.reuse ;  /* 0x0000005512837221 */ /* 0x100fe20000010000 */
[--C-:B--2---:R-:W-:Y:S01]  /*16a0*/  FADD.FTZ R134, R19, R85.reuse ;  /* 0x0000005513867221 */ /* 0x104fe20000010000 */
[--C-:B------:R-:W-:Y:S01]  /*16b0*/  FADD.FTZ R133, R20, R85.reuse ;  /* 0x0000005514857221 */ /* 0x100fe20000010000 */
[--C-:B------:R-:W-:Y:S01]  /*16c0*/  FADD.FTZ R136, R21, R85.reuse ;  /* 0x0000005515887221 */ /* 0x100fe20000010000 */
[--C-:B------:R-:W-:Y:S01]  /*16d0*/  FADD.FTZ R135, R22, R85.reuse ;  /* 0x0000005516877221 */ /* 0x100fe20000010000 */
[----:B------:R-:W-:Y:S01]  /*16e0*/  FADD.FTZ R138, R23, R85 ;  /* 0x00000055178a7221 */ /* 0x000fe20000010000 */
[C---:B------:R-:W-:Y:S01]  /*16f0*/  FMUL.FTZ R140, R143.reuse, R132 ;  /* 0x000000848f8c7220 */ /* 0x040fe20000410000 */
[C---:B------:R-:W-:Y:S01]  /*1700*/  FMUL.FTZ R150, R143.reuse, R131 ;  /* 0x000000838f967220 */ /* 0x040fe20000410000 */
[C---:B------:R-:W-:Y:S01]  /*1710*/  FMUL.FTZ R148, R143.reuse, R134 ;  /* 0x000000868f947220 */ /* 0x040fe20000410000 */
[C---:B------:R-:W-:Y:S01]  /*1720*/  FMUL.FTZ R146, R143.reuse, R133 ;  /* 0x000000858f927220 */ /* 0x040fe20000410000 */
[C---:B------:R-:W-:Y:S01]  /*1730*/  FMUL.FTZ R144, R143.reuse, R136 ;  /* 0x000000888f907220 */ /* 0x040fe20000410000 */
[C---:B------:R-:W-:Y:S01]  /*1740*/  FMUL.FTZ R154, R143.reuse, R135 ;  /* 0x000000878f9a7220 */ /* 0x040fe20000410000 */
[----:B------:R-:W-:Y:S01]  /*1750*/  FMUL.FTZ R152, R143, R138 ;  /* 0x0000008a8f987220 */ /* 0x000fe20000410000 */
[----:B------:R-:W-:Y:S01]  /*1760*/  @P2 LEA R143, R90, R91, 0x2 ;  /* 0x0000005b5a8f2211 */ /* 0x000fe200078e10ff */
[----:B------:R-:W-:Y:S06]  /*1770*/  BAR.SYNC.DEFER_BLOCKING 0x0 ;  /* 0x0000000000007b1d */ /* 0x000fec0000010000 */
[----:B------:R-:W2:Y:S01]  /*1780*/  MUFU.EX2 R140, R140 ;  /* 0x0000008c008c7308 */ /* 0x000ea20000000800 */
[----:B------:R-:W1:Y:S07]  /*1790*/  @P2 LDS R143, [R143+0x128c] ;  /* 0x00128c008f8f2984 */ /* 0x000e6e0000000800 */
[----:B------:R-:W4:Y:S01]  /*17a0*/  MUFU.EX2 R150, R150 ;  /* 0x0000009600967308 */ /* 0x000f220000000800 */
[----:B------:R-:W-:Y:S01]  /*17b0*/  FMUL.FTZ R141, R8, R125 ;  /* 0x0000007d088d7220 */ /* 0x000fe20000410000 */
[----:B------:R-:W-:Y:S01]  /*17c0*/  FMUL.FTZ R158, R9, R122 ;  /* 0x0000007a099e7220 */ /* 0x000fe20000410000 */
[----:B------:R-:W-:-:S05]  /*17d0*/  FMUL.FTZ R139, R10, R123 ;  /* 0x0000007b0a8b7220 */ /* 0x000fca0000410000 */
[----:B------:R-:W1:Y:S01]  /*17e0*/  MUFU.EX2 R148, R148 ;  /* 0x0000009400947308 */ /* 0x000e620000000800 */
[----:B------:R-:W-:Y:S01]  /*17f0*/  MOV R145, RZ ;  /* 0x000000ff00917202 */ /* 0x000fe20000000f00 */
[----:B0-----:R-:W-:Y:S01]  /*1800*/  FMUL.FTZ R164, R141, R44 ;  /* 0x0000002c8da47220 */ /* 0x001fe20000410000 */
[----:B------:R-:W-:-:S05]  /*1810*/  FMUL.FTZ R171, R158, R45 ;  /* 0x0000002d9eab7220 */ /* 0x000fca0000410000 */
[----:B------:R-:W0:Y:S01]  /*1820*/  MUFU.EX2 R152, R152 ;  /* 0x0000009800987308 */ /* 0x000e220000000800 */
[----:B------:R-:W-:Y:S01]  /*1830*/  FMUL.FTZ R173, R139, R46 ;  /* 0x0000002e8bad7220 */ /* 0x000fe20000410000 */
[----:B------:R-:W-:Y:S01]  /*1840*/  FMUL.FTZ R142, R11, R120 ;  /* 0x000000780b8e7220 */ /* 0x000fe20000410000 */
[-C--:B--2---:R-:W-:Y:S01]  /*1850*/  FMUL.FTZ R147, R169, R140.reuse ;  /* 0x0000008ca9937220 */ /* 0x084fe20000410000 */
[----:B------:R-:W-:Y:S01]  /*1860*/  FFMA.FTZ R139, R164, R140, R171 ;  /* 0x0000008ca48b7223 */ /* 0x000fe200000100ab */
[----:B------:R2:W5:Y:S03]  /*1870*/  @P0 LDG.E R145, desc[UR12][R128.64+0x4] ;  /* 0x0000040c80910981 */ /* 0x000566000c1e1900 */
[----:B------:R-:W0:Y:S08]  /*1880*/  MUFU.EX2 R146, R146 ;  /* 0x0000009200927308 */ /* 0x000e300000000800 */
[----:B------:R-:W0:Y:S01]  /*1890*/  MUFU.EX2 R144, R144 ;  /* 0x0000009000907308 */ /* 0x000e220000000800 */
[----:B--2---:R-:W-:-:S07]  /*18a0*/  FMUL.FTZ R128, R13, R118 ;  /* 0x000000760d807220 */ /* 0x004fce0000410000 */
[----:B------:R-:W2:Y:S01]  /*18b0*/  MUFU.EX2 R154, R154 ;  /* 0x0000009a009a7308 */ /* 0x000ea20000000800 */
[----:B------:R-:W-:Y:S01]  /*18c0*/  FMUL.FTZ R129, R12, R121 ;  /* 0x000000790c817220 */ /* 0x000fe20000410000 */
[----:B------:R-:W-:Y:S01]  /*18d0*/  FMUL.FTZ R159, R14, R117 ;  /* 0x000000750e9f7220 */ /* 0x000fe20000410000 */
[----:B----4-:R-:W-:Y:S01]  /*18e0*/  FMUL.FTZ R0, R15, R116 ;  /* 0x000000740f007220 */ /* 0x010fe20000410000 */
[----:B------:R-:W-:Y:S01]  /*18f0*/  FMUL.FTZ R153, R150, R147 ;  /* 0x0000009396997220 */ /* 0x000fe20000410000 */
[----:B------:R-:W-:Y:S01]  /*1900*/  FMUL.FTZ R175, R142, R47 ;  /* 0x0000002f8eaf7220 */ /* 0x000fe20000410000 */
[----:B------:R-:W-:Y:S01]  /*1910*/  FFMA.FTZ R139, R150, R139, R173 ;  /* 0x0000008b968b7223 */ /* 0x000fe200000100ad */
[----:B------:R-:W-:Y:S01]  /*1920*/  BSSY B0, `(.L_x_9657) ;  /* 0x0000018000007945 */ /* 0x000fe20003800000 */
[----:B-1----:R-:W-:Y:S01]  /*1930*/  FMUL.FTZ R166, R128, R49 ;  /* 0x0000003180a67220 */ /* 0x002fe20000410000 */
[----:B------:R-:W-:Y:S01]  /*1940*/  FMUL.FTZ R177, R129, R48 ;  /* 0x0000003081b17220 */ /* 0x000fe20000410000 */
[----:B------:R-:W-:Y:S01]  /*1950*/  FMUL.FTZ R159, R159, R50 ;  /* 0x000000329f9f7220 */ /* 0x000fe20000410000 */
[----:B------:R-:W-:Y:S01]  /*1960*/  FMUL.FTZ R157, R0, R51 ;  /* 0x00000033009d7220 */ /* 0x000fe20000410000 */
[C---:B------:R-:W-:Y:S01]  /*1970*/  FMUL.FTZ R153, R148.reuse, R153 ;  /* 0x0000009994997220 */ /* 0x040fe20000410000 */
[----:B------:R-:W-:Y:S01]  /*1980*/  FFMA.FTZ R139, R148, R139, R175 ;  /* 0x0000008b948b7223 */ /* 0x000fe200000100af */
[-C--:B---3--:R-:W-:Y:S01]  /*1990*/  FMUL.FTZ R165, R26, R161.reuse ;  /* 0x000000a11aa57220 */ /* 0x088fe20000410000 */
[-C--:B------:R-:W-:Y:S01]  /*19a0*/  FMUL.FTZ R158, R27, R161.reuse ;  /* 0x000000a11b9e7220 */ /* 0x080fe20000410000 */
[-C--:B------:R-:W-:Y:S01]  /*19b0*/  FMUL.FTZ R149, R5, R161.reuse ;  /* 0x000000a105957220 */ /* 0x080fe20000410000 */
[-C--:B------:R-:W-:Y:S01]  /*19c0*/  FMUL.FTZ R151, R6, R161.reuse ;  /* 0x000000a106977220 */ /* 0x080fe20000410000 */
[-C--:B------:R-:W-:Y:S01]  /*19d0*/  FMUL.FTZ R147, R7, R161.reuse ;  /* 0x000000a107937220 */ /* 0x080fe20000410000 */
[-C--:B------:R-:W-:Y:S01]  /*19e0*/  FMUL.FTZ R155, R24, R161.reuse ;  /* 0x000000a1189b7220 */ /* 0x080fe20000410000 */
[----:B------:R-:W-:Y:S01]  /*19f0*/  FMUL.FTZ R163, R25, R161 ;  /* 0x000000a119a37220 */ /* 0x000fe20000410000 */
[----:B0-----:R-:W-:Y:S01]  /*1a00*/  FFMA.FTZ R128, R152, R158, R165 ;  /* 0x0000009e98807223 */ /* 0x001fe200000100a5 */
        /* <DEDUP_REMOVED lines=9> */
.L_x_9658:
[----:B------:R-:W-:Y:S05]  /*1aa0*/  BSYNC B0 ;  /* 0x0000000000007941 */ /* 0x000fea0003800000 */
.L_x_9657:
[----:B-1----:R-:W-:Y:S01]  /*1ab0*/  FMUL.FTZ R129, R152, R143 ;  /* 0x0000008f98817220 */ /* 0x002fe20000410000 */
        /* <DEDUP_REMOVED lines=14> */
[----:B0-----:R-:W-:Y:S01]  /*1ba0*/  FMUL.FTZ R0, R152, R153 ;  /* 0x0000009998007220 */ /* 0x001fe20000410000 */
[----:B------:R-:W-:Y:S01]  /*1bb0*/  FMUL.FTZ R129, R148, R129 ;  /* 0x0000008194817220 */ /* 0x000fe20000410000 */
[----:B------:R-:W-:Y:S01]  /*1bc0*/  FMUL.FTZ R161, R4, R161 ;  /* 0x000000a104a17220 */ /* 0x000fe20000410000 */
[----:B------:R-:W-:Y:S01]  /*1bd0*/  FFMA.FTZ R142, R150, R128, R149 ;  /* 0x00000080968e7223 */ /* 0x000fe20000010095 */
[----:B------:R-:W-:Y:S01]  /*1be0*/  ISETP.GE.AND P0, PT, R100, 0x1, PT ;  /* 0x000000016400780c */ /* 0x000fe20003f06270 */
[----:B------:R-:W-:Y:S01]  /*1bf0*/  FMUL.FTZ R141, R150, R129 ;  /* 0x00000081968d7220 */ /* 0x000fe20000410000 */
[----:B------:R-:W0:Y:S01]  /*1c00*/  SHFL.UP PT, R128, R139, 0x1, RZ ;  /* 0x042000008b807989 */ /* 0x000e2200000e00ff */
[----:B------:R-:W-:Y:S01]  /*1c10*/  FFMA.FTZ R160, R140, R142, R161 ;  /* 0x0000008e8ca07223 */ /* 0x000fe200000100a1 */
[----:B------:R-:W-:Y:S01]  /*1c20*/  ISETP.NE.AND P3, PT, R156, 0x1f, PT ;  /* 0x0000001f9c00780c */ /* 0x000fe20003f65270 */
[----:B------:R-:W-:Y:S01]  /*1c30*/  FMUL.FTZ R167, R140, R141 ;  /* 0x0000008d8ca77220 */ /* 0x000fe20000410000 */
[----:B------:R-:W1:Y:S01]  /*1c40*/  SHFL.UP PT, R129, R0, 0x1, RZ ;  /* 0x0420000000817989 */ /* 0x000e6200000e00ff */
[----:B------:R-:W-:Y:S01]  /*1c50*/  ISETP.GE.U32.AND P4, PT, R156, 0x18, PT ;  /* 0x000000189c00780c */ /* 0x000fe20003f86070 */
[----:B------:R-:W-:Y:S01]  /*1c60*/  BSSY B0, `(.L_x_9659) ;  /* 0x0000092000007945 */ /* 0x000fe20003800000 */
[----:B------:R-:W-:Y:S01]  /*1c70*/  LEA R168, R124, R91, 0x3 ;  /* 0x0000005b7ca87211 */ /* 0x000fe200078e18ff */
[----:B------:R-:W2:Y:S01]  /*1c80*/  SHFL.DOWN PT, R141, R160, 0x1, 0x1f ;  /* 0x08201f00a08d7f89 */ /* 0x000ea200000e0000 */
[----:B------:R-:W-:-:S02]  /*1c90*/  ISETP.NE.AND P5, PT, R90, RZ, PT ;  /* 0x000000ff5a00720c */ /* 0x000fc40003fa5270 */
[----:B------:R-:W-:Y:S01]  /*1ca0*/  LEA R137, R137, R90, 0x8 ;  /* 0x0000005a89897211 */ /* 0x000fe200078e40ff */
        /* <DEDUP_REMOVED lines=25> */
[----:B------:R-:W-:Y:S01]  /*1e40*/  ISETP.GE.AND P0, PT, R112, UR22, PT ;  /* 0x0000001670007c0c */ /* 0x000fe2000bf06270 */
[----:B------:R-:W-:Y:S01]  /*1e50*/  HFMA2.MMA R129, -RZ, RZ, 0, 0 ;  /* 0x00000000ff817435 */ /* 0x000fe200000001ff */
[C---:B--2---:R-:W-:Y:S01]  /*1e60*/  @!P3 FFMA.FTZ R160, R167.reuse, R153, R160 ;  /* 0x00000099a7a0b223 */ /* 0x044fe200000100a0 */
[----:B------:R-:W1:Y:S01]  /*1e70*/  SHFL.UP PT, R141, R0, 0x8, RZ ;  /* 0x05000000008d7989 */ /* 0x000e6200000e00ff */
[----:B------:R-:W-:Y:S01]  /*1e80*/  ISETP.NE.OR P0, PT, R156, RZ, P0 ;  /* 0x000000ff9c00720c */ /* 0x000fe20000705670 */
[----:B---3--:R-:W-:Y:S02]  /*1e90*/  @!P3 FMUL.FTZ R167, R167, R162 ;  /* 0x000000a2a7a7b220 */ /* 0x008fe40000410000 */
[----:B------:R-:W2:Y:S01]  /*1ea0*/  SHFL.DOWN PT, R153, R160, 0x8, 0x1f ;  /* 0x09001f00a0997f89 */ /* 0x000ea200000e0000 */
[----:B------:R-:W-:-:S03]  /*1eb0*/  ISETP.GE.AND P3, PT, R100, 0x8, PT ;  /* 0x000000086400780c */ /* 0x000fc60003f66270 */
[----:B------:R-:W3:Y:S06]  /*1ec0*/  SHFL.DOWN PT, R162, R167, 0x8, 0x1f ;  /* 0x09001f00a7a27f89 */ /* 0x000eec00000e0000 */
[----:B------:R-:W-:Y:S01]  /*1ed0*/  @!P0 LDS.64 R128, [R168+0x1308] ;  /* 0x00130800a8808984 */ /* 0x000fe20000000a00 */
[----:B------:R-:W-:-:S03]  /*1ee0*/  ISETP.GE.AND P0, PT, R100, 0x10, PT ;  /* 0x000000106400780c */ /* 0x000fc60003f06270 */
        /* <DEDUP_REMOVED lines=10> */
[----:B-1----:R-:W-:Y:S02]  /*1f90*/  @P0 FMUL.FTZ R0, R0, R141 ;  /* 0x0000008d00000220 */ /* 0x002fe40000410000 */
        /* <DEDUP_REMOVED lines=10> */
[----:B0-----:R-:W-:-:S04]  /*2040*/  @P1 FFMA.FTZ R141, R0, R141, R139 ;  /* 0x0000008d008d1223 */ /* 0x001fc8000001008b */
[----:B------:R-:W-:-:S04]  /*2050*/  FFMA.FTZ R141, R169, R141, R164 ;  /* 0x0000008da98d7223 */ /* 0x000fc800000100a4 */
[----:B------:R-:W-:Y:S01]  /*2060*/  FFMA.FTZ R162, R140, R141, R171 ;  /* 0x0000008d8ca27223 */ /* 0x000fe200000100ab */
[----:B------:R-:W-:Y:S01]  /*2070*/  FADD.FTZ R0, -R164, R141 ;  /* 0x0000008da4007221 */ /* 0x000fe20000010100 */
[----:B-1----:R-:W-:Y:S01]  /*2080*/  @P2 FFMA.FTZ R153, R142, R153, R179 ;  /* 0x000000998e992223 */ /* 0x002fe200000100b3 */
[----:B------:R-:W-:Y:S01]  /*2090*/  FFMA.FTZ R142, R4, R141, RZ ;  /* 0x0000008d048e7223 */ /* 0x000fe200000100ff */
[----:B------:R-:W-:Y:S02]  /*20a0*/  FADD.FTZ R139, -R171, R162 ;  /* 0x000000a2ab8b7221 */ /* 0x000fe40000010100 */
[----:B------:R-:W-:Y:S01]  /*20b0*/  FFMA.FTZ R143, R153, R143, R158 ;  /* 0x0000008f998f7223 */ /* 0x000fe2000001009e */
[-C--:B------:R-:W-:Y:S01]  /*20c0*/  FFMA.FTZ R158, R150, R162.reuse, R173 ;  /* 0x000000a2969e7223 */ /* 0x080fe200000100ad */
[----:B------:R-:W-:Y:S02]  /*20d0*/  FFMA.FTZ R153, R5, R162, R142 ;  /* 0x000000a205997223 */ /* 0x000fe4000001008e */
        /* <DEDUP_REMOVED lines=8> */
[C---:B------:R-:W-:Y:S01]  /*2160*/  FFMA.FTZ R155, R144.reuse, R153, R155 ;  /* 0x00000099909b7223 */ /* 0x040fe2000001009b */
[----:B------:R-:W-:Y:S01]  /*2170*/  FFMA.FTZ R169, R144, R165, R166 ;  /* 0x000000a590a97223 */ /* 0x000fe200000100a6 */
[C---:B--2---:R-:W-:Y:S01]  /*2180*/  FFMA.FTZ R175, R167.reuse, R129, R160 ;  /* 0x00000081a7af7223 */ /* 0x044fe200000100a0 */
[----:B------:R-:W-:Y:S01]  /*2190*/  FFMA.FTZ R158, R24, R165, R163 ;  /* 0x000000a5189e7223 */ /* 0x000fe200000100a3 */
[----:B------:R-:W-:Y:S01]  /*21a0*/  FFMA.FTZ R147, R146, R155, R147 ;  /* 0x0000009b92937223 */ /* 0x000fe20000010093 */
[-C--:B------:R-:W-:Y:S01]  /*21b0*/  FFMA.FTZ R154, R154, R169.reuse, R159 ;  /* 0x000000a99a9a7223 */ /* 0x080fe2000001009f */
[----:B------:R-:W-:Y:S01]  /*21c0*/  FMUL.FTZ R174, R167, R128 ;  /* 0x00000080a7ae7220 */ /* 0x000fe20000410000 */
[----:B------:R-:W-:Y:S01]  /*21d0*/  FFMA.FTZ R163, R25, R169, R158 ;  /* 0x000000a919a37223 */ /* 0x000fe2000001009e */
[----:B------:R-:W-:Y:S01]  /*21e0*/  FFMA.FTZ R151, R148, R147, R151 ;  /* 0x0000009394977223 */ /* 0x000fe20000010097 */
[----:B------:R-:W-:Y:S01]  /*21f0*/  FADD.FTZ R148, -R159, R154 ;  /* 0x0000009a9f947221 */ /* 0x000fe20000010100 */
[----:B------:R-:W-:Y:S01]  /*2200*/  P2R R158, PR, RZ, 0x20 ;  /* 0x00000020ff9e7803 */ /* 0x000fe20000000000 */
[----:B------:R-:W-:Y:S01]  /*2210*/  FMUL.FTZ R158, R143, R138 ;  /* 0x0000008a8f9e7220 */ /* 0x000fe20000410000 */
[----:B------:R-:W-:Y:S01]  /*2220*/  FFMA.FTZ R149, R150, R151, R149 ;  /* 0x0000009796957223 */ /* 0x000fe20000010095 */
[-C--:B------:R-:W-:Y:S01]  /*2230*/  FFMA.FTZ R152, R152, R154.reuse, R157 ;  /* 0x0000009a98987223 */ /* 0x080fe2000001009d */
[----:B------:R-:W-:Y:S01]  /*2240*/  FFMA.FTZ R154, R26, R154, R163 ;  /* 0x0000009a1a9a7223 */ /* 0x000fe200000100a3 */
[----:B------:R-:W-:Y:S01]  /*2250*/  FMUL.FTZ R163, R15, R158 ;  /* 0x0000009e0fa37220 */ /* 0x000fe20000410000 */
[----:B------:R-:W-:Y:S01]  /*2260*/  FFMA.FTZ R129, R140, R149, R161 ;  /* 0x000000958c817223 */ /* 0x000fe200000100a1 */
[----:B------:R-:W-:Y:S01]  /*2270*/  FMUL.FTZ R150, R149, R132 ;  /* 0x0000008495967220 */ /* 0x000fe20000410000 */
[----:B------:R-:W-:Y:S01]  /*2280*/  FMUL.FTZ R161, R151, R131 ;  /* 0x0000008397a17220 */ /* 0x000fe20000410000 */
[----:B------:R-:W-:Y:S01]  /*2290*/  @!P5 STS.64 [R168+0x1308], R174 ;  /* 0x001308aea800d388 */ /* 0x000fe20000000a00 */
[----:B------:R-:W-:Y:S01]  /*22a0*/  FMUL.FTZ R159, R129, R127 ;  /* 0x0000007f819f7220 */ /* 0x000fe20000410000 */
[----:B------:R-:W-:Y:S01]  /*22b0*/  FADD.FTZ R157, -R157, R152 ;  /* 0x000000989d9d7221 */ /* 0x000fe20000010100 */
[----:B------:R-:W-:Y:S01]  /*22c0*/  FFMA.FTZ R128, R27, R152, R154 ;  /* 0x000000981b807223 */ /* 0x000fe2000001009a */
[----:B------:R0:W-:Y:S01]  /*22d0*/  STS [R92+0x1c], R163 ;  /* 0x00001ca35c007388 */ /* 0x0001e20000000800 */
[----:B------:R-:W-:Y:S01]  /*22e0*/  FFMA.FTZ R140, R0, R159, RZ ;  /* 0x0000009f008c7223 */ /* 0x000fe200000100ff */
[----:B------:R-:W-:Y:S01]  /*22f0*/  IADD3 R162, -R137, UR7, RZ ;  /* 0x0000000789a27c10 */ /* 0x000fe2000fffe1ff */
[----:B------:R-:W-:Y:S01]  /*2300*/  FMUL.FTZ R152, R147, R134 ;  /* 0x0000008693987220 */ /* 0x000fe20000410000 */
[----:B------:R-:W-:Y:S01]  /*2310*/  FADD.FTZ R144, -R177, R165 ;  /* 0x000000a5b1907221 */ /* 0x000fe20000010100 */
[----:B------:R-:W-:Y:S01]  /*2320*/  FFMA.FTZ R140, R139, R150, R140 ;  /* 0x000000968b8c7223 */ /* 0x000fe2000001008c */
[----:B------:R-:W-:Y:S01]  /*2330*/  FMUL.FTZ R165, R155, R133 ;  /* 0x000000859ba57220 */ /* 0x000fe20000410000 */
[----:B------:R-:W-:Y:S01]  /*2340*/  ISETP.GE.AND P0, PT, R162, 0x1, PT ;  /* 0x00000001a200780c */ /* 0x000fe20003f06270 */
[----:B------:R-:W-:Y:S01]  /*2350*/  FMUL.FTZ R171, R145, R135 ;  /* 0x0000008791ab7220 */ /* 0x000fe20000410000 */
[----:B------:R-:W-:Y:S01]  /*2360*/  FMUL.FTZ R154, R153, R136 ;  /* 0x00000088999a7220 */ /* 0x000fe20000410000 */
[----:B0-----:R-:W-:Y:S01]  /*2370*/  FFMA.FTZ R163, R141, R161, R140 ;  /* 0x000000a18da37223 */ /* 0x001fe2000001008c */
[----:B------:R-:W-:Y:S01]  /*2380*/  FMUL.FTZ R167, R12, R165 ;  /* 0x000000a50ca77220 */ /* 0x000fe20000410000 */
[----:B------:R-:W-:Y:S01]  /*2390*/  FADD.FTZ R146, -R166, R169 ;  /* 0x000000a9a6927221 */ /* 0x000fe20000010100 */
        /* <DEDUP_REMOVED lines=10> */
[----:B------:R-:W-:-:S02]  /*2440*/  FMUL.FTZ R150, R157, R158 ;  /* 0x0000009e9d967220 */ /* 0x000fc40000410000 */
[----:B------:R0:W-:Y:S01]  /*2450*/  STS [R92+0x14], R169 ;  /* 0x000014a95c007388 */ /* 0x0001e20000000800 */
[----:B------:R-:W-:-:S03]  /*2460*/  FFMA.FTZ R165, R148, R171, R165 ;  /* 0x000000ab94a57223 */ /* 0x000fc600000100a5 */
[----:B------:R0:W-:Y:S04]  /*2470*/  STS [R92+0x10], R167 ;  /* 0x000010a75c007388 */ /* 0x0001e80000000800 */
[----:B------:R0:W-:Y:S04]  /*2480*/  STS [R92+0xc], R163 ;  /* 0x00000ca35c007388 */ /* 0x0001e80000000800 */
[----:B------:R0:W-:Y:S04]  /*2490*/  STS [R92+0x8], R161 ;  /* 0x000008a15c007388 */ /* 0x0001e80000000800 */
[----:B------:R0:W-:Y:S04]  /*24a0*/  STS [R92+0x4], R137 ;  /* 0x000004895c007388 */ /* 0x0001e80000000800 */
[----:B------:R0:W-:Y:S01]  /*24b0*/  STS [R92], R159 ;  /* 0x0000009f5c007388 */ /* 0x0001e20000000800 */
[----:B------:R-:W-:Y:S06]  /*24c0*/  BAR.SYNC.DEFER_BLOCKING 0x0 ;  /* 0x0000000000007b1d */ /* 0x000fec0000010000 */
[----:B------:R-:W-:Y:S05]  /*24d0*/  @!P0 BRA `(.L_x_9660) ;  /* 0x0000000000288947 */ /* 0x000fea0003800000 */
[----:B------:R-:W-:Y:S01]  /*24e0*/  LEA.HI.SX32 R140, R90, R90, 0x1b ;  /* 0x0000005a5a8c7211 */ /* 0x000fe200078fdaff */
[----:B0-----:R-:W-:-:S03]  /*24f0*/  IMAD R159, R130, UR18, RZ ;  /* 0x00000012829f7c24 */ /* 0x001fc6000f8e02ff */
        /* <DEDUP_REMOVED lines=8> */
.L_x_9660:
[----:B------:R-:W-:Y:S05]  /*2580*/  BSYNC B0 ;  /* 0x0000000000007941 */ /* 0x000fea0003800000 */
.L_x_9659:
[----:B01----:R0:W1:Y:S01]  /*2590*/  LDS R137, [R105+0x4b0] ;  /* 0x0004b00069897984 */ /* 0x0030620000000800 */
[C---:B------:R-:W-:Y:S01]  /*25a0*/  ISETP.GE.AND P6, PT, R162.reuse, 0x21, PT ;  /* 0x00000021a200780c */ /* 0x040fe20003fc6270 */
        /* <DEDUP_REMOVED lines=16> */
.L_x_9662:
[----:B------:R-:W-:Y:S05]  /*26b0*/  BSYNC B0 ;  /* 0x0000000000007941 */ /* 0x000fea0003800000 */
.L_x_9661:
[----:B01----:R0:W1:Y:S01]  /*26c0*/  LDS R137, [R106+0x530] ;  /* 0x000530006a897984 */ /* 0x0030620000000800 */
[----:B------:R-:W-:Y:S04]  /*26d0*/  BSSY B0, `(.L_x_9663) ;  /* 0x0000005000007945 */ /* 0x000fe80003800000 */
[----:B------:R-:W-:Y:S05]  /*26e0*/  @!P0 BRA `(.L_x_9664) ;  /* 0x00000000000c8947 */ /* 0x000fea0003800000 */
[----:B------:R-:W-:-:S05]  /*26f0*/  IMAD.WIDE.U32 R158, R64, UR21, R76 ;  /* 0x00000015409e7c25 */ /* 0x000fca000f8e004c */
[----:B------:R-:W-:-:S05]  /*2700*/  IADD3 R159, R161, R159, RZ ;  /* 0x0000009fa19f7210 */ /* 0x000fca0007ffe0ff */
[----:B-1----:R2:W-:Y:S02]  /*2710*/  REDG.E.ADD.F32.FTZ.RN.STRONG.GPU desc[UR12][R158.64], R137 ;  /* 0x000000899e0079a6 */ /* 0x0025e4000c10f38c */
.L_x_9664:
[----:B------:R-:W-:Y:S05]  /*2720*/  BSYNC B0 ;  /* 0x0000000000007941 */ /* 0x000fea0003800000 */
.L_x_9663:
[----:B-12---:R1:W2:Y:S01]  /*2730*/  LDS R137, [R107+0x5b0] ;  /* 0x0005b0006b897984 */ /* 0x0062a20000000800 */
[----:B------:R-:W-:Y:S04]  /*2740*/  BSSY B0, `(.L_x_9665) ;  /* 0x0000005000007945 */ /* 0x000fe80003800000 */
[----:B------:R-:W-:Y:S05]  /*2750*/  @!P1 BRA `(.L_x_9666) ;  /* 0x00000000000c9947 */ /* 0x000fea0003800000 */
[----:B------:R-:W-:-:S05]  /*2760*/  IMAD.WIDE.U32 R158, R64, UR21, R74 ;  /* 0x00000015409e7c25 */ /* 0x000fca000f8e004a */
[----:B------:R-:W-:-:S05]  /*2770*/  IADD3 R159, R161, R159, RZ ;  /* 0x0000009fa19f7210 */ /* 0x000fca0007ffe0ff */
[----:B--2---:R3:W-:Y:S02]  /*2780*/  REDG.E.ADD.F32.FTZ.RN.STRONG.GPU desc[UR12][R158.64], R137 ;  /* 0x000000899e0079a6 */ /* 0x0047e4000c10f38c */
.L_x_9666:
[----:B------:R-:W-:Y:S05]  /*2790*/  BSYNC B0 ;  /* 0x0000000000007941 */ /* 0x000fea0003800000 */
.L_x_9665:
[----:B--23--:R2:W3:Y:S01]  /*27a0*/  LDS R137, [R108+0x630] ;  /* 0x000630006c897984 */ /* 0x00c4e20000000800 */
[----:B------:R-:W-:Y:S04]  /*27b0*/  BSSY B0, `(.L_x_9667) ;  /* 0x0000005000007945 */ /* 0x000fe80003800000 */
[----:B------:R-:W-:Y:S05]  /*27c0*/  @!P2 BRA `(.L_x_9668) ;  /* 0x00000000000ca947 */ /* 0x000fea0003800000 */
[----:B------:R-:W-:-:S05]  /*27d0*/  IMAD.WIDE.U32 R158, R64, UR21, R72 ;  /* 0x00000015409e7c25 */ /* 0x000fca000f8e0048 */
[----:B------:R-:W-:-:S05]  /*27e0*/  IADD3 R159, R161, R159, RZ ;  /* 0x0000009fa19f7210 */ /* 0x000fca0007ffe0ff */
[----:B---3--:R4:W-:Y:S02]  /*27f0*/  REDG.E.ADD.F32.FTZ.RN.STRONG.GPU desc[UR12][R158.64], R137 ;  /* 0x000000899e0079a6 */ /* 0x0089e4000c10f38c */
.L_x_9668:
[----:B------:R-:W-:Y:S05]  /*2800*/  BSYNC B0 ;  /* 0x0000000000007941 */ /* 0x000fea0003800000 */
.L_x_9667:
[----:B---34-:R3:W4:Y:S01]  /*2810*/  LDS R137, [R109+0x6b0] ;  /* 0x0006b0006d897984 */ /* 0x0187220000000800 */
[----:B------:R-:W-:Y:S04]  /*2820*/  BSSY B0, `(.L_x_9669) ;  /* 0x0000005000007945 */ /* 0x000fe80003800000 */
[----:B------:R-:W-:Y:S05]  /*2830*/  @!P3 BRA `(.L_x_9670) ;  /* 0x00000000000cb947 */ /* 0x000fea0003800000 */
[----:B------:R-:W-:-:S05]  /*2840*/  IMAD.WIDE.U32 R158, R64, UR21, R70 ;  /* 0x00000015409e7c25 */ /* 0x000fca000f8e0046 */
[----:B------:R-:W-:-:S05]  /*2850*/  IADD3 R159, R161, R159, RZ ;  /* 0x0000009fa19f7210 */ /* 0x000fca0007ffe0ff */
[----:B----4-:R4:W-:Y:S02]  /*2860*/  REDG.E.ADD.F32.FTZ.RN.STRONG.GPU desc[UR12][R158.64], R137 ;  /* 0x000000899e0079a6 */ /* 0x0109e4000c10f38c */
.L_x_9670:
[----:B------:R-:W-:Y:S05]  /*2870*/  BSYNC B0 ;  /* 0x0000000000007941 */ /* 0x000fea0003800000 */
.L_x_9669:
[----:B----4-:R4:W0:Y:S01]  /*2880*/  LDS R137, [R110+0x730] ;  /* 0x000730006e897984 */ /* 0x0108220000000800 */
[----:B------:R-:W-:Y:S04]  /*2890*/  BSSY B0, `(.L_x_9671) ;  /* 0x0000005000007945 */ /* 0x000fe80003800000 */
[----:B------:R-:W-:Y:S05]  /*28a0*/  @!P4 BRA `(.L_x_9672) ;  /* 0x00000000000cc947 */ /* 0x000fea0003800000 */
[----:B------:R-:W-:-:S05]  /*28b0*/  IMAD.WIDE.U32 R158, R64, UR21, R68 ;  /* 0x00000015409e7c25 */ /* 0x000fca000f8e0044 */
[----:B------:R-:W-:-:S05]  /*28c0*/  IADD3 R159, R161, R159, RZ ;  /* 0x0000009fa19f7210 */ /* 0x000fca0007ffe0ff */
[----:B0-----:R0:W-:Y:S02]  /*28d0*/  REDG.E.ADD.F32.FTZ.RN.STRONG.GPU desc[UR12][R158.64], R137 ;  /* 0x000000899e0079a6 */ /* 0x0011e4000c10f38c */
.L_x_9672:
[----:B------:R-:W-:Y:S05]  /*28e0*/  BSYNC B0 ;  /* 0x0000000000007941 */ /* 0x000fea0003800000 */
.L_x_9671:
[----:B0-----:R0:W0:Y:S01]  /*28f0*/  LDS R137, [R111+0x7b0] ;  /* 0x0007b0006f897984 */ /* 0x0010220000000800 */
[----:B------:R-:W-:Y:S01]  /*2900*/  BSSY B0, `(.L_x_9673) ;  /* 0x0000005000007945 */ /* 0x000fe20003800000 */
[----:B------:R-:W-:-:S03]  /*2910*/  IMAD.WIDE.U32 R158, R64, UR21, R66 ;  /* 0x00000015409e7c25 */ /* 0x000fc6000f8e0042 */
[----:B------:R-:W-:Y:S05]  /*2920*/  @!P5 BRA `(.L_x_9674) ;  /* 0x000000000008d947 */ /* 0x000fea0003800000 */
[----:B------:R-:W-:-:S05]  /*2930*/  IADD3 R159, R161, R159, RZ ;  /* 0x0000009fa19f7210 */ /* 0x000fca0007ffe0ff */
[----:B0-----:R0:W-:Y:S02]  /*2940*/  REDG.E.ADD.F32.FTZ.RN.STRONG.GPU desc[UR12][R158.64], R137 ;  /* 0x000000899e0079a6 */ /* 0x0011e4000c10f38c */
.L_x_9674:
[----:B------:R-:W-:Y:S05]  /*2950*/  BSYNC B0 ;  /* 0x0000000000007941 */ /* 0x000fea0003800000 */
.L_x_9673:
[----:B0-----:R-:W0:Y:S01]  /*2960*/  SHFL.DOWN PT, R159, R128, 0x1, 0x1f ;  /* 0x08201f00809f7f89 */ /* 0x001e2200000e0000 */
[C---:B------:R-:W-:Y:S01]  /*2970*/  ISETP.GT.AND P0, PT, R100.reuse, 0x1e, PT ;  /* 0x0000001e6400780c */ /* 0x040fe20003f04270 */
[----:B------:R-:W-:Y:S01]  /*2980*/  FMUL.FTZ R130, R49, R153 ;  /* 0x0000009931827220 */ /* 0x000fe20000410000 */
[----:B------:R-:W-:Y:S01]  /*2990*/  ISETP.NE.AND P1, PT, R100, RZ, PT ;  /* 0x000000ff6400720c */ /* 0x000fe20003f25270 */
[----:B------:R-:W5:Y:S01]  /*29a0*/  SHFL.DOWN PT, R137, R150, 0x1, 0x1f ;  /* 0x08201f0096897f89 */ /* 0x000f6200000e0000 */
[----:B------:R-:W-:Y:S01]  /*29b0*/  FMUL.FTZ R49, R48, R155 ;  /* 0x0000009b30317220 */ /* 0x000fe20000410000 */
[C---:B------:R-:W-:Y:S01]  /*29c0*/  FMUL.FTZ R48, R126.reuse, R151 ;  /* 0x000000977e307220 */ /* 0x040fe20000410000 */
[----:B------:R-:W-:Y:S01]  /*29d0*/  FMUL.FTZ R155, R126, R155 ;  /* 0x0000009b7e9b7220 */ /* 0x000fe20000410000 */
[----:B------:R-:W-:Y:S01]  /*29e0*/  ISETP.NE.AND P2, PT, R90, RZ, PT ;  /* 0x000000ff5a00720c */ /* 0x000fe20003f45270 */
[----:B------:R-:W-:Y:S01]  /*29f0*/  FMUL.FTZ R140, R51, R143 ;  /* 0x0000008f338c7220 */ /* 0x000fe20000410000 */
[----:B------:R-:W-:Y:S01]  /*2a00*/  FMUL.FTZ R141, R48, R141 ;  /* 0x0000008d308d7220 */ /* 0x000fe20000410000 */
[----:B------:R-:W-:Y:S01]  /*2a10*/  FMUL.FTZ R151, R46, R151 ;  /* 0x000000972e977220 */ /* 0x000fe20000410000 */
[CC--:B------:R-:W-:Y:S01]  /*2a20*/  FMUL.FTZ R48, R126.reuse, R149.reuse ;  /* 0x000000957e307220 */ /* 0x0c0fe20000410000 */
[----:B------:R-:W-:Y:S01]  /*2a30*/  FMUL.FTZ R155, R155, R144 ;  /* 0x000000909b9b7220 */ /* 0x000fe20000410000 */
[----:B------:R-:W-:Y:S01]  /*2a40*/  FMUL.FTZ R46, R45, R149 ;  /* 0x000000952d2e7220 */ /* 0x000fe20000410000 */
[C---:B------:R-:W-:Y:S01]  /*2a50*/  FMUL.FTZ R153, R126.reuse, R153 ;  /* 0x000000997e997220 */ /* 0x040fe20000410000 */
[----:B------:R-:W1:Y:S01]  /*2a60*/  @!P1 S2R R152, SR_CgaCtaId ;  /* 0x0000000000989919 */ /* 0x000e620000008800 */
[C---:B------:R-:W-:Y:S01]  /*2a70*/  FMUL.FTZ R144, R126.reuse, R143 ;  /* 0x0000008f7e907220 */ /* 0x040fe20000410000 */
[----:B------:R-:W-:Y:S01]  /*2a80*/  FMUL.FTZ R45, R126, R129 ;  /* 0x000000817e2d7220 */ /* 0x000fe20000410000 */
[----:B------:R-:W-:Y:S01]  /*2a90*/  FMUL.FTZ R48, R48, R139 ;  /* 0x0000008b30307220 */ /* 0x000fe20000410000 */
[----:B------:R-:W-:Y:S01]  /*2aa0*/  FFMA.FTZ R35, R140, R138, R35 ;  /* 0x0000008a8c237223 */ /* 0x000fe20000010023 */
        /* <DEDUP_REMOVED lines=41> */
[----:B------:R-:W-:Y:S01]  /*2d40*/  FMUL.FTZ R137, R50, R145 ;  /* 0x0000009132897220 */ /* 0x000fe20000410000 */
[----:B------:R-:W-:Y:S01]  /*2d50*/  FMUL.FTZ R50, R47, R147 ;  /* 0x000000932f327220 */ /* 0x000fe20000410000 */
[----:B------:R-:W5:Y:S01]  /*2d60*/  SHFL.DOWN PT, R159, R150, 0x10, 0x1f ;  /* 0x0a001f00969f7f89 */ /* 0x000f6200000e0000 */
[----:B------:R-:W-:Y:S01]  /*2d70*/  @!P1 MOV R47, 0x400 ;  /* 0x00000400002f9802 */ /* 0x000fe20000000f00 */
[C---:B------:R-:W-:Y:S01]  /*2d80*/  FMUL.FTZ R145, R126.reuse, R145 ;  /* 0x000000917e917220 */ /* 0x040fe20000410000 */
[----:B------:R-:W-:Y:S01]  /*2d90*/  FMUL.FTZ R147, R126, R147 ;  /* 0x000000937e937220 */ /* 0x000fe20000410000 */
[----:B------:R-:W-:Y:S01]  /*2da0*/  FFMA.FTZ R34, R137, R135, R34 ;  /* 0x0000008789227223 */ /* 0x000fe20000010022 */
[----:B-1----:R-:W-:Y:S01]  /*2db0*/  @!P1 LEA R91, R152, R47, 0x18 ;  /* 0x0000002f985b9211 */ /* 0x002fe200078ec0ff */
[----:B------:R-:W-:Y:S01]  /*2dc0*/  FMUL.FTZ R145, R145, R148 ;  /* 0x0000009491917220 */ /* 0x000fe20000410000 */
[----:B------:R-:W-:Y:S01]  /*2dd0*/  FMUL.FTZ R142, R147, R142 ;  /* 0x0000008e938e7220 */ /* 0x000fe20000410000 */
[----:B------:R-:W-:-:S02]  /*2de0*/  FFMA.FTZ R31, R50, R134, R31 ;  /* 0x00000086321f7223 */ /* 0x000fc4000001001f */
[----:B------:R-:W-:Y:S01]  /*2df0*/  FFMA.FTZ R145, R14, R137, R145 ;  /* 0x000000890e917223 */ /* 0x000fe20000010091 */
[----:B------:R-:W-:-:S03]  /*2e00*/  FFMA.FTZ R142, R11, R50, R142 ;  /* 0x000000320b8e7223 */ /* 0x000fc6000001008e */
        /* <DEDUP_REMOVED lines=17> */
.L_x_9676:
[----:B------:R-:W-:Y:S05]  /*2f20*/  BSYNC B0 ;  /* 0x0000000000007941 */ /* 0x000fea0003800000 */
.L_x_9675:
[----:B------:R-:W-:Y:S01]  /*2f30*/  IADD3 R124, R124, 0x1, RZ ;  /* 0x000000017c7c7810 */ /* 0x000fe20007ffe0ff */
[----:B------:R-:W-:-:S03]  /*2f40*/  UIADD3 UR5, UP0, UR5, 0x1, URZ ;  /* 0x0000000105057890 */ /* 0x000fc6000ff1e03f */
[----:B------:R-:W-:Y:S01]  /*2f50*/  ISETP.GE.AND P0, PT, R124, UR23, PT ;  /* 0x000000177c007c0c */ /* 0x000fe2000bf06270 */
[----:B------:R-:W-:-:S12]  /*2f60*/  UIADD3.X UR6, URZ, UR6, URZ, UP0, !UPT ;  /* 0x000000063f067290 */ /* 0x000fd800087fe43f */
[----:B------:R-:W-:Y:S05]  /*2f70*/  @!P0 BRA `(.L_x_9677) ;  /* 0xffffffe000e08947 */ /* 0x000fea000383ffff */
.L_x_9656:
[----:B------:R-:W-:Y:S01]  /*2f80*/  BAR.SYNC.DEFER_BLOCKING 0x0 ;  /* 0x0000000000007b1d */ /* 0x000fe20000010000 */
[C---:B-1----:R-:W-:Y:S01]  /*2f90*/  IADD3 R44, R112.reuse, -0x1, RZ ;  /* 0xffffffff702c7810 */ /* 0x042fe20007ffe0ff */
[----:B------:R-:W-:Y:S01]  /*2fa0*/  UIADD3 UR4, UR4, -0x100, URZ ;  /* 0xffffff0004047890 */ /* 0x000fe2000fffe03f */
[----:B------:R-:W-:Y:S02]  /*2fb0*/  ISETP.GT.AND P4, PT, R112, 0x1, PT ;  /* 0x000000017000780c */ /* 0x000fe40003f84270 */
[----:B------:R-:W-:-:S03]  /*2fc0*/  SHF.L.U32 R14, R44, 0x8, RZ ;  /* 0x000000082c0e7819 */ /* 0x000fc600000006ff */
[----:B------:R-:W1:Y:S01]  /*2fd0*/  LDC.64 R6, c[0x0][0x388] ;  /* 0x0000e200ff067b82 */ /* 0x000e620000000a00 */
[----:B------:R-:W-:Y:S01]  /*2fe0*/  ULDC.64 UR6, c[0x0][0x390] ;  /* 0x0000e40000067ab9 */ /* 0x000fe20000000a00 */
[----:B------:R-:W-:Y:S02]  /*2ff0*/  IADD3 R98, P1, R98, -0x400, RZ ;  /* 0xfffffc0062627810 */ /* 0x000fe40007f3e0ff */
[----:B------:R-:W-:Y:S02]  /*3000*/  SHF.R.S32.HI R15, RZ, 0x1f, R14 ;  /* 0x0000001fff0f7819 */ /* 0x000fe4000001140e */
[----:B------:R-:W-:Y:S02]  /*3010*/  IADD3 R96, P2, R96, -0x400, RZ ;  /* 0xfffffc0060607810 */ /* 0x000fe40007f5e0ff */
[----:B------:R-:W5:Y:S01]  /*3020*/  LDC.64 R12, c[0x0][0x3e0] ;  /* 0x0000f800ff0c7b82 */ /* 0x000f620000000a00 */
[----:B------:R-:W-:Y:S02]  /*3030*/  IADD3 R94, P3, R94, -0x400, RZ ;  /* 0xfffffc005e5e7810 */ /* 0x000fe40007f7e0ff */
[----:B------:R-:W-:-:S02]  /*3040*/  MOV R112, R44 ;  /* 0x0000002c00707202 */ /* 0x000fc40000000f00 */
[----:B------:R-:W-:Y:S02]  /*3050*/  IADD3.X R99, R99, -0x1, RZ, P1, !PT ;  /* 0xffffffff63637810 */ /* 0x000fe40000ffe4ff */
[----:B------:R-:W-:Y:S01]  /*3060*/  IADD3.X R97, R97, -0x1, RZ, P2, !PT ;  /* 0xffffffff61617810 */ /* 0x000fe200017fe4ff */
[----:B------:R-:W0:Y:S01]  /*3070*/  LDC.64 R24, c[0x0][0x3a8] ;  /* 0x0000ea00ff187b82 */ /* 0x000e220000000a00 */
[----:B------:R-:W-:Y:S01]  /*3080*/  IADD3.X R95, R95, -0x1, RZ, P3, !PT ;  /* 0xffffffff5f5f7810 */ /* 0x000fe20001ffe4ff */
[----:B------:R2:W-:Y:S04]  /*3090*/  STS.128 [R115], R28 ;  /* 0x0000001c73007388 */ /* 0x0005e80000000c00 */
[----:B------:R-:W-:Y:S01]  /*30a0*/  STS.128 [R115+0x10], R32 ;  /* 0x0000102073007388 */ /* 0x000fe20000000c00 */
[----:B------:R-:W-:-:S03]  /*30b0*/  NOP ;  /* 0x0000000000007918 */ /* 0x000fc60000000000 */
[----:B------:R-:W3:Y:S01]  /*30c0*/  LDS.128 R16, [R114] ;  /* 0x0000000072107984 */ /* 0x000ee20000000c00 */
[C---:B-1----:R-:W-:Y:S01]  /*30d0*/  IMAD R0, R6.reuse, UR14, RZ ;  /* 0x0000000e06007c24 */ /* 0x042fe2000f8e02ff */
[----:B------:R-:W1:Y:S01]  /*30e0*/  LDC.64 R26, c[0x0][0x3f0] ;  /* 0x0000fc00ff1a7b82 */ /* 0x000e620000000a00 */
[----:B------:R-:W-:Y:S01]  /*30f0*/  IMAD.WIDE.U32 R4, R6, UR15, R14 ;  /* 0x0000000f06047c25 */ /* 0x000fe2000f8e000e */
[----:B------:R-:W4:Y:S01]  /*3100*/  LDS.128 R20, [R114+0x200] ;  /* 0x0002000072147984 */ /* 0x000f220000000c00 */
[C---:B--2---:R-:W-:Y:S02]  /*3110*/  SHF.L.U32 R28, R104.reuse, 0x4, RZ ;  /* 0x00000004681c7819 */ /* 0x044fe400000006ff */
[----:B------:R-:W-:Y:S01]  /*3120*/  IMAD R7, R7, UR15, R0 ;  /* 0x0000000f07077c24 */ /* 0x000fe2000f8e0200 */
[----:B------:R-:W-:Y:S01]  /*3130*/  SHF.L.U64.HI R29, R104, 0x4, R93 ;  /* 0x00000004681d7819 */ /* 0x000fe2000001025d */
[----:B0-----:R-:W-:-:S03]  /*3140*/  IMAD.WIDE.U32 R14, R24, UR15, R14 ;  /* 0x0000000f180e7c25 */ /* 0x001fc6000f8e000e */
[----:B------:R-:W-:Y:S01]  /*3150*/  IADD3 R5, R5, R7, RZ ;  /* 0x0000000705057210 */ /* 0x000fe20007ffe0ff */
[----:B------:R-:W-:Y:S02]  /*3160*/  IMAD R7, R83, UR6, RZ ;  /* 0x0000000653077c24 */ /* 0x000fe4000f8e02ff */
[----:B------:R-:W-:-:S04]  /*3170*/  IMAD.WIDE.U32 R4, R82, UR6, R4 ;  /* 0x0000000652047c25 */ /* 0x000fc8000f8e0004 */
[----:B------:R-:W-:Y:S01]  /*3180*/  IMAD R7, R82, UR7, R7 ;  /* 0x0000000752077c24 */ /* 0x000fe2000f8e0207 */
[----:B-----5:R-:W-:Y:S01]  /*3190*/  LEA R12, P0, R4, R12, 0x2 ;  /* 0x0000000c040c7211 */ /* 0x020fe200078010ff */
[----:B------:R-:W-:-:S03]  /*31a0*/  ULDC.64 UR6, c[0x0][0x3b0] ;  /* 0x0000ec0000067ab9 */ /* 0x000fc60000000a00 */
[----:B------:R-:W-:-:S04]  /*31b0*/  IADD3 R0, R5, R7, RZ ;  /* 0x0000000705007210 */ /* 0x000fc80007ffe0ff */
[----:B------:R-:W-:Y:S01]  /*31c0*/  LEA.HI.X R4, R4, R13, R0, 0x2, P0 ;  /* 0x0000000d04047211 */ /* 0x000fe200000f1400 */
[----:B------:R-:W-:Y:S01]  /*31d0*/  IMAD R0, R24, UR14, RZ ;  /* 0x0000000e18007c24 */ /* 0x000fe2000f8e02ff */
[----:B------:R-:W-:-:S03]  /*31e0*/  IADD3 R12, P0, R12, R28, RZ ;  /* 0x0000001c0c0c7210 */ /* 0x000fc60007f1e0ff */
[----:B------:R-:W-:Y:S01]  /*31f0*/  IMAD R25, R25, UR15, R0 ;  /* 0x0000000f19197c24 */ /* 0x000fe2000f8e0200 */
[----:B------:R-:W-:Y:S01]  /*3200*/  IADD3.X R13, R4, R29, RZ, P0, !PT ;  /* 0x0000001d040d7210 */ /* 0x000fe200007fe4ff */
[----:B------:R-:W-:-:S03]  /*3210*/  FADD.FTZ R0, R113, R40 ;  /* 0x0000002871007221 */ /* 0x000fc60000010000 */
[----:B------:R-:W-:Y:S01]  /*3220*/  IADD3 R15, R15, R25, RZ ;  /* 0x000000190f0f7210 */ /* 0x000fe20007ffe0ff */
[----:B---3--:R-:W-:Y:S04]  /*3230*/  STG.E.128 desc[UR12][R12.64], R16 ;  /* 0x000000100c007986 */ /* 0x008fe8000c101d0c */
[----:B----4-:R0:W-:Y:S01]  /*3240*/  STG.E.128 desc[UR12][R12.64+0x200], R20 ;  /* 0x000200140c007986 */ /* 0x0101e2000c101d0c */
[----:B------:R-:W-:Y:S01]  /*3250*/  BAR.SYNC.DEFER_BLOCKING 0x0 ;  /* 0x0000000000007b1d */ /* 0x000fe20000010000 */
[----:B0-----:R-:W-:-:S04]  /*3260*/  IMAD R13, R83, UR6, RZ ;  /* 0x00000006530d7c24 */ /* 0x001fc8000f8e02ff */
[C---:B------:R-:W-:Y:S02]  /*3270*/  IMAD R17, R82.reuse, UR7, R13 ;  /* 0x0000000752117c24 */ /* 0x040fe4000f8e020d */
[----:B------:R-:W-:Y:S01]  /*3280*/  IMAD.WIDE.U32 R12, R82, UR6, R14 ;  /* 0x00000006520c7c25 */ /* 0x000fe2000f8e000e */
[----:B------:R0:W-:Y:S04]  /*3290*/  STS.128 [R115], R40 ;  /* 0x0000002873007388 */ /* 0x0001e80000000c00 */
[----:B------:R2:W-:Y:S01]  /*32a0*/  STS.128 [R115+0x10], R36 ;  /* 0x0000102473007388 */ /* 0x0005e20000000c00 */
[----:B------:R-:W-:-:S03]  /*32b0*/  NOP ;  /* 0x0000000000007918 */ /* 0x000fc60000000000 */
[----:B------:R-:W3:Y:S04]  /*32c0*/  LDS.128 R4, [R114] ;  /* 0x0000000072047984 */ /* 0x000ee80000000c00 */
[----:B------:R-:W4:Y:S01]  /*32d0*/  LDS.128 R8, [R114+0x200] ;  /* 0x0002000072087984 */ /* 0x000f220000000c00 */
        /* <DEDUP_REMOVED lines=14> */
[----:B---3--:R0:W-:Y:S04]  /*33c0*/  STG.E.128 desc[UR12][R12.64], R4 ;  /* 0x000000040c007986 */ /* 0x0081e8000c101d0c */
[----:B----4-:R0:W-:Y:S01]  /*33d0*/  STG.E.128 desc[UR12][R12.64+0x200], R8 ;  /* 0x000200080c007986 */ /* 0x0101e2000c101d0c */
[----:B------:R-:W-:Y:S05]  /*33e0*/  @P4 BRA `(.L_x_9678) ;  /* 0xffffffd400dc4947 */ /* 0x000fea000383ffff */
.L_x_9654:
        /* <DEDUP_REMOVED lines=26> */
.L_x_9680:
[----:B------:R-:W-:Y:S05]  /*3590*/  BSYNC B0 ;  /* 0x0000000000007941 */ /* 0x000fea0003800000 */
.L_x_9679:
        /* <DEDUP_REMOVED lines=29> */
.L_x_9682:
[----:B0-----:R-:W2:Y:S02]  /*3770*/  S2R R13, SR_TID.X ;  /* 0x00000000000d7919 */ /* 0x001ea40000002100 */
.L_x_9683:
[----:B------:R-:W-:Y:S05]  /*3780*/  BSYNC B0 ;  /* 0x0000000000007941 */ /* 0x000fea0003800000 */
.L_x_9681:
        /* <DEDUP_REMOVED lines=22> */
.L_x_9685:
[----:B------:R-:W-:Y:S02]  /*38f0*/  LEA R0, R13, UR4, 0x2 ;  /* 0x000000040d007c11 */ /* 0x000fe4000f8e10ff */
[----:B------:R-:W-:Y:S02]  /*3900*/  SHF.R.S32.HI R8, RZ, 0x1f, R13 ;  /* 0x0000001fff087819 */ /* 0x000fe4000001140d */
[----:B--2---:R-:W-:Y:S01]  /*3910*/  MOV R6, R2 ;  /* 0x0000000200067202 */ /* 0x004fe20000000f00 */
[----:B------:R-:W2:Y:S01]  /*3920*/  LDS R15, [R0+0x1b08] ;  /* 0x001b0800000f7984 */ /* 0x000ea20000000800 */
[----:B0-----:R-:W-:Y:S01]  /*3930*/  MOV R7, R21 ;  /* 0x0000001500077202 */ /* 0x001fe20000000f00 */
[C---:B------:R-:W-:Y:S01]  /*3940*/  IMAD R10, R8.reuse, UR6, RZ ;  /* 0x00000006080a7c24 */ /* 0x040fe2000f8e02ff */
[----:B-1----:R-:W-:Y:S01]  /*3950*/  MOV R4, R82 ;  /* 0x0000005200047202 */ /* 0x002fe20000000f00 */
        /* <DEDUP_REMOVED lines=16> */
[----:B0-----:R2:W-:Y:S02]  /*3a60*/  REDG.E.ADD.F32.FTZ.RN.STRONG.GPU desc[UR12][R10.64], R17 ;  /* 0x000000110a0079a6 */ /* 0x0015e4000c10f38c */
[----:B------:R-:W-:Y:S05]  /*3a70*/  @!P0 BRA `(.L_x_9685) ;  /* 0xfffffffc009c8947 */ /* 0x000fea000383ffff */
[----:B------:R-:W-:Y:S05]  /*3a80*/  BSYNC B0 ;  /* 0x0000000000007941 */ /* 0x000fea0003800000 */
.L_x_9684:
[----:B------:R-:W-:Y:S05]  /*3a90*/  EXIT ;  /* 0x000000000000794d */ /* 0x000fea0003800000 */
.L_x_9686:
        /* <DEDUP_REMOVED lines=14> */
.L_x_11032:


//--------------------- .text._Z25selective_scan_bwd_kernelI32Selective_Scan_bwd_kernel_traitsILi32ELi8ELb1ELb1ELb0ELb0ELb1EffEEv12SSMParamsBwd --------------------------
	.section	.text._Z25selective_scan_bwd_kernelI32Selective_Scan_bwd_kernel_traitsILi32ELi8ELb1ELb1ELb0ELb0ELb1EffEEv12SSMParamsBwd,"ax",@progbits
	.align	128
        .global         _Z25selective_scan_bwd_kernelI32Selective_Scan_bwd_kernel_traitsILi32ELi8ELb1ELb1ELb0ELb0ELb1EffEEv12SSMParamsBwd
        .type           _Z25selective_scan_bwd_kernelI32Selective_Scan_bwd_kernel_traitsILi32ELi8ELb1ELb1ELb0ELb0ELb1EffEEv12SSMParamsBwd,@function
        .size           _Z25selective_scan_bwd_kernelI32Selective_Scan_bwd_kernel_traitsILi32ELi8ELb1ELb1ELb0ELb0ELb1EffEEv12SSMParamsBwd,(.L_x_11033 - _Z25selective_scan_bwd_kernelI32Selective_Scan_bwd_kernel_traitsILi32ELi8ELb1ELb1ELb0ELb0ELb1EffEEv12SSMParamsBwd)
        .other          _Z25selective_scan_bwd_kernelI32Selective_Scan_bwd_kernel_traitsILi32ELi8ELb1ELb1ELb0ELb0ELb1EffEEv12SSMParamsBwd,@"STO_CUDA_ENTRY STV_DEFAULT"
_Z25selective_scan_bwd_kernelI32Selective_Scan_bwd_kernel_traitsILi32ELi8ELb1ELb1ELb0ELb0ELb1EffEEv12SSMParamsBwd:
.text._Z25selective_scan_bwd_kernelI32Selective_Scan_bwd_kernel_traitsILi32ELi8ELb1ELb1ELb0ELb0ELb1EffEEv12SSMParamsBwd:
        /* <DEDUP_REMOVED lines=46> */
[----:B------:R-:W-:Y:S02]  /*02e0*/  UIMAD UR6, UR15, UR8, URZ ;  /* 0x000000080f0672a4 */ /* 0x000fe4000f8e023f */
[----:B------:R-:W-:Y:S02]  /*02f0*/  UIMAD.WIDE.U32 UR4, UR14, UR8, URZ ;  /* 0x000000080e0472a5 */ /* 0x000fe4000f8e003f */
[----:B------:R-:W-:-:S03]  /*0300*/  UIMAD UR6, UR14, UR9, UR6 ;  /* 0x000000090e0672a4 */ /* 0x000fc6000f8e0206 */
[----:B------:R-:W-:-:S05]  /*0310*/  ULDC.64 UR8, c[0x0][0x290] ;  /* 0x0000a40000087ab9 */ /* 0x000fca0000000a00 */
[----:B------:R-:W-:-:S04]  /*0320*/  @!P1 IADD3 R0, R0, -R3, RZ ;  /* 0x8000000300009210 */ /* 0x000fc80007ffe0ff */
[----:B------:R-:W-:Y:S02]  /*0330*/  ISETP.GE.U32.AND P0, PT, R0, R3, PT ;  /* 0x000000030000720c */ /* 0x000fe40003f06070 */
[----:B------:R-:W-:Y:S01]  /*0340*/  LOP3.LUT R0, R59, R10, RZ, 0x3c, !PT ;  /* 0x0000000a3b007212 */ /* 0x000fe200078e3cff */
[----:B------:R-:W-:Y:S01]  /*0350*/  UIADD3 UR5, UR5, UR6, URZ ;  /* 0x0000000605057290 */ /* 0x000fe2000fffe03f */
[----:B------:R-:W-:Y:S01]  /*0360*/  @!P1 IADD3 R65, R65, 0x1, RZ ;  /* 0x0000000141419810 */ /* 0x000fe20007ffe0ff */
[----:B------:R-:W-:Y:S01]  /*0370*/  UIMAD.WIDE.U32 UR6, UR14, UR8, URZ ;  /* 0x000000080e0672a5 */ /* 0x000fe2000f8e003f */
[----:B------:R-:W-:Y:S01]  /*0380*/  ISETP.GE.AND P2, PT, R0, RZ, PT ;  /* 0x000000ff0000720c */ /* 0x000fe20003f46270 */
[----:B------:R-:W-:Y:S01]  /*0390*/  UIMAD UR8, UR15, UR8, URZ ;  /* 0x000000080f0872a4 */ /* 0x000fe2000f8e023f */
[----:B------:R-:W-:Y:S01]  /*03a0*/  ISETP.NE.AND P1, PT, R10, RZ, PT ;  /* 0x000000ff0a00720c */ /* 0x000fe20003f25270 */
[----:B--2---:R-:W-:Y:S01]  /*03b0*/  IMAD.WIDE.U32 R4, R59, R6, UR4 ;  /* 0x000000043b047e25 */ /* 0x004fe2000f8e0006 */
[----:B------:R-:W-:Y:S01]  /*03c0*/  LEA R3, R11, 0xffffff00, 0x8 ;  /* 0xffffff000b037811 */ /* 0x000fe200078e40ff */
[----:B------:R-:W-:-:S02]  /*03d0*/  UIMAD UR8, UR14, UR9, UR8 ;  /* 0x000000090e0872a4 */ /* 0x000fc4000f8e0208 */
[C---:B------:R-:W-:Y:S01]  /*03e0*/  IMAD R0, R2.reuse, R6, RZ ;  /* 0x0000000602007224 */ /* 0x040fe200078e02ff */
[----:B------:R-:W-:Y:S01]  /*03f0*/  @P0 IADD3 R65, R65, 0x1, RZ ;  /* 0x0000000141410810 */ /* 0x000fe20007ffe0ff */
[----:B------:R-:W-:Y:S01]  /*0400*/  UIADD3 UR7, UR7, UR8, URZ ;  /* 0x0000000807077290 */ /* 0x000fe2000fffe03f */
[----:B------:R-:W-:Y:S01]  /*0410*/  IADD3 R72, P0, R3, R4, RZ ;  /* 0x0000000403487210 */ /* 0x000fe20007f1e0ff */
[----:B------:R-:W-:Y:S01]  /*0420*/  IMAD R0, R59, R7, R0 ;  /* 0x000000073b007224 */ /* 0x000fe200078e0200 */
[----:B------:R-:W-:Y:S01]  /*0430*/  SHF.R.S32.HI R9, RZ, 0x1f, R3 ;  /* 0x0000001fff097819 */ /* 0x000fe20000011403 */
[----:B---3--:R-:W-:Y:S01]  /*0440*/  IMAD R4, R2, R12, RZ ;  /* 0x0000000c02047224 */ /* 0x008fe200078e02ff */
[----:B------:R-:W-:Y:S02]  /*0450*/  @!P2 IADD3 R65, -R65, RZ, RZ ;  /* 0x000000ff4141a210 */ /* 0x000fe40007ffe1ff */
[----:B------:R-:W-:Y:S01]  /*0460*/  @!P1 LOP3.LUT R65, RZ, R10, RZ, 0x33, !PT ;  /* 0x0000000aff419212 */ /* 0x000fe200078e33ff */
[----:B------:R-:W-:Y:S01]  /*0470*/  IMAD R8, R59, R13, R4 ;  /* 0x0000000d3b087224 */ /* 0x000fe200078e0204 */
[----:B------:R-:W-:Y:S01]  /*0480*/  IADD3.X R10, R9, R5, R0, P0, !PT ;  /* 0x00000005090a7210 */ /* 0x000fe200007fe400 */
[----:B------:R-:W-:Y:S01]  /*0490*/  IMAD.WIDE.U32 R4, R59, R12, UR6 ;  /* 0x000000063b047e25 */ /* 0x000fe2000f8e000c */
[----:B------:R-:W-:Y:S01]  /*04a0*/  ULDC.64 UR6, c[0x0][0x310] ;  /* 0x0000c40000067ab9 */ /* 0x000fe20000000a00 */
[----:B------:R-:W-:Y:S01]  /*04b0*/  UIMAD UR9, UR15, UR10, URZ ;  /* 0x0000000a0f0972a4 */ /* 0x000fe2000f8e023f */
[----:B------:R-:W-:Y:S01]  /*04c0*/  ISETP.NE.U32.AND P0, PT, RZ, UR6, PT ;  /* 0x00000006ff007c0c */ /* 0x000fe2000bf05070 */
[----:B------:R-:W-:-:S02]  /*04d0*/  UIMAD.WIDE.U32 UR4, UR14, UR10, URZ ;  /* 0x0000000a0e0472a5 */ /* 0x000fc4000f8e003f */
[----:B------:R-:W-:Y:S01]  /*04e0*/  UIMAD UR9, UR14, UR11, UR9 ;  /* 0x0000000b0e0972a4 */ /* 0x000fe2000f8e0209 */
[----:B------:R-:W-:-:S03]  /*04f0*/  ISETP.NE.AND.EX P0, PT, RZ, UR7, PT, P0 ;  /* 0x00000007ff007c0c */ /* 0x000fc6000bf05300 */
[----:B------:R-:W-:Y:S01]  /*0500*/  UIADD3 UR5, UR5, UR9, URZ ;  /* 0x0000000905057290 */ /* 0x000fe2000fffe03f */
[----:B-1----:R-:W-:Y:S02]  /*0510*/  IMAD R0, R2, R14, RZ ;  /* 0x0000000e02007224 */ /* 0x002fe400078e02ff */
[----:B------:R-:W-:Y:S01]  /*0520*/  ULDC.64 UR8, c[0x0][0x240] ;  /* 0x0000900000087ab9 */ /* 0x000fe20000000a00 */
[----:B------:R-:W-:Y:S01]  /*0530*/  IADD3 R74, P1, R3, R4, RZ ;  /* 0x00000004034a7210 */ /* 0x000fe20007f3e0ff */
[----:B------:R-:W-:Y:S01]  /*0540*/  UIMAD UR6, UR15, UR8, URZ ;  /* 0x000000080f0672a4 */ /* 0x000fe2000f8e023f */
[----:B------:R-:W-:Y:S01]  /*0550*/  IMAD.WIDE.U32 R6, R59, R14, UR4 ;  /* 0x000000043b067e25 */ /* 0x000fe2000f8e000e */
[----:B------:R-:W-:Y:S01]  /*0560*/  UIMAD.WIDE.U32 UR4, UR14, UR8, URZ ;  /* 0x000000080e0472a5 */ /* 0x000fe2000f8e003f */
[----:B------:R-:W-:Y:S01]  /*0570*/  IADD3.X R8, R9, R5, R8, P1, !PT ;  /* 0x0000000509087210 */ /* 0x000fe20000ffe408 */
[----:B------:R-:W-:Y:S01]  /*0580*/  UIMAD UR6, UR14, UR9, UR6 ;  /* 0x000000090e0672a4 */ /* 0x000fe2000f8e0206 */
[----:B------:R-:W1:Y:S01]  /*0590*/  @P0 LDC R12, c[0x0][0x214] ;  /* 0x00008500ff0c0b82 */ /* 0x000e620000000800 */
[----:B------:R-:W-:Y:S01]  /*05a0*/  IMAD R0, R59, R15, R0 ;  /* 0x0000000f3b007224 */ /* 0x000fe200078e0200 */
[----:B------:R-:W-:-:S02]  /*05b0*/  IADD3 R76, P2, R3, R6, RZ ;  /* 0x00000006034c7210 */ /* 0x000fc40007f5e0ff */
[----:B------:R-:W-:Y:S02]  /*05c0*/  SHF.R.S32.HI R67, RZ, 0x1f, R65 ;  /* 0x0000001fff437819 */ /* 0x000fe40000011441 */
[----:B----4-:R-:W-:Y:S01]  /*05d0*/  ISETP.NE.U32.AND P1, PT, R18, RZ, PT ;  /* 0x000000ff1200720c */ /* 0x010fe20003f25070 */
[----:B------:R-:W-:Y:S01]  /*05e0*/  UIADD3 UR5, UR5, UR6, URZ ;  /* 0x0000000605057290 */ /* 0x000fe2000fffe03f */
[----:B------:R-:W-:Y:S01]  /*05f0*/  IADD3.X R6, R9, R7, R0, P2, !PT ;  /* 0x0000000709067210 */ /* 0x000fe200017fe400 */
[-C--:B------:R-:W-:Y:S01]  /*0600*/  IMAD R0, R67, R16.reuse, RZ ;  /* 0x0000001043007224 */ /* 0x080fe200078e02ff */
[----:B------:R-:W-:Y:S01]  /*0610*/  ISETP.NE.AND.EX P1, PT, R19, RZ, PT, P1 ;  /* 0x000000ff1300720c */ /* 0x000fe20003f25310 */
[----:B------:R-:W2:Y:S01]  /*0620*/  @P0 LDC R13, c[0x0][0x21c] ;  /* 0x00008700ff0d0b82 */ /* 0x000ea20000000800 */
[----:B------:R-:W-:Y:S01]  /*0630*/  ISETP.NE.U32.AND P2, PT, R20, RZ, PT ;  /* 0x000000ff1400720c */ /* 0x000fe20003f45070 */
[C---:B------:R-:W-:Y:S01]  /*0640*/  IMAD R7, R65.reuse, R17, R0 ;  /* 0x0000001141077224 */ /* 0x040fe200078e0200 */
[----:B------:R-:W-:Y:S01]  /*0650*/  CS2R R54, SRZ ;  /* 0x0000000000367805 */ /* 0x000fe2000001ff00 */
[----:B------:R-:W-:Y:S01]  /*0660*/  IMAD.WIDE.U32 R4, R65, R16, UR4 ;  /* 0x0000000441047e25 */ /* 0x000fe2000f8e0010 */
[----:B------:R-:W-:-:S02]  /*0670*/  ISETP.NE.AND.EX P2, PT, R21, RZ, PT, P2 ;  /* 0x000000ff1500720c */ /* 0x000fc40003f45320 */
[----:B------:R-:W-:Y:S01]  /*0680*/  CS2R R52, SRZ ;  /* 0x0000000000347805 */ /* 0x000fe2000001ff00 */
[----:B------:R-:W-:Y:S01]  /*0690*/  ULDC.64 UR6, c[0x0][0x268] ;  /* 0x00009a0000067ab9 */ /* 0x000fe20000000a00 */
[----:B------:R-:W3:Y:S08]  /*06a0*/  LDC.64 R14, c[0x0][0x2f8] ;  /* 0x0000be00ff0e7b82 */ /* 0x000ef00000000a00 */
[----:B------:R-:W4:Y:S01]  /*06b0*/  LDC.64 R16, c[0x0][0x2d8] ;  /* 0x0000b600ff107b82 */ /* 0x000f220000000a00 */
[----:B------:R-:W-:-:S07]  /*06c0*/  @P1 LEA R54, P3, R59, R18, 0x2 ;  /* 0x000000123b361211 */ /* 0x000fce00078610ff */
[----:B------:R-:W4:Y:S01]  /*06d0*/  @P0 LDC.64 R56, c[0x0][0x310] ;  /* 0x0000c400ff380b82 */ /* 0x000f220000000a00 */
[--C-:B------:R-:W-:Y:S01]  /*06e0*/  @P1 LEA.HI.X R55, R59, R19, R2.reuse, 0x2, P3 ;  /* 0x000000133b371211 */ /* 0x100fe200018f1402 */
[----:B-1----:R-:W-:Y:S01]  /*06f0*/  @P0 IMAD R0, R12, UR14, R59 ;  /* 0x0000000e0c000c24 */ /* 0x002fe2000f8e023b */
[----:B------:R-:W-:Y:S02]  /*0700*/  ISETP.GE.AND P1, PT, R11, 0x1, PT ;  /* 0x000000010b00780c */ /* 0x000fe40003f26270 */
[----:B------:R-:W-:Y:S01]  /*0710*/  @P2 LEA R52, P4, R59, R20, 0x2 ;  /* 0x000000143b342211 */ /* 0x000fe200078810ff */
[----:B------:R-:W-:Y:S01]  /*0720*/  @P0 IMAD R0, R0, R11, RZ ;  /* 0x0000000b00000224 */ /* 0x000fe200078e02ff */
[----:B------:R-:W-:Y:S02]  /*0730*/  IADD3 R78, P5, R3, R4, RZ ;  /* 0x00000004034e7210 */ /* 0x000fe40007fbe0ff */
[----:B------:R-:W-:Y:S01]  /*0740*/  @P2 LEA.HI.X R53, R59, R21, R2, 0x2, P4 ;  /* 0x000000153b352211 */ /* 0x000fe200020f1402 */
[----:B--2---:R-:W-:Y:S01]  /*0750*/  @P0 IMAD R3, R0, R13, RZ ;  /* 0x0000000d00030224 */ /* 0x004fe200078e02ff */
[----:B0-----:R-:W-:Y:S01]  /*0760*/  LEA R70, P2, R72, R70, 0x2 ;  /* 0x0000004648467211 */ /* 0x001fe200078410ff */
[----:B------:R-:W-:Y:S01]  /*0770*/  IMAD R0, R2, UR6, RZ ;  /* 0x0000000602007c24 */ /* 0x000fe2000f8e02ff */
[----:B------:R-:W-:-:S02]  /*0780*/  IADD3 R4, R5, R7, RZ ;  /* 0x0000000705047210 */ /* 0x000fc40007ffe0ff */
[----:B------:R-:W-:Y:S01]  /*0790*/  LEA.HI.X R72, R72, R71, R10, 0x2, P2 ;  /* 0x0000004748487211 */ /* 0x000fe200010f140a */
[----:B------:R-:W-:Y:S01]  /*07a0*/  IMAD R79, R59, UR7, R0 ;  /* 0x000000073b4f7c24 */ /* 0x000fe2000f8e0200 */
[----:B------:R-:W-:Y:S02]  /*07b0*/  IADD3.X R9, R9, R4, RZ, P5, !PT ;  /* 0x0000000409097210 */ /* 0x000fe40002ffe4ff */
[----:B---3--:R-:W-:Y:S02]  /*07c0*/  LEA R73, P3, R74, R14, 0x2 ;  /* 0x0000000e4a497211 */ /* 0x008fe400078610ff */
[----:B------:R-:W-:Y:S02]  /*07d0*/  LEA R75, P4, R76, R22, 0x2 ;  /* 0x000000164c4b7211 */ /* 0x000fe400078810ff */
[----:B----4-:R-:W-:Y:S01]  /*07e0*/  LEA R77, P2, R78, R16, 0x2 ;  /* 0x000000104e4d7211 */ /* 0x010fe200078410ff */
[----:B------:R-:W-:Y:S01]  /*07f0*/  HFMA2.MMA R69, -RZ, RZ, 0, 0 ;  /* 0x00000000ff457435 */ /* 0x000fe200000001ff */
[----:B------:R-:W-:Y:S01]  /*0800*/  @P0 IMAD.WIDE R56, R3, 0x8, R56 ;  /* 0x0000000803380825 */ /* 0x000fe200078e0238 */
        /* <DEDUP_REMOVED lines=9> */
[----:B------:R-:W-:Y:S01]  /*08a0*/  IMAD.WIDE.U32 R50, R59, UR6, RZ ;  /* 0x000000063b327c25 */ /* 0x000fe2000f8e00ff */
[----:B------:R-:W2:Y:S01]  /*08b0*/  S2R R80, SR_LANEID ;  /* 0x0000000000507919 */ /* 0x000ea20000000000 */
[----:B------:R-:W-:Y:S02]  /*08c0*/  MOV R69, RZ ;  /* 0x000000ff00457202 */ /* 0x000fe40000000f00 */
[----:B------:R-:W-:Y:S02]  /*08d0*/  MOV R95, RZ ;  /* 0x000000ff005f7202 */ /* 0x000fe40000000f00 */
        /* <DEDUP_REMOVED lines=36> */
.L_x_9711:
[----:B------:R-:W-:Y:S01]  /*0b20*/  BAR.SYNC.DEFER_BLOCKING 0x0 ;  /* 0x0000000000007b1d */ /* 0x000fe20000010000 */
[C---:B------:R-:W-:Y:S02]  /*0b30*/  SHF.L.U32 R90, R82.reuse, 0x4, RZ ;  /* 0x00000004525a7819 */ /* 0x040fe400000006ff */
[----:B------:R-:W-:Y:S02]  /*0b40*/  SHF.L.U64.HI R93, R82, 0x4, R91 ;  /* 0x00000004525d7819 */ /* 0x000fe4000001025b */
[----:B0-----:R-:W-:-:S03]  /*0b50*/  IADD3 R12, P0, R70, R90, RZ ;  /* 0x0000005a460c7210 */ /* 0x001fc60007f1e0ff */
[----:B------:R-:W0:Y:S01]  /*0b60*/  LDC R48, c[0x0][0x224] ;  /* 0x00008900ff307b82 */ /* 0x000e220000000800 */
[----:B------:R-:W-:Y:S01]  /*0b70*/  LEA R92, R80, R71, 0x4 ;  /* 0x00000047505c7211 */ /* 0x000fe200078e20ff */
[----:B------:R-:W-:Y:S01]  /*0b80*/  ULDC.64 UR6, c[0x0][0x2a8] ;  /* 0x0000aa0000067ab9 */ /* 0x000fe20000000a00 */
[----:B------:R-:W-:Y:S02]  /*0b90*/  IADD3.X R13, R72, R93, RZ, P0, !PT ;  /* 0x0000005d480d7210 */ /* 0x000fe400007fe4ff */
[----:B------:R-:W-:-:S03]  /*0ba0*/  LEA R94, R80, R71, 0x5 ;  /* 0x00000047505e7211 */ /* 0x000fc600078e28ff */
[----:B------:R-:W1:Y:S08]  /*0bb0*/  LDC.64 R106, c[0x0][0x398] ;  /* 0x0000e600ff6a7b82 */ /* 0x000e700000000a00 */
[----:B------:R-:W2:Y:S01]  /*0bc0*/  LDC.64 R108, c[0x0][0x3e8] ;  /* 0x0000fa00ff6c7b82 */ /* 0x000ea20000000a00 */
[----:B------:R-:W3:Y:S04]  /*0bd0*/  LDG.E.128 R16, desc[UR12][R12.64] ;  /* 0x0000000c0c107981 */ /* 0x000ee8000c1e1d00 */
[----:B----4-:R-:W4:Y:S01]  /*0be0*/  LDG.E.128 R20, desc[UR12][R12.64+0x200] ;  /* 0x0002000c0c147981 */ /* 0x010f22000c1e1d00 */
[----:B------:R-:W-:-:S04]  /*0bf0*/  IADD3 R14, P0, R73, R90, RZ ;  /* 0x0000005a490e7210 */ /* 0x000fc80007f1e0ff */
[----:B------:R-:W-:Y:S01]  /*0c00*/  IADD3.X R15, R74, R93, RZ, P0, !PT ;  /* 0x0000005d4a0f7210 */ /* 0x000fe200007fe4ff */
[----:B---3--:R3:W-:Y:S04]  /*0c10*/  STS.128 [R92], R16 ;  /* 0x000000105c007388 */ /* 0x0087e80000000c00 */
[----:B----4-:R-:W-:Y:S01]  /*0c20*/  STS.128 [R92+0x200], R20 ;  /* 0x000200145c007388 */ /* 0x010fe20000000c00 */
[----:B------:R-:W-:-:S03]  /*0c30*/  NOP ;  /* 0x0000000000007918 */ /* 0x000fc60000000000 */
[----:B------:R-:W-:Y:S04]  /*0c40*/  LDS.128 R8, [R94] ;  /* 0x000000005e087984 */ /* 0x000fe80000000c00 */
[----:B------:R-:W-:Y:S01]  /*0c50*/  LDS.128 R4, [R94+0x10] ;  /* 0x000010005e047984 */ /* 0x000fe20000000c00 */
[----:B------:R-:W-:Y:S01]  /*0c60*/  BAR.SYNC.DEFER_BLOCKING 0x0 ;  /* 0x0000000000007b1d */ /* 0x000fe20000010000 */
[----:B------:R-:W-:-:S07]  /*0c70*/  IADD3 R12, P0, R75, R90, RZ ;  /* 0x0000005a4b0c7210 */ /* 0x000fce0007f1e0ff */
[----:B---3--:R-:W3:Y:S01]  /*0c80*/  LDC.64 R16, c[0x0][0x2a0] ;  /* 0x0000a800ff107b82 */ /* 0x008ee20000000a00 */
[----:B0-----:R-:W-:Y:S01]  /*0c90*/  LEA R48, R48, UR4, 0x8 ;  /* 0x0000000430307c11 */ /* 0x001fe2000f8e40ff */
[----:B------:R-:W-:-:S06]  /*0ca0*/  IMAD R0, R2, UR6, RZ ;  /* 0x0000000602007c24 */ /* 0x000fcc000f8e02ff */
[----:B------:R-:W0:Y:S01]  /*0cb0*/  LDC.64 R18, c[0x0][0x318] ;  /* 0x0000c600ff127b82 */ /* 0x000e220000000a00 */
[----:B------:R-:W4:Y:S04]  /*0cc0*/  LDG.E.128 R24, desc[UR12][R14.64] ;  /* 0x0000000c0e187981 */ /* 0x000f28000c1e1d00 */
[----:B------:R-:W2:Y:S01]  /*0cd0*/  LDG.E.128 R28, desc[UR12][R14.64+0x200] ;  /* 0x0002000c0e1c7981 */ /* 0x000ea2000c1e1d00 */
[----:B------:R-:W-:-:S03]  /*0ce0*/  IADD3.X R13, R76, R93, RZ, P0, !PT ;  /* 0x0000005d4c0d7210 */ /* 0x000fc600007fe4ff */
[----:B----4-:R-:W-:Y:S04]  /*0cf0*/  STS.128 [R92], R24 ;  /* 0x000000185c007388 */ /* 0x010fe80000000c00 */
[----:B--2---:R2:W-:Y:S01]  /*0d00*/  STS.128 [R92+0x200], R28 ;  /* 0x0002001c5c007388 */ /* 0x0045e20000000c00 */
[----:B------:R-:W-:-:S03]  /*0d10*/  NOP ;  /* 0x0000000000007918 */ /* 0x000fc60000000000 */
[----:B------:R-:W-:Y:S04]  /*0d20*/  LDS.128 R60, [R94] ;  /* 0x000000005e3c7984 */ /* 0x000fe80000000c00 */
[----:B------:R-:W4:Y:S01]  /*0d30*/  LDS.128 R44, [R94+0x10] ;  /* 0x000010005e2c7984 */ /* 0x000f220000000c00 */
[----:B------:R-:W-:Y:S01]  /*0d40*/  BAR.SYNC.DEFER_BLOCKING 0x0 ;  /* 0x0000000000007b1d */ /* 0x000fe20000010000 */
[----:B------:R-:W-:Y:S01]  /*0d50*/  SHF.R.S32.HI R49, RZ, 0x1f, R48 ;  /* 0x0000001fff317819 */ /* 0x000fe20000011430 */
[----:B------:R-:W-:-:S06]  /*0d60*/  IMAD R3, R59, UR7, R0 ;  /* 0x000000073b037c24 */ /* 0x000fcc000f8e0200 */
[----:B--2---:R-:W2:Y:S08]  /*0d70*/  LDC.64 R28, c[0x0][0x2b0] ;  /* 0x0000ac00ff1c7b82 */ /* 0x004eb00000000a00 */
[----:B------:R-:W1:Y:S01]  /*0d80*/  LDC.64 R30, c[0x0][0x308] ;  /* 0x0000c200ff1e7b82 */ /* 0x000e620000000a00 */
[----:B------:R-:W4:Y:S04]  /*0d90*/  LDG.E.128 R32, desc[UR12][R12.64] ;  /* 0x0000000c0c207981 */ /* 0x000f28000c1e1d00 */
[----:B------:R0:W2:Y:S01]  /*0da0*/  LDG.E.128 R36, desc[UR12][R12.64+0x200] ;  /* 0x0002000c0c247981 */ /* 0x0000a2000c1e1d00 */
[----:B------:R-:W-:Y:S01]  /*0db0*/  IMAD.WIDE.U32 R14, R59, UR6, R48 ;  /* 0x000000063b0e7c25 */ /* 0x000fe2000f8e0030 */
[----:B------:R-:W-:-:S03]  /*0dc0*/  ULDC.64 UR6, c[0x0][0x2b8] ;  /* 0x0000ae0000067ab9 */ /* 0x000fc60000000a00 */
[----:B---3--:R-:W-:Y:S01]  /*0dd0*/  IMAD R0, R16, UR15, RZ ;  /* 0x0000000f10007c24 */ /* 0x008fe2000f8e02ff */
[----:B------:R-:W-:-:S03]  /*0de0*/  IADD3 R15, R15, R3, RZ ;  /* 0x000000030f0f7210 */ /* 0x000fc60007ffe0ff */
[----:B------:R-:W-:Y:S02]  /*0df0*/  IMAD R3, R17, UR14, R0 ;  /* 0x0000000e11037c24 */ /* 0x000fe4000f8e0200 */
[----:B0-----:R-:W-:-:S05]  /*0e00*/  IMAD.WIDE.U32 R12, R16, UR14, R14 ;  /* 0x0000000e100c7c25 */ /* 0x001fca000f8e000e */
[----:B------:R-:W-:Y:S02]  /*0e10*/  IADD3 R0, R13, R3, RZ ;  /* 0x000000030d007210 */ /* 0x000fe40007ffe0ff */
[----:B------:R-:W-:-:S04]  /*0e20*/  LEA R13, P0, R12, R18, 0x2 ;  /* 0x000000120c0d7211 */ /* 0x000fc800078010ff */
[----:B------:R-:W-:Y:S02]  /*0e30*/  LEA.HI.X R0, R12, R19, R0, 0x2, P0 ;  /* 0x000000130c007211 */ /* 0x000fe400000f1400 */
[----:B------:R-:W-:-:S04]  /*0e40*/  IADD3 R12, P0, R13, R90, RZ ;  /* 0x0000005a0d0c7210 */ /* 0x000fc80007f1e0ff */
[----:B------:R-:W-:Y:S01]  /*0e50*/  IADD3.X R13, R0, R93, RZ, P0, !PT ;  /* 0x0000005d000d7210 */ /* 0x000fe200007fe4ff */
[----:B----4-:R-:W-:Y:S04]  /*0e60*/  STS.128 [R92], R32 ;  /* 0x000000205c007388 */ /* 0x010fe80000000c00 */
[----:B--2---:R1:W-:Y:S01]  /*0e70*/  STS.128 [R92+0x200], R36 ;  /* 0x000200245c007388 */ /* 0x0043e20000000c00 */
[----:B------:R-:W-:-:S03]  /*0e80*/  NOP ;  /* 0x0000000000007918 */ /* 0x000fc60000000000 */
[----:B------:R-:W-:Y:S04]  /*0e90*/  LDS.128 R20, [R94] ;  /* 0x000000005e147984 */ /* 0x000fe80000000c00 */
[----:B------:R-:W-:Y:S01]  /*0ea0*/  LDS.128 R24, [R94+0x10] ;  /* 0x000010005e187984 */ /* 0x000fe20000000c00 */
[----:B------:R-:W-:Y:S06]  /*0eb0*/  BAR.SYNC.DEFER_BLOCKING 0x0 ;  /* 0x0000000000007b1d */ /* 0x000fec0000010000 */
[----:B------:R-:W2:Y:S04]  /*0ec0*/  LDG.E.128 R16, desc[UR12][R12.64+-0x400] ;  /* 0xfffc000c0c107981 */ /* 0x000ea8000c1e1d00 */
[----:B------:R0:W3:Y:S01]  /*0ed0*/  LDG.E.128 R96, desc[UR12][R12.64+-0x200] ;  /* 0xfffe000c0c607981 */ /* 0x0000e2000c1e1d00 */
[----:B------:R-:W-:-:S02]  /*0ee0*/  IMAD R0, R2, UR6, RZ ;  /* 0x0000000602007c24 */ /* 0x000fc4000f8e02ff */
[----:B------:R-:W-:-:S04]  /*0ef0*/  IMAD.WIDE.U32 R14, R59, UR6, R48 ;  /* 0x000000063b0e7c25 */ /* 0x000fc8000f8e0030 */
[----:B------:R-:W-:Y:S01]  /*0f00*/  IMAD R3, R59, UR7, R0 ;  /* 0x000000073b037c24 */ /* 0x000fe2000f8e0200 */
[----:B------:R-:W-:Y:S01]  /*0f10*/  ULDC.64 UR6, c[0x0][0x3a0] ;  /* 0x0000e80000067ab9 */ /* 0x000fe20000000a00 */
[----:B------:R-:W-:-:S03]  /*0f20*/  IMAD R0, R28, UR15, RZ ;  /* 0x0000000f1c007c24 */ /* 0x000fc6000f8e02ff */
[----:B------:R-:W-:Y:S01]  /*0f30*/  IADD3 R15, R15, R3, RZ ;  /* 0x000000030f0f7210 */ /* 0x000fe20007ffe0ff */
[----:B------:R-:W-:Y:S02]  /*0f40*/  IMAD R3, R29, UR14, R0 ;  /* 0x0000000e1d037c24 */ /* 0x000fe4000f8e0200 */
[----:B0-----:R-:W-:-:S05]  /*0f50*/  IMAD.WIDE.U32 R12, R28, UR14, R14 ;  /* 0x0000000e1c0c7c25 */ /* 0x001fca000f8e000e */
[----:B------:R-:W-:Y:S02]  /*0f60*/  IADD3 R0, R13, R3, RZ ;  /* 0x000000030d007210 */ /* 0x000fe40007ffe0ff */
[----:B-1----:R-:W-:-:S04]  /*0f70*/  LEA R37, P0, R12, R30, 0x2 ;  /* 0x0000001e0c257211 */ /* 0x002fc800078010ff */
        /* <DEDUP_REMOVED lines=11> */
[--C-:B-----5:R-:W-:Y:S01]  /*1030*/  FADD.FTZ R111, R46, R64.reuse ;  /* 0x000000402e6f7221 */ /* 0x120fe20000010000 */
[----:B------:R-:W-:Y:S01]  /*1040*/  FADD.FTZ R110, R47, R64 ;  /* 0x000000402f6e7221 */ /* 0x000fe20000010000 */
[----:B0-----:R-:W-:Y:S01]  /*1050*/  FMUL.FTZ R16, R42, -1.4426950216293334961 ;  /* 0xbfb8aa3b2a107820 */ /* 0x001fe20000410000 */
[----:B------:R-:W-:Y:S01]  /*1060*/  FMUL.FTZ R17, R43, -1.4426950216293334961 ;  /* 0xbfb8aa3b2b117820 */ /* 0x000fe20000410000 */
[----:B------:R-:W-:Y:S01]  /*1070*/  FMUL.FTZ R0, R40, -1.4426950216293334961 ;  /* 0xbfb8aa3b28007820 */ /* 0x000fe20000410000 */
[----:B------:R-:W-:Y:S01]  /*1080*/  FMUL.FTZ R3, R41, -1.4426950216293334961 ;  /* 0xbfb8aa3b29037820 */ /* 0x000fe20000410000 */
[----:B------:R-:W0:Y:S01]  /*1090*/  MUFU.EX2 R39, R16 ;  /* 0x0000001000277308 */ /* 0x000e220000000800 */
[----:B-1----:R-:W-:Y:S01]  /*10a0*/  FMUL.FTZ R97, R28, -1.4426950216293334961 ;  /* 0xbfb8aa3b1c617820 */ /* 0x002fe20000410000 */
[----:B---3--:R-:W-:Y:S01]  /*10b0*/  FMUL.FTZ R37, R30, -1.4426950216293334961 ;  /* 0xbfb8aa3b1e257820 */ /* 0x008fe20000410000 */
[----:B------:R-:W-:Y:S01]  /*10c0*/  FMUL.FTZ R36, R29, -1.4426950216293334961 ;  /* 0xbfb8aa3b1d247820 */ /* 0x000fe20000410000 */
[----:B------:R-:W-:-:S04]  /*10d0*/  FMUL.FTZ R98, R31, -1.4426950216293334961 ;  /* 0xbfb8aa3b1f627820 */ /* 0x000fc80000410000 */
[----:B------:R-:W1:Y:S08]  /*10e0*/  MUFU.EX2 R96, R17 ;  /* 0x0000001100607308 */ /* 0x000e700000000800 */
[----:B------:R-:W3:Y:S01]  /*10f0*/  MUFU.EX2 R0, R0 ;  /* 0x0000000000007308 */ /* 0x000ee20000000800 */
[----:B0-----:R-:W-:-:S07]  /*1100*/  FADD.FTZ R39, R39, 1 ;  /* 0x3f80000027277421 */ /* 0x001fce0000010000 */
[----:B------:R-:W0:Y:S01]  /*1110*/  MUFU.EX2 R38, R3 ;  /* 0x0000000300267308 */ /* 0x000e220000000800 */
[----:B-1----:R-:W-:-:S07]  /*1120*/  FADD.FTZ R96, R96, 1 ;  /* 0x3f80000060607421 */ /* 0x002fce0000010000 */
[----:B------:R-:W1:Y:S01]  /*1130*/  MUFU.EX2 R97, R97 ;  /* 0x0000006100617308 */ /* 0x000e620000000800 */
[----:B---3--:R-:W-:-:S07]  /*1140*/  FADD.FTZ R0, R0, 1 ;  /* 0x3f80000000007421 */ /* 0x008fce0000010000 */
[----:B------:R3:W-:Y:S01]  /*1150*/  MUFU.RCP R3, R0 ;  /* 0x0000000000037308 */ /* 0x0007e20000001000 */
[----:B0-----:R-:W-:-:S07]  /*1160*/  FADD.FTZ R38, R38, 1 ;  /* 0x3f80000026267421 */ /* 0x001fce0000010000 */
[----:B------:R-:W0:Y:S01]  /*1170*/  MUFU.EX2 R37, R37 ;  /* 0x0000002500257308 */ /* 0x000e220000000800 */
[----:B-1----:R-:W-:Y:S01]  /*1180*/  FADD.FTZ R97, R97, 1 ;  /* 0x3f80000061617421 */ /* 0x002fe20000010000 */
[----:B---3--:R-:W-:-:S04]  /*1190*/  IMAD R0, R2, UR6, RZ ;  /* 0x0000000602007c24 */ /* 0x008fc8000f8e02ff */
[----:B------:R-:W-:Y:S02]  /*11a0*/  IMAD R99, R59, UR7, R0 ;  /* 0x000000073b637c24 */ /* 0x000fe4000f8e0200 */
[----:B------:R-:W1:Y:S08]  /*11b0*/  MUFU.EX2 R36, R36 ;  /* 0x0000002400247308 */ /* 0x000e700000000800 */
[----:B------:R-:W3:Y:S01]  /*11c0*/  MUFU.EX2 R98, R98 ;  /* 0x0000006200627308 */ /* 0x000ee20000000800 */
[----:B0-----:R-:W-:-:S07]  /*11d0*/  FADD.FTZ R37, R37, 1 ;  /* 0x3f80000025257421 */ /* 0x001fce0000010000 */
[----:B------:R-:W-:Y:S01]  /*11e0*/  MUFU.RCP R113, R39 ;  /* 0x0000002700717308 */ /* 0x000fe20000001000 */
[----:B-1----:R-:W-:-:S07]  /*11f0*/  FADD.FTZ R36, R36, 1 ;  /* 0x3f80000024247421 */ /* 0x002fce0000010000 */
[----:B------:R-:W-:Y:S01]  /*1200*/  MUFU.RCP R114, R96 ;  /* 0x0000006000727308 */ /* 0x000fe20000001000 */
[----:B---3--:R-:W-:-:S07]  /*1210*/  FADD.FTZ R98, R98, 1 ;  /* 0x3f80000062627421 */ /* 0x008fce0000010000 */
[----:B------:R-:W-:Y:S08]  /*1220*/  MUFU.RCP R112, R38 ;  /* 0x0000002600707308 */ /* 0x000ff00000001000 */
[----:B------:R-:W0:Y:S08]  /*1230*/  MUFU.RCP R115, R97 ;  /* 0x0000006100737308 */ /* 0x000e300000001000 */
[----:B------:R-:W-:Y:S08]  /*1240*/  MUFU.RCP R117, R37 ;  /* 0x0000002500757308 */ /* 0x000ff00000001000 */
[----:B------:R1:W3:Y:S01]  /*1250*/  MUFU.RCP R116, R36 ;  /* 0x0000002400747308 */ /* 0x0002e20000001000 */
[----:B0-----:R-:W-:-:S04]  /*1260*/  FADD.FTZ R39, -R115, 1 ;  /* 0x3f80000073277421 */ /* 0x001fc80000010100 */
[----:B------:R-:W-:-:S03]  /*1270*/  FFMA.FTZ R101, R28, R39, 1 ;  /* 0x3f8000001c657423 */ /* 0x000fc60000010027 */
[----:B------:R-:W0:Y:S01]  /*1280*/  MUFU.RCP R118, R98 ;  /* 0x0000006200767308 */ /* 0x000e220000001000 */
[----:B--2---:R-:W-:Y:S04]  /*1290*/  STS.128 [R92], R12 ;  /* 0x0000000c5c007388 */ /* 0x004fe80000000c00 */
[----:B----4-:R2:W-:Y:S01]  /*12a0*/  STS.128 [R92+0x200], R32 ;  /* 0x000200205c007388 */ /* 0x0105e20000000c00 */
[----:B------:R-:W-:-:S03]  /*12b0*/  NOP ;  /* 0x0000000000007918 */ /* 0x000fc60000000000 */
[----:B------:R-:W4:Y:S04]  /*12c0*/  LDS.128 R16, [R94] ;  /* 0x000000005e107984 */ /* 0x000f280000000c00 */
[----:B------:R-:W0:Y:S01]  /*12d0*/  LDS.128 R12, [R94+0x10] ;  /* 0x000010005e0c7984 */ /* 0x000e220000000c00 */
[----:B--2---:R-:W-:Y:S01]  /*12e0*/  FADD.FTZ R35, -R3, 1 ;  /* 0x3f80000003237421 */ /* 0x004fe20000010100 */
[----:B------:R-:W-:Y:S01]  /*12f0*/  FADD.FTZ R34, -R114, 1 ;  /* 0x3f80000072227421 */ /* 0x000fe20000010100 */
[----:B------:R-:W-:Y:S01]  /*1300*/  IMAD.WIDE.U32 R32, R59, UR6, R48 ;  /* 0x000000063b207c25 */ /* 0x000fe2000f8e0030 */
[----:B------:R-:W-:-:S03]  /*1310*/  ULDC.64 UR6, c[0x0][0x320] ;  /* 0x0000c80000067ab9 */ /* 0x000fc60000000a00 */
[----:B------:R-:W-:Y:S01]  /*1320*/  FFMA.FTZ R35, R40, R35, 1 ;  /* 0x3f80000028237423 */ /* 0x000fe20000010023 */
[----:B-1----:R-:W-:Y:S01]  /*1330*/  FFMA.FTZ R36, R43, R34, 1 ;  /* 0x3f8000002b247423 */ /* 0x002fe20000010022 */
[----:B------:R-:W-:-:S03]  /*1340*/  IADD3 R33, R33, R99, RZ ;  /* 0x0000006321217210 */ /* 0x000fc60007ffe0ff */
[----:B------:R-:W-:Y:S01]  /*1350*/  IMAD.WIDE.U32 R104, R106, UR14, R32 ;  /* 0x0000000e6a687c25 */ /* 0x000fe2000f8e0020 */
[----:B------:R-:W-:Y:S02]  /*1360*/  BAR.SYNC.DEFER_BLOCKING 0x0 ;  /* 0x0000000000007b1d */ /* 0x000fe40000010000 */
[----:B------:R-:W-:Y:S01]  /*1370*/  LEA R119, P0, R104, R108, 0x2 ;  /* 0x0000006c68777211 */ /* 0x000fe200078010ff */
[----:B------:R-:W-:Y:S01]  /*1380*/  FADD.FTZ R108, R45, R64 ;  /* 0x000000402d6c7221 */ /* 0x000fe20000010000 */
[----:B------:R-:W-:Y:S01]  /*1390*/  FMUL.FTZ R45, R40, R3 ;  /* 0x00000003282d7220 */ /* 0x000fe20000410000 */
[----:B------:R-:W-:Y:S01]  /*13a0*/  FMUL.FTZ R40, R43, R114 ;  /* 0x000000722b287220 */ /* 0x000fe20000410000 */
[----:B------:R-:W-:Y:S01]  /*13b0*/  FMUL.FTZ R43, R28, R115 ;  /* 0x000000731c2b7220 */ /* 0x000fe20000410000 */
[----:B---3--:R-:W-:Y:S01]  /*13c0*/  FMUL.FTZ R28, R29, R116 ;  /* 0x000000741d1c7220 */ /* 0x008fe20000410000 */
[----:B----4-:R-:W-:Y:S01]  /*13d0*/  FMUL.FTZ R0, R20, R16 ;  /* 0x0000001014007220 */ /* 0x010fe20000410000 */
[----:B------:R-:W-:Y:S01]  /*13e0*/  FMUL.FTZ R34, R22, R18 ;  /* 0x0000001216227220 */ /* 0x000fe20000410000 */
[----:B------:R-:W-:-:S02]  /*13f0*/  FMUL.FTZ R39, R23, R19 ;  /* 0x0000001317277220 */ /* 0x000fc40000410000 */
[----:B------:R-:W-:Y:S01]  /*1400*/  FMUL.FTZ R0, R3, R0 ;  /* 0x0000000003007220 */ /* 0x000fe20000410000 */
[C---:B------:R-:W-:Y:S01]  /*1410*/  FMUL.FTZ R34, R113.reuse, R34 ;  /* 0x0000002271227220 */ /* 0x040fe20000410000 */
[----:B------:R-:W-:Y:S01]  /*1420*/  FMUL.FTZ R39, R114, R39 ;  /* 0x0000002772277220 */ /* 0x000fe20000410000 */
[----:B0-----:R-:W-:Y:S01]  /*1430*/  FMUL.FTZ R38, R24, R12 ;  /* 0x0000000c18267220 */ /* 0x001fe20000410000 */
[----:B------:R-:W-:Y:S01]  /*1440*/  FMUL.FTZ R96, R0, R35 ;  /* 0x0000002300607220 */ /* 0x000fe20000410000 */
[----:B------:R-:W-:Y:S01]  /*1450*/  FADD.FTZ R35, -R113, 1 ;  /* 0x3f80000071237421 */ /* 0x000fe20000010100 */
[----:B------:R-:W-:Y:S01]  /*1460*/  FADD.FTZ R0, -R112, 1 ;  /* 0x3f80000070007421 */ /* 0x000fe20000010100 */
[----:B------:R-:W-:Y:S01]  /*1470*/  FMUL.FTZ R99, R39, R36 ;  /* 0x0000002427637220 */ /* 0x000fe20000410000 */
[----:B------:R-:W-:Y:S01]  /*1480*/  FADD.FTZ R36, -R118, 1 ;  /* 0x3f80000076247421 */ /* 0x000fe20000010100 */
[----:B------:R-:W-:Y:S01]  /*1490*/  FFMA.FTZ R37, R42, R35, 1 ;  /* 0x3f8000002a257423 */ /* 0x000fe20000010023 */
[----:B------:R-:W-:Y:S01]  /*14a0*/  FMUL.FTZ R35, R21, R17 ;  /* 0x0000001115237220 */ /* 0x000fe20000410000 */
[----:B------:R-:W-:Y:S01]  /*14b0*/  FFMA.FTZ R0, R41, R0, 1 ;  /* 0x3f80000029007423 */ /* 0x000fe20000010000 */
[----:B------:R-:W-:Y:S01]  /*14c0*/  FMUL.FTZ R39, R27, R15 ;  /* 0x0000000f1b277220 */ /* 0x000fe20000410000 */
        /* <DEDUP_REMOVED lines=17> */
[----:B------:R-:W-:Y:S01]  /*15e0*/  IMAD R38, R106, UR15, RZ ;  /* 0x0000000f6a267c24 */ /* 0x000fe2000f8e02ff */
[----:B------:R-:W-:Y:S01]  /*15f0*/  STS.128 [R94], R96 ;  /* 0x000000605e007388 */ /* 0x000fe20000000c00 */
[----:B------:R-:W-:Y:S01]  /*1600*/  FMUL.FTZ R101, R35, R0 ;  /* 0x0000000023657220 */ /* 0x000fe20000410000 */
[----:B------:R-:W-:Y:S01]  /*1610*/  FMUL.FTZ R0, R41, R112 ;  /* 0x0000007029007220 */ /* 0x000fe20000410000 */
[----:B------:R-:W-:-:S02]  /*1620*/  IMAD R107, R107, UR14, R38 ;  /* 0x0000000e6b6b7c24 */ /* 0x000fc4000f8e0226 */
[----:B------:R-:W-:Y:S01]  /*1630*/  FMUL.FTZ R3, R20, R45 ;  /* 0x0000002d14037220 */ /* 0x000fe20000410000 */
[----:B------:R-:W-:Y:S01]  /*1640*/  IADD3 R20, P1, R119, R90, RZ ;  /* 0x0000005a77147210 */ /* 0x000fe20007f3e0ff */
[----:B------:R-:W-:Y:S01]  /*1650*/  STS.128 [R94+0x10], R100 ;  /* 0x000010645e007388 */ /* 0x000fe20000000c00 */
[----:B------:R-:W-:-:S03]  /*1660*/  NOP ;  /* 0x0000000000007918 */ /* 0x000fc60000000000 */
[----:B------:R-:W0:Y:S01]  /*1670*/  LDS.128 R32, [R92] ;  /* 0x000000005c207984 */ /* 0x000e220000000c00 */
[----:B------:R-:W-:Y:S01]  /*1680*/  IADD3 R120, R105, R107, RZ ;  /* 0x0000006b69787210 */ /* 0x000fe20007ffe0ff */
[----:B------:R-:W-:Y:S01]  /*1690*/  FMUL.FTZ R112, R21, R0 ;  /* 0x0000000015707220 */ /* 0x000fe20000410000 */
[----:B------:R-:W-:Y:S01]  /*16a0*/  FMUL.FTZ R29, R30, R117 ;  /* 0x000000751e1d7220 */ /* 0x000fe20000410000 */
[----:B------:R-:W1:Y:S01]  /*16b0*/  LDS.128 R36, [R92+0x200] ;  /* 0x000200005c247984 */ /* 0x000e620000000c00 */
[----:B------:R-:W-:Y:S01]  /*16c0*/  LEA.HI.X R120, R104, R109, R120, 0x2, P0 ;  /* 0x0000006d68787211 */ /* 0x000fe200000f1478 */
[--C-:B------:R-:W-:Y:S01]  /*16d0*/  FADD.FTZ R109, R44, R64.reuse ;  /* 0x000000402c6d7221 */ /* 0x100fe20000010000 */
[----:B------:R-:W-:Y:S01]  /*16e0*/  ISETP.NE.U32.AND P0, PT, RZ, UR6, PT ;  /* 0x00000006ff007c0c */ /* 0x000fe2000bf05070 */
[----:B------:R-:W2:Y:S01]  /*16f0*/  LDC R44, c[0x0][0x21c] ;  /* 0x00008700ff2c7b82 */ /* 0x000ea20000000800 */
[----:B------:R-:W-:Y:S01]  /*1700*/  IADD3.X R21, R120, R93, RZ, P1, !PT ;  /* 0x0000005d78157210 */ /* 0x000fe20000ffe4ff */
[----:B------:R-:W-:Y:S01]  /*1710*/  FMUL.FTZ R41, R42, R113 ;  /* 0x000000712a297220 */ /* 0x000fe20000410000 */
[----:B------:R-:W-:Y:S01]  /*1720*/  ISETP.NE.AND.EX P0, PT, RZ, UR7, PT, P0 ;  /* 0x00000007ff007c0c */ /* 0x000fe2000bf05300 */
[----:B------:R-:W-:Y:S01]  /*1730*/  FMUL.FTZ R30, R31, R118 ;  /* 0x000000761f1e7220 */ /* 0x000fe20000410000 */
        /* <DEDUP_REMOVED lines=11> */
[----:B0-----:R0:W-:Y:S04]  /*17f0*/  STG.E.128 desc[UR12][R20.64+-0x400], R32 ;  /* 0xfffc002014007986 */ /* 0x0011e8000c101d0c */
[----:B-1----:R0:W-:Y:S01]  /*1800*/  STG.E.128 desc[UR12][R20.64+-0x200], R36 ;  /* 0xfffe002414007986 */ /* 0x0021e2000c101d0c */
[----:B------:R-:W-:Y:S05]  /*1810*/  @!P0 BRA `(.L_x_9688) ;  /* 0x0000000000788947 */ /* 0x000fea0003800000 */
[----:B------:R-:W-:Y:S01]  /*1820*/  BAR.SYNC.DEFER_BLOCKING 0x0 ;  /* 0x0000000000007b1d */ /* 0x000fe20000010000 */
[----:B------:R-:W-:Y:S01]  /*1830*/  FMUL.FTZ R23, R19, R40 ;  /* 0x0000002813177220 */ /* 0x000fe20000410000 */
[----:B------:R-:W-:Y:S01]  /*1840*/  FMUL.FTZ R22, R18, R41 ;  /* 0x0000002912167220 */ /* 0x000fe20000410000 */
[----:B0-----:R-:W-:Y:S01]  /*1850*/  FMUL.FTZ R21, R17, R0 ;  /* 0x0000000011157220 */ /* 0x001fe20000410000 */
[----:B------:R-:W-:Y:S01]  /*1860*/  FMUL.FTZ R20, R45, R16 ;  /* 0x000000102d147220 */ /* 0x000fe20000410000 */
[----:B------:R-:W-:-:S03]  /*1870*/  FMUL.FTZ R27, R15, R30 ;  /* 0x0000001e0f1b7220 */ /* 0x000fc60000410000 */
[----:B------:R-:W0:Y:S01]  /*1880*/  LDC.64 R32, c[0x0][0x2c0] ;  /* 0x0000b000ff207b82 */ /* 0x000e220000000a00 */
[----:B------:R-:W-:Y:S01]  /*1890*/  FMUL.FTZ R26, R14, R29 ;  /* 0x0000001d0e1a7220 */ /* 0x000fe20000410000 */
[----:B------:R-:W-:Y:S01]  /*18a0*/  FMUL.FTZ R25, R13, R28 ;  /* 0x0000001c0d197220 */ /* 0x000fe20000410000 */
[----:B------:R-:W-:Y:S01]  /*18b0*/  FMUL.FTZ R24, R43, R12 ;  /* 0x0000000c2b187220 */ /* 0x000fe20000410000 */
[----:B------:R-:W-:Y:S02]  /*18c0*/  ULDC.64 UR8, c[0x0][0x2c8] ;  /* 0x0000b20000087ab9 */ /* 0x000fe40000000a00 */
        /* <DEDUP_REMOVED lines=8> */
[----:B0-----:R-:W-:-:S03]  /*1950*/  IMAD R0, R32, UR15, RZ ;  /* 0x0000000f20007c24 */ /* 0x001fc6000f8e02ff */
[----:B------:R-:W0:Y:S01]  /*1960*/  LDS.128 R12, [R92+0x200] ;  /* 0x000200005c0c7984 */ /* 0x000e220000000c00 */
[----:B-1----:R-:W-:Y:S02]  /*1970*/  IMAD R23, R33, UR14, R0 ;  /* 0x0000000e21177c24 */ /* 0x002fe4000f8e0200 */
[----:B------:R-:W-:-:S05]  /*1980*/  IMAD.WIDE.U32 R20, R32, UR14, R28 ;  /* 0x0000000e20147c25 */ /* 0x000fca000f8e001c */
[----:B------:R-:W-:Y:S02]  /*1990*/  IADD3 R23, R21, R23, RZ ;  /* 0x0000001715177210 */ /* 0x000fe40007ffe0ff */
[----:B------:R-:W-:-:S04]  /*19a0*/  LEA R21, P0, R20, UR6, 0x2 ;  /* 0x0000000614157c11 */ /* 0x000fc8000f8010ff */
[----:B------:R-:W-:Y:S02]  /*19b0*/  LEA.HI.X R0, R20, UR7, R23, 0x2, P0 ;  /* 0x0000000714007c11 */ /* 0x000fe400080f1417 */
[----:B------:R-:W-:-:S04]  /*19c0*/  LEA R20, P0, R82, R21, 0x4 ;  /* 0x0000001552147211 */ /* 0x000fc800078020ff */
[----:B------:R-:W-:-:S05]  /*19d0*/  LEA.HI.X R21, R82, R0, R91, 0x4, P0 ;  /* 0x0000000052157211 */ /* 0x000fca00000f245b */
[----:B---3--:R1:W-:Y:S04]  /*19e0*/  STG.E.128 desc[UR12][R20.64+-0x400], R16 ;  /* 0xfffc001014007986 */ /* 0x0083e8000c101d0c */
[----:B0-----:R1:W-:Y:S02]  /*19f0*/  STG.E.128 desc[UR12][R20.64+-0x200], R12 ;  /* 0xfffe000c14007986 */ /* 0x0013e4000c101d0c */
.L_x_9688:
[----:B-1----:R-:W-:Y:S01]  /*1a00*/  FFMA.FTZ R13, R9, R112, R42 ;  /* 0x00000070090d7223 */ /* 0x002fe2000001002a */
[----:B--2---:R-:W-:Y:S01]  /*1a10*/  ISETP.GE.AND P0, PT, R44, 0x1, PT ;  /* 0x000000012c00780c */ /* 0x004fe20003f06270 */
[----:B------:R-:W-:Y:S01]  /*1a20*/  BAR.SYNC.DEFER_BLOCKING 0x0 ;  /* 0x0000000000007b1d */ /* 0x000fe20000010000 */
[----:B------:R-:W-:Y:S01]  /*1a30*/  CS2R R24, SRZ ;  /* 0x0000000000187805 */ /* 0x000fe2000001ff00 */
[----:B------:R-:W-:Y:S01]  /*1a40*/  FFMA.FTZ R0, R10, R113, R13 ;  /* 0x000000710a007223 */ /* 0x000fe2000001000d */
[----:B------:R-:W-:Y:S02]  /*1a50*/  CS2R R26, SRZ ;  /* 0x00000000001a7805 */ /* 0x000fe4000001ff00 */
[----:B0-----:R-:W-:Y:S02]  /*1a60*/  CS2R R20, SRZ ;  /* 0x0000000000147805 */ /* 0x001fe4000001ff00 */
        /* <DEDUP_REMOVED lines=15> */
[----:B------:R-:W0:Y:S01]  /*1b60*/  LDC.64 R30, c[0x0][0x348] ;  /* 0x0000d200ff1e7b82 */ /* 0x000e220000000a00 */
[----:B------:R-:W-:Y:S01]  /*1b70*/  HFMA2.MMA R29, -RZ, RZ, 0, 0 ;  /* 0x00000000ff1d7435 */ /* 0x000fe200000001ff */
[----:B------:R-:W-:Y:S01]  /*1b80*/  MOV R28, R66 ;  /* 0x00000042001c7202 */ /* 0x000fe20000000f00 */
[----:B------:R-:W-:Y:S01]  /*1b90*/  ULDC.64 UR6, c[0x0][0x350] ;  /* 0x0000d40000067ab9 */ /* 0x000fe20000000a00 */
[----:B------:R-:W-:Y:S01]  /*1ba0*/  IADD3 R119, R81, -0x1, RZ ;  /* 0xffffffff51777810 */ /* 0x000fe20007ffe0ff */
[----:B------:R-:W-:Y:S01]  /*1bb0*/  IMAD R24, R67, UR6, RZ ;  /* 0x0000000643187c24 */ /* 0x000fe2000f8e02ff */
[----:B------:R-:W-:Y:S01]  /*1bc0*/  ULDC.64 UR8, c[0x0][0x230] ;  /* 0x00008c0000087ab9 */ /* 0x000fe20000000a00 */
[----:B------:R-:W-:Y:S01]  /*1bd0*/  ISETP.NE.AND P3, PT, R66, RZ, PT ;  /* 0x000000ff4200720c */ /* 0x000fe20003f65270 */
[----:B------:R-:W1:Y:S01]  /*1be0*/  LDC R130, c[0x0][0x224] ;  /* 0x00008900ff827b82 */ /* 0x000e620000000800 */
[----:B------:R-:W-:Y:S01]  /*1bf0*/  IMAD R33, R65, UR7, R24 ;  /* 0x0000000741217c24 */ /* 0x000fe2000f8e0218 */
[----:B------:R-:W-:Y:S01]  /*1c00*/  HFMA2.MMA R128, -RZ, RZ, 0, 0 ;  /* 0x00000000ff807435 */ /* 0x000fe200000001ff */
[----:B------:R-:W-:-:S04]  /*1c10*/  IMAD.WIDE.U32 R38, R59, UR8, RZ ;  /* 0x000000083b267c25 */ /* 0x000fc8000f8e00ff */
[----:B------:R-:W-:Y:S01]  /*1c20*/  FMUL.FTZ R121, R8, R105 ;  /* 0x0000006908797220 */ /* 0x000fe20000410000 */
        /* <DEDUP_REMOVED lines=8> */
[----:B------:R-:W-:Y:S01]  /*1cb0*/  IADD3 R129, R66, 0x200, RZ ;  /* 0x0000020042817810 */ /* 0x000fe20007ffe0ff */
[----:B------:R-:W-:Y:S01]  /*1cc0*/  UMOV UR5, URZ ;  /* 0x0000003f00057c82 */ /* 0x000fe20008000000 */
[----:B------:R-:W-:Y:S01]  /*1cd0*/  MOV R24, RZ ;  /* 0x000000ff00187202 */ /* 0x000fe20000000f00 */
[C---:B0-----:R-:W-:Y:S01]  /*1ce0*/  IMAD R0, R30.reuse, UR15, RZ ;  /* 0x0000000f1e007c24 */ /* 0x041fe2000f8e02ff */
[----:B------:R-:W0:Y:S01]  /*1cf0*/  LDC.64 R40, c[0x0][0x360] ;  /* 0x0000d800ff287b82 */ /* 0x000e220000000a00 */
[----:B------:R-:W-:Y:S01]  /*1d00*/  IMAD.WIDE.U32 R28, R30, UR14, R28 ;  /* 0x0000000e1e1c7c25 */ /* 0x000fe2000f8e001c */
[----:B------:R-:W-:Y:S01]  /*1d10*/  ULDC UR21, c[0x0][0x224] ;  /* 0x0000890000157ab9 */ /* 0x000fe20000000800 */
[----:B------:R-:W-:Y:S01]  /*1d20*/  ULDC UR24, c[0x0][0x21c] ;  /* 0x0000870000187ab9 */ /* 0x000fe20000000800 */
[----:B------:R-:W-:Y:S01]  /*1d30*/  ULDC.64 UR18, c[0x0][0x360] ;  /* 0x0000d80000127ab9 */ /* 0x000fe20000000a00 */
[----:B------:R-:W-:Y:S01]  /*1d40*/  IMAD R31, R31, UR14, R0 ;  /* 0x0000000e1f1f7c24 */ /* 0x000fe2000f8e0200 */
[----:B------:R-:W-:Y:S01]  /*1d50*/  LEA.HI R0, R119, R119, RZ, 0x1 ;  /* 0x0000007777007211 */ /* 0x000fe200078f08ff */
[----:B------:R-:W-:Y:S01]  /*1d60*/  ULDC.64 UR22, c[0x0][0x3c8] ;  /* 0x0000f20000167ab9 */ /* 0x000fe20000000a00 */
[----:B------:R-:W3:Y:S01]  /*1d70*/  LDC.64 R42, c[0x0][0x2d0] ;  /* 0x0000b400ff2a7b82 */ /* 0x000ee20000000a00 */
[----:B------:R-:W-:Y:S01]  /*1d80*/  ULDC.64 UR10, c[0x0][0x250] ;  /* 0x00009400000a7ab9 */ /* 0x000fe20000000a00 */
[----:B------:R-:W-:Y:S01]  /*1d90*/  IADD3 R29, R29, R31, RZ ;  /* 0x0000001f1d1d7210 */ /* 0x000fe20007ffe0ff */
[----:B------:R-:W-:Y:S01]  /*1da0*/  ULDC.64 UR16, c[0x0][0x270] ;  /* 0x00009c0000107ab9 */ /* 0x000fe20000000a00 */
[----:B------:R-:W-:Y:S01]  /*1db0*/  LOP3.LUT R0, R0, 0xfffffe, RZ, 0xc0, !PT ;  /* 0x00fffffe00007812 */ /* 0x000fe200078ec0ff */
[----:B------:R-:W-:-:S03]  /*1dc0*/  IMAD.WIDE.U32 R28, R65, UR6, R28 ;  /* 0x00000006411c7c25 */ /* 0x000fc6000f8e001c */
[----:B------:R-:W-:Y:S01]  /*1dd0*/  IADD3 R119, R119, -R0, RZ ;  /* 0x8000000077777210 */ /* 0x000fe20007ffe0ff */
[----:B------:R-:W-:Y:S01]  /*1de0*/  ULDC.64 UR6, c[0x0][0x3c8] ;  /* 0x0000f20000067ab9 */ /* 0x000fe20000000a00 */
[----:B------:R-:W4:Y:S01]  /*1df0*/  LDC.64 R44, c[0x0][0x2e0] ;  /* 0x0000b800ff2c7b82 */ /* 0x000f220000000a00 */
[----:B------:R-:W-:Y:S01]  /*1e00*/  IMAD R0, R2, UR8, RZ ;  /* 0x0000000802007c24 */ /* 0x000fe2000f8e02ff */
[----:B------:R-:W-:Y:S02]  /*1e10*/  IADD3 R33, R29, R33, RZ ;  /* 0x000000211d217210 */ /* 0x000fe40007ffe0ff */
[C---:B------:R-:W-:Y:S01]  /*1e20*/  LEA R29, P0, R28.reuse, UR6, 0x2 ;  /* 0x000000061c1d7c11 */ /* 0x040fe2000f8010ff */
[----:B------:R-:W-:Y:S01]  /*1e30*/  IMAD R133, R59, UR9, R0 ;  /* 0x000000093b857c24 */ /* 0x000fe2000f8e0200 */
[----:B------:R-:W-:Y:S01]  /*1e40*/  P2R R0, PR, RZ, 0x8 ;  /* 0x00000008ff007803 */ /* 0x000fe20000000000 */
[----:B------:R-:W-:Y:S01]  /*1e50*/  UMOV UR6, URZ ;  /* 0x0000003f00067c82 */ /* 0x000fe20008000000 */
[C---:B------:R-:W-:Y:S01]  /*1e60*/  IADD3 R36, P1, P2, R28.reuse, -0x100, R48 ;  /* 0xffffff001c247810 */ /* 0x040fe20007a3e030 */
[----:B------:R-:W-:Y:S01]  /*1e70*/  ULDC.64 UR8, c[0x0][0x238] ;  /* 0x00008e0000087ab9 */ /* 0x000fe20000000a00 */
[----:B------:R-:W-:-:S02]  /*1e80*/  LEA.HI.X R31, R28, UR7, R33, 0x2, P0 ;  /* 0x000000071c1f7c11 */ /* 0x000fc400080f1421 */
[C---:B------:R-:W-:Y:S02]  /*1e90*/  LEA R102, P3, R48.reuse, R29, 0x2 ;  /* 0x0000001d30667211 */ /* 0x040fe400078610ff */
[--C-:B------:R-:W-:Y:S02]  /*1ea0*/  IADD3.X R37, R33, -0x1, R49.reuse, P1, P2 ;  /* 0xffffffff21257810 */ /* 0x100fe40000fe4431 */
[----:B------:R-:W-:Y:S02]  /*1eb0*/  LEA.HI.X R0, R48, R31, R49, 0x2, P3 ;  /* 0x0000001f30007211 */ /* 0x000fe400018f1431 */
[C---:B------:R-:W-:Y:S02]  /*1ec0*/  IADD3 R46, P5, R102.reuse, -0x380, RZ ;  /* 0xfffffc80662e7810 */ /* 0x040fe40007fbe0ff */
[----:B------:R-:W-:Y:S02]  /*1ed0*/  IADD3 R60, P1, R102, -0x300, RZ ;  /* 0xfffffd00663c7810 */ /* 0x000fe40007f3e0ff */
[----:B------:R-:W-:-:S02]  /*1ee0*/  IADD3.X R47, R0, -0x1, RZ, P5, !PT ;  /* 0xffffffff002f7810 */ /* 0x000fc40002ffe4ff */
[C---:B------:R-:W-:Y:S02]  /*1ef0*/  IADD3 R62, P2, R102.reuse, -0x280, RZ ;  /* 0xfffffd80663e7810 */ /* 0x040fe40007f5e0ff */
[C---:B------:R-:W-:Y:S02]  /*1f00*/  IADD3 R96, P3, R102.reuse, -0x200, RZ ;  /* 0xfffffe0066607810 */ /* 0x040fe40007f7e0ff */
[C---:B------:R-:W-:Y:S02]  /*1f10*/  IADD3 R98, P4, R102.reuse, -0x180, RZ ;  /* 0xfffffe8066627810 */ /* 0x040fe40007f9e0ff */
[----:B------:R-:W-:Y:S02]  /*1f20*/  IADD3 R100, P5, R102, -0x100, RZ ;  /* 0xffffff0066647810 */ /* 0x000fe40007fbe0ff */
[----:B------:R-:W-:Y:S02]  /*1f30*/  IADD3.X R61, R0, -0x1, RZ, P1, !PT ;  /* 0xffffffff003d7810 */ /* 0x000fe40000ffe4ff */
[----:B------:R-:W-:-:S02]  /*1f40*/  IADD3 R102, P1, R102, -0x80, RZ ;  /* 0xffffff8066667810 */ /* 0x000fc40007f3e0ff */
[----:B------:R-:W-:Y:S02]  /*1f50*/  ISETP.NE.AND P0, PT, R66, 0x1f, PT ;  /* 0x0000001f4200780c */ /* 0x000fe40003f05270 */
[----:B------:R-:W-:Y:S02]  /*1f60*/  IADD3 R133, R39, R133, RZ ;  /* 0x0000008527857210 */ /* 0x000fe40007ffe0ff */
[C---:B------:R-:W-:Y:S02]  /*1f70*/  IADD3.X R63, R0.reuse, -0x1, RZ, P2, !PT ;  /* 0xffffffff003f7810 */ /* 0x040fe400017fe4ff */
[C---:B------:R-:W-:Y:S02]  /*1f80*/  IADD3.X R97, R0.reuse, -0x1, RZ, P3, !PT ;  /* 0xffffffff00617810 */ /* 0x040fe40001ffe4ff */
[C---:B------:R-:W-:Y:S02]  /*1f90*/  IADD3.X R99, R0.reuse, -0x1, RZ, P4, !PT ;  /* 0xffffffff00637810 */ /* 0x040fe400027fe4ff */
[----:B------:R-:W-:-:S02]  /*1fa0*/  IADD3.X R101, R0, -0x1, RZ, P5, !PT ;  /* 0xffffffff00657810 */ /* 0x000fc40002ffe4ff */
[----:B01234-:R-:W-:-:S07]  /*1fb0*/  IADD3.X R103, R0, -0x1, RZ, P1, !PT ;  /* 0xffffffff00677810 */ /* 0x01ffce0000ffe4ff */
.L_x_9710:
[----:B------:R-:W-:Y:S01]  /*1fc0*/  SHF.R.S32.HI R136, RZ, 0x1f, R128 ;  /* 0x0000001fff887819 */ /* 0x000fe20000011480 */
[----:B------:R-:W-:Y:S01]  /*1fd0*/  IMAD.WIDE.U32 R30, R128, UR10, RZ ;  /* 0x0000000a801e7c25 */ /* 0x000fe2000f8e00ff */
[----:B------:R-:W-:-:S03]  /*1fe0*/  MOV R132, R38 ;  /* 0x0000002600847202 */ /* 0x000fc60000000f00 */
[----:B------:R-:W-:Y:S01]  /*1ff0*/  IMAD R29, R136, UR10, RZ ;  /* 0x0000000a881d7c24 */ /* 0x000fe2000f8e02ff */
[----:B------:R-:W-:Y:S01]  /*2000*/  LEA R135, P1, R30, R77, 0x2 ;  /* 0x0000004d1e877211 */ /* 0x000fe200078210ff */
[----:B------:R-:W-:Y:S02]  /*2010*/  IMAD R33, R136, UR8, RZ ;  /* 0x0000000888217c24 */ /* 0x000fe4000f8e02ff */
[C---:B------:R-:W-:Y:S01]  /*2020*/  IMAD R29, R128.reuse, UR11, R29 ;  /* 0x0000000b801d7c24 */ /* 0x040fe2000f8e021d */
[----:B------:R-:W-:Y:S01]  /*2030*/  IADD3 R134, P2, R135, R90, RZ ;  /* 0x0000005a87867210 */ /* 0x000fe20007f5e0ff */
[----:B------:R-:W-:-:S03]  /*2040*/  IMAD R33, R128, UR9, R33 ;  /* 0x0000000980217c24 */ /* 0x000fc6000f8e0221 */
[----:B------:R-:W-:Y:S01]  /*2050*/  IADD3 R31, R31, R29, RZ ;  /* 0x0000001d1f1f7210 */ /* 0x000fe20007ffe0ff */
[----:B-1----:R-:W-:-:S03]  /*2060*/  IMAD.WIDE.U32 R28, R128, UR8, R132 ;  /* 0x00000008801c7c25 */ /* 0x002fc6000f8e0084 */
[----:B------:R-:W-:Y:S02]  /*2070*/  LEA.HI.X R30, R30, R78, R31, 0x2, P1 ;  /* 0x0000004e1e1e7211 */ /* 0x000fe400008f141f */
[----:B------:R-:W-:Y:S02]  /*2080*/  LEA R138, P1, R28, R42, 0x2 ;  /* 0x0000002a1c8a7211 */ /* 0x000fe400078210ff */
[----:B------:R-:W-:Y:S02]  /*2090*/  IADD3 R0, R29, R33, RZ ;  /* 0x000000211d007210 */ /* 0x000fe40007ffe0ff */
[----:B------:R-:W-:Y:S02]  /*20a0*/  IADD3.X R135, R30, R93, RZ, P2, !PT ;  /* 0x0000005d1e877210 */ /* 0x000fe400017fe4ff */
[----:B------:R-:W-:-:S03]  /*20b0*/  LEA.HI.X R139, R28, R43, R0, 0x2, P1 ;  /* 0x0000002b1c8b7211 */ /* 0x000fc600008f1400 */
[----:B--2---:R-:W2:Y:S04]  /*20c0*/  LDG.E.128 R28, desc[UR12][R134.64] ;  /* 0x0000000c861c7981 */ /* 0x004ea8000c1e1d00 */
[----:B0--3--:R0:W3:Y:S04]  /*20d0*/  LDG.E.128 R32, desc[UR12][R134.64+0x200] ;  /* 0x0002000c86207981 */ /* 0x0090e8000c1e1d00 */
[----:B----4-:R1:W4:Y:S01]  /*20e0*/  LDG.E R132, desc[UR12][R138.64] ;  /* 0x0000000c8a847981 */ /* 0x010322000c1e1900 */
[----:B------:R-:W-:Y:S01]  /*20f0*/  IMAD R137, R136, UR16, RZ ;  /* 0x0000001088897c24 */ /* 0x000fe2000f8e02ff */
[----:B------:R-:W-:-:S03]  /*2100*/  ISETP.GT.AND P1, PT, R81, 0x1, PT ;  /* 0x000000015100780c */ /* 0x000fc60003f24270 */
[----:B------:R-:W-:Y:S01]  /*2110*/  IMAD R137, R128, UR17, R137 ;  /* 0x0000001180897c24 */ /* 0x000fe2000f8e0289 */
[----:B0-----:R-:W-:Y:S02]  /*2120*/  MOV R134, R50 ;  /* 0x0000003200867202 */ /* 0x001fe40000000f00 */
[----:B------:R-:W-:Y:S02]  /*2130*/  MOV R135, R79 ;  /* 0x0000004f00877202 */ /* 0x000fe40000000f00 */
[----:B------:R-:W-:Y:S01]  /*2140*/  ISETP.EQ.AND P1, PT, R144, RZ, P1 ;  /* 0x000000ff9000720c */ /* 0x000fe20000f22270 */
[----:B------:R-:W-:-:S03]  /*2150*/  IMAD.WIDE.U32 R140, R128, UR16, R134 ;  /* 0x00000010808c7c25 */ /* 0x000fc6000f8e0086 */
[----:B------:R-:W-:Y:S02]  /*2160*/  LEA R142, P2, R140, R44, 0x2 ;  /* 0x0000002c8c8e7211 */ /* 0x000fe400078410ff */
[----:B------:R-:W-:-:S07]  /*2170*/  IADD3 R0, R141, R137, RZ ;  /* 0x000000898d007210 */ /* 0x000fce0007ffe0ff */
[----:B-1----:R-:W0:Y:S01]  /*2180*/  @P1 LDC R138, c[0x0][0x21c] ;  /* 0x00008700ff8a1b82 */ /* 0x002e220000000800 */
[----:B------:R-:W-:Y:S02]  /*2190*/  LEA.HI.X R143, R140, R45, R0, 0x2, P2 ;  /* 0x0000002d8c8f7211 */ /* 0x000fe400010f1400 */
[----:B------:R-:W-:Y:S02]  /*21a0*/  ISETP.NE.AND P3, PT, R66, RZ, PT ;  /* 0x000000ff4200720c */ /* 0x000fe40003f65270 */
[----:B------:R-:W-:Y:S02]  /*21b0*/  LEA R134, R119, R128, 0x8 ;  /* 0x0000008077867211 */ /* 0x000fe400078e40ff */
[----:B------:R-:W-:Y:S02]  /*21c0*/  @P1 IADD3 R135, R81, -0x2, RZ ;  /* 0xfffffffe51871810 */ /* 0x000fe40007ffe0ff */
[----:B------:R-:W-:-:S03]  /*21d0*/  SEL R134, R134, R129, !P3 ;  /* 0x0000008186867207 */ /* 0x000fc60005800000 */
[----:B0-----:R-:W-:Y:S01]  /*21e0*/  @P1 IMAD R135, R135, R138, R128 ;  /* 0x0000008a87871224 */ /* 0x001fe200078e0280 */
[----:B------:R-:W-:Y:S01]  /*21f0*/  LEA R138, R134, R71, 0x2 ;  /* 0x00000047868a7211 */ /* 0x000fe200078e10ff */
[----:B--2---:R-:W-:Y:S04]  /*2200*/  STS.128 [R92], R28 ;  /* 0x0000001c5c007388 */ /* 0x004fe80000000c00 */
[----:B---3--:R-:W-:Y:S01]  /*2210*/  STS.128 [R92+0x200], R32 ;  /* 0x000200205c007388 */ /* 0x008fe20000000c00 */
[----:B------:R-:W-:-:S03]  /*2220*/  NOP ;  /* 0x0000000000007918 */ /* 0x000fc60000000000 */
[----:B------:R-:W2:Y:S01]  /*2230*/  LDG.E R143, desc[UR12][R142.64] ;  /* 0x0000000c8e8f7981 */ /* 0x000ea2000c1e1900 */
[----:B----4-:R-:W-:-:S03]  /*2240*/  FMUL.FTZ R137, R132, 1.4426950216293334961 ;  /* 0x3fb8aa3b84897820 */ /* 0x010fc60000410000 */
[----:B------:R-:W0:Y:S01]  /*2250*/  LDS.128 R28, [R94] ;  /* 0x000000005e1c7984 */ /* 0x000e220000000c00 */
[----:B------:R-:W-:-:S03]  /*2260*/  FMUL.FTZ R0, R105, R137 ;  /* 0x0000008969007220 */ /* 0x000fc60000410000 */
[----:B------:R-:W1:Y:S01]  /*2270*/  LDS.128 R32, [R94+0x10] ;  /* 0x000010005e207984 */ /* 0x000e620000000c00 */
[----:B------:R-:W3:Y:S03]  /*2280*/  MUFU.EX2 R161, R0 ;  /* 0x0000000000a17308 */ /* 0x000ee60000000800 */
[----:B---3--:R3:W-:Y:S01]  /*2290*/  STS [R138+0xa88], R161 ;  /* 0x000a88a18a007388 */ /* 0x0087e20000000800 */
[----:B------:R-:W-:Y:S01]  /*22a0*/  MOV R141, RZ ;  /* 0x000000ff008d7202 */ /* 0x000fe20000000f00 */
[----:B------:R-:W-:Y:S01]  /*22b0*/  @P1 IMAD.WIDE R134, R135, 0x8, R56 ;  /* 0x0000000887861825 */ /* 0x000fe200078e0238 */
[----:B------:R-:W-:Y:S03]  /*22c0*/  BAR.SYNC.DEFER_BLOCKING 0x0 ;  /* 0x0000000000007b1d */ /* 0x000fe60000010000 */
[-C--:B------:R-:W-:Y:S01]  /*22d0*/  FMUL.FTZ R0, R104, R137.reuse ;  /* 0x0000008968007220 */ /* 0x080fe20000410000 */
[-C--:B------:R-:W-:Y:S01]  /*22e0*/  FMUL.FTZ R139, R109, R137.reuse ;  /* 0x000000896d8b7220 */ /* 0x080fe20000410000 */
[----:B------:R-:W-:-:S03]  /*22f0*/  FMUL.FTZ R140, R107, R137 ;  /* 0x000000896b8c7220 */ /* 0x000fc60000410000 */
[----:B------:R4:W-:Y:S08]  /*2300*/  MUFU.EX2 R167, R139 ;  /* 0x0000008b00a77308 */ /* 0x0009f00000000800 */
[----:B------:R-:W0:Y:S01]  /*2310*/  MUFU.EX2 R0, R0 ;  /* 0x0000000000007308 */ /* 0x000e220000000800 */
[----:B------:R3:W5:Y:S07]  /*2320*/  @P1 LDG.E R141, desc[UR12][R134.64+0x4] ;  /* 0x0000040c868d1981 */ /* 0x00076e000c1e1900 */
[----:B------:R-:W1:Y:S01]  /*2330*/  MUFU.EX2 R140, R140 ;  /* 0x0000008c008c7308 */ /* 0x000e620000000800 */
[----:B---3--:R-:W-:-:S05]  /*2340*/  @P0 LEA R135, R66, R71, 0x2 ;  /* 0x0000004742870211 */ /* 0x008fca00078e10ff */
[----:B----4-:R3:W4:Y:S01]  /*2350*/  @P0 LDS R139, [R135+0x128c] ;  /* 0x00128c00878b0984 */ /* 0x0107220000000800 */
[-C--:B------:R-:W-:Y:S01]  /*2360*/  FMUL.FTZ R142, R106, R137.reuse ;  /* 0x000000896a8e7220 */ /* 0x080fe20000410000 */
[-C--:B------:R-:W-:Y:S01]  /*2370*/  FMUL.FTZ R138, R108, R137.reuse ;  /* 0x000000896c8a7220 */ /* 0x080fe20000410000 */
[-C--:B------:R-:W-:Y:S01]  /*2380*/  FMUL.FTZ R134, R111, R137.reuse ;  /* 0x000000896f867220 */ /* 0x080fe20000410000 */
[----:B------:R-:W-:Y:S01]  /*2390*/  FMUL.FTZ R137, R110, R137 ;  /* 0x000000896e897220 */ /* 0x000fe20000410000 */
[----:B0-----:R-:W-:Y:S02]  /*23a0*/  FMUL.FTZ R145, R161, R0 ;  /* 0x00000000a1917220 */ /* 0x001fe40000410000 */
[----:B------:R-:W0:Y:S01]  /*23b0*/  MUFU.EX2 R142, R142 ;  /* 0x0000008e008e7308 */ /* 0x000e220000000800 */
[----:B------:R-:W-:Y:S01]  /*23c0*/  FMUL.FTZ R148, R121, R28 ;  /* 0x0000001c79947220 */ /* 0x000fe20000410000 */
[----:B-1----:R-:W-:Y:S01]  /*23d0*/  FMUL.FTZ R155, R140, R145 ;  /* 0x000000918c9b7220 */ /* 0x002fe20000410000 */
[----:B------:R-:W-:-:S05]  /*23e0*/  FMUL.FTZ R145, R120, R29 ;  /* 0x0000001d78917220 */ /* 0x000fca0000410000 */
[----:B------:R1:W3:Y:S01]  /*23f0*/  MUFU.EX2 R173, R137 ;  /* 0x0000008900ad7308 */ /* 0x0002e20000000800 */
[----:B------:R-:W-:Y:S01]  /*2400*/  FMUL.FTZ R151, R123, R30 ;  /* 0x0000001e7b977220 */ /* 0x000fe20000410000 */
[----:B------:R-:W-:-:S06]  /*2410*/  FMUL.FTZ R149, R122, R31 ;  /* 0x0000001f7a957220 */ /* 0x000fcc0000410000 */
[----:B------:R0:W2:Y:S01]  /*2420*/  MUFU.EX2 R171, R134 ;  /* 0x0000008600ab7308 */ /* 0x0000a20000000800 */
[----:B-1----:R-:W-:Y:S01]  /*2430*/  FMUL.FTZ R137, R125, R32 ;  /* 0x000000207d897220 */ /* 0x002fe20000410000 */
[----:B0-----:R-:W-:-:S04]  /*2440*/  FFMA.FTZ R134, R0, R148, R145 ;  /* 0x0000009400867223 */ /* 0x001fc80000010091 */
[----:B------:R-:W-:Y:S01]  /*2450*/  FFMA.FTZ R134, R140, R134, R151 ;  /* 0x000000868c867223 */ /* 0x000fe20000010097 */
[C---:B------:R-:W-:Y:S01]  /*2460*/  FMUL.FTZ R155, R142.reuse, R155 ;  /* 0x0000009b8e9b7220 */ /* 0x040fe20000410000 */
[----:B------:R-:W-:Y:S02]  /*2470*/  BSSY B0, `(.L_x_9690) ;  /* 0x0000018000007945 */ /* 0x000fe40003800000 */
[----:B------:R-:W-:Y:S01]  /*2480*/  FFMA.FTZ R134, R142, R134, R149 ;  /* 0x000000868e867223 */ /* 0x000fe20000010095 */
[----:B------:R0:W1:Y:S01]  /*2490*/  MUFU.EX2 R169, R138 ;  /* 0x0000008a00a97308 */ /* 0x0000620000000800 */
[----:B------:R-:W-:Y:S01]  /*24a0*/  FMUL.FTZ R147, R127, R34 ;  /* 0x000000227f937220 */ /* 0x000fe20000410000 */
[----:B------:R-:W-:Y:S01]  /*24b0*/  FMUL.FTZ R146, R126, R35 ;  /* 0x000000237e927220 */ /* 0x000fe20000410000 */
[C---:B------:R-:W-:Y:S01]  /*24c0*/  FMUL.FTZ R155, R167.reuse, R155 ;  /* 0x0000009ba79b7220 */ /* 0x040fe20000410000 */
[----:B------:R-:W-:Y:S01]  /*24d0*/  FFMA.FTZ R157, R167, R134, R137 ;  /* 0x00000086a79d7223 */ /* 0x000fe20000010089 */
[----:B0-----:R-:W-:Y:S01]  /*24e0*/  FMUL.FTZ R138, R124, R33 ;  /* 0x000000217c8a7220 */ /* 0x001fe20000410000 */
[-C--:B--2---:R-:W-:Y:S01]  /*24f0*/  FMUL.FTZ R164, R117, R143.reuse ;  /* 0x0000008f75a47220 */ /* 0x084fe20000410000 */
[-C--:B------:R-:W-:Y:S01]  /*2500*/  FMUL.FTZ R175, R118, R143.reuse ;  /* 0x0000008f76af7220 */ /* 0x080fe20000410000 */
[-C--:B------:R-:W-:Y:S01]  /*2510*/  FMUL.FTZ R153, R112, R143.reuse ;  /* 0x0000008f70997220 */ /* 0x080fe20000410000 */
[-C--:B------:R-:W-:Y:S01]  /*2520*/  FMUL.FTZ R158, R114, R143.reuse ;  /* 0x0000008f729e7220 */ /* 0x080fe20000410000 */
[-C--:B------:R-:W-:Y:S01]  /*2530*/  FMUL.FTZ R160, R115, R143.reuse ;  /* 0x0000008f73a07220 */ /* 0x080fe20000410000 */
[----:B------:R-:W-:Y:S01]  /*2540*/  FMUL.FTZ R162, R116, R143 ;  /* 0x0000008f74a27220 */ /* 0x000fe20000410000 */
[----:B---3--:R-:W-:Y:S01]  /*2550*/  FFMA.FTZ R150, R173, R175, R164 ;  /* 0x000000afad967223 */ /* 0x008fe200000100a4 */
[----:B-1--4-:R-:W-:Y:S06]  /*2560*/  @P0 BRA `(.L_x_9691) ;  /* 0x0000000000200947 */ /* 0x012fec0003800000 */
        /* <DEDUP_REMOVED lines=8> */
.L_x_9691:
[----:B------:R-:W-:Y:S05]  /*25f0*/  BSYNC B0 ;  /* 0x0000000000007941 */ /* 0x000fea0003800000 */
.L_x_9690:
[C---:B0-----:R-:W-:Y:S01]  /*2600*/  FFMA.FTZ R134, R169.reuse, R157, R138 ;  /* 0x0000009da9867223 */ /* 0x041fe2000001008a */
[----:B------:R-:W-:Y:S01]  /*2610*/  FMUL.FTZ R155, R169, R155 ;  /* 0x0000009ba99b7220 */ /* 0x000fe20000410000 */
[----:B-1----:R-:W-:Y:S01]  /*2620*/  FMUL.FTZ R152, R173, R139 ;  /* 0x0000008bad987220 */ /* 0x002fe20000410000 */
        /* <DEDUP_REMOVED lines=8> */
[-C--:B------:R-:W-:Y:S01]  /*26b0*/  FMUL.FTZ R165, R113, R143.reuse ;  /* 0x0000008f71a57220 */ /* 0x080fe20000410000 */
        /* <DEDUP_REMOVED lines=11> */
[----:B------:R-:W-:Y:S01]  /*2770*/  LEA R172, R128, R71, 0x3 ;  /* 0x0000004780ac7211 */ /* 0x000fe200078e18ff */
[C---:B------:R-:W-:Y:S01]  /*2780*/  FFMA.FTZ R159, R0.reuse, R159, R163 ;  /* 0x0000009f009f7223 */ /* 0x040fe200000100a3 */
[----:B------:R-:W-:Y:S01]  /*2790*/  ULEA UR7, UR21, UR4, 0x8 ;  /* 0x0000000415077291 */ /* 0x000fe2000f8e403f */
[----:B------:R-:W-:Y:S01]  /*27a0*/  FMUL.FTZ R154, R0, R157 ;  /* 0x0000009d009a7220 */ /* 0x000fe20000410000 */
[----:B------:R-:W-:Y:S02]  /*27b0*/  BSSY B0, `(.L_x_9692) ;  /* 0x000008e000007945 */ /* 0x000fe40003800000 */
[----:B------:R-:W2:Y:S01]  /*27c0*/  SHFL.DOWN PT, R152, R159, 0x1, 0x1f ;  /* 0x08201f009f987f89 */ /* 0x000ea200000e0000 */
[----:B------:R-:W-:-:S03]  /*27d0*/  UIADD3 UR7, UR7, -0x100, URZ ;  /* 0xffffff0007077890 */ /* 0x000fc6000fffe03f */
        /* <DEDUP_REMOVED lines=26> */
[C---:B--2---:R-:W-:Y:S01]  /*2980*/  @!P0 FFMA.FTZ R159, R154.reuse, R152, R159 ;  /* 0x000000989a9f8223 */ /* 0x044fe2000001009f */
[----:B---3--:R-:W-:Y:S01]  /*2990*/  @!P0 FMUL.FTZ R154, R154, R143 ;  /* 0x0000008f9a9a8220 */ /* 0x008fe20000410000 */
[----:B------:R-:W-:-:S03]  /*29a0*/  ISETP.GE.AND P0, PT, R81, UR21, PT ;  /* 0x0000001551007c0c */ /* 0x000fc6000bf06270 */
[----:B------:R-:W2:Y:S01]  /*29b0*/  SHFL.DOWN PT, R156, R159, 0x8, 0x1f ;  /* 0x09001f009f9c7f89 */ /* 0x000ea200000e0000 */
[----:B------:R-:W-:-:S03]  /*29c0*/  ISETP.NE.OR P0, PT, R144, RZ, P0 ;  /* 0x000000ff9000720c */ /* 0x000fc60000705670 */
        /* <DEDUP_REMOVED lines=11> */
[----:B---3--:R-:W-:Y:S01]  /*2a80*/  @!P1 FMUL.FTZ R154, R154, R157 ;  /* 0x0000009d9a9a9220 */ /* 0x008fe20000410000 */
[----:B------:R-:W-:-:S03]  /*2a90*/  ISETP.NE.AND P1, PT, R66, RZ, PT ;  /* 0x000000ff4200720c */ /* 0x000fc60003f25270 */
[----:B------:R-:W2:Y:S04]  /*2aa0*/  SHFL.DOWN PT, R156, R159, 0x10, 0x1f ;  /* 0x0a001f009f9c7f89 */ /* 0x000ea800000e0000 */
[----:B------:R-:W3:Y:S01]  /*2ab0*/  SHFL.DOWN PT, R157, R154, 0x10, 0x1f ;  /* 0x0a001f009a9d7f89 */ /* 0x000ee200000e0000 */
[----:B0-----:R-:W-:-:S03]  /*2ac0*/  @P0 FFMA.FTZ R150, R155, R143, R150 ;  /* 0x0000008f9b960223 */ /* 0x001fc60000010096 */
[----:B-----5:R-:W-:Y:S01]  /*2ad0*/  SHFL.IDX PT, R143, R141, RZ, 0x1f ;  /* 0x00001fff8d8f7589 */ /* 0x020fe200000e0000 */
[----:B-1----:R-:W-:Y:S01]  /*2ae0*/  @P0 FMUL.FTZ R155, R155, R152 ;  /* 0x000000989b9b0220 */ /* 0x002fe20000410000 */
[----:B------:R-:W-:Y:S02]  /*2af0*/  ISETP.GE.U32.AND P0, PT, R144, 0x10, PT ;  /* 0x000000109000780c */ /* 0x000fe40003f06070 */
[----:B------:R-:W-:Y:S04]  /*2b00*/  SHFL.UP PT, R150, R150, 0x1, RZ ;  /* 0x0420000096967989 */ /* 0x000fe800000e00ff */
[----:B------:R-:W0:Y:S07]  /*2b10*/  SHFL.UP PT, R155, R155, 0x1, RZ ;  /* 0x042000009b9b7989 */ /* 0x000e2e00000e00ff */
[C---:B--2---:R-:W-:Y:S01]  /*2b20*/  @!P0 FFMA.FTZ R159, R154.reuse, R156, R159 ;  /* 0x0000009c9a9f8223 */ /* 0x044fe2000001009f */
[----:B---3--:R-:W-:Y:S01]  /*2b30*/  @!P0 FMUL.FTZ R154, R154, R157 ;  /* 0x0000009d9a9a8220 */ /* 0x008fe20000410000 */
[----:B------:R-:W-:-:S03]  /*2b40*/  ISETP.NE.AND P0, PT, R66, 0x1f, PT ;  /* 0x0000001f4200780c */ /* 0x000fc60003f05270 */
[----:B------:R-:W-:Y:S04]  /*2b50*/  SHFL.DOWN PT, R156, R159, 0x1, 0x1f ;  /* 0x08201f009f9c7f89 */ /* 0x000fe800000e0000 */
[----:B------:R-:W-:Y:S04]  /*2b60*/  SHFL.IDX PT, R152, R135, RZ, 0x1f ;  /* 0x00001fff87987589 */ /* 0x000fe800000e0000 */
[----:B------:R-:W1:Y:S01]  /*2b70*/  SHFL.DOWN PT, R177, R154, 0x1, 0x1f ;  /* 0x08201f009ab17f89 */ /* 0x000e6200000e0000 */
[----:B0-----:R-:W-:-:S03]  /*2b80*/  @P3 FFMA.FTZ R143, R155, R143, R150 ;  /* 0x0000008f9b8f3223 */ /* 0x001fc60000010096 */
[----:B------:R-:W-:Y:S01]  /*2b90*/  SHFL.IDX PT, R157, R159, RZ, 0x1f ;  /* 0x00001fff9f9d7589 */ /* 0x000fe200000e0000 */
[----:B------:R-:W-:-:S03]  /*2ba0*/  FFMA.FTZ R166, R161, R143, R148 ;  /* 0x0000008fa1a67223 */ /* 0x000fc60000010094 */
[----:B------:R0:W2:Y:S01]  /*2bb0*/  SHFL.IDX PT, R150, R154, RZ, 0x1f ;  /* 0x00001fff9a967589 */ /* 0x0000a200000e0000 */
[-C--:B------:R-:W-:Y:S01]  /*2bc0*/  FFMA.FTZ R143, R0, R166.reuse, R145 ;  /* 0x000000a6008f7223 */ /* 0x080fe20000010091 */
[----:B------:R-:W-:-:S03]  /*2bd0*/  FFMA.FTZ R141, R3, R166, RZ ;  /* 0x000000a6038d7223 */ /* 0x000fc600000100ff */
[-C--:B------:R-:W-:Y:S01]  /*2be0*/  FFMA.FTZ R168, R140, R143.reuse, R151 ;  /* 0x0000008f8ca87223 */ /* 0x080fe20000010097 */
[----:B------:R-:W-:-:S03]  /*2bf0*/  FFMA.FTZ R148, R112, R143, R141 ;  /* 0x0000008f70947223 */ /* 0x000fc6000001008d */
[----:B------:R-:W-:-:S04]  /*2c00*/  FFMA.FTZ R161, R142, R168, R149 ;  /* 0x000000a88ea17223 */ /* 0x000fc80000010095 */
[----:B------:R-:W-:Y:S01]  /*2c10*/  FFMA.FTZ R170, R167, R161, R137 ;  /* 0x000000a1a7aa7223 */ /* 0x000fe20000010089 */
[----:B-1----:R-:W-:Y:S01]  /*2c20*/  @P0 FFMA.FTZ R152, R177, R152, R156 ;  /* 0x00000098b1980223 */ /* 0x002fe2000001009c */
[----:B------:R-:W-:Y:S02]  /*2c30*/  FFMA.FTZ R137, R113, R168, R148 ;  /* 0x000000a871897223 */ /* 0x000fe40000010094 */
[----:B------:R-:W-:Y:S01]  /*2c40*/  FFMA.FTZ R148, R169, R170, R138 ;  /* 0x000000aaa9947223 */ /* 0x000fe2000001008a */
[----:B------:R-:W-:Y:S01]  /*2c50*/  FFMA.FTZ R139, R152, R139, R175 ;  /* 0x0000008b988b7223 */ /* 0x000fe200000100af */
[----:B------:R-:W-:Y:S01]  /*2c60*/  FFMA.FTZ R152, R114, R161, R137 ;  /* 0x000000a172987223 */ /* 0x000fe20000010089 */
[----:B------:R-:W-:Y:S01]  /*2c70*/  FADD.FTZ R137, -R145, R143 ;  /* 0x0000008f91897221 */ /* 0x000fe20000010100 */
[----:B0-----:R-:W-:Y:S01]  /*2c80*/  FFMA.FTZ R154, R171, R148, R147 ;  /* 0x00000094ab9a7223 */ /* 0x001fe20000010093 */
[----:B------:R-:W-:Y:S01]  /*2c90*/  FFMA.FTZ R141, R173, R139, R164 ;  /* 0x0000008bad8d7223 */ /* 0x000fe200000100a4 */
[----:B------:R-:W-:Y:S01]  /*2ca0*/  FFMA.FTZ R147, R115, R170, R152 ;  /* 0x000000aa73937223 */ /* 0x000fe20000010098 */
[----:B--2---:R-:W-:Y:S01]  /*2cb0*/  FFMA.FTZ R149, R150, R135, R157 ;  /* 0x0000008796957223 */ /* 0x004fe2000001009d */
[----:B------:R-:W-:Y:S01]  /*2cc0*/  FADD.FTZ R138, -R138, R148 ;  /* 0x000000948a8a7221 */ /* 0x000fe20000010100 */
[----:B------:R-:W-:Y:S01]  /*2cd0*/  FFMA.FTZ R143, R171, R141, R162 ;  /* 0x0000008dab8f7223 */ /* 0x000fe200000100a2 */
[----:B------:R-:W-:Y:S01]  /*2ce0*/  FFMA.FTZ R152, R116, R148, R147 ;  /* 0x0000009474987223 */ /* 0x000fe20000010093 */
[----:B------:R-:W-:Y:S01]  /*2cf0*/  FMUL.FTZ R148, R150, R134 ;  /* 0x0000008696947220 */ /* 0x000fe20000410000 */
[----:B------:R-:W-:Y:S01]  /*2d00*/  FMUL.FTZ R156, R110, R139 ;  /* 0x0000008b6e9c7220 */ /* 0x000fe20000410000 */
[----:B------:R-:W-:Y:S01]  /*2d10*/  FFMA.FTZ R145, R169, R143, R160 ;  /* 0x0000008fa9917223 */ /* 0x000fe200000100a0 */
[----:B------:R-:W-:Y:S01]  /*2d20*/  FMUL.FTZ R169, R111, R141 ;  /* 0x0000008d6fa97220 */ /* 0x000fe20000410000 */
[----:B------:R-:W-:Y:S01]  /*2d30*/  FFMA.FTZ R134, -R123, R30, R168 ;  /* 0x0000001e7b867223 */ /* 0x000fe200000101a8 */
[----:B------:R-:W-:Y:S01]  /*2d40*/  @!P1 STS.64 [R172+0x1308], R148 ;  /* 0x00130894ac009388 */ /* 0x000fe20000000a00 */
[----:B------:R-:W-:Y:S01]  /*2d50*/  FFMA.FTZ R147, R167, R145, R158 ;  /* 0x00000091a7937223 */ /* 0x000fe2000001009e */
[----:B------:R-:W-:Y:S01]  /*2d60*/  FMUL.FTZ R157, R6, R169 ;  /* 0x000000a9069d7220 */ /* 0x000fe20000410000 */
[----:B------:R-:W-:Y:S01]  /*2d70*/  IADD3 R158, R131, -UR7, -R66 ;  /* 0x80000007839e7c10 */ /* 0x000fe2000fffe842 */
[----:B------:R-:W-:Y:S01]  /*2d80*/  FMUL.FTZ R159, R7, R156 ;  /* 0x0000009c079f7220 */ /* 0x000fe20000410000 */
[-C--:B------:R-:W-:Y:S01]  /*2d90*/  FFMA.FTZ R151, R142, R147.reuse, R165 ;  /* 0x000000938e977223 */ /* 0x080fe200000100a5 */
[----:B------:R-:W-:Y:S01]  /*2da0*/  FFMA.FTZ R173, R173, R154, R146 ;  /* 0x0000009aadad7223 */ /* 0x000fe20000010092 */
[----:B------:R0:W-:Y:S01]  /*2db0*/  STS [R68+0x18], R157 ;  /* 0x0000189d44007388 */ /* 0x0001e20000000800 */
[----:B------:R-:W-:Y:S01]  /*2dc0*/  FMUL.FTZ R146, R106, R147 ;  /* 0x000000936a927220 */ /* 0x000fe20000410000 */
[----:B------:R-:W-:Y:S01]  /*2dd0*/  FFMA.FTZ R135, R140, R151, R153 ;  /* 0x000000978c877223 */ /* 0x000fe20000010099 */
[----:B------:R-:W-:Y:S01]  /*2de0*/  ISETP.GE.AND P2, PT, R158, 0x1, PT ;  /* 0x000000019e00780c */ /* 0x000fe20003f46270 */
[----:B------:R-:W-:Y:S01]  /*2df0*/  FMUL.FTZ R150, R108, R143 ;  /* 0x0000008f6c967220 */ /* 0x000fe20000410000 */
[----:B------:R1:W-:Y:S01]  /*2e00*/  STS [R68+0x1c], R159 ;  /* 0x00001c9f44007388 */ /* 0x0003e20000000800 */
[-C--:B------:R-:W-:Y:S01]  /*2e10*/  FFMA.FTZ R153, R0, R135.reuse, R163 ;  /* 0x0000008700997223 */ /* 0x080fe200000100a3 */
[----:B------:R-:W-:Y:S01]  /*2e20*/  FFMA.FTZ R0, -R121, R28, R166 ;  /* 0x0000001c79007223 */ /* 0x000fe200000101a6 */
[----:B------:R-:W-:Y:S01]  /*2e30*/  FMUL.FTZ R142, R104, R135 ;  /* 0x00000087688e7220 */ /* 0x000fe20000410000 */
[----:B------:R-:W-:Y:S01]  /*2e40*/  FMUL.FTZ R163, R109, R145 ;  /* 0x000000916da37220 */ /* 0x000fe20000410000 */
[----:B------:R-:W-:Y:S01]  /*2e50*/  FMUL.FTZ R155, R105, R153 ;  /* 0x00000099699b7220 */ /* 0x000fe20000410000 */
[----:B0-----:R-:W-:Y:S01]  /*2e60*/  FMUL.FTZ R157, R107, R151 ;  /* 0x000000976b9d7220 */ /* 0x001fe20000410000 */
[----:B------:R-:W-:Y:S01]  /*2e70*/  FMUL.FTZ R167, R5, R150 ;  /* 0x0000009605a77220 */ /* 0x000fe20000410000 */
[----:B------:R-:W-:Y:S01]  /*2e80*/  FMUL.FTZ R165, R4, R163 ;  /* 0x000000a304a57220 */ /* 0x000fe20000410000 */
[-C--:B------:R-:W-:Y:S01]  /*2e90*/  FFMA.FTZ R140, R0, R155.reuse, RZ ;  /* 0x0000009b008c7223 */ /* 0x080fe200000100ff */
[----:B-1----:R-:W-:Y:S01]  /*2ea0*/  FMUL.FTZ R159, R11, R146 ;  /* 0x000000920b9f7220 */ /* 0x002fe20000410000 */
[----:B------:R-:W-:Y:S01]  /*2eb0*/  FMUL.FTZ R155, R8, R155 ;  /* 0x0000009b089b7220 */ /* 0x000fe20000410000 */
[----:B------:R-:W-:Y:S01]  /*2ec0*/  STS [R68+0x14], R167 ;  /* 0x000014a744007388 */ /* 0x000fe20000000800 */
[----:B------:R-:W-:Y:S01]  /*2ed0*/  FFMA.FTZ R149, R137, R142, R140 ;  /* 0x0000008e89957223 */ /* 0x000fe2000001008c */
[----:B------:R-:W-:Y:S01]  /*2ee0*/  FFMA.FTZ R140, -R122, R31, R161 ;  /* 0x0000001f7a8c7223 */ /* 0x000fe200000101a1 */
[----:B------:R-:W-:Y:S01]  /*2ef0*/  FFMA.FTZ R161, -R125, R32, R170 ;  /* 0x000000207da17223 */ /* 0x000fe200000101aa */
[----:B------:R-:W-:Y:S01]  /*2f00*/  STS [R68+0x10], R165 ;  /* 0x000010a544007388 */ /* 0x000fe20000000800 */
[-C--:B------:R-:W-:Y:S01]  /*2f10*/  FFMA.FTZ R149, R134, R157.reuse, R149 ;  /* 0x0000009d86957223 */ /* 0x080fe20000010095 */
[----:B------:R-:W-:-:S02]  /*2f20*/  FMUL.FTZ R157, R10, R157 ;  /* 0x0000009d0a9d7220 */ /* 0x000fc40000410000 */
[----:B------:R0:W-:Y:S01]  /*2f30*/  STS [R68+0xc], R159 ;  /* 0x00000c9f44007388 */ /* 0x0001e20000000800 */
[----:B------:R-:W-:Y:S01]  /*2f40*/  FFMA.FTZ R146, R140, R146, R149 ;  /* 0x000000928c927223 */ /* 0x000fe20000010095 */
[----:B------:R-:W-:Y:S01]  /*2f50*/  FMUL.FTZ R149, R9, R142 ;  /* 0x0000008e09957220 */ /* 0x000fe20000410000 */
[----:B------:R-:W-:Y:S01]  /*2f60*/  FFMA.FTZ R142, -R127, R34, R154 ;  /* 0x000000227f8e7223 */ /* 0x000fe2000001019a */
[----:B------:R1:W-:Y:S01]  /*2f70*/  STS [R68+0x8], R157 ;  /* 0x0000089d44007388 */ /* 0x0003e20000000800 */
[----:B------:R-:W-:-:S03]  /*2f80*/  FFMA.FTZ R163, R161, R163, R146 ;  /* 0x000000a3a1a37223 */ /* 0x000fc60000010092 */
[----:B------:R1:W-:Y:S01]  /*2f90*/  STS [R68+0x4], R149 ;  /* 0x0000049544007388 */ /* 0x0003e20000000800 */
[----:B------:R-:W-:Y:S01]  /*2fa0*/  FFMA.FTZ R163, R138, R150, R163 ;  /* 0x000000968aa37223 */ /* 0x000fe200000100a3 */
[----:B0-----:R-:W-:Y:S02]  /*2fb0*/  FFMA.FTZ R159, R117, R154, R152 ;  /* 0x0000009a759f7223 */ /* 0x001fe40000010098 */
[----:B------:R1:W-:Y:S01]  /*2fc0*/  STS [R68], R155 ;  /* 0x0000009b44007388 */ /* 0x0003e20000000800 */
        /* <DEDUP_REMOVED lines=12> */
.L_x_9693:
[----:B------:R-:W-:Y:S05]  /*3090*/  BSYNC B0 ;  /* 0x0000000000007941 */ /* 0x000fea0003800000 */
.L_x_9692:
[----:B01----:R0:W1:Y:S01]  /*30a0*/  LDS R155, [R83+0x4b0] ;  /* 0x0004b000539b7984 */ /* 0x0030620000000800 */
[----:B------:R-:W-:Y:S01]  /*30b0*/  ISETP.GE.AND P2, PT, R158, 0x21, PT ;  /* 0x000000219e00780c */ /* 0x000fe20003f46270 */
[----:B------:R-:W-:Y:S01]  /*30c0*/  USHF.L.U64.HI UR7, UR5, 0x2, UR6 ;  /* 0x0000000205077899 */ /* 0x000fe20008010206 */
[----:B------:R-:W-:Y:S01]  /*30d0*/  FFMA.FTZ R150, -R126, R35, R173 ;  /* 0x000000237e967223 */ /* 0x000fe200000101ad */
[----:B------:R-:W-:Y:S01]  /*30e0*/  USHF.L.U32 UR20, UR5, 0x2, URZ ;  /* 0x0000000205147899 */ /* 0x000fe2000800063f */
[----:B------:R-:W-:Y:S01]  /*30f0*/  FFMA.FTZ R163, R142, R169, R163 ;  /* 0x000000a98ea37223 */ /* 0x000fe200000100a3 */
[----:B------:R-:W-:Y:S01]  /*3100*/  BSSY B0, `(.L_x_9694) ;  /* 0x000000b000007945 */ /* 0x000fe20003800000 */
[----:B------:R-:W-:Y:S01]  /*3110*/  FMUL.FTZ R154, R150, R156 ;  /* 0x0000009c969a7220 */ /* 0x000fe20000410000 */
[----:B------:R-:W-:Y:S01]  /*3120*/  IMAD R136, R40, UR7, RZ ;  /* 0x0000000728887c24 */ /* 0x000fe2000f8e02ff */
[----:B------:R-:W-:Y:S01]  /*3130*/  ISETP.GE.AND P3, PT, R158, 0x41, PT ;  /* 0x000000419e00780c */ /* 0x000fe20003f66270 */
[----:B------:R-:W-:Y:S01]  /*3140*/  FFMA.FTZ R152, R118, R173, R159 ;  /* 0x000000ad76987223 */ /* 0x000fe2000001009f */
[----:B------:R-:W-:Y:S01]  /*3150*/  FADD.FTZ R154, R163, R154 ;  /* 0x0000009aa39a7221 */ /* 0x000fe20000010000 */
[----:B------:R-:W-:-:S02]  /*3160*/  IMAD R157, R41, UR20, R136 ;  /* 0x00000014299d7c24 */ /* 0x000fc4000f8e0288 */
[----:B0-----:R-:W-:Y:S08]  /*3170*/  @!P2 BRA `(.L_x_9695) ;  /* 0x00000000000ca947 */ /* 0x001ff00003800000 */
[----:B------:R-:W-:-:S05]  /*3180*/  IMAD.WIDE.U32 R148, R40, UR20, R46 ;  /* 0x0000001428947c25 */ /* 0x000fca000f8e002e */
[----:B------:R-:W-:-:S05]  /*3190*/  IADD3 R149, R149, R157, RZ ;  /* 0x0000009d95957210 */ /* 0x000fca0007ffe0ff */
[----:B-1----:R0:W-:Y:S02]  /*31a0*/  REDG.E.ADD.F32.FTZ.RN.STRONG.GPU desc[UR12][R148.64], R155 ;  /* 0x0000009b940079a6 */ /* 0x0021e4000c10f38c */
.L_x_9695:
[----:B------:R-:W-:Y:S05]  /*31b0*/  BSYNC B0 ;  /* 0x0000000000007941 */ /* 0x000fea0003800000 */
.L_x_9694:
[----:B01----:R0:W1:Y:S01]  /*31c0*/  LDS R155, [R84+0x530] ;  /* 0x00053000549b7984 */ /* 0x0030620000000800 */
[----:B------:R-:W-:Y:S04]  /*31d0*/  BSSY B0, `(.L_x_9696) ;  /* 0x0000005000007945 */ /* 0x000fe80003800000 */
[----:B------:R-:W-:Y:S05]  /*31e0*/  @!P3 BRA `(.L_x_9697) ;  /* 0x00000000000cb947 */ /* 0x000fea0003800000 */
[----:B------:R-:W-:-:S05]  /*31f0*/  IMAD.WIDE.U32 R148, R40, UR20, R60 ;  /* 0x0000001428947c25 */ /* 0x000fca000f8e003c */
[----:B------:R-:W-:-:S05]  /*3200*/  IADD3 R149, R157, R149, RZ ;  /* 0x000000959d957210 */ /* 0x000fca0007ffe0ff */
[----:B-1----:R2:W-:Y:S02]  /*3210*/  REDG.E.ADD.F32.FTZ.RN.STRONG.GPU desc[UR12][R148.64], R155 ;  /* 0x0000009b940079a6 */ /* 0x0025e4000c10f38c */
.L_x_9697:
[----:B------:R-:W-:Y:S05]  /*3220*/  BSYNC B0 ;  /* 0x0000000000007941 */ /* 0x000fea0003800000 */
.L_x_9696:
[----:B-12---:R1:W2:Y:S01]  /*3230*/  LDS R155, [R85+0x5b0] ;  /* 0x0005b000559b7984 */ /* 0x0062a20000000800 */
[C---:B------:R-:W-:Y:S01]  /*3240*/  ISETP.GE.AND P6, PT, R158.reuse, 0x61, PT ;  /* 0x000000619e00780c */ /* 0x040fe20003fc6270 */
[----:B------:R-:W-:Y:S01]  /*3250*/  BSSY B0, `(.L_x_9698) ;  /* 0x0000009000007945 */ /* 0x000fe20003800000 */
[C---:B------:R-:W-:Y:S02]  /*3260*/  ISETP.GE.AND P2, PT, R158.reuse, 0x81, PT ;  /* 0x000000819e00780c */ /* 0x040fe40003f46270 */
[C---:B------:R-:W-:Y:S02]  /*3270*/  ISETP.GE.AND P3, PT, R158.reuse, 0xa1, PT ;  /* 0x000000a19e00780c */ /* 0x040fe40003f66270 */
[C---:B------:R-:W-:Y:S02]  /*3280*/  ISETP.GE.AND P4, PT, R158.reuse, 0xc1, PT ;  /* 0x000000c19e00780c */ /* 0x040fe40003f86270 */
[----:B------:R-:W-:-:S05]  /*3290*/  ISETP.GE.AND P5, PT, R158, 0xe1, PT ;  /* 0x000000e19e00780c */ /* 0x000fca0003fa6270 */
[----:B------:R-:W-:Y:S08]  /*32a0*/  @!P6 BRA `(.L_x_9699) ;  /* 0x00000000000ce947 */ /* 0x000ff00003800000 */
[----:B------:R-:W-:-:S05]  /*32b0*/  IMAD.WIDE.U32 R148, R40, UR20, R62 ;  /* 0x0000001428947c25 */ /* 0x000fca000f8e003e */
[----:B------:R-:W-:-:S05]  /*32c0*/  IADD3 R149, R157, R149, RZ ;  /* 0x000000959d957210 */ /* 0x000fca0007ffe0ff */
[----:B--2---:R3:W-:Y:S02]  /*32d0*/  REDG.E.ADD.F32.FTZ.RN.STRONG.GPU desc[UR12][R148.64], R155 ;  /* 0x0000009b940079a6 */ /* 0x0047e4000c10f38c */
.L_x_9699:
[----:B------:R-:W-:Y:S05]  /*32e0*/  BSYNC B0 ;  /* 0x0000000000007941 */ /* 0x000fea0003800000 */
.L_x_9698:
[----:B--23--:R2:W3:Y:S01]  /*32f0*/  LDS R155, [R86+0x630] ;  /* 0x00063000569b7984 */ /* 0x00c4e20000000800 */
[----:B------:R-:W-:Y:S04]  /*3300*/  BSSY B0, `(.L_x_9700) ;  /* 0x0000005000007945 */ /* 0x000fe80003800000 */
[----:B------:R-:W-:Y:S05]  /*3310*/  @!P2 BRA `(.L_x_9701) ;  /* 0x00000000000ca947 */ /* 0x000fea0003800000 */
[----:B------:R-:W-:-:S05]  /*3320*/  IMAD.WIDE.U32 R148, R40, UR20, R96 ;  /* 0x0000001428947c25 */ /* 0x000fca000f8e0060 */
[----:B------:R-:W-:-:S05]  /*3330*/  IADD3 R149, R157, R149, RZ ;  /* 0x000000959d957210 */ /* 0x000fca0007ffe0ff */
[----:B---3--:R4:W-:Y:S02]  /*3340*/  REDG.E.ADD.F32.FTZ.RN.STRONG.GPU desc[UR12][R148.64], R155 ;  /* 0x0000009b940079a6 */ /* 0x0089e4000c10f38c */
.L_x_9701:
[----:B------:R-:W-:Y:S05]  /*3350*/  BSYNC B0 ;  /* 0x0000000000007941 */ /* 0x000fea0003800000 */
.L_x_9700:
[----:B---34-:R3:W4:Y:S01]  /*3360*/  LDS R155, [R87+0x6b0] ;  /* 0x0006b000579b7984 */ /* 0x0187220000000800 */
[----:B------:R-:W-:Y:S04]  /*3370*/  BSSY B0, `(.L_x_9702) ;  /* 0x0000005000007945 */ /* 0x000fe80003800000 */
[----:B------:R-:W-:Y:S05]  /*3380*/  @!P3 BRA `(.L_x_9703) ;  /* 0x00000000000cb947 */ /* 0x000fea0003800000 */
[----:B------:R-:W-:-:S05]  /*3390*/  IMAD.WIDE.U32 R148, R40, UR20, R98 ;  /* 0x0000001428947c25 */ /* 0x000fca000f8e0062 */
[----:B------:R-:W-:-:S05]  /*33a0*/  IADD3 R149, R157, R149, RZ ;  /* 0x000000959d957210 */ /* 0x000fca0007ffe0ff */
[----:B----4-:R4:W-:Y:S02]  /*33b0*/  REDG.E.ADD.F32.FTZ.RN.STRONG.GPU desc[UR12][R148.64], R155 ;  /* 0x0000009b940079a6 */ /* 0x0109e4000c10f38c */
.L_x_9703:
[----:B------:R-:W-:Y:S05]  /*33c0*/  BSYNC B0 ;  /* 0x0000000000007941 */ /* 0x000fea0003800000 */
.L_x_9702:
[----:B----4-:R4:W0:Y:S01]  /*33d0*/  LDS R155, [R88+0x730] ;  /* 0x00073000589b7984 */ /* 0x0108220000000800 */
[----:B------:R-:W-:Y:S04]  /*33e0*/  BSSY B0, `(.L_x_9704) ;  /* 0x0000005000007945 */ /* 0x000fe80003800000 */
[----:B------:R-:W-:Y:S05]  /*33f0*/  @!P4 BRA `(.L_x_9705) ;  /* 0x00000000000cc947 */ /* 0x000fea0003800000 */
[----:B------:R-:W-:-:S05]  /*3400*/  IMAD.WIDE.U32 R148, R40, UR20, R100 ;  /* 0x0000001428947c25 */ /* 0x000fca000f8e0064 */
[----:B------:R-:W-:-:S05]  /*3410*/  IADD3 R149, R157, R149, RZ ;  /* 0x000000959d957210 */ /* 0x000fca0007ffe0ff */
[----:B0-----:R0:W-:Y:S02]  /*3420*/  REDG.E.ADD.F32.FTZ.RN.STRONG.GPU desc[UR12][R148.64], R155 ;  /* 0x0000009b940079a6 */ /* 0x0011e4000c10f38c */
.L_x_9705:
[----:B------:R-:W-:Y:S05]  /*3430*/  BSYNC B0 ;  /* 0x0000000000007941 */ /* 0x000fea0003800000 */
.L_x_9704:
[----:B0-----:R0:W0:Y:S01]  /*3440*/  LDS R155, [R89+0x7b0] ;  /* 0x0007b000599b7984 */ /* 0x0010220000000800 */
[----:B------:R-:W-:Y:S01]  /*3450*/  BSSY B0, `(.L_x_9706) ;  /* 0x0000005000007945 */ /* 0x000fe20003800000 */
[----:B------:R-:W-:-:S03]  /*3460*/  IMAD.WIDE.U32 R148, R40, UR20, R102 ;  /* 0x0000001428947c25 */ /* 0x000fc6000f8e0066 */
[----:B------:R-:W-:Y:S05]  /*3470*/  @!P5 BRA `(.L_x_9707) ;  /* 0x000000000008d947 */ /* 0x000fea0003800000 */
[----:B------:R-:W-:-:S05]  /*3480*/  IADD3 R149, R157, R149, RZ ;  /* 0x000000959d957210 */ /* 0x000fca0007ffe0ff */
[----:B0-----:R0:W-:Y:S02]  /*3490*/  REDG.E.ADD.F32.FTZ.RN.STRONG.GPU desc[UR12][R148.64], R155 ;  /* 0x0000009b940079a6 */ /* 0x0011e4000c10f38c */
.L_x_9707:
[----:B------:R-:W-:Y:S05]  /*34a0*/  BSYNC B0 ;  /* 0x0000000000007941 */ /* 0x000fea0003800000 */
.L_x_9706:
[----:B0-----:R-:W0:Y:S01]  /*34b0*/  SHFL.DOWN PT, R155, R152, 0x1, 0x1f ;  /* 0x08201f00989b7f89 */ /* 0x001e2200000e0000 */
[C---:B------:R-:W-:Y:S01]  /*34c0*/  ISETP.GT.AND P2, PT, R80.reuse, 0x1e, PT ;  /* 0x0000001e5000780c */ /* 0x040fe20003f44270 */
[----:B------:R-:W-:Y:S01]  /*34d0*/  FMUL.FTZ R136, R33, R143 ;  /* 0x0000008f21887220 */ /* 0x000fe20000410000 */
[----:B------:R-:W-:Y:S01]  /*34e0*/  ISETP.NE.AND P3, PT, R80, RZ, PT ;  /* 0x000000ff5000720c */ /* 0x000fe20003f65270 */
[----:B------:R-:W5:Y:S01]  /*34f0*/  SHFL.DOWN PT, R149, R154, 0x1, 0x1f ;  /* 0x08201f009a957f89 */ /* 0x000f6200000e0000 */
        /* <DEDUP_REMOVED lines=11> */
[----:B------:R-:W1:Y:S01]  /*35b0*/  @!P3 S2R R148, SR_CgaCtaId ;  /* 0x000000000094b919 */ /* 0x000e620000008800 */
[----:B------:R-:W-:Y:S01]  /*35c0*/  @!P3 MOV R35, 0x400 ;  /* 0x000004000023b802 */ /* 0x000fe20000000f00 */
[-C--:B------:R-:W-:Y:S01]  /*35d0*/  FFMA.FTZ R150, R7, R146.reuse, R150 ;  /* 0x0000009207967223 */ /* 0x080fe20000010096 */
[-C--:B------:R-:W-:Y:S01]  /*35e0*/  FFMA.FTZ R145, R4, R33.reuse, R145 ;  /* 0x0000002104917223 */ /* 0x080fe20000010091 */
[----:B------:R-:W-:Y:S01]  /*35f0*/  BSSY B0, `(.L_x_9708) ;  /* 0x0000046000007945 */ /* 0x000fe20003800000 */
[----:B------:R-:W-:Y:S01]  /*3600*/  FFMA.FTZ R15, R110, R146, R15 ;  /* 0x000000926e0f7223 */ /* 0x000fe2000001000f */
[----:B------:R-:W-:Y:S01]  /*3610*/  FFMA.FTZ R13, R108, R136, R13 ;  /* 0x000000886c0d7223 */ /* 0x000fe2000001000d */
[----:B------:R-:W-:Y:S01]  /*3620*/  FFMA.FTZ R12, R109, R33, R12 ;  /* 0x000000216d0c7223 */ /* 0x000fe2000001000c */
        /* <DEDUP_REMOVED lines=8> */
[----:B-1----:R-:W-:-:S09]  /*36b0*/  @!P3 LEA R71, R148, R35, 0x18 ;  /* 0x000000239447b211 */ /* 0x002fd200078ec0ff */
        /* <DEDUP_REMOVED lines=14> */
[----:B------:R-:W-:Y:S01]  /*37a0*/  FMUL.FTZ R149, R34, R141 ;  /* 0x0000008d22957220 */ /* 0x000fe20000410000 */
[----:B------:R-:W-:Y:S01]  /*37b0*/  FMUL.FTZ R34, R31, R147 ;  /* 0x000000931f227220 */ /* 0x000fe20000410000 */
[----:B------:R-:W1:Y:S01]  /*37c0*/  SHFL.DOWN PT, R155, R154, 0x10, 0x1f ;  /* 0x0a001f009a9b7f89 */ /* 0x000e6200000e0000 */
[-C--:B------:R-:W-:Y:S01]  /*37d0*/  FMUL.FTZ R31, R132, R151.reuse ;  /* 0x00000097841f7220 */ /* 0x080fe20000410000 */
[----:B------:R-:W-:Y:S01]  /*37e0*/  FMUL.FTZ R151, R30, R151 ;  /* 0x000000971e977220 */ /* 0x000fe20000410000 */
[----:B------:R-:W-:Y:S01]  /*37f0*/  FMUL.FTZ R30, R29, R135 ;  /* 0x000000871d1e7220 */ /* 0x000fe20000410000 */
        /* <DEDUP_REMOVED lines=17> */
[----:B------:R-:W-:Y:S01]  /*3910*/  FADD.FTZ R22, R141, R22 ;  /* 0x000000168d167221 */ /* 0x000fe20000010000 */
[----:B------:R-:W-:Y:S01]  /*3920*/  FFMA.FTZ R17, R104, R30, R17 ;  /* 0x0000001e68117223 */ /* 0x000fe20000010011 */
[----:B------:R-:W-:Y:S01]  /*3930*/  FADD.FTZ R27, R140, R27 ;  /* 0x0000001b8c1b7221 */ /* 0x000fe20000010000 */
[----:B-1----:R-:W-:Y:S01]  /*3940*/  @!P2 FADD.FTZ R154, R154, R155 ;  /* 0x0000009b9a9aa221 */ /* 0x002fe20000010000 */
[----:B------:R-:W-:Y:S01]  /*3950*/  MOV R155, R152 ;  /* 0x00000098009b7202 */ /* 0x000fe20000000f00 */
[----:B------:R-:W-:Y:S01]  /*3960*/  FFMA.FTZ R16, R105, R153, R16 ;  /* 0x0000009969107223 */ /* 0x000fe20000010010 */
[----:B------:R-:W-:Y:S01]  /*3970*/  FADD.FTZ R26, R31, R26 ;  /* 0x0000001a1f1a7221 */ /* 0x000fe20000010000 */
[----:B------:R-:W-:Y:S01]  /*3980*/  FADD.FTZ R25, R32, R25 ;  /* 0x0000001920197221 */ /* 0x000fe20000010000 */
[----:B------:R-:W-:Y:S01]  /*3990*/  FADD.FTZ R24, R29, R24 ;  /* 0x000000181d187221 */ /* 0x000fe20000010000 */
        /* <DEDUP_REMOVED lines=11> */
.L_x_9709:
[----:B------:R-:W-:Y:S05]  /*3a50*/  BSYNC B0 ;  /* 0x0000000000007941 */ /* 0x000fea0003800000 */
.L_x_9708:
[----:B------:R-:W-:Y:S01]  /*3a60*/  IADD3 R128, R128, 0x1, RZ ;  /* 0x0000000180807810 */ /* 0x000fe20007ffe0ff */
[----:B------:R-:W-:-:S03]  /*3a70*/  UIADD3 UR5, UP0, UR5, 0x1, URZ ;  /* 0x0000000105057890 */ /* 0x000fc6000ff1e03f */
[----:B------:R-:W-:Y:S01]  /*3a80*/  ISETP.GE.AND P1, PT, R128, UR24, PT ;  /* 0x0000001880007c0c */ /* 0x000fe2000bf26270 */
[----:B------:R-:W-:-:S12]  /*3a90*/  UIADD3.X UR6, URZ, UR6, URZ, UP0, !UPT ;  /* 0x000000063f067290 */ /* 0x000fd800087fe43f */
[----:B------:R-:W-:Y:S05]  /*3aa0*/  @!P1 BRA `(.L_x_9710) ;  /* 0xffffffe400449947 */ /* 0x000fea000383ffff */
.L_x_9689:
[----:B------:R-:W-:Y:S01]  /*3ab0*/  BAR.SYNC.DEFER_BLOCKING 0x0 ;  /* 0x0000000000007b1d */ /* 0x000fe20000010000 */
[CC--:B------:R-:W-:Y:S01]  /*3ac0*/  LEA R37, R80.reuse, R71.reuse, 0x5 ;  /* 0x0000004750257211 */ /* 0x0c0fe200078e28ff */
[----:B------:R-:W-:Y:S01]  /*3ad0*/  UIADD3 UR4, UR4, -0x100, URZ ;  /* 0xffffff0004047890 */ /* 0x000fe2000fffe03f */
[----:B------:R-:W-:Y:S02]  /*3ae0*/  LEA R36, R80, R71, 0x4 ;  /* 0x0000004750247211 */ /* 0x000fe400078e20ff */
[----:B------:R-:W-:-:S03]  /*3af0*/  MOV R10, R48 ;  /* 0x00000030000a7202 */ /* 0x000fc60000000f00 */
[----:B------:R-:W5:Y:S01]  /*3b00*/  LDC.64 R6, c[0x0][0x388] ;  /* 0x0000e200ff067b82 */ /* 0x000f620000000a00 */
[----:B------:R-:W-:Y:S01]  /*3b10*/  ULDC.64 UR6, c[0x0][0x390] ;  /* 0x0000e40000067ab9 */ /* 0x000fe20000000a00 */
[----:B------:R-:W-:Y:S01]  /*3b20*/  MOV R11, R49 ;  /* 0x00000031000b7202 */ /* 0x000fe20000000f00 */
[----:B------:R-:W-:Y:S01]  /*3b30*/  IMAD R0, R2, UR6, RZ ;  /* 0x0000000602007c24 */ /* 0x000fe2000f8e02ff */
[C---:B------:R-:W-:Y:S02]  /*3b40*/  SHF.L.U32 R38, R82.reuse, 0x4, RZ ;  /* 0x0000000452267819 */ /* 0x040fe400000006ff */
[----:B------:R-:W-:Y:S01]  /*3b50*/  SHF.L.U64.HI R39, R82, 0x4, R91 ;  /* 0x0000000452277819 */ /* 0x000fe2000001025b */
[----:B------:R-:W-:Y:S01]  /*3b60*/  IMAD.WIDE.U32 R4, R59, UR6, R10 ;  /* 0x000000063b047c25 */ /* 0x000fe2000f8e000a */
[----:B------:R-:W0:Y:S01]  /*3b70*/  LDC.64 R8, c[0x0][0x3e0] ;  /* 0x0000f800ff087b82 */ /* 0x000e220000000a00 */
[----:B------:R-:W-:Y:S02]  /*3b80*/  ISETP.GT.AND P4, PT, R81, 0x1, PT ;  /* 0x000000015100780c */ /* 0x000fe40003f84270 */
[C---:B------:R-:W-:Y:S01]  /*3b90*/  IMAD R3, R59.reuse, UR7, R0 ;  /* 0x000000073b037c24 */ /* 0x040fe2000f8e0200 */
[----:B------:R-:W-:Y:S01]  /*3ba0*/  ULDC.64 UR6, c[0x0][0x3b0] ;  /* 0x0000ec0000067ab9 */ /* 0x000fe20000000a00 */
[----:B------:R-:W-:Y:S01]  /*3bb0*/  IADD3 R70, P1, R70, -0x400, RZ ;  /* 0xfffffc0046467810 */ /* 0x000fe20007f3e0ff */
[----:B------:R-:W-:Y:S01]  /*3bc0*/  IMAD.WIDE.U32 R10, R59, UR6, R10 ;  /* 0x000000063b0a7c25 */ /* 0x000fe2000f8e000a */
[----:B------:R-:W-:-:S02]  /*3bd0*/  IADD3 R73, P2, R73, -0x400, RZ ;  /* 0xfffffc0049497810 */ /* 0x000fc40007f5e0ff */
[----:B------:R-:W-:Y:S01]  /*3be0*/  IADD3 R5, R5, R3, RZ ;  /* 0x0000000305057210 */ /* 0x000fe20007ffe0ff */
[----:B------:R2:W-:Y:S01]  /*3bf0*/  STS.128 [R37], R16 ;  /* 0x0000001025007388 */ /* 0x0005e20000000c00 */
[----:B------:R-:W-:Y:S02]  /*3c00*/  IADD3 R75, P3, R75, -0x400, RZ ;  /* 0xfffffc004b4b7810 */ /* 0x000fe40007f7e0ff */
[----:B------:R-:W-:Y:S01]  /*3c10*/  IADD3 R81, R81, -0x1, RZ ;  /* 0xffffffff51517810 */ /* 0x000fe20007ffe0ff */
[----:B------:R-:W-:Y:S01]  /*3c20*/  STS.128 [R37+0x10], R12 ;  /* 0x0000100c25007388 */ /* 0x000fe20000000c00 */
[----:B------:R-:W-:-:S03]  /*3c30*/  NOP ;  /* 0x0000000000007918 */ /* 0x000fc60000000000 */
[----:B-1----:R-:W1:Y:S01]  /*3c40*/  LDS.128 R28, [R36] ;  /* 0x00000000241c7984 */ /* 0x002e620000000c00 */
[----:B-----5:R-:W-:Y:S01]  /*3c50*/  IMAD R0, R6, UR15, RZ ;  /* 0x0000000f06007c24 */ /* 0x020fe2000f8e02ff */
[----:B------:R-:W-:Y:S01]  /*3c60*/  IADD3.X R72, R72, -0x1, RZ, P1, !PT ;  /* 0xffffffff48487810 */ /* 0x000fe20000ffe4ff */
[----:B------:R-:W-:Y:S01]  /*3c70*/  IMAD.WIDE.U32 R4, R6, UR14, R4 ;  /* 0x0000000e06047c25 */ /* 0x000fe2000f8e0004 */
[----:B------:R-:W5:Y:S01]  /*3c80*/  LDS.128 R32, [R36+0x200] ;  /* 0x0002000024207984 */ /* 0x000f620000000c00 */
[----:B--2---:R-:W2:Y:S01]  /*3c90*/  LDC.64 R16, c[0x0][0x3a8] ;  /* 0x0000ea00ff107b82 */ /* 0x004ea20000000a00 */
[----:B------:R-:W-:Y:S01]  /*3ca0*/  IADD3.X R74, R74, -0x1, RZ, P2, !PT ;  /* 0xffffffff4a4a7810 */ /* 0x000fe200017fe4ff */
[----:B------:R-:W-:Y:S01]  /*3cb0*/  IMAD R3, R7, UR14, R0 ;  /* 0x0000000e07037c24 */ /* 0x000fe2000f8e0200 */
[----:B0-----:R-:W-:Y:S02]  /*3cc0*/  LEA R8, P0, R4, R8, 0x2 ;  /* 0x0000000804087211 */ /* 0x001fe400078010ff */
[----:B------:R-:W-:-:S02]  /*3cd0*/  IADD3.X R76, R76, -0x1, RZ, P3, !PT ;  /* 0xffffffff4c4c7810 */ /* 0x000fc40001ffe4ff */
[----:B------:R-:W-:Y:S01]  /*3ce0*/  IADD3 R0, R5, R3, RZ ;  /* 0x0000000305007210 */ /* 0x000fe20007ffe0ff */
[----:B------:R-:W0:Y:S03]  /*3cf0*/  LDC.64 R18, c[0x0][0x3f0] ;  /* 0x0000fc00ff127b82 */ /* 0x000e260000000a00 */
[----:B------:R-:W-:Y:S01]  /*3d00*/  LEA.HI.X R4, R4, R9, R0, 0x2, P0 ;  /* 0x0000000904047211 */ /* 0x000fe200000f1400 */
[----:B------:R-:W-:Y:S01]  /*3d10*/  IMAD R0, R2, UR6, RZ ;  /* 0x0000000602007c24 */ /* 0x000fe2000f8e02ff */
[----:B------:R-:W-:-:S03]  /*3d20*/  IADD3 R8, P0, R8, R38, RZ ;  /* 0x0000002608087210 */ /* 0x000fc60007f1e0ff */
[----:B------:R-:W-:Y:S01]  /*3d30*/  IMAD R3, R59, UR7, R0 ;  /* 0x000000073b037c24 */ /* 0x000fe2000f8e0200 */
[----:B------:R-:W-:Y:S01]  /*3d40*/  IADD3.X R9, R4, R39, RZ, P0, !PT ;  /* 0x0000002704097210 */ /* 0x000fe200007fe4ff */
[----:B------:R-:W-:-:S03]  /*3d50*/  FADD.FTZ R0, R69, R24 ;  /* 0x0000001845007221 */ /* 0x000fc60000010000 */
[----:B------:R-:W-:Y:S01]  /*3d60*/  IADD3 R11, R11, R3, RZ ;  /* 0x000000030b0b7210 */ /* 0x000fe20007ffe0ff */
[----:B-1----:R-:W-:Y:S04]  /*3d70*/  STG.E.128 desc[UR12][R8.64+-0x400], R28 ;  /* 0xfffc001c08007986 */ /* 0x002fe8000c101d0c */
[----:B-----5:R2:W-:Y:S01]  /*3d80*/  STG.E.128 desc[UR12][R8.64+-0x200], R32 ;  /* 0xfffe002008007986 */ /* 0x0205e2000c101d0c */
[----:B------:R-:W-:Y:S01]  /*3d90*/  BAR.SYNC.DEFER_BLOCKING 0x0 ;  /* 0x0000000000007b1d */ /* 0x000fe20000010000 */
[----:B--2---:R-:W-:-:S04]  /*3da0*/  IMAD R8, R16, UR15, RZ ;  /* 0x0000000f10087c24 */ /* 0x004fc8000f8e02ff */
[----:B------:R-:W-:Y:S02]  /*3db0*/  IMAD R3, R17, UR14, R8 ;  /* 0x0000000e11037c24 */ /* 0x000fe4000f8e0208 */
[----:B------:R-:W-:Y:S01]  /*3dc0*/  IMAD.WIDE.U32 R8, R16, UR14, R10 ;  /* 0x0000000e10087c25 */ /* 0x000fe2000f8e000a */
[----:B------:R1:W-:Y:S04]  /*3dd0*/  STS.128 [R37], R24 ;  /* 0x0000001825007388 */ /* 0x0003e80000000c00 */
[----:B------:R2:W-:Y:S01]  /*3de0*/  STS.128 [R37+0x10], R20 ;  /* 0x0000101425007388 */ /* 0x0005e20000000c00 */
[----:B------:R-:W-:-:S03]  /*3df0*/  NOP ;  /* 0x0000000000007918 */ /* 0x000fc60000000000 */
[----:B------:R-:W5:Y:S04]  /*3e00*/  LDS.128 R4, [R36] ;  /* 0x0000000024047984 */ /* 0x000f680000000c00 */
[----:B------:R-:W3:Y:S01]  /*3e10*/  LDS.128 R12, [R36+0x200] ;  /* 0x00020000240c7984 */ /* 0x000ee20000000c00 */
[----:B-1----:R-:W-:Y:S01]  /*3e20*/  FADD.FTZ R25, R0, R25 ;  /* 0x0000001900197221 */ /* 0x002fe20000010000 */
[----:B------:R-:W-:Y:S02]  /*3e30*/  IADD3 R0, R9, R3, RZ ;  /* 0x0000000309007210 */ /* 0x000fe40007ffe0ff */
[----:B0-----:R-:W-:Y:S01]  /*3e40*/  LEA R9, P0, R8, R18, 0x2 ;  /* 0x0000001208097211 */ /* 0x001fe200078010ff */
        /* <DEDUP_REMOVED lines=14> */
.L_x_9687:
        /* <DEDUP_REMOVED lines=26> */
.L_x_9713:
[----:B------:R-:W-:Y:S05]  /*40d0*/  BSYNC B0 ;  /* 0x0000000000007941 */ /* 0x000fea0003800000 */
.L_x_9712:
        /* <DEDUP_REMOVED lines=29> */
.L_x_9715:
[----:B0-----:R-:W2:Y:S02]  /*42b0*/  S2R R15, SR_TID.X ;  /* 0x00000000000f7919 */ /* 0x001ea40000002100 */
.L_x_9716:
[----:B------:R-:W-:Y:S05]  /*42c0*/  BSYNC B0 ;  /* 0x0000000000007941 */ /* 0x000fea0003800000 */
.L_x_9714:
        /* <DEDUP_REMOVED lines=13> */
[----:B------:R-:W-:-:S03]  /*43a0*/  ULDC.64 UR14, c[0x0][0x3d0] ;  /* 0x0000f400000e7ab9 */ /* 0x000fc60000000a00 */
[C---:B------:R-:W-:Y:S01]  /*43b0*/  IMAD R23, R59.reuse, UR7, R0 ;  /* 0x000000073b177c24 */ /* 0x040fe2000f8e0200 */
[----:B------:R-:W-:Y:S01]  /*43c0*/  ULDC.64 UR6, c[0x0][0x340] ;  /* 0x0000d00000067ab9 */ /* 0x000fe20000000a00 */
[----:B------:R-:W-:Y:S01]  /*43d0*/  IMAD.WIDE.U32 R4, R59, UR8, RZ ;  /* 0x000000083b047c25 */ /* 0x000fe2000f8e00ff */
[----:B------:R-:W-:Y:S02]  /*43e0*/  ULDC.64 UR8, c[0x0][0x3c0] ;  /* 0x0000f00000087ab9 */ /* 0x000fe40000000a00 */
[----:B------:R-:W-:Y:S02]  /*43f0*/  IADD3 R23, R3, R23, RZ ;  /* 0x0000001703177210 */ /* 0x000fe40007ffe0ff */
[----:B------:R-:W-:Y:S01]  /*4400*/  IADD3 R21, R5, R21, RZ ;  /* 0x0000001505157210 */ /* 0x000fe20007ffe0ff */
[----:B--2---:R-:W-:-:S03]  /*4410*/  ULEA UR4, UR5, UR4, 0x18 ;  /* 0x0000000405047291 */ /* 0x004fc6000f8ec03f */
[----:B------:R-:W-:-:S09]  /*4420*/  ULDC UR5, c[0x0][0x0] ;  /* 0x0000000000057ab9 */ /* 0x000fd20000000800 */
.L_x_9718:
[----:B------:R-:W-:Y:S02]  /*4430*/  LEA R0, R15, UR4, 0x2 ;  /* 0x000000040f007c11 */ /* 0x000fe4000f8e10ff */
[----:B------:R-:W-:Y:S02]  /*4440*/  SHF.R.S32.HI R10, RZ, 0x1f, R15 ;  /* 0x0000001fff0a7819 */ /* 0x000fe4000001140f */
[----:B--2---:R-:W-:Y:S01]  /*4450*/  MOV R8, R2 ;  /* 0x0000000200087202 */ /* 0x004fe20000000f00 */
[----:B------:R-:W2:Y:S01]  /*4460*/  LDS R17, [R0+0x1b08] ;  /* 0x001b080000117984 */ /* 0x000ea20000000800 */
[----:B------:R-:W-:Y:S01]  /*4470*/  MOV R9, R23 ;  /* 0x0000001700097202 */ /* 0x000fe20000000f00 */
[C---:B------:R-:W-:Y:S01]  /*4480*/  IMAD R12, R10.reuse, UR6, RZ ;  /* 0x000000060a0c7c24 */ /* 0x040fe2000f8e02ff */
[----:B01----:R-:W-:Y:S01]  /*4490*/  MOV R6, R4 ;  /* 0x0000000400067202 */ /* 0x003fe20000000f00 */
        /* <DEDUP_REMOVED lines=19> */
.L_x_9717:
[----:B------:R-:W-:Y:S05]  /*45d0*/  EXIT ;  /* 0x000000000000794d */ /* 0x000fea0003800000 */
.L_x_9719:
        /* <DEDUP_REMOVED lines=10> */
.L_x_11033:


//--------------------- .text._Z25selective_scan_bwd_kernelI32Selective_Scan_bwd_kernel_traitsILi32ELi8ELb1ELb1ELb0ELb1ELb0EffEEv12SSMParamsBwd --------------------------
	.section	.text._Z25selective_scan_bwd_kernelI32Selective_Scan_bwd_kernel_traitsILi32ELi8ELb1ELb1ELb0ELb1ELb0EffEEv12SSMParamsBwd,"ax",@progbits
	.align	128
        .global         _Z25selective_scan_bwd_kernelI32Selective_Scan_bwd_kernel_traitsILi32ELi8ELb1ELb1ELb0ELb1ELb0EffEEv12SSMParamsBwd
        .type           _Z25selective_scan_bwd_kernelI32Selective_Scan_bwd_kernel_traitsILi32ELi8ELb1ELb1ELb0ELb1ELb0EffEEv12SSMParamsBwd,@function
        .size           _Z25selective_scan_bwd_kernelI32Selective_Scan_bwd_kernel_traitsILi32ELi8ELb1ELb1ELb0ELb1ELb0EffEEv12SSMParamsBwd,(.L_x_11034 - _Z25selective_scan_bwd_kernelI32Selective_Scan_bwd_kernel_traitsILi32ELi8ELb1ELb1ELb0ELb1ELb0EffEEv12SSMParamsBwd)
        .other          _Z25selective_scan_bwd_kernelI32Selective_Scan_bwd_kernel_traitsILi32ELi8ELb1ELb1ELb0ELb1ELb0EffEEv12SSMParamsBwd,@"STO_CUDA_ENTRY STV_DEFAULT"
_Z25selective_scan_bwd_kernelI32Selective_Scan_bwd_kernel_traitsILi32ELi8ELb1ELb1ELb0ELb1ELb0EffEEv12SSMParamsBwd:
.text._Z25selective_scan_bwd_kernelI32Selective_Scan_bwd_kernel_traitsILi32ELi8ELb1ELb1ELb0ELb1ELb0EffEEv12SSMParamsBwd:
        /* <DEDUP_REMOVED lines=45> */
[----:B------:R-:W-:-:S08]  /*02d0*/  UIMAD UR6, UR14, UR8, URZ ;  /* 0x000000080e0672a4 */ /* 0x000fd0000f8e023f */
[----:B------:R-:W-:-:S04]  /*02e0*/  @!P1 IADD3 R0, R0, -R9, RZ ;  /* 0x8000000900009210 */ /* 0x000fc80007ffe0ff */
[----:B------:R-:W-:Y:S02]  /*02f0*/  ISETP.GE.U32.AND P0, PT, R0, R9, PT ;  /* 0x000000090000720c */ /* 0x000fe40003f06070 */
[----:B------:R-:W-:Y:S02]  /*0300*/  LOP3.LUT R0, R52, R11, RZ, 0x3c, !PT ;  /* 0x0000000b34007212 */ /* 0x000fe400078e3cff */
[----:B------:R-:W-:Y:S02]  /*0310*/  @!P1 IADD3 R56, R56, 0x1, RZ ;  /* 0x0000000138389810 */ /* 0x000fe40007ffe0ff */
[----:B------:R-:W-:Y:S02]  /*0320*/  ISETP.GE.AND P2, PT, R0, RZ, PT ;  /* 0x000000ff0000720c */ /* 0x000fe40003f46270 */
[----:B------:R-:W-:Y:S01]  /*0330*/  ISETP.NE.AND P1, PT, R11, RZ, PT ;  /* 0x000000ff0b00720c */ /* 0x000fe20003f25270 */
[----:B------:R-:W-:Y:S02]  /*0340*/  UIMAD.WIDE.U32 UR4, UR15, UR8, URZ ;  /* 0x000000080f0472a5 */ /* 0x000fe4000f8e003f */
[----:B------:R-:W-:-:S03]  /*0350*/  UIMAD UR6, UR15, UR9, UR6 ;  /* 0x000000090f0672a4 */ /* 0x000fc6000f8e0206 */
[----:B------:R-:W-:Y:S01]  /*0360*/  ULDC.64 UR8, c[0x0][0x290] ;  /* 0x0000a40000087ab9 */ /* 0x000fe20000000a00 */
[----:B------:R-:W-:Y:S01]  /*0370*/  UIADD3 UR5, UR5, UR6, URZ ;  /* 0x0000000605057290 */ /* 0x000fe2000fffe03f */
[----:B------:R-:W-:Y:S01]  /*0380*/  @P0 IADD3 R56, R56, 0x1, RZ ;  /* 0x0000000138380810 */ /* 0x000fe20007ffe0ff */
[----:B------:R-:W-:Y:S02]  /*0390*/  UIMAD.WIDE.U32 UR6, UR15, UR8, URZ ;  /* 0x000000080f0672a5 */ /* 0x000fe4000f8e003f */
[----:B------:R-:W-:Y:S01]  /*03a0*/  UIMAD UR8, UR14, UR8, URZ ;  /* 0x000000080e0872a4 */ /* 0x000fe2000f8e023f */
[----:B------:R-:W-:Y:S01]  /*03b0*/  @!P2 IADD3 R56, -R56, RZ, RZ ;  /* 0x000000ff3838a210 */ /* 0x000fe20007ffe1ff */
[CC--:B--2---:R-:W-:Y:S01]  /*03c0*/  IMAD.WIDE.U32 R2, R52.reuse, R4.reuse, UR4 ;  /* 0x0000000434027e25 */ /* 0x0c4fe2000f8e0004 */
[----:B------:R-:W-:Y:S01]  /*03d0*/  @!P1 LOP3.LUT R56, RZ, R11, RZ, 0x33, !PT ;  /* 0x0000000bff389212 */ /* 0x000fe200078e33ff */
[----:B------:R-:W-:Y:S01]  /*03e0*/  UIMAD UR8, UR15, UR9, UR8 ;  /* 0x000000090f0872a4 */ /* 0x000fe2000f8e0208 */
[----:B------:R-:W-:Y:S01]  /*03f0*/  LEA R7, R21, 0xffffff00, 0x8 ;  /* 0xffffff0015077811 */ /* 0x000fe200078e40ff */
[----:B------:R-:W-:Y:S01]  /*0400*/  IMAD R0, R53, R4, RZ ;  /* 0x0000000435007224 */ /* 0x000fe200078e02ff */
[----:B------:R-:W2:Y:S01]  /*0410*/  LDC.64 R10, c[0x0][0x330] ;  /* 0x0000cc00ff0a7b82 */ /* 0x000ea20000000a00 */
[----:B------:R-:W-:Y:S01]  /*0420*/  UIADD3 UR7, UR7, UR8, URZ ;  /* 0x0000000807077290 */ /* 0x000fe2000fffe03f */
[----:B------:R-:W-:Y:S01]  /*0430*/  IADD3 R64, P0, R7, R2, RZ ;  /* 0x0000000207407210 */ /* 0x000fe20007f1e0ff */
[----:B------:R-:W-:Y:S01]  /*0440*/  IMAD R0, R52, R5, R0 ;  /* 0x0000000534007224 */ /* 0x000fe200078e0200 */
[----:B------:R-:W-:Y:S01]  /*0450*/  SHF.R.S32.HI R9, RZ, 0x1f, R7 ;  /* 0x0000001fff097819 */ /* 0x000fe20000011407 */
[----:B-1----:R-:W-:-:S03]  /*0460*/  IMAD R2, R53, R12, RZ ;  /* 0x0000000c35027224 */ /* 0x002fc600078e02ff */
[----:B------:R-:W-:Y:S01]  /*0470*/  IADD3.X R8, R9, R3, R0, P0, !PT ;  /* 0x0000000309087210 */ /* 0x000fe200007fe400 */
[C---:B------:R-:W-:Y:S02]  /*0480*/  IMAD R6, R52.reuse, R13, R2 ;  /* 0x0000000d34067224 */ /* 0x040fe400078e0202 */
[----:B------:R-:W-:Y:S01]  /*0490*/  IMAD.WIDE.U32 R2, R52, R12, UR6 ;  /* 0x0000000634027e25 */ /* 0x000fe2000f8e000c */
[----:B------:R-:W-:Y:S02]  /*04a0*/  ULDC.64 UR6, c[0x0][0x310] ;  /* 0x0000c40000067ab9 */ /* 0x000fe40000000a00 */
[----:B------:R-:W-:Y:S01]  /*04b0*/  ISETP.NE.U32.AND P0, PT, RZ, UR6, PT ;  /* 0x00000006ff007c0c */ /* 0x000fe2000bf05070 */
[----:B------:R-:W-:-:S03]  /*04c0*/  UIMAD UR9, UR14, UR10, URZ ;  /* 0x0000000a0e0972a4 */ /* 0x000fc6000f8e023f */
[----:B------:R-:W-:Y:S01]  /*04d0*/  ISETP.NE.AND.EX P0, PT, RZ, UR7, PT, P0 ;  /* 0x00000007ff007c0c */ /* 0x000fe2000bf05300 */
[----:B------:R-:W-:Y:S02]  /*04e0*/  UIMAD.WIDE.U32 UR4, UR15, UR10, URZ ;  /* 0x0000000a0f0472a5 */ /* 0x000fe4000f8e003f */
[----:B------:R-:W-:Y:S01]  /*04f0*/  UIMAD UR9, UR15, UR11, UR9 ;  /* 0x0000000b0f0972a4 */ /* 0x000fe2000f8e0209 */
[----:B--2---:R-:W-:-:S03]  /*0500*/  IMAD R0, R53, R10, RZ ;  /* 0x0000000a35007224 */ /* 0x004fc600078e02ff */
[----:B------:R-:W-:Y:S01]  /*0510*/  UIADD3 UR5, UR5, UR9, URZ ;  /* 0x0000000905057290 */ /* 0x000fe2000fffe03f */
[----:B------:R-:W-:Y:S02]  /*0520*/  IMAD R0, R52, R11, R0 ;  /* 0x0000000b34007224 */ /* 0x000fe400078e0200 */
[----:B------:R-:W-:-:S03]  /*0530*/  ULDC.64 UR8, c[0x0][0x240] ;  /* 0x0000900000087ab9 */ /* 0x000fc60000000a00 */
[----:B------:R-:W1:Y:S01]  /*0540*/  @P0 LDC R11, c[0x0][0x214] ;  /* 0x00008500ff0b0b82 */ /* 0x000e620000000800 */
[----:B------:R-:W-:Y:S01]  /*0550*/  IMAD.WIDE.U32 R4, R52, R10, UR4 ;  /* 0x0000000434047e25 */ /* 0x000fe2000f8e000a */
[----:B------:R-:W-:Y:S01]  /*0560*/  UIMAD UR6, UR14, UR8, URZ ;  /* 0x000000080e0672a4 */ /* 0x000fe2000f8e023f */
[C---:B------:R-:W-:Y:S01]  /*0570*/  IADD3 R66, P1, R7.reuse, R2, RZ ;  /* 0x0000000207427210 */ /* 0x040fe20007f3e0ff */
[----:B------:R-:W-:Y:S01]  /*0580*/  UIMAD.WIDE.U32 UR4, UR15, UR8, URZ ;  /* 0x000000080f0472a5 */ /* 0x000fe2000f8e003f */
[----:B------:R-:W-:Y:S01]  /*0590*/  SHF.R.S32.HI R57, RZ, 0x1f, R56 ;  /* 0x0000001fff397819 */ /* 0x000fe20000011438 */
[----:B------:R-:W-:Y:S01]  /*05a0*/  UIMAD UR6, UR15, UR9, UR6 ;  /* 0x000000090f0672a4 */ /* 0x000fe2000f8e0206 */
[----:B------:R-:W-:Y:S01]  /*05b0*/  IADD3 R68, P2, R7, R4, RZ ;  /* 0x0000000407447210 */ /* 0x000fe20007f5e0ff */
[----:B------:R-:W2:Y:S01]  /*05c0*/  @P0 LDC R13, c[0x0][0x21c] ;  /* 0x00008700ff0d0b82 */ /* 0x000ea20000000800 */
[C---:B------:R-:W-:Y:S02]  /*05d0*/  IADD3.X R6, R9.reuse, R3, R6, P1, !PT ;  /* 0x0000000309067210 */ /* 0x040fe40000ffe406 */
[----:B----4-:R-:W-:Y:S01]  /*05e0*/  ISETP.NE.U32.AND P1, PT, R16, RZ, PT ;  /* 0x000000ff1000720c */ /* 0x010fe20003f25070 */
[----:B------:R-:W-:Y:S01]  /*05f0*/  UIADD3 UR5, UR5, UR6, URZ ;  /* 0x0000000605057290 */ /* 0x000fe2000fffe03f */
[----:B------:R-:W-:Y:S01]  /*0600*/  IADD3.X R4, R9, R5, R0, P2, !PT ;  /* 0x0000000509047210 */ /* 0x000fe200017fe400 */
[-C--:B------:R-:W-:Y:S01]  /*0610*/  IMAD R0, R57, R14.reuse, RZ ;  /* 0x0000000e39007224 */ /* 0x080fe200078e02ff */
[----:B------:R-:W-:Y:S01]  /*0620*/  ISETP.NE.AND.EX P1, PT, R17, RZ, PT, P1 ;  /* 0x000000ff1100720c */ /* 0x000fe20003f25310 */
[----:B------:R-:W4:Y:S01]  /*0630*/  @P0 LDC.64 R50, c[0x0][0x310] ;  /* 0x0000c400ff320b82 */ /* 0x000f220000000a00 */
[----:B------:R-:W-:Y:S01]  /*0640*/  ISETP.NE.U32.AND P2, PT, R18, RZ, PT ;  /* 0x000000ff1200720c */ /* 0x000fe20003f45070 */
[C---:B------:R-:W-:Y:S01]  /*0650*/  IMAD R5, R56.reuse, R15, R0 ;  /* 0x0000000f38057224 */ /* 0x040fe200078e0200 */
[----:B------:R-:W-:Y:S01]  /*0660*/  CS2R R48, SRZ ;  /* 0x0000000000307805 */ /* 0x000fe2000001ff00 */
[----:B------:R-:W-:Y:S01]  /*0670*/  IMAD.WIDE.U32 R2, R56, R14, UR4 ;  /* 0x0000000438027e25 */ /* 0x000fe2000f8e000e */
[----:B------:R-:W-:-:S02]  /*0680*/  ISETP.NE.AND.EX P2, PT, R19, RZ, PT, P2 ;  /* 0x000000ff1300720c */ /* 0x000fc40003f45320 */
[----:B------:R-:W-:Y:S01]  /*0690*/  CS2R R46, SRZ ;  /* 0x00000000002e7805 */ /* 0x000fe2000001ff00 */
[----:B------:R-:W-:Y:S01]  /*06a0*/  ULDC.64 UR6, c[0x0][0x268] ;  /* 0x00009a0000067ab9 */ /* 0x000fe20000000a00 */
[----:B------:R-:W3:Y:S01]  /*06b0*/  LDC.64 R14, c[0x0][0x2d8] ;  /* 0x0000b600ff0e7b82 */ /* 0x000ee20000000a00 */
[----:B-1----:R-:W-:Y:S02]  /*06c0*/  @P0 IMAD R0, R11, UR15, R52 ;  /* 0x0000000f0b000c24 */ /* 0x002fe4000f8e0234 */
[----:B------:R-:W-:Y:S02]  /*06d0*/  @P1 LEA R48, P3, R52, R16, 0x2 ;  /* 0x0000001034301211 */ /* 0x000fe400078610ff */
[----:B------:R-:W-:Y:S02]  /*06e0*/  @P0 IMAD R0, R0, R21, RZ ;  /* 0x0000001500000224 */ /* 0x000fe400078e02ff */
[----:B------:R-:W-:Y:S02]  /*06f0*/  @P1 LEA.HI.X R49, R52, R17, R53, 0x2, P3 ;  /* 0x0000001134311211 */ /* 0x000fe400018f1435 */
[----:B------:R-:W-:-:S02]  /*0700*/  ISETP.GE.AND P1, PT, R21, 0x1, PT ;  /* 0x000000011500780c */ /* 0x000fc40003f26270 */
[----:B------:R-:W-:Y:S02]  /*0710*/  @P2 LEA R46, P4, R52, R18, 0x2 ;  /* 0x00000012342e2211 */ /* 0x000fe400078810ff */
[----:B------:R-:W-:Y:S01]  /*0720*/  IADD3 R70, R3, R5, RZ ;  /* 0x0000000503467210 */ /* 0x000fe20007ffe0ff */
[----:B--2---:R-:W-:Y:S01]  /*0730*/  @P0 IMAD R3, R0, R13, RZ ;  /* 0x0000000d00030224 */ /* 0x004fe200078e02ff */
[----:B------:R-:W-:Y:S02]  /*0740*/  @P2 LEA.HI.X R47, R52, R19, R53, 0x2, P4 ;  /* 0x00000013342f2211 */ /* 0x000fe400020f1435 */
[----:B0-----:R-:W-:Y:S01]  /*0750*/  LEA R62, P2, R64, R62, 0x2 ;  /* 0x0000003e403e7211 */ /* 0x001fe200078410ff */
[----:B----4-:R-:W-:Y:S01]  /*0760*/  @P0 IMAD.WIDE R50, R3, 0x8, R50 ;  /* 0x0000000803320825 */ /* 0x010fe200078e0232 */
[----:B------:R-:W-:-:S03]  /*0770*/  IADD3 R7, P5, R7, R2, RZ ;  /* 0x0000000207077210 */ /* 0x000fc60007fbe0ff */
[----:B------:R-:W-:Y:S01]  /*0780*/  IMAD R3, R53, UR6, RZ ;  /* 0x0000000635037c24 */ /* 0x000fe2000f8e02ff */
[----:B------:R-:W-:Y:S02]  /*0790*/  LEA.HI.X R64, R64, R63, R8, 0x2, P2 ;  /* 0x0000003f40407211 */ /* 0x000fe400010f1408 */
[----:B------:R-:W-:Y:S01]  /*07a0*/  IADD3.X R70, R9, R70, RZ, P5, !PT ;  /* 0x0000004609467210 */ /* 0x000fe20002ffe4ff */
[----:B------:R-:W-:Y:S01]  /*07b0*/  IMAD R71, R52, UR7, R3 ;  /* 0x0000000734477c24 */ /* 0x000fe2000f8e0203 */
[----:B---3--:R-:W-:Y:S02]  /*07c0*/  LEA R65, P3, R66, R22, 0x2 ;  /* 0x0000001642417211 */ /* 0x008fe400078610ff */
        /* <DEDUP_REMOVED lines=48> */
.L_x_9759:
[----:B------:R-:W-:Y:S01]  /*0ad0*/  SHF.L.U32 R0, R58, 0x1, RZ ;  /* 0x000000013a007819 */ /* 0x000fe200000006ff */
[----:B------:R-:W-:Y:S03]  /*0ae0*/  BAR.SYNC.DEFER_BLOCKING 0x0 ;  /* 0x0000000000007b1d */ /* 0x000fe60000010000 */
[----:B------:R-:W-:-:S04]  /*0af0*/  LOP3.LUT R3, R0, 0xffffffc0, RZ, 0xc0, !PT ;  /* 0xffffffc000037812 */ /* 0x000fc800078ec0ff */
[----:B------:R-:W-:-:S04]  /*0b00*/  LOP3.LUT R3, R3, 0x1f, R58, 0xf8, !PT ;  /* 0x0000001f03037812 */ /* 0x000fc800078ef83a */
[----:B------:R-:W-:Y:S02]  /*0b10*/  SHF.R.S32.HI R0, RZ, 0x1f, R3 ;  /* 0x0000001fff007819 */ /* 0x000fe40000011403 */
[C---:B-1----:R-:W-:Y:S02]  /*0b20*/  SHF.L.U32 R82, R3.reuse, 0x4, RZ ;  /* 0x0000000403527819 */ /* 0x042fe400000006ff */
        /* <DEDUP_REMOVED lines=80> */
.L_x_9722:
[----:B------:R-:W-:Y:S05]  /*1030*/  BSYNC B0 ;  /* 0x0000000000007941 */ /* 0x000fea0003800000 */
.L_x_9721:
        /* <DEDUP_REMOVED lines=36> */
.L_x_9724:
[----:B------:R-:W-:Y:S05]  /*1280*/  BSYNC B0 ;  /* 0x0000000000007941 */ /* 0x000fea0003800000 */
.L_x_9723:
        /* <DEDUP_REMOVED lines=38> */
.L_x_9726:
[----:B------:R-:W-:Y:S05]  /*14f0*/  BSYNC B0 ;  /* 0x0000000000007941 */ /* 0x000fea0003800000 */
.L_x_9725:
        /* <DEDUP_REMOVED lines=33> */
.L_x_9728:
[----:B------:R-:W-:Y:S05]  /*1710*/  BSYNC B0 ;  /* 0x0000000000007941 */ /* 0x000fea0003800000 */
.L_x_9727:
        /* <DEDUP_REMOVED lines=33> */
.L_x_9730:
[----:B------:R-:W-:Y:S05]  /*1930*/  BSYNC B0 ;  /* 0x0000000000007941 */ /* 0x000fea0003800000 */
.L_x_9729:
        /* <DEDUP_REMOVED lines=33> */
.L_x_9732:
[----:B------:R-:W-:Y:S05]  /*1b50*/  BSYNC B0 ;  /* 0x0000000000007941 */ /* 0x000fea0003800000 */
.L_x_9731:
        /* <DEDUP_REMOVED lines=33> */
.L_x_9734:
[----:B------:R-:W-:Y:S05]  /*1d70*/  BSYNC B0 ;  /* 0x0000000000007941 */ /* 0x000fea0003800000 */
.L_x_9733:
        /* <DEDUP_REMOVED lines=33> */
.L_x_9736:
[----:B------:R-:W-:Y:S05]  /*1f90*/  BSYNC B0 ;  /* 0x0000000000007941 */ /* 0x000fea0003800000 */
.L_x_9735:
[----:B------:R-:W-:Y:S01]  /*1fa0*/  FFMA.FTZ R3, R11, R7, R0 ;  /* 0x000000070b037223 */ /* 0x000fe20000010000 */
[----:B------:R-:W-:Y:S01]  /*1fb0*/  BAR.SYNC.DEFER_BLOCKING 0x0 ;  /* 0x0000000000007b1d */ /* 0x000fe20000010000 */
[----:B------:R-:W-:Y:S02]  /*1fc0*/  CS2R R22, SRZ ;  /* 0x0000000000167805 */ /* 0x000fe4000001ff00 */
[----:B------:R-:W-:Y:S01]  /*1fd0*/  CS2R R20, SRZ ;  /* 0x0000000000147805 */ /* 0x000fe2000001ff00 */
[----:B-1----:R-:W-:Y:S01]  /*1fe0*/  FFMA.FTZ R0, R12, R32, R3 ;  /* 0x000000200c007223 */ /* 0x002fe20000010003 */
[-C--:B0-----:R-:W-:Y:S01]  /*1ff0*/  FMUL.FTZ R24, R32, R54.reuse ;  /* 0x0000003620187220 */ /* 0x081fe20000410000 */
        /* <DEDUP_REMOVED lines=24> */
[----:B------:R-:W-:Y:S01]  /*2180*/  ULDC.64 UR8, c[0x0][0x230] ;  /* 0x00008c0000087ab9 */ /* 0x000fe20000000a00 */
[----:B------:R-:W-:-:S02]  /*2190*/  ULDC.64 UR18, c[0x0][0x270] ;  /* 0x00009c0000127ab9 */ /* 0x000fc40000000a00 */
        /* <DEDUP_REMOVED lines=38> */
.L_x_9758:
[----:B01----:R-:W-:Y:S01]  /*2400*/  SHF.R.S32.HI R110, RZ, 0x1f, R120 ;  /* 0x0000001fff6e7819 */ /* 0x003fe20000011478 */
[----:B------:R-:W-:Y:S02]  /*2410*/  IMAD R39, R53, UR8, RZ ;  /* 0x0000000835277c24 */ /* 0x000fe4000f8e02ff */
[----:B------:R-:W-:-:S04]  /*2420*/  IMAD.WIDE.U32 R36, R120, UR16, RZ ;  /* 0x0000001078247c25 */ /* 0x000fc8000f8e00ff */
[----:B------:R-:W-:Y:S01]  /*2430*/  IMAD R41, R110, UR16, RZ ;  /* 0x000000106e297c24 */ /* 0x000fe2000f8e02ff */
[----:B------:R-:W-:Y:S01]  /*2440*/  LEA R127, P0, R36, R69, 0x2 ;  /* 0x00000045247f7211 */ /* 0x000fe200078010ff */
[----:B------:R-:W-:-:S04]  /*2450*/  IMAD.WIDE.U32 R2, R52, UR8, RZ ;  /* 0x0000000834027c25 */ /* 0x000fc8000f8e00ff */
[----:B------:R-:W-:Y:S02]  /*2460*/  IMAD R41, R120, UR17, R41 ;  /* 0x0000001178297c24 */ /* 0x000fe4000f8e0229 */
[----:B------:R-:W-:-:S03]  /*2470*/  IMAD R39, R52, UR9, R39 ;  /* 0x0000000934277c24 */ /* 0x000fc6000f8e0227 */
[----:B------:R-:W-:Y:S02]  /*2480*/  IADD3 R37, R37, R41, RZ ;  /* 0x0000002925257210 */ /* 0x000fe40007ffe0ff */
[----:B------:R-:W-:Y:S01]  /*2490*/  IADD3 R3, R3, R39, RZ ;  /* 0x0000002703037210 */ /* 0x000fe20007ffe0ff */
[----:B------:R-:W-:Y:S01]  /*24a0*/  IMAD R39, R110, UR10, RZ ;  /* 0x0000000a6e277c24 */ /* 0x000fe2000f8e02ff */
[----:B------:R-:W-:Y:S02]  /*24b0*/  LEA.HI.X R36, R36, R70, R37, 0x2, P0 ;  /* 0x0000004624247211 */ /* 0x000fe400000f1425 */
[----:B------:R-:W-:Y:S01]  /*24c0*/  IADD3 R126, P0, R127, R82, RZ ;  /* 0x000000527f7e7210 */ /* 0x000fe20007f1e0ff */
[C---:B------:R-:W-:Y:S02]  /*24d0*/  IMAD R39, R120.reuse, UR11, R39 ;  /* 0x0000000b78277c24 */ /* 0x040fe4000f8e0227 */
[----:B------:R-:W-:Y:S01]  /*24e0*/  IMAD.WIDE.U32 R2, R120, UR10, R2 ;  /* 0x0000000a78027c25 */ /* 0x000fe2000f8e0002 */
[----:B------:R-:W-:-:S04]  /*24f0*/  IADD3.X R127, R36, R83, RZ, P0, !PT ;  /* 0x00000053247f7210 */ /* 0x000fc800007fe4ff */
[----:B------:R-:W-:Y:S01]  /*2500*/  IADD3 R0, R3, R39, RZ ;  /* 0x0000002703007210 */ /* 0x000fe20007ffe0ff */
[----:B--2---:R-:W2:Y:S04]  /*2510*/  LDG.E.128 R40, desc[UR12][R126.64+0x200] ;  /* 0x0002000c7e287981 */ /* 0x004ea8000c1e1d00 */
[----:B---3--:R-:W3:Y:S01]  /*2520*/  LDG.E.128 R36, desc[UR12][R126.64] ;  /* 0x0000000c7e247981 */ /* 0x008ee2000c1e1d00 */
[----:B------:R-:W-:-:S04]  /*2530*/  LEA R128, P0, R2, R90, 0x2 ;  /* 0x0000005a02807211 */ /* 0x000fc800078010ff */
[----:B------:R-:W-:-:S05]  /*2540*/  LEA.HI.X R129, R2, R91, R0, 0x2, P0 ;  /* 0x0000005b02817211 */ /* 0x000fca00000f1400 */
[----:B----4-:R-:W4:Y:S01]  /*2550*/  LDG.E R118, desc[UR12][R128.64] ;  /* 0x0000000c80767981 */ /* 0x010f22000c1e1900 */
[----:B------:R-:W-:Y:S01]  /*2560*/  MOV R2, R44 ;  /* 0x0000002c00027202 */ /* 0x000fe20000000f00 */
[----:B------:R-:W-:Y:S01]  /*2570*/  IMAD R85, R110, UR18, RZ ;  /* 0x000000126e557c24 */ /* 0x000fe2000f8e02ff */
[----:B------:R-:W-:-:S03]  /*2580*/  MOV R3, R71 ;  /* 0x0000004700037202 */ /* 0x000fc60000000f00 */
[C---:B------:R-:W-:Y:S02]  /*2590*/  IMAD R85, R120.reuse, UR19, R85 ;  /* 0x0000001378557c24 */ /* 0x040fe4000f8e0255 */
[----:B------:R-:W-:Y:S01]  /*25a0*/  IMAD.WIDE.U32 R108, R120, UR18, R2 ;  /* 0x00000012786c7c25 */ /* 0x000fe2000f8e0002 */
[----:B------:R-:W-:Y:S02]  /*25b0*/  LEA R84, R72, R63, 0x4 ;  /* 0x0000003f48547211 */ /* 0x000fe400078e20ff */
[----:B-1----:R-:W-:Y:S02]  /*25c0*/  LEA R2, P1, R108, R92, 0x2 ;  /* 0x0000005c6c027211 */ /* 0x002fe400078210ff */
[----:B------:R-:W-:-:S04]  /*25d0*/  IADD3 R0, R109, R85, RZ ;  /* 0x000000556d007210 */ /* 0x000fc80007ffe0ff */
[----:B------:R-:W-:Y:S02]  /*25e0*/  LEA.HI.X R3, R108, R93, R0, 0x2, P1 ;  /* 0x0000005d6c037211 */ /* 0x000fe400008f1400 */
[----:B------:R-:W-:-:S04]  /*25f0*/  ISETP.GT.AND P0, PT, R73, 0x1, PT ;  /* 0x000000014900780c */ /* 0x000fc80003f04270 */
[----:B------:R-:W-:-:S13]  /*2600*/  ISETP.EQ.AND P0, PT, R74, RZ, P0 ;  /* 0x000000ff4a00720c */ /* 0x000fda0000702270 */
[----:B------:R-:W0:Y:S01]  /*2610*/  @P0 LDC R85, c[0x0][0x21c] ;  /* 0x00008700ff550b82 */ /* 0x000e220000000800 */
[----:B------:R-:W-:Y:S02]  /*2620*/  IADD3 R111, R73, -0x1, RZ ;  /* 0xffffffff496f7810 */ /* 0x000fe40007ffe0ff */
[----:B------:R-:W-:Y:S02]  /*2630*/  ISETP.NE.AND P1, PT, R58, RZ, PT ;  /* 0x000000ff3a00720c */ /* 0x000fe40003f25270 */
[----:B------:R-:W-:-:S04]  /*2640*/  LEA.HI R0, R111, R111, RZ, 0x1 ;  /* 0x0000006f6f007211 */ /* 0x000fc800078f08ff */
[----:B------:R-:W-:Y:S01]  /*2650*/  LOP3.LUT R0, R0, 0xfffffe, RZ, 0xc0, !PT ;  /* 0x00fffffe00007812 */ /* 0x000fe200078ec0ff */
[----:B--2---:R-:W-:Y:S04]  /*2660*/  STS.128 [R84+0x200], R40 ;  /* 0x0002002854007388 */ /* 0x004fe80000000c00 */
[----:B---3--:R1:W-:Y:S01]  /*2670*/  STS.128 [R84], R36 ;  /* 0x0000002454007388 */ /* 0x0083e20000000c00 */
[----:B------:R-:W-:-:S03]  /*2680*/  NOP ;  /* 0x0000000000007918 */ /* 0x000fc60000000000 */
[----:B------:R0:W2:Y:S01]  /*2690*/  LDG.E R108, desc[UR12][R2.64] ;  /* 0x0000000c026c7981 */ /* 0x0000a2000c1e1900 */
[----:B----4-:R-:W-:Y:S01]  /*26a0*/  FMUL.FTZ R123, R118, 1.4426950216293334961 ;  /* 0x3fb8aa3b767b7820 */ /* 0x010fe20000410000 */
[----:B-1----:R-:W-:-:S05]  /*26b0*/  @P0 IADD3 R39, R73, -0x2, RZ ;  /* 0xfffffffe49270810 */ /* 0x002fca0007ffe0ff */
[----:B0-----:R-:W-:Y:S01]  /*26c0*/  @P0 IMAD R3, R39, R85, R120 ;  /* 0x0000005527030224 */ /* 0x001fe200078e0278 */
[----:B------:R-:W-:Y:S01]  /*26d0*/  LEA R85, R72, R63, 0x5 ;  /* 0x0000003f48557211 */ /* 0x000fe200078e28ff */
[----:B------:R-:W-:-:S04]  /*26e0*/  FMUL.FTZ R133, R123, R117 ;  /* 0x000000757b857220 */ /* 0x000fc80000410000 */
[----:B------:R-:W0:Y:S02]  /*26f0*/  LDS.128 R40, [R85+0x10] ;  /* 0x0000100055287984 */ /* 0x000e240000000c00 */
[----:B------:R-:W1:Y:S01]  /*2700*/  MUFU.EX2 R133, R133 ;  /* 0x0000008500857308 */ /* 0x000e620000000800 */
[----:B------:R-:W-:Y:S02]  /*2710*/  IADD3 R37, R111, -R0, RZ ;  /* 0x800000006f257210 */ /* 0x000fe40007ffe0ff */
[----:B------:R-:W-:Y:S02]  /*2720*/  IADD3 R36, R58, 0x200, RZ ;  /* 0x000002003a247810 */ /* 0x000fe40007ffe0ff */
[----:B------:R-:W-:Y:S01]  /*2730*/  @!P1 LEA R36, R37, R120, 0x8 ;  /* 0x0000007825249211 */ /* 0x000fe200078e40ff */
[----:B------:R-:W-:-:S03]  /*2740*/  FMUL.FTZ R136, R123, R116 ;  /* 0x000000747b887220 */ /* 0x000fc60000410000 */
[----:B------:R-:W-:Y:S02]  /*2750*/  LEA R126, R36, R63, 0x2 ;  /* 0x0000003f247e7211 */ /* 0x000fe400078e10ff */
[----:B------:R-:W3:Y:S01]  /*2760*/  LDS.128 R36, [R85] ;  /* 0x0000000055247984 */ /* 0x000ee20000000c00 */
[----:B------:R-:W-:Y:S01]  /*2770*/  FMUL.FTZ R121, R123, R119 ;  /* 0x000000777b797220 */ /* 0x000fe20000410000 */
[----:B------:R-:W4:Y:S02]  /*2780*/  MUFU.EX2 R136, R136 ;  /* 0x0000008800887308 */ /* 0x000f240000000800 */
[----:B-1----:R1:W-:Y:S01]  /*2790*/  STS [R126+0xa88], R133 ;  /* 0x000a88857e007388 */ /* 0x0023e20000000800 */
[----:B------:R-:W-:-:S05]  /*27a0*/  ISETP.NE.AND P2, PT, R58, 0x1f, PT ;  /* 0x0000001f3a00780c */ /* 0x000fca0003f45270 */
[----:B------:R-:W1:Y:S01]  /*27b0*/  MUFU.EX2 R121, R121 ;  /* 0x0000007900797308 */ /* 0x000e620000000800 */
[----:B------:R-:W-:-:S07]  /*27c0*/  FMUL.FTZ R148, R13, R112 ;  /* 0x000000700d947220 */ /* 0x000fce0000410000 */
[----:B------:R-:W-:Y:S01]  /*27d0*/  @P2 LEA R145, R58, R63, 0x2 ;  /* 0x0000003f3a912211 */ /* 0x000fe200078e10ff */
[----:B0-----:R-:W-:Y:S01]  /*27e0*/  FMUL.FTZ R141, R148, R41 ;  /* 0x00000029948d7220 */ /* 0x001fe20000410000 */
[----:B----4-:R-:W-:-:S04]  /*27f0*/  FMUL.FTZ R148, R133, R136 ;  /* 0x0000008885947220 */ /* 0x010fc80000410000 */
[----:B-1----:R-:W-:Y:S01]  /*2800*/  FMUL.FTZ R152, R121, R148 ;  /* 0x0000009479987220 */ /* 0x002fe20000410000 */
[----:B------:R-:W-:Y:S01]  /*2810*/  BAR.SYNC.DEFER_BLOCKING 0x0 ;  /* 0x0000000000007b1d */ /* 0x000fe20000010000 */
[C---:B------:R-:W-:Y:S01]  /*2820*/  FMUL.FTZ R139, R123.reuse, R114 ;  /* 0x000000727b8b7220 */ /* 0x040fe20000410000 */
[C---:B------:R-:W-:Y:S01]  /*2830*/  FMUL.FTZ R126, R123.reuse, R115 ;  /* 0x000000737b7e7220 */ /* 0x040fe20000410000 */
[----:B------:R-:W-:Y:S01]  /*2840*/  FMUL.FTZ R125, R123, R124 ;  /* 0x0000007c7b7d7220 */ /* 0x000fe20000410000 */
[----:B------:R-:W-:-:S03]  /*2850*/  MOV R0, RZ ;  /* 0x000000ff00007202 */ /* 0x000fc60000000f00 */
[----:B------:R-:W0:Y:S01]  /*2860*/  MUFU.EX2 R139, R139 ;  /* 0x0000008b008b7308 */ /* 0x000e220000000800 */
[----:B------:R1:W4:Y:S01]  /*2870*/  @P2 LDS R148, [R145+0x128c] ;  /* 0x00128c0091942984 */ /* 0x0003220000000800 */
[----:B------:R-:W-:-:S04]  /*2880*/  @P0 IMAD.WIDE R2, R3, 0x8, R50 ;  /* 0x0000000803020825 */ /* 0x000fc800078e0232 */
[C---:B------:R-:W-:Y:S01]  /*2890*/  FMUL.FTZ R127, R123.reuse, R113 ;  /* 0x000000717b7f7220 */ /* 0x040fe20000410000 */
[----:B------:R-:W-:Y:S01]  /*28a0*/  FMUL.FTZ R128, R123, R112 ;  /* 0x000000707b807220 */ /* 0x000fe20000410000 */
[----:B------:R-:W1:Y:S01]  /*28b0*/  MUFU.EX2 R126, R126 ;  /* 0x0000007e007e7308 */ /* 0x000e620000000800 */
[----:B------:R-:W-:Y:S01]  /*28c0*/  FMUL.FTZ R137, R8, R117 ;  /* 0x0000007508897220 */ /* 0x000fe20000410000 */
[----:B------:R-:W-:Y:S01]  /*28d0*/  FMUL.FTZ R132, R9, R116 ;  /* 0x0000007409847220 */ /* 0x000fe20000410000 */
[----:B------:R0:W5:Y:S05]  /*28e0*/  @P0 LDG.E R0, desc[UR12][R2.64+0x4] ;  /* 0x0000040c02000981 */ /* 0x00016a000c1e1900 */
[----:B------:R-:W1:Y:S01]  /*28f0*/  MUFU.EX2 R125, R125 ;  /* 0x0000007d007d7308 */ /* 0x000e620000000800 */
[----:B------:R-:W-:Y:S01]  /*2900*/  FMUL.FTZ R109, R10, R119 ;  /* 0x000000770a6d7220 */ /* 0x000fe20000410000 */
[----:B---3--:R-:W-:Y:S01]  /*2910*/  FMUL.FTZ R134, R137, R36 ;  /* 0x0000002489867220 */ /* 0x008fe20000410000 */
[----:B------:R-:W-:Y:S01]  /*2920*/  FMUL.FTZ R143, R132, R37 ;  /* 0x00000025848f7220 */ /* 0x000fe20000410000 */
[----:B0-----:R-:W-:-:S04]  /*2930*/  FMUL.FTZ R3, R12, R113 ;  /* 0x000000710c037220 */ /* 0x001fc80000410000 */
[----:B------:R-:W0:Y:S01]  /*2940*/  MUFU.EX2 R127, R127 ;  /* 0x0000007f007f7308 */ /* 0x000e220000000800 */
[----:B------:R-:W-:Y:S01]  /*2950*/  FMUL.FTZ R144, R3, R40 ;  /* 0x0000002803907220 */ /* 0x000fe20000410000 */
[----:B------:R-:W-:Y:S01]  /*2960*/  FMUL.FTZ R146, R11, R124 ;  /* 0x0000007c0b927220 */ /* 0x000fe20000410000 */
[----:B------:R-:W-:Y:S01]  /*2970*/  FMUL.FTZ R132, R109, R38 ;  /* 0x000000266d847220 */ /* 0x000fe20000410000 */
[----:B------:R-:W-:-:S04]  /*2980*/  FFMA.FTZ R3, R134, R136, R143 ;  /* 0x0000008886037223 */ /* 0x000fc8000001008f */
[----:B------:R-:W3:Y:S01]  /*2990*/  MUFU.EX2 R128, R128 ;  /* 0x0000008000807308 */ /* 0x000ee20000000800 */
[----:B------:R-:W-:Y:S01]  /*29a0*/  FMUL.FTZ R123, R14, R115 ;  /* 0x000000730e7b7220 */ /* 0x000fe20000410000 */
[----:B------:R-:W-:Y:S01]  /*29b0*/  FMUL.FTZ R2, R15, R114 ;  /* 0x000000720f027220 */ /* 0x000fe20000410000 */
[----:B------:R-:W-:Y:S01]  /*29c0*/  FMUL.FTZ R146, R146, R39 ;  /* 0x0000002792927220 */ /* 0x000fe20000410000 */
[----:B------:R-:W-:Y:S01]  /*29d0*/  FFMA.FTZ R3, R121, R3, R132 ;  /* 0x0000000379037223 */ /* 0x000fe20000010084 */
[----:B------:R-:W-:Y:S01]  /*29e0*/  BSSY B0, `(.L_x_9738) ;  /* 0x0000016000007945 */ /* 0x000fe20003800000 */
[----:B------:R-:W-:Y:S01]  /*29f0*/  FMUL.FTZ R123, R123, R42 ;  /* 0x0000002a7b7b7220 */ /* 0x000fe20000410000 */
[----:B------:R-:W-:Y:S01]  /*2a00*/  FMUL.FTZ R2, R2, R43 ;  /* 0x0000002b02027220 */ /* 0x000fe20000410000 */
[-C--:B--2---:R-:W-:Y:S01]  /*2a10*/  FMUL.FTZ R130, R34, R108.reuse ;  /* 0x0000006c22827220 */ /* 0x084fe20000410000 */
[-C--:B------:R-:W-:Y:S01]  /*2a20*/  FMUL.FTZ R135, R35, R108.reuse ;  /* 0x0000006c23877220 */ /* 0x080fe20000410000 */
[----:B------:R-:W-:-:S03]  /*2a30*/  FMUL.FTZ R131, R33, R108 ;  /* 0x0000006c21837220 */ /* 0x000fc60000410000 */
[----:B------:R-:W-:Y:S01]  /*2a40*/  FFMA.FTZ R109, R139, R135, R130 ;  /* 0x000000878b6d7223 */ /* 0x000fe20000010082 */
[-C--:B------:R-:W-:Y:S01]  /*2a50*/  FMUL.FTZ R129, R32, R108.reuse ;  /* 0x0000006c20817220 */ /* 0x080fe20000410000 */
[-C--:B------:R-:W-:Y:S01]  /*2a60*/  FMUL.FTZ R138, R5, R108.reuse ;  /* 0x0000006c058a7220 */ /* 0x080fe20000410000 */
[-C--:B------:R-:W-:Y:S01]  /*2a70*/  FMUL.FTZ R140, R6, R108.reuse ;  /* 0x0000006c068c7220 */ /* 0x080fe20000410000 */
[----:B-1----:R-:W-:Y:S01]  /*2a80*/  FFMA.FTZ R137, R126, R109, R131 ;  /* 0x0000006d7e897223 */ /* 0x002fe20000010083 */
[----:B------:R-:W-:Y:S01]  /*2a90*/  FMUL.FTZ R142, R7, R108 ;  /* 0x0000006c078e7220 */ /* 0x000fe20000410000 */
[----:B------:R-:W-:Y:S01]  /*2aa0*/  FFMA.FTZ R109, R125, R3, R146 ;  /* 0x000000037d6d7223 */ /* 0x000fe20000010092 */
[----:B0--34-:R-:W-:Y:S06]  /*2ab0*/  @P2 BRA `(.L_x_9739) ;  /* 0x0000000000202947 */ /* 0x019fec0003800000 */
[----:B------:R-:W-:-:S13]  /*2ac0*/  ISETP.NE.AND P0, PT, R73, R122, PT ;  /* 0x0000007a4900720c */ /* 0x000fda0003f05270 */
[----:B------:R-:W-:-:S04]  /*2ad0*/  @P0 LEA.HI R3, R73, R73, RZ, 0x1 ;  /* 0x0000004949030211 */ /* 0x000fc800078f08ff */
[----:B------:R-:W-:-:S04]  /*2ae0*/  @P0 LOP3.LUT R148, R3, 0xfffffe, RZ, 0xc0, !PT ;  /* 0x00fffffe03940812 */ /* 0x000fc800078ec0ff */
[----:B------:R-:W-:Y:S01]  /*2af0*/  @P0 IADD3 R3, -R148, R73, RZ ;  /* 0x0000004994030210 */ /* 0x000fe20007ffe1ff */
[----:B------:R-:W-:-:S03]  /*2b00*/  HFMA2.MMA R148, -RZ, RZ, 1.875, 0 ;  /* 0x3f800000ff947435 */ /* 0x000fc600000001ff */
[----:B------:R-:W-:-:S04]  /*2b10*/  @P0 LEA R150, R3, R120, 0x8 ;  /* 0x0000007803960211 */ /* 0x000fc800078e40ff */
[----:B------:R-:W-:-:S05]  /*2b20*/  @P0 LEA R150, R150, R63, 0x2 ;  /* 0x0000003f96960211 */ /* 0x000fca00078e10ff */
[----:B------:R0:W1:Y:S02]  /*2b30*/  @P0 LDS R148, [R150+0xa88] ;  /* 0x000a880096940984 */ /* 0x0000640000000800 */
.L_x_9739:
[----:B------:R-:W-:Y:S05]  /*2b40*/  BSYNC B0 ;  /* 0x0000000000007941 */ /* 0x000fea0003800000 */
.L_x_9738:
[----:B-1----:R-:W-:Y:S01]  /*2b50*/  FMUL.FTZ R3, R139, R148 ;  /* 0x000000948b037220 */ /* 0x002fe20000410000 */
[----:B------:R-:W-:Y:S01]  /*2b60*/  FMUL.FTZ R152, R125, R152 ;  /* 0x000000987d987220 */ /* 0x000fe20000410000 */
[C---:B0-----:R-:W-:Y:S01]  /*2b70*/  FFMA.FTZ R150, R127.reuse, R109, R144 ;  /* 0x0000006d7f967223 */ /* 0x041fe20000010090 */
[----:B------:R-:W-:Y:S01]  /*2b80*/  FFMA.FTZ R137, R128, R137, R129 ;  /* 0x0000008980897223 */ /* 0x000fe20000010081 */
[----:B------:R-:W-:Y:S01]  /*2b90*/  FMUL.FTZ R109, R126, R3 ;  /* 0x000000037e6d7220 */ /* 0x000fe20000410000 */
[C---:B------:R-:W-:Y:S01]  /*2ba0*/  FMUL.FTZ R3, R127.reuse, R152 ;  /* 0x000000987f037220 */ /* 0x040fe20000410000 */
        /* <DEDUP_REMOVED lines=11> */
[----:B------:R-:W-:Y:S01]  /*2c60*/  FFMA.FTZ R137, R121, R137, R138 ;  /* 0x0000008979897223 */ /* 0x000fe2000001008a */
[----:B------:R-:W-:Y:S01]  /*2c70*/  FMUL.FTZ R152, R139, R152 ;  /* 0x000000988b987220 */ /* 0x000fe20000410000 */
[----:B------:R-:W0:Y:S01]  /*2c80*/  SHFL.UP PT, R108, R147, 0x1, RZ ;  /* 0x04200000936c7989 */ /* 0x000e2200000e00ff */
[----:B------:R-:W-:Y:S01]  /*2c90*/  FMUL.FTZ R145, R121, R154 ;  /* 0x0000009a79917220 */ /* 0x000fe20000410000 */
[----:B------:R-:W-:Y:S01]  /*2ca0*/  FFMA.FTZ R150, R136, R137, R3 ;  /* 0x0000008988967223 */ /* 0x000fe20000010003 */
[----:B------:R-:W-:Y:S01]  /*2cb0*/  ISETP.GE.AND P0, PT, R72, 0x1, PT ;  /* 0x000000014800780c */ /* 0x000fe20003f06270 */
[----:B------:R-:W1:Y:S01]  /*2cc0*/  SHFL.UP PT, R109, R152, 0x1, RZ ;  /* 0x04200000986d7989 */ /* 0x000e6200000e00ff */
[----:B------:R-:W-:Y:S01]  /*2cd0*/  FMUL.FTZ R145, R136, R145 ;  /* 0x0000009188917220 */ /* 0x000fe20000410000 */
[C---:B------:R-:W-:Y:S01]  /*2ce0*/  ISETP.NE.AND P3, PT, R74.reuse, 0x1f, PT ;  /* 0x0000001f4a00780c */ /* 0x040fe20003f65270 */
[----:B------:R-:W-:Y:S01]  /*2cf0*/  BSSY B0, `(.L_x_9740) ;  /* 0x0000093000007945 */ /* 0x000fe20003800000 */
[----:B------:R-:W2:Y:S01]  /*2d00*/  SHFL.DOWN PT, R137, R150, 0x1, 0x1f ;  /* 0x08201f0096897f89 */ /* 0x000ea200000e0000 */
[----:B------:R-:W-:-:S02]  /*2d10*/  ISETP.GE.U32.AND P4, PT, R74, 0x18, PT ;  /* 0x000000184a00780c */ /* 0x000fc40003f86070 */
[----:B------:R-:W-:Y:S01]  /*2d20*/  ISETP.NE.AND P5, PT, R58, RZ, PT ;  /* 0x000000ff3a00720c */ /* 0x000fe20003fa5270 */
[----:B------:R-:W3:Y:S04]  /*2d30*/  SHFL.DOWN PT, R154, R145, 0x1, 0x1f ;  /* 0x08201f00919a7f89 */ /* 0x000ee800000e0000 */
        /* <DEDUP_REMOVED lines=22> */
[----:B-1----:R-:W-:-:S03]  /*2ea0*/  @P0 FMUL.FTZ R152, R152, R109 ;  /* 0x0000006d98980220 */ /* 0x002fc60000410000 */
[----:B------:R-:W0:Y:S01]  /*2eb0*/  SHFL.UP PT, R151, R147, 0x8, RZ ;  /* 0x0500000093977989 */ /* 0x000e2200000e00ff */
[----:B------:R-:W-:Y:S02]  /*2ec0*/  ISETP.GE.AND P0, PT, R73, UR24, PT ;  /* 0x0000001849007c0c */ /* 0x000fe4000bf06270 */
[C---:B--2---:R-:W-:Y:S01]  /*2ed0*/  @!P3 FFMA.FTZ R150, R145.reuse, R137, R150 ;  /* 0x000000899196b223 */ /* 0x044fe20000010096 */
[----:B------:R-:W1:Y:S01]  /*2ee0*/  SHFL.UP PT, R149, R152, 0x8, RZ ;  /* 0x0500000098957989 */ /* 0x000e6200000e00ff */
[----:B------:R-:W-:Y:S01]  /*2ef0*/  ISETP.NE.OR P0, PT, R74, RZ, P0 ;  /* 0x000000ff4a00720c */ /* 0x000fe20000705670 */
[----:B---3--:R-:W-:Y:S02]  /*2f00*/  @!P3 FMUL.FTZ R145, R145, R154 ;  /* 0x0000009a9191b220 */ /* 0x008fe40000410000 */
[----:B------:R-:W2:Y:S01]  /*2f10*/  SHFL.DOWN PT, R153, R150, 0x8, 0x1f ;  /* 0x09001f0096997f89 */ /* 0x000ea200000e0000 */
[----:B------:R-:W-:Y:S02]  /*2f20*/  ISETP.GE.AND P3, PT, R72, 0x8, PT ;  /* 0x000000084800780c */ /* 0x000fe40003f66270 */
[----:B------:R-:W-:Y:S01]  /*2f30*/  MOV R109, RZ ;  /* 0x000000ff006d7202 */ /* 0x000fe20000000f00 */
[----:B------:R-:W3:Y:S01]  /*2f40*/  SHFL.DOWN PT, R154, R145, 0x8, 0x1f ;  /* 0x09001f00919a7f89 */ /* 0x000ee200000e0000 */
[----:B------:R-:W-:-:S05]  /*2f50*/  LEA R137, R120, R63, 0x3 ;  /* 0x0000003f78897211 */ /* 0x000fca00078e18ff */
        /* <DEDUP_REMOVED lines=26> */
[----:B------:R-:W-:Y:S01]  /*3100*/  FADD.FTZ R0, -R134, R133 ;  /* 0x0000008586007221 */ /* 0x000fe20000010100 */
[----:B-1----:R-:W-:Y:S01]  /*3110*/  @P2 FFMA.FTZ R154, R151, R154, R156 ;  /* 0x0000009a979a2223 */ /* 0x002fe2000001009c */
[----:B------:R-:W-:Y:S01]  /*3120*/  FFMA.FTZ R156, R4, R133, RZ ;  /* 0x00000085049c7223 */ /* 0x000fe200000100ff */
        /* <DEDUP_REMOVED lines=12> */
[CC--:B------:R-:W-:Y:S01]  /*31f0*/  FFMA.FTZ R146, R128.reuse, R152.reuse, R141 ;  /* 0x0000009880927223 */ /* 0x0c0fe2000001008d */
[C---:B--2---:R-:W-:Y:S01]  /*3200*/  FFMA.FTZ R109, R145.reuse, R109, R150 ;  /* 0x0000006d916d7223 */ /* 0x044fe20000010096 */
        /* <DEDUP_REMOVED lines=14> */
[----:B------:R-:W-:Y:S01]  /*32f0*/  P2R R140, PR, RZ, 0x20 ;  /* 0x00000020ff8c7803 */ /* 0x000fe20000000000 */
[----:B------:R0:W-:Y:S01]  /*3300*/  @!P5 STS.64 [R137+0x1308], R108 ;  /* 0x0013086c8900d388 */ /* 0x0001e20000000a00 */
        /* <DEDUP_REMOVED lines=8> */
[----:B------:R-:W-:Y:S01]  /*3390*/  FFMA.FTZ R141, R0, R139, RZ ;  /* 0x0000008b008d7223 */ /* 0x000fe200000100ff */
[----:B------:R-:W-:Y:S01]  /*33a0*/  FMUL.FTZ R147, R15, R138 ;  /* 0x0000008a0f937220 */ /* 0x000fe20000410000 */
[----:B------:R-:W-:Y:S01]  /*33b0*/  FMUL.FTZ R145, R129, R113 ;  /* 0x0000007181917220 */ /* 0x000fe20000410000 */
[----:B0-----:R-:W-:Y:S01]  /*33c0*/  LEA R137, R111, R58, 0x8 ;  /* 0x0000003a6f897211 */ /* 0x001fe200078e40ff */
[----:B------:R-:W-:Y:S01]  /*33d0*/  FFMA.FTZ R141, R134, R140, R141 ;  /* 0x0000008c868d7223 */ /* 0x000fe2000001008d */
[----:B------:R-:W-:Y:S01]  /*33e0*/  FMUL.FTZ R108, R127, R124 ;  /* 0x0000007c7f6c7220 */ /* 0x000fe20000410000 */
[----:B------:R0:W-:Y:S01]  /*33f0*/  STS [R60+0x1c], R147 ;  /* 0x00001c933c007388 */ /* 0x0001e20000000800 */
[----:B------:R-:W-:Y:S01]  /*3400*/  IADD3 R137, -R137, UR7, RZ ;  /* 0x0000000789897c10 */ /* 0x000fe2000fffe1ff */
[----:B------:R-:W-:Y:S01]  /*3410*/  FFMA.FTZ R141, R132, R143, R141 ;  /* 0x0000008f848d7223 */ /* 0x000fe2000001008d */
[----:B------:R-:W-:Y:S01]  /*3420*/  FMUL.FTZ R153, R14, R151 ;  /* 0x000000970e997220 */ /* 0x000fe20000410000 */
[----:B------:R-:W-:Y:S01]  /*3430*/  FMUL.FTZ R149, R13, R142 ;  /* 0x0000008e0d957220 */ /* 0x000fe20000410000 */
[----:B------:R-:W-:Y:S01]  /*3440*/  ISETP.GE.AND P0, PT, R137, 0x1, PT ;  /* 0x000000018900780c */ /* 0x000fe20003f06270 */
[-C--:B------:R-:W-:Y:S01]  /*3450*/  FFMA.FTZ R141, R130, R108.reuse, R141 ;  /* 0x0000006c828d7223 */ /* 0x080fe2000001008d */
[----:B------:R-:W-:Y:S01]  /*3460*/  FMUL.FTZ R111, R11, R108 ;  /* 0x0000006c0b6f7220 */ /* 0x000fe20000410000 */
[----:B------:R-:W-:Y:S01]  /*3470*/  FMUL.FTZ R143, R10, R143 ;  /* 0x0000008f0a8f7220 */ /* 0x000fe20000410000 */
[----:B------:R-:W-:Y:S01]  /*3480*/  FMUL.FTZ R109, R9, R140 ;  /* 0x0000008c096d7220 */ /* 0x000fe20000410000 */
[----:B0-----:R-:W-:Y:S01]  /*3490*/  FMUL.FTZ R147, R12, R145 ;  /* 0x000000910c937220 */ /* 0x001fe20000410000 */
[----:B------:R-:W-:Y:S01]  /*34a0*/  FMUL.FTZ R139, R8, R139 ;  /* 0x0000008b088b7220 */ /* 0x000fe20000410000 */
[----:B------:R-:W-:Y:S01]  /*34b0*/  FFMA.FTZ R141, R128, R145, R141 ;  /* 0x00000091808d7223 */ /* 0x000fe2000001008d */
[----:B------:R0:W-:Y:S03]  /*34c0*/  STS [R60+0x18], R153 ;  /* 0x000018993c007388 */ /* 0x0001e60000000800 */
[----:B------:R-:W-:Y:S01]  /*34d0*/  FFMA.FTZ R142, R126, R142, R141 ;  /* 0x0000008e7e8e7223 */ /* 0x000fe2000001008d */
[----:B------:R0:W-:Y:S01]  /*34e0*/  STS [R60+0x14], R149 ;  /* 0x000014953c007388 */ /* 0x0001e20000000800 */
[----:B------:R-:W-:-:S02]  /*34f0*/  FMUL.FTZ R141, R2, R138 ;  /* 0x0000008a028d7220 */ /* 0x000fc40000410000 */
[----:B------:R-:W-:Y:S01]  /*3500*/  FFMA.FTZ R142, R123, R151, R142 ;  /* 0x000000977b8e7223 */ /* 0x000fe2000001008e */
        /* <DEDUP_REMOVED lines=17> */
.L_x_9741:
[----:B------:R-:W-:Y:S05]  /*3620*/  BSYNC B0 ;  /* 0x0000000000007941 */ /* 0x000fea0003800000 */
.L_x_9740:
[----:B01----:R0:W1:Y:S01]  /*3630*/  LDS R139, [R75+0x4b0] ;  /* 0x0004b0004b8b7984 */ /* 0x0030620000000800 */
[C---:B------:R-:W-:Y:S01]  /*3640*/  ISETP.GE.AND P6, PT, R137.reuse, 0x21, PT ;  /* 0x000000218900780c */ /* 0x040fe20003fc6270 */
        /* <DEDUP_REMOVED lines=16> */
.L_x_9743:
[----:B------:R-:W-:Y:S05]  /*3750*/  BSYNC B0 ;  /* 0x0000000000007941 */ /* 0x000fea0003800000 */
.L_x_9742:
[----:B------:R2:W3:Y:S01]  /*3760*/  LDS R137, [R76+0x530] ;  /* 0x000530004c897984 */ /* 0x0004e20000000800 */
[----:B------:R-:W-:Y:S04]  /*3770*/  BSSY B0, `(.L_x_9744) ;  /* 0x0000005000007945 */ /* 0x000fe80003800000 */
[----:B------:R-:W-:Y:S05]  /*3780*/  @!P0 BRA `(.L_x_9745) ;  /* 0x00000000000c8947 */ /* 0x000fea0003800000 */
[----:B0-----:R-:W-:-:S05]  /*3790*/  IMAD.WIDE.U32 R108, R88, UR23, R96 ;  /* 0x00000017586c7c25 */ /* 0x001fca000f8e0060 */
[----:B------:R-:W-:-:S05]  /*37a0*/  IADD3 R109, R111, R109, RZ ;  /* 0x0000006d6f6d7210 */ /* 0x000fca0007ffe0ff */
[----:B---3--:R4:W-:Y:S02]  /*37b0*/  REDG.E.ADD.F32.FTZ.RN.STRONG.GPU desc[UR12][R108.64], R137 ;  /* 0x000000896c0079a6 */ /* 0x0089e4000c10f38c */
.L_x_9745:
[----:B------:R-:W-:Y:S05]  /*37c0*/  BSYNC B0 ;  /* 0x0000000000007941 */ /* 0x000fea0003800000 */
.L_x_9744:
[----:B---34-:R3:W4:Y:S01]  /*37d0*/  LDS R137, [R77+0x5b0] ;  /* 0x0005b0004d897984 */ /* 0x0187220000000800 */
[----:B------:R-:W-:Y:S04]  /*37e0*/  BSSY B0, `(.L_x_9746) ;  /* 0x0000005000007945 */ /* 0x000fe80003800000 */
[----:B------:R-:W-:Y:S05]  /*37f0*/  @!P1 BRA `(.L_x_9747) ;  /* 0x00000000000c9947 */ /* 0x000fea0003800000 */
[----:B0-----:R-:W-:-:S05]  /*3800*/  IMAD.WIDE.U32 R108, R88, UR23, R98 ;  /* 0x00000017586c7c25 */ /* 0x001fca000f8e0062 */
[----:B------:R-:W-:-:S05]  /*3810*/  IADD3 R109, R111, R109, RZ ;  /* 0x0000006d6f6d7210 */ /* 0x000fca0007ffe0ff */
[----:B----4-:R0:W-:Y:S02]  /*3820*/  REDG.E.ADD.F32.FTZ.RN.STRONG.GPU desc[UR12][R108.64], R137 ;  /* 0x000000896c0079a6 */ /* 0x0101e4000c10f38c */
.L_x_9747:
[----:B------:R-:W-:Y:S05]  /*3830*/  BSYNC B0 ;  /* 0x0000000000007941 */ /* 0x000fea0003800000 */
.L_x_9746:
[----:B0---4-:R0:W4:Y:S01]  /*3840*/  LDS R137, [R78+0x630] ;  /* 0x000630004e897984 */ /* 0x0111220000000800 */
[----:B------:R-:W-:Y:S04]  /*3850*/  BSSY B0, `(.L_x_9748) ;  /* 0x0000005000007945 */ /* 0x000fe80003800000 */
[----:B------:R-:W-:Y:S05]  /*3860*/  @!P2 BRA `(.L_x_9749) ;  /* 0x00000000000ca947 */ /* 0x000fea0003800000 */
[----:B------:R-:W-:-:S05]  /*3870*/  IMAD.WIDE.U32 R108, R88, UR23, R100 ;  /* 0x00000017586c7c25 */ /* 0x000fca000f8e0064 */
[----:B------:R-:W-:-:S05]  /*3880*/  IADD3 R109, R111, R109, RZ ;  /* 0x0000006d6f6d7210 */ /* 0x000fca0007ffe0ff */
[----:B----4-:R4:W-:Y:S02]  /*3890*/  REDG.E.ADD.F32.FTZ.RN.STRONG.GPU desc[UR12][R108.64], R137 ;  /* 0x000000896c0079a6 */ /* 0x0109e4000c10f38c */
.L_x_9749:
[----:B------:R-:W-:Y:S05]  /*38a0*/  BSYNC B0 ;  /* 0x0000000000007941 */ /* 0x000fea0003800000 */
.L_x_9748:
[----:B----4-:R4:W0:Y:S01]  /*38b0*/  LDS R137, [R79+0x6b0] ;  /* 0x0006b0004f897984 */ /* 0x0108220000000800 */
[----:B------:R-:W-:Y:S04]  /*38c0*/  BSSY B0, `(.L_x_9750) ;  /* 0x0000005000007945 */ /* 0x000fe80003800000 */
[----:B------:R-:W-:Y:S05]  /*38d0*/  @!P3 BRA `(.L_x_9751) ;  /* 0x00000000000cb947 */ /* 0x000fea0003800000 */
[----:B------:R-:W-:-:S05]  /*38e0*/  IMAD.WIDE.U32 R108, R88, UR23, R102 ;  /* 0x00000017586c7c25 */ /* 0x000fca000f8e0066 */
[----:B------:R-:W-:-:S05]  /*38f0*/  IADD3 R109, R111, R109, RZ ;  /* 0x0000006d6f6d7210 */ /* 0x000fca0007ffe0ff */
[----:B0-----:R0:W-:Y:S02]  /*3900*/  REDG.E.ADD.F32.FTZ.RN.STRONG.GPU desc[UR12][R108.64], R137 ;  /* 0x000000896c0079a6 */ /* 0x0011e4000c10f38c */
.L_x_9751:
[----:B------:R-:W-:Y:S05]  /*3910*/  BSYNC B0 ;  /* 0x0000000000007941 */ /* 0x000fea0003800000 */
.L_x_9750:
[----:B0-----:R0:W0:Y:S01]  /*3920*/  LDS R137, [R80+0x730] ;  /* 0x0007300050897984 */ /* 0x0010220000000800 */
[----:B------:R-:W-:Y:S04]  /*3930*/  BSSY B0, `(.L_x_9752) ;  /* 0x0000005000007945 */ /* 0x000fe80003800000 */
[----:B------:R-:W-:Y:S05]  /*3940*/  @!P4 BRA `(.L_x_9753) ;  /* 0x00000000000cc947 */ /* 0x000fea0003800000 */
[----:B------:R-:W-:-:S05]  /*3950*/  IMAD.WIDE.U32 R108, R88, UR23, R104 ;  /* 0x00000017586c7c25 */ /* 0x000fca000f8e0068 */
[----:B------:R-:W-:-:S05]  /*3960*/  IADD3 R109, R111, R109, RZ ;  /* 0x0000006d6f6d7210 */ /* 0x000fca0007ffe0ff */
[----:B0-----:R0:W-:Y:S02]  /*3970*/  REDG.E.ADD.F32.FTZ.RN.STRONG.GPU desc[UR12][R108.64], R137 ;  /* 0x000000896c0079a6 */ /* 0x0011e4000c10f38c */
.L_x_9753:
[----:B------:R-:W-:Y:S05]  /*3980*/  BSYNC B0 ;  /* 0x0000000000007941 */ /* 0x000fea0003800000 */
.L_x_9752:
[----:B0-----:R0:W0:Y:S01]  /*3990*/  LDS R137, [R81+0x7b0] ;  /* 0x0007b00051897984 */ /* 0x0010220000000800 */
[----:B------:R-:W-:Y:S01]  /*39a0*/  BSSY B0, `(.L_x_9754) ;  /* 0x0000005000007945 */ /* 0x000fe20003800000 */
[----:B------:R-:W-:-:S03]  /*39b0*/  IMAD.WIDE.U32 R108, R88, UR23, R106 ;  /* 0x00000017586c7c25 */ /* 0x000fc6000f8e006a */
[----:B------:R-:W-:Y:S05]  /*39c0*/  @!P5 BRA `(.L_x_9755) ;  /* 0x000000000008d947 */ /* 0x000fea0003800000 */
[----:B------:R-:W-:-:S05]  /*39d0*/  IADD3 R109, R111, R109, RZ ;  /* 0x0000006d6f6d7210 */ /* 0x000fca0007ffe0ff */
[----:B0-----:R0:W-:Y:S02]  /*39e0*/  REDG.E.ADD.F32.FTZ.RN.STRONG.GPU desc[UR12][R108.64], R137 ;  /* 0x000000896c0079a6 */ /* 0x0011e4000c10f38c */
.L_x_9755:
[----:B------:R-:W-:Y:S05]  /*39f0*/  BSYNC B0 ;  /* 0x0000000000007941 */ /* 0x000fea0003800000 */
.L_x_9754:
[----:B------:R-:W5:Y:S01]  /*3a00*/  SHFL.DOWN PT, R111, R136, 0x1, 0x1f ;  /* 0x08201f00886f7f89 */ /* 0x000f6200000e0000 */
[----:B------:R-:W-:Y:S01]  /*3a10*/  ISETP.GT.AND P0, PT, R72, 0x1e, PT ;  /* 0x0000001e4800780c */ /* 0x000fe20003f04270 */
[----:B0-----:R-:W-:Y:S01]  /*3a20*/  FMUL.FTZ R108, R118, R133 ;  /* 0x00000085766c7220 */ /* 0x001fe20000410000 */
[----:B------:R-:W-:Y:S01]  /*3a30*/  ISETP.NE.AND P1, PT, R72, RZ, PT ;  /* 0x000000ff4800720c */ /* 0x000fe20003f25270 */
[----:B------:R-:W0:Y:S01]  /*3a40*/  SHFL.DOWN PT, R109, R110, 0x1, 0x1f ;  /* 0x08201f006e6d7f89 */ /* 0x000e2200000e0000 */
[-C--:B------:R-:W-:Y:S01]  /*3a50*/  FMUL.FTZ R138, R43, R135.reuse ;  /* 0x000000872b8a7220 */ /* 0x080fe20000410000 */
[----:B------:R-:W-:Y:S01]  /*3a60*/  FMUL.FTZ R135, R118, R135 ;  /* 0x0000008776877220 */ /* 0x000fe20000410000 */
[----:B------:R-:W-:Y:S01]  /*3a70*/  FMUL.FTZ R123, R108, R123 ;  /* 0x0000007b6c7b7220 */ /* 0x000fe20000410000 */
[----:B------:R-:W-:Y:S01]  /*3a80*/  ISETP.NE.AND P2, PT, R58, RZ, PT ;  /* 0x000000ff3a00720c */ /* 0x000fe20003f45270 */
[----:B------:R-:W-:Y:S01]  /*3a90*/  BSSY B0, `(.L_x_9756) ;  /* 0x0000052000007945 */ /* 0x000fe20003800000 */
[----:B------:R-:W-:Y:S01]  /*3aa0*/  FMUL.FTZ R108, R135, R2 ;  /* 0x00000002876c7220 */ /* 0x000fe20000410000 */
[-C--:B------:R-:W-:Y:S01]  /*3ab0*/  FMUL.FTZ R2, R37, R121.reuse ;  /* 0x0000007925027220 */ /* 0x080fe20000410000 */
[C---:B------:R-:W-:Y:S01]  /*3ac0*/  FMUL.FTZ R121, R118.reuse, R121 ;  /* 0x0000007976797220 */ /* 0x040fe20000410000 */
[-C--:B------:R-:W-:Y:S01]  /*3ad0*/  FMUL.FTZ R37, R118, R3.reuse ;  /* 0x0000000376257220 */ /* 0x080fe20000410000 */
[----:B------:R-:W-:Y:S01]  /*3ae0*/  FMUL.FTZ R3, R36, R3 ;  /* 0x0000000324037220 */ /* 0x000fe20000410000 */
[----:B------:R-:W-:Y:S01]  /*3af0*/  FFMA.FTZ R108, R15, R138, R108 ;  /* 0x0000008a0f6c7223 */ /* 0x000fe2000001006c */
[----:B------:R-:W1:Y:S01]  /*3b00*/  @!P1 S2R R137, SR_CgaCtaId ;  /* 0x0000000000899919 */ /* 0x000e620000008800 */
[----:B------:R-:W-:Y:S01]  /*3b10*/  FMUL.FTZ R134, R121, R134 ;  /* 0x0000008679867220 */ /* 0x000fe20000410000 */
[----:B------:R-:W-:Y:S01]  /*3b20*/  FMUL.FTZ R37, R37, R0 ;  /* 0x0000000025257220 */ /* 0x000fe20000410000 */
[----:B------:R-:W-:Y:S01]  /*3b30*/  FFMA.FTZ R27, R138, R114, R27 ;  /* 0x000000728a1b7223 */ /* 0x000fe2000001001b */
[----:B------:R-:W-:Y:S01]  /*3b40*/  FADD.FTZ R19, R108, R19 ;  /* 0x000000136c137221 */ /* 0x000fe20000010000 */
[----:B------:R-:W-:Y:S01]  /*3b50*/  FFMA.FTZ R134, R9, R2, R134 ;  /* 0x0000000209867223 */ /* 0x000fe20000010086 */
[----:B------:R-:W-:Y:S01]  /*3b60*/  FFMA.FTZ R37, R8, R3, R37 ;  /* 0x0000000308257223 */ /* 0x000fe20000010025 */
[----:B------:R-:W-:Y:S01]  /*3b70*/  FFMA.FTZ R29, R2, R116, R29 ;  /* 0x00000074021d7223 */ /* 0x000fe2000001001d */
[----:B-----5:R-:W-:Y:S01]  /*3b80*/  @!P0 FADD.FTZ R136, R136, R111 ;  /* 0x0000006f88888221 */ /* 0x020fe20000010000 */
[----:B------:R-:W-:Y:S01]  /*3b90*/  FFMA.FTZ R28, R3, R117, R28 ;  /* 0x00000075031c7223 */ /* 0x000fe2000001001c */
[----:B------:R-:W-:Y:S01]  /*3ba0*/  FADD.FTZ R21, R134, R21 ;  /* 0x0000001586157221 */ /* 0x000fe20000010000 */
[----:B------:R-:W-:Y:S01]  /*3bb0*/  FADD.FTZ R20, R37, R20 ;  /* 0x0000001425147221 */ /* 0x000fe20000010000 */
[----:B0-----:R-:W-:Y:S01]  /*3bc0*/  @!P0 FADD.FTZ R110, R110, R109 ;  /* 0x0000006d6e6e8221 */ /* 0x001fe20000010000 */
        /* <DEDUP_REMOVED lines=14> */
[----:B-----5:R-:W-:Y:S01]  /*3cb0*/  @!P0 FADD.FTZ R110, R110, R109 ;  /* 0x0000006d6e6e8221 */ /* 0x020fe20000010000 */
[----:B------:R-:W-:Y:S01]  /*3cc0*/  FMUL.FTZ R109, R42, R133 ;  /* 0x000000852a6d7220 */ /* 0x000fe20000410000 */
[----:B------:R-:W-:-:S02]  /*3cd0*/  ISETP.GT.AND P0, PT, R72, 0xf, PT ;  /* 0x0000000f4800780c */ /* 0x000fc40003f04270 */
[----:B------:R-:W0:Y:S01]  /*3ce0*/  SHFL.DOWN PT, R133, R136, 0x10, 0x1f ;  /* 0x0a001f0088857f89 */ /* 0x000e2200000e0000 */
[----:B------:R-:W-:Y:S01]  /*3cf0*/  FMUL.FTZ R42, R41, R131 ;  /* 0x00000083292a7220 */ /* 0x000fe20000410000 */
[----:B------:R-:W-:Y:S01]  /*3d00*/  FMUL.FTZ R41, R40, R129 ;  /* 0x0000008128297220 */ /* 0x000fe20000410000 */
[----:B------:R-:W-:Y:S01]  /*3d10*/  FMUL.FTZ R40, R39, R127 ;  /* 0x0000007f27287220 */ /* 0x000fe20000410000 */
[----:B------:R-:W5:Y:S01]  /*3d20*/  SHFL.DOWN PT, R111, R110, 0x10, 0x1f ;  /* 0x0a001f006e6f7f89 */ /* 0x000f6200000e0000 */
[-C--:B------:R-:W-:Y:S01]  /*3d30*/  FMUL.FTZ R39, R118, R125.reuse ;  /* 0x0000007d76277220 */ /* 0x080fe20000410000 */
[----:B------:R-:W-:Y:S01]  /*3d40*/  FMUL.FTZ R125, R38, R125 ;  /* 0x0000007d267d7220 */ /* 0x000fe20000410000 */
[----:B------:R-:W-:Y:S01]  /*3d50*/  @!P1 MOV R38, 0x400 ;  /* 0x0000040000269802 */ /* 0x000fe20000000f00 */
[C---:B------:R-:W-:Y:S01]  /*3d60*/  FMUL.FTZ R131, R118.reuse, R131 ;  /* 0x0000008376837220 */ /* 0x040fe20000410000 */
[C---:B------:R-:W-:Y:S01]  /*3d70*/  FMUL.FTZ R129, R118.reuse, R129 ;  /* 0x0000008176817220 */ /* 0x040fe20000410000 */
[----:B------:R-:W-:Y:S01]  /*3d80*/  FMUL.FTZ R127, R118, R127 ;  /* 0x0000007f767f7220 */ /* 0x000fe20000410000 */
[----:B-1----:R-:W-:Y:S01]  /*3d90*/  @!P1 LEA R63, R137, R38, 0x18 ;  /* 0x00000026893f9211 */ /* 0x002fe200078ec0ff */
        /* <DEDUP_REMOVED lines=33> */
.L_x_9757:
[----:B------:R-:W-:Y:S05]  /*3fb0*/  BSYNC B0 ;  /* 0x0000000000007941 */ /* 0x000fea0003800000 */
.L_x_9756:
[----:B------:R-:W-:Y:S01]  /*3fc0*/  IADD3 R120, R120, 0x1, RZ ;  /* 0x0000000178787810 */ /* 0x000fe20007ffe0ff */
[----:B------:R-:W-:-:S03]  /*3fd0*/  UIADD3 UR5, UP0, UR5, 0x1, URZ ;  /* 0x0000000105057890 */ /* 0x000fc6000ff1e03f */
[----:B------:R-:W-:Y:S01]  /*3fe0*/  ISETP.GE.AND P0, PT, R120, UR25, PT ;  /* 0x0000001978007c0c */ /* 0x000fe2000bf06270 */
[----:B------:R-:W-:-:S12]  /*3ff0*/  UIADD3.X UR6, URZ, UR6, URZ, UP0, !UPT ;  /* 0x000000063f067290 */ /* 0x000fd800087fe43f */
[----:B------:R-:W-:Y:S05]  /*4000*/  @!P0 BRA `(.L_x_9758) ;  /* 0xffffffe000fc8947 */ /* 0x000fea000383ffff */
.L_x_9737:
        /* <DEDUP_REMOVED lines=8> */
[----:B------:R-:W0:Y:S01]  /*4090*/  LDC.64 R40, c[0x0][0x3e0] ;  /* 0x0000f800ff287b82 */ /* 0x000e220000000a00 */
[----:B-1----:R-:W-:-:S04]  /*40a0*/  LEA R2, P0, R3, R65, 0x4 ;  /* 0x0000004103027211 */ /* 0x002fc800078020ff */
[----:B------:R-:W-:-:S05]  /*40b0*/  LEA.HI.X R3, R3, R66, R0, 0x4, P0 ;  /* 0x0000004203037211 */ /* 0x000fca00000f2400 */
[----:B------:R-:W2:Y:S04]  /*40c0*/  LDG.E.128 R4, desc[UR12][R2.64] ;  /* 0x0000000c02047981 */ /* 0x000ea8000c1e1d00 */
[----:B------:R-:W3:Y:S01]  /*40d0*/  LDG.E.128 R8, desc[UR12][R2.64+0x200] ;  /* 0x0002000c02087981 */ /* 0x000ee2000c1e1d00 */
[----:B------:R-:W-:-:S03]  /*40e0*/  UIADD3 UR4, UR4, -0x100, URZ ;  /* 0xffffff0004047890 */ /* 0x000fc6000fffe03f */
[----:B--2---:R-:W-:Y:S04]  /*40f0*/  STS.128 [R84], R4 ;  /* 0x0000000454007388 */ /* 0x004fe80000000c00 */
[----:B---3--:R-:W-:Y:S01]  /*4100*/  STS.128 [R84+0x200], R8 ;  /* 0x0002000854007388 */ /* 0x008fe20000000c00 */
[----:B------:R-:W-:-:S03]  /*4110*/  NOP ;  /* 0x0000000000007918 */ /* 0x000fc60000000000 */
[----:B------:R-:W1:Y:S04]  /*4120*/  LDS.128 R12, [R85+0x10] ;  /* 0x00001000550c7984 */ /* 0x000e680000000c00 */
[----:B------:R-:W2:Y:S01]  /*4130*/  LDS.128 R32, [R85] ;  /* 0x0000000055207984 */ /* 0x000ea20000000c00 */
[----:B------:R-:W-:Y:S06]  /*4140*/  BAR.SYNC.DEFER_BLOCKING 0x0 ;  /* 0x0000000000007b1d */ /* 0x000fec0000010000 */
[----:B------:R-:W-:Y:S04]  /*4150*/  STS.128 [R85], R28 ;  /* 0x0000001c55007388 */ /* 0x000fe80000000c00 */
[----:B------:R3:W-:Y:S01]  /*4160*/  STS.128 [R85+0x10], R24 ;  /* 0x0000101855007388 */ /* 0x0007e20000000c00 */
        /* <DEDUP_REMOVED lines=13> */
[----:B------:R-:W-:Y:S01]  /*4240*/  FSETP.GTU.FTZ.AND P4, PT, R33, 20, PT ;  /* 0x41a000002100780b */ /* 0x000fe20003f9c000 */
[----:B------:R-:W1:Y:S01]  /*4250*/  LDC.64 R30, c[0x0][0x3a8] ;  /* 0x0000ea00ff1e7b82 */ /* 0x000e620000000a00 */
[----:B------:R-:W-:Y:S01]  /*4260*/  FSETP.GTU.FTZ.AND P5, PT, R34, 20, PT ;  /* 0x41a000002200780b */ /* 0x000fe20003fbc000 */
[----:B------:R-:W-:Y:S01]  /*4270*/  IMAD R25, R52, UR7, R25 ;  /* 0x0000000734197c24 */ /* 0x000fe2000f8e0219 */
[----:B------:R-:W-:Y:S01]  /*4280*/  FSETP.GTU.FTZ.AND P3, PT, R32, 20, PT ;  /* 0x41a000002000780b */ /* 0x000fe20003f7c000 */
[----:B------:R-:W-:-:S02]  /*4290*/  @!P6 FMUL.FTZ R0, R12, -1.4426950216293334961 ;  /* 0xbfb8aa3b0c00e820 */ /* 0x000fc40000410000 */
[----:B------:R-:W-:Y:S02]  /*42a0*/  @!P0 FMUL.FTZ R3, R13, -1.4426950216293334961 ;  /* 0xbfb8aa3b0d038820 */ /* 0x000fe40000410000 */
[----:B------:R-:W-:Y:S02]  /*42b0*/  @!P1 FMUL.FTZ R4, R14, -1.4426950216293334961 ;  /* 0xbfb8aa3b0e049820 */ /* 0x000fe40000410000 */
[----:B------:R-:W2:Y:S01]  /*42c0*/  @!P6 MUFU.EX2 R0, R0 ;  /* 0x000000000000e308 */ /* 0x000ea20000000800 */
[----:B------:R-:W-:-:S07]  /*42d0*/  @!P2 FMUL.FTZ R5, R15, -1.4426950216293334961 ;  /* 0xbfb8aa3b0f05a820 */ /* 0x000fce0000410000 */
[----:B------:R-:W3:Y:S08]  /*42e0*/  @!P0 MUFU.EX2 R3, R3 ;  /* 0x0000000300038308 */ /* 0x000ef00000000800 */
[----:B------:R4:W5:Y:S01]  /*42f0*/  @!P1 MUFU.EX2 R7, R4 ;  /* 0x0000000400079308 */ /* 0x0009620000000800 */
[----:B--2---:R-:W-:Y:S01]  /*4300*/  @!P6 FADD.FTZ R2, R0, 1 ;  /* 0x3f8000000002e421 */ /* 0x004fe20000010000 */
[----:B------:R-:W-:-:S06]  /*4310*/  @!P3 FMUL.FTZ R0, R32, -1.4426950216293334961 ;  /* 0xbfb8aa3b2000b820 */ /* 0x000fcc0000410000 */
[----:B------:R2:W0:Y:S01]  /*4320*/  @!P6 MUFU.RCP R9, R2 ;  /* 0x000000020009e308 */ /* 0x0004220000001000 */
[----:B----4-:R-:W-:Y:S01]  /*4330*/  @!P5 FMUL.FTZ R4, R34, -1.4426950216293334961 ;  /* 0xbfb8aa3b2204d820 */ /* 0x010fe20000410000 */
[----:B---3--:R-:W-:-:S06]  /*4340*/  @!P0 FADD.FTZ R6, R3, 1 ;  /* 0x3f80000003068421 */ /* 0x008fcc0000010000 */
[----:B------:R-:W3:Y:S01]  /*4350*/  @!P2 MUFU.EX2 R8, R5 ;  /* 0x000000050008a308 */ /* 0x000ee20000000800 */
[----:B--2---:R-:W-:Y:S01]  /*4360*/  @!P4 FMUL.FTZ R2, R33, -1.4426950216293334961 ;  /* 0xbfb8aa3b2102c820 */ /* 0x004fe20000410000 */
[----:B-----5:R-:W-:-:S06]  /*4370*/  @!P1 FADD.FTZ R7, R7, 1 ;  /* 0x3f80000007079421 */ /* 0x020fcc0000010000 */
[----:B------:R-:W2:Y:S01]  /*4380*/  @!P4 MUFU.EX2 R12, R2 ;  /* 0x00000002000cc308 */ /* 0x000ea20000000800 */
[----:B0-----:R-:W-:Y:S01]  /*4390*/  @!P6 FMUL.FTZ R16, R16, R9 ;  /* 0x000000091010e220 */ /* 0x001fe20000410000 */
[----:B------:R-:W-:-:S06]  /*43a0*/  FSETP.GTU.FTZ.AND P6, PT, R35, 20, PT ;  /* 0x41a000002300780b */ /* 0x000fcc0003fdc000 */
[----:B------:R0:W4:Y:S01]  /*43b0*/  @!P5 MUFU.EX2 R15, R4 ;  /* 0x00000004000fd308 */ /* 0x0001220000000800 */
[----:B---3--:R-:W-:Y:S01]  /*43c0*/  @!P2 FADD.FTZ R13, R8, 1 ;  /* 0x3f800000080da421 */ /* 0x008fe20000010000 */
[----:B------:R-:W-:-:S05]  /*43d0*/  NOP ;  /* 0x0000000000007918 */ /* 0x000fca0000000000 */
[----:B------:R-:W-:Y:S01]  /*43e0*/  @!P6 FMUL.FTZ R5, R35, -1.4426950216293334961 ;  /* 0xbfb8aa3b2305e820 */ /* 0x000fe20000410000 */
[----:B0-----:R-:W-:Y:S01]  /*43f0*/  IMAD R4, R38, UR14, RZ ;  /* 0x0000000e26047c24 */ /* 0x001fe2000f8e02ff */
[----:B------:R-:W0:Y:S01]  /*4400*/  @!P0 MUFU.RCP R34, R6 ;  /* 0x0000000600228308 */ /* 0x000e220000001000 */
[----:B------:R-:W-:Y:S01]  /*4410*/  LDS.128 R8, [R84+0x200] ;  /* 0x0002000054087984 */ /* 0x000fe20000000c00 */
[----:B------:R-:W-:Y:S01]  /*4420*/  SHF.L.U32 R2, R42, 0x8, RZ ;  /* 0x000000082a027819 */ /* 0x000fe200000006ff */
[----:B------:R-:W-:Y:S02]  /*4430*/  IMAD R37, R39, UR15, R4 ;  /* 0x0000000f27257c24 */ /* 0x000fe4000f8e0204 */
[----:B--2---:R-:W-:Y:S01]  /*4440*/  @!P4 FADD.FTZ R14, R12, 1 ;  /* 0x3f8000000c0ec421 */ /* 0x004fe20000010000 */
[----:B------:R-:W-:Y:S01]  /*4450*/  SHF.R.S32.HI R3, RZ, 0x1f, R2 ;  /* 0x0000001fff037819 */ /* 0x000fe20000011402 */
[----:B----4-:R-:W-:Y:S01]  /*4460*/  @!P5 FADD.FTZ R15, R15, 1 ;  /* 0x3f8000000f0fd421 */ /* 0x010fe20000010000 */
[----:B------:R-:W2:Y:S08]  /*4470*/  @!P6 MUFU.EX2 R32, R5 ;  /* 0x000000050020e308 */ /* 0x000eb00000000800 */
[----:B------:R3:W4:Y:S01]  /*4480*/  @!P1 MUFU.RCP R35, R7 ;  /* 0x0000000700239308 */ /* 0x0007220000001000 */
[----:B0-----:R-:W-:-:S07]  /*4490*/  @!P0 FMUL.FTZ R17, R17, R34 ;  /* 0x0000002211118220 */ /* 0x001fce0000410000 */
[----:B------:R-:W0:Y:S01]  /*44a0*/  @!P3 MUFU.EX2 R0, R0 ;  /* 0x000000000000b308 */ /* 0x000e220000000800 */
[----:B---3--:R-:W3:Y:S01]  /*44b0*/  LDS.128 R4, [R84] ;  /* 0x0000000054047984 */ /* 0x008ee20000000c00 */
[----:B--2---:R-:W-:-:S06]  /*44c0*/  @!P6 FADD.FTZ R32, R32, 1 ;  /* 0x3f8000002020e421 */ /* 0x004fcc0000010000 */
[----:B------:R2:W5:Y:S01]  /*44d0*/  @!P2 MUFU.RCP R36, R13 ;  /* 0x0000000d0024a308 */ /* 0x0005620000001000 */
[----:B----4-:R-:W-:Y:S01]  /*44e0*/  @!P1 FMUL.FTZ R18, R18, R35 ;  /* 0x0000002312129220 */ /* 0x010fe20000410000 */
[----:B------:R-:W-:-:S04]  /*44f0*/  IADD3 R69, P1, R69, -0x400, RZ ;  /* 0xfffffc0045457810 */ /* 0x000fc80007f3e0ff */
[----:B------:R-:W-:Y:S02]  /*4500*/  IADD3.X R70, R70, -0x1, RZ, P1, !PT ;  /* 0xffffffff46467810 */ /* 0x000fe40000ffe4ff */
[----:B------:R-:W4:Y:S01]  /*4510*/  @!P4 MUFU.RCP R14, R14 ;  /* 0x0000000e000ec308 */ /* 0x000f220000001000 */
[----:B--2---:R-:W-:-:S04]  /*4520*/  IMAD.WIDE.U32 R12, R38, UR15, R2 ;  /* 0x0000000f260c7c25 */ /* 0x004fc8000f8e0002 */
[----:B0-----:R-:W-:Y:S01]  /*4530*/  @!P3 FADD.FTZ R0, R0, 1 ;  /* 0x3f8000000000b421 */ /* 0x001fe20000010000 */
[----:B-1----:R-:W-:Y:S01]  /*4540*/  IMAD.WIDE.U32 R2, R30, UR15, R2 ;  /* 0x0000000f1e027c25 */ /* 0x002fe2000f8e0002 */
[----:B------:R-:W-:Y:S02]  /*4550*/  IADD3 R13, R13, R37, RZ ;  /* 0x000000250d0d7210 */ /* 0x000fe40007ffe0ff */
[----:B------:R0:W1:Y:S01]  /*4560*/  @!P3 MUFU.RCP R33, R0 ;  /* 0x000000000021b308 */ /* 0x0000620000001000 */
[----:B-----5:R-:W-:Y:S01]  /*4570*/  @!P2 FMUL.FTZ R19, R19, R36 ;  /* 0x000000241313a220 */ /* 0x020fe20000410000 */
[----:B------:R-:W-:Y:S01]  /*4580*/  IADD3 R62, P2, R62, -0x400, RZ ;  /* 0xfffffc003e3e7810 */ /* 0x000fe20007f5e0ff */
[----:B------:R-:W-:Y:S01]  /*4590*/  IMAD.WIDE.U32 R12, R52, UR6, R12 ;  /* 0x00000006340c7c25 */ /* 0x000fe2000f8e000c */
[----:B------:R-:W-:Y:S02]  /*45a0*/  ULDC.64 UR6, c[0x0][0x3b0] ;  /* 0x0000ec0000067ab9 */ /* 0x000fe40000000a00 */
[----:B------:R-:W-:-:S02]  /*45b0*/  IADD3.X R64, R64, -0x1, RZ, P2, !PT ;  /* 0xffffffff40407810 */ /* 0x000fc400017fe4ff */
[C---:B------:R-:W-:Y:S01]  /*45c0*/  LEA R29, P0, R12.reuse, R40, 0x2 ;  /* 0x000000280c1d7211 */ /* 0x040fe200078010ff */
[----:B------:R-:W2:Y:S01]  /*45d0*/  @!P5 MUFU.RCP R15, R15 ;  /* 0x0000000f000fd308 */ /* 0x000ea20000001000 */
[----:B0-----:R-:W-:Y:S01]  /*45e0*/  IADD3 R0, R13, R25, RZ ;  /* 0x000000190d007210 */ /* 0x001fe20007ffe0ff */
[----:B----4-:R-:W-:Y:S01]  /*45f0*/  @!P4 FMUL.FTZ R21, R21, R14 ;  /* 0x0000000e1515c220 */ /* 0x010fe20000410000 */
[----:B------:R-:W-:Y:S02]  /*4600*/  ISETP.GT.AND P4, PT, R73, 0x1, PT ;  /* 0x000000014900780c */ /* 0x000fe40003f84270 */
[----:B------:R-:W-:Y:S01]  /*4610*/  LEA.HI.X R12, R12, R41, R0, 0x2, P0 ;  /* 0x000000290c0c7211 */ /* 0x000fe200000f1400 */
[----:B------:R-:W-:Y:S01]  /*4620*/  IMAD R0, R30, UR14, RZ ;  /* 0x0000000e1e007c24 */ /* 0x000fe2000f8e02ff */
[----:B------:R-:W-:Y:S01]  /*4630*/  IADD3 R28, P0, R29, R82, RZ ;  /* 0x000000521d1c7210 */ /* 0x000fe20007f1e0ff */
[----:B------:R-:W0:Y:S01]  /*4640*/  @!P6 MUFU.RCP R32, R32 ;  /* 0x000000200020e308 */ /* 0x000e220000001000 */
[----:B-1----:R-:W-:Y:S01]  /*4650*/  @!P3 FMUL.FTZ R20, R20, R33 ;  /* 0x000000211414b220 */ /* 0x002fe20000410000 */
[----:B------:R-:W-:Y:S01]  /*4660*/  IMAD R31, R31, UR15, R0 ;  /* 0x0000000f1f1f7c24 */ /* 0x000fe2000f8e0200 */
[----:B------:R-:W-:-:S02]  /*4670*/  IADD3.X R29, R12, R83, RZ, P0, !PT ;  /* 0x000000530c1d7210 */ /* 0x000fc400007fe4ff */
[----:B------:R-:W-:Y:S02]  /*4680*/  IADD3 R67, P3, R67, -0x400, RZ ;  /* 0xfffffc0043437810 */ /* 0x000fe40007f7e0ff */
[----:B------:R-:W-:Y:S01]  /*4690*/  IADD3 R3, R3, R31, RZ ;  /* 0x0000001f03037210 */ /* 0x000fe20007ffe0ff */
[----:B---3--:R1:W-:Y:S01]  /*46a0*/  STG.E.128 desc[UR12][R28.64], R4 ;  /* 0x000000041c007986 */ /* 0x0083e2000c101d0c */
[----:B--2---:R-:W-:Y:S01]  /*46b0*/  @!P5 FMUL.FTZ R22, R22, R15 ;  /* 0x0000000f1616d220 */ /* 0x004fe20000410000 */
[----:B------:R-:W-:Y:S02]  /*46c0*/  MOV R73, R42 ;  /* 0x0000002a00497202 */ /* 0x000fe40000000f00 */
[----:B------:R-:W-:Y:S01]  /*46d0*/  STG.E.128 desc[UR12][R28.64+0x200], R8 ;  /* 0x000200081c007986 */ /* 0x000fe2000c101d0c */
[----:B------:R-:W-:Y:S01]  /*46e0*/  IMAD.WIDE.U32 R2, R52, UR6, R2 ;  /* 0x0000000634027c25 */ /* 0x000fe2000f8e0002 */
[----:B------:R-:W-:Y:S01]  /*46f0*/  IADD3.X R68, R68, -0x1, RZ, P3, !PT ;  /* 0xffffffff44447810 */ /* 0x000fe20001ffe4ff */
[----:B------:R-:W-:Y:S02]  /*4700*/  BAR.SYNC.DEFER_BLOCKING 0x0 ;  /* 0x0000000000007b1d */ /* 0x000fe40000010000 */
[----:B0-----:R-:W-:-:S06]  /*4710*/  @!P6 FMUL.FTZ R23, R23, R32 ;  /* 0x000000201717e220 */ /* 0x001fcc0000410000 */
[----:B------:R-:W0:Y:S01]  /*4720*/  LDC.64 R32, c[0x0][0x3f0] ;  /* 0x0000fc00ff207b82 */ /* 0x000e220000000a00 */
[----:B-1----:R-:W-:-:S04]  /*4730*/  IMAD R5, R53, UR6, RZ ;  /* 0x0000000635057c24 */ /* 0x002fc8000f8e02ff */
[----:B------:R-:W-:-:S05]  /*4740*/  IMAD R5, R52, UR7, R5 ;  /* 0x0000000734057c24 */ /* 0x000fca000f8e0205 */
[----:B------:R-:W-:Y:S01]  /*4750*/  IADD3 R0, R3, R5, RZ ;  /* 0x0000000503007210 */ /* 0x000fe20007ffe0ff */
[----:B------:R1:W-:Y:S04]  /*4760*/  STS.128 [R85], R20 ;  /* 0x0000001455007388 */ /* 0x0003e80000000c00 */
[----:B------:R2:W-:Y:S01]  /*4770*/  STS.128 [R85+0x10], R16 ;  /* 0x0000101055007388 */ /* 0x0005e20000000c00 */
[----:B------:R-:W-:-:S03]  /*4780*/  NOP ;  /* 0x0000000000007918 */ /* 0x000fc60000000000 */
[----:B------:R-:W3:Y:S01]  /*4790*/  LDS.128 R12, [R84] ;  /* 0x00000000540c7984 */ /* 0x000ee20000000c00 */
[----:B0-----:R-:W-:-:S03]  /*47a0*/  LEA R3, P0, R2, R32, 0x2 ;  /* 0x0000002002037211 */ /* 0x001fc600078010ff */
[----:B------:R-:W0:Y:S01]  /*47b0*/  LDS.128 R24, [R84+0x200] ;  /* 0x0002000054187984 */ /* 0x000e220000000c00 */
        /* <DEDUP_REMOVED lines=8> */
[----:B------:R-:W-:-:S04]  /*4840*/  FADD.FTZ R23, R22, R23 ;  /* 0x0000001716177221 */ /* 0x000fc80000010000 */
[----:B--2---:R-:W-:-:S04]  /*4850*/  FADD.FTZ R16, R23, R16 ;  /* 0x0000001017107221 */ /* 0x004fc80000010000 */
[----:B------:R-:W-:-:S04]  /*4860*/  FADD.FTZ R17, R16, R17 ;  /* 0x0000001110117221 */ /* 0x000fc80000010000 */
[----:B------:R-:W-:-:S04]  /*4870*/  FADD.FTZ R18, R17, R18 ;  /* 0x0000001211127221 */ /* 0x000fc80000010000 */
[----:B------:R-:W-:Y:S01]  /*4880*/  FADD.FTZ R61, R18, R19 ;  /* 0x00000013123d7221 */ /* 0x000fe20000010000 */
[----:B---3--:R1:W-:Y:S04]  /*4890*/  STG.E.128 desc[UR12][R82.64], R12 ;  /* 0x0000000c52007986 */ /* 0x0083e8000c101d0c */
[----:B0-----:R1:W-:Y:S01]  /*48a0*/  STG.E.128 desc[UR12][R82.64+0x200], R24 ;  /* 0x0002001852007986 */ /* 0x0013e2000c101d0c */
[----:B------:R-:W-:Y:S05]  /*48b0*/  @P4 BRA `(.L_x_9759) ;  /* 0xffffffc000844947 */ /* 0x000fea000383ffff */
.L_x_9720:
        /* <DEDUP_REMOVED lines=26> */
.L_x_9761:
[----:B------:R-:W-:Y:S05]  /*4a60*/  BSYNC B0 ;  /* 0x0000000000007941 */ /* 0x000fea0003800000 */
.L_x_9760:
        /* <DEDUP_REMOVED lines=29> */
.L_x_9763:
[----:B-1----:R-:W1:Y:S02]  /*4c40*/  S2R R13, SR_TID.X ;  /* 0x00000000000d7919 */ /* 0x002e640000002100 */
.L_x_9764:
[----:B------:R-:W-:Y:S05]  /*4c50*/  BSYNC B0 ;  /* 0x0000000000007941 */ /* 0x000fea0003800000 */
.L_x_9762:
        /* <DEDUP_REMOVED lines=22> */
.L_x_9766:
[----:B------:R-:W-:Y:S02]  /*4dc0*/  LEA R0, R13, UR4, 0x2 ;  /* 0x000000040d007c11 */ /* 0x000fe4000f8e10ff */
[----:B------:R-:W-:Y:S02]  /*4dd0*/  SHF.R.S32.HI R8, RZ, 0x1f, R13 ;  /* 0x0000001fff087819 */ /* 0x000fe4000001140d */
[----:B-1----:R-:W-:Y:S01]  /*4de0*/  MOV R6, R2 ;  /* 0x0000000200067202 */ /* 0x002fe20000000f00 */
[----:B------:R-:W1:Y:S01]  /*4df0*/  LDS R15, [R0+0x1b08] ;  /* 0x001b0800000f7984 */ /* 0x000e620000000800 */
[----:B0--3--:R-:W-:Y:S01]  /*4e00*/  MOV R7, R21 ;  /* 0x0000001500077202 */ /* 0x009fe20000000f00 */
[C---:B------:R-:W-:Y:S01]  /*4e10*/  IMAD R10, R8.reuse, UR6, RZ ;  /* 0x00000006080a7c24 */ /* 0x040fe2000f8e02ff */
[----:B--2-4-:R-:W-:Y:S01]  /*4e20*/  MOV R4, R52 ;  /* 0x0000003400047202 */ /* 0x014fe20000000f00 */
        /* <DEDUP_REMOVED lines=16> */
[----:B0-----:R1:W-:Y:S02]  /*4f30*/  REDG.E.ADD.F32.FTZ.RN.STRONG.GPU desc[UR12][R10.64], R17 ;  /* 0x000000110a0079a6 */ /* 0x0013e4000c10f38c */
[----:B------:R-:W-:Y:S05]  /*4f40*/  @!P0 BRA `(.L_x_9766) ;  /* 0xfffffffc009c8947 */ /* 0x000fea000383ffff */
[----:B------:R-:W-:Y:S05]  /*4f50*/  BSYNC B0 ;  /* 0x0000000000007941 */ /* 0x000fea0003800000 */
.L_x_9765:
[----:B------:R-:W-:Y:S05]  /*4f60*/  EXIT ;  /* 0x000000000000794d */ /* 0x000fea0003800000 */
.L_x_9767:
        /* <DEDUP_REMOVED lines=9> */
.L_x_11034:


//--------------------- .text._Z25selective_scan_bwd_kernelI32Selective_Scan_bwd_kernel_traitsILi32ELi8ELb1ELb1ELb0ELb1ELb1EffEEv12SSMParamsBwd --------------------------
	.section	.text._Z25selective_scan_bwd_kernelI32Selective_Scan_bwd_kernel_traitsILi32ELi8ELb1ELb1ELb0ELb1ELb1EffEEv12SSMParamsBwd,"ax",@progbits
	.align	128
        .global         _Z25selective_scan_bwd_kernelI32Selective_Scan_bwd_kernel_traitsILi32ELi8ELb1ELb1ELb0ELb1ELb1EffEEv12SSMParamsBwd
        .type           _Z25selective_scan_bwd_kernelI32Selective_Scan_bwd_kernel_traitsILi32ELi8ELb1ELb1ELb0ELb1ELb1EffEEv12SSMParamsBwd,@function
        .size           _Z25selective_scan_bwd_kernelI32Selective_Scan_bwd_kernel_traitsILi32ELi8ELb1ELb1ELb0ELb1ELb1EffEEv12SSMParamsBwd,(.L_x_11035 - _Z25selective_scan_bwd_kernelI32Selective_Scan_bwd_kernel_traitsILi32ELi8ELb1ELb1ELb0ELb1ELb1EffEEv12SSMParamsBwd)
        .other          _Z25selective_scan_bwd_kernelI32Selective_Scan_bwd_kernel_traitsILi32ELi8ELb1ELb1ELb0ELb1ELb1EffEEv12SSMParamsBwd,@"STO_CUDA_ENTRY STV_DEFAULT"
_Z25selective_scan_bwd_kernelI32Selective_Scan_bwd_kernel_traitsILi32ELi8ELb1ELb1ELb0ELb1ELb1EffEEv12SSMParamsBwd:
.text._Z25selective_scan_bwd_kernelI32Selective_Scan_bwd_kernel_traitsILi32ELi8ELb1ELb1ELb0ELb1ELb1EffEEv12SSMParamsBwd:
        /* <DEDUP_REMOVED lines=52> */
[C---:B------:R-:W-:Y:S01]  /*0340*/  LOP3.LUT R0, R81.reuse, R8, RZ, 0x3c, !PT ;  /* 0x0000000851007212 */ /* 0x040fe200078e3cff */
        /* <DEDUP_REMOVED lines=9> */
[----:B------:R-:W-:Y:S01]  /*03e0*/  IMAD R0, R80, R4, RZ ;  /* 0x0000000450007224 */ /* 0x000fe200078e02ff */
[----:B------:R-:W-:Y:S01]  /*03f0*/  @P0 IADD3 R26, R26, 0x1, RZ ;  /* 0x000000011a1a0810 */ /* 0x000fe20007ffe0ff */
[----:B------:R-:W-:Y:S01]  /*0400*/  UIADD3 UR7, UR7, UR8, URZ ;  /* 0x0000000807077290 */ /* 0x000fe2000fffe03f */
[----:B------:R-:W-:Y:S01]  /*0410*/  IADD3 R21, P0, R7, R2, RZ ;  /* 0x0000000207157210 */ /* 0x000fe20007f1e0ff */
[C---:B------:R-:W-:Y:S01]  /*0420*/  IMAD R0, R81.reuse, R5, R0 ;  /* 0x0000000551007224 */ /* 0x040fe200078e0200 */
        /* <DEDUP_REMOVED lines=29> */
[----:B------:R-:W2:Y:S01]  /*0600*/  LDC.64 R12, c[0x0][0x2f0] ;  /* 0x0000bc00ff0c7b82 */ /* 0x000ea20000000a00 */
[-C--:B------:R-:W-:Y:S01]  /*0610*/  IMAD R0, R31, R14.reuse, RZ ;  /* 0x0000000e1f007224 */ /* 0x080fe200078e02ff */
[----:B------:R-:W-:Y:S02]  /*0620*/  ISETP.NE.AND.EX P1, PT, R23, RZ, PT, P1 ;  /* 0x000000ff1700720c */ /* 0x000fe40003f25310 */
[----:B------:R-:W-:Y:S02]  /*0630*/  CS2R R94, SRZ ;  /* 0x00000000005e7805 */ /* 0x000fe4000001ff00 */
[----:B------:R-:W-:Y:S01]  /*0640*/  ISETP.NE.U32.AND P2, PT, R24, RZ, PT ;  /* 0x000000ff1800720c */ /* 0x000fe20003f45070 */
[C---:B------:R-:W-:Y:S01]  /*0650*/  IMAD R5, R26.reuse, R15, R0 ;  /* 0x0000000f1a057224 */ /* 0x040fe200078e0200 */
[----:B------:R-:W-:Y:S01]  /*0660*/  CS2R R82, SRZ ;  /* 0x0000000000527805 */ /* 0x000fe2000001ff00 */
[----:B------:R-:W3:Y:S01]  /*0670*/  @P0 LDC R11, c[0x0][0x21c] ;  /* 0x00008700ff0b0b82 */ /* 0x000ee20000000800 */
[----:B------:R-:W-:Y:S01]  /*0680*/  IMAD.WIDE.U32 R2, R26, R14, UR4 ;  /* 0x000000041a027e25 */ /* 0x000fe2000f8e000e */
[----:B------:R-:W-:Y:S01]  /*0690*/  ISETP.NE.AND.EX P2, PT, R25, RZ, PT, P2 ;  /* 0x000000ff1900720c */ /* 0x000fe20003f45320 */
[----:B------:R-:W-:-:S05]  /*06a0*/  ULDC.64 UR6, c[0x0][0x268] ;  /* 0x00009a0000067ab9 */ /* 0x000fca0000000a00 */
        /* <DEDUP_REMOVED lines=9> */
[----:B------:R-:W-:Y:S02]  /*0740*/  @P2 LEA.HI.X R83, R81, R25, R80, 0x2, P4 ;  /* 0x0000001951532211 */ /* 0x000fe400020f1450 */
[----:B------:R-:W-:Y:S01]  /*0750*/  IADD3 R2, R3, R5, RZ ;  /* 0x0000000503027210 */ /* 0x000fe20007ffe0ff */
[----:B---3--:R-:W-:Y:S01]  /*0760*/  @P0 IMAD R3, R0, R11, RZ ;  /* 0x0000000b00030224 */ /* 0x008fe200078e02ff */
[----:B--2---:R-:W-:Y:S01]  /*0770*/  LEA R22, P2, R21, R12, 0x2 ;  /* 0x0000000c15167211 */ /* 0x004fe200078410ff */
[----:B------:R-:W-:Y:S01]  /*0780*/  IMAD R0, R80, UR6, RZ ;  /* 0x0000000650007c24 */ /* 0x000fe2000f8e02ff */
[----:B------:R-:W-:-:S02]  /*0790*/  IADD3.X R2, R9, R2, RZ, P5, !PT ;  /* 0x0000000209027210 */ /* 0x000fc40002ffe4ff */
[----:B------:R-:W-:Y:S01]  /*07a0*/  LEA.HI.X R21, R21, R13, R8, 0x2, P2 ;  /* 0x0000000d15157211 */ /* 0x000fe200010f1408 */
[----:B------:R-:W-:Y:S01]  /*07b0*/  IMAD R13, R81, UR7, R0 ;  /* 0x00000007510d7c24 */ /* 0x000fe2000f8e0200 */
[----:B0-----:R-:W-:Y:S02]  /*07c0*/  LEA R20, P3, R19, R32, 0x2 ;  /* 0x0000002013147211 */ /* 0x001fe400078610ff */
[----:B------:R-:W-:Y:S02]  /*07d0*/  LEA R18, P4, R17, R34, 0x2 ;  /* 0x0000002211127211 */ /* 0x000fe400078810ff */
[----:B----4-:R-:W-:Y:S01]  /*07e0*/  LEA R16, P2, R7, R14, 0x2 ;  /* 0x0000000e07107211 */ /* 0x010fe200078410ff */
[----:B------:R-:W-:Y:S01]  /*07f0*/  HFMA2.MMA R27, -RZ, RZ, 0, 0 ;  /* 0x00000000ff1b7435 */ /* 0x000fe200000001ff */
[----:B------:R-:W-:Y:S01]  /*0800*/  @P0 IMAD.WIDE R98, R3, 0x8, R98 ;  /* 0x0000000803620825 */ /* 0x000fe200078e0262 */
        /* <DEDUP_REMOVED lines=19> */
[C---:B------:R-:W-:Y:S02]  /*0940*/  IADD3 R35, R24.reuse, 0xc0, RZ ;  /* 0x000000c018237810 */ /* 0x040fe40007ffe0ff */
[----:B------:R-:W-:-:S02]  /*0950*/  IADD3 R3, R24, 0x20, RZ ;  /* 0x0000002018037810 */ /* 0x000fc40007ffe0ff */
[C---:B------:R-:W-:Y:S02]  /*0960*/  IADD3 R5, R24.reuse, 0x40, RZ ;  /* 0x0000004018057810 */ /* 0x040fe40007ffe0ff */
[C---:B------:R-:W-:Y:S02]  /*0970*/  IADD3 R7, R24.reuse, 0x60, RZ ;  /* 0x0000006018077810 */ /* 0x040fe40007ffe0ff */
[C---:B------:R-:W-:Y:S02]  /*0980*/  IADD3 R9, R24.reuse, 0x80, RZ ;  /* 0x0000008018097810 */ /* 0x040fe40007ffe0ff */
[C---:B------:R-:W-:Y:S02]  /*0990*/  IADD3 R33, R24.reuse, 0xa0, RZ ;  /* 0x000000a018217810 */ /* 0x040fe40007ffe0ff */
[----:B------:R-:W-:Y:S02]  /*09a0*/  IADD3 R37, R24, 0xe0, RZ ;  /* 0x000000e018257810 */ /* 0x000fe40007ffe0ff */
[----:B------:R-:W-:-:S02]  /*09b0*/  LEA R23, R0, R23, 0x2 ;  /* 0x0000001700177211 */ /* 0x000fc400078e10ff */
        /* <DEDUP_REMOVED lines=17> */
.L_x_9808:
        /* <DEDUP_REMOVED lines=16> */
[----:B---3--:R0:W-:Y:S01]  /*0bd0*/  STS.128 [R0+0x200], R48 ;  /* 0x0002003000007388 */ /* 0x0081e20000000c00 */
        /* <DEDUP_REMOVED lines=8> */
[----:B-1----:R-:W1:Y:S01]  /*0c60*/  LDC.64 R64, c[0x0][0x2a0] ;  /* 0x0000a800ff407b82 */ /* 0x002e620000000a00 */
[----:B--2---:R-:W-:Y:S04]  /*0c70*/  STS.128 [R0], R56 ;  /* 0x0000003800007388 */ /* 0x004fe80000000c00 */
[----:B---3--:R-:W-:Y:S01]  /*0c80*/  STS.128 [R0+0x200], R60 ;  /* 0x0002003c00007388 */ /* 0x008fe20000000c00 */
[----:B------:R-:W-:-:S03]  /*0c90*/  NOP ;  /* 0x0000000000007918 */ /* 0x000fc60000000000 */
[----:B------:R-:W2:Y:S04]  /*0ca0*/  LDS.128 R40, [R84+0x10] ;  /* 0x0000100054287984 */ /* 0x000ea80000000c00 */
[----:B------:R-:W3:Y:S01]  /*0cb0*/  LDS.128 R44, [R84] ;  /* 0x00000000542c7984 */ /* 0x000ee20000000c00 */
[----:B------:R-:W-:Y:S06]  /*0cc0*/  BAR.SYNC.DEFER_BLOCKING 0x0 ;  /* 0x0000000000007b1d */ /* 0x000fec0000010000 */
[----:B0-----:R-:W4:Y:S04]  /*0cd0*/  LDG.E.128 R48, desc[UR12][R66.64] ;  /* 0x0000000c42307981 */ /* 0x001f28000c1e1d00 */
[----:B------:R-:W4:Y:S01]  /*0ce0*/  LDG.E.128 R52, desc[UR12][R66.64+0x200] ;  /* 0x0002000c42347981 */ /* 0x000f22000c1e1d00 */
[----:B------:R-:W-:Y:S01]  /*0cf0*/  LEA R100, R12, 0xffffff00, 0x8 ;  /* 0xffffff000c647811 */ /* 0x000fe200078e40ff */
[----:B------:R-:W-:Y:S01]  /*0d00*/  BSSY B0, `(.L_x_9769) ;  /* 0x0000037000007945 */ /* 0x000fe20003800000 */
[--C-:B--2--5:R-:W-:Y:S01]  /*0d10*/  FADD.FTZ R85, R40, R28.reuse ;  /* 0x0000001c28557221 */ /* 0x124fe20000010000 */
[--C-:B------:R-:W-:Y:S01]  /*0d20*/  FADD.FTZ R86, R41, R28.reuse ;  /* 0x0000001c29567221 */ /* 0x100fe20000010000 */
[--C-:B------:R-:W-:Y:S01]  /*0d30*/  FADD.FTZ R87, R42, R28.reuse ;  /* 0x0000001c2a577221 */ /* 0x100fe20000010000 */
[----:B------:R-:W0:Y:S01]  /*0d40*/  LDC.64 R40, c[0x0][0x318] ;  /* 0x0000c600ff287b82 */ /* 0x000e220000000a00 */
[--C-:B---3--:R-:W-:Y:S01]  /*0d50*/  FADD.FTZ R89, R44, R28.reuse ;  /* 0x0000001c2c597221 */ /* 0x108fe20000010000 */
[--C-:B------:R-:W-:Y:S01]  /*0d60*/  FADD.FTZ R88, R43, R28.reuse ;  /* 0x0000001c2b587221 */ /* 0x100fe20000010000 */
[--C-:B------:R-:W-:Y:S01]  /*0d70*/  FADD.FTZ R90, R45, R28.reuse ;  /* 0x0000001c2d5a7221 */ /* 0x100fe20000010000 */
[--C-:B------:R-:W-:Y:S01]  /*0d80*/  FADD.FTZ R91, R46, R28.reuse ;  /* 0x0000001c2e5b7221 */ /* 0x100fe20000010000 */
        /* <DEDUP_REMOVED lines=11> */
[----:B----4-:R1:W-:Y:S04]  /*0e40*/  STS.128 [R0], R48 ;  /* 0x0000003000007388 */ /* 0x0103e80000000c00 */
[----:B------:R1:W-:Y:S01]  /*0e50*/  STS.128 [R0+0x200], R52 ;  /* 0x0002003400007388 */ /* 0x0003e20000000c00 */
[----:B------:R-:W-:Y:S01]  /*0e60*/  NOP ;  /* 0x0000000000007918 */ /* 0x000fe20000000000 */
[----:B0-----:R-:W-:Y:S06]  /*0e70*/  @P6 BRA `(.L_x_9770) ;  /* 0x00000000007c6947 */ /* 0x001fec0003800000 */
[----:B------:R-:W-:Y:S01]  /*0e80*/  FMUL.FTZ R89, R89, 1.4426950216293334961 ;  /* 0x3fb8aa3b59597820 */ /* 0x000fe20000410000 */
[----:B------:R-:W-:Y:S01]  /*0e90*/  MOV R47, 0x3e800000 ;  /* 0x3e800000002f7802 */ /* 0x000fe20000000f00 */
[----:B------:R-:W-:Y:S02]  /*0ea0*/  HFMA2.MMA R46, -RZ, RZ, 1.3056640625, -1.8671875 ;  /* 0x3d39bf78ff2e7435 */ /* 0x000fe400000001ff */
        /* <DEDUP_REMOVED lines=28> */
.L_x_9770:
[----:B------:R-:W-:Y:S05]  /*1070*/  BSYNC B0 ;  /* 0x0000000000007941 */ /* 0x000fea0003800000 */
.L_x_9769:
[----:B------:R-:W-:Y:S01]  /*1080*/  IMAD.WIDE.U32 R42, R64, UR14, R100 ;  /* 0x0000000e402a7c25 */ /* 0x000fe2000f8e0064 */
[----:B------:R-:W-:Y:S01]  /*1090*/  BSSY B0, `(.L_x_9771) ;  /* 0x0000023000007945 */ /* 0x000fe20003800000 */
[----:B------:R-:W-:-:S03]  /*10a0*/  FSETP.GTU.FTZ.AND P6, PT, R92, 20, PT ;  /* 0x41a000005c00780b */ /* 0x000fc60003fdc000 */
[----:B------:R-:W-:Y:S01]  /*10b0*/  IADD3 R45, R43, R45, RZ ;  /* 0x0000002d2b2d7210 */ /* 0x000fe20007ffe0ff */
[----:B------:R-:W-:Y:S09]  /*10c0*/  @P1 BRA `(.L_x_9772) ;  /* 0x00000000007c1947 */ /* 0x000ff20003800000 */
[----:B------:R-:W-:Y:S01]  /*10d0*/  FMUL.FTZ R90, R90, 1.4426950216293334961 ;  /* 0x3fb8aa3b5a5a7820 */ /* 0x000fe20000410000 */
[----:B-1----:R-:W-:Y:S01]  /*10e0*/  MOV R48, 0x3e800000 ;  /* 0x3e80000000307802 */ /* 0x002fe20000000f00 */
        /* <DEDUP_REMOVED lines=29> */
.L_x_9772:
[----:B------:R-:W-:Y:S05]  /*12c0*/  BSYNC B0 ;  /* 0x0000000000007941 */ /* 0x000fea0003800000 */
.L_x_9771:
[----:B------:R-:W-:Y:S04]  /*12d0*/  BSSY B0, `(.L_x_9773) ;  /* 0x0000021000007945 */ /* 0x000fe80003800000 */
[----:B------:R-:W-:Y:S05]  /*12e0*/  @P0 BRA `(.L_x_9774) ;  /* 0x00000000007c0947 */ /* 0x000fea0003800000 */
        /* <DEDUP_REMOVED lines=31> */
.L_x_9774:
[----:B------:R-:W-:Y:S05]  /*14e0*/  BSYNC B0 ;  /* 0x0000000000007941 */ /* 0x000fea0003800000 */
.L_x_9773:
        /* <DEDUP_REMOVED lines=33> */
.L_x_9776:
[----:B------:R-:W-:Y:S05]  /*1700*/  BSYNC B0 ;  /* 0x0000000000007941 */ /* 0x000fea0003800000 */
.L_x_9775:
        /* <DEDUP_REMOVED lines=33> */
.L_x_9778:
[----:B------:R-:W-:Y:S05]  /*1920*/  BSYNC B0 ;  /* 0x0000000000007941 */ /* 0x000fea0003800000 */
.L_x_9777:
        /* <DEDUP_REMOVED lines=33> */
.L_x_9780:
[----:B------:R-:W-:Y:S05]  /*1b40*/  BSYNC B0 ;  /* 0x0000000000007941 */ /* 0x000fea0003800000 */
.L_x_9779:
        /* <DEDUP_REMOVED lines=33> */
.L_x_9782:
[----:B------:R-:W-:Y:S05]  /*1d60*/  BSYNC B0 ;  /* 0x0000000000007941 */ /* 0x000fea0003800000 */
.L_x_9781:
        /* <DEDUP_REMOVED lines=33> */
.L_x_9784:
[----:B------:R-:W-:Y:S05]  /*1f80*/  BSYNC B0 ;  /* 0x0000000000007941 */ /* 0x000fea0003800000 */
.L_x_9783:
[----:B-1----:R-:W-:Y:S01]  /*1f90*/  LDS.128 R48, [R84+0x10] ;  /* 0x0000100054307984 */ /* 0x002fe20000000c00 */
        /* <DEDUP_REMOVED lines=71> */
[----:B------:R-:W1:Y:S08]  /*2410*/  MUFU.RCP R93, R74 ;  /* 0x0000004a005d7308 */ /* 0x000e700000001000 */
[----:B------:R-:W-:Y:S01]  /*2420*/  MUFU.RCP R110, R71 ;  /* 0x00000047006e7308 */ /* 0x000fe20000001000 */
[----:B0-----:R-:W-:-:S07]  /*2430*/  FADD.FTZ R68, -R108, 1 ;  /* 0x3f8000006c447421 */ /* 0x001fce0000010100 */
[----:B------:R-:W-:Y:S01]  /*2440*/  MUFU.RCP R113, R72 ;  /* 0x0000004800717308 */ /* 0x000fe20000001000 */
[----:B-1----:R-:W-:-:S07]  /*2450*/  FMUL.FTZ R107, R52, R93 ;  /* 0x0000005d346b7220 */ /* 0x002fce0000410000 */
        /* <DEDUP_REMOVED lines=50> */
[----:B------:R-:W-:-:S04]  /*2780*/  IMAD.WIDE.U32 R52, R81, UR6, R102 ;  /* 0x0000000651347c25 */ /* 0x000fc8000f8e0066 */
[----:B------:R-:W-:Y:S01]  /*2790*/  FMUL.FTZ R110, R61, R110 ;  /* 0x0000006e3d6e7220 */ /* 0x000fe20000410000 */
[----:B------:R0:W-:Y:S01]  /*27a0*/  STS.128 [R84], R64 ;  /* 0x0000004054007388 */ /* 0x0001e20000000c00 */
[----:B------:R-:W1:Y:S01]  /*27b0*/  LDC R61, c[0x0][0x21c] ;  /* 0x00008700ff3d7b82 */ /* 0x000e620000000800 */
[----:B------:R-:W-:Y:S01]  /*27c0*/  FMUL.FTZ R108, R55, R108 ;  /* 0x0000006c376c7220 */ /* 0x000fe20000410000 */
[----:B---3--:R-:W-:Y:S01]  /*27d0*/  LEA R104, P0, R52, R104, 0x2 ;  /* 0x0000006834687211 */ /* 0x008fe200078010ff */
[----:B------:R-:W-:Y:S01]  /*27e0*/  STS.128 [R84+0x10], R68 ;  /* 0x0000104454007388 */ /* 0x000fe20000000c00 */
[----:B------:R-:W-:-:S03]  /*27f0*/  NOP ;  /* 0x0000000000007918 */ /* 0x000fc60000000000 */
[----:B------:R-:W2:Y:S01]  /*2800*/  LDS.128 R72, [R0] ;  /* 0x0000000000487984 */ /* 0x000ea20000000c00 */
[----:B------:R-:W-:Y:S01]  /*2810*/  FMUL.FTZ R111, R60, R111 ;  /* 0x0000006f3c6f7220 */ /* 0x000fe20000410000 */
[----:B------:R-:W-:Y:S01]  /*2820*/  FMUL.FTZ R55, R62, R113 ;  /* 0x000000713e377220 */ /* 0x000fe20000410000 */
[----:B------:R-:W-:Y:S01]  /*2830*/  FMUL.FTZ R115, R58, R109 ;  /* 0x0000006d3a737220 */ /* 0x000fe20000410000 */
[----:B------:R-:W3:Y:S01]  /*2840*/  LDS.128 R76, [R0+0x200] ;  /* 0x00020000004c7984 */ /* 0x000ee20000000c00 */
[----:B0-----:R-:W-:Y:S01]  /*2850*/  IMAD R65, R81, UR7, R54 ;  /* 0x0000000751417c24 */ /* 0x001fe2000f8e0236 */
[----:B------:R-:W-:Y:S01]  /*2860*/  ULDC.64 UR6, c[0x0][0x320] ;  /* 0x0000c80000067ab9 */ /* 0x000fe20000000a00 */
[----:B------:R-:W-:Y:S01]  /*2870*/  FMUL.FTZ R54, R63, R112 ;  /* 0x000000703f367220 */ /* 0x000fe20000410000 */
[----:B------:R-:W-:Y:S01]  /*2880*/  FMUL.FTZ R93, R48, R111 ;  /* 0x0000006f305d7220 */ /* 0x000fe20000410000 */
[----:B------:R-:W-:Y:S01]  /*2890*/  FMUL.FTZ R64, R49, R110 ;  /* 0x0000006e31407220 */ /* 0x000fe20000410000 */
        /* <DEDUP_REMOVED lines=9> */
[----:B------:R-:W-:Y:S01]  /*2930*/  FFMA.FTZ R58, R32, R65, R29 ;  /* 0x00000041203a7223 */ /* 0x000fe2000001001d */
[----:B------:R-:W-:-:S02]  /*2940*/  IADD3.X R53, R105, R2, RZ, P1, !PT ;  /* 0x0000000269357210 */ /* 0x000fc40000ffe4ff */
[----:B------:R-:W-:-:S03]  /*2950*/  ISETP.NE.AND.EX P0, PT, RZ, UR7, PT, P0 ;  /* 0x00000007ff007c0c */ /* 0x000fc6000bf05300 */
[----:B--2---:R0:W-:Y:S04]  /*2960*/  STG.E.128 desc[UR12][R52.64], R72 ;  /* 0x0000004834007986 */ /* 0x0041e8000c101d0c */
[----:B---3--:R0:W-:Y:S06]  /*2970*/  STG.E.128 desc[UR12][R52.64+0x200], R76 ;  /* 0x0002004c34007986 */ /* 0x0081ec000c101d0c */
[----:B-1----:R-:W-:Y:S05]  /*2980*/  @!P0 BRA `(.L_x_9785) ;  /* 0x0000000000788947 */ /* 0x002fea0003800000 */
        /* <DEDUP_REMOVED lines=17> */
[----:B0-----:R-:W0:Y:S03]  /*2aa0*/  LDS.128 R52, [R0+0x200] ;  /* 0x0002000000347984 */ /* 0x001e260000000c00 */
[----:B------:R-:W-:Y:S02]  /*2ab0*/  IMAD R57, R57, UR14, R60 ;  /* 0x0000000e39397c24 */ /* 0x000fe4000f8e023c */
[----:B------:R-:W-:-:S03]  /*2ac0*/  IMAD R56, R80, UR8, RZ ;  /* 0x0000000850387c24 */ /* 0x000fc6000f8e02ff */
[----:B------:R-:W-:Y:S01]  /*2ad0*/  IADD3 R101, R101, R57, RZ ;  /* 0x0000003965657210 */ /* 0x000fe20007ffe0ff */
[C---:B------:R-:W-:Y:S02]  /*2ae0*/  IMAD R29, R81.reuse, UR9, R56 ;  /* 0x00000009511d7c24 */ /* 0x040fe4000f8e0238 */
[----:B--2---:R-:W-:-:S05]  /*2af0*/  IMAD.WIDE.U32 R40, R81, UR8, R100 ;  /* 0x0000000851287c25 */ /* 0x004fca000f8e0064 */
[----:B------:R-:W-:Y:S02]  /*2b00*/  IADD3 R41, R41, R29, RZ ;  /* 0x0000001d29297210 */ /* 0x000fe40007ffe0ff */
[----:B------:R-:W-:-:S04]  /*2b10*/  LEA R42, P0, R40, UR6, 0x2 ;  /* 0x00000006282a7c11 */ /* 0x000fc8000f8010ff */
[----:B------:R-:W-:Y:S02]  /*2b20*/  LEA.HI.X R41, R40, UR7, R41, 0x2, P0 ;  /* 0x0000000728297c11 */ /* 0x000fe400080f1429 */
[----:B------:R-:W-:-:S04]  /*2b30*/  IADD3 R40, P0, R42, R3, RZ ;  /* 0x000000032a287210 */ /* 0x000fc80007f1e0ff */
[----:B------:R-:W-:-:S05]  /*2b40*/  IADD3.X R41, R41, R2, RZ, P0, !PT ;  /* 0x0000000229297210 */ /* 0x000fca00007fe4ff */
[----:B---3--:R1:W-:Y:S04]  /*2b50*/  STG.E.128 desc[UR12][R40.64], R48 ;  /* 0x0000003028007986 */ /* 0x0083e8000c101d0c */
[----:B0-----:R1:W-:Y:S02]  /*2b60*/  STG.E.128 desc[UR12][R40.64+0x200], R52 ;  /* 0x0002003428007986 */ /* 0x0013e4000c101d0c */
.L_x_9785:
[----:B------:R-:W-:Y:S01]  /*2b70*/  FFMA.FTZ R29, R33, R114, R58 ;  /* 0x00000072211d7223 */ /* 0x000fe2000001003a */
[----:B------:R-:W-:Y:S01]  /*2b80*/  ISETP.GE.AND P0, PT, R61, 0x1, PT ;  /* 0x000000013d00780c */ /* 0x000fe20003f06270 */
        /* <DEDUP_REMOVED lines=73> */
.L_x_9807:
[----:B------:R-:W-:Y:S01]  /*3020*/  SHF.R.S32.HI R137, RZ, 0x1f, R120 ;  /* 0x0000001fff897819 */ /* 0x000fe20000011478 */
[----:B------:R-:W-:Y:S02]  /*3030*/  IMAD R0, R80, UR8, RZ ;  /* 0x0000000850007c24 */ /* 0x000fe4000f8e02ff */
[----:B0-----:R-:W-:-:S04]  /*3040*/  IMAD.WIDE.U32 R58, R120, UR16, RZ ;  /* 0x00000010783a7c25 */ /* 0x001fc8000f8e00ff */
        /* <DEDUP_REMOVED lines=21> */
[----:B------:R-:W-:Y:S02]  /*31a0*/  MOV R109, R13 ;  /* 0x0000000d006d7202 */ /* 0x000fe40000000f00 */
[----:B------:R-:W-:Y:S01]  /*31b0*/  LEA R0, R14, R25, 0x4 ;  /* 0x000000190e007211 */ /* 0x000fe200078e20ff */
[----:B------:R-:W-:Y:S01]  /*31c0*/  IMAD R117, R120, UR19, R117 ;  /* 0x0000001378757c24 */ /* 0x000fe2000f8e0275 */
[----:B------:R-:W-:Y:S01]  /*31d0*/  ISETP.GT.AND P0, PT, R12, 0x1, PT ;  /* 0x000000010c00780c */ /* 0x000fe20003f04270 */
[----:B------:R-:W-:-:S03]  /*31e0*/  IMAD.WIDE.U32 R110, R120, UR18, R108 ;  /* 0x00000012786e7c25 */ /* 0x000fc6000f8e006c */
[----:B------:R-:W-:Y:S02]  /*31f0*/  ISETP.EQ.AND P0, PT, R11, RZ, P0 ;  /* 0x000000ff0b00720c */ /* 0x000fe40000702270 */
[----:B-1----:R-:W-:Y:S02]  /*3200*/  LEA R108, P1, R110, R72, 0x2 ;  /* 0x000000486e6c7211 */ /* 0x002fe400078210ff */
[----:B------:R-:W-:Y:S02]  /*3210*/  IADD3 R84, R111, R117, RZ ;  /* 0x000000756f547210 */ /* 0x000fe40007ffe0ff */
[----:B------:R-:W-:Y:S02]  /*3220*/  IADD3 R111, R12, -0x1, RZ ;  /* 0xffffffff0c6f7810 */ /* 0x000fe40007ffe0ff */
[----:B------:R-:W-:-:S05]  /*3230*/  LEA.HI.X R109, R110, R73, R84, 0x2, P1 ;  /* 0x000000496e6d7211 */ /* 0x000fca00008f1454 */
[----:B------:R-:W0:Y:S01]  /*3240*/  @P0 LDC R110, c[0x0][0x21c] ;  /* 0x00008700ff6e0b82 */ /* 0x000e220000000800 */
[----:B------:R-:W-:Y:S02]  /*3250*/  ISETP.NE.AND P1, PT, R24, RZ, PT ;  /* 0x000000ff1800720c */ /* 0x000fe40003f25270 */
[----:B------:R-:W-:-:S04]  /*3260*/  LEA.HI R84, R111, R111, RZ, 0x1 ;  /* 0x0000006f6f547211 */ /* 0x000fc800078f08ff */
[----:B------:R-:W-:Y:S01]  /*3270*/  LOP3.LUT R84, R84, 0xfffffe, RZ, 0xc0, !PT ;  /* 0x00fffffe54547812 */ /* 0x000fe200078ec0ff */
[----:B--2---:R1:W-:Y:S04]  /*3280*/  STS.128 [R0], R56 ;  /* 0x0000003800007388 */ /* 0x0043e80000000c00 */
[----:B---3--:R-:W-:Y:S01]  /*3290*/  STS.128 [R0+0x200], R60 ;  /* 0x0002003c00007388 */ /* 0x008fe20000000c00 */
[----:B------:R-:W-:-:S03]  /*32a0*/  NOP ;  /* 0x0000000000007918 */ /* 0x000fc60000000000 */
[----:B------:R2:W3:Y:S01]  /*32b0*/  LDG.E R135, desc[UR12][R108.64] ;  /* 0x0000000c6c877981 */ /* 0x0004e2000c1e1900 */
[----:B------:R-:W-:Y:S01]  /*32c0*/  MOV R129, RZ ;  /* 0x000000ff00817202 */ /* 0x000fe20000000f00 */
[----:B----4-:R-:W-:Y:S01]  /*32d0*/  FMUL.FTZ R122, R118, 1.4426950216293334961 ;  /* 0x3fb8aa3b767a7820 */ /* 0x010fe20000410000 */
[----:B-1----:R-:W-:-:S03]  /*32e0*/  IADD3 R57, R111, -R84, RZ ;  /* 0x800000546f397210 */ /* 0x002fc60007ffe0ff */
[----:B------:R-:W-:Y:S01]  /*32f0*/  FMUL.FTZ R117, R122, R89 ;  /* 0x000000597a757220 */ /* 0x000fe20000410000 */
[----:B------:R-:W-:Y:S02]  /*3300*/  @P0 IADD3 R59, R12, -0x2, RZ ;  /* 0xfffffffe0c3b0810 */ /* 0x000fe40007ffe0ff */
[----:B------:R-:W-:Y:S02]  /*3310*/  IADD3 R56, R24, 0x200, RZ ;  /* 0x0000020018387810 */ /* 0x000fe40007ffe0ff */
[----:B------:R-:W-:Y:S01]  /*3320*/  @!P1 LEA R56, R57, R120, 0x8 ;  /* 0x0000007839389211 */ /* 0x000fe200078e40ff */
[----:B------:R-:W1:Y:S01]  /*3330*/  MUFU.EX2 R117, R117 ;  /* 0x0000007500757308 */ /* 0x000e620000000800 */
[----:B0-----:R-:W-:Y:S01]  /*3340*/  @P0 IMAD R59, R59, R110, R120 ;  /* 0x0000006e3b3b0224 */ /* 0x001fe200078e0278 */
[-C--:B------:R-:W-:Y:S02]  /*3350*/  LEA R84, R14, R25.reuse, 0x5 ;  /* 0x000000190e547211 */ /* 0x080fe400078e28ff */
[----:B------:R-:W-:Y:S01]  /*3360*/  LEA R110, R56, R25, 0x2 ;  /* 0x00000019386e7211 */ /* 0x000fe200078e10ff */
[----:B--2---:R-:W-:-:S02]  /*3370*/  @P0 IMAD.WIDE R108, R59, 0x8, R98 ;  /* 0x000000083b6c0825 */ /* 0x004fc400078e0262 */
[----:B------:R-:W0:Y:S04]  /*3380*/  LDS.128 R56, [R84] ;  /* 0x0000000054387984 */ /* 0x000e280000000c00 */
[----:B------:R-:W2:Y:S04]  /*3390*/  LDS.128 R60, [R84+0x10] ;  /* 0x00001000543c7984 */ /* 0x000ea80000000c00 */
[----:B-1----:R1:W-:Y:S01]  /*33a0*/  STS [R110+0xa88], R117 ;  /* 0x000a88756e007388 */ /* 0x0023e20000000800 */
[----:B------:R-:W-:Y:S01]  /*33b0*/  BAR.SYNC.DEFER_BLOCKING 0x0 ;  /* 0x0000000000007b1d */ /* 0x000fe20000010000 */
[----:B------:R-:W-:Y:S01]  /*33c0*/  ISETP.NE.AND P2, PT, R24, 0x1f, PT ;  /* 0x0000001f1800780c */ /* 0x000fe20003f45270 */
[----:B------:R-:W-:-:S12]  /*33d0*/  FMUL.FTZ R136, R122, R90 ;  /* 0x0000005a7a887220 */ /* 0x000fd80000410000 */
[----:B------:R-:W-:Y:S01]  /*33e0*/  @P2 LEA R148, R24, R25, 0x2 ;  /* 0x0000001918942211 */ /* 0x000fe200078e10ff */
[----:B------:R-:W-:-:S05]  /*33f0*/  FMUL.FTZ R121, R122, R91 ;  /* 0x0000005b7a797220 */ /* 0x000fca0000410000 */
[----:B------:R-:W4:Y:S01]  /*3400*/  @P2 LDS R148, [R148+0x128c] ;  /* 0x00128c0094942984 */ /* 0x000f220000000800 */
[C---:B------:R-:W-:Y:S01]  /*3410*/  FMUL.FTZ R139, R122.reuse, R88 ;  /* 0x000000587a8b7220 */ /* 0x040fe20000410000 */
[----:B------:R-:W2:Y:S01]  /*3420*/  MUFU.EX2 R136, R136 ;  /* 0x0000008800887308 */ /* 0x000ea20000000800 */
[C---:B------:R-:W-:Y:S01]  /*3430*/  FMUL.FTZ R123, R122.reuse, R92 ;  /* 0x0000005c7a7b7220 */ /* 0x040fe20000410000 */
[C---:B------:R-:W-:Y:S01]  /*3440*/  FMUL.FTZ R141, R122.reuse, R87 ;  /* 0x000000577a8d7220 */ /* 0x040fe20000410000 */
[C---:B------:R-:W-:Y:S01]  /*3450*/  FMUL.FTZ R125, R122.reuse, R85 ;  /* 0x000000557a7d7220 */ /* 0x040fe20000410000 */
[----:B------:R-:W-:Y:S01]  /*3460*/  FMUL.FTZ R126, R122, R86 ;  /* 0x000000567a7e7220 */ /* 0x000fe20000410000 */
[----:B------:R-:W-:Y:S01]  /*3470*/  FMUL.FTZ R131, R32, R89 ;  /* 0x0000005920837220 */ /* 0x000fe20000410000 */
[----:B-1----:R-:W-:Y:S01]  /*3480*/  FMUL.FTZ R110, R33, R90 ;  /* 0x0000005a216e7220 */ /* 0x002fe20000410000 */
[----:B------:R1:W5:Y:S01]  /*3490*/  @P0 LDG.E R129, desc[UR12][R108.64+0x4] ;  /* 0x0000040c6c810981 */ /* 0x000362000c1e1900 */
[----:B------:R-:W1:Y:S01]  /*34a0*/  MUFU.EX2 R121, R121 ;  /* 0x0000007900797308 */ /* 0x000e620000000800 */
[----:B------:R-:W-:Y:S01]  /*34b0*/  FMUL.FTZ R143, R36, R85 ;  /* 0x00000055248f7220 */ /* 0x000fe20000410000 */
[----:B0-----:R-:W-:Y:S01]  /*34c0*/  FMUL.FTZ R132, R131, R56 ;  /* 0x0000003883847220 */ /* 0x001fe20000410000 */
[----:B------:R-:W-:Y:S01]  /*34d0*/  FMUL.FTZ R145, R34, R91 ;  /* 0x0000005b22917220 */ /* 0x000fe20000410000 */
[----:B------:R-:W-:Y:S01]  /*34e0*/  FMUL.FTZ R131, R110, R57 ;  /* 0x000000396e837220 */ /* 0x000fe20000410000 */
[----:B--2---:R-:W-:Y:S01]  /*34f0*/  FMUL.FTZ R142, R143, R60 ;  /* 0x0000003c8f8e7220 */ /* 0x004fe20000410000 */
[----:B------:R-:W-:Y:S01]  /*3500*/  FMUL.FTZ R144, R35, R92 ;  /* 0x0000005c23907220 */ /* 0x000fe20000410000 */
[----:B------:R-:W-:Y:S01]  /*3510*/  FMUL.FTZ R146, R145, R58 ;  /* 0x0000003a91927220 */ /* 0x000fe20000410000 */
[----:B------:R-:W-:Y:S01]  /*3520*/  MUFU.EX2 R139, R139 ;  /* 0x0000008b008b7308 */ /* 0x000fe20000000800 */
[----:B-1----:R-:W-:Y:S01]  /*3530*/  FMUL.FTZ R108, R37, R86 ;  /* 0x00000056256c7220 */ /* 0x002fe20000410000 */
[----:B------:R-:W-:Y:S01]  /*3540*/  FMUL.FTZ R109, R38, R87 ;  /* 0x00000057266d7220 */ /* 0x000fe20000410000 */
[----:B------:R-:W-:Y:S01]  /*3550*/  FMUL.FTZ R134, R39, R88 ;  /* 0x0000005827867220 */ /* 0x000fe20000410000 */
[----:B------:R-:W-:Y:S01]  /*3560*/  FMUL.FTZ R144, R144, R59 ;  /* 0x0000003b90907220 */ /* 0x000fe20000410000 */
[----:B------:R-:W-:Y:S01]  /*3570*/  FMUL.FTZ R143, R108, R61 ;  /* 0x0000003d6c8f7220 */ /* 0x000fe20000410000 */
[----:B------:R-:W-:Y:S01]  /*3580*/  FFMA.FTZ R108, R132, R136, R131 ;  /* 0x00000088846c7223 */ /* 0x000fe20000010083 */
[----:B------:R-:W-:Y:S01]  /*3590*/  FMUL.FTZ R122, R109, R62 ;  /* 0x0000003e6d7a7220 */ /* 0x000fe20000410000 */
[----:B------:R-:W0:Y:S01]  /*35a0*/  MUFU.EX2 R123, R123 ;  /* 0x0000007b007b7308 */ /* 0x000e220000000800 */
[----:B------:R-:W-:Y:S01]  /*35b0*/  FMUL.FTZ R110, R117, R136 ;  /* 0x00000088756e7220 */ /* 0x000fe20000410000 */
[C---:B------:R-:W-:Y:S01]  /*35c0*/  FFMA.FTZ R108, R121.reuse, R108, R146 ;  /* 0x0000006c796c7223 */ /* 0x040fe20000010092 */
[----:B------:R-:W-:Y:S01]  /*35d0*/  BSSY B0, `(.L_x_9787) ;  /* 0x0000019000007945 */ /* 0x000fe20003800000 */
[----:B------:R-:W-:Y:S01]  /*35e0*/  FMUL.FTZ R134, R134, R63 ;  /* 0x0000003f86867220 */ /* 0x000fe20000410000 */
[----:B------:R-:W-:-:S03]  /*35f0*/  FMUL.FTZ R110, R121, R110 ;  /* 0x0000006e796e7220 */ /* 0x000fc60000410000 */
[----:B------:R-:W1:Y:S08]  /*3600*/  MUFU.EX2 R141, R141 ;  /* 0x0000008d008d7308 */ /* 0x000e700000000800 */
[----:B------:R-:W2:Y:S01]  /*3610*/  MUFU.EX2 R125, R125 ;  /* 0x0000007d007d7308 */ /* 0x000ea20000000800 */
[----:B0-----:R-:W-:-:S07]  /*3620*/  FFMA.FTZ R145, R123, R108, R144 ;  /* 0x0000006c7b917223 */ /* 0x001fce0000010090 */
[----:B------:R-:W0:Y:S01]  /*3630*/  MUFU.EX2 R126, R126 ;  /* 0x0000007e007e7308 */ /* 0x000e220000000800 */
[-C--:B---3--:R-:W-:Y:S01]  /*3640*/  FMUL.FTZ R130, R113, R135.reuse ;  /* 0x0000008771827220 */ /* 0x088fe20000410000 */
[-C--:B------:R-:W-:Y:S01]  /*3650*/  FMUL.FTZ R133, R112, R135.reuse ;  /* 0x0000008770857220 */ /* 0x080fe20000410000 */
[-C--:B------:R-:W-:Y:S01]  /*3660*/  FMUL.FTZ R128, R64, R135.reuse ;  /* 0x0000008740807220 */ /* 0x080fe20000410000 */
[-C--:B------:R-:W-:Y:S01]  /*3670*/  FMUL.FTZ R138, R114, R135.reuse ;  /* 0x00000087728a7220 */ /* 0x080fe20000410000 */
[----:B------:R-:W-:Y:S01]  /*3680*/  FMUL.FTZ R140, R115, R135 ;  /* 0x00000087738c7220 */ /* 0x000fe20000410000 */
[----:B------:R-:W-:Y:S01]  /*3690*/  FFMA.FTZ R109, R139, R133, R130 ;  /* 0x000000858b6d7223 */ /* 0x000fe20000010082 */
[-C--:B------:R-:W-:Y:S01]  /*36a0*/  FMUL.FTZ R124, R116, R135.reuse ;  /* 0x00000087747c7220 */ /* 0x080fe20000410000 */
[----:B------:R-:W-:Y:S02]  /*36b0*/  FMUL.FTZ R127, R93, R135 ;  /* 0x000000875d7f7220 */ /* 0x000fe40000410000 */
[----:B-1----:R-:W-:Y:S01]  /*36c0*/  FFMA.FTZ R147, R141, R109, R128 ;  /* 0x0000006d8d937223 */ /* 0x002fe20000010080 */
[----:B0-2-4-:R-:W-:Y:S06]  /*36d0*/  @P2 BRA `(.L_x_9788) ;  /* 0x0000000000202947 */ /* 0x015fec0003800000 */
        /* <DEDUP_REMOVED lines=8> */
.L_x_9788:
[----:B------:R-:W-:Y:S05]  /*3760*/  BSYNC B0 ;  /* 0x0000000000007941 */ /* 0x000fea0003800000 */
.L_x_9787:
[----:B-1----:R-:W-:Y:S01]  /*3770*/  FMUL.FTZ R150, R139, R148 ;  /* 0x000000948b967220 */ /* 0x002fe20000410000 */
[----:B------:R-:W-:Y:S01]  /*3780*/  FMUL.FTZ R110, R123, R110 ;  /* 0x0000006e7b6e7220 */ /* 0x000fe20000410000 */
[----:B0-----:R-:W-:Y:S01]  /*3790*/  FFMA.FTZ R108, R125, R145, R142 ;  /* 0x000000917d6c7223 */ /* 0x001fe2000001008e */
[C---:B------:R-:W-:Y:S01]  /*37a0*/  FFMA.FTZ R147, R126.reuse, R147, R127 ;  /* 0x000000937e937223 */ /* 0x040fe2000001007f */
[----:B------:R-:W-:Y:S01]  /*37b0*/  FMUL.FTZ R145, R141, R150 ;  /* 0x000000968d917220 */ /* 0x000fe20000410000 */
[C---:B------:R-:W-:Y:S01]  /*37c0*/  FMUL.FTZ R109, R125.reuse, R110 ;  /* 0x0000006e7d6d7220 */ /* 0x040fe20000410000 */
        /* <DEDUP_REMOVED lines=11> */
[----:B------:R-:W-:Y:S01]  /*3880*/  FMUL.FTZ R152, R139, R108 ;  /* 0x0000006c8b987220 */ /* 0x000fe20000410000 */
[C---:B------:R-:W-:Y:S01]  /*3890*/  FFMA.FTZ R110, R121.reuse, R109, R138 ;  /* 0x0000006d796e7223 */ /* 0x040fe2000001008a */
[----:B------:R-:W0:Y:S01]  /*38a0*/  SHFL.UP PT, R108, R147, 0x1, RZ ;  /* 0x04200000936c7989 */ /* 0x000e2200000e00ff */
[----:B------:R-:W-:Y:S01]  /*38b0*/  FMUL.FTZ R145, R121, R150 ;  /* 0x0000009679917220 */ /* 0x000fe20000410000 */
[----:B------:R-:W-:Y:S01]  /*38c0*/  ISETP.GE.AND P0, PT, R14, 0x1, PT ;  /* 0x000000010e00780c */ /* 0x000fe20003f06270 */
[C---:B------:R-:W-:Y:S01]  /*38d0*/  FFMA.FTZ R150, R136.reuse, R110, R135 ;  /* 0x0000006e88967223 */ /* 0x040fe20000010087 */
[----:B------:R-:W1:Y:S01]  /*38e0*/  SHFL.UP PT, R109, R152, 0x1, RZ ;  /* 0x04200000986d7989 */ /* 0x000e6200000e00ff */
[----:B------:R-:W-:Y:S01]  /*38f0*/  FMUL.FTZ R145, R136, R145 ;  /* 0x0000009188917220 */ /* 0x000fe20000410000 */
[C---:B------:R-:W-:Y:S01]  /*3900*/  ISETP.NE.AND P3, PT, R11.reuse, 0x1f, PT ;  /* 0x0000001f0b00780c */ /* 0x040fe20003f65270 */
[----:B------:R-:W-:Y:S01]  /*3910*/  BSSY B0, `(.L_x_9789) ;  /* 0x0000093000007945 */ /* 0x000fe20003800000 */
[----:B------:R-:W2:Y:S01]  /*3920*/  SHFL.DOWN PT, R149, R150, 0x1, 0x1f ;  /* 0x08201f0096957f89 */ /* 0x000ea200000e0000 */
[----:B------:R-:W-:-:S02]  /*3930*/  ISETP.GE.U32.AND P4, PT, R11, 0x18, PT ;  /* 0x000000180b00780c */ /* 0x000fc40003f86070 */
[----:B------:R-:W-:Y:S01]  /*3940*/  ISETP.NE.AND P5, PT, R24, RZ, PT ;  /* 0x000000ff1800720c */ /* 0x000fe20003fa5270 */
[----:B------:R-:W3:Y:S03]  /*3950*/  SHFL.DOWN PT, R110, R145, 0x1, 0x1f ;  /* 0x08201f00916e7f89 */ /* 0x000ee600000e0000 */
        /* <DEDUP_REMOVED lines=25> */
[----:B--2---:R-:W-:Y:S01]  /*3af0*/  @!P3 FFMA.FTZ R150, R145, R153, R150 ;  /* 0x000000999196b223 */ /* 0x004fe20000010096 */
        /* <DEDUP_REMOVED lines=33> */
[-C--:B------:R-:W-:Y:S01]  /*3d10*/  FFMA.FTZ R129, R65, R117.reuse, RZ ;  /* 0x0000007541817223 */ /* 0x080fe200000100ff */
[----:B-1----:R-:W-:Y:S01]  /*3d20*/  @P2 FFMA.FTZ R154, R151, R154, R156 ;  /* 0x0000009a979a2223 */ /* 0x002fe2000001009c */
[----:B------:R-:W-:Y:S01]  /*3d30*/  FFMA.FTZ R156, R136, R117, R131 ;  /* 0x00000075889c7223 */ /* 0x000fe20000010083 */
[----:B------:R-:W-:Y:S02]  /*3d40*/  FADD.FTZ R117, -R132, R117 ;  /* 0x0000007584757221 */ /* 0x000fe40000010100 */
        /* <DEDUP_REMOVED lines=9> */
[----:B------:R-:W-:Y:S01]  /*3de0*/  FADD.FTZ R130, -R146, R147 ;  /* 0x0000009392827221 */ /* 0x000fe20000010100 */
[----:B------:R-:W-:Y:S01]  /*3df0*/  FFMA.FTZ R147, R115, R147, R148 ;  /* 0x0000009373937223 */ /* 0x000fe20000010094 */
[C---:B------:R-:W-:Y:S01]  /*3e00*/  FFMA.FTZ R146, R125.reuse, R149, R142 ;  /* 0x000000957d927223 */ /* 0x040fe2000001008e */
        /* <DEDUP_REMOVED lines=9> */
[----:B------:R-:W-:Y:S01]  /*3ea0*/  P2R R140, PR, RZ, 0x20 ;  /* 0x00000020ff8c7803 */ /* 0x000fe20000000000 */
        /* <DEDUP_REMOVED lines=10> */
[----:B------:R-:W-:Y:S01]  /*3f50*/  FMUL.FTZ R140, R135, R89 ;  /* 0x00000059878c7220 */ /* 0x000fe20000410000 */
[----:B------:R0:W-:Y:S01]  /*3f60*/  @!P5 STS.64 [R110+0x1308], R108 ;  /* 0x0013086c6e00d388 */ /* 0x0001e20000000a00 */
[----:B------:R-:W-:Y:S01]  /*3f70*/  FMUL.FTZ R138, R133, R88 ;  /* 0x00000058858a7220 */ /* 0x000fe20000410000 */
[----:B------:R-:W-:Y:S01]  /*3f80*/  FADD.FTZ R124, -R143, R148 ;  /* 0x000000948f7c7221 */ /* 0x000fe20000010100 */
[----:B------:R-:W-:Y:S01]  /*3f90*/  FFMA.FTZ R139, R117, R140, RZ ;  /* 0x0000008c758b7223 */ /* 0x000fe200000100ff */
[----:B------:R-:W-:Y:S01]  /*3fa0*/  FMUL.FTZ R145, R131, R87 ;  /* 0x0000005783917220 */ /* 0x000fe20000410000 */
[----:B------:R-:W-:Y:S01]  /*3fb0*/  FMUL.FTZ R144, R39, R138 ;  /* 0x0000008a27907220 */ /* 0x000fe20000410000 */
[----:B------:R-:W-:Y:S01]  /*3fc0*/  FMUL.FTZ R146, R129, R86 ;  /* 0x0000005681927220 */ /* 0x000fe20000410000 */
[----:B------:R-:W-:Y:S01]  /*3fd0*/  FFMA.FTZ R139, R132, R142, R139 ;  /* 0x0000008e848b7223 */ /* 0x000fe2000001008b */
[----:B------:R-:W-:Y:S01]  /*3fe0*/  FMUL.FTZ R143, R127, R85 ;  /* 0x000000557f8f7220 */ /* 0x000fe20000410000 */
[----:B------:R-:W-:Y:S01]  /*3ff0*/  FMUL.FTZ R150, R38, R145 ;  /* 0x0000009126967220 */ /* 0x000fe20000410000 */
[----:B------:R1:W-:Y:S01]  /*4000*/  STS [R23+0x1c], R144 ;  /* 0x00001c9017007388 */ /* 0x0003e20000000800 */
[----:B------:R-:W-:Y:S01]  /*4010*/  FMUL.FTZ R148, R37, R146 ;  /* 0x0000009225947220 */ /* 0x000fe20000410000 */
[----:B0-----:R-:W-:Y:S01]  /*4020*/  FFMA.FTZ R109, R130, R141, R139 ;  /* 0x0000008d826d7223 */ /* 0x001fe2000001008b */
[----:B------:R-:W-:Y:S01]  /*4030*/  LEA R139, R111, R24, 0x8 ;  /* 0x000000186f8b7211 */ /* 0x000fe200078e40ff */
[----:B------:R-:W-:Y:S01]  /*4040*/  FMUL.FTZ R108, R125, R92 ;  /* 0x0000005c7d6c7220 */ /* 0x000fe20000410000 */
[----:B------:R-:W-:Y:S01]  /*4050*/  FMUL.FTZ R142, R33, R142 ;  /* 0x0000008e218e7220 */ /* 0x000fe20000410000 */
[----:B------:R-:W-:Y:S01]  /*4060*/  FMUL.FTZ R140, R32, R140 ;  /* 0x0000008c208c7220 */ /* 0x000fe20000410000 */
[----:B------:R-:W-:Y:S01]  /*4070*/  IADD3 R139, -R139, UR7, RZ ;  /* 0x000000078b8b7c10 */ /* 0x000fe2000fffe1ff */
[-C--:B------:R-:W-:Y:S01]  /*4080*/  FFMA.FTZ R109, R128, R108.reuse, R109 ;  /* 0x0000006c806d7223 */ /* 0x080fe2000001006d */
[----:B------:R-:W-:Y:S01]  /*4090*/  FMUL.FTZ R110, R35, R108 ;  /* 0x0000006c236e7220 */ /* 0x000fe20000410000 */
[----:B-1----:R-:W-:Y:S01]  /*40a0*/  FMUL.FTZ R144, R36, R143 ;  /* 0x0000008f24907220 */ /* 0x002fe20000410000 */
[----:B------:R-:W-:Y:S01]  /*40b0*/  ISETP.GE.AND P0, PT, R139, 0x1, PT ;  /* 0x000000018b00780c */ /* 0x000fe20003f06270 */
[----:B------:R-:W-:Y:S01]  /*40c0*/  FMUL.FTZ R108, R34, R141 ;  /* 0x0000008d226c7220 */ /* 0x000fe20000410000 */
[----:B------:R-:W-:Y:S01]  /*40d0*/  FFMA.FTZ R109, R126, R143, R109 ;  /* 0x0000008f7e6d7223 */ /* 0x000fe2000001006d */
[----:B------:R-:W-:Y:S03]  /*40e0*/  STS [R23+0x18], R150 ;  /* 0x0000189617007388 */ /* 0x000fe60000000800 */
[----:B------:R-:W-:Y:S01]  /*40f0*/  FFMA.FTZ R109, R124, R146, R109 ;  /* 0x000000927c6d7223 */ /* 0x000fe2000001006d */
[----:B------:R-:W-:Y:S03]  /*4100*/  STS [R23+0x14], R148 ;  /* 0x0000149417007388 */ /* 0x000fe60000000800 */
[----:B------:R-:W-:Y:S01]  /*4110*/  FFMA.FTZ R145, R122, R145, R109 ;  /* 0x000000917a917223 */ /* 0x000fe2000001006d */
[----:B------:R0:W-:Y:S04]  /*4120*/  STS [R23+0x10], R144 ;  /* 0x0000109017007388 */ /* 0x0001e80000000800 */
[----:B------:R1:W-:Y:S04]  /*4130*/  STS [R23+0xc], R110 ;  /* 0x00000c6e17007388 */ /* 0x0003e80000000800 */
[----:B------:R1:W-:Y:S01]  /*4140*/  STS [R23+0x8], R108 ;  /* 0x0000086c17007388 */ /* 0x0003e20000000800 */
[----:B0-----:R-:W-:-:S03]  /*4150*/  FMUL.FTZ R144, R134, R138 ;  /* 0x0000008a86907220 */ /* 0x001fc60000410000 */
[----:B------:R1:W-:Y:S04]  /*4160*/  STS [R23+0x4], R142 ;  /* 0x0000048e17007388 */ /* 0x0003e80000000800 */
[----:B------:R1:W-:Y:S01]  /*4170*/  STS [R23], R140 ;  /* 0x0000008c17007388 */ /* 0x0003e20000000800 */
[----:B------:R-:W-:Y:S06]  /*4180*/  BAR.SYNC.DEFER_BLOCKING 0x0 ;  /* 0x0000000000007b1d */ /* 0x000fec0000010000 */
[----:B------:R-:W-:Y:S05]  /*4190*/  @!P0 BRA `(.L_x_9790) ;  /* 0x0000000000288947 */ /* 0x000fea0003800000 */
[----:B-1----:R-:W-:Y:S01]  /*41a0*/  LEA.HI.SX32 R108, R24, R24, 0x1b ;  /* 0x00000018186c7211 */ /* 0x002fe200078fdaff */
        /* <DEDUP_REMOVED lines=9> */
.L_x_9790:
[----:B------:R-:W-:Y:S05]  /*4240*/  BSYNC B0 ;  /* 0x0000000000007941 */ /* 0x000fea0003800000 */
.L_x_9789:
[----:B------:R2:W3:Y:S01]  /*4250*/  LDS R137, [R10+0x4b0] ;  /* 0x0004b0000a897984 */ /* 0x0004e20000000800 */
[----:B------:R-:W-:Y:S01]  /*4260*/  ISETP.GE.AND P6, PT, R139, 0x21, PT ;  /* 0x000000218b00780c */ /* 0x000fe20003fc6270 */
[----:B------:R-:W-:Y:S01]  /*4270*/  USHF.L.U64.HI UR22, UR5, 0x2, UR6 ;  /* 0x0000000205167899 */ /* 0x000fe20008010206 */
[----:B------:R-:W-:Y:S01]  /*4280*/  BSSY B0, `(.L_x_9791) ;  /* 0x000000f000007945 */ /* 0x000fe20003800000 */
[----:B------:R-:W-:Y:S01]  /*4290*/  USHF.L.U32 UR23, UR5, 0x2, URZ ;  /* 0x0000000205177899 */ /* 0x000fe2000800063f */
[----:B01----:R-:W-:Y:S01]  /*42a0*/  FADD.FTZ R110, R145, R144 ;  /* 0x00000090916e7221 */ /* 0x003fe20000010000 */
        /* <DEDUP_REMOVED lines=8> */
[----:B--2---:R-:W-:-:S12]  /*4330*/  @!P6 BRA `(.L_x_9792) ;  /* 0x00000000000ce947 */ /* 0x004fd80003800000 */
[----:B------:R-:W-:-:S05]  /*4340*/  IMAD.WIDE.U32 R108, R68, UR23, R74 ;  /* 0x00000017446c7c25 */ /* 0x000fca000f8e004a */
[----:B------:R-:W-:-:S05]  /*4350*/  IADD3 R109, R109, R111, RZ ;  /* 0x0000006f6d6d7210 */ /* 0x000fca0007ffe0ff */
[----:B---3--:R0:W-:Y:S02]  /*4360*/  REDG.E.ADD.F32.FTZ.RN.STRONG.GPU desc[UR12][R108.64], R137 ;  /* 0x000000896c0079a6 */ /* 0x0081e4000c10f38c */
.L_x_9792:
[----:B------:R-:W-:Y:S05]  /*4370*/  BSYNC B0 ;  /* 0x0000000000007941 */ /* 0x000fea0003800000 */
.L_x_9791:
[----:B0--3--:R0:W1:Y:S01]  /*4380*/  LDS R137, [R9+0x530] ;  /* 0x0005300009897984 */ /* 0x0090620000000800 */
[----:B------:R-:W-:Y:S04]  /*4390*/  BSSY B0, `(.L_x_9793) ;  /* 0x0000005000007945 */ /* 0x000fe80003800000 */
[----:B------:R-:W-:Y:S05]  /*43a0*/  @!P0 BRA `(.L_x_9794) ;  /* 0x00000000000c8947 */ /* 0x000fea0003800000 */
[----:B------:R-:W-:-:S05]  /*43b0*/  IMAD.WIDE.U32 R108, R68, UR23, R76 ;  /* 0x00000017446c7c25 */ /* 0x000fca000f8e004c */
[----:B------:R-:W-:-:S05]  /*43c0*/  IADD3 R109, R111, R109, RZ ;  /* 0x0000006d6f6d7210 */ /* 0x000fca0007ffe0ff */
[----:B-1----:R2:W-:Y:S02]  /*43d0*/  REDG.E.ADD.F32.FTZ.RN.STRONG.GPU desc[UR12][R108.64], R137 ;  /* 0x000000896c0079a6 */ /* 0x0025e4000c10f38c */
.L_x_9794:
[----:B------:R-:W-:Y:S05]  /*43e0*/  BSYNC B0 ;  /* 0x0000000000007941 */ /* 0x000fea0003800000 */
.L_x_9793:
[----:B-12---:R1:W2:Y:S01]  /*43f0*/  LDS R137, [R8+0x5b0] ;  /* 0x0005b00008897984 */ /* 0x0062a20000000800 */
[----:B------:R-:W-:Y:S04]  /*4400*/  BSSY B0, `(.L_x_9795) ;  /* 0x0000005000007945 */ /* 0x000fe80003800000 */
[----:B------:R-:W-:Y:S05]  /*4410*/  @!P1 BRA `(.L_x_9796) ;  /* 0x00000000000c9947 */ /* 0x000fea0003800000 */
[----:B------:R-:W-:-:S05]  /*4420*/  IMAD.WIDE.U32 R108, R68, UR23, R78 ;  /* 0x00000017446c7c25 */ /* 0x000fca000f8e004e */
[----:B------:R-:W-:-:S05]  /*4430*/  IADD3 R109, R111, R109, RZ ;  /* 0x0000006d6f6d7210 */ /* 0x000fca0007ffe0ff */
[----:B--2---:R3:W-:Y:S02]  /*4440*/  REDG.E.ADD.F32.FTZ.RN.STRONG.GPU desc[UR12][R108.64], R137 ;  /* 0x000000896c0079a6 */ /* 0x0047e4000c10f38c */
.L_x_9796:
[----:B------:R-:W-:Y:S05]  /*4450*/  BSYNC B0 ;  /* 0x0000000000007941 */ /* 0x000fea0003800000 */
.L_x_9795:
[----:B--23--:R2:W3:Y:S01]  /*4460*/  LDS R137, [R7+0x630] ;  /* 0x0006300007897984 */ /* 0x00c4e20000000800 */
[----:B------:R-:W-:Y:S04]  /*4470*/  BSSY B0, `(.L_x_9797) ;  /* 0x0000005000007945 */ /* 0x000fe80003800000 */
[----:B------:R-:W-:Y:S05]  /*4480*/  @!P2 BRA `(.L_x_9798) ;  /* 0x00000000000ca947 */ /* 0x000fea0003800000 */
[----:B------:R-:W-:-:S05]  /*4490*/  IMAD.WIDE.U32 R108, R68, UR23, R100 ;  /* 0x00000017446c7c25 */ /* 0x000fca000f8e0064 */
[----:B------:R-:W-:-:S05]  /*44a0*/  IADD3 R109, R111, R109, RZ ;  /* 0x0000006d6f6d7210 */ /* 0x000fca0007ffe0ff */
[----:B---3--:R4:W-:Y:S02]  /*44b0*/  REDG.E.ADD.F32.FTZ.RN.STRONG.GPU desc[UR12][R108.64], R137 ;  /* 0x000000896c0079a6 */ /* 0x0089e4000c10f38c */
.L_x_9798:
[----:B------:R-:W-:Y:S05]  /*44c0*/  BSYNC B0 ;  /* 0x0000000000007941 */ /* 0x000fea0003800000 */
.L_x_9797:
[----:B---34-:R3:W4:Y:S01]  /*44d0*/  LDS R137, [R6+0x6b0] ;  /* 0x0006b00006897984 */ /* 0x0187220000000800 */
[----:B------:R-:W-:Y:S04]  /*44e0*/  BSSY B0, `(.L_x_9799) ;  /* 0x0000005000007945 */ /* 0x000fe80003800000 */
[----:B------:R-:W-:Y:S05]  /*44f0*/  @!P3 BRA `(.L_x_9800) ;  /* 0x00000000000cb947 */ /* 0x000fea0003800000 */
[----:B------:R-:W-:-:S05]  /*4500*/  IMAD.WIDE.U32 R108, R68, UR23, R102 ;  /* 0x00000017446c7c25 */ /* 0x000fca000f8e0066 */
[----:B------:R-:W-:-:S05]  /*4510*/  IADD3 R109, R111, R109, RZ ;  /* 0x0000006d6f6d7210 */ /* 0x000fca0007ffe0ff */
[----:B----4-:R4:W-:Y:S02]  /*4520*/  REDG.E.ADD.F32.FTZ.RN.STRONG.GPU desc[UR12][R108.64], R137 ;  /* 0x000000896c0079a6 */ /* 0x0109e4000c10f38c */
.L_x_9800:
[----:B------:R-:W-:Y:S05]  /*4530*/  BSYNC B0 ;  /* 0x0000000000007941 */ /* 0x000fea0003800000 */
.L_x_9799:
[----:B----4-:R4:W0:Y:S01]  /*4540*/  LDS R137, [R5+0x730] ;  /* 0x0007300005897984 */ /* 0x0108220000000800 */
[----:B------:R-:W-:Y:S04]  /*4550*/  BSSY B0, `(.L_x_9801) ;  /* 0x0000005000007945 */ /* 0x000fe80003800000 */
[----:B------:R-:W-:Y:S05]  /*4560*/  @!P4 BRA `(.L_x_9802) ;  /* 0x00000000000cc947 */ /* 0x000fea0003800000 */
[----:B------:R-:W-:-:S05]  /*4570*/  IMAD.WIDE.U32 R108, R68, UR23, R104 ;  /* 0x00000017446c7c25 */ /* 0x000fca000f8e0068 */
[----:B------:R-:W-:-:S05]  /*4580*/  IADD3 R109, R111, R109, RZ ;  /* 0x0000006d6f6d7210 */ /* 0x000fca0007ffe0ff */
[----:B0-----:R0:W-:Y:S02]  /*4590*/  REDG.E.ADD.F32.FTZ.RN.STRONG.GPU desc[UR12][R108.64], R137 ;  /* 0x000000896c0079a6 */ /* 0x0011e4000c10f38c */
.L_x_9802:
[----:B------:R-:W-:Y:S05]  /*45a0*/  BSYNC B0 ;  /* 0x0000000000007941 */ /* 0x000fea0003800000 */
.L_x_9801:
[----:B0-----:R0:W0:Y:S01]  /*45b0*/  LDS R137, [R4+0x7b0] ;  /* 0x0007b00004897984 */ /* 0x0010220000000800 */
[----:B------:R-:W-:Y:S01]  /*45c0*/  BSSY B0, `(.L_x_9803) ;  /* 0x0000005000007945 */ /* 0x000fe20003800000 */
[----:B------:R-:W-:-:S03]  /*45d0*/  IMAD.WIDE.U32 R108, R68, UR23, R106 ;  /* 0x00000017446c7c25 */ /* 0x000fc6000f8e006a */
[----:B------:R-:W-:Y:S05]  /*45e0*/  @!P5 BRA `(.L_x_9804) ;  /* 0x000000000008d947 */ /* 0x000fea0003800000 */
[----:B------:R-:W-:-:S05]  /*45f0*/  IADD3 R109, R111, R109, RZ ;  /* 0x0000006d6f6d7210 */ /* 0x000fca0007ffe0ff */
[----:B0-----:R0:W-:Y:S02]  /*4600*/  REDG.E.ADD.F32.FTZ.RN.STRONG.GPU desc[UR12][R108.64], R137 ;  /* 0x000000896c0079a6 */ /* 0x0011e4000c10f38c */
.L_x_9804:
[----:B------:R-:W-:Y:S05]  /*4610*/  BSYNC B0 ;  /* 0x0000000000007941 */ /* 0x000fea0003800000 */
.L_x_9803:
[----:B------:R-:W5:Y:S01]  /*4620*/  SHFL.DOWN PT, R111, R136, 0x1, 0x1f ;  /* 0x08201f00886f7f89 */ /* 0x000f6200000e0000 */
[C---:B------:R-:W-:Y:S01]  /*4630*/  ISETP.GT.AND P0, PT, R14.reuse, 0x1e, PT ;  /* 0x0000001e0e00780c */ /* 0x040fe20003f04270 */
[-C--:B0-----:R-:W-:Y:S01]  /*4640*/  FMUL.FTZ R108, R63, R133.reuse ;  /* 0x000000853f6c7220 */ /* 0x081fe20000410000 */
[----:B------:R-:W-:Y:S01]  /*4650*/  ISETP.NE.AND P1, PT, R14, RZ, PT ;  /* 0x000000ff0e00720c */ /* 0x000fe20003f25270 */
[----:B------:R-:W0:Y:S01]  /*4660*/  SHFL.DOWN PT, R109, R110, 0x1, 0x1f ;  /* 0x08201f006e6d7f89 */ /* 0x000e2200000e0000 */
[----:B------:R-:W-:Y:S01]  /*4670*/  ISETP.NE.AND P2, PT, R24, RZ, PT ;  /* 0x000000ff1800720c */ /* 0x000fe20003f45270 */
[----:B------:R-:W-:Y:S01]  /*4680*/  FMUL.FTZ R133, R118, R133 ;  /* 0x0000008576857220 */ /* 0x000fe20000410000 */
[----:B------:R-:W-:Y:S01]  /*4690*/  BSSY B0, `(.L_x_9805) ;  /* 0x0000054000007945 */ /* 0x000fe20003800000 */
[----:B------:R-:W-:Y:S02]  /*46a0*/  FFMA.FTZ R55, R108, R88, R55 ;  /* 0x000000586c377223 */ /* 0x000fe40000010037 */
[----:B------:R-:W-:-:S04]  /*46b0*/  FMUL.FTZ R134, R133, R134 ;  /* 0x0000008685867220 */ /* 0x000fc80000410000 */
[----:B------:R-:W-:Y:S02]  /*46c0*/  FFMA.FTZ R134, R39, R108, R134 ;  /* 0x0000006c27867223 */ /* 0x000fe40000010086 */
[----:B------:R-:W1:Y:S02]  /*46d0*/  @!P1 S2R R138, SR_CgaCtaId ;  /* 0x00000000008a9919 */ /* 0x000e640000008800 */
        /* <DEDUP_REMOVED lines=23> */
[----:B------:R-:W-:Y:S01]  /*4850*/  FMUL.FTZ R61, R60, R127 ;  /* 0x0000007f3c3d7220 */ /* 0x000fe20000410000 */
[----:B------:R-:W-:Y:S01]  /*4860*/  FMUL.FTZ R60, R59, R125 ;  /* 0x0000007d3b3c7220 */ /* 0x000fe20000410000 */
[-C--:B------:R-:W-:Y:S01]  /*4870*/  FMUL.FTZ R59, R118, R123.reuse ;  /* 0x0000007b763b7220 */ /* 0x080fe20000410000 */
[----:B------:R-:W-:Y:S01]  /*4880*/  FMUL.FTZ R123, R58, R123 ;  /* 0x0000007b3a7b7220 */ /* 0x000fe20000410000 */
[----:B------:R-:W-:Y:S01]  /*4890*/  FMUL.FTZ R58, R57, R121 ;  /* 0x00000079393a7220 */ /* 0x000fe20000410000 */
[C---:B------:R-:W-:Y:S01]  /*48a0*/  FMUL.FTZ R131, R118.reuse, R131 ;  /* 0x0000008376837220 */ /* 0x040fe20000410000 */
[C---:B------:R-:W-:Y:S01]  /*48b0*/  FMUL.FTZ R129, R118.reuse, R129 ;  /* 0x0000008176817220 */ /* 0x040fe20000410000 */
[C---:B------:R-:W-:Y:S01]  /*48c0*/  FMUL.FTZ R127, R118.reuse, R127 ;  /* 0x0000007f767f7220 */ /* 0x040fe20000410000 */
[C---:B------:R-:W-:Y:S01]  /*48d0*/  FMUL.FTZ R125, R118.reuse, R125 ;  /* 0x0000007d767d7220 */ /* 0x040fe20000410000 */
[C---:B------:R-:W-:Y:S01]  /*48e0*/  FMUL.FTZ R121, R118.reuse, R121 ;  /* 0x0000007976797220 */ /* 0x040fe20000410000 */
[----:B------:R-:W-:Y:S01]  /*48f0*/  @!P1 MOV R57, 0x400 ;  /* 0x0000040000399802 */ /* 0x000fe20000000f00 */
[----:B------:R-:W-:Y:S01]  /*4900*/  FMUL.FTZ R118, R118, R135 ;  /* 0x0000008776767220 */ /* 0x000fe20000410000 */
[----:B------:R-:W-:Y:S01]  /*4910*/  FMUL.FTZ R124, R129, R124 ;  /* 0x0000007c817c7220 */ /* 0x000fe20000410000 */
[----:B------:R-:W-:Y:S01]  /*4920*/  FMUL.FTZ R131, R131, R122 ;  /* 0x0000007a83837220 */ /* 0x000fe20000410000 */
[----:B-1----:R-:W-:Y:S01]  /*4930*/  @!P1 LEA R25, R138, R57, 0x18 ;  /* 0x000000398a199211 */ /* 0x002fe200078ec0ff */
[----:B------:R-:W-:Y:S01]  /*4940*/  FMUL.FTZ R127, R127, R126 ;  /* 0x0000007e7f7f7220 */ /* 0x000fe20000410000 */
[----:B------:R-:W-:Y:S01]  /*4950*/  FMUL.FTZ R128, R125, R128 ;  /* 0x000000807d807220 */ /* 0x000fe20000410000 */
[----:B------:R-:W-:Y:S01]  /*4960*/  FMUL.FTZ R59, R59, R130 ;  /* 0x000000823b3b7220 */ /* 0x000fe20000410000 */
[----:B------:R-:W-:Y:S01]  /*4970*/  FMUL.FTZ R135, R56, R135 ;  /* 0x0000008738877220 */ /* 0x000fe20000410000 */
[----:B0-----:R-:W-:Y:S01]  /*4980*/  @!P0 FADD.FTZ R136, R136, R137 ;  /* 0x0000008988888221 */ /* 0x001fe20000010000 */
[----:B------:R-:W-:Y:S01]  /*4990*/  FMUL.FTZ R132, R121, R132 ;  /* 0x0000008479847220 */ /* 0x000fe20000410000 */
[----:B------:R-:W-:Y:S01]  /*49a0*/  FMUL.FTZ R117, R118, R117 ;  /* 0x0000007576757220 */ /* 0x000fe20000410000 */
[----:B------:R-:W-:Y:S01]  /*49b0*/  FFMA.FTZ R131, R38, R109, R131 ;  /* 0x0000006d26837223 */ /* 0x000fe20000010083 */
[----:B-----5:R-:W-:Y:S01]  /*49c0*/  @!P0 FADD.FTZ R110, R110, R111 ;  /* 0x0000006f6e6e8221 */ /* 0x020fe20000010000 */
        /* <DEDUP_REMOVED lines=32> */
.L_x_9806:
[----:B------:R-:W-:Y:S05]  /*4bd0*/  BSYNC B0 ;  /* 0x0000000000007941 */ /* 0x000fea0003800000 */
.L_x_9805:
[----:B------:R-:W-:Y:S01]  /*4be0*/  IADD3 R120, R120, 0x1, RZ ;  /* 0x0000000178787810 */ /* 0x000fe20007ffe0ff */
[----:B------:R-:W-:-:S03]  /*4bf0*/  UIADD3 UR5, UP0, UR5, 0x1, URZ ;  /* 0x0000000105057890 */ /* 0x000fc6000ff1e03f */
[----:B------:R-:W-:Y:S01]  /*4c00*/  ISETP.GE.AND P0, PT, R120, UR25, PT ;  /* 0x0000001978007c0c */ /* 0x000fe2000bf06270 */
[----:B------:R-:W-:-:S12]  /*4c10*/  UIADD3.X UR6, URZ, UR6, URZ, UP0, !UPT ;  /* 0x000000063f067290 */ /* 0x000fd800087fe43f */
[----:B------:R-:W-:Y:S05]  /*4c20*/  @!P0 BRA `(.L_x_9807) ;  /* 0xffffffe000fc8947 */ /* 0x000fea000383ffff */
.L_x_9786:
[----:B------:R-:W-:Y:S01]  /*4c30*/  BAR.SYNC.DEFER_BLOCKING 0x0 ;  /* 0x0000000000007b1d */ /* 0x000fe20000010000 */
[----:B------:R-:W-:-:S04]  /*4c40*/  SHF.L.U32 R32, R24, 0x1, RZ ;  /* 0x0000000118207819 */ /* 0x000fc800000006ff */
[----:B------:R-:W-:-:S03]  /*4c50*/  LOP3.LUT R33, R32, 0xffffffc0, RZ, 0xc0, !PT ;  /* 0xffffffc020217812 */ /* 0x000fc600078ec0ff */
[----:B------:R-:W1:Y:S01]  /*4c60*/  LDC.64 R66, c[0x0][0x388] ;  /* 0x0000e200ff427b82 */ /* 0x000e620000000a00 */
[----:B------:R-:W-:Y:S01]  /*4c70*/  IADD3 R70, R12, -0x1, RZ ;  /* 0xffffffff0c467810 */ /* 0x000fe20007ffe0ff */
[----:B------:R-:W-:Y:S01]  /*4c80*/  ULDC.64 UR6, c[0x0][0x390] ;  /* 0x0000e40000067ab9 */ /* 0x000fe20000000a00 */
[----:B------:R-:W-:-:S04]  /*4c90*/  LOP3.LUT R33, R33, 0x1f, R24, 0xf8, !PT ;  /* 0x0000001f21217812 */ /* 0x000fc800078ef818 */
[----:B------:R-:W-:Y:S01]  /*4ca0*/  SHF.R.S32.HI R32, RZ, 0x1f, R33 ;  /* 0x0000001fff207819 */ /* 0x000fe20000011421 */
[----:B------:R-:W5:Y:S01]  /*4cb0*/  LDC.64 R68, c[0x0][0x3e0] ;  /* 0x0000f800ff447b82 */ /* 0x000f620000000a00 */
[----:B------:R-:W-:-:S04]  /*4cc0*/  LEA R64, P0, R33, R20, 0x4 ;  /* 0x0000001421407211 */ /* 0x000fc800078020ff */
[----:B------:R-:W-:-:S05]  /*4cd0*/  LEA.HI.X R65, R33, R19, R32, 0x4, P0 ;  /* 0x0000001321417211 */ /* 0x000fca00000f2420 */
[----:B------:R-:W2:Y:S04]  /*4ce0*/  LDG.E.128 R32, desc[UR12][R64.64] ;  /* 0x0000000c40207981 */ /* 0x000ea8000c1e1d00 */
[----:B------:R-:W3:Y:S01]  /*4cf0*/  LDG.E.128 R36, desc[UR12][R64.64+0x200] ;  /* 0x0002000c40247981 */ /* 0x000ee2000c1e1d00 */
[----:B------:R-:W-:-:S03]  /*4d00*/  UIADD3 UR4, UR4, -0x100, URZ ;  /* 0xffffff0004047890 */ /* 0x000fc6000fffe03f */
[----:B--2---:R-:W-:Y:S04]  /*4d10*/  STS.128 [R0], R32 ;  /* 0x0000002000007388 */ /* 0x004fe80000000c00 */
[----:B---3--:R-:W-:Y:S01]  /*4d20*/  STS.128 [R0+0x200], R36 ;  /* 0x0002002400007388 */ /* 0x008fe20000000c00 */
[----:B------:R-:W-:-:S03]  /*4d30*/  NOP ;  /* 0x0000000000007918 */ /* 0x000fc60000000000 */
[----:B0-----:R-:W0:Y:S04]  /*4d40*/  LDS.128 R56, [R84+0x10] ;  /* 0x0000100054387984 */ /* 0x001e280000000c00 */
[----:B------:R-:W2:Y:S01]  /*4d50*/  LDS.128 R60, [R84] ;  /* 0x00000000543c7984 */ /* 0x000ea20000000c00 */
[----:B------:R-:W-:Y:S06]  /*4d60*/  BAR.SYNC.DEFER_BLOCKING 0x0 ;  /* 0x0000000000007b1d */ /* 0x000fec0000010000 */
[----:B------:R-:W-:Y:S04]  /*4d70*/  STS.128 [R84], R48 ;  /* 0x0000003054007388 */ /* 0x000fe80000000c00 */
[----:B------:R3:W-:Y:S01]  /*4d80*/  STS.128 [R84+0x10], R52 ;  /* 0x0000103454007388 */ /* 0x0007e20000000c00 */
[--C-:B0-----:R-:W-:Y:S01]  /*4d90*/  FADD.FTZ R56, R56, R28.reuse ;  /* 0x0000001c38387221 */ /* 0x101fe20000010000 */
        /* <DEDUP_REMOVED lines=22> */
[----:B------:R4:W5:Y:S01]  /*4f00*/  @!P1 MUFU.EX2 R37, R34 ;  /* 0x0000002200259308 */ /* 0x0009620000000800 */
[----:B0-----:R-:W-:Y:S01]  /*4f10*/  @!P6 FADD.FTZ R33, R56, 1 ;  /* 0x3f8000003821e421 */ /* 0x001fe20000010000 */
[----:B--2---:R-:W-:Y:S01]  /*4f20*/  @!P3 FMUL.FTZ R32, R60, -1.4426950216293334961 ;  /* 0xbfb8aa3b3c20b820 */ /* 0x004fe20000410000 */
[----:B------:R-:W-:-:S04]  /*4f30*/  SHF.L.U32 R56, R70, 0x8, RZ ;  /* 0x0000000846387819 */ /* 0x000fc800000006ff */
[--C-:B------:R-:W-:Y:S01]  /*4f40*/  SHF.R.S32.HI R57, RZ, 0x1f, R56.reuse ;  /* 0x0000001fff397819 */ /* 0x100fe20000011438 */
[----:B------:R-:W0:Y:S01]  /*4f50*/  @!P6 MUFU.RCP R33, R33 ;  /* 0x000000210021e308 */ /* 0x000e220000001000 */
[----:B----4-:R-:W-:Y:S01]  /*4f60*/  @!P5 FMUL.FTZ R34, R62, -1.4426950216293334961 ;  /* 0xbfb8aa3b3e22d820 */ /* 0x010fe20000410000 */
[----:B---3--:R-:W-:Y:S01]  /*4f70*/  @!P0 FADD.FTZ R36, R36, 1 ;  /* 0x3f80000024248421 */ /* 0x008fe20000010000 */
[----:B-1----:R-:W-:-:S05]  /*4f80*/  IMAD.WIDE.U32 R48, R66, UR14, R56 ;  /* 0x0000000e42307c25 */ /* 0x002fca000f8e0038 */
[----:B------:R-:W1:Y:S01]  /*4f90*/  @!P2 MUFU.EX2 R38, R35 ;  /* 0x000000230026a308 */ /* 0x000e620000000800 */
[----:B-----5:R-:W-:-:S07]  /*4fa0*/  @!P1 FADD.FTZ R37, R37, 1 ;  /* 0x3f80000025259421 */ /* 0x020fce0000010000 */
        /* <DEDUP_REMOVED lines=83> */
.L_x_9768:
        /* <DEDUP_REMOVED lines=26> */
.L_x_9810:
[----:B------:R-:W-:Y:S05]  /*5680*/  BSYNC B0 ;  /* 0x0000000000007941 */ /* 0x000fea0003800000 */
.L_x_9809:
        /* <DEDUP_REMOVED lines=29> */
.L_x_9812:
[----:B------:R-:W3:Y:S02]  /*5860*/  S2R R15, SR_TID.X ;  /* 0x00000000000f7919 */ /* 0x000ee40000002100 */
.L_x_9813:
[----:B------:R-:W-:Y:S05]  /*5870*/  BSYNC B0 ;  /* 0x0000000000007941 */ /* 0x000fea0003800000 */
.L_x_9811:
        /* <DEDUP_REMOVED lines=22> */
.L_x_9815:
        /* <DEDUP_REMOVED lines=26> */
.L_x_9814:
[----:B------:R-:W-:Y:S05]  /*5b80*/  EXIT ;  /* 0x000000000000794d */ /* 0x000fea0003800000 */
.L_x_9816:
        /* <DEDUP_REMOVED lines=15> */
.L_x_11035:


//--------------------- .text._Z25selective_scan_bwd_kernelI32Selective_Scan_bwd_kernel_traitsILi32ELi8ELb1ELb1ELb1ELb0ELb0EffEEv12SSMParamsBwd --------------------------
	.section	.text._Z25selective_scan_bwd_kernelI32Selective_Scan_bwd_kernel_traitsILi32ELi8ELb1ELb1ELb1ELb0ELb0EffEEv12SSMParamsBwd,"ax",@progbits
	.align	128
        .global         _Z25selective_scan_bwd_kernelI32Selective_Scan_bwd_kernel_traitsILi32ELi8ELb1ELb1ELb1ELb0ELb0EffEEv12SSMParamsBwd
        .type           _Z25selective_scan_bwd_kernelI32Selective_Scan_bwd_kernel_traitsILi32ELi8ELb1ELb1ELb1ELb0ELb0EffEEv12SSMParamsBwd,@function
        .size           _Z25selective_scan_bwd_kernelI32Selective_Scan_bwd_kernel_traitsILi32ELi8ELb1ELb1ELb1ELb0ELb0EffEEv12SSMParamsBwd,(.L_x_11036 - _Z25selective_scan_bwd_kernelI32Selective_Scan_bwd_kernel_traitsILi32ELi8ELb1ELb1ELb1ELb0ELb0EffEEv12SSMParamsBwd)
        .other          _Z25selective_scan_bwd_kernelI32Selective_Scan_bwd_kernel_traitsILi32ELi8ELb1ELb1ELb1ELb0ELb0EffEEv12SSMParamsBwd,@"STO_CUDA_ENTRY STV_DEFAULT"
_Z25selective_scan_bwd_kernelI32Selective_Scan_bwd_kernel_traitsILi32ELi8ELb1ELb1ELb1ELb0ELb0EffEEv12SSMParamsBwd:
.text._Z25selective_scan_bwd_kernelI32Selective_Scan_bwd_kernel_traitsILi32ELi8ELb1ELb1ELb1ELb0ELb0EffEEv12SSMParamsBwd:
        /* <DEDUP_REMOVED lines=88> */
[-C--:B----4-:R-:W-:Y:S01]  /*0580*/  IMAD R0, R156, R14.reuse, RZ ;  /* 0x0000000e9c007224 */ /* 0x090fe200078e02ff */
[----:B------:R-:W-:Y:S01]  /*0590*/  ISETP.NE.U32.AND P0, PT, RZ, UR10, PT ;  /* 0x0000000aff007c0c */ /* 0x000fe2000bf05070 */
[----:B------:R-:W-:Y:S01]  /*05a0*/  IMAD.WIDE.U32 R2, R157, R14, UR4 ;  /* 0x000000049d027e25 */ /* 0x000fe2000f8e000e */
[----:B------:R-:W-:Y:S02]  /*05b0*/  UIADD3 UR7, UR7, UR9, URZ ;  /* 0x0000000907077290 */ /* 0x000fe4000fffe03f */
[----:B------:R-:W-:Y:S01]  /*05c0*/  ISETP.NE.AND.EX P0, PT, RZ, UR11, PT, P0 ;  /* 0x0000000bff007c0c */ /* 0x000fe2000bf05300 */
[----:B------:R-:W-:Y:S01]  /*05d0*/  IMAD R4, R155, R16, RZ ;  /* 0x000000109b047224 */ /* 0x000fe200078e02ff */
        /* <DEDUP_REMOVED lines=13> */
[----:B0-----:R-:W-:Y:S02]  /*06b0*/  ISETP.NE.U32.AND P1, PT, R20, RZ, PT ;  /* 0x000000ff1400720c */ /* 0x001fe40003f25070 */
[----:B------:R-:W0:Y:S01]  /*06c0*/  @P0 LDC R0, c[0x0][0x214] ;  /* 0x00008500ff000b82 */ /* 0x000e220000000800 */
[----:B------:R-:W-:Y:S01]  /*06d0*/  UIADD3 UR5, UR5, UR6, URZ ;  /* 0x0000000605057290 */ /* 0x000fe2000fffe03f */
[----:B------:R-:W-:-:S02]  /*06e0*/  ISETP.NE.AND.EX P1, PT, R21, RZ, PT, P1 ;  /* 0x000000ff1500720c */ /* 0x000fc40003f25310 */
[----:B---3--:R-:W-:Y:S02]  /*06f0*/  ISETP.NE.U32.AND P2, PT, R22, RZ, PT ;  /* 0x000000ff1600720c */ /* 0x008fe40003f45070 */
[----:B------:R-:W-:Y:S01]  /*0700*/  IADD3 R130, P3, R7, R4, RZ ;  /* 0x0000000407827210 */ /* 0x000fe20007f7e0ff */
[----:B------:R-:W-:Y:S01]  /*0710*/  IMAD.WIDE.U32 R4, R150, R18, UR4 ;  /* 0x0000000496047e25 */ /* 0x000fe2000f8e0012 */
[----:B------:R-:W2:Y:S01]  /*0720*/  @P0 LDC R15, c[0x0][0x21c] ;  /* 0x00008700ff0f0b82 */ /* 0x000ea20000000800 */
        /* <DEDUP_REMOVED lines=9> */
[----:B0-----:R-:W-:Y:S01]  /*07c0*/  @P0 IMAD R0, R0, UR14, R157 ;  /* 0x0000000e00000c24 */ /* 0x001fe2000f8e029d */
[----:B------:R-:W-:Y:S02]  /*07d0*/  @P2 LEA R70, P3, R157, R22, 0x2 ;  /* 0x000000169d462211 */ /* 0x000fe400078610ff */
[----:B------:R-:W-:Y:S01]  /*07e0*/  IADD3 R7, P5, R7, R4, RZ ;  /* 0x0000000407077210 */ /* 0x000fe20007fbe0ff */
[----:B------:R-:W-:Y:S01]  /*07f0*/  @P0 IMAD R0, R0, R25, RZ ;  /* 0x0000001900000224 */ /* 0x000fe200078e02ff */
[----:B------:R-:W-:-:S02]  /*0800*/  @P2 LEA.HI.X R71, R157, R23, R156, 0x2, P3 ;  /* 0x000000179d472211 */ /* 0x000fc400018f149c */
[----:B-1----:R-:W-:Y:S02]  /*0810*/  LEA R137, P2, R136, R16, 0x2 ;  /* 0x0000001088897211 */ /* 0x002fe400078410ff */
[----:B------:R-:W-:Y:S02]  /*0820*/  LEA R135, P3, R134, R26, 0x2 ;  /* 0x0000001a86877211 */ /* 0x000fe400078610ff */
[----:B------:R-:W-:Y:S01]  /*0830*/  IADD3 R4, R5, R13, RZ ;  /* 0x0000000d05047210 */ /* 0x000fe20007ffe0ff */
[----:B--2---:R-:W-:Y:S01]  /*0840*/  @P0 IMAD R5, R0, R15, RZ ;  /* 0x0000000f00050224 */ /* 0x004fe200078e02ff */
[----:B------:R-:W-:Y:S02]  /*0850*/  LEA.HI.X R136, R136, R17, R11, 0x2, P2 ;  /* 0x0000001188887211 */ /* 0x000fe400010f140b */
[----:B------:R-:W-:Y:S02]  /*0860*/  LEA.HI.X R134, R134, R27, R10, 0x2, P3 ;  /* 0x0000001b86867211 */ /* 0x000fe400018f140a */
[----:B------:R-:W-:-:S02]  /*0870*/  IADD3.X R4, R9, R4, RZ, P5, !PT ;  /* 0x0000000409047210 */ /* 0x000fc40002ffe4ff */
[----:B---3--:R-:W-:Y:S02]  /*0880*/  LEA R133, P2, R132, R18, 0x2 ;  /* 0x0000001284857211 */ /* 0x008fe400078410ff */
[----:B------:R-:W-:Y:S02]  /*0890*/  LEA R131, P3, R130, R28, 0x2 ;  /* 0x0000001c82837211 */ /* 0x000fe400078610ff */
[----:B------:R-:W-:Y:S01]  /*08a0*/  LEA R129, P4, R7, R126, 0x2 ;  /* 0x0000007e07817211 */ /* 0x000fe200078810ff */
[----:B------:R-:W-:Y:S01]  /*08b0*/  HFMA2.MMA R151, -RZ, RZ, 0, 0 ;  /* 0x00000000ff977435 */ /* 0x000fe200000001ff */
[----:B----4-:R-:W-:Y:S01]  /*08c0*/  @P0 IMAD.WIDE R2, R5, 0x8, R2 ;  /* 0x0000000805020825 */ /* 0x010fe200078e0202 */
        /* <DEDUP_REMOVED lines=13> */
[----:B------:R-:W-:Y:S01]  /*09a0*/  ULDC UR4, c[0x0][0x224] ;  /* 0x0000890000047ab9 */ /* 0x000fe20000000800 */
[C---:B0-----:R-:W-:Y:S02]  /*09b0*/  SHF.L.U32 R0, R149.reuse, 0x3, RZ ;  /* 0x0000000395007819 */ /* 0x041fe400000006ff */
[C---:B------:R-:W-:Y:S02]  /*09c0*/  IADD3 R4, R149.reuse, 0x20, RZ ;  /* 0x0000002095047810 */ /* 0x040fe40007ffe0ff */
[----:B------:R-:W-:Y:S02]  /*09d0*/  LEA.HI.SX32 R5, R0, R0, 0x1b ;  /* 0x0000000000057211 */ /* 0x000fe400078fdaff */
[C---:B------:R-:W-:Y:S02]  /*09e0*/  SHF.L.U32 R0, R149.reuse, 0x1, RZ ;  /* 0x0000000195007819 */ /* 0x040fe400000006ff */
[----:B------:R-:W-:-:S02]  /*09f0*/  IADD3 R6, R149, 0x40, RZ ;  /* 0x0000004095067810 */ /* 0x000fc40007ffe0ff */
[C---:B------:R-:W-:Y:S02]  /*0a00*/  IADD3 R8, R149.reuse, 0x60, RZ ;  /* 0x0000006095087810 */ /* 0x040fe40007ffe0ff */
        /* <DEDUP_REMOVED lines=10> */
[----:B------:R-:W-:-:S02]  /*0ab0*/  IADD3 R138, R148, 0x840, RZ ;  /* 0x00000840948a7810 */ /* 0x000fc40007ffe0ff */
[-C--:B------:R-:W-:Y:S02]  /*0ac0*/  LEA.HI.SX32 R141, R12, R149.reuse, 0x1b ;  /* 0x000000950c8d7211 */ /* 0x080fe400078fdaff */
[-C--:B------:R-:W-:Y:S02]  /*0ad0*/  LEA.HI.SX32 R11, R14, R149.reuse, 0x1b ;  /* 0x000000950e0b7211 */ /* 0x080fe400078fdaff */
[----:B------:R-:W-:Y:S02]  /*0ae0*/  LEA.HI.SX32 R13, R16, R149, 0x1b ;  /* 0x00000095100d7211 */ /* 0x000fe400078fdaff */
[----:B------:R-:W-:Y:S02]  /*0af0*/  LOP3.LUT R128, R0, 0x1f, R149, 0xf8, !PT ;  /* 0x0000001f00807812 */ /* 0x000fe400078ef895 */
        /* <DEDUP_REMOVED lines=8> */
[----:B------:R-:W-:Y:S02]  /*0b80*/  LEA R138, R13, R138, 0x2 ;  /* 0x0000008a0d8a7211 */ /* 0x000fe400078e10ff */
[----:B------:R-:W-:Y:S02]  /*0b90*/  LOP3.LUT R173, R149, 0x1f, RZ, 0xc0, !PT ;  /* 0x0000001f95ad7812 */ /* 0x000fe400078ec0ff */
[----:B------:R-:W-:Y:S02]  /*0ba0*/  SHF.R.S32.HI R125, RZ, 0x1f, R128 ;  /* 0x0000001fff7d7819 */ /* 0x000fe40000011480 */
[----:B------:R-:W-:Y:S01]  /*0bb0*/  MOV R126, UR4 ;  /* 0x00000004007e7c02 */ /* 0x000fe20008000f00 */
[----:B--2---:R-:W-:-:S06]  /*0bc0*/  UMOV UR4, URZ ;  /* 0x0000003f00047c82 */ /* 0x004fcc0008000000 */
.L_x_9841:
        /* <DEDUP_REMOVED lines=29> */
[----:B----4-:R-:W3:Y:S01]  /*0da0*/  LDG.E.128 R44, desc[UR12][R28.64+0x200] ;  /* 0x0002000c1c2c7981 */ /* 0x010ee2000c1e1d00 */
        /* <DEDUP_REMOVED lines=29> */
.L_x_9818:
[----:B------:R-:W0:Y:S01]  /*0f80*/  LDC.64 R40, c[0x0][0x348] ;  /* 0x0000d200ff287b82 */ /* 0x000e220000000a00 */
[----:B------:R-:W-:Y:S01]  /*0f90*/  HFMA2.MMA R39, -RZ, RZ, 0, 0 ;  /* 0x00000000ff277435 */ /* 0x000fe200000001ff */
[----:B------:R-:W-:Y:S01]  /*0fa0*/  MOV R38, R149 ;  /* 0x0000009500267202 */ /* 0x000fe20000000f00 */
[----:B------:R-:W-:Y:S01]  /*0fb0*/  ULDC.64 UR6, c[0x0][0x350] ;  /* 0x0000d40000067ab9 */ /* 0x000fe20000000a00 */
[----:B------:R-:W-:Y:S01]  /*0fc0*/  ULDC.64 UR8, c[0x0][0x3c8] ;  /* 0x0000f20000087ab9 */ /* 0x000fe20000000a00 */
[----:B------:R-:W-:Y:S01]  /*0fd0*/  HFMA2.MMA R111, -RZ, RZ, 0, 0 ;  /* 0x00000000ff6f7435 */ /* 0x000fe200000001ff */
        /* <DEDUP_REMOVED lines=8> */
[----:B------:R-:W-:Y:S01]  /*1060*/  FADD.FTZ R113, R12, R152 ;  /* 0x000000980c717221 */ /* 0x000fe20000010000 */
[----:B------:R-:W-:Y:S01]  /*1070*/  UMOV UR5, URZ ;  /* 0x0000003f00057c82 */ /* 0x000fe20008000000 */
[----:B------:R-:W2:Y:S01]  /*1080*/  LDC R44, c[0x0][0x224] ;  /* 0x00008900ff2c7b82 */ /* 0x000ea20000000800 */
        /* <DEDUP_REMOVED lines=8> */
[----:B------:R-:W0:Y:S01]  /*1110*/  LDC R115, c[0x0][0x224] ;  /* 0x00008900ff737b82 */ /* 0x000e220000000800 */
[----:B------:R-:W-:Y:S01]  /*1120*/  IMAD.WIDE.U32 R36, R40, UR14, R38 ;  /* 0x0000000e28247c25 */ /* 0x000fe2000f8e0026 */
[----:B------:R-:W-:Y:S01]  /*1130*/  ULDC.64 UR10, c[0x0][0x238] ;  /* 0x00008e00000a7ab9 */ /* 0x000fe20000000a00 */
[----:B------:R-:W-:-:S02]  /*1140*/  ULDC.64 UR18, c[0x0][0x270] ;  /* 0x00009c0000127ab9 */ /* 0x000fc40000000a00 */
[----:B------:R-:W-:Y:S01]  /*1150*/  IMAD R41, R41, UR14, R0 ;  /* 0x0000000e29297c24 */ /* 0x000fe2000f8e0200 */
[----:B------:R-:W-:Y:S01]  /*1160*/  IADD3 R0, R126, -0x1, RZ ;  /* 0xffffffff7e007810 */ /* 0x000fe20007ffe0ff */
[C---:B-1----:R-:W-:Y:S01]  /*1170*/  IMAD R40, R42.reuse, UR15, RZ ;  /* 0x0000000f2a287c24 */ /* 0x042fe2000f8e02ff */
[----:B------:R-:W1:Y:S01]  /*1180*/  LDC R114, c[0x0][0x218] ;  /* 0x00008600ff727b82 */ /* 0x000e620000000800 */
[----:B------:R-:W-:Y:S01]  /*1190*/  IMAD.WIDE.U32 R38, R42, UR14, R38 ;  /* 0x0000000e2a267c25 */ /* 0x000fe2000f8e0026 */
[----:B------:R-:W-:Y:S02]  /*11a0*/  IADD3 R37, R37, R41, RZ ;  /* 0x0000002925257210 */ /* 0x000fe40007ffe0ff */
[----:B------:R-:W-:Y:S01]  /*11b0*/  SHF.L.U32 R75, R0, 0x8, RZ ;  /* 0x00000008004b7819 */ /* 0x000fe200000006ff */
[----:B------:R-:W-:Y:S02]  /*11c0*/  IMAD R41, R155, UR6, RZ ;  /* 0x000000069b297c24 */ /* 0x000fe4000f8e02ff */
[----:B------:R-:W-:Y:S01]  /*11d0*/  IMAD R43, R43, UR14, R40 ;  /* 0x0000000e2b2b7c24 */ /* 0x000fe2000f8e0228 */
[----:B------:R-:W3:Y:S01]  /*11e0*/  LDC.64 R104, c[0x0][0x360] ;  /* 0x0000d800ff687b82 */ /* 0x000ee20000000a00 */
[C---:B------:R-:W-:Y:S01]  /*11f0*/  IMAD R41, R150.reuse, UR7, R41 ;  /* 0x0000000796297c24 */ /* 0x040fe2000f8e0229 */
[----:B------:R-:W-:Y:S01]  /*1200*/  SHF.R.S32.HI R0, RZ, 0x1f, R75 ;  /* 0x0000001fff007819 */ /* 0x000fe2000001144b */
[----:B------:R-:W-:Y:S01]  /*1210*/  IMAD.WIDE.U32 R36, R150, UR6, R36 ;  /* 0x0000000696247c25 */ /* 0x000fe2000f8e0024 */
[----:B------:R-:W-:Y:S01]  /*1220*/  ULDC.64 UR6, c[0x0][0x370] ;  /* 0x0000dc0000067ab9 */ /* 0x000fe20000000a00 */
[----:B------:R-:W-:-:S02]  /*1230*/  IADD3 R39, R39, R43, RZ ;  /* 0x0000002b27277210 */ /* 0x000fc40007ffe0ff */
[----:B------:R-:W-:Y:S01]  /*1240*/  IMAD R43, R155, UR6, RZ ;  /* 0x000000069b2b7c24 */ /* 0x000fe2000f8e02ff */
[----:B------:R-:W-:Y:S01]  /*1250*/  IADD3 R47, R37, R41, RZ ;  /* 0x00000029252f7210 */ /* 0x000fe20007ffe0ff */
[----:B------:R-:W4:Y:S01]  /*1260*/  LDC.64 R106, c[0x0][0x380] ;  /* 0x0000e000ff6a7b82 */ /* 0x000f220000000a00 */
[----:B------:R-:W-:Y:S01]  /*1270*/  IMAD.WIDE.U32 R38, R150, UR6, R38 ;  /* 0x0000000696267c25 */ /* 0x000fe2000f8e0026 */
[----:B------:R-:W-:Y:S02]  /*1280*/  LEA R40, P1, R36, UR8, 0x2 ;  /* 0x0000000824287c11 */ /* 0x000fe4000f8210ff */
[----:B------:R-:W-:Y:S01]  /*1290*/  IADD3 R72, P0, R75, R36, RZ ;  /* 0x000000244b487210 */ /* 0x000fe20007f1e0ff */
[----:B------:R-:W-:Y:S01]  /*12a0*/  IMAD R43, R150, UR7, R43 ;  /* 0x00000007962b7c24 */ /* 0x000fe2000f8e022b */
[----:B------:R-:W-:Y:S01]  /*12b0*/  ULDC.64 UR6, c[0x0][0x3d0] ;  /* 0x0000f40000067ab9 */ /* 0x000fe20000000a00 */
[----:B------:R-:W-:Y:S01]  /*12c0*/  LEA.HI.X R41, R36, UR9, R47, 0x2, P1 ;  /* 0x0000000924297c11 */ /* 0x000fe200088f142f */
[----:B------:R-:W0:Y:S01]  /*12d0*/  LDC.64 R108, c[0x0][0x2d0] ;  /* 0x0000b400ff6c7b82 */ /* 0x000e220000000a00 */
[----:B------:R-:W-:Y:S01]  /*12e0*/  LEA R42, P2, R38, UR6, 0x2 ;  /* 0x00000006262a7c11 */ /* 0x000fe2000f8410ff */
[----:B------:R-:W-:Y:S01]  /*12f0*/  UMOV UR6, URZ ;  /* 0x0000003f00067c82 */ /* 0x000fe20008000000 */
[----:B------:R-:W-:Y:S01]  /*1300*/  IADD3 R45, R39, R43, RZ ;  /* 0x0000002b272d7210 */ /* 0x000fe20007ffe0ff */
[----:B------:R-:W-:Y:S01]  /*1310*/  ULDC.64 UR8, c[0x0][0x230] ;  /* 0x00008c0000087ab9 */ /* 0x000fe20000000a00 */
[----:B--2---:R-:W-:-:S02]  /*1320*/  LEA R39, R44, UR4, 0x8 ;  /* 0x000000042c277c11 */ /* 0x004fc4000f8e40ff */
[----:B------:R-:W-:Y:S02]  /*1330*/  IADD3 R74, P1, R75, R38, RZ ;  /* 0x000000264b4a7210 */ /* 0x000fe40007f3e0ff */
[----:B------:R-:W-:Y:S01]  /*1340*/  LEA.HI.X R43, R38, UR7, R45, 0x2, P2 ;  /* 0x00000007262b7c11 */ /* 0x000fe200090f142d */
[C---:B------:R-:W-:Y:S01]  /*1350*/  IMAD.WIDE R36, R39.reuse, 0x4, R40 ;  /* 0x0000000427247825 */ /* 0x040fe200078e0228 */
[C---:B------:R-:W-:Y:S02]  /*1360*/  IADD3.X R73, R0.reuse, R47, RZ, P0, !PT ;  /* 0x0000002f00497210 */ /* 0x040fe400007fe4ff */
[----:B------:R-:W-:Y:S02]  /*1370*/  CS2R R40, SRZ ;  /* 0x0000000000287805 */ /* 0x000fe4000001ff00 */
[----:B------:R-:W-:Y:S01]  /*1380*/  IADD3.X R75, R0, R45, RZ, P1, !PT ;  /* 0x0000002d004b7210 */ /* 0x000fe20000ffe4ff */
[----:B------:R-:W-:Y:S01]  /*1390*/  IMAD.WIDE R38, R39, 0x4, R42 ;  /* 0x0000000427267825 */ /* 0x000fe200078e022a */
[----:B------:R-:W-:-:S02]  /*13a0*/  IADD3 R76, P0, R36, -0x380, RZ ;  /* 0xfffffc80244c7810 */ /* 0x000fc40007f1e0ff */
[----:B------:R-:W-:Y:S02]  /*13b0*/  CS2R R42, SRZ ;  /* 0x00000000002a7805 */ /* 0x000fe4000001ff00 */
[C---:B------:R-:W-:Y:S02]  /*13c0*/  IADD3 R78, P1, R36.reuse, -0x300, RZ ;  /* 0xfffffd00244e7810 */ /* 0x040fe40007f3e0ff */
[C---:B------:R-:W-:Y:S02]  /*13d0*/  IADD3 R80, P2, R36.reuse, -0x280, RZ ;  /* 0xfffffd8024507810 */ /* 0x040fe40007f5e0ff */
[C---:B------:R-:W-:Y:S02]  /*13e0*/  IADD3 R82, P3, R36.reuse, -0x200, RZ ;  /* 0xfffffe0024527810 */ /* 0x040fe40007f7e0ff */
[C---:B------:R-:W-:Y:S02]  /*13f0*/  IADD3 R84, P4, R36.reuse, -0x180, RZ ;  /* 0xfffffe8024547810 */ /* 0x040fe40007f9e0ff */
[----:B------:R-:W-:-:S02]  /*1400*/  IADD3 R86, P5, R36, -0x100, RZ ;  /* 0xffffff0024567810 */ /* 0x000fc40007fbe0ff */
[----:B------:R-:W-:Y:S02]  /*1410*/  IADD3 R88, P6, R36, -0x80, RZ ;  /* 0xffffff8024587810 */ /* 0x000fe40007fde0ff */
[C---:B------:R-:W-:Y:S02]  /*1420*/  IADD3.X R77, R37.reuse, -0x1, RZ, P0, !PT ;  /* 0xffffffff254d7810 */ /* 0x040fe400007fe4ff */
[C---:B------:R-:W-:Y:S02]  /*1430*/  IADD3.X R79, R37.reuse, -0x1, RZ, P1, !PT ;  /* 0xffffffff254f7810 */ /* 0x040fe40000ffe4ff */
[C---:B------:R-:W-:Y:S02]  /*1440*/  IADD3.X R81, R37.reuse, -0x1, RZ, P2, !PT ;  /* 0xffffffff25517810 */ /* 0x040fe400017fe4ff */
[C---:B------:R-:W-:Y:S02]  /*1450*/  IADD3.X R83, R37.reuse, -0x1, RZ, P3, !PT ;  /* 0xffffffff25537810 */ /* 0x040fe40001ffe4ff */
[----:B------:R-:W-:-:S02]  /*1460*/  IADD3.X R85, R37, -0x1, RZ, P4, !PT ;  /* 0xffffffff25557810 */ /* 0x000fc400027fe4ff */
[C---:B------:R-:W-:Y:S02]  /*1470*/  IADD3.X R87, R37.reuse, -0x1, RZ, P5, !PT ;  /* 0xffffffff25577810 */ /* 0x040fe40002ffe4ff */
[----:B------:R-:W-:Y:S02]  /*1480*/  IADD3.X R89, R37, -0x1, RZ, P6, !PT ;  /* 0xffffffff25597810 */ /* 0x000fe400037fe4ff */
        /* <DEDUP_REMOVED lines=15> */
[----:B01-34-:R-:W-:-:S07]  /*1580*/  CS2R R38, SRZ ;  /* 0x0000000000267805 */ /* 0x01bfce000001ff00 */
.L_x_9840:
[----:B0---4-:R-:W-:Y:S01]  /*1590*/  SHF.R.S32.HI R162, RZ, 0x1f, R111 ;  /* 0x0000001fffa27819 */ /* 0x011fe2000001146f */
[----:B------:R-:W-:Y:S01]  /*15a0*/  IMAD.WIDE.U32 R44, R111, UR16, RZ ;  /* 0x000000106f2c7c25 */ /* 0x000fe2000f8e00ff */
[C---:B------:R-:W-:Y:S02]  /*15b0*/  SHF.L.U32 R124, R128.reuse, 0x4, RZ ;  /* 0x00000004807c7819 */ /* 0x040fe400000006ff */
[----:B------:R-:W-:Y:S01]  /*15c0*/  SHF.L.U64.HI R123, R128, 0x4, R125 ;  /* 0x00000004807b7819 */ /* 0x000fe2000001027d */
[----:B------:R-:W-:Y:S01]  /*15d0*/  IMAD R0, R162, UR16, RZ ;  /* 0x00000010a2007c24 */ /* 0x000fe2000f8e02ff */
[----:B------:R-:W-:-:S03]  /*15e0*/  LEA R53, P0, R44, R131, 0x2 ;  /* 0x000000832c357211 */ /* 0x000fc600078010ff */
[----:B------:R-:W-:Y:S01]  /*15f0*/  IMAD R47, R111, UR17, R0 ;  /* 0x000000116f2f7c24 */ /* 0x000fe2000f8e0200 */
[----:B------:R-:W-:-:S04]  /*1600*/  IADD3 R52, P1, R53, R124, RZ ;  /* 0x0000007c35347210 */ /* 0x000fc80007f3e0ff */
[----:B------:R-:W-:-:S04]  /*1610*/  IADD3 R45, R45, R47, RZ ;  /* 0x0000002f2d2d7210 */ /* 0x000fc80007ffe0ff */
[----:B------:R-:W-:-:S04]  /*1620*/  LEA.HI.X R44, R44, R130, R45, 0x2, P0 ;  /* 0x000000822c2c7211 */ /* 0x000fc800000f142d */
[----:B------:R-:W-:-:S05]  /*1630*/  IADD3.X R53, R44, R123, RZ, P1, !PT ;  /* 0x0000007b2c357210 */ /* 0x000fca0000ffe4ff */
[----:B--2---:R-:W2:Y:S04]  /*1640*/  LDG.E.128 R44, desc[UR12][R52.64] ;  /* 0x0000000c342c7981 */ /* 0x004ea8000c1e1d00 */
[----:B---3--:R0:W3:Y:S01]  /*1650*/  LDG.E.128 R48, desc[UR12][R52.64+0x200] ;  /* 0x0002000c34307981 */ /* 0x0080e2000c1e1d00 */
[----:B------:R-:W-:Y:S01]  /*1660*/  IMAD R0, R156, UR8, RZ ;  /* 0x000000089c007c24 */ /* 0x000fe2000f8e02ff */
[----:B------:R-:W-:Y:S01]  /*1670*/  LEA R122, R147, R148, 0x4 ;  /* 0x00000094937a7211 */ /* 0x000fe200078e20ff */
        /* <DEDUP_REMOVED lines=9> */
[----:B0-----:R-:W-:Y:S01]  /*1710*/  IMAD R53, R111, UR19, R58 ;  /* 0x000000136f357c24 */ /* 0x001fe2000f8e023a */
[----:B------:R-:W-:Y:S02]  /*1720*/  IADD3 R52, R55, R59, RZ ;  /* 0x0000003b37347210 */ /* 0x000fe40007ffe0ff */
[C---:B------:R-:W-:Y:S02]  /*1730*/  LEA R62, P0, R54.reuse, R108, 0x2 ;  /* 0x0000006c363e7211 */ /* 0x040fe400078010ff */
[----:B------:R-:W-:Y:S02]  /*1740*/  IADD3 R0, R57, R53, RZ ;  /* 0x0000003539007210 */ /* 0x000fe40007ffe0ff */
[----:B------:R-:W-:Y:S02]  /*1750*/  LEA.HI.X R63, R54, R109, R52, 0x2, P0 ;  /* 0x0000006d363f7211 */ /* 0x000fe400000f1434 */
[----:B------:R-:W-:Y:S02]  /*1760*/  LEA.HI.X R56, R56, R127, R0, 0x2, P1 ;  /* 0x0000007f38387211 */ /* 0x000fe400008f1400 */
[----:B------:R-:W-:Y:S01]  /*1770*/  IADD3 R60, P0, R61, R124, RZ ;  /* 0x0000007c3d3c7210 */ /* 0x000fe20007f1e0ff */
[----:B------:R-:W4:Y:S03]  /*1780*/  LDG.E R110, desc[UR12][R62.64] ;  /* 0x0000000c3e6e7981 */ /* 0x000f26000c1e1900 */
[----:B------:R-:W-:Y:S01]  /*1790*/  IADD3.X R61, R56, R123, RZ, P0, !PT ;  /* 0x0000007b383d7210 */ /* 0x000fe200007fe4ff */
[----:B--2---:R0:W-:Y:S04]  /*17a0*/  STS.128 [R122], R44 ;  /* 0x0000002c7a007388 */ /* 0x0041e80000000c00 */
[----:B---3--:R-:W-:Y:S01]  /*17b0*/  STS.128 [R122+0x200], R48 ;  /* 0x000200307a007388 */ /* 0x008fe20000000c00 */
[----:B------:R-:W-:-:S03]  /*17c0*/  NOP ;  /* 0x0000000000007918 */ /* 0x000fc60000000000 */
[----:B------:R-:W2:Y:S04]  /*17d0*/  LDG.E.128 R52, desc[UR12][R60.64] ;  /* 0x0000000c3c347981 */ /* 0x000ea8000c1e1d00 */
[----:B-1----:R1:W3:Y:S01]  /*17e0*/  LDG.E.128 R56, desc[UR12][R60.64+0x200] ;  /* 0x0002000c3c387981 */ /* 0x0022e2000c1e1d00 */
[----:B------:R-:W-:Y:S01]  /*17f0*/  ISETP.GT.AND P0, PT, R126, 0x1, PT ;  /* 0x000000017e00780c */ /* 0x000fe20003f04270 */
[----:B------:R-:W-:Y:S01]  /*1800*/  FADD.FTZ R159, R12, R152 ;  /* 0x000000980c9f7221 */ /* 0x000fe20000010000 */
[----:B------:R-:W-:Y:S02]  /*1810*/  IADD3 R65, R126, -0x1, RZ ;  /* 0xffffffff7e417810 */ /* 0x000fe40007ffe0ff */
[----:B------:R-:W-:Y:S02]  /*1820*/  ISETP.EQ.AND P0, PT, R173, RZ, P0 ;  /* 0x000000ffad00720c */ /* 0x000fe40000702270 */
[----:B------:R-:W-:-:S02]  /*1830*/  LEA.HI R0, R65, R65, RZ, 0x1 ;  /* 0x0000004141007211 */ /* 0x000fc400078f08ff */
[C---:B------:R-:W-:Y:S02]  /*1840*/  ISETP.NE.AND P1, PT, R149.reuse, RZ, PT ;  /* 0x000000ff9500720c */ /* 0x040fe40003f25270 */
[----:B------:R-:W-:Y:S02]  /*1850*/  LOP3.LUT R0, R0, 0xfffffe, RZ, 0xc0, !PT ;  /* 0x00fffffe00007812 */ /* 0x000fe400078ec0ff */
[----:B-1----:R-:W-:Y:S02]  /*1860*/  IADD3 R61, R149, 0x200, RZ ;  /* 0x00000200953d7810 */ /* 0x002fe40007ffe0ff */
[----:B------:R-:W-:Y:S02]  /*1870*/  IADD3 R0, R65, -R0, RZ ;  /* 0x8000000041007210 */ /* 0x000fe40007ffe0ff */
[----:B------:R-:W-:Y:S01]  /*1880*/  LEA R158, R147, R148, 0x5 ;  /* 0x00000094939e7211 */ /* 0x000fe200078e28ff */
[----:B------:R-:W1:Y:S01]  /*1890*/  @P0 LDC R169, c[0x0][0x21c] ;  /* 0x00008700ffa90b82 */ /* 0x000e620000000800 */
[----:B0-----:R-:W-:-:S02]  /*18a0*/  @P0 IADD3 R44, R126, -0x2, RZ ;  /* 0xfffffffe7e2c0810 */ /* 0x001fc40007ffe0ff */
[----:B------:R-:W-:Y:S01]  /*18b0*/  MOV R165, RZ ;  /* 0x000000ff00a57202 */ /* 0x000fe20000000f00 */
[----:B------:R-:W-:Y:S01]  /*18c0*/  LDS.128 R48, [R158+0x10] ;  /* 0x000010009e307984 */ /* 0x000fe20000000c00 */
[----:B------:R-:W-:Y:S01]  /*18d0*/  @!P1 LEA R61, R0, R111, 0x8 ;  /* 0x0000006f003d9211 */ /* 0x000fe200078e40ff */
[----:B----4-:R-:W-:-:S03]  /*18e0*/  FMUL.FTZ R161, R110, 1.4426950216293334961 ;  /* 0x3fb8aa3b6ea17820 */ /* 0x010fc60000410000 */
[----:B------:R-:W-:Y:S01]  /*18f0*/  LEA R163, R61, R148, 0x2 ;  /* 0x000000943da37211 */ /* 0x000fe200078e10ff */
[----:B------:R-:W-:-:S04]  /*1900*/  FMUL.FTZ R64, R161, R159 ;  /* 0x0000009fa1407220 */ /* 0x000fc80000410000 */
[----:B------:R0:W4:Y:S01]  /*1910*/  MUFU.EX2 R0, R64 ;  /* 0x0000004000007308 */ /* 0x0001220000000800 */
[----:B-1----:R-:W-:Y:S02]  /*1920*/  @P0 IMAD R169, R44, R169, R111 ;  /* 0x000000a92ca90224 */ /* 0x002fe400078e026f */
[----:B------:R-:W-:Y:S01]  /*1930*/  LDS.128 R44, [R158] ;  /* 0x000000009e2c7984 */ /* 0x000fe20000000c00 */
[----:B------:R-:W-:Y:S01]  /*1940*/  ISETP.NE.AND P2, PT, R149, 0x1f, PT ;  /* 0x0000001f9500780c */ /* 0x000fe20003f45270 */
[----:B------:R-:W-:-:S04]  /*1950*/  @P0 IMAD.WIDE R168, R169, 0x8, R2 ;  /* 0x00000008a9a80825 */ /* 0x000fc800078e0202 */
[----:B------:R-:W-:-:S04]  /*1960*/  FADD.FTZ R160, R13, R152 ;  /* 0x000000980da07221 */ /* 0x000fc80000010000 */
[----:B------:R-:W-:-:S06]  /*1970*/  FMUL.FTZ R171, R161, R160 ;  /* 0x000000a0a1ab7220 */ /* 0x000fcc0000410000 */
[----:B------:R-:W-:Y:S01]  /*1980*/  MUFU.EX2 R171, R171 ;  /* 0x000000ab00ab7308 */ /* 0x000fe20000000800 */
[----:B------:R-:W-:Y:S01]  /*1990*/  BSSY B0, `(.L_x_9820) ;  /* 0x0000039000007945 */ /* 0x000fe20003800000 */
[----:B------:R-:W-:Y:S01]  /*19a0*/  FMUL.FTZ R185, R6, R117 ;  /* 0x0000007506b97220 */ /* 0x000fe20000410000 */
[----:B------:R-:W-:Y:S01]  /*19b0*/  FMUL.FTZ R174, R7, R116 ;  /* 0x0000007407ae7220 */ /* 0x000fe20000410000 */
[----:B------:R-:W-:Y:S01]  /*19c0*/  FMUL.FTZ R181, R8, R119 ;  /* 0x0000007708b57220 */ /* 0x000fe20000410000 */
[----:B------:R-:W-:Y:S01]  /*19d0*/  FMUL.FTZ R187, R10, R121 ;  /* 0x000000790abb7220 */ /* 0x000fe20000410000 */
[----:B--2---:R-:W-:Y:S04]  /*19e0*/  STS.128 [R122+0x420], R52 ;  /* 0x000420347a007388 */ /* 0x004fe80000000c00 */
[----:B---3--:R-:W-:Y:S01]  /*19f0*/  STS.128 [R122+0x620], R56 ;  /* 0x000620387a007388 */ /* 0x008fe20000000c00 */
[----:B------:R-:W-:-:S03]  /*1a00*/  NOP ;  /* 0x0000000000007918 */ /* 0x000fc60000000000 */
[----:B------:R-:W1:Y:S04]  /*1a10*/  LDS.128 R60, [R158+0x420] ;  /* 0x000420009e3c7984 */ /* 0x000e680000000c00 */
[----:B0-----:R-:W0:Y:S04]  /*1a20*/  LDS.128 R64, [R158+0x430] ;  /* 0x000430009e407984 */ /* 0x001e280000000c00 */
[----:B----4-:R2:W-:Y:S01]  /*1a30*/  STS [R163+0x12b8], R0 ;  /* 0x0012b800a3007388 */ /* 0x0105e20000000800 */
[----:B------:R-:W-:Y:S01]  /*1a40*/  BAR.SYNC.DEFER_BLOCKING 0x0 ;  /* 0x0000000000007b1d */ /* 0x000fe20000010000 */
[----:B--2---:R-:W-:Y:S01]  /*1a50*/  @P2 LEA R163, R149, R148, 0x2 ;  /* 0x0000009495a32211 */ /* 0x004fe200078e10ff */
[--C-:B------:R-:W-:Y:S01]  /*1a60*/  FADD.FTZ R54, R19, R152.reuse ;  /* 0x0000009813367221 */ /* 0x100fe20000010000 */
[--C-:B------:R-:W-:Y:S01]  /*1a70*/  FADD.FTZ R59, R14, R152.reuse ;  /* 0x000000980e3b7221 */ /* 0x100fe20000010000 */
[--C-:B------:R-:W-:Y:S01]  /*1a80*/  FADD.FTZ R58, R15, R152.reuse ;  /* 0x000000980f3a7221 */ /* 0x100fe20000010000 */
[----:B------:R-:W-:-:S02]  /*1a90*/  FADD.FTZ R57, R16, R152 ;  /* 0x0000009810397221 */ /* 0x000fc40000010000 */
[----:B------:R-:W2:Y:S01]  /*1aa0*/  @P2 LDS R163, [R163+0x1abc] ;  /* 0x001abc00a3a32984 */ /* 0x000ea20000000800 */
[--C-:B------:R-:W-:Y:S01]  /*1ab0*/  FADD.FTZ R56, R17, R152.reuse ;  /* 0x0000009811387221 */ /* 0x100fe20000010000 */
[----:B------:R-:W-:Y:S01]  /*1ac0*/  FADD.FTZ R55, R18, R152 ;  /* 0x0000009812377221 */ /* 0x000fe20000010000 */
[C---:B------:R-:W-:Y:S01]  /*1ad0*/  FMUL.FTZ R52, R161.reuse, R54 ;  /* 0x00000036a1347220 */ /* 0x040fe20000410000 */
[----:B------:R3:W5:Y:S01]  /*1ae0*/  @P0 LDG.E R165, desc[UR12][R168.64+0x4] ;  /* 0x0000040ca8a50981 */ /* 0x000762000c1e1900 */
[C---:B------:R-:W-:Y:S01]  /*1af0*/  FMUL.FTZ R164, R161.reuse, R59 ;  /* 0x0000003ba1a47220 */ /* 0x040fe20000410000 */
[C---:B------:R-:W-:Y:S01]  /*1b00*/  FMUL.FTZ R166, R161.reuse, R58 ;  /* 0x0000003aa1a67220 */ /* 0x040fe20000410000 */
[----:B------:R-:W-:Y:S01]  /*1b10*/  FMUL.FTZ R170, R161, R57 ;  /* 0x00000039a1aa7220 */ /* 0x000fe20000410000 */
[----:B-1----:R-:W-:Y:S01]  /*1b20*/  FMUL.FTZ R172, R20, R60 ;  /* 0x0000003c14ac7220 */ /* 0x002fe20000410000 */
[----:B0-----:R-:W-:Y:S01]  /*1b30*/  FMUL.FTZ R167, R24, R64 ;  /* 0x0000004018a77220 */ /* 0x001fe20000410000 */
[----:B------:R0:W1:Y:S01]  /*1b40*/  MUFU.EX2 R60, R52 ;  /* 0x00000034003c7308 */ /* 0x0000620000000800 */
[----:B------:R-:W-:Y:S01]  /*1b50*/  FMUL.FTZ R175, R25, R65 ;  /* 0x0000004119af7220 */ /* 0x000fe20000410000 */
[----:B------:R-:W-:Y:S01]  /*1b60*/  FMUL.FTZ R67, R27, R67 ;  /* 0x000000431b437220 */ /* 0x000fe20000410000 */
[----:B------:R-:W-:Y:S01]  /*1b70*/  FMUL.FTZ R65, R4, R113 ;  /* 0x0000007104417220 */ /* 0x000fe20000410000 */
[----:B---3--:R-:W-:Y:S01]  /*1b80*/  FMUL.FTZ R169, R22, R62 ;  /* 0x0000003e16a97220 */ /* 0x008fe20000410000 */
[C---:B------:R-:W-:Y:S01]  /*1b90*/  FMUL.FTZ R168, R161.reuse, R56 ;  /* 0x00000038a1a87220 */ /* 0x040fe20000410000 */
[----:B------:R-:W-:Y:S01]  /*1ba0*/  FMUL.FTZ R62, R161, R55 ;  /* 0x00000037a13e7220 */ /* 0x000fe20000410000 */
[----:B------:R-:W-:Y:S01]  /*1bb0*/  FMUL.FTZ R161, R26, R66 ;  /* 0x000000421aa17220 */ /* 0x000fe20000410000 */
[----:B------:R-:W3:Y:S01]  /*1bc0*/  MUFU.EX2 R164, R164 ;  /* 0x000000a400a47308 */ /* 0x000ee20000000800 */
[----:B------:R-:W-:Y:S01]  /*1bd0*/  FMUL.FTZ R64, R5, R112 ;  /* 0x0000007005407220 */ /* 0x000fe20000410000 */
[----:B------:R-:W-:Y:S01]  /*1be0*/  FMUL.FTZ R61, R21, R61 ;  /* 0x0000003d153d7220 */ /* 0x000fe20000410000 */
[----:B------:R-:W-:Y:S01]  /*1bf0*/  FMUL.FTZ R63, R23, R63 ;  /* 0x0000003f173f7220 */ /* 0x000fe20000410000 */
[----:B------:R-:W-:Y:S01]  /*1c00*/  FMUL.FTZ R66, R9, R118 ;  /* 0x0000007609427220 */ /* 0x000fe20000410000 */
[----:B0-----:R-:W-:Y:S01]  /*1c10*/  FMUL.FTZ R52, R11, R120 ;  /* 0x000000780b347220 */ /* 0x001fe20000410000 */
[----:B------:R-:W-:Y:S01]  /*1c20*/  FMUL.FTZ R65, R65, R44 ;  /* 0x0000002c41417220 */ /* 0x000fe20000410000 */
[----:B------:R-:W-:Y:S01]  /*1c30*/  FMUL.FTZ R64, R64, R45 ;  /* 0x0000002d40407220 */ /* 0x000fe20000410000 */
[----:B------:R-:W0:Y:S01]  /*1c40*/  MUFU.EX2 R166, R166 ;  /* 0x000000a600a67308 */ /* 0x000e220000000800 */
[----:B-1----:R-:W-:-:S07]  /*1c50*/  FFMA.FTZ R177, R60, R67, R161 ;  /* 0x000000433cb17223 */ /* 0x002fce00000100a1 */
[----:B------:R-:W1:Y:S08]  /*1c60*/  MUFU.EX2 R170, R170 ;  /* 0x000000aa00aa7308 */ /* 0x000e700000000800 */
[----:B------:R-:W4:Y:S08]  /*1c70*/  MUFU.EX2 R168, R168 ;  /* 0x000000a800a87308 */ /* 0x000f300000000800 */
[----:B------:R-:W0:Y:S01]  /*1c80*/  MUFU.EX2 R62, R62 ;  /* 0x0000003e003e7308 */ /* 0x000e220000000800 */
[----:B-123--:R-:W-:Y:S05]  /*1c90*/  @P2 BRA `(.L_x_9821) ;  /* 0x0000000000202947 */ /* 0x00efea0003800000 */
[----:B------:R-:W-:Y:S02]  /*1ca0*/  ISETP.NE.AND P0, PT, R126, R115, PT ;  /* 0x000000737e00720c */ /* 0x000fe40003f05270 */
[----:B------:R-:W-:-:S11]  /*1cb0*/  MOV R163, 0x3f800000 ;  /* 0x3f80000000a37802 */ /* 0x000fd60000000f00 */
[----:B------:R-:W-:-:S04]  /*1cc0*/  @P0 LEA.HI R53, R126, R126, RZ, 0x1 ;  /* 0x0000007e7e350211 */ /* 0x000fc800078f08ff */
[----:B------:R-:W-:-:S04]  /*1cd0*/  @P0 LOP3.LUT R53, R53, 0xfffffe, RZ, 0xc0, !PT ;  /* 0x00fffffe35350812 */ /* 0x000fc800078ec0ff */
[----:B------:R-:W-:-:S04]  /*1ce0*/  @P0 IADD3 R176, -R53, R126, RZ ;  /* 0x0000007e35b00210 */ /* 0x000fc80007ffe1ff */
[----:B------:R-:W-:-:S04]  /*1cf0*/  @P0 LEA R53, R176, R111, 0x8 ;  /* 0x0000006fb0350211 */ /* 0x000fc800078e40ff */
[----:B------:R-:W-:-:S05]  /*1d00*/  @P0 LEA R53, R53, R148, 0x2 ;  /* 0x0000009435350211 */ /* 0x000fca00078e10ff */
[----:B------:R1:W2:Y:S02]  /*1d10*/  @P0 LDS R163, [R53+0x12b8] ;  /* 0x0012b80035a30984 */ /* 0x0002a40000000800 */
.L_x_9821:
[----:B------:R-:W-:Y:S05]  /*1d20*/  BSYNC B0 ;  /* 0x0000000000007941 */ /* 0x000fea0003800000 */
.L_x_9820:
[----:B-12---:R-:W-:Y:S01]  /*1d30*/  FMUL.FTZ R53, R60, R163 ;  /* 0x000000a33c357220 */ /* 0x006fe20000410000 */
[----:B0-----:R-:W-:Y:S01]  /*1d40*/  FFMA.FTZ R177, R62, R177, R175 ;  /* 0x000000b13eb17223 */ /* 0x001fe200000100af */
[----:B------:R-:W-:Y:S01]  /*1d50*/  FMUL.FTZ R183, R66, R49 ;  /* 0x0000003142b77220 */ /* 0x000fe20000410000 */
[----:B------:R-:W-:Y:S01]  /*1d60*/  FMUL.FTZ R185, R185, R46 ;  /* 0x0000002eb9b97220 */ /* 0x000fe20000410000 */
[----:B------:R-:W-:Y:S01]  /*1d70*/  FMUL.FTZ R53, R62, R53 ;  /* 0x000000353e357220 */ /* 0x000fe20000410000 */
[----:B----4-:R-:W-:Y:S01]  /*1d80*/  FFMA.FTZ R177, R168, R177, R167 ;  /* 0x000000b1a8b17223 */ /* 0x010fe200000100a7 */
        /* <DEDUP_REMOVED lines=27> */
[----:B------:R-:W-:Y:S01]  /*1f40*/  ISETP.NE.AND P3, PT, R173, 0x1f, PT ;  /* 0x0000001fad00780c */ /* 0x000fe20003f65270 */
[----:B------:R-:W-:Y:S01]  /*1f50*/  USHF.L.U32 UR24, UR5, 0x2, URZ ;  /* 0x0000000205187899 */ /* 0x000fe2000800063f */
[C---:B------:R-:W-:Y:S01]  /*1f60*/  FFMA.FTZ R66, R60.reuse, R53, R189 ;  /* 0x000000353c427223 */ /* 0x040fe200000100bd */
[----:B------:R-:W-:Y:S01]  /*1f70*/  FMUL.FTZ R177, R60, R177 ;  /* 0x000000b13cb17220 */ /* 0x000fe20000410000 */
[----:B------:R-:W-:Y:S01]  /*1f80*/  ISETP.GE.AND P0, PT, R147, 0x1, PT ;  /* 0x000000019300780c */ /* 0x000fe20003f06270 */
[----:B------:R-:W-:Y:S01]  /*1f90*/  BSSY B0, `(.L_x_9822) ;  /* 0x00000aa000007945 */ /* 0x000fe20003800000 */
[----:B------:R-:W-:Y:S01]  /*1fa0*/  LEA R184, R111, R148, 0x3 ;  /* 0x000000946fb87211 */ /* 0x000fe200078e18ff */
[----:B------:R-:W2:Y:S01]  /*1fb0*/  SHFL.UP PT, R53, R66, 0x1, RZ ;  /* 0x0420000042357989 */ /* 0x000ea200000e00ff */
[----:B------:R-:W-:-:S02]  /*1fc0*/  ISETP.NE.AND P4, PT, R149, RZ, PT ;  /* 0x000000ff9500720c */ /* 0x000fc40003f85270 */
[----:B------:R-:W-:Y:S01]  /*1fd0*/  LEA R201, R126, R149, 0x8 ;  /* 0x000000957ec97211 */ /* 0x000fe200078e40ff */
[----:B------:R-:W3:Y:S02]  /*1fe0*/  SHFL.UP PT, R52, R177, 0x1, RZ ;  /* 0x04200000b1347989 */ /* 0x000ee400000e00ff */
[C---:B0-----:R-:W-:Y:S01]  /*1ff0*/  @P3 FFMA.FTZ R178, R191.reuse, R176, R178 ;  /* 0x000000b0bfb23223 */ /* 0x041fe200000100b2 */
[----:B-1----:R-:W-:-:S04]  /*2000*/  @P3 FMUL.FTZ R191, R191, R174 ;  /* 0x000000aebfbf3220 */ /* 0x002fc80000410000 */
        /* <DEDUP_REMOVED lines=22> */
[----:B------:R-:W-:-:S03]  /*2170*/  ISETP.NE.OR P0, PT, R173, RZ, P0 ;  /* 0x000000ffad00720c */ /* 0x000fc60000705670 */
[----:B------:R-:W1:Y:S01]  /*2180*/  SHFL.DOWN PT, R180, R191, 0x8, 0x1f ;  /* 0x09001f00bfb47f89 */ /* 0x000e6200000e0000 */
[C---:B--2---:R-:W-:Y:S01]  /*2190*/  @P3 FFMA.FTZ R66, R177.reuse, R53, R66 ;  /* 0x00000035b1423223 */ /* 0x044fe20000010042 */
[----:B------:R-:W-:Y:S01]  /*21a0*/  HFMA2.MMA R53, -RZ, RZ, 0, 0 ;  /* 0x00000000ff357435 */ /* 0x000fe200000001ff */
[----:B---3--:R-:W-:Y:S01]  /*21b0*/  @P3 FMUL.FTZ R177, R177, R52 ;  /* 0x00000034b1b13220 */ /* 0x008fe20000410000 */
[----:B------:R-:W-:Y:S02]  /*21c0*/  ISETP.GE.U32.AND P3, PT, R173, 0x18, PT ;  /* 0x00000018ad00780c */ /* 0x000fe40003f66070 */
[----:B------:R-:W2:Y:S01]  /*21d0*/  SHFL.UP PT, R176, R66, 0x8, RZ ;  /* 0x0500000042b07989 */ /* 0x000ea200000e00ff */
[----:B------:R-:W-:-:S03]  /*21e0*/  MOV R52, 0x3f800000 ;  /* 0x3f80000000347802 */ /* 0x000fc60000000f00 */
[----:B------:R-:W3:Y:S04]  /*21f0*/  SHFL.UP PT, R174, R177, 0x8, RZ ;  /* 0x05000000b1ae7989 */ /* 0x000ee800000e00ff */
        /* <DEDUP_REMOVED lines=15> */
[----:B------:R-:W-:Y:S01]  /*22f0*/  SHFL.IDX PT, R180, R53, RZ, 0x1f ;  /* 0x00001fff35b47589 */ /* 0x000fe200000e0000 */
[----:B--2---:R-:W-:-:S03]  /*2300*/  @P0 FFMA.FTZ R66, R177, R176, R66 ;  /* 0x000000b0b1420223 */ /* 0x004fc60000010042 */
[----:B------:R-:W0:Y:S01]  /*2310*/  SHFL.DOWN PT, R195, R191, 0x1, 0x1f ;  /* 0x08201f00bfc37f89 */ /* 0x000e2200000e0000 */
[----:B---3--:R-:W-:-:S03]  /*2320*/  @P0 FMUL.FTZ R177, R177, R174 ;  /* 0x000000aeb1b10220 */ /* 0x008fc60000410000 */
[----:B------:R1:W-:Y:S04]  /*2330*/  SHFL.IDX PT, R193, R178, RZ, 0x1f ;  /* 0x00001fffb2c17589 */ /* 0x0003e800000e0000 */
[----:B-----5:R2:W-:Y:S04]  /*2340*/  SHFL.IDX PT, R174, R165, RZ, 0x1f ;  /* 0x00001fffa5ae7589 */ /* 0x0205e800000e0000 */
[----:B------:R-:W-:Y:S04]  /*2350*/  SHFL.UP PT, R66, R66, 0x1, RZ ;  /* 0x0420000042427989 */ /* 0x000fe800000e00ff */
[----:B------:R-:W3:Y:S04]  /*2360*/  SHFL.UP PT, R177, R177, 0x1, RZ ;  /* 0x04200000b1b17989 */ /* 0x000ee800000e00ff */
[----:B------:R-:W4:Y:S01]  /*2370*/  SHFL.IDX PT, R176, R191, RZ, 0x1f ;  /* 0x00001fffbfb07589 */ /* 0x000f2200000e0000 */
[----:B0-----:R-:W-:-:S04]  /*2380*/  @P2 FFMA.FTZ R180, R195, R180, R182 ;  /* 0x000000b4c3b42223 */ /* 0x001fc800000100b6 */
[----:B------:R-:W-:-:S04]  /*2390*/  FFMA.FTZ R163, R180, R163, R67 ;  /* 0x000000a3b4a37223 */ /* 0x000fc80000010043 */
[----:B------:R-:W-:Y:S01]  /*23a0*/  FFMA.FTZ R161, R60, R163, R161 ;  /* 0x000000a33ca17223 */ /* 0x000fe200000100a1 */
[----:B-1----:R-:W-:-:S03]  /*23b0*/  FMUL.FTZ R178, R163, R54 ;  /* 0x00000036a3b27220 */ /* 0x002fc60000410000 */
[----:B------:R-:W-:Y:S01]  /*23c0*/  FFMA.FTZ R67, R62, R161, R175 ;  /* 0x000000a13e437223 */ /* 0x000fe200000100af */
[----:B------:R-:W-:-:S03]  /*23d0*/  FMUL.FTZ R195, R11, R178 ;  /* 0x000000b20bc37220 */ /* 0x000fc60000410000 */
[----:B--2---:R-:W-:Y:S01]  /*23e0*/  FFMA.FTZ R165, R168, R67, R167 ;  /* 0x00000043a8a57223 */ /* 0x004fe200000100a7 */
[----:B---3--:R-:W-:-:S03]  /*23f0*/  @P1 FFMA.FTZ R174, R177, R174, R66 ;  /* 0x000000aeb1ae1223 */ /* 0x008fc60000010042 */
[----:B------:R-:W-:Y:S01]  /*2400*/  FFMA.FTZ R167, R170, R165, R63 ;  /* 0x000000a5aaa77223 */ /* 0x000fe2000001003f */
[----:B------:R-:W-:Y:S01]  /*2410*/  FFMA.FTZ R197, R0, R174, R65 ;  /* 0x000000ae00c57223 */ /* 0x000fe20000010041 */
[C---:B----4-:R-:W-:Y:S01]  /*2420*/  FFMA.FTZ R53, R176.reuse, R53, R193 ;  /* 0x00000035b0357223 */ /* 0x050fe200000100c1 */
[----:B------:R-:W-:Y:S01]  /*2430*/  FMUL.FTZ R52, R176, R52 ;  /* 0x00000034b0347220 */ /* 0x000fe20000410000 */
[----:B------:R-:W-:Y:S01]  /*2440*/  FFMA.FTZ R169, R166, R167, R169 ;  /* 0x000000a7a6a97223 */ /* 0x000fe200000100a9 */
[----:B------:R-:W-:Y:S01]  /*2450*/  FMUL.FTZ R193, R161, R55 ;  /* 0x00000037a1c17220 */ /* 0x000fe20000410000 */
[----:B------:R-:W-:Y:S01]  /*2460*/  P2R R0, PR, RZ, 0x10 ;  /* 0x00000010ff007803 */ /* 0x000fe20000000000 */
[----:B------:R-:W-:Y:S01]  /*2470*/  FADD.FTZ R0, -R65, R197 ;  /* 0x000000c541007221 */ /* 0x000fe20000010100 */
[----:B------:R-:W-:Y:S01]  /*2480*/  FFMA.FTZ R175, R164, R169, R61 ;  /* 0x000000a9a4af7223 */ /* 0x000fe2000001003d */
[----:B------:R-:W-:Y:S01]  /*2490*/  FMUL.FTZ R63, R10, R193 ;  /* 0x000000c10a3f7220 */ /* 0x000fe20000410000 */
[----:B------:R0:W-:Y:S01]  /*24a0*/  @!P4 STS.64 [R184+0x1b38], R52 ;  /* 0x001b3834b800c388 */ /* 0x0001e20000000a00 */
[----:B------:R-:W-:Y:S01]  /*24b0*/  FMUL.FTZ R174, R67, R56 ;  /* 0x0000003843ae7220 */ /* 0x000fe20000410000 */
[C---:B------:R-:W-:Y:S01]  /*24c0*/  FFMA.FTZ R177, R171.reuse, R175, R172 ;  /* 0x000000afabb17223 */ /* 0x040fe200000100ac */
[----:B------:R-:W-:Y:S01]  /*24d0*/  FFMA.FTZ R172, R171, R197, R64 ;  /* 0x000000c5abac7223 */ /* 0x000fe20000010040 */
[----:B------:R1:W-:Y:S01]  /*24e0*/  STS [R146+0x18], R63 ;  /* 0x0000183f92007388 */ /* 0x0003e20000000800 */
[----:B------:R-:W-:Y:S01]  /*24f0*/  FMUL.FTZ R65, R165, R57 ;  /* 0x00000039a5417220 */ /* 0x000fe20000410000 */
[----:B------:R-:W-:Y:S01]  /*2500*/  FMUL.FTZ R61, R177, R159 ;  /* 0x0000009fb13d7220 */ /* 0x000fe20000410000 */
[----:B------:R-:W-:Y:S01]  /*2510*/  FFMA.FTZ R176, R164, R172, R185 ;  /* 0x000000aca4b07223 */ /* 0x000fe200000100b9 */
[----:B------:R-:W-:Y:S01]  /*2520*/  FADD.FTZ R66, -R64, R172 ;  /* 0x000000ac40427221 */ /* 0x000fe20000010100 */
[----:B------:R-:W-:Y:S01]  /*2530*/  FMUL.FTZ R191, R9, R174 ;  /* 0x000000ae09bf7220 */ /* 0x000fe20000410000 */
[----:B------:R-:W-:Y:S01]  /*2540*/  FMUL.FTZ R171, R8, R65 ;  /* 0x0000004108ab7220 */ /* 0x000fe20000410000 */
[----:B------:R-:W-:Y:S01]  /*2550*/  FFMA.FTZ R180, R166, R176, R179 ;  /* 0x000000b0a6b47223 */ /* 0x000fe200000100b3 */
[----:B0-----:R-:W-:Y:S01]  /*2560*/  FMUL.FTZ R52, R175, R160 ;  /* 0x000000a0af347220 */ /* 0x001fe20000410000 */
[----:B------:R-:W-:Y:S01]  /*2570*/  FFMA.FTZ R53, R0, R61, RZ ;  /* 0x0000003d00357223 */ /* 0x000fe200000100ff */
[----:B------:R-:W-:Y:S01]  /*2580*/  FADD.FTZ R164, -R185, R176 ;  /* 0x000000b0b9a47221 */ /* 0x000fe20000010100 */
[----:B-1----:R-:W-:Y:S01]  /*2590*/  FMUL.FTZ R63, R169, R59 ;  /* 0x0000003ba93f7220 */ /* 0x002fe20000410000 */
[----:B------:R-:W-:Y:S01]  /*25a0*/  FFMA.FTZ R182, R170, R180, R181 ;  /* 0x000000b4aab67223 */ /* 0x000fe200000100b5 */
[----:B------:R-:W-:Y:S01]  /*25b0*/  FFMA.FTZ R53, R66, R52, R53 ;  /* 0x0000003442357223 */ /* 0x000fe20000010035 */
[----:B------:R-:W-:Y:S01]  /*25c0*/  FADD.FTZ R179, -R179, R180 ;  /* 0x000000b4b3b37221 */ /* 0x000fe20000010100 */
[----:B------:R-:W-:Y:S01]  /*25d0*/  FMUL.FTZ R166, R167, R58 ;  /* 0x0000003aa7a67220 */ /* 0x000fe20000410000 */
[----:B------:R-:W-:Y:S01]  /*25e0*/  FFMA.FTZ R184, R168, R182, R183 ;  /* 0x000000b6a8b87223 */ /* 0x000fe200000100b7 */
[-C--:B------:R-:W-:Y:S01]  /*25f0*/  FFMA.FTZ R64, R164, R63.reuse, R53 ;  /* 0x0000003fa4407223 */ /* 0x080fe20000010035 */
[----:B------:R-:W-:Y:S01]  /*2600*/  FADD.FTZ R181, -R181, R182 ;  /* 0x000000b6b5b57221 */ /* 0x000fe20000010100 */
[----:B------:R-:W-:Y:S01]  /*2610*/  FMUL.FTZ R185, R6, R63 ;  /* 0x0000003f06b97220 */ /* 0x000fe20000410000 */
[----:B------:R-:W-:Y:S01]  /*2620*/  FFMA.FTZ R62, R62, R184, R187 ;  /* 0x000000b83e3e7223 */ /* 0x000fe200000100bb */
[-C--:B------:R-:W-:Y:S01]  /*2630*/  FFMA.FTZ R64, R179, R166.reuse, R64 ;  /* 0x000000a6b3407223 */ /* 0x080fe20000010040 */
[----:B------:R-:W-:Y:S01]  /*2640*/  FMUL.FTZ R53, R7, R166 ;  /* 0x000000a607357220 */ /* 0x000fe20000410000 */
[----:B------:R-:W-:Y:S01]  /*2650*/  FMUL.FTZ R63, R5, R52 ;  /* 0x00000034053f7220 */ /* 0x000fe20000410000 */
[----:B------:R-:W-:Y:S01]  /*2660*/  FMUL.FTZ R61, R4, R61 ;  /* 0x0000003d043d7220 */ /* 0x000fe20000410000 */
[----:B------:R-:W-:Y:S01]  /*2670*/  FFMA.FTZ R64, R181, R65, R64 ;  /* 0x00000041b5407223 */ /* 0x000fe20000010040 */
[----:B------:R-:W-:Y:S01]  /*2680*/  FADD.FTZ R183, -R183, R184 ;  /* 0x000000b8b7b77221 */ /* 0x000fe20000010100 */
[----:B------:R-:W-:Y:S01]  /*2690*/  FFMA.FTZ R60, R60, R62, R189 ;  /* 0x0000003e3c3c7223 */ /* 0x000fe200000100bd */
[----:B------:R-:W-:Y:S01]  /*26a0*/  STS [R146+0x1c], R195 ;  /* 0x00001cc392007388 */ /* 0x000fe20000000800 */
[----:B------:R-:W-:Y:S01]  /*26b0*/  FADD.FTZ R168, -R187, R62 ;  /* 0x0000003ebba87221 */ /* 0x000fe20000010100 */
[----:B------:R-:W-:Y:S01]  /*26c0*/  FFMA.FTZ R65, R183, R174, R64 ;  /* 0x000000aeb7417223 */ /* 0x000fe20000010040 */
[----:B------:R-:W-:Y:S01]  /*26d0*/  FADD.FTZ R166, -R189, R60 ;  /* 0x0000003cbda67221 */ /* 0x000fe20000010100 */
[----:B------:R-:W-:Y:S01]  /*26e0*/  STS [R146+0x14], R191 ;  /* 0x000014bf92007388 */ /* 0x000fe20000000800 */
[----:B------:R-:W-:Y:S01]  /*26f0*/  FMUL.FTZ R189, R22, R176 ;  /* 0x000000b016bd7220 */ /* 0x000fe20000410000 */
[----:B------:R-:W-:Y:S01]  /*2700*/  FFMA.FTZ R65, R168, R193, R65 ;  /* 0x000000c1a8417223 */ /* 0x000fe20000010041 */
[----:B------:R-:W-:Y:S01]  /*2710*/  FMUL.FTZ R178, R166, R178 ;  /* 0x000000b2a6b27220 */ /* 0x000fe20000410000 */
[----:B------:R0:W-:Y:S01]  /*2720*/  STS [R146+0x10], R171 ;  /* 0x000010ab92007388 */ /* 0x0001e20000000800 */
[----:B------:R-:W-:Y:S01]  /*2730*/  FMUL.FTZ R203, R26, R62 ;  /* 0x0000003e1acb7220 */ /* 0x000fe20000410000 */
[----:B------:R-:W-:-:S02]  /*2740*/  FMUL.FTZ R205, R27, R60 ;  /* 0x0000003c1bcd7220 */ /* 0x000fc40000410000 */
[----:B------:R1:W-:Y:S04]  /*2750*/  STS [R146+0xc], R53 ;  /* 0x00000c3592007388 */ /* 0x0003e80000000800 */
[----:B------:R-:W-:Y:S01]  /*2760*/  STS [R146+0x8], R185 ;  /* 0x000008b992007388 */ /* 0x000fe20000000800 */
[----:B0-----:R-:W-:Y:S01]  /*2770*/  FADD.FTZ R171, R65, R178 ;  /* 0x000000b241ab7221 */ /* 0x001fe20000010000 */
[----:B------:R-:W-:Y:S02]  /*2780*/  FMUL.FTZ R65, R21, R172 ;  /* 0x000000ac15417220 */ /* 0x000fe40000410000 */
[----:B------:R0:W-:Y:S01]  /*2790*/  STS [R146+0x4], R63 ;  /* 0x0000043f92007388 */ /* 0x0001e20000000800 */
[----:B------:R-:W-:Y:S01]  /*27a0*/  IADD3 R172, R114, 0x100, -R201 ;  /* 0x0000010072ac7810 */ /* 0x000fe20007ffe8c9 */
[----:B-1----:R-:W-:Y:S01]  /*27b0*/  FMUL.FTZ R53, R20, R197 ;  /* 0x000000c514357220 */ /* 0x002fe20000410000 */
[----:B------:R-:W-:Y:S01]  /*27c0*/  FMUL.FTZ R201, R25, R184 ;  /* 0x000000b819c97220 */ /* 0x000fe20000410000 */
[----:B------:R1:W-:Y:S01]  /*27d0*/  STS [R146], R61 ;  /* 0x0000003d92007388 */ /* 0x0003e20000000800 */
[----:B------:R-:W-:Y:S01]  /*27e0*/  BAR.SYNC.DEFER_BLOCKING 0x0 ;  /* 0x0000000000007b1d */ /* 0x000fe20000010000 */
[----:B------:R-:W-:Y:S01]  /*27f0*/  ISETP.GE.AND P0, PT, R172, 0x1, PT ;  /* 0x00000001ac00780c */ /* 0x000fe20003f06270 */
[----:B0-----:R-:W-:Y:S01]  /*2800*/  FMUL.FTZ R63, R24, R182 ;  /* 0x000000b6183f7220 */ /* 0x001fe20000410000 */
[----:B-1----:R-:W-:-:S03]  /*2810*/  FMUL.FTZ R61, R23, R180 ;  /* 0x000000b4173d7220 */ /* 0x002fc60000410000 */
        /* <DEDUP_REMOVED lines=17> */
[----:B-1234-:R-:W-:Y:S05]  /*2930*/  @!P0 BRA `(.L_x_9823) ;  /* 0x00000000003c8947 */ /* 0x01efea0003800000 */
[----:B0-----:R-:W0:Y:S01]  /*2940*/  LDS R189, [R139+0x420] ;  /* 0x000420008bbd7984 */ /* 0x001e220000000800 */
[C---:B------:R-:W-:Y:S02]  /*2950*/  IMAD R60, R162.reuse, UR20, RZ ;  /* 0x00000014a23c7c24 */ /* 0x040fe4000f8e02ff */
[----:B------:R-:W-:Y:S02]  /*2960*/  IMAD R162, R162, UR22, RZ ;  /* 0x00000016a2a27c24 */ /* 0x000fe4000f8e02ff */
[----:B------:R-:W-:-:S04]  /*2970*/  IMAD.WIDE.U32 R52, R111, UR20, R72 ;  /* 0x000000146f347c25 */ /* 0x000fc8000f8e0048 */
[C---:B------:R-:W-:Y:S01]  /*2980*/  IMAD R63, R111.reuse, UR21, R60 ;  /* 0x000000156f3f7c24 */ /* 0x040fe2000f8e023c */
[----:B------:R-:W-:Y:S01]  /*2990*/  LEA R62, P0, R52, UR26, 0x2 ;  /* 0x0000001a343e7c11 */ /* 0x000fe2000f8010ff */
[C---:B------:R-:W-:Y:S02]  /*29a0*/  IMAD R65, R111.reuse, UR23, R162 ;  /* 0x000000176f417c24 */ /* 0x040fe4000f8e02a2 */
[----:B------:R-:W-:Y:S01]  /*29b0*/  IMAD.WIDE.U32 R60, R111, UR22, R74 ;  /* 0x000000166f3c7c25 */ /* 0x000fe2000f8e004a */
[----:B------:R-:W-:-:S04]  /*29c0*/  IADD3 R63, R53, R63, RZ ;  /* 0x0000003f353f7210 */ /* 0x000fc80007ffe0ff */
[----:B------:R-:W-:Y:S02]  /*29d0*/  IADD3 R53, R61, R65, RZ ;  /* 0x000000413d357210 */ /* 0x000fe40007ffe0ff */
[----:B------:R-:W-:Y:S02]  /*29e0*/  LEA R64, P1, R60, UR28, 0x2 ;  /* 0x0000001c3c407c11 */ /* 0x000fe4000f8210ff */
[----:B------:R-:W-:Y:S02]  /*29f0*/  LEA.HI.X R63, R52, UR27, R63, 0x2, P0 ;  /* 0x0000001b343f7c11 */ /* 0x000fe400080f143f */
[----:B------:R-:W-:-:S03]  /*2a00*/  LEA.HI.X R65, R60, UR29, R53, 0x2, P1 ;  /* 0x0000001d3c417c11 */ /* 0x000fc600088f1435 */
[----:B------:R1:W-:Y:S04]  /*2a10*/  REDG.E.ADD.F32.FTZ.RN.STRONG.GPU desc[UR12][R62.64], R191 ;  /* 0x000000bf3e0079a6 */ /* 0x0003e8000c10f38c */
[----:B0-----:R1:W-:Y:S02]  /*2a20*/  REDG.E.ADD.F32.FTZ.RN.STRONG.GPU desc[UR12][R64.64], R189 ;  /* 0x000000bd400079a6 */ /* 0x0013e4000c10f38c */
.L_x_9823:
[----:B------:R-:W-:Y:S05]  /*2a30*/  BSYNC B0 ;  /* 0x0000000000007941 */ /* 0x000fea0003800000 */
.L_x_9822:
[----:B01----:R0:W1:Y:S01]  /*2a40*/  LDS R63, [R145+0x4a0] ;  /* 0x0004a000913f7984 */ /* 0x0030620000000800 */
[C---:B------:R-:W-:Y:S01]  /*2a50*/  ISETP.GE.AND P6, PT, R172.reuse, 0x21, PT ;  /* 0x00000021ac00780c */ /* 0x040fe20003fc6270 */
[----:B------:R-:W-:Y:S01]  /*2a60*/  USHF.L.U64.HI UR7, UR5, 0x2, UR6 ;  /* 0x0000000205077899 */ /* 0x000fe20008010206 */
[----:B------:R-:W-:Y:S01]  /*2a70*/  BSSY B0, `(.L_x_9824) ;  /* 0x0000012000007945 */ /* 0x000fe20003800000 */
[C---:B------:R-:W-:Y:S02]  /*2a80*/  ISETP.GE.AND P0, PT, R172.reuse, 0x41, PT ;  /* 0x00000041ac00780c */ /* 0x040fe40003f06270 */
[----:B------:R-:W-:Y:S02]  /*2a90*/  ISETP.GE.AND P1, PT, R172, 0x61, PT ;  /* 0x00000061ac00780c */ /* 0x000fe40003f26270 */
[----:B------:R-:W-:Y:S01]  /*2aa0*/  IMAD R52, R104, UR7, RZ ;  /* 0x0000000768347c24 */ /* 0x000fe2000f8e02ff */
[----:B------:R-:W-:Y:S01]  /*2ab0*/  ISETP.GE.AND P2, PT, R172, 0x81, PT ;  /* 0x00000081ac00780c */ /* 0x000fe20003f46270 */
[----:B------:R-:W-:Y:S01]  /*2ac0*/  IMAD R60, R106, UR7, RZ ;  /* 0x000000076a3c7c24 */ /* 0x000fe2000f8e02ff */
[C---:B------:R-:W-:Y:S01]  /*2ad0*/  ISETP.GE.AND P3, PT, R172.reuse, 0xa1, PT ;  /* 0x000000a1ac00780c */ /* 0x040fe20003f66270 */
[----:B------:R-:W-:Y:S01]  /*2ae0*/  IMAD R65, R105, UR24, R52 ;  /* 0x0000001869417c24 */ /* 0x000fe2000f8e0234 */
[C---:B------:R-:W-:Y:S01]  /*2af0*/  ISETP.GE.AND P4, PT, R172.reuse, 0xc1, PT ;  /* 0x000000c1ac00780c */ /* 0x040fe20003f86270 */
[----:B------:R-:W-:Y:S01]  /*2b00*/  IMAD R189, R107, UR24, R60 ;  /* 0x000000186bbd7c24 */ /* 0x000fe2000f8e023c */
[----:B------:R-:W-:Y:S01]  /*2b10*/  ISETP.GE.AND P5, PT, R172, 0xe1, PT ;  /* 0x000000e1ac00780c */ /* 0x000fe20003fa6270 */
[----:B0-----:R-:W-:-:S12]  /*2b20*/  @!P6 BRA `(.L_x_9825) ;  /* 0x000000000018e947 */ /* 0x001fd80003800000 */
[----:B------:R-:W-:-:S04]  /*2b30*/  IMAD.WIDE.U32 R60, R104, UR24, R76 ;  /* 0x00000018683c7c25 */ /* 0x000fc8000f8e004c */
[----:B------:R-:W-:Y:S01]  /*2b40*/  IMAD.WIDE.U32 R52, R106, UR24, R90 ;  /* 0x000000186a347c25 */ /* 0x000fe2000f8e005a */
[----:B------:R-:W-:-:S04]  /*2b50*/  IADD3 R61, R61, R65, RZ ;  /* 0x000000413d3d7210 */ /* 0x000fc80007ffe0ff */
[----:B------:R-:W-:Y:S01]  /*2b60*/  IADD3 R53, R53, R189, RZ ;  /* 0x000000bd35357210 */ /* 0x000fe20007ffe0ff */
[----:B------:R0:W-:Y:S04]  /*2b70*/  REDG.E.ADD.F32.FTZ.RN.STRONG.GPU desc[UR12][R60.64], R193 ;  /* 0x000000c13c0079a6 */ /* 0x0001e8000c10f38c */
[----:B-1----:R0:W-:Y:S02]  /*2b80*/  REDG.E.ADD.F32.FTZ.RN.STRONG.GPU desc[UR12][R52.64], R63 ;  /* 0x0000003f340079a6 */ /* 0x0021e4000c10f38c */
.L_x_9825:
[----:B------:R-:W-:Y:S05]  /*2b90*/  BSYNC B0 ;  /* 0x0000000000007941 */ /* 0x000fea0003800000 */
.L_x_9824:
[----:B01----:R0:W1:Y:S01]  /*2ba0*/  LDS R63, [R144+0x520] ;  /* 0x00052000903f7984 */ /* 0x0030620000000800 */
[----:B------:R-:W-:Y:S04]  /*2bb0*/  BSSY B0, `(.L_x_9826) ;  /* 0x0000008000007945 */ /* 0x000fe80003800000 */
[----:B------:R-:W-:Y:S05]  /*2bc0*/  @!P0 BRA `(.L_x_9827) ;  /* 0x0000000000188947 */ /* 0x000fea0003800000 */
[----:B------:R-:W-:-:S04]  /*2bd0*/  IMAD.WIDE.U32 R60, R104, UR24, R78 ;  /* 0x00000018683c7c25 */ /* 0x000fc8000f8e004e */
[----:B------:R-:W-:Y:S01]  /*2be0*/  IMAD.WIDE.U32 R52, R106, UR24, R92 ;  /* 0x000000186a347c25 */ /* 0x000fe2000f8e005c */
[----:B------:R-:W-:-:S04]  /*2bf0*/  IADD3 R61, R65, R61, RZ ;  /* 0x0000003d413d7210 */ /* 0x000fc80007ffe0ff */
[----:B------:R-:W-:Y:S01]  /*2c00*/  IADD3 R53, R189, R53, RZ ;  /* 0x00000035bd357210 */ /* 0x000fe20007ffe0ff */
[----:B------:R2:W-:Y:S04]  /*2c10*/  REDG.E.ADD.F32.FTZ.RN.STRONG.GPU desc[UR12][R60.64], R195 ;  /* 0x000000c33c0079a6 */ /* 0x0005e8000c10f38c */
[----:B-1----:R2:W-:Y:S02]  /*2c20*/  REDG.E.ADD.F32.FTZ.RN.STRONG.GPU desc[UR12][R52.64], R63 ;  /* 0x0000003f340079a6 */ /* 0x0025e4000c10f38c */
.L_x_9827:
[----:B------:R-:W-:Y:S05]  /*2c30*/  BSYNC B0 ;  /* 0x0000000000007941 */ /* 0x000fea0003800000 */
.L_x_9826:
        /* <DEDUP_REMOVED lines=9> */
.L_x_9829:
[----:B------:R-:W-:Y:S05]  /*2cd0*/  BSYNC B0 ;  /* 0x0000000000007941 */ /* 0x000fea0003800000 */
.L_x_9828:
        /* <DEDUP_REMOVED lines=9> */
.L_x_9831:
[----:B------:R-:W-:Y:S05]  /*2d70*/  BSYNC B0 ;  /* 0x0000000000007941 */ /* 0x000fea0003800000 */
.L_x_9830:
[----:B---34-:R3:W4:Y:S01]  /*2d80*/  LDS R63, [R141+0x6a0] ;  /* 0x0006a0008d3f7984 */ /* 0x0187220000000800 */
        /* <DEDUP_REMOVED lines=8> */
.L_x_9833:
[----:B------:R-:W-:Y:S05]  /*2e10*/  BSYNC B0 ;  /* 0x0000000000007941 */ /* 0x000fea0003800000 */
.L_x_9832:
        /* <DEDUP_REMOVED lines=9> */
.L_x_9835:
[----:B------:R-:W-:Y:S05]  /*2eb0*/  BSYNC B0 ;  /* 0x0000000000007941 */ /* 0x000fea0003800000 */
.L_x_9834:
        /* <DEDUP_REMOVED lines=9> */
.L_x_9837:
[----:B------:R-:W-:Y:S05]  /*2f50*/  BSYNC B0 ;  /* 0x0000000000007941 */ /* 0x000fea0003800000 */
.L_x_9836:
[----:B0-----:R-:W0:Y:S01]  /*2f60*/  SHFL.DOWN P0, R52, R171, 0x1, 0x1f ;  /* 0x08201f00ab347f89 */ /* 0x001e220000000000 */
[----:B------:R-:W-:Y:S01]  /*2f70*/  ISETP.NE.AND P1, PT, R147, RZ, PT ;  /* 0x000000ff9300720c */ /* 0x000fe20003f25270 */
[-C--:B------:R-:W-:Y:S01]  /*2f80*/  FMUL.FTZ R61, R110, R163.reuse ;  /* 0x000000a36e3d7220 */ /* 0x080fe20000410000 */
[----:B------:R-:W-:Y:S01]  /*2f90*/  ISETP.NE.AND P2, PT, R149, RZ, PT ;  /* 0x000000ff9500720c */ /* 0x000fe20003f45270 */
[----:B------:R-:W-:Y:S01]  /*2fa0*/  FMUL.FTZ R64, R51, R163 ;  /* 0x000000a333407220 */ /* 0x000fe20000410000 */
[----:B------:R-:W-:Y:S01]  /*2fb0*/  BSSY B0, `(.L_x_9838) ;  /* 0x0000043000007945 */ /* 0x000fe20003800000 */
[----:B------:R-:W-:Y:S02]  /*2fc0*/  FMUL.FTZ R166, R61, R166 ;  /* 0x000000a63da67220 */ /* 0x000fe40000410000 */
[----:B------:R-:W-:Y:S02]  /*2fd0*/  FFMA.FTZ R35, R64, R54, R35 ;  /* 0x0000003640237223 */ /* 0x000fe40000010023 */
[----:B------:R-:W-:-:S04]  /*2fe0*/  FFMA.FTZ R166, R11, R64, R166 ;  /* 0x000000400ba67223 */ /* 0x000fc800000100a6 */
[----:B------:R-:W5:Y:S01]  /*2ff0*/  @!P1 S2R R62, SR_CgaCtaId ;  /* 0x00000000003e9919 */ /* 0x000f620000008800 */
[----:B------:R-:W-:Y:S01]  /*3000*/  @!P1 MOV R53, 0x400 ;  /* 0x0000040000359802 */ /* 0x000fe20000000f00 */
[----:B------:R-:W-:Y:S01]  /*3010*/  FADD.FTZ R39, R166, R39 ;  /* 0x00000027a6277221 */ /* 0x000fe20000010000 */
[----:B0-----:R-:W-:-:S05]  /*3020*/  @P0 FADD R52, R171, R52 ;  /* 0x00000034ab340221 */ /* 0x001fca0000000000 */
[----:B----4-:R-:W0:Y:S01]  /*3030*/  SHFL.DOWN P0, R63, R52, 0x2, 0x1f ;  /* 0x08401f00343f7f89 */ /* 0x010e220000000000 */
[----:B-----5:R-:W-:Y:S01]  /*3040*/  @!P1 LEA R148, R62, R53, 0x18 ;  /* 0x000000353e949211 */ /* 0x020fe200078ec0ff */
[-C--:B------:R-:W-:Y:S01]  /*3050*/  FMUL.FTZ R53, R110, R161.reuse ;  /* 0x000000a16e357220 */ /* 0x080fe20000410000 */
[----:B------:R-:W-:Y:S01]  /*3060*/  FMUL.FTZ R161, R50, R161 ;  /* 0x000000a132a17220 */ /* 0x000fe20000410000 */
[C---:B------:R-:W-:Y:S01]  /*3070*/  FMUL.FTZ R62, R110.reuse, R67 ;  /* 0x000000436e3e7220 */ /* 0x040fe20000410000 */
[----:B------:R-:W-:Y:S01]  /*3080*/  FMUL.FTZ R50, R110, R167 ;  /* 0x000000a76e327220 */ /* 0x000fe20000410000 */
[----:B------:R-:W-:Y:S01]  /*3090*/  FMUL.FTZ R53, R53, R168 ;  /* 0x000000a835357220 */ /* 0x000fe20000410000 */
[----:B------:R-:W-:Y:S01]  /*30a0*/  FFMA.FTZ R34, R161, R55, R34 ;  /* 0x00000037a1227223 */ /* 0x000fe20000010022 */
[----:B0-----:R-:W-:Y:S01]  /*30b0*/  @P0 FADD R63, R52, R63 ;  /* 0x0000003f343f0221 */ /* 0x001fe20000000000 */
[----:B------:R-:W-:Y:S01]  /*30c0*/  FMUL.FTZ R52, R110, R165 ;  /* 0x000000a56e347220 */ /* 0x000fe20000410000 */
[----:B------:R-:W-:Y:S01]  /*30d0*/  FMUL.FTZ R62, R62, R183 ;  /* 0x000000b73e3e7220 */ /* 0x000fe20000410000 */
[----:B------:R-:W-:Y:S01]  /*30e0*/  FMUL.FTZ R50, R50, R179 ;  /* 0x000000b332327220 */ /* 0x000fe20000410000 */
[----:B------:R-:W-:Y:S01]  /*30f0*/  FFMA.FTZ R53, R10, R161, R53 ;  /* 0x000000a10a357223 */ /* 0x000fe20000010035 */
[----:B------:R-:W0:Y:S01]  /*3100*/  SHFL.DOWN P0, R60, R63, 0x4, 0x1f ;  /* 0x08801f003f3c7f89 */ /* 0x000e220000000000 */
[----:B------:R-:W-:-:S02]  /*3110*/  FMUL.FTZ R181, R52, R181 ;  /* 0x000000b534b57220 */ /* 0x000fc40000410000 */
[----:B------:R-:W-:Y:S01]  /*3120*/  FADD.FTZ R38, R53, R38 ;  /* 0x0000002635267221 */ /* 0x000fe20000010000 */
[----:B0-----:R-:W-:-:S05]  /*3130*/  @P0 FADD R60, R63, R60 ;  /* 0x0000003c3f3c0221 */ /* 0x001fca0000000000 */
[----:B------:R-:W0:Y:S02]  /*3140*/  SHFL.DOWN P0, R65, R60, 0x8, 0x1f ;  /* 0x09001f003c417f89 */ /* 0x000e240000000000 */
        /* <DEDUP_REMOVED lines=31> */
[----:B------:R-:W-:Y:S01]  /*3340*/  FADD.FTZ R41, R66, R41 ;  /* 0x0000002942297221 */ /* 0x000fe20000010000 */
[----:B------:R-:W-:-:S02]  /*3350*/  FADD.FTZ R40, R45, R40 ;  /* 0x000000282d287221 */ /* 0x000fc40000010000 */
        /* <DEDUP_REMOVED lines=8> */
.L_x_9839:
[----:B------:R-:W-:Y:S05]  /*33e0*/  BSYNC B0 ;  /* 0x0000000000007941 */ /* 0x000fea0003800000 */
.L_x_9838:
[----:B------:R-:W-:Y:S01]  /*33f0*/  IADD3 R111, R111, 0x1, RZ ;  /* 0x000000016f6f7810 */ /* 0x000fe20007ffe0ff */
[----:B------:R-:W-:-:S03]  /*3400*/  UIADD3 UR5, UP0, UR5, 0x1, URZ ;  /* 0x0000000105057890 */ /* 0x000fc6000ff1e03f */
[----:B------:R-:W-:Y:S01]  /*3410*/  ISETP.GE.AND P0, PT, R111, UR30, PT ;  /* 0x0000001e6f007c0c */ /* 0x000fe2000bf06270 */
[----:B------:R-:W-:-:S12]  /*3420*/  UIADD3.X UR6, URZ, UR6, URZ, UP0, !UPT ;  /* 0x000000063f067290 */ /* 0x000fd800087fe43f */
[----:B------:R-:W-:Y:S05]  /*3430*/  @!P0 BRA `(.L_x_9840) ;  /* 0xffffffe000548947 */ /* 0x000fea000383ffff */
.L_x_9819:
[----:B------:R-:W-:Y:S01]  /*3440*/  BAR.SYNC.DEFER_BLOCKING 0x0 ;  /* 0x0000000000007b1d */ /* 0x000fe20000010000 */
[C---:B------:R-:W-:Y:S01]  /*3450*/  IADD3 R44, R126.reuse, -0x1, RZ ;  /* 0xffffffff7e2c7810 */ /* 0x040fe20007ffe0ff */
[----:B------:R-:W-:Y:S01]  /*3460*/  UIADD3 UR4, UR4, -0x100, URZ ;  /* 0xffffff0004047890 */ /* 0x000fe2000fffe03f */
[----:B------:R-:W-:Y:S02]  /*3470*/  ISETP.GT.AND P5, PT, R126, 0x1, PT ;  /* 0x000000017e00780c */ /* 0x000fe40003fa4270 */
        /* <DEDUP_REMOVED lines=13> */
[----:B------:R-:W-:Y:S01]  /*3550*/  STS.128 [R158], R28 ;  /* 0x0000001c9e007388 */ /* 0x000fe20000000c00 */
[----:B------:R-:W-:Y:S02]  /*3560*/  IADD3.X R134, R134, -0x1, RZ, P3, !PT ;  /* 0xffffffff86867810 */ /* 0x000fe40001ffe4ff */
[----:B------:R-:W-:Y:S01]  /*3570*/  IADD3.X R136, R136, -0x1, RZ, P4, !PT ;  /* 0xffffffff88887810 */ /* 0x000fe200027fe4ff */
[----:B------:R-:W-:Y:S01]  /*3580*/  STS.128 [R158+0x10], R32 ;  /* 0x000010209e007388 */ /* 0x000fe20000000c00 */
[----:B------:R-:W-:-:S03]  /*3590*/  NOP ;  /* 0x0000000000007918 */ /* 0x000fc60000000000 */
[----:B------:R-:W2:Y:S01]  /*35a0*/  LDS.128 R16, [R122] ;  /* 0x000000007a107984 */ /* 0x000ea20000000c00 */
[C---:B-----5:R-:W-:Y:S01]  /*35b0*/  IMAD R0, R6.reuse, UR15, RZ ;  /* 0x0000000f06007c24 */ /* 0x060fe2000f8e02ff */
[----:B------:R-:W5:Y:S01]  /*35c0*/  LDC.64 R26, c[0x0][0x3f0] ;  /* 0x0000fc00ff1a7b82 */ /* 0x000f620000000a00 */
[----:B------:R-:W-:Y:S01]  /*35d0*/  IMAD.WIDE.U32 R4, R6, UR14, R14 ;  /* 0x0000000e06047c25 */ /* 0x000fe2000f8e000e */
[----:B------:R-:W3:Y:S03]  /*35e0*/  LDS.128 R20, [R122+0x200] ;  /* 0x000200007a147984 */ /* 0x000ee60000000c00 */
[----:B------:R-:W-:Y:S02]  /*35f0*/  IMAD R7, R7, UR14, R0 ;  /* 0x0000000e07077c24 */ /* 0x000fe4000f8e0200 */
[----:B------:R-:W-:Y:S02]  /*3600*/  IMAD R0, R156, UR6, RZ ;  /* 0x000000069c007c24 */ /* 0x000fe4000f8e02ff */
[----:B-1----:R-:W-:Y:S01]  /*3610*/  IMAD.WIDE.U32 R14, R24, UR14, R14 ;  /* 0x0000000e180e7c25 */ /* 0x002fe2000f8e000e */
[----:B------:R-:W-:-:S03]  /*3620*/  IADD3 R5, R5, R7, RZ ;  /* 0x0000000705057210 */ /* 0x000fc60007ffe0ff */
[C---:B------:R-:W-:Y:S02]  /*3630*/  IMAD R7, R157.reuse, UR7, R0 ;  /* 0x000000079d077c24 */ /* 0x040fe4000f8e0200 */
[----:B------:R-:W-:Y:S01]  /*3640*/  IMAD.WIDE.U32 R4, R157, UR6, R4 ;  /* 0x000000069d047c25 */ /* 0x000fe2000f8e0004 */
[----:B------:R-:W-:-:S04]  /*3650*/  ULDC.64 UR6, c[0x0][0x3b0] ;  /* 0x0000ec0000067ab9 */ /* 0x000fc80000000a00 */
[----:B------:R-:W-:Y:S02]  /*3660*/  IADD3 R0, R5, R7, RZ ;  /* 0x0000000705007210 */ /* 0x000fe40007ffe0ff */
[----:B0-----:R-:W-:-:S04]  /*3670*/  LEA R13, P0, R4, R8, 0x2 ;  /* 0x00000008040d7211 */ /* 0x001fc800078010ff */
[----:B------:R-:W-:Y:S01]  /*3680*/  LEA.HI.X R4, R4, R9, R0, 0x2, P0 ;  /* 0x0000000904047211 */ /* 0x000fe200000f1400 */
[----:B------:R-:W-:Y:S01]  /*3690*/  IMAD R0, R24, UR15, RZ ;  /* 0x0000000f18007c24 */ /* 0x000fe2000f8e02ff */
[----:B------:R-:W-:-:S03]  /*36a0*/  IADD3 R12, P0, R13, R124, RZ ;  /* 0x0000007c0d0c7210 */ /* 0x000fc60007f1e0ff */
[----:B------:R-:W-:Y:S01]  /*36b0*/  IMAD R25, R25, UR14, R0 ;  /* 0x0000000e19197c24 */ /* 0x000fe2000f8e0200 */
[----:B------:R-:W-:Y:S01]  /*36c0*/  IADD3.X R13, R4, R123, RZ, P0, !PT ;  /* 0x0000007b040d7210 */ /* 0x000fe200007fe4ff */
[----:B------:R-:W-:-:S03]  /*36d0*/  FADD.FTZ R0, R151, R40 ;  /* 0x0000002897007221 */ /* 0x000fc60000010000 */
[----:B------:R-:W-:Y:S01]  /*36e0*/  IADD3 R15, R15, R25, RZ ;  /* 0x000000190f0f7210 */ /* 0x000fe20007ffe0ff */
[----:B--2---:R-:W-:Y:S04]  /*36f0*/  STG.E.128 desc[UR12][R12.64], R16 ;  /* 0x000000100c007986 */ /* 0x004fe8000c101d0c */
[----:B---3--:R0:W-:Y:S01]  /*3700*/  STG.E.128 desc[UR12][R12.64+0x200], R20 ;  /* 0x000200140c007986 */ /* 0x0081e2000c101d0c */
[----:B------:R-:W-:Y:S01]  /*3710*/  BAR.SYNC.DEFER_BLOCKING 0x0 ;  /* 0x0000000000007b1d */ /* 0x000fe20000010000 */
[----:B0-----:R-:W-:-:S04]  /*3720*/  IMAD R12, R156, UR6, RZ ;  /* 0x000000069c0c7c24 */ /* 0x001fc8000f8e02ff */
[C---:B------:R-:W-:Y:S02]  /*3730*/  IMAD R17, R157.reuse, UR7, R12 ;  /* 0x000000079d117c24 */ /* 0x040fe4000f8e020c */
[----:B------:R-:W-:Y:S01]  /*3740*/  IMAD.WIDE.U32 R12, R157, UR6, R14 ;  /* 0x000000069d0c7c25 */ /* 0x000fe2000f8e000e */
[----:B------:R0:W-:Y:S04]  /*3750*/  STS.128 [R158], R40 ;  /* 0x000000289e007388 */ /* 0x0001e80000000c00 */
[----:B------:R1:W-:Y:S01]  /*3760*/  STS.128 [R158+0x10], R36 ;  /* 0x000010249e007388 */ /* 0x0003e20000000c00 */
[----:B------:R-:W-:-:S03]  /*3770*/  NOP ;  /* 0x0000000000007918 */ /* 0x000fc60000000000 */
[----:B------:R-:W2:Y:S04]  /*3780*/  LDS.128 R4, [R122] ;  /* 0x000000007a047984 */ /* 0x000ea80000000c00 */
[----:B------:R-:W3:Y:S01]  /*3790*/  LDS.128 R8, [R122+0x200] ;  /* 0x000200007a087984 */ /* 0x000ee20000000c00 */
[----:B0-----:R-:W-:Y:S01]  /*37a0*/  FADD.FTZ R41, R0, R41 ;  /* 0x0000002900297221 */ /* 0x001fe20000010000 */
[----:B------:R-:W-:Y:S02]  /*37b0*/  IADD3 R0, R13, R17, RZ ;  /* 0x000000110d007210 */ /* 0x000fe40007ffe0ff */
[----:B-----5:R-:W-:Y:S01]  /*37c0*/  LEA R13, P0, R12, R26, 0x2 ;  /* 0x0000001a0c0d7211 */ /* 0x020fe200078010ff */
[----:B------:R-:W-:-:S03]  /*37d0*/  FADD.FTZ R42, R41, R42 ;  /* 0x0000002a292a7221 */ /* 0x000fc60000010000 */
[----:B------:R-:W-:Y:S01]  /*37e0*/  LEA.HI.X R0, R12, R27, R0, 0x2, P0 ;  /* 0x0000001b0c007211 */ /* 0x000fe200000f1400 */
[----:B------:R-:W-:Y:S01]  /*37f0*/  FADD.FTZ R43, R42, R43 ;  /* 0x0000002b2a2b7221 */ /* 0x000fe20000010000 */
[----:B------:R-:W-:-:S03]  /*3800*/  IADD3 R12, P0, R13, R124, RZ ;  /* 0x0000007c0d0c7210 */ /* 0x000fc60007f1e0ff */
[----:B-1----:R-:W-:Y:S01]  /*3810*/  FADD.FTZ R36, R43, R36 ;  /* 0x000000242b247221 */ /* 0x002fe20000010000 */
[----:B------:R-:W-:Y:S02]  /*3820*/  IADD3.X R13, R0, R123, RZ, P0, !PT ;  /* 0x0000007b000d7210 */ /* 0x000fe400007fe4ff */
[----:B------:R-:W-:Y:S01]  /*3830*/  IADD3 R131, P0, R131, -0x400, RZ ;  /* 0xfffffc0083837810 */ /* 0x000fe20007f1e0ff */
[----:B------:R-:W-:-:S03]  /*3840*/  FADD.FTZ R37, R36, R37 ;  /* 0x0000002524257221 */ /* 0x000fc60000010000 */
[----:B------:R-:W-:Y:S01]  /*3850*/  IADD3.X R130, R130, -0x1, RZ, P0, !PT ;  /* 0xffffffff82827810 */ /* 0x000fe200007fe4ff */
[----:B------:R-:W-:-:S04]  /*3860*/  FADD.FTZ R38, R37, R38 ;  /* 0x0000002625267221 */ /* 0x000fc80000010000 */
[----:B------:R-:W-:Y:S01]  /*3870*/  FADD.FTZ R151, R38, R39 ;  /* 0x0000002726977221 */ /* 0x000fe20000010000 */
[----:B--2---:R0:W-:Y:S04]  /*3880*/  STG.E.128 desc[UR12][R12.64], R4 ;  /* 0x000000040c007986 */ /* 0x0041e8000c101d0c */
[----:B---3--:R0:W-:Y:S01]  /*3890*/  STG.E.128 desc[UR12][R12.64+0x200], R8 ;  /* 0x000200080c007986 */ /* 0x0081e2000c101d0c */
[----:B------:R-:W-:Y:S05]  /*38a0*/  @P5 BRA `(.L_x_9841) ;  /* 0xffffffd000c85947 */ /* 0x000fea000383ffff */
.L_x_9817:
        /* <DEDUP_REMOVED lines=26> */
.L_x_9843:
[----:B------:R-:W-:Y:S05]  /*3a50*/  BSYNC B0 ;  /* 0x0000000000007941 */ /* 0x000fea0003800000 */
.L_x_9842:
        /* <DEDUP_REMOVED lines=29> */
.L_x_9845:
[----:B0-----:R-:W2:Y:S02]  /*3c30*/  S2R R9, SR_TID.X ;  /* 0x0000000000097919 */ /* 0x001ea40000002100 */
.L_x_9846:
[----:B------:R-:W-:Y:S05]  /*3c40*/  BSYNC B0 ;  /* 0x0000000000007941 */ /* 0x000fea0003800000 */
.L_x_9844:
        /* <DEDUP_REMOVED lines=12> */
[----:B--2---:R-:W-:-:S03]  /*3d10*/  ULEA UR4, UR5, UR4, 0x18 ;  /* 0x0000000405047291 */ /* 0x004fc6000f8ec03f */
[----:B------:R-:W-:-:S09]  /*3d20*/  ULDC UR5, c[0x0][0x0] ;  /* 0x0000000000057ab9 */ /* 0x000fd20000000800 */
.L_x_9847:
[----:B------:R-:W-:Y:S02]  /*3d30*/  LEA R0, R9, UR4, 0x2 ;  /* 0x0000000409007c11 */ /* 0x000fe4000f8e10ff */
[----:B01----:R-:W-:Y:S02]  /*3d40*/  SHF.R.S32.HI R4, RZ, 0x1f, R9 ;  /* 0x0000001fff047819 */ /* 0x003fe40000011409 */
        /* <DEDUP_REMOVED lines=14> */
.L_x_9848:
        /* <DEDUP_REMOVED lines=13> */
.L_x_11036:


//--------------------- .text._Z25selective_scan_bwd_kernelI32Selective_Scan_bwd_kernel_traitsILi32ELi8ELb1ELb1ELb1ELb0ELb1EffEEv12SSMParamsBwd --------------------------
	.section	.text._Z25selective_scan_bwd_kernelI32Selective_Scan_bwd_kernel_traitsILi32ELi8ELb1ELb1ELb1ELb0ELb1EffEEv12SSMParamsBwd,"ax",@progbits
	.align	128
        .global         _Z25selective_scan_bwd_kernelI32Selective_Scan_bwd_kernel_traitsILi32ELi8ELb1ELb1ELb1ELb0ELb1EffEEv12SSMParamsBwd
        .type           _Z25selective_scan_bwd_kernelI32Selective_Scan_bwd_kernel_traitsILi32ELi8ELb1ELb1ELb1ELb0ELb1EffEEv12SSMParamsBwd,@function
        .size           _Z25selective_scan_bwd_kernelI32Selective_Scan_bwd_kernel_traitsILi32ELi8ELb1ELb1ELb1ELb0ELb1EffEEv12SSMParamsBwd,(.L_x_11037 - _Z25selective_scan_bwd_kernelI32Selective_Scan_bwd_kernel_traitsILi32ELi8ELb1ELb1ELb1ELb0ELb1EffEEv12SSMParamsBwd)
        .other          _Z25selective_scan_bwd_kernelI32Selective_Scan_bwd_kernel_traitsILi32ELi8ELb1ELb1ELb1ELb0ELb1EffEEv12SSMParamsBwd,@"STO_CUDA_ENTRY STV_DEFAULT"
_Z25selective_scan_bwd_kernelI32Selective_Scan_bwd_kernel_traitsILi32ELi8ELb1ELb1ELb1ELb0ELb1EffEEv12SSMParamsBwd:
.text._Z25selective_scan_bwd_kernelI32Selective_Scan_bwd_kernel_traitsILi32ELi8ELb1ELb1ELb1ELb0ELb1EffEEv12SSMParamsBwd:
        /* <DEDUP_REMOVED lines=72> */
[----:B------:R-:W-:Y:S01]  /*0480*/  IMAD.WIDE.U32 R2, R96, R12, UR6 ;  /* 0x0000000660027e25 */ /* 0x000fe2000f8e000c */
[----:B------:R-:W-:-:S03]  /*0490*/  UIMAD.WIDE.U32 UR4, UR14, UR12, URZ ;  /* 0x0000000c0e0472a5 */ /* 0x000fc6000f8e003f */
[----:B------:R-:W-:Y:S02]  /*04a0*/  IMAD R0, R96, R13, R0 ;  /* 0x0000000d60007224 */ /* 0x000fe400078e0200 */
[----:B------:R-:W1:Y:S01]  /*04b0*/  LDC.64 R12, c[0x0][0x278] ;  /* 0x00009e00ff0c7b82 */ /* 0x000e620000000a00 */
        /* <DEDUP_REMOVED lines=11> */
[----:B------:R-:W-:-:S02]  /*0570*/  SHF.R.S32.HI R101, RZ, 0x1f, R100 ;  /* 0x0000001fff657819 */ /* 0x000fc40000011464 */
[----:B------:R-:W-:Y:S01]  /*0580*/  ISETP.NE.U32.AND P0, PT, RZ, UR12, PT ;  /* 0x0000000cff007c0c */ /* 0x000fe2000bf05070 */
[-C--:B----4-:R-:W-:Y:S01]  /*0590*/  IMAD R0, R97, R14.reuse, RZ ;  /* 0x0000000e61007224 */ /* 0x090fe200078e02ff */
[----:B------:R-:W-:Y:S01]  /*05a0*/  UIADD3 UR7, UR7, UR9, URZ ;  /* 0x0000000907077290 */ /* 0x000fe2000fffe03f */
[C---:B------:R-:W-:Y:S01]  /*05b0*/  IMAD.WIDE.U32 R2, R96.reuse, R14, UR4 ;  /* 0x0000000460027e25 */ /* 0x040fe2000f8e000e */
[----:B------:R-:W-:Y:S01]  /*05c0*/  ISETP.NE.AND.EX P0, PT, RZ, UR13, PT, P0 ;  /* 0x0000000dff007c0c */ /* 0x000fe2000bf05300 */
[----:B------:R-:W-:Y:S02]  /*05d0*/  ULDC.64 UR8, c[0x0][0x260] ;  /* 0x0000980000087ab9 */ /* 0x000fe40000000a00 */
[----:B------:R-:W-:Y:S01]  /*05e0*/  IMAD R4, R101, R16, RZ ;  /* 0x0000001065047224 */ /* 0x000fe200078e02ff */
[----:B------:R-:W-:Y:S01]  /*05f0*/  IADD3 R121, P1, R7, R2, RZ ;  /* 0x0000000207797210 */ /* 0x000fe20007f3e0ff */
[----:B------:R-:W-:Y:S02]  /*0600*/  IMAD R0, R96, R15, R0 ;  /* 0x0000000f60007224 */ /* 0x000fe400078e0200 */
[----:B------:R-:W-:-:S02]  /*0610*/  IMAD R11, R100, R17, R4 ;  /* 0x00000011640b7224 */ /* 0x000fc400078e0204 */
[C---:B------:R-:W-:Y:S01]  /*0620*/  IMAD.WIDE.U32 R4, R100.reuse, R16, UR6 ;  /* 0x0000000664047e25 */ /* 0x040fe2000f8e0010 */
[----:B------:R-:W-:Y:S01]  /*0630*/  IADD3.X R6, R9, R3, R0, P1, !PT ;  /* 0x0000000309067210 */ /* 0x000fe20000ffe400 */
[----:B------:R-:W2:Y:S02]  /*0640*/  LDC.64 R16, c[0x0][0x2f0] ;  /* 0x0000bc00ff107b82 */ /* 0x000ea40000000a00 */
[----:B-1----:R-:W-:Y:S01]  /*0650*/  IMAD R0, R101, R12, RZ ;  /* 0x0000000c65007224 */ /* 0x002fe200078e02ff */
[----:B------:R-:W-:Y:S02]  /*0660*/  IADD3 R123, P3, R7, R4, RZ ;  /* 0x00000004077b7210 */ /* 0x000fe40007f7e0ff */
[----:B------:R-:W-:Y:S01]  /*0670*/  IADD3 R4, R5, R11, RZ ;  /* 0x0000000b05047210 */ /* 0x000fe20007ffe0ff */
[----:B------:R-:W-:Y:S01]  /*0680*/  IMAD R11, R100, R13, R0 ;  /* 0x0000000d640b7224 */ /* 0x000fe200078e0200 */
[----:B------:R-:W-:Y:S01]  /*0690*/  ISETP.NE.U32.AND P1, PT, R18, RZ, PT ;  /* 0x000000ff1200720c */ /* 0x000fe20003f25070 */
[----:B------:R-:W1:Y:S01]  /*06a0*/  @P0 LDC R13, c[0x0][0x214] ;  /* 0x00008500ff0d0b82 */ /* 0x000e620000000800 */
[----:B------:R-:W-:-:S02]  /*06b0*/  UIMAD UR6, UR15, UR8, URZ ;  /* 0x000000080f0672a4 */ /* 0x000fc4000f8e023f */
[----:B------:R-:W-:Y:S02]  /*06c0*/  ISETP.NE.AND.EX P1, PT, R19, RZ, PT, P1 ;  /* 0x000000ff1300720c */ /* 0x000fe40003f25310 */
[----:B0-----:R-:W-:Y:S01]  /*06d0*/  ISETP.NE.U32.AND P2, PT, R20, RZ, PT ;  /* 0x000000ff1400720c */ /* 0x001fe20003f45070 */
[----:B------:R-:W-:Y:S02]  /*06e0*/  UIMAD.WIDE.U32 UR4, UR14, UR8, URZ ;  /* 0x000000080e0472a5 */ /* 0x000fe4000f8e003f */
[----:B------:R-:W0:Y:S01]  /*06f0*/  @P0 LDC R15, c[0x0][0x21c] ;  /* 0x00008700ff0f0b82 */ /* 0x000e220000000800 */
[----:B------:R-:W-:Y:S01]  /*0700*/  UIMAD UR6, UR14, UR9, UR6 ;  /* 0x000000090e0672a4 */ /* 0x000fe2000f8e0206 */
[----:B------:R-:W-:Y:S02]  /*0710*/  ISETP.NE.AND.EX P2, PT, R21, RZ, PT, P2 ;  /* 0x000000ff1500720c */ /* 0x000fe40003f45320 */
[----:B------:R-:W-:Y:S01]  /*0720*/  CS2R R52, SRZ ;  /* 0x0000000000347805 */ /* 0x000fe2000001ff00 */
[----:B------:R-:W-:-:S03]  /*0730*/  UIADD3 UR5, UR5, UR6, URZ ;  /* 0x0000000605057290 */ /* 0x000fc6000fffe03f */
[----:B------:R-:W4:Y:S01]  /*0740*/  @P0 LDC.64 R54, c[0x0][0x310] ;  /* 0x0000c400ff360b82 */ /* 0x000f220000000a00 */
[----:B------:R-:W-:Y:S02]  /*0750*/  @P1 LEA R52, P4, R96, R18, 0x2 ;  /* 0x0000001260341211 */ /* 0x000fe400078810ff */
[----:B------:R-:W-:Y:S01]  /*0760*/  IMAD.WIDE.U32 R2, R100, R12, UR4 ;  /* 0x0000000464027e25 */ /* 0x000fe2000f8e000c */
[----:B------:R-:W-:Y:S01]  /*0770*/  HFMA2.MMA R12, -RZ, RZ, 0, 0 ;  /* 0x00000000ff0c7435 */ /* 0x000fe200000001ff */
[C---:B------:R-:W-:Y:S02]  /*0780*/  @P1 LEA.HI.X R53, R96.reuse, R19, R97, 0x2, P4 ;  /* 0x0000001360351211 */ /* 0x040fe400020f1461 */
[----:B------:R-:W-:Y:S02]  /*0790*/  MOV R5, RZ ;  /* 0x000000ff00057202 */ /* 0x000fe40000000f00 */
[----:B------:R-:W-:Y:S02]  /*07a0*/  IADD3.X R4, R9, R4, RZ, P3, !PT ;  /* 0x0000000409047210 */ /* 0x000fe40001ffe4ff */
[----:B------:R-:W-:Y:S01]  /*07b0*/  ISETP.GE.AND P1, PT, R23, 0x1, PT ;  /* 0x000000011700780c */ /* 0x000fe20003f26270 */
[----:B-1----:R-:W-:Y:S01]  /*07c0*/  @P0 IMAD R0, R13, UR14, R96 ;  /* 0x0000000e0d000c24 */ /* 0x002fe2000f8e0260 */
[----:B------:R-:W-:-:S02]  /*07d0*/  @P2 LEA R5, P3, R96, R20, 0x2 ;  /* 0x0000001460052211 */ /* 0x000fc400078610ff */
[----:B------:R-:W-:Y:S01]  /*07e0*/  IADD3 R7, P5, R7, R2, RZ ;  /* 0x0000000207077210 */ /* 0x000fe20007fbe0ff */
[----:B------:R-:W-:Y:S01]  /*07f0*/  @P0 IMAD R0, R0, R23, RZ ;  /* 0x0000001700000224 */ /* 0x000fe200078e02ff */
[----:B------:R-:W-:Y:S02]  /*0800*/  @P2 LEA.HI.X R12, R96, R21, R97, 0x2, P3 ;  /* 0x00000015600c2211 */ /* 0x000fe400018f1461 */
[----:B------:R-:W-:Y:S02]  /*0810*/  IADD3 R2, R3, R11, RZ ;  /* 0x0000000b03027210 */ /* 0x000fe40007ffe0ff */
[----:B--2---:R-:W-:Y:S02]  /*0820*/  LEA R116, P2, R117, R16, 0x2 ;  /* 0x0000001075747211 */ /* 0x004fe400078410ff */
[----:B---3--:R-:W-:Y:S01]  /*0830*/  LEA R118, P3, R119, R24, 0x2 ;  /* 0x0000001877767211 */ /* 0x008fe200078610ff */
[----:B0-----:R-:W-:Y:S01]  /*0840*/  @P0 IMAD R3, R0, R15, RZ ;  /* 0x0000000f00030224 */ /* 0x001fe200078e02ff */
[----:B------:R-:W-:-:S02]  /*0850*/  IADD3.X R2, R9, R2, RZ, P5, !PT ;  /* 0x0000000209027210 */ /* 0x000fc40002ffe4ff */
[----:B------:R-:W-:Y:S02]  /*0860*/  LEA.HI.X R117, R117, R17, R10, 0x2, P2 ;  /* 0x0000001175757211 */ /* 0x000fe400010f140a */
[----:B------:R-:W-:Y:S02]  /*0870*/  LEA.HI.X R119, R119, R25, R8, 0x2, P3 ;  /* 0x0000001977777211 */ /* 0x000fe400018f1408 */
[----:B------:R-:W-:Y:S02]  /*0880*/  LEA R124, P4, R7, R124, 0x2 ;  /* 0x0000007c077c7211 */ /* 0x000fe400078810ff */
[----:B------:R-:W-:Y:S02]  /*0890*/  LEA R120, P2, R121, R26, 0x2 ;  /* 0x0000001a79787211 */ /* 0x000fe400078410ff */
[----:B------:R-:W-:Y:S01]  /*08a0*/  LEA R122, P3, R123, R28, 0x2 ;  /* 0x0000001c7b7a7211 */ /* 0x000fe200078610ff */
[----:B------:R-:W-:Y:S01]  /*08b0*/  HFMA2.MMA R105, -RZ, RZ, 0, 0 ;  /* 0x00000000ff697435 */ /* 0x000fe200000001ff */
[----:B----4-:R-:W-:Y:S01]  /*08c0*/  @P0 IMAD.WIDE R54, R3, 0x8, R54 ;  /* 0x0000000803360825 */ /* 0x010fe200078e0236 */
        /* <DEDUP_REMOVED lines=18> */
[----:B------:R-:W-:Y:S02]  /*09f0*/  IADD3 R7, R102, 0x40, RZ ;  /* 0x0000004066077810 */ /* 0x000fe40007ffe0ff */
[----:B------:R-:W-:Y:S02]  /*0a00*/  LEA.HI.SX32 R106, R0, R0, 0x1b ;  /* 0x00000000006a7211 */ /* 0x000fe400078fdaff */
[----:B------:R-:W-:Y:S02]  /*0a10*/  LEA.HI.SX32 R0, R7, R102, 0x1b ;  /* 0x0000006607007211 */ /* 0x000fe400078fdaff */
[----:B------:R-:W-:-:S02]  /*0a20*/  IADD3 R115, R107, 0x840, RZ ;  /* 0x000008406b737810 */ /* 0x000fc40007ffe0ff */
[----:B------:R-:W-:Y:S02]  /*0a30*/  IADD3 R5, R102, 0x20, RZ ;  /* 0x0000002066057810 */ /* 0x000fe40007ffe0ff */
[----:B------:R-:W-:Y:S02]  /*0a40*/  LEA R109, R0, R115, 0x2 ;  /* 0x00000073006d7211 */ /* 0x000fe400078e10ff */
[C---:B------:R-:W-:Y:S02]  /*0a50*/  SHF.L.U32 R0, R102.reuse, 0x1, RZ ;  /* 0x0000000166007819 */ /* 0x040fe400000006ff */
[C---:B------:R-:W-:Y:S02]  /*0a60*/  IADD3 R9, R102.reuse, 0x60, RZ ;  /* 0x0000006066097810 */ /* 0x040fe40007ffe0ff */
[C---:B------:R-:W-:Y:S02]  /*0a70*/  IADD3 R11, R102.reuse, 0x80, RZ ;  /* 0x00000080660b7810 */ /* 0x040fe40007ffe0ff */
[----:B------:R-:W-:-:S02]  /*0a80*/  IADD3 R13, R102, 0xa0, RZ ;  /* 0x000000a0660d7810 */ /* 0x000fc40007ffe0ff */
[C---:B------:R-:W-:Y:S02]  /*0a90*/  IADD3 R15, R102.reuse, 0xc0, RZ ;  /* 0x000000c0660f7810 */ /* 0x040fe40007ffe0ff */
[-C--:B------:R-:W-:Y:S02]  /*0aa0*/  LEA.HI.SX32 R108, R5, R102.reuse, 0x1b ;  /* 0x00000066056c7211 */ /* 0x080fe400078fdaff */
[----:B------:R-:W-:Y:S02]  /*0ab0*/  IADD3 R17, R102, 0xe0, RZ ;  /* 0x000000e066117810 */ /* 0x000fe40007ffe0ff */
[----:B------:R-:W-:Y:S02]  /*0ac0*/  LOP3.LUT R5, R0, 0xffffffc0, RZ, 0xc0, !PT ;  /* 0xffffffc000057812 */ /* 0x000fe400078ec0ff */
[-C--:B------:R-:W-:Y:S02]  /*0ad0*/  LEA.HI.SX32 R114, R102, R102.reuse, 0x1b ;  /* 0x0000006666727211 */ /* 0x080fe400078fdaff */
[----:B------:R-:W-:-:S02]  /*0ae0*/  LEA.HI.SX32 R110, R9, R102, 0x1b ;  /* 0x00000066096e7211 */ /* 0x000fc400078fdaff */
[-C--:B------:R-:W-:Y:S02]  /*0af0*/  LEA.HI.SX32 R4, R11, R102.reuse, 0x1b ;  /* 0x000000660b047211 */ /* 0x080fe400078fdaff */
[-C--:B------:R-:W-:Y:S02]  /*0b00*/  LEA.HI.SX32 R112, R13, R102.reuse, 0x1b ;  /* 0x000000660d707211 */ /* 0x080fe400078fdaff */
[-C--:B------:R-:W-:Y:S02]  /*0b10*/  LEA.HI.SX32 R6, R15, R102.reuse, 0x1b ;  /* 0x000000660f067211 */ /* 0x080fe400078fdaff */
[----:B------:R-:W-:Y:S02]  /*0b20*/  LEA.HI.SX32 R8, R17, R102, 0x1b ;  /* 0x0000006611087211 */ /* 0x000fe400078fdaff */
[----:B------:R-:W-:Y:S02]  /*0b30*/  LOP3.LUT R126, R5, 0x1f, R102, 0xf8, !PT ;  /* 0x0000001f057e7812 */ /* 0x000fe400078ef866 */
        /* <DEDUP_REMOVED lines=12> */
.L_x_9873:
[----:B------:R-:W-:Y:S01]  /*0c00*/  BAR.SYNC.DEFER_BLOCKING 0x0 ;  /* 0x0000000000007b1d */ /* 0x000fe20000010000 */
[C---:B------:R-:W-:Y:S02]  /*0c10*/  SHF.L.U32 R131, R126.reuse, 0x4, RZ ;  /* 0x000000047e837819 */ /* 0x040fe400000006ff */
[----:B------:R-:W-:Y:S02]  /*0c20*/  SHF.L.U64.HI R128, R126, 0x4, R129 ;  /* 0x000000047e807819 */ /* 0x000fe40000010281 */
[----:B0-----:R-:W-:Y:S01]  /*0c30*/  IADD3 R12, P0, R116, R131, RZ ;  /* 0x00000083740c7210 */ /* 0x001fe20007f1e0ff */
[----:B------:R-:W-:Y:S01]  /*0c40*/  ULDC UR8, c[0x0][0x224] ;  /* 0x0000890000087ab9 */ /* 0x000fe20000000800 */
[CC--:B------:R-:W-:Y:S01]  /*0c50*/  LEA R130, R104.reuse, R107.reuse, 0x4 ;  /* 0x0000006b68827211 */ /* 0x0c0fe200078e20ff */
[----:B------:R-:W0:Y:S01]  /*0c60*/  LDC.64 R48, c[0x0][0x2b0] ;  /* 0x0000ac00ff307b82 */ /* 0x000e220000000a00 */
[----:B------:R-:W-:Y:S01]  /*0c70*/  IADD3.X R13, R117, R128, RZ, P0, !PT ;  /* 0x00000080750d7210 */ /* 0x000fe200007fe4ff */
[----:B------:R-:W-:Y:S01]  /*0c80*/  ULDC.64 UR12, c[0x0][0x320] ;  /* 0x0000c800000c7ab9 */ /* 0x000fe20000000a00 */
[----:B------:R-:W-:-:S05]  /*0c90*/  LEA R132, R104, R107, 0x5 ;  /* 0x0000006b68847211 */ /* 0x000fca00078e28ff */
[----:B------:R-:W1:Y:S01]  /*0ca0*/  LDC.64 R56, c[0x0][0x308] ;  /* 0x0000c200ff387b82 */ /* 0x000e620000000a00 */
[----:B------:R-:W2:Y:S07]  /*0cb0*/  LDG.E.128 R16, desc[UR10][R12.64] ;  /* 0x0000000a0c107981 */ /* 0x000eae000c1e1d00 */
[----:B------:R-:W3:Y:S01]  /*0cc0*/  LDC.64 R64, c[0x0][0x3a0] ;  /* 0x0000e800ff407b82 */ /* 0x000ee20000000a00 */
[----:B------:R-:W4:Y:S01]  /*0cd0*/  LDG.E.128 R20, desc[UR10][R12.64+0x200] ;  /* 0x0002000a0c147981 */ /* 0x000f22000c1e1d00 */
[----:B------:R-:W-:-:S04]  /*0ce0*/  IADD3 R14, P0, R118, R131, RZ ;  /* 0x00000083760e7210 */ /* 0x000fc80007f1e0ff */
[----:B------:R-:W-:Y:S02]  /*0cf0*/  IADD3.X R15, R119, R128, RZ, P0, !PT ;  /* 0x00000080770f7210 */ /* 0x000fe400007fe4ff */
[----:B------:R-:W3:Y:S08]  /*0d00*/  LDC.64 R74, c[0x0][0x398] ;  /* 0x0000e600ff4a7b82 */ /* 0x000ef00000000a00 */
[----:B------:R-:W3:Y:S01]  /*0d10*/  LDC.64 R76, c[0x0][0x3e8] ;  /* 0x0000fa00ff4c7b82 */ /* 0x000ee20000000a00 */
[----:B--2---:R2:W-:Y:S04]  /*0d20*/  STS.128 [R130], R16 ;  /* 0x0000001082007388 */ /* 0x0045e80000000c00 */
[----:B----4-:R-:W-:Y:S01]  /*0d30*/  STS.128 [R130+0x200], R20 ;  /* 0x0002001482007388 */ /* 0x010fe20000000c00 */
[----:B------:R-:W-:-:S03]  /*0d40*/  NOP ;  /* 0x0000000000007918 */ /* 0x000fc60000000000 */
[----:B------:R-:W-:Y:S04]  /*0d50*/  LDS.128 R4, [R132] ;  /* 0x0000000084047984 */ /* 0x000fe80000000c00 */
[----:B------:R-:W-:Y:S01]  /*0d60*/  LDS.128 R8, [R132+0x10] ;  /* 0x0000100084087984 */ /* 0x000fe20000000c00 */
[----:B------:R-:W-:Y:S01]  /*0d70*/  BAR.SYNC.DEFER_BLOCKING 0x0 ;  /* 0x0000000000007b1d */ /* 0x000fe20000010000 */
[----:B------:R-:W-:-:S07]  /*0d80*/  IADD3 R12, P0, R120, R131, RZ ;  /* 0x00000083780c7210 */ /* 0x000fce0007f1e0ff */
[----:B--2---:R-:W2:Y:S08]  /*0d90*/  LDC.64 R16, c[0x0][0x2a8] ;  /* 0x0000aa00ff107b82 */ /* 0x004eb00000000a00 */
[----:B------:R-:W4:Y:S01]  /*0da0*/  LDC.64 R18, c[0x0][0x2a0] ;  /* 0x0000a800ff127b82 */ /* 0x000f220000000a00 */
[----:B------:R-:W3:Y:S04]  /*0db0*/  LDG.E.128 R24, desc[UR10][R14.64] ;  /* 0x0000000a0e187981 */ /* 0x000ee8000c1e1d00 */
[----:B------:R-:W2:Y:S01]  /*0dc0*/  LDG.E.128 R32, desc[UR10][R14.64+0x200] ;  /* 0x0002000a0e207981 */ /* 0x000ea2000c1e1d00 */
[----:B------:R-:W-:-:S03]  /*0dd0*/  IADD3.X R13, R121, R128, RZ, P0, !PT ;  /* 0x00000080790d7210 */ /* 0x000fc600007fe4ff */
[----:B---3--:R3:W-:Y:S04]  /*0de0*/  STS.128 [R130], R24 ;  /* 0x0000001882007388 */ /* 0x0087e80000000c00 */
[----:B--2---:R-:W-:Y:S01]  /*0df0*/  STS.128 [R130+0x200], R32 ;  /* 0x0002002082007388 */ /* 0x004fe20000000c00 */
[----:B------:R-:W-:-:S03]  /*0e00*/  NOP ;  /* 0x0000000000007918 */ /* 0x000fc60000000000 */
[----:B------:R-:W-:Y:S04]  /*0e10*/  LDS.128 R28, [R132] ;  /* 0x00000000841c7984 */ /* 0x000fe80000000c00 */
[----:B------:R-:W2:Y:S01]  /*0e20*/  LDS.128 R44, [R132+0x10] ;  /* 0x00001000842c7984 */ /* 0x000ea20000000c00 */
[----:B------:R-:W-:Y:S01]  /*0e30*/  ULEA UR8, UR8, UR4, 0x8 ;  /* 0x0000000408087291 */ /* 0x000fe2000f8e403f */
[----:B---3--:R-:W3:Y:S08]  /*0e40*/  LDC.64 R24, c[0x0][0x318] ;  /* 0x0000c600ff187b82 */ /* 0x008ef00000000a00 */
[----:B------:R-:W-:Y:S06]  /*0e50*/  BAR.SYNC.DEFER_BLOCKING 0x0 ;  /* 0x0000000000007b1d */ /* 0x000fec0000010000 */
[----:B------:R-:W2:Y:S04]  /*0e60*/  LDG.E.128 R20, desc[UR10][R12.64] ;  /* 0x0000000a0c147981 */ /* 0x000ea8000c1e1d00 */
[----:B------:R0:W2:Y:S01]  /*0e70*/  LDG.E.128 R36, desc[UR10][R12.64+0x200] ;  /* 0x0002000a0c247981 */ /* 0x0000a2000c1e1d00 */
[----:B------:R-:W-:Y:S01]  /*0e80*/  USHF.R.S32.HI UR7, URZ, 0x1f, UR8 ;  /* 0x0000001f3f077899 */ /* 0x000fe20008011408 */
[----:B------:R-:W-:Y:S01]  /*0e90*/  IMAD R0, R97, R16, RZ ;  /* 0x0000001061007224 */ /* 0x000fe200078e02ff */
[----:B------:R-:W-:-:S03]  /*0ea0*/  UMOV UR6, UR8 ;  /* 0x0000000800067c82 */ /* 0x000fc60008000000 */
[C---:B------:R-:W-:Y:S02]  /*0eb0*/  IMAD R17, R96.reuse, R17, R0 ;  /* 0x0000001160117224 */ /* 0x040fe400078e0200 */
[----:B------:R-:W-:-:S04]  /*0ec0*/  IMAD.WIDE.U32 R14, R96, R16, UR6 ;  /* 0x00000006600e7e25 */ /* 0x000fc8000f8e0010 */
[----:B----4-:R-:W-:Y:S01]  /*0ed0*/  IMAD R0, R18, UR15, RZ ;  /* 0x0000000f12007c24 */ /* 0x010fe2000f8e02ff */
[----:B------:R-:W-:-:S03]  /*0ee0*/  IADD3 R15, R15, R17, RZ ;  /* 0x000000110f0f7210 */ /* 0x000fc60007ffe0ff */
[----:B------:R-:W-:Y:S02]  /*0ef0*/  IMAD R17, R19, UR14, R0 ;  /* 0x0000000e13117c24 */ /* 0x000fe4000f8e0200 */
[----:B0-----:R-:W-:Y:S02]  /*0f00*/  IMAD.WIDE.U32 R12, R18, UR14, R14 ;  /* 0x0000000e120c7c25 */ /* 0x001fe4000f8e000e */
[----:B------:R-:W0:Y:S03]  /*0f10*/  LDC.64 R18, c[0x0][0x2b8] ;  /* 0x0000ae00ff127b82 */ /* 0x000e260000000a00 */
[----:B------:R-:W-:Y:S02]  /*0f20*/  IADD3 R13, R13, R17, RZ ;  /* 0x000000110d0d7210 */ /* 0x000fe40007ffe0ff */
[----:B---3--:R-:W-:-:S04]  /*0f30*/  LEA R16, P0, R12, R24, 0x2 ;  /* 0x000000180c107211 */ /* 0x008fc800078010ff */
[----:B------:R-:W-:Y:S02]  /*0f40*/  LEA.HI.X R13, R12, R25, R13, 0x2, P0 ;  /* 0x000000190c0d7211 */ /* 0x000fe400000f140d */
[----:B------:R-:W-:-:S04]  /*0f50*/  IADD3 R16, P0, R16, R131, RZ ;  /* 0x0000008310107210 */ /* 0x000fc80007f1e0ff */
[----:B------:R-:W-:Y:S01]  /*0f60*/  IADD3.X R17, R13, R128, RZ, P0, !PT ;  /* 0x000000800d117210 */ /* 0x000fe200007fe4ff */
[----:B--2---:R2:W-:Y:S04]  /*0f70*/  STS.128 [R130], R20 ;  /* 0x0000001482007388 */ /* 0x0045e80000000c00 */
[----:B------:R-:W-:Y:S01]  /*0f80*/  STS.128 [R130+0x200], R36 ;  /* 0x0002002482007388 */ /* 0x000fe20000000c00 */
[----:B------:R-:W-:-:S03]  /*0f90*/  NOP ;  /* 0x0000000000007918 */ /* 0x000fc60000000000 */
[----:B------:R-:W-:Y:S04]  /*0fa0*/  LDS.128 R40, [R132] ;  /* 0x0000000084287984 */ /* 0x000fe80000000c00 */
[----:B------:R-:W-:Y:S01]  /*0fb0*/  LDS.128 R32, [R132+0x10] ;  /* 0x0000100084207984 */ /* 0x000fe20000000c00 */
[----:B------:R-:W-:Y:S06]  /*0fc0*/  BAR.SYNC.DEFER_BLOCKING 0x0 ;  /* 0x0000000000007b1d */ /* 0x000fec0000010000 */
[----:B------:R-:W3:Y:S04]  /*0fd0*/  LDG.E.128 R12, desc[UR10][R16.64+-0x400] ;  /* 0xfffc000a100c7981 */ /* 0x000ee8000c1e1d00 */
[----:B------:R4:W3:Y:S01]  /*0fe0*/  LDG.E.128 R24, desc[UR10][R16.64+-0x200] ;  /* 0xfffe000a10187981 */ /* 0x0008e2000c1e1d00 */
[----:B0-----:R-:W-:-:S04]  /*0ff0*/  IMAD R0, R97, R18, RZ ;  /* 0x0000001261007224 */ /* 0x001fc800078e02ff */
[C---:B--2---:R-:W-:Y:S02]  /*1000*/  IMAD R21, R96.reuse, R19, R0 ;  /* 0x0000001360157224 */ /* 0x044fe400078e0200 */
[----:B------:R-:W-:-:S04]  /*1010*/  IMAD.WIDE.U32 R18, R96, R18, UR6 ;  /* 0x0000000660127e25 */ /* 0x000fc8000f8e0012 */
[----:B------:R-:W-:Y:S01]  /*1020*/  IMAD R0, R48, UR15, RZ ;  /* 0x0000000f30007c24 */ /* 0x000fe2000f8e02ff */
[----:B------:R-:W-:-:S03]  /*1030*/  IADD3 R19, R19, R21, RZ ;  /* 0x0000001513137210 */ /* 0x000fc60007ffe0ff */
[----:B------:R-:W-:Y:S02]  /*1040*/  IMAD R21, R49, UR14, R0 ;  /* 0x0000000e31157c24 */ /* 0x000fe4000f8e0200 */
[----:B----4-:R-:W-:-:S05]  /*1050*/  IMAD.WIDE.U32 R16, R48, UR14, R18 ;  /* 0x0000000e30107c25 */ /* 0x010fca000f8e0012 */
[----:B------:R-:W-:Y:S02]  /*1060*/  IADD3 R17, R17, R21, RZ ;  /* 0x0000001511117210 */ /* 0x000fe40007ffe0ff */
[----:B-1----:R-:W-:-:S04]  /*1070*/  LEA R56, P0, R16, R56, 0x2 ;  /* 0x0000003810387211 */ /* 0x002fc800078010ff */
[----:B------:R-:W-:Y:S02]  /*1080*/  LEA.HI.X R17, R16, R57, R17, 0x2, P0 ;  /* 0x0000003910117211 */ /* 0x000fe400000f1411 */
[----:B------:R-:W-:-:S04]  /*1090*/  IADD3 R56, P0, R56, R131, RZ ;  /* 0x0000008338387210 */ /* 0x000fc80007f1e0ff */
[----:B------:R-:W-:Y:S01]  /*10a0*/  IADD3.X R57, R17, R128, RZ, P0, !PT ;  /* 0x0000008011397210 */ /* 0x000fe200007fe4ff */
[----:B---3--:R-:W-:Y:S04]  /*10b0*/  STS.128 [R130], R12 ;  /* 0x0000000c82007388 */ /* 0x008fe80000000c00 */
[----:B------:R-:W-:Y:S01]  /*10c0*/  STS.128 [R130+0x200], R24 ;  /* 0x0002001882007388 */ /* 0x000fe20000000c00 */
[----:B------:R-:W-:-:S03]  /*10d0*/  NOP ;  /* 0x0000000000007918 */ /* 0x000fc60000000000 */
[----:B------:R-:W0:Y:S04]  /*10e0*/  LDS.128 R48, [R132] ;  /* 0x0000000084307984 */ /* 0x000e280000000c00 */
[----:B------:R-:W1:Y:S01]  /*10f0*/  LDS.128 R36, [R132+0x10] ;  /* 0x0000100084247984 */ /* 0x000e620000000c00 */
[----:B------:R-:W-:Y:S06]  /*1100*/  BAR.SYNC.DEFER_BLOCKING 0x0 ;  /* 0x0000000000007b1d */ /* 0x000fec0000010000 */
[----:B------:R-:W2:Y:S04]  /*1110*/  LDG.E.128 R16, desc[UR10][R56.64+-0x400] ;  /* 0xfffc000a38107981 */ /* 0x000ea8000c1e1d00 */
[----:B------:R3:W4:Y:S01]  /*1120*/  LDG.E.128 R20, desc[UR10][R56.64+-0x200] ;  /* 0xfffe000a38147981 */ /* 0x000722000c1e1d00 */
[--C-:B-----5:R-:W-:Y:S01]  /*1130*/  FADD.FTZ R133, R44, R99.reuse ;  /* 0x000000632c857221 */ /* 0x120fe20000010000 */
[--C-:B------:R-:W-:Y:S01]  /*1140*/  FADD.FTZ R134, R45, R99.reuse ;  /* 0x000000632d867221 */ /* 0x100fe20000010000 */
[----:B------:R-:W2:Y:S01]  /*1150*/  LDC R44, c[0x0][0x21c] ;  /* 0x00008700ff2c7b82 */ /* 0x000ea20000000800 */
[----:B0-----:R-:W-:Y:S01]  /*1160*/  FMUL.FTZ R12, R50, -1.4426950216293334961 ;  /* 0xbfb8aa3b320c7820 */ /* 0x001fe20000410000 */
[----:B------:R-:W-:Y:S01]  /*1170*/  FMUL.FTZ R0, R48, -1.4426950216293334961 ;  /* 0xbfb8aa3b30007820 */ /* 0x000fe20000410000 */
[----:B------:R-:W-:Y:S01]  /*1180*/  FMUL.FTZ R25, R51, -1.4426950216293334961 ;  /* 0xbfb8aa3b33197820 */ /* 0x000fe20000410000 */
[----:B------:R-:W-:Y:S01]  /*1190*/  FMUL.FTZ R58, R49, -1.4426950216293334961 ;  /* 0xbfb8aa3b313a7820 */ /* 0x000fe20000410000 */
[----:B------:R-:W0:Y:S01]  /*11a0*/  MUFU.EX2 R24, R12 ;  /* 0x0000000c00187308 */ /* 0x000e220000000800 */
[----:B-1----:R-:W-:Y:S01]  /*11b0*/  FMUL.FTZ R26, R36, -1.4426950216293334961 ;  /* 0xbfb8aa3b241a7820 */ /* 0x002fe20000410000 */
[----:B------:R-:W-:Y:S01]  /*11c0*/  FMUL.FTZ R27, R37, -1.4426950216293334961 ;  /* 0xbfb8aa3b251b7820 */ /* 0x000fe20000410000 */
[----:B---3--:R-:W-:Y:S01]  /*11d0*/  FMUL.FTZ R56, R38, -1.4426950216293334961 ;  /* 0xbfb8aa3b26387820 */ /* 0x008fe20000410000 */
[----:B------:R-:W-:Y:S01]  /*11e0*/  FMUL.FTZ R57, R39, -1.4426950216293334961 ;  /* 0xbfb8aa3b27397820 */ /* 0x000fe20000410000 */
[--C-:B------:R-:W-:Y:S01]  /*11f0*/  FADD.FTZ R135, R46, R99.reuse ;  /* 0x000000632e877221 */ /* 0x100fe20000010000 */
[----:B------:R-:W-:-:S02]  /*1200*/  FADD.FTZ R136, R47, R99 ;  /* 0x000000632f887221 */ /* 0x000fc40000010000 */
[----:B------:R-:W1:Y:S08]  /*1210*/  MUFU.EX2 R0, R0 ;  /* 0x0000000000007308 */ /* 0x000e700000000800 */
        /* <DEDUP_REMOVED lines=8> */
[----:B------:R-:W0:Y:S01]  /*12a0*/  MUFU.EX2 R27, R27 ;  /* 0x0000001b001b7308 */ /* 0x000e220000000800 */
[----:B-1----:R-:W-:-:S07]  /*12b0*/  FADD.FTZ R58, R58, 1 ;  /* 0x3f8000003a3a7421 */ /* 0x002fce0000010000 */
[----:B------:R-:W-:Y:S08]  /*12c0*/  MUFU.EX2 R56, R56 ;  /* 0x0000003800387308 */ /* 0x000ff00000000800 */
[----:B------:R-:W1:Y:S01]  /*12d0*/  MUFU.EX2 R57, R57 ;  /* 0x0000003900397308 */ /* 0x000e620000000800 */
[----:B0-----:R-:W-:-:S07]  /*12e0*/  FADD.FTZ R27, R27, 1 ;  /* 0x3f8000001b1b7421 */ /* 0x001fce0000010000 */
[----:B------:R-:W-:Y:S08]  /*12f0*/  MUFU.RCP R69, R24 ;  /* 0x0000001800457308 */ /* 0x000ff00000001000 */
[----:B------:R-:W-:Y:S01]  /*1300*/  MUFU.RCP R68, R25 ;  /* 0x0000001900447308 */ /* 0x000fe20000001000 */
[----:B-1----:R-:W-:-:S07]  /*1310*/  FADD.FTZ R57, R57, 1 ;  /* 0x3f80000039397421 */ /* 0x002fce0000010000 */
[----:B------:R-:W0:Y:S08]  /*1320*/  MUFU.RCP R71, R26 ;  /* 0x0000001a00477308 */ /* 0x000e300000001000 */
[----:B------:R-:W1:Y:S08]  /*1330*/  MUFU.RCP R66, R58 ;  /* 0x0000003a00427308 */ /* 0x000e700000001000 */
[----:B------:R0:W-:Y:S08]  /*1340*/  MUFU.RCP R70, R27 ;  /* 0x0000001b00467308 */ /* 0x0001f00000001000 */
[----:B------:R-:W3:Y:S01]  /*1350*/  MUFU.RCP R72, R57 ;  /* 0x0000003900487308 */ /* 0x000ee20000001000 */
[----:B0-----:R-:W-:-:S04]  /*1360*/  FADD.FTZ R27, -R71, 1 ;  /* 0x3f800000471b7421 */ /* 0x001fc80000010100 */
[----:B------:R-:W-:Y:S01]  /*1370*/  FFMA.FTZ R61, R36, R27, 1 ;  /* 0x3f800000243d7423 */ /* 0x000fe2000001001b */
[----:B--2---:R-:W-:Y:S04]  /*1380*/  STS.128 [R130], R16 ;  /* 0x0000001082007388 */ /* 0x004fe80000000c00 */
[----:B----4-:R0:W-:Y:S01]  /*1390*/  STS.128 [R130+0x200], R20 ;  /* 0x0002001482007388 */ /* 0x0101e20000000c00 */
[----:B------:R-:W-:-:S03]  /*13a0*/  NOP ;  /* 0x0000000000007918 */ /* 0x000fc60000000000 */
[----:B------:R-:W2:Y:S04]  /*13b0*/  LDS.128 R12, [R132] ;  /* 0x00000000840c7984 */ /* 0x000ea80000000c00 */
[----:B------:R-:W4:Y:S01]  /*13c0*/  LDS.128 R16, [R132+0x10] ;  /* 0x0000100084107984 */ /* 0x000f220000000c00 */
[----:B0-----:R-:W-:Y:S01]  /*13d0*/  FADD.FTZ R21, -R67, 1 ;  /* 0x3f80000043157421 */ /* 0x001fe20000010100 */
[----:B------:R-:W-:Y:S01]  /*13e0*/  FADD.FTZ R22, R56, 1 ;  /* 0x3f80000038167421 */ /* 0x000fe20000010000 */
[----:B------:R-:W-:Y:S02]  /*13f0*/  IMAD R20, R97, R64, RZ ;  /* 0x0000004061147224 */ /* 0x000fe400078e02ff */
[----:B------:R-:W-:Y:S01]  /*1400*/  FFMA.FTZ R23, R48, R21, 1 ;  /* 0x3f80000030177423 */ /* 0x000fe20000010015 */
[----:B------:R0:W3:Y:S01]  /*1410*/  MUFU.RCP R73, R22 ;  /* 0x0000001600497308 */ /* 0x0000e20000001000 */
[----:B------:R-:W-:-:S02]  /*1420*/  IMAD R65, R96, R65, R20 ;  /* 0x0000004160417224 */ /* 0x000fc400078e0214 */
[----:B------:R-:W-:-:S05]  /*1430*/  IMAD.WIDE.U32 R20, R96, R64, UR6 ;  /* 0x0000000660147e25 */ /* 0x000fca000f8e0040 */
[----:B------:R-:W-:Y:S01]  /*1440*/  IADD3 R65, R21, R65, RZ ;  /* 0x0000004115417210 */ /* 0x000fe20007ffe0ff */
[----:B0-----:R-:W-:Y:S01]  /*1450*/  FADD.FTZ R22, -R68, 1 ;  /* 0x3f80000044167421 */ /* 0x001fe20000010100 */
[----:B------:R-:W-:-:S03]  /*1460*/  MOV R64, R20 ;  /* 0x0000001400407202 */ /* 0x000fc60000000f00 */
[----:B------:R-:W-:Y:S02]  /*1470*/  FFMA.FTZ R24, R51, R22, 1 ;  /* 0x3f80000033187423 */ /* 0x000fe40000010016 */
[----:B------:R-:W-:-:S04]  /*1480*/  IMAD.WIDE.U32 R64, R74, UR14, R64 ;  /* 0x0000000e4a407c25 */ /* 0x000fc8000f8e0040 */
[----:B--2---:R-:W-:Y:S01]  /*1490*/  FMUL.FTZ R0, R40, R12 ;  /* 0x0000000c28007220 */ /* 0x004fe20000410000 */
[----:B------:R-:W-:Y:S01]  /*14a0*/  FMUL.FTZ R22, R42, R14 ;  /* 0x0000000e2a167220 */ /* 0x000fe20000410000 */
[----:B------:R-:W-:Y:S02]  /*14b0*/  FMUL.FTZ R27, R43, R15 ;  /* 0x0000000f2b1b7220 */ /* 0x000fe40000410000 */
[----:B------:R-:W-:Y:S01]  /*14c0*/  FMUL.FTZ R0, R67, R0 ;  /* 0x0000000043007220 */ /* 0x000fe20000410000 */
[C---:B------:R-:W-:Y:S01]  /*14d0*/  FMUL.FTZ R22, R69.reuse, R22 ;  /* 0x0000001645167220 */ /* 0x040fe20000410000 */
[----:B------:R-:W-:Y:S01]  /*14e0*/  FMUL.FTZ R27, R68, R27 ;  /* 0x0000001b441b7220 */ /* 0x000fe20000410000 */
[----:B----4-:R-:W-:Y:S01]  /*14f0*/  FMUL.FTZ R26, R32, R16 ;  /* 0x00000010201a7220 */ /* 0x010fe20000410000 */
[----:B------:R-:W-:Y:S01]  /*1500*/  FMUL.FTZ R56, R0, R23 ;  /* 0x0000001700387220 */ /* 0x000fe20000410000 */
[----:B------:R-:W-:Y:S01]  /*1510*/  FADD.FTZ R23, -R69, 1 ;  /* 0x3f80000045177421 */ /* 0x000fe20000010100 */
[----:B-1----:R-:W-:Y:S01]  /*1520*/  FADD.FTZ R0, -R66, 1 ;  /* 0x3f80000042007421 */ /* 0x002fe20000010100 */
[----:B------:R-:W-:Y:S01]  /*1530*/  FMUL.FTZ R59, R27, R24 ;  /* 0x000000181b3b7220 */ /* 0x000fe20000410000 */
[----:B---3--:R-:W-:Y:S01]  /*1540*/  FADD.FTZ R24, -R72, 1 ;  /* 0x3f80000048187421 */ /* 0x008fe20000010100 */
        /* <DEDUP_REMOVED lines=11> */
[C---:B------:R-:W-:Y:S01]  /*1600*/  FADD.FTZ R0, -R70.reuse, 1 ;  /* 0x3f80000046007421 */ /* 0x040fe20000010100 */
        /* <DEDUP_REMOVED lines=15> */
[----:B------:R-:W-:Y:S01]  /*1700*/  IMAD R75, R75, UR14, R0 ;  /* 0x0000000e4b4b7c24 */ /* 0x000fe2000f8e0200 */
[----:B------:R-:W-:Y:S01]  /*1710*/  LEA R0, P0, R64, R76, 0x2 ;  /* 0x0000004c40007211 */ /* 0x000fe200078010ff */
[----:B------:R-:W-:Y:S01]  /*1720*/  FMUL.FTZ R66, R49, R66 ;  /* 0x0000004231427220 */ /* 0x000fe20000410000 */
[----:B------:R-:W-:Y:S01]  /*1730*/  FMUL.FTZ R69, R50, R69 ;  /* 0x0000004532457220 */ /* 0x000fe20000410000 */
[----:B------:R-:W-:Y:S01]  /*1740*/  FMUL.FTZ R68, R51, R68 ;  /* 0x0000004433447220 */ /* 0x000fe20000410000 */
[----:B------:R-:W-:Y:S01]  /*1750*/  IADD3 R65, R65, R75, RZ ;  /* 0x0000004b41417210 */ /* 0x000fe20007ffe0ff */
[----:B------:R-:W-:Y:S01]  /*1760*/  FMUL.FTZ R137, R40, R67 ;  /* 0x0000004328897220 */ /* 0x000fe20000410000 */
[----:B------:R-:W-:Y:S01]  /*1770*/  STS.128 [R132], R56 ;  /* 0x0000003884007388 */ /* 0x000fe20000000c00 */
[----:B------:R-:W-:Y:S01]  /*1780*/  IADD3 R36, P1, R0, R131, RZ ;  /* 0x0000008300247210 */ /* 0x000fe20007f3e0ff */
[----:B------:R-:W-:Y:S01]  /*1790*/  FMUL.FTZ R73, R38, R73 ;  /* 0x0000004926497220 */ /* 0x000fe20000410000 */
[----:B------:R-:W-:Y:S01]  /*17a0*/  LEA.HI.X R65, R64, R77, R65, 0x2, P0 ;  /* 0x0000004d40417211 */ /* 0x000fe200000f1441 */
[----:B------:R-:W-:Y:S01]  /*17b0*/  STS.128 [R132+0x10], R60 ;  /* 0x0000103c84007388 */ /* 0x000fe20000000c00 */
[----:B------:R-:W-:-:S03]  /*17c0*/  NOP ;  /* 0x0000000000007918 */ /* 0x000fc60000000000 */
[----:B------:R-:W0:Y:S01]  /*17d0*/  LDS.128 R20, [R130] ;  /* 0x0000000082147984 */ /* 0x000e220000000c00 */
[----:B------:R-:W-:Y:S01]  /*17e0*/  IADD3.X R37, R65, R128, RZ, P1, !PT ;  /* 0x0000008041257210 */ /* 0x000fe20000ffe4ff */
[----:B------:R-:W-:Y:S01]  /*17f0*/  FMUL.FTZ R72, R39, R72 ;  /* 0x0000004827487220 */ /* 0x000fe20000410000 */
[----:B------:R-:W-:Y:S01]  /*1800*/  ISETP.NE.U32.AND P0, PT, RZ, UR12, PT ;  /* 0x0000000cff007c0c */ /* 0x000fe2000bf05070 */
[----:B------:R-:W1:Y:S01]  /*1810*/  LDS.128 R24, [R130+0x200] ;  /* 0x0002000082187984 */ /* 0x000e620000000c00 */
        /* <DEDUP_REMOVED lines=8> */
[----:B------:R-:W-:Y:S01]  /*18a0*/  FFMA.FTZ R0, R4, R137, R103 ;  /* 0x0000008904007223 */ /* 0x000fe20000010067 */
[----:B0-----:R0:W-:Y:S04]  /*18b0*/  STG.E.128 desc[UR10][R36.64+-0x400], R20 ;  /* 0xfffc001424007986 */ /* 0x0011e8000c101d0a */
[----:B-1----:R0:W-:Y:S02]  /*18c0*/  STG.E.128 desc[UR10][R36.64+-0x200], R24 ;  /* 0xfffe001824007986 */ /* 0x0021e4000c101d0a */
[----:B------:R-:W-:Y:S05]  /*18d0*/  @!P0 BRA `(.L_x_9850) ;  /* 0x0000000000788947 */ /* 0x000fea0003800000 */
[----:B------:R-:W-:Y:S01]  /*18e0*/  BAR.SYNC.DEFER_BLOCKING 0x0 ;  /* 0x0000000000007b1d */ /* 0x000fe20000010000 */
[----:B------:R-:W-:Y:S01]  /*18f0*/  FMUL.FTZ R15, R15, R68 ;  /* 0x000000440f0f7220 */ /* 0x000fe20000410000 */
[----:B------:R-:W-:Y:S01]  /*1900*/  FMUL.FTZ R14, R14, R69 ;  /* 0x000000450e0e7220 */ /* 0x000fe20000410000 */
[----:B------:R-:W-:Y:S01]  /*1910*/  FMUL.FTZ R13, R13, R66 ;  /* 0x000000420d0d7220 */ /* 0x000fe20000410000 */
[----:B------:R-:W-:Y:S01]  /*1920*/  FMUL.FTZ R12, R67, R12 ;  /* 0x0000000c430c7220 */ /* 0x000fe20000410000 */
[----:B0-----:R-:W-:-:S03]  /*1930*/  FMUL.FTZ R27, R19, R72 ;  /* 0x00000048131b7220 */ /* 0x001fc60000410000 */
[----:B------:R-:W0:Y:S01]  /*1940*/  LDC.64 R34, c[0x0][0x2c8] ;  /* 0x0000b200ff227b82 */ /* 0x000e220000000a00 */
[----:B------:R-:W-:Y:S01]  /*1950*/  FMUL.FTZ R26, R18, R73 ;  /* 0x00000049121a7220 */ /* 0x000fe20000410000 */
[----:B------:R-:W-:Y:S01]  /*1960*/  FMUL.FTZ R25, R17, R70 ;  /* 0x0000004611197220 */ /* 0x000fe20000410000 */
[----:B------:R-:W-:-:S05]  /*1970*/  FMUL.FTZ R24, R71, R16 ;  /* 0x0000001047187220 */ /* 0x000fca0000410000 */
[----:B------:R-:W1:Y:S01]  /*1980*/  LDC.64 R36, c[0x0][0x2c0] ;  /* 0x0000b000ff247b82 */ /* 0x000e620000000a00 */
[----:B------:R2:W-:Y:S04]  /*1990*/  STS.128 [R132], R12 ;  /* 0x0000000c84007388 */ /* 0x0005e80000000c00 */
[----:B------:R-:W-:Y:S01]  /*19a0*/  STS.128 [R132+0x10], R24 ;  /* 0x0000101884007388 */ /* 0x000fe20000000c00 */
[----:B------:R-:W-:-:S03]  /*19b0*/  NOP ;  /* 0x0000000000007918 */ /* 0x000fc60000000000 */
[----:B------:R-:W3:Y:S01]  /*19c0*/  LDS.128 R20, [R130] ;  /* 0x0000000082147984 */ /* 0x000ee20000000c00 */
[----:B0-----:R-:W-:-:S03]  /*19d0*/  IMAD R32, R97, R34, RZ ;  /* 0x0000002261207224 */ /* 0x001fc600078e02ff */
[----:B------:R-:W0:Y:S01]  /*19e0*/  LDS.128 R16, [R130+0x200] ;  /* 0x0002000082107984 */ /* 0x000e220000000c00 */
[C---:B------:R-:W-:Y:S02]  /*19f0*/  IMAD R35, R96.reuse, R35, R32 ;  /* 0x0000002360237224 */ /* 0x040fe400078e0220 */
[----:B------:R-:W-:-:S04]  /*1a00*/  IMAD.WIDE.U32 R32, R96, R34, UR6 ;  /* 0x0000000660207e25 */ /* 0x000fc8000f8e0022 */
[----:B-1----:R-:W-:Y:S01]  /*1a10*/  IMAD R34, R36, UR15, RZ ;  /* 0x0000000f24227c24 */ /* 0x002fe2000f8e02ff */
[----:B------:R-:W-:-:S03]  /*1a20*/  IADD3 R33, R33, R35, RZ ;  /* 0x0000002321217210 */ /* 0x000fc60007ffe0ff */
[----:B--2---:R-:W-:Y:S02]  /*1a30*/  IMAD R15, R37, UR14, R34 ;  /* 0x0000000e250f7c24 */ /* 0x004fe4000f8e0222 */
        /* <DEDUP_REMOVED lines=8> */
.L_x_9850:
        /* <DEDUP_REMOVED lines=8> */
[----:B0-----:R-:W-:Y:S01]  /*1b40*/  FFMA.FTZ R21, R7, R140, R0 ;  /* 0x0000008c07157223 */ /* 0x001fe20000010000 */
[--C-:B------:R-:W-:Y:S01]  /*1b50*/  FADD.FTZ R145, R30, R99.reuse ;  /* 0x000000631e917221 */ /* 0x100fe20000010000 */
[----:B------:R-:W-:Y:S01]  /*1b60*/  FADD.FTZ R146, R31, R99 ;  /* 0x000000631f927221 */ /* 0x000fe20000010000 */
        /* <DEDUP_REMOVED lines=17> */
[--C-:B------:R-:W-:Y:S01]  /*1c80*/  FADD.FTZ R164, R29, R99.reuse ;  /* 0x000000631da47221 */ /* 0x100fe20000010000 */
[----:B------:R-:W-:Y:S01]  /*1c90*/  IMAD R29, R101, UR6, RZ ;  /* 0x00000006651d7c24 */ /* 0x000fe2000f8e02ff */
[----:B------:R-:W-:Y:S01]  /*1ca0*/  ULDC.64 UR12, c[0x0][0x370] ;  /* 0x0000dc00000c7ab9 */ /* 0x000fe20000000a00 */
[----:B------:R-:W-:Y:S01]  /*1cb0*/  IADD3 R161, R127, -0x1, RZ ;  /* 0xffffffff7fa17810 */ /* 0x000fe20007ffe0ff */
[----:B------:R-:W1:Y:S01]  /*1cc0*/  LDC.64 R36, c[0x0][0x368] ;  /* 0x0000da00ff247b82 */ /* 0x000e620000000a00 */
[----:B------:R-:W-:Y:S01]  /*1cd0*/  FADD.FTZ R147, R28, R99 ;  /* 0x000000631c937221 */ /* 0x000fe20000010000 */
[----:B------:R-:W-:Y:S01]  /*1ce0*/  UIADD3 UR5, UP0, UR8, -0x100, URZ ;  /* 0xffffff0008057890 */ /* 0x000fe2000ff1e03f */
[----:B------:R-:W-:Y:S01]  /*1cf0*/  HFMA2.MMA R156, -RZ, RZ, 0, 0 ;  /* 0x00000000ff9c7435 */ /* 0x000fe200000001ff */
[----:B------:R-:W-:Y:S01]  /*1d00*/  USHF.L.U32 UR9, UR8, 0x2, URZ ;  /* 0x0000000208097899 */ /* 0x000fe2000800063f */
[----:B------:R-:W-:Y:S01]  /*1d10*/  FMUL.FTZ R159, R6, R145 ;  /* 0x00000091069f7220 */ /* 0x000fe20000410000 */
[----:B------:R-:W-:Y:S01]  /*1d20*/  ULDC.64 UR16, c[0x0][0x230] ;  /* 0x00008c0000107ab9 */ /* 0x000fe20000000a00 */
[----:B------:R-:W-:Y:S01]  /*1d30*/  FMUL.FTZ R162, R7, R146 ;  /* 0x0000009207a27220 */ /* 0x000fe20000410000 */
[----:B------:R-:W2:Y:S01]  /*1d40*/  LDC R152, c[0x0][0x224] ;  /* 0x00008900ff987b82 */ /* 0x000ea20000000800 */
[----:B------:R-:W-:-:S04]  /*1d50*/  IMAD.WIDE.U32 R60, R96, UR16, RZ ;  /* 0x00000010603c7c25 */ /* 0x000fc8000f8e00ff */
[----:B------:R-:W-:Y:S01]  /*1d60*/  FMUL.FTZ R157, R8, R133 ;  /* 0x00000085089d7220 */ /* 0x000fe20000410000 */
[----:B------:R-:W-:Y:S01]  /*1d70*/  FMUL.FTZ R160, R9, R134 ;  /* 0x0000008609a07220 */ /* 0x000fe20000410000 */
[----:B------:R-:W-:Y:S01]  /*1d80*/  FMUL.FTZ R155, R10, R135 ;  /* 0x000000870a9b7220 */ /* 0x000fe20000410000 */
[----:B------:R-:W-:Y:S01]  /*1d90*/  FMUL.FTZ R158, R11, R136 ;  /* 0x000000880b9e7220 */ /* 0x000fe20000410000 */
[----:B------:R-:W-:Y:S01]  /*1da0*/  IADD3 R154, R102, 0x200, RZ ;  /* 0x00000200669a7810 */ /* 0x000fe20007ffe0ff */
[----:B------:R-:W-:Y:S01]  /*1db0*/  FMUL.FTZ R151, R4, R147 ;  /* 0x0000009304977220 */ /* 0x000fe20000410000 */
[C---:B0-----:R-:W-:Y:S01]  /*1dc0*/  IMAD R0, R34.reuse, UR15, RZ ;  /* 0x0000000f22007c24 */ /* 0x041fe2000f8e02ff */
[----:B------:R-:W0:Y:S01]  /*1dd0*/  LDC R153, c[0x0][0x218] ;  /* 0x00008600ff997b82 */ /* 0x000e220000000800 */
[----:B------:R-:W-:-:S04]  /*1de0*/  IMAD.WIDE.U32 R30, R34, UR14, R32 ;  /* 0x0000000e221e7c25 */ /* 0x000fc8000f8e0020 */
[----:B------:R-:W-:Y:S01]  /*1df0*/  FMUL.FTZ R150, R5, R164 ;  /* 0x000000a405967220 */ /* 0x000fe20000410000 */
[----:B------:R-:W-:Y:S01]  /*1e00*/  ULDC UR24, c[0x0][0x224] ;  /* 0x0000890000187ab9 */ /* 0x000fe20000000800 */
[----:B------:R-:W-:Y:S01]  /*1e10*/  ULDC UR25, c[0x0][0x21c] ;  /* 0x0000870000197ab9 */ /* 0x000fe20000000800 */
[----:B------:R-:W-:Y:S01]  /*1e20*/  IMAD R35, R35, UR14, R0 ;  /* 0x0000000e23237c24 */ /* 0x000fe2000f8e0200 */
[----:B------:R-:W-:Y:S01]  /*1e30*/  LEA.HI R0, R161, R161, RZ, 0x1 ;  /* 0x000000a1a1007211 */ /* 0x000fe200078f08ff */
[C---:B-1----:R-:W-:Y:S01]  /*1e40*/  IMAD R12, R36.reuse, UR15, RZ ;  /* 0x0000000f240c7c24 */ /* 0x042fe2000f8e02ff */
[----:B------:R-:W1:Y:S01]  /*1e50*/  LDC.64 R62, c[0x0][0x360] ;  /* 0x0000d800ff3e7b82 */ /* 0x000e620000000a00 */
[----:B------:R-:W-:Y:S01]  /*1e60*/  IMAD.WIDE.U32 R32, R36, UR14, R32 ;  /* 0x0000000e24207c25 */ /* 0x000fe2000f8e0020 */
[----:B------:R-:W-:Y:S01]  /*1e70*/  IADD3 R31, R31, R35, RZ ;  /* 0x000000231f1f7210 */ /* 0x000fe20007ffe0ff */
[----:B------:R-:W-:Y:S01]  /*1e80*/  ULDC.64 UR20, c[0x0][0x360] ;  /* 0x0000d80000147ab9 */ /* 0x000fe20000000a00 */
[----:B------:R-:W-:Y:S01]  /*1e90*/  LOP3.LUT R0, R0, 0xfffffe, RZ, 0xc0, !PT ;  /* 0x00fffffe00007812 */ /* 0x000fe200078ec0ff */
[----:B------:R-:W-:Y:S01]  /*1ea0*/  IMAD R37, R37, UR14, R12 ;  /* 0x0000000e25257c24 */ /* 0x000fe2000f8e020c */
[----:B------:R-:W-:Y:S01]  /*1eb0*/  ULDC.64 UR26, c[0x0][0x3c8] ;  /* 0x0000f200001a7ab9 */ /* 0x000fe20000000a00 */
[C---:B------:R-:W-:Y:S01]  /*1ec0*/  IMAD R35, R100.reuse, UR7, R29 ;  /* 0x0000000764237c24 */ /* 0x040fe2000f8e021d */
[----:B------:R-:W-:Y:S01]  /*1ed0*/  IADD3 R161, R161, -R0, RZ ;  /* 0x80000000a1a17210 */ /* 0x000fe20007ffe0ff */
[----:B------:R-:W-:Y:S01]  /*1ee0*/  IMAD.WIDE.U32 R28, R100, UR6, R30 ;  /* 0x00000006641c7c25 */ /* 0x000fe2000f8e001e */
[----:B------:R-:W-:Y:S01]  /*1ef0*/  IADD3 R33, R33, R37, RZ ;  /* 0x0000002521217210 */ /* 0x000fe20007ffe0ff */
[----:B------:R-:W-:Y:S01]  /*1f00*/  ULDC.64 UR6, c[0x0][0x3c8] ;  /* 0x0000f20000067ab9 */ /* 0x000fe20000000a00 */
[----:B------:R-:W3:Y:S01]  /*1f10*/  LDC.64 R64, c[0x0][0x380] ;  /* 0x0000e000ff407b82 */ /* 0x000ee20000000a00 */
[----:B------:R-:W-:Y:S01]  /*1f20*/  IMAD R37, R101, UR12, RZ ;  /* 0x0000000c65257c24 */ /* 0x000fe2000f8e02ff */
[----:B------:R-:W-:Y:S01]  /*1f30*/  LEA R80, P0, R28, UR6, 0x2 ;  /* 0x000000061c507c11 */ /* 0x000fe2000f8010ff */
[----:B------:R-:W-:Y:S01]  /*1f40*/  IMAD.WIDE.U32 R30, R100, UR12, R32 ;  /* 0x0000000c641e7c25 */ /* 0x000fe2000f8e0020 */
[----:B------:R-:W-:Y:S01]  /*1f50*/  IADD3 R33, R29, R35, RZ ;  /* 0x000000231d217210 */ /* 0x000fe20007ffe0ff */
[----:B------:R-:W-:Y:S01]  /*1f60*/  UMOV UR6, URZ ;  /* 0x0000003f00067c82 */ /* 0x000fe20008000000 */
[----:B------:R-:W-:Y:S01]  /*1f70*/  IADD3 R56, P1, R28, UR5, RZ ;  /* 0x000000051c387c10 */ /* 0x000fe2000ff3e0ff */
[----:B------:R-:W-:Y:S01]  /*1f80*/  IMAD R37, R100, UR13, R37 ;  /* 0x0000000d64257c24 */ /* 0x000fe2000f8e0225 */
[----:B------:R-:W-:Y:S01]  /*1f90*/  ULDC.64 UR12, c[0x0][0x3d0] ;  /* 0x0000f400000c7ab9 */ /* 0x000fe20000000a00 */
[----:B------:R-:W-:Y:S01]  /*1fa0*/  LEA.HI.X R28, R28, UR7, R33, 0x2, P0 ;  /* 0x000000071c1c7c11 */ /* 0x000fe200080f1421 */
[----:B------:R-:W-:Y:S01]  /*1fb0*/  USHF.R.S32.HI UR7, URZ, 0x1f, UR8 ;  /* 0x0000001f3f077899 */ /* 0x000fe20008011408 */
[C---:B------:R-:W-:Y:S01]  /*1fc0*/  LEA R94, P3, R30.reuse, UR12, 0x2 ;  /* 0x0000000c1e5e7c11 */ /* 0x040fe2000f8610ff */
[----:B------:R-:W4:Y:S01]  /*1fd0*/  LDC.64 R66, c[0x0][0x2d0] ;  /* 0x0000b400ff427b82 */ /* 0x000f220000000a00 */
[----:B------:R-:W-:Y:S01]  /*1fe0*/  IADD3 R29, R31, R37, RZ ;  /* 0x000000251f1d7210 */ /* 0x000fe20007ffe0ff */
[----:B------:R-:W-:Y:S01]  /*1ff0*/  UIADD3.X UR12, UR7, -0x1, URZ, UP0, !UPT ;  /* 0xffffffff070c7890 */ /* 0x000fe200087fe43f */
[C---:B------:R-:W-:Y:S01]  /*2000*/  IADD3 R58, P2, R30.reuse, UR5, RZ ;  /* 0x000000051e3a7c10 */ /* 0x040fe2000ff5e0ff */
[----:B------:R-:W-:Y:S01]  /*2010*/  USHF.L.U64.HI UR7, UR8, 0x2, UR7 ;  /* 0x0000000208077899 */ /* 0x000fe20008010207 */
[----:B------:R-:W-:Y:S01]  /*2020*/  LEA.HI.X R0, R30, UR13, R29, 0x2, P3 ;  /* 0x0000000d1e007c11 */ /* 0x000fe200098f141d */
[----:B------:R-:W-:Y:S01]  /*2030*/  IMAD R31, R97, UR16, RZ ;  /* 0x00000010611f7c24 */ /* 0x000fe2000f8e02ff */
[----:B------:R-:W-:Y:S01]  /*2040*/  ISETP.NE.AND P3, PT, R102, RZ, PT ;  /* 0x000000ff6600720c */ /* 0x000fe20003f65270 */
[----:B------:R-:W-:Y:S01]  /*2050*/  UMOV UR5, URZ ;  /* 0x0000003f00057c82 */ /* 0x000fe20008000000 */
[----:B------:R-:W-:Y:S01]  /*2060*/  IADD3.X R57, R33, UR12, RZ, P1, !PT ;  /* 0x0000000c21397c10 */ /* 0x000fe20008ffe4ff */
[----:B------:R-:W-:Y:S01]  /*2070*/  IMAD R31, R96, UR17, R31 ;  /* 0x00000011601f7c24 */ /* 0x000fe2000f8e021f */
[----:B------:R-:W-:Y:S01]  /*2080*/  P2R R12, PR, RZ, 0x8 ;  /* 0x00000008ff0c7803 */ /* 0x000fe20000000000 */
[----:B------:R-:W-:Y:S01]  /*2090*/  ULDC.64 UR22, c[0x0][0x380] ;  /* 0x0000e00000167ab9 */ /* 0x000fe20000000a00 */
[----:B------:R-:W-:Y:S01]  /*20a0*/  IADD3 R80, P3, R80, UR9, RZ ;  /* 0x0000000950507c10 */ /* 0x000fe2000ff7e0ff */
[----:B------:R-:W-:Y:S01]  /*20b0*/  ULDC.64 UR28, c[0x0][0x3d0] ;  /* 0x0000f400001c7ab9 */ /* 0x000fe20000000a00 */
[----:B------:R-:W-:Y:S01]  /*20c0*/  IADD3.X R59, R29, UR12, RZ, P2, !PT ;  /* 0x0000000c1d3b7c10 */ /* 0x000fe200097fe4ff */
[----:B------:R-:W-:Y:S01]  /*20d0*/  ULDC.64 UR16, c[0x0][0x250] ;  /* 0x0000940000107ab9 */ /* 0x000fe20000000a00 */
[----:B------:R-:W-:Y:S01]  /*20e0*/  IADD3.X R28, R28, UR7, RZ, P3, !PT ;  /* 0x000000071c1c7c10 */ /* 0x000fe20009ffe4ff */
[----:B------:R-:W-:Y:S01]  /*20f0*/  ULDC.64 UR12, c[0x0][0x238] ;  /* 0x00008e00000c7ab9 */ /* 0x000fe20000000a00 */
[C---:B------:R-:W-:Y:S01]  /*2100*/  IADD3 R68, P1, R80.reuse, -0x380, RZ ;  /* 0xfffffc8050447810 */ /* 0x040fe20007f3e0ff */
[----:B------:R-:W-:Y:S01]  /*2110*/  ULDC.64 UR18, c[0x0][0x270] ;  /* 0x00009c0000127ab9 */ /* 0x000fe20000000a00 */
[----:B------:R-:W-:-:S02]  /*2120*/  IADD3 R70, P2, R80, -0x300, RZ ;  /* 0xfffffd0050467810 */ /* 0x000fc40007f5e0ff */
[----:B------:R-:W-:Y:S02]  /*2130*/  IADD3 R94, P4, R94, UR9, RZ ;  /* 0x000000095e5e7c10 */ /* 0x000fe4000ff9e0ff */
[----:B------:R-:W-:Y:S02]  /*2140*/  IADD3 R72, P3, R80, -0x280, RZ ;  /* 0xfffffd8050487810 */ /* 0x000fe40007f7e0ff */
[----:B------:R-:W-:Y:S02]  /*2150*/  IADD3.X R69, R28, -0x1, RZ, P1, !PT ;  /* 0xffffffff1c457810 */ /* 0x000fe40000ffe4ff */
[----:B------:R-:W-:Y:S02]  /*2160*/  IADD3 R76, P1, R80, -0x180, RZ ;  /* 0xfffffe80504c7810 */ /* 0x000fe40007f3e0ff */
[----:B------:R-:W-:Y:S02]  /*2170*/  IADD3.X R71, R28, -0x1, RZ, P2, !PT ;  /* 0xffffffff1c477810 */ /* 0x000fe400017fe4ff */
[----:B------:R-:W-:-:S02]  /*2180*/  IADD3 R74, P5, R80, -0x200, RZ ;  /* 0xfffffe00504a7810 */ /* 0x000fc40007fbe0ff */
[----:B------:R-:W-:Y:S02]  /*2190*/  IADD3 R78, P2, R80, -0x100, RZ ;  /* 0xffffff00504e7810 */ /* 0x000fe40007f5e0ff */
[----:B------:R-:W-:Y:S02]  /*21a0*/  IADD3.X R73, R28, -0x1, RZ, P3, !PT ;  /* 0xffffffff1c497810 */ /* 0x000fe40001ffe4ff */
[----:B------:R-:W-:Y:S02]  /*21b0*/  IADD3.X R0, R0, UR7, RZ, P4, !PT ;  /* 0x0000000700007c10 */ /* 0x000fe4000a7fe4ff */
[----:B------:R-:W-:Y:S02]  /*21c0*/  IADD3 R80, P3, R80, -0x80, RZ ;  /* 0xffffff8050507810 */ /* 0x000fe40007f7e0ff */
[----:B------:R-:W-:Y:S02]  /*21d0*/  IADD3 R82, P4, R94, -0x380, RZ ;  /* 0xfffffc805e527810 */ /* 0x000fe40007f9e0ff */
[----:B------:R-:W-:-:S02]  /*21e0*/  IADD3.X R77, R28, -0x1, RZ, P1, !PT ;  /* 0xffffffff1c4d7810 */ /* 0x000fc40000ffe4ff */
[----:B------:R-:W-:Y:S02]  /*21f0*/  IADD3 R84, P1, R94, -0x300, RZ ;  /* 0xfffffd005e547810 */ /* 0x000fe40007f3e0ff */
[C---:B------:R-:W-:Y:S02]  /*2200*/  IADD3.X R75, R28.reuse, -0x1, RZ, P5, !PT ;  /* 0xffffffff1c4b7810 */ /* 0x040fe40002ffe4ff */
[C---:B------:R-:W-:Y:S02]  /*2210*/  IADD3.X R79, R28.reuse, -0x1, RZ, P2, !PT ;  /* 0xffffffff1c4f7810 */ /* 0x040fe400017fe4ff */
[----:B------:R-:W-:Y:S02]  /*2220*/  IADD3.X R81, R28, -0x1, RZ, P3, !PT ;  /* 0xffffffff1c517810 */ /* 0x000fe40001ffe4ff */
[----:B------:R-:W-:Y:S02]  /*2230*/  IADD3.X R83, R0, -0x1, RZ, P4, !PT ;  /* 0xffffffff00537810 */ /* 0x000fe400027fe4ff */
[----:B------:R-:W-:-:S02]  /*2240*/  IADD3 R86, P2, R94, -0x280, RZ ;  /* 0xfffffd805e567810 */ /* 0x000fc40007f5e0ff */
[C---:B------:R-:W-:Y:S02]  /*2250*/  IADD3 R88, P5, R94.reuse, -0x200, RZ ;  /* 0xfffffe005e587810 */ /* 0x040fe40007fbe0ff */
[C---:B------:R-:W-:Y:S02]  /*2260*/  IADD3 R90, P3, R94.reuse, -0x180, RZ ;  /* 0xfffffe805e5a7810 */ /* 0x040fe40007f7e0ff */
[----:B------:R-:W-:Y:S02]  /*2270*/  IADD3 R92, P4, R94, -0x100, RZ ;  /* 0xffffff005e5c7810 */ /* 0x000fe40007f9e0ff */
[----:B------:R-:W-:Y:S02]  /*2280*/  IADD3.X R85, R0, -0x1, RZ, P1, !PT ;  /* 0xffffffff00557810 */ /* 0x000fe40000ffe4ff */
[----:B------:R-:W-:Y:S02]  /*2290*/  IADD3 R94, P1, R94, -0x80, RZ ;  /* 0xffffff805e5e7810 */ /* 0x000fe40007f3e0ff */
[----:B------:R-:W-:-:S02]  /*22a0*/  ISETP.NE.AND P0, PT, R102, 0x1f, PT ;  /* 0x0000001f6600780c */ /* 0x000fc40003f05270 */
[----:B------:R-:W-:Y:S02]  /*22b0*/  MOV R12, RZ ;  /* 0x000000ff000c7202 */ /* 0x000fe40000000f00 */
[----:B------:R-:W-:Y:S02]  /*22c0*/  IADD3 R149, R61, R31, RZ ;  /* 0x0000001f3d957210 */ /* 0x000fe40007ffe0ff */
[C---:B------:R-:W-:Y:S02]  /*22d0*/  IADD3.X R87, R0.reuse, -0x1, RZ, P2, !PT ;  /* 0xffffffff00577810 */ /* 0x040fe400017fe4ff */
[C---:B------:R-:W-:Y:S02]  /*22e0*/  IADD3.X R89, R0.reuse, -0x1, RZ, P5, !PT ;  /* 0xffffffff00597810 */ /* 0x040fe40002ffe4ff */
[C---:B------:R-:W-:Y:S02]  /*22f0*/  IADD3.X R91, R0.reuse, -0x1, RZ, P3, !PT ;  /* 0xffffffff005b7810 */ /* 0x040fe40001ffe4ff */
[----:B------:R-:W-:-:S02]  /*2300*/  IADD3.X R93, R0, -0x1, RZ, P4, !PT ;  /* 0xffffffff005d7810 */ /* 0x000fc400027fe4ff */
[----:B01234-:R-:W-:-:S07]  /*2310*/  IADD3.X R95, R0, -0x1, RZ, P1, !PT ;  /* 0xffffffff005f7810 */ /* 0x01ffce0000ffe4ff */
.L_x_9872:
[----:B------:R-:W-:Y:S01]  /*2320*/  SHF.R.S32.HI R165, RZ, 0x1f, R156 ;  /* 0x0000001fffa57819 */ /* 0x000fe2000001149c */
[----:B------:R-:W-:-:S04]  /*2330*/  IMAD.WIDE.U32 R28, R156, UR16, RZ ;  /* 0x000000109c1c7c25 */ /* 0x000fc8000f8e00ff */
[----:B----4-:R-:W-:Y:S01]  /*2340*/  IMAD R31, R165, UR16, RZ ;  /* 0x00000010a51f7c24 */ /* 0x010fe2000f8e02ff */
[----:B------:R-:W-:-:S03]  /*2350*/  LEA R36, P1, R28, R122, 0x2 ;  /* 0x0000007a1c247211 */ /* 0x000fc600078210ff */
[----:B------:R-:W-:Y:S01]  /*2360*/  IMAD R31, R156, UR17, R31 ;  /* 0x000000119c1f7c24 */ /* 0x000fe2000f8e021f */
[----:B------:R-:W-:-:S04]  /*2370*/  IADD3 R36, P2, R36, R131, RZ ;  /* 0x0000008324247210 */ /* 0x000fc80007f5e0ff */
[----:B------:R-:W-:-:S04]  /*2380*/  IADD3 R29, R29, R31, RZ ;  /* 0x0000001f1d1d7210 */ /* 0x000fc80007ffe0ff */
[----:B------:R-:W-:-:S04]  /*2390*/  LEA.HI.X R29, R28, R123, R29, 0x2, P1 ;  /* 0x0000007b1c1d7211 */ /* 0x000fc800008f141d */
[----:B------:R-:W-:-:S05]  /*23a0*/  IADD3.X R37, R29, R128, RZ, P2, !PT ;  /* 0x000000801d257210 */ /* 0x000fca00017fe4ff */
[----:B--2---:R-:W2:Y:S04]  /*23b0*/  LDG.E.128 R28, desc[UR10][R36.64] ;  /* 0x0000000a241c7981 */ /* 0x004ea8000c1e1d00 */
[----:B---3--:R-:W3:Y:S01]  /*23c0*/  LDG.E.128 R32, desc[UR10][R36.64+0x200] ;  /* 0x0002000a24207981 */ /* 0x008ee2000c1e1d00 */
[----:B------:R-:W-:Y:S01]  /*23d0*/  MOV R148, R60 ;  /* 0x0000003c00947202 */ /* 0x000fe20000000f00 */
[C---:B------:R-:W-:Y:S02]  /*23e0*/  IMAD R43, R165.reuse, UR12, RZ ;  /* 0x0000000ca52b7c24 */ /* 0x040fe4000f8e02ff */
[----:B------:R-:W-:Y:S02]  /*23f0*/  IMAD R45, R165, UR18, RZ ;  /* 0x00000012a52d7c24 */ /* 0x000fe4000f8e02ff */
[----:B------:R-:W-:-:S04]  /*2400*/  IMAD.WIDE.U32 R38, R156, UR12, R148 ;  /* 0x0000000c9c267c25 */ /* 0x000fc8000f8e0094 */
[----:B------:R-:W-:Y:S01]  /*2410*/  IMAD R43, R156, UR13, R43 ;  /* 0x0000000d9c2b7c24 */ /* 0x000fe2000f8e022b */
[----:B------:R-:W-:Y:S01]  /*2420*/  LEA R46, P1, R38, R66, 0x2 ;  /* 0x00000042262e7211 */ /* 0x000fe200078210ff */
[----:B------:R-:W-:-:S03]  /*2430*/  IMAD.WIDE.U32 R40, R156, UR18, RZ ;  /* 0x000000129c287c25 */ /* 0x000fc6000f8e00ff */
[----:B------:R-:W-:Y:S01]  /*2440*/  IADD3 R0, R39, R43, RZ ;  /* 0x0000002b27007210 */ /* 0x000fe20007ffe0ff */
[----:B------:R-:W-:Y:S01]  /*2450*/  IMAD R45, R156, UR19, R45 ;  /* 0x000000139c2d7c24 */ /* 0x000fe2000f8e022d */
[----:B------:R-:W-:Y:S02]  /*2460*/  LEA R44, P2, R40, R124, 0x2 ;  /* 0x0000007c282c7211 */ /* 0x000fe400078410ff */
[----:B------:R-:W-:Y:S02]  /*2470*/  LEA.HI.X R47, R38, R67, R0, 0x2, P1 ;  /* 0x00000043262f7211 */ /* 0x000fe400008f1400 */
[----:B------:R-:W-:Y:S02]  /*2480*/  IADD3 R41, R41, R45, RZ ;  /* 0x0000002d29297210 */ /* 0x000fe40007ffe0ff */
[----:B------:R-:W-:Y:S01]  /*2490*/  IADD3 R44, P1, R44, R131, RZ ;  /* 0x000000832c2c7210 */ /* 0x000fe20007f3e0ff */
[----:B0-----:R0:W4:Y:S01]  /*24a0*/  LDG.E R148, desc[UR10][R46.64] ;  /* 0x0000000a2e947981 */ /* 0x001122000c1e1900 */
[----:B------:R-:W-:-:S04]  /*24b0*/  LEA.HI.X R41, R40, R125, R41, 0x2, P2 ;  /* 0x0000007d28297211 */ /* 0x000fc800010f1429 */
[----:B------:R-:W-:Y:S01]  /*24c0*/  IADD3.X R45, R41, R128, RZ, P1, !PT ;  /* 0x00000080292d7210 */ /* 0x000fe20000ffe4ff */
[----:B--2---:R-:W-:Y:S04]  /*24d0*/  STS.128 [R130], R28 ;  /* 0x0000001c82007388 */ /* 0x004fe80000000c00 */
[----:B---3--:R-:W-:Y:S01]  /*24e0*/  STS.128 [R130+0x200], R32 ;  /* 0x0002002082007388 */ /* 0x008fe20000000c00 */
[----:B------:R-:W-:-:S03]  /*24f0*/  NOP ;  /* 0x0000000000007918 */ /* 0x000fc60000000000 */
[----:B------:R-:W2:Y:S04]  /*2500*/  LDG.E.128 R36, desc[UR10][R44.64] ;  /* 0x0000000a2c247981 */ /* 0x000ea8000c1e1d00 */
[----:B-1----:R1:W3:Y:S01]  /*2510*/  LDG.E.128 R40, desc[UR10][R44.64+0x200] ;  /* 0x0002000a2c287981 */ /* 0x0022e2000c1e1d00 */
[----:B------:R-:W-:Y:S02]  /*2520*/  ISETP.GT.AND P1, PT, R127, 0x1, PT ;  /* 0x000000017f00780c */ /* 0x000fe40003f24270 */
[----:B0-----:R-:W-:Y:S01]  /*2530*/  LEA R47, R161, R156, 0x8 ;  /* 0x0000009ca12f7211 */ /* 0x001fe200078e40ff */
[----:B------:R-:W0:Y:S01]  /*2540*/  LDS.128 R28, [R132] ;  /* 0x00000000841c7984 */ /* 0x000e220000000c00 */
[----:B------:R-:W-:Y:S02]  /*2550*/  ISETP.EQ.AND P1, PT, R163, RZ, P1 ;  /* 0x000000ffa300720c */ /* 0x000fe40000f22270 */
[----:B------:R-:W-:Y:S01]  /*2560*/  ISETP.NE.AND P3, PT, R102, RZ, PT ;  /* 0x000000ff6600720c */ /* 0x000fe20003f65270 */
[----:B------:R-:W0:Y:S01]  /*2570*/  LDS.128 R32, [R132+0x10] ;  /* 0x0000100084207984 */ /* 0x000e220000000c00 */
[----:B----4-:R-:W-:-:S09]  /*2580*/  FMUL.FTZ R167, R148, 1.4426950216293334961 ;  /* 0x3fb8aa3b94a77820 */ /* 0x010fd20000410000 */
[----:B------:R-:W4:Y:S01]  /*2590*/  @P1 LDC R48, c[0x0][0x21c] ;  /* 0x00008700ff301b82 */ /* 0x000f220000000800 */
[----:B------:R-:W-:Y:S01]  /*25a0*/  FMUL.FTZ R0, R147, R167 ;  /* 0x000000a793007220 */ /* 0x000fe20000410000 */
[----:B-1----:R-:W-:-:S05]  /*25b0*/  SEL R44, R47, R154, !P3 ;  /* 0x0000009a2f2c7207 */ /* 0x002fca0005800000 */
[----:B------:R-:W1:Y:S01]  /*25c0*/  MUFU.EX2 R0, R0 ;  /* 0x0000000000007308 */ /* 0x000e620000000800 */
[----:B------:R-:W-:Y:S02]  /*25d0*/  LEA R169, R44, R107, 0x2 ;  /* 0x0000006b2ca97211 */ /* 0x000fe400078e10ff */
[----:B------:R-:W-:-:S05]  /*25e0*/  @P1 IADD3 R49, R127, -0x2, RZ ;  /* 0xfffffffe7f311810 */ /* 0x000fca0007ffe0ff */
[----:B----4-:R-:W-:-:S04]  /*25f0*/  @P1 IMAD R49, R49, R48, R156 ;  /* 0x0000003031311224 */ /* 0x010fc800078e029c */
[----:B------:R-:W-:Y:S01]  /*2600*/  @P1 IMAD.WIDE R170, R49, 0x8, R54 ;  /* 0x0000000831aa1825 */ /* 0x000fe200078e0236 */
[----:B------:R-:W-:-:S03]  /*2610*/  MOV R172, RZ ;  /* 0x000000ff00ac7202 */ /* 0x000fc60000000f00 */
[-C--:B------:R-:W-:Y:S01]  /*2620*/  FMUL.FTZ R166, R133, R167.reuse ;  /* 0x000000a785a67220 */ /* 0x080fe20000410000 */
[----:B------:R-:W-:Y:S01]  /*2630*/  FMUL.FTZ R168, R134, R167 ;  /* 0x000000a786a87220 */ /* 0x000fe20000410000 */
[----:B0-----:R-:W-:-:S04]  /*2640*/  FMUL.FTZ R177, R151, R28 ;  /* 0x0000001c97b17220 */ /* 0x001fc80000410000 */
[----:B------:R-:W-:Y:S01]  /*2650*/  MUFU.EX2 R166, R166 ;  /* 0x000000a600a67308 */ /* 0x000fe20000000800 */
[----:B------:R-:W-:Y:S01]  /*2660*/  FMUL.FTZ R175, R159, R30 ;  /* 0x0000001e9faf7220 */ /* 0x000fe20000410000 */
[----:B------:R-:W-:-:S06]  /*2670*/  FMUL.FTZ R185, R162, R31 ;  /* 0x0000001fa2b97220 */ /* 0x000fcc0000410000 */
[----:B------:R-:W-:Y:S01]  /*2680*/  MUFU.EX2 R168, R168 ;  /* 0x000000a800a87308 */ /* 0x000fe20000000800 */
[----:B------:R-:W-:Y:S01]  /*2690*/  FMUL.FTZ R183, R157, R32 ;  /* 0x000000209db77220 */ /* 0x000fe20000410000 */
[----:B------:R-:W-:Y:S01]  /*26a0*/  BSSY B0, `(.L_x_9852) ;  /* 0x0000031000007945 */ /* 0x000fe20003800000 */
[----:B------:R-:W-:Y:S01]  /*26b0*/  FMUL.FTZ R181, R160, R33 ;  /* 0x00000021a0b57220 */ /* 0x000fe20000410000 */
[----:B------:R-:W-:Y:S01]  /*26c0*/  FMUL.FTZ R179, R155, R34 ;  /* 0x000000229bb37220 */ /* 0x000fe20000410000 */
[----:B--2---:R0:W-:Y:S04]  /*26d0*/  STS.128 [R130+0x420], R36 ;  /* 0x0004202482007388 */ /* 0x0041e80000000c00 */
[----:B---3--:R2:W-:Y:S01]  /*26e0*/  STS.128 [R130+0x620], R40 ;  /* 0x0006202882007388 */ /* 0x0085e20000000c00 */
[----:B------:R-:W-:-:S03]  /*26f0*/  NOP ;  /* 0x0000000000007918 */ /* 0x000fc60000000000 */
[----:B------:R-:W3:Y:S04]  /*2700*/  LDS.128 R44, [R132+0x420] ;  /* 0x00042000842c7984 */ /* 0x000ee80000000c00 */
[----:B------:R-:W4:Y:S04]  /*2710*/  LDS.128 R48, [R132+0x430] ;  /* 0x0004300084307984 */ /* 0x000f280000000c00 */
[----:B-1----:R1:W-:Y:S01]  /*2720*/  STS [R169+0x12b8], R0 ;  /* 0x0012b800a9007388 */ /* 0x0023e20000000800 */
[----:B------:R-:W-:Y:S01]  /*2730*/  BAR.SYNC.DEFER_BLOCKING 0x0 ;  /* 0x0000000000007b1d */ /* 0x000fe20000010000 */
[----:B0-----:R-:W-:Y:S01]  /*2740*/  @P0 LEA R36, R102, R107, 0x2 ;  /* 0x0000006b66240211 */ /* 0x001fe200078e10ff */
[-C--:B------:R-:W-:Y:S01]  /*2750*/  FMUL.FTZ R39, R164, R167.reuse ;  /* 0x000000a7a4277220 */ /* 0x080fe20000410000 */
[----:B------:R-:W-:-:S05]  /*2760*/  FMUL.FTZ R38, R145, R167 ;  /* 0x000000a791267220 */ /* 0x000fca0000410000 */
[----:B------:R-:W0:Y:S01]  /*2770*/  MUFU.EX2 R39, R39 ;  /* 0x0000002700277308 */ /* 0x000e220000000800 */
[----:B--2---:R-:W-:-:S07]  /*2780*/  FMUL.FTZ R40, R146, R167 ;  /* 0x000000a792287220 */ /* 0x004fce0000410000 */
[----:B------:R-:W2:Y:S01]  /*2790*/  MUFU.EX2 R38, R38 ;  /* 0x0000002600267308 */ /* 0x000ea20000000800 */
[----:B------:R3:W5:Y:S02]  /*27a0*/  @P1 LDG.E R172, desc[UR10][R170.64+0x4] ;  /* 0x0000040aaaac1981 */ /* 0x000764000c1e1900 */
[----:B---3--:R-:W-:Y:S02]  /*27b0*/  FMUL.FTZ R171, R138, R45 ;  /* 0x0000002d8aab7220 */ /* 0x008fe40000410000 */
[----:B------:R3:W3:Y:S01]  /*27c0*/  @P0 LDS R45, [R36+0x1abc] ;  /* 0x001abc00242d0984 */ /* 0x0006e20000000800 */
[-C--:B------:R-:W-:Y:S02]  /*27d0*/  FMUL.FTZ R42, R136, R167.reuse ;  /* 0x000000a7882a7220 */ /* 0x080fe40000410000 */
[----:B------:R-:W1:Y:S01]  /*27e0*/  MUFU.EX2 R40, R40 ;  /* 0x0000002800287308 */ /* 0x000e620000000800 */
[----:B----4-:R-:W-:Y:S01]  /*27f0*/  FMUL.FTZ R173, R143, R50 ;  /* 0x000000328fad7220 */ /* 0x010fe20000410000 */
[----:B------:R-:W-:Y:S01]  /*2800*/  FMUL.FTZ R50, R135, R167 ;  /* 0x000000a787327220 */ /* 0x000fe20000410000 */
[----:B------:R-:W-:Y:S01]  /*2810*/  FMUL.FTZ R43, R141, R48 ;  /* 0x000000308d2b7220 */ /* 0x000fe20000410000 */
[----:B0-----:R-:W-:Y:S01]  /*2820*/  FMUL.FTZ R37, R0, R39 ;  /* 0x0000002700257220 */ /* 0x001fe20000410000 */
[----:B------:R-:W-:-:S03]  /*2830*/  FMUL.FTZ R48, R150, R29 ;  /* 0x0000001d96307220 */ /* 0x000fc60000410000 */
[----:B------:R-:W0:Y:S01]  /*2840*/  MUFU.EX2 R42, R42 ;  /* 0x0000002a002a7308 */ /* 0x000e220000000800 */
[----:B--2---:R-:W-:Y:S01]  /*2850*/  FMUL.FTZ R41, R38, R37 ;  /* 0x0000002526297220 */ /* 0x004fe20000410000 */
[----:B------:R-:W-:-:S06]  /*2860*/  FFMA.FTZ R37, R39, R177, R48 ;  /* 0x000000b127257223 */ /* 0x000fcc0000010030 */
[----:B------:R-:W2:Y:S01]  /*2870*/  MUFU.EX2 R50, R50 ;  /* 0x0000003200327308 */ /* 0x000ea20000000800 */
[----:B------:R-:W-:Y:S01]  /*2880*/  FFMA.FTZ R37, R38, R37, R175 ;  /* 0x0000002526257223 */ /* 0x000fe200000100af */
[----:B------:R-:W-:Y:S01]  /*2890*/  FMUL.FTZ R51, R144, R51 ;  /* 0x0000003390337220 */ /* 0x000fe20000410000 */
[C---:B-1----:R-:W-:Y:S02]  /*28a0*/  FMUL.FTZ R167, R40.reuse, R41 ;  /* 0x0000002928a77220 */ /* 0x042fe40000410000 */
[----:B------:R-:W-:Y:S01]  /*28b0*/  FFMA.FTZ R37, R40, R37, R185 ;  /* 0x0000002528257223 */ /* 0x000fe200000100b9 */
[----:B------:R-:W-:Y:S01]  /*28c0*/  FMUL.FTZ R169, R139, R46 ;  /* 0x0000002e8ba97220 */ /* 0x000fe20000410000 */
[----:B------:R-:W-:Y:S01]  /*28d0*/  FMUL.FTZ R49, R142, R49 ;  /* 0x000000318e317220 */ /* 0x000fe20000410000 */
[----:B------:R-:W-:Y:S01]  /*28e0*/  FMUL.FTZ R41, R158, R35 ;  /* 0x000000239e297220 */ /* 0x000fe20000410000 */
[C---:B------:R-:W-:Y:S01]  /*28f0*/  FMUL.FTZ R187, R166.reuse, R167 ;  /* 0x000000a7a6bb7220 */ /* 0x040fe20000410000 */
[----:B------:R-:W-:Y:S01]  /*2900*/  FFMA.FTZ R46, R166, R37, R183 ;  /* 0x00000025a62e7223 */ /* 0x000fe200000100b7 */
[----:B0-----:R-:W-:Y:S01]  /*2910*/  FFMA.FTZ R170, R42, R51, R173 ;  /* 0x000000332aaa7223 */ /* 0x001fe200000100ad */
[----:B------:R-:W-:Y:S06]  /*2920*/  @P0 BRA `(.L_x_9853) ;  /* 0x0000000000200947 */ /* 0x000fec0003800000 */
[----:B------:R-:W-:Y:S01]  /*2930*/  ISETP.NE.AND P0, PT, R127, R152, PT ;  /* 0x000000987f00720c */ /* 0x000fe20003f05270 */
[----:B---3--:R-:W-:-:S12]  /*2940*/  HFMA2.MMA R45, -RZ, RZ, 1.875, 0 ;  /* 0x3f800000ff2d7435 */ /* 0x008fd800000001ff */
[----:B------:R-:W-:-:S04]  /*2950*/  @P0 LEA.HI R36, R127, R127, RZ, 0x1 ;  /* 0x0000007f7f240211 */ /* 0x000fc800078f08ff */
[----:B------:R-:W-:-:S04]  /*2960*/  @P0 LOP3.LUT R36, R36, 0xfffffe, RZ, 0xc0, !PT ;  /* 0x00fffffe24240812 */ /* 0x000fc800078ec0ff */
[----:B------:R-:W-:-:S04]  /*2970*/  @P0 IADD3 R37, -R36, R127, RZ ;  /* 0x0000007f24250210 */ /* 0x000fc80007ffe1ff */
[----:B------:R-:W-:-:S04]  /*2980*/  @P0 LEA R36, R37, R156, 0x8 ;  /* 0x0000009c25240211 */ /* 0x000fc800078e40ff */
[----:B------:R-:W-:-:S05]  /*2990*/  @P0 LEA R36, R36, R107, 0x2 ;  /* 0x0000006b24240211 */ /* 0x000fca00078e10ff */
[----:B------:R0:W1:Y:S02]  /*29a0*/  @P0 LDS R45, [R36+0x12b8] ;  /* 0x0012b800242d0984 */ /* 0x0000640000000800 */
.L_x_9853:
[----:B------:R-:W-:Y:S05]  /*29b0*/  BSYNC B0 ;  /* 0x0000000000007941 */ /* 0x000fea0003800000 */
.L_x_9852:
[----:B-1-3--:R-:W-:Y:S01]  /*29c0*/  FMUL.FTZ R37, R42, R45 ;  /* 0x0000002d2a257220 */ /* 0x00afe20000410000 */
[----:B--2---:R-:W-:Y:S01]  /*29d0*/  FFMA.FTZ R170, R50, R170, R49 ;  /* 0x000000aa32aa7223 */ /* 0x004fe20000010031 */
[----:B------:R-:W-:Y:S01]  /*29e0*/  FMUL.FTZ R167, R140, R47 ;  /* 0x0000002f8ca77220 */ /* 0x000fe20000410000 */
[----:B------:R-:W-:Y:S01]  /*29f0*/  FMUL.FTZ R187, R168, R187 ;  /* 0x000000bba8bb7220 */ /* 0x000fe20000410000 */
[----:B------:R-:W-:Y:S01]  /*2a00*/  FMUL.FTZ R37, R50, R37 ;  /* 0x0000002532257220 */ /* 0x000fe20000410000 */
[C---:B------:R-:W-:Y:S01]  /*2a10*/  FFMA.FTZ R170, R168.reuse, R170, R43 ;  /* 0x000000aaa8aa7223 */ /* 0x040fe2000001002b */
[----:B------:R-:W-:Y:S01]  /*2a20*/  FFMA.FTZ R46, R168, R46, R181 ;  /* 0x0000002ea82e7223 */ /* 0x000fe200000100b5 */
[----:B------:R-:W-:Y:S01]  /*2a30*/  FMUL.FTZ R187, R50, R187 ;  /* 0x000000bb32bb7220 */ /* 0x000fe20000410000 */
[----:B------:R-:W-:Y:S01]  /*2a40*/  FMUL.FTZ R37, R168, R37 ;  /* 0x00000025a8257220 */ /* 0x000fe20000410000 */
[----:B0-----:R-:W-:Y:S01]  /*2a50*/  FFMA.FTZ R36, R166, R170, R167 ;  /* 0x000000aaa6247223 */ /* 0x001fe200000100a7 */
        /* <DEDUP_REMOVED lines=8> */
[----:B------:R-:W-:Y:S01]  /*2ae0*/  SHFL.UP PT, R37, R170, 0x1, RZ ;  /* 0x04200000aa257989 */ /* 0x000fe200000e00ff */
[----:B------:R-:W-:Y:S01]  /*2af0*/  ISETP.GE.AND P0, PT, R104, 0x1, PT ;  /* 0x000000016800780c */ /* 0x000fe20003f06270 */
[----:B------:R-:W-:Y:S01]  /*2b00*/  FMUL.FTZ R44, R38, R187 ;  /* 0x000000bb262c7220 */ /* 0x000fe20000410000 */
[----:B------:R-:W-:Y:S01]  /*2b10*/  FFMA.FTZ R176, R39, R174, R46 ;  /* 0x000000ae27b07223 */ /* 0x000fe2000001002e */
[----:B------:R-:W0:Y:S01]  /*2b20*/  SHFL.UP PT, R36, R47, 0x1, RZ ;  /* 0x042000002f247989 */ /* 0x000e2200000e00ff */
[----:B------:R-:W-:Y:S01]  /*2b30*/  ISETP.NE.AND P1, PT, R163, 0x1f, PT ;  /* 0x0000001fa300780c */ /* 0x000fe20003f25270 */
[----:B------:R-:W-:Y:S01]  /*2b40*/  FMUL.FTZ R189, R39, R44 ;  /* 0x0000002c27bd7220 */ /* 0x000fe20000410000 */
[----:B------:R-:W-:Y:S01]  /*2b50*/  ISETP.GE.U32.AND P2, PT, R163, 0x18, PT ;  /* 0x00000018a300780c */ /* 0x000fe20003f46070 */
[----:B------:R-:W1:Y:S01]  /*2b60*/  SHFL.DOWN PT, R174, R176, 0x1, 0x1f ;  /* 0x08201f00b0ae7f89 */ /* 0x000e6200000e0000 */
[----:B------:R-:W-:Y:S01]  /*2b70*/  ULEA UR8, UR24, UR4, 0x8 ;  /* 0x0000000418087291 */ /* 0x000fe2000f8e403f */
[----:B------:R-:W-:Y:S01]  /*2b80*/  BSSY B0, `(.L_x_9854) ;  /* 0x00000a7000007945 */ /* 0x000fe20003800000 */
[----:B------:R-:W-:Y:S01]  /*2b90*/  USHF.L.U32 UR9, UR5, 0x2, URZ ;  /* 0x0000000205097899 */ /* 0x000fe2000800063f */
[----:B------:R-:W2:Y:S01]  /*2ba0*/  SHFL.DOWN PT, R44, R189, 0x1, 0x1f ;  /* 0x08201f00bd2c7f89 */ /* 0x000ea200000e0000 */
[----:B------:R-:W-:Y:S01]  /*2bb0*/  UIADD3 UR7, UR8, -0x100, URZ ;  /* 0xffffff0008077890 */ /* 0x000fe2000fffe03f */
[C---:B0-----:R-:W-:Y:S01]  /*2bc0*/  @P0 FFMA.FTZ R47, R170.reuse, R36, R47 ;  /* 0x00000024aa2f0223 */ /* 0x041fe2000001002f */
[----:B------:R-:W-:Y:S01]  /*2bd0*/  @P0 FMUL.FTZ R170, R170, R37 ;  /* 0x00000025aaaa0220 */ /* 0x000fe20000410000 */
[----:B------:R-:W-:-:S02]  /*2be0*/  ISETP.GE.AND P0, PT, R104, 0x2, PT ;  /* 0x000000026800780c */ /* 0x000fc40003f06270 */
[C---:B-1----:R-:W-:Y:S01]  /*2bf0*/  @P1 FFMA.FTZ R176, R189.reuse, R174, R176 ;  /* 0x000000aebdb01223 */ /* 0x042fe200000100b0 */
[----:B------:R-:W0:Y:S01]  /*2c00*/  SHFL.UP PT, R36, R47, 0x2, RZ ;  /* 0x044000002f247989 */ /* 0x000e2200000e00ff */
[----:B--2---:R-:W-:-:S03]  /*2c10*/  @P1 FMUL.FTZ R189, R189, R44 ;  /* 0x0000002cbdbd1220 */ /* 0x004fc60000410000 */
[----:B------:R-:W1:Y:S01]  /*2c20*/  SHFL.DOWN PT, R174, R176, 0x2, 0x1f ;  /* 0x08401f00b0ae7f89 */ /* 0x000e6200000e0000 */
[----:B------:R-:W-:-:S03]  /*2c30*/  ISETP.GE.U32.AND P1, PT, R163, 0x1e, PT ;  /* 0x0000001ea300780c */ /* 0x000fc60003f26070 */
[----:B------:R-:W2:Y:S04]  /*2c40*/  SHFL.UP PT, R37, R170, 0x2, RZ ;  /* 0x04400000aa257989 */ /* 0x000ea800000e00ff */
[----:B------:R-:W3:Y:S01]  /*2c50*/  SHFL.DOWN PT, R44, R189, 0x2, 0x1f ;  /* 0x08401f00bd2c7f89 */ /* 0x000ee200000e0000 */
[----:B0-----:R-:W-:-:S05]  /*2c60*/  @P0 FFMA.FTZ R47, R170, R36, R47 ;  /* 0x00000024aa2f0223 */ /* 0x001fca000001002f */
[----:B-1----:R-:W-:Y:S01]  /*2c70*/  @!P1 FFMA.FTZ R176, R189, R174, R176 ;  /* 0x000000aebdb09223 */ /* 0x002fe200000100b0 */
[----:B------:R-:W0:Y:S01]  /*2c80*/  SHFL.UP PT, R36, R47, 0x4, RZ ;  /* 0x048000002f247989 */ /* 0x000e2200000e00ff */
[----:B--2---:R-:W-:-:S03]  /*2c90*/  @P0 FMUL.FTZ R170, R170, R37 ;  /* 0x00000025aaaa0220 */ /* 0x004fc60000410000 */
[----:B------:R-:W1:Y:S01]  /*2ca0*/  SHFL.DOWN PT, R178, R176, 0x4, 0x1f ;  /* 0x08801f00b0b27f89 */ /* 0x000e6200000e0000 */
[----:B------:R-:W-:Y:S01]  /*2cb0*/  ISETP.GE.AND P0, PT, R104, 0x4, PT ;  /* 0x000000046800780c */ /* 0x000fe20003f06270 */
[----:B---3--:R-:W-:Y:S02]  /*2cc0*/  @!P1 FMUL.FTZ R189, R189, R44 ;  /* 0x0000002cbdbd9220 */ /* 0x008fe40000410000 */
[----:B------:R-:W2:Y:S01]  /*2cd0*/  SHFL.UP PT, R37, R170, 0x4, RZ ;  /* 0x04800000aa257989 */ /* 0x000ea200000e00ff */
[----:B------:R-:W-:-:S03]  /*2ce0*/  ISETP.GE.U32.AND P1, PT, R163, 0x1c, PT ;  /* 0x0000001ca300780c */ /* 0x000fc60003f26070 */
[----:B------:R-:W3:Y:S06]  /*2cf0*/  SHFL.DOWN PT, R174, R189, 0x4, 0x1f ;  /* 0x08801f00bdae7f89 */ /* 0x000eec00000e0000 */
[----:B0-----:R-:W-:Y:S01]  /*2d00*/  @P0 FFMA.FTZ R47, R170, R36, R47 ;  /* 0x00000024aa2f0223 */ /* 0x001fe2000001002f */
[----:B------:R-:W-:-:S03]  /*2d10*/  HFMA2.MMA R36, -RZ, RZ, 1.875, 0 ;  /* 0x3f800000ff247435 */ /* 0x000fc600000001ff */
[----:B-1----:R-:W-:Y:S01]  /*2d20*/  @!P1 FFMA.FTZ R176, R189, R178, R176 ;  /* 0x000000b2bdb09223 */ /* 0x002fe200000100b0 */
[----:B------:R-:W0:Y:S01]  /*2d30*/  SHFL.UP PT, R44, R47, 0x8, RZ ;  /* 0x050000002f2c7989 */ /* 0x000e2200000e00ff */
[----:B--2---:R-:W-:Y:S01]  /*2d40*/  @P0 FMUL.FTZ R170, R170, R37 ;  /* 0x00000025aaaa0220 */ /* 0x004fe20000410000 */
[----:B------:R-:W-:Y:S02]  /*2d50*/  ISETP.GE.AND P0, PT, R127, UR24, PT ;  /* 0x000000187f007c0c */ /* 0x000fe4000bf06270 */
[----:B------:R-:W1:Y:S01]  /*2d60*/  SHFL.DOWN PT, R180, R176, 0x8, 0x1f ;  /* 0x09001f00b0b47f89 */ /* 0x000e6200000e0000 */
[----:B------:R-:W-:Y:S01]  /*2d70*/  MOV R37, RZ ;  /* 0x000000ff00257202 */ /* 0x000fe20000000f00 */
[----:B---3--:R-:W-:Y:S01]  /*2d80*/  @!P1 FMUL.FTZ R189, R189, R174 ;  /* 0x000000aebdbd9220 */ /* 0x008fe20000410000 */
[----:B------:R-:W-:Y:S01]  /*2d90*/  ISETP.NE.OR P0, PT, R163, RZ, P0 ;  /* 0x000000ffa300720c */ /* 0x000fe20000705670 */
[----:B------:R-:W2:Y:S01]  /*2da0*/  SHFL.UP PT, R187, R170, 0x8, RZ ;  /* 0x05000000aabb7989 */ /* 0x000ea200000e00ff */
[----:B------:R-:W-:-:S03]  /*2db0*/  ISETP.GE.AND P1, PT, R104, 0x8, PT ;  /* 0x000000086800780c */ /* 0x000fc60003f26270 */
[----:B------:R-:W3:Y:S08]  /*2dc0*/  SHFL.DOWN PT, R178, R189, 0x8, 0x1f ;  /* 0x09001f00bdb27f89 */ /* 0x000ef000000e0000 */
[----:B------:R-:W-:Y:S02]  /*2dd0*/  @!P0 LEA R174, R156, R107, 0x3 ;  /* 0x0000006b9cae8211 */ /* 0x000fe400078e18ff */
[----:B0-----:R-:W-:-:S03]  /*2de0*/  @P1 FFMA.FTZ R47, R170, R44, R47 ;  /* 0x0000002caa2f1223 */ /* 0x001fc6000001002f */
[----:B------:R-:W-:Y:S01]  /*2df0*/  @!P0 LDS.64 R36, [R174+0x1b38] ;  /* 0x001b3800ae248984 */ /* 0x000fe20000000a00 */
[----:B------:R-:W-:Y:S01]  /*2e00*/  ISETP.GE.AND P0, PT, R104, 0x10, PT ;  /* 0x000000106800780c */ /* 0x000fe20003f06270 */
[----:B-1----:R-:W-:Y:S02]  /*2e10*/  @!P2 FFMA.FTZ R176, R189, R180, R176 ;  /* 0x000000b4bdb0a223 */ /* 0x002fe400000100b0 */
[----:B------:R-:W0:Y:S01]  /*2e20*/  SHFL.UP PT, R44, R47, 0x10, RZ ;  /* 0x060000002f2c7989 */ /* 0x000e2200000e00ff */
[----:B--2---:R-:W-:-:S03]  /*2e30*/  @P1 FMUL.FTZ R170, R170, R187 ;  /* 0x000000bbaaaa1220 */ /* 0x004fc60000410000 */
[----:B------:R-:W1:Y:S01]  /*2e40*/  SHFL.DOWN PT, R180, R176, 0x10, 0x1f ;  /* 0x0a001f00b0b47f89 */ /* 0x000e6200000e0000 */
[----:B------:R-:W-:Y:S01]  /*2e50*/  ISETP.GE.U32.AND P1, PT, R163, 0x10, PT ;  /* 0x00000010a300780c */ /* 0x000fe20003f26070 */
[----:B---3--:R-:W-:Y:S02]  /*2e60*/  @!P2 FMUL.FTZ R189, R189, R178 ;  /* 0x000000b2bdbda220 */ /* 0x008fe40000410000 */
[----:B------:R-:W2:Y:S04]  /*2e70*/  SHFL.UP PT, R187, R170, 0x10, RZ ;  /* 0x06000000aabb7989 */ /* 0x000ea800000e00ff */
[----:B------:R-:W3:Y:S01]  /*2e80*/  SHFL.DOWN PT, R178, R189, 0x10, 0x1f ;  /* 0x0a001f00bdb27f89 */ /* 0x000ee200000e0000 */
[----:B0-----:R-:W-:-:S03]  /*2e90*/  @P0 FFMA.FTZ R47, R170, R44, R47 ;  /* 0x0000002caa2f0223 */ /* 0x001fc6000001002f */
[----:B-----5:R-:W-:Y:S02]  /*2ea0*/  SHFL.IDX PT, R44, R172, RZ, 0x1f ;  /* 0x00001fffac2c7589 */ /* 0x020fe400000e0000 */
[C---:B-1----:R-:W-:Y:S02]  /*2eb0*/  @!P1 FFMA.FTZ R176, R189.reuse, R180, R176 ;  /* 0x000000b4bdb09223 */ /* 0x042fe400000100b0 */
[----:B------:R-:W-:Y:S01]  /*2ec0*/  SHFL.UP PT, R47, R47, 0x1, RZ ;  /* 0x042000002f2f7989 */ /* 0x000fe200000e00ff */
[----:B--2---:R-:W-:Y:S01]  /*2ed0*/  @P0 FMUL.FTZ R170, R170, R187 ;  /* 0x000000bbaaaa0220 */ /* 0x004fe20000410000 */
[C---:B------:R-:W-:Y:S02]  /*2ee0*/  ISETP.NE.AND P0, PT, R102.reuse, 0x1f, PT ;  /* 0x0000001f6600780c */ /* 0x040fe40003f05270 */
[----:B------:R-:W-:Y:S01]  /*2ef0*/  SHFL.DOWN PT, R180, R176, 0x1, 0x1f ;  /* 0x08201f00b0b47f89 */ /* 0x000fe200000e0000 */
[----:B---3--:R-:W-:Y:S01]  /*2f00*/  @!P1 FMUL.FTZ R189, R189, R178 ;  /* 0x000000b2bdbd9220 */ /* 0x008fe20000410000 */
[----:B------:R-:W-:-:S02]  /*2f10*/  ISETP.NE.AND P1, PT, R102, RZ, PT ;  /* 0x000000ff6600720c */ /* 0x000fc40003f25270 */
[----:B------:R-:W-:Y:S04]  /*2f20*/  SHFL.IDX PT, R174, R37, RZ, 0x1f ;  /* 0x00001fff25ae7589 */ /* 0x000fe800000e0000 */
[----:B------:R-:W0:Y:S04]  /*2f30*/  SHFL.DOWN PT, R191, R189, 0x1, 0x1f ;  /* 0x08201f00bdbf7f89 */ /* 0x000e2800000e0000 */
[----:B------:R-:W1:Y:S04]  /*2f40*/  SHFL.UP PT, R170, R170, 0x1, RZ ;  /* 0x04200000aaaa7989 */ /* 0x000e6800000e00ff */
[----:B------:R2:W-:Y:S01]  /*2f50*/  SHFL.IDX PT, R187, R176, RZ, 0x1f ;  /* 0x00001fffb0bb7589 */ /* 0x0005e200000e0000 */
[----:B0-----:R-:W-:-:S04]  /*2f60*/  @P0 FFMA.FTZ R174, R191, R174, R180 ;  /* 0x000000aebfae0223 */ /* 0x001fc800000100b4 */
[----:B------:R-:W-:Y:S01]  /*2f70*/  FFMA.FTZ R45, R174, R45, R51 ;  /* 0x0000002dae2d7223 */ /* 0x000fe20000010033 */
[----:B-1----:R-:W-:-:S03]  /*2f80*/  @P3 FFMA.FTZ R44, R170, R44, R47 ;  /* 0x0000002caa2c3223 */ /* 0x002fc6000001002f */
[-C--:B------:R-:W-:Y:S01]  /*2f90*/  FFMA.FTZ R47, R42, R45.reuse, R173 ;  /* 0x0000002d2a2f7223 */ /* 0x080fe200000100ad */
[----:B------:R-:W-:Y:S01]  /*2fa0*/  FFMA.FTZ R178, R0, R44, R177 ;  /* 0x0000002c00b27223 */ /* 0x000fe200000100b1 */
[----:B------:R-:W-:Y:S01]  /*2fb0*/  FMUL.FTZ R172, R136, R45 ;  /* 0x0000002d88ac7220 */ /* 0x000fe20000410000 */
[----:B------:R-:W0:Y:S01]  /*2fc0*/  SHFL.IDX PT, R0, R189, RZ, 0x1f ;  /* 0x00001fffbd007589 */ /* 0x000e2200000e0000 */
[----:B------:R-:W-:Y:S01]  /*2fd0*/  FFMA.FTZ R49, R50, R47, R49 ;  /* 0x0000002f32317223 */ /* 0x000fe20000010031 */
[----:B------:R-:W-:Y:S01]  /*2fe0*/  FFMA.FTZ R177, R39, R178, R48 ;  /* 0x000000b227b17223 */ /* 0x000fe20000010030 */
[----:B------:R-:W-:Y:S02]  /*2ff0*/  FMUL.FTZ R173, R11, R172 ;  /* 0x000000ac0bad7220 */ /* 0x000fe40000410000 */
[----:B------:R-:W-:Y:S01]  /*3000*/  FFMA.FTZ R51, R168, R49, R43 ;  /* 0x00000031a8337223 */ /* 0x000fe2000001002b */
[----:B------:R-:W-:Y:S01]  /*3010*/  FFMA.FTZ R174, R38, R177, R175 ;  /* 0x000000b126ae7223 */ /* 0x000fe200000100af */
[----:B------:R-:W-:-:S02]  /*3020*/  FADD.FTZ R48, -R48, R177 ;  /* 0x000000b130307221 */ /* 0x000fc40000010100 */
        /* <DEDUP_REMOVED lines=10> */
[----:B------:R-:W-:Y:S01]  /*30d0*/  FFMA.FTZ R166, -R157, R32, R180 ;  /* 0x000000209da67223 */ /* 0x000fe200000101b4 */
[----:B------:R-:W-:Y:S01]  /*30e0*/  FMUL.FTZ R183, R9, R40 ;  /* 0x0000002809b77220 */ /* 0x000fe20000410000 */
[----:B------:R-:W-:Y:S01]  /*30f0*/  FFMA.FTZ R171, R39, R44, R46 ;  /* 0x0000002c27ab7223 */ /* 0x000fe2000001002e */
[----:B--2---:R-:W-:Y:S01]  /*3100*/  FFMA.FTZ R176, R50, R181, R179 ;  /* 0x000000b532b07223 */ /* 0x004fe200000100b3 */
[----:B------:R-:W-:Y:S01]  /*3110*/  @!P1 LEA R50, R156, R107, 0x3 ;  /* 0x0000006b9c329211 */ /* 0x000fe200078e18ff */
[C---:B0-----:R-:W-:Y:S01]  /*3120*/  FFMA.FTZ R37, R0.reuse, R37, R187 ;  /* 0x0000002500257223 */ /* 0x041fe200000100bb */
[----:B------:R-:W-:Y:S01]  /*3130*/  FMUL.FTZ R36, R0, R36 ;  /* 0x0000002400247220 */ /* 0x000fe20000410000 */
[----:B------:R-:W-:Y:S01]  /*3140*/  FFMA.FTZ R0, -R151, R28, R178 ;  /* 0x0000001c97007223 */ /* 0x000fe200000101b2 */
[----:B------:R-:W-:Y:S01]  /*3150*/  FMUL.FTZ R39, R147, R171 ;  /* 0x000000ab93277220 */ /* 0x000fe20000410000 */
[----:B------:R-:W-:Y:S01]  /*3160*/  FFMA.FTZ R197, R42, R176, R41 ;  /* 0x000000b02ac57223 */ /* 0x000fe20000010029 */
[----:B------:R-:W-:Y:S01]  /*3170*/  FMUL.FTZ R38, R164, R44 ;  /* 0x0000002ca4267220 */ /* 0x000fe20000410000 */
[----:B------:R0:W-:Y:S01]  /*3180*/  @!P1 STS.64 [R50+0x1b38], R36 ;  /* 0x001b382432009388 */ /* 0x0001e20000000a00 */
[----:B------:R-:W-:Y:S01]  /*3190*/  FFMA.FTZ R41, R0, R39, RZ ;  /* 0x0000002700297223 */ /* 0x000fe200000100ff */
[----:B------:R-:W-:Y:S01]  /*31a0*/  FFMA.FTZ R46, -R159, R30, R174 ;  /* 0x0000001e9f2e7223 */ /* 0x000fe200000101ae */
[----:B------:R-:W-:Y:S01]  /*31b0*/  FMUL.FTZ R179, R8, R175 ;  /* 0x000000af08b37220 */ /* 0x000fe20000410000 */
[----:B------:R-:W-:Y:S01]  /*31c0*/  STS [R106+0x18], R43 ;  /* 0x0000182b6a007388 */ /* 0x000fe20000000800 */
[----:B------:R-:W-:Y:S01]  /*31d0*/  FFMA.FTZ R41, R48, R38, R41 ;  /* 0x0000002630297223 */ /* 0x000fe20000010029 */
[----:B------:R-:W-:Y:S01]  /*31e0*/  FMUL.FTZ R39, R4, R39 ;  /* 0x0000002704277220 */ /* 0x000fe20000410000 */
[----:B------:R-:W-:Y:S01]  /*31f0*/  FMUL.FTZ R191, R139, R174 ;  /* 0x000000ae8bbf7220 */ /* 0x000fe20000410000 */
[----:B------:R1:W-:Y:S01]  /*3200*/  STS [R106+0x1c], R173 ;  /* 0x00001cad6a007388 */ /* 0x0003e20000000800 */
[----:B------:R-:W-:Y:S01]  /*3210*/  IADD3 R174, R153, -UR7, -R102 ;  /* 0x8000000799ae7c10 */ /* 0x000fe2000fffe866 */
[----:B------:R-:W-:Y:S01]  /*3220*/  FFMA.FTZ R168, -R160, R33, R181 ;  /* 0x00000021a0a87223 */ /* 0x000fe200000101b5 */
[----:B------:R-:W-:Y:S01]  /*3230*/  FFMA.FTZ R170, -R155, R34, R176 ;  /* 0x000000229baa7223 */ /* 0x000fe200000101b0 */
[----:B0-----:R-:W-:Y:S01]  /*3240*/  FMUL.FTZ R37, R145, R169 ;  /* 0x000000a991257220 */ /* 0x001fe20000410000 */
[----:B------:R-:W-:Y:S01]  /*3250*/  FFMA.FTZ R50, -R162, R31, R193 ;  /* 0x0000001fa2327223 */ /* 0x000fe200000101c1 */
[----:B------:R-:W-:Y:S01]  /*3260*/  FMUL.FTZ R36, R146, R167 ;  /* 0x000000a792247220 */ /* 0x000fe20000410000 */
[----:B------:R-:W-:Y:S01]  /*3270*/  STS [R106+0x14], R183 ;  /* 0x000014b76a007388 */ /* 0x000fe20000000800 */
[-C--:B------:R-:W-:Y:S01]  /*3280*/  FFMA.FTZ R41, R46, R37.reuse, R41 ;  /* 0x000000252e297223 */ /* 0x080fe20000010029 */
[----:B------:R-:W-:Y:S01]  /*3290*/  ISETP.GE.AND P2, PT, R174, 0x1, PT ;  /* 0x00000001ae00780c */ /* 0x000fe20003f46270 */
[-C--:B-1----:R-:W-:Y:S01]  /*32a0*/  FMUL.FTZ R173, R7, R36.reuse ;  /* 0x0000002407ad7220 */ /* 0x082fe20000410000 */
[----:B------:R-:W-:Y:S01]  /*32b0*/  STS [R106+0x10], R179 ;  /* 0x000010b36a007388 */ /* 0x000fe20000000800 */
        /* <DEDUP_REMOVED lines=8> */
[----:B------:R-:W-:-:S03]  /*3340*/  FFMA.FTZ R43, R168, R40, R43 ;  /* 0x00000028a82b7223 */ /* 0x000fc6000001002b */
[----:B------:R1:W-:Y:S01]  /*3350*/  STS [R106+0x4], R37 ;  /* 0x000004256a007388 */ /* 0x0003e20000000800 */
[----:B------:R-:W-:Y:S01]  /*3360*/  FFMA.FTZ R182, R170, R185, R43 ;  /* 0x000000b9aab67223 */ /* 0x000fe2000001002b */
[----:B------:R-:W-:Y:S02]  /*3370*/  FMUL.FTZ R43, R137, R178 ;  /* 0x000000b2892b7220 */ /* 0x000fe40000410000 */
[----:B------:R2:W-:Y:S01]  /*3380*/  STS [R106], R39 ;  /* 0x000000276a007388 */ /* 0x0005e20000000800 */
[----:B0-----:R-:W-:Y:S01]  /*3390*/  FMUL.FTZ R41, R138, R177 ;  /* 0x000000b18a297220 */ /* 0x001fe20000410000 */
[----:B------:R-:W-:Y:S01]  /*33a0*/  BAR.SYNC.DEFER_BLOCKING 0x0 ;  /* 0x0000000000007b1d */ /* 0x000fe20000010000 */
[----:B-1----:R-:W-:Y:S01]  /*33b0*/  FMUL.FTZ R37, R140, R193 ;  /* 0x000000c18c257220 */ /* 0x002fe20000410000 */
[----:B------:R-:W-:Y:S01]  /*33c0*/  FMUL.FTZ R193, R143, R176 ;  /* 0x000000b08fc17220 */ /* 0x000fe20000410000 */
[----:B--2---:R-:W-:-:S03]  /*33d0*/  FMUL.FTZ R39, R141, R180 ;  /* 0x000000b48d277220 */ /* 0x004fc60000410000 */
        /* <DEDUP_REMOVED lines=22> */
[----:B------:R-:W-:Y:S01]  /*3540*/  IMAD R41, R156, UR21, R39 ;  /* 0x000000159c297c24 */ /* 0x000fe2000f8e0227 */
        /* <DEDUP_REMOVED lines=10> */
.L_x_9855:
[----:B------:R-:W-:Y:S05]  /*35f0*/  BSYNC B0 ;  /* 0x0000000000007941 */ /* 0x000fea0003800000 */
.L_x_9854:
[----:B01----:R0:W1:Y:S01]  /*3600*/  LDS R41, [R108+0x4a0] ;  /* 0x0004a0006c297984 */ /* 0x0030620000000800 */
[----:B------:R-:W-:Y:S01]  /*3610*/  ISETP.GE.AND P2, PT, R174, 0x21, PT ;  /* 0x00000021ae00780c */ /* 0x000fe20003f46270 */
[----:B------:R-:W-:Y:S01]  /*3620*/  USHF.L.U64.HI UR7, UR5, 0x2, UR6 ;  /* 0x0000000205077899 */ /* 0x000fe20008010206 */
[----:B------:R-:W-:Y:S01]  /*3630*/  FFMA.FTZ R40, -R158, R35, R197 ;  /* 0x000000239e287223 */ /* 0x000fe200000101c5 */
[----:B------:R-:W-:Y:S01]  /*3640*/  BSSY B0, `(.L_x_9856) ;  /* 0x0000010000007945 */ /* 0x000fe20003800000 */
[----:B------:R-:W-:Y:S02]  /*3650*/  ISETP.GE.AND P3, PT, R174, 0x41, PT ;  /* 0x00000041ae00780c */ /* 0x000fe40003f66270 */
[----:B------:R-:W-:Y:S01]  /*3660*/  FMUL.FTZ R37, R40, R172 ;  /* 0x000000ac28257220 */ /* 0x000fe20000410000 */
[----:B------:R-:W-:Y:S01]  /*3670*/  IMAD R36, R62, UR7, RZ ;  /* 0x000000073e247c24 */ /* 0x000fe2000f8e02ff */
[----:B------:R-:W-:Y:S01]  /*3680*/  ISETP.GE.AND P6, PT, R174, 0x61, PT ;  /* 0x00000061ae00780c */ /* 0x000fe20003fc6270 */
[----:B------:R-:W-:-:S02]  /*3690*/  IMAD R38, R64, UR7, RZ ;  /* 0x0000000740267c24 */ /* 0x000fc4000f8e02ff */
[----:B------:R-:W-:Y:S01]  /*36a0*/  FADD.FTZ R42, R182, R37 ;  /* 0x00000025b62a7221 */ /* 0x000fe20000010000 */
[----:B------:R-:W-:Y:S02]  /*36b0*/  IMAD R43, R63, UR9, R36 ;  /* 0x000000093f2b7c24 */ /* 0x000fe4000f8e0224 */
[----:B------:R-:W-:Y:S01]  /*36c0*/  IMAD R165, R65, UR9, R38 ;  /* 0x0000000941a57c24 */ /* 0x000fe2000f8e0226 */
[----:B0-----:R-:W-:Y:S06]  /*36d0*/  @!P2 BRA `(.L_x_9857) ;  /* 0x000000000018a947 */ /* 0x001fec0003800000 */
[----:B------:R-:W-:-:S04]  /*36e0*/  IMAD.WIDE.U32 R38, R62, UR9, R68 ;  /* 0x000000093e267c25 */ /* 0x000fc8000f8e0044 */
[----:B------:R-:W-:Y:S01]  /*36f0*/  IMAD.WIDE.U32 R36, R64, UR9, R82 ;  /* 0x0000000940247c25 */ /* 0x000fe2000f8e0052 */
[----:B------:R-:W-:-:S04]  /*3700*/  IADD3 R39, R39, R43, RZ ;  /* 0x0000002b27277210 */ /* 0x000fc80007ffe0ff */
[----:B------:R-:W-:Y:S01]  /*3710*/  IADD3 R37, R37, R165, RZ ;  /* 0x000000a525257210 */ /* 0x000fe20007ffe0ff */
[----:B------:R0:W-:Y:S04]  /*3720*/  REDG.E.ADD.F32.FTZ.RN.STRONG.GPU desc[UR10][R38.64], R183 ;  /* 0x000000b7260079a6 */ /* 0x0001e8000c10f38a */
[----:B-1----:R0:W-:Y:S02]  /*3730*/  REDG.E.ADD.F32.FTZ.RN.STRONG.GPU desc[UR10][R36.64], R41 ;  /* 0x00000029240079a6 */ /* 0x0021e4000c10f38a */
.L_x_9857:
[----:B------:R-:W-:Y:S05]  /*3740*/  BSYNC B0 ;  /* 0x0000000000007941 */ /* 0x000fea0003800000 */
.L_x_9856:
        /* <DEDUP_REMOVED lines=9> */
.L_x_9859:
[----:B------:R-:W-:Y:S05]  /*37e0*/  BSYNC B0 ;  /* 0x0000000000007941 */ /* 0x000fea0003800000 */
.L_x_9858:
[----:B-12---:R1:W2:Y:S01]  /*37f0*/  LDS R41, [R110+0x5a0] ;  /* 0x0005a0006e297984 */ /* 0x0062a20000000800 */
[----:B------:R-:W-:Y:S01]  /*3800*/  BSSY B0, `(.L_x_9860) ;  /* 0x000000c000007945 */ /* 0x000fe20003800000 */
[C---:B------:R-:W-:Y:S02]  /*3810*/  ISETP.GE.AND P2, PT, R174.reuse, 0x81, PT ;  /* 0x00000081ae00780c */ /* 0x040fe40003f46270 */
[C---:B------:R-:W-:Y:S02]  /*3820*/  ISETP.GE.AND P3, PT, R174.reuse, 0xa1, PT ;  /* 0x000000a1ae00780c */ /* 0x040fe40003f66270 */
[C---:B------:R-:W-:Y:S02]  /*3830*/  ISETP.GE.AND P4, PT, R174.reuse, 0xc1, PT ;  /* 0x000000c1ae00780c */ /* 0x040fe40003f86270 */
[----:B------:R-:W-:Y:S01]  /*3840*/  ISETP.GE.AND P5, PT, R174, 0xe1, PT ;  /* 0x000000e1ae00780c */ /* 0x000fe20003fa6270 */
[----:B------:R-:W-:-:S12]  /*3850*/  @!P6 BRA `(.L_x_9861) ;  /* 0x000000000018e947 */ /* 0x000fd80003800000 */
[----:B------:R-:W-:-:S04]  /*3860*/  IMAD.WIDE.U32 R38, R62, UR9, R72 ;  /* 0x000000093e267c25 */ /* 0x000fc8000f8e0048 */
[----:B------:R-:W-:Y:S01]  /*3870*/  IMAD.WIDE.U32 R36, R64, UR9, R86 ;  /* 0x0000000940247c25 */ /* 0x000fe2000f8e0056 */
[----:B------:R-:W-:-:S04]  /*3880*/  IADD3 R39, R43, R39, RZ ;  /* 0x000000272b277210 */ /* 0x000fc80007ffe0ff */
[----:B------:R-:W-:Y:S01]  /*3890*/  IADD3 R37, R165, R37, RZ ;  /* 0x00000025a5257210 */ /* 0x000fe20007ffe0ff */
[----:B------:R3:W-:Y:S04]  /*38a0*/  REDG.E.ADD.F32.FTZ.RN.STRONG.GPU desc[UR10][R38.64], R187 ;  /* 0x000000bb260079a6 */ /* 0x0007e8000c10f38a */
[----:B--2---:R3:W-:Y:S02]  /*38b0*/  REDG.E.ADD.F32.FTZ.RN.STRONG.GPU desc[UR10][R36.64], R41 ;  /* 0x00000029240079a6 */ /* 0x0047e4000c10f38a */
.L_x_9861:
[----:B------:R-:W-:Y:S05]  /*38c0*/  BSYNC B0 ;  /* 0x0000000000007941 */ /* 0x000fea0003800000 */
.L_x_9860:
        /* <DEDUP_REMOVED lines=9> */
.L_x_9863:
[----:B------:R-:W-:Y:S05]  /*3960*/  BSYNC B0 ;  /* 0x0000000000007941 */ /* 0x000fea0003800000 */
.L_x_9862:
        /* <DEDUP_REMOVED lines=9> */
.L_x_9865:
[----:B------:R-:W-:Y:S05]  /*3a00*/  BSYNC B0 ;  /* 0x0000000000007941 */ /* 0x000fea0003800000 */
.L_x_9864:
        /* <DEDUP_REMOVED lines=9> */
.L_x_9867:
[----:B------:R-:W-:Y:S05]  /*3aa0*/  BSYNC B0 ;  /* 0x0000000000007941 */ /* 0x000fea0003800000 */
.L_x_9866:
        /* <DEDUP_REMOVED lines=9> */
.L_x_9869:
[----:B------:R-:W-:Y:S05]  /*3b40*/  BSYNC B0 ;  /* 0x0000000000007941 */ /* 0x000fea0003800000 */
.L_x_9868:
[----:B0-----:R-:W0:Y:S01]  /*3b50*/  SHFL.DOWN P2, R39, R42, 0x1, 0x1f ;  /* 0x08201f002a277f89 */ /* 0x001e220000040000 */
[----:B------:R-:W-:Y:S01]  /*3b60*/  ISETP.NE.AND P3, PT, R104, RZ, PT ;  /* 0x000000ff6800720c */ /* 0x000fe20003f65270 */
[----:B------:R-:W-:-:S12]  /*3b70*/  BSSY B0, `(.L_x_9870) ;  /* 0x0000045000007945 */ /* 0x000fd80003800000 */
[----:B------:R-:W5:Y:S01]  /*3b80*/  @!P3 S2R R172, SR_CgaCtaId ;  /* 0x0000000000acb919 */ /* 0x000f620000008800 */
[----:B------:R-:W-:Y:S01]  /*3b90*/  @!P3 MOV R37, 0x400 ;  /* 0x000004000025b802 */ /* 0x000fe20000000f00 */
[----:B0-----:R-:W-:-:S05]  /*3ba0*/  @P2 FADD R39, R42, R39 ;  /* 0x000000272a272221 */ /* 0x001fca0000000000 */
[----:B------:R-:W0:Y:S01]  /*3bb0*/  SHFL.DOWN P2, R36, R39, 0x2, 0x1f ;  /* 0x08401f0027247f89 */ /* 0x000e220000040000 */
[----:B-----5:R-:W-:Y:S01]  /*3bc0*/  @!P3 LEA R107, R172, R37, 0x18 ;  /* 0x00000025ac6bb211 */ /* 0x020fe200078ec0ff */
[-C--:B------:R-:W-:Y:S01]  /*3bd0*/  FMUL.FTZ R37, R148, R47.reuse ;  /* 0x0000002f94257220 */ /* 0x080fe20000410000 */
[----:B------:R-:W-:Y:S01]  /*3be0*/  FMUL.FTZ R47, R34, R47 ;  /* 0x0000002f222f7220 */ /* 0x000fe20000410000 */
[----:B------:R-:W-:Y:S01]  /*3bf0*/  FMUL.FTZ R34, R33, R49 ;  /* 0x0000003121227220 */ /* 0x000fe20000410000 */
[C---:B------:R-:W-:Y:S01]  /*3c00*/  FMUL.FTZ R33, R148.reuse, R167 ;  /* 0x000000a794217220 */ /* 0x040fe20000410000 */
[----:B------:R-:W-:Y:S01]  /*3c10*/  FMUL.FTZ R49, R148, R49 ;  /* 0x0000003194317220 */ /* 0x000fe20000410000 */
[----:B------:R-:W-:Y:S01]  /*3c20*/  FMUL.FTZ R37, R37, R170 ;  /* 0x000000aa25257220 */ /* 0x000fe20000410000 */
[----:B0-----:R-:W-:Y:S01]  /*3c30*/  @P2 FADD R36, R39, R36 ;  /* 0x0000002427242221 */ /* 0x001fe20000000000 */
[----:B------:R-:W-:Y:S01]  /*3c40*/  FMUL.FTZ R50, R33, R50 ;  /* 0x0000003221327220 */ /* 0x000fe20000410000 */
[----:B------:R-:W-:Y:S01]  /*3c50*/  FMUL.FTZ R33, R30, R169 ;  /* 0x000000a91e217220 */ /* 0x000fe20000410000 */
[----:B------:R-:W-:Y:S01]  /*3c60*/  FMUL.FTZ R30, R29, R44 ;  /* 0x0000002c1d1e7220 */ /* 0x000fe20000410000 */
[C---:B------:R-:W-:Y:S01]  /*3c70*/  FMUL.FTZ R39, R148.reuse, R45 ;  /* 0x0000002d94277220 */ /* 0x040fe20000410000 */
[----:B----4-:R-:W0:Y:S01]  /*3c80*/  SHFL.DOWN P2, R41, R36, 0x4, 0x1f ;  /* 0x08801f0024297f89 */ /* 0x010e220000040000 */
        /* <DEDUP_REMOVED lines=8> */
[-C--:B------:R-:W-:Y:S01]  /*3d10*/  FFMA.FTZ R168, R9, R34.reuse, R168 ;  /* 0x0000002209a87223 */ /* 0x080fe200000100a8 */
[----:B------:R-:W-:Y:S01]  /*3d20*/  FFMA.FTZ R169, R6, R33, R169 ;  /* 0x0000002106a97223 */ /* 0x000fe200000100a9 */
[----:B------:R-:W-:Y:S01]  /*3d30*/  FFMA.FTZ R29, R4, R171, R29 ;  /* 0x000000ab041d7223 */ /* 0x000fe2000001001d */
[----:B------:R-:W-:Y:S01]  /*3d40*/  FFMA.FTZ R26, R135, R47, R26 ;  /* 0x0000002f871a7223 */ /* 0x000fe2000001001a */
[----:B------:R-:W-:Y:S01]  /*3d50*/  FFMA.FTZ R25, R134, R34, R25 ;  /* 0x0000002286197223 */ /* 0x000fe20000010019 */
[----:B------:R-:W-:Y:S01]  /*3d60*/  FADD.FTZ R18, R37, R18 ;  /* 0x0000001225127221 */ /* 0x000fe20000010000 */
[----:B------:R-:W-:Y:S01]  /*3d70*/  FADD.FTZ R17, R168, R17 ;  /* 0x00000011a8117221 */ /* 0x000fe20000010000 */
[----:B------:R-:W-:Y:S01]  /*3d80*/  FFMA.FTZ R22, R145, R33, R22 ;  /* 0x0000002191167223 */ /* 0x000fe20000010016 */
[----:B------:R-:W-:Y:S01]  /*3d90*/  FFMA.FTZ R21, R164, R30, R21 ;  /* 0x0000001ea4157223 */ /* 0x000fe20000010015 */
[----:B------:R-:W-:Y:S01]  /*3da0*/  FFMA.FTZ R20, R147, R171, R20 ;  /* 0x000000ab93147223 */ /* 0x000fe20000010014 */
[----:B------:R-:W-:Y:S01]  /*3db0*/  FADD.FTZ R14, R169, R14 ;  /* 0x0000000ea90e7221 */ /* 0x000fe20000010000 */
[----:B------:R-:W-:Y:S01]  /*3dc0*/  FADD.FTZ R12, R29, R12 ;  /* 0x0000000c1d0c7221 */ /* 0x000fe20000010000 */
[----:B0-----:R-:W-:Y:S01]  /*3dd0*/  @P2 FADD R41, R36, R41 ;  /* 0x0000002924292221 */ /* 0x001fe20000000000 */
[----:B------:R-:W-:Y:S01]  /*3de0*/  FMUL.FTZ R36, R35, R45 ;  /* 0x0000002d23247220 */ /* 0x000fe20000410000 */
[----:B------:R-:W-:Y:S01]  /*3df0*/  FMUL.FTZ R35, R32, R51 ;  /* 0x0000003320237220 */ /* 0x000fe20000410000 */
[----:B------:R-:W-:Y:S01]  /*3e00*/  FMUL.FTZ R32, R31, R167 ;  /* 0x000000a71f207220 */ /* 0x000fe20000410000 */
[C---:B------:R-:W-:Y:S01]  /*3e10*/  FMUL.FTZ R51, R148.reuse, R51 ;  /* 0x0000003394337220 */ /* 0x040fe20000410000 */
[----:B------:R-:W0:Y:S01]  /*3e20*/  SHFL.DOWN P2, R38, R41, 0x8, 0x1f ;  /* 0x09001f0029267f89 */ /* 0x000e220000040000 */
[----:B------:R-:W-:Y:S01]  /*3e30*/  FMUL.FTZ R31, R148, R44 ;  /* 0x0000002c941f7220 */ /* 0x000fe20000410000 */
[----:B------:R-:W-:Y:S01]  /*3e40*/  FFMA.FTZ R40, R11, R36, R40 ;  /* 0x000000240b287223 */ /* 0x000fe20000010028 */
[----:B------:R-:W-:Y:S01]  /*3e50*/  FMUL.FTZ R51, R51, R166 ;  /* 0x000000a633337220 */ /* 0x000fe20000410000 */
[----:B------:R-:W-:Y:S01]  /*3e60*/  FFMA.FTZ R50, R7, R32, R50 ;  /* 0x0000002007327223 */ /* 0x000fe20000010032 */
[----:B------:R-:W-:Y:S01]  /*3e70*/  FMUL.FTZ R48, R31, R48 ;  /* 0x000000301f307220 */ /* 0x000fe20000410000 */
[----:B------:R-:W-:Y:S01]  /*3e80*/  FFMA.FTZ R27, R136, R36, R27 ;  /* 0x00000024881b7223 */ /* 0x000fe2000001001b */
[-C--:B------:R-:W-:Y:S01]  /*3e90*/  FFMA.FTZ R51, R8, R35.reuse, R51 ;  /* 0x0000002308337223 */ /* 0x080fe20000010033 */
[----:B------:R-:W-:Y:S01]  /*3ea0*/  FFMA.FTZ R24, R133, R35, R24 ;  /* 0x0000002385187223 */ /* 0x000fe20000010018 */
        /* <DEDUP_REMOVED lines=17> */
.L_x_9871:
[----:B------:R-:W-:Y:S05]  /*3fc0*/  BSYNC B0 ;  /* 0x0000000000007941 */ /* 0x000fea0003800000 */
.L_x_9870:
[----:B------:R-:W-:Y:S01]  /*3fd0*/  IADD3 R156, R156, 0x1, RZ ;  /* 0x000000019c9c7810 */ /* 0x000fe20007ffe0ff */
[----:B------:R-:W-:-:S03]  /*3fe0*/  UIADD3 UR5, UP0, UR5, 0x1, URZ ;  /* 0x0000000105057890 */ /* 0x000fc6000ff1e03f */
[----:B------:R-:W-:Y:S01]  /*3ff0*/  ISETP.GE.AND P1, PT, R156, UR25, PT ;  /* 0x000000199c007c0c */ /* 0x000fe2000bf26270 */
[----:B------:R-:W-:-:S12]  /*4000*/  UIADD3.X UR6, URZ, UR6, URZ, UP0, !UPT ;  /* 0x000000063f067290 */ /* 0x000fd800087fe43f */
[----:B------:R-:W-:Y:S05]  /*4010*/  @!P1 BRA `(.L_x_9872) ;  /* 0xffffffe000c09947 */ /* 0x000fea000383ffff */
.L_x_9851:
[----:B------:R-:W-:Y:S01]  /*4020*/  BAR.SYNC.DEFER_BLOCKING 0x0 ;  /* 0x0000000000007b1d */ /* 0x000fe20000010000 */
[CC--:B------:R-:W-:Y:S01]  /*4030*/  LEA R39, R104.reuse, R107.reuse, 0x5 ;  /* 0x0000006b68277211 */ /* 0x0c0fe200078e28ff */
[----:B------:R-:W-:Y:S01]  /*4040*/  USHF.R.S32.HI UR7, URZ, 0x1f, UR8 ;  /* 0x0000001f3f077899 */ /* 0x000fe20008011408 */
[----:B------:R-:W-:Y:S01]  /*4050*/  LEA R38, R104, R107, 0x4 ;  /* 0x0000006b68267211 */ /* 0x000fe200078e20ff */
[----:B------:R-:W-:Y:S01]  /*4060*/  UIADD3 UR4, UR4, -0x100, URZ ;  /* 0xffffff0004047890 */ /* 0x000fe2000fffe03f */
[----:B------:R-:W-:-:S03]  /*4070*/  SHF.L.U32 R40, R126, 0x4, RZ ;  /* 0x000000047e287819 */ /* 0x000fc600000006ff */
[----:B------:R-:W5:Y:S01]  /*4080*/  LDC.64 R6, c[0x0][0x390] ;  /* 0x0000e400ff067b82 */ /* 0x000f620000000a00 */
[----:B------:R-:W-:Y:S01]  /*4090*/  UMOV UR6, UR8 ;  /* 0x0000000800067c82 */ /* 0x000fe20008000000 */
[----:B------:R-:W-:Y:S02]  /*40a0*/  SHF.L.U64.HI R41, R126, 0x4, R129 ;  /* 0x000000047e297819 */ /* 0x000fe40000010281 */
[----:B------:R-:W-:Y:S02]  /*40b0*/  ISETP.GT.AND P5, PT, R127, 0x1, PT ;  /* 0x000000017f00780c */ /* 0x000fe40003fa4270 */
[----:B------:R-:W-:Y:S02]  /*40c0*/  IADD3 R124, P1, R124, -0x400, RZ ;  /* 0xfffffc007c7c7810 */ /* 0x000fe40007f3e0ff */
[----:B------:R-:W0:Y:S01]  /*40d0*/  LDC.64 R8, c[0x0][0x388] ;  /* 0x0000e200ff087b82 */ /* 0x000e220000000a00 */
[----:B------:R-:W-:Y:S02]  /*40e0*/  IADD3 R116, P2, R116, -0x400, RZ ;  /* 0xfffffc0074747810 */ /* 0x000fe40007f5e0ff */
[----:B------:R-:W-:-:S02]  /*40f0*/  IADD3 R118, P3, R118, -0x400, RZ ;  /* 0xfffffc0076767810 */ /* 0x000fc40007f7e0ff */
[----:B------:R-:W-:Y:S02]  /*4100*/  IADD3 R120, P4, R120, -0x400, RZ ;  /* 0xfffffc0078787810 */ /* 0x000fe40007f9e0ff */
[----:B------:R-:W-:Y:S01]  /*4110*/  IADD3 R127, R127, -0x1, RZ ;  /* 0xffffffff7f7f7810 */ /* 0x000fe20007ffe0ff */
[----:B------:R-:W1:Y:S01]  /*4120*/  LDC.64 R10, c[0x0][0x3e0] ;  /* 0x0000f800ff0a7b82 */ /* 0x000e620000000a00 */
[----:B------:R-:W-:Y:S01]  /*4130*/  IADD3.X R125, R125, -0x1, RZ, P1, !PT ;  /* 0xffffffff7d7d7810 */ /* 0x000fe20000ffe4ff */
[----:B------:R-:W-:Y:S01]  /*4140*/  STS.128 [R39], R20 ;  /* 0x0000001427007388 */ /* 0x000fe20000000c00 */
[----:B------:R-:W-:Y:S02]  /*4150*/  IADD3.X R117, R117, -0x1, RZ, P2, !PT ;  /* 0xffffffff75757810 */ /* 0x000fe400017fe4ff */
[----:B------:R-:W-:Y:S01]  /*4160*/  IADD3.X R119, R119, -0x1, RZ, P3, !PT ;  /* 0xffffffff77777810 */ /* 0x000fe20001ffe4ff */
[----:B------:R2:W-:Y:S01]  /*4170*/  STS.128 [R39+0x10], R24 ;  /* 0x0000101827007388 */ /* 0x0005e20000000c00 */
[----:B------:R-:W-:-:S03]  /*4180*/  NOP ;  /* 0x0000000000007918 */ /* 0x000fc60000000000 */
[----:B----4-:R-:W4:Y:S01]  /*4190*/  LDS.128 R28, [R38] ;  /* 0x00000000261c7984 */ /* 0x010f220000000c00 */
[-C--:B-----5:R-:W-:Y:S01]  /*41a0*/  IMAD R0, R97, R6.reuse, RZ ;  /* 0x0000000661007224 */ /* 0x0a0fe200078e02ff */
[----:B------:R-:W5:Y:S01]  /*41b0*/  LDC.64 R36, c[0x0][0x3f0] ;  /* 0x0000fc00ff247b82 */ /* 0x000f620000000a00 */
[C---:B------:R-:W-:Y:S01]  /*41c0*/  IMAD.WIDE.U32 R4, R96.reuse, R6, UR6 ;  /* 0x0000000660047e25 */ /* 0x040fe2000f8e0006 */
[----:B------:R-:W3:Y:S01]  /*41d0*/  LDS.128 R32, [R38+0x200] ;  /* 0x0002000026207984 */ /* 0x000ee20000000c00 */
[----:B------:R-:W-:Y:S02]  /*41e0*/  IADD3.X R121, R121, -0x1, RZ, P4, !PT ;  /* 0xffffffff79797810 */ /* 0x000fe400027fe4ff */
[----:B------:R-:W-:Y:S02]  /*41f0*/  IMAD R7, R96, R7, R0 ;  /* 0x0000000760077224 */ /* 0x000fe400078e0200 */
[----:B0-----:R-:W-:Y:S01]  /*4200*/  IMAD R0, R8, UR15, RZ ;  /* 0x0000000f08007c24 */ /* 0x001fe2000f8e02ff */
[----:B--2---:R-:W0:Y:S02]  /*4210*/  LDC.64 R24, c[0x0][0x3b0] ;  /* 0x0000ec00ff187b82 */ /* 0x004e240000000a00 */
[----:B------:R-:W-:Y:S01]  /*4220*/  IADD3 R5, R5, R7, RZ ;  /* 0x0000000705057210 */ /* 0x000fe20007ffe0ff */
[----:B------:R-:W-:-:S02]  /*4230*/  IMAD R7, R9, UR14, R0 ;  /* 0x0000000e09077c24 */ /* 0x000fc4000f8e0200 */
[----:B------:R-:W-:-:S03]  /*4240*/  IMAD.WIDE.U32 R4, R8, UR14, R4 ;  /* 0x0000000e08047c25 */ /* 0x000fc6000f8e0004 */
[----:B------:R-:W2:Y:S02]  /*4250*/  LDC.64 R26, c[0x0][0x3a8] ;  /* 0x0000ea00ff1a7b82 */ /* 0x000ea40000000a00 */
[----:B------:R-:W-:Y:S02]  /*4260*/  IADD3 R0, R5, R7, RZ ;  /* 0x0000000705007210 */ /* 0x000fe40007ffe0ff */
[----:B-1----:R-:W-:-:S04]  /*4270*/  LEA R20, P0, R4, R10, 0x2 ;  /* 0x0000000a04147211 */ /* 0x002fc800078010ff */
[----:B------:R-:W-:Y:S01]  /*4280*/  LEA.HI.X R4, R4, R11, R0, 0x2, P0 ;  /* 0x0000000b04047211 */ /* 0x000fe200000f1400 */
[----:B------:R-:W-:Y:S01]  /*4290*/  FADD.FTZ R0, R105, R12 ;  /* 0x0000000c69007221 */ /* 0x000fe20000010000 */
[----:B------:R-:W-:-:S03]  /*42a0*/  IADD3 R20, P0, R20, R40, RZ ;  /* 0x0000002814147210 */ /* 0x000fc60007f1e0ff */
[----:B------:R-:W-:Y:S01]  /*42b0*/  FADD.FTZ R23, R0, R13 ;  /* 0x0000000d00177221 */ /* 0x000fe20000010000 */
[----:B------:R-:W-:Y:S01]  /*42c0*/  IADD3.X R21, R4, R41, RZ, P0, !PT ;  /* 0x0000002904157210 */ /* 0x000fe200007fe4ff */
[----:B0-----:R-:W-:-:S04]  /*42d0*/  IMAD R22, R97, R24, RZ ;  /* 0x0000001861167224 */ /* 0x001fc800078e02ff */
[----:B------:R-:W-:Y:S01]  /*42e0*/  IMAD R25, R96, R25, R22 ;  /* 0x0000001960197224 */ /* 0x000fe200078e0216 */
[----:B----4-:R-:W-:Y:S01]  /*42f0*/  STG.E.128 desc[UR10][R20.64+-0x400], R28 ;  /* 0xfffc001c14007986 */ /* 0x010fe2000c101d0a */
[----:B--2---:R-:W-:-:S03]  /*4300*/  IMAD R0, R26, UR15, RZ ;  /* 0x0000000f1a007c24 */ /* 0x004fc6000f8e02ff */
[----:B---3--:R0:W-:Y:S01]  /*4310*/  STG.E.128 desc[UR10][R20.64+-0x200], R32 ;  /* 0xfffe002014007986 */ /* 0x0081e2000c101d0a */
[----:B------:R-:W-:Y:S01]  /*4320*/  BAR.SYNC.DEFER_BLOCKING 0x0 ;  /* 0x0000000000007b1d */ /* 0x000fe20000010000 */
[----:B0-----:R-:W-:-:S05]  /*4330*/  IMAD.WIDE.U32 R20, R96, R24, UR6 ;  /* 0x0000000660147e25 */ /* 0x001fca000f8e0018 */
[----:B------:R-:W-:Y:S01]  /*4340*/  IADD3 R21, R21, R25, RZ ;  /* 0x0000001915157210 */ /* 0x000fe20007ffe0ff */
[----:B------:R0:W-:Y:S04]  /*4350*/  STS.128 [R39], R12 ;  /* 0x0000000c27007388 */ /* 0x0001e80000000c00 */
[----:B------:R1:W-:Y:S01]  /*4360*/  STS.128 [R39+0x10], R16 ;  /* 0x0000101027007388 */ /* 0x0003e20000000c00 */
[----:B------:R-:W-:-:S03]  /*4370*/  NOP ;  /* 0x0000000000007918 */ /* 0x000fc60000000000 */
[----:B------:R-:W2:Y:S04]  /*4380*/  LDS.128 R4, [R38] ;  /* 0x0000000026047984 */ /* 0x000ea80000000c00 */
[----:B------:R-:W3:Y:S01]  /*4390*/  LDS.128 R8, [R38+0x200] ;  /* 0x0002000026087984 */ /* 0x000ee20000000c00 */
[----:B0-----:R-:W-:Y:S01]  /*43a0*/  FADD.FTZ R14, R23, R14 ;  /* 0x0000000e170e7221 */ /* 0x001fe20000010000 */
[----:B------:R-:W-:Y:S02]  /*43b0*/  IMAD R23, R27, UR14, R0 ;  /* 0x0000000e1b177c24 */ /* 0x000fe4000f8e0200 */
[----:B------:R-:W-:-:S04]  /*43c0*/  IMAD.WIDE.U32 R12, R26, UR14, R20 ;  /* 0x0000000e1a0c7c25 */ /* 0x000fc8000f8e0014 */
[----:B------:R-:W-:Y:S01]  /*43d0*/  FADD.FTZ R15, R14, R15 ;  /* 0x0000000f0e0f7221 */ /* 0x000fe20000010000 */
[----:B------:R-:W-:-:S03]  /*43e0*/  IADD3 R0, R13, R23, RZ ;  /* 0x000000170d007210 */ /* 0x000fc60007ffe0ff */
[----:B-1----:R-:W-:Y:S01]  /*43f0*/  FADD.FTZ R16, R15, R16 ;  /* 0x000000100f107221 */ /* 0x002fe20000010000 */
[----:B-----5:R-:W-:-:S03]  /*4400*/  LEA R13, P0, R12, R36, 0x2 ;  /* 0x000000240c0d7211 */ /* 0x020fc600078010ff */
[----:B------:R-:W-:Y:S01]  /*4410*/  FADD.FTZ R17, R16, R17 ;  /* 0x0000001110117221 */ /* 0x000fe20000010000 */
[----:B------:R-:W-:Y:S02]  /*4420*/  LEA.HI.X R0, R12, R37, R0, 0x2, P0 ;  /* 0x000000250c007211 */ /* 0x000fe400000f1400 */
[----:B------:R-:W-:Y:S01]  /*4430*/  IADD3 R12, P0, R13, R40, RZ ;  /* 0x000000280d0c7210 */ /* 0x000fe20007f1e0ff */
[----:B------:R-:W-:-:S03]  /*4440*/  FADD.FTZ R18, R17, R18 ;  /* 0x0000001211127221 */ /* 0x000fc60000010000 */
[----:B------:R-:W-:Y:S01]  /*4450*/  IADD3.X R13, R0, R41, RZ, P0, !PT ;  /* 0x00000029000d7210 */ /* 0x000fe200007fe4ff */
[----:B------:R-:W-:Y:S01]  /*4460*/  FADD.FTZ R105, R18, R19 ;  /* 0x0000001312697221 */ /* 0x000fe20000010000 */
[----:B------:R-:W-:-:S04]  /*4470*/  IADD3 R122, P0, R122, -0x400, RZ ;  /* 0xfffffc007a7a7810 */ /* 0x000fc80007f1e0ff */
[----:B------:R-:W-:Y:S01]  /*4480*/  IADD3.X R123, R123, -0x1, RZ, P0, !PT ;  /* 0xffffffff7b7b7810 */ /* 0x000fe200007fe4ff */
[----:B--2---:R0:W-:Y:S04]  /*4490*/  STG.E.128 desc[UR10][R12.64+-0x400], R4 ;  /* 0xfffc00040c007986 */ /* 0x0041e8000c101d0a */
[----:B---3--:R0:W-:Y:S01]  /*44a0*/  STG.E.128 desc[UR10][R12.64+-0x200], R8 ;  /* 0xfffe00080c007986 */ /* 0x0081e2000c101d0a */
[----:B------:R-:W-:Y:S05]  /*44b0*/  @P5 BRA `(.L_x_9873) ;  /* 0xffffffc400d05947 */ /* 0x000fea000383ffff */
.L_x_9849:
        /* <DEDUP_REMOVED lines=26> */
.L_x_9875:
[----:B------:R-:W-:Y:S05]  /*4660*/  BSYNC B0 ;  /* 0x0000000000007941 */ /* 0x000fea0003800000 */
.L_x_9874:
        /* <DEDUP_REMOVED lines=29> */
.L_x_9877:
[----:B0-----:R-:W2:Y:S02]  /*4840*/  S2R R9, SR_TID.X ;  /* 0x0000000000097919 */ /* 0x001ea40000002100 */
.L_x_9878:
[----:B------:R-:W-:Y:S05]  /*4850*/  BSYNC B0 ;  /* 0x0000000000007941 */ /* 0x000fea0003800000 */
.L_x_9876:
        /* <DEDUP_REMOVED lines=14> */
.L_x_9879:
[----:B------:R-:W-:Y:S02]  /*4940*/  LEA R0, R9, UR4, 0x2 ;  /* 0x0000000409007c11 */ /* 0x000fe4000f8e10ff */
[----:B------:R-:W-:Y:S02]  /*4950*/  SHF.R.S32.HI R4, RZ, 0x1f, R9 ;  /* 0x0000001fff047819 */ /* 0x000fe40000011409 */
[----:B------:R-:W-:Y:S01]  /*4960*/  MOV R5, R13 ;  /* 0x0000000d00057202 */ /* 0x000fe20000000f00 */
        /* <DEDUP_REMOVED lines=13> */
.L_x_9880:
        /* <DEDUP_REMOVED lines=12> */
.L_x_11037:


//--------------------- .text._Z25selective_scan_bwd_kernelI32Selective_Scan_bwd_kernel_traitsILi32ELi8ELb1ELb1ELb1ELb1ELb0EffEEv12SSMParamsBwd --------------------------
	.section	.text._Z25selective_scan_bwd_kernelI32Selective_Scan_bwd_kernel_traitsILi32ELi8ELb1ELb1ELb1ELb1ELb0EffEEv12SSMParamsBwd,"ax",@progbits
	.align	128
        .global         _Z25selective_scan_bwd_kernelI32Selective_Scan_bwd_kernel_traitsILi32ELi8ELb1ELb1ELb1ELb1ELb0EffEEv12SSMParamsBwd
        .type           _Z25selective_scan_bwd_kernelI32Selective_Scan_bwd_kernel_traitsILi32ELi8ELb1ELb1ELb1ELb1ELb0EffEEv12SSMParamsBwd,@function
        .size           _Z25selective_scan_bwd_kernelI32Selective_Scan_bwd_kernel_traitsILi32ELi8ELb1ELb1ELb1ELb1ELb0EffEEv12SSMParamsBwd,(.L_x_11038 - _Z25selective_scan_bwd_kernelI32Selective_Scan_bwd_kernel_traitsILi32ELi8ELb1ELb1ELb1ELb1ELb0EffEEv12SSMParamsBwd)
        .other          _Z25selective_scan_bwd_kernelI32Selective_Scan_bwd_kernel_traitsILi32ELi8ELb1ELb1ELb1ELb1ELb0EffEEv12SSMParamsBwd,@"STO_CUDA_ENTRY STV_DEFAULT"
_Z25selective_scan_bwd_kernelI32Selective_Scan_bwd_kernel_traitsILi32ELi8ELb1ELb1ELb1ELb1ELb0EffEEv12SSMParamsBwd:
.text._Z25selective_scan_bwd_kernelI32Selective_Scan_bwd_kernel_traitsILi32ELi8ELb1ELb1ELb1ELb1ELb0EffEEv12SSMParamsBwd:
        /* <DEDUP_REMOVED lines=160> */
[C---:B------:R-:W-:Y:S02]  /*0a00*/  IADD3 R7, R108.reuse, 0x60, RZ ;  /* 0x000000606c077810 */ /* 0x040fe40007ffe0ff */
[C---:B------:R-:W-:Y:S02]  /*0a10*/  IADD3 R9, R108.reuse, 0x80, RZ ;  /* 0x000000806c097810 */ /* 0x040fe40007ffe0ff */
[----:B------:R-:W-:-:S02]  /*0a20*/  IADD3 R11, R108, 0xa0, RZ ;  /* 0x000000a06c0b7810 */ /* 0x000fc40007ffe0ff */
[C---:B------:R-:W-:Y:S02]  /*0a30*/  IADD3 R13, R108.reuse, 0xc0, RZ ;  /* 0x000000c06c0d7810 */ /* 0x040fe40007ffe0ff */
[----:B------:R-:W-:Y:S02]  /*0a40*/  IADD3 R15, R108, 0xe0, RZ ;  /* 0x000000e06c0f7810 */ /* 0x000fe40007ffe0ff */
[----:B------:R-:W-:Y:S02]  /*0a50*/  LEA.HI.SX32 R112, R0, R0, 0x1b ;  /* 0x0000000000707211 */ /* 0x000fe400078fdaff */
[-C--:B------:R-:W-:Y:S02]  /*0a60*/  LEA.HI.SX32 R118, R108, R108.reuse, 0x1b ;  /* 0x0000006c6c767211 */ /* 0x080fe400078fdaff */
[-C--:B------:R-:W-:Y:S02]  /*0a70*/  LEA.HI.SX32 R0, R5, R108.reuse, 0x1b ;  /* 0x0000006c05007211 */ /* 0x080fe400078fdaff */
[----:B------:R-:W-:-:S02]  /*0a80*/  LEA.HI.SX32 R114, R7, R108, 0x1b ;  /* 0x0000006c07727211 */ /* 0x000fc400078fdaff */
[-C--:B------:R-:W-:Y:S02]  /*0a90*/  LEA.HI.SX32 R4, R9, R108.reuse, 0x1b ;  /* 0x0000006c09047211 */ /* 0x080fe400078fdaff */
[----:B------:R-:W-:Y:S02]  /*0aa0*/  IADD3 R119, R111, 0x840, RZ ;  /* 0x000008406f777810 */ /* 0x000fe40007ffe0ff */
[-C--:B------:R-:W-:Y:S02]  /*0ab0*/  LEA.HI.SX32 R116, R11, R108.reuse, 0x1b ;  /* 0x0000006c0b747211 */ /* 0x080fe400078fdaff */
[-C--:B------:R-:W-:Y:S02]  /*0ac0*/  LEA.HI.SX32 R6, R13, R108.reuse, 0x1b ;  /* 0x0000006c0d067211 */ /* 0x080fe400078fdaff */
[----:B------:R-:W-:Y:S02]  /*0ad0*/  LEA.HI.SX32 R8, R15, R108, 0x1b ;  /* 0x0000006c0f087211 */ /* 0x000fe400078fdaff */
        /* <DEDUP_REMOVED lines=9> */
[----:B------:R-:W-:Y:S01]  /*0b70*/  MOV R131, UR4 ;  /* 0x0000000400837c02 */ /* 0x000fe20008000f00 */
[----:B--2---:R-:W-:-:S06]  /*0b80*/  UMOV UR4, URZ ;  /* 0x0000003f00047c82 */ /* 0x004fcc0008000000 */
.L_x_9920:
[----:B------:R-:W-:Y:S01]  /*0b90*/  SHF.L.U32 R0, R108, 0x1, RZ ;  /* 0x000000016c007819 */ /* 0x000fe200000006ff */
[----:B------:R-:W-:Y:S03]  /*0ba0*/  BAR.SYNC.DEFER_BLOCKING 0x0 ;  /* 0x0000000000007b1d */ /* 0x000fe60000010000 */
[----:B0-----:R-:W-:Y:S02]  /*0bb0*/  LOP3.LUT R5, R0, 0xffffffc0, RZ, 0xc0, !PT ;  /* 0xffffffc000057812 */ /* 0x001fe400078ec0ff */
[----:B------:R-:W-:-:S03]  /*0bc0*/  LEA R140, R110, R111, 0x4 ;  /* 0x0000006f6e8c7211 */ /* 0x000fc600078e20ff */
[----:B------:R-:W0:Y:S01]  /*0bd0*/  LDC R0, c[0x0][0x21c] ;  /* 0x00008700ff007b82 */ /* 0x000e220000000800 */
        /* <DEDUP_REMOVED lines=81> */
.L_x_9883:
[----:B------:R-:W-:Y:S05]  /*10f0*/  BSYNC B0 ;  /* 0x0000000000007941 */ /* 0x000fea0003800000 */
.L_x_9882:
[----:B------:R-:W-:Y:S01]  /*1100*/  BSSY B0, `(.L_x_9884) ;  /* 0x0000024000007945 */ /* 0x000fe20003800000 */
[----:B------:R-:W-:Y:S01]  /*1110*/  FSETP.GTU.FTZ.AND P0, PT, R143, 20, PT ;  /* 0x41a000008f00780b */ /* 0x000fe20003f1c000 */
[----:B------:R-:W-:Y:S01]  /*1120*/  FADD.FTZ R138, R23, R105 ;  /* 0x00000069178a7221 */ /* 0x000fe20000010000 */
[----:B--2---:R-:W-:Y:S01]  /*1130*/  FFMA.FTZ R22, R4, R16, R109 ;  /* 0x0000001004167223 */ /* 0x004fe2000001006d */
        /* <DEDUP_REMOVED lines=32> */
.L_x_9885:
[----:B------:R-:W-:Y:S05]  /*1340*/  BSYNC B0 ;  /* 0x0000000000007941 */ /* 0x000fea0003800000 */
.L_x_9884:
        /* <DEDUP_REMOVED lines=38> */
.L_x_9887:
[----:B------:R-:W-:Y:S05]  /*15b0*/  BSYNC B0 ;  /* 0x0000000000007941 */ /* 0x000fea0003800000 */
.L_x_9886:
        /* <DEDUP_REMOVED lines=33> */
.L_x_9889:
[----:B------:R-:W-:Y:S05]  /*17d0*/  BSYNC B0 ;  /* 0x0000000000007941 */ /* 0x000fea0003800000 */
.L_x_9888:
        /* <DEDUP_REMOVED lines=33> */
.L_x_9891:
[----:B------:R-:W-:Y:S05]  /*19f0*/  BSYNC B0 ;  /* 0x0000000000007941 */ /* 0x000fea0003800000 */
.L_x_9890:
        /* <DEDUP_REMOVED lines=33> */
.L_x_9893:
[----:B------:R-:W-:Y:S05]  /*1c10*/  BSYNC B0 ;  /* 0x0000000000007941 */ /* 0x000fea0003800000 */
.L_x_9892:
        /* <DEDUP_REMOVED lines=33> */
.L_x_9895:
[----:B------:R-:W-:Y:S05]  /*1e30*/  BSYNC B0 ;  /* 0x0000000000007941 */ /* 0x000fea0003800000 */
.L_x_9894:
        /* <DEDUP_REMOVED lines=33> */
.L_x_9897:
[----:B------:R-:W-:Y:S05]  /*2050*/  BSYNC B0 ;  /* 0x0000000000007941 */ /* 0x000fea0003800000 */
.L_x_9896:
        /* <DEDUP_REMOVED lines=17> */
[----:B0-----:R-:W0:Y:S01]  /*2170*/  LDC.64 R40, c[0x0][0x348] ;  /* 0x0000d200ff287b82 */ /* 0x001e220000000a00 */
[----:B------:R-:W-:Y:S01]  /*2180*/  HFMA2.MMA R39, -RZ, RZ, 0, 0 ;  /* 0x00000000ff277435 */ /* 0x000fe200000001ff */
[----:B------:R-:W-:Y:S01]  /*2190*/  MOV R38, R108 ;  /* 0x0000006c00267202 */ /* 0x000fe20000000f00 */
[----:B------:R-:W-:Y:S01]  /*21a0*/  ULDC.64 UR6, c[0x0][0x350] ;  /* 0x0000d40000067ab9 */ /* 0x000fe20000000a00 */
[----:B------:R-:W-:Y:S01]  /*21b0*/  ULDC.64 UR8, c[0x0][0x3c8] ;  /* 0x0000f20000087ab9 */ /* 0x000fe20000000a00 */
[----:B------:R-:W-:Y:S01]  /*21c0*/  HFMA2.MMA R146, -RZ, RZ, 0, 0 ;  /* 0x00000000ff927435 */ /* 0x000fe200000001ff */
[----:B------:R-:W-:Y:S01]  /*21d0*/  UMOV UR5, URZ ;  /* 0x0000003f00057c82 */ /* 0x000fe20008000000 */
[----:B------:R-:W-:Y:S01]  /*21e0*/  ULDC UR25, c[0x0][0x224] ;  /* 0x0000890000197ab9 */ /* 0x000fe20000000800 */
[----:B------:R-:W1:Y:S01]  /*21f0*/  LDC.64 R42, c[0x0][0x368] ;  /* 0x0000da00ff2a7b82 */ /* 0x000e620000000a00 */
[----:B------:R-:W-:Y:S01]  /*2200*/  ULDC UR30, c[0x0][0x21c] ;  /* 0x00008700001e7ab9 */ /* 0x000fe20000000800 */
[----:B------:R-:W-:Y:S01]  /*2210*/  ULDC.64 UR20, c[0x0][0x360] ;  /* 0x0000d80000147ab9 */ /* 0x000fe20000000a00 */
[----:B------:R-:W-:Y:S01]  /*2220*/  ULDC.64 UR26, c[0x0][0x3c8] ;  /* 0x0000f200001a7ab9 */ /* 0x000fe20000000a00 */
[----:B------:R-:W-:Y:S01]  /*2230*/  ULDC.64 UR22, c[0x0][0x380] ;  /* 0x0000e00000167ab9 */ /* 0x000fe20000000a00 */
[----:B------:R-:W-:Y:S01]  /*2240*/  ULDC.64 UR28, c[0x0][0x3d0] ;  /* 0x0000f400001c7ab9 */ /* 0x000fe20000000a00 */
[----:B------:R-:W-:Y:S01]  /*2250*/  ULDC.64 UR16, c[0x0][0x250] ;  /* 0x0000940000107ab9 */ /* 0x000fe20000000a00 */
[----:B------:R-:W-:Y:S01]  /*2260*/  ULDC.64 UR10, c[0x0][0x238] ;  /* 0x00008e00000a7ab9 */ /* 0x000fe20000000a00 */
[----:B------:R-:W2:Y:S01]  /*2270*/  LDC R44, c[0x0][0x224] ;  /* 0x00008900ff2c7b82 */ /* 0x000ea20000000800 */
[----:B------:R-:W-:Y:S01]  /*2280*/  ULDC.64 UR18, c[0x0][0x270] ;  /* 0x00009c0000127ab9 */ /* 0x000fe20000000a00 */
[----:B0-----:R-:W-:-:S06]  /*2290*/  IMAD R0, R40, UR15, RZ ;  /* 0x0000000f28007c24 */ /* 0x001fcc000f8e02ff */
[----:B------:R-:W0:Y:S01]  /*22a0*/  LDC R144, c[0x0][0x224] ;  /* 0x00008900ff907b82 */ /* 0x000e220000000800 */
[----:B------:R-:W-:-:S04]  /*22b0*/  IMAD.WIDE.U32 R36, R40, UR14, R38 ;  /* 0x0000000e28247c25 */ /* 0x000fc8000f8e0026 */
        /* <DEDUP_REMOVED lines=34> */
[----:B------:R-:W-:Y:S01]  /*24e0*/  IADD3.X R99, R0, R23, RZ, P1, !PT ;  /* 0x0000001700637210 */ /* 0x000fe20000ffe4ff */
[----:B------:R-:W-:Y:S01]  /*24f0*/  IMAD.WIDE R38, R39, 0x4, R42 ;  /* 0x0000000427267825 */ /* 0x000fe200078e022a */
[C---:B------:R-:W-:Y:S02]  /*2500*/  IADD3 R96, P0, R36.reuse, -0x380, RZ ;  /* 0xfffffc8024607810 */ /* 0x040fe40007f1e0ff */
[----:B------:R-:W-:-:S02]  /*2510*/  IADD3 R94, P1, R36, -0x300, RZ ;  /* 0xfffffd00245e7810 */ /* 0x000fc40007f3e0ff */
[C---:B------:R-:W-:Y:S02]  /*2520*/  IADD3 R92, P2, R36.reuse, -0x280, RZ ;  /* 0xfffffd80245c7810 */ /* 0x040fe40007f5e0ff */
[C---:B------:R-:W-:Y:S02]  /*2530*/  IADD3 R90, P3, R36.reuse, -0x200, RZ ;  /* 0xfffffe00245a7810 */ /* 0x040fe40007f7e0ff */
[C---:B------:R-:W-:Y:S02]  /*2540*/  IADD3 R88, P4, R36.reuse, -0x180, RZ ;  /* 0xfffffe8024587810 */ /* 0x040fe40007f9e0ff */
[C---:B------:R-:W-:Y:S02]  /*2550*/  IADD3 R86, P5, R36.reuse, -0x100, RZ ;  /* 0xffffff0024567810 */ /* 0x040fe40007fbe0ff */
[----:B------:R-:W-:Y:S02]  /*2560*/  IADD3 R84, P6, R36, -0x80, RZ ;  /* 0xffffff8024547810 */ /* 0x000fe40007fde0ff */
[----:B------:R-:W-:-:S02]  /*2570*/  IADD3.X R97, R37, -0x1, RZ, P0, !PT ;  /* 0xffffffff25617810 */ /* 0x000fc400007fe4ff */
[C---:B------:R-:W-:Y:S02]  /*2580*/  IADD3.X R95, R37.reuse, -0x1, RZ, P1, !PT ;  /* 0xffffffff255f7810 */ /* 0x040fe40000ffe4ff */
        /* <DEDUP_REMOVED lines=19> */
[----:B01-34-:R-:W-:-:S07]  /*26c0*/  MOV R23, RZ ;  /* 0x000000ff00177202 */ /* 0x01bfce0000000f00 */
.L_x_9919:
        /* <DEDUP_REMOVED lines=11> */
[----:B------:R-:W-:Y:S01]  /*2780*/  IMAD R49, R103, UR8, RZ ;  /* 0x0000000867317c24 */ /* 0x000fe2000f8e02ff */
[----:B------:R-:W-:Y:S01]  /*2790*/  LEA R140, R110, R111, 0x4 ;  /* 0x0000006f6e8c7211 */ /* 0x000fe200078e20ff */
        /* <DEDUP_REMOVED lines=10> */
[----:B------:R-:W-:Y:S02]  /*2840*/  LEA R54, P0, R46, R78, 0x2 ;  /* 0x0000004e2e367211 */ /* 0x000fe400078010ff */
[----:B------:R-:W-:Y:S02]  /*2850*/  LEA R52, P1, R48, R128, 0x2 ;  /* 0x0000008030347211 */ /* 0x000fe400078210ff */
[----:B------:R-:W-:Y:S02]  /*2860*/  LEA.HI.X R55, R46, R79, R0, 0x2, P0 ;  /* 0x0000004f2e377211 */ /* 0x000fe400000f1400 */
[----:B------:R-:W-:Y:S02]  /*2870*/  IADD3 R49, R49, R53, RZ ;  /* 0x0000003531317210 */ /* 0x000fe40007ffe0ff */
[----:B------:R-:W-:Y:S01]  /*2880*/  IADD3 R52, P0, R52, R135, RZ ;  /* 0x0000008734347210 */ /* 0x000fe20007f1e0ff */
[----:B------:R-:W4:Y:S01]  /*2890*/  LDG.E R147, desc[UR12][R54.64] ;  /* 0x0000000c36937981 */ /* 0x000f22000c1e1900 */
[----:B------:R-:W-:-:S04]  /*28a0*/  LEA.HI.X R49, R48, R129, R49, 0x2, P1 ;  /* 0x0000008130317211 */ /* 0x000fc800008f1431 */
[----:B------:R-:W-:Y:S01]  /*28b0*/  IADD3.X R53, R49, R130, RZ, P0, !PT ;  /* 0x0000008231357210 */ /* 0x000fe200007fe4ff */
[----:B0-2---:R0:W-:Y:S04]  /*28c0*/  STS.128 [R140], R36 ;  /* 0x000000248c007388 */ /* 0x0051e80000000c00 */
[----:B---3--:R-:W-:Y:S01]  /*28d0*/  STS.128 [R140+0x200], R40 ;  /* 0x000200288c007388 */ /* 0x008fe20000000c00 */
[----:B------:R-:W-:-:S03]  /*28e0*/  NOP ;  /* 0x0000000000007918 */ /* 0x000fc60000000000 */
[----:B------:R-:W2:Y:S04]  /*28f0*/  LDG.E.128 R44, desc[UR12][R52.64] ;  /* 0x0000000c342c7981 */ /* 0x000ea8000c1e1d00 */
[----:B------:R-:W3:Y:S01]  /*2900*/  LDG.E.128 R48, desc[UR12][R52.64+0x200] ;  /* 0x0002000c34307981 */ /* 0x000ee2000c1e1d00 */
[----:B------:R-:W-:-:S04]  /*2910*/  ISETP.NE.AND P0, PT, R157, RZ, PT ;  /* 0x000000ff9d00720c */ /* 0x000fc80003f05270 */
[C---:B------:R-:W-:Y:S02]  /*2920*/  ISETP.LT.OR P2, PT, R131.reuse, 0x2, P0 ;  /* 0x000000028300780c */ /* 0x040fe40000741670 */
[----:B------:R-:W-:-:S04]  /*2930*/  IADD3 R57, R131, -0x1, RZ ;  /* 0xffffffff83397810 */ /* 0x000fc80007ffe0ff */
[----:B------:R-:W-:-:S04]  /*2940*/  LEA.HI R0, R57, R57, RZ, 0x1 ;  /* 0x0000003939007211 */ /* 0x000fc800078f08ff */
[----:B------:R-:W-:-:S03]  /*2950*/  LOP3.LUT R0, R0, 0xfffffe, RZ, 0xc0, !PT ;  /* 0x00fffffe00007812 */ /* 0x000fc600078ec0ff */
[----:B-1----:R-:W1:Y:S01]  /*2960*/  @!P2 LDC R155, c[0x0][0x21c] ;  /* 0x00008700ff9bab82 */ /* 0x002e620000000800 */
[----:B0-----:R-:W-:Y:S01]  /*2970*/  IADD3 R37, R57, -R0, RZ ;  /* 0x8000000039257210 */ /* 0x001fe20007ffe0ff */
[----:B----4-:R-:W-:Y:S01]  /*2980*/  FMUL.FTZ R152, R147, 1.4426950216293334961 ;  /* 0x3fb8aa3b93987820 */ /* 0x010fe20000410000 */
[----:B------:R-:W-:-:S03]  /*2990*/  ISETP.NE.AND P1, PT, R108, RZ, PT ;  /* 0x000000ff6c00720c */ /* 0x000fc60003f25270 */
[----:B------:R-:W-:-:S06]  /*29a0*/  FMUL.FTZ R0, R152, R141 ;  /* 0x0000008d98007220 */ /* 0x000fcc0000410000 */
[----:B------:R-:W0:Y:S01]  /*29b0*/  MUFU.EX2 R0, R0 ;  /* 0x0000000000007308 */ /* 0x000e220000000800 */
[----:B------:R-:W-:Y:S02]  /*29c0*/  @!P2 IADD3 R39, R131, -0x2, RZ ;  /* 0xfffffffe8327a810 */ /* 0x000fe40007ffe0ff */
[----:B------:R-:W-:Y:S02]  /*29d0*/  IADD3 R54, R108, 0x200, RZ ;  /* 0x000002006c367810 */ /* 0x000fe40007ffe0ff */
[----:B------:R-:W-:Y:S02]  /*29e0*/  LEA R142, R110, R111, 0x5 ;  /* 0x0000006f6e8e7211 */ /* 0x000fe400078e28ff */
[----:B------:R-:W-:Y:S01]  /*29f0*/  @!P1 LEA R54, R37, R146, 0x8 ;  /* 0x0000009225369211 */ /* 0x000fe200078e40ff */
[----:B-1----:R-:W-:Y:S02]  /*2a00*/  @!P2 IMAD R155, R39, R155, R146 ;  /* 0x0000009b279ba224 */ /* 0x002fe400078e0292 */
[----:B------:R-:W1:Y:S01]  /*2a10*/  LDS.128 R36, [R142] ;  /* 0x000000008e247984 */ /* 0x000e620000000c00 */
[----:B------:R-:W-:-:S03]  /*2a20*/  LEA R159, R54, R111, 0x2 ;  /* 0x0000006f369f7211 */ /* 0x000fc600078e10ff */
[----:B------:R-:W-:Y:S01]  /*2a30*/  LDS.128 R40, [R142+0x10] ;  /* 0x000010008e287984 */ /* 0x000fe20000000c00 */
[----:B------:R-:W-:Y:S01]  /*2a40*/  MOV R161, RZ ;  /* 0x000000ff00a17202 */ /* 0x000fe20000000f00 */
[----:B------:R-:W-:-:S04]  /*2a50*/  @!P2 IMAD.WIDE R154, R155, 0x8, R62 ;  /* 0x000000089b9aa825 */ /* 0x000fc800078e023e */
[C---:B------:R-:W-:Y:S01]  /*2a60*/  FMUL.FTZ R153, R152.reuse, R136 ;  /* 0x0000008898997220 */ /* 0x040fe20000410000 */
[C---:B------:R-:W-:Y:S01]  /*2a70*/  FMUL.FTZ R151, R152.reuse, R143 ;  /* 0x0000008f98977220 */ /* 0x040fe20000410000 */
[----:B------:R-:W-:-:S04]  /*2a80*/  FMUL.FTZ R149, R152, R138 ;  /* 0x0000008a98957220 */ /* 0x000fc80000410000 */
[----:B------:R-:W-:Y:S08]  /*2a90*/  MUFU.EX2 R153, R153 ;  /* 0x0000009900997308 */ /* 0x000ff00000000800 */
[----:B------:R-:W-:Y:S08]  /*2aa0*/  MUFU.EX2 R151, R151 ;  /* 0x0000009700977308 */ /* 0x000ff00000000800 */
[----:B------:R-:W-:Y:S01]  /*2ab0*/  MUFU.EX2 R149, R149 ;  /* 0x0000009500957308 */ /* 0x000fe20000000800 */
[----:B------:R-:W-:Y:S01]  /*2ac0*/  FMUL.FTZ R156, R7, R138 ;  /* 0x0000008a079c7220 */ /* 0x000fe20000410000 */
[----:B------:R-:W-:Y:S03]  /*2ad0*/  BSSY B0, `(.L_x_9899) ;  /* 0x0000032000007945 */ /* 0x000fe60003800000 */
[----:B-1----:R-:W-:Y:S01]  /*2ae0*/  FMUL.FTZ R156, R156, R39 ;  /* 0x000000279c9c7220 */ /* 0x002fe20000410000 */
[----:B--2---:R-:W-:Y:S04]  /*2af0*/  STS.128 [R140+0x420], R44 ;  /* 0x0004202c8c007388 */ /* 0x004fe80000000c00 */
[----:B---3--:R1:W-:Y:S01]  /*2b00*/  STS.128 [R140+0x620], R48 ;  /* 0x000620308c007388 */ /* 0x0083e20000000c00 */
[----:B------:R-:W-:-:S03]  /*2b10*/  NOP ;  /* 0x0000000000007918 */ /* 0x000fc60000000000 */
[----:B------:R-:W2:Y:S04]  /*2b20*/  LDS.128 R56, [R142+0x430] ;  /* 0x000430008e387984 */ /* 0x000ea80000000c00 */
[----:B------:R-:W3:Y:S04]  /*2b30*/  LDS.128 R52, [R142+0x420] ;  /* 0x000420008e347984 */ /* 0x000ee80000000c00 */
[----:B0-----:R0:W-:Y:S01]  /*2b40*/  STS [R159+0x12b8], R0 ;  /* 0x0012b8009f007388 */ /* 0x0011e20000000800 */
[----:B------:R-:W-:Y:S01]  /*2b50*/  BAR.SYNC.DEFER_BLOCKING 0x0 ;  /* 0x0000000000007b1d */ /* 0x000fe20000010000 */
[-C--:B-1----:R-:W-:Y:S01]  /*2b60*/  FMUL.FTZ R49, R8, R137.reuse ;  /* 0x0000008908317220 */ /* 0x082fe20000410000 */
[C---:B------:R-:W-:Y:S01]  /*2b70*/  FMUL.FTZ R47, R152.reuse, R137 ;  /* 0x00000089982f7220 */ /* 0x040fe20000410000 */
[C---:B------:R-:W-:Y:S01]  /*2b80*/  FMUL.FTZ R46, R152.reuse, R132 ;  /* 0x00000084982e7220 */ /* 0x040fe20000410000 */
[----:B------:R-:W-:-:S02]  /*2b90*/  FMUL.FTZ R48, R152, R134 ;  /* 0x0000008698307220 */ /* 0x000fc40000410000 */
[----:B------:R1:W5:Y:S01]  /*2ba0*/  @!P2 LDG.E R161, desc[UR12][R154.64+0x4] ;  /* 0x0000040c9aa1a981 */ /* 0x000362000c1e1900 */
[----:B------:R-:W-:Y:S01]  /*2bb0*/  ISETP.NE.AND P2, PT, R108, 0x1f, PT ;  /* 0x0000001f6c00780c */ /* 0x000fe20003f45270 */
[----:B--2---:R-:W-:Y:S01]  /*2bc0*/  FMUL.FTZ R162, R13, R57 ;  /* 0x000000390da27220 */ /* 0x004fe20000410000 */
[----:B---3--:R-:W-:Y:S01]  /*2bd0*/  FMUL.FTZ R160, R19, R55 ;  /* 0x0000003713a07220 */ /* 0x008fe20000410000 */
[----:B------:R-:W-:Y:S01]  /*2be0*/  FMUL.FTZ R55, R152, R139 ;  /* 0x0000008b98377220 */ /* 0x000fe20000410000 */
[----:B------:R-:W-:-:S09]  /*2bf0*/  FMUL.FTZ R152, R49, R40 ;  /* 0x0000002831987220 */ /* 0x000fd20000410000 */
[----:B------:R-:W-:-:S05]  /*2c00*/  @P2 LEA R57, R108, R111, 0x2 ;  /* 0x0000006f6c392211 */ /* 0x000fca00078e10ff */
[----:B------:R2:W3:Y:S01]  /*2c10*/  @P2 LDS R49, [R57+0x1abc] ;  /* 0x001abc0039312984 */ /* 0x0004e20000000800 */
[----:B------:R-:W4:Y:S01]  /*2c20*/  MUFU.EX2 R48, R48 ;  /* 0x0000003000307308 */ /* 0x000f220000000800 */
[----:B------:R-:W-:-:S07]  /*2c30*/  FMUL.FTZ R150, R16, R52 ;  /* 0x0000003410967220 */ /* 0x000fce0000410000 */
[----:B------:R-:W0:Y:S01]  /*2c40*/  MUFU.EX2 R47, R47 ;  /* 0x0000002f002f7308 */ /* 0x000e220000000800 */
[----:B------:R-:W-:-:S07]  /*2c50*/  FMUL.FTZ R52, R17, R53 ;  /* 0x0000003511347220 */ /* 0x000fce0000410000 */
[----:B------:R-:W2:Y:S01]  /*2c60*/  MUFU.EX2 R46, R46 ;  /* 0x0000002e002e7308 */ /* 0x000ea20000000800 */
[----:B-1----:R-:W-:-:S07]  /*2c70*/  FMUL.FTZ R155, R12, R56 ;  /* 0x000000380c9b7220 */ /* 0x002fce0000410000 */
[----:B------:R-:W1:Y:S01]  /*2c80*/  MUFU.EX2 R55, R55 ;  /* 0x0000003700377308 */ /* 0x000e620000000800 */
        /* <DEDUP_REMOVED lines=13> */
[----:B--2---:R-:W-:Y:S06]  /*2d60*/  @P2 BRA `(.L_x_9900) ;  /* 0x0000000000202947 */ /* 0x004fec0003800000 */
[----:B------:R-:W-:-:S13]  /*2d70*/  ISETP.NE.AND P3, PT, R131, R144, PT ;  /* 0x000000908300720c */ /* 0x000fda0003f65270 */
[----:B---3--:R-:W-:-:S04]  /*2d80*/  @P3 LEA.HI R49, R131, R131, RZ, 0x1 ;  /* 0x0000008383313211 */ /* 0x008fc800078f08ff */
[----:B------:R-:W-:-:S04]  /*2d90*/  @P3 LOP3.LUT R56, R49, 0xfffffe, RZ, 0xc0, !PT ;  /* 0x00fffffe31383812 */ /* 0x000fc800078ec0ff */
[----:B------:R-:W-:-:S04]  /*2da0*/  @P3 IADD3 R49, -R56, R131, RZ ;  /* 0x0000008338313210 */ /* 0x000fc80007ffe1ff */
[----:B------:R-:W-:Y:S01]  /*2db0*/  @P3 LEA R56, R49, R146, 0x8 ;  /* 0x0000009231383211 */ /* 0x000fe200078e40ff */
[----:B------:R-:W-:-:S03]  /*2dc0*/  HFMA2.MMA R49, -RZ, RZ, 1.875, 0 ;  /* 0x3f800000ff317435 */ /* 0x000fc600000001ff */
[----:B------:R-:W-:-:S07]  /*2dd0*/  @P3 LEA R56, R56, R111, 0x2 ;  /* 0x0000006f38383211 */ /* 0x000fce00078e10ff */
[----:B------:R0:W2:Y:S02]  /*2de0*/  @P3 LDS R49, [R56+0x12b8] ;  /* 0x0012b80038313984 */ /* 0x0000a40000000800 */
.L_x_9900:
[----:B------:R-:W-:Y:S05]  /*2df0*/  BSYNC B0 ;  /* 0x0000000000007941 */ /* 0x000fea0003800000 */
.L_x_9899:
[----:B0-23--:R-:W-:Y:S01]  /*2e00*/  FMUL.FTZ R56, R48, R49 ;  /* 0x0000003130387220 */ /* 0x00dfe20000410000 */
[C---:B-1----:R-:W-:Y:S01]  /*2e10*/  FFMA.FTZ R53, R55.reuse, R51, R162 ;  /* 0x0000003337357223 */ /* 0x042fe200000100a2 */
[----:B------:R-:W-:Y:S01]  /*2e20*/  FMUL.FTZ R57, R50, R41 ;  /* 0x0000002932397220 */ /* 0x000fe20000410000 */
[----:B------:R-:W-:Y:S01]  /*2e30*/  FMUL.FTZ R50, R0, R153 ;  /* 0x0000009900327220 */ /* 0x000fe20000410000 */
[----:B------:R-:W-:Y:S01]  /*2e40*/  FMUL.FTZ R51, R55, R56 ;  /* 0x0000003837337220 */ /* 0x000fe20000410000 */
[C---:B------:R-:W-:Y:S01]  /*2e50*/  FFMA.FTZ R53, R46.reuse, R53, R155 ;  /* 0x000000352e357223 */ /* 0x040fe2000001009b */
[----:B------:R-:W-:Y:S01]  /*2e60*/  FMUL.FTZ R154, R45, R42 ;  /* 0x0000002a2d9a7220 */ /* 0x000fe20000410000 */
        /* <DEDUP_REMOVED lines=20> */
[----:B------:R-:W0:Y:S01]  /*2fb0*/  SHFL.DOWN PT, R58, R164, 0x1, 0x1f ;  /* 0x08201f00a43a7f89 */ /* 0x000e2200000e0000 */
[----:B------:R-:W-:Y:S01]  /*2fc0*/  FMUL.FTZ R56, R48, R51 ;  /* 0x0000003330387220 */ /* 0x000fe20000410000 */
[----:B------:R-:W-:Y:S01]  /*2fd0*/  ISETP.NE.AND P4, PT, R157, 0x1f, PT ;  /* 0x0000001f9d00780c */ /* 0x000fe20003f85270 */
[----:B------:R-:W-:Y:S01]  /*2fe0*/  FFMA.FTZ R45, R55, R45, R154 ;  /* 0x0000002d372d7223 */ /* 0x000fe2000001009a */
[----:B------:R-:W1:Y:S01]  /*2ff0*/  SHFL.DOWN PT, R50, R165, 0x1, 0x1f ;  /* 0x08201f00a5327f89 */ /* 0x000e6200000e0000 */
[----:B------:R-:W-:Y:S01]  /*3000*/  ISETP.GE.AND P3, PT, R110, 0x1, PT ;  /* 0x000000016e00780c */ /* 0x000fe20003f66270 */
[----:B------:R-:W-:Y:S01]  /*3010*/  USHF.L.U32 UR24, UR5, 0x2, URZ ;  /* 0x0000000205187899 */ /* 0x000fe2000800063f */
[----:B------:R-:W-:Y:S01]  /*3020*/  FFMA.FTZ R53, R48, R45, R171 ;  /* 0x0000002d30357223 */ /* 0x000fe200000100ab */
[----:B------:R-:W-:Y:S01]  /*3030*/  ISETP.GE.OR P0, PT, R131, UR25, P0 ;  /* 0x0000001983007c0c */ /* 0x000fe20008706670 */
[----:B------:R-:W-:Y:S01]  /*3040*/  SHFL.UP PT, R45, R56, 0x1, RZ ;  /* 0x04200000382d7989 */ /* 0x000fe200000e00ff */
[----:B------:R-:W-:Y:S01]  /*3050*/  ISETP.NE.AND P5, PT, R108, RZ, PT ;  /* 0x000000ff6c00720c */ /* 0x000fe20003fa5270 */
[----:B------:R-:W-:Y:S02]  /*3060*/  BSSY B0, `(.L_x_9901) ;  /* 0x00000aa000007945 */ /* 0x000fe40003800000 */
[----:B------:R-:W2:Y:S02]  /*3070*/  SHFL.UP PT, R44, R53, 0x1, RZ ;  /* 0x04200000352c7989 */ /* 0x000ea400000e00ff */
[----:B0-----:R-:W-:-:S06]  /*3080*/  @P4 FFMA.FTZ R164, R165, R58, R164 ;  /* 0x0000003aa5a44223 */ /* 0x001fcc00000100a4 */
[----:B------:R-:W-:Y:S01]  /*3090*/  @!P0 LEA R58, R146, R111, 0x3 ;  /* 0x0000006f923a8211 */ /* 0x000fe200078e18ff */
[----:B-1----:R-:W-:Y:S01]  /*30a0*/  @P4 FMUL.FTZ R165, R165, R50 ;  /* 0x00000032a5a54220 */ /* 0x002fe20000410000 */
[----:B------:R-:W0:Y:S01]  /*30b0*/  SHFL.DOWN PT, R51, R164, 0x2, 0x1f ;  /* 0x08401f00a4337f89 */ /* 0x000e2200000e0000 */
[----:B------:R-:W-:-:S03]  /*30c0*/  ISETP.GE.U32.AND P4, PT, R157, 0x1e, PT ;  /* 0x0000001e9d00780c */ /* 0x000fc60003f86070 */
[----:B------:R-:W1:Y:S01]  /*30d0*/  SHFL.DOWN PT, R50, R165, 0x2, 0x1f ;  /* 0x08401f00a5327f89 */ /* 0x000e6200000e0000 */
[C---:B--2---:R-:W-:Y:S01]  /*30e0*/  @P3 FFMA.FTZ R53, R56.reuse, R44, R53 ;  /* 0x0000002c38353223 */ /* 0x044fe20000010035 */
[----:B------:R-:W-:Y:S01]  /*30f0*/  @P3 FMUL.FTZ R56, R56, R45 ;  /* 0x0000002d38383220 */ /* 0x000fe20000410000 */
        /* <DEDUP_REMOVED lines=15> */
[----:B------:R-:W0:Y:S04]  /*31f0*/  SHFL.DOWN PT, R163, R164, 0x8, 0x1f ;  /* 0x09001f00a4a37f89 */ /* 0x000e2800000e0000 */
[----:B------:R-:W1:Y:S01]  /*3200*/  SHFL.DOWN PT, R166, R165, 0x8, 0x1f ;  /* 0x09001f00a5a67f89 */ /* 0x000e6200000e0000 */
[C---:B--2---:R-:W-:Y:S01]  /*3210*/  @P3 FFMA.FTZ R53, R56.reuse, R44, R53 ;  /* 0x0000002c38353223 */ /* 0x044fe20000010035 */
[----:B------:R-:W-:Y:S01]  /*3220*/  HFMA2.MMA R44, -RZ, RZ, 1.875, 0 ;  /* 0x3f800000ff2c7435 */ /* 0x000fe200000001ff */
[----:B---3--:R-:W-:Y:S01]  /*3230*/  @P3 FMUL.FTZ R56, R56, R45 ;  /* 0x0000002d38383220 */ /* 0x008fe20000410000 */
[----:B------:R-:W-:Y:S02]  /*3240*/  ISETP.GE.U32.AND P3, PT, R157, 0x18, PT ;  /* 0x000000189d00780c */ /* 0x000fe40003f66070 */
[----:B------:R-:W2:Y:S01]  /*3250*/  SHFL.UP PT, R50, R53, 0x8, RZ ;  /* 0x0500000035327989 */ /* 0x000ea200000e00ff */
[----:B------:R-:W-:-:S03]  /*3260*/  MOV R45, RZ ;  /* 0x000000ff002d7202 */ /* 0x000fc60000000f00 */
        /* <DEDUP_REMOVED lines=13> */
[----:B0-----:R-:W-:-:S03]  /*3340*/  @!P3 FFMA.FTZ R164, R165, R163, R164 ;  /* 0x000000a3a5a4b223 */ /* 0x001fc600000100a4 */
[----:B-----5:R-:W-:Y:S01]  /*3350*/  SHFL.IDX PT, R163, R161, RZ, 0x1f ;  /* 0x00001fffa1a37589 */ /* 0x020fe200000e0000 */
[----:B-1----:R-:W-:-:S03]  /*3360*/  @!P3 FMUL.FTZ R165, R165, R166 ;  /* 0x000000a6a5a5b220 */ /* 0x002fc60000410000 */
[----:B------:R-:W-:Y:S04]  /*3370*/  SHFL.DOWN PT, R170, R164, 0x1, 0x1f ;  /* 0x08201f00a4aa7f89 */ /* 0x000fe800000e0000 */
[----:B------:R-:W-:Y:S01]  /*3380*/  SHFL.IDX PT, R166, R45, RZ, 0x1f ;  /* 0x00001fff2da67589 */ /* 0x000fe200000e0000 */
[----:B--2---:R-:W-:-:S03]  /*3390*/  @P0 FFMA.FTZ R53, R56, R50, R53 ;  /* 0x0000003238350223 */ /* 0x004fc60000010035 */
[----:B------:R-:W0:Y:S01]  /*33a0*/  SHFL.DOWN PT, R173, R165, 0x1, 0x1f ;  /* 0x08201f00a5ad7f89 */ /* 0x000e2200000e0000 */
[----:B---3--:R-:W-:-:S03]  /*33b0*/  @P0 FMUL.FTZ R56, R56, R51 ;  /* 0x0000003338380220 */ /* 0x008fc60000410000 */
[----:B------:R-:W-:Y:S04]  /*33c0*/  SHFL.IDX PT, R167, R164, RZ, 0x1f ;  /* 0x00001fffa4a77589 */ /* 0x000fe800000e0000 */
[----:B------:R-:W1:Y:S04]  /*33d0*/  SHFL.IDX PT, R58, R165, RZ, 0x1f ;  /* 0x00001fffa53a7589 */ /* 0x000e6800000e0000 */
[----:B------:R-:W-:Y:S04]  /*33e0*/  SHFL.UP PT, R53, R53, 0x1, RZ ;  /* 0x0420000035357989 */ /* 0x000fe800000e00ff */
[----:B------:R-:W2:Y:S01]  /*33f0*/  SHFL.UP PT, R56, R56, 0x1, RZ ;  /* 0x0420000038387989 */ /* 0x000ea200000e00ff */
[----:B0-----:R-:W-:-:S04]  /*3400*/  @P2 FFMA.FTZ R166, R173, R166, R170 ;  /* 0x000000a6ada62223 */ /* 0x001fc800000100aa */
[----:B------:R-:W-:-:S04]  /*3410*/  FFMA.FTZ R49, R166, R49, R59 ;  /* 0x00000031a6317223 */ /* 0x000fc8000001003b */
[----:B------:R-:W-:Y:S01]  /*3420*/  FFMA.FTZ R50, R48, R49, R159 ;  /* 0x0000003130327223 */ /* 0x000fe2000001009f */
[C---:B-1----:R-:W-:Y:S01]  /*3430*/  FFMA.FTZ R173, R58.reuse, R45, R167 ;  /* 0x0000002d3aad7223 */ /* 0x042fe200000100a7 */
[----:B------:R-:W-:Y:S01]  /*3440*/  FMUL.FTZ R172, R58, R44 ;  /* 0x0000002c3aac7220 */ /* 0x000fe20000410000 */
[----:B------:R-:W-:Y:S01]  /*3450*/  FMUL.FTZ R164, R49, R134 ;  /* 0x0000008631a47220 */ /* 0x000fe20000410000 */
[----:B------:R-:W-:-:S03]  /*3460*/  FFMA.FTZ R51, R55, R50, R162 ;  /* 0x0000003237337223 */ /* 0x000fc600000100a2 */
[----:B------:R-:W-:Y:S01]  /*3470*/  FMUL.FTZ R159, R11, R164 ;  /* 0x000000a40b9f7220 */ /* 0x000fe20000410000 */
[----:B------:R-:W-:Y:S01]  /*3480*/  FFMA.FTZ R58, R46, R51, R155 ;  /* 0x000000332e3a7223 */ /* 0x000fe2000001009b */
[----:B--2---:R-:W-:Y:S01]  /*3490*/  @P1 FFMA.FTZ R163, R56, R163, R53 ;  /* 0x000000a338a31223 */ /* 0x004fe20000010035 */
[----:B------:R-:W-:Y:S01]  /*34a0*/  P2R R53, PR, RZ, 0x20 ;  /* 0x00000020ff357803 */ /* 0x000fe20000000000 */
        /* <DEDUP_REMOVED lines=9> */
[C---:B------:R-:W-:Y:S01]  /*3540*/  FFMA.FTZ R52, R151.reuse, R54, R52 ;  /* 0x0000003697347223 */ /* 0x040fe20000010034 */
[----:B------:R-:W-:Y:S01]  /*3550*/  FMUL.FTZ R53, R10, R163 ;  /* 0x000000a30a357220 */ /* 0x000fe20000410000 */
[----:B------:R-:W-:Y:S01]  /*3560*/  FFMA.FTZ R167, R151, R165, R158 ;  /* 0x000000a597a77223 */ /* 0x000fe2000001009e */
[----:B------:R-:W-:Y:S01]  /*3570*/  FADD.FTZ R45, -R168, R165 ;  /* 0x000000a5a82d7221 */ /* 0x000fe20000010100 */
[----:B------:R-:W-:Y:S01]  /*3580*/  FFMA.FTZ R44, R153, R52, R150 ;  /* 0x00000034992c7223 */ /* 0x000fe20000010096 */
[----:B------:R-:W-:Y:S01]  /*3590*/  FMUL.FTZ R160, R52, R136 ;  /* 0x0000008834a07220 */ /* 0x000fe20000410000 */
[----:B------:R-:W-:Y:S01]  /*35a0*/  FFMA.FTZ R168, R149, R167, R156 ;  /* 0x000000a795a87223 */ /* 0x000fe2000001009c */
[----:B------:R1:W-:Y:S01]  /*35b0*/  STS [R112+0x18], R53 ;  /* 0x0000183570007388 */ /* 0x0003e20000000800 */
[----:B------:R-:W-:Y:S01]  /*35c0*/  FMUL.FTZ R59, R44, R141 ;  /* 0x0000008d2c3b7220 */ /* 0x000fe20000410000 */
[----:B------:R-:W-:Y:S01]  /*35d0*/  FMUL.FTZ R149, R54, R143 ;  /* 0x0000008f36957220 */ /* 0x000fe20000410000 */
[----:B0-----:R-:W-:Y:S01]  /*35e0*/  FADD.FTZ R0, -R169, R166 ;  /* 0x000000a6a9007221 */ /* 0x001fe20000010100 */
[----:B------:R-:W-:Y:S01]  /*35f0*/  FFMA.FTZ R173, R47, R168, R152 ;  /* 0x000000a82fad7223 */ /* 0x000fe20000010098 */
[----:B------:R-:W-:Y:S01]  /*3600*/  FADD.FTZ R47, -R156, R168 ;  /* 0x000000a89c2f7221 */ /* 0x000fe20000010100 */
[----:B------:R-:W-:Y:S01]  /*3610*/  FMUL.FTZ R156, R56, R138 ;  /* 0x0000008a389c7220 */ /* 0x000fe20000410000 */
[----:B------:R-:W-:Y:S01]  /*3620*/  FFMA.FTZ R150, R0, R59, RZ ;  /* 0x0000003b00967223 */ /* 0x000fe200000100ff */
[----:B------:R0:W-:Y:S01]  /*3630*/  STS [R112+0x1c], R159 ;  /* 0x00001c9f70007388 */ /* 0x0001e20000000800 */
[----:B-1----:R-:W-:Y:S01]  /*3640*/  FADD.FTZ R53, -R158, R167 ;  /* 0x000000a79e357221 */ /* 0x002fe20000010100 */
[----:B------:R-:W-:Y:S01]  /*3650*/  FFMA.FTZ R158, R46, R173, R57 ;  /* 0x000000ad2e9e7223 */ /* 0x000fe20000010039 */
[----:B------:R-:W-:Y:S01]  /*3660*/  FFMA.FTZ R150, R45, R160, R150 ;  /* 0x000000a02d967223 */ /* 0x000fe20000010096 */
[----:B------:R-:W-:Y:S01]  /*3670*/  FADD.FTZ R46, -R152, R173 ;  /* 0x000000ad982e7221 */ /* 0x000fe20000010100 */
[----:B------:R1:W-:Y:S01]  /*3680*/  STS [R112+0x14], R155 ;  /* 0x0000149b70007388 */ /* 0x0003e20000000800 */
[-C--:B------:R-:W-:Y:S01]  /*3690*/  FMUL.FTZ R153, R6, R149.reuse ;  /* 0x0000009506997220 */ /* 0x080fe20000410000 */
[----:B------:R-:W-:Y:S01]  /*36a0*/  FFMA.FTZ R150, R53, R149, R150 ;  /* 0x0000009535967223 */ /* 0x000fe20000010096 */
[----:B------:R-:W-:Y:S01]  /*36b0*/  FMUL.FTZ R149, R4, R59 ;  /* 0x0000003b04957220 */ /* 0x000fe20000410000 */
[----:B------:R-:W-:Y:S01]  /*36c0*/  FFMA.FTZ R177, R55, R158, R154 ;  /* 0x0000009e37b17223 */ /* 0x000fe2000001009a */
[----:B0-----:R-:W-:Y:S01]  /*36d0*/  FMUL.FTZ R159, R58, R137 ;  /* 0x000000893a9f7220 */ /* 0x001fe20000410000 */
[-C--:B------:R-:W-:Y:S01]  /*36e0*/  FFMA.FTZ R151, R47, R156.reuse, R150 ;  /* 0x0000009c2f977223 */ /* 0x080fe20000010096 */
[----:B------:R0:W-:Y:S01]  /*36f0*/  STS [R112+0x8], R153 ;  /* 0x0000089970007388 */ /* 0x0001e20000000800 */
[----:B------:R-:W-:Y:S01]  /*3700*/  FADD.FTZ R55, -R57, R158 ;  /* 0x0000009e39377221 */ /* 0x000fe20000010100 */
[-C--:B------:R-:W-:Y:S01]  /*3710*/  FMUL.FTZ R161, R8, R159.reuse ;  /* 0x0000009f08a17220 */ /* 0x080fe20000410000 */
[----:B------:R-:W-:Y:S01]  /*3720*/  FFMA.FTZ R150, R46, R159, R151 ;  /* 0x0000009f2e967223 */ /* 0x000fe20000010097 */
[----:B-1----:R-:W-:Y:S01]  /*3730*/  FMUL.FTZ R155, R7, R156 ;  /* 0x0000009c079b7220 */ /* 0x002fe20000410000 */
[----:B------:R-:W-:Y:S01]  /*3740*/  FMUL.FTZ R151, R5, R160 ;  /* 0x000000a005977220 */ /* 0x000fe20000410000 */
[----:B------:R1:W-:Y:S01]  /*3750*/  STS [R112], R149 ;  /* 0x0000009570007388 */ /* 0x0003e20000000800 */
[----:B------:R-:W-:Y:S01]  /*3760*/  LEA R152, R131, R108, 0x8 ;  /* 0x0000006c83987211 */ /* 0x000fe200078e40ff */
[----:B------:R-:W-:Y:S01]  /*3770*/  FFMA.FTZ R150, R55, R162, R150 ;  /* 0x000000a237967223 */ /* 0x000fe20000010096 */
[----:B------:R-:W-:Y:S01]  /*3780*/  FADD.FTZ R57, -R154, R177 ;  /* 0x000000b19a397221 */ /* 0x000fe20000010100 */
[----:B------:R-:W-:Y:S01]  /*3790*/  STS [R112+0x10], R161 ;  /* 0x000010a170007388 */ /* 0x000fe20000000800 */
[----:B------:R-:W-:Y:S01]  /*37a0*/  IADD3 R160, R145, 0x100, -R152 ;  /* 0x0000010091a07810 */ /* 0x000fe20007ffe898 */
[----:B------:R-:W-:Y:S01]  /*37b0*/  FFMA.FTZ R170, R48, R177, R171 ;  /* 0x000000b130aa7223 */ /* 0x000fe200000100ab */
[----:B------:R-:W-:Y:S01]  /*37c0*/  IADD3 R159, R108, 0x20, RZ ;  /* 0x000000206c9f7810 */ /* 0x000fe20007ffe0ff */
[----:B------:R2:W-:Y:S01]  /*37d0*/  STS [R112+0xc], R155 ;  /* 0x00000c9b70007388 */ /* 0x0005e20000000800 */
[----:B------:R-:W-:Y:S01]  /*37e0*/  FFMA.FTZ R59, R57, R163, R150 ;  /* 0x000000a3393b7223 */ /* 0x000fe20000010096 */
[----:B------:R-:W-:Y:S01]  /*37f0*/  ISETP.GE.AND P0, PT, R160, 0x1, PT ;  /* 0x00000001a000780c */ /* 0x000fe20003f06270 */
[----:B0-----:R-:W-:Y:S01]  /*3800*/  FMUL.FTZ R153, R16, R166 ;  /* 0x000000a610997220 */ /* 0x001fe20000410000 */
[----:B------:R0:W-:Y:S01]  /*3810*/  STS [R112+0x4], R151 ;  /* 0x0000049770007388 */ /* 0x0001e20000000800 */
[----:B------:R-:W-:Y:S01]  /*3820*/  LEA.HI.SX32 R150, R159, R108, 0x1b ;  /* 0x0000006c9f967211 */ /* 0x000fe200078fdaff */
[----:B------:R-:W-:Y:S01]  /*3830*/  FMUL.FTZ R159, R18, R167 ;  /* 0x000000a7129f7220 */ /* 0x000fe20000410000 */
[----:B-1----:R-:W-:Y:S01]  /*3840*/  FMUL.FTZ R149, R19, R168 ;  /* 0x000000a813957220 */ /* 0x002fe20000410000 */
[----:B------:R-:W-:Y:S01]  /*3850*/  BAR.SYNC.DEFER_BLOCKING 0x0 ;  /* 0x0000000000007b1d */ /* 0x000fe20000010000 */
[----:B------:R-:W-:Y:S01]  /*3860*/  LEA R156, R150, R111, 0x2 ;  /* 0x0000006f969c7211 */ /* 0x000fe200078e10ff */
[----:B--2---:R-:W-:Y:S01]  /*3870*/  FMUL.FTZ R155, R17, R165 ;  /* 0x000000a5119b7220 */ /* 0x004fe20000410000 */
[----:B------:R-:W-:Y:S01]  /*3880*/  FMUL.FTZ R173, R12, R173 ;  /* 0x000000ad0cad7220 */ /* 0x000fe20000410000 */
[----:B------:R-:W-:Y:S01]  /*3890*/  FMUL.FTZ R175, R13, R158 ;  /* 0x0000009e0daf7220 */ /* 0x000fe20000410000 */
[----:B------:R-:W-:Y:S01]  /*38a0*/  FMUL.FTZ R177, R14, R177 ;  /* 0x000000b10eb17220 */ /* 0x000fe20000410000 */
[----:B------:R-:W-:Y:S01]  /*38b0*/  FMUL.FTZ R179, R15, R170 ;  /* 0x000000aa0fb37220 */ /* 0x000fe20000410000 */
[----:B------:R-:W-:-:S04]  /*38c0*/  FADD.FTZ R48, -R171, R170 ;  /* 0x000000aaab307221 */ /* 0x000fc80000010100 */
[----:B------:R-:W-:-:S04]  /*38d0*/  FMUL.FTZ R164, R48, R164 ;  /* 0x000000a430a47220 */ /* 0x000fc80000410000 */
[----:B------:R-:W-:Y:S01]  /*38e0*/  FADD.FTZ R59, R59, R164 ;  /* 0x000000a43b3b7221 */ /* 0x000fe20000010000 */
        /* <DEDUP_REMOVED lines=33> */
.L_x_9902:
[----:B------:R-:W-:Y:S05]  /*3b00*/  BSYNC B0 ;  /* 0x0000000000007941 */ /* 0x000fea0003800000 */
.L_x_9901:
[----:B0-----:R0:W2:Y:S01]  /*3b10*/  LDS R155, [R156+0xce0] ;  /* 0x000ce0009c9b7984 */ /* 0x0010a20000000800 */
[C---:B------:R-:W-:Y:S01]  /*3b20*/  ISETP.GE.AND P6, PT, R160.reuse, 0x21, PT ;  /* 0x00000021a000780c */ /* 0x040fe20003fc6270 */
[----:B------:R-:W-:Y:S01]  /*3b30*/  USHF.L.U64.HI UR7, UR5, 0x2, UR6 ;  /* 0x0000000205077899 */ /* 0x000fe20008010206 */
[----:B------:R-:W-:Y:S01]  /*3b40*/  BSSY B0, `(.L_x_9903) ;  /* 0x0000012000007945 */ /* 0x000fe20003800000 */
[C---:B------:R-:W-:Y:S02]  /*3b50*/  ISETP.GE.AND P0, PT, R160.reuse, 0x41, PT ;  /* 0x00000041a000780c */ /* 0x040fe40003f06270 */
[----:B------:R-:W-:Y:S02]  /*3b60*/  ISETP.GE.AND P1, PT, R160, 0x61, PT ;  /* 0x00000061a000780c */ /* 0x000fe40003f26270 */
[----:B------:R-:W-:Y:S01]  /*3b70*/  IMAD R148, R82, UR7, RZ ;  /* 0x0000000752947c24 */ /* 0x000fe2000f8e02ff */
[----:B------:R-:W-:Y:S01]  /*3b80*/  ISETP.GE.AND P2, PT, R160, 0x81, PT ;  /* 0x00000081a000780c */ /* 0x000fe20003f46270 */
[----:B-1----:R-:W-:Y:S01]  /*3b90*/  IMAD R152, R80, UR7, RZ ;  /* 0x0000000750987c24 */ /* 0x002fe2000f8e02ff */
        /* <DEDUP_REMOVED lines=11> */
[----:B--2---:R0:W-:Y:S02]  /*3c50*/  REDG.E.ADD.F32.FTZ.RN.STRONG.GPU desc[UR12][R152.64], R155 ;  /* 0x0000009b980079a6 */ /* 0x0041e4000c10f38c */
.L_x_9904:
[----:B------:R-:W-:Y:S05]  /*3c60*/  BSYNC B0 ;  /* 0x0000000000007941 */ /* 0x000fea0003800000 */
.L_x_9903:
[----:B0-----:R0:W1:Y:S01]  /*3c70*/  LDS R151, [R113+0x520] ;  /* 0x0005200071977984 */ /* 0x0010620000000800 */
        /* <DEDUP_REMOVED lines=8> */
.L_x_9906:
[----:B------:R-:W-:Y:S05]  /*3d00*/  BSYNC B0 ;  /* 0x0000000000007941 */ /* 0x000fea0003800000 */
.L_x_9905:
[----:B-1-3--:R1:W3:Y:S01]  /*3d10*/  LDS R151, [R114+0x5a0] ;  /* 0x0005a00072977984 */ /* 0x00a2e20000000800 */
        /* <DEDUP_REMOVED lines=8> */
.L_x_9908:
[----:B------:R-:W-:Y:S05]  /*3da0*/  BSYNC B0 ;  /* 0x0000000000007941 */ /* 0x000fea0003800000 */
.L_x_9907:
        /* <DEDUP_REMOVED lines=9> */
.L_x_9910:
[----:B------:R-:W-:Y:S05]  /*3e40*/  BSYNC B0 ;  /* 0x0000000000007941 */ /* 0x000fea0003800000 */
.L_x_9909:
        /* <DEDUP_REMOVED lines=9> */
.L_x_9912:
[----:B------:R-:W-:Y:S05]  /*3ee0*/  BSYNC B0 ;  /* 0x0000000000007941 */ /* 0x000fea0003800000 */
.L_x_9911:
        /* <DEDUP_REMOVED lines=9> */
.L_x_9914:
[----:B------:R-:W-:Y:S05]  /*3f80*/  BSYNC B0 ;  /* 0x0000000000007941 */ /* 0x000fea0003800000 */
.L_x_9913:
        /* <DEDUP_REMOVED lines=9> */
.L_x_9916:
[----:B------:R-:W-:Y:S05]  /*4020*/  BSYNC B0 ;  /* 0x0000000000007941 */ /* 0x000fea0003800000 */
.L_x_9915:
[----:B0-----:R-:W0:Y:S01]  /*4030*/  SHFL.DOWN P0, R150, R59, 0x1, 0x1f ;  /* 0x08201f003b967f89 */ /* 0x001e220000000000 */
[----:B------:R-:W-:Y:S01]  /*4040*/  ISETP.NE.AND P1, PT, R110, RZ, PT ;  /* 0x000000ff6e00720c */ /* 0x000fe20003f25270 */
[----:B------:R-:W-:Y:S01]  /*4050*/  BSSY B0, `(.L_x_9917) ;  /* 0x0000046000007945 */ /* 0x000fe20003800000 */
[----:B------:R-:W-:-:S11]  /*4060*/  ISETP.NE.AND P2, PT, R108, RZ, PT ;  /* 0x000000ff6c00720c */ /* 0x000fd60003f45270 */
[----:B------:R-:W5:Y:S01]  /*4070*/  @!P1 S2R R153, SR_CgaCtaId ;  /* 0x0000000000999919 */ /* 0x000f620000008800 */
[----:B------:R-:W-:Y:S01]  /*4080*/  @!P1 MOV R148, 0x400 ;  /* 0x0000040000949802 */ /* 0x000fe20000000f00 */
[----:B0-----:R-:W-:Y:S01]  /*4090*/  @P0 FADD R150, R59, R150 ;  /* 0x000000963b960221 */ /* 0x001fe20000000000 */
[----:B------:R-:W-:-:S04]  /*40a0*/  FMUL.FTZ R59, R147, R49 ;  /* 0x00000031933b7220 */ /* 0x000fc80000410000 */
[----:B------:R-:W0:Y:S01]  /*40b0*/  SHFL.DOWN P0, R149, R150, 0x2, 0x1f ;  /* 0x08401f0096957f89 */ /* 0x000e220000000000 */
[----:B-----5:R-:W-:Y:S01]  /*40c0*/  @!P1 LEA R111, R153, R148, 0x18 ;  /* 0x00000094996f9211 */ /* 0x020fe200078ec0ff */
[----:B------:R-:W-:-:S04]  /*40d0*/  FMUL.FTZ R148, R147, R50 ;  /* 0x0000003293947220 */ /* 0x000fc80000410000 */
[----:B------:R-:W-:Y:S01]  /*40e0*/  FMUL.FTZ R57, R148, R57 ;  /* 0x0000003994397220 */ /* 0x000fe20000410000 */
[----:B0-----:R-:W-:Y:S01]  /*40f0*/  @P0 FADD R149, R150, R149 ;  /* 0x0000009596950221 */ /* 0x001fe20000000000 */
[----:B------:R-:W-:Y:S01]  /*4100*/  FMUL.FTZ R150, R43, R49 ;  /* 0x000000312b967220 */ /* 0x000fe20000410000 */
[----:B------:R-:W-:Y:S01]  /*4110*/  FMUL.FTZ R49, R42, R50 ;  /* 0x000000322a317220 */ /* 0x000fe20000410000 */
[-C--:B------:R-:W-:Y:S01]  /*4120*/  FMUL.FTZ R42, R41, R51.reuse ;  /* 0x00000033292a7220 */ /* 0x080fe20000410000 */
[----:B------:R-:W-:Y:S01]  /*4130*/  FMUL.FTZ R41, R40, R58 ;  /* 0x0000003a28297220 */ /* 0x000fe20000410000 */
[----:B------:R-:W0:Y:S01]  /*4140*/  SHFL.DOWN P0, R152, R149, 0x4, 0x1f ;  /* 0x08801f0095987f89 */ /* 0x000e220000000000 */
[-C--:B------:R-:W-:Y:S01]  /*4150*/  FMUL.FTZ R40, R147, R56.reuse ;  /* 0x0000003893287220 */ /* 0x080fe20000410000 */
        /* <DEDUP_REMOVED lines=53> */
.L_x_9918:
[----:B------:R-:W-:Y:S05]  /*44b0*/  BSYNC B0 ;  /* 0x0000000000007941 */ /* 0x000fea0003800000 */
.L_x_9917:
[----:B------:R-:W-:Y:S01]  /*44c0*/  IADD3 R146, R146, 0x1, RZ ;  /* 0x0000000192927810 */ /* 0x000fe20007ffe0ff */
[----:B------:R-:W-:-:S03]  /*44d0*/  UIADD3 UR5, UP0, UR5, 0x1, URZ ;  /* 0x0000000105057890 */ /* 0x000fc6000ff1e03f */
[----:B------:R-:W-:Y:S01]  /*44e0*/  ISETP.GE.AND P0, PT, R146, UR30, PT ;  /* 0x0000001e92007c0c */ /* 0x000fe2000bf06270 */
[----:B------:R-:W-:-:S12]  /*44f0*/  UIADD3.X UR6, URZ, UR6, URZ, UP0, !UPT ;  /* 0x000000063f067290 */ /* 0x000fd800087fe43f */
[----:B------:R-:W-:Y:S05]  /*4500*/  @!P0 BRA `(.L_x_9919) ;  /* 0xffffffe000708947 */ /* 0x000fea000383ffff */
.L_x_9898:
[----:B------:R-:W-:Y:S01]  /*4510*/  BAR.SYNC.DEFER_BLOCKING 0x0 ;  /* 0x0000000000007b1d */ /* 0x000fe20000010000 */
[----:B------:R-:W-:-:S04]  /*4520*/  SHF.L.U32 R0, R108, 0x1, RZ ;  /* 0x000000016c007819 */ /* 0x000fc800000006ff */
[----:B------:R-:W-:-:S03]  /*4530*/  LOP3.LUT R5, R0, 0xffffffc0, RZ, 0xc0, !PT ;  /* 0xffffffc000057812 */ /* 0x000fc600078ec0ff */
[----:B0-----:R-:W0:Y:S01]  /*4540*/  LDC.64 R40, c[0x0][0x388] ;  /* 0x0000e200ff287b82 */ /* 0x001e220000000a00 */
        /* <DEDUP_REMOVED lines=11> */
[----:B---3--:R2:W-:Y:S01]  /*4600*/  STS.128 [R140+0x200], R12 ;  /* 0x0002000c8c007388 */ /* 0x0085e20000000c00 */
[----:B------:R-:W-:-:S03]  /*4610*/  NOP ;  /* 0x0000000000007918 */ /* 0x000fc60000000000 */
[----:B------:R-:W3:Y:S04]  /*4620*/  LDS.128 R16, [R142+0x10] ;  /* 0x000010008e107984 */ /* 0x000ee80000000c00 */
[----:B----4-:R-:W4:Y:S01]  /*4630*/  LDS.128 R36, [R142] ;  /* 0x000000008e247984 */ /* 0x010f220000000c00 */
[----:B------:R-:W-:Y:S01]  /*4640*/  BAR.SYNC.DEFER_BLOCKING 0x0 ;  /* 0x0000000000007b1d */ /* 0x000fe20000010000 */
[----:B--2---:R-:W-:-:S04]  /*4650*/  SHF.L.U32 R14, R44, 0x8, RZ ;  /* 0x000000082c0e7819 */ /* 0x004fc800000006ff */
[----:B------:R-:W-:Y:S01]  /*4660*/  SHF.R.S32.HI R15, RZ, 0x1f, R14 ;  /* 0x0000001fff0f7819 */ /* 0x000fe2000001140e */
[----:B------:R-:W-:Y:S04]  /*4670*/  STS.128 [R142], R32 ;  /* 0x000000208e007388 */ /* 0x000fe80000000c00 */
[----:B------:R2:W-:Y:S01]  /*4680*/  STS.128 [R142+0x10], R28 ;  /* 0x0000101c8e007388 */ /* 0x0005e20000000c00 */
        /* <DEDUP_REMOVED lines=10> */
[----:B------:R-:W-:Y:S01]  /*4730*/  FADD.FTZ R36, R36, R105 ;  /* 0x0000006924247221 */ /* 0x000fe20000010000 */
[----:B------:R-:W-:Y:S01]  /*4740*/  FSETP.GTU.FTZ.AND P2, PT, R19, 20, PT ;  /* 0x41a000001300780b */ /* 0x000fe20003f5c000 */
[----:B--2---:R-:W-:Y:S01]  /*4750*/  IMAD R29, R103, UR6, RZ ;  /* 0x00000006671d7c24 */ /* 0x004fe2000f8e02ff */
[----:B------:R-:W-:Y:S01]  /*4760*/  FSETP.GTU.FTZ.AND P4, PT, R37, 20, PT ;  /* 0x41a000002500780b */ /* 0x000fe20003f9c000 */
[----:B------:R-:W2:Y:S01]  /*4770*/  LDC.64 R32, c[0x0][0x3a8] ;  /* 0x0000ea00ff207b82 */ /* 0x000ea20000000a00 */
[----:B------:R-:W-:Y:S01]  /*4780*/  FSETP.GTU.FTZ.AND P5, PT, R38, 20, PT ;  /* 0x41a000002600780b */ /* 0x000fe20003fbc000 */
[----:B------:R-:W-:Y:S01]  /*4790*/  IMAD R29, R102, UR7, R29 ;  /* 0x00000007661d7c24 */ /* 0x000fe2000f8e021d */
[----:B------:R-:W-:Y:S01]  /*47a0*/  FSETP.GTU.FTZ.AND P3, PT, R36, 20, PT ;  /* 0x41a000002400780b */ /* 0x000fe20003f7c000 */
[----:B------:R-:W-:-:S02]  /*47b0*/  @!P6 FMUL.FTZ R0, R16, -1.4426950216293334961 ;  /* 0xbfb8aa3b1000e820 */ /* 0x000fc40000410000 */
[----:B------:R-:W-:Y:S02]  /*47c0*/  @!P0 FMUL.FTZ R5, R17, -1.4426950216293334961 ;  /* 0xbfb8aa3b11058820 */ /* 0x000fe40000410000 */
[----:B------:R-:W-:Y:S01]  /*47d0*/  @!P1 FMUL.FTZ R6, R18, -1.4426950216293334961 ;  /* 0xbfb8aa3b12069820 */ /* 0x000fe20000410000 */
[----:B------:R-:W3:Y:S01]  /*47e0*/  LDC.64 R34, c[0x0][0x3f0] ;  /* 0x0000fc00ff227b82 */ /* 0x000ee20000000a00 */
[----:B------:R-:W4:Y:S01]  /*47f0*/  @!P6 MUFU.EX2 R0, R0 ;  /* 0x000000000000e308 */ /* 0x000f220000000800 */
[----:B------:R-:W-:-:S07]  /*4800*/  @!P2 FMUL.FTZ R9, R19, -1.4426950216293334961 ;  /* 0xbfb8aa3b1309a820 */ /* 0x000fce0000410000 */
[----:B------:R1:W0:Y:S08]  /*4810*/  @!P0 MUFU.EX2 R7, R5 ;  /* 0x0000000500078308 */ /* 0x0002300000000800 */
[----:B------:R-:W5:Y:S01]  /*4820*/  @!P1 MUFU.EX2 R8, R6 ;  /* 0x0000000600089308 */ /* 0x000f620000000800 */
[----:B----4-:R-:W-:Y:S01]  /*4830*/  @!P6 FADD.FTZ R4, R0, 1 ;  /* 0x3f8000000004e421 */ /* 0x010fe20000010000 */
[----:B-1----:R-:W-:Y:S01]  /*4840*/  @!P5 FMUL.FTZ R5, R38, -1.4426950216293334961 ;  /* 0xbfb8aa3b2605d820 */ /* 0x002fe20000410000 */
[----:B------:R-:W-:-:S05]  /*4850*/  @!P3 FMUL.FTZ R0, R36, -1.4426950216293334961 ;  /* 0xbfb8aa3b2400b820 */ /* 0x000fca0000410000 */
[----:B------:R1:W4:Y:S01]  /*4860*/  @!P6 MUFU.RCP R11, R4 ;  /* 0x00000004000be308 */ /* 0x0003220000001000 */
[----:B0-----:R-:W-:-:S07]  /*4870*/  @!P0 FADD.FTZ R7, R7, 1 ;  /* 0x3f80000007078421 */ /* 0x001fce0000010000 */
[----:B------:R-:W0:Y:S01]  /*4880*/  @!P2 MUFU.EX2 R9, R9 ;  /* 0x000000090009a308 */ /* 0x000e220000000800 */
[----:B-1----:R-:W-:Y:S01]  /*4890*/  @!P4 FMUL.FTZ R4, R37, -1.4426950216293334961 ;  /* 0xbfb8aa3b2504c820 */ /* 0x002fe20000410000 */
[----:B-----5:R-:W-:-:S06]  /*48a0*/  @!P1 FADD.FTZ R8, R8, 1 ;  /* 0x3f80000008089421 */ /* 0x020fcc0000010000 */
[----:B------:R1:W5:Y:S01]  /*48b0*/  @!P4 MUFU.EX2 R12, R4 ;  /* 0x00000004000cc308 */ /* 0x0003620000000800 */
[----:B----4-:R-:W-:Y:S01]  /*48c0*/  @!P6 FMUL.FTZ R20, R20, R11 ;  /* 0x0000000b1414e220 */ /* 0x010fe20000410000 */
[----:B------:R-:W-:-:S06]  /*48d0*/  FSETP.GTU.FTZ.AND P6, PT, R39, 20, PT ;  /* 0x41a000002700780b */ /* 0x000fcc0003fdc000 */
[----:B------:R-:W4:Y:S01]  /*48e0*/  @!P5 MUFU.EX2 R17, R5 ;  /* 0x000000050011d308 */ /* 0x000f220000000800 */
[----:B-1----:R-:W-:Y:S02]  /*48f0*/  IMAD R4, R40, UR15, RZ ;  /* 0x0000000f28047c24 */ /* 0x002fe4000f8e02ff */
[----:B0-----:R-:W-:-:S04]  /*4900*/  @!P2 FADD.FTZ R13, R9, 1 ;  /* 0x3f800000090da421 */ /* 0x001fc80000010000 */
[----:B------:R-:W-:Y:S01]  /*4910*/  @!P6 FMUL.FTZ R6, R39, -1.4426950216293334961 ;  /* 0xbfb8aa3b2706e820 */ /* 0x000fe20000410000 */
[----:B------:R-:W0:Y:S01]  /*4920*/  @!P0 MUFU.RCP R36, R7 ;  /* 0x0000000700248308 */ /* 0x000e220000001000 */
[----:B------:R-:W-:Y:S02]  /*4930*/  IMAD R39, R41, UR14, R4 ;  /* 0x0000000e29277c24 */ /* 0x000fe4000f8e0204 */
[----:B-----5:R-:W-:-:S05]  /*4940*/  @!P4 FADD.FTZ R16, R12, 1 ;  /* 0x3f8000000c10c421 */ /* 0x020fca0000010000 */
[----:B------:R1:W5:Y:S01]  /*4950*/  @!P6 MUFU.EX2 R18, R6 ;  /* 0x000000060012e308 */ /* 0x0003620000000800 */
[----:B------:R-:W-:Y:S01]  /*4960*/  NOP ;  /* 0x0000000000007918 */ /* 0x000fe20000000000 */
[----:B----4-:R-:W-:-:S06]  /*4970*/  @!P5 FADD.FTZ R17, R17, 1 ;  /* 0x3f8000001111d421 */ /* 0x010fcc0000010000 */
[----:B------:R4:W2:Y:S01]  /*4980*/  @!P1 MUFU.RCP R37, R8 ;  /* 0x0000000800259308 */ /* 0x0008a20000001000 */
[----:B-1----:R-:W-:Y:S01]  /*4990*/  LDS.128 R4, [R140+0x200] ;  /* 0x000200008c047984 */ /* 0x002fe20000000c00 */
[----:B0-----:R-:W-:-:S06]  /*49a0*/  @!P0 FMUL.FTZ R21, R21, R36 ;  /* 0x0000002415158220 */ /* 0x001fcc0000410000 */
[----:B------:R-:W0:Y:S01]  /*49b0*/  @!P3 MUFU.EX2 R0, R0 ;  /* 0x000000000000b308 */ /* 0x000e220000000800 */
[----:B----4-:R-:W1:Y:S01]  /*49c0*/  LDS.128 R8, [R140] ;  /* 0x000000008c087984 */ /* 0x010e620000000c00 */
[----:B-----5:R-:W-:-:S06]  /*49d0*/  @!P6 FADD.FTZ R18, R18, 1 ;  /* 0x3f8000001212e421 */ /* 0x020fcc0000010000 */
[----:B------:R4:W5:Y:S01]  /*49e0*/  @!P2 MUFU.RCP R38, R13 ;  /* 0x0000000d0026a308 */ /* 0x0009620000001000 */
[----:B--2---:R-:W-:Y:S01]  /*49f0*/  @!P1 FMUL.FTZ R22, R22, R37 ;  /* 0x0000002516169220 */ /* 0x004fe20000410000 */
[----:B------:R-:W-:-:S04]  /*4a00*/  IADD3 R122, P1, R122, -0x400, RZ ;  /* 0xfffffc007a7a7810 */ /* 0x000fc80007f3e0ff */
[----:B------:R-:W-:Y:S02]  /*4a10*/  IADD3.X R123, R123, -0x1, RZ, P1, !PT ;  /* 0xffffffff7b7b7810 */ /* 0x000fe40000ffe4ff */
[----:B------:R-:W2:Y:S01]  /*4a20*/  @!P4 MUFU.RCP R16, R16 ;  /* 0x000000100010c308 */ /* 0x000ea20000001000 */
[----:B----4-:R-:W-:-:S04]  /*4a30*/  IMAD.WIDE.U32 R12, R40, UR14, R14 ;  /* 0x0000000e280c7c25 */ /* 0x010fc8000f8e000e */
[----:B0-----:R-:W-:Y:S01]  /*4a40*/  @!P3 FADD.FTZ R0, R0, 1 ;  /* 0x3f8000000000b421 */ /* 0x001fe20000010000 */
[----:B------:R-:W-:Y:S01]  /*4a50*/  IMAD.WIDE.U32 R14, R32, UR14, R14 ;  /* 0x0000000e200e7c25 */ /* 0x000fe2000f8e000e */
[----:B------:R-:W-:Y:S02]  /*4a60*/  IADD3 R13, R13, R39, RZ ;  /* 0x000000270d0d7210 */ /* 0x000fe40007ffe0ff */
[----:B------:R0:W4:Y:S01]  /*4a70*/  @!P3 MUFU.RCP R19, R0 ;  /* 0x000000000013b308 */ /* 0x0001220000001000 */
[----:B-----5:R-:W-:Y:S01]  /*4a80*/  @!P2 FMUL.FTZ R23, R23, R38 ;  /* 0x000000261717a220 */ /* 0x020fe20000410000 */
[----:B------:R-:W-:Y:S01]  /*4a90*/  IADD3 R126, P2, R126, -0x400, RZ ;  /* 0xfffffc007e7e7810 */ /* 0x000fe20007f5e0ff */
[----:B------:R-:W-:Y:S01]  /*4aa0*/  IMAD.WIDE.U32 R12, R102, UR6, R12 ;  /* 0x00000006660c7c25 */ /* 0x000fe2000f8e000c */
[----:B------:R-:W-:Y:S02]  /*4ab0*/  ULDC.64 UR6, c[0x0][0x3b0] ;  /* 0x0000ec0000067ab9 */ /* 0x000fe40000000a00 */
[----:B------:R-:W-:-:S02]  /*4ac0*/  IADD3.X R127, R127, -0x1, RZ, P2, !PT ;  /* 0xffffffff7f7f7810 */ /* 0x000fc400017fe4ff */
[----:B------:R-:W-:Y:S01]  /*4ad0*/  IADD3 R13, R13, R29, RZ ;  /* 0x0000001d0d0d7210 */ /* 0x000fe20007ffe0ff */
[----:B------:R-:W5:Y:S01]  /*4ae0*/  @!P5 MUFU.RCP R17, R17 ;  /* 0x000000110011d308 */ /* 0x000f620000001000 */
[----:B0-----:R-:W-:Y:S01]  /*4af0*/  LEA R0, P0, R12, R42, 0x2 ;  /* 0x0000002a0c007211 */ /* 0x001fe200078010ff */
[----:B--2---:R-:W-:Y:S01]  /*4b00*/  @!P4 FMUL.FTZ R25, R25, R16 ;  /* 0x000000101919c220 */ /* 0x004fe20000410000 */
[----:B------:R-:W-:Y:S02]  /*4b10*/  IADD3 R120, P4, R120, -0x400, RZ ;  /* 0xfffffc0078787810 */ /* 0x000fe40007f9e0ff */
[----:B------:R-:W-:Y:S02]  /*4b20*/  LEA.HI.X R13, R12, R43, R13, 0x2, P0 ;  /* 0x0000002b0c0d7211 */ /* 0x000fe400000f140d */
[----:B------:R-:W-:Y:S01]  /*4b30*/  IADD3 R12, P0, R0, R135, RZ ;  /* 0x00000087000c7210 */ /* 0x000fe20007f1e0ff */
[----:B------:R-:W0:Y:S01]  /*4b40*/  @!P6 MUFU.RCP R18, R18 ;  /* 0x000000120012e308 */ /* 0x000e220000001000 */
[----:B----4-:R-:W-:Y:S01]  /*4b50*/  @!P3 FMUL.FTZ R24, R24, R19 ;  /* 0x000000131818b220 */ /* 0x010fe20000410000 */
[----:B------:R-:W-:Y:S01]  /*4b60*/  IMAD R0, R32, UR15, RZ ;  /* 0x0000000f20007c24 */ /* 0x000fe2000f8e02ff */
[----:B------:R-:W-:-:S02]  /*4b70*/  IADD3.X R13, R13, R130, RZ, P0, !PT ;  /* 0x000000820d0d7210 */ /* 0x000fc400007fe4ff */
[----:B------:R-:W-:Y:S01]  /*4b80*/  IADD3 R128, P3, R128, -0x400, RZ ;  /* 0xfffffc0080807810 */ /* 0x000fe20007f7e0ff */
[----:B------:R-:W-:Y:S02]  /*4b90*/  IMAD R33, R33, UR14, R0 ;  /* 0x0000000e21217c24 */ /* 0x000fe4000f8e0200 */
[----:B------:R-:W-:Y:S01]  /*4ba0*/  FADD.FTZ R0, R24, R133 ;  /* 0x0000008518007221 */ /* 0x000fe20000010000 */
[----:B-1----:R-:W-:Y:S01]  /*4bb0*/  STG.E.128 desc[UR12][R12.64], R8 ;  /* 0x000000080c007986 */ /* 0x002fe2000c101d0c */
[----:B-----5:R-:W-:Y:S01]  /*4bc0*/  @!P5 FMUL.FTZ R26, R26, R17 ;  /* 0x000000111a1ad220 */ /* 0x020fe20000410000 */
[----:B------:R-:W-:Y:S02]  /*4bd0*/  IADD3 R124, P5, R124, -0x400, RZ ;  /* 0xfffffc007c7c7810 */ /* 0x000fe40007fbe0ff */
[----:B------:R1:W-:Y:S01]  /*4be0*/  STG.E.128 desc[UR12][R12.64+0x200], R4 ;  /* 0x000200040c007986 */ /* 0x0003e2000c101d0c */
[----:B------:R-:W-:Y:S02]  /*4bf0*/  IADD3 R15, R15, R33, RZ ;  /* 0x000000210f0f7210 */ /* 0x000fe40007ffe0ff */
[----:B------:R-:W-:Y:S01]  /*4c00*/  IADD3.X R129, R129, -0x1, RZ, P3, !PT ;  /* 0xffffffff81817810 */ /* 0x000fe20001ffe4ff */
[----:B------:R-:W-:Y:S01]  /*4c10*/  BAR.SYNC.DEFER_BLOCKING 0x0 ;  /* 0x0000000000007b1d */ /* 0x000fe20000010000 */
[----:B0-----:R-:W-:Y:S01]  /*4c20*/  @!P6 FMUL.FTZ R27, R27, R18 ;  /* 0x000000121b1be220 */ /* 0x001fe20000410000 */
[----:B------:R-:W-:-:S02]  /*4c30*/  IADD3.X R121, R121, -0x1, RZ, P4, !PT ;  /* 0xffffffff79797810 */ /* 0x000fc400027fe4ff */
[----:B------:R-:W-:Y:S01]  /*4c40*/  IADD3.X R125, R125, -0x1, RZ, P5, !PT ;  /* 0xffffffff7d7d7810 */ /* 0x000fe20002ffe4ff */
[----:B-1----:R-:W-:-:S04]  /*4c50*/  IMAD R5, R103, UR6, RZ ;  /* 0x0000000667057c24 */ /* 0x002fc8000f8e02ff */
[C---:B------:R-:W-:Y:S02]  /*4c60*/  IMAD R7, R102.reuse, UR7, R5 ;  /* 0x0000000766077c24 */ /* 0x040fe4000f8e0205 */
[----:B------:R-:W-:Y:S01]  /*4c70*/  IMAD.WIDE.U32 R4, R102, UR6, R14 ;  /* 0x0000000666047c25 */ /* 0x000fe2000f8e000e */
[----:B------:R0:W-:Y:S04]  /*4c80*/  STS.128 [R142], R24 ;  /* 0x000000188e007388 */ /* 0x0001e80000000c00 */
[----:B------:R-:W-:Y:S01]  /*4c90*/  IADD3 R5, R5, R7, RZ ;  /* 0x0000000705057210 */ /* 0x000fe20007ffe0ff */
[----:B------:R1:W-:Y:S01]  /*4ca0*/  STS.128 [R142+0x10], R20 ;  /* 0x000010148e007388 */ /* 0x0003e20000000c00 */
[----:B------:R-:W-:-:S03]  /*4cb0*/  NOP ;  /* 0x0000000000007918 */ /* 0x000fc60000000000 */
[----:B------:R-:W2:Y:S04]  /*4cc0*/  LDS.128 R16, [R140] ;  /* 0x000000008c107984 */ /* 0x000ea80000000c00 */
[----:B------:R-:W4:Y:S01]  /*4cd0*/  LDS.128 R28, [R140+0x200] ;  /* 0x000200008c1c7984 */ /* 0x000f220000000c00 */
[----:B0-----:R-:W-:Y:S01]  /*4ce0*/  FADD.FTZ R25, R0, R25 ;  /* 0x0000001900197221 */ /* 0x001fe20000010000 */
[----:B---3--:R-:W-:-:S03]  /*4cf0*/  LEA R0, P0, R4, R34, 0x2 ;  /* 0x0000002204007211 */ /* 0x008fc600078010ff */
[----:B------:R-:W-:Y:S01]  /*4d00*/  FADD.FTZ R26, R25, R26 ;  /* 0x0000001a191a7221 */ /* 0x000fe20000010000 */
[----:B------:R-:W-:Y:S02]  /*4d10*/  LEA.HI.X R5, R4, R35, R5, 0x2, P0 ;  /* 0x0000002304057211 */ /* 0x000fe400000f1405 */
[----:B------:R-:W-:Y:S01]  /*4d20*/  IADD3 R4, P0, R0, R135, RZ ;  /* 0x0000008700047210 */ /* 0x000fe20007f1e0ff */
[----:B------:R-:W-:-:S03]  /*4d30*/  FADD.FTZ R27, R26, R27 ;  /* 0x0000001b1a1b7221 */ /* 0x000fc60000010000 */
[----:B------:R-:W-:Y:S01]  /*4d40*/  IADD3.X R5, R5, R130, RZ, P0, !PT ;  /* 0x0000008205057210 */ /* 0x000fe200007fe4ff */
[----:B-1----:R-:W-:Y:S01]  /*4d50*/  FADD.FTZ R20, R27, R20 ;  /* 0x000000141b147221 */ /* 0x002fe20000010000 */
[----:B------:R-:W-:Y:S02]  /*4d60*/  ISETP.GT.AND P0, PT, R131, 0x1, PT ;  /* 0x000000018300780c */ /* 0x000fe40003f04270 */
[----:B------:R-:W-:Y:S01]  /*4d70*/  MOV R131, R44 ;  /* 0x0000002c00837202 */ /* 0x000fe20000000f00 */
[----:B------:R-:W-:-:S04]  /*4d80*/  FADD.FTZ R21, R20, R21 ;  /* 0x0000001514157221 */ /* 0x000fc80000010000 */
[----:B------:R-:W-:-:S04]  /*4d90*/  FADD.FTZ R22, R21, R22 ;  /* 0x0000001615167221 */ /* 0x000fc80000010000 */
[----:B------:R-:W-:Y:S01]  /*4da0*/  FADD.FTZ R133, R22, R23 ;  /* 0x0000001716857221 */ /* 0x000fe20000010000 */
[----:B--2---:R0:W-:Y:S04]  /*4db0*/  STG.E.128 desc[UR12][R4.64], R16 ;  /* 0x0000001004007986 */ /* 0x0041e8000c101d0c */
[----:B----4-:R0:W-:Y:S01]  /*4dc0*/  STG.E.128 desc[UR12][R4.64+0x200], R28 ;  /* 0x0002001c04007986 */ /* 0x0101e2000c101d0c */
[----:B------:R-:W-:Y:S05]  /*4dd0*/  @P0 BRA `(.L_x_9920) ;  /* 0xffffffbc006c0947 */ /* 0x000fea000383ffff */
.L_x_9881:
        /* <DEDUP_REMOVED lines=26> */
.L_x_9922:
[----:B------:R-:W-:Y:S05]  /*4f80*/  BSYNC B0 ;  /* 0x0000000000007941 */ /* 0x000fea0003800000 */
.L_x_9921:
        /* <DEDUP_REMOVED lines=29> */
.L_x_9924:
[----:B0-----:R-:W0:Y:S02]  /*5160*/  S2R R9, SR_TID.X ;  /* 0x0000000000097919 */ /* 0x001e240000002100 */
.L_x_9925:
[----:B------:R-:W-:Y:S05]  /*5170*/  BSYNC B0 ;  /* 0x0000000000007941 */ /* 0x000fea0003800000 */
.L_x_9923:
        /* <DEDUP_REMOVED lines=12> */
[----:B0-----:R-:W-:-:S03]  /*5240*/  ULEA UR4, UR5, UR4, 0x18 ;  /* 0x0000000405047291 */ /* 0x001fc6000f8ec03f */
[----:B------:R-:W-:-:S09]  /*5250*/  ULDC UR5, c[0x0][0x0] ;  /* 0x0000000000057ab9 */ /* 0x000fd20000000800 */
.L_x_9926:
[----:B------:R-:W-:Y:S02]  /*5260*/  LEA R0, R9, UR4, 0x2 ;  /* 0x0000000409007c11 */ /* 0x000fe4000f8e10ff */
[----:B------:R-:W-:Y:S02]  /*5270*/  SHF.R.S32.HI R4, RZ, 0x1f, R9 ;  /* 0x0000001fff047819 */ /* 0x000fe40000011409 */
        /* <DEDUP_REMOVED lines=14> */
.L_x_9927:
        /* <DEDUP_REMOVED lines=10> */
.L_x_11038:


//--------------------- .text._Z25selective_scan_bwd_kernelI32Selective_Scan_bwd_kernel_traitsILi32ELi8ELb1ELb1ELb1ELb1ELb1EffEEv12SSMParamsBwd --------------------------
	.section	.text._Z25selective_scan_bwd_kernelI32Selective_Scan_bwd_kernel_traitsILi32ELi8ELb1ELb1ELb1ELb1ELb1EffEEv12SSMParamsBwd,"ax",@progbits
	.align	128
        .global         _Z25selective_scan_bwd_kernelI32Selective_Scan_bwd_kernel_traitsILi32ELi8ELb1ELb1ELb1ELb1ELb1EffEEv12SSMParamsBwd
        .type           _Z25selective_scan_bwd_kernelI32Selective_Scan_bwd_kernel_traitsILi32ELi8ELb1ELb1ELb1ELb1ELb1EffEEv12SSMParamsBwd,@function
        .size           _Z25selective_scan_bwd_kernelI32Selective_Scan_bwd_kernel_traitsILi32ELi8ELb1ELb1ELb1ELb1ELb1EffEEv12SSMParamsBwd,(.L_x_11039 - _Z25selective_scan_bwd_kernelI32Selective_Scan_bwd_kernel_traitsILi32ELi8ELb1ELb1ELb1ELb1ELb1EffEEv12SSMParamsBwd)
        .other          _Z25selective_scan_bwd_kernelI32Selective_Scan_bwd_kernel_traitsILi32ELi8ELb1ELb1ELb1ELb1ELb1EffEEv12SSMParamsBwd,@"STO_CUDA_ENTRY STV_DEFAULT"
_Z25selective_scan_bwd_kernelI32Selective_Scan_bwd_kernel_traitsILi32ELi8ELb1ELb1ELb1ELb1ELb1EffEEv12SSMParamsBwd:
.text._Z25selective_scan_bwd_kernelI32Selective_Scan_bwd_kernel_traitsILi32ELi8ELb1ELb1ELb1ELb1ELb1EffEEv12SSMParamsBwd:
        /* <DEDUP_REMOVED lines=61> */
[----:B------:R-:W-:Y:S02]  /*03d0*/  IMAD R0, R95, R4, RZ ;  /* 0x000000045f007224 */ /* 0x000fe400078e02ff */
[----:B------:R-:W-:Y:S01]  /*03e0*/  UIADD3 UR7, UR7, UR8, URZ ;  /* 0x0000000807077290 */ /* 0x000fe2000fffe03f */
[----:B------:R-:W-:Y:S01]  /*03f0*/  SHF.R.S32.HI R9, RZ, 0x1f, R7 ;  /* 0x0000001fff097819 */ /* 0x000fe20000011407 */
[----:B------:R-:W-:Y:S01]  /*0400*/  IMAD R0, R94, R5, R0 ;  /* 0x000000055e007224 */ /* 0x000fe200078e0200 */
[----:B------:R-:W-:Y:S01]  /*0410*/  @P0 IADD3 R98, R98, 0x1, RZ ;  /* 0x0000000162620810 */ /* 0x000fe20007ffe0ff */
[----:B------:R-:W-:Y:S01]  /*0420*/  UIMAD UR8, UR14, UR10, URZ ;  /* 0x0000000a0e0872a4 */ /* 0x000fe2000f8e023f */
[----:B------:R-:W-:Y:S01]  /*0430*/  IADD3 R115, P0, R7, R2, RZ ;  /* 0x0000000207737210 */ /* 0x000fe20007f1e0ff */
[----:B------:R-:W-:Y:S01]  /*0440*/  UIMAD.WIDE.U32 UR4, UR15, UR10, URZ ;  /* 0x0000000a0f0472a5 */ /* 0x000fe2000f8e003f */
[----:B------:R-:W-:Y:S01]  /*0450*/  ISETP.NE.AND P1, PT, R11, RZ, PT ;  /* 0x000000ff0b00720c */ /* 0x000fe20003f25270 */
        /* <DEDUP_REMOVED lines=8> */
[----:B------:R-:W1:Y:S01]  /*04e0*/  LDC.64 R14, c[0x0][0x278] ;  /* 0x00009e00ff0e7b82 */ /* 0x000e620000000a00 */
[----:B------:R-:W-:Y:S02]  /*04f0*/  UIMAD.WIDE.U32 UR6, UR15, UR10, URZ ;  /* 0x0000000a0f0672a5 */ /* 0x000fe4000f8e003f */
[----:B------:R-:W-:Y:S01]  /*0500*/  UIMAD UR9, UR15, UR11, UR9 ;  /* 0x0000000b0f0972a4 */ /* 0x000fe2000f8e0209 */
[----:B------:R-:W-:Y:S02]  /*0510*/  IADD3.X R10, R9, R3, R0, P0, !PT ;  /* 0x00000003090a7210 */ /* 0x000fe400007fe400 */
[----:B------:R-:W-:Y:S01]  /*0520*/  ULDC.64 UR10, c[0x0][0x310] ;  /* 0x0000c400000a7ab9 */ /* 0x000fe20000000a00 */
[----:B------:R-:W-:Y:S01]  /*0530*/  UIADD3 UR5, UR5, UR8, URZ ;  /* 0x0000000805057290 */ /* 0x000fe2000fffe03f */
[----:B------:R-:W-:-:S02]  /*0540*/  ISETP.NE.U32.AND P0, PT, RZ, UR10, PT ;  /* 0x0000000aff007c0c */ /* 0x000fc4000bf05070 */
[----:B------:R-:W-:Y:S02]  /*0550*/  @!P2 IADD3 R98, -R98, RZ, RZ ;  /* 0x000000ff6262a210 */ /* 0x000fe40007ffe1ff */
[----:B------:R-:W-:Y:S02]  /*0560*/  @!P1 LOP3.LUT R98, RZ, R11, RZ, 0x33, !PT ;  /* 0x0000000bff629212 */ /* 0x000fe400078e33ff */
[----:B------:R-:W-:Y:S01]  /*0570*/  ISETP.NE.AND.EX P0, PT, RZ, UR11, PT, P0 ;  /* 0x0000000bff007c0c */ /* 0x000fe2000bf05300 */
[-C--:B----4-:R-:W-:Y:S01]  /*0580*/  IMAD R0, R95, R16.reuse, RZ ;  /* 0x000000105f007224 */ /* 0x090fe200078e02ff */
[----:B------:R-:W-:Y:S01]  /*0590*/  SHF.R.S32.HI R99, RZ, 0x1f, R98 ;  /* 0x0000001fff637819 */ /* 0x000fe20000011462 */
[----:B------:R-:W-:Y:S01]  /*05a0*/  IMAD.WIDE.U32 R2, R94, R16, UR4 ;  /* 0x000000045e027e25 */ /* 0x000fe2000f8e0010 */
[----:B------:R-:W-:-:S03]  /*05b0*/  UIADD3 UR7, UR7, UR9, URZ ;  /* 0x0000000907077290 */ /* 0x000fc6000fffe03f */
[----:B------:R-:W-:Y:S01]  /*05c0*/  IMAD R0, R94, R17, R0 ;  /* 0x000000115e007224 */ /* 0x000fe200078e0200 */
[----:B------:R-:W-:Y:S01]  /*05d0*/  IADD3 R119, P1, R7, R2, RZ ;  /* 0x0000000207777210 */ /* 0x000fe20007f3e0ff */
[-C--:B------:R-:W-:Y:S01]  /*05e0*/  IMAD R4, R99, R18.reuse, RZ ;  /* 0x0000001263047224 */ /* 0x080fe200078e02ff */
[----:B------:R-:W2:Y:S01]  /*05f0*/  LDC.64 R16, c[0x0][0x2f0] ;  /* 0x0000bc00ff107b82 */ /* 0x000ea20000000a00 */
[----:B0-----:R-:W-:Y:S01]  /*0600*/  ISETP.NE.U32.AND P2, PT, R22, RZ, PT ;  /* 0x000000ff1600720c */ /* 0x001fe20003f45070 */
[----:B------:R-:W-:Y:S01]  /*0610*/  ULDC.64 UR8, c[0x0][0x260] ;  /* 0x0000980000087ab9 */ /* 0x000fe20000000a00 */
[----:B------:R-:W-:Y:S01]  /*0620*/  IADD3.X R8, R9, R3, R0, P1, !PT ;  /* 0x0000000309087210 */ /* 0x000fe20000ffe400 */
[----:B------:R-:W-:Y:S01]  /*0630*/  IMAD R11, R98, R19, R4 ;  /* 0x00000013620b7224 */ /* 0x000fe200078e0204 */
[----:B------:R-:W-:Y:S01]  /*0640*/  ISETP.NE.U32.AND P1, PT, R20, RZ, PT ;  /* 0x000000ff1400720c */ /* 0x000fe20003f25070 */
[----:B------:R-:W-:Y:S02]  /*0650*/  IMAD.WIDE.U32 R4, R98, R18, UR6 ;  /* 0x0000000662047e25 */ /* 0x000fe4000f8e0012 */
[----:B------:R-:W0:Y:S01]  /*0660*/  @P0 LDC R13, c[0x0][0x214] ;  /* 0x00008500ff0d0b82 */ /* 0x000e220000000800 */
[----:B------:R-:W-:Y:S01]  /*0670*/  ISETP.NE.AND.EX P1, PT, R21, RZ, PT, P1 ;  /* 0x000000ff1500720c */ /* 0x000fe20003f25310 */
[----:B-1----:R-:W-:Y:S01]  /*0680*/  IMAD R0, R99, R14, RZ ;  /* 0x0000000e63007224 */ /* 0x002fe200078e02ff */
[----:B------:R-:W-:-:S05]  /*0690*/  IADD3 R6, R5, R11, RZ ;  /* 0x0000000b05067210 */ /* 0x000fca0007ffe0ff */
[----:B------:R-:W1:Y:S01]  /*06a0*/  LDC.64 R18, c[0x0][0x2f8] ;  /* 0x0000be00ff127b82 */ /* 0x000e620000000a00 */
[----:B------:R-:W-:Y:S01]  /*06b0*/  IMAD R11, R98, R15, R0 ;  /* 0x0000000f620b7224 */ /* 0x000fe200078e0200 */
[----:B------:R-:W-:Y:S01]  /*06c0*/  UIMAD UR6, UR14, UR8, URZ ;  /* 0x000000080e0672a4 */ /* 0x000fe2000f8e023f */
[----:B------:R-:W-:-:S05]  /*06d0*/  ISETP.NE.AND.EX P2, PT, R23, RZ, PT, P2 ;  /* 0x000000ff1700720c */ /* 0x000fca0003f45320 */
[----:B------:R-:W4:Y:S01]  /*06e0*/  @P0 LDC R15, c[0x0][0x21c] ;  /* 0x00008700ff0f0b82 */ /* 0x000f220000000800 */
[----:B------:R-:W-:Y:S02]  /*06f0*/  UIMAD.WIDE.U32 UR4, UR15, UR8, URZ ;  /* 0x000000080f0472a5 */ /* 0x000fe4000f8e003f */
[----:B------:R-:W-:Y:S01]  /*0700*/  UIMAD UR6, UR15, UR9, UR6 ;  /* 0x000000090f0672a4 */ /* 0x000fe2000f8e0206 */
[----:B------:R-:W-:-:S04]  /*0710*/  CS2R R52, SRZ ;  /* 0x0000000000347805 */ /* 0x000fc8000001ff00 */
[----:B------:R-:W3:Y:S01]  /*0720*/  @P0 LDC.64 R2, c[0x0][0x310] ;  /* 0x0000c400ff020b82 */ /* 0x000ee20000000a00 */
[----:B------:R-:W-:Y:S01]  /*0730*/  UIADD3 UR5, UR5, UR6, URZ ;  /* 0x0000000605057290 */ /* 0x000fe2000fffe03f */
[C---:B------:R-:W-:Y:S02]  /*0740*/  @P1 LEA R52, P4, R94.reuse, R20, 0x2 ;  /* 0x000000145e341211 */ /* 0x040fe400078810ff */
[----:B------:R-:W-:Y:S02]  /*0750*/  IADD3 R120, P3, R7, R4, RZ ;  /* 0x0000000407787210 */ /* 0x000fe40007f7e0ff */
[----:B------:R-:W-:Y:S02]  /*0760*/  CS2R R54, SRZ ;  /* 0x0000000000367805 */ /* 0x000fe4000001ff00 */
[----:B------:R-:W-:Y:S01]  /*0770*/  @P1 LEA.HI.X R53, R94, R21, R95, 0x2, P4 ;  /* 0x000000155e351211 */ /* 0x000fe200020f145f */
[----:B------:R-:W-:Y:S01]  /*0780*/  IMAD.WIDE.U32 R4, R98, R14, UR4 ;  /* 0x0000000462047e25 */ /* 0x000fe2000f8e000e */
[----:B------:R-:W-:-:S02]  /*0790*/  IADD3.X R6, R9, R6, RZ, P3, !PT ;  /* 0x0000000609067210 */ /* 0x000fc40001ffe4ff */
[----:B------:R-:W-:Y:S01]  /*07a0*/  ISETP.GE.AND P1, PT, R25, 0x1, PT ;  /* 0x000000011900780c */ /* 0x000fe20003f26270 */
[----:B0-----:R-:W-:Y:S01]  /*07b0*/  @P0 IMAD R0, R13, UR15, R94 ;  /* 0x0000000f0d000c24 */ /* 0x001fe2000f8e025e */
[----:B------:R-:W-:Y:S02]  /*07c0*/  @P2 LEA R54, P3, R94, R22, 0x2 ;  /* 0x000000165e362211 */ /* 0x000fe400078610ff */
[----:B------:R-:W-:Y:S01]  /*07d0*/  IADD3 R7, P5, R7, R4, RZ ;  /* 0x0000000407077210 */ /* 0x000fe20007fbe0ff */
[----:B------:R-:W-:Y:S01]  /*07e0*/  @P0 IMAD R0, R0, R25, RZ ;  /* 0x0000001900000224 */ /* 0x000fe200078e02ff */
[----:B------:R-:W-:Y:S02]  /*07f0*/  @P2 LEA.HI.X R55, R94, R23, R95, 0x2, P3 ;  /* 0x000000175e372211 */ /* 0x000fe400018f145f */
[----:B--2---:R-:W-:Y:S02]  /*0800*/  LEA R114, P2, R115, R16, 0x2 ;  /* 0x0000001073727211 */ /* 0x004fe400078410ff */
[----:B-1----:R-:W-:-:S02]  /*0810*/  LEA R112, P3, R113, R18, 0x2 ;  /* 0x0000001271707211 */ /* 0x002fc400078610ff */
[----:B------:R-:W-:Y:S01]  /*0820*/  IADD3 R4, R5, R11, RZ ;  /* 0x0000000b05047210 */ /* 0x000fe20007ffe0ff */
[----:B----4-:R-:W-:Y:S01]  /*0830*/  @P0 IMAD R5, R0, R15, RZ ;  /* 0x0000000f00050224 */ /* 0x010fe200078e02ff */
[----:B------:R-:W-:Y:S02]  /*0840*/  LEA.HI.X R115, R115, R17, R12, 0x2, P2 ;  /* 0x0000001173737211 */ /* 0x000fe400010f140c */
[----:B------:R-:W-:Y:S02]  /*0850*/  LEA.HI.X R113, R113, R19, R10, 0x2, P3 ;  /* 0x0000001371717211 */ /* 0x000fe400018f140a */
[----:B------:R-:W-:Y:S02]  /*0860*/  IADD3.X R4, R9, R4, RZ, P5, !PT ;  /* 0x0000000409047210 */ /* 0x000fe40002ffe4ff */
[----:B---3--:R-:W-:Y:S02]  /*0870*/  LEA R118, P2, R119, R26, 0x2 ;  /* 0x0000001a77767211 */ /* 0x008fe400078410ff */
[----:B------:R-:W-:-:S02]  /*0880*/  LEA R100, P3, R120, R100, 0x2 ;  /* 0x0000006478647211 */ /* 0x000fc400078610ff */
[----:B------:R-:W-:Y:S01]  /*0890*/  LEA R116, P4, R7, R116, 0x2 ;  /* 0x0000007407747211 */ /* 0x000fe200078810ff */
[----:B------:R-:W-:Y:S01]  /*08a0*/  HFMA2.MMA R123, -RZ, RZ, 0, 0 ;  /* 0x00000000ff7b7435 */ /* 0x000fe200000001ff */
[----:B------:R-:W-:Y:S01]  /*08b0*/  @P0 IMAD.WIDE R2, R5, 0x8, R2 ;  /* 0x0000000805020825 */ /* 0x000fe200078e0202 */
        /* <DEDUP_REMOVED lines=42> */
.L_x_9968:
[----:B------:R-:W-:Y:S01]  /*0b60*/  SHF.L.U32 R0, R102, 0x1, RZ ;  /* 0x0000000166007819 */ /* 0x000fe200000006ff */
[----:B------:R-:W-:Y:S03]  /*0b70*/  BAR.SYNC.DEFER_BLOCKING 0x0 ;  /* 0x0000000000007b1d */ /* 0x000fe60000010000 */
[----:B0-----:R-:W-:Y:S02]  /*0b80*/  LOP3.LUT R5, R0, 0xffffffc0, RZ, 0xc0, !PT ;  /* 0xffffffc000057812 */ /* 0x001fe400078ec0ff */
[----:B------:R-:W-:-:S03]  /*0b90*/  LEA R122, R101, R104, 0x4 ;  /* 0x00000068657a7211 */ /* 0x000fc600078e20ff */
[----:B------:R-:W0:Y:S01]  /*0ba0*/  LDC.64 R40, c[0x0][0x2a0] ;  /* 0x0000a800ff287b82 */ /* 0x000e220000000a00 */
        /* <DEDUP_REMOVED lines=28> */
[----:B------:R4:W3:Y:S01]  /*0d70*/  LDG.E.128 R36, desc[UR12][R12.64+0x200] ;  /* 0x0002000c0c247981 */ /* 0x0008e2000c1e1d00 */
[----:B------:R-:W-:Y:S01]  /*0d80*/  LEA R44, R121, 0xffffff00, 0x8 ;  /* 0xffffff00792c7811 */ /* 0x000fe200078e40ff */
[----:B0-----:R-:W-:Y:S01]  /*0d90*/  IMAD R0, R40, UR14, RZ ;  /* 0x0000000e28007c24 */ /* 0x001fe2000f8e02ff */
[----:B------:R-:W-:Y:S01]  /*0da0*/  BSSY B0, `(.L_x_9929) ;  /* 0x0000036000007945 */ /* 0x000fe20003800000 */
[--C-:B-1---5:R-:W-:Y:S01]  /*0db0*/  FADD.FTZ R127, R16, R97.reuse ;  /* 0x00000061107f7221 */ /* 0x122fe20000010000 */
[--C-:B------:R-:W-:Y:S01]  /*0dc0*/  FADD.FTZ R128, R17, R97.reuse ;  /* 0x0000006111807221 */ /* 0x100fe20000010000 */
[--C-:B------:R-:W-:Y:S01]  /*0dd0*/  FADD.FTZ R129, R18, R97.reuse ;  /* 0x0000006112817221 */ /* 0x100fe20000010000 */
[--C-:B------:R-:W-:Y:S01]  /*0de0*/  FADD.FTZ R130, R19, R97.reuse ;  /* 0x0000006113827221 */ /* 0x100fe20000010000 */
[--C-:B--2---:R-:W-:Y:S01]  /*0df0*/  FADD.FTZ R131, R20, R97.reuse ;  /* 0x0000006114837221 */ /* 0x104fe20000010000 */
[--C-:B------:R-:W-:Y:S01]  /*0e00*/  FADD.FTZ R132, R21, R97.reuse ;  /* 0x0000006115847221 */ /* 0x100fe20000010000 */
[----:B----4-:R-:W0:Y:S01]  /*0e10*/  LDC.64 R12, c[0x0][0x318] ;  /* 0x0000c600ff0c7b82 */ /* 0x010e220000000a00 */
[--C-:B------:R-:W-:Y:S01]  /*0e20*/  FADD.FTZ R133, R22, R97.reuse ;  /* 0x0000006116857221 */ /* 0x100fe20000010000 */
[----:B------:R-:W-:Y:S01]  /*0e30*/  FADD.FTZ R134, R23, R97 ;  /* 0x0000006117867221 */ /* 0x000fe20000010000 */
[----:B------:R-:W-:Y:S01]  /*0e40*/  FSETP.GTU.FTZ.AND P6, PT, R131, 20, PT ;  /* 0x41a000008300780b */ /* 0x000fe20003fdc000 */
[----:B------:R-:W-:Y:S01]  /*0e50*/  IMAD R19, R41, UR15, R0 ;  /* 0x0000000f29137c24 */ /* 0x000fe2000f8e0200 */
[----:B------:R-:W-:-:S02]  /*0e60*/  SHF.R.S32.HI R45, RZ, 0x1f, R44 ;  /* 0x0000001fff2d7819 */ /* 0x000fc4000001142c */
[----:B------:R-:W-:Y:S02]  /*0e70*/  FSETP.GTU.FTZ.AND P2, PT, R127, 20, PT ;  /* 0x41a000007f00780b */ /* 0x000fe40003f5c000 */
[----:B------:R-:W-:Y:S02]  /*0e80*/  FSETP.GTU.FTZ.AND P3, PT, R128, 20, PT ;  /* 0x41a000008000780b */ /* 0x000fe40003f7c000 */
[----:B------:R-:W-:Y:S02]  /*0e90*/  FSETP.GTU.FTZ.AND P4, PT, R129, 20, PT ;  /* 0x41a000008100780b */ /* 0x000fe40003f9c000 */
[----:B------:R-:W-:Y:S02]  /*0ea0*/  FSETP.GTU.FTZ.AND P5, PT, R130, 20, PT ;  /* 0x41a000008200780b */ /* 0x000fe40003fbc000 */
[----:B------:R-:W-:Y:S02]  /*0eb0*/  FSETP.GTU.FTZ.AND P1, PT, R132, 20, PT ;  /* 0x41a000008400780b */ /* 0x000fe40003f3c000 */
[----:B------:R-:W-:Y:S01]  /*0ec0*/  FSETP.GTU.FTZ.AND P0, PT, R133, 20, PT ;  /* 0x41a000008500780b */ /* 0x000fe20003f1c000 */
[----:B---3--:R1:W-:Y:S04]  /*0ed0*/  STS.128 [R122], R32 ;  /* 0x000000207a007388 */ /* 0x0083e80000000c00 */
[----:B------:R1:W-:Y:S01]  /*0ee0*/  STS.128 [R122+0x200], R36 ;  /* 0x000200247a007388 */ /* 0x0003e20000000c00 */
[----:B------:R-:W-:Y:S01]  /*0ef0*/  NOP ;  /* 0x0000000000007918 */ /* 0x000fe20000000000 */
[----:B0-----:R-:W-:Y:S06]  /*0f00*/  @P6 BRA `(.L_x_9930) ;  /* 0x00000000007c6947 */ /* 0x001fec0003800000 */
        /* <DEDUP_REMOVED lines=31> */
.L_x_9930:
[----:B------:R-:W-:Y:S05]  /*1100*/  BSYNC B0 ;  /* 0x0000000000007941 */ /* 0x000fea0003800000 */
.L_x_9929:
        /* <DEDUP_REMOVED lines=36> */
.L_x_9932:
[----:B------:R-:W-:Y:S05]  /*1350*/  BSYNC B0 ;  /* 0x0000000000007941 */ /* 0x000fea0003800000 */
.L_x_9931:
        /* <DEDUP_REMOVED lines=33> */
.L_x_9934:
[----:B------:R-:W-:Y:S05]  /*1570*/  BSYNC B0 ;  /* 0x0000000000007941 */ /* 0x000fea0003800000 */
.L_x_9933:
        /* <DEDUP_REMOVED lines=33> */
.L_x_9936:
[----:B------:R-:W-:Y:S05]  /*1790*/  BSYNC B0 ;  /* 0x0000000000007941 */ /* 0x000fea0003800000 */
.L_x_9935:
        /* <DEDUP_REMOVED lines=33> */
.L_x_9938:
[----:B------:R-:W-:Y:S05]  /*19b0*/  BSYNC B0 ;  /* 0x0000000000007941 */ /* 0x000fea0003800000 */
.L_x_9937:
        /* <DEDUP_REMOVED lines=33> */
.L_x_9940:
[----:B------:R-:W-:Y:S05]  /*1bd0*/  BSYNC B0 ;  /* 0x0000000000007941 */ /* 0x000fea0003800000 */
.L_x_9939:
        /* <DEDUP_REMOVED lines=33> */
.L_x_9942:
[----:B------:R-:W-:Y:S05]  /*1df0*/  BSYNC B0 ;  /* 0x0000000000007941 */ /* 0x000fea0003800000 */
.L_x_9941:
        /* <DEDUP_REMOVED lines=33> */
.L_x_9944:
[----:B------:R-:W-:Y:S05]  /*2010*/  BSYNC B0 ;  /* 0x0000000000007941 */ /* 0x000fea0003800000 */
.L_x_9943:
[----:B-1----:R-:W-:Y:S01]  /*2020*/  LDS.128 R32, [R126+0x10] ;  /* 0x000010007e207984 */ /* 0x002fe20000000c00 */
[----:B------:R-:W-:Y:S01]  /*2030*/  ULDC.64 UR6, c[0x0][0x2a8] ;  /* 0x0000aa0000067ab9 */ /* 0x000fe20000000a00 */
[----:B------:R-:W-:Y:S01]  /*2040*/  MOV R15, R19 ;  /* 0x00000013000f7202 */ /* 0x000fe20000000f00 */
[----:B------:R-:W-:Y:S01]  /*2050*/  IMAD R17, R95, UR6, RZ ;  /* 0x000000065f117c24 */ /* 0x000fe2000f8e02ff */
[----:B------:R-:W-:Y:S01]  /*2060*/  LDS.128 R28, [R126] ;  /* 0x000000007e1c7984 */ /* 0x000fe20000000c00 */
[----:B------:R-:W0:Y:S01]  /*2070*/  LDC.64 R20, c[0x0][0x2b0] ;  /* 0x0000ac00ff147b82 */ /* 0x000e220000000a00 */
[----:B------:R-:W-:-:S04]  /*2080*/  IMAD.WIDE.U32 R14, R94, UR6, R14 ;  /* 0x000000065e0e7c25 */ /* 0x000fc8000f8e000e */
[----:B------:R-:W-:-:S03]  /*2090*/  IMAD R17, R94, UR7, R17 ;  /* 0x000000075e117c24 */ /* 0x000fc6000f8e0211 */
        /* <DEDUP_REMOVED lines=11> */
[----:B------:R-:W5:Y:S01]  /*2150*/  LDG.E.128 R24, desc[UR12][R12.64+0x200] ;  /* 0x0002000c0c187981 */ /* 0x000f62000c1e1d00 */
        /* <DEDUP_REMOVED lines=10> */
[----:B------:R-:W-:Y:S02]  /*2200*/  LEA.HI.X R15, R14, R47, R15, 0x2, P0 ;  /* 0x0000002f0e0f7211 */ /* 0x000fe400000f140f */
[----:B------:R-:W-:-:S04]  /*2210*/  IADD3 R46, P0, R46, R125, RZ ;  /* 0x0000007d2e2e7210 */ /* 0x000fc80007f1e0ff */
[----:B------:R-:W-:Y:S01]  /*2220*/  IADD3.X R47, R15, R124, RZ, P0, !PT ;  /* 0x0000007c0f2f7210 */ /* 0x000fe200007fe4ff */
[----:B----4-:R-:W-:Y:S04]  /*2230*/  STS.128 [R122], R16 ;  /* 0x000000107a007388 */ /* 0x010fe80000000c00 */
[----:B-----5:R-:W-:Y:S01]  /*2240*/  STS.128 [R122+0x200], R24 ;  /* 0x000200187a007388 */ /* 0x020fe20000000c00 */
[----:B------:R-:W-:-:S03]  /*2250*/  NOP ;  /* 0x0000000000007918 */ /* 0x000fc60000000000 */
[----:B------:R-:W0:Y:S04]  /*2260*/  LDS.128 R40, [R126] ;  /* 0x000000007e287984 */ /* 0x000e280000000c00 */
[----:B------:R-:W1:Y:S01]  /*2270*/  LDS.128 R36, [R126+0x10] ;  /* 0x000010007e247984 */ /* 0x000e620000000c00 */
[----:B------:R-:W-:Y:S06]  /*2280*/  BAR.SYNC.DEFER_BLOCKING 0x0 ;  /* 0x0000000000007b1d */ /* 0x000fec0000010000 */
[----:B------:R-:W4:Y:S04]  /*2290*/  LDG.E.128 R12, desc[UR12][R46.64] ;  /* 0x0000000c2e0c7981 */ /* 0x000f28000c1e1d00 */
[----:B------:R5:W3:Y:S01]  /*22a0*/  LDG.E.128 R20, desc[UR12][R46.64+0x200] ;  /* 0x0002000c2e147981 */ /* 0x000ae2000c1e1d00 */
[----:B0-----:R-:W-:Y:S01]  /*22b0*/  FMUL.FTZ R48, R41, -1.4426950216293334961 ;  /* 0xbfb8aa3b29307820 */ /* 0x001fe20000410000 */
[----:B------:R-:W-:Y:S01]  /*22c0*/  FMUL.FTZ R16, R42, -1.4426950216293334961 ;  /* 0xbfb8aa3b2a107820 */ /* 0x000fe20000410000 */
[----:B------:R-:W-:Y:S01]  /*22d0*/  FMUL.FTZ R17, R43, -1.4426950216293334961 ;  /* 0xbfb8aa3b2b117820 */ /* 0x000fe20000410000 */
[----:B------:R-:W-:Y:S01]  /*22e0*/  FMUL.FTZ R0, R40, -1.4426950216293334961 ;  /* 0xbfb8aa3b28007820 */ /* 0x000fe20000410000 */
[----:B-1----:R-:W-:Y:S01]  /*22f0*/  FMUL.FTZ R18, R36, -1.4426950216293334961 ;  /* 0xbfb8aa3b24127820 */ /* 0x002fe20000410000 */
[----:B------:R-:W-:Y:S01]  /*2300*/  FMUL.FTZ R19, R37, -1.4426950216293334961 ;  /* 0xbfb8aa3b25137820 */ /* 0x000fe20000410000 */
[----:B------:R-:W0:Y:S01]  /*2310*/  MUFU.EX2 R48, R48 ;  /* 0x0000003000307308 */ /* 0x000e220000000800 */
[----:B-----5:R-:W-:Y:S01]  /*2320*/  FMUL.FTZ R46, R38, -1.4426950216293334961 ;  /* 0xbfb8aa3b262e7820 */ /* 0x020fe20000410000 */
[----:B------:R-:W-:-:S06]  /*2330*/  FMUL.FTZ R47, R39, -1.4426950216293334961 ;  /* 0xbfb8aa3b272f7820 */ /* 0x000fcc0000410000 */
[----:B------:R-:W1:Y:S08]  /*2340*/  MUFU.EX2 R24, R16 ;  /* 0x0000001000187308 */ /* 0x000e700000000800 */
[----:B------:R-:W5:Y:S01]  /*2350*/  MUFU.EX2 R25, R17 ;  /* 0x0000001100197308 */ /* 0x000f620000000800 */
[----:B0-----:R-:W-:-:S07]  /*2360*/  FADD.FTZ R48, R48, 1 ;  /* 0x3f80000030307421 */ /* 0x001fce0000010000 */
[----:B------:R-:W0:Y:S01]  /*2370*/  MUFU.EX2 R26, R18 ;  /* 0x00000012001a7308 */ /* 0x000e220000000800 */
[----:B-1----:R-:W-:-:S07]  /*2380*/  FADD.FTZ R24, R24, 1 ;  /* 0x3f80000018187421 */ /* 0x002fce0000010000 */
[----:B------:R-:W1:Y:S01]  /*2390*/  MUFU.EX2 R27, R19 ;  /* 0x00000013001b7308 */ /* 0x000e620000000800 */
[----:B-----5:R-:W-:-:S07]  /*23a0*/  FADD.FTZ R25, R25, 1 ;  /* 0x3f80000019197421 */ /* 0x020fce0000010000 */
[----:B------:R-:W5:Y:S01]  /*23b0*/  MUFU.EX2 R0, R0 ;  /* 0x0000000000007308 */ /* 0x000f620000000800 */
[----:B0-----:R-:W-:-:S07]  /*23c0*/  FADD.FTZ R26, R26, 1 ;  /* 0x3f8000001a1a7421 */ /* 0x001fce0000010000 */
[----:B------:R-:W0:Y:S01]  /*23d0*/  MUFU.EX2 R46, R46 ;  /* 0x0000002e002e7308 */ /* 0x000e220000000800 */
[----:B-1----:R-:W-:-:S07]  /*23e0*/  FADD.FTZ R27, R27, 1 ;  /* 0x3f8000001b1b7421 */ /* 0x002fce0000010000 */
[----:B------:R-:W1:Y:S01]  /*23f0*/  MUFU.EX2 R47, R47 ;  /* 0x0000002f002f7308 */ /* 0x000e620000000800 */
[----:B-----5:R-:W-:-:S07]  /*2400*/  FADD.FTZ R0, R0, 1 ;  /* 0x3f80000000007421 */ /* 0x020fce0000010000 */
[----:B------:R-:W5:Y:S01]  /*2410*/  MUFU.RCP R60, R48 ;  /* 0x00000030003c7308 */ /* 0x000f620000001000 */
[----:B0-----:R-:W-:-:S07]  /*2420*/  FADD.FTZ R46, R46, 1 ;  /* 0x3f8000002e2e7421 */ /* 0x001fce0000010000 */
[----:B------:R-:W0:Y:S01]  /*2430*/  MUFU.RCP R63, R24 ;  /* 0x00000018003f7308 */ /* 0x000e220000001000 */
[----:B-1----:R-:W-:-:S07]  /*2440*/  FADD.FTZ R47, R47, 1 ;  /* 0x3f8000002f2f7421 */ /* 0x002fce0000010000 */
[----:B------:R-:W1:Y:S08]  /*2450*/  MUFU.RCP R62, R25 ;  /* 0x00000019003e7308 */ /* 0x000e700000001000 */
[----:B------:R5:W1:Y:S08]  /*2460*/  MUFU.RCP R61, R0 ;  /* 0x00000000003d7308 */ /* 0x000a700000001000 */
[----:B------:R-:W1:Y:S01]  /*2470*/  MUFU.RCP R64, R27 ;  /* 0x0000001b00407308 */ /* 0x000e620000001000 */
[----:B-----5:R-:W-:-:S07]  /*2480*/  FADD.FTZ R0, -R60, 1 ;  /* 0x3f8000003c007421 */ /* 0x020fce0000010100 */
[----:B------:R-:W5:Y:S08]  /*2490*/  MUFU.RCP R67, R46 ;  /* 0x0000002e00437308 */ /* 0x000f700000001000 */
[----:B------:R2:W5:Y:S08]  /*24a0*/  MUFU.RCP R66, R47 ;  /* 0x0000002f00427308 */ /* 0x0005700000001000 */
[----:B------:R-:W5:Y:S01]  /*24b0*/  MUFU.RCP R65, R26 ;  /* 0x0000001a00417308 */ /* 0x000f620000001000 */
[----:B--2---:R-:W-:Y:S01]  /*24c0*/  IMAD.WIDE.U32 R46, R68, UR15, R44 ;  /* 0x0000000f442e7c25 */ /* 0x004fe2000f8e002c */
[----:B----4-:R-:W-:Y:S04]  /*24d0*/  STS.128 [R122], R12 ;  /* 0x0000000c7a007388 */ /* 0x010fe80000000c00 */
[----:B---3--:R0:W-:Y:S01]  /*24e0*/  STS.128 [R122+0x200], R20 ;  /* 0x000200147a007388 */ /* 0x0081e20000000c00 */
[----:B------:R-:W-:-:S03]  /*24f0*/  NOP ;  /* 0x0000000000007918 */ /* 0x000fc60000000000 */
[----:B------:R-:W2:Y:S04]  /*2500*/  LDS.128 R16, [R126] ;  /* 0x000000007e107984 */ /* 0x000ea80000000c00 */
[----:B------:R-:W3:Y:S01]  /*2510*/  LDS.128 R12, [R126+0x10] ;  /* 0x000010007e0c7984 */ /* 0x000ee20000000c00 */
[----:B0-----:R-:W-:Y:S01]  /*2520*/  FADD.FTZ R23, -R63, 1 ;  /* 0x3f8000003f177421 */ /* 0x001fe20000010100 */
[----:B-1----:R-:W-:Y:S01]  /*2530*/  FADD.FTZ R22, -R62, 1 ;  /* 0x3f8000003e167421 */ /* 0x002fe20000010100 */
[----:B------:R-:W-:Y:S01]  /*2540*/  FFMA.FTZ R20, R41, R0, 1 ;  /* 0x3f80000029147423 */ /* 0x000fe20000010000 */
[----:B------:R-:W-:Y:S01]  /*2550*/  FADD.FTZ R21, -R61, 1 ;  /* 0x3f8000003d157421 */ /* 0x000fe20000010100 */
[----:B------:R-:W-:Y:S01]  /*2560*/  FFMA.FTZ R25, R42, R23, 1 ;  /* 0x3f8000002a197423 */ /* 0x000fe20000010017 */
[----:B------:R-:W-:-:S02]  /*2570*/  FFMA.FTZ R24, R43, R22, 1 ;  /* 0x3f8000002b187423 */ /* 0x000fc40000010016 */
        /* <DEDUP_REMOVED lines=14> */
[----:B------:R-:W-:Y:S01]  /*2660*/  FADD.FTZ R22, -R66, 1 ;  /* 0x3f80000042167421 */ /* 0x000fe20000010100 */
[----:B------:R-:W-:Y:S01]  /*2670*/  FMUL.FTZ R51, R27, R24 ;  /* 0x000000181b337220 */ /* 0x000fe20000410000 */
[----:B------:R-:W-:Y:S01]  /*2680*/  BAR.SYNC.DEFER_BLOCKING 0x0 ;  /* 0x0000000000007b1d */ /* 0x000fe20000010000 */
        /* <DEDUP_REMOVED lines=21> */
[----:B------:R-:W-:Y:S02]  /*27e0*/  IMAD R69, R69, UR15, R0 ;  /* 0x0000000f45457c24 */ /* 0x000fe4000f8e0200 */
[----:B------:R-:W-:Y:S01]  /*27f0*/  FMUL.FTZ R64, R37, R64 ;  /* 0x0000004025407220 */ /* 0x000fe20000410000 */
[----:B------:R0:W-:Y:S01]  /*2800*/  STS.128 [R126], R48 ;  /* 0x000000307e007388 */ /* 0x0001e20000000c00 */
[----:B------:R-:W-:Y:S01]  /*2810*/  FMUL.FTZ R67, R38, R67 ;  /* 0x0000004326437220 */ /* 0x000fe20000410000 */
[----:B------:R-:W-:Y:S01]  /*2820*/  FMUL.FTZ R63, R42, R63 ;  /* 0x0000003f2a3f7220 */ /* 0x000fe20000410000 */
[----:B------:R-:W-:Y:S01]  /*2830*/  IADD3 R47, R47, R69, RZ ;  /* 0x000000452f2f7210 */ /* 0x000fe20007ffe0ff */
[----:B------:R-:W-:Y:S01]  /*2840*/  STS.128 [R126+0x10], R56 ;  /* 0x000010387e007388 */ /* 0x000fe20000000c00 */
[----:B------:R-:W-:-:S03]  /*2850*/  NOP ;  /* 0x0000000000007918 */ /* 0x000fc60000000000 */
[----:B------:R-:W1:Y:S01]  /*2860*/  LDS.128 R20, [R122] ;  /* 0x000000007a147984 */ /* 0x000e620000000c00 */
[----:B------:R-:W-:Y:S01]  /*2870*/  IMAD.WIDE.U32 R40, R94, UR6, R46 ;  /* 0x000000065e287c25 */ /* 0x000fe2000f8e002e */
[----:B------:R-:W2:Y:S03]  /*2880*/  LDC R38, c[0x0][0x21c] ;  /* 0x00008700ff267b82 */ /* 0x000ea60000000800 */
[----:B------:R-:W-:Y:S01]  /*2890*/  FMUL.FTZ R62, R43, R62 ;  /* 0x0000003e2b3e7220 */ /* 0x000fe20000410000 */
[----:B------:R-:W3:Y:S01]  /*28a0*/  LDS.128 R24, [R122+0x200] ;  /* 0x000200007a187984 */ /* 0x000ee20000000c00 */
[----:B0-----:R-:W-:Y:S01]  /*28b0*/  IMAD R49, R95, UR6, RZ ;  /* 0x000000065f317c24 */ /* 0x001fe2000f8e02ff */
[----:B------:R-:W-:Y:S01]  /*28c0*/  LEA R36, P0, R40, R70, 0x2 ;  /* 0x0000004628247211 */ /* 0x000fe200078010ff */
[----:B------:R-:W-:Y:S01]  /*28d0*/  FMUL.FTZ R66, R39, R66 ;  /* 0x0000004227427220 */ /* 0x000fe20000410000 */
[----:B------:R-:W-:Y:S01]  /*28e0*/  FMUL.FTZ R141, R28, R61 ;  /* 0x0000003d1c8d7220 */ /* 0x000fe20000410000 */
[----:B------:R-:W-:Y:S01]  /*28f0*/  IMAD R49, R94, UR7, R49 ;  /* 0x000000075e317c24 */ /* 0x000fe2000f8e0231 */
[----:B------:R-:W-:Y:S01]  /*2900*/  IADD3 R36, P1, R36, R125, RZ ;  /* 0x0000007d24247210 */ /* 0x000fe20007f3e0ff */
[----:B------:R-:W-:Y:S01]  /*2910*/  ULDC.64 UR6, c[0x0][0x320] ;  /* 0x0000c80000067ab9 */ /* 0x000fe20000000a00 */
        /* <DEDUP_REMOVED lines=8> */
[----:B------:R-:W-:Y:S01]  /*29a0*/  ISETP.NE.U32.AND P0, PT, RZ, UR6, PT ;  /* 0x00000006ff007c0c */ /* 0x000fe2000bf05070 */
[----:B------:R-:W-:Y:S01]  /*29b0*/  FMUL.FTZ R142, R31, R62 ;  /* 0x0000003e1f8e7220 */ /* 0x000fe20000410000 */
[----:B------:R-:W-:Y:S01]  /*29c0*/  IADD3.X R37, R41, R124, RZ, P1, !PT ;  /* 0x0000007c29257210 */ /* 0x000fe20000ffe4ff */
[----:B------:R-:W-:Y:S01]  /*29d0*/  FFMA.FTZ R0, R4, R141, R135 ;  /* 0x0000008d04007223 */ /* 0x000fe20000010087 */
[----:B------:R-:W-:-:S03]  /*29e0*/  ISETP.NE.AND.EX P0, PT, RZ, UR7, PT, P0 ;  /* 0x00000007ff007c0c */ /* 0x000fc6000bf05300 */
[----:B-1----:R0:W-:Y:S04]  /*29f0*/  STG.E.128 desc[UR12][R36.64], R20 ;  /* 0x0000001424007986 */ /* 0x0021e8000c101d0c */
[----:B---3--:R0:W-:Y:S06]  /*2a00*/  STG.E.128 desc[UR12][R36.64+0x200], R24 ;  /* 0x0002001824007986 */ /* 0x0081ec000c101d0c */
        /* <DEDUP_REMOVED lines=16> */
[C---:B0-----:R-:W-:Y:S02]  /*2b10*/  IMAD R28, R30.reuse, UR14, RZ ;  /* 0x0000000e1e1c7c24 */ /* 0x041fe4000f8e02ff */
[----:B------:R-:W-:Y:S01]  /*2b20*/  IMAD.WIDE.U32 R44, R30, UR15, R44 ;  /* 0x0000000f1e2c7c25 */ /* 0x000fe2000f8e002c */
[----:B------:R-:W0:Y:S03]  /*2b30*/  LDS.128 R20, [R122+0x200] ;  /* 0x000200007a147984 */ /* 0x000e260000000c00 */
[----:B------:R-:W-:-:S05]  /*2b40*/  IMAD R29, R31, UR15, R28 ;  /* 0x0000000f1f1d7c24 */ /* 0x000fca000f8e021c */
[----:B------:R-:W-:Y:S01]  /*2b50*/  IADD3 R45, R45, R29, RZ ;  /* 0x0000001d2d2d7210 */ /* 0x000fe20007ffe0ff */
[----:B------:R-:W-:-:S04]  /*2b60*/  IMAD R29, R95, UR8, RZ ;  /* 0x000000085f1d7c24 */ /* 0x000fc8000f8e02ff */
[C---:B------:R-:W-:Y:S02]  /*2b70*/  IMAD R29, R94.reuse, UR9, R29 ;  /* 0x000000095e1d7c24 */ /* 0x040fe4000f8e021d */
[----:B-1----:R-:W-:-:S05]  /*2b80*/  IMAD.WIDE.U32 R16, R94, UR8, R44 ;  /* 0x000000085e107c25 */ /* 0x002fca000f8e002c */
[----:B------:R-:W-:Y:S02]  /*2b90*/  IADD3 R17, R17, R29, RZ ;  /* 0x0000001d11117210 */ /* 0x000fe40007ffe0ff */
[----:B------:R-:W-:-:S04]  /*2ba0*/  LEA R18, P0, R16, UR6, 0x2 ;  /* 0x0000000610127c11 */ /* 0x000fc8000f8010ff */
[----:B------:R-:W-:Y:S02]  /*2bb0*/  LEA.HI.X R17, R16, UR7, R17, 0x2, P0 ;  /* 0x0000000710117c11 */ /* 0x000fe400080f1411 */
[----:B------:R-:W-:-:S04]  /*2bc0*/  IADD3 R16, P0, R18, R125, RZ ;  /* 0x0000007d12107210 */ /* 0x000fc80007f1e0ff */
[----:B------:R-:W-:-:S05]  /*2bd0*/  IADD3.X R17, R17, R124, RZ, P0, !PT ;  /* 0x0000007c11117210 */ /* 0x000fca00007fe4ff */
[----:B---3--:R1:W-:Y:S04]  /*2be0*/  STG.E.128 desc[UR12][R16.64], R12 ;  /* 0x0000000c10007986 */ /* 0x0083e8000c101d0c */
[----:B0-----:R1:W-:Y:S02]  /*2bf0*/  STG.E.128 desc[UR12][R16.64+0x200], R20 ;  /* 0x0002001410007986 */ /* 0x0013e4000c101d0c */
.L_x_9945:
[----:B-1----:R-:W-:Y:S01]  /*2c00*/  FFMA.FTZ R13, R5, R140, R0 ;  /* 0x0000008c050d7223 */ /* 0x002fe20000010000 */
[----:B--2---:R-:W-:Y:S01]  /*2c10*/  ISETP.GE.AND P0, PT, R38, 0x1, PT ;  /* 0x000000012600780c */ /* 0x004fe20003f06270 */
[----:B------:R-:W-:Y:S01]  /*2c20*/  BAR.SYNC.DEFER_BLOCKING 0x0 ;  /* 0x0000000000007b1d */ /* 0x000fe20000010000 */
[----:B------:R-:W-:Y:S01]  /*2c30*/  CS2R R14, SRZ ;  /* 0x00000000000e7805 */ /* 0x000fe2000001ff00 */
[----:B------:R-:W-:Y:S01]  /*2c40*/  FFMA.FTZ R0, R6, R143, R13 ;  /* 0x0000008f06007223 */ /* 0x000fe2000001000d */
[----:B------:R-:W-:Y:S02]  /*2c50*/  CS2R R12, SRZ ;  /* 0x00000000000c7805 */ /* 0x000fe4000001ff00 */
[----:B------:R-:W-:Y:S02]  /*2c60*/  CS2R R18, SRZ ;  /* 0x0000000000127805 */ /* 0x000fe4000001ff00 */
[----:B------:R-:W-:Y:S01]  /*2c70*/  CS2R R16, SRZ ;  /* 0x0000000000107805 */ /* 0x000fe2000001ff00 */
[----:B0-----:R-:W-:Y:S01]  /*2c80*/  FFMA.FTZ R21, R7, R142, R0 ;  /* 0x0000008e07157223 */ /* 0x001fe20000010000 */
        /* <DEDUP_REMOVED lines=37> */
[----:B------:R-:W1:Y:S01]  /*2ee0*/  LDC.64 R74, c[0x0][0x360] ;  /* 0x0000d800ff4a7b82 */ /* 0x000e620000000a00 */
        /* <DEDUP_REMOVED lines=20> */
[----:B------:R-:W-:Y:S01]  /*3030*/  ULDC.64 UR8, c[0x0][0x230] ;  /* 0x00008c0000087ab9 */ /* 0x000fe20000000a00 */
[----:B------:R-:W-:Y:S01]  /*3040*/  LEA R34, P2, R30, UR6, 0x2 ;  /* 0x000000061e227c11 */ /* 0x000fe2000f8410ff */
[----:B------:R-:W-:Y:S01]  /*3050*/  UMOV UR6, URZ ;  /* 0x0000003f00067c82 */ /* 0x000fe20008000000 */
[----:B------:R-:W-:-:S02]  /*3060*/  IADD3 R15, R31, R35, RZ ;  /* 0x000000231f0f7210 */ /* 0x000fc40007ffe0ff */
[----:B--2---:R-:W-:Y:S02]  /*3070*/  LEA R31, R36, UR4, 0x8 ;  /* 0x00000004241f7c11 */ /* 0x004fe4000f8e40ff */
[----:B------:R-:W-:Y:S02]  /*3080*/  IADD3 R90, P1, R91, R30, RZ ;  /* 0x0000001e5b5a7210 */ /* 0x000fe40007f3e0ff */
[----:B------:R-:W-:Y:S01]  /*3090*/  LEA.HI.X R35, R30, UR7, R15, 0x2, P2 ;  /* 0x000000071e237c11 */ /* 0x000fe200090f140f */
[C---:B------:R-:W-:Y:S01]  /*30a0*/  IMAD.WIDE R28, R31.reuse, 0x4, R32 ;  /* 0x000000041f1c7825 */ /* 0x040fe200078e0220 */
[C---:B------:R-:W-:Y:S01]  /*30b0*/  IADD3.X R93, R0.reuse, R37, RZ, P0, !PT ;  /* 0x00000025005d7210 */ /* 0x040fe200007fe4ff */
[----:B------:R-:W-:Y:S01]  /*30c0*/  ULDC UR7, c[0x0][0x218] ;  /* 0x0000860000077ab9 */ /* 0x000fe20000000800 */
[----:B------:R-:W-:Y:S01]  /*30d0*/  IADD3.X R91, R0, R15, RZ, P1, !PT ;  /* 0x0000000f005b7210 */ /* 0x000fe20000ffe4ff */
[----:B------:R-:W-:Y:S01]  /*30e0*/  IMAD.WIDE R30, R31, 0x4, R34 ;  /* 0x000000041f1e7825 */ /* 0x000fe200078e0222 */
[----:B------:R-:W-:-:S02]  /*30f0*/  IADD3 R88, P0, R28, -0x380, RZ ;  /* 0xfffffc801c587810 */ /* 0x000fc40007f1e0ff */
[C---:B------:R-:W-:Y:S02]  /*3100*/  IADD3 R86, P1, R28.reuse, -0x300, RZ ;  /* 0xfffffd001c567810 */ /* 0x040fe40007f3e0ff */
[C---:B------:R-:W-:Y:S02]  /*3110*/  IADD3 R84, P2, R28.reuse, -0x280, RZ ;  /* 0xfffffd801c547810 */ /* 0x040fe40007f5e0ff */
[C---:B------:R-:W-:Y:S02]  /*3120*/  IADD3 R82, P3, R28.reuse, -0x200, RZ ;  /* 0xfffffe001c527810 */ /* 0x040fe40007f7e0ff */
[C---:B------:R-:W-:Y:S02]  /*3130*/  IADD3 R80, P4, R28.reuse, -0x180, RZ ;  /* 0xfffffe801c507810 */ /* 0x040fe40007f9e0ff */
[C---:B------:R-:W-:Y:S02]  /*3140*/  IADD3 R78, P5, R28.reuse, -0x100, RZ ;  /* 0xffffff001c4e7810 */ /* 0x040fe40007fbe0ff */
[----:B------:R-:W-:-:S02]  /*3150*/  IADD3 R76, P6, R28, -0x80, RZ ;  /* 0xffffff801c4c7810 */ /* 0x000fc40007fde0ff */
[C---:B------:R-:W-:Y:S02]  /*3160*/  IADD3.X R89, R29.reuse, -0x1, RZ, P0, !PT ;  /* 0xffffffff1d597810 */ /* 0x040fe400007fe4ff */
[C---:B------:R-:W-:Y:S02]  /*3170*/  IADD3.X R87, R29.reuse, -0x1, RZ, P1, !PT ;  /* 0xffffffff1d577810 */ /* 0x040fe40000ffe4ff */
[C---:B------:R-:W-:Y:S02]  /*3180*/  IADD3.X R85, R29.reuse, -0x1, RZ, P2, !PT ;  /* 0xffffffff1d557810 */ /* 0x040fe400017fe4ff */
[C---:B------:R-:W-:Y:S02]  /*3190*/  IADD3.X R83, R29.reuse, -0x1, RZ, P3, !PT ;  /* 0xffffffff1d537810 */ /* 0x040fe40001ffe4ff */
[C---:B------:R-:W-:Y:S02]  /*31a0*/  IADD3.X R81, R29.reuse, -0x1, RZ, P4, !PT ;  /* 0xffffffff1d517810 */ /* 0x040fe400027fe4ff */
[----:B------:R-:W-:-:S02]  /*31b0*/  IADD3.X R79, R29, -0x1, RZ, P5, !PT ;  /* 0xffffffff1d4f7810 */ /* 0x000fc40002ffe4ff */
[----:B------:R-:W-:Y:S02]  /*31c0*/  IADD3.X R77, R29, -0x1, RZ, P6, !PT ;  /* 0xffffffff1d4d7810 */ /* 0x000fe400037fe4ff */
[C---:B------:R-:W-:Y:S02]  /*31d0*/  IADD3 R68, P0, R30.reuse, -0x380, RZ ;  /* 0xfffffc801e447810 */ /* 0x040fe40007f1e0ff */
[C---:B------:R-:W-:Y:S02]  /*31e0*/  IADD3 R66, P1, R30.reuse, -0x300, RZ ;  /* 0xfffffd001e427810 */ /* 0x040fe40007f3e0ff */
        /* <DEDUP_REMOVED lines=10> */
[C---:B------:R-:W-:Y:S02]  /*3290*/  IADD3.X R59, R31.reuse, -0x1, RZ, P5, !PT ;  /* 0xffffffff1f3b7810 */ /* 0x040fe40002ffe4ff */
[----:B------:R-:W-:Y:S02]  /*32a0*/  IADD3.X R57, R31, -0x1, RZ, P6, !PT ;  /* 0xffffffff1f397810 */ /* 0x000fe400037fe4ff */
[----:B01-34-:R-:W-:-:S07]  /*32b0*/  MOV R15, RZ ;  /* 0x000000ff000f7202 */ /* 0x01bfce0000000f00 */
.L_x_9967:
[----:B------:R-:W-:Y:S01]  /*32c0*/  SHF.R.S32.HI R147, RZ, 0x1f, R145 ;  /* 0x0000001fff937819 */ /* 0x000fe20000011491 */
[----:B----4-:R-:W-:-:S04]  /*32d0*/  IMAD.WIDE.U32 R28, R145, UR16, RZ ;  /* 0x00000010911c7c25 */ /* 0x010fc8000f8e00ff */
        /* <DEDUP_REMOVED lines=8> */
[----:B0--3--:R0:W3:Y:S01]  /*3360*/  LDG.E.128 R32, desc[UR12][R36.64+0x200] ;  /* 0x0002000c24207981 */ /* 0x0090e2000c1e1d00 */
        /* <DEDUP_REMOVED lines=18> */
[----:B------:R0:W4:Y:S03]  /*3490*/  LDG.E R146, desc[UR12][R46.64] ;  /* 0x0000000c2e927981 */ /* 0x000126000c1e1900 */
[----:B------:R-:W-:Y:S01]  /*34a0*/  IADD3.X R45, R41, R124, RZ, P0, !PT ;  /* 0x0000007c292d7210 */ /* 0x000fe200007fe4ff */
[----:B-12---:R1:W-:Y:S04]  /*34b0*/  STS.128 [R122], R28 ;  /* 0x0000001c7a007388 */ /* 0x0063e80000000c00 */
[----:B---3--:R-:W-:Y:S01]  /*34c0*/  STS.128 [R122+0x200], R32 ;  /* 0x000200207a007388 */ /* 0x008fe20000000c00 */
[----:B------:R-:W-:-:S03]  /*34d0*/  NOP ;  /* 0x0000000000007918 */ /* 0x000fc60000000000 */
[----:B------:R-:W2:Y:S04]  /*34e0*/  LDG.E.128 R36, desc[UR12][R44.64] ;  /* 0x0000000c2c247981 */ /* 0x000ea8000c1e1d00 */
[----:B------:R-:W3:Y:S01]  /*34f0*/  LDG.E.128 R40, desc[UR12][R44.64+0x200] ;  /* 0x0002000c2c287981 */ /* 0x000ee2000c1e1d00 */
[----:B------:R-:W-:Y:S02]  /*3500*/  ISETP.NE.AND P0, PT, R148, RZ, PT ;  /* 0x000000ff9400720c */ /* 0x000fe40003f05270 */
[C---:B------:R-:W-:Y:S02]  /*3510*/  IADD3 R149, R121.reuse, -0x1, RZ ;  /* 0xffffffff79957810 */ /* 0x040fe40007ffe0ff */
[----:B------:R-:W-:Y:S02]  /*3520*/  ISETP.LT.OR P2, PT, R121, 0x2, P0 ;  /* 0x000000027900780c */ /* 0x000fe40000741670 */
[----:B------:R-:W-:-:S02]  /*3530*/  ISETP.NE.AND P1, PT, R102, RZ, PT ;  /* 0x000000ff6600720c */ /* 0x000fc40003f25270 */
[----:B------:R-:W-:Y:S02]  /*3540*/  LEA.HI R0, R149, R149, RZ, 0x1 ;  /* 0x0000009595007211 */ /* 0x000fe400078f08ff */
[----:B0-----:R-:W-:Y:S02]  /*3550*/  IADD3 R47, R102, 0x200, RZ ;  /* 0x00000200662f7810 */ /* 0x001fe40007ffe0ff */
[----:B------:R-:W-:Y:S02]  /*3560*/  LOP3.LUT R0, R0, 0xfffffe, RZ, 0xc0, !PT ;  /* 0x00fffffe00007812 */ /* 0x000fe400078ec0ff */
[----:B------:R-:W-:Y:S02]  /*3570*/  LEA R126, R101, R104, 0x5 ;  /* 0x00000068657e7211 */ /* 0x000fe400078e28ff */
[----:B------:R-:W-:Y:S01]  /*3580*/  IADD3 R0, R149, -R0, RZ ;  /* 0x8000000095007210 */ /* 0x000fe20007ffe0ff */
[----:B------:R-:W0:Y:S01]  /*3590*/  @!P2 LDC R153, c[0x0][0x21c] ;  /* 0x00008700ff99ab82 */ /* 0x000e220000000800 */
[----:B-1----:R-:W-:Y:S01]  /*35a0*/  @!P2 IADD3 R28, R121, -0x2, RZ ;  /* 0xfffffffe791ca810 */ /* 0x002fe20007ffe0ff */
[----:B------:R-:W-:Y:S01]  /*35b0*/  LDS.128 R32, [R126+0x10] ;  /* 0x000010007e207984 */ /* 0x000fe20000000c00 */
[----:B------:R-:W-:-:S02]  /*35c0*/  @!P1 LEA R47, R0, R145, 0x8 ;  /* 0x00000091002f9211 */ /* 0x000fc400078e40ff */
[----:B------:R-:W-:Y:S01]  /*35d0*/  MOV R156, RZ ;  /* 0x000000ff009c7202 */ /* 0x000fe20000000f00 */
[----:B----4-:R-:W-:Y:S01]  /*35e0*/  FMUL.FTZ R151, R146, 1.4426950216293334961 ;  /* 0x3fb8aa3b92977820 */ /* 0x010fe20000410000 */
[----:B------:R-:W-:-:S03]  /*35f0*/  LEA R155, R47, R104, 0x2 ;  /* 0x000000682f9b7211 */ /* 0x000fc600078e10ff */
[----:B------:R-:W-:-:S04]  /*3600*/  FMUL.FTZ R48, R151, R131 ;  /* 0x0000008397307220 */ /* 0x000fc80000410000 */
[----:B------:R1:W4:Y:S01]  /*3610*/  MUFU.EX2 R0, R48 ;  /* 0x0000003000007308 */ /* 0x0003220000000800 */
[----:B0-----:R-:W-:Y:S02]  /*3620*/  @!P2 IMAD R153, R28, R153, R145 ;  /* 0x000000991c99a224 */ /* 0x001fe400078e0291 */
[----:B------:R-:W-:Y:S02]  /*3630*/  LDS.128 R28, [R126] ;  /* 0x000000007e1c7984 */ /* 0x000fe40000000c00 */
[----:B------:R-:W-:-:S04]  /*3640*/  @!P2 IMAD.WIDE R152, R153, 0x8, R2 ;  /* 0x000000089998a825 */ /* 0x000fc800078e0202 */
[----:B------:R-:W-:-:S06]  /*3650*/  FMUL.FTZ R150, R151, R133 ;  /* 0x0000008597967220 */ /* 0x000fcc0000410000 */
[----:B------:R-:W-:Y:S01]  /*3660*/  MUFU.EX2 R150, R150 ;  /* 0x0000009600967308 */ /* 0x000fe20000000800 */
[----:B------:R-:W-:Y:S01]  /*3670*/  BSSY B0, `(.L_x_9947) ;  /* 0x0000027000007945 */ /* 0x000fe20003800000 */
[----:B--2---:R0:W-:Y:S04]  /*3680*/  STS.128 [R122+0x420], R36 ;  /* 0x000420247a007388 */ /* 0x0041e80000000c00 */
[----:B---3--:R2:W-:Y:S01]  /*3690*/  STS.128 [R122+0x620], R40 ;  /* 0x000620287a007388 */ /* 0x0085e20000000c00 */
[----:B------:R-:W-:-:S03]  /*36a0*/  NOP ;  /* 0x0000000000007918 */ /* 0x000fc60000000000 */
[----:B------:R-:W3:Y:S04]  /*36b0*/  LDS.128 R44, [R126+0x420] ;  /* 0x000420007e2c7984 */ /* 0x000ee80000000c00 */
[----:B-1----:R-:W1:Y:S04]  /*36c0*/  LDS.128 R48, [R126+0x430] ;  /* 0x000430007e307984 */ /* 0x002e680000000c00 */
[----:B----4-:R3:W-:Y:S01]  /*36d0*/  STS [R155+0x12b8], R0 ;  /* 0x0012b8009b007388 */ /* 0x0107e20000000800 */
[----:B------:R-:W-:Y:S06]  /*36e0*/  BAR.SYNC.DEFER_BLOCKING 0x0 ;  /* 0x0000000000007b1d */ /* 0x000fec0000010000 */
[----:B------:R4:W5:Y:S01]  /*36f0*/  @!P2 LDG.E R156, desc[UR12][R152.64+0x4] ;  /* 0x0000040c989ca981 */ /* 0x000962000c1e1900 */
[----:B------:R-:W-:Y:S01]  /*3700*/  ISETP.NE.AND P2, PT, R102, 0x1f, PT ;  /* 0x0000001f6600780c */ /* 0x000fe20003f45270 */
[C---:B0-----:R-:W-:Y:S01]  /*3710*/  FMUL.FTZ R39, R151.reuse, R130 ;  /* 0x0000008297277220 */ /* 0x041fe20000410000 */
[C---:B--2---:R-:W-:Y:S01]  /*3720*/  FMUL.FTZ R41, R151.reuse, R134 ;  /* 0x0000008697297220 */ /* 0x044fe20000410000 */
[C---:B------:R-:W-:Y:S01]  /*3730*/  FMUL.FTZ R40, R151.reuse, R127 ;  /* 0x0000007f97287220 */ /* 0x040fe20000410000 */
[C---:B------:R-:W-:Y:S01]  /*3740*/  FMUL.FTZ R38, R151.reuse, R128 ;  /* 0x0000008097267220 */ /* 0x040fe20000410000 */
[----:B------:R-:W-:Y:S01]  /*3750*/  FMUL.FTZ R42, R151, R129 ;  /* 0x00000081972a7220 */ /* 0x000fe20000410000 */
[----:B---3--:R-:W-:Y:S01]  /*3760*/  FMUL.FTZ R155, R140, R45 ;  /* 0x0000002d8c9b7220 */ /* 0x008fe20000410000 */
[----:B------:R-:W0:Y:S01]  /*3770*/  MUFU.EX2 R39, R39 ;  /* 0x0000002700277308 */ /* 0x000e220000000800 */
[----:B-1----:R-:W-:Y:S01]  /*3780*/  FMUL.FTZ R50, R139, R50 ;  /* 0x000000328b327220 */ /* 0x002fe20000410000 */
[----:B------:R-:W-:Y:S01]  /*3790*/  FMUL.FTZ R51, R138, R51 ;  /* 0x000000338a337220 */ /* 0x000fe20000410000 */
[----:B----4-:R-:W-:Y:S01]  /*37a0*/  FMUL.FTZ R152, R141, R44 ;  /* 0x0000002c8d987220 */ /* 0x010fe20000410000 */
[----:B------:R-:W-:Y:S01]  /*37b0*/  FMUL.FTZ R46, R143, R46 ;  /* 0x0000002e8f2e7220 */ /* 0x000fe20000410000 */
[----:B------:R-:W-:Y:S01]  /*37c0*/  FMUL.FTZ R47, R142, R47 ;  /* 0x0000002f8e2f7220 */ /* 0x000fe20000410000 */
[----:B------:R-:W-:Y:S01]  /*37d0*/  @P2 LEA R154, R102, R104, 0x2 ;  /* 0x00000068669a2211 */ /* 0x000fe200078e10ff */
[----:B------:R-:W-:Y:S01]  /*37e0*/  FMUL.FTZ R153, R136, R49 ;  /* 0x0000003188997220 */ /* 0x000fe20000410000 */
[----:B------:R-:W1:Y:S04]  /*37f0*/  MUFU.EX2 R41, R41 ;  /* 0x0000002900297308 */ /* 0x000e680000000800 */
[----:B------:R-:W2:Y:S04]  /*3800*/  @P2 LDS R154, [R154+0x1abc] ;  /* 0x001abc009a9a2984 */ /* 0x000ea80000000800 */
[----:B------:R-:W3:Y:S01]  /*3810*/  MUFU.EX2 R40, R40 ;  /* 0x0000002800287308 */ /* 0x000ee20000000800 */
[----:B0-----:R-:W-:-:S07]  /*3820*/  FFMA.FTZ R43, R39, R51, R50 ;  /* 0x00000033272b7223 */ /* 0x001fce0000010032 */
[----:B------:R-:W0:Y:S08]  /*3830*/  MUFU.EX2 R38, R38 ;  /* 0x0000002600267308 */ /* 0x000e300000000800 */
[----:B------:R-:W4:Y:S01]  /*3840*/  MUFU.EX2 R42, R42 ;  /* 0x0000002a002a7308 */ /* 0x000f220000000800 */
[----:B-1-3--:R-:W-:Y:S05]  /*3850*/  @P2 BRA `(.L_x_9948) ;  /* 0x0000000000202947 */ /* 0x00afea0003800000 */
[----:B------:R-:W-:Y:S01]  /*3860*/  ISETP.NE.AND P3, PT, R121, R144, PT ;  /* 0x000000907900720c */ /* 0x000fe20003f65270 */
[----:B--2---:R-:W-:-:S12]  /*3870*/  HFMA2.MMA R154, -RZ, RZ, 1.875, 0 ;  /* 0x3f800000ff9a7435 */ /* 0x004fd800000001ff */
[----:B------:R-:W-:-:S04]  /*3880*/  @P3 LEA.HI R36, R121, R121, RZ, 0x1 ;  /* 0x0000007979243211 */ /* 0x000fc800078f08ff */
[----:B------:R-:W-:-:S04]  /*3890*/  @P3 LOP3.LUT R36, R36, 0xfffffe, RZ, 0xc0, !PT ;  /* 0x00fffffe24243812 */ /* 0x000fc800078ec0ff */
[----:B------:R-:W-:-:S04]  /*38a0*/  @P3 IADD3 R36, -R36, R121, RZ ;  /* 0x0000007924243210 */ /* 0x000fc80007ffe1ff */
[----:B------:R-:W-:-:S04]  /*38b0*/  @P3 LEA R37, R36, R145, 0x8 ;  /* 0x0000009124253211 */ /* 0x000fc800078e40ff */
[----:B------:R-:W-:-:S05]  /*38c0*/  @P3 LEA R37, R37, R104, 0x2 ;  /* 0x0000006825253211 */ /* 0x000fca00078e10ff */
[----:B------:R1:W3:Y:S02]  /*38d0*/  @P3 LDS R154, [R37+0x12b8] ;  /* 0x0012b800259a3984 */ /* 0x0002e40000000800 */
.L_x_9948:
[----:B------:R-:W-:Y:S05]  /*38e0*/  BSYNC B0 ;  /* 0x0000000000007941 */ /* 0x000fea0003800000 */
.L_x_9947:
[----:B-123--:R-:W-:Y:S01]  /*38f0*/  FMUL.FTZ R37, R39, R154 ;  /* 0x0000009a27257220 */ /* 0x00efe20000410000 */
[----:B------:R-:W-:Y:S01]  /*3900*/  FMUL.FTZ R151, R151, R132 ;  /* 0x0000008497977220 */ /* 0x000fe20000410000 */
[----:B------:R-:W-:Y:S01]  /*3910*/  FMUL.FTZ R49, R137, R48 ;  /* 0x0000003089317220 */ /* 0x000fe20000410000 */
[C---:B----4-:R-:W-:Y:S01]  /*3920*/  FFMA.FTZ R43, R42.reuse, R43, R153 ;  /* 0x0000002b2a2b7223 */ /* 0x050fe20000010099 */
[----:B------:R-:W-:Y:S01]  /*3930*/  FMUL.FTZ R37, R42, R37 ;  /* 0x000000252a257220 */ /* 0x000fe20000410000 */
        /* <DEDUP_REMOVED lines=17> */
[----:B-1----:R-:W-:Y:S01]  /*3a50*/  FFMA.FTZ R43, R167, R169, R164 ;  /* 0x000000a9a72b7223 */ /* 0x002fe200000100a4 */
        /* <DEDUP_REMOVED lines=8> */
[----:B------:R-:W-:Y:S01]  /*3ae0*/  FMUL.FTZ R173, R37, R32 ;  /* 0x0000002025ad7220 */ /* 0x000fe20000410000 */
[----:B------:R-:W1:Y:S01]  /*3af0*/  SHFL.DOWN PT, R158, R163, 0x1, 0x1f ;  /* 0x08201f00a39e7f89 */ /* 0x000e6200000e0000 */
[C---:B------:R-:W-:Y:S01]  /*3b00*/  FFMA.FTZ R45, R41.reuse, R48, R166 ;  /* 0x00000030292d7223 */ /* 0x040fe200000100a6 */
[----:B------:R-:W-:Y:S01]  /*3b10*/  FMUL.FTZ R43, R41, R44 ;  /* 0x0000002c292b7220 */ /* 0x000fe20000410000 */
        /* <DEDUP_REMOVED lines=17> */
[C---:B0-----:R-:W-:Y:S01]  /*3c30*/  @P3 FFMA.FTZ R160, R163.reuse, R151, R160 ;  /* 0x00000097a3a03223 */ /* 0x041fe200000100a0 */
[----:B------:R-:W-:Y:S01]  /*3c40*/  ISETP.NE.AND P5, PT, R102, RZ, PT ;  /* 0x000000ff6600720c */ /* 0x000fe20003fa5270 */
[----:B------:R-:W-:Y:S01]  /*3c50*/  USHF.L.U32 UR25, UR5, 0x2, URZ ;  /* 0x0000000205197899 */ /* 0x000fe2000800063f */
[----:B------:R-:W0:Y:S01]  /*3c60*/  SHFL.UP PT, R37, R48, 0x1, RZ ;  /* 0x0420000030257989 */ /* 0x000e2200000e00ff */
[----:B-1----:R-:W-:Y:S01]  /*3c70*/  @P3 FMUL.FTZ R163, R163, R158 ;  /* 0x0000009ea3a33220 */ /* 0x002fe20000410000 */
[----:B------:R-:W-:Y:S01]  /*3c80*/  ISETP.GE.AND P3, PT, R101, 0x1, PT ;  /* 0x000000016500780c */ /* 0x000fe20003f66270 */
[----:B------:R-:W-:Y:S01]  /*3c90*/  BSSY B0, `(.L_x_9949) ;  /* 0x00000a9000007945 */ /* 0x000fe20003800000 */
[----:B------:R-:W1:Y:S01]  /*3ca0*/  SHFL.UP PT, R36, R157, 0x1, RZ ;  /* 0x042000009d247989 */ /* 0x000e6200000e00ff */
[----:B------:R-:W-:-:S02]  /*3cb0*/  LEA R149, R149, R102, 0x8 ;  /* 0x0000006695957211 */ /* 0x000fc400078e40ff */
[----:B------:R-:W-:Y:S01]  /*3cc0*/  @!P0 LEA R45, R145, R104, 0x3 ;  /* 0x00000068912d8211 */ /* 0x000fe200078e18ff */
[----:B------:R-:W2:Y:S04]  /*3cd0*/  SHFL.DOWN PT, R43, R160, 0x2, 0x1f ;  /* 0x08401f00a02b7f89 */ /* 0x000ea800000e0000 */
[----:B------:R-:W3:Y:S03]  /*3ce0*/  SHFL.DOWN PT, R44, R163, 0x2, 0x1f ;  /* 0x08401f00a32c7f89 */ /* 0x000ee600000e0000 */
[C---:B0-----:R-:W-:Y:S01]  /*3cf0*/  @P3 FFMA.FTZ R48, R157.reuse, R37, R48 ;  /* 0x000000259d303223 */ /* 0x041fe20000010030 */
[----:B-1----:R-:W-:-:S04]  /*3d00*/  @P3 FMUL.FTZ R157, R157, R36 ;  /* 0x000000249d9d3220 */ /* 0x002fc80000410000 */
[----:B------:R-:W0:Y:S01]  /*3d10*/  SHFL.UP PT, R37, R48, 0x2, RZ ;  /* 0x0440000030257989 */ /* 0x000e2200000e00ff */
[----:B------:R-:W-:Y:S01]  /*3d20*/  ISETP.GE.AND P3, PT, R101, 0x2, PT ;  /* 0x000000026500780c */ /* 0x000fe20003f66270 */
[C---:B--2---:R-:W-:Y:S02]  /*3d30*/  @!P4 FFMA.FTZ R160, R163.reuse, R43, R160 ;  /* 0x0000002ba3a0c223 */ /* 0x044fe400000100a0 */
[----:B------:R-:W1:Y:S01]  /*3d40*/  SHFL.UP PT, R36, R157, 0x2, RZ ;  /* 0x044000009d247989 */ /* 0x000e6200000e00ff */
[----:B---3--:R-:W-:-:S03]  /*3d50*/  @!P4 FMUL.FTZ R163, R163, R44 ;  /* 0x0000002ca3a3c220 */ /* 0x008fc60000410000 */
[----:B------:R-:W2:Y:S01]  /*3d60*/  SHFL.DOWN PT, R43, R160, 0x4, 0x1f ;  /* 0x08801f00a02b7f89 */ /* 0x000ea200000e0000 */
[----:B------:R-:W-:-:S03]  /*3d70*/  ISETP.GE.U32.AND P4, PT, R148, 0x1c, PT ;  /* 0x0000001c9400780c */ /* 0x000fc60003f86070 */
[----:B------:R-:W3:Y:S02]  /*3d80*/  SHFL.DOWN PT, R44, R163, 0x4, 0x1f ;  /* 0x08801f00a32c7f89 */ /* 0x000ee400000e0000 */
[C---:B0-----:R-:W-:Y:S01]  /*3d90*/  @P3 FFMA.FTZ R48, R157.reuse, R37, R48 ;  /* 0x000000259d303223 */ /* 0x041fe20000010030 */
[----:B------:R-:W-:Y:S01]  /*3da0*/  MOV R37, RZ ;  /* 0x000000ff00257202 */ /* 0x000fe20000000f00 */
[----:B-1----:R-:W-:Y:S01]  /*3db0*/  @P3 FMUL.FTZ R157, R157, R36 ;  /* 0x000000249d9d3220 */ /* 0x002fe20000410000 */
[----:B------:R-:W-:Y:S01]  /*3dc0*/  HFMA2.MMA R36, -RZ, RZ, 1.875, 0 ;  /* 0x3f800000ff247435 */ /* 0x000fe200000001ff */
[----:B------:R-:W-:-:S04]  /*3dd0*/  ISETP.GE.AND P3, PT, R101, 0x4, PT ;  /* 0x000000046500780c */ /* 0x000fc80003f66270 */
[C---:B--2---:R-:W-:Y:S02]  /*3de0*/  @!P4 FFMA.FTZ R160, R163.reuse, R43, R160 ;  /* 0x0000002ba3a0c223 */ /* 0x044fe400000100a0 */
[----:B------:R-:W0:Y:S01]  /*3df0*/  SHFL.UP PT, R43, R48, 0x4, RZ ;  /* 0x04800000302b7989 */ /* 0x000e2200000e00ff */
[----:B---3--:R-:W-:Y:S01]  /*3e00*/  @!P4 FMUL.FTZ R163, R163, R44 ;  /* 0x0000002ca3a3c220 */ /* 0x008fe20000410000 */
[----:B------:R-:W-:Y:S02]  /*3e10*/  ISETP.GE.U32.AND P4, PT, R148, 0x18, PT ;  /* 0x000000189400780c */ /* 0x000fe40003f86070 */
[----:B------:R-:W1:Y:S04]  /*3e20*/  SHFL.UP PT, R44, R157, 0x4, RZ ;  /* 0x048000009d2c7989 */ /* 0x000e6800000e00ff */
[----:B------:R-:W2:Y:S04]  /*3e30*/  SHFL.DOWN PT, R151, R160, 0x8, 0x1f ;  /* 0x09001f00a0977f89 */ /* 0x000ea800000e0000 */
        /* <DEDUP_REMOVED lines=23> */
[----:B0-----:R-:W-:Y:S01]  /*3fb0*/  @P0 FFMA.FTZ R48, R157, R43, R48 ;  /* 0x0000002b9d300223 */ /* 0x001fe20000010030 */
[----:B---3--:R-:W-:Y:S01]  /*3fc0*/  @!P5 LEA R160, R145, R104, 0x3 ;  /* 0x0000006891a0d211 */ /* 0x008fe200078e18ff */
[----:B-1----:R-:W-:-:S03]  /*3fd0*/  @P0 FMUL.FTZ R157, R157, R44 ;  /* 0x0000002c9d9d0220 */ /* 0x002fc60000410000 */
[----:B------:R-:W-:Y:S01]  /*3fe0*/  SHFL.UP PT, R159, R48, 0x1, RZ ;  /* 0x04200000309f7989 */ /* 0x000fe200000e00ff */
[----:B--2---:R-:W-:-:S03]  /*3ff0*/  @P2 FFMA.FTZ R162, R45, R162, R158 ;  /* 0x000000a22da22223 */ /* 0x004fc6000001009e */
[----:B------:R-:W0:Y:S01]  /*4000*/  SHFL.UP PT, R158, R157, 0x1, RZ ;  /* 0x042000009d9e7989 */ /* 0x000e2200000e00ff */
[----:B------:R-:W-:-:S03]  /*4010*/  FFMA.FTZ R43, R162, R154, R51 ;  /* 0x0000009aa22b7223 */ /* 0x000fc60000010033 */
[----:B------:R-:W1:Y:S01]  /*4020*/  SHFL.IDX PT, R154, R163, RZ, 0x1f ;  /* 0x00001fffa39a7589 */ /* 0x000e6200000e0000 */
[----:B------:R-:W-:-:S04]  /*4030*/  FFMA.FTZ R51, R39, R43, R50 ;  /* 0x0000002b27337223 */ /* 0x000fc80000010032 */
[----:B------:R-:W-:-:S04]  /*4040*/  FFMA.FTZ R153, R42, R51, R153 ;  /* 0x000000332a997223 */ /* 0x000fc80000010099 */
[----:B------:R-:W-:-:S04]  /*4050*/  FFMA.FTZ R151, R38, R153, R49 ;  /* 0x0000009926977223 */ /* 0x000fc80000010031 */
[----:B------:R-:W-:-:S04]  /*4060*/  FFMA.FTZ R44, R40, R151, R47 ;  /* 0x00000097282c7223 */ /* 0x000fc8000001002f */
[----:B------:R-:W-:Y:S01]  /*4070*/  FFMA.FTZ R45, R41, R44, R46 ;  /* 0x0000002c292d7223 */ /* 0x000fe2000001002e */
[----:B------:R-:W-:Y:S01]  /*4080*/  P2R R46, PR, RZ, 0x20 ;  /* 0x00000020ff2e7803 */ /* 0x000fe20000000000 */
[----:B0-----:R-:W-:Y:S01]  /*4090*/  @P1 FFMA.FTZ R161, R158, R161, R159 ;  /* 0x000000a19ea11223 */ /* 0x001fe2000001009f */
[----:B------:R-:W-:Y:S01]  /*40a0*/  SHF.L.U32 R46, R102, 0x3, RZ ;  /* 0x00000003662e7819 */ /* 0x000fe200000006ff */
[----:B------:R-:W-:Y:S01]  /*40b0*/  FFMA.FTZ R47, R150, R45, R155 ;  /* 0x0000002d962f7223 */ /* 0x000fe2000001009b */
[----:B------:R-:W-:Y:S01]  /*40c0*/  FMUL.FTZ R159, R45, R133 ;  /* 0x000000852d9f7220 */ /* 0x000fe20000410000 */
[----:B------:R-:W-:Y:S01]  /*40d0*/  FFMA.FTZ R156, R0, R161, R167 ;  /* 0x000000a1009c7223 */ /* 0x000fe200000100a7 */
[C---:B-1----:R-:W-:Y:S01]  /*40e0*/  FFMA.FTZ R155, R154.reuse, R37, R165 ;  /* 0x000000259a9b7223 */ /* 0x042fe200000100a5 */
[C---:B------:R-:W-:Y:S01]  /*40f0*/  FFMA.FTZ R49, R169.reuse, R47, R152 ;  /* 0x0000002fa9317223 */ /* 0x040fe20000010098 */
[----:B------:R-:W-:Y:S01]  /*4100*/  FMUL.FTZ R154, R154, R36 ;  /* 0x000000249a9a7220 */ /* 0x000fe20000410000 */
[----:B------:R-:W-:Y:S01]  /*4110*/  FFMA.FTZ R169, R169, R156, R164 ;  /* 0x0000009ca9a97223 */ /* 0x000fe200000100a4 */
[----:B------:R-:W-:Y:S01]  /*4120*/  FADD.FTZ R0, -R167, R156 ;  /* 0x0000009ca7007221 */ /* 0x000fe20000010100 */
[----:B------:R-:W-:Y:S01]  /*4130*/  FMUL.FTZ R37, R49, R131 ;  /* 0x0000008331257220 */ /* 0x000fe20000410000 */
[----:B------:R-:W-:Y:S01]  /*4140*/  FMUL.FTZ R48, R47, R132 ;  /* 0x000000842f307220 */ /* 0x000fe20000410000 */
[----:B------:R-:W-:Y:S01]  /*4150*/  FFMA.FTZ R158, R150, R169, R171 ;  /* 0x000000a9969e7223 */ /* 0x000fe200000100ab */
[----:B------:R-:W-:Y:S01]  /*4160*/  FADD.FTZ R36, -R164, R169 ;  /* 0x000000a9a4247221 */ /* 0x000fe20000010100 */
[-C--:B------:R-:W-:Y:S01]  /*4170*/  FFMA.FTZ R157, R0, R37.reuse, RZ ;  /* 0x00000025009d7223 */ /* 0x080fe200000100ff */
[----:B------:R-:W-:Y:S01]  /*4180*/  LEA.HI.SX32 R161, R46, R46, 0x1b ;  /* 0x0000002e2ea17211 */ /* 0x000fe200078fdaff */
[----:B------:R-:W-:Y:S01]  /*4190*/  FMUL.FTZ R46, R4, R37 ;  /* 0x00000025042e7220 */ /* 0x000fe20000410000 */
[----:B------:R-:W-:Y:S01]  /*41a0*/  FADD.FTZ R37, -R171, R158 ;  /* 0x0000009eab257221 */ /* 0x000fe20000010100 */
[----:B------:R-:W-:Y:S01]  /*41b0*/  FFMA.FTZ R50, R36, R48, R157 ;  /* 0x0000003024327223 */ /* 0x000fe2000001009d */
[----:B------:R-:W-:Y:S01]  /*41c0*/  FFMA.FTZ R179, R41, R158, R166 ;  /* 0x0000009e29b37223 */ /* 0x000fe200000100a6 */
[----:B------:R-:W-:Y:S01]  /*41d0*/  LEA R161, R161, R104, 0x2 ;  /* 0x00000068a1a17211 */ /* 0x000fe200078e10ff */
[----:B------:R0:W-:Y:S01]  /*41e0*/  @!P5 STS.64 [R160+0x1b38], R154 ;  /* 0x001b389aa000d388 */ /* 0x0001e20000000a00 */
[----:B------:R-:W-:Y:S01]  /*41f0*/  FMUL.FTZ R152, R44, R134 ;  /* 0x000000862c987220 */ /* 0x000fe20000410000 */
[----:B------:R-:W-:Y:S01]  /*4200*/  FFMA.FTZ R50, R37, R159, R50 ;  /* 0x0000009f25327223 */ /* 0x000fe20000010032 */
[----:B------:R-:W-:Y:S01]  /*4210*/  FADD.FTZ R41, -R166, R179 ;  /* 0x000000b3a6297221 */ /* 0x000fe20000010100 */
[----:B------:R1:W-:Y:S01]  /*4220*/  STS [R161+0x840], R46 ;  /* 0x0008402ea1007388 */ /* 0x0003e20000000800 */
[----:B------:R-:W-:Y:S01]  /*4230*/  FMUL.FTZ R157, R151, R127 ;  /* 0x0000007f979d7220 */ /* 0x000fe20000410000 */
[----:B------:R-:W-:Y:S01]  /*4240*/  FMUL.FTZ R48, R5, R48 ;  /* 0x0000003005307220 */ /* 0x000fe20000410000 */
[----:B------:R-:W-:Y:S01]  /*4250*/  FMUL.FTZ R150, R6, R159 ;  /* 0x0000009f06967220 */ /* 0x000fe20000410000 */
[----:B------:R-:W-:-:S03]  /*4260*/  IADD3 R159, R102, 0x20, RZ ;  /* 0x00000020669f7810 */ /* 0x000fc60007ffe0ff */
[----:B------:R2:W-:Y:S01]  /*4270*/  STS [R103+0x4], R48 ;  /* 0x0000043067007388 */ /* 0x0005e20000000800 */
[----:B0-----:R-:W-:Y:S01]  /*4280*/  FFMA.FTZ R160, R40, R179, R173 ;  /* 0x000000b328a07223 */ /* 0x001fe200000100ad */
[-C--:B------:R-:W-:Y:S01]  /*4290*/  FFMA.FTZ R155, R41, R152.reuse, R50 ;  /* 0x00000098299b7223 */ /* 0x080fe20000010032 */
[----:B-1----:R-:W-:Y:S01]  /*42a0*/  FMUL.FTZ R46, R7, R152 ;  /* 0x00000098072e7220 */ /* 0x002fe20000410000 */
[----:B------:R-:W-:Y:S01]  /*42b0*/  FMUL.FTZ R152, R153, R128 ;  /* 0x0000008099987220 */ /* 0x000fe20000410000 */
[----:B------:R-:W-:Y:S01]  /*42c0*/  FADD.FTZ R40, -R173, R160 ;  /* 0x000000a0ad287221 */ /* 0x000fe20000010100 */
[----:B------:R-:W-:Y:S01]  /*42d0*/  FFMA.FTZ R162, R38, R160, R175 ;  /* 0x000000a026a27223 */ /* 0x000fe200000100af */
[-C--:B------:R-:W-:Y:S01]  /*42e0*/  FMUL.FTZ R50, R8, R157.reuse ;  /* 0x0000009d08327220 */ /* 0x080fe20000410000 */
[----:B------:R0:W-:Y:S01]  /*42f0*/  STS [R103+0xc], R46 ;  /* 0x00000c2e67007388 */ /* 0x0001e20000000800 */
[----:B------:R-:W-:Y:S01]  /*4300*/  FFMA.FTZ R155, R40, R157, R155 ;  /* 0x0000009d289b7223 */ /* 0x000fe2000001009b */
[----:B------:R-:W-:Y:S01]  /*4310*/  FADD.FTZ R38, -R175, R162 ;  /* 0x000000a2af267221 */ /* 0x000fe20000010100 */
[----:B------:R-:W-:Y:S01]  /*4320*/  FMUL.FTZ R157, R51, R129 ;  /* 0x00000081339d7220 */ /* 0x000fe20000410000 */
[----:B------:R1:W-:Y:S01]  /*4330*/  STS [R103+0x8], R150 ;  /* 0x0000089667007388 */ /* 0x0003e20000000800 */
[-C--:B--2---:R-:W-:Y:S01]  /*4340*/  FMUL.FTZ R48, R9, R152.reuse ;  /* 0x0000009809307220 */ /* 0x084fe20000410000 */
[----:B------:R-:W-:Y:S01]  /*4350*/  FFMA.FTZ R155, R38, R152, R155 ;  /* 0x00000098269b7223 */ /* 0x000fe2000001009b */
[----:B------:R-:W-:Y:S01]  /*4360*/  FFMA.FTZ R166, R42, R162, R177 ;  /* 0x000000a22aa67223 */ /* 0x000fe200000100b1 */
[----:B------:R2:W-:Y:S01]  /*4370*/  STS [R103+0x10], R50 ;  /* 0x0000103267007388 */ /* 0x0005e20000000800 */
[----:B------:R-:W-:Y:S01]  /*4380*/  LEA.HI.SX32 R159, R159, R102, 0x1b ;  /* 0x000000669f9f7211 */ /* 0x000fe200078fdaff */
[----:B0-----:R-:W-:Y:S01]  /*4390*/  FMUL.FTZ R46, R43, R130 ;  /* 0x000000822b2e7220 */ /* 0x001fe20000410000 */
[----:B------:R-:W-:Y:S01]  /*43a0*/  FFMA.FTZ R181, R39, R166, R168 ;  /* 0x000000a627b57223 */ /* 0x000fe200000100a8 */
[----:B------:R-:W-:Y:S01]  /*43b0*/  STS [R103+0x14], R48 ;  /* 0x0000143067007388 */ /* 0x000fe20000000800 */
[----:B------:R-:W-:Y:S01]  /*43c0*/  LEA R164, R159, R104, 0x2 ;  /* 0x000000689fa47211 */ /* 0x000fe200078e10ff */
[----:B-1----:R-:W-:Y:S01]  /*43d0*/  FMUL.FTZ R150, R10, R157 ;  /* 0x0000009d0a967220 */ /* 0x002fe20000410000 */
[----:B------:R-:W-:Y:S01]  /*43e0*/  FMUL.FTZ R152, R11, R46 ;  /* 0x0000002e0b987220 */ /* 0x000fe20000410000 */
[----:B------:R-:W-:Y:S01]  /*43f0*/  FADD.FTZ R39, -R168, R181 ;  /* 0x000000b5a8277221 */ /* 0x000fe20000010100 */
[----:B------:R-:W-:Y:S01]  /*4400*/  IADD3 R168, -R149, UR7, RZ ;  /* 0x0000000795a87c10 */ /* 0x000fe2000fffe1ff */
[----:B--2---:R-:W-:Y:S01]  /*4410*/  FMUL.FTZ R50, R141, R156 ;  /* 0x0000009c8d327220 */ /* 0x004fe20000410000 */
[----:B------:R0:W-:Y:S01]  /*4420*/  STS [R103+0x18], R150 ;  /* 0x0000189667007388 */ /* 0x0001e20000000800 */
[----:B------:R-:W-:Y:S01]  /*4430*/  FMUL.FTZ R156, R143, R158 ;  /* 0x0000009e8f9c7220 */ /* 0x000fe20000410000 */
[----:B------:R-:W-:Y:S01]  /*4440*/  ISETP.GE.AND P0, PT, R168, 0x1, PT ;  /* 0x00000001a800780c */ /* 0x000fe20003f06270 */
[----:B------:R-:W-:Y:S01]  /*4450*/  FMUL.FTZ R158, R136, R162 ;  /* 0x000000a2889e7220 */ /* 0x000fe20000410000 */
[----:B------:R1:W-:Y:S01]  /*4460*/  STS [R103+0x1c], R152 ;  /* 0x00001c9867007388 */ /* 0x0003e20000000800 */
[----:B------:R-:W-:Y:S01]  /*4470*/  FMUL.FTZ R154, R140, R169 ;  /* 0x000000a98c9a7220 */ /* 0x000fe20000410000 */
[----:B------:R-:W-:Y:S01]  /*4480*/  FMUL.FTZ R162, R138, R181 ;  /* 0x000000b58aa27220 */ /* 0x000fe20000410000 */
[----:B------:R-:W-:Y:S01]  /*4490*/  FADD.FTZ R42, -R177, R166 ;  /* 0x000000a6b12a7221 */ /* 0x000fe20000010100 */
[----:B------:R-:W-:Y:S01]  /*44a0*/  BAR.SYNC.DEFER_BLOCKING 0x0 ;  /* 0x0000000000007b1d */ /* 0x000fe20000010000 */
[----:B------:R-:W-:Y:S01]  /*44b0*/  FMUL.FTZ R46, R39, R46 ;  /* 0x0000002e272e7220 */ /* 0x000fe20000410000 */
[----:B0-----:R-:W-:Y:S01]  /*44c0*/  FMUL.FTZ R150, R142, R179 ;  /* 0x000000b38e967220 */ /* 0x001fe20000410000 */
[----:B------:R-:W-:Y:S01]  /*44d0*/  FFMA.FTZ R155, R42, R157, R155 ;  /* 0x0000009d2a9b7223 */ /* 0x000fe2000001009b */
[----:B-1----:R-:W-:Y:S01]  /*44e0*/  FMUL.FTZ R152, R137, R160 ;  /* 0x000000a089987220 */ /* 0x002fe20000410000 */
[----:B------:R-:W-:-:S02]  /*44f0*/  FMUL.FTZ R160, R139, R166 ;  /* 0x000000a68ba07220 */ /* 0x000fc40000410000 */
        /* <DEDUP_REMOVED lines=19> */
[----:B------:R-:W1:Y:S01]  /*4630*/  LDS R149, [R110+0x420] ;  /* 0x000420006e957984 */ /* 0x000e620000000800 */
[C---:B0-----:R-:W-:Y:S02]  /*4640*/  IMAD R50, R147.reuse, UR20, RZ ;  /* 0x0000001493327c24 */ /* 0x041fe4000f8e02ff */
        /* <DEDUP_REMOVED lines=12> */
[----:B-1----:R2:W-:Y:S02]  /*4710*/  REDG.E.ADD.F32.FTZ.RN.STRONG.GPU desc[UR12][R160.64], R149 ;  /* 0x00000095a00079a6 */ /* 0x0025e4000c10f38c */
.L_x_9950:
[----:B------:R-:W-:Y:S05]  /*4720*/  BSYNC B0 ;  /* 0x0000000000007941 */ /* 0x000fea0003800000 */
.L_x_9949:
[----:B------:R1:W3:Y:S01]  /*4730*/  LDS R147, [R164+0xce0] ;  /* 0x000ce000a4937984 */ /* 0x0002e20000000800 */
[C---:B------:R-:W-:Y:S01]  /*4740*/  ISETP.GE.AND P6, PT, R168.reuse, 0x21, PT ;  /* 0x00000021a800780c */ /* 0x040fe20003fc6270 */
[----:B------:R-:W-:Y:S01]  /*4750*/  USHF.L.U64.HI UR24, UR5, 0x2, UR6 ;  /* 0x0000000205187899 */ /* 0x000fe20008010206 */
[----:B------:R-:W-:Y:S01]  /*4760*/  BSSY B0, `(.L_x_9951) ;  /* 0x0000012000007945 */ /* 0x000fe20003800000 */
[C---:B------:R-:W-:Y:S02]  /*4770*/  ISETP.GE.AND P0, PT, R168.reuse, 0x41, PT ;  /* 0x00000041a800780c */ /* 0x040fe40003f06270 */
[----:B------:R-:W-:Y:S02]  /*4780*/  ISETP.GE.AND P1, PT, R168, 0x61, PT ;  /* 0x00000061a800780c */ /* 0x000fe40003f26270 */
[----:B0-----:R-:W-:Y:S01]  /*4790*/  IMAD R50, R74, UR24, RZ ;  /* 0x000000184a327c24 */ /* 0x001fe2000f8e02ff */
[----:B------:R-:W-:Y:S01]  /*47a0*/  ISETP.GE.AND P2, PT, R168, 0x81, PT ;  /* 0x00000081a800780c */ /* 0x000fe20003f46270 */
[----:B------:R-:W-:Y:S01]  /*47b0*/  IMAD R150, R72, UR24, RZ ;  /* 0x0000001848967c24 */ /* 0x000fe2000f8e02ff */
[C---:B------:R-:W-:Y:S01]  /*47c0*/  ISETP.GE.AND P3, PT, R168.reuse, 0xa1, PT ;  /* 0x000000a1a800780c */ /* 0x040fe20003f66270 */
[----:B--2---:R-:W-:Y:S01]  /*47d0*/  IMAD R149, R75, UR25, R50 ;  /* 0x000000194b957c24 */ /* 0x004fe2000f8e0232 */
[C---:B------:R-:W-:Y:S01]  /*47e0*/  ISETP.GE.AND P4, PT, R168.reuse, 0xc1, PT ;  /* 0x000000c1a800780c */ /* 0x040fe20003f86270 */
[----:B------:R-:W-:Y:S01]  /*47f0*/  IMAD R159, R73, UR25, R150 ;  /* 0x00000019499f7c24 */ /* 0x000fe2000f8e0296 */
[----:B------:R-:W-:Y:S01]  /*4800*/  ISETP.GE.AND P5, PT, R168, 0xe1, PT ;  /* 0x000000e1a800780c */ /* 0x000fe20003fa6270 */
[----:B-1----:R-:W-:-:S12]  /*4810*/  @!P6 BRA `(.L_x_9952) ;  /* 0x000000000018e947 */ /* 0x002fd80003800000 */
[----:B------:R-:W-:-:S04]  /*4820*/  IMAD.WIDE.U32 R154, R74, UR25, R88 ;  /* 0x000000194a9a7c25 */ /* 0x000fc8000f8e0058 */
[----:B------:R-:W-:Y:S01]  /*4830*/  IMAD.WIDE.U32 R156, R72, UR25, R68 ;  /* 0x00000019489c7c25 */ /* 0x000fe2000f8e0044 */
[----:B------:R-:W-:-:S04]  /*4840*/  IADD3 R155, R155, R149, RZ ;  /* 0x000000959b9b7210 */ /* 0x000fc80007ffe0ff */
[----:B------:R-:W-:Y:S01]  /*4850*/  IADD3 R157, R157, R159, RZ ;  /* 0x0000009f9d9d7210 */ /* 0x000fe20007ffe0ff */
[----:B------:R0:W-:Y:S04]  /*4860*/  REDG.E.ADD.F32.FTZ.RN.STRONG.GPU desc[UR12][R154.64], R165 ;  /* 0x000000a59a0079a6 */ /* 0x0001e8000c10f38c */
[----:B---3--:R0:W-:Y:S02]  /*4870*/  REDG.E.ADD.F32.FTZ.RN.STRONG.GPU desc[UR12][R156.64], R147 ;  /* 0x000000939c0079a6 */ /* 0x0081e4000c10f38c */
.L_x_9952:
[----:B------:R-:W-:Y:S05]  /*4880*/  BSYNC B0 ;  /* 0x0000000000007941 */ /* 0x000fea0003800000 */
.L_x_9951:
[----:B0--3--:R0:W1:Y:S01]  /*4890*/  LDS R147, [R105+0x520] ;  /* 0x0005200069937984 */ /* 0x0090620000000800 */
        /* <DEDUP_REMOVED lines=8> */
.L_x_9954:
[----:B------:R-:W-:Y:S05]  /*4920*/  BSYNC B0 ;  /* 0x0000000000007941 */ /* 0x000fea0003800000 */
.L_x_9953:
        /* <DEDUP_REMOVED lines=9> */
.L_x_9956:
[----:B------:R-:W-:Y:S05]  /*49c0*/  BSYNC B0 ;  /* 0x0000000000007941 */ /* 0x000fea0003800000 */
.L_x_9955:
        /* <DEDUP_REMOVED lines=9> */
.L_x_9958:
[----:B------:R-:W-:Y:S05]  /*4a60*/  BSYNC B0 ;  /* 0x0000000000007941 */ /* 0x000fea0003800000 */
.L_x_9957:
        /* <DEDUP_REMOVED lines=9> */
.L_x_9960:
[----:B------:R-:W-:Y:S05]  /*4b00*/  BSYNC B0 ;  /* 0x0000000000007941 */ /* 0x000fea0003800000 */
.L_x_9959:
        /* <DEDUP_REMOVED lines=9> */
.L_x_9962:
[----:B------:R-:W-:Y:S05]  /*4ba0*/  BSYNC B0 ;  /* 0x0000000000007941 */ /* 0x000fea0003800000 */
.L_x_9961:
        /* <DEDUP_REMOVED lines=9> */
.L_x_9964:
[----:B------:R-:W-:Y:S05]  /*4c40*/  BSYNC B0 ;  /* 0x0000000000007941 */ /* 0x000fea0003800000 */
.L_x_9963:
[----:B------:R-:W5:Y:S01]  /*4c50*/  SHFL.DOWN P0, R149, R46, 0x1, 0x1f ;  /* 0x08201f002e957f89 */ /* 0x000f620000000000 */
[----:B------:R-:W-:Y:S01]  /*4c60*/  ISETP.NE.AND P1, PT, R101, RZ, PT ;  /* 0x000000ff6500720c */ /* 0x000fe20003f25270 */
[----:B------:R-:W-:Y:S01]  /*4c70*/  BSSY B0, `(.L_x_9965) ;  /* 0x0000046000007945 */ /* 0x000fe20003800000 */
[----:B------:R-:W-:-:S11]  /*4c80*/  ISETP.NE.AND P2, PT, R102, RZ, PT ;  /* 0x000000ff6600720c */ /* 0x000fd60003f45270 */
[----:B0---4-:R-:W0:Y:S01]  /*4c90*/  @!P1 S2R R147, SR_CgaCtaId ;  /* 0x0000000000939919 */ /* 0x011e220000008800 */
[----:B------:R-:W-:Y:S01]  /*4ca0*/  @!P1 MOV R48, 0x400 ;  /* 0x0000040000309802 */ /* 0x000fe20000000f00 */
[----:B-----5:R-:W-:Y:S01]  /*4cb0*/  @P0 FADD R149, R46, R149 ;  /* 0x000000952e950221 */ /* 0x020fe20000000000 */
[----:B------:R-:W-:-:S04]  /*4cc0*/  FMUL.FTZ R46, R35, R43 ;  /* 0x0000002b232e7220 */ /* 0x000fc80000410000 */
[----:B------:R-:W4:Y:S01]  /*4cd0*/  SHFL.DOWN P0, R50, R149, 0x2, 0x1f ;  /* 0x08401f0095327f89 */ /* 0x000f220000000000 */
[----:B------:R-:W-:Y:S01]  /*4ce0*/  FFMA.FTZ R27, R46, R130, R27 ;  /* 0x000000822e1b7223 */ /* 0x000fe2000001001b */
[----:B0-----:R-:W-:Y:S01]  /*4cf0*/  @!P1 LEA R104, R147, R48, 0x18 ;  /* 0x0000003093689211 */ /* 0x001fe200078ec0ff */
[-C--:B------:R-:W-:Y:S01]  /*4d00*/  FMUL.FTZ R147, R146, R51.reuse ;  /* 0x0000003392937220 */ /* 0x080fe20000410000 */
[----:B------:R-:W-:Y:S01]  /*4d10*/  FMUL.FTZ R51, R34, R51 ;  /* 0x0000003322337220 */ /* 0x000fe20000410000 */
[----:B------:R-:W-:Y:S02]  /*4d20*/  FMUL.FTZ R48, R146, R43 ;  /* 0x0000002b92307220 */ /* 0x000fe40000410000 */
[----:B------:R-:W-:Y:S01]  /*4d30*/  FMUL.FTZ R147, R147, R42 ;  /* 0x0000002a93937220 */ /* 0x000fe20000410000 */
[----:B------:R-:W-:Y:S01]  /*4d40*/  FMUL.FTZ R42, R33, R153 ;  /* 0x00000099212a7220 */ /* 0x000fe20000410000 */
[----:B----4-:R-:W-:Y:S01]  /*4d50*/  @P0 FADD R50, R149, R50 ;  /* 0x0000003295320221 */ /* 0x010fe20000000000 */
[----:B------:R-:W-:Y:S01]  /*4d60*/  FMUL.FTZ R33, R32, R151 ;  /* 0x0000009720217220 */ /* 0x000fe20000410000 */
[-C--:B------:R-:W-:Y:S01]  /*4d70*/  FMUL.FTZ R32, R146, R44.reuse ;  /* 0x0000002c92207220 */ /* 0x080fe20000410000 */
[----:B------:R-:W-:Y:S01]  /*4d80*/  FMUL.FTZ R44, R31, R44 ;  /* 0x0000002c1f2c7220 */ /* 0x000fe20000410000 */
[----:B------:R-:W-:Y:S01]  /*4d90*/  FMUL.FTZ R31, R30, R45 ;  /* 0x0000002d1e1f7220 */ /* 0x000fe20000410000 */
[----:B------:R-:W0:Y:S01]  /*4da0*/  SHFL.DOWN P0, R155, R50, 0x4, 0x1f ;  /* 0x08801f00329b7f89 */ /* 0x000e220000000000 */
        /* <DEDUP_REMOVED lines=26> */
[----:B------:R-:W-:Y:S01]  /*4f50*/  FADD.FTZ R14, R147, R14 ;  /* 0x0000000e930e7221 */ /* 0x000fe20000010000 */
[----:B------:R-:W-:Y:S01]  /*4f60*/  FADD.FTZ R15, R48, R15 ;  /* 0x0000000f300f7221 */ /* 0x000fe20000010000 */
[----:B------:R-:W0:Y:S01]  /*4f70*/  SHFL.DOWN P0, R150, R155, 0x8, 0x1f ;  /* 0x09001f009b967f89 */ /* 0x000e220000000000 */
        /* <DEDUP_REMOVED lines=21> */
.L_x_9966:
[----:B------:R-:W-:Y:S05]  /*50d0*/  BSYNC B0 ;  /* 0x0000000000007941 */ /* 0x000fea0003800000 */
.L_x_9965:
[----:B------:R-:W-:Y:S01]  /*50e0*/  IADD3 R145, R145, 0x1, RZ ;  /* 0x0000000191917810 */ /* 0x000fe20007ffe0ff */
[----:B------:R-:W-:-:S03]  /*50f0*/  UIADD3 UR5, UP0, UR5, 0x1, URZ ;  /* 0x0000000105057890 */ /* 0x000fc6000ff1e03f */
[----:B------:R-:W-:Y:S01]  /*5100*/  ISETP.GE.AND P0, PT, R145, UR27, PT ;  /* 0x0000001b91007c0c */ /* 0x000fe2000bf06270 */
[----:B------:R-:W-:-:S12]  /*5110*/  UIADD3.X UR6, URZ, UR6, URZ, UP0, !UPT ;  /* 0x000000063f067290 */ /* 0x000fd800087fe43f */
[----:B------:R-:W-:Y:S05]  /*5120*/  @!P0 BRA `(.L_x_9967) ;  /* 0xffffffe000648947 */ /* 0x000fea000383ffff */
.L_x_9946:
[----:B------:R-:W-:Y:S01]  /*5130*/  BAR.SYNC.DEFER_BLOCKING 0x0 ;  /* 0x0000000000007b1d */ /* 0x000fe20000010000 */
[----:B------:R-:W-:-:S04]  /*5140*/  SHF.L.U32 R0, R102, 0x1, RZ ;  /* 0x0000000166007819 */ /* 0x000fc800000006ff */
[----:B------:R-:W-:-:S03]  /*5150*/  LOP3.LUT R5, R0, 0xffffffc0, RZ, 0xc0, !PT ;  /* 0xffffffc000057812 */ /* 0x000fc600078ec0ff */
[----:B------:R-:W5:Y:S01]  /*5160*/  LDC.64 R40, c[0x0][0x3e0] ;  /* 0x0000f800ff287b82 */ /* 0x000f620000000a00 */
[----:B------:R-:W-:Y:S01]  /*5170*/  IADD3 R42, R121, -0x1, RZ ;  /* 0xffffffff792a7810 */ /* 0x000fe20007ffe0ff */
[----:B------:R-:W-:Y:S01]  /*5180*/  ULDC.64 UR6, c[0x0][0x390] ;  /* 0x0000e40000067ab9 */ /* 0x000fe20000000a00 */
[----:B------:R-:W-:-:S04]  /*5190*/  LOP3.LUT R5, R5, 0x1f, R102, 0xf8, !PT ;  /* 0x0000001f05057812 */ /* 0x000fc800078ef866 */
[----:B------:R-:W-:Y:S02]  /*51a0*/  SHF.R.S32.HI R0, RZ, 0x1f, R5 ;  /* 0x0000001fff007819 */ /* 0x000fe40000011405 */
[----:B------:R-:W-:-:S04]  /*51b0*/  LEA R4, P0, R5, R112, 0x4 ;  /* 0x0000007005047211 */ /* 0x000fc800078020ff */
[----:B------:R-:W-:-:S05]  /*51c0*/  LEA.HI.X R5, R5, R113, R0, 0x4, P0 ;  /* 0x0000007105057211 */ /* 0x000fca00000f2400 */
[----:B------:R-:W2:Y:S04]  /*51d0*/  LDG.E.128 R8, desc[UR12][R4.64] ;  /* 0x0000000c04087981 */ /* 0x000ea8000c1e1d00 */
[----:B----4-:R-:W4:Y:S01]  /*51e0*/  LDG.E.128 R28, desc[UR12][R4.64+0x200] ;  /* 0x0002000c041c7981 */ /* 0x010f22000c1e1d00 */
[----:B------:R-:W-:-:S03]  /*51f0*/  UIADD3 UR4, UR4, -0x100, URZ ;  /* 0xffffff0004047890 */ /* 0x000fc6000fffe03f */
[----:B--2---:R-:W-:Y:S04]  /*5200*/  STS.128 [R122], R8 ;  /* 0x000000087a007388 */ /* 0x004fe80000000c00 */
[----:B----4-:R2:W-:Y:S01]  /*5210*/  STS.128 [R122+0x200], R28 ;  /* 0x0002001c7a007388 */ /* 0x0105e20000000c00 */
[----:B------:R-:W-:-:S03]  /*5220*/  NOP ;  /* 0x0000000000007918 */ /* 0x000fc60000000000 */
[----:B------:R-:W4:Y:S04]  /*5230*/  LDS.128 R32, [R126+0x10] ;  /* 0x000010007e207984 */ /* 0x000f280000000c00 */
[----:B------:R-:W0:Y:S01]  /*5240*/  LDS.128 R36, [R126] ;  /* 0x000000007e247984 */ /* 0x000e220000000c00 */
[----:B------:R-:W-:Y:S01]  /*5250*/  BAR.SYNC.DEFER_BLOCKING 0x0 ;  /* 0x0000000000007b1d */ /* 0x000fe20000010000 */
[----:B--2---:R-:W-:-:S04]  /*5260*/  SHF.L.U32 R28, R42, 0x8, RZ ;  /* 0x000000082a1c7819 */ /* 0x004fc800000006ff */
[----:B------:R-:W-:Y:S01]  /*5270*/  SHF.R.S32.HI R29, RZ, 0x1f, R28 ;  /* 0x0000001fff1d7819 */ /* 0x000fe2000001141c */
[----:B------:R2:W-:Y:S04]  /*5280*/  STS.128 [R126], R20 ;  /* 0x000000147e007388 */ /* 0x0005e80000000c00 */
[----:B------:R-:W-:Y:S01]  /*5290*/  STS.128 [R126+0x10], R24 ;  /* 0x000010187e007388 */ /* 0x000fe20000000c00 */
[----:B------:R-:W-:Y:S01]  /*52a0*/  NOP ;  /* 0x0000000000007918 */ /* 0x000fe20000000000 */
[--C-:B----4-:R-:W-:Y:S01]  /*52b0*/  FADD.FTZ R32, R32, R97.reuse ;  /* 0x0000006120207221 */ /* 0x110fe20000010000 */
[--C-:B------:R-:W-:Y:S01]  /*52c0*/  FADD.FTZ R33, R33, R97.reuse ;  /* 0x0000006121217221 */ /* 0x100fe20000010000 */
[--C-:B0-----:R-:W-:Y:S01]  /*52d0*/  FADD.FTZ R38, R38, R97.reuse ;  /* 0x0000006126267221 */ /* 0x101fe20000010000 */
        /* <DEDUP_REMOVED lines=10> */
[----:B------:R-:W-:-:S02]  /*5380*/  FSETP.GTU.FTZ.AND P2, PT, R35, 20, PT ;  /* 0x41a000002300780b */ /* 0x000fc40003f5c000 */
[----:B------:R-:W-:Y:S01]  /*5390*/  FSETP.GTU.FTZ.AND P4, PT, R37, 20, PT ;  /* 0x41a000002500780b */ /* 0x000fe20003f9c000 */
[----:B------:R-:W-:Y:S01]  /*53a0*/  IMAD R23, R94, UR7, R23 ;  /* 0x000000075e177c24 */ /* 0x000fe2000f8e0217 */
[----:B------:R-:W-:Y:S01]  /*53b0*/  FSETP.GTU.FTZ.AND P3, PT, R36, 20, PT ;  /* 0x41a000002400780b */ /* 0x000fe20003f7c000 */
[----:B------:R-:W-:Y:S02]  /*53c0*/  @!P6 FMUL.FTZ R0, R32, -1.4426950216293334961 ;  /* 0xbfb8aa3b2000e820 */ /* 0x000fe40000410000 */
[----:B------:R-:W-:-:S04]  /*53d0*/  @!P0 FMUL.FTZ R5, R33, -1.4426950216293334961 ;  /* 0xbfb8aa3b21058820 */ /* 0x000fc80000410000 */
[----:B------:R-:W0:Y:S01]  /*53e0*/  @!P6 MUFU.EX2 R0, R0 ;  /* 0x000000000000e308 */ /* 0x000e220000000800 */
[----:B------:R-:W-:Y:S01]  /*53f0*/  @!P1 FMUL.FTZ R6, R34, -1.4426950216293334961 ;  /* 0xbfb8aa3b22069820 */ /* 0x000fe20000410000 */
[----:B------:R-:W-:-:S06]  /*5400*/  @!P2 FMUL.FTZ R9, R35, -1.4426950216293334961 ;  /* 0xbfb8aa3b2309a820 */ /* 0x000fcc0000410000 */
[----:B------:R2:W4:Y:S08]  /*5410*/  @!P0 MUFU.EX2 R7, R5 ;  /* 0x0000000500078308 */ /* 0x0005300000000800 */
[----:B------:R-:W1:Y:S01]  /*5420*/  @!P1 MUFU.EX2 R8, R6 ;  /* 0x0000000600089308 */ /* 0x000e620000000800 */
[----:B0-----:R-:W-:Y:S01]  /*5430*/  @!P6 FADD.FTZ R4, R0, 1 ;  /* 0x3f8000000004e421 */ /* 0x001fe20000010000 */
[----:B--2---:R-:W-:Y:S01]  /*5440*/  @!P5 FMUL.FTZ R5, R38, -1.4426950216293334961 ;  /* 0xbfb8aa3b2605d820 */ /* 0x004fe20000410000 */
[----:B------:R-:W-:Y:S01]  /*5450*/  @!P3 FMUL.FTZ R0, R36, -1.4426950216293334961 ;  /* 0xbfb8aa3b2400b820 */ /* 0x000fe20000410000 */
[----:B------:R-:W0:Y:S04]  /*5460*/  LDC.64 R38, c[0x0][0x388] ;  /* 0x0000e200ff267b82 */ /* 0x000e280000000a00 */
[----:B------:R2:W3:Y:S01]  /*5470*/  @!P6 MUFU.RCP R11, R4 ;  /* 0x00000004000be308 */ /* 0x0004e20000001000 */
[----:B----4-:R-:W-:-:S07]  /*5480*/  @!P0 FADD.FTZ R7, R7, 1 ;  /* 0x3f80000007078421 */ /* 0x010fce0000010000 */
[----:B------:R-:W4:Y:S01]  /*5490*/  @!P2 MUFU.EX2 R9, R9 ;  /* 0x000000090009a308 */ /* 0x000f220000000800 */
[----:B--2---:R-:W-:Y:S01]  /*54a0*/  @!P4 FMUL.FTZ R4, R37, -1.4426950216293334961 ;  /* 0xbfb8aa3b2504c820 */ /* 0x004fe20000410000 */
[----:B-1----:R-:W-:-:S06]  /*54b0*/  @!P1 FADD.FTZ R8, R8, 1 ;  /* 0x3f80000008089421 */ /* 0x002fcc0000010000 */
[----:B------:R1:W2:Y:S01]  /*54c0*/  @!P4 MUFU.EX2 R30, R4 ;  /* 0x00000004001ec308 */ /* 0x0002a20000000800 */
[----:B---3--:R-:W-:Y:S01]  /*54d0*/  @!P6 FMUL.FTZ R12, R12, R11 ;  /* 0x0000000b0c0ce220 */ /* 0x008fe20000410000 */
[----:B------:R-:W-:Y:S01]  /*54e0*/  FSETP.GTU.FTZ.AND P6, PT, R10, 20, PT ;  /* 0x41a000000a00780b */ /* 0x000fe20003fdc000 */
[----:B0-----:R-:W-:-:S05]  /*54f0*/  IMAD.WIDE.U32 R20, R38, UR15, R28 ;  /* 0x0000000f26147c25 */ /* 0x001fca000f8e001c */
[----:B------:R-:W0:Y:S01]  /*5500*/  @!P5 MUFU.EX2 R31, R5 ;  /* 0x00000005001fd308 */ /* 0x000e220000000800 */
[----:B-1----:R-:W-:Y:S02]  /*5510*/  IMAD R4, R38, UR14, RZ ;  /* 0x0000000e26047c24 */ /* 0x002fe4000f8e02ff */
[----:B----4-:R-:W-:Y:S02]  /*5520*/  @!P2 FADD.FTZ R33, R9, 1 ;  /* 0x3f8000000921a421 */ /* 0x010fe40000010000 */
[----:B------:R-:W-:Y:S02]  /*5530*/  IMAD R39, R39, UR15, R4 ;  /* 0x0000000f27277c24 */ /* 0x000fe4000f8e0204 */
[----:B------:R-:W-:Y:S01]  /*5540*/  @!P6 FMUL.FTZ R6, R10, -1.4426950216293334961 ;  /* 0xbfb8aa3b0a06e820 */ /* 0x000fe20000410000 */
[----:B------:R-:W1:Y:S01]  /*5550*/  @!P0 MUFU.RCP R34, R7 ;  /* 0x0000000700228308 */ /* 0x000e620000001000 */
[----:B--2---:R-:W-:Y:S01]  /*5560*/  @!P4 FADD.FTZ R30, R30, 1 ;  /* 0x3f8000001e1ec421 */ /* 0x004fe20000010000 */
[----:B------:R-:W-:-:S03]  /*5570*/  IADD3 R21, R21, R39, RZ ;  /* 0x0000002715157210 */ /* 0x000fc60007ffe0ff */
[----:B------:R-:W-:-:S03]  /*5580*/  IMAD.WIDE.U32 R20, R94, UR6, R20 ;  /* 0x000000065e147c25 */ /* 0x000fc6000f8e0014 */
[----:B------:R2:W3:Y:S01]  /*5590*/  @!P6 MUFU.EX2 R32, R6 ;  /* 0x000000060020e308 */ /* 0x0004e20000000800 */
[----:B0-----:R-:W-:Y:S01]  /*55a0*/  @!P5 FADD.FTZ R31, R31, 1 ;  /* 0x3f8000001f1fd421 */ /* 0x001fe20000010000 */
[----:B------:R-:W-:Y:S01]  /*55b0*/  ULDC.64 UR6, c[0x0][0x3b0] ;  /* 0x0000ec0000067ab9 */ /* 0x000fe20000000a00 */
[----:B------:R-:W-:Y:S02]  /*55c0*/  IADD3 R21, R21, R23, RZ ;  /* 0x0000001715157210 */ /* 0x000fe40007ffe0ff */
[----:B------:R-:W0:Y:S03]  /*55d0*/  LDC.64 R22, c[0x0][0x3a8] ;  /* 0x0000ea00ff167b82 */ /* 0x000e260000000a00 */
[----:B------:R4:W5:Y:S01]  /*55e0*/  @!P1 MUFU.RCP R37, R8 ;  /* 0x0000000800259308 */ /* 0x0009620000001000 */
[----:B--2---:R-:W-:Y:S01]  /*55f0*/  LDS.128 R4, [R122+0x200] ;  /* 0x000200007a047984 */ /* 0x004fe20000000c00 */
[----:B-1----:R-:W-:-:S06]  /*5600*/  @!P0 FMUL.FTZ R13, R13, R34 ;  /* 0x000000220d0d8220 */ /* 0x002fcc0000410000 */
[----:B------:R-:W1:Y:S01]  /*5610*/  @!P3 MUFU.EX2 R0, R0 ;  /* 0x000000000000b308 */ /* 0x000e620000000800 */
[----:B----4-:R-:W2:Y:S01]  /*5620*/  LDS.128 R8, [R122] ;  /* 0x000000007a087984 */ /* 0x010ea20000000c00 */
[----:B---3--:R-:W-:-:S06]  /*5630*/  @!P6 FADD.FTZ R32, R32, 1 ;  /* 0x3f8000002020e421 */ /* 0x008fcc0000010000 */
[----:B------:R-:W3:Y:S01]  /*5640*/  @!P2 MUFU.RCP R36, R33 ;  /* 0x000000210024a308 */ /* 0x000ee20000001000 */
[----:B-----5:R-:W-:Y:S01]  /*5650*/  @!P1 FMUL.FTZ R14, R14, R37 ;  /* 0x000000250e0e9220 */ /* 0x020fe20000410000 */
[----:B------:R-:W-:Y:S01]  /*5660*/  IADD3 R112, P1, R112, -0x400, RZ ;  /* 0xfffffc0070707810 */ /* 0x000fe20007f3e0ff */
[----:B0-----:R-:W-:-:S03]  /*5670*/  IMAD.WIDE.U32 R28, R22, UR15, R28 ;  /* 0x0000000f161c7c25 */ /* 0x001fc6000f8e001c */
[----:B------:R-:W-:Y:S02]  /*5680*/  IADD3.X R113, R113, -0x1, RZ, P1, !PT ;  /* 0xffffffff71717810 */ /* 0x000fe40000ffe4ff */
[----:B------:R-:W0:Y:S01]  /*5690*/  @!P4 MUFU.RCP R30, R30 ;  /* 0x0000001e001ec308 */ /* 0x000e220000001000 */
[----:B-1----:R-:W-:-:S07]  /*56a0*/  @!P3 FADD.FTZ R0, R0, 1 ;  /* 0x3f8000000000b421 */ /* 0x002fce0000010000 */
[----:B------:R1:W4:Y:S01]  /*56b0*/  @!P3 MUFU.RCP R35, R0 ;  /* 0x000000000023b308 */ /* 0x0003220000001000 */
[----:B---3--:R-:W-:Y:S01]  /*56c0*/  @!P2 FMUL.FTZ R15, R15, R36 ;  /* 0x000000240f0fa220 */ /* 0x008fe20000410000 */
[----:B------:R-:W-:-:S04]  /*56d0*/  IADD3 R100, P2, R100, -0x400, RZ ;  /* 0xfffffc0064647810 */ /* 0x000fc80007f5e0ff */
[----:B------:R-:W-:Y:S02]  /*56e0*/  IADD3.X R120, R120, -0x1, RZ, P2, !PT ;  /* 0xffffffff78787810 */ /* 0x000fe400017fe4ff */
[----:B------:R-:W3:Y:S01]  /*56f0*/  @!P5 MUFU.RCP R31, R31 ;  /* 0x0000001f001fd308 */ /* 0x000ee20000001000 */
[----:B-1----:R-:W-:Y:S01]  /*5700*/  LEA R0, P0, R20, R40, 0x2 ;  /* 0x0000002814007211 */ /* 0x002fe200078010ff */
[----:B0-----:R-:W-:Y:S01]  /*5710*/  @!P4 FMUL.FTZ R17, R17, R30 ;  /* 0x0000001e1111c220 */ /* 0x001fe20000410000 */
        /* <DEDUP_REMOVED lines=10> */
[----:B--2---:R-:W-:Y:S01]  /*57c0*/  STG.E.128 desc[UR12][R20.64], R8 ;  /* 0x0000000814007986 */ /* 0x004fe2000c101d0c */
[----:B---3--:R-:W-:Y:S01]  /*57d0*/  @!P5 FMUL.FTZ R18, R18, R31 ;  /* 0x0000001f1212d220 */ /* 0x008fe20000410000 */
[----:B------:R-:W-:Y:S01]  /*57e0*/  IADD3 R114, P5, R114, -0x400, RZ ;  /* 0xfffffc0072727810 */ /* 0x000fe20007fbe0ff */
[----:B------:R-:W1:Y:S01]  /*57f0*/  LDC.64 R30, c[0x0][0x3f0] ;  /* 0x0000fc00ff1e7b82 */ /* 0x000e620000000a00 */
[----:B------:R2:W-:Y:S01]  /*5800*/  STG.E.128 desc[UR12][R20.64+0x200], R4 ;  /* 0x0002000414007986 */ /* 0x0005e2000c101d0c */
[----:B------:R-:W-:Y:S02]  /*5810*/  IADD3 R29, R29, R23, RZ ;  /* 0x000000171d1d7210 */ /* 0x000fe40007ffe0ff */
[----:B------:R-:W-:-:S04]  /*5820*/  IADD3.X R117, R117, -0x1, RZ, P3, !PT ;  /* 0xffffffff75757810 */ /* 0x000fc80001ffe4ff */
[----:B------:R-:W-:Y:S01]  /*5830*/  BAR.SYNC.DEFER_BLOCKING 0x0 ;  /* 0x0000000000007b1d */ /* 0x000fe20000010000 */
[----:B0-----:R-:W-:Y:S01]  /*5840*/  @!P6 FMUL.FTZ R19, R19, R32 ;  /* 0x000000201313e220 */ /* 0x001fe20000410000 */
[----:B------:R-:W-:Y:S02]  /*5850*/  IADD3.X R119, R119, -0x1, RZ, P4, !PT ;  /* 0xffffffff77777810 */ /* 0x000fe400027fe4ff */
[----:B------:R-:W-:Y:S01]  /*5860*/  IADD3.X R115, R115, -0x1, RZ, P5, !PT ;  /* 0xffffffff73737810 */ /* 0x000fe20002ffe4ff */
[----:B--2---:R-:W-:-:S04]  /*5870*/  IMAD R5, R95, UR6, RZ ;  /* 0x000000065f057c24 */ /* 0x004fc8000f8e02ff */
[C---:B------:R-:W-:Y:S02]  /*5880*/  IMAD R7, R94.reuse, UR7, R5 ;  /* 0x000000075e077c24 */ /* 0x040fe4000f8e0205 */
[----:B------:R-:W-:Y:S01]  /*5890*/  IMAD.WIDE.U32 R4, R94, UR6, R28 ;  /* 0x000000065e047c25 */ /* 0x000fe2000f8e001c */
[----:B------:R0:W-:Y:S04]  /*58a0*/  STS.128 [R126], R16 ;  /* 0x000000107e007388 */ /* 0x0001e80000000c00 */
[----:B------:R-:W-:Y:S01]  /*58b0*/  IADD3 R5, R5, R7, RZ ;  /* 0x0000000705057210 */ /* 0x000fe20007ffe0ff */
[----:B------:R2:W-:Y:S01]  /*58c0*/  STS.128 [R126+0x10], R12 ;  /* 0x0000100c7e007388 */ /* 0x0005e20000000c00 */
[----:B------:R-:W-:-:S03]  /*58d0*/  NOP ;  /* 0x0000000000007918 */ /* 0x000fc60000000000 */
[----:B------:R-:W3:Y:S04]  /*58e0*/  LDS.128 R24, [R122] ;  /* 0x000000007a187984 */ /* 0x000ee80000000c00 */
[----:B------:R-:W4:Y:S01]  /*58f0*/  LDS.128 R32, [R122+0x200] ;  /* 0x000200007a207984 */ /* 0x000f220000000c00 */
[----:B0-----:R-:W-:Y:S01]  /*5900*/  FADD.FTZ R17, R0, R17 ;  /* 0x0000001100117221 */ /* 0x001fe20000010000 */
[----:B-1----:R-:W-:-:S03]  /*5910*/  LEA R0, P0, R4, R30, 0x2 ;  /* 0x0000001e04007211 */ /* 0x002fc600078010ff */
[----:B------:R-:W-:Y:S01]  /*5920*/  FADD.FTZ R18, R17, R18 ;  /* 0x0000001211127221 */ /* 0x000fe20000010000 */
[----:B------:R-:W-:Y:S02]  /*5930*/  LEA.HI.X R5, R4, R31, R5, 0x2, P0 ;  /* 0x0000001f04057211 */ /* 0x000fe400000f1405 */
[----:B------:R-:W-:Y:S01]  /*5940*/  IADD3 R4, P0, R0, R125, RZ ;  /* 0x0000007d00047210 */ /* 0x000fe20007f1e0ff */
[----:B------:R-:W-:-:S03]  /*5950*/  FADD.FTZ R19, R18, R19 ;  /* 0x0000001312137221 */ /* 0x000fc60000010000 */
[----:B------:R-:W-:Y:S01]  /*5960*/  IADD3.X R5, R5, R124, RZ, P0, !PT ;  /* 0x0000007c05057210 */ /* 0x000fe200007fe4ff */
[----:B--2---:R-:W-:Y:S01]  /*5970*/  FADD.FTZ R12, R19, R12 ;  /* 0x0000000c130c7221 */ /* 0x004fe20000010000 */
[----:B------:R-:W-:Y:S02]  /*5980*/  ISETP.GT.AND P0, PT, R121, 0x1, PT ;  /* 0x000000017900780c */ /* 0x000fe40003f04270 */
[----:B------:R-:W-:Y:S01]  /*5990*/  MOV R121, R42 ;  /* 0x0000002a00797202 */ /* 0x000fe20000000f00 */
[----:B------:R-:W-:-:S04]  /*59a0*/  FADD.FTZ R13, R12, R13 ;  /* 0x0000000d0c0d7221 */ /* 0x000fc80000010000 */
[----:B------:R-:W-:-:S04]  /*59b0*/  FADD.FTZ R14, R13, R14 ;  /* 0x0000000e0d0e7221 */ /* 0x000fc80000010000 */
[----:B------:R-:W-:Y:S01]  /*59c0*/  FADD.FTZ R123, R14, R15 ;  /* 0x0000000f0e7b7221 */ /* 0x000fe20000010000 */
[----:B---3--:R0:W-:Y:S04]  /*59d0*/  STG.E.128 desc[UR12][R4.64], R24 ;  /* 0x0000001804007986 */ /* 0x0081e8000c101d0c */
[----:B----4-:R0:W-:Y:S01]  /*59e0*/  STG.E.128 desc[UR12][R4.64+0x200], R32 ;  /* 0x0002002004007986 */ /* 0x0101e2000c101d0c */
[----:B------:R-:W-:Y:S05]  /*59f0*/  @P0 BRA `(.L_x_9968) ;  /* 0xffffffb000580947 */ /* 0x000fea000383ffff */
.L_x_9928:
        /* <DEDUP_REMOVED lines=26> */
.L_x_9970:
[----:B------:R-:W-:Y:S05]  /*5ba0*/  BSYNC B0 ;  /* 0x0000000000007941 */ /* 0x000fea0003800000 */
.L_x_9969:
        /* <DEDUP_REMOVED lines=29> */
.L_x_9972:
[----:B------:R-:W2:Y:S02]  /*5d80*/  S2R R9, SR_TID.X ;  /* 0x0000000000097919 */ /* 0x000ea40000002100 */
.L_x_9973:
[----:B------:R-:W-:Y:S05]  /*5d90*/  BSYNC B0 ;  /* 0x0000000000007941 */ /* 0x000fea0003800000 */
.L_x_9971:
        /* <DEDUP_REMOVED lines=14> */
.L_x_9974:
        /* <DEDUP_REMOVED lines=16> */
.L_x_9975:
        /* <DEDUP_REMOVED lines=16> */
.L_x_11039:


//--------------------- .text._Z25selective_scan_bwd_kernelI32Selective_Scan_bwd_kernel_traitsILi32ELi4ELb0ELb0ELb0ELb0ELb0EffEEv12SSMParamsBwd --------------------------
	.section	.text._Z25selective_scan_bwd_kernelI32Selective_Scan_bwd_kernel_traitsILi32ELi4ELb0ELb0ELb0ELb0ELb0EffEEv12SSMParamsBwd,"ax",@progbits
	.align	128
        .global         _Z25selective_scan_bwd_kernelI32Selective_Scan_bwd_kernel_traitsILi32ELi4ELb0ELb0ELb0ELb0ELb0EffEEv12SSMParamsBwd
        .type           _Z25selective_scan_bwd_kernelI32Selective_Scan_bwd_kernel_traitsILi32ELi4ELb0ELb0ELb0ELb0ELb0EffEEv12SSMParamsBwd,@function
        .size           _Z25selective_scan_bwd_kernelI32Selective_Scan_bwd_kernel_traitsILi32ELi4ELb0ELb0ELb0ELb0ELb0EffEEv12SSMParamsBwd,(.L_x_11040 - _Z25selective_scan_bwd_kernelI32Selective_Scan_bwd_kernel_traitsILi32ELi4ELb0ELb0ELb0ELb0ELb0EffEEv12SSMParamsBwd)
        .other          _Z25selective_scan_bwd_kernelI32Selective_Scan_bwd_kernel_traitsILi32ELi4ELb0ELb0ELb0ELb0ELb0EffEEv12SSMParamsBwd,@"STO_CUDA_ENTRY STV_DEFAULT"
_Z25selective_scan_bwd_kernelI32Selective_Scan_bwd_kernel_traitsILi32ELi4ELb0ELb0ELb0ELb0ELb0EffEEv12SSMParamsBwd:
.text._Z25selective_scan_bwd_kernelI32Selective_Scan_bwd_kernel_traitsILi32ELi4ELb0ELb0ELb0ELb0ELb0EffEEv12SSMParamsBwd:
        /* <DEDUP_REMOVED lines=81> */
[C---:B0-----:R-:W-:Y:S02]  /*0510*/  LEA R45, P1, R46.reuse, R32, 0x2 ;  /* 0x000000202e2d7211 */ /* 0x041fe400078210ff */
        /* <DEDUP_REMOVED lines=17> */
[----:B------:R-:W-:Y:S01]  /*0630*/  IMAD.U32 R53, RZ, RZ, UR4 ;  /* 0x00000004ff357e24 */ /* 0x000fe2000f8e00ff */
[C---:B0-----:R-:W-:Y:S01]  /*0640*/  LOP3.LUT R93, R42.reuse, 0x1f, RZ, 0xc0, !PT ;  /* 0x0000001f2a5d7812 */ /* 0x041fe200078ec0ff */
[----:B------:R-:W-:Y:S01]  /*0650*/  IMAD.SHL.U32 R2, R42, 0x4, RZ ;  /* 0x000000042a027824 */ /* 0x000fe200078e00ff */
[----:B------:R-:W-:-:S04]  /*0660*/  UMOV UR4, URZ ;  /* 0x0000003f00047c82 */ /* 0x000fc80008000000 */
[----:B------:R-:W-:-:S04]  /*0670*/  LOP3.LUT R3, R2, 0xffffff80, RZ, 0xc0, !PT ;  /* 0xffffff8002037812 */ /* 0x000fc800078ec0ff */
[----:B------:R-:W-:-:S04]  /*0680*/  LOP3.LUT R52, R3, 0x1f, R42, 0xf8, !PT ;  /* 0x0000001f03347812 */ /* 0x000fc800078ef82a */
[----:B------:R-:W-:Y:S02]  /*0690*/  SHF.R.S32.HI R55, RZ, 0x1f, R52 ;  /* 0x0000001fff377819 */ /* 0x000fe40000011434 */
[C---:B------:R-:W-:Y:S02]  /*06a0*/  LOP3.LUT R54, R52.reuse, 0x20, RZ, 0xfc, !PT ;  /* 0x0000002034367812 */ /* 0x040fe400078efcff */
[C---:B------:R-:W-:Y:S02]  /*06b0*/  LOP3.LUT R56, R52.reuse, 0x40, RZ, 0xfc, !PT ;  /* 0x0000004034387812 */ /* 0x040fe400078efcff */
[----:B--2---:R-:W-:-:S07]  /*06c0*/  LOP3.LUT R57, R52, 0x60, RZ, 0xfc, !PT ;  /* 0x0000006034397812 */ /* 0x004fce00078efcff */
.L_x_9987:
[----:B------:R-:W-:Y:S01]  /*06d0*/  BAR.SYNC.DEFER_BLOCKING 0x0 ;  /* 0x0000000000007b1d */ /* 0x000fe20000010000 */
[----:B-1-3--:R-:W-:Y:S02]  /*06e0*/  LEA R2, R47, 0xffffff80, 0x7 ;  /* 0xffffff802f027811 */ /* 0x00afe400078e38ff */
[----:B0-----:R-:W-:Y:S02]  /*06f0*/  CS2R R6, SRZ ;  /* 0x0000000000067805 */ /* 0x001fe4000001ff00 */
[C---:B------:R-:W-:Y:S02]  /*0700*/  SHF.L.U32 R59, R52.reuse, 0x2, RZ ;  /* 0x00000002343b7819 */ /* 0x040fe400000006ff */
[----:B------:R-:W-:Y:S02]  /*0710*/  CS2R R8, SRZ ;  /* 0x0000000000087805 */ /* 0x000fe4000001ff00 */
[----:B------:R-:W-:Y:S01]  /*0720*/  SHF.L.U64.HI R58, R52, 0x2, R55 ;  /* 0x00000002343a7819 */ /* 0x000fe20000010237 */
[----:B------:R-:W-:Y:S01]  /*0730*/  ULDC UR5, c[0x0][0x218] ;  /* 0x0000860000057ab9 */ /* 0x000fe20000000800 */
[----:B------:R-:W-:Y:S01]  /*0740*/  IMAD R21, R44, 0x4, R53 ;  /* 0x000000042c157824 */ /* 0x000fe200078e0235 */
[----:B------:R-:W-:-:S02]  /*0750*/  IADD3 R13, -R2, UR5, RZ ;  /* 0x00000005020d7c10 */ /* 0x000fc4000fffe1ff */
[----:B------:R-:W-:Y:S01]  /*0760*/  LEA R20, R44, R53, 0x4 ;  /* 0x000000352c147211 */ /* 0x000fe200078e20ff */
[----:B------:R-:W-:Y:S01]  /*0770*/  HFMA2.MMA R12, -RZ, RZ, 0, 0 ;  /* 0x00000000ff0c7435 */ /* 0x000fe200000001ff */
[-C--:B------:R-:W-:Y:S02]  /*0780*/  ISETP.GE.AND P0, PT, R52, R13.reuse, PT ;  /* 0x0000000d3400720c */ /* 0x080fe40003f06270 */
[----:B------:R-:W-:Y:S02]  /*0790*/  CS2R R18, SRZ ;  /* 0x0000000000127805 */ /* 0x000fe4000001ff00 */
[-C--:B------:R-:W-:Y:S02]  /*07a0*/  ISETP.GE.AND P1, PT, R54, R13.reuse, PT ;  /* 0x0000000d3600720c */ /* 0x080fe40003f26270 */
[----:B------:R-:W-:Y:S02]  /*07b0*/  CS2R R16, SRZ ;  /* 0x0000000000107805 */ /* 0x000fe4000001ff00 */
[-C--:B------:R-:W-:Y:S01]  /*07c0*/  ISETP.GE.AND P2, PT, R56, R13.reuse, PT ;  /* 0x0000000d3800720c */ /* 0x080fe20003f46270 */
[----:B------:R-:W-:Y:S01]  /*07d0*/  IMAD.MOV.U32 R24, RZ, RZ, RZ ;  /* 0x000000ffff187224 */ /* 0x000fe200078e00ff */
[----:B------:R-:W-:Y:S01]  /*07e0*/  ISETP.GE.AND P3, PT, R57, R13, PT ;  /* 0x0000000d3900720c */ /* 0x000fe20003f66270 */
[----:B------:R-:W-:Y:S01]  /*07f0*/  HFMA2.MMA R32, -RZ, RZ, 0, 0 ;  /* 0x00000000ff207435 */ /* 0x000fe200000001ff */
[----:B------:R-:W-:Y:S01]  /*0800*/  IADD3 R2, P4, R45, R59, RZ ;  /* 0x0000003b2d027210 */ /* 0x000fe20007f9e0ff */
[----:B------:R-:W-:Y:S01]  /*0810*/  IMAD.MOV.U32 R22, RZ, RZ, RZ ;  /* 0x000000ffff167224 */ /* 0x000fe200078e00ff */
[----:B------:R-:W-:Y:S01]  /*0820*/  MOV R34, RZ ;  /* 0x000000ff00227202 */ /* 0x000fe20000000f00 */
[----:B------:R-:W-:Y:S01]  /*0830*/  IMAD.MOV.U32 R36, RZ, RZ, RZ ;  /* 0x000000ffff247224 */ /* 0x000fe200078e00ff */
[----:B------:R-:W-:Y:S01]  /*0840*/  IADD3.X R3, R46, R58, RZ, P4, !PT ;  /* 0x0000003a2e037210 */ /* 0x000fe200027fe4ff */
[----:B------:R-:W0:Y:S01]  /*0850*/  LDC R65, c[0x0][0x21c] ;  /* 0x00008700ff417b82 */ /* 0x000e220000000800 */
[----:B------:R-:W-:-:S03]  /*0860*/  ULDC UR6, c[0x0][0x224] ;  /* 0x0000890000067ab9 */ /* 0x000fc60000000800 */
[----:B------:R-:W2:Y:S04]  /*0870*/  @!P0 LDG.E R6, desc[UR14][R2.64] ;  /* 0x0000000e02068981 */ /* 0x000ea8000c1e1900 */
[----:B------:R-:W3:Y:S04]  /*0880*/  @!P1 LDG.E R8, desc[UR14][R2.64+0x80] ;  /* 0x0000800e02089981 */ /* 0x000ee8000c1e1900 */
[----:B------:R-:W4:Y:S04]  /*0890*/  @!P2 LDG.E R7, desc[UR14][R2.64+0x100] ;  /* 0x0001000e0207a981 */ /* 0x000f28000c1e1900 */
[----:B------:R-:W4:Y:S01]  /*08a0*/  @!P3 LDG.E R9, desc[UR14][R2.64+0x180] ;  /* 0x0001800e0209b981 */ /* 0x000f22000c1e1900 */
[----:B------:R-:W-:-:S02]  /*08b0*/  IADD3 R4, P0, R48, R59, RZ ;  /* 0x0000003b30047210 */ /* 0x000fc40007f1e0ff */
[-C--:B------:R-:W-:Y:S02]  /*08c0*/  ISETP.GE.AND P1, PT, R54, R13.reuse, PT ;  /* 0x0000000d3600720c */ /* 0x080fe40003f26270 */
[----:B------:R-:W-:Y:S02]  /*08d0*/  IADD3.X R5, R49, R58, RZ, P0, !PT ;  /* 0x0000003a31057210 */ /* 0x000fe400007fe4ff */
[-C--:B------:R-:W-:Y:S02]  /*08e0*/  ISETP.GE.AND P0, PT, R52, R13.reuse, PT ;  /* 0x0000000d3400720c */ /* 0x080fe40003f06270 */
[-C--:B------:R-:W-:Y:S02]  /*08f0*/  ISETP.GE.AND P2, PT, R56, R13.reuse, PT ;  /* 0x0000000d3800720c */ /* 0x080fe40003f46270 */
[----:B------:R-:W-:Y:S01]  /*0900*/  ISETP.GE.AND P3, PT, R57, R13, PT ;  /* 0x0000000d3900720c */ /* 0x000fe20003f66270 */
[----:B--2---:R-:W-:Y:S04]  /*0910*/  STS [R21], R6 ;  /* 0x0000000615007388 */ /* 0x004fe80000000800 */
[----:B---3--:R-:W-:Y:S04]  /*0920*/  STS [R21+0x80], R8 ;  /* 0x0000800815007388 */ /* 0x008fe80000000800 */
[----:B----4-:R-:W-:Y:S04]  /*0930*/  STS [R21+0x100], R7 ;  /* 0x0001000715007388 */ /* 0x010fe80000000800 */
[----:B------:R-:W-:Y:S01]  /*0940*/  STS [R21+0x180], R9 ;  /* 0x0001800915007388 */ /* 0x000fe20000000800 */
[----:B------:R-:W-:-:S03]  /*0950*/  NOP ;  /* 0x0000000000007918 */ /* 0x000fc60000000000 */
[----:B------:R-:W-:Y:S01]  /*0960*/  LDS.128 R8, [R20] ;  /* 0x0000000014087984 */ /* 0x000fe20000000c00 */
[----:B------:R-:W-:Y:S06]  /*0970*/  BAR.SYNC.DEFER_BLOCKING 0x0 ;  /* 0x0000000000007b1d */ /* 0x000fec0000010000 */
[----:B------:R-:W2:Y:S04]  /*0980*/  @!P0 LDG.E R12, desc[UR14][R4.64] ;  /* 0x0000000e040c8981 */ /* 0x000ea8000c1e1900 */
[----:B------:R-:W3:Y:S04]  /*0990*/  @!P1 LDG.E R18, desc[UR14][R4.64+0x80] ;  /* 0x0000800e04129981 */ /* 0x000ee8000c1e1900 */
[----:B------:R-:W4:Y:S04]  /*09a0*/  @!P2 LDG.E R16, desc[UR14][R4.64+0x100] ;  /* 0x0001000e0410a981 */ /* 0x000f28000c1e1900 */
[----:B------:R-:W4:Y:S01]  /*09b0*/  @!P3 LDG.E R24, desc[UR14][R4.64+0x180] ;  /* 0x0001800e0418b981 */ /* 0x000f22000c1e1900 */
[----:B------:R-:W-:-:S02]  /*09c0*/  ISETP.GE.AND P0, PT, R52, R13, PT ;  /* 0x0000000d3400720c */ /* 0x000fc40003f06270 */
[-C--:B------:R-:W-:Y:S02]  /*09d0*/  ISETP.GE.AND P1, PT, R54, R13.reuse, PT ;  /* 0x0000000d3600720c */ /* 0x080fe40003f26270 */
[-C--:B------:R-:W-:Y:S02]  /*09e0*/  ISETP.GE.AND P2, PT, R56, R13.reuse, PT ;  /* 0x0000000d3800720c */ /* 0x080fe40003f46270 */
[----:B------:R-:W-:Y:S02]  /*09f0*/  ISETP.GE.AND P3, PT, R57, R13, PT ;  /* 0x0000000d3900720c */ /* 0x000fe40003f66270 */
[----:B------:R-:W-:-:S04]  /*0a00*/  IADD3 R2, P4, R50, R59, RZ ;  /* 0x0000003b32027210 */ /* 0x000fc80007f9e0ff */
[----:B------:R-:W-:Y:S01]  /*0a10*/  IADD3.X R3, R51, R58, RZ, P4, !PT ;  /* 0x0000003a33037210 */ /* 0x000fe200027fe4ff */
[----:B--2---:R-:W-:Y:S04]  /*0a20*/  STS [R21], R12 ;  /* 0x0000000c15007388 */ /* 0x004fe80000000800 */
[----:B---3--:R-:W-:Y:S04]  /*0a30*/  STS [R21+0x80], R18 ;  /* 0x0000801215007388 */ /* 0x008fe80000000800 */
[----:B----4-:R1:W-:Y:S04]  /*0a40*/  STS [R21+0x100], R16 ;  /* 0x0001001015007388 */ /* 0x0103e80000000800 */
        /* <DEDUP_REMOVED lines=8> */
[----:B0-----:R-:W-:Y:S01]  /*0ad0*/  ISETP.GE.AND P0, PT, R65, 0x1, PT ;  /* 0x000000014100780c */ /* 0x001fe20003f06270 */
[----:B------:R-:W-:Y:S01]  /*0ae0*/  ULEA UR6, UR6, UR4, 0x7 ;  /* 0x0000000406067291 */ /* 0x000fe2000f8e383f */
[----:B-1----:R-:W-:Y:S01]  /*0af0*/  HFMA2.MMA R16, -RZ, RZ, 0, 0 ;  /* 0x00000000ff107435 */ /* 0x002fe200000001ff */
[----:B------:R-:W-:-:S02]  /*0b00*/  MOV R18, RZ ;  /* 0x000000ff00127202 */ /* 0x000fc40000000f00 */
[----:B------:R-:W-:Y:S01]  /*0b10*/  USHF.R.S32.HI UR18, URZ, 0x1f, UR6 ;  /* 0x0000001f3f127899 */ /* 0x000fe20008011406 */
[----:B--2---:R-:W-:Y:S04]  /*0b20*/  STS [R21], R22 ;  /* 0x0000001615007388 */ /* 0x004fe80000000800 */
[----:B---3--:R-:W-:Y:S04]  /*0b30*/  STS [R21+0x80], R34 ;  /* 0x0000802215007388 */ /* 0x008fe80000000800 */
[----:B----4-:R-:W-:Y:S04]  /*0b40*/  STS [R21+0x100], R32 ;  /* 0x0001002015007388 */ /* 0x010fe80000000800 */
[----:B------:R-:W-:Y:S01]  /*0b50*/  STS [R21+0x180], R36 ;  /* 0x0001802415007388 */ /* 0x000fe20000000800 */
[----:B------:R-:W-:-:S03]  /*0b60*/  NOP ;  /* 0x0000000000007918 */ /* 0x000fc60000000000 */
[----:B------:R-:W0:Y:S02]  /*0b70*/  LDS.128 R4, [R20] ;  /* 0x0000000014047984 */ /* 0x000e240000000c00 */
[----:B0-----:R-:W-:Y:S01]  /*0b80*/  FFMA.FTZ R2, R8, R4, R41 ;  /* 0x0000000408027223 */ /* 0x001fe20000010029 */
[-C--:B-----5:R-:W-:Y:S01]  /*0b90*/  FMUL.FTZ R20, R4, R38.reuse ;  /* 0x0000002604147220 */ /* 0x0a0fe20000410000 */
[-C--:B------:R-:W-:Y:S01]  /*0ba0*/  FMUL.FTZ R21, R5, R38.reuse ;  /* 0x0000002605157220 */ /* 0x080fe20000410000 */
[-C--:B------:R-:W-:Y:S01]  /*0bb0*/  FMUL.FTZ R22, R6, R38.reuse ;  /* 0x0000002606167220 */ /* 0x080fe20000410000 */
[----:B------:R-:W-:Y:S01]  /*0bc0*/  FFMA.FTZ R3, R9, R5, R2 ;  /* 0x0000000509037223 */ /* 0x000fe20000010002 */
[----:B------:R-:W-:-:S03]  /*0bd0*/  FMUL.FTZ R23, R7, R38 ;  /* 0x0000002607177220 */ /* 0x000fc60000410000 */
[----:B------:R-:W-:-:S04]  /*0be0*/  FFMA.FTZ R2, R10, R6, R3 ;  /* 0x000000060a027223 */ /* 0x000fc80000010003 */
[----:B------:R-:W-:Y:S01]  /*0bf0*/  FFMA.FTZ R41, R11, R7, R2 ;  /* 0x000000070b297223 */ /* 0x000fe20000010002 */
[----:B------:R-:W-:Y:S06]  /*0c00*/  BAR.SYNC.DEFER_BLOCKING 0x0 ;  /* 0x0000000000007b1d */ /* 0x000fec0000010000 */
[----:B------:R-:W-:Y:S05]  /*0c10*/  @!P0 BRA `(.L_x_9977) ;  /* 0x0000001000948947 */ /* 0x000fea0003800000 */
[----:B------:R-:W-:Y:S01]  /*0c20*/  VIADD R2, R47, 0xffffffff ;  /* 0xffffffff2f027836 */ /* 0x000fe20000000000 */
[----:B------:R-:W0:Y:S01]  /*0c30*/  LDC.64 R66, c[0x0][0x2d0] ;  /* 0x0000b400ff427b82 */ /* 0x000e220000000a00 */
[----:B------:R-:W-:Y:S01]  /*0c40*/  ULDC.64 UR8, c[0x0][0x230] ;  /* 0x00008c0000087ab9 */ /* 0x000fe20000000a00 */
[----:B------:R-:W-:Y:S01]  /*0c50*/  ULDC.64 UR12, c[0x0][0x268] ;  /* 0x00009a00000c7ab9 */ /* 0x000fe20000000a00 */
[----:B------:R-:W-:Y:S01]  /*0c60*/  ULDC.64 UR10, c[0x0][0x248] ;  /* 0x00009200000a7ab9 */ /* 0x000fe20000000a00 */
[----:B------:R-:W-:Y:S01]  /*0c70*/  LEA.HI R3, R2, R2, RZ, 0x1 ;  /* 0x0000000202037211 */ /* 0x000fe200078f08ff */
[----:B------:R-:W-:Y:S01]  /*0c80*/  IMAD R25, R39, UR10, RZ ;  /* 0x0000000a27197c24 */ /* 0x000fe2000f8e02ff */
[----:B------:R-:W-:Y:S01]  /*0c90*/  IADD3 R24, R47, -0x2, RZ ;  /* 0xfffffffe2f187810 */ /* 0x000fe20007ffe0ff */
[----:B------:R-:W-:Y:S01]  /*0ca0*/  IMAD.WIDE.U32 R34, R0, UR8, RZ ;  /* 0x0000000800227c25 */ /* 0x000fe2000f8e00ff */
[----:B------:R-:W1:Y:S01]  /*0cb0*/  LDC.64 R16, c[0x0][0x2e0] ;  /* 0x0000b800ff107b82 */ /* 0x000e620000000a00 */
[----:B------:R-:W-:-:S02]  /*0cc0*/  LOP3.LUT R3, R3, 0xfffffe, RZ, 0xc0, !PT ;  /* 0x00fffffe03037812 */ /* 0x000fc400078ec0ff */
[----:B------:R-:W-:Y:S01]  /*0cd0*/  FADD.FTZ R74, R15, R40 ;  /* 0x000000280f4a7221 */ /* 0x000fe20000010000 */
[----:B------:R-:W-:-:S04]  /*0ce0*/  IMAD.WIDE.U32 R68, R0, UR12, RZ ;  /* 0x0000000c00447c25 */ /* 0x000fc8000f8e00ff */
[----:B------:R-:W-:Y:S01]  /*0cf0*/  FADD.FTZ R70, R13, R40 ;  /* 0x000000280d467221 */ /* 0x000fe20000010000 */
[----:B------:R-:W-:Y:S01]  /*0d00*/  IADD3 R75, R2, -R3, RZ ;  /* 0x80000003024b7210 */ /* 0x000fe20007ffe0ff */
[----:B------:R-:W-:Y:S01]  /*0d10*/  FMUL.FTZ R74, R11, R74 ;  /* 0x0000004a0b4a7220 */ /* 0x000fe20000410000 */
[C---:B------:R-:W-:Y:S01]  /*0d20*/  IMAD R3, R39.reuse, UR8, RZ ;  /* 0x0000000827037c24 */ /* 0x040fe2000f8e02ff */
[----:B------:R-:W2:Y:S01]  /*0d30*/  LDC.64 R18, c[0x0][0x2d8] ;  /* 0x0000b600ff127b82 */ /* 0x000ea20000000a00 */
[----:B------:R-:W-:Y:S01]  /*0d40*/  IMAD R65, R24, R65, RZ ;  /* 0x0000004118417224 */ /* 0x000fe200078e02ff */
[----:B------:R-:W-:Y:S01]  /*0d50*/  UMOV UR5, URZ ;  /* 0x0000003f00057c82 */ /* 0x000fe20008000000 */
[C---:B------:R-:W-:Y:S01]  /*0d60*/  IMAD R71, R0.reuse, UR9, R3 ;  /* 0x0000000900477c24 */ /* 0x040fe2000f8e0203 */
[----:B------:R-:W-:Y:S01]  /*0d70*/  ULDC UR7, c[0x0][0x224] ;  /* 0x0000890000077ab9 */ /* 0x000fe20000000800 */
[----:B------:R-:W-:Y:S02]  /*0d80*/  IMAD R3, R39, UR12, RZ ;  /* 0x0000000c27037c24 */ /* 0x000fe4000f8e02ff */
[----:B------:R-:W-:Y:S01]  /*0d90*/  IMAD R73, R0, UR11, R25 ;  /* 0x0000000b00497c24 */ /* 0x000fe2000f8e0219 */
[----:B0-----:R-:W-:Y:S01]  /*0da0*/  LEA R60, P0, R34, R66, 0x2 ;  /* 0x00000042223c7211 */ /* 0x001fe200078010ff */
[C---:B------:R-:W-:Y:S01]  /*0db0*/  IMAD R77, R0.reuse, UR13, R3 ;  /* 0x0000000d004d7c24 */ /* 0x040fe2000f8e0203 */
[----:B------:R-:W0:Y:S01]  /*0dc0*/  LDC.64 R24, c[0x0][0x238] ;  /* 0x00008e00ff187b82 */ /* 0x000e220000000a00 */
[----:B------:R-:W-:-:S03]  /*0dd0*/  IMAD.WIDE.U32 R36, R0, UR10, RZ ;  /* 0x0000000a00247c25 */ /* 0x000fc6000f8e00ff */
[----:B------:R-:W-:Y:S01]  /*0de0*/  IADD3 R66, R69, R77, RZ ;  /* 0x0000004d45427210 */ /* 0x000fe20007ffe0ff */
[----:B------:R-:W-:Y:S01]  /*0df0*/  IMAD.WIDE R64, R65, 0x8, R30 ;  /* 0x0000000841407825 */ /* 0x000fe200078e021e */
[----:B-1----:R-:W-:Y:S02]  /*0e00*/  LEA R61, P2, R68, R16, 0x2 ;  /* 0x00000010443d7211 */ /* 0x002fe400078410ff */
[----:B------:R-:W1:Y:S01]  /*0e10*/  LDC.64 R2, c[0x0][0x250] ;  /* 0x00009400ff027b82 */ /* 0x000e620000000a00 */
[----:B------:R-:W-:Y:S01]  /*0e20*/  IADD3 R16, R37, R73, RZ ;  /* 0x0000004925107210 */ /* 0x000fe20007ffe0ff */
[----:B------:R-:W-:Y:S01]  /*0e30*/  FADD.FTZ R73, R14, R40 ;  /* 0x000000280e497221 */ /* 0x000fe20000010000 */
[----:B------:R-:W-:Y:S01]  /*0e40*/  LEA.HI.X R66, R68, R17, R66, 0x2, P2 ;  /* 0x0000001144427211 */ /* 0x000fe200010f1442 */
[----:B------:R-:W-:Y:S01]  /*0e50*/  IMAD.MOV.U32 R62, RZ, RZ, R64 ;  /* 0x000000ffff3e7224 */ /* 0x000fe200078e0040 */
[----:B------:R-:W-:Y:S01]  /*0e60*/  MOV R69, R53 ;  /* 0x0000003500457202 */ /* 0x000fe20000000f00 */
[----:B------:R-:W-:Y:S01]  /*0e70*/  FMUL.FTZ R73, R10, R73 ;  /* 0x000000490a497220 */ /* 0x000fe20000410000 */
[----:B--2---:R-:W-:Y:S01]  /*0e80*/  LEA R63, P1, R36, R18, 0x2 ;  /* 0x00000012243f7211 */ /* 0x004fe200078210ff */
[----:B------:R-:W2:Y:S01]  /*0e90*/  LDC.64 R32, c[0x0][0x270] ;  /* 0x00009c00ff207b82 */ /* 0x000ea20000000a00 */
[----:B------:R-:W-:-:S02]  /*0ea0*/  IMAD.IADD R18, R35, 0x1, R71 ;  /* 0x0000000123127824 */ /* 0x000fc400078e0247 */
[----:B------:R-:W-:Y:S01]  /*0eb0*/  FADD.FTZ R35, R12, R40 ;  /* 0x000000280c237221 */ /* 0x000fe20000010000 */
[----:B------:R-:W-:Y:S02]  /*0ec0*/  LEA.HI.X R64, R36, R19, R16, 0x2, P1 ;  /* 0x0000001324407211 */ /* 0x000fe400008f1410 */
[----:B------:R-:W-:Y:S02]  /*0ed0*/  CS2R R16, SRZ ;  /* 0x0000000000107805 */ /* 0x000fe4000001ff00 */
[----:B------:R-:W-:Y:S01]  /*0ee0*/  MOV R71, R53 ;  /* 0x0000003500477202 */ /* 0x000fe20000000f00 */
[----:B------:R-:W-:Y:S01]  /*0ef0*/  FMUL.FTZ R72, R8, R35 ;  /* 0x0000002308487220 */ /* 0x000fe20000410000 */
[----:B------:R-:W-:Y:S01]  /*0f00*/  LEA.HI.X R67, R34, R67, R18, 0x2, P0 ;  /* 0x0000004322437211 */ /* 0x000fe200000f1412 */
[----:B------:R-:W3:Y:S01]  /*0f10*/  LDC R68, c[0x0][0x224] ;  /* 0x00008900ff447b82 */ /* 0x000ee20000000800 */
[----:B0-----:R-:W-:Y:S02]  /*0f20*/  SHF.L.U64.HI R76, R24, 0x2, R25 ;  /* 0x00000002184c7819 */ /* 0x001fe40000010219 */
[----:B------:R-:W-:Y:S01]  /*0f30*/  CS2R R18, SRZ ;  /* 0x0000000000127805 */ /* 0x000fe2000001ff00 */
[----:B------:R-:W-:-:S04]  /*0f40*/  IMAD.SHL.U32 R75, R75, 0x100, RZ ;  /* 0x000001004b4b7824 */ /* 0x000fc800078e00ff */
[----:B------:R-:W0:Y:S01]  /*0f50*/  LDC R94, c[0x0][0x21c] ;  /* 0x00008700ff5e7b82 */ /* 0x000e220000000800 */
[----:B-1----:R-:W-:Y:S02]  /*0f60*/  SHF.L.U64.HI R25, R2, 0x2, R3 ;  /* 0x0000000202197819 */ /* 0x002fe40000010203 */
[----:B--2---:R-:W-:-:S07]  /*0f70*/  SHF.L.U64.HI R33, R32, 0x2, R33 ;  /* 0x0000000220217819 */ /* 0x004fce0000010221 */
.L_x_9982:
[----:B------:R-:W-:Y:S02]  /*0f80*/  MOV R34, R60 ;  /* 0x0000003c00227202 */ /* 0x000fe40000000f00 */
[----:B------:R-:W-:-:S05]  /*0f90*/  MOV R35, R67 ;  /* 0x0000004300237202 */ /* 0x000fca0000000f00 */
[----:B------:R1:W2:Y:S01]  /*0fa0*/  LDG.E R77, desc[UR14][R34.64] ;  /* 0x0000000e224d7981 */ /* 0x0002a2000c1e1900 */
[----:B------:R-:W-:Y:S01]  /*0fb0*/  FADD.FTZ R3, R12, R40 ;  /* 0x000000280c037221 */ /* 0x000fe20000010000 */
[----:B------:R-:W-:Y:S01]  /*0fc0*/  ISETP.GT.AND P0, PT, R47, 0x1, PT ;  /* 0x000000012f00780c */ /* 0x000fe20003f04270 */
[----:B-1----:R-:W-:Y:S01]  /*0fd0*/  IMAD.MOV.U32 R34, RZ, RZ, R61 ;  /* 0x000000ffff227224 */ /* 0x002fe200078e003d */
[----:B------:R-:W-:-:S05]  /*0fe0*/  MOV R35, R66 ;  /* 0x0000004200237202 */ /* 0x000fca0000000f00 */
[----:B------:R1:W4:Y:S02]  /*0ff0*/  LDG.E R84, desc[UR14][R34.64] ;  /* 0x0000000e22547981 */ /* 0x000324000c1e1900 */
[----:B-1----:R-:W-:Y:S01]  /*1000*/  MOV R34, R63 ;  /* 0x0000003f00227202 */ /* 0x002fe20000000f00 */
[----:B------:R-:W-:-:S05]  /*1010*/  IMAD.MOV.U32 R35, RZ, RZ, R64 ;  /* 0x000000ffff237224 */ /* 0x000fca00078e0040 */
[----:B------:R1:W4:Y:S01]  /*1020*/  LDG.E R85, desc[UR14][R34.64] ;  /* 0x0000000e22557981 */ /* 0x000322000c1e1900 */
[C---:B------:R-:W-:Y:S02]  /*1030*/  ISETP.NE.AND P1, PT, R42.reuse, RZ, PT ;  /* 0x000000ff2a00720c */ /* 0x040fe40003f25270 */
[----:B------:R-:W-:-:S04]  /*1040*/  IADD3 R36, R42, 0x200, RZ ;  /* 0x000002002a247810 */ /* 0x000fc80007ffe0ff */
[----:B------:R-:W-:-:S04]  /*1050*/  SEL R36, R75, R36, !P1 ;  /* 0x000000244b247207 */ /* 0x000fc80004800000 */
[----:B------:R-:W-:Y:S02]  /*1060*/  LEA R86, R36, R53, 0x2 ;  /* 0x0000003524567211 */ /* 0x000fe400078e10ff */
[----:B------:R-:W-:-:S13]  /*1070*/  ISETP.NE.AND P2, PT, R42, 0x1f, PT ;  /* 0x0000001f2a00780c */ /* 0x000fda0003f45270 */
[----:B------:R-:W-:Y:S02]  /*1080*/  @P2 IMAD R90, R42, 0x4, R53 ;  /* 0x000000042a5a2824 */ /* 0x000fe400078e0235 */
[--C-:B------:R-:W-:Y:S01]  /*1090*/  FADD.FTZ R78, R13, R40.reuse ;  /* 0x000000280d4e7221 */ /* 0x100fe20000010000 */
[--C-:B------:R-:W-:Y:S01]  /*10a0*/  FADD.FTZ R36, R15, R40.reuse ;  /* 0x000000280f247221 */ /* 0x100fe20000010000 */
[----:B------:R-:W-:Y:S01]  /*10b0*/  FADD.FTZ R79, R14, R40 ;  /* 0x000000280e4f7221 */ /* 0x000fe20000010000 */
[----:B------:R-:W-:Y:S01]  /*10c0*/  ISETP.EQ.AND P0, PT, R93, RZ, P0 ;  /* 0x000000ff5d00720c */ /* 0x000fe20000702270 */
[----:B------:R-:W-:Y:S02]  /*10d0*/  IMAD.MOV.U32 R83, RZ, RZ, RZ ;  /* 0x000000ffff537224 */ /* 0x000fe400078e00ff */
[----:B------:R-:W-:Y:S01]  /*10e0*/  FMUL.FTZ R89, R9, R70 ;  /* 0x0000004609597220 */ /* 0x000fe20000410000 */
[----:B------:R-:W-:Y:S09]  /*10f0*/  BSSY B0, `(.L_x_9978) ;  /* 0x0000020000007945 */ /* 0x000ff20003800000 */
[----:B-1----:R-:W-:-:S02]  /*1100*/  @P0 MOV R34, R62 ;  /* 0x0000003e00220202 */ /* 0x002fc40000000f00 */
[----:B------:R-:W-:Y:S01]  /*1110*/  @P0 MOV R35, R65 ;  /* 0x0000004100230202 */ /* 0x000fe20000000f00 */
[----:B--2---:R-:W-:-:S04]  /*1120*/  FMUL.FTZ R82, R77, 1.4426950216293334961 ;  /* 0x3fb8aa3b4d527820 */ /* 0x004fc80000410000 */
[----:B------:R-:W-:-:S06]  /*1130*/  FMUL.FTZ R37, R3, R82 ;  /* 0x0000005203257220 */ /* 0x000fcc0000410000 */
[----:B------:R-:W1:Y:S02]  /*1140*/  MUFU.EX2 R37, R37 ;  /* 0x0000002500257308 */ /* 0x000e640000000800 */
[----:B-1----:R1:W-:Y:S01]  /*1150*/  STS [R86+0x448], R37 ;  /* 0x0004482556007388 */ /* 0x0023e20000000800 */
[----:B------:R-:W-:Y:S01]  /*1160*/  BAR.SYNC.DEFER_BLOCKING 0x0 ;  /* 0x0000000000007b1d */ /* 0x000fe20000010000 */
[----:B------:R-:W-:Y:S01]  /*1170*/  FMUL.FTZ R80, R82, R78 ;  /* 0x0000004e52507220 */ /* 0x000fe20000410000 */
[-C--:B------:R-:W-:Y:S01]  /*1180*/  FMUL.FTZ R81, R36, R82.reuse ;  /* 0x0000005224517220 */ /* 0x080fe20000410000 */
[----:B------:R-:W-:-:S03]  /*1190*/  FMUL.FTZ R82, R79, R82 ;  /* 0x000000524f527220 */ /* 0x000fc60000410000 */
[----:B------:R-:W2:Y:S01]  /*11a0*/  @P2 LDS R90, [R90+0xc4c] ;  /* 0x000c4c005a5a2984 */ /* 0x000ea20000000800 */
[----:B------:R-:W3:Y:S01]  /*11b0*/  MUFU.EX2 R80, R80 ;  /* 0x0000005000507308 */ /* 0x000ee20000000800 */
[----:B----4-:R-:W-:Y:S02]  /*11c0*/  FMUL.FTZ R87, R84, R85 ;  /* 0x0000005554577220 */ /* 0x010fe40000410000 */
[----:B------:R3:W5:Y:S05]  /*11d0*/  @P0 LDG.E R83, desc[UR14][R34.64+0x4] ;  /* 0x0000040e22530981 */ /* 0x00076a000c1e1900 */
[----:B------:R-:W4:Y:S08]  /*11e0*/  MUFU.EX2 R81, R81 ;  /* 0x0000005100517308 */ /* 0x000f300000000800 */
[----:B------:R-:W0:Y:S01]  /*11f0*/  MUFU.EX2 R82, R82 ;  /* 0x0000005200527308 */ /* 0x000e220000000800 */
[-C--:B------:R-:W-:Y:S01]  /*1200*/  FMUL.FTZ R84, R6, R87.reuse ;  /* 0x0000005706547220 */ /* 0x080fe20000410000 */
[-C--:B-1----:R-:W-:Y:S01]  /*1210*/  FMUL.FTZ R86, R7, R87.reuse ;  /* 0x0000005707567220 */ /* 0x082fe20000410000 */
[-C--:B------:R-:W-:Y:S01]  /*1220*/  FMUL.FTZ R85, R4, R87.reuse ;  /* 0x0000005704557220 */ /* 0x080fe20000410000 */
[----:B------:R-:W-:Y:S01]  /*1230*/  FMUL.FTZ R87, R5, R87 ;  /* 0x0000005705577220 */ /* 0x000fe20000410000 */
[----:B---3--:R-:W-:Y:S01]  /*1240*/  FFMA.FTZ R35, R72, R80, R89 ;  /* 0x0000005048237223 */ /* 0x008fe20000010059 */
[----:B----4-:R-:W-:Y:S01]  /*1250*/  FFMA.FTZ R88, R81, R86, R84 ;  /* 0x0000005651587223 */ /* 0x010fe20000010054 */
[----:B------:R-:W-:Y:S06]  /*1260*/  @P2 BRA `(.L_x_9979) ;  /* 0x0000000000202947 */ /* 0x000fec0003800000 */
[----:B------:R-:W-:Y:S01]  /*1270*/  ISETP.NE.AND P0, PT, R47, R68, PT ;  /* 0x000000442f00720c */ /* 0x000fe20003f05270 */
[----:B--2---:R-:W-:-:S12]  /*1280*/  HFMA2.MMA R90, -RZ, RZ, 1.875, 0 ;  /* 0x3f800000ff5a7435 */ /* 0x004fd800000001ff */
[----:B------:R-:W-:-:S04]  /*1290*/  @P0 LEA.HI R34, R47, R47, RZ, 0x1 ;  /* 0x0000002f2f220211 */ /* 0x000fc800078f08ff */
[----:B------:R-:W-:-:S04]  /*12a0*/  @P0 LOP3.LUT R34, R34, 0x3ffffe, RZ, 0xc0, !PT ;  /* 0x003ffffe22220812 */ /* 0x000fc800078ec0ff */
[----:B------:R-:W-:-:S04]  /*12b0*/  @P0 IADD3 R34, -R34, R47, RZ ;  /* 0x0000002f22220210 */ /* 0x000fc80007ffe1ff */
[----:B------:R-:W-:-:S05]  /*12c0*/  @P0 LEA R34, R34, 0x448, 0xa ;  /* 0x0000044822220811 */ /* 0x000fca00078e50ff */
[----:B------:R-:W-:-:S05]  /*12d0*/  @P0 IMAD.IADD R34, R34, 0x1, R71 ;  /* 0x0000000122220824 */ /* 0x000fca00078e0247 */
[----:B------:R1:W3:Y:S02]  /*12e0*/  @P0 LDS R90, [R34] ;  /* 0x00000000225a0984 */ /* 0x0002e40000000800 */
.L_x_9979:
[----:B------:R-:W-:Y:S05]  /*12f0*/  BSYNC B0 ;  /* 0x0000000000007941 */ /* 0x000fea0003800000 */
.L_x_9978:
[----:B--23--:R-:W-:Y:S01]  /*1300*/  FMUL.FTZ R95, R81, R90 ;  /* 0x0000005a515f7220 */ /* 0x00cfe20000410000 */
[----:B------:R-:W-:Y:S01]  /*1310*/  FMUL.FTZ R91, R37, R80 ;  /* 0x00000050255b7220 */ /* 0x000fe20000410000 */
[C---:B0-----:R-:W-:Y:S01]  /*1320*/  FFMA.FTZ R88, R82.reuse, R88, R87 ;  /* 0x0000005852587223 */ /* 0x041fe20000010057 */
[C---:B------:R-:W-:Y:S01]  /*1330*/  FFMA.FTZ R35, R82.reuse, R35, R73 ;  /* 0x0000002352237223 */ /* 0x040fe20000010049 */
[C---:B------:R-:W-:Y:S01]  /*1340*/  FMUL.FTZ R95, R82.reuse, R95 ;  /* 0x0000005f525f7220 */ /* 0x040fe20000410000 */
[----:B-1----:R-:W-:Y:S01]  /*1350*/  FMUL.FTZ R34, R82, R91 ;  /* 0x0000005b52227220 */ /* 0x002fe20000410000 */
[C---:B------:R-:W-:Y:S01]  /*1360*/  FFMA.FTZ R88, R80.reuse, R88, R85 ;  /* 0x0000005850587223 */ /* 0x040fe20000010055 */
[C---:B------:R-:W-:Y:S01]  /*1370*/  FFMA.FTZ R92, R81.reuse, R35, R74 ;  /* 0x00000023515c7223 */ /* 0x040fe2000001004a */
[----:B------:R-:W-:Y:S01]  /*1380*/  FMUL.FTZ R91, R80, R95 ;  /* 0x0000005f505b7220 */ /* 0x000fe20000410000 */
[----:B------:R-:W-:Y:S01]  /*1390*/  FMUL.FTZ R95, R81, R34 ;  /* 0x00000022515f7220 */ /* 0x000fe20000410000 */
[----:B------:R-:W-:Y:S01]  /*13a0*/  ISETP.NE.AND P3, PT, R93, 0x1f, PT ;  /* 0x0000001f5d00780c */ /* 0x000fe20003f65270 */
[----:B------:R-:W0:Y:S01]  /*13b0*/  SHFL.DOWN PT, R97, R88, 0x1, 0x1f ;  /* 0x08201f0058617f89 */ /* 0x000e2200000e0000 */
[----:B------:R-:W-:Y:S01]  /*13c0*/  ISETP.GE.AND P0, PT, R44, 0x1, PT ;  /* 0x000000012c00780c */ /* 0x000fe20003f06270 */
[----:B------:R-:W-:Y:S01]  /*13d0*/  FMUL.FTZ R104, R11, R36 ;  /* 0x000000240b687220 */ /* 0x000fe20000410000 */
[----:B------:R-:W-:Y:S01]  /*13e0*/  ISETP.GE.U32.AND P4, PT, R93, 0x18, PT ;  /* 0x000000185d00780c */ /* 0x000fe20003f86070 */
[----:B------:R-:W1:Y:S01]  /*13f0*/  SHFL.DOWN PT, R96, R91, 0x1, 0x1f ;  /* 0x08201f005b607f89 */ /* 0x000e6200000e0000 */
[----:B------:R-:W-:Y:S03]  /*1400*/  BSSY B0, `(.L_x_9980) ;  /* 0x0000098000007945 */ /* 0x000fe60003800000 */
        /* <DEDUP_REMOVED lines=28> */
[----:B------:R-:W-:Y:S01]  /*15d0*/  MOV R35, RZ ;  /* 0x000000ff00237202 */ /* 0x000fe20000000f00 */
[----:B---3--:R-:W-:Y:S01]  /*15e0*/  @P0 FMUL.FTZ R95, R95, R34 ;  /* 0x000000225f5f0220 */ /* 0x008fe20000410000 */
[----:B------:R-:W-:Y:S01]  /*15f0*/  ISETP.GE.AND P0, PT, R47, UR7, PT ;  /* 0x000000072f007c0c */ /* 0x000fe2000bf06270 */
[----:B------:R-:W2:Y:S01]  /*1600*/  SHFL.UP PT, R97, R92, 0x8, RZ ;  /* 0x050000005c617989 */ /* 0x000ea200000e00ff */
[----:B------:R-:W-:Y:S02]  /*1610*/  HFMA2.MMA R34, -RZ, RZ, 1.875, 0 ;  /* 0x3f800000ff227435 */ /* 0x000fe400000001ff */
        /* <DEDUP_REMOVED lines=17> */
[----:B------:R-:W-:Y:S01]  /*1730*/  SHFL.DOWN PT, R98, R91, 0x1, 0x1f ;  /* 0x08201f005b627f89 */ /* 0x000fe200000e0000 */
[----:B---3--:R-:W-:-:S03]  /*1740*/  @P0 FMUL.FTZ R95, R95, R96 ;  /* 0x000000605f5f0220 */ /* 0x008fc60000410000 */
[----:B------:R-:W0:Y:S01]  /*1750*/  SHFL.IDX PT, R97, R35, RZ, 0x1f ;  /* 0x00001fff23617589 */ /* 0x000e2200000e0000 */
[----:B------:R-:W-:-:S03]  /*1760*/  ISETP.GT.AND P0, PT, R44, 0x1e, PT ;  /* 0x0000001e2c00780c */ /* 0x000fc60003f04270 */
[----:B-----5:R1:W-:Y:S04]  /*1770*/  SHFL.IDX PT, R96, R83, RZ, 0x1f ;  /* 0x00001fff53607589 */ /* 0x0203e800000e0000 */
[----:B------:R-:W-:Y:S04]  /*1780*/  SHFL.UP PT, R92, R92, 0x1, RZ ;  /* 0x042000005c5c7989 */ /* 0x000fe800000e00ff */
[----:B------:R-:W2:Y:S01]  /*1790*/  SHFL.UP PT, R95, R95, 0x1, RZ ;  /* 0x042000005f5f7989 */ /* 0x000ea200000e00ff */
[----:B-1----:R-:W-:Y:S01]  /*17a0*/  FMUL.FTZ R83, R9, R78 ;  /* 0x0000004e09537220 */ /* 0x002fe20000410000 */
[----:B0-----:R-:W-:Y:S01]  /*17b0*/  @P2 FFMA.FTZ R97, R98, R97, R99 ;  /* 0x0000006162612223 */ /* 0x001fe20000010063 */
[----:B------:R-:W-:-:S03]  /*17c0*/  ISETP.NE.AND P2, PT, R42, RZ, PT ;  /* 0x000000ff2a00720c */ /* 0x000fc60003f45270 */
[----:B------:R-:W-:-:S04]  /*17d0*/  FFMA.FTZ R86, R97, R90, R86 ;  /* 0x0000005a61567223 */ /* 0x000fc80000010056 */
[----:B------:R-:W-:Y:S01]  /*17e0*/  FFMA.FTZ R84, R81, R86, R84 ;  /* 0x0000005651547223 */ /* 0x000fe20000010054 */
[----:B--2---:R-:W-:-:S03]  /*17f0*/  @P1 FFMA.FTZ R96, R95, R96, R92 ;  /* 0x000000605f601223 */ /* 0x004fc6000001005c */
[-C--:B------:R-:W-:Y:S01]  /*1800*/  FFMA.FTZ R90, R82, R84.reuse, R87 ;  /* 0x00000054525a7223 */ /* 0x080fe20000010057 */
[----:B------:R-:W-:Y:S01]  /*1810*/  FMUL.FTZ R79, R79, R84 ;  /* 0x000000544f4f7220 */ /* 0x000fe20000410000 */
[----:B------:R-:W-:Y:S01]  /*1820*/  ISETP.NE.AND P1, PT, R44, RZ, PT ;  /* 0x000000ff2c00720c */ /* 0x000fe20003f25270 */
[----:B------:R-:W-:Y:S01]  /*1830*/  FFMA.FTZ R37, R37, R96, R72 ;  /* 0x0000006025257223 */ /* 0x000fe20000010048 */
[----:B------:R-:W-:Y:S01]  /*1840*/  FMUL.FTZ R78, R90, R78 ;  /* 0x0000004e5a4e7220 */ /* 0x000fe20000410000 */
[----:B------:R-:W-:Y:S02]  /*1850*/  FADD.FTZ R22, R79, R22 ;  /* 0x000000164f167221 */ /* 0x000fe40000010000 */
[CC--:B------:R-:W-:Y:S01]  /*1860*/  FFMA.FTZ R96, R80.reuse, R37.reuse, R89 ;  /* 0x0000002550607223 */ /* 0x0c0fe20000010059 */
[-C--:B------:R-:W-:Y:S01]  /*1870*/  FFMA.FTZ R92, R80, R37.reuse, R83 ;  /* 0x00000025505c7223 */ /* 0x080fe20000010053 */
[----:B------:R-:W-:Y:S02]  /*1880*/  FADD.FTZ R21, R78, R21 ;  /* 0x000000154e157221 */ /* 0x000fe40000010000 */
[----:B------:R-:W-:Y:S01]  /*1890*/  FFMA.FTZ R102, R82, R96, R73 ;  /* 0x0000006052667223 */ /* 0x000fe20000010049 */
[----:B------:R-:W-:Y:S01]  /*18a0*/  FFMA.FTZ R82, R80, R90, R85 ;  /* 0x0000005a50527223 */ /* 0x000fe20000010055 */
[----:B------:R-:W-:Y:S01]  /*18b0*/  FADD.FTZ R80, -R72, R37 ;  /* 0x0000002548507221 */ /* 0x000fe20000010100 */
[----:B------:R-:W-:Y:S01]  /*18c0*/  FFMA.FTZ R96, R4, R37, RZ ;  /* 0x0000002504607223 */ /* 0x000fe200000100ff */
[----:B------:R-:W-:Y:S01]  /*18d0*/  FADD.FTZ R83, -R83, R92 ;  /* 0x0000005c53537221 */ /* 0x000fe20000010100 */
[----:B------:R-:W-:Y:S01]  /*18e0*/  FMUL.FTZ R3, R3, R82 ;  /* 0x0000005203037220 */ /* 0x000fe20000410000 */
[----:B------:R-:W-:Y:S01]  /*18f0*/  FADD.FTZ R100, -R73, R102 ;  /* 0x0000006649647221 */ /* 0x000fe20000010100 */
[----:B------:R-:W-:Y:S01]  /*1900*/  FFMA.FTZ R85, R5, R92, R96 ;  /* 0x0000005c05557223 */ /* 0x000fe20000010060 */
[--C-:B------:R-:W-:Y:S01]  /*1910*/  FFMA.FTZ R96, R81, R102, R104.reuse ;  /* 0x0000006651607223 */ /* 0x100fe20000010068 */
[----:B------:R-:W-:Y:S01]  /*1920*/  FFMA.FTZ R37, R3, R80, RZ ;  /* 0x0000005003257223 */ /* 0x000fe200000100ff */
[----:B------:R-:W-:Y:S01]  /*1930*/  FMUL.FTZ R92, R36, R86 ;  /* 0x00000056245c7220 */ /* 0x000fe20000410000 */
[----:B------:R-:W-:Y:S01]  /*1940*/  FFMA.FTZ R102, R6, R102, R85 ;  /* 0x0000006606667223 */ /* 0x000fe20000010055 */
[----:B------:R-:W-:Y:S01]  /*1950*/  FADD.FTZ R104, R96, -R104 ;  /* 0x8000006860687221 */ /* 0x000fe20000010000 */
[----:B------:R-:W-:Y:S01]  /*1960*/  FFMA.FTZ R98, R78, R83, R37 ;  /* 0x000000534e627223 */ /* 0x000fe20000010025 */
[C---:B------:R-:W-:Y:S01]  /*1970*/  FADD.FTZ R23, R92.reuse, R23 ;  /* 0x000000175c177221 */ /* 0x040fe20000010000 */
[----:B------:R-:W-:Y:S01]  /*1980*/  FFMA.FTZ R96, R7, R96, R102 ;  /* 0x0000006007607223 */ /* 0x000fe20000010066 */
[----:B------:R-:W-:Y:S01]  /*1990*/  FADD.FTZ R20, R3, R20 ;  /* 0x0000001403147221 */ /* 0x000fe20000010000 */
[----:B------:R-:W-:Y:S01]  /*19a0*/  FFMA.FTZ R37, R79, R100, R98 ;  /* 0x000000644f257223 */ /* 0x000fe20000010062 */
[----:B------:R-:W0:Y:S03]  /*19b0*/  @!P1 S2R R102, SR_CgaCtaId ;  /* 0x0000000000669919 */ /* 0x000e260000008800 */
[----:B------:R-:W-:-:S02]  /*19c0*/  FFMA.FTZ R81, R92, R104, R37 ;  /* 0x000000685c517223 */ /* 0x000fc40000010025 */
[----:B------:R-:W1:Y:S04]  /*19d0*/  SHFL.DOWN PT, R37, R96, 0x1, 0x1f ;  /* 0x08201f0060257f89 */ /* 0x000e6800000e0000 */
[----:B------:R-:W2:Y:S01]  /*19e0*/  SHFL.DOWN PT, R36, R81, 0x1, 0x1f ;  /* 0x08201f0051247f89 */ /* 0x000ea200000e0000 */
        /* <DEDUP_REMOVED lines=15> */
[----:B-1----:R-:W-:-:S02]  /*1ae0*/  @!P0 FADD.FTZ R96, R96, R37 ;  /* 0x0000002560608221 */ /* 0x002fc40000010000 */
[----:B------:R1:W-:Y:S01]  /*1af0*/  SHFL.IDX PT, R37, R88, RZ, 0x1f ;  /* 0x00001fff58257589 */ /* 0x0003e200000e0000 */
[----:B--2---:R-:W-:Y:S01]  /*1b00*/  @!P0 FADD.FTZ R81, R81, R36 ;  /* 0x0000002451518221 */ /* 0x004fe20000010000 */
[----:B------:R-:W-:Y:S02]  /*1b10*/  ISETP.GT.AND P0, PT, R44, 0xf, PT ;  /* 0x0000000f2c00780c */ /* 0x000fe40003f04270 */
[----:B------:R-:W2:Y:S04]  /*1b20*/  SHFL.DOWN PT, R85, R96, 0x10, 0x1f ;  /* 0x0a001f0060557f89 */ /* 0x000ea800000e0000 */
[----:B------:R-:W3:Y:S01]  /*1b30*/  SHFL.DOWN PT, R98, R81, 0x10, 0x1f ;  /* 0x0a001f0051627f89 */ /* 0x000ee200000e0000 */
[----:B-1----:R-:W-:-:S03]  /*1b40*/  FMUL.FTZ R88, R77, R90 ;  /* 0x0000005a4d587220 */ /* 0x002fc60000410000 */
[----:B------:R-:W1:Y:S01]  /*1b50*/  SHFL.IDX PT, R36, R91, RZ, 0x1f ;  /* 0x00001fff5b247589 */ /* 0x000e6200000e0000 */
[----:B------:R-:W-:-:S04]  /*1b60*/  FMUL.FTZ R88, R88, R83 ;  /* 0x0000005358587220 */ /* 0x000fc80000410000 */
[----:B------:R-:W-:-:S04]  /*1b70*/  FFMA.FTZ R88, R9, R90, R88 ;  /* 0x0000005a09587223 */ /* 0x000fc80000010058 */
[----:B------:R-:W-:Y:S01]  /*1b80*/  FADD.FTZ R17, R88, R17 ;  /* 0x0000001158117221 */ /* 0x000fe20000010000 */
[----:B--2---:R-:W-:Y:S01]  /*1b90*/  @!P0 FADD.FTZ R96, R96, R85 ;  /* 0x0000005560608221 */ /* 0x004fe20000010000 */
[----:B------:R-:W-:Y:S01]  /*1ba0*/  @!P1 MOV R85, 0x400 ;  /* 0x0000040000559802 */ /* 0x000fe20000000f00 */
[----:B---3--:R-:W-:-:S03]  /*1bb0*/  @!P0 FADD.FTZ R81, R81, R98 ;  /* 0x0000006251518221 */ /* 0x008fc60000010000 */
[----:B0-----:R-:W-:Y:S01]  /*1bc0*/  @!P1 LEA R53, R102, R85, 0x18 ;  /* 0x0000005566359211 */ /* 0x001fe200078ec0ff */
[C---:B------:R-:W-:Y:S01]  /*1bd0*/  FMUL.FTZ R85, R77.reuse, R86 ;  /* 0x000000564d557220 */ /* 0x040fe20000410000 */
[C---:B-1----:R-:W-:Y:S01]  /*1be0*/  FFMA.FTZ R37, R36.reuse, R35, R37 ;  /* 0x0000002324257223 */ /* 0x042fe20000010025 */
[----:B------:R-:W-:Y:S01]  /*1bf0*/  FMUL.FTZ R36, R36, R34 ;  /* 0x0000002224247220 */ /* 0x000fe20000410000 */
[----:B------:R-:W-:Y:S01]  /*1c00*/  MOV R34, R81 ;  /* 0x0000005100227202 */ /* 0x000fe20000000f00 */
[C---:B------:R-:W-:Y:S01]  /*1c10*/  FMUL.FTZ R81, R77.reuse, R84 ;  /* 0x000000544d517220 */ /* 0x040fe20000410000 */
[----:B------:R-:W-:Y:S01]  /*1c20*/  FMUL.FTZ R77, R77, R82 ;  /* 0x000000524d4d7220 */ /* 0x000fe20000410000 */
[----:B------:R-:W-:Y:S02]  /*1c30*/  IMAD.MOV.U32 R35, RZ, RZ, R96 ;  /* 0x000000ffff237224 */ /* 0x000fe400078e0060 */
[----:B------:R-:W-:Y:S01]  /*1c40*/  FMUL.FTZ R104, R85, R104 ;  /* 0x0000006855687220 */ /* 0x000fe20000410000 */
[----:B------:R-:W-:Y:S01]  /*1c50*/  FMUL.FTZ R81, R81, R100 ;  /* 0x0000006451517220 */ /* 0x000fe20000410000 */
[----:B------:R-:W-:Y:S01]  /*1c60*/  FMUL.FTZ R77, R77, R80 ;  /* 0x000000504d4d7220 */ /* 0x000fe20000410000 */
[----:B------:R0:W-:Y:S01]  /*1c70*/  @!P2 STS.64 [R69+0xcc8], R36 ;  /* 0x000cc8244500a388 */ /* 0x0001e20000000a00 */
[----:B------:R-:W-:Y:S01]  /*1c80*/  FFMA.FTZ R104, R11, R86, R104 ;  /* 0x000000560b687223 */ /* 0x000fe20000010068 */
[----:B------:R-:W-:Y:S01]  /*1c90*/  FFMA.FTZ R81, R10, R84, R81 ;  /* 0x000000540a517223 */ /* 0x000fe20000010051 */
[----:B------:R-:W-:Y:S01]  /*1ca0*/  FFMA.FTZ R77, R8, R82, R77 ;  /* 0x00000052084d7223 */ /* 0x000fe2000001004d */
[----:B------:R0:W-:Y:S01]  /*1cb0*/  @!P1 STS.64 [R53+0x218], R34 ;  /* 0x0002182235009388 */ /* 0x0001e20000000a00 */
[----:B------:R-:W-:Y:S01]  /*1cc0*/  FADD.FTZ R19, R104, R19 ;  /* 0x0000001368137221 */ /* 0x000fe20000010000 */
[----:B------:R-:W-:Y:S01]  /*1cd0*/  FADD.FTZ R18, R81, R18 ;  /* 0x0000001251127221 */ /* 0x000fe20000010000 */
[----:B------:R-:W-:Y:S01]  /*1ce0*/  FADD.FTZ R16, R77, R16 ;  /* 0x000000104d107221 */ /* 0x000fe20000010000 */
[----:B------:R-:W-:Y:S06]  /*1cf0*/  BAR.SYNC.DEFER_BLOCKING 0x0 ;  /* 0x0000000000007b1d */ /* 0x000fec0000010000 */
[----:B------:R-:W-:Y:S05]  /*1d00*/  @P2 BRA `(.L_x_9981) ;  /* 0x00000000001c2947 */ /* 0x000fea0003800000 */
[----:B------:R-:W-:-:S13]  /*1d10*/  ISETP.NE.AND P0, PT, R47, UR7, PT ;  /* 0x000000072f007c0c */ /* 0x000fda000bf05270 */
[----:B0-----:R-:W0:Y:S04]  /*1d20*/  @P0 LDS R36, [R71+0x18c8] ;  /* 0x0018c80047240984 */ /* 0x001e280000000800 */
[----:B------:R-:W1:Y:S01]  /*1d30*/  @P0 LDS R3, [R71+0x14c8] ;  /* 0x0014c80047030984 */ /* 0x000e620000000800 */
[----:B0-----:R-:W-:Y:S01]  /*1d40*/  @P0 FADD.FTZ R35, R35, R36 ;  /* 0x0000002423230221 */ /* 0x001fe20000010000 */
[----:B-1----:R-:W-:-:S04]  /*1d50*/  @P0 FADD.FTZ R34, R34, R3 ;  /* 0x0000000322220221 */ /* 0x002fc80000010000 */
[----:B------:R1:W-:Y:S04]  /*1d60*/  STS [R71+0x18c8], R35 ;  /* 0x0018c82347007388 */ /* 0x0003e80000000800 */
[----:B------:R1:W-:Y:S02]  /*1d70*/  STS [R71+0x14c8], R34 ;  /* 0x0014c82247007388 */ /* 0x0003e40000000800 */
.L_x_9981:
[----:B------:R-:W-:Y:S05]  /*1d80*/  BSYNC B0 ;  /* 0x0000000000007941 */ /* 0x000fea0003800000 */
.L_x_9980:
[----:B------:R-:W-:Y:S01]  /*1d90*/  UIADD3 UR5, UR5, 0x1, URZ ;  /* 0x0000000105057890 */ /* 0x000fe2000fffe03f */
[----:B------:R-:W-:Y:S01]  /*1da0*/  LEA R63, P2, R2, R63, 0x2 ;  /* 0x0000003f023f7211 */ /* 0x000fe200078410ff */
[----:B0-----:R-:W-:Y:S01]  /*1db0*/  VIADD R69, R69, 0x8 ;  /* 0x0000000845457836 */ /* 0x001fe20000000000 */
[----:B------:R-:W-:Y:S02]  /*1dc0*/  LEA R61, P1, R32, R61, 0x2 ;  /* 0x0000003d203d7211 */ /* 0x000fe400078210ff */
[----:B------:R-:W-:Y:S01]  /*1dd0*/  LEA R60, P3, R24, R60, 0x2 ;  /* 0x0000003c183c7211 */ /* 0x000fe200078610ff */
[----:B------:R-:W-:Y:S01]  /*1de0*/  IMAD.X R64, R64, 0x1, R25, P2 ;  /* 0x0000000140407824 */ /* 0x000fe200010e0619 */
[----:B------:R-:W-:Y:S02]  /*1df0*/  ISETP.LE.AND P0, PT, R94, UR5, PT ;  /* 0x000000055e007c0c */ /* 0x000fe4000bf03270 */
[----:B------:R-:W-:Y:S02]  /*1e00*/  IADD3 R62, P4, R62, 0x8, RZ ;  /* 0x000000083e3e7810 */ /* 0x000fe40007f9e0ff */
[----:B-1----:R-:W-:-:S02]  /*1e10*/  IADD3 R71, R71, 0x4, RZ ;  /* 0x0000000447477810 */ /* 0x002fc40007ffe0ff */
[----:B------:R-:W-:Y:S02]  /*1e20*/  IADD3 R75, R75, 0x1, RZ ;  /* 0x000000014b4b7810 */ /* 0x000fe40007ffe0ff */
[----:B------:R-:W-:Y:S02]  /*1e30*/  IADD3.X R66, R66, R33, RZ, P1, !PT ;  /* 0x0000002142427210 */ /* 0x000fe40000ffe4ff */
[----:B------:R-:W-:Y:S02]  /*1e40*/  IADD3.X R67, R67, R76, RZ, P3, !PT ;  /* 0x0000004c43437210 */ /* 0x000fe40001ffe4ff */
[----:B------:R-:W-:Y:S01]  /*1e50*/  IADD3.X R65, RZ, R65, RZ, P4, !PT ;  /* 0x00000041ff417210 */ /* 0x000fe200027fe4ff */
[----:B------:R-:W-:Y:S06]  /*1e60*/  @!P0 BRA `(.L_x_9982) ;  /* 0xfffffff000448947 */ /* 0x000fec000383ffff */
.L_x_9977:
[----:B------:R-:W0:Y:S08]  /*1e70*/  S2UR UR7, SR_CgaCtaId ;  /* 0x00000000000779c3 */ /* 0x000e300000008800 */
[----:B------:R-:W-:Y:S01]  /*1e80*/  BAR.SYNC.DEFER_BLOCKING 0x0 ;  /* 0x0000000000007b1d */ /* 0x000fe20000010000 */
[----:B------:R-:W-:Y:S01]  /*1e90*/  ISETP.NE.AND P0, PT, R42, RZ, PT ;  /* 0x000000ff2a00720c */ /* 0x000fe20003f05270 */
[----:B------:R-:W-:Y:S01]  /*1ea0*/  IMAD R10, R44, 0x10, R53 ;  /* 0x000000102c0a7824 */ /* 0x000fe200078e0235 */
[----:B------:R-:W-:-:S02]  /*1eb0*/  LEA R3, R47, 0xffffff80, 0x7 ;  /* 0xffffff802f037811 */ /* 0x000fc400078e38ff */
[----:B------:R-:W-:Y:S01]  /*1ec0*/  LEA R12, R44, R53, 0x2 ;  /* 0x000000352c0c7211 */ /* 0x000fe200078e10ff */
[----:B------:R-:W-:Y:S01]  /*1ed0*/  UMOV UR5, 0x400 ;  /* 0x0000040000057882 */ /* 0x000fe20000000000 */
[----:B------:R-:W-:Y:S01]  /*1ee0*/  ULDC UR8, c[0x0][0x218] ;  /* 0x0000860000087ab9 */ /* 0x000fe20000000800 */
[----:B------:R-:W1:Y:S01]  /*1ef0*/  LDC.64 R8, c[0x0][0x388] ;  /* 0x0000e200ff087b82 */ /* 0x000e620000000a00 */
[----:B------:R-:W-:Y:S01]  /*1f00*/  IADD3 R14, -R3, UR8, RZ ;  /* 0x00000008030e7c10 */ /* 0x000fe2000fffe1ff */
[----:B------:R-:W-:Y:S01]  /*1f10*/  BSSY B0, `(.L_x_9983) ;  /* 0x000001f000007945 */ /* 0x000fe20003800000 */
[----:B0-----:R-:W-:Y:S01]  /*1f20*/  ULEA UR5, UR7, UR5, 0x18 ;  /* 0x0000000507057291 */ /* 0x001fe2000f8ec03f */
[----:B------:R-:W-:Y:S01]  /*1f30*/  STS.128 [R10], R20 ;  /* 0x000000140a007388 */ /* 0x000fe20000000c00 */
[----:B------:R-:W-:-:S03]  /*1f40*/  NOP ;  /* 0x0000000000007918 */ /* 0x000fc60000000000 */
[----:B------:R-:W-:Y:S01]  /*1f50*/  LDS R11, [R12] ;  /* 0x000000000c0b7984 */ /* 0x000fe20000000800 */
[----:B------:R-:W-:Y:S01]  /*1f60*/  MOV R53, UR5 ;  /* 0x0000000500357c02 */ /* 0x000fe20008000f00 */
[C---:B-1----:R-:W-:Y:S02]  /*1f70*/  IMAD R2, R8.reuse, UR17, RZ ;  /* 0x0000001108027c24 */ /* 0x042fe4000f8e02ff */
[----:B------:R-:W-:Y:S01]  /*1f80*/  LDS R13, [R12+0x80] ;  /* 0x000080000c0d7984 */ /* 0x000fe20000000800 */
[----:B------:R-:W-:-:S03]  /*1f90*/  IMAD.WIDE.U32 R4, R8, UR16, RZ ;  /* 0x0000001008047c25 */ /* 0x000fc6000f8e00ff */
[----:B------:R-:W-:Y:S01]  /*1fa0*/  LDS R15, [R12+0x100] ;  /* 0x000100000c0f7984 */ /* 0x000fe20000000800 */
[----:B------:R-:W-:Y:S01]  /*1fb0*/  IMAD R9, R9, UR16, R2 ;  /* 0x0000001009097c24 */ /* 0x000fe2000f8e0202 */
[C---:B------:R-:W-:Y:S02]  /*1fc0*/  IADD3 R2, P2, R52.reuse, R3, RZ ;  /* 0x0000000334027210 */ /* 0x040fe40007f5e0ff */
[----:B------:R-:W-:Y:S01]  /*1fd0*/  LDS R21, [R12+0x180] ;  /* 0x000180000c157984 */ /* 0x000fe20000000800 */
[----:B------:R-:W-:Y:S01]  /*1fe0*/  IMAD.IADD R25, R5, 0x1, R9 ;  /* 0x0000000105197824 */ /* 0x000fe200078e0209 */
[----:B------:R-:W-:Y:S02]  /*1ff0*/  LEA.HI.X.SX32 R3, R3, R55, 0x1, P2 ;  /* 0x0000003703037211 */ /* 0x000fe400010f0eff */
        /* <DEDUP_REMOVED lines=16> */
.L_x_9984:
[----:B------:R-:W-:Y:S05]  /*2100*/  BSYNC B0 ;  /* 0x0000000000007941 */ /* 0x000fea0003800000 */
.L_x_9983:
[----:B------:R-:W-:Y:S01]  /*2110*/  IMAD.MOV.U32 R5, RZ, RZ, R25 ;  /* 0x000000ffff057224 */ /* 0x000fe200078e0019 */
[----:B------:R-:W-:Y:S01]  /*2120*/  ULDC.64 UR8, c[0x0][0x390] ;  /* 0x0000e40000087ab9 */ /* 0x000fe20000000a00 */
[----:B------:R-:W-:Y:S01]  /*2130*/  IADD3 R59, P1, R59, -0x180, RZ ;  /* 0xfffffe803b3b7810 */ /* 0x000fe20007f3e0ff */
[----:B------:R-:W-:Y:S01]  /*2140*/  IMAD R7, R39, UR8, RZ ;  /* 0x0000000827077c24 */ /* 0x000fe2000f8e02ff */
[-C--:B------:R-:W-:Y:S01]  /*2150*/  ISETP.GE.AND P3, PT, R56, R23.reuse, PT ;  /* 0x000000173800720c */ /* 0x080fe20003f66270 */
[----:B------:R-:W-:Y:S01]  /*2160*/  IMAD.WIDE.U32 R4, R0, UR8, R4 ;  /* 0x0000000800047c25 */ /* 0x000fe2000f8e0004 */
[----:B------:R-:W-:Y:S01]  /*2170*/  IADD3.X R58, R58, -0x1, RZ, P1, !PT ;  /* 0xffffffff3a3a7810 */ /* 0x000fe20000ffe4ff */
[----:B------:R-:W-:Y:S01]  /*2180*/  BSSY B0, `(.L_x_9985) ;  /* 0x000002e000007945 */ /* 0x000fe20003800000 */
[----:B------:R-:W-:Y:S01]  /*2190*/  ISETP.GE.AND P2, PT, R54, R23, PT ;  /* 0x000000173600720c */ /* 0x000fe20003f46270 */
[----:B------:R-:W-:Y:S01]  /*21a0*/  IMAD R7, R0, UR9, R7 ;  /* 0x0000000900077c24 */ /* 0x000fe2000f8e0207 */
[----:B------:R-:W-:Y:S01]  /*21b0*/  ULDC.64 UR8, c[0x0][0x3e0] ;  /* 0x0000f80000087ab9 */ /* 0x000fe20000000a00 */
[----:B------:R-:W-:-:S02]  /*21c0*/  IADD3 R6, P4, R4, UR6, RZ ;  /* 0x0000000604067c10 */ /* 0x000fc4000ff9e0ff */
[----:B------:R-:W-:Y:S02]  /*21d0*/  IADD3 R4, P5, R59, UR8, RZ ;  /* 0x000000083b047c10 */ /* 0x000fe4000ffbe0ff */
[----:B------:R-:W-:Y:S02]  /*21e0*/  ISETP.GE.AND P1, PT, R57, R23, PT ;  /* 0x000000173900720c */ /* 0x000fe40003f26270 */
[----:B------:R-:W-:Y:S02]  /*21f0*/  IADD3.X R7, R7, UR18, R5, P4, !PT ;  /* 0x0000001207077c10 */ /* 0x000fe4000a7fe405 */
[----:B------:R-:W-:Y:S02]  /*2200*/  IADD3.X R5, R58, UR9, RZ, P5, !PT ;  /* 0x000000093a057c10 */ /* 0x000fe4000affe4ff */
[----:B------:R-:W-:-:S04]  /*2210*/  LEA R4, P4, R6, R4, 0x2 ;  /* 0x0000000406047211 */ /* 0x000fc800078810ff */
[----:B------:R-:W-:Y:S02]  /*2220*/  LEA.HI.X R5, R6, R5, R7, 0x2, P4 ;  /* 0x0000000506057211 */ /* 0x000fe400020f1407 */
[----:B------:R-:W1:Y:S03]  /*2230*/  LDC.64 R6, c[0x0][0x3a8] ;  /* 0x0000ea00ff067b82 */ /* 0x000e660000000a00 */
[----:B------:R-:W-:Y:S04]  /*2240*/  @!P3 STG.E desc[UR14][R4.64+0x80], R15 ;  /* 0x0000800f0400b986 */ /* 0x000fe8000c10190e */
[----:B------:R-:W-:Y:S04]  /*2250*/  @!P2 STG.E desc[UR14][R4.64], R13 ;  /* 0x0000000d0400a986 */ /* 0x000fe8000c10190e */
[----:B------:R2:W-:Y:S01]  /*2260*/  @!P1 STG.E desc[UR14][R4.64+0x100], R21 ;  /* 0x0001001504009986 */ /* 0x0005e2000c10190e */
[----:B------:R-:W-:Y:S01]  /*2270*/  BAR.SYNC.DEFER_BLOCKING 0x0 ;  /* 0x0000000000007b1d */ /* 0x000fe20000010000 */
[----:B--2---:R-:W-:-:S05]  /*2280*/  FADD.FTZ R4, R16, R43 ;  /* 0x0000002b10047221 */ /* 0x004fca0000010000 */
[----:B------:R2:W-:Y:S01]  /*2290*/  STS.128 [R10], R16 ;  /* 0x000000100a007388 */ /* 0x0005e20000000c00 */
[----:B------:R-:W-:-:S03]  /*22a0*/  NOP ;  /* 0x0000000000007918 */ /* 0x000fc60000000000 */
[----:B0-----:R-:W-:Y:S04]  /*22b0*/  LDS R9, [R12] ;  /* 0x000000000c097984 */ /* 0x001fe80000000800 */
[----:B------:R-:W-:Y:S04]  /*22c0*/  LDS R11, [R12+0x80] ;  /* 0x000080000c0b7984 */ /* 0x000fe80000000800 */
[----:B------:R-:W-:Y:S01]  /*22d0*/  LDS R23, [R12+0x100] ;  /* 0x000100000c177984 */ /* 0x000fe20000000800 */
[----:B--2---:R-:W-:Y:S01]  /*22e0*/  FADD.FTZ R17, R4, R17 ;  /* 0x0000001104117221 */ /* 0x004fe20000010000 */
[----:B-1----:R-:W-:-:S02]  /*22f0*/  IMAD R4, R6, UR17, RZ ;  /* 0x0000001106047c24 */ /* 0x002fc4000f8e02ff */
[----:B------:R-:W-:Y:S01]  /*2300*/  LDS R25, [R12+0x180] ;  /* 0x000180000c197984 */ /* 0x000fe20000000800 */
[----:B------:R-:W-:Y:S01]  /*2310*/  FADD.FTZ R18, R17, R18 ;  /* 0x0000001211127221 */ /* 0x000fe20000010000 */
[----:B------:R-:W-:Y:S02]  /*2320*/  IMAD R7, R7, UR16, R4 ;  /* 0x0000001007077c24 */ /* 0x000fe4000f8e0204 */
[----:B------:R-:W-:Y:S01]  /*2330*/  @!P0 STS [R53+0x200], R14 ;  /* 0x0002000e35008388 */ /* 0x000fe20000000800 */
[----:B------:R-:W-:-:S04]  /*2340*/  IMAD.WIDE.U32 R4, R6, UR16, RZ ;  /* 0x0000001006047c25 */ /* 0x000fc8000f8e00ff */
[----:B------:R-:W-:Y:S01]  /*2350*/  FADD.FTZ R43, R18, R19 ;  /* 0x00000013122b7221 */ /* 0x000fe20000010000 */
[----:B------:R-:W-:Y:S01]  /*2360*/  BAR.SYNC.DEFER_BLOCKING 0x0 ;  /* 0x0000000000007b1d */ /* 0x000fe20000010000 */
[----:B------:R-:W-:-:S05]  /*2370*/  IADD3 R15, R5, R7, RZ ;  /* 0x00000007050f7210 */ /* 0x000fca0007ffe0ff */
        /* <DEDUP_REMOVED lines=14> */
.L_x_9986:
[----:B------:R-:W-:Y:S05]  /*2460*/  BSYNC B0 ;  /* 0x0000000000007941 */ /* 0x000fea0003800000 */
.L_x_9985:
[----:B------:R-:W-:Y:S01]  /*2470*/  MOV R2, R4 ;  /* 0x0000000400027202 */ /* 0x000fe20000000f00 */
[----:B------:R-:W-:Y:S01]  /*2480*/  ULDC.64 UR8, c[0x0][0x3b0] ;  /* 0x0000ec0000087ab9 */ /* 0x000fe20000000a00 */
[----:B------:R-:W-:Y:S01]  /*2490*/  MOV R3, R15 ;  /* 0x0000000f00037202 */ /* 0x000fe20000000f00 */
[----:B------:R-:W-:Y:S01]  /*24a0*/  IMAD R5, R39, UR8, RZ ;  /* 0x0000000827057c24 */ /* 0x000fe2000f8e02ff */
[-C--:B------:R-:W-:Y:S01]  /*24b0*/  ISETP.GE.AND P0, PT, R54, R13.reuse, PT ;  /* 0x0000000d3600720c */ /* 0x080fe20003f06270 */
[----:B------:R-:W-:Y:S01]  /*24c0*/  UIADD3 UR4, UR4, -0x80, URZ ;  /* 0xffffff8004047890 */ /* 0x000fe2000fffe03f */
[-C--:B------:R-:W-:Y:S01]  /*24d0*/  ISETP.GE.AND P1, PT, R56, R13.reuse, PT ;  /* 0x0000000d3800720c */ /* 0x080fe20003f26270 */
[----:B------:R-:W-:Y:S01]  /*24e0*/  IMAD.WIDE.U32 R2, R0, UR8, R2 ;  /* 0x0000000800027c25 */ /* 0x000fe2000f8e0002 */
[----:B------:R-:W-:-:S03]  /*24f0*/  ISETP.GE.AND P2, PT, R57, R13, PT ;  /* 0x0000000d3900720c */ /* 0x000fc60003f46270 */
[----:B------:R-:W-:Y:S01]  /*2500*/  IMAD R5, R0, UR9, R5 ;  /* 0x0000000900057c24 */ /* 0x000fe2000f8e0205 */
[----:B------:R-:W-:Y:S01]  /*2510*/  ULDC.64 UR8, c[0x0][0x3f0] ;  /* 0x0000fc0000087ab9 */ /* 0x000fe20000000a00 */
[----:B------:R-:W-:Y:S02]  /*2520*/  IADD3 R4, P3, R2, UR6, RZ ;  /* 0x0000000602047c10 */ /* 0x000fe4000ff7e0ff */
[----:B------:R-:W-:Y:S02]  /*2530*/  IADD3 R2, P4, R59, UR8, RZ ;  /* 0x000000083b027c10 */ /* 0x000fe4000ff9e0ff */
[----:B------:R-:W-:Y:S02]  /*2540*/  IADD3.X R5, R5, UR18, R3, P3, !PT ;  /* 0x0000001205057c10 */ /* 0x000fe40009ffe403 */
[----:B------:R-:W-:Y:S02]  /*2550*/  IADD3.X R3, R58, UR9, RZ, P4, !PT ;  /* 0x000000093a037c10 */ /* 0x000fe4000a7fe4ff */
[----:B------:R-:W-:-:S04]  /*2560*/  LEA R2, P3, R4, R2, 0x2 ;  /* 0x0000000204027211 */ /* 0x000fc800078610ff */
[----:B------:R-:W-:Y:S02]  /*2570*/  LEA.HI.X R3, R4, R3, R5, 0x2, P3 ;  /* 0x0000000304037211 */ /* 0x000fe400018f1405 */
[C---:B------:R-:W-:Y:S01]  /*2580*/  ISETP.GT.AND P3, PT, R47.reuse, 0x1, PT ;  /* 0x000000012f00780c */ /* 0x040fe20003f64270 */
[----:B------:R-:W-:Y:S02]  /*2590*/  VIADD R47, R47, 0xffffffff ;  /* 0xffffffff2f2f7836 */ /* 0x000fe40000000000 */
        /* <DEDUP_REMOVED lines=10> */
.L_x_9976:
[----:B------:R-:W-:Y:S02]  /*2640*/  ULDC.64 UR4, c[0x0][0x3d8] ;  /* 0x0000f60000047ab9 */ /* 0x000fe40000000a00 */
[----:B------:R-:W-:-:S04]  /*2650*/  ISETP.NE.U32.AND P0, PT, RZ, UR4, PT ;  /* 0x00000004ff007c0c */ /* 0x000fc8000bf05070 */
[----:B------:R-:W-:-:S13]  /*2660*/  ISETP.NE.AND.EX P0, PT, RZ, UR5, PT, P0 ;  /* 0x00000005ff007c0c */ /* 0x000fda000bf05300 */
[----:B------:R-:W-:Y:S05]  /*2670*/  @!P0 BRA `(.L_x_9988) ;  /* 0x00000000005c8947 */ /* 0x000fea0003800000 */
[----:B-1----:R-:W1:Y:S01]  /*2680*/  SHFL.DOWN P0, R2, R41, 0x1, 0x1f ;  /* 0x08201f0029027f89 */ /* 0x002e620000000000 */
        /* <DEDUP_REMOVED lines=21> */
.L_x_9989:
[----:B------:R-:W-:Y:S05]  /*27e0*/  BSYNC B0 ;  /* 0x0000000000007941 */ /* 0x000fea0003800000 */
.L_x_9988:
        /* <DEDUP_REMOVED lines=29> */
.L_x_9991:
[----:B------:R-:W2:Y:S02]  /*29c0*/  S2R R21, SR_TID.X ;  /* 0x0000000000157919 */ /* 0x000ea40000002100 */
.L_x_9992:
[----:B------:R-:W-:Y:S05]  /*29d0*/  BSYNC B0 ;  /* 0x0000000000007941 */ /* 0x000fea0003800000 */
.L_x_9990:
[----:B------:R-:W-:Y:S02]  /*29e0*/  ULDC UR22, c[0x0][0x21c] ;  /* 0x0000870000167ab9 */ /* 0x000fe40000000800 */
[----:B--2---:R-:W-:-:S13]  /*29f0*/  ISETP.GE.AND P0, PT, R21, UR22, PT ;  /* 0x0000001615007c0c */ /* 0x004fda000bf06270 */
[----:B------:R-:W-:Y:S05]  /*2a00*/  @P0 EXIT ;  /* 0x000000000000094d */ /* 0x000fea0003800000 */
[----:B------:R-:W-:Y:S01]  /*2a10*/  ULDC.64 UR6, c[0x0][0x378] ;  /* 0x0000de0000067ab9 */ /* 0x000fe20000000a00 */
[----:B------:R-:W2:Y:S01]  /*2a20*/  S2UR UR5, SR_CgaCtaId ;  /* 0x00000000000579c3 */ /* 0x000ea20000008800 */
[C---:B------:R-:W-:Y:S01]  /*2a30*/  IMAD R5, R39.reuse, UR6, RZ ;  /* 0x0000000627057c24 */ /* 0x040fe2000f8e02ff */
[----:B------:R-:W-:Y:S01]  /*2a40*/  ULDC.64 UR8, c[0x0][0x248] ;  /* 0x0000920000087ab9 */ /* 0x000fe20000000a00 */
[C---:B-1----:R-:W-:Y:S01]  /*2a50*/  IMAD.WIDE.U32 R2, R0.reuse, UR6, RZ ;  /* 0x0000000600027c25 */ /* 0x042fe2000f8e00ff */
        /* <DEDUP_REMOVED lines=11> */
[C---:B0-----:R-:W-:Y:S01]  /*2b10*/  IMAD R9, R0.reuse, UR9, R5 ;  /* 0x0000000900097c24 */ /* 0x041fe2000f8e0205 */
[----:B------:R-:W-:Y:S01]  /*2b20*/  ULDC.64 UR8, c[0x0][0x358] ;  /* 0x0000d60000087ab9 */ /* 0x000fe20000000a00 */
[C---:B---3--:R-:W-:Y:S01]  /*2b30*/  IMAD R7, R39.reuse, UR6, RZ ;  /* 0x0000000627077c24 */ /* 0x048fe2000f8e02ff */
[----:B------:R-:W-:Y:S01]  /*2b40*/  ULDC.64 UR24, c[0x0][0x270] ;  /* 0x00009c0000187ab9 */ /* 0x000fe20000000a00 */
[C---:B------:R-:W-:Y:S01]  /*2b50*/  IMAD R11, R39.reuse, UR10, RZ ;  /* 0x0000000a270b7c24 */ /* 0x040fe2000f8e02ff */
[----:B------:R-:W-:Y:S01]  /*2b60*/  ULDC.64 UR12, c[0x0][0x3c0] ;  /* 0x0000f000000c7ab9 */ /* 0x000fe20000000a00 */
[----:B------:R-:W-:Y:S01]  /*2b70*/  IMAD R39, R39, UR8, RZ ;  /* 0x0000000827277c24 */ /* 0x000fe2000f8e02ff */
[----:B------:R-:W-:Y:S01]  /*2b80*/  ULDC.64 UR16, c[0x0][0x360] ;  /* 0x0000d80000107ab9 */ /* 0x000fe20000000a00 */
[C---:B------:R-:W-:Y:S01]  /*2b90*/  IMAD R29, R0.reuse, UR7, R7 ;  /* 0x00000007001d7c24 */ /* 0x040fe2000f8e0207 */
[----:B------:R-:W-:Y:S01]  /*2ba0*/  ULDC.64 UR18, c[0x0][0x3c8] ;  /* 0x0000f20000127ab9 */ /* 0x000fe20000000a00 */
[----:B------:R-:W-:Y:S01]  /*2bb0*/  IMAD.WIDE.U32 R4, R0, UR6, RZ ;  /* 0x0000000600047c25 */ /* 0x000fe2000f8e00ff */
[----:B------:R-:W-:Y:S01]  /*2bc0*/  ULDC UR6, c[0x0][0x0] ;  /* 0x0000000000067ab9 */ /* 0x000fe20000000800 */
[----:B--2---:R-:W-:-:S02]  /*2bd0*/  ULEA UR4, UR5, UR4, 0x18 ;  /* 0x0000000405047291 */ /* 0x004fc4000f8ec03f */
[C---:B------:R-:W-:Y:S01]  /*2be0*/  IMAD.WIDE.U32 R18, R0.reuse, UR10, RZ ;  /* 0x0000000a00127c25 */ /* 0x040fe2000f8e00ff */
[----:B------:R-:W-:Y:S01]  /*2bf0*/  IADD3 R29, R5, R29, RZ ;  /* 0x0000001d051d7210 */ /* 0x000fe20007ffe0ff */
[----:B------:R-:W-:Y:S02]  /*2c00*/  ULDC.64 UR20, c[0x0][0x3d0] ;  /* 0x0000f40000147ab9 */ /* 0x000fe40000000a00 */
[C---:B------:R-:W-:Y:S01]  /*2c10*/  IMAD R11, R0.reuse, UR11, R11 ;  /* 0x0000000b000b7c24 */ /* 0x040fe2000f8e020b */
[----:B------:R-:W-:Y:S01]  /*2c20*/  ULDC.64 UR10, c[0x0][0x340] ;  /* 0x0000d000000a7ab9 */ /* 0x000fe20000000a00 */
[C---:B----4-:R-:W-:Y:S02]  /*2c30*/  IMAD R27, R0.reuse, UR9, R39 ;  /* 0x00000009001b7c24 */ /* 0x050fe4000f8e0227 */
[----:B------:R-:W-:Y:S01]  /*2c40*/  IMAD.WIDE.U32 R6, R0, UR8, RZ ;  /* 0x0000000800067c25 */ /* 0x000fe2000f8e00ff */
[----:B------:R-:W-:Y:S01]  /*2c50*/  IADD3 R39, R19, R11, RZ ;  /* 0x0000000b13277210 */ /* 0x000fe20007ffe0ff */
[----:B------:R-:W-:-:S02]  /*2c60*/  ULDC.64 UR8, c[0x0][0x380] ;  /* 0x0000e00000087ab9 */ /* 0x000fc40000000a00 */
[----:B------:R-:W-:Y:S01]  /*2c70*/  IMAD.IADD R37, R17, 0x1, R9 ;  /* 0x0000000111257824 */ /* 0x000fe200078e0209 */
[----:B------:R-:W-:-:S07]  /*2c80*/  IADD3 R27, R7, R27, RZ ;  /* 0x0000001b071b7210 */ /* 0x000fce0007ffe0ff */
.L_x_9994:
        /* <DEDUP_REMOVED lines=15> */
[----:B------:R-:W-:Y:S01]  /*2d80*/  LEA R14, P1, R12, UR26, 0x2 ;  /* 0x0000001a0c0e7c11 */ /* 0x000fe2000f8210ff */
[----:B------:R-:W-:-:S03]  /*2d90*/  IMAD.IADD R11, R9, 0x1, R11 ;  /* 0x00000001090b7824 */ /* 0x000fc600078e020b */
        /* <DEDUP_REMOVED lines=9> */
[----:B------:R-:W-:Y:S01]  /*2e30*/  IMAD R33, R21, UR17, R24 ;  /* 0x0000001115217c24 */ /* 0x000fe2000f8e0218 */
[----:B0-----:R-:W-:Y:S01]  /*2e40*/  MOV R11, R37 ;  /* 0x00000025000b7202 */ /* 0x001fe20000000f00 */
[----:B------:R-:W-:-:S02]  /*2e50*/  IMAD.MOV.U32 R10, RZ, RZ, R16 ;  /* 0x000000ffff0a7224 */ /* 0x000fc400078e0010 */
[----:B------:R-:W-:-:S04]  /*2e60*/  IMAD.WIDE.U32 R8, R21, UR16, R8 ;  /* 0x0000001015087c25 */ /* 0x000fc8000f8e0008 */
[----:B------:R-:W-:Y:S01]  /*2e70*/  IMAD.WIDE.U32 R12, R21, UR28, R10 ;  /* 0x0000001c150c7c25 */ /* 0x000fe2000f8e000a */
[----:B------:R-:W-:Y:S02]  /*2e80*/  LEA R10, P0, R8, UR18, 0x2 ;  /* 0x00000012080a7c11 */ /* 0x000fe4000f8010ff */
[----:B------:R-:W-:Y:S01]  /*2e90*/  IADD3 R11, R9, R33, RZ ;  /* 0x00000021090b7210 */ /* 0x000fe20007ffe0ff */
[----:B------:R-:W-:Y:S01]  /*2ea0*/  IMAD R35, R21, UR29, R26 ;  /* 0x0000001d15237c24 */ /* 0x000fe2000f8e021a */
[----:B--2---:R-:W-:Y:S02]  /*2eb0*/  LEA R14, P1, R12, UR30, 0x2 ;  /* 0x0000001e0c0e7c11 */ /* 0x004fe4000f8210ff */
[----:B------:R-:W-:Y:S02]  /*2ec0*/  LEA.HI.X R11, R8, UR19, R11, 0x2, P0 ;  /* 0x00000013080b7c11 */ /* 0x000fe400080f140b */
[----:B------:R-:W-:-:S04]  /*2ed0*/  IADD3 R9, R13, R35, RZ ;  /* 0x000000230d097210 */ /* 0x000fc80007ffe0ff */
[----:B------:R-:W-:Y:S01]  /*2ee0*/  LEA.HI.X R15, R12, UR31, R9, 0x2, P1 ;  /* 0x0000001f0c0f7c11 */ /* 0x000fe200088f1409 */
[----:B-1----:R-:W-:-:S05]  /*2ef0*/  FMUL.FTZ R23, R20, R25 ;  /* 0x0000001914177220 */ /* 0x002fca0000410000 */
[----:B------:R0:W-:Y:S04]  /*2f00*/  REDG.E.ADD.F32.FTZ.RN.STRONG.GPU desc[UR14][R10.64], R23 ;  /* 0x000000170a0079a6 */ /* 0x0001e8000c10f38e */
[----:B------:R-:W2:Y:S01]  /*2f10*/  LDG.E R14, desc[UR14][R14.64] ;  /* 0x0000000e0e0e7981 */ /* 0x000ea2000c1e1900 */
[----:B------:R-:W-:Y:S01]  /*2f20*/  MOV R9, R31 ;  /* 0x0000001f00097202 */ /* 0x000fe20000000f00 */
        /* <DEDUP_REMOVED lines=13> */
.L_x_9993:
[----:B------:R-:W-:Y:S05]  /*3000*/  EXIT ;  /* 0x000000000000794d */ /* 0x000fea0003800000 */
.L_x_9995:
        /* <DEDUP_REMOVED lines=15> */
.L_x_11040:


//--------------------- .text._Z25selective_scan_bwd_kernelI32Selective_Scan_bwd_kernel_traitsILi32ELi4ELb0ELb0ELb0ELb0ELb1EffEEv12SSMParamsBwd --------------------------
	.section	.text._Z25selective_scan_bwd_kernelI32Selective_Scan_bwd_kernel_traitsILi32ELi4ELb0ELb0ELb0ELb0ELb1EffEEv12SSMParamsBwd,"ax",@progbits
	.align	128
        .global         _Z25selective_scan_bwd_kernelI32Selective_Scan_bwd_kernel_traitsILi32ELi4ELb0ELb0ELb0ELb0ELb1EffEEv12SSMParamsBwd
        .type           _Z25selective_scan_bwd_kernelI32Selective_Scan_bwd_kernel_traitsILi32ELi4ELb0ELb0ELb0ELb0ELb1EffEEv12SSMParamsBwd,@function
        .size           _Z25selective_scan_bwd_kernelI32Selective_Scan_bwd_kernel_traitsILi32ELi4ELb0ELb0ELb0ELb0ELb1EffEEv12SSMParamsBwd,(.L_x_11041 - _Z25selective_scan_bwd_kernelI32Selective_Scan_bwd_kernel_traitsILi32ELi4ELb0ELb0ELb0ELb0ELb1EffEEv12SSMParamsBwd)
        .other          _Z25selective_scan_bwd_kernelI32Selective_Scan_bwd_kernel_traitsILi32ELi4ELb0ELb0ELb0ELb0ELb1EffEEv12SSMParamsBwd,@"STO_CUDA_ENTRY STV_DEFAULT"
_Z25selective_scan_bwd_kernelI32Selective_Scan_bwd_kernel_traitsILi32ELi4ELb0ELb0ELb0ELb0ELb1EffEEv12SSMParamsBwd:
.text._Z25selective_scan_bwd_kernelI32Selective_Scan_bwd_kernel_traitsILi32ELi4ELb0ELb0ELb0ELb0ELb1EffEEv12SSMParamsBwd:
        /* <DEDUP_REMOVED lines=30> */
[----:B------:R-:W-:Y:S01]  /*01e0*/  ULDC.64 UR8, c[0x0][0x290] ;  /* 0x0000a40000087ab9 */ /* 0x000fe20000000a00 */
[----:B0-----:R-:W-:Y:S01]  /*01f0*/  ISETP.NE.U32.AND P0, PT, R10, RZ, PT ;  /* 0x000000ff0a00720c */ /* 0x001fe20003f05070 */
[----:B------:R-:W-:-:S03]  /*0200*/  UIMAD UR6, UR15, UR8, URZ ;  /* 0x000000080f0672a4 */ /* 0x000fc6000f8e023f */
[----:B------:R-:W0:Y:S01]  /*0210*/  LDC.64 R14, c[0x0][0x3f8] ;  /* 0x0000fe00ff0e7b82 */ /* 0x000e220000000a00 */
[----:B------:R-:W-:Y:S01]  /*0220*/  ISETP.NE.AND.EX P0, PT, R11, RZ, PT, P0 ;  /* 0x000000ff0b00720c */ /* 0x000fe20003f05300 */
[----:B------:R1:W5:Y:S01]  /*0230*/  @P1 LDG.E R64, desc[UR12][R4.64] ;  /* 0x0000000c04401981 */ /* 0x000362000c1e1900 */
[-C--:B--2---:R-:W-:Y:S01]  /*0240*/  IMAD.WIDE.U32 R2, R71, R6.reuse, UR4 ;  /* 0x0000000447027e25 */ /* 0x084fe2000f8e0006 */
[----:B------:R-:W-:Y:S02]  /*0250*/  UIMAD.WIDE.U32 UR4, UR14, UR8, URZ ;  /* 0x000000080e0472a5 */ /* 0x000fe4000f8e003f */
[----:B------:R-:W-:Y:S01]  /*0260*/  UIMAD UR6, UR14, UR9, UR6 ;  /* 0x000000090e0672a4 */ /* 0x000fe2000f8e0206 */
[C---:B------:R-:W-:Y:S01]  /*0270*/  IMAD R0, R68.reuse, R6, RZ ;  /* 0x0000000644007224 */ /* 0x040fe200078e02ff */
[----:B------:R-:W2:Y:S01]  /*0280*/  LDC.64 R10, c[0x0][0x330] ;  /* 0x0000cc00ff0a7b82 */ /* 0x000ea20000000a00 */
[----:B-1----:R-:W-:Y:S02]  /*0290*/  LEA R5, R17, 0xffffff80, 0x7 ;  /* 0xffffff8011057811 */ /* 0x002fe400078e38ff */
[----:B------:R-:W-:Y:S01]  /*02a0*/  IMAD R0, R71, R7, R0 ;  /* 0x0000000747007224 */ /* 0x000fe200078e0200 */
        /* <DEDUP_REMOVED lines=8> */
[----:B------:R-:W-:Y:S01]  /*0330*/  IMAD.WIDE.U32 R2, R71, R8, UR4 ;  /* 0x0000000447027e25 */ /* 0x000fe2000f8e0008 */
[----:B----4-:R-:W-:Y:S01]  /*0340*/  ISETP.NE.U32.AND P1, PT, R12, RZ, PT ;  /* 0x000000ff0c00720c */ /* 0x010fe20003f25070 */
[----:B------:R-:W-:-:S02]  /*0350*/  UIMAD.WIDE.U32 UR6, UR14, UR10, URZ ;  /* 0x0000000a0e0672a5 */ /* 0x000fc4000f8e003f */
[----:B------:R-:W-:Y:S01]  /*0360*/  UIMAD UR8, UR14, UR11, UR8 ;  /* 0x0000000b0e0872a4 */ /* 0x000fe2000f8e0208 */
[----:B------:R-:W3:Y:S01]  /*0370*/  @P0 LDC R8, c[0x0][0x214] ;  /* 0x00008500ff080b82 */ /* 0x000ee20000000800 */
[----:B------:R-:W-:Y:S02]  /*0380*/  ISETP.NE.AND.EX P1, PT, R13, RZ, PT, P1 ;  /* 0x000000ff0d00720c */ /* 0x000fe40003f25310 */
[----:B------:R-:W-:Y:S02]  /*0390*/  CS2R R32, SRZ ;  /* 0x0000000000207805 */ /* 0x000fe4000001ff00 */
[----:B0-----:R-:W-:Y:S01]  /*03a0*/  ISETP.NE.U32.AND P2, PT, R14, RZ, PT ;  /* 0x000000ff0e00720c */ /* 0x001fe20003f45070 */
[----:B------:R-:W-:Y:S01]  /*03b0*/  UIADD3 UR7, UR7, UR8, URZ ;  /* 0x0000000807077290 */ /* 0x000fe2000fffe03f */
[----:B------:R-:W-:Y:S01]  /*03c0*/  IADD3 R52, P3, R5, R2, RZ ;  /* 0x0000000205347210 */ /* 0x000fe20007f7e0ff */
[----:B------:R-:W0:Y:S01]  /*03d0*/  @P0 LDC R9, c[0x0][0x21c] ;  /* 0x00008700ff090b82 */ /* 0x000e220000000800 */
[----:B------:R-:W-:Y:S01]  /*03e0*/  ISETP.NE.AND.EX P2, PT, R15, RZ, PT, P2 ;  /* 0x000000ff0f00720c */ /* 0x000fe20003f45320 */
[----:B--2---:R-:W-:Y:S01]  /*03f0*/  IMAD R0, R68, R10, RZ ;  /* 0x0000000a44007224 */ /* 0x004fe200078e02ff */
[----:B------:R-:W-:-:S05]  /*0400*/  IADD3.X R4, R7, R3, R4, P3, !PT ;  /* 0x0000000307047210 */ /* 0x000fca0001ffe404 */
[----:B------:R-:W2:Y:S01]  /*0410*/  LDC.64 R18, c[0x0][0x2f0] ;  /* 0x0000bc00ff127b82 */ /* 0x000ea20000000a00 */
[----:B------:R-:W-:-:S07]  /*0420*/  IMAD.WIDE.U32 R2, R71, R10, UR6 ;  /* 0x0000000647027e25 */ /* 0x000fce000f8e000a */
[----:B------:R-:W4:Y:S01]  /*0430*/  LDC.64 R22, c[0x0][0x3b8] ;  /* 0x0000ee00ff167b82 */ /* 0x000f220000000a00 */
[C---:B------:R-:W-:Y:S01]  /*0440*/  @P1 LEA R32, P3, R71.reuse, R12, 0x2 ;  /* 0x0000000c47201211 */ /* 0x040fe200078610ff */
[----:B------:R-:W-:-:S06]  /*0450*/  IMAD R0, R71, R11, R0 ;  /* 0x0000000b47007224 */ /* 0x000fcc00078e0200 */
[----:B------:R-:W0:Y:S01]  /*0460*/  @P0 LDC.64 R28, c[0x0][0x310] ;  /* 0x0000c400ff1c0b82 */ /* 0x000e220000000a00 */
[----:B------:R-:W-:Y:S02]  /*0470*/  IADD3 R5, P5, R5, R2, RZ ;  /* 0x0000000205057210 */ /* 0x000fe40007fbe0ff */
[----:B------:R-:W-:Y:S02]  /*0480*/  CS2R R34, SRZ ;  /* 0x0000000000227805 */ /* 0x000fe4000001ff00 */
[----:B------:R-:W-:Y:S01]  /*0490*/  @P1 LEA.HI.X R33, R71, R13, R68, 0x2, P3 ;  /* 0x0000000d47211211 */ /* 0x000fe200018f1444 */
[----:B------:R-:W-:Y:S01]  /*04a0*/  ULDC.64 UR4, c[0x0][0x268] ;  /* 0x00009a0000047ab9 */ /* 0x000fe20000000a00 */
[----:B------:R-:W-:Y:S02]  /*04b0*/  ISETP.GE.AND P1, PT, R17, 0x1, PT ;  /* 0x000000011100780c */ /* 0x000fe40003f26270 */
[----:B------:R-:W-:Y:S02]  /*04c0*/  @P2 LEA R34, P4, R71, R14, 0x2 ;  /* 0x0000000e47222211 */ /* 0x000fe400078810ff */
[----:B------:R-:W-:Y:S01]  /*04d0*/  IADD3.X R50, R7, R3, R0, P5, !PT ;  /* 0x0000000307327210 */ /* 0x000fe20002ffe400 */
[----:B---3--:R-:W-:Y:S01]  /*04e0*/  @P0 IMAD R0, R8, UR14, R71 ;  /* 0x0000000e08000c24 */ /* 0x008fe2000f8e0247 */
[C---:B------:R-:W-:Y:S01]  /*04f0*/  @P2 LEA.HI.X R35, R71.reuse, R15, R68, 0x2, P4 ;  /* 0x0000000f47232211 */ /* 0x040fe200020f1444 */
[----:B------:R-:W-:Y:S01]  /*0500*/  IMAD R2, R68, UR4, RZ ;  /* 0x0000000444027c24 */ /* 0x000fe2000f8e02ff */
[----:B-1----:R-:W-:Y:S01]  /*0510*/  LEA R53, P2, R52, R20, 0x2 ;  /* 0x0000001434357211 */ /* 0x002fe200078410ff */
[----:B------:R-:W-:Y:S01]  /*0520*/  @P0 IMAD R0, R0, R17, RZ ;  /* 0x0000001100000224 */ /* 0x000fe200078e02ff */
[----:B--2---:R-:W-:Y:S01]  /*0530*/  LEA R57, P5, R54, R18, 0x2 ;  /* 0x0000001236397211 */ /* 0x004fe200078a10ff */
[----:B------:R-:W-:Y:S01]  /*0540*/  IMAD.WIDE.U32 R30, R71, UR4, RZ ;  /* 0x00000004471e7c25 */ /* 0x000fe2000f8e00ff */
[----:B------:R-:W-:-:S02]  /*0550*/  LEA.HI.X R52, R52, R21, R4, 0x2, P2 ;  /* 0x0000001534347211 */ /* 0x000fc400010f1404 */
[----:B----4-:R-:W-:Y:S01]  /*0560*/  LEA R51, P2, R5, R22, 0x2 ;  /* 0x0000001605337211 */ /* 0x010fe200078410ff */
[----:B0-----:R-:W-:Y:S02]  /*0570*/  @P0 IMAD R3, R0, R9, RZ ;  /* 0x0000000900030224 */ /* 0x001fe400078e02ff */
[----:B------:R-:W-:Y:S01]  /*0580*/  IMAD R65, R71, UR5, R2 ;  /* 0x0000000547417c24 */ /* 0x000fe2000f8e0202 */
[----:B------:R-:W-:Y:S01]  /*0590*/  LEA.HI.X R54, R54, R19, R6, 0x2, P5 ;  /* 0x0000001336367211 */ /* 0x000fe200028f1406 */
[----:B------:R-:W-:Y:S01]  /*05a0*/  @P0 IMAD.WIDE R28, R3, 0x8, R28 ;  /* 0x00000008031c0825 */ /* 0x000fe200078e021c */
[----:B------:R-:W-:Y:S02]  /*05b0*/  LEA.HI.X R50, R5, R23, R50, 0x2, P2 ;  /* 0x0000001705327211 */ /* 0x000fe400010f1432 */
[----:B------:R-:W-:Y:S02]  /*05c0*/  @!P0 CS2R R28, SRZ ;  /* 0x00000000001c8805 */ /* 0x000fe4000001ff00 */
[----:B------:R-:W-:Y:S01]  /*05d0*/  MOV R69, RZ ;  /* 0x000000ff00457202 */ /* 0x000fe20000000f00 */
[----:B------:R-:W-:Y:S01]  /*05e0*/  IMAD.IADD R65, R31, 0x1, R65 ;  /* 0x000000011f417824 */ /* 0x000fe200078e0241 */
        /* <DEDUP_REMOVED lines=8> */
[----:B------:R-:W-:Y:S01]  /*0670*/  MOV R67, RZ ;  /* 0x000000ff00437202 */ /* 0x000fe20000000f00 */
[C---:B------:R-:W-:Y:S01]  /*0680*/  IMAD R5, R71.reuse, UR5, R0 ;  /* 0x0000000547057c24 */ /* 0x040fe2000f8e0200 */
[----:B------:R-:W3:Y:S01]  /*0690*/  LDC.64 R10, c[0x0][0x2d8] ;  /* 0x0000b600ff0a7b82 */ /* 0x000ee20000000a00 */
[----:B------:R-:W-:Y:S01]  /*06a0*/  IMAD.WIDE.U32 R58, R71, UR6, RZ ;  /* 0x00000006473a7c25 */ /* 0x000fe2000f8e00ff */
[----:B------:R-:W-:-:S03]  /*06b0*/  MOV R69, RZ ;  /* 0x000000ff00457202 */ /* 0x000fc60000000f00 */
[C---:B------:R-:W-:Y:S02]  /*06c0*/  IMAD R7, R71.reuse, UR7, R4 ;  /* 0x0000000747077c24 */ /* 0x040fe4000f8e0204 */
[----:B------:R-:W-:Y:S01]  /*06d0*/  IMAD.WIDE.U32 R2, R71, UR4, RZ ;  /* 0x0000000447027c25 */ /* 0x000fe2000f8e00ff */
[----:B------:R-:W4:Y:S01]  /*06e0*/  LDC.64 R8, c[0x0][0x2e0] ;  /* 0x0000b800ff087b82 */ /* 0x000f220000000a00 */
[----:B------:R-:W-:Y:S01]  /*06f0*/  UMOV UR4, 0x400 ;  /* 0x0000040000047882 */ /* 0x000fe20000000000 */
[----:B------:R-:W-:Y:S02]  /*0700*/  IADD3 R0, R59, R7, RZ ;  /* 0x000000073b007210 */ /* 0x000fe40007ffe0ff */
[----:B------:R-:W-:-:S04]  /*0710*/  IADD3 R3, R3, R5, RZ ;  /* 0x0000000503037210 */ /* 0x000fc80007ffe0ff */
[----:B------:R-:W2:Y:S01]  /*0720*/  S2UR UR5, SR_CgaCtaId ;  /* 0x00000000000579c3 */ /* 0x000ea20000008800 */
[----:B-1----:R-:W-:-:S04]  /*0730*/  LEA R61, P2, R58, R12, 0x2 ;  /* 0x0000000c3a3d7211 */ /* 0x002fc800078410ff */
[----:B------:R-:W-:Y:S01]  /*0740*/  LEA.HI.X R58, R58, R13, R0, 0x2, P2 ;  /* 0x0000000d3a3a7211 */ /* 0x000fe200010f1400 */
[C---:B0-----:R-:W-:Y:S02]  /*0750*/  IMAD.SHL.U32 R0, R63.reuse, 0x4, RZ ;  /* 0x000000043f007824 */ /* 0x041fe400078e00ff */
[----:B------:R-:W0:Y:S01]  /*0760*/  LDC R55, c[0x0][0x224] ;  /* 0x00008900ff377b82 */ /* 0x000e220000000800 */
[----:B---3--:R-:W-:Y:S02]  /*0770*/  LEA R62, P1, R2, R10, 0x2 ;  /* 0x0000000a023e7211 */ /* 0x008fe400078210ff */
[----:B------:R-:W-:Y:S02]  /*0780*/  LOP3.LUT R91, R63, 0x1f, RZ, 0xc0, !PT ;  /* 0x0000001f3f5b7812 */ /* 0x000fe400078ec0ff */
[----:B------:R-:W-:Y:S02]  /*0790*/  LOP3.LUT R0, R0, 0xffffff80, RZ, 0xc0, !PT ;  /* 0xffffff8000007812 */ /* 0x000fe400078ec0ff */
[----:B------:R-:W-:-:S02]  /*07a0*/  LEA.HI.X R59, R2, R11, R3, 0x2, P1 ;  /* 0x0000000b023b7211 */ /* 0x000fc400008f1403 */
[----:B----4-:R-:W-:Y:S02]  /*07b0*/  LEA R60, P0, R30, R8, 0x2 ;  /* 0x000000081e3c7211 */ /* 0x010fe400078010ff */
[----:B------:R-:W-:Y:S02]  /*07c0*/  LOP3.LUT R48, R0, 0x1f, R63, 0xf8, !PT ;  /* 0x0000001f00307812 */ /* 0x000fe400078ef83f */
[----:B------:R-:W-:Y:S02]  /*07d0*/  LEA.HI.X R56, R30, R9, R65, 0x2, P0 ;  /* 0x000000091e387211 */ /* 0x000fe400000f1441 */
[----:B------:R-:W-:Y:S01]  /*07e0*/  SHF.R.S32.HI R49, RZ, 0x1f, R48 ;  /* 0x0000001fff317819 */ /* 0x000fe20000011430 */
[----:B--2---:R-:W-:Y:S01]  /*07f0*/  ULEA UR5, UR5, UR4, 0x18 ;  /* 0x0000000405057291 */ /* 0x004fe2000f8ec03f */
[C---:B------:R-:W-:Y:S02]  /*0800*/  LOP3.LUT R47, R48.reuse, 0x20, RZ, 0xfc, !PT ;  /* 0x00000020302f7812 */ /* 0x040fe400078efcff */
[C---:B------:R-:W-:Y:S01]  /*0810*/  LOP3.LUT R46, R48.reuse, 0x40, RZ, 0xfc, !PT ;  /* 0x00000040302e7812 */ /* 0x040fe200078efcff */
[----:B------:R-:W-:Y:S01]  /*0820*/  UMOV UR4, URZ ;  /* 0x0000003f00047c82 */ /* 0x000fe20008000000 */
[----:B------:R-:W-:-:S07]  /*0830*/  LOP3.LUT R45, R48, 0x60, RZ, 0xfc, !PT ;  /* 0x00000060302d7812 */ /* 0x000fce00078efcff */
.L_x_10012:
[----:B------:R-:W-:Y:S01]  /*0840*/  BAR.SYNC.DEFER_BLOCKING 0x0 ;  /* 0x0000000000007b1d */ /* 0x000fe20000010000 */
[----:B0-----:R-:W-:Y:S01]  /*0850*/  LEA R36, R55, 0xffffff80, 0x7 ;  /* 0xffffff8037247811 */ /* 0x001fe200078e38ff */
[C---:B------:R-:W-:Y:S01]  /*0860*/  IMAD.SHL.U32 R44, R48.reuse, 0x4, RZ ;  /* 0x00000004302c7824 */ /* 0x040fe200078e00ff */
[----:B-1----:R-:W-:Y:S01]  /*0870*/  HFMA2.MMA R3, -RZ, RZ, 0, 0 ;  /* 0x00000000ff037435 */ /* 0x002fe200000001ff */
[----:B------:R-:W-:Y:S01]  /*0880*/  SHF.L.U64.HI R43, R48, 0x2, R49 ;  /* 0x00000002302b7819 */ /* 0x000fe20000010231 */
[----:B------:R-:W-:Y:S01]  /*0890*/  HFMA2.MMA R15, -RZ, RZ, 0, 0 ;  /* 0x00000000ff0f7435 */ /* 0x000fe200000001ff */
[----:B------:R-:W-:Y:S01]  /*08a0*/  ULDC UR6, c[0x0][0x218] ;  /* 0x0000860000067ab9 */ /* 0x000fe20000000800 */
[----:B------:R-:W-:Y:S01]  /*08b0*/  IADD3 R4, P4, R57, R44, RZ ;  /* 0x0000002c39047210 */ /* 0x000fe20007f9e0ff */
[----:B------:R-:W-:Y:S01]  /*08c0*/  IMAD.MOV.U32 R11, RZ, RZ, RZ ;  /* 0x000000ffff0b7224 */ /* 0x000fe200078e00ff */
[----:B------:R-:W-:Y:S02]  /*08d0*/  IADD3 R39, -R36, UR6, RZ ;  /* 0x0000000624277c10 */ /* 0x000fe4000fffe1ff */
[----:B------:R-:W-:-:S02]  /*08e0*/  MOV R9, RZ ;  /* 0x000000ff00097202 */ /* 0x000fc40000000f00 */
[C---:B------:R-:W-:Y:S02]  /*08f0*/  LEA R42, R92.reuse, UR5, 0x2 ;  /* 0x000000055c2a7c11 */ /* 0x040fe4000f8e10ff */
[----:B------:R-:W-:Y:S01]  /*0900*/  LEA R2, R92, UR5, 0x4 ;  /* 0x000000055c027c11 */ /* 0x000fe2000f8e20ff */
[----:B------:R-:W-:Y:S01]  /*0910*/  HFMA2.MMA R19, -RZ, RZ, 0, 0 ;  /* 0x00000000ff137435 */ /* 0x000fe200000001ff */
[-C--:B------:R-:W-:Y:S01]  /*0920*/  ISETP.GE.AND P0, PT, R48, R39.reuse, PT ;  /* 0x000000273000720c */ /* 0x080fe20003f06270 */
[----:B------:R-:W-:Y:S01]  /*0930*/  IMAD.MOV.U32 R13, RZ, RZ, RZ ;  /* 0x000000ffff0d7224 */ /* 0x000fe200078e00ff */
[-C--:B------:R-:W-:Y:S02]  /*0940*/  ISETP.GE.AND P1, PT, R47, R39.reuse, PT ;  /* 0x000000272f00720c */ /* 0x080fe40003f26270 */
[----:B------:R-:W-:Y:S02]  /*0950*/  MOV R21, RZ ;  /* 0x000000ff00157202 */ /* 0x000fe40000000f00 */
[----:B------:R-:W-:Y:S01]  /*0960*/  MOV R23, RZ ;  /* 0x000000ff00177202 */ /* 0x000fe20000000f00 */
[----:B------:R-:W-:Y:S01]  /*0970*/  IMAD.MOV.U32 R25, RZ, RZ, RZ ;  /* 0x000000ffff197224 */ /* 0x000fe200078e00ff */
[-C--:B------:R-:W-:Y:S01]  /*0980*/  ISETP.GE.AND P2, PT, R46, R39.reuse, PT ;  /* 0x000000272e00720c */ /* 0x080fe20003f46270 */
[----:B------:R-:W-:Y:S01]  /*0990*/  ULDC.64 UR8, c[0x0][0x2a8] ;  /* 0x0000aa0000087ab9 */ /* 0x000fe20000000a00 */
[----:B------:R-:W-:Y:S01]  /*09a0*/  ISETP.GE.AND P3, PT, R45, R39, PT ;  /* 0x000000272d00720c */ /* 0x000fe20003f66270 */
[----:B------:R-:W-:Y:S01]  /*09b0*/  ULDC UR6, c[0x0][0x224] ;  /* 0x0000890000067ab9 */ /* 0x000fe20000000800 */
[----:B------:R-:W-:-:S05]  /*09c0*/  IADD3.X R5, R54, R43, RZ, P4, !PT ;  /* 0x0000002b36057210 */ /* 0x000fca00027fe4ff */
[----:B------:R-:W2:Y:S04]  /*09d0*/  @!P0 LDG.E R3, desc[UR12][R4.64] ;  /* 0x0000000c04038981 */ /* 0x000ea8000c1e1900 */
[----:B------:R-:W3:Y:S04]  /*09e0*/  @!P1 LDG.E R11, desc[UR12][R4.64+0x80] ;  /* 0x0000800c040b9981 */ /* 0x000ee8000c1e1900 */
[----:B------:R-:W4:Y:S04]  /*09f0*/  @!P2 LDG.E R9, desc[UR12][R4.64+0x100] ;  /* 0x0001000c0409a981 */ /* 0x000f28000c1e1900 */
[----:B------:R0:W4:Y:S01]  /*0a00*/  @!P3 LDG.E R15, desc[UR12][R4.64+0x180] ;  /* 0x0001800c040fb981 */ /* 0x000122000c1e1900 */
[----:B------:R-:W-:-:S02]  /*0a10*/  IADD3 R6, P0, R53, R44, RZ ;  /* 0x0000002c35067210 */ /* 0x000fc40007f1e0ff */
[----:B------:R-:W-:Y:S02]  /*0a20*/  ISETP.GE.AND P1, PT, R47, R39, PT ;  /* 0x000000272f00720c */ /* 0x000fe40003f26270 */
[----:B------:R-:W-:Y:S02]  /*0a30*/  IADD3.X R7, R52, R43, RZ, P0, !PT ;  /* 0x0000002b34077210 */ /* 0x000fe400007fe4ff */
[-C--:B------:R-:W-:Y:S02]  /*0a40*/  ISETP.GE.AND P0, PT, R48, R39.reuse, PT ;  /* 0x000000273000720c */ /* 0x080fe40003f06270 */
[-C--:B------:R-:W-:Y:S01]  /*0a50*/  ISETP.GE.AND P2, PT, R46, R39.reuse, PT ;  /* 0x000000272e00720c */ /* 0x080fe20003f46270 */
[----:B0-----:R-:W-:Y:S01]  /*0a60*/  IMAD.MOV.U32 R5, RZ, RZ, RZ ;  /* 0x000000ffff057224 */ /* 0x001fe200078e00ff */
[----:B------:R-:W-:Y:S01]  /*0a70*/  ISETP.GE.AND P3, PT, R45, R39, PT ;  /* 0x000000272d00720c */ /* 0x000fe20003f66270 */
[----:B--2---:R0:W-:Y:S04]  /*0a80*/  STS [R42], R3 ;  /* 0x000000032a007388 */ /* 0x0041e80000000800 */
        /* <DEDUP_REMOVED lines=10> */
[----:B------:R-:W-:Y:S01]  /*0b30*/  IADD3 R16, P0, R51, R44, RZ ;  /* 0x0000002c33107210 */ /* 0x000fe20007f1e0ff */
[----:B0-----:R-:W-:Y:S01]  /*0b40*/  IMAD.MOV.U32 R3, RZ, RZ, RZ ;  /* 0x000000ffff037224 */ /* 0x001fe200078e00ff */
[----:B------:R-:W-:-:S02]  /*0b50*/  ISETP.GE.AND P1, PT, R47, R39, PT ;  /* 0x000000272f00720c */ /* 0x000fc40003f26270 */
[----:B------:R-:W-:Y:S02]  /*0b60*/  IADD3.X R17, R50, R43, RZ, P0, !PT ;  /* 0x0000002b32117210 */ /* 0x000fe400007fe4ff */
[----:B------:R-:W-:Y:S01]  /*0b70*/  ISETP.GE.AND P0, PT, R48, R39, PT ;  /* 0x000000273000720c */ /* 0x000fe20003f06270 */
[----:B--2---:R-:W-:Y:S04]  /*0b80*/  STS [R42], R13 ;  /* 0x0000000d2a007388 */ /* 0x004fe80000000800 */
[----:B---3--:R0:W-:Y:S04]  /*0b90*/  STS [R42+0x80], R21 ;  /* 0x000080152a007388 */ /* 0x0081e80000000800 */
[----:B----4-:R1:W-:Y:S04]  /*0ba0*/  STS [R42+0x100], R19 ;  /* 0x000100132a007388 */ /* 0x0103e80000000800 */
[----:B------:R2:W-:Y:S01]  /*0bb0*/  STS [R42+0x180], R5 ;  /* 0x000180052a007388 */ /* 0x0005e20000000800 */
[----:B------:R-:W-:-:S03]  /*0bc0*/  NOP ;  /* 0x0000000000007918 */ /* 0x000fc60000000000 */
[----:B------:R-:W-:Y:S01]  /*0bd0*/  LDS.128 R12, [R2] ;  /* 0x00000000020c7984 */ /* 0x000fe20000000c00 */
[----:B0-----:R-:W0:Y:S08]  /*0be0*/  LDC.64 R20, c[0x0][0x2a0] ;  /* 0x0000a800ff147b82 */ /* 0x001e300000000a00 */
[----:B------:R-:W-:Y:S01]  /*0bf0*/  BAR.SYNC.DEFER_BLOCKING 0x0 ;  /* 0x0000000000007b1d */ /* 0x000fe20000010000 */
[----:B-1----:R-:W-:-:S05]  /*0c00*/  HFMA2.MMA R19, -RZ, RZ, 0, 0 ;  /* 0x00000000ff137435 */ /* 0x002fca00000001ff */
[----:B------:R-:W3:Y:S01]  /*0c10*/  @!P0 LDG.E R3, desc[UR12][R16.64] ;  /* 0x0000000c10038981 */ /* 0x000ee2000c1e1900 */
[----:B------:R-:W-:-:S03]  /*0c20*/  ISETP.GE.AND P0, PT, R46, R39, PT ;  /* 0x000000272e00720c */ /* 0x000fc60003f06270 */
[----:B------:R-:W4:Y:S01]  /*0c30*/  @!P1 LDG.E R23, desc[UR12][R16.64+0x80] ;  /* 0x0000800c10179981 */ /* 0x000f22000c1e1900 */
[----:B------:R-:W-:-:S09]  /*0c40*/  ISETP.GE.AND P1, PT, R45, R39, PT ;  /* 0x000000272d00720c */ /* 0x000fd20003f26270 */
[----:B------:R-:W4:Y:S04]  /*0c50*/  @!P0 LDG.E R19, desc[UR12][R16.64+0x100] ;  /* 0x0001000c10138981 */ /* 0x000f28000c1e1900 */
[----:B------:R1:W4:Y:S01]  /*0c60*/  @!P1 LDG.E R25, desc[UR12][R16.64+0x180] ;  /* 0x0001800c10199981 */ /* 0x000322000c1e1900 */
[----:B------:R-:W-:Y:S01]  /*0c70*/  ISETP.GE.AND P0, PT, R48, R39, PT ;  /* 0x000000273000720c */ /* 0x000fe20003f06270 */
[C---:B0-----:R-:W-:Y:S01]  /*0c80*/  IMAD R0, R20.reuse, UR15, RZ ;  /* 0x0000000f14007c24 */ /* 0x041fe2000f8e02ff */
[----:B------:R-:W-:Y:S01]  /*0c90*/  SHF.R.S32.HI R37, RZ, 0x1f, R36 ;  /* 0x0000001fff257819 */ /* 0x000fe20000011424 */
[----:B--2---:R-:W-:Y:S01]  /*0ca0*/  IMAD.WIDE.U32 R4, R20, UR14, RZ ;  /* 0x0000000e14047c25 */ /* 0x004fe2000f8e00ff */
[----:B------:R-:W-:Y:S01]  /*0cb0*/  ULEA UR6, UR6, UR4, 0x7 ;  /* 0x0000000406067291 */ /* 0x000fe2000f8e383f */
[----:B------:R-:W-:-:S02]  /*0cc0*/  IADD3 R38, P2, R48, -0x60, RZ ;  /* 0xffffffa030267810 */ /* 0x000fc40007f5e0ff */
[----:B------:R-:W-:Y:S01]  /*0cd0*/  IMAD R21, R21, UR14, R0 ;  /* 0x0000000e15157c24 */ /* 0x000fe2000f8e0200 */
[----:B------:R-:W-:Y:S01]  /*0ce0*/  USHF.R.S32.HI UR16, URZ, 0x1f, UR6 ;  /* 0x0000001f3f107899 */ /* 0x000fe20008011406 */
[----:B------:R-:W-:Y:S01]  /*0cf0*/  IMAD R0, R68, UR8, RZ ;  /* 0x0000000844007c24 */ /* 0x000fe2000f8e02ff */
[----:B------:R-:W-:Y:S02]  /*0d00*/  IADD3.X R41, R49, -0x1, RZ, P2, !PT ;  /* 0xffffffff31297810 */ /* 0x000fe400017fe4ff */
[----:B------:R-:W-:Y:S01]  /*0d10*/  IADD3 R5, R5, R21, RZ ;  /* 0x0000001505057210 */ /* 0x000fe20007ffe0ff */
[----:B------:R-:W-:-:S04]  /*0d20*/  @!P0 IMAD.WIDE.U32 R6, R20, UR14, R36 ;  /* 0x0000000e14068c25 */ /* 0x000fc8000f8e0024 */
[----:B-1----:R-:W-:Y:S01]  /*0d30*/  IMAD.WIDE.U32 R16, R71, UR8, R4 ;  /* 0x0000000847107c25 */ /* 0x002fe2000f8e0004 */
[----:B------:R-:W-:-:S03]  /*0d40*/  @!P0 IADD3 R7, R21, R7, RZ ;  /* 0x0000000715078210 */ /* 0x000fc60007ffe0ff */
[C---:B------:R-:W-:Y:S02]  /*0d50*/  IMAD R21, R71.reuse, UR9, R0 ;  /* 0x0000000947157c24 */ /* 0x040fe4000f8e0200 */
[----:B------:R-:W-:Y:S01]  /*0d60*/  @!P0 IMAD.WIDE.U32 R4, R71, UR8, R6 ;  /* 0x0000000847048c25 */ /* 0x000fe2000f8e0006 */
[----:B------:R-:W-:Y:S02]  /*0d70*/  ULDC.64 UR8, c[0x0][0x318] ;  /* 0x0000c60000087ab9 */ /* 0x000fe40000000a00 */
[----:B------:R-:W-:Y:S02]  /*0d80*/  LEA R20, P2, R38, UR8, 0x2 ;  /* 0x0000000826147c11 */ /* 0x000fe4000f8410ff */
[----:B------:R-:W-:Y:S02]  /*0d90*/  @!P0 IADD3 R6, P1, R48, R4, RZ ;  /* 0x0000000430068210 */ /* 0x000fe40007f3e0ff */
[----:B------:R-:W-:Y:S02]  /*0da0*/  LEA.HI.X R0, R38, UR9, R41, 0x2, P2 ;  /* 0x0000000926007c11 */ /* 0x000fe400090f1429 */
[----:B------:R-:W-:Y:S01]  /*0db0*/  @!P0 IADD3.X R5, R49, R5, R21, P1, !PT ;  /* 0x0000000531058210 */ /* 0x000fe20000ffe415 */
[----:B------:R-:W-:Y:S01]  /*0dc0*/  HFMA2.MMA R27, -RZ, RZ, 0, 0 ;  /* 0x00000000ff1b7435 */ /* 0x000fe200000001ff */
[----:B------:R-:W-:Y:S01]  /*0dd0*/  MOV R73, RZ ;  /* 0x000000ff00497202 */ /* 0x000fe20000000f00 */
[----:B---3--:R0:W-:Y:S04]  /*0de0*/  STS [R42], R3 ;  /* 0x000000032a007388 */ /* 0x0081e80000000800 */
[----:B----4-:R1:W-:Y:S01]  /*0df0*/  STS [R42+0x80], R23 ;  /* 0x000080172a007388 */ /* 0x0103e20000000800 */
[----:B0-----:R-:W-:-:S02]  /*0e00*/  IADD3 R3, P3, R16, UR6, RZ ;  /* 0x0000000610037c10 */ /* 0x001fc4000ff7e0ff */
[C---:B------:R-:W-:Y:S02]  /*0e10*/  @!P0 LEA R16, P1, R6.reuse, UR8, 0x2 ;  /* 0x0000000806108c11 */ /* 0x040fe4000f8210ff */
[----:B------:R-:W-:Y:S01]  /*0e20*/  IADD3.X R4, R21, UR16, R17, P3, !PT ;  /* 0x0000001015047c10 */ /* 0x000fe20009ffe411 */
[----:B------:R-:W-:Y:S01]  /*0e30*/  STS [R42+0x100], R19 ;  /* 0x000100132a007388 */ /* 0x000fe20000000800 */
[C---:B------:R-:W-:Y:S02]  /*0e40*/  LEA R20, P2, R3.reuse, R20, 0x2 ;  /* 0x0000001403147211 */ /* 0x040fe400078410ff */
[----:B------:R-:W-:Y:S01]  /*0e50*/  @!P0 LEA.HI.X R17, R6, UR9, R5, 0x2, P1 ;  /* 0x0000000906118c11 */ /* 0x000fe200088f1405 */
[----:B------:R0:W-:Y:S01]  /*0e60*/  STS [R42+0x180], R25 ;  /* 0x000180192a007388 */ /* 0x0001e20000000800 */
[----:B------:R-:W-:Y:S01]  /*0e70*/  LEA.HI.X R21, R3, R0, R4, 0x2, P2 ;  /* 0x0000000003157211 */ /* 0x000fe200010f1404 */
[----:B------:R-:W-:Y:S02]  /*0e80*/  NOP ;  /* 0x0000000000007918 */ /* 0x000fe40000000000 */
[----:B------:R-:W-:Y:S01]  /*0e90*/  LDS.128 R4, [R2] ;  /* 0x0000000002047984 */ /* 0x000fe20000000c00 */
[-C--:B------:R-:W-:Y:S01]  /*0ea0*/  ISETP.GE.AND P2, PT, R47, R39.reuse, PT ;  /* 0x000000272f00720c */ /* 0x080fe20003f46270 */
[----:B-1----:R-:W-:Y:S01]  /*0eb0*/  IMAD.MOV.U32 R23, RZ, RZ, RZ ;  /* 0x000000ffff177224 */ /* 0x002fe200078e00ff */
[-C--:B------:R-:W-:Y:S01]  /*0ec0*/  ISETP.GE.AND P3, PT, R46, R39.reuse, PT ;  /* 0x000000272e00720c */ /* 0x080fe20003f66270 */
[----:B------:R-:W-:Y:S01]  /*0ed0*/  BAR.SYNC.DEFER_BLOCKING 0x0 ;  /* 0x0000000000007b1d */ /* 0x000fe20000010000 */
[----:B------:R-:W-:-:S02]  /*0ee0*/  ISETP.GE.AND P1, PT, R45, R39, PT ;  /* 0x000000272d00720c */ /* 0x000fc40003f26270 */
[----:B------:R-:W-:-:S05]  /*0ef0*/  MOV R3, RZ ;  /* 0x000000ff00037202 */ /* 0x000fca0000000f00 */
[----:B0-----:R-:W0:Y:S01]  /*0f00*/  LDC.64 R24, c[0x0][0x2b0] ;  /* 0x0000ac00ff187b82 */ /* 0x001e220000000a00 */
[----:B------:R-:W-:Y:S01]  /*0f10*/  @!P0 MOV R18, R36 ;  /* 0x0000002400128202 */ /* 0x000fe20000000f00 */
[----:B------:R-:W-:Y:S01]  /*0f20*/  @!P0 IMAD.MOV.U32 R19, RZ, RZ, R37 ;  /* 0x000000ffff138224 */ /* 0x000fe200078e0025 */
[----:B------:R-:W-:Y:S01]  /*0f30*/  ULDC.64 UR8, c[0x0][0x2b8] ;  /* 0x0000ae0000087ab9 */ /* 0x000fe20000000a00 */
[----:B------:R1:W2:Y:S04]  /*0f40*/  @!P0 LDG.E R3, desc[UR12][R16.64] ;  /* 0x0000000c10038981 */ /* 0x0002a8000c1e1900 */
[----:B------:R-:W3:Y:S04]  /*0f50*/  @!P2 LDG.E R23, desc[UR12][R20.64] ;  /* 0x0000000c1417a981 */ /* 0x000ee8000c1e1900 */
[----:B------:R-:W4:Y:S04]  /*0f60*/  @!P3 LDG.E R27, desc[UR12][R20.64+0x80] ;  /* 0x0000800c141bb981 */ /* 0x000f28000c1e1900 */
[----:B------:R1:W4:Y:S01]  /*0f70*/  @!P1 LDG.E R73, desc[UR12][R20.64+0x100] ;  /* 0x0001000c14499981 */ /* 0x000322000c1e1900 */
[----:B0-----:R-:W-:-:S02]  /*0f80*/  IMAD R0, R24, UR15, RZ ;  /* 0x0000000f18007c24 */ /* 0x001fc4000f8e02ff */
[----:B-1----:R-:W-:-:S04]  /*0f90*/  IMAD.WIDE.U32 R16, R24, UR14, RZ ;  /* 0x0000000e18107c25 */ /* 0x002fc8000f8e00ff */
[----:B------:R-:W-:Y:S02]  /*0fa0*/  IMAD R25, R25, UR14, R0 ;  /* 0x0000000e19197c24 */ /* 0x000fe4000f8e0200 */
[----:B------:R-:W-:-:S03]  /*0fb0*/  @!P0 IMAD.WIDE.U32 R18, R24, UR14, R18 ;  /* 0x0000000e18128c25 */ /* 0x000fc6000f8e0012 */
[----:B------:R-:W-:Y:S01]  /*0fc0*/  IADD3 R17, R17, R25, RZ ;  /* 0x0000001911117210 */ /* 0x000fe20007ffe0ff */
[----:B------:R-:W-:Y:S01]  /*0fd0*/  IMAD R0, R68, UR8, RZ ;  /* 0x0000000844007c24 */ /* 0x000fe2000f8e02ff */
[----:B------:R-:W-:Y:S01]  /*0fe0*/  @!P0 IADD3 R19, R25, R19, RZ ;  /* 0x0000001319138210 */ /* 0x000fe20007ffe0ff */
[----:B------:R-:W-:Y:S02]  /*0ff0*/  IMAD.MOV.U32 R75, RZ, RZ, RZ ;  /* 0x000000ffff4b7224 */ /* 0x000fe400078e00ff */
[----:B------:R-:W-:-:S04]  /*1000*/  IMAD.WIDE.U32 R20, R71, UR8, R16 ;  /* 0x0000000847147c25 */ /* 0x000fc8000f8e0010 */
[----:B------:R-:W-:Y:S01]  /*1010*/  @!P0 IMAD.WIDE.U32 R16, R71, UR8, R18 ;  /* 0x0000000847108c25 */ /* 0x000fe2000f8e0012 */
[----:B------:R-:W-:-:S03]  /*1020*/  IADD3 R19, P6, R20, UR6, RZ ;  /* 0x0000000614137c10 */ /* 0x000fc6000ffde0ff */
[----:B------:R-:W-:Y:S01]  /*1030*/  IMAD R25, R71, UR9, R0 ;  /* 0x0000000947197c24 */ /* 0x000fe2000f8e0200 */
[----:B------:R-:W-:Y:S01]  /*1040*/  ULDC.64 UR8, c[0x0][0x308] ;  /* 0x0000c20000087ab9 */ /* 0x000fe20000000a00 */
[----:B------:R-:W-:Y:S02]  /*1050*/  @!P0 IADD3 R18, P5, R48, R16, RZ ;  /* 0x0000001030128210 */ /* 0x000fe40007fbe0ff */
[C---:B------:R-:W-:Y:S02]  /*1060*/  LEA R24, P4, R38.reuse, UR8, 0x2 ;  /* 0x0000000826187c11 */ /* 0x040fe4000f8810ff */
[----:B------:R-:W-:Y:S02]  /*1070*/  IADD3.X R20, R25, UR16, R21, P6, !PT ;  /* 0x0000001019147c10 */ /* 0x000fe4000b7fe415 */
[----:B------:R-:W-:Y:S02]  /*1080*/  LEA.HI.X R0, R38, UR9, R41, 0x2, P4 ;  /* 0x0000000926007c11 */ /* 0x000fe4000a0f1429 */
[----:B------:R-:W-:-:S02]  /*1090*/  LEA R24, P4, R19, R24, 0x2 ;  /* 0x0000001813187211 */ /* 0x000fc400078810ff */
[----:B------:R-:W-:Y:S02]  /*10a0*/  @!P0 IADD3.X R17, R49, R17, R25, P5, !PT ;  /* 0x0000001131118210 */ /* 0x000fe40002ffe419 */
[----:B------:R-:W-:Y:S02]  /*10b0*/  LEA.HI.X R25, R19, R0, R20, 0x2, P4 ;  /* 0x0000000013197211 */ /* 0x000fe400020f1414 */
[C---:B------:R-:W-:Y:S02]  /*10c0*/  @!P0 LEA R16, P5, R18.reuse, UR8, 0x2 ;  /* 0x0000000812108c11 */ /* 0x040fe4000f8a10ff */
[----:B------:R-:W-:Y:S02]  /*10d0*/  MOV R77, RZ ;  /* 0x000000ff004d7202 */ /* 0x000fe40000000f00 */
[----:B------:R-:W-:Y:S01]  /*10e0*/  @!P0 LEA.HI.X R17, R18, UR9, R17, 0x2, P5 ;  /* 0x0000000912118c11 */ /* 0x000fe2000a8f1411 */
[----:B--2---:R0:W-:Y:S04]  /*10f0*/  STS [R42], R3 ;  /* 0x000000032a007388 */ /* 0x0041e80000000800 */
[----:B---3--:R-:W-:Y:S04]  /*1100*/  STS [R42+0x80], R23 ;  /* 0x000080172a007388 */ /* 0x008fe80000000800 */
[----:B----4-:R1:W-:Y:S01]  /*1110*/  STS [R42+0x100], R27 ;  /* 0x0001001b2a007388 */ /* 0x0103e20000000800 */
[----:B0-----:R-:W-:-:S03]  /*1120*/  HFMA2.MMA R3, -RZ, RZ, 0, 0 ;  /* 0x00000000ff037435 */ /* 0x001fc600000001ff */
[----:B------:R-:W-:Y:S01]  /*1130*/  STS [R42+0x180], R73 ;  /* 0x000180492a007388 */ /* 0x000fe20000000800 */
[----:B------:R-:W-:-:S03]  /*1140*/  NOP ;  /* 0x0000000000007918 */ /* 0x000fc60000000000 */
[----:B------:R-:W0:Y:S01]  /*1150*/  LDS.128 R20, [R2] ;  /* 0x0000000002147984 */ /* 0x000e220000000c00 */
[----:B------:R-:W-:Y:S01]  /*1160*/  BAR.SYNC.DEFER_BLOCKING 0x0 ;  /* 0x0000000000007b1d */ /* 0x000fe20000010000 */
[----:B-1----:R-:W-:-:S05]  /*1170*/  HFMA2.MMA R27, -RZ, RZ, 0, 0 ;  /* 0x00000000ff1b7435 */ /* 0x002fca00000001ff */
[----:B------:R-:W2:Y:S04]  /*1180*/  @!P0 LDG.E R3, desc[UR12][R16.64] ;  /* 0x0000000c10038981 */ /* 0x000ea8000c1e1900 */
[----:B------:R-:W3:Y:S04]  /*1190*/  @!P3 LDG.E R75, desc[UR12][R24.64+0x80] ;  /* 0x0000800c184bb981 */ /* 0x000ee8000c1e1900 */
[----:B------:R-:W4:Y:S04]  /*11a0*/  @!P2 LDG.E R77, desc[UR12][R24.64] ;  /* 0x0000000c184da981 */ /* 0x000f28000c1e1900 */
[----:B------:R1:W4:Y:S01]  /*11b0*/  @!P1 LDG.E R27, desc[UR12][R24.64+0x100] ;  /* 0x0001000c181b9981 */ /* 0x000322000c1e1900 */
[----:B0-----:R-:W-:Y:S01]  /*11c0*/  FMUL.FTZ R0, R20, -1.4426950216293334961 ;  /* 0xbfb8aa3b14007820 */ /* 0x001fe20000410000 */
[----:B------:R-:W-:Y:S01]  /*11d0*/  FMUL.FTZ R26, R21, -1.4426950216293334961 ;  /* 0xbfb8aa3b151a7820 */ /* 0x000fe20000410000 */
[----:B------:R-:W-:Y:S01]  /*11e0*/  FMUL.FTZ R72, R23, -1.4426950216293334961 ;  /* 0xbfb8aa3b17487820 */ /* 0x000fe20000410000 */
[----:B------:R-:W0:Y:S01]  /*11f0*/  S2UR UR7, SR_CgaCtaId ;  /* 0x00000000000779c3 */ /* 0x000e220000008800 */
[----:B------:R-:W-:Y:S01]  /*1200*/  ISETP.NE.AND P1, PT, R63, RZ, PT ;  /* 0x000000ff3f00720c */ /* 0x000fe20003f25270 */
[----:B------:R-:W-:Y:S01]  /*1210*/  UMOV UR5, 0x400 ;  /* 0x0000040000057882 */ /* 0x000fe20000000000 */
[----:B------:R-:W-:Y:S01]  /*1220*/  MUFU.EX2 R0, R0 ;  /* 0x0000000000007308 */ /* 0x000fe20000000800 */
[----:B------:R-:W-:Y:S01]  /*1230*/  BSSY B0, `(.L_x_9997) ;  /* 0x0000047000007945 */ /* 0x000fe20003800000 */
[----:B-1----:R-:W-:-:S06]  /*1240*/  FMUL.FTZ R24, R22, -1.4426950216293334961 ;  /* 0xbfb8aa3b16187820 */ /* 0x002fcc0000410000 */
[----:B------:R-:W1:Y:S08]  /*1250*/  MUFU.EX2 R26, R26 ;  /* 0x0000001a001a7308 */ /* 0x000e700000000800 */
[----:B------:R-:W-:Y:S01]  /*1260*/  MUFU.EX2 R24, R24 ;  /* 0x0000001800187308 */ /* 0x000fe20000000800 */
[----:B0-----:R-:W-:-:S07]  /*1270*/  ULEA UR5, UR7, UR5, 0x18 ;  /* 0x0000000507057291 */ /* 0x001fce000f8ec03f */
[----:B------:R-:W0:Y:S01]  /*1280*/  MUFU.EX2 R72, R72 ;  /* 0x0000004800487308 */ /* 0x000e220000000800 */
[----:B-1----:R-:W-:-:S07]  /*1290*/  FADD.FTZ R40, R26, 1 ;  /* 0x3f8000001a287421 */ /* 0x002fce0000010000 */
[----:B------:R-:W-:Y:S01]  /*12a0*/  MUFU.RCP R40, R40 ;  /* 0x0000002800287308 */ /* 0x000fe20000001000 */
[----:B0-----:R-:W-:-:S07]  /*12b0*/  FADD.FTZ R70, R72, 1 ;  /* 0x3f80000048467421 */ /* 0x001fce0000010000 */
[----:B------:R-:W0:Y:S02]  /*12c0*/  MUFU.RCP R70, R70 ;  /* 0x0000004600467308 */ /* 0x000e240000001000 */
[----:B0-----:R-:W-:-:S04]  /*12d0*/  FADD.FTZ R72, -R70, 1 ;  /* 0x3f80000046487421 */ /* 0x001fc80000010100 */
[----:B------:R-:W-:Y:S01]  /*12e0*/  FFMA.FTZ R72, R23, R72, 1 ;  /* 0x3f80000017487423 */ /* 0x000fe20000010048 */
[----:B--2---:R0:W-:Y:S04]  /*12f0*/  STS [R42], R3 ;  /* 0x000000032a007388 */ /* 0x0041e80000000800 */
[----:B---3--:R-:W-:Y:S04]  /*1300*/  STS [R42+0x100], R75 ;  /* 0x0001004b2a007388 */ /* 0x008fe80000000800 */
[----:B----4-:R1:W-:Y:S01]  /*1310*/  STS [R42+0x80], R77 ;  /* 0x0000804d2a007388 */ /* 0x0103e20000000800 */
[----:B0-----:R-:W-:-:S03]  /*1320*/  FADD.FTZ R3, R0, 1 ;  /* 0x3f80000000037421 */ /* 0x001fc60000010000 */
[----:B------:R-:W-:Y:S01]  /*1330*/  STS [R42+0x180], R27 ;  /* 0x0001801b2a007388 */ /* 0x000fe20000000800 */
[----:B------:R-:W-:-:S03]  /*1340*/  NOP ;  /* 0x0000000000007918 */ /* 0x000fc60000000000 */
[----:B------:R-:W0:Y:S01]  /*1350*/  LDS.128 R16, [R2] ;  /* 0x0000000002107984 */ /* 0x000e220000000c00 */
[----:B------:R-:W2:Y:S01]  /*1360*/  MUFU.RCP R3, R3 ;  /* 0x0000000300037308 */ /* 0x000ea20000001000 */
[----:B-1----:R-:W-:-:S07]  /*1370*/  FADD.FTZ R77, R24, 1 ;  /* 0x3f800000184d7421 */ /* 0x002fce0000010000 */
[----:B------:R-:W1:Y:S01]  /*1380*/  MUFU.RCP R77, R77 ;  /* 0x0000004d004d7308 */ /* 0x000e620000001000 */
[----:B--2---:R-:W-:-:S04]  /*1390*/  FADD.FTZ R25, -R3, 1 ;  /* 0x3f80000003197421 */ /* 0x004fc80000010100 */
[----:B------:R-:W-:Y:S01]  /*13a0*/  FFMA.FTZ R25, R20, R25, 1 ;  /* 0x3f80000014197423 */ /* 0x000fe20000010019 */
[----:B0-----:R-:W-:Y:S01]  /*13b0*/  FMUL.FTZ R0, R4, R16 ;  /* 0x0000001004007220 */ /* 0x001fe20000410000 */
[----:B------:R-:W-:Y:S01]  /*13c0*/  FMUL.FTZ R26, R6, R18 ;  /* 0x00000012061a7220 */ /* 0x000fe20000410000 */
[----:B------:R-:W-:Y:S02]  /*13d0*/  FMUL.FTZ R73, R7, R19 ;  /* 0x0000001307497220 */ /* 0x000fe40000410000 */
[----:B------:R-:W-:Y:S01]  /*13e0*/  FMUL.FTZ R0, R3, R0 ;  /* 0x0000000003007220 */ /* 0x000fe20000410000 */
[C---:B-1----:R-:W-:Y:S01]  /*13f0*/  FMUL.FTZ R26, R77.reuse, R26 ;  /* 0x0000001a4d1a7220 */ /* 0x042fe20000410000 */
[----:B------:R-:W-:Y:S02]  /*1400*/  FMUL.FTZ R73, R70, R73 ;  /* 0x0000004946497220 */ /* 0x000fe40000410000 */
[----:B------:R-:W-:Y:S01]  /*1410*/  FMUL.FTZ R24, R0, R25 ;  /* 0x0000001900187220 */ /* 0x000fe20000410000 */
[----:B------:R-:W-:Y:S01]  /*1420*/  FADD.FTZ R25, -R77, 1 ;  /* 0x3f8000004d197421 */ /* 0x000fe20000010100 */
[----:B------:R-:W-:-:S03]  /*1430*/  FADD.FTZ R0, -R40, 1 ;  /* 0x3f80000028007421 */ /* 0x000fc60000010100 */
[----:B------:R-:W-:Y:S01]  /*1440*/  FFMA.FTZ R27, R22, R25, 1 ;  /* 0x3f800000161b7423 */ /* 0x000fe20000010019 */
[----:B------:R-:W-:Y:S01]  /*1450*/  FMUL.FTZ R25, R5, R17 ;  /* 0x0000001105197220 */ /* 0x000fe20000410000 */
[----:B------:R-:W-:Y:S02]  /*1460*/  FFMA.FTZ R0, R21, R0, 1 ;  /* 0x3f80000015007423 */ /* 0x000fe40000010000 */
[----:B------:R-:W-:Y:S01]  /*1470*/  FMUL.FTZ R26, R26, R27 ;  /* 0x0000001b1a1a7220 */ /* 0x000fe20000410000 */
[----:B------:R-:W-:Y:S01]  /*1480*/  FMUL.FTZ R25, R40, R25 ;  /* 0x0000001928197220 */ /* 0x000fe20000410000 */
[----:B------:R-:W-:Y:S02]  /*1490*/  FMUL.FTZ R27, R73, R72 ;  /* 0x00000048491b7220 */ /* 0x000fe40000410000 */
[----:B------:R-:W0:Y:S01]  /*14a0*/  LDC.64 R72, c[0x0][0x398] ;  /* 0x0000e600ff487b82 */ /* 0x000e220000000a00 */
[----:B------:R-:W-:-:S07]  /*14b0*/  FMUL.FTZ R25, R25, R0 ;  /* 0x0000000019197220 */ /* 0x000fce0000410000 */
[----:B------:R-:W-:Y:S01]  /*14c0*/  BAR.SYNC.DEFER_BLOCKING 0x0 ;  /* 0x0000000000007b1d */ /* 0x000fe20000010000 */
[----:B------:R-:W-:Y:S01]  /*14d0*/  MOV R0, UR5 ;  /* 0x0000000500007c02 */ /* 0x000fe20008000f00 */
[----:B0-----:R-:W-:-:S04]  /*14e0*/  IMAD R74, R72, UR15, RZ ;  /* 0x0000000f484a7c24 */ /* 0x001fc8000f8e02ff */
[----:B------:R0:W-:Y:S01]  /*14f0*/  STS.128 [R2], R24 ;  /* 0x0000001802007388 */ /* 0x0001e20000000c00 */
[----:B------:R-:W-:-:S03]  /*1500*/  NOP ;  /* 0x0000000000007918 */ /* 0x000fc60000000000 */
[----:B------:R-:W-:Y:S01]  /*1510*/  LDS R79, [R42] ;  /* 0x000000002a4f7984 */ /* 0x000fe20000000800 */
[----:B------:R-:W-:-:S03]  /*1520*/  IMAD R75, R73, UR14, R74 ;  /* 0x0000000e494b7c24 */ /* 0x000fc6000f8e024a */
[----:B------:R-:W-:Y:S04]  /*1530*/  LDS R81, [R42+0x80] ;  /* 0x000080002a517984 */ /* 0x000fe80000000800 */
[----:B------:R-:W-:Y:S01]  /*1540*/  LDS R83, [R42+0x100] ;  /* 0x000100002a537984 */ /* 0x000fe20000000800 */
[----:B0-----:R-:W-:Y:S01]  /*1550*/  IMAD.WIDE.U32 R26, R72, UR14, RZ ;  /* 0x0000000e481a7c25 */ /* 0x001fe2000f8e00ff */
[----:B------:R-:W-:Y:S02]  /*1560*/  IADD3 R24, P2, R48, R36, RZ ;  /* 0x0000002430187210 */ /* 0x000fe40007f5e0ff */
[----:B------:R-:W-:Y:S01]  /*1570*/  LDS R85, [R42+0x180] ;  /* 0x000180002a557984 */ /* 0x000fe20000000800 */
[----:B------:R-:W-:Y:S01]  /*1580*/  IMAD.IADD R87, R27, 0x1, R75 ;  /* 0x000000011b577824 */ /* 0x000fe200078e024b */
[----:B------:R-:W-:-:S02]  /*1590*/  IADD3.X R25, R49, R37, RZ, P2, !PT ;  /* 0x0000002531197210 */ /* 0x000fc400017fe4ff */
        /* <DEDUP_REMOVED lines=16> */
.L_x_9998:
[----:B------:R-:W-:Y:S05]  /*16a0*/  BSYNC B0 ;  /* 0x0000000000007941 */ /* 0x000fea0003800000 */
.L_x_9997:
[----:B------:R-:W-:Y:S01]  /*16b0*/  IMAD.MOV.U32 R27, RZ, RZ, R87 ;  /* 0x000000ffff1b7224 */ /* 0x000fe200078e0057 */
[----:B------:R-:W-:Y:S01]  /*16c0*/  ULDC.64 UR8, c[0x0][0x3a0] ;  /* 0x0000e80000087ab9 */ /* 0x000fe20000000a00 */
[-C--:B------:R-:W-:Y:S01]  /*16d0*/  ISETP.GE.AND P2, PT, R46, R76.reuse, PT ;  /* 0x0000004c2e00720c */ /* 0x080fe20003f46270 */
[----:B------:R-:W-:Y:S01]  /*16e0*/  IMAD R72, R68, UR8, RZ ;  /* 0x0000000844487c24 */ /* 0x000fe2000f8e02ff */
[-C--:B------:R-:W-:Y:S01]  /*16f0*/  ISETP.GE.AND P0, PT, R47, R76.reuse, PT ;  /* 0x0000004c2f00720c */ /* 0x080fe20003f06270 */
[----:B------:R-:W-:Y:S01]  /*1700*/  IMAD.WIDE.U32 R26, R71, UR8, R26 ;  /* 0x00000008471a7c25 */ /* 0x000fe2000f8e001a */
[----:B------:R-:W-:-:S03]  /*1710*/  ISETP.GE.AND P3, PT, R45, R76, PT ;  /* 0x0000004c2d00720c */ /* 0x000fc60003f66270 */
[----:B0-----:R-:W-:Y:S01]  /*1720*/  FMUL.FTZ R75, R20, R3 ;  /* 0x00000003144b7220 */ /* 0x001fe20000410000 */
[----:B------:R-:W-:Y:S01]  /*1730*/  FMUL.FTZ R40, R21, R40 ;  /* 0x0000002815287220 */ /* 0x000fe20000410000 */
[----:B------:R-:W-:Y:S01]  /*1740*/  IMAD R73, R71, UR9, R72 ;  /* 0x0000000947497c24 */ /* 0x000fe2000f8e0248 */
[----:B------:R-:W-:Y:S01]  /*1750*/  ULDC.64 UR8, c[0x0][0x3e8] ;  /* 0x0000fa0000087ab9 */ /* 0x000fe20000000a00 */
[----:B------:R-:W-:Y:S01]  /*1760*/  IADD3 R72, P4, R26, UR6, RZ ;  /* 0x000000061a487c10 */ /* 0x000fe2000ff9e0ff */
[----:B------:R-:W-:Y:S01]  /*1770*/  FMUL.FTZ R77, R22, R77 ;  /* 0x0000004d164d7220 */ /* 0x000fe20000410000 */
[----:B------:R-:W-:Y:S01]  /*1780*/  LEA R26, P5, R38, UR8, 0x2 ;  /* 0x00000008261a7c11 */ /* 0x000fe2000f8a10ff */
[----:B------:R-:W-:Y:S01]  /*1790*/  FMUL.FTZ R20, R23, R70 ;  /* 0x0000004617147220 */ /* 0x000fe20000410000 */
[----:B------:R-:W-:Y:S01]  /*17a0*/  IADD3.X R73, R73, UR16, R27, P4, !PT ;  /* 0x0000001049497c10 */ /* 0x000fe2000a7fe41b */
[----:B------:R-:W-:Y:S01]  /*17b0*/  FMUL.FTZ R3, R4, R75 ;  /* 0x0000004b04037220 */ /* 0x000fe20000410000 */
[----:B------:R-:W-:Y:S01]  /*17c0*/  LEA.HI.X R27, R38, UR9, R41, 0x2, P5 ;  /* 0x00000009261b7c11 */ /* 0x000fe2000a8f1429 */
[----:B------:R-:W-:Y:S01]  /*17d0*/  ULDC.64 UR8, c[0x0][0x320] ;  /* 0x0000c80000087ab9 */ /* 0x000fe20000000a00 */
[----:B------:R-:W-:Y:S01]  /*17e0*/  LEA R26, P4, R72, R26, 0x2 ;  /* 0x0000001a481a7211 */ /* 0x000fe200078810ff */
[----:B------:R-:W-:-:S03]  /*17f0*/  FMUL.FTZ R70, R5, R40 ;  /* 0x0000002805467220 */ /* 0x000fc60000410000 */
[----:B------:R-:W-:Y:S01]  /*1800*/  LEA.HI.X R27, R72, R27, R73, 0x2, P4 ;  /* 0x0000001b481b7211 */ /* 0x000fe200020f1449 */
[----:B------:R-:W-:Y:S01]  /*1810*/  FMUL.FTZ R73, R6, R77 ;  /* 0x0000004d06497220 */ /* 0x000fe20000410000 */
[----:B------:R-:W-:-:S03]  /*1820*/  FMUL.FTZ R72, R7, R20 ;  /* 0x0000001407487220 */ /* 0x000fc60000410000 */
[----:B------:R0:W-:Y:S04]  /*1830*/  @!P2 STG.E desc[UR12][R26.64+0x80], R83 ;  /* 0x000080531a00a986 */ /* 0x0001e8000c10190c */
[----:B------:R0:W-:Y:S01]  /*1840*/  @!P0 STG.E desc[UR12][R26.64], R81 ;  /* 0x000000511a008986 */ /* 0x0001e2000c10190c */
[----:B------:R-:W-:-:S03]  /*1850*/  ISETP.NE.U32.AND P0, PT, RZ, UR8, PT ;  /* 0x00000008ff007c0c */ /* 0x000fc6000bf05070 */
[----:B------:R0:W-:Y:S01]  /*1860*/  @!P3 STG.E desc[UR12][R26.64+0x100], R85 ;  /* 0x000100551a00b986 */ /* 0x0001e2000c10190c */
[----:B------:R-:W-:-:S13]  /*1870*/  ISETP.NE.AND.EX P0, PT, RZ, UR9, PT, P0 ;  /* 0x00000009ff007c0c */ /* 0x000fda000bf05300 */
[----:B0-----:R-:W-:Y:S05]  /*1880*/  @!P0 BRA `(.L_x_9999) ;  /* 0x0000000000d08947 */ /* 0x001fea0003800000 */
[----:B------:R-:W-:Y:S01]  /*1890*/  BAR.SYNC.DEFER_BLOCKING 0x0 ;  /* 0x0000000000007b1d */ /* 0x000fe20000010000 */
[----:B------:R-:W-:Y:S01]  /*18a0*/  FMUL.FTZ R19, R19, R20 ;  /* 0x0000001413137220 */ /* 0x000fe20000410000 */
[----:B------:R-:W-:Y:S01]  /*18b0*/  FMUL.FTZ R18, R18, R77 ;  /* 0x0000004d12127220 */ /* 0x000fe20000410000 */
[----:B------:R-:W-:Y:S01]  /*18c0*/  FMUL.FTZ R17, R17, R40 ;  /* 0x0000002811117220 */ /* 0x000fe20000410000 */
[----:B------:R-:W-:-:S04]  /*18d0*/  FMUL.FTZ R16, R16, R75 ;  /* 0x0000004b10107220 */ /* 0x000fc80000410000 */
[----:B------:R-:W0:Y:S01]  /*18e0*/  LDC.64 R76, c[0x0][0x2c0] ;  /* 0x0000b000ff4c7b82 */ /* 0x000e220000000a00 */
[----:B------:R-:W-:Y:S01]  /*18f0*/  BSSY B0, `(.L_x_10000) ;  /* 0x000001d000007945 */ /* 0x000fe20003800000 */
[----:B------:R1:W-:Y:S01]  /*1900*/  STS.128 [R2], R16 ;  /* 0x0000001002007388 */ /* 0x0003e20000000c00 */
[----:B------:R-:W-:-:S03]  /*1910*/  NOP ;  /* 0x0000000000007918 */ /* 0x000fc60000000000 */
[----:B------:R-:W-:Y:S01]  /*1920*/  LDS R21, [R42] ;  /* 0x000000002a157984 */ /* 0x000fe20000000800 */
[----:B0-----:R-:W-:-:S03]  /*1930*/  IMAD R4, R76, UR15, RZ ;  /* 0x0000000f4c047c24 */ /* 0x001fc6000f8e02ff */
[----:B------:R-:W-:Y:S04]  /*1940*/  LDS R23, [R42+0x80] ;  /* 0x000080002a177984 */ /* 0x000fe80000000800 */
[----:B------:R-:W-:Y:S01]  /*1950*/  LDS R27, [R42+0x100] ;  /* 0x000100002a1b7984 */ /* 0x000fe20000000800 */
[----:B-1----:R-:W-:Y:S01]  /*1960*/  IMAD R17, R77, UR14, R4 ;  /* 0x0000000e4d117c24 */ /* 0x002fe2000f8e0204 */
[----:B------:R-:W-:Y:S01]  /*1970*/  LEA R18, P2, R38, UR8, 0x2 ;  /* 0x0000000826127c11 */ /* 0x000fe2000f8410ff */
[----:B------:R-:W-:Y:S01]  /*1980*/  IMAD.WIDE.U32 R4, R76, UR14, RZ ;  /* 0x0000000e4c047c25 */ /* 0x000fe2000f8e00ff */
[----:B------:R-:W-:Y:S04]  /*1990*/  LDS R75, [R42+0x180] ;  /* 0x000180002a4b7984 */ /* 0x000fe80000000800 */
[----:B------:R-:W-:Y:S01]  /*19a0*/  @!P1 STS [R0+0x200], R39 ;  /* 0x0002002700009388 */ /* 0x000fe20000000800 */
[----:B------:R-:W-:Y:S01]  /*19b0*/  IADD3 R19, R5, R17, RZ ;  /* 0x0000001105137210 */ /* 0x000fe20007ffe0ff */
        /* <DEDUP_REMOVED lines=16> */
.L_x_10001:
[----:B------:R-:W-:Y:S05]  /*1ac0*/  BSYNC B0 ;  /* 0x0000000000007941 */ /* 0x000fea0003800000 */
.L_x_10000:
[----:B------:R-:W-:Y:S01]  /*1ad0*/  MOV R5, R19 ;  /* 0x0000001300057202 */ /* 0x000fe20000000f00 */
[----:B------:R-:W-:Y:S01]  /*1ae0*/  ULDC.64 UR10, c[0x0][0x2c8] ;  /* 0x0000b200000a7ab9 */ /* 0x000fe20000000a00 */
[----:B------:R-:W-:Y:S01]  /*1af0*/  LEA.HI.X R38, R38, UR9, R41, 0x2, P2 ;  /* 0x0000000926267c11 */ /* 0x000fe200090f1429 */
[----:B------:R-:W-:Y:S01]  /*1b00*/  IMAD R6, R68, UR10, RZ ;  /* 0x0000000a44067c24 */ /* 0x000fe2000f8e02ff */
[-C--:B------:R-:W-:Y:S01]  /*1b10*/  ISETP.GE.AND P0, PT, R47, R20.reuse, PT ;  /* 0x000000142f00720c */ /* 0x080fe20003f06270 */
[----:B------:R-:W-:Y:S01]  /*1b20*/  IMAD.WIDE.U32 R4, R71, UR10, R4 ;  /* 0x0000000a47047c25 */ /* 0x000fe2000f8e0004 */
[-C--:B------:R-:W-:Y:S02]  /*1b30*/  ISETP.GE.AND P2, PT, R46, R20.reuse, PT ;  /* 0x000000142e00720c */ /* 0x080fe40003f46270 */
[----:B------:R-:W-:Y:S01]  /*1b40*/  ISETP.GE.AND P3, PT, R45, R20, PT ;  /* 0x000000142d00720c */ /* 0x000fe20003f66270 */
[----:B0-----:R-:W-:Y:S01]  /*1b50*/  IMAD R17, R71, UR11, R6 ;  /* 0x0000000b47117c24 */ /* 0x001fe2000f8e0206 */
[----:B------:R-:W-:-:S04]  /*1b60*/  IADD3 R7, P4, R4, UR6, RZ ;  /* 0x0000000604077c10 */ /* 0x000fc8000ff9e0ff */
[----:B------:R-:W-:Y:S02]  /*1b70*/  IADD3.X R5, R17, UR16, R5, P4, !PT ;  /* 0x0000001011057c10 */ /* 0x000fe4000a7fe405 */
[----:B------:R-:W-:-:S04]  /*1b80*/  LEA R4, P4, R7, R18, 0x2 ;  /* 0x0000001207047211 */ /* 0x000fc800078810ff */
[----:B------:R-:W-:-:S05]  /*1b90*/  LEA.HI.X R5, R7, R38, R5, 0x2, P4 ;  /* 0x0000002607057211 */ /* 0x000fca00020f1405 */
[----:B------:R0:W-:Y:S04]  /*1ba0*/  @!P0 STG.E desc[UR12][R4.64], R23 ;  /* 0x0000001704008986 */ /* 0x0001e8000c10190c */
[----:B------:R0:W-:Y:S04]  /*1bb0*/  @!P2 STG.E desc[UR12][R4.64+0x80], R27 ;  /* 0x0000801b0400a986 */ /* 0x0001e8000c10190c */
[----:B------:R0:W-:Y:S02]  /*1bc0*/  @!P3 STG.E desc[UR12][R4.64+0x100], R75 ;  /* 0x0001004b0400b986 */ /* 0x0001e4000c10190c */
.L_x_9999:
[----:B------:R-:W1:Y:S01]  /*1bd0*/  LDC R87, c[0x0][0x21c] ;  /* 0x00008700ff577b82 */ /* 0x000e620000000800 */
[----:B0-----:R-:W-:Y:S01]  /*1be0*/  FFMA.FTZ R4, R8, R3, R69 ;  /* 0x0000000308047223 */ /* 0x001fe20000010045 */
[-C--:B-----5:R-:W-:Y:S01]  /*1bf0*/  FMUL.FTZ R16, R3, R66.reuse ;  /* 0x0000004203107220 */ /* 0x0a0fe20000410000 */
[-C--:B------:R-:W-:Y:S01]  /*1c00*/  FMUL.FTZ R17, R70, R66.reuse ;  /* 0x0000004246117220 */ /* 0x080fe20000410000 */
[----:B------:R-:W-:Y:S01]  /*1c10*/  FMUL.FTZ R18, R73, R66 ;  /* 0x0000004249127220 */ /* 0x000fe20000410000 */
[----:B------:R-:W-:Y:S01]  /*1c20*/  FFMA.FTZ R5, R9, R70, R4 ;  /* 0x0000004609057223 */ /* 0x000fe20000010004 */
[----:B------:R-:W-:Y:S01]  /*1c30*/  FMUL.FTZ R19, R72, R66 ;  /* 0x0000004248137220 */ /* 0x000fe20000410000 */
[----:B------:R-:W-:Y:S02]  /*1c40*/  CS2R R22, SRZ ;  /* 0x0000000000167805 */ /* 0x000fe4000001ff00 */
[----:B------:R-:W-:Y:S01]  /*1c50*/  CS2R R20, SRZ ;  /* 0x0000000000147805 */ /* 0x000fe2000001ff00 */
[----:B------:R-:W-:-:S04]  /*1c60*/  FFMA.FTZ R4, R10, R73, R5 ;  /* 0x000000490a047223 */ /* 0x000fc80000010005 */
[----:B------:R-:W-:Y:S01]  /*1c70*/  FFMA.FTZ R69, R11, R72, R4 ;  /* 0x000000480b457223 */ /* 0x000fe20000010004 */
[----:B------:R-:W-:Y:S01]  /*1c80*/  BAR.SYNC.DEFER_BLOCKING 0x0 ;  /* 0x0000000000007b1d */ /* 0x000fe20000010000 */
[----:B-1----:R-:W-:-:S13]  /*1c90*/  ISETP.GE.AND P0, PT, R87, 0x1, PT ;  /* 0x000000015700780c */ /* 0x002fda0003f06270 */
[----:B------:R-:W-:Y:S05]  /*1ca0*/  @!P0 BRA `(.L_x_10002) ;  /* 0x0000001000448947 */ /* 0x000fea0003800000 */
[C---:B------:R-:W-:Y:S01]  /*1cb0*/  VIADD R6, R55.reuse, 0xfffffffe ;  /* 0xfffffffe37067836 */ /* 0x040fe20000000000 */
[----:B------:R-:W0:Y:S01]  /*1cc0*/  LDC.64 R4, c[0x0][0x238] ;  /* 0x00008e00ff047b82 */ /* 0x000e220000000a00 */
[----:B------:R-:W-:Y:S01]  /*1cd0*/  IADD3 R23, R55, -0x1, RZ ;  /* 0xffffffff37177810 */ /* 0x000fe20007ffe0ff */
[--C-:B------:R-:W-:Y:S01]  /*1ce0*/  FADD.FTZ R84, R15, R64.reuse ;  /* 0x000000400f547221 */ /* 0x100fe20000010000 */
[----:B------:R-:W-:Y:S02]  /*1cf0*/  IMAD R87, R6, R87, RZ ;  /* 0x0000005706577224 */ /* 0x000fe400078e02ff */
[--C-:B------:R-:W-:Y:S01]  /*1d00*/  FADD.FTZ R85, R14, R64.reuse ;  /* 0x000000400e557221 */ /* 0x100fe20000010000 */
[----:B------:R-:W-:Y:S01]  /*1d10*/  LEA.HI R38, R23, R23, RZ, 0x1 ;  /* 0x0000001717267211 */ /* 0x000fe200078f08ff */
[----:B------:R-:W-:Y:S01]  /*1d20*/  FADD.FTZ R82, R13, R64 ;  /* 0x000000400d527221 */ /* 0x000fe20000010000 */
[----:B------:R-:W-:Y:S01]  /*1d30*/  IMAD.WIDE R86, R87, 0x8, R28 ;  /* 0x0000000857567825 */ /* 0x000fe200078e021c */
[----:B------:R-:W1:Y:S01]  /*1d40*/  LDC.64 R6, c[0x0][0x250] ;  /* 0x00009400ff067b82 */ /* 0x000e620000000a00 */
[----:B------:R-:W-:-:S02]  /*1d50*/  LOP3.LUT R38, R38, 0xfffffe, RZ, 0xc0, !PT ;  /* 0x00fffffe26267812 */ /* 0x000fc400078ec0ff */
[----:B------:R-:W-:Y:S01]  /*1d60*/  FADD.FTZ R83, R12, R64 ;  /* 0x000000400c537221 */ /* 0x000fe20000010000 */
[----:B------:R-:W-:Y:S01]  /*1d70*/  MOV R81, R61 ;  /* 0x0000003d00517202 */ /* 0x000fe20000000f00 */
[----:B------:R-:W-:Y:S01]  /*1d80*/  IMAD.MOV.U32 R80, RZ, RZ, R58 ;  /* 0x000000ffff507224 */ /* 0x000fe200078e003a */
[----:B------:R-:W-:Y:S01]  /*1d90*/  MOV R88, R86 ;  /* 0x0000005600587202 */ /* 0x000fe20000000f00 */
[----:B------:R-:W-:Y:S01]  /*1da0*/  IMAD.MOV.U32 R76, RZ, RZ, R56 ;  /* 0x000000ffff4c7224 */ /* 0x000fe200078e0038 */
[----:B------:R-:W-:Y:S01]  /*1db0*/  IADD3 R38, R23, -R38, RZ ;  /* 0x8000002617267210 */ /* 0x000fe20007ffe0ff */
[----:B------:R-:W2:Y:S01]  /*1dc0*/  LDC.64 R26, c[0x0][0x270] ;  /* 0x00009c00ff1a7b82 */ /* 0x000ea20000000a00 */
[----:B------:R-:W-:Y:S01]  /*1dd0*/  HFMA2.MMA R23, -RZ, RZ, 0, 0 ;  /* 0x00000000ff177435 */ /* 0x000fe200000001ff */
[----:B------:R-:W-:Y:S01]  /*1de0*/  MOV R79, R62 ;  /* 0x0000003e004f7202 */ /* 0x000fe20000000f00 */
[----:B------:R-:W-:Y:S01]  /*1df0*/  UMOV UR5, URZ ;  /* 0x0000003f00057c82 */ /* 0x000fe20008000000 */
[----:B------:R-:W-:Y:S01]  /*1e00*/  MOV R78, R59 ;  /* 0x0000003b004e7202 */ /* 0x000fe20000000f00 */
[----:B------:R-:W-:Y:S01]  /*1e10*/  IMAD.SHL.U32 R90, R38, 0x100, RZ ;  /* 0x00000100265a7824 */ /* 0x000fe200078e00ff */
[----:B------:R-:W-:Y:S01]  /*1e20*/  MOV R77, R60 ;  /* 0x0000003c004d7202 */ /* 0x000fe20000000f00 */
[----:B------:R-:W-:Y:S01]  /*1e30*/  ULDC UR7, c[0x0][0x224] ;  /* 0x0000890000077ab9 */ /* 0x000fe20000000800 */
[----:B------:R-:W3:Y:S01]  /*1e40*/  LDC R86, c[0x0][0x224] ;  /* 0x00008900ff567b82 */ /* 0x000ee20000000800 */
[----:B------:R-:W-:-:S02]  /*1e50*/  MOV R75, R0 ;  /* 0x00000000004b7202 */ /* 0x000fc40000000f00 */
[----:B------:R-:W-:Y:S02]  /*1e60*/  MOV R74, R0 ;  /* 0x00000000004a7202 */ /* 0x000fe40000000f00 */
[----:B0-----:R-:W-:-:S03]  /*1e70*/  SHF.L.U64.HI R89, R4, 0x2, R5 ;  /* 0x0000000204597819 */ /* 0x001fc60000010205 */
[----:B------:R-:W0:Y:S01]  /*1e80*/  LDC R109, c[0x0][0x21c] ;  /* 0x00008700ff6d7b82 */ /* 0x000e220000000800 */
[----:B-1----:R-:W-:Y:S02]  /*1e90*/  SHF.L.U64.HI R7, R6, 0x2, R7 ;  /* 0x0000000206077819 */ /* 0x002fe40000010207 */
[----:B--2---:R-:W-:-:S07]  /*1ea0*/  SHF.L.U64.HI R27, R26, 0x2, R27 ;  /* 0x000000021a1b7819 */ /* 0x004fce000001021b */
.L_x_10007:
[----:B0-----:R-:W-:Y:S02]  /*1eb0*/  MOV R38, R81 ;  /* 0x0000005100267202 */ /* 0x001fe40000000f00 */
[----:B------:R-:W-:-:S05]  /*1ec0*/  MOV R39, R80 ;  /* 0x0000005000277202 */ /* 0x000fca0000000f00 */
[----:B------:R1:W2:Y:S01]  /*1ed0*/  LDG.E R93, desc[UR12][R38.64] ;  /* 0x0000000c265d7981 */ /* 0x0002a2000c1e1900 */
[----:B------:R-:W-:Y:S01]  /*1ee0*/  MOV R41, R78 ;  /* 0x0000004e00297202 */ /* 0x000fe20000000f00 */
[----:B------:R-:W-:Y:S01]  /*1ef0*/  FADD.FTZ R5, R12, R64 ;  /* 0x000000400c057221 */ /* 0x000fe20000010000 */
[----:B------:R-:W-:-:S05]  /*1f00*/  MOV R40, R79 ;  /* 0x0000004f00287202 */ /* 0x000fca0000000f00 */
[----:B------:R-:W4:Y:S01]  /*1f10*/  LDG.E R41, desc[UR12][R40.64] ;  /* 0x0000000c28297981 */ /* 0x000f22000c1e1900 */
[----:B-1----:R-:W-:Y:S01]  /*1f20*/  MOV R38, R77 ;  /* 0x0000004d00267202 */ /* 0x002fe20000000f00 */
[----:B------:R-:W-:-:S05]  /*1f30*/  IMAD.MOV.U32 R39, RZ, RZ, R76 ;  /* 0x000000ffff277224 */ /* 0x000fca00078e004c */
[----:B------:R1:W4:Y:S01]  /*1f40*/  LDG.E R102, desc[UR12][R38.64] ;  /* 0x0000000c26667981 */ /* 0x000322000c1e1900 */
[C---:B------:R-:W-:Y:S02]  /*1f50*/  ISETP.NE.AND P2, PT, R63.reuse, RZ, PT ;  /* 0x000000ff3f00720c */ /* 0x040fe40003f45270 */
[----:B------:R-:W-:-:S04]  /*1f60*/  IADD3 R95, R63, 0x200, RZ ;  /* 0x000002003f5f7810 */ /* 0x000fc80007ffe0ff */
[----:B------:R-:W-:-:S05]  /*1f70*/  SEL R95, R90, R95, !P2 ;  /* 0x0000005f5a5f7207 */ /* 0x000fca0005000000 */
[----:B------:R-:W-:Y:S01]  /*1f80*/  IMAD R98, R95, 0x4, R0 ;  /* 0x000000045f627824 */ /* 0x000fe200078e0200 */
[----:B------:R-:W-:-:S13]  /*1f90*/  ISETP.NE.AND P3, PT, R63, 0x1f, PT ;  /* 0x0000001f3f00780c */ /* 0x000fda0003f65270 */
[----:B------:R-:W-:Y:S02]  /*1fa0*/  @P3 IMAD R111, R63, 0x4, R0 ;  /* 0x000000043f6f3824 */ /* 0x000fe400078e0200 */
[--C-:B------:R-:W-:Y:S01]  /*1fb0*/  FADD.FTZ R96, R13, R64.reuse ;  /* 0x000000400d607221 */ /* 0x100fe20000010000 */
[--C-:B------:R-:W-:Y:S01]  /*1fc0*/  FADD.FTZ R94, R15, R64.reuse ;  /* 0x000000400f5e7221 */ /* 0x100fe20000010000 */
[----:B------:R-:W-:Y:S01]  /*1fd0*/  ISETP.GT.AND P0, PT, R55, 0x1, PT ;  /* 0x000000013700780c */ /* 0x000fe20003f04270 */
[----:B------:R-:W-:-:S03]  /*1fe0*/  FADD.FTZ R95, R14, R64 ;  /* 0x000000400e5f7221 */ /* 0x000fc60000010000 */
[----:B------:R-:W-:Y:S02]  /*1ff0*/  ISETP.EQ.AND P0, PT, R91, RZ, P0 ;  /* 0x000000ff5b00720c */ /* 0x000fe40000702270 */
[----:B------:R-:W-:Y:S01]  /*2000*/  MOV R99, RZ ;  /* 0x000000ff00637202 */ /* 0x000fe20000000f00 */
[----:B------:R-:W-:Y:S01]  /*2010*/  FMUL.FTZ R106, R8, R83 ;  /* 0x00000053086a7220 */ /* 0x000fe20000410000 */
[----:B------:R-:W-:Y:S01]  /*2020*/  BSSY B0, `(.L_x_10003) ;  /* 0x0000023000007945 */ /* 0x000fe20003800000 */
[----:B------:R-:W-:-:S08]  /*2030*/  FMUL.FTZ R105, R11, R84 ;  /* 0x000000540b697220 */ /* 0x000fd00000410000 */
[----:B-1----:R-:W-:Y:S02]  /*2040*/  @P0 MOV R38, R88 ;  /* 0x0000005800260202 */ /* 0x002fe40000000f00 */
[----:B------:R-:W-:Y:S01]  /*2050*/  @P0 MOV R39, R87 ;  /* 0x0000005700270202 */ /* 0x000fe20000000f00 */
        /* <DEDUP_REMOVED lines=8> */
[----:B------:R-:W2:Y:S01]  /*20e0*/  @P3 LDS R111, [R111+0xc4c] ;  /* 0x000c4c006f6f3984 */ /* 0x000ea20000000800 */
[----:B------:R-:W3:Y:S01]  /*20f0*/  MUFU.EX2 R100, R100 ;  /* 0x0000006400647308 */ /* 0x000ee20000000800 */
[----:B----4-:R-:W-:Y:S02]  /*2100*/  FMUL.FTZ R41, R102, R41 ;  /* 0x0000002966297220 */ /* 0x010fe40000410000 */
[----:B------:R4:W5:Y:S05]  /*2110*/  @P0 LDG.E R99, desc[UR12][R38.64+0x4] ;  /* 0x0000040c26630981 */ /* 0x00096a000c1e1900 */
[----:B-1----:R-:W1:Y:S08]  /*2120*/  MUFU.EX2 R98, R40 ;  /* 0x0000002800627308 */ /* 0x002e700000000800 */
[----:B------:R-:W0:Y:S01]  /*2130*/  MUFU.EX2 R103, R103 ;  /* 0x0000006700677308 */ /* 0x000e220000000800 */
[----:B------:R-:W-:Y:S01]  /*2140*/  FMUL.FTZ R101, R9, R82 ;  /* 0x0000005209657220 */ /* 0x000fe20000410000 */
[-C--:B------:R-:W-:Y:S01]  /*2150*/  FMUL.FTZ R107, R73, R41.reuse ;  /* 0x00000029496b7220 */ /* 0x080fe20000410000 */
[----:B------:R-:W-:Y:S01]  /*2160*/  FMUL.FTZ R108, R72, R41 ;  /* 0x00000029486c7220 */ /* 0x000fe20000410000 */
[----:B----4-:R-:W-:Y:S01]  /*2170*/  FMUL.FTZ R38, R10, R85 ;  /* 0x000000550a267220 */ /* 0x010fe20000410000 */
[-C--:B------:R-:W-:Y:S01]  /*2180*/  FMUL.FTZ R39, R3, R41.reuse ;  /* 0x0000002903277220 */ /* 0x080fe20000410000 */
[----:B------:R-:W-:Y:S01]  /*2190*/  FMUL.FTZ R104, R70, R41 ;  /* 0x0000002946687220 */ /* 0x000fe20000410000 */
[----:B---3--:R-:W-:Y:S01]  /*21a0*/  FFMA.FTZ R102, R100, R106, R101 ;  /* 0x0000006a64667223 */ /* 0x008fe20000010065 */
[----:B-1----:R-:W-:Y:S01]  /*21b0*/  FFMA.FTZ R113, R98, R108, R107 ;  /* 0x0000006c62717223 */ /* 0x002fe2000001006b */
[----:B------:R-:W-:Y:S06]  /*21c0*/  @P3 BRA `(.L_x_10004) ;  /* 0x0000000000203947 */ /* 0x000fec0003800000 */
[----:B------:R-:W-:Y:S01]  /*21d0*/  ISETP.NE.AND P0, PT, R55, R86, PT ;  /* 0x000000563700720c */ /* 0x000fe20003f05270 */
[----:B--2---:R-:W-:-:S12]  /*21e0*/  HFMA2.MMA R111, -RZ, RZ, 1.875, 0 ;  /* 0x3f800000ff6f7435 */ /* 0x004fd800000001ff */
[----:B------:R-:W-:-:S04]  /*21f0*/  @P0 LEA.HI R40, R55, R55, RZ, 0x1 ;  /* 0x0000003737280211 */ /* 0x000fc800078f08ff */
[----:B------:R-:W-:-:S04]  /*2200*/  @P0 LOP3.LUT R40, R40, 0x3ffffe, RZ, 0xc0, !PT ;  /* 0x003ffffe28280812 */ /* 0x000fc800078ec0ff */
[----:B------:R-:W-:-:S04]  /*2210*/  @P0 IADD3 R40, -R40, R55, RZ ;  /* 0x0000003728280210 */ /* 0x000fc80007ffe1ff */
[----:B------:R-:W-:-:S04]  /*2220*/  @P0 LEA R41, R40, 0x448, 0xa ;  /* 0x0000044828290811 */ /* 0x000fc800078e50ff */
[----:B------:R-:W-:-:S05]  /*2230*/  @P0 IADD3 R41, R41, R74, RZ ;  /* 0x0000004a29290210 */ /* 0x000fca0007ffe0ff */
[----:B------:R1:W3:Y:S02]  /*2240*/  @P0 LDS R111, [R41] ;  /* 0x00000000296f0984 */ /* 0x0002e40000000800 */
.L_x_10004:
[----:B------:R-:W-:Y:S05]  /*2250*/  BSYNC B0 ;  /* 0x0000000000007941 */ /* 0x000fea0003800000 */
.L_x_10003:
[C---:B--23--:R-:W-:Y:S01]  /*2260*/  FMUL.FTZ R110, R98.reuse, R111 ;  /* 0x0000006f626e7220 */ /* 0x04cfe20000410000 */
[----:B------:R-:W-:Y:S01]  /*2270*/  FMUL.FTZ R40, R97, R100 ;  /* 0x0000006461287220 */ /* 0x000fe20000410000 */
[C---:B0-----:R-:W-:Y:S01]  /*2280*/  FFMA.FTZ R102, R103.reuse, R102, R38 ;  /* 0x0000006667667223 */ /* 0x041fe20000010026 */
[C---:B------:R-:W-:Y:S01]  /*2290*/  FFMA.FTZ R112, R103.reuse, R113, R104 ;  /* 0x0000007167707223 */ /* 0x040fe20000010068 */
[C---:B-1----:R-:W-:Y:S01]  /*22a0*/  FMUL.FTZ R41, R103.reuse, R110 ;  /* 0x0000006e67297220 */ /* 0x042fe20000410000 */
[----:B------:R-:W-:Y:S01]  /*22b0*/  FMUL.FTZ R113, R103, R40 ;  /* 0x0000002867717220 */ /* 0x000fe20000410000 */
[----:B------:R-:W-:Y:S01]  /*22c0*/  FFMA.FTZ R110, R98, R102, R105 ;  /* 0x00000066626e7223 */ /* 0x000fe20000010069 */
[C---:B------:R-:W-:Y:S01]  /*22d0*/  FFMA.FTZ R105, R100.reuse, R112, R39 ;  /* 0x0000007064697223 */ /* 0x040fe20000010027 */
[----:B------:R-:W-:Y:S01]  /*22e0*/  FMUL.FTZ R102, R100, R41 ;  /* 0x0000002964667220 */ /* 0x000fe20000410000 */
[----:B------:R-:W-:Y:S01]  /*22f0*/  FMUL.FTZ R113, R98, R113 ;  /* 0x0000007162717220 */ /* 0x000fe20000410000 */
[C---:B------:R-:W-:Y:S01]  /*2300*/  ISETP.NE.AND P4, PT, R91.reuse, 0x1f, PT ;  /* 0x0000001f5b00780c */ /* 0x040fe20003f85270 */
[----:B------:R-:W0:Y:S01]  /*2310*/  SHFL.UP PT, R41, R110, 0x1, RZ ;  /* 0x042000006e297989 */ /* 0x000e2200000e00ff */
[----:B------:R-:W-:Y:S01]  /*2320*/  ISETP.GE.AND P0, PT, R92, 0x1, PT ;  /* 0x000000015c00780c */ /* 0x000fe20003f06270 */
[----:B------:R-:W-:Y:S01]  /*2330*/  BSSY B0, `(.L_x_10005) ;  /* 0x000009a000007945 */ /* 0x000fe20003800000 */
[----:B------:R-:W-:Y:S01]  /*2340*/  ISETP.GE.U32.AND P5, PT, R91, 0x18, PT ;  /* 0x000000185b00780c */ /* 0x000fe20003fa6070 */
[----:B------:R-:W1:Y:S04]  /*2350*/  SHFL.DOWN PT, R112, R105, 0x1, 0x1f ;  /* 0x08201f0069707f89 */ /* 0x000e6800000e0000 */
[----:B------:R-:W2:Y:S04]  /*2360*/  SHFL.DOWN PT, R115, R102, 0x1, 0x1f ;  /* 0x08201f0066737f89 */ /* 0x000ea800000e0000 */
        /* <DEDUP_REMOVED lines=22> */
[----:B------:R-:W-:-:S02]  /*24d0*/  IMAD.MOV.U32 R41, RZ, RZ, RZ ;  /* 0x000000ffff297224 */ /* 0x000fc400078e00ff */
[C---:B-1----:R-:W-:Y:S02]  /*24e0*/  @!P4 FFMA.FTZ R105, R102.reuse, R112, R105 ;  /* 0x000000706669c223 */ /* 0x042fe40000010069 */
[----:B------:R-:W0:Y:S01]  /*24f0*/  SHFL.UP PT, R114, R110, 0x8, RZ ;  /* 0x050000006e727989 */ /* 0x000e2200000e00ff */
[----:B--2---:R-:W-:-:S03]  /*2500*/  @!P4 FMUL.FTZ R102, R102, R115 ;  /* 0x000000736666c220 */ /* 0x004fc60000410000 */
[----:B------:R-:W1:Y:S01]  /*2510*/  SHFL.DOWN PT, R116, R105, 0x8, 0x1f ;  /* 0x09001f0069747f89 */ /* 0x000e6200000e0000 */
[----:B------:R-:W-:Y:S01]  /*2520*/  ISETP.GE.AND P4, PT, R92, 0x8, PT ;  /* 0x000000085c00780c */ /* 0x000fe20003f86270 */
[----:B---3--:R-:W-:Y:S02]  /*2530*/  @P0 FMUL.FTZ R113, R113, R40 ;  /* 0x0000002871710220 */ /* 0x008fe40000410000 */
[----:B------:R-:W2:Y:S01]  /*2540*/  SHFL.DOWN PT, R115, R102, 0x8, 0x1f ;  /* 0x09001f0066737f89 */ /* 0x000ea200000e0000 */
[----:B------:R-:W-:Y:S02]  /*2550*/  ISETP.GE.AND P0, PT, R55, UR7, PT ;  /* 0x0000000737007c0c */ /* 0x000fe4000bf06270 */
[----:B------:R-:W-:Y:S01]  /*2560*/  MOV R40, 0x3f800000 ;  /* 0x3f80000000287802 */ /* 0x000fe20000000f00 */
[----:B------:R-:W3:Y:S01]  /*2570*/  SHFL.UP PT, R112, R113, 0x8, RZ ;  /* 0x0500000071707989 */ /* 0x000ee200000e00ff */
[----:B------:R-:W-:-:S05]  /*2580*/  ISETP.EQ.AND P0, PT, R91, RZ, !P0 ;  /* 0x000000ff5b00720c */ /* 0x000fca0004702270 */
[----:B0-----:R-:W-:-:S08]  /*2590*/  @P4 FFMA.FTZ R110, R113, R114, R110 ;  /* 0x00000072716e4223 */ /* 0x001fd0000001006e */
[----:B------:R-:W-:Y:S01]  /*25a0*/  @P0 LDS.64 R40, [R75+0xcc8] ;  /* 0x000cc8004b280984 */ /* 0x000fe20000000a00 */
[----:B------:R-:W-:Y:S01]  /*25b0*/  ISETP.GE.AND P0, PT, R92, 0x10, PT ;  /* 0x000000105c00780c */ /* 0x000fe20003f06270 */
[C---:B-1----:R-:W-:Y:S02]  /*25c0*/  @!P5 FFMA.FTZ R105, R102.reuse, R116, R105 ;  /* 0x000000746669d223 */ /* 0x042fe40000010069 */
        /* <DEDUP_REMOVED lines=11> */
[----:B------:R-:W-:Y:S01]  /*2680*/  SHFL.DOWN PT, R117, R105, 0x1, 0x1f ;  /* 0x08201f0069757f89 */ /* 0x000fe200000e0000 */
[----:B---3--:R-:W-:Y:S01]  /*2690*/  @P0 FMUL.FTZ R113, R113, R112 ;  /* 0x0000007071710220 */ /* 0x008fe20000410000 */
[----:B------:R-:W-:Y:S02]  /*26a0*/  ISETP.GT.AND P0, PT, R92, 0x1e, PT ;  /* 0x0000001e5c00780c */ /* 0x000fe40003f04270 */
[----:B------:R-:W-:Y:S04]  /*26b0*/  SHFL.IDX PT, R115, R41, RZ, 0x1f ;  /* 0x00001fff29737589 */ /* 0x000fe800000e0000 */
[----:B------:R-:W0:Y:S04]  /*26c0*/  SHFL.DOWN PT, R114, R102, 0x1, 0x1f ;  /* 0x08201f0066727f89 */ /* 0x000e2800000e0000 */
[----:B-----5:R1:W-:Y:S04]  /*26d0*/  SHFL.IDX PT, R112, R99, RZ, 0x1f ;  /* 0x00001fff63707589 */ /* 0x0203e800000e0000 */
[----:B------:R-:W2:Y:S01]  /*26e0*/  SHFL.UP PT, R113, R113, 0x1, RZ ;  /* 0x0420000071717989 */ /* 0x000ea200000e00ff */
[----:B-1----:R-:W-:-:S03]  /*26f0*/  FMUL.FTZ R99, R11, R94 ;  /* 0x0000005e0b637220 */ /* 0x002fc60000410000 */
[----:B------:R-:W-:Y:S04]  /*2700*/  SHFL.IDX PT, R105, R105, RZ, 0x1f ;  /* 0x00001fff69697589 */ /* 0x000fe800000e0000 */
[----:B------:R-:W1:Y:S01]  /*2710*/  SHFL.IDX PT, R102, R102, RZ, 0x1f ;  /* 0x00001fff66667589 */ /* 0x000e6200000e0000 */
[----:B0-----:R-:W-:-:S04]  /*2720*/  @P3 FFMA.FTZ R115, R114, R115, R117 ;  /* 0x0000007372733223 */ /* 0x001fc80000010075 */
[----:B------:R-:W-:Y:S01]  /*2730*/  FFMA.FTZ R108, R115, R111, R108 ;  /* 0x0000006f736c7223 */ /* 0x000fe2000001006c */
[----:B--2---:R-:W-:-:S03]  /*2740*/  @P2 FFMA.FTZ R112, R113, R112, R110 ;  /* 0x0000007071702223 */ /* 0x004fc6000001006e */
[----:B------:R-:W-:Y:S01]  /*2750*/  FMUL.FTZ R94, R108, R94 ;  /* 0x0000005e6c5e7220 */ /* 0x000fe20000410000 */
[----:B------:R-:W-:Y:S01]  /*2760*/  ISETP.NE.AND P2, PT, R92, RZ, PT ;  /* 0x000000ff5c00720c */ /* 0x000fe20003f45270 */
[----:B------:R-:W-:Y:S01]  /*2770*/  FFMA.FTZ R112, R97, R112, R106 ;  /* 0x0000007061707223 */ /* 0x000fe2000001006a */
[----:B------:R-:W-:Y:S01]  /*2780*/  FFMA.FTZ R106, R98, R108, R107 ;  /* 0x0000006c626a7223 */ /* 0x000fe2000001006b */
[----:B------:R-:W-:Y:S01]  /*2790*/  FMUL.FTZ R97, R9, R96 ;  /* 0x0000006009617220 */ /* 0x000fe20000410000 */
[----:B------:R-:W-:Y:S01]  /*27a0*/  FADD.FTZ R19, R94, R19 ;  /* 0x000000135e137221 */ /* 0x000fe20000010000 */
[----:B------:R-:W-:Y:S01]  /*27b0*/  FFMA.FTZ R101, R100, R112, R101 ;  /* 0x0000007064657223 */ /* 0x000fe20000010065 */
[C---:B------:R-:W-:Y:S01]  /*27c0*/  FFMA.FTZ R104, R103.reuse, R106, R104 ;  /* 0x0000006a67687223 */ /* 0x040fe20000010068 */
[C---:B-1----:R-:W-:Y:S01]  /*27d0*/  FFMA.FTZ R41, R102.reuse, R41, R105 ;  /* 0x0000002966297223 */ /* 0x042fe20000010069 */
[----:B------:R-:W-:Y:S01]  /*27e0*/  FMUL.FTZ R40, R102, R40 ;  /* 0x0000002866287220 */ /* 0x000fe20000410000 */
[----:B------:R-:W-:Y:S01]  /*27f0*/  FFMA.FTZ R101, R103, R101, R38 ;  /* 0x0000006567657223 */ /* 0x000fe20000010026 */
[C---:B------:R-:W-:Y:S01]  /*2800*/  FFMA.FTZ R110, R100.reuse, R104, R39 ;  /* 0x00000068646e7223 */ /* 0x040fe20000010027 */
[-C--:B------:R-:W-:Y:S01]  /*2810*/  FFMA.FTZ R38, R100, R112.reuse, R97 ;  /* 0x0000007064267223 */ /* 0x080fe20000010061 */
[----:B------:R-:W-:Y:S01]  /*2820*/  FFMA.FTZ R39, R3, R112, RZ ;  /* 0x0000007003277223 */ /* 0x000fe200000100ff */
[-C--:B------:R-:W-:Y:S01]  /*2830*/  FFMA.FTZ R100, R8, -R5.reuse, R112 ;  /* 0x8000000508647223 */ /* 0x080fe20000010070 */
[----:B------:R-:W-:Y:S01]  /*2840*/  FMUL.FTZ R5, R110, R5 ;  /* 0x000000056e057220 */ /* 0x000fe20000410000 */
[----:B------:R-:W-:Y:S01]  /*2850*/  FADD.FTZ R97, -R97, R38 ;  /* 0x0000002661617221 */ /* 0x000fe20000010100 */
[----:B------:R-:W-:Y:S01]  /*2860*/  FFMA.FTZ R114, R70, R38, R39 ;  /* 0x0000002646727223 */ /* 0x000fe20000010027 */
[----:B------:R-:W-:Y:S01]  /*2870*/  FMUL.FTZ R96, R104, R96 ;  /* 0x0000006068607220 */ /* 0x000fe20000410000 */
[----:B------:R-:W-:Y:S01]  /*2880*/  FFMA.FTZ R39, R5, R100, RZ ;  /* 0x0000006405277223 */ /* 0x000fe200000100ff */
[----:B------:R-:W-:Y:S01]  /*2890*/  FFMA.FTZ R38, R98, R101, R99 ;  /* 0x0000006562267223 */ /* 0x000fe20000010063 */
[-C--:B------:R-:W-:Y:S01]  /*28a0*/  FFMA.FTZ R98, R10, -R95.reuse, R101 ;  /* 0x8000005f0a627223 */ /* 0x080fe20000010065 */
[----:B------:R-:W-:Y:S01]  /*28b0*/  FMUL.FTZ R95, R106, R95 ;  /* 0x0000005f6a5f7220 */ /* 0x000fe20000410000 */
[----:B------:R-:W-:Y:S01]  /*28c0*/  FFMA.FTZ R112, R96, R97, R39 ;  /* 0x0000006160707223 */ /* 0x000fe20000010027 */
[----:B------:R-:W-:Y:S01]  /*28d0*/  FFMA.FTZ R101, R73, R101, R114 ;  /* 0x0000006549657223 */ /* 0x000fe20000010072 */
[----:B------:R-:W-:Y:S01]  /*28e0*/  FADD.FTZ R99, -R99, R38 ;  /* 0x0000002663637221 */ /* 0x000fe20000010100 */
[----:B------:R-:W0:Y:S01]  /*28f0*/  @!P2 S2R R114, SR_CgaCtaId ;  /* 0x000000000072a919 */ /* 0x000e220000008800 */
[----:B------:R-:W-:Y:S01]  /*2900*/  FFMA.FTZ R39, R95, R98, R112 ;  /* 0x000000625f277223 */ /* 0x000fe20000010070 */
[----:B------:R-:W-:Y:S01]  /*2910*/  FFMA.FTZ R38, R72, R38, R101 ;  /* 0x0000002648267223 */ /* 0x000fe20000010065 */
[-C--:B------:R-:W-:Y:S01]  /*2920*/  FMUL.FTZ R102, R93, R104.reuse ;  /* 0x000000685d667220 */ /* 0x080fe20000410000 */
[----:B------:R-:W-:Y:S01]  /*2930*/  @!P1 STS.64 [R75+0xcc8], R40 ;  /* 0x000cc8284b009388 */ /* 0x000fe20000000a00 */
[----:B------:R-:W-:Y:S01]  /*2940*/  FFMA.FTZ R101, R94, R99, R39 ;  /* 0x000000635e657223 */ /* 0x000fe20000010027 */
[----:B------:R-:W-:Y:S01]  /*2950*/  FADD.FTZ R18, R95, R18 ;  /* 0x000000125f127221 */ /* 0x000fe20000010000 */
[----:B------:R-:W-:Y:S01]  /*2960*/  FMUL.FTZ R102, R102, R97 ;  /* 0x0000006166667220 */ /* 0x000fe20000410000 */
[----:B------:R-:W1:Y:S01]  /*2970*/  SHFL.DOWN PT, R39, R38, 0x1, 0x1f ;  /* 0x08201f0026277f89 */ /* 0x000e6200000e0000 */
[----:B------:R-:W-:Y:S01]  /*2980*/  FADD.FTZ R17, R96, R17 ;  /* 0x0000001160117221 */ /* 0x000fe20000010000 */
[----:B------:R-:W-:Y:S01]  /*2990*/  FADD.FTZ R16, R5, R16 ;  /* 0x0000001005107221 */ /* 0x000fe20000010000 */
[----:B------:R-:W-:Y:S01]  /*29a0*/  FFMA.FTZ R102, R9, R104, R102 ;  /* 0x0000006809667223 */ /* 0x000fe20000010066 */
[----:B------:R-:W2:Y:S03]  /*29b0*/  SHFL.DOWN PT, R112, R101, 0x1, 0x1f ;  /* 0x08201f0065707f89 */ /* 0x000ea600000e0000 */
        /* <DEDUP_REMOVED lines=22> */
[----:B------:R-:W-:Y:S01]  /*2b20*/  @!P2 MOV R39, 0x400 ;  /* 0x000004000027a802 */ /* 0x000fe20000000f00 */
[----:B--2---:R-:W-:-:S03]  /*2b30*/  @!P0 FADD.FTZ R101, R101, R112 ;  /* 0x0000007065658221 */ /* 0x004fc60000010000 */
[----:B0-----:R-:W-:Y:S01]  /*2b40*/  @!P2 LEA R0, R114, R39, 0x18 ;  /* 0x000000277200a211 */ /* 0x001fe200078ec0ff */
[C---:B------:R-:W-:Y:S01]  /*2b50*/  FMUL.FTZ R112, R93.reuse, R108 ;  /* 0x0000006c5d707220 */ /* 0x040fe20000410000 */
[----:B------:R-:W-:Y:S02]  /*2b60*/  MOV R39, R38 ;  /* 0x0000002600277202 */ /* 0x000fe40000000f00 */
[----:B------:R-:W-:Y:S01]  /*2b70*/  MOV R38, R101 ;  /* 0x0000006500267202 */ /* 0x000fe20000000f00 */
[C---:B------:R-:W-:Y:S01]  /*2b80*/  FMUL.FTZ R101, R93.reuse, R106 ;  /* 0x0000006a5d657220 */ /* 0x040fe20000410000 */
[----:B------:R-:W-:Y:S01]  /*2b90*/  FMUL.FTZ R93, R93, R110 ;  /* 0x0000006e5d5d7220 */ /* 0x000fe20000410000 */
[----:B------:R-:W-:Y:S02]  /*2ba0*/  FMUL.FTZ R112, R112, R99 ;  /* 0x0000006370707220 */ /* 0x000fe40000410000 */
[----:B------:R-:W-:Y:S01]  /*2bb0*/  FMUL.FTZ R101, R101, R98 ;  /* 0x0000006265657220 */ /* 0x000fe20000410000 */
[----:B------:R-:W-:Y:S01]  /*2bc0*/  FMUL.FTZ R93, R93, R100 ;  /* 0x000000645d5d7220 */ /* 0x000fe20000410000 */
[----:B------:R0:W-:Y:S01]  /*2bd0*/  @!P2 STS.64 [R0+0x218], R38 ;  /* 0x000218260000a388 */ /* 0x0001e20000000a00 */
[----:B------:R-:W-:Y:S01]  /*2be0*/  FFMA.FTZ R112, R11, R108, R112 ;  /* 0x0000006c0b707223 */ /* 0x000fe20000010070 */
[----:B------:R-:W-:Y:S01]  /*2bf0*/  FFMA.FTZ R101, R10, R106, R101 ;  /* 0x0000006a0a657223 */ /* 0x000fe20000010065 */
[----:B------:R-:W-:-:S02]  /*2c00*/  FFMA.FTZ R93, R8, R110, R93 ;  /* 0x0000006e085d7223 */ /* 0x000fc4000001005d */
[----:B------:R-:W-:Y:S01]  /*2c10*/  FADD.FTZ R23, R112, R23 ;  /* 0x0000001770177221 */ /* 0x000fe20000010000 */
        /* <DEDUP_REMOVED lines=11> */
.L_x_10006:
[----:B------:R-:W-:Y:S05]  /*2cd0*/  BSYNC B0 ;  /* 0x0000000000007941 */ /* 0x000fea0003800000 */
.L_x_10005:
[----:B------:R-:W-:Y:S01]  /*2ce0*/  UIADD3 UR5, UR5, 0x1, URZ ;  /* 0x0000000105057890 */ /* 0x000fe2000fffe03f */
[----:B------:R-:W-:Y:S01]  /*2cf0*/  LEA R79, P3, R6, R79, 0x2 ;  /* 0x0000004f064f7211 */ /* 0x000fe200078610ff */
[----:B-1----:R-:W-:Y:S01]  /*2d00*/  VIADD R74, R74, 0x4 ;  /* 0x000000044a4a7836 */ /* 0x002fe20000000000 */
[----:B------:R-:W-:Y:S02]  /*2d10*/  LEA R77, P2, R26, R77, 0x2 ;  /* 0x0000004d1a4d7211 */ /* 0x000fe400078410ff */
[----:B------:R-:W-:Y:S01]  /*2d20*/  LEA R81, P4, R4, R81, 0x2 ;  /* 0x0000005104517211 */ /* 0x000fe200078810ff */
[----:B------:R-:W-:Y:S01]  /*2d30*/  IMAD.X R78, R78, 0x1, R7, P3 ;  /* 0x000000014e4e7824 */ /* 0x000fe200018e0607 */
[----:B------:R-:W-:Y:S02]  /*2d40*/  ISETP.LE.AND P0, PT, R109, UR5, PT ;  /* 0x000000056d007c0c */ /* 0x000fe4000bf03270 */
[----:B------:R-:W-:Y:S02]  /*2d50*/  IADD3 R88, P5, R88, 0x8, RZ ;  /* 0x0000000858587810 */ /* 0x000fe40007fbe0ff */
[----:B------:R-:W-:-:S02]  /*2d60*/  IADD3 R75, R75, 0x8, RZ ;  /* 0x000000084b4b7810 */ /* 0x000fc40007ffe0ff */
[----:B------:R-:W-:Y:S02]  /*2d70*/  IADD3 R90, R90, 0x1, RZ ;  /* 0x000000015a5a7810 */ /* 0x000fe40007ffe0ff */
[----:B------:R-:W-:Y:S02]  /*2d80*/  IADD3.X R76, R76, R27, RZ, P2, !PT ;  /* 0x0000001b4c4c7210 */ /* 0x000fe400017fe4ff */
[----:B------:R-:W-:Y:S02]  /*2d90*/  IADD3.X R80, R80, R89, RZ, P4, !PT ;  /* 0x0000005950507210 */ /* 0x000fe400027fe4ff */
[----:B------:R-:W-:Y:S01]  /*2da0*/  IADD3.X R87, RZ, R87, RZ, P5, !PT ;  /* 0x00000057ff577210 */ /* 0x000fe20002ffe4ff */
[----:B------:R-:W-:Y:S06]  /*2db0*/  @!P0 BRA `(.L_x_10007) ;  /* 0xfffffff0003c8947 */ /* 0x000fec000383ffff */
.L_x_10002:
        /* <DEDUP_REMOVED lines=8> */
[----:B------:R1:W-:Y:S01]  /*2e40*/  STS.128 [R2], R16 ;  /* 0x0000001002007388 */ /* 0x0003e20000000c00 */
[----:B------:R-:W-:-:S03]  /*2e50*/  NOP ;  /* 0x0000000000007918 */ /* 0x000fc60000000000 */
[----:B------:R-:W-:Y:S01]  /*2e60*/  LDS R3, [R42] ;  /* 0x000000002a037984 */ /* 0x000fe20000000800 */
[C---:B--2---:R-:W-:Y:S02]  /*2e70*/  IMAD R6, R8.reuse, UR15, RZ ;  /* 0x0000000f08067c24 */ /* 0x044fe4000f8e02ff */
[----:B------:R-:W-:Y:S01]  /*2e80*/  IMAD.WIDE.U32 R4, R8, UR14, RZ ;  /* 0x0000000e08047c25 */ /* 0x000fe2000f8e00ff */
[----:B------:R-:W-:Y:S03]  /*2e90*/  LDS R11, [R42+0x80] ;  /* 0x000080002a0b7984 */ /* 0x000fe60000000800 */
[----:B------:R-:W-:Y:S01]  /*2ea0*/  IMAD R9, R9, UR14, R6 ;  /* 0x0000000e09097c24 */ /* 0x000fe2000f8e0206 */
[----:B------:R-:W-:Y:S04]  /*2eb0*/  LDS R13, [R42+0x100] ;  /* 0x000100002a0d7984 */ /* 0x000fe80000000800 */
[----:B------:R-:W-:Y:S01]  /*2ec0*/  LDS R15, [R42+0x180] ;  /* 0x000180002a0f7984 */ /* 0x000fe20000000800 */
[----:B-1----:R-:W-:-:S03]  /*2ed0*/  IADD3 R17, R5, R9, RZ ;  /* 0x0000000905117210 */ /* 0x002fc60007ffe0ff */
[----:B------:R-:W-:Y:S01]  /*2ee0*/  @!P1 STS [UR5+0x200], R36 ;  /* 0x00020024ff009988 */ /* 0x000fe20008000805 */
[----:B------:R-:W-:Y:S06]  /*2ef0*/  BAR.SYNC.DEFER_BLOCKING 0x0 ;  /* 0x0000000000007b1d */ /* 0x000fec0000010000 */
[----:B0-----:R-:W0:Y:S02]  /*2f00*/  LDS R0, [UR5+0x200] ;  /* 0x00020005ff007984 */ /* 0x001e240008000800 */
[----:B0-----:R-:W-:-:S13]  /*2f10*/  ISETP.GE.AND P0, PT, R48, R0, PT ;  /* 0x000000003000720c */ /* 0x001fda0003f06270 */
[----:B------:R-:W-:Y:S05]  /*2f20*/  @P0 BRA `(.L_x_10009) ;  /* 0x0000000000340947 */ /* 0x000fea0003800000 */
[----:B------:R-:W-:Y:S01]  /*2f30*/  MOV R7, R25 ;  /* 0x0000001900077202 */ /* 0x000fe20000000f00 */
[----:B------:R-:W-:Y:S01]  /*2f40*/  IMAD.MOV.U32 R6, RZ, RZ, R24 ;  /* 0x000000ffff067224 */ /* 0x000fe200078e0018 */
[----:B------:R-:W-:-:S03]  /*2f50*/  ULDC.64 UR8, c[0x0][0x390] ;  /* 0x0000e40000087ab9 */ /* 0x000fc60000000a00 */
        /* <DEDUP_REMOVED lines=10> */
.L_x_10009:
[----:B------:R-:W-:Y:S05]  /*3000*/  BSYNC B0 ;  /* 0x0000000000007941 */ /* 0x000fea0003800000 */
.L_x_10008:
        /* <DEDUP_REMOVED lines=11> */
[----:B0-----:R-:W-:-:S02]  /*30c0*/  IADD3 R3, P4, R4, UR6, RZ ;  /* 0x0000000604037c10 */ /* 0x001fc4000ff9e0ff */
[----:B------:R-:W-:Y:S02]  /*30d0*/  IADD3 R4, P5, R44, UR8, RZ ;  /* 0x000000082c047c10 */ /* 0x000fe4000ffbe0ff */
[----:B------:R-:W-:Y:S02]  /*30e0*/  ISETP.GE.AND P3, PT, R45, R0, PT ;  /* 0x000000002d00720c */ /* 0x000fe40003f66270 */
[----:B------:R-:W-:Y:S02]  /*30f0*/  IADD3.X R5, R7, UR16, R5, P4, !PT ;  /* 0x0000001007057c10 */ /* 0x000fe4000a7fe405 */
[----:B------:R-:W-:Y:S01]  /*3100*/  IADD3.X R0, R43, UR9, RZ, P5, !PT ;  /* 0x000000092b007c10 */ /* 0x000fe2000affe4ff */
[----:B------:R-:W0:Y:S01]  /*3110*/  LDC.64 R6, c[0x0][0x3a8] ;  /* 0x0000ea00ff067b82 */ /* 0x000e220000000a00 */
[----:B------:R-:W-:-:S04]  /*3120*/  LEA R4, P4, R3, R4, 0x2 ;  /* 0x0000000403047211 */ /* 0x000fc800078810ff */
[----:B------:R-:W-:Y:S01]  /*3130*/  LEA.HI.X R5, R3, R0, R5, 0x2, P4 ;  /* 0x0000000003057211 */ /* 0x000fe200020f1405 */
[----:B------:R-:W-:-:S04]  /*3140*/  FADD.FTZ R0, R20, R67 ;  /* 0x0000004314007221 */ /* 0x000fc80000010000 */
[----:B------:R-:W-:Y:S04]  /*3150*/  @!P0 STG.E desc[UR12][R4.64], R11 ;  /* 0x0000000b04008986 */ /* 0x000fe8000c10190c */
[----:B------:R-:W-:Y:S04]  /*3160*/  @!P2 STG.E desc[UR12][R4.64+0x80], R13 ;  /* 0x0000800d0400a986 */ /* 0x000fe8000c10190c */
[----:B------:R-:W-:Y:S01]  /*3170*/  @!P3 STG.E desc[UR12][R4.64+0x100], R15 ;  /* 0x0001000f0400b986 */ /* 0x000fe2000c10190c */
[----:B------:R-:W-:Y:S06]  /*3180*/  BAR.SYNC.DEFER_BLOCKING 0x0 ;  /* 0x0000000000007b1d */ /* 0x000fec0000010000 */
[----:B------:R1:W-:Y:S01]  /*3190*/  STS.128 [R2], R20 ;  /* 0x0000001402007388 */ /* 0x0003e20000000c00 */
[----:B------:R-:W-:-:S03]  /*31a0*/  NOP ;  /* 0x0000000000007918 */ /* 0x000fc60000000000 */
[----:B------:R-:W-:Y:S04]  /*31b0*/  LDS R9, [R42] ;  /* 0x000000002a097984 */ /* 0x000fe80000000800 */
[----:B------:R-:W-:Y:S04]  /*31c0*/  LDS R17, [R42+0x80] ;  /* 0x000080002a117984 */ /* 0x000fe80000000800 */
[----:B------:R-:W-:Y:S01]  /*31d0*/  LDS R19, [R42+0x100] ;  /* 0x000100002a137984 */ /* 0x000fe20000000800 */
[----:B-1----:R-:W-:Y:S01]  /*31e0*/  FADD.FTZ R21, R0, R21 ;  /* 0x0000001500157221 */ /* 0x002fe20000010000 */
[----:B0-----:R-:W-:-:S02]  /*31f0*/  IMAD R0, R6, UR15, RZ ;  /* 0x0000000f06007c24 */ /* 0x001fc4000f8e02ff */
[----:B------:R-:W-:Y:S01]  /*3200*/  LDS R27, [R42+0x180] ;  /* 0x000180002a1b7984 */ /* 0x000fe20000000800 */
[----:B------:R-:W-:-:S04]  /*3210*/  IMAD.WIDE.U32 R2, R6, UR14, RZ ;  /* 0x0000000e06027c25 */ /* 0x000fc8000f8e00ff */
[----:B------:R-:W-:Y:S01]  /*3220*/  FADD.FTZ R22, R21, R22 ;  /* 0x0000001615167221 */ /* 0x000fe20000010000 */
[----:B------:R-:W-:Y:S01]  /*3230*/  @!P1 STS [UR5+0x200], R36 ;  /* 0x00020024ff009988 */ /* 0x000fe20008000805 */
[----:B------:R-:W-:Y:S02]  /*3240*/  IMAD R7, R7, UR14, R0 ;  /* 0x0000000e07077c24 */ /* 0x000fe4000f8e0200 */
[----:B------:R-:W-:Y:S01]  /*3250*/  FADD.FTZ R67, R22, R23 ;  /* 0x0000001716437221 */ /* 0x000fe20000010000 */
[----:B------:R-:W-:Y:S02]  /*3260*/  BAR.SYNC.DEFER_BLOCKING 0x0 ;  /* 0x0000000000007b1d */ /* 0x000fe40000010000 */
[----:B------:R-:W-:-:S04]  /*3270*/  IADD3 R11, R3, R7, RZ ;  /* 0x00000007030b7210 */ /* 0x000fc80007ffe0ff */
        /* <DEDUP_REMOVED lines=16> */
.L_x_10011:
[----:B------:R-:W-:Y:S05]  /*3380*/  BSYNC B0 ;  /* 0x0000000000007941 */ /* 0x000fea0003800000 */
.L_x_10010:
[----:B------:R-:W-:Y:S01]  /*3390*/  MOV R3, R11 ;  /* 0x0000000b00037202 */ /* 0x000fe20000000f00 */
[----:B------:R-:W-:Y:S01]  /*33a0*/  ULDC.64 UR8, c[0x0][0x3b0] ;  /* 0x0000ec0000087ab9 */ /* 0x000fe20000000a00 */
[-C--:B------:R-:W-:Y:S01]  /*33b0*/  ISETP.GE.AND P0, PT, R47, R8.reuse, PT ;  /* 0x000000082f00720c */ /* 0x080fe20003f06270 */
[----:B------:R-:W-:Y:S01]  /*33c0*/  IMAD R0, R68, UR8, RZ ;  /* 0x0000000844007c24 */ /* 0x000fe2000f8e02ff */
[-C--:B------:R-:W-:Y:S01]  /*33d0*/  ISETP.GE.AND P1, PT, R46, R8.reuse, PT ;  /* 0x000000082e00720c */ /* 0x080fe20003f26270 */
[----:B------:R-:W-:Y:S01]  /*33e0*/  IMAD.WIDE.U32 R2, R71, UR8, R2 ;  /* 0x0000000847027c25 */ /* 0x000fe2000f8e0002 */
[----:B------:R-:W-:Y:S01]  /*33f0*/  ISETP.GE.AND P2, PT, R45, R8, PT ;  /* 0x000000082d00720c */ /* 0x000fe20003f46270 */
[----:B------:R-:W-:Y:S02]  /*3400*/  UIADD3 UR4, UR4, -0x80, URZ ;  /* 0xffffff8004047890 */ /* 0x000fe4000fffe03f */
[----:B0-----:R-:W-:Y:S01]  /*3410*/  IMAD R7, R71, UR9, R0 ;  /* 0x0000000947077c24 */ /* 0x001fe2000f8e0200 */
[----:B------:R-:W-:Y:S01]  /*3420*/  ULDC.64 UR8, c[0x0][0x3f0] ;  /* 0x0000fc0000087ab9 */ /* 0x000fe20000000a00 */
[----:B------:R-:W-:-:S02]  /*3430*/  IADD3 R5, P3, R2, UR6, RZ ;  /* 0x0000000602057c10 */ /* 0x000fc4000ff7e0ff */
[----:B------:R-:W-:Y:S02]  /*3440*/  IADD3 R2, P4, R44, UR8, RZ ;  /* 0x000000082c027c10 */ /* 0x000fe4000ff9e0ff */
[----:B------:R-:W-:Y:S02]  /*3450*/  IADD3.X R3, R7, UR16, R3, P3, !PT ;  /* 0x0000001007037c10 */ /* 0x000fe40009ffe403 */
[----:B------:R-:W-:Y:S02]  /*3460*/  IADD3.X R0, R43, UR9, RZ, P4, !PT ;  /* 0x000000092b007c10 */ /* 0x000fe4000a7fe4ff */
[----:B------:R-:W-:-:S04]  /*3470*/  LEA R2, P3, R5, R2, 0x2 ;  /* 0x0000000205027211 */ /* 0x000fc800078610ff */
[----:B------:R-:W-:Y:S02]  /*3480*/  LEA.HI.X R3, R5, R0, R3, 0x2, P3 ;  /* 0x0000000005037211 */ /* 0x000fe400018f1403 */
        /* <DEDUP_REMOVED lines=12> */
.L_x_9996:
        /* <DEDUP_REMOVED lines=26> */
.L_x_10014:
[----:B------:R-:W-:Y:S05]  /*36f0*/  BSYNC B0 ;  /* 0x0000000000007941 */ /* 0x000fea0003800000 */
.L_x_10013:
        /* <DEDUP_REMOVED lines=27> */
[----:B------:R-:W-:Y:S01]  /*38b0*/  IMAD.MOV.U32 R19, RZ, RZ, RZ ;  /* 0x000000ffff137224 */ /* 0x000fe200078e00ff */
[----:B------:R-:W-:Y:S06]  /*38c0*/  BRA `(.L_x_10017) ;  /* 0x0000000000047947 */ /* 0x000fec0003800000 */
.L_x_10016:
[----:B-1----:R-:W1:Y:S02]  /*38d0*/  S2R R19, SR_TID.X ;  /* 0x0000000000137919 */ /* 0x002e640000002100 */
.L_x_10017:
[----:B------:R-:W-:Y:S05]  /*38e0*/  BSYNC B0 ;  /* 0x0000000000007941 */ /* 0x000fea0003800000 */
.L_x_10015:
        /* <DEDUP_REMOVED lines=36> */
[----:B------:R-:W-:Y:S01]  /*3b30*/  ULDC.64 UR20, c[0x0][0x3d0] ;  /* 0x0000f40000147ab9 */ /* 0x000fe20000000a00 */
[----:B------:R-:W-:-:S07]  /*3b40*/  IMAD.IADD R25, R7, 0x1, R25 ;  /* 0x0000000107197824 */ /* 0x000fce00078e0219 */
.L_x_10019:
        /* <DEDUP_REMOVED lines=12> */
[----:B------:R-:W-:-:S04]  /*3c10*/  IMAD.WIDE.U32 R12, R19, UR24, R64 ;  /* 0x00000018130c7c25 */ /* 0x000fc8000f8e0040 */
        /* <DEDUP_REMOVED lines=41> */
.L_x_10018:
[----:B------:R-:W-:Y:S05]  /*3eb0*/  EXIT ;  /* 0x000000000000794d */ /* 0x000fea0003800000 */
.L_x_10020:
        /* <DEDUP_REMOVED lines=12> */
.L_x_11041:


//--------------------- .text._Z25selective_scan_bwd_kernelI32Selective_Scan_bwd_kernel_traitsILi32ELi4ELb0ELb0ELb0ELb1ELb0EffEEv12SSMParamsBwd --------------------------
	.section	.text._Z25selective_scan_bwd_kernelI32Selective_Scan_bwd_kernel_traitsILi32ELi4ELb0ELb0ELb0ELb1ELb0EffEEv12SSMParamsBwd,"ax",@progbits
	.align	128
        .global         _Z25selective_scan_bwd_kernelI32Selective_Scan_bwd_kernel_traitsILi32ELi4ELb0ELb0ELb0ELb1ELb0EffEEv12SSMParamsBwd
        .type           _Z25selective_scan_bwd_kernelI32Selective_Scan_bwd_kernel_traitsILi32ELi4ELb0ELb0ELb0ELb1ELb0EffEEv12SSMParamsBwd,@function
        .size           _Z25selective_scan_bwd_kernelI32Selective_Scan_bwd_kernel_traitsILi32ELi4ELb0ELb0ELb0ELb1ELb0EffEEv12SSMParamsBwd,(.L_x_11042 - _Z25selective_scan_bwd_kernelI32Selective_Scan_bwd_kernel_traitsILi32ELi4ELb0ELb0ELb0ELb1ELb0EffEEv12SSMParamsBwd)
        .other          _Z25selective_scan_bwd_kernelI32Selective_Scan_bwd_kernel_traitsILi32ELi4ELb0ELb0ELb0ELb1ELb0EffEEv12SSMParamsBwd,@"STO_CUDA_ENTRY STV_DEFAULT"
_Z25selective_scan_bwd_kernelI32Selective_Scan_bwd_kernel_traitsILi32ELi4ELb0ELb0ELb0ELb1ELb0EffEEv12SSMParamsBwd:
.text._Z25selective_scan_bwd_kernelI32Selective_Scan_bwd_kernel_traitsILi32ELi4ELb0ELb0ELb0ELb1ELb0EffEEv12SSMParamsBwd:
[----:B------:R-:W-:Y:S08]  /*0000*/  LDC R1, c[0x0][0x28] ;  /* 0x00000a00ff017b82 */ /* 0x000ff00000000800 */
[----:B------:R-:W0:Y:S01]  /*0010*/  LDC.64 R2, c[0x0][0x2e8] ;  /* 0x0000ba00ff027b82 */ /* 0x000e220000000a00 */
[----:B------:R-:W1:Y:S01]  /*0020*/  S2R R0, SR_CTAID.Y ;  /* 0x0000000000007919 */ /* 0x000e620000002600 */
[----:B------:R-:W-:Y:S01]  /*0030*/  HFMA2.MMA R38, -RZ, RZ, 0, 0 ;  /* 0x00000000ff267435 */ /* 0x000fe200000001ff */
[----:B------:R-:W-:Y:S01]  /*0040*/  ULDC.64 UR8, c[0x0][0x280] ;  /* 0x0000a00000087ab9 */ /* 0x000fe20000000a00 */
[----:B------:R-:W-:Y:S01]  /*0050*/  ULDC.64 UR12, c[0x0][0x208] ;  /* 0x00008200000c7ab9 */ /* 0x000fe20000000a00 */
[----:B------:R-:W-:Y:S01]  /*0060*/  CS2R R40, SRZ ;  /* 0x0000000000287805 */ /* 0x000fe2000001ff00 */
        /* <DEDUP_REMOVED lines=12> */
[----:B------:R-:W-:-:S03]  /*0130*/  @P0 LEA R2, P2, R0, R2, 0x2 ;  /* 0x0000000200020211 */ /* 0x000fc600078410ff */
[----:B------:R-:W-:Y:S01]  /*0140*/  UIMAD UR6, UR15, UR8, URZ ;  /* 0x000000080f0672a4 */ /* 0x000fe2000f8e023f */
[C-C-:B------:R-:W-:Y:S02]  /*0150*/  @P0 LEA.HI.X R3, R0.reuse, R3, R39.reuse, 0x2, P2 ;  /* 0x0000000300030211 */ /* 0x140fe400010f1427 */
[----:B------:R-:W3:Y:S01]  /*0160*/  LDC.64 R14, c[0x0][0x3d8] ;  /* 0x0000f600ff0e7b82 */ /* 0x000ee20000000a00 */
[----:B------:R-:W-:Y:S01]  /*0170*/  UIMAD.WIDE.U32 UR4, UR14, UR8, URZ ;  /* 0x000000080e0472a5 */ /* 0x000fe2000f8e003f */
[----:B------:R-:W-:Y:S01]  /*0180*/  @P1 LEA R4, P3, R0, R4, 0x2 ;  /* 0x0000000400041211 */ /* 0x000fe200078610ff */
[----:B------:R-:W-:Y:S01]  /*0190*/  UIMAD UR6, UR14, UR9, UR6 ;  /* 0x000000090e0672a4 */ /* 0x000fe2000f8e0206 */
[----:B------:R2:W5:Y:S04]  /*01a0*/  @P0 LDG.E R38, desc[UR12][R2.64] ;  /* 0x0000000c02260981 */ /* 0x000568000c1e1900 */
[----:B------:R-:W4:Y:S01]  /*01b0*/  LDC.64 R10, c[0x0][0x298] ;  /* 0x0000a600ff0a7b82 */ /* 0x000f220000000a00 */
[----:B0-----:R-:W-:Y:S01]  /*01c0*/  ISETP.NE.U32.AND P0, PT, R12, RZ, PT ;  /* 0x000000ff0c00720c */ /* 0x001fe20003f05070 */
[----:B------:R-:W-:Y:S01]  /*01d0*/  UIADD3 UR5, UR5, UR6, URZ ;  /* 0x0000000605057290 */ /* 0x000fe2000fffe03f */
[----:B------:R-:W-:Y:S01]  /*01e0*/  @P1 LEA.HI.X R5, R0, R5, R39, 0x2, P3 ;  /* 0x0000000500051211 */ /* 0x000fe200018f1427 */
[----:B------:R-:W-:-:S04]  /*01f0*/  ULDC.64 UR8, c[0x0][0x290] ;  /* 0x0000a40000087ab9 */ /* 0x000fc80000000a00 */
[----:B------:R-:W0:Y:S01]  /*0200*/  LDC.64 R16, c[0x0][0x3f8] ;  /* 0x0000fe00ff107b82 */ /* 0x000e220000000a00 */
[-C--:B--2---:R-:W-:Y:S01]  /*0210*/  IMAD R2, R39, R8.reuse, RZ ;  /* 0x0000000827027224 */ /* 0x084fe200078e02ff */
[----:B------:R-:W-:Y:S01]  /*0220*/  ISETP.NE.AND.EX P0, PT, R13, RZ, PT, P0 ;  /* 0x000000ff0d00720c */ /* 0x000fe20003f05300 */
[----:B------:R1:W5:Y:S02]  /*0230*/  @P1 LDG.E R40, desc[UR12][R4.64] ;  /* 0x0000000c04281981 */ /* 0x000364000c1e1900 */
[C---:B------:R-:W-:Y:S02]  /*0240*/  IMAD R6, R0.reuse, R9, R2 ;  /* 0x0000000900067224 */ /* 0x040fe400078e0202 */
[----:B------:R-:W-:Y:S01]  /*0250*/  IMAD.WIDE.U32 R2, R0, R8, UR4 ;  /* 0x0000000400027e25 */ /* 0x000fe2000f8e0008 */
[----:B------:R-:W-:Y:S01]  /*0260*/  UIMAD UR6, UR15, UR8, URZ ;  /* 0x000000080f0672a4 */ /* 0x000fe2000f8e023f */
[----:B------:R-:W2:Y:S01]  /*0270*/  LDC.64 R12, c[0x0][0x330] ;  /* 0x0000cc00ff0c7b82 */ /* 0x000ea20000000a00 */
[----:B-1----:R-:W-:Y:S01]  /*0280*/  LEA R5, R19, 0xffffff80, 0x7 ;  /* 0xffffff8013057811 */ /* 0x002fe200078e38ff */
[----:B------:R-:W-:-:S03]  /*0290*/  UIMAD.WIDE.U32 UR4, UR14, UR8, URZ ;  /* 0x000000080e0472a5 */ /* 0x000fc6000f8e003f */
[----:B------:R-:W-:-:S03]  /*02a0*/  SHF.R.S32.HI R7, RZ, 0x1f, R5 ;  /* 0x0000001fff077819 */ /* 0x000fc60000011405 */
[----:B------:R-:W1:Y:S01]  /*02b0*/  @P0 LDC R9, c[0x0][0x214] ;  /* 0x00008500ff090b82 */ /* 0x000e620000000800 */
[----:B------:R-:W-:Y:S01]  /*02c0*/  IADD3 R53, P1, R5, R2, RZ ;  /* 0x0000000205357210 */ /* 0x000fe20007f3e0ff */
[----:B------:R-:W-:-:S03]  /*02d0*/  UIMAD UR6, UR14, UR9, UR6 ;  /* 0x000000090e0672a4 */ /* 0x000fc6000f8e0206 */
[----:B------:R-:W-:Y:S01]  /*02e0*/  IADD3.X R6, R7, R3, R6, P1, !PT ;  /* 0x0000000307067210 */ /* 0x000fe20000ffe406 */
[----:B------:R-:W-:Y:S01]  /*02f0*/  UIADD3 UR5, UR5, UR6, URZ ;  /* 0x0000000605057290 */ /* 0x000fe2000fffe03f */
[----:B---3--:R-:W-:Y:S01]  /*0300*/  ISETP.NE.U32.AND P1, PT, R14, RZ, PT ;  /* 0x000000ff0e00720c */ /* 0x008fe20003f25070 */
[-C--:B----4-:R-:W-:Y:S01]  /*0310*/  IMAD R2, R39, R10.reuse, RZ ;  /* 0x0000000a27027224 */ /* 0x090fe200078e02ff */
[----:B------:R-:W-:Y:S01]  /*0320*/  UIMAD UR8, UR15, UR10, URZ ;  /* 0x0000000a0f0872a4 */ /* 0x000fe2000f8e023f */
[----:B------:R-:W3:Y:S01]  /*0330*/  LDC.64 R26, c[0x0][0x2f0] ;  /* 0x0000bc00ff1a7b82 */ /* 0x000ee20000000a00 */
[----:B------:R-:W-:Y:S01]  /*0340*/  ISETP.NE.AND.EX P1, PT, R15, RZ, PT, P1 ;  /* 0x000000ff0f00720c */ /* 0x000fe20003f25310 */
[----:B------:R-:W-:Y:S01]  /*0350*/  IMAD R4, R0, R11, R2 ;  /* 0x0000000b00047224 */ /* 0x000fe200078e0202 */
[----:B0-----:R-:W-:Y:S01]  /*0360*/  ISETP.NE.U32.AND P2, PT, R16, RZ, PT ;  /* 0x000000ff1000720c */ /* 0x001fe20003f45070 */
[----:B------:R-:W-:Y:S01]  /*0370*/  UIMAD.WIDE.U32 UR6, UR14, UR10, URZ ;  /* 0x0000000a0e0672a5 */ /* 0x000fe2000f8e003f */
[----:B------:R-:W-:-:S03]  /*0380*/  IMAD.WIDE.U32 R2, R0, R10, UR4 ;  /* 0x0000000400027e25 */ /* 0x000fc6000f8e000a */
[----:B------:R-:W0:Y:S01]  /*0390*/  LDC.64 R28, c[0x0][0x2f8] ;  /* 0x0000be00ff1c7b82 */ /* 0x000e220000000a00 */
[----:B------:R-:W-:Y:S01]  /*03a0*/  UIMAD UR8, UR14, UR11, UR8 ;  /* 0x0000000b0e0872a4 */ /* 0x000fe2000f8e0208 */
[----:B------:R-:W-:-:S06]  /*03b0*/  ISETP.NE.AND.EX P2, PT, R17, RZ, PT, P2 ;  /* 0x000000ff1100720c */ /* 0x000fcc0003f45320 */
[----:B------:R-:W4:Y:S01]  /*03c0*/  LDC.64 R30, c[0x0][0x3b8] ;  /* 0x0000ee00ff1e7b82 */ /* 0x000f220000000a00 */
[----:B------:R-:W-:Y:S01]  /*03d0*/  UIADD3 UR7, UR7, UR8, URZ ;  /* 0x0000000807077290 */ /* 0x000fe2000fffe03f */
[----:B------:R-:W-:Y:S02]  /*03e0*/  IADD3 R56, P3, R5, R2, RZ ;  /* 0x0000000205387210 */ /* 0x000fe40007f7e0ff */
[----:B------:R-:W-:-:S04]  /*03f0*/  CS2R R22, SRZ ;  /* 0x0000000000167805 */ /* 0x000fc8000001ff00 */
[----:B------:R-:W4:Y:S08]  /*0400*/  @P0 LDC.64 R24, c[0x0][0x310] ;  /* 0x0000c400ff180b82 */ /* 0x000f300000000a00 */
[----:B------:R-:W4:Y:S01]  /*0410*/  @P0 LDC R11, c[0x0][0x21c] ;  /* 0x00008700ff0b0b82 */ /* 0x000f220000000800 */
[----:B------:R-:W-:Y:S01]  /*0420*/  IADD3.X R4, R7, R3, R4, P3, !PT ;  /* 0x0000000307047210 */ /* 0x000fe20001ffe404 */
[----:B--2---:R-:W-:Y:S01]  /*0430*/  IMAD R8, R39, R12, RZ ;  /* 0x0000000c27087224 */ /* 0x004fe200078e02ff */
[C---:B------:R-:W-:Y:S01]  /*0440*/  @P1 LEA R22, P3, R0.reuse, R14, 0x2 ;  /* 0x0000000e00161211 */ /* 0x040fe200078610ff */
[C---:B------:R-:W-:Y:S01]  /*0450*/  IMAD.WIDE.U32 R2, R0.reuse, R12, UR6 ;  /* 0x0000000600027e25 */ /* 0x040fe2000f8e000c */
[----:B------:R-:W-:Y:S01]  /*0460*/  CS2R R20, SRZ ;  /* 0x0000000000147805 */ /* 0x000fe2000001ff00 */
[----:B------:R-:W-:Y:S01]  /*0470*/  ULDC.64 UR4, c[0x0][0x268] ;  /* 0x00009a0000047ab9 */ /* 0x000fe20000000a00 */
[C---:B------:R-:W-:Y:S01]  /*0480*/  @P1 LEA.HI.X R23, R0.reuse, R15, R39, 0x2, P3 ;  /* 0x0000000f00171211 */ /* 0x040fe200018f1427 */
[----:B------:R-:W-:Y:S01]  /*0490*/  IMAD R8, R0, R13, R8 ;  /* 0x0000000d00087224 */ /* 0x000fe200078e0208 */
[----:B------:R-:W-:-:S02]  /*04a0*/  IADD3 R5, P5, R5, R2, RZ ;  /* 0x0000000205057210 */ /* 0x000fc40007fbe0ff */
[----:B------:R-:W-:Y:S01]  /*04b0*/  ISETP.GE.AND P1, PT, R19, 0x1, PT ;  /* 0x000000011300780c */ /* 0x000fe20003f26270 */
[----:B-1----:R-:W-:Y:S01]  /*04c0*/  @P0 IMAD R2, R9, UR14, R0 ;  /* 0x0000000e09020c24 */ /* 0x002fe2000f8e0200 */
[----:B------:R-:W-:Y:S02]  /*04d0*/  @P2 LEA R20, P4, R0, R16, 0x2 ;  /* 0x0000001000142211 */ /* 0x000fe400078810ff */
[----:B------:R-:W-:Y:S01]  /*04e0*/  IADD3.X R58, R7, R3, R8, P5, !PT ;  /* 0x00000003073a7210 */ /* 0x000fe20002ffe408 */
[----:B------:R-:W-:Y:S01]  /*04f0*/  @P0 IMAD R2, R2, R19, RZ ;  /* 0x0000001302020224 */ /* 0x000fe200078e02ff */
[----:B---3--:R-:W-:Y:S01]  /*0500*/  LEA R52, P5, R53, R26, 0x2 ;  /* 0x0000001a35347211 */ /* 0x008fe200078a10ff */
[----:B------:R-:W-:Y:S01]  /*0510*/  IMAD R7, R39, UR4, RZ ;  /* 0x0000000427077c24 */ /* 0x000fe2000f8e02ff */
[----:B------:R-:W-:Y:S02]  /*0520*/  @P2 LEA.HI.X R21, R0, R17, R39, 0x2, P4 ;  /* 0x0000001100152211 */ /* 0x000fe400020f1427 */
[----:B0-----:R-:W-:Y:S01]  /*0530*/  LEA R55, P2, R56, R28, 0x2 ;  /* 0x0000001c38377211 */ /* 0x001fe200078410ff */
[----:B------:R-:W-:Y:S01]  /*0540*/  IMAD R7, R0, UR5, R7 ;  /* 0x0000000500077c24 */ /* 0x000fe2000f8e0207 */
[----:B------:R-:W-:Y:S01]  /*0550*/  LEA.HI.X R53, R53, R27, R6, 0x2, P5 ;  /* 0x0000001b35357211 */ /* 0x000fe200028f1406 */
[----:B----4-:R-:W-:Y:S01]  /*0560*/  @P0 IMAD R3, R2, R11, RZ ;  /* 0x0000000b02030224 */ /* 0x010fe200078e02ff */
[----:B------:R-:W-:Y:S01]  /*0570*/  LEA.HI.X R56, R56, R29, R4, 0x2, P2 ;  /* 0x0000001d38387211 */ /* 0x000fe200010f1404 */
[----:B------:R-:W-:Y:S01]  /*0580*/  IMAD.WIDE.U32 R26, R0, UR4, RZ ;  /* 0x00000004001a7c25 */ /* 0x000fe2000f8e00ff */
[----:B------:R-:W-:-:S02]  /*0590*/  LEA R57, P2, R5, R30, 0x2 ;  /* 0x0000001e05397211 */ /* 0x000fc400078410ff */
[----:B------:R-:W-:Y:S01]  /*05a0*/  MOV R43, RZ ;  /* 0x000000ff002b7202 */ /* 0x000fe20000000f00 */
[----:B------:R-:W-:Y:S01]  /*05b0*/  @P0 IMAD.WIDE R24, R3, 0x8, R24 ;  /* 0x0000000803180825 */ /* 0x000fe200078e0218 */
[----:B------:R-:W-:Y:S02]  /*05c0*/  LEA.HI.X R58, R5, R31, R58, 0x2, P2 ;  /* 0x0000001f053a7211 */ /* 0x000fe400010f143a */
        /* <DEDUP_REMOVED lines=9> */
[C---:B------:R-:W-:Y:S01]  /*0660*/  IMAD.WIDE.U32 R2, R0.reuse, UR6, RZ ;  /* 0x0000000600027c25 */ /* 0x040fe2000f8e00ff */
[----:B------:R-:W-:Y:S01]  /*0670*/  UMOV UR4, 0x400 ;  /* 0x0000040000047882 */ /* 0x000fe20000000000 */
[----:B------:R-:W-:Y:S01]  /*0680*/  MOV R43, RZ ;  /* 0x000000ff002b7202 */ /* 0x000fe20000000f00 */
[----:B------:R-:W3:Y:S01]  /*0690*/  LDC.64 R12, c[0x0][0x2d0] ;  /* 0x0000b400ff0c7b82 */ /* 0x000ee20000000a00 */
[----:B------:R-:W-:Y:S01]  /*06a0*/  IMAD R5, R0, UR7, R5 ;  /* 0x0000000700057c24 */ /* 0x000fe2000f8e0205 */
[----:B------:R-:W-:Y:S01]  /*06b0*/  MOV R41, RZ ;  /* 0x000000ff00297202 */ /* 0x000fe20000000f00 */
[----:B------:R-:W-:-:S02]  /*06c0*/  IMAD R7, R39, UR8, RZ ;  /* 0x0000000827077c24 */ /* 0x000fc4000f8e02ff */
[C---:B------:R-:W-:Y:S01]  /*06d0*/  IMAD.WIDE.U32 R50, R0.reuse, UR8, RZ ;  /* 0x0000000800327c25 */ /* 0x040fe2000f8e00ff */
[----:B------:R-:W-:Y:S02]  /*06e0*/  IADD3 R49, R3, R5, RZ ;  /* 0x0000000503317210 */ /* 0x000fe40007ffe0ff */
[----:B------:R-:W4:Y:S01]  /*06f0*/  LDC.64 R8, c[0x0][0x2e0] ;  /* 0x0000b800ff087b82 */ /* 0x000f220000000a00 */
[----:B------:R-:W-:-:S04]  /*0700*/  IMAD R7, R0, UR9, R7 ;  /* 0x0000000900077c24 */ /* 0x000fc8000f8e0207 */
[----:B------:R-:W-:-:S03]  /*0710*/  IMAD.IADD R3, R51, 0x1, R7 ;  /* 0x0000000133037824 */ /* 0x000fc600078e0207 */
[----:B------:R-:W2:Y:S01]  /*0720*/  S2UR UR5, SR_CgaCtaId ;  /* 0x00000000000579c3 */ /* 0x000ea20000008800 */
[----:B-1----:R-:W-:-:S04]  /*0730*/  LEA R46, P1, R2, R10, 0x2 ;  /* 0x0000000a022e7211 */ /* 0x002fc800078210ff */
[----:B------:R-:W-:Y:S02]  /*0740*/  LEA.HI.X R49, R2, R11, R49, 0x2, P1 ;  /* 0x0000000b02317211 */ /* 0x000fe400008f1431 */
[----:B0-----:R-:W-:Y:S01]  /*0750*/  SHF.L.U32 R2, R42, 0x2, RZ ;  /* 0x000000022a027819 */ /* 0x001fe200000006ff */
[----:B------:R-:W0:Y:S01]  /*0760*/  LDC R54, c[0x0][0x224] ;  /* 0x00008900ff367b82 */ /* 0x000e220000000800 */
[----:B---3--:R-:W-:Y:S02]  /*0770*/  LEA R47, P2, R50, R12, 0x2 ;  /* 0x0000000c322f7211 */ /* 0x008fe400078410ff */
[----:B------:R-:W-:Y:S02]  /*0780*/  LOP3.LUT R59, R2, 0xffffff80, RZ, 0xc0, !PT ;  /* 0xffffff80023b7812 */ /* 0x000fe400078ec0ff */
[----:B------:R-:W-:Y:S02]  /*0790*/  LEA.HI.X R50, R50, R13, R3, 0x2, P2 ;  /* 0x0000000d32327211 */ /* 0x000fe400010f1403 */
[----:B------:R-:W-:-:S02]  /*07a0*/  LOP3.LUT R59, R59, 0x1f, R42, 0xf8, !PT ;  /* 0x0000001f3b3b7812 */ /* 0x000fc400078ef82a */
[----:B----4-:R-:W-:Y:S02]  /*07b0*/  LEA R48, P0, R26, R8, 0x2 ;  /* 0x000000081a307211 */ /* 0x010fe400078010ff */
[----:B------:R-:W-:Y:S02]  /*07c0*/  LOP3.LUT R96, R42, 0x1f, RZ, 0xc0, !PT ;  /* 0x0000001f2a607812 */ /* 0x000fe400078ec0ff */
[----:B------:R-:W-:Y:S02]  /*07d0*/  LEA.HI.X R51, R26, R9, R45, 0x2, P0 ;  /* 0x000000091a337211 */ /* 0x000fe400000f142d */
[----:B------:R-:W-:Y:S01]  /*07e0*/  SHF.R.S32.HI R60, RZ, 0x1f, R59 ;  /* 0x0000001fff3c7819 */ /* 0x000fe2000001143b */
[----:B--2---:R-:W-:Y:S01]  /*07f0*/  ULEA UR4, UR5, UR4, 0x18 ;  /* 0x0000000405047291 */ /* 0x004fe2000f8ec03f */
[C---:B------:R-:W-:Y:S02]  /*0800*/  LOP3.LUT R61, R59.reuse, 0x20, RZ, 0xfc, !PT ;  /* 0x000000203b3d7812 */ /* 0x040fe400078efcff */
[----:B------:R-:W-:-:S02]  /*0810*/  LOP3.LUT R62, R59, 0x40, RZ, 0xfc, !PT ;  /* 0x000000403b3e7812 */ /* 0x000fc400078efcff */
[----:B------:R-:W-:Y:S02]  /*0820*/  LOP3.LUT R63, R59, 0x60, RZ, 0xfc, !PT ;  /* 0x000000603b3f7812 */ /* 0x000fe400078efcff */
[----:B------:R-:W-:Y:S01]  /*0830*/  MOV R67, UR4 ;  /* 0x0000000400437c02 */ /* 0x000fe20008000f00 */
[----:B------:R-:W-:-:S06]  /*0840*/  UMOV UR4, URZ ;  /* 0x0000003f00047c82 */ /* 0x000fcc0008000000 */
.L_x_10040:
[----:B------:R-:W-:Y:S01]  /*0850*/  BAR.SYNC.DEFER_BLOCKING 0x0 ;  /* 0x0000000000007b1d */ /* 0x000fe20000010000 */
[----:B01----:R-:W-:Y:S01]  /*0860*/  LEA R2, R54, 0xffffff80, 0x7 ;  /* 0xffffff8036027811 */ /* 0x003fe200078e38ff */
[C---:B------:R-:W-:Y:S01]  /*0870*/  IMAD.SHL.U32 R64, R59.reuse, 0x4, RZ ;  /* 0x000000043b407824 */ /* 0x040fe200078e00ff */
[----:B------:R-:W-:Y:S01]  /*0880*/  HFMA2.MMA R12, -RZ, RZ, 0, 0 ;  /* 0x00000000ff0c7435 */ /* 0x000fe200000001ff */
[----:B------:R-:W-:Y:S02]  /*0890*/  SHF.L.U64.HI R65, R59, 0x2, R60 ;  /* 0x000000023b417819 */ /* 0x000fe4000001023c */
[----:B------:R-:W-:Y:S01]  /*08a0*/  CS2R R4, SRZ ;  /* 0x0000000000047805 */ /* 0x000fe2000001ff00 */
[----:B------:R-:W-:Y:S01]  /*08b0*/  ULDC UR5, c[0x0][0x218] ;  /* 0x0000860000057ab9 */ /* 0x000fe20000000800 */
[----:B------:R-:W-:Y:S02]  /*08c0*/  CS2R R6, SRZ ;  /* 0x0000000000067805 */ /* 0x000fe4000001ff00 */
[----:B------:R-:W-:-:S02]  /*08d0*/  IADD3 R8, -R2, UR5, RZ ;  /* 0x0000000502087c10 */ /* 0x000fc4000fffe1ff */
[CC--:B------:R-:W-:Y:S02]  /*08e0*/  LEA R17, R44.reuse, R67.reuse, 0x2 ;  /* 0x000000432c117211 */ /* 0x0c0fe400078e10ff */
[----:B------:R-:W-:Y:S01]  /*08f0*/  LEA R16, R44, R67, 0x4 ;  /* 0x000000432c107211 */ /* 0x000fe200078e20ff */
[----:B------:R-:W-:Y:S01]  /*0900*/  HFMA2.MMA R18, -RZ, RZ, 0, 0 ;  /* 0x00000000ff127435 */ /* 0x000fe200000001ff */
[-C--:B------:R-:W-:Y:S02]  /*0910*/  ISETP.GE.AND P0, PT, R59, R8.reuse, PT ;  /* 0x000000083b00720c */ /* 0x080fe40003f06270 */
[----:B------:R-:W-:Y:S02]  /*0920*/  MOV R30, RZ ;  /* 0x000000ff001e7202 */ /* 0x000fe40000000f00 */
[----:B------:R-:W-:Y:S01]  /*0930*/  MOV R34, RZ ;  /* 0x000000ff00227202 */ /* 0x000fe20000000f00 */
[----:B------:R-:W-:Y:S01]  /*0940*/  HFMA2.MMA R36, -RZ, RZ, 0, 0 ;  /* 0x00000000ff247435 */ /* 0x000fe200000001ff */
[-C--:B------:R-:W-:Y:S01]  /*0950*/  ISETP.GE.AND P1, PT, R61, R8.reuse, PT ;  /* 0x000000083d00720c */ /* 0x080fe20003f26270 */
[----:B------:R-:W-:Y:S01]  /*0960*/  HFMA2.MMA R72, -RZ, RZ, 0, 0 ;  /* 0x00000000ff487435 */ /* 0x000fe200000001ff */
[-C--:B------:R-:W-:Y:S01]  /*0970*/  ISETP.GE.AND P2, PT, R62, R8.reuse, PT ;  /* 0x000000083e00720c */ /* 0x080fe20003f46270 */
[----:B------:R-:W-:Y:S01]  /*0980*/  IMAD.MOV.U32 R32, RZ, RZ, RZ ;  /* 0x000000ffff207224 */ /* 0x000fe200078e00ff */
[----:B------:R-:W-:Y:S01]  /*0990*/  ISETP.GE.AND P3, PT, R63, R8, PT ;  /* 0x000000083f00720c */ /* 0x000fe20003f66270 */
[----:B------:R-:W-:Y:S01]  /*09a0*/  ULDC UR6, c[0x0][0x224] ;  /* 0x0000890000067ab9 */ /* 0x000fe20000000800 */
[----:B------:R-:W-:-:S04]  /*09b0*/  IADD3 R2, P4, R52, R64, RZ ;  /* 0x0000004034027210 */ /* 0x000fc80007f9e0ff */
[----:B------:R-:W-:-:S05]  /*09c0*/  IADD3.X R3, R53, R65, RZ, P4, !PT ;  /* 0x0000004135037210 */ /* 0x000fca00027fe4ff */
        /* <DEDUP_REMOVED lines=8> */
[----:B------:R-:W-:-:S05]  /*0a50*/  IADD3 R28, P0, R55, R64, RZ ;  /* 0x00000040371c7210 */ /* 0x000fca0007f1e0ff */
[----:B------:R-:W-:Y:S01]  /*0a60*/  IMAD.X R29, R56, 0x1, R65, P0 ;  /* 0x00000001381d7824 */ /* 0x000fe200000e0641 */
        /* <DEDUP_REMOVED lines=11> */
[----:B------:R-:W-:-:S02]  /*0b20*/  IADD3 R2, P0, R57, R64, RZ ;  /* 0x0000004039027210 */ /* 0x000fc40007f1e0ff */
[----:B------:R-:W-:Y:S02]  /*0b30*/  MOV R68, RZ ;  /* 0x000000ff00447202 */ /* 0x000fe40000000f00 */
[----:B------:R-:W-:Y:S01]  /*0b40*/  IADD3.X R3, R58, R65, RZ, P0, !PT ;  /* 0x000000413a037210 */ /* 0x000fe200007fe4ff */
[----:B--2---:R-:W-:Y:S04]  /*0b50*/  STS [R17], R7 ;  /* 0x0000000711007388 */ /* 0x004fe80000000800 */
[----:B---3--:R0:W-:Y:S04]  /*0b60*/  STS [R17+0x80], R30 ;  /* 0x0000801e11007388 */ /* 0x0081e80000000800 */
[----:B----4-:R-:W-:Y:S04]  /*0b70*/  STS [R17+0x100], R18 ;  /* 0x0001001211007388 */ /* 0x010fe80000000800 */
[----:B------:R-:W-:Y:S01]  /*0b80*/  STS [R17+0x180], R34 ;  /* 0x0001802211007388 */ /* 0x000fe20000000800 */
[----:B------:R-:W-:-:S03]  /*0b90*/  NOP ;  /* 0x0000000000007918 */ /* 0x000fc60000000000 */
[----:B------:R-:W1:Y:S01]  /*0ba0*/  LDS.128 R12, [R16] ;  /* 0x00000000100c7984 */ /* 0x000e620000000c00 */
[----:B0-----:R-:W0:Y:S08]  /*0bb0*/  LDC R30, c[0x0][0x21c] ;  /* 0x00008700ff1e7b82 */ /* 0x001e300000000800 */
[----:B------:R-:W-:Y:S06]  /*0bc0*/  BAR.SYNC.DEFER_BLOCKING 0x0 ;  /* 0x0000000000007b1d */ /* 0x000fec0000010000 */
[----:B------:R-:W2:Y:S04]  /*0bd0*/  @!P1 LDG.E R32, desc[UR12][R2.64] ;  /* 0x0000000c02209981 */ /* 0x000ea8000c1e1900 */
[----:B------:R-:W3:Y:S04]  /*0be0*/  @!P3 LDG.E R36, desc[UR12][R2.64+0x100] ;  /* 0x0001000c0224b981 */ /* 0x000ee8000c1e1900 */
[----:B------:R-:W4:Y:S04]  /*0bf0*/  @!P2 LDG.E R68, desc[UR12][R2.64+0x80] ;  /* 0x0000800c0244a981 */ /* 0x000f28000c1e1900 */
[----:B------:R-:W4:Y:S01]  /*0c00*/  @!P4 LDG.E R72, desc[UR12][R2.64+0x180] ;  /* 0x0001800c0248c981 */ /* 0x000f22000c1e1900 */
[--C-:B-1---5:R-:W-:Y:S01]  /*0c10*/  FADD.FTZ R69, R12, R40.reuse ;  /* 0x000000280c457221 */ /* 0x122fe20000010000 */
[--C-:B------:R-:W-:Y:S01]  /*0c20*/  FADD.FTZ R66, R13, R40.reuse ;  /* 0x000000280d427221 */ /* 0x100fe20000010000 */
[--C-:B------:R-:W-:Y:S01]  /*0c30*/  FADD.FTZ R71, R14, R40.reuse ;  /* 0x000000280e477221 */ /* 0x100fe20000010000 */
[----:B------:R-:W-:Y:S01]  /*0c40*/  FADD.FTZ R70, R15, R40 ;  /* 0x000000280f467221 */ /* 0x000fe20000010000 */
[----:B------:R-:W-:Y:S01]  /*0c50*/  ULEA UR6, UR6, UR4, 0x7 ;  /* 0x0000000406067291 */ /* 0x000fe2000f8e383f */
[----:B------:R-:W-:Y:S01]  /*0c60*/  FSETP.GTU.FTZ.AND P2, PT, R69, 20, PT ;  /* 0x41a000004500780b */ /* 0x000fe20003f5c000 */
[----:B------:R-:W-:Y:S01]  /*0c70*/  BSSY B0, `(.L_x_10022) ;  /* 0x000002a000007945 */ /* 0x000fe20003800000 */
[----:B------:R-:W-:-:S02]  /*0c80*/  FSETP.GTU.FTZ.AND P3, PT, R66, 20, PT ;  /* 0x41a000004200780b */ /* 0x000fc40003f7c000 */
[----:B------:R-:W-:Y:S02]  /*0c90*/  FSETP.GTU.FTZ.AND P0, PT, R71, 20, PT ;  /* 0x41a000004700780b */ /* 0x000fe40003f1c000 */
[----:B------:R-:W-:Y:S01]  /*0ca0*/  FSETP.GTU.FTZ.AND P1, PT, R70, 20, PT ;  /* 0x41a000004600780b */ /* 0x000fe20003f3c000 */
[----:B--2---:R1:W-:Y:S04]  /*0cb0*/  STS [R17], R32 ;  /* 0x0000002011007388 */ /* 0x0043e80000000800 */
[----:B---3--:R1:W-:Y:S04]  /*0cc0*/  STS [R17+0x100], R36 ;  /* 0x0001002411007388 */ /* 0x0083e80000000800 */
[----:B----4-:R1:W-:Y:S04]  /*0cd0*/  STS [R17+0x80], R68 ;  /* 0x0000804411007388 */ /* 0x0103e80000000800 */
[----:B------:R1:W-:Y:S01]  /*0ce0*/  STS [R17+0x180], R72 ;  /* 0x0001804811007388 */ /* 0x0003e20000000800 */
[----:B------:R-:W-:-:S03]  /*0cf0*/  NOP ;  /* 0x0000000000007918 */ /* 0x000fc60000000000 */
[----:B------:R1:W2:Y:S01]  /*0d00*/  LDS.128 R4, [R16] ;  /* 0x0000000010047984 */ /* 0x0002a20000000c00 */
[----:B0-----:R-:W-:Y:S05]  /*0d10*/  @P2 BRA `(.L_x_10023) ;  /* 0x00000000007c2947 */ /* 0x001fea0003800000 */
        /* <DEDUP_REMOVED lines=31> */
.L_x_10023:
[----:B------:R-:W-:Y:S05]  /*0f10*/  BSYNC B0 ;  /* 0x0000000000007941 */ /* 0x000fea0003800000 */
.L_x_10022:
        /* <DEDUP_REMOVED lines=33> */
.L_x_10025:
[----:B------:R-:W-:Y:S05]  /*1130*/  BSYNC B0 ;  /* 0x0000000000007941 */ /* 0x000fea0003800000 */
.L_x_10024:
        /* <DEDUP_REMOVED lines=33> */
.L_x_10027:
[----:B------:R-:W-:Y:S05]  /*1350*/  BSYNC B0 ;  /* 0x0000000000007941 */ /* 0x000fea0003800000 */
.L_x_10026:
        /* <DEDUP_REMOVED lines=33> */
.L_x_10029:
[----:B------:R-:W-:Y:S05]  /*1570*/  BSYNC B0 ;  /* 0x0000000000007941 */ /* 0x000fea0003800000 */
.L_x_10028:
[----:B------:R-:W-:Y:S01]  /*1580*/  ISETP.GE.AND P0, PT, R30, 0x1, PT ;  /* 0x000000011e00780c */ /* 0x000fe20003f06270 */
[----:B--2---:R-:W-:Y:S01]  /*1590*/  FFMA.FTZ R2, R8, R4, R41 ;  /* 0x0000000408027223 */ /* 0x004fe20000010029 */
[----:B------:R-:W-:Y:S01]  /*15a0*/  BAR.SYNC.DEFER_BLOCKING 0x0 ;  /* 0x0000000000007b1d */ /* 0x000fe20000010000 */
[----:B------:R-:W-:Y:S01]  /*15b0*/  USHF.R.S32.HI UR10, URZ, 0x1f, UR6 ;  /* 0x0000001f3f0a7899 */ /* 0x000fe20008011406 */
[----:B-1----:R-:W-:Y:S01]  /*15c0*/  MOV R68, RZ ;  /* 0x000000ff00447202 */ /* 0x002fe20000000f00 */
[----:B------:R-:W-:Y:S01]  /*15d0*/  FFMA.FTZ R3, R9, R5, R2 ;  /* 0x0000000509037223 */ /* 0x000fe20000010002 */
[----:B------:R-:W-:Y:S02]  /*15e0*/  CS2R R14, SRZ ;  /* 0x00000000000e7805 */ /* 0x000fe4000001ff00 */
[----:B------:R-:W-:Y:S01]  /*15f0*/  CS2R R12, SRZ ;  /* 0x00000000000c7805 */ /* 0x000fe2000001ff00 */
[----:B------:R-:W-:Y:S01]  /*1600*/  FMUL.FTZ R16, R4, R38 ;  /* 0x0000002604107220 */ /* 0x000fe20000410000 */
[----:B------:R-:W-:Y:S01]  /*1610*/  FFMA.FTZ R2, R10, R6, R3 ;  /* 0x000000060a027223 */ /* 0x000fe20000010003 */
[-C--:B------:R-:W-:Y:S01]  /*1620*/  FMUL.FTZ R17, R5, R38.reuse ;  /* 0x0000002605117220 */ /* 0x080fe20000410000 */
[-C--:B------:R-:W-:Y:S01]  /*1630*/  FMUL.FTZ R18, R6, R38.reuse ;  /* 0x0000002606127220 */ /* 0x080fe20000410000 */
[----:B------:R-:W-:Y:S01]  /*1640*/  FMUL.FTZ R19, R7, R38 ;  /* 0x0000002607137220 */ /* 0x000fe20000410000 */
[----:B------:R-:W-:Y:S01]  /*1650*/  FFMA.FTZ R41, R11, R7, R2 ;  /* 0x000000070b297223 */ /* 0x000fe20000010002 */
[----:B------:R-:W-:Y:S06]  /*1660*/  @!P0 BRA `(.L_x_10030) ;  /* 0x0000001000208947 */ /* 0x000fec0003800000 */
[C---:B------:R-:W-:Y:S01]  /*1670*/  IADD3 R15, R54.reuse, -0x2, RZ ;  /* 0xfffffffe360f7810 */ /* 0x040fe20007ffe0ff */
[----:B------:R-:W0:Y:S01]  /*1680*/  LDC.64 R2, c[0x0][0x238] ;  /* 0x00008e00ff027b82 */ /* 0x000e220000000a00 */
[----:B------:R-:W-:Y:S01]  /*1690*/  VIADD R12, R54, 0xffffffff ;  /* 0xffffffff360c7836 */ /* 0x000fe20000000000 */
[----:B------:R-:W-:Y:S01]  /*16a0*/  MOV R77, R47 ;  /* 0x0000002f004d7202 */ /* 0x000fe20000000f00 */
[----:B------:R-:W-:Y:S01]  /*16b0*/  IMAD.MOV.U32 R80, RZ, RZ, R67 ;  /* 0x000000ffff507224 */ /* 0x000fe200078e0043 */
[----:B------:R-:W-:Y:S01]  /*16c0*/  MOV R79, R46 ;  /* 0x0000002e004f7202 */ /* 0x000fe20000000f00 */
[----:B------:R-:W-:Y:S01]  /*16d0*/  IMAD R15, R15, R30, RZ ;  /* 0x0000001e0f0f7224 */ /* 0x000fe200078e02ff */
[----:B------:R-:W-:Y:S01]  /*16e0*/  LEA.HI R13, R12, R12, RZ, 0x1 ;  /* 0x0000000c0c0d7211 */ /* 0x000fe200078f08ff */
[----:B------:R-:W-:Y:S01]  /*16f0*/  UMOV UR5, URZ ;  /* 0x0000003f00057c82 */ /* 0x000fe20008000000 */
[----:B------:R-:W1:Y:S01]  /*1700*/  LDC.64 R30, c[0x0][0x250] ;  /* 0x00009400ff1e7b82 */ /* 0x000e620000000a00 */
[----:B------:R-:W-:Y:S01]  /*1710*/  IMAD.WIDE R74, R15, 0x8, R24 ;  /* 0x000000080f4a7825 */ /* 0x000fe200078e0218 */
[----:B------:R-:W-:-:S02]  /*1720*/  LOP3.LUT R13, R13, 0xfffffe, RZ, 0xc0, !PT ;  /* 0x00fffffe0d0d7812 */ /* 0x000fc400078ec0ff */
[----:B------:R-:W-:Y:S02]  /*1730*/  CS2R R14, SRZ ;  /* 0x00000000000e7805 */ /* 0x000fe4000001ff00 */
[----:B------:R-:W-:Y:S01]  /*1740*/  MOV R76, R49 ;  /* 0x00000031004c7202 */ /* 0x000fe20000000f00 */
[----:B------:R-:W-:Y:S01]  /*1750*/  ULDC UR7, c[0x0][0x224] ;  /* 0x0000890000077ab9 */ /* 0x000fe20000000800 */
[----:B------:R-:W-:Y:S02]  /*1760*/  IADD3 R84, R12, -R13, RZ ;  /* 0x8000000d0c547210 */ /* 0x000fe40007ffe0ff */
[----:B------:R-:W-:Y:S01]  /*1770*/  CS2R R12, SRZ ;  /* 0x00000000000c7805 */ /* 0x000fe2000001ff00 */
[----:B------:R-:W2:Y:S01]  /*1780*/  LDC.64 R32, c[0x0][0x270] ;  /* 0x00009c00ff207b82 */ /* 0x000ea20000000a00 */
[----:B------:R-:W-:Y:S01]  /*1790*/  MOV R72, R74 ;  /* 0x0000004a00487202 */ /* 0x000fe20000000f00 */
[----:B------:R-:W-:Y:S01]  /*17a0*/  IMAD.MOV.U32 R74, RZ, RZ, R50 ;  /* 0x000000ffff4a7224 */ /* 0x000fe200078e0032 */
[----:B------:R-:W-:-:S02]  /*17b0*/  MOV R81, R48 ;  /* 0x0000003000517202 */ /* 0x000fc40000000f00 */
[----:B------:R-:W-:Y:S02]  /*17c0*/  MOV R78, R51 ;  /* 0x00000033004e7202 */ /* 0x000fe40000000f00 */
[----:B------:R-:W-:Y:S01]  /*17d0*/  MOV R82, R67 ;  /* 0x0000004300527202 */ /* 0x000fe20000000f00 */
[----:B------:R-:W3:Y:S01]  /*17e0*/  LDC R73, c[0x0][0x224] ;  /* 0x00008900ff497b82 */ /* 0x000ee20000000800 */
[----:B0-----:R-:W-:Y:S02]  /*17f0*/  SHF.L.U64.HI R83, R2, 0x2, R3 ;  /* 0x0000000202537819 */ /* 0x001fe40000010203 */
[----:B------:R-:W-:-:S05]  /*1800*/  SHF.L.U32 R84, R84, 0x8, RZ ;  /* 0x0000000854547819 */ /* 0x000fca00000006ff */
[----:B------:R-:W0:Y:S01]  /*1810*/  LDC R102, c[0x0][0x21c] ;  /* 0x00008700ff667b82 */ /* 0x000e220000000800 */
[----:B-1----:R-:W-:Y:S02]  /*1820*/  SHF.L.U64.HI R31, R30, 0x2, R31 ;  /* 0x000000021e1f7819 */ /* 0x002fe4000001021f */
[----:B--2---:R-:W-:-:S07]  /*1830*/  SHF.L.U64.HI R33, R32, 0x2, R33 ;  /* 0x0000000220217819 */ /* 0x004fce0000010221 */
.L_x_10035:
[----:B0-----:R-:W-:Y:S02]  /*1840*/  MOV R34, R77 ;  /* 0x0000004d00227202 */ /* 0x001fe40000000f00 */
[----:B------:R-:W-:-:S05]  /*1850*/  MOV R35, R74 ;  /* 0x0000004a00237202 */ /* 0x000fca0000000f00 */
[----:B------:R1:W2:Y:S01]  /*1860*/  LDG.E R85, desc[UR12][R34.64] ;  /* 0x0000000c22557981 */ /* 0x0002a2000c1e1900 */
[----:B------:R-:W-:Y:S01]  /*1870*/  ISETP.GT.AND P0, PT, R54, 0x1, PT ;  /* 0x000000013600780c */ /* 0x000fe20003f04270 */
[----:B-1----:R-:W-:Y:S01]  /*1880*/  IMAD.MOV.U32 R34, RZ, RZ, R81 ;  /* 0x000000ffff227224 */ /* 0x002fe200078e0051 */
[----:B------:R-:W-:-:S05]  /*1890*/  MOV R35, R78 ;  /* 0x0000004e00237202 */ /* 0x000fca0000000f00 */
[----:B------:R1:W4:Y:S02]  /*18a0*/  LDG.E R37, desc[UR12][R34.64] ;  /* 0x0000000c22257981 */ /* 0x000324000c1e1900 */
[----:B-1----:R-:W-:Y:S02]  /*18b0*/  MOV R34, R79 ;  /* 0x0000004f00227202 */ /* 0x002fe40000000f00 */
[----:B------:R-:W-:-:S05]  /*18c0*/  MOV R35, R76 ;  /* 0x0000004c00237202 */ /* 0x000fca0000000f00 */
[----:B------:R1:W4:Y:S01]  /*18d0*/  LDG.E R92, desc[UR12][R34.64] ;  /* 0x0000000c225c7981 */ /* 0x000322000c1e1900 */
[C---:B------:R-:W-:Y:S02]  /*18e0*/  ISETP.NE.AND P1, PT, R42.reuse, RZ, PT ;  /* 0x000000ff2a00720c */ /* 0x040fe40003f25270 */
[----:B------:R-:W-:-:S04]  /*18f0*/  IADD3 R87, R42, 0x200, RZ ;  /* 0x000002002a577810 */ /* 0x000fc80007ffe0ff */
[----:B------:R-:W-:-:S05]  /*1900*/  SEL R86, R84, R87, !P1 ;  /* 0x0000005754567207 */ /* 0x000fca0004800000 */
[----:B------:R-:W-:Y:S01]  /*1910*/  IMAD R94, R86, 0x4, R67 ;  /* 0x00000004565e7824 */ /* 0x000fe200078e0243 */
[----:B------:R-:W-:-:S13]  /*1920*/  ISETP.NE.AND P2, PT, R42, 0x1f, PT ;  /* 0x0000001f2a00780c */ /* 0x000fda0003f45270 */
[----:B------:R-:W-:Y:S02]  /*1930*/  @P2 LEA R101, R42, R67, 0x2 ;  /* 0x000000432a652211 */ /* 0x000fe400078e10ff */
[----:B------:R-:W-:Y:S01]  /*1940*/  ISETP.EQ.AND P0, PT, R96, RZ, P0 ;  /* 0x000000ff6000720c */ /* 0x000fe20000702270 */
[----:B------:R-:W-:Y:S01]  /*1950*/  HFMA2.MMA R87, -RZ, RZ, 0, 0 ;  /* 0x00000000ff577435 */ /* 0x000fe200000001ff */
[----:B------:R-:W-:Y:S01]  /*1960*/  BSSY B0, `(.L_x_10031) ;  /* 0x0000022000007945 */ /* 0x000fe20003800000 */
[----:B------:R-:W-:Y:S01]  /*1970*/  FMUL.FTZ R89, R9, R66 ;  /* 0x0000004209597220 */ /* 0x000fe20000410000 */
[----:B------:R-:W-:-:S09]  /*1980*/  FMUL.FTZ R93, R10, R71 ;  /* 0x000000470a5d7220 */ /* 0x000fd20000410000 */
        /* <DEDUP_REMOVED lines=14> */
[----:B------:R-:W0:Y:S08]  /*1a70*/  MUFU.EX2 R88, R88 ;  /* 0x0000005800587308 */ /* 0x000e300000000800 */
[----:B------:R-:W0:Y:S01]  /*1a80*/  MUFU.EX2 R90, R90 ;  /* 0x0000005a005a7308 */ /* 0x000e220000000800 */
[-C--:B------:R-:W-:Y:S01]  /*1a90*/  FMUL.FTZ R97, R6, R37.reuse ;  /* 0x0000002506617220 */ /* 0x080fe20000410000 */
[----:B-1----:R-:W-:Y:S01]  /*1aa0*/  FMUL.FTZ R94, R7, R37 ;  /* 0x00000025075e7220 */ /* 0x002fe20000410000 */
[----:B------:R-:W-:Y:S01]  /*1ab0*/  FMUL.FTZ R92, R8, R69 ;  /* 0x00000045085c7220 */ /* 0x000fe20000410000 */
[----:B----4-:R-:W-:Y:S01]  /*1ac0*/  FMUL.FTZ R35, R11, R70 ;  /* 0x000000460b237220 */ /* 0x010fe20000410000 */
[----:B------:R-:W-:Y:S01]  /*1ad0*/  FMUL.FTZ R95, R5, R37 ;  /* 0x00000025055f7220 */ /* 0x000fe20000410000 */
[----:B---3--:R-:W-:Y:S01]  /*1ae0*/  FFMA.FTZ R36, R86, R94, R97 ;  /* 0x0000005e56247223 */ /* 0x008fe20000010061 */
[----:B------:R-:W-:Y:S06]  /*1af0*/  @P2 BRA `(.L_x_10032) ;  /* 0x0000000000202947 */ /* 0x000fec0003800000 */
[----:B------:R-:W-:Y:S02]  /*1b00*/  ISETP.NE.AND P0, PT, R54, R73, PT ;  /* 0x000000493600720c */ /* 0x000fe40003f05270 */
[----:B--2---:R-:W-:-:S11]  /*1b10*/  MOV R101, 0x3f800000 ;  /* 0x3f80000000657802 */ /* 0x004fd60000000f00 */
[----:B------:R-:W-:-:S04]  /*1b20*/  @P0 LEA.HI R34, R54, R54, RZ, 0x1 ;  /* 0x0000003636220211 */ /* 0x000fc800078f08ff */
[----:B------:R-:W-:-:S05]  /*1b30*/  @P0 LOP3.LUT R91, R34, 0x3ffffe, RZ, 0xc0, !PT ;  /* 0x003ffffe225b0812 */ /* 0x000fca00078ec0ff */
[----:B------:R-:W-:-:S05]  /*1b40*/  @P0 IMAD.IADD R91, R54, 0x1, -R91 ;  /* 0x00000001365b0824 */ /* 0x000fca00078e0a5b */
[----:B------:R-:W-:-:S04]  /*1b50*/  @P0 LEA R91, R91, 0x448, 0xa ;  /* 0x000004485b5b0811 */ /* 0x000fc800078e50ff */
[----:B------:R-:W-:-:S05]  /*1b60*/  @P0 IADD3 R91, R91, R82, RZ ;  /* 0x000000525b5b0210 */ /* 0x000fca0007ffe0ff */
[----:B------:R1:W3:Y:S02]  /*1b70*/  @P0 LDS R101, [R91] ;  /* 0x000000005b650984 */ /* 0x0002e40000000800 */
.L_x_10032:
[----:B------:R-:W-:Y:S05]  /*1b80*/  BSYNC B0 ;  /* 0x0000000000007941 */ /* 0x000fea0003800000 */
.L_x_10031:
[----:B-123--:R-:W-:Y:S01]  /*1b90*/  FMUL.FTZ R91, R86, R101 ;  /* 0x00000065565b7220 */ /* 0x00efe20000410000 */
[----:B0-----:R-:W-:Y:S01]  /*1ba0*/  FFMA.FTZ R34, R88, R92, R89 ;  /* 0x0000005c58227223 */ /* 0x001fe20000010059 */
[----:B------:R-:W-:Y:S01]  /*1bb0*/  FMUL.FTZ R99, R4, R37 ;  /* 0x0000002504637220 */ /* 0x000fe20000410000 */
        /* <DEDUP_REMOVED lines=41> */
[----:B--2---:R-:W-:Y:S02]  /*1e50*/  @P3 FFMA.FTZ R103, R100, R36, R103 ;  /* 0x0000002464673223 */ /* 0x004fe40000010067 */
[----:B------:R-:W1:Y:S01]  /*1e60*/  SHFL.DOWN PT, R104, R91, 0x8, 0x1f ;  /* 0x09001f005b687f89 */ /* 0x000e6200000e0000 */
[----:B------:R-:W-:Y:S01]  /*1e70*/  ISETP.EQ.AND P0, PT, R96, RZ, !P0 ;  /* 0x000000ff6000720c */ /* 0x000fe20004702270 */
[----:B---3--:R-:W-:Y:S02]  /*1e80*/  @P3 FMUL.FTZ R100, R100, R37 ;  /* 0x0000002564643220 */ /* 0x008fe40000410000 */
[----:B------:R-:W2:Y:S01]  /*1e90*/  SHFL.UP PT, R98, R103, 0x8, RZ ;  /* 0x0500000067627989 */ /* 0x000ea200000e00ff */
[----:B------:R-:W-:Y:S01]  /*1ea0*/  HFMA2.MMA R37, -RZ, RZ, 0, 0 ;  /* 0x00000000ff257435 */ /* 0x000fe200000001ff */
[----:B------:R-:W-:-:S02]  /*1eb0*/  MOV R36, 0x3f800000 ;  /* 0x3f80000000247802 */ /* 0x000fc40000000f00 */
        /* <DEDUP_REMOVED lines=20> */
[----:B------:R-:W-:-:S03]  /*2000*/  ISETP.GT.AND P0, PT, R44, 0x1e, PT ;  /* 0x0000001e2c00780c */ /* 0x000fc60003f04270 */
        /* <DEDUP_REMOVED lines=10> */
[----:B------:R-:W-:Y:S01]  /*20b0*/  FMUL.FTZ R87, R98, R71 ;  /* 0x0000004762577220 */ /* 0x000fe20000410000 */
[----:B------:R-:W-:Y:S01]  /*20c0*/  ISETP.NE.AND P1, PT, R44, RZ, PT ;  /* 0x000000ff2c00720c */ /* 0x000fe20003f25270 */
[----:B------:R-:W-:Y:S01]  /*20d0*/  FFMA.FTZ R3, R3, R104, R92 ;  /* 0x0000006803037223 */ /* 0x000fe2000001005c */
[----:B------:R-:W-:Y:S01]  /*20e0*/  FFMA.FTZ R92, R90, R98, R95 ;  /* 0x000000625a5c7223 */ /* 0x000fe2000001005f */
[----:B------:R-:W-:Y:S02]  /*20f0*/  FADD.FTZ R18, R87, R18 ;  /* 0x0000001257127221 */ /* 0x000fe40000010000 */
[CC--:B------:R-:W-:Y:S01]  /*2100*/  FFMA.FTZ R104, R88.reuse, R3.reuse, R89 ;  /* 0x0000000358687223 */ /* 0x0c0fe20000010059 */
[----:B------:R-:W-:Y:S01]  /*2110*/  FFMA.FTZ R88, R88, R92, R99 ;  /* 0x0000005c58587223 */ /* 0x000fe20000010063 */
[----:B------:R-:W-:Y:S01]  /*2120*/  FFMA.FTZ R106, R4, R3, RZ ;  /* 0x00000003046a7223 */ /* 0x000fe200000100ff */
[-C--:B------:R-:W-:Y:S01]  /*2130*/  FFMA.FTZ R100, R8, -R69.reuse, R3 ;  /* 0x8000004508647223 */ /* 0x080fe20000010003 */
[----:B------:R-:W-:Y:S01]  /*2140*/  FFMA.FTZ R97, R90, R104, R93 ;  /* 0x000000685a617223 */ /* 0x000fe2000001005d */
[----:B------:R-:W-:Y:S01]  /*2150*/  FMUL.FTZ R3, R88, R69 ;  /* 0x0000004558037220 */ /* 0x000fe20000410000 */
[----:B------:R-:W-:Y:S01]  /*2160*/  FADD.FTZ R89, -R89, R104 ;  /* 0x0000006859597221 */ /* 0x000fe20000010100 */
[----:B------:R-:W-:Y:S01]  /*2170*/  FMUL.FTZ R90, R92, R66 ;  /* 0x000000425c5a7220 */ /* 0x000fe20000410000 */
[----:B------:R-:W-:Y:S01]  /*2180*/  FFMA.FTZ R95, R5, R104, R106 ;  /* 0x00000068055f7223 */ /* 0x000fe2000001006a */
[----:B------:R-:W-:Y:S01]  /*2190*/  FFMA.FTZ R93, R3, R100, RZ ;  /* 0x00000064035d7223 */ /* 0x000fe200000100ff */
[----:B------:R-:W-:Y:S01]  /*21a0*/  FFMA.FTZ R104, R10, -R71, R97 ;  /* 0x800000470a687223 */ /* 0x000fe20000010061 */
[-C--:B------:R-:W-:Y:S01]  /*21b0*/  FFMA.FTZ R110, R86, R97.reuse, R35 ;  /* 0x00000061566e7223 */ /* 0x080fe20000010023 */
[----:B------:R-:W-:Y:S01]  /*21c0*/  FFMA.FTZ R108, R6, R97, R95 ;  /* 0x00000061066c7223 */ /* 0x000fe2000001005f */
[----:B------:R-:W-:Y:S01]  /*21d0*/  FFMA.FTZ R106, R90, R89, R93 ;  /* 0x000000595a6a7223 */ /* 0x000fe2000001005d */
[-C--:B------:R-:W-:Y:S01]  /*21e0*/  FMUL.FTZ R86, R94, R70.reuse ;  /* 0x000000465e567220 */ /* 0x080fe20000410000 */
[----:B------:R-:W-:Y:S01]  /*21f0*/  FFMA.FTZ R93, R11, -R70, R110 ;  /* 0x800000460b5d7223 */ /* 0x000fe2000001006e */
[----:B------:R-:W-:Y:S01]  /*2200*/  FFMA.FTZ R108, R7, R110, R108 ;  /* 0x0000006e076c7223 */ /* 0x000fe2000001006c */
[----:B------:R-:W-:Y:S01]  /*2210*/  FFMA.FTZ R35, R87, R104, R106 ;  /* 0x0000006857237223 */ /* 0x000fe2000001006a */
[----:B------:R-:W0:Y:S01]  /*2220*/  @!P1 S2R R110, SR_CgaCtaId ;  /* 0x00000000006e9919 */ /* 0x000e220000008800 */
[C---:B--2---:R-:W-:Y:S01]  /*2230*/  FFMA.FTZ R37, R91.reuse, R37, R34 ;  /* 0x000000255b257223 */ /* 0x044fe20000010022 */
[----:B------:R-:W-:Y:S01]  /*2240*/  FMUL.FTZ R36, R91, R36 ;  /* 0x000000245b247220 */ /* 0x000fe20000410000 */
[C---:B------:R-:W-:Y:S01]  /*2250*/  FFMA.FTZ R95, R86.reuse, R93, R35 ;  /* 0x0000005d565f7223 */ /* 0x040fe20000010023 */
[----:B------:R-:W-:Y:S01]  /*2260*/  FMUL.FTZ R91, R85, R98 ;  /* 0x00000062555b7220 */ /* 0x000fe20000410000 */
[----:B------:R-:W1:Y:S01]  /*2270*/  SHFL.DOWN PT, R35, R108, 0x1, 0x1f ;  /* 0x08201f006c237f89 */ /* 0x000e6200000e0000 */
[----:B------:R-:W-:Y:S01]  /*2280*/  FADD.FTZ R19, R86, R19 ;  /* 0x0000001356137221 */ /* 0x000fe20000010000 */
[----:B------:R-:W-:Y:S01]  /*2290*/  FADD.FTZ R17, R90, R17 ;  /* 0x000000115a117221 */ /* 0x000fe20000010000 */
[----:B------:R-:W-:Y:S01]  /*22a0*/  FMUL.FTZ R91, R91, R104 ;  /* 0x000000685b5b7220 */ /* 0x000fe20000410000 */
[----:B------:R-:W2:Y:S01]  /*22b0*/  SHFL.DOWN PT, R106, R95, 0x1, 0x1f ;  /* 0x08201f005f6a7f89 */ /* 0x000ea200000e0000 */
[----:B------:R-:W-:-:S02]  /*22c0*/  FADD.FTZ R16, R3, R16 ;  /* 0x0000001003107221 */ /* 0x000fc40000010000 */
[----:B------:R-:W-:Y:S01]  /*22d0*/  FFMA.FTZ R91, R10, R98, R91 ;  /* 0x000000620a5b7223 */ /* 0x000fe2000001005b */
[----:B------:R-:W-:Y:S03]  /*22e0*/  @!P2 STS.64 [R80+0xcc8], R36 ;  /* 0x000cc8245000a388 */ /* 0x000fe60000000a00 */
        /* <DEDUP_REMOVED lines=25> */
[----:B------:R-:W-:Y:S02]  /*2480*/  IMAD.MOV.U32 R35, RZ, RZ, R108 ;  /* 0x000000ffff237224 */ /* 0x000fe400078e006c */
[C---:B------:R-:W-:Y:S01]  /*2490*/  FMUL.FTZ R108, R85.reuse, R94 ;  /* 0x0000005e556c7220 */ /* 0x040fe20000410000 */
[C---:B------:R-:W-:Y:S01]  /*24a0*/  FMUL.FTZ R106, R85.reuse, R92 ;  /* 0x0000005c556a7220 */ /* 0x040fe20000410000 */
[----:B------:R-:W-:Y:S01]  /*24b0*/  FMUL.FTZ R85, R85, R88 ;  /* 0x0000005855557220 */ /* 0x000fe20000410000 */
[----:B------:R-:W-:Y:S01]  /*24c0*/  MOV R34, R95 ;  /* 0x0000005f00227202 */ /* 0x000fe20000000f00 */
[----:B------:R-:W-:Y:S01]  /*24d0*/  FMUL.FTZ R108, R108, R93 ;  /* 0x0000005d6c6c7220 */ /* 0x000fe20000410000 */
[----:B------:R-:W-:Y:S01]  /*24e0*/  FMUL.FTZ R106, R106, R89 ;  /* 0x000000596a6a7220 */ /* 0x000fe20000410000 */
[----:B------:R-:W-:Y:S02]  /*24f0*/  FMUL.FTZ R85, R85, R100 ;  /* 0x0000006455557220 */ /* 0x000fe40000410000 */
        /* <DEDUP_REMOVED lines=16> */
.L_x_10034:
[----:B------:R-:W-:Y:S05]  /*2600*/  BSYNC B0 ;  /* 0x0000000000007941 */ /* 0x000fea0003800000 */
.L_x_10033:
[----:B------:R-:W-:Y:S01]  /*2610*/  UIADD3 UR5, UR5, 0x1, URZ ;  /* 0x0000000105057890 */ /* 0x000fe2000fffe03f */
[----:B------:R-:W-:Y:S02]  /*2620*/  LEA R81, P1, R32, R81, 0x2 ;  /* 0x0000005120517211 */ /* 0x000fe400078210ff */
[----:B------:R-:W-:Y:S02]  /*2630*/  LEA R79, P2, R30, R79, 0x2 ;  /* 0x0000004f1e4f7211 */ /* 0x000fe400078410ff */
[----:B------:R-:W-:Y:S01]  /*2640*/  LEA R77, P3, R2, R77, 0x2 ;  /* 0x0000004d024d7211 */ /* 0x000fe200078610ff */
[----:B------:R-:W-:Y:S01]  /*2650*/  IMAD.X R78, R78, 0x1, R33, P1 ;  /* 0x000000014e4e7824 */ /* 0x000fe200008e0621 */
[----:B------:R-:W-:Y:S02]  /*2660*/  ISETP.LE.AND P0, PT, R102, UR5, PT ;  /* 0x0000000566007c0c */ /* 0x000fe4000bf03270 */
[----:B------:R-:W-:Y:S02]  /*2670*/  IADD3 R72, P4, R72, 0x8, RZ ;  /* 0x0000000848487810 */ /* 0x000fe40007f9e0ff */
[----:B-1----:R-:W-:-:S02]  /*2680*/  IADD3 R82, R82, 0x4, RZ ;  /* 0x0000000452527810 */ /* 0x002fc40007ffe0ff */
[----:B------:R-:W-:Y:S02]  /*2690*/  IADD3 R80, R80, 0x8, RZ ;  /* 0x0000000850507810 */ /* 0x000fe40007ffe0ff */
[----:B------:R-:W-:Y:S02]  /*26a0*/  IADD3 R84, R84, 0x1, RZ ;  /* 0x0000000154547810 */ /* 0x000fe40007ffe0ff */
[----:B------:R-:W-:Y:S02]  /*26b0*/  IADD3.X R76, R76, R31, RZ, P2, !PT ;  /* 0x0000001f4c4c7210 */ /* 0x000fe400017fe4ff */
[----:B------:R-:W-:Y:S02]  /*26c0*/  IADD3.X R74, R74, R83, RZ, P3, !PT ;  /* 0x000000534a4a7210 */ /* 0x000fe40001ffe4ff */
[----:B------:R-:W-:Y:S01]  /*26d0*/  IADD3.X R75, RZ, R75, RZ, P4, !PT ;  /* 0x0000004bff4b7210 */ /* 0x000fe200027fe4ff */
[----:B------:R-:W-:Y:S06]  /*26e0*/  @!P0 BRA `(.L_x_10035) ;  /* 0xfffffff000548947 */ /* 0x000fec000383ffff */
.L_x_10030:
[----:B------:R-:W-:Y:S01]  /*26f0*/  BAR.SYNC.DEFER_BLOCKING 0x0 ;  /* 0x0000000000007b1d */ /* 0x000fe20000010000 */
[----:B------:R-:W-:Y:S01]  /*2700*/  LEA R30, R54, 0xffffff80, 0x7 ;  /* 0xffffff80361e7811 */ /* 0x000fe200078e38ff */
[----:B------:R-:W-:Y:S01]  /*2710*/  HFMA2.MMA R8, -RZ, RZ, 0, 0 ;  /* 0x00000000ff087435 */ /* 0x000fe200000001ff */
[----:B------:R-:W-:-:S03]  /*2720*/  CS2R R2, SRZ ;  /* 0x0000000000027805 */ /* 0x000fc6000001ff00 */
[----:B------:R-:W-:Y:S02]  /*2730*/  ULDC UR5, c[0x0][0x218] ;  /* 0x0000860000057ab9 */ /* 0x000fe40000000800 */
[----:B------:R-:W-:-:S04]  /*2740*/  IADD3 R32, -R30, UR5, RZ ;  /* 0x000000051e207c10 */ /* 0x000fc8000fffe1ff */
[-C--:B------:R-:W-:Y:S02]  /*2750*/  ISETP.GE.AND P0, PT, R59, R32.reuse, PT ;  /* 0x000000203b00720c */ /* 0x080fe40003f06270 */
[-C--:B------:R-:W-:Y:S02]  /*2760*/  ISETP.GE.AND P1, PT, R61, R32.reuse, PT ;  /* 0x000000203d00720c */ /* 0x080fe40003f26270 */
[-C--:B------:R-:W-:Y:S02]  /*2770*/  ISETP.GE.AND P2, PT, R62, R32.reuse, PT ;  /* 0x000000203e00720c */ /* 0x080fe40003f46270 */
[----:B------:R-:W-:-:S07]  /*2780*/  ISETP.GE.AND P3, PT, R63, R32, PT ;  /* 0x000000203f00720c */ /* 0x000fce0003f66270 */
[----:B------:R-:W2:Y:S04]  /*2790*/  @!P0 LDG.E R68, desc[UR12][R28.64] ;  /* 0x0000000c1c448981 */ /* 0x000ea8000c1e1900 */
[----:B------:R-:W3:Y:S04]  /*27a0*/  @!P1 LDG.E R3, desc[UR12][R28.64+0x80] ;  /* 0x0000800c1c039981 */ /* 0x000ee8000c1e1900 */
[----:B------:R-:W4:Y:S04]  /*27b0*/  @!P2 LDG.E R2, desc[UR12][R28.64+0x100] ;  /* 0x0001000c1c02a981 */ /* 0x000f28000c1e1900 */
[----:B------:R-:W5:Y:S01]  /*27c0*/  @!P3 LDG.E R8, desc[UR12][R28.64+0x180] ;  /* 0x0001800c1c08b981 */ /* 0x000f62000c1e1900 */
[C---:B------:R-:W-:Y:S01]  /*27d0*/  IMAD R37, R44.reuse, 0x4, R67 ;  /* 0x000000042c257824 */ /* 0x040fe200078e0243 */
[----:B0-----:R-:W-:Y:S01]  /*27e0*/  LEA R34, R44, R67, 0x4 ;  /* 0x000000432c227211 */ /* 0x001fe200078e20ff */
[----:B------:R-:W0:Y:S01]  /*27f0*/  S2UR UR7, SR_CgaCtaId ;  /* 0x00000000000779c3 */ /* 0x000e220000008800 */
[----:B------:R-:W-:Y:S01]  /*2800*/  ISETP.NE.AND P0, PT, R42, RZ, PT ;  /* 0x000000ff2a00720c */ /* 0x000fe20003f05270 */
[----:B------:R-:W-:Y:S01]  /*2810*/  UMOV UR5, 0x400 ;  /* 0x0000040000057882 */ /* 0x000fe20000000000 */
[----:B------:R-:W-:Y:S01]  /*2820*/  BSSY B0, `(.L_x_10036) ;  /* 0x000003a000007945 */ /* 0x000fe20003800000 */
[----:B0-----:R-:W-:-:S06]  /*2830*/  ULEA UR5, UR7, UR5, 0x18 ;  /* 0x0000000507057291 */ /* 0x001fcc000f8ec03f */
[----:B------:R-:W-:Y:S01]  /*2840*/  MOV R67, UR5 ;  /* 0x0000000500437c02 */ /* 0x000fe20008000f00 */
[----:B--2---:R-:W-:Y:S04]  /*2850*/  STS [R37], R68 ;  /* 0x0000004425007388 */ /* 0x004fe80000000800 */
[----:B---3--:R-:W-:Y:S04]  /*2860*/  STS [R37+0x80], R3 ;  /* 0x0000800325007388 */ /* 0x008fe80000000800 */
[----:B----4-:R-:W-:Y:S04]  /*2870*/  STS [R37+0x100], R2 ;  /* 0x0001000225007388 */ /* 0x010fe80000000800 */
[----:B-----5:R-:W-:Y:S01]  /*2880*/  STS [R37+0x180], R8 ;  /* 0x0001800825007388 */ /* 0x020fe20000000800 */
[----:B------:R-:W-:-:S03]  /*2890*/  NOP ;  /* 0x0000000000007918 */ /* 0x000fc60000000000 */
[----:B------:R-:W0:Y:S01]  /*28a0*/  LDS.128 R4, [R34] ;  /* 0x0000000022047984 */ /* 0x000e220000000c00 */
[----:B------:R-:W-:Y:S06]  /*28b0*/  BAR.SYNC.DEFER_BLOCKING 0x0 ;  /* 0x0000000000007b1d */ /* 0x000fec0000010000 */
[----:B------:R1:W-:Y:S01]  /*28c0*/  STS.128 [R34], R16 ;  /* 0x0000001022007388 */ /* 0x0003e20000000c00 */
[----:B------:R-:W-:-:S03]  /*28d0*/  NOP ;  /* 0x0000000000007918 */ /* 0x000fc60000000000 */
[----:B------:R-:W-:Y:S04]  /*28e0*/  LDS R29, [R37] ;  /* 0x00000000251d7984 */ /* 0x000fe80000000800 */
[----:B------:R-:W-:Y:S01]  /*28f0*/  LDS R31, [R37+0x80] ;  /* 0x00008000251f7984 */ /* 0x000fe20000000800 */
[--C-:B0-----:R-:W-:Y:S01]  /*2900*/  FADD.FTZ R9, R4, R40.reuse ;  /* 0x0000002804097221 */ /* 0x101fe20000010000 */
[--C-:B------:R-:W-:Y:S01]  /*2910*/  FADD.FTZ R3, R5, R40.reuse ;  /* 0x0000002805037221 */ /* 0x100fe20000010000 */
[--C-:B------:R-:W-:Y:S01]  /*2920*/  FADD.FTZ R7, R7, R40.reuse ;  /* 0x0000002807077221 */ /* 0x100fe20000010000 */
[----:B------:R-:W-:Y:S01]  /*2930*/  LDS R33, [R37+0x100] ;  /* 0x0001000025217984 */ /* 0x000fe20000000800 */
[----:B------:R-:W-:Y:S01]  /*2940*/  FADD.FTZ R6, R6, R40 ;  /* 0x0000002806067221 */ /* 0x000fe20000010000 */
[----:B------:R-:W-:Y:S01]  /*2950*/  FSETP.GTU.FTZ.AND P3, PT, R9, 20, PT ;  /* 0x41a000000900780b */ /* 0x000fe20003f7c000 */
[----:B------:R-:W0:Y:S01]  /*2960*/  LDC.64 R4, c[0x0][0x388] ;  /* 0x0000e200ff047b82 */ /* 0x000e220000000a00 */
[----:B------:R-:W-:Y:S01]  /*2970*/  LDS R35, [R37+0x180] ;  /* 0x0001800025237984 */ /* 0x000fe20000000800 */
[----:B------:R-:W-:-:S02]  /*2980*/  FSETP.GTU.FTZ.AND P4, PT, R3, 20, PT ;  /* 0x41a000000300780b */ /* 0x000fc40003f9c000 */
[----:B------:R-:W-:Y:S01]  /*2990*/  FSETP.GTU.FTZ.AND P2, PT, R7, 20, PT ;  /* 0x41a000000700780b */ /* 0x000fe20003f5c000 */
[----:B------:R-:W-:Y:S03]  /*29a0*/  @!P0 STS [UR5+0x200], R32 ;  /* 0x00020020ff008988 */ /* 0x000fe60008000805 */
[----:B------:R-:W-:Y:S01]  /*29b0*/  BAR.SYNC.DEFER_BLOCKING 0x0 ;  /* 0x0000000000007b1d */ /* 0x000fe20000010000 */
[----:B------:R-:W-:-:S03]  /*29c0*/  FSETP.GTU.FTZ.AND P1, PT, R6, 20, PT ;  /* 0x41a000000600780b */ /* 0x000fc60003f3c000 */
[----:B------:R-:W-:-:S03]  /*29d0*/  @!P3 FMUL.FTZ R2, R9, -1.4426950216293334961 ;  /* 0xbfb8aa3b0902b820 */ /* 0x000fc60000410000 */
[----:B------:R-:W-:Y:S02]  /*29e0*/  @!P4 FMUL.FTZ R3, R3, -1.4426950216293334961 ;  /* 0xbfb8aa3b0303c820 */ /* 0x000fe40000410000 */
[----:B-1----:R-:W-:Y:S01]  /*29f0*/  @!P2 FMUL.FTZ R16, R7, -1.4426950216293334961 ;  /* 0xbfb8aa3b0710a820 */ /* 0x002fe20000410000 */
[----:B------:R-:W1:Y:S04]  /*2a00*/  @!P3 MUFU.EX2 R2, R2 ;  /* 0x000000020002b308 */ /* 0x000e680000000800 */
[----:B------:R-:W-:Y:S01]  /*2a10*/  @!P1 FMUL.FTZ R9, R6, -1.4426950216293334961 ;  /* 0xbfb8aa3b06099820 */ /* 0x000fe20000410000 */
[----:B0-----:R-:W-:-:S03]  /*2a20*/  IMAD R6, R4, UR15, RZ ;  /* 0x0000000f04067c24 */ /* 0x001fc6000f8e02ff */
[----:B------:R-:W0:Y:S01]  /*2a30*/  @!P4 MUFU.EX2 R3, R3 ;  /* 0x000000030003c308 */ /* 0x000e220000000800 */
[----:B------:R-:W-:Y:S02]  /*2a40*/  IMAD R19, R5, UR14, R6 ;  /* 0x0000000e05137c24 */ /* 0x000fe4000f8e0206 */
[----:B------:R-:W-:Y:S01]  /*2a50*/  IMAD.WIDE.U32 R6, R4, UR14, RZ ;  /* 0x0000000e04067c25 */ /* 0x000fe2000f8e00ff */
[----:B------:R-:W2:Y:S04]  /*2a60*/  LDS R18, [R67+0x200] ;  /* 0x0002000043127984 */ /* 0x000ea80000000800 */
[----:B------:R3:W4:Y:S01]  /*2a70*/  @!P1 MUFU.EX2 R11, R9 ;  /* 0x00000009000b9308 */ /* 0x0007220000000800 */
[----:B-1----:R-:W-:Y:S01]  /*2a80*/  @!P3 FADD.FTZ R8, R2, 1 ;  /* 0x3f8000000208b421 */ /* 0x002fe20000010000 */
[----:B------:R-:W-:-:S02]  /*2a90*/  IADD3 R2, P6, R59, R30, RZ ;  /* 0x0000001e3b027210 */ /* 0x000fc40007fde0ff */
[----:B------:R-:W-:-:S04]  /*2aa0*/  IADD3 R7, R7, R19, RZ ;  /* 0x0000001307077210 */ /* 0x000fc80007ffe0ff */
[----:B------:R-:W1:Y:S01]  /*2ab0*/  @!P2 MUFU.EX2 R16, R16 ;  /* 0x000000100010a308 */ /* 0x000e620000000800 */
[----:B0-----:R-:W-:Y:S01]  /*2ac0*/  @!P4 FADD.FTZ R10, R3, 1 ;  /* 0x3f800000030ac421 */ /* 0x001fe20000010000 */
[----:B------:R-:W-:-:S06]  /*2ad0*/  LEA.HI.X.SX32 R3, R30, R60, 0x1, P6 ;  /* 0x0000003c1e037211 */ /* 0x000fcc00030f0eff */
[----:B------:R3:W0:Y:S01]  /*2ae0*/  @!P3 MUFU.RCP R17, R8 ;  /* 0x000000080011b308 */ /* 0x0006220000001000 */
[----:B--2---:R-:W-:-:S13]  /*2af0*/  ISETP.GE.AND P5, PT, R59, R18, PT ;  /* 0x000000123b00720c */ /* 0x004fda0003fa6270 */
[----:B01-34-:R-:W-:Y:S05]  /*2b00*/  @P5 BRA `(.L_x_10037) ;  /* 0x00000000002c5947 */ /* 0x01bfea0003800000 */
        /* <DEDUP_REMOVED lines=11> */
.L_x_10037:
[----:B------:R-:W-:Y:S05]  /*2bc0*/  BSYNC B0 ;  /* 0x0000000000007941 */ /* 0x000fea0003800000 */
.L_x_10036:
[----:B------:R-:W1:Y:S01]  /*2bd0*/  @!P4 MUFU.RCP R10, R10 ;  /* 0x0000000a000ac308 */ /* 0x000e620000001000 */
[----:B------:R-:W-:Y:S01]  /*2be0*/  ULDC.64 UR8, c[0x0][0x390] ;  /* 0x0000e40000087ab9 */ /* 0x000fe20000000a00 */
[----:B------:R-:W-:Y:S01]  /*2bf0*/  @!P3 FMUL.FTZ R12, R12, R17 ;  /* 0x000000110c0cb220 */ /* 0x000fe20000410000 */
[----:B------:R-:W-:Y:S01]  /*2c00*/  IMAD R5, R39, UR8, RZ ;  /* 0x0000000827057c24 */ /* 0x000fe2000f8e02ff */
[----:B------:R-:W-:Y:S01]  /*2c10*/  IADD3 R64, P3, R64, -0x180, RZ ;  /* 0xfffffe8040407810 */ /* 0x000fe20007f7e0ff */
[----:B------:R-:W-:-:S04]  /*2c20*/  IMAD.WIDE.U32 R6, R0, UR8, R6 ;  /* 0x0000000800067c25 */ /* 0x000fc8000f8e0006 */
[----:B------:R-:W-:Y:S01]  /*2c30*/  @!P1 FADD.FTZ R11, R11, 1 ;  /* 0x3f8000000b0b9421 */ /* 0x000fe20000010000 */
[----:B------:R-:W-:Y:S01]  /*2c40*/  @!P2 FADD.FTZ R16, R16, 1 ;  /* 0x3f8000001010a421 */ /* 0x000fe20000010000 */
[----:B------:R-:W-:Y:S01]  /*2c50*/  IADD3.X R65, R65, -0x1, RZ, P3, !PT ;  /* 0xffffffff41417810 */ /* 0x000fe20001ffe4ff */
[----:B------:R-:W-:Y:S01]  /*2c60*/  IMAD R5, R0, UR9, R5 ;  /* 0x0000000900057c24 */ /* 0x000fe2000f8e0205 */
[----:B------:R-:W-:Y:S01]  /*2c70*/  IADD3 R6, P5, R6, UR6, RZ ;  /* 0x0000000606067c10 */ /* 0x000fe2000ffbe0ff */
[----:B------:R-:W-:Y:S01]  /*2c80*/  ULDC.64 UR8, c[0x0][0x3e0] ;  /* 0x0000f80000087ab9 */ /* 0x000fe20000000a00 */
[----:B------:R-:W-:Y:S01]  /*2c90*/  ISETP.GE.AND P3, PT, R63, R18, PT ;  /* 0x000000123f00720c */ /* 0x000fe20003f66270 */
[----:B------:R-:W2:Y:S01]  /*2ca0*/  @!P1 MUFU.RCP R11, R11 ;  /* 0x0000000b000b9308 */ /* 0x000ea20000001000 */
[----:B------:R-:W-:Y:S01]  /*2cb0*/  IADD3.X R7, R5, UR10, R7, P5, !PT ;  /* 0x0000000a05077c10 */ /* 0x000fe2000affe407 */
[----:B------:R-:W-:Y:S01]  /*2cc0*/  BSSY B0, `(.L_x_10038) ;  /* 0x000002e000007945 */ /* 0x000fe20003800000 */
[----:B------:R-:W-:Y:S01]  /*2cd0*/  IADD3 R4, P6, R64, UR8, RZ ;  /* 0x0000000840047c10 */ /* 0x000fe2000ffde0ff */
[----:B-1----:R-:W-:Y:S01]  /*2ce0*/  @!P4 FMUL.FTZ R13, R13, R10 ;  /* 0x0000000a0d0dc220 */ /* 0x002fe20000410000 */
[----:B------:R-:W-:-:S02]  /*2cf0*/  ISETP.GE.AND P5, PT, R62, R18, PT ;  /* 0x000000123e00720c */ /* 0x000fc40003fa6270 */
[----:B------:R-:W-:Y:S01]  /*2d00*/  ISETP.GE.AND P4, PT, R61, R18, PT ;  /* 0x000000123d00720c */ /* 0x000fe20003f86270 */
[----:B------:R-:W1:Y:S01]  /*2d10*/  @!P2 MUFU.RCP R16, R16 ;  /* 0x000000100010a308 */ /* 0x000e620000001000 */
[----:B------:R-:W-:Y:S02]  /*2d20*/  IADD3.X R5, R65, UR9, RZ, P6, !PT ;  /* 0x0000000941057c10 */ /* 0x000fe4000b7fe4ff */
[----:B------:R-:W-:-:S04]  /*2d30*/  LEA R4, P6, R6, R4, 0x2 ;  /* 0x0000000406047211 */ /* 0x000fc800078c10ff */
[----:B------:R-:W-:Y:S01]  /*2d40*/  LEA.HI.X R5, R6, R5, R7, 0x2, P6 ;  /* 0x0000000506057211 */ /* 0x000fe200030f1407 */
[----:B--2---:R-:W-:Y:S01]  /*2d50*/  @!P1 FMUL.FTZ R14, R14, R11 ;  /* 0x0000000b0e0e9220 */ /* 0x004fe20000410000 */
[----:B------:R-:W2:Y:S03]  /*2d60*/  LDC.64 R6, c[0x0][0x3a8] ;  /* 0x0000ea00ff067b82 */ /* 0x000ea60000000a00 */
[----:B------:R-:W-:Y:S04]  /*2d70*/  @!P5 STG.E desc[UR12][R4.64+0x80], R33 ;  /* 0x000080210400d986 */ /* 0x000fe8000c10190c */
[----:B------:R-:W-:Y:S01]  /*2d80*/  @!P4 STG.E desc[UR12][R4.64], R31 ;  /* 0x0000001f0400c986 */ /* 0x000fe2000c10190c */
[----:B-1----:R-:W-:-:S03]  /*2d90*/  @!P2 FMUL.FTZ R15, R15, R16 ;  /* 0x000000100f0fa220 */ /* 0x002fc60000410000 */
[----:B------:R2:W-:Y:S01]  /*2da0*/  @!P3 STG.E desc[UR12][R4.64+0x100], R35 ;  /* 0x000100230400b986 */ /* 0x0005e2000c10190c */
[----:B------:R-:W-:Y:S01]  /*2db0*/  BAR.SYNC.DEFER_BLOCKING 0x0 ;  /* 0x0000000000007b1d */ /* 0x000fe20000010000 */
[----:B--2---:R-:W-:-:S04]  /*2dc0*/  IMAD R4, R6, UR15, RZ ;  /* 0x0000000f06047c24 */ /* 0x004fc8000f8e02ff */
[----:B------:R-:W-:Y:S02]  /*2dd0*/  IMAD R7, R7, UR14, R4 ;  /* 0x0000000e07077c24 */ /* 0x000fe4000f8e0204 */
[----:B------:R-:W-:Y:S01]  /*2de0*/  IMAD.WIDE.U32 R4, R6, UR14, RZ ;  /* 0x0000000e06047c25 */ /* 0x000fe2000f8e00ff */
[----:B------:R1:W-:Y:S01]  /*2df0*/  STS.128 [R34], R12 ;  /* 0x0000000c22007388 */ /* 0x0003e20000000c00 */
[----:B------:R-:W-:-:S03]  /*2e00*/  NOP ;  /* 0x0000000000007918 */ /* 0x000fc60000000000 */
[----:B0-----:R-:W-:Y:S04]  /*2e10*/  LDS R9, [R37] ;  /* 0x0000000025097984 */ /* 0x001fe80000000800 */
[----:B------:R-:W-:Y:S04]  /*2e20*/  LDS R11, [R37+0x80] ;  /* 0x00008000250b7984 */ /* 0x000fe80000000800 */
[----:B------:R-:W-:Y:S01]  /*2e30*/  LDS R17, [R37+0x100] ;  /* 0x0001000025117984 */ /* 0x000fe20000000800 */
[----:B-1----:R-:W-:-:S03]  /*2e40*/  FADD.FTZ R12, R12, R43 ;  /* 0x0000002b0c0c7221 */ /* 0x002fc60000010000 */
[----:B------:R-:W-:Y:S01]  /*2e50*/  LDS R19, [R37+0x180] ;  /* 0x0001800025137984 */ /* 0x000fe20000000800 */
[----:B------:R-:W-:-:S03]  /*2e60*/  FADD.FTZ R13, R12, R13 ;  /* 0x0000000d0c0d7221 */ /* 0x000fc60000010000 */
[----:B------:R-:W-:Y:S01]  /*2e70*/  @!P0 STS [R67+0x200], R32 ;  /* 0x0002002043008388 */ /* 0x000fe20000000800 */
[----:B------:R-:W-:Y:S01]  /*2e80*/  FADD.FTZ R14, R13, R14 ;  /* 0x0000000e0d0e7221 */ /* 0x000fe20000010000 */
[----:B------:R-:W-:Y:S01]  /*2e90*/  IADD3 R13, R5, R7, RZ ;  /* 0x00000007050d7210 */ /* 0x000fe20007ffe0ff */
[----:B------:R-:W-:Y:S02]  /*2ea0*/  BAR.SYNC.DEFER_BLOCKING 0x0 ;  /* 0x0000000000007b1d */ /* 0x000fe40000010000 */
[----:B------:R-:W-:-:S04]  /*2eb0*/  FADD.FTZ R43, R14, R15 ;  /* 0x0000000f0e2b7221 */ /* 0x000fc80000010000 */
        /* <DEDUP_REMOVED lines=14> */
.L_x_10039:
[----:B------:R-:W-:Y:S05]  /*2fa0*/  BSYNC B0 ;  /* 0x0000000000007941 */ /* 0x000fea0003800000 */
.L_x_10038:
[----:B------:R-:W-:Y:S01]  /*2fb0*/  MOV R2, R4 ;  /* 0x0000000400027202 */ /* 0x000fe20000000f00 */
[----:B------:R-:W-:Y:S01]  /*2fc0*/  IMAD.MOV.U32 R3, RZ, RZ, R13 ;  /* 0x000000ffff037224 */ /* 0x000fe200078e000d */
[----:B------:R-:W-:Y:S01]  /*2fd0*/  ULDC.64 UR8, c[0x0][0x3b0] ;  /* 0x0000ec0000087ab9 */ /* 0x000fe20000000a00 */
[-C--:B------:R-:W-:Y:S01]  /*2fe0*/  ISETP.GE.AND P0, PT, R61, R8.reuse, PT ;  /* 0x000000083d00720c */ /* 0x080fe20003f06270 */
[----:B------:R-:W-:Y:S01]  /*2ff0*/  IMAD R5, R39, UR8, RZ ;  /* 0x0000000827057c24 */ /* 0x000fe2000f8e02ff */
[-C--:B------:R-:W-:Y:S01]  /*3000*/  ISETP.GE.AND P1, PT, R62, R8.reuse, PT ;  /* 0x000000083e00720c */ /* 0x080fe20003f26270 */
[C---:B------:R-:W-:Y:S01]  /*3010*/  IMAD.WIDE.U32 R2, R0.reuse, UR8, R2 ;  /* 0x0000000800027c25 */ /* 0x040fe2000f8e0002 */
[----:B------:R-:W-:Y:S01]  /*3020*/  ISETP.GE.AND P2, PT, R63, R8, PT ;  /* 0x000000083f00720c */ /* 0x000fe20003f46270 */
[----:B------:R-:W-:Y:S02]  /*3030*/  UIADD3 UR4, UR4, -0x80, URZ ;  /* 0xffffff8004047890 */ /* 0x000fe4000fffe03f */
[----:B------:R-:W-:Y:S01]  /*3040*/  IMAD R5, R0, UR9, R5 ;  /* 0x0000000900057c24 */ /* 0x000fe2000f8e0205 */
        /* <DEDUP_REMOVED lines=19> */
.L_x_10021:
        /* <DEDUP_REMOVED lines=26> */
.L_x_10042:
[----:B------:R-:W-:Y:S05]  /*3320*/  BSYNC B0 ;  /* 0x0000000000007941 */ /* 0x000fea0003800000 */
.L_x_10041:
        /* <DEDUP_REMOVED lines=29> */
.L_x_10044:
[----:B-1----:R-:W1:Y:S02]  /*3500*/  S2R R19, SR_TID.X ;  /* 0x0000000000137919 */ /* 0x002e640000002100 */
.L_x_10045:
[----:B------:R-:W-:Y:S05]  /*3510*/  BSYNC B0 ;  /* 0x0000000000007941 */ /* 0x000fea0003800000 */
.L_x_10043:
[----:B------:R-:W-:Y:S02]  /*3520*/  ULDC UR22, c[0x0][0x21c] ;  /* 0x0000870000167ab9 */ /* 0x000fe40000000800 */
[----:B-1----:R-:W-:-:S13]  /*3530*/  ISETP.GE.AND P0, PT, R19, UR22, PT ;  /* 0x0000001613007c0c */ /* 0x002fda000bf06270 */
[----:B------:R-:W-:Y:S05]  /*3540*/  @P0 EXIT ;  /* 0x000000000000094d */ /* 0x000fea0003800000 */
[----:B------:R-:W1:Y:S01]  /*3550*/  S2UR UR5, SR_CgaCtaId ;  /* 0x00000000000579c3 */ /* 0x000e620000008800 */
[----:B------:R-:W-:Y:S01]  /*3560*/  ULDC.64 UR6, c[0x0][0x378] ;  /* 0x0000de0000067ab9 */ /* 0x000fe20000000a00 */
[----:B------:R-:W-:Y:S01]  /*3570*/  ULDC.64 UR8, c[0x0][0x358] ;  /* 0x0000d60000087ab9 */ /* 0x000fe20000000a00 */
[C---:B------:R-:W-:Y:S01]  /*3580*/  IMAD R5, R39.reuse, UR6, RZ ;  /* 0x0000000627057c24 */ /* 0x040fe2000f8e02ff */
[----:B------:R-:W-:Y:S01]  /*3590*/  ULDC.64 UR10, c[0x0][0x248] ;  /* 0x00009200000a7ab9 */ /* 0x000fe20000000a00 */
[C---:B0-2---:R-:W-:Y:S01]  /*35a0*/  IMAD R7, R39.reuse, UR8, RZ ;  /* 0x0000000827077c24 */ /* 0x045fe2000f8e02ff */
[----:B------:R-:W-:Y:S01]  /*35b0*/  BSSY B0, `(.L_x_10046) ;  /* 0x0000052000007945 */ /* 0x000fe20003800000 */
[C---:B------:R-:W-:Y:S01]  /*35c0*/  IMAD R31, R0.reuse, UR7, R5 ;  /* 0x00000007001f7c24 */ /* 0x040fe2000f8e0205 */
[----:B------:R-:W-:Y:S01]  /*35d0*/  UMOV UR4, 0x400 ;  /* 0x0000040000047882 */ /* 0x000fe20000000000 */
[C---:B------:R-:W-:Y:S01]  /*35e0*/  IMAD.WIDE.U32 R4, R0.reuse, UR8, RZ ;  /* 0x0000000800047c25 */ /* 0x040fe2000f8e00ff */
[----:B------:R-:W-:Y:S01]  /*35f0*/  ULDC.64 UR28, c[0x0][0x250] ;  /* 0x00009400001c7ab9 */ /* 0x000fe20000000a00 */
[----:B------:R-:W-:Y:S01]  /*3600*/  ULDC.64 UR24, c[0x0][0x270] ;  /* 0x00009c0000187ab9 */ /* 0x000fe20000000a00 */
[----:B------:R-:W-:Y:S01]  /*3610*/  ULDC.64 UR26, c[0x0][0x2e0] ;  /* 0x0000b800001a7ab9 */ /* 0x000fe20000000a00 */
[C---:B------:R-:W-:Y:S01]  /*3620*/  IMAD R29, R0.reuse, UR9, R7 ;  /* 0x00000009001d7c24 */ /* 0x040fe2000f8e0207 */
[----:B------:R-:W-:Y:S01]  /*3630*/  ULDC.64 UR8, c[0x0][0x338] ;  /* 0x0000ce0000087ab9 */ /* 0x000fe20000000a00 */
[C---:B------:R-:W-:Y:S01]  /*3640*/  IMAD R9, R39.reuse, UR10, RZ ;  /* 0x0000000a27097c24 */ /* 0x040fe2000f8e02ff */
[----:B------:R-:W-:Y:S01]  /*3650*/  ULDC.64 UR30, c[0x0][0x2d8] ;  /* 0x0000b600001e7ab9 */ /* 0x000fe20000000a00 */
[----:B------:R-:W-:Y:S01]  /*3660*/  IMAD R39, R39, UR8, RZ ;  /* 0x0000000827277c24 */ /* 0x000fe2000f8e02ff */
[----:B------:R-:W-:Y:S01]  /*3670*/  ULDC.64 UR14, c[0x0][0x3c0] ;  /* 0x0000f000000e7ab9 */ /* 0x000fe20000000a00 */
[C---:B------:R-:W-:Y:S01]  /*3680*/  IMAD.WIDE.U32 R2, R0.reuse, UR6, RZ ;  /* 0x0000000600027c25 */ /* 0x040fe2000f8e00ff */
[----:B------:R-:W-:Y:S01]  /*3690*/  ULDC UR6, c[0x0][0x0] ;  /* 0x0000000000067ab9 */ /* 0x000fe20000000800 */
[----:B------:R-:W-:Y:S01]  /*36a0*/  ULDC.64 UR16, c[0x0][0x360] ;  /* 0x0000d80000107ab9 */ /* 0x000fe20000000a00 */
[----:B------:R-:W-:Y:S01]  /*36b0*/  ULDC.64 UR18, c[0x0][0x380] ;  /* 0x0000e00000127ab9 */ /* 0x000fe20000000a00 */
[----:B------:R-:W-:Y:S01]  /*36c0*/  IMAD.WIDE.U32 R16, R0, UR10, RZ ;  /* 0x0000000a00107c25 */ /* 0x000fe2000f8e00ff */
[----:B------:R-:W-:Y:S01]  /*36d0*/  IADD3 R31, R3, R31, RZ ;  /* 0x0000001f031f7210 */ /* 0x000fe20007ffe0ff */
[----:B-1----:R-:W-:-:S02]  /*36e0*/  ULEA UR4, UR5, UR4, 0x18 ;  /* 0x0000000405047291 */ /* 0x002fc4000f8ec03f */
[C---:B------:R-:W-:Y:S01]  /*36f0*/  IMAD R9, R0.reuse, UR11, R9 ;  /* 0x0000000b00097c24 */ /* 0x040fe2000f8e0209 */
[----:B------:R-:W-:Y:S01]  /*3700*/  ULDC.64 UR10, c[0x0][0x340] ;  /* 0x0000d000000a7ab9 */ /* 0x000fe20000000a00 */
[C---:B------:R-:W-:Y:S01]  /*3710*/  IMAD R25, R0.reuse, UR9, R39 ;  /* 0x0000000900197c24 */ /* 0x040fe2000f8e0227 */
[----:B------:R-:W-:Y:S01]  /*3720*/  ULDC.64 UR20, c[0x0][0x3d0] ;  /* 0x0000f40000147ab9 */ /* 0x000fe20000000a00 */
[----:B---3--:R-:W-:Y:S01]  /*3730*/  IMAD.WIDE.U32 R6, R0, UR8, RZ ;  /* 0x0000000800067c25 */ /* 0x008fe2000f8e00ff */
[----:B------:R-:W-:Y:S01]  /*3740*/  IADD3 R37, R17, R9, RZ ;  /* 0x0000000911257210 */ /* 0x000fe20007ffe0ff */
[----:B------:R-:W-:Y:S02]  /*3750*/  ULDC.64 UR8, c[0x0][0x3c8] ;  /* 0x0000f20000087ab9 */ /* 0x000fe40000000a00 */
[----:B------:R-:W-:Y:S01]  /*3760*/  IMAD.IADD R29, R5, 0x1, R29 ;  /* 0x00000001051d7824 */ /* 0x000fe200078e021d */
[----:B------:R-:W-:-:S07]  /*3770*/  IADD3 R25, R7, R25, RZ ;  /* 0x0000001907197210 */ /* 0x000fce0007ffe0ff */
.L_x_10047:
        /* <DEDUP_REMOVED lines=31> */
[----:B------:R-:W-:-:S03]  /*3970*/  LEA R10, P0, R8, UR8, 0x2 ;  /* 0x00000008080a7c11 */ /* 0x000fc6000f8010ff */
[----:B------:R-:W-:Y:S01]  /*3980*/  IMAD.IADD R11, R9, 0x1, R33 ;  /* 0x00000001090b7824 */ /* 0x000fe200078e0221 */
[----:B--2---:R-:W-:Y:S02]  /*3990*/  LEA R14, P1, R12, UR30, 0x2 ;  /* 0x0000001e0c0e7c11 */ /* 0x004fe4000f8210ff */
[----:B------:R-:W-:Y:S02]  /*39a0*/  IADD3 R9, R13, R35, RZ ;  /* 0x000000230d097210 */ /* 0x000fe40007ffe0ff */
[----:B------:R-:W-:Y:S02]  /*39b0*/  LEA.HI.X R11, R8, UR9, R11, 0x2, P0 ;  /* 0x00000009080b7c11 */ /* 0x000fe400080f140b */
        /* <DEDUP_REMOVED lines=18> */
.L_x_10046:
[----:B------:R-:W-:Y:S05]  /*3ae0*/  EXIT ;  /* 0x000000000000794d */ /* 0x000fea0003800000 */
.L_x_10048:
        /* <DEDUP_REMOVED lines=9> */
.L_x_11042:


//--------------------- .text._Z25selective_scan_bwd_kernelI32Selective_Scan_bwd_kernel_traitsILi32ELi4ELb0ELb0ELb0ELb1ELb1EffEEv12SSMParamsBwd --------------------------
	.section	.text._Z25selective_scan_bwd_kernelI32Selective_Scan_bwd_kernel_traitsILi32ELi4ELb0ELb0ELb0ELb1ELb1EffEEv12SSMParamsBwd,"ax",@progbits
	.align	128
        .global         _Z25selective_scan_bwd_kernelI32Selective_Scan_bwd_kernel_traitsILi32ELi4ELb0ELb0ELb0ELb1ELb1EffEEv12SSMParamsBwd
        .type           _Z25selective_scan_bwd_kernelI32Selective_Scan_bwd_kernel_traitsILi32ELi4ELb0ELb0ELb0ELb1ELb1EffEEv12SSMParamsBwd,@function
        .size           _Z25selective_scan_bwd_kernelI32Selective_Scan_bwd_kernel_traitsILi32ELi4ELb0ELb0ELb0ELb1ELb1EffEEv12SSMParamsBwd,(.L_x_11043 - _Z25selective_scan_bwd_kernelI32Selective_Scan_bwd_kernel_traitsILi32ELi4ELb0ELb0ELb0ELb1ELb1EffEEv12SSMParamsBwd)
        .other          _Z25selective_scan_bwd_kernelI32Selective_Scan_bwd_kernel_traitsILi32ELi4ELb0ELb0ELb0ELb1ELb1EffEEv12SSMParamsBwd,@"STO_CUDA_ENTRY STV_DEFAULT"
_Z25selective_scan_bwd_kernelI32Selective_Scan_bwd_kernel_traitsILi32ELi4ELb0ELb0ELb0ELb1ELb1EffEEv12SSMParamsBwd:
.text._Z25selective_scan_bwd_kernelI32Selective_Scan_bwd_kernel_traitsILi32ELi4ELb0ELb0ELb0ELb1ELb1EffEEv12SSMParamsBwd:
[----:B------:R-:W-:Y:S08]  /*0000*/  LDC R1, c[0x0][0x28] ;  /* 0x00000a00ff017b82 */ /* 0x000ff00000000800 */
[----:B------:R-:W0:Y:S01]  /*0010*/  LDC.64 R2, c[0x0][0x2e8] ;  /* 0x0000ba00ff027b82 */ /* 0x000e220000000a00 */
[----:B------:R-:W1:Y:S01]  /*0020*/  S2R R67, SR_CTAID.Y ;  /* 0x0000000000437919 */ /* 0x000e620000002600 */
[----:B------:R-:W-:Y:S01]  /*0030*/  ULDC.64 UR8, c[0x0][0x280] ;  /* 0x0000a00000087ab9 */ /* 0x000fe20000000a00 */
[----:B------:R-:W-:Y:S01]  /*0040*/  CS2R R64, SRZ ;  /* 0x0000000000407805 */ /* 0x000fe2000001ff00 */
        /* <DEDUP_REMOVED lines=30> */
[-C--:B--2---:R-:W-:Y:S01]  /*0230*/  IMAD.WIDE.U32 R2, R67, R6.reuse, UR4 ;  /* 0x0000000443027e25 */ /* 0x084fe2000f8e0006 */
[----:B------:R-:W-:Y:S01]  /*0240*/  ISETP.NE.AND.EX P0, PT, R11, RZ, PT, P0 ;  /* 0x000000ff0b00720c */ /* 0x000fe20003f05300 */
[----:B------:R-:W-:Y:S02]  /*0250*/  UIMAD.WIDE.U32 UR4, UR14, UR8, URZ ;  /* 0x000000080e0472a5 */ /* 0x000fe4000f8e003f */
[----:B------:R-:W-:Y:S01]  /*0260*/  IMAD R0, R66, R6, RZ ;  /* 0x0000000642007224 */ /* 0x000fe200078e02ff */
[----:B------:R-:W-:Y:S01]  /*0270*/  UIMAD UR6, UR14, UR9, UR6 ;  /* 0x000000090e0672a4 */ /* 0x000fe2000f8e0206 */
[----:B------:R-:W0:Y:S01]  /*0280*/  LDC.64 R10, c[0x0][0x330] ;  /* 0x0000cc00ff0a7b82 */ /* 0x000e220000000a00 */
[----:B-1----:R-:W-:Y:S01]  /*0290*/  LEA R5, R17, 0xffffff80, 0x7 ;  /* 0xffffff8011057811 */ /* 0x002fe200078e38ff */
[----:B------:R-:W-:Y:S01]  /*02a0*/  IMAD R0, R67, R7, R0 ;  /* 0x0000000743007224 */ /* 0x000fe200078e0200 */
[----:B------:R-:W-:-:S02]  /*02b0*/  UIADD3 UR5, UR5, UR6, URZ ;  /* 0x0000000605057290 */ /* 0x000fc4000fffe03f */
[----:B------:R-:W-:Y:S01]  /*02c0*/  IADD3 R51, P1, R5, R2, RZ ;  /* 0x0000000205337210 */ /* 0x000fe20007f3e0ff */
[-C--:B---3--:R-:W-:Y:S01]  /*02d0*/  IMAD R2, R66, R8.reuse, RZ ;  /* 0x0000000842027224 */ /* 0x088fe200078e02ff */
[----:B------:R-:W-:Y:S01]  /*02e0*/  SHF.R.S32.HI R7, RZ, 0x1f, R5 ;  /* 0x0000001fff077819 */ /* 0x000fe20000011405 */
[----:B------:R-:W1:Y:S02]  /*02f0*/  LDC.64 R18, c[0x0][0x2f8] ;  /* 0x0000be00ff127b82 */ /* 0x000e640000000a00 */
[----:B------:R-:W-:Y:S01]  /*0300*/  IMAD R4, R67, R9, R2 ;  /* 0x0000000943047224 */ /* 0x000fe200078e0202 */
[----:B------:R-:W-:Y:S01]  /*0310*/  IADD3.X R6, R7, R3, R0, P1, !PT ;  /* 0x0000000307067210 */ /* 0x000fe20000ffe400 */
[----:B------:R-:W-:Y:S01]  /*0320*/  IMAD.WIDE.U32 R2, R67, R8, UR4 ;  /* 0x0000000443027e25 */ /* 0x000fe2000f8e0008 */
[----:B------:R-:W-:Y:S01]  /*0330*/  UIMAD UR8, UR15, UR10, URZ ;  /* 0x0000000a0f0872a4 */ /* 0x000fe2000f8e023f */
[----:B----4-:R-:W-:Y:S02]  /*0340*/  ISETP.NE.U32.AND P1, PT, R12, RZ, PT ;  /* 0x000000ff0c00720c */ /* 0x010fe40003f25070 */
[----:B------:R-:W-:Y:S01]  /*0350*/  ISETP.NE.U32.AND P2, PT, R14, RZ, PT ;  /* 0x000000ff0e00720c */ /* 0x000fe20003f45070 */
[----:B------:R-:W2:Y:S01]  /*0360*/  @P0 LDC R8, c[0x0][0x214] ;  /* 0x00008500ff080b82 */ /* 0x000ea20000000800 */
[----:B------:R-:W-:Y:S01]  /*0370*/  UIMAD.WIDE.U32 UR6, UR14, UR10, URZ ;  /* 0x0000000a0e0672a5 */ /* 0x000fe2000f8e003f */
[----:B------:R-:W-:Y:S01]  /*0380*/  ISETP.NE.AND.EX P1, PT, R13, RZ, PT, P1 ;  /* 0x000000ff0d00720c */ /* 0x000fe20003f25310 */
[----:B------:R-:W-:Y:S01]  /*0390*/  UIMAD UR8, UR14, UR11, UR8 ;  /* 0x0000000b0e0872a4 */ /* 0x000fe2000f8e0208 */
[----:B------:R-:W-:-:S04]  /*03a0*/  ISETP.NE.AND.EX P2, PT, R15, RZ, PT, P2 ;  /* 0x000000ff0f00720c */ /* 0x000fc80003f45320 */
[----:B------:R-:W3:Y:S01]  /*03b0*/  @P0 LDC R9, c[0x0][0x21c] ;  /* 0x00008700ff090b82 */ /* 0x000ee20000000800 */
[----:B------:R-:W-:Y:S01]  /*03c0*/  UIADD3 UR7, UR7, UR8, URZ ;  /* 0x0000000807077290 */ /* 0x000fe2000fffe03f */
[----:B------:R-:W-:Y:S01]  /*03d0*/  IADD3 R49, P3, R5, R2, RZ ;  /* 0x0000000205317210 */ /* 0x000fe20007f7e0ff */
[----:B0-----:R-:W-:-:S05]  /*03e0*/  IMAD R0, R66, R10, RZ ;  /* 0x0000000a42007224 */ /* 0x001fca00078e02ff */
[----:B------:R-:W0:Y:S01]  /*03f0*/  LDC.64 R54, c[0x0][0x2f0] ;  /* 0x0000bc00ff367b82 */ /* 0x000e220000000a00 */
[----:B------:R-:W-:Y:S01]  /*0400*/  IADD3.X R4, R7, R3, R4, P3, !PT ;  /* 0x0000000307047210 */ /* 0x000fe20001ffe404 */
[----:B------:R-:W-:-:S06]  /*0410*/  IMAD.WIDE.U32 R2, R67, R10, UR6 ;  /* 0x0000000643027e25 */ /* 0x000fcc000f8e000a */
[----:B------:R-:W4:Y:S01]  /*0420*/  LDC.64 R46, c[0x0][0x3b8] ;  /* 0x0000ee00ff2e7b82 */ /* 0x000f220000000a00 */
[----:B------:R-:W-:Y:S02]  /*0430*/  CS2R R28, SRZ ;  /* 0x00000000001c7805 */ /* 0x000fe4000001ff00 */
[----:B------:R-:W-:Y:S02]  /*0440*/  CS2R R30, SRZ ;  /* 0x00000000001e7805 */ /* 0x000fe4000001ff00 */
[----:B------:R-:W-:-:S03]  /*0450*/  @P1 LEA R28, P3, R67, R12, 0x2 ;  /* 0x0000000c431c1211 */ /* 0x000fc600078610ff */
[----:B------:R-:W4:Y:S01]  /*0460*/  @P0 LDC.64 R24, c[0x0][0x310] ;  /* 0x0000c400ff180b82 */ /* 0x000f220000000a00 */
[C---:B------:R-:W-:Y:S01]  /*0470*/  IMAD R0, R67.reuse, R11, R0 ;  /* 0x0000000b43007224 */ /* 0x040fe200078e0200 */
[----:B------:R-:W-:Y:S01]  /*0480*/  @P2 LEA R30, P4, R67, R14, 0x2 ;  /* 0x0000000e431e2211 */ /* 0x000fe200078810ff */
[----:B------:R-:W-:Y:S01]  /*0490*/  ULDC.64 UR4, c[0x0][0x268] ;  /* 0x00009a0000047ab9 */ /* 0x000fe20000000a00 */
[----:B------:R-:W-:Y:S02]  /*04a0*/  IADD3 R5, P5, R5, R2, RZ ;  /* 0x0000000205057210 */ /* 0x000fe40007fbe0ff */
[C-C-:B------:R-:W-:Y:S02]  /*04b0*/  @P1 LEA.HI.X R29, R67.reuse, R13, R66.reuse, 0x2, P3 ;  /* 0x0000000d431d1211 */ /* 0x140fe400018f1442 */
[----:B------:R-:W-:Y:S02]  /*04c0*/  @P2 LEA.HI.X R31, R67, R15, R66, 0x2, P4 ;  /* 0x0000000f431f2211 */ /* 0x000fe400020f1442 */
[----:B------:R-:W-:-:S02]  /*04d0*/  ISETP.GE.AND P1, PT, R17, 0x1, PT ;  /* 0x000000011100780c */ /* 0x000fc40003f26270 */
[----:B------:R-:W-:Y:S01]  /*04e0*/  IADD3.X R2, R7, R3, R0, P5, !PT ;  /* 0x0000000307027210 */ /* 0x000fe20002ffe400 */
[----:B--2---:R-:W-:Y:S01]  /*04f0*/  @P0 IMAD R0, R8, UR14, R67 ;  /* 0x0000000e08000c24 */ /* 0x004fe2000f8e0243 */
[----:B-1----:R-:W-:-:S03]  /*0500*/  LEA R50, P2, R49, R18, 0x2 ;  /* 0x0000001231327211 */ /* 0x002fc600078410ff */
[----:B------:R-:W-:Y:S01]  /*0510*/  @P0 IMAD R0, R0, R17, RZ ;  /* 0x0000001100000224 */ /* 0x000fe200078e02ff */
[----:B------:R-:W-:Y:S01]  /*0520*/  LEA.HI.X R49, R49, R19, R4, 0x2, P2 ;  /* 0x0000001331317211 */ /* 0x000fe200010f1404 */
[----:B------:R-:W-:Y:S01]  /*0530*/  IMAD R4, R66, UR4, RZ ;  /* 0x0000000442047c24 */ /* 0x000fe2000f8e02ff */
[----:B0-----:R-:W-:Y:S01]  /*0540*/  LEA R54, P5, R51, R54, 0x2 ;  /* 0x0000003633367211 */ /* 0x001fe200078a10ff */
[----:B---3--:R-:W-:Y:S01]  /*0550*/  @P0 IMAD R3, R0, R9, RZ ;  /* 0x0000000900030224 */ /* 0x008fe200078e02ff */
[----:B----4-:R-:W-:Y:S01]  /*0560*/  LEA R48, P2, R5, R46, 0x2 ;  /* 0x0000002e05307211 */ /* 0x010fe200078410ff */
[----:B------:R-:W-:-:S04]  /*0570*/  IMAD.WIDE.U32 R26, R67, UR4, RZ ;  /* 0x00000004431a7c25 */ /* 0x000fc8000f8e00ff */
[----:B------:R-:W-:Y:S01]  /*0580*/  IMAD R61, R67, UR5, R4 ;  /* 0x00000005433d7c24 */ /* 0x000fe2000f8e0204 */
[----:B------:R-:W-:Y:S01]  /*0590*/  LEA.HI.X R51, R51, R55, R6, 0x2, P5 ;  /* 0x0000003733337211 */ /* 0x000fe200028f1406 */
[----:B------:R-:W-:Y:S01]  /*05a0*/  @P0 IMAD.WIDE R24, R3, 0x8, R24 ;  /* 0x0000000803180825 */ /* 0x000fe200078e0218 */
[----:B------:R-:W-:Y:S02]  /*05b0*/  LEA.HI.X R47, R5, R47, R2, 0x2, P2 ;  /* 0x0000002f052f7211 */ /* 0x000fe400010f1402 */
[----:B------:R-:W-:Y:S02]  /*05c0*/  @!P0 CS2R R24, SRZ ;  /* 0x0000000000188805 */ /* 0x000fe4000001ff00 */
[----:B------:R-:W-:Y:S01]  /*05d0*/  IADD3 R61, R27, R61, RZ ;  /* 0x0000003d1b3d7210 */ /* 0x000fe20007ffe0ff */
[----:B------:R-:W-:Y:S06]  /*05e0*/  @!P1 BRA `(.L_x_10049) ;  /* 0x0000003800a09947 */ /* 0x000fec0003800000 */
[----:B------:R-:W0:Y:S01]  /*05f0*/  LDC.64 R52, c[0x0][0x2e0] ;  /* 0x0000b800ff347b82 */ /* 0x000e220000000a00 */
[----:B------:R-:W1:Y:S01]  /*0600*/  S2R R60, SR_TID.X ;  /* 0x00000000003c7919 */ /* 0x000e620000002100 */
[----:B------:R-:W-:Y:S01]  /*0610*/  ULDC.64 UR4, c[0x0][0x248] ;  /* 0x0000920000047ab9 */ /* 0x000fe20000000a00 */
[----:B------:R-:W-:Y:S01]  /*0620*/  ULDC.64 UR6, c[0x0][0x230] ;  /* 0x00008c0000067ab9 */ /* 0x000fe20000000a00 */
[----:B------:R-:W-:Y:S01]  /*0630*/  IMAD R0, R66, UR4, RZ ;  /* 0x0000000442007c24 */ /* 0x000fe2000f8e02ff */
[----:B------:R-:W2:Y:S01]  /*0640*/  S2R R84, SR_LANEID ;  /* 0x0000000000547919 */ /* 0x000ea20000000000 */
[C---:B------:R-:W-:Y:S01]  /*0650*/  IMAD.WIDE.U32 R56, R67.reuse, UR4, RZ ;  /* 0x0000000443387c25 */ /* 0x040fe2000f8e00ff */
[----:B------:R-:W-:Y:S01]  /*0660*/  HFMA2.MMA R63, -RZ, RZ, 0, 0 ;  /* 0x00000000ff3f7435 */ /* 0x000fe200000001ff */
[----:B------:R-:W3:Y:S01]  /*0670*/  LDC.64 R6, c[0x0][0x2d8] ;  /* 0x0000b600ff067b82 */ /* 0x000ee20000000a00 */
[----:B------:R-:W-:Y:S01]  /*0680*/  UMOV UR4, 0x400 ;  /* 0x0000040000047882 */ /* 0x000fe20000000000 */
[----:B------:R-:W-:-:S02]  /*0690*/  IMAD R5, R67, UR5, R0 ;  /* 0x0000000543057c24 */ /* 0x000fc4000f8e0200 */
[----:B------:R-:W-:Y:S02]  /*06a0*/  IMAD R4, R66, UR6, RZ ;  /* 0x0000000642047c24 */ /* 0x000fe4000f8e02ff */
[----:B------:R-:W-:Y:S01]  /*06b0*/  IMAD.WIDE.U32 R2, R67, UR6, RZ ;  /* 0x0000000643027c25 */ /* 0x000fe2000f8e00ff */
[----:B------:R-:W-:Y:S01]  /*06c0*/  IADD3 R0, R57, R5, RZ ;  /* 0x0000000539007210 */ /* 0x000fe20007ffe0ff */
[----:B------:R-:W4:Y:S02]  /*06d0*/  LDC.64 R8, c[0x0][0x2d0] ;  /* 0x0000b400ff087b82 */ /* 0x000f240000000a00 */
[----:B------:R-:W-:Y:S02]  /*06e0*/  IMAD R55, R67, UR7, R4 ;  /* 0x0000000743377c24 */ /* 0x000fe4000f8e0204 */
[----:B------:R-:W-:-:S03]  /*06f0*/  IMAD.MOV.U32 R65, RZ, RZ, RZ ;  /* 0x000000ffff417224 */ /* 0x000fc600078e00ff */
[----:B------:R-:W-:Y:S01]  /*0700*/  IADD3 R55, R3, R55, RZ ;  /* 0x0000003703377210 */ /* 0x000fe20007ffe0ff */
[----:B------:R-:W2:Y:S01]  /*0710*/  S2UR UR5, SR_CgaCtaId ;  /* 0x00000000000579c3 */ /* 0x000ea20000008800 */
[----:B0-----:R-:W-:-:S04]  /*0720*/  LEA R57, P0, R26, R52, 0x2 ;  /* 0x000000341a397211 */ /* 0x001fc800078010ff */
[----:B------:R-:W-:-:S03]  /*0730*/  LEA.HI.X R53, R26, R53, R61, 0x2, P0 ;  /* 0x000000351a357211 */ /* 0x000fc600000f143d */
[----:B------:R-:W0:Y:S01]  /*0740*/  LDC R52, c[0x0][0x224] ;  /* 0x00008900ff347b82 */ /* 0x000e220000000800 */
[----:B---3--:R-:W-:Y:S02]  /*0750*/  LEA R59, P1, R56, R6, 0x2 ;  /* 0x00000006383b7211 */ /* 0x008fe400078210ff */
[----:B-1----:R-:W-:Y:S02]  /*0760*/  LOP3.LUT R82, R60, 0x1f, RZ, 0xc0, !PT ;  /* 0x0000001f3c527812 */ /* 0x002fe400078ec0ff */
[----:B------:R-:W-:Y:S02]  /*0770*/  LEA.HI.X R56, R56, R7, R0, 0x2, P1 ;  /* 0x0000000738387211 */ /* 0x000fe400008f1400 */
[----:B------:R-:W-:Y:S02]  /*0780*/  SHF.L.U32 R0, R60, 0x2, RZ ;  /* 0x000000023c007819 */ /* 0x000fe400000006ff */
[----:B----4-:R-:W-:Y:S02]  /*0790*/  LEA R58, P2, R2, R8, 0x2 ;  /* 0x00000008023a7211 */ /* 0x010fe400078410ff */
[----:B------:R-:W-:-:S02]  /*07a0*/  LOP3.LUT R3, R0, 0xffffff80, RZ, 0xc0, !PT ;  /* 0xffffff8000037812 */ /* 0x000fc400078ec0ff */
[----:B------:R-:W-:Y:S02]  /*07b0*/  LEA.HI.X R55, R2, R9, R55, 0x2, P2 ;  /* 0x0000000902377211 */ /* 0x000fe400010f1437 */
[----:B------:R-:W-:Y:S01]  /*07c0*/  LOP3.LUT R46, R3, 0x1f, R60, 0xf8, !PT ;  /* 0x0000001f032e7812 */ /* 0x000fe200078ef83c */
[----:B--2---:R-:W-:-:S03]  /*07d0*/  ULEA UR5, UR5, UR4, 0x18 ;  /* 0x0000000405057291 */ /* 0x004fc6000f8ec03f */
[----:B------:R-:W-:Y:S01]  /*07e0*/  SHF.R.S32.HI R45, RZ, 0x1f, R46 ;  /* 0x0000001fff2d7819 */ /* 0x000fe2000001142e */
[----:B------:R-:W-:Y:S01]  /*07f0*/  UMOV UR4, URZ ;  /* 0x0000003f00047c82 */ /* 0x000fe20008000000 */
[C---:B------:R-:W-:Y:S02]  /*0800*/  LOP3.LUT R44, R46.reuse, 0x20, RZ, 0xfc, !PT ;  /* 0x000000202e2c7812 */ /* 0x040fe400078efcff */
[C---:B------:R-:W-:Y:S02]  /*0810*/  LOP3.LUT R43, R46.reuse, 0x40, RZ, 0xfc, !PT ;  /* 0x000000402e2b7812 */ /* 0x040fe400078efcff */
[----:B------:R-:W-:-:S07]  /*0820*/  LOP3.LUT R42, R46, 0x60, RZ, 0xfc, !PT ;  /* 0x000000602e2a7812 */ /* 0x000fce00078efcff */
.L_x_10073:
[----:B------:R-:W-:Y:S01]  /*0830*/  BAR.SYNC.DEFER_BLOCKING 0x0 ;  /* 0x0000000000007b1d */ /* 0x000fe20000010000 */
[----:B0-----:R-:W-:Y:S01]  /*0840*/  LEA R32, R52, 0xffffff80, 0x7 ;  /* 0xffffff8034207811 */ /* 0x001fe200078e38ff */
[----:B------:R-:W-:Y:S01]  /*0850*/  IMAD.MOV.U32 R7, RZ, RZ, RZ ;  /* 0x000000ffff077224 */ /* 0x000fe200078e00ff */
[C---:B------:R-:W-:Y:S02]  /*0860*/  SHF.L.U32 R41, R46.reuse, 0x2, RZ ;  /* 0x000000022e297819 */ /* 0x040fe400000006ff */
[----:B------:R-:W-:Y:S01]  /*0870*/  SHF.L.U64.HI R40, R46, 0x2, R45 ;  /* 0x000000022e287819 */ /* 0x000fe2000001022d */
[----:B------:R-:W-:Y:S01]  /*0880*/  ULDC UR6, c[0x0][0x218] ;  /* 0x0000860000067ab9 */ /* 0x000fe20000000800 */
[----:B------:R-:W-:Y:S02]  /*0890*/  IADD3 R4, P4, R54, R41, RZ ;  /* 0x0000002936047210 */ /* 0x000fe40007f9e0ff */
[----:B------:R-:W-:Y:S02]  /*08a0*/  IADD3 R39, -R32, UR6, RZ ;  /* 0x0000000620277c10 */ /* 0x000fe4000fffe1ff */
[----:B-1----:R-:W-:-:S02]  /*08b0*/  MOV R3, RZ ;  /* 0x000000ff00037202 */ /* 0x002fc40000000f00 */
[----:B------:R-:W-:Y:S02]  /*08c0*/  MOV R9, RZ ;  /* 0x000000ff00097202 */ /* 0x000fe40000000f00 */
[----:B------:R-:W-:Y:S02]  /*08d0*/  MOV R11, RZ ;  /* 0x000000ff000b7202 */ /* 0x000fe40000000f00 */
[C---:B------:R-:W-:Y:S02]  /*08e0*/  LEA R2, R84.reuse, UR5, 0x2 ;  /* 0x0000000554027c11 */ /* 0x040fe4000f8e10ff */
[----:B------:R-:W-:Y:S01]  /*08f0*/  LEA R0, R84, UR5, 0x4 ;  /* 0x0000000554007c11 */ /* 0x000fe2000f8e20ff */
[----:B------:R-:W-:Y:S01]  /*0900*/  IMAD.MOV.U32 R21, RZ, RZ, RZ ;  /* 0x000000ffff157224 */ /* 0x000fe200078e00ff */
[----:B------:R-:W-:Y:S02]  /*0910*/  ISETP.GE.AND P0, PT, R46, R39, PT ;  /* 0x000000272e00720c */ /* 0x000fe40003f06270 */
[----:B------:R-:W-:-:S02]  /*0920*/  MOV R15, RZ ;  /* 0x000000ff000f7202 */ /* 0x000fc40000000f00 */
[----:B------:R-:W-:Y:S02]  /*0930*/  MOV R19, RZ ;  /* 0x000000ff00137202 */ /* 0x000fe40000000f00 */
[----:B------:R-:W-:Y:S01]  /*0940*/  MOV R17, RZ ;  /* 0x000000ff00117202 */ /* 0x000fe20000000f00 */
[----:B------:R-:W-:Y:S01]  /*0950*/  IMAD.MOV.U32 R37, RZ, RZ, RZ ;  /* 0x000000ffff257224 */ /* 0x000fe200078e00ff */
[-C--:B------:R-:W-:Y:S01]  /*0960*/  ISETP.GE.AND P1, PT, R44, R39.reuse, PT ;  /* 0x000000272c00720c */ /* 0x080fe20003f26270 */
[----:B------:R-:W-:Y:S01]  /*0970*/  ULDC UR6, c[0x0][0x224] ;  /* 0x0000890000067ab9 */ /* 0x000fe20000000800 */
[-C--:B------:R-:W-:Y:S02]  /*0980*/  ISETP.GE.AND P2, PT, R43, R39.reuse, PT ;  /* 0x000000272b00720c */ /* 0x080fe40003f46270 */
[----:B------:R-:W-:Y:S02]  /*0990*/  ISETP.GE.AND P3, PT, R42, R39, PT ;  /* 0x000000272a00720c */ /* 0x000fe40003f66270 */
        /* <DEDUP_REMOVED lines=23> */
[----:B0-----:R-:W-:Y:S02]  /*0b10*/  MOV R3, RZ ;  /* 0x000000ff00037202 */ /* 0x001fe40000000f00 */
[----:B------:R-:W-:Y:S02]  /*0b20*/  MOV R23, RZ ;  /* 0x000000ff00177202 */ /* 0x000fe40000000f00 */
[----:B------:R-:W-:Y:S02]  /*0b30*/  MOV R73, RZ ;  /* 0x000000ff00497202 */ /* 0x000fe40000000f00 */
[----:B------:R-:W-:Y:S01]  /*0b40*/  IADD3.X R13, R47, R40, RZ, P0, !PT ;  /* 0x000000282f0d7210 */ /* 0x000fe200007fe4ff */
[----:B--2---:R0:W-:Y:S04]  /*0b50*/  STS [R2], R15 ;  /* 0x0000000f02007388 */ /* 0x0041e80000000800 */
[----:B---3--:R-:W-:Y:S04]  /*0b60*/  STS [R2+0x80], R19 ;  /* 0x0000801302007388 */ /* 0x008fe80000000800 */
[----:B----4-:R-:W-:Y:S01]  /*0b70*/  STS [R2+0x100], R17 ;  /* 0x0001001102007388 */ /* 0x010fe20000000800 */
[----:B0-----:R-:W0:Y:S03]  /*0b80*/  LDC.64 R14, c[0x0][0x2a0] ;  /* 0x0000a800ff0e7b82 */ /* 0x001e260000000a00 */
[----:B------:R-:W-:Y:S01]  /*0b90*/  STS [R2+0x180], R21 ;  /* 0x0001801502007388 */ /* 0x000fe20000000800 */
[----:B------:R-:W-:-:S03]  /*0ba0*/  NOP ;  /* 0x0000000000007918 */ /* 0x000fc60000000000 */
[----:B------:R-:W1:Y:S01]  /*0bb0*/  LDS.128 R4, [R0] ;  /* 0x0000000000047984 */ /* 0x000e620000000c00 */
[----:B------:R-:W-:Y:S06]  /*0bc0*/  BAR.SYNC.DEFER_BLOCKING 0x0 ;  /* 0x0000000000007b1d */ /* 0x000fec0000010000 */
[----:B------:R-:W2:Y:S04]  /*0bd0*/  @!P1 LDG.E R3, desc[UR12][R12.64] ;  /* 0x0000000c0c039981 */ /* 0x000ea8000c1e1900 */
[----:B------:R-:W3:Y:S04]  /*0be0*/  @!P3 LDG.E R23, desc[UR12][R12.64+0x100] ;  /* 0x0001000c0c17b981 */ /* 0x000ee8000c1e1900 */
[----:B------:R-:W4:Y:S04]  /*0bf0*/  @!P2 LDG.E R37, desc[UR12][R12.64+0x80] ;  /* 0x0000800c0c25a981 */ /* 0x000f28000c1e1900 */
[----:B------:R0:W4:Y:S01]  /*0c00*/  @!P4 LDG.E R73, desc[UR12][R12.64+0x180] ;  /* 0x0001800c0c49c981 */ /* 0x000122000c1e1900 */
[----:B-1---5:R-:W-:Y:S01]  /*0c10*/  FADD.FTZ R69, R4, R62 ;  /* 0x0000003e04457221 */ /* 0x022fe20000010000 */
[----:B------:R-:W-:Y:S01]  /*0c20*/  ISETP.GE.AND P0, PT, R46, R39, PT ;  /* 0x000000272e00720c */ /* 0x000fe20003f06270 */
[----:B0-----:R-:W-:Y:S01]  /*0c30*/  IMAD R4, R14, UR15, RZ ;  /* 0x0000000f0e047c24 */ /* 0x001fe2000f8e02ff */
[----:B------:R-:W-:Y:S01]  /*0c40*/  SHF.R.S32.HI R33, RZ, 0x1f, R32 ;  /* 0x0000001fff217819 */ /* 0x000fe20000011420 */
[--C-:B------:R-:W-:Y:S01]  /*0c50*/  FADD.FTZ R68, R5, R62.reuse ;  /* 0x0000003e05447221 */ /* 0x100fe20000010000 */
[----:B------:R-:W-:Y:S01]  /*0c60*/  FSETP.GTU.FTZ.AND P4, PT, R69, 20, PT ;  /* 0x41a000004500780b */ /* 0x000fe20003f9c000 */
[--C-:B------:R-:W-:Y:S01]  /*0c70*/  FADD.FTZ R71, R6, R62.reuse ;  /* 0x0000003e06477221 */ /* 0x100fe20000010000 */
[----:B------:R-:W-:Y:S01]  /*0c80*/  FADD.FTZ R70, R7, R62 ;  /* 0x0000003e07467221 */ /* 0x000fe20000010000 */
[----:B------:R-:W-:Y:S01]  /*0c90*/  IMAD R15, R15, UR14, R4 ;  /* 0x0000000e0f0f7c24 */ /* 0x000fe2000f8e0204 */
[----:B------:R-:W-:Y:S01]  /*0ca0*/  ULEA UR6, UR6, UR4, 0x7 ;  /* 0x0000000406067291 */ /* 0x000fe2000f8e383f */
[----:B------:R-:W-:Y:S01]  /*0cb0*/  IMAD.WIDE.U32 R6, R14, UR14, RZ ;  /* 0x0000000e0e067c25 */ /* 0x000fe2000f8e00ff */
[----:B------:R-:W-:Y:S01]  /*0cc0*/  BSSY B0, `(.L_x_10050) ;  /* 0x000002c000007945 */ /* 0x000fe20003800000 */
[----:B------:R-:W-:-:S02]  /*0cd0*/  FSETP.GTU.FTZ.AND P1, PT, R68, 20, PT ;  /* 0x41a000004400780b */ /* 0x000fc40003f3c000 */
[----:B------:R-:W-:Y:S01]  /*0ce0*/  @!P0 IMAD.WIDE.U32 R4, R14, UR14, R32 ;  /* 0x0000000e0e048c25 */ /* 0x000fe2000f8e0020 */
[----:B------:R-:W-:Y:S02]  /*0cf0*/  IADD3 R13, R7, R15, RZ ;  /* 0x0000000f070d7210 */ /* 0x000fe40007ffe0ff */
[----:B------:R-:W-:Y:S02]  /*0d00*/  FSETP.GTU.FTZ.AND P2, PT, R71, 20, PT ;  /* 0x41a000004700780b */ /* 0x000fe40003f5c000 */
[----:B------:R-:W-:Y:S01]  /*0d10*/  FSETP.GTU.FTZ.AND P3, PT, R70, 20, PT ;  /* 0x41a000004600780b */ /* 0x000fe20003f7c000 */
[----:B--2---:R0:W-:Y:S04]  /*0d20*/  STS [R2], R3 ;  /* 0x0000000302007388 */ /* 0x0041e80000000800 */
[----:B---3--:R1:W-:Y:S04]  /*0d30*/  STS [R2+0x100], R23 ;  /* 0x0001001702007388 */ /* 0x0083e80000000800 */
[----:B----4-:R1:W-:Y:S01]  /*0d40*/  STS [R2+0x80], R37 ;  /* 0x0000802502007388 */ /* 0x0103e20000000800 */
[----:B0-----:R-:W-:-:S03]  /*0d50*/  @!P0 IADD3 R3, R15, R5, RZ ;  /* 0x000000050f038210 */ /* 0x001fc60007ffe0ff */
[----:B------:R1:W-:Y:S01]  /*0d60*/  STS [R2+0x180], R73 ;  /* 0x0001804902007388 */ /* 0x0003e20000000800 */
[----:B------:R-:W-:Y:S01]  /*0d70*/  NOP ;  /* 0x0000000000007918 */ /* 0x000fe20000000000 */
        /* <DEDUP_REMOVED lines=32> */
.L_x_10051:
[----:B------:R-:W-:Y:S05]  /*0f80*/  BSYNC B0 ;  /* 0x0000000000007941 */ /* 0x000fea0003800000 */
.L_x_10050:
        /* <DEDUP_REMOVED lines=33> */
.L_x_10053:
[----:B------:R-:W-:Y:S05]  /*11a0*/  BSYNC B0 ;  /* 0x0000000000007941 */ /* 0x000fea0003800000 */
.L_x_10052:
        /* <DEDUP_REMOVED lines=33> */
.L_x_10055:
[----:B------:R-:W-:Y:S05]  /*13c0*/  BSYNC B0 ;  /* 0x0000000000007941 */ /* 0x000fea0003800000 */
.L_x_10054:
        /* <DEDUP_REMOVED lines=33> */
.L_x_10057:
[----:B------:R-:W-:Y:S05]  /*15e0*/  BSYNC B0 ;  /* 0x0000000000007941 */ /* 0x000fea0003800000 */
.L_x_10056:
[----:B------:R-:W-:Y:S01]  /*15f0*/  ULDC.64 UR8, c[0x0][0x2a8] ;  /* 0x0000aa0000087ab9 */ /* 0x000fe20000000a00 */
[----:B------:R-:W-:Y:S01]  /*1600*/  IMAD.MOV.U32 R12, RZ, RZ, R6 ;  /* 0x000000ffff0c7224 */ /* 0x000fe200078e0006 */
[----:B------:R-:W-:Y:S01]  /*1610*/  @!P0 MOV R5, R3 ;  /* 0x0000000300058202 */ /* 0x000fe20000000f00 */
[----:B------:R-:W-:Y:S01]  /*1620*/  IMAD R6, R66, UR8, RZ ;  /* 0x0000000842067c24 */ /* 0x000fe2000f8e02ff */
[C---:B------:R-:W-:Y:S01]  /*1630*/  IADD3 R36, P1, R46.reuse, -0x60, RZ ;  /* 0xffffffa02e247810 */ /* 0x040fe20007f3e0ff */
[----:B------:R-:W-:Y:S01]  /*1640*/  USHF.R.S32.HI UR16, URZ, 0x1f, UR6 ;  /* 0x0000001f3f107899 */ /* 0x000fe20008011406 */
[----:B------:R-:W-:Y:S01]  /*1650*/  HFMA2.MMA R21, -RZ, RZ, 0, 0 ;  /* 0x00000000ff157435 */ /* 0x000fe200000001ff */
[----:B------:R-:W-:Y:S01]  /*1660*/  @!P0 IMAD.WIDE.U32 R4, R67, UR8, R4 ;  /* 0x0000000843048c25 */ /* 0x000fe2000f8e0004 */
[----:B-1----:R-:W-:Y:S01]  /*1670*/  IADD3.X R37, R45, -0x1, RZ, P1, !PT ;  /* 0xffffffff2d257810 */ /* 0x002fe20000ffe4ff */
[----:B------:R-:W-:Y:S01]  /*1680*/  HFMA2.MMA R73, -RZ, RZ, 0, 0 ;  /* 0x00000000ff497435 */ /* 0x000fe200000001ff */
[----:B------:R-:W-:Y:S01]  /*1690*/  MOV R23, RZ ;  /* 0x000000ff00177202 */ /* 0x000fe20000000f00 */
[C---:B------:R-:W-:Y:S01]  /*16a0*/  IMAD R3, R67.reuse, UR9, R6 ;  /* 0x0000000943037c24 */ /* 0x040fe2000f8e0206 */
[----:B------:R-:W0:Y:S01]  /*16b0*/  LDC.64 R74, c[0x0][0x2b0] ;  /* 0x0000ac00ff4a7b82 */ /* 0x000e220000000a00 */
[----:B------:R-:W-:Y:S01]  /*16c0*/  IMAD.WIDE.U32 R6, R67, UR8, R12 ;  /* 0x0000000843067c25 */ /* 0x000fe2000f8e000c */
[----:B------:R-:W-:Y:S01]  /*16d0*/  @!P0 IADD3 R13, P1, R46, R4, RZ ;  /* 0x000000042e0d8210 */ /* 0x000fe20007f3e0ff */
[----:B------:R-:W-:-:S02]  /*16e0*/  ULDC.64 UR8, c[0x0][0x318] ;  /* 0x0000c60000087ab9 */ /* 0x000fc40000000a00 */
[----:B------:R-:W-:Y:S02]  /*16f0*/  LEA R18, P3, R36, UR8, 0x2 ;  /* 0x0000000824127c11 */ /* 0x000fe4000f8610ff */
[----:B------:R-:W-:Y:S02]  /*1700*/  IADD3 R4, P2, R6, UR6, RZ ;  /* 0x0000000606047c10 */ /* 0x000fe4000ff5e0ff */
[----:B------:R-:W-:Y:S02]  /*1710*/  @!P0 IADD3.X R14, R45, R5, R3, P1, !PT ;  /* 0x000000052d0e8210 */ /* 0x000fe40000ffe403 */
[----:B------:R-:W-:Y:S02]  /*1720*/  IADD3.X R6, R3, UR16, R7, P2, !PT ;  /* 0x0000001003067c10 */ /* 0x000fe400097fe407 */
[----:B------:R-:W-:Y:S02]  /*1730*/  LEA.HI.X R3, R36, UR9, R37, 0x2, P3 ;  /* 0x0000000924037c11 */ /* 0x000fe400098f1425 */
[----:B------:R-:W-:-:S02]  /*1740*/  LEA R18, P2, R4, R18, 0x2 ;  /* 0x0000001204127211 */ /* 0x000fc400078410ff */
[C---:B------:R-:W-:Y:S02]  /*1750*/  @!P0 LEA R12, P1, R13.reuse, UR8, 0x2 ;  /* 0x000000080d0c8c11 */ /* 0x040fe4000f8210ff */
[----:B------:R-:W-:Y:S02]  /*1760*/  LEA.HI.X R19, R4, R3, R6, 0x2, P2 ;  /* 0x0000000304137211 */ /* 0x000fe400010f1406 */
[----:B------:R-:W-:Y:S01]  /*1770*/  LDS.128 R4, [R0] ;  /* 0x0000000000047984 */ /* 0x000fe20000000c00 */
[----:B------:R-:W-:Y:S01]  /*1780*/  @!P0 LEA.HI.X R13, R13, UR9, R14, 0x2, P1 ;  /* 0x000000090d0d8c11 */ /* 0x000fe200088f140e */
[----:B------:R-:W-:Y:S01]  /*1790*/  ULDC.64 UR8, c[0x0][0x2b8] ;  /* 0x0000ae0000087ab9 */ /* 0x000fe20000000a00 */
[-C--:B------:R-:W-:Y:S01]  /*17a0*/  ISETP.GE.AND P1, PT, R44, R39.reuse, PT ;  /* 0x000000272c00720c */ /* 0x080fe20003f26270 */
[----:B------:R-:W-:Y:S01]  /*17b0*/  BAR.SYNC.DEFER_BLOCKING 0x0 ;  /* 0x0000000000007b1d */ /* 0x000fe20000010000 */
[-C--:B------:R-:W-:Y:S02]  /*17c0*/  ISETP.GE.AND P3, PT, R43, R39.reuse, PT ;  /* 0x000000272b00720c */ /* 0x080fe40003f66270 */
[----:B------:R-:W-:-:S02]  /*17d0*/  ISETP.GE.AND P2, PT, R42, R39, PT ;  /* 0x000000272a00720c */ /* 0x000fc40003f46270 */
[----:B------:R-:W-:Y:S01]  /*17e0*/  MOV R3, RZ ;  /* 0x000000ff00037202 */ /* 0x000fe20000000f00 */
[----:B------:R1:W2:Y:S06]  /*17f0*/  @!P0 LDG.E R21, desc[UR12][R12.64] ;  /* 0x0000000c0c158981 */ /* 0x0002ac000c1e1900 */
[----:B------:R-:W3:Y:S04]  /*1800*/  @!P1 LDG.E R3, desc[UR12][R18.64] ;  /* 0x0000000c12039981 */ /* 0x000ee8000c1e1900 */
[----:B------:R-:W4:Y:S04]  /*1810*/  @!P3 LDG.E R73, desc[UR12][R18.64+0x80] ;  /* 0x0000800c1249b981 */ /* 0x000f28000c1e1900 */
[----:B------:R5:W4:Y:S01]  /*1820*/  @!P2 LDG.E R23, desc[UR12][R18.64+0x100] ;  /* 0x0001000c1217a981 */ /* 0x000b22000c1e1900 */
[C---:B0-----:R-:W-:Y:S01]  /*1830*/  IMAD R14, R74.reuse, UR15, RZ ;  /* 0x0000000f4a0e7c24 */ /* 0x041fe2000f8e02ff */
[----:B------:R-:W-:Y:S01]  /*1840*/  @!P0 MOV R15, R33 ;  /* 0x00000021000f8202 */ /* 0x000fe20000000f00 */
[----:B-1----:R-:W-:-:S04]  /*1850*/  IMAD.WIDE.U32 R12, R74, UR14, RZ ;  /* 0x0000000e4a0c7c25 */ /* 0x002fc8000f8e00ff */
[----:B------:R-:W-:Y:S01]  /*1860*/  IMAD R75, R75, UR14, R14 ;  /* 0x0000000e4b4b7c24 */ /* 0x000fe2000f8e020e */
[----:B------:R-:W-:Y:S01]  /*1870*/  MOV R16, R12 ;  /* 0x0000000c00107202 */ /* 0x000fe20000000f00 */
[----:B------:R-:W-:Y:S02]  /*1880*/  @!P0 IMAD.MOV.U32 R14, RZ, RZ, R32 ;  /* 0x000000ffff0e8224 */ /* 0x000fe400078e0020 */
[----:B-----5:R-:W-:Y:S01]  /*1890*/  IMAD R18, R66, UR8, RZ ;  /* 0x0000000842127c24 */ /* 0x020fe2000f8e02ff */
[----:B------:R-:W-:Y:S01]  /*18a0*/  IADD3 R17, R13, R75, RZ ;  /* 0x0000004b0d117210 */ /* 0x000fe20007ffe0ff */
[----:B------:R-:W-:-:S04]  /*18b0*/  @!P0 IMAD.WIDE.U32 R14, R74, UR14, R14 ;  /* 0x0000000e4a0e8c25 */ /* 0x000fc8000f8e000e */
[----:B------:R-:W-:Y:S01]  /*18c0*/  IMAD R19, R67, UR9, R18 ;  /* 0x0000000943137c24 */ /* 0x000fe2000f8e0212 */
[----:B------:R-:W-:Y:S01]  /*18d0*/  @!P0 IADD3 R15, R75, R15, RZ ;  /* 0x0000000f4b0f8210 */ /* 0x000fe20007ffe0ff */
[----:B------:R-:W-:Y:S02]  /*18e0*/  HFMA2.MMA R75, -RZ, RZ, 0, 0 ;  /* 0x00000000ff4b7435 */ /* 0x000fe400000001ff */
[----:B------:R-:W-:-:S04]  /*18f0*/  @!P0 IMAD.WIDE.U32 R12, R67, UR8, R14 ;  /* 0x00000008430c8c25 */ /* 0x000fc8000f8e000e */
[----:B------:R-:W-:Y:S01]  /*1900*/  IMAD.WIDE.U32 R14, R67, UR8, R16 ;  /* 0x00000008430e7c25 */ /* 0x000fe2000f8e0010 */
[----:B------:R-:W-:Y:S01]  /*1910*/  ULDC.64 UR8, c[0x0][0x308] ;  /* 0x0000c20000087ab9 */ /* 0x000fe20000000a00 */
[----:B------:R-:W-:Y:S02]  /*1920*/  @!P0 IADD3 R16, P5, R46, R12, RZ ;  /* 0x0000000c2e108210 */ /* 0x000fe40007fbe0ff */
[----:B------:R-:W-:Y:S02]  /*1930*/  LEA R20, P4, R36, UR8, 0x2 ;  /* 0x0000000824147c11 */ /* 0x000fe4000f8810ff */
[----:B------:R-:W-:Y:S02]  /*1940*/  IADD3 R17, P6, R14, UR6, RZ ;  /* 0x000000060e117c10 */ /* 0x000fe4000ffde0ff */
[----:B------:R-:W-:Y:S02]  /*1950*/  @!P0 IADD3.X R13, R45, R13, R19, P5, !PT ;  /* 0x0000000d2d0d8210 */ /* 0x000fe40002ffe413 */
[----:B------:R-:W-:-:S02]  /*1960*/  LEA.HI.X R14, R36, UR9, R37, 0x2, P4 ;  /* 0x00000009240e7c11 */ /* 0x000fc4000a0f1425 */
[----:B------:R-:W-:Y:S02]  /*1970*/  IADD3.X R15, R19, UR16, R15, P6, !PT ;  /* 0x00000010130f7c10 */ /* 0x000fe4000b7fe40f */
[C---:B------:R-:W-:Y:S02]  /*1980*/  @!P0 LEA R12, P5, R16.reuse, UR8, 0x2 ;  /* 0x00000008100c8c11 */ /* 0x040fe4000f8a10ff */
[C---:B------:R-:W-:Y:S02]  /*1990*/  LEA R20, P4, R17.reuse, R20, 0x2 ;  /* 0x0000001411147211 */ /* 0x040fe400078810ff */
[----:B------:R-:W-:Y:S02]  /*19a0*/  @!P0 LEA.HI.X R13, R16, UR9, R13, 0x2, P5 ;  /* 0x00000009100d8c11 */ /* 0x000fe4000a8f140d */
[----:B------:R-:W-:Y:S01]  /*19b0*/  MOV R77, RZ ;  /* 0x000000ff004d7202 */ /* 0x000fe20000000f00 */
[----:B--2---:R0:W-:Y:S04]  /*19c0*/  STS [R2], R21 ;  /* 0x0000001502007388 */ /* 0x0041e80000000800 */
[----:B---3--:R1:W-:Y:S04]  /*19d0*/  STS [R2+0x80], R3 ;  /* 0x0000800302007388 */ /* 0x0083e80000000800 */
[----:B----4-:R2:W-:Y:S01]  /*19e0*/  STS [R2+0x100], R73 ;  /* 0x0001004902007388 */ /* 0x0105e20000000800 */
[----:B0-----:R-:W-:-:S03]  /*19f0*/  LEA.HI.X R21, R17, R14, R15, 0x2, P4 ;  /* 0x0000000e11157211 */ /* 0x001fc600020f140f */
[----:B------:R-:W-:Y:S01]  /*1a00*/  STS [R2+0x180], R23 ;  /* 0x0001801702007388 */ /* 0x000fe20000000800 */
[----:B------:R-:W-:-:S03]  /*1a10*/  NOP ;  /* 0x0000000000007918 */ /* 0x000fc60000000000 */
[----:B------:R-:W0:Y:S01]  /*1a20*/  LDS.128 R16, [R0] ;  /* 0x0000000000107984 */ /* 0x000e220000000c00 */
[----:B-1----:R-:W-:Y:S01]  /*1a30*/  IMAD.MOV.U32 R3, RZ, RZ, RZ ;  /* 0x000000ffff037224 */ /* 0x002fe200078e00ff */
[----:B------:R-:W-:Y:S01]  /*1a40*/  BAR.SYNC.DEFER_BLOCKING 0x0 ;  /* 0x0000000000007b1d */ /* 0x000fe20000010000 */
[----:B--2---:R-:W-:-:S05]  /*1a50*/  HFMA2.MMA R73, -RZ, RZ, 0, 0 ;  /* 0x00000000ff497435 */ /* 0x004fca00000001ff */
[----:B------:R-:W2:Y:S04]  /*1a60*/  @!P0 LDG.E R75, desc[UR12][R12.64] ;  /* 0x0000000c0c4b8981 */ /* 0x000ea8000c1e1900 */
[----:B------:R-:W3:Y:S04]  /*1a70*/  @!P1 LDG.E R3, desc[UR12][R20.64] ;  /* 0x0000000c14039981 */ /* 0x000ee8000c1e1900 */
[----:B------:R-:W4:Y:S04]  /*1a80*/  @!P3 LDG.E R77, desc[UR12][R20.64+0x80] ;  /* 0x0000800c144db981 */ /* 0x000f28000c1e1900 */
[----:B------:R1:W5:Y:S01]  /*1a90*/  @!P2 LDG.E R73, desc[UR12][R20.64+0x100] ;  /* 0x0001000c1449a981 */ /* 0x000362000c1e1900 */
        /* <DEDUP_REMOVED lines=10> */
[----:B------:R-:W1:Y:S01]  /*1b40*/  MUFU.EX2 R20, R20 ;  /* 0x0000001400147308 */ /* 0x000e620000000800 */
[----:B0-----:R-:W-:-:S07]  /*1b50*/  ULEA UR5, UR7, UR5, 0x18 ;  /* 0x0000000507057291 */ /* 0x001fce000f8ec03f */
[----:B------:R-:W0:Y:S01]  /*1b60*/  MUFU.EX2 R74, R74 ;  /* 0x0000004a004a7308 */ /* 0x000e220000000800 */
[----:B-1----:R-:W-:-:S07]  /*1b70*/  FADD.FTZ R38, R23, 1 ;  /* 0x3f80000017267421 */ /* 0x002fce0000010000 */
[----:B------:R-:W-:Y:S01]  /*1b80*/  MUFU.RCP R38, R38 ;  /* 0x0000002600267308 */ /* 0x000fe20000001000 */
[----:B------:R-:W-:-:S07]  /*1b90*/  FADD.FTZ R79, R20, 1 ;  /* 0x3f800000144f7421 */ /* 0x000fce0000010000 */
[----:B------:R-:W-:Y:S01]  /*1ba0*/  MUFU.RCP R79, R79 ;  /* 0x0000004f004f7308 */ /* 0x000fe20000001000 */
[----:B0-----:R-:W-:-:S07]  /*1bb0*/  FADD.FTZ R72, R74, 1 ;  /* 0x3f8000004a487421 */ /* 0x001fce0000010000 */
[----:B------:R-:W0:Y:S02]  /*1bc0*/  MUFU.RCP R72, R72 ;  /* 0x0000004800487308 */ /* 0x000e240000001000 */
[----:B0-----:R-:W-:-:S04]  /*1bd0*/  FADD.FTZ R76, -R72, 1 ;  /* 0x3f800000484c7421 */ /* 0x001fc80000010100 */
[----:B------:R-:W-:Y:S01]  /*1be0*/  FFMA.FTZ R76, R19, R76, 1 ;  /* 0x3f800000134c7423 */ /* 0x000fe2000001004c */
[----:B--2---:R-:W-:Y:S04]  /*1bf0*/  STS [R2], R75 ;  /* 0x0000004b02007388 */ /* 0x004fe80000000800 */
[----:B---3--:R0:W-:Y:S04]  /*1c00*/  STS [R2+0x80], R3 ;  /* 0x0000800302007388 */ /* 0x0081e80000000800 */
[----:B----4-:R-:W-:Y:S04]  /*1c10*/  STS [R2+0x100], R77 ;  /* 0x0001004d02007388 */ /* 0x010fe80000000800 */
[----:B-----5:R-:W-:Y:S01]  /*1c20*/  STS [R2+0x180], R73 ;  /* 0x0001804902007388 */ /* 0x020fe20000000800 */
[----:B------:R-:W-:-:S03]  /*1c30*/  NOP ;  /* 0x0000000000007918 */ /* 0x000fc60000000000 */
[----:B------:R-:W1:Y:S01]  /*1c40*/  LDS.128 R12, [R0] ;  /* 0x00000000000c7984 */ /* 0x000e620000000c00 */
[----:B0-----:R-:W-:Y:S01]  /*1c50*/  FADD.FTZ R3, R22, 1 ;  /* 0x3f80000016037421 */ /* 0x001fe20000010000 */
[----:B------:R-:W-:-:S04]  /*1c60*/  FADD.FTZ R22, -R38, 1 ;  /* 0x3f80000026167421 */ /* 0x000fc80000010100 */
[----:B------:R-:W-:Y:S01]  /*1c70*/  FFMA.FTZ R22, R17, R22, 1 ;  /* 0x3f80000011167423 */ /* 0x000fe20000010016 */
[----:B------:R-:W0:Y:S02]  /*1c80*/  MUFU.RCP R3, R3 ;  /* 0x0000000300037308 */ /* 0x000e240000001000 */
[----:B0-----:R-:W-:-:S04]  /*1c90*/  FADD.FTZ R21, -R3, 1 ;  /* 0x3f80000003157421 */ /* 0x001fc80000010100 */
[----:B------:R-:W-:Y:S01]  /*1ca0*/  FFMA.FTZ R21, R16, R21, 1 ;  /* 0x3f80000010157423 */ /* 0x000fe20000010015 */
[----:B-1----:R-:W-:Y:S01]  /*1cb0*/  FMUL.FTZ R20, R4, R12 ;  /* 0x0000000c04147220 */ /* 0x002fe20000410000 */
[----:B------:R-:W-:Y:S01]  /*1cc0*/  FMUL.FTZ R74, R6, R14 ;  /* 0x0000000e064a7220 */ /* 0x000fe20000410000 */
[----:B------:R-:W-:Y:S02]  /*1cd0*/  FMUL.FTZ R73, R7, R15 ;  /* 0x0000000f07497220 */ /* 0x000fe40000410000 */
[----:B------:R-:W-:Y:S01]  /*1ce0*/  FMUL.FTZ R20, R3, R20 ;  /* 0x0000001403147220 */ /* 0x000fe20000410000 */
[C---:B------:R-:W-:Y:S01]  /*1cf0*/  FMUL.FTZ R74, R79.reuse, R74 ;  /* 0x0000004a4f4a7220 */ /* 0x040fe20000410000 */
[----:B------:R-:W-:Y:S02]  /*1d00*/  FMUL.FTZ R73, R72, R73 ;  /* 0x0000004948497220 */ /* 0x000fe40000410000 */
[----:B------:R-:W-:Y:S01]  /*1d10*/  FMUL.FTZ R20, R20, R21 ;  /* 0x0000001514147220 */ /* 0x000fe20000410000 */
[----:B------:R-:W-:-:S04]  /*1d20*/  FADD.FTZ R21, -R79, 1 ;  /* 0x3f8000004f157421 */ /* 0x000fc80000010100 */
[----:B------:R-:W-:Y:S01]  /*1d30*/  FFMA.FTZ R23, R18, R21, 1 ;  /* 0x3f80000012177423 */ /* 0x000fe20000010015 */
[----:B------:R-:W-:-:S04]  /*1d40*/  FMUL.FTZ R21, R5, R13 ;  /* 0x0000000d05157220 */ /* 0x000fc80000410000 */
[----:B------:R-:W-:-:S04]  /*1d50*/  FMUL.FTZ R21, R38, R21 ;  /* 0x0000001526157220 */ /* 0x000fc80000410000 */
[----:B------:R-:W-:Y:S01]  /*1d60*/  FMUL.FTZ R21, R21, R22 ;  /* 0x0000001615157220 */ /* 0x000fe20000410000 */
[----:B------:R-:W-:Y:S01]  /*1d70*/  FMUL.FTZ R22, R74, R23 ;  /* 0x000000174a167220 */ /* 0x000fe20000410000 */
[----:B------:R-:W-:Y:S01]  /*1d80*/  FMUL.FTZ R23, R73, R76 ;  /* 0x0000004c49177220 */ /* 0x000fe20000410000 */
[----:B------:R-:W-:Y:S01]  /*1d90*/  BAR.SYNC.DEFER_BLOCKING 0x0 ;  /* 0x0000000000007b1d */ /* 0x000fe20000010000 */
[----:B------:R-:W-:-:S07]  /*1da0*/  MOV R73, UR5 ;  /* 0x0000000500497c02 */ /* 0x000fce0008000f00 */
[----:B------:R-:W0:Y:S01]  /*1db0*/  LDC.64 R74, c[0x0][0x398] ;  /* 0x0000e600ff4a7b82 */ /* 0x000e220000000a00 */
[----:B------:R1:W-:Y:S01]  /*1dc0*/  STS.128 [R0], R20 ;  /* 0x0000001400007388 */ /* 0x0003e20000000c00 */
[----:B------:R-:W-:-:S03]  /*1dd0*/  NOP ;  /* 0x0000000000007918 */ /* 0x000fc60000000000 */
[----:B------:R-:W-:Y:S01]  /*1de0*/  LDS R81, [R2] ;  /* 0x0000000002517984 */ /* 0x000fe20000000800 */
[----:B0-----:R-:W-:-:S03]  /*1df0*/  IMAD R76, R74, UR15, RZ ;  /* 0x0000000f4a4c7c24 */ /* 0x001fc6000f8e02ff */
[----:B------:R-:W-:Y:S01]  /*1e00*/  LDS R83, [R2+0x80] ;  /* 0x0000800002537984 */ /* 0x000fe20000000800 */
[----:B------:R-:W-:-:S03]  /*1e10*/  IMAD R77, R75, UR14, R76 ;  /* 0x0000000e4b4d7c24 */ /* 0x000fc6000f8e024c */
[----:B------:R-:W-:Y:S01]  /*1e20*/  LDS R85, [R2+0x100] ;  /* 0x0001000002557984 */ /* 0x000fe20000000800 */
[----:B-1----:R-:W-:Y:S01]  /*1e30*/  IMAD.WIDE.U32 R22, R74, UR14, RZ ;  /* 0x0000000e4a167c25 */ /* 0x002fe2000f8e00ff */
[C---:B------:R-:W-:Y:S02]  /*1e40*/  IADD3 R20, P2, R46.reuse, R32, RZ ;  /* 0x000000202e147210 */ /* 0x040fe40007f5e0ff */
[----:B------:R-:W-:Y:S02]  /*1e50*/  LDS R87, [R2+0x180] ;  /* 0x0001800002577984 */ /* 0x000fe40000000800 */
[----:B------:R-:W-:Y:S02]  /*1e60*/  IADD3 R91, R23, R77, RZ ;  /* 0x0000004d175b7210 */ /* 0x000fe40007ffe0ff */
[----:B------:R-:W-:Y:S01]  /*1e70*/  @!P1 STS [UR5+0x200], R39 ;  /* 0x00020027ff009988 */ /* 0x000fe20008000805 */
[----:B------:R-:W-:Y:S01]  /*1e80*/  IADD3.X R21, R45, R33, RZ, P2, !PT ;  /* 0x000000212d157210 */ /* 0x000fe200017fe4ff */
[----:B------:R-:W-:Y:S06]  /*1e90*/  BAR.SYNC.DEFER_BLOCKING 0x0 ;  /* 0x0000000000007b1d */ /* 0x000fec0000010000 */
[----:B------:R-:W0:Y:S02]  /*1ea0*/  LDS R89, [R73+0x200] ;  /* 0x0002000049597984 */ /* 0x000e240000000800 */
[----:B0-----:R-:W-:-:S13]  /*1eb0*/  ISETP.GE.AND P0, PT, R46, R89, PT ;  /* 0x000000592e00720c */ /* 0x001fda0003f06270 */
        /* <DEDUP_REMOVED lines=12> */
.L_x_10059:
[----:B------:R-:W-:Y:S05]  /*1f80*/  BSYNC B0 ;  /* 0x0000000000007941 */ /* 0x000fea0003800000 */
.L_x_10058:
[----:B------:R-:W-:Y:S01]  /*1f90*/  MOV R23, R91 ;  /* 0x0000005b00177202 */ /* 0x000fe20000000f00 */
        /* <DEDUP_REMOVED lines=40> */
[----:B------:R-:W-:Y:S01]  /*2220*/  LDS R19, [R2+0x80] ;  /* 0x0000800002137984 */ /* 0x000fe20000000800 */
[----:B------:R-:W-:Y:S02]  /*2230*/  IMAD R81, R7, UR14, R4 ;  /* 0x0000000e07517c24 */ /* 0x000fe4000f8e0204 */
[----:B------:R-:W-:Y:S01]  /*2240*/  IMAD.WIDE.U32 R4, R6, UR14, RZ ;  /* 0x0000000e06047c25 */ /* 0x000fe2000f8e00ff */
[----:B------:R-:W-:Y:S01]  /*2250*/  LDS R23, [R2+0x100] ;  /* 0x0001000002177984 */ /* 0x000fe20000000800 */
[----:B-1----:R-:W-:-:S03]  /*2260*/  LEA R14, P2, R36, UR8, 0x2 ;  /* 0x00000008240e7c11 */ /* 0x002fc6000f8410ff */
[----:B------:R-:W-:Y:S01]  /*2270*/  LDS R77, [R2+0x180] ;  /* 0x00018000024d7984 */ /* 0x000fe20000000800 */
[----:B------:R-:W-:-:S03]  /*2280*/  IADD3 R15, R5, R81, RZ ;  /* 0x00000051050f7210 */ /* 0x000fc60007ffe0ff */
        /* <DEDUP_REMOVED lines=9> */
[----:B------:R-:W-:Y:S02]  /*2320*/  IMAD R12, R66, UR10, RZ ;  /* 0x0000000a420c7c24 */ /* 0x000fe4000f8e02ff */
[----:B------:R-:W-:Y:S02]  /*2330*/  IMAD.IADD R7, R81, 0x1, R7 ;  /* 0x0000000151077824 */ /* 0x000fe400078e0207 */
[C---:B------:R-:W-:Y:S02]  /*2340*/  IMAD R13, R67.reuse, UR11, R12 ;  /* 0x0000000b430d7c24 */ /* 0x040fe4000f8e020c */
[----:B------:R-:W-:-:S05]  /*2350*/  IMAD.WIDE.U32 R6, R67, UR10, R6 ;  /* 0x0000000a43067c25 */ /* 0x000fca000f8e0006 */
[----:B------:R-:W-:Y:S02]  /*2360*/  IADD3 R7, R7, R13, RZ ;  /* 0x0000000d07077210 */ /* 0x000fe40007ffe0ff */
[----:B------:R-:W-:-:S04]  /*2370*/  LEA R12, P0, R6, UR8, 0x2 ;  /* 0x00000008060c7c11 */ /* 0x000fc8000f8010ff */
[----:B------:R-:W-:-:S05]  /*2380*/  LEA.HI.X R13, R6, UR9, R7, 0x2, P0 ;  /* 0x00000009060d7c11 */ /* 0x000fca00080f1407 */
[----:B------:R0:W-:Y:S04]  /*2390*/  STG.E desc[UR12][R12.64], R17 ;  /* 0x000000110c007986 */ /* 0x0001e8000c10190c */
.L_x_10062:
[----:B------:R-:W-:Y:S05]  /*23a0*/  BSYNC B0 ;  /* 0x0000000000007941 */ /* 0x000fea0003800000 */
.L_x_10061:
        /* <DEDUP_REMOVED lines=16> */
.L_x_10060:
[----:B------:R-:W1:Y:S01]  /*24b0*/  LDC R81, c[0x0][0x21c] ;  /* 0x00008700ff517b82 */ /* 0x000e620000000800 */
[----:B0-----:R-:W-:Y:S01]  /*24c0*/  FFMA.FTZ R4, R8, R3, R65 ;  /* 0x0000000308047223 */ /* 0x001fe20000010041 */
[----:B------:R-:W-:Y:S01]  /*24d0*/  HFMA2.MMA R79, -RZ, RZ, 0, 0 ;  /* 0x00000000ff4f7435 */ /* 0x000fe200000001ff */
[-C--:B------:R-:W-:Y:S01]  /*24e0*/  FMUL.FTZ R12, R3, R64.reuse ;  /* 0x00000040030c7220 */ /* 0x080fe20000410000 */
[----:B------:R-:W-:Y:S01]  /*24f0*/  FMUL.FTZ R13, R72, R64 ;  /* 0x00000040480d7220 */ /* 0x000fe20000410000 */
[----:B------:R-:W-:Y:S01]  /*2500*/  FFMA.FTZ R5, R9, R72, R4 ;  /* 0x0000004809057223 */ /* 0x000fe20000010004 */
[-C--:B------:R-:W-:Y:S01]  /*2510*/  FMUL.FTZ R14, R75, R64.reuse ;  /* 0x000000404b0e7220 */ /* 0x080fe20000410000 */
[----:B------:R-:W-:Y:S01]  /*2520*/  FMUL.FTZ R15, R74, R64 ;  /* 0x000000404a0f7220 */ /* 0x000fe20000410000 */
[----:B------:R-:W-:Y:S01]  /*2530*/  CS2R R18, SRZ ;  /* 0x0000000000127805 */ /* 0x000fe2000001ff00 */
[----:B------:R-:W-:Y:S01]  /*2540*/  FFMA.FTZ R4, R10, R75, R5 ;  /* 0x0000004b0a047223 */ /* 0x000fe20000010005 */
[----:B------:R-:W-:-:S03]  /*2550*/  CS2R R16, SRZ ;  /* 0x0000000000107805 */ /* 0x000fc6000001ff00 */
[----:B------:R-:W-:Y:S01]  /*2560*/  FFMA.FTZ R65, R11, R74, R4 ;  /* 0x0000004a0b417223 */ /* 0x000fe20000010004 */
[----:B------:R-:W-:Y:S01]  /*2570*/  BAR.SYNC.DEFER_BLOCKING 0x0 ;  /* 0x0000000000007b1d */ /* 0x000fe20000010000 */
[----:B-1----:R-:W-:-:S13]  /*2580*/  ISETP.GE.AND P0, PT, R81, 0x1, PT ;  /* 0x000000015100780c */ /* 0x002fda0003f06270 */
[----:B------:R-:W-:Y:S05]  /*2590*/  @!P0 BRA `(.L_x_10063) ;  /* 0x0000001000188947 */ /* 0x000fea0003800000 */
[C---:B------:R-:W-:Y:S01]  /*25a0*/  IADD3 R6, R52.reuse, -0x2, RZ ;  /* 0xfffffffe34067810 */ /* 0x040fe20007ffe0ff */
[----:B------:R-:W0:Y:S01]  /*25b0*/  LDC.64 R4, c[0x0][0x238] ;  /* 0x00008e00ff047b82 */ /* 0x000e220000000a00 */
[----:B------:R-:W-:Y:S01]  /*25c0*/  IADD3 R16, R52, -0x1, RZ ;  /* 0xffffffff34107810 */ /* 0x000fe20007ffe0ff */
[----:B------:R-:W-:Y:S01]  /*25d0*/  IMAD.MOV.U32 R87, RZ, RZ, R57 ;  /* 0x000000ffff577224 */ /* 0x000fe200078e0039 */
[----:B------:R-:W-:Y:S01]  /*25e0*/  MOV R83, R58 ;  /* 0x0000003a00537202 */ /* 0x000fe20000000f00 */
[----:B------:R-:W-:Y:S01]  /*25f0*/  IMAD R81, R6, R81, RZ ;  /* 0x0000005106517224 */ /* 0x000fe200078e02ff */
[C---:B------:R-:W-:Y:S02]  /*2600*/  LEA.HI R17, R16.reuse, R16, RZ, 0x1 ;  /* 0x0000001010117211 */ /* 0x040fe400078f08ff */
[----:B------:R-:W-:Y:S02]  /*2610*/  CS2R R18, SRZ ;  /* 0x0000000000127805 */ /* 0x000fe4000001ff00 */
[----:B------:R-:W-:Y:S01]  /*2620*/  MOV R78, R55 ;  /* 0x00000037004e7202 */ /* 0x000fe20000000f00 */
[----:B------:R-:W1:Y:S01]  /*2630*/  LDC.64 R6, c[0x0][0x250] ;  /* 0x00009400ff067b82 */ /* 0x000e620000000a00 */
[----:B------:R-:W-:Y:S01]  /*2640*/  LOP3.LUT R17, R17, 0xfffffe, RZ, 0xc0, !PT ;  /* 0x00fffffe11117812 */ /* 0x000fe200078ec0ff */
[----:B------:R-:W-:Y:S01]  /*2650*/  IMAD.WIDE R80, R81, 0x8, R24 ;  /* 0x0000000851507825 */ /* 0x000fe200078e0218 */
[----:B------:R-:W-:Y:S01]  /*2660*/  MOV R85, R59 ;  /* 0x0000003b00557202 */ /* 0x000fe20000000f00 */
[----:B------:R-:W-:Y:S01]  /*2670*/  UMOV UR5, URZ ;  /* 0x0000003f00057c82 */ /* 0x000fe20008000000 */
[----:B------:R-:W-:Y:S01]  /*2680*/  MOV R86, R53 ;  /* 0x0000003500567202 */ /* 0x000fe20000000f00 */
[----:B------:R-:W-:Y:S01]  /*2690*/  IMAD.IADD R90, R16, 0x1, -R17 ;  /* 0x00000001105a7824 */ /* 0x000fe200078e0a11 */
[----:B------:R-:W-:Y:S01]  /*26a0*/  MOV R76, R80 ;  /* 0x00000050004c7202 */ /* 0x000fe20000000f00 */
[----:B------:R-:W2:Y:S01]  /*26b0*/  LDC.64 R22, c[0x0][0x270] ;  /* 0x00009c00ff167b82 */ /* 0x000ea20000000a00 */
[----:B------:R-:W-:-:S02]  /*26c0*/  MOV R80, R56 ;  /* 0x0000003800507202 */ /* 0x000fc40000000f00 */
[----:B------:R-:W-:Y:S02]  /*26d0*/  CS2R R16, SRZ ;  /* 0x0000000000107805 */ /* 0x000fe4000001ff00 */
[-C--:B------:R-:W-:Y:S01]  /*26e0*/  MOV R88, R73.reuse ;  /* 0x0000004900587202 */ /* 0x080fe20000000f00 */
[----:B------:R-:W-:Y:S01]  /*26f0*/  ULDC UR7, c[0x0][0x224] ;  /* 0x0000890000077ab9 */ /* 0x000fe20000000800 */
[----:B------:R-:W-:Y:S02]  /*2700*/  MOV R89, R73 ;  /* 0x0000004900597202 */ /* 0x000fe40000000f00 */
[----:B------:R-:W-:Y:S01]  /*2710*/  SHF.L.U32 R90, R90, 0x8, RZ ;  /* 0x000000085a5a7819 */ /* 0x000fe200000006ff */
[----:B------:R-:W3:Y:S01]  /*2720*/  LDC R77, c[0x0][0x224] ;  /* 0x00008900ff4d7b82 */ /* 0x000ee20000000800 */
[----:B0-----:R-:W-:-:S07]  /*2730*/  SHF.L.U64.HI R91, R4, 0x2, R5 ;  /* 0x00000002045b7819 */ /* 0x001fce0000010205 */
[----:B------:R-:W0:Y:S01]  /*2740*/  LDC R105, c[0x0][0x21c] ;  /* 0x00008700ff697b82 */ /* 0x000e220000000800 */
[----:B-1----:R-:W-:Y:S02]  /*2750*/  SHF.L.U64.HI R7, R6, 0x2, R7 ;  /* 0x0000000206077819 */ /* 0x002fe40000010207 */
[----:B--2---:R-:W-:-:S07]  /*2760*/  SHF.L.U64.HI R23, R22, 0x2, R23 ;  /* 0x0000000216177819 */ /* 0x004fce0000010217 */
.L_x_10068:
[----:B0-----:R-:W-:Y:S01]  /*2770*/  MOV R36, R83 ;  /* 0x0000005300247202 */ /* 0x001fe20000000f00 */
[----:B------:R-:W-:-:S05]  /*2780*/  IMAD.MOV.U32 R37, RZ, RZ, R78 ;  /* 0x000000ffff257224 */ /* 0x000fca00078e004e */
[----:B------:R1:W2:Y:S01]  /*2790*/  LDG.E R92, desc[UR12][R36.64] ;  /* 0x0000000c245c7981 */ /* 0x0002a2000c1e1900 */
[----:B------:R-:W-:Y:S02]  /*27a0*/  ISETP.GT.AND P0, PT, R52, 0x1, PT ;  /* 0x000000013400780c */ /* 0x000fe40003f04270 */
[----:B-1----:R-:W-:Y:S02]  /*27b0*/  MOV R36, R87 ;  /* 0x0000005700247202 */ /* 0x002fe40000000f00 */
        /* <DEDUP_REMOVED lines=14> */
[----:B------:R-:W-:-:S10]  /*28a0*/  FMUL.FTZ R95, R9, R68 ;  /* 0x00000044095f7220 */ /* 0x000fd40000410000 */
[----:B-1----:R-:W-:Y:S02]  /*28b0*/  @P0 MOV R36, R76 ;  /* 0x0000004c00240202 */ /* 0x002fe40000000f00 */
[----:B------:R-:W-:Y:S01]  /*28c0*/  @P0 MOV R37, R81 ;  /* 0x0000005100250202 */ /* 0x000fe20000000f00 */
[----:B------:R-:W-:Y:S01]  /*28d0*/  FMUL.FTZ R102, R8, R69 ;  /* 0x0000004508667220 */ /* 0x000fe20000410000 */
        /* <DEDUP_REMOVED lines=15> */
[----:B----4-:R-:W-:Y:S01]  /*29d0*/  FMUL.FTZ R37, R74, R39 ;  /* 0x000000274a257220 */ /* 0x010fe20000410000 */
[----:B-1----:R-:W-:Y:S01]  /*29e0*/  FMUL.FTZ R100, R10, R71 ;  /* 0x000000470a647220 */ /* 0x002fe20000410000 */
[----:B------:R-:W-:Y:S01]  /*29f0*/  FMUL.FTZ R36, R11, R70 ;  /* 0x000000460b247220 */ /* 0x000fe20000410000 */
[----:B------:R-:W-:Y:S01]  /*2a00*/  FMUL.FTZ R104, R72, R39 ;  /* 0x0000002748687220 */ /* 0x000fe20000410000 */
[----:B---3--:R-:W-:Y:S01]  /*2a10*/  FFMA.FTZ R98, R93, R37, R106 ;  /* 0x000000255d627223 */ /* 0x008fe2000001006a */
[----:B------:R-:W-:Y:S06]  /*2a20*/  @P3 BRA `(.L_x_10065) ;  /* 0x0000000000203947 */ /* 0x000fec0003800000 */
[----:B------:R-:W-:Y:S01]  /*2a30*/  ISETP.NE.AND P0, PT, R52, R77, PT ;  /* 0x0000004d3400720c */ /* 0x000fe20003f05270 */
[----:B--2---:R-:W-:-:S12]  /*2a40*/  IMAD.MOV.U32 R108, RZ, RZ, 0x3f800000 ;  /* 0x3f800000ff6c7424 */ /* 0x004fd800078e00ff */
[----:B------:R-:W-:-:S04]  /*2a50*/  @P0 LEA.HI R38, R52, R52, RZ, 0x1 ;  /* 0x0000003434260211 */ /* 0x000fc800078f08ff */
[----:B------:R-:W-:-:S04]  /*2a60*/  @P0 LOP3.LUT R99, R38, 0x3ffffe, RZ, 0xc0, !PT ;  /* 0x003ffffe26630812 */ /* 0x000fc800078ec0ff */
[----:B------:R-:W-:-:S04]  /*2a70*/  @P0 IADD3 R99, -R99, R52, RZ ;  /* 0x0000003463630210 */ /* 0x000fc80007ffe1ff */
[----:B------:R-:W-:-:S04]  /*2a80*/  @P0 LEA R38, R99, 0x448, 0xa ;  /* 0x0000044863260811 */ /* 0x000fc800078e50ff */
[----:B------:R-:W-:-:S05]  /*2a90*/  @P0 IADD3 R38, R38, R89, RZ ;  /* 0x0000005926260210 */ /* 0x000fca0007ffe0ff */
[----:B------:R1:W3:Y:S02]  /*2aa0*/  @P0 LDS R108, [R38] ;  /* 0x00000000266c0984 */ /* 0x0002e40000000800 */
.L_x_10065:
[----:B------:R-:W-:Y:S05]  /*2ab0*/  BSYNC B0 ;  /* 0x0000000000007941 */ /* 0x000fea0003800000 */
.L_x_10064:
[----:B-123--:R-:W-:Y:S01]  /*2ac0*/  FMUL.FTZ R38, R93, R108 ;  /* 0x0000006c5d267220 */ /* 0x00efe20000410000 */
[----:B------:R-:W-:Y:S01]  /*2ad0*/  FMUL.FTZ R101, R3, R39 ;  /* 0x0000002703657220 */ /* 0x000fe20000410000 */
[C---:B0-----:R-:W-:Y:S01]  /*2ae0*/  FFMA.FTZ R98, R97.reuse, R98, R104 ;  /* 0x0000006261627223 */ /* 0x041fe20000010068 */
        /* <DEDUP_REMOVED lines=8> */
[C---:B------:R-:W-:Y:S01]  /*2b70*/  FFMA.FTZ R110, R93.reuse, R39, R36 ;  /* 0x000000275d6e7223 */ /* 0x040fe20000010024 */
        /* <DEDUP_REMOVED lines=35> */
[----:B------:R-:W-:Y:S01]  /*2db0*/  HFMA2.MMA R39, -RZ, RZ, 0, 0 ;  /* 0x00000000ff277435 */ /* 0x000fe200000001ff */
[----:B---3--:R-:W-:Y:S01]  /*2dc0*/  @P4 FMUL.FTZ R103, R103, R38 ;  /* 0x0000002667674220 */ /* 0x008fe20000410000 */
[----:B------:R-:W2:Y:S01]  /*2dd0*/  SHFL.UP PT, R107, R110, 0x8, RZ ;  /* 0x050000006e6b7989 */ /* 0x000ea200000e00ff */
[----:B------:R-:W-:Y:S02]  /*2de0*/  MOV R38, 0x3f800000 ;  /* 0x3f80000000267802 */ /* 0x000fe40000000f00 */
[C---:B------:R-:W-:Y:S01]  /*2df0*/  ISETP.GE.AND P4, PT, R84.reuse, 0x8, PT ;  /* 0x000000085400780c */ /* 0x040fe20003f86270 */
[----:B------:R-:W3:Y:S06]  /*2e00*/  SHFL.UP PT, R112, R103, 0x8, RZ ;  /* 0x0500000067707989 */ /* 0x000eec00000e00ff */
        /* <DEDUP_REMOVED lines=11> */
[----:B0-----:R-:W-:-:S02]  /*2ec0*/  @!P4 FFMA.FTZ R99, R98, R111, R99 ;  /* 0x0000006f6263c223 */ /* 0x001fc40000010063 */
[----:B-----5:R-:W-:Y:S01]  /*2ed0*/  SHFL.IDX PT, R111, R94, RZ, 0x1f ;  /* 0x00001fff5e6f7589 */ /* 0x020fe200000e0000 */
[----:B-1----:R-:W-:-:S03]  /*2ee0*/  @!P4 FMUL.FTZ R98, R98, R109 ;  /* 0x0000006d6262c220 */ /* 0x002fc60000410000 */
[----:B------:R-:W-:Y:S01]  /*2ef0*/  SHFL.IDX PT, R114, R39, RZ, 0x1f ;  /* 0x00001fff27727589 */ /* 0x000fe200000e0000 */
[----:B--2---:R-:W-:-:S03]  /*2f00*/  @P0 FFMA.FTZ R110, R103, R107, R110 ;  /* 0x0000006b676e0223 */ /* 0x004fc6000001006e */
[----:B------:R-:W-:Y:S01]  /*2f10*/  SHFL.DOWN PT, R116, R99, 0x1, 0x1f ;  /* 0x08201f0063747f89 */ /* 0x000fe200000e0000 */
[----:B---3--:R-:W-:Y:S01]  /*2f20*/  @P0 FMUL.FTZ R103, R103, R112 ;  /* 0x0000007067670220 */ /* 0x008fe20000410000 */
[----:B------:R-:W-:Y:S02]  /*2f30*/  ISETP.GT.AND P0, PT, R84, 0x1e, PT ;  /* 0x0000001e5400780c */ /* 0x000fe40003f04270 */
[----:B------:R-:W0:Y:S04]  /*2f40*/  SHFL.DOWN PT, R107, R98, 0x1, 0x1f ;  /* 0x08201f00626b7f89 */ /* 0x000e2800000e0000 */
[----:B------:R-:W-:Y:S04]  /*2f50*/  SHFL.UP PT, R110, R110, 0x1, RZ ;  /* 0x042000006e6e7989 */ /* 0x000fe800000e00ff */
[----:B------:R-:W1:Y:S04]  /*2f60*/  SHFL.UP PT, R103, R103, 0x1, RZ ;  /* 0x0420000067677989 */ /* 0x000e6800000e00ff */
[----:B------:R-:W-:Y:S04]  /*2f70*/  SHFL.IDX PT, R99, R99, RZ, 0x1f ;  /* 0x00001fff63637589 */ /* 0x000fe800000e0000 */
[----:B------:R-:W2:Y:S01]  /*2f80*/  SHFL.IDX PT, R98, R98, RZ, 0x1f ;  /* 0x00001fff62627589 */ /* 0x000ea200000e0000 */
[----:B0-----:R-:W-:-:S04]  /*2f90*/  @P3 FFMA.FTZ R114, R107, R114, R116 ;  /* 0x000000726b723223 */ /* 0x001fc80000010074 */
[----:B------:R-:W-:-:S04]  /*2fa0*/  FFMA.FTZ R107, R114, R108, R37 ;  /* 0x0000006c726b7223 */ /* 0x000fc80000010025 */
[----:B------:R-:W-:Y:S01]  /*2fb0*/  FFMA.FTZ R109, R93, R107, R106 ;  /* 0x0000006b5d6d7223 */ /* 0x000fe2000001006a */
[----:B-1----:R-:W-:Y:S01]  /*2fc0*/  @P2 FFMA.FTZ R111, R103, R111, R110 ;  /* 0x0000006f676f2223 */ /* 0x002fe2000001006e */
[----:B------:R-:W-:Y:S02]  /*2fd0*/  ISETP.NE.AND P2, PT, R84, RZ, PT ;  /* 0x000000ff5400720c */ /* 0x000fe40003f45270 */
[----:B------:R-:W-:Y:S01]  /*2fe0*/  FFMA.FTZ R104, R97, R109, R104 ;  /* 0x0000006d61687223 */ /* 0x000fe20000010068 */
[----:B------:R-:W-:-:S03]  /*2ff0*/  FFMA.FTZ R5, R5, R111, R102 ;  /* 0x0000006f05057223 */ /* 0x000fc60000010066 */
[C---:B------:R-:W-:Y:S01]  /*3000*/  FFMA.FTZ R101, R96.reuse, R104, R101 ;  /* 0x0000006860657223 */ /* 0x040fe20000010065 */
[-C--:B------:R-:W-:Y:S01]  /*3010*/  FFMA.FTZ R37, R96, R5.reuse, R95 ;  /* 0x0000000560257223 */ /* 0x080fe2000001005f */
[----:B------:R-:W-:Y:S01]  /*3020*/  FFMA.FTZ R111, R3, R5, RZ ;  /* 0x00000005036f7223 */ /* 0x000fe200000100ff */
[-C--:B------:R-:W-:Y:S01]  /*3030*/  FFMA.FTZ R96, R8, -R69.reuse, R5 ;  /* 0x8000004508607223 */ /* 0x080fe20000010005 */
[----:B------:R-:W-:Y:S01]  /*3040*/  FMUL.FTZ R5, R101, R69 ;  /* 0x0000004565057220 */ /* 0x000fe20000410000 */
[-C--:B------:R-:W-:Y:S01]  /*3050*/  FFMA.FTZ R97, R97, R37.reuse, R100 ;  /* 0x0000002561617223 */ /* 0x080fe20000010064 */
        /* <DEDUP_REMOVED lines=13> */
[----:B------:R-:W0:Y:S01]  /*3130*/  @!P2 S2R R108, SR_CgaCtaId ;  /* 0x00000000006ca919 */ /* 0x000e220000008800 */
[----:B--2---:R-:W-:Y:S01]  /*3140*/  FFMA.FTZ R39, R98, R39, R99 ;  /* 0x0000002762277223 */ /* 0x004fe20000010063 */
[----:B------:R-:W-:Y:S01]  /*3150*/  FFMA.FTZ R36, R100, R97, R37 ;  /* 0x0000006164247223 */ /* 0x000fe20000010025 */
[----:B------:R-:W-:Y:S01]  /*3160*/  FMUL.FTZ R38, R98, R38 ;  /* 0x0000002662267220 */ /* 0x000fe20000410000 */
[----:B------:R-:W1:Y:S01]  /*3170*/  SHFL.DOWN PT, R106, R103, 0x1, 0x1f ;  /* 0x08201f00676a7f89 */ /* 0x000e6200000e0000 */
[C---:B------:R-:W-:Y:S01]  /*3180*/  FMUL.FTZ R98, R92.reuse, R104 ;  /* 0x000000685c627220 */ /* 0x040fe20000410000 */
[----:B------:R-:W-:Y:S01]  /*3190*/  FMUL.FTZ R99, R92, R101 ;  /* 0x000000655c637220 */ /* 0x000fe20000410000 */
[----:B------:R-:W-:Y:S01]  /*31a0*/  FADD.FTZ R15, R100, R15 ;  /* 0x0000000f640f7221 */ /* 0x000fe20000010000 */
[----:B------:R-:W2:Y:S01]  /*31b0*/  SHFL.DOWN PT, R37, R36, 0x1, 0x1f ;  /* 0x08201f0024257f89 */ /* 0x000ea200000e0000 */
[----:B------:R-:W-:Y:S01]  /*31c0*/  FMUL.FTZ R98, R98, R95 ;  /* 0x0000005f62627220 */ /* 0x000fe20000410000 */
[----:B------:R-:W-:Y:S01]  /*31d0*/  FMUL.FTZ R99, R99, R96 ;  /* 0x0000006063637220 */ /* 0x000fe20000410000 */
[----:B------:R-:W-:Y:S01]  /*31e0*/  FADD.FTZ R14, R93, R14 ;  /* 0x0000000e5d0e7221 */ /* 0x000fe20000010000 */
[----:B------:R-:W-:Y:S01]  /*31f0*/  @!P1 STS.64 [R88+0xcc8], R38 ;  /* 0x000cc82658009388 */ /* 0x000fe20000000a00 */
[----:B------:R-:W-:Y:S01]  /*3200*/  FFMA.FTZ R98, R9, R104, R98 ;  /* 0x0000006809627223 */ /* 0x000fe20000010062 */
[----:B------:R-:W-:Y:S01]  /*3210*/  FFMA.FTZ R99, R8, R101, R99 ;  /* 0x0000006508637223 */ /* 0x000fe20000010063 */
        /* <DEDUP_REMOVED lines=26> */
[----:B--2---:R-:W-:Y:S01]  /*33c0*/  @!P0 FADD.FTZ R36, R36, R37 ;  /* 0x0000002524248221 */ /* 0x004fe20000010000 */
[----:B------:R-:W-:-:S02]  /*33d0*/  @!P2 MOV R37, 0x400 ;  /* 0x000004000025a802 */ /* 0x000fc40000000f00 */
[----:B------:R-:W-:Y:S02]  /*33e0*/  FMUL.FTZ R106, R106, R97 ;  /* 0x000000616a6a7220 */ /* 0x000fe40000410000 */
[----:B0-----:R-:W-:Y:S02]  /*33f0*/  @!P2 LEA R73, R108, R37, 0x18 ;  /* 0x000000256c49a211 */ /* 0x001fe400078ec0ff */
[----:B------:R-:W-:Y:S01]  /*3400*/  FFMA.FTZ R106, R11, R107, R106 ;  /* 0x0000006b0b6a7223 */ /* 0x000fe2000001006a */
[----:B------:R-:W-:Y:S01]  /*3410*/  MOV R37, R103 ;  /* 0x0000006700257202 */ /* 0x000fe20000000f00 */
[-C--:B------:R-:W-:Y:S02]  /*3420*/  FMUL.FTZ R103, R92, R109.reuse ;  /* 0x0000006d5c677220 */ /* 0x080fe40000410000 */
[----:B------:R-:W-:Y:S02]  /*3430*/  FADD.FTZ R19, R106, R19 ;  /* 0x000000136a137221 */ /* 0x000fe40000010000 */
[----:B------:R-:W-:Y:S01]  /*3440*/  FMUL.FTZ R103, R103, R102 ;  /* 0x0000006667677220 */ /* 0x000fe20000410000 */
[----:B------:R0:W-:Y:S03]  /*3450*/  @!P2 STS.64 [R73+0x218], R36 ;  /* 0x000218244900a388 */ /* 0x0001e60000000a00 */
[----:B------:R-:W-:-:S04]  /*3460*/  FFMA.FTZ R103, R10, R109, R103 ;  /* 0x0000006d0a677223 */ /* 0x000fc80000010067 */
        /* <DEDUP_REMOVED lines=10> */
.L_x_10067:
[----:B------:R-:W-:Y:S05]  /*3510*/  BSYNC B0 ;  /* 0x0000000000007941 */ /* 0x000fea0003800000 */
.L_x_10066:
[----:B------:R-:W-:Y:S01]  /*3520*/  UIADD3 UR5, UR5, 0x1, URZ ;  /* 0x0000000105057890 */ /* 0x000fe2000fffe03f */
[----:B------:R-:W-:Y:S01]  /*3530*/  LEA R87, P2, R22, R87, 0x2 ;  /* 0x0000005716577211 */ /* 0x000fe200078410ff */
[----:B------:R-:W-:Y:S01]  /*3540*/  VIADD R88, R88, 0x8 ;  /* 0x0000000858587836 */ /* 0x000fe20000000000 */
        /* <DEDUP_REMOVED lines=11> */
.L_x_10063:
[----:B------:R-:W-:Y:S01]  /*3600*/  BAR.SYNC.DEFER_BLOCKING 0x0 ;  /* 0x0000000000007b1d */ /* 0x000fe20000010000 */
[----:B------:R-:W-:Y:S01]  /*3610*/  IMAD.MOV.U32 R9, RZ, RZ, RZ ;  /* 0x000000ffff097224 */ /* 0x000fe200078e00ff */
[----:B------:R-:W-:Y:S02]  /*3620*/  MOV R3, RZ ;  /* 0x000000ff00037202 */ /* 0x000fe40000000f00 */
[----:B------:R-:W-:Y:S02]  /*3630*/  MOV R11, RZ ;  /* 0x000000ff000b7202 */ /* 0x000fe40000000f00 */
        /* <DEDUP_REMOVED lines=10> */
[----:B------:R-:W1:Y:S01]  /*36e0*/  S2UR UR7, SR_CgaCtaId ;  /* 0x00000000000779c3 */ /* 0x000e620000008800 */
[----:B------:R-:W-:Y:S01]  /*36f0*/  UMOV UR5, 0x400 ;  /* 0x0000040000057882 */ /* 0x000fe20000000000 */
[----:B------:R-:W-:Y:S01]  /*3700*/  BSSY B0, `(.L_x_10069) ;  /* 0x0000039000007945 */ /* 0x000fe20003800000 */
[----:B-1----:R-:W-:Y:S01]  /*3710*/  ULEA UR5, UR7, UR5, 0x18 ;  /* 0x0000000507057291 */ /* 0x002fe2000f8ec03f */
[----:B--2---:R-:W-:Y:S04]  /*3720*/  STS [R2], R79 ;  /* 0x0000004f02007388 */ /* 0x004fe80000000800 */
[----:B---3--:R-:W-:Y:S04]  /*3730*/  STS [R2+0x80], R9 ;  /* 0x0000800902007388 */ /* 0x008fe80000000800 */
[----:B----4-:R-:W-:Y:S04]  /*3740*/  STS [R2+0x100], R3 ;  /* 0x0001000302007388 */ /* 0x010fe80000000800 */
[----:B-----5:R-:W-:Y:S01]  /*3750*/  STS [R2+0x180], R11 ;  /* 0x0001800b02007388 */ /* 0x020fe20000000800 */
[----:B------:R-:W-:-:S03]  /*3760*/  NOP ;  /* 0x0000000000007918 */ /* 0x000fc60000000000 */
[----:B------:R-:W1:Y:S01]  /*3770*/  LDS.128 R4, [R0] ;  /* 0x0000000000047984 */ /* 0x000e620000000c00 */
[----:B------:R-:W-:Y:S06]  /*3780*/  BAR.SYNC.DEFER_BLOCKING 0x0 ;  /* 0x0000000000007b1d */ /* 0x000fec0000010000 */
[----:B------:R2:W-:Y:S01]  /*3790*/  STS.128 [R0], R12 ;  /* 0x0000000c00007388 */ /* 0x0005e20000000c00 */
[----:B------:R-:W-:-:S03]  /*37a0*/  NOP ;  /* 0x0000000000007918 */ /* 0x000fc60000000000 */
[----:B------:R-:W-:Y:S04]  /*37b0*/  LDS R23, [R2] ;  /* 0x0000000002177984 */ /* 0x000fe80000000800 */
[----:B------:R-:W-:Y:S01]  /*37c0*/  LDS R33, [R2+0x80] ;  /* 0x0000800002217984 */ /* 0x000fe20000000800 */
[--C-:B-1----:R-:W-:Y:S01]  /*37d0*/  FADD.FTZ R8, R4, R62.reuse ;  /* 0x0000003e04087221 */ /* 0x102fe20000010000 */
[--C-:B------:R-:W-:Y:S01]  /*37e0*/  FADD.FTZ R9, R5, R62.reuse ;  /* 0x0000003e05097221 */ /* 0x100fe20000010000 */
[--C-:B------:R-:W-:Y:S01]  /*37f0*/  FADD.FTZ R6, R6, R62.reuse ;  /* 0x0000003e06067221 */ /* 0x100fe20000010000 */
[----:B------:R-:W-:Y:S01]  /*3800*/  LDS R35, [R2+0x100] ;  /* 0x0001000002237984 */ /* 0x000fe20000000800 */
[----:B------:R-:W-:Y:S01]  /*3810*/  FADD.FTZ R7, R7, R62 ;  /* 0x0000003e07077221 */ /* 0x000fe20000010000 */
[----:B------:R-:W-:Y:S01]  /*3820*/  FSETP.GTU.FTZ.AND P4, PT, R8, 20, PT ;  /* 0x41a000000800780b */ /* 0x000fe20003f9c000 */
[----:B------:R-:W1:Y:S01]  /*3830*/  LDC.64 R4, c[0x0][0x388] ;  /* 0x0000e200ff047b82 */ /* 0x000e620000000a00 */
[----:B0-----:R-:W-:Y:S01]  /*3840*/  LDS R37, [R2+0x180] ;  /* 0x0001800002257984 */ /* 0x001fe20000000800 */
[----:B------:R-:W-:-:S02]  /*3850*/  FSETP.GTU.FTZ.AND P3, PT, R9, 20, PT ;  /* 0x41a000000900780b */ /* 0x000fc40003f7c000 */
[----:B------:R-:W-:Y:S01]  /*3860*/  FSETP.GTU.FTZ.AND P0, PT, R6, 20, PT ;  /* 0x41a000000600780b */ /* 0x000fe20003f1c000 */
[----:B------:R-:W-:Y:S03]  /*3870*/  @!P1 STS [UR5+0x200], R69 ;  /* 0x00020045ff009988 */ /* 0x000fe60008000805 */
[----:B------:R-:W-:Y:S01]  /*3880*/  BAR.SYNC.DEFER_BLOCKING 0x0 ;  /* 0x0000000000007b1d */ /* 0x000fe20000010000 */
[----:B------:R-:W-:-:S03]  /*3890*/  FSETP.GTU.FTZ.AND P2, PT, R7, 20, PT ;  /* 0x41a000000700780b */ /* 0x000fc60003f5c000 */
[----:B------:R-:W-:-:S03]  /*38a0*/  @!P4 FMUL.FTZ R3, R8, -1.4426950216293334961 ;  /* 0xbfb8aa3b0803c820 */ /* 0x000fc60000410000 */
[----:B------:R-:W-:Y:S02]  /*38b0*/  @!P3 FMUL.FTZ R9, R9, -1.4426950216293334961 ;  /* 0xbfb8aa3b0909b820 */ /* 0x000fe40000410000 */
[----:B------:R-:W-:Y:S01]  /*38c0*/  @!P0 FMUL.FTZ R10, R6, -1.4426950216293334961 ;  /* 0xbfb8aa3b060a8820 */ /* 0x000fe20000410000 */
[----:B------:R-:W0:Y:S04]  /*38d0*/  @!P4 MUFU.EX2 R3, R3 ;  /* 0x000000030003c308 */ /* 0x000e280000000800 */
[----:B------:R-:W-:Y:S01]  /*38e0*/  @!P2 FMUL.FTZ R11, R7, -1.4426950216293334961 ;  /* 0xbfb8aa3b070ba820 */ /* 0x000fe20000410000 */
[----:B-1----:R-:W-:-:S03]  /*38f0*/  IMAD R6, R4, UR15, RZ ;  /* 0x0000000f04067c24 */ /* 0x002fc6000f8e02ff */
[----:B------:R-:W1:Y:S01]  /*3900*/  @!P3 MUFU.EX2 R9, R9 ;  /* 0x000000090009b308 */ /* 0x000e620000000800 */
[----:B--2---:R-:W-:Y:S02]  /*3910*/  IMAD R15, R5, UR14, R6 ;  /* 0x0000000e050f7c24 */ /* 0x004fe4000f8e0206 */
[----:B------:R-:W-:Y:S01]  /*3920*/  IMAD.WIDE.U32 R6, R4, UR14, RZ ;  /* 0x0000000e04067c25 */ /* 0x000fe2000f8e00ff */
[----:B------:R-:W2:Y:S04]  /*3930*/  LDS R39, [UR5+0x200] ;  /* 0x00020005ff277984 */ /* 0x000ea80008000800 */
[----:B------:R-:W3:Y:S01]  /*3940*/  @!P0 MUFU.EX2 R10, R10 ;  /* 0x0000000a000a8308 */ /* 0x000ee20000000800 */
[----:B0-----:R-:W-:Y:S01]  /*3950*/  @!P4 FADD.FTZ R8, R3, 1 ;  /* 0x3f8000000308c421 */ /* 0x001fe20000010000 */
[----:B------:R-:W-:-:S06]  /*3960*/  IADD3 R7, R7, R15, RZ ;  /* 0x0000000f07077210 */ /* 0x000fcc0007ffe0ff */
[----:B------:R-:W0:Y:S01]  /*3970*/  @!P2 MUFU.EX2 R11, R11 ;  /* 0x0000000b000ba308 */ /* 0x000e220000000800 */
[----:B-1----:R-:W-:-:S07]  /*3980*/  @!P3 FADD.FTZ R3, R9, 1 ;  /* 0x3f8000000903b421 */ /* 0x002fce0000010000 */
[----:B------:R1:W4:Y:S01]  /*3990*/  @!P4 MUFU.RCP R13, R8 ;  /* 0x00000008000dc308 */ /* 0x0003220000001000 */
[----:B--2---:R-:W-:-:S13]  /*39a0*/  ISETP.GE.AND P5, PT, R46, R39, PT ;  /* 0x000000272e00720c */ /* 0x004fda0003fa6270 */
[----:B01-34-:R-:W-:Y:S05]  /*39b0*/  @P5 BRA `(.L_x_10070) ;  /* 0x0000000000345947 */ /* 0x01bfea0003800000 */
[----:B------:R-:W-:Y:S01]  /*39c0*/  MOV R8, R20 ;  /* 0x0000001400087202 */ /* 0x000fe20000000f00 */
[----:B------:R-:W-:Y:S01]  /*39d0*/  ULDC.64 UR8, c[0x0][0x390] ;  /* 0x0000e40000087ab9 */ /* 0x000fe20000000a00 */
[----:B------:R-:W-:-:S03]  /*39e0*/  MOV R9, R21 ;  /* 0x0000001500097202 */ /* 0x000fc60000000f00 */
[----:B------:R-:W-:-:S04]  /*39f0*/  IMAD.WIDE.U32 R4, R4, UR14, R8 ;  /* 0x0000000e04047c25 */ /* 0x000fc8000f8e0008 */
        /* <DEDUP_REMOVED lines=9> */
.L_x_10070:
[----:B------:R-:W-:Y:S05]  /*3a90*/  BSYNC B0 ;  /* 0x0000000000007941 */ /* 0x000fea0003800000 */
.L_x_10069:
[----:B------:R-:W1:Y:S01]  /*3aa0*/  @!P3 MUFU.RCP R4, R3 ;  /* 0x000000030004b308 */ /* 0x000e620000001000 */
[----:B------:R-:W-:Y:S01]  /*3ab0*/  ULDC.64 UR8, c[0x0][0x390] ;  /* 0x0000e40000087ab9 */ /* 0x000fe20000000a00 */
[----:B------:R-:W-:Y:S01]  /*3ac0*/  @!P4 FMUL.FTZ R16, R16, R13 ;  /* 0x0000000d1010c220 */ /* 0x000fe20000410000 */
[----:B0-----:R-:W-:Y:S01]  /*3ad0*/  IMAD R8, R66, UR8, RZ ;  /* 0x0000000842087c24 */ /* 0x001fe2000f8e02ff */
        /* <DEDUP_REMOVED lines=8> */
[-C--:B------:R-:W-:Y:S01]  /*3b60*/  ISETP.GE.AND P4, PT, R43, R39.reuse, PT ;  /* 0x000000272b00720c */ /* 0x080fe20003f86270 */
[----:B------:R-:W0:Y:S01]  /*3b70*/  @!P0 MUFU.RCP R9, R10 ;  /* 0x0000000a00098308 */ /* 0x000e220000001000 */
[----:B------:R-:W-:Y:S01]  /*3b80*/  IADD3.X R8, R15, UR16, R7, P5, !PT ;  /* 0x000000100f087c10 */ /* 0x000fe2000affe407 */
[----:B------:R-:W-:Y:S01]  /*3b90*/  BSSY B0, `(.L_x_10071) ;  /* 0x0000030000007945 */ /* 0x000fe20003800000 */
[----:B------:R-:W-:Y:S01]  /*3ba0*/  ISETP.GE.AND P5, PT, R44, R39, PT ;  /* 0x000000272c00720c */ /* 0x000fe20003fa6270 */
[----:B-1----:R-:W-:Y:S01]  /*3bb0*/  @!P3 FMUL.FTZ R17, R17, R4 ;  /* 0x000000041111b220 */ /* 0x002fe20000410000 */
[----:B------:R-:W-:-:S02]  /*3bc0*/  IADD3 R4, P6, R41, UR8, RZ ;  /* 0x0000000829047c10 */ /* 0x000fc4000ffde0ff */
[----:B------:R-:W-:Y:S01]  /*3bd0*/  ISETP.GE.AND P3, PT, R42, R39, PT ;  /* 0x000000272a00720c */ /* 0x000fe20003f66270 */
[----:B------:R-:W1:Y:S01]  /*3be0*/  @!P2 MUFU.RCP R6, R11 ;  /* 0x0000000b0006a308 */ /* 0x000e620000001000 */
[----:B------:R-:W-:Y:S02]  /*3bf0*/  IADD3.X R3, R40, UR9, RZ, P6, !PT ;  /* 0x0000000928037c10 */ /* 0x000fe4000b7fe4ff */
[----:B------:R-:W-:-:S04]  /*3c00*/  LEA R4, P6, R5, R4, 0x2 ;  /* 0x0000000405047211 */ /* 0x000fc800078c10ff */
[----:B------:R-:W-:Y:S01]  /*3c10*/  LEA.HI.X R5, R5, R3, R8, 0x2, P6 ;  /* 0x0000000305057211 */ /* 0x000fe200030f1408 */
[----:B0-----:R-:W-:-:S04]  /*3c20*/  @!P0 FMUL.FTZ R18, R18, R9 ;  /* 0x0000000912128220 */ /* 0x001fc80000410000 */
[----:B------:R-:W-:Y:S04]  /*3c30*/  @!P5 STG.E desc[UR12][R4.64], R33 ;  /* 0x000000210400d986 */ /* 0x000fe8000c10190c */
[----:B------:R-:W-:Y:S01]  /*3c40*/  @!P4 STG.E desc[UR12][R4.64+0x80], R35 ;  /* 0x000080230400c986 */ /* 0x000fe2000c10190c */
[----:B-1----:R-:W-:Y:S02]  /*3c50*/  @!P2 FMUL.FTZ R19, R19, R6 ;  /* 0x000000061313a220 */ /* 0x002fe40000410000 */
[----:B------:R-:W0:Y:S01]  /*3c60*/  LDC.64 R6, c[0x0][0x3a8] ;  /* 0x0000ea00ff067b82 */ /* 0x000e220000000a00 */
[----:B------:R0:W-:Y:S07]  /*3c70*/  @!P3 STG.E desc[UR12][R4.64+0x100], R37 ;  /* 0x000100250400b986 */ /* 0x0001ee000c10190c */
[----:B------:R-:W-:Y:S01]  /*3c80*/  BAR.SYNC.DEFER_BLOCKING 0x0 ;  /* 0x0000000000007b1d */ /* 0x000fe20000010000 */
[----:B0-----:R-:W-:-:S04]  /*3c90*/  IMAD R4, R6, UR15, RZ ;  /* 0x0000000f06047c24 */ /* 0x001fc8000f8e02ff */
[----:B------:R-:W-:Y:S01]  /*3ca0*/  IMAD R7, R7, UR14, R4 ;  /* 0x0000000e07077c24 */ /* 0x000fe2000f8e0204 */
[----:B------:R0:W-:Y:S01]  /*3cb0*/  STS.128 [R0], R16 ;  /* 0x0000001000007388 */ /* 0x0001e20000000c00 */
[----:B------:R-:W-:-:S03]  /*3cc0*/  NOP ;  /* 0x0000000000007918 */ /* 0x000fc60000000000 */
[----:B------:R-:W-:Y:S01]  /*3cd0*/  LDS R9, [R2] ;  /* 0x0000000002097984 */ /* 0x000fe20000000800 */
[----:B------:R-:W-:-:S03]  /*3ce0*/  IMAD.WIDE.U32 R4, R6, UR14, RZ ;  /* 0x0000000e06047c25 */ /* 0x000fc6000f8e00ff */
[----:B------:R-:W-:Y:S04]  /*3cf0*/  LDS R11, [R2+0x80] ;  /* 0x00008000020b7984 */ /* 0x000fe80000000800 */
[----:B------:R-:W-:Y:S01]  /*3d00*/  LDS R13, [R2+0x100] ;  /* 0x00010000020d7984 */ /* 0x000fe20000000800 */
[----:B0-----:R-:W-:-:S03]  /*3d10*/  FADD.FTZ R16, R16, R63 ;  /* 0x0000003f10107221 */ /* 0x001fc60000010000 */
[----:B------:R-:W-:Y:S01]  /*3d20*/  LDS R15, [R2+0x180] ;  /* 0x00018000020f7984 */ /* 0x000fe20000000800 */
[----:B------:R-:W-:-:S03]  /*3d30*/  FADD.FTZ R17, R16, R17 ;  /* 0x0000001110117221 */ /* 0x000fc60000010000 */
[----:B------:R-:W-:Y:S01]  /*3d40*/  @!P1 STS [UR5+0x200], R69 ;  /* 0x00020045ff009988 */ /* 0x000fe20008000805 */
[----:B------:R-:W-:Y:S01]  /*3d50*/  FADD.FTZ R18, R17, R18 ;  /* 0x0000001211127221 */ /* 0x000fe20000010000 */
[----:B------:R-:W-:Y:S01]  /*3d60*/  IADD3 R17, R5, R7, RZ ;  /* 0x0000000705117210 */ /* 0x000fe20007ffe0ff */
[----:B------:R-:W-:Y:S02]  /*3d70*/  BAR.SYNC.DEFER_BLOCKING 0x0 ;  /* 0x0000000000007b1d */ /* 0x000fe40000010000 */
[----:B------:R-:W-:-:S04]  /*3d80*/  FADD.FTZ R63, R18, R19 ;  /* 0x00000013123f7221 */ /* 0x000fc80000010000 */
        /* <DEDUP_REMOVED lines=16> */
.L_x_10072:
[----:B------:R-:W-:Y:S05]  /*3e90*/  BSYNC B0 ;  /* 0x0000000000007941 */ /* 0x000fea0003800000 */
.L_x_10071:
        /* <DEDUP_REMOVED lines=9> */
[----:B0-----:R-:W-:Y:S01]  /*3f30*/  IMAD R7, R67, UR9, R0 ;  /* 0x0000000943077c24 */ /* 0x001fe2000f8e0200 */
[----:B------:R-:W-:Y:S01]  /*3f40*/  ULDC.64 UR8, c[0x0][0x3f0] ;  /* 0x0000fc0000087ab9 */ /* 0x000fe20000000a00 */
[----:B------:R-:W-:Y:S02]  /*3f50*/  IADD3 R5, P3, R2, UR6, RZ ;  /* 0x0000000602057c10 */ /* 0x000fe4000ff7e0ff */
        /* <DEDUP_REMOVED lines=17> */
.L_x_10049:
        /* <DEDUP_REMOVED lines=26> */
.L_x_10075:
[----:B------:R-:W-:Y:S05]  /*4210*/  BSYNC B0 ;  /* 0x0000000000007941 */ /* 0x000fea0003800000 */
.L_x_10074:
        /* <DEDUP_REMOVED lines=29> */
.L_x_10077:
[----:B------:R-:W2:Y:S02]  /*43f0*/  S2R R19, SR_TID.X ;  /* 0x0000000000137919 */ /* 0x000ea40000002100 */
.L_x_10078:
[----:B------:R-:W-:Y:S05]  /*4400*/  BSYNC B0 ;  /* 0x0000000000007941 */ /* 0x000fea0003800000 */
.L_x_10076:
        /* <DEDUP_REMOVED lines=8> */
[C---:B01-34-:R-:W-:Y:S01]  /*4490*/  IMAD R4, R66.reuse, UR10, RZ ;  /* 0x0000000a42047c24 */ /* 0x05bfe2000f8e02ff */
        /* <DEDUP_REMOVED lines=20> */
[----:B--2---:R-:W-:Y:S01]  /*45e0*/  ULEA UR4, UR5, UR4, 0x18 ;  /* 0x0000000405047291 */ /* 0x004fe2000f8ec03f */
[----:B------:R-:W-:-:S02]  /*45f0*/  ULDC.64 UR18, c[0x0][0x380] ;  /* 0x0000e00000127ab9 */ /* 0x000fc40000000a00 */
[C---:B------:R-:W-:Y:S01]  /*4600*/  IMAD R25, R67.reuse, UR9, R66 ;  /* 0x0000000943197c24 */ /* 0x040fe2000f8e0242 */
[----:B------:R-:W-:Y:S01]  /*4610*/  ULDC.64 UR8, c[0x0][0x3c8] ;  /* 0x0000f20000087ab9 */ /* 0x000fe20000000a00 */
[----:B------:R-:W-:Y:S01]  /*4620*/  IMAD.WIDE.U32 R16, R67, UR10, RZ ;  /* 0x0000000a43107c25 */ /* 0x000fe2000f8e00ff */
[----:B------:R-:W-:Y:S01]  /*4630*/  ULDC.64 UR10, c[0x0][0x340] ;  /* 0x0000d000000a7ab9 */ /* 0x000fe20000000a00 */
[----:B------:R-:W-:Y:S01]  /*4640*/  ULDC.64 UR20, c[0x0][0x3d0] ;  /* 0x0000f40000147ab9 */ /* 0x000fe20000000a00 */
[----:B------:R-:W-:Y:S01]  /*4650*/  IADD3 R25, R7, R25, RZ ;  /* 0x0000001907197210 */ /* 0x000fe20007ffe0ff */
[----:B------:R-:W-:-:S07]  /*4660*/  IMAD.IADD R37, R17, 0x1, R9 ;  /* 0x0000000111257824 */ /* 0x000fce00078e0209 */
.L_x_10080:
        /* <DEDUP_REMOVED lines=54> */
.L_x_10079:
[----:B------:R-:W-:Y:S05]  /*49d0*/  EXIT ;  /* 0x000000000000794d */ /* 0x000fea0003800000 */
.L_x_10081:
        /* <DEDUP_REMOVED lines=10> */
.L_x_11043:


//--------------------- .text._Z25selective_scan_bwd_kernelI32Selective_Scan_bwd_kernel_traitsILi32ELi4ELb0ELb0ELb1ELb0ELb0EffEEv12SSMParamsBwd --------------------------
	.section	.text._Z25selective_scan_bwd_kernelI32Selective_Scan_bwd_kernel_traitsILi32ELi4ELb0ELb0ELb1ELb0ELb0EffEEv12SSMParamsBwd,"ax",@progbits
	.align	128
        .global         _Z25selective_scan_bwd_kernelI32Selective_Scan_bwd_kernel_traitsILi32ELi4ELb0ELb0ELb1ELb0ELb0EffEEv12SSMParamsBwd
        .type           _Z25selective_scan_bwd_kernelI32Selective_Scan_bwd_kernel_traitsILi32ELi4ELb0ELb0ELb1ELb0ELb0EffEEv12SSMParamsBwd,@function
        .size           _Z25selective_scan_bwd_kernelI32Selective_Scan_bwd_kernel_traitsILi32ELi4ELb0ELb0ELb1ELb0ELb0EffEEv12SSMParamsBwd,(.L_x_11044 - _Z25selective_scan_bwd_kernelI32Selective_Scan_bwd_kernel_traitsILi32ELi4ELb0ELb0ELb1ELb0ELb0EffEEv12SSMParamsBwd)
        .other          _Z25selective_scan_bwd_kernelI32Selective_Scan_bwd_kernel_traitsILi32ELi4ELb0ELb0ELb1ELb0ELb0EffEEv12SSMParamsBwd,@"STO_CUDA_ENTRY STV_DEFAULT"
_Z25selective_scan_bwd_kernelI32Selective_Scan_bwd_kernel_traitsILi32ELi4ELb0ELb0ELb1ELb0ELb0EffEEv12SSMParamsBwd:
.text._Z25selective_scan_bwd_kernelI32Selective_Scan_bwd_kernel_traitsILi32ELi4ELb0ELb0ELb1ELb0ELb0EffEEv12SSMParamsBwd:
        /* <DEDUP_REMOVED lines=27> */
[----:B---3--:R-:W-:Y:S01]  /*01b0*/  VIADD R6, R8, 0xffffffe ;  /* 0x0ffffffe08067836 */ /* 0x008fe20000000000 */
[----:B------:R-:W-:-:S03]  /*01c0*/  @P1 LEA.HI.X R5, R0, R5, R61, 0x2, P3 ;  /* 0x0000000500051211 */ /* 0x000fc600018f143d */
[----:B------:R3:W0:Y:S02]  /*01d0*/  F2I.FTZ.U32.TRUNC.NTZ R7, R6 ;  /* 0x0000000600077305 */ /* 0x000624000021f000 */
[----:B------:R1:W5:Y:S01]  /*01e0*/  @P1 LDG.E R62, desc[UR12][R4.64] ;  /* 0x0000000c043e1981 */ /* 0x000362000c1e1900 */
[----:B------:R-:W4:Y:S01]  /*01f0*/  LDC.64 R20, c[0x0][0x3f8] ;  /* 0x0000fe00ff147b82 */ /* 0x000f220000000a00 */
[----:B---3--:R-:W-:-:S07]  /*0200*/  HFMA2.MMA R6, -RZ, RZ, 0, 0 ;  /* 0x00000000ff067435 */ /* 0x008fce00000001ff */
[----:B------:R-:W3:Y:S01]  /*0210*/  LDC.64 R16, c[0x0][0x278] ;  /* 0x00009e00ff107b82 */ /* 0x000ee20000000a00 */
[----:B0-----:R-:W-:-:S07]  /*0220*/  IADD3 R10, RZ, -R7, RZ ;  /* 0x80000007ff0a7210 */ /* 0x001fce0007ffe0ff */
[----:B------:R-:W0:Y:S01]  /*0230*/  LDC.64 R68, c[0x0][0x2f8] ;  /* 0x0000be00ff447b82 */ /* 0x000e220000000a00 */
[----:B------:R-:W-:Y:S01]  /*0240*/  IMAD R3, R10, R9, RZ ;  /* 0x000000090a037224 */ /* 0x000fe200078e02ff */
[----:B------:R-:W-:-:S03]  /*0250*/  IABS R2, R0 ;  /* 0x0000000000027213 */ /* 0x000fc60000000000 */
[----:B------:R-:W-:-:S03]  /*0260*/  IMAD.HI.U32 R7, R7, R3, R6 ;  /* 0x0000000307077227 */ /* 0x000fc600078e0006 */
[----:B------:R-:W0:Y:S03]  /*0270*/  LDC.64 R24, c[0x0][0x3b8] ;  /* 0x0000ee00ff187b82 */ /* 0x000e260000000a00 */
[----:B------:R-:W-:-:S04]  /*0280*/  IMAD.HI.U32 R63, R7, R2, RZ ;  /* 0x00000002073f7227 */ /* 0x000fc800078e00ff */
[----:B------:R-:W-:Y:S01]  /*0290*/  IMAD.MOV R3, RZ, RZ, -R63 ;  /* 0x000000ffff037224 */ /* 0x000fe200078e0a3f */
[----:B------:R-:W0:Y:S03]  /*02a0*/  LDC.64 R74, c[0x0][0x2e0] ;  /* 0x0000b800ff4a7b82 */ /* 0x000e260000000a00 */
[----:B------:R-:W-:-:S05]  /*02b0*/  IMAD R2, R9, R3, R2 ;  /* 0x0000000309027224 */ /* 0x000fca00078e0202 */
[----:B------:R-:W-:Y:S01]  /*02c0*/  ISETP.GT.U32.AND P1, PT, R9, R2, PT ;  /* 0x000000020900720c */ /* 0x000fe20003f24070 */
[----:B------:R-:W-:-:S12]  /*02d0*/  USHF.R.S32.HI UR15, URZ, 0x1f, UR14 ;  /* 0x0000001f3f0f7899 */ /* 0x000fd8000801140e */
[----:B------:R-:W-:-:S04]  /*02e0*/  @!P1 IADD3 R2, R2, -R9, RZ ;  /* 0x8000000902029210 */ /* 0x000fc80007ffe0ff */
[----:B------:R-:W-:Y:S02]  /*02f0*/  ISETP.GE.U32.AND P0, PT, R2, R9, PT ;  /* 0x000000090200720c */ /* 0x000fe40003f06070 */
[----:B------:R-:W1:Y:S01]  /*0300*/  LDC.64 R8, c[0x0][0x288] ;  /* 0x0000a200ff087b82 */ /* 0x000e620000000a00 */
[----:B------:R-:W-:Y:S02]  /*0310*/  UIMAD UR6, UR15, UR8, URZ ;  /* 0x000000080f0672a4 */ /* 0x000fe4000f8e023f */
[----:B------:R-:W-:Y:S02]  /*0320*/  UIMAD.WIDE.U32 UR4, UR14, UR8, URZ ;  /* 0x000000080e0472a5 */ /* 0x000fe4000f8e003f */
[----:B------:R-:W-:Y:S01]  /*0330*/  UIMAD UR6, UR14, UR9, UR6 ;  /* 0x000000090e0672a4 */ /* 0x000fe2000f8e0206 */
[----:B------:R-:W-:Y:S02]  /*0340*/  LOP3.LUT R2, R0, R11, RZ, 0x3c, !PT ;  /* 0x0000000b00027212 */ /* 0x000fe400078e3cff */
[----:B------:R-:W-:Y:S01]  /*0350*/  ULDC.64 UR8, c[0x0][0x290] ;  /* 0x0000a40000087ab9 */ /* 0x000fe20000000a00 */
[----:B------:R-:W-:-:S02]  /*0360*/  UIADD3 UR5, UR5, UR6, URZ ;  /* 0x0000000605057290 */ /* 0x000fc4000fffe03f */
[----:B------:R-:W-:Y:S02]  /*0370*/  UIMAD.WIDE.U32 UR6, UR14, UR8, URZ ;  /* 0x000000080e0672a5 */ /* 0x000fe4000f8e003f */
[----:B------:R-:W-:Y:S01]  /*0380*/  UIMAD UR8, UR15, UR8, URZ ;  /* 0x000000080f0872a4 */ /* 0x000fe2000f8e023f */
[----:B------:R-:W-:Y:S02]  /*0390*/  ISETP.GE.AND P2, PT, R2, RZ, PT ;  /* 0x000000ff0200720c */ /* 0x000fe40003f46270 */
[----:B------:R-:W-:Y:S01]  /*03a0*/  @!P1 IADD3 R63, R63, 0x1, RZ ;  /* 0x000000013f3f9810 */ /* 0x000fe20007ffe0ff */
[----:B------:R-:W-:Y:S01]  /*03b0*/  UIMAD UR8, UR14, UR9, UR8 ;  /* 0x000000090e0872a4 */ /* 0x000fe2000f8e0208 */
[----:B--2---:R-:W-:Y:S01]  /*03c0*/  LEA R7, R23, 0xffffff80, 0x7 ;  /* 0xffffff8017077811 */ /* 0x004fe200078e38ff */
[----:B-1----:R-:W-:-:S04]  /*03d0*/  IMAD.WIDE.U32 R2, R0, R8, UR4 ;  /* 0x0000000400027e25 */ /* 0x002fc8000f8e0008 */
[----:B------:R-:W-:Y:S01]  /*03e0*/  IMAD R4, R61, R8, RZ ;  /* 0x000000083d047224 */ /* 0x000fe200078e02ff */
[----:B------:R-:W-:Y:S01]  /*03f0*/  UIADD3 UR7, UR7, UR8, URZ ;  /* 0x0000000807077290 */ /* 0x000fe2000fffe03f */
[----:B------:R-:W-:Y:S01]  /*0400*/  @P0 VIADD R63, R63, 0x1 ;  /* 0x000000013f3f0836 */ /* 0x000fe20000000000 */
[----:B------:R-:W-:Y:S01]  /*0410*/  IADD3 R66, P0, R7, R2, RZ ;  /* 0x0000000207427210 */ /* 0x000fe20007f1e0ff */
[----:B------:R-:W-:Y:S01]  /*0420*/  IMAD R4, R0, R9, R4 ;  /* 0x0000000900047224 */ /* 0x000fe200078e0204 */
[----:B------:R-:W-:Y:S01]  /*0430*/  SHF.R.S32.HI R9, RZ, 0x1f, R7 ;  /* 0x0000001fff097819 */ /* 0x000fe20000011407 */
[----:B------:R-:W-:-:S03]  /*0440*/  IMAD R2, R61, R12, RZ ;  /* 0x0000000c3d027224 */ /* 0x000fc600078e02ff */
[----:B------:R-:W-:Y:S01]  /*0450*/  IADD3.X R10, R9, R3, R4, P0, !PT ;  /* 0x00000003090a7210 */ /* 0x000fe200007fe404 */
[C---:B------:R-:W-:Y:S02]  /*0460*/  IMAD R8, R0.reuse, R13, R2 ;  /* 0x0000000d00087224 */ /* 0x040fe400078e0202 */
[----:B------:R-:W-:Y:S01]  /*0470*/  IMAD.WIDE.U32 R2, R0, R12, UR6 ;  /* 0x0000000600027e25 */ /* 0x000fe2000f8e000c */
[----:B------:R-:W-:Y:S02]  /*0480*/  ULDC.64 UR6, c[0x0][0x310] ;  /* 0x0000c40000067ab9 */ /* 0x000fe40000000a00 */
[----:B------:R-:W-:Y:S02]  /*0490*/  ISETP.NE.U32.AND P0, PT, RZ, UR6, PT ;  /* 0x00000006ff007c0c */ /* 0x000fe4000bf05070 */
[----:B------:R-:W-:Y:S02]  /*04a0*/  ISETP.NE.AND P1, PT, R11, RZ, PT ;  /* 0x000000ff0b00720c */ /* 0x000fe40003f25270 */
[----:B------:R-:W-:Y:S01]  /*04b0*/  ISETP.NE.AND.EX P0, PT, RZ, UR7, PT, P0 ;  /* 0x00000007ff007c0c */ /* 0x000fe2000bf05300 */
[----:B------:R-:W-:-:S02]  /*04c0*/  UIMAD UR9, UR15, UR10, URZ ;  /* 0x0000000a0f0972a4 */ /* 0x000fc4000f8e023f */
[----:B------:R-:W-:Y:S02]  /*04d0*/  UIMAD.WIDE.U32 UR4, UR14, UR10, URZ ;  /* 0x0000000a0e0472a5 */ /* 0x000fe4000f8e003f */
[----:B------:R-:W-:Y:S01]  /*04e0*/  UIMAD UR9, UR14, UR11, UR9 ;  /* 0x0000000b0e0972a4 */ /* 0x000fe2000f8e0209 */
[----:B------:R-:W-:-:S03]  /*04f0*/  @!P2 IADD3 R63, -R63, RZ, RZ ;  /* 0x000000ff3f3fa210 */ /* 0x000fc60007ffe1ff */
[----:B------:R-:W-:Y:S02]  /*0500*/  UIADD3 UR5, UR5, UR9, URZ ;  /* 0x0000000905057290 */ /* 0x000fe4000fffe03f */
[----:B------:R-:W-:Y:S01]  /*0510*/  @!P1 LOP3.LUT R63, RZ, R11, RZ, 0x33, !PT ;  /* 0x0000000bff3f9212 */ /* 0x000fe200078e33ff */
[----:B------:R-:W-:Y:S01]  /*0520*/  ULDC.64 UR8, c[0x0][0x260] ;  /* 0x0000980000087ab9 */ /* 0x000fe20000000a00 */
[----:B------:R-:W1:Y:S01]  /*0530*/  @P0 LDC R11, c[0x0][0x214] ;  /* 0x00008500ff0b0b82 */ /* 0x000e620000000800 */
[----:B------:R-:W-:Y:S01]  /*0540*/  IADD3 R70, P1, R7, R2, RZ ;  /* 0x0000000207467210 */ /* 0x000fe20007f3e0ff */
[-C--:B----4-:R-:W-:Y:S01]  /*0550*/  IMAD R6, R61, R14.reuse, RZ ;  /* 0x0000000e3d067224 */ /* 0x090fe200078e02ff */
[----:B------:R-:W-:Y:S01]  /*0560*/  UIMAD UR6, UR15, UR8, URZ ;  /* 0x000000080f0672a4 */ /* 0x000fe2000f8e023f */
[----:B------:R-:W-:Y:S01]  /*0570*/  IMAD.WIDE.U32 R4, R0, R14, UR4 ;  /* 0x0000000400047e25 */ /* 0x000fe2000f8e000e */
[----:B------:R-:W-:Y:S01]  /*0580*/  IADD3.X R8, R9, R3, R8, P1, !PT ;  /* 0x0000000309087210 */ /* 0x000fe20000ffe408 */
[----:B------:R-:W-:Y:S01]  /*0590*/  UIMAD.WIDE.U32 UR4, UR14, UR8, URZ ;  /* 0x000000080e0472a5 */ /* 0x000fe2000f8e003f */
[----:B------:R-:W-:Y:S01]  /*05a0*/  ISETP.NE.U32.AND P1, PT, R18, RZ, PT ;  /* 0x000000ff1200720c */ /* 0x000fe20003f25070 */
[----:B------:R-:W-:Y:S01]  /*05b0*/  IMAD R6, R0, R15, R6 ;  /* 0x0000000f00067224 */ /* 0x000fe200078e0206 */
[----:B------:R-:W-:Y:S01]  /*05c0*/  IADD3 R73, P2, R7, R4, RZ ;  /* 0x0000000407497210 */ /* 0x000fe20007f5e0ff */
[----:B------:R-:W-:Y:S01]  /*05d0*/  UIMAD UR6, UR14, UR9, UR6 ;  /* 0x000000090e0672a4 */ /* 0x000fe2000f8e0206 */
[----:B------:R-:W-:Y:S01]  /*05e0*/  SHF.R.S32.HI R65, RZ, 0x1f, R63 ;  /* 0x0000001fff417819 */ /* 0x000fe2000001143f */
[----:B------:R-:W2:Y:S01]  /*05f0*/  @P0 LDC R13, c[0x0][0x21c] ;  /* 0x00008700ff0d0b82 */ /* 0x000ea20000000800 */
[----:B------:R-:W-:Y:S01]  /*0600*/  ISETP.NE.AND.EX P1, PT, R19, RZ, PT, P1 ;  /* 0x000000ff1300720c */ /* 0x000fe20003f25310 */
[----:B------:R-:W-:Y:S01]  /*0610*/  UIADD3 UR5, UR5, UR6, URZ ;  /* 0x0000000605057290 */ /* 0x000fe2000fffe03f */
[----:B------:R-:W-:Y:S01]  /*0620*/  IADD3.X R6, R9, R5, R6, P2, !PT ;  /* 0x0000000509067210 */ /* 0x000fe200017fe406 */
[----:B---3--:R-:W-:Y:S01]  /*0630*/  IMAD R2, R65, R16, RZ ;  /* 0x0000001041027224 */ /* 0x008fe200078e02ff */
[----:B------:R-:W-:-:S03]  /*0640*/  ISETP.NE.U32.AND P2, PT, R20, RZ, PT ;  /* 0x000000ff1400720c */ /* 0x000fc60003f45070 */
[----:B------:R-:W3:Y:S01]  /*0650*/  LDC.64 R14, c[0x0][0x2f0] ;  /* 0x0000bc00ff0e7b82 */ /* 0x000ee20000000a00 */
[----:B------:R-:W-:Y:S01]  /*0660*/  ISETP.NE.AND.EX P2, PT, R21, RZ, PT, P2 ;  /* 0x000000ff1500720c */ /* 0x000fe20003f45320 */
[----:B------:R-:W-:-:S06]  /*0670*/  IMAD R5, R63, R17, R2 ;  /* 0x000000113f057224 */ /* 0x000fcc00078e0202 */
[----:B------:R-:W4:Y:S01]  /*0680*/  @P0 LDC.64 R58, c[0x0][0x310] ;  /* 0x0000c400ff3a0b82 */ /* 0x000f220000000a00 */
[----:B------:R-:W-:Y:S01]  /*0690*/  IMAD.WIDE.U32 R2, R63, R16, UR4 ;  /* 0x000000043f027e25 */ /* 0x000fe2000f8e0010 */
[----:B------:R-:W-:Y:S02]  /*06a0*/  CS2R R56, SRZ ;  /* 0x0000000000387805 */ /* 0x000fe4000001ff00 */
[----:B------:R-:W-:Y:S02]  /*06b0*/  CS2R R54, SRZ ;  /* 0x0000000000367805 */ /* 0x000fe4000001ff00 */
[C---:B------:R-:W-:Y:S01]  /*06c0*/  @P1 LEA R56, P3, R0.reuse, R18, 0x2 ;  /* 0x0000001200381211 */ /* 0x040fe200078610ff */
[----:B------:R-:W-:Y:S01]  /*06d0*/  ULDC.64 UR4, c[0x0][0x230] ;  /* 0x00008c0000047ab9 */ /* 0x000fe20000000a00 */
[----:B------:R-:W-:Y:S01]  /*06e0*/  IADD3 R7, P5, R7, R2, RZ ;  /* 0x0000000207077210 */ /* 0x000fe20007fbe0ff */
[----:B-1----:R-:W-:Y:S01]  /*06f0*/  @P0 IMAD R2, R11, UR14, R0 ;  /* 0x0000000e0b020c24 */ /* 0x002fe2000f8e0200 */
[----:B------:R-:W-:-:S02]  /*0700*/  @P1 LEA.HI.X R57, R0, R19, R61, 0x2, P3 ;  /* 0x0000001300391211 */ /* 0x000fc400018f143d */
[----:B------:R-:W-:Y:S01]  /*0710*/  ISETP.GE.AND P1, PT, R23, 0x1, PT ;  /* 0x000000011700780c */ /* 0x000fe20003f26270 */
[----:B------:R-:W-:Y:S01]  /*0720*/  @P0 IMAD R2, R2, R23, RZ ;  /* 0x0000001702020224 */ /* 0x000fe200078e02ff */
[----:B------:R-:W-:Y:S02]  /*0730*/  @P2 LEA R54, P4, R0, R20, 0x2 ;  /* 0x0000001400362211 */ /* 0x000fe400078810ff */
[----:B------:R-:W-:Y:S01]  /*0740*/  IADD3 R4, R3, R5, RZ ;  /* 0x0000000503047210 */ /* 0x000fe20007ffe0ff */
[----:B--2---:R-:W-:Y:S01]  /*0750*/  @P0 IMAD R3, R2, R13, RZ ;  /* 0x0000000d02030224 */ /* 0x004fe200078e02ff */
[----:B------:R-:W-:Y:S02]  /*0760*/  @P2 LEA.HI.X R55, R0, R21, R61, 0x2, P4 ;  /* 0x0000001500372211 */ /* 0x000fe400020f143d */
[----:B---3--:R-:W-:Y:S02]  /*0770*/  LEA R64, P2, R66, R14, 0x2 ;  /* 0x0000000e42407211 */ /* 0x008fe400078410ff */
[----:B0-----:R-:W-:Y:S01]  /*0780*/  LEA R68, P3, R70, R68, 0x2 ;  /* 0x0000004446447211 */ /* 0x001fe200078610ff */
[----:B------:R-:W-:-:S02]  /*0790*/  IMAD.X R4, R9, 0x1, R4, P5 ;  /* 0x0000000109047824 */ /* 0x000fc400028e0604 */
[----:B----4-:R-:W-:Y:S01]  /*07a0*/  @P0 IMAD.WIDE R58, R3, 0x8, R58 ;  /* 0x00000008033a0825 */ /* 0x010fe200078e023a */
[----:B------:R-:W-:-:S03]  /*07b0*/  LEA.HI.X R66, R66, R15, R10, 0x2, P2 ;  /* 0x0000000f42427211 */ /* 0x000fc600010f140a */
[----:B------:R-:W-:Y:S01]  /*07c0*/  IMAD R3, R61, UR4, RZ ;  /* 0x000000043d037c24 */ /* 0x000fe2000f8e02ff */
[----:B------:R-:W-:Y:S02]  /*07d0*/  LEA R71, P4, R73, R24, 0x2 ;  /* 0x0000001849477211 */ /* 0x000fe400078810ff */
[----:B------:R-:W-:Y:S01]  /*07e0*/  LEA R74, P2, R7, R74, 0x2 ;  /* 0x0000004a074a7211 */ /* 0x000fe200078410ff */
[----:B------:R-:W-:Y:S01]  /*07f0*/  IMAD R77, R0, UR5, R3 ;  /* 0x00000005004d7c24 */ /* 0x000fe2000f8e0203 */
[----:B------:R-:W-:Y:S01]  /*0800*/  LEA.HI.X R70, R70, R69, R8, 0x2, P3 ;  /* 0x0000004546467211 */ /* 0x000fe200018f1408 */
[----:B------:R-:W-:Y:S01]  /*0810*/  HFMA2.MMA R69, -RZ, RZ, 0, 0 ;  /* 0x00000000ff457435 */ /* 0x000fe200000001ff */
[----:B------:R-:W-:Y:S02]  /*0820*/  LEA.HI.X R73, R73, R25, R6, 0x2, P4 ;  /* 0x0000001949497211 */ /* 0x000fe400020f1406 */
[----:B------:R-:W-:Y:S02]  /*0830*/  @!P0 CS2R R58, SRZ ;  /* 0x00000000003a8805 */ /* 0x000fe4000001ff00 */
[----:B------:R-:W-:-:S02]  /*0840*/  LEA.HI.X R75, R7, R75, R4, 0x2, P2 ;  /* 0x0000004b074b7211 */ /* 0x000fc400010f1404 */
[----:B------:R-:W-:Y:S01]  /*0850*/  MOV R67, RZ ;  /* 0x000000ff00437202 */ /* 0x000fe20000000f00 */
[----:B------:R-:W-:Y:S06]  /*0860*/  @!P1 BRA `(.L_x_10082) ;  /* 0x0000002400f09947 */ /* 0x000fec0003800000 */
[----:B------:R-:W0:Y:S01]  /*0870*/  S2R R52, SR_TID.X ;  /* 0x0000000000347919 */ /* 0x000e220000002100 */
[----:B------:R-:W1:Y:S01]  /*0880*/  LDC.64 R4, c[0x0][0x368] ;  /* 0x0000da00ff047b82 */ /* 0x000e620000000a00 */
[----:B------:R-:W-:Y:S01]  /*0890*/  IMAD.MOV.U32 R53, RZ, RZ, RZ ;  /* 0x000000ffff357224 */ /* 0x000fe200078e00ff */
[----:B------:R-:W-:Y:S01]  /*08a0*/  ULDC.64 UR6, c[0x0][0x370] ;  /* 0x0000dc0000067ab9 */ /* 0x000fe20000000a00 */
[----:B------:R-:W2:Y:S01]  /*08b0*/  S2R R72, SR_LANEID ;  /* 0x0000000000487919 */ /* 0x000ea20000000000 */
[----:B------:R-:W-:Y:S01]  /*08c0*/  IMAD.WIDE.U32 R50, R0, UR4, RZ ;  /* 0x0000000400327c25 */ /* 0x000fe2000f8e00ff */
[----:B------:R-:W-:Y:S01]  /*08d0*/  UMOV UR4, 0x400 ;  /* 0x0000040000047882 */ /* 0x000fe20000000000 */
[----:B------:R-:W-:Y:S02]  /*08e0*/  MOV R69, RZ ;  /* 0x000000ff00457202 */ /* 0x000fe40000000f00 */
[----:B------:R-:W3:Y:S01]  /*08f0*/  S2UR UR5, SR_CgaCtaId ;  /* 0x00000000000579c3 */ /* 0x000ee20000008800 */
[----:B------:R-:W-:Y:S01]  /*0900*/  MOV R67, RZ ;  /* 0x000000ff00437202 */ /* 0x000fe20000000f00 */
[----:B------:R-:W-:-:S02]  /*0910*/  IMAD.IADD R77, R51, 0x1, R77 ;  /* 0x00000001334d7824 */ /* 0x000fc400078e024d */
[----:B-1----:R-:W-:-:S04]  /*0920*/  IMAD R2, R4, UR15, RZ ;  /* 0x0000000f04027c24 */ /* 0x002fc8000f8e02ff */
[----:B------:R-:W-:Y:S02]  /*0930*/  IMAD R5, R5, UR14, R2 ;  /* 0x0000000e05057c24 */ /* 0x000fe4000f8e0202 */
[----:B0-----:R-:W-:Y:S01]  /*0940*/  IMAD.WIDE.U32 R2, R4, UR14, R52 ;  /* 0x0000000e04027c25 */ /* 0x001fe2000f8e0034 */
[----:B---3--:R-:W-:Y:S01]  /*0950*/  ULEA UR4, UR5, UR4, 0x18 ;  /* 0x0000000405047291 */ /* 0x008fe2000f8ec03f */
[C---:B------:R-:W-:Y:S02]  /*0960*/  LOP3.LUT R114, R52.reuse, 0x1f, RZ, 0xc0, !PT ;  /* 0x0000001f34727812 */ /* 0x040fe400078ec0ff */
[----:B------:R-:W-:Y:S01]  /*0970*/  IMAD R4, R65, UR6, RZ ;  /* 0x0000000641047c24 */ /* 0x000fe2000f8e02ff */
[----:B------:R-:W-:Y:S01]  /*0980*/  IADD3 R3, R3, R5, RZ ;  /* 0x0000000503037210 */ /* 0x000fe20007ffe0ff */
[----:B------:R-:W-:Y:S01]  /*0990*/  IMAD.SHL.U32 R78, R52, 0x4, RZ ;  /* 0x00000004344e7824 */ /* 0x000fe200078e00ff */
[----:B------:R-:W-:Y:S01]  /*09a0*/  MOV R79, UR4 ;  /* 0x00000004004f7c02 */ /* 0x000fe20008000f00 */
[C---:B------:R-:W-:Y:S01]  /*09b0*/  IMAD R5, R63.reuse, UR7, R4 ;  /* 0x000000073f057c24 */ /* 0x040fe2000f8e0204 */
[----:B------:R-:W-:Y:S01]  /*09c0*/  UMOV UR4, URZ ;  /* 0x0000003f00047c82 */ /* 0x000fe20008000000 */
[----:B------:R-:W-:Y:S01]  /*09d0*/  IMAD.WIDE.U32 R2, R63, UR6, R2 ;  /* 0x000000063f027c25 */ /* 0x000fe2000f8e0002 */
[----:B------:R-:W-:Y:S01]  /*09e0*/  ULDC.64 UR6, c[0x0][0x3d0] ;  /* 0x0000f40000067ab9 */ /* 0x000fe20000000a00 */
[----:B------:R-:W-:-:S02]  /*09f0*/  LOP3.LUT R49, R78, 0xffffff80, RZ, 0xc0, !PT ;  /* 0xffffff804e317812 */ /* 0x000fc400078ec0ff */
[----:B------:R-:W-:Y:S01]  /*0a00*/  IMAD.IADD R78, R78, 0x1, R79 ;  /* 0x000000014e4e7824 */ /* 0x000fe200078e024f */
[----:B------:R-:W-:Y:S02]  /*0a10*/  IADD3 R3, R3, R5, RZ ;  /* 0x0000000503037210 */ /* 0x000fe40007ffe0ff */
[C---:B------:R-:W-:Y:S01]  /*0a20*/  LEA R80, P0, R2.reuse, UR6, 0x2 ;  /* 0x0000000602507c11 */ /* 0x040fe2000f8010ff */
[----:B------:R-:W-:Y:S01]  /*0a30*/  ULDC UR6, c[0x0][0x224] ;  /* 0x0000890000067ab9 */ /* 0x000fe20000000800 */
[----:B------:R-:W-:Y:S02]  /*0a40*/  LOP3.LUT R48, R49, 0x1f, R52, 0xf8, !PT ;  /* 0x0000001f31307812 */ /* 0x000fe400078ef834 */
[----:B------:R-:W-:Y:S02]  /*0a50*/  LEA.HI.X R2, R2, UR7, R3, 0x2, P0 ;  /* 0x0000000702027c11 */ /* 0x000fe400080f1403 */
[C---:B------:R-:W-:Y:S02]  /*0a60*/  IADD3 R115, P0, R80.reuse, -0x180, RZ ;  /* 0xfffffe8050737810 */ /* 0x040fe40007f1e0ff */
[----:B------:R-:W-:-:S02]  /*0a70*/  IADD3 R116, P1, R80, -0x100, RZ ;  /* 0xffffff0050747810 */ /* 0x000fc40007f3e0ff */
[----:B------:R-:W-:Y:S02]  /*0a80*/  IADD3 R80, P2, R80, -0x80, RZ ;  /* 0xffffff8050507810 */ /* 0x000fe40007f5e0ff */
[----:B------:R-:W-:Y:S02]  /*0a90*/  MOV R76, UR6 ;  /* 0x00000006004c7c02 */ /* 0x000fe40008000f00 */
[----:B------:R-:W-:Y:S02]  /*0aa0*/  SHF.R.S32.HI R49, RZ, 0x1f, R48 ;  /* 0x0000001fff317819 */ /* 0x000fe40000011430 */
[C---:B------:R-:W-:Y:S02]  /*0ab0*/  LOP3.LUT R81, R48.reuse, 0x20, RZ, 0xfc, !PT ;  /* 0x0000002030517812 */ /* 0x040fe400078efcff */
[C---:B------:R-:W-:Y:S02]  /*0ac0*/  LOP3.LUT R82, R48.reuse, 0x40, RZ, 0xfc, !PT ;  /* 0x0000004030527812 */ /* 0x040fe400078efcff */
[----:B------:R-:W-:-:S02]  /*0ad0*/  LOP3.LUT R83, R48, 0x60, RZ, 0xfc, !PT ;  /* 0x0000006030537812 */ /* 0x000fc400078efcff */
[C---:B------:R-:W-:Y:S02]  /*0ae0*/  IADD3.X R117, R2.reuse, -0x1, RZ, P0, !PT ;  /* 0xffffffff02757810 */ /* 0x040fe400007fe4ff */
[C---:B------:R-:W-:Y:S02]  /*0af0*/  IADD3.X R118, R2.reuse, -0x1, RZ, P1, !PT ;  /* 0xffffffff02767810 */ /* 0x040fe40000ffe4ff */
[----:B--2---:R-:W-:-:S07]  /*0b00*/  IADD3.X R84, R2, -0x1, RZ, P2, !PT ;  /* 0xffffffff02547810 */ /* 0x004fce00017fe4ff */
.L_x_10101:
[----:B------:R-:W-:Y:S01]  /*0b10*/  BAR.SYNC.DEFER_BLOCKING 0x0 ;  /* 0x0000000000007b1d */ /* 0x000fe20000010000 */
[----:B------:R-:W-:Y:S01]  /*0b20*/  LEA R85, R76, 0xffffff80, 0x7 ;  /* 0xffffff804c557811 */ /* 0x000fe200078e38ff */
[----:B--2---:R-:W-:Y:S01]  /*0b30*/  HFMA2.MMA R9, -RZ, RZ, 0, 0 ;  /* 0x00000000ff097435 */ /* 0x004fe200000001ff */
[C---:B------:R-:W-:Y:S01]  /*0b40*/  SHF.L.U32 R87, R48.reuse, 0x2, RZ ;  /* 0x0000000230577819 */ /* 0x040fe200000006ff */
[----:B------:R-:W-:Y:S01]  /*0b50*/  IMAD.MOV.U32 R7, RZ, RZ, RZ ;  /* 0x000000ffff077224 */ /* 0x000fe200078e00ff */
[----:B------:R-:W-:Y:S01]  /*0b60*/  SHF.L.U64.HI R89, R48, 0x2, R49 ;  /* 0x0000000230597819 */ /* 0x000fe20000010231 */
[----:B------:R-:W-:Y:S01]  /*0b70*/  ULDC UR7, c[0x0][0x218] ;  /* 0x0000860000077ab9 */ /* 0x000fe20000000800 */
[----:B---3--:R-:W-:Y:S01]  /*0b80*/  IADD3 R2, P4, R64, R87, RZ ;  /* 0x0000005740027210 */ /* 0x008fe20007f9e0ff */
[----:B------:R-:W-:Y:S01]  /*0b90*/  IMAD.MOV.U32 R15, RZ, RZ, RZ ;  /* 0x000000ffff0f7224 */ /* 0x000fe200078e00ff */
[----:B------:R-:W-:Y:S02]  /*0ba0*/  IADD3 R90, -R85, UR7, RZ ;  /* 0x00000007555a7c10 */ /* 0x000fe4000fffe1ff */
[----:B------:R-:W-:-:S02]  /*0bb0*/  MOV R11, RZ ;  /* 0x000000ff000b7202 */ /* 0x000fc40000000f00 */
[CC--:B------:R-:W-:Y:S02]  /*0bc0*/  LEA R86, R72.reuse, R79.reuse, 0x2 ;  /* 0x0000004f48567211 */ /* 0x0c0fe400078e10ff */
[----:B------:R-:W-:Y:S01]  /*0bd0*/  LEA R88, R72, R79, 0x4 ;  /* 0x0000004f48587211 */ /* 0x000fe200078e20ff */
[----:B------:R-:W-:Y:S01]  /*0be0*/  HFMA2.MMA R17, -RZ, RZ, 0, 0 ;  /* 0x00000000ff117435 */ /* 0x000fe200000001ff */
[-C--:B------:R-:W-:Y:S01]  /*0bf0*/  ISETP.GE.AND P0, PT, R48, R90.reuse, PT ;  /* 0x0000005a3000720c */ /* 0x080fe20003f06270 */
[----:B------:R-:W-:Y:S01]  /*0c00*/  IMAD.MOV.U32 R13, RZ, RZ, RZ ;  /* 0x000000ffff0d7224 */ /* 0x000fe200078e00ff */
[-C--:B------:R-:W-:Y:S01]  /*0c10*/  ISETP.GE.AND P1, PT, R81, R90.reuse, PT ;  /* 0x0000005a5100720c */ /* 0x080fe20003f26270 */
[----:B------:R-:W-:Y:S01]  /*0c20*/  IMAD.MOV.U32 R23, RZ, RZ, RZ ;  /* 0x000000ffff177224 */ /* 0x000fe200078e00ff */
[-C--:B------:R-:W-:Y:S02]  /*0c30*/  ISETP.GE.AND P2, PT, R82, R90.reuse, PT ;  /* 0x0000005a5200720c */ /* 0x080fe40003f46270 */
[----:B------:R-:W-:Y:S01]  /*0c40*/  MOV R19, RZ ;  /* 0x000000ff00137202 */ /* 0x000fe20000000f00 */
[----:B------:R-:W-:Y:S01]  /*0c50*/  HFMA2.MMA R25, -RZ, RZ, 0, 0 ;  /* 0x00000000ff197435 */ /* 0x000fe200000001ff */
[----:B------:R-:W-:Y:S01]  /*0c60*/  ISETP.GE.AND P3, PT, R83, R90, PT ;  /* 0x0000005a5300720c */ /* 0x000fe20003f66270 */
[----:B------:R-:W-:Y:S01]  /*0c70*/  IMAD.MOV.U32 R27, RZ, RZ, RZ ;  /* 0x000000ffff1b7224 */ /* 0x000fe200078e00ff */
[----:B------:R-:W-:Y:S01]  /*0c80*/  IADD3.X R3, R66, R89, RZ, P4, !PT ;  /* 0x0000005942037210 */ /* 0x000fe200027fe4ff */
[----:B------:R-:W-:Y:S01]  /*0c90*/  ULDC UR5, c[0x0][0x21c] ;  /* 0x0000870000057ab9 */ /* 0x000fe20000000800 */
[----:B------:R-:W-:Y:S01]  /*0ca0*/  MOV R21, RZ ;  /* 0x000000ff00157202 */ /* 0x000fe20000000f00 */
[----:B------:R-:W-:-:S02]  /*0cb0*/  ULDC UR8, c[0x0][0x224] ;  /* 0x0000890000087ab9 */ /* 0x000fc40000000800 */
        /* <DEDUP_REMOVED lines=22> */
[-C--:B------:R-:W-:Y:S02]  /*0e20*/  ISETP.GE.AND P1, PT, R81, R90.reuse, PT ;  /* 0x0000005a5100720c */ /* 0x080fe40003f26270 */
[-C--:B------:R-:W-:Y:S01]  /*0e30*/  ISETP.GE.AND P2, PT, R82, R90.reuse, PT ;  /* 0x0000005a5200720c */ /* 0x080fe20003f46270 */
[----:B------:R-:W-:Y:S01]  /*0e40*/  IMAD.X R3, R73, 0x1, R89, P0 ;  /* 0x0000000149037824 */ /* 0x000fe200000e0659 */
[-C--:B------:R-:W-:Y:S02]  /*0e50*/  ISETP.GE.AND P0, PT, R48, R90.reuse, PT ;  /* 0x0000005a3000720c */ /* 0x080fe40003f06270 */
[----:B------:R-:W-:Y:S02]  /*0e60*/  ISETP.GE.AND P3, PT, R83, R90, PT ;  /* 0x0000005a5300720c */ /* 0x000fe40003f66270 */
[----:B------:R-:W-:Y:S01]  /*0e70*/  MOV R29, RZ ;  /* 0x000000ff001d7202 */ /* 0x000fe20000000f00 */
[----:B--2---:R-:W-:Y:S04]  /*0e80*/  STS [R86], R13 ;  /* 0x0000000d56007388 */ /* 0x004fe80000000800 */
[----:B0--3--:R0:W-:Y:S04]  /*0e90*/  STS [R86+0x80], R19 ;  /* 0x0000801356007388 */ /* 0x0091e80000000800 */
[----:B-1--4-:R1:W-:Y:S04]  /*0ea0*/  STS [R86+0x100], R17 ;  /* 0x0001001156007388 */ /* 0x0123e80000000800 */
        /* <DEDUP_REMOVED lines=8> */
[----:B------:R-:W-:Y:S01]  /*0f30*/  ISETP.LT.AND P0, PT, RZ, UR5, PT ;  /* 0x00000005ff007c0c */ /* 0x000fe2000bf01270 */
[----:B------:R-:W-:-:S04]  /*0f40*/  ULEA UR8, UR8, UR4, 0x7 ;  /* 0x0000000408087291 */ /* 0x000fc8000f8e383f */
[----:B------:R-:W-:-:S08]  /*0f50*/  USHF.R.S32.HI UR22, URZ, 0x1f, UR8 ;  /* 0x0000001f3f167899 */ /* 0x000fd00008011408 */
[----:B0-----:R-:W-:Y:S02]  /*0f60*/  @!P0 CS2R R18, SRZ ;  /* 0x0000000000128805 */ /* 0x001fe4000001ff00 */
[----:B-1----:R-:W-:Y:S01]  /*0f70*/  @!P0 CS2R R16, SRZ ;  /* 0x0000000000108805 */ /* 0x002fe2000001ff00 */
        /* <DEDUP_REMOVED lines=16> */
[----:B------:R-:W0:Y:S01]  /*1080*/  LDC.64 R16, c[0x0][0x368] ;  /* 0x0000da00ff107b82 */ /* 0x000e220000000a00 */
[----:B------:R-:W-:Y:S01]  /*1090*/  MOV R2, R52 ;  /* 0x0000003400027202 */ /* 0x000fe20000000f00 */
[----:B------:R-:W-:Y:S01]  /*10a0*/  ULDC.64 UR6, c[0x0][0x370] ;  /* 0x0000dc0000067ab9 */ /* 0x000fe20000000a00 */
[----:B------:R-:W-:Y:S01]  /*10b0*/  MOV R3, RZ ;  /* 0x000000ff00037202 */ /* 0x000fe20000000f00 */
[----:B------:R-:W-:Y:S01]  /*10c0*/  USHF.L.U32 UR9, UR8, 0x2, URZ ;  /* 0x0000000208097899 */ /* 0x000fe2000800063f */
[----:B------:R-:W-:Y:S01]  /*10d0*/  ISETP.GE.AND P1, PT, R48, R90, PT ;  /* 0x0000005a3000720c */ /* 0x000fe20003f26270 */
[----:B------:R-:W-:Y:S01]  /*10e0*/  USHF.L.U64.HI UR10, UR8, 0x2, UR22 ;  /* 0x00000002080a7899 */ /* 0x000fe20008010216 */
[--C-:B------:R-:W-:Y:S01]  /*10f0*/  FADD.FTZ R92, R15, R62.reuse ;  /* 0x0000003e0f5c7221 */ /* 0x100fe20000010000 */
[----:B------:R-:W1:Y:S01]  /*1100*/  LDC R93, c[0x0][0x224] ;  /* 0x00008900ff5d7b82 */ /* 0x000e620000000800 */
[--C-:B------:R-:W-:Y:S01]  /*1110*/  FADD.FTZ R91, R14, R62.reuse ;  /* 0x0000003e0e5b7221 */ /* 0x100fe20000010000 */
[----:B------:R-:W-:Y:S01]  /*1120*/  IADD3 R34, P2, R116, UR9, RZ ;  /* 0x0000000974227c10 */ /* 0x000fe2000ff5e0ff */
[--C-:B------:R-:W-:Y:S01]  /*1130*/  FADD.FTZ R94, R13, R62.reuse ;  /* 0x0000003e0d5e7221 */ /* 0x100fe20000010000 */
[----:B------:R-:W-:Y:S01]  /*1140*/  IADD3 R32, P3, R80, UR9, RZ ;  /* 0x0000000950207c10 */ /* 0x000fe2000ff7e0ff */
[----:B------:R-:W-:Y:S01]  /*1150*/  FADD.FTZ R95, R12, R62 ;  /* 0x0000003e0c5f7221 */ /* 0x000fe20000010000 */
[----:B------:R-:W-:Y:S01]  /*1160*/  MOV R96, RZ ;  /* 0x000000ff00607202 */ /* 0x000fe20000000f00 */
[----:B------:R-:W-:Y:S01]  /*1170*/  UMOV UR5, URZ ;  /* 0x0000003f00057c82 */ /* 0x000fe20008000000 */
[----:B------:R-:W2:Y:S01]  /*1180*/  LDC.64 R42, c[0x0][0x380] ;  /* 0x0000e000ff2a7b82 */ /* 0x000ea20000000a00 */
[----:B------:R-:W-:Y:S01]  /*1190*/  IADD3.X R35, R118, UR10, RZ, P2, !PT ;  /* 0x0000000a76237c10 */ /* 0x000fe200097fe4ff */
[----:B------:R-:W-:Y:S01]  /*11a0*/  ULDC UR24, c[0x0][0x224] ;  /* 0x0000890000187ab9 */ /* 0x000fe20000000800 */
[----:B------:R-:W-:Y:S01]  /*11b0*/  IADD3.X R33, R84, UR10, RZ, P3, !PT ;  /* 0x0000000a54217c10 */ /* 0x000fe20009ffe4ff */
        /* <DEDUP_REMOVED lines=10> */
[----:B------:R-:W3:Y:S01]  /*1260*/  LDC.64 R38, c[0x0][0x2d8] ;  /* 0x0000b600ff267b82 */ /* 0x000ee20000000a00 */
[----:B------:R-:W-:Y:S01]  /*1270*/  IMAD.IADD R3, R3, 0x1, R17 ;  /* 0x0000000103037824 */ /* 0x000fe200078e0211 */
[----:B------:R-:W-:Y:S01]  /*1280*/  SHF.R.S32.HI R17, RZ, 0x1f, R85 ;  /* 0x0000001fff117819 */ /* 0x000fe20000011455 */
[C---:B------:R-:W-:Y:S02]  /*1290*/  IMAD R16, R63.reuse, UR7, R16 ;  /* 0x000000073f107c24 */ /* 0x040fe4000f8e0210 */
[----:B------:R-:W-:Y:S01]  /*12a0*/  IMAD.WIDE.U32 R2, R63, UR6, R2 ;  /* 0x000000063f027c25 */ /* 0x000fe2000f8e0002 */
[----:B------:R-:W-:-:S03]  /*12b0*/  ULDC.64 UR6, c[0x0][0x248] ;  /* 0x0000920000067ab9 */ /* 0x000fc60000000a00 */
[----:B------:R-:W-:Y:S01]  /*12c0*/  IMAD R19, R61, UR6, RZ ;  /* 0x000000063d137c24 */ /* 0x000fe2000f8e02ff */
[----:B------:R-:W-:Y:S01]  /*12d0*/  IADD3 R46, P0, R85, R2, RZ ;  /* 0x00000002552e7210 */ /* 0x000fe20007f1e0ff */
[C---:B------:R-:W-:Y:S01]  /*12e0*/  IMAD.WIDE.U32 R44, R0.reuse, UR6, RZ ;  /* 0x00000006002c7c25 */ /* 0x040fe2000f8e00ff */
[----:B------:R-:W-:Y:S02]  /*12f0*/  UMOV UR6, URZ ;  /* 0x0000003f00067c82 */ /* 0x000fe40008000000 */
[----:B------:R-:W-:Y:S01]  /*1300*/  IADD3.X R47, R17, R3, R16, P0, !PT ;  /* 0x00000003112f7210 */ /* 0x000fe200007fe410 */
[----:B------:R-:W-:Y:S01]  /*1310*/  IMAD R97, R0, UR7, R19 ;  /* 0x0000000700617c24 */ /* 0x000fe2000f8e0213 */
[----:B------:R-:W-:Y:S02]  /*1320*/  IADD3 R36, P0, R115, UR9, RZ ;  /* 0x0000000973247c10 */ /* 0x000fe4000ff1e0ff */
[----:B------:R-:W-:Y:S02]  /*1330*/  CS2R R18, SRZ ;  /* 0x0000000000127805 */ /* 0x000fe4000001ff00 */
[----:B------:R-:W-:Y:S01]  /*1340*/  CS2R R16, SRZ ;  /* 0x0000000000107805 */ /* 0x000fe2000001ff00 */
[----:B------:R-:W-:Y:S01]  /*1350*/  ULDC UR7, c[0x0][0x218] ;  /* 0x0000860000077ab9 */ /* 0x000fe20000000800 */
[----:B------:R-:W-:-:S02]  /*1360*/  IADD3 R97, R45, R97, RZ ;  /* 0x000000612d617210 */ /* 0x000fc40007ffe0ff */
[----:B------:R-:W-:Y:S01]  /*1370*/  IADD3.X R37, R117, UR10, RZ, P0, !PT ;  /* 0x0000000a75257c10 */ /* 0x000fe200087fe4ff */
[----:B-12---:R-:W-:-:S06]  /*1380*/  ULDC.64 UR10, c[0x0][0x250] ;  /* 0x00009400000a7ab9 */ /* 0x006fcc0000000a00 */
.L_x_10096:
[----:B------:R-:W-:Y:S01]  /*1390*/  SHF.R.S32.HI R99, RZ, 0x1f, R96 ;  /* 0x0000001fff637819 */ /* 0x000fe20000011460 */
[----:B------:R-:W-:Y:S01]  /*13a0*/  IMAD.MOV.U32 R2, RZ, RZ, R50 ;  /* 0x000000ffff027224 */ /* 0x000fe200078e0032 */
[----:B------:R-:W-:-:S03]  /*13b0*/  MOV R3, R77 ;  /* 0x0000004d00037202 */ /* 0x000fc60000000f00 */
[----:B--23--:R-:W-:Y:S02]  /*13c0*/  IMAD R25, R99, UR16, RZ ;  /* 0x0000001063197c24 */ /* 0x00cfe4000f8e02ff */
[----:B------:R-:W-:-:S04]  /*13d0*/  IMAD.WIDE.U32 R2, R96, UR16, R2 ;  /* 0x0000001060027c25 */ /* 0x000fc8000f8e0002 */
[----:B------:R-:W-:Y:S01]  /*13e0*/  IMAD R25, R96, UR17, R25 ;  /* 0x0000001160197c24 */ /* 0x000fe2000f8e0219 */
[----:B0-----:R-:W-:Y:S01]  /*13f0*/  LEA R24, P0, R2, R40, 0x2 ;  /* 0x0000002802187211 */ /* 0x001fe200078010ff */
[----:B------:R-:W-:-:S03]  /*1400*/  IMAD R27, R99, UR18, RZ ;  /* 0x00000012631b7c24 */ /* 0x000fc6000f8e02ff */
[----:B------:R-:W-:Y:S01]  /*1410*/  IADD3 R3, R3, R25, RZ ;  /* 0x0000001903037210 */ /* 0x000fe20007ffe0ff */
[----:B------:R-:W-:-:S03]  /*1420*/  IMAD R27, R96, UR19, R27 ;  /* 0x00000013601b7c24 */ /* 0x000fc6000f8e021b */
[----:B------:R-:W-:Y:S01]  /*1430*/  LEA.HI.X R25, R2, R41, R3, 0x2, P0 ;  /* 0x0000002902197211 */ /* 0x000fe200000f1403 */
[----:B------:R-:W-:-:S04]  /*1440*/  IMAD.WIDE.U32 R2, R96, UR18, R48 ;  /* 0x0000001260027c25 */ /* 0x000fc8000f8e0030 */
[----:B------:R0:W2:Y:S01]  /*1450*/  LDG.E R98, desc[UR12][R24.64] ;  /* 0x0000000c18627981 */ /* 0x0000a2000c1e1900 */
[-C--:B------:R-:W-:Y:S01]  /*1460*/  ISETP.GE.AND P0, PT, R81, R90.reuse, PT ;  /* 0x0000005a5100720c */ /* 0x080fe20003f06270 */
[----:B------:R-:W-:Y:S01]  /*1470*/  IMAD.IADD R3, R3, 0x1, R27 ;  /* 0x0000000103037824 */ /* 0x000fe200078e021b */
[-C--:B------:R-:W-:Y:S01]  /*1480*/  ISETP.GE.AND P2, PT, R82, R90.reuse, PT ;  /* 0x0000005a5200720c */ /* 0x080fe20003f46270 */
[----:B------:R-:W-:Y:S01]  /*1490*/  HFMA2.MMA R107, -RZ, RZ, 0, 0 ;  /* 0x00000000ff6b7435 */ /* 0x000fe200000001ff */
[----:B------:R-:W-:Y:S01]  /*14a0*/  ISETP.GE.AND P3, PT, R83, R90, PT ;  /* 0x0000005a5300720c */ /* 0x000fe20003f66270 */
[----:B------:R-:W-:Y:S01]  /*14b0*/  HFMA2.MMA R111, -RZ, RZ, 0, 0 ;  /* 0x00000000ff6f7435 */ /* 0x000fe200000001ff */
[C---:B------:R-:W-:Y:S01]  /*14c0*/  LEA R26, P4, R2.reuse, R74, 0x2 ;  /* 0x0000004a021a7211 */ /* 0x040fe200078810ff */
[----:B------:R-:W-:Y:S01]  /*14d0*/  IMAD.MOV.U32 R103, RZ, RZ, RZ ;  /* 0x000000ffff677224 */ /* 0x000fe200078e00ff */
[----:B------:R-:W-:Y:S02]  /*14e0*/  MOV R105, RZ ;  /* 0x000000ff00697202 */ /* 0x000fe40000000f00 */
[----:B------:R-:W-:-:S05]  /*14f0*/  LEA.HI.X R27, R2, R75, R3, 0x2, P4 ;  /* 0x0000004b021b7211 */ /* 0x000fca00020f1403 */
[----:B------:R-:W4:Y:S04]  /*1500*/  @!P0 LDG.E R107, desc[UR12][R26.64+0x80] ;  /* 0x0000800c1a6b8981 */ /* 0x000f28000c1e1900 */
[----:B------:R-:W4:Y:S04]  /*1510*/  @!P2 LDG.E R105, desc[UR12][R26.64+0x100] ;  /* 0x0001000c1a69a981 */ /* 0x000f28000c1e1900 */
[----:B------:R-:W4:Y:S04]  /*1520*/  @!P1 LDG.E R103, desc[UR12][R26.64] ;  /* 0x0000000c1a679981 */ /* 0x000f28000c1e1900 */
[----:B-1----:R1:W4:Y:S01]  /*1530*/  @!P3 LDG.E R111, desc[UR12][R26.64+0x180] ;  /* 0x0001800c1a6fb981 */ /* 0x002322000c1e1900 */
[----:B------:R-:W-:Y:S01]  /*1540*/  MOV R3, R97 ;  /* 0x0000006100037202 */ /* 0x000fe20000000f00 */
[----:B------:R-:W-:Y:S01]  /*1550*/  IMAD.MOV.U32 R2, RZ, RZ, R44 ;  /* 0x000000ffff027224 */ /* 0x000fe200078e002c */
[C---:B------:R-:W-:Y:S01]  /*1560*/  IADD3 R28, R76.reuse, -0x1, RZ ;  /* 0xffffffff4c1c7810 */ /* 0x040fe20007ffe0ff */
[----:B------:R-:W-:Y:S01]  /*1570*/  IMAD R29, R99, UR10, RZ ;  /* 0x0000000a631d7c24 */ /* 0x000fe2000f8e02ff */
[----:B------:R-:W-:Y:S01]  /*1580*/  ISETP.GT.AND P0, PT, R76, 0x1, PT ;  /* 0x000000014c00780c */ /* 0x000fe20003f04270 */
[----:B0-----:R-:W-:Y:S01]  /*1590*/  IMAD.WIDE.U32 R24, R96, UR10, R2 ;  /* 0x0000000a60187c25 */ /* 0x001fe2000f8e0002 */
[----:B------:R-:W-:-:S03]  /*15a0*/  LEA.HI R2, R28, R28, RZ, 0x1 ;  /* 0x0000001c1c027211 */ /* 0x000fc600078f08ff */
[----:B------:R-:W-:Y:S01]  /*15b0*/  FADD.FTZ R101, R12, R62 ;  /* 0x0000003e0c657221 */ /* 0x000fe20000010000 */
[----:B------:R-:W-:Y:S01]  /*15c0*/  ISETP.EQ.AND P0, PT, R114, RZ, P0 ;  /* 0x000000ff7200720c */ /* 0x000fe20000702270 */
[----:B------:R-:W-:Y:S01]  /*15d0*/  IMAD R29, R96, UR11, R29 ;  /* 0x0000000b601d7c24 */ /* 0x000fe2000f8e021d */
[----:B------:R-:W-:Y:S02]  /*15e0*/  LOP3.LUT R3, R2, 0xfffffe, RZ, 0xc0, !PT ;  /* 0x00fffffe02037812 */ /* 0x000fe400078ec0ff */
[----:B---3--:R-:W-:Y:S02]  /*15f0*/  LEA R2, P3, R24, R38, 0x2 ;  /* 0x0000002618027211 */ /* 0x008fe400078610ff */
[----:B-1----:R-:W-:Y:S01]  /*1600*/  IADD3 R27, R25, R29, RZ ;  /* 0x0000001d191b7210 */ /* 0x002fe20007ffe0ff */
[----:B------:R-:W-:Y:S01]  /*1610*/  IMAD.IADD R25, R28, 0x1, -R3 ;  /* 0x000000011c197824 */ /* 0x000fe200078e0a03 */
[----:B------:R-:W-:Y:S02]  /*1620*/  ISETP.NE.AND P2, PT, R52, RZ, PT ;  /* 0x000000ff3400720c */ /* 0x000fe40003f45270 */
[----:B------:R-:W-:-:S02]  /*1630*/  LEA.HI.X R3, R24, R39, R27, 0x2, P3 ;  /* 0x0000002718037211 */ /* 0x000fc400018f141b */
[----:B------:R-:W-:Y:S01]  /*1640*/  IADD3 R26, R52, 0x200, RZ ;  /* 0x00000200341a7810 */ /* 0x000fe20007ffe0ff */
[----:B------:R-:W0:Y:S01]  /*1650*/  @P0 LDC R30, c[0x0][0x21c] ;  /* 0x00008700ff1e0b82 */ /* 0x000e220000000800 */
[-C--:B------:R-:W-:Y:S01]  /*1660*/  LEA R86, R72, R79.reuse, 0x2 ;  /* 0x0000004f48567211 */ /* 0x080fe200078e10ff */
[----:B------:R1:W3:Y:S06]  /*1670*/  LDG.E R29, desc[UR12][R2.64] ;  /* 0x0000000c021d7981 */ /* 0x0002ec000c1e1900 */
[----:B------:R-:W-:Y:S02]  /*1680*/  @!P2 IMAD R26, R25, 0x100, R96 ;  /* 0x00000100191aa824 */ /* 0x000fe400078e0260 */
[----:B------:R-:W-:Y:S01]  /*1690*/  @P0 VIADD R25, R76, 0xfffffffe ;  /* 0xfffffffe4c190836 */ /* 0x000fe20000000000 */
[----:B------:R-:W-:Y:S01]  /*16a0*/  LEA R88, R72, R79, 0x4 ;  /* 0x0000004f48587211 */ /* 0x000fe200078e20ff */
[----:B-1----:R-:W-:-:S02]  /*16b0*/  IMAD R3, R26, 0x4, R79 ;  /* 0x000000041a037824 */ /* 0x002fc400078e024f */
[----:B0-----:R-:W-:-:S04]  /*16c0*/  @P0 IMAD R25, R25, R30, R96 ;  /* 0x0000001e19190224 */ /* 0x001fc800078e0260 */
[----:B------:R-:W-:Y:S01]  /*16d0*/  @P0 IMAD.WIDE R108, R25, 0x8, R58 ;  /* 0x00000008196c0825 */ /* 0x000fe200078e023a */
[----:B------:R-:W-:-:S03]  /*16e0*/  ISETP.NE.AND P3, PT, R52, 0x1f, PT ;  /* 0x0000001f3400780c */ /* 0x000fc60003f65270 */
[--C-:B------:R-:W-:Y:S01]  /*16f0*/  FADD.FTZ R100, R13, R62.reuse ;  /* 0x0000003e0d647221 */ /* 0x100fe20000010000 */
[----:B------:R-:W-:Y:S01]  /*1700*/  FADD.FTZ R102, R15, R62 ;  /* 0x0000003e0f667221 */ /* 0x000fe20000010000 */
[----:B------:R-:W-:Y:S01]  /*1710*/  HFMA2.MMA R31, -RZ, RZ, 0, 0 ;  /* 0x00000000ff1f7435 */ /* 0x000fe200000001ff */
[----:B------:R-:W-:Y:S01]  /*1720*/  FMUL.FTZ R106, R9, R94 ;  /* 0x0000005e096a7220 */ /* 0x000fe20000410000 */
[----:B------:R-:W-:Y:S01]  /*1730*/  FMUL.FTZ R113, R8, R95 ;  /* 0x0000005f08717220 */ /* 0x000fe20000410000 */
[----:B------:R-:W-:Y:S01]  /*1740*/  BSSY B0, `(.L_x_10084) ;  /* 0x000002b000007945 */ /* 0x000fe20003800000 */
[----:B------:R-:W-:Y:S01]  /*1750*/  FMUL.FTZ R121, R11, R92 ;  /* 0x0000005c0b797220 */ /* 0x000fe20000410000 */
[----:B--2---:R-:W-:-:S04]  /*1760*/  FMUL.FTZ R104, R98, 1.4426950216293334961 ;  /* 0x3fb8aa3b62687820 */ /* 0x004fc80000410000 */
[----:B------:R-:W-:-:S06]  /*1770*/  FMUL.FTZ R28, R104, R101 ;  /* 0x00000065681c7220 */ /* 0x000fcc0000410000 */
[----:B------:R-:W0:Y:S01]  /*1780*/  MUFU.EX2 R28, R28 ;  /* 0x0000001c001c7308 */ /* 0x000e220000000800 */
[----:B----4-:R-:W-:Y:S04]  /*1790*/  STS [R86+0x80], R107 ;  /* 0x0000806b56007388 */ /* 0x010fe80000000800 */
[----:B------:R-:W-:Y:S04]  /*17a0*/  STS [R86+0x100], R105 ;  /* 0x0001006956007388 */ /* 0x000fe80000000800 */
[----:B------:R1:W-:Y:S04]  /*17b0*/  STS [R86], R103 ;  /* 0x0000006756007388 */ /* 0x0003e80000000800 */
[----:B------:R-:W-:Y:S01]  /*17c0*/  STS [R86+0x180], R111 ;  /* 0x0001806f56007388 */ /* 0x000fe20000000800 */
[----:B------:R-:W-:-:S03]  /*17d0*/  NOP ;  /* 0x0000000000007918 */ /* 0x000fc60000000000 */
[----:B------:R-:W3:Y:S04]  /*17e0*/  LDS.128 R24, [R88] ;  /* 0x0000000058187984 */ /* 0x000ee80000000c00 */
[----:B0-----:R0:W-:Y:S01]  /*17f0*/  STS [R3+0x648], R28 ;  /* 0x0006481c03007388 */ /* 0x0011e20000000800 */
[----:B------:R-:W-:Y:S01]  /*1800*/  BAR.SYNC.DEFER_BLOCKING 0x0 ;  /* 0x0000000000007b1d */ /* 0x000fe20000010000 */
[----:B-1----:R-:W-:Y:S01]  /*1810*/  FADD.FTZ R103, R14, R62 ;  /* 0x0000003e0e677221 */ /* 0x002fe20000010000 */
[----:B------:R-:W-:-:S03]  /*1820*/  FMUL.FTZ R105, R104, R100 ;  /* 0x0000006468697220 */ /* 0x000fc60000410000 */
[C---:B------:R-:W-:Y:S01]  /*1830*/  FMUL.FTZ R30, R104.reuse, R103 ;  /* 0x00000067681e7220 */ /* 0x040fe20000410000 */
[----:B------:R-:W-:Y:S02]  /*1840*/  FMUL.FTZ R104, R104, R102 ;  /* 0x0000006668687220 */ /* 0x000fe40000410000 */
[----:B------:R-:W1:Y:S01]  /*1850*/  MUFU.EX2 R105, R105 ;  /* 0x0000006900697308 */ /* 0x000e620000000800 */
[----:B------:R2:W4:Y:S07]  /*1860*/  @P3 LDS R119, [R78+0xe4c] ;  /* 0x000e4c004e773984 */ /* 0x00052e0000000800 */
[----:B------:R-:W2:Y:S01]  /*1870*/  MUFU.EX2 R30, R30 ;  /* 0x0000001e001e7308 */ /* 0x000ea20000000800 */
[----:B------:R0:W5:Y:S07]  /*1880*/  @P0 LDG.E R31, desc[UR12][R108.64+0x4] ;  /* 0x0000040c6c1f0981 */ /* 0x00016e000c1e1900 */
[----:B------:R-:W2:Y:S01]  /*1890*/  MUFU.EX2 R104, R104 ;  /* 0x0000006800687308 */ /* 0x000ea20000000800 */
[C---:B---3--:R-:W-:Y:S01]  /*18a0*/  FMUL.FTZ R110, R29.reuse, R27 ;  /* 0x0000001b1d6e7220 */ /* 0x048fe20000410000 */
[----:B0-----:R-:W-:Y:S01]  /*18b0*/  FMUL.FTZ R109, R29, R26 ;  /* 0x0000001a1d6d7220 */ /* 0x001fe20000410000 */
[----:B------:R-:W-:Y:S01]  /*18c0*/  FMUL.FTZ R107, R10, R91 ;  /* 0x0000005b0a6b7220 */ /* 0x000fe20000410000 */
[----:B-1----:R-:W-:Y:S01]  /*18d0*/  FFMA.FTZ R108, R105, R113, R106 ;  /* 0x00000071696c7223 */ /* 0x002fe2000001006a */
[----:B------:R-:W-:Y:S01]  /*18e0*/  FMUL.FTZ R2, R29, R25 ;  /* 0x000000191d027220 */ /* 0x000fe20000410000 */
[----:B------:R-:W-:Y:S01]  /*18f0*/  FMUL.FTZ R109, R6, R109 ;  /* 0x0000006d066d7220 */ /* 0x000fe20000410000 */
[----:B------:R-:W-:Y:S01]  /*1900*/  FMUL.FTZ R110, R7, R110 ;  /* 0x0000006e076e7220 */ /* 0x000fe20000410000 */
[----:B------:R-:W-:Y:S01]  /*1910*/  FMUL.FTZ R123, R28, R105 ;  /* 0x000000691c7b7220 */ /* 0x000fe20000410000 */
[----:B------:R-:W-:Y:S01]  /*1920*/  FMUL.FTZ R3, R29, R24 ;  /* 0x000000181d037220 */ /* 0x000fe20000410000 */
[----:B--2---:R-:W-:Y:S01]  /*1930*/  FFMA.FTZ R112, R30, R108, R107 ;  /* 0x0000006c1e707223 */ /* 0x004fe2000001006b */
[----:B------:R-:W-:Y:S01]  /*1940*/  FMUL.FTZ R111, R5, R2 ;  /* 0x00000002056f7220 */ /* 0x000fe20000410000 */
[----:B------:R-:W-:Y:S01]  /*1950*/  FFMA.FTZ R120, R104, R110, R109 ;  /* 0x0000006e68787223 */ /* 0x000fe2000001006d */
[----:B------:R-:W-:Y:S06]  /*1960*/  @P3 BRA `(.L_x_10085) ;  /* 0x0000000000203947 */ /* 0x000fec0003800000 */
[----:B------:R-:W-:-:S13]  /*1970*/  ISETP.NE.AND P0, PT, R76, R93, PT ;  /* 0x0000005d4c00720c */ /* 0x000fda0003f05270 */
[----:B------:R-:W-:-:S04]  /*1980*/  @P0 LEA.HI R2, R76, R76, RZ, 0x1 ;  /* 0x0000004c4c020211 */ /* 0x000fc800078f08ff */
[----:B----4-:R-:W-:-:S04]  /*1990*/  @P0 LOP3.LUT R119, R2, 0xfffffe, RZ, 0xc0, !PT ;  /* 0x00fffffe02770812 */ /* 0x010fc800078ec0ff */
[----:B------:R-:W-:-:S04]  /*19a0*/  @P0 IADD3 R119, -R119, R76, RZ ;  /* 0x0000004c77770210 */ /* 0x000fc80007ffe1ff */
[----:B------:R-:W-:Y:S01]  /*19b0*/  @P0 LEA R2, R119, R96, 0x8 ;  /* 0x0000006077020211 */ /* 0x000fe200078e40ff */
[----:B------:R-:W-:-:S03]  /*19c0*/  IMAD.MOV.U32 R119, RZ, RZ, 0x3f800000 ;  /* 0x3f800000ff777424 */ /* 0x000fc600078e00ff */
[----:B------:R-:W-:-:S05]  /*19d0*/  @P0 LEA R2, R2, R79, 0x2 ;  /* 0x0000004f02020211 */ /* 0x000fca00078e10ff */
[----:B------:R0:W1:Y:S02]  /*19e0*/  @P0 LDS R119, [R2+0x648] ;  /* 0x0006480002770984 */ /* 0x0000640000000800 */
.L_x_10085:
[----:B------:R-:W-:Y:S05]  /*19f0*/  BSYNC B0 ;  /* 0x0000000000007941 */ /* 0x000fea0003800000 */
.L_x_10084:
[----:B-1--4-:R-:W-:Y:S01]  /*1a00*/  FMUL.FTZ R125, R104, R119 ;  /* 0x00000077687d7220 */ /* 0x012fe20000410000 */
[----:B------:R-:W-:Y:S01]  /*1a10*/  FMUL.FTZ R123, R30, R123 ;  /* 0x0000007b1e7b7220 */ /* 0x000fe20000410000 */
[----:B------:R-:W-:Y:S01]  /*1a20*/  FMUL.FTZ R108, R4, R3 ;  /* 0x00000003046c7220 */ /* 0x000fe20000410000 */
[C---:B------:R-:W-:Y:S01]  /*1a30*/  FFMA.FTZ R3, R30.reuse, R120, R111 ;  /* 0x000000781e037223 */ /* 0x040fe2000001006f */
[----:B0-----:R-:W-:Y:S01]  /*1a40*/  FMUL.FTZ R2, R30, R125 ;  /* 0x0000007d1e027220 */ /* 0x001fe20000410000 */
[C---:B------:R-:W-:Y:S01]  /*1a50*/  FFMA.FTZ R121, R104.reuse, R112, R121 ;  /* 0x0000007068797223 */ /* 0x040fe20000010079 */
[----:B------:R-:W-:Y:S01]  /*1a60*/  FMUL.FTZ R120, R104, R123 ;  /* 0x0000007b68787220 */ /* 0x000fe20000410000 */
[C---:B------:R-:W-:Y:S01]  /*1a70*/  FFMA.FTZ R124, R105.reuse, R3, R108 ;  /* 0x00000003697c7223 */ /* 0x040fe2000001006c */
[----:B------:R-:W-:Y:S01]  /*1a80*/  FMUL.FTZ R125, R105, R2 ;  /* 0x00000002697d7220 */ /* 0x000fe20000410000 */
[----:B------:R-:W-:Y:S01]  /*1a90*/  ISETP.GE.AND P0, PT, R72, 0x1, PT ;  /* 0x000000014800780c */ /* 0x000fe20003f06270 */
[----:B------:R-:W0:Y:S01]  /*1aa0*/  SHFL.UP PT, R2, R121, 0x1, RZ ;  /* 0x0420000079027989 */ /* 0x000e2200000e00ff */
[C---:B------:R-:W-:Y:S01]  /*1ab0*/  ISETP.NE.AND P4, PT, R114.reuse, 0x1f, PT ;  /* 0x0000001f7200780c */ /* 0x040fe20003f85270 */
[----:B------:R-:W-:Y:S01]  /*1ac0*/  BSSY B0, `(.L_x_10086) ;  /* 0x0000071000007945 */ /* 0x000fe20003800000 */
[----:B------:R-:W-:Y:S01]  /*1ad0*/  ISETP.GE.U32.AND P5, PT, R114, 0x18, PT ;  /* 0x000000187200780c */ /* 0x000fe20003fa6070 */
[----:B------:R-:W1:Y:S04]  /*1ae0*/  SHFL.UP PT, R3, R120, 0x1, RZ ;  /* 0x0420000078037989 */ /* 0x000e6800000e00ff */
        /* <DEDUP_REMOVED lines=25> */
[----:B------:R-:W-:Y:S01]  /*1c80*/  ISETP.GE.AND P0, PT, R76, UR24, PT ;  /* 0x000000184c007c0c */ /* 0x000fe2000bf06270 */
[----:B------:R-:W-:-:S04]  /*1c90*/  IMAD.MOV.U32 R3, RZ, RZ, RZ ;  /* 0x000000ffff037224 */ /* 0x000fc800078e00ff */
[C---:B--2---:R-:W-:Y:S01]  /*1ca0*/  @!P4 FFMA.FTZ R124, R125.reuse, R122, R124 ;  /* 0x0000007a7d7cc223 */ /* 0x044fe2000001007c */
[----:B------:R-:W-:Y:S01]  /*1cb0*/  SHFL.UP PT, R123, R120, 0x8, RZ ;  /* 0x05000000787b7989 */ /* 0x000fe200000e00ff */
[----:B------:R-:W-:Y:S01]  /*1cc0*/  ISETP.NE.OR P0, PT, R114, RZ, P0 ;  /* 0x000000ff7200720c */ /* 0x000fe20000705670 */
[----:B---3--:R-:W-:Y:S02]  /*1cd0*/  @!P4 FMUL.FTZ R125, R125, R112 ;  /* 0x000000707d7dc220 */ /* 0x008fe40000410000 */
[----:B------:R-:W0:Y:S01]  /*1ce0*/  SHFL.UP PT, R122, R121, 0x8, RZ ;  /* 0x05000000797a7989 */ /* 0x000e2200000e00ff */
[----:B------:R-:W-:Y:S02]  /*1cf0*/  ISETP.GE.AND P4, PT, R72, 0x8, PT ;  /* 0x000000084800780c */ /* 0x000fe40003f86270 */
[----:B------:R-:W-:Y:S01]  /*1d00*/  LEA R112, R96, R79, 0x3 ;  /* 0x0000004f60707211 */ /* 0x000fe200078e18ff */
[----:B------:R-:W1:Y:S04]  /*1d10*/  SHFL.DOWN PT, R127, R124, 0x8, 0x1f ;  /* 0x09001f007c7f7f89 */ /* 0x000e6800000e0000 */
[----:B------:R-:W2:Y:S04]  /*1d20*/  SHFL.DOWN PT, R126, R125, 0x8, 0x1f ;  /* 0x09001f007d7e7f89 */ /* 0x000ea800000e0000 */
[----:B------:R-:W-:Y:S01]  /*1d30*/  @!P0 LDS.64 R2, [R112+0xec8] ;  /* 0x000ec80070028984 */ /* 0x000fe20000000a00 */
[----:B------:R-:W-:Y:S01]  /*1d40*/  ISETP.GE.AND P0, PT, R72, 0x10, PT ;  /* 0x000000104800780c */ /* 0x000fe20003f06270 */
        /* <DEDUP_REMOVED lines=10> */
[----:B-----5:R-:W-:Y:S01]  /*1df0*/  SHFL.IDX PT, R122, R31, RZ, 0x1f ;  /* 0x00001fff1f7a7589 */ /* 0x020fe200000e0000 */
[----:B-1----:R-:W-:Y:S01]  /*1e00*/  @P0 FMUL.FTZ R120, R120, R123 ;  /* 0x0000007b78780220 */ /* 0x002fe20000410000 */
[----:B------:R-:W-:Y:S02]  /*1e10*/  ISETP.NE.AND P0, PT, R52, RZ, PT ;  /* 0x000000ff3400720c */ /* 0x000fe40003f05270 */
        /* <DEDUP_REMOVED lines=9> */
[----:B0-----:R-:W-:Y:S01]  /*1eb0*/  @P2 FFMA.FTZ R122, R120, R122, R121 ;  /* 0x0000007a787a2223 */ /* 0x001fe20000010079 */
[----:B-1----:R-:W-:-:S03]  /*1ec0*/  @P3 FFMA.FTZ R127, R128, R127, R129 ;  /* 0x0000007f807f3223 */ /* 0x002fc60000010081 */
[----:B------:R-:W-:Y:S01]  /*1ed0*/  FFMA.FTZ R129, R28, R122, R113 ;  /* 0x0000007a1c817223 */ /* 0x000fe20000010071 */
[----:B------:R-:W-:Y:S01]  /*1ee0*/  FMUL.FTZ R122, R9, R100 ;  /* 0x00000064097a7220 */ /* 0x000fe20000410000 */
[----:B------:R-:W-:Y:S01]  /*1ef0*/  IADD3 R128, -R85, UR7, -R52 ;  /* 0x0000000755807c10 */ /* 0x000fe2000fffe934 */
[----:B------:R-:W-:Y:S01]  /*1f00*/  FFMA.FTZ R113, R127, R119, R110 ;  /* 0x000000777f717223 */ /* 0x000fe2000001006e */
[-C--:B------:R-:W-:Y:S01]  /*1f10*/  FMUL.FTZ R31, R24, R129.reuse ;  /* 0x00000081181f7220 */ /* 0x080fe20000410000 */
[CC--:B------:R-:W-:Y:S01]  /*1f20*/  FFMA.FTZ R110, R105.reuse, R129.reuse, R122 ;  /* 0x00000081696e7223 */ /* 0x0c0fe2000001007a */
[----:B------:R-:W-:Y:S01]  /*1f30*/  FFMA.FTZ R106, R105, R129, R106 ;  /* 0x00000081696a7223 */ /* 0x000fe2000001006a */
[----:B------:R-:W-:Y:S01]  /*1f40*/  FFMA.FTZ R109, R104, R113, R109 ;  /* 0x00000071686d7223 */ /* 0x000fe2000001006d */
[----:B------:R-:W-:Y:S01]  /*1f50*/  FFMA.FTZ R24, R4, R31, RZ ;  /* 0x0000001f04187223 */ /* 0x000fe200000100ff */
[----:B------:R-:W-:Y:S01]  /*1f60*/  FMUL.FTZ R25, R25, R110 ;  /* 0x0000006e19197220 */ /* 0x000fe20000410000 */
[----:B------:R-:W-:Y:S01]  /*1f70*/  FFMA.FTZ R121, R30, R106, R107 ;  /* 0x0000006a1e797223 */ /* 0x000fe2000001006b */
[----:B------:R-:W-:Y:S01]  /*1f80*/  FMUL.FTZ R107, R11, R102 ;  /* 0x000000660b6b7220 */ /* 0x000fe20000410000 */
[----:B------:R-:W-:Y:S01]  /*1f90*/  ISETP.GE.AND P5, PT, R128, 0x1, PT ;  /* 0x000000018000780c */ /* 0x000fe20003fa6270 */
[----:B------:R-:W-:Y:S01]  /*1fa0*/  FFMA.FTZ R119, R5, R25, R24 ;  /* 0x0000001905777223 */ /* 0x000fe20000010018 */
[----:B--2---:R-:W-:Y:S01]  /*1fb0*/  FFMA.FTZ R25, R123, R3, R126 ;  /* 0x000000037b197223 */ /* 0x004fe2000001007e */
[----:B------:R-:W-:Y:S01]  /*1fc0*/  FMUL.FTZ R3, R29, R129 ;  /* 0x000000811d037220 */ /* 0x000fe20000410000 */
[----:B------:R-:W-:Y:S01]  /*1fd0*/  FFMA.FTZ R104, R104, R121, R107 ;  /* 0x0000007968687223 */ /* 0x000fe2000001006b */
[----:B------:R-:W-:Y:S01]  /*1fe0*/  FMUL.FTZ R24, R123, R2 ;  /* 0x000000027b187220 */ /* 0x000fe20000410000 */
[C---:B------:R-:W-:Y:S01]  /*1ff0*/  FMUL.FTZ R2, R29.reuse, R110 ;  /* 0x0000006e1d027220 */ /* 0x040fe20000410000 */
[----:B------:R-:W-:Y:S01]  /*2000*/  FMUL.FTZ R28, R4, R3 ;  /* 0x00000003041c7220 */ /* 0x000fe20000410000 */
[C---:B------:R-:W-:Y:S01]  /*2010*/  FMUL.FTZ R3, R29.reuse, R121 ;  /* 0x000000791d037220 */ /* 0x040fe20000410000 */
[----:B------:R-:W-:Y:S01]  /*2020*/  FMUL.FTZ R120, R29, R104 ;  /* 0x000000681d787220 */ /* 0x000fe20000410000 */
[----:B------:R-:W-:Y:S01]  /*2030*/  FFMA.FTZ R111, R30, R109, R111 ;  /* 0x0000006d1e6f7223 */ /* 0x000fe2000001006f */
[----:B------:R-:W-:Y:S01]  /*2040*/  LEA R106, R52, R79, 0x4 ;  /* 0x0000004f346a7211 */ /* 0x000fe200078e20ff */
[----:B------:R-:W-:Y:S01]  /*2050*/  FMUL.FTZ R29, R5, R2 ;  /* 0x00000002051d7220 */ /* 0x000fe20000410000 */
[----:B------:R-:W-:Y:S01]  /*2060*/  FMUL.FTZ R30, R6, R3 ;  /* 0x00000003061e7220 */ /* 0x000fe20000410000 */
[----:B------:R-:W-:Y:S01]  /*2070*/  FMUL.FTZ R31, R7, R120 ;  /* 0x00000078071f7220 */ /* 0x000fe20000410000 */
[----:B------:R-:W-:Y:S01]  /*2080*/  FMUL.FTZ R26, R26, R121 ;  /* 0x000000791a1a7220 */ /* 0x000fe20000410000 */
[----:B------:R0:W-:Y:S01]  /*2090*/  @!P0 STS.64 [R112+0xec8], R24 ;  /* 0x000ec81870008388 */ /* 0x0001e20000000a00 */
[----:B------:R-:W-:Y:S01]  /*20a0*/  FFMA.FTZ R105, R105, R111, R108 ;  /* 0x0000006f69697223 */ /* 0x000fe2000001006c */
[----:B------:R-:W-:Y:S01]  /*20b0*/  FADD.FTZ R2, -R122, R110 ;  /* 0x0000006e7a027221 */ /* 0x000fe20000010100 */
[----:B------:R-:W-:Y:S01]  /*20c0*/  FFMA.FTZ R110, R6, R26, R119 ;  /* 0x0000001a066e7223 */ /* 0x000fe20000010077 */
[----:B------:R0:W-:Y:S01]  /*20d0*/  STS.128 [R106+0x210], R28 ;  /* 0x0002101c6a007388 */ /* 0x0001e20000000c00 */
[----:B------:R-:W-:Y:S01]  /*20e0*/  BAR.SYNC.DEFER_BLOCKING 0x0 ;  /* 0x0000000000007b1d */ /* 0x000fe20000010000 */
[----:B------:R-:W-:Y:S01]  /*20f0*/  ISETP.GE.AND P2, PT, R128, 0x21, PT ;  /* 0x000000218000780c */ /* 0x000fe20003f46270 */
[-C--:B------:R-:W-:Y:S01]  /*2100*/  FFMA.FTZ R26, R8, -R101.reuse, R129 ;  /* 0x80000065081a7223 */ /* 0x080fe20000010081 */
[C---:B------:R-:W-:Y:S01]  /*2110*/  ISETP.GE.AND P3, PT, R128.reuse, 0x41, PT ;  /* 0x000000418000780c */ /* 0x040fe20003f66270 */
[----:B------:R-:W-:Y:S01]  /*2120*/  FMUL.FTZ R3, R105, R101 ;  /* 0x0000006569037220 */ /* 0x000fe20000410000 */
[----:B------:R-:W-:Y:S01]  /*2130*/  ISETP.GE.AND P4, PT, R128, 0x61, PT ;  /* 0x000000618000780c */ /* 0x000fe20003f86270 */
[----:B------:R-:W-:-:S12]  /*2140*/  @!P5 BRA `(.L_x_10087) ;  /* 0x000000000020d947 */ /* 0x000fd80003800000 */
[----:B0-----:R-:W0:Y:S01]  /*2150*/  LDS R31, [R78+0x210] ;  /* 0x000210004e1f7984 */ /* 0x001e220000000800 */
[----:B------:R-:W-:Y:S02]  /*2160*/  IMAD R99, R99, UR20, RZ ;  /* 0x0000001463637c24 */ /* 0x000fe4000f8e02ff */
[----:B------:R-:W-:-:S04]  /*2170*/  IMAD.WIDE.U32 R24, R96, UR20, R46 ;  /* 0x0000001460187c25 */ /* 0x000fc8000f8e002e */
[----:B------:R-:W-:Y:S01]  /*2180*/  IMAD R99, R96, UR21, R99 ;  /* 0x0000001560637c24 */ /* 0x000fe2000f8e0263 */
[----:B------:R-:W-:-:S04]  /*2190*/  LEA R28, P5, R24, UR26, 0x2 ;  /* 0x0000001a181c7c11 */ /* 0x000fc8000f8a10ff */
[----:B------:R-:W-:-:S04]  /*21a0*/  IADD3 R25, R25, R99, RZ ;  /* 0x0000006319197210 */ /* 0x000fc80007ffe0ff */
[----:B------:R-:W-:-:S05]  /*21b0*/  LEA.HI.X R29, R24, UR27, R25, 0x2, P5 ;  /* 0x0000001b181d7c11 */ /* 0x000fca000a8f1419 */
[----:B0-----:R1:W-:Y:S02]  /*21c0*/  REDG.E.ADD.F32.FTZ.RN.STRONG.GPU desc[UR12][R28.64], R31 ;  /* 0x0000001f1c0079a6 */ /* 0x0013e4000c10f38c */
.L_x_10087:
[----:B------:R-:W-:Y:S05]  /*21d0*/  BSYNC B0 ;  /* 0x0000000000007941 */ /* 0x000fea0003800000 */
.L_x_10086:
[----:B------:R-:W-:Y:S01]  /*21e0*/  FMUL.FTZ R27, R27, R104 ;  /* 0x000000681b1b7220 */ /* 0x000fe20000410000 */
[----:B------:R-:W-:Y:S01]  /*21f0*/  FMUL.FTZ R100, R111, R100 ;  /* 0x000000646f647220 */ /* 0x000fe20000410000 */
[----:B0-----:R-:W-:Y:S01]  /*2200*/  FFMA.FTZ R25, R3, R26, RZ ;  /* 0x0000001a03197223 */ /* 0x001fe200000100ff */
[----:B------:R-:W-:Y:S01]  /*2210*/  USHF.L.U64.HI UR9, UR5, 0x2, UR6 ;  /* 0x0000000205097899 */ /* 0x000fe20008010206 */
[----:B-1----:R-:W-:Y:S01]  /*2220*/  FFMA.FTZ R29, R7, R27, R110 ;  /* 0x0000001b071d7223 */ /* 0x002fe2000001006e */
[-C--:B------:R-:W-:Y:S01]  /*2230*/  FFMA.FTZ R31, R10, -R103.reuse, R121 ;  /* 0x800000670a1f7223 */ /* 0x080fe20000010079 */
[----:B------:R0:W1:Y:S01]  /*2240*/  LDS R27, [R78+0x290] ;  /* 0x000290004e1b7984 */ /* 0x0000620000000800 */
[----:B------:R-:W-:Y:S01]  /*2250*/  FMUL.FTZ R102, R113, R102 ;  /* 0x0000006671667220 */ /* 0x000fe20000410000 */
[----:B------:R-:W-:Y:S01]  /*2260*/  FADD.FTZ R107, -R107, R104 ;  /* 0x000000686b6b7221 */ /* 0x000fe20000010100 */
[----:B------:R-:W-:Y:S01]  /*2270*/  FMUL.FTZ R28, R109, R103 ;  /* 0x000000676d1c7220 */ /* 0x000fe20000410000 */
[----:B------:R-:W-:Y:S01]  /*2280*/  FFMA.FTZ R25, R100, R2, R25 ;  /* 0x0000000264197223 */ /* 0x000fe20000010019 */
[----:B------:R-:W-:Y:S01]  /*2290*/  USHF.L.U32 UR23, UR5, 0x2, URZ ;  /* 0x0000000205177899 */ /* 0x000fe2000800063f */
[----:B------:R-:W-:Y:S01]  /*22a0*/  FMUL.FTZ R30, R102, R107 ;  /* 0x0000006b661e7220 */ /* 0x000fe20000410000 */
[----:B------:R-:W-:-:S02]  /*22b0*/  IMAD R24, R42, UR9, RZ ;  /* 0x000000092a187c24 */ /* 0x000fc4000f8e02ff */
[----:B------:R-:W-:Y:S01]  /*22c0*/  FFMA.FTZ R25, R28, R31, R25 ;  /* 0x0000001f1c197223 */ /* 0x000fe20000010019 */
[----:B------:R-:W-:Y:S01]  /*22d0*/  BSSY B0, `(.L_x_10088) ;  /* 0x0000007000007945 */ /* 0x000fe20003800000 */
[----:B------:R-:W-:Y:S02]  /*22e0*/  IMAD R99, R43, UR23, R24 ;  /* 0x000000172b637c24 */ /* 0x000fe4000f8e0218 */
[----:B------:R-:W-:Y:S01]  /*22f0*/  FADD.FTZ R101, R25, R30 ;  /* 0x0000001e19657221 */ /* 0x000fe20000010000 */
[----:B0-----:R-:W-:Y:S06]  /*2300*/  @!P2 BRA `(.L_x_10089) ;  /* 0x00000000000ca947 */ /* 0x001fec0003800000 */
[----:B------:R-:W-:-:S04]  /*2310*/  IMAD.WIDE.U32 R24, R42, UR23, R36 ;  /* 0x000000172a187c25 */ /* 0x000fc8000f8e0024 */
[----:B------:R-:W-:-:S05]  /*2320*/  IMAD.IADD R25, R25, 0x1, R99 ;  /* 0x0000000119197824 */ /* 0x000fca00078e0263 */
[----:B-1----:R0:W-:Y:S02]  /*2330*/  REDG.E.ADD.F32.FTZ.RN.STRONG.GPU desc[UR12][R24.64], R27 ;  /* 0x0000001b180079a6 */ /* 0x0021e4000c10f38c */
.L_x_10089:
[----:B------:R-:W-:Y:S05]  /*2340*/  BSYNC B0 ;  /* 0x0000000000007941 */ /* 0x000fea0003800000 */
.L_x_10088:
[----:B01----:R0:W1:Y:S01]  /*2350*/  LDS R27, [R78+0x310] ;  /* 0x000310004e1b7984 */ /* 0x0030620000000800 */
[----:B------:R-:W-:Y:S04]  /*2360*/  BSSY B0, `(.L_x_10090) ;  /* 0x0000005000007945 */ /* 0x000fe80003800000 */
[----:B------:R-:W-:Y:S05]  /*2370*/  @!P3 BRA `(.L_x_10091) ;  /* 0x00000000000cb947 */ /* 0x000fea0003800000 */
[----:B------:R-:W-:-:S05]  /*2380*/  IMAD.WIDE.U32 R24, R42, UR23, R34 ;  /* 0x000000172a187c25 */ /* 0x000fca000f8e0022 */
[----:B------:R-:W-:-:S05]  /*2390*/  IADD3 R25, R99, R25, RZ ;  /* 0x0000001963197210 */ /* 0x000fca0007ffe0ff */
[----:B-1----:R2:W-:Y:S02]  /*23a0*/  REDG.E.ADD.F32.FTZ.RN.STRONG.GPU desc[UR12][R24.64], R27 ;  /* 0x0000001b180079a6 */ /* 0x0025e4000c10f38c */
.L_x_10091:
[----:B------:R-:W-:Y:S05]  /*23b0*/  BSYNC B0 ;  /* 0x0000000000007941 */ /* 0x000fea0003800000 */
.L_x_10090:
[----:B-12---:R1:W2:Y:S01]  /*23c0*/  LDS R27, [R78+0x390] ;  /* 0x000390004e1b7984 */ /* 0x0062a20000000800 */
[----:B------:R-:W-:Y:S01]  /*23d0*/  BSSY B0, `(.L_x_10092) ;  /* 0x0000005000007945 */ /* 0x000fe20003800000 */
[----:B------:R-:W-:-:S03]  /*23e0*/  IMAD.WIDE.U32 R24, R42, UR23, R32 ;  /* 0x000000172a187c25 */ /* 0x000fc6000f8e0020 */
[----:B------:R-:W-:Y:S05]  /*23f0*/  @!P4 BRA `(.L_x_10093) ;  /* 0x000000000008c947 */ /* 0x000fea0003800000 */
[----:B------:R-:W-:-:S05]  /*2400*/  IADD3 R25, R99, R25, RZ ;  /* 0x0000001963197210 */ /* 0x000fca0007ffe0ff */
[----:B--2---:R3:W-:Y:S02]  /*2410*/  REDG.E.ADD.F32.FTZ.RN.STRONG.GPU desc[UR12][R24.64], R27 ;  /* 0x0000001b180079a6 */ /* 0x0047e4000c10f38c */
.L_x_10093:
[----:B------:R-:W-:Y:S05]  /*2420*/  BSYNC B0 ;  /* 0x0000000000007941 */ /* 0x000fea0003800000 */
.L_x_10092:
[----:B------:R-:W4:Y:S01]  /*2430*/  SHFL.DOWN PT, R30, R29, 0x1, 0x1f ;  /* 0x08201f001d1e7f89 */ /* 0x000f2200000e0000 */
[----:B------:R-:W-:Y:S01]  /*2440*/  ISETP.GT.AND P2, PT, R72, 0x1e, PT ;  /* 0x0000001e4800780c */ /* 0x000fe20003f44270 */
[----:B------:R-:W-:Y:S01]  /*2450*/  FMUL.FTZ R99, R98, R113 ;  /* 0x0000007162637220 */ /* 0x000fe20000410000 */
[----:B------:R-:W-:Y:S01]  /*2460*/  ISETP.NE.AND P3, PT, R72, RZ, PT ;  /* 0x000000ff4800720c */ /* 0x000fe20003f65270 */
[----:B---3--:R-:W3:Y:S01]  /*2470*/  SHFL.DOWN PT, R24, R101, 0x1, 0x1f ;  /* 0x08201f0065187f89 */ /* 0x008ee200000e0000 */
[----:B--2---:R-:W-:Y:S01]  /*2480*/  FMUL.FTZ R27, R98, R105 ;  /* 0x00000069621b7220 */ /* 0x004fe20000410000 */
[----:B------:R-:W-:Y:S01]  /*2490*/  BSSY B0, `(.L_x_10094) ;  /* 0x0000039000007945 */ /* 0x000fe20003800000 */
[----:B------:R-:W-:Y:S01]  /*24a0*/  FADD.FTZ R23, R102, R23 ;  /* 0x0000001766177221 */ /* 0x000fe20000010000 */
[----:B------:R-:W-:Y:S01]  /*24b0*/  FADD.FTZ R22, R28, R22 ;  /* 0x000000161c167221 */ /* 0x000fe20000010000 */
[----:B------:R-:W-:Y:S01]  /*24c0*/  FMUL.FTZ R27, R27, R26 ;  /* 0x0000001a1b1b7220 */ /* 0x000fe20000410000 */
[----:B------:R-:W-:Y:S01]  /*24d0*/  FADD.FTZ R21, R100, R21 ;  /* 0x0000001564157221 */ /* 0x000fe20000010000 */
[----:B------:R-:W-:-:S02]  /*24e0*/  FADD.FTZ R20, R3, R20 ;  /* 0x0000001403147221 */ /* 0x000fc40000010000 */
[----:B------:R-:W-:-:S03]  /*24f0*/  FFMA.FTZ R27, R8, R105, R27 ;  /* 0x00000069081b7223 */ /* 0x000fc6000001001b */
[----:B------:R-:W2:Y:S01]  /*2500*/  @!P3 S2R R104, SR_CgaCtaId ;  /* 0x000000000068b919 */ /* 0x000ea20000008800 */
[----:B------:R-:W-:Y:S01]  /*2510*/  @!P3 MOV R25, 0x400 ;  /* 0x000004000019b802 */ /* 0x000fe20000000f00 */
[----:B------:R-:W-:Y:S01]  /*2520*/  FADD.FTZ R16, R27, R16 ;  /* 0x000000101b107221 */ /* 0x000fe20000010000 */
[----:B----4-:R-:W-:Y:S01]  /*2530*/  @!P2 FADD.FTZ R29, R29, R30 ;  /* 0x0000001e1d1da221 */ /* 0x010fe20000010000 */
[----:B---3--:R-:W-:-:S04]  /*2540*/  @!P2 FADD.FTZ R101, R101, R24 ;  /* 0x000000186565a221 */ /* 0x008fc80000010000 */
[----:B------:R-:W3:Y:S01]  /*2550*/  SHFL.DOWN PT, R30, R29, 0x2, 0x1f ;  /* 0x08401f001d1e7f89 */ /* 0x000ee200000e0000 */
[----:B------:R-:W-:-:S03]  /*2560*/  ISETP.GT.AND P2, PT, R72, 0x1d, PT ;  /* 0x0000001d4800780c */ /* 0x000fc60003f44270 */
[----:B------:R-:W4:Y:S01]  /*2570*/  SHFL.DOWN PT, R24, R101, 0x2, 0x1f ;  /* 0x08401f0065187f89 */ /* 0x000f2200000e0000 */
[----:B--2---:R-:W-:-:S09]  /*2580*/  @!P3 LEA R79, R104, R25, 0x18 ;  /* 0x00000019684fb211 */ /* 0x004fd200078ec0ff */
        /* <DEDUP_REMOVED lines=18> */
[----:B------:R-:W-:Y:S01]  /*26b0*/  MOV R25, R29 ;  /* 0x0000001d00197202 */ /* 0x000fe20000000f00 */
[----:B------:R-:W-:Y:S01]  /*26c0*/  FMUL.FTZ R29, R98, R111 ;  /* 0x0000006f621d7220 */ /* 0x000fe20000410000 */
[----:B------:R-:W-:Y:S01]  /*26d0*/  FMUL.FTZ R31, R30, R31 ;  /* 0x0000001f1e1f7220 */ /* 0x000fe20000410000 */
[----:B------:R-:W-:Y:S02]  /*26e0*/  IMAD.MOV.U32 R24, RZ, RZ, R101 ;  /* 0x000000ffff187224 */ /* 0x000fe400078e0065 */
[----:B------:R-:W-:Y:S01]  /*26f0*/  FMUL.FTZ R30, R99, R107 ;  /* 0x0000006b631e7220 */ /* 0x000fe20000410000 */
[----:B------:R-:W-:Y:S01]  /*2700*/  FMUL.FTZ R2, R29, R2 ;  /* 0x000000021d027220 */ /* 0x000fe20000410000 */
[----:B------:R-:W-:Y:S01]  /*2710*/  FFMA.FTZ R31, R10, R109, R31 ;  /* 0x0000006d0a1f7223 */ /* 0x000fe2000001001f */
[----:B------:R2:W-:Y:S01]  /*2720*/  @!P3 STS.64 [R79+0x418], R24 ;  /* 0x000418184f00b388 */ /* 0x0005e20000000a00 */
[----:B------:R-:W-:Y:S01]  /*2730*/  FFMA.FTZ R30, R11, R113, R30 ;  /* 0x000000710b1e7223 */ /* 0x000fe2000001001e */
[----:B------:R-:W-:Y:S01]  /*2740*/  FFMA.FTZ R2, R9, R111, R2 ;  /* 0x0000006f09027223 */ /* 0x000fe20000010002 */
[----:B------:R-:W-:-:S02]  /*2750*/  FADD.FTZ R18, R31, R18 ;  /* 0x000000121f127221 */ /* 0x000fc40000010000 */
[----:B------:R-:W-:Y:S01]  /*2760*/  FADD.FTZ R19, R30, R19 ;  /* 0x000000131e137221 */ /* 0x000fe20000010000 */
[----:B------:R-:W-:Y:S01]  /*2770*/  FADD.FTZ R17, R2, R17 ;  /* 0x0000001102117221 */ /* 0x000fe20000010000 */
[----:B------:R-:W-:Y:S06]  /*2780*/  BAR.SYNC.DEFER_BLOCKING 0x0 ;  /* 0x0000000000007b1d */ /* 0x000fec0000010000 */
[----:B------:R-:W-:Y:S05]  /*2790*/  @P0 BRA `(.L_x_10095) ;  /* 0x0000000000200947 */ /* 0x000fea0003800000 */
[----:B------:R-:W-:Y:S02]  /*27a0*/  ISETP.NE.AND P0, PT, R76, UR24, PT ;  /* 0x000000184c007c0c */ /* 0x000fe4000bf05270 */
[----:B------:R-:W-:-:S11]  /*27b0*/  LEA R26, R96, R79, 0x2 ;  /* 0x0000004f601a7211 */ /* 0x000fd600078e10ff */
[----:B------:R-:W2:Y:S04]  /*27c0*/  @P0 LDS R2, [R26+0x1ac8] ;  /* 0x001ac8001a020984 */ /* 0x000ea80000000800 */
[----:B------:R-:W3:Y:S01]  /*27d0*/  @P0 LDS R3, [R26+0x16c8] ;  /* 0x0016c8001a030984 */ /* 0x000ee20000000800 */
[----:B--2---:R-:W-:Y:S01]  /*27e0*/  @P0 FADD.FTZ R25, R25, R2 ;  /* 0x0000000219190221 */ /* 0x004fe20000010000 */
[----:B---3--:R-:W-:-:S04]  /*27f0*/  @P0 FADD.FTZ R24, R24, R3 ;  /* 0x0000000318180221 */ /* 0x008fc80000010000 */
[----:B------:R3:W-:Y:S04]  /*2800*/  STS [R26+0x1ac8], R25 ;  /* 0x001ac8191a007388 */ /* 0x0007e80000000800 */
[----:B------:R3:W-:Y:S02]  /*2810*/  STS [R26+0x16c8], R24 ;  /* 0x0016c8181a007388 */ /* 0x0007e40000000800 */
.L_x_10095:
[----:B------:R-:W-:Y:S05]  /*2820*/  BSYNC B0 ;  /* 0x0000000000007941 */ /* 0x000fea0003800000 */
.L_x_10094:
[----:B------:R-:W-:Y:S01]  /*2830*/  IADD3 R96, R96, 0x1, RZ ;  /* 0x0000000160607810 */ /* 0x000fe20007ffe0ff */
[----:B------:R-:W-:-:S03]  /*2840*/  UIADD3 UR5, UP0, UR5, 0x1, URZ ;  /* 0x0000000105057890 */ /* 0x000fc6000ff1e03f */
[----:B------:R-:W-:Y:S01]  /*2850*/  ISETP.GE.AND P0, PT, R96, UR25, PT ;  /* 0x0000001960007c0c */ /* 0x000fe2000bf06270 */
[----:B------:R-:W-:-:S12]  /*2860*/  UIADD3.X UR6, URZ, UR6, URZ, UP0, !UPT ;  /* 0x000000063f067290 */ /* 0x000fd800087fe43f */
[----:B------:R-:W-:Y:S05]  /*2870*/  @!P0 BRA `(.L_x_10096) ;  /* 0xffffffe800c48947 */ /* 0x000fea000383ffff */
.L_x_10083:
[----:B------:R-:W4:Y:S08]  /*2880*/  S2UR UR6, SR_CgaCtaId ;  /* 0x00000000000679c3 */ /* 0x000f300000008800 */
[----:B------:R-:W-:Y:S01]  /*2890*/  BAR.SYNC.DEFER_BLOCKING 0x0 ;  /* 0x0000000000007b1d */ /* 0x000fe20000010000 */
[----:B------:R-:W-:Y:S02]  /*28a0*/  ISETP.NE.AND P0, PT, R52, RZ, PT ;  /* 0x000000ff3400720c */ /* 0x000fe40003f05270 */
[----:B------:R-:W-:-:S03]  /*28b0*/  IADD3 R12, -R85, UR7, RZ ;  /* 0x00000007550c7c10 */ /* 0x000fc6000fffe1ff */
[----:B------:R-:W-:Y:S02]  /*28c0*/  UMOV UR5, 0x400 ;  /* 0x0000040000057882 */ /* 0x000fe40000000000 */
[----:B------:R-:W5:Y:S01]  /*28d0*/  LDC.64 R8, c[0x0][0x388] ;  /* 0x0000e200ff087b82 */ /* 0x000f620000000a00 */
[----:B------:R-:W-:Y:S01]  /*28e0*/  BSSY B0, `(.L_x_10097) ;  /* 0x000001f000007945 */ /* 0x000fe20003800000 */
[----:B----4-:R-:W-:Y:S01]  /*28f0*/  ULEA UR5, UR6, UR5, 0x18 ;  /* 0x0000000506057291 */ /* 0x010fe2000f8ec03f */
[----:B------:R4:W-:Y:S01]  /*2900*/  STS.128 [R88], R20 ;  /* 0x0000001458007388 */ /* 0x0009e20000000c00 */
[----:B------:R-:W-:-:S03]  /*2910*/  NOP ;  /* 0x0000000000007918 */ /* 0x000fc60000000000 */
[----:B------:R-:W-:Y:S01]  /*2920*/  LDS R11, [R86] ;  /* 0x00000000560b7984 */ /* 0x000fe20000000800 */
[----:B--2---:R-:W-:Y:S01]  /*2930*/  MOV R79, UR5 ;  /* 0x00000005004f7c02 */ /* 0x004fe20008000f00 */
[C---:B-----5:R-:W-:Y:S02]  /*2940*/  IMAD R2, R8.reuse, UR15, RZ ;  /* 0x0000000f08027c24 */ /* 0x060fe4000f8e02ff */
[----:B------:R-:W-:Y:S01]  /*2950*/  LDS R13, [R86+0x80] ;  /* 0x00008000560d7984 */ /* 0x000fe20000000800 */
[----:B------:R-:W-:-:S03]  /*2960*/  IMAD.WIDE.U32 R4, R8, UR14, RZ ;  /* 0x0000000e08047c25 */ /* 0x000fc6000f8e00ff */
[----:B------:R-:W-:Y:S01]  /*2970*/  LDS R15, [R86+0x100] ;  /* 0x00010000560f7984 */ /* 0x000fe20000000800 */
[----:B------:R-:W-:Y:S01]  /*2980*/  IMAD R9, R9, UR14, R2 ;  /* 0x0000000e09097c24 */ /* 0x000fe2000f8e0202 */
[C---:B------:R-:W-:Y:S02]  /*2990*/  IADD3 R2, P2, R48.reuse, R85, RZ ;  /* 0x0000005530027210 */ /* 0x040fe40007f5e0ff */
[----:B---3--:R-:W-:Y:S01]  /*29a0*/  LDS R25, [R86+0x180] ;  /* 0x0001800056197984 */ /* 0x008fe20000000800 */
[----:B----4-:R-:W-:Y:S01]  /*29b0*/  IMAD.IADD R21, R5, 0x1, R9 ;  /* 0x0000000105157824 */ /* 0x010fe200078e0209 */
[----:B------:R-:W-:Y:S02]  /*29c0*/  LEA.HI.X.SX32 R3, R85, R49, 0x1, P2 ;  /* 0x0000003155037211 */ /* 0x000fe400010f0eff */
[----:B------:R-:W-:Y:S01]  /*29d0*/  @!P0 STS [UR5+0x200], R12 ;  /* 0x0002000cff008988 */ /* 0x000fe20008000805 */
[----:B------:R-:W-:Y:S06]  /*29e0*/  BAR.SYNC.DEFER_BLOCKING 0x0 ;  /* 0x0000000000007b1d */ /* 0x000fec0000010000 */
[----:B------:R-:W2:Y:S02]  /*29f0*/  LDS R10, [R79+0x200] ;  /* 0x000200004f0a7984 */ /* 0x000ea40000000800 */
        /* <DEDUP_REMOVED lines=13> */
.L_x_10098:
[----:B------:R-:W-:Y:S05]  /*2ad0*/  BSYNC B0 ;  /* 0x0000000000007941 */ /* 0x000fea0003800000 */
.L_x_10097:
[----:B------:R-:W-:Y:S01]  /*2ae0*/  MOV R5, R21 ;  /* 0x0000001500057202 */ /* 0x000fe20000000f00 */
[----:B------:R-:W-:Y:S01]  /*2af0*/  ULDC.64 UR6, c[0x0][0x390] ;  /* 0x0000e40000067ab9 */ /* 0x000fe20000000a00 */
[----:B------:R-:W-:Y:S01]  /*2b00*/  IADD3 R87, P1, R87, -0x180, RZ ;  /* 0xfffffe8057577810 */ /* 0x000fe20007f3e0ff */
[----:B------:R-:W-:Y:S01]  /*2b10*/  IMAD R7, R61, UR6, RZ ;  /* 0x000000063d077c24 */ /* 0x000fe2000f8e02ff */
[-C--:B------:R-:W-:Y:S01]  /*2b20*/  ISETP.GE.AND P3, PT, R82, R10.reuse, PT ;  /* 0x0000000a5200720c */ /* 0x080fe20003f66270 */
[C---:B------:R-:W-:Y:S01]  /*2b30*/  IMAD.WIDE.U32 R4, R0.reuse, UR6, R4 ;  /* 0x0000000600047c25 */ /* 0x040fe2000f8e0004 */
        /* <DEDUP_REMOVED lines=12> */
[----:B------:R-:W3:Y:S03]  /*2c00*/  LDC.64 R6, c[0x0][0x3a8] ;  /* 0x0000ea00ff067b82 */ /* 0x000ee60000000a00 */
[----:B------:R-:W-:Y:S04]  /*2c10*/  @!P3 STG.E desc[UR12][R4.64+0x80], R15 ;  /* 0x0000800f0400b986 */ /* 0x000fe8000c10190c */
[----:B------:R-:W-:Y:S04]  /*2c20*/  @!P2 STG.E desc[UR12][R4.64], R13 ;  /* 0x0000000d0400a986 */ /* 0x000fe8000c10190c */
[----:B------:R4:W-:Y:S01]  /*2c30*/  @!P1 STG.E desc[UR12][R4.64+0x100], R25 ;  /* 0x0001001904009986 */ /* 0x0009e2000c10190c */
[----:B------:R-:W-:Y:S01]  /*2c40*/  BAR.SYNC.DEFER_BLOCKING 0x0 ;  /* 0x0000000000007b1d */ /* 0x000fe20000010000 */
[----:B----4-:R-:W-:-:S05]  /*2c50*/  FADD.FTZ R4, R16, R69 ;  /* 0x0000004510047221 */ /* 0x010fca0000010000 */
[----:B------:R4:W-:Y:S01]  /*2c60*/  STS.128 [R88], R16 ;  /* 0x0000001058007388 */ /* 0x0009e20000000c00 */
[----:B------:R-:W-:-:S03]  /*2c70*/  NOP ;  /* 0x0000000000007918 */ /* 0x000fc60000000000 */
[----:B--2---:R-:W-:Y:S04]  /*2c80*/  LDS R9, [R86] ;  /* 0x0000000056097984 */ /* 0x004fe80000000800 */
[----:B------:R-:W-:Y:S04]  /*2c90*/  LDS R11, [R86+0x80] ;  /* 0x00008000560b7984 */ /* 0x000fe80000000800 */
[----:B------:R-:W-:Y:S01]  /*2ca0*/  LDS R21, [R86+0x100] ;  /* 0x0001000056157984 */ /* 0x000fe20000000800 */
[----:B----4-:R-:W-:Y:S01]  /*2cb0*/  FADD.FTZ R17, R4, R17 ;  /* 0x0000001104117221 */ /* 0x010fe20000010000 */
[----:B---3--:R-:W-:-:S02]  /*2cc0*/  IMAD R4, R6, UR15, RZ ;  /* 0x0000000f06047c24 */ /* 0x008fc4000f8e02ff */
[----:B------:R-:W-:Y:S01]  /*2cd0*/  LDS R23, [R86+0x180] ;  /* 0x0001800056177984 */ /* 0x000fe20000000800 */
[----:B------:R-:W-:Y:S01]  /*2ce0*/  FADD.FTZ R18, R17, R18 ;  /* 0x0000001211127221 */ /* 0x000fe20000010000 */
[----:B------:R-:W-:Y:S02]  /*2cf0*/  IMAD R7, R7, UR14, R4 ;  /* 0x0000000e07077c24 */ /* 0x000fe4000f8e0204 */
[----:B------:R-:W-:Y:S01]  /*2d00*/  @!P0 STS [R79+0x200], R12 ;  /* 0x0002000c4f008388 */ /* 0x000fe20000000800 */
[----:B------:R-:W-:-:S04]  /*2d10*/  IMAD.WIDE.U32 R4, R6, UR14, RZ ;  /* 0x0000000e06047c25 */ /* 0x000fc8000f8e00ff */
[----:B------:R-:W-:Y:S01]  /*2d20*/  FADD.FTZ R69, R18, R19 ;  /* 0x0000001312457221 */ /* 0x000fe20000010000 */
[----:B------:R-:W-:Y:S01]  /*2d30*/  BAR.SYNC.DEFER_BLOCKING 0x0 ;  /* 0x0000000000007b1d */ /* 0x000fe20000010000 */
[----:B------:R-:W-:-:S05]  /*2d40*/  IMAD.IADD R13, R5, 0x1, R7 ;  /* 0x00000001050d7824 */ /* 0x000fca00078e0207 */
        /* <DEDUP_REMOVED lines=14> */
.L_x_10100:
[----:B------:R-:W-:Y:S05]  /*2e30*/  BSYNC B0 ;  /* 0x0000000000007941 */ /* 0x000fea0003800000 */
.L_x_10099:
        /* <DEDUP_REMOVED lines=15> */
[----:B------:R-:W-:Y:S02]  /*2f30*/  ISETP.GT.AND P4, PT, R76, 0x1, PT ;  /* 0x000000014c00780c */ /* 0x000fe40003f84270 */
[----:B------:R-:W-:Y:S02]  /*2f40*/  LEA R2, P3, R4, R2, 0x2 ;  /* 0x0000000204027211 */ /* 0x000fe400078610ff */
[----:B------:R-:W-:-:S02]  /*2f50*/  IADD3 R76, R76, -0x1, RZ ;  /* 0xffffffff4c4c7810 */ /* 0x000fc40007ffe0ff */
[----:B------:R-:W-:Y:S02]  /*2f60*/  LEA.HI.X R3, R4, R3, R5, 0x2, P3 ;  /* 0x0000000304037211 */ /* 0x000fe400018f1405 */
        /* <DEDUP_REMOVED lines=12> */
.L_x_10082:
[----:B------:R-:W-:Y:S02]  /*3030*/  ULDC.64 UR4, c[0x0][0x3d8] ;  /* 0x0000f60000047ab9 */ /* 0x000fe40000000a00 */
[----:B------:R-:W-:-:S04]  /*3040*/  ISETP.NE.U32.AND P0, PT, RZ, UR4, PT ;  /* 0x00000004ff007c0c */ /* 0x000fc8000bf05070 */
[----:B------:R-:W-:-:S13]  /*3050*/  ISETP.NE.AND.EX P0, PT, RZ, UR5, PT, P0 ;  /* 0x00000005ff007c0c */ /* 0x000fda000bf05300 */
[----:B------:R-:W-:Y:S05]  /*3060*/  @!P0 BRA `(.L_x_10102) ;  /* 0x00000000005c8947 */ /* 0x000fea0003800000 */
[----:B---3--:R-:W3:Y:S01]  /*3070*/  SHFL.DOWN P0, R2, R67, 0x1, 0x1f ;  /* 0x08201f0043027f89 */ /* 0x008ee20000000000 */
        /* <DEDUP_REMOVED lines=21> */
.L_x_10103:
[----:B------:R-:W-:Y:S05]  /*31d0*/  BSYNC B0 ;  /* 0x0000000000007941 */ /* 0x000fea0003800000 */
.L_x_10102:
[----:B------:R-:W-:Y:S01]  /*31e0*/  ULDC.64 UR4, c[0x0][0x3f8] ;  /* 0x0000fe0000047ab9 */ /* 0x000fe20000000a00 */
[----:B------:R-:W-:Y:S01]  /*31f0*/  BSSY B0, `(.L_x_10104) ;  /* 0x000001d000007945 */ /* 0x000fe20003800000 */
[----:B------:R-:W-:-:S04]  /*3200*/  ISETP.NE.U32.AND P0, PT, RZ, UR4, PT ;  /* 0x00000004ff007c0c */ /* 0x000fc8000bf05070 */
[----:B------:R-:W-:-:S13]  /*3210*/  ISETP.NE.AND.EX P0, PT, RZ, UR5, PT, P0 ;  /* 0x00000005ff007c0c */ /* 0x000fda000bf05300 */
[----:B------:R-:W-:Y:S05]  /*3220*/  @!P0 BRA `(.L_x_10105) ;  /* 0x0000000000608947 */ /* 0x000fea0003800000 */
[----:B------:R-:W-:Y:S06]  /*3230*/  BAR.SYNC.DEFER_BLOCKING 0x0 ;  /* 0x0000000000007b1d */ /* 0x000fec0000010000 */
[----:B---3--:R-:W3:Y:S01]  /*3240*/  SHFL.DOWN P0, R2, R69, 0x1, 0x1f ;  /* 0x08201f0045027f89 */ /* 0x008ee20000000000 */
        /* <DEDUP_REMOVED lines=22> */
.L_x_10105:
[----:B------:R-:W4:Y:S02]  /*33b0*/  S2R R15, SR_TID.X ;  /* 0x00000000000f7919 */ /* 0x000f240000002100 */
.L_x_10106:
[----:B------:R-:W-:Y:S05]  /*33c0*/  BSYNC B0 ;  /* 0x0000000000007941 */ /* 0x000fea0003800000 */
.L_x_10104:
        /* <DEDUP_REMOVED lines=10> */
[C---:B---3--:R-:W-:Y:S01]  /*3470*/  IMAD.WIDE.U32 R2, R0.reuse, UR6, RZ ;  /* 0x0000000600027c25 */ /* 0x048fe2000f8e00ff */
        /* <DEDUP_REMOVED lines=9> */
[----:B----4-:R-:W-:-:S03]  /*3510*/  ULEA UR4, UR5, UR4, 0x18 ;  /* 0x0000000405047291 */ /* 0x010fc6000f8ec03f */
[----:B------:R-:W-:-:S09]  /*3520*/  ULDC UR5, c[0x0][0x0] ;  /* 0x0000000000057ab9 */ /* 0x000fd20000000800 */
.L_x_10108:
[----:B------:R-:W-:Y:S01]  /*3530*/  LEA R0, R15, UR4, 0x2 ;  /* 0x000000040f007c11 */ /* 0x000fe2000f8e10ff */
[----:B--2-4-:R-:W-:Y:S01]  /*3540*/  IMAD.MOV.U32 R9, RZ, RZ, R23 ;  /* 0x000000ffff097224 */ /* 0x014fe200078e0017 */
[----:B------:R-:W-:Y:S02]  /*3550*/  SHF.R.S32.HI R10, RZ, 0x1f, R15 ;  /* 0x0000001fff0a7819 */ /* 0x000fe4000001140f */
[----:B------:R-:W-:Y:S01]  /*3560*/  MOV R8, R2 ;  /* 0x0000000200087202 */ /* 0x000fe20000000f00 */
[----:B------:R-:W2:Y:S01]  /*3570*/  LDS R17, [R0+0x16c8] ;  /* 0x0016c80000117984 */ /* 0x000ea20000000800 */
[----:B------:R-:W-:Y:S01]  /*3580*/  MOV R6, R4 ;  /* 0x0000000400067202 */ /* 0x000fe20000000f00 */
[C---:B------:R-:W-:Y:S01]  /*3590*/  IMAD R12, R10.reuse, UR6, RZ ;  /* 0x000000060a0c7c24 */ /* 0x040fe2000f8e02ff */
[----:B------:R-:W-:Y:S01]  /*35a0*/  MOV R7, R21 ;  /* 0x0000001500077202 */ /* 0x000fe20000000f00 */
[----:B------:R-:W3:Y:S01]  /*35b0*/  LDS R19, [R0+0x1ac8] ;  /* 0x001ac80000137984 */ /* 0x000ee20000000800 */
        /* <DEDUP_REMOVED lines=14> */
[----:B---3--:R4:W-:Y:S02]  /*36a0*/  REDG.E.ADD.F32.FTZ.RN.STRONG.GPU desc[UR12][R12.64], R19 ;  /* 0x000000130c0079a6 */ /* 0x0089e4000c10f38c */
[----:B------:R-:W-:Y:S05]  /*36b0*/  @!P0 BRA `(.L_x_10108) ;  /* 0xfffffffc009c8947 */ /* 0x000fea000383ffff */
[----:B------:R-:W-:Y:S05]  /*36c0*/  BSYNC B0 ;  /* 0x0000000000007941 */ /* 0x000fea0003800000 */
.L_x_10107:
[----:B------:R-:W-:Y:S05]  /*36d0*/  EXIT ;  /* 0x000000000000794d */ /* 0x000fea0003800000 */
.L_x_10109:
        /* <DEDUP_REMOVED lines=10> */
.L_x_11044:


//--------------------- .text._Z25selective_scan_bwd_kernelI32Selective_Scan_bwd_kernel_traitsILi32ELi4ELb0ELb0ELb1ELb0ELb1EffEEv12SSMParamsBwd --------------------------
	.section	.text._Z25selective_scan_bwd_kernelI32Selective_Scan_bwd_kernel_traitsILi32ELi4ELb0ELb0ELb1ELb0ELb1EffEEv12SSMParamsBwd,"ax",@progbits
	.align	128
        .global         _Z25selective_scan_bwd_kernelI32Selective_Scan_bwd_kernel_traitsILi32ELi4ELb0ELb0ELb1ELb0ELb1EffEEv12SSMParamsBwd
        .type           _Z25selective_scan_bwd_kernelI32Selective_Scan_bwd_kernel_traitsILi32ELi4ELb0ELb0ELb1ELb0ELb1EffEEv12SSMParamsBwd,@function
        .size           _Z25selective_scan_bwd_kernelI32Selective_Scan_bwd_kernel_traitsILi32ELi4ELb0ELb0ELb1ELb0ELb1EffEEv12SSMParamsBwd,(.L_x_11045 - _Z25selective_scan_bwd_kernelI32Selective_Scan_bwd_kernel_traitsILi32ELi4ELb0ELb0ELb1ELb0ELb1EffEEv12SSMParamsBwd)
        .other          _Z25selective_scan_bwd_kernelI32Selective_Scan_bwd_kernel_traitsILi32ELi4ELb0ELb0ELb1ELb0ELb1EffEEv12SSMParamsBwd,@"STO_CUDA_ENTRY STV_DEFAULT"
_Z25selective_scan_bwd_kernelI32Selective_Scan_bwd_kernel_traitsILi32ELi4ELb0ELb0ELb1ELb0ELb1EffEEv12SSMParamsBwd:
.text._Z25selective_scan_bwd_kernelI32Selective_Scan_bwd_kernel_traitsILi32ELi4ELb0ELb0ELb1ELb0ELb1EffEEv12SSMParamsBwd:
        /* <DEDUP_REMOVED lines=34> */
[----:B0-----:R-:W-:-:S04]  /*0220*/  IMAD.MOV R13, RZ, RZ, -R9 ;  /* 0x000000ffff0d7224 */ /* 0x001fc800078e0a09 */
        /* <DEDUP_REMOVED lines=15> */
[----:B------:R-:W-:-:S05]  /*0320*/  ULDC.64 UR8, c[0x0][0x290] ;  /* 0x0000a40000087ab9 */ /* 0x000fca0000000a00 */
[----:B------:R-:W-:Y:S01]  /*0330*/  @!P1 IADD3 R3, R3, -R10, RZ ;  /* 0x8000000a03039210 */ /* 0x000fe20007ffe0ff */
[----:B------:R-:W-:-:S03]  /*0340*/  UIADD3 UR5, UR5, UR6, URZ ;  /* 0x0000000605057290 */ /* 0x000fc6000fffe03f */
[----:B------:R-:W-:Y:S01]  /*0350*/  ISETP.GE.U32.AND P0, PT, R3, R10, PT ;  /* 0x0000000a0300720c */ /* 0x000fe20003f06070 */
[----:B------:R-:W-:Y:S01]  /*0360*/  UIMAD.WIDE.U32 UR6, UR14, UR8, URZ ;  /* 0x000000080e0672a5 */ /* 0x000fe2000f8e003f */
[----:B------:R-:W-:Y:S01]  /*0370*/  LOP3.LUT R3, R0, R11, RZ, 0x3c, !PT ;  /* 0x0000000b00037212 */ /* 0x000fe200078e3cff */
[----:B------:R-:W-:Y:S01]  /*0380*/  UIMAD UR8, UR15, UR8, URZ ;  /* 0x000000080f0872a4 */ /* 0x000fe2000f8e023f */
[----:B------:R-:W-:Y:S02]  /*0390*/  @!P1 VIADD R64, R64, 0x1 ;  /* 0x0000000140409836 */ /* 0x000fe40000000000 */
[----:B------:R-:W-:Y:S01]  /*03a0*/  ISETP.GE.AND P2, PT, R3, RZ, PT ;  /* 0x000000ff0300720c */ /* 0x000fe20003f46270 */
[-C--:B--2---:R-:W-:Y:S01]  /*03b0*/  IMAD.WIDE.U32 R4, R0, R8.reuse, UR4 ;  /* 0x0000000400047e25 */ /* 0x084fe2000f8e0008 */
[----:B------:R-:W-:Y:S01]  /*03c0*/  LEA R3, R22, 0xffffff80, 0x7 ;  /* 0xffffff8016037811 */ /* 0x000fe200078e38ff */
[----:B------:R-:W-:Y:S02]  /*03d0*/  UIMAD UR8, UR14, UR9, UR8 ;  /* 0x000000090e0872a4 */ /* 0x000fe4000f8e0208 */
[----:B------:R-:W-:-:S02]  /*03e0*/  IMAD R6, R63, R8, RZ ;  /* 0x000000083f067224 */ /* 0x000fc400078e02ff */
[----:B------:R-:W-:Y:S01]  /*03f0*/  @P0 IADD3 R64, R64, 0x1, RZ ;  /* 0x0000000140400810 */ /* 0x000fe20007ffe0ff */
[----:B------:R-:W-:Y:S01]  /*0400*/  UIADD3 UR7, UR7, UR8, URZ ;  /* 0x0000000807077290 */ /* 0x000fe2000fffe03f */
[C---:B------:R-:W-:Y:S01]  /*0410*/  IMAD R6, R0.reuse, R9, R6 ;  /* 0x0000000900067224 */ /* 0x040fe200078e0206 */
[----:B------:R-:W-:Y:S01]  /*0420*/  IADD3 R73, P0, R3, R4, RZ ;  /* 0x0000000403497210 */ /* 0x000fe20007f1e0ff */
[-C--:B0-----:R-:W-:Y:S01]  /*0430*/  IMAD R4, R63, R12.reuse, RZ ;  /* 0x0000000c3f047224 */ /* 0x081fe200078e02ff */
[----:B------:R-:W-:Y:S01]  /*0440*/  SHF.R.S32.HI R9, RZ, 0x1f, R3 ;  /* 0x0000001fff097819 */ /* 0x000fe20000011403 */
[----:B------:R-:W-:Y:S01]  /*0450*/  UIMAD UR9, UR15, UR10, URZ ;  /* 0x0000000a0f0972a4 */ /* 0x000fe2000f8e023f */
[----:B------:R-:W-:Y:S01]  /*0460*/  ISETP.NE.AND P1, PT, R11, RZ, PT ;  /* 0x000000ff0b00720c */ /* 0x000fe20003f25270 */
[C---:B------:R-:W-:Y:S01]  /*0470*/  IMAD R8, R0.reuse, R13, R4 ;  /* 0x0000000d00087224 */ /* 0x040fe200078e0204 */
[----:B------:R-:W-:Y:S01]  /*0480*/  IADD3.X R10, R9, R5, R6, P0, !PT ;  /* 0x00000005090a7210 */ /* 0x000fe200007fe406 */
[----:B------:R-:W-:Y:S01]  /*0490*/  UIMAD.WIDE.U32 UR4, UR14, UR10, URZ ;  /* 0x0000000a0e0472a5 */ /* 0x000fe2000f8e003f */
[----:B------:R-:W-:Y:S01]  /*04a0*/  IMAD.WIDE.U32 R4, R0, R12, UR6 ;  /* 0x0000000600047e25 */ /* 0x000fe2000f8e000c */
[----:B------:R-:W-:Y:S01]  /*04b0*/  UIMAD UR9, UR14, UR11, UR9 ;  /* 0x0000000b0e0972a4 */ /* 0x000fe2000f8e0209 */
[----:B------:R-:W-:-:S02]  /*04c0*/  ULDC.64 UR6, c[0x0][0x310] ;  /* 0x0000c40000067ab9 */ /* 0x000fc40000000a00 */
[----:B------:R-:W-:Y:S01]  /*04d0*/  ISETP.NE.U32.AND P0, PT, RZ, UR6, PT ;  /* 0x00000006ff007c0c */ /* 0x000fe2000bf05070 */
[----:B------:R-:W-:Y:S01]  /*04e0*/  UIADD3 UR5, UR5, UR9, URZ ;  /* 0x0000000905057290 */ /* 0x000fe2000fffe03f */
[----:B------:R-:W-:Y:S02]  /*04f0*/  @!P2 IADD3 R64, -R64, RZ, RZ ;  /* 0x000000ff4040a210 */ /* 0x000fe40007ffe1ff */
[----:B------:R-:W-:Y:S01]  /*0500*/  ISETP.NE.AND.EX P0, PT, RZ, UR7, PT, P0 ;  /* 0x00000007ff007c0c */ /* 0x000fe2000bf05300 */
[----:B------:R-:W-:Y:S01]  /*0510*/  ULDC.64 UR8, c[0x0][0x260] ;  /* 0x0000980000087ab9 */ /* 0x000fe20000000a00 */
[----:B------:R-:W-:Y:S01]  /*0520*/  @!P1 LOP3.LUT R64, RZ, R11, RZ, 0x33, !PT ;  /* 0x0000000bff409212 */ /* 0x000fe200078e33ff */
[-C--:B-1----:R-:W-:Y:S02]  /*0530*/  IMAD R11, R63, R14.reuse, RZ ;  /* 0x0000000e3f0b7224 */ /* 0x082fe400078e02ff */
[----:B------:R-:W-:-:S04]  /*0540*/  IMAD.WIDE.U32 R6, R0, R14, UR4 ;  /* 0x0000000400067e25 */ /* 0x000fc8000f8e000e */
[----:B------:R-:W-:Y:S01]  /*0550*/  IMAD R11, R0, R15, R11 ;  /* 0x0000000f000b7224 */ /* 0x000fe200078e020b */
[C---:B------:R-:W-:Y:S02]  /*0560*/  IADD3 R81, P2, R3.reuse, R6, RZ ;  /* 0x0000000603517210 */ /* 0x040fe40007f5e0ff */
[----:B------:R-:W-:Y:S01]  /*0570*/  IADD3 R77, P1, R3, R4, RZ ;  /* 0x00000004034d7210 */ /* 0x000fe20007f3e0ff */
[----:B------:R-:W-:Y:S01]  /*0580*/  UIMAD UR6, UR15, UR8, URZ ;  /* 0x000000080f0672a4 */ /* 0x000fe2000f8e023f */
[C---:B------:R-:W-:Y:S01]  /*0590*/  IADD3.X R6, R9.reuse, R7, R11, P2, !PT ;  /* 0x0000000709067210 */ /* 0x040fe200017fe40b */
[----:B------:R-:W-:Y:S01]  /*05a0*/  UIMAD.WIDE.U32 UR4, UR14, UR8, URZ ;  /* 0x000000080e0472a5 */ /* 0x000fe2000f8e003f */
[----:B------:R-:W0:Y:S01]  /*05b0*/  @P0 LDC R11, c[0x0][0x214] ;  /* 0x00008500ff0b0b82 */ /* 0x000e220000000800 */
[----:B------:R-:W-:Y:S01]  /*05c0*/  IADD3.X R8, R9, R5, R8, P1, !PT ;  /* 0x0000000509087210 */ /* 0x000fe20000ffe408 */
[----:B------:R-:W-:Y:S01]  /*05d0*/  UIMAD UR6, UR14, UR9, UR6 ;  /* 0x000000090e0672a4 */ /* 0x000fe2000f8e0206 */
[----:B----4-:R-:W-:-:S02]  /*05e0*/  ISETP.NE.U32.AND P1, PT, R18, RZ, PT ;  /* 0x000000ff1200720c */ /* 0x010fc40003f25070 */
[----:B------:R-:W-:-:S03]  /*05f0*/  SHF.R.S32.HI R65, RZ, 0x1f, R64 ;  /* 0x0000001fff417819 */ /* 0x000fc60000011440 */
[----:B------:R-:W1:Y:S01]  /*0600*/  @P0 LDC R12, c[0x0][0x21c] ;  /* 0x00008700ff0c0b82 */ /* 0x000e620000000800 */
[----:B------:R-:W-:Y:S01]  /*0610*/  ISETP.NE.AND.EX P1, PT, R19, RZ, PT, P1 ;  /* 0x000000ff1300720c */ /* 0x000fe20003f25310 */
[----:B------:R-:W-:Y:S01]  /*0620*/  UIADD3 UR5, UR5, UR6, URZ ;  /* 0x0000000605057290 */ /* 0x000fe2000fffe03f */
[----:B------:R-:W-:Y:S01]  /*0630*/  ISETP.NE.U32.AND P2, PT, R20, RZ, PT ;  /* 0x000000ff1400720c */ /* 0x000fe20003f45070 */
[----:B------:R-:W-:-:S04]  /*0640*/  IMAD R4, R65, R16, RZ ;  /* 0x0000001041047224 */ /* 0x000fc800078e02ff */
[----:B------:R-:W2:Y:S01]  /*0650*/  LDC.64 R14, c[0x0][0x2f0] ;  /* 0x0000bc00ff0e7b82 */ /* 0x000ea20000000a00 */
        /* <DEDUP_REMOVED lines=9> */
[----:B0-----:R-:W-:Y:S01]  /*06f0*/  @P0 IMAD R3, R11, UR14, R0 ;  /* 0x0000000e0b030c24 */ /* 0x001fe2000f8e0200 */
[----:B------:R-:W-:-:S02]  /*0700*/  @P1 LEA.HI.X R39, R0, R19, R63, 0x2, P3 ;  /* 0x0000001300271211 */ /* 0x000fc400018f143f */
[----:B------:R-:W-:Y:S01]  /*0710*/  @P2 LEA R36, P4, R0, R20, 0x2 ;  /* 0x0000001400242211 */ /* 0x000fe200078810ff */
[----:B------:R-:W-:Y:S01]  /*0720*/  @P0 IMAD R3, R3, R22, RZ ;  /* 0x0000001603030224 */ /* 0x000fe200078e02ff */
[----:B------:R-:W-:Y:S02]  /*0730*/  ISETP.GE.AND P1, PT, R22, 0x1, PT ;  /* 0x000000011600780c */ /* 0x000fe40003f26270 */
[----:B------:R-:W-:Y:S01]  /*0740*/  IADD3 R4, R5, R7, RZ ;  /* 0x0000000705047210 */ /* 0x000fe20007ffe0ff */
[----:B-1----:R-:W-:Y:S01]  /*0750*/  @P0 IMAD R3, R3, R12, RZ ;  /* 0x0000000c03030224 */ /* 0x002fe200078e02ff */
[----:B------:R-:W-:Y:S02]  /*0760*/  @P2 LEA.HI.X R37, R0, R21, R63, 0x2, P4 ;  /* 0x0000001500252211 */ /* 0x000fe400020f143f */
[----:B--2---:R-:W-:Y:S01]  /*0770*/  LEA R71, P2, R73, R14, 0x2 ;  /* 0x0000000e49477211 */ /* 0x004fe200078410ff */
[----:B------:R-:W-:Y:S01]  /*0780*/  IMAD.X R9, R9, 0x1, R4, P5 ;  /* 0x0000000109097824 */ /* 0x000fe200028e0604 */
[----:B---3--:R-:W-:-:S02]  /*0790*/  LEA R75, P3, R77, R24, 0x2 ;  /* 0x000000184d4b7211 */ /* 0x008fc400078610ff */
[----:B------:R-:W-:Y:S01]  /*07a0*/  LEA.HI.X R73, R73, R15, R10, 0x2, P2 ;  /* 0x0000000f49497211 */ /* 0x000fe200010f140a */
[----:B----4-:R-:W-:Y:S01]  /*07b0*/  @P0 IMAD.WIDE R40, R3, 0x8, R40 ;  /* 0x0000000803280825 */ /* 0x010fe200078e0228 */
[----:B------:R-:W-:-:S03]  /*07c0*/  LEA R66, P2, R68, R66, 0x2 ;  /* 0x0000004244427211 */ /* 0x000fc600078410ff */
[----:B------:R-:W-:Y:S01]  /*07d0*/  IMAD R3, R63, UR4, RZ ;  /* 0x000000043f037c24 */ /* 0x000fe2000f8e02ff */
[----:B------:R-:W-:Y:S01]  /*07e0*/  LEA R79, P4, R81, R26, 0x2 ;  /* 0x0000001a514f7211 */ /* 0x000fe200078810ff */
[----:B------:R-:W-:Y:S02]  /*07f0*/  HFMA2.MMA R69, -RZ, RZ, 0, 0 ;  /* 0x00000000ff457435 */ /* 0x000fe400000001ff */
[----:B------:R-:W-:Y:S01]  /*0800*/  IMAD R83, R0, UR5, R3 ;  /* 0x0000000500537c24 */ /* 0x000fe2000f8e0203 */
[----:B------:R-:W-:Y:S02]  /*0810*/  LEA.HI.X R68, R68, R67, R9, 0x2, P2 ;  /* 0x0000004344447211 */ /* 0x000fe400010f1409 */
[----:B------:R-:W-:Y:S02]  /*0820*/  @!P0 CS2R R40, SRZ ;  /* 0x0000000000288805 */ /* 0x000fe4000001ff00 */
[----:B------:R-:W-:Y:S02]  /*0830*/  LEA.HI.X R77, R77, R25, R8, 0x2, P3 ;  /* 0x000000194d4d7211 */ /* 0x000fe400018f1408 */
[----:B------:R-:W-:-:S02]  /*0840*/  LEA.HI.X R81, R81, R27, R6, 0x2, P4 ;  /* 0x0000001b51517211 */ /* 0x000fc400020f1406 */
[----:B------:R-:W-:Y:S01]  /*0850*/  MOV R67, RZ ;  /* 0x000000ff00437202 */ /* 0x000fe20000000f00 */
[----:B------:R-:W-:Y:S06]  /*0860*/  @!P1 BRA `(.L_x_10110) ;  /* 0x0000003400909947 */ /* 0x000fec0003800000 */
[----:B------:R-:W0:Y:S01]  /*0870*/  S2R R34, SR_TID.X ;  /* 0x0000000000227919 */ /* 0x000e220000002100 */
[----:B------:R-:W1:Y:S01]  /*0880*/  LDC.64 R6, c[0x0][0x368] ;  /* 0x0000da00ff067b82 */ /* 0x000e620000000a00 */
[----:B------:R-:W-:Y:S01]  /*0890*/  MOV R35, RZ ;  /* 0x000000ff00237202 */ /* 0x000fe20000000f00 */
[----:B------:R-:W-:Y:S01]  /*08a0*/  ULDC.64 UR6, c[0x0][0x370] ;  /* 0x0000dc0000067ab9 */ /* 0x000fe20000000a00 */
[----:B------:R-:W2:Y:S01]  /*08b0*/  S2R R118, SR_LANEID ;  /* 0x0000000000767919 */ /* 0x000ea20000000000 */
[----:B------:R-:W-:Y:S01]  /*08c0*/  IMAD.WIDE.U32 R32, R0, UR4, RZ ;  /* 0x0000000400207c25 */ /* 0x000fe2000f8e00ff */
[----:B------:R-:W-:Y:S01]  /*08d0*/  UMOV UR4, 0x400 ;  /* 0x0000040000047882 */ /* 0x000fe20000000000 */
[----:B------:R-:W-:Y:S02]  /*08e0*/  MOV R69, RZ ;  /* 0x000000ff00457202 */ /* 0x000fe40000000f00 */
[----:B------:R-:W3:Y:S01]  /*08f0*/  S2UR UR5, SR_CgaCtaId ;  /* 0x00000000000579c3 */ /* 0x000ee20000008800 */
[----:B------:R-:W-:Y:S01]  /*0900*/  IMAD.MOV.U32 R67, RZ, RZ, RZ ;  /* 0x000000ffff437224 */ /* 0x000fe200078e00ff */
[----:B------:R-:W-:Y:S01]  /*0910*/  IADD3 R83, R33, R83, RZ ;  /* 0x0000005321537210 */ /* 0x000fe20007ffe0ff */
[----:B-1----:R-:W-:-:S04]  /*0920*/  IMAD R4, R6, UR15, RZ ;  /* 0x0000000f06047c24 */ /* 0x002fc8000f8e02ff */
[----:B------:R-:W-:Y:S02]  /*0930*/  IMAD R3, R7, UR14, R4 ;  /* 0x0000000e07037c24 */ /* 0x000fe4000f8e0204 */
[----:B------:R-:W-:Y:S01]  /*0940*/  IMAD R7, R65, UR6, RZ ;  /* 0x0000000641077c24 */ /* 0x000fe2000f8e02ff */
[----:B0-----:R-:W-:Y:S01]  /*0950*/  SHF.L.U32 R72, R34, 0x2, RZ ;  /* 0x0000000222487819 */ /* 0x001fe200000006ff */
[----:B------:R-:W-:Y:S01]  /*0960*/  IMAD.WIDE.U32 R4, R6, UR14, R34 ;  /* 0x0000000e06047c25 */ /* 0x000fe2000f8e0022 */
[----:B---3--:R-:W-:Y:S01]  /*0970*/  ULEA UR5, UR5, UR4, 0x18 ;  /* 0x0000000405057291 */ /* 0x008fe2000f8ec03f */
[----:B------:R-:W-:Y:S02]  /*0980*/  LOP3.LUT R119, R34, 0x1f, RZ, 0xc0, !PT ;  /* 0x0000001f22777812 */ /* 0x000fe400078ec0ff */
[----:B------:R-:W-:Y:S01]  /*0990*/  IMAD.IADD R5, R5, 0x1, R3 ;  /* 0x0000000105057824 */ /* 0x000fe200078e0203 */
[----:B------:R-:W-:Y:S01]  /*09a0*/  LOP3.LUT R31, R72, 0xffffff80, RZ, 0xc0, !PT ;  /* 0xffffff80481f7812 */ /* 0x000fe200078ec0ff */
[----:B------:R-:W-:Y:S01]  /*09b0*/  IMAD R3, R64, UR7, R7 ;  /* 0x0000000740037c24 */ /* 0x000fe2000f8e0207 */
[----:B------:R-:W-:Y:S01]  /*09c0*/  IADD3 R72, R72, UR5, RZ ;  /* 0x0000000548487c10 */ /* 0x000fe2000fffe0ff */
[----:B------:R-:W-:Y:S01]  /*09d0*/  IMAD.WIDE.U32 R4, R64, UR6, R4 ;  /* 0x0000000640047c25 */ /* 0x000fe2000f8e0004 */
[----:B------:R-:W-:Y:S01]  /*09e0*/  ULDC.64 UR6, c[0x0][0x3d0] ;  /* 0x0000f40000067ab9 */ /* 0x000fe20000000a00 */
[----:B------:R-:W-:Y:S01]  /*09f0*/  LOP3.LUT R30, R31, 0x1f, R34, 0xf8, !PT ;  /* 0x0000001f1f1e7812 */ /* 0x000fe200078ef822 */
[----:B------:R-:W-:-:S02]  /*0a00*/  UMOV UR4, URZ ;  /* 0x0000003f00047c82 */ /* 0x000fc40008000000 */
[----:B------:R-:W-:Y:S02]  /*0a10*/  IADD3 R3, R5, R3, RZ ;  /* 0x0000000305037210 */ /* 0x000fe40007ffe0ff */
[C---:B------:R-:W-:Y:S01]  /*0a20*/  LEA R76, P0, R4.reuse, UR6, 0x2 ;  /* 0x00000006044c7c11 */ /* 0x040fe2000f8010ff */
[----:B------:R-:W-:Y:S01]  /*0a30*/  ULDC UR6, c[0x0][0x224] ;  /* 0x0000890000067ab9 */ /* 0x000fe20000000800 */
[----:B------:R-:W-:Y:S02]  /*0a40*/  SHF.R.S32.HI R31, RZ, 0x1f, R30 ;  /* 0x0000001fff1f7819 */ /* 0x000fe4000001141e */
[----:B------:R-:W-:Y:S02]  /*0a50*/  LEA.HI.X R4, R4, UR7, R3, 0x2, P0 ;  /* 0x0000000704047c11 */ /* 0x000fe400080f1403 */
[C---:B------:R-:W-:Y:S02]  /*0a60*/  IADD3 R74, P0, R76.reuse, -0x100, RZ ;  /* 0xffffff004c4a7810 */ /* 0x040fe40007f1e0ff */
[----:B------:R-:W-:-:S02]  /*0a70*/  IADD3 R76, P1, R76, -0x80, RZ ;  /* 0xffffff804c4c7810 */ /* 0x000fc40007f3e0ff */
[----:B------:R-:W-:Y:S02]  /*0a80*/  MOV R70, UR6 ;  /* 0x0000000600467c02 */ /* 0x000fe40008000f00 */
[C---:B------:R-:W-:Y:S02]  /*0a90*/  LOP3.LUT R78, R30.reuse, 0x20, RZ, 0xfc, !PT ;  /* 0x000000201e4e7812 */ /* 0x040fe400078efcff */
[C---:B------:R-:W-:Y:S02]  /*0aa0*/  LOP3.LUT R80, R30.reuse, 0x40, RZ, 0xfc, !PT ;  /* 0x000000401e507812 */ /* 0x040fe400078efcff */
[----:B------:R-:W-:Y:S02]  /*0ab0*/  LOP3.LUT R82, R30, 0x60, RZ, 0xfc, !PT ;  /* 0x000000601e527812 */ /* 0x000fe400078efcff */
[C---:B------:R-:W-:Y:S02]  /*0ac0*/  IADD3.X R84, R4.reuse, -0x1, RZ, P0, !PT ;  /* 0xffffffff04547810 */ /* 0x040fe400007fe4ff */
[----:B--2---:R-:W-:-:S07]  /*0ad0*/  IADD3.X R85, R4, -0x1, RZ, P1, !PT ;  /* 0xffffffff04557810 */ /* 0x004fce0000ffe4ff */
.L_x_10134:
[----:B------:R-:W-:Y:S01]  /*0ae0*/  BAR.SYNC.DEFER_BLOCKING 0x0 ;  /* 0x0000000000007b1d */ /* 0x000fe20000010000 */
[----:B------:R-:W-:Y:S01]  /*0af0*/  LEA R28, R70, 0xffffff80, 0x7 ;  /* 0xffffff80461c7811 */ /* 0x000fe200078e38ff */
[----:B------:R-:W-:Y:S01]  /*0b00*/  HFMA2.MMA R9, -RZ, RZ, 0, 0 ;  /* 0x00000000ff097435 */ /* 0x000fe200000001ff */
[----:B---3--:R-:W-:Y:S01]  /*0b10*/  LEA R4, P4, R30, R71, 0x2 ;  /* 0x000000471e047211 */ /* 0x008fe200078810ff */
[----:B------:R-:W-:Y:S01]  /*0b20*/  IMAD.MOV.U32 R3, RZ, RZ, RZ ;  /* 0x000000ffff037224 */ /* 0x000fe200078e00ff */
[----:B------:R-:W-:Y:S01]  /*0b30*/  MOV R11, RZ ;  /* 0x000000ff000b7202 */ /* 0x000fe20000000f00 */
[----:B------:R-:W-:Y:S01]  /*0b40*/  ULDC UR7, c[0x0][0x218] ;  /* 0x0000860000077ab9 */ /* 0x000fe20000000800 */
[----:B------:R-:W-:Y:S02]  /*0b50*/  MOV R13, RZ ;  /* 0x000000ff000d7202 */ /* 0x000fe40000000f00 */
[C---:B------:R-:W-:Y:S02]  /*0b60*/  LEA R86, R118.reuse, UR5, 0x2 ;  /* 0x0000000576567c11 */ /* 0x040fe4000f8e10ff */
[----:B------:R-:W-:Y:S01]  /*0b70*/  LEA R88, R118, UR5, 0x4 ;  /* 0x0000000576587c11 */ /* 0x000fe2000f8e20ff */
[----:B------:R-:W-:Y:S01]  /*0b80*/  HFMA2.MMA R21, -RZ, RZ, 0, 0 ;  /* 0x00000000ff157435 */ /* 0x000fe200000001ff */
[----:B------:R-:W-:Y:S01]  /*0b90*/  IADD3 R87, -R28, UR7, RZ ;  /* 0x000000071c577c10 */ /* 0x000fe2000fffe1ff */
[----:B------:R-:W-:Y:S01]  /*0ba0*/  HFMA2.MMA R23, -RZ, RZ, 0, 0 ;  /* 0x00000000ff177435 */ /* 0x000fe200000001ff */
[C---:B------:R-:W-:Y:S01]  /*0bb0*/  LEA.HI.X R5, R30.reuse, R73, R31, 0x2, P4 ;  /* 0x000000491e057211 */ /* 0x040fe200020f141f */
[----:B------:R-:W-:Y:S01]  /*0bc0*/  IMAD.MOV.U32 R17, RZ, RZ, RZ ;  /* 0x000000ffff117224 */ /* 0x000fe200078e00ff */
[-C--:B------:R-:W-:Y:S01]  /*0bd0*/  ISETP.GE.AND P0, PT, R30, R87.reuse, PT ;  /* 0x000000571e00720c */ /* 0x080fe20003f06270 */
[----:B0-----:R-:W0:Y:S01]  /*0be0*/  LDC R89, c[0x0][0x224] ;  /* 0x00008900ff597b82 */ /* 0x001e220000000800 */
[-C--:B------:R-:W-:Y:S01]  /*0bf0*/  ISETP.GE.AND P1, PT, R78, R87.reuse, PT ;  /* 0x000000574e00720c */ /* 0x080fe20003f26270 */
[----:B------:R-:W-:Y:S01]  /*0c00*/  ULDC.64 UR8, c[0x0][0x2a8] ;  /* 0x0000aa0000087ab9 */ /* 0x000fe20000000a00 */
[----:B------:R-:W-:-:S02]  /*0c10*/  ISETP.GE.AND P2, PT, R80, R87, PT ;  /* 0x000000575000720c */ /* 0x000fc40003f46270 */
[----:B------:R-:W-:-:S07]  /*0c20*/  ISETP.GE.AND P3, PT, R82, R87, PT ;  /* 0x000000575200720c */ /* 0x000fce0003f66270 */
[----:B--2---:R-:W2:Y:S04]  /*0c30*/  @!P0 LDG.E R3, desc[UR12][R4.64] ;  /* 0x0000000c04038981 */ /* 0x004ea8000c1e1900 */
[----:B------:R-:W3:Y:S04]  /*0c40*/  @!P1 LDG.E R11, desc[UR12][R4.64+0x80] ;  /* 0x0000800c040b9981 */ /* 0x000ee8000c1e1900 */
[----:B------:R-:W4:Y:S04]  /*0c50*/  @!P2 LDG.E R9, desc[UR12][R4.64+0x100] ;  /* 0x0001000c0409a981 */ /* 0x000f28000c1e1900 */
[----:B-1----:R1:W4:Y:S01]  /*0c60*/  @!P3 LDG.E R13, desc[UR12][R4.64+0x180] ;  /* 0x0001800c040db981 */ /* 0x002322000c1e1900 */
[----:B------:R-:W-:-:S02]  /*0c70*/  LEA R6, P0, R30, R75, 0x2 ;  /* 0x0000004b1e067211 */ /* 0x000fc400078010ff */
[----:B------:R-:W-:Y:S02]  /*0c80*/  ISETP.GE.AND P1, PT, R78, R87, PT ;  /* 0x000000574e00720c */ /* 0x000fe40003f26270 */
[C---:B------:R-:W-:Y:S02]  /*0c90*/  LEA.HI.X R7, R30.reuse, R77, R31, 0x2, P0 ;  /* 0x0000004d1e077211 */ /* 0x040fe400000f141f */
[-C--:B------:R-:W-:Y:S02]  /*0ca0*/  ISETP.GE.AND P0, PT, R30, R87.reuse, PT ;  /* 0x000000571e00720c */ /* 0x080fe40003f06270 */
[-C--:B------:R-:W-:Y:S02]  /*0cb0*/  ISETP.GE.AND P2, PT, R80, R87.reuse, PT ;  /* 0x000000575000720c */ /* 0x080fe40003f46270 */
[----:B------:R-:W-:Y:S02]  /*0cc0*/  ISETP.GE.AND P3, PT, R82, R87, PT ;  /* 0x000000575200720c */ /* 0x000fe40003f66270 */
[----:B-1----:R-:W-:Y:S01]  /*0cd0*/  MOV R5, RZ ;  /* 0x000000ff00057202 */ /* 0x002fe20000000f00 */
        /* <DEDUP_REMOVED lines=11> */
[----:B------:R-:W-:Y:S01]  /*0d90*/  LEA R18, P0, R30, R79, 0x2 ;  /* 0x0000004f1e127211 */ /* 0x000fe200078010ff */
[----:B-1----:R-:W-:Y:S01]  /*0da0*/  IMAD.MOV.U32 R3, RZ, RZ, RZ ;  /* 0x000000ffff037224 */ /* 0x002fe200078e00ff */
[----:B------:R-:W-:-:S02]  /*0db0*/  ISETP.GE.AND P1, PT, R78, R87, PT ;  /* 0x000000574e00720c */ /* 0x000fc40003f26270 */
[C---:B------:R-:W-:Y:S02]  /*0dc0*/  LEA.HI.X R19, R30.reuse, R81, R31, 0x2, P0 ;  /* 0x000000511e137211 */ /* 0x040fe400000f141f */
[-C--:B------:R-:W-:Y:S02]  /*0dd0*/  ISETP.GE.AND P0, PT, R30, R87.reuse, PT ;  /* 0x000000571e00720c */ /* 0x080fe40003f06270 */
[----:B------:R-:W-:Y:S02]  /*0de0*/  ISETP.GE.AND P2, PT, R82, R87, PT ;  /* 0x000000575200720c */ /* 0x000fe40003f46270 */
[----:B------:R-:W-:Y:S02]  /*0df0*/  MOV R25, RZ ;  /* 0x000000ff00197202 */ /* 0x000fe40000000f00 */
[----:B------:R-:W-:Y:S01]  /*0e00*/  MOV R27, RZ ;  /* 0x000000ff001b7202 */ /* 0x000fe20000000f00 */
[----:B--2---:R-:W-:Y:S04]  /*0e10*/  STS [R86], R17 ;  /* 0x0000001156007388 */ /* 0x004fe80000000800 */
[----:B---3--:R1:W-:Y:S04]  /*0e20*/  STS [R86+0x80], R21 ;  /* 0x0000801556007388 */ /* 0x0083e80000000800 */
[----:B----4-:R-:W-:Y:S04]  /*0e30*/  STS [R86+0x100], R5 ;  /* 0x0001000556007388 */ /* 0x010fe80000000800 */
[----:B------:R2:W-:Y:S01]  /*0e40*/  STS [R86+0x180], R23 ;  /* 0x0001801756007388 */ /* 0x0005e20000000800 */
[----:B------:R-:W-:-:S03]  /*0e50*/  NOP ;  /* 0x0000000000007918 */ /* 0x000fc60000000000 */
[----:B------:R-:W-:Y:S01]  /*0e60*/  LDS.128 R12, [R88] ;  /* 0x00000000580c7984 */ /* 0x000fe20000000c00 */
[----:B-1----:R-:W1:Y:S08]  /*0e70*/  LDC.64 R20, c[0x0][0x2a0] ;  /* 0x0000a800ff147b82 */ /* 0x002e700000000a00 */
[----:B------:R-:W-:Y:S01]  /*0e80*/  BAR.SYNC.DEFER_BLOCKING 0x0 ;  /* 0x0000000000007b1d */ /* 0x000fe20000010000 */
[----:B--2---:R-:W-:-:S05]  /*0e90*/  HFMA2.MMA R23, -RZ, RZ, 0, 0 ;  /* 0x00000000ff177435 */ /* 0x004fca00000001ff */
[----:B------:R-:W2:Y:S01]  /*0ea0*/  @!P0 LDG.E R3, desc[UR12][R18.64] ;  /* 0x0000000c12038981 */ /* 0x000ea2000c1e1900 */
[----:B------:R-:W-:-:S03]  /*0eb0*/  ISETP.GE.AND P0, PT, R80, R87, PT ;  /* 0x000000575000720c */ /* 0x000fc60003f06270 */
[----:B------:R-:W3:Y:S04]  /*0ec0*/  @!P1 LDG.E R25, desc[UR12][R18.64+0x80] ;  /* 0x0000800c12199981 */ /* 0x000ee8000c1e1900 */
[----:B------:R-:W4:Y:S06]  /*0ed0*/  @!P2 LDG.E R27, desc[UR12][R18.64+0x180] ;  /* 0x0001800c121ba981 */ /* 0x000f2c000c1e1900 */
[----:B------:R0:W4:Y:S01]  /*0ee0*/  @!P0 LDG.E R23, desc[UR12][R18.64+0x100] ;  /* 0x0001000c12178981 */ /* 0x000122000c1e1900 */
[----:B------:R-:W-:Y:S01]  /*0ef0*/  ISETP.GE.AND P0, PT, R30, R87, PT ;  /* 0x000000571e00720c */ /* 0x000fe20003f06270 */
[----:B-1----:R-:W-:Y:S01]  /*0f00*/  IMAD R4, R20, UR15, RZ ;  /* 0x0000000f14047c24 */ /* 0x002fe2000f8e02ff */
[----:B------:R-:W-:-:S03]  /*0f10*/  SHF.R.S32.HI R29, RZ, 0x1f, R28 ;  /* 0x0000001fff1d7819 */ /* 0x000fc6000001141c */
[----:B------:R-:W-:Y:S02]  /*0f20*/  IMAD R21, R21, UR14, R4 ;  /* 0x0000000e15157c24 */ /* 0x000fe4000f8e0204 */
[----:B------:R-:W-:-:S06]  /*0f30*/  IMAD.WIDE.U32 R4, R20, UR14, RZ ;  /* 0x0000000e14047c25 */ /* 0x000fcc000f8e00ff */
[----:B------:R-:W-:Y:S01]  /*0f40*/  @!P0 IMAD.WIDE.U32 R6, R20, UR14, R28 ;  /* 0x0000000e14068c25 */ /* 0x000fe2000f8e001c */
[----:B------:R-:W-:-:S04]  /*0f50*/  MOV R16, R4 ;  /* 0x0000000400107202 */ /* 0x000fc80000000f00 */
[----:B------:R-:W-:Y:S01]  /*0f60*/  @!P0 IADD3 R7, R21, R7, RZ ;  /* 0x0000000715078210 */ /* 0x000fe20007ffe0ff */
[----:B------:R-:W-:Y:S02]  /*0f70*/  IMAD.IADD R17, R5, 0x1, R21 ;  /* 0x0000000105117824 */ /* 0x000fe400078e0215 */
[----:B0-----:R-:W-:Y:S02]  /*0f80*/  IMAD R19, R63, UR8, RZ ;  /* 0x000000083f137c24 */ /* 0x001fe4000f8e02ff */
[----:B------:R-:W-:Y:S01]  /*0f90*/  @!P0 IMAD.WIDE.U32 R4, R0, UR8, R6 ;  /* 0x0000000800048c25 */ /* 0x000fe2000f8e0006 */
[----:B------:R-:W-:-:S03]  /*0fa0*/  LEA R89, R89, UR4, 0x7 ;  /* 0x0000000459597c11 */ /* 0x000fc6000f8e38ff */
[----:B------:R-:W-:Y:S01]  /*0fb0*/  IMAD.WIDE.U32 R6, R0, UR8, R16 ;  /* 0x0000000800067c25 */ /* 0x000fe2000f8e0010 */
[----:B------:R-:W-:-:S03]  /*0fc0*/  SHF.R.S32.HI R90, RZ, 0x1f, R89 ;  /* 0x0000001fff5a7819 */ /* 0x000fc60000011459 */
[----:B------:R-:W-:Y:S01]  /*0fd0*/  IMAD R19, R0, UR9, R19 ;  /* 0x0000000900137c24 */ /* 0x000fe2000f8e0213 */
[----:B------:R-:W-:Y:S02]  /*0fe0*/  ULDC.64 UR8, c[0x0][0x318] ;  /* 0x0000c60000087ab9 */ /* 0x000fe40000000a00 */
[C---:B------:R-:W-:Y:S02]  /*0ff0*/  LEA R20, P2, R30.reuse, UR8, 0x2 ;  /* 0x000000081e147c11 */ /* 0x040fe4000f8410ff */
[C---:B------:R-:W-:Y:S02]  /*1000*/  @!P0 IADD3 R17, P1, R30.reuse, R4, RZ ;  /* 0x000000041e118210 */ /* 0x040fe40007f3e0ff */
[----:B------:R-:W-:Y:S02]  /*1010*/  LEA.HI.X R4, R30, UR9, R31, 0x2, P2 ;  /* 0x000000091e047c11 */ /* 0x000fe400090f141f */
[----:B------:R-:W-:Y:S02]  /*1020*/  @!P0 IADD3.X R18, R31, R5, R19, P1, !PT ;  /* 0x000000051f128210 */ /* 0x000fe40000ffe413 */
[----:B------:R-:W-:-:S04]  /*1030*/  @!P0 LEA R16, P1, R17, UR8, 0x2 ;  /* 0x0000000811108c11 */ /* 0x000fc8000f8210ff */
[----:B------:R-:W-:Y:S01]  /*1040*/  @!P0 LEA.HI.X R17, R17, UR9, R18, 0x2, P1 ;  /* 0x0000000911118c11 */ /* 0x000fe200088f1412 */
[----:B------:R-:W-:Y:S01]  /*1050*/  HFMA2.MMA R43, -RZ, RZ, 0, 0 ;  /* 0x00000000ff2b7435 */ /* 0x000fe200000001ff */
[----:B------:R-:W-:Y:S01]  /*1060*/  ISETP.GE.AND P1, PT, R82, R87, PT ;  /* 0x000000575200720c */ /* 0x000fe20003f26270 */
[----:B------:R-:W-:Y:S01]  /*1070*/  ULDC.64 UR8, c[0x0][0x2b8] ;  /* 0x0000ae0000087ab9 */ /* 0x000fe20000000a00 */
[----:B--2---:R0:W-:Y:S02]  /*1080*/  STS [R86], R3 ;  /* 0x0000000356007388 */ /* 0x0041e40000000800 */
[----:B0-----:R-:W-:-:S04]  /*1090*/  IADD3 R3, P3, R89, R6, RZ ;  /* 0x0000000659037210 */ /* 0x001fc80007f7e0ff */
[----:B------:R-:W-:Y:S02]  /*10a0*/  IADD3.X R6, R90, R19, R7, P3, !PT ;  /* 0x000000135a067210 */ /* 0x000fe40001ffe407 */
[C---:B------:R-:W-:Y:S01]  /*10b0*/  LEA R20, P2, R3.reuse, R20, 0x2 ;  /* 0x0000001403147211 */ /* 0x040fe200078410ff */
[----:B---3--:R0:W-:Y:S03]  /*10c0*/  STS [R86+0x80], R25 ;  /* 0x0000801956007388 */ /* 0x0081e60000000800 */
[----:B------:R-:W-:Y:S01]  /*10d0*/  LEA.HI.X R21, R3, R4, R6, 0x2, P2 ;  /* 0x0000000403157211 */ /* 0x000fe200010f1406 */
[----:B----4-:R1:W-:Y:S04]  /*10e0*/  STS [R86+0x100], R23 ;  /* 0x0001001756007388 */ /* 0x0103e80000000800 */
[----:B------:R2:W-:Y:S01]  /*10f0*/  STS [R86+0x180], R27 ;  /* 0x0001801b56007388 */ /* 0x0005e20000000800 */
[----:B------:R-:W-:-:S03]  /*1100*/  NOP ;  /* 0x0000000000007918 */ /* 0x000fc60000000000 */
[----:B------:R-:W-:Y:S01]  /*1110*/  LDS.128 R4, [R88] ;  /* 0x0000000058047984 */ /* 0x000fe20000000c00 */
[-C--:B------:R-:W-:Y:S01]  /*1120*/  ISETP.GE.AND P3, PT, R80, R87.reuse, PT ;  /* 0x000000575000720c */ /* 0x080fe20003f66270 */
[----:B0-----:R-:W0:Y:S08]  /*1130*/  LDC.64 R24, c[0x0][0x2b0] ;  /* 0x0000ac00ff187b82 */ /* 0x001e300000000a00 */
[----:B------:R-:W-:Y:S01]  /*1140*/  BAR.SYNC.DEFER_BLOCKING 0x0 ;  /* 0x0000000000007b1d */ /* 0x000fe20000010000 */
[----:B------:R-:W-:Y:S01]  /*1150*/  ISETP.GE.AND P2, PT, R78, R87, PT ;  /* 0x000000574e00720c */ /* 0x000fe20003f46270 */
[----:B------:R-:W-:Y:S01]  /*1160*/  HFMA2.MMA R3, -RZ, RZ, 0, 0 ;  /* 0x00000000ff037435 */ /* 0x000fe200000001ff */
[----:B-1----:R-:W-:Y:S01]  /*1170*/  IMAD.MOV.U32 R23, RZ, RZ, RZ ;  /* 0x000000ffff177224 */ /* 0x002fe200078e00ff */
[----:B--2---:R-:W-:-:S08]  /*1180*/  MOV R27, RZ ;  /* 0x000000ff001b7202 */ /* 0x004fd00000000f00 */
[----:B------:R1:W2:Y:S04]  /*1190*/  @!P0 LDG.E R3, desc[UR12][R16.64] ;  /* 0x0000000c10038981 */ /* 0x0002a8000c1e1900 */
[----:B------:R-:W3:Y:S04]  /*11a0*/  @!P2 LDG.E R23, desc[UR12][R20.64+-0x180] ;  /* 0xfffe800c1417a981 */ /* 0x000ee8000c1e1900 */
[----:B------:R-:W4:Y:S04]  /*11b0*/  @!P3 LDG.E R27, desc[UR12][R20.64+-0x100] ;  /* 0xffff000c141bb981 */ /* 0x000f28000c1e1900 */
[----:B------:R1:W4:Y:S01]  /*11c0*/  @!P1 LDG.E R43, desc[UR12][R20.64+-0x80] ;  /* 0xffff800c142b9981 */ /* 0x000322000c1e1900 */
[----:B0-----:R-:W-:-:S02]  /*11d0*/  IMAD R18, R24, UR15, RZ ;  /* 0x0000000f18127c24 */ /* 0x001fc4000f8e02ff */
[----:B------:R-:W-:Y:S02]  /*11e0*/  @!P0 IMAD.MOV.U32 R19, RZ, RZ, R29 ;  /* 0x000000ffff138224 */ /* 0x000fe400078e001d */
[----:B------:R-:W-:Y:S01]  /*11f0*/  IMAD R25, R25, UR14, R18 ;  /* 0x0000000e19197c24 */ /* 0x000fe2000f8e0212 */
[----:B------:R-:W-:Y:S01]  /*1200*/  @!P0 MOV R18, R28 ;  /* 0x0000001c00128202 */ /* 0x000fe20000000f00 */
[----:B-1----:R-:W-:-:S04]  /*1210*/  IMAD.WIDE.U32 R16, R24, UR14, RZ ;  /* 0x0000000e18107c25 */ /* 0x002fc8000f8e00ff */
[----:B------:R-:W-:Y:S01]  /*1220*/  @!P0 IMAD.WIDE.U32 R18, R24, UR14, R18 ;  /* 0x0000000e18128c25 */ /* 0x000fe2000f8e0012 */
[----:B------:R-:W-:-:S04]  /*1230*/  IADD3 R17, R17, R25, RZ ;  /* 0x0000001911117210 */ /* 0x000fc80007ffe0ff */
[----:B------:R-:W-:Y:S01]  /*1240*/  @!P0 IADD3 R19, R25, R19, RZ ;  /* 0x0000001319138210 */ /* 0x000fe20007ffe0ff */
[----:B------:R-:W-:Y:S02]  /*1250*/  IMAD R25, R63, UR8, RZ ;  /* 0x000000083f197c24 */ /* 0x000fe4000f8e02ff */
[----:B------:R-:W-:-:S04]  /*1260*/  IMAD.WIDE.U32 R20, R0, UR8, R16 ;  /* 0x0000000800147c25 */ /* 0x000fc8000f8e0010 */
[----:B------:R-:W-:Y:S01]  /*1270*/  @!P0 IMAD.WIDE.U32 R16, R0, UR8, R18 ;  /* 0x0000000800108c25 */ /* 0x000fe2000f8e0012 */
[----:B------:R-:W-:-:S03]  /*1280*/  IADD3 R18, P6, R89, R20, RZ ;  /* 0x0000001459127210 */ /* 0x000fc60007fde0ff */
[----:B------:R-:W-:Y:S01]  /*1290*/  IMAD R19, R0, UR9, R25 ;  /* 0x0000000900137c24 */ /* 0x000fe2000f8e0219 */
[----:B------:R-:W-:Y:S01]  /*12a0*/  ULDC.64 UR8, c[0x0][0x308] ;  /* 0x0000c20000087ab9 */ /* 0x000fe20000000a00 */
[C---:B------:R-:W-:Y:S02]  /*12b0*/  @!P0 IADD3 R20, P5, R30.reuse, R16, RZ ;  /* 0x000000101e148210 */ /* 0x040fe40007fbe0ff */
[----:B------:R-:W-:Y:S02]  /*12c0*/  LEA R25, P4, R30, UR8, 0x2 ;  /* 0x000000081e197c11 */ /* 0x000fe4000f8810ff */
[----:B------:R-:W-:Y:S02]  /*12d0*/  IADD3.X R21, R90, R19, R21, P6, !PT ;  /* 0x000000135a157210 */ /* 0x000fe400037fe415 */
[----:B------:R-:W-:Y:S02]  /*12e0*/  @!P0 IADD3.X R17, R31, R17, R19, P5, !PT ;  /* 0x000000111f118210 */ /* 0x000fe40002ffe413 */
[----:B------:R-:W-:-:S02]  /*12f0*/  LEA.HI.X R19, R30, UR9, R31, 0x2, P4 ;  /* 0x000000091e137c11 */ /* 0x000fc4000a0f141f */
[----:B------:R-:W-:Y:S02]  /*1300*/  @!P0 LEA R16, P5, R20, UR8, 0x2 ;  /* 0x0000000814108c11 */ /* 0x000fe4000f8a10ff */
[----:B------:R-:W-:Y:S02]  /*1310*/  LEA R24, P4, R18, R25, 0x2 ;  /* 0x0000001912187211 */ /* 0x000fe400078810ff */
[----:B------:R-:W-:Y:S02]  /*1320*/  @!P0 LEA.HI.X R17, R20, UR9, R17, 0x2, P5 ;  /* 0x0000000914118c11 */ /* 0x000fe4000a8f1411 */
[----:B------:R-:W-:Y:S01]  /*1330*/  LEA.HI.X R25, R18, R19, R21, 0x2, P4 ;  /* 0x0000001312197211 */ /* 0x000fe200020f1415 */
[----:B------:R-:W-:Y:S01]  /*1340*/  IMAD.MOV.U32 R45, RZ, RZ, RZ ;  /* 0x000000ffff2d7224 */ /* 0x000fe200078e00ff */
[----:B------:R-:W-:Y:S01]  /*1350*/  MOV R47, RZ ;  /* 0x000000ff002f7202 */ /* 0x000fe20000000f00 */
[----:B--2---:R0:W-:Y:S04]  /*1360*/  STS [R86], R3 ;  /* 0x0000000356007388 */ /* 0x0041e80000000800 */
[----:B---3--:R-:W-:Y:S04]  /*1370*/  STS [R86+0x80], R23 ;  /* 0x0000801756007388 */ /* 0x008fe80000000800 */
[----:B----4-:R1:W-:Y:S04]  /*1380*/  STS [R86+0x100], R27 ;  /* 0x0001001b56007388 */ /* 0x0103e80000000800 */
[----:B------:R-:W-:Y:S01]  /*1390*/  STS [R86+0x180], R43 ;  /* 0x0001802b56007388 */ /* 0x000fe20000000800 */
[----:B------:R-:W-:-:S03]  /*13a0*/  NOP ;  /* 0x0000000000007918 */ /* 0x000fc60000000000 */
[----:B------:R-:W2:Y:S01]  /*13b0*/  LDS.128 R20, [R88] ;  /* 0x0000000058147984 */ /* 0x000ea20000000c00 */
[----:B------:R-:W-:Y:S01]  /*13c0*/  BAR.SYNC.DEFER_BLOCKING 0x0 ;  /* 0x0000000000007b1d */ /* 0x000fe20000010000 */
[----:B0-----:R-:W-:Y:S02]  /*13d0*/  HFMA2.MMA R3, -RZ, RZ, 0, 0 ;  /* 0x00000000ff037435 */ /* 0x001fe400000001ff */
[----:B-1----:R-:W-:-:S08]  /*13e0*/  HFMA2.MMA R27, -RZ, RZ, 0, 0 ;  /* 0x00000000ff1b7435 */ /* 0x002fd000000001ff */
[----:B------:R-:W3:Y:S04]  /*13f0*/  @!P0 LDG.E R3, desc[UR12][R16.64] ;  /* 0x0000000c10038981 */ /* 0x000ee8000c1e1900 */
[----:B------:R-:W4:Y:S04]  /*1400*/  @!P3 LDG.E R45, desc[UR12][R24.64+-0x100] ;  /* 0xffff000c182db981 */ /* 0x000f28000c1e1900 */
[----:B------:R-:W4:Y:S04]  /*1410*/  @!P2 LDG.E R47, desc[UR12][R24.64+-0x180] ;  /* 0xfffe800c182fa981 */ /* 0x000f28000c1e1900 */
[----:B------:R0:W4:Y:S01]  /*1420*/  @!P1 LDG.E R27, desc[UR12][R24.64+-0x80] ;  /* 0xffff800c181b9981 */ /* 0x000122000c1e1900 */
[----:B--2---:R-:W-:-:S06]  /*1430*/  FMUL.FTZ R26, R20, -1.4426950216293334961 ;  /* 0xbfb8aa3b141a7820 */ /* 0x004fcc0000410000 */
[----:B------:R-:W-:Y:S01]  /*1440*/  MUFU.EX2 R26, R26 ;  /* 0x0000001a001a7308 */ /* 0x000fe20000000800 */
[----:B0-----:R-:W-:Y:S01]  /*1450*/  FMUL.FTZ R24, R22, -1.4426950216293334961 ;  /* 0xbfb8aa3b16187820 */ /* 0x001fe20000410000 */
[----:B------:R-:W-:Y:S01]  /*1460*/  FMUL.FTZ R42, R21, -1.4426950216293334961 ;  /* 0xbfb8aa3b152a7820 */ /* 0x000fe20000410000 */
[----:B------:R-:W-:-:S05]  /*1470*/  FMUL.FTZ R44, R23, -1.4426950216293334961 ;  /* 0xbfb8aa3b172c7820 */ /* 0x000fca0000410000 */
[----:B------:R-:W0:Y:S08]  /*1480*/  MUFU.EX2 R24, R24 ;  /* 0x0000001800187308 */ /* 0x000e300000000800 */
[----:B------:R-:W1:Y:S08]  /*1490*/  MUFU.EX2 R42, R42 ;  /* 0x0000002a002a7308 */ /* 0x000e700000000800 */
[----:B------:R-:W2:Y:S01]  /*14a0*/  MUFU.EX2 R44, R44 ;  /* 0x0000002c002c7308 */ /* 0x000ea20000000800 */
[----:B0-----:R-:W-:Y:S01]  /*14b0*/  FADD.FTZ R43, R24, 1 ;  /* 0x3f800000182b7421 */ /* 0x001fe20000010000 */
[----:B------:R-:W0:Y:S01]  /*14c0*/  S2UR UR6, SR_CgaCtaId ;  /* 0x00000000000679c3 */ /* 0x000e220000008800 */
[----:B------:R-:W-:Y:S01]  /*14d0*/  ISETP.NE.AND P1, PT, R34, RZ, PT ;  /* 0x000000ff2200720c */ /* 0x000fe20003f25270 */
[----:B------:R-:W-:-:S02]  /*14e0*/  UMOV UR5, 0x400 ;  /* 0x0000040000057882 */ /* 0x000fc40000000000 */
[----:B0-----:R-:W-:-:S06]  /*14f0*/  ULEA UR5, UR6, UR5, 0x18 ;  /* 0x0000000506057291 */ /* 0x001fcc000f8ec03f */
[----:B------:R-:W-:Y:S01]  /*1500*/  MOV R91, UR5 ;  /* 0x00000005005b7c02 */ /* 0x000fe20008000f00 */
[----:B------:R-:W-:Y:S01]  /*1510*/  BSSY B0, `(.L_x_10111) ;  /* 0x0000040000007945 */ /* 0x000fe20003800000 */
[----:B---3--:R0:W-:Y:S04]  /*1520*/  STS [R86], R3 ;  /* 0x0000000356007388 */ /* 0x0081e80000000800 */
[----:B----4-:R-:W-:Y:S04]  /*1530*/  STS [R86+0x100], R45 ;  /* 0x0001002d56007388 */ /* 0x010fe80000000800 */
[----:B------:R-:W-:Y:S04]  /*1540*/  STS [R86+0x80], R47 ;  /* 0x0000802f56007388 */ /* 0x000fe80000000800 */
[----:B------:R1:W-:Y:S01]  /*1550*/  STS [R86+0x180], R27 ;  /* 0x0001801b56007388 */ /* 0x0003e20000000800 */
[----:B------:R-:W-:-:S03]  /*1560*/  NOP ;  /* 0x0000000000007918 */ /* 0x000fc60000000000 */
[----:B------:R-:W3:Y:S01]  /*1570*/  LDS.128 R16, [R88] ;  /* 0x0000000058107984 */ /* 0x000ee20000000c00 */
[----:B0-----:R-:W-:-:S06]  /*1580*/  FADD.FTZ R3, R26, 1 ;  /* 0x3f8000001a037421 */ /* 0x001fcc0000010000 */
[----:B------:R-:W0:Y:S01]  /*1590*/  MUFU.RCP R3, R3 ;  /* 0x0000000300037308 */ /* 0x000e220000001000 */
[----:B-1----:R-:W-:Y:S01]  /*15a0*/  FADD.FTZ R27, R42, 1 ;  /* 0x3f8000002a1b7421 */ /* 0x002fe20000010000 */
[----:B--2---:R-:W-:-:S06]  /*15b0*/  FADD.FTZ R42, R44, 1 ;  /* 0x3f8000002c2a7421 */ /* 0x004fcc0000010000 */
[----:B------:R-:W1:Y:S08]  /*15c0*/  MUFU.RCP R47, R43 ;  /* 0x0000002b002f7308 */ /* 0x000e700000001000 */
[----:B------:R-:W2:Y:S01]  /*15d0*/  MUFU.RCP R46, R27 ;  /* 0x0000001b002e7308 */ /* 0x000ea20000001000 */
[----:B0-----:R-:W-:-:S07]  /*15e0*/  FADD.FTZ R25, -R3, 1 ;  /* 0x3f80000003197421 */ /* 0x001fce0000010100 */
[----:B------:R0:W4:Y:S01]  /*15f0*/  MUFU.RCP R48, R42 ;  /* 0x0000002a00307308 */ /* 0x0001220000001000 */
[----:B------:R-:W-:Y:S01]  /*1600*/  FFMA.FTZ R25, R20, R25, 1 ;  /* 0x3f80000014197423 */ /* 0x000fe20000010019 */
[----:B---3--:R-:W-:-:S04]  /*1610*/  FMUL.FTZ R24, R4, R16 ;  /* 0x0000001004187220 */ /* 0x008fc80000410000 */
[----:B------:R-:W-:-:S04]  /*1620*/  FMUL.FTZ R24, R3, R24 ;  /* 0x0000001803187220 */ /* 0x000fc80000410000 */
[----:B------:R-:W-:Y:S01]  /*1630*/  FMUL.FTZ R24, R24, R25 ;  /* 0x0000001918187220 */ /* 0x000fe20000410000 */
[----:B-1----:R-:W-:Y:S01]  /*1640*/  FADD.FTZ R25, -R47, 1 ;  /* 0x3f8000002f197421 */ /* 0x002fe20000010100 */
[----:B--2---:R-:W-:Y:S01]  /*1650*/  FADD.FTZ R26, -R46, 1 ;  /* 0x3f8000002e1a7421 */ /* 0x004fe20000010100 */
[----:B0-----:R-:W-:Y:S02]  /*1660*/  FMUL.FTZ R42, R6, R18 ;  /* 0x00000012062a7220 */ /* 0x001fe40000410000 */
[----:B------:R-:W-:Y:S01]  /*1670*/  FFMA.FTZ R27, R22, R25, 1 ;  /* 0x3f800000161b7423 */ /* 0x000fe20000010019 */
[----:B------:R-:W-:Y:S01]  /*1680*/  FMUL.FTZ R25, R5, R17 ;  /* 0x0000001105197220 */ /* 0x000fe20000410000 */
[----:B----4-:R-:W-:Y:S01]  /*1690*/  FADD.FTZ R44, -R48, 1 ;  /* 0x3f800000302c7421 */ /* 0x010fe20000010100 */
[----:B------:R-:W-:Y:S01]  /*16a0*/  FMUL.FTZ R43, R7, R19 ;  /* 0x00000013072b7220 */ /* 0x000fe20000410000 */
        /* <DEDUP_REMOVED lines=8> */
[----:B------:R-:W-:Y:S08]  /*1730*/  BAR.SYNC.DEFER_BLOCKING 0x0 ;  /* 0x0000000000007b1d */ /* 0x000ff00000010000 */
[----:B------:R-:W0:Y:S01]  /*1740*/  LDC.64 R44, c[0x0][0x398] ;  /* 0x0000e600ff2c7b82 */ /* 0x000e220000000a00 */
[----:B------:R1:W-:Y:S01]  /*1750*/  STS.128 [R88], R24 ;  /* 0x0000001858007388 */ /* 0x0003e20000000c00 */
[----:B------:R-:W-:-:S03]  /*1760*/  NOP ;  /* 0x0000000000007918 */ /* 0x000fc60000000000 */
[----:B------:R-:W-:Y:S04]  /*1770*/  LDS R49, [R86] ;  /* 0x0000000056317984 */ /* 0x000fe80000000800 */
[----:B------:R-:W-:Y:S04]  /*1780*/  LDS R51, [R86+0x80] ;  /* 0x0000800056337984 */ /* 0x000fe80000000800 */
[----:B------:R-:W-:Y:S04]  /*1790*/  LDS R53, [R86+0x100] ;  /* 0x0001000056357984 */ /* 0x000fe80000000800 */
[----:B------:R-:W-:Y:S04]  /*17a0*/  LDS R55, [R86+0x180] ;  /* 0x0001800056377984 */ /* 0x000fe80000000800 */
[----:B------:R-:W-:Y:S01]  /*17b0*/  @!P1 STS [UR5+0x200], R87 ;  /* 0x00020057ff009988 */ /* 0x000fe20008000805 */
[----:B------:R-:W-:Y:S06]  /*17c0*/  BAR.SYNC.DEFER_BLOCKING 0x0 ;  /* 0x0000000000007b1d */ /* 0x000fec0000010000 */
[----:B------:R-:W2:Y:S01]  /*17d0*/  LDS R57, [R91+0x200] ;  /* 0x000200005b397984 */ /* 0x000ea20000000800 */
[----:B0-----:R-:W-:-:S02]  /*17e0*/  IMAD R42, R44, UR15, RZ ;  /* 0x0000000f2c2a7c24 */ /* 0x001fc4000f8e02ff */
[----:B-1----:R-:W-:-:S04]  /*17f0*/  IMAD.WIDE.U32 R24, R44, UR14, RZ ;  /* 0x0000000e2c187c25 */ /* 0x002fc8000f8e00ff */
[----:B------:R-:W-:Y:S01]  /*1800*/  IMAD R45, R45, UR14, R42 ;  /* 0x0000000e2d2d7c24 */ /* 0x000fe2000f8e022a */
[----:B------:R-:W-:-:S03]  /*1810*/  IADD3 R42, P2, R30, R28, RZ ;  /* 0x0000001c1e2a7210 */ /* 0x000fc60007f5e0ff */
[----:B------:R-:W-:Y:S01]  /*1820*/  IMAD.IADD R59, R25, 0x1, R45 ;  /* 0x00000001193b7824 */ /* 0x000fe200078e022d */
        /* <DEDUP_REMOVED lines=14> */
.L_x_10112:
[----:B------:R-:W-:Y:S05]  /*1910*/  BSYNC B0 ;  /* 0x0000000000007941 */ /* 0x000fea0003800000 */
.L_x_10111:
[----:B------:R-:W-:Y:S01]  /*1920*/  ULDC.64 UR8, c[0x0][0x3a0] ;  /* 0x0000e80000087ab9 */ /* 0x000fe20000000a00 */
[----:B------:R-:W-:Y:S01]  /*1930*/  IMAD.MOV.U32 R25, RZ, RZ, R59 ;  /* 0x000000ffff197224 */ /* 0x000fe200078e003b */
[-C--:B------:R-:W-:Y:S01]  /*1940*/  ISETP.GE.AND P2, PT, R80, R57.reuse, PT ;  /* 0x000000395000720c */ /* 0x080fe20003f46270 */
[----:B------:R-:W-:Y:S01]  /*1950*/  IMAD R27, R63, UR8, RZ ;  /* 0x000000083f1b7c24 */ /* 0x000fe2000f8e02ff */
[-C--:B------:R-:W-:Y:S01]  /*1960*/  ISETP.GE.AND P0, PT, R78, R57.reuse, PT ;  /* 0x000000394e00720c */ /* 0x080fe20003f06270 */
[----:B------:R-:W-:Y:S01]  /*1970*/  IMAD.WIDE.U32 R24, R0, UR8, R24 ;  /* 0x0000000800187c25 */ /* 0x000fe2000f8e0018 */
[----:B------:R-:W-:-:S03]  /*1980*/  ISETP.GE.AND P3, PT, R82, R57, PT ;  /* 0x000000395200720c */ /* 0x000fc60003f66270 */
[----:B------:R-:W-:Y:S01]  /*1990*/  FMUL.FTZ R46, R21, R46 ;  /* 0x0000002e152e7220 */ /* 0x000fe20000410000 */
[----:B------:R-:W-:Y:S01]  /*19a0*/  FMUL.FTZ R47, R22, R47 ;  /* 0x0000002f162f7220 */ /* 0x000fe20000410000 */
[----:B0-----:R-:W-:Y:S01]  /*19b0*/  IMAD R45, R0, UR9, R27 ;  /* 0x00000009002d7c24 */ /* 0x001fe2000f8e021b */
[----:B------:R-:W-:Y:S01]  /*19c0*/  ULDC.64 UR8, c[0x0][0x3e8] ;  /* 0x0000fa0000087ab9 */ /* 0x000fe20000000a00 */
        /* <DEDUP_REMOVED lines=10> */
[----:B------:R-:W-:-:S02]  /*1a70*/  FMUL.FTZ R93, R7, R48 ;  /* 0x00000030075d7220 */ /* 0x000fc40000410000 */
[----:B------:R-:W-:Y:S01]  /*1a80*/  LEA.HI.X R25, R26, R44, R25, 0x2, P4 ;  /* 0x0000002c1a197211 */ /* 0x000fe200020f1419 */
[----:B------:R-:W-:-:S04]  /*1a90*/  FMUL.FTZ R3, R4, R27 ;  /* 0x0000001b04037220 */ /* 0x000fc80000410000 */
        /* <DEDUP_REMOVED lines=16> */
[C---:B0-----:R-:W-:Y:S02]  /*1ba0*/  IMAD R6, R46.reuse, UR15, RZ ;  /* 0x0000000f2e067c24 */ /* 0x041fe4000f8e02ff */
[----:B------:R-:W-:Y:S01]  /*1bb0*/  IMAD.WIDE.U32 R4, R46, UR14, RZ ;  /* 0x0000000e2e047c25 */ /* 0x000fe2000f8e00ff */
[----:B------:R-:W-:Y:S04]  /*1bc0*/  LDS R23, [R86+0x80] ;  /* 0x0000800056177984 */ /* 0x000fe80000000800 */
[----:B------:R-:W-:Y:S01]  /*1bd0*/  LDS R25, [R86+0x100] ;  /* 0x0001000056197984 */ /* 0x000fe20000000800 */
[----:B-1----:R-:W-:-:S03]  /*1be0*/  IMAD R17, R47, UR14, R6 ;  /* 0x0000000e2f117c24 */ /* 0x002fc6000f8e0206 */
[----:B------:R-:W-:Y:S02]  /*1bf0*/  LDS R27, [R86+0x180] ;  /* 0x00018000561b7984 */ /* 0x000fe40000000800 */
[----:B------:R-:W-:Y:S02]  /*1c00*/  IADD3 R19, R5, R17, RZ ;  /* 0x0000001105137210 */ /* 0x000fe40007ffe0ff */
        /* <DEDUP_REMOVED lines=17> */
.L_x_10115:
[----:B------:R-:W-:Y:S05]  /*1d20*/  BSYNC B0 ;  /* 0x0000000000007941 */ /* 0x000fea0003800000 */
.L_x_10114:
[----:B------:R-:W-:Y:S01]  /*1d30*/  MOV R5, R19 ;  /* 0x0000001300057202 */ /* 0x000fe20000000f00 */
[----:B------:R-:W-:Y:S01]  /*1d40*/  ULDC.64 UR10, c[0x0][0x2c8] ;  /* 0x0000b200000a7ab9 */ /* 0x000fe20000000a00 */
[----:B------:R-:W-:Y:S01]  /*1d50*/  LEA R7, P4, R30, UR8, 0x2 ;  /* 0x000000081e077c11 */ /* 0x000fe2000f8810ff */
[----:B0-----:R-:W-:Y:S01]  /*1d60*/  IMAD R17, R63, UR10, RZ ;  /* 0x0000000a3f117c24 */ /* 0x001fe2000f8e02ff */
[-C--:B------:R-:W-:Y:S01]  /*1d70*/  ISETP.GE.AND P0, PT, R78, R45.reuse, PT ;  /* 0x0000002d4e00720c */ /* 0x080fe20003f06270 */
[----:B------:R-:W-:Y:S01]  /*1d80*/  IMAD.WIDE.U32 R4, R0, UR10, R4 ;  /* 0x0000000a00047c25 */ /* 0x000fe2000f8e0004 */
[-C--:B------:R-:W-:Y:S02]  /*1d90*/  ISETP.GE.AND P2, PT, R80, R45.reuse, PT ;  /* 0x0000002d5000720c */ /* 0x080fe40003f46270 */
[----:B------:R-:W-:Y:S01]  /*1da0*/  ISETP.GE.AND P3, PT, R82, R45, PT ;  /* 0x0000002d5200720c */ /* 0x000fe20003f66270 */
[----:B------:R-:W-:Y:S01]  /*1db0*/  IMAD R17, R0, UR11, R17 ;  /* 0x0000000b00117c24 */ /* 0x000fe2000f8e0211 */
[----:B------:R-:W-:-:S02]  /*1dc0*/  IADD3 R6, P5, R89, R4, RZ ;  /* 0x0000000459067210 */ /* 0x000fc40007fbe0ff */
[----:B------:R-:W-:Y:S02]  /*1dd0*/  LEA.HI.X R16, R30, UR9, R31, 0x2, P4 ;  /* 0x000000091e107c11 */ /* 0x000fe4000a0f141f */
[----:B------:R-:W-:Y:S02]  /*1de0*/  IADD3.X R5, R90, R17, R5, P5, !PT ;  /* 0x000000115a057210 */ /* 0x000fe40002ffe405 */
[----:B------:R-:W-:-:S04]  /*1df0*/  LEA R4, P4, R6, R7, 0x2 ;  /* 0x0000000706047211 */ /* 0x000fc800078810ff */
[----:B------:R-:W-:-:S05]  /*1e00*/  LEA.HI.X R5, R6, R16, R5, 0x2, P4 ;  /* 0x0000001006057211 */ /* 0x000fca00020f1405 */
[----:B------:R0:W-:Y:S04]  /*1e10*/  @!P0 STG.E desc[UR12][R4.64+-0x180], R23 ;  /* 0xfffe801704008986 */ /* 0x0001e8000c10190c */
[----:B------:R0:W-:Y:S04]  /*1e20*/  @!P2 STG.E desc[UR12][R4.64+-0x100], R25 ;  /* 0xffff00190400a986 */ /* 0x0001e8000c10190c */
[----:B------:R0:W-:Y:S02]  /*1e30*/  @!P3 STG.E desc[UR12][R4.64+-0x80], R27 ;  /* 0xffff801b0400b986 */ /* 0x0001e4000c10190c */
.L_x_10113:
[----:B0-----:R-:W0:Y:S01]  /*1e40*/  LDC R5, c[0x0][0x21c] ;  /* 0x00008700ff057b82 */ /* 0x001e220000000800 */
[----:B------:R-:W-:Y:S01]  /*1e50*/  FFMA.FTZ R4, R8, R3, R67 ;  /* 0x0000000308047223 */ /* 0x000fe20000010043 */
[-C--:B-----5:R-:W-:Y:S01]  /*1e60*/  FMUL.FTZ R16, R3, R2.reuse ;  /* 0x0000000203107220 */ /* 0x0a0fe20000410000 */
[-C--:B------:R-:W-:Y:S01]  /*1e70*/  FMUL.FTZ R17, R92, R2.reuse ;  /* 0x000000025c117220 */ /* 0x080fe20000410000 */
[-C--:B------:R-:W-:Y:S01]  /*1e80*/  FMUL.FTZ R18, R95, R2.reuse ;  /* 0x000000025f127220 */ /* 0x080fe20000410000 */
[----:B------:R-:W-:Y:S01]  /*1e90*/  FMUL.FTZ R19, R93, R2 ;  /* 0x000000025d137220 */ /* 0x000fe20000410000 */
[----:B------:R-:W-:Y:S02]  /*1ea0*/  CS2R R22, SRZ ;  /* 0x0000000000167805 */ /* 0x000fe4000001ff00 */
[----:B------:R-:W-:Y:S01]  /*1eb0*/  CS2R R20, SRZ ;  /* 0x0000000000147805 */ /* 0x000fe2000001ff00 */
[----:B------:R-:W-:Y:S01]  /*1ec0*/  BAR.SYNC.DEFER_BLOCKING 0x0 ;  /* 0x0000000000007b1d */ /* 0x000fe20000010000 */
[----:B0-----:R-:W-:Y:S01]  /*1ed0*/  ISETP.GE.AND P0, PT, R5, 0x1, PT ;  /* 0x000000010500780c */ /* 0x001fe20003f06270 */
[----:B------:R-:W-:-:S04]  /*1ee0*/  FFMA.FTZ R5, R9, R92, R4 ;  /* 0x0000005c09057223 */ /* 0x000fc80000010004 */
[----:B------:R-:W-:-:S04]  /*1ef0*/  FFMA.FTZ R4, R10, R95, R5 ;  /* 0x0000005f0a047223 */ /* 0x000fc80000010005 */
[----:B------:R-:W-:-:S04]  /*1f00*/  FFMA.FTZ R67, R11, R93, R4 ;  /* 0x0000005d0b437223 */ /* 0x000fc80000010004 */
[----:B------:R-:W-:Y:S05]  /*1f10*/  @!P0 BRA `(.L_x_10116) ;  /* 0x0000001400fc8947 */ /* 0x000fea0003800000 */
[----:B------:R-:W0:Y:S01]  /*1f20*/  LDC.64 R6, c[0x0][0x368] ;  /* 0x0000da00ff067b82 */ /* 0x000e220000000a00 */
[----:B------:R-:W-:Y:S01]  /*1f30*/  MOV R4, R34 ;  /* 0x0000002200047202 */ /* 0x000fe20000000f00 */
[----:B------:R-:W-:Y:S01]  /*1f40*/  IMAD.MOV.U32 R5, RZ, RZ, RZ ;  /* 0x000000ffff057224 */ /* 0x000fe200078e00ff */
[----:B------:R-:W-:Y:S01]  /*1f50*/  ULDC.64 UR6, c[0x0][0x370] ;  /* 0x0000dc0000067ab9 */ /* 0x000fe20000000a00 */
[----:B------:R-:W-:Y:S01]  /*1f60*/  ULDC.64 UR8, c[0x0][0x3d0] ;  /* 0x0000f40000087ab9 */ /* 0x000fe20000000a00 */
[----:B------:R-:W-:Y:S01]  /*1f70*/  IMAD R23, R65, UR6, RZ ;  /* 0x0000000641177c24 */ /* 0x000fe2000f8e02ff */
[----:B------:R-:W-:Y:S01]  /*1f80*/  HFMA2.MMA R98, -RZ, RZ, 0, 0 ;  /* 0x00000000ff627435 */ /* 0x000fe200000001ff */
[----:B------:R-:W-:Y:S01]  /*1f90*/  IMAD.SHL.U32 R45, R89, 0x4, RZ ;  /* 0x00000004592d7824 */ /* 0x000fe200078e00ff */
[----:B------:R-:W1:Y:S01]  /*1fa0*/  LDC R97, c[0x0][0x224] ;  /* 0x00008900ff617b82 */ /* 0x000e620000000800 */
[----:B------:R-:W-:Y:S02]  /*1fb0*/  IMAD R23, R64, UR7, R23 ;  /* 0x0000000740177c24 */ /* 0x000fe4000f8e0217 */
[--C-:B------:R-:W-:Y:S01]  /*1fc0*/  FADD.FTZ R94, R15, R62.reuse ;  /* 0x0000003e0f5e7221 */ /* 0x100fe20000010000 */
[--C-:B------:R-:W-:Y:S01]  /*1fd0*/  FADD.FTZ R99, R14, R62.reuse ;  /* 0x0000003e0e637221 */ /* 0x100fe20000010000 */
[----:B------:R-:W-:Y:S01]  /*1fe0*/  IADD3 R44, P5, R45, R76, RZ ;  /* 0x0000004c2d2c7210 */ /* 0x000fe20007fbe0ff */
[--C-:B------:R-:W-:Y:S01]  /*1ff0*/  FADD.FTZ R96, R13, R62.reuse ;  /* 0x0000003e0d607221 */ /* 0x100fe20000010000 */
[----:B------:R-:W-:Y:S01]  /*2000*/  IADD3 R48, P4, R45, R74, RZ ;  /* 0x0000004a2d307210 */ /* 0x000fe20007f9e0ff */
[----:B------:R-:W-:Y:S01]  /*2010*/  FADD.FTZ R101, R12, R62 ;  /* 0x0000003e0c657221 */ /* 0x000fe20000010000 */
[----:B------:R-:W2:Y:S01]  /*2020*/  LDC.64 R54, c[0x0][0x380] ;  /* 0x0000e000ff367b82 */ /* 0x000ea20000000a00 */
        /* <DEDUP_REMOVED lines=9> */
[----:B------:R-:W-:-:S04]  /*20c0*/  IMAD.WIDE.U32 R4, R6, UR14, R4 ;  /* 0x0000000e06047c25 */ /* 0x000fc8000f8e0004 */
[----:B------:R-:W-:-:S03]  /*20d0*/  IMAD R7, R7, UR14, R24 ;  /* 0x0000000e07077c24 */ /* 0x000fc6000f8e0218 */
[----:B------:R-:W3:Y:S02]  /*20e0*/  LDC.64 R50, c[0x0][0x2d8] ;  /* 0x0000b600ff327b82 */ /* 0x000ee40000000a00 */
[----:B------:R-:W-:-:S03]  /*20f0*/  IADD3 R5, R5, R7, RZ ;  /* 0x0000000705057210 */ /* 0x000fc60007ffe0ff */
[----:B------:R-:W-:Y:S01]  /*2100*/  IMAD.WIDE.U32 R4, R64, UR6, R4 ;  /* 0x0000000640047c25 */ /* 0x000fe2000f8e0004 */
[----:B------:R-:W-:-:S03]  /*2110*/  ULDC.64 UR6, c[0x0][0x248] ;  /* 0x0000920000067ab9 */ /* 0x000fc60000000a00 */
[----:B------:R-:W-:Y:S01]  /*2120*/  IMAD.WIDE.U32 R56, R0, UR6, RZ ;  /* 0x0000000600387c25 */ /* 0x000fe2000f8e00ff */
[----:B------:R-:W-:Y:S02]  /*2130*/  IADD3 R23, R5, R23, RZ ;  /* 0x0000001705177210 */ /* 0x000fe40007ffe0ff */
[----:B------:R-:W-:Y:S01]  /*2140*/  LEA R46, P2, R4, UR8, 0x2 ;  /* 0x00000008042e7c11 */ /* 0x000fe2000f8410ff */
[----:B------:R-:W-:Y:S01]  /*2150*/  IMAD R5, R63, UR6, RZ ;  /* 0x000000063f057c24 */ /* 0x000fe2000f8e02ff */
[----:B------:R-:W-:Y:S01]  /*2160*/  IADD3 R58, P0, R28, R4, RZ ;  /* 0x000000041c3a7210 */ /* 0x000fe20007f1e0ff */
[----:B------:R-:W-:Y:S01]  /*2170*/  UMOV UR6, URZ ;  /* 0x0000003f00067c82 */ /* 0x000fe20008000000 */
[----:B------:R-:W-:Y:S01]  /*2180*/  LEA.HI.X R7, R4, UR9, R23, 0x2, P2 ;  /* 0x0000000904077c11 */ /* 0x000fe200090f1417 */
[----:B------:R-:W-:Y:S01]  /*2190*/  IMAD R5, R0, UR7, R5 ;  /* 0x0000000700057c24 */ /* 0x000fe2000f8e0205 */
[----:B------:R-:W-:Y:S01]  /*21a0*/  IADD3.X R59, R29, R23, RZ, P0, !PT ;  /* 0x000000171d3b7210 */ /* 0x000fe200007fe4ff */
[----:B------:R-:W-:Y:S01]  /*21b0*/  ULDC UR7, c[0x0][0x218] ;  /* 0x0000860000077ab9 */ /* 0x000fe20000000800 */
[----:B------:R-:W-:Y:S01]  /*21c0*/  SHF.L.U64.HI R4, R89, 0x2, R90 ;  /* 0x0000000259047819 */ /* 0x000fe2000001025a */
[----:B------:R-:W-:Y:S01]  /*21d0*/  ULDC.64 UR8, c[0x0][0x238] ;  /* 0x00008e0000087ab9 */ /* 0x000fe20000000a00 */
[----:B------:R-:W-:-:S02]  /*21e0*/  IADD3 R46, P0, P3, R46, -0x180, R45 ;  /* 0xfffffe802e2e7810 */ /* 0x000fc40007b1e02d */
[----:B------:R-:W-:Y:S01]  /*21f0*/  ISETP.GE.AND P2, PT, R30, R87, PT ;  /* 0x000000571e00720c */ /* 0x000fe20003f46270 */
[C---:B------:R-:W-:Y:S01]  /*2200*/  IMAD.X R45, R4.reuse, 0x1, R85, P5 ;  /* 0x00000001042d7824 */ /* 0x040fe200028e0655 */
[----:B------:R-:W-:Y:S02]  /*2210*/  MOV R23, RZ ;  /* 0x000000ff00177202 */ /* 0x000fe40000000f00 */
[----:B------:R-:W-:Y:S02]  /*2220*/  IADD3.X R49, R4, R84, RZ, P4, !PT ;  /* 0x0000005404317210 */ /* 0x000fe400027fe4ff */
[----:B------:R-:W-:Y:S02]  /*2230*/  IADD3.X R47, R7, -0x1, R4, P0, P3 ;  /* 0xffffffff072f7810 */ /* 0x000fe400007e6404 */
[----:B-12---:R-:W-:-:S07]  /*2240*/  IADD3 R103, R57, R5, RZ ;  /* 0x0000000539677210 */ /* 0x006fce0007ffe0ff */
.L_x_10129:
[----:B------:R-:W-:Y:S02]  /*2250*/  SHF.R.S32.HI R102, RZ, 0x1f, R98 ;  /* 0x0000001fff667819 */ /* 0x000fe40000011462 */
[----:B------:R-:W-:Y:S02]  /*2260*/  MOV R4, R32 ;  /* 0x0000002000047202 */ /* 0x000fe40000000f00 */
[----:B------:R-:W-:Y:S01]  /*2270*/  MOV R5, R83 ;  /* 0x0000005300057202 */ /* 0x000fe20000000f00 */
[C---:B---34-:R-:W-:Y:S02]  /*2280*/  IMAD R7, R102.reuse, UR8, RZ ;  /* 0x0000000866077c24 */ /* 0x058fe4000f8e02ff */
[----:B------:R-:W-:Y:S02]  /*2290*/  IMAD R25, R102, UR16, RZ ;  /* 0x0000001066197c24 */ /* 0x000fe4000f8e02ff */
[----:B------:R-:W-:-:S04]  /*22a0*/  IMAD.WIDE.U32 R4, R98, UR8, R4 ;  /* 0x0000000862047c25 */ /* 0x000fc8000f8e0004 */
[----:B------:R-:W-:Y:S01]  /*22b0*/  IMAD R7, R98, UR9, R7 ;  /* 0x0000000962077c24 */ /* 0x000fe2000f8e0207 */
[----:B0-----:R-:W-:Y:S01]  /*22c0*/  LEA R6, P0, R4, R52, 0x2 ;  /* 0x0000003404067211 */ /* 0x001fe200078010ff */
[----:B------:R-:W-:Y:S02]  /*22d0*/  IMAD R25, R98, UR17, R25 ;  /* 0x0000001162197c24 */ /* 0x000fe4000f8e0219 */
[----:B------:R-:W-:-:S05]  /*22e0*/  IMAD.IADD R5, R5, 0x1, R7 ;  /* 0x0000000105057824 */ /* 0x000fca00078e0207 */
[----:B------:R-:W-:Y:S01]  /*22f0*/  LEA.HI.X R7, R4, R53, R5, 0x2, P0 ;  /* 0x0000003504077211 */ /* 0x000fe200000f1405 */
[----:B------:R-:W-:-:S04]  /*2300*/  IMAD.WIDE.U32 R4, R98, UR16, R30 ;  /* 0x0000001062047c25 */ /* 0x000fc8000f8e001e */
[----:B--2---:R0:W2:Y:S01]  /*2310*/  LDG.E R100, desc[UR12][R6.64] ;  /* 0x0000000c06647981 */ /* 0x0040a2000c1e1900 */
[-C--:B------:R-:W-:Y:S01]  /*2320*/  ISETP.GE.AND P0, PT, R78, R87.reuse, PT ;  /* 0x000000574e00720c */ /* 0x080fe20003f06270 */
[----:B------:R-:W-:Y:S01]  /*2330*/  IMAD.MOV.U32 R61, RZ, RZ, RZ ;  /* 0x000000ffff3d7224 */ /* 0x000fe200078e00ff */
[-C--:B------:R-:W-:Y:S02]  /*2340*/  ISETP.GE.AND P3, PT, R80, R87.reuse, PT ;  /* 0x000000575000720c */ /* 0x080fe40003f66270 */
[----:B------:R-:W-:Y:S02]  /*2350*/  ISETP.GE.AND P4, PT, R82, R87, PT ;  /* 0x000000575200720c */ /* 0x000fe40003f86270 */
[----:B------:R-:W-:Y:S02]  /*2360*/  LEA R24, P5, R4, R66, 0x2 ;  /* 0x0000004204187211 */ /* 0x000fe400078a10ff */
[----:B------:R-:W-:Y:S02]  /*2370*/  IADD3 R5, R5, R25, RZ ;  /* 0x0000001905057210 */ /* 0x000fe40007ffe0ff */
[----:B------:R-:W-:-:S02]  /*2380*/  MOV R109, RZ ;  /* 0x000000ff006d7202 */ /* 0x000fc40000000f00 */
[----:B------:R-:W-:Y:S02]  /*2390*/  MOV R107, RZ ;  /* 0x000000ff006b7202 */ /* 0x000fe40000000f00 */
[----:B------:R-:W-:Y:S02]  /*23a0*/  MOV R111, RZ ;  /* 0x000000ff006f7202 */ /* 0x000fe40000000f00 */
[----:B------:R-:W-:-:S05]  /*23b0*/  LEA.HI.X R25, R4, R68, R5, 0x2, P5 ;  /* 0x0000004404197211 */ /* 0x000fca00028f1405 */
[----:B------:R-:W4:Y:S04]  /*23c0*/  @!P0 LDG.E R109, desc[UR12][R24.64+0x80] ;  /* 0x0000800c186d8981 */ /* 0x000f28000c1e1900 */
[----:B------:R-:W4:Y:S04]  /*23d0*/  @!P3 LDG.E R107, desc[UR12][R24.64+0x100] ;  /* 0x0001000c186bb981 */ /* 0x000f28000c1e1900 */
[----:B------:R-:W4:Y:S04]  /*23e0*/  @!P2 LDG.E R61, desc[UR12][R24.64] ;  /* 0x0000000c183da981 */ /* 0x000f28000c1e1900 */
[----:B-1----:R1:W4:Y:S01]  /*23f0*/  @!P4 LDG.E R111, desc[UR12][R24.64+0x180] ;  /* 0x0001800c186fc981 */ /* 0x002322000c1e1900 */
[----:B------:R-:W-:Y:S01]  /*2400*/  MOV R4, R56 ;  /* 0x0000003800047202 */ /* 0x000fe20000000f00 */
[----:B------:R-:W-:Y:S01]  /*2410*/  IMAD R27, R102, UR10, RZ ;  /* 0x0000000a661b7c24 */ /* 0x000fe2000f8e02ff */
[----:B------:R-:W-:Y:S01]  /*2420*/  MOV R5, R103 ;  /* 0x0000006700057202 */ /* 0x000fe20000000f00 */
[----:B------:R-:W-:-:S02]  /*2430*/  VIADD R26, R70, 0xffffffff ;  /* 0xffffffff461a7836 */ /* 0x000fc40000000000 */
[----:B------:R-:W-:Y:S01]  /*2440*/  FADD.FTZ R105, R12, R62 ;  /* 0x0000003e0c697221 */ /* 0x000fe20000010000 */
[----:B------:R-:W-:Y:S01]  /*2450*/  ISETP.NE.AND P3, PT, R34, RZ, PT ;  /* 0x000000ff2200720c */ /* 0x000fe20003f65270 */
[----:B0-----:R-:W-:Y:S01]  /*2460*/  IMAD.WIDE.U32 R6, R98, UR10, R4 ;  /* 0x0000000a62067c25 */ /* 0x001fe2000f8e0004 */
[----:B------:R-:W-:-:S03]  /*2470*/  ISETP.GT.AND P0, PT, R70, 0x1, PT ;  /* 0x000000014600780c */ /* 0x000fc60003f04270 */
[----:B------:R-:W-:Y:S01]  /*2480*/  IMAD R5, R98, UR11, R27 ;  /* 0x0000000b62057c24 */ /* 0x000fe2000f8e021b */
[----:B---3--:R-:W-:Y:S02]  /*2490*/  LEA R4, P4, R6, R50, 0x2 ;  /* 0x0000003206047211 */ /* 0x008fe400078810ff */
[----:B------:R-:W-:Y:S02]  /*24a0*/  ISETP.EQ.AND P0, PT, R119, RZ, P0 ;  /* 0x000000ff7700720c */ /* 0x000fe40000702270 */
[----:B------:R-:W-:Y:S02]  /*24b0*/  IADD3 R5, R7, R5, RZ ;  /* 0x0000000507057210 */ /* 0x000fe40007ffe0ff */
[----:B------:R-:W-:Y:S02]  /*24c0*/  LEA.HI R7, R26, R26, RZ, 0x1 ;  /* 0x0000001a1a077211 */ /* 0x000fe400078f08ff */
[----:B------:R-:W-:Y:S02]  /*24d0*/  LEA.HI.X R5, R6, R51, R5, 0x2, P4 ;  /* 0x0000003306057211 */ /* 0x000fe400020f1405 */
[----:B------:R-:W-:-:S02]  /*24e0*/  LOP3.LUT R7, R7, 0xfffffe, RZ, 0xc0, !PT ;  /* 0x00fffffe07077812 */ /* 0x000fc400078ec0ff */
[----:B------:R-:W-:Y:S02]  /*24f0*/  IADD3 R6, R34, 0x200, RZ ;  /* 0x0000020022067810 */ /* 0x000fe40007ffe0ff */
[----:B------:R-:W-:Y:S01]  /*2500*/  IADD3 R7, R26, -R7, RZ ;  /* 0x800000071a077210 */ /* 0x000fe20007ffe0ff */
[----:B------:R-:W0:Y:S01]  /*2510*/  @P0 LDC R60, c[0x0][0x21c] ;  /* 0x00008700ff3c0b82 */ /* 0x000e220000000800 */
[----:B------:R3:W3:Y:S03]  /*2520*/  LDG.E R26, desc[UR12][R4.64] ;  /* 0x0000000c041a7981 */ /* 0x0006e6000c1e1900 */
[----:B------:R-:W-:-:S05]  /*2530*/  @!P3 IMAD R6, R7, 0x100, R98 ;  /* 0x000001000706b824 */ /* 0x000fca00078e0262 */
[----:B------:R-:W-:Y:S02]  /*2540*/  LEA R112, R6, R91, 0x2 ;  /* 0x0000005b06707211 */ /* 0x000fe400078e10ff */
[----:B------:R-:W-:Y:S01]  /*2550*/  ISETP.NE.AND P4, PT, R34, 0x1f, PT ;  /* 0x0000001f2200780c */ /* 0x000fe20003f85270 */
[--C-:B------:R-:W-:Y:S01]  /*2560*/  FADD.FTZ R104, R13, R62.reuse ;  /* 0x0000003e0d687221 */ /* 0x100fe20000010000 */
[----:B------:R-:W-:Y:S01]  /*2570*/  FADD.FTZ R106, R15, R62 ;  /* 0x0000003e0f6a7221 */ /* 0x000fe20000010000 */
[----:B-1----:R-:W-:Y:S02]  /*2580*/  @P0 VIADD R25, R70, 0xfffffffe ;  /* 0xfffffffe46190836 */ /* 0x002fe40000000000 */
[----:B------:R-:W-:Y:S01]  /*2590*/  FMUL.FTZ R115, R9, R96 ;  /* 0x0000006009737220 */ /* 0x000fe20000410000 */
[----:B------:R-:W-:Y:S01]  /*25a0*/  FMUL.FTZ R114, R8, R101 ;  /* 0x0000006508727220 */ /* 0x000fe20000410000 */
[----:B0-----:R-:W-:Y:S01]  /*25b0*/  @P0 IMAD R25, R25, R60, R98 ;  /* 0x0000003c19190224 */ /* 0x001fe200078e0262 */
[----:B------:R-:W-:-:S03]  /*25c0*/  MOV R60, RZ ;  /* 0x000000ff003c7202 */ /* 0x000fc60000000f00 */
[----:B------:R-:W-:Y:S01]  /*25d0*/  @P0 IMAD.WIDE R24, R25, 0x8, R40 ;  /* 0x0000000819180825 */ /* 0x000fe200078e0228 */
[----:B------:R-:W-:Y:S03]  /*25e0*/  BSSY B0, `(.L_x_10117) ;  /* 0x000002e000007945 */ /* 0x000fe60003800000 */
[----:B------:R-:W-:Y:S01]  /*25f0*/  FMUL.FTZ R120, R11, R94 ;  /* 0x0000005e0b787220 */ /* 0x000fe20000410000 */
[----:B--2---:R-:W-:-:S04]  /*2600*/  FMUL.FTZ R110, R100, 1.4426950216293334961 ;  /* 0x3fb8aa3b646e7820 */ /* 0x004fc80000410000 */
[----:B------:R-:W-:-:S06]  /*2610*/  FMUL.FTZ R27, R110, R105 ;  /* 0x000000696e1b7220 */ /* 0x000fcc0000410000 */
[----:B------:R-:W0:Y:S01]  /*2620*/  MUFU.EX2 R27, R27 ;  /* 0x0000001b001b7308 */ /* 0x000e220000000800 */
[----:B----4-:R-:W-:Y:S04]  /*2630*/  STS [R86+0x80], R109 ;  /* 0x0000806d56007388 */ /* 0x010fe80000000800 */
[----:B------:R1:W-:Y:S04]  /*2640*/  STS [R86+0x100], R107 ;  /* 0x0001006b56007388 */ /* 0x0003e80000000800 */
[----:B------:R2:W-:Y:S04]  /*2650*/  STS [R86], R61 ;  /* 0x0000003d56007388 */ /* 0x0005e80000000800 */
[----:B------:R-:W-:Y:S01]  /*2660*/  STS [R86+0x180], R111 ;  /* 0x0001806f56007388 */ /* 0x000fe20000000800 */
[----:B------:R-:W-:-:S03]  /*2670*/  NOP ;  /* 0x0000000000007918 */ /* 0x000fc60000000000 */
[----:B---3--:R-:W3:Y:S04]  /*2680*/  LDS.128 R4, [R88] ;  /* 0x0000000058047984 */ /* 0x008ee80000000c00 */
[----:B0-----:R3:W-:Y:S01]  /*2690*/  STS [R112+0x648], R27 ;  /* 0x0006481b70007388 */ /* 0x0017e20000000800 */
[----:B------:R-:W-:Y:S01]  /*26a0*/  BAR.SYNC.DEFER_BLOCKING 0x0 ;  /* 0x0000000000007b1d */ /* 0x000fe20000010000 */
[----:B------:R-:W-:Y:S01]  /*26b0*/  FMUL.FTZ R108, R110, R104 ;  /* 0x000000686e6c7220 */ /* 0x000fe20000410000 */
[----:B-1----:R-:W-:Y:S01]  /*26c0*/  FADD.FTZ R107, R14, R62 ;  /* 0x0000003e0e6b7221 */ /* 0x002fe20000010000 */
[----:B------:R-:W-:-:S03]  /*26d0*/  FMUL.FTZ R109, R110, R106 ;  /* 0x0000006a6e6d7220 */ /* 0x000fc60000410000 */
[----:B------:R-:W-:Y:S01]  /*26e0*/  FMUL.FTZ R110, R110, R107 ;  /* 0x0000006b6e6e7220 */ /* 0x000fe20000410000 */
[----:B------:R-:W0:Y:S01]  /*26f0*/  MUFU.EX2 R108, R108 ;  /* 0x0000006c006c7308 */ /* 0x000e220000000800 */
[----:B------:R1:W4:Y:S07]  /*2700*/  @P4 LDS R117, [R72+0xe4c] ;  /* 0x000e4c0048754984 */ /* 0x00032e0000000800 */
[----:B------:R-:W1:Y:S01]  /*2710*/  MUFU.EX2 R109, R109 ;  /* 0x0000006d006d7308 */ /* 0x000e620000000800 */
[----:B--2---:R-:W-:Y:S01]  /*2720*/  FMUL.FTZ R61, R10, R99 ;  /* 0x000000630a3d7220 */ /* 0x004fe20000410000 */
[----:B------:R2:W5:Y:S06]  /*2730*/  @P0 LDG.E R60, desc[UR12][R24.64+0x4] ;  /* 0x0000040c183c0981 */ /* 0x00056c000c1e1900 */
[----:B------:R-:W1:Y:S01]  /*2740*/  MUFU.EX2 R110, R110 ;  /* 0x0000006e006e7308 */ /* 0x000e620000000800 */
[C---:B---3--:R-:W-:Y:S01]  /*2750*/  FMUL.FTZ R112, R26.reuse, R6 ;  /* 0x000000061a707220 */ /* 0x048fe20000410000 */
[C---:B------:R-:W-:Y:S01]  /*2760*/  FMUL.FTZ R116, R26.reuse, R7 ;  /* 0x000000071a747220 */ /* 0x040fe20000410000 */
[----:B------:R-:W-:-:S02]  /*2770*/  FMUL.FTZ R113, R26, R5 ;  /* 0x000000051a717220 */ /* 0x000fc40000410000 */
[----:B------:R-:W-:Y:S01]  /*2780*/  FMUL.FTZ R112, R95, R112 ;  /* 0x000000705f707220 */ /* 0x000fe20000410000 */
[----:B------:R-:W-:Y:S01]  /*2790*/  FMUL.FTZ R116, R93, R116 ;  /* 0x000000745d747220 */ /* 0x000fe20000410000 */
[----:B0-----:R-:W-:Y:S01]  /*27a0*/  FMUL.FTZ R111, R27, R108 ;  /* 0x0000006c1b6f7220 */ /* 0x001fe20000410000 */
[----:B--2---:R-:W-:Y:S01]  /*27b0*/  FFMA.FTZ R25, R108, R114, R115 ;  /* 0x000000726c197223 */ /* 0x004fe20000010073 */
[----:B------:R-:W-:Y:S01]  /*27c0*/  FMUL.FTZ R24, R26, R4 ;  /* 0x000000041a187220 */ /* 0x000fe20000410000 */
[----:B------:R-:W-:Y:S01]  /*27d0*/  FMUL.FTZ R113, R92, R113 ;  /* 0x000000715c717220 */ /* 0x000fe20000410000 */
[----:B-1----:R-:W-:Y:S01]  /*27e0*/  FFMA.FTZ R124, R109, R116, R112 ;  /* 0x000000746d7c7223 */ /* 0x002fe20000010070 */
[C---:B------:R-:W-:Y:S01]  /*27f0*/  FMUL.FTZ R122, R110.reuse, R111 ;  /* 0x0000006f6e7a7220 */ /* 0x040fe20000410000 */
[C---:B------:R-:W-:Y:S01]  /*2800*/  FFMA.FTZ R121, R110.reuse, R25, R61 ;  /* 0x000000196e797223 */ /* 0x040fe2000001003d */
[----:B------:R-:W-:Y:S01]  /*2810*/  FMUL.FTZ R111, R3, R24 ;  /* 0x00000018036f7220 */ /* 0x000fe20000410000 */
[----:B------:R-:W-:Y:S01]  /*2820*/  FFMA.FTZ R124, R110, R124, R113 ;  /* 0x0000007c6e7c7223 */ /* 0x000fe20000010071 */
[----:B----4-:R-:W-:Y:S06]  /*2830*/  @P4 BRA `(.L_x_10118) ;  /* 0x0000000000204947 */ /* 0x010fec0003800000 */
[----:B------:R-:W-:Y:S01]  /*2840*/  ISETP.NE.AND P0, PT, R70, R97, PT ;  /* 0x000000614600720c */ /* 0x000fe20003f05270 */
[----:B------:R-:W-:-:S12]  /*2850*/  HFMA2.MMA R117, -RZ, RZ, 1.875, 0 ;  /* 0x3f800000ff757435 */ /* 0x000fd800000001ff */
[----:B------:R-:W-:-:S04]  /*2860*/  @P0 LEA.HI R24, R70, R70, RZ, 0x1 ;  /* 0x0000004646180211 */ /* 0x000fc800078f08ff */
[----:B------:R-:W-:-:S04]  /*2870*/  @P0 LOP3.LUT R25, R24, 0xfffffe, RZ, 0xc0, !PT ;  /* 0x00fffffe18190812 */ /* 0x000fc800078ec0ff */
[----:B------:R-:W-:-:S05]  /*2880*/  @P0 IADD3 R25, -R25, R70, RZ ;  /* 0x0000004619190210 */ /* 0x000fca0007ffe1ff */
[----:B------:R-:W-:-:S05]  /*2890*/  @P0 IMAD R24, R25, 0x100, R98 ;  /* 0x0000010019180824 */ /* 0x000fca00078e0262 */
[----:B------:R-:W-:-:S05]  /*28a0*/  @P0 LEA R24, R24, R91, 0x2 ;  /* 0x0000005b18180211 */ /* 0x000fca00078e10ff */
[----:B------:R0:W1:Y:S02]  /*28b0*/  @P0 LDS R117, [R24+0x648] ;  /* 0x0006480018750984 */ /* 0x0000640000000800 */
.L_x_10118:
[----:B------:R-:W-:Y:S05]  /*28c0*/  BSYNC B0 ;  /* 0x0000000000007941 */ /* 0x000fea0003800000 */
.L_x_10117:
[C---:B-1----:R-:W-:Y:S01]  /*28d0*/  FMUL.FTZ R25, R109.reuse, R117 ;  /* 0x000000756d197220 */ /* 0x042fe20000410000 */
[C---:B------:R-:W-:Y:S01]  /*28e0*/  FFMA.FTZ R121, R109.reuse, R121, R120 ;  /* 0x000000796d797223 */ /* 0x040fe20000010078 */
[----:B------:R-:W-:Y:S01]  /*28f0*/  FMUL.FTZ R122, R109, R122 ;  /* 0x0000007a6d7a7220 */ /* 0x000fe20000410000 */
[----:B------:R-:W-:Y:S01]  /*2900*/  FFMA.FTZ R125, R108, R124, R111 ;  /* 0x0000007c6c7d7223 */ /* 0x000fe2000001006f */
[----:B------:R-:W-:Y:S01]  /*2910*/  FMUL.FTZ R123, R110, R25 ;  /* 0x000000196e7b7220 */ /* 0x000fe20000410000 */
[----:B------:R-:W-:Y:S01]  /*2920*/  ISETP.GE.AND P0, PT, R118, 0x1, PT ;  /* 0x000000017600780c */ /* 0x000fe20003f06270 */
[----:B0-----:R-:W0:Y:S01]  /*2930*/  SHFL.UP PT, R24, R121, 0x1, RZ ;  /* 0x0420000079187989 */ /* 0x001e2200000e00ff */
[C---:B------:R-:W-:Y:S01]  /*2940*/  ISETP.NE.AND P5, PT, R119.reuse, 0x1f, PT ;  /* 0x0000001f7700780c */ /* 0x040fe20003fa5270 */
[----:B------:R-:W-:Y:S01]  /*2950*/  FMUL.FTZ R126, R108, R123 ;  /* 0x0000007b6c7e7220 */ /* 0x000fe20000410000 */
[----:B------:R-:W-:Y:S01]  /*2960*/  ISETP.GE.U32.AND P6, PT, R119, 0x18, PT ;  /* 0x000000187700780c */ /* 0x000fe20003fc6070 */
        /* <DEDUP_REMOVED lines=29> */
[----:B------:R-:W-:Y:S02]  /*2b40*/  IMAD.MOV.U32 R25, RZ, RZ, RZ ;  /* 0x000000ffff197224 */ /* 0x000fe400078e00ff */
[C---:B--2---:R-:W-:Y:S01]  /*2b50*/  @!P5 FFMA.FTZ R125, R126.reuse, R120, R125 ;  /* 0x000000787e7dd223 */ /* 0x044fe2000001007d */
[----:B------:R-:W1:Y:S01]  /*2b60*/  SHFL.UP PT, R123, R122, 0x8, RZ ;  /* 0x050000007a7b7989 */ /* 0x000e6200000e00ff */
[----:B------:R-:W-:Y:S01]  /*2b70*/  ISETP.NE.OR P0, PT, R119, RZ, P0 ;  /* 0x000000ff7700720c */ /* 0x000fe20000705670 */
[----:B---3--:R-:W-:Y:S02]  /*2b80*/  @!P5 FMUL.FTZ R126, R126, R127 ;  /* 0x0000007f7e7ed220 */ /* 0x008fe40000410000 */
[----:B------:R-:W2:Y:S01]  /*2b90*/  SHFL.DOWN PT, R128, R125, 0x8, 0x1f ;  /* 0x09001f007d807f89 */ /* 0x000ea200000e0000 */
[----:B------:R-:W-:-:S02]  /*2ba0*/  ISETP.GE.AND P5, PT, R118, 0x8, PT ;  /* 0x000000087600780c */ /* 0x000fc40003fa6270 */
[----:B------:R-:W-:Y:S01]  /*2bb0*/  LEA R120, R98, R91, 0x3 ;  /* 0x0000005b62787211 */ /* 0x000fe200078e18ff */
        /* <DEDUP_REMOVED lines=14> */
[----:B------:R-:W-:Y:S01]  /*2ca0*/  SHFL.IDX PT, R129, R25, RZ, 0x1f ;  /* 0x00001fff19817589 */ /* 0x000fe200000e0000 */
[----:B--2---:R-:W-:-:S03]  /*2cb0*/  @!P5 FFMA.FTZ R125, R126, R128, R125 ;  /* 0x000000807e7dd223 */ /* 0x004fc6000001007d */
[----:B-----5:R0:W-:Y:S01]  /*2cc0*/  SHFL.IDX PT, R123, R60, RZ, 0x1f ;  /* 0x00001fff3c7b7589 */ /* 0x0201e200000e0000 */
[----:B---3--:R-:W-:-:S03]  /*2cd0*/  @!P5 FMUL.FTZ R126, R126, R127 ;  /* 0x0000007f7e7ed220 */ /* 0x008fc60000410000 */
[----:B------:R-:W-:Y:S04]  /*2ce0*/  SHFL.UP PT, R121, R121, 0x1, RZ ;  /* 0x0420000079797989 */ /* 0x000fe800000e00ff */
[----:B------:R-:W1:Y:S01]  /*2cf0*/  SHFL.UP PT, R122, R122, 0x1, RZ ;  /* 0x042000007a7a7989 */ /* 0x000e6200000e00ff */
[----:B0-----:R-:W-:-:S03]  /*2d00*/  IADD3 R60, -R28, UR7, -R34 ;  /* 0x000000071c3c7c10 */ /* 0x001fc6000fffe922 */
[----:B------:R-:W-:Y:S01]  /*2d10*/  SHFL.DOWN PT, R131, R125, 0x1, 0x1f ;  /* 0x08201f007d837f89 */ /* 0x000fe200000e0000 */
[C---:B------:R-:W-:Y:S02]  /*2d20*/  ISETP.GE.AND P0, PT, R60.reuse, 0x1, PT ;  /* 0x000000013c00780c */ /* 0x040fe40003f06270 */
[----:B------:R-:W-:Y:S01]  /*2d30*/  ISETP.GE.AND P5, PT, R60, 0x61, PT ;  /* 0x000000613c00780c */ /* 0x000fe20003fa6270 */
[----:B------:R-:W0:Y:S04]  /*2d40*/  SHFL.DOWN PT, R128, R126, 0x1, 0x1f ;  /* 0x08201f007e807f89 */ /* 0x000e2800000e0000 */
[----:B------:R2:W-:Y:S04]  /*2d50*/  SHFL.IDX PT, R127, R125, RZ, 0x1f ;  /* 0x00001fff7d7f7589 */ /* 0x0005e800000e0000 */
[----:B------:R-:W3:Y:S01]  /*2d60*/  SHFL.IDX PT, R124, R126, RZ, 0x1f ;  /* 0x00001fff7e7c7589 */ /* 0x000ee200000e0000 */
[----:B-1----:R-:W-:Y:S01]  /*2d70*/  @P3 FFMA.FTZ R123, R122, R123, R121 ;  /* 0x0000007b7a7b3223 */ /* 0x002fe20000010079 */
[----:B------:R-:W-:Y:S01]  /*2d80*/  FMUL.FTZ R121, R9, R104 ;  /* 0x0000006809797220 */ /* 0x000fe20000410000 */
[----:B------:R-:W-:-:S02]  /*2d90*/  ISETP.GE.AND P3, PT, R60, 0x21, PT ;  /* 0x000000213c00780c */ /* 0x000fc40003f66270 */
[----:B------:R-:W-:Y:S01]  /*2da0*/  FFMA.FTZ R123, R27, R123, R114 ;  /* 0x0000007b1b7b7223 */ /* 0x000fe20000010072 */
[----:B0-----:R-:W-:-:S03]  /*2db0*/  @P4 FFMA.FTZ R129, R128, R129, R131 ;  /* 0x0000008180814223 */ /* 0x001fc60000010083 */
[CC--:B------:R-:W-:Y:S01]  /*2dc0*/  FFMA.FTZ R115, R108.reuse, R123.reuse, R115 ;  /* 0x0000007b6c737223 */ /* 0x0c0fe20000010073 */
[-C--:B------:R-:W-:Y:S01]  /*2dd0*/  FFMA.FTZ R114, R108, R123.reuse, R121 ;  /* 0x0000007b6c727223 */ /* 0x080fe20000010079 */
[----:B------:R-:W-:Y:S01]  /*2de0*/  FMUL.FTZ R4, R4, R123 ;  /* 0x0000007b04047220 */ /* 0x000fe20000410000 */
[----:B------:R-:W-:Y:S01]  /*2df0*/  FFMA.FTZ R117, R129, R117, R116 ;  /* 0x0000007581757223 */ /* 0x000fe20000010074 */
[----:B--2---:R-:W-:Y:S01]  /*2e00*/  FFMA.FTZ R125, R110, R115, R61 ;  /* 0x000000736e7d7223 */ /* 0x004fe2000001003d */
[----:B------:R-:W-:Y:S01]  /*2e10*/  FMUL.FTZ R27, R5, R114 ;  /* 0x00000072051b7220 */ /* 0x000fe20000410000 */
[----:B------:R-:W-:Y:S01]  /*2e20*/  ISETP.GE.AND P4, PT, R60, 0x41, PT ;  /* 0x000000413c00780c */ /* 0x000fe20003f86270 */
[----:B------:R-:W-:Y:S01]  /*2e30*/  FFMA.FTZ R115, R109, R117, R112 ;  /* 0x000000756d737223 */ /* 0x000fe20000010070 */
[----:B------:R-:W-:Y:S01]  /*2e40*/  FMUL.FTZ R112, R11, R106 ;  /* 0x0000006a0b707220 */ /* 0x000fe20000410000 */
[----:B------:R-:W-:Y:S01]  /*2e50*/  FFMA.FTZ R5, R3, R4, RZ ;  /* 0x0000000403057223 */ /* 0x000fe200000100ff */
[C---:B---3--:R-:W-:Y:S01]  /*2e60*/  FFMA.FTZ R61, R124.reuse, R25, R127 ;  /* 0x000000197c3d7223 */ /* 0x048fe2000001007f */
[----:B------:R-:W-:Y:S01]  /*2e70*/  FMUL.FTZ R60, R124, R24 ;  /* 0x000000187c3c7220 */ /* 0x000fe20000410000 */
[----:B------:R-:W-:Y:S01]  /*2e80*/  FFMA.FTZ R109, R109, R125, R112 ;  /* 0x0000007d6d6d7223 */ /* 0x000fe20000010070 */
[C---:B------:R-:W-:Y:S01]  /*2e90*/  FMUL.FTZ R24, R26.reuse, R123 ;  /* 0x0000007b1a187220 */ /* 0x040fe20000410000 */
[C---:B------:R-:W-:Y:S01]  /*2ea0*/  FMUL.FTZ R25, R26.reuse, R114 ;  /* 0x000000721a197220 */ /* 0x040fe20000410000 */
[C---:B------:R-:W-:Y:S01]  /*2eb0*/  FMUL.FTZ R4, R26.reuse, R125 ;  /* 0x0000007d1a047220 */ /* 0x040fe20000410000 */
[----:B------:R-:W-:Y:S01]  /*2ec0*/  FMUL.FTZ R122, R26, R109 ;  /* 0x0000006d1a7a7220 */ /* 0x000fe20000410000 */
[----:B------:R-:W-:Y:S01]  /*2ed0*/  FFMA.FTZ R116, R92, R27, R5 ;  /* 0x0000001b5c747223 */ /* 0x000fe20000010005 */
[----:B------:R-:W-:Y:S01]  /*2ee0*/  FFMA.FTZ R113, R110, R115, R113 ;  /* 0x000000736e717223 */ /* 0x000fe20000010071 */
[----:B------:R-:W-:Y:S01]  /*2ef0*/  LEA R110, R34, R91, 0x4 ;  /* 0x0000005b226e7211 */ /* 0x000fe200078e20ff */
[----:B------:R-:W-:Y:S01]  /*2f00*/  FMUL.FTZ R24, R3, R24 ;  /* 0x0000001803187220 */ /* 0x000fe20000410000 */
[----:B------:R-:W-:Y:S01]  /*2f10*/  FMUL.FTZ R25, R92, R25 ;  /* 0x000000195c197220 */ /* 0x000fe20000410000 */
[----:B------:R-:W-:Y:S01]  /*2f20*/  FMUL.FTZ R26, R95, R4 ;  /* 0x000000045f1a7220 */ /* 0x000fe20000410000 */
[----:B------:R-:W-:Y:S01]  /*2f30*/  FMUL.FTZ R27, R93, R122 ;  /* 0x0000007a5d1b7220 */ /* 0x000fe20000410000 */
[----:B------:R0:W-:Y:S01]  /*2f40*/  @!P1 STS.64 [R120+0xec8], R60 ;  /* 0x000ec83c78009388 */ /* 0x0001e20000000a00 */
[----:B------:R-:W-:Y:S01]  /*2f50*/  FMUL.FTZ R6, R6, R125 ;  /* 0x0000007d06067220 */ /* 0x000fe20000410000 */
[----:B------:R-:W-:Y:S01]  /*2f60*/  FFMA.FTZ R111, R108, R113, R111 ;  /* 0x000000716c6f7223 */ /* 0x000fe2000001006f */
[----:B------:R-:W-:Y:S01]  /*2f70*/  FADD.FTZ R4, -R121, R114 ;  /* 0x0000007279047221 */ /* 0x000fe20000010100 */
[----:B------:R0:W-:Y:S01]  /*2f80*/  STS.128 [R110+0x210], R24 ;  /* 0x000210186e007388 */ /* 0x0001e20000000c00 */
[----:B------:R-:W-:Y:S01]  /*2f90*/  FFMA.FTZ R116, R95, R6, R116 ;  /* 0x000000065f747223 */ /* 0x000fe20000010074 */
[-C--:B------:R-:W-:Y:S01]  /*2fa0*/  FFMA.FTZ R108, R8, -R105.reuse, R123 ;  /* 0x80000069086c7223 */ /* 0x080fe2000001007b */
[----:B------:R-:W-:Y:S01]  /*2fb0*/  FMUL.FTZ R5, R111, R105 ;  /* 0x000000696f057220 */ /* 0x000fe20000410000 */
[----:B------:R-:W-:Y:S06]  /*2fc0*/  BAR.SYNC.DEFER_BLOCKING 0x0 ;  /* 0x0000000000007b1d */ /* 0x000fec0000010000 */
[----:B------:R-:W-:Y:S05]  /*2fd0*/  @!P0 BRA `(.L_x_10120) ;  /* 0x0000000000208947 */ /* 0x000fea0003800000 */
[----:B0-----:R-:W0:Y:S01]  /*2fe0*/  LDS R61, [R72+0x210] ;  /* 0x00021000483d7984 */ /* 0x001e220000000800 */
[----:B------:R-:W-:-:S04]  /*2ff0*/  IMAD R25, R102, UR18, RZ ;  /* 0x0000001266197c24 */ /* 0x000fc8000f8e02ff */
[C---:B------:R-:W-:Y:S02]  /*3000*/  IMAD R27, R98.reuse, UR19, R25 ;  /* 0x00000013621b7c24 */ /* 0x040fe4000f8e0219 */
[----:B------:R-:W-:-:S05]  /*3010*/  IMAD.WIDE.U32 R24, R98, UR18, R58 ;  /* 0x0000001262187c25 */ /* 0x000fca000f8e003a */
[----:B------:R-:W-:Y:S02]  /*3020*/  IADD3 R25, R25, R27, RZ ;  /* 0x0000001b19197210 */ /* 0x000fe40007ffe0ff */
[----:B------:R-:W-:-:S04]  /*3030*/  LEA R26, P0, R24, UR24, 0x2 ;  /* 0x00000018181a7c11 */ /* 0x000fc8000f8010ff */
[----:B------:R-:W-:-:S05]  /*3040*/  LEA.HI.X R27, R24, UR25, R25, 0x2, P0 ;  /* 0x00000019181b7c11 */ /* 0x000fca00080f1419 */
[----:B0-----:R1:W-:Y:S04]  /*3050*/  REDG.E.ADD.F32.FTZ.RN.STRONG.GPU desc[UR12][R26.64], R61 ;  /* 0x0000003d1a0079a6 */ /* 0x0013e8000c10f38c */
.L_x_10120:
[----:B------:R-:W-:Y:S05]  /*3060*/  BSYNC B0 ;  /* 0x0000000000007941 */ /* 0x000fea0003800000 */
.L_x_10119:
[----:B------:R-:W-:Y:S01]  /*3070*/  FMUL.FTZ R104, R113, R104 ;  /* 0x0000006871687220 */ /* 0x000fe20000410000 */
[----:B0-----:R-:W-:Y:S01]  /*3080*/  FFMA.FTZ R25, R5, R108, RZ ;  /* 0x0000006c05197223 */ /* 0x001fe200000100ff */
[-C--:B-1----:R-:W-:Y:S01]  /*3090*/  FFMA.FTZ R61, R10, -R107.reuse, R125 ;  /* 0x8000006b0a3d7223 */ /* 0x082fe2000001007d */
[----:B------:R-:W-:Y:S01]  /*30a0*/  FMUL.FTZ R24, R115, R107 ;  /* 0x0000006b73187220 */ /* 0x000fe20000410000 */
[----:B------:R-:W-:Y:S01]  /*30b0*/  FMUL.FTZ R106, R117, R106 ;  /* 0x0000006a756a7220 */ /* 0x000fe20000410000 */
[----:B------:R-:W-:Y:S01]  /*30c0*/  FFMA.FTZ R25, R104, R4, R25 ;  /* 0x0000000468197223 */ /* 0x000fe20000010019 */
[----:B------:R-:W-:Y:S01]  /*30d0*/  FADD.FTZ R105, -R112, R109 ;  /* 0x0000006d70697221 */ /* 0x000fe20000010100 */
[----:B------:R-:W-:Y:S01]  /*30e0*/  USHF.L.U64.HI UR20, UR5, 0x2, UR6 ;  /* 0x0000000205147899 */ /* 0x000fe20008010206 */
[----:B------:R-:W-:Y:S01]  /*30f0*/  FMUL.FTZ R7, R7, R109 ;  /* 0x0000006d07077220 */ /* 0x000fe20000410000 */
[----:B------:R-:W-:Y:S01]  /*3100*/  FFMA.FTZ R25, R24, R61, R25 ;  /* 0x0000003d18197223 */ /* 0x000fe20000010019 */
[----:B------:R-:W-:Y:S01]  /*3110*/  FMUL.FTZ R102, R106, R105 ;  /* 0x000000696a667220 */ /* 0x000fe20000410000 */
[----:B------:R-:W-:Y:S01]  /*3120*/  USHF.L.U32 UR21, UR5, 0x2, URZ ;  /* 0x0000000205157899 */ /* 0x000fe2000800063f */
[----:B------:R-:W-:Y:S01]  /*3130*/  BSSY B0, `(.L_x_10121) ;  /* 0x000000a000007945 */ /* 0x000fe20003800000 */
[----:B------:R-:W-:-:S02]  /*3140*/  IMAD R6, R54, UR20, RZ ;  /* 0x0000001436067c24 */ /* 0x000fc4000f8e02ff */
[----:B------:R-:W-:Y:S01]  /*3150*/  FADD.FTZ R102, R25, R102 ;  /* 0x0000006619667221 */ /* 0x000fe20000010000 */
[----:B------:R-:W-:Y:S01]  /*3160*/  FFMA.FTZ R27, R93, R7, R116 ;  /* 0x000000075d1b7223 */ /* 0x000fe20000010074 */
[----:B------:R0:W1:Y:S01]  /*3170*/  LDS R25, [R72+0x290] ;  /* 0x0002900048197984 */ /* 0x0000620000000800 */
[----:B------:R-:W-:Y:S01]  /*3180*/  IMAD R107, R55, UR21, R6 ;  /* 0x00000015376b7c24 */ /* 0x000fe2000f8e0206 */
[----:B------:R-:W-:Y:S06]  /*3190*/  @!P3 BRA `(.L_x_10122) ;  /* 0x00000000000cb947 */ /* 0x000fec0003800000 */
[----:B------:R-:W-:-:S04]  /*31a0*/  IMAD.WIDE.U32 R6, R54, UR21, R46 ;  /* 0x0000001536067c25 */ /* 0x000fc8000f8e002e */
[----:B------:R-:W-:-:S05]  /*31b0*/  IMAD.IADD R7, R7, 0x1, R107 ;  /* 0x0000000107077824 */ /* 0x000fca00078e026b */
[----:B-1----:R2:W-:Y:S02]  /*31c0*/  REDG.E.ADD.F32.FTZ.RN.STRONG.GPU desc[UR12][R6.64], R25 ;  /* 0x00000019060079a6 */ /* 0x0025e4000c10f38c */
.L_x_10122:
[----:B------:R-:W-:Y:S05]  /*31d0*/  BSYNC B0 ;  /* 0x0000000000007941 */ /* 0x000fea0003800000 */
.L_x_10121:
[----:B-12---:R1:W2:Y:S01]  /*31e0*/  LDS R25, [R72+0x310] ;  /* 0x0003100048197984 */ /* 0x0062a20000000800 */
[----:B------:R-:W-:Y:S04]  /*31f0*/  BSSY B0, `(.L_x_10123) ;  /* 0x0000005000007945 */ /* 0x000fe80003800000 */
[----:B------:R-:W-:Y:S05]  /*3200*/  @!P4 BRA `(.L_x_10124) ;  /* 0x00000000000cc947 */ /* 0x000fea0003800000 */
[----:B------:R-:W-:-:S05]  /*3210*/  IMAD.WIDE.U32 R6, R54, UR21, R48 ;  /* 0x0000001536067c25 */ /* 0x000fca000f8e0030 */
[----:B------:R-:W-:-:S05]  /*3220*/  IADD3 R7, R107, R7, RZ ;  /* 0x000000076b077210 */ /* 0x000fca0007ffe0ff */
[----:B--2---:R3:W-:Y:S02]  /*3230*/  REDG.E.ADD.F32.FTZ.RN.STRONG.GPU desc[UR12][R6.64], R25 ;  /* 0x00000019060079a6 */ /* 0x0047e4000c10f38c */
.L_x_10124:
[----:B------:R-:W-:Y:S05]  /*3240*/  BSYNC B0 ;  /* 0x0000000000007941 */ /* 0x000fea0003800000 */
.L_x_10123:
[----:B--23--:R2:W3:Y:S01]  /*3250*/  LDS R25, [R72+0x390] ;  /* 0x0003900048197984 */ /* 0x00c4e20000000800 */
[----:B------:R-:W-:Y:S01]  /*3260*/  BSSY B0, `(.L_x_10125) ;  /* 0x0000005000007945 */ /* 0x000fe20003800000 */
[----:B------:R-:W-:-:S03]  /*3270*/  IMAD.WIDE.U32 R6, R54, UR21, R44 ;  /* 0x0000001536067c25 */ /* 0x000fc6000f8e002c */
[----:B------:R-:W-:Y:S05]  /*3280*/  @!P5 BRA `(.L_x_10126) ;  /* 0x000000000008d947 */ /* 0x000fea0003800000 */
[----:B------:R-:W-:-:S05]  /*3290*/  IADD3 R7, R107, R7, RZ ;  /* 0x000000076b077210 */ /* 0x000fca0007ffe0ff */
[----:B---3--:R4:W-:Y:S02]  /*32a0*/  REDG.E.ADD.F32.FTZ.RN.STRONG.GPU desc[UR12][R6.64], R25 ;  /* 0x00000019060079a6 */ /* 0x0089e4000c10f38c */
.L_x_10126:
[----:B------:R-:W-:Y:S05]  /*32b0*/  BSYNC B0 ;  /* 0x0000000000007941 */ /* 0x000fea0003800000 */
.L_x_10125:
[----:B----4-:R-:W4:Y:S01]  /*32c0*/  SHFL.DOWN PT, R6, R27, 0x1, 0x1f ;  /* 0x08201f001b067f89 */ /* 0x010f2200000e0000 */
[----:B------:R-:W-:Y:S01]  /*32d0*/  ISETP.GT.AND P0, PT, R118, 0x1e, PT ;  /* 0x0000001e7600780c */ /* 0x000fe20003f04270 */
[----:B------:R-:W-:Y:S01]  /*32e0*/  FMUL.FTZ R60, R100, R117 ;  /* 0x00000075643c7220 */ /* 0x000fe20000410000 */
[----:B------:R-:W-:Y:S01]  /*32f0*/  ISETP.NE.AND P3, PT, R118, RZ, PT ;  /* 0x000000ff7600720c */ /* 0x000fe20003f65270 */
[----:B------:R-:W5:Y:S01]  /*3300*/  SHFL.DOWN PT, R7, R102, 0x1, 0x1f ;  /* 0x08201f0066077f89 */ /* 0x000f6200000e0000 */
[----:B------:R-:W-:Y:S01]  /*3310*/  FMUL.FTZ R26, R100, R115 ;  /* 0x00000073641a7220 */ /* 0x000fe20000410000 */
[----:B------:R-:W-:Y:S01]  /*3320*/  FMUL.FTZ R60, R60, R105 ;  /* 0x000000693c3c7220 */ /* 0x000fe20000410000 */
[----:B------:R-:W-:Y:S01]  /*3330*/  BSSY B0, `(.L_x_10127) ;  /* 0x0000038000007945 */ /* 0x000fe20003800000 */
[----:B------:R-:W-:Y:S01]  /*3340*/  FADD.FTZ R19, R106, R19 ;  /* 0x000000136a137221 */ /* 0x000fe20000010000 */
[----:B------:R-:W-:Y:S01]  /*3350*/  FMUL.FTZ R61, R26, R61 ;  /* 0x0000003d1a3d7220 */ /* 0x000fe20000410000 */
[----:B------:R-:W-:Y:S01]  /*3360*/  FFMA.FTZ R60, R11, R117, R60 ;  /* 0x000000750b3c7223 */ /* 0x000fe2000001003c */
[----:B------:R-:W-:Y:S01]  /*3370*/  FADD.FTZ R18, R24, R18 ;  /* 0x0000001218127221 */ /* 0x000fe20000010000 */
[----:B------:R-:W-:Y:S01]  /*3380*/  FADD.FTZ R17, R104, R17 ;  /* 0x0000001168117221 */ /* 0x000fe20000010000 */
[----:B------:R-:W-:Y:S01]  /*3390*/  FFMA.FTZ R61, R10, R115, R61 ;  /* 0x000000730a3d7223 */ /* 0x000fe2000001003d */
[----:B------:R-:W-:Y:S01]  /*33a0*/  FADD.FTZ R16, R5, R16 ;  /* 0x0000001005107221 */ /* 0x000fe20000010000 */
[----:B------:R-:W-:Y:S01]  /*33b0*/  FADD.FTZ R23, R60, R23 ;  /* 0x000000173c177221 */ /* 0x000fe20000010000 */
[----:B---3--:R-:W3:Y:S01]  /*33c0*/  @!P3 S2R R25, SR_CgaCtaId ;  /* 0x000000000019b919 */ /* 0x008ee20000008800 */
        /* <DEDUP_REMOVED lines=22> */
[----:B------:R-:W-:Y:S01]  /*3530*/  @!P3 MOV R6, 0x400 ;  /* 0x000004000006b802 */ /* 0x000fe20000000f00 */
[----:B-----5:R-:W-:-:S03]  /*3540*/  @!P0 FADD.FTZ R102, R102, R7 ;  /* 0x0000000766668221 */ /* 0x020fc60000010000 */
[----:B---3--:R-:W-:Y:S01]  /*3550*/  @!P3 LEA R91, R25, R6, 0x18 ;  /* 0x00000006195bb211 */ /* 0x008fe200078ec0ff */
[C---:B------:R-:W-:Y:S01]  /*3560*/  FMUL.FTZ R25, R100.reuse, R111 ;  /* 0x0000006f64197220 */ /* 0x040fe20000410000 */
[----:B------:R-:W-:Y:S01]  /*3570*/  MOV R7, R27 ;  /* 0x0000001b00077202 */ /* 0x000fe20000000f00 */
[----:B------:R-:W-:Y:S01]  /*3580*/  FMUL.FTZ R27, R100, R113 ;  /* 0x00000071641b7220 */ /* 0x000fe20000410000 */
[----:B------:R-:W-:Y:S02]  /*3590*/  IMAD.MOV.U32 R6, RZ, RZ, R102 ;  /* 0x000000ffff067224 */ /* 0x000fe400078e0066 */
[----:B------:R-:W-:Y:S01]  /*35a0*/  FMUL.FTZ R25, R25, R108 ;  /* 0x0000006c19197220 */ /* 0x000fe20000410000 */
[----:B------:R-:W-:Y:S02]  /*35b0*/  FMUL.FTZ R4, R27, R4 ;  /* 0x000000041b047220 */ /* 0x000fe40000410000 */
[----:B------:R3:W-:Y:S01]  /*35c0*/  @!P3 STS.64 [R91+0x418], R6 ;  /* 0x000418065b00b388 */ /* 0x0007e20000000a00 */
[----:B------:R-:W-:Y:S01]  /*35d0*/  FFMA.FTZ R25, R8, R111, R25 ;  /* 0x0000006f08197223 */ /* 0x000fe20000010019 */
[----:B------:R-:W-:-:S03]  /*35e0*/  FFMA.FTZ R4, R9, R113, R4 ;  /* 0x0000007109047223 */ /* 0x000fc60000010004 */
[----:B------:R-:W-:Y:S01]  /*35f0*/  FADD.FTZ R20, R25, R20 ;  /* 0x0000001419147221 */ /* 0x000fe20000010000 */
[----:B------:R-:W-:Y:S01]  /*3600*/  FADD.FTZ R21, R4, R21 ;  /* 0x0000001504157221 */ /* 0x000fe20000010000 */
        /* <DEDUP_REMOVED lines=10> */
.L_x_10128:
[----:B------:R-:W-:Y:S05]  /*36b0*/  BSYNC B0 ;  /* 0x0000000000007941 */ /* 0x000fea0003800000 */
.L_x_10127:
[----:B------:R-:W-:Y:S01]  /*36c0*/  IADD3 R98, R98, 0x1, RZ ;  /* 0x0000000162627810 */ /* 0x000fe20007ffe0ff */
[----:B------:R-:W-:-:S03]  /*36d0*/  UIADD3 UR5, UP0, UR5, 0x1, URZ ;  /* 0x0000000105057890 */ /* 0x000fc6000ff1e03f */
[----:B------:R-:W-:Y:S01]  /*36e0*/  ISETP.GE.AND P0, PT, R98, UR23, PT ;  /* 0x0000001762007c0c */ /* 0x000fe2000bf06270 */
[----:B------:R-:W-:-:S12]  /*36f0*/  UIADD3.X UR6, URZ, UR6, URZ, UP0, !UPT ;  /* 0x000000063f067290 */ /* 0x000fd800087fe43f */
[----:B------:R-:W-:Y:S05]  /*3700*/  @!P0 BRA `(.L_x_10129) ;  /* 0xffffffe800d08947 */ /* 0x000fea000383ffff */
.L_x_10116:
[----:B------:R-:W5:Y:S08]  /*3710*/  S2UR UR6, SR_CgaCtaId ;  /* 0x00000000000679c3 */ /* 0x000f700000008800 */
[----:B------:R-:W-:Y:S01]  /*3720*/  BAR.SYNC.DEFER_BLOCKING 0x0 ;  /* 0x0000000000007b1d */ /* 0x000fe20000010000 */
[----:B------:R-:W-:-:S05]  /*3730*/  IADD3 R28, -R28, UR7, RZ ;  /* 0x000000071c1c7c10 */ /* 0x000fca000fffe1ff */
[----:B------:R-:W-:Y:S02]  /*3740*/  UMOV UR5, 0x400 ;  /* 0x0000040000057882 */ /* 0x000fe40000000000 */
[----:B------:R-:W3:Y:S01]  /*3750*/  LDC.64 R8, c[0x0][0x388] ;  /* 0x0000e200ff087b82 */ /* 0x000ee20000000a00 */
[----:B------:R-:W-:Y:S01]  /*3760*/  BSSY B0, `(.L_x_10130) ;  /* 0x000001e000007945 */ /* 0x000fe20003800000 */
[----:B-----5:R-:W-:Y:S01]  /*3770*/  ULEA UR5, UR6, UR5, 0x18 ;  /* 0x0000000506057291 */ /* 0x020fe2000f8ec03f */
[----:B------:R5:W-:Y:S01]  /*3780*/  STS.128 [R88], R16 ;  /* 0x0000001058007388 */ /* 0x000be20000000c00 */
[----:B------:R-:W-:-:S03]  /*3790*/  NOP ;  /* 0x0000000000007918 */ /* 0x000fc60000000000 */
[----:B------:R-:W-:Y:S01]  /*37a0*/  LDS R3, [R86] ;  /* 0x0000000056037984 */ /* 0x000fe20000000800 */
[C---:B---34-:R-:W-:Y:S02]  /*37b0*/  IMAD R6, R8.reuse, UR15, RZ ;  /* 0x0000000f08067c24 */ /* 0x058fe4000f8e02ff */
[----:B------:R-:W-:Y:S01]  /*37c0*/  IMAD.WIDE.U32 R4, R8, UR14, RZ ;  /* 0x0000000e08047c25 */ /* 0x000fe2000f8e00ff */
[----:B------:R-:W-:Y:S03]  /*37d0*/  LDS R11, [R86+0x80] ;  /* 0x00008000560b7984 */ /* 0x000fe60000000800 */
[----:B------:R-:W-:Y:S01]  /*37e0*/  IMAD R9, R9, UR14, R6 ;  /* 0x0000000e09097c24 */ /* 0x000fe2000f8e0206 */
[----:B------:R-:W-:Y:S04]  /*37f0*/  LDS R13, [R86+0x100] ;  /* 0x00010000560d7984 */ /* 0x000fe80000000800 */
[----:B------:R-:W-:Y:S01]  /*3800*/  LDS R15, [R86+0x180] ;  /* 0x00018000560f7984 */ /* 0x000fe20000000800 */
[----:B-----5:R-:W-:-:S03]  /*3810*/  IADD3 R17, R5, R9, RZ ;  /* 0x0000000905117210 */ /* 0x020fc60007ffe0ff */
[----:B------:R-:W-:Y:S01]  /*3820*/  @!P1 STS [UR5+0x200], R28 ;  /* 0x0002001cff009988 */ /* 0x000fe20008000805 */
[----:B------:R-:W-:Y:S06]  /*3830*/  BAR.SYNC.DEFER_BLOCKING 0x0 ;  /* 0x0000000000007b1d */ /* 0x000fec0000010000 */
[----:B------:R-:W3:Y:S02]  /*3840*/  LDS R25, [UR5+0x200] ;  /* 0x00020005ff197984 */ /* 0x000ee40008000800 */
[----:B---3--:R-:W-:-:S13]  /*3850*/  ISETP.GE.AND P0, PT, R30, R25, PT ;  /* 0x000000191e00720c */ /* 0x008fda0003f06270 */
        /* <DEDUP_REMOVED lines=14> */
.L_x_10131:
[----:B------:R-:W-:Y:S05]  /*3940*/  BSYNC B0 ;  /* 0x0000000000007941 */ /* 0x000fea0003800000 */
.L_x_10130:
[----:B------:R-:W-:Y:S01]  /*3950*/  IMAD.MOV.U32 R5, RZ, RZ, R17 ;  /* 0x000000ffff057224 */ /* 0x000fe200078e0011 */
[----:B------:R-:W-:Y:S01]  /*3960*/  ULDC.64 UR6, c[0x0][0x390] ;  /* 0x0000e40000067ab9 */ /* 0x000fe20000000a00 */
[-C--:B------:R-:W-:Y:S01]  /*3970*/  ISETP.GE.AND P2, PT, R80, R25.reuse, PT ;  /* 0x000000195000720c */ /* 0x080fe20003f46270 */
[----:B---3--:R-:W-:Y:S01]  /*3980*/  IMAD R3, R63, UR6, RZ ;  /* 0x000000063f037c24 */ /* 0x008fe2000f8e02ff */
[-C--:B------:R-:W-:Y:S01]  /*3990*/  ISETP.GE.AND P0, PT, R78, R25.reuse, PT ;  /* 0x000000194e00720c */ /* 0x080fe20003f06270 */
[----:B------:R-:W-:Y:S01]  /*39a0*/  IMAD.WIDE.U32 R4, R0, UR6, R4 ;  /* 0x0000000600047c25 */ /* 0x000fe2000f8e0004 */
[----:B------:R-:W-:Y:S01]  /*39b0*/  ISETP.GE.AND P3, PT, R82, R25, PT ;  /* 0x000000195200720c */ /* 0x000fe20003f66270 */
[----:B------:R-:W3:Y:S01]  /*39c0*/  LDC.64 R8, c[0x0][0x3a8] ;  /* 0x0000ea00ff087b82 */ /* 0x000ee20000000a00 */
[----:B------:R-:W-:Y:S01]  /*39d0*/  BSSY B0, `(.L_x_10132) ;  /* 0x000002f000007945 */ /* 0x000fe20003800000 */
[----:B------:R-:W-:Y:S01]  /*39e0*/  IMAD R7, R0, UR7, R3 ;  /* 0x0000000700077c24 */ /* 0x000fe2000f8e0203 */
[----:B------:R-:W-:Y:S01]  /*39f0*/  ULDC.64 UR6, c[0x0][0x3e0] ;  /* 0x0000f80000067ab9 */ /* 0x000fe20000000a00 */
[----:B------:R-:W-:-:S02]  /*3a00*/  IADD3 R3, P5, R89, R4, RZ ;  /* 0x0000000459037210 */ /* 0x000fc40007fbe0ff */
[----:B------:R-:W-:Y:S02]  /*3a10*/  LEA R4, P4, R30, UR6, 0x2 ;  /* 0x000000061e047c11 */ /* 0x000fe4000f8810ff */
[----:B------:R-:W-:Y:S02]  /*3a20*/  IADD3.X R6, R90, R7, R5, P5, !PT ;  /* 0x000000075a067210 */ /* 0x000fe40002ffe405 */
[----:B------:R-:W-:Y:S02]  /*3a30*/  LEA.HI.X R5, R30, UR7, R31, 0x2, P4 ;  /* 0x000000071e057c11 */ /* 0x000fe4000a0f141f */
[----:B------:R-:W-:-:S04]  /*3a40*/  LEA R4, P4, R3, R4, 0x2 ;  /* 0x0000000403047211 */ /* 0x000fc800078810ff */
[----:B------:R-:W-:-:S05]  /*3a50*/  LEA.HI.X R5, R3, R5, R6, 0x2, P4 ;  /* 0x0000000503057211 */ /* 0x000fca00020f1406 */
[----:B------:R-:W-:Y:S04]  /*3a60*/  @!P2 STG.E desc[UR12][R4.64+-0x100], R13 ;  /* 0xffff000d0400a986 */ /* 0x000fe8000c10190c */
[----:B------:R-:W-:Y:S04]  /*3a70*/  @!P0 STG.E desc[UR12][R4.64+-0x180], R11 ;  /* 0xfffe800b04008986 */ /* 0x000fe8000c10190c */
[----:B------:R4:W-:Y:S01]  /*3a80*/  @!P3 STG.E desc[UR12][R4.64+-0x80], R15 ;  /* 0xffff800f0400b986 */ /* 0x0009e2000c10190c */
[----:B------:R-:W-:Y:S01]  /*3a90*/  BAR.SYNC.DEFER_BLOCKING 0x0 ;  /* 0x0000000000007b1d */ /* 0x000fe20000010000 */
[----:B----4-:R-:W-:-:S05]  /*3aa0*/  FADD.FTZ R4, R20, R69 ;  /* 0x0000004514047221 */ /* 0x010fca0000010000 */
[----:B------:R4:W-:Y:S01]  /*3ab0*/  STS.128 [R88], R20 ;  /* 0x0000001458007388 */ /* 0x0009e20000000c00 */
[----:B------:R-:W-:-:S03]  /*3ac0*/  NOP ;  /* 0x0000000000007918 */ /* 0x000fc60000000000 */
[----:B------:R-:W-:Y:S04]  /*3ad0*/  LDS R3, [R86] ;  /* 0x0000000056037984 */ /* 0x000fe80000000800 */
[----:B------:R-:W-:Y:S04]  /*3ae0*/  LDS R17, [R86+0x80] ;  /* 0x0000800056117984 */ /* 0x000fe80000000800 */
[----:B------:R-:W-:Y:S01]  /*3af0*/  LDS R19, [R86+0x100] ;  /* 0x0001000056137984 */ /* 0x000fe20000000800 */
[----:B----4-:R-:W-:Y:S01]  /*3b00*/  FADD.FTZ R21, R4, R21 ;  /* 0x0000001504157221 */ /* 0x010fe20000010000 */
[----:B---3--:R-:W-:-:S02]  /*3b10*/  IMAD R4, R8, UR15, RZ ;  /* 0x0000000f08047c24 */ /* 0x008fc4000f8e02ff */
[----:B------:R-:W-:Y:S01]  /*3b20*/  LDS R25, [R86+0x180] ;  /* 0x0001800056197984 */ /* 0x000fe20000000800 */
[----:B------:R-:W-:Y:S01]  /*3b30*/  FADD.FTZ R22, R21, R22 ;  /* 0x0000001615167221 */ /* 0x000fe20000010000 */
[----:B------:R-:W-:Y:S02]  /*3b40*/  IMAD R9, R9, UR14, R4 ;  /* 0x0000000e09097c24 */ /* 0x000fe4000f8e0204 */
[----:B------:R-:W-:Y:S01]  /*3b50*/  @!P1 STS [UR5+0x200], R28 ;  /* 0x0002001cff009988 */ /* 0x000fe20008000805 */
[----:B------:R-:W-:Y:S01]  /*3b60*/  IMAD.WIDE.U32 R4, R8, UR14, RZ ;  /* 0x0000000e08047c25 */ /* 0x000fe2000f8e00ff */
[----:B------:R-:W-:Y:S01]  /*3b70*/  BAR.SYNC.DEFER_BLOCKING 0x0 ;  /* 0x0000000000007b1d */ /* 0x000fe20000010000 */
[----:B------:R-:W-:Y:S02]  /*3b80*/  IADD3 R10, P1, R30, -0x60, RZ ;  /* 0xffffffa01e0a7810 */ /* 0x000fe40007f3e0ff */
[----:B------:R-:W-:Y:S01]  /*3b90*/  FADD.FTZ R69, R22, R23 ;  /* 0x0000001716457221 */ /* 0x000fe20000010000 */
[----:B------:R-:W-:-:S02]  /*3ba0*/  IADD3 R15, R5, R9, RZ ;  /* 0x00000009050f7210 */ /* 0x000fc40007ffe0ff */
[----:B------:R-:W-:Y:S01]  /*3bb0*/  IADD3.X R13, R31, -0x1, RZ, P1, !PT ;  /* 0xffffffff1f0d7810 */ /* 0x000fe20000ffe4ff */
        /* <DEDUP_REMOVED lines=16> */
.L_x_10133:
[----:B------:R-:W-:Y:S05]  /*3cc0*/  BSYNC B0 ;  /* 0x0000000000007941 */ /* 0x000fea0003800000 */
.L_x_10132:
[----:B------:R-:W-:Y:S01]  /*3cd0*/  MOV R5, R15 ;  /* 0x0000000f00057202 */ /* 0x000fe20000000f00 */
[----:B------:R-:W-:Y:S01]  /*3ce0*/  ULDC.64 UR6, c[0x0][0x3b0] ;  /* 0x0000ec0000067ab9 */ /* 0x000fe20000000a00 */
[----:B------:R-:W-:Y:S01]  /*3cf0*/  ULDC.64 UR8, c[0x0][0x3f0] ;  /* 0x0000fc0000087ab9 */ /* 0x000fe20000000a00 */
[----:B---3--:R-:W-:Y:S01]  /*3d00*/  IMAD R3, R63, UR6, RZ ;  /* 0x000000063f037c24 */ /* 0x008fe2000f8e02ff */
[-C--:B------:R-:W-:Y:S01]  /*3d10*/  ISETP.GE.AND P0, PT, R78, R11.reuse, PT ;  /* 0x0000000b4e00720c */ /* 0x080fe20003f06270 */
[----:B------:R-:W-:Y:S01]  /*3d20*/  IMAD.WIDE.U32 R4, R0, UR6, R4 ;  /* 0x0000000600047c25 */ /* 0x000fe2000f8e0004 */
[-C--:B------:R-:W-:Y:S01]  /*3d30*/  ISETP.GE.AND P1, PT, R80, R11.reuse, PT ;  /* 0x0000000b5000720c */ /* 0x080fe20003f26270 */
[----:B------:R-:W-:Y:S01]  /*3d40*/  UIADD3 UR4, UR4, -0x80, URZ ;  /* 0xffffff8004047890 */ /* 0x000fe2000fffe03f */
[----:B------:R-:W-:Y:S01]  /*3d50*/  ISETP.GE.AND P2, PT, R82, R11, PT ;  /* 0x0000000b5200720c */ /* 0x000fe20003f46270 */
[----:B------:R-:W-:Y:S01]  /*3d60*/  IMAD R7, R0, UR7, R3 ;  /* 0x0000000700077c24 */ /* 0x000fe2000f8e0203 */
[----:B------:R-:W-:-:S02]  /*3d70*/  LEA R3, P4, R10, UR8, 0x2 ;  /* 0x000000080a037c11 */ /* 0x000fc4000f8810ff */
[----:B------:R-:W-:Y:S02]  /*3d80*/  IADD3 R89, P3, R89, R4, RZ ;  /* 0x0000000459597210 */ /* 0x000fe40007f7e0ff */
[----:B------:R-:W-:Y:S02]  /*3d90*/  LEA.HI.X R6, R10, UR9, R13, 0x2, P4 ;  /* 0x000000090a067c11 */ /* 0x000fe4000a0f140d */
[----:B------:R-:W-:Y:S02]  /*3da0*/  IADD3.X R5, R90, R7, R5, P3, !PT ;  /* 0x000000075a057210 */ /* 0x000fe40001ffe405 */
[C---:B------:R-:W-:Y:S02]  /*3db0*/  ISETP.GT.AND P4, PT, R70.reuse, 0x1, PT ;  /* 0x000000014600780c */ /* 0x040fe40003f84270 */
        /* <DEDUP_REMOVED lines=15> */
.L_x_10110:
[----:B------:R-:W-:Y:S02]  /*3eb0*/  ULDC.64 UR4, c[0x0][0x3d8] ;  /* 0x0000f60000047ab9 */ /* 0x000fe40000000a00 */
[----:B------:R-:W-:-:S04]  /*3ec0*/  ISETP.NE.U32.AND P0, PT, RZ, UR4, PT ;  /* 0x00000004ff007c0c */ /* 0x000fc8000bf05070 */
[----:B------:R-:W-:-:S13]  /*3ed0*/  ISETP.NE.AND.EX P0, PT, RZ, UR5, PT, P0 ;  /* 0x00000005ff007c0c */ /* 0x000fda000bf05300 */
[----:B------:R-:W-:Y:S05]  /*3ee0*/  @!P0 BRA `(.L_x_10135) ;  /* 0x00000000005c8947 */ /* 0x000fea0003800000 */
[----:B-----5:R-:W4:Y:S01]  /*3ef0*/  SHFL.DOWN P0, R2, R67, 0x1, 0x1f ;  /* 0x08201f0043027f89 */ /* 0x020f220000000000 */
[----:B------:R-:W-:Y:S01]  /*3f00*/  BSSY B0, `(.L_x_10135) ;  /* 0x0000015000007945 */ /* 0x000fe20003800000 */
[----:B------:R-:W0:Y:S01]  /*3f10*/  S2R R6, SR_LANEID ;  /* 0x0000000000067919 */ /* 0x000e220000000000 */
[----:B------:R-:W1:Y:S01]  /*3f20*/  S2R R8, SR_TID.X ;  /* 0x0000000000087919 */ /* 0x000e620000002100 */
[----:B----4-:R-:W-:-:S05]  /*3f30*/  @P0 FADD R2, R2, R67 ;  /* 0x0000004302020221 */ /* 0x010fca0000000000 */
[----:B------:R-:W4:Y:S01]  /*3f40*/  SHFL.DOWN P0, R3, R2, 0x2, 0x1f ;  /* 0x08401f0002037f89 */ /* 0x000f220000000000 */
[----:B0-----:R-:W-:-:S13]  /*3f50*/  ISETP.NE.AND P1, PT, R6, RZ, PT ;  /* 0x000000ff0600720c */ /* 0x001fda0003f25270 */
[----:B------:R-:W0:Y:S01]  /*3f60*/  @!P1 S2R R7, SR_CgaCtaId ;  /* 0x0000000000079919 */ /* 0x000e220000008800 */
[----:B----4-:R-:W-:Y:S01]  /*3f70*/  @P0 FADD R3, R2, R3 ;  /* 0x0000000302030221 */ /* 0x010fe20000000000 */
[----:B------:R-:W-:-:S04]  /*3f80*/  @!P1 MOV R2, 0x400 ;  /* 0x0000040000029802 */ /* 0x000fc80000000f00 */
[----:B---3--:R-:W3:Y:S01]  /*3f90*/  SHFL.DOWN P0, R4, R3, 0x4, 0x1f ;  /* 0x08801f0003047f89 */ /* 0x008ee20000000000 */
        /* <DEDUP_REMOVED lines=11> */
.L_x_10136:
[----:B------:R-:W-:Y:S05]  /*4050*/  BSYNC B0 ;  /* 0x0000000000007941 */ /* 0x000fea0003800000 */
.L_x_10135:
[----:B------:R-:W-:Y:S01]  /*4060*/  ULDC.64 UR4, c[0x0][0x3f8] ;  /* 0x0000fe0000047ab9 */ /* 0x000fe20000000a00 */
[----:B------:R-:W-:Y:S01]  /*4070*/  BSSY B0, `(.L_x_10137) ;  /* 0x000001d000007945 */ /* 0x000fe20003800000 */
[----:B------:R-:W-:-:S04]  /*4080*/  ISETP.NE.U32.AND P0, PT, RZ, UR4, PT ;  /* 0x00000004ff007c0c */ /* 0x000fc8000bf05070 */
[----:B------:R-:W-:-:S13]  /*4090*/  ISETP.NE.AND.EX P0, PT, RZ, UR5, PT, P0 ;  /* 0x00000005ff007c0c */ /* 0x000fda000bf05300 */
[----:B------:R-:W-:Y:S05]  /*40a0*/  @!P0 BRA `(.L_x_10138) ;  /* 0x0000000000608947 */ /* 0x000fea0003800000 */
[----:B------:R-:W-:Y:S06]  /*40b0*/  BAR.SYNC.DEFER_BLOCKING 0x0 ;  /* 0x0000000000007b1d */ /* 0x000fec0000010000 */
[----:B-----5:R-:W4:Y:S01]  /*40c0*/  SHFL.DOWN P0, R2, R69, 0x1, 0x1f ;  /* 0x08201f0045027f89 */ /* 0x020f220000000000 */
[----:B01----:R-:W0:Y:S01]  /*40d0*/  S2R R6, SR_LANEID ;  /* 0x0000000000067919 */ /* 0x003e220000000000 */
        /* <DEDUP_REMOVED lines=21> */
.L_x_10138:
[----:B------:R-:W4:Y:S02]  /*4230*/  S2R R15, SR_TID.X ;  /* 0x00000000000f7919 */ /* 0x000f240000002100 */
.L_x_10139:
[----:B------:R-:W-:Y:S05]  /*4240*/  BSYNC B0 ;  /* 0x0000000000007941 */ /* 0x000fea0003800000 */
.L_x_10137:
[----:B------:R-:W-:Y:S02]  /*4250*/  ULDC UR16, c[0x0][0x21c] ;  /* 0x0000870000107ab9 */ /* 0x000fe40000000800 */
[----:B----4-:R-:W-:-:S13]  /*4260*/  ISETP.GE.AND P0, PT, R15, UR16, PT ;  /* 0x000000100f007c0c */ /* 0x010fda000bf06270 */
[----:B------:R-:W-:Y:S05]  /*4270*/  @P0 EXIT ;  /* 0x000000000000094d */ /* 0x000fea0003800000 */
[----:B------:R-:W4:Y:S01]  /*4280*/  S2UR UR5, SR_CgaCtaId ;  /* 0x00000000000579c3 */ /* 0x000f220000008800 */
[----:B------:R-:W-:Y:S01]  /*4290*/  ULDC.64 UR6, c[0x0][0x358] ;  /* 0x0000d60000067ab9 */ /* 0x000fe20000000a00 */
[----:B------:R-:W-:Y:S01]  /*42a0*/  ULDC.64 UR8, c[0x0][0x338] ;  /* 0x0000ce0000087ab9 */ /* 0x000fe20000000a00 */
[C---:B---3--:R-:W-:Y:S01]  /*42b0*/  IMAD R5, R63.reuse, UR6, RZ ;  /* 0x000000063f057c24 */ /* 0x048fe2000f8e02ff */
        /* <DEDUP_REMOVED lines=13> */
[----:B----4-:R-:W-:-:S03]  /*4390*/  ULEA UR4, UR5, UR4, 0x18 ;  /* 0x0000000405047291 */ /* 0x010fc6000f8ec03f */
[----:B------:R-:W-:-:S09]  /*43a0*/  ULDC UR5, c[0x0][0x0] ;  /* 0x0000000000057ab9 */ /* 0x000fd20000000800 */
.L_x_10141:
[----:B------:R-:W-:Y:S01]  /*43b0*/  LEA R0, R15, UR4, 0x2 ;  /* 0x000000040f007c11 */ /* 0x000fe2000f8e10ff */
[----:B---3--:R-:W-:Y:S01]  /*43c0*/  IMAD.MOV.U32 R8, RZ, RZ, R2 ;  /* 0x000000ffff087224 */ /* 0x008fe200078e0002 */
[----:B------:R-:W-:Y:S02]  /*43d0*/  SHF.R.S32.HI R10, RZ, 0x1f, R15 ;  /* 0x0000001fff0a7819 */ /* 0x000fe4000001140f */
[----:B------:R-:W-:Y:S01]  /*43e0*/  MOV R9, R23 ;  /* 0x0000001700097202 */ /* 0x000fe20000000f00 */
[----:B------:R-:W3:Y:S01]  /*43f0*/  LDS R17, [R0+0x16c8] ;  /* 0x0016c80000117984 */ /* 0x000ee20000000800 */
[----:B01----:R-:W-:Y:S01]  /*4400*/  MOV R6, R4 ;  /* 0x0000000400067202 */ /* 0x003fe20000000f00 */
[C---:B------:R-:W-:Y:S01]  /*4410*/  IMAD R12, R10.reuse, UR6, RZ ;  /* 0x000000060a0c7c24 */ /* 0x040fe2000f8e02ff */
[----:B------:R-:W-:Y:S01]  /*4420*/  MOV R7, R21 ;  /* 0x0000001500077202 */ /* 0x000fe20000000f00 */
[----:B------:R-:W0:Y:S01]  /*4430*/  LDS R19, [R0+0x1ac8] ;  /* 0x001ac80000137984 */ /* 0x000e220000000800 */
        /* <DEDUP_REMOVED lines=17> */
.L_x_10140:
[----:B------:R-:W-:Y:S05]  /*4550*/  EXIT ;  /* 0x000000000000794d */ /* 0x000fea0003800000 */
.L_x_10142:
        /* <DEDUP_REMOVED lines=10> */
.L_x_11045:


//--------------------- .text._Z25selective_scan_bwd_kernelI32Selective_Scan_bwd_kernel_traitsILi32ELi4ELb0ELb0ELb1ELb1ELb0EffEEv12SSMParamsBwd --------------------------
	.section	.text._Z25selective_scan_bwd_kernelI32Selective_Scan_bwd_kernel_traitsILi32ELi4ELb0ELb0ELb1ELb1ELb0EffEEv12SSMParamsBwd,"ax",@progbits
	.align	128
        .global         _Z25selective_scan_bwd_kernelI32Selective_Scan_bwd_kernel_traitsILi32ELi4ELb0ELb0ELb1ELb1ELb0EffEEv12SSMParamsBwd
        .type           _Z25selective_scan_bwd_kernelI32Selective_Scan_bwd_kernel_traitsILi32ELi4ELb0ELb0ELb1ELb1ELb0EffEEv12SSMParamsBwd,@function
        .size           _Z25selective_scan_bwd_kernelI32Selective_Scan_bwd_kernel_traitsILi32ELi4ELb0ELb0ELb1ELb1ELb0EffEEv12SSMParamsBwd,(.L_x_11046 - _Z25selective_scan_bwd_kernelI32Selective_Scan_bwd_kernel_traitsILi32ELi4ELb0ELb0ELb1ELb1ELb0EffEEv12SSMParamsBwd)
        .other          _Z25selective_scan_bwd_kernelI32Selective_Scan_bwd_kernel_traitsILi32ELi4ELb0ELb0ELb1ELb1ELb0EffEEv12SSMParamsBwd,@"STO_CUDA_ENTRY STV_DEFAULT"
_Z25selective_scan_bwd_kernelI32Selective_Scan_bwd_kernel_traitsILi32ELi4ELb0ELb0ELb1ELb1ELb0EffEEv12SSMParamsBwd:
.text._Z25selective_scan_bwd_kernelI32Selective_Scan_bwd_kernel_traitsILi32ELi4ELb0ELb0ELb1ELb1ELb0EffEEv12SSMParamsBwd:
        /* <DEDUP_REMOVED lines=41> */
[----:B------:R-:W-:-:S04]  /*0290*/  IMAD.HI.U32 R52, R7, R2, RZ ;  /* 0x0000000207347227 */ /* 0x000fc800078e00ff */
[----:B------:R-:W-:-:S03]  /*02a0*/  IMAD.MOV R0, RZ, RZ, -R52 ;  /* 0x000000ffff007224 */ /* 0x000fc600078e0a34 */
[----:B------:R-:W0:Y:S01]  /*02b0*/  LDC.64 R32, c[0x0][0x3b8] ;  /* 0x0000ee00ff207b82 */ /* 0x000e220000000a00 */
        /* <DEDUP_REMOVED lines=53> */
[----:B------:R-:W-:Y:S01]  /*0610*/  IMAD R0, R57, R14, RZ ;  /* 0x0000000e39007224 */ /* 0x000fe200078e02ff */
[----:B------:R-:W-:Y:S02]  /*0620*/  ISETP.NE.AND.EX P1, PT, R17, RZ, PT, P1 ;  /* 0x000000ff1100720c */ /* 0x000fe40003f25310 */
[----:B------:R-:W-:Y:S01]  /*0630*/  ISETP.NE.U32.AND P2, PT, R18, RZ, PT ;  /* 0x000000ff1200720c */ /* 0x000fe20003f45070 */
[----:B------:R-:W-:-:S03]  /*0640*/  IMAD R5, R52, R15, R0 ;  /* 0x0000000f34057224 */ /* 0x000fc600078e0200 */
[----:B------:R-:W3:Y:S01]  /*0650*/  @P0 LDC R11, c[0x0][0x21c] ;  /* 0x00008700ff0b0b82 */ /* 0x000ee20000000800 */
[----:B------:R-:W-:Y:S01]  /*0660*/  IMAD.WIDE.U32 R2, R52, R14, UR4 ;  /* 0x0000000434027e25 */ /* 0x000fe2000f8e000e */
[----:B------:R-:W-:Y:S02]  /*0670*/  ISETP.NE.AND.EX P2, PT, R19, RZ, PT, P2 ;  /* 0x000000ff1300720c */ /* 0x000fe40003f45320 */
[----:B------:R-:W-:Y:S02]  /*0680*/  CS2R R68, SRZ ;  /* 0x0000000000447805 */ /* 0x000fe4000001ff00 */
[----:B------:R-:W-:Y:S01]  /*0690*/  CS2R R66, SRZ ;  /* 0x0000000000427805 */ /* 0x000fe2000001ff00 */
[----:B------:R-:W-:Y:S01]  /*06a0*/  ULDC.64 UR4, c[0x0][0x230] ;  /* 0x00008c0000047ab9 */ /* 0x000fe20000000a00 */
        /* <DEDUP_REMOVED lines=8> */
[----:B------:R-:W-:Y:S01]  /*0730*/  IADD3 R7, P5, R7, R2, RZ ;  /* 0x0000000207077210 */ /* 0x000fe20007fbe0ff */
[----:B------:R-:W-:Y:S01]  /*0740*/  IMAD.IADD R22, R3, 0x1, R5 ;  /* 0x0000000103167824 */ /* 0x000fe200078e0205 */
[----:B------:R-:W-:Y:S01]  /*0750*/  @P2 LEA.HI.X R67, R59, R19, R58, 0x2, P4 ;  /* 0x000000133b432211 */ /* 0x000fe200020f143a */
[----:B---3--:R-:W-:Y:S01]  /*0760*/  @P0 IMAD R3, R0, R11, RZ ;  /* 0x0000000b00030224 */ /* 0x008fe200078e02ff */
[----:B--2---:R-:W-:Y:S01]  /*0770*/  LEA R31, P2, R30, R12, 0x2 ;  /* 0x0000000c1e1f7211 */ /* 0x004fe200078410ff */
[----:B------:R-:W-:Y:S01]  /*0780*/  IMAD R0, R58, UR4, RZ ;  /* 0x000000043a007c24 */ /* 0x000fe2000f8e02ff */
[----:B0-----:R-:W-:-:S02]  /*0790*/  LEA R29, P3, R28, R24, 0x2 ;  /* 0x000000181c1d7211 */ /* 0x001fc400078610ff */
[----:B------:R-:W-:Y:S01]  /*07a0*/  LEA.HI.X R30, R30, R13, R8, 0x2, P2 ;  /* 0x0000000d1e1e7211 */ /* 0x000fe200010f1408 */
[----:B------:R-:W-:Y:S01]  /*07b0*/  IMAD R23, R59, UR5, R0 ;  /* 0x000000053b177c24 */ /* 0x000fe2000f8e0200 */
[----:B------:R-:W-:Y:S02]  /*07c0*/  IADD3.X R22, R9, R22, RZ, P5, !PT ;  /* 0x0000001609167210 */ /* 0x000fe40002ffe4ff */
[----:B------:R-:W-:Y:S02]  /*07d0*/  LEA R27, P4, R26, R32, 0x2 ;  /* 0x000000201a1b7211 */ /* 0x000fe400078810ff */
[----:B----4-:R-:W-:Y:S01]  /*07e0*/  LEA R24, P2, R7, R14, 0x2 ;  /* 0x0000000e07187211 */ /* 0x010fe200078410ff */
[----:B------:R-:W-:Y:S01]  /*07f0*/  HFMA2.MMA R53, -RZ, RZ, 0, 0 ;  /* 0x00000000ff357435 */ /* 0x000fe200000001ff */
[----:B------:R-:W-:Y:S01]  /*0800*/  LEA.HI.X R28, R28, R25, R6, 0x2, P3 ;  /* 0x000000191c1c7211 */ /* 0x000fe200018f1406 */
[----:B------:R-:W-:Y:S01]  /*0810*/  @P0 IMAD.WIDE R70, R3, 0x8, R70 ;  /* 0x0000000803460825 */ /* 0x000fe200078e0246 */
[----:B------:R-:W-:-:S02]  /*0820*/  LEA.HI.X R26, R26, R33, R4, 0x2, P4 ;  /* 0x000000211a1a7211 */ /* 0x000fc400020f1404 */
[----:B------:R-:W-:Y:S02]  /*0830*/  @!P0 CS2R R70, SRZ ;  /* 0x0000000000468805 */ /* 0x000fe4000001ff00 */
[----:B------:R-:W-:Y:S01]  /*0840*/  LEA.HI.X R22, R7, R15, R22, 0x2, P2 ;  /* 0x0000000f07167211 */ /* 0x000fe200010f1416 */
[----:B------:R-:W-:Y:S06]  /*0850*/  @!P1 BRA `(.L_x_10143) ;  /* 0x0000003000a89947 */ /* 0x000fec0003800000 */
[----:B------:R-:W0:Y:S01]  /*0860*/  S2R R64, SR_TID.X ;  /* 0x0000000000407919 */ /* 0x000e220000002100 */
[----:B------:R-:W1:Y:S01]  /*0870*/  LDC.64 R4, c[0x0][0x368] ;  /* 0x0000da00ff047b82 */ /* 0x000e620000000a00 */
[----:B------:R-:W-:Y:S01]  /*0880*/  MOV R65, RZ ;  /* 0x000000ff00417202 */ /* 0x000fe20000000f00 */
[----:B------:R-:W-:Y:S01]  /*0890*/  ULDC.64 UR6, c[0x0][0x370] ;  /* 0x0000dc0000067ab9 */ /* 0x000fe20000000a00 */
[----:B------:R-:W2:Y:S01]  /*08a0*/  S2R R25, SR_LANEID ;  /* 0x0000000000197919 */ /* 0x000ea20000000000 */
[----:B------:R-:W-:Y:S01]  /*08b0*/  IMAD R7, R57, UR6, RZ ;  /* 0x0000000639077c24 */ /* 0x000fe2000f8e02ff */
[----:B------:R-:W-:Y:S01]  /*08c0*/  MOV R53, RZ ;  /* 0x000000ff00357202 */ /* 0x000fe20000000f00 */
[----:B------:R-:W-:Y:S01]  /*08d0*/  IMAD.WIDE.U32 R62, R59, UR4, RZ ;  /* 0x000000043b3e7c25 */ /* 0x000fe2000f8e00ff */
[----:B------:R-:W-:Y:S01]  /*08e0*/  UMOV UR4, 0x400 ;  /* 0x0000040000047882 */ /* 0x000fe20000000000 */
[----:B------:R-:W3:Y:S01]  /*08f0*/  S2UR UR5, SR_CgaCtaId ;  /* 0x00000000000579c3 */ /* 0x000ee20000008800 */
[----:B------:R-:W-:Y:S01]  /*0900*/  MOV R55, RZ ;  /* 0x000000ff00377202 */ /* 0x000fe20000000f00 */
[----:B------:R-:W-:Y:S01]  /*0910*/  IMAD R7, R52, UR7, R7 ;  /* 0x0000000734077c24 */ /* 0x000fe2000f8e0207 */
[----:B------:R-:W-:Y:S01]  /*0920*/  IADD3 R23, R63, R23, RZ ;  /* 0x000000173f177210 */ /* 0x000fe20007ffe0ff */
[----:B-1----:R-:W-:-:S04]  /*0930*/  IMAD R0, R4, UR15, RZ ;  /* 0x0000000f04007c24 */ /* 0x002fc8000f8e02ff */
[----:B------:R-:W-:Y:S02]  /*0940*/  IMAD R5, R5, UR14, R0 ;  /* 0x0000000e05057c24 */ /* 0x000fe4000f8e0200 */
[----:B0-----:R-:W-:Y:S01]  /*0950*/  IMAD.WIDE.U32 R2, R4, UR14, R64 ;  /* 0x0000000e04027c25 */ /* 0x001fe2000f8e0040 */
[C---:B------:R-:W-:Y:S01]  /*0960*/  SHF.L.U32 R19, R64.reuse, 0x2, RZ ;  /* 0x0000000240137819 */ /* 0x040fe200000006ff */
[----:B---3--:R-:W-:Y:S01]  /*0970*/  ULEA UR4, UR5, UR4, 0x18 ;  /* 0x0000000405047291 */ /* 0x008fe2000f8ec03f */
[----:B------:R-:W-:Y:S02]  /*0980*/  LOP3.LUT R20, R64, 0x1f, RZ, 0xc0, !PT ;  /* 0x0000001f40147812 */ /* 0x000fe400078ec0ff */
[----:B------:R-:W-:Y:S02]  /*0990*/  IADD3 R3, R3, R5, RZ ;  /* 0x0000000503037210 */ /* 0x000fe40007ffe0ff */
[----:B------:R-:W-:Y:S01]  /*09a0*/  LOP3.LUT R61, R19, 0xffffff80, RZ, 0xc0, !PT ;  /* 0xffffff80133d7812 */ /* 0x000fe200078ec0ff */
[----:B------:R-:W-:Y:S01]  /*09b0*/  IMAD.U32 R90, RZ, RZ, UR4 ;  /* 0x00000004ff5a7e24 */ /* 0x000fe2000f8e00ff */
[----:B------:R-:W-:Y:S01]  /*09c0*/  UMOV UR4, URZ ;  /* 0x0000003f00047c82 */ /* 0x000fe20008000000 */
[----:B------:R-:W-:Y:S01]  /*09d0*/  IMAD.WIDE.U32 R2, R52, UR6, R2 ;  /* 0x0000000634027c25 */ /* 0x000fe2000f8e0002 */
[----:B------:R-:W-:Y:S01]  /*09e0*/  ULDC.64 UR6, c[0x0][0x3d0] ;  /* 0x0000f40000067ab9 */ /* 0x000fe20000000a00 */
[----:B------:R-:W-:-:S02]  /*09f0*/  LOP3.LUT R60, R61, 0x1f, R64, 0xf8, !PT ;  /* 0x0000001f3d3c7812 */ /* 0x000fc400078ef840 */
[----:B------:R-:W-:Y:S01]  /*0a00*/  IMAD.IADD R3, R3, 0x1, R7 ;  /* 0x0000000103037824 */ /* 0x000fe200078e0207 */
[C---:B------:R-:W-:Y:S01]  /*0a10*/  LEA R16, P0, R2.reuse, UR6, 0x2 ;  /* 0x0000000602107c11 */ /* 0x040fe2000f8010ff */
[----:B------:R-:W-:Y:S01]  /*0a20*/  ULDC UR6, c[0x0][0x224] ;  /* 0x0000890000067ab9 */ /* 0x000fe20000000800 */
[----:B------:R-:W-:Y:S02]  /*0a30*/  IADD3 R19, R19, R90, RZ ;  /* 0x0000005a13137210 */ /* 0x000fe40007ffe0ff */
[----:B------:R-:W-:Y:S02]  /*0a40*/  LEA.HI.X R2, R2, UR7, R3, 0x2, P0 ;  /* 0x0000000702027c11 */ /* 0x000fe400080f1403 */
[C---:B------:R-:W-:Y:S02]  /*0a50*/  IADD3 R18, P0, R16.reuse, -0x180, RZ ;  /* 0xfffffe8010127810 */ /* 0x040fe40007f1e0ff */
[C---:B------:R-:W-:Y:S02]  /*0a60*/  IADD3 R17, P1, R16.reuse, -0x100, RZ ;  /* 0xffffff0010117810 */ /* 0x040fe40007f3e0ff */
[----:B------:R-:W-:-:S02]  /*0a70*/  IADD3 R16, P2, R16, -0x80, RZ ;  /* 0xffffff8010107810 */ /* 0x000fc40007f5e0ff */
[----:B------:R-:W-:Y:S02]  /*0a80*/  MOV R21, UR6 ;  /* 0x0000000600157c02 */ /* 0x000fe40008000f00 */
[----:B------:R-:W-:Y:S02]  /*0a90*/  SHF.R.S32.HI R61, RZ, 0x1f, R60 ;  /* 0x0000001fff3d7819 */ /* 0x000fe4000001143c */
[C---:B------:R-:W-:Y:S02]  /*0aa0*/  LOP3.LUT R15, R60.reuse, 0x20, RZ, 0xfc, !PT ;  /* 0x000000203c0f7812 */ /* 0x040fe400078efcff */
[C---:B------:R-:W-:Y:S02]  /*0ab0*/  LOP3.LUT R14, R60.reuse, 0x40, RZ, 0xfc, !PT ;  /* 0x000000403c0e7812 */ /* 0x040fe400078efcff */
[----:B------:R-:W-:Y:S02]  /*0ac0*/  LOP3.LUT R13, R60, 0x60, RZ, 0xfc, !PT ;  /* 0x000000603c0d7812 */ /* 0x000fe400078efcff */
[----:B------:R-:W-:-:S02]  /*0ad0*/  IADD3.X R12, R2, -0x1, RZ, P0, !PT ;  /* 0xffffffff020c7810 */ /* 0x000fc400007fe4ff */
[C---:B------:R-:W-:Y:S02]  /*0ae0*/  IADD3.X R11, R2.reuse, -0x1, RZ, P1, !PT ;  /* 0xffffffff020b7810 */ /* 0x040fe40000ffe4ff */
[----:B--2---:R-:W-:-:S07]  /*0af0*/  IADD3.X R10, R2, -0x1, RZ, P2, !PT ;  /* 0xffffffff020a7810 */ /* 0x004fce00017fe4ff */
.L_x_10170:
[----:B------:R-:W-:Y:S01]  /*0b00*/  BAR.SYNC.DEFER_BLOCKING 0x0 ;  /* 0x0000000000007b1d */ /* 0x000fe20000010000 */
[----:B------:R-:W-:Y:S01]  /*0b10*/  LEA R9, R21, 0xffffff80, 0x7 ;  /* 0xffffff8015097811 */ /* 0x000fe200078e38ff */
[----:B0-----:R-:W-:Y:S01]  /*0b20*/  HFMA2.MMA R33, -RZ, RZ, 0, 0 ;  /* 0x00000000ff217435 */ /* 0x001fe200000001ff */
[C---:B------:R-:W-:Y:S01]  /*0b30*/  SHF.L.U32 R8, R60.reuse, 0x2, RZ ;  /* 0x000000023c087819 */ /* 0x040fe200000006ff */
[----:B------:R-:W-:Y:S01]  /*0b40*/  IMAD.MOV.U32 R7, RZ, RZ, RZ ;  /* 0x000000ffff077224 */ /* 0x000fe200078e00ff */
[----:B------:R-:W-:Y:S01]  /*0b50*/  SHF.L.U64.HI R3, R60, 0x2, R61 ;  /* 0x000000023c037819 */ /* 0x000fe2000001023d */
[----:B------:R-:W-:Y:S01]  /*0b60*/  ULDC UR7, c[0x0][0x218] ;  /* 0x0000860000077ab9 */ /* 0x000fe20000000800 */
[----:B------:R-:W-:Y:S02]  /*0b70*/  IADD3 R4, P4, R31, R8, RZ ;  /* 0x000000081f047210 */ /* 0x000fe40007f9e0ff */
[----:B------:R-:W-:Y:S02]  /*0b80*/  MOV R35, RZ ;  /* 0x000000ff00237202 */ /* 0x000fe40000000f00 */
[----:B------:R-:W-:-:S02]  /*0b90*/  MOV R39, RZ ;  /* 0x000000ff00277202 */ /* 0x000fc40000000f00 */
[C---:B------:R-:W-:Y:S01]  /*0ba0*/  LEA R2, R25.reuse, R90, 0x2 ;  /* 0x0000005a19027211 */ /* 0x040fe200078e10ff */
[----:B------:R-:W-:Y:S01]  /*0bb0*/  IMAD R0, R25, 0x10, R90 ;  /* 0x0000001019007824 */ /* 0x000fe200078e025a */
[----:B------:R-:W-:Y:S01]  /*0bc0*/  IADD3 R91, -R9, UR7, RZ ;  /* 0x00000007095b7c10 */ /* 0x000fe2000fffe1ff */
[----:B------:R-:W-:Y:S01]  /*0bd0*/  HFMA2.MMA R37, -RZ, RZ, 0, 0 ;  /* 0x00000000ff257435 */ /* 0x000fe200000001ff */
[----:B------:R-:W-:Y:S01]  /*0be0*/  IADD3.X R5, R30, R3, RZ, P4, !PT ;  /* 0x000000031e057210 */ /* 0x000fe200027fe4ff */
[----:B------:R-:W-:Y:S01]  /*0bf0*/  HFMA2.MMA R41, -RZ, RZ, 0, 0 ;  /* 0x00000000ff297435 */ /* 0x000fe200000001ff */
[-C--:B------:R-:W-:Y:S02]  /*0c00*/  ISETP.GE.AND P0, PT, R60, R91.reuse, PT ;  /* 0x0000005b3c00720c */ /* 0x080fe40003f06270 */
[----:B------:R-:W-:Y:S01]  /*0c10*/  MOV R45, RZ ;  /* 0x000000ff002d7202 */ /* 0x000fe20000000f00 */
[----:B------:R-:W-:Y:S01]  /*0c20*/  HFMA2.MMA R47, -RZ, RZ, 0, 0 ;  /* 0x00000000ff2f7435 */ /* 0x000fe200000001ff */
[-C--:B------:R-:W-:Y:S01]  /*0c30*/  ISETP.GE.AND P1, PT, R15, R91.reuse, PT ;  /* 0x0000005b0f00720c */ /* 0x080fe20003f26270 */
[----:B------:R-:W-:Y:S01]  /*0c40*/  HFMA2.MMA R51, -RZ, RZ, 0, 0 ;  /* 0x00000000ff337435 */ /* 0x000fe200000001ff */
[-C--:B------:R-:W-:Y:S01]  /*0c50*/  ISETP.GE.AND P2, PT, R14, R91.reuse, PT ;  /* 0x0000005b0e00720c */ /* 0x080fe20003f46270 */
[----:B------:R-:W-:Y:S01]  /*0c60*/  IMAD.MOV.U32 R75, RZ, RZ, RZ ;  /* 0x000000ffff4b7224 */ /* 0x000fe200078e00ff */
[----:B------:R-:W-:Y:S01]  /*0c70*/  ISETP.GE.AND P3, PT, R13, R91, PT ;  /* 0x0000005b0d00720c */ /* 0x000fe20003f66270 */
[----:B------:R-:W0:Y:S01]  /*0c80*/  LDC R40, c[0x0][0x21c] ;  /* 0x00008700ff287b82 */ /* 0x000e220000000800 */
[----:B------:R-:W-:Y:S01]  /*0c90*/  MOV R49, RZ ;  /* 0x000000ff00317202 */ /* 0x000fe20000000f00 */
[----:B------:R-:W-:-:S02]  /*0ca0*/  ULDC UR8, c[0x0][0x224] ;  /* 0x0000890000087ab9 */ /* 0x000fc40000000800 */
[----:B------:R-:W2:Y:S04]  /*0cb0*/  @!P0 LDG.E R7, desc[UR12][R4.64] ;  /* 0x0000000c04078981 */ /* 0x000ea8000c1e1900 */
[----:B------:R-:W3:Y:S04]  /*0cc0*/  @!P1 LDG.E R35, desc[UR12][R4.64+0x80] ;  /* 0x0000800c04239981 */ /* 0x000ee8000c1e1900 */
[----:B------:R-:W4:Y:S04]  /*0cd0*/  @!P2 LDG.E R33, desc[UR12][R4.64+0x100] ;  /* 0x0001000c0421a981 */ /* 0x000f28000c1e1900 */
[----:B------:R1:W4:Y:S01]  /*0ce0*/  @!P3 LDG.E R39, desc[UR12][R4.64+0x180] ;  /* 0x0001800c0427b981 */ /* 0x000322000c1e1900 */
[----:B------:R-:W-:-:S02]  /*0cf0*/  ISETP.GE.AND P1, PT, R60, R91, PT ;  /* 0x0000005b3c00720c */ /* 0x000fc40003f26270 */
[-C--:B------:R-:W-:Y:S02]  /*0d00*/  ISETP.GE.AND P2, PT, R15, R91.reuse, PT ;  /* 0x0000005b0f00720c */ /* 0x080fe40003f46270 */
[-C--:B------:R-:W-:Y:S02]  /*0d10*/  ISETP.GE.AND P3, PT, R14, R91.reuse, PT ;  /* 0x0000005b0e00720c */ /* 0x080fe40003f66270 */
[----:B------:R-:W-:Y:S02]  /*0d20*/  ISETP.GE.AND P4, PT, R13, R91, PT ;  /* 0x0000005b0d00720c */ /* 0x000fe40003f86270 */
[----:B------:R-:W-:Y:S02]  /*0d30*/  IADD3 R72, P0, R29, R8, RZ ;  /* 0x000000081d487210 */ /* 0x000fe40007f1e0ff */
[----:B-1----:R-:W-:-:S03]  /*0d40*/  MOV R5, RZ ;  /* 0x000000ff00057202 */ /* 0x002fc60000000f00 */
        /* <DEDUP_REMOVED lines=12> */
[----:B------:R-:W-:-:S04]  /*0e10*/  IADD3 R42, P0, R27, R8, RZ ;  /* 0x000000081b2a7210 */ /* 0x000fc80007f1e0ff */
[----:B------:R-:W-:Y:S01]  /*0e20*/  IADD3.X R43, R26, R3, RZ, P0, !PT ;  /* 0x000000031a2b7210 */ /* 0x000fe200007fe4ff */
[----:B--2---:R-:W-:Y:S04]  /*0e30*/  STS [R2], R37 ;  /* 0x0000002502007388 */ /* 0x004fe80000000800 */
[----:B---3--:R-:W-:Y:S04]  /*0e40*/  STS [R2+0x80], R45 ;  /* 0x0000802d02007388 */ /* 0x008fe80000000800 */
[----:B----4-:R-:W-:Y:S04]  /*0e50*/  STS [R2+0x100], R41 ;  /* 0x0001002902007388 */ /* 0x010fe80000000800 */
[----:B------:R-:W-:Y:S01]  /*0e60*/  STS [R2+0x180], R5 ;  /* 0x0001800502007388 */ /* 0x000fe20000000800 */
[----:B------:R-:W-:-:S03]  /*0e70*/  NOP ;  /* 0x0000000000007918 */ /* 0x000fc60000000000 */
[----:B------:R-:W1:Y:S01]  /*0e80*/  LDS.128 R36, [R0] ;  /* 0x0000000000247984 */ /* 0x000e620000000c00 */
        /* <DEDUP_REMOVED lines=53> */
.L_x_10145:
[----:B------:R-:W-:Y:S05]  /*11e0*/  BSYNC B0 ;  /* 0x0000000000007941 */ /* 0x000fea0003800000 */
.L_x_10144:
        /* <DEDUP_REMOVED lines=33> */
.L_x_10147:
[----:B------:R-:W-:Y:S05]  /*1400*/  BSYNC B0 ;  /* 0x0000000000007941 */ /* 0x000fea0003800000 */
.L_x_10146:
        /* <DEDUP_REMOVED lines=33> */
.L_x_10149:
[----:B------:R-:W-:Y:S05]  /*1620*/  BSYNC B0 ;  /* 0x0000000000007941 */ /* 0x000fea0003800000 */
.L_x_10148:
        /* <DEDUP_REMOVED lines=33> */
.L_x_10151:
[----:B------:R-:W-:Y:S05]  /*1840*/  BSYNC B0 ;  /* 0x0000000000007941 */ /* 0x000fea0003800000 */
.L_x_10150:
[----:B------:R-:W-:Y:S01]  /*1850*/  BAR.SYNC.DEFER_BLOCKING 0x0 ;  /* 0x0000000000007b1d */ /* 0x000fe20000010000 */
[----:B------:R-:W-:Y:S01]  /*1860*/  ISETP.GE.AND P0, PT, R40, 0x1, PT ;  /* 0x000000012800780c */ /* 0x000fe20003f06270 */
[----:B--2---:R-:W-:Y:S01]  /*1870*/  FFMA.FTZ R36, R32, R4, R55 ;  /* 0x0000000420247223 */ /* 0x004fe20000010037 */
[----:B------:R-:W-:Y:S01]  /*1880*/  USHF.R.S32.HI UR22, URZ, 0x1f, UR8 ;  /* 0x0000001f3f167899 */ /* 0x000fe20008011408 */
[----:B------:R-:W-:Y:S02]  /*1890*/  MOV R97, RZ ;  /* 0x000000ff00617202 */ /* 0x000fe40000000f00 */
[----:B------:R-:W-:Y:S01]  /*18a0*/  CS2R R38, SRZ ;  /* 0x0000000000267805 */ /* 0x000fe2000001ff00 */
[----:B------:R-:W-:Y:S01]  /*18b0*/  FFMA.FTZ R41, R33, R5, R36 ;  /* 0x0000000521297223 */ /* 0x000fe20000010024 */
[----:B------:R-:W-:Y:S01]  /*18c0*/  CS2R R36, SRZ ;  /* 0x0000000000247805 */ /* 0x000fe2000001ff00 */
        /* <DEDUP_REMOVED lines=11> */
[----:B------:R-:W-:Y:S01]  /*1980*/  USHF.L.U32 UR9, UR8, 0x2, URZ ;  /* 0x0000000208097899 */ /* 0x000fe2000800063f */
[----:B------:R-:W-:Y:S01]  /*1990*/  IMAD R45, R57, UR6, RZ ;  /* 0x00000006392d7c24 */ /* 0x000fe2000f8e02ff */
[----:B------:R-:W-:Y:S01]  /*19a0*/  USHF.L.U64.HI UR10, UR8, 0x2, UR22 ;  /* 0x00000002080a7899 */ /* 0x000fe20008010216 */
[----:B------:R-:W-:Y:S01]  /*19b0*/  HFMA2.MMA R99, -RZ, RZ, 0, 0 ;  /* 0x00000000ff637435 */ /* 0x000fe200000001ff */
[----:B------:R-:W2:Y:S01]  /*19c0*/  LDC R96, c[0x0][0x224] ;  /* 0x00008900ff607b82 */ /* 0x000ea20000000800 */
[----:B------:R-:W-:Y:S01]  /*19d0*/  IMAD R45, R52, UR7, R45 ;  /* 0x00000007342d7c24 */ /* 0x000fe2000f8e022d */
[----:B------:R-:W-:Y:S01]  /*19e0*/  IADD3 R86, P2, R17, UR9, RZ ;  /* 0x0000000911567c10 */ /* 0x000fe2000ff5e0ff */
[----:B------:R-:W-:Y:S01]  /*19f0*/  UMOV UR5, URZ ;  /* 0x0000003f00057c82 */ /* 0x000fe20008000000 */
[----:B------:R-:W-:Y:S01]  /*1a00*/  IADD3 R88, P3, R16, UR9, RZ ;  /* 0x0000000910587c10 */ /* 0x000fe2000ff7e0ff */
[----:B------:R-:W-:Y:S01]  /*1a10*/  ULDC UR24, c[0x0][0x224] ;  /* 0x0000890000187ab9 */ /* 0x000fe20000000800 */
[----:B------:R-:W-:Y:S01]  /*1a20*/  ISETP.GE.AND P1, PT, R60, R91, PT ;  /* 0x0000005b3c00720c */ /* 0x000fe20003f26270 */
[----:B------:R-:W-:Y:S01]  /*1a30*/  ULDC UR25, c[0x0][0x21c] ;  /* 0x0000870000197ab9 */ /* 0x000fe20000000800 */
[----:B------:R-:W3:Y:S01]  /*1a40*/  LDC.64 R78, c[0x0][0x380] ;  /* 0x0000e000ff4e7b82 */ /* 0x000ee20000000a00 */
[----:B------:R-:W-:Y:S01]  /*1a50*/  IADD3.X R87, R11, UR10, RZ, P2, !PT ;  /* 0x0000000a0b577c10 */ /* 0x000fe200097fe4ff */
[----:B------:R-:W-:Y:S01]  /*1a60*/  ULDC.64 UR20, c[0x0][0x380] ;  /* 0x0000e00000147ab9 */ /* 0x000fe20000000a00 */
[----:B------:R-:W-:Y:S01]  /*1a70*/  IADD3.X R89, R10, UR10, RZ, P3, !PT ;  /* 0x0000000a0a597c10 */ /* 0x000fe20009ffe4ff */
[----:B------:R-:W-:Y:S01]  /*1a80*/  ULDC.64 UR26, c[0x0][0x3d0] ;  /* 0x0000f400001a7ab9 */ /* 0x000fe20000000a00 */
[----:B------:R-:W-:Y:S01]  /*1a90*/  ULDC.64 UR16, c[0x0][0x238] ;  /* 0x00008e0000107ab9 */ /* 0x000fe20000000a00 */
[----:B------:R-:W-:Y:S01]  /*1aa0*/  ULDC.64 UR18, c[0x0][0x270] ;  /* 0x00009c0000127ab9 */ /* 0x000fe20000000a00 */
[C---:B0-----:R-:W-:Y:S01]  /*1ab0*/  IMAD R44, R38.reuse, UR15, RZ ;  /* 0x0000000f262c7c24 */ /* 0x041fe2000f8e02ff */
[----:B------:R-:W0:Y:S01]  /*1ac0*/  LDC.64 R80, c[0x0][0x2d0] ;  /* 0x0000b400ff507b82 */ /* 0x000e220000000a00 */
[----:B------:R-:W-:-:S04]  /*1ad0*/  IMAD.WIDE.U32 R36, R38, UR14, R36 ;  /* 0x0000000e26247c25 */ /* 0x000fc8000f8e0024 */
[----:B------:R-:W-:-:S03]  /*1ae0*/  IMAD R39, R39, UR14, R44 ;  /* 0x0000000e27277c24 */ /* 0x000fc6000f8e022c */
[----:B------:R-:W4:Y:S01]  /*1af0*/  LDC.64 R82, c[0x0][0x2d8] ;  /* 0x0000b600ff527b82 */ /* 0x000f220000000a00 */
[----:B------:R-:W-:Y:S01]  /*1b00*/  IMAD.IADD R37, R37, 0x1, R39 ;  /* 0x0000000125257824 */ /* 0x000fe200078e0227 */
[----:B------:R-:W-:Y:S01]  /*1b10*/  SHF.R.S32.HI R39, RZ, 0x1f, R9 ;  /* 0x0000001fff277819 */ /* 0x000fe20000011409 */
[----:B------:R-:W-:Y:S01]  /*1b20*/  IMAD.WIDE.U32 R36, R52, UR6, R36 ;  /* 0x0000000634247c25 */ /* 0x000fe2000f8e0024 */
[----:B------:R-:W-:-:S03]  /*1b30*/  ULDC.64 UR6, c[0x0][0x248] ;  /* 0x0000920000067ab9 */ /* 0x000fc60000000a00 */
[----:B------:R-:W-:Y:S01]  /*1b40*/  IMAD.WIDE.U32 R76, R59, UR6, RZ ;  /* 0x000000063b4c7c25 */ /* 0x000fe2000f8e00ff */
[----:B------:R-:W-:-:S03]  /*1b50*/  IADD3 R74, P0, R9, R36, RZ ;  /* 0x00000024094a7210 */ /* 0x000fc60007f1e0ff */
[----:B------:R-:W-:Y:S01]  /*1b60*/  IMAD R36, R58, UR6, RZ ;  /* 0x000000063a247c24 */ /* 0x000fe2000f8e02ff */
[----:B-1----:R-:W-:Y:S02]  /*1b70*/  IADD3.X R75, R39, R37, R45, P0, !PT ;  /* 0x00000025274b7210 */ /* 0x002fe400007fe42d */
[----:B------:R-:W-:Y:S02]  /*1b80*/  CS2R R38, SRZ ;  /* 0x0000000000267805 */ /* 0x000fe4000001ff00 */
[----:B------:R-:W-:Y:S01]  /*1b90*/  IADD3 R84, P0, R18, UR9, RZ ;  /* 0x0000000912547c10 */ /* 0x000fe2000ff1e0ff */
[----:B------:R-:W-:Y:S01]  /*1ba0*/  IMAD R101, R59, UR7, R36 ;  /* 0x000000073b657c24 */ /* 0x000fe2000f8e0224 */
[----:B------:R-:W-:Y:S01]  /*1bb0*/  CS2R R36, SRZ ;  /* 0x0000000000247805 */ /* 0x000fe2000001ff00 */
[----:B------:R-:W-:Y:S01]  /*1bc0*/  UMOV UR6, URZ ;  /* 0x0000003f00067c82 */ /* 0x000fe20008000000 */
[----:B------:R-:W-:Y:S01]  /*1bd0*/  IADD3.X R85, R12, UR10, RZ, P0, !PT ;  /* 0x0000000a0c557c10 */ /* 0x000fe200087fe4ff */
[----:B------:R-:W-:Y:S01]  /*1be0*/  ULDC UR7, c[0x0][0x218] ;  /* 0x0000860000077ab9 */ /* 0x000fe20000000800 */
[----:B------:R-:W-:Y:S01]  /*1bf0*/  IADD3 R101, R77, R101, RZ ;  /* 0x000000654d657210 */ /* 0x000fe20007ffe0ff */
[----:B--23--:R-:W-:-:S06]  /*1c00*/  ULDC.64 UR10, c[0x0][0x250] ;  /* 0x00009400000a7ab9 */ /* 0x00cfcc0000000a00 */
.L_x_10165:
[----:B------:R-:W-:Y:S02]  /*1c10*/  SHF.R.S32.HI R102, RZ, 0x1f, R99 ;  /* 0x0000001fff667819 */ /* 0x000fe40000011463 */
[----:B--23--:R-:W-:Y:S02]  /*1c20*/  MOV R44, R62 ;  /* 0x0000003e002c7202 */ /* 0x00cfe40000000f00 */
[----:B------:R-:W-:Y:S01]  /*1c30*/  MOV R45, R23 ;  /* 0x00000017002d7202 */ /* 0x000fe20000000f00 */
[----:B------:R-:W-:Y:S02]  /*1c40*/  IMAD R46, R102, UR16, RZ ;  /* 0x00000010662e7c24 */ /* 0x000fe4000f8e02ff */
        /* <DEDUP_REMOVED lines=11> */
[-C--:B------:R-:W-:Y:S02]  /*1d00*/  ISETP.GE.AND P2, PT, R14, R91.reuse, PT ;  /* 0x0000005b0e00720c */ /* 0x080fe40003f46270 */
[----:B------:R-:W-:Y:S02]  /*1d10*/  ISETP.GE.AND P3, PT, R13, R91, PT ;  /* 0x0000005b0d00720c */ /* 0x000fe40003f66270 */
[----:B------:R-:W-:Y:S02]  /*1d20*/  LEA R46, P4, R44, R24, 0x2 ;  /* 0x000000182c2e7211 */ /* 0x000fe400078810ff */
[----:B------:R-:W-:Y:S02]  /*1d30*/  MOV R107, RZ ;  /* 0x000000ff006b7202 */ /* 0x000fe40000000f00 */
[----:B------:R-:W-:-:S02]  /*1d40*/  MOV R105, RZ ;  /* 0x000000ff00697202 */ /* 0x000fc40000000f00 */
[----:B------:R-:W-:Y:S02]  /*1d50*/  MOV R103, RZ ;  /* 0x000000ff00677202 */ /* 0x000fe40000000f00 */
[----:B------:R-:W-:Y:S02]  /*1d60*/  MOV R109, RZ ;  /* 0x000000ff006d7202 */ /* 0x000fe40000000f00 */
[----:B------:R-:W-:-:S05]  /*1d70*/  LEA.HI.X R47, R44, R22, R45, 0x2, P4 ;  /* 0x000000162c2f7211 */ /* 0x000fca00020f142d */
[----:B------:R-:W3:Y:S04]  /*1d80*/  @!P0 LDG.E R107, desc[UR12][R46.64+0x80] ;  /* 0x0000800c2e6b8981 */ /* 0x000ee8000c1e1900 */
[----:B------:R-:W3:Y:S04]  /*1d90*/  @!P2 LDG.E R105, desc[UR12][R46.64+0x100] ;  /* 0x0001000c2e69a981 */ /* 0x000ee8000c1e1900 */
[----:B------:R-:W3:Y:S04]  /*1da0*/  @!P1 LDG.E R103, desc[UR12][R46.64] ;  /* 0x0000000c2e679981 */ /* 0x000ee8000c1e1900 */
[----:B-1----:R1:W3:Y:S01]  /*1db0*/  @!P3 LDG.E R109, desc[UR12][R46.64+0x180] ;  /* 0x0001800c2e6db981 */ /* 0x0022e2000c1e1900 */
[----:B------:R-:W-:Y:S01]  /*1dc0*/  IMAD R50, R102, UR10, RZ ;  /* 0x0000000a66327c24 */ /* 0x000fe2000f8e02ff */
[C---:B------:R-:W-:Y:S01]  /*1dd0*/  ISETP.GT.AND P0, PT, R21.reuse, 0x1, PT ;  /* 0x000000011500780c */ /* 0x040fe20003f04270 */
[----:B------:R-:W-:Y:S01]  /*1de0*/  IMAD.MOV.U32 R100, RZ, RZ, R76 ;  /* 0x000000ffff647224 */ /* 0x000fe200078e004c */
[----:B0-----:R-:W-:-:S02]  /*1df0*/  IADD3 R48, R21, -0x1, RZ ;  /* 0xffffffff15307810 */ /* 0x001fc40007ffe0ff */
[----:B------:R-:W-:Y:S01]  /*1e00*/  ISETP.EQ.AND P0, PT, R20, RZ, P0 ;  /* 0x000000ff1400720c */ /* 0x000fe20000702270 */
[C---:B------:R-:W-:Y:S01]  /*1e10*/  IMAD.WIDE.U32 R44, R99.reuse, UR10, R100 ;  /* 0x0000000a632c7c25 */ /* 0x040fe2000f8e0064 */
[----:B------:R-:W-:Y:S02]  /*1e20*/  ISETP.NE.AND P2, PT, R64, RZ, PT ;  /* 0x000000ff4000720c */ /* 0x000fe40003f45270 */
[----:B------:R-:W-:Y:S01]  /*1e30*/  LEA.HI R49, R48, R48, RZ, 0x1 ;  /* 0x0000003030317211 */ /* 0x000fe200078f08ff */
[----:B-1----:R-:W-:Y:S01]  /*1e40*/  IMAD R47, R99, UR11, R50 ;  /* 0x0000000b632f7c24 */ /* 0x002fe2000f8e0232 */
[----:B----4-:R-:W-:Y:S02]  /*1e50*/  LEA R50, P3, R44, R82, 0x2 ;  /* 0x000000522c327211 */ /* 0x010fe400078610ff */
[----:B------:R-:W-:Y:S02]  /*1e60*/  LOP3.LUT R49, R49, 0xfffffe, RZ, 0xc0, !PT ;  /* 0x00fffffe31317812 */ /* 0x000fe400078ec0ff */
[----:B------:R-:W-:-:S02]  /*1e70*/  IADD3 R46, R45, R47, RZ ;  /* 0x0000002f2d2e7210 */ /* 0x000fc40007ffe0ff */
[----:B------:R-:W-:Y:S01]  /*1e80*/  IADD3 R48, R48, -R49, RZ ;  /* 0x8000003130307210 */ /* 0x000fe20007ffe0ff */
[----:B------:R-:W0:Y:S01]  /*1e90*/  @P0 LDC R104, c[0x0][0x21c] ;  /* 0x00008700ff680b82 */ /* 0x000e220000000800 */
[----:B------:R-:W-:Y:S02]  /*1ea0*/  LEA.HI.X R51, R44, R83, R46, 0x2, P3 ;  /* 0x000000532c337211 */ /* 0x000fe400018f142e */
[----:B------:R-:W-:Y:S01]  /*1eb0*/  IADD3 R45, R64, 0x200, RZ ;  /* 0x00000200402d7810 */ /* 0x000fe20007ffe0ff */
[--C-:B------:R-:W-:Y:S01]  /*1ec0*/  @!P2 IMAD R45, R48, 0x100, R99.reuse ;  /* 0x00000100302da824 */ /* 0x100fe200078e0263 */
[----:B------:R-:W-:Y:S01]  /*1ed0*/  @P0 IADD3 R44, R21, -0x2, RZ ;  /* 0xfffffffe152c0810 */ /* 0x000fe20007ffe0ff */
[----:B------:R-:W4:Y:S02]  /*1ee0*/  LDG.E R50, desc[UR12][R50.64] ;  /* 0x0000000c32327981 */ /* 0x000f24000c1e1900 */
[----:B------:R-:W-:Y:S01]  /*1ef0*/  IMAD R115, R45, 0x4, R90 ;  /* 0x000000042d737824 */ /* 0x000fe200078e025a */
[----:B------:R-:W-:Y:S01]  /*1f00*/  ISETP.NE.AND P3, PT, R64, 0x1f, PT ;  /* 0x0000001f4000780c */ /* 0x000fe20003f65270 */
[----:B0-----:R-:W-:Y:S01]  /*1f10*/  @P0 IMAD R49, R44, R104, R99 ;  /* 0x000000682c310224 */ /* 0x001fe200078e0263 */
[----:B------:R-:W-:-:S03]  /*1f20*/  MOV R113, RZ ;  /* 0x000000ff00717202 */ /* 0x000fc60000000f00 */
[----:B------:R-:W-:-:S04]  /*1f30*/  @P0 IMAD.WIDE R48, R49, 0x8, R70 ;  /* 0x0000000831300825 */ /* 0x000fc800078e0246 */
[----:B------:R-:W-:Y:S01]  /*1f40*/  FMUL.FTZ R108, R33, R92 ;  /* 0x0000005c216c7220 */ /* 0x000fe20000410000 */
[----:B------:R-:W-:Y:S01]  /*1f50*/  BSSY B0, `(.L_x_10153) ;  /* 0x000002b000007945 */ /* 0x000fe20003800000 */
[----:B------:R-:W-:Y:S01]  /*1f60*/  FMUL.FTZ R116, R34, R95 ;  /* 0x0000005f22747220 */ /* 0x000fe20000410000 */
[----:B--2---:R-:W-:-:S04]  /*1f70*/  FMUL.FTZ R100, R98, 1.4426950216293334961 ;  /* 0x3fb8aa3b62647820 */ /* 0x004fc80000410000 */
[----:B------:R-:W-:-:S06]  /*1f80*/  FMUL.FTZ R114, R100, R93 ;  /* 0x0000005d64727220 */ /* 0x000fcc0000410000 */
[----:B------:R-:W0:Y:S01]  /*1f90*/  MUFU.EX2 R114, R114 ;  /* 0x0000007200727308 */ /* 0x000e220000000800 */
[----:B---3--:R-:W-:Y:S04]  /*1fa0*/  STS [R2+0x80], R107 ;  /* 0x0000806b02007388 */ /* 0x008fe80000000800 */
[----:B------:R-:W-:Y:S04]  /*1fb0*/  STS [R2+0x100], R105 ;  /* 0x0001006902007388 */ /* 0x000fe80000000800 */
[----:B------:R-:W-:Y:S04]  /*1fc0*/  STS [R2], R103 ;  /* 0x0000006702007388 */ /* 0x000fe80000000800 */
[----:B------:R1:W-:Y:S01]  /*1fd0*/  STS [R2+0x180], R109 ;  /* 0x0001806d02007388 */ /* 0x0003e20000000800 */
[----:B------:R-:W-:-:S03]  /*1fe0*/  NOP ;  /* 0x0000000000007918 */ /* 0x000fc60000000000 */
[----:B------:R-:W4:Y:S04]  /*1ff0*/  LDS.128 R44, [R0] ;  /* 0x00000000002c7984 */ /* 0x000f280000000c00 */
[----:B0-----:R0:W-:Y:S01]  /*2000*/  STS [R115+0x648], R114 ;  /* 0x0006487273007388 */ /* 0x0011e20000000800 */
[----:B------:R-:W-:Y:S01]  /*2010*/  BAR.SYNC.DEFER_BLOCKING 0x0 ;  /* 0x0000000000007b1d */ /* 0x000fe20000010000 */
[C---:B------:R-:W-:Y:S01]  /*2020*/  FMUL.FTZ R111, R100.reuse, R92 ;  /* 0x0000005c646f7220 */ /* 0x040fe20000410000 */
[C---:B-1----:R-:W-:Y:S01]  /*2030*/  FMUL.FTZ R109, R100.reuse, R95 ;  /* 0x0000005f646d7220 */ /* 0x042fe20000410000 */
[----:B------:R-:W-:-:S04]  /*2040*/  FMUL.FTZ R107, R100, R94 ;  /* 0x0000005e646b7220 */ /* 0x000fc80000410000 */
[----:B------:R-:W1:Y:S01]  /*2050*/  MUFU.EX2 R111, R111 ;  /* 0x0000006f006f7308 */ /* 0x000e620000000800 */
[----:B------:R2:W3:Y:S07]  /*2060*/  @P3 LDS R120, [R19+0xe4c] ;  /* 0x000e4c0013783984 */ /* 0x0004ee0000000800 */
[----:B------:R-:W0:Y:S01]  /*2070*/  MUFU.EX2 R109, R109 ;  /* 0x0000006d006d7308 */ /* 0x000e220000000800 */
[----:B------:R4:W5:Y:S07]  /*2080*/  @P0 LDG.E R113, desc[UR12][R48.64+0x4] ;  /* 0x0000040c30710981 */ /* 0x00096e000c1e1900 */
[----:B------:R-:W2:Y:S01]  /*2090*/  MUFU.EX2 R107, R107 ;  /* 0x0000006b006b7308 */ /* 0x000ea20000000800 */
[----:B------:R-:W-:Y:S01]  /*20a0*/  FMUL.FTZ R103, R32, R93 ;  /* 0x0000005d20677220 */ /* 0x000fe20000410000 */
[C---:B----4-:R-:W-:Y:S01]  /*20b0*/  FMUL.FTZ R49, R50.reuse, R46 ;  /* 0x0000002e32317220 */ /* 0x050fe20000410000 */
[----:B------:R-:W-:Y:S01]  /*20c0*/  FMUL.FTZ R48, R50, R47 ;  /* 0x0000002f32307220 */ /* 0x000fe20000410000 */
[----:B-1----:R-:W-:Y:S01]  /*20d0*/  FMUL.FTZ R122, R114, R111 ;  /* 0x0000006f727a7220 */ /* 0x002fe20000410000 */
[----:B------:R-:W-:Y:S01]  /*20e0*/  FMUL.FTZ R110, R50, R45 ;  /* 0x0000002d326e7220 */ /* 0x000fe20000410000 */
[----:B------:R-:W-:Y:S01]  /*20f0*/  FMUL.FTZ R112, R6, R49 ;  /* 0x0000003106707220 */ /* 0x000fe20000410000 */
[----:B------:R-:W-:Y:S01]  /*2100*/  FMUL.FTZ R105, R7, R48 ;  /* 0x0000003007697220 */ /* 0x000fe20000410000 */
[----:B------:R-:W-:Y:S01]  /*2110*/  FMUL.FTZ R100, R35, R94 ;  /* 0x0000005e23647220 */ /* 0x000fe20000410000 */
[----:B------:R-:W-:Y:S01]  /*2120*/  FFMA.FTZ R104, R111, R103, R108 ;  /* 0x000000676f687223 */ /* 0x000fe2000001006c */
[----:B------:R-:W-:Y:S01]  /*2130*/  FMUL.FTZ R49, R50, R44 ;  /* 0x0000002c32317220 */ /* 0x000fe20000410000 */
[----:B0-----:R-:W-:Y:S01]  /*2140*/  FMUL.FTZ R122, R109, R122 ;  /* 0x0000007a6d7a7220 */ /* 0x001fe20000410000 */
[----:B------:R-:W-:Y:S01]  /*2150*/  FMUL.FTZ R110, R5, R110 ;  /* 0x0000006e056e7220 */ /* 0x000fe20000410000 */
[----:B--2---:R-:W-:Y:S01]  /*2160*/  FFMA.FTZ R115, R107, R105, R112 ;  /* 0x000000696b737223 */ /* 0x004fe20000010070 */
[----:B------:R-:W-:Y:S06]  /*2170*/  @P3 BRA `(.L_x_10154) ;  /* 0x0000000000203947 */ /* 0x000fec0003800000 */
[----:B------:R-:W-:Y:S02]  /*2180*/  ISETP.NE.AND P0, PT, R21, R96, PT ;  /* 0x000000601500720c */ /* 0x000fe40003f05270 */
[----:B---3--:R-:W-:-:S11]  /*2190*/  MOV R120, 0x3f800000 ;  /* 0x3f80000000787802 */ /* 0x008fd60000000f00 */
[----:B------:R-:W-:-:S04]  /*21a0*/  @P0 LEA.HI R48, R21, R21, RZ, 0x1 ;  /* 0x0000001515300211 */ /* 0x000fc800078f08ff */
[----:B------:R-:W-:-:S04]  /*21b0*/  @P0 LOP3.LUT R48, R48, 0xfffffe, RZ, 0xc0, !PT ;  /* 0x00fffffe30300812 */ /* 0x000fc800078ec0ff */
[----:B------:R-:W-:-:S04]  /*21c0*/  @P0 IADD3 R48, -R48, R21, RZ ;  /* 0x0000001530300210 */ /* 0x000fc80007ffe1ff */
[----:B------:R-:W-:-:S04]  /*21d0*/  @P0 LEA R51, R48, R99, 0x8 ;  /* 0x0000006330330211 */ /* 0x000fc800078e40ff */
[----:B------:R-:W-:-:S05]  /*21e0*/  @P0 LEA R51, R51, R90, 0x2 ;  /* 0x0000005a33330211 */ /* 0x000fca00078e10ff */
[----:B------:R0:W1:Y:S02]  /*21f0*/  @P0 LDS R120, [R51+0x648] ;  /* 0x0006480033780984 */ /* 0x0000640000000800 */
.L_x_10154:
[----:B------:R-:W-:Y:S05]  /*2200*/  BSYNC B0 ;  /* 0x0000000000007941 */ /* 0x000fea0003800000 */
.L_x_10153:
[----:B-1-3--:R-:W-:Y:S01]  /*2210*/  FMUL.FTZ R48, R107, R120 ;  /* 0x000000786b307220 */ /* 0x00afe20000410000 */
[C---:B------:R-:W-:Y:S01]  /*2220*/  FFMA.FTZ R104, R109.reuse, R104, R116 ;  /* 0x000000686d687223 */ /* 0x040fe20000010074 */
[C---:B------:R-:W-:Y:S01]  /*2230*/  FFMA.FTZ R124, R109.reuse, R115, R110 ;  /* 0x000000736d7c7223 */ /* 0x040fe2000001006e */
[----:B------:R-:W-:Y:S01]  /*2240*/  FMUL.FTZ R106, R4, R49 ;  /* 0x00000031046a7220 */ /* 0x000fe20000410000 */
[----:B------:R-:W-:Y:S01]  /*2250*/  FMUL.FTZ R48, R109, R48 ;  /* 0x000000306d307220 */ /* 0x000fe20000410000 */
[C---:B------:R-:W-:Y:S01]  /*2260*/  FFMA.FTZ R115, R107.reuse, R104, R100 ;  /* 0x000000686b737223 */ /* 0x040fe20000010064 */
[----:B------:R-:W-:Y:S01]  /*2270*/  FMUL.FTZ R122, R107, R122 ;  /* 0x0000007a6b7a7220 */ /* 0x000fe20000410000 */
[C---:B------:R-:W-:Y:S01]  /*2280*/  FFMA.FTZ R124, R111.reuse, R124, R106 ;  /* 0x0000007c6f7c7223 */ /* 0x040fe2000001006a */
[----:B------:R-:W-:Y:S01]  /*2290*/  FMUL.FTZ R117, R111, R48 ;  /* 0x000000306f757220 */ /* 0x000fe20000410000 */
[----:B------:R-:W-:Y:S01]  /*22a0*/  ISETP.GE.AND P0, PT, R25, 0x1, PT ;  /* 0x000000011900780c */ /* 0x000fe20003f06270 */
[----:B------:R-:W1:Y:S01]  /*22b0*/  SHFL.UP PT, R48, R115, 0x1, RZ ;  /* 0x0420000073307989 */ /* 0x000e6200000e00ff */
[C---:B------:R-:W-:Y:S01]  /*22c0*/  ISETP.NE.AND P4, PT, R20.reuse, 0x1f, PT ;  /* 0x0000001f1400780c */ /* 0x040fe20003f85270 */
[----:B------:R-:W-:Y:S01]  /*22d0*/  BSSY B0, `(.L_x_10155) ;  /* 0x000006e000007945 */ /* 0x000fe20003800000 */
[----:B------:R-:W-:Y:S01]  /*22e0*/  ISETP.GE.U32.AND P5, PT, R20, 0x18, PT ;  /* 0x000000181400780c */ /* 0x000fe20003fa6070 */
[----:B------:R-:W2:Y:S04]  /*22f0*/  SHFL.UP PT, R49, R122, 0x1, RZ ;  /* 0x042000007a317989 */ /* 0x000ea800000e00ff */
[----:B0-----:R-:W0:Y:S04]  /*2300*/  SHFL.DOWN PT, R51, R124, 0x1, 0x1f ;  /* 0x08201f007c337f89 */ /* 0x001e2800000e0000 */
[----:B------:R-:W3:Y:S04]  /*2310*/  SHFL.DOWN PT, R104, R117, 0x1, 0x1f ;  /* 0x08201f0075687f89 */ /* 0x000ee800000e0000 */
[----:B-----5:R-:W-:Y:S01]  /*2320*/  SHFL.IDX PT, R123, R113, RZ, 0x1f ;  /* 0x00001fff717b7589 */ /* 0x020fe200000e0000 */
[C---:B-1----:R-:W-:Y:S01]  /*2330*/  @P0 FFMA.FTZ R115, R122.reuse, R48, R115 ;  /* 0x000000307a730223 */ /* 0x042fe20000010073 */
[----:B--2---:R-:W-:-:S04]  /*2340*/  @P0 FMUL.FTZ R122, R122, R49 ;  /* 0x000000317a7a0220 */ /* 0x004fc80000410000 */
[----:B------:R-:W1:Y:S01]  /*2350*/  SHFL.UP PT, R48, R115, 0x2, RZ ;  /* 0x0440000073307989 */ /* 0x000e6200000e00ff */
[----:B------:R-:W-:Y:S01]  /*2360*/  ISETP.GE.AND P0, PT, R25, 0x2, PT ;  /* 0x000000021900780c */ /* 0x000fe20003f06270 */
[C---:B0-----:R-:W-:Y:S02]  /*2370*/  @P4 FFMA.FTZ R124, R117.reuse, R51, R124 ;  /* 0x00000033757c4223 */ /* 0x041fe4000001007c */
[----:B------:R-:W0:Y:S01]  /*2380*/  SHFL.UP PT, R49, R122, 0x2, RZ ;  /* 0x044000007a317989 */ /* 0x000e2200000e00ff */
[----:B---3--:R-:W-:-:S03]  /*2390*/  @P4 FMUL.FTZ R117, R117, R104 ;  /* 0x0000006875754220 */ /* 0x008fc60000410000 */
[----:B------:R-:W2:Y:S01]  /*23a0*/  SHFL.DOWN PT, R51, R124, 0x2, 0x1f ;  /* 0x08401f007c337f89 */ /* 0x000ea200000e0000 */
[----:B------:R-:W-:-:S03]  /*23b0*/  ISETP.GE.U32.AND P4, PT, R20, 0x1e, PT ;  /* 0x0000001e1400780c */ /* 0x000fc60003f86070 */
[----:B------:R-:W3:Y:S02]  /*23c0*/  SHFL.DOWN PT, R104, R117, 0x2, 0x1f ;  /* 0x08401f0075687f89 */ /* 0x000ee400000e0000 */
[C---:B-1----:R-:W-:Y:S01]  /*23d0*/  @P0 FFMA.FTZ R115, R122.reuse, R48, R115 ;  /* 0x000000307a730223 */ /* 0x042fe20000010073 */
[----:B0-----:R-:W-:-:S04]  /*23e0*/  @P0 FMUL.FTZ R122, R122, R49 ;  /* 0x000000317a7a0220 */ /* 0x001fc80000410000 */
        /* <DEDUP_REMOVED lines=12> */
[----:B------:R-:W-:Y:S01]  /*24b0*/  ISETP.GE.AND P0, PT, R21, UR24, PT ;  /* 0x0000001815007c0c */ /* 0x000fe2000bf06270 */
[----:B------:R-:W-:Y:S02]  /*24c0*/  IMAD.MOV.U32 R49, RZ, RZ, RZ ;  /* 0x000000ffff317224 */ /* 0x000fe400078e00ff */
[C---:B--2---:R-:W-:Y:S02]  /*24d0*/  @!P4 FFMA.FTZ R124, R117.reuse, R51, R124 ;  /* 0x00000033757cc223 */ /* 0x044fe4000001007c */
[----:B------:R-:W1:Y:S01]  /*24e0*/  SHFL.UP PT, R51, R122, 0x8, RZ ;  /* 0x050000007a337989 */ /* 0x000e6200000e00ff */
[----:B------:R-:W-:Y:S01]  /*24f0*/  ISETP.NE.OR P0, PT, R20, RZ, P0 ;  /* 0x000000ff1400720c */ /* 0x000fe20000705670 */
[----:B---3--:R-:W-:Y:S01]  /*2500*/  @!P4 FMUL.FTZ R117, R117, R104 ;  /* 0x000000687575c220 */ /* 0x008fe20000410000 */
[----:B------:R-:W-:Y:S01]  /*2510*/  ISETP.GE.AND P4, PT, R25, 0x8, PT ;  /* 0x000000081900780c */ /* 0x000fe20003f86270 */
[----:B------:R-:W2:Y:S01]  /*2520*/  SHFL.DOWN PT, R121, R124, 0x8, 0x1f ;  /* 0x09001f007c797f89 */ /* 0x000ea200000e0000 */
[----:B------:R-:W-:-:S03]  /*2530*/  LEA R104, R99, R90, 0x3 ;  /* 0x0000005a63687211 */ /* 0x000fc600078e18ff */
[----:B------:R-:W3:Y:S06]  /*2540*/  SHFL.DOWN PT, R119, R117, 0x8, 0x1f ;  /* 0x09001f0075777f89 */ /* 0x000eec00000e0000 */
        /* <DEDUP_REMOVED lines=13> */
[----:B------:R-:W-:-:S04]  /*2620*/  ISETP.NE.AND P0, PT, R64, RZ, PT ;  /* 0x000000ff4000720c */ /* 0x000fc80003f05270 */
        /* <DEDUP_REMOVED lines=8> */
[----:B------:R2:W3:Y:S01]  /*26b0*/  SHFL.IDX PT, R51, R117, RZ, 0x1f ;  /* 0x00001fff75337589 */ /* 0x0004e200000e0000 */
[----:B0-----:R-:W-:-:S04]  /*26c0*/  @P2 FFMA.FTZ R123, R122, R123, R115 ;  /* 0x0000007b7a7b2223 */ /* 0x001fc80000010073 */
[----:B------:R-:W-:-:S04]  /*26d0*/  FFMA.FTZ R103, R114, R123, R103 ;  /* 0x0000007b72677223 */ /* 0x000fc80000010067 */
[----:B------:R-:W-:Y:S01]  /*26e0*/  FFMA.FTZ R115, R111, R103, R108 ;  /* 0x000000676f737223 */ /* 0x000fe2000001006c */
[----:B-1----:R-:W-:-:S03]  /*26f0*/  @P3 FFMA.FTZ R119, R121, R119, R125 ;  /* 0x0000007779773223 */ /* 0x002fc6000001007d */
[-C--:B------:R-:W-:Y:S01]  /*2700*/  FFMA.FTZ R113, R109, R115.reuse, R116 ;  /* 0x000000736d717223 */ /* 0x080fe20000010074 */
[----:B--2---:R-:W-:Y:S01]  /*2710*/  FMUL.FTZ R117, R45, R115 ;  /* 0x000000732d757220 */ /* 0x004fe20000410000 */
[----:B------:R-:W-:Y:S01]  /*2720*/  IADD3 R121, -R9, UR7, -R64 ;  /* 0x0000000709797c10 */ /* 0x000fe2000fffe940 */
[----:B------:R-:W-:Y:S01]  /*2730*/  FFMA.FTZ R105, R119, R120, R105 ;  /* 0x0000007877697223 */ /* 0x000fe20000010069 */
[----:B------:R-:W-:Y:S01]  /*2740*/  FMUL.FTZ R119, R44, R103 ;  /* 0x000000672c777220 */ /* 0x000fe20000410000 */
[----:B------:R-:W-:Y:S01]  /*2750*/  FFMA.FTZ R100, R107, R113, R100 ;  /* 0x000000716b647223 */ /* 0x000fe20000010064 */
[----:B------:R-:W-:Y:S01]  /*2760*/  ISETP.GE.AND P2, PT, R121, 0x1, PT ;  /* 0x000000017900780c */ /* 0x000fe20003f46270 */
[----:B---3--:R-:W-:Y:S01]  /*2770*/  FFMA.FTZ R45, R51, R49, R118 ;  /* 0x00000031332d7223 */ /* 0x008fe20000010076 */
[----:B------:R-:W-:Y:S01]  /*2780*/  FFMA.FTZ R44, R4, R119, RZ ;  /* 0x00000077042c7223 */ /* 0x000fe200000100ff */
[----:B------:R-:W-:Y:S01]  /*2790*/  FFMA.FTZ R107, R107, R105, R112 ;  /* 0x000000696b6b7223 */ /* 0x000fe20000010070 */
[C---:B------:R-:W-:Y:S01]  /*27a0*/  FMUL.FTZ R49, R50.reuse, R103 ;  /* 0x0000006732317220 */ /* 0x040fe20000410000 */
[C---:B------:R-:W-:Y:S01]  /*27b0*/  FMUL.FTZ R112, R50.reuse, R115 ;  /* 0x0000007332707220 */ /* 0x040fe20000410000 */
[----:B------:R-:W-:Y:S01]  /*27c0*/  FFMA.FTZ R117, R5, R117, R44 ;  /* 0x0000007505757223 */ /* 0x000fe2000001002c */
[----:B------:R-:W-:Y:S01]  /*27d0*/  FMUL.FTZ R44, R51, R48 ;  /* 0x00000030332c7220 */ /* 0x000fe20000410000 */
[C---:B------:R-:W-:Y:S01]  /*27e0*/  FMUL.FTZ R51, R50.reuse, R113 ;  /* 0x0000007132337220 */ /* 0x040fe20000410000 */
[----:B------:R-:W-:Y:S01]  /*27f0*/  FMUL.FTZ R116, R50, R100 ;  /* 0x0000006432747220 */ /* 0x000fe20000410000 */
[----:B------:R-:W-:Y:S01]  /*2800*/  FFMA.FTZ R109, R109, R107, R110 ;  /* 0x0000006b6d6d7223 */ /* 0x000fe2000001006e */
[----:B------:R-:W-:Y:S01]  /*2810*/  FMUL.FTZ R48, R4, R49 ;  /* 0x0000003104307220 */ /* 0x000fe20000410000 */
[----:B------:R-:W-:Y:S01]  /*2820*/  FMUL.FTZ R50, R6, R51 ;  /* 0x0000003306327220 */ /* 0x000fe20000410000 */
[----:B------:R-:W-:Y:S01]  /*2830*/  LEA R110, R64, R90, 0x4 ;  /* 0x0000005a406e7211 */ /* 0x000fe200078e20ff */
[----:B------:R-:W-:Y:S01]  /*2840*/  FMUL.FTZ R49, R5, R112 ;  /* 0x0000007005317220 */ /* 0x000fe20000410000 */
[----:B------:R-:W-:Y:S01]  /*2850*/  FMUL.FTZ R51, R7, R116 ;  /* 0x0000007407337220 */ /* 0x000fe20000410000 */
[----:B------:R0:W-:Y:S01]  /*2860*/  @!P0 STS.64 [R104+0xec8], R44 ;  /* 0x000ec82c68008388 */ /* 0x0001e20000000a00 */
[----:B------:R-:W-:Y:S01]  /*2870*/  FMUL.FTZ R114, R46, R113 ;  /* 0x000000712e727220 */ /* 0x000fe20000410000 */
[----:B------:R-:W-:Y:S01]  /*2880*/  FFMA.FTZ R111, R111, R109, R106 ;  /* 0x0000006d6f6f7223 */ /* 0x000fe2000001006a */
[----:B------:R-:W-:Y:S01]  /*2890*/  FADD.FTZ R46, -R108, R115 ;  /* 0x000000736c2e7221 */ /* 0x000fe20000010100 */
[----:B------:R0:W-:Y:S01]  /*28a0*/  STS.128 [R110+0x210], R48 ;  /* 0x000210306e007388 */ /* 0x0001e20000000c00 */
[-C--:B------:R-:W-:Y:S01]  /*28b0*/  FFMA.FTZ R106, R32, -R93.reuse, R103 ;  /* 0x8000005d206a7223 */ /* 0x080fe20000010067 */
[----:B------:R-:W-:Y:S01]  /*28c0*/  BAR.SYNC.DEFER_BLOCKING 0x0 ;  /* 0x0000000000007b1d */ /* 0x000fe20000010000 */
[C---:B------:R-:W-:Y:S01]  /*28d0*/  ISETP.GE.AND P3, PT, R121.reuse, 0x21, PT ;  /* 0x000000217900780c */ /* 0x040fe20003f66270 */
[----:B------:R-:W-:Y:S01]  /*28e0*/  FFMA.FTZ R108, R6, R114, R117 ;  /* 0x00000072066c7223 */ /* 0x000fe20000010075 */
[----:B------:R-:W-:Y:S01]  /*28f0*/  ISETP.GE.AND P4, PT, R121, 0x41, PT ;  /* 0x000000417900780c */ /* 0x000fe20003f86270 */
        /* <DEDUP_REMOVED lines=11> */
.L_x_10156:
[----:B------:R-:W-:Y:S05]  /*29b0*/  BSYNC B0 ;  /* 0x0000000000007941 */ /* 0x000fea0003800000 */
.L_x_10155:
[-C--:B------:R-:W-:Y:S01]  /*29c0*/  FFMA.FTZ R102, R34, -R95.reuse, R113 ;  /* 0x8000005f22667223 */ /* 0x080fe20000010071 */
[----:B01----:R-:W-:Y:S01]  /*29d0*/  FMUL.FTZ R48, R109, R92 ;  /* 0x0000005c6d307220 */ /* 0x003fe20000410000 */
[----:B------:R0:W1:Y:S01]  /*29e0*/  LDS R113, [R19+0x290] ;  /* 0x0002900013717984 */ /* 0x0000620000000800 */
[----:B------:R-:W-:Y:S01]  /*29f0*/  FFMA.FTZ R45, R103, R106, RZ ;  /* 0x0000006a672d7223 */ /* 0x000fe200000100ff */
[----:B------:R-:W-:Y:S01]  /*2a00*/  USHF.L.U64.HI UR9, UR5, 0x2, UR6 ;  /* 0x0000000205097899 */ /* 0x000fe20008010206 */
[----:B------:R-:W-:Y:S01]  /*2a10*/  FMUL.FTZ R49, R107, R95 ;  /* 0x0000005f6b317220 */ /* 0x000fe20000410000 */
[----:B------:R-:W-:Y:S01]  /*2a20*/  FMUL.FTZ R50, R105, R94 ;  /* 0x0000005e69327220 */ /* 0x000fe20000410000 */
[----:B------:R-:W-:Y:S01]  /*2a30*/  FFMA.FTZ R44, R48, R46, R45 ;  /* 0x0000002e302c7223 */ /* 0x000fe2000001002d */
[----:B------:R-:W-:Y:S01]  /*2a40*/  FFMA.FTZ R51, R35, -R94, R100 ;  /* 0x8000005e23337223 */ /* 0x000fe20000010064 */
[----:B------:R-:W-:Y:S01]  /*2a50*/  FMUL.FTZ R45, R47, R100 ;  /* 0x000000642f2d7220 */ /* 0x000fe20000410000 */
[----:B------:R-:W-:Y:S01]  /*2a60*/  USHF.L.U32 UR23, UR5, 0x2, URZ ;  /* 0x0000000205177899 */ /* 0x000fe2000800063f */
[----:B------:R-:W-:Y:S01]  /*2a70*/  FFMA.FTZ R47, R49, R102, R44 ;  /* 0x00000066312f7223 */ /* 0x000fe2000001002c */
[----:B------:R-:W-:Y:S01]  /*2a80*/  FMUL.FTZ R100, R50, R51 ;  /* 0x0000003332647220 */ /* 0x000fe20000410000 */
[----:B------:R-:W-:Y:S01]  /*2a90*/  IMAD R44, R78, UR9, RZ ;  /* 0x000000094e2c7c24 */ /* 0x000fe2000f8e02ff */
[----:B------:R-:W-:Y:S01]  /*2aa0*/  BSSY B0, `(.L_x_10157) ;  /* 0x0000008000007945 */ /* 0x000fe20003800000 */
[----:B------:R-:W-:Y:S01]  /*2ab0*/  FFMA.FTZ R108, R7, R45, R108 ;  /* 0x0000002d076c7223 */ /* 0x000fe2000001006c */
[----:B------:R-:W-:Y:S01]  /*2ac0*/  FADD.FTZ R47, R47, R100 ;  /* 0x000000642f2f7221 */ /* 0x000fe20000010000 */
[----:B------:R-:W-:Y:S01]  /*2ad0*/  IMAD R115, R79, UR23, R44 ;  /* 0x000000174f737c24 */ /* 0x000fe2000f8e022c */
[----:B0-----:R-:W-:Y:S06]  /*2ae0*/  @!P3 BRA `(.L_x_10158) ;  /* 0x00000000000cb947 */ /* 0x001fec0003800000 */
[----:B------:R-:W-:-:S05]  /*2af0*/  IMAD.WIDE.U32 R44, R78, UR23, R84 ;  /* 0x000000174e2c7c25 */ /* 0x000fca000f8e0054 */
[----:B------:R-:W-:-:S05]  /*2b00*/  IADD3 R45, R45, R115, RZ ;  /* 0x000000732d2d7210 */ /* 0x000fca0007ffe0ff */
[----:B-1----:R0:W-:Y:S02]  /*2b10*/  REDG.E.ADD.F32.FTZ.RN.STRONG.GPU desc[UR12][R44.64], R113 ;  /* 0x000000712c0079a6 */ /* 0x0021e4000c10f38c */
.L_x_10158:
[----:B------:R-:W-:Y:S05]  /*2b20*/  BSYNC B0 ;  /* 0x0000000000007941 */ /* 0x000fea0003800000 */
.L_x_10157:
[----:B01----:R0:W1:Y:S01]  /*2b30*/  LDS R113, [R19+0x310] ;  /* 0x0003100013717984 */ /* 0x0030620000000800 */
[----:B------:R-:W-:Y:S04]  /*2b40*/  BSSY B0, `(.L_x_10159) ;  /* 0x0000005000007945 */ /* 0x000fe80003800000 */
[----:B------:R-:W-:Y:S05]  /*2b50*/  @!P4 BRA `(.L_x_10160) ;  /* 0x00000000000cc947 */ /* 0x000fea0003800000 */
[----:B------:R-:W-:-:S05]  /*2b60*/  IMAD.WIDE.U32 R44, R78, UR23, R86 ;  /* 0x000000174e2c7c25 */ /* 0x000fca000f8e0056 */
[----:B------:R-:W-:-:S05]  /*2b70*/  IADD3 R45, R115, R45, RZ ;  /* 0x0000002d732d7210 */ /* 0x000fca0007ffe0ff */
[----:B-1----:R2:W-:Y:S02]  /*2b80*/  REDG.E.ADD.F32.FTZ.RN.STRONG.GPU desc[UR12][R44.64], R113 ;  /* 0x000000712c0079a6 */ /* 0x0025e4000c10f38c */
.L_x_10160:
[----:B------:R-:W-:Y:S05]  /*2b90*/  BSYNC B0 ;  /* 0x0000000000007941 */ /* 0x000fea0003800000 */
.L_x_10159:
[----:B-12---:R1:W2:Y:S01]  /*2ba0*/  LDS R113, [R19+0x390] ;  /* 0x0003900013717984 */ /* 0x0062a20000000800 */
[----:B------:R-:W-:Y:S01]  /*2bb0*/  BSSY B0, `(.L_x_10161) ;  /* 0x0000005000007945 */ /* 0x000fe20003800000 */
[----:B------:R-:W-:-:S03]  /*2bc0*/  IMAD.WIDE.U32 R44, R78, UR23, R88 ;  /* 0x000000174e2c7c25 */ /* 0x000fc6000f8e0058 */
[----:B------:R-:W-:Y:S05]  /*2bd0*/  @!P5 BRA `(.L_x_10162) ;  /* 0x000000000008d947 */ /* 0x000fea0003800000 */
[----:B------:R-:W-:-:S05]  /*2be0*/  IMAD.IADD R45, R115, 0x1, R45 ;  /* 0x00000001732d7824 */ /* 0x000fca00078e022d */
[----:B--2---:R3:W-:Y:S02]  /*2bf0*/  REDG.E.ADD.F32.FTZ.RN.STRONG.GPU desc[UR12][R44.64], R113 ;  /* 0x000000712c0079a6 */ /* 0x0047e4000c10f38c */
.L_x_10162:
[----:B------:R-:W-:Y:S05]  /*2c00*/  BSYNC B0 ;  /* 0x0000000000007941 */ /* 0x000fea0003800000 */
.L_x_10161:
[----:B---3--:R-:W3:Y:S01]  /*2c10*/  SHFL.DOWN PT, R45, R108, 0x1, 0x1f ;  /* 0x08201f006c2d7f89 */ /* 0x008ee200000e0000 */
[C---:B------:R-:W-:Y:S01]  /*2c20*/  ISETP.GT.AND P2, PT, R25.reuse, 0x1e, PT ;  /* 0x0000001e1900780c */ /* 0x040fe20003f44270 */
[C---:B------:R-:W-:Y:S01]  /*2c30*/  FMUL.FTZ R115, R98.reuse, R107 ;  /* 0x0000006b62737220 */ /* 0x040fe20000410000 */
[----:B------:R-:W-:Y:S01]  /*2c40*/  ISETP.NE.AND P3, PT, R25, RZ, PT ;  /* 0x000000ff1900720c */ /* 0x000fe20003f65270 */
[----:B------:R-:W4:Y:S01]  /*2c50*/  SHFL.DOWN PT, R44, R47, 0x1, 0x1f ;  /* 0x08201f002f2c7f89 */ /* 0x000f2200000e0000 */
[----:B--2---:R-:W-:Y:S01]  /*2c60*/  FMUL.FTZ R113, R98, R109 ;  /* 0x0000006d62717220 */ /* 0x004fe20000410000 */
        /* <DEDUP_REMOVED lines=10> */
[----:B------:R-:W2:Y:S01]  /*2d10*/  @!P3 S2R R100, SR_CgaCtaId ;  /* 0x000000000064b919 */ /* 0x000ea20000008800 */
[----:B------:R-:W-:Y:S01]  /*2d20*/  FADD.FTZ R37, R46, R37 ;  /* 0x000000252e257221 */ /* 0x000fe20000010000 */
[----:B---3--:R-:W-:Y:S01]  /*2d30*/  @!P2 FADD.FTZ R108, R108, R45 ;  /* 0x0000002d6c6ca221 */ /* 0x008fe20000010000 */
[----:B----4-:R-:W-:-:S04]  /*2d40*/  @!P2 FADD.FTZ R47, R47, R44 ;  /* 0x0000002c2f2fa221 */ /* 0x010fc80000010000 */
[----:B------:R-:W3:Y:S01]  /*2d50*/  SHFL.DOWN PT, R45, R108, 0x2, 0x1f ;  /* 0x08401f006c2d7f89 */ /* 0x000ee200000e0000 */
[----:B------:R-:W-:-:S03]  /*2d60*/  ISETP.GT.AND P2, PT, R25, 0x1d, PT ;  /* 0x0000001d1900780c */ /* 0x000fc60003f44270 */
[----:B------:R-:W4:Y:S10]  /*2d70*/  SHFL.DOWN PT, R44, R47, 0x2, 0x1f ;  /* 0x08401f002f2c7f89 */ /* 0x000f3400000e0000 */
        /* <DEDUP_REMOVED lines=16> */
[----:B------:R-:W-:Y:S01]  /*2e80*/  @!P3 MOV R45, 0x400 ;  /* 0x00000400002db802 */ /* 0x000fe20000000f00 */
[----:B----4-:R-:W-:-:S03]  /*2e90*/  @!P2 FADD.FTZ R47, R47, R44 ;  /* 0x0000002c2f2fa221 */ /* 0x010fc60000010000 */
[----:B--2---:R-:W-:Y:S01]  /*2ea0*/  @!P3 LEA R90, R100, R45, 0x18 ;  /* 0x0000002d645ab211 */ /* 0x004fe200078ec0ff */
[C---:B------:R-:W-:Y:S01]  /*2eb0*/  FMUL.FTZ R100, R98.reuse, R105 ;  /* 0x0000006962647220 */ /* 0x040fe20000410000 */
[----:B------:R-:W-:Y:S02]  /*2ec0*/  MOV R45, R108 ;  /* 0x0000006c002d7202 */ /* 0x000fe40000000f00 */
[----:B------:R-:W-:Y:S01]  /*2ed0*/  MOV R44, R47 ;  /* 0x0000002f002c7202 */ /* 0x000fe20000000f00 */
[----:B------:R-:W-:Y:S01]  /*2ee0*/  FMUL.FTZ R47, R98, R111 ;  /* 0x0000006f622f7220 */ /* 0x000fe20000410000 */
[----:B------:R-:W-:-:S03]  /*2ef0*/  FMUL.FTZ R100, R100, R51 ;  /* 0x0000003364647220 */ /* 0x000fc60000410000 */
[----:B------:R-:W-:Y:S01]  /*2f00*/  FMUL.FTZ R47, R47, R106 ;  /* 0x0000006a2f2f7220 */ /* 0x000fe20000410000 */
[----:B------:R2:W-:Y:S01]  /*2f10*/  @!P3 STS.64 [R90+0x418], R44 ;  /* 0x0004182c5a00b388 */ /* 0x0005e20000000a00 */
[----:B------:R-:W-:Y:S02]  /*2f20*/  FFMA.FTZ R100, R35, R105, R100 ;  /* 0x0000006923647223 */ /* 0x000fe40000010064 */
[----:B------:R-:W-:Y:S02]  /*2f30*/  FFMA.FTZ R47, R32, R111, R47 ;  /* 0x0000006f202f7223 */ /* 0x000fe4000001002f */
[----:B------:R-:W-:Y:S02]  /*2f40*/  FADD.FTZ R39, R100, R39 ;  /* 0x0000002764277221 */ /* 0x000fe40000010000 */
        /* <DEDUP_REMOVED lines=11> */
.L_x_10164:
[----:B------:R-:W-:Y:S05]  /*3000*/  BSYNC B0 ;  /* 0x0000000000007941 */ /* 0x000fea0003800000 */
.L_x_10163:
[----:B------:R-:W-:Y:S01]  /*3010*/  IADD3 R99, R99, 0x1, RZ ;  /* 0x0000000163637810 */ /* 0x000fe20007ffe0ff */
[----:B------:R-:W-:-:S03]  /*3020*/  UIADD3 UR5, UP0, UR5, 0x1, URZ ;  /* 0x0000000105057890 */ /* 0x000fc6000ff1e03f */
[----:B------:R-:W-:Y:S01]  /*3030*/  ISETP.GE.AND P0, PT, R99, UR25, PT ;  /* 0x0000001963007c0c */ /* 0x000fe2000bf06270 */
[----:B------:R-:W-:-:S12]  /*3040*/  UIADD3.X UR6, URZ, UR6, URZ, UP0, !UPT ;  /* 0x000000063f067290 */ /* 0x000fd800087fe43f */
[----:B------:R-:W-:Y:S05]  /*3050*/  @!P0 BRA `(.L_x_10165) ;  /* 0xffffffe800ec8947 */ /* 0x000fea000383ffff */
.L_x_10152:
[----:B------:R-:W-:Y:S01]  /*3060*/  BAR.SYNC.DEFER_BLOCKING 0x0 ;  /* 0x0000000000007b1d */ /* 0x000fe20000010000 */
[----:B------:R-:W-:Y:S01]  /*3070*/  IADD3 R35, -R9, UR7, RZ ;  /* 0x0000000709237c10 */ /* 0x000fe2000fffe1ff */
[----:B--23--:R-:W-:Y:S01]  /*3080*/  HFMA2.MMA R45, -RZ, RZ, 0, 0 ;  /* 0x00000000ff2d7435 */ /* 0x00cfe200000001ff */
[----:B------:R-:W-:Y:S01]  /*3090*/  IMAD.MOV.U32 R33, RZ, RZ, RZ ;  /* 0x000000ffff217224 */ /* 0x000fe200078e00ff */
[----:B-1----:R-:W-:Y:S02]  /*30a0*/  MOV R47, RZ ;  /* 0x000000ff002f7202 */ /* 0x002fe40000000f00 */
[-C--:B------:R-:W-:Y:S02]  /*30b0*/  ISETP.GE.AND P0, PT, R60, R35.reuse, PT ;  /* 0x000000233c00720c */ /* 0x080fe40003f06270 */
[-C--:B------:R-:W-:Y:S02]  /*30c0*/  ISETP.GE.AND P1, PT, R15, R35.reuse, PT ;  /* 0x000000230f00720c */ /* 0x080fe40003f26270 */
[----:B------:R-:W-:-:S02]  /*30d0*/  ISETP.GE.AND P2, PT, R14, R35, PT ;  /* 0x000000230e00720c */ /* 0x000fc40003f46270 */
[----:B------:R-:W-:-:S07]  /*30e0*/  ISETP.GE.AND P3, PT, R13, R35, PT ;  /* 0x000000230d00720c */ /* 0x000fce0003f66270 */
[----:B------:R-:W2:Y:S04]  /*30f0*/  @!P0 LDG.E R97, desc[UR12][R72.64] ;  /* 0x0000000c48618981 */ /* 0x000ea8000c1e1900 */
[----:B------:R-:W3:Y:S04]  /*3100*/  @!P1 LDG.E R45, desc[UR12][R72.64+0x80] ;  /* 0x0000800c482d9981 */ /* 0x000ee8000c1e1900 */
[----:B------:R-:W4:Y:S04]  /*3110*/  @!P2 LDG.E R33, desc[UR12][R72.64+0x100] ;  /* 0x0001000c4821a981 */ /* 0x000f28000c1e1900 */
[----:B------:R-:W5:Y:S01]  /*3120*/  @!P3 LDG.E R47, desc[UR12][R72.64+0x180] ;  /* 0x0001800c482fb981 */ /* 0x000f62000c1e1900 */
[----:B------:R-:W1:Y:S01]  /*3130*/  S2UR UR6, SR_CgaCtaId ;  /* 0x00000000000679c3 */ /* 0x000e620000008800 */
[----:B------:R-:W-:Y:S01]  /*3140*/  ISETP.NE.AND P0, PT, R64, RZ, PT ;  /* 0x000000ff4000720c */ /* 0x000fe20003f05270 */
[----:B------:R-:W-:Y:S01]  /*3150*/  UMOV UR5, 0x400 ;  /* 0x0000040000057882 */ /* 0x000fe20000000000 */
[----:B------:R-:W-:Y:S01]  /*3160*/  BSSY B0, `(.L_x_10166) ;  /* 0x000003a000007945 */ /* 0x000fe20003800000 */
[----:B-1----:R-:W-:-:S06]  /*3170*/  ULEA UR5, UR6, UR5, 0x18 ;  /* 0x0000000506057291 */ /* 0x002fcc000f8ec03f */
[----:B------:R-:W-:Y:S01]  /*3180*/  MOV R90, UR5 ;  /* 0x00000005005a7c02 */ /* 0x000fe20008000f00 */
        /* <DEDUP_REMOVED lines=12> */
[--C-:B------:R-:W-:Y:S02]  /*3250*/  FADD.FTZ R5, R5, R54.reuse ;  /* 0x0000003605057221 */ /* 0x100fe40000010000 */
[----:B------:R-:W-:Y:S01]  /*3260*/  LDS R49, [R2+0x100] ;  /* 0x0001000002317984 */ /* 0x000fe20000000800 */
[--C-:B--2---:R-:W-:Y:S01]  /*3270*/  FADD.FTZ R40, R6, R54.reuse ;  /* 0x0000003606287221 */ /* 0x104fe20000010000 */
[----:B------:R-:W-:Y:S01]  /*3280*/  FSETP.GTU.FTZ.AND P3, PT, R4, 20, PT ;  /* 0x41a000000400780b */ /* 0x000fe20003f7c000 */
[----:B------:R-:W-:Y:S01]  /*3290*/  FADD.FTZ R41, R7, R54 ;  /* 0x0000003607297221 */ /* 0x000fe20000010000 */
[----:B------:R-:W-:Y:S01]  /*32a0*/  LDS R51, [R2+0x180] ;  /* 0x0001800002337984 */ /* 0x000fe20000000800 */
[----:B------:R-:W-:Y:S01]  /*32b0*/  FSETP.GTU.FTZ.AND P4, PT, R5, 20, PT ;  /* 0x41a000000500780b */ /* 0x000fe20003f9c000 */
[----:B------:R-:W1:Y:S01]  /*32c0*/  LDC.64 R6, c[0x0][0x388] ;  /* 0x0000e200ff067b82 */ /* 0x000e620000000a00 */
[----:B------:R-:W-:Y:S01]  /*32d0*/  FSETP.GTU.FTZ.AND P1, PT, R40, 20, PT ;  /* 0x41a000002800780b */ /* 0x000fe20003f3c000 */
[----:B------:R-:W-:Y:S06]  /*32e0*/  @!P0 STS [UR5+0x200], R35 ;  /* 0x00020023ff008988 */ /* 0x000fec0008000805 */
[----:B------:R-:W-:Y:S01]  /*32f0*/  BAR.SYNC.DEFER_BLOCKING 0x0 ;  /* 0x0000000000007b1d */ /* 0x000fe20000010000 */
[----:B------:R-:W-:Y:S01]  /*3300*/  FSETP.GTU.FTZ.AND P2, PT, R41, 20, PT ;  /* 0x41a000002900780b */ /* 0x000fe20003f5c000 */
[----:B------:R-:W-:-:S02]  /*3310*/  @!P3 FMUL.FTZ R4, R4, -1.4426950216293334961 ;  /* 0xbfb8aa3b0404b820 */ /* 0x000fc40000410000 */
[----:B------:R-:W-:Y:S02]  /*3320*/  @!P4 FMUL.FTZ R5, R5, -1.4426950216293334961 ;  /* 0xbfb8aa3b0505c820 */ /* 0x000fe40000410000 */
[----:B------:R-:W-:Y:S02]  /*3330*/  @!P1 FMUL.FTZ R40, R40, -1.4426950216293334961 ;  /* 0xbfb8aa3b28289820 */ /* 0x000fe40000410000 */
[----:B------:R-:W2:Y:S06]  /*3340*/  @!P3 MUFU.EX2 R4, R4 ;  /* 0x000000040004b308 */ /* 0x000eac0000000800 */
[----:B------:R-:W-:-:S02]  /*3350*/  @!P2 FMUL.FTZ R41, R41, -1.4426950216293334961 ;  /* 0xbfb8aa3b2929a820 */ /* 0x000fc40000410000 */
[----:B------:R-:W3:Y:S01]  /*3360*/  @!P4 MUFU.EX2 R5, R5 ;  /* 0x000000050005c308 */ /* 0x000ee20000000800 */
[----:B-1----:R-:W-:-:S04]  /*3370*/  IMAD R32, R6, UR15, RZ ;  /* 0x0000000f06207c24 */ /* 0x002fc8000f8e02ff */
[----:B------:R-:W-:Y:S01]  /*3380*/  IMAD R75, R7, UR14, R32 ;  /* 0x0000000e074b7c24 */ /* 0x000fe2000f8e0220 */
[----:B------:R-:W1:Y:S02]  /*3390*/  LDS R46, [R90+0x200] ;  /* 0x000200005a2e7984 */ /* 0x000e640000000800 */
[----:B------:R4:W0:Y:S01]  /*33a0*/  @!P1 MUFU.EX2 R43, R40 ;  /* 0x00000028002b9308 */ /* 0x0008220000000800 */
[----:B--2---:R-:W-:Y:S01]  /*33b0*/  @!P3 FADD.FTZ R34, R4, 1 ;  /* 0x3f8000000422b421 */ /* 0x004fe20000010000 */
[----:B------:R-:W-:Y:S01]  /*33c0*/  IMAD.WIDE.U32 R32, R6, UR14, RZ ;  /* 0x0000000e06207c25 */ /* 0x000fe2000f8e00ff */
[----:B------:R-:W-:-:S04]  /*33d0*/  IADD3 R4, P6, R60, R9, RZ ;  /* 0x000000093c047210 */ /* 0x000fc80007fde0ff */
[----:B------:R-:W-:Y:S01]  /*33e0*/  IADD3 R33, R33, R75, RZ ;  /* 0x0000004b21217210 */ /* 0x000fe20007ffe0ff */
[----:B------:R4:W2:Y:S01]  /*33f0*/  @!P2 MUFU.EX2 R44, R41 ;  /* 0x00000029002ca308 */ /* 0x0008a20000000800 */
[----:B---3--:R-:W-:Y:S01]  /*3400*/  @!P4 FADD.FTZ R42, R5, 1 ;  /* 0x3f800000052ac421 */ /* 0x008fe20000010000 */
[----:B------:R-:W-:-:S06]  /*3410*/  LEA.HI.X.SX32 R5, R9, R61, 0x1, P6 ;  /* 0x0000003d09057211 */ /* 0x000fcc00030f0eff */
[----:B------:R4:W3:Y:S01]  /*3420*/  @!P3 MUFU.RCP R73, R34 ;  /* 0x000000220049b308 */ /* 0x0008e20000001000 */
[----:B-1----:R-:W-:-:S13]  /*3430*/  ISETP.GE.AND P5, PT, R60, R46, PT ;  /* 0x0000002e3c00720c */ /* 0x002fda0003fa6270 */
        /* <DEDUP_REMOVED lines=12> */
.L_x_10167:
[----:B------:R-:W-:Y:S05]  /*3500*/  BSYNC B0 ;  /* 0x0000000000007941 */ /* 0x000fea0003800000 */
.L_x_10166:
[----:B------:R-:W1:Y:S01]  /*3510*/  @!P4 MUFU.RCP R42, R42 ;  /* 0x0000002a002ac308 */ /* 0x000e620000001000 */
[----:B------:R-:W-:Y:S01]  /*3520*/  ULDC.64 UR6, c[0x0][0x390] ;  /* 0x0000e40000067ab9 */ /* 0x000fe20000000a00 */
[----:B------:R-:W-:Y:S01]  /*3530*/  @!P3 FMUL.FTZ R36, R36, R73 ;  /* 0x000000492424b220 */ /* 0x000fe20000410000 */
[----:B------:R-:W-:-:S04]  /*3540*/  IMAD.WIDE.U32 R32, R59, UR6, R32 ;  /* 0x000000063b207c25 */ /* 0x000fc8000f8e0020 */
[----:B------:R-:W-:Y:S01]  /*3550*/  @!P1 FADD.FTZ R43, R43, 1 ;  /* 0x3f8000002b2b9421 */ /* 0x000fe20000010000 */
[----:B------:R-:W-:Y:S01]  /*3560*/  @!P2 FADD.FTZ R44, R44, 1 ;  /* 0x3f8000002c2ca421 */ /* 0x000fe20000010000 */
[----:B------:R-:W-:Y:S01]  /*3570*/  BSSY B0, `(.L_x_10168) ;  /* 0x0000039000007945 */ /* 0x000fe20003800000 */
[----:B------:R-:W-:Y:S01]  /*3580*/  IMAD R6, R58, UR6, RZ ;  /* 0x000000063a067c24 */ /* 0x000fe2000f8e02ff */
[----:B------:R-:W-:Y:S02]  /*3590*/  IADD3 R7, P5, R32, UR8, RZ ;  /* 0x0000000820077c10 */ /* 0x000fe4000ffbe0ff */
[----:B------:R-:W-:Y:S01]  /*35a0*/  IADD3 R32, P3, R8, -0x180, RZ ;  /* 0xfffffe8008207810 */ /* 0x000fe20007f7e0ff */
[----:B------:R-:W-:Y:S01]  /*35b0*/  IMAD R9, R59, UR7, R6 ;  /* 0x000000073b097c24 */ /* 0x000fe2000f8e0206 */
[----:B------:R-:W-:Y:S01]  /*35c0*/  ULDC.64 UR6, c[0x0][0x3e0] ;  /* 0x0000f80000067ab9 */ /* 0x000fe20000000a00 */
[----:B------:R-:W2:Y:S01]  /*35d0*/  @!P1 MUFU.RCP R43, R43 ;  /* 0x0000002b002b9308 */ /* 0x000ea20000001000 */
[----:B------:R-:W-:-:S02]  /*35e0*/  IADD3.X R34, R3, -0x1, RZ, P3, !PT ;  /* 0xffffffff03227810 */ /* 0x000fc40001ffe4ff */
[----:B0-----:R-:W-:Y:S01]  /*35f0*/  IADD3.X R40, R9, UR22, R33, P5, !PT ;  /* 0x0000001609287c10 */ /* 0x001fe2000affe421 */
[----:B-1----:R-:W-:Y:S01]  /*3600*/  @!P4 FMUL.FTZ R37, R37, R42 ;  /* 0x0000002a2525c220 */ /* 0x002fe20000410000 */
[----:B------:R-:W-:Y:S02]  /*3610*/  IADD3 R6, P6, R32, UR6, RZ ;  /* 0x0000000620067c10 */ /* 0x000fe4000ffde0ff */
[-C--:B------:R-:W-:Y:S01]  /*3620*/  ISETP.GE.AND P5, PT, R14, R46.reuse, PT ;  /* 0x0000002e0e00720c */ /* 0x080fe20003fa6270 */
[----:B------:R-:W0:Y:S01]  /*3630*/  @!P2 MUFU.RCP R44, R44 ;  /* 0x0000002c002ca308 */ /* 0x000e220000001000 */
[-C--:B------:R-:W-:Y:S02]  /*3640*/  ISETP.GE.AND P4, PT, R15, R46.reuse, PT ;  /* 0x0000002e0f00720c */ /* 0x080fe40003f86270 */
[----:B------:R-:W-:Y:S02]  /*3650*/  ISETP.GE.AND P3, PT, R13, R46, PT ;  /* 0x0000002e0d00720c */ /* 0x000fe40003f66270 */
[----:B------:R-:W-:-:S02]  /*3660*/  IADD3.X R3, R34, UR7, RZ, P6, !PT ;  /* 0x0000000722037c10 */ /* 0x000fc4000b7fe4ff */
[----:B------:R-:W-:Y:S01]  /*3670*/  LEA R6, P6, R7, R6, 0x2 ;  /* 0x0000000607067211 */ /* 0x000fe200078c10ff */
[----:B--2---:R-:W-:-:S03]  /*3680*/  @!P1 FMUL.FTZ R38, R38, R43 ;  /* 0x0000002b26269220 */ /* 0x004fc60000410000 */
[----:B------:R-:W-:-:S05]  /*3690*/  LEA.HI.X R7, R7, R3, R40, 0x2, P6 ;  /* 0x0000000307077211 */ /* 0x000fca00030f1428 */
[----:B------:R-:W-:Y:S01]  /*36a0*/  @!P5 STG.E desc[UR12][R6.64+0x80], R49 ;  /* 0x000080310600d986 */ /* 0x000fe2000c10190c */
[----:B0-----:R-:W-:Y:S02]  /*36b0*/  @!P2 FMUL.FTZ R39, R39, R44 ;  /* 0x0000002c2727a220 */ /* 0x001fe40000410000 */
[----:B------:R-:W0:Y:S01]  /*36c0*/  LDC.64 R44, c[0x0][0x3a8] ;  /* 0x0000ea00ff2c7b82 */ /* 0x000e220000000a00 */
[----:B------:R-:W-:Y:S04]  /*36d0*/  @!P4 STG.E desc[UR12][R6.64], R47 ;  /* 0x0000002f0600c986 */ /* 0x000fe8000c10190c */
[----:B------:R0:W-:Y:S03]  /*36e0*/  @!P3 STG.E desc[UR12][R6.64+0x100], R51 ;  /* 0x000100330600b986 */ /* 0x0001e6000c10190c */
[----:B------:R-:W-:Y:S01]  /*36f0*/  BAR.SYNC.DEFER_BLOCKING 0x0 ;  /* 0x0000000000007b1d */ /* 0x000fe20000010000 */
[----:B0-----:R-:W-:-:S04]  /*3700*/  IMAD R6, R44, UR15, RZ ;  /* 0x0000000f2c067c24 */ /* 0x001fc8000f8e02ff */
[----:B------:R-:W-:Y:S02]  /*3710*/  IMAD R45, R45, UR14, R6 ;  /* 0x0000000e2d2d7c24 */ /* 0x000fe4000f8e0206 */
[----:B------:R-:W-:Y:S01]  /*3720*/  IMAD.WIDE.U32 R6, R44, UR14, RZ ;  /* 0x0000000e2c067c25 */ /* 0x000fe2000f8e00ff */
[----:B------:R0:W-:Y:S01]  /*3730*/  STS.128 [R0], R36 ;  /* 0x0000002400007388 */ /* 0x0001e20000000c00 */
[----:B------:R-:W-:-:S03]  /*3740*/  NOP ;  /* 0x0000000000007918 */ /* 0x000fc60000000000 */
[----:B------:R-:W-:Y:S04]  /*3750*/  LDS R9, [R2] ;  /* 0x0000000002097984 */ /* 0x000fe80000000800 */
[----:B------:R-:W-:Y:S04]  /*3760*/  LDS R33, [R2+0x80] ;  /* 0x0000800002217984 */ /* 0x000fe80000000800 */
[----:B------:R-:W-:Y:S01]  /*3770*/  LDS R41, [R2+0x100] ;  /* 0x0001000002297984 */ /* 0x000fe20000000800 */
[----:B0-----:R-:W-:-:S03]  /*3780*/  FADD.FTZ R36, R36, R53 ;  /* 0x0000003524247221 */ /* 0x001fc60000010000 */
[----:B------:R-:W-:Y:S01]  /*3790*/  LDS R43, [R2+0x180] ;  /* 0x00018000022b7984 */ /* 0x000fe20000000800 */
[----:B------:R-:W-:-:S03]  /*37a0*/  FADD.FTZ R37, R36, R37 ;  /* 0x0000002524257221 */ /* 0x000fc60000010000 */
[----:B------:R0:W-:Y:S01]  /*37b0*/  @!P0 STS [R90+0x200], R35 ;  /* 0x000200235a008388 */ /* 0x0001e20000000800 */
[----:B------:R-:W-:Y:S01]  /*37c0*/  FADD.FTZ R38, R37, R38 ;  /* 0x0000002625267221 */ /* 0x000fe20000010000 */
[----:B------:R-:W-:Y:S03]  /*37d0*/  BAR.SYNC.DEFER_BLOCKING 0x0 ;  /* 0x0000000000007b1d */ /* 0x000fe60000010000 */
[----:B------:R-:W-:Y:S01]  /*37e0*/  FADD.FTZ R53, R38, R39 ;  /* 0x0000002726357221 */ /* 0x000fe20000010000 */
[----:B0-----:R-:W-:Y:S02]  /*37f0*/  IMAD.IADD R35, R7, 0x1, R45 ;  /* 0x0000000107237824 */ /* 0x001fe400078e022d */
        /* <DEDUP_REMOVED lines=16> */
.L_x_10169:
[----:B------:R-:W-:Y:S05]  /*3900*/  BSYNC B0 ;  /* 0x0000000000007941 */ /* 0x000fea0003800000 */
.L_x_10168:
[----:B------:R-:W-:Y:S01]  /*3910*/  MOV R2, R6 ;  /* 0x0000000600027202 */ /* 0x000fe20000000f00 */
[----:B------:R-:W-:Y:S01]  /*3920*/  IMAD.MOV.U32 R3, RZ, RZ, R35 ;  /* 0x000000ffff037224 */ /* 0x000fe200078e0023 */
[----:B------:R-:W-:Y:S01]  /*3930*/  ULDC.64 UR6, c[0x0][0x3b0] ;  /* 0x0000ec0000067ab9 */ /* 0x000fe20000000a00 */
[-C--:B------:R-:W-:Y:S01]  /*3940*/  ISETP.GE.AND P0, PT, R15, R8.reuse, PT ;  /* 0x000000080f00720c */ /* 0x080fe20003f06270 */
[----:B------:R-:W-:Y:S01]  /*3950*/  IMAD R0, R58, UR6, RZ ;  /* 0x000000063a007c24 */ /* 0x000fe2000f8e02ff */
[-C--:B------:R-:W-:Y:S01]  /*3960*/  ISETP.GE.AND P1, PT, R14, R8.reuse, PT ;  /* 0x000000080e00720c */ /* 0x080fe20003f26270 */
[----:B------:R-:W-:Y:S01]  /*3970*/  IMAD.WIDE.U32 R2, R59, UR6, R2 ;  /* 0x000000063b027c25 */ /* 0x000fe2000f8e0002 */
[----:B------:R-:W-:Y:S01]  /*3980*/  ISETP.GE.AND P2, PT, R13, R8, PT ;  /* 0x000000080d00720c */ /* 0x000fe20003f46270 */
[----:B------:R-:W-:Y:S02]  /*3990*/  UIADD3 UR4, UR4, -0x80, URZ ;  /* 0xffffff8004047890 */ /* 0x000fe4000fffe03f */
[----:B------:R-:W-:Y:S01]  /*39a0*/  IMAD R7, R59, UR7, R0 ;  /* 0x000000073b077c24 */ /* 0x000fe2000f8e0200 */
[----:B------:R-:W-:Y:S01]  /*39b0*/  ULDC.64 UR6, c[0x0][0x3f0] ;  /* 0x0000fc0000067ab9 */ /* 0x000fe20000000a00 */
[----:B0-----:R-:W-:-:S02]  /*39c0*/  IADD3 R5, P3, R2, UR8, RZ ;  /* 0x0000000802057c10 */ /* 0x001fc4000ff7e0ff */
        /* <DEDUP_REMOVED lines=19> */
.L_x_10143:
        /* <DEDUP_REMOVED lines=26> */
.L_x_10172:
[----:B------:R-:W-:Y:S05]  /*3ca0*/  BSYNC B0 ;  /* 0x0000000000007941 */ /* 0x000fea0003800000 */
.L_x_10171:
        /* <DEDUP_REMOVED lines=29> */
.L_x_10174:
[----:B------:R-:W2:Y:S02]  /*3e80*/  S2R R15, SR_TID.X ;  /* 0x00000000000f7919 */ /* 0x000ea40000002100 */
.L_x_10175:
[----:B------:R-:W-:Y:S05]  /*3e90*/  BSYNC B0 ;  /* 0x0000000000007941 */ /* 0x000fea0003800000 */
.L_x_10173:
        /* <DEDUP_REMOVED lines=16> */
[----:B-1----:R-:W-:Y:S01]  /*3fa0*/  IMAD.WIDE.U32 R4, R59, UR8, RZ ;  /* 0x000000083b047c25 */ /* 0x002fe2000f8e00ff */
[----:B------:R-:W-:Y:S01]  /*3fb0*/  IADD3 R23, R3, R23, RZ ;  /* 0x0000001703177210 */ /* 0x000fe20007ffe0ff */
[----:B------:R-:W-:-:S03]  /*3fc0*/  ULDC.64 UR8, c[0x0][0x3c0] ;  /* 0x0000f00000087ab9 */ /* 0x000fc60000000a00 */
[----:B------:R-:W-:Y:S01]  /*3fd0*/  IADD3 R21, R5, R21, RZ ;  /* 0x0000001505157210 */ /* 0x000fe20007ffe0ff */
[----:B--2---:R-:W-:-:S03]  /*3fe0*/  ULEA UR4, UR5, UR4, 0x18 ;  /* 0x0000000405047291 */ /* 0x004fc6000f8ec03f */
[----:B------:R-:W-:-:S09]  /*3ff0*/  ULDC UR5, c[0x0][0x0] ;  /* 0x0000000000057ab9 */ /* 0x000fd20000000800 */
.L_x_10177:
[----:B------:R-:W-:Y:S01]  /*4000*/  LEA R0, R15, UR4, 0x2 ;  /* 0x000000040f007c11 */ /* 0x000fe2000f8e10ff */
[----:B------:R-:W-:Y:S01]  /*4010*/  IMAD.MOV.U32 R7, RZ, RZ, R21 ;  /* 0x000000ffff077224 */ /* 0x000fe200078e0015 */
[----:B------:R-:W-:Y:S02]  /*4020*/  SHF.R.S32.HI R10, RZ, 0x1f, R15 ;  /* 0x0000001fff0a7819 */ /* 0x000fe4000001140f */
[----:B0-----:R-:W-:Y:S01]  /*4030*/  MOV R8, R2 ;  /* 0x0000000200087202 */ /* 0x001fe20000000f00 */
        /* <DEDUP_REMOVED lines=22> */
.L_x_10176:
[----:B------:R-:W-:Y:S05]  /*41a0*/  EXIT ;  /* 0x000000000000794d */ /* 0x000fea0003800000 */
.L_x_10178:
        /* <DEDUP_REMOVED lines=13> */
.L_x_11046:


//--------------------- .text._Z25selective_scan_bwd_kernelI32Selective_Scan_bwd_kernel_traitsILi32ELi4ELb0ELb0ELb1ELb1ELb1EffEEv12SSMParamsBwd --------------------------
	.section	.text._Z25selective_scan_bwd_kernelI32Selective_Scan_bwd_kernel_traitsILi32ELi4ELb0ELb0ELb1ELb1ELb1EffEEv12SSMParamsBwd,"ax",@progbits
	.align	128
        .global         _Z25selective_scan_bwd_kernelI32Selective_Scan_bwd_kernel_traitsILi32ELi4ELb0ELb0ELb1ELb1ELb1EffEEv12SSMParamsBwd
        .type           _Z25selective_scan_bwd_kernelI32Selective_Scan_bwd_kernel_traitsILi32ELi4ELb0ELb0ELb1ELb1ELb1EffEEv12SSMParamsBwd,@function
        .size           _Z25selective_scan_bwd_kernelI32Selective_Scan_bwd_kernel_traitsILi32ELi4ELb0ELb0ELb1ELb1ELb1EffEEv12SSMParamsBwd,(.L_x_11047 - _Z25selective_scan_bwd_kernelI32Selective_Scan_bwd_kernel_traitsILi32ELi4ELb0ELb0ELb1ELb1ELb1EffEEv12SSMParamsBwd)
        .other          _Z25selective_scan_bwd_kernelI32Selective_Scan_bwd_kernel_traitsILi32ELi4ELb0ELb0ELb1ELb1ELb1EffEEv12SSMParamsBwd,@"STO_CUDA_ENTRY STV_DEFAULT"
_Z25selective_scan_bwd_kernelI32Selective_Scan_bwd_kernel_traitsILi32ELi4ELb0ELb0ELb1ELb1ELb1EffEEv12SSMParamsBwd:
.text._Z25selective_scan_bwd_kernelI32Selective_Scan_bwd_kernel_traitsILi32ELi4ELb0ELb0ELb1ELb1ELb1EffEEv12SSMParamsBwd:
        /* <DEDUP_REMOVED lines=34> */
[----:B------:R-:W3:Y:S01]  /*0220*/  LDC.64 R32, c[0x0][0x2f0] ;  /* 0x0000bc00ff207b82 */ /* 0x000ee20000000a00 */
[----:B--2---:R-:W-:-:S05]  /*0230*/  IADD3 R12, RZ, -R11, RZ ;  /* 0x8000000bff0c7210 */ /* 0x004fca0007ffe0ff */
[----:B------:R-:W-:Y:S02]  /*0240*/  IMAD R7, R12, R13, RZ ;  /* 0x0000000d0c077224 */ /* 0x000fe400078e02ff */
[----:B------:R-:W2:Y:S02]  /*0250*/  LDC.64 R34, c[0x0][0x2f8] ;  /* 0x0000be00ff227b82 */ /* 0x000ea40000000a00 */
[----:B------:R-:W-:-:S06]  /*0260*/  IMAD.HI.U32 R11, R11, R7, R10 ;  /* 0x000000070b0b7227 */ /* 0x000fcc00078e000a */
[----:B------:R-:W2:Y:S01]  /*0270*/  LDC.64 R38, c[0x0][0x2e0] ;  /* 0x0000b800ff267b82 */ /* 0x000ea20000000a00 */
[----:B------:R-:W-:-:S05]  /*0280*/  IMAD.HI.U32 R5, R11, R6, RZ ;  /* 0x000000060b057227 */ /* 0x000fca00078e00ff */
[----:B------:R-:W-:Y:S02]  /*0290*/  IADD3 R7, -R5, RZ, RZ ;  /* 0x000000ff05077210 */ /* 0x000fe40007ffe1ff */
[----:B------:R-:W2:Y:S03]  /*02a0*/  LDC.64 R36, c[0x0][0x3b8] ;  /* 0x0000ee00ff247b82 */ /* 0x000ea60000000a00 */
[----:B------:R-:W-:-:S05]  /*02b0*/  IMAD R6, R13, R7, R6 ;  /* 0x000000070d067224 */ /* 0x000fca00078e0206 */
[----:B------:R-:W-:Y:S01]  /*02c0*/  ISETP.GT.U32.AND P1, PT, R13, R6, PT ;  /* 0x000000060d00720c */ /* 0x000fe20003f24070 */
[----:B------:R-:W-:-:S12]  /*02d0*/  USHF.R.S32.HI UR15, URZ, 0x1f, UR14 ;  /* 0x0000001f3f0f7899 */ /* 0x000fd8000801140e */
[----:B------:R-:W-:-:S04]  /*02e0*/  @!P1 IADD3 R6, R6, -R13, RZ ;  /* 0x8000000d06069210 */ /* 0x000fc80007ffe0ff */
[----:B------:R-:W-:Y:S02]  /*02f0*/  ISETP.GE.U32.AND P0, PT, R6, R13, PT ;  /* 0x0000000d0600720c */ /* 0x000fe40003f06070 */
[----:B------:R-:W1:Y:S01]  /*0300*/  LDC.64 R12, c[0x0][0x288] ;  /* 0x0000a200ff0c7b82 */ /* 0x000e620000000a00 */
[----:B------:R-:W-:Y:S01]  /*0310*/  LOP3.LUT R6, R0, R15, RZ, 0x3c, !PT ;  /* 0x0000000f00067212 */ /* 0x000fe200078e3cff */
[----:B------:R-:W-:Y:S01]  /*0320*/  UIMAD UR6, UR15, UR8, URZ ;  /* 0x000000080f0672a4 */ /* 0x000fe2000f8e023f */
[----:B------:R-:W-:Y:S01]  /*0330*/  @!P1 IADD3 R5, R5, 0x1, RZ ;  /* 0x0000000105059810 */ /* 0x000fe20007ffe0ff */
[----:B------:R-:W-:Y:S01]  /*0340*/  UIMAD.WIDE.U32 UR4, UR14, UR8, URZ ;  /* 0x000000080e0472a5 */ /* 0x000fe2000f8e003f */
[----:B------:R-:W-:Y:S01]  /*0350*/  ISETP.GE.AND P2, PT, R6, RZ, PT ;  /* 0x000000ff0600720c */ /* 0x000fe20003f46270 */
[----:B------:R-:W-:Y:S01]  /*0360*/  UIMAD UR6, UR14, UR9, UR6 ;  /* 0x000000090e0672a4 */ /* 0x000fe2000f8e0206 */
[----:B------:R-:W-:Y:S02]  /*0370*/  ISETP.NE.AND P1, PT, R15, RZ, PT ;  /* 0x000000ff0f00720c */ /* 0x000fe40003f25270 */
[----:B------:R-:W-:Y:S01]  /*0380*/  ULDC.64 UR8, c[0x0][0x290] ;  /* 0x0000a40000087ab9 */ /* 0x000fe20000000a00 */
[----:B------:R-:W-:Y:S01]  /*0390*/  UIADD3 UR5, UR5, UR6, URZ ;  /* 0x0000000605057290 */ /* 0x000fe2000fffe03f */
[----:B------:R-:W-:Y:S01]  /*03a0*/  @P0 IADD3 R5, R5, 0x1, RZ ;  /* 0x0000000105050810 */ /* 0x000fe20007ffe0ff */
[----:B------:R-:W-:-:S02]  /*03b0*/  UIMAD.WIDE.U32 UR6, UR14, UR8, URZ ;  /* 0x000000080e0672a5 */ /* 0x000fc4000f8e003f */
[----:B------:R-:W-:Y:S01]  /*03c0*/  UIMAD UR8, UR15, UR8, URZ ;  /* 0x000000080f0872a4 */ /* 0x000fe2000f8e023f */
[----:B------:R-:W-:-:S03]  /*03d0*/  LEA R11, R31, 0xffffff80, 0x7 ;  /* 0xffffff801f0b7811 */ /* 0x000fc600078e38ff */
[----:B------:R-:W-:Y:S01]  /*03e0*/  UIMAD UR8, UR14, UR9, UR8 ;  /* 0x000000090e0872a4 */ /* 0x000fe2000f8e0208 */
[----:B------:R-:W-:Y:S01]  /*03f0*/  @!P2 IMAD.MOV R5, RZ, RZ, -R5 ;  /* 0x000000ffff05a224 */ /* 0x000fe200078e0a05 */
[----:B------:R-:W-:Y:S02]  /*0400*/  @!P1 LOP3.LUT R5, RZ, R15, RZ, 0x33, !PT ;  /* 0x0000000fff059212 */ /* 0x000fe400078e33ff */
[----:B------:R-:W4:Y:S01]  /*0410*/  LDC.64 R14, c[0x0][0x330] ;  /* 0x0000cc00ff0e7b82 */ /* 0x000f220000000a00 */
[----:B-1----:R-:W-:-:S04]  /*0420*/  IMAD.WIDE.U32 R6, R0, R12, UR4 ;  /* 0x0000000400067e25 */ /* 0x002fc8000f8e000c */
[----:B------:R-:W-:Y:S01]  /*0430*/  IMAD R8, R3, R12, RZ ;  /* 0x0000000c03087224 */ /* 0x000fe200078e02ff */
[----:B------:R-:W-:Y:S01]  /*0440*/  IADD3 R19, P0, R11, R6, RZ ;  /* 0x000000060b137210 */ /* 0x000fe20007f1e0ff */
[----:B------:R-:W-:Y:S01]  /*0450*/  UIADD3 UR7, UR7, UR8, URZ ;  /* 0x0000000807077290 */ /* 0x000fe2000fffe03f */
[----:B------:R-:W-:Y:S02]  /*0460*/  IMAD R6, R3, R16, RZ ;  /* 0x0000001003067224 */ /* 0x000fe400078e02ff */
[C---:B------:R-:W-:Y:S01]  /*0470*/  IMAD R8, R0.reuse, R13, R8 ;  /* 0x0000000d00087224 */ /* 0x040fe200078e0208 */
[----:B------:R-:W-:Y:S01]  /*0480*/  SHF.R.S32.HI R13, RZ, 0x1f, R11 ;  /* 0x0000001fff0d7819 */ /* 0x000fe2000001140b */
[----:B------:R-:W-:-:S03]  /*0490*/  IMAD R17, R0, R17, R6 ;  /* 0x0000001100117224 */ /* 0x000fc600078e0206 */
[----:B------:R-:W-:Y:S01]  /*04a0*/  IADD3.X R20, R13, R7, R8, P0, !PT ;  /* 0x000000070d147210 */ /* 0x000fe200007fe408 */
[----:B------:R-:W-:Y:S01]  /*04b0*/  IMAD.WIDE.U32 R6, R0, R16, UR6 ;  /* 0x0000000600067e25 */ /* 0x000fe2000f8e0010 */
[----:B------:R-:W-:Y:S01]  /*04c0*/  ULDC.64 UR6, c[0x0][0x310] ;  /* 0x0000c40000067ab9 */ /* 0x000fe20000000a00 */
[----:B------:R-:W-:Y:S01]  /*04d0*/  UIMAD UR9, UR15, UR10, URZ ;  /* 0x0000000a0f0972a4 */ /* 0x000fe2000f8e023f */
[----:B------:R-:W-:Y:S01]  /*04e0*/  ISETP.NE.U32.AND P0, PT, RZ, UR6, PT ;  /* 0x00000006ff007c0c */ /* 0x000fe2000bf05070 */
[----:B------:R-:W-:Y:S02]  /*04f0*/  UIMAD.WIDE.U32 UR4, UR14, UR10, URZ ;  /* 0x0000000a0e0472a5 */ /* 0x000fe4000f8e003f */
[----:B------:R-:W-:Y:S01]  /*0500*/  UIMAD UR9, UR14, UR11, UR9 ;  /* 0x0000000b0e0972a4 */ /* 0x000fe2000f8e0209 */
[----:B------:R-:W-:-:S03]  /*0510*/  ISETP.NE.AND.EX P0, PT, RZ, UR7, PT, P0 ;  /* 0x00000007ff007c0c */ /* 0x000fc6000bf05300 */
[----:B------:R-:W-:Y:S01]  /*0520*/  UIADD3 UR5, UR5, UR9, URZ ;  /* 0x0000000905057290 */ /* 0x000fe2000fffe03f */
[----:B------:R-:W-:Y:S01]  /*0530*/  IADD3 R16, P1, R11, R6, RZ ;  /* 0x000000060b107210 */ /* 0x000fe20007f3e0ff */
[-C--:B----4-:R-:W-:Y:S01]  /*0540*/  IMAD R10, R3, R14.reuse, RZ ;  /* 0x0000000e030a7224 */ /* 0x090fe200078e02ff */
[----:B------:R-:W-:Y:S02]  /*0550*/  ULDC.64 UR8, c[0x0][0x260] ;  /* 0x0000980000087ab9 */ /* 0x000fe40000000a00 */
[----:B------:R-:W-:Y:S01]  /*0560*/  IADD3.X R17, R13, R7, R17, P1, !PT ;  /* 0x000000070d117210 */ /* 0x000fe20000ffe411 */
[----:B------:R-:W-:Y:S01]  /*0570*/  IMAD.WIDE.U32 R8, R0, R14, UR4 ;  /* 0x0000000400087e25 */ /* 0x000fe2000f8e000e */
[----:B------:R-:W-:-:S03]  /*0580*/  SHF.R.S32.HI R7, RZ, 0x1f, R5 ;  /* 0x0000001fff077819 */ /* 0x000fc60000011405 */
[----:B------:R-:W1:Y:S01]  /*0590*/  @P0 LDC R29, c[0x0][0x214] ;  /* 0x00008500ff1d0b82 */ /* 0x000e620000000800 */
[----:B------:R-:W-:Y:S01]  /*05a0*/  IMAD R10, R0, R15, R10 ;  /* 0x0000000f000a7224 */ /* 0x000fe200078e020a */
[----:B------:R-:W-:Y:S01]  /*05b0*/  IADD3 R15, P2, R11, R8, RZ ;  /* 0x000000080b0f7210 */ /* 0x000fe20007f5e0ff */
[----:B------:R-:W-:Y:S01]  /*05c0*/  IMAD R6, R7, R22, RZ ;  /* 0x0000001607067224 */ /* 0x000fe200078e02ff */
[----:B------:R-:W-:Y:S02]  /*05d0*/  ISETP.NE.U32.AND P1, PT, R24, RZ, PT ;  /* 0x000000ff1800720c */ /* 0x000fe40003f25070 */
[----:B------:R-:W-:Y:S01]  /*05e0*/  IADD3.X R10, R13, R9, R10, P2, !PT ;  /* 0x000000090d0a7210 */ /* 0x000fe200017fe40a */
[----:B------:R-:W-:Y:S01]  /*05f0*/  IMAD R21, R5, R23, R6 ;  /* 0x0000001705157224 */ /* 0x000fe200078e0206 */
[----:B------:R-:W-:Y:S01]  /*0600*/  ISETP.NE.AND.EX P1, PT, R25, RZ, PT, P1 ;  /* 0x000000ff1900720c */ /* 0x000fe20003f25310 */
[----:B------:R-:W-:Y:S01]  /*0610*/  UIMAD UR6, UR15, UR8, URZ ;  /* 0x000000080f0672a4 */ /* 0x000fe2000f8e023f */
[----:B0-----:R-:W-:Y:S01]  /*0620*/  ISETP.NE.U32.AND P2, PT, R26, RZ, PT ;  /* 0x000000ff1a00720c */ /* 0x001fe20003f45070 */
[----:B------:R-:W0:Y:S01]  /*0630*/  @P0 LDC R23, c[0x0][0x21c] ;  /* 0x00008700ff170b82 */ /* 0x000e220000000800 */
[----:B------:R-:W-:-:S02]  /*0640*/  UIMAD.WIDE.U32 UR4, UR14, UR8, URZ ;  /* 0x000000080e0472a5 */ /* 0x000fc4000f8e003f */
[----:B------:R-:W-:Y:S01]  /*0650*/  ISETP.NE.AND.EX P2, PT, R27, RZ, PT, P2 ;  /* 0x000000ff1b00720c */ /* 0x000fe20003f45320 */
[----:B------:R-:W-:-:S04]  /*0660*/  UIMAD UR6, UR14, UR9, UR6 ;  /* 0x000000090e0672a4 */ /* 0x000fc8000f8e0206 */
[----:B------:R-:W4:Y:S01]  /*0670*/  @P0 LDC.64 R64, c[0x0][0x310] ;  /* 0x0000c400ff400b82 */ /* 0x000f220000000a00 */
[----:B------:R-:W-:Y:S01]  /*0680*/  UIADD3 UR5, UR5, UR6, URZ ;  /* 0x0000000605057290 */ /* 0x000fe2000fffe03f */
[----:B------:R-:W-:Y:S02]  /*0690*/  CS2R R62, SRZ ;  /* 0x00000000003e7805 */ /* 0x000fe4000001ff00 */
[C---:B------:R-:W-:Y:S02]  /*06a0*/  @P1 LEA R62, P3, R0.reuse, R24, 0x2 ;  /* 0x00000018003e1211 */ /* 0x040fe400078610ff */
[----:B------:R-:W-:Y:S01]  /*06b0*/  CS2R R60, SRZ ;  /* 0x00000000003c7805 */ /* 0x000fe2000001ff00 */
[----:B------:R-:W-:Y:S01]  /*06c0*/  IMAD.WIDE.U32 R8, R5, R22, UR4 ;  /* 0x0000000405087e25 */ /* 0x000fe2000f8e0016 */
[C---:B------:R-:W-:Y:S01]  /*06d0*/  @P1 LEA.HI.X R63, R0.reuse, R25, R3, 0x2, P3 ;  /* 0x00000019003f1211 */ /* 0x040fe200018f1403 */
[----:B------:R-:W-:Y:S01]  /*06e0*/  ULDC.64 UR4, c[0x0][0x230] ;  /* 0x00008c0000047ab9 */ /* 0x000fe20000000a00 */
[----:B------:R-:W-:Y:S01]  /*06f0*/  @P2 LEA R60, P4, R0, R26, 0x2 ;  /* 0x0000001a003c2211 */ /* 0x000fe200078810ff */
[----:B-1----:R-:W-:Y:S01]  /*0700*/  @P0 IMAD R6, R29, UR14, R0 ;  /* 0x0000000e1d060c24 */ /* 0x002fe2000f8e0200 */
[----:B------:R-:W-:-:S02]  /*0710*/  ISETP.GE.AND P1, PT, R31, 0x1, PT ;  /* 0x000000011f00780c */ /* 0x000fc40003f26270 */
[----:B------:R-:W-:Y:S01]  /*0720*/  IADD3 R11, P5, R11, R8, RZ ;  /* 0x000000080b0b7210 */ /* 0x000fe20007fbe0ff */
[----:B------:R-:W-:Y:S01]  /*0730*/  @P0 IMAD R6, R6, R31, RZ ;  /* 0x0000001f06060224 */ /* 0x000fe200078e02ff */
[----:B------:R-:W-:Y:S02]  /*0740*/  IADD3 R8, R9, R21, RZ ;  /* 0x0000001509087210 */ /* 0x000fe40007ffe0ff */
[----:B------:R-:W-:Y:S02]  /*0750*/  @P2 LEA.HI.X R61, R0, R27, R3, 0x2, P4 ;  /* 0x0000001b003d2211 */ /* 0x000fe400020f1403 */
[----:B---3--:R-:W-:Y:S02]  /*0760*/  LEA R18, P2, R19, R32, 0x2 ;  /* 0x0000002013127211 */ /* 0x008fe400078410ff */
[----:B--2---:R-:W-:Y:S01]  /*0770*/  LEA R12, P3, R16, R34, 0x2 ;  /* 0x00000022100c7211 */ /* 0x004fe200078610ff */
[----:B0-----:R-:W-:Y:S01]  /*0780*/  @P0 IMAD R9, R6, R23, RZ ;  /* 0x0000001706090224 */ /* 0x001fe200078e02ff */
[----:B------:R-:W-:Y:S01]  /*0790*/  IADD3.X R8, R13, R8, RZ, P5, !PT ;  /* 0x000000080d087210 */ /* 0x000fe20002ffe4ff */
[----:B------:R-:W-:Y:S01]  /*07a0*/  IMAD R21, R3, UR4, RZ ;  /* 0x0000000403157c24 */ /* 0x000fe2000f8e02ff */
[----:B------:R-:W-:-:S02]  /*07b0*/  LEA.HI.X R19, R19, R33, R20, 0x2, P2 ;  /* 0x0000002113137211 */ /* 0x000fc400010f1414 */
[----:B------:R-:W-:Y:S02]  /*07c0*/  LEA.HI.X R13, R16, R35, R17, 0x2, P3 ;  /* 0x00000023100d7211 */ /* 0x000fe400018f1411 */
[----:B------:R-:W-:Y:S01]  /*07d0*/  LEA R16, P2, R11, R38, 0x2 ;  /* 0x000000260b107211 */ /* 0x000fe200078410ff */
[----:B----4-:R-:W-:Y:S01]  /*07e0*/  @P0 IMAD.WIDE R64, R9, 0x8, R64 ;  /* 0x0000000809400825 */ /* 0x010fe200078e0240 */
[----:B------:R-:W-:Y:S01]  /*07f0*/  LEA R14, P4, R15, R36, 0x2 ;  /* 0x000000240f0e7211 */ /* 0x000fe200078810ff */
[----:B------:R-:W-:Y:S02]  /*0800*/  HFMA2.MMA R9, -RZ, RZ, 0, 0 ;  /* 0x00000000ff097435 */ /* 0x000fe400000001ff */
[----:B------:R-:W-:Y:S01]  /*0810*/  IMAD R25, R0, UR5, R21 ;  /* 0x0000000500197c24 */ /* 0x000fe2000f8e0215 */
[----:B------:R-:W-:Y:S02]  /*0820*/  LEA.HI.X R17, R11, R39, R8, 0x2, P2 ;  /* 0x000000270b117211 */ /* 0x000fe400010f1408 */
[----:B------:R-:W-:-:S02]  /*0830*/  @!P0 CS2R R64, SRZ ;  /* 0x0000000000408805 */ /* 0x000fc4000001ff00 */
[----:B------:R-:W-:Y:S02]  /*0840*/  LEA.HI.X R15, R15, R37, R10, 0x2, P4 ;  /* 0x000000250f0f7211 */ /* 0x000fe400020f140a */
[----:B------:R-:W-:Y:S01]  /*0850*/  MOV R11, RZ ;  /* 0x000000ff000b7202 */ /* 0x000fe20000000f00 */
[----:B------:R-:W-:Y:S06]  /*0860*/  @!P1 BRA `(.L_x_10179) ;  /* 0x00000040009c9947 */ /* 0x000fec0003800000 */
[----:B------:R-:W0:Y:S01]  /*0870*/  S2R R58, SR_TID.X ;  /* 0x00000000003a7919 */ /* 0x000e220000002100 */
[----:B------:R-:W1:Y:S01]  /*0880*/  LDC.64 R10, c[0x0][0x368] ;  /* 0x0000da00ff0a7b82 */ /* 0x000e620000000a00 */
[----:B------:R-:W-:Y:S01]  /*0890*/  IMAD.MOV.U32 R59, RZ, RZ, RZ ;  /* 0x000000ffff3b7224 */ /* 0x000fe200078e00ff */
[----:B------:R-:W-:Y:S01]  /*08a0*/  ULDC.64 UR6, c[0x0][0x370] ;  /* 0x0000dc0000067ab9 */ /* 0x000fe20000000a00 */
[----:B------:R-:W-:Y:S01]  /*08b0*/  IMAD.WIDE.U32 R56, R0, UR4, RZ ;  /* 0x0000000400387c25 */ /* 0x000fe2000f8e00ff */
[----:B------:R-:W-:-:S04]  /*08c0*/  UMOV UR4, 0x400 ;  /* 0x0000040000047882 */ /* 0x000fc80000000000 */
[----:B------:R-:W2:Y:S01]  /*08d0*/  S2UR UR5, SR_CgaCtaId ;  /* 0x00000000000579c3 */ /* 0x000ea20000008800 */
[----:B-1----:R-:W-:-:S04]  /*08e0*/  IMAD R6, R10, UR15, RZ ;  /* 0x0000000f0a067c24 */ /* 0x002fc8000f8e02ff */
[----:B------:R-:W-:Y:S02]  /*08f0*/  IMAD R11, R11, UR14, R6 ;  /* 0x0000000e0b0b7c24 */ /* 0x000fe4000f8e0206 */
[----:B------:R-:W-:Y:S01]  /*0900*/  IMAD R6, R7, UR6, RZ ;  /* 0x0000000607067c24 */ /* 0x000fe2000f8e02ff */
[----:B0-----:R-:W-:Y:S01]  /*0910*/  LOP3.LUT R20, R58, 0x1f, RZ, 0xc0, !PT ;  /* 0x0000001f3a147812 */ /* 0x001fe200078ec0ff */
[----:B------:R-:W-:Y:S01]  /*0920*/  IMAD.WIDE.U32 R8, R10, UR14, R58 ;  /* 0x0000000e0a087c25 */ /* 0x000fe2000f8e003a */
[----:B--2---:R-:W-:Y:S01]  /*0930*/  ULEA UR5, UR5, UR4, 0x18 ;  /* 0x0000000405057291 */ /* 0x004fe2000f8ec03f */
[----:B------:R-:W0:Y:S02]  /*0940*/  S2R R10, SR_LANEID ;  /* 0x00000000000a7919 */ /* 0x000e240000000000 */
[----:B------:R-:W-:Y:S01]  /*0950*/  IMAD.SHL.U32 R21, R58, 0x4, RZ ;  /* 0x000000043a157824 */ /* 0x000fe200078e00ff */
[----:B------:R-:W-:Y:S01]  /*0960*/  IADD3 R9, R9, R11, RZ ;  /* 0x0000000b09097210 */ /* 0x000fe20007ffe0ff */
[----:B------:R-:W-:Y:S01]  /*0970*/  IMAD R11, R5, UR7, R6 ;  /* 0x00000007050b7c24 */ /* 0x000fe2000f8e0206 */
[----:B------:R-:W-:Y:S01]  /*0980*/  MOV R6, R18 ;  /* 0x0000001200067202 */ /* 0x000fe20000000f00 */
[----:B------:R-:W-:Y:S01]  /*0990*/  UMOV UR4, URZ ;  /* 0x0000003f00047c82 */ /* 0x000fe20008000000 */
[----:B------:R-:W-:Y:S01]  /*09a0*/  LOP3.LUT R55, R21, 0xffffff80, RZ, 0xc0, !PT ;  /* 0xffffff8015377812 */ /* 0x000fe200078ec0ff */
[----:B------:R-:W-:Y:S01]  /*09b0*/  IMAD.WIDE.U32 R8, R5, UR6, R8 ;  /* 0x0000000605087c25 */ /* 0x000fe2000f8e0008 */
[----:B------:R-:W-:-:S02]  /*09c0*/  ULDC.64 UR6, c[0x0][0x3d0] ;  /* 0x0000f40000067ab9 */ /* 0x000fc40000000a00 */
[----:B------:R-:W-:Y:S01]  /*09d0*/  LOP3.LUT R54, R55, 0x1f, R58, 0xf8, !PT ;  /* 0x0000001f37367812 */ /* 0x000fe200078ef83a */
[----:B------:R-:W-:Y:S01]  /*09e0*/  VIADD R21, R21, UR5 ;  /* 0x0000000515157c36 */ /* 0x000fe20008000000 */
[----:B------:R-:W-:Y:S02]  /*09f0*/  IADD3 R9, R9, R11, RZ ;  /* 0x0000000b09097210 */ /* 0x000fe40007ffe0ff */
[C---:B------:R-:W-:Y:S01]  /*0a00*/  LEA R23, P0, R8.reuse, UR6, 0x2 ;  /* 0x0000000608177c11 */ /* 0x040fe2000f8010ff */
[----:B------:R-:W-:Y:S01]  /*0a10*/  ULDC UR6, c[0x0][0x224] ;  /* 0x0000890000067ab9 */ /* 0x000fe20000000800 */
[----:B------:R-:W-:Y:S02]  /*0a20*/  MOV R11, RZ ;  /* 0x000000ff000b7202 */ /* 0x000fe40000000f00 */
[----:B------:R-:W-:Y:S02]  /*0a30*/  LEA.HI.X R48, R8, UR7, R9, 0x2, P0 ;  /* 0x0000000708307c11 */ /* 0x000fe400080f1409 */
[----:B------:R-:W-:-:S02]  /*0a40*/  IADD3 R22, P0, R23, -0x100, RZ ;  /* 0xffffff0017167810 */ /* 0x000fc40007f1e0ff */
[----:B------:R-:W-:Y:S02]  /*0a50*/  IADD3 R23, P1, R23, -0x80, RZ ;  /* 0xffffff8017177810 */ /* 0x000fe40007f3e0ff */
[----:B------:R-:W-:Y:S02]  /*0a60*/  MOV R8, R19 ;  /* 0x0000001300087202 */ /* 0x000fe40000000f00 */
[----:B------:R-:W-:Y:S02]  /*0a70*/  IADD3 R19, R57, R25, RZ ;  /* 0x0000001939137210 */ /* 0x000fe40007ffe0ff */
[----:B------:R-:W-:Y:S02]  /*0a80*/  IADD3.X R27, R48, -0x1, RZ, P0, !PT ;  /* 0xffffffff301b7810 */ /* 0x000fe400007fe4ff */
[----:B------:R-:W-:Y:S02]  /*0a90*/  MOV R9, RZ ;  /* 0x000000ff00097202 */ /* 0x000fe40000000f00 */
[----:B------:R-:W-:-:S02]  /*0aa0*/  MOV R18, UR6 ;  /* 0x0000000600127c02 */ /* 0x000fc40008000f00 */
[----:B------:R-:W-:Y:S02]  /*0ab0*/  SHF.R.S32.HI R55, RZ, 0x1f, R54 ;  /* 0x0000001fff377819 */ /* 0x000fe40000011436 */
[C---:B------:R-:W-:Y:S02]  /*0ac0*/  LOP3.LUT R24, R54.reuse, 0x20, RZ, 0xfc, !PT ;  /* 0x0000002036187812 */ /* 0x040fe400078efcff */
[C---:B------:R-:W-:Y:S02]  /*0ad0*/  LOP3.LUT R25, R54.reuse, 0x40, RZ, 0xfc, !PT ;  /* 0x0000004036197812 */ /* 0x040fe400078efcff */
[----:B------:R-:W-:Y:S02]  /*0ae0*/  LOP3.LUT R26, R54, 0x60, RZ, 0xfc, !PT ;  /* 0x00000060361a7812 */ /* 0x000fe400078efcff */
[----:B0-----:R-:W-:-:S07]  /*0af0*/  IADD3.X R48, R48, -0x1, RZ, P1, !PT ;  /* 0xffffffff30307810 */ /* 0x001fce0000ffe4ff */
.L_x_10211:
[----:B------:R-:W-:Y:S01]  /*0b00*/  BAR.SYNC.DEFER_BLOCKING 0x0 ;  /* 0x0000000000007b1d */ /* 0x000fe20000010000 */
[----:B------:R-:W-:Y:S01]  /*0b10*/  LEA R66, R18, 0xffffff80, 0x7 ;  /* 0xffffff8012427811 */ /* 0x000fe200078e38ff */
[----:B------:R-:W-:Y:S01]  /*0b20*/  HFMA2.MMA R30, -RZ, RZ, 0, 0 ;  /* 0x00000000ff1e7435 */ /* 0x000fe200000001ff */
[C---:B------:R-:W-:Y:S01]  /*0b30*/  SHF.L.U32 R49, R54.reuse, 0x2, RZ ;  /* 0x0000000236317819 */ /* 0x040fe200000006ff */
[----:B------:R-:W-:Y:S01]  /*0b40*/  HFMA2.MMA R38, -RZ, RZ, 0, 0 ;  /* 0x00000000ff267435 */ /* 0x000fe200000001ff */
[----:B------:R-:W-:Y:S01]  /*0b50*/  SHF.L.U64.HI R50, R54, 0x2, R55 ;  /* 0x0000000236327819 */ /* 0x000fe20000010237 */
[----:B------:R-:W-:Y:S01]  /*0b60*/  ULDC UR7, c[0x0][0x218] ;  /* 0x0000860000077ab9 */ /* 0x000fe20000000800 */
[----:B0-----:R-:W-:Y:S01]  /*0b70*/  IADD3 R28, P4, R6, R49, RZ ;  /* 0x00000031061c7210 */ /* 0x001fe20007f9e0ff */
[----:B------:R-:W-:Y:S01]  /*0b80*/  IMAD.MOV.U32 R34, RZ, RZ, RZ ;  /* 0x000000ffff227224 */ /* 0x000fe200078e00ff */
[----:B------:R-:W-:Y:S02]  /*0b90*/  IADD3 R69, -R66, UR7, RZ ;  /* 0x0000000742457c10 */ /* 0x000fe4000fffe1ff */
[----:B------:R-:W-:-:S02]  /*0ba0*/  MOV R36, RZ ;  /* 0x000000ff00247202 */ /* 0x000fc40000000f00 */
[-C--:B------:R-:W-:Y:S02]  /*0bb0*/  ISETP.GE.AND P0, PT, R54, R69.reuse, PT ;  /* 0x000000453600720c */ /* 0x080fe40003f06270 */
[-C--:B------:R-:W-:Y:S02]  /*0bc0*/  ISETP.GE.AND P1, PT, R24, R69.reuse, PT ;  /* 0x000000451800720c */ /* 0x080fe40003f26270 */
        /* <DEDUP_REMOVED lines=8> */
[C---:B------:R-:W-:Y:S02]  /*0c50*/  LEA R51, R10.reuse, UR5, 0x2 ;  /* 0x000000050a337c11 */ /* 0x040fe4000f8e10ff */
[----:B------:R-:W-:Y:S02]  /*0c60*/  LEA R52, R10, UR5, 0x4 ;  /* 0x000000050a347c11 */ /* 0x000fe4000f8e20ff */
[-C--:B------:R-:W-:Y:S02]  /*0c70*/  ISETP.GE.AND P2, PT, R24, R69.reuse, PT ;  /* 0x000000451800720c */ /* 0x080fe40003f46270 */
[----:B------:R-:W-:Y:S02]  /*0c80*/  ISETP.GE.AND P3, PT, R25, R69, PT ;  /* 0x000000451900720c */ /* 0x000fe40003f66270 */
[----:B------:R-:W-:-:S03]  /*0c90*/  MOV R42, RZ ;  /* 0x000000ff002a7202 */ /* 0x000fc60000000f00 */
[----:B------:R-:W-:-:S04]  /*0ca0*/  @!P0 IADD3 R32, P1, R12, R49, RZ ;  /* 0x000000310c208210 */ /* 0x000fc80007f3e0ff */
[----:B------:R-:W-:Y:S02]  /*0cb0*/  @!P0 IADD3.X R33, R13, R50, RZ, P1, !PT ;  /* 0x000000320d218210 */ /* 0x000fe40000ffe4ff */
[----:B------:R-:W-:Y:S01]  /*0cc0*/  ISETP.GE.AND P1, PT, R26, R69, PT ;  /* 0x000000451a00720c */ /* 0x000fe20003f26270 */
[----:B------:R-:W-:Y:S02]  /*0cd0*/  HFMA2.MMA R46, -RZ, RZ, 0, 0 ;  /* 0x00000000ff2e7435 */ /* 0x000fe400000001ff */
[----:B------:R-:W-:Y:S01]  /*0ce0*/  HFMA2.MMA R68, -RZ, RZ, 0, 0 ;  /* 0x00000000ff447435 */ /* 0x000fe200000001ff */
[----:B------:R-:W-:-:S09]  /*0cf0*/  MOV R44, RZ ;  /* 0x000000ff002c7202 */ /* 0x000fd20000000f00 */
[----:B------:R-:W-:-:S04]  /*0d00*/  @!P1 IADD3 R40, P6, R12, R49, RZ ;  /* 0x000000310c289210 */ /* 0x000fc80007fde0ff */
[----:B------:R-:W-:Y:S01]  /*0d10*/  @!P1 IADD3.X R41, R13, R50, RZ, P6, !PT ;  /* 0x000000320d299210 */ /* 0x000fe200037fe4ff */
[----:B--2---:R-:W-:Y:S04]  /*0d20*/  STS [R51], R30 ;  /* 0x0000001e33007388 */ /* 0x004fe80000000800 */
[----:B---3--:R-:W-:Y:S04]  /*0d30*/  STS [R51+0x80], R36 ;  /* 0x0000802433007388 */ /* 0x008fe80000000800 */
[----:B----4-:R0:W-:Y:S04]  /*0d40*/  STS [R51+0x100], R34 ;  /* 0x0001002233007388 */ /* 0x0101e80000000800 */
[----:B-1----:R1:W-:Y:S01]  /*0d50*/  STS [R51+0x180], R38 ;  /* 0x0001802633007388 */ /* 0x0023e20000000800 */
[----:B------:R-:W-:-:S03]  /*0d60*/  NOP ;  /* 0x0000000000007918 */ /* 0x000fc60000000000 */
[----:B------:R-:W-:Y:S01]  /*0d70*/  LDS.128 R28, [R52] ;  /* 0x00000000341c7984 */ /* 0x000fe20000000c00 */
[----:B------:R-:W-:Y:S01]  /*0d80*/  BAR.SYNC.DEFER_BLOCKING 0x0 ;  /* 0x0000000000007b1d */ /* 0x000fe20000010000 */
[CC--:B0-----:R-:W-:Y:S02]  /*0d90*/  @!P2 IADD3 R34, P4, R12.reuse, R49.reuse, RZ ;  /* 0x000000310c22a210 */ /* 0x0c1fe40007f9e0ff */
[----:B------:R-:W-:-:S03]  /*0da0*/  @!P3 IADD3 R36, P5, R12, R49, RZ ;  /* 0x000000310c24b210 */ /* 0x000fc60007fbe0ff */
[C-C-:B------:R-:W-:Y:S01]  /*0db0*/  @!P2 IMAD.X R35, R13.reuse, 0x1, R50.reuse, P4 ;  /* 0x000000010d23a824 */ /* 0x140fe200020e0632 */
[----:B------:R-:W-:Y:S01]  /*0dc0*/  @!P3 IADD3.X R37, R13, R50, RZ, P5, !PT ;  /* 0x000000320d25b210 */ /* 0x000fe20002ffe4ff */
[----:B------:R-:W2:Y:S04]  /*0dd0*/  @!P0 LDG.E R42, desc[UR12][R32.64] ;  /* 0x0000000c202a8981 */ /* 0x000ea8000c1e1900 */
[----:B------:R-:W3:Y:S04]  /*0de0*/  @!P2 LDG.E R46, desc[UR12][R34.64+0x80] ;  /* 0x0000800c222ea981 */ /* 0x000ee8000c1e1900 */
[----:B------:R-:W4:Y:S04]  /*0df0*/  @!P3 LDG.E R44, desc[UR12][R36.64+0x100] ;  /* 0x0001000c242cb981 */ /* 0x000f28000c1e1900 */
[----:B------:R0:W4:Y:S01]  /*0e00*/  @!P1 LDG.E R68, desc[UR12][R40.64+0x180] ;  /* 0x0001800c28449981 */ /* 0x000122000c1e1900 */
[----:B-1----:R-:W-:Y:S01]  /*0e10*/  IADD3 R38, P4, R14, R49, RZ ;  /* 0x000000310e267210 */ /* 0x002fe20007f9e0ff */
[----:B------:R-:W-:Y:S01]  /*0e20*/  HFMA2.MMA R74, -RZ, RZ, 0, 0 ;  /* 0x00000000ff4a7435 */ /* 0x000fe200000001ff */
[----:B------:R-:W-:Y:S01]  /*0e30*/  MOV R70, RZ ;  /* 0x000000ff00467202 */ /* 0x000fe20000000f00 */
[----:B------:R-:W-:Y:S01]  /*0e40*/  HFMA2.MMA R78, -RZ, RZ, 0, 0 ;  /* 0x00000000ff4e7435 */ /* 0x000fe200000001ff */
[----:B------:R-:W-:Y:S01]  /*0e50*/  MOV R76, RZ ;  /* 0x000000ff004c7202 */ /* 0x000fe20000000f00 */
[----:B------:R-:W-:Y:S01]  /*0e60*/  IMAD.X R39, R15, 0x1, R50, P4 ;  /* 0x000000010f277824 */ /* 0x000fe200020e0632 */
[----:B0-----:R-:W0:Y:S01]  /*0e70*/  LDC.64 R40, c[0x0][0x2a0] ;  /* 0x0000a800ff287b82 */ /* 0x001e220000000a00 */
[----:B--2---:R-:W-:Y:S04]  /*0e80*/  STS [R51], R42 ;  /* 0x0000002a33007388 */ /* 0x004fe80000000800 */
[----:B---3--:R-:W-:Y:S04]  /*0e90*/  STS [R51+0x80], R46 ;  /* 0x0000802e33007388 */ /* 0x008fe80000000800 */
[----:B----4-:R-:W-:Y:S04]  /*0ea0*/  STS [R51+0x100], R44 ;  /* 0x0001002c33007388 */ /* 0x010fe80000000800 */
[----:B------:R1:W-:Y:S01]  /*0eb0*/  STS [R51+0x180], R68 ;  /* 0x0001804433007388 */ /* 0x0003e20000000800 */
[----:B------:R-:W-:-:S03]  /*0ec0*/  NOP ;  /* 0x0000000000007918 */ /* 0x000fc60000000000 */
[----:B------:R-:W2:Y:S01]  /*0ed0*/  LDS.128 R32, [R52] ;  /* 0x0000000034207984 */ /* 0x000ea20000000c00 */
[----:B-1----:R-:W1:Y:S08]  /*0ee0*/  LDC R68, c[0x0][0x224] ;  /* 0x00008900ff447b82 */ /* 0x002e700000000800 */
[----:B------:R-:W-:Y:S06]  /*0ef0*/  BAR.SYNC.DEFER_BLOCKING 0x0 ;  /* 0x0000000000007b1d */ /* 0x000fec0000010000 */
[----:B------:R-:W3:Y:S04]  /*0f00*/  @!P0 LDG.E R70, desc[UR12][R38.64] ;  /* 0x0000000c26468981 */ /* 0x000ee8000c1e1900 */
[----:B------:R-:W4:Y:S04]  /*0f10*/  @!P3 LDG.E R74, desc[UR12][R38.64+0x100] ;  /* 0x0001000c264ab981 */ /* 0x000f28000c1e1900 */
[----:B------:R-:W4:Y:S04]  /*0f20*/  @!P2 LDG.E R76, desc[UR12][R38.64+0x80] ;  /* 0x0000800c264ca981 */ /* 0x000f28000c1e1900 */
[----:B------:R-:W4:Y:S01]  /*0f30*/  @!P1 LDG.E R78, desc[UR12][R38.64+0x180] ;  /* 0x0001800c264e9981 */ /* 0x000f22000c1e1900 */
[----:B--2--5:R-:W-:Y:S01]  /*0f40*/  FADD.FTZ R73, R32, R4 ;  /* 0x0000000420497221 */ /* 0x024fe20000010000 */
[----:B------:R-:W-:Y:S01]  /*0f50*/  ISETP.GE.AND P0, PT, R54, R69, PT ;  /* 0x000000453600720c */ /* 0x000fe20003f06270 */
[----:B0-----:R-:W-:Y:S01]  /*0f60*/  IMAD R36, R40, UR15, RZ ;  /* 0x0000000f28247c24 */ /* 0x001fe2000f8e02ff */
[----:B------:R-:W-:Y:S01]  /*0f70*/  SHF.R.S32.HI R67, RZ, 0x1f, R66 ;  /* 0x0000001fff437819 */ /* 0x000fe20000011442 */
[----:B------:R-:W-:Y:S01]  /*0f80*/  FADD.FTZ R91, R34, R4 ;  /* 0x00000004225b7221 */ /* 0x000fe20000010000 */
[----:B------:R-:W-:Y:S01]  /*0f90*/  FSETP.GTU.FTZ.AND P4, PT, R73, 20, PT ;  /* 0x41a000004900780b */ /* 0x000fe20003f9c000 */
[----:B------:R-:W-:-:S02]  /*0fa0*/  IMAD R41, R41, UR14, R36 ;  /* 0x0000000e29297c24 */ /* 0x000fc4000f8e0224 */
[--C-:B------:R-:W-:Y:S01]  /*0fb0*/  FADD.FTZ R90, R35, R4.reuse ;  /* 0x00000004235a7221 */ /* 0x100fe20000010000 */
[----:B------:R-:W-:Y:S01]  /*0fc0*/  FADD.FTZ R72, R33, R4 ;  /* 0x0000000421487221 */ /* 0x000fe20000010000 */
[----:B------:R-:W-:Y:S01]  /*0fd0*/  IMAD.WIDE.U32 R34, R40, UR14, RZ ;  /* 0x0000000e28227c25 */ /* 0x000fe2000f8e00ff */
[----:B------:R-:W-:Y:S01]  /*0fe0*/  BSSY B0, `(.L_x_10180) ;  /* 0x000002d000007945 */ /* 0x000fe20003800000 */
[----:B------:R-:W-:Y:S02]  /*0ff0*/  FSETP.GTU.FTZ.AND P2, PT, R91, 20, PT ;  /* 0x41a000005b00780b */ /* 0x000fe40003f5c000 */
[----:B------:R-:W-:Y:S01]  /*1000*/  FSETP.GTU.FTZ.AND P1, PT, R72, 20, PT ;  /* 0x41a000004800780b */ /* 0x000fe20003f3c000 */
[----:B------:R-:W-:Y:S01]  /*1010*/  @!P0 IMAD.WIDE.U32 R36, R40, UR14, R66 ;  /* 0x0000000e28248c25 */ /* 0x000fe2000f8e0042 */
[----:B------:R-:W-:-:S03]  /*1020*/  FSETP.GTU.FTZ.AND P3, PT, R90, 20, PT ;  /* 0x41a000005a00780b */ /* 0x000fc60003f7c000 */
[----:B------:R-:W-:Y:S01]  /*1030*/  @!P0 IMAD.IADD R33, R41, 0x1, R37 ;  /* 0x0000000129218824 */ /* 0x000fe200078e0225 */
[----:B------:R-:W-:Y:S02]  /*1040*/  @!P0 MOV R32, R36 ;  /* 0x0000002400208202 */ /* 0x000fe40000000f00 */
[----:B------:R-:W-:Y:S01]  /*1050*/  IADD3 R37, R35, R41, RZ ;  /* 0x0000002923257210 */ /* 0x000fe20007ffe0ff */
[----:B---3--:R0:W-:Y:S04]  /*1060*/  STS [R51], R70 ;  /* 0x0000004633007388 */ /* 0x0081e80000000800 */
[----:B----4-:R0:W-:Y:S04]  /*1070*/  STS [R51+0x100], R74 ;  /* 0x0001004a33007388 */ /* 0x0101e80000000800 */
[----:B------:R0:W-:Y:S04]  /*1080*/  STS [R51+0x80], R76 ;  /* 0x0000804c33007388 */ /* 0x0001e80000000800 */
[----:B------:R0:W-:Y:S01]  /*1090*/  STS [R51+0x180], R78 ;  /* 0x0001804e33007388 */ /* 0x0001e20000000800 */
[----:B------:R-:W-:Y:S01]  /*10a0*/  NOP ;  /* 0x0000000000007918 */ /* 0x000fe20000000000 */
[----:B-1----:R-:W-:Y:S05]  /*10b0*/  @P4 BRA `(.L_x_10181) ;  /* 0x00000000007c4947 */ /* 0x002fea0003800000 */
        /* <DEDUP_REMOVED lines=31> */
.L_x_10181:
[----:B------:R-:W-:Y:S05]  /*12b0*/  BSYNC B0 ;  /* 0x0000000000007941 */ /* 0x000fea0003800000 */
.L_x_10180:
        /* <DEDUP_REMOVED lines=33> */
.L_x_10183:
[----:B------:R-:W-:Y:S05]  /*14d0*/  BSYNC B0 ;  /* 0x0000000000007941 */ /* 0x000fea0003800000 */
.L_x_10182:
        /* <DEDUP_REMOVED lines=33> */
.L_x_10185:
[----:B------:R-:W-:Y:S05]  /*16f0*/  BSYNC B0 ;  /* 0x0000000000007941 */ /* 0x000fea0003800000 */
.L_x_10184:
        /* <DEDUP_REMOVED lines=33> */
.L_x_10187:
[----:B------:R-:W-:Y:S05]  /*1910*/  BSYNC B0 ;  /* 0x0000000000007941 */ /* 0x000fea0003800000 */
.L_x_10186:
[----:B------:R-:W-:Y:S01]  /*1920*/  MOV R36, R34 ;  /* 0x0000002200247202 */ /* 0x000fe20000000f00 */
[----:B------:R-:W-:Y:S01]  /*1930*/  ULDC.64 UR8, c[0x0][0x2a8] ;  /* 0x0000aa0000087ab9 */ /* 0x000fe20000000a00 */
[----:B------:R-:W-:Y:S01]  /*1940*/  LEA R68, R68, UR4, 0x7 ;  /* 0x0000000444447c11 */ /* 0x000fe2000f8e38ff */
[----:B------:R-:W-:Y:S01]  /*1950*/  IMAD R39, R3, UR8, RZ ;  /* 0x0000000803277c24 */ /* 0x000fe2000f8e02ff */
[----:B------:R-:W-:Y:S01]  /*1960*/  HFMA2.MMA R44, -RZ, RZ, 0, 0 ;  /* 0x00000000ff2c7435 */ /* 0x000fe200000001ff */
[C---:B------:R-:W-:Y:S01]  /*1970*/  @!P0 IMAD.WIDE.U32 R32, R0.reuse, UR8, R32 ;  /* 0x0000000800208c25 */ /* 0x040fe2000f8e0020 */
[----:B------:R-:W-:Y:S01]  /*1980*/  SHF.R.S32.HI R53, RZ, 0x1f, R68 ;  /* 0x0000001fff357819 */ /* 0x000fe20000011444 */
[----:B0-----:R-:W-:Y:S01]  /*1990*/  HFMA2.MMA R70, -RZ, RZ, 0, 0 ;  /* 0x00000000ff467435 */ /* 0x001fe200000001ff */
[----:B------:R-:W-:Y:S01]  /*19a0*/  MOV R74, RZ ;  /* 0x000000ff004a7202 */ /* 0x000fe20000000f00 */
[----:B------:R-:W-:Y:S01]  /*19b0*/  IMAD.WIDE.U32 R34, R0, UR8, R36 ;  /* 0x0000000800227c25 */ /* 0x000fe2000f8e0024 */
[----:B------:R-:W-:Y:S01]  /*19c0*/  @!P0 IADD3 R37, P1, R54, R32, RZ ;  /* 0x0000002036258210 */ /* 0x000fe20007f3e0ff */
[----:B------:R-:W0:Y:S02]  /*19d0*/  LDC.64 R40, c[0x0][0x2b0] ;  /* 0x0000ac00ff287b82 */ /* 0x000e240000000a00 */
[----:B------:R-:W-:Y:S01]  /*19e0*/  IMAD R39, R0, UR9, R39 ;  /* 0x0000000900277c24 */ /* 0x000fe2000f8e0227 */
[----:B------:R-:W-:Y:S01]  /*19f0*/  ULDC.64 UR8, c[0x0][0x318] ;  /* 0x0000c60000087ab9 */ /* 0x000fe20000000a00 */
[----:B------:R-:W-:-:S02]  /*1a00*/  IADD3 R32, P3, R68, R34, RZ ;  /* 0x0000002244207210 */ /* 0x000fc40007f7e0ff */
[----:B------:R-:W-:Y:S02]  /*1a10*/  IADD3 R43, P2, R49, UR8, RZ ;  /* 0x00000008312b7c10 */ /* 0x000fe4000ff5e0ff */
[----:B------:R-:W-:Y:S02]  /*1a20*/  @!P0 IADD3.X R34, R55, R33, R39, P1, !PT ;  /* 0x0000002137228210 */ /* 0x000fe40000ffe427 */
[----:B------:R-:W-:Y:S02]  /*1a30*/  IADD3.X R35, R53, R39, R35, P3, !PT ;  /* 0x0000002735237210 */ /* 0x000fe40001ffe423 */
[----:B------:R-:W-:Y:S02]  /*1a40*/  IADD3.X R33, R50, UR9, RZ, P2, !PT ;  /* 0x0000000932217c10 */ /* 0x000fe400097fe4ff */
[----:B------:R-:W-:Y:S02]  /*1a50*/  @!P0 LEA R36, P1, R37, UR8, 0x2 ;  /* 0x0000000825248c11 */ /* 0x000fe4000f8210ff */
[----:B------:R-:W-:-:S02]  /*1a60*/  LEA R42, P2, R32, R43, 0x2 ;  /* 0x0000002b202a7211 */ /* 0x000fc400078410ff */
[----:B------:R-:W-:Y:S01]  /*1a70*/  @!P0 LEA.HI.X R37, R37, UR9, R34, 0x2, P1 ;  /* 0x0000000925258c11 */ /* 0x000fe200088f1422 */
[----:B------:R-:W-:Y:S01]  /*1a80*/  IMAD.MOV.U32 R46, RZ, RZ, RZ ;  /* 0x000000ffff2e7224 */ /* 0x000fe200078e00ff */
[----:B------:R-:W-:Y:S01]  /*1a90*/  LEA.HI.X R43, R32, R33, R35, 0x2, P2 ;  /* 0x00000021202b7211 */ /* 0x000fe200010f1423 */
[----:B------:R-:W-:Y:S01]  /*1aa0*/  ULDC.64 UR8, c[0x0][0x2b8] ;  /* 0x0000ae0000087ab9 */ /* 0x000fe20000000a00 */
[----:B------:R-:W-:Y:S01]  /*1ab0*/  LDS.128 R32, [R52] ;  /* 0x0000000034207984 */ /* 0x000fe20000000c00 */
[-C--:B------:R-:W-:Y:S01]  /*1ac0*/  ISETP.GE.AND P1, PT, R24, R69.reuse, PT ;  /* 0x000000451800720c */ /* 0x080fe20003f26270 */
[----:B------:R-:W-:Y:S01]  /*1ad0*/  BAR.SYNC.DEFER_BLOCKING 0x0 ;  /* 0x0000000000007b1d */ /* 0x000fe20000010000 */
[-C--:B------:R-:W-:Y:S02]  /*1ae0*/  ISETP.GE.AND P3, PT, R25, R69.reuse, PT ;  /* 0x000000451900720c */ /* 0x080fe40003f66270 */
[----:B------:R-:W-:-:S03]  /*1af0*/  ISETP.GE.AND P2, PT, R26, R69, PT ;  /* 0x000000451a00720c */ /* 0x000fc60003f46270 */
[----:B------:R1:W2:Y:S06]  /*1b00*/  @!P0 LDG.E R44, desc[UR12][R36.64] ;  /* 0x0000000c242c8981 */ /* 0x0002ac000c1e1900 */
[----:B------:R-:W3:Y:S04]  /*1b10*/  @!P1 LDG.E R46, desc[UR12][R42.64+-0x180] ;  /* 0xfffe800c2a2e9981 */ /* 0x000ee8000c1e1900 */
[----:B------:R-:W4:Y:S04]  /*1b20*/  @!P3 LDG.E R74, desc[UR12][R42.64+-0x100] ;  /* 0xffff000c2a4ab981 */ /* 0x000f28000c1e1900 */
[----:B------:R5:W4:Y:S01]  /*1b30*/  @!P2 LDG.E R70, desc[UR12][R42.64+-0x80] ;  /* 0xffff800c2a46a981 */ /* 0x000b22000c1e1900 */
[C---:B0-----:R-:W-:Y:S01]  /*1b40*/  IMAD R38, R40.reuse, UR15, RZ ;  /* 0x0000000f28267c24 */ /* 0x041fe2000f8e02ff */
[----:B------:R-:W-:Y:S01]  /*1b50*/  @!P0 MOV R39, R67 ;  /* 0x0000004300278202 */ /* 0x000fe20000000f00 */
[----:B-1----:R-:W-:Y:S01]  /*1b60*/  IMAD.WIDE.U32 R36, R40, UR14, RZ ;  /* 0x0000000e28247c25 */ /* 0x002fe2000f8e00ff */
[----:B------:R-:W-:-:S03]  /*1b70*/  HFMA2.MMA R76, -RZ, RZ, 0, 0 ;  /* 0x00000000ff4c7435 */ /* 0x000fc600000001ff */
[----:B------:R-:W-:Y:S01]  /*1b80*/  IMAD R45, R41, UR14, R38 ;  /* 0x0000000e292d7c24 */ /* 0x000fe2000f8e0226 */
[----:B------:R-:W-:Y:S01]  /*1b90*/  @!P0 MOV R38, R66 ;  /* 0x0000004200268202 */ /* 0x000fe20000000f00 */
[----:B-----5:R-:W-:Y:S02]  /*1ba0*/  IMAD R43, R3, UR8, RZ ;  /* 0x00000008032b7c24 */ /* 0x020fe4000f8e02ff */
[----:B------:R-:W-:Y:S02]  /*1bb0*/  IMAD.IADD R41, R37, 0x1, R45 ;  /* 0x0000000125297824 */ /* 0x000fe400078e022d */
[----:B------:R-:W-:Y:S01]  /*1bc0*/  @!P0 IMAD.WIDE.U32 R38, R40, UR14, R38 ;  /* 0x0000000e28268c25 */ /* 0x000fe2000f8e0026 */
[----:B------:R-:W-:-:S03]  /*1bd0*/  MOV R40, R36 ;  /* 0x0000002400287202 */ /* 0x000fc60000000f00 */
[----:B------:R-:W-:Y:S01]  /*1be0*/  IMAD R43, R0, UR9, R43 ;  /* 0x00000009002b7c24 */ /* 0x000fe2000f8e022b */
[----:B------:R-:W-:-:S03]  /*1bf0*/  @!P0 IADD3 R39, R45, R39, RZ ;  /* 0x000000272d278210 */ /* 0x000fc60007ffe0ff */
[----:B------:R-:W-:-:S04]  /*1c00*/  @!P0 IMAD.WIDE.U32 R36, R0, UR8, R38 ;  /* 0x0000000800248c25 */ /* 0x000fc8000f8e0026 */
[----:B------:R-:W-:Y:S01]  /*1c10*/  IMAD.WIDE.U32 R38, R0, UR8, R40 ;  /* 0x0000000800267c25 */ /* 0x000fe2000f8e0028 */
[----:B------:R-:W-:Y:S01]  /*1c20*/  ULDC.64 UR8, c[0x0][0x308] ;  /* 0x0000c20000087ab9 */ /* 0x000fe20000000a00 */
[----:B------:R-:W-:Y:S02]  /*1c30*/  @!P0 IADD3 R41, P5, R54, R36, RZ ;  /* 0x0000002436298210 */ /* 0x000fe40007fbe0ff */
[----:B------:R-:W-:Y:S02]  /*1c40*/  IADD3 R45, P4, R49, UR8, RZ ;  /* 0x00000008312d7c10 */ /* 0x000fe4000ff9e0ff */
[----:B------:R-:W-:Y:S02]  /*1c50*/  IADD3 R36, P6, R68, R38, RZ ;  /* 0x0000002644247210 */ /* 0x000fe40007fde0ff */
[----:B------:R-:W-:Y:S02]  /*1c60*/  @!P0 IADD3.X R38, R55, R37, R43, P5, !PT ;  /* 0x0000002537268210 */ /* 0x000fe40002ffe42b */
[----:B------:R-:W-:-:S02]  /*1c70*/  IADD3.X R39, R53, R43, R39, P6, !PT ;  /* 0x0000002b35277210 */ /* 0x000fc400037fe427 */
[----:B------:R-:W-:Y:S02]  /*1c80*/  IADD3.X R37, R50, UR9, RZ, P4, !PT ;  /* 0x0000000932257c10 */ /* 0x000fe4000a7fe4ff */
[----:B------:R-:W-:-:S04]  /*1c90*/  @!P0 LEA R40, P5, R41, UR8, 0x2 ;  /* 0x0000000829288c11 */ /* 0x000fc8000f8a10ff */
[----:B------:R-:W-:Y:S01]  /*1ca0*/  @!P0 LEA.HI.X R41, R41, UR9, R38, 0x2, P5 ;  /* 0x0000000929298c11 */ /* 0x000fe2000a8f1426 */
[----:B------:R-:W-:Y:S01]  /*1cb0*/  IMAD.MOV.U32 R78, RZ, RZ, RZ ;  /* 0x000000ffff4e7224 */ /* 0x000fe200078e00ff */
[----:B--2---:R0:W-:Y:S04]  /*1cc0*/  STS [R51], R44 ;  /* 0x0000002c33007388 */ /* 0x0041e80000000800 */
[----:B---3--:R1:W-:Y:S04]  /*1cd0*/  STS [R51+0x80], R46 ;  /* 0x0000802e33007388 */ /* 0x0083e80000000800 */
[----:B----4-:R2:W-:Y:S01]  /*1ce0*/  STS [R51+0x100], R74 ;  /* 0x0001004a33007388 */ /* 0x0105e20000000800 */
[----:B0-----:R-:W-:-:S03]  /*1cf0*/  LEA R44, P4, R36, R45, 0x2 ;  /* 0x0000002d242c7211 */ /* 0x001fc600078810ff */
[----:B------:R-:W-:Y:S01]  /*1d00*/  STS [R51+0x180], R70 ;  /* 0x0001804633007388 */ /* 0x000fe20000000800 */
[----:B------:R-:W-:Y:S01]  /*1d10*/  LEA.HI.X R45, R36, R37, R39, 0x2, P4 ;  /* 0x00000025242d7211 */ /* 0x000fe200020f1427 */
[----:B------:R-:W-:Y:S02]  /*1d20*/  NOP ;  /* 0x0000000000007918 */ /* 0x000fe40000000000 */
[----:B------:R-:W0:Y:S01]  /*1d30*/  LDS.128 R36, [R52] ;  /* 0x0000000034247984 */ /* 0x000e220000000c00 */
[----:B-1----:R-:W-:Y:S01]  /*1d40*/  MOV R46, RZ ;  /* 0x000000ff002e7202 */ /* 0x002fe20000000f00 */
        /* <DEDUP_REMOVED lines=8> */
[----:B------:R-:W0:Y:S01]  /*1dd0*/  S2UR UR6, SR_CgaCtaId ;  /* 0x00000000000679c3 */ /* 0x000e220000008800 */
[----:B------:R-:W-:Y:S01]  /*1de0*/  ISETP.NE.AND P1, PT, R58, RZ, PT ;  /* 0x000000ff3a00720c */ /* 0x000fe20003f25270 */
[----:B------:R-:W-:Y:S01]  /*1df0*/  UMOV UR5, 0x400 ;  /* 0x0000040000057882 */ /* 0x000fe20000000000 */
[----:B------:R-:W-:Y:S01]  /*1e00*/  BSSY B0, `(.L_x_10188) ;  /* 0x0000049000007945 */ /* 0x000fe20003800000 */
[----:B------:R-:W0:Y:S01]  /*1e10*/  MUFU.EX2 R47, R47 ;  /* 0x0000002f002f7308 */ /* 0x000e220000000800 */
[----:B-1----:R-:W-:-:S07]  /*1e20*/  FMUL.FTZ R44, R38, -1.4426950216293334961 ;  /* 0xbfb8aa3b262c7820 */ /* 0x002fce0000410000 */
[----:B------:R-:W-:Y:S08]  /*1e30*/  MUFU.EX2 R70, R70 ;  /* 0x0000004600467308 */ /* 0x000ff00000000800 */
[----:B------:R-:W1:Y:S01]  /*1e40*/  MUFU.EX2 R44, R44 ;  /* 0x0000002c002c7308 */ /* 0x000e620000000800 */
[----:B0-----:R-:W-:Y:S01]  /*1e50*/  FADD.FTZ R77, R47, 1 ;  /* 0x3f8000002f4d7421 */ /* 0x001fe20000010000 */
[----:B------:R-:W-:-:S06]  /*1e60*/  ULEA UR5, UR6, UR5, 0x18 ;  /* 0x0000000506057291 */ /* 0x000fcc000f8ec03f */
[----:B------:R-:W0:Y:S01]  /*1e70*/  MUFU.RCP R77, R77 ;  /* 0x0000004d004d7308 */ /* 0x000e220000001000 */
[----:B------:R-:W-:Y:S01]  /*1e80*/  MOV R92, UR5 ;  /* 0x00000005005c7c02 */ /* 0x000fe20008000f00 */
[----:B-1----:R-:W-:-:S06]  /*1e90*/  FADD.FTZ R79, R44, 1 ;  /* 0x3f8000002c4f7421 */ /* 0x002fcc0000010000 */
[----:B------:R-:W-:Y:S01]  /*1ea0*/  MUFU.RCP R79, R79 ;  /* 0x0000004f004f7308 */ /* 0x000fe20000001000 */
[----:B0-----:R-:W-:-:S04]  /*1eb0*/  FADD.FTZ R45, -R77, 1 ;  /* 0x3f8000004d2d7421 */ /* 0x001fc80000010100 */
[----:B------:R-:W-:Y:S01]  /*1ec0*/  FFMA.FTZ R45, R36, R45, 1 ;  /* 0x3f800000242d7423 */ /* 0x000fe2000001002d */
[----:B--2---:R0:W-:Y:S04]  /*1ed0*/  STS [R51], R76 ;  /* 0x0000004c33007388 */ /* 0x0041e80000000800 */
[----:B---3--:R1:W-:Y:S04]  /*1ee0*/  STS [R51+0x80], R46 ;  /* 0x0000802e33007388 */ /* 0x0083e80000000800 */
[----:B----4-:R2:W-:Y:S01]  /*1ef0*/  STS [R51+0x100], R78 ;  /* 0x0001004e33007388 */ /* 0x0105e20000000800 */
[----:B0-----:R-:W-:-:S03]  /*1f00*/  FADD.FTZ R76, R70, 1 ;  /* 0x3f800000464c7421 */ /* 0x001fc60000010000 */
[----:B-----5:R-:W-:Y:S01]  /*1f10*/  STS [R51+0x180], R74 ;  /* 0x0001804a33007388 */ /* 0x020fe20000000800 */
[----:B------:R-:W-:-:S03]  /*1f20*/  NOP ;  /* 0x0000000000007918 */ /* 0x000fc60000000000 */
[----:B------:R-:W0:Y:S01]  /*1f30*/  LDS.128 R40, [R52] ;  /* 0x0000000034287984 */ /* 0x000e220000000c00 */
[----:B-1----:R-:W-:Y:S01]  /*1f40*/  FMUL.FTZ R46, R39, -1.4426950216293334961 ;  /* 0xbfb8aa3b272e7820 */ /* 0x002fe20000410000 */
[----:B------:R-:W-:Y:S08]  /*1f50*/  MUFU.RCP R76, R76 ;  /* 0x0000004c004c7308 */ /* 0x000ff00000001000 */
[----:B------:R-:W2:Y:S02]  /*1f60*/  MUFU.EX2 R46, R46 ;  /* 0x0000002e002e7308 */ /* 0x000ea40000000800 */
[----:B--2---:R-:W-:Y:S01]  /*1f70*/  FADD.FTZ R78, R46, 1 ;  /* 0x3f8000002e4e7421 */ /* 0x004fe20000010000 */
[----:B------:R-:W-:-:S04]  /*1f80*/  FADD.FTZ R46, -R76, 1 ;  /* 0x3f8000004c2e7421 */ /* 0x000fc80000010100 */
[----:B------:R-:W-:Y:S01]  /*1f90*/  FFMA.FTZ R46, R37, R46, 1 ;  /* 0x3f800000252e7423 */ /* 0x000fe2000001002e */
[----:B------:R-:W1:Y:S01]  /*1fa0*/  MUFU.RCP R78, R78 ;  /* 0x0000004e004e7308 */ /* 0x000e620000001000 */
[----:B0-----:R-:W-:Y:S01]  /*1fb0*/  FMUL.FTZ R44, R32, R40 ;  /* 0x00000028202c7220 */ /* 0x001fe20000410000 */
[----:B------:R-:W-:Y:S01]  /*1fc0*/  FMUL.FTZ R70, R34, R42 ;  /* 0x0000002a22467220 */ /* 0x000fe20000410000 */
[----:B------:R-:W-:Y:S02]  /*1fd0*/  FMUL.FTZ R71, R35, R43 ;  /* 0x0000002b23477220 */ /* 0x000fe40000410000 */
[----:B------:R-:W-:Y:S01]  /*1fe0*/  FMUL.FTZ R44, R77, R44 ;  /* 0x0000002c4d2c7220 */ /* 0x000fe20000410000 */
[----:B------:R-:W-:-:S03]  /*1ff0*/  FMUL.FTZ R70, R79, R70 ;  /* 0x000000464f467220 */ /* 0x000fc60000410000 */
[----:B------:R-:W-:Y:S01]  /*2000*/  FMUL.FTZ R44, R44, R45 ;  /* 0x0000002d2c2c7220 */ /* 0x000fe20000410000 */
[----:B------:R-:W-:Y:S01]  /*2010*/  FADD.FTZ R45, -R79, 1 ;  /* 0x3f8000004f2d7421 */ /* 0x000fe20000010100 */
[C---:B-1----:R-:W-:Y:S01]  /*2020*/  FADD.FTZ R74, -R78.reuse, 1 ;  /* 0x3f8000004e4a7421 */ /* 0x042fe20000010100 */
[----:B------:R-:W-:Y:S02]  /*2030*/  FMUL.FTZ R71, R78, R71 ;  /* 0x000000474e477220 */ /* 0x000fe40000410000 */
[----:B------:R-:W-:Y:S01]  /*2040*/  FFMA.FTZ R47, R38, R45, 1 ;  /* 0x3f800000262f7423 */ /* 0x000fe2000001002d */
[----:B------:R-:W-:Y:S01]  /*2050*/  FMUL.FTZ R45, R33, R41 ;  /* 0x00000029212d7220 */ /* 0x000fe20000410000 */
[----:B------:R-:W-:-:S03]  /*2060*/  FFMA.FTZ R74, R39, R74, 1 ;  /* 0x3f800000274a7423 */ /* 0x000fc6000001004a */
[----:B------:R-:W-:-:S04]  /*2070*/  FMUL.FTZ R45, R76, R45 ;  /* 0x0000002d4c2d7220 */ /* 0x000fc80000410000 */
[----:B------:R-:W-:Y:S01]  /*2080*/  FMUL.FTZ R45, R45, R46 ;  /* 0x0000002e2d2d7220 */ /* 0x000fe20000410000 */
[----:B------:R-:W-:Y:S01]  /*2090*/  FMUL.FTZ R46, R70, R47 ;  /* 0x0000002f462e7220 */ /* 0x000fe20000410000 */
[----:B------:R-:W-:Y:S01]  /*20a0*/  FMUL.FTZ R47, R71, R74 ;  /* 0x0000004a472f7220 */ /* 0x000fe20000410000 */
[----:B------:R-:W-:Y:S08]  /*20b0*/  BAR.SYNC.DEFER_BLOCKING 0x0 ;  /* 0x0000000000007b1d */ /* 0x000ff00000010000 */
[----:B------:R-:W0:Y:S01]  /*20c0*/  LDC.64 R74, c[0x0][0x398] ;  /* 0x0000e600ff4a7b82 */ /* 0x000e220000000a00 */
[----:B------:R1:W-:Y:S01]  /*20d0*/  STS.128 [R52], R44 ;  /* 0x0000002c34007388 */ /* 0x0003e20000000c00 */
[----:B------:R-:W-:-:S03]  /*20e0*/  NOP ;  /* 0x0000000000007918 */ /* 0x000fc60000000000 */
[----:B------:R-:W-:Y:S01]  /*20f0*/  LDS R81, [R51] ;  /* 0x0000000033517984 */ /* 0x000fe20000000800 */
[----:B0-----:R-:W-:-:S03]  /*2100*/  IMAD R70, R74, UR15, RZ ;  /* 0x0000000f4a467c24 */ /* 0x001fc6000f8e02ff */
[----:B------:R-:W-:Y:S04]  /*2110*/  LDS R83, [R51+0x80] ;  /* 0x0000800033537984 */ /* 0x000fe80000000800 */
[----:B------:R-:W-:Y:S01]  /*2120*/  LDS R85, [R51+0x100] ;  /* 0x0001000033557984 */ /* 0x000fe20000000800 */
[----:B-1----:R-:W-:-:S03]  /*2130*/  IMAD.WIDE.U32 R44, R74, UR14, RZ ;  /* 0x0000000e4a2c7c25 */ /* 0x002fc6000f8e00ff */
[----:B------:R-:W-:Y:S01]  /*2140*/  LDS R87, [R51+0x180] ;  /* 0x0001800033577984 */ /* 0x000fe20000000800 */
[----:B------:R-:W-:Y:S01]  /*2150*/  IMAD R47, R75, UR14, R70 ;  /* 0x0000000e4b2f7c24 */ /* 0x000fe2000f8e0246 */
[----:B------:R-:W-:Y:S02]  /*2160*/  IADD3 R70, P2, R54, R66, RZ ;  /* 0x0000004236467210 */ /* 0x000fe40007f5e0ff */
[----:B------:R-:W-:Y:S02]  /*2170*/  @!P1 STS [UR5+0x200], R69 ;  /* 0x00020045ff009988 */ /* 0x000fe40008000805 */
[----:B------:R-:W-:Y:S01]  /*2180*/  IADD3 R93, R45, R47, RZ ;  /* 0x0000002f2d5d7210 */ /* 0x000fe20007ffe0ff */
[----:B------:R-:W-:Y:S01]  /*2190*/  BAR.SYNC.DEFER_BLOCKING 0x0 ;  /* 0x0000000000007b1d */ /* 0x000fe20000010000 */
[----:B------:R-:W-:-:S05]  /*21a0*/  IADD3.X R71, R55, R67, RZ, P2, !PT ;  /* 0x0000004337477210 */ /* 0x000fca00017fe4ff */
        /* <DEDUP_REMOVED lines=14> */
.L_x_10189:
[----:B------:R-:W-:Y:S05]  /*2290*/  BSYNC B0 ;  /* 0x0000000000007941 */ /* 0x000fea0003800000 */
.L_x_10188:
[----:B------:R-:W-:Y:S01]  /*22a0*/  MOV R45, R93 ;  /* 0x0000005d002d7202 */ /* 0x000fe20000000f00 */
[----:B------:R-:W-:Y:S01]  /*22b0*/  ULDC.64 UR8, c[0x0][0x3a0] ;  /* 0x0000e80000087ab9 */ /* 0x000fe20000000a00 */
        /* <DEDUP_REMOVED lines=11> */
[----:B------:R-:W-:Y:S01]  /*2370*/  IADD3 R47, P4, R49, UR8, RZ ;  /* 0x00000008312f7c10 */ /* 0x000fe2000ff9e0ff */
[----:B------:R-:W-:Y:S01]  /*2380*/  FMUL.FTZ R78, R39, R78 ;  /* 0x0000004e274e7220 */ /* 0x000fe20000410000 */
[----:B------:R-:W-:Y:S01]  /*2390*/  IADD3.X R45, R53, R74, R45, P5, !PT ;  /* 0x0000004a352d7210 */ /* 0x000fe20002ffe42d */
[----:B------:R-:W-:Y:S01]  /*23a0*/  FMUL.FTZ R93, R32, R77 ;  /* 0x0000004d205d7220 */ /* 0x000fe20000410000 */
[----:B------:R-:W-:Y:S01]  /*23b0*/  IADD3.X R74, R50, UR9, RZ, P4, !PT ;  /* 0x00000009324a7c10 */ /* 0x000fe2000a7fe4ff */
[----:B------:R-:W-:Y:S01]  /*23c0*/  ULDC.64 UR8, c[0x0][0x320] ;  /* 0x0000c80000087ab9 */ /* 0x000fe20000000a00 */
[----:B------:R-:W-:Y:S01]  /*23d0*/  LEA R44, P4, R46, R47, 0x2 ;  /* 0x0000002f2e2c7211 */ /* 0x000fe200078810ff */
[----:B------:R-:W-:Y:S01]  /*23e0*/  FMUL.FTZ R94, R33, R76 ;  /* 0x0000004c215e7220 */ /* 0x000fe20000410000 */
[----:B------:R-:W-:Y:S01]  /*23f0*/  FMUL.FTZ R95, R34, R79 ;  /* 0x0000004f225f7220 */ /* 0x000fe20000410000 */
[----:B------:R-:W-:Y:S01]  /*2400*/  FMUL.FTZ R96, R35, R78 ;  /* 0x0000004e23607220 */ /* 0x000fe20000410000 */
[----:B------:R-:W-:-:S05]  /*2410*/  LEA.HI.X R45, R46, R74, R45, 0x2, P4 ;  /* 0x0000004a2e2d7211 */ /* 0x000fca00020f142d */
        /* <DEDUP_REMOVED lines=22> */
[----:B-1----:R-:W-:-:S03]  /*2580*/  IADD3 R41, R33, R35, RZ ;  /* 0x0000002321297210 */ /* 0x002fc60007ffe0ff */
        /* <DEDUP_REMOVED lines=17> */
.L_x_10192:
[----:B------:R-:W-:Y:S05]  /*26a0*/  BSYNC B0 ;  /* 0x0000000000007941 */ /* 0x000fea0003800000 */
.L_x_10191:
[----:B------:R-:W-:Y:S01]  /*26b0*/  MOV R33, R41 ;  /* 0x0000002900217202 */ /* 0x000fe20000000f00 */
[----:B------:R-:W-:Y:S01]  /*26c0*/  ULDC.64 UR10, c[0x0][0x2c8] ;  /* 0x0000b200000a7ab9 */ /* 0x000fe20000000a00 */
[----:B------:R-:W-:Y:S01]  /*26d0*/  IADD3 R35, P4, R49, UR8, RZ ;  /* 0x0000000831237c10 */ /* 0x000fe2000ff9e0ff */
[----:B0-----:R-:W-:Y:S01]  /*26e0*/  IMAD R37, R3, UR10, RZ ;  /* 0x0000000a03257c24 */ /* 0x001fe2000f8e02ff */
[-C--:B------:R-:W-:Y:S01]  /*26f0*/  ISETP.GE.AND P0, PT, R24, R77.reuse, PT ;  /* 0x0000004d1800720c */ /* 0x080fe20003f06270 */
[----:B------:R-:W-:Y:S01]  /*2700*/  IMAD.WIDE.U32 R32, R0, UR10, R32 ;  /* 0x0000000a00207c25 */ /* 0x000fe2000f8e0020 */
[-C--:B------:R-:W-:Y:S02]  /*2710*/  ISETP.GE.AND P2, PT, R25, R77.reuse, PT ;  /* 0x0000004d1900720c */ /* 0x080fe40003f46270 */
[----:B------:R-:W-:Y:S01]  /*2720*/  ISETP.GE.AND P3, PT, R26, R77, PT ;  /* 0x0000004d1a00720c */ /* 0x000fe20003f66270 */
[----:B------:R-:W-:Y:S01]  /*2730*/  IMAD R37, R0, UR11, R37 ;  /* 0x0000000b00257c24 */ /* 0x000fe2000f8e0225 */
[----:B------:R-:W-:-:S02]  /*2740*/  IADD3 R34, P5, R68, R32, RZ ;  /* 0x0000002044227210 */ /* 0x000fc40007fbe0ff */
[----:B------:R-:W-:Y:S02]  /*2750*/  IADD3.X R36, R50, UR9, RZ, P4, !PT ;  /* 0x0000000932247c10 */ /* 0x000fe4000a7fe4ff */
[----:B------:R-:W-:Y:S02]  /*2760*/  IADD3.X R33, R53, R37, R33, P5, !PT ;  /* 0x0000002535217210 */ /* 0x000fe40002ffe421 */
[----:B------:R-:W-:-:S04]  /*2770*/  LEA R32, P4, R34, R35, 0x2 ;  /* 0x0000002322207211 */ /* 0x000fc800078810ff */
[----:B------:R-:W-:-:S05]  /*2780*/  LEA.HI.X R33, R34, R36, R33, 0x2, P4 ;  /* 0x0000002422217211 */ /* 0x000fca00020f1421 */
[----:B------:R0:W-:Y:S04]  /*2790*/  @!P0 STG.E desc[UR12][R32.64+-0x180], R45 ;  /* 0xfffe802d20008986 */ /* 0x0001e8000c10190c */
[----:B------:R0:W-:Y:S04]  /*27a0*/  @!P2 STG.E desc[UR12][R32.64+-0x100], R47 ;  /* 0xffff002f2000a986 */ /* 0x0001e8000c10190c */
[----:B------:R0:W-:Y:S02]  /*27b0*/  @!P3 STG.E desc[UR12][R32.64+-0x80], R75 ;  /* 0xffff804b2000b986 */ /* 0x0001e4000c10190c */
.L_x_10190:
[----:B0-----:R-:W0:Y:S01]  /*27c0*/  LDC R32, c[0x0][0x21c] ;  /* 0x00008700ff207b82 */ /* 0x001e220000000800 */
[----:B------:R-:W-:Y:S01]  /*27d0*/  FFMA.FTZ R34, R28, R93, R9 ;  /* 0x0000005d1c227223 */ /* 0x000fe20000010009 */
[----:B------:R-:W-:Y:S01]  /*27e0*/  HFMA2.MMA R98, -RZ, RZ, 0, 0 ;  /* 0x00000000ff627435 */ /* 0x000fe200000001ff */
        /* <DEDUP_REMOVED lines=9> */
[----:B0-----:R-:W-:Y:S01]  /*2880*/  ISETP.GE.AND P0, PT, R32, 0x1, PT ;  /* 0x000000012000780c */ /* 0x001fe20003f06270 */
[----:B------:R-:W-:-:S12]  /*2890*/  FMUL.FTZ R32, R93, R2 ;  /* 0x000000025d207220 */ /* 0x000fd80000410000 */
[----:B------:R-:W-:Y:S05]  /*28a0*/  @!P0 BRA `(.L_x_10193) ;  /* 0x0000001400d48947 */ /* 0x000fea0003800000 */
[----:B------:R-:W0:Y:S01]  /*28b0*/  LDC.64 R38, c[0x0][0x368] ;  /* 0x0000da00ff267b82 */ /* 0x000e220000000a00 */
[----:B------:R-:W-:Y:S01]  /*28c0*/  MOV R37, RZ ;  /* 0x000000ff00257202 */ /* 0x000fe20000000f00 */
[----:B------:R-:W-:Y:S01]  /*28d0*/  IMAD.MOV.U32 R36, RZ, RZ, R58 ;  /* 0x000000ffff247224 */ /* 0x000fe200078e003a */
[----:B------:R-:W-:Y:S01]  /*28e0*/  ULDC.64 UR6, c[0x0][0x370] ;  /* 0x0000dc0000067ab9 */ /* 0x000fe20000000a00 */
[----:B------:R-:W-:Y:S01]  /*28f0*/  ULDC.64 UR8, c[0x0][0x3d0] ;  /* 0x0000f40000087ab9 */ /* 0x000fe20000000a00 */
[----:B------:R-:W-:Y:S01]  /*2900*/  IMAD.SHL.U32 R88, R68, 0x4, RZ ;  /* 0x0000000444587824 */ /* 0x000fe200078e00ff */
[----:B------:R-:W-:Y:S01]  /*2910*/  MOV R99, RZ ;  /* 0x000000ff00637202 */ /* 0x000fe20000000f00 */
[----:B------:R-:W-:Y:S01]  /*2920*/  UMOV UR5, URZ ;  /* 0x0000003f00057c82 */ /* 0x000fe20008000000 */
[----:B------:R-:W1:Y:S01]  /*2930*/  LDC R97, c[0x0][0x224] ;  /* 0x00008900ff617b82 */ /* 0x000e620000000800 */
[----:B------:R-:W-:Y:S01]  /*2940*/  ULDC UR22, c[0x0][0x224] ;  /* 0x0000890000167ab9 */ /* 0x000fe20000000800 */
[----:B------:R-:W-:Y:S01]  /*2950*/  IADD3 R84, P4, R88, R22, RZ ;  /* 0x0000001658547210 */ /* 0x000fe20007f9e0ff */
[----:B------:R-:W-:Y:S01]  /*2960*/  ULDC UR23, c[0x0][0x21c] ;  /* 0x0000870000177ab9 */ /* 0x000fe20000000800 */
[----:B------:R-:W-:Y:S01]  /*2970*/  ULDC.64 UR24, c[0x0][0x3d0] ;  /* 0x0000f40000187ab9 */ /* 0x000fe20000000a00 */
[----:B------:R-:W-:Y:S01]  /*2980*/  ULDC.64 UR18, c[0x0][0x380] ;  /* 0x0000e00000127ab9 */ /* 0x000fe20000000a00 */
[----:B------:R-:W-:Y:S01]  /*2990*/  ULDC.64 UR10, c[0x0][0x250] ;  /* 0x00009400000a7ab9 */ /* 0x000fe20000000a00 */
[----:B------:R-:W-:Y:S01]  /*29a0*/  ULDC.64 UR16, c[0x0][0x270] ;  /* 0x00009c0000107ab9 */ /* 0x000fe20000000a00 */
[----:B------:R-:W2:Y:S01]  /*29b0*/  LDC.64 R78, c[0x0][0x380] ;  /* 0x0000e000ff4e7b82 */ /* 0x000ea20000000a00 */
[----:B0-----:R-:W-:-:S07]  /*29c0*/  IMAD R40, R38, UR15, RZ ;  /* 0x0000000f26287c24 */ /* 0x001fce000f8e02ff */
[----:B------:R-:W0:Y:S01]  /*29d0*/  LDC.64 R80, c[0x0][0x2d0] ;  /* 0x0000b400ff507b82 */ /* 0x000e220000000a00 */
[----:B------:R-:W-:-:S04]  /*29e0*/  IMAD.WIDE.U32 R36, R38, UR14, R36 ;  /* 0x0000000e26247c25 */ /* 0x000fc8000f8e0024 */
[----:B------:R-:W-:Y:S01]  /*29f0*/  IMAD R39, R39, UR14, R40 ;  /* 0x0000000e27277c24 */ /* 0x000fe2000f8e0228 */
[----:B------:R-:W-:Y:S01]  /*2a00*/  SHF.L.U64.HI R40, R68, 0x2, R53 ;  /* 0x0000000244287819 */ /* 0x000fe20000010235 */
[----:B------:R-:W-:Y:S01]  /*2a10*/  IMAD R38, R7, UR6, RZ ;  /* 0x0000000607267c24 */ /* 0x000fe2000f8e02ff */
[----:B------:R-:W3:Y:S02]  /*2a20*/  LDC.64 R82, c[0x0][0x2d8] ;  /* 0x0000b600ff527b82 */ /* 0x000ee40000000a00 */
[----:B------:R-:W-:Y:S01]  /*2a30*/  IADD3 R37, R37, R39, RZ ;  /* 0x0000002725257210 */ /* 0x000fe20007ffe0ff */
[C---:B------:R-:W-:Y:S01]  /*2a40*/  IMAD R39, R5.reuse, UR7, R38 ;  /* 0x0000000705277c24 */ /* 0x040fe2000f8e0226 */
[----:B------:R-:W-:Y:S01]  /*2a50*/  IADD3.X R85, R40, R27, RZ, P4, !PT ;  /* 0x0000001b28557210 */ /* 0x000fe200027fe4ff */
[----:B------:R-:W-:Y:S01]  /*2a60*/  IMAD.WIDE.U32 R36, R5, UR6, R36 ;  /* 0x0000000605247c25 */ /* 0x000fe2000f8e0024 */
[----:B------:R-:W-:-:S03]  /*2a70*/  ULDC.64 UR6, c[0x0][0x248] ;  /* 0x0000920000067ab9 */ /* 0x000fc60000000a00 */
[----:B------:R-:W-:Y:S01]  /*2a80*/  IMAD.WIDE.U32 R76, R0, UR6, RZ ;  /* 0x00000006004c7c25 */ /* 0x000fe2000f8e00ff */
[----:B------:R-:W-:Y:S02]  /*2a90*/  IADD3 R39, R37, R39, RZ ;  /* 0x0000002725277210 */ /* 0x000fe40007ffe0ff */
[----:B------:R-:W-:Y:S01]  /*2aa0*/  IADD3 R74, P0, R66, R36, RZ ;  /* 0x00000024424a7210 */ /* 0x000fe20007f1e0ff */
[----:B------:R-:W-:Y:S01]  /*2ab0*/  IMAD R37, R3, UR6, RZ ;  /* 0x0000000603257c24 */ /* 0x000fe2000f8e02ff */
[----:B------:R-:W-:Y:S01]  /*2ac0*/  LEA R87, P2, R36, UR8, 0x2 ;  /* 0x0000000824577c11 */ /* 0x000fe2000f8410ff */
[----:B------:R-:W-:Y:S01]  /*2ad0*/  UMOV UR6, URZ ;  /* 0x0000003f00067c82 */ /* 0x000fe20008000000 */
[----:B------:R-:W-:Y:S01]  /*2ae0*/  IADD3.X R75, R67, R39, RZ, P0, !PT ;  /* 0x00000027434b7210 */ /* 0x000fe200007fe4ff */
[----:B------:R-:W-:Y:S01]  /*2af0*/  IMAD R101, R0, UR7, R37 ;  /* 0x0000000700657c24 */ /* 0x000fe2000f8e0225 */
[----:B------:R-:W-:Y:S01]  /*2b00*/  IADD3 R86, P0, P3, R87, -0x180, R88 ;  /* 0xfffffe8057567810 */ /* 0x000fe20007b1e058 */
[----:B------:R-:W-:Y:S01]  /*2b10*/  ULDC UR7, c[0x0][0x218] ;  /* 0x0000860000077ab9 */ /* 0x000fe20000000800 */
[----:B------:R-:W-:-:S02]  /*2b20*/  LEA.HI.X R41, R36, UR9, R39, 0x2, P2 ;  /* 0x0000000924297c11 */ /* 0x000fc400090f1427 */
[----:B------:R-:W-:Y:S02]  /*2b30*/  CS2R R38, SRZ ;  /* 0x0000000000267805 */ /* 0x000fe4000001ff00 */
[----:B------:R-:W-:Y:S02]  /*2b40*/  IADD3 R88, P5, R88, R23, RZ ;  /* 0x0000001758587210 */ /* 0x000fe40007fbe0ff */
[----:B------:R-:W-:Y:S02]  /*2b50*/  CS2R R36, SRZ ;  /* 0x0000000000247805 */ /* 0x000fe4000001ff00 */
[----:B------:R-:W-:Y:S01]  /*2b60*/  ISETP.GE.AND P2, PT, R54, R69, PT ;  /* 0x000000453600720c */ /* 0x000fe20003f46270 */
[----:B------:R-:W-:Y:S01]  /*2b70*/  ULDC.64 UR8, c[0x0][0x238] ;  /* 0x00008e0000087ab9 */ /* 0x000fe20000000a00 */
[----:B------:R-:W-:Y:S02]  /*2b80*/  IADD3.X R87, R41, -0x1, R40, P0, P3 ;  /* 0xffffffff29577810 */ /* 0x000fe400007e6428 */
[----:B------:R-:W-:-:S02]  /*2b90*/  IADD3.X R89, R40, R48, RZ, P5, !PT ;  /* 0x0000003028597210 */ /* 0x000fc40002ffe4ff */
[----:B-12---:R-:W-:-:S07]  /*2ba0*/  IADD3 R101, R77, R101, RZ ;  /* 0x000000654d657210 */ /* 0x006fce0007ffe0ff */
.L_x_10206:
[----:B------:R-:W-:Y:S01]  /*2bb0*/  SHF.R.S32.HI R102, RZ, 0x1f, R99 ;  /* 0x0000001fff667819 */ /* 0x000fe20000011463 */
[----:B--23--:R-:W-:Y:S01]  /*2bc0*/  IMAD.MOV.U32 R40, RZ, RZ, R56 ;  /* 0x000000ffff287224 */ /* 0x00cfe200078e0038 */
[----:B------:R-:W-:-:S03]  /*2bd0*/  MOV R41, R19 ;  /* 0x0000001300297202 */ /* 0x000fc60000000f00 */
[----:B------:R-:W-:Y:S02]  /*2be0*/  IMAD R42, R102, UR8, RZ ;  /* 0x00000008662a7c24 */ /* 0x000fe4000f8e02ff */
[----:B------:R-:W-:-:S04]  /*2bf0*/  IMAD.WIDE.U32 R40, R99, UR8, R40 ;  /* 0x0000000863287c25 */ /* 0x000fc8000f8e0028 */
[----:B------:R-:W-:Y:S01]  /*2c00*/  IMAD R43, R99, UR9, R42 ;  /* 0x00000009632b7c24 */ /* 0x000fe2000f8e022a */
[----:B0-----:R-:W-:Y:S01]  /*2c10*/  LEA R44, P0, R40, R80, 0x2 ;  /* 0x00000050282c7211 */ /* 0x001fe200078010ff */
[----:B------:R-:W-:-:S03]  /*2c20*/  IMAD R46, R102, UR16, RZ ;  /* 0x00000010662e7c24 */ /* 0x000fc6000f8e02ff */
[----:B------:R-:W-:Y:S01]  /*2c30*/  IADD3 R41, R41, R43, RZ ;  /* 0x0000002b29297210 */ /* 0x000fe20007ffe0ff */
[----:B------:R-:W-:-:S03]  /*2c40*/  IMAD.WIDE.U32 R42, R99, UR16, R54 ;  /* 0x00000010632a7c25 */ /* 0x000fc6000f8e0036 */
[----:B------:R-:W-:Y:S01]  /*2c50*/  LEA.HI.X R45, R40, R81, R41, 0x2, P0 ;  /* 0x00000051282d7211 */ /* 0x000fe200000f1429 */
[----:B------:R-:W-:-:S04]  /*2c60*/  IMAD R41, R99, UR17, R46 ;  /* 0x0000001163297c24 */ /* 0x000fc8000f8e022e */
[----:B------:R0:W2:Y:S01]  /*2c70*/  LDG.E R100, desc[UR12][R44.64] ;  /* 0x0000000c2c647981 */ /* 0x0000a2000c1e1900 */
[-C--:B------:R-:W-:Y:S01]  /*2c80*/  ISETP.GE.AND P0, PT, R24, R69.reuse, PT ;  /* 0x000000451800720c */ /* 0x080fe20003f06270 */
[----:B------:R-:W-:Y:S01]  /*2c90*/  HFMA2.MMA R108, -RZ, RZ, 0, 0 ;  /* 0x00000000ff6c7435 */ /* 0x000fe200000001ff */
[-C--:B------:R-:W-:Y:S01]  /*2ca0*/  ISETP.GE.AND P3, PT, R25, R69.reuse, PT ;  /* 0x000000451900720c */ /* 0x080fe20003f66270 */
[----:B------:R-:W-:Y:S01]  /*2cb0*/  HFMA2.MMA R110, -RZ, RZ, 0, 0 ;  /* 0x00000000ff6e7435 */ /* 0x000fe200000001ff */
[----:B------:R-:W-:Y:S01]  /*2cc0*/  ISETP.GE.AND P4, PT, R26, R69, PT ;  /* 0x000000451a00720c */ /* 0x000fe20003f86270 */
[----:B------:R-:W-:Y:S01]  /*2cd0*/  IMAD.MOV.U32 R106, RZ, RZ, RZ ;  /* 0x000000ffff6a7224 */ /* 0x000fe200078e00ff */
[----:B------:R-:W-:Y:S02]  /*2ce0*/  LEA R40, P5, R42, R16, 0x2 ;  /* 0x000000102a287211 */ /* 0x000fe400078a10ff */
[----:B------:R-:W-:Y:S02]  /*2cf0*/  IADD3 R41, R43, R41, RZ ;  /* 0x000000292b297210 */ /* 0x000fe40007ffe0ff */
[----:B------:R-:W-:-:S02]  /*2d00*/  MOV R104, RZ ;  /* 0x000000ff00687202 */ /* 0x000fc40000000f00 */
[----:B------:R-:W-:-:S05]  /*2d10*/  LEA.HI.X R41, R42, R17, R41, 0x2, P5 ;  /* 0x000000112a297211 */ /* 0x000fca00028f1429 */
[----:B------:R-:W4:Y:S04]  /*2d20*/  @!P0 LDG.E R108, desc[UR12][R40.64+0x80] ;  /* 0x0000800c286c8981 */ /* 0x000f28000c1e1900 */
[----:B------:R-:W4:Y:S04]  /*2d30*/  @!P3 LDG.E R106, desc[UR12][R40.64+0x100] ;  /* 0x0001000c286ab981 */ /* 0x000f28000c1e1900 */
[----:B------:R-:W4:Y:S04]  /*2d40*/  @!P2 LDG.E R104, desc[UR12][R40.64] ;  /* 0x0000000c2868a981 */ /* 0x000f28000c1e1900 */
[----:B-1----:R1:W4:Y:S01]  /*2d50*/  @!P4 LDG.E R110, desc[UR12][R40.64+0x180] ;  /* 0x0001800c286ec981 */ /* 0x002322000c1e1900 */
[----:B------:R-:W-:Y:S01]  /*2d60*/  IMAD R46, R102, UR10, RZ ;  /* 0x0000000a662e7c24 */ /* 0x000fe2000f8e02ff */
[----:B------:R-:W-:-:S02]  /*2d70*/  ISETP.GT.AND P0, PT, R18, 0x1, PT ;  /* 0x000000011200780c */ /* 0x000fc40003f04270 */
[----:B0-----:R-:W-:Y:S02]  /*2d80*/  IADD3 R44, R18, -0x1, RZ ;  /* 0xffffffff122c7810 */ /* 0x001fe40007ffe0ff */
[----:B------:R-:W-:Y:S02]  /*2d90*/  ISETP.EQ.AND P0, PT, R20, RZ, P0 ;  /* 0x000000ff1400720c */ /* 0x000fe40000702270 */
[----:B------:R-:W-:Y:S02]  /*2da0*/  ISETP.NE.AND P3, PT, R58, RZ, PT ;  /* 0x000000ff3a00720c */ /* 0x000fe40003f65270 */
[----:B-1----:R-:W-:Y:S01]  /*2db0*/  MOV R40, R76 ;  /* 0x0000004c00287202 */ /* 0x002fe20000000f00 */
[----:B------:R-:W-:Y:S01]  /*2dc0*/  IMAD.MOV.U32 R41, RZ, RZ, R101 ;  /* 0x000000ffff297224 */ /* 0x000fe200078e0065 */
[----:B------:R-:W-:-:S03]  /*2dd0*/  LEA.HI R45, R44, R44, RZ, 0x1 ;  /* 0x0000002c2c2d7211 */ /* 0x000fc600078f08ff */
[----:B------:R-:W-:Y:S01]  /*2de0*/  IMAD.WIDE.U32 R42, R99, UR10, R40 ;  /* 0x0000000a632a7c25 */ /* 0x000fe2000f8e0028 */
[----:B------:R-:W-:-:S03]  /*2df0*/  LOP3.LUT R45, R45, 0xfffffe, RZ, 0xc0, !PT ;  /* 0x00fffffe2d2d7812 */ /* 0x000fc600078ec0ff */
[----:B------:R-:W-:Y:S01]  /*2e00*/  IMAD R41, R99, UR11, R46 ;  /* 0x0000000b63297c24 */ /* 0x000fe2000f8e022e */
[----:B---3--:R-:W-:Y:S01]  /*2e10*/  LEA R46, P4, R42, R82, 0x2 ;  /* 0x000000522a2e7211 */ /* 0x008fe200078810ff */
[----:B------:R-:W0:Y:S01]  /*2e20*/  @P0 LDC R107, c[0x0][0x21c] ;  /* 0x00008700ff6b0b82 */ /* 0x000e220000000800 */
[----:B------:R-:W-:Y:S02]  /*2e30*/  IADD3 R44, R44, -R45, RZ ;  /* 0x8000002d2c2c7210 */ /* 0x000fe40007ffe0ff */
[----:B------:R-:W-:Y:S02]  /*2e40*/  IADD3 R40, R43, R41, RZ ;  /* 0x000000292b287210 */ /* 0x000fe40007ffe0ff */
[----:B------:R-:W-:Y:S01]  /*2e50*/  IADD3 R41, R58, 0x200, RZ ;  /* 0x000002003a297810 */ /* 0x000fe20007ffe0ff */
[----:B------:R-:W-:Y:S01]  /*2e60*/  @!P3 IMAD R41, R44, 0x100, R99 ;  /* 0x000001002c29b824 */ /* 0x000fe200078e0263 */
[----:B------:R-:W-:Y:S02]  /*2e70*/  LEA.HI.X R47, R42, R83, R40, 0x2, P4 ;  /* 0x000000532a2f7211 */ /* 0x000fe400020f1428 */
[----:B------:R-:W-:-:S03]  /*2e80*/  @P0 IADD3 R40, R18, -0x2, RZ ;  /* 0xfffffffe12280810 */ /* 0x000fc60007ffe0ff */
[----:B------:R-:W3:Y:S01]  /*2e90*/  LDG.E R46, desc[UR12][R46.64] ;  /* 0x0000000c2e2e7981 */ /* 0x000ee2000c1e1900 */
[----:B------:R-:W-:Y:S01]  /*2ea0*/  LEA R112, R41, R92, 0x2 ;  /* 0x0000005c29707211 */ /* 0x000fe200078e10ff */
[----:B0-----:R-:W-:Y:S01]  /*2eb0*/  @P0 IMAD R45, R40, R107, R99 ;  /* 0x0000006b282d0224 */ /* 0x001fe200078e0263 */
[----:B------:R-:W-:Y:S01]  /*2ec0*/  ISETP.NE.AND P4, PT, R58, 0x1f, PT ;  /* 0x0000001f3a00780c */ /* 0x000fe20003f85270 */
[----:B------:R-:W-:Y:S02]  /*2ed0*/  IMAD.MOV.U32 R119, RZ, RZ, RZ ;  /* 0x000000ffff777224 */ /* 0x000fe400078e00ff */
[----:B------:R-:W-:-:S04]  /*2ee0*/  @P0 IMAD.WIDE R44, R45, 0x8, R64 ;  /* 0x000000082d2c0825 */ /* 0x000fc800078e0240 */
[----:B------:R-:W-:Y:S01]  /*2ef0*/  FMUL.FTZ R115, R29, R72 ;  /* 0x000000481d737220 */ /* 0x000fe20000410000 */
[----:B------:R-:W-:Y:S01]  /*2f00*/  FMUL.FTZ R120, R28, R73 ;  /* 0x000000491c787220 */ /* 0x000fe20000410000 */
[----:B------:R-:W-:Y:S01]  /*2f10*/  BSSY B0, `(.L_x_10194) ;  /* 0x000002a000007945 */ /* 0x000fe20003800000 */
[----:B------:R-:W-:Y:S01]  /*2f20*/  FMUL.FTZ R116, R30, R91 ;  /* 0x0000005b1e747220 */ /* 0x000fe20000410000 */
[----:B--2---:R-:W-:-:S04]  /*2f30*/  FMUL.FTZ R103, R100, 1.4426950216293334961 ;  /* 0x3fb8aa3b64677820 */ /* 0x004fc80000410000 */
[----:B------:R-:W-:-:S06]  /*2f40*/  FMUL.FTZ R105, R103, R73 ;  /* 0x0000004967697220 */ /* 0x000fcc0000410000 */
[----:B------:R-:W0:Y:S01]  /*2f50*/  MUFU.EX2 R105, R105 ;  /* 0x0000006900697308 */ /* 0x000e220000000800 */
[----:B----4-:R1:W-:Y:S04]  /*2f60*/  STS [R51+0x80], R108 ;  /* 0x0000806c33007388 */ /* 0x0103e80000000800 */
[----:B------:R-:W-:Y:S04]  /*2f70*/  STS [R51+0x100], R106 ;  /* 0x0001006a33007388 */ /* 0x000fe80000000800 */
[----:B------:R-:W-:Y:S04]  /*2f80*/  STS [R51], R104 ;  /* 0x0000006833007388 */ /* 0x000fe80000000800 */
[----:B------:R-:W-:Y:S01]  /*2f90*/  STS [R51+0x180], R110 ;  /* 0x0001806e33007388 */ /* 0x000fe20000000800 */
[----:B------:R-:W-:-:S03]  /*2fa0*/  NOP ;  /* 0x0000000000007918 */ /* 0x000fc60000000000 */
[----:B------:R-:W3:Y:S04]  /*2fb0*/  LDS.128 R40, [R52] ;  /* 0x0000000034287984 */ /* 0x000ee80000000c00 */
[----:B0-----:R0:W-:Y:S01]  /*2fc0*/  STS [R112+0x648], R105 ;  /* 0x0006486970007388 */ /* 0x0011e20000000800 */
[----:B------:R-:W-:Y:S01]  /*2fd0*/  BAR.SYNC.DEFER_BLOCKING 0x0 ;  /* 0x0000000000007b1d */ /* 0x000fe20000010000 */
[C---:B-1----:R-:W-:Y:S01]  /*2fe0*/  FMUL.FTZ R108, R103.reuse, R72 ;  /* 0x00000048676c7220 */ /* 0x042fe20000410000 */
[C---:B------:R-:W-:Y:S01]  /*2ff0*/  FMUL.FTZ R109, R103.reuse, R91 ;  /* 0x0000005b676d7220 */ /* 0x040fe20000410000 */
[----:B------:R-:W-:-:S04]  /*3000*/  FMUL.FTZ R107, R103, R90 ;  /* 0x0000005a676b7220 */ /* 0x000fc80000410000 */
[----:B------:R-:W1:Y:S01]  /*3010*/  MUFU.EX2 R108, R108 ;  /* 0x0000006c006c7308 */ /* 0x000e620000000800 */
[----:B------:R2:W4:Y:S07]  /*3020*/  @P4 LDS R110, [R21+0xe4c] ;  /* 0x000e4c00156e4984 */ /* 0x00052e0000000800 */
[----:B------:R-:W0:Y:S01]  /*3030*/  MUFU.EX2 R109, R109 ;  /* 0x0000006d006d7308 */ /* 0x000e220000000800 */
[----:B------:R2:W5:Y:S07]  /*3040*/  @P0 LDG.E R119, desc[UR12][R44.64+0x4] ;  /* 0x0000040c2c770981 */ /* 0x00056e000c1e1900 */
[----:B------:R-:W0:Y:S01]  /*3050*/  MUFU.EX2 R107, R107 ;  /* 0x0000006b006b7308 */ /* 0x000e220000000800 */
[C---:B---3--:R-:W-:Y:S01]  /*3060*/  FMUL.FTZ R114, R46.reuse, R42 ;  /* 0x0000002a2e727220 */ /* 0x048fe20000410000 */
[C---:B------:R-:W-:Y:S01]  /*3070*/  FMUL.FTZ R103, R46.reuse, R43 ;  /* 0x0000002b2e677220 */ /* 0x040fe20000410000 */
[----:B-1----:R-:W-:Y:S01]  /*3080*/  FMUL.FTZ R124, R105, R108 ;  /* 0x0000006c697c7220 */ /* 0x002fe20000410000 */
[----:B--2---:R-:W-:Y:S01]  /*3090*/  FMUL.FTZ R45, R46, R41 ;  /* 0x000000292e2d7220 */ /* 0x004fe20000410000 */
[----:B------:R-:W-:Y:S01]  /*30a0*/  FMUL.FTZ R114, R95, R114 ;  /* 0x000000725f727220 */ /* 0x000fe20000410000 */
[----:B------:R-:W-:Y:S01]  /*30b0*/  FMUL.FTZ R103, R96, R103 ;  /* 0x0000006760677220 */ /* 0x000fe20000410000 */
[----:B------:R-:W-:Y:S01]  /*30c0*/  FMUL.FTZ R104, R31, R90 ;  /* 0x0000005a1f687220 */ /* 0x000fe20000410000 */
[----:B------:R-:W-:Y:S01]  /*30d0*/  FFMA.FTZ R44, R108, R120, R115 ;  /* 0x000000786c2c7223 */ /* 0x000fe20000010073 */
[----:B------:R-:W-:Y:S01]  /*30e0*/  FMUL.FTZ R106, R46, R40 ;  /* 0x000000282e6a7220 */ /* 0x000fe20000410000 */
[----:B0-----:R-:W-:Y:S01]  /*30f0*/  FMUL.FTZ R124, R109, R124 ;  /* 0x0000007c6d7c7220 */ /* 0x001fe20000410000 */
[----:B------:R-:W-:Y:S01]  /*3100*/  FMUL.FTZ R112, R94, R45 ;  /* 0x0000002d5e707220 */ /* 0x000fe20000410000 */
[----:B------:R-:W-:Y:S01]  /*3110*/  FFMA.FTZ R47, R107, R103, R114 ;  /* 0x000000676b2f7223 */ /* 0x000fe20000010072 */
[----:B------:R-:W-:Y:S06]  /*3120*/  @P4 BRA `(.L_x_10195) ;  /* 0x0000000000204947 */ /* 0x000fec0003800000 */
[----:B------:R-:W-:-:S13]  /*3130*/  ISETP.NE.AND P0, PT, R18, R97, PT ;  /* 0x000000611200720c */ /* 0x000fda0003f05270 */
[----:B------:R-:W-:-:S04]  /*3140*/  @P0 LEA.HI R45, R18, R18, RZ, 0x1 ;  /* 0x00000012122d0211 */ /* 0x000fc800078f08ff */
[----:B------:R-:W-:-:S04]  /*3150*/  @P0 LOP3.LUT R45, R45, 0xfffffe, RZ, 0xc0, !PT ;  /* 0x00fffffe2d2d0812 */ /* 0x000fc800078ec0ff */
[----:B----4-:R-:W-:-:S04]  /*3160*/  @P0 IADD3 R110, -R45, R18, RZ ;  /* 0x000000122d6e0210 */ /* 0x010fc80007ffe1ff */
[----:B------:R-:W-:Y:S02]  /*3170*/  @P0 LEA R45, R110, R99, 0x8 ;  /* 0x000000636e2d0211 */ /* 0x000fe400078e40ff */
[----:B------:R-:W-:-:S03]  /*3180*/  MOV R110, 0x3f800000 ;  /* 0x3f800000006e7802 */ /* 0x000fc60000000f00 */
[----:B------:R-:W-:-:S05]  /*3190*/  @P0 IMAD R45, R45, 0x4, R92 ;  /* 0x000000042d2d0824 */ /* 0x000fca00078e025c */
[----:B------:R0:W1:Y:S02]  /*31a0*/  @P0 LDS R110, [R45+0x648] ;  /* 0x000648002d6e0984 */ /* 0x0000640000000800 */
.L_x_10195:
[----:B------:R-:W-:Y:S05]  /*31b0*/  BSYNC B0 ;  /* 0x0000000000007941 */ /* 0x000fea0003800000 */
.L_x_10194:
[----:B-1--4-:R-:W-:Y:S01]  /*31c0*/  FMUL.FTZ R118, R107, R110 ;  /* 0x0000006e6b767220 */ /* 0x012fe20000410000 */
        /* <DEDUP_REMOVED lines=13> */
[----:B0-----:R-:W0:Y:S04]  /*32a0*/  SHFL.UP PT, R45, R124, 0x1, RZ ;  /* 0x042000007c2d7989 */ /* 0x001e2800000e00ff */
[----:B------:R-:W2:Y:S04]  /*32b0*/  SHFL.DOWN PT, R47, R122, 0x1, 0x1f ;  /* 0x08201f007a2f7f89 */ /* 0x000ea800000e0000 */
[----:B------:R-:W3:Y:S01]  /*32c0*/  SHFL.DOWN PT, R106, R117, 0x1, 0x1f ;  /* 0x08201f00756a7f89 */ /* 0x000ee200000e0000 */
[C---:B-1----:R-:W-:Y:S01]  /*32d0*/  @P0 FFMA.FTZ R121, R124.reuse, R44, R121 ;  /* 0x0000002c7c790223 */ /* 0x042fe20000010079 */
[----:B0-----:R-:W-:-:S04]  /*32e0*/  @P0 FMUL.FTZ R124, R124, R45 ;  /* 0x0000002d7c7c0220 */ /* 0x001fc80000410000 */
        /* <DEDUP_REMOVED lines=45> */
[----:B-1----:R-:W-:-:S03]  /*35c0*/  @P0 FMUL.FTZ R124, R124, R47 ;  /* 0x0000002f7c7c0220 */ /* 0x002fc60000410000 */
        /* <DEDUP_REMOVED lines=9> */
[----:B0-----:R-:W-:Y:S01]  /*3660*/  @P3 FFMA.FTZ R113, R119, R113, R121 ;  /* 0x0000007177713223 */ /* 0x001fe20000010079 */
[----:B------:R-:W-:-:S03]  /*3670*/  IADD3 R119, -R66, UR7, -R58 ;  /* 0x0000000742777c10 */ /* 0x000fc6000fffe93a */
[----:B------:R-:W-:Y:S01]  /*3680*/  FFMA.FTZ R105, R105, R113, R120 ;  /* 0x0000007169697223 */ /* 0x000fe20000010078 */
[C---:B------:R-:W-:Y:S02]  /*3690*/  ISETP.GE.AND P0, PT, R119.reuse, 0x1, PT ;  /* 0x000000017700780c */ /* 0x040fe40003f06270 */
[C---:B------:R-:W-:Y:S01]  /*36a0*/  ISETP.GE.AND P3, PT, R119.reuse, 0x21, PT ;  /* 0x000000217700780c */ /* 0x040fe20003f66270 */
[----:B------:R-:W-:Y:S01]  /*36b0*/  FMUL.FTZ R40, R40, R105 ;  /* 0x0000006928287220 */ /* 0x000fe20000410000 */
[C---:B------:R-:W-:Y:S01]  /*36c0*/  ISETP.GE.AND P5, PT, R119.reuse, 0x61, PT ;  /* 0x000000617700780c */ /* 0x040fe20003fa6270 */
[----:B-1----:R-:W-:Y:S01]  /*36d0*/  @P4 FFMA.FTZ R123, R124, R123, R125 ;  /* 0x0000007b7c7b4223 */ /* 0x002fe2000001007d */
[----:B------:R-:W-:-:S03]  /*36e0*/  ISETP.GE.AND P4, PT, R119, 0x41, PT ;  /* 0x000000417700780c */ /* 0x000fc60003f86270 */
[----:B------:R-:W-:Y:S01]  /*36f0*/  FFMA.FTZ R103, R123, R110, R103 ;  /* 0x0000006e7b677223 */ /* 0x000fe20000010067 */
[----:B------:R-:W-:-:S04]  /*3700*/  FFMA.FTZ R110, R108, R105, R115 ;  /* 0x000000696c6e7223 */ /* 0x000fc80000010073 */
[-C--:B------:R-:W-:Y:S01]  /*3710*/  FFMA.FTZ R113, R109, R110.reuse, R116 ;  /* 0x0000006e6d717223 */ /* 0x080fe20000010074 */
[----:B--2---:R-:W-:Y:S01]  /*3720*/  FMUL.FTZ R117, R41, R110 ;  /* 0x0000006e29757220 */ /* 0x004fe20000410000 */
[----:B------:R-:W-:Y:S01]  /*3730*/  FFMA.FTZ R41, R93, R40, RZ ;  /* 0x000000285d297223 */ /* 0x000fe200000100ff */
[----:B---3--:R-:W-:Y:S01]  /*3740*/  FMUL.FTZ R40, R47, R44 ;  /* 0x0000002c2f287220 */ /* 0x008fe20000410000 */
[C---:B------:R-:W-:Y:S01]  /*3750*/  FFMA.FTZ R104, R107.reuse, R113, R104 ;  /* 0x000000716b687223 */ /* 0x040fe20000010068 */
[----:B------:R-:W-:Y:S01]  /*3760*/  FFMA.FTZ R107, R107, R103, R114 ;  /* 0x000000676b6b7223 */ /* 0x000fe20000010072 */
[----:B------:R-:W-:Y:S01]  /*3770*/  FFMA.FTZ R116, R94, R117, R41 ;  /* 0x000000755e747223 */ /* 0x000fe20000010029 */
[----:B------:R-:W-:Y:S01]  /*3780*/  FFMA.FTZ R41, R47, R45, R118 ;  /* 0x0000002d2f297223 */ /* 0x000fe20000010076 */
[C---:B------:R-:W-:Y:S01]  /*3790*/  FMUL.FTZ R44, R46.reuse, R105 ;  /* 0x000000692e2c7220 */ /* 0x040fe20000410000 */
[C---:B------:R-:W-:Y:S01]  /*37a0*/  FMUL.FTZ R45, R46.reuse, R110 ;  /* 0x0000006e2e2d7220 */ /* 0x040fe20000410000 */
        /* <DEDUP_REMOVED lines=14> */
[----:B------:R-:W-:Y:S01]  /*3890*/  FFMA.FTZ R115, R95, R114, R116 ;  /* 0x000000725f737223 */ /* 0x000fe20000010074 */
[----:B------:R-:W-:Y:S01]  /*38a0*/  FMUL.FTZ R105, R111, R73 ;  /* 0x000000496f697220 */ /* 0x000fe20000410000 */
[----:B------:R-:W-:Y:S06]  /*38b0*/  BAR.SYNC.DEFER_BLOCKING 0x0 ;  /* 0x0000000000007b1d */ /* 0x000fec0000010000 */
[----:B------:R-:W-:Y:S05]  /*38c0*/  @!P0 BRA `(.L_x_10197) ;  /* 0x0000000000208947 */ /* 0x000fea0003800000 */
[----:B0-----:R-:W0:Y:S01]  /*38d0*/  LDS R47, [R21+0x210] ;  /* 0x00021000152f7984 */ /* 0x001e220000000800 */
[----:B------:R-:W-:Y:S02]  /*38e0*/  IMAD R102, R102, UR18, RZ ;  /* 0x0000001266667c24 */ /* 0x000fe4000f8e02ff */
[----:B------:R-:W-:-:S04]  /*38f0*/  IMAD.WIDE.U32 R40, R99, UR18, R74 ;  /* 0x0000001263287c25 */ /* 0x000fc8000f8e004a */
[----:B------:R-:W-:Y:S01]  /*3900*/  IMAD R45, R99, UR19, R102 ;  /* 0x00000013632d7c24 */ /* 0x000fe2000f8e0266 */
[----:B------:R-:W-:-:S03]  /*3910*/  LEA R44, P0, R40, UR24, 0x2 ;  /* 0x00000018282c7c11 */ /* 0x000fc6000f8010ff */
[----:B------:R-:W-:-:S05]  /*3920*/  IMAD.IADD R41, R41, 0x1, R45 ;  /* 0x0000000129297824 */ /* 0x000fca00078e022d */
[----:B------:R-:W-:-:S05]  /*3930*/  LEA.HI.X R45, R40, UR25, R41, 0x2, P0 ;  /* 0x00000019282d7c11 */ /* 0x000fca00080f1429 */
[----:B0-----:R1:W-:Y:S02]  /*3940*/  REDG.E.ADD.F32.FTZ.RN.STRONG.GPU desc[UR12][R44.64], R47 ;  /* 0x0000002f2c0079a6 */ /* 0x0013e4000c10f38c */
.L_x_10197:
[----:B------:R-:W-:Y:S05]  /*3950*/  BSYNC B0 ;  /* 0x0000000000007941 */ /* 0x000fea0003800000 */
.L_x_10196:
        /* <DEDUP_REMOVED lines=22> */
.L_x_10199:
[----:B------:R-:W-:Y:S05]  /*3ac0*/  BSYNC B0 ;  /* 0x0000000000007941 */ /* 0x000fea0003800000 */
.L_x_10198:
[----:B01----:R0:W1:Y:S01]  /*3ad0*/  LDS R113, [R21+0x310] ;  /* 0x0003100015717984 */ /* 0x0030620000000800 */
[----:B------:R-:W-:Y:S04]  /*3ae0*/  BSSY B0, `(.L_x_10200) ;  /* 0x0000005000007945 */ /* 0x000fe80003800000 */
[----:B------:R-:W-:Y:S05]  /*3af0*/  @!P4 BRA `(.L_x_10201) ;  /* 0x00000000000cc947 */ /* 0x000fea0003800000 */
[----:B------:R-:W-:-:S05]  /*3b00*/  IMAD.WIDE.U32 R40, R78, UR21, R84 ;  /* 0x000000154e287c25 */ /* 0x000fca000f8e0054 */
[----:B------:R-:W-:-:S05]  /*3b10*/  IADD3 R41, R117, R41, RZ ;  /* 0x0000002975297210 */ /* 0x000fca0007ffe0ff */
[----:B-1----:R2:W-:Y:S02]  /*3b20*/  REDG.E.ADD.F32.FTZ.RN.STRONG.GPU desc[UR12][R40.64], R113 ;  /* 0x00000071280079a6 */ /* 0x0025e4000c10f38c */
.L_x_10201:
[----:B------:R-:W-:Y:S05]  /*3b30*/  BSYNC B0 ;  /* 0x0000000000007941 */ /* 0x000fea0003800000 */
.L_x_10200:
[----:B-12---:R1:W2:Y:S01]  /*3b40*/  LDS R113, [R21+0x390] ;  /* 0x0003900015717984 */ /* 0x0062a20000000800 */
[----:B------:R-:W-:Y:S01]  /*3b50*/  BSSY B0, `(.L_x_10202) ;  /* 0x0000005000007945 */ /* 0x000fe20003800000 */
[----:B------:R-:W-:-:S03]  /*3b60*/  IMAD.WIDE.U32 R40, R78, UR21, R88 ;  /* 0x000000154e287c25 */ /* 0x000fc6000f8e0058 */
[----:B------:R-:W-:Y:S05]  /*3b70*/  @!P5 BRA `(.L_x_10203) ;  /* 0x000000000008d947 */ /* 0x000fea0003800000 */
[----:B------:R-:W-:-:S05]  /*3b80*/  IADD3 R41, R117, R41, RZ ;  /* 0x0000002975297210 */ /* 0x000fca0007ffe0ff */
[----:B--2---:R3:W-:Y:S02]  /*3b90*/  REDG.E.ADD.F32.FTZ.RN.STRONG.GPU desc[UR12][R40.64], R113 ;  /* 0x00000071280079a6 */ /* 0x0047e4000c10f38c */
.L_x_10203:
[----:B------:R-:W-:Y:S05]  /*3ba0*/  BSYNC B0 ;  /* 0x0000000000007941 */ /* 0x000fea0003800000 */
.L_x_10202:
[----:B---3--:R-:W3:Y:S01]  /*3bb0*/  SHFL.DOWN PT, R40, R43, 0x1, 0x1f ;  /* 0x08201f002b287f89 */ /* 0x008ee200000e0000 */
[----:B------:R-:W-:Y:S01]  /*3bc0*/  ISETP.GT.AND P0, PT, R10, 0x1e, PT ;  /* 0x0000001e0a00780c */ /* 0x000fe20003f04270 */
[----:B------:R-:W-:Y:S01]  /*3bd0*/  FMUL.FTZ R117, R100, R107 ;  /* 0x0000006b64757220 */ /* 0x000fe20000410000 */
        /* <DEDUP_REMOVED lines=14> */
[----:B------:R-:W-:Y:S01]  /*3cc0*/  @!P3 MOV R41, 0x400 ;  /* 0x000004000029b802 */ /* 0x000fe20000000f00 */
[----:B------:R-:W-:Y:S01]  /*3cd0*/  FADD.FTZ R37, R42, R37 ;  /* 0x000000252a257221 */ /* 0x000fe20000010000 */
[----:B---3--:R-:W-:Y:S01]  /*3ce0*/  @!P0 FADD.FTZ R43, R43, R40 ;  /* 0x000000282b2b8221 */ /* 0x008fe20000010000 */
[----:B----4-:R-:W-:-:S04]  /*3cf0*/  @!P0 FADD.FTZ R115, R115, R104 ;  /* 0x0000006873738221 */ /* 0x010fc80000010000 */
        /* <DEDUP_REMOVED lines=20> */
[----:B---3--:R-:W-:-:S03]  /*3e40*/  @!P0 FADD.FTZ R115, R115, R104 ;  /* 0x0000006873738221 */ /* 0x008fc60000010000 */
[----:B------:R-:W-:Y:S02]  /*3e50*/  IMAD.MOV.U32 R40, RZ, RZ, R43 ;  /* 0x000000ffff287224 */ /* 0x000fe400078e002b */
[C---:B------:R-:W-:Y:S01]  /*3e60*/  FMUL.FTZ R104, R100.reuse, R103 ;  /* 0x0000006764687220 */ /* 0x040fe20000410000 */
[----:B------:R-:W-:Y:S01]  /*3e70*/  FMUL.FTZ R43, R100, R111 ;  /* 0x0000006f642b7220 */ /* 0x000fe20000410000 */
[----:B------:R-:W-:Y:S02]  /*3e80*/  MOV R41, R115 ;  /* 0x0000007300297202 */ /* 0x000fe40000000f00 */
        /* <DEDUP_REMOVED lines=17> */
.L_x_10205:
[----:B------:R-:W-:Y:S05]  /*3fa0*/  BSYNC B0 ;  /* 0x0000000000007941 */ /* 0x000fea0003800000 */
.L_x_10204:
[----:B------:R-:W-:Y:S01]  /*3fb0*/  IADD3 R99, R99, 0x1, RZ ;  /* 0x0000000163637810 */ /* 0x000fe20007ffe0ff */
[----:B------:R-:W-:-:S03]  /*3fc0*/  UIADD3 UR5, UP0, UR5, 0x1, URZ ;  /* 0x0000000105057890 */ /* 0x000fc6000ff1e03f */
[----:B------:R-:W-:Y:S01]  /*3fd0*/  ISETP.GE.AND P0, PT, R99, UR23, PT ;  /* 0x0000001763007c0c */ /* 0x000fe2000bf06270 */
[----:B------:R-:W-:-:S12]  /*3fe0*/  UIADD3.X UR6, URZ, UR6, URZ, UP0, !UPT ;  /* 0x000000063f067290 */ /* 0x000fd800087fe43f */
[----:B------:R-:W-:Y:S05]  /*3ff0*/  @!P0 BRA `(.L_x_10206) ;  /* 0xffffffe800ec8947 */ /* 0x000fea000383ffff */
.L_x_10193:
[----:B------:R-:W-:Y:S01]  /*4000*/  IADD3 R67, -R66, UR7, RZ ;  /* 0x0000000742437c10 */ /* 0x000fe2000fffe1ff */
[----:B------:R-:W-:Y:S03]  /*4010*/  BAR.SYNC.DEFER_BLOCKING 0x0 ;  /* 0x0000000000007b1d */ /* 0x000fe60000010000 */
[-C--:B------:R-:W-:Y:S02]  /*4020*/  ISETP.GE.AND P4, PT, R54, R67.reuse, PT ;  /* 0x000000433600720c */ /* 0x080fe40003f86270 */
[-C--:B------:R-:W-:Y:S02]  /*4030*/  ISETP.GE.AND P3, PT, R24, R67.reuse, PT ;  /* 0x000000431800720c */ /* 0x080fe40003f66270 */
[-C--:B------:R-:W-:Y:S02]  /*4040*/  ISETP.GE.AND P2, PT, R25, R67.reuse, PT ;  /* 0x000000431900720c */ /* 0x080fe40003f46270 */
[----:B------:R-:W-:-:S07]  /*4050*/  ISETP.GE.AND P0, PT, R26, R67, PT ;  /* 0x000000431a00720c */ /* 0x000fce0003f06270 */
[----:B------:R-:W-:-:S04]  /*4060*/  @!P4 IADD3 R28, P5, R12, R49, RZ ;  /* 0x000000310c1cc210 */ /* 0x000fc80007fbe0ff */
[----:B------:R-:W-:Y:S02]  /*4070*/  @!P4 IADD3.X R29, R13, R50, RZ, P5, !PT ;  /* 0x000000320d1dc210 */ /* 0x000fe40002ffe4ff */
[----:B------:R-:W-:-:S03]  /*4080*/  @!P2 IADD3 R42, P5, R12, R49, RZ ;  /* 0x000000310c2aa210 */ /* 0x000fc60007fbe0ff */
[----:B------:R-:W4:Y:S01]  /*4090*/  @!P4 LDG.E R98, desc[UR12][R28.64] ;  /* 0x0000000c1c62c981 */ /* 0x000f22000c1e1900 */
[CC--:B--23--:R-:W-:Y:S02]  /*40a0*/  @!P3 IADD3 R40, P4, R12.reuse, R49.reuse, RZ ;  /* 0x000000310c28b210 */ /* 0x0ccfe40007f9e0ff */
[----:B------:R-:W-:Y:S02]  /*40b0*/  @!P0 IADD3 R44, P6, R12, R49, RZ ;  /* 0x000000310c2c8210 */ /* 0x000fe40007fde0ff */
[----:B------:R-:W-:Y:S01]  /*40c0*/  MOV R66, RZ ;  /* 0x000000ff00427202 */ /* 0x000fe20000000f00 */
[C---:B------:R-:W-:Y:S01]  /*40d0*/  @!P3 IMAD.X R41, R13.reuse, 0x1, R50, P4 ;  /* 0x000000010d29b824 */ /* 0x040fe200020e0632 */
[----:B------:R-:W-:Y:S02]  /*40e0*/  MOV R46, RZ ;  /* 0x000000ff002e7202 */ /* 0x000fe40000000f00 */
[----:B------:R-:W-:Y:S02]  /*40f0*/  MOV R72, RZ ;  /* 0x000000ff00487202 */ /* 0x000fe40000000f00 */
[CC--:B------:R-:W-:Y:S01]  /*4100*/  @!P2 IADD3.X R43, R13.reuse, R50.reuse, RZ, P5, !PT ;  /* 0x000000320d2ba210 */ /* 0x0c0fe20002ffe4ff */
[----:B------:R-:W2:Y:S01]  /*4110*/  @!P3 LDG.E R66, desc[UR12][R40.64+0x80] ;  /* 0x0000800c2842b981 */ /* 0x000ea2000c1e1900 */
[----:B------:R-:W-:-:S03]  /*4120*/  @!P0 IADD3.X R45, R13, R50, RZ, P6, !PT ;  /* 0x000000320d2d8210 */ /* 0x000fc600037fe4ff */
[----:B------:R-:W3:Y:S04]  /*4130*/  @!P2 LDG.E R46, desc[UR12][R42.64+0x100] ;  /* 0x0001000c2a2ea981 */ /* 0x000ee8000c1e1900 */
[----:B------:R-:W5:Y:S01]  /*4140*/  @!P0 LDG.E R72, desc[UR12][R44.64+0x180] ;  /* 0x0001800c2c488981 */ /* 0x000f62000c1e1900 */
[----:B------:R-:W0:Y:S01]  /*4150*/  S2UR UR6, SR_CgaCtaId ;  /* 0x00000000000679c3 */ /* 0x000e220000008800 */
[----:B------:R-:W-:Y:S02]  /*4160*/  UMOV UR5, 0x400 ;  /* 0x0000040000057882 */ /* 0x000fe40000000000 */
[----:B0-----:R-:W-:Y:S01]  /*4170*/  ULEA UR5, UR6, UR5, 0x18 ;  /* 0x0000000506057291 */ /* 0x001fe2000f8ec03f */
[----:B------:R-:W-:Y:S01]  /*4180*/  BSSY B0, `(.L_x_10207) ;  /* 0x0000039000007945 */ /* 0x000fe20003800000 */
[----:B----4-:R-:W-:Y:S04]  /*4190*/  STS [R51], R98 ;  /* 0x0000006233007388 */ /* 0x010fe80000000800 */
[----:B--2---:R-:W-:Y:S04]  /*41a0*/  STS [R51+0x80], R66 ;  /* 0x0000804233007388 */ /* 0x004fe80000000800 */
[----:B---3--:R-:W-:Y:S04]  /*41b0*/  STS [R51+0x100], R46 ;  /* 0x0001002e33007388 */ /* 0x008fe80000000800 */
[----:B-----5:R-:W-:Y:S01]  /*41c0*/  STS [R51+0x180], R72 ;  /* 0x0001804833007388 */ /* 0x020fe20000000800 */
[----:B------:R-:W-:-:S03]  /*41d0*/  NOP ;  /* 0x0000000000007918 */ /* 0x000fc60000000000 */
[----:B------:R-:W0:Y:S01]  /*41e0*/  LDS.128 R28, [R52] ;  /* 0x00000000341c7984 */ /* 0x000e220000000c00 */
[----:B------:R-:W-:Y:S06]  /*41f0*/  BAR.SYNC.DEFER_BLOCKING 0x0 ;  /* 0x0000000000007b1d */ /* 0x000fec0000010000 */
[----:B------:R2:W-:Y:S01]  /*4200*/  STS.128 [R52], R32 ;  /* 0x0000002034007388 */ /* 0x0005e20000000c00 */
[----:B------:R-:W-:-:S03]  /*4210*/  NOP ;  /* 0x0000000000007918 */ /* 0x000fc60000000000 */
[----:B------:R-:W-:Y:S04]  /*4220*/  LDS R41, [R51] ;  /* 0x0000000033297984 */ /* 0x000fe80000000800 */
[----:B------:R-:W-:Y:S04]  /*4230*/  LDS R43, [R51+0x80] ;  /* 0x00008000332b7984 */ /* 0x000fe80000000800 */
[----:B------:R-:W-:Y:S04]  /*4240*/  LDS R45, [R51+0x100] ;  /* 0x00010000332d7984 */ /* 0x000fe80000000800 */
[----:B------:R-:W-:Y:S04]  /*4250*/  LDS R47, [R51+0x180] ;  /* 0x00018000332f7984 */ /* 0x000fe80000000800 */
[----:B------:R-:W-:Y:S01]  /*4260*/  @!P1 STS [UR5+0x200], R67 ;  /* 0x00020043ff009988 */ /* 0x000fe20008000805 */
[----:B------:R-:W-:Y:S01]  /*4270*/  BAR.SYNC.DEFER_BLOCKING 0x0 ;  /* 0x0000000000007b1d */ /* 0x000fe20000010000 */
[--C-:B0-----:R-:W-:Y:S01]  /*4280*/  FADD.FTZ R28, R28, R4.reuse ;  /* 0x000000041c1c7221 */ /* 0x101fe20000010000 */
[----:B------:R-:W-:-:S04]  /*4290*/  FADD.FTZ R40, R29, R4 ;  /* 0x000000041d287221 */ /* 0x000fc80000010000 */
[----:B------:R-:W-:Y:S02]  /*42a0*/  FSETP.GTU.FTZ.AND P4, PT, R28, 20, PT ;  /* 0x41a000001c00780b */ /* 0x000fe40003f9c000 */
[----:B------:R-:W-:Y:S01]  /*42b0*/  FSETP.GTU.FTZ.AND P3, PT, R40, 20, PT ;  /* 0x41a000002800780b */ /* 0x000fe20003f7c000 */
[----:B------:R-:W-:Y:S01]  /*42c0*/  FADD.FTZ R42, R30, R4 ;  /* 0x000000041e2a7221 */ /* 0x000fe20000010000 */
[----:B------:R-:W0:Y:S09]  /*42d0*/  LDS R69, [UR5+0x200] ;  /* 0x00020005ff457984 */ /* 0x000e320008000800 */
[----:B------:R-:W-:-:S02]  /*42e0*/  @!P4 FMUL.FTZ R30, R28, -1.4426950216293334961 ;  /* 0xbfb8aa3b1c1ec820 */ /* 0x000fc40000410000 */
[----:B------:R-:W3:Y:S01]  /*42f0*/  LDC.64 R28, c[0x0][0x388] ;  /* 0x0000e200ff1c7b82 */ /* 0x000ee20000000a00 */
[----:B--2---:R-:W-:Y:S01]  /*4300*/  FADD.FTZ R35, R31, R4 ;  /* 0x000000041f237221 */ /* 0x004fe20000010000 */
[----:B------:R-:W-:Y:S02]  /*4310*/  @!P3 FMUL.FTZ R31, R40, -1.4426950216293334961 ;  /* 0xbfb8aa3b281fb820 */ /* 0x000fe40000410000 */
[----:B------:R-:W2:Y:S01]  /*4320*/  @!P4 MUFU.EX2 R30, R30 ;  /* 0x0000001e001ec308 */ /* 0x000ea20000000800 */
[----:B------:R-:W-:Y:S02]  /*4330*/  FSETP.GTU.FTZ.AND P0, PT, R42, 20, PT ;  /* 0x41a000002a00780b */ /* 0x000fe40003f1c000 */
[----:B------:R-:W-:-:S05]  /*4340*/  FSETP.GTU.FTZ.AND P2, PT, R35, 20, PT ;  /* 0x41a000002300780b */ /* 0x000fca0003f5c000 */
[----:B------:R-:W4:Y:S06]  /*4350*/  @!P3 MUFU.EX2 R31, R31 ;  /* 0x0000001f001fb308 */ /* 0x000f2c0000000800 */
[----:B------:R-:W-:Y:S02]  /*4360*/  @!P0 FMUL.FTZ R34, R42, -1.4426950216293334961 ;  /* 0xbfb8aa3b2a228820 */ /* 0x000fe40000410000 */
[----:B------:R-:W-:Y:S01]  /*4370*/  @!P2 FMUL.FTZ R35, R35, -1.4426950216293334961 ;  /* 0xbfb8aa3b2323a820 */ /* 0x000fe20000410000 */
[----:B--2---:R-:W-:Y:S01]  /*4380*/  @!P4 FADD.FTZ R32, R30, 1 ;  /* 0x3f8000001e20c421 */ /* 0x004fe20000010000 */
[----:B---3--:R-:W-:-:S02]  /*4390*/  IMAD R40, R28, UR15, RZ ;  /* 0x0000000f1c287c24 */ /* 0x008fc4000f8e02ff */
[----:B------:R-:W2:Y:S01]  /*43a0*/  @!P0 MUFU.EX2 R34, R34 ;  /* 0x0000002200228308 */ /* 0x000ea20000000800 */
[----:B----4-:R-:W-:Y:S01]  /*43b0*/  @!P3 FADD.FTZ R33, R31, 1 ;  /* 0x3f8000001f21b421 */ /* 0x010fe20000010000 */
[----:B------:R-:W-:-:S06]  /*43c0*/  IMAD R75, R29, UR14, R40 ;  /* 0x0000000e1d4b7c24 */ /* 0x000fcc000f8e0228 */
[----:B------:R-:W3:Y:S01]  /*43d0*/  @!P2 MUFU.EX2 R35, R35 ;  /* 0x000000230023a308 */ /* 0x000ee20000000800 */
[----:B0-----:R-:W-:-:S07]  /*43e0*/  ISETP.GE.AND P5, PT, R54, R69, PT ;  /* 0x000000453600720c */ /* 0x001fce0003fa6270 */
[----:B------:R0:W4:Y:S08]  /*43f0*/  @!P4 MUFU.RCP R73, R32 ;  /* 0x000000200049c308 */ /* 0x0001300000001000 */
[----:B------:R0:W0:Y:S01]  /*4400*/  @!P3 MUFU.RCP R40, R33 ;  /* 0x000000210028b308 */ /* 0x0000220000001000 */
[----:B------:R-:W-:-:S04]  /*4410*/  IMAD.WIDE.U32 R30, R28, UR14, RZ ;  /* 0x0000000e1c1e7c25 */ /* 0x000fc8000f8e00ff */
[----:B------:R-:W-:Y:S01]  /*4420*/  IMAD.IADD R31, R31, 0x1, R75 ;  /* 0x000000011f1f7824 */ /* 0x000fe200078e024b */
[----:B--23--:R-:W-:Y:S06]  /*4430*/  @P5 BRA `(.L_x_10208) ;  /* 0x0000000000345947 */ /* 0x00cfec0003800000 */
[----:B0-----:R-:W-:Y:S01]  /*4440*/  MOV R32, R70 ;  /* 0x0000004600207202 */ /* 0x001fe20000000f00 */
        /* <DEDUP_REMOVED lines=12> */
.L_x_10208:
[----:B------:R-:W-:Y:S05]  /*4510*/  BSYNC B0 ;  /* 0x0000000000007941 */ /* 0x000fea0003800000 */
.L_x_10207:
[----:B------:R-:W-:Y:S01]  /*4520*/  ULDC.64 UR6, c[0x0][0x390] ;  /* 0x0000e40000067ab9 */ /* 0x000fe20000000a00 */
[----:B----4-:R-:W-:Y:S01]  /*4530*/  @!P4 FMUL.FTZ R36, R36, R73 ;  /* 0x000000492424c220 */ /* 0x010fe20000410000 */
[----:B------:R-:W-:-:S04]  /*4540*/  IMAD.WIDE.U32 R30, R0, UR6, R30 ;  /* 0x00000006001e7c25 */ /* 0x000fc8000f8e001e */
[----:B0-----:R-:W-:Y:S01]  /*4550*/  @!P3 FMUL.FTZ R37, R37, R40 ;  /* 0x000000282525b220 */ /* 0x001fe20000410000 */
[-C--:B------:R-:W-:Y:S01]  /*4560*/  ISETP.GE.AND P4, PT, R25, R69.reuse, PT ;  /* 0x000000451900720c */ /* 0x080fe20003f86270 */
[----:B------:R-:W-:Y:S01]  /*4570*/  @!P0 FADD.FTZ R34, R34, 1 ;  /* 0x3f80000022228421 */ /* 0x000fe20000010000 */
[----:B------:R-:W-:Y:S01]  /*4580*/  IMAD R29, R3, UR6, RZ ;  /* 0x00000006031d7c24 */ /* 0x000fe2000f8e02ff */
[----:B------:R-:W-:Y:S01]  /*4590*/  ISETP.GE.AND P3, PT, R26, R69, PT ;  /* 0x000000451a00720c */ /* 0x000fe20003f66270 */
[----:B------:R-:W-:Y:S01]  /*45a0*/  @!P2 FADD.FTZ R35, R35, 1 ;  /* 0x3f8000002323a421 */ /* 0x000fe20000010000 */
[----:B--2---:R-:W0:Y:S01]  /*45b0*/  @!P0 MUFU.RCP R33, R34 ;  /* 0x0000002200218308 */ /* 0x004e220000001000 */
[----:B------:R-:W-:Y:S01]  /*45c0*/  IMAD R32, R0, UR7, R29 ;  /* 0x0000000700207c24 */ /* 0x000fe2000f8e021d */
[----:B------:R-:W-:Y:S01]  /*45d0*/  IADD3 R29, P5, R68, R30, RZ ;  /* 0x0000001e441d7210 */ /* 0x000fe20007fbe0ff */
[----:B------:R-:W-:Y:S01]  /*45e0*/  ULDC.64 UR6, c[0x0][0x3e0] ;  /* 0x0000f80000067ab9 */ /* 0x000fe20000000a00 */
[----:B------:R-:W-:Y:S01]  /*45f0*/  BSSY B0, `(.L_x_10209) ;  /* 0x000002f000007945 */ /* 0x000fe20003800000 */
[----:B------:R-:W-:-:S02]  /*4600*/  IADD3 R28, P6, R49, UR6, RZ ;  /* 0x00000006311c7c10 */ /* 0x000fc4000ffde0ff */
[----:B------:R-:W-:Y:S01]  /*4610*/  IADD3.X R32, R53, R32, R31, P5, !PT ;  /* 0x0000002035207210 */ /* 0x000fe20002ffe41f */
[----:B------:R-:W2:Y:S01]  /*4620*/  @!P2 MUFU.RCP R30, R35 ;  /* 0x00000023001ea308 */ /* 0x000ea20000001000 */
[----:B------:R-:W-:Y:S02]  /*4630*/  ISETP.GE.AND P5, PT, R24, R69, PT ;  /* 0x000000451800720c */ /* 0x000fe40003fa6270 */
[----:B------:R-:W-:Y:S02]  /*4640*/  IADD3.X R31, R50, UR7, RZ, P6, !PT ;  /* 0x00000007321f7c10 */ /* 0x000fe4000b7fe4ff */
[----:B------:R-:W-:-:S04]  /*4650*/  LEA R28, P6, R29, R28, 0x2 ;  /* 0x0000001c1d1c7211 */ /* 0x000fc800078c10ff */
[----:B------:R-:W-:Y:S01]  /*4660*/  LEA.HI.X R29, R29, R31, R32, 0x2, P6 ;  /* 0x0000001f1d1d7211 */ /* 0x000fe200030f1420 */
[----:B0-----:R-:W-:Y:S02]  /*4670*/  @!P0 FMUL.FTZ R38, R38, R33 ;  /* 0x0000002126268220 */ /* 0x001fe40000410000 */
[----:B------:R-:W0:Y:S02]  /*4680*/  LDC.64 R32, c[0x0][0x3a8] ;  /* 0x0000ea00ff207b82 */ /* 0x000e240000000a00 */
[----:B------:R-:W-:Y:S01]  /*4690*/  @!P5 STG.E desc[UR12][R28.64+-0x180], R43 ;  /* 0xfffe802b1c00d986 */ /* 0x000fe2000c10190c */
[----:B--2---:R-:W-:-:S03]  /*46a0*/  @!P2 FMUL.FTZ R39, R39, R30 ;  /* 0x0000001e2727a220 */ /* 0x004fc60000410000 */
[----:B------:R-:W-:Y:S04]  /*46b0*/  @!P4 STG.E desc[UR12][R28.64+-0x100], R45 ;  /* 0xffff002d1c00c986 */ /* 0x000fe8000c10190c */
[----:B------:R0:W-:Y:S01]  /*46c0*/  @!P3 STG.E desc[UR12][R28.64+-0x80], R47 ;  /* 0xffff802f1c00b986 */ /* 0x0001e2000c10190c */
        /* <DEDUP_REMOVED lines=12> */
[----:B------:R-:W-:Y:S01]  /*4790*/  @!P1 STS [UR5+0x200], R67 ;  /* 0x00020043ff009988 */ /* 0x000fe20008000805 */
[----:B------:R-:W-:Y:S01]  /*47a0*/  FADD.FTZ R38, R37, R38 ;  /* 0x0000002625267221 */ /* 0x000fe20000010000 */
[----:B------:R-:W-:Y:S01]  /*47b0*/  IMAD.IADD R37, R29, 0x1, R33 ;  /* 0x000000011d257824 */ /* 0x000fe200078e0221 */
        /* <DEDUP_REMOVED lines=18> */
.L_x_10210:
[----:B------:R-:W-:Y:S05]  /*48e0*/  BSYNC B0 ;  /* 0x0000000000007941 */ /* 0x000fea0003800000 */
.L_x_10209:
[----:B0-----:R-:W0:Y:S01]  /*48f0*/  LDC.64 R32, c[0x0][0x3f0] ;  /* 0x0000fc00ff207b82 */ /* 0x001e220000000a00 */
[----:B------:R-:W-:Y:S01]  /*4900*/  IMAD.MOV.U32 R29, RZ, RZ, R37 ;  /* 0x000000ffff1d7224 */ /* 0x000fe200078e0025 */
[----:B------:R-:W-:Y:S01]  /*4910*/  ULDC.64 UR6, c[0x0][0x3b0] ;  /* 0x0000ec0000067ab9 */ /* 0x000fe20000000a00 */
[----:B------:R-:W-:Y:S01]  /*4920*/  IADD3 R49, P4, R49, -0x180, RZ ;  /* 0xfffffe8031317810 */ /* 0x000fe20007f9e0ff */
[----:B------:R-:W-:Y:S01]  /*4930*/  IMAD R31, R3, UR6, RZ ;  /* 0x00000006031f7c24 */ /* 0x000fe2000f8e02ff */
[-C--:B------:R-:W-:Y:S01]  /*4940*/  ISETP.GE.AND P0, PT, R24, R43.reuse, PT ;  /* 0x0000002b1800720c */ /* 0x080fe20003f06270 */
[----:B------:R-:W-:Y:S01]  /*4950*/  IMAD.WIDE.U32 R28, R0, UR6, R28 ;  /* 0x00000006001c7c25 */ /* 0x000fe2000f8e001c */
[-C--:B------:R-:W-:Y:S01]  /*4960*/  ISETP.GE.AND P1, PT, R25, R43.reuse, PT ;  /* 0x0000002b1900720c */ /* 0x080fe20003f26270 */
[----:B------:R-:W-:Y:S01]  /*4970*/  UIADD3 UR4, UR4, -0x80, URZ ;  /* 0xffffff8004047890 */ /* 0x000fe2000fffe03f */
[----:B------:R-:W-:Y:S02]  /*4980*/  ISETP.GE.AND P2, PT, R26, R43, PT ;  /* 0x0000002b1a00720c */ /* 0x000fe40003f46270 */
[----:B0-----:R-:W-:Y:S01]  /*4990*/  IADD3 R30, P5, R49, R32, RZ ;  /* 0x00000020311e7210 */ /* 0x001fe20007fbe0ff */
[----:B------:R-:W-:Y:S01]  /*49a0*/  IMAD R32, R0, UR7, R31 ;  /* 0x0000000700207c24 */ /* 0x000fe2000f8e021f */
[----:B------:R-:W-:-:S02]  /*49b0*/  IADD3 R31, P3, R68, R28, RZ ;  /* 0x0000001c441f7210 */ /* 0x000fc40007f7e0ff */
[----:B------:R-:W-:Y:S02]  /*49c0*/  IADD3.X R50, R33, -0x1, R50, P5, P4 ;  /* 0xffffffff21327810 */ /* 0x000fe40002fe8432 */
[----:B------:R-:W-:Y:S02]  /*49d0*/  IADD3.X R29, R53, R32, R29, P3, !PT ;  /* 0x00000020351d7210 */ /* 0x000fe40001ffe41d */
[C---:B------:R-:W-:Y:S02]  /*49e0*/  ISETP.GT.AND P4, PT, R18.reuse, 0x1, PT ;  /* 0x000000011200780c */ /* 0x040fe40003f84270 */
[C---:B------:R-:W-:Y:S02]  /*49f0*/  LEA R28, P3, R31.reuse, R30, 0x2 ;  /* 0x0000001e1f1c7211 */ /* 0x040fe400078610ff */
[----:B------:R-:W-:Y:S02]  /*4a00*/  IADD3 R18, R18, -0x1, RZ ;  /* 0xffffffff12127810 */ /* 0x000fe40007ffe0ff */
[----:B------:R-:W-:-:S02]  /*4a10*/  LEA.HI.X R29, R31, R50, R29, 0x2, P3 ;  /* 0x000000321f1d7211 */ /* 0x000fc400018f141d */
        /* <DEDUP_REMOVED lines=12> */
.L_x_10179:
        /* <DEDUP_REMOVED lines=26> */
.L_x_10213:
[----:B------:R-:W-:Y:S05]  /*4c80*/  BSYNC B0 ;  /* 0x0000000000007941 */ /* 0x000fea0003800000 */
.L_x_10212:
        /* <DEDUP_REMOVED lines=29> */
.L_x_10215:
[----:B------:R-:W4:Y:S02]  /*4e60*/  S2R R15, SR_TID.X ;  /* 0x00000000000f7919 */ /* 0x000f240000002100 */
.L_x_10216:
[----:B------:R-:W-:Y:S05]  /*4e70*/  BSYNC B0 ;  /* 0x0000000000007941 */ /* 0x000fea0003800000 */
.L_x_10214:
        /* <DEDUP_REMOVED lines=19> */
[----:B-1----:R-:W-:Y:S01]  /*4fb0*/  IADD3 R21, R5, R7, RZ ;  /* 0x0000000705157210 */ /* 0x002fe20007ffe0ff */
[----:B----4-:R-:W-:-:S03]  /*4fc0*/  ULEA UR4, UR5, UR4, 0x18 ;  /* 0x0000000405047291 */ /* 0x010fc6000f8ec03f */
[----:B------:R-:W-:-:S09]  /*4fd0*/  ULDC UR5, c[0x0][0x0] ;  /* 0x0000000000057ab9 */ /* 0x000fd20000000800 */
.L_x_10218:
[----:B------:R-:W-:Y:S01]  /*4fe0*/  LEA R0, R15, UR4, 0x2 ;  /* 0x000000040f007c11 */ /* 0x000fe2000f8e10ff */
[----:B------:R-:W-:Y:S01]  /*4ff0*/  IMAD.MOV.U32 R7, RZ, RZ, R21 ;  /* 0x000000ffff077224 */ /* 0x000fe200078e0015 */
[----:B------:R-:W-:Y:S02]  /*5000*/  SHF.R.S32.HI R10, RZ, 0x1f, R15 ;  /* 0x0000001fff0a7819 */ /* 0x000fe4000001140f */
[----:B-1----:R-:W-:Y:S01]  /*5010*/  MOV R8, R2 ;  /* 0x0000000200087202 */ /* 0x002fe20000000f00 */
[----:B------:R-:W1:Y:S01]  /*5020*/  LDS R17, [R0+0x16c8] ;  /* 0x0016c80000117984 */ /* 0x000e620000000800 */
[----:B--2---:R-:W-:Y:S01]  /*5030*/  MOV R9, R23 ;  /* 0x0000001700097202 */ /* 0x004fe20000000f00 */
[C---:B------:R-:W-:Y:S01]  /*5040*/  IMAD R12, R10.reuse, UR6, RZ ;  /* 0x000000060a0c7c24 */ /* 0x040fe2000f8e02ff */
[----:B---3--:R-:W-:Y:S01]  /*5050*/  MOV R6, R4 ;  /* 0x0000000400067202 */ /* 0x008fe20000000f00 */
        /* <DEDUP_REMOVED lines=18> */
.L_x_10217:
[----:B------:R-:W-:Y:S05]  /*5180*/  EXIT ;  /* 0x000000000000794d */ /* 0x000fea0003800000 */
.L_x_10219:
        /* <DEDUP_REMOVED lines=15> */
.L_x_11047:


//--------------------- .text._Z25selective_scan_bwd_kernelI32Selective_Scan_bwd_kernel_traitsILi32ELi4ELb0ELb1ELb0ELb0ELb0EffEEv12SSMParamsBwd --------------------------
	.section	.text._Z25selective_scan_bwd_kernelI32Selective_Scan_bwd_kernel_traitsILi32ELi4ELb0ELb1ELb0ELb0ELb0EffEEv12SSMParamsBwd,"ax",@progbits
	.align	128
        .global         _Z25selective_scan_bwd_kernelI32Selective_Scan_bwd_kernel_traitsILi32ELi4ELb0ELb1ELb0ELb0ELb0EffEEv12SSMParamsBwd
        .type           _Z25selective_scan_bwd_kernelI32Selective_Scan_bwd_kernel_traitsILi32ELi4ELb0ELb1ELb0ELb0ELb0EffEEv12SSMParamsBwd,@function
        .size           _Z25selective_scan_bwd_kernelI32Selective_Scan_bwd_kernel_traitsILi32ELi4ELb0ELb1ELb0ELb0ELb0EffEEv12SSMParamsBwd,(.L_x_11048 - _Z25selective_scan_bwd_kernelI32Selective_Scan_bwd_kernel_traitsILi32ELi4ELb0ELb1ELb0ELb0ELb0EffEEv12SSMParamsBwd)
        .other          _Z25selective_scan_bwd_kernelI32Selective_Scan_bwd_kernel_traitsILi32ELi4ELb0ELb1ELb0ELb0ELb0EffEEv12SSMParamsBwd,@"STO_CUDA_ENTRY STV_DEFAULT"
_Z25selective_scan_bwd_kernelI32Selective_Scan_bwd_kernel_traitsILi32ELi4ELb0ELb1ELb0ELb0ELb0EffEEv12SSMParamsBwd:
.text._Z25selective_scan_bwd_kernelI32Selective_Scan_bwd_kernel_traitsILi32ELi4ELb0ELb1ELb0ELb0ELb0EffEEv12SSMParamsBwd:
[----:B------:R-:W-:Y:S08]  /*0000*/  LDC R1, c[0x0][0x28] ;  /* 0x00000a00ff017b82 */ /* 0x000ff00000000800 */
[----:B------:R-:W0:Y:S01]  /*0010*/  LDC R8, c[0x0][0x228] ;  /* 0x00008a00ff087b82 */ /* 0x000e220000000800 */
[----:B------:R-:W1:Y:S01]  /*0020*/  S2R R105, SR_CTAID.Y ;  /* 0x0000000000697919 */ /* 0x000e620000002600 */
[----:B------:R-:W-:Y:S01]  /*0030*/  HFMA2.MMA R103, -RZ, RZ, 0, 0 ;  /* 0x00000000ff677435 */ /* 0x000fe200000001ff */
[----:B------:R-:W-:Y:S01]  /*0040*/  ULDC.64 UR12, c[0x0][0x208] ;  /* 0x00008200000c7ab9 */ /* 0x000fe20000000a00 */
[----:B------:R-:W-:Y:S01]  /*0050*/  IMAD.MOV.U32 R101, RZ, RZ, RZ ;  /* 0x000000ffff657224 */ /* 0x000fe200078e00ff */
        /* <DEDUP_REMOVED lines=33> */
[----:B------:R-:W-:Y:S02]  /*0270*/  USHF.R.S32.HI UR14, URZ, 0x1f, UR15 ;  /* 0x0000001f3f0e7899 */ /* 0x000fe4000801140f */
[----:B------:R-:W-:-:S04]  /*0280*/  UIMAD.WIDE.U32 UR4, UR15, UR8, URZ ;  /* 0x000000080f0472a5 */ /* 0x000fc8000f8e003f */
[----:B------:R-:W3:Y:S01]  /*0290*/  LDC.64 R10, c[0x0][0x298] ;  /* 0x0000a600ff0a7b82 */ /* 0x000ee20000000a00 */
[----:B------:R-:W-:-:S04]  /*02a0*/  IMAD.HI.U32 R99, R7, R2, RZ ;  /* 0x0000000207637227 */ /* 0x000fc800078e00ff */
[----:B------:R-:W-:-:S03]  /*02b0*/  IMAD.MOV R0, RZ, RZ, -R99 ;  /* 0x000000ffff007224 */ /* 0x000fc600078e0a63 */
[----:B------:R-:W0:Y:S01]  /*02c0*/  LDC.64 R22, c[0x0][0x2f0] ;  /* 0x0000bc00ff167b82 */ /* 0x000e220000000a00 */
        /* <DEDUP_REMOVED lines=9> */
[----:B------:R-:W-:Y:S01]  /*0360*/  LOP3.LUT R0, R105, R8, RZ, 0x3c, !PT ;  /* 0x0000000869007212 */ /* 0x000fe200078e3cff */
[----:B------:R-:W-:Y:S01]  /*0370*/  @!P1 VIADD R99, R99, 0x1 ;  /* 0x0000000163639836 */ /* 0x000fe20000000000 */
[----:B------:R-:W-:Y:S01]  /*0380*/  UIADD3 UR5, UR5, UR6, URZ ;  /* 0x0000000605057290 */ /* 0x000fe2000fffe03f */
[----:B------:R-:W-:Y:S02]  /*0390*/  ISETP.NE.AND P1, PT, R8, RZ, PT ;  /* 0x000000ff0800720c */ /* 0x000fe40003f25270 */
[----:B------:R-:W-:Y:S01]  /*03a0*/  ISETP.GE.AND P2, PT, R0, RZ, PT ;  /* 0x000000ff0000720c */ /* 0x000fe20003f46270 */
[-C--:B--2---:R-:W-:Y:S02]  /*03b0*/  IMAD R0, R104, R4.reuse, RZ ;  /* 0x0000000468007224 */ /* 0x084fe400078e02ff */
[----:B------:R-:W-:Y:S01]  /*03c0*/  IMAD.WIDE.U32 R2, R105, R4, UR4 ;  /* 0x0000000469027e25 */ /* 0x000fe2000f8e0004 */
[----:B------:R-:W-:-:S02]  /*03d0*/  UIMAD UR6, UR14, UR8, URZ ;  /* 0x000000080e0672a4 */ /* 0x000fc4000f8e023f */
[----:B------:R-:W-:Y:S01]  /*03e0*/  @P0 IADD3 R99, R99, 0x1, RZ ;  /* 0x0000000163630810 */ /* 0x000fe20007ffe0ff */
[----:B------:R-:W-:Y:S01]  /*03f0*/  IMAD R0, R105, R5, R0 ;  /* 0x0000000569007224 */ /* 0x000fe200078e0200 */
[----:B------:R-:W-:Y:S01]  /*0400*/  SHF.R.S32.HI R9, RZ, 0x1f, R7 ;  /* 0x0000001fff097819 */ /* 0x000fe20000011407 */
[----:B------:R-:W2:Y:S01]  /*0410*/  LDC.64 R4, c[0x0][0x258] ;  /* 0x00009600ff047b82 */ /* 0x000ea20000000a00 */
[----:B------:R-:W-:Y:S01]  /*0420*/  IADD3 R96, P0, R7, R2, RZ ;  /* 0x0000000207607210 */ /* 0x000fe20007f1e0ff */
[----:B------:R-:W-:Y:S02]  /*0430*/  UIMAD.WIDE.U32 UR4, UR15, UR8, URZ ;  /* 0x000000080f0472a5 */ /* 0x000fe4000f8e003f */
[----:B------:R-:W-:Y:S01]  /*0440*/  @!P2 IMAD.MOV R99, RZ, RZ, -R99 ;  /* 0x000000ffff63a224 */ /* 0x000fe200078e0a63 */
[----:B------:R-:W-:Y:S01]  /*0450*/  @!P1 LOP3.LUT R99, RZ, R8, RZ, 0x33, !PT ;  /* 0x00000008ff639212 */ /* 0x000fe200078e33ff */
[----:B------:R-:W-:Y:S01]  /*0460*/  UIMAD UR6, UR15, UR9, UR6 ;  /* 0x000000090f0672a4 */ /* 0x000fe2000f8e0206 */
[----:B------:R-:W-:-:S02]  /*0470*/  IADD3.X R8, R9, R3, R0, P0, !PT ;  /* 0x0000000309087210 */ /* 0x000fc400007fe400 */
[----:B------:R-:W-:Y:S01]  /*0480*/  ISETP.NE.U32.AND P0, PT, RZ, UR10, PT ;  /* 0x0000000aff007c0c */ /* 0x000fe2000bf05070 */
[----:B------:R-:W-:Y:S01]  /*0490*/  ULDC.64 UR8, c[0x0][0x240] ;  /* 0x0000900000087ab9 */ /* 0x000fe20000000a00 */
[----:B------:R-:W-:Y:S02]  /*04a0*/  UIADD3 UR5, UR5, UR6, URZ ;  /* 0x0000000605057290 */ /* 0x000fe4000fffe03f */
[----:B------:R-:W-:Y:S01]  /*04b0*/  UIMAD.WIDE.U32 UR6, UR15, UR8, URZ ;  /* 0x000000080f0672a5 */ /* 0x000fe2000f8e003f */
[----:B------:R-:W-:Y:S01]  /*04c0*/  ISETP.NE.AND.EX P0, PT, RZ, UR11, PT, P0 ;  /* 0x0000000bff007c0c */ /* 0x000fe2000bf05300 */
[----:B------:R-:W-:Y:S01]  /*04d0*/  UIMAD UR8, UR14, UR8, URZ ;  /* 0x000000080e0872a4 */ /* 0x000fe2000f8e023f */
[----:B---3--:R-:W-:Y:S01]  /*04e0*/  IMAD R2, R104, R10, RZ ;  /* 0x0000000a68027224 */ /* 0x008fe200078e02ff */
[----:B------:R-:W-:Y:S02]  /*04f0*/  ULDC.64 UR10, c[0x0][0x328] ;  /* 0x0000ca00000a7ab9 */ /* 0x000fe40000000a00 */
[----:B------:R-:W-:Y:S01]  /*0500*/  UIMAD UR8, UR15, UR9, UR8 ;  /* 0x000000090f0872a4 */ /* 0x000fe2000f8e0208 */
[----:B------:R-:W-:-:S02]  /*0510*/  IMAD R6, R105, R11, R2 ;  /* 0x0000000b69067224 */ /* 0x000fc400078e0202 */
[----:B------:R-:W-:Y:S01]  /*0520*/  IMAD.WIDE.U32 R2, R105, R10, UR4 ;  /* 0x0000000469027e25 */ /* 0x000fe2000f8e000a */
[----:B------:R-:W-:Y:S02]  /*0530*/  UIADD3 UR7, UR7, UR8, URZ ;  /* 0x0000000807077290 */ /* 0x000fe4000fffe03f */
        /* <DEDUP_REMOVED lines=14> */
[-C--:B------:R-:W-:Y:S02]  /*0620*/  IMAD R0, R104, R12.reuse, RZ ;  /* 0x0000000c68007224 */ /* 0x080fe400078e02ff */
[----:B------:R-:W-:Y:S01]  /*0630*/  IMAD.WIDE.U32 R2, R105, R12, UR4 ;  /* 0x0000000469027e25 */ /* 0x000fe2000f8e000c */
[----:B------:R-:W-:Y:S02]  /*0640*/  ISETP.NE.AND.EX P2, PT, R17, RZ, PT, P2 ;  /* 0x000000ff1100720c */ /* 0x000fe40003f45320 */
[----:B------:R-:W-:Y:S01]  /*0650*/  CS2R R70, SRZ ;  /* 0x0000000000467805 */ /* 0x000fe2000001ff00 */
[----:B------:R-:W2:Y:S01]  /*0660*/  @P0 LDC.64 R72, c[0x0][0x310] ;  /* 0x0000c400ff480b82 */ /* 0x000ea20000000a00 */
[----:B------:R-:W-:Y:S01]  /*0670*/  IMAD R0, R105, R13, R0 ;  /* 0x0000000d69007224 */ /* 0x000fe200078e0200 */
[----:B------:R-:W-:Y:S01]  /*0680*/  IADD3 R60, P3, R7, R2, RZ ;  /* 0x00000002073c7210 */ /* 0x000fe20007f7e0ff */
[----:B------:R-:W-:Y:S01]  /*0690*/  IMAD.WIDE.U32 R4, R99, R4, UR6 ;  /* 0x0000000663047e25 */ /* 0x000fe2000f8e0004 */
[----:B------:R-:W-:Y:S01]  /*06a0*/  CS2R R68, SRZ ;  /* 0x0000000000447805 */ /* 0x000fe2000001ff00 */
[----:B------:R-:W-:Y:S01]  /*06b0*/  ULDC.64 UR4, c[0x0][0x230] ;  /* 0x00008c0000047ab9 */ /* 0x000fe20000000a00 */
[----:B------:R-:W-:Y:S01]  /*06c0*/  IADD3.X R2, R9, R3, R0, P3, !PT ;  /* 0x0000000309027210 */ /* 0x000fe20001ffe400 */
[----:B------:R-:W-:Y:S01]  /*06d0*/  ULDC.64 UR6, c[0x0][0x268] ;  /* 0x00009a0000067ab9 */ /* 0x000fe20000000a00 */
[----:B------:R-:W-:-:S02]  /*06e0*/  @P1 LEA R70, P3, R105, R14, 0x2 ;  /* 0x0000000e69461211 */ /* 0x000fc400078610ff */
[----:B------:R-:W-:Y:S02]  /*06f0*/  IADD3 R7, P4, R7, R4, RZ ;  /* 0x0000000407077210 */ /* 0x000fe40007f9e0ff */
[----:B------:R-:W-:Y:S01]  /*0700*/  IADD3 R56, R5, R11, RZ ;  /* 0x0000000b05387210 */ /* 0x000fe20007ffe0ff */
[----:B---3--:R-:W-:Y:S01]  /*0710*/  @P0 IMAD R0, R10, UR15, R105 ;  /* 0x0000000f0a000c24 */ /* 0x008fe2000f8e0269 */
[----:B------:R-:W-:Y:S02]  /*0720*/  @P1 LEA.HI.X R71, R105, R15, R104, 0x2, P3 ;  /* 0x0000000f69471211 */ /* 0x000fe400018f1468 */
[----:B------:R-:W-:Y:S01]  /*0730*/  ISETP.GE.AND P1, PT, R19, 0x1, PT ;  /* 0x000000011300780c */ /* 0x000fe20003f26270 */
[----:B------:R-:W-:Y:S01]  /*0740*/  IMAD.X R56, R9, 0x1, R56, P4 ;  /* 0x0000000109387824 */ /* 0x000fe200020e0638 */
[----:B------:R-:W-:Y:S01]  /*0750*/  @P2 LEA R68, P4, R105, R16, 0x2 ;  /* 0x0000001069442211 */ /* 0x000fe200078810ff */
[----:B------:R-:W-:Y:S01]  /*0760*/  @P0 IMAD R0, R0, R19, RZ ;  /* 0x0000001300000224 */ /* 0x000fe200078e02ff */
[----:B------:R-:W-:-:S02]  /*0770*/  LEA R62, P3, R60, R62, 0x2 ;  /* 0x0000003e3c3e7211 */ /* 0x000fc400078610ff */
[C---:B------:R-:W-:Y:S01]  /*0780*/  @P2 LEA.HI.X R69, R105.reuse, R17, R104, 0x2, P4 ;  /* 0x0000001169452211 */ /* 0x040fe200020f1468 */
[----:B-1----:R-:W-:Y:S01]  /*0790*/  @P0 IMAD R3, R0, R21, RZ ;  /* 0x0000001500030224 */ /* 0x002fe200078e02ff */
[----:B------:R-:W-:Y:S01]  /*07a0*/  LEA.HI.X R60, R60, R63, R2, 0x2, P3 ;  /* 0x0000003f3c3c7211 */ /* 0x000fe200018f1402 */
[----:B------:R-:W-:Y:S01]  /*07b0*/  IMAD R0, R104, UR4, RZ ;  /* 0x0000000468007c24 */ /* 0x000fe2000f8e02ff */
[----:B0-----:R-:W-:Y:S01]  /*07c0*/  LEA R94, P2, R92, R94, 0x2 ;  /* 0x0000005e5c5e7211 */ /* 0x001fe200078410ff */
        /* <DEDUP_REMOVED lines=10> */
[----:B------:R-:W-:Y:S02]  /*0870*/  LEA.HI.X R56, R7, R59, R56, 0x2, P4 ;  /* 0x0000003b07387211 */ /* 0x000fe400020f1438 */
[----:B------:R-:W-:Y:S01]  /*0880*/  MOV R93, RZ ;  /* 0x000000ff005d7202 */ /* 0x000fe20000000f00 */
[----:B------:R-:W-:Y:S06]  /*0890*/  @!P1 BRA `(.L_x_10220) ;  /* 0x0000002400849947 */ /* 0x000fec0003800000 */
[----:B------:R-:W0:Y:S01]  /*08a0*/  S2R R102, SR_TID.X ;  /* 0x0000000000667919 */ /* 0x000e220000002100 */
[----:B------:R-:W1:Y:S01]  /*08b0*/  S2UR UR5, SR_CgaCtaId ;  /* 0x00000000000579c3 */ /* 0x000e620000008800 */
[C---:B------:R-:W-:Y:S01]  /*08c0*/  IMAD.WIDE.U32 R66, R105.reuse, UR4, RZ ;  /* 0x0000000469427c25 */ /* 0x040fe2000f8e00ff */
[----:B------:R-:W-:Y:S01]  /*08d0*/  UMOV UR4, 0x400 ;  /* 0x0000040000047882 */ /* 0x000fe20000000000 */
[----:B------:R-:W2:Y:S01]  /*08e0*/  S2R R100, SR_LANEID ;  /* 0x0000000000647919 */ /* 0x000ea20000000000 */
[----:B------:R-:W-:Y:S01]  /*08f0*/  MOV R93, RZ ;  /* 0x000000ff005d7202 */ /* 0x000fe20000000f00 */
[----:B------:R-:W-:Y:S01]  /*0900*/  IMAD.WIDE.U32 R64, R105, UR6, RZ ;  /* 0x0000000669407c25 */ /* 0x000fe2000f8e00ff */
[----:B------:R-:W-:Y:S01]  /*0910*/  ULDC UR6, c[0x0][0x224] ;  /* 0x0000890000067ab9 */ /* 0x000fe20000000800 */
[----:B------:R-:W-:Y:S02]  /*0920*/  MOV R95, RZ ;  /* 0x000000ff005f7202 */ /* 0x000fe40000000f00 */
[----:B------:R-:W-:Y:S01]  /*0930*/  IMAD.IADD R63, R67, 0x1, R63 ;  /* 0x00000001433f7824 */ /* 0x000fe200078e023f */
[----:B------:R-:W-:Y:S01]  /*0940*/  IADD3 R61, R65, R61, RZ ;  /* 0x0000003d413d7210 */ /* 0x000fe20007ffe0ff */
[----:B------:R-:W-:Y:S01]  /*0950*/  IMAD.U32 R57, RZ, RZ, UR6 ;  /* 0x00000006ff397e24 */ /* 0x000fe2000f8e00ff */
[----:B-1----:R-:W-:-:S06]  /*0960*/  ULEA UR4, UR5, UR4, 0x18 ;  /* 0x0000000405047291 */ /* 0x002fcc000f8ec03f */
[----:B------:R-:W-:Y:S01]  /*0970*/  MOV R59, UR4 ;  /* 0x00000004003b7c02 */ /* 0x000fe20008000f00 */
[C---:B0-----:R-:W-:Y:S01]  /*0980*/  IMAD.SHL.U32 R52, R102.reuse, 0x4, RZ ;  /* 0x0000000466347824 */ /* 0x041fe200078e00ff */
[----:B------:R-:W-:Y:S01]  /*0990*/  LOP3.LUT R54, R102, 0x1f, RZ, 0xc0, !PT ;  /* 0x0000001f66367812 */ /* 0x000fe200078ec0ff */
[----:B------:R-:W-:-:S03]  /*09a0*/  UMOV UR4, URZ ;  /* 0x0000003f00047c82 */ /* 0x000fc60008000000 */
[C---:B------:R-:W-:Y:S02]  /*09b0*/  LOP3.LUT R75, R52.reuse, 0xffffff80, RZ, 0xc0, !PT ;  /* 0xffffff80344b7812 */ /* 0x040fe400078ec0ff */
[----:B------:R-:W-:Y:S02]  /*09c0*/  IADD3 R52, R52, R59, RZ ;  /* 0x0000003b34347210 */ /* 0x000fe40007ffe0ff */
[----:B------:R-:W-:-:S04]  /*09d0*/  LOP3.LUT R74, R75, 0x1f, R102, 0xf8, !PT ;  /* 0x0000001f4b4a7812 */ /* 0x000fc800078ef866 */
[----:B------:R-:W-:Y:S02]  /*09e0*/  SHF.R.S32.HI R75, RZ, 0x1f, R74 ;  /* 0x0000001fff4b7819 */ /* 0x000fe4000001144a */
[C---:B------:R-:W-:Y:S02]  /*09f0*/  LOP3.LUT R55, R74.reuse, 0x20, RZ, 0xfc, !PT ;  /* 0x000000204a377812 */ /* 0x040fe400078efcff */
[C---:B------:R-:W-:Y:S02]  /*0a00*/  LOP3.LUT R53, R74.reuse, 0x40, RZ, 0xfc, !PT ;  /* 0x000000404a357812 */ /* 0x040fe400078efcff */
[----:B--2---:R-:W-:-:S07]  /*0a10*/  LOP3.LUT R27, R74, 0x60, RZ, 0xfc, !PT ;  /* 0x000000604a1b7812 */ /* 0x004fce00078efcff */
.L_x_10239:
[----:B------:R-:W-:Y:S01]  /*0a20*/  BAR.SYNC.DEFER_BLOCKING 0x0 ;  /* 0x0000000000007b1d */ /* 0x000fe20000010000 */
[----:B------:R-:W-:Y:S01]  /*0a30*/  LEA R26, R57, 0xffffff80, 0x7 ;  /* 0xffffff80391a7811 */ /* 0x000fe200078e38ff */
[----:B--2---:R-:W-:Y:S01]  /*0a40*/  HFMA2.MMA R7, -RZ, RZ, 0, 0 ;  /* 0x00000000ff077435 */ /* 0x004fe200000001ff */
[C---:B---3--:R-:W-:Y:S01]  /*0a50*/  SHF.L.U32 R25, R74.reuse, 0x2, RZ ;  /* 0x000000024a197819 */ /* 0x048fe200000006ff */
[----:B------:R-:W-:Y:S01]  /*0a60*/  HFMA2.MMA R15, -RZ, RZ, 0, 0 ;  /* 0x00000000ff0f7435 */ /* 0x000fe200000001ff */
[----:B------:R-:W-:Y:S01]  /*0a70*/  SHF.L.U64.HI R23, R74, 0x2, R75 ;  /* 0x000000024a177819 */ /* 0x000fe2000001024b */
[----:B------:R-:W-:Y:S01]  /*0a80*/  ULDC UR7, c[0x0][0x218] ;  /* 0x0000860000077ab9 */ /* 0x000fe20000000800 */
[----:B------:R-:W-:Y:S01]  /*0a90*/  IADD3 R2, P4, R98, R25, RZ ;  /* 0x0000001962027210 */ /* 0x000fe20007f9e0ff */
[----:B------:R-:W-:Y:S01]  /*0aa0*/  IMAD.MOV.U32 R9, RZ, RZ, RZ ;  /* 0x000000ffff097224 */ /* 0x000fe200078e00ff */
[----:B------:R-:W-:Y:S02]  /*0ab0*/  IADD3 R24, -R26, UR7, RZ ;  /* 0x000000071a187c10 */ /* 0x000fe4000fffe1ff */
[----:B------:R-:W-:Y:S01]  /*0ac0*/  MOV R11, RZ ;  /* 0x000000ff000b7202 */ /* 0x000fe20000000f00 */
[----:B------:R-:W-:Y:S01]  /*0ad0*/  IMAD.X R3, R96, 0x1, R23, P4 ;  /* 0x0000000160037824 */ /* 0x000fe200020e0617 */
[----:B------:R-:W-:-:S02]  /*0ae0*/  ISETP.GE.AND P0, PT, R74, R24, PT ;  /* 0x000000184a00720c */ /* 0x000fc40003f06270 */
[C---:B------:R-:W-:Y:S01]  /*0af0*/  LEA R22, R100.reuse, R59, 0x2 ;  /* 0x0000003b64167211 */ /* 0x040fe200078e10ff */
[----:B------:R-:W-:Y:S01]  /*0b00*/  IMAD R21, R100, 0x10, R59 ;  /* 0x0000001064157824 */ /* 0x000fe200078e023b */
[-C--:B------:R-:W-:Y:S01]  /*0b10*/  ISETP.GE.AND P1, PT, R55, R24.reuse, PT ;  /* 0x000000183700720c */ /* 0x080fe20003f26270 */
[----:B------:R-:W-:Y:S01]  /*0b20*/  HFMA2.MMA R19, -RZ, RZ, 0, 0 ;  /* 0x00000000ff137435 */ /* 0x000fe200000001ff */
[-C--:B------:R-:W-:Y:S01]  /*0b30*/  ISETP.GE.AND P2, PT, R53, R24.reuse, PT ;  /* 0x000000183500720c */ /* 0x080fe20003f46270 */
[----:B------:R-:W-:Y:S01]  /*0b40*/  IMAD.MOV.U32 R17, RZ, RZ, RZ ;  /* 0x000000ffff117224 */ /* 0x000fe200078e00ff */
[----:B------:R-:W-:Y:S02]  /*0b50*/  ISETP.GE.AND P3, PT, R27, R24, PT ;  /* 0x000000181b00720c */ /* 0x000fe40003f66270 */
[----:B------:R-:W-:Y:S02]  /*0b60*/  MOV R13, RZ ;  /* 0x000000ff000d7202 */ /* 0x000fe40000000f00 */
[----:B------:R-:W-:Y:S01]  /*0b70*/  MOV R33, RZ ;  /* 0x000000ff00217202 */ /* 0x000fe20000000f00 */
[----:B------:R-:W2:Y:S01]  /*0b80*/  @!P0 LDG.E R7, desc[UR12][R2.64] ;  /* 0x0000000c02078981 */ /* 0x000ea2000c1e1900 */
[----:B------:R-:W-:Y:S01]  /*0b90*/  IMAD.MOV.U32 R37, RZ, RZ, RZ ;  /* 0x000000ffff257224 */ /* 0x000fe200078e00ff */
[----:B0-----:R-:W0:Y:S01]  /*0ba0*/  LDC R20, c[0x0][0x224] ;  /* 0x00008900ff147b82 */ /* 0x001e220000000800 */
[----:B------:R-:W-:Y:S01]  /*0bb0*/  ULDC UR5, c[0x0][0x21c] ;  /* 0x0000870000057ab9 */ /* 0x000fe20000000800 */
        /* <DEDUP_REMOVED lines=12> */
[----:B-1----:R1:W-:Y:S01]  /*0c80*/  STS [R22+0x180], R15 ;  /* 0x0001800f16007388 */ /* 0x0023e20000000800 */
        /* <DEDUP_REMOVED lines=8> */
[----:B-1----:R-:W-:Y:S01]  /*0d10*/  HFMA2.MMA R15, -RZ, RZ, 0, 0 ;  /* 0x00000000ff0f7435 */ /* 0x002fe200000001ff */
[----:B------:R-:W-:Y:S01]  /*0d20*/  ISETP.GE.AND P1, PT, R55, R24, PT ;  /* 0x000000183700720c */ /* 0x000fe20003f26270 */
[----:B------:R-:W-:Y:S01]  /*0d30*/  IMAD.MOV.U32 R9, RZ, RZ, RZ ;  /* 0x000000ffff097224 */ /* 0x000fe200078e00ff */
[----:B------:R-:W-:-:S02]  /*0d40*/  IADD3.X R3, R60, R23, RZ, P0, !PT ;  /* 0x000000173c037210 */ /* 0x000fc400007fe4ff */
[-C--:B------:R-:W-:Y:S02]  /*0d50*/  ISETP.GE.AND P0, PT, R74, R24.reuse, PT ;  /* 0x000000184a00720c */ /* 0x080fe40003f06270 */
[-C--:B------:R-:W-:Y:S02]  /*0d60*/  ISETP.GE.AND P2, PT, R53, R24.reuse, PT ;  /* 0x000000183500720c */ /* 0x080fe40003f46270 */
[----:B------:R-:W-:Y:S02]  /*0d70*/  ISETP.GE.AND P3, PT, R27, R24, PT ;  /* 0x000000181b00720c */ /* 0x000fe40003f66270 */
[----:B------:R-:W-:Y:S01]  /*0d80*/  MOV R11, RZ ;  /* 0x000000ff000b7202 */ /* 0x000fe20000000f00 */
[----:B--2---:R-:W-:Y:S04]  /*0d90*/  STS [R22], R13 ;  /* 0x0000000d16007388 */ /* 0x004fe80000000800 */
[----:B---3--:R1:W-:Y:S04]  /*0da0*/  STS [R22+0x80], R19 ;  /* 0x0000801316007388 */ /* 0x0083e80000000800 */
        /* <DEDUP_REMOVED lines=9> */
[----:B------:R-:W-:-:S02]  /*0e40*/  ISETP.LT.AND P0, PT, RZ, UR5, PT ;  /* 0x00000005ff007c0c */ /* 0x000fc4000bf01270 */
[----:B0-----:R-:W-:-:S04]  /*0e50*/  LEA R20, R20, UR4, 0x7 ;  /* 0x0000000414147c11 */ /* 0x001fc8000f8e38ff */
[----:B-1----:R-:W-:-:S07]  /*0e60*/  SHF.R.S32.HI R19, RZ, 0x1f, R20 ;  /* 0x0000001fff137819 */ /* 0x002fce0000011414 */
[----:B------:R-:W-:Y:S01]  /*0e70*/  @!P0 CS2R R38, SRZ ;  /* 0x0000000000268805 */ /* 0x000fe2000001ff00 */
[----:B--2---:R-:W-:Y:S04]  /*0e80*/  STS [R22], R9 ;  /* 0x0000000916007388 */ /* 0x004fe80000000800 */
[----:B---3--:R-:W-:Y:S04]  /*0e90*/  STS [R22+0x80], R15 ;  /* 0x0000800f16007388 */ /* 0x008fe80000000800 */
[----:B----4-:R-:W-:Y:S04]  /*0ea0*/  STS [R22+0x100], R11 ;  /* 0x0001000b16007388 */ /* 0x010fe80000000800 */
[----:B------:R0:W-:Y:S01]  /*0eb0*/  STS [R22+0x180], R37 ;  /* 0x0001802516007388 */ /* 0x0001e20000000800 */
[----:B------:R-:W-:-:S03]  /*0ec0*/  NOP ;  /* 0x0000000000007918 */ /* 0x000fc60000000000 */
[----:B------:R-:W1:Y:S01]  /*0ed0*/  LDS.128 R4, [R21] ;  /* 0x0000000015047984 */ /* 0x000e620000000c00 */
[----:B0-----:R-:W-:Y:S01]  /*0ee0*/  @!P0 CS2R R36, SRZ ;  /* 0x0000000000248805 */ /* 0x001fe2000001ff00 */
[----:B-1----:R-:W-:Y:S01]  /*0ef0*/  FFMA.FTZ R0, R28, R4, R95 ;  /* 0x000000041c007223 */ /* 0x002fe2000001005f */
[-C--:B-----5:R-:W-:Y:S01]  /*0f00*/  FMUL.FTZ R40, R4, R103.reuse ;  /* 0x0000006704287220 */ /* 0x0a0fe20000410000 */
[-C--:B------:R-:W-:Y:S01]  /*0f10*/  FMUL.FTZ R41, R5, R103.reuse ;  /* 0x0000006705297220 */ /* 0x080fe20000410000 */
[----:B------:R-:W-:Y:S01]  /*0f20*/  FMUL.FTZ R42, R6, R103 ;  /* 0x00000067062a7220 */ /* 0x000fe20000410000 */
        /* <DEDUP_REMOVED lines=8> */
[----:B------:R-:W-:Y:S01]  /*0fb0*/  IMAD.MOV.U32 R3, RZ, RZ, RZ ;  /* 0x000000ffff037224 */ /* 0x000fe200078e00ff */
[----:B------:R-:W-:Y:S01]  /*0fc0*/  ULDC.64 UR6, c[0x0][0x350] ;  /* 0x0000d40000067ab9 */ /* 0x000fe20000000a00 */
[--C-:B------:R-:W-:Y:S01]  /*0fd0*/  FADD.FTZ R18, R35, R101.reuse ;  /* 0x0000006523127221 */ /* 0x100fe20000010000 */
[--C-:B------:R-:W-:Y:S01]  /*0fe0*/  FADD.FTZ R17, R34, R101.reuse ;  /* 0x0000006522117221 */ /* 0x100fe20000010000 */
[--C-:B------:R-:W-:Y:S01]  /*0ff0*/  FADD.FTZ R16, R33, R101.reuse ;  /* 0x0000006521107221 */ /* 0x100fe20000010000 */
[----:B------:R-:W-:Y:S01]  /*1000*/  FADD.FTZ R15, R32, R101 ;  /* 0x00000065200f7221 */ /* 0x000fe20000010000 */
[----:B------:R-:W1:Y:S01]  /*1010*/  LDC R14, c[0x0][0x224] ;  /* 0x00008900ff0e7b82 */ /* 0x000e620000000800 */
[----:B------:R-:W-:Y:S01]  /*1020*/  IMAD.MOV.U32 R12, RZ, RZ, RZ ;  /* 0x000000ffff0c7224 */ /* 0x000fe200078e00ff */
[----:B------:R-:W-:-:S02]  /*1030*/  CS2R R38, SRZ ;  /* 0x0000000000267805 */ /* 0x000fc4000001ff00 */
[----:B------:R-:W-:Y:S01]  /*1040*/  CS2R R36, SRZ ;  /* 0x0000000000247805 */ /* 0x000fe2000001ff00 */
        /* <DEDUP_REMOVED lines=9> */
[----:B0-----:R-:W-:-:S03]  /*10e0*/  IMAD R0, R8, UR14, RZ ;  /* 0x0000000e08007c24 */ /* 0x001fc6000f8e02ff */
        /* <DEDUP_REMOVED lines=8> */
[----:B------:R-:W-:-:S04]  /*1170*/  ULDC.64 UR6, c[0x0][0x3c8] ;  /* 0x0000f20000067ab9 */ /* 0x000fc80000000a00 */
[----:B------:R-:W-:Y:S02]  /*1180*/  IADD3 R9, R3, R9, RZ ;  /* 0x0000000903097210 */ /* 0x000fe40007ffe0ff */
[----:B------:R-:W-:Y:S01]  /*1190*/  LEA R3, P1, R2, UR6, 0x2 ;  /* 0x0000000602037c11 */ /* 0x000fe2000f8210ff */
[----:B------:R-:W-:Y:S01]  /*11a0*/  UMOV UR6, URZ ;  /* 0x0000003f00067c82 */ /* 0x000fe20008000000 */
[----:B------:R-:W-:Y:S02]  /*11b0*/  IADD3 R76, P0, R26, R2, RZ ;  /* 0x000000021a4c7210 */ /* 0x000fe40007f1e0ff */
[----:B------:R-:W-:Y:S01]  /*11c0*/  LEA.HI.X R0, R2, UR7, R9, 0x2, P1 ;  /* 0x0000000702007c11 */ /* 0x000fe200088f1409 */
[----:B------:R-:W-:Y:S01]  /*11d0*/  ULDC UR7, c[0x0][0x218] ;  /* 0x0000860000077ab9 */ /* 0x000fe20000000800 */
[----:B------:R-:W-:Y:S02]  /*11e0*/  LEA R88, P2, R20, R3, 0x2 ;  /* 0x0000000314587211 */ /* 0x000fe400078410ff */
[----:B------:R-:W-:-:S02]  /*11f0*/  ISETP.GE.AND P1, PT, R74, R24, PT ;  /* 0x000000184a00720c */ /* 0x000fc40003f26270 */
[----:B------:R-:W-:Y:S02]  /*1200*/  LEA.HI.X R0, R20, R0, R19, 0x2, P2 ;  /* 0x0000000014007211 */ /* 0x000fe400010f1413 */
[C---:B------:R-:W-:Y:S02]  /*1210*/  IADD3 R84, P2, R88.reuse, -0x180, RZ ;  /* 0xfffffe8058547810 */ /* 0x040fe40007f5e0ff */
[C---:B------:R-:W-:Y:S02]  /*1220*/  IADD3 R86, P3, R88.reuse, -0x100, RZ ;  /* 0xffffff0058567810 */ /* 0x040fe40007f7e0ff */
[----:B------:R-:W-:Y:S02]  /*1230*/  IADD3 R88, P4, R88, -0x80, RZ ;  /* 0xffffff8058587810 */ /* 0x000fe40007f9e0ff */
[----:B------:R-:W-:Y:S02]  /*1240*/  LEA.HI.X.SX32 R77, R26, R9, 0x1, P0 ;  /* 0x000000091a4d7211 */ /* 0x000fe400000f0eff */
[----:B------:R-:W-:-:S02]  /*1250*/  IADD3.X R85, R0, -0x1, RZ, P2, !PT ;  /* 0xffffffff00557810 */ /* 0x000fc400017fe4ff */
[C---:B------:R-:W-:Y:S02]  /*1260*/  IADD3.X R87, R0.reuse, -0x1, RZ, P3, !PT ;  /* 0xffffffff00577810 */ /* 0x040fe40001ffe4ff */
[----:B-12---:R-:W-:-:S07]  /*1270*/  IADD3.X R89, R0, -0x1, RZ, P4, !PT ;  /* 0xffffffff00597810 */ /* 0x006fce00027fe4ff */
.L_x_10234:
[----:B------:R-:W-:Y:S01]  /*1280*/  SHF.R.S32.HI R109, RZ, 0x1f, R12 ;  /* 0x0000001fff6d7819 */ /* 0x000fe2000001140c */
[C---:B------:R-:W-:Y:S01]  /*1290*/  IMAD.WIDE.U32 R8, R12.reuse, UR10, R74 ;  /* 0x0000000a0c087c25 */ /* 0x040fe2000f8e004a */
[----:B--2---:R-:W-:Y:S01]  /*12a0*/  MOV R2, R66 ;  /* 0x0000004200027202 */ /* 0x004fe20000000f00 */
[----:B------:R-:W-:Y:S01]  /*12b0*/  HFMA2.MMA R47, -RZ, RZ, 0, 0 ;  /* 0x00000000ff2f7435 */ /* 0x000fe200000001ff */
[----:B------:R-:W-:Y:S01]  /*12c0*/  MOV R3, R63 ;  /* 0x0000003f00037202 */ /* 0x000fe20000000f00 */
[----:B------:R-:W-:Y:S01]  /*12d0*/  IMAD R13, R109, UR10, RZ ;  /* 0x0000000a6d0d7c24 */ /* 0x000fe2000f8e02ff */
[-C--:B------:R-:W-:Y:S01]  /*12e0*/  ISETP.GE.AND P0, PT, R55, R24.reuse, PT ;  /* 0x000000183700720c */ /* 0x080fe20003f06270 */
[----:B------:R-:W-:Y:S01]  /*12f0*/  IMAD R11, R109, UR8, RZ ;  /* 0x000000086d0b7c24 */ /* 0x000fe2000f8e02ff */
[-C--:B------:R-:W-:Y:S01]  /*1300*/  ISETP.GE.AND P2, PT, R53, R24.reuse, PT ;  /* 0x000000183500720c */ /* 0x080fe20003f46270 */
[----:B------:R-:W-:Y:S01]  /*1310*/  IMAD.WIDE.U32 R44, R12, UR8, R2 ;  /* 0x000000080c2c7c25 */ /* 0x000fe2000f8e0002 */
[----:B------:R-:W-:Y:S01]  /*1320*/  ISETP.GE.AND P3, PT, R27, R24, PT ;  /* 0x000000181b00720c */ /* 0x000fe20003f66270 */
[----:B------:R-:W-:Y:S01]  /*1330*/  HFMA2.MMA R49, -RZ, RZ, 0, 0 ;  /* 0x00000000ff317435 */ /* 0x000fe200000001ff */
[----:B------:R-:W-:Y:S01]  /*1340*/  LEA R2, P5, R8, R58, 0x2 ;  /* 0x0000003a08027211 */ /* 0x000fe200078a10ff */
[C---:B------:R-:W-:Y:S01]  /*1350*/  IMAD R3, R12.reuse, UR11, R13 ;  /* 0x0000000b0c037c24 */ /* 0x040fe2000f8e020d */
[----:B------:R-:W-:Y:S01]  /*1360*/  MOV R21, RZ ;  /* 0x000000ff00157202 */ /* 0x000fe20000000f00 */
[----:B------:R-:W-:Y:S01]  /*1370*/  IMAD R11, R12, UR9, R11 ;  /* 0x000000090c0b7c24 */ /* 0x000fe2000f8e020b */
[----:B0-----:R-:W-:Y:S01]  /*1380*/  LEA R10, P4, R44, R80, 0x2 ;  /* 0x000000502c0a7211 */ /* 0x001fe200078810ff */
[----:B------:R-:W-:-:S03]  /*1390*/  IMAD.IADD R3, R9, 0x1, R3 ;  /* 0x0000000109037824 */ /* 0x000fc600078e0203 */
[----:B------:R-:W-:Y:S01]  /*13a0*/  IADD3 R0, R45, R11, RZ ;  /* 0x0000000b2d007210 */ /* 0x000fe20007ffe0ff */
[----:B------:R-:W-:Y:S01]  /*13b0*/  IMAD.MOV.U32 R45, RZ, RZ, RZ ;  /* 0x000000ffff2d7224 */ /* 0x000fe200078e00ff */
[----:B------:R-:W-:Y:S02]  /*13c0*/  LEA.HI.X R3, R8, R56, R3, 0x2, P5 ;  /* 0x0000003808037211 */ /* 0x000fe400028f1403 */
[----:B------:R-:W-:-:S03]  /*13d0*/  LEA.HI.X R11, R44, R81, R0, 0x2, P4 ;  /* 0x000000512c0b7211 */ /* 0x000fc600020f1400 */
[----:B------:R-:W2:Y:S04]  /*13e0*/  @!P0 LDG.E R47, desc[UR12][R2.64+0x80] ;  /* 0x0000800c022f8981 */ /* 0x000ea8000c1e1900 */
[----:B------:R-:W4:Y:S04]  /*13f0*/  @!P2 LDG.E R45, desc[UR12][R2.64+0x100] ;  /* 0x0001000c022da981 */ /* 0x000f28000c1e1900 */
[----:B------:R-:W4:Y:S04]  /*1400*/  @!P1 LDG.E R21, desc[UR12][R2.64] ;  /* 0x0000000c02159981 */ /* 0x000f28000c1e1900 */
[----:B------:R0:W4:Y:S04]  /*1410*/  @!P3 LDG.E R49, desc[UR12][R2.64+0x180] ;  /* 0x0001800c0231b981 */ /* 0x000128000c1e1900 */
[----:B-1----:R1:W4:Y:S01]  /*1420*/  LDG.E R13, desc[UR12][R10.64] ;  /* 0x0000000c0a0d7981 */ /* 0x002322000c1e1900 */
[----:B------:R-:W-:Y:S01]  /*1430*/  IMAD R51, R109, UR16, RZ ;  /* 0x000000106d337c24 */ /* 0x000fe2000f8e02ff */
[----:B0-----:R-:W-:-:S02]  /*1440*/  MOV R2, R64 ;  /* 0x0000004000027202 */ /* 0x001fc40000000f00 */
[----:B------:R-:W-:Y:S01]  /*1450*/  MOV R3, R61 ;  /* 0x0000003d00037202 */ /* 0x000fe20000000f00 */
[C---:B------:R-:W-:Y:S02]  /*1460*/  IMAD R51, R12.reuse, UR17, R51 ;  /* 0x000000110c337c24 */ /* 0x040fe4000f8e0233 */
[----:B------:R-:W-:-:S03]  /*1470*/  IMAD.WIDE.U32 R8, R12, UR16, R2 ;  /* 0x000000100c087c25 */ /* 0x000fc6000f8e0002 */
[----:B---3--:R-:W-:Y:S02]  /*1480*/  LEA R2, P2, R8, R82, 0x2 ;  /* 0x0000005208027211 */ /* 0x008fe400078410ff */
[----:B------:R-:W-:Y:S01]  /*1490*/  IADD3 R3, R9, R51, RZ ;  /* 0x0000003309037210 */ /* 0x000fe20007ffe0ff */
[----:B------:R-:W-:-:S03]  /*14a0*/  IMAD R22, R100, 0x4, R59 ;  /* 0x0000000464167824 */ /* 0x000fc600078e023b */
[----:B------:R-:W-:Y:S01]  /*14b0*/  LEA.HI.X R3, R8, R83, R3, 0x2, P2 ;  /* 0x0000005308037211 */ /* 0x000fe200010f1403 */
[----:B------:R-:W-:-:S05]  /*14c0*/  VIADD R0, R57, 0xffffffff ;  /* 0xffffffff39007836 */ /* 0x000fca0000000000 */
[----:B------:R-:W-:-:S04]  /*14d0*/  LEA.HI R44, R0, R0, RZ, 0x1 ;  /* 0x00000000002c7211 */ /* 0x000fc800078f08ff */
[----:B-1----:R-:W-:-:S04]  /*14e0*/  LOP3.LUT R11, R44, 0xfffffe, RZ, 0xc0, !PT ;  /* 0x00fffffe2c0b7812 */ /* 0x002fc800078ec0ff */
[----:B------:R-:W-:Y:S01]  /*14f0*/  IADD3 R9, R0, -R11, RZ ;  /* 0x8000000b00097210 */ /* 0x000fe20007ffe0ff */
[----:B------:R-:W-:Y:S01]  /*1500*/  FADD.FTZ R11, R32, R101 ;  /* 0x00000065200b7221 */ /* 0x000fe20000010000 */
[C---:B------:R-:W-:Y:S01]  /*1510*/  ISETP.NE.AND P2, PT, R102.reuse, RZ, PT ;  /* 0x000000ff6600720c */ /* 0x040fe20003f45270 */
[----:B------:R-:W-:Y:S01]  /*1520*/  VIADD R0, R102, 0x200 ;  /* 0x0000020066007836 */ /* 0x000fe20000000000 */
[----:B------:R-:W-:Y:S01]  /*1530*/  ISETP.GT.AND P0, PT, R57, 0x1, PT ;  /* 0x000000013900780c */ /* 0x000fe20003f04270 */
[----:B--2---:R-:W-:Y:S04]  /*1540*/  STS [R22+0x80], R47 ;  /* 0x0000802f16007388 */ /* 0x004fe80000000800 */
[----:B----4-:R-:W-:Y:S04]  /*1550*/  STS [R22+0x100], R45 ;  /* 0x0001002d16007388 */ /* 0x010fe80000000800 */
[----:B------:R0:W-:Y:S04]  /*1560*/  STS [R22], R21 ;  /* 0x0000001516007388 */ /* 0x0001e80000000800 */
[----:B------:R1:W-:Y:S01]  /*1570*/  STS [R22+0x180], R49 ;  /* 0x0001803116007388 */ /* 0x0003e20000000800 */
[----:B------:R-:W-:-:S03]  /*1580*/  NOP ;  /* 0x0000000000007918 */ /* 0x000fc60000000000 */
[----:B------:R2:W3:Y:S01]  /*1590*/  LDG.E R2, desc[UR12][R2.64] ;  /* 0x0000000c02027981 */ /* 0x0004e2000c1e1900 */
[----:B------:R-:W-:-:S04]  /*15a0*/  FMUL.FTZ R8, R13, 1.4426950216293334961 ;  /* 0x3fb8aa3b0d087820 */ /* 0x000fc80000410000 */
[----:B------:R-:W-:-:S06]  /*15b0*/  FMUL.FTZ R51, R8, R11 ;  /* 0x0000000b08337220 */ /* 0x000fcc0000410000 */
[----:B------:R-:W4:Y:S01]  /*15c0*/  MUFU.EX2 R51, R51 ;  /* 0x0000003300337308 */ /* 0x000f220000000800 */
[----:B------:R-:W-:Y:S01]  /*15d0*/  @!P2 IMAD R0, R9, 0x100, R12 ;  /* 0x000001000900a824 */ /* 0x000fe200078e020c */
[----:B0-----:R-:W-:Y:S02]  /*15e0*/  LEA R21, R100, R59, 0x4 ;  /* 0x0000003b64157211 */ /* 0x001fe400078e20ff */
[----:B------:R-:W-:Y:S01]  /*15f0*/  ISETP.EQ.AND P0, PT, R54, RZ, P0 ;  /* 0x000000ff3600720c */ /* 0x000fe20000702270 */
[----:B------:R-:W-:Y:S02]  /*1600*/  IMAD R50, R0, 0x4, R59 ;  /* 0x0000000400327824 */ /* 0x000fe400078e023b */
[----:B------:R-:W0:Y:S04]  /*1610*/  LDS.128 R44, [R21] ;  /* 0x00000000152c7984 */ /* 0x000e280000000c00 */
[----:B----4-:R4:W-:Y:S06]  /*1620*/  STS [R50+0x648], R51 ;  /* 0x0006483332007388 */ /* 0x0109ec0000000800 */
[----:B------:R-:W1:Y:S01]  /*1630*/  @P0 LDC R10, c[0x0][0x21c] ;  /* 0x00008700ff0a0b82 */ /* 0x000e620000000800 */
[----:B------:R-:W-:-:S07]  /*1640*/  ISETP.NE.AND P3, PT, R102, 0x1f, PT ;  /* 0x0000001f6600780c */ /* 0x000fce0003f65270 */
[----:B------:R-:W-:Y:S01]  /*1650*/  BAR.SYNC.DEFER_BLOCKING 0x0 ;  /* 0x0000000000007b1d */ /* 0x000fe20000010000 */
[----:B------:R-:W-:Y:S01]  /*1660*/  @P0 IADD3 R91, R57, -0x2, RZ ;  /* 0xfffffffe395b0810 */ /* 0x000fe20007ffe0ff */
[----:B------:R-:W-:Y:S01]  /*1670*/  FADD.FTZ R9, R35, R101 ;  /* 0x0000006523097221 */ /* 0x000fe20000010000 */
[----:B------:R-:W-:-:S03]  /*1680*/  HFMA2.MMA R106, -RZ, RZ, 0, 0 ;  /* 0x00000000ff6a7435 */ /* 0x000fc600000001ff */
[----:B------:R-:W-:Y:S01]  /*1690*/  FMUL.FTZ R112, R8, R9 ;  /* 0x0000000908707220 */ /* 0x000fe20000410000 */
[--C-:B--2---:R-:W-:Y:S01]  /*16a0*/  FADD.FTZ R3, R34, R101.reuse ;  /* 0x0000006522037221 */ /* 0x104fe20000010000 */
[----:B------:R2:W0:Y:S01]  /*16b0*/  @P3 LDS R119, [R52+0xe4c] ;  /* 0x000e4c0034773984 */ /* 0x0004220000000800 */
[----:B-1----:R-:W-:Y:S02]  /*16c0*/  @P0 IMAD R91, R91, R10, R12 ;  /* 0x0000000a5b5b0224 */ /* 0x002fe400078e020c */
[----:B------:R-:W-:-:S04]  /*16d0*/  FADD.FTZ R10, R33, R101 ;  /* 0x00000065210a7221 */ /* 0x000fc80000010000 */
[C---:B------:R-:W-:Y:S01]  /*16e0*/  FMUL.FTZ R0, R8.reuse, R10 ;  /* 0x0000000a08007220 */ /* 0x040fe20000410000 */
[----:B------:R-:W-:Y:S01]  /*16f0*/  @P0 IMAD.WIDE R48, R91, 0x8, R72 ;  /* 0x000000085b300825 */ /* 0x000fe200078e0248 */
[----:B------:R-:W-:Y:S03]  /*1700*/  MUFU.EX2 R112, R112 ;  /* 0x0000007000707308 */ /* 0x000fe60000000800 */
[----:B------:R-:W-:Y:S01]  /*1710*/  FMUL.FTZ R110, R8, R3 ;  /* 0x00000003086e7220 */ /* 0x000fe20000410000 */
[----:B------:R1:W5:Y:S04]  /*1720*/  @P0 LDG.E R106, desc[UR12][R48.64+0x4] ;  /* 0x0000040c306a0981 */ /* 0x000368000c1e1900 */
[----:B------:R-:W4:Y:S01]  /*1730*/  MUFU.EX2 R0, R0 ;  /* 0x0000000000007308 */ /* 0x000f220000000800 */
[----:B------:R-:W-:-:S07]  /*1740*/  FMUL.FTZ R107, R28, R15 ;  /* 0x0000000f1c6b7220 */ /* 0x000fce0000410000 */
[----:B-1----:R2:W1:Y:S01]  /*1750*/  MUFU.EX2 R49, R110 ;  /* 0x0000006e00317308 */ /* 0x0024620000000800 */
[----:B------:R-:W-:Y:S01]  /*1760*/  FMUL.FTZ R108, R29, R16 ;  /* 0x000000101d6c7220 */ /* 0x000fe20000410000 */
[----:B------:R-:W-:Y:S01]  /*1770*/  BSSY B0, `(.L_x_10222) ;  /* 0x0000014000007945 */ /* 0x000fe20003800000 */
[----:B0-----:R-:W-:Y:S01]  /*1780*/  FMUL.FTZ R48, R107, R44 ;  /* 0x0000002c6b307220 */ /* 0x001fe20000410000 */
[----:B------:R-:W-:Y:S01]  /*1790*/  FMUL.FTZ R91, R30, R17 ;  /* 0x000000111e5b7220 */ /* 0x000fe20000410000 */
[----:B------:R-:W-:Y:S01]  /*17a0*/  FMUL.FTZ R90, R31, R18 ;  /* 0x000000121f5a7220 */ /* 0x000fe20000410000 */
[----:B------:R-:W-:Y:S01]  /*17b0*/  FMUL.FTZ R107, R108, R45 ;  /* 0x0000002d6c6b7220 */ /* 0x000fe20000410000 */
[----:B----4-:R-:W-:Y:S01]  /*17c0*/  FMUL.FTZ R50, R51, R0 ;  /* 0x0000000033327220 */ /* 0x010fe20000410000 */
[-C--:B---3--:R-:W-:Y:S01]  /*17d0*/  FMUL.FTZ R117, R6, R2.reuse ;  /* 0x0000000206757220 */ /* 0x088fe20000410000 */
[-C--:B------:R-:W-:Y:S01]  /*17e0*/  FMUL.FTZ R8, R7, R2.reuse ;  /* 0x0000000207087220 */ /* 0x080fe20000410000 */
[-C--:B------:R-:W-:Y:S01]  /*17f0*/  FMUL.FTZ R115, R4, R2.reuse ;  /* 0x0000000204737220 */ /* 0x080fe20000410000 */
[----:B------:R-:W-:-:S02]  /*1800*/  FMUL.FTZ R2, R5, R2 ;  /* 0x0000000205027220 */ /* 0x000fc40000410000 */
[----:B------:R-:W-:Y:S01]  /*1810*/  FFMA.FTZ R113, R112, R8, R117 ;  /* 0x0000000870717223 */ /* 0x000fe20000010075 */
[----:B-12---:R-:W-:Y:S06]  /*1820*/  @P3 BRA `(.L_x_10223) ;  /* 0x0000000000203947 */ /* 0x006fec0003800000 */
[----:B------:R-:W-:Y:S02]  /*1830*/  ISETP.NE.AND P0, PT, R57, R14, PT ;  /* 0x0000000e3900720c */ /* 0x000fe40003f05270 */
[----:B------:R-:W-:-:S11]  /*1840*/  MOV R119, 0x3f800000 ;  /* 0x3f80000000777802 */ /* 0x000fd60000000f00 */
[----:B------:R-:W-:-:S04]  /*1850*/  @P0 LEA.HI R108, R57, R57, RZ, 0x1 ;  /* 0x00000039396c0211 */ /* 0x000fc800078f08ff */
[----:B------:R-:W-:-:S04]  /*1860*/  @P0 LOP3.LUT R108, R108, 0xfffffe, RZ, 0xc0, !PT ;  /* 0x00fffffe6c6c0812 */ /* 0x000fc800078ec0ff */
[----:B------:R-:W-:-:S05]  /*1870*/  @P0 IADD3 R111, -R108, R57, RZ ;  /* 0x000000396c6f0210 */ /* 0x000fca0007ffe1ff */
[----:B------:R-:W-:-:S05]  /*1880*/  @P0 IMAD R108, R111, 0x100, R12 ;  /* 0x000001006f6c0824 */ /* 0x000fca00078e020c */
[----:B------:R-:W-:-:S05]  /*1890*/  @P0 LEA R108, R108, R59, 0x2 ;  /* 0x0000003b6c6c0211 */ /* 0x000fca00078e10ff */
[----:B------:R0:W1:Y:S02]  /*18a0*/  @P0 LDS R119, [R108+0x648] ;  /* 0x000648006c770984 */ /* 0x0000640000000800 */
.L_x_10223:
[----:B------:R-:W-:Y:S05]  /*18b0*/  BSYNC B0 ;  /* 0x0000000000007941 */ /* 0x000fea0003800000 */
.L_x_10222:
[----:B01----:R-:W-:Y:S01]  /*18c0*/  FMUL.FTZ R108, R112, R119 ;  /* 0x00000077706c7220 */ /* 0x003fe20000410000 */
[----:B------:R-:W-:Y:S01]  /*18d0*/  FMUL.FTZ R110, R91, R46 ;  /* 0x0000002e5b6e7220 */ /* 0x000fe20000410000 */
[----:B------:R-:W-:Y:S01]  /*18e0*/  FFMA.FTZ R91, R48, R0, R107 ;  /* 0x00000000305b7223 */ /* 0x000fe2000001006b */
        /* <DEDUP_REMOVED lines=37> */
[----:B0-----:R-:W-:Y:S01]  /*1b40*/  @!P0 FFMA.FTZ R121, R108, R113, R121 ;  /* 0x000000716c798223 */ /* 0x001fe20000010079 */
[----:B------:R-:W-:-:S02]  /*1b50*/  IMAD R113, R12, 0x8, R59 ;  /* 0x000000080c717824 */ /* 0x000fc400078e023b */
[----:B-1----:R-:W-:Y:S02]  /*1b60*/  @!P0 FMUL.FTZ R108, R108, R91 ;  /* 0x0000005b6c6c8220 */ /* 0x002fe40000410000 */
[----:B------:R-:W0:Y:S01]  /*1b70*/  SHFL.DOWN PT, R118, R121, 0x8, 0x1f ;  /* 0x09001f0079767f89 */ /* 0x000e2200000e0000 */
[----:B------:R-:W-:Y:S01]  /*1b80*/  ISETP.GE.AND P0, PT, R57, UR22, PT ;  /* 0x0000001639007c0c */ /* 0x000fe2000bf06270 */
[C---:B--2---:R-:W-:Y:S02]  /*1b90*/  @P4 FFMA.FTZ R114, R123.reuse, R90, R114 ;  /* 0x0000005a7b724223 */ /* 0x044fe40000010072 */
[----:B------:R-:W1:Y:S01]  /*1ba0*/  SHFL.DOWN PT, R125, R108, 0x8, 0x1f ;  /* 0x09001f006c7d7f89 */ /* 0x000e6200000e0000 */
[----:B------:R-:W-:Y:S01]  /*1bb0*/  ISETP.NE.OR P0, PT, R54, RZ, P0 ;  /* 0x000000ff3600720c */ /* 0x000fe20000705670 */
[----:B------:R-:W-:Y:S01]  /*1bc0*/  HFMA2.MMA R90, -RZ, RZ, 1.875, 0 ;  /* 0x3f800000ff5a7435 */ /* 0x000fe200000001ff */
[----:B---3--:R-:W-:Y:S01]  /*1bd0*/  @P4 FMUL.FTZ R123, R123, R50 ;  /* 0x000000327b7b4220 */ /* 0x008fe20000410000 */
[----:B------:R-:W2:Y:S01]  /*1be0*/  SHFL.UP PT, R116, R114, 0x8, RZ ;  /* 0x0500000072747989 */ /* 0x000ea200000e00ff */
[----:B------:R-:W-:-:S02]  /*1bf0*/  MOV R91, RZ ;  /* 0x000000ff005b7202 */ /* 0x000fc40000000f00 */
[C---:B------:R-:W-:Y:S01]  /*1c00*/  ISETP.GE.AND P4, PT, R100.reuse, 0x8, PT ;  /* 0x000000086400780c */ /* 0x040fe20003f86270 */
[----:B------:R-:W3:Y:S06]  /*1c10*/  SHFL.UP PT, R50, R123, 0x8, RZ ;  /* 0x050000007b327989 */ /* 0x000eec00000e00ff */
        /* <DEDUP_REMOVED lines=13> */
[----:B------:R-:W-:Y:S01]  /*1cf0*/  SHFL.IDX PT, R120, R121, RZ, 0x1f ;  /* 0x00001fff79787589 */ /* 0x000fe200000e0000 */
[----:B--2---:R-:W-:-:S03]  /*1d00*/  @P0 FFMA.FTZ R114, R123, R116, R114 ;  /* 0x000000747b720223 */ /* 0x004fc60000010072 */
[----:B------:R-:W-:Y:S01]  /*1d10*/  SHFL.IDX PT, R125, R91, RZ, 0x1f ;  /* 0x00001fff5b7d7589 */ /* 0x000fe200000e0000 */
[----:B---3--:R-:W-:-:S03]  /*1d20*/  @P0 FMUL.FTZ R123, R123, R50 ;  /* 0x000000327b7b0220 */ /* 0x008fc60000410000 */
[----:B------:R-:W-:Y:S01]  /*1d30*/  SHFL.DOWN PT, R116, R121, 0x1, 0x1f ;  /* 0x08201f0079747f89 */ /* 0x000fe200000e0000 */
[----:B------:R-:W-:-:S03]  /*1d40*/  ISETP.NE.AND P0, PT, R102, RZ, PT ;  /* 0x000000ff6600720c */ /* 0x000fc60003f05270 */
[----:B------:R-:W0:Y:S04]  /*1d50*/  SHFL.DOWN PT, R118, R108, 0x1, 0x1f ;  /* 0x08201f006c767f89 */ /* 0x000e2800000e0000 */
[----:B-----5:R1:W-:Y:S04]  /*1d60*/  SHFL.IDX PT, R50, R106, RZ, 0x1f ;  /* 0x00001fff6a327589 */ /* 0x0203e800000e0000 */
[----:B------:R-:W-:Y:S04]  /*1d70*/  SHFL.UP PT, R114, R114, 0x1, RZ ;  /* 0x0420000072727989 */ /* 0x000fe800000e00ff */
[----:B------:R-:W2:Y:S04]  /*1d80*/  SHFL.UP PT, R123, R123, 0x1, RZ ;  /* 0x042000007b7b7989 */ /* 0x000ea800000e00ff */
[----:B------:R3:W4:Y:S01]  /*1d90*/  SHFL.IDX PT, R122, R108, RZ, 0x1f ;  /* 0x00001fff6c7a7589 */ /* 0x00072200000e0000 */
[----:B0-----:R-:W-:Y:S01]  /*1da0*/  @P3 FFMA.FTZ R125, R118, R125, R116 ;  /* 0x0000007d767d3223 */ /* 0x001fe20000010074 */
[----:B------:R-:W-:-:S03]  /*1db0*/  IADD3 R116, -R26, UR7, -R102 ;  /* 0x000000071a747c10 */ /* 0x000fc6000fffe966 */
[----:B------:R-:W-:Y:S01]  /*1dc0*/  FFMA.FTZ R8, R125, R119, R8 ;  /* 0x000000777d087223 */ /* 0x000fe20000010008 */
[C---:B------:R-:W-:Y:S02]  /*1dd0*/  ISETP.GE.AND P5, PT, R116.reuse, 0x1, PT ;  /* 0x000000017400780c */ /* 0x040fe40003fa6270 */
[----:B------:R-:W-:Y:S01]  /*1de0*/  ISETP.GE.AND P3, PT, R116, 0x41, PT ;  /* 0x000000417400780c */ /* 0x000fe20003f66270 */
[----:B-1----:R-:W-:Y:S01]  /*1df0*/  FFMA.FTZ R106, R112, R8, R117 ;  /* 0x00000008706a7223 */ /* 0x002fe20000010075 */
[----:B------:R-:W-:Y:S01]  /*1e00*/  ISETP.GE.AND P4, PT, R116, 0x61, PT ;  /* 0x000000617400780c */ /* 0x000fe20003f86270 */
[----:B--2---:R-:W-:Y:S02]  /*1e10*/  @P2 FFMA.FTZ R50, R123, R50, R114 ;  /* 0x000000327b322223 */ /* 0x004fe40000010072 */
[----:B------:R-:W-:Y:S01]  /*1e20*/  FFMA.FTZ R2, R49, R106, R2 ;  /* 0x0000006a31027223 */ /* 0x000fe20000010002 */
[----:B------:R-:W-:Y:S01]  /*1e30*/  FMUL.FTZ R114, R8, R9 ;  /* 0x0000000908727220 */ /* 0x000fe20000410000 */
[----:B------:R-:W-:Y:S01]  /*1e40*/  ISETP.GE.AND P2, PT, R116, 0x21, PT ;  /* 0x000000217400780c */ /* 0x000fe20003f46270 */
[----:B------:R-:W-:Y:S01]  /*1e50*/  FFMA.FTZ R50, R51, R50, R48 ;  /* 0x0000003233327223 */ /* 0x000fe20000010030 */
[----:B---3--:R-:W-:Y:S01]  /*1e60*/  FFMA.FTZ R108, R0, R2, R115 ;  /* 0x00000002006c7223 */ /* 0x008fe20000010073 */
[----:B------:R-:W-:Y:S01]  /*1e70*/  FMUL.FTZ R115, R106, R3 ;  /* 0x000000036a737220 */ /* 0x000fe20000410000 */
[----:B------:R-:W-:Y:S01]  /*1e80*/  FMUL.FTZ R124, R2, R10 ;  /* 0x0000000a027c7220 */ /* 0x000fe20000410000 */
[----:B------:R-:W-:Y:S01]  /*1e90*/  FFMA.FTZ R118, R0, R50, R107 ;  /* 0x0000003200767223 */ /* 0x000fe2000001006b */
[----:B------:R-:W-:Y:S01]  /*1ea0*/  FMUL.FTZ R119, R108, R11 ;  /* 0x0000000b6c777220 */ /* 0x000fe20000410000 */
[C---:B----4-:R-:W-:Y:S01]  /*1eb0*/  FFMA.FTZ R91, R122.reuse, R91, R120 ;  /* 0x0000005b7a5b7223 */ /* 0x050fe20000010078 */
[----:B------:R-:W-:Y:S01]  /*1ec0*/  FMUL.FTZ R90, R122, R90 ;  /* 0x0000005a7a5a7220 */ /* 0x000fe20000410000 */
[----:B------:R-:W-:Y:S01]  /*1ed0*/  FADD.FTZ R0, -R48, R50 ;  /* 0x0000003230007221 */ /* 0x000fe20000010100 */
[----:B------:R-:W-:Y:S01]  /*1ee0*/  FFMA.FTZ R122, R4, R50, RZ ;  /* 0x00000032047a7223 */ /* 0x000fe200000100ff */
[----:B------:R-:W-:Y:S01]  /*1ef0*/  FFMA.FTZ R117, R49, R118, R110 ;  /* 0x0000007631757223 */ /* 0x000fe2000001006e */
[----:B------:R-:W-:-:S02]  /*1f00*/  IMAD R116, R102, 0x10, R59 ;  /* 0x0000001066747824 */ /* 0x000fc400078e023b */
[----:B------:R-:W-:Y:S01]  /*1f10*/  FMUL.FTZ R51, R31, R114 ;  /* 0x000000721f337220 */ /* 0x000fe20000410000 */
[----:B------:R-:W-:Y:S01]  /*1f20*/  FMUL.FTZ R50, R30, R115 ;  /* 0x000000731e327220 */ /* 0x000fe20000410000 */
[----:B------:R-:W-:Y:S01]  /*1f30*/  FMUL.FTZ R49, R29, R124 ;  /* 0x0000007c1d317220 */ /* 0x000fe20000410000 */
[-C--:B------:R-:W-:Y:S01]  /*1f40*/  FMUL.FTZ R48, R28, R119.reuse ;  /* 0x000000771c307220 */ /* 0x080fe20000410000 */
[----:B------:R0:W-:Y:S01]  /*1f50*/  @!P0 STS.64 [R113+0xec8], R90 ;  /* 0x000ec85a71008388 */ /* 0x0001e20000000a00 */
[----:B------:R-:W-:Y:S01]  /*1f60*/  FADD.FTZ R107, -R107, R118 ;  /* 0x000000766b6b7221 */ /* 0x000fe20000010100 */
[----:B------:R-:W-:Y:S01]  /*1f70*/  FFMA.FTZ R120, R0, R119, RZ ;  /* 0x0000007700787223 */ /* 0x000fe200000100ff */
[----:B------:R-:W-:Y:S01]  /*1f80*/  FFMA.FTZ R119, R5, R118, R122 ;  /* 0x0000007605777223 */ /* 0x000fe2000001007a */
[----:B------:R0:W-:Y:S01]  /*1f90*/  STS.128 [R116+0x210], R48 ;  /* 0x0002103074007388 */ /* 0x0001e20000000c00 */
[----:B------:R-:W-:Y:S01]  /*1fa0*/  FFMA.FTZ R112, R112, R117, R111 ;  /* 0x0000007570707223 */ /* 0x000fe2000001006f */
[----:B------:R-:W-:Y:S01]  /*1fb0*/  FFMA.FTZ R121, R107, R124, R120 ;  /* 0x0000007c6b797223 */ /* 0x000fe20000010078 */
[----:B------:R-:W-:Y:S06]  /*1fc0*/  BAR.SYNC.DEFER_BLOCKING 0x0 ;  /* 0x0000000000007b1d */ /* 0x000fec0000010000 */
[----:B------:R-:W-:Y:S05]  /*1fd0*/  @!P5 BRA `(.L_x_10225) ;  /* 0x000000000020d947 */ /* 0x000fea0003800000 */
        /* <DEDUP_REMOVED lines=8> */
.L_x_10225:
[----:B------:R-:W-:Y:S05]  /*2060*/  BSYNC B0 ;  /* 0x0000000000007941 */ /* 0x000fea0003800000 */
.L_x_10224:
[----:B01----:R0:W1:Y:S01]  /*2070*/  LDS R91, [R52+0x290] ;  /* 0x00029000345b7984 */ /* 0x0030620000000800 */
[----:B------:R-:W-:Y:S01]  /*2080*/  USHF.L.U64.HI UR20, UR5, 0x2, UR6 ;  /* 0x0000000205147899 */ /* 0x000fe20008010206 */
[----:B------:R-:W-:Y:S01]  /*2090*/  FADD.FTZ R110, -R110, R117 ;  /* 0x000000756e6e7221 */ /* 0x000fe20000010100 */
[----:B------:R-:W-:Y:S01]  /*20a0*/  FADD.FTZ R111, -R111, R112 ;  /* 0x000000706f6f7221 */ /* 0x000fe20000010100 */
[----:B------:R-:W-:Y:S01]  /*20b0*/  USHF.L.U32 UR21, UR5, 0x2, URZ ;  /* 0x0000000205157899 */ /* 0x000fe2000800063f */
[----:B------:R-:W-:Y:S01]  /*20c0*/  FFMA.FTZ R50, R6, R117, R119 ;  /* 0x0000007506327223 */ /* 0x000fe20000010077 */
        /* <DEDUP_REMOVED lines=11> */
.L_x_10227:
[----:B------:R-:W-:Y:S05]  /*2180*/  BSYNC B0 ;  /* 0x0000000000007941 */ /* 0x000fea0003800000 */
.L_x_10226:
[----:B01----:R0:W1:Y:S01]  /*2190*/  LDS R91, [R52+0x310] ;  /* 0x00031000345b7984 */ /* 0x0030620000000800 */
[----:B------:R-:W-:Y:S04]  /*21a0*/  BSSY B0, `(.L_x_10228) ;  /* 0x0000005000007945 */ /* 0x000fe80003800000 */
[----:B------:R-:W-:Y:S05]  /*21b0*/  @!P3 BRA `(.L_x_10229) ;  /* 0x00000000000cb947 */ /* 0x000fea0003800000 */
[----:B------:R-:W-:-:S04]  /*21c0*/  IMAD.WIDE.U32 R48, R78, UR21, R86 ;  /* 0x000000154e307c25 */ /* 0x000fc8000f8e0056 */
[----:B------:R-:W-:-:S05]  /*21d0*/  IMAD.IADD R49, R109, 0x1, R49 ;  /* 0x000000016d317824 */ /* 0x000fca00078e0231 */
[----:B-1----:R2:W-:Y:S02]  /*21e0*/  REDG.E.ADD.F32.FTZ.RN.STRONG.GPU desc[UR12][R48.64], R91 ;  /* 0x0000005b300079a6 */ /* 0x0025e4000c10f38c */
.L_x_10229:
[----:B------:R-:W-:Y:S05]  /*21f0*/  BSYNC B0 ;  /* 0x0000000000007941 */ /* 0x000fea0003800000 */
.L_x_10228:
[----:B-12---:R1:W2:Y:S01]  /*2200*/  LDS R91, [R52+0x390] ;  /* 0x00039000345b7984 */ /* 0x0062a20000000800 */
[----:B------:R-:W-:Y:S01]  /*2210*/  BSSY B0, `(.L_x_10230) ;  /* 0x0000005000007945 */ /* 0x000fe20003800000 */
[----:B------:R-:W-:-:S03]  /*2220*/  IMAD.WIDE.U32 R48, R78, UR21, R88 ;  /* 0x000000154e307c25 */ /* 0x000fc6000f8e0058 */
[----:B------:R-:W-:Y:S05]  /*2230*/  @!P4 BRA `(.L_x_10231) ;  /* 0x000000000008c947 */ /* 0x000fea0003800000 */
[----:B------:R-:W-:-:S05]  /*2240*/  IADD3 R49, R109, R49, RZ ;  /* 0x000000316d317210 */ /* 0x000fca0007ffe0ff */
[----:B--2---:R3:W-:Y:S02]  /*2250*/  REDG.E.ADD.F32.FTZ.RN.STRONG.GPU desc[UR12][R48.64], R91 ;  /* 0x0000005b300079a6 */ /* 0x0047e4000c10f38c */
.L_x_10231:
[----:B------:R-:W-:Y:S05]  /*2260*/  BSYNC B0 ;  /* 0x0000000000007941 */ /* 0x000fea0003800000 */
.L_x_10230:
[----:B---3--:R-:W3:Y:S01]  /*2270*/  SHFL.DOWN PT, R49, R50, 0x1, 0x1f ;  /* 0x08201f0032317f89 */ /* 0x008ee200000e0000 */
[C---:B------:R-:W-:Y:S01]  /*2280*/  ISETP.GT.AND P2, PT, R100.reuse, 0x1e, PT ;  /* 0x0000001e6400780c */ /* 0x040fe20003f44270 */
[----:B------:R-:W-:Y:S01]  /*2290*/  BSSY B0, `(.L_x_10232) ;  /* 0x0000041000007945 */ /* 0x000fe20003800000 */
[----:B------:R-:W-:Y:S01]  /*22a0*/  ISETP.NE.AND P3, PT, R100, RZ, PT ;  /* 0x000000ff6400720c */ /* 0x000fe20003f65270 */
[----:B------:R-:W4:-:S12]  /*22b0*/  SHFL.DOWN PT, R48, R51, 0x1, 0x1f ;  /* 0x08201f0033307f89 */ /* 0x000f1800000e0000 */
[----:B------:R-:W5:Y:S01]  /*22c0*/  @!P3 S2R R109, SR_CgaCtaId ;  /* 0x00000000006db919 */ /* 0x000f620000008800 */
[----:B------:R-:W-:Y:S01]  /*22d0*/  @!P3 MOV R90, 0x400 ;  /* 0x00000400005ab802 */ /* 0x000fe20000000f00 */
[----:B---3--:R-:W-:Y:S01]  /*22e0*/  @!P2 FADD.FTZ R50, R50, R49 ;  /* 0x000000313232a221 */ /* 0x008fe20000010000 */
[----:B----4-:R-:W-:-:S04]  /*22f0*/  @!P2 FADD.FTZ R51, R51, R48 ;  /* 0x000000303333a221 */ /* 0x010fc80000010000 */
[----:B------:R-:W3:Y:S01]  /*2300*/  SHFL.DOWN PT, R49, R50, 0x2, 0x1f ;  /* 0x08401f0032317f89 */ /* 0x000ee200000e0000 */
[----:B------:R-:W-:-:S03]  /*2310*/  ISETP.GT.AND P2, PT, R100, 0x1d, PT ;  /* 0x0000001d6400780c */ /* 0x000fc60003f44270 */
[----:B------:R-:W4:Y:S01]  /*2320*/  SHFL.DOWN PT, R48, R51, 0x2, 0x1f ;  /* 0x08401f0033307f89 */ /* 0x000f2200000e0000 */
[----:B-----5:R-:W-:-:S09]  /*2330*/  @!P3 LEA R59, R109, R90, 0x18 ;  /* 0x0000005a6d3bb211 */ /* 0x020fd200078ec0ff */
        /* <DEDUP_REMOVED lines=11> */
[----:B------:R-:W-:Y:S01]  /*23f0*/  FMUL.FTZ R49, R13, R106 ;  /* 0x0000006a0d317220 */ /* 0x000fe20000410000 */
[----:B----4-:R-:W-:-:S03]  /*2400*/  @!P2 FADD.FTZ R51, R51, R48 ;  /* 0x000000303333a221 */ /* 0x010fc60000010000 */
[----:B--2---:R-:W2:Y:S01]  /*2410*/  SHFL.DOWN PT, R91, R50, 0x10, 0x1f ;  /* 0x0a001f00325b7f89 */ /* 0x004ea200000e0000 */
[----:B------:R-:W-:Y:S01]  /*2420*/  ISETP.GT.AND P2, PT, R100, 0xf, PT ;  /* 0x0000000f6400780c */ /* 0x000fe20003f44270 */
[----:B------:R-:W-:Y:S02]  /*2430*/  FMUL.FTZ R109, R49, R110 ;  /* 0x0000006e316d7220 */ /* 0x000fe40000410000 */
[----:B------:R-:W3:Y:S10]  /*2440*/  SHFL.DOWN PT, R48, R51, 0x10, 0x1f ;  /* 0x0a001f0033307f89 */ /* 0x000ef400000e0000 */
[----:B--2---:R-:W-:Y:S01]  /*2450*/  @!P2 FADD.FTZ R50, R50, R91 ;  /* 0x0000005b3232a221 */ /* 0x004fe20000010000 */
[----:B------:R-:W-:Y:S01]  /*2460*/  FMUL.FTZ R91, R46, R106 ;  /* 0x0000006a2e5b7220 */ /* 0x000fe20000410000 */
[----:B------:R-:W-:Y:S01]  /*2470*/  FMUL.FTZ R46, R47, R8 ;  /* 0x000000082f2e7220 */ /* 0x000fe20000410000 */
[----:B---3--:R-:W-:Y:S01]  /*2480*/  @!P2 FADD.FTZ R51, R51, R48 ;  /* 0x000000303333a221 */ /* 0x008fe20000010000 */
[----:B------:R-:W-:-:S02]  /*2490*/  IMAD.MOV.U32 R48, RZ, RZ, R50 ;  /* 0x000000ffff307224 */ /* 0x000fc400078e0032 */
[----:B------:R-:W-:Y:S01]  /*24a0*/  FMUL.FTZ R50, R13, R8 ;  /* 0x000000080d327220 */ /* 0x000fe20000410000 */
[-C--:B------:R-:W-:Y:S01]  /*24b0*/  FMUL.FTZ R8, R45, R2.reuse ;  /* 0x000000022d087220 */ /* 0x080fe20000410000 */
[C---:B------:R-:W-:Y:S01]  /*24c0*/  FMUL.FTZ R2, R13.reuse, R2 ;  /* 0x000000020d027220 */ /* 0x040fe20000410000 */
[-C--:B------:R-:W-:Y:S01]  /*24d0*/  FMUL.FTZ R45, R13, R108.reuse ;  /* 0x0000006c0d2d7220 */ /* 0x080fe20000410000 */
[----:B------:R-:W-:Y:S01]  /*24e0*/  MOV R49, R51 ;  /* 0x0000003300317202 */ /* 0x000fe20000000f00 */
[----:B------:R-:W-:Y:S01]  /*24f0*/  FMUL.FTZ R50, R50, R111 ;  /* 0x0000006f32327220 */ /* 0x000fe20000410000 */
[----:B------:R-:W-:Y:S01]  /*2500*/  FMUL.FTZ R13, R44, R108 ;  /* 0x0000006c2c0d7220 */ /* 0x000fe20000410000 */
[----:B------:R-:W-:Y:S01]  /*2510*/  FMUL.FTZ R2, R2, R107 ;  /* 0x0000006b02027220 */ /* 0x000fe20000410000 */
[----:B------:R-:W-:Y:S01]  /*2520*/  FMUL.FTZ R45, R45, R0 ;  /* 0x000000002d2d7220 */ /* 0x000fe20000410000 */
[----:B------:R2:W-:Y:S01]  /*2530*/  @!P3 STS.64 [R59+0x418], R48 ;  /* 0x000418303b00b388 */ /* 0x0005e20000000a00 */
        /* <DEDUP_REMOVED lines=12> */
[----:B------:R-:W-:Y:S06]  /*2600*/  BAR.SYNC.DEFER_BLOCKING 0x0 ;  /* 0x0000000000007b1d */ /* 0x000fec0000010000 */
[----:B--2---:R-:W-:Y:S05]  /*2610*/  @P0 BRA `(.L_x_10233) ;  /* 0x0000000000200947 */ /* 0x004fea0003800000 */
        /* <DEDUP_REMOVED lines=8> */
.L_x_10233:
[----:B------:R-:W-:Y:S05]  /*26a0*/  BSYNC B0 ;  /* 0x0000000000007941 */ /* 0x000fea0003800000 */
.L_x_10232:
[----:B------:R-:W-:Y:S01]  /*26b0*/  IADD3 R12, R12, 0x1, RZ ;  /* 0x000000010c0c7810 */ /* 0x000fe20007ffe0ff */
[----:B------:R-:W-:-:S03]  /*26c0*/  UIADD3 UR5, UP0, UR5, 0x1, URZ ;  /* 0x0000000105057890 */ /* 0x000fc6000ff1e03f */
[----:B------:R-:W-:Y:S01]  /*26d0*/  ISETP.GE.AND P0, PT, R12, UR23, PT ;  /* 0x000000170c007c0c */ /* 0x000fe2000bf06270 */
[----:B------:R-:W-:-:S12]  /*26e0*/  UIADD3.X UR6, URZ, UR6, URZ, UP0, !UPT ;  /* 0x000000063f067290 */ /* 0x000fd800087fe43f */
[----:B------:R-:W-:Y:S05]  /*26f0*/  @!P0 BRA `(.L_x_10234) ;  /* 0xffffffe800e08947 */ /* 0x000fea000383ffff */
.L_x_10221:
[----:B------:R-:W3:Y:S08]  /*2700*/  S2UR UR6, SR_CgaCtaId ;  /* 0x00000000000679c3 */ /* 0x000ef00000008800 */
[----:B------:R-:W-:Y:S01]  /*2710*/  BAR.SYNC.DEFER_BLOCKING 0x0 ;  /* 0x0000000000007b1d */ /* 0x000fe20000010000 */
[----:B------:R-:W-:Y:S02]  /*2720*/  ISETP.NE.AND P0, PT, R102, RZ, PT ;  /* 0x000000ff6600720c */ /* 0x000fe40003f05270 */
[----:B------:R-:W-:-:S03]  /*2730*/  IADD3 R14, -R26, UR7, RZ ;  /* 0x000000071a0e7c10 */ /* 0x000fc6000fffe1ff */
[----:B------:R-:W-:Y:S02]  /*2740*/  UMOV UR5, 0x400 ;  /* 0x0000040000057882 */ /* 0x000fe40000000000 */
[----:B------:R-:W2:Y:S01]  /*2750*/  LDC.64 R8, c[0x0][0x388] ;  /* 0x0000e200ff087b82 */ /* 0x000ea20000000a00 */
[----:B------:R-:W-:Y:S01]  /*2760*/  BSSY B0, `(.L_x_10235) ;  /* 0x000001f000007945 */ /* 0x000fe20003800000 */
[----:B---3--:R-:W-:Y:S01]  /*2770*/  ULEA UR5, UR6, UR5, 0x18 ;  /* 0x0000000506057291 */ /* 0x008fe2000f8ec03f */
[----:B------:R-:W-:Y:S01]  /*2780*/  STS.128 [R21], R40 ;  /* 0x0000002815007388 */ /* 0x000fe20000000c00 */
[----:B------:R-:W-:-:S03]  /*2790*/  NOP ;  /* 0x0000000000007918 */ /* 0x000fc60000000000 */
[----:B------:R-:W-:Y:S01]  /*27a0*/  LDS R11, [R22] ;  /* 0x00000000160b7984 */ /* 0x000fe20000000800 */
[----:B------:R-:W-:Y:S02]  /*27b0*/  IMAD.U32 R59, RZ, RZ, UR5 ;  /* 0x00000005ff3b7e24 */ /* 0x000fe4000f8e00ff */
[C---:B--2---:R-:W-:Y:S01]  /*27c0*/  IMAD R2, R8.reuse, UR14, RZ ;  /* 0x0000000e08027c24 */ /* 0x044fe2000f8e02ff */
[----:B------:R-:W-:Y:S01]  /*27d0*/  LDS R13, [R22+0x80] ;  /* 0x00008000160d7984 */ /* 0x000fe20000000800 */
[----:B------:R-:W-:-:S03]  /*27e0*/  IMAD.WIDE.U32 R4, R8, UR15, RZ ;  /* 0x0000000f08047c25 */ /* 0x000fc6000f8e00ff */
[----:B------:R-:W-:Y:S01]  /*27f0*/  LDS R15, [R22+0x100] ;  /* 0x00010000160f7984 */ /* 0x000fe20000000800 */
[----:B------:R-:W-:Y:S01]  /*2800*/  IMAD R9, R9, UR15, R2 ;  /* 0x0000000f09097c24 */ /* 0x000fe2000f8e0202 */
[----:B------:R-:W-:Y:S02]  /*2810*/  IADD3 R2, P2, R74, R26, RZ ;  /* 0x0000001a4a027210 */ /* 0x000fe40007f5e0ff */
[----:B------:R-:W-:Y:S02]  /*2820*/  LDS R17, [R22+0x180] ;  /* 0x0001800016117984 */ /* 0x000fe40000000800 */
[----:B------:R-:W-:Y:S02]  /*2830*/  IADD3 R29, R5, R9, RZ ;  /* 0x00000009051d7210 */ /* 0x000fe40007ffe0ff */
[----:B------:R-:W-:Y:S01]  /*2840*/  @!P0 STS [UR5+0x200], R14 ;  /* 0x0002000eff008988 */ /* 0x000fe20008000805 */
[----:B------:R-:W-:Y:S01]  /*2850*/  LEA.HI.X.SX32 R3, R26, R75, 0x1, P2 ;  /* 0x0000004b1a037211 */ /* 0x000fe200010f0eff */
        /* <DEDUP_REMOVED lines=15> */
.L_x_10236:
[----:B------:R-:W-:Y:S05]  /*2950*/  BSYNC B0 ;  /* 0x0000000000007941 */ /* 0x000fea0003800000 */
.L_x_10235:
[----:B------:R-:W-:Y:S01]  /*2960*/  MOV R5, R29 ;  /* 0x0000001d00057202 */ /* 0x000fe20000000f00 */
        /* <DEDUP_REMOVED lines=10> */
[----:B------:R-:W-:-:S02]  /*2a10*/  IADD3 R7, P4, R20, R4, RZ ;  /* 0x0000000414077210 */ /* 0x000fc40007f9e0ff */
[----:B------:R-:W-:Y:S02]  /*2a20*/  IADD3 R4, P5, R10, UR6, RZ ;  /* 0x000000060a047c10 */ /* 0x000fe4000ffbe0ff */
[----:B------:R-:W-:Y:S02]  /*2a30*/  ISETP.GE.AND P1, PT, R27, R0, PT ;  /* 0x000000001b00720c */ /* 0x000fe40003f26270 */
[----:B------:R-:W-:Y:S02]  /*2a40*/  IADD3.X R5, R19, R6, R5, P4, !PT ;  /* 0x0000000613057210 */ /* 0x000fe400027fe405 */
[----:B------:R-:W-:Y:S02]  /*2a50*/  IADD3.X R0, R12, UR7, RZ, P5, !PT ;  /* 0x000000070c007c10 */ /* 0x000fe4000affe4ff */
[----:B------:R-:W-:-:S04]  /*2a60*/  LEA R4, P4, R7, R4, 0x2 ;  /* 0x0000000407047211 */ /* 0x000fc800078810ff */
[----:B------:R-:W-:Y:S01]  /*2a70*/  LEA.HI.X R5, R7, R0, R5, 0x2, P4 ;  /* 0x0000000007057211 */ /* 0x000fe200020f1405 */
[----:B------:R-:W-:Y:S01]  /*2a80*/  FADD.FTZ R0, R36, R93 ;  /* 0x0000005d24007221 */ /* 0x000fe20000010000 */
[----:B------:R-:W3:Y:S03]  /*2a90*/  LDC.64 R6, c[0x0][0x3a8] ;  /* 0x0000ea00ff067b82 */ /* 0x000ee60000000a00 */
[----:B------:R-:W-:Y:S04]  /*2aa0*/  @!P3 STG.E desc[UR12][R4.64+0x80], R15 ;  /* 0x0000800f0400b986 */ /* 0x000fe8000c10190c */
[----:B------:R-:W-:Y:S04]  /*2ab0*/  @!P2 STG.E desc[UR12][R4.64], R13 ;  /* 0x0000000d0400a986 */ /* 0x000fe8000c10190c */
[----:B------:R3:W-:Y:S01]  /*2ac0*/  @!P1 STG.E desc[UR12][R4.64+0x100], R17 ;  /* 0x0001001104009986 */ /* 0x0007e2000c10190c */
[----:B------:R-:W-:Y:S01]  /*2ad0*/  BAR.SYNC.DEFER_BLOCKING 0x0 ;  /* 0x0000000000007b1d */ /* 0x000fe20000010000 */
[----:B---3--:R-:W-:-:S05]  /*2ae0*/  IMAD.WIDE.U32 R4, R6, UR15, RZ ;  /* 0x0000000f06047c25 */ /* 0x008fca000f8e00ff */
[----:B------:R3:W-:Y:S01]  /*2af0*/  STS.128 [R21], R36 ;  /* 0x0000002415007388 */ /* 0x0007e20000000c00 */
[----:B------:R-:W-:-:S03]  /*2b00*/  NOP ;  /* 0x0000000000007918 */ /* 0x000fc60000000000 */
[----:B--2---:R-:W-:Y:S04]  /*2b10*/  LDS R9, [R22] ;  /* 0x0000000016097984 */ /* 0x004fe80000000800 */
[----:B------:R-:W-:Y:S04]  /*2b20*/  LDS R11, [R22+0x80] ;  /* 0x00008000160b7984 */ /* 0x000fe80000000800 */
[----:B------:R-:W-:Y:S01]  /*2b30*/  LDS R23, [R22+0x100] ;  /* 0x0001000016177984 */ /* 0x000fe20000000800 */
[----:B---3--:R-:W-:Y:S01]  /*2b40*/  FADD.FTZ R37, R0, R37 ;  /* 0x0000002500257221 */ /* 0x008fe20000010000 */
[----:B------:R-:W-:-:S02]  /*2b50*/  IMAD R0, R6, UR14, RZ ;  /* 0x0000000e06007c24 */ /* 0x000fc4000f8e02ff */
[----:B------:R-:W-:Y:S01]  /*2b60*/  LDS R25, [R22+0x180] ;  /* 0x0001800016197984 */ /* 0x000fe20000000800 */
[----:B------:R-:W-:Y:S01]  /*2b70*/  FADD.FTZ R38, R37, R38 ;  /* 0x0000002625267221 */ /* 0x000fe20000010000 */
[----:B------:R-:W-:Y:S02]  /*2b80*/  IMAD R7, R7, UR15, R0 ;  /* 0x0000000f07077c24 */ /* 0x000fe4000f8e0200 */
[----:B------:R-:W-:Y:S01]  /*2b90*/  @!P0 STS [R59+0x200], R14 ;  /* 0x0002000e3b008388 */ /* 0x000fe20000000800 */
[----:B------:R-:W-:Y:S02]  /*2ba0*/  FADD.FTZ R93, R38, R39 ;  /* 0x00000027265d7221 */ /* 0x000fe40000010000 */
[----:B------:R-:W-:Y:S01]  /*2bb0*/  IADD3 R13, R5, R7, RZ ;  /* 0x00000007050d7210 */ /* 0x000fe20007ffe0ff */
[----:B------:R-:W-:Y:S06]  /*2bc0*/  BAR.SYNC.DEFER_BLOCKING 0x0 ;  /* 0x0000000000007b1d */ /* 0x000fec0000010000 */
[----:B------:R-:W2:Y:S02]  /*2bd0*/  LDS R8, [R59+0x200] ;  /* 0x000200003b087984 */ /* 0x000ea40000000800 */
[----:B--2---:R-:W-:-:S13]  /*2be0*/  ISETP.GE.AND P0, PT, R74, R8, PT ;  /* 0x000000084a00720c */ /* 0x004fda0003f06270 */
        /* <DEDUP_REMOVED lines=12> */
.L_x_10238:
[----:B------:R-:W-:Y:S05]  /*2cb0*/  BSYNC B0 ;  /* 0x0000000000007941 */ /* 0x000fea0003800000 */
.L_x_10237:
        /* <DEDUP_REMOVED lines=11> */
[----:B------:R-:W-:-:S02]  /*2d70*/  IADD3 R5, P3, R20, R2, RZ ;  /* 0x0000000214057210 */ /* 0x000fc40007f7e0ff */
[----:B------:R-:W-:Y:S02]  /*2d80*/  IADD3 R2, P4, R10, UR6, RZ ;  /* 0x000000060a027c10 */ /* 0x000fe4000ff9e0ff */
[----:B------:R-:W-:Y:S02]  /*2d90*/  IADD3.X R3, R19, R0, R3, P3, !PT ;  /* 0x0000000013037210 */ /* 0x000fe40001ffe403 */
        /* <DEDUP_REMOVED lines=17> */
.L_x_10220:
[----:B------:R-:W-:Y:S02]  /*2eb0*/  ULDC.64 UR4, c[0x0][0x3d8] ;  /* 0x0000f60000047ab9 */ /* 0x000fe40000000a00 */
[----:B------:R-:W-:-:S04]  /*2ec0*/  ISETP.NE.U32.AND P0, PT, RZ, UR4, PT ;  /* 0x00000004ff007c0c */ /* 0x000fc8000bf05070 */
[----:B------:R-:W-:-:S13]  /*2ed0*/  ISETP.NE.AND.EX P0, PT, RZ, UR5, PT, P0 ;  /* 0x00000005ff007c0c */ /* 0x000fda000bf05300 */
[----:B------:R-:W-:Y:S05]  /*2ee0*/  @!P0 BRA `(.L_x_10240) ;  /* 0x00000000005c8947 */ /* 0x000fea0003800000 */
[----:B------:R-:W4:Y:S01]  /*2ef0*/  SHFL.DOWN P0, R0, R95, 0x1, 0x1f ;  /* 0x08201f005f007f89 */ /* 0x000f220000000000 */
[----:B------:R-:W-:Y:S01]  /*2f00*/  BSSY B0, `(.L_x_10240) ;  /* 0x0000015000007945 */ /* 0x000fe20003800000 */
[----:B------:R-:W0:Y:S01]  /*2f10*/  S2R R4, SR_LANEID ;  /* 0x0000000000047919 */ /* 0x000e220000000000 */
[----:B--2---:R-:W2:Y:S01]  /*2f20*/  S2R R6, SR_TID.X ;  /* 0x0000000000067919 */ /* 0x004ea20000002100 */
[----:B----4-:R-:W-:-:S05]  /*2f30*/  @P0 FADD R0, R0, R95 ;  /* 0x0000005f00000221 */ /* 0x010fca0000000000 */
        /* <DEDUP_REMOVED lines=17> */
.L_x_10241:
[----:B------:R-:W-:Y:S05]  /*3050*/  BSYNC B0 ;  /* 0x0000000000007941 */ /* 0x000fea0003800000 */
.L_x_10240:
[----:B------:R-:W-:Y:S01]  /*3060*/  ULDC.64 UR4, c[0x0][0x3f8] ;  /* 0x0000fe0000047ab9 */ /* 0x000fe20000000a00 */
[----:B------:R-:W-:Y:S01]  /*3070*/  BSSY B0, `(.L_x_10242) ;  /* 0x000001d000007945 */ /* 0x000fe20003800000 */
[----:B------:R-:W-:-:S04]  /*3080*/  ISETP.NE.U32.AND P0, PT, RZ, UR4, PT ;  /* 0x00000004ff007c0c */ /* 0x000fc8000bf05070 */
[----:B------:R-:W-:-:S13]  /*3090*/  ISETP.NE.AND.EX P0, PT, RZ, UR5, PT, P0 ;  /* 0x00000005ff007c0c */ /* 0x000fda000bf05300 */
[----:B------:R-:W-:Y:S05]  /*30a0*/  @!P0 BRA `(.L_x_10243) ;  /* 0x0000000000608947 */ /* 0x000fea0003800000 */
[----:B------:R-:W-:Y:S06]  /*30b0*/  BAR.SYNC.DEFER_BLOCKING 0x0 ;  /* 0x0000000000007b1d */ /* 0x000fec0000010000 */
[----:B------:R-:W4:Y:S01]  /*30c0*/  SHFL.DOWN P0, R0, R93, 0x1, 0x1f ;  /* 0x08201f005d007f89 */ /* 0x000f220000000000 */
[----:B0-2---:R-:W0:Y:S01]  /*30d0*/  S2R R4, SR_LANEID ;  /* 0x0000000000047919 */ /* 0x005e220000000000 */
[----:B------:R-:W2:Y:S01]  /*30e0*/  S2R R15, SR_TID.X ;  /* 0x00000000000f7919 */ /* 0x000ea20000002100 */
        /* <DEDUP_REMOVED lines=20> */
.L_x_10243:
[----:B------:R-:W4:Y:S02]  /*3230*/  S2R R15, SR_TID.X ;  /* 0x00000000000f7919 */ /* 0x000f240000002100 */
.L_x_10244:
[----:B------:R-:W-:Y:S05]  /*3240*/  BSYNC B0 ;  /* 0x0000000000007941 */ /* 0x000fea0003800000 */
.L_x_10242:
        /* <DEDUP_REMOVED lines=15> */
[----:B---3--:R-:W-:-:S03]  /*3340*/  IMAD.WIDE.U32 R2, R105, UR6, RZ ;  /* 0x0000000669027c25 */ /* 0x008fc6000f8e00ff */
[----:B------:R-:W-:Y:S01]  /*3350*/  IADD3 R21, R5, R21, RZ ;  /* 0x0000001505157210 */ /* 0x000fe20007ffe0ff */
[----:B------:R-:W-:Y:S01]  /*3360*/  IMAD R23, R105, UR7, R0 ;  /* 0x0000000769177c24 */ /* 0x000fe2000f8e0200 */
[----:B------:R-:W-:-:S03]  /*3370*/  ULDC.64 UR6, c[0x0][0x340] ;  /* 0x0000d00000067ab9 */ /* 0x000fc60000000a00 */
[----:B------:R-:W-:Y:S01]  /*3380*/  IMAD.IADD R23, R3, 0x1, R23 ;  /* 0x0000000103177824 */ /* 0x000fe200078e0217 */
[----:B----4-:R-:W-:-:S03]  /*3390*/  ULEA UR4, UR5, UR4, 0x18 ;  /* 0x0000000405047291 */ /* 0x010fc6000f8ec03f */
[----:B------:R-:W-:-:S09]  /*33a0*/  ULDC UR5, c[0x0][0x0] ;  /* 0x0000000000057ab9 */ /* 0x000fd20000000800 */
.L_x_10246:
        /* <DEDUP_REMOVED lines=14> */
[----:B------:R-:W-:Y:S01]  /*3490*/  IMAD R13, R15, UR11, R14 ;  /* 0x0000000b0f0d7c24 */ /* 0x000fe2000f8e020e */
[----:B------:R-:W-:Y:S01]  /*34a0*/  LEA R12, P1, R10, UR14, 0x2 ;  /* 0x0000000e0a0c7c11 */ /* 0x000fe2000f8210ff */
[----:B------:R-:W-:Y:S01]  /*34b0*/  IMAD.IADD R9, R7, 0x1, R9 ;  /* 0x0000000107097824 */ /* 0x000fe200078e0209 */
[----:B------:R-:W-:Y:S02]  /*34c0*/  IADD3 R15, R15, UR5, RZ ;  /* 0x000000050f0f7c10 */ /* 0x000fe4000fffe0ff */
[----:B------:R-:W-:Y:S02]  /*34d0*/  IADD3 R7, R11, R13, RZ ;  /* 0x0000000d0b077210 */ /* 0x000fe40007ffe0ff */
[----:B------:R-:W-:Y:S02]  /*34e0*/  LEA.HI.X R9, R6, UR9, R9, 0x2, P0 ;  /* 0x0000000906097c11 */ /* 0x000fe400080f1409 */
[----:B------:R-:W-:-:S02]  /*34f0*/  ISETP.GE.AND P0, PT, R15, UR16, PT ;  /* 0x000000100f007c0c */ /* 0x000fc4000bf06270 */
[----:B------:R-:W-:Y:S01]  /*3500*/  LEA.HI.X R13, R10, UR15, R7, 0x2, P1 ;  /* 0x0000000f0a0d7c11 */ /* 0x000fe200088f1407 */
[----:B0-----:R0:W-:Y:S04]  /*3510*/  REDG.E.ADD.F32.FTZ.RN.STRONG.GPU desc[UR12][R8.64], R17 ;  /* 0x00000011080079a6 */ /* 0x0011e8000c10f38c */
[----:B--2---:R0:W-:Y:S06]  /*3520*/  REDG.E.ADD.F32.FTZ.RN.STRONG.GPU desc[UR12][R12.64], R19 ;  /* 0x000000130c0079a6 */ /* 0x0041ec000c10f38c */
[----:B------:R-:W-:Y:S05]  /*3530*/  @!P0 BRA `(.L_x_10246) ;  /* 0xfffffffc009c8947 */ /* 0x000fea000383ffff */
[----:B------:R-:W-:Y:S05]  /*3540*/  BSYNC B0 ;  /* 0x0000000000007941 */ /* 0x000fea0003800000 */
.L_x_10245:
[----:B------:R-:W-:Y:S05]  /*3550*/  EXIT ;  /* 0x000000000000794d */ /* 0x000fea0003800000 */
.L_x_10247:
        /* <DEDUP_REMOVED lines=10> */
.L_x_11048:


//--------------------- .text._Z25selective_scan_bwd_kernelI32Selective_Scan_bwd_kernel_traitsILi32ELi4ELb0ELb1ELb0ELb0ELb1EffEEv12SSMParamsBwd --------------------------
	.section	.text._Z25selective_scan_bwd_kernelI32Selective_Scan_bwd_kernel_traitsILi32ELi4ELb0ELb1ELb0ELb0ELb1EffEEv12SSMParamsBwd,"ax",@progbits
	.align	128
        .global         _Z25selective_scan_bwd_kernelI32Selective_Scan_bwd_kernel_traitsILi32ELi4ELb0ELb1ELb0ELb0ELb1EffEEv12SSMParamsBwd
        .type           _Z25selective_scan_bwd_kernelI32Selective_Scan_bwd_kernel_traitsILi32ELi4ELb0ELb1ELb0ELb0ELb1EffEEv12SSMParamsBwd,@function
        .size           _Z25selective_scan_bwd_kernelI32Selective_Scan_bwd_kernel_traitsILi32ELi4ELb0ELb1ELb0ELb0ELb1EffEEv12SSMParamsBwd,(.L_x_11049 - _Z25selective_scan_bwd_kernelI32Selective_Scan_bwd_kernel_traitsILi32ELi4ELb0ELb1ELb0ELb0ELb1EffEEv12SSMParamsBwd)
        .other          _Z25selective_scan_bwd_kernelI32Selective_Scan_bwd_kernel_traitsILi32ELi4ELb0ELb1ELb0ELb0ELb1EffEEv12SSMParamsBwd,@"STO_CUDA_ENTRY STV_DEFAULT"
_Z25selective_scan_bwd_kernelI32Selective_Scan_bwd_kernel_traitsILi32ELi4ELb0ELb1ELb0ELb0ELb1EffEEv12SSMParamsBwd:
.text._Z25selective_scan_bwd_kernelI32Selective_Scan_bwd_kernel_traitsILi32ELi4ELb0ELb1ELb0ELb0ELb1EffEEv12SSMParamsBwd:
        /* <DEDUP_REMOVED lines=34> */
[----:B0-----:R-:W-:Y:S02]  /*0220*/  IADD3 R15, RZ, -R11, RZ ;  /* 0x8000000bff0f7210 */ /* 0x001fe40007ffe0ff */
[----:B------:R-:W-:-:S05]  /*0230*/  IABS R6, R0 ;  /* 0x0000000000067213 */ /* 0x000fca0000000000 */
[----:B------:R-:W0:Y:S01]  /*0240*/  LDC.64 R32, c[0x0][0x2f8] ;  /* 0x0000be00ff207b82 */ /* 0x000e220000000a00 */
[----:B------:R-:W-:-:S04]  /*0250*/  IMAD R7, R15, R12, RZ ;  /* 0x0000000c0f077224 */ /* 0x000fc800078e02ff */
[----:B------:R-:W-:-:S03]  /*0260*/  IMAD.HI.U32 R11, R11, R7, R10 ;  /* 0x000000070b0b7227 */ /* 0x000fc600078e000a */
[----:B------:R-:W0:Y:S01]  /*0270*/  LDC.64 R34, c[0x0][0x3b8] ;  /* 0x0000ee00ff227b82 */ /* 0x000e220000000a00 */
[----:B------:R-:W-:-:S04]  /*0280*/  IMAD.MOV.U32 R7, RZ, RZ, R6 ;  /* 0x000000ffff077224 */ /* 0x000fc800078e0006 */
[----:B------:R-:W-:-:S03]  /*0290*/  IMAD.HI.U32 R6, R11, R7, RZ ;  /* 0x000000070b067227 */ /* 0x000fc600078e00ff */
[----:B------:R-:W2:Y:S02]  /*02a0*/  LDC.64 R10, c[0x0][0x288] ;  /* 0x0000a200ff0a7b82 */ /* 0x000ea40000000a00 */
[----:B------:R-:W-:-:S05]  /*02b0*/  IADD3 R3, -R6, RZ, RZ ;  /* 0x000000ff06037210 */ /* 0x000fca0007ffe1ff */
[C---:B------:R-:W-:Y:S01]  /*02c0*/  IMAD R3, R12.reuse, R3, R7 ;  /* 0x000000030c037224 */ /* 0x040fe200078e0207 */
[----:B------:R-:W0:Y:S04]  /*02d0*/  LDC.64 R36, c[0x0][0x2d8] ;  /* 0x0000b600ff247b82 */ /* 0x000e280000000a00 */
[----:B------:R-:W-:Y:S01]  /*02e0*/  ISETP.GT.U32.AND P1, PT, R12, R3, PT ;  /* 0x000000030c00720c */ /* 0x000fe20003f24070 */
[----:B------:R-:W-:-:S04]  /*02f0*/  USHF.R.S32.HI UR15, URZ, 0x1f, UR14 ;  /* 0x0000001f3f0f7899 */ /* 0x000fc8000801140e */
[----:B------:R-:W-:-:S08]  /*0300*/  UIMAD UR6, UR15, UR8, URZ ;  /* 0x000000080f0672a4 */ /* 0x000fd0000f8e023f */
[----:B------:R-:W-:-:S04]  /*0310*/  @!P1 IADD3 R3, R3, -R12, RZ ;  /* 0x8000000c03039210 */ /* 0x000fc80007ffe0ff */
[----:B------:R-:W-:Y:S02]  /*0320*/  ISETP.GE.U32.AND P0, PT, R3, R12, PT ;  /* 0x0000000c0300720c */ /* 0x000fe40003f06070 */
[----:B------:R-:W-:Y:S01]  /*0330*/  LOP3.LUT R3, R0, R13, RZ, 0x3c, !PT ;  /* 0x0000000d00037212 */ /* 0x000fe200078e3cff */
[----:B------:R-:W-:Y:S01]  /*0340*/  UIMAD.WIDE.U32 UR4, UR14, UR8, URZ ;  /* 0x000000080e0472a5 */ /* 0x000fe2000f8e003f */
[----:B------:R-:W-:Y:S01]  /*0350*/  @!P1 VIADD R6, R6, 0x1 ;  /* 0x0000000106069836 */ /* 0x000fe20000000000 */
[----:B------:R-:W-:Y:S01]  /*0360*/  UIMAD UR6, UR14, UR9, UR6 ;  /* 0x000000090e0672a4 */ /* 0x000fe2000f8e0206 */
[----:B------:R-:W-:Y:S02]  /*0370*/  ISETP.GE.AND P2, PT, R3, RZ, PT ;  /* 0x000000ff0300720c */ /* 0x000fe40003f46270 */
[----:B------:R-:W-:Y:S01]  /*0380*/  ISETP.NE.AND P1, PT, R13, RZ, PT ;  /* 0x000000ff0d00720c */ /* 0x000fe20003f25270 */
[----:B------:R-:W-:Y:S01]  /*0390*/  UIADD3 UR5, UR5, UR6, URZ ;  /* 0x0000000605057290 */ /* 0x000fe2000fffe03f */
[----:B--2---:R-:W-:Y:S01]  /*03a0*/  IMAD R7, R5, R10, RZ ;  /* 0x0000000a05077224 */ /* 0x004fe200078e02ff */
[----:B------:R-:W-:Y:S01]  /*03b0*/  LEA R3, R26, 0xffffff80, 0x7 ;  /* 0xffffff801a037811 */ /* 0x000fe200078e38ff */
[----:B------:R-:W-:Y:S01]  /*03c0*/  ULDC.64 UR8, c[0x0][0x290] ;  /* 0x0000a40000087ab9 */ /* 0x000fe20000000a00 */
[----:B------:R-:W-:-:S02]  /*03d0*/  @P0 IADD3 R6, R6, 0x1, RZ ;  /* 0x0000000106060810 */ /* 0x000fc40007ffe0ff */
[----:B------:R-:W-:-:S04]  /*03e0*/  IMAD.WIDE.U32 R8, R0, R10, UR4 ;  /* 0x0000000400087e25 */ /* 0x000fc8000f8e000a */
[----:B------:R-:W-:Y:S01]  /*03f0*/  @!P2 IADD3 R6, -R6, RZ, RZ ;  /* 0x000000ff0606a210 */ /* 0x000fe20007ffe1ff */
[----:B------:R-:W-:Y:S01]  /*0400*/  IMAD R7, R0, R11, R7 ;  /* 0x0000000b00077224 */ /* 0x000fe200078e0207 */
[----:B------:R-:W-:Y:S01]  /*0410*/  @!P1 LOP3.LUT R6, RZ, R13, RZ, 0x33, !PT ;  /* 0x0000000dff069212 */ /* 0x000fe200078e33ff */
[----:B------:R-:W-:Y:S01]  /*0420*/  UIMAD UR6, UR15, UR8, URZ ;  /* 0x000000080f0672a4 */ /* 0x000fe2000f8e023f */
[----:B------:R-:W-:Y:S01]  /*0430*/  SHF.R.S32.HI R13, RZ, 0x1f, R3 ;  /* 0x0000001fff0d7819 */ /* 0x000fe20000011403 */
[----:B------:R-:W2:Y:S01]  /*0440*/  LDC.64 R10, c[0x0][0x258] ;  /* 0x00009600ff0a7b82 */ /* 0x000ea20000000a00 */
[----:B------:R-:W-:Y:S01]  /*0450*/  IADD3 R20, P0, R3, R8, RZ ;  /* 0x0000000803147210 */ /* 0x000fe20007f1e0ff */
[----:B------:R-:W-:-:S03]  /*0460*/  UIMAD.WIDE.U32 UR4, UR14, UR8, URZ ;  /* 0x000000080e0472a5 */ /* 0x000fc6000f8e003f */
[----:B------:R-:W-:Y:S02]  /*0470*/  IADD3.X R14, R13, R9, R7, P0, !PT ;  /* 0x000000090d0e7210 */ /* 0x000fe400007fe407 */
[----:B------:R-:W-:Y:S01]  /*0480*/  ISETP.NE.U32.AND P0, PT, RZ, UR10, PT ;  /* 0x0000000aff007c0c */ /* 0x000fe2000bf05070 */
[----:B------:R-:W-:-:S03]  /*0490*/  UIMAD UR6, UR14, UR9, UR6 ;  /* 0x000000090e0672a4 */ /* 0x000fc6000f8e0206 */
[----:B------:R-:W-:Y:S01]  /*04a0*/  ISETP.NE.AND.EX P0, PT, RZ, UR11, PT, P0 ;  /* 0x0000000bff007c0c */ /* 0x000fe2000bf05300 */
[----:B------:R-:W-:Y:S01]  /*04b0*/  ULDC.64 UR8, c[0x0][0x240] ;  /* 0x0000900000087ab9 */ /* 0x000fe20000000a00 */
[----:B------:R-:W-:Y:S02]  /*04c0*/  UIADD3 UR5, UR5, UR6, URZ ;  /* 0x0000000605057290 */ /* 0x000fe4000fffe03f */
[----:B------:R-:W-:Y:S01]  /*04d0*/  UIMAD.WIDE.U32 UR6, UR14, UR8, URZ ;  /* 0x000000080e0672a5 */ /* 0x000fe2000f8e003f */
[-C--:B-1----:R-:W-:Y:S01]  /*04e0*/  IMAD R8, R5, R16.reuse, RZ ;  /* 0x0000001005087224 */ /* 0x082fe200078e02ff */
[----:B------:R-:W-:Y:S01]  /*04f0*/  UIMAD UR8, UR15, UR8, URZ ;  /* 0x000000080f0872a4 */ /* 0x000fe2000f8e023f */
[----:B------:R-:W-:Y:S02]  /*0500*/  ULDC.64 UR10, c[0x0][0x328] ;  /* 0x0000ca00000a7ab9 */ /* 0x000fe40000000a00 */
[C---:B------:R-:W-:Y:S01]  /*0510*/  IMAD R12, R0.reuse, R17, R8 ;  /* 0x00000011000c7224 */ /* 0x040fe200078e0208 */
[----:B------:R-:W-:Y:S01]  /*0520*/  UIMAD UR8, UR14, UR9, UR8 ;  /* 0x000000090e0872a4 */ /* 0x000fe2000f8e0208 */
[----:B------:R-:W-:-:S02]  /*0530*/  IMAD.WIDE.U32 R8, R0, R16, UR4 ;  /* 0x0000000400087e25 */ /* 0x000fc4000f8e0010 */
[----:B------:R-:W1:Y:S01]  /*0540*/  @P0 LDC R27, c[0x0][0x214] ;  /* 0x00008500ff1b0b82 */ /* 0x000e620000000800 */
[----:B------:R-:W-:Y:S02]  /*0550*/  UIADD3 UR7, UR7, UR8, URZ ;  /* 0x0000000807077290 */ /* 0x000fe4000fffe03f */
        /* <DEDUP_REMOVED lines=9> */
[----:B--2---:R-:W-:-:S02]  /*05f0*/  IMAD R8, R7, R10, RZ ;  /* 0x0000000a07087224 */ /* 0x004fc400078e02ff */
[----:B------:R-:W-:Y:S01]  /*0600*/  ISETP.NE.AND.EX P1, PT, R23, RZ, PT, P1 ;  /* 0x000000ff1700720c */ /* 0x000fe20003f25310 */
[-C--:B------:R-:W-:Y:S02]  /*0610*/  IMAD R16, R5, R18.reuse, RZ ;  /* 0x0000001205107224 */ /* 0x080fe400078e02ff */
[----:B------:R-:W2:Y:S01]  /*0620*/  @P0 LDC.64 R70, c[0x0][0x310] ;  /* 0x0000c400ff460b82 */ /* 0x000ea20000000a00 */
[----:B------:R-:W-:Y:S02]  /*0630*/  IMAD R21, R6, R11, R8 ;  /* 0x0000000b06157224 */ /* 0x000fe400078e0208 */
[----:B------:R-:W-:Y:S01]  /*0640*/  IMAD.WIDE.U32 R8, R0, R18, UR4 ;  /* 0x0000000400087e25 */ /* 0x000fe2000f8e0012 */
[----:B------:R-:W-:Y:S02]  /*0650*/  ISETP.NE.U32.AND P2, PT, R24, RZ, PT ;  /* 0x000000ff1800720c */ /* 0x000fe40003f45070 */
[----:B------:R-:W-:Y:S02]  /*0660*/  CS2R R68, SRZ ;  /* 0x0000000000447805 */ /* 0x000fe4000001ff00 */
[----:B------:R-:W-:Y:S01]  /*0670*/  CS2R R66, SRZ ;  /* 0x0000000000427805 */ /* 0x000fe2000001ff00 */
[----:B------:R-:W-:Y:S01]  /*0680*/  IMAD.WIDE.U32 R10, R6, R10, UR6 ;  /* 0x00000006060a7e25 */ /* 0x000fe2000f8e000a */
[----:B------:R-:W-:Y:S01]  /*0690*/  IADD3 R17, P3, R3, R8, RZ ;  /* 0x0000000803117210 */ /* 0x000fe20007f7e0ff */
[----:B------:R-:W-:-:S02]  /*06a0*/  ULDC.64 UR4, c[0x0][0x230] ;  /* 0x00008c0000047ab9 */ /* 0x000fc40000000a00 */
[C---:B------:R-:W-:Y:S01]  /*06b0*/  IMAD R16, R0.reuse, R19, R16 ;  /* 0x0000001300107224 */ /* 0x040fe200078e0210 */
[----:B------:R-:W-:Y:S01]  /*06c0*/  ISETP.NE.AND.EX P2, PT, R25, RZ, PT, P2 ;  /* 0x000000ff1900720c */ /* 0x000fe20003f45320 */
[----:B------:R-:W-:Y:S01]  /*06d0*/  ULDC.64 UR6, c[0x0][0x268] ;  /* 0x00009a0000067ab9 */ /* 0x000fe20000000a00 */
[----:B------:R-:W-:Y:S01]  /*06e0*/  IADD3 R19, P4, R3, R10, RZ ;  /* 0x0000000a03137210 */ /* 0x000fe20007f9e0ff */
[----:B-1----:R-:W-:Y:S01]  /*06f0*/  @P0 IMAD R3, R27, UR14, R0 ;  /* 0x0000000e1b030c24 */ /* 0x002fe2000f8e0200 */
[----:B------:R-:W-:Y:S02]  /*0700*/  IADD3.X R10, R13, R9, R16, P3, !PT ;  /* 0x000000090d0a7210 */ /* 0x000fe40001ffe410 */
[C---:B------:R-:W-:Y:S01]  /*0710*/  @P1 LEA R68, P3, R0.reuse, R22, 0x2 ;  /* 0x0000001600441211 */ /* 0x040fe200078610ff */
[----:B------:R-:W-:Y:S02]  /*0720*/  @P0 IMAD R3, R3, R26, RZ ;  /* 0x0000001a03030224 */ /* 0x000fe400078e02ff */
[----:B------:R-:W-:Y:S01]  /*0730*/  IMAD.IADD R8, R11, 0x1, R21 ;  /* 0x000000010b087824 */ /* 0x000fe200078e0215 */
[----:B------:R-:W-:-:S02]  /*0740*/  @P1 LEA.HI.X R69, R0, R23, R5, 0x2, P3 ;  /* 0x0000001700451211 */ /* 0x000fc400018f1405 */
[----:B------:R-:W-:Y:S01]  /*0750*/  ISETP.GE.AND P1, PT, R26, 0x1, PT ;  /* 0x000000011a00780c */ /* 0x000fe20003f26270 */
[----:B---3--:R-:W-:Y:S01]  /*0760*/  @P0 IMAD R3, R3, R28, RZ ;  /* 0x0000001c03030224 */ /* 0x008fe200078e02ff */
[----:B------:R-:W-:Y:S02]  /*0770*/  IADD3.X R8, R13, R8, RZ, P4, !PT ;  /* 0x000000080d087210 */ /* 0x000fe400027fe4ff */
[----:B------:R-:W-:Y:S01]  /*0780*/  @P2 LEA R66, P4, R0, R24, 0x2 ;  /* 0x0000001800422211 */ /* 0x000fe200078810ff */
[----:B--2---:R-:W-:Y:S01]  /*0790*/  @P0 IMAD.WIDE R70, R3, 0x8, R70 ;  /* 0x0000000803460825 */ /* 0x004fe200078e0246 */
[----:B------:R-:W-:-:S03]  /*07a0*/  LEA R13, P5, R20, R30, 0x2 ;  /* 0x0000001e140d7211 */ /* 0x000fc600078a10ff */
[C---:B------:R-:W-:Y:S02]  /*07b0*/  IMAD R3, R5.reuse, UR4, RZ ;  /* 0x0000000405037c24 */ /* 0x040fe4000f8e02ff */
[----:B------:R-:W-:Y:S01]  /*07c0*/  IMAD R21, R5, UR6, RZ ;  /* 0x0000000605157c24 */ /* 0x000fe2000f8e02ff */
[----:B------:R-:W-:Y:S02]  /*07d0*/  @P2 LEA.HI.X R67, R0, R25, R5, 0x2, P4 ;  /* 0x0000001900432211 */ /* 0x000fe400020f1405 */
[----:B------:R-:W-:Y:S01]  /*07e0*/  LEA.HI.X R20, R20, R31, R14, 0x2, P5 ;  /* 0x0000001f14147211 */ /* 0x000fe200028f140e */
[C---:B------:R-:W-:Y:S01]  /*07f0*/  IMAD R3, R0.reuse, UR5, R3 ;  /* 0x0000000500037c24 */ /* 0x040fe2000f8e0203 */
[----:B0-----:R-:W-:Y:S01]  /*0800*/  LEA R14, P2, R15, R32, 0x2 ;  /* 0x000000200f0e7211 */ /* 0x001fe200078410ff */
[----:B------:R-:W-:Y:S01]  /*0810*/  IMAD R23, R0, UR7, R21 ;  /* 0x0000000700177c24 */ /* 0x000fe2000f8e0215 */
[----:B------:R-:W-:Y:S02]  /*0820*/  LEA R16, P3, R17, R34, 0x2 ;  /* 0x0000002211107211 */ /* 0x000fe400078610ff */
[----:B------:R-:W-:Y:S01]  /*0830*/  LEA R18, P4, R19, R36, 0x2 ;  /* 0x0000002413127211 */ /* 0x000fe200078810ff */
[----:B------:R-:W-:Y:S01]  /*0840*/  IMAD.MOV.U32 R11, RZ, RZ, RZ ;  /* 0x000000ffff0b7224 */ /* 0x000fe200078e00ff */
        /* <DEDUP_REMOVED lines=11> */
[----:B------:R-:W-:Y:S01]  /*0900*/  MOV R12, R13 ;  /* 0x0000000d000c7202 */ /* 0x000fe20000000f00 */
[----:B------:R-:W-:Y:S01]  /*0910*/  IMAD.WIDE.U32 R62, R0, UR6, RZ ;  /* 0x00000006003e7c25 */ /* 0x000fe2000f8e00ff */
[----:B------:R-:W-:Y:S01]  /*0920*/  ULDC UR6, c[0x0][0x224] ;  /* 0x0000890000067ab9 */ /* 0x000fe20000000800 */
[----:B------:R-:W-:Y:S02]  /*0930*/  MOV R13, R20 ;  /* 0x00000014000d7202 */ /* 0x000fe40000000f00 */
[----:B------:R-:W-:Y:S01]  /*0940*/  MOV R11, RZ ;  /* 0x000000ff000b7202 */ /* 0x000fe20000000f00 */
[----:B------:R-:W-:Y:S01]  /*0950*/  IMAD.IADD R21, R65, 0x1, R3 ;  /* 0x0000000141157824 */ /* 0x000fe200078e0203 */
[----:B------:R-:W-:-:S02]  /*0960*/  MOV R9, RZ ;  /* 0x000000ff00097202 */ /* 0x000fc40000000f00 */
[----:B------:R-:W-:Y:S02]  /*0970*/  IADD3 R23, R63, R23, RZ ;  /* 0x000000173f177210 */ /* 0x000fe40007ffe0ff */
[----:B------:R-:W-:Y:S01]  /*0980*/  MOV R20, UR6 ;  /* 0x0000000600147c02 */ /* 0x000fe20008000f00 */
[----:B-1----:R-:W-:-:S03]  /*0990*/  ULEA UR5, UR5, UR4, 0x18 ;  /* 0x0000000405057291 */ /* 0x002fc6000f8ec03f */
[----:B------:R-:W-:Y:S01]  /*09a0*/  UMOV UR4, URZ ;  /* 0x0000003f00047c82 */ /* 0x000fe20008000000 */
[C---:B0-----:R-:W-:Y:S01]  /*09b0*/  IMAD.SHL.U32 R24, R8.reuse, 0x4, RZ ;  /* 0x0000000408187824 */ /* 0x041fe200078e00ff */
[----:B------:R-:W-:-:S04]  /*09c0*/  LOP3.LUT R22, R8, 0x1f, RZ, 0xc0, !PT ;  /* 0x0000001f08167812 */ /* 0x000fc800078ec0ff */
[C---:B------:R-:W-:Y:S01]  /*09d0*/  LOP3.LUT R61, R24.reuse, 0xffffff80, RZ, 0xc0, !PT ;  /* 0xffffff80183d7812 */ /* 0x040fe200078ec0ff */
[----:B------:R-:W-:-:S03]  /*09e0*/  VIADD R24, R24, UR5 ;  /* 0x0000000518187c36 */ /* 0x000fc60008000000 */
[----:B------:R-:W-:-:S04]  /*09f0*/  LOP3.LUT R60, R61, 0x1f, R8, 0xf8, !PT ;  /* 0x0000001f3d3c7812 */ /* 0x000fc800078ef808 */
[----:B------:R-:W-:Y:S02]  /*0a00*/  SHF.R.S32.HI R61, RZ, 0x1f, R60 ;  /* 0x0000001fff3d7819 */ /* 0x000fe4000001143c */
[C---:B------:R-:W-:Y:S02]  /*0a10*/  LOP3.LUT R25, R60.reuse, 0x20, RZ, 0xfc, !PT ;  /* 0x000000203c197812 */ /* 0x040fe400078efcff */
[C---:B------:R-:W-:Y:S02]  /*0a20*/  LOP3.LUT R26, R60.reuse, 0x40, RZ, 0xfc, !PT ;  /* 0x000000403c1a7812 */ /* 0x040fe400078efcff */
[----:B--2---:R-:W-:-:S07]  /*0a30*/  LOP3.LUT R27, R60, 0x60, RZ, 0xfc, !PT ;  /* 0x000000603c1b7812 */ /* 0x004fce00078efcff */
.L_x_10272:
[----:B------:R-:W-:Y:S01]  /*0a40*/  BAR.SYNC.DEFER_BLOCKING 0x0 ;  /* 0x0000000000007b1d */ /* 0x000fe20000010000 */
[----:B------:R-:W-:Y:S01]  /*0a50*/  LEA R58, R20, 0xffffff80, 0x7 ;  /* 0xffffff80143a7811 */ /* 0x000fe200078e38ff */
[----:B------:R-:W-:Y:S01]  /*0a60*/  HFMA2.MMA R30, -RZ, RZ, 0, 0 ;  /* 0x00000000ff1e7435 */ /* 0x000fe200000001ff */
[----:B--2---:R-:W-:Y:S01]  /*0a70*/  LEA R28, P4, R60, R12, 0x2 ;  /* 0x0000000c3c1c7211 */ /* 0x004fe200078810ff */
[----:B------:R-:W-:Y:S01]  /*0a80*/  HFMA2.MMA R40, -RZ, RZ, 0, 0 ;  /* 0x00000000ff287435 */ /* 0x000fe200000001ff */
[----:B------:R-:W-:Y:S01]  /*0a90*/  MOV R36, RZ ;  /* 0x000000ff00247202 */ /* 0x000fe20000000f00 */
[----:B------:R-:W-:Y:S01]  /*0aa0*/  ULDC UR7, c[0x0][0x218] ;  /* 0x0000860000077ab9 */ /* 0x000fe20000000800 */
[----:B------:R-:W-:Y:S01]  /*0ab0*/  IMAD.MOV.U32 R34, RZ, RZ, RZ ;  /* 0x000000ffff227224 */ /* 0x000fe200078e00ff */
[----:B------:R-:W-:Y:S02]  /*0ac0*/  IADD3 R52, -R58, UR7, RZ ;  /* 0x000000073a347c10 */ /* 0x000fe4000fffe1ff */
[----:B------:R-:W-:-:S02]  /*0ad0*/  LEA R53, R10, UR5, 0x2 ;  /* 0x000000050a357c11 */ /* 0x000fc4000f8e10ff */
[----:B------:R-:W-:Y:S01]  /*0ae0*/  LEA R54, R10, UR5, 0x4 ;  /* 0x000000050a367c11 */ /* 0x000fe2000f8e20ff */
[----:B------:R-:W-:Y:S01]  /*0af0*/  HFMA2.MMA R44, -RZ, RZ, 0, 0 ;  /* 0x00000000ff2c7435 */ /* 0x000fe200000001ff */
[-C--:B------:R-:W-:Y:S01]  /*0b00*/  ISETP.GE.AND P0, PT, R60, R52.reuse, PT ;  /* 0x000000343c00720c */ /* 0x080fe20003f06270 */
[----:B------:R-:W-:Y:S01]  /*0b10*/  IMAD.MOV.U32 R46, RZ, RZ, RZ ;  /* 0x000000ffff2e7224 */ /* 0x000fe200078e00ff */
[-C--:B------:R-:W-:Y:S02]  /*0b20*/  ISETP.GE.AND P1, PT, R25, R52.reuse, PT ;  /* 0x000000341900720c */ /* 0x080fe40003f26270 */
[----:B------:R-:W-:Y:S02]  /*0b30*/  MOV R38, RZ ;  /* 0x000000ff00267202 */ /* 0x000fe40000000f00 */
[----:B------:R-:W-:Y:S01]  /*0b40*/  MOV R48, RZ ;  /* 0x000000ff00307202 */ /* 0x000fe20000000f00 */
[----:B------:R-:W-:Y:S01]  /*0b50*/  HFMA2.MMA R50, -RZ, RZ, 0, 0 ;  /* 0x00000000ff327435 */ /* 0x000fe200000001ff */
[-C--:B------:R-:W-:Y:S01]  /*0b60*/  ISETP.GE.AND P2, PT, R26, R52.reuse, PT ;  /* 0x000000341a00720c */ /* 0x080fe20003f46270 */
[----:B------:R-:W-:Y:S01]  /*0b70*/  IMAD.MOV.U32 R72, RZ, RZ, RZ ;  /* 0x000000ffff487224 */ /* 0x000fe200078e00ff */
[----:B------:R-:W-:Y:S01]  /*0b80*/  ISETP.GE.AND P3, PT, R27, R52, PT ;  /* 0x000000341b00720c */ /* 0x000fe20003f66270 */
[----:B0-----:R-:W0:Y:S01]  /*0b90*/  LDC R55, c[0x0][0x224] ;  /* 0x00008900ff377b82 */ /* 0x001e220000000800 */
[----:B------:R-:W-:Y:S01]  /*0ba0*/  LEA.HI.X R29, R60, R13, R61, 0x2, P4 ;  /* 0x0000000d3c1d7211 */ /* 0x000fe200020f143d */
[----:B------:R-:W-:-:S04]  /*0bb0*/  ULDC.64 UR8, c[0x0][0x2a8] ;  /* 0x0000aa0000087ab9 */ /* 0x000fc80000000a00 */
[----:B------:R-:W2:Y:S04]  /*0bc0*/  @!P0 LDG.E R30, desc[UR12][R28.64] ;  /* 0x0000000c1c1e8981 */ /* 0x000ea8000c1e1900 */
[----:B------:R-:W3:Y:S04]  /*0bd0*/  @!P1 LDG.E R36, desc[UR12][R28.64+0x80] ;  /* 0x0000800c1c249981 */ /* 0x000ee8000c1e1900 */
[----:B------:R-:W4:Y:S04]  /*0be0*/  @!P2 LDG.E R34, desc[UR12][R28.64+0x100] ;  /* 0x0001000c1c22a981 */ /* 0x000f28000c1e1900 */
[----:B------:R-:W4:Y:S01]  /*0bf0*/  @!P3 LDG.E R40, desc[UR12][R28.64+0x180] ;  /* 0x0001800c1c28b981 */ /* 0x000f22000c1e1900 */
[----:B------:R-:W-:-:S02]  /*0c00*/  LEA R32, P0, R60, R14, 0x2 ;  /* 0x0000000e3c207211 */ /* 0x000fc400078010ff */
[-C--:B------:R-:W-:Y:S02]  /*0c10*/  ISETP.GE.AND P1, PT, R25, R52.reuse, PT ;  /* 0x000000341900720c */ /* 0x080fe40003f26270 */
[C---:B------:R-:W-:Y:S02]  /*0c20*/  LEA.HI.X R33, R60.reuse, R15, R61, 0x2, P0 ;  /* 0x0000000f3c217211 */ /* 0x040fe400000f143d */
        /* <DEDUP_REMOVED lines=19> */
[----:B------:R-:W-:Y:S01]  /*0d60*/  ISETP.GE.AND P2, PT, R27, R52, PT ;  /* 0x000000341b00720c */ /* 0x000fe20003f46270 */
[----:B--2---:R1:W-:Y:S04]  /*0d70*/  STS [R53], R38 ;  /* 0x0000002635007388 */ /* 0x0043e80000000800 */
[----:B---3--:R2:W-:Y:S04]  /*0d80*/  STS [R53+0x80], R46 ;  /* 0x0000802e35007388 */ /* 0x0085e80000000800 */
[----:B----4-:R-:W-:Y:S01]  /*0d90*/  STS [R53+0x100], R44 ;  /* 0x0001002c35007388 */ /* 0x010fe20000000800 */
[----:B-1----:R-:W1:Y:S03]  /*0da0*/  LDC.64 R38, c[0x0][0x2a0] ;  /* 0x0000a800ff267b82 */ /* 0x002e660000000a00 */
[----:B------:R3:W-:Y:S01]  /*0db0*/  STS [R53+0x180], R48 ;  /* 0x0001803035007388 */ /* 0x0007e20000000800 */
[----:B------:R-:W-:-:S03]  /*0dc0*/  NOP ;  /* 0x0000000000007918 */ /* 0x000fc60000000000 */
[----:B------:R-:W-:Y:S01]  /*0dd0*/  LDS.128 R32, [R54] ;  /* 0x0000000036207984 */ /* 0x000fe20000000c00 */
[----:B------:R-:W-:Y:S01]  /*0de0*/  BAR.SYNC.DEFER_BLOCKING 0x0 ;  /* 0x0000000000007b1d */ /* 0x000fe20000010000 */
[----:B--2---:R-:W-:-:S05]  /*0df0*/  MOV R46, RZ ;  /* 0x000000ff002e7202 */ /* 0x004fca0000000f00 */
[----:B------:R-:W2:Y:S01]  /*0e00*/  @!P0 LDG.E R40, desc[UR12][R42.64] ;  /* 0x0000000c2a288981 */ /* 0x000ea2000c1e1900 */
[----:B------:R-:W-:-:S03]  /*0e10*/  ISETP.GE.AND P0, PT, R26, R52, PT ;  /* 0x000000341a00720c */ /* 0x000fc60003f06270 */
[----:B------:R-:W4:Y:S04]  /*0e20*/  @!P1 LDG.E R50, desc[UR12][R42.64+0x80] ;  /* 0x0000800c2a329981 */ /* 0x000f28000c1e1900 */
        /* <DEDUP_REMOVED lines=8> */
[----:B------:R-:W-:-:S04]  /*0eb0*/  IADD3 R41, R37, R3, RZ ;  /* 0x0000000325297210 */ /* 0x000fc80007ffe0ff */
[----:B------:R-:W-:Y:S01]  /*0ec0*/  @!P0 IADD3 R39, R3, R39, RZ ;  /* 0x0000002703278210 */ /* 0x000fe20007ffe0ff */
[----:B------:R-:W-:Y:S01]  /*0ed0*/  IMAD R3, R5, UR8, RZ ;  /* 0x0000000805037c24 */ /* 0x000fe2000f8e02ff */
[----:B0-----:R-:W-:-:S03]  /*0ee0*/  LEA R55, R55, UR4, 0x7 ;  /* 0x0000000437377c11 */ /* 0x001fc6000f8e38ff */
[C---:B---3--:R-:W-:Y:S01]  /*0ef0*/  IMAD R43, R0.reuse, UR9, R3 ;  /* 0x00000009002b7c24 */ /* 0x048fe2000f8e0203 */
[----:B------:R-:W-:Y:S01]  /*0f00*/  SHF.R.S32.HI R56, RZ, 0x1f, R55 ;  /* 0x0000001fff387819 */ /* 0x000fe20000011437 */
[----:B------:R-:W-:Y:S02]  /*0f10*/  HFMA2.MMA R48, -RZ, RZ, 0, 0 ;  /* 0x00000000ff307435 */ /* 0x000fe400000001ff */
[----:B------:R-:W-:Y:S01]  /*0f20*/  HFMA2.MMA R74, -RZ, RZ, 0, 0 ;  /* 0x00000000ff4a7435 */ /* 0x000fe200000001ff */
[----:B--2---:R0:W-:Y:S02]  /*0f30*/  STS [R53], R40 ;  /* 0x0000002835007388 */ /* 0x0041e40000000800 */
[----:B0-----:R-:W-:Y:S02]  /*0f40*/  IMAD.MOV.U32 R40, RZ, RZ, R36 ;  /* 0x000000ffff287224 */ /* 0x001fe400078e0024 */
[----:B------:R-:W-:-:S04]  /*0f50*/  @!P0 IMAD.WIDE.U32 R36, R0, UR8, R38 ;  /* 0x0000000800248c25 */ /* 0x000fc8000f8e0026 */
[----:B------:R-:W-:Y:S01]  /*0f60*/  IMAD.WIDE.U32 R38, R0, UR8, R40 ;  /* 0x0000000800267c25 */ /* 0x000fe2000f8e0028 */
[----:B------:R-:W-:Y:S02]  /*0f70*/  ULDC.64 UR8, c[0x0][0x318] ;  /* 0x0000c60000087ab9 */ /* 0x000fe40000000a00 */
[C---:B------:R-:W-:Y:S02]  /*0f80*/  LEA R44, P2, R60.reuse, UR8, 0x2 ;  /* 0x000000083c2c7c11 */ /* 0x040fe4000f8410ff */
[----:B------:R-:W-:Y:S02]  /*0f90*/  IADD3 R3, P3, R55, R38, RZ ;  /* 0x0000002637037210 */ /* 0x000fe40007f7e0ff */
[----:B------:R-:W-:Y:S02]  /*0fa0*/  @!P0 IADD3 R41, P1, R60, R36, RZ ;  /* 0x000000243c298210 */ /* 0x000fe40007f3e0ff */
[----:B------:R-:W-:Y:S02]  /*0fb0*/  IADD3.X R38, R56, R43, R39, P3, !PT ;  /* 0x0000002b38267210 */ /* 0x000fe40001ffe427 */
[----:B------:R-:W-:-:S02]  /*0fc0*/  LEA.HI.X R36, R60, UR9, R61, 0x2, P2 ;  /* 0x000000093c247c11 */ /* 0x000fc400090f143d */
[----:B------:R-:W-:Y:S01]  /*0fd0*/  LEA R44, P2, R3, R44, 0x2 ;  /* 0x0000002c032c7211 */ /* 0x000fe200078410ff */
[----:B----4-:R0:W-:Y:S01]  /*0fe0*/  STS [R53+0x80], R50 ;  /* 0x0000803235007388 */ /* 0x0101e20000000800 */
[----:B------:R-:W-:Y:S02]  /*0ff0*/  @!P0 IADD3.X R42, R61, R37, R43, P1, !PT ;  /* 0x000000253d2a8210 */ /* 0x000fe40000ffe42b */
[----:B------:R-:W-:Y:S01]  /*1000*/  LEA.HI.X R45, R3, R36, R38, 0x2, P2 ;  /* 0x00000024032d7211 */ /* 0x000fe200010f1426 */
[----:B------:R1:W-:Y:S04]  /*1010*/  STS [R53+0x100], R46 ;  /* 0x0001002e35007388 */ /* 0x0003e80000000800 */
[----:B------:R2:W-:Y:S01]  /*1020*/  STS [R53+0x180], R72 ;  /* 0x0001804835007388 */ /* 0x0005e20000000800 */
[----:B------:R-:W-:-:S03]  /*1030*/  NOP ;  /* 0x0000000000007918 */ /* 0x000fc60000000000 */
[----:B------:R-:W-:Y:S01]  /*1040*/  LDS.128 R36, [R54] ;  /* 0x0000000036247984 */ /* 0x000fe20000000c00 */
[----:B------:R-:W-:Y:S02]  /*1050*/  @!P0 LEA R40, P1, R41, UR8, 0x2 ;  /* 0x0000000829288c11 */ /* 0x000fe4000f8210ff */
[-C--:B------:R-:W-:Y:S02]  /*1060*/  ISETP.GE.AND P2, PT, R25, R52.reuse, PT ;  /* 0x000000341900720c */ /* 0x080fe40003f46270 */
[-C--:B------:R-:W-:Y:S01]  /*1070*/  ISETP.GE.AND P3, PT, R26, R52.reuse, PT ;  /* 0x000000341a00720c */ /* 0x080fe20003f66270 */
[----:B0-----:R-:W-:Y:S01]  /*1080*/  IMAD.MOV.U32 R50, RZ, RZ, RZ ;  /* 0x000000ffff327224 */ /* 0x001fe200078e00ff */
[----:B------:R-:W-:Y:S01]  /*1090*/  BAR.SYNC.DEFER_BLOCKING 0x0 ;  /* 0x0000000000007b1d */ /* 0x000fe20000010000 */
[----:B------:R-:W-:Y:S02]  /*10a0*/  @!P0 LEA.HI.X R41, R41, UR9, R42, 0x2, P1 ;  /* 0x0000000929298c11 */ /* 0x000fe400088f142a */
[----:B------:R-:W-:-:S02]  /*10b0*/  ISETP.GE.AND P1, PT, R27, R52, PT ;  /* 0x000000341b00720c */ /* 0x000fc40003f26270 */
[----:B-1----:R-:W-:-:S03]  /*10c0*/  MOV R46, RZ ;  /* 0x000000ff002e7202 */ /* 0x002fc60000000f00 */
[----:B--2---:R-:W0:Y:S01]  /*10d0*/  LDC.64 R72, c[0x0][0x2b0] ;  /* 0x0000ac00ff487b82 */ /* 0x004e220000000a00 */
[----:B------:R-:W-:Y:S01]  /*10e0*/  @!P0 IMAD.MOV.U32 R43, RZ, RZ, R59 ;  /* 0x000000ffff2b8224 */ /* 0x000fe200078e003b */
[----:B------:R-:W-:Y:S01]  /*10f0*/  ULDC.64 UR8, c[0x0][0x2b8] ;  /* 0x0000ae0000087ab9 */ /* 0x000fe20000000a00 */
[----:B------:R1:W2:Y:S04]  /*1100*/  @!P0 LDG.E R48, desc[UR12][R40.64] ;  /* 0x0000000c28308981 */ /* 0x0002a8000c1e1900 */
[----:B------:R-:W3:Y:S04]  /*1110*/  @!P2 LDG.E R46, desc[UR12][R44.64+-0x180] ;  /* 0xfffe800c2c2ea981 */ /* 0x000ee8000c1e1900 */
[----:B------:R-:W4:Y:S04]  /*1120*/  @!P3 LDG.E R50, desc[UR12][R44.64+-0x100] ;  /* 0xffff000c2c32b981 */ /* 0x000f28000c1e1900 */
[----:B------:R1:W4:Y:S01]  /*1130*/  @!P1 LDG.E R74, desc[UR12][R44.64+-0x80] ;  /* 0xffff800c2c4a9981 */ /* 0x000322000c1e1900 */
[----:B0-----:R-:W-:-:S04]  /*1140*/  IMAD R42, R72, UR15, RZ ;  /* 0x0000000f482a7c24 */ /* 0x001fc8000f8e02ff */
        /* <DEDUP_REMOVED lines=8> */
[----:B------:R-:W-:-:S04]  /*11d0*/  @!P0 IMAD.WIDE.U32 R40, R0, UR8, R42 ;  /* 0x0000000800288c25 */ /* 0x000fc8000f8e002a */
[----:B------:R-:W-:Y:S01]  /*11e0*/  IMAD R43, R0, UR9, R3 ;  /* 0x00000009002b7c24 */ /* 0x000fe2000f8e0203 */
[----:B------:R-:W-:Y:S01]  /*11f0*/  ULDC.64 UR8, c[0x0][0x308] ;  /* 0x0000c20000087ab9 */ /* 0x000fe20000000a00 */
[----:B------:R-:W-:Y:S02]  /*1200*/  IADD3 R3, P6, R55, R44, RZ ;  /* 0x0000002c37037210 */ /* 0x000fe40007fde0ff */
[C---:B------:R-:W-:Y:S02]  /*1210*/  @!P0 IADD3 R47, P5, R60.reuse, R40, RZ ;  /* 0x000000283c2f8210 */ /* 0x040fe40007fbe0ff */
[----:B------:R-:W-:Y:S02]  /*1220*/  LEA R42, P4, R60, UR8, 0x2 ;  /* 0x000000083c2a7c11 */ /* 0x000fe4000f8810ff */
[----:B------:R-:W-:Y:S02]  /*1230*/  IADD3.X R44, R56, R43, R45, P6, !PT ;  /* 0x0000002b382c7210 */ /* 0x000fe400037fe42d */
[----:B------:R-:W-:-:S02]  /*1240*/  @!P0 IADD3.X R72, R61, R41, R43, P5, !PT ;  /* 0x000000293d488210 */ /* 0x000fc40002ffe42b */
[----:B------:R-:W-:Y:S02]  /*1250*/  LEA.HI.X R43, R60, UR9, R61, 0x2, P4 ;  /* 0x000000093c2b7c11 */ /* 0x000fe4000a0f143d */
[----:B------:R-:W-:-:S04]  /*1260*/  @!P0 LEA R40, P5, R47, UR8, 0x2 ;  /* 0x000000082f288c11 */ /* 0x000fc8000f8a10ff */
[----:B------:R-:W-:Y:S01]  /*1270*/  @!P0 LEA.HI.X R41, R47, UR9, R72, 0x2, P5 ;  /* 0x000000092f298c11 */ /* 0x000fe2000a8f1448 */
[----:B------:R-:W-:Y:S01]  /*1280*/  HFMA2.MMA R76, -RZ, RZ, 0, 0 ;  /* 0x00000000ff4c7435 */ /* 0x000fe200000001ff */
[----:B------:R-:W-:Y:S01]  /*1290*/  IMAD.MOV.U32 R72, RZ, RZ, RZ ;  /* 0x000000ffff487224 */ /* 0x000fe200078e00ff */
[----:B------:R-:W-:Y:S01]  /*12a0*/  MOV R78, RZ ;  /* 0x000000ff004e7202 */ /* 0x000fe20000000f00 */
[----:B--2---:R0:W-:Y:S04]  /*12b0*/  STS [R53], R48 ;  /* 0x0000003035007388 */ /* 0x0041e80000000800 */
[----:B---3--:R-:W-:Y:S01]  /*12c0*/  STS [R53+0x80], R46 ;  /* 0x0000802e35007388 */ /* 0x008fe20000000800 */
[----:B0-----:R-:W-:-:S03]  /*12d0*/  LEA R48, P4, R3, R42, 0x2 ;  /* 0x0000002a03307211 */ /* 0x001fc600078810ff */
[----:B----4-:R0:W-:Y:S01]  /*12e0*/  STS [R53+0x100], R50 ;  /* 0x0001003235007388 */ /* 0x0101e20000000800 */
[----:B------:R-:W-:-:S03]  /*12f0*/  LEA.HI.X R49, R3, R43, R44, 0x2, P4 ;  /* 0x0000002b03317211 */ /* 0x000fc600020f142c */
[----:B------:R-:W-:Y:S01]  /*1300*/  STS [R53+0x180], R74 ;  /* 0x0001804a35007388 */ /* 0x000fe20000000800 */
[----:B------:R-:W-:-:S03]  /*1310*/  NOP ;  /* 0x0000000000007918 */ /* 0x000fc60000000000 */
[----:B------:R-:W1:Y:S01]  /*1320*/  LDS.128 R44, [R54] ;  /* 0x00000000362c7984 */ /* 0x000e620000000c00 */
[----:B------:R-:W-:Y:S01]  /*1330*/  BAR.SYNC.DEFER_BLOCKING 0x0 ;  /* 0x0000000000007b1d */ /* 0x000fe20000010000 */
[----:B0-----:R-:W-:-:S05]  /*1340*/  IMAD.MOV.U32 R50, RZ, RZ, RZ ;  /* 0x000000ffff327224 */ /* 0x001fca00078e00ff */
[----:B------:R-:W2:Y:S04]  /*1350*/  @!P0 LDG.E R72, desc[UR12][R40.64] ;  /* 0x0000000c28488981 */ /* 0x000ea8000c1e1900 */
[----:B------:R-:W3:Y:S04]  /*1360*/  @!P3 LDG.E R76, desc[UR12][R48.64+-0x100] ;  /* 0xffff000c304cb981 */ /* 0x000ee8000c1e1900 */
[----:B------:R-:W4:Y:S04]  /*1370*/  @!P2 LDG.E R78, desc[UR12][R48.64+-0x180] ;  /* 0xfffe800c304ea981 */ /* 0x000f28000c1e1900 */
[----:B------:R0:W4:Y:S01]  /*1380*/  @!P1 LDG.E R50, desc[UR12][R48.64+-0x80] ;  /* 0xffff800c30329981 */ /* 0x000122000c1e1900 */
[----:B-1----:R-:W-:-:S06]  /*1390*/  FMUL.FTZ R51, R44, -1.4426950216293334961 ;  /* 0xbfb8aa3b2c337820 */ /* 0x002fcc0000410000 */
[----:B------:R-:W1:Y:S01]  /*13a0*/  MUFU.EX2 R51, R51 ;  /* 0x0000003300337308 */ /* 0x000e620000000800 */
[----:B0-----:R-:W-:Y:S01]  /*13b0*/  FMUL.FTZ R48, R46, -1.4426950216293334961 ;  /* 0xbfb8aa3b2e307820 */ /* 0x001fe20000410000 */
[----:B------:R-:W-:-:S06]  /*13c0*/  FMUL.FTZ R57, R45, -1.4426950216293334961 ;  /* 0xbfb8aa3b2d397820 */ /* 0x000fcc0000410000 */
[----:B------:R-:W0:Y:S08]  /*13d0*/  MUFU.EX2 R48, R48 ;  /* 0x0000003000307308 */ /* 0x000e300000000800 */
[----:B------:R-:W-:Y:S01]  /*13e0*/  MUFU.EX2 R57, R57 ;  /* 0x0000003900397308 */ /* 0x000fe20000000800 */
[----:B-1----:R-:W-:-:S07]  /*13f0*/  FADD.FTZ R3, R51, 1 ;  /* 0x3f80000033037421 */ /* 0x002fce0000010000 */
[----:B------:R-:W1:Y:S01]  /*1400*/  MUFU.RCP R3, R3 ;  /* 0x0000000300037308 */ /* 0x000e620000001000 */
[----:B0-----:R-:W-:-:S07]  /*1410*/  FADD.FTZ R77, R48, 1 ;  /* 0x3f800000304d7421 */ /* 0x001fce0000010000 */
[----:B------:R-:W-:Y:S01]  /*1420*/  MUFU.RCP R77, R77 ;  /* 0x0000004d004d7308 */ /* 0x000fe20000001000 */
[----:B------:R-:W0:Y:S01]  /*1430*/  S2UR UR6, SR_CgaCtaId ;  /* 0x00000000000679c3 */ /* 0x000e220000008800 */
[----:B-1----:R-:W-:-:S04]  /*1440*/  FADD.FTZ R49, -R3, 1 ;  /* 0x3f80000003317421 */ /* 0x002fc80000010100 */
[----:B------:R-:W-:Y:S01]  /*1450*/  FFMA.FTZ R49, R44, R49, 1 ;  /* 0x3f8000002c317423 */ /* 0x000fe20000010031 */
[----:B------:R-:W-:Y:S01]  /*1460*/  ISETP.NE.AND P1, PT, R8, RZ, PT ;  /* 0x000000ff0800720c */ /* 0x000fe20003f25270 */
[----:B------:R-:W-:Y:S02]  /*1470*/  UMOV UR5, 0x400 ;  /* 0x0000040000057882 */ /* 0x000fe40000000000 */
[----:B0-----:R-:W-:Y:S01]  /*1480*/  ULEA UR5, UR6, UR5, 0x18 ;  /* 0x0000000506057291 */ /* 0x001fe2000f8ec03f */
[----:B------:R-:W-:Y:S01]  /*1490*/  BSSY B0, `(.L_x_10249) ;  /* 0x000003e000007945 */ /* 0x000fe20003800000 */
[----:B--2---:R0:W-:Y:S04]  /*14a0*/  STS [R53], R72 ;  /* 0x0000004835007388 */ /* 0x0041e80000000800 */
[----:B---3--:R1:W-:Y:S04]  /*14b0*/  STS [R53+0x100], R76 ;  /* 0x0001004c35007388 */ /* 0x0083e80000000800 */
[----:B----4-:R2:W-:Y:S04]  /*14c0*/  STS [R53+0x80], R78 ;  /* 0x0000804e35007388 */ /* 0x0105e80000000800 */
[----:B------:R-:W-:Y:S01]  /*14d0*/  STS [R53+0x180], R50 ;  /* 0x0001803235007388 */ /* 0x000fe20000000800 */
[----:B------:R-:W-:-:S03]  /*14e0*/  NOP ;  /* 0x0000000000007918 */ /* 0x000fc60000000000 */
[----:B------:R-:W3:Y:S01]  /*14f0*/  LDS.128 R40, [R54] ;  /* 0x0000000036287984 */ /* 0x000ee20000000c00 */
[----:B0-----:R-:W-:-:S06]  /*1500*/  FMUL.FTZ R72, R47, -1.4426950216293334961 ;  /* 0xbfb8aa3b2f487820 */ /* 0x001fcc0000410000 */
[----:B------:R-:W2:Y:S01]  /*1510*/  MUFU.EX2 R72, R72 ;  /* 0x0000004800487308 */ /* 0x000ea20000000800 */
[----:B-1----:R-:W-:-:S07]  /*1520*/  FADD.FTZ R76, R57, 1 ;  /* 0x3f800000394c7421 */ /* 0x002fce0000010000 */
[----:B------:R-:W0:Y:S01]  /*1530*/  MUFU.RCP R76, R76 ;  /* 0x0000004c004c7308 */ /* 0x000e220000001000 */
[----:B--2---:R-:W-:-:S07]  /*1540*/  FADD.FTZ R78, R72, 1 ;  /* 0x3f800000484e7421 */ /* 0x004fce0000010000 */
[----:B------:R-:W1:Y:S01]  /*1550*/  MUFU.RCP R78, R78 ;  /* 0x0000004e004e7308 */ /* 0x000e620000001000 */
[----:B---3--:R-:W-:-:S04]  /*1560*/  FMUL.FTZ R48, R36, R40 ;  /* 0x0000002824307220 */ /* 0x008fc80000410000 */
[----:B------:R-:W-:-:S04]  /*1570*/  FMUL.FTZ R48, R3, R48 ;  /* 0x0000003003307220 */ /* 0x000fc80000410000 */
[----:B------:R-:W-:Y:S01]  /*1580*/  FMUL.FTZ R48, R48, R49 ;  /* 0x0000003130307220 */ /* 0x000fe20000410000 */
[----:B------:R-:W-:Y:S01]  /*1590*/  FADD.FTZ R49, -R77, 1 ;  /* 0x3f8000004d317421 */ /* 0x000fe20000010100 */
[----:B0-----:R-:W-:Y:S01]  /*15a0*/  FADD.FTZ R50, -R76, 1 ;  /* 0x3f8000004c327421 */ /* 0x001fe20000010100 */
[----:B------:R-:W-:Y:S02]  /*15b0*/  FMUL.FTZ R72, R38, R42 ;  /* 0x0000002a26487220 */ /* 0x000fe40000410000 */
[----:B------:R-:W-:Y:S01]  /*15c0*/  FFMA.FTZ R51, R46, R49, 1 ;  /* 0x3f8000002e337423 */ /* 0x000fe20000010031 */
[----:B------:R-:W-:Y:S01]  /*15d0*/  FMUL.FTZ R49, R37, R41 ;  /* 0x0000002925317220 */ /* 0x000fe20000410000 */
[----:B-1----:R-:W-:Y:S01]  /*15e0*/  FADD.FTZ R74, -R78, 1 ;  /* 0x3f8000004e4a7421 */ /* 0x002fe20000010100 */
        /* <DEDUP_REMOVED lines=9> */
[----:B------:R-:W-:Y:S01]  /*1680*/  BAR.SYNC.DEFER_BLOCKING 0x0 ;  /* 0x0000000000007b1d */ /* 0x000fe20000010000 */
[----:B------:R-:W-:-:S07]  /*1690*/  MOV R57, UR5 ;  /* 0x0000000500397c02 */ /* 0x000fce0008000f00 */
        /* <DEDUP_REMOVED lines=13> */
[----:B------:R-:W-:-:S04]  /*1770*/  IADD3 R74, P2, R60, R58, RZ ;  /* 0x0000003a3c4a7210 */ /* 0x000fc80007f5e0ff */
[----:B------:R-:W-:Y:S02]  /*1780*/  IADD3 R87, R49, R51, RZ ;  /* 0x0000003331577210 */ /* 0x000fe40007ffe0ff */
[----:B------:R-:W-:Y:S02]  /*1790*/  IADD3.X R75, R61, R59, RZ, P2, !PT ;  /* 0x0000003b3d4b7210 */ /* 0x000fe400017fe4ff */
        /* <DEDUP_REMOVED lines=13> */
.L_x_10250:
[----:B------:R-:W-:Y:S05]  /*1870*/  BSYNC B0 ;  /* 0x0000000000007941 */ /* 0x000fea0003800000 */
.L_x_10249:
[----:B------:R-:W-:Y:S01]  /*1880*/  ULDC.64 UR8, c[0x0][0x3a0] ;  /* 0x0000e80000087ab9 */ /* 0x000fe20000000a00 */
[----:B------:R-:W-:Y:S01]  /*1890*/  MOV R49, R87 ;  /* 0x0000005700317202 */ /* 0x000fe20000000f00 */
[----:B------:R-:W-:Y:S01]  /*18a0*/  IMAD R51, R5, UR8, RZ ;  /* 0x0000000805337c24 */ /* 0x000fe2000f8e02ff */
[----:B------:R-:W-:Y:S01]  /*18b0*/  ISETP.GE.AND P2, PT, R26, R80, PT ;  /* 0x000000501a00720c */ /* 0x000fe20003f46270 */
[----:B------:R-:W-:Y:S01]  /*18c0*/  FMUL.FTZ R76, R45, R76 ;  /* 0x0000004c2d4c7220 */ /* 0x000fe20000410000 */
        /* <DEDUP_REMOVED lines=9> */
[----:B------:R-:W-:Y:S02]  /*1960*/  LEA R51, P4, R60, UR8, 0x2 ;  /* 0x000000083c337c11 */ /* 0x000fe4000f8810ff */
[----:B------:R-:W-:Y:S01]  /*1970*/  IADD3.X R49, R56, R73, R49, P5, !PT ;  /* 0x0000004938317210 */ /* 0x000fe20002ffe431 */
        /* <DEDUP_REMOVED lines=48> */
.L_x_10253:
[----:B------:R-:W-:Y:S05]  /*1c80*/  BSYNC B0 ;  /* 0x0000000000007941 */ /* 0x000fea0003800000 */
.L_x_10252:
[----:B------:R-:W-:Y:S01]  /*1c90*/  IMAD.MOV.U32 R37, RZ, RZ, R43 ;  /* 0x000000ffff257224 */ /* 0x000fe200078e002b */
        /* <DEDUP_REMOVED lines=16> */
.L_x_10251:
[----:B0-----:R-:W0:Y:S01]  /*1da0*/  LDC R36, c[0x0][0x21c] ;  /* 0x00008700ff247b82 */ /* 0x001e220000000800 */
[----:B------:R-:W-:Y:S01]  /*1db0*/  FFMA.FTZ R38, R28, R3, R9 ;  /* 0x000000031c267223 */ /* 0x000fe20000010009 */
[-C--:B-----5:R-:W-:Y:S01]  /*1dc0*/  FMUL.FTZ R37, R72, R2.reuse ;  /* 0x0000000248257220 */ /* 0x0a0fe20000410000 */
[----:B------:R-:W-:Y:S01]  /*1dd0*/  FMUL.FTZ R39, R90, R2 ;  /* 0x000000025a277220 */ /* 0x000fe20000410000 */
[----:B------:R-:W-:Y:S01]  /*1de0*/  CS2R R42, SRZ ;  /* 0x00000000002a7805 */ /* 0x000fe2000001ff00 */
[----:B------:R-:W-:Y:S01]  /*1df0*/  FFMA.FTZ R9, R29, R72, R38 ;  /* 0x000000481d097223 */ /* 0x000fe20000010026 */
[----:B------:R-:W-:Y:S01]  /*1e00*/  FMUL.FTZ R38, R73, R2 ;  /* 0x0000000249267220 */ /* 0x000fe20000410000 */
[----:B------:R-:W-:Y:S02]  /*1e10*/  CS2R R40, SRZ ;  /* 0x0000000000287805 */ /* 0x000fe4000001ff00 */
[----:B------:R-:W-:-:S04]  /*1e20*/  FFMA.FTZ R44, R30, R73, R9 ;  /* 0x000000491e2c7223 */ /* 0x000fc80000010009 */
[----:B------:R-:W-:Y:S01]  /*1e30*/  FFMA.FTZ R9, R31, R90, R44 ;  /* 0x0000005a1f097223 */ /* 0x000fe2000001002c */
[----:B------:R-:W-:Y:S01]  /*1e40*/  BAR.SYNC.DEFER_BLOCKING 0x0 ;  /* 0x0000000000007b1d */ /* 0x000fe20000010000 */
[----:B0-----:R-:W-:Y:S01]  /*1e50*/  ISETP.GE.AND P0, PT, R36, 0x1, PT ;  /* 0x000000012400780c */ /* 0x001fe20003f06270 */
[----:B------:R-:W-:-:S12]  /*1e60*/  FMUL.FTZ R36, R3, R2 ;  /* 0x0000000203247220 */ /* 0x000fd80000410000 */
[----:B------:R-:W-:Y:S05]  /*1e70*/  @!P0 BRA `(.L_x_10254) ;  /* 0x0000001400cc8947 */ /* 0x000fea0003800000 */
[----:B------:R-:W0:Y:S01]  /*1e80*/  LDC.64 R48, c[0x0][0x348] ;  /* 0x0000d200ff307b82 */ /* 0x000e220000000a00 */
[----:B------:R-:W-:Y:S01]  /*1e90*/  HFMA2.MMA R45, -RZ, RZ, 0, 0 ;  /* 0x00000000ff2d7435 */ /* 0x000fe200000001ff */
[----:B------:R-:W-:Y:S01]  /*1ea0*/  MOV R44, R8 ;  /* 0x00000008002c7202 */ /* 0x000fe20000000f00 */
[----:B------:R-:W-:Y:S01]  /*1eb0*/  ULDC.64 UR6, c[0x0][0x350] ;  /* 0x0000d40000067ab9 */ /* 0x000fe20000000a00 */
[----:B------:R-:W-:Y:S01]  /*1ec0*/  HFMA2.MMA R98, -RZ, RZ, 0, 0 ;  /* 0x00000000ff627435 */ /* 0x000fe200000001ff */
[----:B------:R-:W-:Y:S02]  /*1ed0*/  IMAD R47, R7, UR6, RZ ;  /* 0x00000006072f7c24 */ /* 0x000fe4000f8e02ff */
[--C-:B------:R-:W-:Y:S01]  /*1ee0*/  FADD.FTZ R94, R35, R4.reuse ;  /* 0x00000004235e7221 */ /* 0x100fe20000010000 */
[--C-:B------:R-:W-:Y:S01]  /*1ef0*/  FADD.FTZ R95, R34, R4.reuse ;  /* 0x00000004225f7221 */ /* 0x100fe20000010000 */
[----:B------:R-:W1:Y:S01]  /*1f00*/  LDC R91, c[0x0][0x224] ;  /* 0x00008900ff5b7b82 */ /* 0x000e620000000800 */
[--C-:B------:R-:W-:Y:S01]  /*1f10*/  FADD.FTZ R96, R33, R4.reuse ;  /* 0x0000000421607221 */ /* 0x100fe20000010000 */
[----:B------:R-:W-:Y:S01]  /*1f20*/  FADD.FTZ R97, R32, R4 ;  /* 0x0000000420617221 */ /* 0x000fe20000010000 */
[----:B------:R-:W-:Y:S01]  /*1f30*/  UMOV UR5, URZ ;  /* 0x0000003f00057c82 */ /* 0x000fe20008000000 */
[----:B------:R-:W-:Y:S01]  /*1f40*/  ULDC UR22, c[0x0][0x224] ;  /* 0x0000890000167ab9 */ /* 0x000fe20000000800 */
[----:B------:R-:W-:Y:S01]  /*1f50*/  ULDC UR23, c[0x0][0x21c] ;  /* 0x0000870000177ab9 */ /* 0x000fe20000000800 */
[----:B------:R-:W-:Y:S01]  /*1f60*/  ULDC.64 UR18, c[0x0][0x360] ;  /* 0x0000d80000127ab9 */ /* 0x000fe20000000a00 */
[----:B------:R-:W-:Y:S01]  /*1f70*/  ULDC.64 UR24, c[0x0][0x3c8] ;  /* 0x0000f20000187ab9 */ /* 0x000fe20000000a00 */
[----:B------:R-:W2:Y:S01]  /*1f80*/  LDC.64 R78, c[0x0][0x360] ;  /* 0x0000d800ff4e7b82 */ /* 0x000ea20000000a00 */
[----:B------:R-:W-:Y:S01]  /*1f90*/  ULDC.64 UR8, c[0x0][0x238] ;  /* 0x00008e0000087ab9 */ /* 0x000fe20000000a00 */
[----:B------:R-:W-:Y:S01]  /*1fa0*/  ULDC.64 UR10, c[0x0][0x250] ;  /* 0x00009400000a7ab9 */ /* 0x000fe20000000a00 */
[----:B------:R-:W-:Y:S01]  /*1fb0*/  ULDC.64 UR16, c[0x0][0x270] ;  /* 0x00009c0000107ab9 */ /* 0x000fe20000000a00 */
[----:B0-----:R-:W-:-:S04]  /*1fc0*/  IMAD R46, R48, UR15, RZ ;  /* 0x0000000f302e7c24 */ /* 0x001fc8000f8e02ff */
[----:B------:R-:W0:Y:S01]  /*1fd0*/  LDC.64 R80, c[0x0][0x2d0] ;  /* 0x0000b400ff507b82 */ /* 0x000e220000000a00 */
[----:B------:R-:W-:-:S04]  /*1fe0*/  IMAD.WIDE.U32 R44, R48, UR14, R44 ;  /* 0x0000000e302c7c25 */ /* 0x000fc8000f8e002c */
[----:B------:R-:W-:-:S03]  /*1ff0*/  IMAD R43, R49, UR14, R46 ;  /* 0x0000000e312b7c24 */ /* 0x000fc6000f8e022e */
[----:B------:R-:W3:Y:S02]  /*2000*/  LDC.64 R82, c[0x0][0x2e0] ;  /* 0x0000b800ff527b82 */ /* 0x000ee40000000a00 */
[----:B------:R-:W-:Y:S01]  /*2010*/  IADD3 R45, R45, R43, RZ ;  /* 0x0000002b2d2d7210 */ /* 0x000fe20007ffe0ff */
[C---:B------:R-:W-:Y:S02]  /*2020*/  IMAD R43, R6.reuse, UR7, R47 ;  /* 0x00000007062b7c24 */ /* 0x040fe4000f8e022f */
[----:B------:R-:W-:Y:S01]  /*2030*/  IMAD.WIDE.U32 R44, R6, UR6, R44 ;  /* 0x00000006062c7c25 */ /* 0x000fe2000f8e002c */
[----:B------:R-:W-:-:S03]  /*2040*/  ULDC.64 UR6, c[0x0][0x3c8] ;  /* 0x0000f20000067ab9 */ /* 0x000fc60000000a00 */
[----:B------:R-:W-:Y:S01]  /*2050*/  IMAD.IADD R43, R45, 0x1, R43 ;  /* 0x000000012d2b7824 */ /* 0x000fe200078e022b */
[----:B------:R-:W-:Y:S02]  /*2060*/  IADD3 R76, P0, R58, R44, RZ ;  /* 0x0000002c3a4c7210 */ /* 0x000fe40007f1e0ff */
[C---:B------:R-:W-:Y:S01]  /*2070*/  LEA R88, P2, R44.reuse, UR6, 0x2 ;  /* 0x000000062c587c11 */ /* 0x040fe2000f8410ff */
[----:B------:R-:W-:Y:S01]  /*2080*/  UMOV UR6, URZ ;  /* 0x0000003f00067c82 */ /* 0x000fe20008000000 */
[----:B------:R-:W-:Y:S02]  /*2090*/  IADD3.X R77, R59, R43, RZ, P0, !PT ;  /* 0x0000002b3b4d7210 */ /* 0x000fe400007fe4ff */
        /* <DEDUP_REMOVED lines=8> */
[----:B------:R-:W-:Y:S02]  /*2120*/  MOV R43, RZ ;  /* 0x000000ff002b7202 */ /* 0x000fe40000000f00 */
[----:B------:R-:W-:-:S02]  /*2130*/  IADD3.X R85, R44, -0x1, RZ, P0, !PT ;  /* 0xffffffff2c557810 */ /* 0x000fc400007fe4ff */
[C---:B------:R-:W-:Y:S02]  /*2140*/  IADD3.X R87, R44.reuse, -0x1, RZ, P3, !PT ;  /* 0xffffffff2c577810 */ /* 0x040fe40001ffe4ff */
[----:B-12---:R-:W-:-:S07]  /*2150*/  IADD3.X R89, R44, -0x1, RZ, P4, !PT ;  /* 0xffffffff2c597810 */ /* 0x006fce00027fe4ff */
.L_x_10267:
[----:B------:R-:W-:Y:S01]  /*2160*/  SHF.R.S32.HI R105, RZ, 0x1f, R98 ;  /* 0x0000001fff697819 */ /* 0x000fe20000011462 */
[----:B--23--:R-:W-:Y:S01]  /*2170*/  IMAD.MOV.U32 R46, RZ, RZ, R64 ;  /* 0x000000ffff2e7224 */ /* 0x00cfe200078e0040 */
[----:B------:R-:W-:Y:S01]  /*2180*/  MOV R47, R21 ;  /* 0x00000015002f7202 */ /* 0x000fe20000000f00 */
[----:B------:R-:W-:Y:S01]  /*2190*/  IMAD.WIDE.U32 R44, R98, UR10, R60 ;  /* 0x0000000a622c7c25 */ /* 0x000fe2000f8e003c */
[-C--:B------:R-:W-:Y:S02]  /*21a0*/  ISETP.GE.AND P0, PT, R25, R52.reuse, PT ;  /* 0x000000341900720c */ /* 0x080fe40003f06270 */
[-C--:B------:R-:W-:Y:S01]  /*21b0*/  ISETP.GE.AND P3, PT, R26, R52.reuse, PT ;  /* 0x000000341a00720c */ /* 0x080fe20003f66270 */
[----:B------:R-:W-:Y:S01]  /*21c0*/  IMAD R49, R105, UR8, RZ ;  /* 0x0000000869317c24 */ /* 0x000fe2000f8e02ff */
[----:B------:R-:W-:Y:S01]  /*21d0*/  ISETP.GE.AND P4, PT, R27, R52, PT ;  /* 0x000000341b00720c */ /* 0x000fe20003f86270 */
[----:B------:R-:W-:Y:S01]  /*21e0*/  IMAD R51, R105, UR10, RZ ;  /* 0x0000000a69337c24 */ /* 0x000fe2000f8e02ff */
[----:B------:R-:W-:Y:S01]  /*21f0*/  LEA R48, P6, R44, R18, 0x2 ;  /* 0x000000122c307211 */ /* 0x000fe200078c10ff */
[----:B------:R-:W-:Y:S01]  /*2200*/  IMAD.WIDE.U32 R46, R98, UR8, R46 ;  /* 0x00000008622e7c25 */ /* 0x000fe2000f8e002e */
[----:B------:R-:W-:-:S02]  /*2210*/  MOV R92, RZ ;  /* 0x000000ff005c7202 */ /* 0x000fc40000000f00 */
[----:B------:R-:W-:Y:S01]  /*2220*/  MOV R104, RZ ;  /* 0x000000ff00687202 */ /* 0x000fe20000000f00 */
[----:B------:R-:W-:Y:S01]  /*2230*/  IMAD R49, R98, UR9, R49 ;  /* 0x0000000962317c24 */ /* 0x000fe2000f8e0231 */
[----:B0-----:R-:W-:Y:S01]  /*2240*/  LEA R50, P5, R46, R80, 0x2 ;  /* 0x000000502e327211 */ /* 0x001fe200078a10ff */
[----:B------:R-:W-:Y:S02]  /*2250*/  IMAD R51, R98, UR11, R51 ;  /* 0x0000000b62337c24 */ /* 0x000fe4000f8e0233 */
[----:B------:R-:W-:Y:S01]  /*2260*/  IMAD.MOV.U32 R102, RZ, RZ, RZ ;  /* 0x000000ffff667224 */ /* 0x000fe200078e00ff */
[----:B------:R-:W-:Y:S02]  /*2270*/  IADD3 R47, R47, R49, RZ ;  /* 0x000000312f2f7210 */ /* 0x000fe40007ffe0ff */
[----:B------:R-:W-:Y:S02]  /*2280*/  IADD3 R45, R45, R51, RZ ;  /* 0x000000332d2d7210 */ /* 0x000fe40007ffe0ff */
[----:B------:R-:W-:-:S02]  /*2290*/  LEA.HI.X R51, R46, R81, R47, 0x2, P5 ;  /* 0x000000512e337211 */ /* 0x000fc400028f142f */
[----:B------:R-:W-:Y:S02]  /*22a0*/  MOV R46, RZ ;  /* 0x000000ff002e7202 */ /* 0x000fe40000000f00 */
[----:B------:R-:W-:Y:S01]  /*22b0*/  LEA.HI.X R49, R44, R19, R45, 0x2, P6 ;  /* 0x000000132c317211 */ /* 0x000fe200030f142d */
[----:B------:R3:W2:Y:S04]  /*22c0*/  LDG.E R99, desc[UR12][R50.64] ;  /* 0x0000000c32637981 */ /* 0x0006a8000c1e1900 */
[----:B------:R-:W4:Y:S04]  /*22d0*/  @!P0 LDG.E R102, desc[UR12][R48.64+0x80] ;  /* 0x0000800c30668981 */ /* 0x000f28000c1e1900 */
[----:B------:R-:W2:Y:S04]  /*22e0*/  @!P3 LDG.E R92, desc[UR12][R48.64+0x100] ;  /* 0x0001000c305cb981 */ /* 0x000ea8000c1e1900 */
[----:B------:R-:W2:Y:S04]  /*22f0*/  @!P2 LDG.E R46, desc[UR12][R48.64] ;  /* 0x0000000c302ea981 */ /* 0x000ea8000c1e1900 */
[----:B------:R0:W2:Y:S01]  /*2300*/  @!P4 LDG.E R104, desc[UR12][R48.64+0x180] ;  /* 0x0001800c3068c981 */ /* 0x0000a2000c1e1900 */
[----:B------:R-:W-:Y:S01]  /*2310*/  MOV R44, R62 ;  /* 0x0000003e002c7202 */ /* 0x000fe20000000f00 */
[----:B------:R-:W-:Y:S01]  /*2320*/  IMAD R101, R105, UR16, RZ ;  /* 0x0000001069657c24 */ /* 0x000fe2000f8e02ff */
[----:B------:R-:W-:-:S03]  /*2330*/  MOV R45, R23 ;  /* 0x00000017002d7202 */ /* 0x000fc60000000f00 */
[C---:B------:R-:W-:Y:S02]  /*2340*/  IMAD R101, R98.reuse, UR17, R101 ;  /* 0x0000001162657c24 */ /* 0x040fe4000f8e0265 */
[----:B------:R-:W-:-:S03]  /*2350*/  IMAD.WIDE.U32 R44, R98, UR16, R44 ;  /* 0x00000010622c7c25 */ /* 0x000fc6000f8e002c */
[----:B---3--:R-:W-:Y:S02]  /*2360*/  LEA R50, P3, R44, R82, 0x2 ;  /* 0x000000522c327211 */ /* 0x008fe400078610ff */
[----:B------:R-:W-:-:S04]  /*2370*/  IADD3 R45, R45, R101, RZ ;  /* 0x000000652d2d7210 */ /* 0x000fc80007ffe0ff */
[----:B------:R-:W-:Y:S02]  /*2380*/  LEA.HI.X R51, R44, R83, R45, 0x2, P3 ;  /* 0x000000532c337211 */ /* 0x000fe400018f142d */
[----:B------:R-:W-:-:S04]  /*2390*/  ISETP.GT.AND P0, PT, R20, 0x1, PT ;  /* 0x000000011400780c */ /* 0x000fc80003f04270 */
[----:B------:R-:W-:Y:S01]  /*23a0*/  ISETP.EQ.AND P0, PT, R22, RZ, P0 ;  /* 0x000000ff1600720c */ /* 0x000fe20000702270 */
[----:B------:R-:W-:-:S05]  /*23b0*/  VIADD R47, R20, 0xffffffff ;  /* 0xffffffff142f7836 */ /* 0x000fca0000000000 */
[----:B------:R-:W-:Y:S01]  /*23c0*/  LEA.HI R93, R47, R47, RZ, 0x1 ;  /* 0x0000002f2f5d7211 */ /* 0x000fe200078f08ff */
[----:B------:R-:W-:-:S03]  /*23d0*/  FADD.FTZ R101, R32, R4 ;  /* 0x0000000420657221 */ /* 0x000fc60000010000 */
[----:B------:R-:W-:-:S03]  /*23e0*/  LOP3.LUT R100, R93, 0xfffffe, RZ, 0xc0, !PT ;  /* 0x00fffffe5d647812 */ /* 0x000fc600078ec0ff */
[----:B0-----:R-:W0:Y:S01]  /*23f0*/  @P0 LDC R48, c[0x0][0x21c] ;  /* 0x00008700ff300b82 */ /* 0x001e220000000800 */
[----:B------:R-:W-:Y:S01]  /*2400*/  ISETP.NE.AND P3, PT, R8, RZ, PT ;  /* 0x000000ff0800720c */ /* 0x000fe20003f65270 */
[----:B------:R-:W-:Y:S01]  /*2410*/  IMAD.IADD R47, R47, 0x1, -R100 ;  /* 0x000000012f2f7824 */ /* 0x000fe200078e0a64 */
[----:B------:R-:W-:Y:S02]  /*2420*/  @P0 IADD3 R45, R20, -0x2, RZ ;  /* 0xfffffffe142d0810 */ /* 0x000fe40007ffe0ff */
[----:B------:R-:W-:-:S09]  /*2430*/  IADD3 R44, R8, 0x200, RZ ;  /* 0x00000200082c7810 */ /* 0x000fd20007ffe0ff */
[----:B------:R-:W-:Y:S01]  /*2440*/  @!P3 IMAD R44, R47, 0x100, R98 ;  /* 0x000001002f2cb824 */ /* 0x000fe200078e0262 */
[----:B----4-:R-:W-:Y:S04]  /*2450*/  STS [R53+0x80], R102 ;  /* 0x0000806635007388 */ /* 0x010fe80000000800 */
[----:B--2---:R-:W-:Y:S04]  /*2460*/  STS [R53+0x100], R92 ;  /* 0x0001005c35007388 */ /* 0x004fe80000000800 */
[----:B------:R-:W-:Y:S04]  /*2470*/  STS [R53], R46 ;  /* 0x0000002e35007388 */ /* 0x000fe80000000800 */
[----:B-1----:R1:W-:Y:S01]  /*2480*/  STS [R53+0x180], R104 ;  /* 0x0001806835007388 */ /* 0x0023e20000000800 */
[----:B------:R-:W-:-:S03]  /*2490*/  NOP ;  /* 0x0000000000007918 */ /* 0x000fc60000000000 */
[----:B------:R2:W3:Y:S01]  /*24a0*/  LDG.E R110, desc[UR12][R50.64] ;  /* 0x0000000c326e7981 */ /* 0x0004e2000c1e1900 */
[----:B------:R-:W-:-:S04]  /*24b0*/  FMUL.FTZ R93, R99, 1.4426950216293334961 ;  /* 0x3fb8aa3b635d7820 */ /* 0x000fc80000410000 */
[----:B------:R-:W-:-:S06]  /*24c0*/  FMUL.FTZ R100, R93, R101 ;  /* 0x000000655d647220 */ /* 0x000fcc0000410000 */
[----:B------:R-:W4:Y:S01]  /*24d0*/  MUFU.EX2 R100, R100 ;  /* 0x0000006400647308 */ /* 0x000f220000000800 */
[----:B0-----:R-:W-:Y:S01]  /*24e0*/  @P0 IMAD R45, R45, R48, R98 ;  /* 0x000000302d2d0224 */ /* 0x001fe200078e0262 */
[----:B------:R-:W-:-:S03]  /*24f0*/  LEA R107, R44, R57, 0x2 ;  /* 0x000000392c6b7211 */ /* 0x000fc600078e10ff */
[----:B------:R-:W-:Y:S02]  /*2500*/  @P0 IMAD.WIDE R48, R45, 0x8, R70 ;  /* 0x000000082d300825 */ /* 0x000fe400078e0246 */
[----:B------:R-:W0:Y:S04]  /*2510*/  LDS.128 R44, [R54] ;  /* 0x00000000362c7984 */ /* 0x000e280000000c00 */
[----:B----4-:R4:W-:Y:S01]  /*2520*/  STS [R107+0x648], R100 ;  /* 0x000648646b007388 */ /* 0x0109e20000000800 */
[----:B------:R-:W-:Y:S01]  /*2530*/  ISETP.NE.AND P4, PT, R8, 0x1f, PT ;  /* 0x0000001f0800780c */ /* 0x000fe20003f85270 */
[----:B------:R-:W-:Y:S01]  /*2540*/  BAR.SYNC.DEFER_BLOCKING 0x0 ;  /* 0x0000000000007b1d */ /* 0x000fe20000010000 */
[--C-:B-1----:R-:W-:Y:S01]  /*2550*/  FADD.FTZ R104, R33, R4.reuse ;  /* 0x0000000421687221 */ /* 0x102fe20000010000 */
[--C-:B------:R-:W-:Y:S01]  /*2560*/  FADD.FTZ R102, R35, R4.reuse ;  /* 0x0000000423667221 */ /* 0x100fe20000010000 */
[----:B------:R-:W-:-:S02]  /*2570*/  FADD.FTZ R103, R34, R4 ;  /* 0x0000000422677221 */ /* 0x000fc40000010000 */
[C---:B--2---:R-:W-:Y:S01]  /*2580*/  FMUL.FTZ R50, R93.reuse, R104 ;  /* 0x000000685d327220 */ /* 0x044fe20000410000 */
[----:B------:R-:W-:-:S06]  /*2590*/  FMUL.FTZ R116, R93, R102 ;  /* 0x000000665d747220 */ /* 0x000fcc0000410000 */
[----:B------:R1:W2:Y:S01]  /*25a0*/  @P4 LDS R121, [R24+0xe4c] ;  /* 0x000e4c0018794984 */ /* 0x0002a20000000800 */
[----:B------:R-:W-:Y:S01]  /*25b0*/  FMUL.FTZ R114, R93, R103 ;  /* 0x000000675d727220 */ /* 0x000fe20000410000 */
[----:B------:R-:W1:Y:S08]  /*25c0*/  MUFU.EX2 R50, R50 ;  /* 0x0000003200327308 */ /* 0x000e700000000800 */
[----:B------:R-:W3:Y:S01]  /*25d0*/  MUFU.EX2 R116, R116 ;  /* 0x0000007400747308 */ /* 0x000ee20000000800 */
[----:B------:R-:W-:-:S02]  /*25e0*/  IMAD.MOV.U32 R108, RZ, RZ, RZ ;  /* 0x000000ffff6c7224 */ /* 0x000fc400078e00ff */
[----:B------:R-:W-:-:S05]  /*25f0*/  FMUL.FTZ R115, R28, R97 ;  /* 0x000000611c737220 */ /* 0x000fca0000410000 */
[----:B------:R-:W2:Y:S01]  /*2600*/  MUFU.EX2 R114, R114 ;  /* 0x0000007200727308 */ /* 0x000ea20000000800 */
[----:B------:R-:W-:Y:S01]  /*2610*/  FMUL.FTZ R92, R29, R96 ;  /* 0x000000601d5c7220 */ /* 0x000fe20000410000 */
[----:B----4-:R-:W-:Y:S01]  /*2620*/  FMUL.FTZ R107, R30, R95 ;  /* 0x0000005f1e6b7220 */ /* 0x010fe20000410000 */
[----:B------:R-:W-:Y:S01]  /*2630*/  BSSY B0, `(.L_x_10255) ;  /* 0x0000015000007945 */ /* 0x000fe20003800000 */
[----:B------:R4:W5:Y:S01]  /*2640*/  @P0 LDG.E R108, desc[UR12][R48.64+0x4] ;  /* 0x0000040c306c0981 */ /* 0x000962000c1e1900 */
[----:B0-----:R-:W-:Y:S01]  /*2650*/  FMUL.FTZ R115, R115, R44 ;  /* 0x0000002c73737220 */ /* 0x001fe20000410000 */
[----:B------:R-:W-:Y:S01]  /*2660*/  FMUL.FTZ R111, R92, R45 ;  /* 0x0000002d5c6f7220 */ /* 0x000fe20000410000 */
[----:B------:R-:W-:Y:S01]  /*2670*/  FMUL.FTZ R107, R107, R46 ;  /* 0x0000002e6b6b7220 */ /* 0x000fe20000410000 */
[----:B----4-:R-:W-:Y:S01]  /*2680*/  FMUL.FTZ R48, R31, R94 ;  /* 0x0000005e1f307220 */ /* 0x010fe20000410000 */
[----:B-1----:R-:W-:Y:S01]  /*2690*/  FMUL.FTZ R49, R100, R50 ;  /* 0x0000003264317220 */ /* 0x002fe20000410000 */
[-C--:B---3--:R-:W-:Y:S01]  /*26a0*/  FMUL.FTZ R51, R3, R110.reuse ;  /* 0x0000006e03337220 */ /* 0x088fe20000410000 */
[-C--:B------:R-:W-:Y:S01]  /*26b0*/  FMUL.FTZ R117, R72, R110.reuse ;  /* 0x0000006e48757220 */ /* 0x080fe20000410000 */
[-C--:B------:R-:W-:Y:S01]  /*26c0*/  FMUL.FTZ R119, R73, R110.reuse ;  /* 0x0000006e49777220 */ /* 0x080fe20000410000 */
[----:B------:R-:W-:-:S04]  /*26d0*/  FMUL.FTZ R110, R90, R110 ;  /* 0x0000006e5a6e7220 */ /* 0x000fc80000410000 */
[----:B------:R-:W-:Y:S01]  /*26e0*/  FFMA.FTZ R106, R116, R110, R119 ;  /* 0x0000006e746a7223 */ /* 0x000fe20000010077 */
[----:B--2---:R-:W-:Y:S06]  /*26f0*/  @P4 BRA `(.L_x_10256) ;  /* 0x0000000000204947 */ /* 0x004fec0003800000 */
[----:B------:R-:W-:Y:S01]  /*2700*/  ISETP.NE.AND P0, PT, R20, R91, PT ;  /* 0x0000005b1400720c */ /* 0x000fe20003f05270 */
[----:B------:R-:W-:-:S12]  /*2710*/  HFMA2.MMA R121, -RZ, RZ, 1.875, 0 ;  /* 0x3f800000ff797435 */ /* 0x000fd800000001ff */
[----:B------:R-:W-:-:S04]  /*2720*/  @P0 LEA.HI R92, R20, R20, RZ, 0x1 ;  /* 0x00000014145c0211 */ /* 0x000fc800078f08ff */
[----:B------:R-:W-:-:S04]  /*2730*/  @P0 LOP3.LUT R93, R92, 0xfffffe, RZ, 0xc0, !PT ;  /* 0x00fffffe5c5d0812 */ /* 0x000fc800078ec0ff */
[----:B------:R-:W-:-:S04]  /*2740*/  @P0 IADD3 R93, -R93, R20, RZ ;  /* 0x000000145d5d0210 */ /* 0x000fc80007ffe1ff */
[----:B------:R-:W-:-:S05]  /*2750*/  @P0 LEA R92, R93, R98, 0x8 ;  /* 0x000000625d5c0211 */ /* 0x000fca00078e40ff */
[----:B------:R-:W-:-:S05]  /*2760*/  @P0 IMAD R92, R92, 0x4, R57 ;  /* 0x000000045c5c0824 */ /* 0x000fca00078e0239 */
[----:B------:R0:W1:Y:S02]  /*2770*/  @P0 LDS R121, [R92+0x648] ;  /* 0x000648005c790984 */ /* 0x0000640000000800 */
.L_x_10256:
[----:B------:R-:W-:Y:S05]  /*2780*/  BSYNC B0 ;  /* 0x0000000000007941 */ /* 0x000fea0003800000 */
.L_x_10255:
[----:B-1----:R-:W-:Y:S01]  /*2790*/  FMUL.FTZ R93, R116, R121 ;  /* 0x00000079745d7220 */ /* 0x002fe20000410000 */
[----:B------:R-:W-:Y:S01]  /*27a0*/  FMUL.FTZ R109, R48, R47 ;  /* 0x0000002f306d7220 */ /* 0x000fe20000410000 */
[----:B------:R-:W-:Y:S01]  /*27b0*/  FFMA.FTZ R48, R115, R50, R111 ;  /* 0x0000003273307223 */ /* 0x000fe2000001006f */
        /* <DEDUP_REMOVED lines=8> */
[----:B------:R-:W-:Y:S01]  /*2840*/  ISETP.NE.AND P5, PT, R22, 0x1f, PT ;  /* 0x0000001f1600780c */ /* 0x000fe20003fa5270 */
[----:B------:R-:W1:Y:S01]  /*2850*/  SHFL.DOWN PT, R113, R124, 0x1, 0x1f ;  /* 0x08201f007c717f89 */ /* 0x000e6200000e0000 */
[----:B------:R-:W-:Y:S01]  /*2860*/  ISETP.GE.AND P0, PT, R10, 0x1, PT ;  /* 0x000000010a00780c */ /* 0x000fe20003f06270 */
[----:B------:R-:W-:Y:S02]  /*2870*/  BSSY B0, `(.L_x_10257) ;  /* 0x000006a000007945 */ /* 0x000fe40003800000 */
[----:B------:R-:W2:Y:S04]  /*2880*/  SHFL.DOWN PT, R93, R122, 0x1, 0x1f ;  /* 0x08201f007a5d7f89 */ /* 0x000ea800000e0000 */
[----:B------:R-:W3:Y:S04]  /*2890*/  SHFL.UP PT, R48, R125, 0x1, RZ ;  /* 0x042000007d307989 */ /* 0x000ee800000e00ff */
[----:B------:R-:W4:Y:S01]  /*28a0*/  SHFL.UP PT, R49, R112, 0x1, RZ ;  /* 0x0420000070317989 */ /* 0x000f2200000e00ff */
[C---:B-1----:R-:W-:Y:S01]  /*28b0*/  @P5 FFMA.FTZ R124, R122.reuse, R113, R124 ;  /* 0x000000717a7c5223 */ /* 0x042fe2000001007c */
[----:B--2---:R-:W-:-:S04]  /*28c0*/  @P5 FMUL.FTZ R122, R122, R93 ;  /* 0x0000005d7a7a5220 */ /* 0x004fc80000410000 */
[----:B------:R-:W1:Y:S01]  /*28d0*/  SHFL.DOWN PT, R113, R124, 0x2, 0x1f ;  /* 0x08401f007c717f89 */ /* 0x000e6200000e0000 */
[----:B------:R-:W-:Y:S01]  /*28e0*/  ISETP.GE.U32.AND P5, PT, R22, 0x1e, PT ;  /* 0x0000001e1600780c */ /* 0x000fe20003fa6070 */
[C---:B---3--:R-:W-:Y:S02]  /*28f0*/  @P0 FFMA.FTZ R125, R112.reuse, R48, R125 ;  /* 0x00000030707d0223 */ /* 0x048fe4000001007d */
[----:B------:R-:W2:Y:S01]  /*2900*/  SHFL.DOWN PT, R93, R122, 0x2, 0x1f ;  /* 0x08401f007a5d7f89 */ /* 0x000ea200000e0000 */
[----:B----4-:R-:W-:-:S03]  /*2910*/  @P0 FMUL.FTZ R112, R112, R49 ;  /* 0x0000003170700220 */ /* 0x010fc60000410000 */
[----:B------:R-:W3:Y:S01]  /*2920*/  SHFL.UP PT, R48, R125, 0x2, RZ ;  /* 0x044000007d307989 */ /* 0x000ee200000e00ff */
[----:B------:R-:W-:-:S03]  /*2930*/  ISETP.GE.AND P0, PT, R10, 0x2, PT ;  /* 0x000000020a00780c */ /* 0x000fc60003f06270 */
[----:B------:R-:W4:Y:S02]  /*2940*/  SHFL.UP PT, R49, R112, 0x2, RZ ;  /* 0x0440000070317989 */ /* 0x000f2400000e00ff */
[C---:B-1----:R-:W-:Y:S01]  /*2950*/  @!P5 FFMA.FTZ R124, R122.reuse, R113, R124 ;  /* 0x000000717a7cd223 */ /* 0x042fe2000001007c */
[----:B--2---:R-:W-:-:S04]  /*2960*/  @!P5 FMUL.FTZ R122, R122, R93 ;  /* 0x0000005d7a7ad220 */ /* 0x004fc80000410000 */
[----:B------:R-:W1:Y:S01]  /*2970*/  SHFL.DOWN PT, R113, R124, 0x4, 0x1f ;  /* 0x08801f007c717f89 */ /* 0x000e6200000e0000 */
[----:B------:R-:W-:Y:S02]  /*2980*/  ISETP.GE.AND P5, PT, R10, 0x4, PT ;  /* 0x000000040a00780c */ /* 0x000fe40003fa6270 */
[C---:B---3--:R-:W-:Y:S01]  /*2990*/  @P0 FFMA.FTZ R125, R112.reuse, R48, R125 ;  /* 0x00000030707d0223 */ /* 0x048fe2000001007d */
[----:B------:R-:W2:Y:S01]  /*29a0*/  SHFL.DOWN PT, R93, R122, 0x4, 0x1f ;  /* 0x08801f007a5d7f89 */ /* 0x000ea200000e0000 */
[----:B----4-:R-:W-:-:S03]  /*29b0*/  @P0 FMUL.FTZ R112, R112, R49 ;  /* 0x0000003170700220 */ /* 0x010fc60000410000 */
[----:B------:R-:W3:Y:S01]  /*29c0*/  SHFL.UP PT, R48, R125, 0x4, RZ ;  /* 0x048000007d307989 */ /* 0x000ee200000e00ff */
[----:B------:R-:W-:-:S03]  /*29d0*/  ISETP.GE.U32.AND P0, PT, R22, 0x1c, PT ;  /* 0x0000001c1600780c */ /* 0x000fc60003f06070 */
[----:B------:R-:W4:Y:S10]  /*29e0*/  SHFL.UP PT, R49, R112, 0x4, RZ ;  /* 0x0480000070317989 */ /* 0x000f3400000e00ff */
[----:B-1----:R-:W-:Y:S01]  /*29f0*/  @!P0 FFMA.FTZ R124, R122, R113, R124 ;  /* 0x000000717a7c8223 */ /* 0x002fe2000001007c */
[----:B------:R-:W-:Y:S01]  /*2a00*/  LEA R113, R98, R57, 0x3 ;  /* 0x0000003962717211 */ /* 0x000fe200078e18ff */
[----:B--2---:R-:W-:Y:S01]  /*2a10*/  @!P0 FMUL.FTZ R122, R122, R93 ;  /* 0x0000005d7a7a8220 */ /* 0x004fe20000410000 */
[----:B------:R-:W-:-:S02]  /*2a20*/  ISETP.GE.AND P0, PT, R20, UR22, PT ;  /* 0x0000001614007c0c */ /* 0x000fc4000bf06270 */
[----:B------:R-:W1:Y:S01]  /*2a30*/  SHFL.DOWN PT, R106, R124, 0x8, 0x1f ;  /* 0x09001f007c6a7f89 */ /* 0x000e6200000e0000 */
[----:B---3--:R-:W-:Y:S01]  /*2a40*/  @P5 FFMA.FTZ R125, R112, R48, R125 ;  /* 0x00000030707d5223 */ /* 0x008fe2000001007d */
[----:B------:R-:W-:Y:S02]  /*2a50*/  ISETP.NE.OR P0, PT, R22, RZ, P0 ;  /* 0x000000ff1600720c */ /* 0x000fe40000705670 */
[----:B------:R-:W2:Y:S01]  /*2a60*/  SHFL.DOWN PT, R123, R122, 0x8, 0x1f ;  /* 0x09001f007a7b7f89 */ /* 0x000ea200000e0000 */
[----:B------:R-:W-:Y:S01]  /*2a70*/  HFMA2.MMA R48, -RZ, RZ, 1.875, 0 ;  /* 0x3f800000ff307435 */ /* 0x000fe200000001ff */
[----:B----4-:R-:W-:Y:S01]  /*2a80*/  @P5 FMUL.FTZ R112, R112, R49 ;  /* 0x0000003170705220 */ /* 0x010fe20000410000 */
[----:B------:R-:W-:Y:S01]  /*2a90*/  MOV R49, RZ ;  /* 0x000000ff00317202 */ /* 0x000fe20000000f00 */
[----:B0-----:R-:W0:Y:S01]  /*2aa0*/  SHFL.UP PT, R92, R125, 0x8, RZ ;  /* 0x050000007d5c7989 */ /* 0x001e2200000e00ff */
[----:B------:R-:W-:-:S03]  /*2ab0*/  ISETP.GE.U32.AND P5, PT, R22, 0x18, PT ;  /* 0x000000181600780c */ /* 0x000fc60003fa6070 */
[----:B------:R-:W3:Y:S04]  /*2ac0*/  SHFL.UP PT, R93, R112, 0x8, RZ ;  /* 0x05000000705d7989 */ /* 0x000ee800000e00ff */
[----:B------:R-:W-:Y:S01]  /*2ad0*/  @!P0 LDS.64 R48, [R113+0xec8] ;  /* 0x000ec80071308984 */ /* 0x000fe20000000a00 */
[----:B------:R-:W-:-:S05]  /*2ae0*/  ISETP.GE.AND P0, PT, R10, 0x8, PT ;  /* 0x000000080a00780c */ /* 0x000fca0003f06270 */
[C---:B-1----:R-:W-:Y:S01]  /*2af0*/  @!P5 FFMA.FTZ R124, R122.reuse, R106, R124 ;  /* 0x0000006a7a7cd223 */ /* 0x042fe2000001007c */
[----:B--2---:R-:W-:-:S04]  /*2b00*/  @!P5 FMUL.FTZ R122, R122, R123 ;  /* 0x0000007b7a7ad220 */ /* 0x004fc80000410000 */
[----:B------:R-:W1:Y:S01]  /*2b10*/  SHFL.DOWN PT, R106, R124, 0x10, 0x1f ;  /* 0x0a001f007c6a7f89 */ /* 0x000e6200000e0000 */
[----:B------:R-:W-:Y:S02]  /*2b20*/  ISETP.GE.U32.AND P5, PT, R22, 0x10, PT ;  /* 0x000000101600780c */ /* 0x000fe40003fa6070 */
[C---:B0-----:R-:W-:Y:S01]  /*2b30*/  @P0 FFMA.FTZ R125, R112.reuse, R92, R125 ;  /* 0x0000005c707d0223 */ /* 0x041fe2000001007d */
[----:B------:R-:W0:Y:S01]  /*2b40*/  SHFL.DOWN PT, R123, R122, 0x10, 0x1f ;  /* 0x0a001f007a7b7f89 */ /* 0x000e2200000e0000 */
[----:B---3--:R-:W-:-:S03]  /*2b50*/  @P0 FMUL.FTZ R112, R112, R93 ;  /* 0x0000005d70700220 */ /* 0x008fc60000410000 */
[----:B------:R-:W2:Y:S01]  /*2b60*/  SHFL.UP PT, R92, R125, 0x10, RZ ;  /* 0x060000007d5c7989 */ /* 0x000ea200000e00ff */
[----:B------:R-:W-:-:S03]  /*2b70*/  ISETP.GE.AND P0, PT, R10, 0x10, PT ;  /* 0x000000100a00780c */ /* 0x000fc60003f06270 */
[----:B------:R-:W3:Y:S02]  /*2b80*/  SHFL.UP PT, R93, R112, 0x10, RZ ;  /* 0x06000000705d7989 */ /* 0x000ee400000e00ff */
[C---:B-1----:R-:W-:Y:S02]  /*2b90*/  @!P5 FFMA.FTZ R124, R122.reuse, R106, R124 ;  /* 0x0000006a7a7cd223 */ /* 0x042fe4000001007c */
[----:B-----5:R-:W-:Y:S01]  /*2ba0*/  SHFL.IDX PT, R106, R108, RZ, 0x1f ;  /* 0x00001fff6c6a7589 */ /* 0x020fe200000e0000 */
[----:B0-----:R-:W-:-:S03]  /*2bb0*/  @!P5 FMUL.FTZ R122, R122, R123 ;  /* 0x0000007b7a7ad220 */ /* 0x001fc60000410000 */
[----:B------:R-:W-:Y:S02]  /*2bc0*/  SHFL.IDX PT, R123, R49, RZ, 0x1f ;  /* 0x00001fff317b7589 */ /* 0x000fe400000e0000 */
[C---:B--2---:R-:W-:Y:S02]  /*2bd0*/  @P0 FFMA.FTZ R125, R112.reuse, R92, R125 ;  /* 0x0000005c707d0223 */ /* 0x044fe4000001007d */
[----:B------:R-:W-:Y:S01]  /*2be0*/  SHFL.DOWN PT, R92, R124, 0x1, 0x1f ;  /* 0x08201f007c5c7f89 */ /* 0x000fe200000e0000 */
[----:B---3--:R-:W-:-:S03]  /*2bf0*/  @P0 FMUL.FTZ R112, R112, R93 ;  /* 0x0000005d70700220 */ /* 0x008fc60000410000 */
[----:B------:R-:W0:Y:S04]  /*2c00*/  SHFL.DOWN PT, R93, R122, 0x1, 0x1f ;  /* 0x08201f007a5d7f89 */ /* 0x000e2800000e0000 */
[----:B------:R-:W-:Y:S04]  /*2c10*/  SHFL.UP PT, R125, R125, 0x1, RZ ;  /* 0x042000007d7d7989 */ /* 0x000fe800000e00ff */
[----:B------:R-:W1:Y:S04]  /*2c20*/  SHFL.UP PT, R112, R112, 0x1, RZ ;  /* 0x0420000070707989 */ /* 0x000e6800000e00ff */
[----:B------:R-:W-:Y:S04]  /*2c30*/  SHFL.IDX PT, R120, R124, RZ, 0x1f ;  /* 0x00001fff7c787589 */ /* 0x000fe800000e0000 */
[----:B------:R-:W2:Y:S01]  /*2c40*/  SHFL.IDX PT, R118, R122, RZ, 0x1f ;  /* 0x00001fff7a767589 */ /* 0x000ea200000e0000 */
[----:B0-----:R-:W-:-:S04]  /*2c50*/  @P4 FFMA.FTZ R123, R93, R123, R92 ;  /* 0x0000007b5d7b4223 */ /* 0x001fc8000001005c */
[----:B------:R-:W-:Y:S01]  /*2c60*/  FFMA.FTZ R110, R123, R121, R110 ;  /* 0x000000797b6e7223 */ /* 0x000fe2000001006e */
[----:B-1----:R-:W-:-:S03]  /*2c70*/  @P3 FFMA.FTZ R106, R112, R106, R125 ;  /* 0x0000006a706a3223 */ /* 0x002fc6000001007d */
[----:B------:R-:W-:Y:S01]  /*2c80*/  FFMA.FTZ R108, R116, R110, R119 ;  /* 0x0000006e746c7223 */ /* 0x000fe20000010077 */
[----:B--2---:R-:W-:Y:S01]  /*2c90*/  FFMA.FTZ R93, R118, R49, R120 ;  /* 0x00000031765d7223 */ /* 0x004fe20000010078 */
[----:B------:R-:W-:Y:S02]  /*2ca0*/  FFMA.FTZ R120, R100, R106, R115 ;  /* 0x0000006a64787223 */ /* 0x000fe40000010073 */
[----:B------:R-:W-:Y:S01]  /*2cb0*/  FFMA.FTZ R106, R114, R108, R117 ;  /* 0x0000006c726a7223 */ /* 0x000fe20000010075 */
[----:B------:R-:W-:Y:S01]  /*2cc0*/  IADD3 R49, -R58, UR7, -R8 ;  /* 0x000000073a317c10 */ /* 0x000fe2000fffe908 */
[----:B------:R-:W-:Y:S01]  /*2cd0*/  FMUL.FTZ R92, R118, R48 ;  /* 0x00000030765c7220 */ /* 0x000fe20000410000 */
[----:B------:R-:W-:Y:S01]  /*2ce0*/  FADD.FTZ R100, -R115, R120 ;  /* 0x0000007873647221 */ /* 0x000fe20000010100 */
[----:B------:R-:W-:Y:S01]  /*2cf0*/  FFMA.FTZ R112, R50, R106, R51 ;  /* 0x0000006a32707223 */ /* 0x000fe20000010033 */
[C---:B------:R-:W-:Y:S01]  /*2d00*/  ISETP.GE.AND P0, PT, R49.reuse, 0x1, PT ;  /* 0x000000013100780c */ /* 0x040fe20003f06270 */
[----:B------:R-:W-:Y:S01]  /*2d10*/  FMUL.FTZ R118, R110, R102 ;  /* 0x000000666e767220 */ /* 0x000fe20000410000 */
[----:B------:R-:W-:Y:S01]  /*2d20*/  FMUL.FTZ R115, R108, R103 ;  /* 0x000000676c737220 */ /* 0x000fe20000410000 */
[----:B------:R-:W-:Y:S01]  /*2d30*/  FMUL.FTZ R122, R106, R104 ;  /* 0x000000686a7a7220 */ /* 0x000fe20000410000 */
[----:B------:R-:W-:Y:S01]  /*2d40*/  FMUL.FTZ R119, R112, R101 ;  /* 0x0000006570777220 */ /* 0x000fe20000410000 */
[C---:B------:R-:W-:Y:S01]  /*2d50*/  ISETP.GE.AND P3, PT, R49.reuse, 0x21, PT ;  /* 0x000000213100780c */ /* 0x040fe20003f66270 */
[----:B------:R-:W-:Y:S01]  /*2d60*/  FFMA.FTZ R124, R50, R120, R111 ;  /* 0x00000078327c7223 */ /* 0x000fe2000001006f */
[C---:B------:R-:W-:Y:S01]  /*2d70*/  ISETP.GE.AND P4, PT, R49.reuse, 0x41, PT ;  /* 0x000000413100780c */ /* 0x040fe20003f86270 */
[----:B------:R-:W-:Y:S01]  /*2d80*/  IMAD R117, R8, 0x10, R57 ;  /* 0x0000001008757824 */ /* 0x000fe200078e0239 */
[----:B------:R-:W-:Y:S01]  /*2d90*/  ISETP.GE.AND P5, PT, R49, 0x61, PT ;  /* 0x000000613100780c */ /* 0x000fe20003fa6270 */
[----:B------:R-:W-:Y:S01]  /*2da0*/  FMUL.FTZ R51, R31, R118 ;  /* 0x000000761f337220 */ /* 0x000fe20000410000 */
[----:B------:R-:W-:Y:S01]  /*2db0*/  FMUL.FTZ R50, R30, R115 ;  /* 0x000000731e327220 */ /* 0x000fe20000410000 */
[----:B------:R-:W-:Y:S01]  /*2dc0*/  FMUL.FTZ R49, R29, R122 ;  /* 0x0000007a1d317220 */ /* 0x000fe20000410000 */
[-C--:B------:R-:W-:Y:S01]  /*2dd0*/  FMUL.FTZ R48, R28, R119.reuse ;  /* 0x000000771c307220 */ /* 0x080fe20000410000 */
[----:B------:R0:W-:Y:S01]  /*2de0*/  @!P1 STS.64 [R113+0xec8], R92 ;  /* 0x000ec85c71009388 */ /* 0x0001e20000000a00 */
[----:B------:R-:W-:Y:S01]  /*2df0*/  FFMA.FTZ R119, R100, R119, RZ ;  /* 0x0000007764777223 */ /* 0x000fe200000100ff */
[----:B------:R-:W-:-:S02]  /*2e00*/  FFMA.FTZ R114, R114, R124, R107 ;  /* 0x0000007c72727223 */ /* 0x000fc4000001006b */
[----:B------:R1:W-:Y:S02]  /*2e10*/  STS.128 [R117+0x210], R48 ;  /* 0x0002103075007388 */ /* 0x0003e40000000c00 */
[----:B------:R-:W-:Y:S01]  /*2e20*/  FFMA.FTZ R116, R116, R114, R109 ;  /* 0x0000007274747223 */ /* 0x000fe2000001006d */
[----:B0-----:R-:W-:Y:S01]  /*2e30*/  FFMA.FTZ R93, R3, R120, RZ ;  /* 0x00000078035d7223 */ /* 0x001fe200000100ff */
[----:B------:R-:W-:-:S03]  /*2e40*/  FADD.FTZ R92, -R111, R124 ;  /* 0x0000007c6f5c7221 */ /* 0x000fc60000010100 */
[----:B------:R-:W-:Y:S01]  /*2e50*/  FFMA.FTZ R120, R72, R124, R93 ;  /* 0x0000007c48787223 */ /* 0x000fe2000001005d */
[----:B------:R-:W-:Y:S01]  /*2e60*/  FFMA.FTZ R122, R92, R122, R119 ;  /* 0x0000007a5c7a7223 */ /* 0x000fe20000010077 */
[----:B------:R-:W-:Y:S06]  /*2e70*/  BAR.SYNC.DEFER_BLOCKING 0x0 ;  /* 0x0000000000007b1d */ /* 0x000fec0000010000 */
[----:B------:R-:W-:Y:S05]  /*2e80*/  @!P0 BRA `(.L_x_10258) ;  /* 0x0000000000208947 */ /* 0x000fea0003800000 */
[----:B------:R-:W0:Y:S01]  /*2e90*/  LDS R93, [R24+0x210] ;  /* 0x00021000185d7984 */ /* 0x000e220000000800 */
[----:B------:R-:W-:Y:S02]  /*2ea0*/  IMAD R105, R105, UR18, RZ ;  /* 0x0000001269697c24 */ /* 0x000fe4000f8e02ff */
[----:B-1----:R-:W-:-:S04]  /*2eb0*/  IMAD.WIDE.U32 R48, R98, UR18, R76 ;  /* 0x0000001262307c25 */ /* 0x002fc8000f8e004c */
[----:B------:R-:W-:Y:S01]  /*2ec0*/  IMAD R105, R98, UR19, R105 ;  /* 0x0000001362697c24 */ /* 0x000fe2000f8e0269 */
[----:B------:R-:W-:-:S04]  /*2ed0*/  LEA R50, P0, R48, UR24, 0x2 ;  /* 0x0000001830327c11 */ /* 0x000fc8000f8010ff */
[----:B------:R-:W-:-:S04]  /*2ee0*/  IADD3 R49, R49, R105, RZ ;  /* 0x0000006931317210 */ /* 0x000fc80007ffe0ff */
[----:B------:R-:W-:-:S05]  /*2ef0*/  LEA.HI.X R51, R48, UR25, R49, 0x2, P0 ;  /* 0x0000001930337c11 */ /* 0x000fca00080f1431 */
[----:B0-----:R0:W-:Y:S02]  /*2f00*/  REDG.E.ADD.F32.FTZ.RN.STRONG.GPU desc[UR12][R50.64], R93 ;  /* 0x0000005d320079a6 */ /* 0x0011e4000c10f38c */
.L_x_10258:
[----:B------:R-:W-:Y:S05]  /*2f10*/  BSYNC B0 ;  /* 0x0000000000007941 */ /* 0x000fea0003800000 */
.L_x_10257:
[----:B0-----:R0:W2:Y:S01]  /*2f20*/  LDS R93, [R24+0x290] ;  /* 0x00029000185d7984 */ /* 0x0010a20000000800 */
[----:B------:R-:W-:Y:S01]  /*2f30*/  USHF.L.U64.HI UR20, UR5, 0x2, UR6 ;  /* 0x0000000205147899 */ /* 0x000fe20008010206 */
[----:B------:R-:W-:Y:S01]  /*2f40*/  FADD.FTZ R107, -R107, R114 ;  /* 0x000000726b6b7221 */ /* 0x000fe20000010100 */
[----:B------:R-:W-:Y:S01]  /*2f50*/  FADD.FTZ R109, -R109, R116 ;  /* 0x000000746d6d7221 */ /* 0x000fe20000010100 */
[----:B------:R-:W-:Y:S01]  /*2f60*/  USHF.L.U32 UR21, UR5, 0x2, URZ ;  /* 0x0000000205157899 */ /* 0x000fe2000800063f */
[----:B-1----:R-:W-:Y:S01]  /*2f70*/  FFMA.FTZ R51, R73, R114, R120 ;  /* 0x0000007249337223 */ /* 0x002fe20000010078 */
        /* <DEDUP_REMOVED lines=10> */
[----:B--2---:R0:W-:Y:S02]  /*3020*/  REDG.E.ADD.F32.FTZ.RN.STRONG.GPU desc[UR12][R48.64], R93 ;  /* 0x0000005d300079a6 */ /* 0x0041e4000c10f38c */
.L_x_10260:
[----:B------:R-:W-:Y:S05]  /*3030*/  BSYNC B0 ;  /* 0x0000000000007941 */ /* 0x000fea0003800000 */
.L_x_10259:
[----:B0-2---:R0:W1:Y:S01]  /*3040*/  LDS R93, [R24+0x310] ;  /* 0x00031000185d7984 */ /* 0x0050620000000800 */
[----:B------:R-:W-:Y:S04]  /*3050*/  BSSY B0, `(.L_x_10261) ;  /* 0x0000005000007945 */ /* 0x000fe80003800000 */
[----:B------:R-:W-:Y:S05]  /*3060*/  @!P4 BRA `(.L_x_10262) ;  /* 0x00000000000cc947 */ /* 0x000fea0003800000 */
[----:B------:R-:W-:-:S05]  /*3070*/  IMAD.WIDE.U32 R48, R78, UR21, R86 ;  /* 0x000000154e307c25 */ /* 0x000fca000f8e0056 */
[----:B------:R-:W-:-:S05]  /*3080*/  IADD3 R49, R105, R49, RZ ;  /* 0x0000003169317210 */ /* 0x000fca0007ffe0ff */
[----:B-1----:R2:W-:Y:S02]  /*3090*/  REDG.E.ADD.F32.FTZ.RN.STRONG.GPU desc[UR12][R48.64], R93 ;  /* 0x0000005d300079a6 */ /* 0x0025e4000c10f38c */
.L_x_10262:
[----:B------:R-:W-:Y:S05]  /*30a0*/  BSYNC B0 ;  /* 0x0000000000007941 */ /* 0x000fea0003800000 */
.L_x_10261:
[----:B-12---:R1:W2:Y:S01]  /*30b0*/  LDS R93, [R24+0x390] ;  /* 0x00039000185d7984 */ /* 0x0062a20000000800 */
[----:B------:R-:W-:Y:S01]  /*30c0*/  BSSY B0, `(.L_x_10263) ;  /* 0x0000005000007945 */ /* 0x000fe20003800000 */
[----:B------:R-:W-:-:S03]  /*30d0*/  IMAD.WIDE.U32 R48, R78, UR21, R88 ;  /* 0x000000154e307c25 */ /* 0x000fc6000f8e0058 */
[----:B------:R-:W-:Y:S05]  /*30e0*/  @!P5 BRA `(.L_x_10264) ;  /* 0x000000000008d947 */ /* 0x000fea0003800000 */
[----:B------:R-:W-:-:S05]  /*30f0*/  IMAD.IADD R49, R105, 0x1, R49 ;  /* 0x0000000169317824 */ /* 0x000fca00078e0231 */
[----:B--2---:R3:W-:Y:S02]  /*3100*/  REDG.E.ADD.F32.FTZ.RN.STRONG.GPU desc[UR12][R48.64], R93 ;  /* 0x0000005d300079a6 */ /* 0x0047e4000c10f38c */
.L_x_10264:
[----:B------:R-:W-:Y:S05]  /*3110*/  BSYNC B0 ;  /* 0x0000000000007941 */ /* 0x000fea0003800000 */
.L_x_10263:
[----:B---3--:R-:W3:Y:S01]  /*3120*/  SHFL.DOWN PT, R48, R51, 0x1, 0x1f ;  /* 0x08201f0033307f89 */ /* 0x008ee200000e0000 */
[C---:B------:R-:W-:Y:S01]  /*3130*/  ISETP.GT.AND P0, PT, R10.reuse, 0x1e, PT ;  /* 0x0000001e0a00780c */ /* 0x040fe20003f04270 */
[----:B------:R-:W-:Y:S01]  /*3140*/  BSSY B0, `(.L_x_10265) ;  /* 0x0000041000007945 */ /* 0x000fe20003800000 */
[----:B------:R-:W-:Y:S01]  /*3150*/  ISETP.NE.AND P3, PT, R10, RZ, PT ;  /* 0x000000ff0a00720c */ /* 0x000fe20003f65270 */
[----:B------:R-:W4:-:S12]  /*3160*/  SHFL.DOWN PT, R49, R50, 0x1, 0x1f ;  /* 0x08201f0032317f89 */ /* 0x000f1800000e0000 */
[----:B------:R-:W5:Y:S01]  /*3170*/  @!P3 S2R R114, SR_CgaCtaId ;  /* 0x000000000072b919 */ /* 0x000f620000008800 */
[----:B--2---:R-:W-:Y:S01]  /*3180*/  @!P3 MOV R93, 0x400 ;  /* 0x00000400005db802 */ /* 0x004fe20000000f00 */
[----:B---3--:R-:W-:Y:S01]  /*3190*/  @!P0 FADD.FTZ R51, R51, R48 ;  /* 0x0000003033338221 */ /* 0x008fe20000010000 */
[----:B----4-:R-:W-:-:S04]  /*31a0*/  @!P0 FADD.FTZ R50, R50, R49 ;  /* 0x0000003132328221 */ /* 0x010fc80000010000 */
[----:B------:R-:W2:Y:S01]  /*31b0*/  SHFL.DOWN PT, R48, R51, 0x2, 0x1f ;  /* 0x08401f0033307f89 */ /* 0x000ea200000e0000 */
[----:B------:R-:W-:-:S03]  /*31c0*/  ISETP.GT.AND P0, PT, R10, 0x1d, PT ;  /* 0x0000001d0a00780c */ /* 0x000fc60003f04270 */
[----:B------:R-:W3:Y:S01]  /*31d0*/  SHFL.DOWN PT, R49, R50, 0x2, 0x1f ;  /* 0x08401f0032317f89 */ /* 0x000ee200000e0000 */
[----:B-----5:R-:W-:Y:S01]  /*31e0*/  @!P3 LEA R57, R114, R93, 0x18 ;  /* 0x0000005d7239b211 */ /* 0x020fe200078ec0ff */
[----:B------:R-:W-:Y:S01]  /*31f0*/  FMUL.FTZ R114, R47, R110 ;  /* 0x0000006e2f727220 */ /* 0x000fe20000410000 */
[----:B------:R-:W-:Y:S01]  /*3200*/  FMUL.FTZ R93, R46, R108 ;  /* 0x0000006c2e5d7220 */ /* 0x000fe20000410000 */
[C---:B------:R-:W-:Y:S01]  /*3210*/  FMUL.FTZ R110, R99.reuse, R110 ;  /* 0x0000006e636e7220 */ /* 0x040fe20000410000 */
[----:B------:R-:W-:-:S05]  /*3220*/  FMUL.FTZ R108, R99, R108 ;  /* 0x0000006c636c7220 */ /* 0x000fca0000410000 */
[----:B--2---:R-:W-:Y:S01]  /*3230*/  @!P0 FADD.FTZ R51, R51, R48 ;  /* 0x0000003033338221 */ /* 0x004fe20000010000 */
[----:B------:R-:W-:Y:S01]  /*3240*/  FFMA.FTZ R39, R114, R102, R39 ;  /* 0x0000006672277223 */ /* 0x000fe20000010027 */
[----:B------:R-:W-:Y:S01]  /*3250*/  FMUL.FTZ R110, R110, R109 ;  /* 0x0000006d6e6e7220 */ /* 0x000fe20000410000 */
[----:B------:R-:W-:Y:S01]  /*3260*/  FMUL.FTZ R107, R108, R107 ;  /* 0x0000006b6c6b7220 */ /* 0x000fe20000410000 */
[----:B---3--:R-:W-:Y:S01]  /*3270*/  @!P0 FADD.FTZ R50, R50, R49 ;  /* 0x0000003132328221 */ /* 0x008fe20000010000 */
[----:B------:R-:W2:Y:S01]  /*3280*/  SHFL.DOWN PT, R48, R51, 0x4, 0x1f ;  /* 0x08801f0033307f89 */ /* 0x000ea200000e0000 */
[----:B------:R-:W-:Y:S01]  /*3290*/  ISETP.GT.AND P0, PT, R10, 0x1b, PT ;  /* 0x0000001b0a00780c */ /* 0x000fe20003f04270 */
[----:B------:R-:W-:Y:S01]  /*32a0*/  FFMA.FTZ R110, R31, R114, R110 ;  /* 0x000000721f6e7223 */ /* 0x000fe2000001006e */
[----:B------:R-:W-:Y:S01]  /*32b0*/  FFMA.FTZ R107, R30, R93, R107 ;  /* 0x0000005d1e6b7223 */ /* 0x000fe2000001006b */
[----:B------:R-:W3:Y:S01]  /*32c0*/  SHFL.DOWN PT, R49, R50, 0x4, 0x1f ;  /* 0x08801f0032317f89 */ /* 0x000ee200000e0000 */
[----:B------:R-:W-:Y:S01]  /*32d0*/  FFMA.FTZ R38, R93, R103, R38 ;  /* 0x000000675d267223 */ /* 0x000fe20000010026 */
[----:B------:R-:W-:Y:S01]  /*32e0*/  FADD.FTZ R43, R110, R43 ;  /* 0x0000002b6e2b7221 */ /* 0x000fe20000010000 */
[----:B------:R-:W-:-:S07]  /*32f0*/  FADD.FTZ R42, R107, R42 ;  /* 0x0000002a6b2a7221 */ /* 0x000fce0000010000 */
        /* <DEDUP_REMOVED lines=12> */
[----:B------:R-:W-:Y:S01]  /*33c0*/  FMUL.FTZ R45, R44, R112 ;  /* 0x000000702c2d7220 */ /* 0x000fe20000410000 */
[----:B---3--:R-:W-:Y:S01]  /*33d0*/  @!P0 FADD.FTZ R50, R50, R49 ;  /* 0x0000003132328221 */ /* 0x008fe20000010000 */
[C---:B------:R-:W-:Y:S01]  /*33e0*/  FMUL.FTZ R49, R99.reuse, R106 ;  /* 0x0000006a63317220 */ /* 0x040fe20000410000 */
[----:B------:R-:W-:Y:S01]  /*33f0*/  FMUL.FTZ R99, R99, R112 ;  /* 0x0000007063637220 */ /* 0x000fe20000410000 */
[----:B------:R-:W-:Y:S01]  /*3400*/  MOV R47, R51 ;  /* 0x00000033002f7202 */ /* 0x000fe20000000f00 */
[----:B------:R-:W-:Y:S01]  /*3410*/  FFMA.FTZ R37, R48, R104, R37 ;  /* 0x0000006830257223 */ /* 0x000fe20000010025 */
[----:B------:R-:W-:Y:S01]  /*3420*/  MOV R46, R50 ;  /* 0x00000032002e7202 */ /* 0x000fe20000000f00 */
[----:B------:R-:W-:Y:S01]  /*3430*/  FMUL.FTZ R92, R49, R92 ;  /* 0x0000005c315c7220 */ /* 0x000fe20000410000 */
[----:B------:R-:W-:Y:S01]  /*3440*/  FMUL.FTZ R99, R99, R100 ;  /* 0x0000006463637220 */ /* 0x000fe20000410000 */
[----:B------:R-:W-:-:S02]  /*3450*/  FFMA.FTZ R36, R45, R101, R36 ;  /* 0x000000652d247223 */ /* 0x000fc40000010024 */
        /* <DEDUP_REMOVED lines=15> */
.L_x_10266:
[----:B------:R-:W-:Y:S05]  /*3550*/  BSYNC B0 ;  /* 0x0000000000007941 */ /* 0x000fea0003800000 */
.L_x_10265:
[----:B------:R-:W-:Y:S01]  /*3560*/  VIADD R98, R98, 0x1 ;  /* 0x0000000162627836 */ /* 0x000fe20000000000 */
[----:B------:R-:W-:-:S04]  /*3570*/  UIADD3 UR5, UP0, UR5, 0x1, URZ ;  /* 0x0000000105057890 */ /* 0x000fc8000ff1e03f */
[----:B------:R-:W-:Y:S01]  /*3580*/  ISETP.GE.AND P0, PT, R98, UR23, PT ;  /* 0x0000001762007c0c */ /* 0x000fe2000bf06270 */
[----:B------:R-:W-:-:S12]  /*3590*/  UIADD3.X UR6, URZ, UR6, URZ, UP0, !UPT ;  /* 0x000000063f067290 */ /* 0x000fd800087fe43f */
[----:B------:R-:W-:Y:S05]  /*35a0*/  @!P0 BRA `(.L_x_10267) ;  /* 0xffffffe800ec8947 */ /* 0x000fea000383ffff */
.L_x_10254:
[----:B------:R-:W4:Y:S08]  /*35b0*/  S2UR UR6, SR_CgaCtaId ;  /* 0x00000000000679c3 */ /* 0x000f300000008800 */
[----:B------:R-:W-:Y:S01]  /*35c0*/  BAR.SYNC.DEFER_BLOCKING 0x0 ;  /* 0x0000000000007b1d */ /* 0x000fe20000010000 */
[----:B------:R-:W-:-:S05]  /*35d0*/  IADD3 R58, -R58, UR7, RZ ;  /* 0x000000073a3a7c10 */ /* 0x000fca000fffe1ff */
[----:B------:R-:W-:Y:S02]  /*35e0*/  UMOV UR5, 0x400 ;  /* 0x0000040000057882 */ /* 0x000fe40000000000 */
[----:B------:R-:W5:Y:S01]  /*35f0*/  LDC.64 R32, c[0x0][0x388] ;  /* 0x0000e200ff207b82 */ /* 0x000f620000000a00 */
[----:B------:R-:W-:Y:S01]  /*3600*/  BSSY B0, `(.L_x_10268) ;  /* 0x000001e000007945 */ /* 0x000fe20003800000 */
[----:B----4-:R-:W-:Y:S01]  /*3610*/  ULEA UR5, UR6, UR5, 0x18 ;  /* 0x0000000506057291 */ /* 0x010fe2000f8ec03f */
[----:B------:R4:W-:Y:S01]  /*3620*/  STS.128 [R54], R36 ;  /* 0x0000002436007388 */ /* 0x0009e20000000c00 */
[----:B------:R-:W-:-:S03]  /*3630*/  NOP ;  /* 0x0000000000007918 */ /* 0x000fc60000000000 */
[----:B------:R-:W-:Y:S01]  /*3640*/  LDS R3, [R53] ;  /* 0x0000000035037984 */ /* 0x000fe20000000800 */
[C---:B-----5:R-:W-:Y:S02]  /*3650*/  IMAD R30, R32.reuse, UR15, RZ ;  /* 0x0000000f201e7c24 */ /* 0x060fe4000f8e02ff */
[----:B------:R-:W-:Y:S01]  /*3660*/  IMAD.WIDE.U32 R28, R32, UR14, RZ ;  /* 0x0000000e201c7c25 */ /* 0x000fe2000f8e00ff */
[----:B------:R-:W-:Y:S03]  /*3670*/  LDS R35, [R53+0x80] ;  /* 0x0000800035237984 */ /* 0x000fe60000000800 */
[----:B------:R-:W-:Y:S01]  /*3680*/  IMAD R33, R33, UR14, R30 ;  /* 0x0000000e21217c24 */ /* 0x000fe2000f8e021e */
[----:B------:R-:W-:Y:S04]  /*3690*/  LDS R45, [R53+0x100] ;  /* 0x00010000352d7984 */ /* 0x000fe80000000800 */
[----:B--23--:R-:W-:Y:S01]  /*36a0*/  LDS R47, [R53+0x180] ;  /* 0x00018000352f7984 */ /* 0x00cfe20000000800 */
[----:B----4-:R-:W-:-:S03]  /*36b0*/  IADD3 R37, R29, R33, RZ ;  /* 0x000000211d257210 */ /* 0x010fc60007ffe0ff */
[----:B------:R-:W-:Y:S01]  /*36c0*/  @!P1 STS [UR5+0x200], R58 ;  /* 0x0002003aff009988 */ /* 0x000fe20008000805 */
[----:B------:R-:W-:Y:S06]  /*36d0*/  BAR.SYNC.DEFER_BLOCKING 0x0 ;  /* 0x0000000000007b1d */ /* 0x000fec0000010000 */
[----:B------:R-:W2:Y:S02]  /*36e0*/  LDS R34, [UR5+0x200] ;  /* 0x00020005ff227984 */ /* 0x000ea40008000800 */
[----:B--2---:R-:W-:-:S13]  /*36f0*/  ISETP.GE.AND P0, PT, R60, R34, PT ;  /* 0x000000223c00720c */ /* 0x004fda0003f06270 */
        /* <DEDUP_REMOVED lines=14> */
.L_x_10269:
[----:B------:R-:W-:Y:S05]  /*37e0*/  BSYNC B0 ;  /* 0x0000000000007941 */ /* 0x000fea0003800000 */
.L_x_10268:
[----:B------:R-:W-:Y:S01]  /*37f0*/  MOV R29, R37 ;  /* 0x00000025001d7202 */ /* 0x000fe20000000f00 */
[----:B------:R-:W-:Y:S01]  /*3800*/  ULDC.64 UR6, c[0x0][0x390] ;  /* 0x0000e40000067ab9 */ /* 0x000fe20000000a00 */
[-C--:B------:R-:W-:Y:S01]  /*3810*/  ISETP.GE.AND P2, PT, R26, R34.reuse, PT ;  /* 0x000000221a00720c */ /* 0x080fe20003f46270 */
[----:B--2---:R-:W-:Y:S01]  /*3820*/  IMAD R3, R5, UR6, RZ ;  /* 0x0000000605037c24 */ /* 0x004fe2000f8e02ff */
[-C--:B------:R-:W-:Y:S01]  /*3830*/  ISETP.GE.AND P0, PT, R25, R34.reuse, PT ;  /* 0x000000221900720c */ /* 0x080fe20003f06270 */
[C---:B------:R-:W-:Y:S01]  /*3840*/  IMAD.WIDE.U32 R28, R0.reuse, UR6, R28 ;  /* 0x00000006001c7c25 */ /* 0x040fe2000f8e001c */
[----:B------:R-:W-:Y:S01]  /*3850*/  ISETP.GE.AND P3, PT, R27, R34, PT ;  /* 0x000000221b00720c */ /* 0x000fe20003f66270 */
[----:B------:R-:W2:Y:S01]  /*3860*/  LDC.64 R32, c[0x0][0x3a8] ;  /* 0x0000ea00ff207b82 */ /* 0x000ea20000000a00 */
        /* <DEDUP_REMOVED lines=13> */
[----:B---3--:R-:W-:-:S05]  /*3940*/  FADD.FTZ R28, R40, R11 ;  /* 0x0000000b281c7221 */ /* 0x008fca0000010000 */
[----:B------:R3:W-:Y:S01]  /*3950*/  STS.128 [R54], R40 ;  /* 0x0000002836007388 */ /* 0x0007e20000000c00 */
[----:B------:R-:W-:-:S03]  /*3960*/  NOP ;  /* 0x0000000000007918 */ /* 0x000fc60000000000 */
[----:B------:R-:W-:Y:S04]  /*3970*/  LDS R3, [R53] ;  /* 0x0000000035037984 */ /* 0x000fe80000000800 */
[----:B------:R-:W-:Y:S04]  /*3980*/  LDS R37, [R53+0x80] ;  /* 0x0000800035257984 */ /* 0x000fe80000000800 */
[----:B------:R-:W-:Y:S01]  /*3990*/  LDS R39, [R53+0x100] ;  /* 0x0001000035277984 */ /* 0x000fe20000000800 */
[----:B---3--:R-:W-:Y:S01]  /*39a0*/  FADD.FTZ R41, R28, R41 ;  /* 0x000000291c297221 */ /* 0x008fe20000010000 */
[----:B--2---:R-:W-:-:S02]  /*39b0*/  IMAD R28, R32, UR15, RZ ;  /* 0x0000000f201c7c24 */ /* 0x004fc4000f8e02ff */
        /* <DEDUP_REMOVED lines=10> */
[----:B------:R-:W2:Y:S02]  /*3a60*/  LDS R34, [UR5+0x200] ;  /* 0x00020005ff227984 */ /* 0x000ea40008000800 */
[----:B--2---:R-:W-:-:S13]  /*3a70*/  ISETP.GE.AND P0, PT, R60, R34, PT ;  /* 0x000000223c00720c */ /* 0x004fda0003f06270 */
        /* <DEDUP_REMOVED lines=14> */
.L_x_10271:
[----:B------:R-:W-:Y:S05]  /*3b60*/  BSYNC B0 ;  /* 0x0000000000007941 */ /* 0x000fea0003800000 */
.L_x_10270:
[----:B------:R-:W-:Y:S01]  /*3b70*/  IMAD.MOV.U32 R29, RZ, RZ, R41 ;  /* 0x000000ffff1d7224 */ /* 0x000fe200078e0029 */
[----:B------:R-:W-:Y:S01]  /*3b80*/  ULDC.64 UR6, c[0x0][0x3b0] ;  /* 0x0000ec0000067ab9 */ /* 0x000fe20000000a00 */
[----:B------:R-:W-:Y:S01]  /*3b90*/  ULDC.64 UR8, c[0x0][0x3f0] ;  /* 0x0000fc0000087ab9 */ /* 0x000fe20000000a00 */
[----:B--2---:R-:W-:Y:S01]  /*3ba0*/  IMAD R3, R5, UR6, RZ ;  /* 0x0000000605037c24 */ /* 0x004fe2000f8e02ff */
        /* <DEDUP_REMOVED lines=26> */
.L_x_10248:
[----:B------:R-:W-:Y:S02]  /*3d50*/  ULDC.64 UR4, c[0x0][0x3d8] ;  /* 0x0000f60000047ab9 */ /* 0x000fe40000000a00 */
[----:B------:R-:W-:-:S04]  /*3d60*/  ISETP.NE.U32.AND P0, PT, RZ, UR4, PT ;  /* 0x00000004ff007c0c */ /* 0x000fc8000bf05070 */
[----:B------:R-:W-:-:S13]  /*3d70*/  ISETP.NE.AND.EX P0, PT, RZ, UR5, PT, P0 ;  /* 0x00000005ff007c0c */ /* 0x000fda000bf05300 */
[----:B------:R-:W-:Y:S05]  /*3d80*/  @!P0 BRA `(.L_x_10273) ;  /* 0x00000000005c8947 */ /* 0x000fea0003800000 */
[----:B-----5:R-:W3:Y:S01]  /*3d90*/  SHFL.DOWN P0, R2, R9, 0x1, 0x1f ;  /* 0x08201f0009027f89 */ /* 0x020ee20000000000 */
        /* <DEDUP_REMOVED lines=21> */
.L_x_10274:
[----:B------:R-:W-:Y:S05]  /*3ef0*/  BSYNC B0 ;  /* 0x0000000000007941 */ /* 0x000fea0003800000 */
.L_x_10273:
[----:B------:R-:W-:Y:S01]  /*3f00*/  ULDC.64 UR4, c[0x0][0x3f8] ;  /* 0x0000fe0000047ab9 */ /* 0x000fe20000000a00 */
[----:B------:R-:W-:Y:S01]  /*3f10*/  BSSY B0, `(.L_x_10275) ;  /* 0x000001d000007945 */ /* 0x000fe20003800000 */
[----:B------:R-:W-:-:S04]  /*3f20*/  ISETP.NE.U32.AND P0, PT, RZ, UR4, PT ;  /* 0x00000004ff007c0c */ /* 0x000fc8000bf05070 */
[----:B------:R-:W-:-:S13]  /*3f30*/  ISETP.NE.AND.EX P0, PT, RZ, UR5, PT, P0 ;  /* 0x00000005ff007c0c */ /* 0x000fda000bf05300 */
[----:B------:R-:W-:Y:S05]  /*3f40*/  @!P0 BRA `(.L_x_10276) ;  /* 0x0000000000608947 */ /* 0x000fea0003800000 */
[----:B------:R-:W-:Y:S06]  /*3f50*/  BAR.SYNC.DEFER_BLOCKING 0x0 ;  /* 0x0000000000007b1d */ /* 0x000fec0000010000 */
[----:B-----5:R-:W4:Y:S01]  /*3f60*/  SHFL.DOWN P0, R2, R11, 0x1, 0x1f ;  /* 0x08201f000b027f89 */ /* 0x020f220000000000 */
[----:B0--3--:R-:W0:Y:S01]  /*3f70*/  S2R R6, SR_LANEID ;  /* 0x0000000000067919 */ /* 0x009e220000000000 */
[----:B------:R-:W3:Y:S01]  /*3f80*/  S2R R15, SR_TID.X ;  /* 0x00000000000f7919 */ /* 0x000ee20000002100 */
[----:B----4-:R-:W-:-:S05]  /*3f90*/  @P0 FADD R2, R2, R11 ;  /* 0x0000000b02020221 */ /* 0x010fca0000000000 */
[----:B------:R-:W4:Y:S01]  /*3fa0*/  SHFL.DOWN P0, R3, R2, 0x2, 0x1f ;  /* 0x08401f0002037f89 */ /* 0x000f220000000000 */
[----:B0-----:R-:W-:-:S13]  /*3fb0*/  ISETP.NE.AND P1, PT, R6, RZ, PT ;  /* 0x000000ff0600720c */ /* 0x001fda0003f25270 */
[----:B------:R-:W0:Y:S01]  /*3fc0*/  @!P1 S2R R9, SR_CgaCtaId ;  /* 0x0000000000099919 */ /* 0x000e220000008800 */
[----:B----4-:R-:W-:Y:S01]  /*3fd0*/  @P0 FADD R3, R2, R3 ;  /* 0x0000000302030221 */ /* 0x010fe20000000000 */
[----:B------:R-:W-:-:S04]  /*3fe0*/  @!P1 MOV R2, 0x400 ;  /* 0x0000040000029802 */ /* 0x000fc80000000f00 */
[----:B------:R-:W4:Y:S01]  /*3ff0*/  SHFL.DOWN P0, R4, R3, 0x4, 0x1f ;  /* 0x08801f0003047f89 */ /* 0x000f220000000000 */
[----:B0-----:R-:W-:Y:S01]  /*4000*/  @!P1 LEA R9, R9, R2, 0x18 ;  /* 0x0000000209099211 */ /* 0x001fe200078ec0ff */
[----:B----4-:R-:W-:-:S05]  /*4010*/  @P0 FADD R4, R3, R4 ;  /* 0x0000000403040221 */ /* 0x010fca0000000000 */
        /* <DEDUP_REMOVED lines=11> */
.L_x_10276:
[----:B------:R-:W4:Y:S02]  /*40d0*/  S2R R15, SR_TID.X ;  /* 0x00000000000f7919 */ /* 0x000f240000002100 */
.L_x_10277:
[----:B------:R-:W-:Y:S05]  /*40e0*/  BSYNC B0 ;  /* 0x0000000000007941 */ /* 0x000fea0003800000 */
.L_x_10275:
        /* <DEDUP_REMOVED lines=10> */
[C---:B-----5:R-:W-:Y:S01]  /*4190*/  IMAD.WIDE.U32 R2, R0.reuse, UR6, RZ ;  /* 0x0000000600027c25 */ /* 0x060fe2000f8e00ff */
        /* <DEDUP_REMOVED lines=11> */
.L_x_10279:
[----:B------:R-:W-:Y:S01]  /*4250*/  LEA R0, R15, UR4, 0x2 ;  /* 0x000000040f007c11 */ /* 0x000fe2000f8e10ff */
[----:B0---4-:R-:W-:Y:S01]  /*4260*/  IMAD.MOV.U32 R9, RZ, RZ, R23 ;  /* 0x000000ffff097224 */ /* 0x011fe200078e0017 */
[----:B------:R-:W-:Y:S02]  /*4270*/  SHF.R.S32.HI R10, RZ, 0x1f, R15 ;  /* 0x0000001fff0a7819 */ /* 0x000fe4000001140f */
[----:B------:R-:W-:Y:S01]  /*4280*/  MOV R8, R2 ;  /* 0x0000000200087202 */ /* 0x000fe20000000f00 */
[----:B------:R-:W0:Y:S01]  /*4290*/  LDS R17, [R0+0x16c8] ;  /* 0x0016c80000117984 */ /* 0x000e220000000800 */
[----:B---3--:R-:W-:Y:S01]  /*42a0*/  MOV R6, R4 ;  /* 0x0000000400067202 */ /* 0x008fe20000000f00 */
        /* <DEDUP_REMOVED lines=20> */
.L_x_10278:
[----:B------:R-:W-:Y:S05]  /*43f0*/  EXIT ;  /* 0x000000000000794d */ /* 0x000fea0003800000 */
.L_x_10280:
        /* <DEDUP_REMOVED lines=16> */
.L_x_11049:


//--------------------- .text._Z25selective_scan_bwd_kernelI32Selective_Scan_bwd_kernel_traitsILi32ELi4ELb0ELb1ELb0ELb1ELb0EffEEv12SSMParamsBwd --------------------------
	.section	.text._Z25selective_scan_bwd_kernelI32Selective_Scan_bwd_kernel_traitsILi32ELi4ELb0ELb1ELb0ELb1ELb0EffEEv12SSMParamsBwd,"ax",@progbits
	.align	128
        .global         _Z25selective_scan_bwd_kernelI32Selective_Scan_bwd_kernel_traitsILi32ELi4ELb0ELb1ELb0ELb1ELb0EffEEv12SSMParamsBwd
        .type           _Z25selective_scan_bwd_kernelI32Selective_Scan_bwd_kernel_traitsILi32ELi4ELb0ELb1ELb0ELb1ELb0EffEEv12SSMParamsBwd,@function
        .size           _Z25selective_scan_bwd_kernelI32Selective_Scan_bwd_kernel_traitsILi32ELi4ELb0ELb1ELb0ELb1ELb0EffEEv12SSMParamsBwd,(.L_x_11050 - _Z25selective_scan_bwd_kernelI32Selective_Scan_bwd_kernel_traitsILi32ELi4ELb0ELb1ELb0ELb1ELb0EffEEv12SSMParamsBwd)
        .other          _Z25selective_scan_bwd_kernelI32Selective_Scan_bwd_kernel_traitsILi32ELi4ELb0ELb1ELb0ELb1ELb0EffEEv12SSMParamsBwd,@"STO_CUDA_ENTRY STV_DEFAULT"
_Z25selective_scan_bwd_kernelI32Selective_Scan_bwd_kernel_traitsILi32ELi4ELb0ELb1ELb0ELb1ELb0EffEEv12SSMParamsBwd:
.text._Z25selective_scan_bwd_kernelI32Selective_Scan_bwd_kernel_traitsILi32ELi4ELb0ELb1ELb0ELb1ELb0EffEEv12SSMParamsBwd:
        /* <DEDUP_REMOVED lines=42> */
[----:B------:R-:W1:Y:S03]  /*02a0*/  LDC.64 R10, c[0x0][0x288] ;  /* 0x0000a200ff0a7b82 */ /* 0x000e660000000a00 */
        /* <DEDUP_REMOVED lines=15> */
[----:B-1----:R-:W-:Y:S01]  /*03a0*/  IMAD R6, R3, R10, RZ ;  /* 0x0000000a03067224 */ /* 0x002fe200078e02ff */
[----:B------:R-:W-:Y:S01]  /*03b0*/  LEA R13, R29, 0xffffff80, 0x7 ;  /* 0xffffff801d0d7811 */ /* 0x000fe200078e38ff */
[----:B------:R-:W-:Y:S01]  /*03c0*/  ULDC.64 UR8, c[0x0][0x290] ;  /* 0x0000a40000087ab9 */ /* 0x000fe20000000a00 */
[----:B------:R-:W-:-:S02]  /*03d0*/  @P0 IADD3 R9, R9, 0x1, RZ ;  /* 0x0000000109090810 */ /* 0x000fc40007ffe0ff */
[----:B------:R-:W-:-:S04]  /*03e0*/  IMAD.WIDE.U32 R4, R0, R10, UR4 ;  /* 0x0000000400047e25 */ /* 0x000fc8000f8e000a */
[----:B------:R-:W-:Y:S01]  /*03f0*/  @!P2 IMAD.MOV R9, RZ, RZ, -R9 ;  /* 0x000000ffff09a224 */ /* 0x000fe200078e0a09 */
[----:B------:R-:W-:Y:S01]  /*0400*/  IADD3 R16, P0, R13, R4, RZ ;  /* 0x000000040d107210 */ /* 0x000fe20007f1e0ff */
[----:B------:R-:W-:Y:S01]  /*0410*/  IMAD R6, R0, R11, R6 ;  /* 0x0000000b00067224 */ /* 0x000fe200078e0206 */
[----:B------:R-:W-:Y:S02]  /*0420*/  @!P1 LOP3.LUT R9, RZ, R15, RZ, 0x33, !PT ;  /* 0x0000000fff099212 */ /* 0x000fe400078e33ff */
[----:B------:R-:W-:Y:S01]  /*0430*/  SHF.R.S32.HI R15, RZ, 0x1f, R13 ;  /* 0x0000001fff0f7819 */ /* 0x000fe2000001140d */
[----:B------:R-:W-:-:S03]  /*0440*/  UIMAD UR6, UR14, UR8, URZ ;  /* 0x000000080e0672a4 */ /* 0x000fc6000f8e023f */
[----:B------:R-:W-:Y:S02]  /*0450*/  IADD3.X R12, R15, R5, R6, P0, !PT ;  /* 0x000000050f0c7210 */ /* 0x000fe400007fe406 */
[----:B------:R-:W-:Y:S01]  /*0460*/  ISETP.NE.U32.AND P0, PT, RZ, UR10, PT ;  /* 0x0000000aff007c0c */ /* 0x000fe2000bf05070 */
[----:B------:R-:W-:Y:S02]  /*0470*/  UIMAD.WIDE.U32 UR4, UR15, UR8, URZ ;  /* 0x000000080f0472a5 */ /* 0x000fe4000f8e003f */
[----:B------:R-:W-:Y:S01]  /*0480*/  UIMAD UR6, UR15, UR9, UR6 ;  /* 0x000000090f0672a4 */ /* 0x000fe2000f8e0206 */
[----:B------:R-:W-:Y:S01]  /*0490*/  ISETP.NE.AND.EX P0, PT, RZ, UR11, PT, P0 ;  /* 0x0000000bff007c0c */ /* 0x000fe2000bf05300 */
[----:B------:R-:W-:Y:S01]  /*04a0*/  IMAD R4, R3, R18, RZ ;  /* 0x0000001203047224 */ /* 0x000fe200078e02ff */
[----:B------:R-:W-:Y:S01]  /*04b0*/  ULDC.64 UR8, c[0x0][0x240] ;  /* 0x0000900000087ab9 */ /* 0x000fe20000000a00 */
[----:B------:R-:W-:Y:S02]  /*04c0*/  UIADD3 UR5, UR5, UR6, URZ ;  /* 0x0000000605057290 */ /* 0x000fe4000fffe03f */
[----:B------:R-:W-:-:S02]  /*04d0*/  UIMAD.WIDE.U32 UR6, UR15, UR8, URZ ;  /* 0x000000080f0672a5 */ /* 0x000fc4000f8e003f */
[----:B------:R-:W-:Y:S01]  /*04e0*/  UIMAD UR8, UR14, UR8, URZ ;  /* 0x000000080e0872a4 */ /* 0x000fe2000f8e023f */
[C---:B------:R-:W-:Y:S01]  /*04f0*/  IMAD R10, R0.reuse, R19, R4 ;  /* 0x00000013000a7224 */ /* 0x040fe200078e0204 */
[----:B------:R-:W-:Y:S01]  /*0500*/  SHF.R.S32.HI R11, RZ, 0x1f, R9 ;  /* 0x0000001fff0b7819 */ /* 0x000fe20000011409 */
[----:B------:R-:W-:Y:S01]  /*0510*/  ULDC.64 UR10, c[0x0][0x328] ;  /* 0x0000ca00000a7ab9 */ /* 0x000fe20000000a00 */
[----:B------:R-:W-:Y:S01]  /*0520*/  UIMAD UR8, UR15, UR9, UR8 ;  /* 0x000000090f0872a4 */ /* 0x000fe2000f8e0208 */
[----:B------:R-:W-:Y:S01]  /*0530*/  IMAD.WIDE.U32 R4, R0, R18, UR4 ;  /* 0x0000000400047e25 */ /* 0x000fe2000f8e0012 */
[----:B------:R-:W1:Y:S02]  /*0540*/  @P0 LDC R19, c[0x0][0x214] ;  /* 0x00008500ff130b82 */ /* 0x000e640000000800 */
[----:B------:R-:W-:Y:S02]  /*0550*/  UIADD3 UR7, UR7, UR8, URZ ;  /* 0x0000000807077290 */ /* 0x000fe4000fffe03f */
[----:B------:R-:W-:Y:S01]  /*0560*/  UIMAD UR8, UR14, UR10, URZ ;  /* 0x0000000a0e0872a4 */ /* 0x000fe2000f8e023f */
[----:B------:R-:W-:Y:S01]  /*0570*/  IADD3 R18, P1, R13, R4, RZ ;  /* 0x000000040d127210 */ /* 0x000fe20007f3e0ff */
[----:B----4-:R-:W-:Y:S01]  /*0580*/  IMAD R4, R11, R22, RZ ;  /* 0x000000160b047224 */ /* 0x010fe200078e02ff */
[----:B------:R-:W-:Y:S01]  /*0590*/  UIMAD.WIDE.U32 UR4, UR15, UR10, URZ ;  /* 0x0000000a0f0472a5 */ /* 0x000fe2000f8e003f */
[----:B------:R-:W4:Y:S01]  /*05a0*/  @P0 LDC.64 R72, c[0x0][0x310] ;  /* 0x0000c400ff480b82 */ /* 0x000f220000000a00 */
[----:B------:R-:W-:Y:S01]  /*05b0*/  UIMAD UR8, UR15, UR11, UR8 ;  /* 0x0000000b0f0872a4 */ /* 0x000fe2000f8e0208 */
[----:B------:R-:W-:Y:S01]  /*05c0*/  IADD3.X R10, R15, R5, R10, P1, !PT ;  /* 0x000000050f0a7210 */ /* 0x000fe20000ffe40a */
[----:B------:R-:W-:Y:S01]  /*05d0*/  IMAD R17, R9, R23, R4 ;  /* 0x0000001709117224 */ /* 0x000fe200078e0204 */
[----:B------:R-:W-:Y:S01]  /*05e0*/  ISETP.NE.U32.AND P1, PT, R24, RZ, PT ;  /* 0x000000ff1800720c */ /* 0x000fe20003f25070 */
[----:B------:R-:W-:-:S03]  /*05f0*/  UIADD3 UR5, UR5, UR8, URZ ;  /* 0x0000000805057290 */ /* 0x000fc6000fffe03f */
[----:B------:R-:W2:Y:S01]  /*0600*/  @P0 LDC R23, c[0x0][0x21c] ;  /* 0x00008700ff170b82 */ /* 0x000ea20000000800 */
[----:B------:R-:W-:Y:S01]  /*0610*/  ISETP.NE.AND.EX P1, PT, R25, RZ, PT, P1 ;  /* 0x000000ff1900720c */ /* 0x000fe20003f25310 */
[-C--:B0-----:R-:W-:Y:S01]  /*0620*/  IMAD R14, R3, R20.reuse, RZ ;  /* 0x00000014030e7224 */ /* 0x081fe200078e02ff */
[----:B---3--:R-:W-:Y:S01]  /*0630*/  ISETP.NE.U32.AND P2, PT, R26, RZ, PT ;  /* 0x000000ff1a00720c */ /* 0x008fe20003f45070 */
[C---:B------:R-:W-:Y:S01]  /*0640*/  IMAD.WIDE.U32 R4, R0.reuse, R20, UR4 ;  /* 0x0000000400047e25 */ /* 0x040fe2000f8e0014 */
[----:B------:R-:W-:Y:S02]  /*0650*/  CS2R R70, SRZ ;  /* 0x0000000000467805 */ /* 0x000fe4000001ff00 */
[----:B------:R-:W-:Y:S01]  /*0660*/  CS2R R68, SRZ ;  /* 0x0000000000447805 */ /* 0x000fe2000001ff00 */
[----:B------:R-:W-:Y:S01]  /*0670*/  IMAD.WIDE.U32 R6, R9, R22, UR6 ;  /* 0x0000000609067e25 */ /* 0x000fe2000f8e0016 */
[----:B------:R-:W-:Y:S01]  /*0680*/  ISETP.NE.AND.EX P2, PT, R27, RZ, PT, P2 ;  /* 0x000000ff1b00720c */ /* 0x000fe20003f45320 */
[----:B------:R-:W-:Y:S01]  /*0690*/  ULDC.64 UR4, c[0x0][0x230] ;  /* 0x00008c0000047ab9 */ /* 0x000fe20000000a00 */
[C---:B------:R-:W-:Y:S01]  /*06a0*/  IADD3 R20, P3, R13.reuse, R4, RZ ;  /* 0x000000040d147210 */ /* 0x040fe20007f7e0ff */
[----:B------:R-:W-:Y:S01]  /*06b0*/  IMAD R14, R0, R21, R14 ;  /* 0x00000015000e7224 */ /* 0x000fe200078e020e */
[----:B------:R-:W-:Y:S01]  /*06c0*/  IADD3 R13, P4, R13, R6, RZ ;  /* 0x000000060d0d7210 */ /* 0x000fe20007f9e0ff */
[----:B-1----:R-:W-:Y:S01]  /*06d0*/  @P0 IMAD R4, R19, UR15, R0 ;  /* 0x0000000f13040c24 */ /* 0x002fe2000f8e0200 */
[----:B------:R-:W-:-:S02]  /*06e0*/  ULDC.64 UR6, c[0x0][0x268] ;  /* 0x00009a0000067ab9 */ /* 0x000fc40000000a00 */
[----:B------:R-:W-:Y:S02]  /*06f0*/  IADD3.X R6, R15, R5, R14, P3, !PT ;  /* 0x000000050f067210 */ /* 0x000fe40001ffe40e */
[----:B------:R-:W-:Y:S01]  /*0700*/  @P1 LEA R70, P3, R0, R24, 0x2 ;  /* 0x0000001800461211 */ /* 0x000fe200078610ff */
[----:B------:R-:W-:Y:S01]  /*0710*/  @P0 IMAD R4, R4, R29, RZ ;  /* 0x0000001d04040224 */ /* 0x000fe200078e02ff */
[----:B------:R-:W-:Y:S02]  /*0720*/  IADD3 R22, R7, R17, RZ ;  /* 0x0000001107167210 */ /* 0x000fe40007ffe0ff */
[----:B------:R-:W-:Y:S02]  /*0730*/  @P1 LEA.HI.X R71, R0, R25, R3, 0x2, P3 ;  /* 0x0000001900471211 */ /* 0x000fe400018f1403 */
[----:B------:R-:W-:Y:S01]  /*0740*/  ISETP.GE.AND P1, PT, R29, 0x1, PT ;  /* 0x000000011d00780c */ /* 0x000fe20003f26270 */
[----:B--2---:R-:W-:Y:S01]  /*0750*/  @P0 IMAD R5, R4, R23, RZ ;  /* 0x0000001704050224 */ /* 0x004fe200078e02ff */
[----:B------:R-:W-:-:S02]  /*0760*/  IADD3.X R22, R15, R22, RZ, P4, !PT ;  /* 0x000000160f167210 */ /* 0x000fc400027fe4ff */
[----:B------:R-:W-:Y:S01]  /*0770*/  @P2 LEA R68, P4, R0, R26, 0x2 ;  /* 0x0000001a00442211 */ /* 0x000fe200078810ff */
[----:B----4-:R-:W-:-:S03]  /*0780*/  @P0 IMAD.WIDE R72, R5, 0x8, R72 ;  /* 0x0000000805480825 */ /* 0x010fc600078e0248 */
[----:B------:R-:W-:Y:S01]  /*0790*/  @P2 LEA.HI.X R69, R0, R27, R3, 0x2, P4 ;  /* 0x0000001b00452211 */ /* 0x000fe200020f1403 */
[----:B------:R-:W-:Y:S01]  /*07a0*/  IMAD R5, R3, UR4, RZ ;  /* 0x0000000403057c24 */ /* 0x000fe2000f8e02ff */
[----:B------:R-:W-:Y:S01]  /*07b0*/  LEA R21, P4, R13, R36, 0x2 ;  /* 0x000000240d157211 */ /* 0x000fe200078810ff */
[----:B------:R-:W-:Y:S01]  /*07c0*/  IMAD R7, R3, UR6, RZ ;  /* 0x0000000603077c24 */ /* 0x000fe2000f8e02ff */
[----:B------:R-:W-:Y:S01]  /*07d0*/  LEA R14, P5, R16, R30, 0x2 ;  /* 0x0000001e100e7211 */ /* 0x000fe200078a10ff */
[----:B------:R-:W-:Y:S01]  /*07e0*/  IMAD R5, R0, UR5, R5 ;  /* 0x0000000500057c24 */ /* 0x000fe2000f8e0205 */
[----:B------:R-:W-:Y:S01]  /*07f0*/  LEA R17, P2, R18, R32, 0x2 ;  /* 0x0000002012117211 */ /* 0x000fe200078410ff */
[----:B------:R-:W-:Y:S01]  /*0800*/  IMAD R7, R0, UR7, R7 ;  /* 0x0000000700077c24 */ /* 0x000fe2000f8e0207 */
[----:B------:R-:W-:Y:S02]  /*0810*/  LEA R19, P3, R20, R34, 0x2 ;  /* 0x0000002214137211 */ /* 0x000fe400078610ff */
[----:B------:R-:W-:Y:S01]  /*0820*/  LEA.HI.X R22, R13, R37, R22, 0x2, P4 ;  /* 0x000000250d167211 */ /* 0x000fe200020f1416 */
        /* <DEDUP_REMOVED lines=16> */
[----:B------:R-:W-:-:S02]  /*0930*/  IADD3 R23, R67, R5, RZ ;  /* 0x0000000543177210 */ /* 0x000fc40007ffe0ff */
[----:B------:R-:W-:Y:S02]  /*0940*/  IADD3 R25, R65, R7, RZ ;  /* 0x0000000741197210 */ /* 0x000fe40007ffe0ff */
[----:B------:R-:W-:Y:S01]  /*0950*/  MOV R24, UR6 ;  /* 0x0000000600187c02 */ /* 0x000fe20008000f00 */
[----:B-1----:R-:W-:-:S06]  /*0960*/  ULEA UR4, UR5, UR4, 0x18 ;  /* 0x0000000405047291 */ /* 0x002fcc000f8ec03f */
[----:B------:R-:W-:Y:S01]  /*0970*/  IMAD.U32 R57, RZ, RZ, UR4 ;  /* 0x00000004ff397e24 */ /* 0x000fe2000f8e00ff */
[C---:B0-----:R-:W-:Y:S01]  /*0980*/  LOP3.LUT R26, R10.reuse, 0x1f, RZ, 0xc0, !PT ;  /* 0x0000001f0a1a7812 */ /* 0x041fe200078ec0ff */
[----:B------:R-:W-:Y:S01]  /*0990*/  IMAD.SHL.U32 R4, R10, 0x4, RZ ;  /* 0x000000040a047824 */ /* 0x000fe200078e00ff */
[----:B------:R-:W-:-:S04]  /*09a0*/  UMOV UR4, URZ ;  /* 0x0000003f00047c82 */ /* 0x000fc80008000000 */
[C---:B------:R-:W-:Y:S02]  /*09b0*/  LOP3.LUT R63, R4.reuse, 0xffffff80, RZ, 0xc0, !PT ;  /* 0xffffff80043f7812 */ /* 0x040fe400078ec0ff */
[----:B------:R-:W-:Y:S02]  /*09c0*/  IADD3 R27, R4, R57, RZ ;  /* 0x00000039041b7210 */ /* 0x000fe40007ffe0ff */
[----:B------:R-:W-:-:S04]  /*09d0*/  LOP3.LUT R62, R63, 0x1f, R10, 0xf8, !PT ;  /* 0x0000001f3f3e7812 */ /* 0x000fc800078ef80a */
[----:B------:R-:W-:Y:S02]  /*09e0*/  SHF.R.S32.HI R63, RZ, 0x1f, R62 ;  /* 0x0000001fff3f7819 */ /* 0x000fe4000001143e */
[C---:B------:R-:W-:Y:S02]  /*09f0*/  LOP3.LUT R28, R62.reuse, 0x20, RZ, 0xfc, !PT ;  /* 0x000000203e1c7812 */ /* 0x040fe400078efcff */
[C---:B------:R-:W-:Y:S02]  /*0a00*/  LOP3.LUT R29, R62.reuse, 0x40, RZ, 0xfc, !PT ;  /* 0x000000403e1d7812 */ /* 0x040fe400078efcff */
[----:B--2---:R-:W-:-:S07]  /*0a10*/  LOP3.LUT R30, R62, 0x60, RZ, 0xfc, !PT ;  /* 0x000000603e1e7812 */ /* 0x004fce00078efcff */
.L_x_10308:
[----:B------:R-:W-:Y:S01]  /*0a20*/  BAR.SYNC.DEFER_BLOCKING 0x0 ;  /* 0x0000000000007b1d */ /* 0x000fe20000010000 */
[----:B0-----:R-:W-:Y:S01]  /*0a30*/  LEA R31, R24, 0xffffff80, 0x7 ;  /* 0xffffff80181f7811 */ /* 0x001fe200078e38ff */
[----:B------:R-:W-:Y:S01]  /*0a40*/  HFMA2.MMA R35, -RZ, RZ, 0, 0 ;  /* 0x00000000ff237435 */ /* 0x000fe200000001ff */
[C---:B------:R-:W-:Y:S01]  /*0a50*/  SHF.L.U32 R52, R62.reuse, 0x2, RZ ;  /* 0x000000023e347819 */ /* 0x040fe200000006ff */
[----:B------:R-:W-:Y:S01]  /*0a60*/  HFMA2.MMA R39, -RZ, RZ, 0, 0 ;  /* 0x00000000ff277435 */ /* 0x000fe200000001ff */
[----:B------:R-:W-:Y:S01]  /*0a70*/  SHF.L.U64.HI R53, R62, 0x2, R63 ;  /* 0x000000023e357819 */ /* 0x000fe2000001023f */
[----:B------:R-:W-:Y:S01]  /*0a80*/  ULDC UR7, c[0x0][0x218] ;  /* 0x0000860000077ab9 */ /* 0x000fe20000000800 */
[----:B--2---:R-:W-:Y:S01]  /*0a90*/  IADD3 R4, P4, R14, R52, RZ ;  /* 0x000000340e047210 */ /* 0x004fe20007f9e0ff */
[----:B------:R-:W-:Y:S01]  /*0aa0*/  IMAD.MOV.U32 R7, RZ, RZ, RZ ;  /* 0x000000ffff077224 */ /* 0x000fe200078e00ff */
[----:B------:R-:W-:Y:S02]  /*0ab0*/  IADD3 R59, -R31, UR7, RZ ;  /* 0x000000071f3b7c10 */ /* 0x000fe4000fffe1ff */
[----:B------:R-:W-:-:S02]  /*0ac0*/  MOV R33, RZ ;  /* 0x000000ff00217202 */ /* 0x000fc40000000f00 */
[C---:B------:R-:W-:Y:S01]  /*0ad0*/  LEA R54, R12.reuse, R57, 0x2 ;  /* 0x000000390c367211 */ /* 0x040fe200078e10ff */
[----:B------:R-:W-:Y:S01]  /*0ae0*/  IMAD R55, R12, 0x10, R57 ;  /* 0x000000100c377824 */ /* 0x000fe200078e0239 */
[-C--:B------:R-:W-:Y:S01]  /*0af0*/  ISETP.GE.AND P0, PT, R62, R59.reuse, PT ;  /* 0x0000003b3e00720c */ /* 0x080fe20003f06270 */
[----:B------:R-:W-:Y:S01]  /*0b00*/  HFMA2.MMA R45, -RZ, RZ, 0, 0 ;  /* 0x00000000ff2d7435 */ /* 0x000fe200000001ff */
[-C--:B------:R-:W-:Y:S02]  /*0b10*/  ISETP.GE.AND P1, PT, R28, R59.reuse, PT ;  /* 0x0000003b1c00720c */ /* 0x080fe40003f26270 */
[----:B------:R-:W-:Y:S02]  /*0b20*/  MOV R37, RZ ;  /* 0x000000ff00257202 */ /* 0x000fe40000000f00 */
[----:B------:R-:W-:Y:S01]  /*0b30*/  MOV R41, RZ ;  /* 0x000000ff00297202 */ /* 0x000fe20000000f00 */
[----:B------:R-:W-:Y:S01]  /*0b40*/  HFMA2.MMA R49, -RZ, RZ, 0, 0 ;  /* 0x00000000ff317435 */ /* 0x000fe200000001ff */
[-C--:B------:R-:W-:Y:S01]  /*0b50*/  ISETP.GE.AND P2, PT, R29, R59.reuse, PT ;  /* 0x0000003b1d00720c */ /* 0x080fe20003f46270 */
[----:B------:R-:W-:Y:S01]  /*0b60*/  IMAD.MOV.U32 R61, RZ, RZ, RZ ;  /* 0x000000ffff3d7224 */ /* 0x000fe200078e00ff */
[----:B------:R-:W-:Y:S01]  /*0b70*/  ISETP.GE.AND P3, PT, R30, R59, PT ;  /* 0x0000003b1e00720c */ /* 0x000fe20003f66270 */
[----:B------:R-:W0:Y:S01]  /*0b80*/  LDC R56, c[0x0][0x224] ;  /* 0x00008900ff387b82 */ /* 0x000e220000000800 */
[----:B------:R-:W-:-:S05]  /*0b90*/  IADD3.X R5, R16, R53, RZ, P4, !PT ;  /* 0x0000003510057210 */ /* 0x000fca00027fe4ff */
[----:B------:R-:W2:Y:S01]  /*0ba0*/  @!P0 LDG.E R7, desc[UR12][R4.64] ;  /* 0x0000000c04078981 */ /* 0x000ea2000c1e1900 */
[----:B------:R-:W-:Y:S01]  /*0bb0*/  MOV R47, RZ ;  /* 0x000000ff002f7202 */ /* 0x000fe20000000f00 */
[----:B-1----:R-:W1:Y:S02]  /*0bc0*/  LDC R40, c[0x0][0x21c] ;  /* 0x00008700ff287b82 */ /* 0x002e640000000800 */
[----:B------:R-:W3:Y:S04]  /*0bd0*/  @!P1 LDG.E R35, desc[UR12][R4.64+0x80] ;  /* 0x0000800c04239981 */ /* 0x000ee8000c1e1900 */
[----:B------:R-:W4:Y:S04]  /*0be0*/  @!P2 LDG.E R33, desc[UR12][R4.64+0x100] ;  /* 0x0001000c0421a981 */ /* 0x000f28000c1e1900 */
[----:B------:R0:W4:Y:S01]  /*0bf0*/  @!P3 LDG.E R39, desc[UR12][R4.64+0x180] ;  /* 0x0001800c0427b981 */ /* 0x000122000c1e1900 */
[----:B------:R-:W-:-:S02]  /*0c00*/  ISETP.GE.AND P1, PT, R62, R59, PT ;  /* 0x0000003b3e00720c */ /* 0x000fc40003f26270 */
[-C--:B------:R-:W-:Y:S02]  /*0c10*/  ISETP.GE.AND P2, PT, R28, R59.reuse, PT ;  /* 0x0000003b1c00720c */ /* 0x080fe40003f46270 */
[-C--:B------:R-:W-:Y:S02]  /*0c20*/  ISETP.GE.AND P3, PT, R29, R59.reuse, PT ;  /* 0x0000003b1d00720c */ /* 0x080fe40003f66270 */
[----:B------:R-:W-:Y:S02]  /*0c30*/  ISETP.GE.AND P4, PT, R30, R59, PT ;  /* 0x0000003b1e00720c */ /* 0x000fe40003f86270 */
[----:B------:R-:W-:Y:S01]  /*0c40*/  IADD3 R74, P0, R17, R52, RZ ;  /* 0x00000034114a7210 */ /* 0x000fe20007f1e0ff */
[----:B0-----:R-:W-:-:S04]  /*0c50*/  HFMA2.MMA R5, -RZ, RZ, 0, 0 ;  /* 0x00000000ff057435 */ /* 0x001fc800000001ff */
        /* <DEDUP_REMOVED lines=16> */
[----:B---3--:R-:W-:Y:S04]  /*0d60*/  STS [R54+0x80], R45 ;  /* 0x0000802d36007388 */ /* 0x008fe80000000800 */
[----:B----4-:R-:W-:Y:S04]  /*0d70*/  STS [R54+0x100], R41 ;  /* 0x0001002936007388 */ /* 0x010fe80000000800 */
[----:B------:R-:W-:Y:S01]  /*0d80*/  STS [R54+0x180], R5 ;  /* 0x0001800536007388 */ /* 0x000fe20000000800 */
[----:B------:R-:W-:-:S03]  /*0d90*/  NOP ;  /* 0x0000000000007918 */ /* 0x000fc60000000000 */
[----:B------:R-:W0:Y:S01]  /*0da0*/  LDS.128 R36, [R55] ;  /* 0x0000000037247984 */ /* 0x000e220000000c00 */
[----:B------:R-:W-:Y:S06]  /*0db0*/  BAR.SYNC.DEFER_BLOCKING 0x0 ;  /* 0x0000000000007b1d */ /* 0x000fec0000010000 */
[----:B------:R-:W2:Y:S04]  /*0dc0*/  @!P1 LDG.E R47, desc[UR12][R42.64] ;  /* 0x0000000c2a2f9981 */ /* 0x000ea8000c1e1900 */
[----:B------:R-:W3:Y:S04]  /*0dd0*/  @!P3 LDG.E R49, desc[UR12][R42.64+0x100] ;  /* 0x0001000c2a31b981 */ /* 0x000ee8000c1e1900 */
[----:B------:R-:W4:Y:S04]  /*0de0*/  @!P2 LDG.E R51, desc[UR12][R42.64+0x80] ;  /* 0x0000800c2a33a981 */ /* 0x000f28000c1e1900 */
[----:B------:R-:W4:Y:S01]  /*0df0*/  @!P4 LDG.E R61, desc[UR12][R42.64+0x180] ;  /* 0x0001800c2a3dc981 */ /* 0x000f22000c1e1900 */
[--C-:B0----5:R-:W-:Y:S01]  /*0e00*/  FADD.FTZ R93, R36, R8.reuse ;  /* 0x00000008245d7221 */ /* 0x121fe20000010000 */
[--C-:B------:R-:W-:Y:S01]  /*0e10*/  FADD.FTZ R58, R37, R8.reuse ;  /* 0x00000008253a7221 */ /* 0x100fe20000010000 */
[--C-:B------:R-:W-:Y:S01]  /*0e20*/  FADD.FTZ R95, R38, R8.reuse ;  /* 0x00000008265f7221 */ /* 0x100fe20000010000 */
[----:B------:R-:W-:Y:S01]  /*0e30*/  FADD.FTZ R60, R39, R8 ;  /* 0x00000008273c7221 */ /* 0x000fe20000010000 */
[----:B------:R-:W-:Y:S01]  /*0e40*/  BSSY B0, `(.L_x_10282) ;  /* 0x000002b000007945 */ /* 0x000fe20003800000 */
[----:B------:R-:W-:-:S02]  /*0e50*/  FSETP.GTU.FTZ.AND P2, PT, R93, 20, PT ;  /* 0x41a000005d00780b */ /* 0x000fc40003f5c000 */
[----:B------:R-:W-:Y:S02]  /*0e60*/  FSETP.GTU.FTZ.AND P3, PT, R58, 20, PT ;  /* 0x41a000003a00780b */ /* 0x000fe40003f7c000 */
        /* <DEDUP_REMOVED lines=40> */
.L_x_10283:
[----:B------:R-:W-:Y:S05]  /*10f0*/  BSYNC B0 ;  /* 0x0000000000007941 */ /* 0x000fea0003800000 */
.L_x_10282:
        /* <DEDUP_REMOVED lines=33> */
.L_x_10285:
[----:B------:R-:W-:Y:S05]  /*1310*/  BSYNC B0 ;  /* 0x0000000000007941 */ /* 0x000fea0003800000 */
.L_x_10284:
        /* <DEDUP_REMOVED lines=33> */
.L_x_10287:
[----:B------:R-:W-:Y:S05]  /*1530*/  BSYNC B0 ;  /* 0x0000000000007941 */ /* 0x000fea0003800000 */
.L_x_10286:
        /* <DEDUP_REMOVED lines=33> */
.L_x_10289:
[----:B------:R-:W-:Y:S05]  /*1750*/  BSYNC B0 ;  /* 0x0000000000007941 */ /* 0x000fea0003800000 */
.L_x_10288:
[----:B------:R-:W-:Y:S01]  /*1760*/  ISETP.GE.AND P0, PT, R40, 0x1, PT ;  /* 0x000000012800780c */ /* 0x000fe20003f06270 */
[----:B--2---:R-:W-:Y:S01]  /*1770*/  FFMA.FTZ R36, R32, R4, R13 ;  /* 0x0000000420247223 */ /* 0x004fe2000001000d */
[----:B------:R-:W-:Y:S01]  /*1780*/  LEA R56, R56, UR4, 0x7 ;  /* 0x0000000438387c11 */ /* 0x000fe2000f8e38ff */
[----:B------:R-:W-:Y:S01]  /*1790*/  BAR.SYNC.DEFER_BLOCKING 0x0 ;  /* 0x0000000000007b1d */ /* 0x000fe20000010000 */
[----:B------:R-:W-:Y:S01]  /*17a0*/  HFMA2.MMA R97, -RZ, RZ, 0, 0 ;  /* 0x00000000ff617435 */ /* 0x000fe200000001ff */
[----:B------:R-:W-:Y:S01]  /*17b0*/  FFMA.FTZ R13, R33, R5, R36 ;  /* 0x00000005210d7223 */ /* 0x000fe20000010024 */
[----:B------:R-:W-:Y:S02]  /*17c0*/  CS2R R38, SRZ ;  /* 0x0000000000267805 */ /* 0x000fe4000001ff00 */
[----:B------:R-:W-:Y:S02]  /*17d0*/  CS2R R36, SRZ ;  /* 0x0000000000247805 */ /* 0x000fe4000001ff00 */
[----:B0-----:R-:W-:Y:S01]  /*17e0*/  SHF.R.S32.HI R61, RZ, 0x1f, R56 ;  /* 0x0000001fff3d7819 */ /* 0x001fe20000011438 */
        /* <DEDUP_REMOVED lines=9> */
[----:B------:R-:W-:Y:S01]  /*1880*/  ULDC.64 UR6, c[0x0][0x350] ;  /* 0x0000d40000067ab9 */ /* 0x000fe20000000a00 */
[----:B------:R-:W-:Y:S01]  /*1890*/  MOV R37, RZ ;  /* 0x000000ff00257202 */ /* 0x000fe20000000f00 */
[----:B------:R-:W-:Y:S01]  /*18a0*/  UMOV UR5, URZ ;  /* 0x0000003f00057c82 */ /* 0x000fe20008000000 */
[----:B------:R-:W-:Y:S01]  /*18b0*/  MOV R92, RZ ;  /* 0x000000ff005c7202 */ /* 0x000fe20000000f00 */
        /* <DEDUP_REMOVED lines=8> */
[----:B------:R-:W2:Y:S01]  /*1940*/  LDC.64 R78, c[0x0][0x360] ;  /* 0x0000d800ff4e7b82 */ /* 0x000ea20000000a00 */
[----:B0-----:R-:W-:-:S07]  /*1950*/  IMAD R38, R44, UR14, RZ ;  /* 0x0000000e2c267c24 */ /* 0x001fce000f8e02ff */
[----:B------:R-:W0:Y:S01]  /*1960*/  LDC.64 R80, c[0x0][0x2d0] ;  /* 0x0000b400ff507b82 */ /* 0x000e220000000a00 */
[----:B------:R-:W-:-:S04]  /*1970*/  IMAD.WIDE.U32 R36, R44, UR15, R36 ;  /* 0x0000000f2c247c25 */ /* 0x000fc8000f8e0024 */
[----:B------:R-:W-:Y:S02]  /*1980*/  IMAD R39, R45, UR15, R38 ;  /* 0x0000000f2d277c24 */ /* 0x000fe4000f8e0226 */
[----:B------:R-:W-:Y:S01]  /*1990*/  IMAD R38, R11, UR6, RZ ;  /* 0x000000060b267c24 */ /* 0x000fe2000f8e02ff */
[----:B------:R-:W3:Y:S02]  /*19a0*/  LDC.64 R82, c[0x0][0x2e0] ;  /* 0x0000b800ff527b82 */ /* 0x000ee40000000a00 */
[----:B------:R-:W-:Y:S01]  /*19b0*/  IADD3 R37, R37, R39, RZ ;  /* 0x0000002725257210 */ /* 0x000fe20007ffe0ff */
[C---:B------:R-:W-:Y:S01]  /*19c0*/  IMAD R45, R9.reuse, UR7, R38 ;  /* 0x00000007092d7c24 */ /* 0x040fe2000f8e0226 */
[----:B------:R-:W-:Y:S01]  /*19d0*/  CS2R R38, SRZ ;  /* 0x0000000000267805 */ /* 0x000fe2000001ff00 */
[----:B------:R-:W-:Y:S01]  /*19e0*/  IMAD.WIDE.U32 R36, R9, UR6, R36 ;  /* 0x0000000609247c25 */ /* 0x000fe2000f8e0024 */
[----:B------:R-:W-:-:S03]  /*19f0*/  ULDC.64 UR6, c[0x0][0x3c8] ;  /* 0x0000f20000067ab9 */ /* 0x000fc60000000a00 */
[----:B------:R-:W-:Y:S01]  /*1a00*/  IMAD.IADD R45, R37, 0x1, R45 ;  /* 0x00000001252d7824 */ /* 0x000fe200078e022d */
[C---:B------:R-:W-:Y:S01]  /*1a10*/  LEA R37, P1, R36.reuse, UR6, 0x2 ;  /* 0x0000000624257c11 */ /* 0x040fe2000f8210ff */
[----:B------:R-:W-:Y:S01]  /*1a20*/  UMOV UR6, URZ ;  /* 0x0000003f00067c82 */ /* 0x000fe20008000000 */
[----:B------:R-:W-:Y:S02]  /*1a30*/  IADD3 R76, P0, R31, R36, RZ ;  /* 0x000000241f4c7210 */ /* 0x000fe40007f1e0ff */
[----:B------:R-:W-:Y:S01]  /*1a40*/  LEA.HI.X R44, R36, UR7, R45, 0x2, P1 ;  /* 0x00000007242c7c11 */ /* 0x000fe200088f142d */
[----:B------:R-:W-:Y:S01]  /*1a50*/  ULDC UR7, c[0x0][0x218] ;  /* 0x0000860000077ab9 */ /* 0x000fe20000000800 */
[----:B------:R-:W-:Y:S02]  /*1a60*/  LEA R88, P2, R56, R37, 0x2 ;  /* 0x0000002538587211 */ /* 0x000fe400078410ff */
[----:B------:R-:W-:Y:S02]  /*1a70*/  CS2R R36, SRZ ;  /* 0x0000000000247805 */ /* 0x000fe4000001ff00 */
        /* <DEDUP_REMOVED lines=9> */
.L_x_10303:
[----:B------:R-:W-:Y:S01]  /*1b10*/  SHF.R.S32.HI R98, RZ, 0x1f, R92 ;  /* 0x0000001fff627819 */ /* 0x000fe2000001145c */
[----:B------:R-:W-:Y:S01]  /*1b20*/  IMAD.WIDE.U32 R44, R92, UR10, R62 ;  /* 0x0000000a5c2c7c25 */ /* 0x000fe2000f8e003e */
        /* <DEDUP_REMOVED lines=11> */
[----:B------:R-:W-:Y:S01]  /*1be0*/  IMAD R49, R92, UR9, R49 ;  /* 0x000000095c317c24 */ /* 0x000fe2000f8e0231 */
[----:B0-----:R-:W-:Y:S01]  /*1bf0*/  LEA R50, P4, R46, R80, 0x2 ;  /* 0x000000502e327211 */ /* 0x001fe200078810ff */
[----:B------:R-:W-:Y:S01]  /*1c00*/  IMAD R51, R92, UR11, R51 ;  /* 0x0000000b5c337c24 */ /* 0x000fe2000f8e0233 */
[----:B------:R-:W-:Y:S01]  /*1c10*/  CS2R R100, SRZ ;  /* 0x0000000000647805 */ /* 0x000fe2000001ff00 */
[----:B------:R-:W-:-:S03]  /*1c20*/  IMAD.IADD R47, R47, 0x1, R49 ;  /* 0x000000012f2f7824 */ /* 0x000fc600078e0231 */
[----:B------:R-:W-:Y:S02]  /*1c30*/  IADD3 R45, R45, R51, RZ ;  /* 0x000000332d2d7210 */ /* 0x000fe40007ffe0ff */
[----:B------:R-:W-:Y:S02]  /*1c40*/  LEA.HI.X R51, R46, R81, R47, 0x2, P4 ;  /* 0x000000512e337211 */ /* 0x000fe400020f142f */
[----:B------:R-:W-:Y:S02]  /*1c50*/  MOV R47, RZ ;  /* 0x000000ff002f7202 */ /* 0x000fe40000000f00 */
[----:B------:R-:W-:Y:S01]  /*1c60*/  LEA.HI.X R49, R44, R22, R45, 0x2, P5 ;  /* 0x000000162c317211 */ /* 0x000fe200028f142d */
[----:B------:R0:W2:Y:S04]  /*1c70*/  LDG.E R94, desc[UR12][R50.64] ;  /* 0x0000000c325e7981 */ /* 0x0000a8000c1e1900 */
[----:B------:R-:W4:Y:S04]  /*1c80*/  @!P0 LDG.E R101, desc[UR12][R48.64+0x80] ;  /* 0x0000800c30658981 */ /* 0x000f28000c1e1900 */
[----:B------:R-:W2:Y:S04]  /*1c90*/  @!P2 LDG.E R91, desc[UR12][R48.64+0x100] ;  /* 0x0001000c305ba981 */ /* 0x000ea8000c1e1900 */
[----:B------:R-:W2:Y:S04]  /*1ca0*/  @!P1 LDG.E R47, desc[UR12][R48.64] ;  /* 0x0000000c302f9981 */ /* 0x000ea8000c1e1900 */
[----:B-1----:R1:W2:Y:S01]  /*1cb0*/  @!P3 LDG.E R103, desc[UR12][R48.64+0x180] ;  /* 0x0001800c3067b981 */ /* 0x0022a2000c1e1900 */
[----:B------:R-:W-:Y:S01]  /*1cc0*/  MOV R45, R25 ;  /* 0x00000019002d7202 */ /* 0x000fe20000000f00 */
[----:B------:R-:W-:Y:S01]  /*1cd0*/  IMAD.MOV.U32 R44, RZ, RZ, R64 ;  /* 0x000000ffff2c7224 */ /* 0x000fe200078e0040 */
[----:B------:R-:W-:Y:S01]  /*1ce0*/  IADD3 R46, R24, -0x1, RZ ;  /* 0xffffffff182e7810 */ /* 0x000fe20007ffe0ff */
[----:B------:R-:W-:-:S02]  /*1cf0*/  IMAD R105, R98, UR16, RZ ;  /* 0x0000001062697c24 */ /* 0x000fc4000f8e02ff */
[----:B------:R-:W-:Y:S01]  /*1d00*/  IMAD.WIDE.U32 R44, R92, UR16, R44 ;  /* 0x000000105c2c7c25 */ /* 0x000fe2000f8e002c */
[----:B------:R-:W-:-:S03]  /*1d10*/  LEA.HI R90, R46, R46, RZ, 0x1 ;  /* 0x0000002e2e5a7211 */ /* 0x000fc600078f08ff */
[----:B------:R-:W-:Y:S01]  /*1d20*/  IMAD R105, R92, UR17, R105 ;  /* 0x000000115c697c24 */ /* 0x000fe2000f8e0269 */
[----:B0-----:R-:W-:Y:S02]  /*1d30*/  LOP3.LUT R51, R90, 0xfffffe, RZ, 0xc0, !PT ;  /* 0x00fffffe5a337812 */ /* 0x001fe400078ec0ff */
[----:B---3--:R-:W-:Y:S02]  /*1d40*/  LEA R50, P2, R44, R82, 0x2 ;  /* 0x000000522c327211 */ /* 0x008fe400078410ff */
[----:B-1----:R-:W-:Y:S02]  /*1d50*/  IADD3 R48, R45, R105, RZ ;  /* 0x000000692d307210 */ /* 0x002fe40007ffe0ff */
[----:B------:R-:W-:Y:S02]  /*1d60*/  IADD3 R45, R46, -R51, RZ ;  /* 0x800000332e2d7210 */ /* 0x000fe40007ffe0ff */
[----:B------:R-:W-:Y:S02]  /*1d70*/  LEA.HI.X R51, R44, R83, R48, 0x2, P2 ;  /* 0x000000532c337211 */ /* 0x000fe400010f1430 */
[----:B------:R-:W-:-:S04]  /*1d80*/  ISETP.GT.AND P0, PT, R24, 0x1, PT ;  /* 0x000000011800780c */ /* 0x000fc80003f04270 */
[----:B------:R-:W-:Y:S02]  /*1d90*/  ISETP.EQ.AND P0, PT, R26, RZ, P0 ;  /* 0x000000ff1a00720c */ /* 0x000fe40000702270 */
[----:B------:R-:W-:-:S11]  /*1da0*/  ISETP.NE.AND P2, PT, R10, RZ, PT ;  /* 0x000000ff0a00720c */ /* 0x000fd60003f45270 */
[----:B------:R-:W0:Y:S01]  /*1db0*/  @P0 LDC R46, c[0x0][0x21c] ;  /* 0x00008700ff2e0b82 */ /* 0x000e220000000800 */
[----:B------:R-:W-:Y:S01]  /*1dc0*/  IADD3 R44, R10, 0x200, RZ ;  /* 0x000002000a2c7810 */ /* 0x000fe20007ffe0ff */
[----:B------:R-:W-:Y:S02]  /*1dd0*/  @!P2 IMAD R44, R45, 0x100, R92 ;  /* 0x000001002d2ca824 */ /* 0x000fe400078e025c */
[----:B------:R-:W-:Y:S01]  /*1de0*/  @P0 VIADD R49, R24, 0xfffffffe ;  /* 0xfffffffe18310836 */ /* 0x000fe20000000000 */
[----:B----4-:R1:W-:Y:S04]  /*1df0*/  STS [R54+0x80], R101 ;  /* 0x0000806536007388 */ /* 0x0103e80000000800 */
[----:B--2---:R2:W-:Y:S04]  /*1e00*/  STS [R54+0x100], R91 ;  /* 0x0001005b36007388 */ /* 0x0045e80000000800 */
[----:B------:R-:W-:Y:S04]  /*1e10*/  STS [R54], R47 ;  /* 0x0000002f36007388 */ /* 0x000fe80000000800 */
[----:B------:R-:W-:Y:S01]  /*1e20*/  STS [R54+0x180], R103 ;  /* 0x0001806736007388 */ /* 0x000fe20000000800 */
[----:B------:R-:W-:-:S03]  /*1e30*/  NOP ;  /* 0x0000000000007918 */ /* 0x000fc60000000000 */
[----:B------:R3:W4:Y:S01]  /*1e40*/  LDG.E R104, desc[UR12][R50.64] ;  /* 0x0000000c32687981 */ /* 0x000722000c1e1900 */
[----:B------:R-:W-:-:S04]  /*1e50*/  FMUL.FTZ R90, R94, 1.4426950216293334961 ;  /* 0x3fb8aa3b5e5a7820 */ /* 0x000fc80000410000 */
[----:B------:R-:W-:-:S06]  /*1e60*/  FMUL.FTZ R96, R90, R93 ;  /* 0x0000005d5a607220 */ /* 0x000fcc0000410000 */
[----:B------:R-:W2:Y:S01]  /*1e70*/  MUFU.EX2 R96, R96 ;  /* 0x0000006000607308 */ /* 0x000ea20000000800 */
[----:B-1----:R-:W-:Y:S01]  /*1e80*/  LEA R101, R44, R57, 0x2 ;  /* 0x000000392c657211 */ /* 0x002fe200078e10ff */
[----:B0-----:R-:W-:Y:S02]  /*1e90*/  @P0 IMAD R49, R49, R46, R92 ;  /* 0x0000002e31310224 */ /* 0x001fe400078e025c */
[----:B------:R-:W0:Y:S01]  /*1ea0*/  LDS.128 R44, [R55] ;  /* 0x00000000372c7984 */ /* 0x000e220000000c00 */
[----:B------:R-:W-:-:S03]  /*1eb0*/  ISETP.NE.AND P3, PT, R10, 0x1f, PT ;  /* 0x0000001f0a00780c */ /* 0x000fc60003f65270 */
[----:B--2---:R1:W-:Y:S01]  /*1ec0*/  STS [R101+0x648], R96 ;  /* 0x0006486065007388 */ /* 0x0043e20000000800 */
[----:B------:R-:W-:Y:S01]  /*1ed0*/  BAR.SYNC.DEFER_BLOCKING 0x0 ;  /* 0x0000000000007b1d */ /* 0x000fe20000010000 */
[C---:B---3--:R-:W-:Y:S01]  /*1ee0*/  FMUL.FTZ R50, R90.reuse, R58 ;  /* 0x0000003a5a327220 */ /* 0x048fe20000410000 */
[C---:B------:R-:W-:Y:S01]  /*1ef0*/  FMUL.FTZ R109, R90.reuse, R60 ;  /* 0x0000003c5a6d7220 */ /* 0x040fe20000410000 */
[----:B------:R-:W-:-:S06]  /*1f00*/  FMUL.FTZ R105, R90, R95 ;  /* 0x0000005f5a697220 */ /* 0x000fcc0000410000 */
[----:B------:R2:W3:Y:S01]  /*1f10*/  @P3 LDS R112, [R27+0xe4c] ;  /* 0x000e4c001b703984 */ /* 0x0004e20000000800 */
[----:B------:R-:W1:Y:S01]  /*1f20*/  MUFU.EX2 R50, R50 ;  /* 0x0000003200327308 */ /* 0x000e620000000800 */
[----:B------:R-:W-:-:S04]  /*1f30*/  @P0 IMAD.WIDE R48, R49, 0x8, R72 ;  /* 0x0000000831300825 */ /* 0x000fc800078e0248 */
[----:B------:R-:W-:Y:S01]  /*1f40*/  FMUL.FTZ R51, R32, R93 ;  /* 0x0000005d20337220 */ /* 0x000fe20000410000 */
[----:B------:R-:W-:Y:S01]  /*1f50*/  FMUL.FTZ R108, R33, R58 ;  /* 0x0000003a216c7220 */ /* 0x000fe20000410000 */
[----:B------:R-:W-:Y:S01]  /*1f60*/  FMUL.FTZ R91, R34, R95 ;  /* 0x0000005f225b7220 */ /* 0x000fe20000410000 */
[----:B------:R0:W5:Y:S01]  /*1f70*/  @P0 LDG.E R100, desc[UR12][R48.64+0x4] ;  /* 0x0000040c30640981 */ /* 0x000162000c1e1900 */
[----:B------:R-:W2:Y:S08]  /*1f80*/  MUFU.EX2 R109, R109 ;  /* 0x0000006d006d7308 */ /* 0x000eb00000000800 */
[----:B------:R-:W2:Y:S01]  /*1f90*/  MUFU.EX2 R105, R105 ;  /* 0x0000006900697308 */ /* 0x000ea20000000800 */
[----:B0-----:R-:W-:Y:S01]  /*1fa0*/  FMUL.FTZ R49, R51, R44 ;  /* 0x0000002c33317220 */ /* 0x001fe20000410000 */
[----:B------:R-:W-:Y:S01]  /*1fb0*/  FMUL.FTZ R102, R35, R60 ;  /* 0x0000003c23667220 */ /* 0x000fe20000410000 */
[----:B------:R-:W-:Y:S01]  /*1fc0*/  FMUL.FTZ R51, R108, R45 ;  /* 0x0000002d6c337220 */ /* 0x000fe20000410000 */
[----:B------:R-:W-:Y:S01]  /*1fd0*/  BSSY B0, `(.L_x_10291) ;  /* 0x0000013000007945 */ /* 0x000fe20003800000 */
[-C--:B-1----:R-:W-:Y:S01]  /*1fe0*/  FMUL.FTZ R114, R96, R50.reuse ;  /* 0x0000003260727220 */ /* 0x082fe20000410000 */
[----:B------:R-:W-:Y:S01]  /*1ff0*/  FMUL.FTZ R102, R102, R47 ;  /* 0x0000002f66667220 */ /* 0x000fe20000410000 */
[----:B------:R-:W-:Y:S01]  /*2000*/  FFMA.FTZ R106, R49, R50, R51 ;  /* 0x00000032316a7223 */ /* 0x000fe20000010033 */
[-C--:B----4-:R-:W-:Y:S01]  /*2010*/  FMUL.FTZ R110, R6, R104.reuse ;  /* 0x00000068066e7220 */ /* 0x090fe20000410000 */
[-C--:B------:R-:W-:Y:S01]  /*2020*/  FMUL.FTZ R101, R7, R104.reuse ;  /* 0x0000006807657220 */ /* 0x080fe20000410000 */
[-C--:B------:R-:W-:Y:S01]  /*2030*/  FMUL.FTZ R103, R4, R104.reuse ;  /* 0x0000006804677220 */ /* 0x080fe20000410000 */
[----:B------:R-:W-:Y:S01]  /*2040*/  FMUL.FTZ R48, R5, R104 ;  /* 0x0000006805307220 */ /* 0x000fe20000410000 */
[----:B------:R-:W-:Y:S01]  /*2050*/  FMUL.FTZ R104, R91, R46 ;  /* 0x0000002e5b687220 */ /* 0x000fe20000410000 */
[----:B--2---:R-:W-:Y:S01]  /*2060*/  FFMA.FTZ R107, R109, R101, R110 ;  /* 0x000000656d6b7223 */ /* 0x004fe2000001006e */
[----:B---3--:R-:W-:Y:S06]  /*2070*/  @P3 BRA `(.L_x_10292) ;  /* 0x0000000000203947 */ /* 0x008fec0003800000 */
[----:B------:R-:W-:Y:S02]  /*2080*/  ISETP.NE.AND P0, PT, R24, R99, PT ;  /* 0x000000631800720c */ /* 0x000fe40003f05270 */
[----:B------:R-:W-:-:S11]  /*2090*/  MOV R112, 0x3f800000 ;  /* 0x3f80000000707802 */ /* 0x000fd60000000f00 */
[----:B------:R-:W-:-:S04]  /*20a0*/  @P0 LEA.HI R90, R24, R24, RZ, 0x1 ;  /* 0x00000018185a0211 */ /* 0x000fc800078f08ff */
[----:B------:R-:W-:-:S04]  /*20b0*/  @P0 LOP3.LUT R91, R90, 0xfffffe, RZ, 0xc0, !PT ;  /* 0x00fffffe5a5b0812 */ /* 0x000fc800078ec0ff */
[----:B------:R-:W-:-:S04]  /*20c0*/  @P0 IADD3 R91, -R91, R24, RZ ;  /* 0x000000185b5b0210 */ /* 0x000fc80007ffe1ff */
[----:B------:R-:W-:-:S05]  /*20d0*/  @P0 LEA R90, R91, R92, 0x8 ;  /* 0x0000005c5b5a0211 */ /* 0x000fca00078e40ff */
[----:B------:R-:W-:-:S05]  /*20e0*/  @P0 IMAD R90, R90, 0x4, R57 ;  /* 0x000000045a5a0824 */ /* 0x000fca00078e0239 */
[----:B------:R0:W1:Y:S02]  /*20f0*/  @P0 LDS R112, [R90+0x648] ;  /* 0x000648005a700984 */ /* 0x0000640000000800 */
.L_x_10292:
[----:B------:R-:W-:Y:S05]  /*2100*/  BSYNC B0 ;  /* 0x0000000000007941 */ /* 0x000fea0003800000 */
.L_x_10291:
[----:B01----:R-:W-:Y:S01]  /*2110*/  FMUL.FTZ R90, R109, R112 ;  /* 0x000000706d5a7220 */ /* 0x003fe20000410000 */
        /* <DEDUP_REMOVED lines=38> */
[----:B-1----:R-:W-:Y:S01]  /*2380*/  @P0 FMUL.FTZ R111, R111, R90 ;  /* 0x0000005a6f6f0220 */ /* 0x002fe20000410000 */
[----:B------:R-:W-:Y:S02]  /*2390*/  ISETP.GE.AND P0, PT, R24, UR22, PT ;  /* 0x0000001618007c0c */ /* 0x000fe4000bf06270 */
[----:B------:R-:W-:-:S03]  /*23a0*/  MOV R90, 0x3f800000 ;  /* 0x3f800000005a7802 */ /* 0x000fc60000000f00 */
        /* <DEDUP_REMOVED lines=31> */
[----:B------:R2:W-:Y:S04]  /*25a0*/  SHFL.IDX PT, R118, R114, RZ, 0x1f ;  /* 0x00001fff72767589 */ /* 0x0005e800000e0000 */
[----:B------:R3:W4:Y:S01]  /*25b0*/  SHFL.IDX PT, R115, R107, RZ, 0x1f ;  /* 0x00001fff6b737589 */ /* 0x00072200000e0000 */
[----:B0-----:R-:W-:-:S04]  /*25c0*/  @P2 FFMA.FTZ R113, R111, R113, R116 ;  /* 0x000000716f712223 */ /* 0x001fc80000010074 */
[----:B------:R-:W-:-:S04]  /*25d0*/  FFMA.FTZ R100, R96, R113, R49 ;  /* 0x0000007160647223 */ /* 0x000fc80000010031 */
[-C--:B------:R-:W-:Y:S01]  /*25e0*/  FFMA.FTZ R111, R50, R100.reuse, R51 ;  /* 0x00000064326f7223 */ /* 0x080fe20000010033 */
[----:B------:R-:W-:Y:S01]  /*25f0*/  FADD.FTZ R96, -R49, R100 ;  /* 0x0000006431607221 */ /* 0x000fe20000010100 */
[----:B--2---:R-:W-:Y:S01]  /*2600*/  FFMA.FTZ R114, R4, R100, RZ ;  /* 0x0000006404727223 */ /* 0x004fe200000100ff */
[----:B-1----:R-:W-:Y:S01]  /*2610*/  @P3 FFMA.FTZ R120, R117, R120, R122 ;  /* 0x0000007875783223 */ /* 0x002fe2000001007a */
[----:B------:R-:W-:Y:S01]  /*2620*/  FFMA.FTZ R111, R105, R111, R104 ;  /* 0x0000006f696f7223 */ /* 0x000fe20000010068 */
[----:B------:R-:W-:Y:S02]  /*2630*/  IADD3 R117, -R31, UR7, -R10 ;  /* 0x000000071f757c10 */ /* 0x000fe4000fffe90a */
[----:B------:R-:W-:Y:S02]  /*2640*/  FFMA.FTZ R101, R120, R112, R101 ;  /* 0x0000007078657223 */ /* 0x000fe40000010065 */
[----:B------:R-:W-:Y:S02]  /*2650*/  ISETP.GE.AND P2, PT, R117, 0x1, PT ;  /* 0x000000017500780c */ /* 0x000fe40003f46270 */
[----:B---3--:R-:W-:Y:S01]  /*2660*/  FFMA.FTZ R107, R109, R101, R110 ;  /* 0x000000656d6b7223 */ /* 0x008fe2000001006e */
[C---:B----4-:R-:W-:Y:S01]  /*2670*/  FFMA.FTZ R91, R115.reuse, R91, R118 ;  /* 0x0000005b735b7223 */ /* 0x050fe20000010076 */
[----:B------:R-:W-:Y:S01]  /*2680*/  FMUL.FTZ R90, R115, R90 ;  /* 0x0000005a735a7220 */ /* 0x000fe20000410000 */
[----:B------:R-:W-:Y:S01]  /*2690*/  ISETP.GE.AND P3, PT, R117, 0x21, PT ;  /* 0x000000217500780c */ /* 0x000fe20003f66270 */
[----:B------:R-:W-:Y:S01]  /*26a0*/  FFMA.FTZ R105, R105, R107, R48 ;  /* 0x0000006b69697223 */ /* 0x000fe20000010030 */
[----:B------:R-:W-:Y:S01]  /*26b0*/  ISETP.GE.AND P4, PT, R117, 0x41, PT ;  /* 0x000000417500780c */ /* 0x000fe20003f86270 */
[----:B------:R-:W-:Y:S01]  /*26c0*/  FMUL.FTZ R115, R45, R108 ;  /* 0x0000006c2d737220 */ /* 0x000fe20000410000 */
[----:B------:R-:W-:Y:S01]  /*26d0*/  ISETP.GE.AND P5, PT, R117, 0x61, PT ;  /* 0x000000617500780c */ /* 0x000fe20003fa6270 */
[C---:B------:R-:W-:Y:S01]  /*26e0*/  FFMA.FTZ R103, R50.reuse, R105, R103 ;  /* 0x0000006932677223 */ /* 0x040fe20000010067 */
[----:B------:R-:W-:Y:S01]  /*26f0*/  FMUL.FTZ R108, R101, R60 ;  /* 0x0000003c656c7220 */ /* 0x000fe20000410000 */
[----:B------:R-:W-:Y:S01]  /*2700*/  FMUL.FTZ R113, R107, R95 ;  /* 0x0000005f6b717220 */ /* 0x000fe20000410000 */
[----:B------:R-:W-:Y:S01]  /*2710*/  FMUL.FTZ R116, R105, R58 ;  /* 0x0000003a69747220 */ /* 0x000fe20000410000 */
[----:B------:R-:W-:Y:S01]  /*2720*/  FMUL.FTZ R117, R103, R93 ;  /* 0x0000005d67757220 */ /* 0x000fe20000410000 */
[----:B------:R-:W-:Y:S01]  /*2730*/  FFMA.FTZ R112, R50, R100, R115 ;  /* 0x0000006432707223 */ /* 0x000fe20000010073 */
[----:B------:R-:W-:Y:S01]  /*2740*/  LEA R110, R10, R57, 0x4 ;  /* 0x000000390a6e7211 */ /* 0x000fe200078e20ff */
        /* <DEDUP_REMOVED lines=21> */
.L_x_10294:
[----:B------:R-:W-:Y:S05]  /*28a0*/  BSYNC B0 ;  /* 0x0000000000007941 */ /* 0x000fea0003800000 */
.L_x_10293:
        /* <DEDUP_REMOVED lines=14> */
[----:B------:R-:W-:-:S04]  /*2990*/  IMAD.WIDE.U32 R48, R78, UR21, R84 ;  /* 0x000000154e307c25 */ /* 0x000fc8000f8e0054 */
[----:B------:R-:W-:-:S05]  /*29a0*/  IMAD.IADD R49, R49, 0x1, R109 ;  /* 0x0000000131317824 */ /* 0x000fca00078e026d */
[----:B-1----:R0:W-:Y:S02]  /*29b0*/  REDG.E.ADD.F32.FTZ.RN.STRONG.GPU desc[UR12][R48.64], R91 ;  /* 0x0000005b300079a6 */ /* 0x0021e4000c10f38c */
.L_x_10296:
[----:B------:R-:W-:Y:S05]  /*29c0*/  BSYNC B0 ;  /* 0x0000000000007941 */ /* 0x000fea0003800000 */
.L_x_10295:
[----:B01----:R0:W1:Y:S01]  /*29d0*/  LDS R91, [R27+0x310] ;  /* 0x000310001b5b7984 */ /* 0x0030620000000800 */
[----:B------:R-:W-:Y:S04]  /*29e0*/  BSSY B0, `(.L_x_10297) ;  /* 0x0000005000007945 */ /* 0x000fe80003800000 */
[----:B------:R-:W-:Y:S05]  /*29f0*/  @!P4 BRA `(.L_x_10298) ;  /* 0x00000000000cc947 */ /* 0x000fea0003800000 */
[----:B------:R-:W-:-:S05]  /*2a00*/  IMAD.WIDE.U32 R48, R78, UR21, R86 ;  /* 0x000000154e307c25 */ /* 0x000fca000f8e0056 */
[----:B------:R-:W-:-:S05]  /*2a10*/  IADD3 R49, R109, R49, RZ ;  /* 0x000000316d317210 */ /* 0x000fca0007ffe0ff */
[----:B-1----:R2:W-:Y:S02]  /*2a20*/  REDG.E.ADD.F32.FTZ.RN.STRONG.GPU desc[UR12][R48.64], R91 ;  /* 0x0000005b300079a6 */ /* 0x0025e4000c10f38c */
.L_x_10298:
[----:B------:R-:W-:Y:S05]  /*2a30*/  BSYNC B0 ;  /* 0x0000000000007941 */ /* 0x000fea0003800000 */
.L_x_10297:
[----:B-12---:R1:W2:Y:S01]  /*2a40*/  LDS R91, [R27+0x390] ;  /* 0x000390001b5b7984 */ /* 0x0062a20000000800 */
[----:B------:R-:W-:Y:S01]  /*2a50*/  BSSY B0, `(.L_x_10299) ;  /* 0x0000005000007945 */ /* 0x000fe20003800000 */
[----:B------:R-:W-:-:S03]  /*2a60*/  IMAD.WIDE.U32 R48, R78, UR21, R88 ;  /* 0x000000154e307c25 */ /* 0x000fc6000f8e0058 */
[----:B------:R-:W-:Y:S05]  /*2a70*/  @!P5 BRA `(.L_x_10300) ;  /* 0x000000000008d947 */ /* 0x000fea0003800000 */
[----:B------:R-:W-:-:S05]  /*2a80*/  IADD3 R49, R109, R49, RZ ;  /* 0x000000316d317210 */ /* 0x000fca0007ffe0ff */
[----:B--2---:R3:W-:Y:S02]  /*2a90*/  REDG.E.ADD.F32.FTZ.RN.STRONG.GPU desc[UR12][R48.64], R91 ;  /* 0x0000005b300079a6 */ /* 0x0047e4000c10f38c */
.L_x_10300:
[----:B------:R-:W-:Y:S05]  /*2aa0*/  BSYNC B0 ;  /* 0x0000000000007941 */ /* 0x000fea0003800000 */
.L_x_10299:
[----:B--23--:R-:W2:Y:S01]  /*2ab0*/  SHFL.DOWN PT, R91, R90, 0x1, 0x1f ;  /* 0x08201f005a5b7f89 */ /* 0x00cea200000e0000 */
[C---:B------:R-:W-:Y:S01]  /*2ac0*/  ISETP.GT.AND P2, PT, R12.reuse, 0x1e, PT ;  /* 0x0000001e0c00780c */ /* 0x040fe20003f44270 */
[----:B------:R-:W-:Y:S01]  /*2ad0*/  BSSY B0, `(.L_x_10301) ;  /* 0x0000041000007945 */ /* 0x000fe20003800000 */
[----:B------:R-:W-:Y:S01]  /*2ae0*/  ISETP.NE.AND P3, PT, R12, RZ, PT ;  /* 0x000000ff0c00720c */ /* 0x000fe20003f65270 */
[----:B------:R-:W3:-:S12]  /*2af0*/  SHFL.DOWN PT, R49, R50, 0x1, 0x1f ;  /* 0x08201f0032317f89 */ /* 0x000ed800000e0000 */
[----:B------:R-:W4:Y:S01]  /*2b00*/  @!P3 S2R R109, SR_CgaCtaId ;  /* 0x00000000006db919 */ /* 0x000f220000008800 */
[----:B------:R-:W-:Y:S01]  /*2b10*/  @!P3 MOV R48, 0x400 ;  /* 0x000004000030b802 */ /* 0x000fe20000000f00 */
[----:B--2---:R-:W-:Y:S01]  /*2b20*/  @!P2 FADD.FTZ R90, R90, R91 ;  /* 0x0000005b5a5aa221 */ /* 0x004fe20000010000 */
[----:B---3--:R-:W-:-:S04]  /*2b30*/  @!P2 FADD.FTZ R50, R50, R49 ;  /* 0x000000313232a221 */ /* 0x008fc80000010000 */
[----:B------:R-:W2:Y:S01]  /*2b40*/  SHFL.DOWN PT, R91, R90, 0x2, 0x1f ;  /* 0x08401f005a5b7f89 */ /* 0x000ea200000e0000 */
[----:B------:R-:W-:-:S03]  /*2b50*/  ISETP.GT.AND P2, PT, R12, 0x1d, PT ;  /* 0x0000001d0c00780c */ /* 0x000fc60003f44270 */
[----:B------:R-:W3:Y:S01]  /*2b60*/  SHFL.DOWN PT, R49, R50, 0x2, 0x1f ;  /* 0x08401f0032317f89 */ /* 0x000ee200000e0000 */
[----:B----4-:R-:W-:-:S09]  /*2b70*/  @!P3 LEA R57, R109, R48, 0x18 ;  /* 0x000000306d39b211 */ /* 0x010fd200078ec0ff */
        /* <DEDUP_REMOVED lines=11> */
[----:B---3--:R-:W-:Y:S01]  /*2c30*/  @!P2 FADD.FTZ R50, R50, R49 ;  /* 0x000000313232a221 */ /* 0x008fe20000010000 */
[----:B------:R-:W-:-:S03]  /*2c40*/  ISETP.GT.AND P2, PT, R12, 0xf, PT ;  /* 0x0000000f0c00780c */ /* 0x000fc60003f44270 */
[----:B------:R-:W2:Y:S04]  /*2c50*/  SHFL.DOWN PT, R49, R90, 0x10, 0x1f ;  /* 0x0a001f005a317f89 */ /* 0x000ea800000e0000 */
[----:B------:R-:W3:Y:S06]  /*2c60*/  SHFL.DOWN PT, R91, R50, 0x10, 0x1f ;  /* 0x0a001f00325b7f89 */ /* 0x000eec00000e0000 */
[----:B--2---:R-:W-:Y:S01]  /*2c70*/  @!P2 FADD.FTZ R90, R90, R49 ;  /* 0x000000315a5aa221 */ /* 0x004fe20000010000 */
[-C--:B------:R-:W-:Y:S01]  /*2c80*/  FMUL.FTZ R49, R94, R107.reuse ;  /* 0x0000006b5e317220 */ /* 0x080fe20000410000 */
[----:B------:R-:W-:Y:S01]  /*2c90*/  FMUL.FTZ R107, R46, R107 ;  /* 0x0000006b2e6b7220 */ /* 0x000fe20000410000 */
[----:B------:R-:W-:Y:S01]  /*2ca0*/  FMUL.FTZ R46, R45, R105 ;  /* 0x000000692d2e7220 */ /* 0x000fe20000410000 */
[----:B---3--:R-:W-:Y:S01]  /*2cb0*/  @!P2 FADD.FTZ R50, R50, R91 ;  /* 0x0000005b3232a221 */ /* 0x008fe20000010000 */
[----:B------:R-:W-:Y:S01]  /*2cc0*/  FMUL.FTZ R91, R49, R104 ;  /* 0x00000068315b7220 */ /* 0x000fe20000410000 */
[----:B------:R-:W-:Y:S01]  /*2cd0*/  MOV R49, R90 ;  /* 0x0000005a00317202 */ /* 0x000fe20000000f00 */
[C---:B------:R-:W-:Y:S01]  /*2ce0*/  FMUL.FTZ R90, R94.reuse, R101 ;  /* 0x000000655e5a7220 */ /* 0x040fe20000410000 */
[C---:B------:R-:W-:Y:S01]  /*2cf0*/  FMUL.FTZ R105, R94.reuse, R105 ;  /* 0x000000695e697220 */ /* 0x040fe20000410000 */
[----:B------:R-:W-:Y:S01]  /*2d00*/  FMUL.FTZ R45, R94, R103 ;  /* 0x000000675e2d7220 */ /* 0x000fe20000410000 */
[----:B------:R-:W-:Y:S01]  /*2d10*/  MOV R48, R50 ;  /* 0x0000003200307202 */ /* 0x000fe20000000f00 */
[----:B------:R-:W-:Y:S01]  /*2d20*/  FMUL.FTZ R50, R47, R101 ;  /* 0x000000652f327220 */ /* 0x000fe20000410000 */
        /* <DEDUP_REMOVED lines=27> */
.L_x_10302:
[----:B------:R-:W-:Y:S05]  /*2ee0*/  BSYNC B0 ;  /* 0x0000000000007941 */ /* 0x000fea0003800000 */
.L_x_10301:
[----:B------:R-:W-:Y:S01]  /*2ef0*/  VIADD R92, R92, 0x1 ;  /* 0x000000015c5c7836 */ /* 0x000fe20000000000 */
[----:B------:R-:W-:-:S04]  /*2f00*/  UIADD3 UR5, UP0, UR5, 0x1, URZ ;  /* 0x0000000105057890 */ /* 0x000fc8000ff1e03f */
[----:B------:R-:W-:Y:S01]  /*2f10*/  ISETP.GE.AND P0, PT, R92, UR23, PT ;  /* 0x000000175c007c0c */ /* 0x000fe2000bf06270 */
[----:B------:R-:W-:-:S12]  /*2f20*/  UIADD3.X UR6, URZ, UR6, URZ, UP0, !UPT ;  /* 0x000000063f067290 */ /* 0x000fd800087fe43f */
[----:B------:R-:W-:Y:S05]  /*2f30*/  @!P0 BRA `(.L_x_10303) ;  /* 0xffffffe800f48947 */ /* 0x000fea000383ffff */
.L_x_10290:
[----:B------:R-:W-:Y:S01]  /*2f40*/  BAR.SYNC.DEFER_BLOCKING 0x0 ;  /* 0x0000000000007b1d */ /* 0x000fe20000010000 */
[----:B------:R-:W-:Y:S02]  /*2f50*/  IADD3 R35, -R31, UR7, RZ ;  /* 0x000000071f237c10 */ /* 0x000fe4000fffe1ff */
[----:B------:R-:W-:Y:S02]  /*2f60*/  MOV R45, RZ ;  /* 0x000000ff002d7202 */ /* 0x000fe40000000f00 */
[-C--:B------:R-:W-:Y:S02]  /*2f70*/  ISETP.GE.AND P0, PT, R62, R35.reuse, PT ;  /* 0x000000233e00720c */ /* 0x080fe40003f06270 */
[-C--:B------:R-:W-:Y:S02]  /*2f80*/  ISETP.GE.AND P1, PT, R28, R35.reuse, PT ;  /* 0x000000231c00720c */ /* 0x080fe40003f26270 */
[-C--:B------:R-:W-:Y:S02]  /*2f90*/  ISETP.GE.AND P2, PT, R29, R35.reuse, PT ;  /* 0x000000231d00720c */ /* 0x080fe40003f46270 */
[----:B------:R-:W-:-:S02]  /*2fa0*/  ISETP.GE.AND P3, PT, R30, R35, PT ;  /* 0x000000231e00720c */ /* 0x000fc40003f66270 */
[----:B------:R-:W-:Y:S02]  /*2fb0*/  MOV R33, RZ ;  /* 0x000000ff00217202 */ /* 0x000fe40000000f00 */
[----:B------:R-:W-:-:S03]  /*2fc0*/  MOV R47, RZ ;  /* 0x000000ff002f7202 */ /* 0x000fc60000000f00 */
[----:B------:R-:W3:Y:S04]  /*2fd0*/  @!P0 LDG.E R97, desc[UR12][R74.64] ;  /* 0x0000000c4a618981 */ /* 0x000ee8000c1e1900 */
[----:B------:R-:W4:Y:S04]  /*2fe0*/  @!P1 LDG.E R45, desc[UR12][R74.64+0x80] ;  /* 0x0000800c4a2d9981 */ /* 0x000f28000c1e1900 */
[----:B------:R-:W5:Y:S04]  /*2ff0*/  @!P2 LDG.E R33, desc[UR12][R74.64+0x100] ;  /* 0x0001000c4a21a981 */ /* 0x000f68000c1e1900 */
[----:B------:R-:W2:Y:S01]  /*3000*/  @!P3 LDG.E R47, desc[UR12][R74.64+0x180] ;  /* 0x0001800c4a2fb981 */ /* 0x000ea2000c1e1900 */
[----:B------:R-:W0:Y:S01]  /*3010*/  S2UR UR6, SR_CgaCtaId ;  /* 0x00000000000679c3 */ /* 0x000e220000008800 */
[----:B------:R-:W-:Y:S01]  /*3020*/  ISETP.NE.AND P0, PT, R10, RZ, PT ;  /* 0x000000ff0a00720c */ /* 0x000fe20003f05270 */
[----:B------:R-:W-:Y:S01]  /*3030*/  UMOV UR5, 0x400 ;  /* 0x0000040000057882 */ /* 0x000fe20000000000 */
[----:B------:R-:W-:Y:S01]  /*3040*/  BSSY B0, `(.L_x_10304) ;  /* 0x000003a000007945 */ /* 0x000fe20003800000 */
[----:B0-----:R-:W-:-:S06]  /*3050*/  ULEA UR5, UR6, UR5, 0x18 ;  /* 0x0000000506057291 */ /* 0x001fcc000f8ec03f */
[----:B------:R-:W-:Y:S01]  /*3060*/  MOV R57, UR5 ;  /* 0x0000000500397c02 */ /* 0x000fe20008000f00 */
[----:B---3--:R-:W-:Y:S04]  /*3070*/  STS [R54], R97 ;  /* 0x0000006136007388 */ /* 0x008fe80000000800 */
[----:B----4-:R-:W-:Y:S04]  /*3080*/  STS [R54+0x80], R45 ;  /* 0x0000802d36007388 */ /* 0x010fe80000000800 */
[----:B-----5:R-:W-:Y:S04]  /*3090*/  STS [R54+0x100], R33 ;  /* 0x0001002136007388 */ /* 0x020fe80000000800 */
[----:B--2---:R-:W-:Y:S01]  /*30a0*/  STS [R54+0x180], R47 ;  /* 0x0001802f36007388 */ /* 0x004fe20000000800 */
        /* <DEDUP_REMOVED lines=8> */
[--C-:B------:R-:W-:Y:S02]  /*3130*/  FADD.FTZ R5, R5, R8.reuse ;  /* 0x0000000805057221 */ /* 0x100fe40000010000 */
[----:B------:R-:W-:Y:S01]  /*3140*/  LDS R49, [R54+0x100] ;  /* 0x0001000036317984 */ /* 0x000fe20000000800 */
[--C-:B--2---:R-:W-:Y:S01]  /*3150*/  FADD.FTZ R40, R6, R8.reuse ;  /* 0x0000000806287221 */ /* 0x104fe20000010000 */
[----:B------:R-:W-:Y:S01]  /*3160*/  FSETP.GTU.FTZ.AND P3, PT, R4, 20, PT ;  /* 0x41a000000400780b */ /* 0x000fe20003f7c000 */
[----:B------:R-:W-:Y:S01]  /*3170*/  FADD.FTZ R41, R7, R8 ;  /* 0x0000000807297221 */ /* 0x000fe20000010000 */
[----:B------:R-:W-:Y:S01]  /*3180*/  LDS R51, [R54+0x180] ;  /* 0x0001800036337984 */ /* 0x000fe20000000800 */
[----:B------:R-:W-:Y:S01]  /*3190*/  FSETP.GTU.FTZ.AND P4, PT, R5, 20, PT ;  /* 0x41a000000500780b */ /* 0x000fe20003f9c000 */
[----:B------:R-:W0:Y:S01]  /*31a0*/  LDC.64 R6, c[0x0][0x388] ;  /* 0x0000e200ff067b82 */ /* 0x000e220000000a00 */
        /* <DEDUP_REMOVED lines=10> */
[----:B0-----:R-:W-:-:S04]  /*3250*/  IMAD R32, R6, UR14, RZ ;  /* 0x0000000e06207c24 */ /* 0x001fc8000f8e02ff */
[----:B------:R-:W-:Y:S01]  /*3260*/  IMAD R77, R7, UR15, R32 ;  /* 0x0000000f074d7c24 */ /* 0x000fe2000f8e0220 */
[----:B------:R-:W0:Y:S02]  /*3270*/  LDS R59, [R57+0x200] ;  /* 0x00020000393b7984 */ /* 0x000e240000000800 */
        /* <DEDUP_REMOVED lines=9> */
[----:B0-----:R-:W-:-:S13]  /*3310*/  ISETP.GE.AND P5, PT, R62, R59, PT ;  /* 0x0000003b3e00720c */ /* 0x001fda0003fa6270 */
[----:B--234-:R-:W-:Y:S05]  /*3320*/  @P5 BRA `(.L_x_10305) ;  /* 0x00000000002c5947 */ /* 0x01cfea0003800000 */
        /* <DEDUP_REMOVED lines=11> */
.L_x_10305:
[----:B------:R-:W-:Y:S05]  /*33e0*/  BSYNC B0 ;  /* 0x0000000000007941 */ /* 0x000fea0003800000 */
.L_x_10304:
[----:B------:R-:W2:Y:S01]  /*33f0*/  @!P4 MUFU.RCP R42, R42 ;  /* 0x0000002a002ac308 */ /* 0x000ea20000001000 */
        /* <DEDUP_REMOVED lines=9> */
[----:B------:R-:W-:Y:S01]  /*3490*/  IADD3 R31, P5, R56, R32, RZ ;  /* 0x00000020381f7210 */ /* 0x000fe20007fbe0ff */
[----:B------:R-:W-:Y:S01]  /*34a0*/  ULDC.64 UR6, c[0x0][0x3e0] ;  /* 0x0000f80000067ab9 */ /* 0x000fe20000000a00 */
[----:B------:R-:W-:Y:S01]  /*34b0*/  ISETP.GE.AND P3, PT, R30, R59, PT ;  /* 0x0000003b1e00720c */ /* 0x000fe20003f66270 */
[----:B------:R-:W3:Y:S01]  /*34c0*/  @!P1 MUFU.RCP R43, R43 ;  /* 0x0000002b002b9308 */ /* 0x000ee20000001000 */
[----:B------:R-:W-:Y:S01]  /*34d0*/  IADD3.X R32, R61, R7, R33, P5, !PT ;  /* 0x000000073d207210 */ /* 0x000fe20002ffe421 */
[----:B------:R-:W-:Y:S01]  /*34e0*/  BSSY B0, `(.L_x_10306) ;  /* 0x000002e000007945 */ /* 0x000fe20003800000 */
[----:B------:R-:W-:Y:S01]  /*34f0*/  IADD3 R6, P6, R52, UR6, RZ ;  /* 0x0000000634067c10 */ /* 0x000fe2000ffde0ff */
[----:B--2---:R-:W-:Y:S01]  /*3500*/  @!P4 FMUL.FTZ R37, R37, R42 ;  /* 0x0000002a2525c220 */ /* 0x004fe20000410000 */
[----:B------:R-:W-:-:S02]  /*3510*/  ISETP.GE.AND P5, PT, R29, R59, PT ;  /* 0x0000003b1d00720c */ /* 0x000fc40003fa6270 */
[----:B------:R-:W-:Y:S01]  /*3520*/  ISETP.GE.AND P4, PT, R28, R59, PT ;  /* 0x0000003b1c00720c */ /* 0x000fe20003f86270 */
[----:B------:R-:W2:Y:S01]  /*3530*/  @!P2 MUFU.RCP R44, R44 ;  /* 0x0000002c002ca308 */ /* 0x000ea20000001000 */
[----:B------:R-:W-:Y:S02]  /*3540*/  IADD3.X R7, R53, UR7, RZ, P6, !PT ;  /* 0x0000000735077c10 */ /* 0x000fe4000b7fe4ff */
[----:B------:R-:W-:-:S04]  /*3550*/  LEA R6, P6, R31, R6, 0x2 ;  /* 0x000000061f067211 */ /* 0x000fc800078c10ff */
[----:B------:R-:W-:Y:S01]  /*3560*/  LEA.HI.X R7, R31, R7, R32, 0x2, P6 ;  /* 0x000000071f077211 */ /* 0x000fe200030f1420 */
[----:B---3--:R-:W-:Y:S01]  /*3570*/  @!P1 FMUL.FTZ R38, R38, R43 ;  /* 0x0000002b26269220 */ /* 0x008fe20000410000 */
[----:B------:R-:W3:Y:S03]  /*3580*/  LDC.64 R32, c[0x0][0x3a8] ;  /* 0x0000ea00ff207b82 */ /* 0x000ee60000000a00 */
[----:B------:R-:W-:Y:S04]  /*3590*/  @!P5 STG.E desc[UR12][R6.64+0x80], R49 ;  /* 0x000080310600d986 */ /* 0x000fe8000c10190c */
[----:B------:R-:W-:Y:S01]  /*35a0*/  @!P4 STG.E desc[UR12][R6.64], R47 ;  /* 0x0000002f0600c986 */ /* 0x000fe2000c10190c */
[----:B--2---:R-:W-:-:S03]  /*35b0*/  @!P2 FMUL.FTZ R39, R39, R44 ;  /* 0x0000002c2727a220 */ /* 0x004fc60000410000 */
[----:B------:R3:W-:Y:S01]  /*35c0*/  @!P3 STG.E desc[UR12][R6.64+0x100], R51 ;  /* 0x000100330600b986 */ /* 0x0007e2000c10190c */
[----:B------:R-:W-:Y:S01]  /*35d0*/  BAR.SYNC.DEFER_BLOCKING 0x0 ;  /* 0x0000000000007b1d */ /* 0x000fe20000010000 */
[----:B---3--:R-:W-:-:S04]  /*35e0*/  IMAD R6, R32, UR14, RZ ;  /* 0x0000000e20067c24 */ /* 0x008fc8000f8e02ff */
[----:B------:R-:W-:Y:S02]  /*35f0*/  IMAD R33, R33, UR15, R6 ;  /* 0x0000000f21217c24 */ /* 0x000fe4000f8e0206 */
[----:B------:R-:W-:Y:S01]  /*3600*/  IMAD.WIDE.U32 R6, R32, UR15, RZ ;  /* 0x0000000f20067c25 */ /* 0x000fe2000f8e00ff */
[----:B------:R2:W-:Y:S01]  /*3610*/  STS.128 [R55], R36 ;  /* 0x0000002437007388 */ /* 0x0005e20000000c00 */
[----:B------:R-:W-:-:S03]  /*3620*/  NOP ;  /* 0x0000000000007918 */ /* 0x000fc60000000000 */
[----:B------:R-:W-:Y:S04]  /*3630*/  LDS R31, [R54] ;  /* 0x00000000361f7984 */ /* 0x000fe80000000800 */
[----:B0-----:R-:W-:Y:S04]  /*3640*/  LDS R41, [R54+0x80] ;  /* 0x0000800036297984 */ /* 0x001fe80000000800 */
[----:B------:R-:W-:Y:S01]  /*3650*/  LDS R43, [R54+0x100] ;  /* 0x00010000362b7984 */ /* 0x000fe20000000800 */
[----:B--2---:R-:W-:-:S03]  /*3660*/  FADD.FTZ R36, R36, R15 ;  /* 0x0000000f24247221 */ /* 0x004fc60000010000 */
[----:B------:R-:W-:Y:S01]  /*3670*/  LDS R45, [R54+0x180] ;  /* 0x00018000362d7984 */ /* 0x000fe20000000800 */
[----:B------:R-:W-:-:S03]  /*3680*/  FADD.FTZ R37, R36, R37 ;  /* 0x0000002524257221 */ /* 0x000fc60000010000 */
[----:B------:R0:W-:Y:S01]  /*3690*/  @!P0 STS [R57+0x200], R35 ;  /* 0x0002002339008388 */ /* 0x0001e20000000800 */
[----:B------:R-:W-:Y:S01]  /*36a0*/  FADD.FTZ R38, R37, R38 ;  /* 0x0000002625267221 */ /* 0x000fe20000010000 */
[----:B------:R-:W-:Y:S03]  /*36b0*/  BAR.SYNC.DEFER_BLOCKING 0x0 ;  /* 0x0000000000007b1d */ /* 0x000fe60000010000 */
[----:B------:R-:W-:Y:S01]  /*36c0*/  FADD.FTZ R15, R38, R39 ;  /* 0x00000027260f7221 */ /* 0x000fe20000010000 */
[----:B0-----:R-:W-:Y:S02]  /*36d0*/  IADD3 R35, R7, R33, RZ ;  /* 0x0000002107237210 */ /* 0x001fe40007ffe0ff */
        /* <DEDUP_REMOVED lines=14> */
.L_x_10307:
[----:B------:R-:W-:Y:S05]  /*37c0*/  BSYNC B0 ;  /* 0x0000000000007941 */ /* 0x000fea0003800000 */
.L_x_10306:
        /* <DEDUP_REMOVED lines=31> */
.L_x_10281:
        /* <DEDUP_REMOVED lines=9> */
[----:B--2---:R-:W2:Y:S01]  /*3a50*/  SHFL.DOWN P0, R5, R2, 0x2, 0x1f ;  /* 0x08401f0002057f89 */ /* 0x004ea20000000000 */
[----:B----4-:R-:W-:-:S13]  /*3a60*/  ISETP.NE.AND P1, PT, R6, RZ, PT ;  /* 0x000000ff0600720c */ /* 0x010fda0003f25270 */
        /* <DEDUP_REMOVED lines=10> */
[----:B0-----:R-:W-:-:S04]  /*3b10*/  ISETP.NE.AND P0, PT, R8, RZ, PT ;  /* 0x000000ff0800720c */ /* 0x001fc80003f05270 */
[----:B------:R0:W-:Y:S01]  /*3b20*/  @!P1 STS [R9+0x414], R6 ;  /* 0x0004140609009388 */ /* 0x0001e20000000800 */
[----:B------:R-:W-:Y:S08]  /*3b30*/  BAR.SYNC.DEFER_BLOCKING 0x0 ;  /* 0x0000000000007b1d */ /* 0x000ff00000010000 */
[----:B------:R-:W-:Y:S05]  /*3b40*/  @P0 BRA `(.L_x_10310) ;  /* 0x0000000000040947 */ /* 0x000fea0003800000 */
[----:B------:R2:W-:Y:S02]  /*3b50*/  REDG.E.ADD.F32.FTZ.RN.STRONG.GPU desc[UR12][R70.64], R6 ;  /* 0x00000006460079a6 */ /* 0x0005e4000c10f38c */
.L_x_10310:
[----:B------:R-:W-:Y:S05]  /*3b60*/  BSYNC B0 ;  /* 0x0000000000007941 */ /* 0x000fea0003800000 */
.L_x_10309:
[----:B------:R-:W-:Y:S01]  /*3b70*/  ULDC.64 UR4, c[0x0][0x3f8] ;  /* 0x0000fe0000047ab9 */ /* 0x000fe20000000a00 */
[----:B------:R-:W-:Y:S01]  /*3b80*/  BSSY B0, `(.L_x_10311) ;  /* 0x000001d000007945 */ /* 0x000fe20003800000 */
[----:B------:R-:W-:-:S04]  /*3b90*/  ISETP.NE.U32.AND P0, PT, RZ, UR4, PT ;  /* 0x00000004ff007c0c */ /* 0x000fc8000bf05070 */
[----:B------:R-:W-:-:S13]  /*3ba0*/  ISETP.NE.AND.EX P0, PT, RZ, UR5, PT, P0 ;  /* 0x00000005ff007c0c */ /* 0x000fda000bf05300 */
[----:B------:R-:W-:Y:S05]  /*3bb0*/  @!P0 BRA `(.L_x_10312) ;  /* 0x0000000000608947 */ /* 0x000fea0003800000 */
[----:B------:R-:W-:Y:S06]  /*3bc0*/  BAR.SYNC.DEFER_BLOCKING 0x0 ;  /* 0x0000000000007b1d */ /* 0x000fec0000010000 */
[----:B-----5:R-:W3:Y:S01]  /*3bd0*/  SHFL.DOWN P0, R2, R15, 0x1, 0x1f ;  /* 0x08201f000f027f89 */ /* 0x020ee20000000000 */
[----:B0-2---:R-:W0:Y:S01]  /*3be0*/  S2R R6, SR_LANEID ;  /* 0x0000000000067919 */ /* 0x005e220000000000 */
[----:B---3--:R-:W-:Y:S02]  /*3bf0*/  @P0 FADD R2, R2, R15 ;  /* 0x0000000f02020221 */ /* 0x008fe40000000000 */
[----:B------:R-:W2:Y:S03]  /*3c00*/  S2R R15, SR_TID.X ;  /* 0x00000000000f7919 */ /* 0x000ea60000002100 */
        /* <DEDUP_REMOVED lines=19> */
.L_x_10312:
[----:B------:R-:W3:Y:S02]  /*3d40*/  S2R R15, SR_TID.X ;  /* 0x00000000000f7919 */ /* 0x000ee40000002100 */
.L_x_10313:
[----:B------:R-:W-:Y:S05]  /*3d50*/  BSYNC B0 ;  /* 0x0000000000007941 */ /* 0x000fea0003800000 */
.L_x_10311:
[----:B------:R-:W-:Y:S02]  /*3d60*/  ULDC UR16, c[0x0][0x21c] ;  /* 0x0000870000107ab9 */ /* 0x000fe40000000800 */
[----:B---3--:R-:W-:-:S13]  /*3d70*/  ISETP.GE.AND P0, PT, R15, UR16, PT ;  /* 0x000000100f007c0c */ /* 0x008fda000bf06270 */
[----:B------:R-:W-:Y:S05]  /*3d80*/  @P0 EXIT ;  /* 0x000000000000094d */ /* 0x000fea0003800000 */
[----:B------:R-:W3:Y:S01]  /*3d90*/  S2UR UR5, SR_CgaCtaId ;  /* 0x00000000000579c3 */ /* 0x000ee20000008800 */
[----:B------:R-:W-:Y:S01]  /*3da0*/  ULDC.64 UR6, c[0x0][0x378] ;  /* 0x0000de0000067ab9 */ /* 0x000fe20000000a00 */
[----:B------:R-:W-:Y:S01]  /*3db0*/  ULDC.64 UR8, c[0x0][0x338] ;  /* 0x0000ce0000087ab9 */ /* 0x000fe20000000a00 */
[C---:B--2---:R-:W-:Y:S01]  /*3dc0*/  IMAD R5, R3.reuse, UR6, RZ ;  /* 0x0000000603057c24 */ /* 0x044fe2000f8e02ff */
        /* <DEDUP_REMOVED lines=15> */
.L_x_10315:
[----:B------:R-:W-:Y:S01]  /*3ec0*/  LEA R0, R15, UR4, 0x2 ;  /* 0x000000040f007c11 */ /* 0x000fe2000f8e10ff */
[----:B------:R-:W-:Y:S01]  /*3ed0*/  IMAD.MOV.U32 R7, RZ, RZ, R21 ;  /* 0x000000ffff077224 */ /* 0x000fe200078e0015 */
[----:B------:R-:W-:Y:S02]  /*3ee0*/  SHF.R.S32.HI R10, RZ, 0x1f, R15 ;  /* 0x0000001fff0a7819 */ /* 0x000fe4000001140f */
[----:B--2---:R-:W-:Y:S01]  /*3ef0*/  MOV R8, R2 ;  /* 0x0000000200087202 */ /* 0x004fe20000000f00 */
[----:B------:R-:W2:Y:S01]  /*3f00*/  LDS R17, [R0+0x16c8] ;  /* 0x0016c80000117984 */ /* 0x000ea20000000800 */
[----:B0-----:R-:W-:Y:S01]  /*3f10*/  MOV R9, R23 ;  /* 0x0000001700097202 */ /* 0x001fe20000000f00 */
        /* <DEDUP_REMOVED lines=20> */
.L_x_10314:
[----:B------:R-:W-:Y:S05]  /*4060*/  EXIT ;  /* 0x000000000000794d */ /* 0x000fea0003800000 */
.L_x_10316:
        /* <DEDUP_REMOVED lines=9> */
.L_x_11050:


//--------------------- .text._Z25selective_scan_bwd_kernelI32Selective_Scan_bwd_kernel_traitsILi32ELi4ELb0ELb1ELb0ELb1ELb1EffEEv12SSMParamsBwd --------------------------
	.section	.text._Z25selective_scan_bwd_kernelI32Selective_Scan_bwd_kernel_traitsILi32ELi4ELb0ELb1ELb0ELb1ELb1EffEEv12SSMParamsBwd,"ax",@progbits
	.align	128
        .global         _Z25selective_scan_bwd_kernelI32Selective_Scan_bwd_kernel_traitsILi32ELi4ELb0ELb1ELb0ELb1ELb1EffEEv12SSMParamsBwd
        .type           _Z25selective_scan_bwd_kernelI32Selective_Scan_bwd_kernel_traitsILi32ELi4ELb0ELb1ELb0ELb1ELb1EffEEv12SSMParamsBwd,@function
        .size           _Z25selective_scan_bwd_kernelI32Selective_Scan_bwd_kernel_traitsILi32ELi4ELb0ELb1ELb0ELb1ELb1EffEEv12SSMParamsBwd,(.L_x_11051 - _Z25selective_scan_bwd_kernelI32Selective_Scan_bwd_kernel_traitsILi32ELi4ELb0ELb1ELb0ELb1ELb1EffEEv12SSMParamsBwd)
        .other          _Z25selective_scan_bwd_kernelI32Selective_Scan_bwd_kernel_traitsILi32ELi4ELb0ELb1ELb0ELb1ELb1EffEEv12SSMParamsBwd,@"STO_CUDA_ENTRY STV_DEFAULT"
_Z25selective_scan_bwd_kernelI32Selective_Scan_bwd_kernel_traitsILi32ELi4ELb0ELb1ELb0ELb1ELb1EffEEv12SSMParamsBwd:
.text._Z25selective_scan_bwd_kernelI32Selective_Scan_bwd_kernel_traitsILi32ELi4ELb0ELb1ELb0ELb1ELb1EffEEv12SSMParamsBwd:
        /* <DEDUP_REMOVED lines=41> */
[----:B------:R-:W-:Y:S01]  /*0290*/  IADD3 R0, -R74, RZ, RZ ;  /* 0x000000ff4a007210 */ /* 0x000fe20007ffe1ff */
[----:B------:R-:W-:Y:S01]  /*02a0*/  USHF.R.S32.HI UR15, URZ, 0x1f, UR14 ;  /* 0x0000001f3f0f7899 */ /* 0x000fe2000801140e */
[----:B------:R-:W1:Y:S03]  /*02b0*/  LDC.64 R6, c[0x0][0x298] ;  /* 0x0000a600ff067b82 */ /* 0x000e660000000a00 */
        /* <DEDUP_REMOVED lines=9> */
[----:B------:R-:W-:Y:S02]  /*0350*/  ISETP.GE.U32.AND P0, PT, R0, R9, PT ;  /* 0x000000090000720c */ /* 0x000fe40003f06070 */
[C---:B------:R-:W-:Y:S01]  /*0360*/  LOP3.LUT R0, R79.reuse, R8, RZ, 0x3c, !PT ;  /* 0x000000084f007212 */ /* 0x040fe200078e3cff */
[-C--:B--2---:R-:W-:Y:S01]  /*0370*/  IMAD.WIDE.U32 R2, R79, R4.reuse, UR4 ;  /* 0x000000044f027e25 */ /* 0x084fe2000f8e0004 */
[----:B------:R-:W-:Y:S02]  /*0380*/  @!P1 IADD3 R74, R74, 0x1, RZ ;  /* 0x000000014a4a9810 */ /* 0x000fe40007ffe0ff */
[----:B------:R-:W-:Y:S01]  /*0390*/  ISETP.GE.AND P2, PT, R0, RZ, PT ;  /* 0x000000ff0000720c */ /* 0x000fe20003f46270 */
[----:B------:R-:W-:Y:S01]  /*03a0*/  IMAD R0, R80, R4, RZ ;  /* 0x0000000450007224 */ /* 0x000fe200078e02ff */
[----:B------:R-:W-:Y:S01]  /*03b0*/  LEA R9, R19, 0xffffff80, 0x7 ;  /* 0xffffff8013097811 */ /* 0x000fe200078e38ff */
[----:B------:R-:W-:Y:S01]  /*03c0*/  UIMAD UR6, UR15, UR8, URZ ;  /* 0x000000080f0672a4 */ /* 0x000fe2000f8e023f */
[----:B------:R-:W-:Y:S01]  /*03d0*/  ISETP.NE.AND P1, PT, R8, RZ, PT ;  /* 0x000000ff0800720c */ /* 0x000fe20003f25270 */
[----:B------:R-:W-:Y:S01]  /*03e0*/  IMAD R0, R79, R5, R0 ;  /* 0x000000054f007224 */ /* 0x000fe200078e0200 */
[----:B------:R-:W-:Y:S01]  /*03f0*/  SHF.R.S32.HI R11, RZ, 0x1f, R9 ;  /* 0x0000001fff0b7819 */ /* 0x000fe20000011409 */
[----:B------:R-:W-:Y:S01]  /*0400*/  @P0 VIADD R74, R74, 0x1 ;  /* 0x000000014a4a0836 */ /* 0x000fe20000000000 */
[----:B------:R-:W-:Y:S01]  /*0410*/  IADD3 R69, P0, R9, R2, RZ ;  /* 0x0000000209457210 */ /* 0x000fe20007f1e0ff */
[----:B------:R-:W-:Y:S01]  /*0420*/  UIMAD.WIDE.U32 UR4, UR14, UR8, URZ ;  /* 0x000000080e0472a5 */ /* 0x000fe2000f8e003f */
[----:B------:R-:W2:Y:S01]  /*0430*/  LDC.64 R4, c[0x0][0x330] ;  /* 0x0000cc00ff047b82 */ /* 0x000ea20000000a00 */
[----:B------:R-:W-:Y:S01]  /*0440*/  UIMAD UR6, UR14, UR9, UR6 ;  /* 0x000000090e0672a4 */ /* 0x000fe2000f8e0206 */
[----:B------:R-:W-:-:S02]  /*0450*/  IADD3.X R10, R11, R3, R0, P0, !PT ;  /* 0x000000030b0a7210 */ /* 0x000fc400007fe400 */
[----:B------:R-:W-:Y:S01]  /*0460*/  ULDC.64 UR8, c[0x0][0x240] ;  /* 0x0000900000087ab9 */ /* 0x000fe20000000a00 */
[----:B------:R-:W-:Y:S01]  /*0470*/  UIADD3 UR5, UR5, UR6, URZ ;  /* 0x0000000605057290 */ /* 0x000fe2000fffe03f */
[----:B------:R-:W-:Y:S01]  /*0480*/  ISETP.NE.U32.AND P0, PT, RZ, UR10, PT ;  /* 0x0000000aff007c0c */ /* 0x000fe2000bf05070 */
[----:B------:R-:W-:Y:S02]  /*0490*/  UIMAD.WIDE.U32 UR6, UR14, UR8, URZ ;  /* 0x000000080e0672a5 */ /* 0x000fe4000f8e003f */
[----:B------:R-:W-:Y:S01]  /*04a0*/  UIMAD UR8, UR15, UR8, URZ ;  /* 0x000000080f0872a4 */ /* 0x000fe2000f8e023f */
[----:B------:R-:W-:Y:S02]  /*04b0*/  ISETP.NE.AND.EX P0, PT, RZ, UR11, PT, P0 ;  /* 0x0000000bff007c0c */ /* 0x000fe4000bf05300 */
[----:B------:R-:W-:Y:S01]  /*04c0*/  @!P2 IADD3 R74, -R74, RZ, RZ ;  /* 0x000000ff4a4aa210 */ /* 0x000fe20007ffe1ff */
[----:B------:R-:W-:Y:S01]  /*04d0*/  UIMAD UR8, UR14, UR9, UR8 ;  /* 0x000000090e0872a4 */ /* 0x000fe2000f8e0208 */
[----:B------:R-:W-:Y:S01]  /*04e0*/  @!P1 LOP3.LUT R74, RZ, R8, RZ, 0x33, !PT ;  /* 0x00000008ff4a9212 */ /* 0x000fe200078e33ff */
[-C--:B-1----:R-:W-:Y:S01]  /*04f0*/  IMAD R2, R80, R6.reuse, RZ ;  /* 0x0000000650027224 */ /* 0x082fe200078e02ff */
[----:B------:R-:W-:Y:S01]  /*0500*/  ULDC.64 UR10, c[0x0][0x328] ;  /* 0x0000ca00000a7ab9 */ /* 0x000fe20000000a00 */
[----:B------:R-:W-:Y:S01]  /*0510*/  UIADD3 UR7, UR7, UR8, URZ ;  /* 0x0000000807077290 */ /* 0x000fe2000fffe03f */
[----:B------:R-:W-:Y:S01]  /*0520*/  SHF.R.S32.HI R77, RZ, 0x1f, R74 ;  /* 0x0000001fff4d7819 */ /* 0x000fe2000001144a */
[C---:B------:R-:W-:Y:S01]  /*0530*/  IMAD R8, R79.reuse, R7, R2 ;  /* 0x000000074f087224 */ /* 0x040fe200078e0202 */
[----:B------:R-:W-:Y:S01]  /*0540*/  UIMAD UR8, UR15, UR10, URZ ;  /* 0x0000000a0f0872a4 */ /* 0x000fe2000f8e023f */
[----:B------:R-:W-:Y:S01]  /*0550*/  IMAD.WIDE.U32 R2, R79, R6, UR4 ;  /* 0x000000044f027e25 */ /* 0x000fe2000f8e0006 */
[----:B------:R-:W-:Y:S01]  /*0560*/  UIMAD.WIDE.U32 UR4, UR14, UR10, URZ ;  /* 0x0000000a0e0472a5 */ /* 0x000fe2000f8e003f */
[----:B------:R-:W1:Y:S02]  /*0570*/  @P0 LDC R21, c[0x0][0x21c] ;  /* 0x00008700ff150b82 */ /* 0x000e640000000800 */
[----:B------:R-:W-:-:S02]  /*0580*/  IMAD R0, R77, R12, RZ ;  /* 0x0000000c4d007224 */ /* 0x000fc400078e02ff */
[C---:B------:R-:W-:Y:S01]  /*0590*/  IMAD.WIDE.U32 R6, R74.reuse, R12, UR6 ;  /* 0x000000064a067e25 */ /* 0x040fe2000f8e000c */
[----:B------:R-:W-:Y:S01]  /*05a0*/  UIMAD UR8, UR14, UR11, UR8 ;  /* 0x0000000b0e0872a4 */ /* 0x000fe2000f8e0208 */
[----:B------:R-:W-:Y:S02]  /*05b0*/  IADD3 R67, P1, R9, R2, RZ ;  /* 0x0000000209437210 */ /* 0x000fe40007f3e0ff */
[----:B------:R-:W-:Y:S01]  /*05c0*/  CS2R R24, SRZ ;  /* 0x0000000000187805 */ /* 0x000fe2000001ff00 */
[----:B------:R-:W0:Y:S01]  /*05d0*/  @P0 LDC R12, c[0x0][0x214] ;  /* 0x00008500ff0c0b82 */ /* 0x000e220000000800 */
[----:B------:R-:W-:Y:S01]  /*05e0*/  UIADD3 UR5, UR5, UR8, URZ ;  /* 0x0000000805057290 */ /* 0x000fe2000fffe03f */
[----:B------:R-:W-:Y:S01]  /*05f0*/  IADD3.X R8, R11, R3, R8, P1, !PT ;  /* 0x000000030b087210 */ /* 0x000fe20000ffe408 */
[----:B------:R-:W-:Y:S01]  /*0600*/  IMAD R13, R74, R13, R0 ;  /* 0x0000000d4a0d7224 */ /* 0x000fe200078e0200 */
[----:B----4-:R-:W-:Y:S01]  /*0610*/  ISETP.NE.U32.AND P1, PT, R14, RZ, PT ;  /* 0x000000ff0e00720c */ /* 0x010fe20003f25070 */
[-C--:B--2---:R-:W-:Y:S01]  /*0620*/  IMAD R0, R80, R4.reuse, RZ ;  /* 0x0000000450007224 */ /* 0x084fe200078e02ff */
[----:B------:R-:W-:Y:S01]  /*0630*/  ISETP.NE.U32.AND P2, PT, R16, RZ, PT ;  /* 0x000000ff1000720c */ /* 0x000fe20003f45070 */
[----:B------:R-:W-:Y:S01]  /*0640*/  IMAD.WIDE.U32 R2, R79, R4, UR4 ;  /* 0x000000044f027e25 */ /* 0x000fe2000f8e0004 */
[----:B------:R-:W-:-:S02]  /*0650*/  ISETP.NE.AND.EX P1, PT, R15, RZ, PT, P1 ;  /* 0x000000ff0f00720c */ /* 0x000fc40003f25310 */
[----:B------:R-:W-:Y:S01]  /*0660*/  CS2R R26, SRZ ;  /* 0x00000000001a7805 */ /* 0x000fe2000001ff00 */
[----:B------:R-:W-:Y:S01]  /*0670*/  ULDC.64 UR6, c[0x0][0x268] ;  /* 0x00009a0000067ab9 */ /* 0x000fe20000000a00 */
[----:B------:R-:W-:Y:S01]  /*0680*/  IMAD R0, R79, R5, R0 ;  /* 0x000000054f007224 */ /* 0x000fe200078e0200 */
[----:B------:R-:W-:Y:S01]  /*0690*/  ISETP.NE.AND.EX P2, PT, R17, RZ, PT, P2 ;  /* 0x000000ff1100720c */ /* 0x000fe20003f45320 */
[----:B------:R-:W2:Y:S01]  /*06a0*/  @P0 LDC.64 R4, c[0x0][0x310] ;  /* 0x0000c400ff040b82 */ /* 0x000ea20000000a00 */
[----:B------:R-:W-:Y:S01]  /*06b0*/  IADD3 R65, P3, R9, R2, RZ ;  /* 0x0000000209417210 */ /* 0x000fe20007f7e0ff */
[----:B------:R-:W-:-:S03]  /*06c0*/  ULDC.64 UR4, c[0x0][0x230] ;  /* 0x00008c0000047ab9 */ /* 0x000fc60000000a00 */
[----:B------:R-:W-:Y:S02]  /*06d0*/  IADD3.X R2, R11, R3, R0, P3, !PT ;  /* 0x000000030b027210 */ /* 0x000fe40001ffe400 */
[----:B------:R-:W-:Y:S01]  /*06e0*/  @P1 LEA R24, P3, R79, R14, 0x2 ;  /* 0x0000000e4f181211 */ /* 0x000fe200078610ff */
[----:B0-----:R-:W-:-:S03]  /*06f0*/  @P0 IMAD R0, R12, UR14, R79 ;  /* 0x0000000e0c000c24 */ /* 0x001fc6000f8e024f */
[----:B------:R-:W-:Y:S02]  /*0700*/  @P1 LEA.HI.X R25, R79, R15, R80, 0x2, P3 ;  /* 0x0000000f4f191211 */ /* 0x000fe400018f1450 */
[----:B------:R-:W-:Y:S01]  /*0710*/  ISETP.GE.AND P1, PT, R19, 0x1, PT ;  /* 0x000000011300780c */ /* 0x000fe20003f26270 */
[----:B------:R-:W-:Y:S01]  /*0720*/  @P0 IMAD R0, R0, R19, RZ ;  /* 0x0000001300000224 */ /* 0x000fe200078e02ff */
[----:B------:R-:W-:Y:S02]  /*0730*/  IADD3 R9, P4, R9, R6, RZ ;  /* 0x0000000609097210 */ /* 0x000fe40007f9e0ff */
[----:B------:R-:W-:Y:S01]  /*0740*/  IADD3 R62, R7, R13, RZ ;  /* 0x0000000d073e7210 */ /* 0x000fe20007ffe0ff */
[----:B-1----:R-:W-:Y:S01]  /*0750*/  @P0 IMAD R3, R0, R21, RZ ;  /* 0x0000001500030224 */ /* 0x002fe200078e02ff */
[----:B------:R-:W-:Y:S02]  /*0760*/  LEA R66, P3, R65, R28, 0x2 ;  /* 0x0000001c41427211 */ /* 0x000fe400078610ff */
[----:B------:R-:W-:-:S02]  /*0770*/  IADD3.X R62, R11, R62, RZ, P4, !PT ;  /* 0x0000003e0b3e7210 */ /* 0x000fc400027fe4ff */
[----:B------:R-:W-:Y:S02]  /*0780*/  @P2 LEA R26, P4, R79, R16, 0x2 ;  /* 0x000000104f1a2211 */ /* 0x000fe400078810ff */
[----:B------:R-:W-:Y:S01]  /*0790*/  LEA.HI.X R65, R65, R29, R2, 0x2, P3 ;  /* 0x0000001d41417211 */ /* 0x000fe200018f1402 */
[----:B--2---:R-:W-:Y:S01]  /*07a0*/  @P0 IMAD.WIDE R2, R3, 0x8, R4 ;  /* 0x0000000803020825 */ /* 0x004fe200078e0204 */
[----:B------:R-:W-:-:S03]  /*07b0*/  @P2 LEA.HI.X R27, R79, R17, R80, 0x2, P4 ;  /* 0x000000114f1b2211 */ /* 0x000fc600020f1450 */
[C---:B------:R-:W-:Y:S02]  /*07c0*/  IMAD R0, R80.reuse, UR4, RZ ;  /* 0x0000000450007c24 */ /* 0x040fe4000f8e02ff */
[----:B------:R-:W-:Y:S01]  /*07d0*/  IMAD R4, R80, UR6, RZ ;  /* 0x0000000650047c24 */ /* 0x000fe2000f8e02ff */
[----:B---3--:R-:W-:Y:S01]  /*07e0*/  LEA R70, P5, R69, R70, 0x2 ;  /* 0x0000004645467211 */ /* 0x008fe200078a10ff */
[----:B------:R-:W-:Y:S01]  /*07f0*/  IMAD R63, R79, UR5, R0 ;  /* 0x000000054f3f7c24 */ /* 0x000fe2000f8e0200 */
[----:B------:R-:W-:Y:S01]  /*0800*/  LEA R68, P2, R67, R22, 0x2 ;  /* 0x0000001643447211 */ /* 0x000fe200078410ff */
[----:B------:R-:W-:Y:S01]  /*0810*/  IMAD R61, R79, UR7, R4 ;  /* 0x000000074f3d7c24 */ /* 0x000fe2000f8e0204 */
[----:B------:R-:W-:Y:S01]  /*0820*/  LEA R64, P4, R9, R30, 0x2 ;  /* 0x0000001e09407211 */ /* 0x000fe200078810ff */
[----:B------:R-:W-:Y:S01]  /*0830*/  HFMA2.MMA R75, -RZ, RZ, 0, 0 ;  /* 0x00000000ff4b7435 */ /* 0x000fe200000001ff */
[----:B------:R-:W-:Y:S01]  /*0840*/  LEA.HI.X R69, R69, R71, R10, 0x2, P5 ;  /* 0x0000004745457211 */ /* 0x000fe200028f140a */
[----:B------:R-:W-:Y:S01]  /*0850*/  IMAD.MOV.U32 R73, RZ, RZ, RZ ;  /* 0x000000ffff497224 */ /* 0x000fe200078e00ff */
[----:B------:R-:W-:-:S02]  /*0860*/  LEA.HI.X R67, R67, R23, R8, 0x2, P2 ;  /* 0x0000001743437211 */ /* 0x000fc400010f1408 */
[----:B------:R-:W-:Y:S02]  /*0870*/  @!P0 CS2R R2, SRZ ;  /* 0x0000000000028805 */ /* 0x000fe4000001ff00 */
[----:B------:R-:W-:Y:S01]  /*0880*/  LEA.HI.X R62, R9, R31, R62, 0x2, P4 ;  /* 0x0000001f093e7211 */ /* 0x000fe200020f143e */
        /* <DEDUP_REMOVED lines=10> */
[----:B------:R-:W-:Y:S01]  /*0930*/  IADD3 R63, R29, R63, RZ ;  /* 0x0000003f1d3f7210 */ /* 0x000fe20007ffe0ff */
[----:B------:R-:W-:Y:S01]  /*0940*/  IMAD.IADD R61, R31, 0x1, R61 ;  /* 0x000000011f3d7824 */ /* 0x000fe200078e023d */
[----:B------:R-:W-:Y:S01]  /*0950*/  MOV R60, UR6 ;  /* 0x00000006003c7c02 */ /* 0x000fe20008000f00 */
[----:B-1----:R-:W-:-:S03]  /*0960*/  ULEA UR5, UR5, UR4, 0x18 ;  /* 0x0000000405057291 */ /* 0x002fc6000f8ec03f */
[----:B------:R-:W-:Y:S01]  /*0970*/  UMOV UR4, URZ ;  /* 0x0000003f00047c82 */ /* 0x000fe20008000000 */
[C---:B0-----:R-:W-:Y:S02]  /*0980*/  SHF.L.U32 R58, R72.reuse, 0x2, RZ ;  /* 0x00000002483a7819 */ /* 0x041fe400000006ff */
[----:B------:R-:W-:Y:S02]  /*0990*/  LOP3.LUT R59, R72, 0x1f, RZ, 0xc0, !PT ;  /* 0x0000001f483b7812 */ /* 0x000fe400078ec0ff */
[C---:B------:R-:W-:Y:S02]  /*09a0*/  LOP3.LUT R33, R58.reuse, 0xffffff80, RZ, 0xc0, !PT ;  /* 0xffffff803a217812 */ /* 0x040fe400078ec0ff */
[----:B------:R-:W-:Y:S02]  /*09b0*/  IADD3 R58, R58, UR5, RZ ;  /* 0x000000053a3a7c10 */ /* 0x000fe4000fffe0ff */
[----:B------:R-:W-:-:S04]  /*09c0*/  LOP3.LUT R32, R33, 0x1f, R72, 0xf8, !PT ;  /* 0x0000001f21207812 */ /* 0x000fc800078ef848 */
[----:B------:R-:W-:Y:S02]  /*09d0*/  SHF.R.S32.HI R33, RZ, 0x1f, R32 ;  /* 0x0000001fff217819 */ /* 0x000fe40000011420 */
[C---:B------:R-:W-:Y:S02]  /*09e0*/  LOP3.LUT R57, R32.reuse, 0x20, RZ, 0xfc, !PT ;  /* 0x0000002020397812 */ /* 0x040fe400078efcff */
[C---:B------:R-:W-:Y:S02]  /*09f0*/  LOP3.LUT R56, R32.reuse, 0x40, RZ, 0xfc, !PT ;  /* 0x0000004020387812 */ /* 0x040fe400078efcff */
[----:B--2---:R-:W-:-:S07]  /*0a00*/  LOP3.LUT R55, R32, 0x60, RZ, 0xfc, !PT ;  /* 0x0000006020377812 */ /* 0x004fce00078efcff */
.L_x_10349:
[----:B------:R-:W-:Y:S01]  /*0a10*/  BAR.SYNC.DEFER_BLOCKING 0x0 ;  /* 0x0000000000007b1d */ /* 0x000fe20000010000 */
[----:B------:R-:W-:Y:S01]  /*0a20*/  LEA R34, R60, 0xffffff80, 0x7 ;  /* 0xffffff803c227811 */ /* 0x000fe200078e38ff */
[----:B------:R-:W-:Y:S01]  /*0a30*/  HFMA2.MMA R11, -RZ, RZ, 0, 0 ;  /* 0x00000000ff0b7435 */ /* 0x000fe200000001ff */
[C---:B------:R-:W-:Y:S01]  /*0a40*/  SHF.L.U32 R53, R32.reuse, 0x2, RZ ;  /* 0x0000000220357819 */ /* 0x040fe200000006ff */
[----:B------:R-:W-:Y:S01]  /*0a50*/  IMAD.MOV.U32 R7, RZ, RZ, RZ ;  /* 0x000000ffff077224 */ /* 0x000fe200078e00ff */
[----:B------:R-:W-:Y:S01]  /*0a60*/  SHF.L.U64.HI R54, R32, 0x2, R33 ;  /* 0x0000000220367819 */ /* 0x000fe20000010221 */
[----:B------:R-:W-:Y:S01]  /*0a70*/  ULDC UR7, c[0x0][0x218] ;  /* 0x0000860000077ab9 */ /* 0x000fe20000000800 */
[----:B0-----:R-:W-:Y:S02]  /*0a80*/  IADD3 R4, P4, R70, R53, RZ ;  /* 0x0000003546047210 */ /* 0x001fe40007f9e0ff */
[----:B------:R-:W-:Y:S02]  /*0a90*/  MOV R13, RZ ;  /* 0x000000ff000d7202 */ /* 0x000fe40000000f00 */
[----:B------:R-:W-:-:S02]  /*0aa0*/  MOV R15, RZ ;  /* 0x000000ff000f7202 */ /* 0x000fc40000000f00 */
[C---:B------:R-:W-:Y:S02]  /*0ab0*/  LEA R52, R71.reuse, UR5, 0x2 ;  /* 0x0000000547347c11 */ /* 0x040fe4000f8e10ff */
[----:B------:R-:W-:Y:S01]  /*0ac0*/  LEA R0, R71, UR5, 0x4 ;  /* 0x0000000547007c11 */ /* 0x000fe2000f8e20ff */
[----:B------:R-:W-:Y:S01]  /*0ad0*/  HFMA2.MMA R23, -RZ, RZ, 0, 0 ;  /* 0x00000000ff177435 */ /* 0x000fe200000001ff */
[----:B------:R-:W-:Y:S01]  /*0ae0*/  IADD3 R83, -R34, UR7, RZ ;  /* 0x0000000722537c10 */ /* 0x000fe2000fffe1ff */
[----:B------:R-:W-:Y:S01]  /*0af0*/  IMAD.MOV.U32 R19, RZ, RZ, RZ ;  /* 0x000000ffff137224 */ /* 0x000fe200078e00ff */
[----:B------:R-:W-:Y:S01]  /*0b00*/  IADD3.X R5, R69, R54, RZ, P4, !PT ;  /* 0x0000003645057210 */ /* 0x000fe200027fe4ff */
[----:B------:R-:W-:Y:S01]  /*0b10*/  IMAD.MOV.U32 R35, RZ, RZ, RZ ;  /* 0x000000ffff237224 */ /* 0x000fe200078e00ff */
[-C--:B------:R-:W-:Y:S02]  /*0b20*/  ISETP.GE.AND P0, PT, R32, R83.reuse, PT ;  /* 0x000000532000720c */ /* 0x080fe40003f06270 */
[----:B------:R-:W-:Y:S01]  /*0b30*/  MOV R21, RZ ;  /* 0x000000ff00157202 */ /* 0x000fe20000000f00 */
[----:B------:R-:W-:Y:S01]  /*0b40*/  HFMA2.MMA R37, -RZ, RZ, 0, 0 ;  /* 0x00000000ff257435 */ /* 0x000fe200000001ff */
[-C--:B------:R-:W-:Y:S01]  /*0b50*/  ISETP.GE.AND P1, PT, R57, R83.reuse, PT ;  /* 0x000000533900720c */ /* 0x080fe20003f26270 */
[----:B------:R-:W-:Y:S01]  /*0b60*/  HFMA2.MMA R43, -RZ, RZ, 0, 0 ;  /* 0x00000000ff2b7435 */ /* 0x000fe200000001ff */
[-C--:B------:R-:W-:Y:S01]  /*0b70*/  ISETP.GE.AND P2, PT, R56, R83.reuse, PT ;  /* 0x000000533800720c */ /* 0x080fe20003f46270 */
[----:B------:R-:W-:Y:S01]  /*0b80*/  IMAD.MOV.U32 R41, RZ, RZ, RZ ;  /* 0x000000ffff297224 */ /* 0x000fe200078e00ff */
[-C--:B------:R-:W-:Y:S01]  /*0b90*/  ISETP.GE.AND P3, PT, R55, R83.reuse, PT ;  /* 0x000000533700720c */ /* 0x080fe20003f66270 */
[----:B------:R-:W0:Y:S04]  /*0ba0*/  LDC R82, c[0x0][0x224] ;  /* 0x00008900ff527b82 */ /* 0x000e280000000800 */
[----:B------:R-:W2:Y:S04]  /*0bb0*/  @!P0 LDG.E R7, desc[UR12][R4.64] ;  /* 0x0000000c04078981 */ /* 0x000ea8000c1e1900 */
[----:B------:R-:W3:Y:S04]  /*0bc0*/  @!P1 LDG.E R13, desc[UR12][R4.64+0x80] ;  /* 0x0000800c040d9981 */ /* 0x000ee8000c1e1900 */
[----:B------:R-:W4:Y:S04]  /*0bd0*/  @!P2 LDG.E R11, desc[UR12][R4.64+0x100] ;  /* 0x0001000c040ba981 */ /* 0x000f28000c1e1900 */
[----:B------:R-:W4:Y:S01]  /*0be0*/  @!P3 LDG.E R15, desc[UR12][R4.64+0x180] ;  /* 0x0001800c040fb981 */ /* 0x000f22000c1e1900 */
[----:B------:R-:W-:-:S02]  /*0bf0*/  ISETP.GE.AND P0, PT, R32, R83, PT ;  /* 0x000000532000720c */ /* 0x000fc40003f06270 */
[-C--:B------:R-:W-:Y:S02]  /*0c00*/  ISETP.GE.AND P2, PT, R57, R83.reuse, PT ;  /* 0x000000533900720c */ /* 0x080fe40003f46270 */
[----:B------:R-:W-:-:S09]  /*0c10*/  ISETP.GE.AND P3, PT, R56, R83, PT ;  /* 0x000000533800720c */ /* 0x000fd20003f66270 */
[----:B------:R-:W-:-:S04]  /*0c20*/  @!P0 IADD3 R8, P1, R68, R53, RZ ;  /* 0x0000003544088210 */ /* 0x000fc80007f3e0ff */
[----:B------:R-:W-:Y:S02]  /*0c30*/  @!P0 IADD3.X R9, R67, R54, RZ, P1, !PT ;  /* 0x0000003643098210 */ /* 0x000fe40000ffe4ff */
[----:B------:R-:W-:Y:S02]  /*0c40*/  ISETP.GE.AND P1, PT, R55, R83, PT ;  /* 0x000000533700720c */ /* 0x000fe40003f26270 */
[CC--:B------:R-:W-:Y:S02]  /*0c50*/  @!P2 IADD3 R10, P4, R68.reuse, R53.reuse, RZ ;  /* 0x00000035440aa210 */ /* 0x0c0fe40007f9e0ff */
[----:B------:R-:W-:-:S09]  /*0c60*/  @!P3 IADD3 R12, P5, R68, R53, RZ ;  /* 0x00000035440cb210 */ /* 0x000fd20007fbe0ff */
[----:B------:R-:W-:-:S04]  /*0c70*/  @!P1 IADD3 R16, P6, R68, R53, RZ ;  /* 0x0000003544109210 */ /* 0x000fc80007fde0ff */
[----:B------:R-:W-:Y:S01]  /*0c80*/  @!P1 IADD3.X R17, R67, R54, RZ, P6, !PT ;  /* 0x0000003643119210 */ /* 0x000fe200037fe4ff */
[----:B--2---:R-:W-:Y:S04]  /*0c90*/  STS [R52], R7 ;  /* 0x0000000734007388 */ /* 0x004fe80000000800 */
[----:B---3--:R-:W-:Y:S04]  /*0ca0*/  STS [R52+0x80], R13 ;  /* 0x0000800d34007388 */ /* 0x008fe80000000800 */
[----:B-1--4-:R1:W-:Y:S04]  /*0cb0*/  STS [R52+0x100], R11 ;  /* 0x0001000b34007388 */ /* 0x0123e80000000800 */
[----:B------:R2:W-:Y:S01]  /*0cc0*/  STS [R52+0x180], R15 ;  /* 0x0001800f34007388 */ /* 0x0005e20000000800 */
[----:B------:R-:W-:-:S03]  /*0cd0*/  NOP ;  /* 0x0000000000007918 */ /* 0x000fc60000000000 */
[----:B------:R-:W-:Y:S01]  /*0ce0*/  LDS.128 R4, [R0] ;  /* 0x0000000000047984 */ /* 0x000fe20000000c00 */
[----:B------:R-:W-:Y:S01]  /*0cf0*/  BAR.SYNC.DEFER_BLOCKING 0x0 ;  /* 0x0000000000007b1d */ /* 0x000fe20000010000 */
[CC--:B-1----:R-:W-:Y:S02]  /*0d00*/  @!P2 IADD3.X R11, R67.reuse, R54.reuse, RZ, P4, !PT ;  /* 0x00000036430ba210 */ /* 0x0c2fe400027fe4ff */
[----:B------:R-:W-:-:S03]  /*0d10*/  @!P3 IADD3.X R13, R67, R54, RZ, P5, !PT ;  /* 0x00000036430db210 */ /* 0x000fc60002ffe4ff */
[----:B------:R-:W3:Y:S04]  /*0d20*/  @!P0 LDG.E R19, desc[UR12][R8.64] ;  /* 0x0000000c08138981 */ /* 0x000ee8000c1e1900 */
[----:B------:R-:W4:Y:S04]  /*0d30*/  @!P2 LDG.E R23, desc[UR12][R10.64+0x80] ;  /* 0x0000800c0a17a981 */ /* 0x000f28000c1e1900 */
[----:B------:R-:W4:Y:S04]  /*0d40*/  @!P3 LDG.E R21, desc[UR12][R12.64+0x100] ;  /* 0x0001000c0c15b981 */ /* 0x000f28000c1e1900 */
[----:B------:R1:W4:Y:S01]  /*0d50*/  @!P1 LDG.E R35, desc[UR12][R16.64+0x180] ;  /* 0x0001800c10239981 */ /* 0x000322000c1e1900 */
[----:B------:R-:W-:-:S02]  /*0d60*/  IADD3 R14, P4, R66, R53, RZ ;  /* 0x00000035420e7210 */ /* 0x000fc40007f9e0ff */
[----:B------:R-:W-:Y:S02]  /*0d70*/  MOV R39, RZ ;  /* 0x000000ff00277202 */ /* 0x000fe40000000f00 */
[----:B--2---:R-:W-:Y:S01]  /*0d80*/  IADD3.X R15, R65, R54, RZ, P4, !PT ;  /* 0x00000036410f7210 */ /* 0x004fe200027fe4ff */
[----:B-1----:R-:W1:Y:S01]  /*0d90*/  LDC.64 R16, c[0x0][0x2a0] ;  /* 0x0000a800ff107b82 */ /* 0x002e620000000a00 */
[----:B---3--:R-:W-:Y:S04]  /*0da0*/  STS [R52], R19 ;  /* 0x0000001334007388 */ /* 0x008fe80000000800 */
[----:B----4-:R-:W-:Y:S04]  /*0db0*/  STS [R52+0x80], R23 ;  /* 0x0000801734007388 */ /* 0x010fe80000000800 */
[----:B------:R-:W-:Y:S04]  /*0dc0*/  STS [R52+0x100], R21 ;  /* 0x0001001534007388 */ /* 0x000fe80000000800 */
[----:B------:R-:W-:Y:S01]  /*0dd0*/  STS [R52+0x180], R35 ;  /* 0x0001802334007388 */ /* 0x000fe20000000800 */
[----:B------:R-:W-:-:S03]  /*0de0*/  NOP ;  /* 0x0000000000007918 */ /* 0x000fc60000000000 */
[----:B------:R-:W2:Y:S01]  /*0df0*/  LDS.128 R8, [R0] ;  /* 0x0000000000087984 */ /* 0x000ea20000000c00 */
[----:B------:R-:W-:Y:S06]  /*0e00*/  BAR.SYNC.DEFER_BLOCKING 0x0 ;  /* 0x0000000000007b1d */ /* 0x000fec0000010000 */
[----:B------:R-:W3:Y:S04]  /*0e10*/  @!P0 LDG.E R37, desc[UR12][R14.64] ;  /* 0x0000000c0e258981 */ /* 0x000ee8000c1e1900 */
[----:B------:R-:W4:Y:S04]  /*0e20*/  @!P3 LDG.E R39, desc[UR12][R14.64+0x100] ;  /* 0x0001000c0e27b981 */ /* 0x000f28000c1e1900 */
[----:B------:R-:W4:Y:S04]  /*0e30*/  @!P2 LDG.E R41, desc[UR12][R14.64+0x80] ;  /* 0x0000800c0e29a981 */ /* 0x000f28000c1e1900 */
[----:B------:R-:W4:Y:S01]  /*0e40*/  @!P1 LDG.E R43, desc[UR12][R14.64+0x180] ;  /* 0x0001800c0e2b9981 */ /* 0x000f22000c1e1900 */
[----:B--2--5:R-:W-:Y:S01]  /*0e50*/  FADD.FTZ R85, R8, R76 ;  /* 0x0000004c08557221 */ /* 0x024fe20000010000 */
[----:B------:R-:W-:Y:S01]  /*0e60*/  ISETP.GE.AND P0, PT, R32, R83, PT ;  /* 0x000000532000720c */ /* 0x000fe20003f06270 */
[----:B-1----:R-:W-:Y:S01]  /*0e70*/  IMAD R12, R16, UR15, RZ ;  /* 0x0000000f100c7c24 */ /* 0x002fe2000f8e02ff */
        /* <DEDUP_REMOVED lines=11> */
[----:B------:R-:W-:-:S04]  /*0f30*/  FSETP.GTU.FTZ.AND P3, PT, R86, 20, PT ;  /* 0x41a000005600780b */ /* 0x000fc80003f7c000 */
[----:B------:R-:W-:Y:S02]  /*0f40*/  @!P0 IADD3 R9, R17, R13, RZ ;  /* 0x0000000d11098210 */ /* 0x000fe40007ffe0ff */
[----:B------:R-:W-:Y:S02]  /*0f50*/  @!P0 MOV R8, R12 ;  /* 0x0000000c00088202 */ /* 0x000fe40000000f00 */
[----:B------:R-:W-:Y:S01]  /*0f60*/  IADD3 R13, R11, R17, RZ ;  /* 0x000000110b0d7210 */ /* 0x000fe20007ffe0ff */
[----:B---3--:R1:W-:Y:S04]  /*0f70*/  STS [R52], R37 ;  /* 0x0000002534007388 */ /* 0x0083e80000000800 */
[----:B----4-:R1:W-:Y:S04]  /*0f80*/  STS [R52+0x100], R39 ;  /* 0x0001002734007388 */ /* 0x0103e80000000800 */
[----:B------:R1:W-:Y:S04]  /*0f90*/  STS [R52+0x80], R41 ;  /* 0x0000802934007388 */ /* 0x0003e80000000800 */
[----:B------:R1:W-:Y:S01]  /*0fa0*/  STS [R52+0x180], R43 ;  /* 0x0001802b34007388 */ /* 0x0003e20000000800 */
[----:B------:R-:W-:Y:S01]  /*0fb0*/  NOP ;  /* 0x0000000000007918 */ /* 0x000fe20000000000 */
[----:B0-----:R-:W-:Y:S05]  /*0fc0*/  @P4 BRA `(.L_x_10319) ;  /* 0x00000000007c4947 */ /* 0x001fea0003800000 */
        /* <DEDUP_REMOVED lines=31> */
.L_x_10319:
[----:B------:R-:W-:Y:S05]  /*11c0*/  BSYNC B0 ;  /* 0x0000000000007941 */ /* 0x000fea0003800000 */
.L_x_10318:
        /* <DEDUP_REMOVED lines=33> */
.L_x_10321:
[----:B------:R-:W-:Y:S05]  /*13e0*/  BSYNC B0 ;  /* 0x0000000000007941 */ /* 0x000fea0003800000 */
.L_x_10320:
        /* <DEDUP_REMOVED lines=33> */
.L_x_10323:
[----:B------:R-:W-:Y:S05]  /*1600*/  BSYNC B0 ;  /* 0x0000000000007941 */ /* 0x000fea0003800000 */
.L_x_10322:
        /* <DEDUP_REMOVED lines=33> */
.L_x_10325:
[----:B------:R-:W-:Y:S05]  /*1820*/  BSYNC B0 ;  /* 0x0000000000007941 */ /* 0x000fea0003800000 */
.L_x_10324:
[----:B------:R-:W-:Y:S01]  /*1830*/  ULDC.64 UR8, c[0x0][0x2a8] ;  /* 0x0000aa0000087ab9 */ /* 0x000fe20000000a00 */
[----:B------:R-:W-:Y:S01]  /*1840*/  IMAD.MOV.U32 R12, RZ, RZ, R10 ;  /* 0x000000ffff0c7224 */ /* 0x000fe200078e000a */
[----:B------:R-:W-:Y:S01]  /*1850*/  LEA R82, R82, UR4, 0x7 ;  /* 0x0000000452527c11 */ /* 0x000fe2000f8e38ff */
[----:B------:R-:W-:Y:S01]  /*1860*/  IMAD R14, R80, UR8, RZ ;  /* 0x00000008500e7c24 */ /* 0x000fe2000f8e02ff */
[----:B------:R-:W-:Y:S01]  /*1870*/  HFMA2.MMA R21, -RZ, RZ, 0, 0 ;  /* 0x00000000ff157435 */ /* 0x000fe200000001ff */
[C---:B------:R-:W-:Y:S01]  /*1880*/  @!P0 IMAD.WIDE.U32 R8, R79.reuse, UR8, R8 ;  /* 0x000000084f088c25 */ /* 0x040fe2000f8e0008 */
[----:B------:R-:W-:Y:S01]  /*1890*/  SHF.R.S32.HI R81, RZ, 0x1f, R82 ;  /* 0x0000001fff517819 */ /* 0x000fe20000011452 */
[----:B-1----:R-:W-:Y:S01]  /*18a0*/  HFMA2.MMA R39, -RZ, RZ, 0, 0 ;  /* 0x00000000ff277435 */ /* 0x002fe200000001ff */
[----:B------:R-:W-:Y:S01]  /*18b0*/  MOV R23, RZ ;  /* 0x000000ff00177202 */ /* 0x000fe20000000f00 */
[C---:B------:R-:W-:Y:S01]  /*18c0*/  IMAD.WIDE.U32 R10, R79.reuse, UR8, R12 ;  /* 0x000000084f0a7c25 */ /* 0x040fe2000f8e000c */
        /* <DEDUP_REMOVED lines=12> */
[----:B------:R-:W-:Y:S01]  /*1990*/  ULDC.64 UR8, c[0x0][0x2b8] ;  /* 0x0000ae0000087ab9 */ /* 0x000fe20000000a00 */
[----:B------:R-:W-:Y:S02]  /*19a0*/  LEA.HI.X R19, R8, R9, R11, 0x2, P2 ;  /* 0x0000000908137211 */ /* 0x000fe400010f140b */
[----:B------:R-:W-:Y:S01]  /*19b0*/  LDS.128 R8, [R0] ;  /* 0x0000000000087984 */ /* 0x000fe20000000c00 */
[-C--:B------:R-:W-:Y:S01]  /*19c0*/  ISETP.GE.AND P1, PT, R57, R83.reuse, PT ;  /* 0x000000533900720c */ /* 0x080fe20003f26270 */
[----:B------:R-:W-:Y:S01]  /*19d0*/  BAR.SYNC.DEFER_BLOCKING 0x0 ;  /* 0x0000000000007b1d */ /* 0x000fe20000010000 */
[-C--:B------:R-:W-:Y:S02]  /*19e0*/  ISETP.GE.AND P3, PT, R56, R83.reuse, PT ;  /* 0x000000533800720c */ /* 0x080fe40003f66270 */
[----:B------:R-:W-:Y:S02]  /*19f0*/  ISETP.GE.AND P2, PT, R55, R83, PT ;  /* 0x000000533700720c */ /* 0x000fe40003f46270 */
        /* <DEDUP_REMOVED lines=13> */
[----:B------:R-:W-:-:S05]  /*1ad0*/  @!P0 IMAD.WIDE.U32 R14, R40, UR14, R14 ;  /* 0x0000000e280e8c25 */ /* 0x000fca000f8e000e */
[----:B------:R-:W-:Y:S01]  /*1ae0*/  @!P0 IADD3 R15, R41, R15, RZ ;  /* 0x0000000f290f8210 */ /* 0x000fe20007ffe0ff */
[C---:B------:R-:W-:Y:S02]  /*1af0*/  IMAD R41, R79.reuse, UR9, R18 ;  /* 0x000000094f297c24 */ /* 0x040fe4000f8e0212 */
[----:B------:R-:W-:-:S04]  /*1b00*/  @!P0 IMAD.WIDE.U32 R12, R79, UR8, R14 ;  /* 0x000000084f0c8c25 */ /* 0x000fc8000f8e000e */
[----:B------:R-:W-:Y:S01]  /*1b10*/  IMAD.WIDE.U32 R14, R79, UR8, R16 ;  /* 0x000000084f0e7c25 */ /* 0x000fe2000f8e0010 */
[----:B------:R-:W-:Y:S01]  /*1b20*/  ULDC.64 UR8, c[0x0][0x308] ;  /* 0x0000c20000087ab9 */ /* 0x000fe20000000a00 */
[----:B------:R-:W-:Y:S02]  /*1b30*/  @!P0 IADD3 R18, P5, R32, R12, RZ ;  /* 0x0000000c20128210 */ /* 0x000fe40007fbe0ff */
[----:B------:R-:W-:Y:S02]  /*1b40*/  IADD3 R17, P4, R53, UR8, RZ ;  /* 0x0000000835117c10 */ /* 0x000fe4000ff9e0ff */
[----:B------:R-:W-:Y:S02]  /*1b50*/  IADD3 R12, P6, R82, R14, RZ ;  /* 0x0000000e520c7210 */ /* 0x000fe40007fde0ff */
[----:B------:R-:W-:Y:S02]  /*1b60*/  @!P0 IADD3.X R19, R33, R13, R41, P5, !PT ;  /* 0x0000000d21138210 */ /* 0x000fe40002ffe429 */
[----:B------:R-:W-:Y:S01]  /*1b70*/  IADD3.X R15, R81, R41, R15, P6, !PT ;  /* 0x00000029510f7210 */ /* 0x000fe200037fe40f */
[----:B------:R-:W-:Y:S01]  /*1b80*/  IMAD.MOV.U32 R41, RZ, RZ, RZ ;  /* 0x000000ffff297224 */ /* 0x000fe200078e00ff */
[----:B------:R-:W-:-:S02]  /*1b90*/  IADD3.X R13, R54, UR9, RZ, P4, !PT ;  /* 0x00000009360d7c10 */ /* 0x000fc4000a7fe4ff */
[----:B------:R-:W-:Y:S02]  /*1ba0*/  LEA R20, P4, R12, R17, 0x2 ;  /* 0x000000110c147211 */ /* 0x000fe400078810ff */
[C---:B------:R-:W-:Y:S02]  /*1bb0*/  @!P0 LEA R16, P5, R18.reuse, UR8, 0x2 ;  /* 0x0000000812108c11 */ /* 0x040fe4000f8a10ff */
[----:B------:R-:W-:Y:S02]  /*1bc0*/  MOV R43, RZ ;  /* 0x000000ff002b7202 */ /* 0x000fe40000000f00 */
[----:B------:R-:W-:Y:S01]  /*1bd0*/  @!P0 LEA.HI.X R17, R18, UR9, R19, 0x2, P5 ;  /* 0x0000000912118c11 */ /* 0x000fe2000a8f1413 */
[----:B--2---:R0:W-:Y:S04]  /*1be0*/  STS [R52], R21 ;  /* 0x0000001534007388 */ /* 0x0041e80000000800 */
[----:B---3--:R1:W-:Y:S04]  /*1bf0*/  STS [R52+0x80], R23 ;  /* 0x0000801734007388 */ /* 0x0083e80000000800 */
[----:B----4-:R2:W-:Y:S01]  /*1c00*/  STS [R52+0x100], R39 ;  /* 0x0001002734007388 */ /* 0x0105e20000000800 */
[----:B0-----:R-:W-:-:S03]  /*1c10*/  LEA.HI.X R21, R12, R13, R15, 0x2, P4 ;  /* 0x0000000d0c157211 */ /* 0x001fc600020f140f */
[----:B------:R-:W-:Y:S01]  /*1c20*/  STS [R52+0x180], R37 ;  /* 0x0001802534007388 */ /* 0x000fe20000000800 */
[----:B------:R-:W-:-:S03]  /*1c30*/  NOP ;  /* 0x0000000000007918 */ /* 0x000fc60000000000 */
[----:B------:R-:W0:Y:S01]  /*1c40*/  LDS.128 R12, [R0] ;  /* 0x00000000000c7984 */ /* 0x000e220000000c00 */
[----:B-1----:R-:W-:Y:S01]  /*1c50*/  HFMA2.MMA R23, -RZ, RZ, 0, 0 ;  /* 0x00000000ff177435 */ /* 0x002fe200000001ff */
        /* <DEDUP_REMOVED lines=12> */
[----:B------:R-:W-:Y:S01]  /*1d20*/  MUFU.EX2 R22, R22 ;  /* 0x0000001600167308 */ /* 0x000fe20000000800 */
[----:B-1----:R-:W-:-:S07]  /*1d30*/  FMUL.FTZ R20, R14, -1.4426950216293334961 ;  /* 0xbfb8aa3b0e147820 */ /* 0x002fce0000410000 */
[----:B------:R-:W1:Y:S08]  /*1d40*/  MUFU.EX2 R36, R36 ;  /* 0x0000002400247308 */ /* 0x000e700000000800 */
[----:B------:R-:W-:Y:S01]  /*1d50*/  MUFU.EX2 R20, R20 ;  /* 0x0000001400147308 */ /* 0x000fe20000000800 */
[----:B0-----:R-:W-:Y:S01]  /*1d60*/  ULEA UR5, UR6, UR5, 0x18 ;  /* 0x0000000506057291 */ /* 0x001fe2000f8ec03f */
[----:B-1----:R-:W-:-:S05]  /*1d70*/  FADD.FTZ R40, R36, 1 ;  /* 0x3f80000024287421 */ /* 0x002fca0000010000 */
[----:B------:R-:W-:Y:S01]  /*1d80*/  MOV R88, UR5 ;  /* 0x0000000500587c02 */ /* 0x000fe20008000f00 */
[----:B------:R-:W0:Y:S01]  /*1d90*/  MUFU.RCP R40, R40 ;  /* 0x0000002800287308 */ /* 0x000e220000001000 */
[----:B--2---:R1:W-:Y:S04]  /*1da0*/  STS [R52], R41 ;  /* 0x0000002934007388 */ /* 0x0043e80000000800 */
[----:B---3--:R2:W-:Y:S04]  /*1db0*/  STS [R52+0x80], R23 ;  /* 0x0000801734007388 */ /* 0x0085e80000000800 */
[----:B----4-:R3:W-:Y:S01]  /*1dc0*/  STS [R52+0x100], R43 ;  /* 0x0001002b34007388 */ /* 0x0107e20000000800 */
[----:B-1----:R-:W-:Y:S01]  /*1dd0*/  FADD.FTZ R41, R22, 1 ;  /* 0x3f80000016297421 */ /* 0x002fe20000010000 */
[----:B0-----:R-:W-:-:S02]  /*1de0*/  FADD.FTZ R22, -R40, 1 ;  /* 0x3f80000028167421 */ /* 0x001fc40000010100 */
[----:B-----5:R-:W-:Y:S01]  /*1df0*/  STS [R52+0x180], R39 ;  /* 0x0001802734007388 */ /* 0x020fe20000000800 */
[----:B------:R-:W-:-:S03]  /*1e00*/  NOP ;  /* 0x0000000000007918 */ /* 0x000fc60000000000 */
[----:B------:R-:W0:Y:S01]  /*1e10*/  LDS.128 R16, [R0] ;  /* 0x0000000000107984 */ /* 0x000e220000000c00 */
[----:B--2---:R-:W-:Y:S01]  /*1e20*/  FMUL.FTZ R23, R15, -1.4426950216293334961 ;  /* 0xbfb8aa3b0f177820 */ /* 0x004fe20000410000 */
[----:B------:R-:W1:Y:S01]  /*1e30*/  MUFU.RCP R41, R41 ;  /* 0x0000002900297308 */ /* 0x000e620000001000 */
[----:B---3--:R-:W-:Y:S01]  /*1e40*/  FADD.FTZ R43, R20, 1 ;  /* 0x3f800000142b7421 */ /* 0x008fe20000010000 */
[----:B------:R-:W-:-:S06]  /*1e50*/  FFMA.FTZ R22, R13, R22, 1 ;  /* 0x3f8000000d167423 */ /* 0x000fcc0000010016 */
[----:B------:R-:W2:Y:S08]  /*1e60*/  MUFU.EX2 R23, R23 ;  /* 0x0000001700177308 */ /* 0x000eb00000000800 */
[----:B------:R-:W3:Y:S01]  /*1e70*/  MUFU.RCP R43, R43 ;  /* 0x0000002b002b7308 */ /* 0x000ee20000001000 */
[----:B-1----:R-:W-:-:S04]  /*1e80*/  FADD.FTZ R21, -R41, 1 ;  /* 0x3f80000029157421 */ /* 0x002fc80000010100 */
[----:B------:R-:W-:Y:S01]  /*1e90*/  FFMA.FTZ R21, R12, R21, 1 ;  /* 0x3f8000000c157423 */ /* 0x000fe20000010015 */
[----:B--2---:R-:W-:-:S06]  /*1ea0*/  FADD.FTZ R42, R23, 1 ;  /* 0x3f800000172a7421 */ /* 0x004fcc0000010000 */
[----:B------:R-:W1:Y:S01]  /*1eb0*/  MUFU.RCP R42, R42 ;  /* 0x0000002a002a7308 */ /* 0x000e620000001000 */
[----:B0-----:R-:W-:Y:S01]  /*1ec0*/  FMUL.FTZ R20, R8, R16 ;  /* 0x0000001008147220 */ /* 0x001fe20000410000 */
[----:B------:R-:W-:Y:S01]  /*1ed0*/  FMUL.FTZ R36, R10, R18 ;  /* 0x000000120a247220 */ /* 0x000fe20000410000 */
[----:B------:R-:W-:Y:S02]  /*1ee0*/  FMUL.FTZ R37, R11, R19 ;  /* 0x000000130b257220 */ /* 0x000fe40000410000 */
[----:B------:R-:W-:Y:S01]  /*1ef0*/  FMUL.FTZ R20, R41, R20 ;  /* 0x0000001429147220 */ /* 0x000fe20000410000 */
[----:B---3--:R-:W-:-:S03]  /*1f00*/  FMUL.FTZ R36, R43, R36 ;  /* 0x000000242b247220 */ /* 0x008fc60000410000 */
        /* <DEDUP_REMOVED lines=19> */
[----:B-1----:R-:W-:Y:S01]  /*2040*/  IMAD R23, R39, UR14, R36 ;  /* 0x0000000e27177c24 */ /* 0x002fe2000f8e0224 */
[----:B------:R-:W-:Y:S01]  /*2050*/  IADD3 R36, P2, R32, R34, RZ ;  /* 0x0000002220247210 */ /* 0x000fe20007f5e0ff */
[----:B------:R-:W-:Y:S01]  /*2060*/  IMAD.WIDE.U32 R20, R38, UR14, RZ ;  /* 0x0000000e26147c25 */ /* 0x000fe2000f8e00ff */
[----:B------:R-:W-:Y:S02]  /*2070*/  LDS R51, [R52+0x180] ;  /* 0x0001800034337984 */ /* 0x000fe40000000800 */
[----:B------:R-:W-:Y:S01]  /*2080*/  IADD3.X R37, R33, R35, RZ, P2, !PT ;  /* 0x0000002321257210 */ /* 0x000fe200017fe4ff */
[----:B------:R-:W-:Y:S01]  /*2090*/  IMAD.IADD R89, R21, 0x1, R23 ;  /* 0x0000000115597824 */ /* 0x000fe200078e0217 */
        /* <DEDUP_REMOVED lines=16> */
.L_x_10327:
[----:B------:R-:W-:Y:S05]  /*21a0*/  BSYNC B0 ;  /* 0x0000000000007941 */ /* 0x000fea0003800000 */
.L_x_10326:
        /* <DEDUP_REMOVED lines=45> */
[----:B------:R-:W-:Y:S01]  /*2480*/  LDS R39, [R52+0x180] ;  /* 0x0001800034277984 */ /* 0x000fe20000000800 */
[----:B------:R-:W-:-:S03]  /*2490*/  IMAD.IADD R17, R9, 0x1, R19 ;  /* 0x0000000109117824 */ /* 0x000fc600078e0213 */
        /* <DEDUP_REMOVED lines=17> */
.L_x_10330:
[----:B------:R-:W-:Y:S05]  /*25b0*/  BSYNC B0 ;  /* 0x0000000000007941 */ /* 0x000fea0003800000 */
.L_x_10329:
[----:B------:R-:W-:Y:S01]  /*25c0*/  IMAD.MOV.U32 R9, RZ, RZ, R17 ;  /* 0x000000ffff097224 */ /* 0x000fe200078e0011 */
[----:B------:R-:W-:Y:S01]  /*25d0*/  ULDC.64 UR10, c[0x0][0x2c8] ;  /* 0x0000b200000a7ab9 */ /* 0x000fe20000000a00 */
[----:B------:R-:W-:Y:S01]  /*25e0*/  IADD3 R11, P4, R53, UR8, RZ ;  /* 0x00000008350b7c10 */ /* 0x000fe2000ff9e0ff */
[----:B------:R-:W-:Y:S01]  /*25f0*/  IMAD R10, R80, UR10, RZ ;  /* 0x0000000a500a7c24 */ /* 0x000fe2000f8e02ff */
[-C--:B------:R-:W-:Y:S01]  /*2600*/  ISETP.GE.AND P0, PT, R57, R14.reuse, PT ;  /* 0x0000000e3900720c */ /* 0x080fe20003f06270 */
[----:B------:R-:W-:Y:S01]  /*2610*/  IMAD.WIDE.U32 R8, R79, UR10, R8 ;  /* 0x0000000a4f087c25 */ /* 0x000fe2000f8e0008 */
[-C--:B------:R-:W-:Y:S02]  /*2620*/  ISETP.GE.AND P2, PT, R56, R14.reuse, PT ;  /* 0x0000000e3800720c */ /* 0x080fe40003f46270 */
[----:B------:R-:W-:Y:S01]  /*2630*/  ISETP.GE.AND P3, PT, R55, R14, PT ;  /* 0x0000000e3700720c */ /* 0x000fe20003f66270 */
[----:B0-----:R-:W-:Y:S01]  /*2640*/  IMAD R12, R79, UR11, R10 ;  /* 0x0000000b4f0c7c24 */ /* 0x001fe2000f8e020a */
[----:B------:R-:W-:-:S04]  /*2650*/  IADD3 R10, P5, R82, R8, RZ ;  /* 0x00000008520a7210 */ /* 0x000fc80007fbe0ff */
[----:B------:R-:W-:Y:S02]  /*2660*/  IADD3.X R9, R81, R12, R9, P5, !PT ;  /* 0x0000000c51097210 */ /* 0x000fe40002ffe409 */
[----:B------:R-:W-:Y:S02]  /*2670*/  IADD3.X R12, R54, UR9, RZ, P4, !PT ;  /* 0x00000009360c7c10 */ /* 0x000fe4000a7fe4ff */
[----:B------:R-:W-:-:S04]  /*2680*/  LEA R8, P4, R10, R11, 0x2 ;  /* 0x0000000b0a087211 */ /* 0x000fc800078810ff */
[----:B------:R-:W-:-:S05]  /*2690*/  LEA.HI.X R9, R10, R12, R9, 0x2, P4 ;  /* 0x0000000c0a097211 */ /* 0x000fca00020f1409 */
[----:B------:R0:W-:Y:S04]  /*26a0*/  @!P0 STG.E desc[UR12][R8.64+-0x180], R21 ;  /* 0xfffe801508008986 */ /* 0x0001e8000c10190c */
[----:B------:R0:W-:Y:S04]  /*26b0*/  @!P2 STG.E desc[UR12][R8.64+-0x100], R23 ;  /* 0xffff00170800a986 */ /* 0x0001e8000c10190c */
[----:B------:R0:W-:Y:S02]  /*26c0*/  @!P3 STG.E desc[UR12][R8.64+-0x80], R39 ;  /* 0xffff80270800b986 */ /* 0x0001e4000c10190c */
.L_x_10328:
        /* <DEDUP_REMOVED lines=8> */
[----:B------:R-:W-:Y:S01]  /*2750*/  FFMA.FTZ R16, R6, R91, R13 ;  /* 0x0000005b06107223 */ /* 0x000fe2000001000d */
[----:B------:R-:W-:-:S03]  /*2760*/  CS2R R12, SRZ ;  /* 0x00000000000c7805 */ /* 0x000fc6000001ff00 */
[----:B------:R-:W-:Y:S01]  /*2770*/  FFMA.FTZ R75, R7, R92, R16 ;  /* 0x0000005c074b7223 */ /* 0x000fe20000010010 */
[----:B------:R-:W-:Y:S01]  /*2780*/  BAR.SYNC.DEFER_BLOCKING 0x0 ;  /* 0x0000000000007b1d */ /* 0x000fe20000010000 */
[----:B0-----:R-:W-:Y:S01]  /*2790*/  ISETP.GE.AND P0, PT, R8, 0x1, PT ;  /* 0x000000010800780c */ /* 0x001fe20003f06270 */
[----:B------:R-:W-:-:S12]  /*27a0*/  FMUL.FTZ R8, R89, R78 ;  /* 0x0000004e59087220 */ /* 0x000fd80000410000 */
[----:B------:R-:W-:Y:S05]  /*27b0*/  @!P0 BRA `(.L_x_10331) ;  /* 0x0000001400b88947 */ /* 0x000fea0003800000 */
        /* <DEDUP_REMOVED lines=30> */
[----:B------:R-:W-:Y:S02]  /*29a0*/  LEA.HI.X R16, R12, UR7, R15, 0x2, P2 ;  /* 0x000000070c107c11 */ /* 0x000fe400090f140f */
[----:B------:R-:W-:Y:S02]  /*29b0*/  CS2R R14, SRZ ;  /* 0x00000000000e7805 */ /* 0x000fe4000001ff00 */
[----:B------:R-:W-:-:S02]  /*29c0*/  LEA R50, P0, R82, R13, 0x2 ;  /* 0x0000000d52327211 */ /* 0x000fc400078010ff */
[----:B------:R-:W-:Y:S02]  /*29d0*/  CS2R R12, SRZ ;  /* 0x00000000000c7805 */ /* 0x000fe4000001ff00 */
[----:B------:R-:W-:Y:S01]  /*29e0*/  ISETP.GE.AND P2, PT, R32, R83, PT ;  /* 0x000000532000720c */ /* 0x000fe20003f46270 */
[----:B------:R-:W-:Y:S01]  /*29f0*/  ULDC UR7, c[0x0][0x218] ;  /* 0x0000860000077ab9 */ /* 0x000fe20000000800 */
[----:B------:R-:W-:Y:S02]  /*2a00*/  LEA.HI.X R16, R82, R16, R81, 0x2, P0 ;  /* 0x0000001052107211 */ /* 0x000fe400000f1451 */
[C---:B------:R-:W-:Y:S02]  /*2a10*/  IADD3 R46, P0, R50.reuse, -0x180, RZ ;  /* 0xfffffe80322e7810 */ /* 0x040fe40007f1e0ff */
[C---:B------:R-:W-:Y:S02]  /*2a20*/  IADD3 R48, P3, R50.reuse, -0x100, RZ ;  /* 0xffffff0032307810 */ /* 0x040fe40007f7e0ff */
[----:B------:R-:W-:-:S02]  /*2a30*/  IADD3 R50, P4, R50, -0x80, RZ ;  /* 0xffffff8032327810 */ /* 0x000fc40007f9e0ff */
[C---:B------:R-:W-:Y:S02]  /*2a40*/  IADD3.X R47, R16.reuse, -0x1, RZ, P0, !PT ;  /* 0xffffffff102f7810 */ /* 0x040fe400007fe4ff */
[C---:B------:R-:W-:Y:S02]  /*2a50*/  IADD3.X R49, R16.reuse, -0x1, RZ, P3, !PT ;  /* 0xffffffff10317810 */ /* 0x040fe40001ffe4ff */
[----:B-12---:R-:W-:-:S07]  /*2a60*/  IADD3.X R51, R16, -0x1, RZ, P4, !PT ;  /* 0xffffffff10337810 */ /* 0x006fce00027fe4ff */
.L_x_10344:
[----:B------:R-:W-:Y:S01]  /*2a70*/  SHF.R.S32.HI R98, RZ, 0x1f, R97 ;  /* 0x0000001fff627819 */ /* 0x000fe20000011461 */
[----:B------:R-:W-:Y:S01]  /*2a80*/  IMAD.WIDE.U32 R16, R97, UR10, R32 ;  /* 0x0000000a61107c25 */ /* 0x000fe2000f8e0020 */
[----:B---34-:R-:W-:Y:S01]  /*2a90*/  MOV R18, R28 ;  /* 0x0000001c00127202 */ /* 0x018fe20000000f00 */
[----:B------:R-:W-:Y:S01]  /*2aa0*/  HFMA2.MMA R101, -RZ, RZ, 0, 0 ;  /* 0x00000000ff657435 */ /* 0x000fe200000001ff */
[----:B------:R-:W-:Y:S01]  /*2ab0*/  MOV R19, R63 ;  /* 0x0000003f00137202 */ /* 0x000fe20000000f00 */
[----:B------:R-:W-:Y:S01]  /*2ac0*/  IMAD R20, R98, UR8, RZ ;  /* 0x0000000862147c24 */ /* 0x000fe2000f8e02ff */
[-C--:B------:R-:W-:Y:S01]  /*2ad0*/  ISETP.GE.AND P3, PT, R56, R83.reuse, PT ;  /* 0x000000533800720c */ /* 0x080fe20003f66270 */
[----:B------:R-:W-:Y:S01]  /*2ae0*/  IMAD R22, R98, UR10, RZ ;  /* 0x0000000a62167c24 */ /* 0x000fe2000f8e02ff */
[-C--:B------:R-:W-:Y:S01]  /*2af0*/  ISETP.GE.AND P0, PT, R57, R83.reuse, PT ;  /* 0x000000533900720c */ /* 0x080fe20003f06270 */
[----:B------:R-:W-:Y:S01]  /*2b00*/  IMAD.WIDE.U32 R18, R97, UR8, R18 ;  /* 0x0000000861127c25 */ /* 0x000fe2000f8e0012 */
[----:B------:R-:W-:-:S02]  /*2b10*/  ISETP.GE.AND P4, PT, R55, R83, PT ;  /* 0x000000533700720c */ /* 0x000fc40003f86270 */
[----:B------:R-:W-:Y:S01]  /*2b20*/  MOV R99, RZ ;  /* 0x000000ff00637202 */ /* 0x000fe20000000f00 */
[C---:B------:R-:W-:Y:S01]  /*2b30*/  IMAD R21, R97.reuse, UR9, R20 ;  /* 0x0000000961157c24 */ /* 0x040fe2000f8e0214 */
[----:B------:R-:W-:Y:S01]  /*2b40*/  LEA R20, P6, R16, R64, 0x2 ;  /* 0x0000004010147211 */ /* 0x000fe200078c10ff */
[----:B------:R-:W-:Y:S01]  /*2b50*/  IMAD R23, R97, UR11, R22 ;  /* 0x0000000b61177c24 */ /* 0x000fe2000f8e0216 */
[----:B0-----:R-:W-:Y:S01]  /*2b60*/  LEA R22, P5, R18, R42, 0x2 ;  /* 0x0000002a12167211 */ /* 0x001fe200078a10ff */
[----:B------:R-:W-:Y:S01]  /*2b70*/  IMAD.MOV.U32 R103, RZ, RZ, RZ ;  /* 0x000000ffff677224 */ /* 0x000fe200078e00ff */
[----:B------:R-:W-:Y:S01]  /*2b80*/  IADD3 R19, R19, R21, RZ ;  /* 0x0000001513137210 */ /* 0x000fe20007ffe0ff */
[----:B------:R-:W-:-:S03]  /*2b90*/  IMAD.IADD R17, R17, 0x1, R23 ;  /* 0x0000000111117824 */ /* 0x000fc600078e0217 */
[----:B------:R-:W-:Y:S01]  /*2ba0*/  LEA.HI.X R23, R18, R43, R19, 0x2, P5 ;  /* 0x0000002b12177211 */ /* 0x000fe200028f1413 */
[----:B------:R-:W-:Y:S01]  /*2bb0*/  HFMA2.MMA R19, -RZ, RZ, 0, 0 ;  /* 0x00000000ff137435 */ /* 0x000fe200000001ff */
[----:B------:R-:W-:-:S03]  /*2bc0*/  LEA.HI.X R21, R16, R62, R17, 0x2, P6 ;  /* 0x0000003e10157211 */ /* 0x000fc600030f1411 */
[----:B--2---:R0:W2:Y:S04]  /*2bd0*/  LDG.E R94, desc[UR12][R22.64] ;  /* 0x0000000c165e7981 */ /* 0x0040a8000c1e1900 */
[----:B------:R-:W4:Y:S04]  /*2be0*/  @!P3 LDG.E R99, desc[UR12][R20.64+0x100] ;  /* 0x0001000c1463b981 */ /* 0x000f28000c1e1900 */
[----:B------:R-:W4:Y:S04]  /*2bf0*/  @!P0 LDG.E R101, desc[UR12][R20.64+0x80] ;  /* 0x0000800c14658981 */ /* 0x000f28000c1e1900 */
[----:B------:R-:W4:Y:S04]  /*2c00*/  @!P2 LDG.E R19, desc[UR12][R20.64] ;  /* 0x0000000c1413a981 */ /* 0x000f28000c1e1900 */
[----:B-1----:R1:W4:Y:S01]  /*2c10*/  @!P4 LDG.E R103, desc[UR12][R20.64+0x180] ;  /* 0x0001800c1467c981 */ /* 0x002322000c1e1900 */
[----:B------:R-:W-:Y:S01]  /*2c20*/  ISETP.GT.AND P0, PT, R60, 0x1, PT ;  /* 0x000000013c00780c */ /* 0x000fe20003f04270 */
[----:B------:R-:W-:Y:S01]  /*2c30*/  IMAD R100, R98, UR16, RZ ;  /* 0x0000001062647c24 */ /* 0x000fe2000f8e02ff */
[----:B------:R-:W-:-:S02]  /*2c40*/  IADD3 R18, R60, -0x1, RZ ;  /* 0xffffffff3c127810 */ /* 0x000fc40007ffe0ff */
[----:B------:R-:W-:Y:S02]  /*2c50*/  ISETP.EQ.AND P0, PT, R59, RZ, P0 ;  /* 0x000000ff3b00720c */ /* 0x000fe40000702270 */
[----:B------:R-:W-:Y:S02]  /*2c60*/  MOV R16, R30 ;  /* 0x0000001e00107202 */ /* 0x000fe40000000f00 */
[----:B------:R-:W-:Y:S01]  /*2c70*/  MOV R17, R61 ;  /* 0x0000003d00117202 */ /* 0x000fe20000000f00 */
[C---:B------:R-:W-:Y:S01]  /*2c80*/  IMAD R105, R97.reuse, UR17, R100 ;  /* 0x0000001161697c24 */ /* 0x040fe2000f8e0264 */
[----:B------:R-:W-:Y:S01]  /*2c90*/  LEA.HI R96, R18, R18, RZ, 0x1 ;  /* 0x0000001212607211 */ /* 0x000fe200078f08ff */
[----:B------:R-:W-:-:S03]  /*2ca0*/  IMAD.WIDE.U32 R16, R97, UR16, R16 ;  /* 0x0000001061107c25 */ /* 0x000fc6000f8e0010 */
[----:B0-----:R-:W-:-:S03]  /*2cb0*/  LOP3.LUT R23, R96, 0xfffffe, RZ, 0xc0, !PT ;  /* 0x00fffffe60177812 */ /* 0x001fc600078ec0ff */
[----:B-1----:R-:W0:Y:S01]  /*2cc0*/  @P0 LDC R21, c[0x0][0x21c] ;  /* 0x00008700ff150b82 */ /* 0x002e220000000800 */
[----:B---3--:R-:W-:Y:S02]  /*2cd0*/  LEA R22, P3, R16, R44, 0x2 ;  /* 0x0000002c10167211 */ /* 0x008fe400078610ff */
[----:B------:R-:W-:Y:S01]  /*2ce0*/  IADD3 R17, R17, R105, RZ ;  /* 0x0000006911117210 */ /* 0x000fe20007ffe0ff */
[----:B------:R-:W-:-:S03]  /*2cf0*/  IMAD.IADD R18, R18, 0x1, -R23 ;  /* 0x0000000112127824 */ /* 0x000fc600078e0a17 */
[----:B------:R-:W-:Y:S02]  /*2d00*/  LEA.HI.X R23, R16, R45, R17, 0x2, P3 ;  /* 0x0000002d10177211 */ /* 0x000fe400018f1411 */
[C---:B------:R-:W-:Y:S02]  /*2d10*/  ISETP.NE.AND P3, PT, R72.reuse, RZ, PT ;  /* 0x000000ff4800720c */ /* 0x040fe40003f65270 */
[----:B------:R-:W-:Y:S02]  /*2d20*/  IADD3 R17, R72, 0x200, RZ ;  /* 0x0000020048117810 */ /* 0x000fe40007ffe0ff */
[----:B------:R-:W-:-:S09]  /*2d30*/  @P0 IADD3 R16, R60, -0x2, RZ ;  /* 0xfffffffe3c100810 */ /* 0x000fd20007ffe0ff */
[--C-:B------:R-:W-:Y:S02]  /*2d40*/  @!P3 IMAD R17, R18, 0x100, R97.reuse ;  /* 0x000001001211b824 */ /* 0x100fe400078e0261 */
[----:B0-----:R-:W-:-:S04]  /*2d50*/  @P0 IMAD R21, R16, R21, R97 ;  /* 0x0000001510150224 */ /* 0x001fc800078e0261 */
[----:B------:R-:W-:-:S04]  /*2d60*/  @P0 IMAD.WIDE R20, R21, 0x8, R2 ;  /* 0x0000000815140825 */ /* 0x000fc800078e0202 */
[----:B--2---:R-:W-:-:S04]  /*2d70*/  FMUL.FTZ R100, R94, 1.4426950216293334961 ;  /* 0x3fb8aa3b5e647820 */ /* 0x004fc80000410000 */
[----:B------:R-:W-:-:S06]  /*2d80*/  FMUL.FTZ R96, R100, R85 ;  /* 0x0000005564607220 */ /* 0x000fcc0000410000 */
[----:B------:R-:W0:Y:S01]  /*2d90*/  MUFU.EX2 R96, R96 ;  /* 0x0000006000607308 */ /* 0x000e220000000800 */
[----:B----4-:R1:W-:Y:S04]  /*2da0*/  STS [R52+0x100], R99 ;  /* 0x0001006334007388 */ /* 0x0103e80000000800 */
[----:B------:R2:W-:Y:S04]  /*2db0*/  STS [R52+0x80], R101 ;  /* 0x0000806534007388 */ /* 0x0005e80000000800 */
[----:B------:R-:W-:Y:S01]  /*2dc0*/  STS [R52], R19 ;  /* 0x0000001334007388 */ /* 0x000fe20000000800 */
[----:B-1----:R-:W-:-:S03]  /*2dd0*/  LEA R99, R17, R88, 0x2 ;  /* 0x0000005811637211 */ /* 0x002fc600078e10ff */
[----:B------:R-:W-:Y:S01]  /*2de0*/  STS [R52+0x180], R103 ;  /* 0x0001806734007388 */ /* 0x000fe20000000800 */
[----:B------:R-:W-:-:S03]  /*2df0*/  NOP ;  /* 0x0000000000007918 */ /* 0x000fc60000000000 */
[----:B------:R-:W1:Y:S04]  /*2e00*/  LDS.128 R16, [R0] ;  /* 0x0000000000107984 */ /* 0x000e680000000c00 */
[----:B------:R3:W4:Y:S04]  /*2e10*/  LDG.E R22, desc[UR12][R22.64] ;  /* 0x0000000c16167981 */ /* 0x000728000c1e1900 */
[----:B0-----:R0:W-:Y:S01]  /*2e20*/  STS [R99+0x648], R96 ;  /* 0x0006486063007388 */ /* 0x0011e20000000800 */
[----:B--2---:R-:W-:Y:S01]  /*2e30*/  HFMA2.MMA R101, -RZ, RZ, 0, 0 ;  /* 0x00000000ff657435 */ /* 0x004fe200000001ff */
[----:B------:R-:W-:Y:S09]  /*2e40*/  BAR.SYNC.DEFER_BLOCKING 0x0 ;  /* 0x0000000000007b1d */ /* 0x000ff20000010000 */
[----:B------:R2:W5:Y:S01]  /*2e50*/  @P0 LDG.E R101, desc[UR12][R20.64+0x4] ;  /* 0x0000040c14650981 */ /* 0x000562000c1e1900 */
[----:B------:R-:W-:-:S13]  /*2e60*/  ISETP.NE.AND P4, PT, R72, 0x1f, PT ;  /* 0x0000001f4800780c */ /* 0x000fda0003f85270 */
[----:B------:R2:W0:Y:S01]  /*2e70*/  @P4 LDS R112, [R58+0xe4c] ;  /* 0x000e4c003a704984 */ /* 0x0004220000000800 */
[C---:B------:R-:W-:Y:S01]  /*2e80*/  FMUL.FTZ R104, R100.reuse, R84 ;  /* 0x0000005464687220 */ /* 0x040fe20000410000 */
[C---:B------:R-:W-:Y:S01]  /*2e90*/  FMUL.FTZ R109, R100.reuse, R86 ;  /* 0x00000056646d7220 */ /* 0x040fe20000410000 */
[----:B------:R-:W-:-:S04]  /*2ea0*/  FMUL.FTZ R107, R100, R87 ;  /* 0x00000057646b7220 */ /* 0x000fc80000410000 */
[----:B------:R-:W1:Y:S08]  /*2eb0*/  MUFU.EX2 R104, R104 ;  /* 0x0000006800687308 */ /* 0x000e700000000800 */
[----:B------:R-:W2:Y:S08]  /*2ec0*/  MUFU.EX2 R109, R109 ;  /* 0x0000006d006d7308 */ /* 0x000eb00000000800 */
[----:B------:R-:W0:Y:S01]  /*2ed0*/  MUFU.EX2 R107, R107 ;  /* 0x0000006b006b7308 */ /* 0x000e220000000800 */
[----:B------:R-:W-:Y:S01]  /*2ee0*/  FMUL.FTZ R111, R4, R85 ;  /* 0x00000055046f7220 */ /* 0x000fe20000410000 */
[----:B---3--:R-:W-:Y:S01]  /*2ef0*/  FMUL.FTZ R23, R6, R87 ;  /* 0x0000005706177220 */ /* 0x008fe20000410000 */
[----:B------:R-:W-:Y:S01]  /*2f00*/  FMUL.FTZ R106, R5, R84 ;  /* 0x00000054056a7220 */ /* 0x000fe20000410000 */
[----:B------:R-:W-:Y:S01]  /*2f10*/  BSSY B0, `(.L_x_10332) ;  /* 0x0000014000007945 */ /* 0x000fe20003800000 */
[----:B------:R-:W-:Y:S01]  /*2f20*/  FMUL.FTZ R102, R7, R86 ;  /* 0x0000005607667220 */ /* 0x000fe20000410000 */
[----:B-1----:R-:W-:Y:S01]  /*2f30*/  FMUL.FTZ R114, R96, R104 ;  /* 0x0000006860727220 */ /* 0x002fe20000410000 */
[----:B------:R-:W-:Y:S01]  /*2f40*/  FMUL.FTZ R111, R111, R16 ;  /* 0x000000106f6f7220 */ /* 0x000fe20000410000 */
[----:B------:R-:W-:Y:S01]  /*2f50*/  FMUL.FTZ R100, R23, R18 ;  /* 0x0000001217647220 */ /* 0x000fe20000410000 */
[----:B------:R-:W-:Y:S01]  /*2f60*/  FMUL.FTZ R113, R106, R17 ;  /* 0x000000116a717220 */ /* 0x000fe20000410000 */
[-C--:B----4-:R-:W-:Y:S01]  /*2f70*/  FMUL.FTZ R110, R91, R22.reuse ;  /* 0x000000165b6e7220 */ /* 0x090fe20000410000 */
[-C--:B0-----:R-:W-:Y:S01]  /*2f80*/  FMUL.FTZ R99, R92, R22.reuse ;  /* 0x000000165c637220 */ /* 0x081fe20000410000 */
[-C--:B------:R-:W-:Y:S01]  /*2f90*/  FMUL.FTZ R105, R89, R22.reuse ;  /* 0x0000001659697220 */ /* 0x080fe20000410000 */
[----:B------:R-:W-:-:S02]  /*2fa0*/  FMUL.FTZ R108, R90, R22 ;  /* 0x000000165a6c7220 */ /* 0x000fc40000410000 */
[----:B--2---:R-:W-:Y:S01]  /*2fb0*/  FFMA.FTZ R22, R109, R99, R110 ;  /* 0x000000636d167223 */ /* 0x004fe2000001006e */
[----:B------:R-:W-:Y:S06]  /*2fc0*/  @P4 BRA `(.L_x_10333) ;  /* 0x0000000000204947 */ /* 0x000fec0003800000 */
[----:B------:R-:W-:Y:S02]  /*2fd0*/  ISETP.NE.AND P0, PT, R60, R95, PT ;  /* 0x0000005f3c00720c */ /* 0x000fe40003f05270 */
[----:B------:R-:W-:-:S11]  /*2fe0*/  MOV R112, 0x3f800000 ;  /* 0x3f80000000707802 */ /* 0x000fd60000000f00 */
[----:B------:R-:W-:-:S04]  /*2ff0*/  @P0 LEA.HI R20, R60, R60, RZ, 0x1 ;  /* 0x0000003c3c140211 */ /* 0x000fc800078f08ff */
[----:B------:R-:W-:-:S05]  /*3000*/  @P0 LOP3.LUT R21, R20, 0xfffffe, RZ, 0xc0, !PT ;  /* 0x00fffffe14150812 */ /* 0x000fca00078ec0ff */
[----:B------:R-:W-:-:S05]  /*3010*/  @P0 IMAD.IADD R20, R60, 0x1, -R21 ;  /* 0x000000013c140824 */ /* 0x000fca00078e0a15 */
[----:B------:R-:W-:-:S04]  /*3020*/  @P0 LEA R21, R20, R97, 0x8 ;  /* 0x0000006114150211 */ /* 0x000fc800078e40ff */
[----:B------:R-:W-:-:S05]  /*3030*/  @P0 LEA R21, R21, R88, 0x2 ;  /* 0x0000005815150211 */ /* 0x000fca00078e10ff */
[----:B------:R0:W1:Y:S02]  /*3040*/  @P0 LDS R112, [R21+0x648] ;  /* 0x0006480015700984 */ /* 0x0000640000000800 */
.L_x_10333:
[----:B------:R-:W-:Y:S05]  /*3050*/  BSYNC B0 ;  /* 0x0000000000007941 */ /* 0x000fea0003800000 */
.L_x_10332:
[----:B-1----:R-:W-:Y:S01]  /*3060*/  FMUL.FTZ R20, R109, R112 ;  /* 0x000000706d147220 */ /* 0x002fe20000410000 */
[C---:B------:R-:W-:Y:S01]  /*3070*/  FFMA.FTZ R22, R107.reuse, R22, R108 ;  /* 0x000000166b167223 */ /* 0x040fe2000001006c */
[----:B------:R-:W-:Y:S01]  /*3080*/  FMUL.FTZ R116, R107, R114 ;  /* 0x000000726b747220 */ /* 0x000fe20000410000 */
[----:B0-----:R-:W-:Y:S01]  /*3090*/  FFMA.FTZ R21, R111, R104, R113 ;  /* 0x000000686f157223 */ /* 0x001fe20000010071 */
[C---:B------:R-:W-:Y:S01]  /*30a0*/  FMUL.FTZ R103, R107.reuse, R20 ;  /* 0x000000146b677220 */ /* 0x040fe20000410000 */
[----:B------:R-:W-:Y:S01]  /*30b0*/  FFMA.FTZ R114, R104, R22, R105 ;  /* 0x0000001668727223 */ /* 0x000fe20000010069 */
[----:B------:R-:W-:Y:S01]  /*30c0*/  FMUL.FTZ R102, R102, R19 ;  /* 0x0000001366667220 */ /* 0x000fe20000410000 */
[----:B------:R-:W-:Y:S01]  /*30d0*/  FFMA.FTZ R21, R107, R21, R100 ;  /* 0x000000156b157223 */ /* 0x000fe20000010064 */
[----:B------:R-:W-:Y:S01]  /*30e0*/  FMUL.FTZ R103, R104, R103 ;  /* 0x0000006768677220 */ /* 0x000fe20000410000 */
[C---:B------:R-:W-:Y:S01]  /*30f0*/  FMUL.FTZ R116, R109.reuse, R116 ;  /* 0x000000746d747220 */ /* 0x040fe20000410000 */
[----:B------:R-:W0:Y:S01]  /*3100*/  SHFL.DOWN PT, R23, R114, 0x1, 0x1f ;  /* 0x08201f0072177f89 */ /* 0x000e2200000e0000 */
[----:B------:R-:W-:Y:S01]  /*3110*/  FFMA.FTZ R115, R109, R21, R102 ;  /* 0x000000156d737223 */ /* 0x000fe20000010066 */
[----:B------:R-:W-:Y:S01]  /*3120*/  ISETP.NE.AND P5, PT, R59, 0x1f, PT ;  /* 0x0000001f3b00780c */ /* 0x000fe20003fa5270 */
[----:B------:R-:W-:Y:S01]  /*3130*/  BSSY B0, `(.L_x_10334) ;  /* 0x000006d000007945 */ /* 0x000fe20003800000 */
[----:B------:R-:W1:Y:S01]  /*3140*/  SHFL.DOWN PT, R22, R103, 0x1, 0x1f ;  /* 0x08201f0067167f89 */ /* 0x000e6200000e0000 */
[----:B------:R-:W-:-:S02]  /*3150*/  ISETP.GE.AND P0, PT, R71, 0x1, PT ;  /* 0x000000014700780c */ /* 0x000fc40003f06270 */
[----:B------:R-:W-:Y:S01]  /*3160*/  LEA R117, R97, R88, 0x3 ;  /* 0x0000005861757211 */ /* 0x000fe200078e18ff */
[----:B------:R-:W2:Y:S04]  /*3170*/  SHFL.UP PT, R20, R115, 0x1, RZ ;  /* 0x0420000073147989 */ /* 0x000ea800000e00ff */
[----:B------:R-:W3:Y:S03]  /*3180*/  SHFL.UP PT, R21, R116, 0x1, RZ ;  /* 0x0420000074157989 */ /* 0x000ee600000e00ff */
        /* <DEDUP_REMOVED lines=26> */
[C---:B------:R-:W-:Y:S01]  /*3330*/  ISETP.NE.OR P0, PT, R59.reuse, RZ, P0 ;  /* 0x000000ff3b00720c */ /* 0x040fe20000705670 */
[----:B---3--:R-:W-:Y:S02]  /*3340*/  @P5 FMUL.FTZ R116, R116, R21 ;  /* 0x0000001574745220 */ /* 0x008fe40000410000 */
[----:B------:R-:W2:Y:S01]  /*3350*/  SHFL.UP PT, R22, R115, 0x8, RZ ;  /* 0x0500000073167989 */ /* 0x000ea200000e00ff */
[----:B------:R-:W-:Y:S01]  /*3360*/  ISETP.GE.U32.AND P5, PT, R59, 0x18, PT ;  /* 0x000000183b00780c */ /* 0x000fe20003fa6070 */
[----:B------:R-:W-:Y:S01]  /*3370*/  IMAD.MOV.U32 R21, RZ, RZ, RZ ;  /* 0x000000ffff157224 */ /* 0x000fe200078e00ff */
[----:B------:R-:W-:Y:S01]  /*3380*/  MOV R20, 0x3f800000 ;  /* 0x3f80000000147802 */ /* 0x000fe20000000f00 */
[----:B------:R-:W3:Y:S06]  /*3390*/  SHFL.UP PT, R23, R116, 0x8, RZ ;  /* 0x0500000074177989 */ /* 0x000eec00000e00ff */
[----:B------:R-:W-:Y:S01]  /*33a0*/  @!P0 LDS.64 R20, [R117+0xec8] ;  /* 0x000ec80075148984 */ /* 0x000fe20000000a00 */
[----:B------:R-:W-:-:S03]  /*33b0*/  ISETP.GE.AND P0, PT, R71, 0x8, PT ;  /* 0x000000084700780c */ /* 0x000fc60003f06270 */
[C---:B0-----:R-:W-:Y:S01]  /*33c0*/  @!P5 FFMA.FTZ R114, R103.reuse, R119, R114 ;  /* 0x000000776772d223 */ /* 0x041fe20000010072 */
[----:B-1----:R-:W-:-:S04]  /*33d0*/  @!P5 FMUL.FTZ R103, R103, R118 ;  /* 0x000000766767d220 */ /* 0x002fc80000410000 */
[----:B------:R-:W0:Y:S01]  /*33e0*/  SHFL.DOWN PT, R119, R114, 0x10, 0x1f ;  /* 0x0a001f0072777f89 */ /* 0x000e2200000e0000 */
[----:B------:R-:W-:-:S04]  /*33f0*/  ISETP.GE.U32.AND P5, PT, R59, 0x10, PT ;  /* 0x000000103b00780c */ /* 0x000fc80003fa6070 */
[C---:B--2---:R-:W-:Y:S01]  /*3400*/  @P0 FFMA.FTZ R115, R116.reuse, R22, R115 ;  /* 0x0000001674730223 */ /* 0x044fe20000010073 */
[----:B------:R-:W1:Y:S01]  /*3410*/  SHFL.DOWN PT, R118, R103, 0x10, 0x1f ;  /* 0x0a001f0067767f89 */ /* 0x000e6200000e0000 */
[----:B---3--:R-:W-:-:S03]  /*3420*/  @P0 FMUL.FTZ R116, R116, R23 ;  /* 0x0000001774740220 */ /* 0x008fc60000410000 */
[----:B------:R-:W2:Y:S01]  /*3430*/  SHFL.UP PT, R22, R115, 0x10, RZ ;  /* 0x0600000073167989 */ /* 0x000ea200000e00ff */
[----:B------:R-:W-:-:S03]  /*3440*/  ISETP.GE.AND P0, PT, R71, 0x10, PT ;  /* 0x000000104700780c */ /* 0x000fc60003f06270 */
[----:B------:R-:W3:Y:S01]  /*3450*/  SHFL.UP PT, R23, R116, 0x10, RZ ;  /* 0x0600000074177989 */ /* 0x000ee200000e00ff */
[----:B0-----:R-:W-:-:S03]  /*3460*/  @!P5 FFMA.FTZ R114, R103, R119, R114 ;  /* 0x000000776772d223 */ /* 0x001fc60000010072 */
[----:B-----5:R-:W-:Y:S01]  /*3470*/  SHFL.IDX PT, R119, R101, RZ, 0x1f ;  /* 0x00001fff65777589 */ /* 0x020fe200000e0000 */
[----:B-1----:R-:W-:-:S03]  /*3480*/  @!P5 FMUL.FTZ R103, R103, R118 ;  /* 0x000000766767d220 */ /* 0x002fc60000410000 */
        /* <DEDUP_REMOVED lines=8> */
[----:B------:R2:W3:Y:S01]  /*3510*/  SHFL.IDX PT, R22, R103, RZ, 0x1f ;  /* 0x00001fff67167589 */ /* 0x0004e200000e0000 */
[----:B0-----:R-:W-:-:S04]  /*3520*/  @P4 FFMA.FTZ R118, R121, R118, R120 ;  /* 0x0000007679764223 */ /* 0x001fc80000010078 */
[----:B------:R-:W-:-:S04]  /*3530*/  FFMA.FTZ R99, R118, R112, R99 ;  /* 0x0000007076637223 */ /* 0x000fc80000010063 */
[----:B------:R-:W-:Y:S01]  /*3540*/  FFMA.FTZ R101, R109, R99, R110 ;  /* 0x000000636d657223 */ /* 0x000fe2000001006e */
[----:B-1----:R-:W-:Y:S01]  /*3550*/  @P3 FFMA.FTZ R119, R116, R119, R115 ;  /* 0x0000007774773223 */ /* 0x002fe20000010073 */
[----:B------:R-:W-:Y:S01]  /*3560*/  FMUL.FTZ R115, R17, R106 ;  /* 0x0000006a11737220 */ /* 0x000fe20000410000 */
[----:B------:R-:W-:Y:S01]  /*3570*/  FMUL.FTZ R106, R99, R86 ;  /* 0x00000056636a7220 */ /* 0x000fe20000410000 */
[----:B--2---:R-:W-:Y:S01]  /*3580*/  FFMA.FTZ R103, R107, R101, R108 ;  /* 0x000000656b677223 */ /* 0x004fe2000001006c */
[----:B------:R-:W-:Y:S01]  /*3590*/  FFMA.FTZ R114, R96, R119, R111 ;  /* 0x0000007760727223 */ /* 0x000fe2000001006f */
[----:B------:R-:W-:Y:S01]  /*35a0*/  LEA R108, R72, R88, 0x4 ;  /* 0x00000058486c7211 */ /* 0x000fe200078e20ff */
[----:B---3--:R-:W-:Y:S01]  /*35b0*/  FFMA.FTZ R23, R22, R21, R23 ;  /* 0x0000001516177223 */ /* 0x008fe20000010017 */
[----:B------:R-:W-:Y:S01]  /*35c0*/  IADD3 R21, -R34, UR7, -R72 ;  /* 0x0000000722157c10 */ /* 0x000fe2000fffe948 */
[----:B------:R-:W-:Y:S01]  /*35d0*/  FMUL.FTZ R22, R22, R20 ;  /* 0x0000001416167220 */ /* 0x000fe20000410000 */
[C---:B------:R-:W-:Y:S01]  /*35e0*/  FFMA.FTZ R105, R104.reuse, R103, R105 ;  /* 0x0000006768697223 */ /* 0x040fe20000010069 */
[----:B------:R-:W-:Y:S01]  /*35f0*/  FADD.FTZ R96, -R111, R114 ;  /* 0x000000726f607221 */ /* 0x000fe20000010100 */
[----:B------:R-:W-:Y:S01]  /*3600*/  ISETP.GE.AND P0, PT, R21, 0x1, PT ;  /* 0x000000011500780c */ /* 0x000fe20003f06270 */
[----:B------:R-:W-:Y:S01]  /*3610*/  FMUL.FTZ R111, R101, R87 ;  /* 0x00000057656f7220 */ /* 0x000fe20000410000 */
[----:B------:R0:W-:Y:S01]  /*3620*/  @!P1 STS.64 [R117+0xec8], R22 ;  /* 0x000ec81675009388 */ /* 0x0001e20000000a00 */
[----:B------:R-:W-:Y:S01]  /*3630*/  FMUL.FTZ R112, R103, R84 ;  /* 0x0000005467707220 */ /* 0x000fe20000410000 */
[C---:B------:R-:W-:Y:S01]  /*3640*/  ISETP.GE.AND P3, PT, R21.reuse, 0x21, PT ;  /* 0x000000211500780c */ /* 0x040fe20003f66270 */
[CC--:B------:R-:W-:Y:S01]  /*3650*/  FFMA.FTZ R113, R104.reuse, R114.reuse, R113 ;  /* 0x0000007268717223 */ /* 0x0c0fe20000010071 */
[C---:B------:R-:W-:Y:S01]  /*3660*/  ISETP.GE.AND P4, PT, R21.reuse, 0x41, PT ;  /* 0x000000411500780c */ /* 0x040fe20003f86270 */
[----:B------:R-:W-:Y:S01]  /*3670*/  FFMA.FTZ R110, R104, R114, R115 ;  /* 0x00000072686e7223 */ /* 0x000fe20000010073 */
[----:B------:R-:W-:Y:S01]  /*3680*/  ISETP.GE.AND P5, PT, R21, 0x61, PT ;  /* 0x000000611500780c */ /* 0x000fe20003fa6270 */
[----:B------:R-:W-:Y:S01]  /*3690*/  FMUL.FTZ R21, R5, R112 ;  /* 0x0000007005157220 */ /* 0x000fe20000410000 */
[----:B------:R-:W-:Y:S01]  /*36a0*/  FFMA.FTZ R119, R89, R114, RZ ;  /* 0x0000007259777223 */ /* 0x000fe200000100ff */
[----:B------:R-:W-:Y:S01]  /*36b0*/  FADD.FTZ R104, -R115, R110 ;  /* 0x0000006e73687221 */ /* 0x000fe20000010100 */
[----:B------:R-:W-:Y:S01]  /*36c0*/  FFMA.FTZ R107, R107, R113, R100 ;  /* 0x000000716b6b7223 */ /* 0x000fe20000010064 */
[----:B0-----:R-:W-:Y:S01]  /*36d0*/  FMUL.FTZ R117, R105, R85 ;  /* 0x0000005569757220 */ /* 0x001fe20000410000 */
[----:B------:R-:W-:Y:S01]  /*36e0*/  FMUL.FTZ R23, R7, R106 ;  /* 0x0000006a07177220 */ /* 0x000fe20000410000 */
[----:B------:R-:W-:Y:S01]  /*36f0*/  FMUL.FTZ R22, R6, R111 ;  /* 0x0000006f06167220 */ /* 0x000fe20000410000 */
[----:B------:R-:W-:Y:S01]  /*3700*/  FFMA.FTZ R110, R90, R110, R119 ;  /* 0x0000006e5a6e7223 */ /* 0x000fe20000010077 */
[-C--:B------:R-:W-:Y:S01]  /*3710*/  FMUL.FTZ R20, R4, R117.reuse ;  /* 0x0000007504147220 */ /* 0x080fe20000410000 */
[----:B------:R-:W-:Y:S01]  /*3720*/  FFMA.FTZ R117, R96, R117, RZ ;  /* 0x0000007560757223 */ /* 0x000fe200000100ff */
[----:B------:R-:W-:-:S03]  /*3730*/  FFMA.FTZ R113, R109, R107, R102 ;  /* 0x0000006b6d717223 */ /* 0x000fc60000010066 */
[----:B------:R0:W-:Y:S01]  /*3740*/  STS.128 [R108+0x210], R20 ;  /* 0x000210146c007388 */ /* 0x0001e20000000c00 */
[----:B------:R-:W-:Y:S01]  /*3750*/  FFMA.FTZ R117, R104, R112, R117 ;  /* 0x0000007068757223 */ /* 0x000fe20000010075 */
[----:B------:R-:W-:Y:S06]  /*3760*/  BAR.SYNC.DEFER_BLOCKING 0x0 ;  /* 0x0000000000007b1d */ /* 0x000fec0000010000 */
[----:B------:R-:W-:Y:S05]  /*3770*/  @!P0 BRA `(.L_x_10335) ;  /* 0x0000000000208947 */ /* 0x000fea0003800000 */
[----:B------:R-:W1:Y:S01]  /*3780*/  LDS R109, [R58+0x210] ;  /* 0x000210003a6d7984 */ /* 0x000e620000000800 */
[----:B------:R-:W-:Y:S02]  /*3790*/  IMAD R98, R98, UR18, RZ ;  /* 0x0000001262627c24 */ /* 0x000fe4000f8e02ff */
[----:B0-----:R-:W-:-:S04]  /*37a0*/  IMAD.WIDE.U32 R20, R97, UR18, R38 ;  /* 0x0000001261147c25 */ /* 0x001fc8000f8e0026 */
[----:B------:R-:W-:Y:S01]  /*37b0*/  IMAD R23, R97, UR19, R98 ;  /* 0x0000001361177c24 */ /* 0x000fe2000f8e0262 */
[----:B------:R-:W-:-:S04]  /*37c0*/  LEA R22, P0, R20, UR24, 0x2 ;  /* 0x0000001814167c11 */ /* 0x000fc8000f8010ff */
[----:B------:R-:W-:-:S04]  /*37d0*/  IADD3 R21, R21, R23, RZ ;  /* 0x0000001715157210 */ /* 0x000fc80007ffe0ff */
[----:B------:R-:W-:-:S05]  /*37e0*/  LEA.HI.X R23, R20, UR25, R21, 0x2, P0 ;  /* 0x0000001914177c11 */ /* 0x000fca00080f1415 */
[----:B-1----:R1:W-:Y:S02]  /*37f0*/  REDG.E.ADD.F32.FTZ.RN.STRONG.GPU desc[UR12][R22.64], R109 ;  /* 0x0000006d160079a6 */ /* 0x0023e4000c10f38c */
.L_x_10335:
[----:B------:R-:W-:Y:S05]  /*3800*/  BSYNC B0 ;  /* 0x0000000000007941 */ /* 0x000fea0003800000 */
.L_x_10334:
[----:B------:R-:W-:Y:S01]  /*3810*/  FADD.FTZ R100, -R100, R107 ;  /* 0x0000006b64647221 */ /* 0x000fe20000010100 */
[----:B------:R-:W-:Y:S01]  /*3820*/  FFMA.FTZ R107, R91, R107, R110 ;  /* 0x0000006b5b6b7223 */ /* 0x000fe2000001006e */
[----:B------:R-:W-:Y:S01]  /*3830*/  USHF.L.U64.HI UR20, UR5, 0x2, UR6 ;  /* 0x0000000205147899 */ /* 0x000fe20008010206 */
[----:B01----:R-:W-:Y:S01]  /*3840*/  FADD.FTZ R23, -R102, R113 ;  /* 0x0000007166177221 */ /* 0x003fe20000010100 */
[----:B------:R-:W-:Y:S01]  /*3850*/  USHF.L.U32 UR21, UR5, 0x2, URZ ;  /* 0x0000000205157899 */ /* 0x000fe2000800063f */
[----:B------:R-:W-:Y:S01]  /*3860*/  FFMA.FTZ R98, R92, R113, R107 ;  /* 0x000000715c627223 */ /* 0x000fe2000001006b */
[----:B------:R-:W-:Y:S01]  /*3870*/  FFMA.FTZ R117, R100, R111, R117 ;  /* 0x0000006f64757223 */ /* 0x000fe20000010075 */
[----:B------:R0:W1:Y:S01]  /*3880*/  LDS R107, [R58+0x290] ;  /* 0x000290003a6b7984 */ /* 0x0000620000000800 */
[----:B------:R-:W-:Y:S01]  /*3890*/  FMUL.FTZ R22, R23, R106 ;  /* 0x0000006a17167220 */ /* 0x000fe20000410000 */
[----:B------:R-:W-:Y:S01]  /*38a0*/  IMAD R20, R40, UR20, RZ ;  /* 0x0000001428147c24 */ /* 0x000fe2000f8e02ff */
[----:B------:R-:W-:Y:S02]  /*38b0*/  BSSY B0, `(.L_x_10336) ;  /* 0x0000007000007945 */ /* 0x000fe40003800000 */
[----:B------:R-:W-:Y:S01]  /*38c0*/  FADD.FTZ R22, R117, R22 ;  /* 0x0000001675167221 */ /* 0x000fe20000010000 */
[----:B------:R-:W-:Y:S01]  /*38d0*/  IMAD R109, R41, UR21, R20 ;  /* 0x00000015296d7c24 */ /* 0x000fe2000f8e0214 */
[----:B------:R-:W-:Y:S06]  /*38e0*/  @!P3 BRA `(.L_x_10337) ;  /* 0x00000000000cb947 */ /* 0x000fec0003800000 */
[----:B------:R-:W-:-:S05]  /*38f0*/  IMAD.WIDE.U32 R20, R40, UR21, R46 ;  /* 0x0000001528147c25 */ /* 0x000fca000f8e002e */
[----:B------:R-:W-:-:S05]  /*3900*/  IADD3 R21, R21, R109, RZ ;  /* 0x0000006d15157210 */ /* 0x000fca0007ffe0ff */
[----:B-1----:R2:W-:Y:S02]  /*3910*/  REDG.E.ADD.F32.FTZ.RN.STRONG.GPU desc[UR12][R20.64], R107 ;  /* 0x0000006b140079a6 */ /* 0x0025e4000c10f38c */
.L_x_10337:
[----:B------:R-:W-:Y:S05]  /*3920*/  BSYNC B0 ;  /* 0x0000000000007941 */ /* 0x000fea0003800000 */
.L_x_10336:
[----:B-12---:R1:W2:Y:S01]  /*3930*/  LDS R107, [R58+0x310] ;  /* 0x000310003a6b7984 */ /* 0x0062a20000000800 */
[----:B------:R-:W-:Y:S04]  /*3940*/  BSSY B0, `(.L_x_10338) ;  /* 0x0000005000007945 */ /* 0x000fe80003800000 */
[----:B------:R-:W-:Y:S05]  /*3950*/  @!P4 BRA `(.L_x_10339) ;  /* 0x00000000000cc947 */ /* 0x000fea0003800000 */
[----:B------:R-:W-:-:S04]  /*3960*/  IMAD.WIDE.U32 R20, R40, UR21, R48 ;  /* 0x0000001528147c25 */ /* 0x000fc8000f8e0030 */
[----:B------:R-:W-:-:S05]  /*3970*/  IMAD.IADD R21, R109, 0x1, R21 ;  /* 0x000000016d157824 */ /* 0x000fca00078e0215 */
[----:B--2---:R3:W-:Y:S02]  /*3980*/  REDG.E.ADD.F32.FTZ.RN.STRONG.GPU desc[UR12][R20.64], R107 ;  /* 0x0000006b140079a6 */ /* 0x0047e4000c10f38c */
.L_x_10339:
[----:B------:R-:W-:Y:S05]  /*3990*/  BSYNC B0 ;  /* 0x0000000000007941 */ /* 0x000fea0003800000 */
.L_x_10338:
[----:B--23--:R2:W3:Y:S01]  /*39a0*/  LDS R107, [R58+0x390] ;  /* 0x000390003a6b7984 */ /* 0x00c4e20000000800 */
[----:B------:R-:W-:Y:S01]  /*39b0*/  BSSY B0, `(.L_x_10340) ;  /* 0x0000005000007945 */ /* 0x000fe20003800000 */
[----:B------:R-:W-:-:S03]  /*39c0*/  IMAD.WIDE.U32 R20, R40, UR21, R50 ;  /* 0x0000001528147c25 */ /* 0x000fc6000f8e0032 */
[----:B------:R-:W-:Y:S05]  /*39d0*/  @!P5 BRA `(.L_x_10341) ;  /* 0x000000000008d947 */ /* 0x000fea0003800000 */
[----:B------:R-:W-:-:S05]  /*39e0*/  IADD3 R21, R109, R21, RZ ;  /* 0x000000156d157210 */ /* 0x000fca0007ffe0ff */
[----:B---3--:R4:W-:Y:S02]  /*39f0*/  REDG.E.ADD.F32.FTZ.RN.STRONG.GPU desc[UR12][R20.64], R107 ;  /* 0x0000006b140079a6 */ /* 0x0089e4000c10f38c */
.L_x_10341:
[----:B------:R-:W-:Y:S05]  /*3a00*/  BSYNC B0 ;  /* 0x0000000000007941 */ /* 0x000fea0003800000 */
.L_x_10340:
[----:B---34-:R-:W3:Y:S01]  /*3a10*/  SHFL.DOWN PT, R107, R98, 0x1, 0x1f ;  /* 0x08201f00626b7f89 */ /* 0x018ee200000e0000 */
[----:B------:R-:W-:Y:S01]  /*3a20*/  ISETP.GT.AND P0, PT, R71, 0x1e, PT ;  /* 0x0000001e4700780c */ /* 0x000fe20003f04270 */
[----:B------:R-:W-:Y:S01]  /*3a30*/  FMUL.FTZ R102, R19, R99 ;  /* 0x0000006313667220 */ /* 0x000fe20000410000 */
[----:B------:R-:W-:Y:S01]  /*3a40*/  ISETP.NE.AND P3, PT, R71, RZ, PT ;  /* 0x000000ff4700720c */ /* 0x000fe20003f65270 */
[----:B------:R-:W4:Y:S01]  /*3a50*/  SHFL.DOWN PT, R21, R22, 0x1, 0x1f ;  /* 0x08201f0016157f89 */ /* 0x000f2200000e0000 */
[----:B------:R-:W-:Y:S01]  /*3a60*/  BSSY B0, `(.L_x_10342) ;  /* 0x000003e000007945 */ /* 0x000fe20003800000 */
[----:B------:R-:W-:-:S10]  /*3a70*/  FFMA.FTZ R11, R102, R86, R11 ;  /* 0x00000056660b7223 */ /* 0x000fd4000001000b */
[----:B------:R-:W5:Y:S01]  /*3a80*/  @!P3 S2R R109, SR_CgaCtaId ;  /* 0x00000000006db919 */ /* 0x000f620000008800 */
[----:B------:R-:W-:Y:S01]  /*3a90*/  @!P3 MOV R20, 0x400 ;  /* 0x000004000014b802 */ /* 0x000fe20000000f00 */
[----:B---3--:R-:W-:Y:S01]  /*3aa0*/  @!P0 FADD.FTZ R98, R98, R107 ;  /* 0x0000006b62628221 */ /* 0x008fe20000010000 */
[----:B----4-:R-:W-:-:S04]  /*3ab0*/  @!P0 FADD.FTZ R22, R22, R21 ;  /* 0x0000001516168221 */ /* 0x010fc80000010000 */
[----:B------:R-:W3:Y:S01]  /*3ac0*/  SHFL.DOWN PT, R107, R98, 0x2, 0x1f ;  /* 0x08401f00626b7f89 */ /* 0x000ee200000e0000 */
[----:B------:R-:W-:-:S03]  /*3ad0*/  ISETP.GT.AND P0, PT, R71, 0x1d, PT ;  /* 0x0000001d4700780c */ /* 0x000fc60003f04270 */
[----:B------:R-:W4:Y:S01]  /*3ae0*/  SHFL.DOWN PT, R21, R22, 0x2, 0x1f ;  /* 0x08401f0016157f89 */ /* 0x000f2200000e0000 */
[----:B-----5:R-:W-:Y:S01]  /*3af0*/  @!P3 LEA R88, R109, R20, 0x18 ;  /* 0x000000146d58b211 */ /* 0x020fe200078ec0ff */
[----:B------:R-:W-:Y:S01]  /*3b00*/  FMUL.FTZ R20, R17, R103 ;  /* 0x0000006711147220 */ /* 0x000fe20000410000 */
[----:B------:R-:W-:Y:S01]  /*3b10*/  FMUL.FTZ R17, R16, R105 ;  /* 0x0000006910117220 */ /* 0x000fe20000410000 */
[C---:B------:R-:W-:Y:S01]  /*3b20*/  FMUL.FTZ R16, R94.reuse, R99 ;  /* 0x000000635e107220 */ /* 0x040fe20000410000 */
[----:B------:R-:W-:-:S05]  /*3b30*/  FMUL.FTZ R103, R94, R103 ;  /* 0x000000675e677220 */ /* 0x000fca0000410000 */
[----:B---3--:R-:W-:Y:S01]  /*3b40*/  @!P0 FADD.FTZ R98, R98, R107 ;  /* 0x0000006b62628221 */ /* 0x008fe20000010000 */
[----:B------:R-:W-:Y:S01]  /*3b50*/  FMUL.FTZ R105, R94, R105 ;  /* 0x000000695e697220 */ /* 0x000fe20000410000 */
[----:B------:R-:W-:Y:S01]  /*3b60*/  FMUL.FTZ R16, R16, R23 ;  /* 0x0000001710107220 */ /* 0x000fe20000410000 */
[----:B------:R-:W-:Y:S01]  /*3b70*/  FMUL.FTZ R104, R103, R104 ;  /* 0x0000006867687220 */ /* 0x000fe20000410000 */
[----:B----4-:R-:W-:Y:S01]  /*3b80*/  @!P0 FADD.FTZ R22, R22, R21 ;  /* 0x0000001516168221 */ /* 0x010fe20000010000 */
[----:B------:R-:W3:Y:S01]  /*3b90*/  SHFL.DOWN PT, R107, R98, 0x4, 0x1f ;  /* 0x08801f00626b7f89 */ /* 0x000ee200000e0000 */
[----:B------:R-:W-:Y:S01]  /*3ba0*/  ISETP.GT.AND P0, PT, R71, 0x1b, PT ;  /* 0x0000001b4700780c */ /* 0x000fe20003f04270 */
[----:B------:R-:W-:Y:S01]  /*3bb0*/  FMUL.FTZ R105, R105, R96 ;  /* 0x0000006069697220 */ /* 0x000fe20000410000 */
[----:B------:R-:W-:Y:S01]  /*3bc0*/  FFMA.FTZ R16, R7, R102, R16 ;  /* 0x0000006607107223 */ /* 0x000fe20000010010 */
[----:B------:R-:W4:Y:S01]  /*3bd0*/  SHFL.DOWN PT, R21, R22, 0x4, 0x1f ;  /* 0x08801f0016157f89 */ /* 0x000f2200000e0000 */
[----:B------:R-:W-:Y:S01]  /*3be0*/  FFMA.FTZ R104, R5, R20, R104 ;  /* 0x0000001405687223 */ /* 0x000fe20000010068 */
[----:B------:R-:W-:Y:S01]  /*3bf0*/  FFMA.FTZ R105, R4, R17, R105 ;  /* 0x0000001104697223 */ /* 0x000fe20000010069 */
[----:B------:R-:W-:Y:S01]  /*3c00*/  FFMA.FTZ R9, R20, R84, R9 ;  /* 0x0000005414097223 */ /* 0x000fe20000010009 */
[----:B------:R-:W-:Y:S01]  /*3c10*/  FFMA.FTZ R8, R17, R85, R8 ;  /* 0x0000005511087223 */ /* 0x000fe20000010008 */
[----:B------:R-:W-:Y:S01]  /*3c20*/  FADD.FTZ R15, R16, R15 ;  /* 0x0000000f100f7221 */ /* 0x000fe20000010000 */
[----:B------:R-:W-:Y:S01]  /*3c30*/  FADD.FTZ R13, R104, R13 ;  /* 0x0000000d680d7221 */ /* 0x000fe20000010000 */
[----:B------:R-:W-:-:S03]  /*3c40*/  FADD.FTZ R12, R105, R12 ;  /* 0x0000000c690c7221 */ /* 0x000fc60000010000 */
        /* <DEDUP_REMOVED lines=11> */
[----:B----4-:R-:W-:Y:S01]  /*3d00*/  @!P0 FADD.FTZ R22, R22, R21 ;  /* 0x0000001516168221 */ /* 0x010fe20000010000 */
[-C--:B------:R-:W-:Y:S01]  /*3d10*/  FMUL.FTZ R21, R18, R101.reuse ;  /* 0x0000006512157220 */ /* 0x080fe20000410000 */
[----:B------:R-:W-:-:S02]  /*3d20*/  FMUL.FTZ R101, R94, R101 ;  /* 0x000000655e657220 */ /* 0x000fc40000410000 */
[----:B------:R-:W-:Y:S02]  /*3d30*/  MOV R19, R98 ;  /* 0x0000006200137202 */ /* 0x000fe40000000f00 */
[----:B------:R-:W-:Y:S01]  /*3d40*/  MOV R18, R22 ;  /* 0x0000001600127202 */ /* 0x000fe20000000f00 */
[----:B------:R-:W-:Y:S01]  /*3d50*/  FMUL.FTZ R101, R101, R100 ;  /* 0x0000006465657220 */ /* 0x000fe20000410000 */
[----:B------:R-:W-:-:S03]  /*3d60*/  FFMA.FTZ R10, R21, R87, R10 ;  /* 0x00000057150a7223 */ /* 0x000fc6000001000a */
[----:B------:R3:W-:Y:S01]  /*3d70*/  @!P3 STS.64 [R88+0x418], R18 ;  /* 0x000418125800b388 */ /* 0x0007e20000000a00 */
[----:B------:R-:W-:-:S04]  /*3d80*/  FFMA.FTZ R101, R6, R21, R101 ;  /* 0x0000001506657223 */ /* 0x000fc80000010065 */
        /* <DEDUP_REMOVED lines=11> */
.L_x_10343:
[----:B------:R-:W-:Y:S05]  /*3e40*/  BSYNC B0 ;  /* 0x0000000000007941 */ /* 0x000fea0003800000 */
.L_x_10342:
[----:B------:R-:W-:Y:S01]  /*3e50*/  VIADD R97, R97, 0x1 ;  /* 0x0000000161617836 */ /* 0x000fe20000000000 */
[----:B------:R-:W-:-:S04]  /*3e60*/  UIADD3 UR5, UP0, UR5, 0x1, URZ ;  /* 0x0000000105057890 */ /* 0x000fc8000ff1e03f */
[----:B------:R-:W-:Y:S01]  /*3e70*/  ISETP.GE.AND P0, PT, R97, UR23, PT ;  /* 0x0000001761007c0c */ /* 0x000fe2000bf06270 */
[----:B------:R-:W-:-:S12]  /*3e80*/  UIADD3.X UR6, URZ, UR6, URZ, UP0, !UPT ;  /* 0x000000063f067290 */ /* 0x000fd800087fe43f */
[----:B------:R-:W-:Y:S05]  /*3e90*/  @!P0 BRA `(.L_x_10344) ;  /* 0xffffffe800f48947 */ /* 0x000fea000383ffff */
.L_x_10331:
[----:B------:R-:W-:Y:S01]  /*3ea0*/  IADD3 R34, -R34, UR7, RZ ;  /* 0x0000000722227c10 */ /* 0x000fe2000fffe1ff */
[----:B------:R-:W-:Y:S03]  /*3eb0*/  BAR.SYNC.DEFER_BLOCKING 0x0 ;  /* 0x0000000000007b1d */ /* 0x000fe60000010000 */
[-C--:B------:R-:W-:Y:S02]  /*3ec0*/  ISETP.GE.AND P4, PT, R32, R34.reuse, PT ;  /* 0x000000222000720c */ /* 0x080fe40003f86270 */
[-C--:B------:R-:W-:Y:S02]  /*3ed0*/  ISETP.GE.AND P2, PT, R56, R34.reuse, PT ;  /* 0x000000223800720c */ /* 0x080fe40003f46270 */
[-C--:B------:R-:W-:Y:S02]  /*3ee0*/  ISETP.GE.AND P3, PT, R57, R34.reuse, PT ;  /* 0x000000223900720c */ /* 0x080fe40003f66270 */
[----:B------:R-:W-:-:S07]  /*3ef0*/  ISETP.GE.AND P0, PT, R55, R34, PT ;  /* 0x000000223700720c */ /* 0x000fce0003f06270 */
[----:B------:R-:W-:-:S04]  /*3f00*/  @!P4 IADD3 R4, P5, R68, R53, RZ ;  /* 0x000000354404c210 */ /* 0x000fc80007fbe0ff */
[C---:B------:R-:W-:Y:S02]  /*3f10*/  @!P4 IADD3.X R5, R67.reuse, R54, RZ, P5, !PT ;  /* 0x000000364305c210 */ /* 0x040fe40002ffe4ff */
[CC--:B---34-:R-:W-:Y:S02]  /*3f20*/  @!P2 IADD3 R18, P5, R68.reuse, R53.reuse, RZ ;  /* 0x000000354412a210 */ /* 0x0d8fe40007fbe0ff */
[CC--:B------:R-:W-:Y:S01]  /*3f30*/  @!P0 IADD3 R20, P6, R68.reuse, R53.reuse, RZ ;  /* 0x0000003544148210 */ /* 0x0c0fe20007fde0ff */
[----:B------:R-:W3:Y:S01]  /*3f40*/  @!P4 LDG.E R93, desc[UR12][R4.64] ;  /* 0x0000000c045dc981 */ /* 0x000ee2000c1e1900 */
[----:B------:R-:W-:Y:S01]  /*3f50*/  @!P3 IADD3 R16, P4, R68, R53, RZ ;  /* 0x000000354410b210 */ /* 0x000fe20007f9e0ff */
[----:B------:R-:W-:Y:S01]  /*3f60*/  @!P2 IMAD.X R19, R67, 0x1, R54, P5 ;  /* 0x000000014313a824 */ /* 0x000fe200028e0636 */
[----:B------:R-:W-:Y:S02]  /*3f70*/  MOV R35, RZ ;  /* 0x000000ff00237202 */ /* 0x000fe40000000f00 */
[----:B------:R-:W-:-:S02]  /*3f80*/  MOV R23, RZ ;  /* 0x000000ff00177202 */ /* 0x000fc40000000f00 */
[----:B------:R-:W-:Y:S02]  /*3f90*/  MOV R39, RZ ;  /* 0x000000ff00277202 */ /* 0x000fe40000000f00 */
[CC--:B------:R-:W-:Y:S02]  /*3fa0*/  @!P3 IADD3.X R17, R67.reuse, R54.reuse, RZ, P4, !PT ;  /* 0x000000364311b210 */ /* 0x0c0fe400027fe4ff */
[----:B------:R-:W-:Y:S01]  /*3fb0*/  @!P0 IADD3.X R21, R67, R54, RZ, P6, !PT ;  /* 0x0000003643158210 */ /* 0x000fe200037fe4ff */
[----:B------:R-:W4:Y:S04]  /*3fc0*/  @!P2 LDG.E R23, desc[UR12][R18.64+0x100] ;  /* 0x0001000c1217a981 */ /* 0x000f28000c1e1900 */
[----:B------:R-:W5:Y:S04]  /*3fd0*/  @!P3 LDG.E R35, desc[UR12][R16.64+0x80] ;  /* 0x0000800c1023b981 */ /* 0x000f68000c1e1900 */
[----:B------:R-:W2:Y:S01]  /*3fe0*/  @!P0 LDG.E R39, desc[UR12][R20.64+0x180] ;  /* 0x0001800c14278981 */ /* 0x000ea2000c1e1900 */
[----:B------:R-:W0:Y:S01]  /*3ff0*/  S2UR UR6, SR_CgaCtaId ;  /* 0x00000000000679c3 */ /* 0x000e220000008800 */
[----:B------:R-:W-:-:S02]  /*4000*/  UMOV UR5, 0x400 ;  /* 0x0000040000057882 */ /* 0x000fc40000000000 */
[----:B0-----:R-:W-:Y:S01]  /*4010*/  ULEA UR5, UR6, UR5, 0x18 ;  /* 0x0000000506057291 */ /* 0x001fe2000f8ec03f */
[----:B------:R-:W-:Y:S01]  /*4020*/  BSSY B0, `(.L_x_10345) ;  /* 0x0000039000007945 */ /* 0x000fe20003800000 */
        /* <DEDUP_REMOVED lines=38> */
[----:B------:R0:W4:Y:S01]  /*4290*/  @!P4 MUFU.RCP R35, R8 ;  /* 0x000000080023c308 */ /* 0x0001220000001000 */
[----:B------:R-:W-:-:S07]  /*42a0*/  IMAD.WIDE.U32 R6, R4, UR14, RZ ;  /* 0x0000000e04067c25 */ /* 0x000fce000f8e00ff */
[----:B------:R0:W0:Y:S01]  /*42b0*/  @!P3 MUFU.RCP R18, R9 ;  /* 0x000000090012b308 */ /* 0x0000220000001000 */
[----:B------:R-:W-:Y:S01]  /*42c0*/  IADD3 R7, R7, R39, RZ ;  /* 0x0000002707077210 */ /* 0x000fe20007ffe0ff */
[----:B--23--:R-:W-:Y:S06]  /*42d0*/  @P5 BRA `(.L_x_10346) ;  /* 0x0000000000345947 */ /* 0x00cfec0003800000 */
[----:B0-----:R-:W-:Y:S01]  /*42e0*/  MOV R8, R36 ;  /* 0x0000002400087202 */ /* 0x001fe20000000f00 */
        /* <DEDUP_REMOVED lines=12> */
.L_x_10346:
[----:B------:R-:W-:Y:S05]  /*43b0*/  BSYNC B0 ;  /* 0x0000000000007941 */ /* 0x000fea0003800000 */
.L_x_10345:
[----:B------:R-:W-:Y:S01]  /*43c0*/  ULDC.64 UR6, c[0x0][0x390] ;  /* 0x0000e40000067ab9 */ /* 0x000fe20000000a00 */
[----:B----4-:R-:W-:Y:S01]  /*43d0*/  @!P4 FMUL.FTZ R12, R12, R35 ;  /* 0x000000230c0cc220 */ /* 0x010fe20000410000 */
[----:B------:R-:W-:-:S04]  /*43e0*/  IMAD.WIDE.U32 R6, R79, UR6, R6 ;  /* 0x000000064f067c25 */ /* 0x000fc8000f8e0006 */
[----:B0-----:R-:W-:Y:S01]  /*43f0*/  @!P3 FMUL.FTZ R13, R13, R18 ;  /* 0x000000120d0db220 */ /* 0x001fe20000410000 */
[----:B------:R-:W-:Y:S01]  /*4400*/  ISETP.GE.AND P4, PT, R56, R16, PT ;  /* 0x000000103800720c */ /* 0x000fe20003f86270 */
[----:B------:R-:W-:Y:S01]  /*4410*/  @!P0 FADD.FTZ R10, R10, 1 ;  /* 0x3f8000000a0a8421 */ /* 0x000fe20000010000 */
[----:B------:R-:W-:Y:S01]  /*4420*/  IMAD R4, R80, UR6, RZ ;  /* 0x0000000650047c24 */ /* 0x000fe2000f8e02ff */
[----:B------:R-:W-:Y:S01]  /*4430*/  IADD3 R5, P5, R82, R6, RZ ;  /* 0x0000000652057210 */ /* 0x000fe20007fbe0ff */
[----:B------:R-:W-:Y:S01]  /*4440*/  @!P2 FADD.FTZ R11, R11, 1 ;  /* 0x3f8000000b0ba421 */ /* 0x000fe20000010000 */
[----:B------:R-:W-:Y:S01]  /*4450*/  ISETP.GE.AND P3, PT, R55, R16, PT ;  /* 0x000000103700720c */ /* 0x000fe20003f66270 */
[----:B------:R-:W-:Y:S01]  /*4460*/  IMAD R4, R79, UR7, R4 ;  /* 0x000000074f047c24 */ /* 0x000fe2000f8e0204 */
[----:B------:R-:W-:Y:S01]  /*4470*/  ULDC.64 UR6, c[0x0][0x3e0] ;  /* 0x0000f80000067ab9 */ /* 0x000fe20000000a00 */
[----:B--2---:R-:W0:Y:S01]  /*4480*/  @!P0 MUFU.RCP R9, R10 ;  /* 0x0000000a00098308 */ /* 0x004e220000001000 */
[----:B------:R-:W-:Y:S02]  /*4490*/  BSSY B0, `(.L_x_10347) ;  /* 0x000002f000007945 */ /* 0x000fe40003800000 */
[----:B------:R-:W-:-:S02]  /*44a0*/  IADD3.X R8, R81, R4, R7, P5, !PT ;  /* 0x0000000451087210 */ /* 0x000fc40002ffe407 */
[----:B------:R-:W-:Y:S02]  /*44b0*/  IADD3 R4, P6, R53, UR6, RZ ;  /* 0x0000000635047c10 */ /* 0x000fe4000ffde0ff */
[----:B------:R-:W-:Y:S01]  /*44c0*/  ISETP.GE.AND P5, PT, R57, R16, PT ;  /* 0x000000103900720c */ /* 0x000fe20003fa6270 */
[----:B------:R-:W2:Y:S01]  /*44d0*/  @!P2 MUFU.RCP R6, R11 ;  /* 0x0000000b0006a308 */ /* 0x000ea20000001000 */
[----:B------:R-:W-:Y:S02]  /*44e0*/  IADD3.X R7, R54, UR7, RZ, P6, !PT ;  /* 0x0000000736077c10 */ /* 0x000fe4000b7fe4ff */
[----:B------:R-:W-:-:S04]  /*44f0*/  LEA R4, P6, R5, R4, 0x2 ;  /* 0x0000000405047211 */ /* 0x000fc800078c10ff */
[----:B------:R-:W-:Y:S01]  /*4500*/  LEA.HI.X R5, R5, R7, R8, 0x2, P6 ;  /* 0x0000000705057211 */ /* 0x000fe200030f1408 */
[----:B0-----:R-:W-:Y:S02]  /*4510*/  @!P0 FMUL.FTZ R14, R14, R9 ;  /* 0x000000090e0e8220 */ /* 0x001fe40000410000 */
[----:B------:R-:W0:Y:S02]  /*4520*/  LDC.64 R8, c[0x0][0x3a8] ;  /* 0x0000ea00ff087b82 */ /* 0x000e240000000a00 */
[----:B------:R-:W-:Y:S04]  /*4530*/  @!P5 STG.E desc[UR12][R4.64+-0x180], R19 ;  /* 0xfffe80130400d986 */ /* 0x000fe8000c10190c */
[----:B------:R-:W-:Y:S01]  /*4540*/  @!P4 STG.E desc[UR12][R4.64+-0x100], R21 ;  /* 0xffff00150400c986 */ /* 0x000fe2000c10190c */
[----:B--2---:R-:W-:-:S03]  /*4550*/  @!P2 FMUL.FTZ R15, R15, R6 ;  /* 0x000000060f0fa220 */ /* 0x004fc60000410000 */
        /* <DEDUP_REMOVED lines=22> */
[----:B------:R-:W-:Y:S01]  /*46c0*/  IMAD.MOV.U32 R7, RZ, RZ, R37 ;  /* 0x000000ffff077224 */ /* 0x000fe200078e0025 */
        /* <DEDUP_REMOVED lines=11> */
.L_x_10348:
[----:B------:R-:W-:Y:S05]  /*4780*/  BSYNC B0 ;  /* 0x0000000000007941 */ /* 0x000fea0003800000 */
.L_x_10347:
[----:B0-----:R-:W0:Y:S01]  /*4790*/  LDC.64 R8, c[0x0][0x3f0] ;  /* 0x0000fc00ff087b82 */ /* 0x001e220000000a00 */
[----:B------:R-:W-:Y:S01]  /*47a0*/  MOV R5, R13 ;  /* 0x0000000d00057202 */ /* 0x000fe20000000f00 */
[----:B------:R-:W-:Y:S01]  /*47b0*/  ULDC.64 UR6, c[0x0][0x3b0] ;  /* 0x0000ec0000067ab9 */ /* 0x000fe20000000a00 */
[----:B------:R-:W-:Y:S01]  /*47c0*/  IADD3 R53, P4, R53, -0x180, RZ ;  /* 0xfffffe8035357810 */ /* 0x000fe20007f9e0ff */
[----:B------:R-:W-:Y:S01]  /*47d0*/  IMAD R6, R80, UR6, RZ ;  /* 0x0000000650067c24 */ /* 0x000fe2000f8e02ff */
[-C--:B------:R-:W-:Y:S01]  /*47e0*/  ISETP.GE.AND P0, PT, R57, R10.reuse, PT ;  /* 0x0000000a3900720c */ /* 0x080fe20003f06270 */
[----:B------:R-:W-:Y:S01]  /*47f0*/  IMAD.WIDE.U32 R4, R79, UR6, R4 ;  /* 0x000000064f047c25 */ /* 0x000fe2000f8e0004 */
[-C--:B------:R-:W-:Y:S01]  /*4800*/  ISETP.GE.AND P1, PT, R56, R10.reuse, PT ;  /* 0x0000000a3800720c */ /* 0x080fe20003f26270 */
[----:B------:R-:W-:Y:S01]  /*4810*/  UIADD3 UR4, UR4, -0x80, URZ ;  /* 0xffffff8004047890 */ /* 0x000fe2000fffe03f */
[----:B------:R-:W-:Y:S01]  /*4820*/  ISETP.GE.AND P2, PT, R55, R10, PT ;  /* 0x0000000a3700720c */ /* 0x000fe20003f46270 */
[----:B------:R-:W-:Y:S01]  /*4830*/  IMAD R6, R79, UR7, R6 ;  /* 0x000000074f067c24 */ /* 0x000fe2000f8e0206 */
[----:B------:R-:W-:-:S04]  /*4840*/  IADD3 R7, P3, R82, R4, RZ ;  /* 0x0000000452077210 */ /* 0x000fc80007f7e0ff */
[----:B------:R-:W-:Y:S02]  /*4850*/  IADD3.X R5, R81, R6, R5, P3, !PT ;  /* 0x0000000651057210 */ /* 0x000fe40001ffe405 */
[----:B0-----:R-:W-:-:S04]  /*4860*/  IADD3 R0, P5, R53, R8, RZ ;  /* 0x0000000835007210 */ /* 0x001fc80007fbe0ff */
[----:B------:R-:W-:Y:S02]  /*4870*/  IADD3.X R54, R9, -0x1, R54, P5, P4 ;  /* 0xffffffff09367810 */ /* 0x000fe40002fe8436 */
[C---:B------:R-:W-:Y:S02]  /*4880*/  ISETP.GT.AND P4, PT, R60.reuse, 0x1, PT ;  /* 0x000000013c00780c */ /* 0x040fe40003f84270 */
[C---:B------:R-:W-:Y:S02]  /*4890*/  LEA R4, P3, R7.reuse, R0, 0x2 ;  /* 0x0000000007047211 */ /* 0x040fe400078610ff */
[----:B------:R-:W-:Y:S02]  /*48a0*/  IADD3 R60, R60, -0x1, RZ ;  /* 0xffffffff3c3c7810 */ /* 0x000fe40007ffe0ff */
        /* <DEDUP_REMOVED lines=13> */
.L_x_10317:
[----:B------:R-:W-:Y:S02]  /*4980*/  ULDC.64 UR4, c[0x0][0x3d8] ;  /* 0x0000f60000047ab9 */ /* 0x000fe40000000a00 */
[----:B------:R-:W-:-:S04]  /*4990*/  ISETP.NE.U32.AND P0, PT, RZ, UR4, PT ;  /* 0x00000004ff007c0c */ /* 0x000fc8000bf05070 */
[----:B------:R-:W-:-:S13]  /*49a0*/  ISETP.NE.AND.EX P0, PT, RZ, UR5, PT, P0 ;  /* 0x00000005ff007c0c */ /* 0x000fda000bf05300 */
[----:B------:R-:W-:Y:S05]  /*49b0*/  @!P0 BRA `(.L_x_10350) ;  /* 0x00000000005c8947 */ /* 0x000fea0003800000 */
[----:B------:R-:W2:Y:S01]  /*49c0*/  SHFL.DOWN P0, R0, R75, 0x1, 0x1f ;  /* 0x08201f004b007f89 */ /* 0x000ea20000000000 */
[----:B------:R-:W-:Y:S01]  /*49d0*/  BSSY B0, `(.L_x_10350) ;  /* 0x0000015000007945 */ /* 0x000fe20003800000 */
        /* <DEDUP_REMOVED lines=20> */
.L_x_10351:
[----:B------:R-:W-:Y:S05]  /*4b20*/  BSYNC B0 ;  /* 0x0000000000007941 */ /* 0x000fea0003800000 */
.L_x_10350:
        /* <DEDUP_REMOVED lines=29> */
.L_x_10353:
[----:B------:R-:W3:Y:S02]  /*4d00*/  S2R R15, SR_TID.X ;  /* 0x00000000000f7919 */ /* 0x000ee40000002100 */
.L_x_10354:
[----:B------:R-:W-:Y:S05]  /*4d10*/  BSYNC B0 ;  /* 0x0000000000007941 */ /* 0x000fea0003800000 */
.L_x_10352:
        /* <DEDUP_REMOVED lines=16> */
[----:B0-2---:R-:W-:Y:S01]  /*4e20*/  IMAD.WIDE.U32 R4, R79, UR8, RZ ;  /* 0x000000084f047c25 */ /* 0x005fe2000f8e00ff */
[----:B------:R-:W-:Y:S01]  /*4e30*/  IADD3 R23, R3, R23, RZ ;  /* 0x0000001703177210 */ /* 0x000fe20007ffe0ff */
[----:B------:R-:W-:-:S03]  /*4e40*/  ULDC.64 UR8, c[0x0][0x3c0] ;  /* 0x0000f00000087ab9 */ /* 0x000fc60000000a00 */
[----:B------:R-:W-:Y:S01]  /*4e50*/  IADD3 R21, R5, R21, RZ ;  /* 0x0000001505157210 */ /* 0x000fe20007ffe0ff */
[----:B---3--:R-:W-:-:S03]  /*4e60*/  ULEA UR4, UR5, UR4, 0x18 ;  /* 0x0000000405047291 */ /* 0x008fc6000f8ec03f */
[----:B------:R-:W-:-:S09]  /*4e70*/  ULDC UR5, c[0x0][0x0] ;  /* 0x0000000000057ab9 */ /* 0x000fd20000000800 */
.L_x_10356:
[----:B------:R-:W-:Y:S01]  /*4e80*/  LEA R0, R15, UR4, 0x2 ;  /* 0x000000040f007c11 */ /* 0x000fe2000f8e10ff */
[----:B0-----:R-:W-:Y:S01]  /*4e90*/  IMAD.MOV.U32 R8, RZ, RZ, R2 ;  /* 0x000000ffff087224 */ /* 0x001fe200078e0002 */
[----:B------:R-:W-:Y:S02]  /*4ea0*/  SHF.R.S32.HI R10, RZ, 0x1f, R15 ;  /* 0x0000001fff0a7819 */ /* 0x000fe4000001140f */
[----:B------:R-:W-:Y:S01]  /*4eb0*/  MOV R9, R23 ;  /* 0x0000001700097202 */ /* 0x000fe20000000f00 */
        /* <DEDUP_REMOVED lines=22> */
.L_x_10355:
[----:B------:R-:W-:Y:S05]  /*5020*/  EXIT ;  /* 0x000000000000794d */ /* 0x000fea0003800000 */
.L_x_10357:
        /* <DEDUP_REMOVED lines=13> */
.L_x_11051:


//--------------------- .text._Z25selective_scan_bwd_kernelI32Selective_Scan_bwd_kernel_traitsILi32ELi4ELb0ELb1ELb1ELb0ELb0EffEEv12SSMParamsBwd --------------------------
	.section	.text._Z25selective_scan_bwd_kernelI32Selective_Scan_bwd_kernel_traitsILi32ELi4ELb0ELb1ELb1ELb0ELb0EffEEv12SSMParamsBwd,"ax",@progbits
	.align	128
        .global         _Z25selective_scan_bwd_kernelI32Selective_Scan_bwd_kernel_traitsILi32ELi4ELb0ELb1ELb1ELb0ELb0EffEEv12SSMParamsBwd
        .type           _Z25selective_scan_bwd_kernelI32Selective_Scan_bwd_kernel_traitsILi32ELi4ELb0ELb1ELb1ELb0ELb0EffEEv12SSMParamsBwd,@function
        .size           _Z25selective_scan_bwd_kernelI32Selective_Scan_bwd_kernel_traitsILi32ELi4ELb0ELb1ELb1ELb0ELb0EffEEv12SSMParamsBwd,(.L_x_11052 - _Z25selective_scan_bwd_kernelI32Selective_Scan_bwd_kernel_traitsILi32ELi4ELb0ELb1ELb1ELb0ELb0EffEEv12SSMParamsBwd)
        .other          _Z25selective_scan_bwd_kernelI32Selective_Scan_bwd_kernel_traitsILi32ELi4ELb0ELb1ELb1ELb0ELb0EffEEv12SSMParamsBwd,@"STO_CUDA_ENTRY STV_DEFAULT"
_Z25selective_scan_bwd_kernelI32Selective_Scan_bwd_kernel_traitsILi32ELi4ELb0ELb1ELb1ELb0ELb0EffEEv12SSMParamsBwd:
.text._Z25selective_scan_bwd_kernelI32Selective_Scan_bwd_kernel_traitsILi32ELi4ELb0ELb1ELb1ELb0ELb0EffEEv12SSMParamsBwd:
[----:B------:R-:W-:Y:S08]  /*0000*/  LDC R1, c[0x0][0x28] ;  /* 0x00000a00ff017b82 */ /* 0x000ff00000000800 */
[----:B------:R-:W0:Y:S01]  /*0010*/  LDC R8, c[0x0][0x228] ;  /* 0x00008a00ff087b82 */ /* 0x000e220000000800 */
[----:B------:R-:W1:Y:S01]  /*0020*/  S2R R119, SR_CTAID.Y ;  /* 0x0000000000777919 */ /* 0x000e620000002600 */
[----:B------:R-:W-:Y:S01]  /*0030*/  HFMA2.MMA R104, -RZ, RZ, 0, 0 ;  /* 0x00000000ff687435 */ /* 0x000fe200000001ff */
[----:B------:R-:W-:Y:S01]  /*0040*/  ULDC.64 UR12, c[0x0][0x208] ;  /* 0x00008200000c7ab9 */ /* 0x000fe20000000a00 */
[----:B------:R-:W-:Y:S01]  /*0050*/  IMAD.MOV.U32 R102, RZ, RZ, RZ ;  /* 0x000000ffff667224 */ /* 0x000fe200078e00ff */
[----:B------:R-:W-:Y:S01]  /*0060*/  ULDC.64 UR8, c[0x0][0x280] ;  /* 0x0000a00000087ab9 */ /* 0x000fe20000000a00 */
[----:B------:R-:W-:Y:S01]  /*0070*/  ULDC.64 UR10, c[0x0][0x328] ;  /* 0x0000ca00000a7ab9 */ /* 0x000fe20000000a00 */
[----:B------:R-:W-:Y:S01]  /*0080*/  ULDC.64 UR16, c[0x0][0x310] ;  /* 0x0000c40000107ab9 */ /* 0x000fe20000000a00 */
        /* <DEDUP_REMOVED lines=33> */
[----:B------:R-:W-:-:S04]  /*02a0*/  IMAD.HI.U32 R100, R7, R2, RZ ;  /* 0x0000000207647227 */ /* 0x000fc800078e00ff */
[----:B------:R-:W-:-:S03]  /*02b0*/  IMAD.MOV R0, RZ, RZ, -R100 ;  /* 0x000000ffff007224 */ /* 0x000fc600078e0a64 */
[----:B------:R-:W0:Y:S01]  /*02c0*/  LDC.64 R24, c[0x0][0x3b8] ;  /* 0x0000ee00ff187b82 */ /* 0x000e220000000a00 */
[----:B------:R-:W-:-:S05]  /*02d0*/  IMAD R0, R9, R0, R2 ;  /* 0x0000000009007224 */ /* 0x000fca00078e0202 */
[----:B------:R-:W-:Y:S01]  /*02e0*/  ISETP.GT.U32.AND P1, PT, R9, R0, PT ;  /* 0x000000000900720c */ /* 0x000fe20003f24070 */
[----:B------:R-:W-:Y:S01]  /*02f0*/  UIMAD UR6, UR14, UR8, URZ ;  /* 0x000000080e0672a4 */ /* 0x000fe2000f8e023f */
[----:B------:R-:W0:Y:S01]  /*0300*/  LDC.64 R26, c[0x0][0x2d8] ;  /* 0x0000b600ff1a7b82 */ /* 0x000e220000000a00 */
[----:B------:R-:W-:Y:S02]  /*0310*/  UIMAD.WIDE.U32 UR4, UR15, UR8, URZ ;  /* 0x000000080f0472a5 */ /* 0x000fe4000f8e003f */
[----:B------:R-:W-:-:S03]  /*0320*/  UIMAD UR6, UR15, UR9, UR6 ;  /* 0x000000090f0672a4 */ /* 0x000fc6000f8e0206 */
[----:B------:R-:W-:-:S05]  /*0330*/  ULDC.64 UR8, c[0x0][0x290] ;  /* 0x0000a40000087ab9 */ /* 0x000fca0000000a00 */
[----:B------:R-:W-:-:S04]  /*0340*/  @!P1 IADD3 R0, R0, -R9, RZ ;  /* 0x8000000900009210 */ /* 0x000fc80007ffe0ff */
[----:B------:R-:W-:Y:S02]  /*0350*/  ISETP.GE.U32.AND P0, PT, R0, R9, PT ;  /* 0x000000090000720c */ /* 0x000fe40003f06070 */
[C---:B------:R-:W-:Y:S01]  /*0360*/  LOP3.LUT R0, R119.reuse, R8, RZ, 0x3c, !PT ;  /* 0x0000000877007212 */ /* 0x040fe200078e3cff */
[----:B------:R-:W-:Y:S01]  /*0370*/  UIADD3 UR5, UR5, UR6, URZ ;  /* 0x0000000605057290 */ /* 0x000fe2000fffe03f */
[----:B------:R-:W-:Y:S01]  /*0380*/  @!P1 VIADD R100, R100, 0x1 ;  /* 0x0000000164649836 */ /* 0x000fe20000000000 */
[----:B------:R-:W-:Y:S02]  /*0390*/  ISETP.NE.AND P1, PT, R8, RZ, PT ;  /* 0x000000ff0800720c */ /* 0x000fe40003f25270 */
[----:B------:R-:W-:Y:S01]  /*03a0*/  ISETP.GE.AND P2, PT, R0, RZ, PT ;  /* 0x000000ff0000720c */ /* 0x000fe20003f46270 */
[----:B------:R-:W-:Y:S01]  /*03b0*/  UIMAD UR6, UR14, UR8, URZ ;  /* 0x000000080e0672a4 */ /* 0x000fe2000f8e023f */
[----:B--2---:R-:W-:Y:S01]  /*03c0*/  IMAD.WIDE.U32 R2, R119, R4, UR4 ;  /* 0x0000000477027e25 */ /* 0x004fe2000f8e0004 */
[----:B------:R-:W-:Y:S01]  /*03d0*/  LEA R7, R21, 0xffffff80, 0x7 ;  /* 0xffffff8015077811 */ /* 0x000fe200078e38ff */
[----:B------:R-:W-:-:S02]  /*03e0*/  UIMAD.WIDE.U32 UR4, UR15, UR8, URZ ;  /* 0x000000080f0472a5 */ /* 0x000fc4000f8e003f */
[----:B------:R-:W-:Y:S01]  /*03f0*/  IMAD R0, R106, R4, RZ ;  /* 0x000000046a007224 */ /* 0x000fe200078e02ff */
[----:B------:R-:W-:Y:S01]  /*0400*/  UIMAD UR6, UR15, UR9, UR6 ;  /* 0x000000090f0672a4 */ /* 0x000fe2000f8e0206 */
[----:B------:R-:W-:Y:S02]  /*0410*/  @P0 IADD3 R100, R100, 0x1, RZ ;  /* 0x0000000164640810 */ /* 0x000fe40007ffe0ff */
[----:B------:R-:W-:Y:S01]  /*0420*/  IMAD R0, R119, R5, R0 ;  /* 0x0000000577007224 */ /* 0x000fe200078e0200 */
[----:B------:R-:W-:Y:S01]  /*0430*/  IADD3 R109, P0, R7, R2, RZ ;  /* 0x00000002076d7210 */ /* 0x000fe20007f1e0ff */
[----:B------:R-:W-:Y:S01]  /*0440*/  UIADD3 UR5, UR5, UR6, URZ ;  /* 0x0000000605057290 */ /* 0x000fe2000fffe03f */
[----:B------:R-:W-:Y:S01]  /*0450*/  SHF.R.S32.HI R9, RZ, 0x1f, R7 ;  /* 0x0000001fff097819 */ /* 0x000fe20000011407 */
[----:B---3--:R-:W-:Y:S01]  /*0460*/  IMAD R2, R106, R10, RZ ;  /* 0x0000000a6a027224 */ /* 0x008fe200078e02ff */
[----:B------:R-:W-:Y:S01]  /*0470*/  UIMAD UR8, UR14, UR10, URZ ;  /* 0x0000000a0e0872a4 */ /* 0x000fe2000f8e023f */
[----:B------:R-:W-:Y:S01]  /*0480*/  @!P2 IMAD.MOV R100, RZ, RZ, -R100 ;  /* 0x000000ffff64a224 */ /* 0x000fe200078e0a64 */
[----:B------:R-:W-:Y:S01]  /*0490*/  @!P1 LOP3.LUT R100, RZ, R8, RZ, 0x33, !PT ;  /* 0x00000008ff649212 */ /* 0x000fe200078e33ff */
[----:B------:R-:W-:Y:S01]  /*04a0*/  IMAD R8, R119, R11, R2 ;  /* 0x0000000b77087224 */ /* 0x000fe200078e0202 */
[----:B------:R-:W-:Y:S01]  /*04b0*/  IADD3.X R0, R9, R3, R0, P0, !PT ;  /* 0x0000000309007210 */ /* 0x000fe200007fe400 */
[----:B------:R-:W-:Y:S01]  /*04c0*/  IMAD.WIDE.U32 R2, R119, R10, UR4 ;  /* 0x0000000477027e25 */ /* 0x000fe2000f8e000a */
[----:B------:R-:W-:Y:S01]  /*04d0*/  UIMAD.WIDE.U32 UR6, UR15, UR10, URZ ;  /* 0x0000000a0f0672a5 */ /* 0x000fe2000f8e003f */
[----:B------:R-:W2:Y:S01]  /*04e0*/  LDC.64 R10, c[0x0][0x258] ;  /* 0x00009600ff0a7b82 */ /* 0x000ea20000000a00 */
[----:B------:R-:W-:-:S03]  /*04f0*/  UIMAD UR8, UR15, UR11, UR8 ;  /* 0x0000000b0f0872a4 */ /* 0x000fc6000f8e0208 */
[----:B------:R-:W-:Y:S02]  /*0500*/  ULDC.64 UR10, c[0x0][0x240] ;  /* 0x00009000000a7ab9 */ /* 0x000fe40000000a00 */
[----:B------:R-:W-:Y:S01]  /*0510*/  UIMAD UR9, UR14, UR10, URZ ;  /* 0x0000000a0e0972a4 */ /* 0x000fe2000f8e023f */
[----:B------:R-:W-:Y:S01]  /*0520*/  IADD3 R105, P0, R7, R2, RZ ;  /* 0x0000000207697210 */ /* 0x000fe20007f1e0ff */
[----:B------:R-:W-:Y:S01]  /*0530*/  UIMAD.WIDE.U32 UR4, UR15, UR10, URZ ;  /* 0x0000000a0f0472a5 */ /* 0x000fe2000f8e003f */
[----:B-1----:R-:W-:Y:S01]  /*0540*/  IMAD R2, R106, R12, RZ ;  /* 0x0000000c6a027224 */ /* 0x002fe200078e02ff */
[----:B------:R-:W-:Y:S02]  /*0550*/  UIADD3 UR7, UR7, UR8, URZ ;  /* 0x0000000807077290 */ /* 0x000fe4000fffe03f */
[----:B------:R-:W-:-:S03]  /*0560*/  UIMAD UR9, UR15, UR11, UR9 ;  /* 0x0000000b0f0972a4 */ /* 0x000fc6000f8e0209 */
[----:B------:R-:W-:Y:S02]  /*0570*/  ULDC.64 UR10, c[0x0][0x260] ;  /* 0x00009800000a7ab9 */ /* 0x000fe40000000a00 */
[----:B------:R-:W-:Y:S01]  /*0580*/  UIMAD UR8, UR14, UR10, URZ ;  /* 0x0000000a0e0872a4 */ /* 0x000fe2000f8e023f */
[----:B------:R-:W-:Y:S01]  /*0590*/  IADD3.X R8, R9, R3, R8, P0, !PT ;  /* 0x0000000309087210 */ /* 0x000fe200007fe408 */
[C---:B------:R-:W-:Y:S01]  /*05a0*/  IMAD R6, R119.reuse, R13, R2 ;  /* 0x0000000d77067224 */ /* 0x040fe200078e0202 */
[----:B------:R-:W-:Y:S01]  /*05b0*/  ISETP.NE.U32.AND P0, PT, RZ, UR16, PT ;  /* 0x00000010ff007c0c */ /* 0x000fe2000bf05070 */
[----:B------:R-:W-:Y:S01]  /*05c0*/  IMAD.WIDE.U32 R2, R119, R12, UR6 ;  /* 0x0000000677027e25 */ /* 0x000fe2000f8e000c */
[----:B------:R-:W-:Y:S01]  /*05d0*/  UIMAD.WIDE.U32 UR6, UR15, UR10, URZ ;  /* 0x0000000a0f0672a5 */ /* 0x000fe2000f8e003f */
[----:B------:R-:W-:Y:S01]  /*05e0*/  SHF.R.S32.HI R117, RZ, 0x1f, R100 ;  /* 0x0000001fff757819 */ /* 0x000fe20000011464 */
[----:B------:R-:W-:Y:S01]  /*05f0*/  UIMAD UR8, UR15, UR11, UR8 ;  /* 0x0000000b0f0872a4 */ /* 0x000fe2000f8e0208 */
[----:B------:R-:W-:-:S03]  /*0600*/  ISETP.NE.AND.EX P0, PT, RZ, UR17, PT, P0 ;  /* 0x00000011ff007c0c */ /* 0x000fc6000bf05300 */
[----:B------:R-:W-:Y:S01]  /*0610*/  UIADD3 UR7, UR7, UR8, URZ ;  /* 0x0000000807077290 */ /* 0x000fe2000fffe03f */
[----:B----4-:R-:W-:Y:S01]  /*0620*/  IMAD R4, R117, R14, RZ ;  /* 0x0000000e75047224 */ /* 0x010fe200078e02ff */
[----:B------:R-:W-:Y:S01]  /*0630*/  UIADD3 UR5, UR5, UR9, URZ ;  /* 0x0000000905057290 */ /* 0x000fe2000fffe03f */
[----:B------:R-:W-:Y:S01]  /*0640*/  IADD3 R101, P1, R7, R2, RZ ;  /* 0x0000000207657210 */ /* 0x000fe20007f3e0ff */
[----:B--2---:R-:W-:Y:S02]  /*0650*/  IMAD R2, R117, R10, RZ ;  /* 0x0000000a75027224 */ /* 0x004fe400078e02ff */
[C---:B------:R-:W-:Y:S02]  /*0660*/  IMAD R13, R100.reuse, R15, R4 ;  /* 0x0000000f640d7224 */ /* 0x040fe400078e0204 */
[C---:B------:R-:W-:Y:S02]  /*0670*/  IMAD.WIDE.U32 R4, R100.reuse, R14, UR6 ;  /* 0x0000000664047e25 */ /* 0x040fe4000f8e000e */
[----:B------:R-:W1:Y:S01]  /*0680*/  LDC.64 R14, c[0x0][0x2f0] ;  /* 0x0000bc00ff0e7b82 */ /* 0x000e620000000a00 */
[----:B------:R-:W-:Y:S01]  /*0690*/  IADD3.X R6, R9, R3, R6, P1, !PT ;  /* 0x0000000309067210 */ /* 0x000fe20000ffe406 */
[----:B------:R-:W-:-:S02]  /*06a0*/  IMAD R11, R100, R11, R2 ;  /* 0x0000000b640b7224 */ /* 0x000fc400078e0202 */
[----:B------:R-:W-:Y:S01]  /*06b0*/  IMAD.WIDE.U32 R2, R100, R10, UR4 ;  /* 0x0000000464027e25 */ /* 0x000fe2000f8e000a */
[----:B------:R-:W-:Y:S02]  /*06c0*/  ISETP.NE.U32.AND P1, PT, R16, RZ, PT ;  /* 0x000000ff1000720c */ /* 0x000fe40003f25070 */
[----:B------:R-:W-:Y:S02]  /*06d0*/  CS2R R40, SRZ ;  /* 0x0000000000287805 */ /* 0x000fe4000001ff00 */
[----:B------:R-:W-:Y:S01]  /*06e0*/  ISETP.NE.U32.AND P2, PT, R18, RZ, PT ;  /* 0x000000ff1200720c */ /* 0x000fe20003f45070 */
[----:B------:R-:W2:Y:S01]  /*06f0*/  @P0 LDC R10, c[0x0][0x214] ;  /* 0x00008500ff0a0b82 */ /* 0x000ea20000000800 */
[----:B------:R-:W-:Y:S01]  /*0700*/  IADD3 R98, P3, R7, R2, RZ ;  /* 0x0000000207627210 */ /* 0x000fe20007f7e0ff */
[----:B------:R-:W-:Y:S01]  /*0710*/  IMAD.IADD R96, R5, 0x1, R13 ;  /* 0x0000000105607824 */ /* 0x000fe200078e020d */
[----:B------:R-:W-:Y:S02]  /*0720*/  ISETP.NE.AND.EX P1, PT, R17, RZ, PT, P1 ;  /* 0x000000ff1100720c */ /* 0x000fe40003f25310 */
[----:B------:R-:W-:-:S02]  /*0730*/  CS2R R38, SRZ ;  /* 0x0000000000267805 */ /* 0x000fc4000001ff00 */
[----:B------:R-:W-:Y:S01]  /*0740*/  IADD3 R2, R3, R11, RZ ;  /* 0x0000000b03027210 */ /* 0x000fe20007ffe0ff */
[----:B------:R-:W-:Y:S01]  /*0750*/  ULDC.64 UR4, c[0x0][0x230] ;  /* 0x00008c0000047ab9 */ /* 0x000fe20000000a00 */
[----:B------:R-:W3:Y:S01]  /*0760*/  @P0 LDC R3, c[0x0][0x21c] ;  /* 0x00008700ff030b82 */ /* 0x000ee20000000800 */
[----:B------:R-:W-:Y:S02]  /*0770*/  IADD3 R7, P4, R7, R4, RZ ;  /* 0x0000000407077210 */ /* 0x000fe40007f9e0ff */
[----:B------:R-:W-:-:S05]  /*0780*/  ISETP.NE.AND.EX P2, PT, R19, RZ, PT, P2 ;  /* 0x000000ff1300720c */ /* 0x000fca0003f45320 */
[----:B------:R-:W4:Y:S01]  /*0790*/  LDC.64 R4, c[0x0][0x2e0] ;  /* 0x0000b800ff047b82 */ /* 0x000f220000000a00 */
[----:B------:R-:W-:Y:S02]  /*07a0*/  IADD3.X R2, R9, R2, RZ, P3, !PT ;  /* 0x0000000209027210 */ /* 0x000fe40001ffe4ff */
[----:B-1----:R-:W-:-:S05]  /*07b0*/  LEA R111, P5, R109, R14, 0x2 ;  /* 0x0000000e6d6f7211 */ /* 0x002fca00078a10ff */
[----:B------:R-:W1:Y:S01]  /*07c0*/  @P0 LDC.64 R42, c[0x0][0x310] ;  /* 0x0000c400ff2a0b82 */ /* 0x000e620000000a00 */
[----:B------:R-:W-:Y:S02]  /*07d0*/  @P1 LEA R40, P3, R119, R16, 0x2 ;  /* 0x0000001077281211 */ /* 0x000fe400078610ff */
[----:B------:R-:W-:Y:S01]  /*07e0*/  LEA.HI.X R109, R109, R15, R0, 0x2, P5 ;  /* 0x0000000f6d6d7211 */ /* 0x000fe200028f1400 */
[----:B--2---:R-:W-:Y:S01]  /*07f0*/  @P0 IMAD R0, R10, UR15, R119 ;  /* 0x0000000f0a000c24 */ /* 0x004fe2000f8e0277 */
[----:B------:R-:W-:Y:S01]  /*0800*/  @P1 LEA.HI.X R41, R119, R17, R106, 0x2, P3 ;  /* 0x0000001177291211 */ /* 0x000fe200018f146a */
[----:B------:R-:W-:Y:S01]  /*0810*/  IMAD.X R96, R9, 0x1, R96, P4 ;  /* 0x0000000109607824 */ /* 0x000fe200020e0660 */
[----:B------:R-:W-:Y:S02]  /*0820*/  ISETP.GE.AND P1, PT, R21, 0x1, PT ;  /* 0x000000011500780c */ /* 0x000fe40003f26270 */
[----:B------:R-:W-:Y:S01]  /*0830*/  @P2 LEA R38, P4, R119, R18, 0x2 ;  /* 0x0000001277262211 */ /* 0x000fe200078810ff */
[----:B------:R-:W-:-:S03]  /*0840*/  @P0 IMAD R0, R0, R21, RZ ;  /* 0x0000001500000224 */ /* 0x000fc600078e02ff */
[----:B------:R-:W-:Y:S01]  /*0850*/  @P2 LEA.HI.X R39, R119, R19, R106, 0x2, P4 ;  /* 0x0000001377272211 */ /* 0x000fe200020f146a */
[----:B---3--:R-:W-:Y:S01]  /*0860*/  @P0 IMAD R3, R0, R3, RZ ;  /* 0x0000000300030224 */ /* 0x008fe200078e02ff */
[----:B0-----:R-:W-:Y:S01]  /*0870*/  LEA R107, P2, R105, R22, 0x2 ;  /* 0x00000016696b7211 */ /* 0x001fe200078410ff */
[----:B------:R-:W-:Y:S01]  /*0880*/  IMAD R0, R106, UR4, RZ ;  /* 0x000000046a007c24 */ /* 0x000fe2000f8e02ff */
[----:B------:R-:W-:Y:S02]  /*0890*/  LEA R103, P3, R101, R24, 0x2 ;  /* 0x0000001865677211 */ /* 0x000fe400078610ff */
[----:B------:R-:W-:Y:S01]  /*08a0*/  LEA.HI.X R105, R105, R23, R8, 0x2, P2 ;  /* 0x0000001769697211 */ /* 0x000fe200010f1408 */
[----:B------:R-:W-:Y:S01]  /*08b0*/  IMAD R93, R119, UR5, R0 ;  /* 0x00000005775d7c24 */ /* 0x000fe2000f8e0200 */
[----:B------:R-:W-:Y:S02]  /*08c0*/  LEA R99, P4, R98, R26, 0x2 ;  /* 0x0000001a62637211 */ /* 0x000fe400078810ff */
[----:B----4-:R-:W-:Y:S01]  /*08d0*/  LEA R97, P2, R7, R4, 0x2 ;  /* 0x0000000407617211 */ /* 0x010fe200078410ff */
[----:B------:R-:W-:Y:S01]  /*08e0*/  HFMA2.MMA R115, -RZ, RZ, 0, 0 ;  /* 0x00000000ff737435 */ /* 0x000fe200000001ff */
[----:B-1----:R-:W-:Y:S01]  /*08f0*/  @P0 IMAD.WIDE R42, R3, 0x8, R42 ;  /* 0x00000008032a0825 */ /* 0x002fe200078e022a */
[----:B------:R-:W-:-:S02]  /*0900*/  LEA.HI.X R101, R101, R25, R6, 0x2, P3 ;  /* 0x0000001965657211 */ /* 0x000fc400018f1406 */
[----:B------:R-:W-:Y:S02]  /*0910*/  @!P0 CS2R R42, SRZ ;  /* 0x00000000002a8805 */ /* 0x000fe4000001ff00 */
[----:B------:R-:W-:Y:S01]  /*0920*/  LEA.HI.X R98, R98, R27, R2, 0x2, P4 ;  /* 0x0000001b62627211 */ /* 0x000fe200020f1402 */
[----:B------:R-:W-:Y:S01]  /*0930*/  IMAD.MOV.U32 R113, RZ, RZ, RZ ;  /* 0x000000ffff717224 */ /* 0x000fe200078e00ff */
[----:B------:R-:W-:Y:S01]  /*0940*/  LEA.HI.X R96, R7, R5, R96, 0x2, P2 ;  /* 0x0000000507607211 */ /* 0x000fe200010f1460 */
[----:B------:R-:W-:Y:S06]  /*0950*/  @!P1 BRA `(.L_x_10358) ;  /* 0x0000002800b09947 */ /* 0x000fec0003800000 */
[----:B------:R-:W0:Y:S01]  /*0960*/  S2R R36, SR_TID.X ;  /* 0x0000000000247919 */ /* 0x000e220000002100 */
[----:B------:R-:W1:Y:S01]  /*0970*/  LDC.64 R2, c[0x0][0x348] ;  /* 0x0000d200ff027b82 */ /* 0x000e620000000a00 */
[----:B------:R-:W-:Y:S01]  /*0980*/  MOV R37, RZ ;  /* 0x000000ff00257202 */ /* 0x000fe20000000f00 */
[----:B------:R-:W-:Y:S01]  /*0990*/  ULDC.64 UR6, c[0x0][0x350] ;  /* 0x0000d40000067ab9 */ /* 0x000fe20000000a00 */
[----:B------:R-:W-:Y:S01]  /*09a0*/  ULDC.64 UR8, c[0x0][0x370] ;  /* 0x0000dc0000087ab9 */ /* 0x000fe20000000a00 */
[----:B------:R-:W2:Y:S01]  /*09b0*/  S2R R95, SR_LANEID ;  /* 0x00000000005f7919 */ /* 0x000ea20000000000 */
[----:B------:R-:W-:Y:S01]  /*09c0*/  MOV R113, RZ ;  /* 0x000000ff00717202 */ /* 0x000fe20000000f00 */
[----:B------:R-:W-:Y:S02]  /*09d0*/  IMAD.MOV.U32 R115, RZ, RZ, RZ ;  /* 0x000000ffff737224 */ /* 0x000fe400078e00ff */
[----:B------:R-:W3:Y:S08]  /*09e0*/  LDC.64 R8, c[0x0][0x368] ;  /* 0x0000da00ff087b82 */ /* 0x000ef00000000a00 */
[----:B------:R-:W4:Y:S01]  /*09f0*/  S2UR UR5, SR_CgaCtaId ;  /* 0x00000000000579c3 */ /* 0x000f220000008800 */
[----:B-1----:R-:W-:-:S04]  /*0a00*/  IMAD R0, R2, UR14, RZ ;  /* 0x0000000e02007c24 */ /* 0x002fc8000f8e02ff */
[----:B------:R-:W-:Y:S02]  /*0a10*/  IMAD R7, R3, UR15, R0 ;  /* 0x0000000f03077c24 */ /* 0x000fe4000f8e0200 */
[----:B0-----:R-:W-:Y:S01]  /*0a20*/  IMAD.WIDE.U32 R2, R2, UR15, R36 ;  /* 0x0000000f02027c25 */ /* 0x001fe2000f8e0024 */
[----:B------:R-:W-:-:S03]  /*0a30*/  LOP3.LUT R123, R36, 0x1f, RZ, 0xc0, !PT ;  /* 0x0000001f247b7812 */ /* 0x000fc600078ec0ff */
[C---:B---3--:R-:W-:Y:S02]  /*0a40*/  IMAD R6, R8.reuse, UR14, RZ ;  /* 0x0000000e08067c24 */ /* 0x048fe4000f8e02ff */
[----:B------:R-:W-:-:S04]  /*0a50*/  IMAD.WIDE.U32 R4, R8, UR15, R36 ;  /* 0x0000000f08047c25 */ /* 0x000fc8000f8e0024 */
[----:B------:R-:W-:Y:S02]  /*0a60*/  IMAD R9, R9, UR15, R6 ;  /* 0x0000000f09097c24 */ /* 0x000fe4000f8e0206 */
[----:B------:R-:W-:Y:S02]  /*0a70*/  IMAD.IADD R3, R3, 0x1, R7 ;  /* 0x0000000103037824 */ /* 0x000fe400078e0207 */
[----:B------:R-:W-:Y:S01]  /*0a80*/  IMAD R7, R117, UR6, RZ ;  /* 0x0000000675077c24 */ /* 0x000fe2000f8e02ff */
[----:B------:R-:W-:Y:S01]  /*0a90*/  IADD3 R5, R5, R9, RZ ;  /* 0x0000000905057210 */ /* 0x000fe20007ffe0ff */
[----:B------:R-:W-:Y:S02]  /*0aa0*/  IMAD R9, R117, UR8, RZ ;  /* 0x0000000875097c24 */ /* 0x000fe4000f8e02ff */
[C---:B------:R-:W-:Y:S02]  /*0ab0*/  IMAD R7, R100.reuse, UR7, R7 ;  /* 0x0000000764077c24 */ /* 0x040fe4000f8e0207 */
[----:B------:R-:W-:Y:S01]  /*0ac0*/  IMAD.WIDE.U32 R2, R100, UR6, R2 ;  /* 0x0000000664027c25 */ /* 0x000fe2000f8e0002 */
[----:B------:R-:W-:-:S03]  /*0ad0*/  ULDC.64 UR6, c[0x0][0x3c8] ;  /* 0x0000f20000067ab9 */ /* 0x000fc60000000a00 */
[----:B------:R-:W-:Y:S01]  /*0ae0*/  IMAD R9, R100, UR9, R9 ;  /* 0x0000000964097c24 */ /* 0x000fe2000f8e0209 */
[----:B------:R-:W-:Y:S01]  /*0af0*/  LEA R87, P0, R2, UR6, 0x2 ;  /* 0x0000000602577c11 */ /* 0x000fe2000f8010ff */
[----:B------:R-:W-:Y:S01]  /*0b00*/  IMAD.WIDE.U32 R4, R100, UR8, R4 ;  /* 0x0000000864047c25 */ /* 0x000fe2000f8e0004 */
[----:B------:R-:W-:Y:S01]  /*0b10*/  ULDC.64 UR8, c[0x0][0x3d0] ;  /* 0x0000f40000087ab9 */ /* 0x000fe20000000a00 */
[----:B------:R-:W-:Y:S02]  /*0b20*/  ULDC UR6, c[0x0][0x224] ;  /* 0x0000890000067ab9 */ /* 0x000fe40000000800 */
[----:B------:R-:W-:Y:S01]  /*0b30*/  IMAD.IADD R85, R3, 0x1, R7 ;  /* 0x0000000103557824 */ /* 0x000fe200078e0207 */
[----:B------:R-:W-:Y:S01]  /*0b40*/  IADD3 R3, R5, R9, RZ ;  /* 0x0000000905037210 */ /* 0x000fe20007ffe0ff */
[----:B------:R-:W-:Y:S01]  /*0b50*/  IMAD.SHL.U32 R89, R36, 0x4, RZ ;  /* 0x0000000424597824 */ /* 0x000fe200078e00ff */
[----:B------:R-:W-:Y:S02]  /*0b60*/  LEA R86, P1, R4, UR8, 0x2 ;  /* 0x0000000804567c11 */ /* 0x000fe4000f8210ff */
[----:B------:R-:W-:-:S02]  /*0b70*/  LEA.HI.X R85, R2, UR7, R85, 0x2, P0 ;  /* 0x0000000702557c11 */ /* 0x000fc400080f1455 */
[----:B------:R-:W-:Y:S01]  /*0b80*/  LEA.HI.X R4, R4, UR9, R3, 0x2, P1 ;  /* 0x0000000904047c11 */ /* 0x000fe200088f1403 */
[----:B------:R-:W-:Y:S01]  /*0b90*/  IMAD.WIDE.U32 R2, R119, UR4, RZ ;  /* 0x0000000477027c25 */ /* 0x000fe2000f8e00ff */
[----:B------:R-:W-:Y:S01]  /*0ba0*/  UMOV UR4, 0x400 ;  /* 0x0000040000047882 */ /* 0x000fe20000000000 */
[----:B------:R-:W-:Y:S01]  /*0bb0*/  LOP3.LUT R45, R89, 0xffffff80, RZ, 0xc0, !PT ;  /* 0xffffff80592d7812 */ /* 0x000fe200078ec0ff */
[----:B----4-:R-:W-:Y:S01]  /*0bc0*/  ULEA UR4, UR5, UR4, 0x18 ;  /* 0x0000000405047291 */ /* 0x010fe2000f8ec03f */
[C---:B------:R-:W-:Y:S02]  /*0bd0*/  IADD3 R122, P0, R87.reuse, -0x180, RZ ;  /* 0xfffffe80577a7810 */ /* 0x040fe40007f1e0ff */
[----:B------:R-:W-:Y:S02]  /*0be0*/  IADD3 R120, P1, R87, -0x100, RZ ;  /* 0xffffff0057787810 */ /* 0x000fe40007f3e0ff */
[C---:B------:R-:W-:Y:S01]  /*0bf0*/  IADD3 R118, P3, R86.reuse, -0x180, RZ ;  /* 0xfffffe8056767810 */ /* 0x040fe20007f7e0ff */
[----:B------:R-:W-:Y:S01]  /*0c00*/  IMAD.U32 R94, RZ, RZ, UR4 ;  /* 0x00000004ff5e7e24 */ /* 0x000fe2000f8e00ff */
[----:B------:R-:W-:Y:S01]  /*0c10*/  IADD3 R116, P4, R86, -0x100, RZ ;  /* 0xffffff0056747810 */ /* 0x000fe20007f9e0ff */
[----:B------:R-:W-:Y:S01]  /*0c20*/  UMOV UR4, URZ ;  /* 0x0000003f00047c82 */ /* 0x000fe20008000000 */
[----:B------:R-:W-:Y:S01]  /*0c30*/  LOP3.LUT R44, R45, 0x1f, R36, 0xf8, !PT ;  /* 0x0000001f2d2c7812 */ /* 0x000fe200078ef824 */
[----:B------:R-:W-:Y:S01]  /*0c40*/  IMAD.IADD R89, R89, 0x1, R94 ;  /* 0x0000000159597824 */ /* 0x000fe200078e025e */
[----:B------:R-:W-:-:S02]  /*0c50*/  IADD3 R87, P2, R87, -0x80, RZ ;  /* 0xffffff8057577810 */ /* 0x000fc40007f5e0ff */
[----:B------:R-:W-:Y:S02]  /*0c60*/  IADD3 R86, P5, R86, -0x80, RZ ;  /* 0xffffff8056567810 */ /* 0x000fe40007fbe0ff */
[C---:B------:R-:W-:Y:S02]  /*0c70*/  IADD3.X R114, R85.reuse, -0x1, RZ, P0, !PT ;  /* 0xffffffff55727810 */ /* 0x040fe400007fe4ff */
[----:B------:R-:W-:Y:S02]  /*0c80*/  IADD3.X R112, R85, -0x1, RZ, P1, !PT ;  /* 0xffffffff55707810 */ /* 0x000fe40000ffe4ff */
[----:B------:R-:W-:Y:S02]  /*0c90*/  IADD3 R93, R3, R93, RZ ;  /* 0x0000005d035d7210 */ /* 0x000fe40007ffe0ff */
[----:B------:R-:W-:Y:S02]  /*0ca0*/  MOV R91, UR6 ;  /* 0x00000006005b7c02 */ /* 0x000fe40008000f00 */
[----:B------:R-:W-:-:S02]  /*0cb0*/  SHF.R.S32.HI R45, RZ, 0x1f, R44 ;  /* 0x0000001fff2d7819 */ /* 0x000fc4000001142c */
[C---:B------:R-:W-:Y:S02]  /*0cc0*/  LOP3.LUT R92, R44.reuse, 0x20, RZ, 0xfc, !PT ;  /* 0x000000202c5c7812 */ /* 0x040fe400078efcff */
[C---:B------:R-:W-:Y:S02]  /*0cd0*/  LOP3.LUT R90, R44.reuse, 0x40, RZ, 0xfc, !PT ;  /* 0x000000402c5a7812 */ /* 0x040fe400078efcff */
[----:B------:R-:W-:Y:S02]  /*0ce0*/  LOP3.LUT R88, R44, 0x60, RZ, 0xfc, !PT ;  /* 0x000000602c587812 */ /* 0x000fe400078efcff */
[----:B------:R-:W-:Y:S02]  /*0cf0*/  IADD3.X R85, R85, -0x1, RZ, P2, !PT ;  /* 0xffffffff55557810 */ /* 0x000fe400017fe4ff */
[C---:B------:R-:W-:Y:S02]  /*0d00*/  IADD3.X R110, R4.reuse, -0x1, RZ, P3, !PT ;  /* 0xffffffff046e7810 */ /* 0x040fe40001ffe4ff */
[----:B------:R-:W-:-:S02]  /*0d10*/  IADD3.X R108, R4, -0x1, RZ, P4, !PT ;  /* 0xffffffff046c7810 */ /* 0x000fc400027fe4ff */
[----:B--2---:R-:W-:-:S07]  /*0d20*/  IADD3.X R84, R4, -0x1, RZ, P5, !PT ;  /* 0xffffffff04547810 */ /* 0x004fce0002ffe4ff */
.L_x_10377:
[----:B------:R-:W-:Y:S01]  /*0d30*/  BAR.SYNC.DEFER_BLOCKING 0x0 ;  /* 0x0000000000007b1d */ /* 0x000fe20000010000 */
[----:B------:R-:W-:Y:S01]  /*0d40*/  LEA R83, R91, 0xffffff80, 0x7 ;  /* 0xffffff805b537811 */ /* 0x000fe200078e38ff */
[----:B------:R-:W-:Y:S01]  /*0d50*/  HFMA2.MMA R6, -RZ, RZ, 0, 0 ;  /* 0x00000000ff067435 */ /* 0x000fe200000001ff */
[C---:B------:R-:W-:Y:S01]  /*0d60*/  SHF.L.U32 R82, R44.reuse, 0x2, RZ ;  /* 0x000000022c527819 */ /* 0x040fe200000006ff */
[----:B------:R-:W-:Y:S01]  /*0d70*/  IMAD.MOV.U32 R10, RZ, RZ, RZ ;  /* 0x000000ffff0a7224 */ /* 0x000fe200078e00ff */
[C---:B------:R-:W-:Y:S01]  /*0d80*/  SHF.L.U64.HI R80, R44.reuse, 0x2, R45 ;  /* 0x000000022c507819 */ /* 0x040fe2000001022d */
[----:B------:R-:W-:Y:S01]  /*0d90*/  ULDC UR5, c[0x0][0x218] ;  /* 0x0000860000057ab9 */ /* 0x000fe20000000800 */
[----:B0-----:R-:W-:Y:S01]  /*0da0*/  IADD3 R4, P4, R111, R82, RZ ;  /* 0x000000526f047210 */ /* 0x001fe20007f9e0ff */
        /* <DEDUP_REMOVED lines=11> */
[----:B------:R-:W-:Y:S01]  /*0e60*/  ISETP.GE.AND P3, PT, R88, R81, PT ;  /* 0x000000515800720c */ /* 0x000fe20003f66270 */
[----:B------:R-:W-:Y:S01]  /*0e70*/  IMAD.MOV.U32 R22, RZ, RZ, RZ ;  /* 0x000000ffff167224 */ /* 0x000fe200078e00ff */
[----:B------:R-:W-:Y:S01]  /*0e80*/  MOV R12, RZ ;  /* 0x000000ff000c7202 */ /* 0x000fe20000000f00 */
[----:B------:R-:W-:Y:S01]  /*0e90*/  HFMA2.MMA R28, -RZ, RZ, 0, 0 ;  /* 0x00000000ff1c7435 */ /* 0x000fe200000001ff */
[----:B------:R-:W-:Y:S01]  /*0ea0*/  MOV R26, RZ ;  /* 0x000000ff001a7202 */ /* 0x000fe20000000f00 */
[----:B--2---:R-:W2:Y:S01]  /*0eb0*/  @!P0 LDG.E R0, desc[UR12][R4.64] ;  /* 0x0000000c04008981 */ /* 0x004ea2000c1e1900 */
[----:B----4-:R-:W-:Y:S01]  /*0ec0*/  IMAD.MOV.U32 R24, RZ, RZ, RZ ;  /* 0x000000ffff187224 */ /* 0x010fe200078e00ff */
[----:B------:R-:W-:Y:S01]  /*0ed0*/  ULDC UR5, c[0x0][0x21c] ;  /* 0x0000870000057ab9 */ /* 0x000fe20000000800 */
        /* <DEDUP_REMOVED lines=25> */
[-C--:B------:R-:W-:Y:S02]  /*1070*/  ISETP.GE.AND P0, PT, R44, R81.reuse, PT ;  /* 0x000000512c00720c */ /* 0x080fe40003f06270 */
[-C--:B------:R-:W-:Y:S02]  /*1080*/  ISETP.GE.AND P2, PT, R90, R81.reuse, PT ;  /* 0x000000515a00720c */ /* 0x080fe40003f46270 */
[----:B------:R-:W-:Y:S01]  /*1090*/  ISETP.GE.AND P3, PT, R88, R81, PT ;  /* 0x000000515800720c */ /* 0x000fe20003f66270 */
        /* <DEDUP_REMOVED lines=10> */
[----:B-1----:R1:W4:Y:S01]  /*1140*/  @!P3 LDG.E R28, desc[UR12][R16.64+0x180] ;  /* 0x0001800c101cb981 */ /* 0x002322000c1e1900 */
[----:B------:R-:W-:Y:S01]  /*1150*/  ISETP.LT.AND P0, PT, RZ, UR5, PT ;  /* 0x00000005ff007c0c */ /* 0x000fe2000bf01270 */
[----:B------:R-:W-:-:S04]  /*1160*/  ULEA UR7, UR7, UR4, 0x7 ;  /* 0x0000000407077291 */ /* 0x000fc8000f8e383f */
[----:B------:R-:W-:-:S08]  /*1170*/  USHF.R.S32.HI UR22, URZ, 0x1f, UR7 ;  /* 0x0000001f3f167899 */ /* 0x000fd00008011407 */
[----:B------:R-:W-:Y:S01]  /*1180*/  @!P0 IMAD.MOV.U32 R19, RZ, RZ, RZ ;  /* 0x000000ffff138224 */ /* 0x000fe200078e00ff */
[----:B0-----:R-:W-:Y:S02]  /*1190*/  @!P0 MOV R18, RZ ;  /* 0x000000ff00128202 */ /* 0x001fe40000000f00 */
        /* <DEDUP_REMOVED lines=10> */
[----:B------:R-:W-:Y:S01]  /*1240*/  FMUL.FTZ R23, R15, R104 ;  /* 0x000000680f177220 */ /* 0x000fe20000410000 */
[----:B------:R-:W-:-:S04]  /*1250*/  FFMA.FTZ R21, R5, R13, R0 ;  /* 0x0000000d05157223 */ /* 0x000fc80000010000 */
[----:B------:R-:W-:Y:S01]  /*1260*/  FFMA.FTZ R0, R6, R14, R21 ;  /* 0x0000000e06007223 */ /* 0x000fe20000010015 */
[----:B------:R-:W-:-:S03]  /*1270*/  FMUL.FTZ R21, R13, R104 ;  /* 0x000000680d157220 */ /* 0x000fc60000410000 */
[----:B------:R-:W-:Y:S01]  /*1280*/  FFMA.FTZ R115, R7, R15, R0 ;  /* 0x0000000f07737223 */ /* 0x000fe20000010000 */
[----:B------:R-:W-:Y:S06]  /*1290*/  BAR.SYNC.DEFER_BLOCKING 0x0 ;  /* 0x0000000000007b1d */ /* 0x000fec0000010000 */
[----:B------:R-:W-:Y:S05]  /*12a0*/  @!P0 BRA `(.L_x_10359) ;  /* 0x00000018006c8947 */ /* 0x000fea0003800000 */
[----:B------:R-:W0:Y:S01]  /*12b0*/  LDC.64 R24, c[0x0][0x348] ;  /* 0x0000d200ff187b82 */ /* 0x000e220000000a00 */
[----:B------:R-:W-:Y:S01]  /*12c0*/  MOV R16, R36 ;  /* 0x0000002400107202 */ /* 0x000fe20000000f00 */
[----:B------:R-:W-:Y:S01]  /*12d0*/  IMAD.MOV.U32 R17, RZ, RZ, RZ ;  /* 0x000000ffff117224 */ /* 0x000fe200078e00ff */
[----:B------:R-:W-:Y:S01]  /*12e0*/  ULDC.64 UR8, c[0x0][0x350] ;  /* 0x0000d40000087ab9 */ /* 0x000fe20000000a00 */
[----:B------:R-:W-:Y:S01]  /*12f0*/  ULDC.64 UR10, c[0x0][0x370] ;  /* 0x0000dc00000a7ab9 */ /* 0x000fe20000000a00 */
[----:B------:R-:W-:Y:S02]  /*1300*/  IMAD.MOV.U32 R76, RZ, RZ, R81 ;  /* 0x000000ffff4c7224 */ /* 0x000fe400078e0051 */
[--C-:B------:R-:W-:Y:S01]  /*1310*/  FADD.FTZ R74, R11, R102.reuse ;  /* 0x000000660b4a7221 */ /* 0x100fe20000010000 */
[--C-:B------:R-:W-:Y:S01]  /*1320*/  FADD.FTZ R77, R10, R102.reuse ;  /* 0x000000660a4d7221 */ /* 0x100fe20000010000 */
[----:B------:R-:W1:Y:S01]  /*1330*/  LDC.64 R26, c[0x0][0x368] ;  /* 0x0000da00ff1a7b82 */ /* 0x000e620000000a00 */
[--C-:B------:R-:W-:Y:S01]  /*1340*/  FADD.FTZ R72, R9, R102.reuse ;  /* 0x0000006609487221 */ /* 0x100fe20000010000 */
[----:B------:R-:W-:Y:S01]  /*1350*/  FADD.FTZ R75, R8, R102 ;  /* 0x00000066084b7221 */ /* 0x000fe20000010000 */
[----:B------:R-:W-:Y:S01]  /*1360*/  MOV R73, RZ ;  /* 0x000000ff00497202 */ /* 0x000fe20000000f00 */
[----:B------:R-:W-:Y:S01]  /*1370*/  UMOV UR5, URZ ;  /* 0x0000003f00057c82 */ /* 0x000fe20008000000 */
[----:B------:R-:W-:Y:S01]  /*1380*/  UMOV UR6, URZ ;  /* 0x0000003f00067c82 */ /* 0x000fe20008000000 */
        /* <DEDUP_REMOVED lines=8> */
[----:B0-----:R-:W-:-:S02]  /*1410*/  IMAD R0, R24, UR14, RZ ;  /* 0x0000000e18007c24 */ /* 0x001fc4000f8e02ff */
[----:B------:R-:W0:Y:S01]  /*1420*/  LDC R71, c[0x0][0x218] ;  /* 0x00008600ff477b82 */ /* 0x000e220000000800 */
[----:B------:R-:W-:-:S04]  /*1430*/  IMAD.WIDE.U32 R18, R24, UR15, R16 ;  /* 0x0000000f18127c25 */ /* 0x000fc8000f8e0010 */
[----:B------:R-:W-:Y:S02]  /*1440*/  IMAD R25, R25, UR15, R0 ;  /* 0x0000000f19197c24 */ /* 0x000fe4000f8e0200 */
[C---:B-1----:R-:W-:Y:S01]  /*1450*/  IMAD R28, R26.reuse, UR14, RZ ;  /* 0x0000000e1a1c7c24 */ /* 0x042fe2000f8e02ff */
[----:B------:R-:W1:Y:S01]  /*1460*/  LDC.64 R50, c[0x0][0x360] ;  /* 0x0000d800ff327b82 */ /* 0x000e620000000a00 */
[----:B------:R-:W-:Y:S01]  /*1470*/  IMAD.WIDE.U32 R16, R26, UR15, R16 ;  /* 0x0000000f1a107c25 */ /* 0x000fe2000f8e0010 */
[----:B------:R-:W-:-:S03]  /*1480*/  IADD3 R19, R19, R25, RZ ;  /* 0x0000001913137210 */ /* 0x000fc60007ffe0ff */
[----:B------:R-:W-:Y:S02]  /*1490*/  IMAD R27, R27, UR15, R28 ;  /* 0x0000000f1b1b7c24 */ /* 0x000fe4000f8e021c */
[----:B------:R-:W-:Y:S01]  /*14a0*/  IMAD R25, R117, UR8, RZ ;  /* 0x0000000875197c24 */ /* 0x000fe2000f8e02ff */
[----:B------:R-:W3:Y:S01]  /*14b0*/  LDC.64 R52, c[0x0][0x380] ;  /* 0x0000e000ff347b82 */ /* 0x000ee20000000a00 */
[C---:B------:R-:W-:Y:S01]  /*14c0*/  IMAD.WIDE.U32 R18, R100.reuse, UR8, R18 ;  /* 0x0000000864127c25 */ /* 0x040fe2000f8e0012 */
[----:B------:R-:W-:Y:S01]  /*14d0*/  IADD3 R17, R17, R27, RZ ;  /* 0x0000001b11117210 */ /* 0x000fe20007ffe0ff */
[----:B------:R-:W-:Y:S02]  /*14e0*/  USHF.L.U32 UR8, UR7, 0x2, URZ ;  /* 0x0000000207087899 */ /* 0x000fe4000800063f */
[----:B------:R-:W-:Y:S01]  /*14f0*/  IMAD R27, R117, UR10, RZ ;  /* 0x0000000a751b7c24 */ /* 0x000fe2000f8e02ff */
[----:B------:R-:W-:Y:S01]  /*1500*/  IADD3 R46, P0, R83, R18, RZ ;  /* 0x00000012532e7210 */ /* 0x000fe20007f1e0ff */
[----:B------:R-:W-:Y:S01]  /*1510*/  IMAD.WIDE.U32 R16, R100, UR10, R16 ;  /* 0x0000000a64107c25 */ /* 0x000fe2000f8e0010 */
[----:B------:R-:W4:Y:S01]  /*1520*/  LDC.64 R54, c[0x0][0x2d0] ;  /* 0x0000b400ff367b82 */ /* 0x000f220000000a00 */
[----:B------:R-:W-:-:S02]  /*1530*/  IADD3 R58, P2, R120, UR8, RZ ;  /* 0x00000008783a7c10 */ /* 0x000fc4000ff5e0ff */
[C---:B------:R-:W-:Y:S01]  /*1540*/  IMAD R0, R100.reuse, UR9, R25 ;  /* 0x0000000964007c24 */ /* 0x040fe2000f8e0219 */
[----:B------:R-:W-:Y:S01]  /*1550*/  SHF.R.S32.HI R25, RZ, 0x1f, R83 ;  /* 0x0000001fff197819 */ /* 0x000fe20000011453 */
[----:B------:R-:W-:Y:S01]  /*1560*/  IMAD R27, R100, UR11, R27 ;  /* 0x0000000b641b7c24 */ /* 0x000fe2000f8e021b */
[----:B------:R-:W-:Y:S01]  /*1570*/  IADD3 R48, P1, R83, R16, RZ ;  /* 0x0000001053307210 */ /* 0x000fe20007f3e0ff */
[----:B------:R-:W-:Y:S01]  /*1580*/  USHF.L.U64.HI UR9, UR7, 0x2, UR22 ;  /* 0x0000000207097899 */ /* 0x000fe20008010216 */
[----:B------:R-:W-:Y:S02]  /*1590*/  IADD3.X R47, R25, R19, R0, P0, !PT ;  /* 0x00000013192f7210 */ /* 0x000fe400007fe400 */
[----:B------:R-:W-:Y:S02]  /*15a0*/  CS2R R18, SRZ ;  /* 0x0000000000127805 */ /* 0x000fe4000001ff00 */
[----:B------:R-:W-:Y:S01]  /*15b0*/  IADD3 R56, P0, R122, UR8, RZ ;  /* 0x000000087a387c10 */ /* 0x000fe2000ff1e0ff */
[----:B------:R-:W-:Y:S01]  /*15c0*/  ULDC.64 UR10, c[0x0][0x238] ;  /* 0x00008e00000a7ab9 */ /* 0x000fe20000000a00 */
[----:B------:R-:W-:-:S02]  /*15d0*/  IADD3 R60, P3, R87, UR8, RZ ;  /* 0x00000008573c7c10 */ /* 0x000fc4000ff7e0ff */
[----:B------:R-:W-:Y:S02]  /*15e0*/  IADD3 R62, P4, R118, UR8, RZ ;  /* 0x00000008763e7c10 */ /* 0x000fe4000ff9e0ff */
[----:B------:R-:W-:Y:S02]  /*15f0*/  IADD3 R64, P5, R116, UR8, RZ ;  /* 0x0000000874407c10 */ /* 0x000fe4000ffbe0ff */
[----:B------:R-:W-:Y:S02]  /*1600*/  IADD3 R66, P6, R86, UR8, RZ ;  /* 0x0000000856427c10 */ /* 0x000fe4000ffde0ff */
[----:B------:R-:W-:Y:S02]  /*1610*/  IADD3.X R49, R25, R17, R27, P1, !PT ;  /* 0x0000001119317210 */ /* 0x000fe40000ffe41b */
[----:B------:R-:W-:Y:S02]  /*1620*/  CS2R R16, SRZ ;  /* 0x0000000000107805 */ /* 0x000fe4000001ff00 */
[----:B------:R-:W-:-:S02]  /*1630*/  ISETP.GE.AND P1, PT, R44, R81, PT ;  /* 0x000000512c00720c */ /* 0x000fc40003f26270 */
[----:B------:R-:W-:Y:S02]  /*1640*/  IADD3.X R57, R114, UR9, RZ, P0, !PT ;  /* 0x0000000972397c10 */ /* 0x000fe400087fe4ff */
[----:B------:R-:W-:Y:S02]  /*1650*/  IADD3.X R59, R112, UR9, RZ, P2, !PT ;  /* 0x00000009703b7c10 */ /* 0x000fe400097fe4ff */
[----:B------:R-:W-:Y:S02]  /*1660*/  IADD3.X R61, R85, UR9, RZ, P3, !PT ;  /* 0x00000009553d7c10 */ /* 0x000fe40009ffe4ff */
[----:B------:R-:W-:Y:S02]  /*1670*/  IADD3.X R63, R110, UR9, RZ, P4, !PT ;  /* 0x000000096e3f7c10 */ /* 0x000fe4000a7fe4ff */
[----:B------:R-:W-:Y:S02]  /*1680*/  IADD3.X R65, R108, UR9, RZ, P5, !PT ;  /* 0x000000096c417c10 */ /* 0x000fe4000affe4ff */
[----:B------:R-:W-:Y:S01]  /*1690*/  IADD3.X R67, R84, UR9, RZ, P6, !PT ;  /* 0x0000000954437c10 */ /* 0x000fe2000b7fe4ff */
[----:B012---:R-:W-:-:S06]  /*16a0*/  ULDC.64 UR8, c[0x0][0x250] ;  /* 0x0000940000087ab9 */ /* 0x007fcc0000000a00 */
.L_x_10372:
[----:B------:R-:W-:Y:S01]  /*16b0*/  SHF.R.S32.HI R130, RZ, 0x1f, R73 ;  /* 0x0000001fff827819 */ /* 0x000fe20000011449 */
[C---:B----4-:R-:W-:Y:S01]  /*16c0*/  IMAD.WIDE.U32 R24, R73.reuse, UR8, R44 ;  /* 0x0000000849187c25 */ /* 0x050fe2000f8e002c */
[-C--:B------:R-:W-:Y:S01]  /*16d0*/  ISETP.GE.AND P0, PT, R92, R76.reuse, PT ;  /* 0x0000004c5c00720c */ /* 0x080fe20003f06270 */
[----:B------:R-:W-:Y:S01]  /*16e0*/  HFMA2.MMA R30, -RZ, RZ, 0, 0 ;  /* 0x00000000ff1e7435 */ /* 0x000fe200000001ff */
[-C--:B------:R-:W-:Y:S01]  /*16f0*/  ISETP.GE.AND P2, PT, R90, R76.reuse, PT ;  /* 0x0000004c5a00720c */ /* 0x080fe20003f46270 */
[----:B------:R-:W-:Y:S01]  /*1700*/  IMAD R0, R130, UR8, RZ ;  /* 0x0000000882007c24 */ /* 0x000fe2000f8e02ff */
[----:B------:R-:W-:Y:S01]  /*1710*/  ISETP.GE.AND P3, PT, R88, R76, PT ;  /* 0x0000004c5800720c */ /* 0x000fe20003f66270 */
[----:B------:R-:W-:Y:S01]  /*1720*/  IMAD.MOV.U32 R32, RZ, RZ, RZ ;  /* 0x000000ffff207224 */ /* 0x000fe200078e00ff */
[----:B------:R-:W-:Y:S01]  /*1730*/  LEA R28, P4, R24, R99, 0x2 ;  /* 0x00000063181c7211 */ /* 0x000fe200078810ff */
[----:B------:R-:W-:Y:S01]  /*1740*/  IMAD R27, R73, UR9, R0 ;  /* 0x00000009491b7c24 */ /* 0x000fe2000f8e0200 */
[----:B------:R-:W-:Y:S01]  /*1750*/  MOV R0, RZ ;  /* 0x000000ff00007202 */ /* 0x000fe20000000f00 */
[----:B------:R-:W-:-:S03]  /*1760*/  IMAD.MOV.U32 R78, RZ, RZ, RZ ;  /* 0x000000ffff4e7224 */ /* 0x000fc600078e00ff */
[----:B------:R-:W-:-:S04]  /*1770*/  IADD3 R25, R25, R27, RZ ;  /* 0x0000001b19197210 */ /* 0x000fc80007ffe0ff */
[----:B------:R-:W-:-:S05]  /*1780*/  LEA.HI.X R29, R24, R98, R25, 0x2, P4 ;  /* 0x00000062181d7211 */ /* 0x000fca00020f1419 */
[----:B--2---:R-:W2:Y:S04]  /*1790*/  @!P0 LDG.E R32, desc[UR12][R28.64+0x80] ;  /* 0x0000800c1c208981 */ /* 0x004ea8000c1e1900 */
[----:B---3--:R-:W3:Y:S04]  /*17a0*/  @!P2 LDG.E R30, desc[UR12][R28.64+0x100] ;  /* 0x0001000c1c1ea981 */ /* 0x008ee8000c1e1900 */
[----:B------:R-:W3:Y:S04]  /*17b0*/  @!P1 LDG.E R0, desc[UR12][R28.64] ;  /* 0x0000000c1c009981 */ /* 0x000ee8000c1e1900 */
[----:B------:R-:W3:Y:S01]  /*17c0*/  @!P3 LDG.E R78, desc[UR12][R28.64+0x180] ;  /* 0x0001800c1c4eb981 */ /* 0x000ee2000c1e1900 */
[----:B------:R-:W-:Y:S01]  /*17d0*/  MOV R24, R2 ;  /* 0x0000000200187202 */ /* 0x000fe20000000f00 */
[C---:B------:R-:W-:Y:S01]  /*17e0*/  IMAD R26, R130.reuse, UR10, RZ ;  /* 0x0000000a821a7c24 */ /* 0x040fe2000f8e02ff */
[----:B------:R-:W-:Y:S01]  /*17f0*/  MOV R25, R93 ;  /* 0x0000005d00197202 */ /* 0x000fe20000000f00 */
[----:B------:R-:W-:Y:S01]  /*1800*/  IMAD R34, R130, UR16, RZ ;  /* 0x0000001082227c24 */ /* 0x000fe2000f8e02ff */
[----:B------:R-:W-:Y:S01]  /*1810*/  LEA R79, R95, R94, 0x2 ;  /* 0x0000005e5f4f7211 */ /* 0x000fe200078e10ff */
[----:B------:R-:W-:-:S02]  /*1820*/  IMAD R31, R73, UR11, R26 ;  /* 0x0000000b491f7c24 */ /* 0x000fc4000f8e021a */
[----:B------:R-:W-:-:S04]  /*1830*/  IMAD.WIDE.U32 R24, R73, UR10, R24 ;  /* 0x0000000a49187c25 */ /* 0x000fc8000f8e0018 */
[----:B------:R-:W-:Y:S01]  /*1840*/  IMAD.IADD R25, R25, 0x1, R31 ;  /* 0x0000000119197824 */ /* 0x000fe200078e021f */
[----:B----4-:R-:W-:Y:S01]  /*1850*/  LEA R68, P0, R24, R54, 0x2 ;  /* 0x0000003618447211 */ /* 0x010fe200078010ff */
[----:B------:R-:W-:-:S03]  /*1860*/  IMAD.WIDE.U32 R26, R73, UR16, R44 ;  /* 0x00000010491a7c25 */ /* 0x000fc6000f8e002c */
[----:B------:R-:W-:Y:S01]  /*1870*/  LEA.HI.X R69, R24, R55, R25, 0x2, P0 ;  /* 0x0000003718457211 */ /* 0x000fe200000f1419 */
[----:B------:R-:W-:Y:S01]  /*1880*/  IMAD R31, R73, UR17, R34 ;  /* 0x00000011491f7c24 */ /* 0x000fe2000f8e0222 */
[----:B------:R-:W-:Y:S01]  /*1890*/  LEA R24, P0, R26, R97, 0x2 ;  /* 0x000000611a187211 */ /* 0x000fe200078010ff */
[----:B------:R-:W-:Y:S02]  /*18a0*/  IMAD.IADD R81, R71, 0x1, -R83 ;  /* 0x0000000147517824 */ /* 0x000fe400078e0a53 */
[----:B0-----:R0:W4:Y:S01]  /*18b0*/  LDG.E R68, desc[UR12][R68.64] ;  /* 0x0000000c44447981 */ /* 0x001122000c1e1900 */
[----:B------:R-:W-:Y:S02]  /*18c0*/  IADD3 R25, R27, R31, RZ ;  /* 0x0000001f1b197210 */ /* 0x000fe40007ffe0ff */
[----:B------:R-:W-:Y:S02]  /*18d0*/  ISETP.GE.AND P2, PT, R92, R81, PT ;  /* 0x000000515c00720c */ /* 0x000fe40003f46270 */
[----:B------:R-:W-:-:S02]  /*18e0*/  LEA.HI.X R25, R26, R96, R25, 0x2, P0 ;  /* 0x000000601a197211 */ /* 0x000fc400000f1419 */
[-C--:B------:R-:W-:Y:S02]  /*18f0*/  ISETP.GE.AND P0, PT, R44, R81.reuse, PT ;  /* 0x000000512c00720c */ /* 0x080fe40003f06270 */
[-C--:B------:R-:W-:Y:S02]  /*1900*/  ISETP.GE.AND P3, PT, R90, R81.reuse, PT ;  /* 0x000000515a00720c */ /* 0x080fe40003f66270 */
[----:B------:R-:W-:Y:S01]  /*1910*/  ISETP.GE.AND P4, PT, R88, R81, PT ;  /* 0x000000515800720c */ /* 0x000fe20003f86270 */
[----:B------:R-:W-:Y:S01]  /*1920*/  HFMA2.MMA R34, -RZ, RZ, 0, 0 ;  /* 0x00000000ff227435 */ /* 0x000fe200000001ff */
[----:B------:R-:W-:Y:S01]  /*1930*/  MOV R126, RZ ;  /* 0x000000ff007e7202 */ /* 0x000fe20000000f00 */
[----:B------:R-:W-:Y:S01]  /*1940*/  IMAD.MOV.U32 R124, RZ, RZ, RZ ;  /* 0x000000ffff7c7224 */ /* 0x000fe200078e00ff */
[----:B------:R-:W-:Y:S01]  /*1950*/  CS2R R128, SRZ ;  /* 0x0000000000807805 */ /* 0x000fe2000001ff00 */
[----:B--2---:R-:W-:Y:S04]  /*1960*/  STS [R79+0x80], R32 ;  /* 0x000080204f007388 */ /* 0x004fe80000000800 */
[----:B---3--:R-:W-:Y:S04]  /*1970*/  STS [R79+0x100], R30 ;  /* 0x0001001e4f007388 */ /* 0x008fe80000000800 */
[----:B-1----:R1:W-:Y:S04]  /*1980*/  STS [R79], R0 ;  /* 0x000000004f007388 */ /* 0x0023e80000000800 */
[----:B------:R2:W-:Y:S01]  /*1990*/  STS [R79+0x180], R78 ;  /* 0x0001804e4f007388 */ /* 0x0005e20000000800 */
[----:B------:R-:W-:-:S03]  /*19a0*/  NOP ;  /* 0x0000000000007918 */ /* 0x000fc60000000000 */
[----:B------:R-:W3:Y:S04]  /*19b0*/  @!P0 LDG.E R34, desc[UR12][R24.64] ;  /* 0x0000000c18228981 */ /* 0x000ee8000c1e1900 */
[----:B------:R-:W3:Y:S04]  /*19c0*/  @!P2 LDG.E R126, desc[UR12][R24.64+0x80] ;  /* 0x0000800c187ea981 */ /* 0x000ee8000c1e1900 */
[----:B------:R-:W3:Y:S04]  /*19d0*/  @!P3 LDG.E R124, desc[UR12][R24.64+0x100] ;  /* 0x0001000c187cb981 */ /* 0x000ee8000c1e1900 */
[----:B------:R2:W3:Y:S01]  /*19e0*/  @!P4 LDG.E R128, desc[UR12][R24.64+0x180] ;  /* 0x0001800c1880c981 */ /* 0x0004e2000c1e1900 */
[----:B------:R-:W-:-:S04]  /*19f0*/  ISETP.GT.AND P0, PT, R91, 0x1, PT ;  /* 0x000000015b00780c */ /* 0x000fc80003f04270 */
[----:B------:R-:W-:Y:S02]  /*1a00*/  ISETP.EQ.AND P0, PT, R123, RZ, P0 ;  /* 0x000000ff7b00720c */ /* 0x000fe40000702270 */
[----:B-1----:R-:W-:Y:S02]  /*1a10*/  IADD3 R0, R91, -0x1, RZ ;  /* 0xffffffff5b007810 */ /* 0x002fe40007ffe0ff */
[----:B------:R-:W-:Y:S02]  /*1a20*/  ISETP.NE.AND P2, PT, R36, RZ, PT ;  /* 0x000000ff2400720c */ /* 0x000fe40003f45270 */
[----:B------:R-:W-:-:S07]  /*1a30*/  LEA.HI R26, R0, R0, RZ, 0x1 ;  /* 0x00000000001a7211 */ /* 0x000fce00078f08ff */
[----:B------:R-:W1:Y:S01]  /*1a40*/  @P0 LDC R33, c[0x0][0x21c] ;  /* 0x00008700ff210b82 */ /* 0x000e620000000800 */
[----:B------:R-:W-:Y:S01]  /*1a50*/  LOP3.LUT R27, R26, 0xfffffe, RZ, 0xc0, !PT ;  /* 0x00fffffe1a1b7812 */ /* 0x000fe200078ec0ff */
[----:B0-----:R-:W-:Y:S01]  /*1a60*/  FADD.FTZ R69, R8, R102 ;  /* 0x0000006608457221 */ /* 0x001fe20000010000 */
[----:B----4-:R-:W-:Y:S02]  /*1a70*/  FMUL.FTZ R35, R68, 1.4426950216293334961 ;  /* 0x3fb8aa3b44237820 */ /* 0x010fe40000410000 */
[----:B------:R-:W-:Y:S01]  /*1a80*/  IADD3 R0, R0, -R27, RZ ;  /* 0x8000001b00007210 */ /* 0x000fe20007ffe0ff */
[----:B------:R-:W-:Y:S01]  /*1a90*/  VIADD R29, R36, 0x200 ;  /* 0x00000200241d7836 */ /* 0x000fe20000000000 */
[----:B--2---:R-:W-:Y:S01]  /*1aa0*/  LEA R78, R95, R94, 0x4 ;  /* 0x0000005e5f4e7211 */ /* 0x004fe200078e20ff */
[----:B------:R-:W-:Y:S01]  /*1ab0*/  FMUL.FTZ R28, R35, R69 ;  /* 0x00000045231c7220 */ /* 0x000fe20000410000 */
[----:B------:R-:W-:Y:S01]  /*1ac0*/  @P0 IADD3 R30, R91, -0x2, RZ ;  /* 0xfffffffe5b1e0810 */ /* 0x000fe20007ffe0ff */
[----:B------:R-:W-:-:S02]  /*1ad0*/  @!P2 IMAD R29, R0, 0x100, R73 ;  /* 0x00000100001da824 */ /* 0x000fc400078e0249 */
[----:B------:R-:W0:Y:S01]  /*1ae0*/  LDS.128 R24, [R78] ;  /* 0x000000004e187984 */ /* 0x000e220000000c00 */
[----:B------:R2:W4:Y:S01]  /*1af0*/  MUFU.EX2 R0, R28 ;  /* 0x0000001c00007308 */ /* 0x0005220000000800 */
[----:B------:R-:W-:Y:S02]  /*1b00*/  IMAD R125, R29, 0x4, R94 ;  /* 0x000000041d7d7824 */ /* 0x000fe400078e025e */
[----:B-1----:R-:W-:Y:S01]  /*1b10*/  @P0 IMAD R33, R30, R33, R73 ;  /* 0x000000211e210224 */ /* 0x002fe200078e0249 */
[----:B------:R-:W-:-:S03]  /*1b20*/  ISETP.NE.AND P3, PT, R36, 0x1f, PT ;  /* 0x0000001f2400780c */ /* 0x000fc60003f65270 */
[----:B------:R-:W-:-:S04]  /*1b30*/  @P0 IMAD.WIDE R32, R33, 0x8, R42 ;  /* 0x0000000821200825 */ /* 0x000fc800078e022a */
[----:B------:R-:W-:-:S04]  /*1b40*/  FADD.FTZ R121, R10, R102 ;  /* 0x000000660a797221 */ /* 0x000fc80000010000 */
[----:B------:R-:W-:-:S06]  /*1b50*/  FMUL.FTZ R134, R35, R121 ;  /* 0x0000007923867220 */ /* 0x000fcc0000410000 */
[----:B------:R-:W-:Y:S01]  /*1b60*/  MUFU.EX2 R134, R134 ;  /* 0x0000008600867308 */ /* 0x000fe20000000800 */
[----:B------:R-:W-:Y:S01]  /*1b70*/  FMUL.FTZ R133, R6, R77 ;  /* 0x0000004d06857220 */ /* 0x000fe20000410000 */
[----:B------:R-:W-:Y:S03]  /*1b80*/  BSSY B0, `(.L_x_10360) ;  /* 0x0000026000007945 */ /* 0x000fe60003800000 */
[----:B0-----:R-:W-:Y:S01]  /*1b90*/  FMUL.FTZ R133, R26, R133 ;  /* 0x000000851a857220 */ /* 0x001fe20000410000 */
[----:B---3--:R-:W-:Y:S04]  /*1ba0*/  STS [R79+0x200], R34 ;  /* 0x000200224f007388 */ /* 0x008fe80000000800 */
[----:B------:R-:W-:Y:S04]  /*1bb0*/  STS [R79+0x280], R126 ;  /* 0x0002807e4f007388 */ /* 0x000fe80000000800 */
[----:B------:R0:W-:Y:S04]  /*1bc0*/  STS [R79+0x300], R124 ;  /* 0x0003007c4f007388 */ /* 0x0001e80000000800 */
[----:B------:R-:W-:Y:S01]  /*1bd0*/  STS [R79+0x380], R128 ;  /* 0x000380804f007388 */ /* 0x000fe20000000800 */
[----:B------:R-:W-:-:S03]  /*1be0*/  NOP ;  /* 0x0000000000007918 */ /* 0x000fc60000000000 */
[----:B--2---:R-:W1:Y:S04]  /*1bf0*/  LDS.128 R28, [R78+0x200] ;  /* 0x000200004e1c7984 */ /* 0x004e680000000c00 */
[----:B----4-:R2:W-:Y:S01]  /*1c00*/  STS [R125+0xa38], R0 ;  /* 0x000a38007d007388 */ /* 0x0105e20000000800 */
[----:B------:R-:W-:Y:S01]  /*1c10*/  BAR.SYNC.DEFER_BLOCKING 0x0 ;  /* 0x0000000000007b1d */ /* 0x000fe20000010000 */
[--C-:B0-----:R-:W-:Y:S01]  /*1c20*/  FADD.FTZ R124, R11, R102.reuse ;  /* 0x000000660b7c7221 */ /* 0x101fe20000010000 */
[----:B------:R-:W-:-:S03]  /*1c30*/  FADD.FTZ R126, R9, R102 ;  /* 0x00000066097e7221 */ /* 0x000fc60000010000 */
[C---:B------:R-:W-:Y:S01]  /*1c40*/  FMUL.FTZ R132, R35.reuse, R124 ;  /* 0x0000007c23847220 */ /* 0x040fe20000410000 */
[----:B------:R-:W-:Y:S01]  /*1c50*/  FMUL.FTZ R34, R35, R126 ;  /* 0x0000007e23227220 */ /* 0x000fe20000410000 */
[----:B------:R0:W5:Y:S01]  /*1c60*/  @P0 LDG.E R129, desc[UR12][R32.64+0x4] ;  /* 0x0000040c20810981 */ /* 0x000162000c1e1900 */
[----:B-1----:R-:W-:Y:S01]  /*1c70*/  FMUL.FTZ R137, R12, R28 ;  /* 0x0000001c0c897220 */ /* 0x002fe20000410000 */
[----:B------:R-:W-:-:S04]  /*1c80*/  FMUL.FTZ R28, R5, R72 ;  /* 0x00000048051c7220 */ /* 0x000fc80000410000 */
[----:B0-----:R-:W-:Y:S02]  /*1c90*/  FMUL.FTZ R33, R25, R28 ;  /* 0x0000001c19217220 */ /* 0x001fe40000410000 */
[----:B------:R0:W1:Y:S01]  /*1ca0*/  @P3 LDS R28, [R89+0x123c] ;  /* 0x00123c00591c3984 */ /* 0x0000620000000800 */
[----:B------:R-:W3:Y:S08]  /*1cb0*/  MUFU.EX2 R128, R34 ;  /* 0x0000002200807308 */ /* 0x000ef00000000800 */
[----:B------:R-:W4:Y:S01]  /*1cc0*/  MUFU.EX2 R132, R132 ;  /* 0x0000008400847308 */ /* 0x000f220000000800 */
[----:B------:R-:W-:Y:S01]  /*1cd0*/  FMUL.FTZ R127, R15, R31 ;  /* 0x0000001f0f7f7220 */ /* 0x000fe20000410000 */
[----:B--2---:R-:W-:Y:S01]  /*1ce0*/  FMUL.FTZ R125, R14, R30 ;  /* 0x0000001e0e7d7220 */ /* 0x004fe20000410000 */
[----:B------:R-:W-:Y:S01]  /*1cf0*/  FMUL.FTZ R31, R4, R75 ;  /* 0x0000004b041f7220 */ /* 0x000fe20000410000 */
[----:B------:R-:W-:Y:S01]  /*1d00*/  FMUL.FTZ R29, R13, R29 ;  /* 0x0000001d0d1d7220 */ /* 0x000fe20000410000 */
[----:B------:R-:W-:-:S02]  /*1d10*/  FMUL.FTZ R30, R7, R74 ;  /* 0x0000004a071e7220 */ /* 0x000fc40000410000 */
[----:B------:R-:W-:Y:S01]  /*1d20*/  FMUL.FTZ R31, R24, R31 ;  /* 0x0000001f181f7220 */ /* 0x000fe20000410000 */
[----:B---3--:R-:W-:Y:S01]  /*1d30*/  FMUL.FTZ R131, R0, R128 ;  /* 0x0000008000837220 */ /* 0x008fe20000410000 */
[----:B----4-:R-:W-:Y:S01]  /*1d40*/  FFMA.FTZ R34, R132, R127, R125 ;  /* 0x0000007f84227223 */ /* 0x010fe2000001007d */
[----:B0-----:R-:W-:Y:S06]  /*1d50*/  @P3 BRA `(.L_x_10361) ;  /* 0x0000000000203947 */ /* 0x001fec0003800000 */
[----:B------:R-:W-:-:S13]  /*1d60*/  ISETP.NE.AND P0, PT, R91, R70, PT ;  /* 0x000000465b00720c */ /* 0x000fda0003f05270 */
[----:B-1----:R-:W-:-:S04]  /*1d70*/  @P0 LEA.HI R28, R91, R91, RZ, 0x1 ;  /* 0x0000005b5b1c0211 */ /* 0x002fc800078f08ff */
[----:B------:R-:W-:-:S04]  /*1d80*/  @P0 LOP3.LUT R28, R28, 0xfffffe, RZ, 0xc0, !PT ;  /* 0x00fffffe1c1c0812 */ /* 0x000fc800078ec0ff */
[----:B------:R-:W-:-:S04]  /*1d90*/  @P0 IADD3 R28, -R28, R91, RZ ;  /* 0x0000005b1c1c0210 */ /* 0x000fc80007ffe1ff */
[----:B------:R-:W-:Y:S01]  /*1da0*/  @P0 LEA R35, R28, R73, 0x8 ;  /* 0x000000491c230211 */ /* 0x000fe200078e40ff */
[----:B------:R-:W-:-:S03]  /*1db0*/  IMAD.MOV.U32 R28, RZ, RZ, 0x3f800000 ;  /* 0x3f800000ff1c7424 */ /* 0x000fc600078e00ff */
[----:B------:R-:W-:-:S05]  /*1dc0*/  @P0 LEA R35, R35, R94, 0x2 ;  /* 0x0000005e23230211 */ /* 0x000fca00078e10ff */
[----:B------:R0:W2:Y:S02]  /*1dd0*/  @P0 LDS R28, [R35+0xa38] ;  /* 0x000a3800231c0984 */ /* 0x0000a40000000800 */
.L_x_10361:
[----:B------:R-:W-:Y:S05]  /*1de0*/  BSYNC B0 ;  /* 0x0000000000007941 */ /* 0x000fea0003800000 */
.L_x_10360:
[----:B012---:R-:W-:Y:S01]  /*1df0*/  FMUL.FTZ R35, R132, R28 ;  /* 0x0000001c84237220 */ /* 0x007fe20000410000 */
[C---:B------:R-:W-:Y:S01]  /*1e00*/  FFMA.FTZ R34, R134.reuse, R34, R29 ;  /* 0x0000002286227223 */ /* 0x040fe2000001001d */
[----:B------:R-:W-:Y:S01]  /*1e10*/  FFMA.FTZ R32, R31, R128, R33 ;  /* 0x000000801f207223 */ /* 0x000fe20000010021 */
[----:B------:R-:W-:Y:S01]  /*1e20*/  FMUL.FTZ R135, R27, R30 ;  /* 0x0000001e1b877220 */ /* 0x000fe20000410000 */
[C---:B------:R-:W-:Y:S01]  /*1e30*/  FMUL.FTZ R35, R134.reuse, R35 ;  /* 0x0000002386237220 */ /* 0x040fe20000410000 */
[----:B------:R-:W-:Y:S01]  /*1e40*/  FMUL.FTZ R131, R134, R131 ;  /* 0x0000008386837220 */ /* 0x000fe20000410000 */
[----:B------:R-:W-:Y:S01]  /*1e50*/  FFMA.FTZ R139, R128, R34, R137 ;  /* 0x00000022808b7223 */ /* 0x000fe20000010089 */
[----:B------:R-:W-:Y:S01]  /*1e60*/  FFMA.FTZ R32, R134, R32, R133 ;  /* 0x0000002086207223 */ /* 0x000fe20000010085 */
[----:B------:R-:W-:Y:S01]  /*1e70*/  FMUL.FTZ R30, R128, R35 ;  /* 0x00000023801e7220 */ /* 0x000fe20000410000 */
[C---:B------:R-:W-:Y:S01]  /*1e80*/  FMUL.FTZ R141, R132.reuse, R131 ;  /* 0x00000083848d7220 */ /* 0x040fe20000410000 */
[----:B------:R-:W-:Y:S01]  /*1e90*/  ISETP.NE.AND P4, PT, R123, 0x1f, PT ;  /* 0x0000001f7b00780c */ /* 0x000fe20003f85270 */
[----:B------:R-:W-:Y:S01]  /*1ea0*/  FFMA.FTZ R32, R132, R32, R135 ;  /* 0x0000002084207223 */ /* 0x000fe20000010087 */
[----:B------:R-:W0:Y:S01]  /*1eb0*/  SHFL.DOWN PT, R136, R139, 0x1, 0x1f ;  /* 0x08201f008b887f89 */ /* 0x000e2200000e0000 */
[----:B------:R-:W-:Y:S01]  /*1ec0*/  ISETP.GE.AND P0, PT, R95, 0x1, PT ;  /* 0x000000015f00780c */ /* 0x000fe20003f06270 */
[----:B------:R-:W-:Y:S01]  /*1ed0*/  BSSY B0, `(.L_x_10362) ;  /* 0x0000079000007945 */ /* 0x000fe20003800000 */
[----:B------:R-:W-:Y:S01]  /*1ee0*/  ISETP.GE.U32.AND P5, PT, R123, 0x18, PT ;  /* 0x000000187b00780c */ /* 0x000fe20003fa6070 */
        /* <DEDUP_REMOVED lines=24> */
[----:B------:R-:W-:Y:S01]  /*2070*/  LEA R136, R73, R94, 0x3 ;  /* 0x0000005e49887211 */ /* 0x000fe200078e18ff */
[----:B-1----:R-:W-:-:S03]  /*2080*/  @!P4 FMUL.FTZ R30, R30, R131 ;  /* 0x000000831e1ec220 */ /* 0x002fc60000410000 */
[----:B------:R-:W0:Y:S01]  /*2090*/  SHFL.DOWN PT, R140, R139, 0x8, 0x1f ;  /* 0x09001f008b8c7f89 */ /* 0x000e2200000e0000 */
[----:B------:R-:W-:Y:S02]  /*20a0*/  ISETP.GE.AND P4, PT, R95, 0x8, PT ;  /* 0x000000085f00780c */ /* 0x000fe40003f86270 */
[C---:B--2---:R-:W-:Y:S01]  /*20b0*/  @P0 FFMA.FTZ R32, R141.reuse, R35, R32 ;  /* 0x000000238d200223 */ /* 0x044fe20000010020 */
[----:B------:R-:W1:Y:S01]  /*20c0*/  SHFL.DOWN PT, R143, R30, 0x8, 0x1f ;  /* 0x09001f001e8f7f89 */ /* 0x000e6200000e0000 */
[----:B------:R-:W-:Y:S02]  /*20d0*/  IMAD.MOV.U32 R35, RZ, RZ, RZ ;  /* 0x000000ffff237224 */ /* 0x000fe400078e00ff */
[----:B---3--:R-:W-:Y:S01]  /*20e0*/  @P0 FMUL.FTZ R141, R141, R34 ;  /* 0x000000228d8d0220 */ /* 0x008fe20000410000 */
[----:B------:R-:W-:Y:S01]  /*20f0*/  ISETP.GE.AND P0, PT, R91, UR25, PT ;  /* 0x000000195b007c0c */ /* 0x000fe2000bf06270 */
[----:B------:R-:W2:Y:S01]  /*2100*/  SHFL.UP PT, R131, R32, 0x8, RZ ;  /* 0x0500000020837989 */ /* 0x000ea200000e00ff */
[----:B------:R-:W-:-:S02]  /*2110*/  HFMA2.MMA R34, -RZ, RZ, 1.875, 0 ;  /* 0x3f800000ff227435 */ /* 0x000fc400000001ff */
[----:B------:R-:W-:Y:S01]  /*2120*/  ISETP.NE.OR P0, PT, R123, RZ, P0 ;  /* 0x000000ff7b00720c */ /* 0x000fe20000705670 */
[----:B------:R-:W3:Y:S01]  /*2130*/  SHFL.UP PT, R138, R141, 0x8, RZ ;  /* 0x050000008d8a7989 */ /* 0x000ee200000e00ff */
[----:B0-----:R-:W-:-:S11]  /*2140*/  @!P5 FFMA.FTZ R139, R30, R140, R139 ;  /* 0x0000008c1e8bd223 */ /* 0x001fd6000001008b */
[----:B------:R-:W-:Y:S01]  /*2150*/  @!P0 LDS.64 R34, [R136+0x12b8] ;  /* 0x0012b80088228984 */ /* 0x000fe20000000a00 */
        /* <DEDUP_REMOVED lines=16> */
[----:B------:R-:W-:-:S03]  /*2260*/  ISETP.NE.AND P0, PT, R36, RZ, PT ;  /* 0x000000ff2400720c */ /* 0x000fc60003f05270 */
[----:B-----5:R-:W-:Y:S04]  /*2270*/  SHFL.IDX PT, R131, R129, RZ, 0x1f ;  /* 0x00001fff81837589 */ /* 0x020fe800000e0000 */
[----:B------:R-:W-:Y:S04]  /*2280*/  SHFL.UP PT, R32, R32, 0x1, RZ ;  /* 0x0420000020207989 */ /* 0x000fe800000e00ff */
[----:B------:R-:W1:Y:S04]  /*2290*/  SHFL.UP PT, R141, R141, 0x1, RZ ;  /* 0x042000008d8d7989 */ /* 0x000e6800000e00ff */
[----:B------:R2:W-:Y:S04]  /*22a0*/  SHFL.IDX PT, R143, R139, RZ, 0x1f ;  /* 0x00001fff8b8f7589 */ /* 0x0005e800000e0000 */
[----:B------:R3:W4:Y:S01]  /*22b0*/  SHFL.IDX PT, R138, R30, RZ, 0x1f ;  /* 0x00001fff1e8a7589 */ /* 0x00072200000e0000 */
[----:B0-----:R-:W-:Y:S01]  /*22c0*/  @P3 FFMA.FTZ R140, R145, R140, R142 ;  /* 0x0000008c918c3223 */ /* 0x001fe2000001008e */
[----:B------:R-:W-:-:S03]  /*22d0*/  LEA R142, R36, R94, 0x4 ;  /* 0x0000005e248e7211 */ /* 0x000fc600078e20ff */
[----:B------:R-:W-:Y:S01]  /*22e0*/  FFMA.FTZ R127, R140, R28, R127 ;  /* 0x0000001c8c7f7223 */ /* 0x000fe2000001007f */
[----:B------:R-:W-:-:S03]  /*22f0*/  IADD3 R140, -R83, R71, -R36 ;  /* 0x00000047538c7210 */ /* 0x000fc60007ffe924 */
[----:B------:R-:W-:Y:S01]  /*2300*/  FFMA.FTZ R125, R132, R127, R125 ;  /* 0x0000007f847d7223 */ /* 0x000fe2000001007d */
[----:B-1----:R-:W-:-:S03]  /*2310*/  @P2 FFMA.FTZ R131, R141, R131, R32 ;  /* 0x000000838d832223 */ /* 0x002fc60000010020 */
[----:B--2---:R-:W-:Y:S01]  /*2320*/  FMUL.FTZ R139, R125, R121 ;  /* 0x000000797d8b7220 */ /* 0x004fe20000410000 */
[----:B------:R-:W-:Y:S01]  /*2330*/  ISETP.GE.AND P2, PT, R140, 0x1, PT ;  /* 0x000000018c00780c */ /* 0x000fe20003f46270 */
[----:B------:R-:W-:Y:S01]  /*2340*/  FFMA.FTZ R144, R0, R131, R31 ;  /* 0x0000008300907223 */ /* 0x000fe2000001001f */
[----:B------:R-:W-:Y:S01]  /*2350*/  FFMA.FTZ R131, R134, R125, R29 ;  /* 0x0000007d86837223 */ /* 0x000fe2000001001d */
[----:B---3--:R-:W-:Y:S01]  /*2360*/  FMUL.FTZ R30, R6, R139 ;  /* 0x0000008b061e7220 */ /* 0x008fe20000410000 */
[----:B----4-:R-:W-:Y:S02]  /*2370*/  FFMA.FTZ R35, R138, R35, R143 ;  /* 0x000000238a237223 */ /* 0x010fe4000001008f */
[----:B------:R-:W-:Y:S01]  /*2380*/  FFMA.FTZ R129, R128, R131, R137 ;  /* 0x0000008380817223 */ /* 0x000fe20000010089 */
[----:B------:R-:W-:Y:S01]  /*2390*/  FMUL.FTZ R34, R138, R34 ;  /* 0x000000228a227220 */ /* 0x000fe20000410000 */
[----:B------:R-:W-:Y:S01]  /*23a0*/  FMUL.FTZ R138, R127, R124 ;  /* 0x0000007c7f8a7220 */ /* 0x000fe20000410000 */
[----:B------:R-:W-:Y:S01]  /*23b0*/  FMUL.FTZ R32, R131, R126 ;  /* 0x0000007e83207220 */ /* 0x000fe20000410000 */
[----:B------:R-:W-:Y:S01]  /*23c0*/  FMUL.FTZ R137, R129, R69 ;  /* 0x0000004581897220 */ /* 0x000fe20000410000 */
[----:B------:R-:W-:Y:S01]  /*23d0*/  FADD.FTZ R0, -R31, R144 ;  /* 0x000000901f007221 */ /* 0x000fe20000010100 */
[----:B------:R-:W-:Y:S01]  /*23e0*/  FMUL.FTZ R31, R7, R138 ;  /* 0x0000008a071f7220 */ /* 0x000fe20000410000 */
[----:B------:R-:W-:Y:S01]  /*23f0*/  FMUL.FTZ R29, R5, R32 ;  /* 0x00000020051d7220 */ /* 0x000fe20000410000 */
[-C--:B------:R-:W-:Y:S01]  /*2400*/  FMUL.FTZ R28, R4, R137.reuse ;  /* 0x00000089041c7220 */ /* 0x080fe20000410000 */
[----:B------:R0:W-:Y:S01]  /*2410*/  @!P0 STS.64 [R136+0x12b8], R34 ;  /* 0x0012b82288008388 */ /* 0x0001e20000000a00 */
[----:B------:R-:W-:Y:S01]  /*2420*/  FFMA.FTZ R146, R128, R144, R33 ;  /* 0x0000009080927223 */ /* 0x000fe20000010021 */
[----:B------:R-:W-:-:S02]  /*2430*/  FFMA.FTZ R137, R0, R137, RZ ;  /* 0x0000008900897223 */ /* 0x000fc400000100ff */
[----:B------:R1:W-:Y:S01]  /*2440*/  STS.128 [R142+0x400], R28 ;  /* 0x0004001c8e007388 */ /* 0x0003e20000000c00 */
[----:B------:R-:W-:Y:S01]  /*2450*/  FADD.FTZ R128, -R33, R146 ;  /* 0x0000009221807221 */ /* 0x000fe20000010100 */
[-C--:B------:R-:W-:Y:S01]  /*2460*/  FFMA.FTZ R134, R134, R146.reuse, R133 ;  /* 0x0000009286867223 */ /* 0x080fe20000010085 */
[----:B------:R-:W-:Y:S01]  /*2470*/  FMUL.FTZ R33, R13, R146 ;  /* 0x000000920d217220 */ /* 0x000fe20000410000 */
[----:B------:R-:W-:Y:S01]  /*2480*/  BAR.SYNC.DEFER_BLOCKING 0x0 ;  /* 0x0000000000007b1d */ /* 0x000fe20000010000 */
[----:B------:R-:W-:Y:S01]  /*2490*/  FFMA.FTZ R143, R128, R32, R137 ;  /* 0x00000020808f7223 */ /* 0x000fe20000010089 */
[----:B------:R-:W-:Y:S01]  /*24a0*/  FMUL.FTZ R32, R12, R144 ;  /* 0x000000900c207220 */ /* 0x000fe20000410000 */
[-C--:B------:R-:W-:Y:S01]  /*24b0*/  FFMA.FTZ R144, R132, R134.reuse, R135 ;  /* 0x0000008684907223 */ /* 0x080fe20000010087 */
[----:B0-----:R-:W-:Y:S01]  /*24c0*/  FMUL.FTZ R34, R14, R134 ;  /* 0x000000860e227220 */ /* 0x001fe20000410000 */
[----:B------:R-:W-:Y:S02]  /*24d0*/  FADD.FTZ R132, -R133, R134 ;  /* 0x0000008685847221 */ /* 0x000fe40000010100 */
[----:B------:R-:W-:Y:S01]  /*24e0*/  FMUL.FTZ R35, R15, R144 ;  /* 0x000000900f237220 */ /* 0x000fe20000410000 */
[----:B------:R-:W-:Y:S01]  /*24f0*/  FADD.FTZ R133, -R135, R144 ;  /* 0x0000009087857221 */ /* 0x000fe20000010100 */
[----:B------:R1:W0:Y:S04]  /*2500*/  LDS R145, [R89+0x400] ;  /* 0x0004000059917984 */ /* 0x0002280000000800 */
[----:B------:R1:W2:Y:S04]  /*2510*/  LDS R141, [R89+0x480] ;  /* 0x00048000598d7984 */ /* 0x0002a80000000800 */
[----:B------:R1:W3:Y:S04]  /*2520*/  LDS R137, [R89+0x500] ;  /* 0x0005000059897984 */ /* 0x0002e80000000800 */
[----:B------:R1:W4:Y:S04]  /*2530*/  LDS R135, [R89+0x580] ;  /* 0x0005800059877984 */ /* 0x0003280000000800 */
[----:B------:R1:W-:Y:S01]  /*2540*/  STS.128 [R142+0x600], R32 ;  /* 0x000600208e007388 */ /* 0x0003e20000000c00 */
[----:B------:R-:W-:Y:S06]  /*2550*/  BAR.SYNC.DEFER_BLOCKING 0x0 ;  /* 0x0000000000007b1d */ /* 0x000fec0000010000 */
[----:B------:R-:W-:Y:S05]  /*2560*/  @!P2 BRA `(.L_x_10363) ;  /* 0x00000000003ca947 */ /* 0x000fea0003800000 */
[----:B------:R-:W5:Y:S01]  /*2570*/  LDS R147, [R89+0x600] ;  /* 0x0006000059937984 */ /* 0x000f620000000800 */
[C---:B-1----:R-:W-:Y:S02]  /*2580*/  IMAD R30, R130.reuse, UR18, RZ ;  /* 0x00000012821e7c24 */ /* 0x042fe4000f8e02ff */
[----:B------:R-:W-:Y:S02]  /*2590*/  IMAD R130, R130, UR20, RZ ;  /* 0x0000001482827c24 */ /* 0x000fe4000f8e02ff */
[----:B------:R-:W-:-:S04]  /*25a0*/  IMAD.WIDE.U32 R28, R73, UR18, R46 ;  /* 0x00000012491c7c25 */ /* 0x000fc8000f8e002e */
[C---:B------:R-:W-:Y:S01]  /*25b0*/  IMAD R33, R73.reuse, UR19, R30 ;  /* 0x0000001349217c24 */ /* 0x040fe2000f8e021e */
[----:B------:R-:W-:Y:S01]  /*25c0*/  LEA R32, P2, R28, UR26, 0x2 ;  /* 0x0000001a1c207c11 */ /* 0x000fe2000f8410ff */
[C---:B------:R-:W-:Y:S02]  /*25d0*/  IMAD R35, R73.reuse, UR21, R130 ;  /* 0x0000001549237c24 */ /* 0x040fe4000f8e0282 */
[----:B------:R-:W-:-:S04]  /*25e0*/  IMAD.WIDE.U32 R30, R73, UR20, R48 ;  /* 0x00000014491e7c25 */ /* 0x000fc8000f8e0030 */
[----:B------:R-:W-:Y:S01]  /*25f0*/  IMAD.IADD R33, R29, 0x1, R33 ;  /* 0x000000011d217824 */ /* 0x000fe200078e0221 */
[----:B------:R-:W-:Y:S02]  /*2600*/  IADD3 R29, R31, R35, RZ ;  /* 0x000000231f1d7210 */ /* 0x000fe40007ffe0ff */
[----:B------:R-:W-:Y:S02]  /*2610*/  LEA R34, P3, R30, UR28, 0x2 ;  /* 0x0000001c1e227c11 */ /* 0x000fe4000f8610ff */
[----:B------:R-:W-:Y:S02]  /*2620*/  LEA.HI.X R33, R28, UR27, R33, 0x2, P2 ;  /* 0x0000001b1c217c11 */ /* 0x000fe400090f1421 */
[----:B------:R-:W-:-:S03]  /*2630*/  LEA.HI.X R35, R30, UR29, R29, 0x2, P3 ;  /* 0x0000001d1e237c11 */ /* 0x000fc600098f141d */
[----:B0-----:R0:W-:Y:S04]  /*2640*/  REDG.E.ADD.F32.FTZ.RN.STRONG.GPU desc[UR12][R32.64], R145 ;  /* 0x00000091200079a6 */ /* 0x0011e8000c10f38c */
[----:B-----5:R0:W-:Y:S02]  /*2650*/  REDG.E.ADD.F32.FTZ.RN.STRONG.GPU desc[UR12][R34.64], R147 ;  /* 0x00000093220079a6 */ /* 0x0201e4000c10f38c */
.L_x_10363:
[----:B------:R-:W-:Y:S05]  /*2660*/  BSYNC B0 ;  /* 0x0000000000007941 */ /* 0x000fea0003800000 */
.L_x_10362:
[----:B01----:R0:W1:Y:S01]  /*2670*/  LDS R33, [R89+0x680] ;  /* 0x0006800059217984 */ /* 0x0030620000000800 */
[----:B------:R-:W-:Y:S01]  /*2680*/  ISETP.GE.AND P2, PT, R140, 0x21, PT ;  /* 0x000000218c00780c */ /* 0x000fe20003f46270 */
[----:B------:R-:W-:Y:S01]  /*2690*/  USHF.L.U64.HI UR23, UR5, 0x2, UR6 ;  /* 0x0000000205177899 */ /* 0x000fe20008010206 */
[----:B------:R-:W-:Y:S01]  /*26a0*/  FFMA.FTZ R32, R132, R139, R143 ;  /* 0x0000008b84207223 */ /* 0x000fe2000001008f */
[----:B------:R-:W-:Y:S01]  /*26b0*/  USHF.L.U32 UR24, UR5, 0x2, URZ ;  /* 0x0000000205187899 */ /* 0x000fe2000800063f */
[----:B------:R-:W-:Y:S01]  /*26c0*/  FMUL.FTZ R29, R133, R138 ;  /* 0x0000008a851d7220 */ /* 0x000fe20000410000 */
[----:B------:R-:W-:Y:S01]  /*26d0*/  BSSY B0, `(.L_x_10364) ;  /* 0x000000f000007945 */ /* 0x000fe20003800000 */
[----:B------:R-:W-:Y:S01]  /*26e0*/  ISETP.GE.AND P3, PT, R140, 0x41, PT ;  /* 0x000000418c00780c */ /* 0x000fe20003f66270 */
        /* <DEDUP_REMOVED lines=9> */
[----:B------:R-:W-:-:S03]  /*2780*/  IADD3 R31, R31, R35, RZ ;  /* 0x000000231f1f7210 */ /* 0x000fc60007ffe0ff */
[----:B------:R-:W-:Y:S02]  /*2790*/  IMAD.IADD R29, R29, 0x1, R139 ;  /* 0x000000011d1d7824 */ /* 0x000fe400078e028b */
[----:B--2---:R0:W-:Y:S04]  /*27a0*/  REDG.E.ADD.F32.FTZ.RN.STRONG.GPU desc[UR12][R30.64], R141 ;  /* 0x0000008d1e0079a6 */ /* 0x0041e8000c10f38c */
[----:B-1----:R0:W-:Y:S02]  /*27b0*/  REDG.E.ADD.F32.FTZ.RN.STRONG.GPU desc[UR12][R28.64], R33 ;  /* 0x000000211c0079a6 */ /* 0x0021e4000c10f38c */
.L_x_10365:
[----:B------:R-:W-:Y:S05]  /*27c0*/  BSYNC B0 ;  /* 0x0000000000007941 */ /* 0x000fea0003800000 */
.L_x_10364:
[----:B01----:R0:W1:Y:S01]  /*27d0*/  LDS R33, [R89+0x700] ;  /* 0x0007000059217984 */ /* 0x0030620000000800 */
[----:B------:R-:W-:Y:S04]  /*27e0*/  BSSY B0, `(.L_x_10366) ;  /* 0x0000008000007945 */ /* 0x000fe80003800000 */
[----:B------:R-:W-:Y:S05]  /*27f0*/  @!P3 BRA `(.L_x_10367) ;  /* 0x000000000018b947 */ /* 0x000fea0003800000 */
[----:B------:R-:W-:-:S04]  /*2800*/  IMAD.WIDE.U32 R30, R50, UR24, R58 ;  /* 0x00000018321e7c25 */ /* 0x000fc8000f8e003a */
[----:B------:R-:W-:Y:S01]  /*2810*/  IMAD.WIDE.U32 R28, R52, UR24, R64 ;  /* 0x00000018341c7c25 */ /* 0x000fe2000f8e0040 */
[----:B------:R-:W-:-:S04]  /*2820*/  IADD3 R31, R35, R31, RZ ;  /* 0x0000001f231f7210 */ /* 0x000fc80007ffe0ff */
[----:B------:R-:W-:Y:S01]  /*2830*/  IADD3 R29, R139, R29, RZ ;  /* 0x0000001d8b1d7210 */ /* 0x000fe20007ffe0ff */
[----:B---3--:R3:W-:Y:S04]  /*2840*/  REDG.E.ADD.F32.FTZ.RN.STRONG.GPU desc[UR12][R30.64], R137 ;  /* 0x000000891e0079a6 */ /* 0x0087e8000c10f38c */
[----:B-1----:R3:W-:Y:S02]  /*2850*/  REDG.E.ADD.F32.FTZ.RN.STRONG.GPU desc[UR12][R28.64], R33 ;  /* 0x000000211c0079a6 */ /* 0x0027e4000c10f38c */
.L_x_10367:
[----:B------:R-:W-:Y:S05]  /*2860*/  BSYNC B0 ;  /* 0x0000000000007941 */ /* 0x000fea0003800000 */
.L_x_10366:
[----:B-1-3--:R1:W3:Y:S01]  /*2870*/  LDS R33, [R89+0x780] ;  /* 0x0007800059217984 */ /* 0x00a2e20000000800 */
[----:B------:R-:W-:Y:S04]  /*2880*/  BSSY B0, `(.L_x_10368) ;  /* 0x0000008000007945 */ /* 0x000fe80003800000 */
[----:B------:R-:W-:Y:S05]  /*2890*/  @!P4 BRA `(.L_x_10369) ;  /* 0x000000000018c947 */ /* 0x000fea0003800000 */
[----:B------:R-:W-:-:S04]  /*28a0*/  IMAD.WIDE.U32 R30, R50, UR24, R60 ;  /* 0x00000018321e7c25 */ /* 0x000fc8000f8e003c */
[----:B------:R-:W-:-:S04]  /*28b0*/  IMAD.WIDE.U32 R28, R52, UR24, R66 ;  /* 0x00000018341c7c25 */ /* 0x000fc8000f8e0042 */
[----:B------:R-:W-:Y:S01]  /*28c0*/  IMAD.IADD R31, R35, 0x1, R31 ;  /* 0x00000001231f7824 */ /* 0x000fe200078e021f */
[----:B------:R-:W-:-:S04]  /*28d0*/  IADD3 R29, R139, R29, RZ ;  /* 0x0000001d8b1d7210 */ /* 0x000fc80007ffe0ff */
[----:B----4-:R4:W-:Y:S04]  /*28e0*/  REDG.E.ADD.F32.FTZ.RN.STRONG.GPU desc[UR12][R30.64], R135 ;  /* 0x000000871e0079a6 */ /* 0x0109e8000c10f38c */
[----:B---3--:R4:W-:Y:S02]  /*28f0*/  REDG.E.ADD.F32.FTZ.RN.STRONG.GPU desc[UR12][R28.64], R33 ;  /* 0x000000211c0079a6 */ /* 0x0089e4000c10f38c */
.L_x_10369:
[----:B------:R-:W-:Y:S05]  /*2900*/  BSYNC B0 ;  /* 0x0000000000007941 */ /* 0x000fea0003800000 */
.L_x_10368:
[----:B----4-:R-:W4:Y:S01]  /*2910*/  SHFL.DOWN P2, R31, R32, 0x1, 0x1f ;  /* 0x08201f00201f7f89 */ /* 0x010f220000040000 */
[----:B------:R-:W-:Y:S01]  /*2920*/  ISETP.NE.AND P3, PT, R95, RZ, PT ;  /* 0x000000ff5f00720c */ /* 0x000fe20003f65270 */
[-C--:B------:R-:W-:Y:S01]  /*2930*/  FMUL.FTZ R29, R68, R125.reuse ;  /* 0x0000007d441d7220 */ /* 0x080fe20000410000 */
[----:B------:R-:W-:Y:S01]  /*2940*/  FMUL.FTZ R125, R26, R125 ;  /* 0x0000007d1a7d7220 */ /* 0x000fe20000410000 */
[-C--:B------:R-:W-:Y:S01]  /*2950*/  FMUL.FTZ R26, R25, R131.reuse ;  /* 0x00000083191a7220 */ /* 0x080fe20000410000 */
[C---:B------:R-:W-:Y:S01]  /*2960*/  FMUL.FTZ R131, R68.reuse, R131 ;  /* 0x0000008344837220 */ /* 0x040fe20000410000 */
[-C--:B------:R-:W-:Y:S01]  /*2970*/  FMUL.FTZ R25, R68, R129.reuse ;  /* 0x0000008144197220 */ /* 0x080fe20000410000 */
[----:B------:R-:W-:Y:S01]  /*2980*/  FMUL.FTZ R29, R29, R132 ;  /* 0x000000841d1d7220 */ /* 0x000fe20000410000 */
[----:B------:R-:W-:Y:S01]  /*2990*/  FMUL.FTZ R129, R24, R129 ;  /* 0x0000008118817220 */ /* 0x000fe20000410000 */
[----:B------:R-:W-:Y:S01]  /*29a0*/  FMUL.FTZ R128, R131, R128 ;  /* 0x0000008083807220 */ /* 0x000fe20000410000 */
[----:B------:R-:W-:Y:S01]  /*29b0*/  FMUL.FTZ R25, R25, R0 ;  /* 0x0000000019197220 */ /* 0x000fe20000410000 */
[----:B------:R-:W-:Y:S01]  /*29c0*/  FFMA.FTZ R29, R6, R125, R29 ;  /* 0x0000007d061d7223 */ /* 0x000fe2000001001d */
[----:B------:R-:W-:Y:S01]  /*29d0*/  BSSY B0, `(.L_x_10370) ;  /* 0x0000023000007945 */ /* 0x000fe20003800000 */
[----:B------:R-:W-:Y:S01]  /*29e0*/  FFMA.FTZ R128, R5, R26, R128 ;  /* 0x0000001a05807223 */ /* 0x000fe20000010080 */
[----:B------:R-:W5:Y:S01]  /*29f0*/  @!P3 S2R R135, SR_CgaCtaId ;  /* 0x000000000087b919 */ /* 0x000f620000008800 */
[----:B------:R-:W-:Y:S01]  /*2a00*/  @!P3 MOV R30, 0x400 ;  /* 0x00000400001eb802 */ /* 0x000fe20000000f00 */
[----:B------:R-:W-:Y:S01]  /*2a10*/  FFMA.FTZ R25, R4, R129, R25 ;  /* 0x0000008104197223 */ /* 0x000fe20000010019 */
[----:B------:R-:W-:Y:S01]  /*2a20*/  FFMA.FTZ R22, R125, R121, R22 ;  /* 0x000000797d167223 */ /* 0x000fe20000010016 */
[----:B------:R-:W-:Y:S01]  /*2a30*/  FFMA.FTZ R21, R26, R126, R21 ;  /* 0x0000007e1a157223 */ /* 0x000fe20000010015 */
[----:B------:R-:W-:Y:S01]  /*2a40*/  FFMA.FTZ R20, R129, R69, R20 ;  /* 0x0000004581147223 */ /* 0x000fe20000010014 */
[----:B------:R-:W-:Y:S01]  /*2a50*/  FADD.FTZ R18, R29, R18 ;  /* 0x000000121d127221 */ /* 0x000fe20000010000 */
[----:B------:R-:W-:Y:S01]  /*2a60*/  FADD.FTZ R17, R128, R17 ;  /* 0x0000001180117221 */ /* 0x000fe20000010000 */
[----:B------:R-:W-:Y:S01]  /*2a70*/  FADD.FTZ R16, R25, R16 ;  /* 0x0000001019107221 */ /* 0x000fe20000010000 */
[----:B----4-:R-:W-:-:S05]  /*2a80*/  @P2 FADD R31, R32, R31 ;  /* 0x0000001f201f2221 */ /* 0x010fca0000000000 */
[----:B------:R-:W4:Y:S01]  /*2a90*/  SHFL.DOWN P2, R28, R31, 0x2, 0x1f ;  /* 0x08401f001f1c7f89 */ /* 0x000f220000040000 */
[----:B-----5:R-:W-:Y:S01]  /*2aa0*/  @!P3 LEA R94, R135, R30, 0x18 ;  /* 0x0000001e875eb211 */ /* 0x020fe200078ec0ff */
[----:B------:R-:W-:-:S04]  /*2ab0*/  FMUL.FTZ R30, R68, R127 ;  /* 0x0000007f441e7220 */ /* 0x000fc80000410000 */
[----:B------:R-:W-:Y:S01]  /*2ac0*/  FMUL.FTZ R30, R30, R133 ;  /* 0x000000851e1e7220 */ /* 0x000fe20000410000 */
[----:B----4-:R-:W-:-:S05]  /*2ad0*/  @P2 FADD R28, R31, R28 ;  /* 0x0000001c1f1c2221 */ /* 0x010fca0000000000 */
[----:B---3--:R-:W3:Y:S02]  /*2ae0*/  SHFL.DOWN P2, R33, R28, 0x4, 0x1f ;  /* 0x08801f001c217f89 */ /* 0x008ee40000040000 */
[----:B---3--:R-:W-:Y:S01]  /*2af0*/  @P2 FADD R33, R28, R33 ;  /* 0x000000211c212221 */ /* 0x008fe20000000000 */
[----:B------:R-:W-:-:S04]  /*2b00*/  FMUL.FTZ R28, R27, R127 ;  /* 0x0000007f1b1c7220 */ /* 0x000fc80000410000 */
[----:B------:R-:W3:Y:S01]  /*2b10*/  SHFL.DOWN P2, R34, R33, 0x8, 0x1f ;  /* 0x09001f0021227f89 */ /* 0x000ee20000040000 */
[----:B------:R-:W-:Y:S01]  /*2b20*/  FFMA.FTZ R30, R7, R28, R30 ;  /* 0x0000001c071e7223 */ /* 0x000fe2000001001e */
[----:B------:R-:W-:-:S03]  /*2b30*/  FFMA.FTZ R23, R28, R124, R23 ;  /* 0x0000007c1c177223 */ /* 0x000fc60000010017 */
[----:B------:R-:W-:Y:S01]  /*2b40*/  FADD.FTZ R19, R30, R19 ;  /* 0x000000131e137221 */ /* 0x000fe20000010000 */
[----:B---3--:R-:W-:-:S05]  /*2b50*/  @P2 FADD R34, R33, R34 ;  /* 0x0000002221222221 */ /* 0x008fca0000000000 */
[----:B------:R-:W3:Y:S02]  /*2b60*/  SHFL.DOWN P2, R35, R34, 0x10, 0x1f ;  /* 0x0a001f0022237f89 */ /* 0x000ee40000040000 */
[----:B---3--:R-:W-:-:S05]  /*2b70*/  @P2 FADD R35, R34, R35 ;  /* 0x0000002322232221 */ /* 0x008fca0000000000 */
[----:B------:R3:W-:Y:S01]  /*2b80*/  @!P3 STS [R94+0x804], R35 ;  /* 0x000804235e00b388 */ /* 0x0007e20000000800 */
[----:B------:R-:W-:Y:S06]  /*2b90*/  BAR.SYNC.DEFER_BLOCKING 0x0 ;  /* 0x0000000000007b1d */ /* 0x000fec0000010000 */
[----:B------:R-:W-:Y:S05]  /*2ba0*/  @P0 BRA `(.L_x_10371) ;  /* 0x0000000000140947 */ /* 0x000fea0003800000 */
[----:B------:R-:W-:Y:S02]  /*2bb0*/  ISETP.NE.AND P0, PT, R91, UR25, PT ;  /* 0x000000195b007c0c */ /* 0x000fe4000bf05270 */
[----:B------:R-:W-:-:S11]  /*2bc0*/  LEA R24, R73, R94, 0x2 ;  /* 0x0000005e49187211 */ /* 0x000fd600078e10ff */
[----:B------:R-:W3:Y:S02]  /*2bd0*/  @P0 LDS R0, [R24+0x1ab8] ;  /* 0x001ab80018000984 */ /* 0x000ee40000000800 */
[----:B---3--:R-:W-:-:S05]  /*2be0*/  @P0 FADD.FTZ R35, R35, R0 ;  /* 0x0000000023230221 */ /* 0x008fca0000010000 */
[----:B------:R4:W-:Y:S02]  /*2bf0*/  STS [R24+0x1ab8], R35 ;  /* 0x001ab82318007388 */ /* 0x0009e40000000800 */
.L_x_10371:
[----:B------:R-:W-:Y:S05]  /*2c00*/  BSYNC B0 ;  /* 0x0000000000007941 */ /* 0x000fea0003800000 */
.L_x_10370:
[----:B------:R-:W-:Y:S01]  /*2c10*/  VIADD R73, R73, 0x1 ;  /* 0x0000000149497836 */ /* 0x000fe20000000000 */
[----:B------:R-:W-:-:S04]  /*2c20*/  UIADD3 UR5, UP0, UR5, 0x1, URZ ;  /* 0x0000000105057890 */ /* 0x000fc8000ff1e03f */
[----:B------:R-:W-:Y:S01]  /*2c30*/  ISETP.GE.AND P0, PT, R73, UR30, PT ;  /* 0x0000001e49007c0c */ /* 0x000fe2000bf06270 */
[----:B------:R-:W-:-:S12]  /*2c40*/  UIADD3.X UR6, URZ, UR6, URZ, UP0, !UPT ;  /* 0x000000063f067290 */ /* 0x000fd800087fe43f */
[----:B------:R-:W-:Y:S05]  /*2c50*/  @!P0 BRA `(.L_x_10372) ;  /* 0xffffffe800948947 */ /* 0x000fea000383ffff */
.L_x_10359:
[----:B------:R-:W5:Y:S08]  /*2c60*/  S2UR UR6, SR_CgaCtaId ;  /* 0x00000000000679c3 */ /* 0x000f700000008800 */
[----:B------:R-:W-:Y:S01]  /*2c70*/  BAR.SYNC.DEFER_BLOCKING 0x0 ;  /* 0x0000000000007b1d */ /* 0x000fe20000010000 */
[----:B------:R-:W-:Y:S02]  /*2c80*/  ISETP.NE.AND P0, PT, R36, RZ, PT ;  /* 0x000000ff2400720c */ /* 0x000fe40003f05270 */
[----:B------:R-:W-:-:S03]  /*2c90*/  IADD3 R4, P2, R44, R83, RZ ;  /* 0x000000532c047210 */ /* 0x000fc60007f5e0ff */
[----:B------:R-:W-:Y:S02]  /*2ca0*/  UMOV UR5, 0x400 ;  /* 0x0000040000057882 */ /* 0x000fe40000000000 */
[----:B------:R-:W0:Y:S01]  /*2cb0*/  LDC.64 R10, c[0x0][0x388] ;  /* 0x0000e200ff0a7b82 */ /* 0x000e220000000a00 */
[----:B------:R-:W-:Y:S01]  /*2cc0*/  BSSY B0, `(.L_x_10373) ;  /* 0x000001e000007945 */ /* 0x000fe20003800000 */
[----:B------:R-:W-:Y:S01]  /*2cd0*/  LEA.HI.X.SX32 R5, R83, R45, 0x1, P2 ;  /* 0x0000002d53057211 */ /* 0x000fe200010f0eff */
[----:B-----5:R-:W-:Y:S01]  /*2ce0*/  ULEA UR5, UR6, UR5, 0x18 ;  /* 0x0000000506057291 */ /* 0x020fe2000f8ec03f */
[----:B------:R5:W-:Y:S01]  /*2cf0*/  STS.128 [R78], R20 ;  /* 0x000000144e007388 */ /* 0x000be20000000c00 */
[----:B------:R-:W-:-:S03]  /*2d00*/  NOP ;  /* 0x0000000000007918 */ /* 0x000fc60000000000 */
[----:B------:R-:W-:Y:S01]  /*2d10*/  LDS R13, [R79] ;  /* 0x000000004f0d7984 */ /* 0x000fe20000000800 */
[----:B---3--:R-:W-:Y:S01]  /*2d20*/  MOV R94, UR5 ;  /* 0x00000005005e7c02 */ /* 0x008fe20008000f00 */
[C---:B0-----:R-:W-:Y:S02]  /*2d30*/  IMAD R0, R10.reuse, UR14, RZ ;  /* 0x0000000e0a007c24 */ /* 0x041fe4000f8e02ff */
[----:B------:R-:W-:Y:S01]  /*2d40*/  LDS R15, [R79+0x80] ;  /* 0x000080004f0f7984 */ /* 0x000fe20000000800 */
[----:B------:R-:W-:-:S03]  /*2d50*/  IMAD.WIDE.U32 R6, R10, UR15, RZ ;  /* 0x0000000f0a067c25 */ /* 0x000fc6000f8e00ff */
[----:B------:R-:W-:Y:S01]  /*2d60*/  LDS R25, [R79+0x100] ;  /* 0x000100004f197984 */ /* 0x000fe20000000800 */
[----:B------:R-:W-:-:S03]  /*2d70*/  IMAD R11, R11, UR15, R0 ;  /* 0x0000000f0b0b7c24 */ /* 0x000fc6000f8e0200 */
[----:B------:R-:W-:Y:S02]  /*2d80*/  LDS R27, [R79+0x180] ;  /* 0x000180004f1b7984 */ /* 0x000fe40000000800 */
[----:B-----5:R-:W-:Y:S02]  /*2d90*/  IADD3 R23, R7, R11, RZ ;  /* 0x0000000b07177210 */ /* 0x020fe40007ffe0ff */
[----:B------:R-:W-:Y:S01]  /*2da0*/  @!P0 STS [UR5+0x200], R81 ;  /* 0x00020051ff008988 */ /* 0x000fe20008000805 */
        /* <DEDUP_REMOVED lines=15> */
.L_x_10374:
[----:B------:R-:W-:Y:S05]  /*2ea0*/  BSYNC B0 ;  /* 0x0000000000007941 */ /* 0x000fea0003800000 */
.L_x_10373:
        /* <DEDUP_REMOVED lines=9> */
[----:B0-----:R-:W-:Y:S01]  /*2f40*/  IMAD R11, R119, UR9, R0 ;  /* 0x00000009770b7c24 */ /* 0x001fe2000f8e0200 */
[----:B------:R-:W-:Y:S01]  /*2f50*/  ULDC.64 UR8, c[0x0][0x3e0] ;  /* 0x0000f80000087ab9 */ /* 0x000fe20000000a00 */
[----:B------:R-:W-:-:S02]  /*2f60*/  IADD3 R9, P4, R6, UR7, RZ ;  /* 0x0000000706097c10 */ /* 0x000fc4000ff9e0ff */
[----:B------:R-:W-:Y:S02]  /*2f70*/  IADD3 R6, P5, R82, UR8, RZ ;  /* 0x0000000852067c10 */ /* 0x000fe4000ffbe0ff */
[----:B------:R-:W-:Y:S02]  /*2f80*/  ISETP.GE.AND P3, PT, R88, R21, PT ;  /* 0x000000155800720c */ /* 0x000fe40003f66270 */
[----:B------:R-:W-:Y:S02]  /*2f90*/  IADD3.X R7, R11, UR22, R7, P4, !PT ;  /* 0x000000160b077c10 */ /* 0x000fe4000a7fe407 */
[----:B------:R-:W-:Y:S02]  /*2fa0*/  IADD3.X R0, R80, UR9, RZ, P5, !PT ;  /* 0x0000000950007c10 */ /* 0x000fe4000affe4ff */
[----:B------:R-:W-:-:S04]  /*2fb0*/  LEA R6, P4, R9, R6, 0x2 ;  /* 0x0000000609067211 */ /* 0x000fc800078810ff */
[----:B------:R-:W-:Y:S01]  /*2fc0*/  LEA.HI.X R7, R9, R0, R7, 0x2, P4 ;  /* 0x0000000009077211 */ /* 0x000fe200020f1407 */
[----:B------:R-:W-:Y:S01]  /*2fd0*/  FADD.FTZ R0, R16, R113 ;  /* 0x0000007110007221 */ /* 0x000fe20000010000 */
[----:B------:R-:W0:Y:S03]  /*2fe0*/  LDC.64 R8, c[0x0][0x3a8] ;  /* 0x0000ea00ff087b82 */ /* 0x000e260000000a00 */
[----:B------:R-:W-:Y:S04]  /*2ff0*/  @!P2 STG.E desc[UR12][R6.64+0x80], R25 ;  /* 0x000080190600a986 */ /* 0x000fe8000c10190c */
[----:B------:R-:W-:Y:S04]  /*3000*/  @!P1 STG.E desc[UR12][R6.64], R15 ;  /* 0x0000000f06009986 */ /* 0x000fe8000c10190c */
[----:B------:R0:W-:Y:S01]  /*3010*/  @!P3 STG.E desc[UR12][R6.64+0x100], R27 ;  /* 0x0001001b0600b986 */ /* 0x0001e2000c10190c */
[----:B------:R-:W-:Y:S01]  /*3020*/  BAR.SYNC.DEFER_BLOCKING 0x0 ;  /* 0x0000000000007b1d */ /* 0x000fe20000010000 */
[----:B0-----:R-:W-:-:S05]  /*3030*/  IMAD.WIDE.U32 R6, R8, UR15, RZ ;  /* 0x0000000f08067c25 */ /* 0x001fca000f8e00ff */
[----:B------:R0:W-:Y:S01]  /*3040*/  STS.128 [R78], R16 ;  /* 0x000000104e007388 */ /* 0x0001e20000000c00 */
[----:B------:R-:W-:-:S03]  /*3050*/  NOP ;  /* 0x0000000000007918 */ /* 0x000fc60000000000 */
[----:B------:R-:W-:Y:S04]  /*3060*/  LDS R11, [R79] ;  /* 0x000000004f0b7984 */ /* 0x000fe80000000800 */
[----:B------:R-:W-:Y:S04]  /*3070*/  LDS R13, [R79+0x80] ;  /* 0x000080004f0d7984 */ /* 0x000fe80000000800 */
[----:B------:R-:W-:Y:S01]  /*3080*/  LDS R21, [R79+0x100] ;  /* 0x000100004f157984 */ /* 0x000fe20000000800 */
[----:B0-----:R-:W-:Y:S01]  /*3090*/  FADD.FTZ R17, R0, R17 ;  /* 0x0000001100117221 */ /* 0x001fe20000010000 */
[----:B------:R-:W-:-:S02]  /*30a0*/  IMAD R0, R8, UR14, RZ ;  /* 0x0000000e08007c24 */ /* 0x000fc4000f8e02ff */
[----:B------:R-:W-:Y:S01]  /*30b0*/  LDS R23, [R79+0x180] ;  /* 0x000180004f177984 */ /* 0x000fe20000000800 */
[----:B------:R-:W-:Y:S01]  /*30c0*/  FADD.FTZ R18, R17, R18 ;  /* 0x0000001211127221 */ /* 0x000fe20000010000 */
[----:B------:R-:W-:Y:S02]  /*30d0*/  IMAD R9, R9, UR15, R0 ;  /* 0x0000000f09097c24 */ /* 0x000fe4000f8e0200 */
[----:B------:R-:W-:Y:S01]  /*30e0*/  @!P0 STS [R94+0x200], R81 ;  /* 0x000200515e008388 */ /* 0x000fe20000000800 */
[----:B------:R-:W-:Y:S01]  /*30f0*/  FADD.FTZ R113, R18, R19 ;  /* 0x0000001312717221 */ /* 0x000fe20000010000 */
[----:B------:R-:W-:Y:S01]  /*3100*/  IMAD.IADD R17, R7, 0x1, R9 ;  /* 0x0000000107117824 */ /* 0x000fe200078e0209 */
        /* <DEDUP_REMOVED lines=15> */
.L_x_10376:
[----:B------:R-:W-:Y:S05]  /*3200*/  BSYNC B0 ;  /* 0x0000000000007941 */ /* 0x000fea0003800000 */
.L_x_10375:
        /* <DEDUP_REMOVED lines=8> */
[----:B------:R-:W-:Y:S01]  /*3290*/  UIADD3 UR4, UR4, -0x80, URZ ;  /* 0xffffff8004047890 */ /* 0x000fe2000fffe03f */
[----:B------:R-:W-:Y:S01]  /*32a0*/  ISETP.GT.AND P5, PT, R91, 0x1, PT ;  /* 0x000000015b00780c */ /* 0x000fe20003fa4270 */
[----:B0-----:R-:W-:Y:S01]  /*32b0*/  IMAD R9, R119, UR9, R0 ;  /* 0x0000000977097c24 */ /* 0x001fe2000f8e0200 */
[----:B------:R-:W-:Y:S01]  /*32c0*/  ULDC.64 UR8, c[0x0][0x3f0] ;  /* 0x0000fc0000087ab9 */ /* 0x000fe20000000a00 */
[----:B------:R-:W-:-:S02]  /*32d0*/  IADD3 R7, P3, R4, UR7, RZ ;  /* 0x0000000704077c10 */ /* 0x000fc4000ff7e0ff */
[----:B------:R-:W-:Y:S02]  /*32e0*/  IADD3 R4, P4, R82, UR8, RZ ;  /* 0x0000000852047c10 */ /* 0x000fe4000ff9e0ff */
[----:B------:R-:W-:Y:S02]  /*32f0*/  IADD3.X R5, R9, UR22, R5, P3, !PT ;  /* 0x0000001609057c10 */ /* 0x000fe40009ffe405 */
[----:B------:R-:W-:Y:S02]  /*3300*/  IADD3.X R0, R80, UR9, RZ, P4, !PT ;  /* 0x0000000950007c10 */ /* 0x000fe4000a7fe4ff */
[----:B------:R-:W-:Y:S02]  /*3310*/  LEA R4, P3, R7, R4, 0x2 ;  /* 0x0000000407047211 */ /* 0x000fe400078610ff */
[----:B------:R-:W-:Y:S02]  /*3320*/  IADD3 R107, P4, R107, -0x200, RZ ;  /* 0xfffffe006b6b7810 */ /* 0x000fe40007f9e0ff */
[----:B------:R-:W-:-:S02]  /*3330*/  LEA.HI.X R5, R7, R0, R5, 0x2, P3 ;  /* 0x0000000007057211 */ /* 0x000fc400018f1405 */
[----:B------:R-:W-:Y:S02]  /*3340*/  IADD3 R103, P3, R103, -0x200, RZ ;  /* 0xfffffe0067677810 */ /* 0x000fe40007f7e0ff */
[----:B------:R-:W-:Y:S01]  /*3350*/  IADD3 R91, R91, -0x1, RZ ;  /* 0xffffffff5b5b7810 */ /* 0x000fe20007ffe0ff */
        /* <DEDUP_REMOVED lines=9> */
[----:B------:R-:W-:Y:S02]  /*33f0*/  IADD3.X R109, R109, -0x1, RZ, P2, !PT ;  /* 0xffffffff6d6d7810 */ /* 0x000fe400017fe4ff */
[----:B------:R-:W-:Y:S01]  /*3400*/  IADD3.X R105, R105, -0x1, RZ, P4, !PT ;  /* 0xffffffff69697810 */ /* 0x000fe200027fe4ff */
[----:B------:R-:W-:Y:S06]  /*3410*/  @P5 BRA `(.L_x_10377) ;  /* 0xffffffd800445947 */ /* 0x000fec000383ffff */
.L_x_10358:
[----:B------:R-:W-:Y:S02]  /*3420*/  ULDC.64 UR4, c[0x0][0x3d8] ;  /* 0x0000f60000047ab9 */ /* 0x000fe40000000a00 */
[----:B------:R-:W-:-:S04]  /*3430*/  ISETP.NE.U32.AND P0, PT, RZ, UR4, PT ;  /* 0x00000004ff007c0c */ /* 0x000fc8000bf05070 */
[----:B------:R-:W-:-:S13]  /*3440*/  ISETP.NE.AND.EX P0, PT, RZ, UR5, PT, P0 ;  /* 0x00000005ff007c0c */ /* 0x000fda000bf05300 */
[----:B------:R-:W-:Y:S05]  /*3450*/  @!P0 BRA `(.L_x_10378) ;  /* 0x00000000005c8947 */ /* 0x000fea0003800000 */
[----:B------:R-:W3:Y:S01]  /*3460*/  SHFL.DOWN P0, R0, R115, 0x1, 0x1f ;  /* 0x08201f0073007f89 */ /* 0x000ee20000000000 */
[----:B------:R-:W-:Y:S01]  /*3470*/  BSSY B0, `(.L_x_10378) ;  /* 0x0000015000007945 */ /* 0x000fe20003800000 */
[----:B0-----:R-:W0:Y:S01]  /*3480*/  S2R R4, SR_LANEID ;  /* 0x0000000000047919 */ /* 0x001e220000000000 */
        /* <DEDUP_REMOVED lines=19> */
.L_x_10379:
[----:B------:R-:W-:Y:S05]  /*35c0*/  BSYNC B0 ;  /* 0x0000000000007941 */ /* 0x000fea0003800000 */
.L_x_10378:
        /* <DEDUP_REMOVED lines=29> */
.L_x_10381:
[----:B------:R-:W3:Y:S02]  /*37a0*/  S2R R9, SR_TID.X ;  /* 0x0000000000097919 */ /* 0x000ee40000002100 */
.L_x_10382:
[----:B------:R-:W-:Y:S05]  /*37b0*/  BSYNC B0 ;  /* 0x0000000000007941 */ /* 0x000fea0003800000 */
.L_x_10380:
        /* <DEDUP_REMOVED lines=8> */
[----:B------:R-:W-:-:S04]  /*3840*/  IMAD.WIDE.U32 R2, R119, UR6, RZ ;  /* 0x0000000677027c25 */ /* 0x000fc8000f8e00ff */
[----:B0-----:R-:W-:Y:S01]  /*3850*/  IMAD R13, R119, UR7, R106 ;  /* 0x00000007770d7c24 */ /* 0x001fe2000f8e026a */
[----:B------:R-:W-:-:S04]  /*3860*/  ULDC.64 UR6, c[0x0][0x340] ;  /* 0x0000d00000067ab9 */ /* 0x000fc80000000a00 */
[----:B------:R-:W-:Y:S01]  /*3870*/  IADD3 R13, R3, R13, RZ ;  /* 0x0000000d030d7210 */ /* 0x000fe20007ffe0ff */
[----:B---3--:R-:W-:-:S03]  /*3880*/  ULEA UR4, UR5, UR4, 0x18 ;  /* 0x0000000405047291 */ /* 0x008fc6000f8ec03f */
[----:B------:R-:W-:-:S09]  /*3890*/  ULDC UR5, c[0x0][0x0] ;  /* 0x0000000000057ab9 */ /* 0x000fd20000000800 */
.L_x_10383:
[----:B------:R-:W-:Y:S01]  /*38a0*/  LEA R0, R9, UR4, 0x2 ;  /* 0x0000000409007c11 */ /* 0x000fe2000f8e10ff */
[----:B------:R-:W-:Y:S01]  /*38b0*/  IMAD.MOV.U32 R5, RZ, RZ, R13 ;  /* 0x000000ffff057224 */ /* 0x000fe200078e000d */
[----:B-1----:R-:W-:-:S03]  /*38c0*/  SHF.R.S32.HI R4, RZ, 0x1f, R9 ;  /* 0x0000001fff047819 */ /* 0x002fc60000011409 */
[----:B0-----:R-:W0:Y:S02]  /*38d0*/  LDS R11, [R0+0x1ab8] ;  /* 0x001ab800000b7984 */ /* 0x001e240000000800 */
        /* <DEDUP_REMOVED lines=12> */
.L_x_10384:
        /* <DEDUP_REMOVED lines=14> */
.L_x_11052:


//--------------------- .text._Z25selective_scan_bwd_kernelI32Selective_Scan_bwd_kernel_traitsILi32ELi4ELb0ELb1ELb1ELb0ELb1EffEEv12SSMParamsBwd --------------------------
	.section	.text._Z25selective_scan_bwd_kernelI32Selective_Scan_bwd_kernel_traitsILi32ELi4ELb0ELb1ELb1ELb0ELb1EffEEv12SSMParamsBwd,"ax",@progbits
	.align	128
        .global         _Z25selective_scan_bwd_kernelI32Selective_Scan_bwd_kernel_traitsILi32ELi4ELb0ELb1ELb1ELb0ELb1EffEEv12SSMParamsBwd
        .type           _Z25selective_scan_bwd_kernelI32Selective_Scan_bwd_kernel_traitsILi32ELi4ELb0ELb1ELb1ELb0ELb1EffEEv12SSMParamsBwd,@function
        .size           _Z25selective_scan_bwd_kernelI32Selective_Scan_bwd_kernel_traitsILi32ELi4ELb0ELb1ELb1ELb0ELb1EffEEv12SSMParamsBwd,(.L_x_11053 - _Z25selective_scan_bwd_kernelI32Selective_Scan_bwd_kernel_traitsILi32ELi4ELb0ELb1ELb1ELb0ELb1EffEEv12SSMParamsBwd)
        .other          _Z25selective_scan_bwd_kernelI32Selective_Scan_bwd_kernel_traitsILi32ELi4ELb0ELb1ELb1ELb0ELb1EffEEv12SSMParamsBwd,@"STO_CUDA_ENTRY STV_DEFAULT"
_Z25selective_scan_bwd_kernelI32Selective_Scan_bwd_kernel_traitsILi32ELi4ELb0ELb1ELb1ELb0ELb1EffEEv12SSMParamsBwd:
.text._Z25selective_scan_bwd_kernelI32Selective_Scan_bwd_kernel_traitsILi32ELi4ELb0ELb1ELb1ELb0ELb1EffEEv12SSMParamsBwd:
[----:B------:R-:W-:Y:S08]  /*0000*/  LDC R1, c[0x0][0x28] ;  /* 0x00000a00ff017b82 */ /* 0x000ff00000000800 */
[----:B------:R-:W0:Y:S01]  /*0010*/  LDC R15, c[0x0][0x228] ;  /* 0x00008a00ff0f7b82 */ /* 0x000e220000000800 */
[----:B------:R-:W1:Y:S01]  /*0020*/  S2R R0, SR_CTAID.Y ;  /* 0x0000000000007919 */ /* 0x000e620000002600 */
[----:B------:R-:W-:Y:S01]  /*0030*/  HFMA2.MMA R2, -RZ, RZ, 0, 0 ;  /* 0x00000000ff027435 */ /* 0x000fe200000001ff */
[----:B------:R-:W-:Y:S01]  /*0040*/  ULDC.64 UR10, c[0x0][0x208] ;  /* 0x00008200000a7ab9 */ /* 0x000fe20000000a00 */
[----:B------:R-:W-:Y:S01]  /*0050*/  MOV R4, RZ ;  /* 0x000000ff00047202 */ /* 0x000fe20000000f00 */
        /* <DEDUP_REMOVED lines=37> */
[----:B------:R-:W1:Y:S03]  /*02b0*/  LDC.64 R10, c[0x0][0x288] ;  /* 0x0000a200ff0a7b82 */ /* 0x000e660000000a00 */
[----:B------:R-:W-:-:S05]  /*02c0*/  IMAD R6, R13, R7, R6 ;  /* 0x000000070d067224 */ /* 0x000fca00078e0206 */
[----:B------:R-:W-:Y:S01]  /*02d0*/  ISETP.GT.U32.AND P1, PT, R13, R6, PT ;  /* 0x000000060d00720c */ /* 0x000fe20003f24070 */
[----:B------:R-:W-:Y:S01]  /*02e0*/  USHF.R.S32.HI UR15, URZ, 0x1f, UR14 ;  /* 0x0000001f3f0f7899 */ /* 0x000fe2000801140e */
[----:B------:R-:W0:Y:S03]  /*02f0*/  LDC.64 R38, c[0x0][0x2d8] ;  /* 0x0000b600ff267b82 */ /* 0x000e260000000a00 */
        /* <DEDUP_REMOVED lines=10> */
[----:B------:R-:W-:-:S02]  /*03a0*/  ULDC.64 UR8, c[0x0][0x290] ;  /* 0x0000a40000087ab9 */ /* 0x000fc40000000a00 */
[----:B------:R-:W-:Y:S01]  /*03b0*/  UIMAD UR6, UR15, UR8, URZ ;  /* 0x000000080f0672a4 */ /* 0x000fe2000f8e023f */
[----:B------:R-:W-:Y:S01]  /*03c0*/  @P0 VIADD R5, R5, 0x1 ;  /* 0x0000000105050836 */ /* 0x000fe20000000000 */
[----:B--2---:R-:W-:Y:S01]  /*03d0*/  LEA R13, R33, 0xffffff80, 0x7 ;  /* 0xffffff80210d7811 */ /* 0x004fe200078e38ff */
[CC--:B-1----:R-:W-:Y:S01]  /*03e0*/  IMAD.WIDE.U32 R6, R0.reuse, R10.reuse, UR4 ;  /* 0x0000000400067e25 */ /* 0x0c2fe2000f8e000a */
[----:B------:R-:W-:Y:S02]  /*03f0*/  UIMAD.WIDE.U32 UR4, UR14, UR8, URZ ;  /* 0x000000080e0472a5 */ /* 0x000fe4000f8e003f */
[----:B------:R-:W-:Y:S01]  /*0400*/  UIMAD UR6, UR14, UR9, UR6 ;  /* 0x000000090e0672a4 */ /* 0x000fe2000f8e0206 */
[----:B------:R-:W-:Y:S01]  /*0410*/  IMAD R8, R3, R10, RZ ;  /* 0x0000000a03087224 */ /* 0x000fe200078e02ff */
[----:B------:R-:W-:Y:S02]  /*0420*/  @!P2 IADD3 R5, -R5, RZ, RZ ;  /* 0x000000ff0505a210 */ /* 0x000fe40007ffe1ff */
[----:B------:R-:W-:Y:S01]  /*0430*/  @!P1 LOP3.LUT R5, RZ, R15, RZ, 0x33, !PT ;  /* 0x0000000fff059212 */ /* 0x000fe200078e33ff */
[----:B------:R-:W-:Y:S01]  /*0440*/  IMAD R8, R0, R11, R8 ;  /* 0x0000000b00087224 */ /* 0x000fe200078e0208 */
[----:B------:R-:W-:Y:S01]  /*0450*/  IADD3 R24, P0, R13, R6, RZ ;  /* 0x000000060d187210 */ /* 0x000fe20007f1e0ff */
[----:B------:R-:W-:Y:S01]  /*0460*/  UIADD3 UR5, UR5, UR6, URZ ;  /* 0x0000000605057290 */ /* 0x000fe2000fffe03f */
[----:B------:R-:W-:Y:S01]  /*0470*/  SHF.R.S32.HI R15, RZ, 0x1f, R13 ;  /* 0x0000001fff0f7819 */ /* 0x000fe2000001140d */
[----:B------:R-:W-:-:S03]  /*0480*/  IMAD R6, R3, R16, RZ ;  /* 0x0000001003067224 */ /* 0x000fc600078e02ff */
[----:B------:R-:W-:Y:S01]  /*0490*/  IADD3.X R14, R15, R7, R8, P0, !PT ;  /* 0x000000070f0e7210 */ /* 0x000fe200007fe408 */
[C---:B------:R-:W-:Y:S02]  /*04a0*/  IMAD R22, R0.reuse, R17, R6 ;  /* 0x0000001100167224 */ /* 0x040fe400078e0206 */
[----:B------:R-:W-:Y:S02]  /*04b0*/  IMAD.WIDE.U32 R6, R0, R16, UR4 ;  /* 0x0000000400067e25 */ /* 0x000fe4000f8e0010 */
[----:B------:R-:W1:Y:S01]  /*04c0*/  LDC.64 R16, c[0x0][0x258] ;  /* 0x00009600ff107b82 */ /* 0x000e620000000a00 */
[----:B------:R-:W-:Y:S02]  /*04d0*/  UIMAD UR8, UR15, UR12, URZ ;  /* 0x0000000c0f0872a4 */ /* 0x000fe4000f8e023f */
[----:B------:R-:W-:Y:S01]  /*04e0*/  UIMAD.WIDE.U32 UR6, UR14, UR12, URZ ;  /* 0x0000000c0e0672a5 */ /* 0x000fe2000f8e003f */
[----:B------:R-:W-:Y:S01]  /*04f0*/  IADD3 R21, P0, R13, R6, RZ ;  /* 0x000000060d157210 */ /* 0x000fe20007f1e0ff */
[----:B------:R-:W-:-:S03]  /*0500*/  UIMAD UR8, UR14, UR13, UR8 ;  /* 0x0000000d0e0872a4 */ /* 0x000fc6000f8e0208 */
[----:B------:R-:W-:Y:S01]  /*0510*/  ULDC.64 UR12, c[0x0][0x240] ;  /* 0x00009000000c7ab9 */ /* 0x000fe20000000a00 */
[----:B------:R-:W-:Y:S01]  /*0520*/  IADD3.X R22, R15, R7, R22, P0, !PT ;  /* 0x000000070f167210 */ /* 0x000fe200007fe416 */
[----:B------:R-:W-:Y:S01]  /*0530*/  UIMAD UR9, UR15, UR12, URZ ;  /* 0x0000000c0f0972a4 */ /* 0x000fe2000f8e023f */
[----:B------:R-:W-:Y:S01]  /*0540*/  ISETP.NE.U32.AND P0, PT, RZ, UR16, PT ;  /* 0x00000010ff007c0c */ /* 0x000fe2000bf05070 */
[----:B------:R-:W-:Y:S02]  /*0550*/  UIADD3 UR7, UR7, UR8, URZ ;  /* 0x0000000807077290 */ /* 0x000fe4000fffe03f */
[----:B------:R-:W-:Y:S02]  /*0560*/  UIMAD.WIDE.U32 UR4, UR14, UR12, URZ ;  /* 0x0000000c0e0472a5 */ /* 0x000fe4000f8e003f */
[----:B------:R-:W-:Y:S01]  /*0570*/  UIMAD UR9, UR14, UR13, UR9 ;  /* 0x0000000d0e0972a4 */ /* 0x000fe2000f8e0209 */
[----:B------:R-:W-:Y:S02]  /*0580*/  ISETP.NE.AND.EX P0, PT, RZ, UR17, PT, P0 ;  /* 0x00000011ff007c0c */ /* 0x000fe4000bf05300 */
[----:B------:R-:W-:-:S02]  /*0590*/  ULDC.64 UR12, c[0x0][0x260] ;  /* 0x00009800000c7ab9 */ /* 0x000fc40000000a00 */
[----:B------:R-:W-:Y:S01]  /*05a0*/  UIMAD UR8, UR15, UR12, URZ ;  /* 0x0000000c0f0872a4 */ /* 0x000fe2000f8e023f */
[-C--:B----4-:R-:W-:Y:S01]  /*05b0*/  IMAD R6, R3, R18.reuse, RZ ;  /* 0x0000001203067224 */ /* 0x090fe200078e02ff */
[----:B------:R-:W-:Y:S01]  /*05c0*/  SHF.R.S32.HI R7, RZ, 0x1f, R5 ;  /* 0x0000001fff077819 */ /* 0x000fe20000011405 */
[C---:B------:R-:W-:Y:S01]  /*05d0*/  IMAD.WIDE.U32 R8, R0.reuse, R18, UR6 ;  /* 0x0000000600087e25 */ /* 0x040fe2000f8e0012 */
[----:B------:R-:W-:Y:S02]  /*05e0*/  UIMAD.WIDE.U32 UR6, UR14, UR12, URZ ;  /* 0x0000000c0e0672a5 */ /* 0x000fe4000f8e003f */
[----:B------:R-:W-:Y:S01]  /*05f0*/  UIMAD UR8, UR14, UR13, UR8 ;  /* 0x0000000d0e0872a4 */ /* 0x000fe2000f8e0208 */
[----:B------:R-:W-:Y:S01]  /*0600*/  IMAD R6, R0, R19, R6 ;  /* 0x0000001300067224 */ /* 0x000fe200078e0206 */
[----:B------:R-:W-:Y:S01]  /*0610*/  UIADD3 UR5, UR5, UR9, URZ ;  /* 0x0000000905057290 */ /* 0x000fe2000fffe03f */
[----:B------:R-:W-:Y:S01]  /*0620*/  IADD3 R19, P1, R13, R8, RZ ;  /* 0x000000080d137210 */ /* 0x000fe20007f3e0ff */
[C---:B-1----:R-:W-:Y:S01]  /*0630*/  IMAD R8, R7.reuse, R16, RZ ;  /* 0x0000001007087224 */ /* 0x042fe200078e02ff */
[----:B------:R-:W-:Y:S01]  /*0640*/  UIADD3 UR7, UR7, UR8, URZ ;  /* 0x0000000807077290 */ /* 0x000fe2000fffe03f */
[----:B------:R-:W-:Y:S01]  /*0650*/  IMAD R10, R7, R26, RZ ;  /* 0x0000001a070a7224 */ /* 0x000fe200078e02ff */
[----:B------:R-:W-:Y:S01]  /*0660*/  IADD3.X R12, R15, R9, R6, P1, !PT ;  /* 0x000000090f0c7210 */ /* 0x000fe20000ffe406 */
[C---:B------:R-:W-:Y:S01]  /*0670*/  IMAD R17, R5.reuse, R17, R8 ;  /* 0x0000001105117224 */ /* 0x040fe200078e0208 */
[----:B------:R-:W-:Y:S01]  /*0680*/  ISETP.NE.U32.AND P1, PT, R28, RZ, PT ;  /* 0x000000ff1c00720c */ /* 0x000fe20003f25070 */
[----:B------:R-:W1:Y:S01]  /*0690*/  @P0 LDC R25, c[0x0][0x214] ;  /* 0x00008500ff190b82 */ /* 0x000e620000000800 */
[----:B------:R-:W-:-:S02]  /*06a0*/  IMAD R23, R5, R27, R10 ;  /* 0x0000001b05177224 */ /* 0x000fc400078e020a */
[----:B------:R-:W-:Y:S01]  /*06b0*/  IMAD.WIDE.U32 R8, R5, R16, UR4 ;  /* 0x0000000405087e25 */ /* 0x000fe2000f8e0010 */
[----:B------:R-:W-:Y:S02]  /*06c0*/  ISETP.NE.AND.EX P1, PT, R29, RZ, PT, P1 ;  /* 0x000000ff1d00720c */ /* 0x000fe40003f25310 */
[----:B------:R-:W-:Y:S02]  /*06d0*/  CS2R R86, SRZ ;  /* 0x0000000000567805 */ /* 0x000fe4000001ff00 */
[----:B---3--:R-:W-:Y:S01]  /*06e0*/  ISETP.NE.U32.AND P2, PT, R30, RZ, PT ;  /* 0x000000ff1e00720c */ /* 0x008fe20003f45070 */
[----:B------:R-:W-:Y:S01]  /*06f0*/  IMAD.WIDE.U32 R10, R5, R26, UR6 ;  /* 0x00000006050a7e25 */ /* 0x000fe2000f8e001a */
[----:B------:R-:W2:Y:S01]  /*0700*/  @P0 LDC.64 R88, c[0x0][0x310] ;  /* 0x0000c400ff580b82 */ /* 0x000ea20000000a00 */
[----:B------:R-:W-:Y:S02]  /*0710*/  IADD3 R16, P3, R13, R8, RZ ;  /* 0x000000080d107210 */ /* 0x000fe40007f7e0ff */
[----:B------:R-:W-:-:S02]  /*0720*/  CS2R R84, SRZ ;  /* 0x0000000000547805 */ /* 0x000fc4000001ff00 */
[----:B------:R-:W-:Y:S01]  /*0730*/  IADD3 R8, R9, R17, RZ ;  /* 0x0000001109087210 */ /* 0x000fe20007ffe0ff */
[----:B------:R-:W-:Y:S01]  /*0740*/  IMAD.IADD R18, R11, 0x1, R23 ;  /* 0x000000010b127824 */ /* 0x000fe200078e0217 */
[----:B------:R-:W-:Y:S01]  /*0750*/  IADD3 R13, P4, R13, R10, RZ ;  /* 0x0000000a0d0d7210 */ /* 0x000fe20007f9e0ff */
[----:B------:R-:W-:Y:S01]  /*0760*/  ULDC.64 UR4, c[0x0][0x230] ;  /* 0x00008c0000047ab9 */ /* 0x000fe20000000a00 */
[----:B------:R-:W3:Y:S01]  /*0770*/  LDC.64 R26, c[0x0][0x2f0] ;  /* 0x0000bc00ff1a7b82 */ /* 0x000ee20000000a00 */
[----:B------:R-:W-:-:S07]  /*0780*/  ISETP.NE.AND.EX P2, PT, R31, RZ, PT, P2 ;  /* 0x000000ff1f00720c */ /* 0x000fce0003f45320 */
[----:B------:R-:W4:Y:S08]  /*0790*/  @P0 LDC R9, c[0x0][0x21c] ;  /* 0x00008700ff090b82 */ /* 0x000f300000000800 */
[----:B------:R-:W2:Y:S01]  /*07a0*/  LDC.64 R10, c[0x0][0x2e0] ;  /* 0x0000b800ff0a7b82 */ /* 0x000ea20000000a00 */
[----:B------:R-:W-:Y:S02]  /*07b0*/  IADD3.X R8, R15, R8, RZ, P3, !PT ;  /* 0x000000080f087210 */ /* 0x000fe40001ffe4ff */
[----:B------:R-:W-:-:S02]  /*07c0*/  @P1 LEA R86, P3, R0, R28, 0x2 ;  /* 0x0000001c00561211 */ /* 0x000fc400078610ff */
[----:B------:R-:W-:Y:S02]  /*07d0*/  IADD3.X R18, R15, R18, RZ, P4, !PT ;  /* 0x000000120f127210 */ /* 0x000fe400027fe4ff */
[C-C-:B------:R-:W-:Y:S02]  /*07e0*/  @P1 LEA.HI.X R87, R0.reuse, R29, R3.reuse, 0x2, P3 ;  /* 0x0000001d00571211 */ /* 0x140fe400018f1403 */
[C---:B------:R-:W-:Y:S02]  /*07f0*/  @P2 LEA R84, P4, R0.reuse, R30, 0x2 ;  /* 0x0000001e00542211 */ /* 0x040fe400078810ff */
[----:B------:R-:W-:Y:S01]  /*0800*/  ISETP.GE.AND P1, PT, R33, 0x1, PT ;  /* 0x000000012100780c */ /* 0x000fe20003f26270 */
[----:B-1----:R-:W-:Y:S01]  /*0810*/  @P0 IMAD R6, R25, UR14, R0 ;  /* 0x0000000e19060c24 */ /* 0x002fe2000f8e0200 */
[----:B------:R-:W-:Y:S02]  /*0820*/  @P2 LEA.HI.X R85, R0, R31, R3, 0x2, P4 ;  /* 0x0000001f00552211 */ /* 0x000fe400020f1403 */
[----:B0-----:R-:W-:Y:S01]  /*0830*/  LEA R20, P2, R21, R34, 0x2 ;  /* 0x0000002215147211 */ /* 0x001fe200078410ff */
[----:B------:R-:W-:Y:S01]  /*0840*/  @P0 IMAD R6, R6, R33, RZ ;  /* 0x0000002106060224 */ /* 0x000fe200078e02ff */
[----:B---3--:R-:W-:Y:S01]  /*0850*/  LEA R23, P5, R24, R26, 0x2 ;  /* 0x0000001a18177211 */ /* 0x008fe200078a10ff */
[----:B------:R-:W-:Y:S01]  /*0860*/  IMAD R25, R3, UR4, RZ ;  /* 0x0000000403197c24 */ /* 0x000fe2000f8e02ff */
[----:B------:R-:W-:Y:S01]  /*0870*/  LEA.HI.X R21, R21, R35, R22, 0x2, P2 ;  /* 0x0000002315157211 */ /* 0x000fe200010f1416 */
[----:B----4-:R-:W-:Y:S01]  /*0880*/  @P0 IMAD R9, R6, R9, RZ ;  /* 0x0000000906090224 */ /* 0x010fe200078e02ff */
[----:B------:R-:W-:Y:S01]  /*0890*/  LEA.HI.X R24, R24, R27, R14, 0x2, P5 ;  /* 0x0000001b18187211 */ /* 0x000fe200028f140e */
[----:B------:R-:W-:Y:S01]  /*08a0*/  IMAD R25, R0, UR5, R25 ;  /* 0x0000000500197c24 */ /* 0x000fe2000f8e0219 */
[----:B------:R-:W-:-:S02]  /*08b0*/  LEA R14, P3, R19, R36, 0x2 ;  /* 0x00000024130e7211 */ /* 0x000fc400078610ff */
[----:B--2---:R-:W-:Y:S02]  /*08c0*/  LEA R17, P2, R13, R10, 0x2 ;  /* 0x0000000a0d117211 */ /* 0x004fe400078410ff */
[C---:B------:R-:W-:Y:S01]  /*08d0*/  LEA R15, P4, R16.reuse, R38, 0x2 ;  /* 0x00000026100f7211 */ /* 0x040fe200078810ff */
[----:B------:R-:W-:Y:S01]  /*08e0*/  @P0 IMAD.WIDE R88, R9, 0x8, R88 ;  /* 0x0000000809580825 */ /* 0x000fe200078e0258 */
[----:B------:R-:W-:Y:S02]  /*08f0*/  LEA.HI.X R18, R13, R11, R18, 0x2, P2 ;  /* 0x0000000b0d127211 */ /* 0x000fe400010f1412 */
[----:B------:R-:W-:Y:S02]  /*0900*/  @!P0 CS2R R88, SRZ ;  /* 0x0000000000588805 */ /* 0x000fe4000001ff00 */
[----:B------:R-:W-:Y:S01]  /*0910*/  LEA.HI.X R19, R19, R37, R12, 0x2, P3 ;  /* 0x0000002513137211 */ /* 0x000fe200018f140c */
[----:B------:R-:W-:Y:S01]  /*0920*/  IMAD.MOV.U32 R9, RZ, RZ, RZ ;  /* 0x000000ffff097224 */ /* 0x000fe200078e00ff */
[----:B------:R-:W-:-:S02]  /*0930*/  LEA.HI.X R16, R16, R39, R8, 0x2, P4 ;  /* 0x0000002710107211 */ /* 0x000fc400020f1408 */
[----:B------:R-:W-:Y:S01]  /*0940*/  MOV R11, RZ ;  /* 0x000000ff000b7202 */ /* 0x000fe20000000f00 */
[----:B------:R-:W-:Y:S06]  /*0950*/  @!P1 BRA `(.L_x_10385) ;  /* 0x0000003800609947 */ /* 0x000fec0003800000 */
[----:B------:R-:W0:Y:S01]  /*0960*/  S2R R82, SR_TID.X ;  /* 0x0000000000527919 */ /* 0x000e220000002100 */
[----:B------:R-:W1:Y:S01]  /*0970*/  LDC.64 R8, c[0x0][0x348] ;  /* 0x0000d200ff087b82 */ /* 0x000e620000000a00 */
[----:B------:R-:W-:Y:S01]  /*0980*/  MOV R83, RZ ;  /* 0x000000ff00537202 */ /* 0x000fe20000000f00 */
[----:B------:R-:W-:Y:S01]  /*0990*/  ULDC.64 UR6, c[0x0][0x350] ;  /* 0x0000d40000067ab9 */ /* 0x000fe20000000a00 */
[----:B------:R-:W-:Y:S01]  /*09a0*/  ULDC.64 UR8, c[0x0][0x370] ;  /* 0x0000dc0000087ab9 */ /* 0x000fe20000000a00 */
[----:B------:R-:W-:Y:S01]  /*09b0*/  IMAD.WIDE.U32 R80, R0, UR4, RZ ;  /* 0x0000000400507c25 */ /* 0x000fe2000f8e00ff */
[----:B------:R-:W-:-:S03]  /*09c0*/  UMOV UR4, 0x400 ;  /* 0x0000040000047882 */ /* 0x000fc60000000000 */
[----:B------:R-:W2:Y:S08]  /*09d0*/  LDC.64 R26, c[0x0][0x368] ;  /* 0x0000da00ff1a7b82 */ /* 0x000eb00000000a00 */
[----:B------:R-:W3:Y:S01]  /*09e0*/  S2UR UR5, SR_CgaCtaId ;  /* 0x00000000000579c3 */ /* 0x000ee20000008800 */
[----:B-1----:R-:W-:-:S04]  /*09f0*/  IMAD R6, R8, UR15, RZ ;  /* 0x0000000f08067c24 */ /* 0x002fc8000f8e02ff */
[----:B------:R-:W-:Y:S02]  /*0a00*/  IMAD R13, R9, UR14, R6 ;  /* 0x0000000e090d7c24 */ /* 0x000fe4000f8e0206 */
[----:B------:R-:W-:Y:S01]  /*0a10*/  IMAD R6, R7, UR6, RZ ;  /* 0x0000000607067c24 */ /* 0x000fe2000f8e02ff */
[----:B0-----:R-:W-:Y:S01]  /*0a20*/  LOP3.LUT R22, R82, 0x1f, RZ, 0xc0, !PT ;  /* 0x0000001f52167812 */ /* 0x001fe200078ec0ff */
[----:B--2---:R-:W-:Y:S02]  /*0a30*/  IMAD R12, R26, UR15, RZ ;  /* 0x0000000f1a0c7c24 */ /* 0x004fe4000f8e02ff */
[----:B------:R-:W-:-:S04]  /*0a40*/  IMAD.WIDE.U32 R8, R8, UR14, R82 ;  /* 0x0000000e08087c25 */ /* 0x000fc8000f8e0052 */
[----:B------:R-:W-:Y:S01]  /*0a50*/  IMAD.WIDE.U32 R10, R26, UR14, R82 ;  /* 0x0000000e1a0a7c25 */ /* 0x000fe2000f8e0052 */
[----:B---3--:R-:W-:-:S03]  /*0a60*/  ULEA UR5, UR5, UR4, 0x18 ;  /* 0x0000000405057291 */ /* 0x008fc6000f8ec03f */
[----:B------:R-:W-:Y:S01]  /*0a70*/  IMAD R27, R27, UR14, R12 ;  /* 0x0000000e1b1b7c24 */ /* 0x000fe2000f8e020c */
[----:B------:R-:W-:Y:S01]  /*0a80*/  UMOV UR4, URZ ;  /* 0x0000003f00047c82 */ /* 0x000fe20008000000 */
[----:B------:R-:W-:Y:S02]  /*0a90*/  IMAD.IADD R9, R9, 0x1, R13 ;  /* 0x0000000109097824 */ /* 0x000fe400078e020d */
[----:B------:R-:W-:Y:S01]  /*0aa0*/  IMAD R12, R7, UR8, RZ ;  /* 0x00000008070c7c24 */ /* 0x000fe2000f8e02ff */
[----:B------:R-:W-:Y:S01]  /*0ab0*/  IADD3 R11, R11, R27, RZ ;  /* 0x0000001b0b0b7210 */ /* 0x000fe20007ffe0ff */
[C---:B------:R-:W-:Y:S01]  /*0ac0*/  IMAD R35, R5.reuse, UR7, R6 ;  /* 0x0000000705237c24 */ /* 0x040fe2000f8e0206 */
[----:B------:R-:W-:Y:S01]  /*0ad0*/  MOV R6, R23 ;  /* 0x0000001700067202 */ /* 0x000fe20000000f00 */
[----:B------:R-:W-:Y:S01]  /*0ae0*/  IMAD.WIDE.U32 R8, R5, UR6, R8 ;  /* 0x0000000605087c25 */ /* 0x000fe2000f8e0008 */
[----:B------:R-:W-:Y:S01]  /*0af0*/  ULDC.64 UR6, c[0x0][0x3c8] ;  /* 0x0000f20000067ab9 */ /* 0x000fe20000000a00 */
[----:B------:R-:W-:-:S02]  /*0b00*/  SHF.L.U32 R23, R82, 0x2, RZ ;  /* 0x0000000252177819 */ /* 0x000fc400000006ff */
[----:B------:R-:W-:Y:S01]  /*0b10*/  IMAD R13, R5, UR9, R12 ;  /* 0x00000009050d7c24 */ /* 0x000fe2000f8e020c */
[----:B------:R-:W-:Y:S01]  /*0b20*/  IADD3 R35, R9, R35, RZ ;  /* 0x0000002309237210 */ /* 0x000fe20007ffe0ff */
[----:B------:R-:W-:Y:S01]  /*0b30*/  IMAD.WIDE.U32 R10, R5, UR8, R10 ;  /* 0x00000008050a7c25 */ /* 0x000fe2000f8e000a */
[----:B------:R-:W-:Y:S01]  /*0b40*/  ULDC.64 UR8, c[0x0][0x3d0] ;  /* 0x0000f40000087ab9 */ /* 0x000fe20000000a00 */
[----:B------:R-:W-:Y:S01]  /*0b50*/  LEA R29, P0, R8, UR6, 0x2 ;  /* 0x00000006081d7c11 */ /* 0x000fe2000f8010ff */
[----:B------:R-:W-:Y:S01]  /*0b60*/  ULDC UR6, c[0x0][0x224] ;  /* 0x0000890000067ab9 */ /* 0x000fe20000000800 */
[----:B------:R-:W-:Y:S01]  /*0b70*/  IMAD.IADD R9, R11, 0x1, R13 ;  /* 0x000000010b097824 */ /* 0x000fe200078e020d */
[----:B------:R-:W-:Y:S01]  /*0b80*/  MOV R13, R14 ;  /* 0x0000000e000d7202 */ /* 0x000fe20000000f00 */
[----:B------:R-:W-:Y:S01]  /*0b90*/  IMAD.MOV.U32 R14, RZ, RZ, R19 ;  /* 0x000000ffff0e7224 */ /* 0x000fe200078e0013 */
[----:B------:R-:W-:Y:S01]  /*0ba0*/  LEA R32, P1, R10, UR8, 0x2 ;  /* 0x000000080a207c11 */ /* 0x000fe2000f8210ff */
[----:B------:R-:W0:Y:S01]  /*0bb0*/  S2R R19, SR_LANEID ;  /* 0x0000000000137919 */ /* 0x000e220000000000 */
[C---:B------:R-:W-:Y:S01]  /*0bc0*/  LOP3.LUT R79, R23.reuse, 0xffffff80, RZ, 0xc0, !PT ;  /* 0xffffff80174f7812 */ /* 0x040fe200078ec0ff */
[----:B------:R-:W-:Y:S01]  /*0bd0*/  VIADD R23, R23, UR5 ;  /* 0x0000000517177c36 */ /* 0x000fe20008000000 */
[----:B------:R-:W-:-:S02]  /*0be0*/  LEA.HI.X R35, R8, UR7, R35, 0x2, P0 ;  /* 0x0000000708237c11 */ /* 0x000fc400080f1423 */
[----:B------:R-:W-:Y:S01]  /*0bf0*/  LEA.HI.X R66, R10, UR9, R9, 0x2, P1 ;  /* 0x000000090a427c11 */ /* 0x000fe200088f1409 */
[----:B------:R-:W-:Y:S01]  /*0c00*/  IMAD.MOV.U32 R10, RZ, RZ, R20 ;  /* 0x000000ffff0a7224 */ /* 0x000fe200078e0014 */
[C---:B------:R-:W-:Y:S01]  /*0c10*/  IADD3 R27, P0, R29.reuse, -0x180, RZ ;  /* 0xfffffe801d1b7810 */ /* 0x040fe20007f1e0ff */
[----:B------:R-:W-:Y:S01]  /*0c20*/  IMAD.MOV.U32 R9, RZ, RZ, RZ ;  /* 0x000000ffff097224 */ /* 0x000fe200078e00ff */
[----:B------:R-:W-:Y:S02]  /*0c30*/  IADD3 R28, P1, R29, -0x100, RZ ;  /* 0xffffff001d1c7810 */ /* 0x000fe40007f3e0ff */
[C---:B------:R-:W-:Y:S02]  /*0c40*/  IADD3 R30, P3, R32.reuse, -0x180, RZ ;  /* 0xfffffe80201e7810 */ /* 0x040fe40007f7e0ff */
[----:B------:R-:W-:Y:S02]  /*0c50*/  IADD3 R31, P4, R32, -0x100, RZ ;  /* 0xffffff00201f7810 */ /* 0x000fe40007f9e0ff */
[----:B------:R-:W-:-:S02]  /*0c60*/  LOP3.LUT R78, R79, 0x1f, R82, 0xf8, !PT ;  /* 0x0000001f4f4e7812 */ /* 0x000fc400078ef852 */
[----:B------:R-:W-:Y:S02]  /*0c70*/  IADD3 R29, P2, R29, -0x80, RZ ;  /* 0xffffff801d1d7810 */ /* 0x000fe40007f5e0ff */
[----:B------:R-:W-:Y:S02]  /*0c80*/  IADD3 R32, P5, R32, -0x80, RZ ;  /* 0xffffff8020207810 */ /* 0x000fe40007fbe0ff */
[----:B------:R-:W-:Y:S02]  /*0c90*/  MOV R12, R21 ;  /* 0x00000015000c7202 */ /* 0x000fe40000000f00 */
[----:B------:R-:W-:Y:S02]  /*0ca0*/  MOV R8, R24 ;  /* 0x0000001800087202 */ /* 0x000fe40000000f00 */
[----:B------:R-:W-:Y:S02]  /*0cb0*/  IADD3 R21, R81, R25, RZ ;  /* 0x0000001951157210 */ /* 0x000fe40007ffe0ff */
[----:B------:R-:W-:-:S02]  /*0cc0*/  IADD3.X R33, R35, -0x1, RZ, P0, !PT ;  /* 0xffffffff23217810 */ /* 0x000fc400007fe4ff */
[----:B------:R-:W-:Y:S02]  /*0cd0*/  IADD3.X R34, R35, -0x1, RZ, P1, !PT ;  /* 0xffffffff23227810 */ /* 0x000fe40000ffe4ff */
[C---:B------:R-:W-:Y:S02]  /*0ce0*/  IADD3.X R64, R66.reuse, -0x1, RZ, P3, !PT ;  /* 0xffffffff42407810 */ /* 0x040fe40001ffe4ff */
[----:B------:R-:W-:Y:S02]  /*0cf0*/  IADD3.X R65, R66, -0x1, RZ, P4, !PT ;  /* 0xffffffff42417810 */ /* 0x000fe400027fe4ff */
[----:B------:R-:W-:Y:S02]  /*0d00*/  MOV R11, RZ ;  /* 0x000000ff000b7202 */ /* 0x000fe40000000f00 */
[----:B------:R-:W-:Y:S02]  /*0d10*/  MOV R20, UR6 ;  /* 0x0000000600147c02 */ /* 0x000fe40008000f00 */
[----:B------:R-:W-:-:S02]  /*0d20*/  SHF.R.S32.HI R79, RZ, 0x1f, R78 ;  /* 0x0000001fff4f7819 */ /* 0x000fc4000001144e */
[C---:B------:R-:W-:Y:S02]  /*0d30*/  LOP3.LUT R24, R78.reuse, 0x20, RZ, 0xfc, !PT ;  /* 0x000000204e187812 */ /* 0x040fe400078efcff */
[C---:B------:R-:W-:Y:S02]  /*0d40*/  LOP3.LUT R25, R78.reuse, 0x40, RZ, 0xfc, !PT ;  /* 0x000000404e197812 */ /* 0x040fe400078efcff */
[----:B------:R-:W-:Y:S02]  /*0d50*/  LOP3.LUT R26, R78, 0x60, RZ, 0xfc, !PT ;  /* 0x000000604e1a7812 */ /* 0x000fe400078efcff */
[----:B------:R-:W-:Y:S02]  /*0d60*/  IADD3.X R35, R35, -0x1, RZ, P2, !PT ;  /* 0xffffffff23237810 */ /* 0x000fe400017fe4ff */
[----:B0-----:R-:W-:-:S07]  /*0d70*/  IADD3.X R66, R66, -0x1, RZ, P5, !PT ;  /* 0xffffffff42427810 */ /* 0x001fce0002ffe4ff */
.L_x_10409:
[----:B------:R-:W-:Y:S01]  /*0d80*/  BAR.SYNC.DEFER_BLOCKING 0x0 ;  /* 0x0000000000007b1d */ /* 0x000fe20000010000 */
[----:B------:R-:W-:Y:S01]  /*0d90*/  LEA R76, R20, 0xffffff80, 0x7 ;  /* 0xffffff80144c7811 */ /* 0x000fe200078e38ff */
[----:B------:R-:W-:Y:S01]  /*0da0*/  HFMA2.MMA R39, -RZ, RZ, 0, 0 ;  /* 0x00000000ff277435 */ /* 0x000fe200000001ff */
[----:B0-----:R-:W-:Y:S01]  /*0db0*/  LEA R36, P4, R78, R6, 0x2 ;  /* 0x000000064e247211 */ /* 0x001fe200078810ff */
        /* <DEDUP_REMOVED lines=15> */
[----:B------:R-:W-:Y:S01]  /*0eb0*/  HFMA2.MMA R59, -RZ, RZ, 0, 0 ;  /* 0x00000000ff3b7435 */ /* 0x000fe200000001ff */
[----:B------:R-:W-:Y:S01]  /*0ec0*/  ISETP.GE.AND P3, PT, R26, R67, PT ;  /* 0x000000431a00720c */ /* 0x000fe20003f66270 */
[----:B------:R-:W-:Y:S01]  /*0ed0*/  ULDC.64 UR8, c[0x0][0x2a8] ;  /* 0x0000aa0000087ab9 */ /* 0x000fe20000000a00 */
[C---:B------:R-:W-:Y:S01]  /*0ee0*/  LEA.HI.X R37, R78.reuse, R8, R79, 0x2, P4 ;  /* 0x000000084e257211 */ /* 0x040fe200020f144f */
[----:B------:R-:W-:Y:S01]  /*0ef0*/  ULDC UR7, c[0x0][0x224] ;  /* 0x0000890000077ab9 */ /* 0x000fe20000000800 */
[----:B------:R-:W-:Y:S01]  /*0f00*/  ULDC.64 UR12, c[0x0][0x318] ;  /* 0x0000c600000c7ab9 */ /* 0x000fe20000000a00 */
[----:B------:R-:W-:Y:S01]  /*0f10*/  IMAD.MOV.U32 R63, RZ, RZ, RZ ;  /* 0x000000ffff3f7224 */ /* 0x000fe200078e00ff */
[----:B------:R-:W-:Y:S01]  /*0f20*/  MOV R73, RZ ;  /* 0x000000ff00497202 */ /* 0x000fe20000000f00 */
[----:B--2---:R-:W2:Y:S01]  /*0f30*/  @!P0 LDG.E R39, desc[UR10][R36.64] ;  /* 0x0000000a24278981 */ /* 0x004ea2000c1e1900 */
[----:B------:R-:W0:Y:S03]  /*0f40*/  LDC.64 R98, c[0x0][0x398] ;  /* 0x0000e600ff627b82 */ /* 0x000e260000000a00 */
[----:B---3--:R-:W3:Y:S04]  /*0f50*/  @!P1 LDG.E R43, desc[UR10][R36.64+0x80] ;  /* 0x0000800a242b9981 */ /* 0x008ee8000c1e1900 */
[----:B----4-:R-:W4:Y:S04]  /*0f60*/  @!P2 LDG.E R41, desc[UR10][R36.64+0x100] ;  /* 0x0001000a2429a981 */ /* 0x010f28000c1e1900 */
        /* <DEDUP_REMOVED lines=18> */
[----:B------:R-:W-:-:S04]  /*1090*/  LEA R48, P0, R78, R13, 0x2 ;  /* 0x0000000d4e307211 */ /* 0x000fc800078010ff */
[C---:B-1----:R-:W-:Y:S02]  /*10a0*/  LEA.HI.X R49, R78.reuse, R14, R79, 0x2, P0 ;  /* 0x0000000e4e317211 */ /* 0x042fe400000f144f */
[-C--:B------:R-:W-:Y:S02]  /*10b0*/  ISETP.GE.AND P0, PT, R78, R67.reuse, PT ;  /* 0x000000434e00720c */ /* 0x080fe40003f06270 */
[-C--:B------:R-:W-:Y:S02]  /*10c0*/  ISETP.GE.AND P1, PT, R25, R67.reuse, PT ;  /* 0x000000431900720c */ /* 0x080fe40003f26270 */
[----:B------:R-:W-:Y:S01]  /*10d0*/  ISETP.GE.AND P2, PT, R26, R67, PT ;  /* 0x000000431a00720c */ /* 0x000fe20003f46270 */
[----:B--2---:R-:W-:Y:S04]  /*10e0*/  STS [R68], R47 ;  /* 0x0000002f44007388 */ /* 0x004fe80000000800 */
[----:B---3--:R1:W-:Y:S04]  /*10f0*/  STS [R68+0x80], R53 ;  /* 0x0000803544007388 */ /* 0x0083e80000000800 */
[----:B----4-:R2:W-:Y:S04]  /*1100*/  STS [R68+0x100], R51 ;  /* 0x0001003344007388 */ /* 0x0105e80000000800 */
[----:B------:R3:W-:Y:S01]  /*1110*/  STS [R68+0x180], R57 ;  /* 0x0001803944007388 */ /* 0x0007e20000000800 */
[----:B------:R-:W-:-:S03]  /*1120*/  NOP ;  /* 0x0000000000007918 */ /* 0x000fc60000000000 */
[----:B------:R-:W-:Y:S01]  /*1130*/  LDS.128 R36, [R69] ;  /* 0x0000000045247984 */ /* 0x000fe20000000c00 */
[----:B-1----:R-:W1:Y:S08]  /*1140*/  LDC.64 R52, c[0x0][0x2a0] ;  /* 0x0000a800ff347b82 */ /* 0x002e700000000a00 */
[----:B------:R-:W-:Y:S01]  /*1150*/  BAR.SYNC.DEFER_BLOCKING 0x0 ;  /* 0x0000000000007b1d */ /* 0x000fe20000010000 */
[----:B--2---:R-:W-:Y:S01]  /*1160*/  MOV R51, RZ ;  /* 0x000000ff00337202 */ /* 0x004fe20000000f00 */
[----:B---3--:R-:W-:-:S04]  /*1170*/  IMAD.MOV.U32 R57, RZ, RZ, RZ ;  /* 0x000000ffff397224 */ /* 0x008fc800078e00ff */
        /* <DEDUP_REMOVED lines=13> */
[----:B------:R-:W-:Y:S01]  /*1250*/  ULEA UR7, UR7, UR4, 0x7 ;  /* 0x0000000407077291 */ /* 0x000fe2000f8e383f */
[----:B0-----:R-:W-:-:S04]  /*1260*/  IMAD.WIDE.U32 R48, R0, UR8, R44 ;  /* 0x0000000800307c25 */ /* 0x001fc8000f8e002c */
[----:B------:R-:W-:Y:S02]  /*1270*/  IMAD R53, R3, UR8, RZ ;  /* 0x0000000803357c24 */ /* 0x000fe4000f8e02ff */
[----:B------:R-:W-:Y:S01]  /*1280*/  @!P0 IMAD.WIDE.U32 R44, R0, UR8, R46 ;  /* 0x00000008002c8c25 */ /* 0x000fe2000f8e002e */
[----:B------:R-:W-:Y:S02]  /*1290*/  USHF.R.S32.HI UR8, URZ, 0x1f, UR7 ;  /* 0x0000001f3f087899 */ /* 0x000fe40008011407 */
[----:B------:R-:W-:Y:S01]  /*12a0*/  IADD3 R46, P3, R48, UR7, RZ ;  /* 0x00000007302e7c10 */ /* 0x000fe2000ff7e0ff */
[----:B------:R-:W-:Y:S01]  /*12b0*/  IMAD R61, R0, UR9, R53 ;  /* 0x00000009003d7c24 */ /* 0x000fe2000f8e0235 */
[C---:B------:R-:W-:Y:S02]  /*12c0*/  @!P0 IADD3 R50, P1, R78.reuse, R44, RZ ;  /* 0x0000002c4e328210 */ /* 0x040fe40007f3e0ff */
[----:B------:R-:W-:Y:S02]  /*12d0*/  LEA R53, P2, R78, UR12, 0x2 ;  /* 0x0000000c4e357c11 */ /* 0x000fe4000f8410ff */
[----:B------:R-:W-:-:S02]  /*12e0*/  IADD3.X R47, R61, UR8, R49, P3, !PT ;  /* 0x000000083d2f7c10 */ /* 0x000fc40009ffe431 */
[----:B------:R-:W-:Y:S02]  /*12f0*/  @!P0 IADD3.X R45, R79, R45, R61, P1, !PT ;  /* 0x0000002d4f2d8210 */ /* 0x000fe40000ffe43d */
[----:B------:R-:W-:Y:S02]  /*1300*/  LEA.HI.X R44, R78, UR13, R79, 0x2, P2 ;  /* 0x0000000d4e2c7c11 */ /* 0x000fe400090f144f */
[----:B------:R-:W-:Y:S02]  /*1310*/  @!P0 LEA R48, P1, R50, UR12, 0x2 ;  /* 0x0000000c32308c11 */ /* 0x000fe4000f8210ff */
[----:B------:R-:W-:Y:S02]  /*1320*/  LEA R52, P2, R46, R53, 0x2 ;  /* 0x000000352e347211 */ /* 0x000fe400078410ff */
[----:B------:R-:W-:Y:S02]  /*1330*/  @!P0 LEA.HI.X R49, R50, UR13, R45, 0x2, P1 ;  /* 0x0000000d32318c11 */ /* 0x000fe400088f142d */
[-C--:B------:R-:W-:Y:S01]  /*1340*/  ISETP.GE.AND P3, PT, R25, R67.reuse, PT ;  /* 0x000000431900720c */ /* 0x080fe20003f66270 */
[----:B------:R-:W-:Y:S01]  /*1350*/  HFMA2.MMA R61, -RZ, RZ, 0, 0 ;  /* 0x00000000ff3d7435 */ /* 0x000fe200000001ff */
[----:B------:R-:W-:Y:S01]  /*1360*/  LEA.HI.X R53, R46, R44, R47, 0x2, P2 ;  /* 0x0000002c2e357211 */ /* 0x000fe200010f142f */
[----:B------:R-:W-:Y:S01]  /*1370*/  ULDC.64 UR12, c[0x0][0x2b8] ;  /* 0x0000ae00000c7ab9 */ /* 0x000fe20000000a00 */
[----:B------:R-:W-:-:S02]  /*1380*/  ISETP.GE.AND P2, PT, R24, R67, PT ;  /* 0x000000431800720c */ /* 0x000fc40003f46270 */
[----:B------:R-:W-:Y:S01]  /*1390*/  ISETP.GE.AND P1, PT, R26, R67, PT ;  /* 0x000000431a00720c */ /* 0x000fe20003f26270 */
[----:B--2---:R0:W-:Y:S04]  /*13a0*/  STS [R68], R55 ;  /* 0x0000003744007388 */ /* 0x0041e80000000800 */
[----:B---3--:R-:W-:Y:S04]  /*13b0*/  STS [R68+0x100], R51 ;  /* 0x0001003344007388 */ /* 0x008fe80000000800 */
[----:B----4-:R1:W-:Y:S04]  /*13c0*/  STS [R68+0x180], R57 ;  /* 0x0001803944007388 */ /* 0x0103e80000000800 */
[----:B------:R2:W-:Y:S01]  /*13d0*/  STS [R68+0x80], R59 ;  /* 0x0000803b44007388 */ /* 0x0005e20000000800 */
[----:B------:R-:W-:-:S03]  /*13e0*/  NOP ;  /* 0x0000000000007918 */ /* 0x000fc60000000000 */
[----:B------:R-:W-:Y:S01]  /*13f0*/  LDS.128 R44, [R69] ;  /* 0x00000000452c7984 */ /* 0x000fe20000000c00 */
[----:B0-----:R-:W-:Y:S01]  /*1400*/  IMAD.MOV.U32 R55, RZ, RZ, RZ ;  /* 0x000000ffff377224 */ /* 0x001fe200078e00ff */
[----:B-1----:R-:W0:Y:S08]  /*1410*/  LDC.64 R56, c[0x0][0x2b0] ;  /* 0x0000ac00ff387b82 */ /* 0x002e300000000a00 */
[----:B------:R-:W-:Y:S01]  /*1420*/  BAR.SYNC.DEFER_BLOCKING 0x0 ;  /* 0x0000000000007b1d */ /* 0x000fe20000010000 */
[----:B--2---:R-:W-:-:S05]  /*1430*/  MOV R59, RZ ;  /* 0x000000ff003b7202 */ /* 0x004fca0000000f00 */
[----:B------:R1:W2:Y:S04]  /*1440*/  @!P0 LDG.E R55, desc[UR10][R48.64] ;  /* 0x0000000a30378981 */ /* 0x0002a8000c1e1900 */
[----:B------:R-:W3:Y:S04]  /*1450*/  @!P2 LDG.E R61, desc[UR10][R52.64+-0x180] ;  /* 0xfffe800a343da981 */ /* 0x000ee8000c1e1900 */
[----:B------:R-:W4:Y:S04]  /*1460*/  @!P3 LDG.E R59, desc[UR10][R52.64+-0x100] ;  /* 0xffff000a343bb981 */ /* 0x000f28000c1e1900 */
[----:B------:R1:W4:Y:S01]  /*1470*/  @!P1 LDG.E R63, desc[UR10][R52.64+-0x80] ;  /* 0xffff800a343f9981 */ /* 0x000322000c1e1900 */
[----:B0-----:R-:W-:Y:S01]  /*1480*/  IMAD R50, R56, UR15, RZ ;  /* 0x0000000f38327c24 */ /* 0x001fe2000f8e02ff */
[----:B------:R-:W-:-:S03]  /*1490*/  @!P0 MOV R51, R77 ;  /* 0x0000004d00338202 */ /* 0x000fc60000000f00 */
[----:B------:R-:W-:Y:S01]  /*14a0*/  IMAD R57, R57, UR14, R50 ;  /* 0x0000000e39397c24 */ /* 0x000fe2000f8e0232 */
[----:B------:R-:W-:Y:S01]  /*14b0*/  @!P0 MOV R50, R76 ;  /* 0x0000004c00328202 */ /* 0x000fe20000000f00 */
[----:B-1----:R-:W-:-:S04]  /*14c0*/  IMAD.WIDE.U32 R48, R56, UR14, RZ ;  /* 0x0000000e38307c25 */ /* 0x002fc8000f8e00ff */
[----:B------:R-:W-:-:S04]  /*14d0*/  @!P0 IMAD.WIDE.U32 R50, R56, UR14, R50 ;  /* 0x0000000e38328c25 */ /* 0x000fc8000f8e0032 */
[----:B------:R-:W-:Y:S01]  /*14e0*/  IMAD.IADD R49, R49, 0x1, R57 ;  /* 0x0000000131317824 */ /* 0x000fe200078e0239 */
[----:B------:R-:W-:Y:S01]  /*14f0*/  @!P0 IADD3 R51, R57, R51, RZ ;  /* 0x0000003339338210 */ /* 0x000fe20007ffe0ff */
[----:B------:R-:W-:Y:S02]  /*1500*/  IMAD R57, R3, UR12, RZ ;  /* 0x0000000c03397c24 */ /* 0x000fe4000f8e02ff */
[----:B------:R-:W-:-:S04]  /*1510*/  IMAD.WIDE.U32 R52, R0, UR12, R48 ;  /* 0x0000000c00347c25 */ /* 0x000fc8000f8e0030 */
[----:B------:R-:W-:Y:S01]  /*1520*/  @!P0 IMAD.WIDE.U32 R48, R0, UR12, R50 ;  /* 0x0000000c00308c25 */ /* 0x000fe2000f8e0032 */
[----:B------:R-:W-:-:S03]  /*1530*/  IADD3 R50, P6, R52, UR7, RZ ;  /* 0x0000000734327c10 */ /* 0x000fc6000ffde0ff */
[----:B------:R-:W-:Y:S01]  /*1540*/  IMAD R71, R0, UR13, R57 ;  /* 0x0000000d00477c24 */ /* 0x000fe2000f8e0239 */
[----:B------:R-:W-:Y:S01]  /*1550*/  ULDC.64 UR12, c[0x0][0x308] ;  /* 0x0000c200000c7ab9 */ /* 0x000fe20000000a00 */
[C---:B------:R-:W-:Y:S02]  /*1560*/  @!P0 IADD3 R54, P5, R78.reuse, R48, RZ ;  /* 0x000000304e368210 */ /* 0x040fe40007fbe0ff */
[C---:B------:R-:W-:Y:S02]  /*1570*/  LEA R57, P4, R78.reuse, UR12, 0x2 ;  /* 0x0000000c4e397c11 */ /* 0x040fe4000f8810ff */
[----:B------:R-:W-:Y:S02]  /*1580*/  IADD3.X R51, R71, UR8, R53, P6, !PT ;  /* 0x0000000847337c10 */ /* 0x000fe4000b7fe435 */
[----:B------:R-:W-:Y:S02]  /*1590*/  @!P0 IADD3.X R49, R79, R49, R71, P5, !PT ;  /* 0x000000314f318210 */ /* 0x000fe40002ffe447 */
[----:B------:R-:W-:-:S02]  /*15a0*/  LEA.HI.X R48, R78, UR13, R79, 0x2, P4 ;  /* 0x0000000d4e307c11 */ /* 0x000fc4000a0f144f */
[----:B------:R-:W-:Y:S02]  /*15b0*/  @!P0 LEA R52, P5, R54, UR12, 0x2 ;  /* 0x0000000c36348c11 */ /* 0x000fe4000f8a10ff */
[----:B------:R-:W-:Y:S02]  /*15c0*/  LEA R56, P4, R50, R57, 0x2 ;  /* 0x0000003932387211 */ /* 0x000fe400078810ff */
[----:B------:R-:W-:Y:S02]  /*15d0*/  @!P0 LEA.HI.X R53, R54, UR13, R49, 0x2, P5 ;  /* 0x0000000d36358c11 */ /* 0x000fe4000a8f1431 */
[----:B------:R-:W-:Y:S01]  /*15e0*/  LEA.HI.X R57, R50, R48, R51, 0x2, P4 ;  /* 0x0000003032397211 */ /* 0x000fe200020f1433 */
[----:B------:R-:W-:Y:S01]  /*15f0*/  IMAD.MOV.U32 R71, RZ, RZ, RZ ;  /* 0x000000ffff477224 */ /* 0x000fe200078e00ff */
[----:B--2---:R-:W-:Y:S04]  /*1600*/  STS [R68], R55 ;  /* 0x0000003744007388 */ /* 0x004fe80000000800 */
[----:B---3--:R0:W-:Y:S04]  /*1610*/  STS [R68+0x80], R61 ;  /* 0x0000803d44007388 */ /* 0x0081e80000000800 */
        /* <DEDUP_REMOVED lines=12> */
[----:B------:R-:W1:Y:S01]  /*16e0*/  MUFU.EX2 R58, R58 ;  /* 0x0000003a003a7308 */ /* 0x000e620000000800 */
[----:B0-----:R-:W-:Y:S01]  /*16f0*/  FMUL.FTZ R57, R50, -1.4426950216293334961 ;  /* 0xbfb8aa3b32397820 */ /* 0x001fe20000410000 */
[----:B------:R-:W-:Y:S01]  /*1700*/  FMUL.FTZ R60, R49, -1.4426950216293334961 ;  /* 0xbfb8aa3b313c7820 */ /* 0x000fe20000410000 */
[----:B------:R-:W-:-:S05]  /*1710*/  FMUL.FTZ R70, R51, -1.4426950216293334961 ;  /* 0xbfb8aa3b33467820 */ /* 0x000fca0000410000 */
[----:B------:R-:W0:Y:S08]  /*1720*/  MUFU.EX2 R57, R57 ;  /* 0x0000003900397308 */ /* 0x000e300000000800 */
[----:B------:R-:W2:Y:S01]  /*1730*/  MUFU.EX2 R60, R60 ;  /* 0x0000003c003c7308 */ /* 0x000ea20000000800 */
[----:B-1----:R-:W-:-:S07]  /*1740*/  FADD.FTZ R56, R58, 1 ;  /* 0x3f8000003a387421 */ /* 0x002fce0000010000 */
[----:B------:R-:W1:Y:S08]  /*1750*/  MUFU.EX2 R70, R70 ;  /* 0x0000004600467308 */ /* 0x000e700000000800 */
[----:B------:R-:W1:Y:S01]  /*1760*/  MUFU.RCP R63, R56 ;  /* 0x00000038003f7308 */ /* 0x000e620000001000 */
[----:B------:R-:W0:Y:S01]  /*1770*/  S2UR UR6, SR_CgaCtaId ;  /* 0x00000000000679c3 */ /* 0x000e220000008800 */
[----:B------:R-:W-:Y:S01]  /*1780*/  ISETP.NE.AND P1, PT, R82, RZ, PT ;  /* 0x000000ff5200720c */ /* 0x000fe20003f25270 */
[----:B------:R-:W-:-:S02]  /*1790*/  UMOV UR5, 0x400 ;  /* 0x0000040000057882 */ /* 0x000fc40000000000 */
[----:B0-----:R-:W-:Y:S01]  /*17a0*/  ULEA UR5, UR6, UR5, 0x18 ;  /* 0x0000000506057291 */ /* 0x001fe2000f8ec03f */
[----:B------:R-:W-:Y:S01]  /*17b0*/  IADD3 R90, P2, R78, R76, RZ ;  /* 0x0000004c4e5a7210 */ /* 0x000fe20007f5e0ff */
[----:B------:R-:W-:Y:S03]  /*17c0*/  BSSY B0, `(.L_x_10386) ;  /* 0x000003e000007945 */ /* 0x000fe60003800000 */
[----:B------:R-:W-:Y:S01]  /*17d0*/  IADD3.X R91, R79, R77, RZ, P2, !PT ;  /* 0x0000004d4f5b7210 */ /* 0x000fe200017fe4ff */
[----:B---3--:R0:W-:Y:S04]  /*17e0*/  STS [R68], R61 ;  /* 0x0000003d44007388 */ /* 0x0081e80000000800 */
[----:B----4-:R-:W-:Y:S04]  /*17f0*/  STS [R68+0x100], R71 ;  /* 0x0001004744007388 */ /* 0x010fe80000000800 */
[----:B------:R-:W-:Y:S04]  /*1800*/  STS [R68+0x80], R73 ;  /* 0x0000804944007388 */ /* 0x000fe80000000800 */
[----:B------:R2:W-:Y:S01]  /*1810*/  STS [R68+0x180], R59 ;  /* 0x0001803b44007388 */ /* 0x0005e20000000800 */
[----:B------:R-:W-:-:S03]  /*1820*/  NOP ;  /* 0x0000000000007918 */ /* 0x000fc60000000000 */
[----:B------:R-:W3:Y:S01]  /*1830*/  LDS.128 R52, [R69] ;  /* 0x0000000045347984 */ /* 0x000ee20000000c00 */
[----:B0-----:R-:W-:Y:S01]  /*1840*/  FADD.FTZ R61, R57, 1 ;  /* 0x3f800000393d7421 */ /* 0x001fe20000010000 */
[----:B--2---:R-:W-:-:S03]  /*1850*/  FADD.FTZ R59, R60, 1 ;  /* 0x3f8000003c3b7421 */ /* 0x004fc60000010000 */
[----:B------:R-:W0:Y:S01]  /*1860*/  MUFU.RCP R71, R61 ;  /* 0x0000003d00477308 */ /* 0x000e220000001000 */
[----:B-1----:R-:W-:Y:S01]  /*1870*/  FADD.FTZ R60, R70, 1 ;  /* 0x3f800000463c7421 */ /* 0x002fe20000010000 */
[----:B------:R-:W-:-:S06]  /*1880*/  FADD.FTZ R57, -R63, 1 ;  /* 0x3f8000003f397421 */ /* 0x000fcc0000010100 */
[----:B------:R-:W1:Y:S01]  /*1890*/  MUFU.RCP R62, R59 ;  /* 0x0000003b003e7308 */ /* 0x000e620000001000 */
[----:B------:R-:W-:-:S07]  /*18a0*/  FFMA.FTZ R57, R48, R57, 1 ;  /* 0x3f80000030397423 */ /* 0x000fce0000010039 */
[----:B------:R2:W4:Y:S01]  /*18b0*/  MUFU.RCP R72, R60 ;  /* 0x0000003c00487308 */ /* 0x0005220000001000 */
[----:B---3--:R-:W-:-:S04]  /*18c0*/  FMUL.FTZ R58, R44, R52 ;  /* 0x000000342c3a7220 */ /* 0x008fc80000410000 */
[----:B------:R-:W-:-:S04]  /*18d0*/  FMUL.FTZ R56, R63, R58 ;  /* 0x0000003a3f387220 */ /* 0x000fc80000410000 */
[----:B------:R-:W-:Y:S01]  /*18e0*/  FMUL.FTZ R56, R56, R57 ;  /* 0x0000003938387220 */ /* 0x000fe20000410000 */
[----:B0-----:R-:W-:Y:S01]  /*18f0*/  FADD.FTZ R57, -R71, 1 ;  /* 0x3f80000047397421 */ /* 0x001fe20000010100 */
[----:B-1----:R-:W-:Y:S01]  /*1900*/  FADD.FTZ R58, -R62, 1 ;  /* 0x3f8000003e3a7421 */ /* 0x002fe20000010100 */
[----:B--2---:R-:W-:Y:S02]  /*1910*/  FMUL.FTZ R60, R46, R54 ;  /* 0x000000362e3c7220 */ /* 0x004fe40000410000 */
        /* <DEDUP_REMOVED lines=13> */
[----:B------:R-:W-:-:S05]  /*19f0*/  IMAD.U32 R70, RZ, RZ, UR5 ;  /* 0x00000005ff467e24 */ /* 0x000fca000f8e00ff */
        /* <DEDUP_REMOVED lines=8> */
[----:B------:R-:W1:Y:S01]  /*1a80*/  LDS R97, [R70+0x200] ;  /* 0x0002000046617984 */ /* 0x000e620000000800 */
[----:B------:R-:W-:-:S02]  /*1a90*/  IMAD R60, R98, UR15, RZ ;  /* 0x0000000f623c7c24 */ /* 0x000fc4000f8e02ff */
[----:B0-----:R-:W-:-:S04]  /*1aa0*/  IMAD.WIDE.U32 R56, R98, UR14, RZ ;  /* 0x0000000e62387c25 */ /* 0x001fc8000f8e00ff */
[----:B------:R-:W-:-:S05]  /*1ab0*/  IMAD R61, R99, UR14, R60 ;  /* 0x0000000e633d7c24 */ /* 0x000fca000f8e023c */
[----:B------:R-:W-:Y:S02]  /*1ac0*/  IADD3 R99, R57, R61, RZ ;  /* 0x0000003d39637210 */ /* 0x000fe40007ffe0ff */
        /* <DEDUP_REMOVED lines=13> */
.L_x_10387:
[----:B------:R-:W-:Y:S05]  /*1ba0*/  BSYNC B0 ;  /* 0x0000000000007941 */ /* 0x000fea0003800000 */
.L_x_10386:
        /* <DEDUP_REMOVED lines=21> */
[----:B------:R-:W-:Y:S01]  /*1d00*/  FMUL.FTZ R73, R46, R49 ;  /* 0x000000312e497220 */ /* 0x000fe20000410000 */
[----:B------:R-:W-:-:S02]  /*1d10*/  FMUL.FTZ R74, R47, R48 ;  /* 0x000000302f4a7220 */ /* 0x000fc40000410000 */
        /* <DEDUP_REMOVED lines=21> */
[----:B------:R-:W-:Y:S03]  /*1e70*/  LDS R59, [R68+0x100] ;  /* 0x00010000443b7984 */ /* 0x000fe60000000800 */
[----:B-1----:R-:W-:Y:S01]  /*1e80*/  IMAD.IADD R53, R45, 0x1, R49 ;  /* 0x000000012d357824 */ /* 0x002fe200078e0231 */
        /* <DEDUP_REMOVED lines=18> */
.L_x_10390:
[----:B------:R-:W-:Y:S05]  /*1fb0*/  BSYNC B0 ;  /* 0x0000000000007941 */ /* 0x000fea0003800000 */
.L_x_10389:
        /* <DEDUP_REMOVED lines=9> */
[----:B------:R-:W-:-:S02]  /*2050*/  IADD3 R46, P5, R44, UR7, RZ ;  /* 0x000000072c2e7c10 */ /* 0x000fc4000ffbe0ff */
[----:B------:R-:W-:Y:S02]  /*2060*/  LEA.HI.X R48, R78, UR13, R79, 0x2, P4 ;  /* 0x0000000d4e307c11 */ /* 0x000fe4000a0f144f */
[----:B------:R-:W-:Y:S02]  /*2070*/  IADD3.X R45, R49, UR8, R45, P5, !PT ;  /* 0x00000008312d7c10 */ /* 0x000fe4000affe42d */
[----:B------:R-:W-:-:S04]  /*2080*/  LEA R44, P4, R46, R47, 0x2 ;  /* 0x0000002f2e2c7211 */ /* 0x000fc800078810ff */
[----:B------:R-:W-:-:S05]  /*2090*/  LEA.HI.X R45, R46, R48, R45, 0x2, P4 ;  /* 0x000000302e2d7211 */ /* 0x000fca00020f142d */
[----:B------:R0:W-:Y:S04]  /*20a0*/  @!P0 STG.E desc[UR10][R44.64+-0x180], R57 ;  /* 0xfffe80392c008986 */ /* 0x0001e8000c10190a */
[----:B------:R0:W-:Y:S04]  /*20b0*/  @!P2 STG.E desc[UR10][R44.64+-0x100], R59 ;  /* 0xffff003b2c00a986 */ /* 0x0001e8000c10190a */
[----:B------:R0:W-:Y:S02]  /*20c0*/  @!P3 STG.E desc[UR10][R44.64+-0x80], R61 ;  /* 0xffff803d2c00b986 */ /* 0x0001e4000c10190a */
.L_x_10388:
        /* <DEDUP_REMOVED lines=16> */
[----:B------:R-:W-:Y:S01]  /*21d0*/  IMAD.MOV.U32 R52, RZ, RZ, R82 ;  /* 0x000000ffff347224 */ /* 0x000fe200078e0052 */
[----:B------:R-:W-:Y:S01]  /*21e0*/  ULDC.64 UR12, c[0x0][0x350] ;  /* 0x0000d400000c7ab9 */ /* 0x000fe20000000a00 */
[----:B------:R-:W-:Y:S01]  /*21f0*/  USHF.L.U32 UR9, UR7, 0x2, URZ ;  /* 0x0000000207097899 */ /* 0x000fe2000800063f */
[----:B------:R-:W-:Y:S01]  /*2200*/  HFMA2.MMA R119, -RZ, RZ, 0, 0 ;  /* 0x00000000ff777435 */ /* 0x000fe200000001ff */
[----:B------:R-:W-:Y:S01]  /*2210*/  ULDC.64 UR16, c[0x0][0x370] ;  /* 0x0000dc0000107ab9 */ /* 0x000fe20000000a00 */
[----:B------:R-:W-:Y:S01]  /*2220*/  MOV R75, R67 ;  /* 0x00000043004b7202 */ /* 0x000fe20000000f00 */
[----:B------:R-:W1:Y:S01]  /*2230*/  LDC.64 R60, c[0x0][0x368] ;  /* 0x0000da00ff3c7b82 */ /* 0x000e620000000a00 */
[--C-:B------:R-:W-:Y:S01]  /*2240*/  FADD.FTZ R114, R39, R4.reuse ;  /* 0x0000000427727221 */ /* 0x100fe20000010000 */
[----:B------:R-:W-:Y:S01]  /*2250*/  IADD3 R102, P6, R27, UR9, RZ ;  /* 0x000000091b667c10 */ /* 0x000fe2000ffde0ff */
[--C-:B------:R-:W-:Y:S01]  /*2260*/  FADD.FTZ R115, R38, R4.reuse ;  /* 0x0000000426737221 */ /* 0x100fe20000010000 */
[----:B------:R-:W-:Y:S01]  /*2270*/  IADD3 R104, P5, R28, UR9, RZ ;  /* 0x000000091c687c10 */ /* 0x000fe2000ffbe0ff */
[--C-:B------:R-:W-:Y:S01]  /*2280*/  FADD.FTZ R116, R37, R4.reuse ;  /* 0x0000000425747221 */ /* 0x100fe20000010000 */
[----:B------:R-:W-:Y:S01]  /*2290*/  IADD3 R106, P4, R29, UR9, RZ ;  /* 0x000000091d6a7c10 */ /* 0x000fe2000ff9e0ff */
[----:B------:R-:W-:Y:S01]  /*22a0*/  FADD.FTZ R117, R36, R4 ;  /* 0x0000000424757221 */ /* 0x000fe20000010000 */
[----:B------:R-:W2:Y:S01]  /*22b0*/  LDC R121, c[0x0][0x224] ;  /* 0x00008900ff797b82 */ /* 0x000ea20000000800 */
[----:B------:R-:W-:Y:S01]  /*22c0*/  IADD3 R108, P3, R30, UR9, RZ ;  /* 0x000000091e6c7c10 */ /* 0x000fe2000ff7e0ff */
[----:B------:R-:W-:Y:S01]  /*22d0*/  UMOV UR5, URZ ;  /* 0x0000003f00057c82 */ /* 0x000fe20008000000 */
[----:B------:R-:W-:Y:S01]  /*22e0*/  UMOV UR6, URZ ;  /* 0x0000003f00067c82 */ /* 0x000fe20008000000 */
[----:B------:R-:W-:Y:S01]  /*22f0*/  ULDC UR25, c[0x0][0x224] ;  /* 0x0000890000197ab9 */ /* 0x000fe20000000800 */
[----:B------:R-:W-:Y:S01]  /*2300*/  ULDC UR30, c[0x0][0x21c] ;  /* 0x00008700001e7ab9 */ /* 0x000fe20000000800 */
[----:B------:R-:W-:Y:S01]  /*2310*/  ULDC.64 UR20, c[0x0][0x360] ;  /* 0x0000d80000147ab9 */ /* 0x000fe20000000a00 */
[----:B------:R-:W-:Y:S01]  /*2320*/  ULDC.64 UR26, c[0x0][0x3c8] ;  /* 0x0000f200001a7ab9 */ /* 0x000fe20000000a00 */
[C---:B0-----:R-:W-:Y:S01]  /*2330*/  IMAD R58, R56.reuse, UR15, RZ ;  /* 0x0000000f383a7c24 */ /* 0x041fe2000f8e02ff */
[----:B------:R-:W0:Y:S01]  /*2340*/  LDC R123, c[0x0][0x218] ;  /* 0x00008600ff7b7b82 */ /* 0x000e220000000800 */
[----:B------:R-:W-:Y:S01]  /*2350*/  IMAD.WIDE.U32 R54, R56, UR14, R52 ;  /* 0x0000000e38367c25 */ /* 0x000fe2000f8e0034 */
[----:B------:R-:W-:Y:S01]  /*2360*/  ULDC.64 UR22, c[0x0][0x380] ;  /* 0x0000e00000167ab9 */ /* 0x000fe20000000a00 */
[----:B------:R-:W-:Y:S01]  /*2370*/  ULDC.64 UR28, c[0x0][0x3d0] ;  /* 0x0000f400001c7ab9 */ /* 0x000fe20000000a00 */
[----:B------:R-:W-:Y:S01]  /*2380*/  ULDC.64 UR18, c[0x0][0x270] ;  /* 0x00009c0000127ab9 */ /* 0x000fe20000000a00 */
[----:B------:R-:W-:-:S02]  /*2390*/  IMAD R57, R57, UR14, R58 ;  /* 0x0000000e39397c24 */ /* 0x000fc4000f8e023a */
[C---:B-1----:R-:W-:Y:S01]  /*23a0*/  IMAD R62, R60.reuse, UR15, RZ ;  /* 0x0000000f3c3e7c24 */ /* 0x042fe2000f8e02ff */
[----:B------:R-:W1:Y:S01]  /*23b0*/  LDC.64 R96, c[0x0][0x360] ;  /* 0x0000d800ff607b82 */ /* 0x000e620000000a00 */
[----:B------:R-:W-:Y:S01]  /*23c0*/  IMAD.WIDE.U32 R52, R60, UR14, R52 ;  /* 0x0000000e3c347c25 */ /* 0x000fe2000f8e0034 */
[----:B------:R-:W-:-:S03]  /*23d0*/  IADD3 R55, R55, R57, RZ ;  /* 0x0000003937377210 */ /* 0x000fc60007ffe0ff */
[----:B------:R-:W-:Y:S02]  /*23e0*/  IMAD R61, R61, UR14, R62 ;  /* 0x0000000e3d3d7c24 */ /* 0x000fe4000f8e023e */
[----:B------:R-:W-:Y:S01]  /*23f0*/  IMAD R56, R7, UR12, RZ ;  /* 0x0000000c07387c24 */ /* 0x000fe2000f8e02ff */
[----:B------:R-:W3:Y:S01]  /*2400*/  LDC.64 R98, c[0x0][0x380] ;  /* 0x0000e000ff627b82 */ /* 0x000ee20000000a00 */
[----:B------:R-:W-:Y:S02]  /*2410*/  IMAD.IADD R53, R53, 0x1, R61 ;  /* 0x0000000135357824 */ /* 0x000fe400078e023d */
[----:B------:R-:W-:Y:S01]  /*2420*/  IMAD.WIDE.U32 R54, R5, UR12, R54 ;  /* 0x0000000c05367c25 */ /* 0x000fe2000f8e0036 */
[----:B------:R-:W-:-:S03]  /*2430*/  USHF.L.U64.HI UR12, UR7, 0x2, UR8 ;  /* 0x00000002070c7899 */ /* 0x000fc60008010208 */
[----:B------:R-:W-:Y:S01]  /*2440*/  IMAD R58, R7, UR16, RZ ;  /* 0x00000010073a7c24 */ /* 0x000fe2000f8e02ff */
[----:B------:R-:W4:Y:S01]  /*2450*/  LDC.64 R100, c[0x0][0x2d0] ;  /* 0x0000b400ff647b82 */ /* 0x000f220000000a00 */
[----:B------:R-:W-:Y:S01]  /*2460*/  IMAD.WIDE.U32 R52, R5, UR16, R52 ;  /* 0x0000001005347c25 */ /* 0x000fe2000f8e0034 */
[C---:B------:R-:W-:Y:S02]  /*2470*/  IADD3 R94, P0, R76.reuse, R54, RZ ;  /* 0x000000364c5e7210 */ /* 0x040fe40007f1e0ff */
[----:B------:R-:W-:Y:S01]  /*2480*/  IADD3.X R103, R33, UR12, RZ, P6, !PT ;  /* 0x0000000c21677c10 */ /* 0x000fe2000b7fe4ff */
[C---:B------:R-:W-:Y:S01]  /*2490*/  IMAD R51, R5.reuse, UR13, R56 ;  /* 0x0000000d05337c24 */ /* 0x040fe2000f8e0238 */
[----:B------:R-:W-:Y:S01]  /*24a0*/  IADD3 R92, P2, R76, R52, RZ ;  /* 0x000000344c5c7210 */ /* 0x000fe20007f5e0ff */
[----:B------:R-:W-:Y:S01]  /*24b0*/  IMAD R57, R5, UR17, R58 ;  /* 0x0000001105397c24 */ /* 0x000fe2000f8e023a */
[----:B------:R-:W-:Y:S01]  /*24c0*/  IADD3 R112, P6, R32, UR9, RZ ;  /* 0x0000000920707c10 */ /* 0x000fe2000ffde0ff */
[----:B------:R-:W-:Y:S01]  /*24d0*/  ULDC.64 UR16, c[0x0][0x238] ;  /* 0x00008e0000107ab9 */ /* 0x000fe20000000a00 */
[----:B------:R-:W-:Y:S01]  /*24e0*/  IADD3.X R95, R77, R55, R51, P0, !PT ;  /* 0x000000374d5f7210 */ /* 0x000fe200007fe433 */
[----:B------:R-:W-:Y:S01]  /*24f0*/  IMAD.MOV.U32 R51, RZ, RZ, RZ ;  /* 0x000000ffff337224 */ /* 0x000fe200078e00ff */
[----:B------:R-:W-:-:S02]  /*2500*/  IADD3 R110, P0, R31, UR9, RZ ;  /* 0x000000091f6e7c10 */ /* 0x000fc4000ff1e0ff */
[----:B------:R-:W-:Y:S02]  /*2510*/  IADD3.X R93, R77, R53, R57, P2, !PT ;  /* 0x000000354d5d7210 */ /* 0x000fe400017fe439 */
[----:B------:R-:W-:Y:S02]  /*2520*/  ISETP.GE.AND P2, PT, R78, R67, PT ;  /* 0x000000434e00720c */ /* 0x000fe40003f46270 */
[----:B------:R-:W-:Y:S02]  /*2530*/  IADD3.X R105, R34, UR12, RZ, P5, !PT ;  /* 0x0000000c22697c10 */ /* 0x000fe4000affe4ff */
[----:B------:R-:W-:Y:S02]  /*2540*/  IADD3.X R107, R35, UR12, RZ, P4, !PT ;  /* 0x0000000c236b7c10 */ /* 0x000fe4000a7fe4ff */
[----:B------:R-:W-:Y:S02]  /*2550*/  IADD3.X R109, R64, UR12, RZ, P3, !PT ;  /* 0x0000000c406d7c10 */ /* 0x000fe40009ffe4ff */
[----:B------:R-:W-:-:S02]  /*2560*/  IADD3.X R111, R65, UR12, RZ, P0, !PT ;  /* 0x0000000c416f7c10 */ /* 0x000fc400087fe4ff */
[----:B------:R-:W-:Y:S01]  /*2570*/  IADD3.X R113, R66, UR12, RZ, P6, !PT ;  /* 0x0000000c42717c10 */ /* 0x000fe2000b7fe4ff */
[----:B0-2---:R-:W-:-:S06]  /*2580*/  ULDC.64 UR12, c[0x0][0x250] ;  /* 0x00009400000c7ab9 */ /* 0x005fcc0000000a00 */
.L_x_10404:
[----:B------:R-:W-:Y:S01]  /*2590*/  SHF.R.S32.HI R128, RZ, 0x1f, R119 ;  /* 0x0000001fff807819 */ /* 0x000fe20000011477 */
[----:B------:R-:W-:Y:S01]  /*25a0*/  IMAD.WIDE.U32 R52, R119, UR12, R78 ;  /* 0x0000000c77347c25 */ /* 0x000fe2000f8e004e */
[-C--:B------:R-:W-:Y:S02]  /*25b0*/  ISETP.GE.AND P3, PT, R25, R75.reuse, PT ;  /* 0x0000004b1900720c */ /* 0x080fe40003f66270 */
[----:B------:R-:W-:Y:S01]  /*25c0*/  ISETP.GE.AND P0, PT, R24, R75, PT ;  /* 0x0000004b1800720c */ /* 0x000fe20003f06270 */
[----:B----4-:R-:W-:Y:S01]  /*25d0*/  IMAD R54, R128, UR12, RZ ;  /* 0x0000000c80367c24 */ /* 0x010fe2000f8e02ff */
[----:B------:R-:W-:Y:S01]  /*25e0*/  LEA R58, P5, R52, R15, 0x2 ;  /* 0x0000000f343a7211 */ /* 0x000fe200078a10ff */
[----:B------:R-:W-:Y:S01]  /*25f0*/  IMAD.MOV.U32 R63, RZ, RZ, RZ ;  /* 0x000000ffff3f7224 */ /* 0x000fe200078e00ff */
[----:B------:R-:W-:Y:S01]  /*2600*/  ISETP.GE.AND P4, PT, R26, R75, PT ;  /* 0x0000004b1a00720c */ /* 0x000fe20003f86270 */
[----:B------:R-:W-:Y:S01]  /*2610*/  IMAD R55, R119, UR13, R54 ;  /* 0x0000000d77377c24 */ /* 0x000fe2000f8e0236 */
[----:B------:R-:W-:-:S02]  /*2620*/  MOV R125, RZ ;  /* 0x000000ff007d7202 */ /* 0x000fc40000000f00 */
[----:B---3--:R-:W-:Y:S02]  /*2630*/  MOV R61, RZ ;  /* 0x000000ff003d7202 */ /* 0x008fe40000000f00 */
[----:B------:R-:W-:Y:S02]  /*2640*/  IADD3 R53, R53, R55, RZ ;  /* 0x0000003735357210 */ /* 0x000fe40007ffe0ff */
[----:B------:R-:W-:Y:S02]  /*2650*/  MOV R129, RZ ;  /* 0x000000ff00817202 */ /* 0x000fe40000000f00 */
[----:B------:R-:W-:-:S05]  /*2660*/  LEA.HI.X R59, R52, R16, R53, 0x2, P5 ;  /* 0x00000010343b7211 */ /* 0x000fca00028f1435 */
[----:B--2---:R-:W2:Y:S04]  /*2670*/  @!P3 LDG.E R63, desc[UR10][R58.64+0x100] ;  /* 0x0001000a3a3fb981 */ /* 0x004ea8000c1e1900 */
[----:B------:R-:W3:Y:S04]  /*2680*/  @!P0 LDG.E R125, desc[UR10][R58.64+0x80] ;  /* 0x0000800a3a7d8981 */ /* 0x000ee8000c1e1900 */
[----:B------:R-:W3:Y:S04]  /*2690*/  @!P2 LDG.E R61, desc[UR10][R58.64] ;  /* 0x0000000a3a3da981 */ /* 0x000ee8000c1e1900 */
[----:B------:R-:W3:Y:S01]  /*26a0*/  @!P4 LDG.E R129, desc[UR10][R58.64+0x180] ;  /* 0x0001800a3a81c981 */ /* 0x000ee2000c1e1900 */
[----:B------:R-:W-:Y:S01]  /*26b0*/  MOV R53, R21 ;  /* 0x0000001500357202 */ /* 0x000fe20000000f00 */
[----:B------:R-:W-:-:S02]  /*26c0*/  IMAD R54, R128, UR16, RZ ;  /* 0x0000001080367c24 */ /* 0x000fc4000f8e02ff */
[----:B------:R-:W-:Y:S02]  /*26d0*/  IMAD.MOV.U32 R52, RZ, RZ, R80 ;  /* 0x000000ffff347224 */ /* 0x000fe400078e0050 */
[C---:B------:R-:W-:Y:S02]  /*26e0*/  IMAD R57, R119.reuse, UR17, R54 ;  /* 0x0000001177397c24 */ /* 0x040fe4000f8e0236 */
[----:B------:R-:W-:-:S04]  /*26f0*/  IMAD.WIDE.U32 R52, R119, UR16, R52 ;  /* 0x0000001077347c25 */ /* 0x000fc8000f8e0034 */
[----:B------:R-:W-:Y:S01]  /*2700*/  IMAD R60, R128, UR18, RZ ;  /* 0x00000012803c7c24 */ /* 0x000fe2000f8e02ff */
[----:B----4-:R-:W-:Y:S01]  /*2710*/  LEA R56, P0, R52, R100, 0x2 ;  /* 0x0000006434387211 */ /* 0x010fe200078010ff */
[----:B------:R-:W-:Y:S01]  /*2720*/  IMAD.WIDE.U32 R54, R119, UR18, R78 ;  /* 0x0000001277367c25 */ /* 0x000fe2000f8e004e */
[----:B------:R-:W-:-:S03]  /*2730*/  IADD3 R53, R53, R57, RZ ;  /* 0x0000003935357210 */ /* 0x000fc60007ffe0ff */
[----:B------:R-:W-:Y:S01]  /*2740*/  IMAD R67, R119, UR19, R60 ;  /* 0x0000001377437c24 */ /* 0x000fe2000f8e023c */
[----:B------:R-:W-:Y:S02]  /*2750*/  LEA.HI.X R57, R52, R101, R53, 0x2, P0 ;  /* 0x0000006534397211 */ /* 0x000fe400000f1435 */
[----:B------:R-:W-:Y:S01]  /*2760*/  LEA R52, P0, R54, R17, 0x2 ;  /* 0x0000001136347211 */ /* 0x000fe200078010ff */
[----:B------:R-:W-:Y:S01]  /*2770*/  IMAD.IADD R53, R55, 0x1, R67 ;  /* 0x0000000137357824 */ /* 0x000fe200078e0243 */
[----:B------:R-:W-:Y:S01]  /*2780*/  IADD3 R67, -R76, R123, RZ ;  /* 0x0000007b4c437210 */ /* 0x000fe20007ffe1ff */
[----:B------:R-:W-:Y:S01]  /*2790*/  IMAD.MOV.U32 R135, RZ, RZ, RZ ;  /* 0x000000ffff877224 */ /* 0x000fe200078e00ff */
[----:B------:R-:W-:Y:S01]  /*27a0*/  MOV R127, RZ ;  /* 0x000000ff007f7202 */ /* 0x000fe20000000f00 */
[----:B0-----:R0:W4:Y:S01]  /*27b0*/  LDG.E R118, desc[UR10][R56.64] ;  /* 0x0000000a38767981 */ /* 0x001122000c1e1900 */
[----:B------:R-:W-:Y:S02]  /*27c0*/  LEA.HI.X R53, R54, R18, R53, 0x2, P0 ;  /* 0x0000001236357211 */ /* 0x000fe400000f1435 */
[----:B------:R-:W-:-:S02]  /*27d0*/  ISETP.GE.AND P0, PT, R78, R67, PT ;  /* 0x000000434e00720c */ /* 0x000fc40003f06270 */
[-C--:B------:R-:W-:Y:S02]  /*27e0*/  ISETP.GE.AND P3, PT, R24, R67.reuse, PT ;  /* 0x000000431800720c */ /* 0x080fe40003f66270 */
[-C--:B------:R-:W-:Y:S02]  /*27f0*/  ISETP.GE.AND P4, PT, R25, R67.reuse, PT ;  /* 0x000000431900720c */ /* 0x080fe40003f86270 */
[----:B------:R-:W-:Y:S02]  /*2800*/  ISETP.GE.AND P5, PT, R26, R67, PT ;  /* 0x000000431a00720c */ /* 0x000fe40003fa6270 */
[----:B------:R-:W-:Y:S01]  /*2810*/  MOV R131, RZ ;  /* 0x000000ff00837202 */ /* 0x000fe20000000f00 */
[----:B--2---:R2:W-:Y:S04]  /*2820*/  STS [R68+0x100], R63 ;  /* 0x0001003f44007388 */ /* 0x0045e80000000800 */
[----:B---3--:R-:W-:Y:S01]  /*2830*/  STS [R68+0x80], R125 ;  /* 0x0000807d44007388 */ /* 0x008fe20000000800 */
[----:B--2---:R-:W-:-:S03]  /*2840*/  MOV R63, RZ ;  /* 0x000000ff003f7202 */ /* 0x004fc60000000f00 */
[----:B------:R2:W-:Y:S04]  /*2850*/  STS [R68], R61 ;  /* 0x0000003d44007388 */ /* 0x0005e80000000800 */
[----:B------:R3:W-:Y:S01]  /*2860*/  STS [R68+0x180], R129 ;  /* 0x0001808144007388 */ /* 0x0007e20000000800 */
[----:B------:R-:W-:-:S03]  /*2870*/  NOP ;  /* 0x0000000000007918 */ /* 0x000fc60000000000 */
[----:B------:R-:W3:Y:S04]  /*2880*/  @!P0 LDG.E R127, desc[UR10][R52.64] ;  /* 0x0000000a347f8981 */ /* 0x000ee8000c1e1900 */
[----:B------:R-:W3:Y:S04]  /*2890*/  @!P3 LDG.E R135, desc[UR10][R52.64+0x80] ;  /* 0x0000800a3487b981 */ /* 0x000ee8000c1e1900 */
[----:B------:R-:W3:Y:S04]  /*28a0*/  @!P4 LDG.E R131, desc[UR10][R52.64+0x100] ;  /* 0x0001000a3483c981 */ /* 0x000ee8000c1e1900 */
[----:B-1----:R1:W3:Y:S01]  /*28b0*/  @!P5 LDG.E R63, desc[UR10][R52.64+0x180] ;  /* 0x0001800a343fd981 */ /* 0x0022e2000c1e1900 */
[----:B------:R-:W-:-:S04]  /*28c0*/  ISETP.GT.AND P0, PT, R20, 0x1, PT ;  /* 0x000000011400780c */ /* 0x000fc80003f04270 */
[----:B------:R-:W-:Y:S01]  /*28d0*/  ISETP.EQ.AND P0, PT, R22, RZ, P0 ;  /* 0x000000ff1600720c */ /* 0x000fe20000702270 */
[----:B------:R-:W-:Y:S01]  /*28e0*/  VIADD R54, R20, 0xffffffff ;  /* 0xffffffff14367836 */ /* 0x000fe20000000000 */
[----:B------:R-:W-:-:S04]  /*28f0*/  ISETP.NE.AND P3, PT, R82, RZ, PT ;  /* 0x000000ff5200720c */ /* 0x000fc80003f65270 */
[----:B------:R-:W-:-:S07]  /*2900*/  LEA.HI R55, R54, R54, RZ, 0x1 ;  /* 0x0000003636377211 */ /* 0x000fce00078f08ff */
[----:B--2---:R-:W2:Y:S01]  /*2910*/  @P0 LDC R61, c[0x0][0x21c] ;  /* 0x00008700ff3d0b82 */ /* 0x004ea20000000800 */
[----:B------:R-:W-:-:S04]  /*2920*/  LOP3.LUT R55, R55, 0xfffffe, RZ, 0xc0, !PT ;  /* 0x00fffffe37377812 */ /* 0x000fc800078ec0ff */
[----:B------:R-:W-:Y:S01]  /*2930*/  IADD3 R54, R54, -R55, RZ ;  /* 0x8000003736367210 */ /* 0x000fe20007ffe0ff */
[----:B------:R-:W-:Y:S01]  /*2940*/  FADD.FTZ R125, R36, R4 ;  /* 0x00000004247d7221 */ /* 0x000fe20000010000 */
[----:B0-----:R-:W-:Y:S01]  /*2950*/  IADD3 R57, R82, 0x200, RZ ;  /* 0x0000020052397810 */ /* 0x001fe20007ffe0ff */
[----:B----4-:R-:W-:Y:S01]  /*2960*/  FMUL.FTZ R62, R118, 1.4426950216293334961 ;  /* 0x3fb8aa3b763e7820 */ /* 0x010fe20000410000 */
[----:B------:R-:W-:Y:S02]  /*2970*/  @P0 VIADD R56, R20, 0xfffffffe ;  /* 0xfffffffe14380836 */ /* 0x000fe40000000000 */
[----:B------:R-:W-:Y:S02]  /*2980*/  @!P3 IMAD R57, R54, 0x100, R119 ;  /* 0x000001003639b824 */ /* 0x000fe400078e0277 */
[----:B-1----:R0:W-:Y:S01]  /*2990*/  LDS.128 R52, [R69] ;  /* 0x0000000045347984 */ /* 0x0021e20000000c00 */
[----:B------:R-:W-:Y:S02]  /*29a0*/  FMUL.FTZ R124, R62, R125 ;  /* 0x0000007d3e7c7220 */ /* 0x000fe40000410000 */
[----:B---3--:R-:W-:Y:S01]  /*29b0*/  LEA R129, R57, R70, 0x2 ;  /* 0x0000004639817211 */ /* 0x008fe200078e10ff */
[----:B0-----:R-:W-:-:S02]  /*29c0*/  IMAD R69, R19, 0x10, R70 ;  /* 0x0000001013457824 */ /* 0x001fc400078e0246 */
[----:B--2---:R-:W-:Y:S01]  /*29d0*/  @P0 IMAD R61, R56, R61, R119 ;  /* 0x0000003d383d0224 */ /* 0x004fe200078e0277 */
[----:B------:R-:W-:Y:S01]  /*29e0*/  MUFU.EX2 R124, R124 ;  /* 0x0000007c007c7308 */ /* 0x000fe20000000800 */
[----:B------:R-:W-:Y:S02]  /*29f0*/  ISETP.NE.AND P4, PT, R82, 0x1f, PT ;  /* 0x0000001f5200780c */ /* 0x000fe40003f85270 */
[----:B------:R-:W-:Y:S01]  /*2a00*/  MOV R133, RZ ;  /* 0x000000ff00857202 */ /* 0x000fe20000000f00 */
[----:B------:R-:W-:-:S04]  /*2a10*/  @P0 IMAD.WIDE R60, R61, 0x8, R88 ;  /* 0x000000083d3c0825 */ /* 0x000fc800078e0258 */
[--C-:B------:R-:W-:Y:S01]  /*2a20*/  FADD.FTZ R122, R37, R4.reuse ;  /* 0x00000004257a7221 */ /* 0x100fe20000010000 */
[----:B------:R-:W-:-:S03]  /*2a30*/  FADD.FTZ R120, R39, R4 ;  /* 0x0000000427787221 */ /* 0x000fc60000010000 */
[C---:B------:R-:W-:Y:S01]  /*2a40*/  FMUL.FTZ R126, R62.reuse, R122 ;  /* 0x0000007a3e7e7220 */ /* 0x040fe20000410000 */
[----:B------:R-:W-:-:S05]  /*2a50*/  FMUL.FTZ R130, R62, R120 ;  /* 0x000000783e827220 */ /* 0x000fca0000410000 */
[----:B------:R-:W0:Y:S08]  /*2a60*/  MUFU.EX2 R126, R126 ;  /* 0x0000007e007e7308 */ /* 0x000e300000000800 */
[----:B------:R-:W1:Y:S01]  /*2a70*/  MUFU.EX2 R130, R130 ;  /* 0x0000008200827308 */ /* 0x000e620000000800 */
[----:B------:R-:W-:Y:S01]  /*2a80*/  BSSY B0, `(.L_x_10392) ;  /* 0x0000023000007945 */ /* 0x000fe20003800000 */
[----:B------:R-:W-:Y:S01]  /*2a90*/  FMUL.FTZ R139, R42, R115 ;  /* 0x000000732a8b7220 */ /* 0x000fe20000410000 */
[----:B0-----:R-:W-:Y:S01]  /*2aa0*/  FMUL.FTZ R143, R124, R126 ;  /* 0x0000007e7c8f7220 */ /* 0x001fe20000410000 */
[----:B------:R0:W-:Y:S04]  /*2ab0*/  STS [R68+0x200], R127 ;  /* 0x0002007f44007388 */ /* 0x0001e80000000800 */
[----:B------:R-:W-:Y:S04]  /*2ac0*/  STS [R68+0x280], R135 ;  /* 0x0002808744007388 */ /* 0x000fe80000000800 */
[----:B------:R-:W-:Y:S04]  /*2ad0*/  STS [R68+0x300], R131 ;  /* 0x0003008344007388 */ /* 0x000fe80000000800 */
[----:B------:R-:W-:Y:S01]  /*2ae0*/  STS [R68+0x380], R63 ;  /* 0x0003803f44007388 */ /* 0x000fe20000000800 */
[----:B------:R-:W-:-:S03]  /*2af0*/  NOP ;  /* 0x0000000000007918 */ /* 0x000fc60000000000 */
[----:B------:R-:W2:Y:S04]  /*2b00*/  LDS.128 R56, [R69+0x200] ;  /* 0x0002000045387984 */ /* 0x000ea80000000c00 */
[----:B------:R3:W-:Y:S01]  /*2b10*/  STS [R129+0xa38], R124 ;  /* 0x000a387c81007388 */ /* 0x0007e20000000800 */
[----:B------:R-:W-:Y:S01]  /*2b20*/  BAR.SYNC.DEFER_BLOCKING 0x0 ;  /* 0x0000000000007b1d */ /* 0x000fe20000010000 */
[----:B0-----:R-:W-:-:S05]  /*2b30*/  FADD.FTZ R127, R38, R4 ;  /* 0x00000004267f7221 */ /* 0x001fca0000010000 */
[----:B------:R0:W5:Y:S01]  /*2b40*/  @P0 LDG.E R133, desc[UR10][R60.64+0x4] ;  /* 0x0000040a3c850981 */ /* 0x000162000c1e1900 */
[----:B--2---:R-:W-:Y:S01]  /*2b50*/  FMUL.FTZ R135, R71, R56 ;  /* 0x0000003847877220 */ /* 0x004fe20000410000 */
[----:B------:R-:W-:-:S04]  /*2b60*/  FMUL.FTZ R56, R41, R116 ;  /* 0x0000007429387220 */ /* 0x000fc80000410000 */
[----:B0-----:R-:W-:Y:S02]  /*2b70*/  FMUL.FTZ R61, R53, R56 ;  /* 0x00000038353d7220 */ /* 0x001fe40000410000 */
[----:B------:R0:W2:Y:S01]  /*2b80*/  @P4 LDS R56, [R23+0x123c] ;  /* 0x00123c0017384984 */ /* 0x0000a20000000800 */
[----:B------:R-:W-:-:S06]  /*2b90*/  FMUL.FTZ R132, R62, R127 ;  /* 0x0000007f3e847220 */ /* 0x000fcc0000410000 */
[----:B------:R-:W4:Y:S01]  /*2ba0*/  MUFU.EX2 R132, R132 ;  /* 0x0000008400847308 */ /* 0x000f220000000800 */
[----:B------:R-:W-:Y:S01]  /*2bb0*/  FMUL.FTZ R131, R74, R59 ;  /* 0x0000003b4a837220 */ /* 0x000fe20000410000 */
[----:B---3--:R-:W-:Y:S01]  /*2bc0*/  FMUL.FTZ R129, R73, R58 ;  /* 0x0000003a49817220 */ /* 0x008fe20000410000 */
[----:B------:R-:W-:Y:S01]  /*2bd0*/  FMUL.FTZ R59, R40, R117 ;  /* 0x00000075283b7220 */ /* 0x000fe20000410000 */
[----:B------:R-:W-:Y:S01]  /*2be0*/  FMUL.FTZ R57, R72, R57 ;  /* 0x0000003948397220 */ /* 0x000fe20000410000 */
[----:B------:R-:W-:Y:S01]  /*2bf0*/  FMUL.FTZ R58, R43, R114 ;  /* 0x000000722b3a7220 */ /* 0x000fe20000410000 */
[----:B-1----:R-:W-:Y:S01]  /*2c00*/  FFMA.FTZ R62, R130, R131, R129 ;  /* 0x00000083823e7223 */ /* 0x002fe20000010081 */
[----:B------:R-:W-:Y:S01]  /*2c10*/  FMUL.FTZ R59, R52, R59 ;  /* 0x0000003b343b7220 */ /* 0x000fe20000410000 */
[----:B0-----:R-:W-:Y:S06]  /*2c20*/  @P4 BRA `(.L_x_10393) ;  /* 0x0000000000204947 */ /* 0x001fec0003800000 */
[----:B------:R-:W-:-:S13]  /*2c30*/  ISETP.NE.AND P0, PT, R20, R121, PT ;  /* 0x000000791400720c */ /* 0x000fda0003f05270 */
[----:B--2---:R-:W-:-:S04]  /*2c40*/  @P0 LEA.HI R56, R20, R20, RZ, 0x1 ;  /* 0x0000001414380211 */ /* 0x004fc800078f08ff */
[----:B------:R-:W-:-:S04]  /*2c50*/  @P0 LOP3.LUT R63, R56, 0xfffffe, RZ, 0xc0, !PT ;  /* 0x00fffffe383f0812 */ /* 0x000fc800078ec0ff */
[----:B------:R-:W-:-:S04]  /*2c60*/  @P0 IADD3 R56, -R63, R20, RZ ;  /* 0x000000143f380210 */ /* 0x000fc80007ffe1ff */
[----:B------:R-:W-:Y:S01]  /*2c70*/  @P0 LEA R63, R56, R119, 0x8 ;  /* 0x00000077383f0211 */ /* 0x000fe200078e40ff */
[----:B------:R-:W-:-:S03]  /*2c80*/  IMAD.MOV.U32 R56, RZ, RZ, 0x3f800000 ;  /* 0x3f800000ff387424 */ /* 0x000fc600078e00ff */
[----:B------:R-:W-:-:S05]  /*2c90*/  @P0 LEA R63, R63, R70, 0x2 ;  /* 0x000000463f3f0211 */ /* 0x000fca00078e10ff */
[----:B------:R0:W1:Y:S02]  /*2ca0*/  @P0 LDS R56, [R63+0xa38] ;  /* 0x000a38003f380984 */ /* 0x0000640000000800 */
.L_x_10393:
[----:B------:R-:W-:Y:S05]  /*2cb0*/  BSYNC B0 ;  /* 0x0000000000007941 */ /* 0x000fea0003800000 */
.L_x_10392:
[----:B012---:R-:W-:Y:S01]  /*2cc0*/  FMUL.FTZ R63, R130, R56 ;  /* 0x00000038823f7220 */ /* 0x007fe20000410000 */
[----:B----4-:R-:W-:Y:S01]  /*2cd0*/  FFMA.FTZ R62, R132, R62, R57 ;  /* 0x0000003e843e7223 */ /* 0x010fe20000010039 */
[----:B------:R-:W-:Y:S01]  /*2ce0*/  FMUL.FTZ R137, R55, R58 ;  /* 0x0000003a37897220 */ /* 0x000fe20000410000 */
[----:B------:R-:W-:Y:S01]  /*2cf0*/  FMUL.FTZ R139, R54, R139 ;  /* 0x0000008b368b7220 */ /* 0x000fe20000410000 */
[----:B------:R-:W-:Y:S01]  /*2d00*/  FMUL.FTZ R63, R132, R63 ;  /* 0x0000003f843f7220 */ /* 0x000fe20000410000 */
[----:B------:R-:W-:Y:S01]  /*2d10*/  FFMA.FTZ R58, R126, R62, R135 ;  /* 0x0000003e7e3a7223 */ /* 0x000fe20000010087 */
[----:B------:R-:W-:Y:S01]  /*2d20*/  FFMA.FTZ R60, R59, R126, R61 ;  /* 0x0000007e3b3c7223 */ /* 0x000fe2000001003d */
[----:B------:R-:W-:Y:S01]  /*2d30*/  FMUL.FTZ R143, R132, R143 ;  /* 0x0000008f848f7220 */ /* 0x000fe20000410000 */
[----:B------:R-:W-:Y:S01]  /*2d40*/  FMUL.FTZ R141, R126, R63 ;  /* 0x0000003f7e8d7220 */ /* 0x000fe20000410000 */
[----:B------:R-:W-:Y:S01]  /*2d50*/  ISETP.NE.AND P5, PT, R22, 0x1f, PT ;  /* 0x0000001f1600780c */ /* 0x000fe20003fa5270 */
[----:B------:R-:W0:Y:S01]  /*2d60*/  SHFL.DOWN PT, R136, R58, 0x1, 0x1f ;  /* 0x08201f003a887f89 */ /* 0x000e2200000e0000 */
[----:B------:R-:W-:Y:S01]  /*2d70*/  FFMA.FTZ R60, R132, R60, R139 ;  /* 0x0000003c843c7223 */ /* 0x000fe2000001008b */
[C---:B------:R-:W-:Y:S01]  /*2d80*/  FMUL.FTZ R143, R130.reuse, R143 ;  /* 0x0000008f828f7220 */ /* 0x040fe20000410000 */
[----:B------:R-:W-:Y:S01]  /*2d90*/  ISETP.GE.AND P0, PT, R19, 0x1, PT ;  /* 0x000000011300780c */ /* 0x000fe20003f06270 */
[----:B------:R-:W1:Y:S01]  /*2da0*/  SHFL.DOWN PT, R134, R141, 0x1, 0x1f ;  /* 0x08201f008d867f89 */ /* 0x000e6200000e0000 */
[----:B------:R-:W-:Y:S01]  /*2db0*/  FFMA.FTZ R60, R130, R60, R137 ;  /* 0x0000003c823c7223 */ /* 0x000fe20000010089 */
[----:B------:R-:W-:Y:S02]  /*2dc0*/  BSSY B0, `(.L_x_10394) ;  /* 0x0000077000007945 */ /* 0x000fe40003800000 */
[----:B------:R-:W-:Y:S04]  /*2dd0*/  SHFL.UP PT, R62, R143, 0x1, RZ ;  /* 0x042000008f3e7989 */ /* 0x000fe800000e00ff */
[----:B------:R-:W2:Y:S01]  /*2de0*/  SHFL.UP PT, R63, R60, 0x1, RZ ;  /* 0x042000003c3f7989 */ /* 0x000ea200000e00ff */
        /* <DEDUP_REMOVED lines=24> */
[----:B------:R-:W-:Y:S02]  /*2f70*/  LEA R134, R119, R70, 0x3 ;  /* 0x0000004677867211 */ /* 0x000fe400078e18ff */
[C---:B------:R-:W-:Y:S01]  /*2f80*/  ISETP.NE.OR P0, PT, R22.reuse, RZ, P0 ;  /* 0x000000ff1600720c */ /* 0x040fe20000705670 */
[----:B------:R-:W1:Y:S01]  /*2f90*/  SHFL.DOWN PT, R140, R141, 0x8, 0x1f ;  /* 0x09001f008d8c7f89 */ /* 0x000e6200000e0000 */
[C---:B--2---:R-:W-:Y:S01]  /*2fa0*/  @P5 FFMA.FTZ R60, R143.reuse, R63, R60 ;  /* 0x0000003f8f3c5223 */ /* 0x044fe2000001003c */
[----:B------:R-:W-:Y:S02]  /*2fb0*/  IMAD.MOV.U32 R63, RZ, RZ, RZ ;  /* 0x000000ffff3f7224 */ /* 0x000fe400078e00ff */
[----:B---3--:R-:W-:Y:S01]  /*2fc0*/  @P5 FMUL.FTZ R143, R143, R62 ;  /* 0x0000003e8f8f5220 */ /* 0x008fe20000410000 */
[----:B------:R-:W-:Y:S01]  /*2fd0*/  ISETP.GE.U32.AND P5, PT, R22, 0x18, PT ;  /* 0x000000181600780c */ /* 0x000fe20003fa6070 */
[----:B------:R-:W2:Y:S01]  /*2fe0*/  SHFL.UP PT, R138, R60, 0x8, RZ ;  /* 0x050000003c8a7989 */ /* 0x000ea200000e00ff */
[----:B------:R-:W-:-:S03]  /*2ff0*/  MOV R62, 0x3f800000 ;  /* 0x3f800000003e7802 */ /* 0x000fc60000000f00 */
[----:B------:R-:W3:Y:S04]  /*3000*/  SHFL.UP PT, R136, R143, 0x8, RZ ;  /* 0x050000008f887989 */ /* 0x000ee800000e00ff */
[----:B------:R-:W-:Y:S01]  /*3010*/  @!P0 LDS.64 R62, [R134+0x12b8] ;  /* 0x0012b800863e8984 */ /* 0x000fe20000000a00 */
[----:B------:R-:W-:-:S03]  /*3020*/  ISETP.GE.AND P0, PT, R19, 0x8, PT ;  /* 0x000000081300780c */ /* 0x000fc60003f06270 */
        /* <DEDUP_REMOVED lines=17> */
[----:B------:R-:W-:Y:S04]  /*3140*/  SHFL.IDX PT, R145, R58, RZ, 0x1f ;  /* 0x00001fff3a917589 */ /* 0x000fe800000e0000 */
[----:B-----5:R1:W-:Y:S04]  /*3150*/  SHFL.IDX PT, R136, R133, RZ, 0x1f ;  /* 0x00001fff85887589 */ /* 0x0203e800000e0000 */
[----:B------:R-:W-:Y:S04]  /*3160*/  SHFL.UP PT, R60, R60, 0x1, RZ ;  /* 0x042000003c3c7989 */ /* 0x000fe800000e00ff */
[----:B------:R-:W2:Y:S04]  /*3170*/  SHFL.UP PT, R143, R143, 0x1, RZ ;  /* 0x042000008f8f7989 */ /* 0x000ea800000e00ff */
[----:B------:R3:W4:Y:S01]  /*3180*/  SHFL.IDX PT, R138, R141, RZ, 0x1f ;  /* 0x00001fff8d8a7589 */ /* 0x00072200000e0000 */
[----:B0-----:R-:W-:-:S04]  /*3190*/  @P4 FFMA.FTZ R140, R147, R140, R142 ;  /* 0x0000008c938c4223 */ /* 0x001fc8000001008e */
[----:B------:R-:W-:Y:S01]  /*31a0*/  FFMA.FTZ R131, R140, R56, R131 ;  /* 0x000000388c837223 */ /* 0x000fe20000010083 */
[----:B------:R-:W-:-:S03]  /*31b0*/  LEA R140, R82, R70, 0x4 ;  /* 0x00000046528c7211 */ /* 0x000fc600078e20ff */
[----:B------:R-:W-:-:S04]  /*31c0*/  FFMA.FTZ R129, R130, R131, R129 ;  /* 0x0000008382817223 */ /* 0x000fc80000010081 */
[----:B-1----:R-:W-:Y:S01]  /*31d0*/  FFMA.FTZ R133, R132, R129, R57 ;  /* 0x0000008184857223 */ /* 0x002fe20000010039 */
[----:B---3--:R-:W-:Y:S01]  /*31e0*/  FMUL.FTZ R141, R129, R127 ;  /* 0x0000007f818d7220 */ /* 0x008fe20000410000 */
[----:B--2---:R-:W-:Y:S02]  /*31f0*/  @P3 FFMA.FTZ R136, R143, R136, R60 ;  /* 0x000000888f883223 */ /* 0x004fe4000001003c */
[----:B------:R-:W-:Y:S01]  /*3200*/  FFMA.FTZ R135, R126, R133, R135 ;  /* 0x000000857e877223 */ /* 0x000fe20000010087 */
[----:B------:R-:W-:Y:S01]  /*3210*/  FMUL.FTZ R60, R133, R122 ;  /* 0x0000007a853c7220 */ /* 0x000fe20000410000 */
[----:B------:R-:W-:Y:S01]  /*3220*/  FMUL.FTZ R58, R42, R141 ;  /* 0x0000008d2a3a7220 */ /* 0x000fe20000410000 */
[----:B------:R-:W-:Y:S01]  /*3230*/  FFMA.FTZ R142, R124, R136, R59 ;  /* 0x000000887c8e7223 */ /* 0x000fe2000001003b */
[----:B------:R-:W-:Y:S01]  /*3240*/  FMUL.FTZ R136, R131, R120 ;  /* 0x0000007883887220 */ /* 0x000fe20000410000 */
[----:B------:R-:W-:Y:S01]  /*3250*/  FMUL.FTZ R143, R135, R125 ;  /* 0x0000007d878f7220 */ /* 0x000fe20000410000 */
[C---:B----4-:R-:W-:Y:S01]  /*3260*/  FFMA.FTZ R63, R138.reuse, R63, R145 ;  /* 0x0000003f8a3f7223 */ /* 0x050fe20000010091 */
[----:B------:R-:W-:Y:S01]  /*3270*/  FMUL.FTZ R62, R138, R62 ;  /* 0x0000003e8a3e7220 */ /* 0x000fe20000410000 */
[----:B------:R-:W-:Y:S01]  /*3280*/  FADD.FTZ R124, -R59, R142 ;  /* 0x0000008e3b7c7221 */ /* 0x000fe20000010100 */
[----:B------:R-:W-:Y:S01]  /*3290*/  FMUL.FTZ R59, R43, R136 ;  /* 0x000000882b3b7220 */ /* 0x000fe20000410000 */
[----:B------:R-:W-:Y:S01]  /*32a0*/  FMUL.FTZ R57, R41, R60 ;  /* 0x0000003c29397220 */ /* 0x000fe20000410000 */
[-C--:B------:R-:W-:Y:S01]  /*32b0*/  FMUL.FTZ R56, R40, R143.reuse ;  /* 0x0000008f28387220 */ /* 0x080fe20000410000 */
[----:B------:R0:W-:Y:S01]  /*32c0*/  @!P1 STS.64 [R134+0x12b8], R62 ;  /* 0x0012b83e86009388 */ /* 0x0001e20000000a00 */
[----:B------:R-:W-:Y:S01]  /*32d0*/  FFMA.FTZ R144, R126, R142, R61 ;  /* 0x0000008e7e907223 */ /* 0x000fe2000001003d */
[----:B------:R-:W-:Y:S01]  /*32e0*/  FFMA.FTZ R143, R124, R143, RZ ;  /* 0x0000008f7c8f7223 */ /* 0x000fe200000100ff */
[----:B------:R-:W-:Y:S01]  /*32f0*/  IADD3 R138, -R76, R123, -R82 ;  /* 0x0000007b4c8a7210 */ /* 0x000fe20007ffe952 */
[----:B------:R1:W-:Y:S01]  /*3300*/  STS.128 [R140+0x400], R56 ;  /* 0x000400388c007388 */ /* 0x0003e20000000c00 */
[----:B------:R-:W-:Y:S01]  /*3310*/  FADD.FTZ R126, -R61, R144 ;  /* 0x000000903d7e7221 */ /* 0x000fe20000010100 */
[----:B------:R-:W-:Y:S01]  /*3320*/  FFMA.FTZ R132, R132, R144, R139 ;  /* 0x0000009084847223 */ /* 0x000fe2000001008b */
[----:B------:R-:W-:Y:S02]  /*3330*/  BAR.SYNC.DEFER_BLOCKING 0x0 ;  /* 0x0000000000007b1d */ /* 0x000fe40000010000 */
[----:B------:R-:W-:Y:S01]  /*3340*/  FFMA.FTZ R145, R126, R60, R143 ;  /* 0x0000003c7e917223 */ /* 0x000fe2000001008f */
[----:B------:R-:W-:Y:S01]  /*3350*/  ISETP.GE.AND P0, PT, R138, 0x1, PT ;  /* 0x000000018a00780c */ /* 0x000fe20003f06270 */
[----:B------:R-:W-:Y:S01]  /*3360*/  FMUL.FTZ R60, R71, R142 ;  /* 0x0000008e473c7220 */ /* 0x000fe20000410000 */
[----:B------:R-:W-:Y:S01]  /*3370*/  FFMA.FTZ R142, R130, R132, R137 ;  /* 0x00000084828e7223 */ /* 0x000fe20000010089 */
[----:B------:R-:W-:Y:S01]  /*3380*/  FMUL.FTZ R61, R72, R144 ;  /* 0x00000090483d7220 */ /* 0x000fe20000410000 */
[----:B0-----:R-:W-:Y:S01]  /*3390*/  FMUL.FTZ R62, R73, R132 ;  /* 0x00000084493e7220 */ /* 0x001fe20000410000 */
[----:B------:R-:W-:Y:S01]  /*33a0*/  FADD.FTZ R130, -R139, R132 ;  /* 0x000000848b827221 */ /* 0x000fe20000010100 */
        /* <DEDUP_REMOVED lines=24> */
.L_x_10395:
[----:B------:R-:W-:Y:S05]  /*3530*/  BSYNC B0 ;  /* 0x0000000000007941 */ /* 0x000fea0003800000 */
.L_x_10394:
        /* <DEDUP_REMOVED lines=21> */
.L_x_10397:
[----:B------:R-:W-:Y:S05]  /*3690*/  BSYNC B0 ;  /* 0x0000000000007941 */ /* 0x000fea0003800000 */
.L_x_10396:
        /* <DEDUP_REMOVED lines=9> */
.L_x_10399:
[----:B------:R-:W-:Y:S05]  /*3730*/  BSYNC B0 ;  /* 0x0000000000007941 */ /* 0x000fea0003800000 */
.L_x_10398:
        /* <DEDUP_REMOVED lines=9> */
.L_x_10401:
[----:B------:R-:W-:Y:S05]  /*37d0*/  BSYNC B0 ;  /* 0x0000000000007941 */ /* 0x000fea0003800000 */
.L_x_10400:
[----:B----4-:R-:W4:Y:S01]  /*37e0*/  SHFL.DOWN P0, R57, R60, 0x1, 0x1f ;  /* 0x08201f003c397f89 */ /* 0x010f220000000000 */
[----:B------:R-:W-:Y:S01]  /*37f0*/  ISETP.NE.AND P3, PT, R19, RZ, PT ;  /* 0x000000ff1300720c */ /* 0x000fe20003f65270 */
[----:B------:R-:W-:-:S12]  /*3800*/  BSSY B0, `(.L_x_10402) ;  /* 0x000002d000007945 */ /* 0x000fd80003800000 */
[----:B------:R-:W5:Y:S01]  /*3810*/  @!P3 S2R R63, SR_CgaCtaId ;  /* 0x00000000003fb919 */ /* 0x000f620000008800 */
[----:B------:R-:W-:Y:S01]  /*3820*/  @!P3 MOV R56, 0x400 ;  /* 0x000004000038b802 */ /* 0x000fe20000000f00 */
[----:B----4-:R-:W-:-:S05]  /*3830*/  @P0 FADD R57, R60, R57 ;  /* 0x000000393c390221 */ /* 0x010fca0000000000 */
[----:B------:R-:W4:Y:S01]  /*3840*/  SHFL.DOWN P0, R58, R57, 0x2, 0x1f ;  /* 0x08401f00393a7f89 */ /* 0x000f220000000000 */
[----:B-----5:R-:W-:Y:S01]  /*3850*/  @!P3 LEA R70, R63, R56, 0x18 ;  /* 0x000000383f46b211 */ /* 0x020fe200078ec0ff */
[----:B------:R-:W-:Y:S01]  /*3860*/  FMUL.FTZ R56, R55, R131 ;  /* 0x0000008337387220 */ /* 0x000fe20000410000 */
[----:B------:R-:W-:Y:S01]  /*3870*/  FMUL.FTZ R55, R54, R129 ;  /* 0x0000008136377220 */ /* 0x000fe20000410000 */
[----:B------:R-:W-:Y:S01]  /*3880*/  FMUL.FTZ R54, R53, R133 ;  /* 0x0000008535367220 */ /* 0x000fe20000410000 */
[----:B------:R-:W-:Y:S01]  /*3890*/  FMUL.FTZ R53, R52, R135 ;  /* 0x0000008734357220 */ /* 0x000fe20000410000 */
[C---:B------:R-:W-:Y:S01]  /*38a0*/  FMUL.FTZ R131, R118.reuse, R131 ;  /* 0x0000008376837220 */ /* 0x040fe20000410000 */
[C---:B------:R-:W-:Y:S01]  /*38b0*/  FMUL.FTZ R129, R118.reuse, R129 ;  /* 0x0000008176817220 */ /* 0x040fe20000410000 */
[----:B----4-:R-:W-:Y:S01]  /*38c0*/  @P0 FADD R58, R57, R58 ;  /* 0x0000003a393a0221 */ /* 0x010fe20000000000 */
[C---:B------:R-:W-:Y:S01]  /*38d0*/  FMUL.FTZ R133, R118.reuse, R133 ;  /* 0x0000008576857220 */ /* 0x040fe20000410000 */
[----:B------:R-:W-:Y:S01]  /*38e0*/  FMUL.FTZ R135, R118, R135 ;  /* 0x0000008776877220 */ /* 0x000fe20000410000 */
[----:B------:R-:W-:Y:S01]  /*38f0*/  FMUL.FTZ R132, R131, R132 ;  /* 0x0000008483847220 */ /* 0x000fe20000410000 */
[----:B------:R-:W-:Y:S01]  /*3900*/  FMUL.FTZ R129, R129, R130 ;  /* 0x0000008281817220 */ /* 0x000fe20000410000 */
[----:B------:R-:W4:Y:S01]  /*3910*/  SHFL.DOWN P0, R59, R58, 0x4, 0x1f ;  /* 0x08801f003a3b7f89 */ /* 0x000f220000000000 */
        /* <DEDUP_REMOVED lines=14> */
[----:B----4-:R-:W-:-:S05]  /*3a00*/  @P0 FADD R59, R58, R59 ;  /* 0x0000003b3a3b0221 */ /* 0x010fca0000000000 */
[----:B------:R-:W4:Y:S02]  /*3a10*/  SHFL.DOWN P0, R62, R59, 0x8, 0x1f ;  /* 0x09001f003b3e7f89 */ /* 0x000f240000000000 */
[----:B----4-:R-:W-:-:S05]  /*3a20*/  @P0 FADD R62, R59, R62 ;  /* 0x0000003e3b3e0221 */ /* 0x010fca0000000000 */
[----:B---3--:R-:W3:Y:S02]  /*3a30*/  SHFL.DOWN P0, R61, R62, 0x10, 0x1f ;  /* 0x0a001f003e3d7f89 */ /* 0x008ee40000000000 */
        /* <DEDUP_REMOVED lines=9> */
.L_x_10403:
[----:B------:R-:W-:Y:S05]  /*3ad0*/  BSYNC B0 ;  /* 0x0000000000007941 */ /* 0x000fea0003800000 */
.L_x_10402:
[----:B------:R-:W-:Y:S01]  /*3ae0*/  VIADD R119, R119, 0x1 ;  /* 0x0000000177777836 */ /* 0x000fe20000000000 */
[----:B------:R-:W-:-:S04]  /*3af0*/  UIADD3 UR5, UP0, UR5, 0x1, URZ ;  /* 0x0000000105057890 */ /* 0x000fc8000ff1e03f */
[----:B------:R-:W-:Y:S01]  /*3b00*/  ISETP.GE.AND P0, PT, R119, UR30, PT ;  /* 0x0000001e77007c0c */ /* 0x000fe2000bf06270 */
[----:B------:R-:W-:-:S12]  /*3b10*/  UIADD3.X UR6, URZ, UR6, URZ, UP0, !UPT ;  /* 0x000000063f067290 */ /* 0x000fd800087fe43f */
[----:B------:R-:W-:Y:S05]  /*3b20*/  @!P0 BRA `(.L_x_10404) ;  /* 0xffffffe800988947 */ /* 0x000fea000383ffff */
.L_x_10391:
[----:B------:R-:W5:Y:S08]  /*3b30*/  S2UR UR6, SR_CgaCtaId ;  /* 0x00000000000679c3 */ /* 0x000f700000008800 */
[----:B------:R-:W-:Y:S06]  /*3b40*/  BAR.SYNC.DEFER_BLOCKING 0x0 ;  /* 0x0000000000007b1d */ /* 0x000fec0000010000 */
[----:B------:R-:W-:-:S02]  /*3b50*/  UMOV UR5, 0x400 ;  /* 0x0000040000057882 */ /* 0x000fc40000000000 */
[----:B------:R-:W0:Y:S01]  /*3b60*/  LDC.64 R40, c[0x0][0x388] ;  /* 0x0000e200ff287b82 */ /* 0x000e220000000a00 */
[----:B------:R-:W-:Y:S01]  /*3b70*/  BSSY B0, `(.L_x_10405) ;  /* 0x000001e000007945 */ /* 0x000fe20003800000 */
[----:B-----5:R-:W-:Y:S01]  /*3b80*/  ULEA UR5, UR6, UR5, 0x18 ;  /* 0x0000000506057291 */ /* 0x020fe2000f8ec03f */
        /* <DEDUP_REMOVED lines=28> */
.L_x_10406:
[----:B------:R-:W-:Y:S05]  /*3d50*/  BSYNC B0 ;  /* 0x0000000000007941 */ /* 0x000fea0003800000 */
.L_x_10405:
[----:B------:R-:W-:Y:S01]  /*3d60*/  ULDC.64 UR12, c[0x0][0x390] ;  /* 0x0000e400000c7ab9 */ /* 0x000fe20000000a00 */
[----:B------:R-:W-:Y:S01]  /*3d70*/  IMAD.MOV.U32 R37, RZ, RZ, R45 ;  /* 0x000000ffff257224 */ /* 0x000fe200078e002d */
[-C--:B------:R-:W-:Y:S01]  /*3d80*/  ISETP.GE.AND P2, PT, R25, R59.reuse, PT ;  /* 0x0000003b1900720c */ /* 0x080fe20003f46270 */
[----:B------:R-:W-:Y:S01]  /*3d90*/  IMAD R39, R3, UR12, RZ ;  /* 0x0000000c03277c24 */ /* 0x000fe2000f8e02ff */
[-C--:B------:R-:W-:Y:S01]  /*3da0*/  ISETP.GE.AND P0, PT, R24, R59.reuse, PT ;  /* 0x0000003b1800720c */ /* 0x080fe20003f06270 */
[----:B------:R-:W-:Y:S01]  /*3db0*/  IMAD.WIDE.U32 R36, R0, UR12, R36 ;  /* 0x0000000c00247c25 */ /* 0x000fe2000f8e0024 */
[----:B------:R-:W-:Y:S01]  /*3dc0*/  ISETP.GE.AND P3, PT, R26, R59, PT ;  /* 0x0000003b1a00720c */ /* 0x000fe20003f66270 */
[----:B------:R-:W-:Y:S02]  /*3dd0*/  BSSY B0, `(.L_x_10407) ;  /* 0x0000030000007945 */ /* 0x000fe40003800000 */
[----:B0-----:R-:W-:Y:S01]  /*3de0*/  IMAD R41, R0, UR13, R39 ;  /* 0x0000000d00297c24 */ /* 0x001fe2000f8e0227 */
[----:B------:R-:W-:Y:S01]  /*3df0*/  ULDC.64 UR12, c[0x0][0x3e0] ;  /* 0x0000f800000c7ab9 */ /* 0x000fe20000000a00 */
[----:B------:R-:W-:-:S02]  /*3e00*/  IADD3 R38, P5, R36, UR7, RZ ;  /* 0x0000000724267c10 */ /* 0x000fc4000ffbe0ff */
[C---:B------:R-:W-:Y:S02]  /*3e10*/  LEA R39, P4, R78.reuse, UR12, 0x2 ;  /* 0x0000000c4e277c11 */ /* 0x040fe4000f8810ff */
[----:B------:R-:W-:Y:S02]  /*3e20*/  IADD3.X R37, R41, UR8, R37, P5, !PT ;  /* 0x0000000829257c10 */ /* 0x000fe4000affe425 */
[----:B------:R-:W-:Y:S02]  /*3e30*/  LEA.HI.X R40, R78, UR13, R79, 0x2, P4 ;  /* 0x0000000d4e287c11 */ /* 0x000fe4000a0f144f */
[----:B------:R-:W-:-:S04]  /*3e40*/  LEA R36, P4, R38, R39, 0x2 ;  /* 0x0000002726247211 */ /* 0x000fc800078810ff */
[----:B------:R-:W-:Y:S02]  /*3e50*/  LEA.HI.X R37, R38, R40, R37, 0x2, P4 ;  /* 0x0000002826257211 */ /* 0x000fe400020f1425 */
[----:B------:R-:W0:Y:S03]  /*3e60*/  LDC.64 R40, c[0x0][0x3a8] ;  /* 0x0000ea00ff287b82 */ /* 0x000e260000000a00 */
[----:B------:R-:W-:Y:S04]  /*3e70*/  @!P2 STG.E desc[UR10][R36.64+-0x100], R55 ;  /* 0xffff00372400a986 */ /* 0x000fe8000c10190a */
[----:B------:R-:W-:Y:S04]  /*3e80*/  @!P0 STG.E desc[UR10][R36.64+-0x180], R53 ;  /* 0xfffe803524008986 */ /* 0x000fe8000c10190a */
[----:B------:R5:W-:Y:S01]  /*3e90*/  @!P3 STG.E desc[UR10][R36.64+-0x80], R57 ;  /* 0xffff80392400b986 */ /* 0x000be2000c10190a */
[----:B------:R-:W-:Y:S01]  /*3ea0*/  BAR.SYNC.DEFER_BLOCKING 0x0 ;  /* 0x0000000000007b1d */ /* 0x000fe20000010000 */
[----:B-----5:R-:W-:-:S05]  /*3eb0*/  FADD.FTZ R36, R48, R11 ;  /* 0x0000000b30247221 */ /* 0x020fca0000010000 */
[----:B------:R5:W-:Y:S01]  /*3ec0*/  STS.128 [R69], R48 ;  /* 0x0000003045007388 */ /* 0x000be20000000c00 */
[----:B------:R-:W-:-:S03]  /*3ed0*/  NOP ;  /* 0x0000000000007918 */ /* 0x000fc60000000000 */
[----:B------:R-:W-:Y:S04]  /*3ee0*/  LDS R43, [R68] ;  /* 0x00000000442b7984 */ /* 0x000fe80000000800 */
[----:B------:R-:W-:Y:S04]  /*3ef0*/  LDS R45, [R68+0x80] ;  /* 0x00008000442d7984 */ /* 0x000fe80000000800 */
[----:B------:R-:W-:Y:S01]  /*3f00*/  LDS R47, [R68+0x100] ;  /* 0x00010000442f7984 */ /* 0x000fe20000000800 */
[----:B-----5:R-:W-:Y:S01]  /*3f10*/  FADD.FTZ R49, R36, R49 ;  /* 0x0000003124317221 */ /* 0x020fe20000010000 */
[----:B0-----:R-:W-:-:S02]  /*3f20*/  IMAD R36, R40, UR15, RZ ;  /* 0x0000000f28247c24 */ /* 0x001fc4000f8e02ff */
        /* <DEDUP_REMOVED lines=26> */
.L_x_10408:
[----:B------:R-:W-:Y:S05]  /*40d0*/  BSYNC B0 ;  /* 0x0000000000007941 */ /* 0x000fea0003800000 */
.L_x_10407:
[----:B------:R-:W-:Y:S01]  /*40e0*/  IMAD.MOV.U32 R37, RZ, RZ, R51 ;  /* 0x000000ffff257224 */ /* 0x000fe200078e0033 */
[----:B------:R-:W-:Y:S01]  /*40f0*/  ULDC.64 UR12, c[0x0][0x3b0] ;  /* 0x0000ec00000c7ab9 */ /* 0x000fe20000000a00 */
[----:B------:R-:W-:Y:S01]  /*4100*/  ULDC.64 UR16, c[0x0][0x3f0] ;  /* 0x0000fc0000107ab9 */ /* 0x000fe20000000a00 */
[----:B------:R-:W-:Y:S01]  /*4110*/  IMAD R39, R3, UR12, RZ ;  /* 0x0000000c03277c24 */ /* 0x000fe2000f8e02ff */
[-C--:B------:R-:W-:Y:S01]  /*4120*/  ISETP.GE.AND P0, PT, R24, R53.reuse, PT ;  /* 0x000000351800720c */ /* 0x080fe20003f06270 */
[----:B------:R-:W-:Y:S01]  /*4130*/  IMAD.WIDE.U32 R36, R0, UR12, R36 ;  /* 0x0000000c00247c25 */ /* 0x000fe2000f8e0024 */
[----:B------:R-:W-:Y:S01]  /*4140*/  LEA R38, P4, R42, UR16, 0x2 ;  /* 0x000000102a267c11 */ /* 0x000fe2000f8810ff */
[----:B------:R-:W-:Y:S01]  /*4150*/  UIADD3 UR4, UR4, -0x80, URZ ;  /* 0xffffff8004047890 */ /* 0x000fe2000fffe03f */
[----:B------:R-:W-:Y:S01]  /*4160*/  ISETP.GE.AND P1, PT, R25, R53, PT ;  /* 0x000000351900720c */ /* 0x000fe20003f26270 */
[----:B0-----:R-:W-:Y:S01]  /*4170*/  IMAD R41, R0, UR13, R39 ;  /* 0x0000000d00297c24 */ /* 0x001fe2000f8e0227 */
[----:B------:R-:W-:-:S02]  /*4180*/  IADD3 R40, P3, R36, UR7, RZ ;  /* 0x0000000724287c10 */ /* 0x000fc4000ff7e0ff */
[----:B------:R-:W-:Y:S02]  /*4190*/  ISETP.GE.AND P2, PT, R26, R53, PT ;  /* 0x000000351a00720c */ /* 0x000fe40003f46270 */
[----:B------:R-:W-:Y:S02]  /*41a0*/  IADD3.X R37, R41, UR8, R37, P3, !PT ;  /* 0x0000000829257c10 */ /* 0x000fe40009ffe425 */
[----:B------:R-:W-:Y:S02]  /*41b0*/  ISETP.GT.AND P5, PT, R20, 0x1, PT ;  /* 0x000000011400780c */ /* 0x000fe40003fa4270 */
[----:B------:R-:W-:Y:S02]  /*41c0*/  LEA.HI.X R39, R42, UR17, R49, 0x2, P4 ;  /* 0x000000112a277c11 */ /* 0x000fe4000a0f1431 */
[----:B------:R-:W-:Y:S02]  /*41d0*/  LEA R36, P3, R40, R38, 0x2 ;  /* 0x0000002628247211 */ /* 0x000fe400078610ff */
[----:B------:R-:W-:-:S02]  /*41e0*/  IADD3 R13, P4, R13, -0x200, RZ ;  /* 0xfffffe000d0d7810 */ /* 0x000fc40007f9e0ff */
[----:B------:R-:W-:Y:S02]  /*41f0*/  LEA.HI.X R37, R40, R39, R37, 0x2, P3 ;  /* 0x0000002728257211 */ /* 0x000fe400018f1425 */
[----:B------:R-:W-:Y:S02]  /*4200*/  IADD3 R10, P3, R10, -0x200, RZ ;  /* 0xfffffe000a0a7810 */ /* 0x000fe40007f7e0ff */
[----:B------:R-:W-:Y:S01]  /*4210*/  IADD3 R20, R20, -0x1, RZ ;  /* 0xffffffff14147810 */ /* 0x000fe20007ffe0ff */
[----:B------:R0:W-:Y:S01]  /*4220*/  @!P0 STG.E desc[UR10][R36.64], R45 ;  /* 0x0000002d24008986 */ /* 0x0001e2000c10190a */
[----:B------:R-:W-:Y:S02]  /*4230*/  IADD3 R15, P0, R15, -0x200, RZ ;  /* 0xfffffe000f0f7810 */ /* 0x000fe40007f1e0ff */
[----:B------:R-:W-:Y:S01]  /*4240*/  IADD3.X R12, R12, -0x1, RZ, P3, !PT ;  /* 0xffffffff0c0c7810 */ /* 0x000fe20001ffe4ff */
[----:B------:R0:W-:Y:S01]  /*4250*/  @!P1 STG.E desc[UR10][R36.64+0x80], R47 ;  /* 0x0000802f24009986 */ /* 0x0001e2000c10190a */
[----:B------:R-:W-:-:S02]  /*4260*/  IADD3 R17, P1, R17, -0x200, RZ ;  /* 0xfffffe0011117810 */ /* 0x000fc40007f3e0ff */
[----:B------:R-:W-:Y:S01]  /*4270*/  IADD3.X R16, R16, -0x1, RZ, P0, !PT ;  /* 0xffffffff10107810 */ /* 0x000fe200007fe4ff */
[----:B------:R0:W-:Y:S01]  /*4280*/  @!P2 STG.E desc[UR10][R36.64+0x100], R59 ;  /* 0x0001003b2400a986 */ /* 0x0001e2000c10190a */
[----:B------:R-:W-:Y:S02]  /*4290*/  IADD3 R6, P2, R6, -0x200, RZ ;  /* 0xfffffe0006067810 */ /* 0x000fe40007f5e0ff */
[----:B------:R-:W-:Y:S02]  /*42a0*/  IADD3.X R18, R18, -0x1, RZ, P1, !PT ;  /* 0xffffffff12127810 */ /* 0x000fe40000ffe4ff */
[----:B------:R-:W-:Y:S02]  /*42b0*/  IADD3.X R8, R8, -0x1, RZ, P2, !PT ;  /* 0xffffffff08087810 */ /* 0x000fe400017fe4ff */
[----:B------:R-:W-:Y:S01]  /*42c0*/  IADD3.X R14, R14, -0x1, RZ, P4, !PT ;  /* 0xffffffff0e0e7810 */ /* 0x000fe200027fe4ff */
[----:B------:R-:W-:Y:S06]  /*42d0*/  @P5 BRA `(.L_x_10409) ;  /* 0xffffffc800a85947 */ /* 0x000fec000383ffff */
.L_x_10385:
        /* <DEDUP_REMOVED lines=26> */
.L_x_10411:
[----:B------:R-:W-:Y:S05]  /*4480*/  BSYNC B0 ;  /* 0x0000000000007941 */ /* 0x000fea0003800000 */
.L_x_10410:
        /* <DEDUP_REMOVED lines=29> */
.L_x_10413:
[----:B------:R-:W0:Y:S02]  /*4660*/  S2R R9, SR_TID.X ;  /* 0x0000000000097919 */ /* 0x000e240000002100 */
.L_x_10414:
[----:B------:R-:W-:Y:S05]  /*4670*/  BSYNC B0 ;  /* 0x0000000000007941 */ /* 0x000fea0003800000 */
.L_x_10412:
        /* <DEDUP_REMOVED lines=8> */
[----:B-----5:R-:W-:-:S04]  /*4700*/  IMAD.WIDE.U32 R2, R0, UR6, RZ ;  /* 0x0000000600027c25 */ /* 0x020fc8000f8e00ff */
[----:B------:R-:W-:Y:S01]  /*4710*/  IMAD R5, R0, UR7, R5 ;  /* 0x0000000700057c24 */ /* 0x000fe2000f8e0205 */
[----:B------:R-:W-:-:S04]  /*4720*/  ULDC.64 UR6, c[0x0][0x340] ;  /* 0x0000d00000067ab9 */ /* 0x000fc80000000a00 */
[----:B------:R-:W-:Y:S01]  /*4730*/  IADD3 R13, R3, R5, RZ ;  /* 0x00000005030d7210 */ /* 0x000fe20007ffe0ff */
[----:B0-----:R-:W-:-:S03]  /*4740*/  ULEA UR4, UR5, UR4, 0x18 ;  /* 0x0000000405047291 */ /* 0x001fc6000f8ec03f */
[----:B------:R-:W-:-:S09]  /*4750*/  ULDC UR5, c[0x0][0x0] ;  /* 0x0000000000057ab9 */ /* 0x000fd20000000800 */
.L_x_10415:
[C---:B------:R-:W-:Y:S02]  /*4760*/  LEA R0, R9.reuse, UR4, 0x2 ;  /* 0x0000000409007c11 */ /* 0x040fe4000f8e10ff */
[----:B------:R-:W-:Y:S02]  /*4770*/  SHF.R.S32.HI R4, RZ, 0x1f, R9 ;  /* 0x0000001fff047819 */ /* 0x000fe40000011409 */
[----:B------:R-:W-:Y:S01]  /*4780*/  MOV R5, R13 ;  /* 0x0000000d00057202 */ /* 0x000fe20000000f00 */
[----:B0-----:R-:W0:Y:S02]  /*4790*/  LDS R11, [R0+0x1ab8] ;  /* 0x001ab800000b7984 */ /* 0x001e240000000800 */
[----:B-1----:R-:W-:Y:S02]  /*47a0*/  IMAD R6, R4, UR6, RZ ;  /* 0x0000000604067c24 */ /* 0x002fe4000f8e02ff */
        /* <DEDUP_REMOVED lines=11> */
.L_x_10416:
        /* <DEDUP_REMOVED lines=10> */
.L_x_11053:


//--------------------- .text._Z25selective_scan_bwd_kernelI32Selective_Scan_bwd_kernel_traitsILi32ELi4ELb0ELb1ELb1ELb1ELb0EffEEv12SSMParamsBwd --------------------------
	.section	.text._Z25selective_scan_bwd_kernelI32Selective_Scan_bwd_kernel_traitsILi32ELi4ELb0ELb1ELb1ELb1ELb0EffEEv12SSMParamsBwd,"ax",@progbits
	.align	128
        .global         _Z25selective_scan_bwd_kernelI32Selective_Scan_bwd_kernel_traitsILi32ELi4ELb0ELb1ELb1ELb1ELb0EffEEv12SSMParamsBwd
        .type           _Z25selective_scan_bwd_kernelI32Selective_Scan_bwd_kernel_traitsILi32ELi4ELb0ELb1ELb1ELb1ELb0EffEEv12SSMParamsBwd,@function
        .size           _Z25selective_scan_bwd_kernelI32Selective_Scan_bwd_kernel_traitsILi32ELi4ELb0ELb1ELb1ELb1ELb0EffEEv12SSMParamsBwd,(.L_x_11054 - _Z25selective_scan_bwd_kernelI32Selective_Scan_bwd_kernel_traitsILi32ELi4ELb0ELb1ELb1ELb1ELb0EffEEv12SSMParamsBwd)
        .other          _Z25selective_scan_bwd_kernelI32Selective_Scan_bwd_kernel_traitsILi32ELi4ELb0ELb1ELb1ELb1ELb0EffEEv12SSMParamsBwd,@"STO_CUDA_ENTRY STV_DEFAULT"
_Z25selective_scan_bwd_kernelI32Selective_Scan_bwd_kernel_traitsILi32ELi4ELb0ELb1ELb1ELb1ELb0EffEEv12SSMParamsBwd:
.text._Z25selective_scan_bwd_kernelI32Selective_Scan_bwd_kernel_traitsILi32ELi4ELb0ELb1ELb1ELb1ELb0EffEEv12SSMParamsBwd:
        /* <DEDUP_REMOVED lines=55> */
[----:B------:R-:W-:Y:S01]  /*0370*/  UIMAD UR6, UR14, UR8, URZ ;  /* 0x000000080e0672a4 */ /* 0x000fe2000f8e023f */
[----:B------:R-:W-:Y:S01]  /*0380*/  LOP3.LUT R0, R105, R8, RZ, 0x3c, !PT ;  /* 0x0000000869007212 */ /* 0x000fe200078e3cff */
[----:B------:R-:W-:Y:S01]  /*0390*/  @!P1 VIADD R88, R88, 0x1 ;  /* 0x0000000158589836 */ /* 0x000fe20000000000 */
[----:B------:R-:W-:Y:S01]  /*03a0*/  LEA R7, R23, 0xffffff80, 0x7 ;  /* 0xffffff8017077811 */ /* 0x000fe200078e38ff */
[-C--:B--2---:R-:W-:Y:S01]  /*03b0*/  IMAD.WIDE.U32 R2, R105, R4.reuse, UR4 ;  /* 0x0000000469027e25 */ /* 0x084fe2000f8e0004 */
[----:B------:R-:W-:Y:S01]  /*03c0*/  ISETP.GE.AND P2, PT, R0, RZ, PT ;  /* 0x000000ff0000720c */ /* 0x000fe20003f46270 */
[----:B------:R-:W-:Y:S02]  /*03d0*/  UIMAD.WIDE.U32 UR4, UR15, UR8, URZ ;  /* 0x000000080f0472a5 */ /* 0x000fe4000f8e003f */
[----:B------:R-:W-:Y:S01]  /*03e0*/  IMAD R0, R94, R4, RZ ;  /* 0x000000045e007224 */ /* 0x000fe200078e02ff */
[----:B------:R-:W-:Y:S01]  /*03f0*/  UIMAD UR6, UR15, UR9, UR6 ;  /* 0x000000090f0672a4 */ /* 0x000fe2000f8e0206 */
[----:B------:R-:W-:-:S02]  /*0400*/  SHF.R.S32.HI R9, RZ, 0x1f, R7 ;  /* 0x0000001fff097819 */ /* 0x000fc40000011407 */
[----:B------:R-:W-:Y:S01]  /*0410*/  @P0 IADD3 R88, R88, 0x1, RZ ;  /* 0x0000000158580810 */ /* 0x000fe20007ffe0ff */
[----:B------:R-:W-:Y:S01]  /*0420*/  IMAD R0, R105, R5, R0 ;  /* 0x0000000569007224 */ /* 0x000fe200078e0200 */
[----:B------:R-:W-:Y:S01]  /*0430*/  IADD3 R95, P0, R7, R2, RZ ;  /* 0x00000002075f7210 */ /* 0x000fe20007f1e0ff */
[----:B------:R-:W-:Y:S01]  /*0440*/  UIADD3 UR5, UR5, UR6, URZ ;  /* 0x0000000605057290 */ /* 0x000fe2000fffe03f */
[-C--:B-1----:R-:W-:Y:S02]  /*0450*/  IMAD R2, R94, R12.reuse, RZ ;  /* 0x0000000c5e027224 */ /* 0x082fe400078e02ff */
[----:B------:R-:W-:Y:S02]  /*0460*/  IADD3.X R0, R9, R3, R0, P0, !PT ;  /* 0x0000000309007210 */ /* 0x000fe400007fe400 */
[C---:B------:R-:W-:Y:S02]  /*0470*/  IMAD R10, R105.reuse, R13, R2 ;  /* 0x0000000d690a7224 */ /* 0x040fe400078e0202 */
[----:B------:R-:W-:-:S02]  /*0480*/  IMAD.WIDE.U32 R2, R105, R12, UR4 ;  /* 0x0000000469027e25 */ /* 0x000fc4000f8e000c */
[----:B------:R-:W1:Y:S01]  /*0490*/  LDC.64 R12, c[0x0][0x258] ;  /* 0x00009600ff0c7b82 */ /* 0x000e620000000a00 */
[----:B------:R-:W-:Y:S01]  /*04a0*/  ISETP.NE.AND P1, PT, R8, RZ, PT ;  /* 0x000000ff0800720c */ /* 0x000fe20003f25270 */
[----:B------:R-:W-:Y:S01]  /*04b0*/  UIMAD UR8, UR14, UR10, URZ ;  /* 0x0000000a0e0872a4 */ /* 0x000fe2000f8e023f */
[----:B------:R-:W-:Y:S01]  /*04c0*/  IADD3 R91, P0, R7, R2, RZ ;  /* 0x00000002075b7210 */ /* 0x000fe20007f1e0ff */
[----:B------:R-:W-:Y:S02]  /*04d0*/  UIMAD.WIDE.U32 UR6, UR15, UR10, URZ ;  /* 0x0000000a0f0672a5 */ /* 0x000fe4000f8e003f */
[----:B------:R-:W-:-:S03]  /*04e0*/  UIMAD UR8, UR15, UR11, UR8 ;  /* 0x0000000b0f0872a4 */ /* 0x000fc6000f8e0208 */
[----:B------:R-:W-:Y:S02]  /*04f0*/  ULDC.64 UR10, c[0x0][0x240] ;  /* 0x00009000000a7ab9 */ /* 0x000fe40000000a00 */
[----:B------:R-:W-:Y:S01]  /*0500*/  UIMAD UR9, UR14, UR10, URZ ;  /* 0x0000000a0e0972a4 */ /* 0x000fe2000f8e023f */
[----:B------:R-:W-:Y:S01]  /*0510*/  IADD3.X R10, R9, R3, R10, P0, !PT ;  /* 0x00000003090a7210 */ /* 0x000fe200007fe40a */
[----:B------:R-:W-:Y:S01]  /*0520*/  UIADD3 UR7, UR7, UR8, URZ ;  /* 0x0000000807077290 */ /* 0x000fe2000fffe03f */
[----:B----4-:R-:W-:Y:S01]  /*0530*/  IMAD R2, R94, R14, RZ ;  /* 0x0000000e5e027224 */ /* 0x010fe200078e02ff */
[----:B------:R-:W-:Y:S01]  /*0540*/  ISETP.NE.U32.AND P0, PT, RZ, UR16, PT ;  /* 0x00000010ff007c0c */ /* 0x000fe2000bf05070 */
[----:B------:R-:W-:Y:S01]  /*0550*/  UIMAD.WIDE.U32 UR4, UR15, UR10, URZ ;  /* 0x0000000a0f0472a5 */ /* 0x000fe2000f8e003f */
[----:B------:R-:W-:Y:S01]  /*0560*/  @!P2 IADD3 R88, -R88, RZ, RZ ;  /* 0x000000ff5858a210 */ /* 0x000fe20007ffe1ff */
[----:B------:R-:W-:Y:S01]  /*0570*/  UIMAD UR9, UR15, UR11, UR9 ;  /* 0x0000000b0f0972a4 */ /* 0x000fe2000f8e0209 */
[----:B------:R-:W-:-:S02]  /*0580*/  @!P1 LOP3.LUT R88, RZ, R8, RZ, 0x33, !PT ;  /* 0x00000008ff589212 */ /* 0x000fc400078e33ff */
[----:B------:R-:W-:Y:S01]  /*0590*/  ULDC.64 UR10, c[0x0][0x260] ;  /* 0x00009800000a7ab9 */ /* 0x000fe20000000a00 */
[C---:B------:R-:W-:Y:S01]  /*05a0*/  IMAD R8, R105.reuse, R15, R2 ;  /* 0x0000000f69087224 */ /* 0x040fe200078e0202 */
[----:B------:R-:W-:Y:S01]  /*05b0*/  UIMAD UR8, UR14, UR10, URZ ;  /* 0x0000000a0e0872a4 */ /* 0x000fe2000f8e023f */
[----:B------:R-:W-:Y:S01]  /*05c0*/  ISETP.NE.AND.EX P0, PT, RZ, UR17, PT, P0 ;  /* 0x00000011ff007c0c */ /* 0x000fe2000bf05300 */
[----:B------:R-:W-:Y:S01]  /*05d0*/  IMAD.WIDE.U32 R2, R105, R14, UR6 ;  /* 0x0000000669027e25 */ /* 0x000fe2000f8e000e */
[----:B------:R-:W-:Y:S01]  /*05e0*/  SHF.R.S32.HI R103, RZ, 0x1f, R88 ;  /* 0x0000001fff677819 */ /* 0x000fe20000011458 */
[----:B------:R-:W-:Y:S01]  /*05f0*/  UIMAD.WIDE.U32 UR6, UR15, UR10, URZ ;  /* 0x0000000a0f0672a5 */ /* 0x000fe2000f8e003f */
[----:B------:R-:W2:Y:S01]  /*0600*/  LDC.64 R14, c[0x0][0x2f0] ;  /* 0x0000bc00ff0e7b82 */ /* 0x000ea20000000a00 */
[----:B------:R-:W-:Y:S01]  /*0610*/  UIMAD UR8, UR15, UR11, UR8 ;  /* 0x0000000b0f0872a4 */ /* 0x000fe2000f8e0208 */
[----:B------:R-:W-:Y:S01]  /*0620*/  IADD3 R87, P1, R7, R2, RZ ;  /* 0x0000000207577210 */ /* 0x000fe20007f3e0ff */
[----:B------:R-:W-:Y:S01]  /*0630*/  UIADD3 UR5, UR5, UR9, URZ ;  /* 0x0000000905057290 */ /* 0x000fe2000fffe03f */
[C---:B-1----:R-:W-:Y:S01]  /*0640*/  IMAD R2, R103.reuse, R12, RZ ;  /* 0x0000000c67027224 */ /* 0x042fe200078e02ff */
[----:B------:R-:W-:Y:S01]  /*0650*/  UIADD3 UR7, UR7, UR8, URZ ;  /* 0x0000000807077290 */ /* 0x000fe2000fffe03f */
[----:B------:R-:W-:Y:S01]  /*0660*/  IMAD R4, R103, R16, RZ ;  /* 0x0000001067047224 */ /* 0x000fe200078e02ff */
[----:B------:R-:W-:Y:S01]  /*0670*/  IADD3.X R8, R9, R3, R8, P1, !PT ;  /* 0x0000000309087210 */ /* 0x000fe20000ffe408 */
[----:B------:R-:W-:-:S02]  /*0680*/  IMAD R11, R88, R13, R2 ;  /* 0x0000000d580b7224 */ /* 0x000fc400078e0202 */
[----:B------:R-:W-:Y:S01]  /*0690*/  IMAD.WIDE.U32 R2, R88, R12, UR4 ;  /* 0x0000000458027e25 */ /* 0x000fe2000f8e000c */
[----:B------:R-:W-:Y:S01]  /*06a0*/  ISETP.NE.U32.AND P1, PT, R18, RZ, PT ;  /* 0x000000ff1200720c */ /* 0x000fe20003f25070 */
[----:B------:R-:W1:Y:S01]  /*06b0*/  @P0 LDC R12, c[0x0][0x214] ;  /* 0x00008500ff0c0b82 */ /* 0x000e620000000800 */
[----:B0-----:R-:W-:Y:S01]  /*06c0*/  ISETP.NE.U32.AND P2, PT, R20, RZ, PT ;  /* 0x000000ff1400720c */ /* 0x001fe20003f45070 */
[C---:B------:R-:W-:Y:S01]  /*06d0*/  IMAD R13, R88.reuse, R17, R4 ;  /* 0x00000011580d7224 */ /* 0x040fe200078e0204 */
[----:B------:R-:W-:Y:S01]  /*06e0*/  CS2R R32, SRZ ;  /* 0x0000000000207805 */ /* 0x000fe2000001ff00 */
[----:B------:R-:W-:Y:S01]  /*06f0*/  IMAD.WIDE.U32 R4, R88, R16, UR6 ;  /* 0x0000000658047e25 */ /* 0x000fe2000f8e0010 */
[----:B------:R-:W-:Y:S02]  /*0700*/  IADD3 R85, P3, R7, R2, RZ ;  /* 0x0000000207557210 */ /* 0x000fe40007f7e0ff */
[----:B------:R-:W-:Y:S02]  /*0710*/  CS2R R34, SRZ ;  /* 0x0000000000227805 */ /* 0x000fe4000001ff00 */
[----:B------:R-:W-:Y:S01]  /*0720*/  ISETP.NE.AND.EX P1, PT, R19, RZ, PT, P1 ;  /* 0x000000ff1300720c */ /* 0x000fe20003f25310 */
[----:B------:R-:W0:Y:S01]  /*0730*/  LDC.64 R16, c[0x0][0x2f8] ;  /* 0x0000be00ff107b82 */ /* 0x000e220000000a00 */
[----:B------:R-:W-:Y:S01]  /*0740*/  IADD3 R7, P4, R7, R4, RZ ;  /* 0x0000000407077210 */ /* 0x000fe20007f9e0ff */
[----:B------:R-:W-:Y:S01]  /*0750*/  IMAD.IADD R4, R5, 0x1, R13 ;  /* 0x0000000105047824 */ /* 0x000fe200078e020d */
[----:B------:R-:W-:Y:S01]  /*0760*/  ISETP.NE.AND.EX P2, PT, R21, RZ, PT, P2 ;  /* 0x000000ff1500720c */ /* 0x000fe20003f45320 */
[----:B------:R-:W-:-:S04]  /*0770*/  ULDC.64 UR4, c[0x0][0x230] ;  /* 0x00008c0000047ab9 */ /* 0x000fc80000000a00 */
[----:B------:R-:W4:Y:S01]  /*0780*/  @P0 LDC R5, c[0x0][0x21c] ;  /* 0x00008700ff050b82 */ /* 0x000f220000000800 */
[----:B------:R-:W-:Y:S02]  /*0790*/  IADD3 R6, R3, R11, RZ ;  /* 0x0000000b03067210 */ /* 0x000fe40007ffe0ff */
[----:B--2---:R-:W-:-:S05]  /*07a0*/  LEA R97, P5, R95, R14, 0x2 ;  /* 0x0000000e5f617211 */ /* 0x004fca00078a10ff */
[----:B------:R-:W2:Y:S01]  /*07b0*/  @P0 LDC.64 R2, c[0x0][0x310] ;  /* 0x0000c400ff020b82 */ /* 0x000ea20000000a00 */
[----:B------:R-:W-:Y:S02]  /*07c0*/  IADD3.X R6, R9, R6, RZ, P3, !PT ;  /* 0x0000000609067210 */ /* 0x000fe40001ffe4ff */
[----:B------:R-:W-:Y:S02]  /*07d0*/  @P1 LEA R32, P3, R105, R18, 0x2 ;  /* 0x0000001269201211 */ /* 0x000fe400078610ff */
[----:B------:R-:W-:Y:S01]  /*07e0*/  LEA.HI.X R95, R95, R15, R0, 0x2, P5 ;  /* 0x0000000f5f5f7211 */ /* 0x000fe200028f1400 */
[----:B-1----:R-:W-:Y:S01]  /*07f0*/  @P0 IMAD R0, R12, UR15, R105 ;  /* 0x0000000f0c000c24 */ /* 0x002fe2000f8e0269 */
[----:B------:R-:W-:Y:S02]  /*0800*/  @P1 LEA.HI.X R33, R105, R19, R94, 0x2, P3 ;  /* 0x0000001369211211 */ /* 0x000fe400018f145e */
[----:B------:R-:W-:Y:S02]  /*0810*/  IADD3.X R4, R9, R4, RZ, P4, !PT ;  /* 0x0000000409047210 */ /* 0x000fe400027fe4ff */
[----:B------:R-:W-:-:S02]  /*0820*/  ISETP.GE.AND P1, PT, R23, 0x1, PT ;  /* 0x000000011700780c */ /* 0x000fc40003f26270 */
[----:B------:R-:W-:Y:S01]  /*0830*/  @P2 LEA R34, P4, R105, R20, 0x2 ;  /* 0x0000001469222211 */ /* 0x000fe200078810ff */
[----:B------:R-:W-:-:S03]  /*0840*/  @P0 IMAD R0, R0, R23, RZ ;  /* 0x0000001700000224 */ /* 0x000fc600078e02ff */
[----:B------:R-:W-:Y:S01]  /*0850*/  @P2 LEA.HI.X R35, R105, R21, R94, 0x2, P4 ;  /* 0x0000001569232211 */ /* 0x000fe200020f145e */
[----:B----4-:R-:W-:Y:S01]  /*0860*/  @P0 IMAD R5, R0, R5, RZ ;  /* 0x0000000500050224 */ /* 0x010fe200078e02ff */
[----:B0-----:R-:W-:Y:S01]  /*0870*/  LEA R93, P2, R91, R16, 0x2 ;  /* 0x000000105b5d7211 */ /* 0x001fe200078410ff */
[----:B------:R-:W-:Y:S01]  /*0880*/  IMAD R0, R94, UR4, RZ ;  /* 0x000000045e007c24 */ /* 0x000fe2000f8e02ff */
[----:B---3--:R-:W-:Y:S02]  /*0890*/  LEA R89, P3, R87, R24, 0x2 ;  /* 0x0000001857597211 */ /* 0x008fe400078610ff */
[----:B------:R-:W-:Y:S01]  /*08a0*/  LEA.HI.X R91, R91, R17, R10, 0x2, P2 ;  /* 0x000000115b5b7211 */ /* 0x000fe200010f140a */
[----:B------:R-:W-:Y:S01]  /*08b0*/  IMAD R81, R105, UR5, R0 ;  /* 0x0000000569517c24 */ /* 0x000fe2000f8e0200 */
        /* <DEDUP_REMOVED lines=11> */
[----:B------:R-:W1:Y:S01]  /*0970*/  LDC.64 R4, c[0x0][0x348] ;  /* 0x0000d200ff047b82 */ /* 0x000e620000000a00 */
[----:B------:R-:W-:Y:S01]  /*0980*/  MOV R37, RZ ;  /* 0x000000ff00257202 */ /* 0x000fe20000000f00 */
[----:B------:R-:W-:Y:S01]  /*0990*/  ULDC.64 UR6, c[0x0][0x350] ;  /* 0x0000d40000067ab9 */ /* 0x000fe20000000a00 */
[----:B------:R-:W-:Y:S01]  /*09a0*/  ULDC.64 UR8, c[0x0][0x370] ;  /* 0x0000dc0000087ab9 */ /* 0x000fe20000000a00 */
[----:B------:R-:W2:Y:S01]  /*09b0*/  S2R R82, SR_LANEID ;  /* 0x0000000000527919 */ /* 0x000ea20000000000 */
[----:B------:R-:W-:Y:S01]  /*09c0*/  IMAD.WIDE.U32 R38, R105, UR4, RZ ;  /* 0x0000000469267c25 */ /* 0x000fe2000f8e00ff */
[----:B------:R-:W-:Y:S01]  /*09d0*/  UMOV UR4, 0x400 ;  /* 0x0000040000047882 */ /* 0x000fe20000000000 */
[----:B------:R-:W-:Y:S01]  /*09e0*/  MOV R99, RZ ;  /* 0x000000ff00637202 */ /* 0x000fe20000000f00 */
[----:B------:R-:W3:Y:S01]  /*09f0*/  LDC.64 R10, c[0x0][0x368] ;  /* 0x0000da00ff0a7b82 */ /* 0x000ee20000000a00 */
[----:B------:R-:W-:Y:S01]  /*0a00*/  IMAD.MOV.U32 R101, RZ, RZ, RZ ;  /* 0x000000ffff657224 */ /* 0x000fe200078e00ff */
[----:B------:R-:W-:-:S06]  /*0a10*/  IADD3 R81, R39, R81, RZ ;  /* 0x0000005127517210 */ /* 0x000fcc0007ffe0ff */
[----:B------:R-:W4:Y:S01]  /*0a20*/  S2UR UR5, SR_CgaCtaId ;  /* 0x00000000000579c3 */ /* 0x000f220000008800 */
[----:B-1----:R-:W-:-:S04]  /*0a30*/  IMAD R0, R4, UR14, RZ ;  /* 0x0000000e04007c24 */ /* 0x002fc8000f8e02ff */
[----:B------:R-:W-:Y:S02]  /*0a40*/  IMAD R9, R5, UR15, R0 ;  /* 0x0000000f05097c24 */ /* 0x000fe4000f8e0200 */
[--C-:B0-----:R-:W-:Y:S01]  /*0a50*/  IMAD.WIDE.U32 R4, R4, UR15, R36.reuse ;  /* 0x0000000f04047c25 */ /* 0x101fe2000f8e0024 */
[C---:B------:R-:W-:Y:S02]  /*0a60*/  SHF.L.U32 R0, R36.reuse, 0x2, RZ ;  /* 0x0000000224007819 */ /* 0x040fe400000006ff */
[----:B------:R-:W-:Y:S01]  /*0a70*/  LOP3.LUT R117, R36, 0x1f, RZ, 0xc0, !PT ;  /* 0x0000001f24757812 */ /* 0x000fe200078ec0ff */
[C---:B---3--:R-:W-:Y:S01]  /*0a80*/  IMAD R8, R10.reuse, UR14, RZ ;  /* 0x0000000e0a087c24 */ /* 0x048fe2000f8e02ff */
[----:B------:R-:W-:Y:S01]  /*0a90*/  IADD3 R5, R5, R9, RZ ;  /* 0x0000000905057210 */ /* 0x000fe20007ffe0ff */
[----:B------:R-:W-:Y:S01]  /*0aa0*/  IMAD.WIDE.U32 R6, R10, UR15, R36 ;  /* 0x0000000f0a067c25 */ /* 0x000fe2000f8e0024 */
[----:B------:R-:W-:Y:S01]  /*0ab0*/  LOP3.LUT R41, R0, 0xffffff80, RZ, 0xc0, !PT ;  /* 0xffffff8000297812 */ /* 0x000fe200078ec0ff */
[----:B----4-:R-:W-:-:S02]  /*0ac0*/  ULEA UR4, UR5, UR4, 0x18 ;  /* 0x0000000405047291 */ /* 0x010fc4000f8ec03f */
[----:B------:R-:W-:Y:S01]  /*0ad0*/  IMAD R11, R11, UR15, R8 ;  /* 0x0000000f0b0b7c24 */ /* 0x000fe2000f8e0208 */
[----:B------:R-:W-:Y:S01]  /*0ae0*/  LOP3.LUT R40, R41, 0x1f, R36, 0xf8, !PT ;  /* 0x0000001f29287812 */ /* 0x000fe200078ef824 */
[----:B------:R-:W-:Y:S02]  /*0af0*/  IMAD R9, R103, UR6, RZ ;  /* 0x0000000667097c24 */ /* 0x000fe4000f8e02ff */
[C---:B------:R-:W-:Y:S01]  /*0b00*/  IMAD.WIDE.U32 R4, R88.reuse, UR6, R4 ;  /* 0x0000000658047c25 */ /* 0x040fe2000f8e0004 */
[----:B------:R-:W-:Y:S02]  /*0b10*/  IADD3 R7, R7, R11, RZ ;  /* 0x0000000b07077210 */ /* 0x000fe40007ffe0ff */
[----:B------:R-:W-:Y:S01]  /*0b20*/  MOV R109, UR4 ;  /* 0x00000004006d7c02 */ /* 0x000fe20008000f00 */
[----:B------:R-:W-:Y:S01]  /*0b30*/  IMAD R11, R103, UR8, RZ ;  /* 0x00000008670b7c24 */ /* 0x000fe2000f8e02ff */
[----:B------:R-:W-:Y:S01]  /*0b40*/  SHF.R.S32.HI R41, RZ, 0x1f, R40 ;  /* 0x0000001fff297819 */ /* 0x000fe20000011428 */
[C---:B------:R-:W-:Y:S01]  /*0b50*/  IMAD R9, R88.reuse, UR7, R9 ;  /* 0x0000000758097c24 */ /* 0x040fe2000f8e0209 */
[----:B------:R-:W-:Y:S01]  /*0b60*/  ULDC.64 UR6, c[0x0][0x3c8] ;  /* 0x0000f20000067ab9 */ /* 0x000fe20000000a00 */
[----:B------:R-:W-:Y:S01]  /*0b70*/  IMAD R11, R88, UR9, R11 ;  /* 0x00000009580b7c24 */ /* 0x000fe2000f8e020b */
[----:B------:R-:W-:Y:S01]  /*0b80*/  LEA R75, P0, R4, UR6, 0x2 ;  /* 0x00000006044b7c11 */ /* 0x000fe2000f8010ff */
[----:B------:R-:W-:Y:S01]  /*0b90*/  IMAD.WIDE.U32 R6, R88, UR8, R6 ;  /* 0x0000000858067c25 */ /* 0x000fe2000f8e0006 */
[----:B------:R-:W-:Y:S01]  /*0ba0*/  ULDC.64 UR8, c[0x0][0x3d0] ;  /* 0x0000f40000087ab9 */ /* 0x000fe20000000a00 */
[----:B------:R-:W-:Y:S01]  /*0bb0*/  ULDC UR6, c[0x0][0x224] ;  /* 0x0000890000067ab9 */ /* 0x000fe20000000800 */
[----:B------:R-:W-:Y:S01]  /*0bc0*/  LOP3.LUT R80, R40, 0x20, RZ, 0xfc, !PT ;  /* 0x0000002028507812 */ /* 0x000fe200078efcff */
[----:B------:R-:W-:Y:S01]  /*0bd0*/  IMAD.IADD R9, R5, 0x1, R9 ;  /* 0x0000000105097824 */ /* 0x000fe200078e0209 */
[----:B------:R-:W-:Y:S01]  /*0be0*/  IADD3 R5, R7, R11, RZ ;  /* 0x0000000b07057210 */ /* 0x000fe20007ffe0ff */
[----:B------:R-:W-:Y:S01]  /*0bf0*/  IMAD.IADD R77, R0, 0x1, R109 ;  /* 0x00000001004d7824 */ /* 0x000fe200078e026d */
[----:B------:R-:W-:Y:S01]  /*0c00*/  LEA R74, P1, R6, UR8, 0x2 ;  /* 0x00000008064a7c11 */ /* 0x000fe2000f8210ff */
[----:B------:R-:W-:Y:S01]  /*0c10*/  UMOV UR4, URZ ;  /* 0x0000003f00047c82 */ /* 0x000fe20008000000 */
[----:B------:R-:W-:-:S02]  /*0c20*/  LEA.HI.X R4, R4, UR7, R9, 0x2, P0 ;  /* 0x0000000704047c11 */ /* 0x000fc400080f1409 */
[----:B------:R-:W-:Y:S02]  /*0c30*/  LEA.HI.X R6, R6, UR9, R5, 0x2, P1 ;  /* 0x0000000906067c11 */ /* 0x000fe400088f1405 */
[C---:B------:R-:W-:Y:S02]  /*0c40*/  IADD3 R116, P0, R75.reuse, -0x180, RZ ;  /* 0xfffffe804b747810 */ /* 0x040fe40007f1e0ff */
[C---:B------:R-:W-:Y:S02]  /*0c50*/  IADD3 R115, P1, R75.reuse, -0x100, RZ ;  /* 0xffffff004b737810 */ /* 0x040fe40007f3e0ff */
[C---:B------:R-:W-:Y:S02]  /*0c60*/  IADD3 R114, P3, R74.reuse, -0x180, RZ ;  /* 0xfffffe804a727810 */ /* 0x040fe40007f7e0ff */
[----:B------:R-:W-:Y:S02]  /*0c70*/  IADD3 R112, P4, R74, -0x100, RZ ;  /* 0xffffff004a707810 */ /* 0x000fe40007f9e0ff */
[----:B------:R-:W-:-:S02]  /*0c80*/  IADD3 R75, P2, R75, -0x80, RZ ;  /* 0xffffff804b4b7810 */ /* 0x000fc40007f5e0ff */
[----:B------:R-:W-:Y:S02]  /*0c90*/  IADD3 R74, P5, R74, -0x80, RZ ;  /* 0xffffff804a4a7810 */ /* 0x000fe40007fbe0ff */
[----:B------:R-:W-:Y:S02]  /*0ca0*/  MOV R79, UR6 ;  /* 0x00000006004f7c02 */ /* 0x000fe40008000f00 */
[C---:B------:R-:W-:Y:S02]  /*0cb0*/  LOP3.LUT R78, R40.reuse, 0x40, RZ, 0xfc, !PT ;  /* 0x00000040284e7812 */ /* 0x040fe400078efcff */
[----:B------:R-:W-:Y:S02]  /*0cc0*/  LOP3.LUT R76, R40, 0x60, RZ, 0xfc, !PT ;  /* 0x00000060284c7812 */ /* 0x000fe400078efcff */
[C---:B------:R-:W-:Y:S02]  /*0cd0*/  IADD3.X R110, R4.reuse, -0x1, RZ, P0, !PT ;  /* 0xffffffff046e7810 */ /* 0x040fe400007fe4ff */
[----:B------:R-:W-:-:S02]  /*0ce0*/  IADD3.X R108, R4, -0x1, RZ, P1, !PT ;  /* 0xffffffff046c7810 */ /* 0x000fc40000ffe4ff */
[----:B------:R-:W-:Y:S02]  /*0cf0*/  IADD3.X R73, R4, -0x1, RZ, P2, !PT ;  /* 0xffffffff04497810 */ /* 0x000fe400017fe4ff */
[C---:B------:R-:W-:Y:S02]  /*0d00*/  IADD3.X R104, R6.reuse, -0x1, RZ, P3, !PT ;  /* 0xffffffff06687810 */ /* 0x040fe40001ffe4ff */
[C---:B------:R-:W-:Y:S02]  /*0d10*/  IADD3.X R102, R6.reuse, -0x1, RZ, P4, !PT ;  /* 0xffffffff06667810 */ /* 0x040fe400027fe4ff */
[----:B--2---:R-:W-:-:S07]  /*0d20*/  IADD3.X R72, R6, -0x1, RZ, P5, !PT ;  /* 0xffffffff06487810 */ /* 0x004fce0002ffe4ff */
.L_x_10444:
        /* <DEDUP_REMOVED lines=11> */
[C---:B------:R-:W-:Y:S01]  /*0de0*/  LEA R67, R82.reuse, R109, 0x2 ;  /* 0x0000006d52437211 */ /* 0x040fe200078e10ff */
[----:B------:R-:W-:Y:S01]  /*0df0*/  IMAD R66, R82, 0x10, R109 ;  /* 0x0000001052427824 */ /* 0x000fe200078e026d */
[-C--:B------:R-:W-:Y:S01]  /*0e00*/  ISETP.GE.AND P0, PT, R40, R69.reuse, PT ;  /* 0x000000452800720c */ /* 0x080fe20003f06270 */
[----:B------:R-:W-:Y:S01]  /*0e10*/  HFMA2.MMA R20, -RZ, RZ, 0, 0 ;  /* 0x00000000ff147435 */ /* 0x000fe200000001ff */
[-C--:B------:R-:W-:Y:S01]  /*0e20*/  ISETP.GE.AND P1, PT, R80, R69.reuse, PT ;  /* 0x000000455000720c */ /* 0x080fe20003f26270 */
[----:B------:R-:W-:Y:S01]  /*0e30*/  IMAD.MOV.U32 R24, RZ, RZ, RZ ;  /* 0x000000ffff187224 */ /* 0x000fe200078e00ff */
[-C--:B------:R-:W-:Y:S02]  /*0e40*/  ISETP.GE.AND P2, PT, R78, R69.reuse, PT ;  /* 0x000000454e00720c */ /* 0x080fe40003f46270 */
[----:B------:R-:W-:Y:S02]  /*0e50*/  MOV R10, RZ ;  /* 0x000000ff000a7202 */ /* 0x000fe40000000f00 */
[----:B------:R-:W-:Y:S01]  /*0e60*/  MOV R18, RZ ;  /* 0x000000ff00127202 */ /* 0x000fe20000000f00 */
[----:B------:R-:W-:Y:S01]  /*0e70*/  HFMA2.MMA R22, -RZ, RZ, 0, 0 ;  /* 0x00000000ff167435 */ /* 0x000fe200000001ff */
[----:B------:R-:W-:Y:S01]  /*0e80*/  ISETP.GE.AND P3, PT, R76, R69, PT ;  /* 0x000000454c00720c */ /* 0x000fe20003f66270 */
[----:B------:R-:W-:Y:S01]  /*0e90*/  HFMA2.MMA R30, -RZ, RZ, 0, 0 ;  /* 0x00000000ff1e7435 */ /* 0x000fe200000001ff */
[----:B------:R-:W-:Y:S01]  /*0ea0*/  IADD3.X R5, R95, R68, RZ, P4, !PT ;  /* 0x000000445f057210 */ /* 0x000fe200027fe4ff */
[----:B------:R-:W-:Y:S01]  /*0eb0*/  IMAD.MOV.U32 R26, RZ, RZ, RZ ;  /* 0x000000ffff1a7224 */ /* 0x000fe200078e00ff */
[----:B------:R-:W-:Y:S01]  /*0ec0*/  MOV R28, RZ ;  /* 0x000000ff001c7202 */ /* 0x000fe20000000f00 */
[----:B------:R-:W-:-:S02]  /*0ed0*/  ULDC UR7, c[0x0][0x224] ;  /* 0x0000890000077ab9 */ /* 0x000fc40000000800 */
        /* <DEDUP_REMOVED lines=16> */
[----:B------:R-:W-:Y:S01]  /*0fe0*/  BAR.SYNC.DEFER_BLOCKING 0x0 ;  /* 0x0000000000007b1d */ /* 0x000fe20000010000 */
[----:B------:R-:W-:-:S07]  /*0ff0*/  IADD3 R16, P0, R89, R70, RZ ;  /* 0x0000004659107210 */ /* 0x000fce0007f1e0ff */
[----:B0-----:R-:W0:Y:S01]  /*1000*/  LDC R0, c[0x0][0x21c] ;  /* 0x00008700ff007b82 */ /* 0x001e220000000800 */
[----:B------:R-:W2:Y:S04]  /*1010*/  @!P1 LDG.E R10, desc[UR12][R42.64] ;  /* 0x0000000c2a0a9981 */ /* 0x000ea8000c1e1900 */
[----:B------:R-:W3:Y:S04]  /*1020*/  @!P2 LDG.E R20, desc[UR12][R42.64+0x80] ;  /* 0x0000800c2a14a981 */ /* 0x000ee8000c1e1900 */
[----:B------:R-:W4:Y:S04]  /*1030*/  @!P3 LDG.E R18, desc[UR12][R42.64+0x100] ;  /* 0x0001000c2a12b981 */ /* 0x000f28000c1e1900 */
[----:B------:R-:W4:Y:S01]  /*1040*/  @!P4 LDG.E R24, desc[UR12][R42.64+0x180] ;  /* 0x0001800c2a18c981 */ /* 0x000f22000c1e1900 */
[----:B------:R-:W-:-:S03]  /*1050*/  IADD3.X R17, R87, R68, RZ, P0, !PT ;  /* 0x0000004457117210 */ /* 0x000fc600007fe4ff */
        /* <DEDUP_REMOVED lines=59> */
.L_x_10419:
[----:B------:R-:W-:Y:S05]  /*1410*/  BSYNC B0 ;  /* 0x0000000000007941 */ /* 0x000fea0003800000 */
.L_x_10418:
        /* <DEDUP_REMOVED lines=33> */
.L_x_10421:
[----:B------:R-:W-:Y:S05]  /*1630*/  BSYNC B0 ;  /* 0x0000000000007941 */ /* 0x000fea0003800000 */
.L_x_10420:
        /* <DEDUP_REMOVED lines=33> */
.L_x_10423:
[----:B------:R-:W-:Y:S05]  /*1850*/  BSYNC B0 ;  /* 0x0000000000007941 */ /* 0x000fea0003800000 */
.L_x_10422:
        /* <DEDUP_REMOVED lines=33> */
.L_x_10425:
[----:B------:R-:W-:Y:S05]  /*1a70*/  BSYNC B0 ;  /* 0x0000000000007941 */ /* 0x000fea0003800000 */
.L_x_10424:
[----:B------:R-:W-:Y:S01]  /*1a80*/  ISETP.GE.AND P0, PT, R0, 0x1, PT ;  /* 0x000000010000780c */ /* 0x000fe20003f06270 */
[----:B--2---:R-:W-:Y:S01]  /*1a90*/  FFMA.FTZ R0, R4, R8, R101 ;  /* 0x0000000804007223 */ /* 0x004fe20000010065 */
[----:B------:R-:W-:Y:S01]  /*1aa0*/  BAR.SYNC.DEFER_BLOCKING 0x0 ;  /* 0x0000000000007b1d */ /* 0x000fe20000010000 */
[----:B------:R-:W-:Y:S01]  /*1ab0*/  USHF.R.S32.HI UR22, URZ, 0x1f, UR7 ;  /* 0x0000001f3f167899 */ /* 0x000fe20008011407 */
[----:B------:R-:W-:Y:S01]  /*1ac0*/  MOV R100, RZ ;  /* 0x000000ff00647202 */ /* 0x000fe20000000f00 */
        /* <DEDUP_REMOVED lines=10> */
[----:B------:R-:W0:Y:S01]  /*1b70*/  LDC.64 R20, c[0x0][0x348] ;  /* 0x0000d200ff147b82 */ /* 0x000e220000000a00 */
[----:B------:R-:W-:Y:S01]  /*1b80*/  HFMA2.MMA R13, -RZ, RZ, 0, 0 ;  /* 0x00000000ff0d7435 */ /* 0x000fe200000001ff */
[----:B------:R-:W-:Y:S01]  /*1b90*/  IMAD.MOV.U32 R12, RZ, RZ, R36 ;  /* 0x000000ffff0c7224 */ /* 0x000fe200078e0024 */
[----:B------:R-:W-:Y:S01]  /*1ba0*/  ULDC.64 UR8, c[0x0][0x350] ;  /* 0x0000d40000087ab9 */ /* 0x000fe20000000a00 */
[----:B------:R-:W-:Y:S01]  /*1bb0*/  ULDC.64 UR10, c[0x0][0x370] ;  /* 0x0000dc00000a7ab9 */ /* 0x000fe20000000a00 */
[----:B------:R-:W-:Y:S01]  /*1bc0*/  HFMA2.MMA R121, -RZ, RZ, 0, 0 ;  /* 0x00000000ff797435 */ /* 0x000fe200000001ff */
[----:B------:R-:W-:Y:S01]  /*1bd0*/  IMAD.MOV.U32 R119, RZ, RZ, R69 ;  /* 0x000000ffff777224 */ /* 0x000fe200078e0045 */
[----:B------:R-:W-:Y:S01]  /*1be0*/  UMOV UR5, URZ ;  /* 0x0000003f00057c82 */ /* 0x000fe20008000000 */
[----:B-1----:R-:W1:Y:S01]  /*1bf0*/  LDC.64 R22, c[0x0][0x368] ;  /* 0x0000da00ff167b82 */ /* 0x002e620000000a00 */
[----:B------:R-:W-:Y:S01]  /*1c00*/  UMOV UR6, URZ ;  /* 0x0000003f00067c82 */ /* 0x000fe20008000000 */
[----:B------:R-:W-:Y:S01]  /*1c10*/  ULDC UR25, c[0x0][0x224] ;  /* 0x0000890000197ab9 */ /* 0x000fe20000000800 */
[----:B------:R-:W-:Y:S01]  /*1c20*/  ULDC UR30, c[0x0][0x21c] ;  /* 0x00008700001e7ab9 */ /* 0x000fe20000000800 */
        /* <DEDUP_REMOVED lines=48> */
.L_x_10439:
[----:B------:R-:W-:Y:S01]  /*1f30*/  SHF.R.S32.HI R126, RZ, 0x1f, R121 ;  /* 0x0000001fff7e7819 */ /* 0x000fe20000011479 */
[C---:B----4-:R-:W-:Y:S01]  /*1f40*/  IMAD.WIDE.U32 R20, R121.reuse, UR8, R40 ;  /* 0x0000000879147c25 */ /* 0x050fe2000f8e0028 */
[-C--:B------:R-:W-:Y:S02]  /*1f50*/  ISETP.GE.AND P0, PT, R80, R119.reuse, PT ;  /* 0x000000775000720c */ /* 0x080fe40003f06270 */
[-C--:B------:R-:W-:Y:S01]  /*1f60*/  ISETP.GE.AND P2, PT, R78, R119.reuse, PT ;  /* 0x000000774e00720c */ /* 0x080fe20003f46270 */
[----:B------:R-:W-:Y:S01]  /*1f70*/  IMAD R0, R126, UR8, RZ ;  /* 0x000000087e007c24 */ /* 0x000fe2000f8e02ff */
[----:B------:R-:W-:Y:S01]  /*1f80*/  LEA R26, P4, R20, R86, 0x2 ;  /* 0x00000056141a7211 */ /* 0x000fe200078810ff */
[----:B------:R-:W-:Y:S01]  /*1f90*/  IMAD.MOV.U32 R28, RZ, RZ, RZ ;  /* 0x000000ffff1c7224 */ /* 0x000fe200078e00ff */
[----:B------:R-:W-:Y:S01]  /*1fa0*/  ISETP.GE.AND P3, PT, R76, R119, PT ;  /* 0x000000774c00720c */ /* 0x000fe20003f66270 */
[----:B------:R-:W-:Y:S01]  /*1fb0*/  IMAD R23, R121, UR9, R0 ;  /* 0x0000000979177c24 */ /* 0x000fe2000f8e0200 */
[----:B------:R-:W-:-:S02]  /*1fc0*/  MOV R30, RZ ;  /* 0x000000ff001e7202 */ /* 0x000fc40000000f00 */
[----:B------:R-:W-:Y:S02]  /*1fd0*/  MOV R124, RZ ;  /* 0x000000ff007c7202 */ /* 0x000fe40000000f00 */
[----:B------:R-:W-:-:S04]  /*1fe0*/  IADD3 R0, R21, R23, RZ ;  /* 0x0000001715007210 */ /* 0x000fc80007ffe0ff */
[----:B------:R-:W-:Y:S02]  /*1ff0*/  LEA.HI.X R27, R20, R85, R0, 0x2, P4 ;  /* 0x00000055141b7211 */ /* 0x000fe400020f1400 */
[----:B------:R-:W-:-:S03]  /*2000*/  MOV R0, RZ ;  /* 0x000000ff00007202 */ /* 0x000fc60000000f00 */
[----:B--2---:R-:W2:Y:S04]  /*2010*/  @!P0 LDG.E R30, desc[UR12][R26.64+0x80] ;  /* 0x0000800c1a1e8981 */ /* 0x004ea8000c1e1900 */
[----:B---3--:R-:W3:Y:S04]  /*2020*/  @!P2 LDG.E R28, desc[UR12][R26.64+0x100] ;  /* 0x0001000c1a1ca981 */ /* 0x008ee8000c1e1900 */
        /* <DEDUP_REMOVED lines=13> */
[C---:B------:R-:W-:Y:S02]  /*2100*/  LEA R20, P0, R22.reuse, R84, 0x2 ;  /* 0x0000005416147211 */ /* 0x040fe400078010ff */
[----:B------:R-:W-:Y:S01]  /*2110*/  IADD3 R21, R23, R29, RZ ;  /* 0x0000001d17157210 */ /* 0x000fe20007ffe0ff */
[----:B------:R-:W4:Y:S01]  /*2120*/  LDG.E R122, desc[UR12][R24.64] ;  /* 0x0000000c187a7981 */ /* 0x000f22000c1e1900 */
[----:B------:R-:W-:Y:S02]  /*2130*/  IADD3 R69, -R71, R120, RZ ;  /* 0x0000007847457210 */ /* 0x000fe40007ffe1ff */
[----:B------:R-:W-:Y:S02]  /*2140*/  LEA.HI.X R21, R22, R83, R21, 0x2, P0 ;  /* 0x0000005316157211 */ /* 0x000fe400000f1415 */
[----:B------:R-:W-:-:S02]  /*2150*/  ISETP.GE.AND P0, PT, R40, R69, PT ;  /* 0x000000452800720c */ /* 0x000fc40003f06270 */
[-C--:B------:R-:W-:Y:S02]  /*2160*/  ISETP.GE.AND P2, PT, R80, R69.reuse, PT ;  /* 0x000000455000720c */ /* 0x080fe40003f46270 */
[-C--:B------:R-:W-:Y:S02]  /*2170*/  ISETP.GE.AND P3, PT, R78, R69.reuse, PT ;  /* 0x000000454e00720c */ /* 0x080fe40003f66270 */
[----:B------:R-:W-:Y:S01]  /*2180*/  ISETP.GE.AND P4, PT, R76, R69, PT ;  /* 0x000000454c00720c */ /* 0x000fe20003f86270 */
[----:B------:R-:W-:Y:S01]  /*2190*/  IMAD.MOV.U32 R106, RZ, RZ, RZ ;  /* 0x000000ffff6a7224 */ /* 0x000fe200078e00ff */
[----:B------:R-:W-:Y:S02]  /*21a0*/  MOV R130, RZ ;  /* 0x000000ff00827202 */ /* 0x000fe40000000f00 */
[----:B------:R-:W-:Y:S01]  /*21b0*/  MOV R128, RZ ;  /* 0x000000ff00807202 */ /* 0x000fe20000000f00 */
[----:B0-2---:R0:W-:Y:S04]  /*21c0*/  STS [R67+0x80], R30 ;  /* 0x0000801e43007388 */ /* 0x0051e80000000800 */
[----:B---3--:R-:W-:Y:S01]  /*21d0*/  STS [R67+0x100], R28 ;  /* 0x0001001c43007388 */ /* 0x008fe20000000800 */
[----:B0-----:R-:W-:-:S03]  /*21e0*/  MOV R30, RZ ;  /* 0x000000ff001e7202 */ /* 0x001fc60000000f00 */
[----:B------:R0:W-:Y:S04]  /*21f0*/  STS [R67], R0 ;  /* 0x0000000043007388 */ /* 0x0001e80000000800 */
[----:B------:R-:W-:Y:S01]  /*2200*/  STS [R67+0x180], R124 ;  /* 0x0001807c43007388 */ /* 0x000fe20000000800 */
[----:B------:R-:W-:-:S03]  /*2210*/  NOP ;  /* 0x0000000000007918 */ /* 0x000fc60000000000 */
[----:B------:R-:W2:Y:S04]  /*2220*/  @!P0 LDG.E R106, desc[UR12][R20.64] ;  /* 0x0000000c146a8981 */ /* 0x000ea8000c1e1900 */
[----:B------:R-:W3:Y:S04]  /*2230*/  @!P2 LDG.E R130, desc[UR12][R20.64+0x80] ;  /* 0x0000800c1482a981 */ /* 0x000ee8000c1e1900 */
[----:B------:R-:W3:Y:S04]  /*2240*/  @!P3 LDG.E R128, desc[UR12][R20.64+0x100] ;  /* 0x0001000c1480b981 */ /* 0x000ee8000c1e1900 */
[----:B-1----:R1:W3:Y:S01]  /*2250*/  @!P4 LDG.E R30, desc[UR12][R20.64+0x180] ;  /* 0x0001800c141ec981 */ /* 0x0022e2000c1e1900 */
[----:B0-----:R-:W-:Y:S01]  /*2260*/  VIADD R0, R79, 0xffffffff ;  /* 0xffffffff4f007836 */ /* 0x001fe20000000000 */
[----:B------:R-:W-:-:S04]  /*2270*/  ISETP.NE.AND P2, PT, R36, RZ, PT ;  /* 0x000000ff2400720c */ /* 0x000fc80003f45270 */
[----:B------:R-:W-:Y:S01]  /*2280*/  LEA.HI R22, R0, R0, RZ, 0x1 ;  /* 0x0000000000167211 */ /* 0x000fe200078f08ff */
[----:B----4-:R-:W-:Y:S01]  /*2290*/  FMUL.FTZ R31, R122, 1.4426950216293334961 ;  /* 0x3fb8aa3b7a1f7820 */ /* 0x010fe20000410000 */
[----:B------:R-:W-:Y:S02]  /*22a0*/  ISETP.GT.AND P0, PT, R79, 0x1, PT ;  /* 0x000000014f00780c */ /* 0x000fe40003f04270 */
[----:B------:R-:W-:Y:S01]  /*22b0*/  LOP3.LUT R23, R22, 0xfffffe, RZ, 0xc0, !PT ;  /* 0x00fffffe16177812 */ /* 0x000fe200078ec0ff */
[----:B------:R-:W-:Y:S01]  /*22c0*/  FMUL.FTZ R24, R31, R111 ;  /* 0x0000006f1f187220 */ /* 0x000fe20000410000 */
[----:B------:R-:W-:Y:S02]  /*22d0*/  ISETP.EQ.AND P0, PT, R117, RZ, P0 ;  /* 0x000000ff7500720c */ /* 0x000fe40000702270 */
[----:B------:R-:W-:Y:S02]  /*22e0*/  IADD3 R0, R0, -R23, RZ ;  /* 0x8000001700007210 */ /* 0x000fe40007ffe0ff */
[----:B------:R-:W-:Y:S01]  /*22f0*/  IADD3 R26, R36, 0x200, RZ ;  /* 0x00000200241a7810 */ /* 0x000fe20007ffe0ff */
[----:B-1----:R0:W1:Y:S02]  /*2300*/  LDS.128 R20, [R66] ;  /* 0x0000000042147984 */ /* 0x0020640000000c00 */
[----:B------:R-:W-:-:S02]  /*2310*/  @!P2 IMAD R26, R0, 0x100, R121 ;  /* 0x00000100001aa824 */ /* 0x000fc400078e0279 */
[----:B------:R4:W4:Y:S04]  /*2320*/  MUFU.EX2 R0, R24 ;  /* 0x0000001800007308 */ /* 0x0009280000000800 */
[----:B------:R-:W4:Y:S01]  /*2330*/  @P0 LDC R29, c[0x0][0x21c] ;  /* 0x00008700ff1d0b82 */ /* 0x000f220000000800 */
[-C--:B0-----:R-:W-:Y:S02]  /*2340*/  LEA R66, R82, R109.reuse, 0x4 ;  /* 0x0000006d52427211 */ /* 0x081fe400078e20ff */
[----:B------:R-:W-:Y:S02]  /*2350*/  LEA R107, R26, R109, 0x2 ;  /* 0x0000006d1a6b7211 */ /* 0x000fe400078e10ff */
[----:B------:R-:W-:Y:S01]  /*2360*/  @P0 IADD3 R28, R79, -0x2, RZ ;  /* 0xfffffffe4f1c0810 */ /* 0x000fe20007ffe0ff */
[----:B------:R-:W-:Y:S01]  /*2370*/  IMAD.MOV.U32 R123, RZ, RZ, RZ ;  /* 0x000000ffff7b7224 */ /* 0x000fe200078e00ff */
[----:B------:R-:W-:Y:S01]  /*2380*/  ISETP.NE.AND P3, PT, R36, 0x1f, PT ;  /* 0x0000001f2400780c */ /* 0x000fe20003f65270 */
[C---:B------:R-:W-:Y:S01]  /*2390*/  FMUL.FTZ R124, R31.reuse, R96 ;  /* 0x000000601f7c7220 */ /* 0x040fe20000410000 */
[----:B------:R-:W-:Y:S01]  /*23a0*/  FMUL.FTZ R127, R31, R113 ;  /* 0x000000711f7f7220 */ /* 0x000fe20000410000 */
[----:B----4-:R-:W-:-:S04]  /*23b0*/  @P0 IMAD R29, R28, R29, R121 ;  /* 0x0000001d1c1d0224 */ /* 0x010fc800078e0279 */
[----:B------:R-:W-:Y:S01]  /*23c0*/  @P0 IMAD.WIDE R28, R29, 0x8, R2 ;  /* 0x000000081d1c0825 */ /* 0x000fe200078e0202 */
[----:B------:R-:W0:Y:S08]  /*23d0*/  MUFU.EX2 R124, R124 ;  /* 0x0000007c007c7308 */ /* 0x000e300000000800 */
[----:B------:R-:W-:Y:S01]  /*23e0*/  MUFU.EX2 R127, R127 ;  /* 0x0000007f007f7308 */ /* 0x000fe20000000800 */
[----:B------:R-:W-:Y:S01]  /*23f0*/  BSSY B0, `(.L_x_10427) ;  /* 0x0000025000007945 */ /* 0x000fe20003800000 */
[----:B--2---:R-:W-:Y:S04]  /*2400*/  STS [R67+0x200], R106 ;  /* 0x0002006a43007388 */ /* 0x004fe80000000800 */
[----:B---3--:R-:W-:Y:S04]  /*2410*/  STS [R67+0x280], R130 ;  /* 0x0002808243007388 */ /* 0x008fe80000000800 */
[----:B------:R-:W-:Y:S04]  /*2420*/  STS [R67+0x300], R128 ;  /* 0x0003008043007388 */ /* 0x000fe80000000800 */
[----:B------:R2:W-:Y:S01]  /*2430*/  STS [R67+0x380], R30 ;  /* 0x0003801e43007388 */ /* 0x0005e20000000800 */
[----:B------:R-:W-:-:S03]  /*2440*/  NOP ;  /* 0x0000000000007918 */ /* 0x000fc60000000000 */
[----:B------:R-:W3:Y:S04]  /*2450*/  LDS.128 R24, [R66+0x200] ;  /* 0x0002000042187984 */ /* 0x000ee80000000c00 */
[----:B------:R4:W-:Y:S01]  /*2460*/  STS [R107+0xa38], R0 ;  /* 0x000a38006b007388 */ /* 0x0009e20000000800 */
[----:B------:R-:W-:Y:S01]  /*2470*/  BAR.SYNC.DEFER_BLOCKING 0x0 ;  /* 0x0000000000007b1d */ /* 0x000fe20000010000 */
[----:B--2---:R-:W-:Y:S01]  /*2480*/  FMUL.FTZ R30, R31, R98 ;  /* 0x000000621f1e7220 */ /* 0x004fe20000410000 */
[----:B------:R-:W-:-:S04]  /*2490*/  FMUL.FTZ R31, R6, R113 ;  /* 0x00000071061f7220 */ /* 0x000fc80000410000 */
[----:B-1----:R-:W-:Y:S01]  /*24a0*/  FMUL.FTZ R128, R22, R31 ;  /* 0x0000001f16807220 */ /* 0x002fe20000410000 */
[----:B------:R1:W5:Y:S02]  /*24b0*/  @P0 LDG.E R123, desc[UR12][R28.64+0x4] ;  /* 0x0000040c1c7b0981 */ /* 0x000364000c1e1900 */
[----:B-1----:R-:W-:-:S04]  /*24c0*/  FMUL.FTZ R28, R7, R98 ;  /* 0x00000062071c7220 */ /* 0x002fc80000410000 */
[----:B------:R-:W-:Y:S02]  /*24d0*/  FMUL.FTZ R31, R23, R28 ;  /* 0x0000001c171f7220 */ /* 0x000fe40000410000 */
[----:B------:R1:W2:Y:S01]  /*24e0*/  @P3 LDS R28, [R77+0x123c] ;  /* 0x00123c004d1c3984 */ /* 0x0002a20000000800 */
[----:B------:R-:W1:Y:S01]  /*24f0*/  MUFU.EX2 R30, R30 ;  /* 0x0000001e001e7308 */ /* 0x000e620000000800 */
[----:B---3--:R-:W-:Y:S01]  /*2500*/  FMUL.FTZ R129, R8, R24 ;  /* 0x0000001808817220 */ /* 0x008fe20000410000 */
[----:B------:R-:W-:Y:S01]  /*2510*/  FMUL.FTZ R24, R9, R25 ;  /* 0x0000001909187220 */ /* 0x000fe20000410000 */
[----:B------:R-:W-:Y:S01]  /*2520*/  FMUL.FTZ R125, R10, R26 ;  /* 0x0000001a0a7d7220 */ /* 0x000fe20000410000 */
[----:B------:R-:W-:Y:S01]  /*2530*/  FMUL.FTZ R25, R4, R111 ;  /* 0x0000006f04197220 */ /* 0x000fe20000410000 */
[----:B------:R-:W-:Y:S01]  /*2540*/  FMUL.FTZ R26, R5, R96 ;  /* 0x00000060051a7220 */ /* 0x000fe20000410000 */
[----:B------:R-:W-:Y:S02]  /*2550*/  FMUL.FTZ R27, R11, R27 ;  /* 0x0000001b0b1b7220 */ /* 0x000fe40000410000 */
[----:B------:R-:W-:Y:S01]  /*2560*/  FMUL.FTZ R25, R20, R25 ;  /* 0x0000001914197220 */ /* 0x000fe20000410000 */
[----:B------:R-:W-:Y:S01]  /*2570*/  FMUL.FTZ R29, R21, R26 ;  /* 0x0000001a151d7220 */ /* 0x000fe20000410000 */
[----:B0-----:R-:W-:-:S03]  /*2580*/  FMUL.FTZ R130, R0, R124 ;  /* 0x0000007c00827220 */ /* 0x001fc60000410000 */
[----:B----4-:R-:W-:Y:S01]  /*2590*/  FFMA.FTZ R107, R25, R124, R29 ;  /* 0x0000007c196b7223 */ /* 0x010fe2000001001d */
[----:B-1----:R-:W-:Y:S01]  /*25a0*/  FFMA.FTZ R131, R30, R27, R125 ;  /* 0x0000001b1e837223 */ /* 0x002fe2000001007d */
[----:B------:R-:W-:Y:S06]  /*25b0*/  @P3 BRA `(.L_x_10428) ;  /* 0x0000000000203947 */ /* 0x000fec0003800000 */
[----:B------:R-:W-:-:S13]  /*25c0*/  ISETP.NE.AND P0, PT, R79, R118, PT ;  /* 0x000000764f00720c */ /* 0x000fda0003f05270 */
[----:B--2---:R-:W-:-:S04]  /*25d0*/  @P0 LEA.HI R28, R79, R79, RZ, 0x1 ;  /* 0x0000004f4f1c0211 */ /* 0x004fc800078f08ff */
[----:B------:R-:W-:-:S04]  /*25e0*/  @P0 LOP3.LUT R28, R28, 0xfffffe, RZ, 0xc0, !PT ;  /* 0x00fffffe1c1c0812 */ /* 0x000fc800078ec0ff */
[----:B------:R-:W-:-:S05]  /*25f0*/  @P0 IADD3 R28, -R28, R79, RZ ;  /* 0x0000004f1c1c0210 */ /* 0x000fca0007ffe1ff */
[----:B------:R-:W-:Y:S01]  /*2600*/  @P0 IMAD R106, R28, 0x100, R121 ;  /* 0x000001001c6a0824 */ /* 0x000fe200078e0279 */
[----:B------:R-:W-:-:S04]  /*2610*/  MOV R28, 0x3f800000 ;  /* 0x3f800000001c7802 */ /* 0x000fc80000000f00 */
[----:B------:R-:W-:-:S05]  /*2620*/  @P0 LEA R106, R106, R109, 0x2 ;  /* 0x0000006d6a6a0211 */ /* 0x000fca00078e10ff */
[----:B------:R0:W1:Y:S02]  /*2630*/  @P0 LDS R28, [R106+0xa38] ;  /* 0x000a38006a1c0984 */ /* 0x0000640000000800 */
.L_x_10428:
[----:B------:R-:W-:Y:S05]  /*2640*/  BSYNC B0 ;  /* 0x0000000000007941 */ /* 0x000fea0003800000 */
.L_x_10427:
[C---:B-12---:R-:W-:Y:S01]  /*2650*/  FMUL.FTZ R132, R30.reuse, R28 ;  /* 0x0000001c1e847220 */ /* 0x046fe20000410000 */
[C---:B0-----:R-:W-:Y:S01]  /*2660*/  FFMA.FTZ R106, R127.reuse, R107, R128 ;  /* 0x0000006b7f6a7223 */ /* 0x041fe20000010080 */
        /* <DEDUP_REMOVED lines=12> */
[----:B------:R-:W1:Y:S01]  /*2730*/  SHFL.UP PT, R107, R132, 0x1, RZ ;  /* 0x04200000846b7989 */ /* 0x000e6200000e00ff */
[----:B------:R-:W-:-:S03]  /*2740*/  IADD3 R141, -R71, R120, -R36 ;  /* 0x00000078478d7210 */ /* 0x000fc60007ffe924 */
        /* <DEDUP_REMOVED lines=28> */
[C---:B--2---:R-:W-:Y:S01]  /*2910*/  @!P4 FFMA.FTZ R135, R136.reuse, R130, R135 ;  /* 0x000000828887c223 */ /* 0x044fe20000010087 */
[----:B------:R-:W-:Y:S02]  /*2920*/  LEA R130, R121, R109, 0x3 ;  /* 0x0000006d79827211 */ /* 0x000fe400078e18ff */
[----:B------:R-:W-:Y:S01]  /*2930*/  ISETP.NE.OR P0, PT, R117, RZ, P0 ;  /* 0x000000ff7500720c */ /* 0x000fe20000705670 */
[----:B---3--:R-:W-:Y:S01]  /*2940*/  @!P4 FMUL.FTZ R136, R136, R133 ;  /* 0x000000858888c220 */ /* 0x008fe20000410000 */
[----:B------:R-:W1:Y:S01]  /*2950*/  SHFL.DOWN PT, R138, R135, 0x8, 0x1f ;  /* 0x09001f00878a7f89 */ /* 0x000e6200000e0000 */
[----:B------:R-:W-:-:S03]  /*2960*/  ISETP.GE.AND P4, PT, R82, 0x8, PT ;  /* 0x000000085200780c */ /* 0x000fc60003f86270 */
[----:B------:R-:W2:Y:S04]  /*2970*/  SHFL.UP PT, R133, R132, 0x8, RZ ;  /* 0x0500000084857989 */ /* 0x000ea800000e00ff */
[----:B------:R-:W3:Y:S04]  /*2980*/  SHFL.DOWN PT, R137, R136, 0x8, 0x1f ;  /* 0x09001f0088897f89 */ /* 0x000ee800000e0000 */
[----:B------:R-:W-:Y:S01]  /*2990*/  @!P0 LDS.64 R106, [R130+0x12b8] ;  /* 0x0012b800826a8984 */ /* 0x000fe20000000a00 */
[----:B------:R-:W-:Y:S01]  /*29a0*/  ISETP.GE.AND P0, PT, R82, 0x10, PT ;  /* 0x000000105200780c */ /* 0x000fe20003f06270 */
[----:B0-----:R-:W-:-:S05]  /*29b0*/  @P4 FFMA.FTZ R131, R132, R134, R131 ;  /* 0x0000008684834223 */ /* 0x001fca0000010083 */
[----:B------:R-:W0:Y:S01]  /*29c0*/  SHFL.UP PT, R134, R131, 0x10, RZ ;  /* 0x0600000083867989 */ /* 0x000e2200000e00ff */
[----:B-1----:R-:W-:Y:S01]  /*29d0*/  @!P5 FFMA.FTZ R135, R136, R138, R135 ;  /* 0x0000008a8887d223 */ /* 0x002fe20000010087 */
[----:B--2---:R-:W-:-:S04]  /*29e0*/  @P4 FMUL.FTZ R132, R132, R133 ;  /* 0x0000008584844220 */ /* 0x004fc80000410000 */
[----:B------:R-:W1:Y:S01]  /*29f0*/  SHFL.DOWN PT, R138, R135, 0x10, 0x1f ;  /* 0x0a001f00878a7f89 */ /* 0x000e6200000e0000 */
[----:B------:R-:W-:Y:S01]  /*2a00*/  ISETP.GE.U32.AND P4, PT, R117, 0x10, PT ;  /* 0x000000107500780c */ /* 0x000fe20003f86070 */
[----:B---3--:R-:W-:Y:S02]  /*2a10*/  @!P5 FMUL.FTZ R136, R136, R137 ;  /* 0x000000898888d220 */ /* 0x008fe40000410000 */
[----:B------:R-:W2:Y:S04]  /*2a20*/  SHFL.UP PT, R133, R132, 0x10, RZ ;  /* 0x0600000084857989 */ /* 0x000ea800000e00ff */
[----:B------:R-:W3:Y:S01]  /*2a30*/  SHFL.DOWN PT, R137, R136, 0x10, 0x1f ;  /* 0x0a001f0088897f89 */ /* 0x000ee200000e0000 */
[----:B0-----:R-:W-:-:S06]  /*2a40*/  @P0 FFMA.FTZ R131, R132, R134, R131 ;  /* 0x0000008684830223 */ /* 0x001fcc0000010083 */
[----:B------:R-:W-:Y:S01]  /*2a50*/  SHFL.UP PT, R131, R131, 0x1, RZ ;  /* 0x0420000083837989 */ /* 0x000fe200000e00ff */
[----:B-1----:R-:W-:-:S03]  /*2a60*/  @!P4 FFMA.FTZ R135, R136, R138, R135 ;  /* 0x0000008a8887c223 */ /* 0x002fc60000010087 */
[----:B------:R-:W-:Y:S01]  /*2a70*/  SHFL.IDX PT, R138, R107, RZ, 0x1f ;  /* 0x00001fff6b8a7589 */ /* 0x000fe200000e0000 */
[----:B--2---:R-:W-:Y:S01]  /*2a80*/  @P0 FMUL.FTZ R132, R132, R133 ;  /* 0x0000008584840220 */ /* 0x004fe20000410000 */
[----:B------:R-:W-:Y:S02]  /*2a90*/  ISETP.NE.AND P0, PT, R36, RZ, PT ;  /* 0x000000ff2400720c */ /* 0x000fe40003f05270 */
[----:B-----5:R-:W-:Y:S01]  /*2aa0*/  SHFL.IDX PT, R133, R123, RZ, 0x1f ;  /* 0x00001fff7b857589 */ /* 0x020fe200000e0000 */
[----:B---3--:R-:W-:-:S03]  /*2ab0*/  @!P4 FMUL.FTZ R136, R136, R137 ;  /* 0x000000898888c220 */ /* 0x008fc60000410000 */
[----:B------:R-:W0:Y:S04]  /*2ac0*/  SHFL.UP PT, R132, R132, 0x1, RZ ;  /* 0x0420000084847989 */ /* 0x000e2800000e00ff */
[----:B------:R-:W-:Y:S04]  /*2ad0*/  SHFL.DOWN PT, R140, R135, 0x1, 0x1f ;  /* 0x08201f00878c7f89 */ /* 0x000fe800000e0000 */
[----:B------:R-:W1:Y:S04]  /*2ae0*/  SHFL.DOWN PT, R139, R136, 0x1, 0x1f ;  /* 0x08201f00888b7f89 */ /* 0x000e6800000e0000 */
[----:B------:R2:W-:Y:S04]  /*2af0*/  SHFL.IDX PT, R137, R135, RZ, 0x1f ;  /* 0x00001fff87897589 */ /* 0x0005e800000e0000 */
[----:B------:R-:W3:Y:S01]  /*2b00*/  SHFL.IDX PT, R134, R136, RZ, 0x1f ;  /* 0x00001fff88867589 */ /* 0x000ee200000e0000 */
[----:B--2---:R-:W-:Y:S01]  /*2b10*/  LEA R135, R36, R109, 0x4 ;  /* 0x0000006d24877211 */ /* 0x004fe200078e20ff */
[----:B0-----:R-:W-:Y:S01]  /*2b20*/  @P2 FFMA.FTZ R133, R132, R133, R131 ;  /* 0x0000008584852223 */ /* 0x001fe20000010083 */
[----:B------:R-:W-:Y:S01]  /*2b30*/  ISETP.GE.AND P2, PT, R141, 0x1, PT ;  /* 0x000000018d00780c */ /* 0x000fe20003f46270 */
[----:B-1----:R-:W-:-:S02]  /*2b40*/  @P3 FFMA.FTZ R138, R139, R138, R140 ;  /* 0x0000008a8b8a3223 */ /* 0x002fc4000001008c */
[----:B------:R-:W-:Y:S02]  /*2b50*/  FFMA.FTZ R140, R0, R133, R25 ;  /* 0x00000085008c7223 */ /* 0x000fe40000010019 */
[----:B------:R-:W-:Y:S02]  /*2b60*/  FFMA.FTZ R123, R138, R28, R27 ;  /* 0x0000001c8a7b7223 */ /* 0x000fe4000001001b */
[----:B------:R-:W-:Y:S01]  /*2b70*/  FFMA.FTZ R29, R124, R140, R29 ;  /* 0x0000008c7c1d7223 */ /* 0x000fe2000001001d */
[----:B------:R-:W-:Y:S01]  /*2b80*/  FADD.FTZ R0, -R25, R140 ;  /* 0x0000008c19007221 */ /* 0x000fe20000010100 */
[----:B------:R-:W-:Y:S02]  /*2b90*/  FFMA.FTZ R125, R30, R123, R125 ;  /* 0x0000007b1e7d7223 */ /* 0x000fe4000001007d */
[C---:B------:R-:W-:Y:S01]  /*2ba0*/  FFMA.FTZ R133, R127.reuse, R29, R128 ;  /* 0x0000001d7f857223 */ /* 0x040fe20000010080 */
[C---:B---3--:R-:W-:Y:S01]  /*2bb0*/  FFMA.FTZ R107, R134.reuse, R107, R137 ;  /* 0x0000006b866b7223 */ /* 0x048fe20000010089 */
        /* <DEDUP_REMOVED lines=11> */
[----:B------:R0:W-:Y:S01]  /*2c70*/  @!P0 STS.64 [R130+0x12b8], R106 ;  /* 0x0012b86a82008388 */ /* 0x0001e20000000a00 */
[----:B------:R-:W-:Y:S01]  /*2c80*/  FFMA.FTZ R136, R124, R140, R29 ;  /* 0x0000008c7c887223 */ /* 0x000fe2000001001d */
[-C--:B------:R-:W-:Y:S01]  /*2c90*/  FMUL.FTZ R24, R4, R131.reuse ;  /* 0x0000008304187220 */ /* 0x080fe20000410000 */
[----:B------:R-:W-:-:S02]  /*2ca0*/  FFMA.FTZ R131, R0, R131, RZ ;  /* 0x0000008300837223 */ /* 0x000fc400000100ff */
[----:B------:R-:W-:Y:S01]  /*2cb0*/  FADD.FTZ R124, -R29, R136 ;  /* 0x000000881d7c7221 */ /* 0x000fe20000010100 */
[----:B------:R-:W-:Y:S01]  /*2cc0*/  FMUL.FTZ R29, R9, R136 ;  /* 0x00000088091d7220 */ /* 0x000fe20000410000 */
[----:B------:R0:W-:Y:S02]  /*2cd0*/  STS.128 [R135+0x400], R24 ;  /* 0x0004001887007388 */ /* 0x0001e40000000c00 */
[----:B------:R-:W-:Y:S01]  /*2ce0*/  FFMA.FTZ R138, R124, R28, R131 ;  /* 0x0000001c7c8a7223 */ /* 0x000fe20000010083 */
[----:B------:R-:W-:Y:S01]  /*2cf0*/  FMUL.FTZ R28, R8, R140 ;  /* 0x0000008c081c7220 */ /* 0x000fe20000410000 */
[----:B------:R-:W-:Y:S01]  /*2d00*/  BAR.SYNC.DEFER_BLOCKING 0x0 ;  /* 0x0000000000007b1d */ /* 0x000fe20000010000 */
[-C--:B------:R-:W-:Y:S01]  /*2d10*/  FFMA.FTZ R140, R30, R133.reuse, R31 ;  /* 0x000000851e8c7223 */ /* 0x080fe2000001001f */
[----:B------:R-:W-:Y:S01]  /*2d20*/  FADD.FTZ R131, -R128, R133 ;  /* 0x0000008580837221 */ /* 0x000fe20000010100 */
[----:B------:R-:W-:Y:S02]  /*2d30*/  FMUL.FTZ R30, R10, R133 ;  /* 0x000000850a1e7220 */ /* 0x000fe40000410000 */
[----:B------:R-:W-:Y:S01]  /*2d40*/  FADD.FTZ R128, -R31, R140 ;  /* 0x0000008c1f807221 */ /* 0x000fe20000010100 */
[----:B------:R-:W-:Y:S01]  /*2d50*/  FMUL.FTZ R31, R11, R140 ;  /* 0x0000008c0b1f7220 */ /* 0x000fe20000410000 */
[----:B------:R0:W1:Y:S04]  /*2d60*/  LDS R137, [R77+0x400] ;  /* 0x000400004d897984 */ /* 0x0000680000000800 */
[----:B------:R0:W2:Y:S04]  /*2d70*/  LDS R139, [R77+0x480] ;  /* 0x000480004d8b7984 */ /* 0x0000a80000000800 */
[----:B------:R0:W3:Y:S04]  /*2d80*/  LDS R133, [R77+0x500] ;  /* 0x000500004d857984 */ /* 0x0000e80000000800 */
[----:B------:R0:W4:Y:S04]  /*2d90*/  LDS R107, [R77+0x580] ;  /* 0x000580004d6b7984 */ /* 0x0001280000000800 */
[----:B------:R0:W-:Y:S01]  /*2da0*/  STS.128 [R135+0x600], R28 ;  /* 0x0006001c87007388 */ /* 0x0001e20000000c00 */
[----:B------:R-:W-:Y:S06]  /*2db0*/  BAR.SYNC.DEFER_BLOCKING 0x0 ;  /* 0x0000000000007b1d */ /* 0x000fec0000010000 */
[----:B------:R-:W-:Y:S05]  /*2dc0*/  @!P2 BRA `(.L_x_10430) ;  /* 0x00000000003ca947 */ /* 0x000fea0003800000 */
        /* <DEDUP_REMOVED lines=8> */
[----:B------:R-:W-:-:S03]  /*2e50*/  IADD3 R29, R25, R29, RZ ;  /* 0x0000001d191d7210 */ /* 0x000fc60007ffe0ff */
[----:B------:R-:W-:Y:S01]  /*2e60*/  IMAD.IADD R25, R27, 0x1, R31 ;  /* 0x000000011b197824 */ /* 0x000fe200078e021f */
[----:B------:R-:W-:Y:S02]  /*2e70*/  LEA R30, P3, R26, UR28, 0x2 ;  /* 0x0000001c1a1e7c11 */ /* 0x000fe4000f8610ff */
[----:B------:R-:W-:Y:S02]  /*2e80*/  LEA.HI.X R29, R24, UR27, R29, 0x2, P2 ;  /* 0x0000001b181d7c11 */ /* 0x000fe400090f141d */
[----:B------:R-:W-:-:S03]  /*2e90*/  LEA.HI.X R31, R26, UR29, R25, 0x2, P3 ;  /* 0x0000001d1a1f7c11 */ /* 0x000fc600098f1419 */
[----:B-1----:R1:W-:Y:S04]  /*2ea0*/  REDG.E.ADD.F32.FTZ.RN.STRONG.GPU desc[UR12][R28.64], R137 ;  /* 0x000000891c0079a6 */ /* 0x0023e8000c10f38c */
[----:B0-----:R1:W-:Y:S02]  /*2eb0*/  REDG.E.ADD.F32.FTZ.RN.STRONG.GPU desc[UR12][R30.64], R135 ;  /* 0x000000871e0079a6 */ /* 0x0013e4000c10f38c */
.L_x_10430:
[----:B------:R-:W-:Y:S05]  /*2ec0*/  BSYNC B0 ;  /* 0x0000000000007941 */ /* 0x000fea0003800000 */
.L_x_10429:
[----:B01----:R0:W1:Y:S01]  /*2ed0*/  LDS R29, [R77+0x680] ;  /* 0x000680004d1d7984 */ /* 0x0030620000000800 */
[----:B------:R-:W-:Y:S01]  /*2ee0*/  ISETP.GE.AND P2, PT, R141, 0x21, PT ;  /* 0x000000218d00780c */ /* 0x000fe20003f46270 */
[----:B------:R-:W-:Y:S01]  /*2ef0*/  USHF.L.U64.HI UR23, UR5, 0x2, UR6 ;  /* 0x0000000205177899 */ /* 0x000fe20008010206 */
[----:B------:R-:W-:Y:S01]  /*2f00*/  FFMA.FTZ R28, R131, R134, R138 ;  /* 0x00000086831c7223 */ /* 0x000fe2000001008a */
[----:B------:R-:W-:Y:S01]  /*2f10*/  USHF.L.U32 UR24, UR5, 0x2, URZ ;  /* 0x0000000205187899 */ /* 0x000fe2000800063f */
[----:B------:R-:W-:Y:S01]  /*2f20*/  FMUL.FTZ R25, R128, R132 ;  /* 0x0000008480197220 */ /* 0x000fe20000410000 */
[----:B------:R-:W-:Y:S01]  /*2f30*/  BSSY B0, `(.L_x_10431) ;  /* 0x000000f000007945 */ /* 0x000fe20003800000 */
[C---:B------:R-:W-:Y:S01]  /*2f40*/  ISETP.GE.AND P3, PT, R141.reuse, 0x41, PT ;  /* 0x000000418d00780c */ /* 0x040fe20003f66270 */
        /* <DEDUP_REMOVED lines=11> */
[----:B--2---:R0:W-:Y:S04]  /*3000*/  REDG.E.ADD.F32.FTZ.RN.STRONG.GPU desc[UR12][R26.64], R139 ;  /* 0x0000008b1a0079a6 */ /* 0x0041e8000c10f38c */
[----:B-1----:R0:W-:Y:S02]  /*3010*/  REDG.E.ADD.F32.FTZ.RN.STRONG.GPU desc[UR12][R24.64], R29 ;  /* 0x0000001d180079a6 */ /* 0x0021e4000c10f38c */
.L_x_10432:
[----:B------:R-:W-:Y:S05]  /*3020*/  BSYNC B0 ;  /* 0x0000000000007941 */ /* 0x000fea0003800000 */
.L_x_10431:
[----:B01----:R0:W1:Y:S01]  /*3030*/  LDS R29, [R77+0x700] ;  /* 0x000700004d1d7984 */ /* 0x0030620000000800 */
[----:B------:R-:W-:Y:S04]  /*3040*/  BSSY B0, `(.L_x_10433) ;  /* 0x0000008000007945 */ /* 0x000fe80003800000 */
[----:B------:R-:W-:Y:S05]  /*3050*/  @!P3 BRA `(.L_x_10434) ;  /* 0x000000000018b947 */ /* 0x000fea0003800000 */
[----:B------:R-:W-:-:S04]  /*3060*/  IMAD.WIDE.U32 R26, R48, UR24, R56 ;  /* 0x00000018301a7c25 */ /* 0x000fc8000f8e0038 */
[----:B------:R-:W-:Y:S01]  /*3070*/  IMAD.WIDE.U32 R24, R50, UR24, R62 ;  /* 0x0000001832187c25 */ /* 0x000fe2000f8e003e */
[----:B------:R-:W-:-:S03]  /*3080*/  IADD3 R27, R31, R27, RZ ;  /* 0x0000001b1f1b7210 */ /* 0x000fc60007ffe0ff */
[----:B------:R-:W-:Y:S02]  /*3090*/  IMAD.IADD R25, R135, 0x1, R25 ;  /* 0x0000000187197824 */ /* 0x000fe400078e0219 */
[----:B---3--:R3:W-:Y:S04]  /*30a0*/  REDG.E.ADD.F32.FTZ.RN.STRONG.GPU desc[UR12][R26.64], R133 ;  /* 0x000000851a0079a6 */ /* 0x0087e8000c10f38c */
[----:B-1----:R3:W-:Y:S02]  /*30b0*/  REDG.E.ADD.F32.FTZ.RN.STRONG.GPU desc[UR12][R24.64], R29 ;  /* 0x0000001d180079a6 */ /* 0x0027e4000c10f38c */
.L_x_10434:
[----:B------:R-:W-:Y:S05]  /*30c0*/  BSYNC B0 ;  /* 0x0000000000007941 */ /* 0x000fea0003800000 */
.L_x_10433:
[----:B-1-3--:R1:W3:Y:S01]  /*30d0*/  LDS R29, [R77+0x780] ;  /* 0x000780004d1d7984 */ /* 0x00a2e20000000800 */
[----:B------:R-:W-:Y:S04]  /*30e0*/  BSSY B0, `(.L_x_10435) ;  /* 0x0000008000007945 */ /* 0x000fe80003800000 */
[----:B------:R-:W-:Y:S05]  /*30f0*/  @!P4 BRA `(.L_x_10436) ;  /* 0x000000000018c947 */ /* 0x000fea0003800000 */
[----:B------:R-:W-:-:S04]  /*3100*/  IMAD.WIDE.U32 R26, R48, UR24, R58 ;  /* 0x00000018301a7c25 */ /* 0x000fc8000f8e003a */
[----:B------:R-:W-:Y:S01]  /*3110*/  IMAD.WIDE.U32 R24, R50, UR24, R64 ;  /* 0x0000001832187c25 */ /* 0x000fe2000f8e0040 */
[----:B------:R-:W-:-:S04]  /*3120*/  IADD3 R27, R31, R27, RZ ;  /* 0x0000001b1f1b7210 */ /* 0x000fc80007ffe0ff */
[----:B------:R-:W-:Y:S01]  /*3130*/  IADD3 R25, R135, R25, RZ ;  /* 0x0000001987197210 */ /* 0x000fe20007ffe0ff */
[----:B----4-:R4:W-:Y:S04]  /*3140*/  REDG.E.ADD.F32.FTZ.RN.STRONG.GPU desc[UR12][R26.64], R107 ;  /* 0x0000006b1a0079a6 */ /* 0x0109e8000c10f38c */
[----:B---3--:R4:W-:Y:S02]  /*3150*/  REDG.E.ADD.F32.FTZ.RN.STRONG.GPU desc[UR12][R24.64], R29 ;  /* 0x0000001d180079a6 */ /* 0x0089e4000c10f38c */
.L_x_10436:
[----:B------:R-:W-:Y:S05]  /*3160*/  BSYNC B0 ;  /* 0x0000000000007941 */ /* 0x000fea0003800000 */
.L_x_10435:
[----:B----4-:R-:W4:Y:S01]  /*3170*/  SHFL.DOWN P2, R25, R28, 0x1, 0x1f ;  /* 0x08201f001c197f89 */ /* 0x010f220000040000 */
[----:B------:R-:W-:Y:S01]  /*3180*/  ISETP.NE.AND P3, PT, R82, RZ, PT ;  /* 0x000000ff5200720c */ /* 0x000fe20003f65270 */
[-C--:B------:R-:W-:Y:S01]  /*3190*/  FMUL.FTZ R24, R122, R125.reuse ;  /* 0x0000007d7a187220 */ /* 0x080fe20000410000 */
[----:B------:R-:W-:Y:S01]  /*31a0*/  FMUL.FTZ R125, R22, R125 ;  /* 0x0000007d167d7220 */ /* 0x000fe20000410000 */
[-C--:B------:R-:W-:Y:S01]  /*31b0*/  FMUL.FTZ R22, R21, R127.reuse ;  /* 0x0000007f15167220 */ /* 0x080fe20000410000 */
[----:B------:R-:W-:Y:S01]  /*31c0*/  FMUL.FTZ R127, R122, R127 ;  /* 0x0000007f7a7f7220 */ /* 0x000fe20000410000 */
        /* <DEDUP_REMOVED lines=8> */
[----:B------:R-:W5:Y:S01]  /*3250*/  @!P3 S2R R31, SR_CgaCtaId ;  /* 0x00000000001fb919 */ /* 0x000f620000008800 */
        /* <DEDUP_REMOVED lines=9> */
[----:B----4-:R-:W-:Y:S01]  /*32f0*/  @P2 FADD R25, R28, R25 ;  /* 0x000000191c192221 */ /* 0x010fe20000000000 */
[----:B------:R-:W-:Y:S01]  /*3300*/  @!P3 MOV R28, 0x400 ;  /* 0x00000400001cb802 */ /* 0x000fe20000000f00 */
[----:B------:R-:W-:Y:S01]  /*3310*/  FADD.FTZ R14, R131, R14 ;  /* 0x0000000e830e7221 */ /* 0x000fe20000010000 */
[----:B------:R-:W-:Y:S01]  /*3320*/  FADD.FTZ R15, R128, R15 ;  /* 0x0000000f800f7221 */ /* 0x000fe20000010000 */
[----:B------:R-:W-:Y:S01]  /*3330*/  FADD.FTZ R13, R124, R13 ;  /* 0x0000000d7c0d7221 */ /* 0x000fe20000010000 */
[----:B------:R-:W4:Y:S01]  /*3340*/  SHFL.DOWN P2, R26, R25, 0x2, 0x1f ;  /* 0x08401f00191a7f89 */ /* 0x000f220000040000 */
[----:B------:R-:W-:Y:S01]  /*3350*/  FADD.FTZ R12, R21, R12 ;  /* 0x0000000c150c7221 */ /* 0x000fe20000010000 */
[----:B-----5:R-:W-:Y:S01]  /*3360*/  @!P3 LEA R109, R31, R28, 0x18 ;  /* 0x0000001c1f6db211 */ /* 0x020fe200078ec0ff */
[----:B----4-:R-:W-:-:S05]  /*3370*/  @P2 FADD R26, R25, R26 ;  /* 0x0000001a191a2221 */ /* 0x010fca0000000000 */
[----:B------:R-:W4:Y:S02]  /*3380*/  SHFL.DOWN P2, R27, R26, 0x4, 0x1f ;  /* 0x08801f001a1b7f89 */ /* 0x000f240000040000 */
        /* <DEDUP_REMOVED lines=13> */
.L_x_10438:
[----:B------:R-:W-:Y:S05]  /*3460*/  BSYNC B0 ;  /* 0x0000000000007941 */ /* 0x000fea0003800000 */
.L_x_10437:
[----:B------:R-:W-:Y:S01]  /*3470*/  VIADD R121, R121, 0x1 ;  /* 0x0000000179797836 */ /* 0x000fe20000000000 */
[----:B------:R-:W-:-:S04]  /*3480*/  UIADD3 UR5, UP0, UR5, 0x1, URZ ;  /* 0x0000000105057890 */ /* 0x000fc8000ff1e03f */
[----:B------:R-:W-:Y:S01]  /*3490*/  ISETP.GE.AND P0, PT, R121, UR30, PT ;  /* 0x0000001e79007c0c */ /* 0x000fe2000bf06270 */
[----:B------:R-:W-:-:S12]  /*34a0*/  UIADD3.X UR6, URZ, UR6, URZ, UP0, !UPT ;  /* 0x000000063f067290 */ /* 0x000fd800087fe43f */
[----:B------:R-:W-:Y:S05]  /*34b0*/  @!P0 BRA `(.L_x_10439) ;  /* 0xffffffe8009c8947 */ /* 0x000fea000383ffff */
.L_x_10426:
[----:B------:R-:W-:Y:S01]  /*34c0*/  BAR.SYNC.DEFER_BLOCKING 0x0 ;  /* 0x0000000000007b1d */ /* 0x000fe20000010000 */
[-C--:B------:R-:W-:Y:S01]  /*34d0*/  ISETP.GE.AND P0, PT, R40, R69.reuse, PT ;  /* 0x000000452800720c */ /* 0x080fe20003f06270 */
[----:B------:R-:W-:Y:S01]  /*34e0*/  HFMA2.MMA R0, -RZ, RZ, 0, 0 ;  /* 0x00000000ff007435 */ /* 0x000fe200000001ff */
[-C--:B------:R-:W-:Y:S02]  /*34f0*/  ISETP.GE.AND P1, PT, R80, R69.reuse, PT ;  /* 0x000000455000720c */ /* 0x080fe40003f26270 */
[-C--:B------:R-:W-:Y:S02]  /*3500*/  ISETP.GE.AND P2, PT, R78, R69.reuse, PT ;  /* 0x000000454e00720c */ /* 0x080fe40003f46270 */
[----:B------:R-:W-:Y:S02]  /*3510*/  ISETP.GE.AND P3, PT, R76, R69, PT ;  /* 0x000000454c00720c */ /* 0x000fe40003f66270 */
[----:B------:R-:W-:Y:S02]  /*3520*/  MOV R8, RZ ;  /* 0x000000ff00087202 */ /* 0x000fe40000000f00 */
[----:B------:R-:W-:Y:S01]  /*3530*/  MOV R10, RZ ;  /* 0x000000ff000a7202 */ /* 0x000fe20000000f00 */
[----:B------:R-:W5:Y:S01]  /*3540*/  S2UR UR6, SR_CgaCtaId ;  /* 0x00000000000679c3 */ /* 0x000f620000008800 */
[----:B------:R-:W-:-:S07]  /*3550*/  UMOV UR5, 0x400 ;  /* 0x0000040000057882 */ /* 0x000fce0000000000 */
[----:B-1----:R-:W1:Y:S01]  /*3560*/  LDC.64 R30, c[0x0][0x388] ;  /* 0x0000e200ff1e7b82 */ /* 0x002e620000000a00 */
[----:B------:R-:W2:Y:S04]  /*3570*/  @!P0 LDG.E R100, desc[UR12][R42.64] ;  /* 0x0000000c2a648981 */ /* 0x000ea8000c1e1900 */
[----:B------:R-:W4:Y:S04]  /*3580*/  @!P1 LDG.E R8, desc[UR12][R42.64+0x80] ;  /* 0x0000800c2a089981 */ /* 0x000f28000c1e1900 */
[----:B------:R-:W4:Y:S04]  /*3590*/  @!P2 LDG.E R0, desc[UR12][R42.64+0x100] ;  /* 0x0001000c2a00a981 */ /* 0x000f28000c1e1900 */
[----:B------:R-:W4:Y:S01]  /*35a0*/  @!P3 LDG.E R10, desc[UR12][R42.64+0x180] ;  /* 0x0001800c2a0ab981 */ /* 0x000f22000c1e1900 */
[----:B------:R-:W-:Y:S01]  /*35b0*/  ISETP.NE.AND P0, PT, R36, RZ, PT ;  /* 0x000000ff2400720c */ /* 0x000fe20003f05270 */
[----:B-----5:R-:W-:Y:S01]  /*35c0*/  ULEA UR5, UR6, UR5, 0x18 ;  /* 0x0000000506057291 */ /* 0x020fe2000f8ec03f */
[----:B------:R-:W-:Y:S05]  /*35d0*/  BSSY B0, `(.L_x_10440) ;  /* 0x0000039000007945 */ /* 0x000fea0003800000 */
[----:B---3--:R-:W-:Y:S01]  /*35e0*/  IMAD.U32 R109, RZ, RZ, UR5 ;  /* 0x00000005ff6d7e24 */ /* 0x008fe2000f8e00ff */
[----:B--2---:R-:W-:Y:S04]  /*35f0*/  STS [R67], R100 ;  /* 0x0000006443007388 */ /* 0x004fe80000000800 */
[----:B----4-:R-:W-:Y:S04]  /*3600*/  STS [R67+0x80], R8 ;  /* 0x0000800843007388 */ /* 0x010fe80000000800 */
[----:B------:R-:W-:Y:S04]  /*3610*/  STS [R67+0x100], R0 ;  /* 0x0001000043007388 */ /* 0x000fe80000000800 */
[----:B------:R-:W-:Y:S01]  /*3620*/  STS [R67+0x180], R10 ;  /* 0x0001800a43007388 */ /* 0x000fe20000000800 */
[----:B------:R-:W-:-:S03]  /*3630*/  NOP ;  /* 0x0000000000007918 */ /* 0x000fc60000000000 */
[----:B------:R-:W2:Y:S01]  /*3640*/  LDS.128 R4, [R66] ;  /* 0x0000000042047984 */ /* 0x000ea20000000c00 */
[----:B------:R-:W-:Y:S06]  /*3650*/  BAR.SYNC.DEFER_BLOCKING 0x0 ;  /* 0x0000000000007b1d */ /* 0x000fec0000010000 */
[----:B------:R3:W-:Y:S01]  /*3660*/  STS.128 [R66], R16 ;  /* 0x0000001042007388 */ /* 0x0007e20000000c00 */
[----:B------:R-:W-:-:S03]  /*3670*/  NOP ;  /* 0x0000000000007918 */ /* 0x000fc60000000000 */
[----:B------:R-:W-:Y:S04]  /*3680*/  LDS R21, [R67] ;  /* 0x0000000043157984 */ /* 0x000fe80000000800 */
[----:B------:R-:W-:Y:S01]  /*3690*/  LDS R23, [R67+0x80] ;  /* 0x0000800043177984 */ /* 0x000fe20000000800 */
[--C-:B--2---:R-:W-:Y:S01]  /*36a0*/  FADD.FTZ R4, R4, R90.reuse ;  /* 0x0000005a04047221 */ /* 0x104fe20000010000 */
[--C-:B------:R-:W-:Y:S01]  /*36b0*/  FADD.FTZ R5, R5, R90.reuse ;  /* 0x0000005a05057221 */ /* 0x100fe20000010000 */
[--C-:B------:R-:W-:Y:S01]  /*36c0*/  FADD.FTZ R7, R7, R90.reuse ;  /* 0x0000005a07077221 */ /* 0x100fe20000010000 */
[----:B------:R-:W-:Y:S01]  /*36d0*/  LDS R25, [R67+0x100] ;  /* 0x0001000043197984 */ /* 0x000fe20000000800 */
[----:B------:R-:W-:Y:S01]  /*36e0*/  FADD.FTZ R6, R6, R90 ;  /* 0x0000005a06067221 */ /* 0x000fe20000010000 */
[----:B------:R-:W-:-:S02]  /*36f0*/  FSETP.GTU.FTZ.AND P3, PT, R4, 20, PT ;  /* 0x41a000000400780b */ /* 0x000fc40003f7c000 */
[----:B------:R-:W-:Y:S01]  /*3700*/  LDS R27, [R67+0x180] ;  /* 0x00018000431b7984 */ /* 0x000fe20000000800 */
[----:B------:R-:W-:Y:S02]  /*3710*/  FSETP.GTU.FTZ.AND P4, PT, R5, 20, PT ;  /* 0x41a000000500780b */ /* 0x000fe40003f9c000 */
[----:B------:R-:W-:Y:S01]  /*3720*/  FSETP.GTU.FTZ.AND P2, PT, R7, 20, PT ;  /* 0x41a000000700780b */ /* 0x000fe20003f5c000 */
[----:B------:R-:W-:Y:S01]  /*3730*/  @!P0 STS [UR5+0x200], R69 ;  /* 0x00020045ff008988 */ /* 0x000fe20008000805 */
[----:B------:R-:W-:Y:S01]  /*3740*/  BAR.SYNC.DEFER_BLOCKING 0x0 ;  /* 0x0000000000007b1d */ /* 0x000fe20000010000 */
[----:B------:R-:W-:-:S05]  /*3750*/  FSETP.GTU.FTZ.AND P1, PT, R6, 20, PT ;  /* 0x41a000000600780b */ /* 0x000fca0003f3c000 */
[----:B------:R-:W-:-:S03]  /*3760*/  @!P3 FMUL.FTZ R0, R4, -1.4426950216293334961 ;  /* 0xbfb8aa3b0400b820 */ /* 0x000fc60000410000 */
[----:B------:R-:W-:Y:S02]  /*3770*/  @!P4 FMUL.FTZ R4, R5, -1.4426950216293334961 ;  /* 0xbfb8aa3b0504c820 */ /* 0x000fe40000410000 */
[----:B---3--:R-:W-:Y:S01]  /*3780*/  @!P2 FMUL.FTZ R17, R7, -1.4426950216293334961 ;  /* 0xbfb8aa3b0711a820 */ /* 0x008fe20000410000 */
[----:B------:R-:W2:Y:S02]  /*3790*/  @!P3 MUFU.EX2 R0, R0 ;  /* 0x000000000000b308 */ /* 0x000ea40000000800 */
[----:B------:R-:W-:Y:S01]  /*37a0*/  @!P1 FMUL.FTZ R9, R6, -1.4426950216293334961 ;  /* 0xbfb8aa3b06099820 */ /* 0x000fe20000410000 */
[----:B-1----:R-:W-:-:S05]  /*37b0*/  IMAD R6, R30, UR14, RZ ;  /* 0x0000000e1e067c24 */ /* 0x002fca000f8e02ff */
[----:B------:R1:W3:Y:S01]  /*37c0*/  @!P4 MUFU.EX2 R5, R4 ;  /* 0x000000040005c308 */ /* 0x0002e20000000800 */
[----:B------:R-:W-:Y:S02]  /*37d0*/  IMAD R31, R31, UR15, R6 ;  /* 0x0000000f1f1f7c24 */ /* 0x000fe4000f8e0206 */
[----:B------:R-:W-:Y:S01]  /*37e0*/  IMAD.WIDE.U32 R6, R30, UR15, RZ ;  /* 0x0000000f1e067c25 */ /* 0x000fe2000f8e00ff */
[----:B------:R-:W4:Y:S04]  /*37f0*/  LDS R19, [R109+0x200] ;  /* 0x000200006d137984 */ /* 0x000f280000000800 */
[----:B------:R0:W0:Y:S01]  /*3800*/  @!P1 MUFU.EX2 R16, R9 ;  /* 0x0000000900109308 */ /* 0x0000220000000800 */
[----:B--2---:R-:W-:Y:S01]  /*3810*/  @!P3 FADD.FTZ R8, R0, 1 ;  /* 0x3f8000000008b421 */ /* 0x004fe20000010000 */
[----:B-1----:R-:W-:-:S02]  /*3820*/  IADD3 R4, P6, R40, R71, RZ ;  /* 0x0000004728047210 */ /* 0x002fc40007fde0ff */
[----:B------:R-:W-:Y:S02]  /*3830*/  IADD3 R11, R7, R31, RZ ;  /* 0x0000001f070b7210 */ /* 0x000fe40007ffe0ff */
[----:B------:R-:W-:Y:S02]  /*3840*/  MOV R10, R6 ;  /* 0x00000006000a7202 */ /* 0x000fe40000000f00 */
[----:B------:R-:W1:Y:S01]  /*3850*/  @!P2 MUFU.EX2 R17, R17 ;  /* 0x000000110011a308 */ /* 0x000e620000000800 */
[----:B---3--:R-:W-:Y:S01]  /*3860*/  @!P4 FADD.FTZ R0, R5, 1 ;  /* 0x3f8000000500c421 */ /* 0x008fe20000010000 */
[----:B------:R-:W-:-:S06]  /*3870*/  LEA.HI.X.SX32 R5, R71, R41, 0x1, P6 ;  /* 0x0000002947057211 */ /* 0x000fcc00030f0eff */
[----:B------:R2:W3:Y:S01]  /*3880*/  @!P3 MUFU.RCP R29, R8 ;  /* 0x00000008001db308 */ /* 0x0004e20000001000 */
        /* <DEDUP_REMOVED lines=13> */
.L_x_10441:
[----:B------:R-:W-:Y:S05]  /*3960*/  BSYNC B0 ;  /* 0x0000000000007941 */ /* 0x000fea0003800000 */
.L_x_10440:
        /* <DEDUP_REMOVED lines=31> */
[----:B0-----:R-:W-:-:S02]  /*3b60*/  IMAD R0, R8, UR14, RZ ;  /* 0x0000000e08007c24 */ /* 0x001fc4000f8e02ff */
[----:B-1----:R-:W-:-:S03]  /*3b70*/  IMAD.WIDE.U32 R6, R8, UR15, RZ ;  /* 0x0000000f08067c25 */ /* 0x002fc6000f8e00ff */
[----:B------:R0:W-:Y:S01]  /*3b80*/  STS.128 [R66], R12 ;  /* 0x0000000c42007388 */ /* 0x0001e20000000c00 */
[----:B------:R-:W-:-:S03]  /*3b90*/  NOP ;  /* 0x0000000000007918 */ /* 0x000fc60000000000 */
[----:B------:R-:W-:Y:S01]  /*3ba0*/  LDS R11, [R67] ;  /* 0x00000000430b7984 */ /* 0x000fe20000000800 */
[----:B------:R-:W-:-:S03]  /*3bb0*/  IMAD R9, R9, UR15, R0 ;  /* 0x0000000f09097c24 */ /* 0x000fc6000f8e0200 */
[----:B------:R-:W-:Y:S04]  /*3bc0*/  LDS R17, [R67+0x80] ;  /* 0x0000800043117984 */ /* 0x000fe80000000800 */
[----:B------:R-:W-:Y:S01]  /*3bd0*/  LDS R19, [R67+0x100] ;  /* 0x0001000043137984 */ /* 0x000fe20000000800 */
[----:B0-----:R-:W-:-:S03]  /*3be0*/  FADD.FTZ R12, R12, R99 ;  /* 0x000000630c0c7221 */ /* 0x001fc60000010000 */
        /* <DEDUP_REMOVED lines=21> */
.L_x_10443:
[----:B------:R-:W-:Y:S05]  /*3d40*/  BSYNC B0 ;  /* 0x0000000000007941 */ /* 0x000fea0003800000 */
.L_x_10442:
        /* <DEDUP_REMOVED lines=33> */
.L_x_10417:
        /* <DEDUP_REMOVED lines=26> */
.L_x_10446:
[----:B------:R-:W-:Y:S05]  /*4100*/  BSYNC B0 ;  /* 0x0000000000007941 */ /* 0x000fea0003800000 */
.L_x_10445:
        /* <DEDUP_REMOVED lines=29> */
.L_x_10448:
[----:B------:R-:W2:Y:S02]  /*42e0*/  S2R R9, SR_TID.X ;  /* 0x0000000000097919 */ /* 0x000ea40000002100 */
.L_x_10449:
[----:B------:R-:W-:Y:S05]  /*42f0*/  BSYNC B0 ;  /* 0x0000000000007941 */ /* 0x000fea0003800000 */
.L_x_10447:
        /* <DEDUP_REMOVED lines=10> */
[----:B------:R-:W-:-:S03]  /*43a0*/  ULDC.64 UR6, c[0x0][0x340] ;  /* 0x0000d00000067ab9 */ /* 0x000fc60000000a00 */
[----:B------:R-:W-:Y:S01]  /*43b0*/  IMAD.IADD R13, R3, 0x1, R13 ;  /* 0x00000001030d7824 */ /* 0x000fe200078e020d */
[----:B--2---:R-:W-:-:S03]  /*43c0*/  ULEA UR4, UR5, UR4, 0x18 ;  /* 0x0000000405047291 */ /* 0x004fc6000f8ec03f */
[----:B------:R-:W-:-:S09]  /*43d0*/  ULDC UR5, c[0x0][0x0] ;  /* 0x0000000000057ab9 */ /* 0x000fd20000000800 */
.L_x_10450:
        /* <DEDUP_REMOVED lines=16> */
.L_x_10451:
        /* <DEDUP_REMOVED lines=10> */
.L_x_11054:


//--------------------- .text._Z25selective_scan_bwd_kernelI32Selective_Scan_bwd_kernel_traitsILi32ELi4ELb0ELb1ELb1ELb1ELb1EffEEv12SSMParamsBwd --------------------------
	.section	.text._Z25selective_scan_bwd_kernelI32Selective_Scan_bwd_kernel_traitsILi32ELi4ELb0ELb1ELb1ELb1ELb1EffEEv12SSMParamsBwd,"ax",@progbits
	.align	128
        .global         _Z25selective_scan_bwd_kernelI32Selective_Scan_bwd_kernel_traitsILi32ELi4ELb0ELb1ELb1ELb1ELb1EffEEv12SSMParamsBwd
        .type           _Z25selective_scan_bwd_kernelI32Selective_Scan_bwd_kernel_traitsILi32ELi4ELb0ELb1ELb1ELb1ELb1EffEEv12SSMParamsBwd,@function
        .size           _Z25selective_scan_bwd_kernelI32Selective_Scan_bwd_kernel_traitsILi32ELi4ELb0ELb1ELb1ELb1ELb1EffEEv12SSMParamsBwd,(.L_x_11055 - _Z25selective_scan_bwd_kernelI32Selective_Scan_bwd_kernel_traitsILi32ELi4ELb0ELb1ELb1ELb1ELb1EffEEv12SSMParamsBwd)
        .other          _Z25selective_scan_bwd_kernelI32Selective_Scan_bwd_kernel_traitsILi32ELi4ELb0ELb1ELb1ELb1ELb1EffEEv12SSMParamsBwd,@"STO_CUDA_ENTRY STV_DEFAULT"
_Z25selective_scan_bwd_kernelI32Selective_Scan_bwd_kernel_traitsILi32ELi4ELb0ELb1ELb1ELb1ELb1EffEEv12SSMParamsBwd:
.text._Z25selective_scan_bwd_kernelI32Selective_Scan_bwd_kernel_traitsILi32ELi4ELb0ELb1ELb1ELb1ELb1EffEEv12SSMParamsBwd:
        /* <DEDUP_REMOVED lines=37> */
[----:B------:R-:W-:Y:S02]  /*0250*/  IABS R6, R0 ;  /* 0x0000000000067213 */ /* 0x000fe40000000000 */
[----:B------:R-:W0:Y:S01]  /*0260*/  LDC.64 R34, c[0x0][0x2f8] ;  /* 0x0000be00ff227b82 */ /* 0x000e220000000a00 */
        /* <DEDUP_REMOVED lines=19> */
[----:B------:R-:W-:-:S02]  /*03a0*/  ULDC.64 UR8, c[0x0][0x290] ;  /* 0x0000a40000087ab9 */ /* 0x000fc40000000a00 */
[----:B------:R-:W-:Y:S01]  /*03b0*/  UIMAD UR6, UR15, UR8, URZ ;  /* 0x000000080f0672a4 */ /* 0x000fe2000f8e023f */
[----:B------:R-:W-:Y:S02]  /*03c0*/  @P0 IADD3 R5, R5, 0x1, RZ ;  /* 0x0000000105050810 */ /* 0x000fe40007ffe0ff */
[CC--:B--2---:R-:W-:Y:S01]  /*03d0*/  IMAD.WIDE.U32 R6, R0.reuse, R10.reuse, UR4 ;  /* 0x0000000400067e25 */ /* 0x0c4fe2000f8e000a */
[----:B------:R-:W-:Y:S01]  /*03e0*/  LEA R13, R33, 0xffffff80, 0x7 ;  /* 0xffffff80210d7811 */ /* 0x000fe200078e38ff */
[----:B------:R-:W-:Y:S02]  /*03f0*/  UIMAD.WIDE.U32 UR4, UR14, UR8, URZ ;  /* 0x000000080e0472a5 */ /* 0x000fe4000f8e003f */
[----:B------:R-:W-:Y:S01]  /*0400*/  IMAD R8, R3, R10, RZ ;  /* 0x0000000a03087224 */ /* 0x000fe200078e02ff */
[----:B------:R-:W-:Y:S01]  /*0410*/  UIMAD UR6, UR14, UR9, UR6 ;  /* 0x000000090e0672a4 */ /* 0x000fe2000f8e0206 */
[----:B------:R-:W-:Y:S02]  /*0420*/  @!P2 IADD3 R5, -R5, RZ, RZ ;  /* 0x000000ff0505a210 */ /* 0x000fe40007ffe1ff */
[----:B------:R-:W-:Y:S01]  /*0430*/  @!P1 LOP3.LUT R5, RZ, R15, RZ, 0x33, !PT ;  /* 0x0000000fff059212 */ /* 0x000fe200078e33ff */
[----:B------:R-:W-:Y:S01]  /*0440*/  IMAD R8, R0, R11, R8 ;  /* 0x0000000b00087224 */ /* 0x000fe200078e0208 */
[----:B------:R-:W-:Y:S01]  /*0450*/  IADD3 R24, P0, R13, R6, RZ ;  /* 0x000000060d187210 */ /* 0x000fe20007f1e0ff */
[----:B------:R-:W-:Y:S01]  /*0460*/  UIADD3 UR5, UR5, UR6, URZ ;  /* 0x0000000605057290 */ /* 0x000fe2000fffe03f */
[----:B------:R-:W-:Y:S01]  /*0470*/  SHF.R.S32.HI R15, RZ, 0x1f, R13 ;  /* 0x0000001fff0f7819 */ /* 0x000fe2000001140d */
[----:B-1----:R-:W-:-:S03]  /*0480*/  IMAD R6, R3, R16, RZ ;  /* 0x0000001003067224 */ /* 0x002fc600078e02ff */
        /* <DEDUP_REMOVED lines=93> */
[----:B------:R-:W-:Y:S01]  /*0a60*/  IADD3 R9, R9, R13, RZ ;  /* 0x0000000d09097210 */ /* 0x000fe20007ffe0ff */
[----:B---3--:R-:W-:Y:S02]  /*0a70*/  ULEA UR5, UR5, UR4, 0x18 ;  /* 0x0000000405057291 */ /* 0x008fe4000f8ec03f */
[----:B------:R-:W-:Y:S01]  /*0a80*/  IMAD R27, R27, UR14, R12 ;  /* 0x0000000e1b1b7c24 */ /* 0x000fe2000f8e020c */
[----:B------:R-:W-:Y:S01]  /*0a90*/  UMOV UR4, URZ ;  /* 0x0000003f00047c82 */ /* 0x000fe20008000000 */
[----:B------:R-:W-:Y:S02]  /*0aa0*/  IMAD R12, R7, UR8, RZ ;  /* 0x00000008070c7c24 */ /* 0x000fe4000f8e02ff */
[----:B------:R-:W-:Y:S01]  /*0ab0*/  IMAD R35, R5, UR7, R6 ;  /* 0x0000000705237c24 */ /* 0x000fe2000f8e0206 */
[----:B------:R-:W-:Y:S01]  /*0ac0*/  IADD3 R11, R11, R27, RZ ;  /* 0x0000001b0b0b7210 */ /* 0x000fe20007ffe0ff */
[----:B------:R-:W-:Y:S01]  /*0ad0*/  IMAD.WIDE.U32 R8, R5, UR6, R8 ;  /* 0x0000000605087c25 */ /* 0x000fe2000f8e0008 */
[----:B------:R-:W-:Y:S01]  /*0ae0*/  MOV R6, R23 ;  /* 0x0000001700067202 */ /* 0x000fe20000000f00 */
[----:B------:R-:W-:-:S02]  /*0af0*/  ULDC.64 UR6, c[0x0][0x3c8] ;  /* 0x0000f20000067ab9 */ /* 0x000fc40000000a00 */
[C---:B------:R-:W-:Y:S01]  /*0b00*/  IMAD R13, R5.reuse, UR9, R12 ;  /* 0x00000009050d7c24 */ /* 0x040fe2000f8e020c */
[----:B------:R-:W-:Y:S01]  /*0b10*/  LEA R29, P0, R8, UR6, 0x2 ;  /* 0x00000006081d7c11 */ /* 0x000fe2000f8010ff */
[----:B------:R-:W-:Y:S01]  /*0b20*/  IMAD.WIDE.U32 R10, R5, UR8, R10 ;  /* 0x00000008050a7c25 */ /* 0x000fe2000f8e000a */
[----:B------:R-:W-:Y:S01]  /*0b30*/  ULDC.64 UR8, c[0x0][0x3d0] ;  /* 0x0000f40000087ab9 */ /* 0x000fe20000000a00 */
[----:B------:R-:W-:Y:S01]  /*0b40*/  ULDC UR6, c[0x0][0x224] ;  /* 0x0000890000067ab9 */ /* 0x000fe20000000800 */
[----:B------:R-:W-:Y:S01]  /*0b50*/  MOV R12, R21 ;  /* 0x00000015000c7202 */ /* 0x000fe20000000f00 */
[----:B------:R-:W-:Y:S01]  /*0b60*/  IMAD.IADD R35, R9, 0x1, R35 ;  /* 0x0000000109237824 */ /* 0x000fe200078e0223 */
[----:B------:R-:W-:Y:S01]  /*0b70*/  IADD3 R9, R11, R13, RZ ;  /* 0x0000000d0b097210 */ /* 0x000fe20007ffe0ff */
[----:B------:R-:W-:Y:S01]  /*0b80*/  IMAD.SHL.U32 R23, R78, 0x4, RZ ;  /* 0x000000044e177824 */ /* 0x000fe200078e00ff */
[----:B------:R-:W-:Y:S02]  /*0b90*/  MOV R13, R14 ;  /* 0x0000000e000d7202 */ /* 0x000fe40000000f00 */
[----:B------:R-:W-:-:S02]  /*0ba0*/  MOV R14, R19 ;  /* 0x00000013000e7202 */ /* 0x000fc40000000f00 */
[----:B------:R-:W0:Y:S01]  /*0bb0*/  S2R R19, SR_LANEID ;  /* 0x0000000000137919 */ /* 0x000e220000000000 */
[----:B------:R-:W-:Y:S02]  /*0bc0*/  LEA R32, P1, R10, UR8, 0x2 ;  /* 0x000000080a207c11 */ /* 0x000fe4000f8210ff */
[----:B------:R-:W-:Y:S02]  /*0bd0*/  LOP3.LUT R75, R23, 0xffffff80, RZ, 0xc0, !PT ;  /* 0xffffff80174b7812 */ /* 0x000fe400078ec0ff */
[----:B------:R-:W-:Y:S02]  /*0be0*/  LEA.HI.X R35, R8, UR7, R35, 0x2, P0 ;  /* 0x0000000708237c11 */ /* 0x000fe400080f1423 */
[----:B------:R-:W-:Y:S01]  /*0bf0*/  LEA.HI.X R62, R10, UR9, R9, 0x2, P1 ;  /* 0x000000090a3e7c11 */ /* 0x000fe200088f1409 */
[----:B------:R-:W-:Y:S01]  /*0c00*/  IMAD.MOV.U32 R10, RZ, RZ, R20 ;  /* 0x000000ffff0a7224 */ /* 0x000fe200078e0014 */
[C---:B------:R-:W-:Y:S01]  /*0c10*/  IADD3 R27, P0, R29.reuse, -0x180, RZ ;  /* 0xfffffe801d1b7810 */ /* 0x040fe20007f1e0ff */
[----:B------:R-:W-:Y:S01]  /*0c20*/  IMAD.U32 R20, RZ, RZ, UR6 ;  /* 0x00000006ff147e24 */ /* 0x000fe2000f8e00ff */
[----:B------:R-:W-:-:S02]  /*0c30*/  IADD3 R28, P1, R29, -0x100, RZ ;  /* 0xffffff001d1c7810 */ /* 0x000fc40007f3e0ff */
[C---:B------:R-:W-:Y:S02]  /*0c40*/  IADD3 R30, P3, R32.reuse, -0x180, RZ ;  /* 0xfffffe80201e7810 */ /* 0x040fe40007f7e0ff */
[C---:B------:R-:W-:Y:S02]  /*0c50*/  IADD3 R31, P4, R32.reuse, -0x100, RZ ;  /* 0xffffff00201f7810 */ /* 0x040fe40007f9e0ff */
[----:B------:R-:W-:Y:S02]  /*0c60*/  LOP3.LUT R74, R75, 0x1f, R78, 0xf8, !PT ;  /* 0x0000001f4b4a7812 */ /* 0x000fe400078ef84e */
[----:B------:R-:W-:Y:S02]  /*0c70*/  IADD3 R29, P2, R29, -0x80, RZ ;  /* 0xffffff801d1d7810 */ /* 0x000fe40007f5e0ff */
[----:B------:R-:W-:Y:S02]  /*0c80*/  IADD3 R32, P5, R32, -0x80, RZ ;  /* 0xffffff8020207810 */ /* 0x000fe40007fbe0ff */
[----:B------:R-:W-:-:S02]  /*0c90*/  MOV R8, R24 ;  /* 0x0000001800087202 */ /* 0x000fc40000000f00 */
[----:B------:R-:W-:Y:S02]  /*0ca0*/  IADD3 R21, R77, R25, RZ ;  /* 0x000000194d157210 */ /* 0x000fe40007ffe0ff */
[C---:B------:R-:W-:Y:S02]  /*0cb0*/  IADD3.X R33, R35.reuse, -0x1, RZ, P0, !PT ;  /* 0xffffffff23217810 */ /* 0x040fe400007fe4ff */
[----:B------:R-:W-:Y:S02]  /*0cc0*/  IADD3.X R34, R35, -0x1, RZ, P1, !PT ;  /* 0xffffffff23227810 */ /* 0x000fe40000ffe4ff */
[C---:B------:R-:W-:Y:S02]  /*0cd0*/  IADD3.X R60, R62.reuse, -0x1, RZ, P3, !PT ;  /* 0xffffffff3e3c7810 */ /* 0x040fe40001ffe4ff */
[----:B------:R-:W-:Y:S02]  /*0ce0*/  IADD3.X R61, R62, -0x1, RZ, P4, !PT ;  /* 0xffffffff3e3d7810 */ /* 0x000fe400027fe4ff */
[----:B------:R-:W-:-:S02]  /*0cf0*/  MOV R11, RZ ;  /* 0x000000ff000b7202 */ /* 0x000fc40000000f00 */
[----:B------:R-:W-:Y:S02]  /*0d00*/  MOV R9, RZ ;  /* 0x000000ff00097202 */ /* 0x000fe40000000f00 */
[----:B------:R-:W-:Y:S02]  /*0d10*/  IADD3 R23, R23, UR5, RZ ;  /* 0x0000000517177c10 */ /* 0x000fe4000fffe0ff */
[----:B------:R-:W-:Y:S02]  /*0d20*/  SHF.R.S32.HI R75, RZ, 0x1f, R74 ;  /* 0x0000001fff4b7819 */ /* 0x000fe4000001144a */
[C---:B------:R-:W-:Y:S02]  /*0d30*/  LOP3.LUT R24, R74.reuse, 0x20, RZ, 0xfc, !PT ;  /* 0x000000204a187812 */ /* 0x040fe400078efcff */
[C---:B------:R-:W-:Y:S02]  /*0d40*/  LOP3.LUT R25, R74.reuse, 0x40, RZ, 0xfc, !PT ;  /* 0x000000404a197812 */ /* 0x040fe400078efcff */
[----:B------:R-:W-:-:S02]  /*0d50*/  LOP3.LUT R26, R74, 0x60, RZ, 0xfc, !PT ;  /* 0x000000604a1a7812 */ /* 0x000fc400078efcff */
[----:B------:R-:W-:Y:S02]  /*0d60*/  IADD3.X R35, R35, -0x1, RZ, P2, !PT ;  /* 0xffffffff23237810 */ /* 0x000fe400017fe4ff */
[----:B0-----:R-:W-:-:S07]  /*0d70*/  IADD3.X R62, R62, -0x1, RZ, P5, !PT ;  /* 0xffffffff3e3e7810 */ /* 0x001fce0002ffe4ff */
.L_x_10484:
        /* <DEDUP_REMOVED lines=21> */
[----:B------:R-:W-:Y:S01]  /*0ed0*/  HFMA2.MMA R89, -RZ, RZ, 0, 0 ;  /* 0x00000000ff597435 */ /* 0x000fe200000001ff */
[----:B------:R-:W-:Y:S01]  /*0ee0*/  ISETP.GE.AND P3, PT, R26, R63, PT ;  /* 0x0000003f1a00720c */ /* 0x000fe20003f66270 */
[----:B------:R-:W-:Y:S01]  /*0ef0*/  ULDC UR7, c[0x0][0x224] ;  /* 0x0000890000077ab9 */ /* 0x000fe20000000800 */
[----:B------:R-:W-:-:S05]  /*0f00*/  IADD3.X R37, R8, R67, RZ, P4, !PT ;  /* 0x0000004308257210 */ /* 0x000fca00027fe4ff */
[----:B------:R-:W2:Y:S04]  /*0f10*/  @!P0 LDG.E R39, desc[UR10][R36.64] ;  /* 0x0000000a24278981 */ /* 0x000ea8000c1e1900 */
[----:B------:R-:W3:Y:S04]  /*0f20*/  @!P1 LDG.E R45, desc[UR10][R36.64+0x80] ;  /* 0x0000800a242d9981 */ /* 0x000ee8000c1e1900 */
[----:B------:R-:W4:Y:S04]  /*0f30*/  @!P2 LDG.E R43, desc[UR10][R36.64+0x100] ;  /* 0x0001000a242ba981 */ /* 0x000f28000c1e1900 */
[----:B------:R-:W4:Y:S01]  /*0f40*/  @!P3 LDG.E R47, desc[UR10][R36.64+0x180] ;  /* 0x0001800a242fb981 */ /* 0x000f22000c1e1900 */
[----:B------:R-:W-:-:S02]  /*0f50*/  ISETP.GE.AND P0, PT, R74, R63, PT ;  /* 0x0000003f4a00720c */ /* 0x000fc40003f06270 */
[-C--:B------:R-:W-:Y:S02]  /*0f60*/  ISETP.GE.AND P2, PT, R24, R63.reuse, PT ;  /* 0x0000003f1800720c */ /* 0x080fe40003f46270 */
[----:B------:R-:W-:-:S09]  /*0f70*/  ISETP.GE.AND P3, PT, R25, R63, PT ;  /* 0x0000003f1900720c */ /* 0x000fd20003f66270 */
[----:B------:R-:W-:-:S05]  /*0f80*/  @!P0 IADD3 R40, P1, R10, R65, RZ ;  /* 0x000000410a288210 */ /* 0x000fca0007f3e0ff */
[----:B------:R-:W-:Y:S01]  /*0f90*/  @!P0 IMAD.X R41, R12, 0x1, R67, P1 ;  /* 0x000000010c298824 */ /* 0x000fe200008e0643 */
[----:B------:R-:W-:Y:S02]  /*0fa0*/  ISETP.GE.AND P1, PT, R26, R63, PT ;  /* 0x0000003f1a00720c */ /* 0x000fe40003f26270 */
[CC--:B------:R-:W-:Y:S02]  /*0fb0*/  @!P2 IADD3 R42, P4, R10.reuse, R65.reuse, RZ ;  /* 0x000000410a2aa210 */ /* 0x0c0fe40007f9e0ff */
[----:B------:R-:W-:-:S09]  /*0fc0*/  @!P3 IADD3 R46, P5, R10, R65, RZ ;  /* 0x000000410a2eb210 */ /* 0x000fd20007fbe0ff */
        /* <DEDUP_REMOVED lines=9> */
[CC--:B0-----:R-:W-:Y:S02]  /*1060*/  @!P2 IADD3.X R43, R12.reuse, R67.reuse, RZ, P4, !PT ;  /* 0x000000430c2ba210 */ /* 0x0c1fe400027fe4ff */
[----:B-1----:R-:W-:-:S03]  /*1070*/  @!P3 IADD3.X R47, R12, R67, RZ, P5, !PT ;  /* 0x000000430c2fb210 */ /* 0x002fc60002ffe4ff */
[----:B------:R-:W2:Y:S04]  /*1080*/  @!P0 LDG.E R51, desc[UR10][R40.64] ;  /* 0x0000000a28338981 */ /* 0x000ea8000c1e1900 */
[----:B------:R-:W3:Y:S04]  /*1090*/  @!P2 LDG.E R55, desc[UR10][R42.64+0x80] ;  /* 0x0000800a2a37a981 */ /* 0x000ee8000c1e1900 */
[----:B------:R0:W4:Y:S04]  /*10a0*/  @!P3 LDG.E R53, desc[UR10][R46.64+0x100] ;  /* 0x0001000a2e35b981 */ /* 0x000128000c1e1900 */
[----:B------:R1:W4:Y:S01]  /*10b0*/  @!P1 LDG.E R59, desc[UR10][R48.64+0x180] ;  /* 0x0001800a303b9981 */ /* 0x000322000c1e1900 */
[----:B------:R-:W-:-:S02]  /*10c0*/  IADD3 R44, P4, R13, R65, RZ ;  /* 0x000000410d2c7210 */ /* 0x000fc40007f9e0ff */
[----:B------:R-:W-:Y:S01]  /*10d0*/  MOV R73, RZ ;  /* 0x000000ff00497202 */ /* 0x000fe20000000f00 */
[----:B0-----:R-:W-:Y:S02]  /*10e0*/  IMAD.MOV.U32 R47, RZ, RZ, RZ ;  /* 0x000000ffff2f7224 */ /* 0x001fe400078e00ff */
[----:B------:R-:W-:Y:S01]  /*10f0*/  IMAD.X R45, R14, 0x1, R67, P4 ;  /* 0x000000010e2d7824 */ /* 0x000fe200020e0643 */
[----:B-1----:R-:W0:Y:S01]  /*1100*/  LDC.64 R48, c[0x0][0x2a0] ;  /* 0x0000a800ff307b82 */ /* 0x002e220000000a00 */
        /* <DEDUP_REMOVED lines=28> */
[----:B--2---:R-:W-:Y:S04]  /*12d0*/  STS [R64], R57 ;  /* 0x0000003940007388 */ /* 0x004fe80000000800 */
[----:B---3--:R-:W-:Y:S04]  /*12e0*/  STS [R64+0x100], R73 ;  /* 0x0001004940007388 */ /* 0x008fe80000000800 */
[----:B----4-:R-:W-:Y:S04]  /*12f0*/  STS [R64+0x80], R89 ;  /* 0x0000805940007388 */ /* 0x010fe80000000800 */
[----:B------:R0:W-:Y:S02]  /*1300*/  STS [R64+0x180], R47 ;  /* 0x0001802f40007388 */ /* 0x0001e40000000800 */
[----:B0-----:R-:W-:Y:S01]  /*1310*/  @!P0 IADD3 R47, R49, R43, RZ ;  /* 0x0000002b312f8210 */ /* 0x001fe20007ffe0ff */
[----:B------:R-:W-:Y:S01]  /*1320*/  NOP ;  /* 0x0000000000007918 */ /* 0x000fe20000000000 */
        /* <DEDUP_REMOVED lines=32> */
.L_x_10454:
[----:B------:R-:W-:Y:S05]  /*1530*/  BSYNC B0 ;  /* 0x0000000000007941 */ /* 0x000fea0003800000 */
.L_x_10453:
        /* <DEDUP_REMOVED lines=33> */
.L_x_10456:
[----:B------:R-:W-:Y:S05]  /*1750*/  BSYNC B0 ;  /* 0x0000000000007941 */ /* 0x000fea0003800000 */
.L_x_10455:
        /* <DEDUP_REMOVED lines=33> */
.L_x_10458:
[----:B------:R-:W-:Y:S05]  /*1970*/  BSYNC B0 ;  /* 0x0000000000007941 */ /* 0x000fea0003800000 */
.L_x_10457:
        /* <DEDUP_REMOVED lines=33> */
.L_x_10460:
[----:B------:R-:W-:Y:S05]  /*1b90*/  BSYNC B0 ;  /* 0x0000000000007941 */ /* 0x000fea0003800000 */
.L_x_10459:
[----:B------:R-:W-:Y:S01]  /*1ba0*/  IMAD.MOV.U32 R44, RZ, RZ, R40 ;  /* 0x000000ffff2c7224 */ /* 0x000fe200078e0028 */
[----:B------:R-:W-:Y:S01]  /*1bb0*/  @!P0 MOV R46, R42 ;  /* 0x0000002a002e8202 */ /* 0x000fe20000000f00 */
[----:B------:R-:W-:Y:S01]  /*1bc0*/  ULDC.64 UR8, c[0x0][0x2a8] ;  /* 0x0000aa0000087ab9 */ /* 0x000fe20000000a00 */
[----:B------:R-:W-:Y:S01]  /*1bd0*/  ULDC.64 UR12, c[0x0][0x318] ;  /* 0x0000c600000c7ab9 */ /* 0x000fe20000000a00 */
[----:B------:R-:W-:Y:S01]  /*1be0*/  IMAD R49, R3, UR8, RZ ;  /* 0x0000000803317c24 */ /* 0x000fe2000f8e02ff */
[----:B------:R-:W-:Y:S01]  /*1bf0*/  IADD3 R51, P2, R65, UR12, RZ ;  /* 0x0000000c41337c10 */ /* 0x000fe2000ff5e0ff */
[C---:B------:R-:W-:Y:S01]  /*1c00*/  IMAD.WIDE.U32 R40, R0.reuse, UR8, R44 ;  /* 0x0000000800287c25 */ /* 0x040fe2000f8e002c */
[----:B------:R-:W-:Y:S01]  /*1c10*/  HFMA2.MMA R53, -RZ, RZ, 0, 0 ;  /* 0x00000000ff357435 */ /* 0x000fe200000001ff */
[----:B------:R-:W-:Y:S01]  /*1c20*/  MOV R55, RZ ;  /* 0x000000ff00377202 */ /* 0x000fe20000000f00 */
[----:B------:R-:W-:Y:S01]  /*1c30*/  HFMA2.MMA R59, -RZ, RZ, 0, 0 ;  /* 0x00000000ff3b7435 */ /* 0x000fe200000001ff */
[----:B------:R-:W-:Y:S01]  /*1c40*/  @!P0 IMAD.WIDE.U32 R42, R0, UR8, R46 ;  /* 0x00000008002a8c25 */ /* 0x000fe2000f8e002e */
[----:B------:R-:W-:-:S02]  /*1c50*/  USHF.R.S32.HI UR8, URZ, 0x1f, UR7 ;  /* 0x0000001f3f087899 */ /* 0x000fc40008011407 */
[----:B------:R-:W-:Y:S01]  /*1c60*/  IADD3 R40, P3, R40, UR7, RZ ;  /* 0x0000000728287c10 */ /* 0x000fe2000ff7e0ff */
[----:B------:R-:W0:Y:S01]  /*1c70*/  LDC.64 R72, c[0x0][0x2b0] ;  /* 0x0000ac00ff487b82 */ /* 0x000e220000000a00 */
[----:B------:R-:W-:Y:S01]  /*1c80*/  IMAD R49, R0, UR9, R49 ;  /* 0x0000000900317c24 */ /* 0x000fe2000f8e0231 */
[----:B------:R-:W-:Y:S02]  /*1c90*/  @!P0 IADD3 R45, P1, R74, R42, RZ ;  /* 0x0000002a4a2d8210 */ /* 0x000fe40007f3e0ff */
[----:B------:R-:W-:Y:S02]  /*1ca0*/  IADD3.X R42, R67, UR13, RZ, P2, !PT ;  /* 0x0000000d432a7c10 */ /* 0x000fe400097fe4ff */
[----:B------:R-:W-:Y:S02]  /*1cb0*/  IADD3.X R41, R49, UR8, R41, P3, !PT ;  /* 0x0000000831297c10 */ /* 0x000fe40009ffe429 */
[C---:B------:R-:W-:Y:S01]  /*1cc0*/  LEA R50, P2, R40.reuse, R51, 0x2 ;  /* 0x0000003328327211 */ /* 0x040fe200078410ff */
[----:B------:R-:W-:Y:S01]  /*1cd0*/  IMAD.MOV.U32 R57, RZ, RZ, RZ ;  /* 0x000000ffff397224 */ /* 0x000fe200078e00ff */
[----:B------:R-:W-:Y:S01]  /*1ce0*/  @!P0 IADD3.X R46, R75, R43, R49, P1, !PT ;  /* 0x0000002b4b2e8210 */ /* 0x000fe20000ffe431 */
[----:B------:R-:W-:Y:S01]  /*1cf0*/  IMAD.MOV.U32 R89, RZ, RZ, RZ ;  /* 0x000000ffff597224 */ /* 0x000fe200078e00ff */
[----:B------:R-:W-:Y:S01]  /*1d00*/  LEA.HI.X R51, R40, R42, R41, 0x2, P2 ;  /* 0x0000002a28337211 */ /* 0x000fe200010f1429 */
[----:B------:R-:W1:Y:S01]  /*1d10*/  S2UR UR6, SR_CgaCtaId ;  /* 0x00000000000679c3 */ /* 0x000e620000008800 */
[----:B------:R-:W-:Y:S07]  /*1d20*/  LDS.128 R40, [R66] ;  /* 0x0000000042287984 */ /* 0x000fee0000000c00 */
[----:B------:R-:W-:Y:S01]  /*1d30*/  BAR.SYNC.DEFER_BLOCKING 0x0 ;  /* 0x0000000000007b1d */ /* 0x000fe20000010000 */
[----:B------:R-:W-:-:S02]  /*1d40*/  @!P0 LEA R44, P1, R45, UR12, 0x2 ;  /* 0x0000000c2d2c8c11 */ /* 0x000fc4000f8210ff */
[-C--:B------:R-:W-:Y:S02]  /*1d50*/  ISETP.GE.AND P3, PT, R25, R63.reuse, PT ;  /* 0x0000003f1900720c */ /* 0x080fe40003f66270 */
[----:B------:R-:W-:Y:S01]  /*1d60*/  @!P0 LEA.HI.X R45, R45, UR13, R46, 0x2, P1 ;  /* 0x0000000d2d2d8c11 */ /* 0x000fe200088f142e */
[----:B------:R-:W-:Y:S01]  /*1d70*/  ULDC.64 UR12, c[0x0][0x2b8] ;  /* 0x0000ae00000c7ab9 */ /* 0x000fe20000000a00 */
[-C--:B------:R-:W-:Y:S01]  /*1d80*/  ISETP.GE.AND P1, PT, R24, R63.reuse, PT ;  /* 0x0000003f1800720c */ /* 0x080fe20003f26270 */
[----:B------:R-:W-:Y:S01]  /*1d90*/  UMOV UR5, 0x400 ;  /* 0x0000040000057882 */ /* 0x000fe20000000000 */
[----:B------:R-:W-:Y:S01]  /*1da0*/  ISETP.GE.AND P2, PT, R26, R63, PT ;  /* 0x0000003f1a00720c */ /* 0x000fe20003f46270 */
[----:B------:R-:W2:Y:S01]  /*1db0*/  LDC.64 R100, c[0x0][0x398] ;  /* 0x0000e600ff647b82 */ /* 0x000ea20000000a00 */
[----:B------:R3:W4:Y:S09]  /*1dc0*/  @!P0 LDG.E R53, desc[UR10][R44.64] ;  /* 0x0000000a2c358981 */ /* 0x000732000c1e1900 */
[----:B------:R-:W5:Y:S04]  /*1dd0*/  @!P1 LDG.E R55, desc[UR10][R50.64+-0x180] ;  /* 0xfffe800a32379981 */ /* 0x000f68000c1e1900 */
[----:B------:R-:W2:Y:S04]  /*1de0*/  @!P3 LDG.E R59, desc[UR10][R50.64+-0x100] ;  /* 0xffff000a323bb981 */ /* 0x000ea8000c1e1900 */
[----:B------:R1:W2:Y:S01]  /*1df0*/  @!P2 LDG.E R57, desc[UR10][R50.64+-0x80] ;  /* 0xffff800a3239a981 */ /* 0x0002a2000c1e1900 */
[C---:B0-----:R-:W-:Y:S01]  /*1e00*/  IMAD R46, R72.reuse, UR15, RZ ;  /* 0x0000000f482e7c24 */ /* 0x041fe2000f8e02ff */
[----:B------:R-:W-:Y:S01]  /*1e10*/  @!P0 MOV R47, R87 ;  /* 0x00000057002f8202 */ /* 0x000fe20000000f00 */
[----:B---3--:R-:W-:-:S04]  /*1e20*/  IMAD.WIDE.U32 R44, R72, UR14, RZ ;  /* 0x0000000e482c7c25 */ /* 0x008fc8000f8e00ff */
[----:B------:R-:W-:Y:S01]  /*1e30*/  IMAD R73, R73, UR14, R46 ;  /* 0x0000000e49497c24 */ /* 0x000fe2000f8e022e */
[----:B------:R-:W-:Y:S02]  /*1e40*/  @!P0 MOV R46, R86 ;  /* 0x00000056002e8202 */ /* 0x000fe40000000f00 */
[----:B------:R-:W-:Y:S01]  /*1e50*/  MOV R48, R44 ;  /* 0x0000002c00307202 */ /* 0x000fe20000000f00 */
[----:B-1----:R-:W-:Y:S01]  /*1e60*/  IMAD R51, R3, UR12, RZ ;  /* 0x0000000c03337c24 */ /* 0x002fe2000f8e02ff */
[----:B------:R-:W-:Y:S01]  /*1e70*/  IADD3 R49, R45, R73, RZ ;  /* 0x000000492d317210 */ /* 0x000fe20007ffe0ff */
[----:B------:R-:W-:-:S04]  /*1e80*/  @!P0 IMAD.WIDE.U32 R46, R72, UR14, R46 ;  /* 0x0000000e482e8c25 */ /* 0x000fc8000f8e002e */
[----:B------:R-:W-:Y:S02]  /*1e90*/  @!P0 IMAD.IADD R47, R73, 0x1, R47 ;  /* 0x00000001492f8824 */ /* 0x000fe400078e022f */
[C---:B------:R-:W-:Y:S02]  /*1ea0*/  IMAD R73, R0.reuse, UR13, R51 ;  /* 0x0000000d00497c24 */ /* 0x040fe4000f8e0233 */
[----:B------:R-:W-:-:S04]  /*1eb0*/  @!P0 IMAD.WIDE.U32 R44, R0, UR12, R46 ;  /* 0x0000000c002c8c25 */ /* 0x000fc8000f8e002e */
[----:B------:R-:W-:Y:S01]  /*1ec0*/  IMAD.WIDE.U32 R46, R0, UR12, R48 ;  /* 0x0000000c002e7c25 */ /* 0x000fe2000f8e0030 */
[----:B------:R-:W-:Y:S01]  /*1ed0*/  ULDC.64 UR12, c[0x0][0x308] ;  /* 0x0000c200000c7ab9 */ /* 0x000fe20000000a00 */
[----:B------:R-:W-:Y:S02]  /*1ee0*/  @!P0 IADD3 R50, P5, R74, R44, RZ ;  /* 0x0000002c4a328210 */ /* 0x000fe40007fbe0ff */
[----:B------:R-:W-:Y:S02]  /*1ef0*/  IADD3 R49, P4, R65, UR12, RZ ;  /* 0x0000000c41317c10 */ /* 0x000fe4000ff9e0ff */
[----:B------:R-:W-:Y:S02]  /*1f00*/  IADD3 R44, P6, R46, UR7, RZ ;  /* 0x000000072e2c7c10 */ /* 0x000fe4000ffde0ff */
[----:B------:R-:W-:Y:S02]  /*1f10*/  @!P0 IADD3.X R51, R75, R45, R73, P5, !PT ;  /* 0x0000002d4b338210 */ /* 0x000fe40002ffe449 */
[----:B------:R-:W-:Y:S01]  /*1f20*/  IADD3.X R47, R73, UR8, R47, P6, !PT ;  /* 0x00000008492f7c10 */ /* 0x000fe2000b7fe42f */
[----:B------:R-:W-:Y:S01]  /*1f30*/  HFMA2.MMA R73, -RZ, RZ, 0, 0 ;  /* 0x00000000ff497435 */ /* 0x000fe200000001ff */
[----:B------:R-:W-:-:S02]  /*1f40*/  IADD3.X R45, R67, UR13, RZ, P4, !PT ;  /* 0x0000000d432d7c10 */ /* 0x000fc4000a7fe4ff */
[----:B------:R-:W-:Y:S02]  /*1f50*/  LEA R52, P4, R44, R49, 0x2 ;  /* 0x000000312c347211 */ /* 0x000fe400078810ff */
[----:B------:R-:W-:-:S04]  /*1f60*/  @!P0 LEA R48, P5, R50, UR12, 0x2 ;  /* 0x0000000c32308c11 */ /* 0x000fc8000f8a10ff */
[----:B------:R-:W-:Y:S01]  /*1f70*/  @!P0 LEA.HI.X R49, R50, UR13, R51, 0x2, P5 ;  /* 0x0000000d32318c11 */ /* 0x000fe2000a8f1433 */
[----:B----4-:R0:W-:Y:S04]  /*1f80*/  STS [R64], R53 ;  /* 0x0000003540007388 */ /* 0x0101e80000000800 */
[----:B-----5:R1:W-:Y:S04]  /*1f90*/  STS [R64+0x80], R55 ;  /* 0x0000803740007388 */ /* 0x0203e80000000800 */
[----:B--2---:R2:W-:Y:S01]  /*1fa0*/  STS [R64+0x100], R59 ;  /* 0x0001003b40007388 */ /* 0x0045e20000000800 */
[----:B0-----:R-:W-:-:S03]  /*1fb0*/  LEA.HI.X R53, R44, R45, R47, 0x2, P4 ;  /* 0x0000002d2c357211 */ /* 0x001fc600020f142f */
[----:B------:R-:W-:Y:S01]  /*1fc0*/  STS [R64+0x180], R57 ;  /* 0x0001803940007388 */ /* 0x000fe20000000800 */
[----:B------:R-:W-:-:S03]  /*1fd0*/  NOP ;  /* 0x0000000000007918 */ /* 0x000fc60000000000 */
        /* <DEDUP_REMOVED lines=11> */
[----:B------:R-:W-:Y:S01]  /*2090*/  ISETP.NE.AND P1, PT, R78, RZ, PT ;  /* 0x000000ff4e00720c */ /* 0x000fe20003f25270 */
[----:B------:R-:W-:Y:S01]  /*20a0*/  ULEA UR5, UR6, UR5, 0x18 ;  /* 0x0000000506057291 */ /* 0x000fe2000f8ec03f */
[----:B------:R-:W-:Y:S01]  /*20b0*/  IADD3 R88, P2, R74, R86, RZ ;  /* 0x000000564a587210 */ /* 0x000fe20007f5e0ff */
[----:B------:R-:W0:Y:S01]  /*20c0*/  MUFU.EX2 R54, R54 ;  /* 0x0000003600367308 */ /* 0x000e220000000800 */
[----:B------:R-:W-:Y:S01]  /*20d0*/  BSSY B0, `(.L_x_10461) ;  /* 0x0000044000007945 */ /* 0x000fe20003800000 */
[----:B-1----:R-:W-:-:S06]  /*20e0*/  FMUL.FTZ R53, R46, -1.4426950216293334961 ;  /* 0xbfb8aa3b2e357820 */ /* 0x002fcc0000410000 */
[----:B------:R-:W-:Y:S08]  /*20f0*/  MUFU.EX2 R56, R56 ;  /* 0x0000003800387308 */ /* 0x000ff00000000800 */
[----:B------:R-:W1:Y:S01]  /*2100*/  MUFU.EX2 R53, R53 ;  /* 0x0000003500357308 */ /* 0x000e620000000800 */
[----:B0-----:R-:W-:-:S07]  /*2110*/  FADD.FTZ R52, R54, 1 ;  /* 0x3f80000036347421 */ /* 0x001fce0000010000 */
[----:B------:R-:W0:Y:S01]  /*2120*/  MUFU.EX2 R72, R72 ;  /* 0x0000004800487308 */ /* 0x000e220000000800 */
[----:B-1----:R-:W-:Y:S01]  /*2130*/  FADD.FTZ R57, R53, 1 ;  /* 0x3f80000035397421 */ /* 0x002fe20000010000 */
[----:B--2---:R1:W-:Y:S04]  /*2140*/  STS [R64], R73 ;  /* 0x0000004940007388 */ /* 0x0043e80000000800 */
[----:B---3--:R2:W-:Y:S04]  /*2150*/  STS [R64+0x80], R55 ;  /* 0x0000803740007388 */ /* 0x0085e80000000800 */
[----:B----4-:R-:W-:Y:S01]  /*2160*/  STS [R64+0x100], R89 ;  /* 0x0001005940007388 */ /* 0x010fe20000000800 */
[----:B-1----:R-:W-:Y:S03]  /*2170*/  MUFU.RCP R73, R57 ;  /* 0x0000003900497308 */ /* 0x002fe60000001000 */
[----:B-----5:R1:W-:Y:S01]  /*2180*/  STS [R64+0x180], R59 ;  /* 0x0001803b40007388 */ /* 0x0203e20000000800 */
[----:B------:R-:W-:-:S03]  /*2190*/  NOP ;  /* 0x0000000000007918 */ /* 0x000fc60000000000 */
[----:B------:R-:W3:Y:S01]  /*21a0*/  LDS.128 R48, [R66] ;  /* 0x0000000042307984 */ /* 0x000ee20000000c00 */
[----:B--2---:R-:W-:Y:S01]  /*21b0*/  FADD.FTZ R55, R56, 1 ;  /* 0x3f80000038377421 */ /* 0x004fe20000010000 */
[----:B0-----:R-:W-:Y:S01]  /*21c0*/  FADD.FTZ R56, R72, 1 ;  /* 0x3f80000048387421 */ /* 0x001fe20000010000 */
[----:B-1----:R-:W0:Y:S01]  /*21d0*/  MUFU.RCP R59, R52 ;  /* 0x00000034003b7308 */ /* 0x002e220000001000 */
[----:B------:R-:W-:-:S07]  /*21e0*/  IMAD.X R89, R75, 0x1, R87, P2 ;  /* 0x000000014b597824 */ /* 0x000fce00010e0657 */
[----:B------:R-:W-:Y:S08]  /*21f0*/  MUFU.RCP R58, R55 ;  /* 0x00000037003a7308 */ /* 0x000ff00000001000 */
[----:B------:R-:W1:Y:S01]  /*2200*/  MUFU.RCP R90, R56 ;  /* 0x00000038005a7308 */ /* 0x000e620000001000 */
[----:B0-----:R-:W-:-:S04]  /*2210*/  FADD.FTZ R53, -R59, 1 ;  /* 0x3f8000003b357421 */ /* 0x001fc80000010100 */
[----:B------:R-:W-:Y:S01]  /*2220*/  FFMA.FTZ R53, R44, R53, 1 ;  /* 0x3f8000002c357423 */ /* 0x000fe20000010035 */
[----:B-1----:R-:W-:Y:S01]  /*2230*/  FADD.FTZ R72, -R90, 1 ;  /* 0x3f8000005a487421 */ /* 0x002fe20000010100 */
[----:B---3--:R-:W-:Y:S01]  /*2240*/  FMUL.FTZ R54, R40, R48 ;  /* 0x0000003028367220 */ /* 0x008fe20000410000 */
[----:B------:R-:W-:Y:S01]  /*2250*/  FMUL.FTZ R56, R42, R50 ;  /* 0x000000322a387220 */ /* 0x000fe20000410000 */
[----:B------:R-:W-:Y:S01]  /*2260*/  FMUL.FTZ R57, R43, R51 ;  /* 0x000000332b397220 */ /* 0x000fe20000410000 */
[----:B------:R-:W-:Y:S01]  /*2270*/  FFMA.FTZ R72, R47, R72, 1 ;  /* 0x3f8000002f487423 */ /* 0x000fe20000010048 */
[----:B------:R-:W-:Y:S01]  /*2280*/  FMUL.FTZ R52, R59, R54 ;  /* 0x000000363b347220 */ /* 0x000fe20000410000 */
[----:B------:R-:W-:Y:S01]  /*2290*/  FADD.FTZ R54, -R58, 1 ;  /* 0x3f8000003a367421 */ /* 0x000fe20000010100 */
[C---:B------:R-:W-:Y:S01]  /*22a0*/  FMUL.FTZ R56, R73.reuse, R56 ;  /* 0x0000003849387220 */ /* 0x040fe20000410000 */
[----:B------:R-:W-:Y:S01]  /*22b0*/  FMUL.FTZ R57, R90, R57 ;  /* 0x000000395a397220 */ /* 0x000fe20000410000 */
[----:B------:R-:W-:Y:S01]  /*22c0*/  FMUL.FTZ R52, R52, R53 ;  /* 0x0000003534347220 */ /* 0x000fe20000410000 */
[----:B------:R-:W-:Y:S01]  /*22d0*/  FADD.FTZ R53, -R73, 1 ;  /* 0x3f80000049357421 */ /* 0x000fe20000010100 */
[----:B------:R-:W-:-:S03]  /*22e0*/  FFMA.FTZ R54, R45, R54, 1 ;  /* 0x3f8000002d367423 */ /* 0x000fc60000010036 */
[----:B------:R-:W-:Y:S01]  /*22f0*/  FFMA.FTZ R55, R46, R53, 1 ;  /* 0x3f8000002e377423 */ /* 0x000fe20000010035 */
[----:B------:R-:W-:-:S04]  /*2300*/  FMUL.FTZ R53, R41, R49 ;  /* 0x0000003129357220 */ /* 0x000fc80000410000 */
[----:B------:R-:W-:-:S04]  /*2310*/  FMUL.FTZ R53, R58, R53 ;  /* 0x000000353a357220 */ /* 0x000fc80000410000 */
[----:B------:R-:W-:Y:S01]  /*2320*/  FMUL.FTZ R53, R53, R54 ;  /* 0x0000003635357220 */ /* 0x000fe20000410000 */
[----:B------:R-:W-:Y:S01]  /*2330*/  FMUL.FTZ R54, R56, R55 ;  /* 0x0000003738367220 */ /* 0x000fe20000410000 */
[----:B------:R-:W-:Y:S01]  /*2340*/  FMUL.FTZ R55, R57, R72 ;  /* 0x0000004839377220 */ /* 0x000fe20000410000 */
[----:B------:R-:W-:Y:S01]  /*2350*/  BAR.SYNC.DEFER_BLOCKING 0x0 ;  /* 0x0000000000007b1d */ /* 0x000fe20000010000 */
[----:B------:R-:W-:Y:S01]  /*2360*/  MOV R72, UR5 ;  /* 0x0000000500487c02 */ /* 0x000fe20008000f00 */
[----:B------:R-:W-:-:S04]  /*2370*/  IMAD R56, R100, UR15, RZ ;  /* 0x0000000f64387c24 */ /* 0x000fc8000f8e02ff */
[----:B------:R-:W-:Y:S01]  /*2380*/  IMAD R57, R101, UR14, R56 ;  /* 0x0000000e65397c24 */ /* 0x000fe2000f8e0238 */
[----:B------:R0:W-:Y:S01]  /*2390*/  STS.128 [R66], R52 ;  /* 0x0000003442007388 */ /* 0x0001e20000000c00 */
[----:B------:R-:W-:-:S03]  /*23a0*/  NOP ;  /* 0x0000000000007918 */ /* 0x000fc60000000000 */
[----:B------:R-:W-:Y:S04]  /*23b0*/  LDS R91, [R64] ;  /* 0x00000000405b7984 */ /* 0x000fe80000000800 */
[----:B------:R-:W-:Y:S04]  /*23c0*/  LDS R93, [R64+0x80] ;  /* 0x00008000405d7984 */ /* 0x000fe80000000800 */
[----:B------:R-:W-:Y:S01]  /*23d0*/  LDS R95, [R64+0x100] ;  /* 0x00010000405f7984 */ /* 0x000fe20000000800 */
[----:B0-----:R-:W-:-:S03]  /*23e0*/  IMAD.WIDE.U32 R52, R100, UR14, RZ ;  /* 0x0000000e64347c25 */ /* 0x001fc6000f8e00ff */
[----:B------:R-:W-:Y:S02]  /*23f0*/  LDS R97, [R64+0x180] ;  /* 0x0001800040617984 */ /* 0x000fe40000000800 */
[----:B------:R-:W-:Y:S02]  /*2400*/  IADD3 R101, R53, R57, RZ ;  /* 0x0000003935657210 */ /* 0x000fe40007ffe0ff */
        /* <DEDUP_REMOVED lines=16> */
.L_x_10462:
[----:B------:R-:W-:Y:S05]  /*2510*/  BSYNC B0 ;  /* 0x0000000000007941 */ /* 0x000fea0003800000 */
.L_x_10461:
[----:B------:R-:W-:Y:S01]  /*2520*/  ULDC.64 UR12, c[0x0][0x3a0] ;  /* 0x0000e800000c7ab9 */ /* 0x000fe20000000a00 */
[----:B------:R-:W-:Y:S01]  /*2530*/  MOV R53, R101 ;  /* 0x0000006500357202 */ /* 0x000fe20000000f00 */
[----:B------:R-:W-:Y:S01]  /*2540*/  IMAD R55, R3, UR12, RZ ;  /* 0x0000000c03377c24 */ /* 0x000fe2000f8e02ff */
[-C--:B------:R-:W-:Y:S01]  /*2550*/  ISETP.GE.AND P2, PT, R25, R99.reuse, PT ;  /* 0x000000631900720c */ /* 0x080fe20003f46270 */
        /* <DEDUP_REMOVED lines=10> */
[----:B------:R-:W-:Y:S01]  /*2600*/  IADD3 R55, P4, R65, UR12, RZ ;  /* 0x0000000c41377c10 */ /* 0x000fe2000ff9e0ff */
[----:B------:R-:W-:Y:S01]  /*2610*/  FMUL.FTZ R73, R40, R59 ;  /* 0x0000003b28497220 */ /* 0x000fe20000410000 */
[----:B------:R-:W-:Y:S01]  /*2620*/  IADD3.X R53, R57, UR8, R53, P5, !PT ;  /* 0x0000000839357c10 */ /* 0x000fe2000affe435 */
[----:B------:R-:W-:Y:S01]  /*2630*/  FMUL.FTZ R112, R41, R58 ;  /* 0x0000003a29707220 */ /* 0x000fe20000410000 */
[----:B------:R-:W-:Y:S01]  /*2640*/  IADD3.X R56, R67, UR13, RZ, P4, !PT ;  /* 0x0000000d43387c10 */ /* 0x000fe2000a7fe4ff */
        /* <DEDUP_REMOVED lines=40> */
[----:B------:R-:W-:-:S04]  /*28d0*/  IMAD.WIDE.U32 R42, R0, UR16, R42 ;  /* 0x00000010002a7c25 */ /* 0x000fc8000f8e002a */
[----:B------:R-:W-:Y:S01]  /*28e0*/  IMAD.IADD R43, R43, 0x1, R51 ;  /* 0x000000012b2b7824 */ /* 0x000fe200078e0233 */
[----:B------:R-:W-:-:S04]  /*28f0*/  LEA R44, P0, R42, UR12, 0x2 ;  /* 0x0000000c2a2c7c11 */ /* 0x000fc8000f8010ff */
[----:B------:R-:W-:-:S05]  /*2900*/  LEA.HI.X R45, R42, UR13, R43, 0x2, P0 ;  /* 0x0000000d2a2d7c11 */ /* 0x000fca00080f142b */
[----:B------:R0:W-:Y:S04]  /*2910*/  STG.E desc[UR10][R44.64], R47 ;  /* 0x0000002f2c007986 */ /* 0x0001e8000c10190a */
.L_x_10465:
[----:B------:R-:W-:Y:S05]  /*2920*/  BSYNC B0 ;  /* 0x0000000000007941 */ /* 0x000fea0003800000 */
.L_x_10464:
        /* <DEDUP_REMOVED lines=9> */
[----:B------:R-:W-:-:S02]  /*29c0*/  IADD3 R42, P5, R40, UR7, RZ ;  /* 0x00000007282a7c10 */ /* 0x000fc4000ffbe0ff */
[----:B------:R-:W-:Y:S02]  /*29d0*/  IADD3.X R44, R67, UR13, RZ, P4, !PT ;  /* 0x0000000d432c7c10 */ /* 0x000fe4000a7fe4ff */
[----:B------:R-:W-:Y:S02]  /*29e0*/  IADD3.X R41, R45, UR8, R41, P5, !PT ;  /* 0x000000082d297c10 */ /* 0x000fe4000affe429 */
[----:B------:R-:W-:-:S04]  /*29f0*/  LEA R40, P4, R42, R43, 0x2 ;  /* 0x0000002b2a287211 */ /* 0x000fc800078810ff */
[----:B------:R-:W-:-:S05]  /*2a00*/  LEA.HI.X R41, R42, R44, R41, 0x2, P4 ;  /* 0x0000002c2a297211 */ /* 0x000fca00020f1429 */
[----:B------:R0:W-:Y:S04]  /*2a10*/  @!P0 STG.E desc[UR10][R40.64+-0x180], R53 ;  /* 0xfffe803528008986 */ /* 0x0001e8000c10190a */
[----:B------:R0:W-:Y:S04]  /*2a20*/  @!P2 STG.E desc[UR10][R40.64+-0x100], R55 ;  /* 0xffff00372800a986 */ /* 0x0001e8000c10190a */
[----:B------:R0:W-:Y:S02]  /*2a30*/  @!P3 STG.E desc[UR10][R40.64+-0x80], R57 ;  /* 0xffff80392800b986 */ /* 0x0001e4000c10190a */
.L_x_10463:
        /* <DEDUP_REMOVED lines=16> */
[----:B------:R-:W-:Y:S01]  /*2b40*/  MOV R44, R78 ;  /* 0x0000004e002c7202 */ /* 0x000fe20000000f00 */
[----:B------:R-:W-:Y:S01]  /*2b50*/  IMAD.MOV.U32 R45, RZ, RZ, RZ ;  /* 0x000000ffff2d7224 */ /* 0x000fe200078e00ff */
[----:B------:R-:W-:Y:S01]  /*2b60*/  ULDC.64 UR12, c[0x0][0x350] ;  /* 0x0000d400000c7ab9 */ /* 0x000fe20000000a00 */
[----:B------:R-:W-:Y:S01]  /*2b70*/  USHF.L.U32 UR9, UR7, 0x2, URZ ;  /* 0x0000000207097899 */ /* 0x000fe2000800063f */
[----:B------:R-:W-:Y:S01]  /*2b80*/  MOV R117, R63 ;  /* 0x0000003f00757202 */ /* 0x000fe20000000f00 */
[----:B------:R-:W-:Y:S01]  /*2b90*/  ULDC.64 UR16, c[0x0][0x370] ;  /* 0x0000dc0000107ab9 */ /* 0x000fe20000000a00 */
[----:B------:R-:W-:Y:S01]  /*2ba0*/  IMAD.MOV.U32 R119, RZ, RZ, RZ ;  /* 0x000000ffff777224 */ /* 0x000fe200078e00ff */
[----:B------:R-:W1:Y:S01]  /*2bb0*/  LDC.64 R52, c[0x0][0x368] ;  /* 0x0000da00ff347b82 */ /* 0x000e620000000a00 */
[----:B------:R-:W-:Y:S01]  /*2bc0*/  UMOV UR5, URZ ;  /* 0x0000003f00057c82 */ /* 0x000fe20008000000 */
[----:B------:R-:W-:Y:S01]  /*2bd0*/  IADD3 R100, P6, R27, UR9, RZ ;  /* 0x000000091b647c10 */ /* 0x000fe2000ffde0ff */
[----:B------:R-:W-:Y:S01]  /*2be0*/  UMOV UR6, URZ ;  /* 0x0000003f00067c82 */ /* 0x000fe20008000000 */
[----:B------:R-:W-:Y:S01]  /*2bf0*/  IADD3 R102, P5, R28, UR9, RZ ;  /* 0x000000091c667c10 */ /* 0x000fe2000ffbe0ff */
[----:B------:R-:W-:Y:S01]  /*2c00*/  ULDC UR25, c[0x0][0x224] ;  /* 0x0000890000197ab9 */ /* 0x000fe20000000800 */
[----:B------:R-:W-:Y:S01]  /*2c10*/  IADD3 R104, P4, R29, UR9, RZ ;  /* 0x000000091d687c10 */ /* 0x000fe2000ff9e0ff */
[----:B------:R-:W-:Y:S01]  /*2c20*/  ULDC UR30, c[0x0][0x21c] ;  /* 0x00008700001e7ab9 */ /* 0x000fe20000000800 */
[----:B------:R-:W2:Y:S01]  /*2c30*/  LDC R121, c[0x0][0x224] ;  /* 0x00008900ff797b82 */ /* 0x000ea20000000800 */
[----:B------:R-:W-:Y:S01]  /*2c40*/  IADD3 R106, P3, R30, UR9, RZ ;  /* 0x000000091e6a7c10 */ /* 0x000fe2000ff7e0ff */
[----:B------:R-:W-:Y:S01]  /*2c50*/  ULDC.64 UR20, c[0x0][0x360] ;  /* 0x0000d80000147ab9 */ /* 0x000fe20000000a00 */
[----:B------:R-:W-:Y:S01]  /*2c60*/  ULDC.64 UR26, c[0x0][0x3c8] ;  /* 0x0000f200001a7ab9 */ /* 0x000fe20000000a00 */
[----:B------:R-:W-:Y:S01]  /*2c70*/  ULDC.64 UR22, c[0x0][0x380] ;  /* 0x0000e00000167ab9 */ /* 0x000fe20000000a00 */
[----:B------:R-:W-:Y:S01]  /*2c80*/  ULDC.64 UR28, c[0x0][0x3d0] ;  /* 0x0000f400001c7ab9 */ /* 0x000fe20000000a00 */
[----:B------:R-:W-:Y:S01]  /*2c90*/  ULDC.64 UR18, c[0x0][0x270] ;  /* 0x00009c0000127ab9 */ /* 0x000fe20000000a00 */
[C---:B0-----:R-:W-:Y:S01]  /*2ca0*/  IMAD R50, R48.reuse, UR15, RZ ;  /* 0x0000000f30327c24 */ /* 0x041fe2000f8e02ff */
        /* <DEDUP_REMOVED lines=10> */
[----:B------:R-:W-:Y:S01]  /*2d50*/  IMAD.WIDE.U32 R46, R5, UR12, R46 ;  /* 0x0000000c052e7c25 */ /* 0x000fe2000f8e002e */
[----:B------:R-:W-:Y:S01]  /*2d60*/  IADD3 R45, R45, R53, RZ ;  /* 0x000000352d2d7210 */ /* 0x000fe20007ffe0ff */
[----:B------:R-:W-:Y:S02]  /*2d70*/  USHF.L.U64.HI UR12, UR7, 0x2, UR8 ;  /* 0x00000002070c7899 */ /* 0x000fe40008010208 */
[----:B------:R-:W-:Y:S01]  /*2d80*/  IMAD R50, R7, UR16, RZ ;  /* 0x0000001007327c24 */ /* 0x000fe2000f8e02ff */
[----:B------:R-:W-:Y:S01]  /*2d90*/  IADD3 R90, P0, R86, R46, RZ ;  /* 0x0000002e565a7210 */ /* 0x000fe20007f1e0ff */
[----:B------:R-:W-:Y:S01]  /*2da0*/  IMAD.WIDE.U32 R44, R5, UR16, R44 ;  /* 0x00000010052c7c25 */ /* 0x000fe2000f8e002c */
[----:B------:R-:W4:Y:S01]  /*2db0*/  LDC.64 R98, c[0x0][0x2d0] ;  /* 0x0000b400ff627b82 */ /* 0x000f220000000a00 */
[----:B------:R-:W-:-:S02]  /*2dc0*/  IADD3.X R101, R33, UR12, RZ, P6, !PT ;  /* 0x0000000c21657c10 */ /* 0x000fc4000b7fe4ff */
[C---:B------:R-:W-:Y:S01]  /*2dd0*/  IMAD R49, R5.reuse, UR13, R48 ;  /* 0x0000000d05317c24 */ /* 0x040fe2000f8e0230 */
[----:B------:R-:W-:Y:S01]  /*2de0*/  IADD3 R92, P2, R86, R44, RZ ;  /* 0x0000002c565c7210 */ /* 0x000fe20007f5e0ff */
[----:B------:R-:W-:Y:S01]  /*2df0*/  IMAD R51, R5, UR17, R50 ;  /* 0x0000001105337c24 */ /* 0x000fe2000f8e0232 */
[----:B------:R-:W-:Y:S01]  /*2e00*/  IADD3 R110, P6, R32, UR9, RZ ;  /* 0x00000009206e7c10 */ /* 0x000fe2000ffde0ff */
[----:B------:R-:W-:Y:S01]  /*2e10*/  ULDC.64 UR16, c[0x0][0x238] ;  /* 0x00008e0000107ab9 */ /* 0x000fe20000000a00 */
[----:B------:R-:W-:Y:S02]  /*2e20*/  IADD3.X R91, R87, R47, R49, P0, !PT ;  /* 0x0000002f575b7210 */ /* 0x000fe400007fe431 */
[----:B------:R-:W-:Y:S02]  /*2e30*/  CS2R R46, SRZ ;  /* 0x00000000002e7805 */ /* 0x000fe4000001ff00 */
[----:B------:R-:W-:Y:S02]  /*2e40*/  IADD3 R108, P0, R31, UR9, RZ ;  /* 0x000000091f6c7c10 */ /* 0x000fe4000ff1e0ff */
[----:B------:R-:W-:-:S02]  /*2e50*/  IADD3.X R93, R87, R45, R51, P2, !PT ;  /* 0x0000002d575d7210 */ /* 0x000fc400017fe433 */
[----:B------:R-:W-:Y:S02]  /*2e60*/  CS2R R44, SRZ ;  /* 0x00000000002c7805 */ /* 0x000fe4000001ff00 */
[----:B------:R-:W-:Y:S02]  /*2e70*/  ISETP.GE.AND P2, PT, R74, R63, PT ;  /* 0x0000003f4a00720c */ /* 0x000fe40003f46270 */
[----:B------:R-:W-:Y:S02]  /*2e80*/  IADD3.X R103, R34, UR12, RZ, P5, !PT ;  /* 0x0000000c22677c10 */ /* 0x000fe4000affe4ff */
[----:B------:R-:W-:Y:S02]  /*2e90*/  IADD3.X R105, R35, UR12, RZ, P4, !PT ;  /* 0x0000000c23697c10 */ /* 0x000fe4000a7fe4ff */
[----:B------:R-:W-:Y:S02]  /*2ea0*/  IADD3.X R107, R60, UR12, RZ, P3, !PT ;  /* 0x0000000c3c6b7c10 */ /* 0x000fe40009ffe4ff */
[----:B------:R-:W-:-:S02]  /*2eb0*/  IADD3.X R109, R61, UR12, RZ, P0, !PT ;  /* 0x0000000c3d6d7c10 */ /* 0x000fc400087fe4ff */
[----:B------:R-:W-:Y:S01]  /*2ec0*/  IADD3.X R111, R62, UR12, RZ, P6, !PT ;  /* 0x0000000c3e6f7c10 */ /* 0x000fe2000b7fe4ff */
[----:B0-2---:R-:W-:-:S06]  /*2ed0*/  ULDC.64 UR12, c[0x0][0x250] ;  /* 0x00009400000c7ab9 */ /* 0x005fcc0000000a00 */
.L_x_10479:
[----:B------:R-:W-:Y:S01]  /*2ee0*/  SHF.R.S32.HI R120, RZ, 0x1f, R119 ;  /* 0x0000001fff787819 */ /* 0x000fe20000011477 */
[----:B------:R-:W-:Y:S01]  /*2ef0*/  IMAD.WIDE.U32 R48, R119, UR12, R74 ;  /* 0x0000000c77307c25 */ /* 0x000fe2000f8e004a */
[-C--:B------:R-:W-:Y:S01]  /*2f00*/  ISETP.GE.AND P3, PT, R25, R117.reuse, PT ;  /* 0x000000751900720c */ /* 0x080fe20003f66270 */
[----:B------:R-:W-:Y:S01]  /*2f10*/  HFMA2.MMA R59, -RZ, RZ, 0, 0 ;  /* 0x00000000ff3b7435 */ /* 0x000fe200000001ff */
[----:B------:R-:W-:Y:S01]  /*2f20*/  ISETP.GE.AND P0, PT, R24, R117, PT ;  /* 0x000000751800720c */ /* 0x000fe20003f06270 */
[----:B----4-:R-:W-:Y:S01]  /*2f30*/  IMAD R50, R120, UR12, RZ ;  /* 0x0000000c78327c24 */ /* 0x010fe2000f8e02ff */
[----:B------:R-:W-:Y:S01]  /*2f40*/  LEA R54, P5, R48, R15, 0x2 ;  /* 0x0000000f30367211 */ /* 0x000fe200078a10ff */
[----:B---3--:R-:W-:Y:S01]  /*2f50*/  IMAD.MOV.U32 R57, RZ, RZ, RZ ;  /* 0x000000ffff397224 */ /* 0x008fe200078e00ff */
[----:B------:R-:W-:Y:S01]  /*2f60*/  ISETP.GE.AND P4, PT, R26, R117, PT ;  /* 0x000000751a00720c */ /* 0x000fe20003f86270 */
[----:B------:R-:W-:Y:S01]  /*2f70*/  IMAD R51, R119, UR13, R50 ;  /* 0x0000000d77337c24 */ /* 0x000fe2000f8e0232 */
[----:B------:R-:W-:-:S02]  /*2f80*/  MOV R125, RZ ;  /* 0x000000ff007d7202 */ /* 0x000fc40000000f00 */
[----:B------:R-:W-:Y:S02]  /*2f90*/  MOV R129, RZ ;  /* 0x000000ff00817202 */ /* 0x000fe40000000f00 */
[----:B------:R-:W-:-:S04]  /*2fa0*/  IADD3 R49, R49, R51, RZ ;  /* 0x0000003331317210 */ /* 0x000fc80007ffe0ff */
[----:B------:R-:W-:-:S05]  /*2fb0*/  LEA.HI.X R55, R48, R16, R49, 0x2, P5 ;  /* 0x0000001030377211 */ /* 0x000fca00028f1431 */
[----:B--2---:R-:W2:Y:S04]  /*2fc0*/  @!P3 LDG.E R59, desc[UR10][R54.64+0x100] ;  /* 0x0001000a363bb981 */ /* 0x004ea8000c1e1900 */
[----:B------:R-:W3:Y:S04]  /*2fd0*/  @!P0 LDG.E R125, desc[UR10][R54.64+0x80] ;  /* 0x0000800a367d8981 */ /* 0x000ee8000c1e1900 */
[----:B------:R-:W3:Y:S04]  /*2fe0*/  @!P2 LDG.E R57, desc[UR10][R54.64] ;  /* 0x0000000a3639a981 */ /* 0x000ee8000c1e1900 */
[----:B------:R-:W3:Y:S01]  /*2ff0*/  @!P4 LDG.E R129, desc[UR10][R54.64+0x180] ;  /* 0x0001800a3681c981 */ /* 0x000ee2000c1e1900 */
[----:B------:R-:W-:Y:S01]  /*3000*/  MOV R48, R76 ;  /* 0x0000004c00307202 */ /* 0x000fe20000000f00 */
[----:B------:R-:W-:Y:S01]  /*3010*/  IMAD R50, R120, UR16, RZ ;  /* 0x0000001078327c24 */ /* 0x000fe2000f8e02ff */
[----:B------:R-:W-:-:S03]  /*3020*/  MOV R49, R21 ;  /* 0x0000001500317202 */ /* 0x000fc60000000f00 */
[C---:B------:R-:W-:Y:S02]  /*3030*/  IMAD R53, R119.reuse, UR17, R50 ;  /* 0x0000001177357c24 */ /* 0x040fe4000f8e0232 */
[----:B------:R-:W-:-:S04]  /*3040*/  IMAD.WIDE.U32 R48, R119, UR16, R48 ;  /* 0x0000001077307c25 */ /* 0x000fc8000f8e0030 */
[----:B------:R-:W-:Y:S01]  /*3050*/  IMAD.IADD R49, R49, 0x1, R53 ;  /* 0x0000000131317824 */ /* 0x000fe200078e0235 */
[----:B----4-:R-:W-:Y:S01]  /*3060*/  LEA R52, P0, R48, R98, 0x2 ;  /* 0x0000006230347211 */ /* 0x010fe200078010ff */
[----:B------:R-:W-:-:S03]  /*3070*/  IMAD R56, R120, UR18, RZ ;  /* 0x0000001278387c24 */ /* 0x000fc6000f8e02ff */
[----:B------:R-:W-:Y:S01]  /*3080*/  LEA.HI.X R53, R48, R99, R49, 0x2, P0 ;  /* 0x0000006330357211 */ /* 0x000fe200000f1431 */
[----:B------:R-:W-:-:S04]  /*3090*/  IMAD.WIDE.U32 R50, R119, UR18, R74 ;  /* 0x0000001277327c25 */ /* 0x000fc8000f8e004a */
[----:B------:R-:W4:Y:S01]  /*30a0*/  LDG.E R118, desc[UR10][R52.64] ;  /* 0x0000000a34767981 */ /* 0x000f22000c1e1900 */
[----:B------:R-:W-:Y:S01]  /*30b0*/  IMAD R63, R119, UR19, R56 ;  /* 0x00000013773f7c24 */ /* 0x000fe2000f8e0238 */
[----:B------:R-:W-:-:S04]  /*30c0*/  LEA R48, P0, R50, R17, 0x2 ;  /* 0x0000001132307211 */ /* 0x000fc800078010ff */
[----:B------:R-:W-:Y:S02]  /*30d0*/  IADD3 R49, R51, R63, RZ ;  /* 0x0000003f33317210 */ /* 0x000fe40007ffe0ff */
[----:B------:R-:W-:Y:S02]  /*30e0*/  IADD3 R63, -R86, R123, RZ ;  /* 0x0000007b563f7210 */ /* 0x000fe40007ffe1ff */
[----:B------:R-:W-:Y:S02]  /*30f0*/  LEA.HI.X R49, R50, R18, R49, 0x2, P0 ;  /* 0x0000001232317211 */ /* 0x000fe400000f1431 */
[-C--:B------:R-:W-:Y:S02]  /*3100*/  ISETP.GE.AND P0, PT, R74, R63.reuse, PT ;  /* 0x0000003f4a00720c */ /* 0x080fe40003f06270 */
[-C--:B------:R-:W-:Y:S02]  /*3110*/  ISETP.GE.AND P3, PT, R24, R63.reuse, PT ;  /* 0x0000003f1800720c */ /* 0x080fe40003f66270 */
[----:B------:R-:W-:-:S02]  /*3120*/  ISETP.GE.AND P4, PT, R25, R63, PT ;  /* 0x0000003f1900720c */ /* 0x000fc40003f86270 */
[----:B------:R-:W-:Y:S01]  /*3130*/  ISETP.GE.AND P5, PT, R26, R63, PT ;  /* 0x0000003f1a00720c */ /* 0x000fe20003fa6270 */
[----:B------:R-:W-:Y:S01]  /*3140*/  HFMA2.MMA R127, -RZ, RZ, 0, 0 ;  /* 0x00000000ff7f7435 */ /* 0x000fe200000001ff */
[----:B------:R-:W-:Y:S01]  /*3150*/  IMAD.MOV.U32 R133, RZ, RZ, RZ ;  /* 0x000000ffff857224 */ /* 0x000fe200078e00ff */
[----:B------:R-:W-:Y:S01]  /*3160*/  MOV R131, RZ ;  /* 0x000000ff00837202 */ /* 0x000fe20000000f00 */
[----:B0-2---:R0:W-:Y:S02]  /*3170*/  STS [R64+0x100], R59 ;  /* 0x0001003b40007388 */ /* 0x0051e40000000800 */
[----:B0-----:R-:W-:Y:S02]  /*3180*/  HFMA2.MMA R59, -RZ, RZ, 0, 0 ;  /* 0x00000000ff3b7435 */ /* 0x001fe400000001ff */
[----:B---3--:R-:W-:Y:S04]  /*3190*/  STS [R64+0x80], R125 ;  /* 0x0000807d40007388 */ /* 0x008fe80000000800 */
[----:B------:R0:W-:Y:S04]  /*31a0*/  STS [R64], R57 ;  /* 0x0000003940007388 */ /* 0x0001e80000000800 */
[----:B------:R-:W-:Y:S01]  /*31b0*/  STS [R64+0x180], R129 ;  /* 0x0001808140007388 */ /* 0x000fe20000000800 */
[----:B------:R-:W-:-:S03]  /*31c0*/  NOP ;  /* 0x0000000000007918 */ /* 0x000fc60000000000 */
[----:B------:R-:W2:Y:S04]  /*31d0*/  @!P0 LDG.E R127, desc[UR10][R48.64] ;  /* 0x0000000a307f8981 */ /* 0x000ea8000c1e1900 */
[----:B------:R-:W3:Y:S04]  /*31e0*/  @!P3 LDG.E R133, desc[UR10][R48.64+0x80] ;  /* 0x0000800a3085b981 */ /* 0x000ee8000c1e1900 */
[----:B------:R-:W3:Y:S04]  /*31f0*/  @!P4 LDG.E R131, desc[UR10][R48.64+0x100] ;  /* 0x0001000a3083c981 */ /* 0x000ee8000c1e1900 */
[----:B-1----:R1:W3:Y:S01]  /*3200*/  @!P5 LDG.E R59, desc[UR10][R48.64+0x180] ;  /* 0x0001800a303bd981 */ /* 0x0022e2000c1e1900 */
[----:B------:R-:W-:-:S04]  /*3210*/  ISETP.GT.AND P0, PT, R20, 0x1, PT ;  /* 0x000000011400780c */ /* 0x000fc80003f04270 */
[----:B------:R-:W-:Y:S01]  /*3220*/  ISETP.EQ.AND P0, PT, R22, RZ, P0 ;  /* 0x000000ff1600720c */ /* 0x000fe20000702270 */
[----:B----4-:R-:W-:Y:S01]  /*3230*/  FMUL.FTZ R122, R118, 1.4426950216293334961 ;  /* 0x3fb8aa3b767a7820 */ /* 0x010fe20000410000 */
[----:B------:R-:W-:Y:S02]  /*3240*/  IADD3 R50, R20, -0x1, RZ ;  /* 0xffffffff14327810 */ /* 0x000fe40007ffe0ff */
[----:B------:R-:W-:Y:S01]  /*3250*/  ISETP.NE.AND P3, PT, R78, RZ, PT ;  /* 0x000000ff4e00720c */ /* 0x000fe20003f65270 */
[----:B------:R-:W-:Y:S01]  /*3260*/  FMUL.FTZ R58, R122, R69 ;  /* 0x000000457a3a7220 */ /* 0x000fe20000410000 */
[----:B------:R-:W-:-:S07]  /*3270*/  LEA.HI R51, R50, R50, RZ, 0x1 ;  /* 0x0000003232337211 */ /* 0x000fce00078f08ff */
[----:B0-----:R-:W0:Y:S01]  /*3280*/  @P0 LDC R57, c[0x0][0x21c] ;  /* 0x00008700ff390b82 */ /* 0x001e220000000800 */
[----:B------:R-:W-:Y:S01]  /*3290*/  LOP3.LUT R51, R51, 0xfffffe, RZ, 0xc0, !PT ;  /* 0x00fffffe33337812 */ /* 0x000fe200078ec0ff */
[----:B------:R-:W4:Y:S01]  /*32a0*/  MUFU.EX2 R58, R58 ;  /* 0x0000003a003a7308 */ /* 0x000f220000000800 */
[----:B------:R-:W-:-:S03]  /*32b0*/  IADD3 R53, R78, 0x200, RZ ;  /* 0x000002004e357810 */ /* 0x000fc60007ffe0ff */
[----:B------:R-:W-:Y:S01]  /*32c0*/  IMAD.IADD R50, R50, 0x1, -R51 ;  /* 0x0000000132327824 */ /* 0x000fe200078e0a33 */
[----:B------:R-:W-:-:S03]  /*32d0*/  @P0 IADD3 R52, R20, -0x2, RZ ;  /* 0xfffffffe14340810 */ /* 0x000fc60007ffe0ff */
[--C-:B------:R-:W-:Y:S02]  /*32e0*/  @!P3 IMAD R53, R50, 0x100, R119.reuse ;  /* 0x000001003235b824 */ /* 0x100fe400078e0277 */
[----:B-1----:R1:W-:Y:S02]  /*32f0*/  LDS.128 R48, [R66] ;  /* 0x0000000042307984 */ /* 0x0023e40000000c00 */
[----:B------:R-:W-:Y:S01]  /*3300*/  IMAD R125, R53, 0x4, R72 ;  /* 0x00000004357d7824 */ /* 0x000fe200078e0248 */
[----:B-1----:R-:W-:Y:S01]  /*3310*/  LEA R66, R19, R72, 0x4 ;  /* 0x0000004813427211 */ /* 0x002fe200078e20ff */
[----:B0-----:R-:W-:Y:S01]  /*3320*/  @P0 IMAD R57, R52, R57, R119 ;  /* 0x0000003934390224 */ /* 0x001fe200078e0277 */
[----:B------:R-:W-:Y:S01]  /*3330*/  ISETP.NE.AND P4, PT, R78, 0x1f, PT ;  /* 0x0000001f4e00780c */ /* 0x000fe20003f85270 */
[C---:B------:R-:W-:Y:S01]  /*3340*/  FMUL.FTZ R124, R122.reuse, R70 ;  /* 0x000000467a7c7220 */ /* 0x040fe20000410000 */
[C---:B------:R-:W-:Y:S01]  /*3350*/  FMUL.FTZ R128, R122.reuse, R68 ;  /* 0x000000447a807220 */ /* 0x040fe20000410000 */
[----:B------:R-:W-:-:S04]  /*3360*/  FMUL.FTZ R126, R122, R71 ;  /* 0x000000477a7e7220 */ /* 0x000fc80000410000 */
[----:B------:R-:W-:Y:S01]  /*3370*/  MUFU.EX2 R124, R124 ;  /* 0x0000007c007c7308 */ /* 0x000fe20000000800 */
[----:B------:R-:W-:Y:S01]  /*3380*/  MOV R116, RZ ;  /* 0x000000ff00747202 */ /* 0x000fe20000000f00 */
[----:B------:R-:W-:-:S06]  /*3390*/  @P0 IMAD.WIDE R56, R57, 0x8, R84 ;  /* 0x0000000839380825 */ /* 0x000fcc00078e0254 */
[----:B------:R-:W-:Y:S01]  /*33a0*/  MUFU.EX2 R126, R126 ;  /* 0x0000007e007e7308 */ /* 0x000fe20000000800 */
[----:B------:R-:W-:Y:S01]  /*33b0*/  BSSY B0, `(.L_x_10467) ;  /* 0x0000022000007945 */ /* 0x000fe20003800000 */
[----:B--2---:R-:W-:Y:S04]  /*33c0*/  STS [R64+0x200], R127 ;  /* 0x0002007f40007388 */ /* 0x004fe80000000800 */
[----:B---3--:R-:W-:Y:S04]  /*33d0*/  STS [R64+0x280], R133 ;  /* 0x0002808540007388 */ /* 0x008fe80000000800 */
[----:B------:R-:W-:Y:S04]  /*33e0*/  STS [R64+0x300], R131 ;  /* 0x0003008340007388 */ /* 0x000fe80000000800 */
[----:B------:R0:W-:Y:S01]  /*33f0*/  STS [R64+0x380], R59 ;  /* 0x0003803b40007388 */ /* 0x0001e20000000800 */
[----:B------:R-:W-:-:S03]  /*3400*/  NOP ;  /* 0x0000000000007918 */ /* 0x000fc60000000000 */
[----:B------:R-:W1:Y:S04]  /*3410*/  LDS.128 R52, [R66+0x200] ;  /* 0x0002000042347984 */ /* 0x000e680000000c00 */
[----:B----4-:R2:W-:Y:S01]  /*3420*/  STS [R125+0xa38], R58 ;  /* 0x000a383a7d007388 */ /* 0x0105e20000000800 */
[----:B------:R-:W-:Y:S06]  /*3430*/  BAR.SYNC.DEFER_BLOCKING 0x0 ;  /* 0x0000000000007b1d */ /* 0x000fec0000010000 */
[----:B------:R3:W4:Y:S01]  /*3440*/  @P4 LDS R130, [R23+0x123c] ;  /* 0x00123c0017824984 */ /* 0x0007220000000800 */
[----:B0-----:R0:W3:Y:S01]  /*3450*/  MUFU.EX2 R59, R128 ;  /* 0x00000080003b7308 */ /* 0x0010e20000000800 */
[----:B------:R-:W-:-:S02]  /*3460*/  FMUL.FTZ R133, R38, R71 ;  /* 0x0000004726857220 */ /* 0x000fc40000410000 */
[----:B------:R0:W5:Y:S01]  /*3470*/  @P0 LDG.E R116, desc[UR10][R56.64+0x4] ;  /* 0x0000040a38740981 */ /* 0x000162000c1e1900 */
[----:B-1----:R-:W-:Y:S01]  /*3480*/  FMUL.FTZ R127, R113, R54 ;  /* 0x00000036717f7220 */ /* 0x002fe20000410000 */
[----:B--2---:R-:W-:Y:S01]  /*3490*/  FMUL.FTZ R125, R114, R55 ;  /* 0x00000037727d7220 */ /* 0x004fe20000410000 */
[----:B0-----:R-:W-:Y:S01]  /*34a0*/  FMUL.FTZ R128, R37, R68 ;  /* 0x0000004425807220 */ /* 0x001fe20000410000 */
        /* <DEDUP_REMOVED lines=8> */
[----:B------:R-:W-:Y:S01]  /*3530*/  FFMA.FTZ R131, R124, R125, R127 ;  /* 0x0000007d7c837223 */ /* 0x000fe2000001007f */
[----:B----4-:R-:W-:Y:S06]  /*3540*/  @P4 BRA `(.L_x_10468) ;  /* 0x0000000000204947 */ /* 0x010fec0003800000 */
[----:B------:R-:W-:Y:S01]  /*3550*/  ISETP.NE.AND P0, PT, R20, R121, PT ;  /* 0x000000791400720c */ /* 0x000fe20003f05270 */
[----:B------:R-:W-:-:S12]  /*3560*/  IMAD.MOV.U32 R130, RZ, RZ, 0x3f800000 ;  /* 0x3f800000ff827424 */ /* 0x000fd800078e00ff */
[----:B------:R-:W-:-:S04]  /*3570*/  @P0 LEA.HI R53, R20, R20, RZ, 0x1 ;  /* 0x0000001414350211 */ /* 0x000fc800078f08ff */
[----:B------:R-:W-:-:S04]  /*3580*/  @P0 LOP3.LUT R53, R53, 0xfffffe, RZ, 0xc0, !PT ;  /* 0x00fffffe35350812 */ /* 0x000fc800078ec0ff */
[----:B------:R-:W-:-:S04]  /*3590*/  @P0 IADD3 R54, -R53, R20, RZ ;  /* 0x0000001435360210 */ /* 0x000fc80007ffe1ff */
[----:B------:R-:W-:-:S04]  /*35a0*/  @P0 LEA R53, R54, R119, 0x8 ;  /* 0x0000007736350211 */ /* 0x000fc800078e40ff */
[----:B------:R-:W-:-:S05]  /*35b0*/  @P0 LEA R53, R53, R72, 0x2 ;  /* 0x0000004835350211 */ /* 0x000fca00078e10ff */
[----:B------:R0:W1:Y:S02]  /*35c0*/  @P0 LDS R130, [R53+0xa38] ;  /* 0x000a380035820984 */ /* 0x0000640000000800 */
.L_x_10468:
[----:B------:R-:W-:Y:S05]  /*35d0*/  BSYNC B0 ;  /* 0x0000000000007941 */ /* 0x000fea0003800000 */
.L_x_10467:
[----:B01----:R-:W-:Y:S01]  /*35e0*/  FMUL.FTZ R53, R124, R130 ;  /* 0x000000827c357220 */ /* 0x003fe20000410000 */
[C---:B------:R-:W-:Y:S01]  /*35f0*/  FFMA.FTZ R131, R126.reuse, R131, R129 ;  /* 0x000000837e837223 */ /* 0x040fe20000010081 */
[C---:B------:R-:W-:Y:S01]  /*3600*/  FMUL.FTZ R55, R126.reuse, R55 ;  /* 0x000000377e377220 */ /* 0x040fe20000410000 */
        /* <DEDUP_REMOVED lines=9> */
[----:B------:R-:W-:Y:S01]  /*36a0*/  ISETP.GE.AND P0, PT, R19, 0x1, PT ;  /* 0x000000011300780c */ /* 0x000fe20003f06270 */
[----:B------:R-:W-:Y:S01]  /*36b0*/  BSSY B0, `(.L_x_10469) ;  /* 0x000007b000007945 */ /* 0x000fe20003800000 */
[----:B------:R-:W1:Y:S01]  /*36c0*/  SHFL.DOWN PT, R54, R137, 0x1, 0x1f ;  /* 0x08201f0089367f89 */ /* 0x000e6200000e0000 */
[----:B------:R-:W-:Y:S01]  /*36d0*/  FFMA.FTZ R131, R124, R52, R135 ;  /* 0x000000347c837223 */ /* 0x000fe20000010087 */
[----:B------:R-:W-:-:S02]  /*36e0*/  LEA R139, R119, R72, 0x3 ;  /* 0x00000048778b7211 */ /* 0x000fc400078e18ff */
        /* <DEDUP_REMOVED lines=29> */
[----:B------:R-:W-:Y:S02]  /*38c0*/  IMAD.MOV.U32 R52, RZ, RZ, 0x3f800000 ;  /* 0x3f800000ff347424 */ /* 0x000fe400078e00ff */
[----:B---3--:R-:W-:Y:S01]  /*38d0*/  @P5 FMUL.FTZ R132, R132, R53 ;  /* 0x0000003584845220 */ /* 0x008fe20000410000 */
[----:B------:R-:W-:Y:S01]  /*38e0*/  HFMA2.MMA R53, -RZ, RZ, 0, 0 ;  /* 0x00000000ff357435 */ /* 0x000fe200000001ff */
[----:B------:R-:W-:Y:S01]  /*38f0*/  ISETP.GE.U32.AND P5, PT, R22, 0x18, PT ;  /* 0x000000181600780c */ /* 0x000fe20003fa6070 */
[----:B------:R-:W2:Y:S04]  /*3900*/  SHFL.UP PT, R54, R131, 0x8, RZ ;  /* 0x0500000083367989 */ /* 0x000ea800000e00ff */
        /* <DEDUP_REMOVED lines=20> */
[----:B-----5:R-:W-:Y:S04]  /*3a50*/  SHFL.IDX PT, R134, R116, RZ, 0x1f ;  /* 0x00001fff74867589 */ /* 0x020fe800000e0000 */
[----:B------:R-:W-:Y:S04]  /*3a60*/  SHFL.UP PT, R131, R131, 0x1, RZ ;  /* 0x0420000083837989 */ /* 0x000fe800000e00ff */
[----:B------:R-:W1:Y:S04]  /*3a70*/  SHFL.UP PT, R132, R132, 0x1, RZ ;  /* 0x0420000084847989 */ /* 0x000e6800000e00ff */
[----:B------:R2:W-:Y:S04]  /*3a80*/  SHFL.IDX PT, R55, R136, RZ, 0x1f ;  /* 0x00001fff88377589 */ /* 0x0005e800000e0000 */
[----:B------:R-:W3:Y:S01]  /*3a90*/  SHFL.IDX PT, R54, R137, RZ, 0x1f ;  /* 0x00001fff89367589 */ /* 0x000ee200000e0000 */
[----:B0-----:R-:W-:-:S04]  /*3aa0*/  @P4 FFMA.FTZ R138, R141, R138, R140 ;  /* 0x0000008a8d8a4223 */ /* 0x001fc8000001008c */
[----:B------:R-:W-:Y:S01]  /*3ab0*/  FFMA.FTZ R125, R138, R130, R125 ;  /* 0x000000828a7d7223 */ /* 0x000fe2000001007d */
[----:B------:R-:W-:-:S03]  /*3ac0*/  IADD3 R138, -R86, R123, -R78 ;  /* 0x0000007b568a7210 */ /* 0x000fc60007ffe94e */
[----:B------:R-:W-:Y:S01]  /*3ad0*/  FFMA.FTZ R127, R124, R125, R127 ;  /* 0x0000007d7c7f7223 */ /* 0x000fe2000001007f */
[----:B------:R-:W-:-:S03]  /*3ae0*/  ISETP.GE.AND P0, PT, R138, 0x1, PT ;  /* 0x000000018a00780c */ /* 0x000fc60003f06270 */
[----:B------:R-:W-:Y:S01]  /*3af0*/  FFMA.FTZ R129, R126, R127, R129 ;  /* 0x0000007f7e817223 */ /* 0x000fe20000010081 */
[----:B-1----:R-:W-:Y:S01]  /*3b00*/  @P3 FFMA.FTZ R134, R132, R134, R131 ;  /* 0x0000008684863223 */ /* 0x002fe20000010083 */
[----:B------:R-:W-:Y:S01]  /*3b10*/  FMUL.FTZ R130, R127, R71 ;  /* 0x000000477f827220 */ /* 0x000fe20000410000 */
[----:B------:R-:W-:Y:S01]  /*3b20*/  LEA R132, R78, R72, 0x4 ;  /* 0x000000484e847211 */ /* 0x000fe200078e20ff */
[----:B------:R-:W-:Y:S01]  /*3b30*/  FFMA.FTZ R131, R59, R129, R122 ;  /* 0x000000813b837223 */ /* 0x000fe2000001007a */
[----:B--2---:R-:W-:Y:S01]  /*3b40*/  FFMA.FTZ R136, R58, R134, R57 ;  /* 0x000000863a887223 */ /* 0x004fe20000010039 */
[----:B------:R-:W-:Y:S01]  /*3b50*/  FMUL.FTZ R58, R49, R128 ;  /* 0x00000080313a7220 */ /* 0x000fe20000410000 */
[----:B------:R-:W-:Y:S01]  /*3b60*/  FMUL.FTZ R128, R125, R70 ;  /* 0x000000467d807220 */ /* 0x000fe20000410000 */
[C---:B---3--:R-:W-:Y:S01]  /*3b70*/  FFMA.FTZ R55, R54.reuse, R53, R55 ;  /* 0x0000003536377223 */ /* 0x048fe20000010037 */
[----:B------:R-:W-:Y:S01]  /*3b80*/  FMUL.FTZ R54, R54, R52 ;  /* 0x0000003436367220 */ /* 0x000fe20000410000 */
[----:B------:R-:W-:Y:S01]  /*3b90*/  FMUL.FTZ R134, R129, R68 ;  /* 0x0000004481867220 */ /* 0x000fe20000410000 */
[----:B------:R-:W-:Y:S01]  /*3ba0*/  FMUL.FTZ R137, R131, R69 ;  /* 0x0000004583897220 */ /* 0x000fe20000410000 */
[----:B------:R-:W-:Y:S01]  /*3bb0*/  FADD.FTZ R116, -R57, R136 ;  /* 0x0000008839747221 */ /* 0x000fe20000010100 */
[----:B------:R-:W-:Y:S01]  /*3bc0*/  FFMA.FTZ R57, R59, R136, R58 ;  /* 0x000000883b397223 */ /* 0x000fe2000001003a */
[----:B------:R0:W-:Y:S01]  /*3bd0*/  @!P1 STS.64 [R139+0x12b8], R54 ;  /* 0x0012b8368b009388 */ /* 0x0001e20000000a00 */
[----:B------:R-:W-:Y:S01]  /*3be0*/  FMUL.FTZ R53, R37, R134 ;  /* 0x0000008625357220 */ /* 0x000fe20000410000 */
[-C--:B------:R-:W-:Y:S01]  /*3bf0*/  FMUL.FTZ R52, R36, R137.reuse ;  /* 0x0000008924347220 */ /* 0x080fe20000410000 */
[----:B------:R-:W-:Y:S01]  /*3c00*/  FFMA.FTZ R56, R59, R136, R56 ;  /* 0x000000883b387223 */ /* 0x000fe20000010038 */
[----:B------:R-:W-:Y:S01]  /*3c10*/  FADD.FTZ R122, -R58, R57 ;  /* 0x000000393a7a7221 */ /* 0x000fe20000010100 */
[----:B------:R-:W-:Y:S01]  /*3c20*/  FFMA.FTZ R137, R116, R137, RZ ;  /* 0x0000008974897223 */ /* 0x000fe200000100ff */
[----:B------:R-:W-:Y:S01]  /*3c30*/  FMUL.FTZ R57, R112, R57 ;  /* 0x0000003970397220 */ /* 0x000fe20000410000 */
[----:B------:R-:W-:Y:S01]  /*3c40*/  FFMA.FTZ R58, R126, R56, R133 ;  /* 0x000000387e3a7223 */ /* 0x000fe20000010085 */
[----:B------:R-:W-:Y:S01]  /*3c50*/  FMUL.FTZ R56, R73, R136 ;  /* 0x0000008849387220 */ /* 0x000fe20000410000 */
[----:B------:R-:W-:-:S02]  /*3c60*/  FFMA.FTZ R134, R122, R134, R137 ;  /* 0x000000867a867223 */ /* 0x000fc40000010089 */
[----:B------:R-:W-:Y:S01]  /*3c70*/  FFMA.FTZ R59, R124, R58, R135 ;  /* 0x0000003a7c3b7223 */ /* 0x000fe20000010087 */
[----:B0-----:R-:W-:Y:S01]  /*3c80*/  FMUL.FTZ R55, R39, R128 ;  /* 0x0000008027377220 */ /* 0x001fe20000410000 */
[----:B------:R-:W-:Y:S01]  /*3c90*/  FMUL.FTZ R54, R38, R130 ;  /* 0x0000008226367220 */ /* 0x000fe20000410000 */
[----:B------:R-:W-:Y:S01]  /*3ca0*/  FADD.FTZ R133, -R133, R58 ;  /* 0x0000003a85857221 */ /* 0x000fe20000010100 */
[----:B------:R-:W-:Y:S01]  /*3cb0*/  FADD.FTZ R135, -R135, R59 ;  /* 0x0000003b87877221 */ /* 0x000fe20000010100 */
[----:B------:R-:W-:Y:S01]  /*3cc0*/  FMUL.FTZ R58, R113, R58 ;  /* 0x0000003a713a7220 */ /* 0x000fe20000410000 */
[----:B------:R-:W-:Y:S01]  /*3cd0*/  FMUL.FTZ R59, R114, R59 ;  /* 0x0000003b723b7220 */ /* 0x000fe20000410000 */
[----:B------:R0:W-:Y:S01]  /*3ce0*/  STS.128 [R132+0x400], R52 ;  /* 0x0004003484007388 */ /* 0x0001e20000000c00 */
[----:B------:R-:W-:Y:S06]  /*3cf0*/  BAR.SYNC.DEFER_BLOCKING 0x0 ;  /* 0x0000000000007b1d */ /* 0x000fec0000010000 */
[----:B------:R0:W1:Y:S04]  /*3d00*/  LDS R141, [R23+0x400] ;  /* 0x00040000178d7984 */ /* 0x0000680000000800 */
[----:B------:R0:W2:Y:S04]  /*3d10*/  LDS R143, [R23+0x480] ;  /* 0x00048000178f7984 */ /* 0x0000a80000000800 */
[----:B------:R0:W3:Y:S04]  /*3d20*/  LDS R139, [R23+0x500] ;  /* 0x00050000178b7984 */ /* 0x0000e80000000800 */
[----:B------:R0:W4:Y:S04]  /*3d30*/  LDS R137, [R23+0x580] ;  /* 0x0005800017897984 */ /* 0x0001280000000800 */
[----:B------:R0:W-:Y:S01]  /*3d40*/  STS.128 [R132+0x600], R56 ;  /* 0x0006003884007388 */ /* 0x0001e20000000c00 */
[----:B------:R-:W-:Y:S06]  /*3d50*/  BAR.SYNC.DEFER_BLOCKING 0x0 ;  /* 0x0000000000007b1d */ /* 0x000fec0000010000 */
[----:B------:R-:W-:Y:S05]  /*3d60*/  @!P0 BRA `(.L_x_10470) ;  /* 0x00000000003c8947 */ /* 0x000fea0003800000 */
[----:B------:R-:W5:Y:S01]  /*3d70*/  LDS R145, [R23+0x600] ;  /* 0x0006000017917984 */ /* 0x000f620000000800 */
        /* <DEDUP_REMOVED lines=12> */
[----:B-1----:R0:W-:Y:S04]  /*3e40*/  REDG.E.ADD.F32.FTZ.RN.STRONG.GPU desc[UR10][R56.64], R141 ;  /* 0x0000008d380079a6 */ /* 0x0021e8000c10f38a */
[----:B-----5:R0:W-:Y:S02]  /*3e50*/  REDG.E.ADD.F32.FTZ.RN.STRONG.GPU desc[UR10][R58.64], R145 ;  /* 0x000000913a0079a6 */ /* 0x0201e4000c10f38a */
.L_x_10470:
[----:B------:R-:W-:Y:S05]  /*3e60*/  BSYNC B0 ;  /* 0x0000000000007941 */ /* 0x000fea0003800000 */
.L_x_10469:
[----:B0-----:R0:W0:Y:S01]  /*3e70*/  LDS R57, [R23+0x680] ;  /* 0x0006800017397984 */ /* 0x0010220000000800 */
[C---:B------:R-:W-:Y:S01]  /*3e80*/  ISETP.GE.AND P0, PT, R138.reuse, 0x21, PT ;  /* 0x000000218a00780c */ /* 0x040fe20003f06270 */
        /* <DEDUP_REMOVED lines=11> */
[----:B-1----:R-:W-:Y:S01]  /*3f40*/  IMAD R141, R97, UR24, R54 ;  /* 0x00000018618d7c24 */ /* 0x002fe2000f8e0236 */
[----:B------:R-:W-:Y:S06]  /*3f50*/  @!P0 BRA `(.L_x_10472) ;  /* 0x0000000000188947 */ /* 0x000fec0003800000 */
[----:B------:R-:W-:-:S04]  /*3f60*/  IMAD.WIDE.U32 R54, R94, UR24, R100 ;  /* 0x000000185e367c25 */ /* 0x000fc8000f8e0064 */
[----:B------:R-:W-:-:S04]  /*3f70*/  IMAD.WIDE.U32 R52, R96, UR24, R106 ;  /* 0x0000001860347c25 */ /* 0x000fc8000f8e006a */
[----:B------:R-:W-:Y:S01]  /*3f80*/  IMAD.IADD R55, R55, 0x1, R59 ;  /* 0x0000000137377824 */ /* 0x000fe200078e023b */
[----:B------:R-:W-:-:S04]  /*3f90*/  IADD3 R53, R53, R141, RZ ;  /* 0x0000008d35357210 */ /* 0x000fc80007ffe0ff */
[----:B--2---:R1:W-:Y:S04]  /*3fa0*/  REDG.E.ADD.F32.FTZ.RN.STRONG.GPU desc[UR10][R54.64], R143 ;  /* 0x0000008f360079a6 */ /* 0x0043e8000c10f38a */
[----:B0-----:R1:W-:Y:S02]  /*3fb0*/  REDG.E.ADD.F32.FTZ.RN.STRONG.GPU desc[UR10][R52.64], R57 ;  /* 0x00000039340079a6 */ /* 0x0013e4000c10f38a */
.L_x_10472:
[----:B------:R-:W-:Y:S05]  /*3fc0*/  BSYNC B0 ;  /* 0x0000000000007941 */ /* 0x000fea0003800000 */
.L_x_10471:
        /* <DEDUP_REMOVED lines=9> */
.L_x_10474:
[----:B------:R-:W-:Y:S05]  /*4060*/  BSYNC B0 ;  /* 0x0000000000007941 */ /* 0x000fea0003800000 */
.L_x_10473:
        /* <DEDUP_REMOVED lines=9> */
.L_x_10476:
[----:B------:R-:W-:Y:S05]  /*4100*/  BSYNC B0 ;  /* 0x0000000000007941 */ /* 0x000fea0003800000 */
.L_x_10475:
        /* <DEDUP_REMOVED lines=15> */
[----:B------:R-:W-:Y:S01]  /*4200*/  FMUL.FTZ R131, R118, R131 ;  /* 0x0000008376837220 */ /* 0x000fe20000410000 */
[----:B------:R-:W-:Y:S01]  /*4210*/  FMUL.FTZ R133, R48, R133 ;  /* 0x0000008530857220 */ /* 0x000fe20000410000 */
[----:B------:R-:W-:Y:S01]  /*4220*/  FMUL.FTZ R122, R129, R122 ;  /* 0x0000007a817a7220 */ /* 0x000fe20000410000 */
[----:B------:R-:W-:Y:S01]  /*4230*/  FFMA.FTZ R43, R52, R70, R43 ;  /* 0x00000046342b7223 */ /* 0x000fe2000001002b */
[----:B------:R-:W4:Y:S01]  /*4240*/  SHFL.DOWN P0, R55, R54, 0x4, 0x1f ;  /* 0x08801f0036377f89 */ /* 0x000f220000000000 */
        /* <DEDUP_REMOVED lines=10> */
[----:B----4-:R-:W-:Y:S01]  /*42f0*/  @P0 FADD R55, R54, R55 ;  /* 0x0000003736370221 */ /* 0x010fe20000000000 */
[----:B------:R-:W-:-:S04]  /*4300*/  FMUL.FTZ R54, R118, R125 ;  /* 0x0000007d76367220 */ /* 0x000fc80000410000 */
[----:B------:R-:W4:Y:S01]  /*4310*/  SHFL.DOWN P0, R58, R55, 0x8, 0x1f ;  /* 0x09001f00373a7f89 */ /* 0x000f220000000000 */
[----:B------:R-:W-:-:S04]  /*4320*/  FMUL.FTZ R54, R54, R135 ;  /* 0x0000008736367220 */ /* 0x000fc80000410000 */
[----:B------:R-:W-:-:S04]  /*4330*/  FFMA.FTZ R54, R39, R52, R54 ;  /* 0x0000003427367223 */ /* 0x000fc80000010036 */
[----:B------:R-:W-:Y:S01]  /*4340*/  FADD.FTZ R47, R54, R47 ;  /* 0x0000002f362f7221 */ /* 0x000fe20000010000 */
        /* <DEDUP_REMOVED lines=11> */
.L_x_10478:
[----:B------:R-:W-:Y:S05]  /*4400*/  BSYNC B0 ;  /* 0x0000000000007941 */ /* 0x000fea0003800000 */
.L_x_10477:
[----:B------:R-:W-:Y:S01]  /*4410*/  IADD3 R119, R119, 0x1, RZ ;  /* 0x0000000177777810 */ /* 0x000fe20007ffe0ff */
[----:B------:R-:W-:-:S03]  /*4420*/  UIADD3 UR5, UP0, UR5, 0x1, URZ ;  /* 0x0000000105057890 */ /* 0x000fc6000ff1e03f */
[----:B------:R-:W-:Y:S01]  /*4430*/  ISETP.GE.AND P0, PT, R119, UR30, PT ;  /* 0x0000001e77007c0c */ /* 0x000fe2000bf06270 */
[----:B------:R-:W-:-:S12]  /*4440*/  UIADD3.X UR6, URZ, UR6, URZ, UP0, !UPT ;  /* 0x000000063f067290 */ /* 0x000fd800087fe43f */
[----:B------:R-:W-:Y:S05]  /*4450*/  @!P0 BRA `(.L_x_10479) ;  /* 0xffffffe800a08947 */ /* 0x000fea000383ffff */
.L_x_10466:
[----:B------:R-:W-:Y:S01]  /*4460*/  BAR.SYNC.DEFER_BLOCKING 0x0 ;  /* 0x0000000000007b1d */ /* 0x000fe20000010000 */
[-C--:B------:R-:W-:Y:S02]  /*4470*/  ISETP.GE.AND P4, PT, R74, R63.reuse, PT ;  /* 0x0000003f4a00720c */ /* 0x080fe40003f86270 */
[-C--:B------:R-:W-:Y:S02]  /*4480*/  ISETP.GE.AND P2, PT, R25, R63.reuse, PT ;  /* 0x0000003f1900720c */ /* 0x080fe40003f46270 */
[-C--:B------:R-:W-:Y:S02]  /*4490*/  ISETP.GE.AND P3, PT, R24, R63.reuse, PT ;  /* 0x0000003f1800720c */ /* 0x080fe40003f66270 */
[----:B------:R-:W-:Y:S02]  /*44a0*/  ISETP.GE.AND P0, PT, R26, R63, PT ;  /* 0x0000003f1a00720c */ /* 0x000fe40003f06270 */
[----:B---34-:R-:W-:Y:S02]  /*44b0*/  MOV R57, RZ ;  /* 0x000000ff00397202 */ /* 0x018fe40000000f00 */
[----:B------:R-:W-:-:S02]  /*44c0*/  MOV R55, RZ ;  /* 0x000000ff00377202 */ /* 0x000fc40000000f00 */
[----:B------:R-:W-:Y:S01]  /*44d0*/  MOV R59, RZ ;  /* 0x000000ff003b7202 */ /* 0x000fe20000000f00 */
[----:B------:R-:W3:Y:S01]  /*44e0*/  S2UR UR6, SR_CgaCtaId ;  /* 0x00000000000679c3 */ /* 0x000ee20000008800 */
[----:B------:R-:W-:-:S05]  /*44f0*/  @!P4 IADD3 R36, P5, R10, R65, RZ ;  /* 0x000000410a24c210 */ /* 0x000fca0007fbe0ff */
[--C-:B------:R-:W-:Y:S01]  /*4500*/  @!P4 IMAD.X R37, R12, 0x1, R67.reuse, P5 ;  /* 0x000000010c25c824 */ /* 0x100fe200028e0643 */
[CC--:B------:R-:W-:Y:S01]  /*4510*/  @!P2 IADD3 R50, P5, R10.reuse, R65.reuse, RZ ;  /* 0x000000410a32a210 */ /* 0x0c0fe20007fbe0ff */
[----:B------:R-:W-:Y:S01]  /*4520*/  UMOV UR5, 0x400 ;  /* 0x0000040000057882 */ /* 0x000fe20000000000 */
[CC--:B------:R-:W-:Y:S01]  /*4530*/  @!P0 IADD3 R52, P6, R10.reuse, R65.reuse, RZ ;  /* 0x000000410a348210 */ /* 0x0c0fe20007fde0ff */
[----:B------:R-:W4:Y:S01]  /*4540*/  LDC.64 R68, c[0x0][0x388] ;  /* 0x0000e200ff447b82 */ /* 0x000f220000000a00 */
[----:B------:R-:W5:Y:S01]  /*4550*/  @!P4 LDG.E R115, desc[UR10][R36.64] ;  /* 0x0000000a2473c981 */ /* 0x000f62000c1e1900 */
[----:B------:R-:W-:Y:S01]  /*4560*/  @!P3 IADD3 R48, P4, R10, R65, RZ ;  /* 0x000000410a30b210 */ /* 0x000fe20007f9e0ff */
[C---:B------:R-:W-:Y:S01]  /*4570*/  @!P2 IMAD.X R51, R12.reuse, 0x1, R67, P5 ;  /* 0x000000010c33a824 */ /* 0x040fe200028e0643 */
[CC--:B------:R-:W-:Y:S02]  /*4580*/  @!P0 IADD3.X R53, R12.reuse, R67.reuse, RZ, P6, !PT ;  /* 0x000000430c358210 */ /* 0x0c0fe400037fe4ff */
[----:B------:R-:W-:-:S02]  /*4590*/  @!P3 IADD3.X R49, R12, R67, RZ, P4, !PT ;  /* 0x000000430c31b210 */ /* 0x000fc400027fe4ff */
[----:B------:R-:W2:Y:S04]  /*45a0*/  @!P2 LDG.E R55, desc[UR10][R50.64+0x100] ;  /* 0x0001000a3237a981 */ /* 0x000ea8000c1e1900 */
[----:B------:R4:W2:Y:S04]  /*45b0*/  @!P3 LDG.E R57, desc[UR10][R48.64+0x80] ;  /* 0x0000800a3039b981 */ /* 0x0008a8000c1e1900 */
[----:B------:R-:W2:Y:S01]  /*45c0*/  @!P0 LDG.E R59, desc[UR10][R52.64+0x180] ;  /* 0x0001800a343b8981 */ /* 0x000ea2000c1e1900 */
[----:B---3--:R-:W-:Y:S01]  /*45d0*/  ULEA UR5, UR6, UR5, 0x18 ;  /* 0x0000000506057291 */ /* 0x008fe2000f8ec03f */
[----:B----4-:R-:W-:-:S04]  /*45e0*/  IMAD R48, R68, UR15, RZ ;  /* 0x0000000f44307c24 */ /* 0x010fc8000f8e02ff */
[----:B------:R-:W-:Y:S01]  /*45f0*/  IMAD R69, R69, UR14, R48 ;  /* 0x0000000e45457c24 */ /* 0x000fe2000f8e0230 */
[----:B------:R-:W-:Y:S01]  /*4600*/  BSSY B0, `(.L_x_10480) ;  /* 0x0000037000007945 */ /* 0x000fe20003800000 */
[----:B-----5:R-:W-:Y:S04]  /*4610*/  STS [R64], R115 ;  /* 0x0000007340007388 */ /* 0x020fe80000000800 */
[----:B--2---:R-:W-:Y:S04]  /*4620*/  STS [R64+0x100], R55 ;  /* 0x0001003740007388 */ /* 0x004fe80000000800 */
        /* <DEDUP_REMOVED lines=13> */
[--C-:B--2---:R-:W-:Y:S01]  /*4700*/  FADD.FTZ R36, R36, R4.reuse ;  /* 0x0000000424247221 */ /* 0x104fe20000010000 */
[----:B------:R-:W-:-:S04]  /*4710*/  FADD.FTZ R37, R37, R4 ;  /* 0x0000000425257221 */ /* 0x000fc80000010000 */
[C---:B------:R-:W-:Y:S02]  /*4720*/  FSETP.GTU.FTZ.AND P4, PT, R36.reuse, 20, PT ;  /* 0x41a000002400780b */ /* 0x040fe40003f9c000 */
[----:B------:R-:W-:Y:S01]  /*4730*/  FSETP.GTU.FTZ.AND P3, PT, R37, 20, PT ;  /* 0x41a000002500780b */ /* 0x000fe20003f7c000 */
[----:B------:R-:W2:Y:S10]  /*4740*/  LDS R57, [UR5+0x200] ;  /* 0x00020005ff397984 */ /* 0x000eb40008000800 */
[----:B------:R-:W-:-:S02]  /*4750*/  @!P4 FMUL.FTZ R36, R36, -1.4426950216293334961 ;  /* 0xbfb8aa3b2424c820 */ /* 0x000fc40000410000 */
[----:B------:R-:W-:Y:S01]  /*4760*/  @!P3 FMUL.FTZ R37, R37, -1.4426950216293334961 ;  /* 0xbfb8aa3b2525b820 */ /* 0x000fe20000410000 */
[--C-:B------:R-:W-:Y:S01]  /*4770*/  FADD.FTZ R39, R39, R4.reuse ;  /* 0x0000000427277221 */ /* 0x100fe20000010000 */
[----:B------:R-:W-:Y:S02]  /*4780*/  FADD.FTZ R38, R38, R4 ;  /* 0x0000000426267221 */ /* 0x000fe40000010000 */
[----:B------:R-:W4:Y:S02]  /*4790*/  @!P4 MUFU.EX2 R36, R36 ;  /* 0x000000240024c308 */ /* 0x000f240000000800 */
[----:B------:R-:W-:Y:S02]  /*47a0*/  FSETP.GTU.FTZ.AND P2, PT, R39, 20, PT ;  /* 0x41a000002700780b */ /* 0x000fe40003f5c000 */
[----:B------:R-:W-:-:S04]  /*47b0*/  FSETP.GTU.FTZ.AND P0, PT, R38, 20, PT ;  /* 0x41a000002600780b */ /* 0x000fc80003f1c000 */
[----:B------:R-:W5:Y:S07]  /*47c0*/  @!P3 MUFU.EX2 R37, R37 ;  /* 0x000000250025b308 */ /* 0x000f6e0000000800 */
[----:B---3--:R-:W-:Y:S02]  /*47d0*/  @!P2 FMUL.FTZ R43, R39, -1.4426950216293334961 ;  /* 0xbfb8aa3b272ba820 */ /* 0x008fe40000410000 */
[----:B------:R-:W-:Y:S01]  /*47e0*/  @!P0 FMUL.FTZ R40, R38, -1.4426950216293334961 ;  /* 0xbfb8aa3b26288820 */ /* 0x000fe20000410000 */
[----:B----4-:R-:W-:-:S03]  /*47f0*/  @!P4 FADD.FTZ R38, R36, 1 ;  /* 0x3f8000002426c421 */ /* 0x010fc60000010000 */
[----:B------:R-:W3:Y:S01]  /*4800*/  @!P2 MUFU.EX2 R43, R43 ;  /* 0x0000002b002ba308 */ /* 0x000ee20000000800 */
[----:B-----5:R-:W-:-:S07]  /*4810*/  @!P3 FADD.FTZ R39, R37, 1 ;  /* 0x3f8000002527b421 */ /* 0x020fce0000010000 */
[----:B------:R-:W4:Y:S01]  /*4820*/  @!P4 MUFU.RCP R59, R38 ;  /* 0x00000026003bc308 */ /* 0x000f220000001000 */
[----:B--2---:R-:W-:-:S07]  /*4830*/  ISETP.GE.AND P5, PT, R74, R57, PT ;  /* 0x000000394a00720c */ /* 0x004fce0003fa6270 */
[----:B------:R-:W2:Y:S01]  /*4840*/  @!P3 MUFU.RCP R48, R39 ;  /* 0x000000270030b308 */ /* 0x000ea20000001000 */
[----:B------:R-:W-:-:S05]  /*4850*/  IMAD.WIDE.U32 R36, R68, UR14, RZ ;  /* 0x0000000e44247c25 */ /* 0x000fca000f8e00ff */
[----:B------:R-:W-:Y:S02]  /*4860*/  IADD3 R41, R37, R69, RZ ;  /* 0x0000004525297210 */ /* 0x000fe40007ffe0ff */
[----:B------:R5:W0:Y:S02]  /*4870*/  @!P0 MUFU.EX2 R42, R40 ;  /* 0x00000028002a8308 */ /* 0x000a240000000800 */
[----:B-----5:R-:W-:Y:S01]  /*4880*/  IMAD.MOV.U32 R40, RZ, RZ, R36 ;  /* 0x000000ffff287224 */ /* 0x020fe200078e0024 */
[----:B--234-:R-:W-:Y:S06]  /*4890*/  @P5 BRA `(.L_x_10481) ;  /* 0x0000000000345947 */ /* 0x01cfec0003800000 */
        /* <DEDUP_REMOVED lines=13> */
.L_x_10481:
[----:B------:R-:W-:Y:S05]  /*4970*/  BSYNC B0 ;  /* 0x0000000000007941 */ /* 0x000fea0003800000 */
.L_x_10480:
[----:B------:R-:W-:Y:S01]  /*4980*/  ULDC.64 UR12, c[0x0][0x390] ;  /* 0x0000e400000c7ab9 */ /* 0x000fe20000000a00 */
[----:B0-----:R-:W-:Y:S01]  /*4990*/  @!P0 FADD.FTZ R42, R42, 1 ;  /* 0x3f8000002a2a8421 */ /* 0x001fe20000010000 */
[----:B------:R-:W-:-:S04]  /*49a0*/  IMAD.WIDE.U32 R36, R0, UR12, R40 ;  /* 0x0000000c00247c25 */ /* 0x000fc8000f8e0028 */
[----:B------:R-:W-:Y:S01]  /*49b0*/  @!P4 FMUL.FTZ R44, R44, R59 ;  /* 0x0000003b2c2cc220 */ /* 0x000fe20000410000 */
[----:B------:R-:W-:Y:S01]  /*49c0*/  @!P3 FMUL.FTZ R45, R45, R48 ;  /* 0x000000302d2db220 */ /* 0x000fe20000410000 */
[-C--:B------:R-:W-:Y:S01]  /*49d0*/  ISETP.GE.AND P4, PT, R25, R57.reuse, PT ;  /* 0x000000391900720c */ /* 0x080fe20003f86270 */
[----:B------:R-:W-:Y:S01]  /*49e0*/  IMAD R41, R3, UR12, RZ ;  /* 0x0000000c03297c24 */ /* 0x000fe2000f8e02ff */
[----:B------:R-:W-:Y:S01]  /*49f0*/  IADD3 R40, P5, R36, UR7, RZ ;  /* 0x0000000724287c10 */ /* 0x000fe2000ffbe0ff */
[----:B--2---:R0:W2:Y:S01]  /*4a00*/  @!P0 MUFU.RCP R39, R42 ;  /* 0x0000002a00278308 */ /* 0x0040a20000001000 */
[----:B------:R-:W-:Y:S01]  /*4a10*/  ISETP.GE.AND P3, PT, R26, R57, PT ;  /* 0x000000391a00720c */ /* 0x000fe20003f66270 */
[----:B------:R-:W-:Y:S01]  /*4a20*/  IMAD R41, R0, UR13, R41 ;  /* 0x0000000d00297c24 */ /* 0x000fe2000f8e0229 */
[----:B------:R-:W-:Y:S01]  /*4a30*/  ULDC.64 UR12, c[0x0][0x3e0] ;  /* 0x0000f800000c7ab9 */ /* 0x000fe20000000a00 */
[----:B------:R-:W-:Y:S01]  /*4a40*/  @!P2 FADD.FTZ R43, R43, 1 ;  /* 0x3f8000002b2ba421 */ /* 0x000fe20000010000 */
[----:B------:R-:W-:Y:S02]  /*4a50*/  BSSY B0, `(.L_x_10482) ;  /* 0x000002f000007945 */ /* 0x000fe40003800000 */
[----:B------:R-:W-:Y:S01]  /*4a60*/  IADD3.X R37, R41, UR8, R37, P5, !PT ;  /* 0x0000000829257c10 */ /* 0x000fe2000affe425 */
[----:B------:R-:W3:Y:S01]  /*4a70*/  @!P2 MUFU.RCP R38, R43 ;  /* 0x0000002b0026a308 */ /* 0x000ee20000001000 */
[----:B------:R-:W-:-:S02]  /*4a80*/  IADD3 R41, P6, R65, UR12, RZ ;  /* 0x0000000c41297c10 */ /* 0x000fc4000ffde0ff */
[----:B------:R-:W-:Y:S02]  /*4a90*/  ISETP.GE.AND P5, PT, R24, R57, PT ;  /* 0x000000391800720c */ /* 0x000fe40003fa6270 */
[----:B0-----:R-:W-:Y:S02]  /*4aa0*/  IADD3.X R42, R67, UR13, RZ, P6, !PT ;  /* 0x0000000d432a7c10 */ /* 0x001fe4000b7fe4ff */
[----:B------:R-:W-:Y:S01]  /*4ab0*/  LEA R36, P6, R40, R41, 0x2 ;  /* 0x0000002928247211 */ /* 0x000fe200078c10ff */
[----:B--2---:R-:W-:-:S03]  /*4ac0*/  @!P0 FMUL.FTZ R46, R46, R39 ;  /* 0x000000272e2e8220 */ /* 0x004fc60000410000 */
[----:B------:R-:W-:Y:S02]  /*4ad0*/  LEA.HI.X R37, R40, R42, R37, 0x2, P6 ;  /* 0x0000002a28257211 */ /* 0x000fe400030f1425 */
[----:B------:R-:W0:Y:S03]  /*4ae0*/  LDC.64 R40, c[0x0][0x3a8] ;  /* 0x0000ea00ff287b82 */ /* 0x000e260000000a00 */
[----:B------:R-:W-:Y:S01]  /*4af0*/  @!P5 STG.E desc[UR10][R36.64+-0x180], R51 ;  /* 0xfffe80332400d986 */ /* 0x000fe2000c10190a */
[----:B---3--:R-:W-:-:S03]  /*4b00*/  @!P2 FMUL.FTZ R47, R47, R38 ;  /* 0x000000262f2fa220 */ /* 0x008fc60000410000 */
        /* <DEDUP_REMOVED lines=35> */
.L_x_10483:
[----:B------:R-:W-:Y:S05]  /*4d40*/  BSYNC B0 ;  /* 0x0000000000007941 */ /* 0x000fea0003800000 */
.L_x_10482:
        /* <DEDUP_REMOVED lines=11> */
[----:B------:R-:W-:-:S04]  /*4e00*/  IADD3 R39, P3, R36, UR7, RZ ;  /* 0x0000000724277c10 */ /* 0x000fc8000ff7e0ff */
[----:B------:R-:W-:Y:S02]  /*4e10*/  IADD3.X R40, R41, UR8, R37, P3, !PT ;  /* 0x0000000829287c10 */ /* 0x000fe40009ffe425 */
[----:B0-----:R-:W-:-:S04]  /*4e20*/  IADD3 R38, P5, R65, R42, RZ ;  /* 0x0000002a41267210 */ /* 0x001fc80007fbe0ff */
[----:B------:R-:W-:Y:S02]  /*4e30*/  IADD3.X R67, R43, -0x1, R67, P5, P4 ;  /* 0xffffffff2b437810 */ /* 0x000fe40002fe8443 */
[----:B------:R-:W-:Y:S02]  /*4e40*/  ISETP.GT.AND P5, PT, R20, 0x1, PT ;  /* 0x000000011400780c */ /* 0x000fe40003fa4270 */
[----:B------:R-:W-:Y:S02]  /*4e50*/  LEA R36, P3, R39, R38, 0x2 ;  /* 0x0000002627247211 */ /* 0x000fe400078610ff */
[----:B------:R-:W-:Y:S02]  /*4e60*/  IADD3 R13, P4, R13, -0x200, RZ ;  /* 0xfffffe000d0d7810 */ /* 0x000fe40007f9e0ff */
[----:B------:R-:W-:Y:S02]  /*4e70*/  LEA.HI.X R37, R39, R67, R40, 0x2, P3 ;  /* 0x0000004327257211 */ /* 0x000fe400018f1428 */
[----:B------:R-:W-:-:S02]  /*4e80*/  IADD3 R6, P3, R6, -0x200, RZ ;  /* 0xfffffe0006067810 */ /* 0x000fc40007f7e0ff */
        /* <DEDUP_REMOVED lines=13> */
.L_x_10452:
        /* <DEDUP_REMOVED lines=26> */
.L_x_10486:
[----:B------:R-:W-:Y:S05]  /*5100*/  BSYNC B0 ;  /* 0x0000000000007941 */ /* 0x000fea0003800000 */
.L_x_10485:
        /* <DEDUP_REMOVED lines=29> */
.L_x_10488:
[----:B------:R-:W4:Y:S02]  /*52e0*/  S2R R9, SR_TID.X ;  /* 0x0000000000097919 */ /* 0x000f240000002100 */
.L_x_10489:
[----:B------:R-:W-:Y:S05]  /*52f0*/  BSYNC B0 ;  /* 0x0000000000007941 */ /* 0x000fea0003800000 */
.L_x_10487:
[----:B------:R-:W-:Y:S02]  /*5300*/  ULDC UR12, c[0x0][0x21c] ;  /* 0x00008700000c7ab9 */ /* 0x000fe40000000800 */
[----:B----4-:R-:W-:-:S13]  /*5310*/  ISETP.GE.AND P0, PT, R9, UR12, PT ;  /* 0x0000000c09007c0c */ /* 0x010fda000bf06270 */
[----:B------:R-:W-:Y:S05]  /*5320*/  @P0 EXIT ;  /* 0x000000000000094d */ /* 0x000fea0003800000 */
[----:B------:R-:W4:Y:S01]  /*5330*/  S2UR UR5, SR_CgaCtaId ;  /* 0x00000000000579c3 */ /* 0x000f220000008800 */
[----:B------:R-:W-:Y:S01]  /*5340*/  ULDC.64 UR6, c[0x0][0x338] ;  /* 0x0000ce0000067ab9 */ /* 0x000fe20000000a00 */
[----:B------:R-:W-:Y:S01]  /*5350*/  UMOV UR4, 0x400 ;  /* 0x0000040000047882 */ /* 0x000fe20000000000 */
[----:B------:R-:W-:Y:S01]  /*5360*/  IMAD R5, R3, UR6, RZ ;  /* 0x0000000603057c24 */ /* 0x000fe2000f8e02ff */
[----:B------:R-:W-:Y:S01]  /*5370*/  ULDC.64 UR8, c[0x0][0x3c0] ;  /* 0x0000f00000087ab9 */ /* 0x000fe20000000a00 */
[----:B-----5:R-:W-:-:S04]  /*5380*/  IMAD.WIDE.U32 R2, R0, UR6, RZ ;  /* 0x0000000600027c25 */ /* 0x020fc8000f8e00ff */
[----:B------:R-:W-:Y:S01]  /*5390*/  IMAD R5, R0, UR7, R5 ;  /* 0x0000000700057c24 */ /* 0x000fe2000f8e0205 */
[----:B------:R-:W-:-:S03]  /*53a0*/  ULDC.64 UR6, c[0x0][0x340] ;  /* 0x0000d00000067ab9 */ /* 0x000fc60000000a00 */
[----:B--2---:R-:W-:Y:S01]  /*53b0*/  IMAD.IADD R13, R3, 0x1, R5 ;  /* 0x00000001030d7824 */ /* 0x004fe200078e0205 */
[----:B----4-:R-:W-:-:S03]  /*53c0*/  ULEA UR4, UR5, UR4, 0x18 ;  /* 0x0000000405047291 */ /* 0x010fc6000f8ec03f */
[----:B------:R-:W-:-:S09]  /*53d0*/  ULDC UR5, c[0x0][0x0] ;  /* 0x0000000000057ab9 */ /* 0x000fd20000000800 */
.L_x_10490:
[----:B------:R-:W-:Y:S02]  /*53e0*/  LEA R0, R9, UR4, 0x2 ;  /* 0x0000000409007c11 */ /* 0x000fe4000f8e10ff */
[----:B------:R-:W-:Y:S02]  /*53f0*/  SHF.R.S32.HI R4, RZ, 0x1f, R9 ;  /* 0x0000001fff047819 */ /* 0x000fe40000011409 */
[----:B------:R-:W-:Y:S01]  /*5400*/  MOV R5, R13 ;  /* 0x0000000d00057202 */ /* 0x000fe20000000f00 */
[----:B--2---:R-:W2:Y:S02]  /*5410*/  LDS R11, [R0+0x1ab8] ;  /* 0x001ab800000b7984 */ /* 0x004ea40000000800 */
[----:B---3--:R-:W-:Y:S01]  /*5420*/  IMAD R6, R4, UR6, RZ ;  /* 0x0000000604067c24 */ /* 0x008fe2000f8e02ff */
        /* <DEDUP_REMOVED lines=8> */
[----:B--2---:R2:W-:Y:S10]  /*54b0*/  REDG.E.ADD.F32.FTZ.RN.STRONG.GPU desc[UR10][R6.64], R11 ;  /* 0x0000000b060079a6 */ /* 0x0045f4000c10f38a */
[----:B------:R-:W-:Y:S05]  /*54c0*/  @!P0 BRA `(.L_x_10490) ;  /* 0xfffffffc00c48947 */ /* 0x000fea000383ffff */
[----:B------:R-:W-:Y:S05]  /*54d0*/  EXIT ;  /* 0x000000000000794d */ /* 0x000fea0003800000 */
.L_x_10491:
        /* <DEDUP_REMOVED lines=10> */
.L_x_11055:


//--------------------- .text._Z25selective_scan_bwd_kernelI32Selective_Scan_bwd_kernel_traitsILi32ELi4ELb1ELb0ELb0ELb0ELb0EffEEv12SSMParamsBwd --------------------------
	.section	.text._Z25selective_scan_bwd_kernelI32Selective_Scan_bwd_kernel_traitsILi32ELi4ELb1ELb0ELb0ELb0ELb0EffEEv12SSMParamsBwd,"ax",@progbits
	.align	128
        .global         _Z25selective_scan_bwd_kernelI32Selective_Scan_bwd_kernel_traitsILi32ELi4ELb1ELb0ELb0ELb0ELb0EffEEv12SSMParamsBwd
        .type           _Z25selective_scan_bwd_kernelI32Selective_Scan_bwd_kernel_traitsILi32ELi4ELb1ELb0ELb0ELb0ELb0EffEEv12SSMParamsBwd,@function
        .size           _Z25selective_scan_bwd_kernelI32Selective_Scan_bwd_kernel_traitsILi32ELi4ELb1ELb0ELb0ELb0ELb0EffEEv12SSMParamsBwd,(.L_x_11056 - _Z25selective_scan_bwd_kernelI32Selective_Scan_bwd_kernel_traitsILi32ELi4ELb1ELb0ELb0ELb0ELb0EffEEv12SSMParamsBwd)
        .other          _Z25selective_scan_bwd_kernelI32Selective_Scan_bwd_kernel_traitsILi32ELi4ELb1ELb0ELb0ELb0ELb0EffEEv12SSMParamsBwd,@"STO_CUDA_ENTRY STV_DEFAULT"
_Z25selective_scan_bwd_kernelI32Selective_Scan_bwd_kernel_traitsILi32ELi4ELb1ELb0ELb0ELb0ELb0EffEEv12SSMParamsBwd:
.text._Z25selective_scan_bwd_kernelI32Selective_Scan_bwd_kernel_traitsILi32ELi4ELb1ELb0ELb0ELb0ELb0EffEEv12SSMParamsBwd:
[----:B------:R-:W-:Y:S08]  /*0000*/  LDC R1, c[0x0][0x28] ;  /* 0x00000a00ff017b82 */ /* 0x000ff00000000800 */
[----:B------:R-:W0:Y:S01]  /*0010*/  LDC.64 R2, c[0x0][0x2e8] ;  /* 0x0000ba00ff027b82 */ /* 0x000e220000000a00 */
[----:B------:R-:W1:Y:S01]  /*0020*/  S2R R67, SR_CTAID.Y ;  /* 0x0000000000437919 */ /* 0x000e620000002600 */
[----:B------:R-:W-:Y:S01]  /*0030*/  ULDC.64 UR8, c[0x0][0x280] ;  /* 0x0000a00000087ab9 */ /* 0x000fe20000000a00 */
[----:B------:R-:W-:Y:S01]  /*0040*/  HFMA2.MMA R58, -RZ, RZ, 0, 0 ;  /* 0x00000000ff3a7435 */ /* 0x000fe200000001ff */
        /* <DEDUP_REMOVED lines=70> */
[----:B------:R-:W-:Y:S02]  /*04b0*/  @P2 LEA R24, P4, R67, R16, 0x2 ;  /* 0x0000001043182211 */ /* 0x000fe400078810ff */
        /* <DEDUP_REMOVED lines=12> */
[----:B------:R-:W-:Y:S01]  /*0580*/  IMAD.WIDE.U32 R30, R67, UR4, RZ ;  /* 0x00000004431e7c25 */ /* 0x000fe2000f8e00ff */
[----:B------:R-:W-:-:S03]  /*0590*/  HFMA2.MMA R63, -RZ, RZ, 0, 0 ;  /* 0x00000000ff3f7435 */ /* 0x000fc600000001ff */
[----:B------:R-:W-:Y:S01]  /*05a0*/  IMAD R59, R67, UR5, R8 ;  /* 0x00000005433b7c24 */ /* 0x000fe2000f8e0208 */
[----:B------:R-:W-:Y:S01]  /*05b0*/  LEA.HI.X R43, R5, R43, R2, 0x2, P2 ;  /* 0x0000002b052b7211 */ /* 0x000fe200010f1402 */
[----:B------:R-:W-:Y:S01]  /*05c0*/  @P0 IMAD.WIDE R28, R3, 0x8, R28 ;  /* 0x00000008031c0825 */ /* 0x000fe200078e021c */
[----:B------:R-:W-:Y:S02]  /*05d0*/  MOV R61, RZ ;  /* 0x000000ff003d7202 */ /* 0x000fe40000000f00 */
[----:B------:R-:W-:Y:S02]  /*05e0*/  @!P0 CS2R R28, SRZ ;  /* 0x00000000001c8805 */ /* 0x000fe4000001ff00 */
[----:B------:R-:W-:Y:S01]  /*05f0*/  IADD3 R59, R31, R59, RZ ;  /* 0x0000003b1f3b7210 */ /* 0x000fe20007ffe0ff */
[----:B------:R-:W-:Y:S06]  /*0600*/  @!P1 BRA `(.L_x_10492) ;  /* 0x00000018002c9947 */ /* 0x000fec0003800000 */
[----:B------:R-:W0:Y:S01]  /*0610*/  S2UR UR5, SR_CgaCtaId ;  /* 0x00000000000579c3 */ /* 0x000e220000008800 */
[----:B------:R-:W1:Y:S01]  /*0620*/  S2R R56, SR_TID.X ;  /* 0x0000000000387919 */ /* 0x000e620000002100 */
[----:B------:R-:W-:Y:S01]  /*0630*/  ULDC.64 UR6, c[0x0][0x248] ;  /* 0x0000920000067ab9 */ /* 0x000fe20000000a00 */
[----:B------:R-:W-:Y:S01]  /*0640*/  ULDC.64 UR8, c[0x0][0x230] ;  /* 0x00008c0000087ab9 */ /* 0x000fe20000000a00 */
[C---:B------:R-:W-:Y:S01]  /*0650*/  IMAD R0, R60.reuse, UR6, RZ ;  /* 0x000000063c007c24 */ /* 0x040fe2000f8e02ff */
[----:B------:R-:W2:Y:S01]  /*0660*/  S2R R57, SR_LANEID ;  /* 0x0000000000397919 */ /* 0x000ea20000000000 */
[----:B------:R-:W-:Y:S01]  /*0670*/  IMAD R2, R60, UR8, RZ ;  /* 0x000000083c027c24 */ /* 0x000fe2000f8e02ff */
[----:B------:R-:W-:Y:S01]  /*0680*/  UMOV UR4, 0x400 ;  /* 0x0000040000047882 */ /* 0x000fe20000000000 */
[----:B------:R-:W3:Y:S01]  /*0690*/  LDC.64 R10, c[0x0][0x2d8] ;  /* 0x0000b600ff0a7b82 */ /* 0x000ee20000000a00 */
[----:B------:R-:W-:Y:S01]  /*06a0*/  IMAD.WIDE.U32 R48, R67, UR6, RZ ;  /* 0x0000000643307c25 */ /* 0x000fe2000f8e00ff */
[----:B------:R-:W-:-:S02]  /*06b0*/  MOV R61, RZ ;  /* 0x000000ff003d7202 */ /* 0x000fc40000000f00 */
[----:B------:R-:W-:Y:S01]  /*06c0*/  MOV R63, RZ ;  /* 0x000000ff003f7202 */ /* 0x000fe20000000f00 */
[C---:B------:R-:W-:Y:S02]  /*06d0*/  IMAD R3, R67.reuse, UR7, R0 ;  /* 0x0000000743037c24 */ /* 0x040fe4000f8e0200 */
[C---:B------:R-:W-:Y:S01]  /*06e0*/  IMAD.WIDE.U32 R46, R67.reuse, UR8, RZ ;  /* 0x00000008432e7c25 */ /* 0x040fe2000f8e00ff */
[----:B------:R-:W4:Y:S03]  /*06f0*/  LDC.64 R12, c[0x0][0x2d0] ;  /* 0x0000b400ff0c7b82 */ /* 0x000f260000000a00 */
[----:B------:R-:W-:Y:S01]  /*0700*/  IMAD R5, R67, UR9, R2 ;  /* 0x0000000943057c24 */ /* 0x000fe2000f8e0202 */
[----:B------:R-:W-:Y:S02]  /*0710*/  IADD3 R2, R49, R3, RZ ;  /* 0x0000000331027210 */ /* 0x000fe40007ffe0ff */
[----:B------:R-:W-:-:S02]  /*0720*/  MOV R49, R4 ;  /* 0x0000000400317202 */ /* 0x000fc40000000f00 */
[----:B------:R-:W2:Y:S01]  /*0730*/  LDC.64 R8, c[0x0][0x2e0] ;  /* 0x0000b800ff087b82 */ /* 0x000ea20000000a00 */
[----:B0-----:R-:W-:Y:S01]  /*0740*/  ULEA UR4, UR5, UR4, 0x18 ;  /* 0x0000000405047291 */ /* 0x001fe2000f8ec03f */
[----:B------:R-:W-:Y:S01]  /*0750*/  IADD3 R0, R47, R5, RZ ;  /* 0x000000052f007210 */ /* 0x000fe20007ffe0ff */
[----:B------:R-:W-:-:S04]  /*0760*/  IMAD.MOV.U32 R47, RZ, RZ, R6 ;  /* 0x000000ffff2f7224 */ /* 0x000fc800078e0006 */
[----:B------:R-:W-:Y:S01]  /*0770*/  MOV R42, UR4 ;  /* 0x00000004002a7c02 */ /* 0x000fe20008000f00 */
[----:B------:R-:W0:Y:S01]  /*0780*/  LDC R50, c[0x0][0x224] ;  /* 0x00008900ff327b82 */ /* 0x000e220000000800 */
[----:B---3--:R-:W-:Y:S02]  /*0790*/  LEA R55, P1, R48, R10, 0x2 ;  /* 0x0000000a30377211 */ /* 0x008fe400078210ff */
[----:B-1----:R-:W-:Y:S02]  /*07a0*/  LOP3.LUT R91, R56, 0x1f, RZ, 0xc0, !PT ;  /* 0x0000001f385b7812 */ /* 0x002fe400078ec0ff */
[----:B------:R-:W-:Y:S02]  /*07b0*/  LEA.HI.X R48, R48, R11, R2, 0x2, P1 ;  /* 0x0000000b30307211 */ /* 0x000fe400008f1402 */
[----:B------:R-:W-:Y:S02]  /*07c0*/  SHF.R.S32.HI R41, RZ, 0x1f, R56 ;  /* 0x0000001fff297819 */ /* 0x000fe40000011438 */
[----:B----4-:R-:W-:-:S02]  /*07d0*/  LEA R54, P2, R46, R12, 0x2 ;  /* 0x0000000c2e367211 */ /* 0x010fc400078410ff */
[----:B------:R-:W-:Y:S02]  /*07e0*/  LEA R90, R56, R42, 0x2 ;  /* 0x0000002a385a7211 */ /* 0x000fe400078e10ff */
[----:B------:R-:W-:Y:S02]  /*07f0*/  LEA.HI.X R46, R46, R13, R0, 0x2, P2 ;  /* 0x0000000d2e2e7211 */ /* 0x000fe400010f1400 */
[----:B--2---:R-:W-:-:S04]  /*0800*/  LEA R52, P0, R30, R8, 0x2 ;  /* 0x000000081e347211 */ /* 0x004fc800078010ff */
[----:B------:R-:W-:-:S09]  /*0810*/  LEA.HI.X R44, R30, R9, R59, 0x2, P0 ;  /* 0x000000091e2c7211 */ /* 0x000fd200000f143b */
.L_x_10499:
[----:B------:R-:W-:Y:S01]  /*0820*/  BAR.SYNC.DEFER_BLOCKING 0x0 ;  /* 0x0000000000007b1d */ /* 0x000fe20000010000 */
[C---:B------:R-:W-:Y:S02]  /*0830*/  SHF.L.U32 R40, R56.reuse, 0x4, RZ ;  /* 0x0000000438287819 */ /* 0x040fe400000006ff */
[----:B------:R-:W-:Y:S02]  /*0840*/  SHF.L.U64.HI R0, R56, 0x4, R41 ;  /* 0x0000000438007819 */ /* 0x000fe40000010229 */
[----:B------:R-:W-:Y:S01]  /*0850*/  IADD3 R4, P0, R53, R40, RZ ;  /* 0x0000002835047210 */ /* 0x000fe20007f1e0ff */
[----:B------:R-:W-:Y:S02]  /*0860*/  IMAD R62, R57, 0x10, R42 ;  /* 0x00000010393e7824 */ /* 0x000fe400078e022a */
[----:B-1----:R-:W1:Y:S01]  /*0870*/  LDC R32, c[0x0][0x21c] ;  /* 0x00008700ff207b82 */ /* 0x002e620000000800 */
[----:B------:R-:W-:-:S06]  /*0880*/  IADD3.X R5, R51, R0, RZ, P0, !PT ;  /* 0x0000000033057210 */ /* 0x000fcc00007fe4ff */
[----:B------:R-:W2:Y:S01]  /*0890*/  LDG.E.128 R4, desc[UR12][R4.64] ;  /* 0x0000000c04047981 */ /* 0x000ea2000c1e1d00 */
[----:B------:R-:W-:-:S04]  /*08a0*/  IADD3 R12, P0, R49, R40, RZ ;  /* 0x00000028310c7210 */ /* 0x000fc80007f1e0ff */
[----:B------:R-:W-:Y:S01]  /*08b0*/  IADD3.X R13, R47, R0, RZ, P0, !PT ;  /* 0x000000002f0d7210 */ /* 0x000fe200007fe4ff */
[----:B--2---:R-:W-:Y:S01]  /*08c0*/  STS.128 [R62], R4 ;  /* 0x000000043e007388 */ /* 0x004fe20000000c00 */
[----:B------:R-:W-:-:S03]  /*08d0*/  NOP ;  /* 0x0000000000007918 */ /* 0x000fc60000000000 */
[----:B------:R-:W-:Y:S01]  /*08e0*/  LDS.128 R8, [R62] ;  /* 0x000000003e087984 */ /* 0x000fe20000000c00 */
[----:B------:R-:W-:Y:S06]  /*08f0*/  BAR.SYNC.DEFER_BLOCKING 0x0 ;  /* 0x0000000000007b1d */ /* 0x000fec0000010000 */
[----:B------:R-:W2:Y:S01]  /*0900*/  LDG.E.128 R12, desc[UR12][R12.64] ;  /* 0x0000000c0c0c7981 */ /* 0x000ea2000c1e1d00 */
[----:B------:R-:W-:-:S04]  /*0910*/  IADD3 R20, P0, R45, R40, RZ ;  /* 0x000000282d147210 */ /* 0x000fc80007f1e0ff */
[----:B------:R-:W-:Y:S01]  /*0920*/  IADD3.X R21, R43, R0, RZ, P0, !PT ;  /* 0x000000002b157210 */ /* 0x000fe200007fe4ff */
[----:B--2---:R2:W-:Y:S01]  /*0930*/  STS.128 [R62], R12 ;  /* 0x0000000c3e007388 */ /* 0x0045e20000000c00 */
[----:B------:R-:W-:-:S03]  /*0940*/  NOP ;  /* 0x0000000000007918 */ /* 0x000fc60000000000 */
[----:B------:R-:W-:Y:S01]  /*0950*/  LDS.128 R16, [R62] ;  /* 0x000000003e107984 */ /* 0x000fe20000000c00 */
[----:B------:R-:W-:Y:S06]  /*0960*/  BAR.SYNC.DEFER_BLOCKING 0x0 ;  /* 0x0000000000007b1d */ /* 0x000fec0000010000 */
[----:B------:R-:W3:Y:S01]  /*0970*/  LDG.E.128 R20, desc[UR12][R20.64] ;  /* 0x0000000c14147981 */ /* 0x000ee2000c1e1d00 */
[----:B-1----:R-:W-:Y:S02]  /*0980*/  ISETP.GE.AND P0, PT, R32, 0x1, PT ;  /* 0x000000012000780c */ /* 0x002fe40003f06270 */
[----:B--2---:R-:W-:-:S02]  /*0990*/  CS2R R14, SRZ ;  /* 0x00000000000e7805 */ /* 0x004fc4000001ff00 */
[----:B------:R-:W-:Y:S01]  /*09a0*/  CS2R R12, SRZ ;  /* 0x00000000000c7805 */ /* 0x000fe2000001ff00 */
[----:B---3--:R-:W-:Y:S01]  /*09b0*/  STS.128 [R62], R20 ;  /* 0x000000143e007388 */ /* 0x008fe20000000c00 */
[----:B------:R-:W-:-:S03]  /*09c0*/  NOP ;  /* 0x0000000000007918 */ /* 0x000fc60000000000 */
[----:B------:R-:W1:Y:S02]  /*09d0*/  LDS.128 R4, [R62] ;  /* 0x000000003e047984 */ /* 0x000e640000000c00 */
[----:B-1----:R-:W-:Y:S01]  /*09e0*/  FFMA.FTZ R2, R8, R4, R63 ;  /* 0x0000000408027223 */ /* 0x002fe2000001003f */
        /* <DEDUP_REMOVED lines=13> */
[----:B------:R-:W-:Y:S01]  /*0ac0*/  FADD.FTZ R37, R18, R65 ;  /* 0x0000004112257221 */ /* 0x000fe20000010000 */
[----:B------:R-:W-:Y:S01]  /*0ad0*/  IMAD R3, R3, R32, RZ ;  /* 0x0000002003037224 */ /* 0x000fe200078e02ff */
[----:B------:R-:W-:Y:S01]  /*0ae0*/  LEA.HI R2, R12, R12, RZ, 0x1 ;  /* 0x0000000c0c027211 */ /* 0x000fe200078f08ff */
[----:B------:R-:W-:Y:S01]  /*0af0*/  IMAD.MOV.U32 R72, RZ, RZ, R48 ;  /* 0x000000ffff487224 */ /* 0x000fe200078e0030 */
[----:B------:R-:W-:Y:S01]  /*0b00*/  MOV R77, R54 ;  /* 0x00000036004d7202 */ /* 0x000fe20000000f00 */
[----:B------:R-:W-:Y:S01]  /*0b10*/  IMAD.WIDE R78, R3, 0x8, R28 ;  /* 0x00000008034e7825 */ /* 0x000fe200078e021c */
[----:B------:R-:W-:Y:S01]  /*0b20*/  LOP3.LUT R13, R2, 0xfffffe, RZ, 0xc0, !PT ;  /* 0x00fffffe020d7812 */ /* 0x000fe200078ec0ff */
[----:B------:R-:W1:Y:S01]  /*0b30*/  LDC.64 R32, c[0x0][0x250] ;  /* 0x00009400ff207b82 */ /* 0x000e620000000a00 */
[----:B------:R-:W-:-:S02]  /*0b40*/  MOV R74, R46 ;  /* 0x0000002e004a7202 */ /* 0x000fc40000000f00 */
[----:B------:R-:W-:Y:S02]  /*0b50*/  CS2R R14, SRZ ;  /* 0x00000000000e7805 */ /* 0x000fe4000001ff00 */
[----:B------:R-:W-:Y:S02]  /*0b60*/  IADD3 R76, R12, -R13, RZ ;  /* 0x8000000d0c4c7210 */ /* 0x000fe40007ffe0ff */
[----:B------:R-:W-:Y:S02]  /*0b70*/  CS2R R12, SRZ ;  /* 0x00000000000c7805 */ /* 0x000fe4000001ff00 */
[----:B------:R-:W-:Y:S01]  /*0b80*/  MOV R73, R55 ;  /* 0x0000003700497202 */ /* 0x000fe20000000f00 */
[----:B------:R-:W-:Y:S01]  /*0b90*/  FMUL.FTZ R66, R8, R39 ;  /* 0x0000002708427220 */ /* 0x000fe20000410000 */
[----:B------:R-:W-:Y:S01]  /*0ba0*/  MOV R71, R52 ;  /* 0x0000003400477202 */ /* 0x000fe20000000f00 */
[----:B------:R-:W2:Y:S01]  /*0bb0*/  LDC.64 R2, c[0x0][0x238] ;  /* 0x00008e00ff027b82 */ /* 0x000ea20000000a00 */
[----:B------:R-:W-:Y:S01]  /*0bc0*/  MOV R70, R44 ;  /* 0x0000002c00467202 */ /* 0x000fe20000000f00 */
[----:B------:R-:W-:Y:S01]  /*0bd0*/  FMUL.FTZ R64, R10, R37 ;  /* 0x000000250a407220 */ /* 0x000fe20000410000 */
[-C--:B------:R-:W-:Y:S01]  /*0be0*/  MOV R69, R42.reuse ;  /* 0x0000002a00457202 */ /* 0x080fe20000000f00 */
[----:B------:R-:W-:Y:S01]  /*0bf0*/  UMOV UR4, URZ ;  /* 0x0000003f00047c82 */ /* 0x000fe20008000000 */
[----:B------:R-:W-:Y:S01]  /*0c00*/  MOV R68, R42 ;  /* 0x0000002a00447202 */ /* 0x000fe20000000f00 */
[----:B------:R-:W-:Y:S01]  /*0c10*/  ULDC UR5, c[0x0][0x224] ;  /* 0x0000890000057ab9 */ /* 0x000fe20000000800 */
[----:B0-----:R-:W-:Y:S01]  /*0c20*/  SHF.L.U64.HI R35, R34, 0x2, R35 ;  /* 0x0000000222237819 */ /* 0x001fe20000010223 */
[----:B------:R-:W0:Y:S01]  /*0c30*/  LDC R75, c[0x0][0x224] ;  /* 0x00008900ff4b7b82 */ /* 0x000e220000000800 */
[----:B------:R-:W-:-:S07]  /*0c40*/  SHF.L.U32 R76, R76, 0x8, RZ ;  /* 0x000000084c4c7819 */ /* 0x000fce00000006ff */
[----:B------:R-:W3:Y:S01]  /*0c50*/  LDC R101, c[0x0][0x21c] ;  /* 0x00008700ff657b82 */ /* 0x000ee20000000800 */
[----:B-1----:R-:W-:Y:S02]  /*0c60*/  SHF.L.U64.HI R33, R32, 0x2, R33 ;  /* 0x0000000220217819 */ /* 0x002fe40000010221 */
[----:B--2---:R-:W-:-:S07]  /*0c70*/  SHF.L.U64.HI R81, R2, 0x2, R3 ;  /* 0x0000000202517819 */ /* 0x004fce0000010203 */
.L_x_10498:
[----:B0-----:R-:W-:Y:S02]  /*0c80*/  MOV R36, R77 ;  /* 0x0000004d00247202 */ /* 0x001fe40000000f00 */
[----:B------:R-:W-:-:S05]  /*0c90*/  MOV R37, R74 ;  /* 0x0000004a00257202 */ /* 0x000fca0000000f00 */
[----:B------:R1:W2:Y:S01]  /*0ca0*/  LDG.E R80, desc[UR12][R36.64] ;  /* 0x0000000c24507981 */ /* 0x0002a2000c1e1900 */
[----:B------:R-:W-:Y:S01]  /*0cb0*/  FADD.FTZ R3, R16, R65 ;  /* 0x0000004110037221 */ /* 0x000fe20000010000 */
[C---:B------:R-:W-:Y:S02]  /*0cc0*/  ISETP.NE.AND P1, PT, R56.reuse, RZ, PT ;  /* 0x000000ff3800720c */ /* 0x040fe40003f25270 */
[----:B------:R-:W-:Y:S02]  /*0cd0*/  IADD3 R85, R56, 0x200, RZ ;  /* 0x0000020038557810 */ /* 0x000fe40007ffe0ff */
[----:B------:R-:W-:Y:S02]  /*0ce0*/  ISETP.GT.AND P0, PT, R50, 0x1, PT ;  /* 0x000000013200780c */ /* 0x000fe40003f04270 */
[----:B------:R-:W-:Y:S01]  /*0cf0*/  SEL R85, R76, R85, !P1 ;  /* 0x000000554c557207 */ /* 0x000fe20004800000 */
[----:B-1----:R-:W-:Y:S01]  /*0d00*/  IMAD.MOV.U32 R36, RZ, RZ, R71 ;  /* 0x000000ffff247224 */ /* 0x002fe200078e0047 */
[----:B------:R-:W-:-:S02]  /*0d10*/  MOV R37, R70 ;  /* 0x0000004600257202 */ /* 0x000fc40000000f00 */
[----:B------:R-:W-:-:S03]  /*0d20*/  LEA R92, R85, R42, 0x2 ;  /* 0x0000002a555c7211 */ /* 0x000fc600078e10ff */
[----:B------:R1:W4:Y:S02]  /*0d30*/  LDG.E R38, desc[UR12][R36.64] ;  /* 0x0000000c24267981 */ /* 0x000324000c1e1900 */
[----:B-1----:R-:W-:Y:S02]  /*0d40*/  MOV R36, R73 ;  /* 0x0000004900247202 */ /* 0x002fe40000000f00 */
[----:B------:R-:W-:-:S05]  /*0d50*/  MOV R37, R72 ;  /* 0x0000004800257202 */ /* 0x000fca0000000f00 */
[----:B------:R1:W4:Y:S01]  /*0d60*/  LDG.E R93, desc[UR12][R36.64] ;  /* 0x0000000c245d7981 */ /* 0x000322000c1e1900 */
[----:B------:R-:W-:Y:S01]  /*0d70*/  ISETP.EQ.AND P0, PT, R91, RZ, P0 ;  /* 0x000000ff5b00720c */ /* 0x000fe20000702270 */
[----:B------:R-:W-:-:S12]  /*0d80*/  HFMA2.MMA R88, -RZ, RZ, 0, 0 ;  /* 0x00000000ff587435 */ /* 0x000fd800000001ff */
[----:B-1----:R-:W-:Y:S01]  /*0d90*/  @P0 MOV R36, R78 ;  /* 0x0000004e00240202 */ /* 0x002fe20000000f00 */
[----:B------:R-:W-:Y:S02]  /*0da0*/  @P0 IMAD.MOV.U32 R37, RZ, RZ, R79 ;  /* 0x000000ffff250224 */ /* 0x000fe400078e004f */
[----:B--2---:R-:W-:-:S04]  /*0db0*/  FMUL.FTZ R39, R80, 1.4426950216293334961 ;  /* 0x3fb8aa3b50277820 */ /* 0x004fc80000410000 */
[----:B------:R-:W-:-:S06]  /*0dc0*/  FMUL.FTZ R83, R3, R39 ;  /* 0x0000002703537220 */ /* 0x000fcc0000410000 */
[----:B------:R-:W1:Y:S02]  /*0dd0*/  MUFU.EX2 R83, R83 ;  /* 0x0000005300537308 */ /* 0x000e640000000800 */
[----:B-1----:R1:W-:Y:S01]  /*0de0*/  STS [R92+0x448], R83 ;  /* 0x000448535c007388 */ /* 0x0023e20000000800 */
[----:B------:R-:W-:Y:S06]  /*0df0*/  BAR.SYNC.DEFER_BLOCKING 0x0 ;  /* 0x0000000000007b1d */ /* 0x000fec0000010000 */
[----:B------:R1:W5:Y:S01]  /*0e00*/  @P0 LDG.E R88, desc[UR12][R36.64+0x4] ;  /* 0x0000040c24580981 */ /* 0x000362000c1e1900 */
[----:B------:R-:W-:Y:S01]  /*0e10*/  ISETP.NE.AND P2, PT, R56, 0x1f, PT ;  /* 0x0000001f3800780c */ /* 0x000fe20003f45270 */
[----:B------:R-:W-:-:S12]  /*0e20*/  FADD.FTZ R82, R19, R65 ;  /* 0x0000004113527221 */ /* 0x000fd80000010000 */
[----:B------:R1:W2:Y:S01]  /*0e30*/  @P2 LDS R100, [R90+0xc4c] ;  /* 0x000c4c005a642984 */ /* 0x0002a20000000800 */
[----:B------:R-:W-:Y:S01]  /*0e40*/  FMUL.FTZ R85, R82, R39 ;  /* 0x0000002752557220 */ /* 0x000fe20000410000 */
[--C-:B------:R-:W-:Y:S01]  /*0e50*/  FADD.FTZ R86, R17, R65.reuse ;  /* 0x0000004111567221 */ /* 0x100fe20000010000 */
[----:B------:R-:W-:-:S03]  /*0e60*/  FADD.FTZ R84, R18, R65 ;  /* 0x0000004112547221 */ /* 0x000fc60000010000 */
[-C--:B------:R-:W-:Y:S01]  /*0e70*/  FMUL.FTZ R87, R86, R39.reuse ;  /* 0x0000002756577220 */ /* 0x080fe20000410000 */
[----:B------:R-:W-:Y:S01]  /*0e80*/  FMUL.FTZ R89, R84, R39 ;  /* 0x0000002754597220 */ /* 0x000fe20000410000 */
[----:B------:R-:W0:Y:S01]  /*0e90*/  MUFU.EX2 R85, R85 ;  /* 0x0000005500557308 */ /* 0x000e220000000800 */
[----:B----4-:R-:W-:-:S07]  /*0ea0*/  FMUL.FTZ R38, R38, R93 ;  /* 0x0000005d26267220 */ /* 0x010fce0000410000 */
[----:B------:R-:W4:Y:S08]  /*0eb0*/  MUFU.EX2 R87, R87 ;  /* 0x0000005700577308 */ /* 0x000f300000000800 */
[----:B------:R-:W1:Y:S01]  /*0ec0*/  MUFU.EX2 R89, R89 ;  /* 0x0000005900597308 */ /* 0x000e620000000800 */
[-C--:B------:R-:W-:Y:S01]  /*0ed0*/  FMUL.FTZ R96, R6, R38.reuse ;  /* 0x0000002606607220 */ /* 0x080fe20000410000 */
[-C--:B------:R-:W-:Y:S01]  /*0ee0*/  FMUL.FTZ R95, R7, R38.reuse ;  /* 0x00000026075f7220 */ /* 0x080fe20000410000 */
[----:B------:R-:W-:Y:S01]  /*0ef0*/  BSSY B0, `(.L_x_10494) ;  /* 0x000000c000007945 */ /* 0x000fe20003800000 */
[----:B------:R-:W-:-:S02]  /*0f00*/  FMUL.FTZ R94, R5, R38 ;  /* 0x00000026055e7220 */ /* 0x000fc40000410000 */
[----:B0-----:R-:W-:Y:S01]  /*0f10*/  FFMA.FTZ R39, R85, R95, R96 ;  /* 0x0000005f55277223 */ /* 0x001fe20000010060 */
[----:B------:R-:W-:Y:S06]  /*0f20*/  @P2 BRA `(.L_x_10495) ;  /* 0x0000000000202947 */ /* 0x000fec0003800000 */
[----:B------:R-:W-:Y:S02]  /*0f30*/  ISETP.NE.AND P0, PT, R50, R75, PT ;  /* 0x0000004b3200720c */ /* 0x000fe40003f05270 */
[----:B--2---:R-:W-:-:S11]  /*0f40*/  MOV R100, 0x3f800000 ;  /* 0x3f80000000647802 */ /* 0x004fd60000000f00 */
[----:B-1----:R-:W-:-:S04]  /*0f50*/  @P0 LEA.HI R36, R50, R50, RZ, 0x1 ;  /* 0x0000003232240211 */ /* 0x002fc800078f08ff */
[----:B------:R-:W-:-:S04]  /*0f60*/  @P0 LOP3.LUT R37, R36, 0x3ffffe, RZ, 0xc0, !PT ;  /* 0x003ffffe24250812 */ /* 0x000fc800078ec0ff */
[----:B------:R-:W-:-:S04]  /*0f70*/  @P0 IADD3 R37, -R37, R50, RZ ;  /* 0x0000003225250210 */ /* 0x000fc80007ffe1ff */
[----:B------:R-:W-:-:S04]  /*0f80*/  @P0 LEA R37, R37, 0x448, 0xa ;  /* 0x0000044825250811 */ /* 0x000fc800078e50ff */
[----:B------:R-:W-:-:S05]  /*0f90*/  @P0 IADD3 R37, R37, R68, RZ ;  /* 0x0000004425250210 */ /* 0x000fca0007ffe0ff */
[----:B------:R0:W1:Y:S02]  /*0fa0*/  @P0 LDS R100, [R37] ;  /* 0x0000000025640984 */ /* 0x0000640000000800 */
.L_x_10495:
[----:B------:R-:W-:Y:S05]  /*0fb0*/  BSYNC B0 ;  /* 0x0000000000007941 */ /* 0x000fea0003800000 */
.L_x_10494:
[----:B-12---:R-:W-:Y:S01]  /*0fc0*/  FMUL.FTZ R36, R85, R100 ;  /* 0x0000006455247220 */ /* 0x006fe20000410000 */
[----:B------:R-:W-:Y:S01]  /*0fd0*/  FMUL.FTZ R98, R4, R38 ;  /* 0x0000002604627220 */ /* 0x000fe20000410000 */
[----:B------:R-:W-:Y:S01]  /*0fe0*/  FFMA.FTZ R39, R89, R39, R94 ;  /* 0x0000002759277223 */ /* 0x000fe2000001005e */
[----:B0-----:R-:W-:Y:S01]  /*0ff0*/  FMUL.FTZ R37, R9, R86 ;  /* 0x0000005609257220 */ /* 0x001fe20000410000 */
[----:B------:R-:W-:Y:S01]  /*1000*/  FMUL.FTZ R36, R89, R36 ;  /* 0x0000002459247220 */ /* 0x000fe20000410000 */
[----:B----4-:R-:W-:Y:S01]  /*1010*/  FMUL.FTZ R102, R83, R87 ;  /* 0x0000005753667220 */ /* 0x010fe20000410000 */
[C---:B------:R-:W-:Y:S01]  /*1020*/  FFMA.FTZ R93, R87.reuse, R39, R98 ;  /* 0x00000027575d7223 */ /* 0x040fe20000010062 */
[----:B------:R-:W-:Y:S01]  /*1030*/  FFMA.FTZ R38, R66, R87, R37 ;  /* 0x0000005742267223 */ /* 0x000fe20000010025 */
[----:B------:R-:W-:Y:S01]  /*1040*/  FMUL.FTZ R92, R87, R36 ;  /* 0x00000024575c7220 */ /* 0x000fe20000410000 */
[----:B------:R-:W-:Y:S01]  /*1050*/  FMUL.FTZ R36, R11, R82 ;  /* 0x000000520b247220 */ /* 0x000fe20000410000 */
[C---:B------:R-:W-:Y:S01]  /*1060*/  FMUL.FTZ R102, R89.reuse, R102 ;  /* 0x0000006659667220 */ /* 0x040fe20000410000 */
[----:B------:R-:W-:Y:S01]  /*1070*/  FFMA.FTZ R38, R89, R38, R64 ;  /* 0x0000002659267223 */ /* 0x000fe20000010040 */
[----:B------:R-:W0:Y:S01]  /*1080*/  SHFL.DOWN PT, R99, R93, 0x1, 0x1f ;  /* 0x08201f005d637f89 */ /* 0x000e2200000e0000 */
[----:B------:R-:W-:Y:S01]  /*1090*/  ISETP.NE.AND P3, PT, R91, 0x1f, PT ;  /* 0x0000001f5b00780c */ /* 0x000fe20003f65270 */
[C---:B------:R-:W-:Y:S01]  /*10a0*/  FMUL.FTZ R102, R85.reuse, R102 ;  /* 0x0000006655667220 */ /* 0x040fe20000410000 */
[----:B------:R-:W-:Y:S01]  /*10b0*/  FFMA.FTZ R103, R85, R38, R36 ;  /* 0x0000002655677223 */ /* 0x000fe20000010024 */
[----:B------:R-:W1:Y:S01]  /*10c0*/  SHFL.DOWN PT, R97, R92, 0x1, 0x1f ;  /* 0x08201f005c617f89 */ /* 0x000e6200000e0000 */
[----:B------:R-:W-:Y:S01]  /*10d0*/  ISETP.GE.AND P0, PT, R57, 0x1, PT ;  /* 0x000000013900780c */ /* 0x000fe20003f06270 */
[----:B------:R-:W-:Y:S02]  /*10e0*/  BSSY B0, `(.L_x_10496) ;  /* 0x0000097000007945 */ /* 0x000fe40003800000 */
[----:B------:R-:W2:Y:S04]  /*10f0*/  SHFL.UP PT, R38, R103, 0x1, RZ ;  /* 0x0420000067267989 */ /* 0x000ea800000e00ff */
[----:B------:R-:W4:Y:S02]  /*1100*/  SHFL.UP PT, R39, R102, 0x1, RZ ;  /* 0x0420000066277989 */ /* 0x000f2400000e00ff */
[C---:B0-----:R-:W-:Y:S01]  /*1110*/  @P3 FFMA.FTZ R93, R92.reuse, R99, R93 ;  /* 0x000000635c5d3223 */ /* 0x041fe2000001005d */
[----:B-1----:R-:W-:-:S04]  /*1120*/  @P3 FMUL.FTZ R92, R92, R97 ;  /* 0x000000615c5c3220 */ /* 0x002fc80000410000 */
[----:B------:R-:W0:Y:S01]  /*1130*/  SHFL.DOWN PT, R99, R93, 0x2, 0x1f ;  /* 0x08401f005d637f89 */ /* 0x000e2200000e0000 */
[----:B------:R-:W-:Y:S01]  /*1140*/  ISETP.GE.U32.AND P3, PT, R91, 0x1e, PT ;  /* 0x0000001e5b00780c */ /* 0x000fe20003f66070 */
[C---:B--2---:R-:W-:Y:S02]  /*1150*/  @P0 FFMA.FTZ R103, R102.reuse, R38, R103 ;  /* 0x0000002666670223 */ /* 0x044fe40000010067 */
[----:B------:R-:W1:Y:S01]  /*1160*/  SHFL.DOWN PT, R97, R92, 0x2, 0x1f ;  /* 0x08401f005c617f89 */ /* 0x000e6200000e0000 */
[----:B----4-:R-:W-:-:S03]  /*1170*/  @P0 FMUL.FTZ R102, R102, R39 ;  /* 0x0000002766660220 */ /* 0x010fc60000410000 */
[----:B------:R-:W2:Y:S01]  /*1180*/  SHFL.UP PT, R38, R103, 0x2, RZ ;  /* 0x0440000067267989 */ /* 0x000ea200000e00ff */
[----:B------:R-:W-:-:S03]  /*1190*/  ISETP.GE.AND P0, PT, R57, 0x2, PT ;  /* 0x000000023900780c */ /* 0x000fc60003f06270 */
[----:B------:R-:W4:Y:S02]  /*11a0*/  SHFL.UP PT, R39, R102, 0x2, RZ ;  /* 0x0440000066277989 */ /* 0x000f2400000e00ff */
[C---:B0-----:R-:W-:Y:S01]  /*11b0*/  @!P3 FFMA.FTZ R93, R92.reuse, R99, R93 ;  /* 0x000000635c5db223 */ /* 0x041fe2000001005d */
[----:B-1----:R-:W-:-:S04]  /*11c0*/  @!P3 FMUL.FTZ R92, R92, R97 ;  /* 0x000000615c5cb220 */ /* 0x002fc80000410000 */
[----:B------:R-:W0:Y:S01]  /*11d0*/  SHFL.DOWN PT, R99, R93, 0x4, 0x1f ;  /* 0x08801f005d637f89 */ /* 0x000e2200000e0000 */
[----:B------:R-:W-:Y:S02]  /*11e0*/  ISETP.GE.AND P3, PT, R57, 0x4, PT ;  /* 0x000000043900780c */ /* 0x000fe40003f66270 */
[C---:B--2---:R-:W-:Y:S01]  /*11f0*/  @P0 FFMA.FTZ R103, R102.reuse, R38, R103 ;  /* 0x0000002666670223 */ /* 0x044fe20000010067 */
[----:B------:R-:W1:Y:S01]  /*1200*/  SHFL.DOWN PT, R97, R92, 0x4, 0x1f ;  /* 0x08801f005c617f89 */ /* 0x000e6200000e0000 */
[----:B----4-:R-:W-:-:S03]  /*1210*/  @P0 FMUL.FTZ R102, R102, R39 ;  /* 0x0000002766660220 */ /* 0x010fc60000410000 */
[----:B------:R-:W2:Y:S01]  /*1220*/  SHFL.UP PT, R38, R103, 0x4, RZ ;  /* 0x0480000067267989 */ /* 0x000ea200000e00ff */
[----:B------:R-:W-:-:S03]  /*1230*/  ISETP.GE.U32.AND P0, PT, R91, 0x1c, PT ;  /* 0x0000001c5b00780c */ /* 0x000fc60003f06070 */
[----:B------:R-:W4:Y:S10]  /*1240*/  SHFL.UP PT, R39, R102, 0x4, RZ ;  /* 0x0480000066277989 */ /* 0x000f3400000e00ff */
[C---:B0-----:R-:W-:Y:S01]  /*1250*/  @!P0 FFMA.FTZ R93, R92.reuse, R99, R93 ;  /* 0x000000635c5d8223 */ /* 0x041fe2000001005d */
[----:B-1----:R-:W-:-:S04]  /*1260*/  @!P0 FMUL.FTZ R92, R92, R97 ;  /* 0x000000615c5c8220 */ /* 0x002fc80000410000 */
[----:B------:R-:W0:Y:S01]  /*1270*/  SHFL.DOWN PT, R104, R93, 0x8, 0x1f ;  /* 0x09001f005d687f89 */ /* 0x000e2200000e0000 */
[----:B------:R-:W-:Y:S01]  /*1280*/  ISETP.GE.AND P0, PT, R50, UR5, PT ;  /* 0x0000000532007c0c */ /* 0x000fe2000bf06270 */
[C---:B--2---:R-:W-:Y:S02]  /*1290*/  @P3 FFMA.FTZ R103, R102.reuse, R38, R103 ;  /* 0x0000002666673223 */ /* 0x044fe40000010067 */
[----:B------:R-:W1:Y:S01]  /*12a0*/  SHFL.DOWN PT, R105, R92, 0x8, 0x1f ;  /* 0x09001f005c697f89 */ /* 0x000e6200000e0000 */
[C---:B------:R-:W-:Y:S01]  /*12b0*/  ISETP.EQ.AND P0, PT, R91.reuse, RZ, !P0 ;  /* 0x000000ff5b00720c */ /* 0x040fe20004702270 */
[----:B----4-:R-:W-:Y:S02]  /*12c0*/  @P3 FMUL.FTZ R102, R102, R39 ;  /* 0x0000002766663220 */ /* 0x010fe40000410000 */
[----:B------:R-:W2:Y:S01]  /*12d0*/  SHFL.UP PT, R99, R103, 0x8, RZ ;  /* 0x0500000067637989 */ /* 0x000ea200000e00ff */
[----:B------:R-:W-:Y:S01]  /*12e0*/  HFMA2.MMA R39, -RZ, RZ, 0, 0 ;  /* 0x00000000ff277435 */ /* 0x000fe200000001ff */
[----:B------:R-:W-:-:S02]  /*12f0*/  ISETP.GE.U32.AND P3, PT, R91, 0x18, PT ;  /* 0x000000185b00780c */ /* 0x000fc40003f66070 */
[----:B------:R-:W4:Y:S01]  /*1300*/  SHFL.UP PT, R97, R102, 0x8, RZ ;  /* 0x0500000066617989 */ /* 0x000f2200000e00ff */
[----:B------:R-:W-:-:S06]  /*1310*/  MOV R38, 0x3f800000 ;  /* 0x3f80000000267802 */ /* 0x000fcc0000000f00 */
[----:B------:R-:W-:Y:S01]  /*1320*/  @P0 LDS.64 R38, [R69+0xcc8] ;  /* 0x000cc80045260984 */ /* 0x000fe20000000a00 */
[----:B------:R-:W-:-:S03]  /*1330*/  ISETP.GE.AND P0, PT, R57, 0x8, PT ;  /* 0x000000083900780c */ /* 0x000fc60003f06270 */
[C---:B0-----:R-:W-:Y:S01]  /*1340*/  @!P3 FFMA.FTZ R93, R92.reuse, R104, R93 ;  /* 0x000000685c5db223 */ /* 0x041fe2000001005d */
[----:B-1----:R-:W-:-:S04]  /*1350*/  @!P3 FMUL.FTZ R92, R92, R105 ;  /* 0x000000695c5cb220 */ /* 0x002fc80000410000 */
[----:B------:R-:W0:Y:S01]  /*1360*/  SHFL.DOWN PT, R104, R93, 0x10, 0x1f ;  /* 0x0a001f005d687f89 */ /* 0x000e2200000e0000 */
[----:B------:R-:W-:-:S03]  /*1370*/  ISETP.GE.U32.AND P3, PT, R91, 0x10, PT ;  /* 0x000000105b00780c */ /* 0x000fc60003f66070 */
[----:B------:R-:W1:Y:S01]  /*1380*/  SHFL.DOWN PT, R105, R92, 0x10, 0x1f ;  /* 0x0a001f005c697f89 */ /* 0x000e6200000e0000 */
[C---:B--2---:R-:W-:Y:S01]  /*1390*/  @P0 FFMA.FTZ R103, R102.reuse, R99, R103 ;  /* 0x0000006366670223 */ /* 0x044fe20000010067 */
[----:B----4-:R-:W-:Y:S01]  /*13a0*/  @P0 FMUL.FTZ R102, R102, R97 ;  /* 0x0000006166660220 */ /* 0x010fe20000410000 */
[----:B------:R-:W-:-:S03]  /*13b0*/  ISETP.GE.AND P0, PT, R57, 0x10, PT ;  /* 0x000000103900780c */ /* 0x000fc60003f06270 */
[----:B------:R-:W2:Y:S04]  /*13c0*/  SHFL.UP PT, R99, R103, 0x10, RZ ;  /* 0x0600000067637989 */ /* 0x000ea800000e00ff */
[----:B------:R-:W4:Y:S01]  /*13d0*/  SHFL.UP PT, R97, R102, 0x10, RZ ;  /* 0x0600000066617989 */ /* 0x000f2200000e00ff */
[----:B0-----:R-:W-:-:S03]  /*13e0*/  @!P3 FFMA.FTZ R93, R92, R104, R93 ;  /* 0x000000685c5db223 */ /* 0x001fc6000001005d */
[----:B-----5:R-:W-:Y:S01]  /*13f0*/  SHFL.IDX PT, R104, R88, RZ, 0x1f ;  /* 0x00001fff58687589 */ /* 0x020fe200000e0000 */
[----:B-1----:R-:W-:-:S03]  /*1400*/  @!P3 FMUL.FTZ R92, R92, R105 ;  /* 0x000000695c5cb220 */ /* 0x002fc60000410000 */
[----:B------:R-:W-:Y:S04]  /*1410*/  SHFL.IDX PT, R106, R39, RZ, 0x1f ;  /* 0x00001fff276a7589 */ /* 0x000fe800000e0000 */
[----:B------:R-:W-:Y:S01]  /*1420*/  SHFL.DOWN PT, R108, R93, 0x1, 0x1f ;  /* 0x08201f005d6c7f89 */ /* 0x000fe200000e0000 */
[----:B--2---:R-:W-:-:S03]  /*1430*/  @P0 FFMA.FTZ R103, R102, R99, R103 ;  /* 0x0000006366670223 */ /* 0x004fc60000010067 */
[----:B------:R-:W0:Y:S01]  /*1440*/  SHFL.DOWN PT, R105, R92, 0x1, 0x1f ;  /* 0x08201f005c697f89 */ /* 0x000e2200000e0000 */
[----:B----4-:R-:W-:Y:S01]  /*1450*/  @P0 FMUL.FTZ R102, R102, R97 ;  /* 0x0000006166660220 */ /* 0x010fe20000410000 */
[----:B------:R-:W-:Y:S02]  /*1460*/  ISETP.GT.AND P0, PT, R57, 0x1e, PT ;  /* 0x0000001e3900780c */ /* 0x000fe40003f04270 */
[----:B------:R-:W-:Y:S04]  /*1470*/  SHFL.UP PT, R103, R103, 0x1, RZ ;  /* 0x0420000067677989 */ /* 0x000fe800000e00ff */
[----:B------:R-:W1:Y:S04]  /*1480*/  SHFL.UP PT, R102, R102, 0x1, RZ ;  /* 0x0420000066667989 */ /* 0x000e6800000e00ff */
[----:B------:R-:W-:Y:S04]  /*1490*/  SHFL.IDX PT, R93, R93, RZ, 0x1f ;  /* 0x00001fff5d5d7589 */ /* 0x000fe800000e0000 */
[----:B------:R-:W2:Y:S01]  /*14a0*/  SHFL.IDX PT, R92, R92, RZ, 0x1f ;  /* 0x00001fff5c5c7589 */ /* 0x000ea200000e0000 */
[----:B0-----:R-:W-:Y:S01]  /*14b0*/  @P2 FFMA.FTZ R106, R105, R106, R108 ;  /* 0x0000006a696a2223 */ /* 0x001fe2000001006c */
[----:B------:R-:W-:-:S03]  /*14c0*/  ISETP.NE.AND P2, PT, R56, RZ, PT ;  /* 0x000000ff3800720c */ /* 0x000fc60003f45270 */
[----:B------:R-:W-:-:S04]  /*14d0*/  FFMA.FTZ R95, R106, R100, R95 ;  /* 0x000000646a5f7223 */ /* 0x000fc8000001005f */
[-C--:B------:R-:W-:Y:S01]  /*14e0*/  FFMA.FTZ R97, R85, R95.reuse, R96 ;  /* 0x0000005f55617223 */ /* 0x080fe20000010060 */
[----:B-1----:R-:W-:Y:S01]  /*14f0*/  @P1 FFMA.FTZ R104, R102, R104, R103 ;  /* 0x0000006866681223 */ /* 0x002fe20000010067 */
[----:B------:R-:W-:Y:S01]  /*1500*/  FMUL.FTZ R82, R82, R95 ;  /* 0x0000005f52527220 */ /* 0x000fe20000410000 */
[----:B------:R-:W-:Y:S01]  /*1510*/  ISETP.NE.AND P1, PT, R57, RZ, PT ;  /* 0x000000ff3900720c */ /* 0x000fe20003f25270 */
[----:B------:R-:W-:Y:S01]  /*1520*/  FFMA.FTZ R99, R89, R97, R94 ;  /* 0x0000006159637223 */ /* 0x000fe2000001005e */
[----:B------:R-:W-:Y:S01]  /*1530*/  FFMA.FTZ R104, R83, R104, R66 ;  /* 0x0000006853687223 */ /* 0x000fe20000010042 */
[----:B------:R-:W-:Y:S02]  /*1540*/  FADD.FTZ R23, R82, R23 ;  /* 0x0000001752177221 */ /* 0x000fe40000010000 */
[CC--:B------:R-:W-:Y:S01]  /*1550*/  FFMA.FTZ R83, R87.reuse, R99.reuse, R98 ;  /* 0x0000006357537223 */ /* 0x0c0fe20000010062 */
[----:B------:R-:W-:Y:S01]  /*1560*/  FFMA.FTZ R96, R87, R104, R37 ;  /* 0x0000006857607223 */ /* 0x000fe20000010025 */
[----:B------:R-:W-:Y:S01]  /*1570*/  FADD.FTZ R88, -R66, R104 ;  /* 0x0000006842587221 */ /* 0x000fe20000010100 */
[----:B------:R-:W-:Y:S01]  /*1580*/  FMUL.FTZ R86, R86, R99 ;  /* 0x0000006356567220 */ /* 0x000fe20000410000 */
[----:B------:R-:W-:Y:S01]  /*1590*/  FMUL.FTZ R3, R3, R83 ;  /* 0x0000005303037220 */ /* 0x000fe20000410000 */
[----:B------:R-:W-:Y:S01]  /*15a0*/  FFMA.FTZ R107, R89, R96, R64 ;  /* 0x00000060596b7223 */ /* 0x000fe20000010040 */
[----:B------:R-:W-:Y:S01]  /*15b0*/  FADD.FTZ R87, -R37, R96 ;  /* 0x0000006025577221 */ /* 0x000fe20000010100 */
[----:B------:R-:W-:Y:S01]  /*15c0*/  FFMA.FTZ R98, R4, R104, RZ ;  /* 0x0000006804627223 */ /* 0x000fe200000100ff */
[----:B------:R-:W-:Y:S01]  /*15d0*/  FFMA.FTZ R89, R3, R88, RZ ;  /* 0x0000005803597223 */ /* 0x000fe200000100ff */
[----:B------:R-:W-:Y:S01]  /*15e0*/  FFMA.FTZ R37, R85, R107, R36 ;  /* 0x0000006b55257223 */ /* 0x000fe20000010024 */
[----:B------:R-:W-:Y:S01]  /*15f0*/  FMUL.FTZ R85, R84, R97 ;  /* 0x0000006154557220 */ /* 0x000fe20000410000 */
[----:B------:R-:W-:Y:S01]  /*1600*/  FADD.FTZ R94, -R64, R107 ;  /* 0x0000006b405e7221 */ /* 0x000fe20000010100 */
[----:B------:R-:W-:Y:S01]  /*1610*/  FFMA.FTZ R84, R86, R87, R89 ;  /* 0x0000005756547223 */ /* 0x000fe20000010059 */
[----:B------:R-:W-:Y:S01]  /*1620*/  FFMA.FTZ R89, R5, R96, R98 ;  /* 0x0000006005597223 */ /* 0x000fe20000010062 */
[----:B------:R-:W-:Y:S01]  /*1630*/  FADD.FTZ R105, -R36, R37 ;  /* 0x0000002524697221 */ /* 0x000fe20000010100 */
[----:B--2---:R-:W-:Y:S01]  /*1640*/  FFMA.FTZ R39, R92, R39, R93 ;  /* 0x000000275c277223 */ /* 0x004fe2000001005d */
[----:B------:R-:W-:Y:S01]  /*1650*/  FFMA.FTZ R103, R85, R94, R84 ;  /* 0x0000005e55677223 */ /* 0x000fe20000010054 */
[----:B------:R-:W-:Y:S01]  /*1660*/  FFMA.FTZ R36, R6, R107, R89 ;  /* 0x0000006b06247223 */ /* 0x000fe20000010059 */
[----:B------:R-:W-:Y:S01]  /*1670*/  FMUL.FTZ R38, R92, R38 ;  /* 0x000000265c267220 */ /* 0x000fe20000410000 */
[----:B------:R-:W0:Y:S01]  /*1680*/  @!P1 S2R R89, SR_CgaCtaId ;  /* 0x0000000000599919 */ /* 0x000e220000008800 */
[----:B------:R-:W-:Y:S01]  /*1690*/  FFMA.FTZ R103, R82, R105, R103 ;  /* 0x0000006952677223 */ /* 0x000fe20000010067 */
[----:B------:R-:W-:Y:S01]  /*16a0*/  FFMA.FTZ R37, R7, R37, R36 ;  /* 0x0000002507257223 */ /* 0x000fe20000010024 */
[C---:B------:R-:W-:Y:S01]  /*16b0*/  FMUL.FTZ R92, R80.reuse, R95 ;  /* 0x0000005f505c7220 */ /* 0x040fe20000410000 */
[----:B------:R-:W-:Y:S01]  /*16c0*/  FMUL.FTZ R93, R80, R97 ;  /* 0x00000061505d7220 */ /* 0x000fe20000410000 */
[----:B------:R-:W-:Y:S01]  /*16d0*/  @!P2 STS.64 [R69+0xcc8], R38 ;  /* 0x000cc8264500a388 */ /* 0x000fe20000000a00 */
[----:B------:R-:W-:Y:S01]  /*16e0*/  FADD.FTZ R22, R85, R22 ;  /* 0x0000001655167221 */ /* 0x000fe20000010000 */
[----:B------:R-:W-:Y:S01]  /*16f0*/  FMUL.FTZ R92, R92, R105 ;  /* 0x000000695c5c7220 */ /* 0x000fe20000410000 */
[----:B------:R-:W-:Y:S01]  /*1700*/  FMUL.FTZ R93, R93, R94 ;  /* 0x0000005e5d5d7220 */ /* 0x000fe20000410000 */
[----:B------:R-:W1:Y:S01]  /*1710*/  SHFL.DOWN PT, R36, R103, 0x1, 0x1f ;  /* 0x08201f0067247f89 */ /* 0x000e6200000e0000 */
[----:B------:R-:W-:Y:S01]  /*1720*/  FADD.FTZ R21, R86, R21 ;  /* 0x0000001556157221 */ /* 0x000fe20000010000 */
[----:B------:R-:W-:Y:S01]  /*1730*/  FFMA.FTZ R92, R11, R95, R92 ;  /* 0x0000005f0b5c7223 */ /* 0x000fe2000001005c */
[----:B------:R-:W-:Y:S01]  /*1740*/  FFMA.FTZ R93, R10, R97, R93 ;  /* 0x000000610a5d7223 */ /* 0x000fe2000001005d */
[----:B------:R-:W2:Y:S01]  /*1750*/  SHFL.DOWN PT, R84, R37, 0x1, 0x1f ;  /* 0x08201f0025547f89 */ /* 0x000ea200000e0000 */
        /* <DEDUP_REMOVED lines=47> */
.L_x_10497:
[----:B------:R-:W-:Y:S05]  /*1a50*/  BSYNC B0 ;  /* 0x0000000000007941 */ /* 0x000fea0003800000 */
.L_x_10496:
[----:B------:R-:W-:Y:S01]  /*1a60*/  UIADD3 UR4, UR4, 0x1, URZ ;  /* 0x0000000104047890 */ /* 0x000fe2000fffe03f */
[----:B------:R-:W-:Y:S01]  /*1a70*/  LEA R71, P1, R34, R71, 0x2 ;  /* 0x0000004722477211 */ /* 0x000fe200078210ff */
[----:B------:R-:W-:Y:S01]  /*1a80*/  VIADD R69, R69, 0x8 ;  /* 0x0000000845457836 */ /* 0x000fe20000000000 */
[----:B------:R-:W-:Y:S02]  /*1a90*/  LEA R73, P2, R32, R73, 0x2 ;  /* 0x0000004920497211 */ /* 0x000fe400078410ff */
[----:B------:R-:W-:Y:S02]  /*1aa0*/  LEA R77, P3, R2, R77, 0x2 ;  /* 0x0000004d024d7211 */ /* 0x000fe400078610ff */
[----:B---3--:R-:W-:Y:S02]  /*1ab0*/  ISETP.LE.AND P0, PT, R101, UR4, PT ;  /* 0x0000000465007c0c */ /* 0x008fe4000bf03270 */
        /* <DEDUP_REMOVED lines=8> */
.L_x_10493:
        /* <DEDUP_REMOVED lines=12> */
[----:B------:R-:W-:Y:S01]  /*1c00*/  IADD3.X R47, R47, -0x1, RZ, P2, !PT ;  /* 0xffffffff2f2f7810 */ /* 0x000fe200017fe4ff */
[----:B------:R2:W-:Y:S01]  /*1c10*/  STS.128 [R62], R20 ;  /* 0x000000143e007388 */ /* 0x0005e20000000c00 */
[----:B------:R-:W-:-:S03]  /*1c20*/  NOP ;  /* 0x0000000000007918 */ /* 0x000fc60000000000 */
[----:B------:R-:W3:Y:S01]  /*1c30*/  LDS.128 R4, [R62] ;  /* 0x000000003e047984 */ /* 0x000ee20000000c00 */
[----:B0-----:R-:W-:-:S04]  /*1c40*/  IMAD R2, R8, UR15, RZ ;  /* 0x0000000f08027c24 */ /* 0x001fc8000f8e02ff */
[----:B------:R-:W-:Y:S02]  /*1c50*/  IMAD R9, R9, UR14, R2 ;  /* 0x0000000e09097c24 */ /* 0x000fe4000f8e0202 */
[----:B------:R-:W-:Y:S01]  /*1c60*/  IMAD.WIDE.U32 R2, R8, UR14, R16 ;  /* 0x0000000e08027c25 */ /* 0x000fe2000f8e0010 */
[----:B--2---:R-:W0:Y:S03]  /*1c70*/  LDC.64 R20, c[0x0][0x3a8] ;  /* 0x0000ea00ff147b82 */ /* 0x004e260000000a00 */
[----:B------:R-:W-:Y:S02]  /*1c80*/  IMAD.IADD R3, R3, 0x1, R9 ;  /* 0x0000000103037824 */ /* 0x000fe400078e0209 */
[----:B------:R-:W-:Y:S02]  /*1c90*/  IMAD R8, R60, UR4, RZ ;  /* 0x000000043c087c24 */ /* 0x000fe4000f8e02ff */
[C---:B------:R-:W-:Y:S01]  /*1ca0*/  IMAD.WIDE.U32 R2, R67.reuse, UR4, R2 ;  /* 0x0000000443027c25 */ /* 0x040fe2000f8e0002 */
[----:B------:R-:W2:Y:S03]  /*1cb0*/  LDC.64 R22, c[0x0][0x3f0] ;  /* 0x0000fc00ff167b82 */ /* 0x000ea60000000a00 */
[----:B------:R-:W-:Y:S01]  /*1cc0*/  IMAD R9, R67, UR5, R8 ;  /* 0x0000000543097c24 */ /* 0x000fe2000f8e0208 */
[----:B------:R-:W-:-:S04]  /*1cd0*/  ULDC.64 UR4, c[0x0][0x3b0] ;  /* 0x0000ec0000047ab9 */ /* 0x000fc80000000a00 */
[----:B------:R-:W-:Y:S02]  /*1ce0*/  IADD3 R9, R3, R9, RZ ;  /* 0x0000000903097210 */ /* 0x000fe40007ffe0ff */
[----:B-1----:R-:W-:-:S04]  /*1cf0*/  LEA R3, P0, R2, R10, 0x2 ;  /* 0x0000000a02037211 */ /* 0x002fc800078010ff */
[----:B------:R-:W-:Y:S02]  /*1d00*/  LEA.HI.X R9, R2, R11, R9, 0x2, P0 ;  /* 0x0000000b02097211 */ /* 0x000fe400000f1409 */
[----:B------:R-:W-:Y:S01]  /*1d10*/  IADD3 R2, P0, R3, R40, RZ ;  /* 0x0000002803027210 */ /* 0x000fe20007f1e0ff */
[C---:B0-----:R-:W-:Y:S02]  /*1d20*/  IMAD R18, R20.reuse, UR15, RZ ;  /* 0x0000000f14127c24 */ /* 0x041fe4000f8e02ff */
[----:B------:R-:W-:Y:S01]  /*1d30*/  IMAD.WIDE.U32 R16, R20, UR14, R16 ;  /* 0x0000000e14107c25 */ /* 0x000fe2000f8e0010 */
[----:B------:R-:W-:-:S03]  /*1d40*/  IADD3.X R3, R9, R0, RZ, P0, !PT ;  /* 0x0000000009037210 */ /* 0x000fc600007fe4ff */
[----:B------:R-:W-:Y:S02]  /*1d50*/  IMAD R19, R21, UR14, R18 ;  /* 0x0000000e15137c24 */ /* 0x000fe4000f8e0212 */
[----:B---3--:R0:W-:Y:S03]  /*1d60*/  STG.E.128 desc[UR12][R2.64], R4 ;  /* 0x0000000402007986 */ /* 0x0081e6000c101d0c */
[----:B------:R-:W-:Y:S01]  /*1d70*/  IADD3 R17, R17, R19, RZ ;  /* 0x0000001311117210 */ /* 0x000fe20007ffe0ff */
[----:B------:R-:W-:Y:S01]  /*1d80*/  BAR.SYNC.DEFER_BLOCKING 0x0 ;  /* 0x0000000000007b1d */ /* 0x000fe20000010000 */
[----:B0-----:R-:W-:-:S04]  /*1d90*/  IMAD R2, R60, UR4, RZ ;  /* 0x000000043c027c24 */ /* 0x001fc8000f8e02ff */
[C---:B------:R-:W-:Y:S02]  /*1da0*/  IMAD R5, R67.reuse, UR5, R2 ;  /* 0x0000000543057c24 */ /* 0x040fe4000f8e0202 */
[----:B------:R-:W-:Y:S01]  /*1db0*/  IMAD.WIDE.U32 R2, R67, UR4, R16 ;  /* 0x0000000443027c25 */ /* 0x000fe2000f8e0010 */
[----:B------:R0:W-:Y:S01]  /*1dc0*/  STS.128 [R62], R12 ;  /* 0x0000000c3e007388 */ /* 0x0001e20000000c00 */
[----:B------:R-:W-:-:S03]  /*1dd0*/  NOP ;  /* 0x0000000000007918 */ /* 0x000fc60000000000 */
[----:B------:R-:W1:Y:S01]  /*1de0*/  LDS.128 R8, [R62] ;  /* 0x000000003e087984 */ /* 0x000e620000000c00 */
[----:B------:R-:W-:Y:S02]  /*1df0*/  IADD3 R5, R3, R5, RZ ;  /* 0x0000000503057210 */ /* 0x000fe40007ffe0ff */
[----:B--2---:R-:W-:-:S04]  /*1e00*/  LEA R3, P0, R2, R22, 0x2 ;  /* 0x0000001602037211 */ /* 0x004fc800078010ff */
[----:B------:R-:W-:Y:S02]  /*1e10*/  LEA.HI.X R5, R2, R23, R5, 0x2, P0 ;  /* 0x0000001702057211 */ /* 0x000fe400000f1405 */
[----:B------:R-:W-:Y:S01]  /*1e20*/  IADD3 R2, P0, R3, R40, RZ ;  /* 0x0000002803027210 */ /* 0x000fe20007f1e0ff */
[----:B0-----:R-:W-:-:S03]  /*1e30*/  FADD.FTZ R12, R61, R12 ;  /* 0x0000000c3d0c7221 */ /* 0x001fc60000010000 */
[----:B------:R-:W-:Y:S01]  /*1e40*/  IADD3.X R3, R5, R0, RZ, P0, !PT ;  /* 0x0000000005037210 */ /* 0x000fe200007fe4ff */
[----:B------:R-:W-:Y:S01]  /*1e50*/  FADD.FTZ R13, R12, R13 ;  /* 0x0000000d0c0d7221 */ /* 0x000fe20000010000 */
[----:B------:R-:W-:-:S03]  /*1e60*/  IADD3 R45, P0, R45, -0x200, RZ ;  /* 0xfffffe002d2d7810 */ /* 0x000fc60007f1e0ff */
[----:B------:R-:W-:Y:S01]  /*1e70*/  FADD.FTZ R14, R13, R14 ;  /* 0x0000000e0d0e7221 */ /* 0x000fe20000010000 */
[----:B------:R-:W-:-:S03]  /*1e80*/  IADD3.X R43, R43, -0x1, RZ, P0, !PT ;  /* 0xffffffff2b2b7810 */ /* 0x000fc600007fe4ff */
[----:B------:R-:W-:Y:S01]  /*1e90*/  FADD.FTZ R61, R14, R15 ;  /* 0x0000000f0e3d7221 */ /* 0x000fe20000010000 */
[----:B-1----:R1:W-:Y:S01]  /*1ea0*/  STG.E.128 desc[UR12][R2.64], R8 ;  /* 0x0000000802007986 */ /* 0x0023e2000c101d0c */
[----:B------:R-:W-:Y:S05]  /*1eb0*/  @P3 BRA `(.L_x_10499) ;  /* 0xffffffe800583947 */ /* 0x000fea000383ffff */
.L_x_10492:
        /* <DEDUP_REMOVED lines=26> */
.L_x_10501:
[----:B------:R-:W-:Y:S05]  /*2060*/  BSYNC B0 ;  /* 0x0000000000007941 */ /* 0x000fea0003800000 */
.L_x_10500:
        /* <DEDUP_REMOVED lines=29> */
.L_x_10503:
[----:B------:R-:W2:Y:S02]  /*2240*/  S2R R19, SR_TID.X ;  /* 0x0000000000137919 */ /* 0x000ea40000002100 */
.L_x_10504:
[----:B------:R-:W-:Y:S05]  /*2250*/  BSYNC B0 ;  /* 0x0000000000007941 */ /* 0x000fea0003800000 */
.L_x_10502:
        /* <DEDUP_REMOVED lines=38> */
.L_x_10506:
        /* <DEDUP_REMOVED lines=22> */
[----:B------:R-:W-:Y:S02]  /*2620*/  IMAD.MOV.U32 R9, RZ, RZ, R27 ;  /* 0x000000ffff097224 */ /* 0x000fe400078e001b */
[C---:B------:R-:W-:Y:S02]  /*2630*/  IMAD R22, R20.reuse, UR16, RZ ;  /* 0x0000001014167c24 */ /* 0x040fe4000f8e02ff */
[----:B------:R-:W-:Y:S01]  /*2640*/  IMAD R24, R20, UR28, RZ ;  /* 0x0000001c14187c24 */ /* 0x000fe2000f8e02ff */
[----:B0-----:R-:W-:Y:S01]  /*2650*/  MOV R10, R16 ;  /* 0x00000010000a7202 */ /* 0x001fe20000000f00 */
[----:B------:R-:W-:Y:S01]  /*2660*/  IMAD.WIDE.U32 R8, R19, UR16, R8 ;  /* 0x0000001013087c25 */ /* 0x000fe2000f8e0008 */
[----:B------:R-:W-:-:S03]  /*2670*/  MOV R11, R37 ;  /* 0x00000025000b7202 */ /* 0x000fc60000000f00 */
[C---:B------:R-:W-:Y:S02]  /*2680*/  IMAD R33, R19.reuse, UR17, R22 ;  /* 0x0000001113217c24 */ /* 0x040fe4000f8e0216 */
        /* <DEDUP_REMOVED lines=25> */
.L_x_10505:
[----:B------:R-:W-:Y:S05]  /*2820*/  EXIT ;  /* 0x000000000000794d */ /* 0x000fea0003800000 */
.L_x_10507:
        /* <DEDUP_REMOVED lines=13> */
.L_x_11056:


//--------------------- .text._Z25selective_scan_bwd_kernelI32Selective_Scan_bwd_kernel_traitsILi32ELi4ELb1ELb0ELb0ELb0ELb1EffEEv12SSMParamsBwd --------------------------
	.section	.text._Z25selective_scan_bwd_kernelI32Selective_Scan_bwd_kernel_traitsILi32ELi4ELb1ELb0ELb0ELb0ELb1EffEEv12SSMParamsBwd,"ax",@progbits
	.align	128
        .global         _Z25selective_scan_bwd_kernelI32Selective_Scan_bwd_kernel_traitsILi32ELi4ELb1ELb0ELb0ELb0ELb1EffEEv12SSMParamsBwd
        .type           _Z25selective_scan_bwd_kernelI32Selective_Scan_bwd_kernel_traitsILi32ELi4ELb1ELb0ELb0ELb0ELb1EffEEv12SSMParamsBwd,@function
        .size           _Z25selective_scan_bwd_kernelI32Selective_Scan_bwd_kernel_traitsILi32ELi4ELb1ELb0ELb0ELb0ELb1EffEEv12SSMParamsBwd,(.L_x_11057 - _Z25selective_scan_bwd_kernelI32Selective_Scan_bwd_kernel_traitsILi32ELi4ELb1ELb0ELb0ELb0ELb1EffEEv12SSMParamsBwd)
        .other          _Z25selective_scan_bwd_kernelI32Selective_Scan_bwd_kernel_traitsILi32ELi4ELb1ELb0ELb0ELb0ELb1EffEEv12SSMParamsBwd,@"STO_CUDA_ENTRY STV_DEFAULT"
_Z25selective_scan_bwd_kernelI32Selective_Scan_bwd_kernel_traitsILi32ELi4ELb1ELb0ELb0ELb0ELb1EffEEv12SSMParamsBwd:
.text._Z25selective_scan_bwd_kernelI32Selective_Scan_bwd_kernel_traitsILi32ELi4ELb1ELb0ELb0ELb0ELb1EffEEv12SSMParamsBwd:
        /* <DEDUP_REMOVED lines=27> */
[----:B------:R-:W3:Y:S01]  /*01b0*/  LDC.64 R14, c[0x0][0x3d8] ;  /* 0x0000f600ff0e7b82 */ /* 0x000ee20000000a00 */
[----:B------:R-:W-:Y:S01]  /*01c0*/  UIADD3 UR5, UR5, UR6, URZ ;  /* 0x0000000605057290 */ /* 0x000fe2000fffe03f */
[----:B0-----:R-:W-:Y:S01]  /*01d0*/  ISETP.NE.U32.AND P0, PT, R18, RZ, PT ;  /* 0x000000ff1200720c */ /* 0x001fe20003f05070 */
[----:B--2---:R-:W-:Y:S01]  /*01e0*/  IMAD R3, R43, R10, RZ ;  /* 0x0000000a2b037224 */ /* 0x004fe200078e02ff */
[----:B------:R-:W-:Y:S01]  /*01f0*/  ULDC.64 UR8, c[0x0][0x290] ;  /* 0x0000a40000087ab9 */ /* 0x000fe20000000a00 */
[----:B------:R-:W-:-:S03]  /*0200*/  @P1 LEA.HI.X R7, R0, R7, R43, 0x2, P3 ;  /* 0x0000000700071211 */ /* 0x000fc600018f142b */
[----:B------:R-:W0:Y:S01]  /*0210*/  LDC.64 R16, c[0x0][0x3f8] ;  /* 0x0000fe00ff107b82 */ /* 0x000e220000000a00 */
[----:B------:R-:W-:Y:S01]  /*0220*/  ISETP.NE.AND.EX P0, PT, R19, RZ, PT, P0 ;  /* 0x000000ff1300720c */ /* 0x000fe20003f05300 */
[C---:B------:R-:W-:Y:S01]  /*0230*/  IMAD R8, R0.reuse, R11, R3 ;  /* 0x0000000b00087224 */ /* 0x040fe200078e0203 */
[----:B------:R-:W-:Y:S01]  /*0240*/  UIMAD UR6, UR15, UR8, URZ ;  /* 0x000000080f0672a4 */ /* 0x000fe2000f8e023f */
[----:B----4-:R-:W-:Y:S01]  /*0250*/  IMAD.WIDE.U32 R4, R0, R10, UR4 ;  /* 0x0000000400047e25 */ /* 0x010fe2000f8e000a */
[----:B-1----:R-:W-:Y:S01]  /*0260*/  LEA R3, R20, 0xffffff80, 0x7 ;  /* 0xffffff8014037811 */ /* 0x002fe200078e38ff */
[----:B------:R1:W5:Y:S02]  /*0270*/  @P1 LDG.E R42, desc[UR12][R6.64] ;  /* 0x0000000c062a1981 */ /* 0x000364000c1e1900 */
[----:B------:R-:W2:Y:S01]  /*0280*/  LDC.64 R10, c[0x0][0x330] ;  /* 0x0000cc00ff0a7b82 */ /* 0x000ea20000000a00 */
[----:B------:R-:W-:Y:S01]  /*0290*/  UIMAD.WIDE.U32 UR4, UR14, UR8, URZ ;  /* 0x000000080e0472a5 */ /* 0x000fe2000f8e003f */
[----:B------:R-:W-:Y:S01]  /*02a0*/  IADD3 R53, P1, R3, R4, RZ ;  /* 0x0000000403357210 */ /* 0x000fe20007f3e0ff */
[----:B------:R-:W-:Y:S01]  /*02b0*/  UIMAD UR6, UR14, UR9, UR6 ;  /* 0x000000090e0672a4 */ /* 0x000fe2000f8e0206 */
[----:B---3--:R-:W-:Y:S01]  /*02c0*/  IMAD R4, R43, R12, RZ ;  /* 0x0000000c2b047224 */ /* 0x008fe200078e02ff */
[----:B-1----:R-:W-:-:S02]  /*02d0*/  SHF.R.S32.HI R7, RZ, 0x1f, R3 ;  /* 0x0000001fff077819 */ /* 0x002fc40000011403 */
[----:B------:R-:W-:Y:S01]  /*02e0*/  UIADD3 UR5, UR5, UR6, URZ ;  /* 0x0000000605057290 */ /* 0x000fe2000fffe03f */
[----:B------:R-:W-:Y:S01]  /*02f0*/  IMAD R6, R0, R13, R4 ;  /* 0x0000000d00067224 */ /* 0x000fe200078e0204 */
[----:B------:R-:W-:Y:S01]  /*0300*/  UIMAD UR8, UR15, UR10, URZ ;  /* 0x0000000a0f0872a4 */ /* 0x000fe2000f8e023f */
[----:B------:R-:W-:Y:S01]  /*0310*/  IADD3.X R8, R7, R5, R8, P1, !PT ;  /* 0x0000000507087210 */ /* 0x000fe20000ffe408 */
[----:B------:R-:W1:Y:S01]  /*0320*/  LDC.64 R56, c[0x0][0x2f0] ;  /* 0x0000bc00ff387b82 */ /* 0x000e620000000a00 */
[----:B------:R-:W-:Y:S01]  /*0330*/  ISETP.NE.U32.AND P1, PT, R14, RZ, PT ;  /* 0x000000ff0e00720c */ /* 0x000fe20003f25070 */
[----:B------:R-:W-:Y:S01]  /*0340*/  UIMAD.WIDE.U32 UR6, UR14, UR10, URZ ;  /* 0x0000000a0e0672a5 */ /* 0x000fe2000f8e003f */
[----:B------:R-:W-:Y:S01]  /*0350*/  IMAD.WIDE.U32 R4, R0, R12, UR4 ;  /* 0x0000000400047e25 */ /* 0x000fe2000f8e000c */
[----:B------:R-:W-:-:S04]  /*0360*/  UIMAD UR8, UR14, UR11, UR8 ;  /* 0x0000000b0e0872a4 */ /* 0x000fc8000f8e0208 */
[----:B------:R-:W3:Y:S01]  /*0370*/  @P0 LDC R13, c[0x0][0x214] ;  /* 0x00008500ff0d0b82 */ /* 0x000ee20000000800 */
[----:B------:R-:W-:Y:S01]  /*0380*/  ISETP.NE.AND.EX P1, PT, R15, RZ, PT, P1 ;  /* 0x000000ff0f00720c */ /* 0x000fe20003f25310 */
[----:B------:R-:W-:Y:S01]  /*0390*/  UIADD3 UR7, UR7, UR8, URZ ;  /* 0x0000000807077290 */ /* 0x000fe2000fffe03f */
[----:B0-----:R-:W-:-:S05]  /*03a0*/  ISETP.NE.U32.AND P2, PT, R16, RZ, PT ;  /* 0x000000ff1000720c */ /* 0x001fca0003f45070 */
[----:B------:R-:W0:Y:S01]  /*03b0*/  LDC.64 R18, c[0x0][0x2f8] ;  /* 0x0000be00ff127b82 */ /* 0x000e220000000a00 */
[----:B------:R-:W-:Y:S01]  /*03c0*/  IADD3 R54, P3, R3, R4, RZ ;  /* 0x0000000403367210 */ /* 0x000fe20007f7e0ff */
[----:B--2---:R-:W-:Y:S01]  /*03d0*/  IMAD R9, R43, R10, RZ ;  /* 0x0000000a2b097224 */ /* 0x004fe200078e02ff */
[----:B------:R-:W-:-:S05]  /*03e0*/  ISETP.NE.AND.EX P2, PT, R17, RZ, PT, P2 ;  /* 0x000000ff1100720c */ /* 0x000fca0003f45320 */
[----:B------:R-:W2:Y:S01]  /*03f0*/  LDC.64 R22, c[0x0][0x3b8] ;  /* 0x0000ee00ff167b82 */ /* 0x000ea20000000a00 */
[----:B------:R-:W-:Y:S01]  /*0400*/  IADD3.X R6, R7, R5, R6, P3, !PT ;  /* 0x0000000507067210 */ /* 0x000fe20001ffe406 */
[----:B------:R-:W-:Y:S01]  /*0410*/  IMAD.WIDE.U32 R4, R0, R10, UR6 ;  /* 0x0000000600047e25 */ /* 0x000fe2000f8e000a */
[----:B------:R-:W-:Y:S02]  /*0420*/  CS2R R36, SRZ ;  /* 0x0000000000247805 */ /* 0x000fe4000001ff00 */
[----:B------:R-:W-:-:S03]  /*0430*/  CS2R R38, SRZ ;  /* 0x0000000000267805 */ /* 0x000fc6000001ff00 */
[----:B------:R-:W4:Y:S01]  /*0440*/  @P0 LDC R12, c[0x0][0x21c] ;  /* 0x00008700ff0c0b82 */ /* 0x000f220000000800 */
[C---:B------:R-:W-:Y:S01]  /*0450*/  IMAD R9, R0.reuse, R11, R9 ;  /* 0x0000000b00097224 */ /* 0x040fe200078e0209 */
[----:B------:R-:W-:Y:S01]  /*0460*/  @P1 LEA R36, P3, R0, R14, 0x2 ;  /* 0x0000000e00241211 */ /* 0x000fe200078610ff */
[----:B------:R-:W-:-:S05]  /*0470*/  ULDC.64 UR4, c[0x0][0x248] ;  /* 0x0000920000047ab9 */ /* 0x000fca0000000a00 */
[----:B------:R-:W2:Y:S01]  /*0480*/  @P0 LDC.64 R34, c[0x0][0x310] ;  /* 0x0000c400ff220b82 */ /* 0x000ea20000000a00 */
[----:B------:R-:W-:Y:S02]  /*0490*/  IADD3 R52, P5, R3, R4, RZ ;  /* 0x0000000403347210 */ /* 0x000fe40007fbe0ff */
[----:B------:R-:W-:Y:S02]  /*04a0*/  @P1 LEA.HI.X R37, R0, R15, R43, 0x2, P3 ;  /* 0x0000000f00251211 */ /* 0x000fe400018f142b */
[----:B------:R-:W-:Y:S02]  /*04b0*/  IADD3.X R4, R7, R5, R9, P5, !PT ;  /* 0x0000000507047210 */ /* 0x000fe40002ffe409 */
[----:B------:R-:W-:Y:S01]  /*04c0*/  ISETP.GE.AND P1, PT, R20, 0x1, PT ;  /* 0x000000011400780c */ /* 0x000fe20003f26270 */
[----:B---3--:R-:W-:Y:S01]  /*04d0*/  @P0 IMAD R3, R13, UR14, R0 ;  /* 0x0000000e0d030c24 */ /* 0x008fe2000f8e0200 */
[C---:B------:R-:W-:Y:S02]  /*04e0*/  @P2 LEA R38, P4, R0.reuse, R16, 0x2 ;  /* 0x0000001000262211 */ /* 0x040fe400078810ff */
[----:B-1----:R-:W-:Y:S01]  /*04f0*/  LEA R56, P5, R53, R56, 0x2 ;  /* 0x0000003835387211 */ /* 0x002fe200078a10ff */
[----:B------:R-:W-:Y:S01]  /*0500*/  @P0 IMAD R3, R3, R20, RZ ;  /* 0x0000001403030224 */ /* 0x000fe200078e02ff */
[----:B------:R-:W-:Y:S01]  /*0510*/  @P2 LEA.HI.X R39, R0, R17, R43, 0x2, P4 ;  /* 0x0000001100272211 */ /* 0x000fe200020f142b */
[----:B------:R-:W-:Y:S01]  /*0520*/  IMAD R5, R43, UR4, RZ ;  /* 0x000000042b057c24 */ /* 0x000fe2000f8e02ff */
[----:B------:R-:W-:-:S02]  /*0530*/  LEA.HI.X R53, R53, R57, R8, 0x2, P5 ;  /* 0x0000003935357211 */ /* 0x000fc400028f1408 */
[----:B0-----:R-:W-:Y:S01]  /*0540*/  LEA R57, P2, R54, R18, 0x2 ;  /* 0x0000001236397211 */ /* 0x001fe200078410ff */
[----:B----4-:R-:W-:Y:S02]  /*0550*/  @P0 IMAD R3, R3, R12, RZ ;  /* 0x0000000c03030224 */ /* 0x010fe400078e02ff */
[----:B------:R-:W-:Y:S01]  /*0560*/  IMAD.WIDE.U32 R32, R0, UR4, RZ ;  /* 0x0000000400207c25 */ /* 0x000fe2000f8e00ff */
[----:B------:R-:W-:Y:S02]  /*0570*/  LEA.HI.X R54, R54, R19, R6, 0x2, P2 ;  /* 0x0000001336367211 */ /* 0x000fe400010f1406 */
[----:B--2---:R-:W-:Y:S01]  /*0580*/  LEA R51, P2, R52, R22, 0x2 ;  /* 0x0000001634337211 */ /* 0x004fe200078410ff */
[----:B------:R-:W-:Y:S01]  /*0590*/  IMAD R5, R0, UR5, R5 ;  /* 0x0000000500057c24 */ /* 0x000fe2000f8e0205 */
[----:B------:R-:W-:Y:S01]  /*05a0*/  HFMA2.MMA R45, -RZ, RZ, 0, 0 ;  /* 0x00000000ff2d7435 */ /* 0x000fe200000001ff */
[----:B------:R-:W-:Y:S01]  /*05b0*/  @P0 IMAD.WIDE R34, R3, 0x8, R34 ;  /* 0x0000000803220825 */ /* 0x000fe200078e0222 */
[----:B------:R-:W-:-:S02]  /*05c0*/  LEA.HI.X R52, R52, R23, R4, 0x2, P2 ;  /* 0x0000001734347211 */ /* 0x000fc400010f1404 */
[----:B------:R-:W-:Y:S02]  /*05d0*/  @!P0 CS2R R34, SRZ ;  /* 0x0000000000228805 */ /* 0x000fe4000001ff00 */
[----:B------:R-:W-:Y:S02]  /*05e0*/  MOV R59, RZ ;  /* 0x000000ff003b7202 */ /* 0x000fe40000000f00 */
[----:B------:R-:W-:Y:S01]  /*05f0*/  IADD3 R47, R33, R5, RZ ;  /* 0x00000005212f7210 */ /* 0x000fe20007ffe0ff */
[----:B------:R-:W-:Y:S06]  /*0600*/  @!P1 BRA `(.L_x_10508) ;  /* 0x00000020003c9947 */ /* 0x000fec0003800000 */
[----:B------:R-:W0:Y:S01]  /*0610*/  S2UR UR5, SR_CgaCtaId ;  /* 0x00000000000579c3 */ /* 0x000e220000008800 */
[----:B------:R-:W1:Y:S01]  /*0620*/  S2R R46, SR_TID.X ;  /* 0x00000000002e7919 */ /* 0x000e620000002100 */
[----:B------:R-:W-:Y:S01]  /*0630*/  UMOV UR4, 0x400 ;  /* 0x0000040000047882 */ /* 0x000fe20000000000 */
[----:B------:R-:W-:Y:S01]  /*0640*/  MOV R59, RZ ;  /* 0x000000ff003b7202 */ /* 0x000fe20000000f00 */
[----:B------:R-:W2:Y:S01]  /*0650*/  S2R R48, SR_LANEID ;  /* 0x0000000000307919 */ /* 0x000ea20000000000 */
[----:B------:R-:W-:-:S03]  /*0660*/  MOV R45, RZ ;  /* 0x000000ff002d7202 */ /* 0x000fc60000000f00 */
[----:B------:R-:W3:Y:S08]  /*0670*/  LDC.64 R4, c[0x0][0x2d8] ;  /* 0x0000b600ff047b82 */ /* 0x000ef00000000a00 */
[----:B------:R-:W4:Y:S01]  /*0680*/  LDC R44, c[0x0][0x224] ;  /* 0x00008900ff2c7b82 */ /* 0x000f220000000800 */
[----:B0-----:R-:W-:-:S06]  /*0690*/  ULEA UR4, UR5, UR4, 0x18 ;  /* 0x0000000405047291 */ /* 0x001fcc000f8ec03f */
[----:B------:R-:W-:Y:S02]  /*06a0*/  MOV R61, UR4 ;  /* 0x00000004003d7c02 */ /* 0x000fe40008000f00 */
[----:B---3--:R-:W-:Y:S02]  /*06b0*/  LEA R49, P0, R32, R4, 0x2 ;  /* 0x0000000420317211 */ /* 0x008fe400078010ff */
[----:B-1----:R-:W-:Y:S02]  /*06c0*/  LOP3.LUT R62, R46, 0x1f, RZ, 0xc0, !PT ;  /* 0x0000001f2e3e7812 */ /* 0x002fe400078ec0ff */
[----:B------:R-:W-:Y:S02]  /*06d0*/  LEA.HI.X R50, R32, R5, R47, 0x2, P0 ;  /* 0x0000000520327211 */ /* 0x000fe400000f142f */
[----:B------:R-:W-:Y:S02]  /*06e0*/  SHF.R.S32.HI R55, RZ, 0x1f, R46 ;  /* 0x0000001fff377819 */ /* 0x000fe4000001142e */
[----:B--2-4-:R-:W-:-:S07]  /*06f0*/  LEA R60, R46, R61, 0x2 ;  /* 0x0000003d2e3c7211 */ /* 0x014fce00078e10ff */
.L_x_10516:
[----:B------:R-:W-:Y:S01]  /*0700*/  BAR.SYNC.DEFER_BLOCKING 0x0 ;  /* 0x0000000000007b1d */ /* 0x000fe20000010000 */
[C---:B------:R-:W-:Y:S02]  /*0710*/  SHF.L.U32 R58, R46.reuse, 0x4, RZ ;  /* 0x000000042e3a7819 */ /* 0x040fe400000006ff */
[----:B------:R-:W-:Y:S02]  /*0720*/  SHF.L.U64.HI R63, R46, 0x4, R55 ;  /* 0x000000042e3f7819 */ /* 0x000fe40000010237 */
[----:B------:R-:W-:-:S03]  /*0730*/  IADD3 R16, P0, R56, R58, RZ ;  /* 0x0000003a38107210 */ /* 0x000fc60007f1e0ff */
[----:B0-----:R-:W0:Y:S01]  /*0740*/  LDC.64 R24, c[0x0][0x2a0] ;  /* 0x0000a800ff187b82 */ /* 0x001e220000000a00 */
[----:B------:R-:W-:Y:S01]  /*0750*/  LEA R3, R48, R61, 0x4 ;  /* 0x0000003d30037211 */ /* 0x000fe200078e20ff */
[----:B------:R-:W-:Y:S01]  /*0760*/  ULDC.64 UR4, c[0x0][0x2a8] ;  /* 0x0000aa0000047ab9 */ /* 0x000fe20000000a00 */
[----:B------:R-:W-:Y:S01]  /*0770*/  IADD3.X R17, R53, R63, RZ, P0, !PT ;  /* 0x0000003f35117210 */ /* 0x000fe200007fe4ff */
[----:B------:R-:W-:Y:S01]  /*0780*/  ULDC.64 UR6, c[0x0][0x320] ;  /* 0x0000c80000067ab9 */ /* 0x000fe20000000a00 */
[----:B------:R-:W-:-:S03]  /*0790*/  LEA R40, R44, 0xffffff80, 0x7 ;  /* 0xffffff802c287811 */ /* 0x000fc600078e38ff */
[----:B------:R-:W1:Y:S08]  /*07a0*/  LDC.64 R26, c[0x0][0x318] ;  /* 0x0000c600ff1a7b82 */ /* 0x000e700000000a00 */
[----:B------:R-:W2:Y:S01]  /*07b0*/  LDC.64 R28, c[0x0][0x308] ;  /* 0x0000c200ff1c7b82 */ /* 0x000ea20000000a00 */
[----:B------:R-:W3:Y:S01]  /*07c0*/  LDG.E.128 R16, desc[UR12][R16.64] ;  /* 0x0000000c10107981 */ /* 0x000ee2000c1e1d00 */
[----:B------:R-:W-:-:S04]  /*07d0*/  IADD3 R4, P0, R57, R58, RZ ;  /* 0x0000003a39047210 */ /* 0x000fc80007f1e0ff */
[----:B------:R-:W-:Y:S02]  /*07e0*/  IADD3.X R5, R54, R63, RZ, P0, !PT ;  /* 0x0000003f36057210 */ /* 0x000fe400007fe4ff */
[----:B------:R-:W4:Y:S08]  /*07f0*/  LDC.64 R64, c[0x0][0x398] ;  /* 0x0000e600ff407b82 */ /* 0x000f300000000a00 */
[----:B------:R-:W4:Y:S01]  /*0800*/  LDC.64 R74, c[0x0][0x3e8] ;  /* 0x0000fa00ff4a7b82 */ /* 0x000f220000000a00 */
[----:B---3--:R3:W-:Y:S01]  /*0810*/  STS.128 [R3], R16 ;  /* 0x0000001003007388 */ /* 0x0087e20000000c00 */
[----:B------:R-:W-:-:S03]  /*0820*/  NOP ;  /* 0x0000000000007918 */ /* 0x000fc60000000000 */
[----:B------:R-:W-:Y:S03]  /*0830*/  LDS.128 R8, [R3] ;  /* 0x0000000003087984 */ /* 0x000fe60000000c00 */
        /* <DEDUP_REMOVED lines=8> */
[----:B---3--:R1:W3:Y:S01]  /*08c0*/  LDG.E.128 R16, desc[UR12][R20.64] ;  /* 0x0000000c14107981 */ /* 0x0082e2000c1e1d00 */
[----:B------:R-:W-:Y:S01]  /*08d0*/  SHF.R.S32.HI R41, RZ, 0x1f, R40 ;  /* 0x0000001fff297819 */ /* 0x000fe20000011428 */
[----:B0-----:R-:W-:Y:S02]  /*08e0*/  IMAD R22, R24, UR15, RZ ;  /* 0x0000000f18167c24 */ /* 0x001fe4000f8e02ff */
[----:B--2---:R-:W-:-:S02]  /*08f0*/  IMAD R7, R43, UR4, RZ ;  /* 0x000000042b077c24 */ /* 0x004fc4000f8e02ff */
[----:B------:R-:W-:Y:S02]  /*0900*/  IMAD R23, R25, UR14, R22 ;  /* 0x0000000e19177c24 */ /* 0x000fe4000f8e0216 */
[----:B------:R-:W-:-:S04]  /*0910*/  IMAD.WIDE.U32 R4, R24, UR14, R40 ;  /* 0x0000000e18047c25 */ /* 0x000fc8000f8e0028 */
[----:B------:R-:W-:Y:S01]  /*0920*/  IMAD R7, R0, UR5, R7 ;  /* 0x0000000500077c24 */ /* 0x000fe2000f8e0207 */
[----:B------:R-:W-:-:S03]  /*0930*/  IADD3 R5, R5, R23, RZ ;  /* 0x0000001705057210 */ /* 0x000fc60007ffe0ff */
[----:B------:R-:W-:Y:S01]  /*0940*/  IMAD.WIDE.U32 R4, R0, UR4, R4 ;  /* 0x0000000400047c25 */ /* 0x000fe2000f8e0004 */
[----:B------:R-:W-:-:S04]  /*0950*/  ULDC.64 UR4, c[0x0][0x2b8] ;  /* 0x0000ae0000047ab9 */ /* 0x000fc80000000a00 */
[----:B------:R-:W-:Y:S02]  /*0960*/  IADD3 R5, R5, R7, RZ ;  /* 0x0000000705057210 */ /* 0x000fe40007ffe0ff */
[----:B-1----:R-:W-:-:S04]  /*0970*/  LEA R21, P0, R4, R26, 0x2 ;  /* 0x0000001a04157211 */ /* 0x002fc800078010ff */
[----:B------:R-:W-:Y:S02]  /*0980*/  LEA.HI.X R4, R4, R27, R5, 0x2, P0 ;  /* 0x0000001b04047211 */ /* 0x000fe400000f1405 */
[----:B------:R-:W-:Y:S01]  /*0990*/  IADD3 R20, P0, R21, R58, RZ ;  /* 0x0000003a15147210 */ /* 0x000fe20007f1e0ff */
[----:B------:R-:W0:Y:S03]  /*09a0*/  LDC.64 R26, c[0x0][0x2b0] ;  /* 0x0000ac00ff1a7b82 */ /* 0x000e260000000a00 */
[----:B------:R-:W-:Y:S01]  /*09b0*/  IADD3.X R21, R4, R63, RZ, P0, !PT ;  /* 0x0000003f04157210 */ /* 0x000fe200007fe4ff */
[----:B---3--:R1:W-:Y:S01]  /*09c0*/  STS.128 [R3], R16 ;  /* 0x0000001003007388 */ /* 0x0083e20000000c00 */
[----:B------:R-:W-:-:S03]  /*09d0*/  NOP ;  /* 0x0000000000007918 */ /* 0x000fc60000000000 */
[----:B------:R-:W-:Y:S01]  /*09e0*/  LDS.128 R4, [R3] ;  /* 0x0000000003047984 */ /* 0x000fe20000000c00 */
[----:B------:R-:W-:Y:S06]  /*09f0*/  BAR.SYNC.DEFER_BLOCKING 0x0 ;  /* 0x0000000000007b1d */ /* 0x000fec0000010000 */
[----:B------:R-:W2:Y:S01]  /*0a00*/  LDG.E.128 R20, desc[UR12][R20.64] ;  /* 0x0000000c14147981 */ /* 0x000ea2000c1e1d00 */
[----:B0-----:R-:W-:Y:S02]  /*0a10*/  IMAD R24, R26, UR15, RZ ;  /* 0x0000000f1a187c24 */ /* 0x001fe4000f8e02ff */
[----:B-1----:R-:W-:-:S02]  /*0a20*/  IMAD R17, R43, UR4, RZ ;  /* 0x000000042b117c24 */ /* 0x002fc4000f8e02ff */
[----:B------:R-:W-:Y:S02]  /*0a30*/  IMAD R27, R27, UR14, R24 ;  /* 0x0000000e1b1b7c24 */ /* 0x000fe4000f8e0218 */
[----:B------:R-:W-:-:S04]  /*0a40*/  IMAD.WIDE.U32 R24, R26, UR14, R40 ;  /* 0x0000000e1a187c25 */ /* 0x000fc8000f8e0028 */
[----:B------:R-:W-:Y:S01]  /*0a50*/  IMAD R19, R0, UR5, R17 ;  /* 0x0000000500137c24 */ /* 0x000fe2000f8e0211 */
[----:B------:R-:W-:-:S03]  /*0a60*/  IADD3 R25, R25, R27, RZ ;  /* 0x0000001b19197210 */ /* 0x000fc60007ffe0ff */
[----:B------:R-:W-:Y:S01]  /*0a70*/  IMAD.WIDE.U32 R16, R0, UR4, R24 ;  /* 0x0000000400107c25 */ /* 0x000fe2000f8e0018 */
[----:B------:R-:W-:-:S04]  /*0a80*/  ULDC.64 UR4, c[0x0][0x3a0] ;  /* 0x0000e80000047ab9 */ /* 0x000fc80000000a00 */
[----:B------:R-:W-:Y:S02]  /*0a90*/  IADD3 R17, R17, R19, RZ ;  /* 0x0000001311117210 */ /* 0x000fe40007ffe0ff */
[----:B------:R-:W-:-:S04]  /*0aa0*/  LEA R25, P0, R16, R28, 0x2 ;  /* 0x0000001c10197211 */ /* 0x000fc800078010ff */
[----:B------:R-:W-:Y:S02]  /*0ab0*/  LEA.HI.X R16, R16, R29, R17, 0x2, P0 ;  /* 0x0000001d10107211 */ /* 0x000fe400000f1411 */
[----:B------:R-:W-:-:S04]  /*0ac0*/  IADD3 R24, P0, R25, R58, RZ ;  /* 0x0000003a19187210 */ /* 0x000fc80007f1e0ff */
[----:B------:R-:W-:Y:S01]  /*0ad0*/  IADD3.X R25, R16, R63, RZ, P0, !PT ;  /* 0x0000003f10197210 */ /* 0x000fe200007fe4ff */
[----:B--2---:R-:W-:Y:S01]  /*0ae0*/  STS.128 [R3], R20 ;  /* 0x0000001403007388 */ /* 0x004fe20000000c00 */
[----:B------:R-:W-:-:S03]  /*0af0*/  NOP ;  /* 0x0000000000007918 */ /* 0x000fc60000000000 */
[----:B------:R-:W0:Y:S01]  /*0b00*/  LDS.128 R16, [R3] ;  /* 0x0000000003107984 */ /* 0x000e220000000c00 */
[----:B------:R-:W-:Y:S06]  /*0b10*/  BAR.SYNC.DEFER_BLOCKING 0x0 ;  /* 0x0000000000007b1d */ /* 0x000fec0000010000 */
[----:B------:R-:W2:Y:S01]  /*0b20*/  LDG.E.128 R24, desc[UR12][R24.64] ;  /* 0x0000000c18187981 */ /* 0x000ea2000c1e1d00 */
[----:B0-----:R-:W-:Y:S01]  /*0b30*/  FMUL.FTZ R28, R16, -1.4426950216293334961 ;  /* 0xbfb8aa3b101c7820 */ /* 0x001fe20000410000 */
[----:B------:R-:W-:Y:S01]  /*0b40*/  FMUL.FTZ R30, R17, -1.4426950216293334961 ;  /* 0xbfb8aa3b111e7820 */ /* 0x000fe20000410000 */
[----:B------:R-:W-:Y:S01]  /*0b50*/  FMUL.FTZ R31, R18, -1.4426950216293334961 ;  /* 0xbfb8aa3b121f7820 */ /* 0x000fe20000410000 */
[----:B------:R-:W-:-:S03]  /*0b60*/  FMUL.FTZ R66, R19, -1.4426950216293334961 ;  /* 0xbfb8aa3b13427820 */ /* 0x000fc60000410000 */
[----:B------:R-:W0:Y:S08]  /*0b70*/  MUFU.EX2 R28, R28 ;  /* 0x0000001c001c7308 */ /* 0x000e300000000800 */
[----:B------:R-:W1:Y:S08]  /*0b80*/  MUFU.EX2 R30, R30 ;  /* 0x0000001e001e7308 */ /* 0x000e700000000800 */
[----:B------:R-:W-:Y:S01]  /*0b90*/  MUFU.EX2 R31, R31 ;  /* 0x0000001f001f7308 */ /* 0x000fe20000000800 */
[----:B0-----:R-:W-:-:S07]  /*0ba0*/  FADD.FTZ R29, R28, 1 ;  /* 0x3f8000001c1d7421 */ /* 0x001fce0000010000 */
[----:B------:R-:W0:Y:S01]  /*0bb0*/  MUFU.EX2 R66, R66 ;  /* 0x0000004200427308 */ /* 0x000e220000000800 */
[----:B-1----:R-:W-:-:S07]  /*0bc0*/  FADD.FTZ R28, R30, 1 ;  /* 0x3f8000001e1c7421 */ /* 0x002fce0000010000 */
[----:B------:R-:W-:Y:S08]  /*0bd0*/  MUFU.RCP R69, R29 ;  /* 0x0000001d00457308 */ /* 0x000ff00000001000 */
[----:B------:R-:W-:Y:S01]  /*0be0*/  MUFU.RCP R68, R28 ;  /* 0x0000001c00447308 */ /* 0x000fe20000001000 */
[----:B0-----:R-:W-:-:S07]  /*0bf0*/  FADD.FTZ R30, R66, 1 ;  /* 0x3f800000421e7421 */ /* 0x001fce0000010000 */
[----:B------:R4:W0:Y:S02]  /*0c00*/  MUFU.RCP R70, R30 ;  /* 0x0000001e00467308 */ /* 0x0008240000001000 */
[----:B----4-:R-:W-:-:S04]  /*0c10*/  IMAD R30, R64, UR15, RZ ;  /* 0x0000000f401e7c24 */ /* 0x010fc8000f8e02ff */
[----:B------:R-:W-:Y:S02]  /*0c20*/  IMAD R67, R65, UR14, R30 ;  /* 0x0000000e41437c24 */ /* 0x000fe4000f8e021e */
[----:B------:R-:W-:-:S04]  /*0c30*/  IMAD.WIDE.U32 R64, R64, UR14, R40 ;  /* 0x0000000e40407c25 */ /* 0x000fc8000f8e0028 */
[----:B0-----:R-:W-:Y:S01]  /*0c40*/  FADD.FTZ R66, -R70, 1 ;  /* 0x3f80000046427421 */ /* 0x001fe20000010100 */
[----:B------:R-:W-:-:S03]  /*0c50*/  IADD3 R65, R65, R67, RZ ;  /* 0x0000004341417210 */ /* 0x000fc60007ffe0ff */
[----:B------:R-:W-:Y:S01]  /*0c60*/  FFMA.FTZ R66, R19, R66, 1 ;  /* 0x3f80000013427423 */ /* 0x000fe20000010042 */
[----:B------:R-:W-:-:S04]  /*0c70*/  IMAD R67, R43, UR4, RZ ;  /* 0x000000042b437c24 */ /* 0x000fc8000f8e02ff */
[----:B------:R-:W-:Y:S01]  /*0c80*/  IMAD R73, R0, UR5, R67 ;  /* 0x0000000500497c24 */ /* 0x000fe2000f8e0243 */
[----:B--2---:R0:W-:Y:S01]  /*0c90*/  STS.128 [R3], R24 ;  /* 0x0000001803007388 */ /* 0x0041e20000000c00 */
[----:B------:R-:W-:-:S03]  /*0ca0*/  NOP ;  /* 0x0000000000007918 */ /* 0x000fc60000000000 */
[----:B------:R-:W1:Y:S01]  /*0cb0*/  LDS.128 R20, [R3] ;  /* 0x0000000003147984 */ /* 0x000e620000000c00 */
[----:B0-----:R-:W-:Y:S01]  /*0cc0*/  FADD.FTZ R27, R31, 1 ;  /* 0x3f8000001f1b7421 */ /* 0x001fe20000010000 */
[----:B------:R-:W-:Y:S01]  /*0cd0*/  FADD.FTZ R25, -R69, 1 ;  /* 0x3f80000045197421 */ /* 0x000fe20000010100 */
[----:B------:R-:W-:Y:S02]  /*0ce0*/  FADD.FTZ R26, -R68, 1 ;  /* 0x3f800000441a7421 */ /* 0x000fe40000010100 */
[----:B------:R-:W0:Y:S01]  /*0cf0*/  MUFU.RCP R71, R27 ;  /* 0x0000001b00477308 */ /* 0x000e220000001000 */
[----:B------:R-:W-:Y:S01]  /*0d00*/  FFMA.FTZ R25, R16, R25, 1 ;  /* 0x3f80000010197423 */ /* 0x000fe20000010019 */
[----:B------:R-:W-:Y:S01]  /*0d10*/  FFMA.FTZ R26, R17, R26, 1 ;  /* 0x3f800000111a7423 */ /* 0x000fe2000001001a */
[----:B0-----:R-:W-:-:S04]  /*0d20*/  FADD.FTZ R29, -R71, 1 ;  /* 0x3f800000471d7421 */ /* 0x001fc80000010100 */
[----:B------:R-:W-:Y:S01]  /*0d30*/  FFMA.FTZ R29, R18, R29, 1 ;  /* 0x3f800000121d7423 */ /* 0x000fe2000001001d */
[----:B-1----:R-:W-:Y:S01]  /*0d40*/  FMUL.FTZ R24, R4, R20 ;  /* 0x0000001404187220 */ /* 0x002fe20000410000 */
        /* <DEDUP_REMOVED lines=8> */
[----:B------:R-:W-:Y:S01]  /*0dd0*/  FMUL.FTZ R27, R27, R66 ;  /* 0x000000421b1b7220 */ /* 0x000fe20000410000 */
[----:B------:R-:W-:-:S04]  /*0de0*/  IMAD.WIDE.U32 R66, R0, UR4, R64 ;  /* 0x0000000400427c25 */ /* 0x000fc8000f8e0040 */
[----:B------:R-:W-:Y:S01]  /*0df0*/  FMUL.FTZ R71, R18, R71 ;  /* 0x0000004712477220 */ /* 0x000fe20000410000 */
[----:B------:R-:W-:Y:S01]  /*0e00*/  FMUL.FTZ R25, R68, R25 ;  /* 0x0000001944197220 */ /* 0x000fe20000410000 */
[----:B------:R-:W0:Y:S01]  /*0e10*/  LDC R64, c[0x0][0x21c] ;  /* 0x00008700ff407b82 */ /* 0x000e220000000800 */
[----:B------:R-:W-:Y:S01]  /*0e20*/  FMUL.FTZ R68, R17, R68 ;  /* 0x0000004411447220 */ /* 0x000fe20000410000 */
[----:B------:R-:W-:Y:S01]  /*0e30*/  IADD3 R65, R67, R73, RZ ;  /* 0x0000004943417210 */ /* 0x000fe20007ffe0ff */
[----:B------:R-:W-:Y:S01]  /*0e40*/  FMUL.FTZ R25, R25, R26 ;  /* 0x0000001a19197220 */ /* 0x000fe20000410000 */
[----:B------:R-:W-:-:S04]  /*0e50*/  FMUL.FTZ R26, R28, R29 ;  /* 0x0000001d1c1a7220 */ /* 0x000fc80000410000 */
[----:B------:R-:W-:Y:S01]  /*0e60*/  BAR.SYNC.DEFER_BLOCKING 0x0 ;  /* 0x0000000000007b1d */ /* 0x000fe20000010000 */
[----:B------:R-:W-:-:S05]  /*0e70*/  FMUL.FTZ R70, R19, R70 ;  /* 0x0000004613467220 */ /* 0x000fca0000410000 */
[----:B------:R1:W-:Y:S01]  /*0e80*/  STS.128 [R3], R24 ;  /* 0x0000001803007388 */ /* 0x0003e20000000c00 */
[----:B------:R-:W-:-:S03]  /*0e90*/  NOP ;  /* 0x0000000000007918 */ /* 0x000fc60000000000 */
[----:B------:R-:W2:Y:S01]  /*0ea0*/  LDS.128 R28, [R3] ;  /* 0x00000000031c7984 */ /* 0x000ea20000000c00 */
[----:B-1----:R-:W-:Y:S01]  /*0eb0*/  LEA R25, P0, R66, R74, 0x2 ;  /* 0x0000004a42197211 */ /* 0x002fe200078010ff */
[--C-:B-----5:R-:W-:Y:S01]  /*0ec0*/  FADD.FTZ R27, R12, R42.reuse ;  /* 0x0000002a0c1b7221 */ /* 0x120fe20000010000 */
[--C-:B------:R-:W-:Y:S02]  /*0ed0*/  FADD.FTZ R26, R13, R42.reuse ;  /* 0x0000002a0d1a7221 */ /* 0x100fe40000010000 */
[----:B------:R-:W-:Y:S02]  /*0ee0*/  LEA.HI.X R66, R66, R75, R65, 0x2, P0 ;  /* 0x0000004b42427211 */ /* 0x000fe400000f1441 */
[----:B------:R-:W-:Y:S01]  /*0ef0*/  IADD3 R24, P1, R25, R58, RZ ;  /* 0x0000003a19187210 */ /* 0x000fe20007f3e0ff */
[--C-:B------:R-:W-:Y:S01]  /*0f00*/  FADD.FTZ R58, R15, R42.reuse ;  /* 0x0000002a0f3a7221 */ /* 0x100fe20000010000 */
[----:B------:R-:W-:Y:S02]  /*0f10*/  ISETP.NE.U32.AND P0, PT, RZ, UR6, PT ;  /* 0x00000006ff007c0c */ /* 0x000fe4000bf05070 */
[----:B------:R-:W-:Y:S01]  /*0f20*/  IADD3.X R25, R66, R63, RZ, P1, !PT ;  /* 0x0000003f42197210 */ /* 0x000fe20000ffe4ff */
[----:B------:R-:W-:Y:S01]  /*0f30*/  FADD.FTZ R63, R14, R42 ;  /* 0x0000002a0e3f7221 */ /* 0x000fe20000010000 */
[----:B------:R-:W-:-:S03]  /*0f40*/  ISETP.NE.AND.EX P0, PT, RZ, UR7, PT, P0 ;  /* 0x00000007ff007c0c */ /* 0x000fc6000bf05300 */
[----:B--2---:R1:W-:Y:S10]  /*0f50*/  STG.E.128 desc[UR12][R24.64], R28 ;  /* 0x0000001c18007986 */ /* 0x0043f4000c101d0c */
[----:B0-----:R-:W-:Y:S05]  /*0f60*/  @!P0 BRA `(.L_x_10509) ;  /* 0x00000000006c8947 */ /* 0x001fea0003800000 */
[----:B------:R-:W-:Y:S01]  /*0f70*/  BAR.SYNC.DEFER_BLOCKING 0x0 ;  /* 0x0000000000007b1d */ /* 0x000fe20000010000 */
[----:B------:R-:W-:Y:S01]  /*0f80*/  FMUL.FTZ R20, R69, R20 ;  /* 0x0000001445147220 */ /* 0x000fe20000410000 */
[----:B------:R-:W-:Y:S01]  /*0f90*/  FMUL.FTZ R21, R21, R68 ;  /* 0x0000004415157220 */ /* 0x000fe20000410000 */
[----:B------:R-:W-:Y:S01]  /*0fa0*/  FMUL.FTZ R22, R22, R71 ;  /* 0x0000004716167220 */ /* 0x000fe20000410000 */
[----:B------:R-:W-:-:S04]  /*0fb0*/  FMUL.FTZ R23, R23, R70 ;  /* 0x0000004617177220 */ /* 0x000fc80000410000 */
[----:B-1----:R-:W0:Y:S01]  /*0fc0*/  LDC.64 R24, c[0x0][0x2c0] ;  /* 0x0000b000ff187b82 */ /* 0x002e220000000a00 */
[----:B------:R-:W-:Y:S01]  /*0fd0*/  ULDC.64 UR4, c[0x0][0x2c8] ;  /* 0x0000b20000047ab9 */ /* 0x000fe20000000a00 */
[----:B------:R-:W-:Y:S01]  /*0fe0*/  STS.128 [R3], R20 ;  /* 0x0000001403007388 */ /* 0x000fe20000000c00 */
[----:B------:R-:W-:-:S03]  /*0ff0*/  NOP ;  /* 0x0000000000007918 */ /* 0x000fc60000000000 */
[----:B------:R1:W2:Y:S01]  /*1000*/  LDS.128 R12, [R3] ;  /* 0x00000000030c7984 */ /* 0x0002a20000000c00 */
[C---:B0-----:R-:W-:Y:S02]  /*1010*/  IMAD R18, R24.reuse, UR15, RZ ;  /* 0x0000000f18127c24 */ /* 0x041fe4000f8e02ff */
[----:B------:R-:W-:-:S04]  /*1020*/  IMAD.WIDE.U32 R16, R24, UR14, R40 ;  /* 0x0000000e18107c25 */ /* 0x000fc8000f8e0028 */
[----:B------:R-:W-:Y:S02]  /*1030*/  IMAD R19, R25, UR14, R18 ;  /* 0x0000000e19137c24 */ /* 0x000fe4000f8e0212 */
[----:B------:R-:W-:-:S03]  /*1040*/  IMAD R25, R43, UR4, RZ ;  /* 0x000000042b197c24 */ /* 0x000fc6000f8e02ff */
[----:B------:R-:W-:Y:S01]  /*1050*/  IADD3 R17, R17, R19, RZ ;  /* 0x0000001311117210 */ /* 0x000fe20007ffe0ff */
[C---:B------:R-:W-:Y:S01]  /*1060*/  IMAD R19, R0.reuse, UR5, R25 ;  /* 0x0000000500137c24 */ /* 0x040fe2000f8e0219 */
[----:B------:R-:W0:Y:S01]  /*1070*/  S2UR UR5, SR_CgaCtaId ;  /* 0x00000000000579c3 */ /* 0x000e220000008800 */
[----:B------:R-:W-:Y:S01]  /*1080*/  IMAD.WIDE.U32 R16, R0, UR4, R16 ;  /* 0x0000000400107c25 */ /* 0x000fe2000f8e0010 */
[----:B------:R-:W-:-:S04]  /*1090*/  UMOV UR4, 0x400 ;  /* 0x0000040000047882 */ /* 0x000fc80000000000 */
[----:B------:R-:W-:Y:S02]  /*10a0*/  IADD3 R19, R17, R19, RZ ;  /* 0x0000001311137210 */ /* 0x000fe40007ffe0ff */
[----:B------:R-:W-:-:S04]  /*10b0*/  LEA R17, P0, R16, UR6, 0x2 ;  /* 0x0000000610117c11 */ /* 0x000fc8000f8010ff */
[----:B-1----:R-:W-:Y:S02]  /*10c0*/  LEA.HI.X R3, R16, UR7, R19, 0x2, P0 ;  /* 0x0000000710037c11 */ /* 0x002fe400080f1413 */
[----:B------:R-:W-:-:S04]  /*10d0*/  LEA R16, P0, R46, R17, 0x4 ;  /* 0x000000112e107211 */ /* 0x000fc800078020ff */
[----:B------:R-:W-:Y:S01]  /*10e0*/  LEA.HI.X R17, R46, R3, R55, 0x4, P0 ;  /* 0x000000032e117211 */ /* 0x000fe200000f2437 */
[----:B0-----:R-:W-:-:S04]  /*10f0*/  ULEA UR4, UR5, UR4, 0x18 ;  /* 0x0000000405047291 */ /* 0x001fc8000f8ec03f */
[----:B--2---:R0:W-:Y:S02]  /*1100*/  STG.E.128 desc[UR12][R16.64], R12 ;  /* 0x0000000c10007986 */ /* 0x0041e4000c101d0c */
[----:B------:R-:W-:-:S07]  /*1110*/  MOV R61, UR4 ;  /* 0x00000004003d7c02 */ /* 0x000fce0008000f00 */
.L_x_10509:
[----:B------:R-:W-:Y:S01]  /*1120*/  FMUL.FTZ R3, R4, R69 ;  /* 0x0000004504037220 */ /* 0x000fe20000410000 */
[----:B------:R-:W-:Y:S01]  /*1130*/  ISETP.GE.AND P0, PT, R64, 0x1, PT ;  /* 0x000000014000780c */ /* 0x000fe20003f06270 */
[----:B-1----:R-:W-:Y:S01]  /*1140*/  FMUL.FTZ R28, R5, R68 ;  /* 0x00000044051c7220 */ /* 0x002fe20000410000 */
[----:B------:R-:W-:Y:S01]  /*1150*/  FMUL.FTZ R29, R6, R71 ;  /* 0x00000047061d7220 */ /* 0x000fe20000410000 */
[----:B------:R-:W-:Y:S01]  /*1160*/  FFMA.FTZ R4, R8, R3, R45 ;  /* 0x0000000308047223 */ /* 0x000fe2000001002d */
[----:B------:R-:W-:Y:S01]  /*1170*/  FMUL.FTZ R30, R7, R70 ;  /* 0x00000046071e7220 */ /* 0x000fe20000410000 */
[----:B------:R-:W-:Y:S01]  /*1180*/  BAR.SYNC.DEFER_BLOCKING 0x0 ;  /* 0x0000000000007b1d */ /* 0x000fe20000010000 */
[----:B------:R-:W-:Y:S01]  /*1190*/  CS2R R18, SRZ ;  /* 0x0000000000127805 */ /* 0x000fe2000001ff00 */
[----:B------:R-:W-:Y:S01]  /*11a0*/  FFMA.FTZ R5, R9, R28, R4 ;  /* 0x0000001c09057223 */ /* 0x000fe20000010004 */
[----:B0-----:R-:W-:Y:S01]  /*11b0*/  CS2R R16, SRZ ;  /* 0x0000000000107805 */ /* 0x001fe2000001ff00 */
[-C--:B------:R-:W-:Y:S01]  /*11c0*/  FMUL.FTZ R12, R3, R2.reuse ;  /* 0x00000002030c7220 */ /* 0x080fe20000410000 */
[-C--:B------:R-:W-:Y:S01]  /*11d0*/  FMUL.FTZ R13, R28, R2.reuse ;  /* 0x000000021c0d7220 */ /* 0x080fe20000410000 */
[----:B------:R-:W-:Y:S01]  /*11e0*/  FFMA.FTZ R4, R10, R29, R5 ;  /* 0x0000001d0a047223 */ /* 0x000fe20000010005 */
[-C--:B------:R-:W-:Y:S01]  /*11f0*/  FMUL.FTZ R14, R29, R2.reuse ;  /* 0x000000021d0e7220 */ /* 0x080fe20000410000 */
[----:B------:R-:W-:-:S02]  /*1200*/  FMUL.FTZ R15, R30, R2 ;  /* 0x000000021e0f7220 */ /* 0x000fc40000410000 */
[----:B------:R-:W-:Y:S01]  /*1210*/  FFMA.FTZ R45, R11, R30, R4 ;  /* 0x0000001e0b2d7223 */ /* 0x000fe20000010004 */
[----:B------:R-:W-:Y:S06]  /*1220*/  @!P0 BRA `(.L_x_10510) ;  /* 0x00000010004c8947 */ /* 0x000fec0003800000 */
[----:B------:R-:W-:Y:S01]  /*1230*/  IADD3 R4, R44, -0x1, RZ ;  /* 0xffffffff2c047810 */ /* 0x000fe20007ffe0ff */
[----:B------:R-:W-:Y:S01]  /*1240*/  ULDC.64 UR4, c[0x0][0x230] ;  /* 0x00008c0000047ab9 */ /* 0x000fe20000000a00 */
[----:B------:R-:W0:Y:S01]  /*1250*/  LDC.64 R24, c[0x0][0x2d0] ;  /* 0x0000b400ff187b82 */ /* 0x000e220000000a00 */
[----:B------:R-:W-:Y:S01]  /*1260*/  IMAD R19, R43, UR4, RZ ;  /* 0x000000042b137c24 */ /* 0x000fe2000f8e02ff */
[----:B------:R-:W-:Y:S01]  /*1270*/  LEA.HI R5, R4, R4, RZ, 0x1 ;  /* 0x0000000404057211 */ /* 0x000fe200078f08ff */
[----:B------:R-:W-:Y:S01]  /*1280*/  IMAD.WIDE.U32 R68, R0, UR4, RZ ;  /* 0x0000000400447c25 */ /* 0x000fe2000f8e00ff */
[----:B------:R-:W-:Y:S02]  /*1290*/  IADD3 R7, R44, -0x2, RZ ;  /* 0xfffffffe2c077810 */ /* 0x000fe40007ffe0ff */
[----:B------:R-:W-:Y:S01]  /*12a0*/  LOP3.LUT R5, R5, 0xfffffe, RZ, 0xc0, !PT ;  /* 0x00fffffe05057812 */ /* 0x000fe200078ec0ff */
[----:B------:R-:W-:Y:S01]  /*12b0*/  IMAD R19, R0, UR5, R19 ;  /* 0x0000000500137c24 */ /* 0x000fe2000f8e0213 */
[----:B------:R-:W1:Y:S01]  /*12c0*/  LDC.64 R22, c[0x0][0x2e0] ;  /* 0x0000b800ff167b82 */ /* 0x000e620000000a00 */
[----:B------:R-:W-:Y:S01]  /*12d0*/  ULDC.64 UR4, c[0x0][0x268] ;  /* 0x00009a0000047ab9 */ /* 0x000fe20000000a00 */
[----:B------:R-:W-:Y:S01]  /*12e0*/  IMAD R73, R7, R64, RZ ;  /* 0x0000004007497224 */ /* 0x000fe200078e02ff */
[----:B------:R-:W-:Y:S01]  /*12f0*/  IADD3 R78, R4, -R5, RZ ;  /* 0x80000005044e7210 */ /* 0x000fe20007ffe0ff */
[----:B------:R-:W-:Y:S01]  /*1300*/  IMAD R31, R43, UR4, RZ ;  /* 0x000000042b1f7c24 */ /* 0x000fe2000f8e02ff */
[----:B------:R-:W-:Y:S01]  /*1310*/  IADD3 R66, R69, R19, RZ ;  /* 0x0000001345427210 */ /* 0x000fe20007ffe0ff */
[C---:B------:R-:W-:Y:S01]  /*1320*/  IMAD.WIDE.U32 R70, R0.reuse, UR4, RZ ;  /* 0x0000000400467c25 */ /* 0x040fe2000f8e00ff */
[----:B------:R-:W-:Y:S01]  /*1330*/  MOV R74, R50 ;  /* 0x00000032004a7202 */ /* 0x000fe20000000f00 */
[----:B------:R-:W2:Y:S01]  /*1340*/  LDC.64 R4, c[0x0][0x238] ;  /* 0x00008e00ff047b82 */ /* 0x000ea20000000a00 */
[-C--:B------:R-:W-:Y:S01]  /*1350*/  MOV R76, R61.reuse ;  /* 0x0000003d004c7202 */ /* 0x080fe20000000f00 */
[----:B------:R-:W-:Y:S01]  /*1360*/  IMAD R75, R0, UR5, R31 ;  /* 0x00000005004b7c24 */ /* 0x000fe2000f8e021f */
[----:B------:R-:W-:Y:S01]  /*1370*/  MOV R77, R61 ;  /* 0x0000003d004d7202 */ /* 0x000fe20000000f00 */
[----:B------:R-:W-:Y:S01]  /*1380*/  IMAD.WIDE R72, R73, 0x8, R34 ;  /* 0x0000000849487825 */ /* 0x000fe200078e0222 */
[----:B------:R-:W-:Y:S01]  /*1390*/  SHF.L.U32 R78, R78, 0x8, RZ ;  /* 0x000000084e4e7819 */ /* 0x000fe200000006ff */
[----:B------:R-:W-:Y:S01]  /*13a0*/  UMOV UR4, URZ ;  /* 0x0000003f00047c82 */ /* 0x000fe20008000000 */
[----:B------:R-:W-:Y:S01]  /*13b0*/  IADD3 R19, R71, R75, RZ ;  /* 0x0000004b47137210 */ /* 0x000fe20007ffe0ff */
[----:B------:R-:W3:Y:S01]  /*13c0*/  LDC.64 R6, c[0x0][0x250] ;  /* 0x00009400ff067b82 */ /* 0x000ee20000000a00 */
[----:B0-----:R-:W-:Y:S01]  /*13d0*/  LEA R65, P0, R68, R24, 0x2 ;  /* 0x0000001844417211 */ /* 0x001fe200078010ff */
[----:B------:R-:W-:Y:S01]  /*13e0*/  FMUL.FTZ R71, R9, R26 ;  /* 0x0000001a09477220 */ /* 0x000fe20000410000 */
[----:B------:R-:W-:Y:S01]  /*13f0*/  MOV R64, R72 ;  /* 0x0000004800407202 */ /* 0x000fe20000000f00 */
[----:B------:R-:W-:Y:S01]  /*1400*/  FMUL.FTZ R72, R10, R63 ;  /* 0x0000003f0a487220 */ /* 0x000fe20000410000 */
[----:B------:R-:W-:Y:S01]  /*1410*/  LEA.HI.X R66, R68, R25, R66, 0x2, P0 ;  /* 0x0000001944427211 */ /* 0x000fe200000f1442 */
[----:B------:R-:W-:Y:S01]  /*1420*/  ULDC UR5, c[0x0][0x224] ;  /* 0x0000890000057ab9 */ /* 0x000fe20000000800 */
[----:B------:R-:W-:Y:S01]  /*1430*/  MOV R69, R73 ;  /* 0x0000004900457202 */ /* 0x000fe20000000f00 */
[----:B------:R-:W0:Y:S01]  /*1440*/  LDC.64 R20, c[0x0][0x270] ;  /* 0x00009c00ff147b82 */ /* 0x000e220000000a00 */
[----:B-1----:R-:W-:Y:S01]  /*1450*/  LEA R67, P1, R70, R22, 0x2 ;  /* 0x0000001646437211 */ /* 0x002fe200078210ff */
[----:B------:R-:W-:Y:S01]  /*1460*/  FMUL.FTZ R73, R11, R58 ;  /* 0x0000003a0b497220 */ /* 0x000fe20000410000 */
[----:B------:R-:W-:-:S02]  /*1470*/  MOV R75, R49 ;  /* 0x00000031004b7202 */ /* 0x000fc40000000f00 */
[----:B------:R-:W-:Y:S01]  /*1480*/  LEA.HI.X R68, R70, R23, R19, 0x2, P1 ;  /* 0x0000001746447211 */ /* 0x000fe200008f1413 */
[----:B------:R-:W-:Y:S01]  /*1490*/  HFMA2.MMA R19, -RZ, RZ, 0, 0 ;  /* 0x00000000ff137435 */ /* 0x000fe200000001ff */
[----:B------:R-:W-:Y:S01]  /*14a0*/  FMUL.FTZ R70, R8, R27 ;  /* 0x0000001b08467220 */ /* 0x000fe20000410000 */
[----:B------:R-:W1:Y:S01]  /*14b0*/  LDC R31, c[0x0][0x224] ;  /* 0x00008900ff1f7b82 */ /* 0x000e620000000800 */
[----:B--2---:R-:W-:-:S07]  /*14c0*/  SHF.L.U64.HI R79, R4, 0x2, R5 ;  /* 0x00000002044f7819 */ /* 0x004fce0000010205 */
[----:B------:R-:W2:Y:S01]  /*14d0*/  LDC R90, c[0x0][0x21c] ;  /* 0x00008700ff5a7b82 */ /* 0x000ea20000000800 */
[----:B---3--:R-:W-:Y:S02]  /*14e0*/  SHF.L.U64.HI R7, R6, 0x2, R7 ;  /* 0x0000000206077819 */ /* 0x008fe40000010207 */
[----:B0-----:R-:W-:-:S07]  /*14f0*/  SHF.L.U64.HI R21, R20, 0x2, R21 ;  /* 0x0000000214157819 */ /* 0x001fce0000010215 */
.L_x_10515:
[----:B0-----:R-:W-:Y:S02]  /*1500*/  MOV R22, R65 ;  /* 0x0000004100167202 */ /* 0x001fe40000000f00 */
[----:B------:R-:W-:-:S05]  /*1510*/  MOV R23, R66 ;  /* 0x0000004200177202 */ /* 0x000fca0000000f00 */
[----:B------:R0:W3:Y:S01]  /*1520*/  LDG.E R80, desc[UR12][R22.64] ;  /* 0x0000000c16507981 */ /* 0x0000e2000c1e1900 */
[C---:B------:R-:W-:Y:S02]  /*1530*/  ISETP.NE.AND P1, PT, R46.reuse, RZ, PT ;  /* 0x000000ff2e00720c */ /* 0x040fe40003f25270 */
[----:B------:R-:W-:Y:S02]  /*1540*/  IADD3 R81, R46, 0x200, RZ ;  /* 0x000002002e517810 */ /* 0x000fe40007ffe0ff */
[----:B------:R-:W-:Y:S02]  /*1550*/  ISETP.GT.AND P0, PT, R44, 0x1, PT ;  /* 0x000000012c00780c */ /* 0x000fe40003f04270 */
[----:B------:R-:W-:Y:S02]  /*1560*/  SEL R82, R78, R81, !P1 ;  /* 0x000000514e527207 */ /* 0x000fe40004800000 */
[----:B0-----:R-:W-:Y:S02]  /*1570*/  MOV R22, R67 ;  /* 0x0000004300167202 */ /* 0x001fe40000000f00 */
[----:B------:R-:W-:-:S02]  /*1580*/  MOV R23, R68 ;  /* 0x0000004400177202 */ /* 0x000fc40000000f00 */
[----:B------:R-:W-:-:S03]  /*1590*/  LEA R88, R82, R61, 0x2 ;  /* 0x0000003d52587211 */ /* 0x000fc600078e10ff */
[----:B------:R0:W4:Y:S02]  /*15a0*/  LDG.E R25, desc[UR12][R22.64] ;  /* 0x0000000c16197981 */ /* 0x000124000c1e1900 */
[----:B0-----:R-:W-:Y:S02]  /*15b0*/  MOV R22, R75 ;  /* 0x0000004b00167202 */ /* 0x001fe40000000f00 */
[----:B------:R-:W-:-:S05]  /*15c0*/  MOV R23, R74 ;  /* 0x0000004a00177202 */ /* 0x000fca0000000f00 */
[----:B------:R0:W4:Y:S01]  /*15d0*/  LDG.E R86, desc[UR12][R22.64] ;  /* 0x0000000c16567981 */ /* 0x000122000c1e1900 */
[----:B------:R-:W-:Y:S02]  /*15e0*/  ISETP.EQ.AND P0, PT, R62, RZ, P0 ;  /* 0x000000ff3e00720c */ /* 0x000fe40000702270 */
[----:B------:R-:W-:-:S11]  /*15f0*/  MOV R83, RZ ;  /* 0x000000ff00537202 */ /* 0x000fd60000000f00 */
[----:B0-----:R-:W-:Y:S02]  /*1600*/  @P0 MOV R22, R64 ;  /* 0x0000004000160202 */ /* 0x001fe40000000f00 */
[----:B------:R-:W-:Y:S01]  /*1610*/  @P0 MOV R23, R69 ;  /* 0x0000004500170202 */ /* 0x000fe20000000f00 */
[----:B---3--:R-:W-:-:S04]  /*1620*/  FMUL.FTZ R24, R80, 1.4426950216293334961 ;  /* 0x3fb8aa3b50187820 */ /* 0x008fc80000410000 */
[----:B------:R-:W-:-:S06]  /*1630*/  FMUL.FTZ R5, R27, R24 ;  /* 0x000000181b057220 */ /* 0x000fcc0000410000 */
[----:B------:R-:W0:Y:S02]  /*1640*/  MUFU.EX2 R5, R5 ;  /* 0x0000000500057308 */ /* 0x000e240000000800 */
[----:B0-----:R0:W-:Y:S01]  /*1650*/  STS [R88+0x448], R5 ;  /* 0x0004480558007388 */ /* 0x0011e20000000800 */
[----:B------:R-:W-:Y:S06]  /*1660*/  BAR.SYNC.DEFER_BLOCKING 0x0 ;  /* 0x0000000000007b1d */ /* 0x000fec0000010000 */
[----:B------:R3:W5:Y:S01]  /*1670*/  @P0 LDG.E R83, desc[UR12][R22.64+0x4] ;  /* 0x0000040c16530981 */ /* 0x000762000c1e1900 */
[----:B------:R-:W-:-:S13]  /*1680*/  ISETP.NE.AND P2, PT, R46, 0x1f, PT ;  /* 0x0000001f2e00780c */ /* 0x000fda0003f45270 */
[----:B------:R3:W1:Y:S01]  /*1690*/  @P2 LDS R89, [R60+0xc4c] ;  /* 0x000c4c003c592984 */ /* 0x0006620000000800 */
[-C--:B------:R-:W-:Y:S01]  /*16a0*/  FMUL.FTZ R82, R58, R24.reuse ;  /* 0x000000183a527220 */ /* 0x080fe20000410000 */
[-C--:B------:R-:W-:Y:S01]  /*16b0*/  FMUL.FTZ R84, R26, R24.reuse ;  /* 0x000000181a547220 */ /* 0x080fe20000410000 */
[----:B------:R-:W-:-:S04]  /*16c0*/  FMUL.FTZ R81, R63, R24 ;  /* 0x000000183f517220 */ /* 0x000fc80000410000 */
[----:B------:R-:W2:Y:S01]  /*16d0*/  MUFU.EX2 R82, R82 ;  /* 0x0000005200527308 */ /* 0x000ea20000000800 */
[----:B----4-:R-:W-:-:S07]  /*16e0*/  FMUL.FTZ R25, R25, R86 ;  /* 0x0000005619197220 */ /* 0x010fce0000410000 */
[----:B------:R-:W4:Y:S08]  /*16f0*/  MUFU.EX2 R84, R84 ;  /* 0x0000005400547308 */ /* 0x000f300000000800 */
[----:B------:R-:W1:Y:S01]  /*1700*/  MUFU.EX2 R81, R81 ;  /* 0x0000005100517308 */ /* 0x000e620000000800 */
[-C--:B------:R-:W-:Y:S01]  /*1710*/  FMUL.FTZ R87, R29, R25.reuse ;  /* 0x000000191d577220 */ /* 0x080fe20000410000 */
[-C--:B0-----:R-:W-:Y:S01]  /*1720*/  FMUL.FTZ R88, R30, R25.reuse ;  /* 0x000000191e587220 */ /* 0x081fe20000410000 */
[----:B------:R-:W-:Y:S01]  /*1730*/  BSSY B0, `(.L_x_10511) ;  /* 0x000000c000007945 */ /* 0x000fe20003800000 */
[----:B------:R-:W-:-:S02]  /*1740*/  FMUL.FTZ R86, R28, R25 ;  /* 0x000000191c567220 */ /* 0x000fc40000410000 */
[----:B--2---:R-:W-:Y:S01]  /*1750*/  FFMA.FTZ R24, R82, R88, R87 ;  /* 0x0000005852187223 */ /* 0x004fe20000010057 */
[----:B---3--:R-:W-:Y:S06]  /*1760*/  @P2 BRA `(.L_x_10512) ;  /* 0x0000000000202947 */ /* 0x008fec0003800000 */
[----:B-1----:R-:W-:Y:S01]  /*1770*/  ISETP.NE.AND P0, PT, R44, R31, PT ;  /* 0x0000001f2c00720c */ /* 0x002fe20003f05270 */
[----:B------:R-:W-:-:S12]  /*1780*/  HFMA2.MMA R89, -RZ, RZ, 1.875, 0 ;  /* 0x3f800000ff597435 */ /* 0x000fd800000001ff */
[----:B------:R-:W-:-:S04]  /*1790*/  @P0 LEA.HI R22, R44, R44, RZ, 0x1 ;  /* 0x0000002c2c160211 */ /* 0x000fc800078f08ff */
[----:B------:R-:W-:-:S04]  /*17a0*/  @P0 LOP3.LUT R23, R22, 0x3ffffe, RZ, 0xc0, !PT ;  /* 0x003ffffe16170812 */ /* 0x000fc800078ec0ff */
[----:B------:R-:W-:-:S04]  /*17b0*/  @P0 IADD3 R23, -R23, R44, RZ ;  /* 0x0000002c17170210 */ /* 0x000fc80007ffe1ff */
[----:B------:R-:W-:-:S04]  /*17c0*/  @P0 LEA R22, R23, 0x448, 0xa ;  /* 0x0000044817160811 */ /* 0x000fc800078e50ff */
[----:B------:R-:W-:-:S05]  /*17d0*/  @P0 IADD3 R22, R22, R77, RZ ;  /* 0x0000004d16160210 */ /* 0x000fca0007ffe0ff */
[----:B------:R0:W2:Y:S02]  /*17e0*/  @P0 LDS R89, [R22] ;  /* 0x0000000016590984 */ /* 0x0000a40000000800 */
.L_x_10512:
[----:B------:R-:W-:Y:S05]  /*17f0*/  BSYNC B0 ;  /* 0x0000000000007941 */ /* 0x000fea0003800000 */
.L_x_10511:
[----:B012---:R-:W-:Y:S01]  /*1800*/  FMUL.FTZ R22, R82, R89 ;  /* 0x0000005952167220 */ /* 0x007fe20000410000 */
[----:B------:R-:W-:Y:S01]  /*1810*/  FMUL.FTZ R23, R3, R25 ;  /* 0x0000001903177220 */ /* 0x000fe20000410000 */
[C---:B------:R-:W-:Y:S01]  /*1820*/  FFMA.FTZ R25, R81.reuse, R24, R86 ;  /* 0x0000001851197223 */ /* 0x040fe20000010056 */
[----:B----4-:R-:W-:Y:S01]  /*1830*/  FFMA.FTZ R24, R70, R84, R71 ;  /* 0x0000005446187223 */ /* 0x010fe20000010047 */
[----:B------:R-:W-:Y:S01]  /*1840*/  FMUL.FTZ R85, R81, R22 ;  /* 0x0000001651557220 */ /* 0x000fe20000410000 */
[----:B------:R-:W-:Y:S01]  /*1850*/  FMUL.FTZ R92, R5, R84 ;  /* 0x00000054055c7220 */ /* 0x000fe20000410000 */
[C---:B------:R-:W-:Y:S01]  /*1860*/  FFMA.FTZ R22, R84.reuse, R25, R23 ;  /* 0x0000001954167223 */ /* 0x040fe20000010017 */
[C---:B------:R-:W-:Y:S01]  /*1870*/  FFMA.FTZ R24, R81.reuse, R24, R72 ;  /* 0x0000001851187223 */ /* 0x040fe20000010048 */
[----:B------:R-:W-:Y:S01]  /*1880*/  FMUL.FTZ R85, R84, R85 ;  /* 0x0000005554557220 */ /* 0x000fe20000410000 */
[----:B------:R-:W-:Y:S01]  /*1890*/  FMUL.FTZ R25, R81, R92 ;  /* 0x0000005c51197220 */ /* 0x000fe20000410000 */
[----:B------:R-:W-:Y:S01]  /*18a0*/  ISETP.NE.AND P3, PT, R62, 0x1f, PT ;  /* 0x0000001f3e00780c */ /* 0x000fe20003f65270 */
[----:B------:R-:W0:Y:S01]  /*18b0*/  SHFL.DOWN PT, R91, R22, 0x1, 0x1f ;  /* 0x08201f00165b7f89 */ /* 0x000e2200000e0000 */
[C---:B------:R-:W-:Y:S01]  /*18c0*/  FFMA.FTZ R92, R82.reuse, R24, R73 ;  /* 0x00000018525c7223 */ /* 0x040fe20000010049 */
[----:B------:R-:W-:Y:S01]  /*18d0*/  FMUL.FTZ R95, R82, R25 ;  /* 0x00000019525f7220 */ /* 0x000fe20000410000 */
[----:B------:R-:W-:Y:S01]  /*18e0*/  ISETP.GE.AND P0, PT, R48, 0x1, PT ;  /* 0x000000013000780c */ /* 0x000fe20003f06270 */
        /* <DEDUP_REMOVED lines=30> */
[C---:B------:R-:W-:Y:S01]  /*1ad0*/  ISETP.EQ.AND P0, PT, R62.reuse, RZ, !P0 ;  /* 0x000000ff3e00720c */ /* 0x040fe20004702270 */
[----:B---3--:R-:W-:Y:S01]  /*1ae0*/  @P3 FMUL.FTZ R95, R95, R24 ;  /* 0x000000185f5f3220 */ /* 0x008fe20000410000 */
[----:B------:R-:W-:Y:S01]  /*1af0*/  HFMA2.MMA R24, -RZ, RZ, 1.875, 0 ;  /* 0x3f800000ff187435 */ /* 0x000fe200000001ff */
[----:B------:R-:W2:Y:S01]  /*1b00*/  SHFL.UP PT, R91, R92, 0x8, RZ ;  /* 0x050000005c5b7989 */ /* 0x000ea200000e00ff */
[----:B------:R-:W-:Y:S02]  /*1b10*/  ISETP.GE.U32.AND P3, PT, R62, 0x18, PT ;  /* 0x000000183e00780c */ /* 0x000fe40003f66070 */
[----:B------:R-:W-:Y:S01]  /*1b20*/  MOV R25, RZ ;  /* 0x000000ff00197202 */ /* 0x000fe20000000f00 */
[----:B------:R-:W3:Y:S06]  /*1b30*/  SHFL.UP PT, R94, R95, 0x8, RZ ;  /* 0x050000005f5e7989 */ /* 0x000eec00000e00ff */
        /* <DEDUP_REMOVED lines=8> */
[----:B---3--:R-:W-:Y:S01]  /*1bc0*/  @P0 FMUL.FTZ R95, R95, R94 ;  /* 0x0000005e5f5f0220 */ /* 0x008fe20000410000 */
[----:B------:R-:W-:-:S03]  /*1bd0*/  ISETP.GE.AND P0, PT, R48, 0x10, PT ;  /* 0x000000103000780c */ /* 0x000fc60003f06270 */
[----:B------:R-:W2:Y:S04]  /*1be0*/  SHFL.UP PT, R91, R92, 0x10, RZ ;  /* 0x060000005c5b7989 */ /* 0x000ea800000e00ff */
[----:B------:R-:W3:Y:S01]  /*1bf0*/  SHFL.UP PT, R94, R95, 0x10, RZ ;  /* 0x060000005f5e7989 */ /* 0x000ee200000e00ff */
[----:B0-----:R-:W-:-:S03]  /*1c00*/  @!P3 FFMA.FTZ R22, R85, R93, R22 ;  /* 0x0000005d5516b223 */ /* 0x001fc60000010016 */
[----:B-----5:R-:W-:Y:S01]  /*1c10*/  SHFL.IDX PT, R93, R83, RZ, 0x1f ;  /* 0x00001fff535d7589 */ /* 0x020fe200000e0000 */
[----:B-1----:R-:W-:-:S03]  /*1c20*/  @!P3 FMUL.FTZ R85, R85, R96 ;  /* 0x000000605555b220 */ /* 0x002fc60000410000 */
[----:B------:R-:W-:Y:S04]  /*1c30*/  SHFL.IDX PT, R97, R25, RZ, 0x1f ;  /* 0x00001fff19617589 */ /* 0x000fe800000e0000 */
[----:B------:R-:W-:Y:S01]  /*1c40*/  SHFL.DOWN PT, R99, R22, 0x1, 0x1f ;  /* 0x08201f0016637f89 */ /* 0x000fe200000e0000 */
[----:B--2---:R-:W-:-:S03]  /*1c50*/  @P0 FFMA.FTZ R92, R95, R91, R92 ;  /* 0x0000005b5f5c0223 */ /* 0x004fc6000001005c */
[----:B------:R-:W0:Y:S01]  /*1c60*/  SHFL.DOWN PT, R96, R85, 0x1, 0x1f ;  /* 0x08201f0055607f89 */ /* 0x000e2200000e0000 */
[----:B---3--:R-:W-:Y:S01]  /*1c70*/  @P0 FMUL.FTZ R95, R95, R94 ;  /* 0x0000005e5f5f0220 */ /* 0x008fe20000410000 */
        /* <DEDUP_REMOVED lines=15> */
[----:B------:R-:W-:Y:S01]  /*1d70*/  FADD.FTZ R86, -R70, R88 ;  /* 0x0000005846567221 */ /* 0x000fe20000010100 */
[----:B------:R-:W-:Y:S01]  /*1d80*/  FFMA.FTZ R97, R3, R88, RZ ;  /* 0x0000005803617223 */ /* 0x000fe200000100ff */
[----:B------:R-:W-:Y:S01]  /*1d90*/  FMUL.FTZ R5, R27, R93 ;  /* 0x0000005d1b057220 */ /* 0x000fe20000410000 */
[----:B------:R-:W-:Y:S01]  /*1da0*/  FFMA.FTZ R88, R81, R23, R72 ;  /* 0x0000001751587223 */ /* 0x000fe20000010048 */
[----:B------:R-:W-:Y:S01]  /*1db0*/  FADD.FTZ R83, -R71, R23 ;  /* 0x0000001747537221 */ /* 0x000fe20000010100 */
[----:B------:R-:W-:Y:S01]  /*1dc0*/  FMUL.FTZ R84, R26, R91 ;  /* 0x0000005b1a547220 */ /* 0x000fe20000410000 */
[----:B------:R-:W-:Y:S01]  /*1dd0*/  FFMA.FTZ R95, R5, R86, RZ ;  /* 0x00000056055f7223 */ /* 0x000fe200000100ff */
[-C--:B------:R-:W-:Y:S01]  /*1de0*/  FFMA.FTZ R96, R82, R88.reuse, R73 ;  /* 0x0000005852607223 */ /* 0x080fe20000010049 */
[----:B------:R-:W-:Y:S01]  /*1df0*/  FADD.FTZ R99, -R72, R88 ;  /* 0x0000005848637221 */ /* 0x000fe20000010100 */
[----:B------:R-:W-:Y:S01]  /*1e00*/  FMUL.FTZ R81, R63, R87 ;  /* 0x000000573f517220 */ /* 0x000fe20000410000 */
[----:B------:R-:W-:Y:S01]  /*1e10*/  FFMA.FTZ R92, R84, R83, R95 ;  /* 0x00000053545c7223 */ /* 0x000fe2000001005f */
[----:B------:R-:W-:Y:S01]  /*1e20*/  FFMA.FTZ R94, R28, R23, R97 ;  /* 0x000000171c5e7223 */ /* 0x000fe20000010061 */
[----:B------:R-:W-:Y:S01]  /*1e30*/  FMUL.FTZ R82, R58, R89 ;  /* 0x000000593a527220 */ /* 0x000fe20000410000 */
[----:B------:R-:W-:Y:S01]  /*1e40*/  FADD.FTZ R97, -R73, R96 ;  /* 0x0000006049617221 */ /* 0x000fe20000010100 */
[----:B------:R-:W-:Y:S01]  /*1e50*/  FFMA.FTZ R23, R81, R99, R92 ;  /* 0x0000006351177223 */ /* 0x000fe2000001005c */
[----:B------:R-:W-:Y:S01]  /*1e60*/  FFMA.FTZ R95, R29, R88, R94 ;  /* 0x000000581d5f7223 */ /* 0x000fe2000001005e */
[----:B------:R-:W0:Y:S01]  /*1e70*/  @!P1 S2R R101, SR_CgaCtaId ;  /* 0x0000000000659919 */ /* 0x000e220000008800 */
[----:B------:R-:W-:Y:S01]  /*1e80*/  @!P1 MOV R94, 0x400 ;  /* 0x00000400005e9802 */ /* 0x000fe20000000f00 */
[----:B------:R-:W-:Y:S01]  /*1e90*/  FFMA.FTZ R88, R82, R97, R23 ;  /* 0x0000006152587223 */ /* 0x000fe20000010017 */
[----:B------:R-:W-:Y:S01]  /*1ea0*/  FFMA.FTZ R23, R30, R96, R95 ;  /* 0x000000601e177223 */ /* 0x000fe2000001005f */
[C---:B--2---:R-:W-:Y:S01]  /*1eb0*/  FFMA.FTZ R25, R85.reuse, R25, R22 ;  /* 0x0000001955197223 */ /* 0x044fe20000010016 */
[----:B------:R-:W-:Y:S01]  /*1ec0*/  FMUL.FTZ R24, R85, R24 ;  /* 0x0000001855187220 */ /* 0x000fe20000410000 */
[-C--:B------:R-:W-:Y:S01]  /*1ed0*/  FMUL.FTZ R85, R80, R93.reuse ;  /* 0x0000005d50557220 */ /* 0x080fe20000410000 */
[----:B------:R-:W1:Y:S01]  /*1ee0*/  SHFL.DOWN PT, R95, R88, 0x1, 0x1f ;  /* 0x08201f00585f7f89 */ /* 0x000e6200000e0000 */
[----:B------:R-:W-:Y:S01]  /*1ef0*/  FADD.FTZ R15, R82, R15 ;  /* 0x0000000f520f7221 */ /* 0x000fe20000010000 */
[----:B------:R-:W-:Y:S01]  /*1f00*/  FADD.FTZ R14, R81, R14 ;  /* 0x0000000e510e7221 */ /* 0x000fe20000010000 */
[----:B------:R-:W-:Y:S01]  /*1f10*/  FMUL.FTZ R85, R85, R86 ;  /* 0x0000005655557220 */ /* 0x000fe20000410000 */
[----:B------:R-:W2:Y:S01]  /*1f20*/  SHFL.DOWN PT, R92, R23, 0x1, 0x1f ;  /* 0x08201f00175c7f89 */ /* 0x000ea200000e0000 */
[----:B------:R-:W-:Y:S01]  /*1f30*/  FADD.FTZ R13, R84, R13 ;  /* 0x0000000d540d7221 */ /* 0x000fe20000010000 */
[----:B------:R-:W-:Y:S01]  /*1f40*/  FADD.FTZ R12, R5, R12 ;  /* 0x0000000c050c7221 */ /* 0x000fe20000010000 */
[----:B------:R-:W-:Y:S01]  /*1f50*/  FFMA.FTZ R85, R8, R93, R85 ;  /* 0x0000005d08557223 */ /* 0x000fe20000010055 */
[----:B------:R-:W-:Y:S03]  /*1f60*/  @!P2 STS.64 [R76+0xcc8], R24 ;  /* 0x000cc8184c00a388 */ /* 0x000fe60000000a00 */
[----:B------:R-:W-:Y:S01]  /*1f70*/  FADD.FTZ R16, R85, R16 ;  /* 0x0000001055107221 */ /* 0x000fe20000010000 */
[----:B-1----:R-:W-:Y:S01]  /*1f80*/  @!P0 FADD.FTZ R88, R88, R95 ;  /* 0x0000005f58588221 */ /* 0x002fe20000010000 */
[----:B0-----:R-:W-:Y:S01]  /*1f90*/  @!P1 LEA R61, R101, R94, 0x18 ;  /* 0x0000005e653d9211 */ /* 0x001fe200078ec0ff */
[----:B------:R-:W-:Y:S01]  /*1fa0*/  FMUL.FTZ R94, R80, R89 ;  /* 0x00000059505e7220 */ /* 0x000fe20000410000 */
[----:B--2---:R-:W-:-:S02]  /*1fb0*/  @!P0 FADD.FTZ R23, R23, R92 ;  /* 0x0000005c17178221 */ /* 0x004fc40000010000 */
        /* <DEDUP_REMOVED lines=23> */
[----:B------:R-:W-:Y:S01]  /*2130*/  MOV R22, R88 ;  /* 0x0000005800167202 */ /* 0x000fe20000000f00 */
[C---:B------:R-:W-:Y:S01]  /*2140*/  FMUL.FTZ R92, R80.reuse, R87 ;  /* 0x00000057505c7220 */ /* 0x040fe20000410000 */
[----:B------:R-:W-:-:S03]  /*2150*/  FMUL.FTZ R88, R80, R91 ;  /* 0x0000005b50587220 */ /* 0x000fc60000410000 */
        /* <DEDUP_REMOVED lines=17> */
.L_x_10514:
[----:B------:R-:W-:Y:S05]  /*2270*/  BSYNC B0 ;  /* 0x0000000000007941 */ /* 0x000fea0003800000 */
.L_x_10513:
        /* <DEDUP_REMOVED lines=14> */
.L_x_10510:
[----:B------:R-:W-:Y:S01]  /*2360*/  BAR.SYNC.DEFER_BLOCKING 0x0 ;  /* 0x0000000000007b1d */ /* 0x000fe20000010000 */
[----:B------:R-:W-:Y:S02]  /*2370*/  LEA R26, R48, R61, 0x4 ;  /* 0x0000003d301a7211 */ /* 0x000fe400078e20ff */
[----:B------:R-:W-:Y:S02]  /*2380*/  SHF.L.U32 R27, R46, 0x4, RZ ;  /* 0x000000042e1b7819 */ /* 0x000fe400000006ff */
[----:B------:R-:W-:-:S03]  /*2390*/  ISETP.GT.AND P3, PT, R44, 0x1, PT ;  /* 0x000000012c00780c */ /* 0x000fc60003f64270 */
[----:B------:R-:W1:Y:S01]  /*23a0*/  LDC.64 R10, c[0x0][0x388] ;  /* 0x0000e200ff0a7b82 */ /* 0x000e620000000a00 */
[----:B------:R-:W-:Y:S01]  /*23b0*/  ULDC.64 UR4, c[0x0][0x390] ;  /* 0x0000e40000047ab9 */ /* 0x000fe20000000a00 */
[----:B------:R-:W-:Y:S02]  /*23c0*/  IADD3 R56, P1, R56, -0x200, RZ ;  /* 0xfffffe0038387810 */ /* 0x000fe40007f3e0ff */
[----:B------:R-:W-:Y:S02]  /*23d0*/  IADD3 R51, P2, R51, -0x200, RZ ;  /* 0xfffffe0033337810 */ /* 0x000fe40007f5e0ff */
[----:B------:R-:W-:Y:S02]  /*23e0*/  IADD3 R44, R44, -0x1, RZ ;  /* 0xffffffff2c2c7810 */ /* 0x000fe40007ffe0ff */
[----:B------:R-:W2:Y:S01]  /*23f0*/  LDC.64 R20, c[0x0][0x3e0] ;  /* 0x0000f800ff147b82 */ /* 0x000ea20000000a00 */
[----:B------:R-:W-:Y:S02]  /*2400*/  IADD3.X R53, R53, -0x1, RZ, P1, !PT ;  /* 0xffffffff35357810 */ /* 0x000fe40000ffe4ff */
[----:B------:R-:W-:-:S05]  /*2410*/  IADD3.X R52, R52, -0x1, RZ, P2, !PT ;  /* 0xffffffff34347810 */ /* 0x000fca00017fe4ff */
[----:B0-----:R-:W0:Y:S01]  /*2420*/  LDC.64 R22, c[0x0][0x3a8] ;  /* 0x0000ea00ff167b82 */ /* 0x001e220000000a00 */
[----:B------:R3:W-:Y:S01]  /*2430*/  STS.128 [R26], R12 ;  /* 0x0000000c1a007388 */ /* 0x0007e20000000c00 */
[----:B------:R-:W-:-:S03]  /*2440*/  NOP ;  /* 0x0000000000007918 */ /* 0x000fc60000000000 */
[----:B------:R-:W4:Y:S01]  /*2450*/  LDS.128 R4, [R26] ;  /* 0x000000001a047984 */ /* 0x000f220000000c00 */
[----:B-1----:R-:W-:Y:S02]  /*2460*/  IMAD R8, R10, UR15, RZ ;  /* 0x0000000f0a087c24 */ /* 0x002fe4000f8e02ff */
[----:B------:R-:W1:Y:S02]  /*2470*/  LDC.64 R24, c[0x0][0x3f0] ;  /* 0x0000fc00ff187b82 */ /* 0x000e640000000a00 */
[----:B------:R-:W-:Y:S01]  /*2480*/  IMAD R3, R11, UR14, R8 ;  /* 0x0000000e0b037c24 */ /* 0x000fe2000f8e0208 */
[----:B---3--:R-:W-:Y:S02]  /*2490*/  MOV R12, R40 ;  /* 0x00000028000c7202 */ /* 0x008fe40000000f00 */
[----:B------:R-:W-:-:S03]  /*24a0*/  MOV R13, R41 ;  /* 0x00000029000d7202 */ /* 0x000fc60000000f00 */
[----:B------:R-:W-:-:S04]  /*24b0*/  IMAD.WIDE.U32 R8, R10, UR14, R12 ;  /* 0x0000000e0a087c25 */ /* 0x000fc8000f8e000c */
[----:B0-----:R-:W-:Y:S01]  /*24c0*/  IMAD.WIDE.U32 R12, R22, UR14, R12 ;  /* 0x0000000e160c7c25 */ /* 0x001fe2000f8e000c */
[----:B------:R-:W-:-:S03]  /*24d0*/  IADD3 R9, R9, R3, RZ ;  /* 0x0000000309097210 */ /* 0x000fc60007ffe0ff */
[----:B------:R-:W-:Y:S02]  /*24e0*/  IMAD R3, R43, UR4, RZ ;  /* 0x000000042b037c24 */ /* 0x000fe4000f8e02ff */
[----:B------:R-:W-:-:S04]  /*24f0*/  IMAD.WIDE.U32 R8, R0, UR4, R8 ;  /* 0x0000000400087c25 */ /* 0x000fc8000f8e0008 */
[----:B------:R-:W-:Y:S01]  /*2500*/  IMAD R3, R0, UR5, R3 ;  /* 0x0000000500037c24 */ /* 0x000fe2000f8e0203 */
[----:B--2---:R-:W-:Y:S01]  /*2510*/  LEA R14, P0, R8, R20, 0x2 ;  /* 0x00000014080e7211 */ /* 0x004fe200078010ff */
[----:B------:R-:W-:Y:S01]  /*2520*/  IMAD R20, R22, UR15, RZ ;  /* 0x0000000f16147c24 */ /* 0x000fe2000f8e02ff */
[----:B------:R-:W-:Y:S02]  /*2530*/  ULDC.64 UR4, c[0x0][0x3b0] ;  /* 0x0000ec0000047ab9 */ /* 0x000fe40000000a00 */
[----:B------:R-:W-:-:S04]  /*2540*/  IADD3 R3, R9, R3, RZ ;  /* 0x0000000309037210 */ /* 0x000fc80007ffe0ff */
[----:B------:R-:W-:Y:S01]  /*2550*/  LEA.HI.X R8, R8, R21, R3, 0x2, P0 ;  /* 0x0000001508087211 */ /* 0x000fe200000f1403 */
[----:B------:R-:W-:Y:S01]  /*2560*/  IMAD R3, R23, UR14, R20 ;  /* 0x0000000e17037c24 */ /* 0x000fe2000f8e0214 */
[----:B------:R-:W-:Y:S02]  /*2570*/  SHF.L.U64.HI R21, R46, 0x4, R55 ;  /* 0x000000042e157819 */ /* 0x000fe40000010237 */
[----:B------:R-:W-:Y:S02]  /*2580*/  IADD3 R14, P0, R14, R27, RZ ;  /* 0x0000001b0e0e7210 */ /* 0x000fe40007f1e0ff */
[----:B------:R-:W-:Y:S01]  /*2590*/  IADD3 R13, R13, R3, RZ ;  /* 0x000000030d0d7210 */ /* 0x000fe20007ffe0ff */
[----:B------:R-:W-:Y:S01]  /*25a0*/  IMAD R3, R43, UR4, RZ ;  /* 0x000000042b037c24 */ /* 0x000fe2000f8e02ff */
[----:B------:R-:W-:-:S03]  /*25b0*/  IADD3.X R15, R8, R21, RZ, P0, !PT ;  /* 0x00000015080f7210 */ /* 0x000fc600007fe4ff */
[C---:B------:R-:W-:Y:S02]  /*25c0*/  IMAD R3, R0.reuse, UR5, R3 ;  /* 0x0000000500037c24 */ /* 0x040fe4000f8e0203 */
[----:B----4-:R0:W-:Y:S01]  /*25d0*/  STG.E.128 desc[UR12][R14.64], R4 ;  /* 0x000000040e007986 */ /* 0x0101e2000c101d0c */
[----:B------:R-:W-:Y:S01]  /*25e0*/  BAR.SYNC.DEFER_BLOCKING 0x0 ;  /* 0x0000000000007b1d */ /* 0x000fe20000010000 */
[----:B0-----:R-:W-:-:S05]  /*25f0*/  IMAD.WIDE.U32 R4, R0, UR4, R12 ;  /* 0x0000000400047c25 */ /* 0x001fca000f8e000c */
[----:B------:R-:W-:Y:S02]  /*2600*/  IADD3 R3, R5, R3, RZ ;  /* 0x0000000305037210 */ /* 0x000fe40007ffe0ff */
[----:B-1----:R-:W-:Y:S01]  /*2610*/  LEA R5, P0, R4, R24, 0x2 ;  /* 0x0000001804057211 */ /* 0x002fe200078010ff */
[----:B------:R0:W-:Y:S01]  /*2620*/  STS.128 [R26], R16 ;  /* 0x000000101a007388 */ /* 0x0001e20000000c00 */
[----:B------:R-:W-:-:S03]  /*2630*/  NOP ;  /* 0x0000000000007918 */ /* 0x000fc60000000000 */
[----:B------:R-:W1:Y:S01]  /*2640*/  LDS.128 R8, [R26] ;  /* 0x000000001a087984 */ /* 0x000e620000000c00 */
[----:B------:R-:W-:Y:S02]  /*2650*/  LEA.HI.X R3, R4, R25, R3, 0x2, P0 ;  /* 0x0000001904037211 */ /* 0x000fe400000f1403 */
[----:B------:R-:W-:-:S04]  /*2660*/  IADD3 R4, P0, R5, R27, RZ ;  /* 0x0000001b05047210 */ /* 0x000fc80007f1e0ff */
[----:B------:R-:W-:Y:S01]  /*2670*/  IADD3.X R5, R3, R21, RZ, P0, !PT ;  /* 0x0000001503057210 */ /* 0x000fe200007fe4ff */
[----:B0-----:R-:W-:Y:S01]  /*2680*/  FADD.FTZ R16, R59, R16 ;  /* 0x000000103b107221 */ /* 0x001fe20000010000 */
[----:B------:R-:W-:-:S03]  /*2690*/  IADD3 R57, P0, R57, -0x200, RZ ;  /* 0xfffffe0039397810 */ /* 0x000fc60007f1e0ff */
[----:B------:R-:W-:Y:S01]  /*26a0*/  FADD.FTZ R17, R16, R17 ;  /* 0x0000001110117221 */ /* 0x000fe20000010000 */
[----:B------:R-:W-:-:S03]  /*26b0*/  IADD3.X R54, R54, -0x1, RZ, P0, !PT ;  /* 0xffffffff36367810 */ /* 0x000fc600007fe4ff */
[----:B------:R-:W-:-:S04]  /*26c0*/  FADD.FTZ R18, R17, R18 ;  /* 0x0000001211127221 */ /* 0x000fc80000010000 */
[----:B------:R-:W-:Y:S01]  /*26d0*/  FADD.FTZ R59, R18, R19 ;  /* 0x00000013123b7221 */ /* 0x000fe20000010000 */
[----:B-1----:R0:W-:Y:S01]  /*26e0*/  STG.E.128 desc[UR12][R4.64], R8 ;  /* 0x0000000804007986 */ /* 0x0021e2000c101d0c */
[----:B------:R-:W-:Y:S05]  /*26f0*/  @P3 BRA `(.L_x_10516) ;  /* 0xffffffe000003947 */ /* 0x000fea000383ffff */
.L_x_10508:
[----:B------:R-:W-:Y:S02]  /*2700*/  ULDC.64 UR4, c[0x0][0x3d8] ;  /* 0x0000f60000047ab9 */ /* 0x000fe40000000a00 */
[----:B------:R-:W-:-:S04]  /*2710*/  ISETP.NE.U32.AND P0, PT, RZ, UR4, PT ;  /* 0x00000004ff007c0c */ /* 0x000fc8000bf05070 */
[----:B------:R-:W-:-:S13]  /*2720*/  ISETP.NE.AND.EX P0, PT, RZ, UR5, PT, P0 ;  /* 0x00000005ff007c0c */ /* 0x000fda000bf05300 */
[----:B------:R-:W-:Y:S05]  /*2730*/  @!P0 BRA `(.L_x_10517) ;  /* 0x00000000005c8947 */ /* 0x000fea0003800000 */
[----:B-----5:R-:W1:Y:S01]  /*2740*/  SHFL.DOWN P0, R2, R45, 0x1, 0x1f ;  /* 0x08201f002d027f89 */ /* 0x020e620000000000 */
        /* <DEDUP_REMOVED lines=21> */
.L_x_10518:
[----:B------:R-:W-:Y:S05]  /*28a0*/  BSYNC B0 ;  /* 0x0000000000007941 */ /* 0x000fea0003800000 */
.L_x_10517:
        /* <DEDUP_REMOVED lines=29> */
.L_x_10520:
[----:B------:R-:W2:Y:S02]  /*2a80*/  S2R R19, SR_TID.X ;  /* 0x0000000000137919 */ /* 0x000ea40000002100 */
.L_x_10521:
[----:B------:R-:W-:Y:S05]  /*2a90*/  BSYNC B0 ;  /* 0x0000000000007941 */ /* 0x000fea0003800000 */
.L_x_10519:
[----:B------:R-:W-:Y:S02]  /*2aa0*/  ULDC UR22, c[0x0][0x21c] ;  /* 0x0000870000167ab9 */ /* 0x000fe40000000800 */
[----:B--2---:R-:W-:-:S13]  /*2ab0*/  ISETP.GE.AND P0, PT, R19, UR22, PT ;  /* 0x0000001613007c0c */ /* 0x004fda000bf06270 */
[----:B------:R-:W-:Y:S05]  /*2ac0*/  @P0 EXIT ;  /* 0x000000000000094d */ /* 0x000fea0003800000 */
[----:B------:R-:W2:Y:S01]  /*2ad0*/  S2UR UR5, SR_CgaCtaId ;  /* 0x00000000000579c3 */ /* 0x000ea20000008800 */
[----:B------:R-:W-:Y:S01]  /*2ae0*/  ULDC.64 UR6, c[0x0][0x378] ;  /* 0x0000de0000067ab9 */ /* 0x000fe20000000a00 */
[----:B------:R-:W-:Y:S01]  /*2af0*/  ULDC.64 UR8, c[0x0][0x358] ;  /* 0x0000d60000087ab9 */ /* 0x000fe20000000a00 */
[----:B------:R-:W-:Y:S01]  /*2b00*/  ULDC.64 UR10, c[0x0][0x338] ;  /* 0x0000ce00000a7ab9 */ /* 0x000fe20000000a00 */
[----:B------:R-:W-:Y:S01]  /*2b10*/  ULDC.64 UR16, c[0x0][0x268] ;  /* 0x00009a0000107ab9 */ /* 0x000fe20000000a00 */
[C---:B0-----:R-:W-:Y:S01]  /*2b20*/  IMAD R5, R43.reuse, UR6, RZ ;  /* 0x000000062b057c24 */ /* 0x041fe2000f8e02ff */
[----:B------:R-:W-:Y:S01]  /*2b30*/  BSSY B0, `(.L_x_10522) ;  /* 0x0000052000007945 */ /* 0x000fe20003800000 */
[C---:B------:R-:W-:Y:S01]  /*2b40*/  IMAD R7, R43.reuse, UR8, RZ ;  /* 0x000000082b077c24 */ /* 0x040fe2000f8e02ff */
[----:B------:R-:W-:Y:S01]  /*2b50*/  UMOV UR4, 0x400 ;  /* 0x0000040000047882 */ /* 0x000fe20000000000 */
        /* <DEDUP_REMOVED lines=8> */
[C---:B-----5:R-:W-:Y:S01]  /*2be0*/  IMAD.WIDE.U32 R2, R0.reuse, UR6, RZ ;  /* 0x0000000600027c25 */ /* 0x060fe2000f8e00ff */
[----:B------:R-:W-:Y:S01]  /*2bf0*/  ULDC UR6, c[0x0][0x0] ;  /* 0x0000000000067ab9 */ /* 0x000fe20000000800 */
[----:B------:R-:W-:Y:S01]  /*2c00*/  ULDC.64 UR14, c[0x0][0x360] ;  /* 0x0000d800000e7ab9 */ /* 0x000fe20000000a00 */
[----:B------:R-:W-:Y:S01]  /*2c10*/  ULDC.64 UR18, c[0x0][0x380] ;  /* 0x0000e00000127ab9 */ /* 0x000fe20000000a00 */
[C---:B------:R-:W-:Y:S01]  /*2c20*/  IMAD.WIDE.U32 R4, R0.reuse, UR8, RZ ;  /* 0x0000000800047c25 */ /* 0x040fe2000f8e00ff */
[----:B------:R-:W-:Y:S01]  /*2c30*/  IADD3 R29, R3, R29, RZ ;  /* 0x0000001d031d7210 */ /* 0x000fe20007ffe0ff */
[----:B------:R-:W-:Y:S01]  /*2c40*/  ULDC.64 UR8, c[0x0][0x340] ;  /* 0x0000d00000087ab9 */ /* 0x000fe20000000a00 */
[----:B--2---:R-:W-:Y:S01]  /*2c50*/  ULEA UR4, UR5, UR4, 0x18 ;  /* 0x0000000405047291 */ /* 0x004fe2000f8ec03f */
[----:B-1----:R-:W-:Y:S01]  /*2c60*/  IMAD.WIDE.U32 R6, R0, UR10, RZ ;  /* 0x0000000a00067c25 */ /* 0x002fe2000f8e00ff */
[----:B------:R-:W-:Y:S01]  /*2c70*/  IADD3 R27, R5, R27, RZ ;  /* 0x0000001b051b7210 */ /* 0x000fe20007ffe0ff */
[----:B------:R-:W-:-:S02]  /*2c80*/  ULDC.64 UR20, c[0x0][0x3d0] ;  /* 0x0000f40000147ab9 */ /* 0x000fc40000000a00 */
[C---:B------:R-:W-:Y:S01]  /*2c90*/  IMAD R9, R0.reuse, UR11, R9 ;  /* 0x0000000b00097c24 */ /* 0x040fe2000f8e0209 */
[----:B------:R-:W-:Y:S01]  /*2ca0*/  ULDC.64 UR10, c[0x0][0x3c0] ;  /* 0x0000f000000a7ab9 */ /* 0x000fe20000000a00 */
[C---:B------:R-:W-:Y:S02]  /*2cb0*/  IMAD R43, R0.reuse, UR17, R43 ;  /* 0x00000011002b7c24 */ /* 0x040fe4000f8e022b */
[----:B------:R-:W-:Y:S01]  /*2cc0*/  IMAD.WIDE.U32 R16, R0, UR16, RZ ;  /* 0x0000001000107c25 */ /* 0x000fe2000f8e00ff */
[----:B------:R-:W-:Y:S01]  /*2cd0*/  IADD3 R25, R7, R9, RZ ;  /* 0x0000000907197210 */ /* 0x000fe20007ffe0ff */
[----:B------:R-:W-:-:S03]  /*2ce0*/  ULDC.64 UR16, c[0x0][0x3c8] ;  /* 0x0000f20000107ab9 */ /* 0x000fc60000000a00 */
[----:B------:R-:W-:-:S07]  /*2cf0*/  IADD3 R43, R17, R43, RZ ;  /* 0x0000002b112b7210 */ /* 0x000fce0007ffe0ff */
.L_x_10523:
        /* <DEDUP_REMOVED lines=25> */
[----:B------:R-:W-:Y:S01]  /*2e90*/  IMAD R24, R20, UR28, RZ ;  /* 0x0000001c14187c24 */ /* 0x000fe2000f8e02ff */
[----:B------:R-:W-:Y:S01]  /*2ea0*/  MOV R46, R32 ;  /* 0x00000020002e7202 */ /* 0x000fe20000000f00 */
[----:B------:R-:W-:-:S02]  /*2eb0*/  IMAD R31, R19, UR15, R22 ;  /* 0x0000000f131f7c24 */ /* 0x000fc4000f8e0216 */
[----:B------:R-:W-:-:S04]  /*2ec0*/  IMAD.WIDE.U32 R8, R19, UR14, R8 ;  /* 0x0000000e13087c25 */ /* 0x000fc8000f8e0008 */
[----:B------:R-:W-:Y:S01]  /*2ed0*/  IMAD.WIDE.U32 R12, R19, UR28, R46 ;  /* 0x0000001c130c7c25 */ /* 0x000fe2000f8e002e */
[----:B0-----:R-:W-:Y:S02]  /*2ee0*/  LEA R10, P0, R8, UR16, 0x2 ;  /* 0x00000010080a7c11 */ /* 0x001fe4000f8010ff */
        /* <DEDUP_REMOVED lines=23> */
.L_x_10522:
[----:B------:R-:W-:Y:S05]  /*3060*/  EXIT ;  /* 0x000000000000794d */ /* 0x000fea0003800000 */
.L_x_10524:
        /* <DEDUP_REMOVED lines=9> */
.L_x_11057:


//--------------------- .text._Z25selective_scan_bwd_kernelI32Selective_Scan_bwd_kernel_traitsILi32ELi4ELb1ELb0ELb0ELb1ELb0EffEEv12SSMParamsBwd --------------------------
	.section	.text._Z25selective_scan_bwd_kernelI32Selective_Scan_bwd_kernel_traitsILi32ELi4ELb1ELb0ELb0ELb1ELb0EffEEv12SSMParamsBwd,"ax",@progbits
	.align	128
        .global         _Z25selective_scan_bwd_kernelI32Selective_Scan_bwd_kernel_traitsILi32ELi4ELb1ELb0ELb0ELb1ELb0EffEEv12SSMParamsBwd
        .type           _Z25selective_scan_bwd_kernelI32Selective_Scan_bwd_kernel_traitsILi32ELi4ELb1ELb0ELb0ELb1ELb0EffEEv12SSMParamsBwd,@function
        .size           _Z25selective_scan_bwd_kernelI32Selective_Scan_bwd_kernel_traitsILi32ELi4ELb1ELb0ELb0ELb1ELb0EffEEv12SSMParamsBwd,(.L_x_11058 - _Z25selective_scan_bwd_kernelI32Selective_Scan_bwd_kernel_traitsILi32ELi4ELb1ELb0ELb0ELb1ELb0EffEEv12SSMParamsBwd)
        .other          _Z25selective_scan_bwd_kernelI32Selective_Scan_bwd_kernel_traitsILi32ELi4ELb1ELb0ELb0ELb1ELb0EffEEv12SSMParamsBwd,@"STO_CUDA_ENTRY STV_DEFAULT"
_Z25selective_scan_bwd_kernelI32Selective_Scan_bwd_kernel_traitsILi32ELi4ELb1ELb0ELb0ELb1ELb0EffEEv12SSMParamsBwd:
.text._Z25selective_scan_bwd_kernelI32Selective_Scan_bwd_kernel_traitsILi32ELi4ELb1ELb0ELb0ELb1ELb0EffEEv12SSMParamsBwd:
        /* <DEDUP_REMOVED lines=27> */
[----:B------:R-:W3:Y:S01]  /*01b0*/  LDC.64 R14, c[0x0][0x3d8] ;  /* 0x0000f600ff0e7b82 */ /* 0x000ee20000000a00 */
[----:B------:R-:W-:Y:S01]  /*01c0*/  UIADD3 UR5, UR5, UR6, URZ ;  /* 0x0000000605057290 */ /* 0x000fe2000fffe03f */
[----:B0-----:R-:W-:Y:S01]  /*01d0*/  ISETP.NE.U32.AND P0, PT, R8, RZ, PT ;  /* 0x000000ff0800720c */ /* 0x001fe20003f05070 */
[----:B------:R-:W-:Y:S01]  /*01e0*/  ULDC.64 UR8, c[0x0][0x290] ;  /* 0x0000a40000087ab9 */ /* 0x000fe20000000a00 */
[----:B--2---:R-:W-:Y:S01]  /*01f0*/  IMAD R0, R56, R6, RZ ;  /* 0x0000000638007224 */ /* 0x004fe200078e02ff */
[----:B------:R-:W-:Y:S01]  /*0200*/  UIMAD UR6, UR15, UR8, URZ ;  /* 0x000000080f0672a4 */ /* 0x000fe2000f8e023f */
[----:B------:R-:W-:-:S02]  /*0210*/  @P1 LEA.HI.X R5, R67, R5, R56, 0x2, P3 ;  /* 0x0000000543051211 */ /* 0x000fc400018f1438 */
[----:B------:R-:W-:Y:S01]  /*0220*/  ISETP.NE.AND.EX P0, PT, R9, RZ, PT, P0 ;  /* 0x000000ff0900720c */ /* 0x000fe20003f05300 */
[----:B------:R-:W-:Y:S01]  /*0230*/  IMAD R0, R67, R7, R0 ;  /* 0x0000000743007224 */ /* 0x000fe200078e0200 */
[----:B-1----:R-:W-:Y:S01]  /*0240*/  LEA R7, R19, 0xffffff80, 0x7 ;  /* 0xffffff8013077811 */ /* 0x002fe200078e38ff */
[----:B----4-:R-:W-:Y:S01]  /*0250*/  IMAD.WIDE.U32 R2, R67, R6, UR4 ;  /* 0x0000000443027e25 */ /* 0x010fe2000f8e0006 */
[----:B------:R-:W-:Y:S01]  /*0260*/  UIMAD.WIDE.U32 UR4, UR14, UR8, URZ ;  /* 0x000000080e0472a5 */ /* 0x000fe2000f8e003f */
[----:B------:R0:W5:Y:S01]  /*0270*/  @P1 LDG.E R52, desc[UR12][R4.64] ;  /* 0x0000000c04341981 */ /* 0x000162000c1e1900 */
[----:B------:R-:W-:Y:S01]  /*0280*/  UIMAD UR6, UR14, UR9, UR6 ;  /* 0x000000090e0672a4 */ /* 0x000fe2000f8e0206 */
[----:B------:R-:W-:Y:S01]  /*0290*/  SHF.R.S32.HI R9, RZ, 0x1f, R7 ;  /* 0x0000001fff097819 */ /* 0x000fe20000011407 */
[----:B------:R-:W1:Y:S01]  /*02a0*/  LDC.64 R16, c[0x0][0x3f8] ;  /* 0x0000fe00ff107b82 */ /* 0x000e620000000a00 */
[----:B------:R-:W-:Y:S01]  /*02b0*/  IADD3 R45, P1, R7, R2, RZ ;  /* 0x00000002072d7210 */ /* 0x000fe20007f3e0ff */
[----:B------:R-:W-:Y:S01]  /*02c0*/  UIADD3 UR5, UR5, UR6, URZ ;  /* 0x0000000605057290 */ /* 0x000fe2000fffe03f */
[----:B---3--:R-:W-:-:S02]  /*02d0*/  IMAD R2, R56, R10, RZ ;  /* 0x0000000a38027224 */ /* 0x008fc400078e02ff */
[----:B------:R-:W-:Y:S02]  /*02e0*/  IADD3.X R6, R9, R3, R0, P1, !PT ;  /* 0x0000000309067210 */ /* 0x000fe40000ffe400 */
[C---:B------:R-:W-:Y:S01]  /*02f0*/  IMAD R0, R67.reuse, R11, R2 ;  /* 0x0000000b43007224 */ /* 0x040fe200078e0202 */
[----:B------:R-:W2:Y:S01]  /*0300*/  LDC.64 R20, c[0x0][0x2f8] ;  /* 0x0000be00ff147b82 */ /* 0x000ea20000000a00 */
[----:B------:R-:W-:Y:S01]  /*0310*/  IMAD.WIDE.U32 R2, R67, R10, UR4 ;  /* 0x0000000443027e25 */ /* 0x000fe2000f8e000a */
[----:B------:R-:W-:-:S06]  /*0320*/  ISETP.NE.U32.AND P1, PT, R14, RZ, PT ;  /* 0x000000ff0e00720c */ /* 0x000fcc0003f25070 */
[----:B------:R-:W0:Y:S08]  /*0330*/  LDC.64 R12, c[0x0][0x330] ;  /* 0x0000cc00ff0c7b82 */ /* 0x000e300000000a00 */
[----:B------:R-:W3:Y:S01]  /*0340*/  @P0 LDC R10, c[0x0][0x214] ;  /* 0x00008500ff0a0b82 */ /* 0x000ee20000000800 */
[----:B------:R-:W-:Y:S01]  /*0350*/  ISETP.NE.AND.EX P1, PT, R15, RZ, PT, P1 ;  /* 0x000000ff0f00720c */ /* 0x000fe20003f25310 */
[----:B------:R-:W-:-:S06]  /*0360*/  UIMAD UR8, UR15, UR10, URZ ;  /* 0x0000000a0f0872a4 */ /* 0x000fcc000f8e023f */
[----:B------:R-:W4:Y:S01]  /*0370*/  @P0 LDC R11, c[0x0][0x21c] ;  /* 0x00008700ff0b0b82 */ /* 0x000f220000000800 */
[----:B------:R-:W-:Y:S01]  /*0380*/  IADD3 R43, P3, R7, R2, RZ ;  /* 0x00000002072b7210 */ /* 0x000fe20007f7e0ff */
[----:B------:R-:W-:Y:S01]  /*0390*/  UIMAD.WIDE.U32 UR6, UR14, UR10, URZ ;  /* 0x0000000a0e0672a5 */ /* 0x000fe2000f8e003f */
[----:B------:R-:W-:Y:S01]  /*03a0*/  CS2R R32, SRZ ;  /* 0x0000000000207805 */ /* 0x000fe2000001ff00 */
[----:B------:R-:W-:Y:S01]  /*03b0*/  UIMAD UR8, UR14, UR11, UR8 ;  /* 0x0000000b0e0872a4 */ /* 0x000fe2000f8e0208 */
[----:B-1----:R-:W-:Y:S01]  /*03c0*/  ISETP.NE.U32.AND P2, PT, R16, RZ, PT ;  /* 0x000000ff1000720c */ /* 0x002fe20003f45070 */
[----:B------:R-:W-:Y:S02]  /*03d0*/  ULDC.64 UR4, c[0x0][0x268] ;  /* 0x00009a0000047ab9 */ /* 0x000fe40000000a00 */
[----:B------:R-:W1:Y:S01]  /*03e0*/  LDC.64 R46, c[0x0][0x2f0] ;  /* 0x0000bc00ff2e7b82 */ /* 0x000e620000000a00 */
[----:B------:R-:W-:Y:S01]  /*03f0*/  IADD3.X R2, R9, R3, R0, P3, !PT ;  /* 0x0000000309027210 */ /* 0x000fe20001ffe400 */
[----:B------:R-:W-:Y:S01]  /*0400*/  UIADD3 UR7, UR7, UR8, URZ ;  /* 0x0000000807077290 */ /* 0x000fe2000fffe03f */
[----:B------:R-:W-:-:S05]  /*0410*/  @P1 LEA R32, P3, R67, R14, 0x2 ;  /* 0x0000000e43201211 */ /* 0x000fca00078610ff */
[----:B------:R-:W1:Y:S01]  /*0420*/  LDC.64 R40, c[0x0][0x3b8] ;  /* 0x0000ee00ff287b82 */ /* 0x000e620000000a00 */
[----:B---3--:R-:W-:Y:S01]  /*0430*/  @P0 IMAD R0, R10, UR14, R67 ;  /* 0x0000000e0a000c24 */ /* 0x008fe2000f8e0243 */
[----:B------:R-:W-:-:S06]  /*0440*/  ISETP.NE.AND.EX P2, PT, R17, RZ, PT, P2 ;  /* 0x000000ff1100720c */ /* 0x000fcc0003f45320 */
[----:B------:R-:W3:Y:S01]  /*0450*/  @P0 LDC.64 R24, c[0x0][0x310] ;  /* 0x0000c400ff180b82 */ /* 0x000ee20000000a00 */
[----:B------:R-:W-:Y:S01]  /*0460*/  @P1 LEA.HI.X R33, R67, R15, R56, 0x2, P3 ;  /* 0x0000000f43211211 */ /* 0x000fe200018f1438 */
[----:B------:R-:W-:Y:S01]  /*0470*/  @P0 IMAD R0, R0, R19, RZ ;  /* 0x0000001300000224 */ /* 0x000fe200078e02ff */
[----:B--2---:R-:W-:Y:S01]  /*0480*/  LEA R44, P3, R43, R20, 0x2 ;  /* 0x000000142b2c7211 */ /* 0x004fe200078610ff */
[----:B0-----:R-:W-:Y:S01]  /*0490*/  IMAD.WIDE.U32 R4, R67, R12, UR6 ;  /* 0x0000000643047e25 */ /* 0x001fe2000f8e000c */
[----:B------:R-:W-:Y:S01]  /*04a0*/  ULDC.64 UR6, c[0x0][0x358] ;  /* 0x0000d60000067ab9 */ /* 0x000fe20000000a00 */
[----:B------:R-:W-:Y:S02]  /*04b0*/  ISETP.GE.AND P1, PT, R19, 0x1, PT ;  /* 0x000000011300780c */ /* 0x000fe40003f26270 */
[----:B------:R-:W-:Y:S01]  /*04c0*/  CS2R R34, SRZ ;  /* 0x0000000000227805 */ /* 0x000fe2000001ff00 */
[----:B----4-:R-:W-:Y:S01]  /*04d0*/  @P0 IMAD R3, R0, R11, RZ ;  /* 0x0000000b00030224 */ /* 0x010fe200078e02ff */
[----:B------:R-:W-:Y:S01]  /*04e0*/  LEA.HI.X R43, R43, R21, R2, 0x2, P3 ;  /* 0x000000152b2b7211 */ /* 0x000fe200018f1402 */
[C---:B------:R-:W-:Y:S01]  /*04f0*/  IMAD R0, R56.reuse, UR4, RZ ;  /* 0x0000000438007c24 */ /* 0x040fe2000f8e02ff */
[----:B------:R-:W-:Y:S01]  /*0500*/  ULDC.64 UR8, c[0x0][0x338] ;  /* 0x0000ce0000087ab9 */ /* 0x000fe20000000a00 */
[----:B------:R-:W-:-:S02]  /*0510*/  IMAD R2, R56, UR6, RZ ;  /* 0x0000000638027c24 */ /* 0x000fc4000f8e02ff */
[----:B------:R-:W-:Y:S01]  /*0520*/  IMAD R8, R56, R12, RZ ;  /* 0x0000000c38087224 */ /* 0x000fe200078e02ff */
[C---:B------:R-:W-:Y:S01]  /*0530*/  @P2 LEA R34, P4, R67.reuse, R16, 0x2 ;  /* 0x0000001043222211 */ /* 0x040fe200078810ff */
[----:B------:R-:W-:Y:S01]  /*0540*/  IMAD.WIDE.U32 R26, R67, UR4, RZ ;  /* 0x00000004431a7c25 */ /* 0x000fe2000f8e00ff */
[----:B------:R-:W-:-:S03]  /*0550*/  IADD3 R7, P5, R7, R4, RZ ;  /* 0x0000000407077210 */ /* 0x000fc60007fbe0ff */
[C---:B------:R-:W-:Y:S01]  /*0560*/  IMAD R61, R67.reuse, UR5, R0 ;  /* 0x00000005433d7c24 */ /* 0x040fe2000f8e0200 */
[----:B------:R-:W-:Y:S01]  /*0570*/  ULDC.64 UR4, c[0x0][0x230] ;  /* 0x00008c0000047ab9 */ /* 0x000fe20000000a00 */
[C---:B------:R-:W-:Y:S02]  /*0580*/  IMAD R59, R67.reuse, UR7, R2 ;  /* 0x00000007433b7c24 */ /* 0x040fe4000f8e0202 */
[C---:B------:R-:W-:Y:S02]  /*0590*/  IMAD R8, R67.reuse, R13, R8 ;  /* 0x0000000d43087224 */ /* 0x040fe400078e0208 */
[C---:B------:R-:W-:Y:S02]  /*05a0*/  IMAD R2, R56.reuse, UR8, RZ ;  /* 0x0000000838027c24 */ /* 0x040fe4000f8e02ff */
[----:B------:R-:W-:Y:S01]  /*05b0*/  IMAD R0, R56, UR4, RZ ;  /* 0x0000000438007c24 */ /* 0x000fe2000f8e02ff */
[C---:B------:R-:W-:Y:S01]  /*05c0*/  @P2 LEA.HI.X R35, R67.reuse, R17, R56, 0x2, P4 ;  /* 0x0000001143232211 */ /* 0x040fe200020f1438 */
[----:B------:R-:W-:Y:S01]  /*05d0*/  IMAD.WIDE.U32 R28, R67, UR6, RZ ;  /* 0x00000006431c7c25 */ /* 0x000fe2000f8e00ff */
[----:B------:R-:W-:-:S02]  /*05e0*/  IADD3.X R4, R9, R5, R8, P5, !PT ;  /* 0x0000000509047210 */ /* 0x000fc40002ffe408 */
[----:B-1----:R-:W-:Y:S01]  /*05f0*/  LEA R46, P2, R45, R46, 0x2 ;  /* 0x0000002e2d2e7211 */ /* 0x002fe200078410ff */
[----:B------:R-:W-:Y:S01]  /*0600*/  IMAD.WIDE.U32 R30, R67, UR8, RZ ;  /* 0x00000008431e7c25 */ /* 0x000fe2000f8e00ff */
[----:B------:R-:W-:-:S03]  /*0610*/  LEA R42, P4, R7, R40, 0x2 ;  /* 0x00000028072a7211 */ /* 0x000fc600078810ff */
[----:B------:R-:W-:Y:S02]  /*0620*/  IMAD R57, R67, UR9, R2 ;  /* 0x0000000943397c24 */ /* 0x000fe4000f8e0202 */
[----:B---3--:R-:W-:Y:S01]  /*0630*/  @P0 IMAD.WIDE R24, R3, 0x8, R24 ;  /* 0x0000000803180825 */ /* 0x008fe200078e0218 */
[----:B------:R-:W-:-:S03]  /*0640*/  HFMA2.MMA R65, -RZ, RZ, 0, 0 ;  /* 0x00000000ff417435 */ /* 0x000fc600000001ff */
[----:B------:R-:W-:Y:S01]  /*0650*/  IMAD R3, R67, UR5, R0 ;  /* 0x0000000543037c24 */ /* 0x000fe2000f8e0200 */
[----:B------:R-:W-:Y:S02]  /*0660*/  LEA.HI.X R45, R45, R47, R6, 0x2, P2 ;  /* 0x0000002f2d2d7211 */ /* 0x000fe400010f1406 */
[----:B------:R-:W-:Y:S02]  /*0670*/  @!P0 CS2R R24, SRZ ;  /* 0x0000000000188805 */ /* 0x000fe4000001ff00 */
[----:B------:R-:W-:Y:S02]  /*0680*/  LEA.HI.X R41, R7, R41, R4, 0x2, P4 ;  /* 0x0000002907297211 */ /* 0x000fe400020f1404 */
[----:B------:R-:W-:Y:S02]  /*0690*/  MOV R63, RZ ;  /* 0x000000ff003f7202 */ /* 0x000fe40000000f00 */
[----:B------:R-:W-:Y:S02]  /*06a0*/  IADD3 R61, R27, R61, RZ ;  /* 0x0000003d1b3d7210 */ /* 0x000fe40007ffe0ff */
[----:B------:R-:W-:-:S02]  /*06b0*/  IADD3 R59, R29, R59, RZ ;  /* 0x0000003b1d3b7210 */ /* 0x000fc40007ffe0ff */
[----:B------:R-:W-:Y:S01]  /*06c0*/  IADD3 R57, R31, R57, RZ ;  /* 0x000000391f397210 */ /* 0x000fe20007ffe0ff */
[----:B------:R-:W-:Y:S06]  /*06d0*/  @!P1 BRA `(.L_x_10525) ;  /* 0x0000002000d09947 */ /* 0x000fec0003800000 */
[----:B------:R-:W0:Y:S01]  /*06e0*/  S2UR UR5, SR_CgaCtaId ;  /* 0x00000000000579c3 */ /* 0x000e220000008800 */
[----:B------:R-:W1:Y:S01]  /*06f0*/  S2R R55, SR_TID.X ;  /* 0x0000000000377919 */ /* 0x000e620000002100 */
[----:B------:R-:W-:Y:S01]  /*0700*/  IMAD.WIDE.U32 R48, R67, UR4, RZ ;  /* 0x0000000443307c25 */ /* 0x000fe2000f8e00ff */
[----:B------:R-:W-:Y:S01]  /*0710*/  UMOV UR4, 0x400 ;  /* 0x0000040000047882 */ /* 0x000fe20000000000 */
[----:B------:R-:W-:Y:S01]  /*0720*/  MOV R63, RZ ;  /* 0x000000ff003f7202 */ /* 0x000fe20000000f00 */
[----:B------:R-:W2:Y:S01]  /*0730*/  S2R R53, SR_LANEID ;  /* 0x0000000000357919 */ /* 0x000ea20000000000 */
[----:B------:R-:W-:Y:S02]  /*0740*/  MOV R65, RZ ;  /* 0x000000ff00417202 */ /* 0x000fe40000000f00 */
[----:B------:R-:W3:Y:S01]  /*0750*/  LDC.64 R6, c[0x0][0x2d0] ;  /* 0x0000b400ff067b82 */ /* 0x000ee20000000a00 */
[----:B------:R-:W-:-:S07]  /*0760*/  IADD3 R0, R49, R3, RZ ;  /* 0x0000000331007210 */ /* 0x000fce0007ffe0ff */
[----:B------:R-:W4:Y:S08]  /*0770*/  LDC.64 R4, c[0x0][0x2e0] ;  /* 0x0000b800ff047b82 */ /* 0x000f300000000a00 */
[----:B------:R-:W2:Y:S01]  /*0780*/  LDC R49, c[0x0][0x224] ;  /* 0x00008900ff317b82 */ /* 0x000ea20000000800 */
[----:B0-----:R-:W-:-:S06]  /*0790*/  ULEA UR4, UR5, UR4, 0x18 ;  /* 0x0000000405047291 */ /* 0x001fcc000f8ec03f */
[----:B------:R-:W-:Y:S02]  /*07a0*/  MOV R40, UR4 ;  /* 0x0000000400287c02 */ /* 0x000fe40008000f00 */
[C---:B---3--:R-:W-:Y:S02]  /*07b0*/  LEA R51, P1, R48.reuse, R6, 0x2 ;  /* 0x0000000630337211 */ /* 0x048fe400078210ff */
[----:B-1----:R-:W-:Y:S02]  /*07c0*/  LOP3.LUT R80, R55, 0x1f, RZ, 0xc0, !PT ;  /* 0x0000001f37507812 */ /* 0x002fe400078ec0ff */
[----:B------:R-:W-:Y:S02]  /*07d0*/  LEA.HI.X R48, R48, R7, R0, 0x2, P1 ;  /* 0x0000000730307211 */ /* 0x000fe400008f1400 */
[----:B------:R-:W-:Y:S02]  /*07e0*/  SHF.R.S32.HI R0, RZ, 0x1f, R55 ;  /* 0x0000001fff007819 */ /* 0x000fe40000011437 */
[----:B----4-:R-:W-:-:S02]  /*07f0*/  LEA R50, P0, R26, R4, 0x2 ;  /* 0x000000041a327211 */ /* 0x010fc400078010ff */
[----:B------:R-:W-:Y:S02]  /*0800*/  LEA R78, R55, R40, 0x2 ;  /* 0x00000028374e7211 */ /* 0x000fe400078e10ff */
[----:B------:R-:W-:-:S09]  /*0810*/  LEA.HI.X R47, R26, R5, R61, 0x2, P0 ;  /* 0x000000051a2f7211 */ /* 0x000fd200000f143d */
.L_x_10540:
[----:B------:R-:W-:Y:S01]  /*0820*/  BAR.SYNC.DEFER_BLOCKING 0x0 ;  /* 0x0000000000007b1d */ /* 0x000fe20000010000 */
[C---:B------:R-:W-:Y:S02]  /*0830*/  SHF.L.U32 R17, R55.reuse, 0x4, RZ ;  /* 0x0000000437117819 */ /* 0x040fe400000006ff */
[----:B0-----:R-:W-:Y:S02]  /*0840*/  SHF.L.U64.HI R2, R55, 0x4, R0 ;  /* 0x0000000437027819 */ /* 0x001fe40000010200 */
[----:B------:R-:W-:-:S04]  /*0850*/  IADD3 R4, P0, R46, R17, RZ ;  /* 0x000000112e047210 */ /* 0x000fc80007f1e0ff */
[----:B------:R-:W-:-:S06]  /*0860*/  IADD3.X R5, R45, R2, RZ, P0, !PT ;  /* 0x000000022d057210 */ /* 0x000fcc00007fe4ff */
[----:B------:R-:W3:Y:S01]  /*0870*/  LDG.E.128 R4, desc[UR12][R4.64] ;  /* 0x0000000c04047981 */ /* 0x000ee2000c1e1d00 */
[----:B--2---:R-:W-:Y:S02]  /*0880*/  LEA R3, R53, R40, 0x4 ;  /* 0x0000002835037211 */ /* 0x004fe400078e20ff */
[----:B------:R-:W-:-:S04]  /*0890*/  IADD3 R20, P0, R44, R17, RZ ;  /* 0x000000112c147210 */ /* 0x000fc80007f1e0ff */
[----:B------:R-:W-:Y:S01]  /*08a0*/  IADD3.X R21, R43, R2, RZ, P0, !PT ;  /* 0x000000022b157210 */ /* 0x000fe200007fe4ff */
[----:B---3--:R-:W-:Y:S01]  /*08b0*/  STS.128 [R3], R4 ;  /* 0x0000000403007388 */ /* 0x008fe20000000c00 */
[----:B------:R-:W-:-:S03]  /*08c0*/  NOP ;  /* 0x0000000000007918 */ /* 0x000fc60000000000 */
[----:B------:R-:W-:Y:S01]  /*08d0*/  LDS.128 R12, [R3] ;  /* 0x00000000030c7984 */ /* 0x000fe20000000c00 */
[----:B------:R-:W-:Y:S06]  /*08e0*/  BAR.SYNC.DEFER_BLOCKING 0x0 ;  /* 0x0000000000007b1d */ /* 0x000fec0000010000 */
[----:B------:R-:W2:Y:S01]  /*08f0*/  LDG.E.128 R20, desc[UR12][R20.64] ;  /* 0x0000000c14147981 */ /* 0x000ea2000c1e1d00 */
[----:B------:R-:W-:-:S04]  /*0900*/  IADD3 R16, P0, R42, R17, RZ ;  /* 0x000000112a107210 */ /* 0x000fc80007f1e0ff */
[----:B------:R-:W-:Y:S02]  /*0910*/  IADD3.X R17, R41, R2, RZ, P0, !PT ;  /* 0x0000000229117210 */ /* 0x000fe400007fe4ff */
[----:B------:R-:W0:Y:S01]  /*0920*/  LDC R2, c[0x0][0x21c] ;  /* 0x00008700ff027b82 */ /* 0x000e220000000800 */
[----:B--2---:R-:W-:Y:S01]  /*0930*/  STS.128 [R3], R20 ;  /* 0x0000001403007388 */ /* 0x004fe20000000c00 */
[----:B------:R-:W-:-:S03]  /*0940*/  NOP ;  /* 0x0000000000007918 */ /* 0x000fc60000000000 */
[----:B------:R-:W1:Y:S03]  /*0950*/  LDS.128 R8, [R3] ;  /* 0x0000000003087984 */ /* 0x000e660000000c00 */
[----:B------:R-:W-:Y:S06]  /*0960*/  BAR.SYNC.DEFER_BLOCKING 0x0 ;  /* 0x0000000000007b1d */ /* 0x000fec0000010000 */
[----:B------:R-:W2:Y:S01]  /*0970*/  LDG.E.128 R16, desc[UR12][R16.64] ;  /* 0x0000000c10107981 */ /* 0x000ea2000c1e1d00 */
[----:B------:R-:W-:Y:S01]  /*0980*/  BSSY B0, `(.L_x_10526) ;  /* 0x000002c000007945 */ /* 0x000fe20003800000 */
[--C-:B-1---5:R-:W-:Y:S01]  /*0990*/  FADD.FTZ R69, R8, R52.reuse ;  /* 0x0000003408457221 */ /* 0x122fe20000010000 */
[--C-:B------:R-:W-:Y:S01]  /*09a0*/  FADD.FTZ R58, R9, R52.reuse ;  /* 0x00000034093a7221 */ /* 0x100fe20000010000 */
[--C-:B------:R-:W-:Y:S01]  /*09b0*/  FADD.FTZ R71, R10, R52.reuse ;  /* 0x000000340a477221 */ /* 0x100fe20000010000 */
[----:B------:R-:W-:-:S02]  /*09c0*/  FADD.FTZ R60, R11, R52 ;  /* 0x000000340b3c7221 */ /* 0x000fc40000010000 */
[----:B------:R-:W-:Y:S02]  /*09d0*/  FSETP.GTU.FTZ.AND P3, PT, R69, 20, PT ;  /* 0x41a000004500780b */ /* 0x000fe40003f7c000 */
[----:B------:R-:W-:Y:S02]  /*09e0*/  FSETP.GTU.FTZ.AND P0, PT, R58, 20, PT ;  /* 0x41a000003a00780b */ /* 0x000fe40003f1c000 */
[----:B------:R-:W-:Y:S02]  /*09f0*/  FSETP.GTU.FTZ.AND P1, PT, R71, 20, PT ;  /* 0x41a000004700780b */ /* 0x000fe40003f3c000 */
[----:B------:R-:W-:Y:S01]  /*0a00*/  FSETP.GTU.FTZ.AND P2, PT, R60, 20, PT ;  /* 0x41a000003c00780b */ /* 0x000fe20003f5c000 */
[----:B--2---:R1:W-:Y:S01]  /*0a10*/  STS.128 [R3], R16 ;  /* 0x0000001003007388 */ /* 0x0043e20000000c00 */
[----:B------:R-:W-:-:S03]  /*0a20*/  NOP ;  /* 0x0000000000007918 */ /* 0x000fc60000000000 */
[----:B------:R1:W2:Y:S02]  /*0a30*/  LDS.128 R4, [R3] ;  /* 0x0000000003047984 */ /* 0x0002a40000000c00 */
[----:B0-----:R-:W-:Y:S06]  /*0a40*/  @P3 BRA `(.L_x_10527) ;  /* 0x00000000007c3947 */ /* 0x001fec0003800000 */
        /* <DEDUP_REMOVED lines=31> */
.L_x_10527:
[----:B------:R-:W-:Y:S05]  /*0c40*/  BSYNC B0 ;  /* 0x0000000000007941 */ /* 0x000fea0003800000 */
.L_x_10526:
[----:B------:R-:W-:Y:S04]  /*0c50*/  BSSY B0, `(.L_x_10528) ;  /* 0x0000021000007945 */ /* 0x000fe80003800000 */
[----:B------:R-:W-:Y:S05]  /*0c60*/  @P0 BRA `(.L_x_10529) ;  /* 0x00000000007c0947 */ /* 0x000fea0003800000 */
        /* <DEDUP_REMOVED lines=31> */
.L_x_10529:
[----:B------:R-:W-:Y:S05]  /*0e60*/  BSYNC B0 ;  /* 0x0000000000007941 */ /* 0x000fea0003800000 */
.L_x_10528:
        /* <DEDUP_REMOVED lines=33> */
.L_x_10531:
[----:B------:R-:W-:Y:S05]  /*1080*/  BSYNC B0 ;  /* 0x0000000000007941 */ /* 0x000fea0003800000 */
.L_x_10530:
        /* <DEDUP_REMOVED lines=33> */
.L_x_10533:
[----:B------:R-:W-:Y:S05]  /*12a0*/  BSYNC B0 ;  /* 0x0000000000007941 */ /* 0x000fea0003800000 */
.L_x_10532:
[----:B------:R-:W-:Y:S01]  /*12b0*/  BAR.SYNC.DEFER_BLOCKING 0x0 ;  /* 0x0000000000007b1d */ /* 0x000fe20000010000 */
[----:B------:R-:W-:Y:S01]  /*12c0*/  ISETP.GE.AND P0, PT, R2, 0x1, PT ;  /* 0x000000010200780c */ /* 0x000fe20003f06270 */
[----:B--2---:R-:W-:Y:S01]  /*12d0*/  FFMA.FTZ R8, R12, R4, R65 ;  /* 0x000000040c087223 */ /* 0x004fe20000010041 */
[----:B------:R-:W-:Y:S01]  /*12e0*/  CS2R R10, SRZ ;  /* 0x00000000000a7805 */ /* 0x000fe2000001ff00 */
[-C--:B-1----:R-:W-:Y:S01]  /*12f0*/  FMUL.FTZ R16, R4, R54.reuse ;  /* 0x0000003604107220 */ /* 0x082fe20000410000 */
[-C--:B------:R-:W-:Y:S01]  /*1300*/  FMUL.FTZ R17, R5, R54.reuse ;  /* 0x0000003605117220 */ /* 0x080fe20000410000 */
[----:B------:R-:W-:Y:S01]  /*1310*/  FFMA.FTZ R3, R13, R5, R8 ;  /* 0x000000050d037223 */ /* 0x000fe20000010008 */
[----:B------:R-:W-:Y:S01]  /*1320*/  CS2R R8, SRZ ;  /* 0x0000000000087805 */ /* 0x000fe2000001ff00 */
[-C--:B------:R-:W-:Y:S01]  /*1330*/  FMUL.FTZ R18, R6, R54.reuse ;  /* 0x0000003606127220 */ /* 0x080fe20000410000 */
[----:B------:R-:W-:Y:S01]  /*1340*/  FMUL.FTZ R19, R7, R54 ;  /* 0x0000003607137220 */ /* 0x000fe20000410000 */
[----:B------:R-:W-:-:S04]  /*1350*/  FFMA.FTZ R20, R14, R6, R3 ;  /* 0x000000060e147223 */ /* 0x000fc80000010003 */
[----:B------:R-:W-:Y:S01]  /*1360*/  FFMA.FTZ R65, R15, R7, R20 ;  /* 0x000000070f417223 */ /* 0x000fe20000010014 */
[----:B------:R-:W-:Y:S06]  /*1370*/  @!P0 BRA `(.L_x_10534) ;  /* 0x0000001000308947 */ /* 0x000fec0003800000 */
[C---:B------:R-:W-:Y:S01]  /*1380*/  IADD3 R3, R49.reuse, -0x2, RZ ;  /* 0xfffffffe31037810 */ /* 0x040fe20007ffe0ff */
[----:B------:R-:W0:Y:S01]  /*1390*/  LDC.64 R36, c[0x0][0x2d8] ;  /* 0x0000b600ff247b82 */ /* 0x000e220000000a00 */
[----:B------:R-:W-:Y:S01]  /*13a0*/  ULDC.64 UR4, c[0x0][0x248] ;  /* 0x0000920000047ab9 */ /* 0x000fe20000000a00 */
[----:B------:R-:W-:Y:S01]  /*13b0*/  IADD3 R11, R49, -0x1, RZ ;  /* 0xffffffff310b7810 */ /* 0x000fe20007ffe0ff */
[----:B------:R-:W-:Y:S02]  /*13c0*/  IMAD R62, R56, UR4, RZ ;  /* 0x00000004383e7c24 */ /* 0x000fe4000f8e02ff */
[----:B------:R-:W-:Y:S01]  /*13d0*/  FMUL.FTZ R68, R14, R71 ;  /* 0x000000470e447220 */ /* 0x000fe20000410000 */
[----:B------:R-:W-:Y:S01]  /*13e0*/  IMAD R75, R3, R2, RZ ;  /* 0x00000002034b7224 */ /* 0x000fe200078e02ff */
[----:B------:R-:W-:Y:S01]  /*13f0*/  LEA.HI R64, R11, R11, RZ, 0x1 ;  /* 0x0000000b0b407211 */ /* 0x000fe200078f08ff */
[C---:B------:R-:W-:Y:S01]  /*1400*/  IMAD R77, R67.reuse, UR5, R62 ;  /* 0x00000005434d7c24 */ /* 0x040fe2000f8e023e */
[----:B------:R-:W1:Y:S01]  /*1410*/  LDC.64 R2, c[0x0][0x238] ;  /* 0x00008e00ff027b82 */ /* 0x000e620000000a00 */
[----:B------:R-:W-:Y:S01]  /*1420*/  IMAD.WIDE.U32 R38, R67, UR4, RZ ;  /* 0x0000000443267c25 */ /* 0x000fe2000f8e00ff */
[----:B------:R-:W-:Y:S01]  /*1430*/  LOP3.LUT R64, R64, 0xfffffe, RZ, 0xc0, !PT ;  /* 0x00fffffe40407812 */ /* 0x000fe200078ec0ff */
[----:B------:R-:W-:Y:S01]  /*1440*/  UMOV UR4, URZ ;  /* 0x0000003f00047c82 */ /* 0x000fe20008000000 */
[----:B------:R-:W-:Y:S01]  /*1450*/  MOV R70, R48 ;  /* 0x0000003000467202 */ /* 0x000fe20000000f00 */
[----:B------:R-:W-:Y:S01]  /*1460*/  IMAD.WIDE R74, R75, 0x8, R24 ;  /* 0x000000084b4a7825 */ /* 0x000fe200078e0218 */
[----:B------:R-:W-:Y:S01]  /*1470*/  IADD3 R66, R39, R77, RZ ;  /* 0x0000004d27427210 */ /* 0x000fe20007ffe0ff */
[----:B------:R-:W-:Y:S01]  /*1480*/  ULDC UR5, c[0x0][0x224] ;  /* 0x0000890000057ab9 */ /* 0x000fe20000000800 */
[----:B------:R-:W2:Y:S01]  /*1490*/  LDC.64 R20, c[0x0][0x250] ;  /* 0x00009400ff147b82 */ /* 0x000ea20000000a00 */
[----:B------:R-:W-:Y:S01]  /*14a0*/  IADD3 R82, R11, -R64, RZ ;  /* 0x800000400b527210 */ /* 0x000fe20007ffe0ff */
[----:B------:R-:W-:Y:S01]  /*14b0*/  HFMA2.MMA R11, -RZ, RZ, 0, 0 ;  /* 0x00000000ff0b7435 */ /* 0x000fe200000001ff */
[----:B------:R-:W-:-:S02]  /*14c0*/  MOV R64, R74 ;  /* 0x0000004a00407202 */ /* 0x000fc40000000f00 */
[----:B------:R-:W-:Y:S02]  /*14d0*/  MOV R77, R51 ;  /* 0x00000033004d7202 */ /* 0x000fe40000000f00 */
[----:B------:R-:W-:Y:S01]  /*14e0*/  MOV R79, R50 ;  /* 0x00000032004f7202 */ /* 0x000fe20000000f00 */
[----:B------:R-:W3:Y:S01]  /*14f0*/  LDC.64 R22, c[0x0][0x270] ;  /* 0x00009c00ff167b82 */ /* 0x000ee20000000a00 */
[C---:B0-----:R-:W-:Y:S02]  /*1500*/  LEA R73, P0, R38.reuse, R36, 0x2 ;  /* 0x0000002426497211 */ /* 0x041fe400078010ff */
[----:B------:R-:W-:Y:S02]  /*1510*/  MOV R72, R47 ;  /* 0x0000002f00487202 */ /* 0x000fe40000000f00 */
[----:B------:R-:W-:Y:S02]  /*1520*/  LEA.HI.X R66, R38, R37, R66, 0x2, P0 ;  /* 0x0000002526427211 */ /* 0x000fe400000f1442 */
[-C--:B------:R-:W-:Y:S01]  /*1530*/  MOV R74, R40.reuse ;  /* 0x00000028004a7202 */ /* 0x080fe20000000f00 */
[----:B------:R-:W0:Y:S01]  /*1540*/  LDC R62, c[0x0][0x224] ;  /* 0x00008900ff3e7b82 */ /* 0x000e220000000800 */
[----:B------:R-:W-:-:S02]  /*1550*/  MOV R76, R40 ;  /* 0x00000028004c7202 */ /* 0x000fc40000000f00 */
[----:B-1----:R-:W-:Y:S02]  /*1560*/  SHF.L.U64.HI R81, R2, 0x2, R3 ;  /* 0x0000000202517819 */ /* 0x002fe40000010203 */
[----:B------:R-:W-:-:S03]  /*1570*/  SHF.L.U32 R82, R82, 0x8, RZ ;  /* 0x0000000852527819 */ /* 0x000fc600000006ff */
[----:B------:R-:W1:Y:S01]  /*1580*/  LDC R99, c[0x0][0x21c] ;  /* 0x00008700ff637b82 */ /* 0x000e620000000800 */
[----:B--2---:R-:W-:Y:S02]  /*1590*/  SHF.L.U64.HI R21, R20, 0x2, R21 ;  /* 0x0000000214157819 */ /* 0x004fe40000010215 */
[----:B---3--:R-:W-:-:S07]  /*15a0*/  SHF.L.U64.HI R23, R22, 0x2, R23 ;  /* 0x0000000216177819 */ /* 0x008fce0000010217 */
.L_x_10539:
        /* <DEDUP_REMOVED lines=10> */
[C---:B------:R-:W-:Y:S02]  /*1650*/  ISETP.NE.AND P1, PT, R55.reuse, RZ, PT ;  /* 0x000000ff3700720c */ /* 0x040fe40003f25270 */
[----:B------:R-:W-:-:S04]  /*1660*/  IADD3 R85, R55, 0x200, RZ ;  /* 0x0000020037557810 */ /* 0x000fc80007ffe0ff */
[----:B------:R-:W-:-:S04]  /*1670*/  SEL R85, R82, R85, !P1 ;  /* 0x0000005552557207 */ /* 0x000fc80004800000 */
[----:B------:R-:W-:Y:S02]  /*1680*/  LEA R90, R85, R40, 0x2 ;  /* 0x00000028555a7211 */ /* 0x000fe400078e10ff */
[----:B------:R-:W-:Y:S02]  /*1690*/  ISETP.NE.AND P2, PT, R55, 0x1f, PT ;  /* 0x0000001f3700780c */ /* 0x000fe40003f45270 */
[----:B------:R-:W-:Y:S02]  /*16a0*/  ISETP.EQ.AND P0, PT, R80, RZ, P0 ;  /* 0x000000ff5000720c */ /* 0x000fe40000702270 */
[----:B------:R-:W-:Y:S01]  /*16b0*/  MOV R85, RZ ;  /* 0x000000ff00557202 */ /* 0x000fe20000000f00 */
[----:B------:R-:W-:Y:S01]  /*16c0*/  BSSY B0, `(.L_x_10535) ;  /* 0x000001f000007945 */ /* 0x000fe20003800000 */
[----:B------:R-:W-:-:S09]  /*16d0*/  FMUL.FTZ R91, R13, R58 ;  /* 0x0000003a0d5b7220 */ /* 0x000fd20000410000 */
[----:B--2---:R-:W-:Y:S02]  /*16e0*/  @P0 MOV R36, R64 ;  /* 0x0000004000240202 */ /* 0x004fe40000000f00 */
[----:B------:R-:W-:Y:S01]  /*16f0*/  @P0 MOV R37, R75 ;  /* 0x0000004b00250202 */ /* 0x000fe20000000f00 */
[----:B---3--:R-:W-:-:S04]  /*1700*/  FMUL.FTZ R38, R83, 1.4426950216293334961 ;  /* 0x3fb8aa3b53267820 */ /* 0x008fc80000410000 */
[----:B------:R-:W-:-:S06]  /*1710*/  FMUL.FTZ R3, R38, R69 ;  /* 0x0000004526037220 */ /* 0x000fcc0000410000 */
[----:B------:R-:W2:Y:S02]  /*1720*/  MUFU.EX2 R3, R3 ;  /* 0x0000000300037308 */ /* 0x000ea40000000800 */
[----:B--2---:R2:W-:Y:S01]  /*1730*/  STS [R90+0x448], R3 ;  /* 0x000448035a007388 */ /* 0x0045e20000000800 */
[----:B------:R-:W-:Y:S01]  /*1740*/  BAR.SYNC.DEFER_BLOCKING 0x0 ;  /* 0x0000000000007b1d */ /* 0x000fe20000010000 */
[C---:B------:R-:W-:Y:S01]  /*1750*/  FMUL.FTZ R84, R38.reuse, R60 ;  /* 0x0000003c26547220 */ /* 0x040fe20000410000 */
[C---:B------:R-:W-:Y:S01]  /*1760*/  FMUL.FTZ R86, R38.reuse, R58 ;  /* 0x0000003a26567220 */ /* 0x040fe20000410000 */
[----:B------:R-:W-:-:S03]  /*1770*/  FMUL.FTZ R87, R38, R71 ;  /* 0x0000004726577220 */ /* 0x000fc60000410000 */
[----:B------:R3:W0:Y:S01]  /*1780*/  @P2 LDS R97, [R78+0xc4c] ;  /* 0x000c4c004e612984 */ /* 0x0006220000000800 */
[----:B------:R-:W1:Y:S01]  /*1790*/  MUFU.EX2 R84, R84 ;  /* 0x0000005400547308 */ /* 0x000e620000000800 */
[----:B----4-:R-:W-:Y:S02]  /*17a0*/  FMUL.FTZ R39, R39, R88 ;  /* 0x0000005827277220 */ /* 0x010fe40000410000 */
[----:B------:R4:W5:Y:S05]  /*17b0*/  @P0 LDG.E R85, desc[UR12][R36.64+0x4] ;  /* 0x0000040c24550981 */ /* 0x00096a000c1e1900 */
[----:B------:R-:W0:Y:S08]  /*17c0*/  MUFU.EX2 R86, R86 ;  /* 0x0000005600567308 */ /* 0x000e300000000800 */
[----:B------:R-:W0:Y:S01]  /*17d0*/  MUFU.EX2 R87, R87 ;  /* 0x0000005700577308 */ /* 0x000e220000000800 */
[-C--:B------:R-:W-:Y:S01]  /*17e0*/  FMUL.FTZ R93, R6, R39.reuse ;  /* 0x00000027065d7220 */ /* 0x080fe20000410000 */
[-C--:B--2---:R-:W-:Y:S01]  /*17f0*/  FMUL.FTZ R90, R7, R39.reuse ;  /* 0x00000027075a7220 */ /* 0x084fe20000410000 */
[----:B----4-:R-:W-:-:S03]  /*1800*/  FMUL.FTZ R36, R5, R39 ;  /* 0x0000002705247220 */ /* 0x010fc60000410000 */
[----:B-1----:R-:W-:Y:S01]  /*1810*/  FFMA.FTZ R88, R84, R90, R93 ;  /* 0x0000005a54587223 */ /* 0x002fe2000001005d */
[----:B---3--:R-:W-:Y:S06]  /*1820*/  @P2 BRA `(.L_x_10536) ;  /* 0x0000000000202947 */ /* 0x008fec0003800000 */
[----:B0-----:R-:W-:Y:S01]  /*1830*/  ISETP.NE.AND P0, PT, R49, R62, PT ;  /* 0x0000003e3100720c */ /* 0x001fe20003f05270 */
[----:B------:R-:W-:-:S12]  /*1840*/  HFMA2.MMA R97, -RZ, RZ, 1.875, 0 ;  /* 0x3f800000ff617435 */ /* 0x000fd800000001ff */
[----:B------:R-:W-:-:S04]  /*1850*/  @P0 LEA.HI R37, R49, R49, RZ, 0x1 ;  /* 0x0000003131250211 */ /* 0x000fc800078f08ff */
[----:B------:R-:W-:-:S04]  /*1860*/  @P0 LOP3.LUT R38, R37, 0x3ffffe, RZ, 0xc0, !PT ;  /* 0x003ffffe25260812 */ /* 0x000fc800078ec0ff */
[----:B------:R-:W-:-:S04]  /*1870*/  @P0 IADD3 R38, -R38, R49, RZ ;  /* 0x0000003126260210 */ /* 0x000fc80007ffe1ff */
[----:B------:R-:W-:-:S04]  /*1880*/  @P0 LEA R37, R38, 0x448, 0xa ;  /* 0x0000044826250811 */ /* 0x000fc800078e50ff */
[----:B------:R-:W-:-:S05]  /*1890*/  @P0 IADD3 R37, R37, R76, RZ ;  /* 0x0000004c25250210 */ /* 0x000fca0007ffe0ff */
[----:B------:R1:W2:Y:S02]  /*18a0*/  @P0 LDS R97, [R37] ;  /* 0x0000000025610984 */ /* 0x0002a40000000800 */
.L_x_10536:
[----:B------:R-:W-:Y:S05]  /*18b0*/  BSYNC B0 ;  /* 0x0000000000007941 */ /* 0x000fea0003800000 */
.L_x_10535:
[----:B0-2---:R-:W-:Y:S01]  /*18c0*/  FMUL.FTZ R38, R84, R97 ;  /* 0x0000006154267220 */ /* 0x005fe20000410000 */
[----:B------:R-:W-:Y:S01]  /*18d0*/  FMUL.FTZ R95, R4, R39 ;  /* 0x00000027045f7220 */ /* 0x000fe20000410000 */
[C---:B------:R-:W-:Y:S01]  /*18e0*/  FFMA.FTZ R88, R87.reuse, R88, R36 ;  /* 0x0000005857587223 */ /* 0x040fe20000010024 */
[----:B------:R-:W-:Y:S01]  /*18f0*/  FMUL.FTZ R92, R12, R69 ;  /* 0x000000450c5c7220 */ /* 0x000fe20000410000 */
[----:B-1----:R-:W-:Y:S01]  /*1900*/  FMUL.FTZ R37, R87, R38 ;  /* 0x0000002657257220 */ /* 0x002fe20000410000 */
[----:B------:R-:W-:Y:S01]  /*1910*/  FMUL.FTZ R94, R3, R86 ;  /* 0x00000056035e7220 */ /* 0x000fe20000410000 */
[C---:B------:R-:W-:Y:S01]  /*1920*/  FFMA.FTZ R89, R86.reuse, R88, R95 ;  /* 0x0000005856597223 */ /* 0x040fe2000001005f */
[C---:B------:R-:W-:Y:S01]  /*1930*/  FFMA.FTZ R38, R86.reuse, R92, R91 ;  /* 0x0000005c56267223 */ /* 0x040fe2000001005b */
[----:B------:R-:W-:Y:S01]  /*1940*/  FMUL.FTZ R88, R86, R37 ;  /* 0x0000002556587220 */ /* 0x000fe20000410000 */
[----:B------:R-:W-:Y:S01]  /*1950*/  FMUL.FTZ R39, R87, R94 ;  /* 0x0000005e57277220 */ /* 0x000fe20000410000 */
[----:B------:R-:W-:Y:S01]  /*1960*/  FMUL.FTZ R37, R15, R60 ;  /* 0x0000003c0f257220 */ /* 0x000fe20000410000 */
[----:B------:R-:W0:Y:S01]  /*1970*/  SHFL.DOWN PT, R94, R89, 0x1, 0x1f ;  /* 0x08201f00595e7f89 */ /* 0x000e2200000e0000 */
[----:B------:R-:W-:Y:S01]  /*1980*/  FFMA.FTZ R38, R87, R38, R68 ;  /* 0x0000002657267223 */ /* 0x000fe20000010044 */
[----:B------:R-:W-:Y:S01]  /*1990*/  FMUL.FTZ R101, R84, R39 ;  /* 0x0000002754657220 */ /* 0x000fe20000410000 */
[----:B------:R-:W-:Y:S01]  /*19a0*/  ISETP.NE.AND P3, PT, R80, 0x1f, PT ;  /* 0x0000001f5000780c */ /* 0x000fe20003f65270 */
[----:B------:R-:W1:Y:S01]  /*19b0*/  SHFL.DOWN PT, R103, R88, 0x1, 0x1f ;  /* 0x08201f0058677f89 */ /* 0x000e6200000e0000 */
[----:B------:R-:W-:Y:S01]  /*19c0*/  FFMA.FTZ R100, R84, R38, R37 ;  /* 0x0000002654647223 */ /* 0x000fe20000010025 */
[----:B------:R-:W-:Y:S01]  /*19d0*/  ISETP.GE.AND P0, PT, R53, 0x1, PT ;  /* 0x000000013500780c */ /* 0x000fe20003f06270 */
[----:B------:R-:W-:Y:S01]  /*19e0*/  BSSY B0, `(.L_x_10537) ;  /* 0x0000097000007945 */ /* 0x000fe20003800000 */
[----:B------:R-:W-:Y:S04]  /*19f0*/  SHFL.UP PT, R38, R101, 0x1, RZ ;  /* 0x0420000065267989 */ /* 0x000fe800000e00ff */
[----:B------:R-:W2:Y:S04]  /*1a00*/  SHFL.UP PT, R39, R100, 0x1, RZ ;  /* 0x0420000064277989 */ /* 0x000ea800000e00ff */
        /* <DEDUP_REMOVED lines=16> */
[----:B---3--:R-:W-:-:S04]  /*1b10*/  @P0 FMUL.FTZ R101, R101, R38 ;  /* 0x0000002665650220 */ /* 0x008fc80000410000 */
[----:B------:R-:W2:Y:S01]  /*1b20*/  SHFL.UP PT, R39, R100, 0x4, RZ ;  /* 0x0480000064277989 */ /* 0x000ea200000e00ff */
[----:B------:R-:W-:-:S03]  /*1b30*/  ISETP.GE.U32.AND P0, PT, R80, 0x1c, PT ;  /* 0x0000001c5000780c */ /* 0x000fc60003f06070 */
[----:B------:R-:W3:Y:S10]  /*1b40*/  SHFL.UP PT, R38, R101, 0x4, RZ ;  /* 0x0480000065267989 */ /* 0x000ef400000e00ff */
[C---:B0-----:R-:W-:Y:S01]  /*1b50*/  @!P0 FFMA.FTZ R89, R88.reuse, R94, R89 ;  /* 0x0000005e58598223 */ /* 0x041fe20000010059 */
[----:B-1----:R-:W-:Y:S01]  /*1b60*/  @!P0 FMUL.FTZ R88, R88, R103 ;  /* 0x0000006758588220 */ /* 0x002fe20000410000 */
[----:B------:R-:W-:-:S03]  /*1b70*/  ISETP.GE.AND P0, PT, R49, UR5, PT ;  /* 0x0000000531007c0c */ /* 0x000fc6000bf06270 */
[----:B------:R-:W0:Y:S01]  /*1b80*/  SHFL.DOWN PT, R98, R89, 0x8, 0x1f ;  /* 0x09001f0059627f89 */ /* 0x000e2200000e0000 */
[----:B------:R-:W-:-:S03]  /*1b90*/  ISETP.EQ.AND P0, PT, R80, RZ, !P0 ;  /* 0x000000ff5000720c */ /* 0x000fc60004702270 */
[----:B------:R-:W1:Y:S01]  /*1ba0*/  SHFL.DOWN PT, R103, R88, 0x8, 0x1f ;  /* 0x09001f0058677f89 */ /* 0x000e6200000e0000 */
[C---:B--2---:R-:W-:Y:S01]  /*1bb0*/  @P3 FFMA.FTZ R100, R101.reuse, R39, R100 ;  /* 0x0000002765643223 */ /* 0x044fe20000010064 */
[----:B------:R-:W-:Y:S01]  /*1bc0*/  MOV R39, RZ ;  /* 0x000000ff00277202 */ /* 0x000fe20000000f00 */
[----:B---3--:R-:W-:Y:S01]  /*1bd0*/  @P3 FMUL.FTZ R101, R101, R38 ;  /* 0x0000002665653220 */ /* 0x008fe20000410000 */
[----:B------:R-:W-:Y:S02]  /*1be0*/  HFMA2.MMA R38, -RZ, RZ, 1.875, 0 ;  /* 0x3f800000ff267435 */ /* 0x000fe400000001ff */
[----:B------:R-:W2:Y:S01]  /*1bf0*/  SHFL.UP PT, R96, R100, 0x8, RZ ;  /* 0x0500000064607989 */ /* 0x000ea200000e00ff */
[----:B------:R-:W-:-:S03]  /*1c00*/  ISETP.GE.U32.AND P3, PT, R80, 0x18, PT ;  /* 0x000000185000780c */ /* 0x000fc60003f66070 */
[----:B------:R-:W3:Y:S04]  /*1c10*/  SHFL.UP PT, R94, R101, 0x8, RZ ;  /* 0x05000000655e7989 */ /* 0x000ee800000e00ff */
[----:B------:R-:W-:Y:S01]  /*1c20*/  @P0 LDS.64 R38, [R74+0xcc8] ;  /* 0x000cc8004a260984 */ /* 0x000fe20000000a00 */
[----:B------:R-:W-:-:S05]  /*1c30*/  ISETP.GE.AND P0, PT, R53, 0x8, PT ;  /* 0x000000083500780c */ /* 0x000fca0003f06270 */
        /* <DEDUP_REMOVED lines=30> */
[----:B------:R-:W-:Y:S01]  /*1e20*/  FFMA.FTZ R3, R3, R98, R92 ;  /* 0x0000006203037223 */ /* 0x000fe2000001005c */
[----:B------:R-:W-:Y:S02]  /*1e30*/  FMUL.FTZ R85, R94, R71 ;  /* 0x000000475e557220 */ /* 0x000fe40000410000 */
[C---:B------:R-:W-:Y:S01]  /*1e40*/  FFMA.FTZ R92, R86.reuse, R96, R95 ;  /* 0x00000060565c7223 */ /* 0x040fe2000001005f */
[----:B------:R-:W-:Y:S01]  /*1e50*/  FFMA.FTZ R106, R86, R3, R91 ;  /* 0x00000003566a7223 */ /* 0x000fe2000001005b */
[----:B------:R-:W-:Y:S01]  /*1e60*/  FFMA.FTZ R98, R12, -R69, R3 ;  /* 0x800000450c627223 */ /* 0x000fe20000010003 */
[----:B------:R-:W-:Y:S01]  /*1e70*/  FFMA.FTZ R102, R4, R3, RZ ;  /* 0x0000000304667223 */ /* 0x000fe200000100ff */
[----:B------:R-:W-:Y:S01]  /*1e80*/  FMUL.FTZ R3, R92, R69 ;  /* 0x000000455c037220 */ /* 0x000fe20000410000 */
[----:B------:R-:W-:Y:S01]  /*1e90*/  FFMA.FTZ R93, R87, R106, R68 ;  /* 0x0000006a575d7223 */ /* 0x000fe20000010044 */
[-C--:B------:R-:W-:Y:S01]  /*1ea0*/  FFMA.FTZ R87, R13, -R58.reuse, R106 ;  /* 0x8000003a0d577223 */ /* 0x080fe2000001006a */
[----:B------:R-:W-:Y:S01]  /*1eb0*/  FMUL.FTZ R86, R96, R58 ;  /* 0x0000003a60567220 */ /* 0x000fe20000410000 */
[----:B------:R-:W-:Y:S01]  /*1ec0*/  FFMA.FTZ R91, R3, R98, RZ ;  /* 0x00000062035b7223 */ /* 0x000fe200000100ff */
[----:B------:R-:W-:Y:S01]  /*1ed0*/  FFMA.FTZ R36, R84, R93, R37 ;  /* 0x0000005d54247223 */ /* 0x000fe20000010025 */
[----:B------:R-:W-:Y:S01]  /*1ee0*/  FADD.FTZ R100, -R68, R93 ;  /* 0x0000005d44647221 */ /* 0x000fe20000010100 */
[----:B------:R-:W-:Y:S01]  /*1ef0*/  FMUL.FTZ R84, R90, R60 ;  /* 0x0000003c5a547220 */ /* 0x000fe20000410000 */
        /* <DEDUP_REMOVED lines=8> */
[C---:B------:R-:W-:Y:S01]  /*1f80*/  FFMA.FTZ R91, R84.reuse, R106, R37 ;  /* 0x0000006a545b7223 */ /* 0x040fe20000010025 */
        /* <DEDUP_REMOVED lines=39> */
[----:B0-----:R-:W-:Y:S02]  /*2200*/  @!P1 LEA R40, R93, R36, 0x18 ;  /* 0x000000245d289211 */ /* 0x001fe400078ec0ff */
        /* <DEDUP_REMOVED lines=20> */
.L_x_10538:
[----:B------:R-:W-:Y:S05]  /*2350*/  BSYNC B0 ;  /* 0x0000000000007941 */ /* 0x000fea0003800000 */
.L_x_10537:
        /* <DEDUP_REMOVED lines=14> */
.L_x_10534:
[----:B------:R-:W-:Y:S01]  /*2440*/  BAR.SYNC.DEFER_BLOCKING 0x0 ;  /* 0x0000000000007b1d */ /* 0x000fe20000010000 */
[----:B------:R-:W-:-:S04]  /*2450*/  LEA R4, P0, R55, R44, 0x4 ;  /* 0x0000002c37047211 */ /* 0x000fc800078020ff */
[----:B------:R-:W-:-:S03]  /*2460*/  LEA.HI.X R5, R55, R43, R0, 0x4, P0 ;  /* 0x0000002b37057211 */ /* 0x000fc600000f2400 */
[----:B------:R-:W0:Y:S01]  /*2470*/  LDC.64 R38, c[0x0][0x388] ;  /* 0x0000e200ff267b82 */ /* 0x000e220000000a00 */
[----:B------:R-:W-:Y:S01]  /*2480*/  LEA R58, R53, R40, 0x4 ;  /* 0x00000028353a7211 */ /* 0x000fe200078e20ff */
[----:B------:R-:W-:Y:S01]  /*2490*/  ULDC.64 UR4, c[0x0][0x390] ;  /* 0x0000e40000047ab9 */ /* 0x000fe20000000a00 */
[----:B------:R-:W2:Y:S01]  /*24a0*/  LDG.E.128 R4, desc[UR12][R4.64] ;  /* 0x0000000c04047981 */ /* 0x000ea2000c1e1d00 */
[----:B------:R-:W-:Y:S01]  /*24b0*/  IADD3 R60, R49, -0x1, RZ ;  /* 0xffffffff313c7810 */ /* 0x000fe20007ffe0ff */
[----:B0-----:R-:W-:Y:S02]  /*24c0*/  IMAD R36, R38, UR15, RZ ;  /* 0x0000000f26247c24 */ /* 0x001fe4000f8e02ff */
[----:B--2---:R-:W-:Y:S01]  /*24d0*/  STS.128 [R58], R4 ;  /* 0x000000043a007388 */ /* 0x004fe20000000c00 */
[----:B------:R-:W-:-:S03]  /*24e0*/  NOP ;  /* 0x0000000000007918 */ /* 0x000fc60000000000 */
[----:B------:R-:W0:Y:S01]  /*24f0*/  LDS.128 R12, [R58] ;  /* 0x000000003a0c7984 */ /* 0x000e220000000c00 */
[----:B------:R-:W-:Y:S06]  /*2500*/  BAR.SYNC.DEFER_BLOCKING 0x0 ;  /* 0x0000000000007b1d */ /* 0x000fec0000010000 */
[----:B------:R1:W-:Y:S01]  /*2510*/  STS.128 [R58], R16 ;  /* 0x000000103a007388 */ /* 0x0003e20000000c00 */
[--C-:B0-----:R-:W-:Y:S01]  /*2520*/  FADD.FTZ R12, R12, R52.reuse ;  /* 0x000000340c0c7221 */ /* 0x101fe20000010000 */
[--C-:B------:R-:W-:Y:S01]  /*2530*/  FADD.FTZ R13, R13, R52.reuse ;  /* 0x000000340d0d7221 */ /* 0x100fe20000010000 */
[--C-:B------:R-:W-:Y:S01]  /*2540*/  FADD.FTZ R2, R14, R52.reuse ;  /* 0x000000340e027221 */ /* 0x100fe20000010000 */
[----:B------:R-:W-:Y:S01]  /*2550*/  FADD.FTZ R15, R15, R52 ;  /* 0x000000340f0f7221 */ /* 0x000fe20000010000 */
[----:B-1----:R-:W-:Y:S01]  /*2560*/  IMAD R17, R39, UR14, R36 ;  /* 0x0000000e27117c24 */ /* 0x002fe2000f8e0224 */
[----:B------:R-:W-:Y:S01]  /*2570*/  FSETP.GTU.FTZ.AND P0, PT, R12, 20, PT ;  /* 0x41a000000c00780b */ /* 0x000fe20003f1c000 */
[----:B------:R-:W-:Y:S01]  /*2580*/  IMAD R36, R56, UR4, RZ ;  /* 0x0000000438247c24 */ /* 0x000fe2000f8e02ff */
[----:B------:R-:W-:-:S02]  /*2590*/  FSETP.GTU.FTZ.AND P1, PT, R13, 20, PT ;  /* 0x41a000000d00780b */ /* 0x000fc40003f3c000 */
[----:B------:R-:W-:Y:S02]  /*25a0*/  FSETP.GTU.FTZ.AND P2, PT, R2, 20, PT ;  /* 0x41a000000200780b */ /* 0x000fe40003f5c000 */
[----:B------:R-:W-:Y:S02]  /*25b0*/  FSETP.GTU.FTZ.AND P3, PT, R15, 20, PT ;  /* 0x41a000000f00780b */ /* 0x000fe40003f7c000 */
[----:B------:R-:W-:-:S05]  /*25c0*/  SHF.L.U32 R39, R55, 0x4, RZ ;  /* 0x0000000437277819 */ /* 0x000fca00000006ff */
[----:B------:R-:W-:Y:S02]  /*25d0*/  @!P0 FMUL.FTZ R4, R12, -1.4426950216293334961 ;  /* 0xbfb8aa3b0c048820 */ /* 0x000fe40000410000 */
[----:B------:R-:W-:Y:S02]  /*25e0*/  @!P1 FMUL.FTZ R5, R13, -1.4426950216293334961 ;  /* 0xbfb8aa3b0d059820 */ /* 0x000fe40000410000 */
[----:B------:R-:W-:Y:S01]  /*25f0*/  @!P2 FMUL.FTZ R6, R2, -1.4426950216293334961 ;  /* 0xbfb8aa3b0206a820 */ /* 0x000fe20000410000 */
[----:B------:R-:W-:Y:S01]  /*2600*/  SHF.L.U32 R2, R60, 0x7, RZ ;  /* 0x000000073c027819 */ /* 0x000fe200000006ff */
[----:B------:R-:W0:Y:S01]  /*2610*/  @!P0 MUFU.EX2 R4, R4 ;  /* 0x0000000400048308 */ /* 0x000e220000000800 */
[----:B------:R-:W1:Y:S01]  /*2620*/  LDC.64 R12, c[0x0][0x3e0] ;  /* 0x0000f800ff0c7b82 */ /* 0x000e620000000a00 */
[----:B------:R-:W-:Y:S01]  /*2630*/  @!P3 FMUL.FTZ R22, R15, -1.4426950216293334961 ;  /* 0xbfb8aa3b0f16b820 */ /* 0x000fe20000410000 */
[----:B------:R-:W-:-:S05]  /*2640*/  SHF.R.S32.HI R3, RZ, 0x1f, R2 ;  /* 0x0000001fff037819 */ /* 0x000fca0000011402 */
[----:B------:R-:W2:Y:S08]  /*2650*/  @!P1 MUFU.EX2 R14, R5 ;  /* 0x00000005000e9308 */ /* 0x000eb00000000800 */
[----:B------:R3:W4:Y:S01]  /*2660*/  @!P2 MUFU.EX2 R21, R6 ;  /* 0x000000060015a308 */ /* 0x0007220000000800 */
[----:B0-----:R-:W-:Y:S01]  /*2670*/  @!P0 FADD.FTZ R20, R4, 1 ;  /* 0x3f80000004148421 */ /* 0x001fe20000010000 */
[----:B------:R-:W-:-:S06]  /*2680*/  NOP ;  /* 0x0000000000007918 */ /* 0x000fcc0000000000 */
[----:B------:R-:W0:Y:S01]  /*2690*/  @!P3 MUFU.EX2 R22, R22 ;  /* 0x000000160016b308 */ /* 0x000e220000000800 */
[----:B---3--:R-:W3:Y:S01]  /*26a0*/  LDS.128 R4, [R58] ;  /* 0x000000003a047984 */ /* 0x008ee20000000c00 */
[----:B--2---:R-:W-:Y:S01]  /*26b0*/  @!P1 FADD.FTZ R16, R14, 1 ;  /* 0x3f8000000e109421 */ /* 0x004fe20000010000 */
[----:B------:R-:W-:Y:S01]  /*26c0*/  IMAD.WIDE.U32 R14, R38, UR14, R2 ;  /* 0x0000000e260e7c25 */ /* 0x000fe2000f8e0002 */
[----:B------:R-:W-:-:S04]  /*26d0*/  SHF.L.U64.HI R38, R55, 0x4, R0 ;  /* 0x0000000437267819 */ /* 0x000fc80000010200 */
[----:B------:R-:W-:Y:S01]  /*26e0*/  IADD3 R15, R15, R17, RZ ;  /* 0x000000110f0f7210 */ /* 0x000fe20007ffe0ff */
[----:B------:R-:W-:Y:S01]  /*26f0*/  IMAD R17, R67, UR5, R36 ;  /* 0x0000000543117c24 */ /* 0x000fe2000f8e0224 */
[----:B------:R2:W5:Y:S01]  /*2700*/  @!P1 MUFU.RCP R18, R16 ;  /* 0x0000001000129308 */ /* 0x0005620000001000 */
[----:B----4-:R-:W-:Y:S01]  /*2710*/  @!P2 FADD.FTZ R21, R21, 1 ;  /* 0x3f8000001515a421 */ /* 0x010fe20000010000 */
[----:B------:R-:W4:Y:S01]  /*2720*/  LDC.64 R36, c[0x0][0x3a8] ;  /* 0x0000ea00ff247b82 */ /* 0x000f220000000a00 */
[----:B------:R-:W-:Y:S01]  /*2730*/  IMAD.WIDE.U32 R14, R67, UR4, R14 ;  /* 0x00000004430e7c25 */ /* 0x000fe2000f8e000e */
[----:B------:R-:W-:-:S03]  /*2740*/  ULDC.64 UR4, c[0x0][0x3b0] ;  /* 0x0000ec0000047ab9 */ /* 0x000fc60000000a00 */
[----:B0-----:R-:W-:Y:S01]  /*2750*/  @!P3 FADD.FTZ R22, R22, 1 ;  /* 0x3f8000001616b421 */ /* 0x001fe20000010000 */
[----:B------:R-:W-:Y:S01]  /*2760*/  IADD3 R15, R15, R17, RZ ;  /* 0x000000110f0f7210 */ /* 0x000fe20007ffe0ff */
[----:B------:R-:W0:Y:S01]  /*2770*/  @!P0 MUFU.RCP R23, R20 ;  /* 0x0000001400178308 */ /* 0x000e220000001000 */
[----:B-1----:R-:W-:-:S04]  /*2780*/  LEA R12, P4, R14, R12, 0x2 ;  /* 0x0000000c0e0c7211 */ /* 0x002fc800078810ff */
[----:B------:R-:W-:Y:S02]  /*2790*/  LEA.HI.X R13, R14, R13, R15, 0x2, P4 ;  /* 0x0000000d0e0d7211 */ /* 0x000fe400020f140f */
[----:B--2---:R-:W-:Y:S01]  /*27a0*/  IADD3 R16, P4, R12, R39, RZ ;  /* 0x000000270c107210 */ /* 0x004fe20007f9e0ff */
[----:B------:R-:W1:Y:S01]  /*27b0*/  @!P2 MUFU.RCP R21, R21 ;  /* 0x000000150015a308 */ /* 0x000e620000001000 */
[----:B-----5:R-:W-:Y:S01]  /*27c0*/  @!P1 FMUL.FTZ R9, R9, R18 ;  /* 0x0000001209099220 */ /* 0x020fe20000410000 */
[----:B------:R-:W-:Y:S02]  /*27d0*/  IADD3 R42, P1, R42, -0x200, RZ ;  /* 0xfffffe002a2a7810 */ /* 0x000fe40007f3e0ff */
[----:B------:R-:W-:Y:S02]  /*27e0*/  IADD3.X R17, R13, R38, RZ, P4, !PT ;  /* 0x000000260d117210 */ /* 0x000fe400027fe4ff */
[----:B------:R-:W-:Y:S02]  /*27f0*/  IADD3.X R41, R41, -0x1, RZ, P1, !PT ;  /* 0xffffffff29297810 */ /* 0x000fe40000ffe4ff */
[----:B------:R-:W2:Y:S01]  /*2800*/  @!P3 MUFU.RCP R22, R22 ;  /* 0x000000160016b308 */ /* 0x000ea20000001000 */
[----:B0-----:R-:W-:Y:S01]  /*2810*/  @!P0 FMUL.FTZ R8, R8, R23 ;  /* 0x0000001708088220 */ /* 0x001fe20000410000 */
[----:B----4-:R-:W-:-:S02]  /*2820*/  IMAD R18, R36, UR15, RZ ;  /* 0x0000000f24127c24 */ /* 0x010fc4000f8e02ff */
[----:B------:R-:W-:Y:S01]  /*2830*/  IMAD.WIDE.U32 R2, R36, UR14, R2 ;  /* 0x0000000e24027c25 */ /* 0x000fe2000f8e0002 */
[----:B---3--:R0:W-:Y:S03]  /*2840*/  STG.E.128 desc[UR12][R16.64], R4 ;  /* 0x0000000410007986 */ /* 0x0081e6000c101d0c */
[----:B------:R-:W-:Y:S02]  /*2850*/  IMAD R19, R37, UR14, R18 ;  /* 0x0000000e25137c24 */ /* 0x000fe4000f8e0212 */
[----:B-1----:R-:W-:Y:S01]  /*2860*/  @!P2 FMUL.FTZ R10, R10, R21 ;  /* 0x000000150a0aa220 */ /* 0x002fe20000410000 */
[----:B------:R-:W-:Y:S01]  /*2870*/  BAR.SYNC.DEFER_BLOCKING 0x0 ;  /* 0x0000000000007b1d */ /* 0x000fe20000010000 */
[----:B------:R-:W-:Y:S02]  /*2880*/  IADD3 R46, P2, R46, -0x200, RZ ;  /* 0xfffffe002e2e7810 */ /* 0x000fe40007f5e0ff */
[----:B------:R-:W-:-:S02]  /*2890*/  IADD3 R3, R3, R19, RZ ;  /* 0x0000001303037210 */ /* 0x000fc40007ffe0ff */
[----:B------:R-:W-:-:S03]  /*28a0*/  IADD3.X R45, R45, -0x1, RZ, P2, !PT ;  /* 0xffffffff2d2d7810 */ /* 0x000fc600017fe4ff */
[----:B------:R-:W1:Y:S01]  /*28b0*/  LDC.64 R20, c[0x0][0x3f0] ;  /* 0x0000fc00ff147b82 */ /* 0x000e620000000a00 */
[----:B--2---:R-:W-:Y:S01]  /*28c0*/  @!P3 FMUL.FTZ R11, R11, R22 ;  /* 0x000000160b0bb220 */ /* 0x004fe20000410000 */
[----:B------:R-:W-:Y:S01]  /*28d0*/  IMAD.WIDE.U32 R2, R67, UR4, R2 ;  /* 0x0000000443027c25 */ /* 0x000fe2000f8e0002 */
[----:B------:R-:W-:Y:S02]  /*28e0*/  ISETP.GT.AND P3, PT, R49, 0x1, PT ;  /* 0x000000013100780c */ /* 0x000fe40003f64270 */
[----:B------:R-:W-:Y:S01]  /*28f0*/  MOV R49, R60 ;  /* 0x0000003c00317202 */ /* 0x000fe20000000f00 */
[----:B0-----:R-:W-:-:S04]  /*2900*/  IMAD R4, R56, UR4, RZ ;  /* 0x0000000438047c24 */ /* 0x001fc8000f8e02ff */
[----:B------:R-:W-:-:S05]  /*2910*/  IMAD R5, R67, UR5, R4 ;  /* 0x0000000543057c24 */ /* 0x000fca000f8e0204 */
[----:B------:R-:W-:Y:S01]  /*2920*/  IADD3 R4, R3, R5, RZ ;  /* 0x0000000503047210 */ /* 0x000fe20007ffe0ff */
[----:B------:R0:W-:Y:S01]  /*2930*/  STS.128 [R58], R8 ;  /* 0x000000083a007388 */ /* 0x0001e20000000c00 */
[----:B------:R-:W-:-:S03]  /*2940*/  NOP ;  /* 0x0000000000007918 */ /* 0x000fc60000000000 */
[----:B------:R-:W2:Y:S01]  /*2950*/  LDS.128 R12, [R58] ;  /* 0x000000003a0c7984 */ /* 0x000ea20000000c00 */
[----:B-1----:R-:W-:-:S04]  /*2960*/  LEA R3, P0, R2, R20, 0x2 ;  /* 0x0000001402037211 */ /* 0x002fc800078010ff */
        /* <DEDUP_REMOVED lines=9> */
[----:B--2---:R0:W-:Y:S01]  /*2a00*/  STG.E.128 desc[UR12][R2.64], R12 ;  /* 0x0000000c02007986 */ /* 0x0041e2000c101d0c */
[----:B------:R-:W-:Y:S05]  /*2a10*/  @P3 BRA `(.L_x_10540) ;  /* 0xffffffdc00803947 */ /* 0x000fea000383ffff */
.L_x_10525:
        /* <DEDUP_REMOVED lines=26> */
.L_x_10542:
[----:B------:R-:W-:Y:S05]  /*2bc0*/  BSYNC B0 ;  /* 0x0000000000007941 */ /* 0x000fea0003800000 */
.L_x_10541:
        /* <DEDUP_REMOVED lines=29> */
.L_x_10544:
[----:B0-----:R-:W0:Y:S02]  /*2da0*/  S2R R15, SR_TID.X ;  /* 0x00000000000f7919 */ /* 0x001e240000002100 */
.L_x_10545:
[----:B------:R-:W-:Y:S05]  /*2db0*/  BSYNC B0 ;  /* 0x0000000000007941 */ /* 0x000fea0003800000 */
.L_x_10543:
        /* <DEDUP_REMOVED lines=11> */
[----:B------:R-:W-:Y:S01]  /*2e70*/  ULDC UR6, c[0x0][0x0] ;  /* 0x0000000000067ab9 */ /* 0x000fe20000000800 */
[----:B------:R-:W-:Y:S01]  /*2e80*/  ULDC.64 UR30, c[0x0][0x2d8] ;  /* 0x0000b600001e7ab9 */ /* 0x000fe20000000a00 */
[----:B------:R-:W-:Y:S01]  /*2e90*/  ULDC.64 UR28, c[0x0][0x250] ;  /* 0x00009400001c7ab9 */ /* 0x000fe20000000a00 */
[C---:B------:R-:W-:Y:S01]  /*2ea0*/  IMAD R21, R67.reuse, UR7, R0 ;  /* 0x0000000743157c24 */ /* 0x040fe2000f8e0200 */
[----:B------:R-:W-:Y:S01]  /*2eb0*/  ULDC.64 UR24, c[0x0][0x270] ;  /* 0x00009c0000187ab9 */ /* 0x000fe20000000a00 */
[C---:B------:R-:W-:Y:S01]  /*2ec0*/  IMAD R5, R67.reuse, UR11, R56 ;  /* 0x0000000b43057c24 */ /* 0x040fe2000f8e0238 */
[----:B------:R-:W-:Y:S01]  /*2ed0*/  ULDC.64 UR26, c[0x0][0x2e0] ;  /* 0x0000b800001a7ab9 */ /* 0x000fe20000000a00 */
[----:B------:R-:W-:Y:S01]  /*2ee0*/  IMAD.WIDE.U32 R12, R67, UR10, RZ ;  /* 0x0000000a430c7c25 */ /* 0x000fe2000f8e00ff */
[----:B------:R-:W-:Y:S01]  /*2ef0*/  IADD3 R21, R3, R21, RZ ;  /* 0x0000001503157210 */ /* 0x000fe20007ffe0ff */
[----:B------:R-:W-:Y:S01]  /*2f00*/  ULDC.64 UR8, c[0x0][0x340] ;  /* 0x0000d00000087ab9 */ /* 0x000fe20000000a00 */
[----:B------:R-:W-:Y:S01]  /*2f10*/  ULDC.64 UR10, c[0x0][0x3c0] ;  /* 0x0000f000000a7ab9 */ /* 0x000fe20000000a00 */
[----:B------:R-:W-:Y:S01]  /*2f20*/  ULDC.64 UR14, c[0x0][0x360] ;  /* 0x0000d800000e7ab9 */ /* 0x000fe20000000a00 */
[----:B-1----:R-:W-:Y:S01]  /*2f30*/  IADD3 R33, R13, R5, RZ ;  /* 0x000000050d217210 */ /* 0x002fe20007ffe0ff */
[----:B------:R-:W-:Y:S01]  /*2f40*/  ULDC.64 UR16, c[0x0][0x3c8] ;  /* 0x0000f20000107ab9 */ /* 0x000fe20000000a00 */
[----:B------:R-:W-:Y:S01]  /*2f50*/  ULDC.64 UR18, c[0x0][0x380] ;  /* 0x0000e00000127ab9 */ /* 0x000fe20000000a00 */
[----:B------:R-:W-:Y:S01]  /*2f60*/  ULDC.64 UR20, c[0x0][0x3d0] ;  /* 0x0000f40000147ab9 */ /* 0x000fe20000000a00 */
[----:B0-----:R-:W-:-:S12]  /*2f70*/  ULEA UR4, UR5, UR4, 0x18 ;  /* 0x0000000405047291 */ /* 0x001fd8000f8ec03f */
.L_x_10547:
[C---:B------:R-:W-:Y:S02]  /*2f80*/  LEA R0, R15.reuse, UR4, 0x2 ;  /* 0x000000040f007c11 */ /* 0x040fe4000f8e10ff */
[----:B------:R-:W-:Y:S02]  /*2f90*/  SHF.R.S32.HI R16, RZ, 0x1f, R15 ;  /* 0x0000001fff107819 */ /* 0x000fe4000001140f */
[----:B------:R-:W-:Y:S01]  /*2fa0*/  MOV R56, R30 ;  /* 0x0000001e00387202 */ /* 0x000fe20000000f00 */
[----:B0-----:R-:W0:Y:S01]  /*2fb0*/  LDS R17, [R0+0x14c8] ;  /* 0x0014c80000117984 */ /* 0x001e220000000800 */
[----:B------:R-:W-:Y:S01]  /*2fc0*/  MOV R60, R26 ;  /* 0x0000001a003c7202 */ /* 0x000fe20000000f00 */
[C---:B------:R-:W-:Y:S02]  /*2fd0*/  IMAD R6, R16.reuse, UR8, RZ ;  /* 0x0000000810067c24 */ /* 0x040fe4000f8e02ff */
[----:B------:R-:W-:Y:S01]  /*2fe0*/  IMAD R10, R16, UR24, RZ ;  /* 0x00000018100a7c24 */ /* 0x000fe2000f8e02ff */
[----:B------:R-:W1:Y:S01]  /*2ff0*/  LDS R19, [R0+0x18c8] ;  /* 0x0018c80000137984 */ /* 0x000e620000000800 */
[----:B--23--:R-:W-:-:S04]  /*3000*/  IMAD.WIDE.U32 R4, R15, UR8, R56 ;  /* 0x000000080f047c25 */ /* 0x00cfc8000f8e0038 */
        /* <DEDUP_REMOVED lines=12> */
[C---:B------:R-:W-:Y:S02]  /*30d0*/  IMAD R18, R16.reuse, UR14, RZ ;  /* 0x0000000e10127c24 */ /* 0x040fe4000f8e02ff */
[----:B------:R-:W-:Y:S02]  /*30e0*/  IMAD R20, R16, UR28, RZ ;  /* 0x0000001c10147c24 */ /* 0x000fe4000f8e02ff */
[----:B------:R-:W-:Y:S01]  /*30f0*/  IMAD.WIDE.U32 R4, R15, UR14, R58 ;  /* 0x0000000e0f047c25 */ /* 0x000fe2000f8e003a */
[----:B0-----:R-:W-:-:S02]  /*3100*/  MOV R6, R12 ;  /* 0x0000000c00067202 */ /* 0x001fc40000000f00 */
[----:B------:R-:W-:Y:S01]  /*3110*/  MOV R7, R33 ;  /* 0x0000002100077202 */ /* 0x000fe20000000f00 */
[C---:B------:R-:W-:Y:S02]  /*3120*/  IMAD R23, R15.reuse, UR15, R18 ;  /* 0x0000000f0f177c24 */ /* 0x040fe4000f8e0212 */
[C---:B------:R-:W-:Y:S02]  /*3130*/  IMAD R25, R15.reuse, UR29, R20 ;  /* 0x0000001d0f197c24 */ /* 0x040fe4000f8e0214 */
[----:B------:R-:W-:Y:S01]  /*3140*/  IMAD.WIDE.U32 R8, R15, UR28, R6 ;  /* 0x0000001c0f087c25 */ /* 0x000fe2000f8e0006 */
[----:B------:R-:W-:Y:S02]  /*3150*/  LEA R6, P0, R4, UR16, 0x2 ;  /* 0x0000001004067c11 */ /* 0x000fe4000f8010ff */
[----:B------:R-:W-:Y:S02]  /*3160*/  IADD3 R7, R5, R23, RZ ;  /* 0x0000001705077210 */ /* 0x000fe40007ffe0ff */
[----:B--2---:R-:W-:-:S02]  /*3170*/  LEA R10, P1, R8, UR30, 0x2 ;  /* 0x0000001e080a7c11 */ /* 0x004fc4000f8210ff */
        /* <DEDUP_REMOVED lines=20> */
.L_x_10546:
[----:B------:R-:W-:Y:S05]  /*32c0*/  EXIT ;  /* 0x000000000000794d */ /* 0x000fea0003800000 */
.L_x_10548:
        /* <DEDUP_REMOVED lines=11> */
.L_x_11058:


//--------------------- .text._Z25selective_scan_bwd_kernelI32Selective_Scan_bwd_kernel_traitsILi32ELi4ELb1ELb0ELb0ELb1ELb1EffEEv12SSMParamsBwd --------------------------
	.section	.text._Z25selective_scan_bwd_kernelI32Selective_Scan_bwd_kernel_traitsILi32ELi4ELb1ELb0ELb0ELb1ELb1EffEEv12SSMParamsBwd,"ax",@progbits
	.align	128
        .global         _Z25selective_scan_bwd_kernelI32Selective_Scan_bwd_kernel_traitsILi32ELi4ELb1ELb0ELb0ELb1ELb1EffEEv12SSMParamsBwd
        .type           _Z25selective_scan_bwd_kernelI32Selective_Scan_bwd_kernel_traitsILi32ELi4ELb1ELb0ELb0ELb1ELb1EffEEv12SSMParamsBwd,@function
        .size           _Z25selective_scan_bwd_kernelI32Selective_Scan_bwd_kernel_traitsILi32ELi4ELb1ELb0ELb0ELb1ELb1EffEEv12SSMParamsBwd,(.L_x_11059 - _Z25selective_scan_bwd_kernelI32Selective_Scan_bwd_kernel_traitsILi32ELi4ELb1ELb0ELb0ELb1ELb1EffEEv12SSMParamsBwd)
        .other          _Z25selective_scan_bwd_kernelI32Selective_Scan_bwd_kernel_traitsILi32ELi4ELb1ELb0ELb0ELb1ELb1EffEEv12SSMParamsBwd,@"STO_CUDA_ENTRY STV_DEFAULT"
_Z25selective_scan_bwd_kernelI32Selective_Scan_bwd_kernel_traitsILi32ELi4ELb1ELb0ELb0ELb1ELb1EffEEv12SSMParamsBwd:
.text._Z25selective_scan_bwd_kernelI32Selective_Scan_bwd_kernel_traitsILi32ELi4ELb1ELb0ELb0ELb1ELb1EffEEv12SSMParamsBwd:
        /* <DEDUP_REMOVED lines=23> */
[----:B0-----:R-:W-:Y:S01]  /*0170*/  USHF.R.S32.HI UR17, URZ, 0x1f, UR16 ;  /* 0x0000001f3f117899 */ /* 0x001fe20008011410 */
[----:B------:R-:W0:Y:S02]  /*0180*/  LDC.64 R22, c[0x0][0x3d8] ;  /* 0x0000f600ff167b82 */ /* 0x000e240000000a00 */
[----:B------:R-:W-:Y:S01]  /*0190*/  ISETP.NE.AND.EX P0, PT, R13, RZ, PT, P0 ;  /* 0x000000ff0d00720c */ /* 0x000fe20003f05300 */
[----:B------:R-:W-:Y:S01]  /*01a0*/  UIMAD UR6, UR17, UR8, URZ ;  /* 0x00000008110672a4 */ /* 0x000fe2000f8e023f */
[----:B------:R-:W-:-:S04]  /*01b0*/  @P1 LEA R8, P3, R0, R8, 0x2 ;  /* 0x0000000800081211 */ /* 0x000fc800078610ff */
[----:B------:R-:W2:Y:S01]  /*01c0*/  LDC.64 R24, c[0x0][0x3f8] ;  /* 0x0000fe00ff187b82 */ /* 0x000ea20000000a00 */
[----:B------:R-:W-:-:S07]  /*01d0*/  UIMAD.WIDE.U32 UR4, UR16, UR8, URZ ;  /* 0x00000008100472a5 */ /* 0x000fce000f8e003f */
[----:B------:R-:W2:Y:S01]  /*01e0*/  LDC.64 R18, c[0x0][0x298] ;  /* 0x0000a600ff127b82 */ /* 0x000ea20000000a00 */
[----:B------:R-:W-:-:S07]  /*01f0*/  UIMAD UR8, UR16, UR9, UR6 ;  /* 0x00000009100872a4 */ /* 0x000fce000f8e0206 */
[----:B------:R-:W2:Y:S01]  /*0200*/  LDC.64 R20, c[0x0][0x330] ;  /* 0x0000cc00ff147b82 */ /* 0x000ea20000000a00 */
[----:B------:R-:W-:Y:S01]  /*0210*/  UIMAD UR9, UR17, UR10, URZ ;  /* 0x0000000a110972a4 */ /* 0x000fe2000f8e023f */
[----:B-1----:R-:W-:Y:S01]  /*0220*/  IMAD R5, R3, R10, RZ ;  /* 0x0000000a03057224 */ /* 0x002fe200078e02ff */
[----:B------:R-:W-:Y:S01]  /*0230*/  UIMAD.WIDE.U32 UR6, UR16, UR10, URZ ;  /* 0x0000000a100672a5 */ /* 0x000fe2000f8e003f */
[----:B------:R-:W-:Y:S01]  /*0240*/  @P1 LEA.HI.X R9, R0, R9, R3, 0x2, P3 ;  /* 0x0000000900091211 */ /* 0x000fe200018f1403 */
[----:B------:R-:W-:-:S03]  /*0250*/  UIMAD UR10, UR16, UR11, UR9 ;  /* 0x0000000b100a72a4 */ /* 0x000fc6000f8e0209 */
[----:B------:R-:W1:Y:S01]  /*0260*/  @P0 LDC R17, c[0x0][0x214] ;  /* 0x00008500ff110b82 */ /* 0x000e620000000800 */
[----:B------:R-:W-:Y:S01]  /*0270*/  UIADD3 UR5, UR5, UR8, URZ ;  /* 0x0000000805057290 */ /* 0x000fe2000fffe03f */
[C---:B------:R-:W-:Y:S01]  /*0280*/  IMAD R16, R0.reuse, R11, R5 ;  /* 0x0000000b00107224 */ /* 0x040fe200078e0205 */
[----:B------:R-:W-:Y:S01]  /*0290*/  UIMAD UR11, UR17, UR12, URZ ;  /* 0x0000000c110b72a4 */ /* 0x000fe2000f8e023f */
[----:B------:R2:W5:Y:S01]  /*02a0*/  @P1 LDG.E R4, desc[UR14][R8.64] ;  /* 0x0000000e08041981 */ /* 0x000562000c1e1900 */
[----:B------:R-:W-:Y:S02]  /*02b0*/  UIMAD.WIDE.U32 UR8, UR16, UR12, URZ ;  /* 0x0000000c100872a5 */ /* 0x000fe4000f8e003f */
[----:B------:R-:W-:Y:S01]  /*02c0*/  UIMAD UR11, UR16, UR13, UR11 ;  /* 0x0000000d100b72a4 */ /* 0x000fe2000f8e020b */
[----:B------:R-:W1:Y:S01]  /*02d0*/  @P0 LDC R28, c[0x0][0x21c] ;  /* 0x00008700ff1c0b82 */ /* 0x000e620000000800 */
[----:B------:R-:W-:Y:S01]  /*02e0*/  UIADD3 UR7, UR7, UR10, URZ ;  /* 0x0000000a07077290 */ /* 0x000fe2000fffe03f */
[----:B----4-:R-:W-:Y:S01]  /*02f0*/  IMAD.WIDE.U32 R6, R0, R10, UR4 ;  /* 0x0000000400067e25 */ /* 0x010fe2000f8e000a */
[----:B---3--:R-:W-:Y:S01]  /*0300*/  LEA R5, R26, 0xffffff80, 0x7 ;  /* 0xffffff801a057811 */ /* 0x008fe200078e38ff */
[----:B------:R-:W-:Y:S01]  /*0310*/  UIADD3 UR9, UR9, UR11, URZ ;  /* 0x0000000b09097290 */ /* 0x000fe2000fffe03f */
[----:B0-----:R-:W-:-:S03]  /*0320*/  ISETP.NE.U32.AND P1, PT, R22, RZ, PT ;  /* 0x000000ff1600720c */ /* 0x001fc60003f25070 */
[----:B------:R-:W0:Y:S01]  /*0330*/  LDC.64 R30, c[0x0][0x2f0] ;  /* 0x0000bc00ff1e7b82 */ /* 0x000e220000000a00 */
[----:B--2---:R-:W-:Y:S01]  /*0340*/  ISETP.NE.U32.AND P2, PT, R24, RZ, PT ;  /* 0x000000ff1800720c */ /* 0x004fe20003f45070 */
[-C--:B------:R-:W-:Y:S01]  /*0350*/  IMAD R14, R3, R18.reuse, RZ ;  /* 0x00000012030e7224 */ /* 0x080fe200078e02ff */
[----:B------:R-:W-:Y:S01]  /*0360*/  SHF.R.S32.HI R13, RZ, 0x1f, R5 ;  /* 0x0000001fff0d7819 */ /* 0x000fe20000011405 */
[----:B------:R-:W-:Y:S01]  /*0370*/  IMAD.WIDE.U32 R8, R0, R18, UR6 ;  /* 0x0000000600087e25 */ /* 0x000fe2000f8e0012 */
[----:B------:R-:W-:-:S03]  /*0380*/  IADD3 R12, P3, R5, R6, RZ ;  /* 0x00000006050c7210 */ /* 0x000fc60007f7e0ff */
[----:B------:R-:W2:Y:S01]  /*0390*/  LDC.64 R32, c[0x0][0x2f8] ;  /* 0x0000be00ff207b82 */ /* 0x000ea20000000a00 */
[----:B------:R-:W-:Y:S01]  /*03a0*/  ISETP.NE.AND.EX P1, PT, R23, RZ, PT, P1 ;  /* 0x000000ff1700720c */ /* 0x000fe20003f25310 */
[----:B------:R-:W-:-:S06]  /*03b0*/  IMAD.WIDE.U32 R10, R0, R20, UR8 ;  /* 0x00000008000a7e25 */ /* 0x000fcc000f8e0014 */
[----:B------:R-:W3:Y:S01]  /*03c0*/  LDC.64 R34, c[0x0][0x3b8] ;  /* 0x0000ee00ff227b82 */ /* 0x000ee20000000a00 */
[----:B------:R-:W-:Y:S01]  /*03d0*/  ISETP.NE.AND.EX P2, PT, R25, RZ, PT, P2 ;  /* 0x000000ff1900720c */ /* 0x000fe20003f45320 */
[----:B------:R-:W-:-:S06]  /*03e0*/  IMAD R14, R0, R19, R14 ;  /* 0x00000013000e7224 */ /* 0x000fcc00078e020e */
[----:B------:R-:W4:Y:S01]  /*03f0*/  @P0 LDC.64 R50, c[0x0][0x310] ;  /* 0x0000c400ff320b82 */ /* 0x000f220000000a00 */
[----:B------:R-:W-:Y:S01]  /*0400*/  IADD3.X R16, R13, R7, R16, P3, !PT ;  /* 0x000000070d107210 */ /* 0x000fe20001ffe410 */
[----:B------:R-:W-:Y:S01]  /*0410*/  IMAD R15, R3, R20, RZ ;  /* 0x00000014030f7224 */ /* 0x000fe200078e02ff */
[C---:B------:R-:W-:Y:S02]  /*0420*/  IADD3 R7, P3, R5.reuse, R8, RZ ;  /* 0x0000000805077210 */ /* 0x040fe40007f7e0ff */
[----:B------:R-:W-:Y:S01]  /*0430*/  IADD3 R6, P4, R5, R10, RZ ;  /* 0x0000000a05067210 */ /* 0x000fe20007f9e0ff */
[----:B------:R-:W-:Y:S01]  /*0440*/  IMAD R15, R0, R21, R15 ;  /* 0x00000015000f7224 */ /* 0x000fe200078e020f */
[----:B------:R-:W-:Y:S01]  /*0450*/  IADD3.X R10, R13, R9, R14, P3, !PT ;  /* 0x000000090d0a7210 */ /* 0x000fe20001ffe40e */
[----:B-1----:R-:W-:Y:S01]  /*0460*/  @P0 IMAD R5, R17, UR16, R0 ;  /* 0x0000001011050c24 */ /* 0x002fe2000f8e0200 */
[----:B------:R-:W-:Y:S02]  /*0470*/  ISETP.GE.AND P3, PT, R26, 0x1, PT ;  /* 0x000000011a00780c */ /* 0x000fe40003f66270 */
[----:B------:R-:W-:-:S02]  /*0480*/  CS2R R18, SRZ ;  /* 0x0000000000127805 */ /* 0x000fc4000001ff00 */
[----:B------:R-:W-:Y:S01]  /*0490*/  CS2R R44, SRZ ;  /* 0x00000000002c7805 */ /* 0x000fe2000001ff00 */
[----:B------:R-:W-:Y:S01]  /*04a0*/  @P0 IMAD R5, R5, R26, RZ ;  /* 0x0000001a05050224 */ /* 0x000fe200078e02ff */
[----:B------:R-:W-:Y:S02]  /*04b0*/  IADD3.X R9, R13, R11, R15, P4, !PT ;  /* 0x0000000b0d097210 */ /* 0x000fe400027fe40f */
[C---:B------:R-:W-:Y:S02]  /*04c0*/  @P1 LEA R18, P4, R0.reuse, R22, 0x2 ;  /* 0x0000001600121211 */ /* 0x040fe400078810ff */
[C---:B------:R-:W-:Y:S01]  /*04d0*/  @P2 LEA R44, P5, R0.reuse, R24, 0x2 ;  /* 0x00000018002c2211 */ /* 0x040fe200078a10ff */
[----:B------:R-:W-:Y:S01]  /*04e0*/  @P0 IMAD R5, R5, R28, RZ ;  /* 0x0000001c05050224 */ /* 0x000fe200078e02ff */
[C-C-:B------:R-:W-:Y:S02]  /*04f0*/  @P1 LEA.HI.X R19, R0.reuse, R23, R3.reuse, 0x2, P4 ;  /* 0x0000001700131211 */ /* 0x140fe400020f1403 */
[----:B------:R-:W-:-:S02]  /*0500*/  @P2 LEA.HI.X R45, R0, R25, R3, 0x2, P5 ;  /* 0x00000019002d2211 */ /* 0x000fc400028f1403 */
[----:B0-----:R-:W-:Y:S01]  /*0510*/  LEA R17, P1, R12, R30, 0x2 ;  /* 0x0000001e0c117211 */ /* 0x001fe200078210ff */
[----:B----4-:R-:W-:Y:S01]  /*0520*/  @P0 IMAD.WIDE R50, R5, 0x8, R50 ;  /* 0x0000000805320825 */ /* 0x010fe200078e0232 */
[C---:B--2---:R-:W-:Y:S02]  /*0530*/  LEA R14, P2, R7.reuse, R32, 0x2 ;  /* 0x00000020070e7211 */ /* 0x044fe400078410ff */
[----:B---3--:R-:W-:Y:S01]  /*0540*/  LEA R15, P4, R6, R34, 0x2 ;  /* 0x00000022060f7211 */ /* 0x008fe200078810ff */
[----:B------:R-:W-:Y:S01]  /*0550*/  HFMA2.MMA R5, -RZ, RZ, 0, 0 ;  /* 0x00000000ff057435 */ /* 0x000fe200000001ff */
[----:B------:R-:W-:Y:S02]  /*0560*/  LEA.HI.X R12, R12, R31, R16, 0x2, P1 ;  /* 0x0000001f0c0c7211 */ /* 0x000fe400008f1410 */
[----:B------:R-:W-:Y:S02]  /*0570*/  @!P0 CS2R R50, SRZ ;  /* 0x0000000000328805 */ /* 0x000fe4000001ff00 */
[----:B------:R-:W-:-:S02]  /*0580*/  LEA.HI.X R10, R7, R33, R10, 0x2, P2 ;  /* 0x00000021070a7211 */ /* 0x000fc400010f140a */
[----:B------:R-:W-:Y:S02]  /*0590*/  LEA.HI.X R9, R6, R35, R9, 0x2, P4 ;  /* 0x0000002306097211 */ /* 0x000fe400020f1409 */
[----:B------:R-:W-:Y:S01]  /*05a0*/  MOV R47, RZ ;  /* 0x000000ff002f7202 */ /* 0x000fe20000000f00 */
[----:B------:R-:W-:Y:S06]  /*05b0*/  @!P3 BRA `(.L_x_10549) ;  /* 0x0000002800f8b947 */ /* 0x000fec0003800000 */
[----:B------:R-:W0:Y:S01]  /*05c0*/  S2UR UR5, SR_CgaCtaId ;  /* 0x00000000000579c3 */ /* 0x000e220000008800 */
[----:B------:R-:W1:Y:S01]  /*05d0*/  S2R R7, SR_TID.X ;  /* 0x0000000000077919 */ /* 0x000e620000002100 */
[----:B------:R-:W-:Y:S01]  /*05e0*/  UMOV UR4, 0x400 ;  /* 0x0000040000047882 */ /* 0x000fe20000000000 */
[----:B------:R-:W-:Y:S01]  /*05f0*/  MOV R6, R12 ;  /* 0x0000000c00067202 */ /* 0x000fe20000000f00 */
[----:B------:R-:W2:Y:S01]  /*0600*/  S2R R8, SR_LANEID ;  /* 0x0000000000087919 */ /* 0x000ea20000000000 */
[----:B------:R-:W-:-:S03]  /*0610*/  MOV R47, RZ ;  /* 0x000000ff002f7202 */ /* 0x000fc60000000f00 */
[----:B------:R-:W3:Y:S01]  /*0620*/  LDC R11, c[0x0][0x224] ;  /* 0x00008900ff0b7b82 */ /* 0x000ee20000000800 */
[----:B------:R-:W-:Y:S01]  /*0630*/  MOV R5, RZ ;  /* 0x000000ff00057202 */ /* 0x000fe20000000f00 */
[----:B0-----:R-:W-:-:S06]  /*0640*/  ULEA UR4, UR5, UR4, 0x18 ;  /* 0x0000000405047291 */ /* 0x001fcc000f8ec03f */
[----:B------:R-:W-:Y:S02]  /*0650*/  MOV R49, UR4 ;  /* 0x0000000400317c02 */ /* 0x000fe40008000f00 */
[C---:B-1----:R-:W-:Y:S02]  /*0660*/  LOP3.LUT R13, R7.reuse, 0x1f, RZ, 0xc0, !PT ;  /* 0x0000001f070d7812 */ /* 0x042fe400078ec0ff */
[----:B------:R-:W-:Y:S02]  /*0670*/  SHF.R.S32.HI R16, RZ, 0x1f, R7 ;  /* 0x0000001fff107819 */ /* 0x000fe40000011407 */
[----:B--2---:R-:W-:-:S07]  /*0680*/  LEA R12, R7, R49, 0x2 ;  /* 0x00000031070c7211 */ /* 0x004fce00078e10ff */
.L_x_10565:
[----:B------:R-:W-:Y:S01]  /*0690*/  BAR.SYNC.DEFER_BLOCKING 0x0 ;  /* 0x0000000000007b1d */ /* 0x000fe20000010000 */
[C---:B------:R-:W-:Y:S02]  /*06a0*/  SHF.L.U32 R56, R7.reuse, 0x4, RZ ;  /* 0x0000000407387819 */ /* 0x040fe400000006ff */
[----:B------:R-:W-:Y:S02]  /*06b0*/  SHF.L.U64.HI R59, R7, 0x4, R16 ;  /* 0x00000004073b7819 */ /* 0x000fe40000010210 */
[----:B------:R-:W-:-:S03]  /*06c0*/  IADD3 R28, P0, R17, R56, RZ ;  /* 0x00000038111c7210 */ /* 0x000fc60007f1e0ff */
[----:B0-----:R-:W0:Y:S01]  /*06d0*/  LDC.64 R42, c[0x0][0x2a0] ;  /* 0x0000a800ff2a7b82 */ /* 0x001e220000000a00 */
[----:B------:R-:W-:Y:S02]  /*06e0*/  IADD3.X R29, R6, R59, RZ, P0, !PT ;  /* 0x0000003b061d7210 */ /* 0x000fe400007fe4ff */
[----:B------:R-:W-:-:S05]  /*06f0*/  LEA R54, R8, R49, 0x4 ;  /* 0x0000003108367211 */ /* 0x000fca00078e20ff */
[----:B------:R-:W1:Y:S01]  /*0700*/  LDC.64 R36, c[0x0][0x318] ;  /* 0x0000c600ff247b82 */ /* 0x000e620000000a00 */
[----:B------:R-:W2:Y:S01]  /*0710*/  LDG.E.128 R28, desc[UR14][R28.64] ;  /* 0x0000000e1c1c7981 */ /* 0x000ea2000c1e1d00 */
[----:B------:R-:W-:-:S04]  /*0720*/  IADD3 R32, P0, R14, R56, RZ ;  /* 0x000000380e207210 */ /* 0x000fc80007f1e0ff */
[----:B------:R-:W-:Y:S01]  /*0730*/  IADD3.X R33, R10, R59, RZ, P0, !PT ;  /* 0x0000003b0a217210 */ /* 0x000fe200007fe4ff */
[----:B--2---:R2:W-:Y:S01]  /*0740*/  STS.128 [R54], R28 ;  /* 0x0000001c36007388 */ /* 0x0045e20000000c00 */
[----:B------:R-:W-:-:S03]  /*0750*/  NOP ;  /* 0x0000000000007918 */ /* 0x000fc60000000000 */
[----:B------:R-:W-:Y:S01]  /*0760*/  LDS.128 R20, [R54] ;  /* 0x0000000036147984 */ /* 0x000fe20000000c00 */
[----:B------:R-:W-:Y:S06]  /*0770*/  BAR.SYNC.DEFER_BLOCKING 0x0 ;  /* 0x0000000000007b1d */ /* 0x000fec0000010000 */
[----:B------:R-:W4:Y:S01]  /*0780*/  LDG.E.128 R32, desc[UR14][R32.64] ;  /* 0x0000000e20207981 */ /* 0x000f22000c1e1d00 */
[----:B------:R-:W-:-:S04]  /*0790*/  IADD3 R38, P0, R15, R56, RZ ;  /* 0x000000380f267210 */ /* 0x000fc80007f1e0ff */
[----:B------:R-:W-:Y:S01]  /*07a0*/  IADD3.X R39, R9, R59, RZ, P0, !PT ;  /* 0x0000003b09277210 */ /* 0x000fe200007fe4ff */
[----:B----4-:R-:W-:Y:S01]  /*07b0*/  STS.128 [R54], R32 ;  /* 0x0000002036007388 */ /* 0x010fe20000000c00 */
[----:B------:R-:W-:-:S03]  /*07c0*/  NOP ;  /* 0x0000000000007918 */ /* 0x000fc60000000000 */
[----:B------:R-:W4:Y:S01]  /*07d0*/  LDS.128 R24, [R54] ;  /* 0x0000000036187984 */ /* 0x000f220000000c00 */
[----:B------:R-:W-:Y:S06]  /*07e0*/  BAR.SYNC.DEFER_BLOCKING 0x0 ;  /* 0x0000000000007b1d */ /* 0x000fec0000010000 */
[----:B--2---:R-:W2:Y:S01]  /*07f0*/  LDG.E.128 R28, desc[UR14][R38.64] ;  /* 0x0000000e261c7981 */ /* 0x004ea2000c1e1d00 */
[----:B---3--:R-:W-:Y:S01]  /*0800*/  LEA R52, R11, 0xffffff80, 0x7 ;  /* 0xffffff800b347811 */ /* 0x008fe200078e38ff */
[----:B0-----:R-:W-:Y:S01]  /*0810*/  IMAD R40, R42, UR17, RZ ;  /* 0x000000112a287c24 */ /* 0x001fe2000f8e02ff */
[----:B------:R-:W-:Y:S02]  /*0820*/  BSSY B0, `(.L_x_10550) ;  /* 0x000002f000007945 */ /* 0x000fe40003800000 */
[----:B------:R-:W-:Y:S01]  /*0830*/  SHF.R.S32.HI R53, RZ, 0x1f, R52 ;  /* 0x0000001fff357819 */ /* 0x000fe20000011434 */
[--C-:B----45:R-:W-:Y:S01]  /*0840*/  FADD.FTZ R55, R24, R4.reuse ;  /* 0x0000000418377221 */ /* 0x130fe20000010000 */
[--C-:B------:R-:W-:Y:S01]  /*0850*/  FADD.FTZ R46, R25, R4.reuse ;  /* 0x00000004192e7221 */ /* 0x100fe20000010000 */
[--C-:B------:R-:W-:Y:S01]  /*0860*/  FADD.FTZ R48, R27, R4.reuse ;  /* 0x000000041b307221 */ /* 0x100fe20000010000 */
[----:B------:R-:W-:Y:S01]  /*0870*/  FADD.FTZ R57, R26, R4 ;  /* 0x000000041a397221 */ /* 0x000fe20000010000 */
[----:B------:R-:W-:Y:S01]  /*0880*/  IMAD R27, R43, UR16, R40 ;  /* 0x000000102b1b7c24 */ /* 0x000fe2000f8e0228 */
[----:B------:R-:W-:Y:S01]  /*0890*/  FSETP.GTU.FTZ.AND P3, PT, R55, 20, PT ;  /* 0x41a000003700780b */ /* 0x000fe20003f7c000 */
[----:B------:R-:W-:Y:S01]  /*08a0*/  IMAD.WIDE.U32 R24, R42, UR16, R52 ;  /* 0x000000102a187c25 */ /* 0x000fe2000f8e0034 */
[----:B------:R-:W-:-:S02]  /*08b0*/  FSETP.GTU.FTZ.AND P0, PT, R46, 20, PT ;  /* 0x41a000002e00780b */ /* 0x000fc40003f1c000 */
[----:B------:R-:W-:Y:S02]  /*08c0*/  FSETP.GTU.FTZ.AND P1, PT, R57, 20, PT ;  /* 0x41a000003900780b */ /* 0x000fe40003f3c000 */
[----:B------:R-:W-:Y:S02]  /*08d0*/  FSETP.GTU.FTZ.AND P2, PT, R48, 20, PT ;  /* 0x41a000003000780b */ /* 0x000fe40003f5c000 */
[----:B------:R-:W-:Y:S01]  /*08e0*/  IADD3 R27, R25, R27, RZ ;  /* 0x0000001b191b7210 */ /* 0x000fe20007ffe0ff */
[----:B--2---:R0:W-:Y:S01]  /*08f0*/  STS.128 [R54], R28 ;  /* 0x0000001c36007388 */ /* 0x0041e20000000c00 */
[----:B------:R-:W-:-:S03]  /*0900*/  NOP ;  /* 0x0000000000007918 */ /* 0x000fc60000000000 */
[----:B-1----:R-:W-:Y:S06]  /*0910*/  @P3 BRA `(.L_x_10551) ;  /* 0x00000000007c3947 */ /* 0x002fec0003800000 */
        /* <DEDUP_REMOVED lines=31> */
.L_x_10551:
[----:B------:R-:W-:Y:S05]  /*0b10*/  BSYNC B0 ;  /* 0x0000000000007941 */ /* 0x000fea0003800000 */
.L_x_10550:
        /* <DEDUP_REMOVED lines=33> */
.L_x_10553:
[----:B------:R-:W-:Y:S05]  /*0d30*/  BSYNC B0 ;  /* 0x0000000000007941 */ /* 0x000fea0003800000 */
.L_x_10552:
        /* <DEDUP_REMOVED lines=33> */
.L_x_10555:
[----:B------:R-:W-:Y:S05]  /*0f50*/  BSYNC B0 ;  /* 0x0000000000007941 */ /* 0x000fea0003800000 */
.L_x_10554:
        /* <DEDUP_REMOVED lines=33> */
.L_x_10557:
[----:B------:R-:W-:Y:S05]  /*1170*/  BSYNC B0 ;  /* 0x0000000000007941 */ /* 0x000fea0003800000 */
.L_x_10556:
[----:B------:R-:W-:Y:S01]  /*1180*/  ULDC.64 UR4, c[0x0][0x2a8] ;  /* 0x0000aa0000047ab9 */ /* 0x000fe20000000a00 */
[----:B------:R-:W-:Y:S01]  /*1190*/  MOV R26, R24 ;  /* 0x00000018001a7202 */ /* 0x000fe20000000f00 */
[----:B0-----:R-:W-:Y:S01]  /*11a0*/  IMAD R29, R3, UR4, RZ ;  /* 0x00000004031d7c24 */ /* 0x001fe2000f8e02ff */
[----:B------:R-:W0:Y:S01]  /*11b0*/  LDC.64 R32, c[0x0][0x308] ;  /* 0x0000c200ff207b82 */ /* 0x000e220000000a00 */
[----:B------:R-:W-:Y:S02]  /*11c0*/  ULDC.64 UR6, c[0x0][0x320] ;  /* 0x0000c80000067ab9 */ /* 0x000fe40000000a00 */
[----:B------:R-:W-:-:S04]  /*11d0*/  IMAD.WIDE.U32 R24, R0, UR4, R26 ;  /* 0x0000000400187c25 */ /* 0x000fc8000f8e001a */
[----:B------:R-:W-:Y:S01]  /*11e0*/  IMAD R27, R0, UR5, R29 ;  /* 0x00000005001b7c24 */ /* 0x000fe2000f8e021d */
[C---:B------:R-:W-:Y:S01]  /*11f0*/  LEA R29, P0, R24.reuse, R36, 0x2 ;  /* 0x00000024181d7211 */ /* 0x040fe200078010ff */
[----:B------:R-:W-:Y:S01]  /*1200*/  ULDC.64 UR4, c[0x0][0x2b8] ;  /* 0x0000ae0000047ab9 */ /* 0x000fe20000000a00 */
[----:B------:R-:W1:Y:S02]  /*1210*/  LDC.64 R62, c[0x0][0x398] ;  /* 0x0000e600ff3e7b82 */ /* 0x000e640000000a00 */
[----:B------:R-:W-:Y:S02]  /*1220*/  IADD3 R25, R25, R27, RZ ;  /* 0x0000001b19197210 */ /* 0x000fe40007ffe0ff */
[----:B------:R-:W-:Y:S02]  /*1230*/  IADD3 R28, P1, R29, R56, RZ ;  /* 0x000000381d1c7210 */ /* 0x000fe40007f3e0ff */
[----:B------:R-:W-:Y:S02]  /*1240*/  LEA.HI.X R24, R24, R37, R25, 0x2, P0 ;  /* 0x0000002518187211 */ /* 0x000fe400000f1419 */
[----:B------:R-:W2:Y:S02]  /*1250*/  LDC.64 R36, c[0x0][0x2b0] ;  /* 0x0000ac00ff247b82 */ /* 0x000ea40000000a00 */
[----:B------:R-:W-:-:S02]  /*1260*/  IADD3.X R29, R24, R59, RZ, P1, !PT ;  /* 0x0000003b181d7210 */ /* 0x000fc40000ffe4ff */
[----:B------:R-:W-:Y:S04]  /*1270*/  LDS.128 R24, [R54] ;  /* 0x0000000036187984 */ /* 0x000fe80000000c00 */
[----:B------:R-:W-:Y:S08]  /*1280*/  BAR.SYNC.DEFER_BLOCKING 0x0 ;  /* 0x0000000000007b1d */ /* 0x000ff00000010000 */
[----:B------:R-:W3:Y:S01]  /*1290*/  LDC.64 R60, c[0x0][0x3e8] ;  /* 0x0000fa00ff3c7b82 */ /* 0x000ee20000000a00 */
[----:B------:R-:W4:Y:S01]  /*12a0*/  LDG.E.128 R28, desc[UR14][R28.64] ;  /* 0x0000000e1c1c7981 */ /* 0x000f22000c1e1d00 */
[----:B--2---:R-:W-:-:S04]  /*12b0*/  IMAD R34, R36, UR17, RZ ;  /* 0x0000001124227c24 */ /* 0x004fc8000f8e02ff */
[----:B------:R-:W-:Y:S02]  /*12c0*/  IMAD R37, R37, UR16, R34 ;  /* 0x0000001025257c24 */ /* 0x000fe4000f8e0222 */
[----:B------:R-:W-:-:S05]  /*12d0*/  IMAD.WIDE.U32 R34, R36, UR16, R52 ;  /* 0x0000001024227c25 */ /* 0x000fca000f8e0034 */
[----:B------:R-:W-:Y:S01]  /*12e0*/  IADD3 R35, R35, R37, RZ ;  /* 0x0000002523237210 */ /* 0x000fe20007ffe0ff */
[----:B------:R-:W-:Y:S02]  /*12f0*/  IMAD R37, R3, UR4, RZ ;  /* 0x0000000403257c24 */ /* 0x000fe4000f8e02ff */
[----:B------:R-:W-:-:S04]  /*1300*/  IMAD.WIDE.U32 R34, R0, UR4, R34 ;  /* 0x0000000400227c25 */ /* 0x000fc8000f8e0022 */
[----:B------:R-:W-:Y:S01]  /*1310*/  IMAD R39, R0, UR5, R37 ;  /* 0x0000000500277c24 */ /* 0x000fe2000f8e0225 */
[----:B0-----:R-:W-:Y:S01]  /*1320*/  LEA R37, P0, R34, R32, 0x2 ;  /* 0x0000002022257211 */ /* 0x001fe200078010ff */
[----:B-1----:R-:W-:Y:S01]  /*1330*/  IMAD R66, R62, UR17, RZ ;  /* 0x000000113e427c24 */ /* 0x002fe2000f8e02ff */
[----:B------:R-:W-:Y:S02]  /*1340*/  ULDC.64 UR4, c[0x0][0x3a0] ;  /* 0x0000e80000047ab9 */ /* 0x000fe40000000a00 */
[----:B------:R-:W-:Y:S02]  /*1350*/  IADD3 R32, R35, R39, RZ ;  /* 0x0000002723207210 */ /* 0x000fe40007ffe0ff */
[----:B------:R-:W-:Y:S02]  /*1360*/  IADD3 R36, P1, R37, R56, RZ ;  /* 0x0000003825247210 */ /* 0x000fe40007f3e0ff */
[----:B------:R-:W-:-:S04]  /*1370*/  LEA.HI.X R34, R34, R33, R32, 0x2, P0 ;  /* 0x0000002122227211 */ /* 0x000fc800000f1420 */
[----:B------:R-:W-:Y:S01]  /*1380*/  IADD3.X R37, R34, R59, RZ, P1, !PT ;  /* 0x0000003b22257210 */ /* 0x000fe20000ffe4ff */
[----:B----4-:R-:W-:Y:S01]  /*1390*/  STS.128 [R54], R28 ;  /* 0x0000001c36007388 */ /* 0x010fe20000000c00 */
[----:B------:R-:W-:-:S03]  /*13a0*/  NOP ;  /* 0x0000000000007918 */ /* 0x000fc60000000000 */
[----:B------:R-:W0:Y:S01]  /*13b0*/  LDS.128 R32, [R54] ;  /* 0x0000000036207984 */ /* 0x000e220000000c00 */
[----:B------:R-:W-:Y:S06]  /*13c0*/  BAR.SYNC.DEFER_BLOCKING 0x0 ;  /* 0x0000000000007b1d */ /* 0x000fec0000010000 */
[----:B------:R-:W2:Y:S01]  /*13d0*/  LDG.E.128 R36, desc[UR14][R36.64] ;  /* 0x0000000e24247981 */ /* 0x000ea2000c1e1d00 */
[----:B------:R-:W-:Y:S01]  /*13e0*/  IMAD R69, R63, UR16, R66 ;  /* 0x000000103f457c24 */ /* 0x000fe2000f8e0242 */
[----:B------:R-:W-:Y:S01]  /*13f0*/  ISETP.NE.U32.AND P0, PT, RZ, UR6, PT ;  /* 0x00000006ff007c0c */ /* 0x000fe2000bf05070 */
[----:B------:R-:W-:-:S03]  /*1400*/  IMAD.WIDE.U32 R62, R62, UR16, R52 ;  /* 0x000000103e3e7c25 */ /* 0x000fc6000f8e0034 */
[----:B------:R-:W-:Y:S02]  /*1410*/  ISETP.NE.AND.EX P0, PT, RZ, UR7, PT, P0 ;  /* 0x00000007ff007c0c */ /* 0x000fe4000bf05300 */
[----:B------:R-:W-:Y:S01]  /*1420*/  IADD3 R63, R63, R69, RZ ;  /* 0x000000453f3f7210 */ /* 0x000fe20007ffe0ff */
[----:B------:R-:W-:Y:S02]  /*1430*/  IMAD R69, R3, UR4, RZ ;  /* 0x0000000403457c24 */ /* 0x000fe4000f8e02ff */
[----:B0-----:R-:W-:Y:S01]  /*1440*/  FMUL.FTZ R41, R33, -1.4426950216293334961 ;  /* 0xbfb8aa3b21297820 */ /* 0x001fe20000410000 */
[----:B------:R-:W-:Y:S01]  /*1450*/  FMUL.FTZ R42, R34, -1.4426950216293334961 ;  /* 0xbfb8aa3b222a7820 */ /* 0x000fe20000410000 */
[----:B------:R-:W-:Y:S01]  /*1460*/  FMUL.FTZ R43, R35, -1.4426950216293334961 ;  /* 0xbfb8aa3b232b7820 */ /* 0x000fe20000410000 */
[----:B------:R-:W-:Y:S01]  /*1470*/  FMUL.FTZ R40, R32, -1.4426950216293334961 ;  /* 0xbfb8aa3b20287820 */ /* 0x000fe20000410000 */
[----:B------:R-:W-:Y:S02]  /*1480*/  IMAD R69, R0, UR5, R69 ;  /* 0x0000000500457c24 */ /* 0x000fe4000f8e0245 */
[----:B------:R-:W0:Y:S08]  /*1490*/  MUFU.EX2 R41, R41 ;  /* 0x0000002900297308 */ /* 0x000e300000000800 */
[----:B------:R-:W1:Y:S08]  /*14a0*/  MUFU.EX2 R42, R42 ;  /* 0x0000002a002a7308 */ /* 0x000e700000000800 */
[----:B------:R-:W4:Y:S01]  /*14b0*/  MUFU.EX2 R43, R43 ;  /* 0x0000002b002b7308 */ /* 0x000f220000000800 */
[----:B0-----:R-:W-:-:S07]  /*14c0*/  FADD.FTZ R58, R41, 1 ;  /* 0x3f800000293a7421 */ /* 0x001fce0000010000 */
[----:B------:R-:W0:Y:S01]  /*14d0*/  MUFU.EX2 R40, R40 ;  /* 0x0000002800287308 */ /* 0x000e220000000800 */
[----:B-1----:R-:W-:-:S07]  /*14e0*/  FADD.FTZ R67, R42, 1 ;  /* 0x3f8000002a437421 */ /* 0x002fce0000010000 */
[----:B------:R-:W-:Y:S01]  /*14f0*/  MUFU.RCP R58, R58 ;  /* 0x0000003a003a7308 */ /* 0x000fe20000001000 */
[----:B----4-:R-:W-:-:S07]  /*1500*/  FADD.FTZ R64, R43, 1 ;  /* 0x3f8000002b407421 */ /* 0x010fce0000010000 */
[----:B------:R-:W-:Y:S01]  /*1510*/  MUFU.RCP R67, R67 ;  /* 0x0000004300437308 */ /* 0x000fe20000001000 */
[----:B0-----:R-:W-:-:S07]  /*1520*/  FADD.FTZ R65, R40, 1 ;  /* 0x3f80000028417421 */ /* 0x001fce0000010000 */
[----:B------:R-:W0:Y:S08]  /*1530*/  MUFU.RCP R64, R64 ;  /* 0x0000004000407308 */ /* 0x000e300000001000 */
[----:B------:R-:W1:Y:S01]  /*1540*/  MUFU.RCP R65, R65 ;  /* 0x0000004100417308 */ /* 0x000e620000001000 */
[----:B0-----:R-:W-:-:S04]  /*1550*/  FADD.FTZ R40, -R64, 1 ;  /* 0x3f80000040287421 */ /* 0x001fc80000010100 */
[----:B------:R-:W-:Y:S01]  /*1560*/  FFMA.FTZ R42, R35, R40, 1 ;  /* 0x3f800000232a7423 */ /* 0x000fe20000010028 */
[----:B--2---:R0:W-:Y:S01]  /*1570*/  STS.128 [R54], R36 ;  /* 0x0000002436007388 */ /* 0x0041e20000000c00 */
[----:B------:R-:W-:-:S03]  /*1580*/  NOP ;  /* 0x0000000000007918 */ /* 0x000fc60000000000 */
[----:B------:R-:W2:Y:S01]  /*1590*/  LDS.128 R28, [R54] ;  /* 0x00000000361c7984 */ /* 0x000ea20000000c00 */
[----:B0-----:R-:W-:Y:S01]  /*15a0*/  FADD.FTZ R36, -R58, 1 ;  /* 0x3f8000003a247421 */ /* 0x001fe20000010100 */
[----:B------:R-:W-:Y:S01]  /*15b0*/  FADD.FTZ R39, -R67, 1 ;  /* 0x3f80000043277421 */ /* 0x000fe20000010100 */
[----:B-1----:R-:W-:Y:S02]  /*15c0*/  FADD.FTZ R37, -R65, 1 ;  /* 0x3f80000041257421 */ /* 0x002fe40000010100 */
[----:B------:R-:W-:Y:S01]  /*15d0*/  FFMA.FTZ R38, R33, R36, 1 ;  /* 0x3f80000021267423 */ /* 0x000fe20000010024 */
        /* <DEDUP_REMOVED lines=17> */
[----:B------:R-:W-:-:S03]  /*16f0*/  FMUL.FTZ R67, R34, R67 ;  /* 0x0000004322437220 */ /* 0x000fc60000410000 */
[----:B------:R0:W-:Y:S01]  /*1700*/  STS.128 [R54], R36 ;  /* 0x0000002436007388 */ /* 0x0001e20000000c00 */
[----:B------:R-:W-:-:S03]  /*1710*/  NOP ;  /* 0x0000000000007918 */ /* 0x000fc60000000000 */
[----:B------:R-:W1:Y:S01]  /*1720*/  LDS.128 R40, [R54] ;  /* 0x0000000036287984 */ /* 0x000e620000000c00 */
[----:B0-----:R-:W-:Y:S02]  /*1730*/  IMAD.WIDE.U32 R36, R0, UR4, R62 ;  /* 0x0000000400247c25 */ /* 0x001fe4000f8e003e */
[----:B------:R-:W0:Y:S01]  /*1740*/  LDC R62, c[0x0][0x21c] ;  /* 0x00008700ff3e7b82 */ /* 0x000e220000000800 */
[C---:B---3--:R-:W-:Y:S02]  /*1750*/  LEA R39, P1, R36.reuse, R60, 0x2 ;  /* 0x0000003c24277211 */ /* 0x048fe400078210ff */
[----:B------:R-:W-:Y:S02]  /*1760*/  IADD3 R37, R37, R69, RZ ;  /* 0x0000004525257210 */ /* 0x000fe40007ffe0ff */
[----:B------:R-:W-:Y:S01]  /*1770*/  IADD3 R38, P2, R39, R56, RZ ;  /* 0x0000003827267210 */ /* 0x000fe20007f5e0ff */
[----:B------:R-:W-:Y:S01]  /*1780*/  FMUL.FTZ R56, R35, R64 ;  /* 0x0000004023387220 */ /* 0x000fe20000410000 */
[----:B------:R-:W-:-:S04]  /*1790*/  LEA.HI.X R36, R36, R61, R37, 0x2, P1 ;  /* 0x0000003d24247211 */ /* 0x000fc800008f1425 */
[----:B------:R-:W-:-:S05]  /*17a0*/  IADD3.X R39, R36, R59, RZ, P2, !PT ;  /* 0x0000003b24277210 */ /* 0x000fca00017fe4ff */
[----:B-1----:R1:W-:Y:S01]  /*17b0*/  STG.E.128 desc[UR14][R38.64], R40 ;  /* 0x0000002826007986 */ /* 0x0023e2000c101d0e */
[----:B------:R-:W-:Y:S05]  /*17c0*/  @!P0 BRA `(.L_x_10558) ;  /* 0x00000000006c8947 */ /* 0x000fea0003800000 */
[----:B------:R-:W-:Y:S01]  /*17d0*/  BAR.SYNC.DEFER_BLOCKING 0x0 ;  /* 0x0000000000007b1d */ /* 0x000fe20000010000 */
[----:B------:R-:W-:Y:S01]  /*17e0*/  FMUL.FTZ R28, R65, R28 ;  /* 0x0000001c411c7220 */ /* 0x000fe20000410000 */
[----:B------:R-:W-:Y:S01]  /*17f0*/  FMUL.FTZ R29, R29, R58 ;  /* 0x0000003a1d1d7220 */ /* 0x000fe20000410000 */
[----:B------:R-:W-:Y:S01]  /*1800*/  FMUL.FTZ R30, R30, R67 ;  /* 0x000000431e1e7220 */ /* 0x000fe20000410000 */
[----:B------:R-:W-:-:S04]  /*1810*/  FMUL.FTZ R31, R31, R56 ;  /* 0x000000381f1f7220 */ /* 0x000fc80000410000 */
[----:B-1----:R-:W1:Y:S01]  /*1820*/  LDC.64 R40, c[0x0][0x2c0] ;  /* 0x0000b000ff287b82 */ /* 0x002e620000000a00 */
[----:B------:R-:W-:Y:S01]  /*1830*/  ULDC.64 UR4, c[0x0][0x2c8] ;  /* 0x0000b20000047ab9 */ /* 0x000fe20000000a00 */
[----:B------:R2:W-:Y:S01]  /*1840*/  STS.128 [R54], R28 ;  /* 0x0000001c36007388 */ /* 0x0005e20000000c00 */
[----:B------:R-:W-:-:S03]  /*1850*/  NOP ;  /* 0x0000000000007918 */ /* 0x000fc60000000000 */
[----:B------:R-:W3:Y:S01]  /*1860*/  LDS.128 R32, [R54] ;  /* 0x0000000036207984 */ /* 0x000ee20000000c00 */
[C---:B-1----:R-:W-:Y:S02]  /*1870*/  IMAD R38, R40.reuse, UR17, RZ ;  /* 0x0000001128267c24 */ /* 0x042fe4000f8e02ff */
[----:B------:R-:W-:-:S04]  /*1880*/  IMAD.WIDE.U32 R36, R40, UR16, R52 ;  /* 0x0000001028247c25 */ /* 0x000fc8000f8e0034 */
[----:B------:R-:W-:Y:S02]  /*1890*/  IMAD R39, R41, UR16, R38 ;  /* 0x0000001029277c24 */ /* 0x000fe4000f8e0226 */
[----:B------:R-:W-:-:S03]  /*18a0*/  IMAD R41, R3, UR4, RZ ;  /* 0x0000000403297c24 */ /* 0x000fc6000f8e02ff */
[----:B------:R-:W-:Y:S01]  /*18b0*/  IADD3 R37, R37, R39, RZ ;  /* 0x0000002725257210 */ /* 0x000fe20007ffe0ff */
[C---:B------:R-:W-:Y:S01]  /*18c0*/  IMAD R41, R0.reuse, UR5, R41 ;  /* 0x0000000500297c24 */ /* 0x040fe2000f8e0229 */
[----:B------:R-:W1:Y:S01]  /*18d0*/  S2UR UR5, SR_CgaCtaId ;  /* 0x00000000000579c3 */ /* 0x000e620000008800 */
[----:B--2---:R-:W-:Y:S01]  /*18e0*/  IMAD.WIDE.U32 R28, R0, UR4, R36 ;  /* 0x00000004001c7c25 */ /* 0x004fe2000f8e0024 */
[----:B------:R-:W-:-:S04]  /*18f0*/  UMOV UR4, 0x400 ;  /* 0x0000040000047882 */ /* 0x000fc80000000000 */
[----:B------:R-:W-:Y:S02]  /*1900*/  IADD3 R29, R29, R41, RZ ;  /* 0x000000291d1d7210 */ /* 0x000fe40007ffe0ff */
[----:B------:R-:W-:-:S04]  /*1910*/  LEA R30, P0, R28, UR6, 0x2 ;  /* 0x000000061c1e7c11 */ /* 0x000fc8000f8010ff */
[----:B------:R-:W-:Y:S02]  /*1920*/  LEA.HI.X R29, R28, UR7, R29, 0x2, P0 ;  /* 0x000000071c1d7c11 */ /* 0x000fe400080f141d */
[----:B------:R-:W-:-:S04]  /*1930*/  LEA R28, P0, R7, R30, 0x4 ;  /* 0x0000001e071c7211 */ /* 0x000fc800078020ff */
[----:B------:R-:W-:Y:S01]  /*1940*/  LEA.HI.X R29, R7, R29, R16, 0x4, P0 ;  /* 0x0000001d071d7211 */ /* 0x000fe200000f2410 */
[----:B-1----:R-:W-:-:S04]  /*1950*/  ULEA UR4, UR5, UR4, 0x18 ;  /* 0x0000000405047291 */ /* 0x002fc8000f8ec03f */
[----:B---3--:R2:W-:Y:S02]  /*1960*/  STG.E.128 desc[UR14][R28.64], R32 ;  /* 0x000000201c007986 */ /* 0x0085e4000c101d0e */
[----:B------:R-:W-:-:S07]  /*1970*/  MOV R49, UR4 ;  /* 0x0000000400317c02 */ /* 0x000fce0008000f00 */
.L_x_10558:
[----:B--2---:R-:W-:Y:S01]  /*1980*/  FMUL.FTZ R33, R24, R65 ;  /* 0x0000004118217220 */ /* 0x004fe20000410000 */
[----:B------:R-:W-:Y:S01]  /*1990*/  BAR.SYNC.DEFER_BLOCKING 0x0 ;  /* 0x0000000000007b1d */ /* 0x000fe20000010000 */
[----:B0-----:R-:W-:Y:S01]  /*19a0*/  ISETP.GE.AND P0, PT, R62, 0x1, PT ;  /* 0x000000013e00780c */ /* 0x001fe20003f06270 */
[----:B------:R-:W-:Y:S01]  /*19b0*/  FMUL.FTZ R32, R25, R58 ;  /* 0x0000003a19207220 */ /* 0x000fe20000410000 */
[----:B------:R-:W-:Y:S01]  /*19c0*/  FFMA.FTZ R24, R20, R33, R5 ;  /* 0x0000002114187223 */ /* 0x000fe20000010005 */
[----:B------:R-:W-:Y:S01]  /*19d0*/  FMUL.FTZ R69, R26, R67 ;  /* 0x000000431a457220 */ /* 0x000fe20000410000 */
[----:B------:R-:W-:Y:S01]  /*19e0*/  FMUL.FTZ R56, R27, R56 ;  /* 0x000000381b387220 */ /* 0x000fe20000410000 */
[----:B------:R-:W-:Y:S01]  /*19f0*/  CS2R R30, SRZ ;  /* 0x00000000001e7805 */ /* 0x000fe2000001ff00 */
[----:B------:R-:W-:Y:S01]  /*1a00*/  FFMA.FTZ R5, R21, R32, R24 ;  /* 0x0000002015057223 */ /* 0x000fe20000010018 */
[----:B------:R-:W-:Y:S01]  /*1a10*/  CS2R R28, SRZ ;  /* 0x00000000001c7805 */ /* 0x000fe2000001ff00 */
[-C--:B------:R-:W-:Y:S01]  /*1a20*/  FMUL.FTZ R24, R33, R2.reuse ;  /* 0x0000000221187220 */ /* 0x080fe20000410000 */
[-C--:B------:R-:W-:Y:S01]  /*1a30*/  FMUL.FTZ R25, R32, R2.reuse ;  /* 0x0000000220197220 */ /* 0x080fe20000410000 */
[----:B------:R-:W-:Y:S01]  /*1a40*/  FFMA.FTZ R34, R22, R69, R5 ;  /* 0x0000004516227223 */ /* 0x000fe20000010005 */
[-C--:B------:R-:W-:Y:S01]  /*1a50*/  FMUL.FTZ R26, R69, R2.reuse ;  /* 0x00000002451a7220 */ /* 0x080fe20000410000 */
[----:B------:R-:W-:-:S02]  /*1a60*/  FMUL.FTZ R27, R56, R2 ;  /* 0x00000002381b7220 */ /* 0x000fc40000410000 */
[----:B------:R-:W-:Y:S01]  /*1a70*/  FFMA.FTZ R5, R23, R56, R34 ;  /* 0x0000003817057223 */ /* 0x000fe20000010022 */
[----:B------:R-:W-:Y:S06]  /*1a80*/  @!P0 BRA `(.L_x_10559) ;  /* 0x0000001000588947 */ /* 0x000fec0003800000 */
[C---:B------:R-:W-:Y:S01]  /*1a90*/  IADD3 R70, R11.reuse, -0x1, RZ ;  /* 0xffffffff0b467810 */ /* 0x040fe20007ffe0ff */
[----:B-1----:R-:W0:Y:S01]  /*1aa0*/  LDC.64 R42, c[0x0][0x2d8] ;  /* 0x0000b600ff2a7b82 */ /* 0x002e220000000a00 */
[----:B------:R-:W-:Y:S01]  /*1ab0*/  IADD3 R35, R11, -0x2, RZ ;  /* 0xfffffffe0b237810 */ /* 0x000fe20007ffe0ff */
[----:B------:R-:W-:Y:S01]  /*1ac0*/  ULDC.64 UR4, c[0x0][0x230] ;  /* 0x00008c0000047ab9 */ /* 0x000fe20000000a00 */
[----:B------:R-:W-:Y:S01]  /*1ad0*/  LEA.HI R31, R70, R70, RZ, 0x1 ;  /* 0x00000046461f7211 */ /* 0x000fe200078f08ff */
[----:B------:R-:W-:Y:S01]  /*1ae0*/  ULDC.64 UR6, c[0x0][0x248] ;  /* 0x0000920000067ab9 */ /* 0x000fe20000000a00 */
[----:B------:R-:W-:Y:S02]  /*1af0*/  IMAD.WIDE.U32 R60, R0, UR4, RZ ;  /* 0x00000004003c7c25 */ /* 0x000fe4000f8e00ff */
[----:B------:R-:W-:Y:S01]  /*1b00*/  LOP3.LUT R31, R31, 0xfffffe, RZ, 0xc0, !PT ;  /* 0x00fffffe1f1f7812 */ /* 0x000fe200078ec0ff */
[----:B------:R-:W1:Y:S01]  /*1b10*/  LDC.64 R58, c[0x0][0x2e0] ;  /* 0x0000b800ff3a7b82 */ /* 0x000e620000000a00 */
[----:B------:R-:W-:-:S02]  /*1b20*/  IMAD R67, R35, R62, RZ ;  /* 0x0000003e23437224 */ /* 0x000fc400078e02ff */
[C---:B------:R-:W-:Y:S01]  /*1b30*/  IMAD R35, R3.reuse, UR4, RZ ;  /* 0x0000000403237c24 */ /* 0x040fe2000f8e02ff */
[----:B------:R-:W-:Y:S01]  /*1b40*/  IADD3 R70, R70, -R31, RZ ;  /* 0x8000001f46467210 */ /* 0x000fe20007ffe0ff */
[----:B------:R-:W-:Y:S02]  /*1b50*/  IMAD R37, R3, UR6, RZ ;  /* 0x0000000603257c24 */ /* 0x000fe4000f8e02ff */
[C---:B------:R-:W-:Y:S01]  /*1b60*/  IMAD R31, R0.reuse, UR5, R35 ;  /* 0x00000005001f7c24 */ /* 0x040fe2000f8e0223 */
[----:B------:R-:W2:Y:S01]  /*1b70*/  LDC.64 R40, c[0x0][0x2d0] ;  /* 0x0000b400ff287b82 */ /* 0x000ea20000000a00 */
[C---:B------:R-:W-:Y:S01]  /*1b80*/  IMAD R77, R0.reuse, UR7, R37 ;  /* 0x00000007004d7c24 */ /* 0x040fe2000f8e0225 */
[----:B------:R-:W-:Y:S01]  /*1b90*/  ULDC.64 UR4, c[0x0][0x268] ;  /* 0x00009a0000047ab9 */ /* 0x000fe20000000a00 */
[----:B------:R-:W-:-:S04]  /*1ba0*/  IMAD.WIDE.U32 R62, R0, UR6, RZ ;  /* 0x00000006003e7c25 */ /* 0x000fc8000f8e00ff */
[----:B------:R-:W-:Y:S01]  /*1bb0*/  IMAD R71, R3, UR4, RZ ;  /* 0x0000000403477c24 */ /* 0x000fe2000f8e02ff */
[----:B------:R-:W3:Y:S01]  /*1bc0*/  LDC.64 R38, c[0x0][0x270] ;  /* 0x00009c00ff267b82 */ /* 0x000ee20000000a00 */
[----:B------:R-:W-:Y:S01]  /*1bd0*/  IMAD.WIDE.U32 R64, R0, UR4, RZ ;  /* 0x0000000400407c25 */ /* 0x000fe2000f8e00ff */
[----:B0-----:R-:W-:Y:S01]  /*1be0*/  LEA R73, P1, R62, R42, 0x2 ;  /* 0x0000002a3e497211 */ /* 0x001fe200078210ff */
[----:B------:R-:W-:Y:S01]  /*1bf0*/  UMOV UR4, URZ ;  /* 0x0000003f00047c82 */ /* 0x000fe20008000000 */
[----:B------:R-:W-:Y:S01]  /*1c00*/  IADD3 R42, R61, R31, RZ ;  /* 0x0000001f3d2a7210 */ /* 0x000fe20007ffe0ff */
[----:B------:R-:W-:Y:S02]  /*1c10*/  IMAD R79, R0, UR5, R71 ;  /* 0x00000005004f7c24 */ /* 0x000fe4000f8e0247 */
[----:B------:R-:W-:Y:S01]  /*1c20*/  FMUL.FTZ R61, R22, R57 ;  /* 0x00000039163d7220 */ /* 0x000fe20000410000 */
[----:B------:R-:W-:Y:S01]  /*1c30*/  IMAD.WIDE R66, R67, 0x8, R50 ;  /* 0x0000000843427825 */ /* 0x000fe200078e0232 */
[----:B------:R-:W0:Y:S01]  /*1c40*/  LDC.64 R34, c[0x0][0x238] ;  /* 0x00008e00ff227b82 */ /* 0x000e220000000a00 */
[----:B-1----:R-:W-:Y:S01]  /*1c50*/  LEA R75, P2, R64, R58, 0x2 ;  /* 0x0000003a404b7211 */ /* 0x002fe200078410ff */
[----:B------:R-:W-:Y:S01]  /*1c60*/  ULDC UR5, c[0x0][0x224] ;  /* 0x0000890000057ab9 */ /* 0x000fe20000000800 */
[----:B------:R-:W-:-:S02]  /*1c70*/  IADD3 R31, R65, R79, RZ ;  /* 0x0000004f411f7210 */ /* 0x000fc40007ffe0ff */
[----:B------:R-:W-:Y:S02]  /*1c80*/  MOV R58, R49 ;  /* 0x00000031003a7202 */ /* 0x000fe40000000f00 */
[----:B------:R-:W-:Y:S01]  /*1c90*/  LEA.HI.X R64, R64, R59, R31, 0x2, P2 ;  /* 0x0000003b40407211 */ /* 0x000fe200010f141f */
[----:B------:R-:W1:Y:S01]  /*1ca0*/  LDC.64 R36, c[0x0][0x250] ;  /* 0x00009400ff247b82 */ /* 0x000e620000000a00 */
[----:B--2---:R-:W-:Y:S01]  /*1cb0*/  LEA R71, P0, R60, R40, 0x2 ;  /* 0x000000283c477211 */ /* 0x004fe200078010ff */
[----:B------:R-:W-:Y:S01]  /*1cc0*/  HFMA2.MMA R31, -RZ, RZ, 0, 0 ;  /* 0x00000000ff1f7435 */ /* 0x000fe200000001ff */
[----:B------:R-:W-:Y:S01]  /*1cd0*/  IADD3 R40, R63, R77, RZ ;  /* 0x0000004d3f287210 */ /* 0x000fe20007ffe0ff */
[----:B------:R-:W-:Y:S01]  /*1ce0*/  FMUL.FTZ R63, R20, R55 ;  /* 0x00000037143f7220 */ /* 0x000fe20000410000 */
[----:B------:R-:W-:Y:S02]  /*1cf0*/  LEA.HI.X R60, R60, R41, R42, 0x2, P0 ;  /* 0x000000293c3c7211 */ /* 0x000fe400000f142a */
[----:B------:R-:W-:Y:S01]  /*1d00*/  LEA.HI.X R62, R62, R43, R40, 0x2, P1 ;  /* 0x0000002b3e3e7211 */ /* 0x000fe200008f1428 */
[----:B------:R-:W2:Y:S01]  /*1d10*/  LDC R54, c[0x0][0x224] ;  /* 0x00008900ff367b82 */ /* 0x000ea20000000800 */
[----:B---3--:R-:W-:-:S02]  /*1d20*/  SHF.L.U64.HI R77, R38, 0x2, R39 ;  /* 0x00000002264d7819 */ /* 0x008fc40000010227 */
[----:B------:R-:W-:Y:S02]  /*1d30*/  MOV R59, R49 ;  /* 0x00000031003b7202 */ /* 0x000fe40000000f00 */
[----:B------:R-:W-:-:S03]  /*1d40*/  SHF.L.U32 R39, R70, 0x8, RZ ;  /* 0x0000000846277819 */ /* 0x000fc600000006ff */
[----:B------:R-:W3:Y:S01]  /*1d50*/  LDC R68, c[0x0][0x21c] ;  /* 0x00008700ff447b82 */ /* 0x000ee20000000800 */
[----:B0-----:R-:W-:Y:S02]  /*1d60*/  SHF.L.U64.HI R65, R34, 0x2, R35 ;  /* 0x0000000222417819 */ /* 0x001fe40000010223 */
[----:B-1----:R-:W-:-:S07]  /*1d70*/  SHF.L.U64.HI R37, R36, 0x2, R37 ;  /* 0x0000000224257819 */ /* 0x002fce0000010225 */
.L_x_10564:
[----:B0-----:R-:W-:Y:S02]  /*1d80*/  MOV R40, R71 ;  /* 0x0000004700287202 */ /* 0x001fe40000000f00 */
[----:B------:R-:W-:-:S05]  /*1d90*/  MOV R41, R60 ;  /* 0x0000003c00297202 */ /* 0x000fca0000000f00 */
[----:B------:R0:W4:Y:S01]  /*1da0*/  LDG.E R70, desc[UR14][R40.64] ;  /* 0x0000000e28467981 */ /* 0x000122000c1e1900 */
[C---:B------:R-:W-:Y:S02]  /*1db0*/  ISETP.NE.AND P1, PT, R7.reuse, RZ, PT ;  /* 0x000000ff0700720c */ /* 0x040fe40003f25270 */
[----:B------:R-:W-:Y:S02]  /*1dc0*/  IADD3 R76, R7, 0x200, RZ ;  /* 0x00000200074c7810 */ /* 0x000fe40007ffe0ff */
[----:B------:R-:W-:Y:S02]  /*1dd0*/  ISETP.GT.AND P0, PT, R11, 0x1, PT ;  /* 0x000000010b00780c */ /* 0x000fe40003f04270 */
[----:B------:R-:W-:Y:S02]  /*1de0*/  SEL R76, R39, R76, !P1 ;  /* 0x0000004c274c7207 */ /* 0x000fe40004800000 */
[----:B0-----:R-:W-:Y:S02]  /*1df0*/  MOV R40, R75 ;  /* 0x0000004b00287202 */ /* 0x001fe40000000f00 */
[----:B------:R-:W-:-:S02]  /*1e00*/  MOV R41, R64 ;  /* 0x0000004000297202 */ /* 0x000fc40000000f00 */
[----:B------:R-:W-:-:S03]  /*1e10*/  LEA R79, R76, R49, 0x2 ;  /* 0x000000314c4f7211 */ /* 0x000fc600078e10ff */
[----:B------:R0:W2:Y:S02]  /*1e20*/  LDG.E R43, desc[UR14][R40.64] ;  /* 0x0000000e282b7981 */ /* 0x0000a4000c1e1900 */
[----:B0-----:R-:W-:Y:S02]  /*1e30*/  MOV R40, R73 ;  /* 0x0000004900287202 */ /* 0x001fe40000000f00 */
[----:B------:R-:W-:-:S05]  /*1e40*/  MOV R41, R62 ;  /* 0x0000003e00297202 */ /* 0x000fca0000000f00 */
[----:B------:R0:W2:Y:S01]  /*1e50*/  LDG.E R72, desc[UR14][R40.64] ;  /* 0x0000000e28487981 */ /* 0x0000a2000c1e1900 */
[----:B------:R-:W-:Y:S02]  /*1e60*/  ISETP.EQ.AND P0, PT, R13, RZ, P0 ;  /* 0x000000ff0d00720c */ /* 0x000fe40000702270 */
[----:B------:R-:W-:-:S11]  /*1e70*/  MOV R84, RZ ;  /* 0x000000ff00547202 */ /* 0x000fd60000000f00 */
[----:B0-----:R-:W-:Y:S02]  /*1e80*/  @P0 MOV R40, R66 ;  /* 0x0000004200280202 */ /* 0x001fe40000000f00 */
[----:B------:R-:W-:Y:S01]  /*1e90*/  @P0 MOV R41, R67 ;  /* 0x0000004300290202 */ /* 0x000fe20000000f00 */
[----:B----4-:R-:W-:-:S04]  /*1ea0*/  FMUL.FTZ R42, R70, 1.4426950216293334961 ;  /* 0x3fb8aa3b462a7820 */ /* 0x010fc80000410000 */
[----:B------:R-:W-:-:S06]  /*1eb0*/  FMUL.FTZ R74, R42, R55 ;  /* 0x000000372a4a7220 */ /* 0x000fcc0000410000 */
[----:B------:R-:W0:Y:S02]  /*1ec0*/  MUFU.EX2 R74, R74 ;  /* 0x0000004a004a7308 */ /* 0x000e240000000800 */
[----:B0-----:R0:W-:Y:S01]  /*1ed0*/  STS [R79+0x448], R74 ;  /* 0x0004484a4f007388 */ /* 0x0011e20000000800 */
[----:B------:R-:W-:Y:S06]  /*1ee0*/  BAR.SYNC.DEFER_BLOCKING 0x0 ;  /* 0x0000000000007b1d */ /* 0x000fec0000010000 */
[----:B------:R1:W5:Y:S01]  /*1ef0*/  @P0 LDG.E R84, desc[UR14][R40.64+0x4] ;  /* 0x0000040e28540981 */ /* 0x000362000c1e1900 */
[----:B------:R-:W-:-:S13]  /*1f00*/  ISETP.NE.AND P2, PT, R7, 0x1f, PT ;  /* 0x0000001f0700780c */ /* 0x000fda0003f45270 */
[----:B------:R1:W4:Y:S01]  /*1f10*/  @P2 LDS R86, [R12+0xc4c] ;  /* 0x000c4c000c562984 */ /* 0x0003220000000800 */
[C---:B------:R-:W-:Y:S01]  /*1f20*/  FMUL.FTZ R87, R42.reuse, R48 ;  /* 0x000000302a577220 */ /* 0x040fe20000410000 */
[C---:B------:R-:W-:Y:S01]  /*1f30*/  FMUL.FTZ R35, R42.reuse, R46 ;  /* 0x0000002e2a237220 */ /* 0x040fe20000410000 */
[----:B------:R-:W-:-:S04]  /*1f40*/  FMUL.FTZ R78, R42, R57 ;  /* 0x000000392a4e7220 */ /* 0x000fc80000410000 */
[----:B------:R-:W3:Y:S01]  /*1f50*/  MUFU.EX2 R87, R87 ;  /* 0x0000005700577308 */ /* 0x000ee20000000800 */
[----:B--2---:R-:W-:-:S07]  /*1f60*/  FMUL.FTZ R43, R43, R72 ;  /* 0x000000482b2b7220 */ /* 0x004fce0000410000 */
[----:B------:R-:W2:Y:S08]  /*1f70*/  MUFU.EX2 R35, R35 ;  /* 0x0000002300237308 */ /* 0x000eb00000000800 */
[----:B------:R-:W1:Y:S01]  /*1f80*/  MUFU.EX2 R78, R78 ;  /* 0x0000004e004e7308 */ /* 0x000e620000000800 */
[-C--:B------:R-:W-:Y:S01]  /*1f90*/  FMUL.FTZ R82, R69, R43.reuse ;  /* 0x0000002b45527220 */ /* 0x080fe20000410000 */
[-C--:B0-----:R-:W-:Y:S01]  /*1fa0*/  FMUL.FTZ R79, R56, R43.reuse ;  /* 0x0000002b384f7220 */ /* 0x081fe20000410000 */
[----:B------:R-:W-:Y:S01]  /*1fb0*/  BSSY B0, `(.L_x_10560) ;  /* 0x000000c000007945 */ /* 0x000fe20003800000 */
[----:B------:R-:W-:-:S02]  /*1fc0*/  FMUL.FTZ R83, R32, R43 ;  /* 0x0000002b20537220 */ /* 0x000fc40000410000 */
[----:B---3--:R-:W-:Y:S01]  /*1fd0*/  FFMA.FTZ R42, R87, R79, R82 ;  /* 0x0000004f572a7223 */ /* 0x008fe20000010052 */
[----:B------:R-:W-:Y:S06]  /*1fe0*/  @P2 BRA `(.L_x_10561) ;  /* 0x0000000000202947 */ /* 0x000fec0003800000 */
[----:B------:R-:W-:Y:S01]  /*1ff0*/  ISETP.NE.AND P0, PT, R11, R54, PT ;  /* 0x000000360b00720c */ /* 0x000fe20003f05270 */
[----:B----4-:R-:W-:-:S12]  /*2000*/  HFMA2.MMA R86, -RZ, RZ, 1.875, 0 ;  /* 0x3f800000ff567435 */ /* 0x010fd800000001ff */
[----:B-1----:R-:W-:-:S04]  /*2010*/  @P0 LEA.HI R40, R11, R11, RZ, 0x1 ;  /* 0x0000000b0b280211 */ /* 0x002fc800078f08ff */
[----:B------:R-:W-:-:S04]  /*2020*/  @P0 LOP3.LUT R40, R40, 0x3ffffe, RZ, 0xc0, !PT ;  /* 0x003ffffe28280812 */ /* 0x000fc800078ec0ff */
[----:B------:R-:W-:-:S04]  /*2030*/  @P0 IADD3 R40, -R40, R11, RZ ;  /* 0x0000000b28280210 */ /* 0x000fc80007ffe1ff */
[----:B------:R-:W-:-:S04]  /*2040*/  @P0 LEA R41, R40, 0x448, 0xa ;  /* 0x0000044828290811 */ /* 0x000fc800078e50ff */
[----:B------:R-:W-:-:S05]  /*2050*/  @P0 IADD3 R41, R41, R58, RZ ;  /* 0x0000003a29290210 */ /* 0x000fca0007ffe0ff */
[----:B------:R0:W3:Y:S02]  /*2060*/  @P0 LDS R86, [R41] ;  /* 0x0000000029560984 */ /* 0x0000e40000000800 */
.L_x_10561:
[----:B------:R-:W-:Y:S05]  /*2070*/  BSYNC B0 ;  /* 0x0000000000007941 */ /* 0x000fea0003800000 */
.L_x_10560:
[----:B01-34-:R-:W-:Y:S01]  /*2080*/  FMUL.FTZ R41, R87, R86 ;  /* 0x0000005657297220 */ /* 0x01bfe20000410000 */
[----:B------:R-:W-:Y:S01]  /*2090*/  FMUL.FTZ R80, R33, R43 ;  /* 0x0000002b21507220 */ /* 0x000fe20000410000 */
[C---:B------:R-:W-:Y:S01]  /*20a0*/  FFMA.FTZ R42, R78.reuse, R42, R83 ;  /* 0x0000002a4e2a7223 */ /* 0x040fe20000010053 */
[----:B------:R-:W-:Y:S01]  /*20b0*/  FMUL.FTZ R76, R21, R46 ;  /* 0x0000002e154c7220 */ /* 0x000fe20000410000 */
[----:B------:R-:W-:Y:S01]  /*20c0*/  FMUL.FTZ R72, R78, R41 ;  /* 0x000000294e487220 */ /* 0x000fe20000410000 */
[-C--:B--2---:R-:W-:Y:S01]  /*20d0*/  FMUL.FTZ R43, R74, R35.reuse ;  /* 0x000000234a2b7220 */ /* 0x084fe20000410000 */
[----:B------:R-:W-:Y:S01]  /*20e0*/  FFMA.FTZ R85, R35, R42, R80 ;  /* 0x0000002a23557223 */ /* 0x000fe20000010050 */
[----:B------:R-:W-:Y:S01]  /*20f0*/  FFMA.FTZ R41, R63, R35, R76 ;  /* 0x000000233f297223 */ /* 0x000fe2000001004c */
[----:B------:R-:W-:Y:S01]  /*2100*/  FMUL.FTZ R72, R35, R72 ;  /* 0x0000004823487220 */ /* 0x000fe20000410000 */
[----:B------:R-:W-:Y:S01]  /*2110*/  FMUL.FTZ R40, R23, R48 ;  /* 0x0000003017287220 */ /* 0x000fe20000410000 */
[C---:B------:R-:W-:Y:S01]  /*2120*/  FMUL.FTZ R88, R78.reuse, R43 ;  /* 0x0000002b4e587220 */ /* 0x040fe20000410000 */
[----:B------:R-:W0:Y:S01]  /*2130*/  SHFL.DOWN PT, R89, R85, 0x1, 0x1f ;  /* 0x08201f0055597f89 */ /* 0x000e2200000e0000 */
[----:B------:R-:W-:Y:S01]  /*2140*/  FFMA.FTZ R41, R78, R41, R61 ;  /* 0x000000294e297223 */ /* 0x000fe2000001003d */
[----:B------:R-:W-:Y:S01]  /*2150*/  ISETP.NE.AND P3, PT, R13, 0x1f, PT ;  /* 0x0000001f0d00780c */ /* 0x000fe20003f65270 */
[C---:B------:R-:W-:Y:S01]  /*2160*/  FMUL.FTZ R88, R87.reuse, R88 ;  /* 0x0000005857587220 */ /* 0x040fe20000410000 */
[----:B------:R-:W1:Y:S01]  /*2170*/  SHFL.DOWN PT, R81, R72, 0x1, 0x1f ;  /* 0x08201f0048517f89 */ /* 0x000e6200000e0000 */
[----:B------:R-:W-:Y:S01]  /*2180*/  FFMA.FTZ R41, R87, R41, R40 ;  /* 0x0000002957297223 */ /* 0x000fe20000010028 */
[----:B------:R-:W-:Y:S01]  /*2190*/  ISETP.GE.AND P0, PT, R8, 0x1, PT ;  /* 0x000000010800780c */ /* 0x000fe20003f06270 */
        /* <DEDUP_REMOVED lines=30> */
[----:B------:R-:W-:Y:S01]  /*2380*/  HFMA2.MMA R42, -RZ, RZ, 1.875, 0 ;  /* 0x3f800000ff2a7435 */ /* 0x000fe200000001ff */
[----:B---3--:R-:W-:-:S03]  /*2390*/  @P3 FMUL.FTZ R88, R88, R43 ;  /* 0x0000002b58583220 */ /* 0x008fc60000410000 */
[----:B------:R-:W2:Y:S01]  /*23a0*/  SHFL.UP PT, R89, R41, 0x8, RZ ;  /* 0x0500000029597989 */ /* 0x000ea200000e00ff */
[----:B------:R-:W-:Y:S02]  /*23b0*/  ISETP.GE.U32.AND P3, PT, R13, 0x18, PT ;  /* 0x000000180d00780c */ /* 0x000fe40003f66070 */
[----:B------:R-:W-:Y:S01]  /*23c0*/  MOV R43, RZ ;  /* 0x000000ff002b7202 */ /* 0x000fe20000000f00 */
[----:B------:R-:W3:Y:S05]  /*23d0*/  SHFL.UP PT, R81, R88, 0x8, RZ ;  /* 0x0500000058517989 */ /* 0x000eea00000e00ff */
[----:B------:R-:W-:Y:S01]  /*23e0*/  @P0 LDS.64 R42, [R59+0xcc8] ;  /* 0x000cc8003b2a0984 */ /* 0x000fe20000000a00 */
[----:B------:R-:W-:-:S04]  /*23f0*/  ISETP.GE.AND P0, PT, R8, 0x8, PT ;  /* 0x000000080800780c */ /* 0x000fc80003f06270 */
        /* <DEDUP_REMOVED lines=16> */
[----:B---3--:R-:W-:Y:S01]  /*2500*/  @P0 FMUL.FTZ R88, R88, R91 ;  /* 0x0000005b58580220 */ /* 0x008fe20000410000 */
        /* <DEDUP_REMOVED lines=14> */
[C---:B------:R-:W-:Y:S02]  /*25f0*/  FFMA.FTZ R89, R35.reuse, R83, R80 ;  /* 0x0000005323597223 */ /* 0x040fe40000010050 */
[-C--:B------:R-:W-:Y:S01]  /*2600*/  FFMA.FTZ R91, R35, R82.reuse, R76 ;  /* 0x00000052235b7223 */ /* 0x080fe2000001004c */
[----:B------:R-:W-:Y:S01]  /*2610*/  FADD.FTZ R74, -R63, R82 ;  /* 0x000000523f4a7221 */ /* 0x000fe20000010100 */
[----:B------:R-:W-:Y:S01]  /*2620*/  FMUL.FTZ R35, R89, R55 ;  /* 0x0000003759237220 */ /* 0x000fe20000410000 */
[----:B------:R-:W-:Y:S01]  /*2630*/  FFMA.FTZ R80, R33, R82, RZ ;  /* 0x0000005221507223 */ /* 0x000fe200000100ff */
[----:B------:R-:W-:Y:S01]  /*2640*/  FFMA.FTZ R84, R78, R91, R61 ;  /* 0x0000005b4e547223 */ /* 0x000fe2000001003d */
[----:B------:R-:W-:Y:S01]  /*2650*/  FADD.FTZ R76, -R76, R91 ;  /* 0x0000005b4c4c7221 */ /* 0x000fe20000010100 */
[----:B------:R-:W-:Y:S01]  /*2660*/  FMUL.FTZ R78, R83, R46 ;  /* 0x0000002e534e7220 */ /* 0x000fe20000410000 */
[----:B------:R-:W-:Y:S01]  /*2670*/  FFMA.FTZ R93, R35, R74, RZ ;  /* 0x0000004a235d7223 */ /* 0x000fe200000100ff */
[----:B------:R-:W-:Y:S01]  /*2680*/  FFMA.FTZ R41, R87, R84, R40 ;  /* 0x0000005457297223 */ /* 0x000fe20000010028 */
        /* <DEDUP_REMOVED lines=8> */
[C---:B--2---:R-:W-:Y:S01]  /*2710*/  FFMA.FTZ R43, R72.reuse, R43, R85 ;  /* 0x0000002b482b7223 */ /* 0x044fe20000010055 */
[----:B------:R-:W-:Y:S01]  /*2720*/  FMUL.FTZ R42, R72, R42 ;  /* 0x0000002a482a7220 */ /* 0x000fe20000410000 */
        /* <DEDUP_REMOVED lines=8> */
[----:B------:R-:W0:Y:S01]  /*27b0*/  SHFL.DOWN PT, R93, R40, 0x1, 0x1f ;  /* 0x08201f00285d7f89 */ /* 0x000e2200000e0000 */
[----:B------:R-:W-:Y:S01]  /*27c0*/  FADD.FTZ R26, R87, R26 ;  /* 0x0000001a571a7221 */ /* 0x000fe20000010000 */
[----:B------:R-:W-:Y:S01]  /*27d0*/  FFMA.FTZ R81, R22, R81, R72 ;  /* 0x0000005116517223 */ /* 0x000fe20000010048 */
[----:B------:R-:W-:Y:S01]  /*27e0*/  FFMA.FTZ R85, R20, R89, R85 ;  /* 0x0000005914557223 */ /* 0x000fe20000010055 */
[----:B------:R-:W1:Y:S01]  /*27f0*/  SHFL.DOWN PT, R84, R41, 0x1, 0x1f ;  /* 0x08201f0029547f89 */ /* 0x000e6200000e0000 */
        /* <DEDUP_REMOVED lines=19> */
[----:B------:R-:W2:Y:S09]  /*2930*/  @!P1 S2R R84, SR_CgaCtaId ;  /* 0x0000000000549919 */ /* 0x000eb20000008800 */
[----:B0-----:R-:W-:Y:S01]  /*2940*/  @!P0 FADD.FTZ R40, R40, R93 ;  /* 0x0000005d28288221 */ /* 0x001fe20000010000 */
[----:B-1----:R-:W-:-:S04]  /*2950*/  @!P0 FADD.FTZ R41, R41, R86 ;  /* 0x0000005629298221 */ /* 0x002fc80000010000 */
[----:B------:R-:W0:Y:S01]  /*2960*/  SHFL.DOWN PT, R93, R40, 0x10, 0x1f ;  /* 0x0a001f00285d7f89 */ /* 0x000e2200000e0000 */
[----:B------:R-:W-:-:S03]  /*2970*/  ISETP.GT.AND P0, PT, R8, 0xf, PT ;  /* 0x0000000f0800780c */ /* 0x000fc60003f04270 */
[----:B------:R-:W1:Y:S10]  /*2980*/  SHFL.DOWN PT, R86, R41, 0x10, 0x1f ;  /* 0x0a001f0029567f89 */ /* 0x000e7400000e0000 */
[----:B0-----:R-:W-:Y:S01]  /*2990*/  @!P0 FADD.FTZ R40, R40, R93 ;  /* 0x0000005d28288221 */ /* 0x001fe20000010000 */
[----:B------:R-:W-:Y:S01]  /*29a0*/  @!P1 MOV R93, 0x400 ;  /* 0x00000400005d9802 */ /* 0x000fe20000000f00 */
[----:B-1----:R-:W-:-:S03]  /*29b0*/  @!P0 FADD.FTZ R41, R41, R86 ;  /* 0x0000005629298221 */ /* 0x002fc60000010000 */
[----:B--2---:R-:W-:Y:S01]  /*29c0*/  @!P1 LEA R49, R84, R93, 0x18 ;  /* 0x0000005d54319211 */ /* 0x004fe200078ec0ff */
        /* <DEDUP_REMOVED lines=19> */
.L_x_10563:
[----:B------:R-:W-:Y:S05]  /*2b00*/  BSYNC B0 ;  /* 0x0000000000007941 */ /* 0x000fea0003800000 */
.L_x_10562:
        /* <DEDUP_REMOVED lines=14> */
.L_x_10559:
[----:B------:R-:W-:Y:S01]  /*2bf0*/  BAR.SYNC.DEFER_BLOCKING 0x0 ;  /* 0x0000000000007b1d */ /* 0x000fe20000010000 */
[----:B------:R-:W-:-:S04]  /*2c00*/  LEA R20, P0, R7, R14, 0x4 ;  /* 0x0000000e07147211 */ /* 0x000fc800078020ff */
[C---:B------:R-:W-:Y:S01]  /*2c10*/  LEA.HI.X R21, R7.reuse, R10, R16, 0x4, P0 ;  /* 0x0000000a07157211 */ /* 0x040fe200000f2410 */
[----:B------:R-:W-:Y:S01]  /*2c20*/  ULDC.64 UR4, c[0x0][0x390] ;  /* 0x0000e40000047ab9 */ /* 0x000fe20000000a00 */
[----:B------:R-:W-:Y:S01]  /*2c30*/  LEA R36, R8, R49, 0x4 ;  /* 0x0000003108247211 */ /* 0x000fe200078e20ff */
[----:B-1----:R-:W1:Y:S03]  /*2c40*/  LDC.64 R42, c[0x0][0x3a8] ;  /* 0x0000ea00ff2a7b82 */ /* 0x002e660000000a00 */
[----:B------:R-:W2:Y:S01]  /*2c50*/  LDG.E.128 R20, desc[UR14][R20.64] ;  /* 0x0000000e14147981 */ /* 0x000ea2000c1e1d00 */
[----:B------:R-:W-:-:S03]  /*2c60*/  SHF.L.U32 R46, R7, 0x4, RZ ;  /* 0x00000004072e7819 */ /* 0x000fc600000006ff */
[----:B--2---:R-:W-:Y:S01]  /*2c70*/  STS.128 [R36], R20 ;  /* 0x0000001424007388 */ /* 0x004fe20000000c00 */
[----:B------:R-:W-:-:S03]  /*2c80*/  NOP ;  /* 0x0000000000007918 */ /* 0x000fc60000000000 */
[----:B------:R-:W2:Y:S01]  /*2c90*/  LDS.128 R32, [R36] ;  /* 0x0000000024207984 */ /* 0x000ea20000000c00 */
[----:B------:R-:W-:Y:S06]  /*2ca0*/  BAR.SYNC.DEFER_BLOCKING 0x0 ;  /* 0x0000000000007b1d */ /* 0x000fec0000010000 */
[----:B------:R3:W-:Y:S01]  /*2cb0*/  STS.128 [R36], R24 ;  /* 0x0000001824007388 */ /* 0x0007e20000000c00 */
[--C-:B--2---:R-:W-:Y:S01]  /*2cc0*/  FADD.FTZ R32, R32, R4.reuse ;  /* 0x0000000420207221 */ /* 0x104fe20000010000 */
[--C-:B------:R-:W-:Y:S01]  /*2cd0*/  FADD.FTZ R37, R34, R4.reuse ;  /* 0x0000000422257221 */ /* 0x100fe20000010000 */
[--C-:B0-----:R-:W-:Y:S01]  /*2ce0*/  FADD.FTZ R40, R35, R4.reuse ;  /* 0x0000000423287221 */ /* 0x101fe20000010000 */
[----:B------:R-:W-:Y:S01]  /*2cf0*/  FADD.FTZ R33, R33, R4 ;  /* 0x0000000421217221 */ /* 0x000fe20000010000 */
[----:B------:R-:W0:Y:S01]  /*2d00*/  LDC.64 R34, c[0x0][0x388] ;  /* 0x0000e200ff227b82 */ /* 0x000e220000000a00 */
[----:B------:R-:W-:Y:S01]  /*2d10*/  FSETP.GTU.FTZ.AND P0, PT, R32, 20, PT ;  /* 0x41a000002000780b */ /* 0x000fe20003f1c000 */
[----:B---3--:R-:W-:Y:S01]  /*2d20*/  IMAD R25, R3, UR4, RZ ;  /* 0x0000000403197c24 */ /* 0x008fe2000f8e02ff */
[----:B------:R-:W-:-:S02]  /*2d30*/  FSETP.GTU.FTZ.AND P2, PT, R37, 20, PT ;  /* 0x41a000002500780b */ /* 0x000fc40003f5c000 */
[----:B------:R-:W-:Y:S01]  /*2d40*/  FSETP.GTU.FTZ.AND P1, PT, R33, 20, PT ;  /* 0x41a000002100780b */ /* 0x000fe20003f3c000 */
[----:B------:R-:W-:Y:S01]  /*2d50*/  IMAD R27, R0, UR5, R25 ;  /* 0x00000005001b7c24 */ /* 0x000fe2000f8e0219 */
[----:B------:R-:W-:-:S07]  /*2d60*/  FSETP.GTU.FTZ.AND P3, PT, R40, 20, PT ;  /* 0x41a000002800780b */ /* 0x000fce0003f7c000 */
[----:B------:R-:W-:Y:S02]  /*2d70*/  @!P0 FMUL.FTZ R20, R32, -1.4426950216293334961 ;  /* 0xbfb8aa3b20148820 */ /* 0x000fe40000410000 */
[----:B------:R-:W-:Y:S02]  /*2d80*/  @!P2 FMUL.FTZ R22, R37, -1.4426950216293334961 ;  /* 0xbfb8aa3b2516a820 */ /* 0x000fe40000410000 */
[----:B------:R-:W-:Y:S02]  /*2d90*/  @!P1 FMUL.FTZ R21, R33, -1.4426950216293334961 ;  /* 0xbfb8aa3b21159820 */ /* 0x000fe40000410000 */
[----:B------:R-:W2:Y:S01]  /*2da0*/  @!P0 MUFU.EX2 R20, R20 ;  /* 0x0000001400148308 */ /* 0x000ea20000000800 */
[----:B------:R-:W-:Y:S01]  /*2db0*/  @!P3 FMUL.FTZ R40, R40, -1.4426950216293334961 ;  /* 0xbfb8aa3b2828b820 */ /* 0x000fe20000410000 */
[----:B0-----:R-:W-:-:S06]  /*2dc0*/  IMAD R32, R34, UR17, RZ ;  /* 0x0000001122207c24 */ /* 0x001fcc000f8e02ff */
[----:B------:R-:W0:Y:S01]  /*2dd0*/  @!P1 MUFU.EX2 R38, R21 ;  /* 0x0000001500269308 */ /* 0x000e220000000800 */
[----:B------:R-:W-:Y:S02]  /*2de0*/  IMAD R41, R35, UR16, R32 ;  /* 0x0000001023297c24 */ /* 0x000fe4000f8e0220 */
[----:B------:R-:W3:Y:S01]  /*2df0*/  LDC.64 R32, c[0x0][0x3e0] ;  /* 0x0000f800ff207b82 */ /* 0x000ee20000000a00 */
[----:B------:R-:W-:-:S04]  /*2e00*/  IMAD.WIDE.U32 R34, R34, UR16, R52 ;  /* 0x0000001022227c25 */ /* 0x000fc8000f8e0034 */
[----:B------:R4:W5:Y:S01]  /*2e10*/  @!P2 MUFU.EX2 R39, R22 ;  /* 0x000000160027a308 */ /* 0x0009620000000800 */
[----:B--2---:R-:W-:Y:S01]  /*2e20*/  @!P0 FADD.FTZ R37, R20, 1 ;  /* 0x3f80000014258421 */ /* 0x004fe20000010000 */
[----:B------:R-:W-:Y:S01]  /*2e30*/  NOP ;  /* 0x0000000000007918 */ /* 0x000fe20000000000 */
[----:B------:R-:W-:Y:S01]  /*2e40*/  IADD3 R35, R35, R41, RZ ;  /* 0x0000002923237210 */ /* 0x000fe20007ffe0ff */
[----:B----4-:R-:W2:Y:S04]  /*2e50*/  LDS.128 R20, [R36] ;  /* 0x0000000024147984 */ /* 0x010ea80000000c00 */
[----:B------:R-:W4:Y:S01]  /*2e60*/  @!P3 MUFU.EX2 R40, R40 ;  /* 0x000000280028b308 */ /* 0x000f220000000800 */
[----:B------:R-:W-:Y:S01]  /*2e70*/  SHF.L.U64.HI R41, R7, 0x4, R16 ;  /* 0x0000000407297819 */ /* 0x000fe20000010210 */
[----:B0-----:R-:W-:Y:S01]  /*2e80*/  @!P1 FADD.FTZ R38, R38, 1 ;  /* 0x3f80000026269421 */ /* 0x001fe20000010000 */
[----:B------:R-:W-:Y:S01]  /*2e90*/  IMAD.WIDE.U32 R24, R0, UR4, R34 ;  /* 0x0000000400187c25 */ /* 0x000fe2000f8e0022 */
[----:B------:R-:W-:-:S03]  /*2ea0*/  ULDC.64 UR4, c[0x0][0x3b0] ;  /* 0x0000ec0000047ab9 */ /* 0x000fc60000000a00 */
[----:B-----5:R-:W-:Y:S01]  /*2eb0*/  @!P2 FADD.FTZ R39, R39, 1 ;  /* 0x3f8000002727a421 */ /* 0x020fe20000010000 */
[----:B------:R-:W-:Y:S01]  /*2ec0*/  IADD3 R25, R25, R27, RZ ;  /* 0x0000001b19197210 */ /* 0x000fe20007ffe0ff */
[----:B------:R-:W0:Y:S01]  /*2ed0*/  @!P0 MUFU.RCP R37, R37 ;  /* 0x0000002500258308 */ /* 0x000e220000001000 */
[----:B---3--:R-:W-:Y:S01]  /*2ee0*/  LEA R32, P4, R24, R32, 0x2 ;  /* 0x0000002018207211 */ /* 0x008fe200078810ff */
[C---:B-1----:R-:W-:Y:S02]  /*2ef0*/  IMAD R34, R42.reuse, UR17, RZ ;  /* 0x000000112a227c24 */ /* 0x042fe4000f8e02ff */
[----:B------:R-:W-:Y:S01]  /*2f00*/  IMAD.WIDE.U32 R52, R42, UR16, R52 ;  /* 0x000000102a347c25 */ /* 0x000fe2000f8e0034 */
[----:B------:R-:W-:Y:S02]  /*2f10*/  LEA.HI.X R33, R24, R33, R25, 0x2, P4 ;  /* 0x0000002118217211 */ /* 0x000fe400020f1419 */
[----:B------:R-:W-:Y:S01]  /*2f20*/  IADD3 R32, P4, R32, R46, RZ ;  /* 0x0000002e20207210 */ /* 0x000fe20007f9e0ff */
[----:B----4-:R-:W-:Y:S01]  /*2f30*/  @!P3 FADD.FTZ R40, R40, 1 ;  /* 0x3f8000002828b421 */ /* 0x010fe20000010000 */
[----:B------:R-:W1:Y:S01]  /*2f40*/  @!P1 MUFU.RCP R38, R38 ;  /* 0x0000002600269308 */ /* 0x000e620000001000 */
[----:B------:R-:W-:Y:S01]  /*2f50*/  IMAD R35, R43, UR16, R34 ;  /* 0x000000102b237c24 */ /* 0x000fe2000f8e0222 */
[----:B------:R-:W-:-:S04]  /*2f60*/  IADD3.X R33, R33, R41, RZ, P4, !PT ;  /* 0x0000002921217210 */ /* 0x000fc800027fe4ff */
[----:B------:R-:W-:Y:S02]  /*2f70*/  IADD3 R53, R53, R35, RZ ;  /* 0x0000002335357210 */ /* 0x000fe40007ffe0ff */
[----:B------:R-:W3:Y:S01]  /*2f80*/  @!P2 MUFU.RCP R39, R39 ;  /* 0x000000270027a308 */ /* 0x000ee20000001000 */
[----:B0-----:R-:W-:-:S07]  /*2f90*/  @!P0 FMUL.FTZ R28, R28, R37 ;  /* 0x000000251c1c8220 */ /* 0x001fce0000410000 */
[----:B------:R-:W0:Y:S01]  /*2fa0*/  @!P3 MUFU.RCP R40, R40 ;  /* 0x000000280028b308 */ /* 0x000e220000001000 */
[----:B-1----:R-:W-:Y:S01]  /*2fb0*/  @!P1 FMUL.FTZ R29, R29, R38 ;  /* 0x000000261d1d9220 */ /* 0x002fe20000410000 */
[----:B------:R-:W-:Y:S01]  /*2fc0*/  IADD3 R17, P1, R17, -0x200, RZ ;  /* 0xfffffe0011117810 */ /* 0x000fe20007f3e0ff */
[----:B--2---:R1:W-:Y:S03]  /*2fd0*/  STG.E.128 desc[UR14][R32.64], R20 ;  /* 0x0000001420007986 */ /* 0x0043e6000c101d0e */
[----:B------:R-:W-:Y:S01]  /*2fe0*/  IADD3.X R6, R6, -0x1, RZ, P1, !PT ;  /* 0xffffffff06067810 */ /* 0x000fe20000ffe4ff */
[----:B---3--:R-:W-:Y:S01]  /*2ff0*/  @!P2 FMUL.FTZ R30, R30, R39 ;  /* 0x000000271e1ea220 */ /* 0x008fe20000410000 */
[----:B------:R-:W-:Y:S01]  /*3000*/  BAR.SYNC.DEFER_BLOCKING 0x0 ;  /* 0x0000000000007b1d */ /* 0x000fe20000010000 */
[----:B------:R-:W-:-:S04]  /*3010*/  IADD3 R15, P2, R15, -0x200, RZ ;  /* 0xfffffe000f0f7810 */ /* 0x000fc80007f5e0ff */
[----:B------:R-:W-:-:S03]  /*3020*/  IADD3.X R9, R9, -0x1, RZ, P2, !PT ;  /* 0xffffffff09097810 */ /* 0x000fc600017fe4ff */
[----:B------:R-:W2:Y:S01]  /*3030*/  LDC.64 R38, c[0x0][0x3f0] ;  /* 0x0000fc00ff267b82 */ /* 0x000ea20000000a00 */
[----:B0-----:R-:W-:Y:S01]  /*3040*/  @!P3 FMUL.FTZ R31, R31, R40 ;  /* 0x000000281f1fb220 */ /* 0x001fe20000410000 */
[C---:B------:R-:W-:Y:S02]  /*3050*/  ISETP.GT.AND P3, PT, R11.reuse, 0x1, PT ;  /* 0x000000010b00780c */ /* 0x040fe40003f64270 */
[----:B------:R-:W-:Y:S01]  /*3060*/  IADD3 R11, R11, -0x1, RZ ;  /* 0xffffffff0b0b7810 */ /* 0x000fe20007ffe0ff */
[----:B-1----:R-:W-:-:S04]  /*3070*/  IMAD R21, R3, UR4, RZ ;  /* 0x0000000403157c24 */ /* 0x002fc8000f8e02ff */
        /* <DEDUP_REMOVED lines=18> */
.L_x_10549:
[----:B------:R-:W-:Y:S02]  /*31a0*/  ULDC.64 UR4, c[0x0][0x3d8] ;  /* 0x0000f60000047ab9 */ /* 0x000fe40000000a00 */
[----:B------:R-:W-:-:S04]  /*31b0*/  ISETP.NE.U32.AND P0, PT, RZ, UR4, PT ;  /* 0x00000004ff007c0c */ /* 0x000fc8000bf05070 */
[----:B------:R-:W-:-:S13]  /*31c0*/  ISETP.NE.AND.EX P0, PT, RZ, UR5, PT, P0 ;  /* 0x00000005ff007c0c */ /* 0x000fda000bf05300 */
[----:B------:R-:W-:Y:S05]  /*31d0*/  @!P0 BRA `(.L_x_10566) ;  /* 0x00000000005c8947 */ /* 0x000fea0003800000 */
[----:B-----5:R-:W1:Y:S01]  /*31e0*/  SHFL.DOWN P0, R2, R5, 0x1, 0x1f ;  /* 0x08201f0005027f89 */ /* 0x020e620000000000 */
[----:B------:R-:W-:Y:S01]  /*31f0*/  BSSY B0, `(.L_x_10566) ;  /* 0x0000015000007945 */ /* 0x000fe20003800000 */
[----:B------:R-:W2:Y:S01]  /*3200*/  S2R R6, SR_LANEID ;  /* 0x0000000000067919 */ /* 0x000ea20000000000 */
[----:B-1----:R-:W-:-:S05]  /*3210*/  @P0 FADD R2, R2, R5 ;  /* 0x0000000502020221 */ /* 0x002fca0000000000 */
[----:B------:R-:W1:Y:S01]  /*3220*/  SHFL.DOWN P0, R7, R2, 0x2, 0x1f ;  /* 0x08401f0002077f89 */ /* 0x000e620000000000 */
[----:B--2---:R-:W-:Y:S02]  /*3230*/  ISETP.NE.AND P1, PT, R6, RZ, PT ;  /* 0x000000ff0600720c */ /* 0x004fe40003f25270 */
[----:B------:R-:W2:Y:S11]  /*3240*/  S2R R6, SR_TID.X ;  /* 0x0000000000067919 */ /* 0x000eb60000002100 */
[----:B------:R-:W3:Y:S01]  /*3250*/  @!P1 S2R R11, SR_CgaCtaId ;  /* 0x00000000000b9919 */ /* 0x000ee20000008800 */
[----:B-1----:R-:W-:Y:S01]  /*3260*/  @P0 FADD R7, R2, R7 ;  /* 0x0000000702070221 */ /* 0x002fe20000000000 */
[----:B------:R-:W-:-:S04]  /*3270*/  @!P1 MOV R2, 0x400 ;  /* 0x0000040000029802 */ /* 0x000fc80000000f00 */
[----:B------:R-:W1:Y:S01]  /*3280*/  SHFL.DOWN P0, R4, R7, 0x4, 0x1f ;  /* 0x08801f0007047f89 */ /* 0x000e620000000000 */
[----:B---3--:R-:W-:Y:S01]  /*3290*/  @!P1 LEA R2, R11, R2, 0x18 ;  /* 0x000000020b029211 */ /* 0x008fe200078ec0ff */
[----:B-1----:R-:W-:-:S05]  /*32a0*/  @P0 FADD R4, R7, R4 ;  /* 0x0000000407040221 */ /* 0x002fca0000000000 */
        /* <DEDUP_REMOVED lines=8> */
[----:B------:R2:W-:Y:S02]  /*3330*/  REDG.E.ADD.F32.FTZ.RN.STRONG.GPU desc[UR14][R18.64], R5 ;  /* 0x00000005120079a6 */ /* 0x0005e4000c10f38e */
.L_x_10567:
[----:B------:R-:W-:Y:S05]  /*3340*/  BSYNC B0 ;  /* 0x0000000000007941 */ /* 0x000fea0003800000 */
.L_x_10566:
[----:B------:R-:W-:Y:S01]  /*3350*/  ULDC.64 UR4, c[0x0][0x3f8] ;  /* 0x0000fe0000047ab9 */ /* 0x000fe20000000a00 */
[----:B------:R-:W-:Y:S01]  /*3360*/  BSSY B0, `(.L_x_10568) ;  /* 0x000001d000007945 */ /* 0x000fe20003800000 */
[----:B------:R-:W-:-:S04]  /*3370*/  ISETP.NE.U32.AND P0, PT, RZ, UR4, PT ;  /* 0x00000004ff007c0c */ /* 0x000fc8000bf05070 */
[----:B------:R-:W-:-:S13]  /*3380*/  ISETP.NE.AND.EX P0, PT, RZ, UR5, PT, P0 ;  /* 0x00000005ff007c0c */ /* 0x000fda000bf05300 */
[----:B------:R-:W-:Y:S05]  /*3390*/  @!P0 BRA `(.L_x_10569) ;  /* 0x0000000000608947 */ /* 0x000fea0003800000 */
[----:B------:R-:W-:Y:S06]  /*33a0*/  BAR.SYNC.DEFER_BLOCKING 0x0 ;  /* 0x0000000000007b1d */ /* 0x000fec0000010000 */
[----:B-1---5:R-:W1:Y:S01]  /*33b0*/  SHFL.DOWN P0, R2, R47, 0x1, 0x1f ;  /* 0x08201f002f027f89 */ /* 0x022e620000000000 */
[----:B------:R-:W3:Y:S01]  /*33c0*/  S2R R6, SR_LANEID ;  /* 0x0000000000067919 */ /* 0x000ee20000000000 */
[----:B0-----:R-:W0:Y:S01]  /*33d0*/  S2R R21, SR_TID.X ;  /* 0x0000000000157919 */ /* 0x001e220000002100 */
[----:B-1----:R-:W-:-:S05]  /*33e0*/  @P0 FADD R2, R2, R47 ;  /* 0x0000002f02020221 */ /* 0x002fca0000000000 */
[----:B--2---:R-:W1:Y:S01]  /*33f0*/  SHFL.DOWN P0, R5, R2, 0x2, 0x1f ;  /* 0x08401f0002057f89 */ /* 0x004e620000000000 */
        /* <DEDUP_REMOVED lines=16> */
[----:B------:R-:W-:Y:S01]  /*3500*/  MOV R21, RZ ;  /* 0x000000ff00157202 */ /* 0x000fe20000000f00 */
[----:B------:R-:W-:Y:S06]  /*3510*/  BRA `(.L_x_10570) ;  /* 0x0000000000047947 */ /* 0x000fec0003800000 */
.L_x_10569:
[----:B0-----:R-:W3:Y:S02]  /*3520*/  S2R R21, SR_TID.X ;  /* 0x0000000000157919 */ /* 0x001ee40000002100 */
.L_x_10570:
[----:B------:R-:W-:Y:S05]  /*3530*/  BSYNC B0 ;  /* 0x0000000000007941 */ /* 0x000fea0003800000 */
.L_x_10568:
[----:B------:R-:W-:Y:S02]  /*3540*/  ULDC UR22, c[0x0][0x21c] ;  /* 0x0000870000167ab9 */ /* 0x000fe40000000800 */
[----:B---3--:R-:W-:-:S13]  /*3550*/  ISETP.GE.AND P0, PT, R21, UR22, PT ;  /* 0x0000001615007c0c */ /* 0x008fda000bf06270 */
[----:B------:R-:W-:Y:S05]  /*3560*/  @P0 EXIT ;  /* 0x000000000000094d */ /* 0x000fea0003800000 */
[----:B------:R-:W3:Y:S01]  /*3570*/  S2UR UR5, SR_CgaCtaId ;  /* 0x00000000000579c3 */ /* 0x000ee20000008800 */
[----:B------:R-:W-:Y:S01]  /*3580*/  ULDC.64 UR6, c[0x0][0x378] ;  /* 0x0000de0000067ab9 */ /* 0x000fe20000000a00 */
[----:B------:R-:W-:Y:S01]  /*3590*/  ULDC.64 UR10, c[0x0][0x248] ;  /* 0x00009200000a7ab9 */ /* 0x000fe20000000a00 */
[C---:B------:R-:W-:Y:S01]  /*35a0*/  IMAD R7, R3.reuse, UR6, RZ ;  /* 0x0000000603077c24 */ /* 0x040fe2000f8e02ff */
[----:B------:R-:W-:Y:S01]  /*35b0*/  ULDC.64 UR8, c[0x0][0x358] ;  /* 0x0000d60000087ab9 */ /* 0x000fe20000000a00 */
[C---:B-12--5:R-:W-:Y:S01]  /*35c0*/  IMAD.WIDE.U32 R4, R0.reuse, UR6, RZ ;  /* 0x0000000600047c25 */ /* 0x066fe2000f8e00ff */
[----:B------:R-:W-:Y:S01]  /*35d0*/  ULDC.64 UR18, c[0x0][0x268] ;  /* 0x00009a0000127ab9 */ /* 0x000fe20000000a00 */
[----:B------:R-:W-:Y:S01]  /*35e0*/  BSSY B0, `(.L_x_10571) ;  /* 0x0000057000007945 */ /* 0x000fe20003800000 */
[----:B------:R-:W-:Y:S01]  /*35f0*/  UMOV UR4, 0x400 ;  /* 0x0000040000047882 */ /* 0x000fe20000000000 */
[C---:B------:R-:W-:Y:S01]  /*3600*/  IMAD R31, R0.reuse, UR7, R7 ;  /* 0x00000007001f7c24 */ /* 0x040fe2000f8e0207 */
[----:B------:R-:W-:Y:S01]  /*3610*/  ULDC.64 UR6, c[0x0][0x338] ;  /* 0x0000ce0000067ab9 */ /* 0x000fe20000000a00 */
[C---:B0-----:R-:W-:Y:S01]  /*3620*/  IMAD R9, R3.reuse, UR10, RZ ;  /* 0x0000000a03097c24 */ /* 0x041fe2000f8e02ff */
        /* <DEDUP_REMOVED lines=11> */
[C---:B------:R-:W-:Y:S01]  /*36e0*/  IMAD R17, R0.reuse, UR19, R3 ;  /* 0x0000001300117c24 */ /* 0x040fe2000f8e0203 */
[----:B------:R-:W-:Y:S01]  /*36f0*/  ULDC.64 UR16, c[0x0][0x3c8] ;  /* 0x0000f20000107ab9 */ /* 0x000fe20000000a00 */
[----:B------:R-:W-:Y:S01]  /*3700*/  IMAD.WIDE.U32 R6, R0, UR10, RZ ;  /* 0x0000000a00067c25 */ /* 0x000fe2000f8e00ff */
[----:B------:R-:W-:Y:S01]  /*3710*/  ULDC.64 UR10, c[0x0][0x3c0] ;  /* 0x0000f000000a7ab9 */ /* 0x000fe20000000a00 */
[----:B---3--:R-:W-:-:S02]  /*3720*/  ULEA UR4, UR5, UR4, 0x18 ;  /* 0x0000000405047291 */ /* 0x008fc4000f8ec03f */
        /* <DEDUP_REMOVED lines=8> */
[----:B------:R-:W-:Y:S01]  /*37b0*/  IMAD.WIDE.U32 R2, R0, UR18, RZ ;  /* 0x0000001200027c25 */ /* 0x000fe2000f8e00ff */
[----:B------:R-:W-:Y:S02]  /*37c0*/  ULDC.64 UR18, c[0x0][0x380] ;  /* 0x0000e00000127ab9 */ /* 0x000fe40000000a00 */
[----:B------:R-:W-:Y:S02]  /*37d0*/  IADD3 R27, R11, R13, RZ ;  /* 0x0000000d0b1b7210 */ /* 0x000fe40007ffe0ff */
[----:B------:R-:W-:-:S07]  /*37e0*/  IADD3 R39, R3, R17, RZ ;  /* 0x0000001103277210 */ /* 0x000fce0007ffe0ff */
.L_x_10572:
        /* <DEDUP_REMOVED lines=55> */
.L_x_10571:
[----:B------:R-:W-:Y:S05]  /*3b60*/  EXIT ;  /* 0x000000000000794d */ /* 0x000fea0003800000 */
.L_x_10573:
        /* <DEDUP_REMOVED lines=9> */
.L_x_11059:


//--------------------- .text._Z25selective_scan_bwd_kernelI32Selective_Scan_bwd_kernel_traitsILi32ELi4ELb1ELb0ELb1ELb0ELb0EffEEv12SSMParamsBwd --------------------------
	.section	.text._Z25selective_scan_bwd_kernelI32Selective_Scan_bwd_kernel_traitsILi32ELi4ELb1ELb0ELb1ELb0ELb0EffEEv12SSMParamsBwd,"ax",@progbits
	.align	128
        .global         _Z25selective_scan_bwd_kernelI32Selective_Scan_bwd_kernel_traitsILi32ELi4ELb1ELb0ELb1ELb0ELb0EffEEv12SSMParamsBwd
        .type           _Z25selective_scan_bwd_kernelI32Selective_Scan_bwd_kernel_traitsILi32ELi4ELb1ELb0ELb1ELb0ELb0EffEEv12SSMParamsBwd,@function
        .size           _Z25selective_scan_bwd_kernelI32Selective_Scan_bwd_kernel_traitsILi32ELi4ELb1ELb0ELb1ELb0ELb0EffEEv12SSMParamsBwd,(.L_x_11060 - _Z25selective_scan_bwd_kernelI32Selective_Scan_bwd_kernel_traitsILi32ELi4ELb1ELb0ELb1ELb0ELb0EffEEv12SSMParamsBwd)
        .other          _Z25selective_scan_bwd_kernelI32Selective_Scan_bwd_kernel_traitsILi32ELi4ELb1ELb0ELb1ELb0ELb0EffEEv12SSMParamsBwd,@"STO_CUDA_ENTRY STV_DEFAULT"
_Z25selective_scan_bwd_kernelI32Selective_Scan_bwd_kernel_traitsILi32ELi4ELb1ELb0ELb1ELb0ELb0EffEEv12SSMParamsBwd:
.text._Z25selective_scan_bwd_kernelI32Selective_Scan_bwd_kernel_traitsILi32ELi4ELb1ELb0ELb1ELb0ELb0EffEEv12SSMParamsBwd:
        /* <DEDUP_REMOVED lines=96> */
[----:B------:R-:W-:Y:S02]  /*0600*/  IMAD R11, R70, R5, R0 ;  /* 0x00000005460b7224 */ /* 0x000fe400078e0200 */
[-C--:B----4-:R-:W-:Y:S02]  /*0610*/  IMAD R0, R76, R12.reuse, RZ ;  /* 0x0000000c4c007224 */ /* 0x090fe400078e02ff */
[C---:B------:R-:W-:Y:S01]  /*0620*/  IMAD.WIDE.U32 R2, R79.reuse, R12, UR4 ;  /* 0x000000044f027e25 */ /* 0x040fe2000f8e000c */
[----:B------:R-:W-:Y:S02]  /*0630*/  ISETP.NE.U32.AND P2, PT, R16, RZ, PT ;  /* 0x000000ff1000720c */ /* 0x000fe40003f45070 */
[----:B------:R-:W-:Y:S01]  /*0640*/  CS2R R34, SRZ ;  /* 0x0000000000227805 */ /* 0x000fe2000001ff00 */
[----:B------:R-:W2:Y:S01]  /*0650*/  @P0 LDC.64 R32, c[0x0][0x310] ;  /* 0x0000c400ff200b82 */ /* 0x000ea20000000a00 */
[----:B------:R-:W-:Y:S01]  /*0660*/  IMAD R0, R79, R13, R0 ;  /* 0x0000000d4f007224 */ /* 0x000fe200078e0200 */
[----:B------:R-:W-:Y:S01]  /*0670*/  IADD3 R63, P3, R7, R2, RZ ;  /* 0x00000002073f7210 */ /* 0x000fe20007f7e0ff */
[----:B------:R-:W-:Y:S01]  /*0680*/  IMAD.WIDE.U32 R4, R70, R4, UR6 ;  /* 0x0000000646047e25 */ /* 0x000fe2000f8e0004 */
[----:B------:R-:W-:-:S02]  /*0690*/  ISETP.NE.AND.EX P2, PT, R17, RZ, PT, P2 ;  /* 0x000000ff1100720c */ /* 0x000fc40003f45320 */
[----:B------:R-:W-:Y:S02]  /*06a0*/  CS2R R36, SRZ ;  /* 0x0000000000247805 */ /* 0x000fe4000001ff00 */
[----:B------:R-:W-:Y:S01]  /*06b0*/  IADD3.X R2, R9, R3, R0, P3, !PT ;  /* 0x0000000309027210 */ /* 0x000fe20001ffe400 */
[----:B------:R-:W-:Y:S01]  /*06c0*/  ULDC.64 UR4, c[0x0][0x230] ;  /* 0x00008c0000047ab9 */ /* 0x000fe20000000a00 */
[----:B------:R-:W-:Y:S01]  /*06d0*/  @P1 LEA R34, P3, R79, R14, 0x2 ;  /* 0x0000000e4f221211 */ /* 0x000fe200078610ff */
[----:B---3--:R-:W-:Y:S01]  /*06e0*/  @P0 IMAD R0, R10, UR15, R79 ;  /* 0x0000000f0a000c24 */ /* 0x008fe2000f8e024f */
[----:B------:R-:W-:Y:S01]  /*06f0*/  IADD3 R7, P4, R7, R4, RZ ;  /* 0x0000000407077210 */ /* 0x000fe20007f9e0ff */
[----:B------:R-:W-:Y:S01]  /*0700*/  ULDC.64 UR6, c[0x0][0x248] ;  /* 0x0000920000067ab9 */ /* 0x000fe20000000a00 */
[----:B------:R-:W-:Y:S02]  /*0710*/  @P1 LEA.HI.X R35, R79, R15, R76, 0x2, P3 ;  /* 0x0000000f4f231211 */ /* 0x000fe400018f144c */
[----:B------:R-:W-:-:S02]  /*0720*/  ISETP.GE.AND P1, PT, R19, 0x1, PT ;  /* 0x000000011300780c */ /* 0x000fc40003f26270 */
        /* <DEDUP_REMOVED lines=15> */
[----:B--2---:R-:W-:Y:S01]  /*0820*/  @P0 IMAD.WIDE R32, R3, 0x8, R32 ;  /* 0x0000000803200825 */ /* 0x004fe200078e0220 */
[----:B------:R-:W-:Y:S02]  /*0830*/  LEA.HI.X R67, R67, R69, R8, 0x2, P5 ;  /* 0x0000004543437211 */ /* 0x000fe400028f1408 */
[----:B------:R-:W-:Y:S02]  /*0840*/  @!P0 CS2R R32, SRZ ;  /* 0x0000000000208805 */ /* 0x000fe4000001ff00 */
[----:B------:R-:W-:Y:S02]  /*0850*/  LEA.HI.X R65, R65, R23, R6, 0x2, P2 ;  /* 0x0000001741417211 */ /* 0x000fe400010f1406 */
[----:B------:R-:W-:Y:S01]  /*0860*/  LEA.HI.X R60, R7, R27, R60, 0x2, P4 ;  /* 0x0000001b073c7211 */ /* 0x000fe200020f143c */
[----:B------:R-:W-:Y:S06]  /*0870*/  @!P1 BRA `(.L_x_10574) ;  /* 0x0000001c00a89947 */ /* 0x000fec0003800000 */
[----:B------:R-:W0:Y:S01]  /*0880*/  S2UR UR5, SR_CgaCtaId ;  /* 0x00000000000579c3 */ /* 0x000e220000008800 */
[----:B------:R-:W1:Y:S01]  /*0890*/  S2R R71, SR_TID.X ;  /* 0x0000000000477919 */ /* 0x000e620000002100 */
[C---:B------:R-:W-:Y:S01]  /*08a0*/  IMAD.WIDE.U32 R38, R79.reuse, UR4, RZ ;  /* 0x000000044f267c25 */ /* 0x040fe2000f8e00ff */
[----:B------:R-:W-:Y:S01]  /*08b0*/  UMOV UR4, 0x400 ;  /* 0x0000040000047882 */ /* 0x000fe20000000000 */
[----:B------:R-:W-:Y:S01]  /*08c0*/  MOV R73, RZ ;  /* 0x000000ff00497202 */ /* 0x000fe20000000f00 */
[----:B------:R-:W2:Y:S01]  /*08d0*/  S2R R69, SR_LANEID ;  /* 0x0000000000457919 */ /* 0x000ea20000000000 */
[----:B------:R-:W-:Y:S01]  /*08e0*/  IMAD.WIDE.U32 R40, R79, UR6, RZ ;  /* 0x000000064f287c25 */ /* 0x000fe2000f8e00ff */
[----:B------:R-:W-:Y:S01]  /*08f0*/  ULDC UR6, c[0x0][0x224] ;  /* 0x0000890000067ab9 */ /* 0x000fe20000000800 */
[----:B------:R-:W-:Y:S02]  /*0900*/  MOV R75, RZ ;  /* 0x000000ff004b7202 */ /* 0x000fe40000000f00 */
[----:B------:R-:W-:-:S02]  /*0910*/  IADD3 R61, R39, R61, RZ ;  /* 0x0000003d273d7210 */ /* 0x000fc40007ffe0ff */
[----:B------:R-:W-:Y:S02]  /*0920*/  IADD3 R59, R41, R59, RZ ;  /* 0x0000003b293b7210 */ /* 0x000fe40007ffe0ff */
[----:B------:R-:W-:Y:S01]  /*0930*/  MOV R57, UR6 ;  /* 0x0000000600397c02 */ /* 0x000fe20008000f00 */
[----:B0-----:R-:W-:-:S06]  /*0940*/  ULEA UR4, UR5, UR4, 0x18 ;  /* 0x0000000405047291 */ /* 0x001fcc000f8ec03f */
[----:B------:R-:W-:Y:S01]  /*0950*/  MOV R58, UR4 ;  /* 0x00000004003a7c02 */ /* 0x000fe20008000f00 */
[----:B------:R-:W-:Y:S01]  /*0960*/  UMOV UR4, URZ ;  /* 0x0000003f00047c82 */ /* 0x000fe20008000000 */
[C---:B-1----:R-:W-:Y:S02]  /*0970*/  LOP3.LUT R93, R71.reuse, 0x1f, RZ, 0xc0, !PT ;  /* 0x0000001f475d7812 */ /* 0x042fe400078ec0ff */
[----:B------:R-:W-:Y:S02]  /*0980*/  SHF.R.S32.HI R56, RZ, 0x1f, R71 ;  /* 0x0000001fff387819 */ /* 0x000fe40000011447 */
[CC--:B------:R-:W-:Y:S02]  /*0990*/  LEA R2, R71.reuse, R58.reuse, 0x2 ;  /* 0x0000003a47027211 */ /* 0x0c0fe400078e10ff */
[----:B--2---:R-:W-:-:S07]  /*09a0*/  LEA R0, R71, R58, 0x4 ;  /* 0x0000003a47007211 */ /* 0x004fce00078e20ff */
.L_x_10589:
[----:B------:R-:W-:Y:S01]  /*09b0*/  BAR.SYNC.DEFER_BLOCKING 0x0 ;  /* 0x0000000000007b1d */ /* 0x000fe20000010000 */
[C---:B------:R-:W-:Y:S02]  /*09c0*/  SHF.L.U32 R21, R71.reuse, 0x4, RZ ;  /* 0x0000000447157819 */ /* 0x040fe400000006ff */
[----:B------:R-:W-:Y:S02]  /*09d0*/  SHF.L.U64.HI R16, R71, 0x4, R56 ;  /* 0x0000000447107819 */ /* 0x000fe40000010238 */
[----:B0-----:R-:W-:Y:S01]  /*09e0*/  IADD3 R4, P0, R68, R21, RZ ;  /* 0x0000001544047210 */ /* 0x001fe20007f1e0ff */
[----:B------:R-:W-:-:S03]  /*09f0*/  ULDC UR5, c[0x0][0x21c] ;  /* 0x0000870000057ab9 */ /* 0x000fc60000000800 */
[----:B------:R-:W-:-:S06]  /*0a00*/  IADD3.X R5, R67, R16, RZ, P0, !PT ;  /* 0x0000001043057210 */ /* 0x000fcc00007fe4ff */
[----:B------:R-:W2:Y:S01]  /*0a10*/  LDG.E.128 R4, desc[UR12][R4.64] ;  /* 0x0000000c04047981 */ /* 0x000ea2000c1e1d00 */
[----:B------:R-:W-:Y:S02]  /*0a20*/  LEA R78, R69, R58, 0x4 ;  /* 0x0000003a454e7211 */ /* 0x000fe400078e20ff */
        /* <DEDUP_REMOVED lines=13> */
[----:B------:R-:W2:Y:S01]  /*0b00*/  LDG.E.128 R20, desc[UR12][R20.64] ;  /* 0x0000000c14147981 */ /* 0x000ea2000c1e1d00 */
[----:B------:R-:W-:-:S13]  /*0b10*/  ISETP.LT.AND P0, PT, RZ, UR5, PT ;  /* 0x00000005ff007c0c */ /* 0x000fda000bf01270 */
[----:B0-----:R-:W-:Y:S01]  /*0b20*/  @!P0 CS2R R14, SRZ ;  /* 0x00000000000e8805 */ /* 0x001fe2000001ff00 */
[----:B--2---:R-:W-:Y:S01]  /*0b30*/  STS.128 [R78], R20 ;  /* 0x000000144e007388 */ /* 0x004fe20000000c00 */
[----:B------:R-:W-:-:S03]  /*0b40*/  NOP ;  /* 0x0000000000007918 */ /* 0x000fc60000000000 */
[----:B------:R-:W0:Y:S02]  /*0b50*/  LDS.128 R4, [R78] ;  /* 0x000000004e047984 */ /* 0x000e240000000c00 */
[----:B0-----:R-:W-:Y:S01]  /*0b60*/  FFMA.FTZ R12, R8, R4, R75 ;  /* 0x00000004080c7223 */ /* 0x001fe2000001004b */
[-C--:B-----5:R-:W-:Y:S01]  /*0b70*/  FMUL.FTZ R20, R4, R74.reuse ;  /* 0x0000004a04147220 */ /* 0x0a0fe20000410000 */
[-C--:B------:R-:W-:Y:S01]  /*0b80*/  FMUL.FTZ R21, R5, R74.reuse ;  /* 0x0000004a05157220 */ /* 0x080fe20000410000 */
[-C--:B------:R-:W-:Y:S01]  /*0b90*/  FMUL.FTZ R22, R6, R74.reuse ;  /* 0x0000004a06167220 */ /* 0x080fe20000410000 */
[----:B------:R-:W-:Y:S01]  /*0ba0*/  FFMA.FTZ R3, R9, R5, R12 ;  /* 0x0000000509037223 */ /* 0x000fe2000001000c */
[----:B------:R-:W-:Y:S01]  /*0bb0*/  @!P0 CS2R R12, SRZ ;  /* 0x00000000000c8805 */ /* 0x000fe2000001ff00 */
[----:B------:R-:W-:Y:S02]  /*0bc0*/  FMUL.FTZ R23, R7, R74 ;  /* 0x0000004a07177220 */ /* 0x000fe40000410000 */
[----:B------:R-:W-:-:S04]  /*0bd0*/  FFMA.FTZ R24, R10, R6, R3 ;  /* 0x000000060a187223 */ /* 0x000fc80000010003 */
[----:B------:R-:W-:Y:S01]  /*0be0*/  FFMA.FTZ R75, R11, R7, R24 ;  /* 0x000000070b4b7223 */ /* 0x000fe20000010018 */
[----:B------:R-:W-:Y:S06]  /*0bf0*/  BAR.SYNC.DEFER_BLOCKING 0x0 ;  /* 0x0000000000007b1d */ /* 0x000fec0000010000 */
[----:B-1----:R-:W-:Y:S05]  /*0c00*/  @!P0 BRA `(.L_x_10575) ;  /* 0x0000001400d08947 */ /* 0x002fea0003800000 */
        /* <DEDUP_REMOVED lines=11> */
[----:B------:R-:W-:Y:S01]  /*0cc0*/  FADD.FTZ R83, R16, R72 ;  /* 0x0000004810537221 */ /* 0x000fe20000010000 */
[----:B------:R-:W-:Y:S01]  /*0cd0*/  UMOV UR5, URZ ;  /* 0x0000003f00057c82 */ /* 0x000fe20008000000 */
[----:B------:R-:W-:Y:S01]  /*0ce0*/  ULDC UR22, c[0x0][0x224] ;  /* 0x0000890000167ab9 */ /* 0x000fe20000000800 */
[----:B------:R-:W-:Y:S01]  /*0cf0*/  ULDC UR23, c[0x0][0x21c] ;  /* 0x0000870000177ab9 */ /* 0x000fe20000000800 */
[----:B------:R-:W-:Y:S01]  /*0d00*/  ULDC.64 UR18, c[0x0][0x380] ;  /* 0x0000e00000127ab9 */ /* 0x000fe20000000a00 */
[----:B------:R-:W2:Y:S01]  /*0d10*/  LDC R86, c[0x0][0x224] ;  /* 0x00008900ff567b82 */ /* 0x000ea20000000800 */
[----:B------:R-:W-:Y:S01]  /*0d20*/  ULDC.64 UR24, c[0x0][0x3d0] ;  /* 0x0000f40000187ab9 */ /* 0x000fe20000000a00 */
[----:B------:R-:W-:Y:S01]  /*0d30*/  ULDC.64 UR16, c[0x0][0x270] ;  /* 0x00009c0000107ab9 */ /* 0x000fe20000000a00 */
[----:B------:R-:W-:Y:S01]  /*0d40*/  ULDC.64 UR10, c[0x0][0x250] ;  /* 0x00009400000a7ab9 */ /* 0x000fe20000000a00 */
[----:B------:R-:W-:Y:S01]  /*0d50*/  ULDC.64 UR8, c[0x0][0x238] ;  /* 0x00008e0000087ab9 */ /* 0x000fe20000000a00 */
[----:B0-----:R-:W-:-:S03]  /*0d60*/  IMAD R14, R24, UR14, RZ ;  /* 0x0000000e180e7c24 */ /* 0x001fc6000f8e02ff */
[----:B------:R-:W0:Y:S01]  /*0d70*/  LDC.64 R46, c[0x0][0x380] ;  /* 0x0000e000ff2e7b82 */ /* 0x000e220000000a00 */
[----:B------:R-:W-:-:S04]  /*0d80*/  IMAD.WIDE.U32 R12, R24, UR15, R12 ;  /* 0x0000000f180c7c25 */ /* 0x000fc8000f8e000c */
[----:B------:R-:W-:Y:S01]  /*0d90*/  IMAD R3, R25, UR15, R14 ;  /* 0x0000000f19037c24 */ /* 0x000fe2000f8e020e */
[----:B------:R-:W-:Y:S02]  /*0da0*/  IADD3 R14, R57, -0x1, RZ ;  /* 0xffffffff390e7810 */ /* 0x000fe40007ffe0ff */
[----:B------:R-:W3:Y:S01]  /*0db0*/  LDC.64 R44, c[0x0][0x2d8] ;  /* 0x0000b600ff2c7b82 */ /* 0x000ee20000000a00 */
[----:B------:R-:W-:Y:S01]  /*0dc0*/  IMAD.IADD R13, R13, 0x1, R3 ;  /* 0x000000010d0d7824 */ /* 0x000fe200078e0203 */
[----:B-1----:R-:W-:Y:S01]  /*0dd0*/  LEA R3, R26, UR4, 0x7 ;  /* 0x000000041a037c11 */ /* 0x002fe2000f8e38ff */
[----:B------:R-:W-:Y:S01]  /*0de0*/  IMAD.WIDE.U32 R54, R70, UR6, R12 ;  /* 0x0000000646367c25 */ /* 0x000fe2000f8e000c */
[----:B------:R-:W-:-:S04]  /*0df0*/  ULDC.64 UR6, c[0x0][0x3d0] ;  /* 0x0000f40000067ab9 */ /* 0x000fc80000000a00 */
[----:B------:R-:W1:Y:S01]  /*0e00*/  LDC.64 R42, c[0x0][0x2d0] ;  /* 0x0000b400ff2a7b82 */ /* 0x000e620000000a00 */
[----:B------:R-:W-:Y:S02]  /*0e10*/  IADD3 R24, R55, R15, RZ ;  /* 0x0000000f37187210 */ /* 0x000fe40007ffe0ff */
        /* <DEDUP_REMOVED lines=9> */
[C---:B------:R-:W-:Y:S02]  /*0eb0*/  IADD3 R52, P1, R12.reuse, -0x180, RZ ;  /* 0xfffffe800c347810 */ /* 0x040fe40007f3e0ff */
[C---:B------:R-:W-:Y:S02]  /*0ec0*/  IADD3 R50, P2, R12.reuse, -0x100, RZ ;  /* 0xffffff000c327810 */ /* 0x040fe40007f5e0ff */
[----:B------:R-:W-:Y:S02]  /*0ed0*/  IADD3 R48, P3, R12, -0x80, RZ ;  /* 0xffffff800c307810 */ /* 0x000fe40007f7e0ff */
[----:B------:R-:W-:-:S02]  /*0ee0*/  IADD3.X R53, R13, -0x1, RZ, P1, !PT ;  /* 0xffffffff0d357810 */ /* 0x000fc40000ffe4ff */
[C---:B------:R-:W-:Y:S02]  /*0ef0*/  IADD3.X R51, R13.reuse, -0x1, RZ, P2, !PT ;  /* 0xffffffff0d337810 */ /* 0x040fe400017fe4ff */
[----:B------:R-:W-:Y:S02]  /*0f00*/  IADD3.X R49, R13, -0x1, RZ, P3, !PT ;  /* 0xffffffff0d317810 */ /* 0x000fe40001ffe4ff */
[----:B--2---:R-:W-:-:S07]  /*0f10*/  CS2R R12, SRZ ;  /* 0x00000000000c7805 */ /* 0x004fce000001ff00 */
.L_x_10588:
[----:B------:R-:W-:Y:S02]  /*0f20*/  SHF.R.S32.HI R92, RZ, 0x1f, R81 ;  /* 0x0000001fff5c7819 */ /* 0x000fe40000011451 */
[----:B--23--:R-:W-:Y:S02]  /*0f30*/  MOV R24, R38 ;  /* 0x0000002600187202 */ /* 0x00cfe40000000f00 */
[----:B------:R-:W-:Y:S01]  /*0f40*/  MOV R25, R61 ;  /* 0x0000003d00197202 */ /* 0x000fe20000000f00 */
[C---:B------:R-:W-:Y:S02]  /*0f50*/  IMAD R26, R92.reuse, UR8, RZ ;  /* 0x000000085c1a7c24 */ /* 0x040fe4000f8e02ff */
[----:B------:R-:W-:Y:S02]  /*0f60*/  IMAD R30, R92, UR16, RZ ;  /* 0x000000105c1e7c24 */ /* 0x000fe4000f8e02ff */
[----:B------:R-:W-:-:S04]  /*0f70*/  IMAD.WIDE.U32 R28, R81, UR8, R24 ;  /* 0x00000008511c7c25 */ /* 0x000fc8000f8e0018 */
[C---:B------:R-:W-:Y:S01]  /*0f80*/  IMAD R3, R81.reuse, UR9, R26 ;  /* 0x0000000951037c24 */ /* 0x040fe2000f8e021a */
[----:B-1----:R-:W-:Y:S01]  /*0f90*/  LEA R26, P0, R28, R42, 0x2 ;  /* 0x0000002a1c1a7211 */ /* 0x002fe200078010ff */
[----:B------:R-:W-:-:S03]  /*0fa0*/  IMAD.WIDE.U32 R24, R81, UR16, RZ ;  /* 0x0000001051187c25 */ /* 0x000fc6000f8e00ff */
[----:B------:R-:W-:Y:S01]  /*0fb0*/  IADD3 R3, R29, R3, RZ ;  /* 0x000000031d037210 */ /* 0x000fe20007ffe0ff */
[----:B------:R-:W-:-:S03]  /*0fc0*/  IMAD R29, R81, UR17, R30 ;  /* 0x00000011511d7c24 */ /* 0x000fc6000f8e021e */
[----:B------:R-:W-:Y:S02]  /*0fd0*/  LEA.HI.X R27, R28, R43, R3, 0x2, P0 ;  /* 0x0000002b1c1b7211 */ /* 0x000fe400000f1403 */
[C---:B------:R-:W-:Y:S02]  /*0fe0*/  LEA R28, P0, R24.reuse, R62, 0x2 ;  /* 0x0000003e181c7211 */ /* 0x040fe400078010ff */
[----:B------:R-:W-:Y:S01]  /*0ff0*/  IADD3 R3, R25, R29, RZ ;  /* 0x0000001d19037210 */ /* 0x000fe20007ffe0ff */
[----:B------:R1:W2:Y:S01]  /*1000*/  LDG.E R80, desc[UR12][R26.64] ;  /* 0x0000000c1a507981 */ /* 0x0002a2000c1e1900 */
[----:B------:R-:W-:Y:S02]  /*1010*/  LEA R28, P1, R71, R28, 0x4 ;  /* 0x0000001c471c7211 */ /* 0x000fe400078220ff */
[----:B------:R-:W-:-:S04]  /*1020*/  LEA.HI.X R24, R24, R60, R3, 0x2, P0 ;  /* 0x0000003c18187211 */ /* 0x000fc800000f1403 */
[----:B------:R-:W-:-:S06]  /*1030*/  LEA.HI.X R29, R71, R24, R56, 0x4, P1 ;  /* 0x00000018471d7211 */ /* 0x000fcc00008f2438 */
[----:B------:R-:W4:Y:S01]  /*1040*/  LDG.E.128 R28, desc[UR12][R28.64] ;  /* 0x0000000c1c1c7981 */ /* 0x000f22000c1e1d00 */
[----:B------:R-:W-:Y:S01]  /*1050*/  MOV R24, R40 ;  /* 0x0000002800187202 */ /* 0x000fe20000000f00 */
[----:B------:R-:W-:Y:S01]  /*1060*/  IMAD R78, R92, UR10, RZ ;  /* 0x0000000a5c4e7c24 */ /* 0x000fe2000f8e02ff */
[----:B------:R-:W-:Y:S01]  /*1070*/  MOV R25, R59 ;  /* 0x0000003b00197202 */ /* 0x000fe20000000f00 */
[----:B------:R-:W-:Y:S01]  /*1080*/  FADD.FTZ R3, R16, R72 ;  /* 0x0000004810037221 */ /* 0x000fe20000010000 */
[----:B------:R-:W-:Y:S01]  /*1090*/  ISETP.GT.AND P0, PT, R57, 0x1, PT ;  /* 0x000000013900780c */ /* 0x000fe20003f04270 */
[----:B------:R-:W-:Y:S01]  /*10a0*/  IMAD R87, R81, UR11, R78 ;  /* 0x0000000b51577c24 */ /* 0x000fe2000f8e024e */
[----:B------:R-:W-:Y:S01]  /*10b0*/  IADD3 R100, R57, -0x1, RZ ;  /* 0xffffffff39647810 */ /* 0x000fe20007ffe0ff */
[----:B------:R-:W-:Y:S01]  /*10c0*/  IMAD.WIDE.U32 R24, R81, UR10, R24 ;  /* 0x0000000a51187c25 */ /* 0x000fe2000f8e0018 */
[----:B------:R-:W-:Y:S02]  /*10d0*/  ISETP.EQ.AND P0, PT, R93, RZ, P0 ;  /* 0x000000ff5d00720c */ /* 0x000fe40000702270 */
[----:B------:R-:W-:-:S02]  /*10e0*/  ISETP.NE.AND P1, PT, R71, RZ, PT ;  /* 0x000000ff4700720c */ /* 0x000fc40003f25270 */
[----:B---3--:R-:W-:Y:S02]  /*10f0*/  LEA R88, P2, R24, R44, 0x2 ;  /* 0x0000002c18587211 */ /* 0x008fe400078410ff */
[----:B------:R-:W-:Y:S02]  /*1100*/  IADD3 R25, R25, R87, RZ ;  /* 0x0000005719197210 */ /* 0x000fe40007ffe0ff */
[----:B-1----:R-:W-:Y:S02]  /*1110*/  LEA.HI R26, R100, R100, RZ, 0x1 ;  /* 0x00000064641a7211 */ /* 0x002fe400078f08ff */
[----:B------:R-:W-:Y:S02]  /*1120*/  LEA.HI.X R89, R24, R45, R25, 0x2, P2 ;  /* 0x0000002d18597211 */ /* 0x000fe400010f1419 */
[----:B------:R-:W-:Y:S01]  /*1130*/  LOP3.LUT R27, R26, 0xfffffe, RZ, 0xc0, !PT ;  /* 0x00fffffe1a1b7812 */ /* 0x000fe200078ec0ff */
[----:B------:R-:W1:Y:S01]  /*1140*/  @P0 LDC R91, c[0x0][0x21c] ;  /* 0x00008700ff5b0b82 */ /* 0x000e620000000800 */
[----:B------:R-:W-:Y:S01]  /*1150*/  IADD3 R99, R71, 0x200, RZ ;  /* 0x0000020047637810 */ /* 0x000fe20007ffe0ff */
[----:B------:R3:W4:Y:S01]  /*1160*/  LDG.E R96, desc[UR12][R88.64] ;  /* 0x0000000c58607981 */ /* 0x000722000c1e1900 */
[----:B------:R-:W-:-:S02]  /*1170*/  IADD3 R26, R100, -R27, RZ ;  /* 0x8000001b641a7210 */ /* 0x000fc40007ffe0ff */
[----:B------:R-:W-:Y:S02]  /*1180*/  LEA R78, R69, R58, 0x4 ;  /* 0x0000003a454e7211 */ /* 0x000fe400078e20ff */
[----:B------:R-:W-:Y:S01]  /*1190*/  @P0 IADD3 R24, R57, -0x2, RZ ;  /* 0xfffffffe39180810 */ /* 0x000fe20007ffe0ff */
[----:B------:R-:W-:-:S04]  /*11a0*/  @!P1 IMAD R99, R26, 0x100, R81 ;  /* 0x000001001a639824 */ /* 0x000fc800078e0251 */
[----:B------:R-:W-:Y:S02]  /*11b0*/  IMAD R102, R99, 0x4, R58 ;  /* 0x0000000463667824 */ /* 0x000fe400078e023a */
[----:B-1----:R-:W-:Y:S01]  /*11c0*/  @P0 IMAD R91, R24, R91, R81 ;  /* 0x0000005b185b0224 */ /* 0x002fe200078e0251 */
[----:B------:R-:W-:Y:S01]  /*11d0*/  ISETP.NE.AND P2, PT, R71, 0x1f, PT ;  /* 0x0000001f4700780c */ /* 0x000fe20003f45270 */
[--C-:B---3--:R-:W-:Y:S01]  /*11e0*/  FADD.FTZ R88, R17, R72.reuse ;  /* 0x0000004811587221 */ /* 0x108fe20000010000 */
[--C-:B------:R-:W-:Y:S01]  /*11f0*/  FADD.FTZ R89, R18, R72.reuse ;  /* 0x0000004812597221 */ /* 0x100fe20000010000 */
[----:B------:R-:W-:Y:S01]  /*1200*/  FADD.FTZ R94, R19, R72 ;  /* 0x00000048135e7221 */ /* 0x000fe20000010000 */
[----:B------:R-:W-:Y:S01]  /*1210*/  MOV R95, RZ ;  /* 0x000000ff005f7202 */ /* 0x000fe20000000f00 */
[----:B------:R-:W-:-:S04]  /*1220*/  @P0 IMAD.WIDE R90, R91, 0x8, R32 ;  /* 0x000000085b5a0825 */ /* 0x000fc800078e0220 */
[----:B------:R-:W-:Y:S01]  /*1230*/  FMUL.FTZ R99, R9, R82 ;  /* 0x0000005209637220 */ /* 0x000fe20000410000 */
[----:B------:R-:W-:Y:S01]  /*1240*/  FMUL.FTZ R104, R8, R83 ;  /* 0x0000005308687220 */ /* 0x000fe20000410000 */
[----:B------:R-:W-:Y:S01]  /*1250*/  FMUL.FTZ R101, R10, R85 ;  /* 0x000000550a657220 */ /* 0x000fe20000410000 */
[----:B------:R-:W-:Y:S01]  /*1260*/  BSSY B0, `(.L_x_10576) ;  /* 0x0000026000007945 */ /* 0x000fe20003800000 */
[----:B------:R-:W-:Y:S01]  /*1270*/  FMUL.FTZ R107, R11, R84 ;  /* 0x000000540b6b7220 */ /* 0x000fe20000410000 */
[----:B--2---:R-:W-:-:S04]  /*1280*/  FMUL.FTZ R97, R80, 1.4426950216293334961 ;  /* 0x3fb8aa3b50617820 */ /* 0x004fc80000410000 */
[----:B------:R-:W-:-:S06]  /*1290*/  FMUL.FTZ R87, R97, R3 ;  /* 0x0000000361577220 */ /* 0x000fcc0000410000 */
[----:B------:R-:W1:Y:S01]  /*12a0*/  MUFU.EX2 R87, R87 ;  /* 0x0000005700577308 */ /* 0x000e620000000800 */
[----:B----4-:R2:W-:Y:S01]  /*12b0*/  STS.128 [R78], R28 ;  /* 0x0000001c4e007388 */ /* 0x0105e20000000c00 */
[----:B------:R-:W-:-:S03]  /*12c0*/  NOP ;  /* 0x0000000000007918 */ /* 0x000fc60000000000 */
[----:B------:R-:W3:Y:S04]  /*12d0*/  LDS.128 R24, [R78] ;  /* 0x000000004e187984 */ /* 0x000ee80000000c00 */
[----:B-1----:R1:W-:Y:S01]  /*12e0*/  STS [R102+0x648], R87 ;  /* 0x0006485766007388 */ /* 0x0023e20000000800 */
[----:B------:R-:W-:Y:S01]  /*12f0*/  BAR.SYNC.DEFER_BLOCKING 0x0 ;  /* 0x0000000000007b1d */ /* 0x000fe20000010000 */
[C---:B------:R-:W-:Y:S01]  /*1300*/  FMUL.FTZ R98, R97.reuse, R88 ;  /* 0x0000005861627220 */ /* 0x040fe20000410000 */
[C---:B--2---:R-:W-:Y:S01]  /*1310*/  FMUL.FTZ R30, R97.reuse, R89 ;  /* 0x00000059611e7220 */ /* 0x044fe20000410000 */
[----:B------:R-:W-:-:S04]  /*1320*/  FMUL.FTZ R97, R97, R94 ;  /* 0x0000005e61617220 */ /* 0x000fc80000410000 */
[----:B------:R-:W2:Y:S01]  /*1330*/  MUFU.EX2 R98, R98 ;  /* 0x0000006200627308 */ /* 0x000ea20000000800 */
[----:B0-----:R4:W0:Y:S07]  /*1340*/  @P2 LDS R105, [R2+0xe4c] ;  /* 0x000e4c0002692984 */ /* 0x00182e0000000800 */
[----:B------:R-:W4:Y:S01]  /*1350*/  MUFU.EX2 R30, R30 ;  /* 0x0000001e001e7308 */ /* 0x000f220000000800 */
[----:B------:R3:W5:Y:S07]  /*1360*/  @P0 LDG.E R95, desc[UR12][R90.64+0x4] ;  /* 0x0000040c5a5f0981 */ /* 0x00076e000c1e1900 */
[----:B-1----:R1:W1:Y:S01]  /*1370*/  MUFU.EX2 R102, R97 ;  /* 0x0000006100667308 */ /* 0x0022620000000800 */
[----:B--2---:R-:W-:Y:S01]  /*1380*/  FFMA.FTZ R29, R98, R104, R99 ;  /* 0x00000068621d7223 */ /* 0x004fe20000010063 */
[C---:B---3--:R-:W-:Y:S01]  /*1390*/  FMUL.FTZ R91, R96.reuse, R26 ;  /* 0x0000001a605b7220 */ /* 0x048fe20000410000 */
[C---:B------:R-:W-:Y:S01]  /*13a0*/  FMUL.FTZ R90, R96.reuse, R27 ;  /* 0x0000001b605a7220 */ /* 0x040fe20000410000 */
[----:B------:R-:W-:-:S02]  /*13b0*/  FMUL.FTZ R28, R96, R25 ;  /* 0x00000019601c7220 */ /* 0x000fc40000410000 */
[----:B------:R-:W-:Y:S01]  /*13c0*/  FMUL.FTZ R91, R6, R91 ;  /* 0x0000005b065b7220 */ /* 0x000fe20000410000 */
[----:B------:R-:W-:Y:S01]  /*13d0*/  FMUL.FTZ R103, R7, R90 ;  /* 0x0000005a07677220 */ /* 0x000fe20000410000 */
[----:B------:R-:W-:Y:S01]  /*13e0*/  FMUL.FTZ R109, R87, R98 ;  /* 0x00000062576d7220 */ /* 0x000fe20000410000 */
[----:B----4-:R-:W-:Y:S01]  /*13f0*/  FFMA.FTZ R108, R30, R29, R101 ;  /* 0x0000001d1e6c7223 */ /* 0x010fe20000010065 */
[----:B-1----:R-:W-:Y:S01]  /*1400*/  FMUL.FTZ R97, R96, R24 ;  /* 0x0000001860617220 */ /* 0x002fe20000410000 */
[----:B------:R-:W-:Y:S01]  /*1410*/  FMUL.FTZ R31, R5, R28 ;  /* 0x0000001c051f7220 */ /* 0x000fe20000410000 */
[----:B------:R-:W-:Y:S01]  /*1420*/  FFMA.FTZ R90, R102, R103, R91 ;  /* 0x00000067665a7223 */ /* 0x000fe2000001005b */
[----:B------:R-:W-:Y:S06]  /*1430*/  @P2 BRA `(.L_x_10577) ;  /* 0x0000000000202947 */ /* 0x000fec0003800000 */
[----:B------:R-:W-:Y:S02]  /*1440*/  ISETP.NE.AND P0, PT, R57, R86, PT ;  /* 0x000000563900720c */ /* 0x000fe40003f05270 */
[----:B0-----:R-:W-:-:S11]  /*1450*/  MOV R105, 0x3f800000 ;  /* 0x3f80000000697802 */ /* 0x001fd60000000f00 */
[----:B------:R-:W-:-:S04]  /*1460*/  @P0 LEA.HI R28, R57, R57, RZ, 0x1 ;  /* 0x00000039391c0211 */ /* 0x000fc800078f08ff */
[----:B------:R-:W-:-:S04]  /*1470*/  @P0 LOP3.LUT R28, R28, 0xfffffe, RZ, 0xc0, !PT ;  /* 0x00fffffe1c1c0812 */ /* 0x000fc800078ec0ff */
[----:B------:R-:W-:-:S04]  /*1480*/  @P0 IADD3 R28, -R28, R57, RZ ;  /* 0x000000391c1c0210 */ /* 0x000fc80007ffe1ff */
[----:B------:R-:W-:-:S04]  /*1490*/  @P0 LEA R29, R28, R81, 0x8 ;  /* 0x000000511c1d0211 */ /* 0x000fc800078e40ff */
[----:B------:R-:W-:-:S05]  /*14a0*/  @P0 LEA R29, R29, R58, 0x2 ;  /* 0x0000003a1d1d0211 */ /* 0x000fca00078e10ff */
[----:B------:R1:W2:Y:S02]  /*14b0*/  @P0 LDS R105, [R29+0x648] ;  /* 0x000648001d690984 */ /* 0x0002a40000000800 */
.L_x_10577:
[----:B------:R-:W-:Y:S05]  /*14c0*/  BSYNC B0 ;  /* 0x0000000000007941 */ /* 0x000fea0003800000 */
.L_x_10576:
[----:B012---:R-:W-:Y:S01]  /*14d0*/  FMUL.FTZ R29, R102, R105 ;  /* 0x00000069661d7220 */ /* 0x007fe20000410000 */
[----:B------:R-:W-:Y:S01]  /*14e0*/  FMUL.FTZ R109, R30, R109 ;  /* 0x0000006d1e6d7220 */ /* 0x000fe20000410000 */
[----:B------:R-:W-:Y:S01]  /*14f0*/  FFMA.FTZ R108, R102, R108, R107 ;  /* 0x0000006c666c7223 */ /* 0x000fe2000001006b */
[----:B------:R-:W-:Y:S01]  /*1500*/  FMUL.FTZ R97, R4, R97 ;  /* 0x0000006104617220 */ /* 0x000fe20000410000 */
[C---:B------:R-:W-:Y:S01]  /*1510*/  FMUL.FTZ R29, R30.reuse, R29 ;  /* 0x0000001d1e1d7220 */ /* 0x040fe20000410000 */
[----:B------:R-:W-:Y:S01]  /*1520*/  FFMA.FTZ R90, R30, R90, R31 ;  /* 0x0000005a1e5a7223 */ /* 0x000fe2000001001f */
[----:B------:R-:W-:Y:S01]  /*1530*/  FMUL.FTZ R107, R102, R109 ;  /* 0x0000006d666b7220 */ /* 0x000fe20000410000 */
[----:B------:R-:W-:Y:S01]  /*1540*/  ISETP.GE.AND P0, PT, R69, 0x1, PT ;  /* 0x000000014500780c */ /* 0x000fe20003f06270 */
[C---:B------:R-:W-:Y:S01]  /*1550*/  FMUL.FTZ R109, R98.reuse, R29 ;  /* 0x0000001d626d7220 */ /* 0x040fe20000410000 */
[----:B------:R-:W-:Y:S01]  /*1560*/  FFMA.FTZ R106, R98, R90, R97 ;  /* 0x0000005a626a7223 */ /* 0x000fe20000010061 */
[----:B------:R-:W0:Y:S01]  /*1570*/  SHFL.UP PT, R29, R108, 0x1, RZ ;  /* 0x042000006c1d7989 */ /* 0x000e2200000e00ff */
[C---:B------:R-:W-:Y:S01]  /*1580*/  ISETP.NE.AND P3, PT, R93.reuse, 0x1f, PT ;  /* 0x0000001f5d00780c */ /* 0x040fe20003f65270 */
[----:B------:R-:W-:Y:S01]  /*1590*/  BSSY B0, `(.L_x_10578) ;  /* 0x0000071000007945 */ /* 0x000fe20003800000 */
[----:B------:R-:W-:Y:S01]  /*15a0*/  ISETP.GE.U32.AND P4, PT, R93, 0x18, PT ;  /* 0x000000185d00780c */ /* 0x000fe20003f86070 */
[----:B------:R-:W1:Y:S01]  /*15b0*/  SHFL.UP PT, R28, R107, 0x1, RZ ;  /* 0x042000006b1c7989 */ /* 0x000e6200000e00ff */
[----:B------:R-:W-:-:S03]  /*15c0*/  LEA R100, R100, R71, 0x7 ;  /* 0x0000004764647211 */ /* 0x000fc600078e38ff */
        /* <DEDUP_REMOVED lines=26> */
[----:B------:R-:W-:Y:S02]  /*1770*/  ISETP.GE.AND P0, PT, R57, UR22, PT ;  /* 0x0000001639007c0c */ /* 0x000fe4000bf06270 */
[----:B--2---:R-:W-:Y:S01]  /*1780*/  @!P3 FFMA.FTZ R106, R109, R110, R106 ;  /* 0x0000006e6d6ab223 */ /* 0x004fe2000001006a */
[----:B------:R-:W-:Y:S01]  /*1790*/  MOV R28, 0x3f800000 ;  /* 0x3f800000001c7802 */ /* 0x000fe20000000f00 */
        /* <DEDUP_REMOVED lines=32> */
[----:B------:R-:W-:-:S03]  /*19a0*/  FMUL.FTZ R107, R9, R88 ;  /* 0x00000058096b7220 */ /* 0x000fc60000410000 */
[----:B------:R-:W-:Y:S01]  /*19b0*/  FFMA.FTZ R111, R87, R111, R104 ;  /* 0x0000006f576f7223 */ /* 0x000fe20000010068 */
[----:B------:R-:W-:-:S03]  /*19c0*/  IADD3 R104, -R100, UR7, RZ ;  /* 0x0000000764687c10 */ /* 0x000fc6000fffe1ff */
[-C--:B------:R-:W-:Y:S01]  /*19d0*/  FFMA.FTZ R100, R98, R111.reuse, R107 ;  /* 0x0000006f62647223 */ /* 0x080fe2000001006b */
[-C--:B------:R-:W-:Y:S01]  /*19e0*/  FMUL.FTZ R95, R24, R111.reuse ;  /* 0x0000006f185f7220 */ /* 0x080fe20000410000 */
[----:B------:R-:W-:Y:S01]  /*19f0*/  FFMA.FTZ R99, R98, R111, R99 ;  /* 0x0000006f62637223 */ /* 0x000fe20000010063 */
[----:B------:R-:W-:Y:S01]  /*1a00*/  ISETP.GE.AND P1, PT, R104, 0x1, PT ;  /* 0x000000016800780c */ /* 0x000fe20003f26270 */
[----:B-1----:R-:W-:Y:S01]  /*1a10*/  @P2 FFMA.FTZ R112, R115, R112, R114 ;  /* 0x0000007073702223 */ /* 0x002fe20000010072 */
[----:B------:R-:W-:Y:S01]  /*1a20*/  FMUL.FTZ R25, R25, R100 ;  /* 0x0000006419197220 */ /* 0x000fe20000410000 */
[----:B------:R-:W-:Y:S01]  /*1a30*/  FFMA.FTZ R24, R4, R95, RZ ;  /* 0x0000005f04187223 */ /* 0x000fe200000100ff */
[----:B------:R-:W-:Y:S01]  /*1a40*/  FFMA.FTZ R101, R30, R99, R101 ;  /* 0x000000631e657223 */ /* 0x000fe20000010065 */
[----:B------:R-:W-:Y:S01]  /*1a50*/  FFMA.FTZ R87, R112, R105, R103 ;  /* 0x0000006970577223 */ /* 0x000fe20000010067 */
[----:B------:R-:W-:Y:S01]  /*1a60*/  FMUL.FTZ R99, R11, R94 ;  /* 0x0000005e0b637220 */ /* 0x000fe20000410000 */
[----:B------:R-:W-:Y:S01]  /*1a70*/  FFMA.FTZ R103, R5, R25, R24 ;  /* 0x0000001905677223 */ /* 0x000fe20000010018 */
[----:B------:R-:W-:Y:S01]  /*1a80*/  ISETP.GE.AND P2, PT, R104, 0x21, PT ;  /* 0x000000216800780c */ /* 0x000fe20003f46270 */
[C---:B------:R-:W-:Y:S01]  /*1a90*/  FFMA.FTZ R91, R102.reuse, R87, R91 ;  /* 0x00000057665b7223 */ /* 0x040fe2000001005b */
[C---:B--2---:R-:W-:Y:S01]  /*1aa0*/  FFMA.FTZ R25, R113.reuse, R29, R110 ;  /* 0x0000001d71197223 */ /* 0x044fe2000001006e */
[----:B------:R-:W-:Y:S01]  /*1ab0*/  FFMA.FTZ R102, R102, R101, R99 ;  /* 0x0000006566667223 */ /* 0x000fe20000010063 */
[----:B------:R-:W-:Y:S01]  /*1ac0*/  FMUL.FTZ R29, R96, R111 ;  /* 0x0000006f601d7220 */ /* 0x000fe20000410000 */
[----:B------:R-:W-:Y:S01]  /*1ad0*/  FFMA.FTZ R95, R30, R91, R31 ;  /* 0x0000005b1e5f7223 */ /* 0x000fe2000001001f */
[----:B------:R-:W-:Y:S01]  /*1ae0*/  FMUL.FTZ R30, R96, R100 ;  /* 0x00000064601e7220 */ /* 0x000fe20000410000 */
[----:B------:R-:W-:Y:S01]  /*1af0*/  ISETP.GE.AND P3, PT, R104, 0x41, PT ;  /* 0x000000416800780c */ /* 0x000fe20003f66270 */
[----:B------:R-:W-:Y:S01]  /*1b00*/  FMUL.FTZ R31, R96, R101 ;  /* 0x00000065601f7220 */ /* 0x000fe20000410000 */
[----:B------:R-:W-:Y:S01]  /*1b10*/  ISETP.GE.AND P4, PT, R104, 0x61, PT ;  /* 0x000000616800780c */ /* 0x000fe20003f86270 */
[----:B------:R-:W-:Y:S01]  /*1b20*/  FMUL.FTZ R24, R113, R28 ;  /* 0x0000001c71187220 */ /* 0x000fe20000410000 */
[----:B------:R-:W-:Y:S01]  /*1b30*/  FMUL.FTZ R104, R96, R102 ;  /* 0x0000006660687220 */ /* 0x000fe20000410000 */
[----:B------:R-:W-:Y:S01]  /*1b40*/  FMUL.FTZ R28, R4, R29 ;  /* 0x0000001d041c7220 */ /* 0x000fe20000410000 */
        /* <DEDUP_REMOVED lines=9> */
[-C--:B------:R-:W-:Y:S01]  /*1be0*/  FFMA.FTZ R96, R8, -R3.reuse, R111 ;  /* 0x8000000308607223 */ /* 0x080fe2000001006f */
[----:B------:R-:W-:Y:S01]  /*1bf0*/  FMUL.FTZ R3, R97, R3 ;  /* 0x0000000361037220 */ /* 0x000fe20000410000 */
        /* <DEDUP_REMOVED lines=10> */
.L_x_10579:
[----:B------:R-:W-:Y:S05]  /*1ca0*/  BSYNC B0 ;  /* 0x0000000000007941 */ /* 0x000fea0003800000 */
.L_x_10578:
[----:B------:R-:W-:Y:S01]  /*1cb0*/  FMUL.FTZ R27, R27, R102 ;  /* 0x000000661b1b7220 */ /* 0x000fe20000410000 */
[----:B------:R-:W-:Y:S01]  /*1cc0*/  FMUL.FTZ R88, R95, R88 ;  /* 0x000000585f587220 */ /* 0x000fe20000410000 */
[----:B0-----:R-:W-:Y:S01]  /*1cd0*/  FFMA.FTZ R25, R3, R96, RZ ;  /* 0x0000006003197223 */ /* 0x001fe200000100ff */
[----:B-1----:R-:W-:Y:S01]  /*1ce0*/  FFMA.FTZ R28, R10, -R89, R101 ;  /* 0x800000590a1c7223 */ /* 0x002fe20000010065 */
[----:B------:R-:W-:Y:S01]  /*1cf0*/  FFMA.FTZ R29, R7, R27, R100 ;  /* 0x0000001b071d7223 */ /* 0x000fe20000010064 */
[----:B------:R-:W-:Y:S01]  /*1d00*/  USHF.L.U64.HI UR20, UR5, 0x2, UR6 ;  /* 0x0000000205147899 */ /* 0x000fe20008010206 */
[----:B------:R0:W1:Y:S01]  /*1d10*/  LDS R27, [R2+0x290] ;  /* 0x00029000021b7984 */ /* 0x0000620000000800 */
[----:B------:R-:W-:Y:S01]  /*1d20*/  FMUL.FTZ R89, R91, R89 ;  /* 0x000000595b597220 */ /* 0x000fe20000410000 */
[----:B------:R-:W-:Y:S01]  /*1d30*/  FFMA.FTZ R24, R88, R26, R25 ;  /* 0x0000001a58187223 */ /* 0x000fe20000010019 */
[----:B------:R-:W-:Y:S01]  /*1d40*/  FMUL.FTZ R94, R87, R94 ;  /* 0x0000005e575e7220 */ /* 0x000fe20000410000 */
[----:B------:R-:W-:Y:S01]  /*1d50*/  FADD.FTZ R99, -R99, R102 ;  /* 0x0000006663637221 */ /* 0x000fe20000010100 */
[----:B------:R-:W-:Y:S01]  /*1d60*/  USHF.L.U32 UR21, UR5, 0x2, URZ ;  /* 0x0000000205157899 */ /* 0x000fe2000800063f */
[----:B------:R-:W-:Y:S01]  /*1d70*/  FFMA.FTZ R90, R89, R28, R24 ;  /* 0x0000001c595a7223 */ /* 0x000fe20000010018 */
[----:B------:R-:W-:-:S02]  /*1d80*/  IMAD R24, R46, UR20, RZ ;  /* 0x000000142e187c24 */ /* 0x000fc4000f8e02ff */
[----:B------:R-:W-:Y:S01]  /*1d90*/  FMUL.FTZ R25, R94, R99 ;  /* 0x000000635e197220 */ /* 0x000fe20000410000 */
[----:B------:R-:W-:Y:S01]  /*1da0*/  BSSY B0, `(.L_x_10580) ;  /* 0x0000007000007945 */ /* 0x000fe20003800000 */
[----:B------:R-:W-:Y:S02]  /*1db0*/  IMAD R31, R47, UR21, R24 ;  /* 0x000000152f1f7c24 */ /* 0x000fe4000f8e0218 */
[----:B------:R-:W-:Y:S01]  /*1dc0*/  FADD.FTZ R90, R90, R25 ;  /* 0x000000195a5a7221 */ /* 0x000fe20000010000 */
[----:B0-----:R-:W-:Y:S06]  /*1dd0*/  @!P2 BRA `(.L_x_10581) ;  /* 0x00000000000ca947 */ /* 0x001fec0003800000 */
[----:B------:R-:W-:-:S05]  /*1de0*/  IMAD.WIDE.U32 R24, R46, UR21, R52 ;  /* 0x000000152e187c25 */ /* 0x000fca000f8e0034 */
[----:B------:R-:W-:-:S05]  /*1df0*/  IADD3 R25, R25, R31, RZ ;  /* 0x0000001f19197210 */ /* 0x000fca0007ffe0ff */
[----:B-1----:R0:W-:Y:S02]  /*1e00*/  REDG.E.ADD.F32.FTZ.RN.STRONG.GPU desc[UR12][R24.64], R27 ;  /* 0x0000001b180079a6 */ /* 0x0021e4000c10f38c */
.L_x_10581:
[----:B------:R-:W-:Y:S05]  /*1e10*/  BSYNC B0 ;  /* 0x0000000000007941 */ /* 0x000fea0003800000 */
.L_x_10580:
[----:B01----:R0:W1:Y:S01]  /*1e20*/  LDS R27, [R2+0x310] ;  /* 0x00031000021b7984 */ /* 0x0030620000000800 */
[----:B------:R-:W-:Y:S04]  /*1e30*/  BSSY B0, `(.L_x_10582) ;  /* 0x0000005000007945 */ /* 0x000fe80003800000 */
[----:B------:R-:W-:Y:S05]  /*1e40*/  @!P3 BRA `(.L_x_10583) ;  /* 0x00000000000cb947 */ /* 0x000fea0003800000 */
[----:B------:R-:W-:-:S05]  /*1e50*/  IMAD.WIDE.U32 R24, R46, UR21, R50 ;  /* 0x000000152e187c25 */ /* 0x000fca000f8e0032 */
[----:B------:R-:W-:-:S05]  /*1e60*/  IADD3 R25, R31, R25, RZ ;  /* 0x000000191f197210 */ /* 0x000fca0007ffe0ff */
[----:B-1----:R2:W-:Y:S02]  /*1e70*/  REDG.E.ADD.F32.FTZ.RN.STRONG.GPU desc[UR12][R24.64], R27 ;  /* 0x0000001b180079a6 */ /* 0x0025e4000c10f38c */
.L_x_10583:
[----:B------:R-:W-:Y:S05]  /*1e80*/  BSYNC B0 ;  /* 0x0000000000007941 */ /* 0x000fea0003800000 */
.L_x_10582:
[----:B-12---:R1:W2:Y:S01]  /*1e90*/  LDS R27, [R2+0x390] ;  /* 0x00039000021b7984 */ /* 0x0062a20000000800 */
[----:B------:R-:W-:Y:S01]  /*1ea0*/  BSSY B0, `(.L_x_10584) ;  /* 0x0000005000007945 */ /* 0x000fe20003800000 */
[----:B------:R-:W-:-:S03]  /*1eb0*/  IMAD.WIDE.U32 R24, R46, UR21, R48 ;  /* 0x000000152e187c25 */ /* 0x000fc6000f8e0030 */
[----:B------:R-:W-:Y:S05]  /*1ec0*/  @!P4 BRA `(.L_x_10585) ;  /* 0x000000000008c947 */ /* 0x000fea0003800000 */
[----:B------:R-:W-:-:S05]  /*1ed0*/  IADD3 R25, R31, R25, RZ ;  /* 0x000000191f197210 */ /* 0x000fca0007ffe0ff */
[----:B--2---:R3:W-:Y:S02]  /*1ee0*/  REDG.E.ADD.F32.FTZ.RN.STRONG.GPU desc[UR12][R24.64], R27 ;  /* 0x0000001b180079a6 */ /* 0x0047e4000c10f38c */
.L_x_10585:
[----:B------:R-:W-:Y:S05]  /*1ef0*/  BSYNC B0 ;  /* 0x0000000000007941 */ /* 0x000fea0003800000 */
.L_x_10584:
[----:B---3--:R-:W3:Y:S01]  /*1f00*/  SHFL.DOWN PT, R24, R29, 0x1, 0x1f ;  /* 0x08201f001d187f89 */ /* 0x008ee200000e0000 */
[C---:B------:R-:W-:Y:S01]  /*1f10*/  ISETP.GT.AND P1, PT, R69.reuse, 0x1e, PT ;  /* 0x0000001e4500780c */ /* 0x040fe20003f24270 */
[C---:B------:R-:W-:Y:S01]  /*1f20*/  FMUL.FTZ R30, R80.reuse, R87 ;  /* 0x00000057501e7220 */ /* 0x040fe20000410000 */
[----:B------:R-:W-:Y:S01]  /*1f30*/  ISETP.NE.AND P2, PT, R69, RZ, PT ;  /* 0x000000ff4500720c */ /* 0x000fe20003f45270 */
[----:B------:R-:W4:Y:S01]  /*1f40*/  SHFL.DOWN PT, R25, R90, 0x1, 0x1f ;  /* 0x08201f005a197f89 */ /* 0x000f2200000e0000 */
        /* <DEDUP_REMOVED lines=11> */
[----:B--2---:R-:W2:Y:S01]  /*2000*/  @!P2 S2R R27, SR_CgaCtaId ;  /* 0x00000000001ba919 */ /* 0x004ea20000008800 */
        /* <DEDUP_REMOVED lines=26> */
[----:B------:R-:W-:Y:S01]  /*21b0*/  MOV R25, R29 ;  /* 0x0000001d00197202 */ /* 0x000fe20000000f00 */
[----:B------:R-:W-:Y:S01]  /*21c0*/  FMUL.FTZ R29, R80, R95 ;  /* 0x0000005f501d7220 */ /* 0x000fe20000410000 */
[----:B------:R-:W-:Y:S01]  /*21d0*/  MOV R24, R90 ;  /* 0x0000005a00187202 */ /* 0x000fe20000000f00 */
[----:B------:R-:W-:Y:S02]  /*21e0*/  FMUL.FTZ R27, R27, R96 ;  /* 0x000000601b1b7220 */ /* 0x000fe40000410000 */
        /* <DEDUP_REMOVED lines=16> */
.L_x_10587:
[----:B------:R-:W-:Y:S05]  /*22f0*/  BSYNC B0 ;  /* 0x0000000000007941 */ /* 0x000fea0003800000 */
.L_x_10586:
[----:B------:R-:W-:Y:S01]  /*2300*/  IADD3 R81, R81, 0x1, RZ ;  /* 0x0000000151517810 */ /* 0x000fe20007ffe0ff */
[----:B------:R-:W-:-:S03]  /*2310*/  UIADD3 UR5, UP0, UR5, 0x1, URZ ;  /* 0x0000000105057890 */ /* 0x000fc6000ff1e03f */
[----:B------:R-:W-:Y:S01]  /*2320*/  ISETP.GE.AND P0, PT, R81, UR23, PT ;  /* 0x0000001751007c0c */ /* 0x000fe2000bf06270 */
[----:B------:R-:W-:-:S12]  /*2330*/  UIADD3.X UR6, URZ, UR6, URZ, UP0, !UPT ;  /* 0x000000063f067290 */ /* 0x000fd800087fe43f */
[----:B------:R-:W-:Y:S05]  /*2340*/  @!P0 BRA `(.L_x_10588) ;  /* 0xffffffe800f48947 */ /* 0x000fea000383ffff */
.L_x_10575:
[----:B------:R-:W-:Y:S01]  /*2350*/  BAR.SYNC.DEFER_BLOCKING 0x0 ;  /* 0x0000000000007b1d */ /* 0x000fe20000010000 */
[----:B---3--:R-:W-:Y:S01]  /*2360*/  IADD3 R27, R57, -0x1, RZ ;  /* 0xffffffff391b7810 */ /* 0x008fe20007ffe0ff */
[----:B------:R-:W-:Y:S01]  /*2370*/  UIADD3 UR4, UR4, -0x80, URZ ;  /* 0xffffff8004047890 */ /* 0x000fe2000fffe03f */
[----:B------:R-:W-:Y:S02]  /*2380*/  SHF.L.U32 R26, R71, 0x4, RZ ;  /* 0x00000004471a7819 */ /* 0x000fe400000006ff */
[----:B------:R-:W-:-:S03]  /*2390*/  ISETP.GT.AND P4, PT, R57, 0x1, PT ;  /* 0x000000013900780c */ /* 0x000fc60003f84270 */
[----:B------:R-:W3:Y:S01]  /*23a0*/  LDC.64 R10, c[0x0][0x388] ;  /* 0x0000e200ff0a7b82 */ /* 0x000ee20000000a00 */
[----:B------:R-:W-:Y:S01]  /*23b0*/  IMAD.SHL.U32 R16, R27, 0x80, RZ ;  /* 0x000000801b107824 */ /* 0x000fe200078e00ff */
[----:B------:R-:W-:Y:S01]  /*23c0*/  ULDC.64 UR6, c[0x0][0x390] ;  /* 0x0000e40000067ab9 */ /* 0x000fe20000000a00 */
[----:B------:R-:W-:Y:S02]  /*23d0*/  IADD3 R64, P1, R64, -0x200, RZ ;  /* 0xfffffe0040407810 */ /* 0x000fe40007f3e0ff */
[----:B------:R-:W-:Y:S02]  /*23e0*/  IADD3 R68, P2, R68, -0x200, RZ ;  /* 0xfffffe0044447810 */ /* 0x000fe40007f5e0ff */
[----:B------:R-:W-:Y:S01]  /*23f0*/  SHF.R.S32.HI R17, RZ, 0x1f, R16 ;  /* 0x0000001fff117819 */ /* 0x000fe20000011410 */
[----:B------:R-:W4:Y:S01]  /*2400*/  LDC.64 R18, c[0x0][0x3e0] ;  /* 0x0000f800ff127b82 */ /* 0x000f220000000a00 */
[----:B------:R-:W-:Y:S02]  /*2410*/  IADD3 R66, P3, R66, -0x200, RZ ;  /* 0xfffffe0042427810 */ /* 0x000fe40007f7e0ff */
[----:B------:R-:W-:-:S02]  /*2420*/  MOV R57, R27 ;  /* 0x0000001b00397202 */ /* 0x000fc40000000f00 */
[----:B------:R-:W-:Y:S02]  /*2430*/  IADD3.X R63, R63, -0x1, RZ, P1, !PT ;  /* 0xffffffff3f3f7810 */ /* 0x000fe40000ffe4ff */
[----:B------:R-:W-:Y:S01]  /*2440*/  IADD3.X R67, R67, -0x1, RZ, P2, !PT ;  /* 0xffffffff43437810 */ /* 0x000fe200017fe4ff */
[----:B--2---:R-:W2:Y:S01]  /*2450*/  LDC.64 R24, c[0x0][0x3f0] ;  /* 0x0000fc00ff187b82 */ /* 0x004ea20000000a00 */
[----:B------:R-:W-:Y:S01]  /*2460*/  IADD3.X R65, R65, -0x1, RZ, P3, !PT ;  /* 0xffffffff41417810 */ /* 0x000fe20001ffe4ff */
[----:B------:R5:W-:Y:S01]  /*2470*/  STS.128 [R78], R20 ;  /* 0x000000144e007388 */ /* 0x000be20000000c00 */
[----:B------:R-:W-:-:S03]  /*2480*/  NOP ;  /* 0x0000000000007918 */ /* 0x000fc60000000000 */
[----:B------:R-:W0:Y:S01]  /*2490*/  LDS.128 R4, [R78] ;  /* 0x000000004e047984 */ /* 0x000e220000000c00 */
[----:B---3--:R-:W-:-:S04]  /*24a0*/  IMAD R8, R10, UR14, RZ ;  /* 0x0000000e0a087c24 */ /* 0x008fc8000f8e02ff */
[----:B------:R-:W-:Y:S02]  /*24b0*/  IMAD R3, R11, UR15, R8 ;  /* 0x0000000f0b037c24 */ /* 0x000fe4000f8e0208 */
[----:B------:R-:W-:Y:S01]  /*24c0*/  IMAD.WIDE.U32 R8, R10, UR15, R16 ;  /* 0x0000000f0a087c25 */ /* 0x000fe2000f8e0010 */
[----:B-----5:R-:W-:Y:S01]  /*24d0*/  SHF.L.U64.HI R21, R71, 0x4, R56 ;  /* 0x0000000447157819 */ /* 0x020fe20000010238 */
[----:B------:R-:W3:Y:S02]  /*24e0*/  LDC.64 R22, c[0x0][0x3a8] ;  /* 0x0000ea00ff167b82 */ /* 0x000ee40000000a00 */
[----:B------:R-:W-:Y:S01]  /*24f0*/  IMAD R10, R76, UR6, RZ ;  /* 0x000000064c0a7c24 */ /* 0x000fe2000f8e02ff */
[----:B------:R-:W-:-:S03]  /*2500*/  IADD3 R9, R9, R3, RZ ;  /* 0x0000000309097210 */ /* 0x000fc60007ffe0ff */
[C---:B------:R-:W-:Y:S02]  /*2510*/  IMAD R3, R79.reuse, UR7, R10 ;  /* 0x000000074f037c24 */ /* 0x040fe4000f8e020a */
[----:B------:R-:W-:Y:S01]  /*2520*/  IMAD.WIDE.U32 R8, R79, UR6, R8 ;  /* 0x000000064f087c25 */ /* 0x000fe2000f8e0008 */
[----:B------:R-:W-:-:S04]  /*2530*/  ULDC.64 UR6, c[0x0][0x3b0] ;  /* 0x0000ec0000067ab9 */ /* 0x000fc80000000a00 */
[----:B------:R-:W-:Y:S02]  /*2540*/  IADD3 R3, R9, R3, RZ ;  /* 0x0000000309037210 */ /* 0x000fe40007ffe0ff */
[----:B----4-:R-:W-:-:S04]  /*2550*/  LEA R18, P0, R8, R18, 0x2 ;  /* 0x0000001208127211 */ /* 0x010fc800078010ff */
[----:B------:R-:W-:Y:S02]  /*2560*/  LEA.HI.X R8, R8, R19, R3, 0x2, P0 ;  /* 0x0000001308087211 */ /* 0x000fe400000f1403 */
[----:B------:R-:W-:-:S04]  /*2570*/  IADD3 R18, P0, R18, R26, RZ ;  /* 0x0000001a12127210 */ /* 0x000fc80007f1e0ff */
[----:B------:R-:W-:Y:S01]  /*2580*/  IADD3.X R19, R8, R21, RZ, P0, !PT ;  /* 0x0000001508137210 */ /* 0x000fe200007fe4ff */
[C---:B---3--:R-:W-:Y:S02]  /*2590*/  IMAD R20, R22.reuse, UR14, RZ ;  /* 0x0000000e16147c24 */ /* 0x048fe4000f8e02ff */
[----:B------:R-:W-:Y:S02]  /*25a0*/  IMAD.WIDE.U32 R16, R22, UR15, R16 ;  /* 0x0000000f16107c25 */ /* 0x000fe4000f8e0010 */
[----:B0-----:R0:W-:Y:S02]  /*25b0*/  STG.E.128 desc[UR12][R18.64], R4 ;  /* 0x0000000412007986 */ /* 0x0011e4000c101d0c */
[----:B------:R-:W-:Y:S01]  /*25c0*/  IMAD R3, R23, UR15, R20 ;  /* 0x0000000f17037c24 */ /* 0x000fe2000f8e0214 */
[----:B------:R-:W-:Y:S04]  /*25d0*/  BAR.SYNC.DEFER_BLOCKING 0x0 ;  /* 0x0000000000007b1d */ /* 0x000fe80000010000 */
[----:B------:R-:W-:Y:S01]  /*25e0*/  IADD3 R17, R17, R3, RZ ;  /* 0x0000000311117210 */ /* 0x000fe20007ffe0ff */
[----:B0-----:R-:W-:-:S04]  /*25f0*/  IMAD R4, R76, UR6, RZ ;  /* 0x000000064c047c24 */ /* 0x001fc8000f8e02ff */
[C---:B------:R-:W-:Y:S02]  /*2600*/  IMAD R3, R79.reuse, UR7, R4 ;  /* 0x000000074f037c24 */ /* 0x040fe4000f8e0204 */
[----:B------:R-:W-:Y:S01]  /*2610*/  IMAD.WIDE.U32 R4, R79, UR6, R16 ;  /* 0x000000064f047c25 */ /* 0x000fe2000f8e0010 */
[----:B------:R0:W-:Y:S01]  /*2620*/  STS.128 [R78], R12 ;  /* 0x0000000c4e007388 */ /* 0x0001e20000000c00 */
[----:B------:R-:W-:-:S03]  /*2630*/  NOP ;  /* 0x0000000000007918 */ /* 0x000fc60000000000 */
[----:B------:R-:W3:Y:S01]  /*2640*/  LDS.128 R8, [R78] ;  /* 0x000000004e087984 */ /* 0x000ee20000000c00 */
        /* <DEDUP_REMOVED lines=11> */
[----:B---3--:R0:W-:Y:S01]  /*2700*/  STG.E.128 desc[UR12][R4.64], R8 ;  /* 0x0000000804007986 */ /* 0x0081e2000c101d0c */
[----:B------:R-:W-:Y:S05]  /*2710*/  @P4 BRA `(.L_x_10589) ;  /* 0xffffffe000a44947 */ /* 0x000fea000383ffff */
.L_x_10574:
        /* <DEDUP_REMOVED lines=14> */
[----:B-1----:R-:W1:Y:S01]  /*2800*/  SHFL.DOWN P0, R2, R3, 0x4, 0x1f ;  /* 0x08801f0003027f89 */ /* 0x002e620000000000 */
        /* <DEDUP_REMOVED lines=11> */
.L_x_10591:
[----:B------:R-:W-:Y:S05]  /*28c0*/  BSYNC B0 ;  /* 0x0000000000007941 */ /* 0x000fea0003800000 */
.L_x_10590:
        /* <DEDUP_REMOVED lines=29> */
.L_x_10593:
[----:B------:R-:W2:Y:S02]  /*2aa0*/  S2R R15, SR_TID.X ;  /* 0x00000000000f7919 */ /* 0x000ea40000002100 */
.L_x_10594:
[----:B------:R-:W-:Y:S05]  /*2ab0*/  BSYNC B0 ;  /* 0x0000000000007941 */ /* 0x000fea0003800000 */
.L_x_10592:
        /* <DEDUP_REMOVED lines=16> */
[----:B0--34-:R-:W-:Y:S01]  /*2bc0*/  IMAD.WIDE.U32 R4, R79, UR8, RZ ;  /* 0x000000084f047c25 */ /* 0x019fe2000f8e00ff */
[----:B------:R-:W-:Y:S01]  /*2bd0*/  IADD3 R23, R3, R23, RZ ;  /* 0x0000001703177210 */ /* 0x000fe20007ffe0ff */
[----:B------:R-:W-:-:S03]  /*2be0*/  ULDC.64 UR8, c[0x0][0x3c0] ;  /* 0x0000f00000087ab9 */ /* 0x000fc60000000a00 */
[----:B------:R-:W-:Y:S01]  /*2bf0*/  IADD3 R21, R5, R21, RZ ;  /* 0x0000001505157210 */ /* 0x000fe20007ffe0ff */
[----:B--2---:R-:W-:-:S03]  /*2c00*/  ULEA UR4, UR5, UR4, 0x18 ;  /* 0x0000000405047291 */ /* 0x004fc6000f8ec03f */
[----:B------:R-:W-:-:S09]  /*2c10*/  ULDC UR5, c[0x0][0x0] ;  /* 0x0000000000057ab9 */ /* 0x000fd20000000800 */
.L_x_10596:
        /* <DEDUP_REMOVED lines=26> */
.L_x_10595:
[----:B------:R-:W-:Y:S05]  /*2dc0*/  EXIT ;  /* 0x000000000000794d */ /* 0x000fea0003800000 */
.L_x_10597:
        /* <DEDUP_REMOVED lines=11> */
.L_x_11060:


//--------------------- .text._Z25selective_scan_bwd_kernelI32Selective_Scan_bwd_kernel_traitsILi32ELi4ELb1ELb0ELb1ELb0ELb1EffEEv12SSMParamsBwd --------------------------
	.section	.text._Z25selective_scan_bwd_kernelI32Selective_Scan_bwd_kernel_traitsILi32ELi4ELb1ELb0ELb1ELb0ELb1EffEEv12SSMParamsBwd,"ax",@progbits
	.align	128
        .global         _Z25selective_scan_bwd_kernelI32Selective_Scan_bwd_kernel_traitsILi32ELi4ELb1ELb0ELb1ELb0ELb1EffEEv12SSMParamsBwd
        .type           _Z25selective_scan_bwd_kernelI32Selective_Scan_bwd_kernel_traitsILi32ELi4ELb1ELb0ELb1ELb0ELb1EffEEv12SSMParamsBwd,@function
        .size           _Z25selective_scan_bwd_kernelI32Selective_Scan_bwd_kernel_traitsILi32ELi4ELb1ELb0ELb1ELb0ELb1EffEEv12SSMParamsBwd,(.L_x_11061 - _Z25selective_scan_bwd_kernelI32Selective_Scan_bwd_kernel_traitsILi32ELi4ELb1ELb0ELb1ELb0ELb1EffEEv12SSMParamsBwd)
        .other          _Z25selective_scan_bwd_kernelI32Selective_Scan_bwd_kernel_traitsILi32ELi4ELb1ELb0ELb1ELb0ELb1EffEEv12SSMParamsBwd,@"STO_CUDA_ENTRY STV_DEFAULT"
_Z25selective_scan_bwd_kernelI32Selective_Scan_bwd_kernel_traitsILi32ELi4ELb1ELb0ELb1ELb0ELb1EffEEv12SSMParamsBwd:
.text._Z25selective_scan_bwd_kernelI32Selective_Scan_bwd_kernel_traitsILi32ELi4ELb1ELb0ELb1ELb0ELb1EffEEv12SSMParamsBwd:
        /* <DEDUP_REMOVED lines=62> */
[----:B------:R-:W-:Y:S02]  /*03e0*/  IMAD R0, R64, R4, RZ ;  /* 0x0000000440007224 */ /* 0x000fe400078e02ff */
[----:B------:R-:W-:-:S02]  /*03f0*/  UIADD3 UR7, UR7, UR8, URZ ;  /* 0x0000000807077290 */ /* 0x000fc4000fffe03f */
[----:B------:R-:W-:Y:S01]  /*0400*/  @P0 IADD3 R20, R20, 0x1, RZ ;  /* 0x0000000114140810 */ /* 0x000fe20007ffe0ff */
[----:B------:R-:W-:Y:S01]  /*0410*/  IMAD R0, R63, R5, R0 ;  /* 0x000000053f007224 */ /* 0x000fe200078e0200 */
[----:B------:R-:W-:Y:S01]  /*0420*/  IADD3 R15, P0, R7, R2, RZ ;  /* 0x00000002070f7210 */ /* 0x000fe20007f1e0ff */
[-C--:B-1----:R-:W-:Y:S01]  /*0430*/  IMAD R2, R64, R12.reuse, RZ ;  /* 0x0000000c40027224 */ /* 0x082fe200078e02ff */
[----:B------:R-:W-:Y:S01]  /*0440*/  SHF.R.S32.HI R9, RZ, 0x1f, R7 ;  /* 0x0000001fff097819 */ /* 0x000fe20000011407 */
[----:B------:R-:W-:Y:S02]  /*0450*/  UIMAD UR9, UR15, UR10, URZ ;  /* 0x0000000a0f0972a4 */ /* 0x000fe4000f8e023f */
[----:B------:R-:W-:Y:S01]  /*0460*/  IMAD R6, R63, R13, R2 ;  /* 0x0000000d3f067224 */ /* 0x000fe200078e0202 */
[----:B------:R-:W-:Y:S01]  /*0470*/  IADD3.X R10, R9, R3, R0, P0, !PT ;  /* 0x00000003090a7210 */ /* 0x000fe200007fe400 */
[----:B------:R-:W-:Y:S01]  /*0480*/  IMAD.WIDE.U32 R2, R63, R12, UR6 ;  /* 0x000000063f027e25 */ /* 0x000fe2000f8e000c */
[----:B------:R-:W-:Y:S01]  /*0490*/  ULDC.64 UR6, c[0x0][0x310] ;  /* 0x0000c40000067ab9 */ /* 0x000fe20000000a00 */
[----:B------:R-:W-:Y:S01]  /*04a0*/  ISETP.NE.AND P1, PT, R8, RZ, PT ;  /* 0x000000ff0800720c */ /* 0x000fe20003f25270 */
[----:B------:R-:W-:Y:S01]  /*04b0*/  UIMAD.WIDE.U32 UR4, UR14, UR10, URZ ;  /* 0x0000000a0e0472a5 */ /* 0x000fe2000f8e003f */
[----:B------:R-:W-:Y:S01]  /*04c0*/  ISETP.NE.U32.AND P0, PT, RZ, UR6, PT ;  /* 0x00000006ff007c0c */ /* 0x000fe2000bf05070 */
[----:B------:R-:W-:-:S03]  /*04d0*/  UIMAD UR9, UR14, UR11, UR9 ;  /* 0x0000000b0e0972a4 */ /* 0x000fc6000f8e0209 */
[----:B------:R-:W-:Y:S01]  /*04e0*/  ISETP.NE.AND.EX P0, PT, RZ, UR7, PT, P0 ;  /* 0x00000007ff007c0c */ /* 0x000fe2000bf05300 */
[----:B------:R-:W-:Y:S01]  /*04f0*/  UIADD3 UR5, UR5, UR9, URZ ;  /* 0x0000000905057290 */ /* 0x000fe2000fffe03f */
[----:B------:R-:W-:Y:S02]  /*0500*/  @!P2 IADD3 R20, -R20, RZ, RZ ;  /* 0x000000ff1414a210 */ /* 0x000fe40007ffe1ff */
[----:B------:R-:W-:Y:S01]  /*0510*/  ULDC.64 UR8, c[0x0][0x260] ;  /* 0x0000980000087ab9 */ /* 0x000fe20000000a00 */
[-C--:B----4-:R-:W-:Y:S01]  /*0520*/  IMAD R0, R64, R16.reuse, RZ ;  /* 0x0000001040007224 */ /* 0x090fe200078e02ff */
[----:B------:R-:W-:Y:S01]  /*0530*/  UIMAD UR6, UR15, UR8, URZ ;  /* 0x000000080f0672a4 */ /* 0x000fe2000f8e023f */
[----:B------:R-:W-:Y:S01]  /*0540*/  IMAD.WIDE.U32 R4, R63, R16, UR4 ;  /* 0x000000043f047e25 */ /* 0x000fe2000f8e0010 */
[----:B------:R-:W-:Y:S01]  /*0550*/  @!P1 LOP3.LUT R20, RZ, R8, RZ, 0x33, !PT ;  /* 0x00000008ff149212 */ /* 0x000fe200078e33ff */
[----:B------:R-:W-:Y:S01]  /*0560*/  UIMAD.WIDE.U32 UR4, UR14, UR8, URZ ;  /* 0x000000080e0472a5 */ /* 0x000fe2000f8e003f */
[----:B------:R-:W-:Y:S01]  /*0570*/  IADD3 R13, P1, R7, R2, RZ ;  /* 0x00000002070d7210 */ /* 0x000fe20007f3e0ff */
[----:B------:R-:W-:Y:S01]  /*0580*/  IMAD R0, R63, R17, R0 ;  /* 0x000000113f007224 */ /* 0x000fe200078e0200 */
[----:B------:R-:W-:Y:S01]  /*0590*/  UIMAD UR6, UR14, UR9, UR6 ;  /* 0x000000090e0672a4 */ /* 0x000fe2000f8e0206 */
[----:B------:R-:W-:Y:S01]  /*05a0*/  IADD3 R11, P2, R7, R4, RZ ;  /* 0x00000004070b7210 */ /* 0x000fe20007f5e0ff */
[----:B------:R-:W1:Y:S01]  /*05b0*/  @P0 LDC R12, c[0x0][0x214] ;  /* 0x00008500ff0c0b82 */ /* 0x000e620000000800 */
[----:B------:R-:W-:Y:S01]  /*05c0*/  SHF.R.S32.HI R23, RZ, 0x1f, R20 ;  /* 0x0000001fff177819 */ /* 0x000fe20000011414 */
[----:B------:R-:W-:Y:S01]  /*05d0*/  UIADD3 UR5, UR5, UR6, URZ ;  /* 0x0000000605057290 */ /* 0x000fe2000fffe03f */
[----:B------:R-:W-:-:S02]  /*05e0*/  IADD3.X R6, R9, R3, R6, P1, !PT ;  /* 0x0000000309067210 */ /* 0x000fc40000ffe406 */
[----:B------:R-:W-:Y:S01]  /*05f0*/  IADD3.X R4, R9, R5, R0, P2, !PT ;  /* 0x0000000509047210 */ /* 0x000fe200017fe400 */
[-C--:B------:R-:W-:Y:S01]  /*0600*/  IMAD R0, R23, R18.reuse, RZ ;  /* 0x0000001217007224 */ /* 0x080fe200078e02ff */
[----:B------:R-:W-:Y:S01]  /*0610*/  ISETP.NE.U32.AND P1, PT, R28, RZ, PT ;  /* 0x000000ff1c00720c */ /* 0x000fe20003f25070 */
[----:B------:R-:W2:Y:S01]  /*0620*/  @P0 LDC R17, c[0x0][0x21c] ;  /* 0x00008700ff110b82 */ /* 0x000ea20000000800 */
[----:B0-----:R-:W-:Y:S01]  /*0630*/  ISETP.NE.U32.AND P2, PT, R30, RZ, PT ;  /* 0x000000ff1e00720c */ /* 0x001fe20003f45070 */
[C---:B------:R-:W-:Y:S01]  /*0640*/  IMAD R5, R20.reuse, R19, R0 ;  /* 0x0000001314057224 */ /* 0x040fe200078e0200 */
[----:B------:R-:W-:Y:S01]  /*0650*/  ISETP.NE.AND.EX P1, PT, R29, RZ, PT, P1 ;  /* 0x000000ff1d00720c */ /* 0x000fe20003f25310 */
[----:B------:R-:W-:Y:S01]  /*0660*/  IMAD.WIDE.U32 R2, R20, R18, UR4 ;  /* 0x0000000414027e25 */ /* 0x000fe2000f8e0012 */
[----:B------:R-:W-:Y:S02]  /*0670*/  ISETP.NE.AND.EX P2, PT, R31, RZ, PT, P2 ;  /* 0x000000ff1f00720c */ /* 0x000fe40003f45320 */
[----:B------:R-:W-:-:S02]  /*0680*/  CS2R R26, SRZ ;  /* 0x00000000001a7805 */ /* 0x000fc4000001ff00 */
[----:B------:R-:W-:Y:S01]  /*0690*/  CS2R R56, SRZ ;  /* 0x0000000000387805 */ /* 0x000fe2000001ff00 */
[----:B------:R-:W0:Y:S01]  /*06a0*/  LDC.64 R18, c[0x0][0x2e0] ;  /* 0x0000b800ff127b82 */ /* 0x000e220000000a00 */
[----:B------:R-:W-:-:S07]  /*06b0*/  ULDC.64 UR4, c[0x0][0x248] ;  /* 0x0000920000047ab9 */ /* 0x000fce0000000a00 */
[----:B------:R-:W4:Y:S01]  /*06c0*/  @P0 LDC.64 R24, c[0x0][0x310] ;  /* 0x0000c400ff180b82 */ /* 0x000f220000000a00 */
[C---:B------:R-:W-:Y:S01]  /*06d0*/  @P1 LEA R26, P3, R63.reuse, R28, 0x2 ;  /* 0x0000001c3f1a1211 */ /* 0x040fe200078610ff */
[----:B-1----:R-:W-:Y:S01]  /*06e0*/  @P0 IMAD R0, R12, UR14, R63 ;  /* 0x0000000e0c000c24 */ /* 0x002fe2000f8e023f */
[C---:B------:R-:W-:Y:S02]  /*06f0*/  @P2 LEA R56, P4, R63.reuse, R30, 0x2 ;  /* 0x0000001e3f382211 */ /* 0x040fe400078810ff */
[--C-:B------:R-:W-:Y:S02]  /*0700*/  @P1 LEA.HI.X R27, R63, R29, R64.reuse, 0x2, P3 ;  /* 0x0000001d3f1b1211 */ /* 0x100fe400018f1440 */
[----:B------:R-:W-:Y:S01]  /*0710*/  ISETP.GE.AND P1, PT, R21, 0x1, PT ;  /* 0x000000011500780c */ /* 0x000fe20003f26270 */
[----:B------:R-:W-:Y:S01]  /*0720*/  @P0 IMAD R0, R0, R21, RZ ;  /* 0x0000001500000224 */ /* 0x000fe200078e02ff */
[----:B------:R-:W-:Y:S02]  /*0730*/  @P2 LEA.HI.X R57, R63, R31, R64, 0x2, P4 ;  /* 0x0000001f3f392211 */ /* 0x000fe400020f1440 */
[----:B---3--:R-:W-:-:S02]  /*0740*/  LEA R16, P2, R15, R32, 0x2 ;  /* 0x000000200f107211 */ /* 0x008fc400078410ff */
[----:B------:R-:W-:Y:S02]  /*0750*/  IADD3 R7, P5, R7, R2, RZ ;  /* 0x0000000207077210 */ /* 0x000fe40007fbe0ff */
[----:B------:R-:W-:Y:S01]  /*0760*/  IADD3 R8, R3, R5, RZ ;  /* 0x0000000503087210 */ /* 0x000fe20007ffe0ff */
[----:B--2---:R-:W-:Y:S01]  /*0770*/  @P0 IMAD R3, R0, R17, RZ ;  /* 0x0000001100030224 */ /* 0x004fe200078e02ff */
[----:B------:R-:W-:Y:S01]  /*0780*/  LEA.HI.X R15, R15, R33, R10, 0x2, P2 ;  /* 0x000000210f0f7211 */ /* 0x000fe200010f140a */
[----:B------:R-:W-:Y:S01]  /*0790*/  IMAD R0, R64, UR4, RZ ;  /* 0x0000000440007c24 */ /* 0x000fe2000f8e02ff */
[----:B------:R-:W-:Y:S02]  /*07a0*/  IADD3.X R8, R9, R8, RZ, P5, !PT ;  /* 0x0000000809087210 */ /* 0x000fe40002ffe4ff */
[----:B0-----:R-:W-:Y:S01]  /*07b0*/  LEA R10, P2, R7, R18, 0x2 ;  /* 0x00000012070a7211 */ /* 0x001fe200078410ff */
[----:B------:R-:W-:Y:S01]  /*07c0*/  IMAD R9, R63, UR5, R0 ;  /* 0x000000053f097c24 */ /* 0x000fe2000f8e0200 */
[----:B------:R-:W-:-:S02]  /*07d0*/  LEA R14, P3, R13, R34, 0x2 ;  /* 0x000000220d0e7211 */ /* 0x000fc400078610ff */
[----:B------:R-:W-:Y:S02]  /*07e0*/  LEA R12, P4, R11, R36, 0x2 ;  /* 0x000000240b0c7211 */ /* 0x000fe400078810ff */
[----:B------:R-:W-:Y:S01]  /*07f0*/  LEA.HI.X R8, R7, R19, R8, 0x2, P2 ;  /* 0x0000001307087211 */ /* 0x000fe200010f1408 */
[----:B------:R-:W-:Y:S01]  /*0800*/  HFMA2.MMA R19, -RZ, RZ, 0, 0 ;  /* 0x00000000ff137435 */ /* 0x000fe200000001ff */
[----:B----4-:R-:W-:Y:S01]  /*0810*/  @P0 IMAD.WIDE R24, R3, 0x8, R24 ;  /* 0x0000000803180825 */ /* 0x010fe200078e0218 */
[----:B------:R-:W-:Y:S02]  /*0820*/  LEA.HI.X R13, R13, R35, R6, 0x2, P3 ;  /* 0x000000230d0d7211 */ /* 0x000fe400018f1406 */
[----:B------:R-:W-:Y:S02]  /*0830*/  @!P0 CS2R R24, SRZ ;  /* 0x0000000000188805 */ /* 0x000fe4000001ff00 */
[----:B------:R-:W-:Y:S02]  /*0840*/  LEA.HI.X R11, R11, R37, R4, 0x2, P4 ;  /* 0x000000250b0b7211 */ /* 0x000fe400020f1404 */
[----:B------:R-:W-:Y:S01]  /*0850*/  MOV R21, RZ ;  /* 0x000000ff00157202 */ /* 0x000fe20000000f00 */
[----:B------:R-:W-:Y:S06]  /*0860*/  @!P1 BRA `(.L_x_10598) ;  /* 0x0000002400a49947 */ /* 0x000fec0003800000 */
[----:B------:R-:W0:Y:S01]  /*0870*/  S2UR UR5, SR_CgaCtaId ;  /* 0x00000000000579c3 */ /* 0x000e220000008800 */
[----:B------:R-:W1:Y:S01]  /*0880*/  S2R R17, SR_TID.X ;  /* 0x0000000000117919 */ /* 0x000e620000002100 */
[----:B------:R-:W-:Y:S01]  /*0890*/  IMAD.WIDE.U32 R58, R63, UR4, RZ ;  /* 0x000000043f3a7c25 */ /* 0x000fe2000f8e00ff */
[----:B------:R-:W-:Y:S01]  /*08a0*/  UMOV UR4, 0x400 ;  /* 0x0000040000047882 */ /* 0x000fe20000000000 */
[----:B------:R-:W-:Y:S01]  /*08b0*/  ULDC UR6, c[0x0][0x224] ;  /* 0x0000890000067ab9 */ /* 0x000fe20000000800 */
[----:B------:R-:W2:Y:S01]  /*08c0*/  S2R R18, SR_LANEID ;  /* 0x0000000000127919 */ /* 0x000ea20000000000 */
[----:B------:R-:W-:Y:S02]  /*08d0*/  MOV R19, RZ ;  /* 0x000000ff00137202 */ /* 0x000fe40000000f00 */
[----:B------:R-:W-:Y:S02]  /*08e0*/  MOV R21, RZ ;  /* 0x000000ff00157202 */ /* 0x000fe40000000f00 */
[----:B------:R-:W-:-:S02]  /*08f0*/  IADD3 R9, R59, R9, RZ ;  /* 0x000000093b097210 */ /* 0x000fc40007ffe0ff */
        /* <DEDUP_REMOVED lines=8> */
.L_x_10614:
[----:B------:R-:W-:Y:S01]  /*0980*/  BAR.SYNC.DEFER_BLOCKING 0x0 ;  /* 0x0000000000007b1d */ /* 0x000fe20000010000 */
[C---:B------:R-:W-:Y:S02]  /*0990*/  SHF.L.U32 R67, R17.reuse, 0x4, RZ ;  /* 0x0000000411437819 */ /* 0x040fe400000006ff */
[----:B------:R-:W-:Y:S02]  /*09a0*/  SHF.L.U64.HI R66, R17, 0x4, R4 ;  /* 0x0000000411427819 */ /* 0x000fe40000010204 */
[----:B--2---:R-:W-:-:S03]  /*09b0*/  IADD3 R36, P0, R16, R67, RZ ;  /* 0x0000004310247210 */ /* 0x004fc60007f1e0ff */
[----:B0-----:R-:W0:Y:S01]  /*09c0*/  LDC R60, c[0x0][0x224] ;  /* 0x00008900ff3c7b82 */ /* 0x001e220000000800 */
[----:B------:R-:W-:Y:S01]  /*09d0*/  LEA R65, R18, R7, 0x4 ;  /* 0x0000000712417211 */ /* 0x000fe200078e20ff */
[----:B------:R-:W-:Y:S01]  /*09e0*/  ULDC.64 UR6, c[0x0][0x2a8] ;  /* 0x0000aa0000067ab9 */ /* 0x000fe20000000a00 */
[----:B------:R-:W-:-:S05]  /*09f0*/  IADD3.X R37, R15, R66, RZ, P0, !PT ;  /* 0x000000420f257210 */ /* 0x000fca00007fe4ff */
[----:B-1----:R-:W1:Y:S08]  /*0a00*/  LDC.64 R48, c[0x0][0x318] ;  /* 0x0000c600ff307b82 */ /* 0x002e700000000a00 */
[----:B------:R-:W2:Y:S01]  /*0a10*/  LDC.64 R50, c[0x0][0x2b0] ;  /* 0x0000ac00ff327b82 */ /* 0x000ea20000000a00 */
[----:B------:R-:W3:Y:S01]  /*0a20*/  LDG.E.128 R36, desc[UR12][R36.64] ;  /* 0x0000000c24247981 */ /* 0x000ee2000c1e1d00 */
[----:B------:R-:W-:-:S04]  /*0a30*/  IADD3 R32, P0, R14, R67, RZ ;  /* 0x000000430e207210 */ /* 0x000fc80007f1e0ff */
[----:B------:R-:W-:Y:S02]  /*0a40*/  IADD3.X R33, R13, R66, RZ, P0, !PT ;  /* 0x000000420d217210 */ /* 0x000fe400007fe4ff */
[----:B------:R-:W4:Y:S08]  /*0a50*/  LDC.64 R52, c[0x0][0x308] ;  /* 0x0000c200ff347b82 */ /* 0x000f300000000a00 */
[----:B------:R-:W4:Y:S08]  /*0a60*/  LDC.64 R76, c[0x0][0x398] ;  /* 0x0000e600ff4c7b82 */ /* 0x000f300000000a00 */
[----:B------:R-:W4:Y:S01]  /*0a70*/  LDC.64 R78, c[0x0][0x3e8] ;  /* 0x0000fa00ff4e7b82 */ /* 0x000f220000000a00 */
[----:B---3--:R3:W-:Y:S01]  /*0a80*/  STS.128 [R65], R36 ;  /* 0x0000002441007388 */ /* 0x0087e20000000c00 */
[----:B------:R-:W-:-:S03]  /*0a90*/  NOP ;  /* 0x0000000000007918 */ /* 0x000fc60000000000 */
[----:B------:R-:W-:Y:S03]  /*0aa0*/  LDS.128 R28, [R65] ;  /* 0x00000000411c7984 */ /* 0x000fe60000000c00 */
[----:B------:R-:W-:Y:S01]  /*0ab0*/  BAR.SYNC.DEFER_BLOCKING 0x0 ;  /* 0x0000000000007b1d */ /* 0x000fe20000010000 */
[----:B------:R-:W-:-:S07]  /*0ac0*/  IADD3 R44, P0, R12, R67, RZ ;  /* 0x000000430c2c7210 */ /* 0x000fce0007f1e0ff */
[----:B---3--:R-:W3:Y:S01]  /*0ad0*/  LDC.64 R38, c[0x0][0x2a0] ;  /* 0x0000a800ff267b82 */ /* 0x008ee20000000a00 */
[----:B------:R-:W2:Y:S01]  /*0ae0*/  LDG.E.128 R32, desc[UR12][R32.64] ;  /* 0x0000000c20207981 */ /* 0x000ea2000c1e1d00 */
[----:B------:R-:W-:Y:S02]  /*0af0*/  IADD3.X R45, R11, R66, RZ, P0, !PT ;  /* 0x000000420b2d7210 */ /* 0x000fe400007fe4ff */
[----:B0-----:R-:W-:Y:S01]  /*0b00*/  LEA R60, R60, UR4, 0x7 ;  /* 0x000000043c3c7c11 */ /* 0x001fe2000f8e38ff */
[----:B--2---:R3:W-:Y:S01]  /*0b10*/  STS.128 [R65], R32 ;  /* 0x0000002041007388 */ /* 0x0047e20000000c00 */
[----:B------:R-:W-:-:S03]  /*0b20*/  NOP ;  /* 0x0000000000007918 */ /* 0x000fc60000000000 */
[----:B------:R-:W-:Y:S01]  /*0b30*/  LDS.128 R40, [R65] ;  /* 0x0000000041287984 */ /* 0x000fe20000000c00 */
[----:B------:R-:W-:Y:S06]  /*0b40*/  BAR.SYNC.DEFER_BLOCKING 0x0 ;  /* 0x0000000000007b1d */ /* 0x000fec0000010000 */
[----:B------:R-:W2:Y:S01]  /*0b50*/  LDG.E.128 R44, desc[UR12][R44.64] ;  /* 0x0000000c2c2c7981 */ /* 0x000ea2000c1e1d00 */
[----:B------:R-:W-:Y:S01]  /*0b60*/  SHF.R.S32.HI R61, RZ, 0x1f, R60 ;  /* 0x0000001fff3d7819 */ /* 0x000fe2000001143c */
[----:B------:R-:W-:Y:S02]  /*0b70*/  IMAD R36, R64, UR6, RZ ;  /* 0x0000000640247c24 */ /* 0x000fe4000f8e02ff */
[----:B---3--:R-:W-:-:S02]  /*0b80*/  IMAD R34, R38, UR15, RZ ;  /* 0x0000000f26227c24 */ /* 0x008fc4000f8e02ff */
        /* <DEDUP_REMOVED lines=11> */
[----:B--2---:R0:W-:Y:S01]  /*0c40*/  STS.128 [R65], R44 ;  /* 0x0000002c41007388 */ /* 0x0041e20000000c00 */
[----:B------:R-:W-:-:S03]  /*0c50*/  NOP ;  /* 0x0000000000007918 */ /* 0x000fc60000000000 */
[----:B------:R-:W-:Y:S01]  /*0c60*/  LDS.128 R32, [R65] ;  /* 0x0000000041207984 */ /* 0x000fe20000000c00 */
[----:B------:R-:W-:Y:S06]  /*0c70*/  BAR.SYNC.DEFER_BLOCKING 0x0 ;  /* 0x0000000000007b1d */ /* 0x000fec0000010000 */
[----:B------:R-:W2:Y:S01]  /*0c80*/  LDG.E.128 R36, desc[UR12][R36.64+-0x200] ;  /* 0xfffe000c24247981 */ /* 0x000ea2000c1e1d00 */
[----:B------:R-:W-:Y:S02]  /*0c90*/  IMAD R48, R64, UR6, RZ ;  /* 0x0000000640307c24 */ /* 0x000fe4000f8e02ff */
[----:B0-----:R-:W-:-:S02]  /*0ca0*/  IMAD R44, R50, UR15, RZ ;  /* 0x0000000f322c7c24 */ /* 0x001fc4000f8e02ff */
[C---:B------:R-:W-:Y:S02]  /*0cb0*/  IMAD R3, R63.reuse, UR7, R48 ;  /* 0x000000073f037c24 */ /* 0x040fe4000f8e0230 */
[----:B------:R-:W-:Y:S01]  /*0cc0*/  IMAD.WIDE.U32 R48, R63, UR6, R60 ;  /* 0x000000063f307c25 */ /* 0x000fe2000f8e003c */
[----:B------:R-:W-:-:S04]  /*0cd0*/  ULDC.64 UR6, c[0x0][0x3a0] ;  /* 0x0000e80000067ab9 */ /* 0x000fc80000000a00 */
[----:B------:R-:W-:Y:S01]  /*0ce0*/  IADD3 R49, R49, R3, RZ ;  /* 0x0000000331317210 */ /* 0x000fe20007ffe0ff */
[----:B------:R-:W-:Y:S02]  /*0cf0*/  IMAD R3, R51, UR14, R44 ;  /* 0x0000000e33037c24 */ /* 0x000fe4000f8e022c */
[----:B------:R-:W-:-:S05]  /*0d00*/  IMAD.WIDE.U32 R44, R50, UR14, R48 ;  /* 0x0000000e322c7c25 */ /* 0x000fca000f8e0030 */
[----:B------:R-:W-:Y:S02]  /*0d10*/  IADD3 R45, R45, R3, RZ ;  /* 0x000000032d2d7210 */ /* 0x000fe40007ffe0ff */
[----:B----4-:R-:W-:-:S04]  /*0d20*/  LEA R48, P0, R44, R52, 0x2 ;  /* 0x000000342c307211 */ /* 0x010fc800078010ff */
        /* <DEDUP_REMOVED lines=8> */
[----:B------:R-:W-:Y:S02]  /*0db0*/  IMAD R74, R76, UR15, RZ ;  /* 0x0000000f4c4a7c24 */ /* 0x000fe4000f8e02ff */
[----:B0-----:R-:W-:Y:S01]  /*0dc0*/  FMUL.FTZ R53, R45, -1.4426950216293334961 ;  /* 0xbfb8aa3b2d357820 */ /* 0x001fe20000410000 */
[----:B------:R-:W-:Y:S01]  /*0dd0*/  FMUL.FTZ R55, R46, -1.4426950216293334961 ;  /* 0xbfb8aa3b2e377820 */ /* 0x000fe20000410000 */
[----:B------:R-:W-:Y:S01]  /*0de0*/  FMUL.FTZ R68, R47, -1.4426950216293334961 ;  /* 0xbfb8aa3b2f447820 */ /* 0x000fe20000410000 */
[----:B------:R-:W-:-:S03]  /*0df0*/  FMUL.FTZ R3, R44, -1.4426950216293334961 ;  /* 0xbfb8aa3b2c037820 */ /* 0x000fc60000410000 */
[----:B------:R-:W0:Y:S08]  /*0e00*/  MUFU.EX2 R53, R53 ;  /* 0x0000003500357308 */ /* 0x000e300000000800 */
[----:B------:R-:W1:Y:S08]  /*0e10*/  MUFU.EX2 R55, R55 ;  /* 0x0000003700377308 */ /* 0x000e700000000800 */
[----:B------:R-:W3:Y:S01]  /*0e20*/  MUFU.EX2 R68, R68 ;  /* 0x0000004400447308 */ /* 0x000ee20000000800 */
[----:B0-----:R-:W-:-:S07]  /*0e30*/  FADD.FTZ R54, R53, 1 ;  /* 0x3f80000035367421 */ /* 0x001fce0000010000 */
[----:B------:R-:W0:Y:S01]  /*0e40*/  MUFU.EX2 R3, R3 ;  /* 0x0000000300037308 */ /* 0x000e220000000800 */
[----:B-1----:R-:W-:-:S07]  /*0e50*/  FADD.FTZ R53, R55, 1 ;  /* 0x3f80000037357421 */ /* 0x002fce0000010000 */
[----:B------:R-:W-:Y:S01]  /*0e60*/  MUFU.RCP R73, R53 ;  /* 0x0000003500497308 */ /* 0x000fe20000001000 */
[----:B---3--:R-:W-:Y:S01]  /*0e70*/  FADD.FTZ R55, R68, 1 ;  /* 0x3f80000044377421 */ /* 0x008fe20000010000 */
[----:B------:R-:W-:-:S06]  /*0e80*/  IMAD R68, R64, UR6, RZ ;  /* 0x0000000640447c24 */ /* 0x000fcc000f8e02ff */
[----:B------:R-:W1:Y:S01]  /*0e90*/  MUFU.RCP R72, R55 ;  /* 0x0000003700487308 */ /* 0x000e620000001000 */
[----:B0-----:R-:W-:-:S07]  /*0ea0*/  FADD.FTZ R52, R3, 1 ;  /* 0x3f80000003347421 */ /* 0x001fce0000010000 */
[----:B------:R-:W-:Y:S08]  /*0eb0*/  MUFU.RCP R70, R54 ;  /* 0x0000003600467308 */ /* 0x000ff00000001000 */
[----:B------:R1:W0:Y:S02]  /*0ec0*/  MUFU.RCP R71, R52 ;  /* 0x0000003400477308 */ /* 0x0002240000001000 */
[----:B-1----:R-:W-:-:S04]  /*0ed0*/  FADD.FTZ R52, -R72, 1 ;  /* 0x3f80000048347421 */ /* 0x002fc80000010100 */
[----:B------:R-:W-:Y:S01]  /*0ee0*/  FFMA.FTZ R54, R47, R52, 1 ;  /* 0x3f8000002f367423 */ /* 0x000fe20000010034 */
[----:B0-----:R-:W-:-:S04]  /*0ef0*/  FADD.FTZ R3, -R71, 1 ;  /* 0x3f80000047037421 */ /* 0x001fc80000010100 */
[----:B------:R-:W-:Y:S01]  /*0f00*/  FFMA.FTZ R3, R44, R3, 1 ;  /* 0x3f8000002c037423 */ /* 0x000fe20000010003 */
[----:B--2---:R0:W-:Y:S01]  /*0f10*/  STS.128 [R65], R48 ;  /* 0x0000003041007388 */ /* 0x0041e20000000c00 */
[----:B------:R-:W-:-:S03]  /*0f20*/  NOP ;  /* 0x0000000000007918 */ /* 0x000fc60000000000 */
[----:B------:R-:W1:Y:S01]  /*0f30*/  LDS.128 R36, [R65] ;  /* 0x0000000041247984 */ /* 0x000e620000000c00 */
[----:B0-----:R-:W-:Y:S01]  /*0f40*/  FADD.FTZ R49, -R73, 1 ;  /* 0x3f80000049317421 */ /* 0x001fe20000010100 */
[----:B------:R-:W-:-:S03]  /*0f50*/  FADD.FTZ R48, -R70, 1 ;  /* 0x3f80000046307421 */ /* 0x000fc60000010100 */
        /* <DEDUP_REMOVED lines=15> */
[----:B------:R-:W-:-:S02]  /*1050*/  IMAD R3, R63, UR7, R68 ;  /* 0x000000073f037c24 */ /* 0x000fc4000f8e0244 */
[----:B------:R-:W-:Y:S01]  /*1060*/  FMUL.FTZ R70, R45, R70 ;  /* 0x000000462d467220 */ /* 0x000fe20000410000 */
[----:B------:R-:W-:-:S04]  /*1070*/  IMAD.WIDE.U32 R68, R63, UR6, R60 ;  /* 0x000000063f447c25 */ /* 0x000fc8000f8e003c */
[----:B------:R-:W-:Y:S01]  /*1080*/  FMUL.FTZ R73, R46, R73 ;  /* 0x000000492e497220 */ /* 0x000fe20000410000 */
[----:B------:R-:W-:Y:S01]  /*1090*/  FMUL.FTZ R72, R47, R72 ;  /* 0x000000482f487220 */ /* 0x000fe20000410000 */
[----:B------:R-:W-:Y:S01]  /*10a0*/  ULDC.64 UR6, c[0x0][0x320] ;  /* 0x0000c80000067ab9 */ /* 0x000fe20000000a00 */
[----:B------:R-:W-:Y:S01]  /*10b0*/  IADD3 R69, R69, R3, RZ ;  /* 0x0000000345457210 */ /* 0x000fe20007ffe0ff */
[----:B------:R-:W-:Y:S01]  /*10c0*/  IMAD R3, R77, UR14, R74 ;  /* 0x0000000e4d037c24 */ /* 0x000fe2000f8e024a */
[----:B------:R-:W-:Y:S01]  /*10d0*/  ISETP.NE.U32.AND P0, PT, RZ, UR6, PT ;  /* 0x00000006ff007c0c */ /* 0x000fe2000bf05070 */
[----:B------:R-:W0:Y:S03]  /*10e0*/  LDC R74, c[0x0][0x21c] ;  /* 0x00008700ff4a7b82 */ /* 0x000e260000000800 */
[----:B------:R-:W-:Y:S01]  /*10f0*/  ISETP.NE.AND.EX P0, PT, RZ, UR7, PT, P0 ;  /* 0x00000007ff007c0c */ /* 0x000fe2000bf05300 */
[----:B------:R1:W-:Y:S01]  /*1100*/  STS.128 [R65], R48 ;  /* 0x0000003041007388 */ /* 0x0003e20000000c00 */
[----:B------:R-:W-:-:S03]  /*1110*/  NOP ;  /* 0x0000000000007918 */ /* 0x000fc60000000000 */
[----:B------:R-:W2:Y:S01]  /*1120*/  LDS.128 R52, [R65] ;  /* 0x0000000041347984 */ /* 0x000ea20000000c00 */
[----:B-1----:R-:W-:-:S04]  /*1130*/  IMAD.WIDE.U32 R48, R76, UR14, R68 ;  /* 0x0000000e4c307c25 */ /* 0x002fc8000f8e0044 */
[--C-:B-----5:R-:W-:Y:S01]  /*1140*/  FADD.FTZ R51, R42, R22.reuse ;  /* 0x000000162a337221 */ /* 0x120fe20000010000 */
[--C-:B------:R-:W-:Y:S01]  /*1150*/  FADD.FTZ R50, R43, R22.reuse ;  /* 0x000000162b327221 */ /* 0x100fe20000010000 */
[----:B------:R-:W-:Y:S01]  /*1160*/  IADD3 R3, R49, R3, RZ ;  /* 0x0000000331037210 */ /* 0x000fe20007ffe0ff */
[----:B------:R-:W-:Y:S01]  /*1170*/  FADD.FTZ R49, R40, R22 ;  /* 0x0000001628317221 */ /* 0x000fe20000010000 */
[----:B------:R-:W-:-:S04]  /*1180*/  LEA R68, P1, R48, R78, 0x2 ;  /* 0x0000004e30447211 */ /* 0x000fc800078210ff */
[----:B------:R-:W-:Y:S01]  /*1190*/  LEA.HI.X R3, R48, R79, R3, 0x2, P1 ;  /* 0x0000004f30037211 */ /* 0x000fe200008f1403 */
[----:B------:R-:W-:Y:S01]  /*11a0*/  FADD.FTZ R48, R41, R22 ;  /* 0x0000001629307221 */ /* 0x000fe20000010000 */
[----:B------:R-:W-:-:S04]  /*11b0*/  IADD3 R68, P1, R68, R67, RZ ;  /* 0x0000004344447210 */ /* 0x000fc80007f3e0ff */
[----:B------:R-:W-:Y:S01]  /*11c0*/  IADD3.X R69, R3, R66, RZ, P1, !PT ;  /* 0x0000004203457210 */ /* 0x000fe20000ffe4ff */
[----:B------:R-:W-:-:S04]  /*11d0*/  FMUL.FTZ R3, R44, R71 ;  /* 0x000000472c037220 */ /* 0x000fc80000410000 */
[----:B--2---:R1:W-:Y:S01]  /*11e0*/  STG.E.128 desc[UR12][R68.64+-0x200], R52 ;  /* 0xfffe003444007986 */ /* 0x0043e2000c101d0c */
[----:B0-----:R-:W-:Y:S05]  /*11f0*/  @!P0 BRA `(.L_x_10599) ;  /* 0x00000000005c8947 */ /* 0x001fea0003800000 */
[----:B------:R-:W-:Y:S01]  /*1200*/  BAR.SYNC.DEFER_BLOCKING 0x0 ;  /* 0x0000000000007b1d */ /* 0x000fe20000010000 */
[----:B------:R-:W-:Y:S01]  /*1210*/  FMUL.FTZ R36, R3, R36 ;  /* 0x0000002403247220 */ /* 0x000fe20000410000 */
[----:B------:R-:W-:Y:S01]  /*1220*/  FMUL.FTZ R37, R37, R70 ;  /* 0x0000004625257220 */ /* 0x000fe20000410000 */
[----:B------:R-:W-:Y:S01]  /*1230*/  FMUL.FTZ R38, R38, R73 ;  /* 0x0000004926267220 */ /* 0x000fe20000410000 */
[----:B------:R-:W-:-:S04]  /*1240*/  FMUL.FTZ R39, R39, R72 ;  /* 0x0000004827277220 */ /* 0x000fc80000410000 */
[----:B-1----:R-:W0:Y:S01]  /*1250*/  LDC.64 R52, c[0x0][0x2c0] ;  /* 0x0000b000ff347b82 */ /* 0x002e220000000a00 */
[----:B------:R-:W-:Y:S02]  /*1260*/  ULDC.64 UR8, c[0x0][0x2c8] ;  /* 0x0000b20000087ab9 */ /* 0x000fe40000000a00 */
[----:B------:R-:W-:Y:S02]  /*1270*/  IMAD R46, R64, UR8, RZ ;  /* 0x00000008402e7c24 */ /* 0x000fe4000f8e02ff */
[----:B------:R-:W-:-:S04]  /*1280*/  IMAD.WIDE.U32 R44, R63, UR8, R60 ;  /* 0x000000083f2c7c25 */ /* 0x000fc8000f8e003c */
[----:B------:R-:W-:-:S05]  /*1290*/  IMAD R47, R63, UR9, R46 ;  /* 0x000000093f2f7c24 */ /* 0x000fca000f8e022e */
[----:B------:R-:W-:Y:S01]  /*12a0*/  IADD3 R45, R45, R47, RZ ;  /* 0x0000002f2d2d7210 */ /* 0x000fe20007ffe0ff */
[----:B------:R1:W-:Y:S01]  /*12b0*/  STS.128 [R65], R36 ;  /* 0x0000002441007388 */ /* 0x0003e20000000c00 */
[----:B------:R-:W-:-:S03]  /*12c0*/  NOP ;  /* 0x0000000000007918 */ /* 0x000fc60000000000 */
[----:B------:R-:W2:Y:S01]  /*12d0*/  LDS.128 R40, [R65] ;  /* 0x0000000041287984 */ /* 0x000ea20000000c00 */
[----:B0-----:R-:W-:-:S04]  /*12e0*/  IMAD R46, R52, UR15, RZ ;  /* 0x0000000f342e7c24 */ /* 0x001fc8000f8e02ff */
[----:B------:R-:W-:Y:S02]  /*12f0*/  IMAD R47, R53, UR14, R46 ;  /* 0x0000000e352f7c24 */ /* 0x000fe4000f8e022e */
[----:B-1----:R-:W-:-:S05]  /*1300*/  IMAD.WIDE.U32 R36, R52, UR14, R44 ;  /* 0x0000000e34247c25 */ /* 0x002fca000f8e002c */
[----:B------:R-:W-:Y:S02]  /*1310*/  IADD3 R37, R37, R47, RZ ;  /* 0x0000002f25257210 */ /* 0x000fe40007ffe0ff */
[----:B------:R-:W-:-:S04]  /*1320*/  LEA R38, P0, R36, UR6, 0x2 ;  /* 0x0000000624267c11 */ /* 0x000fc8000f8010ff */
[----:B------:R-:W-:Y:S02]  /*1330*/  LEA.HI.X R37, R36, UR7, R37, 0x2, P0 ;  /* 0x0000000724257c11 */ /* 0x000fe400080f1425 */
[----:B------:R-:W-:-:S04]  /*1340*/  LEA R36, P0, R17, R38, 0x4 ;  /* 0x0000002611247211 */ /* 0x000fc800078020ff */
[----:B------:R-:W-:-:S05]  /*1350*/  LEA.HI.X R37, R17, R37, R4, 0x4, P0 ;  /* 0x0000002511257211 */ /* 0x000fca00000f2404 */
[----:B--2---:R0:W-:Y:S04]  /*1360*/  STG.E.128 desc[UR12][R36.64+-0x200], R40 ;  /* 0xfffe002824007986 */ /* 0x0041e8000c101d0c */
.L_x_10599:
[----:B------:R-:W-:Y:S01]  /*1370*/  FMUL.FTZ R3, R32, R3 ;  /* 0x0000000320037220 */ /* 0x000fe20000410000 */
[----:B------:R-:W-:Y:S01]  /*1380*/  BAR.SYNC.DEFER_BLOCKING 0x0 ;  /* 0x0000000000007b1d */ /* 0x000fe20000010000 */
[----:B------:R-:W-:Y:S01]  /*1390*/  ISETP.GE.AND P0, PT, R74, 0x1, PT ;  /* 0x000000014a00780c */ /* 0x000fe20003f06270 */
[----:B-1----:R-:W-:Y:S01]  /*13a0*/  FMUL.FTZ R53, R34, R73 ;  /* 0x0000004922357220 */ /* 0x002fe20000410000 */
[----:B------:R-:W-:Y:S01]  /*13b0*/  FMUL.FTZ R52, R33, R70 ;  /* 0x0000004621347220 */ /* 0x000fe20000410000 */
[----:B------:R-:W-:Y:S01]  /*13c0*/  FFMA.FTZ R34, R28, R3, R21 ;  /* 0x000000031c227223 */ /* 0x000fe20000010015 */
[----:B------:R-:W-:Y:S01]  /*13d0*/  FMUL.FTZ R54, R35, R72 ;  /* 0x0000004823367220 */ /* 0x000fe20000410000 */
[----:B------:R-:W-:Y:S01]  /*13e0*/  CS2R R32, SRZ ;  /* 0x0000000000207805 */ /* 0x000fe2000001ff00 */
[----:B0-----:R-:W-:Y:S01]  /*13f0*/  FMUL.FTZ R36, R3, R62 ;  /* 0x0000003e03247220 */ /* 0x001fe20000410000 */
[----:B------:R-:W-:Y:S01]  /*1400*/  FFMA.FTZ R21, R29, R52, R34 ;  /* 0x000000341d157223 */ /* 0x000fe20000010022 */
[----:B------:R-:W-:Y:S01]  /*1410*/  CS2R R34, SRZ ;  /* 0x0000000000227805 */ /* 0x000fe2000001ff00 */
        /* <DEDUP_REMOVED lines=13> */
[----:B------:R-:W-:Y:S01]  /*14f0*/  HFMA2.MMA R94, -RZ, RZ, 0, 0 ;  /* 0x00000000ff5e7435 */ /* 0x000fe200000001ff */
[----:B------:R-:W1:Y:S01]  /*1500*/  LDC R89, c[0x0][0x224] ;  /* 0x00008900ff597b82 */ /* 0x000e620000000800 */
[----:B------:R-:W-:Y:S01]  /*1510*/  IMAD R45, R20, UR7, R45 ;  /* 0x00000007142d7c24 */ /* 0x000fe2000f8e022d */
[----:B------:R-:W-:Y:S01]  /*1520*/  ISETP.NE.AND P2, PT, R17, 0x1f, PT ;  /* 0x0000001f1100780c */ /* 0x000fe20003f45270 */
[----:B------:R-:W-:-:S04]  /*1530*/  IMAD.WIDE.U32 R68, R63, UR8, RZ ;  /* 0x000000083f447c25 */ /* 0x000fc8000f8e00ff */
[----:B------:R-:W-:Y:S01]  /*1540*/  FMUL.FTZ R84, R28, R49 ;  /* 0x000000311c547220 */ /* 0x000fe20000410000 */
[----:B------:R-:W-:Y:S01]  /*1550*/  FMUL.FTZ R85, R29, R48 ;  /* 0x000000301d557220 */ /* 0x000fe20000410000 */
[----:B------:R-:W-:Y:S01]  /*1560*/  FMUL.FTZ R88, R30, R51 ;  /* 0x000000331e587220 */ /* 0x000fe20000410000 */
[----:B------:R-:W-:Y:S01]  /*1570*/  FMUL.FTZ R93, R31, R50 ;  /* 0x000000321f5d7220 */ /* 0x000fe20000410000 */
[----:B------:R-:W2:Y:S01]  /*1580*/  LDC R92, c[0x0][0x218] ;  /* 0x00008600ff5c7b82 */ /* 0x000ea20000000800 */
[----:B------:R-:W-:Y:S01]  /*1590*/  IADD3 R95, R17, 0x200, RZ ;  /* 0x00000200115f7810 */ /* 0x000fe20007ffe0ff */
        /* <DEDUP_REMOVED lines=11> */
[----:B------:R-:W-:Y:S02]  /*1650*/  LEA.HI R32, R55, R55, RZ, 0x1 ;  /* 0x0000003737207211 */ /* 0x000fe400078f08ff */
[----:B------:R-:W3:Y:S02]  /*1660*/  LDC.64 R74, c[0x0][0x2d8] ;  /* 0x0000b600ff4a7b82 */ /* 0x000ee40000000a00 */
[----:B------:R-:W-:Y:S02]  /*1670*/  IADD3 R41, R41, R43, RZ ;  /* 0x0000002b29297210 */ /* 0x000fe40007ffe0ff */
[----:B------:R-:W-:Y:S01]  /*1680*/  LOP3.LUT R32, R32, 0xfffffe, RZ, 0xc0, !PT ;  /* 0x00fffffe20207812 */ /* 0x000fe200078ec0ff */
[----:B------:R-:W-:-:S03]  /*1690*/  IMAD.WIDE.U32 R40, R20, UR6, R40 ;  /* 0x0000000614287c25 */ /* 0x000fc6000f8e0028 */
[----:B------:R-:W4:Y:S01]  /*16a0*/  LDC.64 R76, c[0x0][0x2d0] ;  /* 0x0000b400ff4c7b82 */ /* 0x000f220000000a00 */
[----:B------:R-:W-:Y:S01]  /*16b0*/  ULDC.64 UR6, c[0x0][0x3d0] ;  /* 0x0000f40000067ab9 */ /* 0x000fe20000000a00 */
[----:B------:R-:W-:Y:S01]  /*16c0*/  IADD3 R55, R55, -R32, RZ ;  /* 0x8000002037377210 */ /* 0x000fe20007ffe0ff */
[----:B------:R-:W-:Y:S01]  /*16d0*/  IMAD R32, R64, UR8, RZ ;  /* 0x0000000840207c24 */ /* 0x000fe2000f8e02ff */
[----:B------:R-:W-:Y:S02]  /*16e0*/  IADD3 R45, R41, R45, RZ ;  /* 0x0000002d292d7210 */ /* 0x000fe40007ffe0ff */
[C---:B------:R-:W-:Y:S01]  /*16f0*/  LEA R41, P1, R40.reuse, UR6, 0x2 ;  /* 0x0000000628297c11 */ /* 0x040fe2000f8210ff */
[----:B------:R-:W-:Y:S01]  /*1700*/  IMAD R97, R63, UR9, R32 ;  /* 0x000000093f617c24 */ /* 0x000fe2000f8e0220 */
[C---:B------:R-:W-:Y:S01]  /*1710*/  IADD3 R70, P3, P0, R40.reuse, -0x80, R60 ;  /* 0xffffff8028467810 */ /* 0x040fe2000787e03c */
[----:B------:R-:W-:Y:S01]  /*1720*/  UMOV UR6, URZ ;  /* 0x0000003f00067c82 */ /* 0x000fe20008000000 */
[----:B------:R-:W-:Y:S01]  /*1730*/  LEA.HI.X R43, R40, UR7, R45, 0x2, P1 ;  /* 0x00000007282b7c11 */ /* 0x000fe200088f142d */
[----:B------:R-:W-:Y:S01]  /*1740*/  ULDC.64 UR8, c[0x0][0x238] ;  /* 0x00008e0000087ab9 */ /* 0x000fe20000000a00 */
[----:B------:R-:W-:-:S02]  /*1750*/  LEA R82, P4, R60, R41, 0x2 ;  /* 0x000000293c527211 */ /* 0x000fc400078810ff */
[----:B------:R-:W-:Y:S02]  /*1760*/  ISETP.NE.AND P1, PT, R17, RZ, PT ;  /* 0x000000ff1100720c */ /* 0x000fe40003f25270 */
[----:B------:R-:W-:Y:S02]  /*1770*/  LEA.HI.X R40, R60, R43, R61, 0x2, P4 ;  /* 0x0000002b3c287211 */ /* 0x000fe400020f143d */
[C---:B------:R-:W-:Y:S02]  /*1780*/  IADD3 R78, P4, R82.reuse, -0x180, RZ ;  /* 0xfffffe80524e7810 */ /* 0x040fe40007f9e0ff */
[C---:B------:R-:W-:Y:S02]  /*1790*/  IADD3 R80, P5, R82.reuse, -0x100, RZ ;  /* 0xffffff0052507810 */ /* 0x040fe40007fbe0ff */
[----:B------:R-:W-:Y:S02]  /*17a0*/  IADD3 R82, P6, R82, -0x80, RZ ;  /* 0xffffff8052527810 */ /* 0x000fe40007fde0ff */
[----:B------:R-:W-:-:S02]  /*17b0*/  MOV R32, RZ ;  /* 0x000000ff00207202 */ /* 0x000fc40000000f00 */
[----:B------:R-:W-:Y:S02]  /*17c0*/  IADD3 R97, R69, R97, RZ ;  /* 0x0000006145617210 */ /* 0x000fe40007ffe0ff */
[----:B------:R-:W-:Y:S02]  /*17d0*/  IADD3.X R71, R45, -0x1, R61, P3, P0 ;  /* 0xffffffff2d477810 */ /* 0x000fe40001fe043d */
[C---:B------:R-:W-:Y:S02]  /*17e0*/  IADD3.X R79, R40.reuse, -0x1, RZ, P4, !PT ;  /* 0xffffffff284f7810 */ /* 0x040fe400027fe4ff */
[C---:B------:R-:W-:Y:S02]  /*17f0*/  IADD3.X R81, R40.reuse, -0x1, RZ, P5, !PT ;  /* 0xffffffff28517810 */ /* 0x040fe40002ffe4ff */
[----:B012---:R-:W-:-:S07]  /*1800*/  IADD3.X R83, R40, -0x1, RZ, P6, !PT ;  /* 0xffffffff28537810 */ /* 0x007fce00037fe4ff */
.L_x_10613:
[----:B------:R-:W-:Y:S01]  /*1810*/  SHF.R.S32.HI R98, RZ, 0x1f, R94 ;  /* 0x0000001fff627819 */ /* 0x000fe2000001145e */
[----:B---3--:R-:W-:Y:S01]  /*1820*/  IMAD.WIDE.U32 R44, R94, UR16, RZ ;  /* 0x000000105e2c7c25 */ /* 0x008fe2000f8e00ff */
[----:B------:R-:W-:-:S03]  /*1830*/  MOV R96, R68 ;  /* 0x0000004400607202 */ /* 0x000fc60000000f00 */
[----:B------:R-:W-:Y:S02]  /*1840*/  IMAD R43, R98, UR8, RZ ;  /* 0x00000008622b7c24 */ /* 0x000fe4000f8e02ff */
[----:B--2---:R-:W-:-:S04]  /*1850*/  IMAD.WIDE.U32 R40, R94, UR8, R96 ;  /* 0x000000085e287c25 */ /* 0x004fc8000f8e0060 */
[----:B------:R-:W-:Y:S01]  /*1860*/  IMAD R43, R94, UR9, R43 ;  /* 0x000000095e2b7c24 */ /* 0x000fe2000f8e022b */
[----:B----4-:R-:W-:Y:S01]  /*1870*/  LEA R42, P0, R40, R76, 0x2 ;  /* 0x0000004c282a7211 */ /* 0x010fe200078010ff */
[----:B------:R-:W-:-:S03]  /*1880*/  IMAD R47, R98, UR16, RZ ;  /* 0x00000010622f7c24 */ /* 0x000fc6000f8e02ff */
[----:B------:R-:W-:Y:S01]  /*1890*/  IADD3 R41, R41, R43, RZ ;  /* 0x0000002b29297210 */ /* 0x000fe20007ffe0ff */
[----:B------:R-:W-:-:S03]  /*18a0*/  IMAD R47, R94, UR17, R47 ;  /* 0x000000115e2f7c24 */ /* 0x000fc6000f8e022f */
[----:B------:R-:W-:Y:S02]  /*18b0*/  LEA.HI.X R43, R40, R77, R41, 0x2, P0 ;  /* 0x0000004d282b7211 */ /* 0x000fe400000f1429 */
[----:B------:R-:W-:Y:S02]  /*18c0*/  LEA R46, P0, R44, R10, 0x2 ;  /* 0x0000000a2c2e7211 */ /* 0x000fe400078010ff */
[----:B------:R-:W-:Y:S01]  /*18d0*/  IADD3 R45, R45, R47, RZ ;  /* 0x0000002f2d2d7210 */ /* 0x000fe20007ffe0ff */
[----:B------:R-:W2:Y:S01]  /*18e0*/  LDG.E R96, desc[UR12][R42.64] ;  /* 0x0000000c2a607981 */ /* 0x000ea2000c1e1900 */
[----:B------:R-:W-:Y:S02]  /*18f0*/  IADD3 R46, P3, R46, R67, RZ ;  /* 0x000000432e2e7210 */ /* 0x000fe40007f7e0ff */
[----:B------:R-:W-:-:S04]  /*1900*/  LEA.HI.X R45, R44, R8, R45, 0x2, P0 ;  /* 0x000000082c2d7211 */ /* 0x000fc800000f142d */
[----:B------:R-:W-:-:S06]  /*1910*/  IADD3.X R47, R45, R66, RZ, P3, !PT ;  /* 0x000000422d2f7210 */ /* 0x000fcc0001ffe4ff */
[----:B------:R-:W4:Y:S01]  /*1920*/  LDG.E.128 R44, desc[UR12][R46.64] ;  /* 0x0000000c2e2c7981 */ /* 0x000f22000c1e1d00 */
[----:B------:R-:W-:Y:S01]  /*1930*/  MOV R40, R58 ;  /* 0x0000003a00287202 */ /* 0x000fe20000000f00 */
[----:B------:R-:W-:Y:S01]  /*1940*/  IMAD R87, R98, UR10, RZ ;  /* 0x0000000a62577c24 */ /* 0x000fe2000f8e02ff */
[----:B------:R-:W-:Y:S02]  /*1950*/  MOV R41, R9 ;  /* 0x0000000900297202 */ /* 0x000fe40000000f00 */
[----:B------:R-:W-:Y:S01]  /*1960*/  ISETP.GT.AND P0, PT, R6, 0x1, PT ;  /* 0x000000010600780c */ /* 0x000fe20003f04270 */
[C---:B------:R-:W-:Y:S02]  /*1970*/  IMAD R87, R94.reuse, UR11, R87 ;  /* 0x0000000b5e577c24 */ /* 0x040fe4000f8e0257 */
[----:B------:R-:W-:Y:S01]  /*1980*/  IMAD.WIDE.U32 R40, R94, UR10, R40 ;  /* 0x0000000a5e287c25 */ /* 0x000fe2000f8e0028 */
[----:B------:R-:W-:Y:S02]  /*1990*/  ISETP.EQ.AND P0, PT, R5, RZ, P0 ;  /* 0x000000ff0500720c */ /* 0x000fe40000702270 */
[----:B---3--:R-:W-:-:S02]  /*19a0*/  LEA R86, P3, R40, R74, 0x2 ;  /* 0x0000004a28567211 */ /* 0x008fc400078610ff */
[----:B------:R-:W-:-:S04]  /*19b0*/  IADD3 R41, R41, R87, RZ ;  /* 0x0000005729297210 */ /* 0x000fc80007ffe0ff */
[----:B------:R-:W-:Y:S02]  /*19c0*/  LEA.HI.X R87, R40, R75, R41, 0x2, P3 ;  /* 0x0000004b28577211 */ /* 0x000fe400018f1429 */
[----:B------:R-:W-:-:S03]  /*19d0*/  LEA R40, R55, R94, 0x8 ;  /* 0x0000005e37287211 */ /* 0x000fc600078e40ff */
[----:B0-----:R-:W0:Y:S01]  /*19e0*/  @P0 LDC R90, c[0x0][0x21c] ;  /* 0x00008700ff5a0b82 */ /* 0x001e220000000800 */
[----:B------:R-:W-:Y:S01]  /*19f0*/  @P0 IADD3 R41, R6, -0x2, RZ ;  /* 0xfffffffe06290810 */ /* 0x000fe20007ffe0ff */
[----:B------:R-:W3:Y:S01]  /*1a00*/  LDG.E R86, desc[UR12][R86.64] ;  /* 0x0000000c56567981 */ /* 0x000ee2000c1e1900 */
[----:B------:R-:W-:-:S04]  /*1a10*/  SEL R40, R40, R95, !P1 ;  /* 0x0000005f28287207 */ /* 0x000fc80004800000 */
[----:B------:R-:W-:Y:S01]  /*1a20*/  LEA R104, R40, R7, 0x2 ;  /* 0x0000000728687211 */ /* 0x000fe200078e10ff */
[----:B0-----:R-:W-:-:S04]  /*1a30*/  @P0 IMAD R41, R41, R90, R94 ;  /* 0x0000005a29290224 */ /* 0x001fc800078e025e */
[----:B------:R-:W-:Y:S01]  /*1a40*/  @P0 IMAD.WIDE R90, R41, 0x8, R24 ;  /* 0x00000008295a0825 */ /* 0x000fe200078e0218 */
[----:B------:R-:W-:Y:S01]  /*1a50*/  MOV R102, RZ ;  /* 0x000000ff00667202 */ /* 0x000fe20000000f00 */
[----:B------:R-:W-:Y:S02]  /*1a60*/  BSSY B0, `(.L_x_10601) ;  /* 0x0000029000007945 */ /* 0x000fe40003800000 */
[----:B--2---:R-:W-:-:S04]  /*1a70*/  FMUL.FTZ R101, R96, 1.4426950216293334961 ;  /* 0x3fb8aa3b60657820 */ /* 0x004fc80000410000 */
[----:B------:R-:W-:-:S06]  /*1a80*/  FMUL.FTZ R99, R49, R101 ;  /* 0x0000006531637220 */ /* 0x000fcc0000410000 */
[----:B------:R-:W0:Y:S01]  /*1a90*/  MUFU.EX2 R99, R99 ;  /* 0x0000006300637308 */ /* 0x000e220000000800 */
[----:B-1--4-:R1:W-:Y:S01]  /*1aa0*/  STS.128 [R65], R44 ;  /* 0x0000002c41007388 */ /* 0x0123e20000000c00 */
[----:B------:R-:W-:-:S03]  /*1ab0*/  NOP ;  /* 0x0000000000007918 */ /* 0x000fc60000000000 */
[----:B------:R-:W3:Y:S04]  /*1ac0*/  LDS.128 R40, [R65] ;  /* 0x0000000041287984 */ /* 0x000ee80000000c00 */
[----:B0-----:R0:W-:Y:S01]  /*1ad0*/  STS [R104+0x648], R99 ;  /* 0x0006486368007388 */ /* 0x0011e20000000800 */
[----:B------:R-:W-:Y:S01]  /*1ae0*/  BAR.SYNC.DEFER_BLOCKING 0x0 ;  /* 0x0000000000007b1d */ /* 0x000fe20000010000 */
[-C--:B------:R-:W-:Y:S01]  /*1af0*/  FMUL.FTZ R100, R48, R101.reuse ;  /* 0x0000006530647220 */ /* 0x080fe20000410000 */
[-C--:B-1----:R-:W-:Y:S01]  /*1b00*/  FMUL.FTZ R47, R51, R101.reuse ;  /* 0x00000065332f7220 */ /* 0x082fe20000410000 */
[----:B------:R-:W-:-:S04]  /*1b10*/  FMUL.FTZ R46, R50, R101 ;  /* 0x00000065322e7220 */ /* 0x000fc80000410000 */
[----:B------:R-:W1:Y:S01]  /*1b20*/  MUFU.EX2 R100, R100 ;  /* 0x0000006400647308 */ /* 0x000e620000000800 */
[----:B------:R2:W4:Y:S07]  /*1b30*/  @P2 LDS R105, [R2+0xe4c] ;  /* 0x000e4c0002692984 */ /* 0x00052e0000000800 */
[----:B------:R-:W2:Y:S01]  /*1b40*/  MUFU.EX2 R47, R47 ;  /* 0x0000002f002f7308 */ /* 0x000ea20000000800 */
[-C--:B-1----:R-:W-:Y:S01]  /*1b50*/  FMUL.FTZ R106, R99, R100.reuse ;  /* 0x00000064636a7220 */ /* 0x082fe20000410000 */
[----:B------:R1:W5:Y:S06]  /*1b60*/  @P0 LDG.E R102, desc[UR12][R90.64+0x4] ;  /* 0x0000040c5a660981 */ /* 0x00036c000c1e1900 */
[----:B------:R-:W4:Y:S01]  /*1b70*/  MUFU.EX2 R46, R46 ;  /* 0x0000002e002e7308 */ /* 0x000f220000000800 */
[----:B------:R-:W-:Y:S01]  /*1b80*/  FFMA.FTZ R44, R84, R100, R85 ;  /* 0x00000064542c7223 */ /* 0x000fe20000010055 */
[C---:B---3--:R-:W-:Y:S01]  /*1b90*/  FMUL.FTZ R101, R86.reuse, R43 ;  /* 0x0000002b56657220 */ /* 0x048fe20000410000 */
[C---:B-1----:R-:W-:Y:S01]  /*1ba0*/  FMUL.FTZ R90, R86.reuse, R42 ;  /* 0x0000002a565a7220 */ /* 0x042fe20000410000 */
[----:B------:R-:W-:-:S02]  /*1bb0*/  FMUL.FTZ R45, R86, R41 ;  /* 0x00000029562d7220 */ /* 0x000fc40000410000 */
[----:B0-----:R-:W-:Y:S01]  /*1bc0*/  FMUL.FTZ R104, R54, R101 ;  /* 0x0000006536687220 */ /* 0x001fe20000410000 */
[C---:B--2---:R-:W-:Y:S01]  /*1bd0*/  FMUL.FTZ R87, R47.reuse, R106 ;  /* 0x0000006a2f577220 */ /* 0x044fe20000410000 */
[----:B------:R-:W-:Y:S01]  /*1be0*/  FFMA.FTZ R106, R47, R44, R88 ;  /* 0x0000002c2f6a7223 */ /* 0x000fe20000010058 */
[----:B------:R-:W-:Y:S01]  /*1bf0*/  FMUL.FTZ R44, R86, R40 ;  /* 0x00000028562c7220 */ /* 0x000fe20000410000 */
[----:B------:R-:W-:Y:S01]  /*1c00*/  FMUL.FTZ R91, R53, R90 ;  /* 0x0000005a355b7220 */ /* 0x000fe20000410000 */
[----:B------:R-:W-:Y:S02]  /*1c10*/  FMUL.FTZ R90, R52, R45 ;  /* 0x0000002d345a7220 */ /* 0x000fe40000410000 */
[----:B------:R-:W-:Y:S01]  /*1c20*/  FMUL.FTZ R101, R3, R44 ;  /* 0x0000002c03657220 */ /* 0x000fe20000410000 */
[C---:B----4-:R-:W-:Y:S01]  /*1c30*/  FMUL.FTZ R87, R46.reuse, R87 ;  /* 0x000000572e577220 */ /* 0x050fe20000410000 */
[C---:B------:R-:W-:Y:S01]  /*1c40*/  FFMA.FTZ R106, R46.reuse, R106, R93 ;  /* 0x0000006a2e6a7223 */ /* 0x040fe2000001005d */
[----:B------:R-:W-:Y:S01]  /*1c50*/  FFMA.FTZ R103, R46, R104, R91 ;  /* 0x000000682e677223 */ /* 0x000fe2000001005b */
[----:B------:R-:W-:Y:S06]  /*1c60*/  @P2 BRA `(.L_x_10602) ;  /* 0x0000000000202947 */ /* 0x000fec0003800000 */
        /* <DEDUP_REMOVED lines=8> */
.L_x_10602:
[----:B------:R-:W-:Y:S05]  /*1cf0*/  BSYNC B0 ;  /* 0x0000000000007941 */ /* 0x000fea0003800000 */
.L_x_10601:
[----:B-1----:R-:W-:Y:S01]  /*1d00*/  FMUL.FTZ R108, R46, R105 ;  /* 0x000000692e6c7220 */ /* 0x002fe20000410000 */
[C---:B------:R-:W-:Y:S01]  /*1d10*/  FFMA.FTZ R107, R47.reuse, R103, R90 ;  /* 0x000000672f6b7223 */ /* 0x040fe2000001005a */
[----:B------:R-:W1:Y:S01]  /*1d20*/  SHFL.UP PT, R45, R106, 0x1, RZ ;  /* 0x042000006a2d7989 */ /* 0x000e6200000e00ff */
[----:B------:R-:W-:Y:S01]  /*1d30*/  ISETP.GE.AND P0, PT, R18, 0x1, PT ;  /* 0x000000011200780c */ /* 0x000fe20003f06270 */
[----:B------:R-:W-:Y:S01]  /*1d40*/  FMUL.FTZ R103, R47, R108 ;  /* 0x0000006c2f677220 */ /* 0x000fe20000410000 */
[C---:B------:R-:W-:Y:S01]  /*1d50*/  FFMA.FTZ R107, R100.reuse, R107, R101 ;  /* 0x0000006b646b7223 */ /* 0x040fe20000010065 */
[----:B0-----:R-:W0:Y:S01]  /*1d60*/  SHFL.UP PT, R44, R87, 0x1, RZ ;  /* 0x04200000572c7989 */ /* 0x001e2200000e00ff */
[C---:B------:R-:W-:Y:S01]  /*1d70*/  ISETP.NE.AND P2, PT, R5.reuse, 0x1f, PT ;  /* 0x0000001f0500780c */ /* 0x040fe20003f45270 */
[----:B------:R-:W-:Y:S01]  /*1d80*/  FMUL.FTZ R108, R100, R103 ;  /* 0x00000067646c7220 */ /* 0x000fe20000410000 */
[----:B------:R-:W-:Y:S01]  /*1d90*/  ISETP.GE.U32.AND P3, PT, R5, 0x18, PT ;  /* 0x000000180500780c */ /* 0x000fe20003f66070 */
[----:B------:R-:W2:Y:S01]  /*1da0*/  SHFL.DOWN PT, R109, R107, 0x1, 0x1f ;  /* 0x08201f006b6d7f89 */ /* 0x000ea200000e0000 */
[----:B------:R-:W-:Y:S01]  /*1db0*/  ULEA UR7, UR21, UR4, 0x7 ;  /* 0x0000000415077291 */ /* 0x000fe2000f8e383f */
[----:B------:R-:W-:Y:S02]  /*1dc0*/  BSSY B0, `(.L_x_10603) ;  /* 0x0000069000007945 */ /* 0x000fe40003800000 */
[----:B------:R-:W3:Y:S01]  /*1dd0*/  SHFL.DOWN PT, R103, R108, 0x1, 0x1f ;  /* 0x08201f006c677f89 */ /* 0x000ee200000e0000 */
[----:B------:R-:W-:-:S03]  /*1de0*/  UIADD3 UR7, UR7, -0x80, URZ ;  /* 0xffffff8007077890 */ /* 0x000fc6000fffe03f */
[----:B-----5:R-:W-:Y:S01]  /*1df0*/  SHFL.IDX PT, R102, R102, RZ, 0x1f ;  /* 0x00001fff66667589 */ /* 0x020fe200000e0000 */
        /* <DEDUP_REMOVED lines=24> */
[----:B------:R-:W-:Y:S01]  /*1f80*/  ISETP.GE.AND P0, PT, R6, UR21, PT ;  /* 0x0000001506007c0c */ /* 0x000fe2000bf06270 */
[----:B------:R-:W-:Y:S01]  /*1f90*/  HFMA2.MMA R44, -RZ, RZ, 1.875, 0 ;  /* 0x3f800000ff2c7435 */ /* 0x000fe200000001ff */
[C---:B--2---:R-:W-:Y:S01]  /*1fa0*/  @!P2 FFMA.FTZ R107, R108.reuse, R111, R107 ;  /* 0x0000006f6c6ba223 */ /* 0x044fe2000001006b */
[----:B------:R-:W1:Y:S01]  /*1fb0*/  SHFL.UP PT, R110, R87, 0x8, RZ ;  /* 0x05000000576e7989 */ /* 0x000e6200000e00ff */
[----:B------:R-:W-:Y:S01]  /*1fc0*/  ISETP.NE.OR P0, PT, R5, RZ, P0 ;  /* 0x000000ff0500720c */ /* 0x000fe20000705670 */
[----:B---3--:R-:W-:Y:S02]  /*1fd0*/  @!P2 FMUL.FTZ R108, R108, R103 ;  /* 0x000000676c6ca220 */ /* 0x008fe40000410000 */
[----:B------:R-:W2:Y:S01]  /*1fe0*/  SHFL.DOWN PT, R112, R107, 0x8, 0x1f ;  /* 0x09001f006b707f89 */ /* 0x000ea200000e0000 */
[----:B------:R-:W-:Y:S02]  /*1ff0*/  ISETP.GE.AND P2, PT, R18, 0x8, PT ;  /* 0x000000081200780c */ /* 0x000fe40003f46270 */
        /* <DEDUP_REMOVED lines=16> */
[----:B------:R-:W-:Y:S01]  /*2100*/  ISETP.NE.AND P0, PT, R17, RZ, PT ;  /* 0x000000ff1100720c */ /* 0x000fe20003f05270 */
[----:B--2---:R-:W-:-:S02]  /*2110*/  @!P2 FFMA.FTZ R107, R108, R112, R107 ;  /* 0x000000706c6ba223 */ /* 0x004fc4000001006b */
[----:B------:R-:W-:Y:S01]  /*2120*/  SHFL.UP PT, R106, R106, 0x1, RZ ;  /* 0x042000006a6a7989 */ /* 0x000fe200000e00ff */
[----:B---3--:R-:W-:-:S03]  /*2130*/  @!P2 FMUL.FTZ R108, R108, R111 ;  /* 0x0000006f6c6ca220 */ /* 0x008fc60000410000 */
[----:B------:R-:W0:Y:S01]  /*2140*/  SHFL.UP PT, R87, R87, 0x1, RZ ;  /* 0x0420000057577989 */ /* 0x000e2200000e00ff */
[----:B------:R-:W-:-:S03]  /*2150*/  ISETP.NE.AND P2, PT, R17, 0x1f, PT ;  /* 0x0000001f1100780c */ /* 0x000fc60003f45270 */
[----:B------:R-:W-:Y:S04]  /*2160*/  SHFL.DOWN PT, R115, R107, 0x1, 0x1f ;  /* 0x08201f006b737f89 */ /* 0x000fe800000e0000 */
[----:B------:R-:W1:Y:S04]  /*2170*/  SHFL.DOWN PT, R112, R108, 0x1, 0x1f ;  /* 0x08201f006c707f89 */ /* 0x000e6800000e0000 */
[----:B------:R-:W-:Y:S04]  /*2180*/  SHFL.IDX PT, R111, R107, RZ, 0x1f ;  /* 0x00001fff6b6f7589 */ /* 0x000fe800000e0000 */
[----:B------:R-:W2:Y:S01]  /*2190*/  SHFL.IDX PT, R110, R108, RZ, 0x1f ;  /* 0x00001fff6c6e7589 */ /* 0x000ea200000e0000 */
[----:B0-----:R-:W-:Y:S01]  /*21a0*/  @P1 FFMA.FTZ R102, R87, R102, R106 ;  /* 0x0000006657661223 */ /* 0x001fe2000001006a */
[----:B------:R-:W-:-:S03]  /*21b0*/  IADD3 R87, R92, -UR7, -R17 ;  /* 0x800000075c577c10 */ /* 0x000fc6000fffe811 */
[----:B------:R-:W-:Y:S01]  /*21c0*/  FFMA.FTZ R109, R99, R102, R84 ;  /* 0x00000066636d7223 */ /* 0x000fe20000010054 */
[C---:B------:R-:W-:Y:S02]  /*21d0*/  ISETP.GE.AND P6, PT, R87.reuse, 0x1, PT ;  /* 0x000000015700780c */ /* 0x040fe40003fc6270 */
[C---:B------:R-:W-:Y:S01]  /*21e0*/  ISETP.GE.AND P3, PT, R87.reuse, 0x21, PT ;  /* 0x000000215700780c */ /* 0x040fe20003f66270 */
[----:B-1----:R-:W-:Y:S01]  /*21f0*/  @P2 FFMA.FTZ R113, R112, R113, R115 ;  /* 0x0000007170712223 */ /* 0x002fe20000010073 */
[-C--:B------:R-:W-:Y:S01]  /*2200*/  FFMA.FTZ R102, R100, R109.reuse, R85 ;  /* 0x0000006d64667223 */ /* 0x080fe20000010055 */
[----:B------:R-:W-:Y:S01]  /*2210*/  FMUL.FTZ R40, R40, R109 ;  /* 0x0000006d28287220 */ /* 0x000fe20000410000 */
[C---:B------:R-:W-:Y:S02]  /*2220*/  ISETP.GE.AND P4, PT, R87.reuse, 0x41, PT ;  /* 0x000000415700780c */ /* 0x040fe40003f86270 */
[----:B------:R-:W-:Y:S01]  /*2230*/  ISETP.GE.AND P5, PT, R87, 0x61, PT ;  /* 0x000000615700780c */ /* 0x000fe20003fa6270 */
[----:B------:R-:W-:Y:S01]  /*2240*/  FFMA.FTZ R87, R113, R105, R104 ;  /* 0x0000006971577223 */ /* 0x000fe20000010068 */
[----:B------:R-:W-:Y:S01]  /*2250*/  FMUL.FTZ R99, R41, R102 ;  /* 0x0000006629637220 */ /* 0x000fe20000410000 */
[----:B------:R-:W-:Y:S01]  /*2260*/  FFMA.FTZ R41, R3, R40, RZ ;  /* 0x0000002803297223 */ /* 0x000fe200000100ff */
[C---:B------:R-:W-:Y:S01]  /*2270*/  FFMA.FTZ R105, R47.reuse, R102, R88 ;  /* 0x000000662f697223 */ /* 0x040fe20000010058 */
[----:B------:R-:W-:Y:S01]  /*2280*/  FFMA.FTZ R91, R46, R87, R91 ;  /* 0x000000572e5b7223 */ /* 0x000fe2000001005b */
[----:B--2---:R-:W-:Y:S01]  /*2290*/  FMUL.FTZ R40, R110, R44 ;  /* 0x0000002c6e287220 */ /* 0x004fe20000410000 */
[----:B------:R-:W-:Y:S01]  /*22a0*/  FFMA.FTZ R104, R52, R99, R41 ;  /* 0x0000006334687223 */ /* 0x000fe20000010029 */
[----:B------:R-:W-:Y:S01]  /*22b0*/  FFMA.FTZ R41, R110, R45, R111 ;  /* 0x0000002d6e297223 */ /* 0x000fe2000001006f */
[----:B------:R-:W-:Y:S01]  /*22c0*/  FFMA.FTZ R99, R47, R91, R90 ;  /* 0x0000005b2f637223 */ /* 0x000fe2000001005a */
        /* <DEDUP_REMOVED lines=9> */
[----:B------:R0:W-:Y:S01]  /*2360*/  @!P0 STS.64 [R103+0xec8], R40 ;  /* 0x000ec82867008388 */ /* 0x0001e20000000a00 */
[----:B------:R-:W-:Y:S01]  /*2370*/  FMUL.FTZ R107, R42, R105 ;  /* 0x000000692a6b7220 */ /* 0x000fe20000410000 */
[----:B------:R-:W-:-:S02]  /*2380*/  FFMA.FTZ R101, R100, R99, R101 ;  /* 0x0000006364657223 */ /* 0x000fc40000010065 */
[----:B------:R0:W-:Y:S01]  /*2390*/  STS.128 [R0+0x210], R44 ;  /* 0x0002102c00007388 */ /* 0x0001e20000000c00 */
        /* <DEDUP_REMOVED lines=11> */
.L_x_10604:
[----:B------:R-:W-:Y:S05]  /*2450*/  BSYNC B0 ;  /* 0x0000000000007941 */ /* 0x000fea0003800000 */
.L_x_10603:
[----:B------:R-:W-:Y:S01]  /*2460*/  FADD.FTZ R86, -R88, R105 ;  /* 0x0000006958567221 */ /* 0x000fe20000010100 */
[----:B------:R-:W-:Y:S01]  /*2470*/  FADD.FTZ R105, -R93, R90 ;  /* 0x0000005a5d697221 */ /* 0x000fe20000010100 */
[----:B------:R-:W-:Y:S01]  /*2480*/  FMUL.FTZ R90, R43, R90 ;  /* 0x0000005a2b5a7220 */ /* 0x000fe20000410000 */
[----:B0-----:R-:W-:Y:S01]  /*2490*/  FADD.FTZ R46, -R84, R109 ;  /* 0x0000006d542e7221 */ /* 0x001fe20000010100 */
[----:B-1----:R-:W-:Y:S01]  /*24a0*/  FMUL.FTZ R45, R49, R101 ;  /* 0x00000065312d7220 */ /* 0x002fe20000410000 */
[----:B------:R-:W-:Y:S01]  /*24b0*/  FADD.FTZ R103, -R85, R102 ;  /* 0x0000006655677221 */ /* 0x000fe20000010100 */
[----:B------:R-:W-:Y:S01]  /*24c0*/  FFMA.FTZ R90, R54, R90, R107 ;  /* 0x0000005a365a7223 */ /* 0x000fe2000001006b */
[----:B------:R-:W-:Y:S01]  /*24d0*/  FMUL.FTZ R42, R48, R99 ;  /* 0x00000063302a7220 */ /* 0x000fe20000410000 */
[----:B------:R0:W1:Y:S01]  /*24e0*/  LDS R107, [R2+0x290] ;  /* 0x00029000026b7984 */ /* 0x0000620000000800 */
[----:B------:R-:W-:Y:S01]  /*24f0*/  FFMA.FTZ R41, R45, R46, RZ ;  /* 0x0000002e2d297223 */ /* 0x000fe200000100ff */
[----:B------:R-:W-:Y:S01]  /*2500*/  USHF.L.U64.HI UR7, UR5, 0x2, UR6 ;  /* 0x0000000205077899 */ /* 0x000fe20008010206 */
[----:B------:R-:W-:Y:S01]  /*2510*/  FMUL.FTZ R47, R51, R91 ;  /* 0x0000005b332f7220 */ /* 0x000fe20000410000 */
[----:B------:R-:W-:Y:S01]  /*2520*/  FMUL.FTZ R44, R50, R87 ;  /* 0x00000057322c7220 */ /* 0x000fe20000410000 */
[----:B------:R-:W-:Y:S01]  /*2530*/  FFMA.FTZ R40, R42, R103, R41 ;  /* 0x000000672a287223 */ /* 0x000fe20000010029 */
[----:B------:R-:W-:Y:S01]  /*2540*/  USHF.L.U32 UR20, UR5, 0x2, URZ ;  /* 0x0000000205147899 */ /* 0x000fe2000800063f */
[----:B------:R-:W-:Y:S01]  /*2550*/  BSSY B0, `(.L_x_10605) ;  /* 0x000000a000007945 */ /* 0x000fe20003800000 */
[----:B------:R-:W-:Y:S01]  /*2560*/  FMUL.FTZ R98, R44, R105 ;  /* 0x000000692c627220 */ /* 0x000fe20000410000 */
[----:B------:R-:W-:Y:S01]  /*2570*/  FFMA.FTZ R43, R47, R86, R40 ;  /* 0x000000562f2b7223 */ /* 0x000fe20000010028 */
[----:B------:R-:W-:-:S03]  /*2580*/  IMAD R40, R72, UR7, RZ ;  /* 0x0000000748287c24 */ /* 0x000fc6000f8e02ff */
[----:B------:R-:W-:Y:S01]  /*2590*/  FADD.FTZ R43, R43, R98 ;  /* 0x000000622b2b7221 */ /* 0x000fe20000010000 */
[----:B------:R-:W-:Y:S01]  /*25a0*/  IMAD R109, R73, UR20, R40 ;  /* 0x00000014496d7c24 */ /* 0x000fe2000f8e0228 */
[----:B0-----:R-:W-:Y:S06]  /*25b0*/  @!P3 BRA `(.L_x_10606) ;  /* 0x00000000000cb947 */ /* 0x001fec0003800000 */
[----:B------:R-:W-:-:S05]  /*25c0*/  IMAD.WIDE.U32 R40, R72, UR20, R78 ;  /* 0x0000001448287c25 */ /* 0x000fca000f8e004e */
[----:B------:R-:W-:-:S05]  /*25d0*/  IADD3 R41, R41, R109, RZ ;  /* 0x0000006d29297210 */ /* 0x000fca0007ffe0ff */
[----:B-1----:R0:W-:Y:S02]  /*25e0*/  REDG.E.ADD.F32.FTZ.RN.STRONG.GPU desc[UR12][R40.64], R107 ;  /* 0x0000006b280079a6 */ /* 0x0021e4000c10f38c */
.L_x_10606:
[----:B------:R-:W-:Y:S05]  /*25f0*/  BSYNC B0 ;  /* 0x0000000000007941 */ /* 0x000fea0003800000 */
.L_x_10605:
[----:B01----:R0:W1:Y:S01]  /*2600*/  LDS R107, [R2+0x310] ;  /* 0x00031000026b7984 */ /* 0x0030620000000800 */
[----:B------:R-:W-:Y:S04]  /*2610*/  BSSY B0, `(.L_x_10607) ;  /* 0x0000005000007945 */ /* 0x000fe80003800000 */
[----:B------:R-:W-:Y:S05]  /*2620*/  @!P4 BRA `(.L_x_10608) ;  /* 0x00000000000cc947 */ /* 0x000fea0003800000 */
[----:B------:R-:W-:-:S05]  /*2630*/  IMAD.WIDE.U32 R40, R72, UR20, R80 ;  /* 0x0000001448287c25 */ /* 0x000fca000f8e0050 */
[----:B------:R-:W-:-:S05]  /*2640*/  IADD3 R41, R109, R41, RZ ;  /* 0x000000296d297210 */ /* 0x000fca0007ffe0ff */
[----:B-1----:R2:W-:Y:S02]  /*2650*/  REDG.E.ADD.F32.FTZ.RN.STRONG.GPU desc[UR12][R40.64], R107 ;  /* 0x0000006b280079a6 */ /* 0x0025e4000c10f38c */
.L_x_10608:
[----:B------:R-:W-:Y:S05]  /*2660*/  BSYNC B0 ;  /* 0x0000000000007941 */ /* 0x000fea0003800000 */
.L_x_10607:
[----:B-12---:R1:W2:Y:S01]  /*2670*/  LDS R107, [R2+0x390] ;  /* 0x00039000026b7984 */ /* 0x0062a20000000800 */
[----:B------:R-:W-:Y:S01]  /*2680*/  BSSY B0, `(.L_x_10609) ;  /* 0x0000005000007945 */ /* 0x000fe20003800000 */
[----:B------:R-:W-:-:S03]  /*2690*/  IMAD.WIDE.U32 R40, R72, UR20, R82 ;  /* 0x0000001448287c25 */ /* 0x000fc6000f8e0052 */
[----:B------:R-:W-:Y:S05]  /*26a0*/  @!P5 BRA `(.L_x_10610) ;  /* 0x000000000008d947 */ /* 0x000fea0003800000 */
[----:B------:R-:W-:-:S05]  /*26b0*/  IADD3 R41, R109, R41, RZ ;  /* 0x000000296d297210 */ /* 0x000fca0007ffe0ff */
[----:B--2---:R3:W-:Y:S02]  /*26c0*/  REDG.E.ADD.F32.FTZ.RN.STRONG.GPU desc[UR12][R40.64], R107 ;  /* 0x0000006b280079a6 */ /* 0x0047e4000c10f38c */
.L_x_10610:
[----:B------:R-:W-:Y:S05]  /*26d0*/  BSYNC B0 ;  /* 0x0000000000007941 */ /* 0x000fea0003800000 */
.L_x_10609:
[----:B---3--:R-:W3:Y:S01]  /*26e0*/  SHFL.DOWN PT, R41, R90, 0x1, 0x1f ;  /* 0x08201f005a297f89 */ /* 0x008ee200000e0000 */
[----:B------:R-:W-:Y:S01]  /*26f0*/  ISETP.GT.AND P3, PT, R18, 0x1e, PT ;  /* 0x0000001e1200780c */ /* 0x000fe20003f64270 */
[-C--:B--2---:R-:W-:Y:S01]  /*2700*/  FMUL.FTZ R107, R96, R91.reuse ;  /* 0x0000005b606b7220 */ /* 0x084fe20000410000 */
[----:B------:R-:W-:Y:S01]  /*2710*/  ISETP.NE.AND P4, PT, R18, RZ, PT ;  /* 0x000000ff1200720c */ /* 0x000fe20003f85270 */
[----:B------:R-:W2:Y:S01]  /*2720*/  SHFL.DOWN PT, R40, R43, 0x1, 0x1f ;  /* 0x08201f002b287f89 */ /* 0x000ea200000e0000 */
[----:B------:R-:W-:Y:S01]  /*2730*/  BSSY B0, `(.L_x_10611) ;  /* 0x000003a000007945 */ /* 0x000fe20003800000 */
[----:B------:R-:W-:Y:S01]  /*2740*/  FMUL.FTZ R107, R107, R86 ;  /* 0x000000566b6b7220 */ /* 0x000fe20000410000 */
[----:B------:R-:W-:Y:S01]  /*2750*/  FADD.FTZ R39, R44, R39 ;  /* 0x000000272c277221 */ /* 0x000fe20000010000 */
[----:B------:R-:W-:Y:S01]  /*2760*/  FADD.FTZ R38, R47, R38 ;  /* 0x000000262f267221 */ /* 0x000fe20000010000 */
[----:B------:R-:W-:Y:S01]  /*2770*/  FADD.FTZ R37, R42, R37 ;  /* 0x000000252a257221 */ /* 0x000fe20000010000 */
[----:B------:R-:W-:Y:S01]  /*2780*/  FFMA.FTZ R107, R30, R91, R107 ;  /* 0x0000005b1e6b7223 */ /* 0x000fe2000001006b */
[----:B------:R-:W-:-:S03]  /*2790*/  FADD.FTZ R36, R45, R36 ;  /* 0x000000242d247221 */ /* 0x000fc60000010000 */
[----:B------:R-:W-:Y:S02]  /*27a0*/  FADD.FTZ R34, R107, R34 ;  /* 0x000000226b227221 */ /* 0x000fe40000010000 */
[----:B------:R-:W4:Y:S01]  /*27b0*/  @!P4 S2R R98, SR_CgaCtaId ;  /* 0x000000000062c919 */ /* 0x000f220000008800 */
[----:B---3--:R-:W-:Y:S01]  /*27c0*/  @!P3 FADD.FTZ R90, R90, R41 ;  /* 0x000000295a5ab221 */ /* 0x008fe20000010000 */
[----:B--2---:R-:W-:-:S04]  /*27d0*/  @!P3 FADD.FTZ R43, R43, R40 ;  /* 0x000000282b2bb221 */ /* 0x004fc80000010000 */
        /* <DEDUP_REMOVED lines=21> */
[----:B----4-:R-:W-:Y:S01]  /*2930*/  @!P4 LEA R7, R98, R41, 0x18 ;  /* 0x000000296207c211 */ /* 0x010fe200078ec0ff */
[C---:B------:R-:W-:Y:S01]  /*2940*/  FMUL.FTZ R98, R96.reuse, R87 ;  /* 0x0000005760627220 */ /* 0x040fe20000410000 */
[----:B------:R-:W-:Y:S01]  /*2950*/  MOV R41, R90 ;  /* 0x0000005a00297202 */ /* 0x000fe20000000f00 */
[C---:B------:R-:W-:Y:S01]  /*2960*/  FMUL.FTZ R90, R96.reuse, R99 ;  /* 0x00000063605a7220 */ /* 0x040fe20000410000 */
[----:B------:R-:W-:Y:S01]  /*2970*/  MOV R40, R43 ;  /* 0x0000002b00287202 */ /* 0x000fe20000000f00 */
[----:B------:R-:W-:Y:S01]  /*2980*/  FMUL.FTZ R43, R96, R101 ;  /* 0x00000065602b7220 */ /* 0x000fe20000410000 */
[----:B------:R-:W-:Y:S01]  /*2990*/  FMUL.FTZ R98, R98, R105 ;  /* 0x0000006962627220 */ /* 0x000fe20000410000 */
[----:B------:R-:W-:Y:S02]  /*29a0*/  FMUL.FTZ R90, R90, R103 ;  /* 0x000000675a5a7220 */ /* 0x000fe40000410000 */
        /* <DEDUP_REMOVED lines=18> */
.L_x_10612:
[----:B------:R-:W-:Y:S05]  /*2ad0*/  BSYNC B0 ;  /* 0x0000000000007941 */ /* 0x000fea0003800000 */
.L_x_10611:
[----:B------:R-:W-:Y:S01]  /*2ae0*/  IADD3 R94, R94, 0x1, RZ ;  /* 0x000000015e5e7810 */ /* 0x000fe20007ffe0ff */
[----:B------:R-:W-:-:S03]  /*2af0*/  UIADD3 UR5, UP0, UR5, 0x1, URZ ;  /* 0x0000000105057890 */ /* 0x000fc6000ff1e03f */
[----:B------:R-:W-:Y:S01]  /*2b00*/  ISETP.GE.AND P0, PT, R94, UR24, PT ;  /* 0x000000185e007c0c */ /* 0x000fe2000bf06270 */
[----:B------:R-:W-:-:S12]  /*2b10*/  UIADD3.X UR6, URZ, UR6, URZ, UP0, !UPT ;  /* 0x000000063f067290 */ /* 0x000fd800087fe43f */
[----:B------:R-:W-:Y:S05]  /*2b20*/  @!P0 BRA `(.L_x_10613) ;  /* 0xffffffec00388947 */ /* 0x000fea000383ffff */
.L_x_10600:
[----:B------:R-:W-:Y:S01]  /*2b30*/  BAR.SYNC.DEFER_BLOCKING 0x0 ;  /* 0x0000000000007b1d */ /* 0x000fe20000010000 */
[----:B------:R-:W-:Y:S01]  /*2b40*/  LEA R45, R18, R7, 0x4 ;  /* 0x00000007122d7211 */ /* 0x000fe200078e20ff */
[----:B------:R-:W-:Y:S01]  /*2b50*/  UIADD3 UR4, UR4, -0x80, URZ ;  /* 0xffffff8004047890 */ /* 0x000fe2000fffe03f */
[----:B------:R-:W-:Y:S02]  /*2b60*/  MOV R42, R60 ;  /* 0x0000003c002a7202 */ /* 0x000fe40000000f00 */
[----:B------:R-:W-:-:S03]  /*2b70*/  MOV R43, R61 ;  /* 0x0000003d002b7202 */ /* 0x000fc60000000f00 */
[----:B------:R-:W4:Y:S01]  /*2b80*/  LDC.64 R46, c[0x0][0x388] ;  /* 0x0000e200ff2e7b82 */ /* 0x000f220000000a00 */
[----:B------:R-:W-:Y:S01]  /*2b90*/  ULDC.64 UR6, c[0x0][0x390] ;  /* 0x0000e40000067ab9 */ /* 0x000fe20000000a00 */
[C---:B------:R-:W-:Y:S01]  /*2ba0*/  SHF.L.U32 R51, R17.reuse, 0x4, RZ ;  /* 0x0000000411337819 */ /* 0x040fe200000006ff */
[----:B---3--:R-:W-:Y:S01]  /*2bb0*/  IMAD R44, R64, UR6, RZ ;  /* 0x00000006402c7c24 */ /* 0x008fe2000f8e02ff */
[----:B------:R-:W-:Y:S01]  /*2bc0*/  SHF.L.U64.HI R50, R17, 0x4, R4 ;  /* 0x0000000411327819 */ /* 0x000fe20000010204 */
[C---:B--2---:R-:W-:Y:S01]  /*2bd0*/  IMAD.WIDE.U32 R40, R63.reuse, UR6, R42 ;  /* 0x000000063f287c25 */ /* 0x044fe2000f8e002a */
[----:B------:R-:W-:Y:S02]  /*2be0*/  ISETP.GT.AND P4, PT, R6, 0x1, PT ;  /* 0x000000010600780c */ /* 0x000fe40003f84270 */
[----:B------:R-:W2:Y:S01]  /*2bf0*/  LDC.64 R48, c[0x0][0x3e0] ;  /* 0x0000f800ff307b82 */ /* 0x000ea20000000a00 */
[C---:B------:R-:W-:Y:S01]  /*2c00*/  IMAD R3, R63.reuse, UR7, R44 ;  /* 0x000000073f037c24 */ /* 0x040fe2000f8e022c */
[----:B------:R-:W-:Y:S01]  /*2c10*/  ULDC.64 UR6, c[0x0][0x3b0] ;  /* 0x0000ec0000067ab9 */ /* 0x000fe20000000a00 */
[----:B------:R-:W-:Y:S01]  /*2c20*/  IADD3 R14, P1, R14, -0x200, RZ ;  /* 0xfffffe000e0e7810 */ /* 0x000fe20007f3e0ff */
[----:B------:R-:W-:Y:S01]  /*2c30*/  IMAD.WIDE.U32 R42, R63, UR6, R42 ;  /* 0x000000063f2a7c25 */ /* 0x000fe2000f8e002a */
[----:B------:R-:W-:-:S02]  /*2c40*/  IADD3 R16, P2, R16, -0x200, RZ ;  /* 0xfffffe0010107810 */ /* 0x000fc40007f5e0ff */
[----:B------:R-:W-:Y:S02]  /*2c50*/  IADD3 R41, R41, R3, RZ ;  /* 0x0000000329297210 */ /* 0x000fe40007ffe0ff */
[----:B------:R-:W-:Y:S01]  /*2c60*/  IADD3 R12, P3, R12, -0x200, RZ ;  /* 0xfffffe000c0c7810 */ /* 0x000fe20007f7e0ff */
[----:B------:R3:W-:Y:S01]  /*2c70*/  STS.128 [R45], R36 ;  /* 0x000000242d007388 */ /* 0x0007e20000000c00 */
[----:B------:R-:W-:-:S03]  /*2c80*/  NOP ;  /* 0x0000000000007918 */ /* 0x000fc60000000000 */
[----:B------:R-:W5:Y:S01]  /*2c90*/  LDS.128 R28, [R45] ;  /* 0x000000002d1c7984 */ /* 0x000f620000000c00 */
[----:B----4-:R-:W-:Y:S01]  /*2ca0*/  IMAD R44, R46, UR15, RZ ;  /* 0x0000000f2e2c7c24 */ /* 0x010fe2000f8e02ff */
[----:B------:R-:W-:Y:S02]  /*2cb0*/  IADD3 R6, R6, -0x1, RZ ;  /* 0xffffffff06067810 */ /* 0x000fe40007ffe0ff */
[----:B------:R-:W-:Y:S01]  /*2cc0*/  IADD3.X R13, R13, -0x1, RZ, P1, !PT ;  /* 0xffffffff0d0d7810 */ /* 0x000fe20000ffe4ff */
[----:B------:R-:W-:Y:S01]  /*2cd0*/  IMAD R3, R47, UR14, R44 ;  /* 0x0000000e2f037c24 */ /* 0x000fe2000f8e022c */
[----:B------:R-:W-:Y:S01]  /*2ce0*/  IADD3.X R15, R15, -0x1, RZ, P2, !PT ;  /* 0xffffffff0f0f7810 */ /* 0x000fe200017fe4ff */
[----:B------:R-:W-:Y:S01]  /*2cf0*/  IMAD R44, R64, UR6, RZ ;  /* 0x00000006402c7c24 */ /* 0x000fe2000f8e02ff */
[----:B------:R-:W-:Y:S01]  /*2d00*/  IADD3.X R11, R11, -0x1, RZ, P3, !PT ;  /* 0xffffffff0b0b7810 */ /* 0x000fe20001ffe4ff */
[----:B---3--:R-:W-:Y:S02]  /*2d10*/  IMAD.WIDE.U32 R36, R46, UR14, R40 ;  /* 0x0000000e2e247c25 */ /* 0x008fe4000f8e0028 */
[----:B------:R-:W3:Y:S03]  /*2d20*/  LDC.64 R46, c[0x0][0x3a8] ;  /* 0x0000ea00ff2e7b82 */ /* 0x000ee60000000a00 */
[----:B------:R-:W-:-:S02]  /*2d30*/  IADD3 R3, R37, R3, RZ ;  /* 0x0000000325037210 */ /* 0x000fc40007ffe0ff */
[----:B--2---:R-:W-:-:S04]  /*2d40*/  LEA R40, P0, R36, R48, 0x2 ;  /* 0x0000003024287211 */ /* 0x004fc800078010ff */
[----:B------:R-:W-:Y:S01]  /*2d50*/  LEA.HI.X R36, R36, R49, R3, 0x2, P0 ;  /* 0x0000003124247211 */ /* 0x000fe200000f1403 */
[----:B------:R-:W-:Y:S01]  /*2d60*/  IMAD R3, R63, UR7, R44 ;  /* 0x000000073f037c24 */ /* 0x000fe2000f8e022c */
[----:B------:R-:W-:Y:S01]  /*2d70*/  IADD3 R40, P0, R40, R51, RZ ;  /* 0x0000003328287210 */ /* 0x000fe20007f1e0ff */
[----:B------:R-:W2:Y:S03]  /*2d80*/  LDC.64 R48, c[0x0][0x3f0] ;  /* 0x0000fc00ff307b82 */ /* 0x000ea60000000a00 */
[----:B------:R-:W-:Y:S02]  /*2d90*/  IADD3.X R41, R36, R50, RZ, P0, !PT ;  /* 0x0000003224297210 */ /* 0x000fe400007fe4ff */
[----:B------:R-:W-:Y:S01]  /*2da0*/  IADD3 R43, R43, R3, RZ ;  /* 0x000000032b2b7210 */ /* 0x000fe20007ffe0ff */
[----:B---3--:R-:W-:-:S04]  /*2db0*/  IMAD R44, R46, UR15, RZ ;  /* 0x0000000f2e2c7c24 */ /* 0x008fc8000f8e02ff */
[----:B------:R-:W-:Y:S01]  /*2dc0*/  IMAD R3, R47, UR14, R44 ;  /* 0x0000000e2f037c24 */ /* 0x000fe2000f8e022c */
[----:B-----5:R3:W-:Y:S01]  /*2dd0*/  STG.E.128 desc[UR12][R40.64+-0x200], R28 ;  /* 0xfffe001c28007986 */ /* 0x0207e2000c101d0c */
[----:B------:R-:W-:Y:S01]  /*2de0*/  BAR.SYNC.DEFER_BLOCKING 0x0 ;  /* 0x0000000000007b1d */ /* 0x000fe20000010000 */
[----:B---3--:R-:W-:-:S05]  /*2df0*/  IMAD.WIDE.U32 R28, R46, UR14, R42 ;  /* 0x0000000e2e1c7c25 */ /* 0x008fca000f8e002a */
[----:B------:R-:W-:Y:S02]  /*2e00*/  IADD3 R3, R29, R3, RZ ;  /* 0x000000031d037210 */ /* 0x000fe40007ffe0ff */
[----:B--2---:R-:W-:Y:S01]  /*2e10*/  LEA R29, P0, R28, R48, 0x2 ;  /* 0x000000301c1d7211 */ /* 0x004fe200078010ff */
[----:B------:R2:W-:Y:S01]  /*2e20*/  STS.128 [R45], R32 ;  /* 0x000000202d007388 */ /* 0x0005e20000000c00 */
[----:B------:R-:W-:-:S03]  /*2e30*/  NOP ;  /* 0x0000000000007918 */ /* 0x000fc60000000000 */
[----:B------:R-:W3:Y:S01]  /*2e40*/  LDS.128 R36, [R45] ;  /* 0x000000002d247984 */ /* 0x000ee20000000c00 */
[----:B------:R-:W-:Y:S02]  /*2e50*/  LEA.HI.X R3, R28, R49, R3, 0x2, P0 ;  /* 0x000000311c037211 */ /* 0x000fe400000f1403 */
[----:B------:R-:W-:-:S04]  /*2e60*/  IADD3 R28, P0, R29, R51, RZ ;  /* 0x000000331d1c7210 */ /* 0x000fc80007f1e0ff */
[----:B------:R-:W-:Y:S01]  /*2e70*/  IADD3.X R29, R3, R50, RZ, P0, !PT ;  /* 0x00000032031d7210 */ /* 0x000fe200007fe4ff */
[----:B--2---:R-:W-:Y:S01]  /*2e80*/  FADD.FTZ R32, R19, R32 ;  /* 0x0000002013207221 */ /* 0x004fe20000010000 */
[----:B------:R-:W-:-:S03]  /*2e90*/  IADD3 R10, P0, R10, -0x200, RZ ;  /* 0xfffffe000a0a7810 */ /* 0x000fc60007f1e0ff */
[----:B------:R-:W-:Y:S01]  /*2ea0*/  FADD.FTZ R33, R32, R33 ;  /* 0x0000002120217221 */ /* 0x000fe20000010000 */
[----:B------:R-:W-:-:S03]  /*2eb0*/  IADD3.X R8, R8, -0x1, RZ, P0, !PT ;  /* 0xffffffff08087810 */ /* 0x000fc600007fe4ff */
[----:B------:R-:W-:-:S04]  /*2ec0*/  FADD.FTZ R34, R33, R34 ;  /* 0x0000002221227221 */ /* 0x000fc80000010000 */
[----:B------:R-:W-:Y:S01]  /*2ed0*/  FADD.FTZ R19, R34, R35 ;  /* 0x0000002322137221 */ /* 0x000fe20000010000 */
[----:B---3--:R2:W-:Y:S01]  /*2ee0*/  STG.E.128 desc[UR12][R28.64+-0x200], R36 ;  /* 0xfffe00241c007986 */ /* 0x0085e2000c101d0c */
[----:B------:R-:W-:Y:S05]  /*2ef0*/  @P4 BRA `(.L_x_10614) ;  /* 0xffffffd800a04947 */ /* 0x000fea000383ffff */
.L_x_10598:
[----:B------:R-:W-:Y:S02]  /*2f00*/  ULDC.64 UR4, c[0x0][0x3d8] ;  /* 0x0000f60000047ab9 */ /* 0x000fe40000000a00 */
[----:B------:R-:W-:-:S04]  /*2f10*/  ISETP.NE.U32.AND P0, PT, RZ, UR4, PT ;  /* 0x00000004ff007c0c */ /* 0x000fc8000bf05070 */
[----:B------:R-:W-:-:S13]  /*2f20*/  ISETP.NE.AND.EX P0, PT, RZ, UR5, PT, P0 ;  /* 0x00000005ff007c0c */ /* 0x000fda000bf05300 */
[----:B------:R-:W-:Y:S05]  /*2f30*/  @!P0 BRA `(.L_x_10615) ;  /* 0x00000000005c8947 */ /* 0x000fea0003800000 */
[----:B------:R-:W3:Y:S01]  /*2f40*/  SHFL.DOWN P0, R0, R21, 0x1, 0x1f ;  /* 0x08201f0015007f89 */ /* 0x000ee20000000000 */
[----:B------:R-:W-:Y:S01]  /*2f50*/  BSSY B0, `(.L_x_10615) ;  /* 0x0000015000007945 */ /* 0x000fe20003800000 */
[----:B------:R-:W4:Y:S01]  /*2f60*/  S2R R4, SR_LANEID ;  /* 0x0000000000047919 */ /* 0x000f220000000000 */
[----:B------:R-:W2:Y:S01]  /*2f70*/  S2R R6, SR_TID.X ;  /* 0x0000000000067919 */ /* 0x000ea20000002100 */
[----:B---3--:R-:W-:-:S05]  /*2f80*/  @P0 FADD R0, R0, R21 ;  /* 0x0000001500000221 */ /* 0x008fca0000000000 */
[----:B------:R-:W3:Y:S01]  /*2f90*/  SHFL.DOWN P0, R3, R0, 0x2, 0x1f ;  /* 0x08401f0000037f89 */ /* 0x000ee20000000000 */
[----:B----4-:R-:W-:-:S13]  /*2fa0*/  ISETP.NE.AND P1, PT, R4, RZ, PT ;  /* 0x000000ff0400720c */ /* 0x010fda0003f25270 */
[----:B------:R-:W4:Y:S01]  /*2fb0*/  @!P1 S2R R7, SR_CgaCtaId ;  /* 0x0000000000079919 */ /* 0x000f220000008800 */
[----:B---3--:R-:W-:Y:S01]  /*2fc0*/  @P0 FADD R3, R0, R3 ;  /* 0x0000000300030221 */ /* 0x008fe20000000000 */
[----:B------:R-:W-:-:S04]  /*2fd0*/  @!P1 MOV R0, 0x400 ;  /* 0x0000040000009802 */ /* 0x000fc80000000f00 */
[----:B01----:R-:W0:Y:S01]  /*2fe0*/  SHFL.DOWN P0, R2, R3, 0x4, 0x1f ;  /* 0x08801f0003027f89 */ /* 0x003e220000000000 */
[----:B----4-:R-:W-:Y:S01]  /*2ff0*/  @!P1 LEA R7, R7, R0, 0x18 ;  /* 0x0000000007079211 */ /* 0x010fe200078ec0ff */
        /* <DEDUP_REMOVED lines=10> */
.L_x_10616:
[----:B------:R-:W-:Y:S05]  /*30a0*/  BSYNC B0 ;  /* 0x0000000000007941 */ /* 0x000fea0003800000 */
.L_x_10615:
        /* <DEDUP_REMOVED lines=29> */
.L_x_10618:
[----:B------:R-:W3:Y:S02]  /*3280*/  S2R R15, SR_TID.X ;  /* 0x00000000000f7919 */ /* 0x000ee40000002100 */
.L_x_10619:
[----:B------:R-:W-:Y:S05]  /*3290*/  BSYNC B0 ;  /* 0x0000000000007941 */ /* 0x000fea0003800000 */
.L_x_10617:
        /* <DEDUP_REMOVED lines=10> */
[C---:B01----:R-:W-:Y:S01]  /*3340*/  IMAD.WIDE.U32 R2, R63.reuse, UR6, RZ ;  /* 0x000000063f027c25 */ /* 0x043fe2000f8e00ff */
        /* <DEDUP_REMOVED lines=9> */
[----:B---3--:R-:W-:-:S03]  /*33e0*/  ULEA UR4, UR5, UR4, 0x18 ;  /* 0x0000000405047291 */ /* 0x008fc6000f8ec03f */
[----:B------:R-:W-:-:S09]  /*33f0*/  ULDC UR5, c[0x0][0x0] ;  /* 0x0000000000057ab9 */ /* 0x000fd20000000800 */
.L_x_10621:
        /* <DEDUP_REMOVED lines=26> */
.L_x_10620:
[----:B------:R-:W-:Y:S05]  /*35a0*/  EXIT ;  /* 0x000000000000794d */ /* 0x000fea0003800000 */
.L_x_10622:
        /* <DEDUP_REMOVED lines=13> */
.L_x_11061:


//--------------------- .text._Z25selective_scan_bwd_kernelI32Selective_Scan_bwd_kernel_traitsILi32ELi4ELb1ELb0ELb1ELb1ELb0EffEEv12SSMParamsBwd --------------------------
	.section	.text._Z25selective_scan_bwd_kernelI32Selective_Scan_bwd_kernel_traitsILi32ELi4ELb1ELb0ELb1ELb1ELb0EffEEv12SSMParamsBwd,"ax",@progbits
	.align	128
        .global         _Z25selective_scan_bwd_kernelI32Selective_Scan_bwd_kernel_traitsILi32ELi4ELb1ELb0ELb1ELb1ELb0EffEEv12SSMParamsBwd
        .type           _Z25selective_scan_bwd_kernelI32Selective_Scan_bwd_kernel_traitsILi32ELi4ELb1ELb0ELb1ELb1ELb0EffEEv12SSMParamsBwd,@function
        .size           _Z25selective_scan_bwd_kernelI32Selective_Scan_bwd_kernel_traitsILi32ELi4ELb1ELb0ELb1ELb1ELb0EffEEv12SSMParamsBwd,(.L_x_11062 - _Z25selective_scan_bwd_kernelI32Selective_Scan_bwd_kernel_traitsILi32ELi4ELb1ELb0ELb1ELb1ELb0EffEEv12SSMParamsBwd)
        .other          _Z25selective_scan_bwd_kernelI32Selective_Scan_bwd_kernel_traitsILi32ELi4ELb1ELb0ELb1ELb1ELb0EffEEv12SSMParamsBwd,@"STO_CUDA_ENTRY STV_DEFAULT"
_Z25selective_scan_bwd_kernelI32Selective_Scan_bwd_kernel_traitsILi32ELi4ELb1ELb0ELb1ELb1ELb0EffEEv12SSMParamsBwd:
.text._Z25selective_scan_bwd_kernelI32Selective_Scan_bwd_kernel_traitsILi32ELi4ELb1ELb0ELb1ELb1ELb0EffEEv12SSMParamsBwd:
        /* <DEDUP_REMOVED lines=32> */
[----:B---3--:R-:W-:-:S07]  /*0200*/  MOV R6, RZ ;  /* 0x000000ff00067202 */ /* 0x008fce0000000f00 */
        /* <DEDUP_REMOVED lines=9> */
[----:B------:R-:W0:Y:S01]  /*02a0*/  LDC.64 R62, c[0x0][0x2e0] ;  /* 0x0000b800ff3e7b82 */ /* 0x000e220000000a00 */
        /* <DEDUP_REMOVED lines=9> */
[----:B------:R-:W-:Y:S02]  /*0340*/  @!P1 IADD3 R7, R7, 0x1, RZ ;  /* 0x0000000107079810 */ /* 0x000fe40007ffe0ff */
[----:B------:R-:W-:Y:S01]  /*0350*/  LOP3.LUT R2, R0, R11, RZ, 0x3c, !PT ;  /* 0x0000000b00027212 */ /* 0x000fe200078e3cff */
[----:B------:R-:W-:-:S02]  /*0360*/  UIADD3 UR5, UR5, UR6, URZ ;  /* 0x0000000605057290 */ /* 0x000fc4000fffe03f */
[----:B------:R-:W-:Y:S01]  /*0370*/  @P0 IADD3 R7, R7, 0x1, RZ ;  /* 0x0000000107070810 */ /* 0x000fe20007ffe0ff */
[----:B------:R-:W-:Y:S01]  /*0380*/  UIMAD UR8, UR14, UR10, URZ ;  /* 0x0000000a0e0872a4 */ /* 0x000fe2000f8e023f */
[----:B------:R-:W-:Y:S01]  /*0390*/  ISETP.GE.AND P2, PT, R2, RZ, PT ;  /* 0x000000ff0200720c */ /* 0x000fe20003f46270 */
[----:B------:R-:W-:Y:S01]  /*03a0*/  UIMAD.WIDE.U32 UR6, UR15, UR10, URZ ;  /* 0x0000000a0f0672a5 */ /* 0x000fe2000f8e003f */
[----:B------:R-:W-:Y:S01]  /*03b0*/  MOV R37, R7 ;  /* 0x0000000700257202 */ /* 0x000fe20000000f00 */
[----:B------:R-:W-:Y:S01]  /*03c0*/  UIMAD UR8, UR15, UR11, UR8 ;  /* 0x0000000b0f0872a4 */ /* 0x000fe2000f8e0208 */
[----:B--2---:R-:W-:Y:S02]  /*03d0*/  LEA R7, R21, 0xffffff80, 0x7 ;  /* 0xffffff8015077811 */ /* 0x004fe400078e38ff */
[----:B------:R-:W-:Y:S01]  /*03e0*/  ULDC.64 UR10, c[0x0][0x328] ;  /* 0x0000ca00000a7ab9 */ /* 0x000fe20000000a00 */
[----:B-1----:R-:W-:-:S04]  /*03f0*/  IMAD.WIDE.U32 R2, R0, R8, UR4 ;  /* 0x0000000400027e25 */ /* 0x002fc8000f8e0008 */
[----:B------:R-:W-:Y:S01]  /*0400*/  IMAD R4, R49, R8, RZ ;  /* 0x0000000831047224 */ /* 0x000fe200078e02ff */
[----:B------:R-:W-:Y:S01]  /*0410*/  IADD3 R56, P0, R7, R2, RZ ;  /* 0x0000000207387210 */ /* 0x000fe20007f1e0ff */
[----:B------:R-:W-:Y:S01]  /*0420*/  UIMAD UR9, UR14, UR10, URZ ;  /* 0x0000000a0e0972a4 */ /* 0x000fe2000f8e023f */
[-C--:B------:R-:W-:Y:S01]  /*0430*/  IMAD R2, R49, R12.reuse, RZ ;  /* 0x0000000c31027224 */ /* 0x080fe200078e02ff */
[----:B------:R-:W-:Y:S01]  /*0440*/  UIADD3 UR7, UR7, UR8, URZ ;  /* 0x0000000807077290 */ /* 0x000fe2000fffe03f */
[C---:B------:R-:W-:Y:S01]  /*0450*/  IMAD R4, R0.reuse, R9, R4 ;  /* 0x0000000900047224 */ /* 0x040fe200078e0204 */
[----:B------:R-:W-:Y:S01]  /*0460*/  SHF.R.S32.HI R9, RZ, 0x1f, R7 ;  /* 0x0000001fff097819 */ /* 0x000fe20000011407 */
[----:B------:R-:W-:Y:S01]  /*0470*/  UIMAD.WIDE.U32 UR4, UR15, UR10, URZ ;  /* 0x0000000a0f0472a5 */ /* 0x000fe2000f8e003f */
[C---:B------:R-:W-:Y:S01]  /*0480*/  IMAD R6, R0.reuse, R13, R2 ;  /* 0x0000000d00067224 */ /* 0x040fe200078e0202 */
[----:B------:R-:W-:Y:S01]  /*0490*/  UIMAD UR9, UR15, UR11, UR9 ;  /* 0x0000000b0f0972a4 */ /* 0x000fe2000f8e0209 */
[----:B------:R-:W-:Y:S01]  /*04a0*/  IADD3.X R8, R9, R3, R4, P0, !PT ;  /* 0x0000000309087210 */ /* 0x000fe200007fe404 */
[C---:B------:R-:W-:Y:S01]  /*04b0*/  IMAD.WIDE.U32 R2, R0.reuse, R12, UR6 ;  /* 0x0000000600027e25 */ /* 0x040fe2000f8e000c */
[----:B------:R-:W-:Y:S01]  /*04c0*/  ULDC.64 UR6, c[0x0][0x310] ;  /* 0x0000c40000067ab9 */ /* 0x000fe20000000a00 */
[----:B------:R-:W-:Y:S01]  /*04d0*/  UIADD3 UR5, UR5, UR9, URZ ;  /* 0x0000000905057290 */ /* 0x000fe2000fffe03f */
[----:B------:R-:W-:Y:S01]  /*04e0*/  ISETP.NE.U32.AND P0, PT, RZ, UR6, PT ;  /* 0x00000006ff007c0c */ /* 0x000fe2000bf05070 */
[-C--:B----4-:R-:W-:Y:S01]  /*04f0*/  IMAD R10, R49, R14.reuse, RZ ;  /* 0x0000000e310a7224 */ /* 0x090fe200078e02ff */
[----:B------:R-:W-:Y:S01]  /*0500*/  ISETP.NE.AND P1, PT, R11, RZ, PT ;  /* 0x000000ff0b00720c */ /* 0x000fe20003f25270 */
[----:B------:R-:W1:Y:S01]  /*0510*/  LDC.64 R12, c[0x0][0x278] ;  /* 0x00009e00ff0c7b82 */ /* 0x000e620000000a00 */
[----:B------:R-:W-:Y:S01]  /*0520*/  ISETP.NE.AND.EX P0, PT, RZ, UR7, PT, P0 ;  /* 0x00000007ff007c0c */ /* 0x000fe2000bf05300 */
[----:B------:R-:W-:Y:S01]  /*0530*/  IMAD.WIDE.U32 R4, R0, R14, UR4 ;  /* 0x0000000400047e25 */ /* 0x000fe2000f8e000e */
[----:B------:R-:W-:Y:S01]  /*0540*/  @!P2 IADD3 R37, -R37, RZ, RZ ;  /* 0x000000ff2525a210 */ /* 0x000fe20007ffe1ff */
[----:B------:R-:W-:-:S02]  /*0550*/  ULDC.64 UR8, c[0x0][0x260] ;  /* 0x0000980000087ab9 */ /* 0x000fc40000000a00 */
[----:B------:R-:W-:Y:S01]  /*0560*/  IMAD R10, R0, R15, R10 ;  /* 0x0000000f000a7224 */ /* 0x000fe200078e020a */
[----:B------:R-:W-:-:S04]  /*0570*/  IADD3 R60, P2, R7, R4, RZ ;  /* 0x00000004073c7210 */ /* 0x000fc80007f5e0ff */
[----:B------:R-:W-:Y:S02]  /*0580*/  IADD3.X R5, R9, R5, R10, P2, !PT ;  /* 0x0000000509057210 */ /* 0x000fe400017fe40a */
[----:B------:R-:W-:Y:S01]  /*0590*/  ISETP.NE.U32.AND P2, PT, R18, RZ, PT ;  /* 0x000000ff1200720c */ /* 0x000fe20003f45070 */
[----:B------:R-:W2:Y:S01]  /*05a0*/  @P0 LDC R15, c[0x0][0x214] ;  /* 0x00008500ff0f0b82 */ /* 0x000ea20000000800 */
[----:B------:R-:W-:Y:S02]  /*05b0*/  @!P1 LOP3.LUT R37, RZ, R11, RZ, 0x33, !PT ;  /* 0x0000000bff259212 */ /* 0x000fe400078e33ff */
[----:B------:R-:W-:Y:S02]  /*05c0*/  IADD3 R61, P1, R7, R2, RZ ;  /* 0x00000002073d7210 */ /* 0x000fe40007f3e0ff */
[----:B------:R-:W-:Y:S01]  /*05d0*/  ISETP.NE.AND.EX P2, PT, R19, RZ, PT, P2 ;  /* 0x000000ff1300720c */ /* 0x000fe20003f45320 */
[----:B------:R-:W-:Y:S01]  /*05e0*/  UIMAD UR6, UR14, UR8, URZ ;  /* 0x000000080e0672a4 */ /* 0x000fe2000f8e023f */
[----:B------:R-:W-:Y:S01]  /*05f0*/  IADD3.X R6, R9, R3, R6, P1, !PT ;  /* 0x0000000309067210 */ /* 0x000fe20000ffe406 */
[----:B------:R-:W-:Y:S01]  /*0600*/  UIMAD.WIDE.U32 UR4, UR15, UR8, URZ ;  /* 0x000000080f0472a5 */ /* 0x000fe2000f8e003f */
[----:B------:R-:W-:Y:S01]  /*0610*/  ISETP.NE.U32.AND P1, PT, R16, RZ, PT ;  /* 0x000000ff1000720c */ /* 0x000fe20003f25070 */
[----:B------:R-:W-:Y:S01]  /*0620*/  UIMAD UR6, UR15, UR9, UR6 ;  /* 0x000000090f0672a4 */ /* 0x000fe2000f8e0206 */
[----:B------:R-:W4:Y:S02]  /*0630*/  @P0 LDC R23, c[0x0][0x21c] ;  /* 0x00008700ff170b82 */ /* 0x000f240000000800 */
[----:B------:R-:W-:Y:S01]  /*0640*/  ISETP.NE.AND.EX P1, PT, R17, RZ, PT, P1 ;  /* 0x000000ff1100720c */ /* 0x000fe20003f25310 */
[----:B------:R-:W-:Y:S01]  /*0650*/  UIADD3 UR5, UR5, UR6, URZ ;  /* 0x0000000605057290 */ /* 0x000fe2000fffe03f */
[----:B------:R-:W-:-:S04]  /*0660*/  CS2R R40, SRZ ;  /* 0x0000000000287805 */ /* 0x000fc8000001ff00 */
[----:B------:R-:W4:Y:S01]  /*0670*/  @P0 LDC.64 R46, c[0x0][0x310] ;  /* 0x0000c400ff2e0b82 */ /* 0x000f220000000a00 */
[C---:B------:R-:W-:Y:S01]  /*0680*/  @P2 LEA R40, P4, R0.reuse, R18, 0x2 ;  /* 0x0000001200282211 */ /* 0x040fe200078810ff */
[----:B-1----:R-:W-:Y:S01]  /*0690*/  IMAD.WIDE.U32 R2, R37, R12, UR4 ;  /* 0x0000000425027e25 */ /* 0x002fe2000f8e000c */
[----:B------:R-:W-:Y:S02]  /*06a0*/  SHF.R.S32.HI R29, RZ, 0x1f, R37 ;  /* 0x0000001fff1d7819 */ /* 0x000fe40000011425 */
[----:B------:R-:W-:Y:S02]  /*06b0*/  CS2R R42, SRZ ;  /* 0x00000000002a7805 */ /* 0x000fe4000001ff00 */
[--C-:B------:R-:W-:Y:S01]  /*06c0*/  @P2 LEA.HI.X R41, R0, R19, R49.reuse, 0x2, P4 ;  /* 0x0000001300292211 */ /* 0x100fe200020f1431 */
[----:B------:R-:W-:Y:S01]  /*06d0*/  ULDC.64 UR4, c[0x0][0x338] ;  /* 0x0000ce0000047ab9 */ /* 0x000fe20000000a00 */
[----:B---3--:R-:W-:Y:S01]  /*06e0*/  LEA R54, P2, R56, R54, 0x2 ;  /* 0x0000003638367211 */ /* 0x008fe200078410ff */
[----:B------:R-:W-:Y:S01]  /*06f0*/  IMAD R4, R29, R12, RZ ;  /* 0x0000000c1d047224 */ /* 0x000fe200078e02ff */
[----:B------:R-:W-:Y:S01]  /*0700*/  IADD3 R7, P5, R7, R2, RZ ;  /* 0x0000000207077210 */ /* 0x000fe20007fbe0ff */
[----:B--2---:R-:W-:Y:S01]  /*0710*/  @P0 IMAD R2, R15, UR15, R0 ;  /* 0x0000000f0f020c24 */ /* 0x004fe2000f8e0200 */
[----:B------:R-:W-:Y:S01]  /*0720*/  @P1 LEA R42, P3, R0, R16, 0x2 ;  /* 0x00000010002a1211 */ /* 0x000fe200078610ff */
[----:B------:R-:W-:Y:S01]  /*0730*/  ULDC.64 UR6, c[0x0][0x248] ;  /* 0x0000920000067ab9 */ /* 0x000fe20000000a00 */
[----:B------:R-:W-:Y:S01]  /*0740*/  LEA.HI.X R56, R56, R55, R8, 0x2, P2 ;  /* 0x0000003738387211 */ /* 0x000fe200010f1408 */
[----:B------:R-:W-:Y:S01]  /*0750*/  IMAD R11, R37, R13, R4 ;  /* 0x0000000d250b7224 */ /* 0x000fe200078e0204 */
[----:B0-----:R-:W-:Y:S01]  /*0760*/  LEA R58, P2, R60, R26, 0x2 ;  /* 0x0000001a3c3a7211 */ /* 0x001fe200078410ff */
[----:B------:R-:W-:Y:S01]  /*0770*/  @P0 IMAD R2, R2, R21, RZ ;  /* 0x0000001502020224 */ /* 0x000fe200078e02ff */
[----:B------:R-:W-:-:S02]  /*0780*/  @P1 LEA.HI.X R43, R0, R17, R49, 0x2, P3 ;  /* 0x00000011002b1211 */ /* 0x000fc400018f1431 */
[----:B------:R-:W-:Y:S02]  /*0790*/  ISETP.GE.AND P1, PT, R21, 0x1, PT ;  /* 0x000000011500780c */ /* 0x000fe40003f26270 */
[----:B------:R-:W-:Y:S01]  /*07a0*/  LEA.HI.X R60, R60, R27, R5, 0x2, P2 ;  /* 0x0000001b3c3c7211 */ /* 0x000fe200010f1405 */
[----:B------:R-:W-:Y:S01]  /*07b0*/  IMAD R5, R49, UR4, RZ ;  /* 0x0000000431057c24 */ /* 0x000fe2000f8e02ff */
[----:B------:R-:W-:Y:S01]  /*07c0*/  IADD3 R4, R3, R11, RZ ;  /* 0x0000000b03047210 */ /* 0x000fe20007ffe0ff */
[----:B----4-:R-:W-:Y:S01]  /*07d0*/  @P0 IMAD R3, R2, R23, RZ ;  /* 0x0000001702030224 */ /* 0x010fe200078e02ff */
[----:B------:R-:W-:Y:S01]  /*07e0*/  LEA R59, P3, R61, R24, 0x2 ;  /* 0x000000183d3b7211 */ /* 0x000fe200078610ff */
[----:B------:R-:W-:-:S04]  /*07f0*/  IMAD.WIDE.U32 R44, R0, UR4, RZ ;  /* 0x00000004002c7c25 */ /* 0x000fc8000f8e00ff */
[----:B------:R-:W-:Y:S01]  /*0800*/  IMAD R55, R0, UR5, R5 ;  /* 0x0000000500377c24 */ /* 0x000fe2000f8e0205 */
[----:B------:R-:W-:Y:S01]  /*0810*/  ULDC.64 UR4, c[0x0][0x230] ;  /* 0x00008c0000047ab9 */ /* 0x000fe20000000a00 */
[----:B------:R-:W-:Y:S01]  /*0820*/  @P0 IMAD.WIDE R46, R3, 0x8, R46 ;  /* 0x00000008032e0825 */ /* 0x000fe200078e022e */
[----:B------:R-:W-:-:S03]  /*0830*/  LEA.HI.X R61, R61, R25, R6, 0x2, P3 ;  /* 0x000000193d3d7211 */ /* 0x000fc600018f1406 */
[C---:B------:R-:W-:Y:S02]  /*0840*/  IMAD R3, R49.reuse, UR4, RZ ;  /* 0x0000000431037c24 */ /* 0x040fe4000f8e02ff */
[----:B------:R-:W-:Y:S01]  /*0850*/  IMAD R5, R49, UR6, RZ ;  /* 0x0000000631057c24 */ /* 0x000fe2000f8e02ff */
[----:B------:R-:W-:Y:S01]  /*0860*/  IADD3.X R4, R9, R4, RZ, P5, !PT ;  /* 0x0000000409047210 */ /* 0x000fe20002ffe4ff */
[C---:B------:R-:W-:Y:S01]  /*0870*/  IMAD R65, R0.reuse, UR5, R3 ;  /* 0x0000000500417c24 */ /* 0x040fe2000f8e0203 */
[----:B------:R-:W-:Y:S01]  /*0880*/  LEA R62, P3, R7, R62, 0x2 ;  /* 0x0000003e073e7211 */ /* 0x000fe200078610ff */
[----:B------:R-:W-:Y:S01]  /*0890*/  IMAD R5, R0, UR7, R5 ;  /* 0x0000000700057c24 */ /* 0x000fe2000f8e0205 */
[----:B------:R-:W-:Y:S01]  /*08a0*/  HFMA2.MMA R53, -RZ, RZ, 0, 0 ;  /* 0x00000000ff357435 */ /* 0x000fe200000001ff */
[----:B------:R-:W-:Y:S02]  /*08b0*/  IADD3 R55, R45, R55, RZ ;  /* 0x000000372d377210 */ /* 0x000fe40007ffe0ff */
[----:B------:R-:W-:-:S02]  /*08c0*/  @!P0 CS2R R46, SRZ ;  /* 0x00000000002e8805 */ /* 0x000fc4000001ff00 */
        /* <DEDUP_REMOVED lines=9> */
[C---:B------:R-:W-:Y:S01]  /*0960*/  IMAD.WIDE.U32 R34, R0.reuse, UR4, RZ ;  /* 0x0000000400227c25 */ /* 0x040fe2000f8e00ff */
[----:B------:R-:W-:Y:S01]  /*0970*/  UMOV UR4, 0x400 ;  /* 0x0000040000047882 */ /* 0x000fe20000000000 */
[----:B------:R-:W3:Y:S01]  /*0980*/  S2UR UR5, SR_CgaCtaId ;  /* 0x00000000000579c3 */ /* 0x000ee20000008800 */
[----:B------:R-:W-:Y:S01]  /*0990*/  MOV R51, RZ ;  /* 0x000000ff00337202 */ /* 0x000fe20000000f00 */
[----:B------:R-:W-:Y:S01]  /*09a0*/  IMAD R57, R37, UR9, R4 ;  /* 0x0000000925397c24 */ /* 0x000fe2000f8e0204 */
[----:B------:R-:W-:Y:S01]  /*09b0*/  IADD3 R65, R35, R65, RZ ;  /* 0x0000004123417210 */ /* 0x000fe20007ffe0ff */
[----:B------:R-:W-:Y:S01]  /*09c0*/  IMAD.WIDE.U32 R32, R0, UR6, RZ ;  /* 0x0000000600207c25 */ /* 0x000fe2000f8e00ff */
[----:B------:R-:W-:-:S02]  /*09d0*/  ULDC UR6, c[0x0][0x224] ;  /* 0x0000890000067ab9 */ /* 0x000fc40000000800 */
[----:B------:R-:W-:Y:S02]  /*09e0*/  MOV R64, UR6 ;  /* 0x0000000600407c02 */ /* 0x000fe40008000f00 */
[----:B------:R-:W-:Y:S01]  /*09f0*/  IADD3 R67, R33, R5, RZ ;  /* 0x0000000521437210 */ /* 0x000fe20007ffe0ff */
[----:B-1----:R-:W-:-:S04]  /*0a00*/  IMAD R2, R6, UR14, RZ ;  /* 0x0000000e06027c24 */ /* 0x002fc8000f8e02ff */
[----:B------:R-:W-:Y:S02]  /*0a10*/  IMAD R7, R7, UR15, R2 ;  /* 0x0000000f07077c24 */ /* 0x000fe4000f8e0202 */
[----:B0-----:R-:W-:Y:S01]  /*0a20*/  IMAD.WIDE.U32 R2, R6, UR15, R38 ;  /* 0x0000000f06027c25 */ /* 0x001fe2000f8e0026 */
[----:B---3--:R-:W-:Y:S01]  /*0a30*/  ULEA UR4, UR5, UR4, 0x18 ;  /* 0x0000000405047291 */ /* 0x008fe2000f8ec03f */
[----:B------:R-:W-:-:S03]  /*0a40*/  LOP3.LUT R84, R38, 0x1f, RZ, 0xc0, !PT ;  /* 0x0000001f26547812 */ /* 0x000fc600078ec0ff */
[----:B------:R-:W-:Y:S02]  /*0a50*/  IADD3 R3, R3, R7, RZ ;  /* 0x0000000703037210 */ /* 0x000fe40007ffe0ff */
[----:B------:R-:W-:Y:S01]  /*0a60*/  MOV R69, UR4 ;  /* 0x0000000400457c02 */ /* 0x000fe20008000f00 */
[----:B------:R-:W-:Y:S01]  /*0a70*/  UMOV UR4, URZ ;  /* 0x0000003f00047c82 */ /* 0x000fe20008000000 */
[----:B------:R-:W-:Y:S01]  /*0a80*/  IMAD.WIDE.U32 R36, R37, UR8, R2 ;  /* 0x0000000825247c25 */ /* 0x000fe2000f8e0002 */
[----:B------:R-:W-:Y:S01]  /*0a90*/  ULDC.64 UR8, c[0x0][0x3d0] ;  /* 0x0000f40000087ab9 */ /* 0x000fe20000000a00 */
[----:B------:R-:W-:-:S03]  /*0aa0*/  LEA R66, R38, R69, 0x2 ;  /* 0x0000004526427211 */ /* 0x000fc600078e10ff */
[----:B------:R-:W-:Y:S02]  /*0ab0*/  IADD3 R57, R37, R57, RZ ;  /* 0x0000003925397210 */ /* 0x000fe40007ffe0ff */
[----:B------:R-:W-:-:S04]  /*0ac0*/  LEA R2, P0, R36, UR8, 0x2 ;  /* 0x0000000824027c11 */ /* 0x000fc8000f8010ff */
[----:B------:R-:W-:Y:S02]  /*0ad0*/  LEA.HI.X R3, R36, UR9, R57, 0x2, P0 ;  /* 0x0000000924037c11 */ /* 0x000fe400080f1439 */
[C---:B------:R-:W-:Y:S02]  /*0ae0*/  IADD3 R30, P0, R2.reuse, -0x180, RZ ;  /* 0xfffffe80021e7810 */ /* 0x040fe40007f1e0ff */
[C---:B------:R-:W-:Y:S02]  /*0af0*/  IADD3 R28, P1, R2.reuse, -0x100, RZ ;  /* 0xffffff00021c7810 */ /* 0x040fe40007f3e0ff */
[----:B------:R-:W-:Y:S02]  /*0b00*/  IADD3 R2, P2, R2, -0x80, RZ ;  /* 0xffffff8002027810 */ /* 0x000fe40007f5e0ff */
[C---:B------:R-:W-:Y:S02]  /*0b10*/  IADD3.X R31, R3.reuse, -0x1, RZ, P0, !PT ;  /* 0xffffffff031f7810 */ /* 0x040fe400007fe4ff */
[----:B------:R-:W-:-:S02]  /*0b20*/  IADD3.X R29, R3, -0x1, RZ, P1, !PT ;  /* 0xffffffff031d7810 */ /* 0x000fc40000ffe4ff */
[----:B--2---:R-:W-:-:S07]  /*0b30*/  IADD3.X R3, R3, -0x1, RZ, P2, !PT ;  /* 0xffffffff03037810 */ /* 0x004fce00017fe4ff */
.L_x_10646:
[----:B------:R-:W-:Y:S01]  /*0b40*/  BAR.SYNC.DEFER_BLOCKING 0x0 ;  /* 0x0000000000007b1d */ /* 0x000fe20000010000 */
[----:B------:R-:W-:Y:S02]  /*0b50*/  SHF.R.S32.HI R87, RZ, 0x1f, R38 ;  /* 0x0000001fff577819 */ /* 0x000fe40000011426 */
[C---:B------:R-:W-:Y:S02]  /*0b60*/  SHF.L.U32 R85, R38.reuse, 0x4, RZ ;  /* 0x0000000426557819 */ /* 0x040fe400000006ff */
[----:B------:R-:W-:-:S03]  /*0b70*/  SHF.L.U64.HI R87, R38, 0x4, R87 ;  /* 0x0000000426577819 */ /* 0x000fc60000010257 */
[----:B0-----:R-:W0:Y:S01]  /*0b80*/  LDC R24, c[0x0][0x21c] ;  /* 0x00008700ff187b82 */ /* 0x001e220000000800 */
[----:B------:R-:W-:-:S04]  /*0b90*/  IADD3 R4, P0, R54, R85, RZ ;  /* 0x0000005536047210 */ /* 0x000fc80007f1e0ff */
        /* <DEDUP_REMOVED lines=12> */
[----:B--2---:R-:W-:Y:S01]  /*0c60*/  STS.128 [R68], R20 ;  /* 0x0000001444007388 */ /* 0x004fe20000000c00 */
[----:B------:R-:W-:-:S03]  /*0c70*/  NOP ;  /* 0x0000000000007918 */ /* 0x000fc60000000000 */
[----:B------:R-:W1:Y:S01]  /*0c80*/  LDS.128 R8, [R68] ;  /* 0x0000000044087984 */ /* 0x000e620000000c00 */
        /* <DEDUP_REMOVED lines=16> */
[----:B------:R-:W-:Y:S01]  /*0d90*/  MOV R11, 0x3e800000 ;  /* 0x3e800000000b7802 */ /* 0x000fe20000000f00 */
[----:B-1----:R-:W-:Y:S02]  /*0da0*/  HFMA2.MMA R16, -RZ, RZ, 1.3056640625, -1.8671875 ;  /* 0x3d39bf78ff107435 */ /* 0x002fe400000001ff */
        /* <DEDUP_REMOVED lines=28> */
.L_x_10625:
[----:B------:R-:W-:Y:S05]  /*0f70*/  BSYNC B0 ;  /* 0x0000000000007941 */ /* 0x000fea0003800000 */
.L_x_10624:
        /* <DEDUP_REMOVED lines=33> */
.L_x_10627:
[----:B------:R-:W-:Y:S05]  /*1190*/  BSYNC B0 ;  /* 0x0000000000007941 */ /* 0x000fea0003800000 */
.L_x_10626:
        /* <DEDUP_REMOVED lines=33> */
.L_x_10629:
[----:B------:R-:W-:Y:S05]  /*13b0*/  BSYNC B0 ;  /* 0x0000000000007941 */ /* 0x000fea0003800000 */
.L_x_10628:
        /* <DEDUP_REMOVED lines=33> */
.L_x_10631:
[----:B------:R-:W-:Y:S05]  /*15d0*/  BSYNC B0 ;  /* 0x0000000000007941 */ /* 0x000fea0003800000 */
.L_x_10630:
        /* <DEDUP_REMOVED lines=8> */
[----:B------:R-:W-:Y:S02]  /*1660*/  FMUL.FTZ R19, R7, R48 ;  /* 0x0000003007137220 */ /* 0x000fe40000410000 */
[----:B------:R-:W-:Y:S01]  /*1670*/  FFMA.FTZ R20, R14, R6, R17 ;  /* 0x000000060e147223 */ /* 0x000fe20000010011 */
[----:B------:R-:W-:-:S03]  /*1680*/  FMUL.FTZ R17, R5, R48 ;  /* 0x0000003005117220 */ /* 0x000fc60000410000 */
[----:B------:R-:W-:Y:S01]  /*1690*/  FFMA.FTZ R51, R15, R7, R20 ;  /* 0x000000070f337223 */ /* 0x000fe20000010014 */
[----:B------:R-:W-:Y:S06]  /*16a0*/  @!P0 BRA `(.L_x_10632) ;  /* 0x00000014005c8947 */ /* 0x000fec0003800000 */
[----:B------:R-:W0:Y:S01]  /*16b0*/  LDC R75, c[0x0][0x224] ;  /* 0x00008900ff4b7b82 */ /* 0x000e220000000800 */
[----:B------:R-:W-:Y:S01]  /*16c0*/  IADD3 R11, R64, -0x1, RZ ;  /* 0xffffffff400b7810 */ /* 0x000fe20007ffe0ff */
[----:B------:R-:W-:Y:S01]  /*16d0*/  HFMA2.MMA R92, -RZ, RZ, 0, 0 ;  /* 0x00000000ff5c7435 */ /* 0x000fe200000001ff */
[C---:B------:R-:W-:Y:S01]  /*16e0*/  ISETP.NE.AND P1, PT, R38.reuse, RZ, PT ;  /* 0x000000ff2600720c */ /* 0x040fe20003f25270 */
[----:B------:R-:W-:Y:S01]  /*16f0*/  UMOV UR5, URZ ;  /* 0x0000003f00057c82 */ /* 0x000fe20008000000 */
[C---:B------:R-:W-:Y:S01]  /*1700*/  LEA.HI R20, R11.reuse, R11, RZ, 0x1 ;  /* 0x0000000b0b147211 */ /* 0x040fe200078f08ff */
[----:B------:R-:W-:Y:S01]  /*1710*/  UMOV UR6, URZ ;  /* 0x0000003f00067c82 */ /* 0x000fe20008000000 */
[----:B------:R-:W-:Y:S01]  /*1720*/  ISETP.NE.AND P2, PT, R38, 0x1f, PT ;  /* 0x0000001f2600780c */ /* 0x000fe20003f45270 */
[----:B------:R-:W1:Y:S01]  /*1730*/  LDC R97, c[0x0][0x224] ;  /* 0x00008900ff617b82 */ /* 0x000e620000000800 */
[----:B------:R-:W-:Y:S01]  /*1740*/  LOP3.LUT R20, R20, 0xfffffe, RZ, 0xc0, !PT ;  /* 0x00fffffe14147812 */ /* 0x000fe200078ec0ff */
[----:B------:R-:W-:Y:S01]  /*1750*/  ULDC UR22, c[0x0][0x224] ;  /* 0x0000890000167ab9 */ /* 0x000fe20000000800 */
[----:B------:R-:W-:Y:S01]  /*1760*/  IADD3 R90, R38, 0x200, RZ ;  /* 0x00000200265a7810 */ /* 0x000fe20007ffe0ff */
[----:B------:R-:W-:Y:S01]  /*1770*/  ULDC UR23, c[0x0][0x21c] ;  /* 0x0000870000177ab9 */ /* 0x000fe20000000800 */
[C---:B------:R-:W-:Y:S01]  /*1780*/  IADD3 R95, R11.reuse, -R20, RZ ;  /* 0x800000140b5f7210 */ /* 0x040fe20007ffe0ff */
[----:B------:R-:W-:Y:S01]  /*1790*/  ULDC UR7, c[0x0][0x218] ;  /* 0x0000860000077ab9 */ /* 0x000fe20000000800 */
[----:B------:R-:W-:Y:S01]  /*17a0*/  SHF.L.U32 R20, R11, 0x7, RZ ;  /* 0x000000070b147819 */ /* 0x000fe200000006ff */
[----:B------:R-:W2:Y:S01]  /*17b0*/  LDC.64 R76, c[0x0][0x380] ;  /* 0x0000e000ff4c7b82 */ /* 0x000ea20000000a00 */
[----:B------:R-:W-:Y:S01]  /*17c0*/  MOV R11, RZ ;  /* 0x000000ff000b7202 */ /* 0x000fe20000000f00 */
[----:B------:R-:W-:Y:S01]  /*17d0*/  ULDC.64 UR18, c[0x0][0x380] ;  /* 0x0000e00000127ab9 */ /* 0x000fe20000000a00 */
[C---:B------:R-:W-:Y:S01]  /*17e0*/  IADD3 R82, P0, R20.reuse, R36, RZ ;  /* 0x0000002414527210 */ /* 0x040fe20007f1e0ff */
[----:B------:R-:W-:Y:S01]  /*17f0*/  ULDC.64 UR24, c[0x0][0x3d0] ;  /* 0x0000f40000187ab9 */ /* 0x000fe20000000a00 */
[----:B------:R-:W-:Y:S01]  /*1800*/  ULDC.64 UR16, c[0x0][0x270] ;  /* 0x00009c0000107ab9 */ /* 0x000fe20000000a00 */
[----:B------:R-:W-:Y:S01]  /*1810*/  ULDC.64 UR10, c[0x0][0x250] ;  /* 0x00009400000a7ab9 */ /* 0x000fe20000000a00 */
[----:B------:R-:W-:Y:S01]  /*1820*/  LEA.HI.X.SX32 R83, R20, R57, 0x1, P0 ;  /* 0x0000003914537211 */ /* 0x000fe200000f0eff */
[----:B------:R-:W3:Y:S01]  /*1830*/  LDC.64 R78, c[0x0][0x2d8] ;  /* 0x0000b600ff4e7b82 */ /* 0x000ee20000000a00 */
[----:B0-----:R-:W-:Y:S01]  /*1840*/  LEA R75, R75, UR4, 0x7 ;  /* 0x000000044b4b7c11 */ /* 0x001fe2000f8e38ff */
[----:B------:R-:W-:-:S04]  /*1850*/  ULDC.64 UR8, c[0x0][0x238] ;  /* 0x00008e0000087ab9 */ /* 0x000fc80000000a00 */
[C---:B------:R-:W-:Y:S02]  /*1860*/  IMAD.WIDE R70, R75.reuse, 0x4, R30 ;  /* 0x000000044b467825 */ /* 0x040fe400078e021e */
[----:B------:R-:W0:Y:S02]  /*1870*/  LDC.64 R80, c[0x0][0x2d0] ;  /* 0x0000b400ff507b82 */ /* 0x000e240000000a00 */
[----:B------:R-:W-:-:S04]  /*1880*/  IMAD.WIDE R72, R75, 0x4, R28 ;  /* 0x000000044b487825 */ /* 0x000fc800078e021c */
[----:B-1----:R-:W-:-:S07]  /*1890*/  IMAD.WIDE R74, R75, 0x4, R2 ;  /* 0x000000044b4a7825 */ /* 0x002fce00078e0202 */
.L_x_10645:
[----:B------:R-:W-:Y:S02]  /*18a0*/  SHF.R.S32.HI R98, RZ, 0x1f, R92 ;  /* 0x0000001fff627819 */ /* 0x000fe4000001145c */
[----:B--23--:R-:W-:Y:S02]  /*18b0*/  MOV R20, R34 ;  /* 0x0000002200147202 */ /* 0x00cfe40000000f00 */
[----:B------:R-:W-:Y:S01]  /*18c0*/  MOV R21, R65 ;  /* 0x0000004100157202 */ /* 0x000fe20000000f00 */
[C---:B------:R-:W-:Y:S02]  /*18d0*/  IMAD R25, R98.reuse, UR8, RZ ;  /* 0x0000000862197c24 */ /* 0x040fe4000f8e02ff */
[----:B------:R-:W-:Y:S02]  /*18e0*/  IMAD R27, R98, UR16, RZ ;  /* 0x00000010621b7c24 */ /* 0x000fe4000f8e02ff */
[----:B------:R-:W-:-:S04]  /*18f0*/  IMAD.WIDE.U32 R22, R92, UR8, R20 ;  /* 0x000000085c167c25 */ /* 0x000fc8000f8e0014 */
[----:B------:R-:W-:Y:S01]  /*1900*/  IMAD R25, R92, UR9, R25 ;  /* 0x000000095c197c24 */ /* 0x000fe2000f8e0219 */
[----:B0-----:R-:W-:Y:S01]  /*1910*/  LEA R88, P0, R22, R80, 0x2 ;  /* 0x0000005016587211 */ /* 0x001fe200078010ff */
[----:B------:R-:W-:-:S03]  /*1920*/  IMAD.WIDE.U32 R20, R92, UR16, RZ ;  /* 0x000000105c147c25 */ /* 0x000fc6000f8e00ff */
[----:B------:R-:W-:Y:S01]  /*1930*/  IADD3 R23, R23, R25, RZ ;  /* 0x0000001917177210 */ /* 0x000fe20007ffe0ff */
[----:B------:R-:W-:-:S03]  /*1940*/  IMAD R27, R92, UR17, R27 ;  /* 0x000000115c1b7c24 */ /* 0x000fc6000f8e021b */
[----:B------:R-:W-:Y:S02]  /*1950*/  LEA.HI.X R89, R22, R81, R23, 0x2, P0 ;  /* 0x0000005116597211 */ /* 0x000fe400000f1417 */
[----:B------:R-:W-:Y:S02]  /*1960*/  LEA R24, P0, R20, R62, 0x2 ;  /* 0x0000003e14187211 */ /* 0x000fe400078010ff */
[----:B------:R-:W-:Y:S01]  /*1970*/  IADD3 R21, R21, R27, RZ ;  /* 0x0000001b15157210 */ /* 0x000fe20007ffe0ff */
[----:B------:R0:W4:Y:S01]  /*1980*/  LDG.E R96, desc[UR12][R88.64] ;  /* 0x0000000c58607981 */ /* 0x000122000c1e1900 */
[----:B------:R-:W-:Y:S02]  /*1990*/  IADD3 R24, P3, R24, R85, RZ ;  /* 0x0000005518187210 */ /* 0x000fe40007f7e0ff */
[----:B------:R-:W-:-:S04]  /*19a0*/  LEA.HI.X R20, R20, R63, R21, 0x2, P0 ;  /* 0x0000003f14147211 */ /* 0x000fc800000f1415 */
[----:B------:R-:W-:-:S06]  /*19b0*/  IADD3.X R25, R20, R87, RZ, P3, !PT ;  /* 0x0000005714197210 */ /* 0x000fcc0001ffe4ff */
[----:B------:R-:W2:Y:S01]  /*19c0*/  LDG.E.128 R24, desc[UR12][R24.64] ;  /* 0x0000000c18187981 */ /* 0x000ea2000c1e1d00 */
        /* <DEDUP_REMOVED lines=9> */
[----:B------:R-:W-:-:S05]  /*1a60*/  LEA.HI.X R23, R20, R79, R21, 0x2, P3 ;  /* 0x0000004f14177211 */ /* 0x000fca00018f1415 */
[----:B0-----:R-:W0:Y:S01]  /*1a70*/  @P0 LDC R88, c[0x0][0x21c] ;  /* 0x00008700ff580b82 */ /* 0x001e220000000800 */
[----:B-1----:R1:W3:Y:S01]  /*1a80*/  LDG.E R102, desc[UR12][R22.64] ;  /* 0x0000000c16667981 */ /* 0x0022e2000c1e1900 */
[----:B------:R-:W-:-:S04]  /*1a90*/  LEA R21, R95, R92, 0x8 ;  /* 0x0000005c5f157211 */ /* 0x000fc800078e40ff */
[----:B------:R-:W-:-:S04]  /*1aa0*/  SEL R20, R21, R90, !P1 ;  /* 0x0000005a15147207 */ /* 0x000fc80004800000 */
[----:B------:R-:W-:Y:S02]  /*1ab0*/  LEA R101, R20, R69, 0x2 ;  /* 0x0000004514657211 */ /* 0x000fe400078e10ff */
[----:B------:R-:W-:Y:S02]  /*1ac0*/  @P0 IADD3 R89, R64, -0x2, RZ ;  /* 0xfffffffe40590810 */ /* 0x000fe40007ffe0ff */
[----:B------:R-:W-:Y:S01]  /*1ad0*/  MOV R99, RZ ;  /* 0x000000ff00637202 */ /* 0x000fe20000000f00 */
[----:B------:R-:W-:Y:S02]  /*1ae0*/  FMUL.FTZ R106, R13, R86 ;  /* 0x000000560d6a7220 */ /* 0x000fe40000410000 */
[----:B0-----:R-:W-:-:S04]  /*1af0*/  @P0 IMAD R89, R89, R88, R92 ;  /* 0x0000005859590224 */ /* 0x001fc800078e025c */
[----:B------:R-:W-:-:S04]  /*1b00*/  @P0 IMAD.WIDE R88, R89, 0x8, R46 ;  /* 0x0000000859580825 */ /* 0x000fc800078e022e */
[----:B------:R-:W-:Y:S01]  /*1b10*/  FMUL.FTZ R103, R14, R93 ;  /* 0x0000005d0e677220 */ /* 0x000fe20000410000 */
[----:B------:R-:W-:Y:S01]  /*1b20*/  BSSY B0, `(.L_x_10633) ;  /* 0x000002a000007945 */ /* 0x000fe20003800000 */
[----:B----4-:R-:W-:-:S04]  /*1b30*/  FMUL.FTZ R100, R96, 1.4426950216293334961 ;  /* 0x3fb8aa3b60647820 */ /* 0x010fc80000410000 */
[----:B------:R-:W-:-:S06]  /*1b40*/  FMUL.FTZ R108, R100, R91 ;  /* 0x0000005b646c7220 */ /* 0x000fcc0000410000 */
[----:B------:R-:W0:Y:S01]  /*1b50*/  MUFU.EX2 R108, R108 ;  /* 0x0000006c006c7308 */ /* 0x000e220000000800 */
[----:B--2---:R2:W-:Y:S01]  /*1b60*/  STS.128 [R68], R24 ;  /* 0x0000001844007388 */ /* 0x0045e20000000c00 */
[----:B------:R-:W-:-:S03]  /*1b70*/  NOP ;  /* 0x0000000000007918 */ /* 0x000fc60000000000 */
[----:B-1----:R-:W3:Y:S04]  /*1b80*/  LDS.128 R20, [R68] ;  /* 0x0000000044147984 */ /* 0x002ee80000000c00 */
[----:B0-----:R0:W-:Y:S01]  /*1b90*/  STS [R101+0x648], R108 ;  /* 0x0006486c65007388 */ /* 0x0011e20000000800 */
[----:B------:R-:W-:Y:S01]  /*1ba0*/  BAR.SYNC.DEFER_BLOCKING 0x0 ;  /* 0x0000000000007b1d */ /* 0x000fe20000010000 */
[C---:B------:R-:W-:Y:S01]  /*1bb0*/  FMUL.FTZ R105, R100.reuse, R86 ;  /* 0x0000005664697220 */ /* 0x040fe20000410000 */
[C---:B--2---:R-:W-:Y:S01]  /*1bc0*/  FMUL.FTZ R27, R100.reuse, R94 ;  /* 0x0000005e641b7220 */ /* 0x044fe20000410000 */
[----:B------:R-:W-:-:S04]  /*1bd0*/  FMUL.FTZ R26, R100, R93 ;  /* 0x0000005d641a7220 */ /* 0x000fc80000410000 */
[----:B------:R-:W1:Y:S01]  /*1be0*/  MUFU.EX2 R105, R105 ;  /* 0x0000006900697308 */ /* 0x000e620000000800 */
[----:B------:R2:W4:Y:S07]  /*1bf0*/  @P2 LDS R114, [R66+0xe4c] ;  /* 0x000e4c0042722984 */ /* 0x00052e0000000800 */
[----:B------:R-:W2:Y:S01]  /*1c00*/  MUFU.EX2 R27, R27 ;  /* 0x0000001b001b7308 */ /* 0x000ea20000000800 */
[C---:B---3--:R-:W-:Y:S01]  /*1c10*/  FMUL.FTZ R25, R102.reuse, R22 ;  /* 0x0000001666197220 */ /* 0x048fe20000410000 */
[----:B------:R-:W-:Y:S01]  /*1c20*/  FMUL.FTZ R24, R102, R23 ;  /* 0x0000001766187220 */ /* 0x000fe20000410000 */
[----:B0-----:R-:W-:Y:S01]  /*1c30*/  FMUL.FTZ R101, R12, R91 ;  /* 0x0000005b0c657220 */ /* 0x001fe20000410000 */
[----:B------:R-:W-:-:S04]  /*1c40*/  FMUL.FTZ R110, R102, R21 ;  /* 0x00000015666e7220 */ /* 0x000fc80000410000 */
[----:B------:R-:W0:Y:S01]  /*1c50*/  MUFU.EX2 R26, R26 ;  /* 0x0000001a001a7308 */ /* 0x000e220000000800 */
[----:B------:R-:W-:Y:S01]  /*1c60*/  FMUL.FTZ R112, R6, R25 ;  /* 0x0000001906707220 */ /* 0x000fe20000410000 */
[----:B------:R-:W-:Y:S01]  /*1c70*/  FMUL.FTZ R107, R7, R24 ;  /* 0x00000018076b7220 */ /* 0x000fe20000410000 */
[----:B------:R3:W5:Y:S01]  /*1c80*/  @P0 LDG.E R99, desc[UR12][R88.64+0x4] ;  /* 0x0000040c58630981 */ /* 0x000762000c1e1900 */
[----:B-1----:R-:W-:Y:S01]  /*1c90*/  FFMA.FTZ R24, R105, R101, R106 ;  /* 0x0000006569187223 */ /* 0x002fe2000001006a */
[----:B------:R-:W-:Y:S01]  /*1ca0*/  FMUL.FTZ R25, R102, R20 ;  /* 0x0000001466197220 */ /* 0x000fe20000410000 */
[----:B------:R-:W-:Y:S01]  /*1cb0*/  FMUL.FTZ R110, R5, R110 ;  /* 0x0000006e056e7220 */ /* 0x000fe20000410000 */
[----:B--2---:R-:W-:Y:S01]  /*1cc0*/  FFMA.FTZ R109, R27, R107, R112 ;  /* 0x0000006b1b6d7223 */ /* 0x004fe20000010070 */
[----:B---3--:R-:W-:Y:S01]  /*1cd0*/  FMUL.FTZ R89, R108, R105 ;  /* 0x000000696c597220 */ /* 0x008fe20000410000 */
[----:B------:R-:W-:Y:S01]  /*1ce0*/  FMUL.FTZ R100, R15, R94 ;  /* 0x0000005e0f647220 */ /* 0x000fe20000410000 */
[----:B------:R-:W-:-:S02]  /*1cf0*/  FMUL.FTZ R104, R4, R25 ;  /* 0x0000001904687220 */ /* 0x000fc40000410000 */
[C---:B0-----:R-:W-:Y:S01]  /*1d00*/  FMUL.FTZ R88, R26.reuse, R89 ;  /* 0x000000591a587220 */ /* 0x041fe20000410000 */
[C---:B------:R-:W-:Y:S01]  /*1d10*/  FFMA.FTZ R118, R26.reuse, R24, R103 ;  /* 0x000000181a767223 */ /* 0x040fe20000010067 */
        /* <DEDUP_REMOVED lines=10> */
.L_x_10634:
[----:B------:R-:W-:Y:S05]  /*1dc0*/  BSYNC B0 ;  /* 0x0000000000007941 */ /* 0x000fea0003800000 */
.L_x_10633:
[C---:B-1----:R-:W-:Y:S01]  /*1dd0*/  FMUL.FTZ R25, R27.reuse, R114 ;  /* 0x000000721b197220 */ /* 0x042fe20000410000 */
[C---:B------:R-:W-:Y:S01]  /*1de0*/  FFMA.FTZ R118, R27.reuse, R118, R100 ;  /* 0x000000761b767223 */ /* 0x040fe20000010064 */
[----:B------:R-:W-:Y:S01]  /*1df0*/  FMUL.FTZ R89, R27, R88 ;  /* 0x000000581b597220 */ /* 0x000fe20000410000 */
[C---:B------:R-:W-:Y:S01]  /*1e00*/  FFMA.FTZ R116, R105.reuse, R109, R104 ;  /* 0x0000006d69747223 */ /* 0x040fe20000010068 */
[----:B------:R-:W-:Y:S01]  /*1e10*/  FMUL.FTZ R88, R26, R25 ;  /* 0x000000191a587220 */ /* 0x000fe20000410000 */
[----:B------:R-:W-:Y:S01]  /*1e20*/  ISETP.GE.AND P0, PT, R52, 0x1, PT ;  /* 0x000000013400780c */ /* 0x000fe20003f06270 */
[----:B------:R-:W1:Y:S01]  /*1e30*/  SHFL.UP PT, R25, R118, 0x1, RZ ;  /* 0x0420000076197989 */ /* 0x000e6200000e00ff */
[C---:B------:R-:W-:Y:S01]  /*1e40*/  ISETP.NE.AND P2, PT, R84.reuse, 0x1f, PT ;  /* 0x0000001f5400780c */ /* 0x040fe20003f45270 */
[----:B------:R-:W-:Y:S01]  /*1e50*/  FMUL.FTZ R109, R105, R88 ;  /* 0x00000058696d7220 */ /* 0x000fe20000410000 */
[----:B------:R-:W-:Y:S01]  /*1e60*/  ISETP.GE.U32.AND P3, PT, R84, 0x18, PT ;  /* 0x000000185400780c */ /* 0x000fe20003f66070 */
[----:B0-----:R-:W0:Y:S01]  /*1e70*/  SHFL.UP PT, R24, R89, 0x1, RZ ;  /* 0x0420000059187989 */ /* 0x001e2200000e00ff */
[----:B------:R-:W-:Y:S03]  /*1e80*/  BSSY B0, `(.L_x_10635) ;  /* 0x000006f000007945 */ /* 0x000fe60003800000 */
[----:B------:R-:W2:Y:S04]  /*1e90*/  SHFL.DOWN PT, R111, R116, 0x1, 0x1f ;  /* 0x08201f00746f7f89 */ /* 0x000ea800000e0000 */
[----:B------:R-:W3:Y:S04]  /*1ea0*/  SHFL.DOWN PT, R88, R109, 0x1, 0x1f ;  /* 0x08201f006d587f89 */ /* 0x000ee800000e0000 */
        /* <DEDUP_REMOVED lines=24> */
[----:B------:R-:W-:Y:S01]  /*2030*/  ISETP.GE.AND P0, PT, R64, UR22, PT ;  /* 0x0000001640007c0c */ /* 0x000fe2000bf06270 */
[----:B------:R-:W-:-:S04]  /*2040*/  HFMA2.MMA R24, -RZ, RZ, 1.875, 0 ;  /* 0x3f800000ff187435 */ /* 0x000fc800000001ff */
        /* <DEDUP_REMOVED lines=20> */
[C---:B0-----:R-:W-:Y:S01]  /*2190*/  @P0 FFMA.FTZ R118, R89.reuse, R111, R118 ;  /* 0x0000006f59760223 */ /* 0x041fe20000010076 */
[----:B------:R-:W-:Y:S01]  /*21a0*/  IADD3 R111, R64, -0x1, RZ ;  /* 0xffffffff406f7810 */ /* 0x000fe20007ffe0ff */
[----:B-1----:R-:W-:-:S03]  /*21b0*/  @P0 FMUL.FTZ R89, R89, R120 ;  /* 0x0000007859590220 */ /* 0x002fc60000410000 */
[----:B------:R-:W-:Y:S01]  /*21c0*/  LEA R111, R111, R38, 0x7 ;  /* 0x000000266f6f7211 */ /* 0x000fe200078e38ff */
[----:B------:R-:W-:Y:S01]  /*21d0*/  SHFL.UP PT, R118, R118, 0x1, RZ ;  /* 0x0420000076767989 */ /* 0x000fe200000e00ff */
[C---:B------:R-:W-:Y:S01]  /*21e0*/  ISETP.NE.AND P0, PT, R38.reuse, RZ, PT ;  /* 0x000000ff2600720c */ /* 0x040fe20003f05270 */
[C---:B--2---:R-:W-:Y:S02]  /*21f0*/  @!P2 FFMA.FTZ R116, R109.reuse, R113, R116 ;  /* 0x000000716d74a223 */ /* 0x044fe40000010074 */
[----:B------:R-:W0:Y:S01]  /*2200*/  SHFL.UP PT, R89, R89, 0x1, RZ ;  /* 0x0420000059597989 */ /* 0x000e2200000e00ff */
[----:B---3--:R-:W-:Y:S01]  /*2210*/  @!P2 FMUL.FTZ R109, R109, R122 ;  /* 0x0000007a6d6da220 */ /* 0x008fe20000410000 */
[----:B------:R-:W-:Y:S02]  /*2220*/  ISETP.NE.AND P2, PT, R38, 0x1f, PT ;  /* 0x0000001f2600780c */ /* 0x000fe40003f45270 */
[----:B------:R-:W-:Y:S04]  /*2230*/  SHFL.IDX PT, R122, R25, RZ, 0x1f ;  /* 0x00001fff197a7589 */ /* 0x000fe800000e0000 */
[----:B------:R-:W-:Y:S04]  /*2240*/  SHFL.DOWN PT, R124, R116, 0x1, 0x1f ;  /* 0x08201f00747c7f89 */ /* 0x000fe800000e0000 */
[----:B------:R-:W1:Y:S04]  /*2250*/  SHFL.DOWN PT, R113, R109, 0x1, 0x1f ;  /* 0x08201f006d717f89 */ /* 0x000e6800000e0000 */
[----:B------:R-:W-:Y:S04]  /*2260*/  SHFL.IDX PT, R120, R116, RZ, 0x1f ;  /* 0x00001fff74787589 */ /* 0x000fe800000e0000 */
[----:B------:R2:W3:Y:S01]  /*2270*/  SHFL.IDX PT, R115, R109, RZ, 0x1f ;  /* 0x00001fff6d737589 */ /* 0x0004e200000e0000 */
[----:B0-----:R-:W-:-:S04]  /*2280*/  @P1 FFMA.FTZ R99, R89, R99, R118 ;  /* 0x0000006359631223 */ /* 0x001fc80000010076 */
[----:B------:R-:W-:Y:S01]  /*2290*/  FFMA.FTZ R89, R108, R99, R101 ;  /* 0x000000636c597223 */ /* 0x000fe20000010065 */
[----:B------:R-:W-:-:S03]  /*22a0*/  IADD3 R108, -R111, UR7, RZ ;  /* 0x000000076f6c7c10 */ /* 0x000fc6000fffe1ff */
[-C--:B------:R-:W-:Y:S01]  /*22b0*/  FFMA.FTZ R111, R105, R89.reuse, R106 ;  /* 0x00000059696f7223 */ /* 0x080fe2000001006a */
[----:B------:R-:W-:Y:S01]  /*22c0*/  FMUL.FTZ R101, R20, R89 ;  /* 0x0000005914657220 */ /* 0x000fe20000410000 */
[----:B------:R-:W-:Y:S01]  /*22d0*/  ISETP.GE.AND P6, PT, R108, 0x1, PT ;  /* 0x000000016c00780c */ /* 0x000fe20003fc6270 */
[----:B-1----:R-:W-:Y:S02]  /*22e0*/  @P2 FFMA.FTZ R122, R113, R122, R124 ;  /* 0x0000007a717a2223 */ /* 0x002fe4000001007c */
[----:B------:R-:W-:Y:S01]  /*22f0*/  FFMA.FTZ R20, R4, R101, RZ ;  /* 0x0000006504147223 */ /* 0x000fe200000100ff */
[-C--:B--2---:R-:W-:Y:S01]  /*2300*/  FFMA.FTZ R109, R26, R111.reuse, R103 ;  /* 0x0000006f1a6d7223 */ /* 0x084fe20000010067 */
[----:B------:R-:W-:Y:S01]  /*2310*/  FMUL.FTZ R113, R21, R111 ;  /* 0x0000006f15717220 */ /* 0x000fe20000410000 */
[----:B------:R-:W-:Y:S01]  /*2320*/  FFMA.FTZ R99, R122, R114, R107 ;  /* 0x000000727a637223 */ /* 0x000fe2000001006b */
[----:B------:R-:W-:Y:S01]  /*2330*/  ISETP.GE.AND P3, PT, R108, 0x21, PT ;  /* 0x000000216c00780c */ /* 0x000fe20003f66270 */
[----:B------:R-:W-:Y:S01]  /*2340*/  FFMA.FTZ R107, R27, R109, R100 ;  /* 0x0000006d1b6b7223 */ /* 0x000fe20000010064 */
[----:B------:R-:W-:Y:S01]  /*2350*/  FFMA.FTZ R113, R5, R113, R20 ;  /* 0x0000007105717223 */ /* 0x000fe20000010014 */
[----:B------:R-:W-:Y:S01]  /*2360*/  FFMA.FTZ R101, R27, R99, R112 ;  /* 0x000000631b657223 */ /* 0x000fe20000010070 */
[C---:B---3--:R-:W-:Y:S01]  /*2370*/  FFMA.FTZ R21, R115.reuse, R25, R120 ;  /* 0x0000001973157223 */ /* 0x048fe20000010078 */
[C---:B------:R-:W-:Y:S01]  /*2380*/  FMUL.FTZ R25, R102.reuse, R89 ;  /* 0x0000005966197220 */ /* 0x040fe20000410000 */
[----:B------:R-:W-:Y:S01]  /*2390*/  FMUL.FTZ R27, R102, R109 ;  /* 0x0000006d661b7220 */ /* 0x000fe20000410000 */
[----:B------:R-:W-:Y:S01]  /*23a0*/  FFMA.FTZ R103, R26, R101, R110 ;  /* 0x000000651a677223 */ /* 0x000fe2000001006e */
[C---:B------:R-:W-:Y:S01]  /*23b0*/  FMUL.FTZ R26, R102.reuse, R111 ;  /* 0x0000006f661a7220 */ /* 0x040fe20000410000 */
[----:B------:R-:W-:Y:S01]  /*23c0*/  FMUL.FTZ R20, R115, R24 ;  /* 0x0000001873147220 */ /* 0x000fe20000410000 */
[----:B------:R-:W-:Y:S01]  /*23d0*/  FMUL.FTZ R110, R102, R107 ;  /* 0x0000006b666e7220 */ /* 0x000fe20000410000 */
[----:B------:R-:W-:Y:S01]  /*23e0*/  FMUL.FTZ R24, R4, R25 ;  /* 0x0000001904187220 */ /* 0x000fe20000410000 */
[----:B------:R-:W-:Y:S01]  /*23f0*/  FMUL.FTZ R25, R5, R26 ;  /* 0x0000001a05197220 */ /* 0x000fe20000410000 */
[----:B------:R-:W-:Y:S01]  /*2400*/  ISETP.GE.AND P4, PT, R108, 0x41, PT ;  /* 0x000000416c00780c */ /* 0x000fe20003f86270 */
[----:B------:R-:W-:Y:S01]  /*2410*/  FMUL.FTZ R26, R6, R27 ;  /* 0x0000001b061a7220 */ /* 0x000fe20000410000 */
[----:B------:R-:W-:Y:S01]  /*2420*/  ISETP.GE.AND P5, PT, R108, 0x61, PT ;  /* 0x000000616c00780c */ /* 0x000fe20003fa6270 */
[----:B------:R-:W-:Y:S01]  /*2430*/  FMUL.FTZ R27, R7, R110 ;  /* 0x0000006e071b7220 */ /* 0x000fe20000410000 */
[----:B------:R-:W-:Y:S01]  /*2440*/  LEA R108, R38, R69, 0x4 ;  /* 0x00000045266c7211 */ /* 0x000fe200078e20ff */
        /* <DEDUP_REMOVED lines=18> */
.L_x_10636:
[----:B------:R-:W-:Y:S05]  /*2570*/  BSYNC B0 ;  /* 0x0000000000007941 */ /* 0x000fea0003800000 */
.L_x_10635:
[----:B01----:R-:W-:Y:S01]  /*2580*/  FADD.FTZ R27, -R100, R107 ;  /* 0x0000006b641b7221 */ /* 0x003fe20000010100 */
[----:B------:R-:W-:Y:S01]  /*2590*/  FMUL.FTZ R98, R23, R107 ;  /* 0x0000006b17627220 */ /* 0x000fe20000410000 */
[----:B------:R-:W-:Y:S01]  /*25a0*/  FMUL.FTZ R24, R103, R86 ;  /* 0x0000005667187220 */ /* 0x000fe20000410000 */
[----:B------:R0:W1:Y:S01]  /*25b0*/  LDS R107, [R66+0x290] ;  /* 0x00029000426b7984 */ /* 0x0000620000000800 */
[----:B------:R-:W-:Y:S01]  /*25c0*/  FFMA.FTZ R21, R89, R102, RZ ;  /* 0x0000006659157223 */ /* 0x000fe200000100ff */
[----:B------:R-:W-:Y:S01]  /*25d0*/  USHF.L.U64.HI UR20, UR5, 0x2, UR6 ;  /* 0x0000000205147899 */ /* 0x000fe20008010206 */
[-C--:B------:R-:W-:Y:S01]  /*25e0*/  FFMA.FTZ R88, R14, -R93.reuse, R109 ;  /* 0x8000005d0e587223 */ /* 0x080fe2000001006d */
[----:B------:R-:W-:Y:S01]  /*25f0*/  FMUL.FTZ R25, R101, R93 ;  /* 0x0000005d65197220 */ /* 0x000fe20000410000 */
[----:B------:R-:W-:Y:S01]  /*2600*/  FFMA.FTZ R20, R24, R22, R21 ;  /* 0x0000001618147223 */ /* 0x000fe20000010015 */
[----:B------:R-:W-:Y:S01]  /*2610*/  FMUL.FTZ R26, R99, R94 ;  /* 0x0000005e631a7220 */ /* 0x000fe20000410000 */
[----:B------:R-:W-:Y:S01]  /*2620*/  USHF.L.U32 UR21, UR5, 0x2, URZ ;  /* 0x0000000205157899 */ /* 0x000fe2000800063f */
[----:B------:R-:W-:Y:S01]  /*2630*/  BSSY B0, `(.L_x_10637) ;  /* 0x000000b000007945 */ /* 0x000fe20003800000 */
[----:B------:R-:W-:Y:S01]  /*2640*/  FFMA.FTZ R23, R25, R88, R20 ;  /* 0x0000005819177223 */ /* 0x000fe20000010014 */
[----:B------:R-:W-:Y:S01]  /*2650*/  FMUL.FTZ R100, R26, R27 ;  /* 0x0000001b1a647220 */ /* 0x000fe20000410000 */
[----:B------:R-:W-:-:S02]  /*2660*/  IMAD R20, R76, UR20, RZ ;  /* 0x000000144c147c24 */ /* 0x000fc4000f8e02ff */
[----:B------:R-:W-:Y:S01]  /*2670*/  FFMA.FTZ R98, R7, R98, R106 ;  /* 0x0000006207627223 */ /* 0x000fe2000001006a */
[----:B------:R-:W-:Y:S01]  /*2680*/  FADD.FTZ R23, R23, R100 ;  /* 0x0000006417177221 */ /* 0x000fe20000010000 */
[----:B------:R-:W-:Y:S01]  /*2690*/  IMAD R109, R77, UR21, R20 ;  /* 0x000000154d6d7c24 */ /* 0x000fe2000f8e0214 */
[----:B0-----:R-:W-:Y:S06]  /*26a0*/  @!P3 BRA `(.L_x_10638) ;  /* 0x00000000000cb947 */ /* 0x001fec0003800000 */
[----:B------:R-:W-:-:S05]  /*26b0*/  IMAD.WIDE.U32 R20, R76, UR21, R70 ;  /* 0x000000154c147c25 */ /* 0x000fca000f8e0046 */
[----:B------:R-:W-:-:S05]  /*26c0*/  IADD3 R21, R21, R109, RZ ;  /* 0x0000006d15157210 */ /* 0x000fca0007ffe0ff */
[----:B-1----:R0:W-:Y:S02]  /*26d0*/  REDG.E.ADD.F32.FTZ.RN.STRONG.GPU desc[UR12][R20.64], R107 ;  /* 0x0000006b140079a6 */ /* 0x0021e4000c10f38c */
.L_x_10638:
[----:B------:R-:W-:Y:S05]  /*26e0*/  BSYNC B0 ;  /* 0x0000000000007941 */ /* 0x000fea0003800000 */
.L_x_10637:
[----:B01----:R0:W1:Y:S01]  /*26f0*/  LDS R107, [R66+0x310] ;  /* 0x00031000426b7984 */ /* 0x0030620000000800 */
[----:B------:R-:W-:Y:S04]  /*2700*/  BSSY B0, `(.L_x_10639) ;  /* 0x0000005000007945 */ /* 0x000fe80003800000 */
[----:B------:R-:W-:Y:S05]  /*2710*/  @!P4 BRA `(.L_x_10640) ;  /* 0x00000000000cc947 */ /* 0x000fea0003800000 */
[----:B------:R-:W-:-:S05]  /*2720*/  IMAD.WIDE.U32 R20, R76, UR21, R72 ;  /* 0x000000154c147c25 */ /* 0x000fca000f8e0048 */
[----:B------:R-:W-:-:S05]  /*2730*/  IADD3 R21, R109, R21, RZ ;  /* 0x000000156d157210 */ /* 0x000fca0007ffe0ff */
[----:B-1----:R2:W-:Y:S02]  /*2740*/  REDG.E.ADD.F32.FTZ.RN.STRONG.GPU desc[UR12][R20.64], R107 ;  /* 0x0000006b140079a6 */ /* 0x0025e4000c10f38c */
.L_x_10640:
[----:B------:R-:W-:Y:S05]  /*2750*/  BSYNC B0 ;  /* 0x0000000000007941 */ /* 0x000fea0003800000 */
.L_x_10639:
[----:B-12---:R1:W2:Y:S01]  /*2760*/  LDS R107, [R66+0x390] ;  /* 0x00039000426b7984 */ /* 0x0062a20000000800 */
[----:B------:R-:W-:Y:S01]  /*2770*/  BSSY B0, `(.L_x_10641) ;  /* 0x0000005000007945 */ /* 0x000fe20003800000 */
[----:B------:R-:W-:-:S03]  /*2780*/  IMAD.WIDE.U32 R20, R76, UR21, R74 ;  /* 0x000000154c147c25 */ /* 0x000fc6000f8e004a */
[----:B------:R-:W-:Y:S05]  /*2790*/  @!P5 BRA `(.L_x_10642) ;  /* 0x000000000008d947 */ /* 0x000fea0003800000 */
[----:B------:R-:W-:-:S05]  /*27a0*/  IADD3 R21, R109, R21, RZ ;  /* 0x000000156d157210 */ /* 0x000fca0007ffe0ff */
[----:B--2---:R3:W-:Y:S02]  /*27b0*/  REDG.E.ADD.F32.FTZ.RN.STRONG.GPU desc[UR12][R20.64], R107 ;  /* 0x0000006b140079a6 */ /* 0x0047e4000c10f38c */
.L_x_10642:
[----:B------:R-:W-:Y:S05]  /*27c0*/  BSYNC B0 ;  /* 0x0000000000007941 */ /* 0x000fea0003800000 */
.L_x_10641:
        /* <DEDUP_REMOVED lines=63> */
.L_x_10644:
[----:B------:R-:W-:Y:S05]  /*2bc0*/  BSYNC B0 ;  /* 0x0000000000007941 */ /* 0x000fea0003800000 */
.L_x_10643:
[----:B------:R-:W-:Y:S01]  /*2bd0*/  IADD3 R92, R92, 0x1, RZ ;  /* 0x000000015c5c7810 */ /* 0x000fe20007ffe0ff */
[----:B------:R-:W-:-:S03]  /*2be0*/  UIADD3 UR5, UP0, UR5, 0x1, URZ ;  /* 0x0000000105057890 */ /* 0x000fc6000ff1e03f */
[----:B------:R-:W-:Y:S01]  /*2bf0*/  ISETP.GE.AND P0, PT, R92, UR23, PT ;  /* 0x000000175c007c0c */ /* 0x000fe2000bf06270 */
[----:B------:R-:W-:-:S12]  /*2c00*/  UIADD3.X UR6, URZ, UR6, URZ, UP0, !UPT ;  /* 0x000000063f067290 */ /* 0x000fd800087fe43f */
[----:B------:R-:W-:Y:S05]  /*2c10*/  @!P0 BRA `(.L_x_10645) ;  /* 0xffffffec00208947 */ /* 0x000fea000383ffff */
.L_x_10632:
[----:B------:R-:W-:Y:S01]  /*2c20*/  BAR.SYNC.DEFER_BLOCKING 0x0 ;  /* 0x0000000000007b1d */ /* 0x000fe20000010000 */
[----:B------:R-:W-:Y:S02]  /*2c30*/  SHF.R.S32.HI R73, RZ, 0x1f, R38 ;  /* 0x0000001fff497819 */ /* 0x000fe40000011426 */
[----:B------:R-:W-:Y:S02]  /*2c40*/  LEA R4, P0, R38, R59, 0x4 ;  /* 0x0000003b26047211 */ /* 0x000fe400078020ff */
[----:B------:R-:W-:-:S03]  /*2c50*/  LEA R68, R52, R69, 0x4 ;  /* 0x0000004534447211 */ /* 0x000fc600078e20ff */
[----:B------:R-:W4:Y:S01]  /*2c60*/  LDC.64 R22, c[0x0][0x388] ;  /* 0x0000e200ff167b82 */ /* 0x000f220000000a00 */
[----:B------:R-:W-:Y:S01]  /*2c70*/  LEA.HI.X R5, R38, R61, R73, 0x4, P0 ;  /* 0x0000003d26057211 */ /* 0x000fe200000f2449 */
[----:B------:R-:W-:Y:S01]  /*2c80*/  ULDC.64 UR6, c[0x0][0x390] ;  /* 0x0000e40000067ab9 */ /* 0x000fe20000000a00 */
[----:B------:R-:W-:-:S05]  /*2c90*/  IADD3 R72, R64, -0x1, RZ ;  /* 0xffffffff40487810 */ /* 0x000fca0007ffe0ff */
[----:B------:R-:W5:Y:S01]  /*2ca0*/  LDC.64 R70, c[0x0][0x3a8] ;  /* 0x0000ea00ff467b82 */ /* 0x000f620000000a00 */
[----:B------:R-:W5:Y:S01]  /*2cb0*/  LDG.E.128 R4, desc[UR12][R4.64] ;  /* 0x0000000c04047981 */ /* 0x000f62000c1e1d00 */
[----:B--23--:R-:W-:Y:S01]  /*2cc0*/  SHF.L.U32 R20, R72, 0x7, RZ ;  /* 0x0000000748147819 */ /* 0x00cfe200000006ff */
[----:B------:R-:W-:Y:S01]  /*2cd0*/  UIADD3 UR4, UR4, -0x80, URZ ;  /* 0xffffff8004047890 */ /* 0x000fe2000fffe03f */
[----:B------:R-:W-:Y:S02]  /*2ce0*/  SHF.L.U64.HI R73, R38, 0x4, R73 ;  /* 0x0000000426497819 */ /* 0x000fe40000010249 */
[----:B------:R-:W-:Y:S01]  /*2cf0*/  SHF.R.S32.HI R21, RZ, 0x1f, R20 ;  /* 0x0000001fff157819 */ /* 0x000fe20000011414 */
[----:B----4-:R-:W-:Y:S01]  /*2d00*/  IMAD R26, R22, UR14, RZ ;  /* 0x0000000e161a7c24 */ /* 0x010fe2000f8e02ff */
[----:B-----5:R-:W-:Y:S01]  /*2d10*/  STS.128 [R68], R4 ;  /* 0x0000000444007388 */ /* 0x020fe20000000c00 */
[----:B------:R-:W-:-:S03]  /*2d20*/  NOP ;  /* 0x0000000000007918 */ /* 0x000fc60000000000 */
[----:B------:R-:W2:Y:S01]  /*2d30*/  LDS.128 R12, [R68] ;  /* 0x00000000440c7984 */ /* 0x000ea20000000c00 */
[----:B------:R-:W-:Y:S06]  /*2d40*/  BAR.SYNC.DEFER_BLOCKING 0x0 ;  /* 0x0000000000007b1d */ /* 0x000fec0000010000 */
[----:B------:R3:W-:Y:S01]  /*2d50*/  STS.128 [R68], R16 ;  /* 0x0000001044007388 */ /* 0x0007e20000000c00 */
[--C-:B--2---:R-:W-:Y:S01]  /*2d60*/  FADD.FTZ R12, R12, R50.reuse ;  /* 0x000000320c0c7221 */ /* 0x104fe20000010000 */
[--C-:B------:R-:W-:Y:S01]  /*2d70*/  FADD.FTZ R13, R13, R50.reuse ;  /* 0x000000320d0d7221 */ /* 0x100fe20000010000 */
[--C-:B------:R-:W-:Y:S01]  /*2d80*/  FADD.FTZ R14, R14, R50.reuse ;  /* 0x000000320e0e7221 */ /* 0x100fe20000010000 */
[----:B------:R-:W-:Y:S01]  /*2d90*/  FADD.FTZ R25, R15, R50 ;  /* 0x000000320f197221 */ /* 0x000fe20000010000 */
[----:B---3--:R-:W-:Y:S01]  /*2da0*/  IMAD R17, R23, UR15, R26 ;  /* 0x0000000f17117c24 */ /* 0x008fe2000f8e021a */
[----:B------:R-:W-:Y:S01]  /*2db0*/  FSETP.GTU.FTZ.AND P0, PT, R12, 20, PT ;  /* 0x41a000000c00780b */ /* 0x000fe20003f1c000 */
[----:B------:R-:W-:Y:S01]  /*2dc0*/  IMAD.WIDE.U32 R22, R22, UR15, R20 ;  /* 0x0000000f16167c25 */ /* 0x000fe2000f8e0014 */
[----:B------:R-:W-:-:S02]  /*2dd0*/  FSETP.GTU.FTZ.AND P1, PT, R13, 20, PT ;  /* 0x41a000000d00780b */ /* 0x000fc40003f3c000 */
[----:B------:R-:W-:Y:S01]  /*2de0*/  FSETP.GTU.FTZ.AND P2, PT, R14, 20, PT ;  /* 0x41a000000e00780b */ /* 0x000fe20003f5c000 */
[----:B------:R-:W-:Y:S01]  /*2df0*/  IMAD.WIDE.U32 R20, R70, UR15, R20 ;  /* 0x0000000f46147c25 */ /* 0x000fe2000f8e0014 */
[----:B------:R-:W-:Y:S02]  /*2e00*/  FSETP.GTU.FTZ.AND P3, PT, R25, 20, PT ;  /* 0x41a000001900780b */ /* 0x000fe40003f7c000 */
[----:B------:R-:W-:Y:S02]  /*2e10*/  IADD3 R23, R23, R17, RZ ;  /* 0x0000001117177210 */ /* 0x000fe40007ffe0ff */
[----:B------:R-:W-:-:S03]  /*2e20*/  SHF.L.U32 R26, R38, 0x4, RZ ;  /* 0x00000004261a7819 */ /* 0x000fc600000006ff */
[----:B------:R-:W-:Y:S02]  /*2e30*/  @!P0 FMUL.FTZ R4, R12, -1.4426950216293334961 ;  /* 0xbfb8aa3b0c048820 */ /* 0x000fe40000410000 */
[----:B------:R-:W-:Y:S02]  /*2e40*/  @!P1 FMUL.FTZ R5, R13, -1.4426950216293334961 ;  /* 0xbfb8aa3b0d059820 */ /* 0x000fe40000410000 */
[----:B------:R-:W-:Y:S01]  /*2e50*/  @!P2 FMUL.FTZ R6, R14, -1.4426950216293334961 ;  /* 0xbfb8aa3b0e06a820 */ /* 0x000fe20000410000 */
[----:B------:R-:W2:Y:S01]  /*2e60*/  LDC.64 R12, c[0x0][0x3e0] ;  /* 0x0000f800ff0c7b82 */ /* 0x000ea20000000a00 */
[----:B------:R-:W3:Y:S01]  /*2e70*/  @!P0 MUFU.EX2 R4, R4 ;  /* 0x0000000400048308 */ /* 0x000ee20000000800 */
[----:B------:R-:W-:-:S07]  /*2e80*/  @!P3 FMUL.FTZ R25, R25, -1.4426950216293334961 ;  /* 0xbfb8aa3b1919b820 */ /* 0x000fce0000410000 */
[----:B------:R-:W4:Y:S08]  /*2e90*/  @!P1 MUFU.EX2 R15, R5 ;  /* 0x00000005000f9308 */ /* 0x000f300000000800 */
[----:B------:R5:W0:Y:S01]  /*2ea0*/  @!P2 MUFU.EX2 R24, R6 ;  /* 0x000000060018a308 */ /* 0x000a220000000800 */
[----:B---3--:R-:W-:Y:S01]  /*2eb0*/  @!P0 FADD.FTZ R14, R4, 1 ;  /* 0x3f800000040e8421 */ /* 0x008fe20000010000 */
[----:B------:R-:W-:-:S06]  /*2ec0*/  NOP ;  /* 0x0000000000007918 */ /* 0x000fcc0000000000 */
[----:B------:R3:W1:Y:S01]  /*2ed0*/  @!P0 MUFU.RCP R27, R14 ;  /* 0x0000000e001b8308 */ /* 0x0006620000001000 */
[----:B-----5:R-:W5:Y:S01]  /*2ee0*/  LDS.128 R4, [R68] ;  /* 0x0000000044047984 */ /* 0x020f620000000c00 */
[----:B----4-:R-:W-:Y:S01]  /*2ef0*/  @!P1 FADD.FTZ R16, R15, 1 ;  /* 0x3f8000000f109421 */ /* 0x010fe20000010000 */
[----:B------:R-:W-:-:S04]  /*2f00*/  IMAD R15, R49, UR6, RZ ;  /* 0x00000006310f7c24 */ /* 0x000fc8000f8e02ff */
[C---:B------:R-:W-:Y:S01]  /*2f10*/  IMAD R17, R0.reuse, UR7, R15 ;  /* 0x0000000700117c24 */ /* 0x040fe2000f8e020f */
[----:B------:R-:W4:Y:S01]  /*2f20*/  @!P3 MUFU.EX2 R25, R25 ;  /* 0x000000190019b308 */ /* 0x000f220000000800 */
[----:B---3--:R-:W-:-:S04]  /*2f30*/  IMAD.WIDE.U32 R14, R0, UR6, R22 ;  /* 0x00000006000e7c25 */ /* 0x008fc8000f8e0016 */
[----:B0-----:R-:W-:Y:S01]  /*2f40*/  @!P2 FADD.FTZ R24, R24, 1 ;  /* 0x3f8000001818a421 */ /* 0x001fe20000010000 */
[----:B------:R-:W-:Y:S01]  /*2f50*/  ULDC.64 UR6, c[0x0][0x3b0] ;  /* 0x0000ec0000067ab9 */ /* 0x000fe20000000a00 */
[----:B------:R-:W-:Y:S02]  /*2f60*/  IADD3 R15, R15, R17, RZ ;  /* 0x000000110f0f7210 */ /* 0x000fe40007ffe0ff */
[----:B--2---:R-:W-:Y:S01]  /*2f70*/  LEA R12, P4, R14, R12, 0x2 ;  /* 0x0000000c0e0c7211 */ /* 0x004fe200078810ff */
[----:B------:R0:W2:Y:S01]  /*2f80*/  @!P1 MUFU.RCP R18, R16 ;  /* 0x0000001000129308 */ /* 0x0000a20000001000 */
[----:B-1----:R-:W-:Y:S02]  /*2f90*/  @!P0 FMUL.FTZ R8, R8, R27 ;  /* 0x0000001b08088220 */ /* 0x002fe40000410000 */
[----:B------:R-:W-:Y:S01]  /*2fa0*/  LEA.HI.X R13, R14, R13, R15, 0x2, P4 ;  /* 0x0000000d0e0d7211 */ /* 0x000fe200020f140f */
[----:B----4-:R-:W-:Y:S01]  /*2fb0*/  @!P3 FADD.FTZ R25, R25, 1 ;  /* 0x3f8000001919b421 */ /* 0x010fe20000010000 */
[----:B0-----:R-:W-:-:S03]  /*2fc0*/  IADD3 R16, P4, R12, R26, RZ ;  /* 0x0000001a0c107210 */ /* 0x001fc60007f9e0ff */
[----:B------:R-:W0:Y:S01]  /*2fd0*/  @!P2 MUFU.RCP R19, R24 ;  /* 0x000000180013a308 */ /* 0x000e220000001000 */
[----:B------:R-:W-:Y:S02]  /*2fe0*/  IADD3.X R17, R13, R73, RZ, P4, !PT ;  /* 0x000000490d117210 */ /* 0x000fe400027fe4ff */
[----:B------:R-:W-:Y:S01]  /*2ff0*/  ISETP.GT.AND P4, PT, R64, 0x1, PT ;  /* 0x000000014000780c */ /* 0x000fe20003f84270 */
[----:B--2---:R-:W-:-:S04]  /*3000*/  @!P1 FMUL.FTZ R9, R9, R18 ;  /* 0x0000001209099220 */ /* 0x004fc80000410000 */
[----:B------:R-:W1:Y:S01]  /*3010*/  @!P3 MUFU.RCP R22, R25 ;  /* 0x000000190016b308 */ /* 0x000e620000001000 */
[----:B------:R-:W-:Y:S01]  /*3020*/  IMAD R18, R70, UR14, RZ ;  /* 0x0000000e46127c24 */ /* 0x000fe2000f8e02ff */
[----:B------:R-:W-:Y:S02]  /*3030*/  IADD3 R62, P1, R62, -0x200, RZ ;  /* 0xfffffe003e3e7810 */ /* 0x000fe40007f3e0ff */
[----:B------:R-:W-:Y:S01]  /*3040*/  MOV R64, R72 ;  /* 0x0000004800407202 */ /* 0x000fe20000000f00 */
[----:B-----5:R2:W-:Y:S01]  /*3050*/  STG.E.128 desc[UR12][R16.64], R4 ;  /* 0x0000000410007986 */ /* 0x0205e2000c101d0c */
[----:B------:R-:W-:Y:S01]  /*3060*/  IADD3.X R63, R63, -0x1, RZ, P1, !PT ;  /* 0xffffffff3f3f7810 */ /* 0x000fe20000ffe4ff */
[----:B0-----:R-:W-:Y:S01]  /*3070*/  @!P2 FMUL.FTZ R10, R10, R19 ;  /* 0x000000130a0aa220 */ /* 0x001fe20000410000 */
[----:B------:R-:W-:Y:S01]  /*3080*/  IMAD R19, R71, UR15, R18 ;  /* 0x0000000f47137c24 */ /* 0x000fe2000f8e0212 */
[----:B------:R-:W-:Y:S01]  /*3090*/  BAR.SYNC.DEFER_BLOCKING 0x0 ;  /* 0x0000000000007b1d */ /* 0x000fe20000010000 */
[----:B------:R-:W-:-:S03]  /*30a0*/  IADD3 R58, P2, R58, -0x200, RZ ;  /* 0xfffffe003a3a7810 */ /* 0x000fc60007f5e0ff */
[----:B------:R-:W-:Y:S01]  /*30b0*/  IADD3 R21, R21, R19, RZ ;  /* 0x0000001315157210 */ /* 0x000fe20007ffe0ff */
[----:B-1----:R-:W-:Y:S01]  /*30c0*/  @!P3 FMUL.FTZ R11, R11, R22 ;  /* 0x000000160b0bb220 */ /* 0x002fe20000410000 */
[----:B------:R-:W-:Y:S02]  /*30d0*/  IADD3 R54, P3, R54, -0x200, RZ ;  /* 0xfffffe0036367810 */ /* 0x000fe40007f7e0ff */
[----:B------:R-:W0:Y:S01]  /*30e0*/  LDC.64 R22, c[0x0][0x3f0] ;  /* 0x0000fc00ff167b82 */ /* 0x000e220000000a00 */
[----:B------:R-:W-:Y:S02]  /*30f0*/  IADD3.X R60, R60, -0x1, RZ, P2, !PT ;  /* 0xffffffff3c3c7810 */ /* 0x000fe400017fe4ff */
[----:B------:R-:W-:Y:S01]  /*3100*/  IADD3.X R56, R56, -0x1, RZ, P3, !PT ;  /* 0xffffffff38387810 */ /* 0x000fe20001ffe4ff */
[----:B--2---:R-:W-:-:S04]  /*3110*/  IMAD R5, R49, UR6, RZ ;  /* 0x0000000631057c24 */ /* 0x004fc8000f8e02ff */
[C---:B------:R-:W-:Y:S02]  /*3120*/  IMAD R7, R0.reuse, UR7, R5 ;  /* 0x0000000700077c24 */ /* 0x040fe4000f8e0205 */
[----:B------:R-:W-:Y:S01]  /*3130*/  IMAD.WIDE.U32 R4, R0, UR6, R20 ;  /* 0x0000000600047c25 */ /* 0x000fe2000f8e0014 */
[----:B------:R1:W-:Y:S01]  /*3140*/  STS.128 [R68], R8 ;  /* 0x0000000844007388 */ /* 0x0003e20000000c00 */
[----:B------:R-:W-:-:S03]  /*3150*/  NOP ;  /* 0x0000000000007918 */ /* 0x000fc60000000000 */
[----:B------:R-:W2:Y:S01]  /*3160*/  LDS.128 R12, [R68] ;  /* 0x00000000440c7984 */ /* 0x000ea20000000c00 */
[----:B------:R-:W-:Y:S02]  /*3170*/  IADD3 R6, R5, R7, RZ ;  /* 0x0000000705067210 */ /* 0x000fe40007ffe0ff */
[----:B0-----:R-:W-:-:S04]  /*3180*/  LEA R5, P0, R4, R22, 0x2 ;  /* 0x0000001604057211 */ /* 0x001fc800078010ff */
        /* <DEDUP_REMOVED lines=11> */
.L_x_10623:
        /* <DEDUP_REMOVED lines=26> */
.L_x_10648:
[----:B------:R-:W-:Y:S05]  /*33e0*/  BSYNC B0 ;  /* 0x0000000000007941 */ /* 0x000fea0003800000 */
.L_x_10647:
        /* <DEDUP_REMOVED lines=29> */
.L_x_10650:
[----:B0-----:R-:W0:Y:S02]  /*35c0*/  S2R R13, SR_TID.X ;  /* 0x00000000000d7919 */ /* 0x001e240000002100 */
.L_x_10651:
[----:B------:R-:W-:Y:S05]  /*35d0*/  BSYNC B0 ;  /* 0x0000000000007941 */ /* 0x000fea0003800000 */
.L_x_10649:
[----:B------:R-:W-:Y:S02]  /*35e0*/  ULDC UR16, c[0x0][0x21c] ;  /* 0x0000870000107ab9 */ /* 0x000fe40000000800 */
[----:B0-----:R-:W-:-:S13]  /*35f0*/  ISETP.GE.AND P0, PT, R13, UR16, PT ;  /* 0x000000100d007c0c */ /* 0x001fda000bf06270 */
[----:B------:R-:W-:Y:S05]  /*3600*/  @P0 EXIT ;  /* 0x000000000000094d */ /* 0x000fea0003800000 */
[----:B------:R-:W0:Y:S01]  /*3610*/  S2UR UR5, SR_CgaCtaId ;  /* 0x00000000000579c3 */ /* 0x000e220000008800 */
[----:B------:R-:W-:Y:S01]  /*3620*/  ULDC.64 UR6, c[0x0][0x358] ;  /* 0x0000d60000067ab9 */ /* 0x000fe20000000a00 */
[----:B------:R-:W-:Y:S01]  /*3630*/  BSSY B0, `(.L_x_10652) ;  /* 0x0000024000007945 */ /* 0x000fe20003800000 */
[----:B------:R-:W-:Y:S01]  /*3640*/  IMAD R49, R49, UR6, RZ ;  /* 0x0000000631317c24 */ /* 0x000fe2000f8e02ff */
[----:B------:R-:W-:Y:S01]  /*3650*/  UMOV UR4, 0x400 ;  /* 0x0000040000047882 */ /* 0x000fe20000000000 */
[C---:B------:R-:W-:Y:S01]  /*3660*/  IMAD.WIDE.U32 R2, R0.reuse, UR6, RZ ;  /* 0x0000000600027c25 */ /* 0x040fe2000f8e00ff */
[----:B------:R-:W-:Y:S01]  /*3670*/  ULDC.64 UR8, c[0x0][0x3c0] ;  /* 0x0000f00000087ab9 */ /* 0x000fe20000000a00 */
[----:B------:R-:W-:Y:S01]  /*3680*/  ULDC.64 UR10, c[0x0][0x360] ;  /* 0x0000d800000a7ab9 */ /* 0x000fe20000000a00 */
[----:B------:R-:W-:Y:S01]  /*3690*/  ULDC.64 UR14, c[0x0][0x3c8] ;  /* 0x0000f200000e7ab9 */ /* 0x000fe20000000a00 */
[----:B------:R-:W-:Y:S01]  /*36a0*/  IMAD R19, R0, UR7, R49 ;  /* 0x0000000700137c24 */ /* 0x000fe2000f8e0231 */
[----:B------:R-:W-:-:S04]  /*36b0*/  ULDC.64 UR6, c[0x0][0x340] ;  /* 0x0000d00000067ab9 */ /* 0x000fc80000000a00 */
[----:B------:R-:W-:Y:S01]  /*36c0*/  IADD3 R19, R3, R19, RZ ;  /* 0x0000001303137210 */ /* 0x000fe20007ffe0ff */
[----:B0-----:R-:W-:-:S03]  /*36d0*/  ULEA UR4, UR5, UR4, 0x18 ;  /* 0x0000000405047291 */ /* 0x001fc6000f8ec03f */
[----:B------:R-:W-:-:S09]  /*36e0*/  ULDC UR5, c[0x0][0x0] ;  /* 0x0000000000057ab9 */ /* 0x000fd20000000800 */
.L_x_10653:
[----:B------:R-:W-:Y:S02]  /*36f0*/  LEA R0, R13, UR4, 0x2 ;  /* 0x000000040d007c11 */ /* 0x000fe4000f8e10ff */
[----:B------:R-:W-:Y:S02]  /*3700*/  SHF.R.S32.HI R4, RZ, 0x1f, R13 ;  /* 0x0000001fff047819 */ /* 0x000fe4000001140d */
[----:B0123--:R-:W-:Y:S01]  /*3710*/  MOV R6, R2 ;  /* 0x0000000200067202 */ /* 0x00ffe20000000f00 */
        /* <DEDUP_REMOVED lines=22> */
.L_x_10652:
[----:B------:R-:W-:Y:S05]  /*3880*/  EXIT ;  /* 0x000000000000794d */ /* 0x000fea0003800000 */
.L_x_10654:
        /* <DEDUP_REMOVED lines=15> */
.L_x_11062:


//--------------------- .text._Z25selective_scan_bwd_kernelI32Selective_Scan_bwd_kernel_traitsILi32ELi4ELb1ELb0ELb1ELb1ELb1EffEEv12SSMParamsBwd --------------------------
	.section	.text._Z25selective_scan_bwd_kernelI32Selective_Scan_bwd_kernel_traitsILi32ELi4ELb1ELb0ELb1ELb1ELb1EffEEv12SSMParamsBwd,"ax",@progbits
	.align	128
        .global         _Z25selective_scan_bwd_kernelI32Selective_Scan_bwd_kernel_traitsILi32ELi4ELb1ELb0ELb1ELb1ELb1EffEEv12SSMParamsBwd
        .type           _Z25selective_scan_bwd_kernelI32Selective_Scan_bwd_kernel_traitsILi32ELi4ELb1ELb0ELb1ELb1ELb1EffEEv12SSMParamsBwd,@function
        .size           _Z25selective_scan_bwd_kernelI32Selective_Scan_bwd_kernel_traitsILi32ELi4ELb1ELb0ELb1ELb1ELb1EffEEv12SSMParamsBwd,(.L_x_11063 - _Z25selective_scan_bwd_kernelI32Selective_Scan_bwd_kernel_traitsILi32ELi4ELb1ELb0ELb1ELb1ELb1EffEEv12SSMParamsBwd)
        .other          _Z25selective_scan_bwd_kernelI32Selective_Scan_bwd_kernel_traitsILi32ELi4ELb1ELb0ELb1ELb1ELb1EffEEv12SSMParamsBwd,@"STO_CUDA_ENTRY STV_DEFAULT"
_Z25selective_scan_bwd_kernelI32Selective_Scan_bwd_kernel_traitsILi32ELi4ELb1ELb0ELb1ELb1ELb1EffEEv12SSMParamsBwd:
.text._Z25selective_scan_bwd_kernelI32Selective_Scan_bwd_kernel_traitsILi32ELi4ELb1ELb0ELb1ELb1ELb1EffEEv12SSMParamsBwd:
[----:B------:R-:W-:Y:S08]  /*0000*/  LDC R1, c[0x0][0x28] ;  /* 0x00000a00ff017b82 */ /* 0x000ff00000000800 */
[----:B------:R-:W0:Y:S01]  /*0010*/  LDC R16, c[0x0][0x228] ;  /* 0x00008a00ff107b82 */ /* 0x000e220000000800 */
[----:B------:R-:W1:Y:S01]  /*0020*/  S2R R9, SR_CTAID.Y ;  /* 0x0000000000097919 */ /* 0x000e620000002600 */
[----:B------:R-:W-:Y:S01]  /*0030*/  MOV R2, RZ ;  /* 0x000000ff00027202 */ /* 0x000fe20000000f00 */
        /* <DEDUP_REMOVED lines=11> */
[----:B-1----:R-:W-:Y:S02]  /*00f0*/  IABS R5, R9 ;  /* 0x0000000900057213 */ /* 0x002fe40000000000 */
[----:B------:R-:W-:Y:S02]  /*0100*/  ISETP.NE.AND.EX P1, PT, R13, RZ, PT, P1 ;  /* 0x000000ff0d00720c */ /* 0x000fe40003f25310 */
[----:B------:R-:W-:Y:S02]  /*0110*/  SHF.R.S32.HI R6, RZ, 0x1f, R9 ;  /* 0x0000001fff067819 */ /* 0x000fe40000011409 */
[----:B---3--:R-:W-:Y:S01]  /*0120*/  ISETP.NE.U32.AND P0, PT, R10, RZ, PT ;  /* 0x000000ff0a00720c */ /* 0x008fe20003f05070 */
[----:B------:R-:W1:Y:S01]  /*0130*/  LDC.64 R18, c[0x0][0x298] ;  /* 0x0000a600ff127b82 */ /* 0x000e620000000a00 */
[----:B----4-:R-:W3:Y:S02]  /*0140*/  MUFU.RCP R0, R0 ;  /* 0x0000000000007308 */ /* 0x010ee40000001000 */
[----:B------:R-:W-:-:S05]  /*0150*/  ISETP.NE.AND.EX P0, PT, R11, RZ, PT, P0 ;  /* 0x000000ff0b00720c */ /* 0x000fca0003f05300 */
[C---:B------:R-:W-:Y:S01]  /*0160*/  @P1 LEA R12, P3, R9.reuse, R12, 0x2 ;  /* 0x0000000c090c1211 */ /* 0x040fe200078610ff */
[----:B------:R-:W4:Y:S03]  /*0170*/  LDC.64 R22, c[0x0][0x278] ;  /* 0x00009e00ff167b82 */ /* 0x000f260000000a00 */
[----:B------:R-:W-:Y:S01]  /*0180*/  @P1 LEA.HI.X R13, R9, R13, R6, 0x2, P3 ;  /* 0x0000000d090d1211 */ /* 0x000fe200018f1406 */
[----:B0-----:R-:W-:-:S03]  /*0190*/  USHF.R.S32.HI UR14, URZ, 0x1f, UR15 ;  /* 0x0000001f3f0e7899 */ /* 0x001fc6000801140f */
[C---:B------:R-:W-:Y:S01]  /*01a0*/  @P0 LEA R10, P2, R9.reuse, R10, 0x2 ;  /* 0x0000000a090a0211 */ /* 0x040fe200078410ff */
[----:B------:R0:W5:Y:S01]  /*01b0*/  @P1 LDG.E R2, desc[UR12][R12.64] ;  /* 0x0000000c0c021981 */ /* 0x000162000c1e1900 */
[----:B------:R-:W4:Y:S01]  /*01c0*/  LDC.64 R24, c[0x0][0x3d8] ;  /* 0x0000f600ff187b82 */ /* 0x000f220000000a00 */
[----:B---3--:R-:W-:Y:S02]  /*01d0*/  IADD3 R14, R0, 0xffffffe, RZ ;  /* 0x0ffffffe000e7810 */ /* 0x008fe40007ffe0ff */
[----:B------:R-:W-:Y:S02]  /*01e0*/  @P0 LEA.HI.X R11, R9, R11, R6, 0x2, P2 ;  /* 0x0000000b090b0211 */ /* 0x000fe400010f1406 */
[----:B------:R3:W2:Y:S01]  /*01f0*/  F2I.FTZ.U32.TRUNC.NTZ R15, R14 ;  /* 0x0000000e000f7305 */ /* 0x0006a2000021f000 */
[----:B------:R-:W-:Y:S02]  /*0200*/  UIMAD UR6, UR14, UR8, URZ ;  /* 0x000000080e0672a4 */ /* 0x000fe4000f8e023f */
[----:B------:R1:W5:Y:S01]  /*0210*/  @P0 LDG.E R4, desc[UR12][R10.64] ;  /* 0x0000000c0a040981 */ /* 0x000362000c1e1900 */
[----:B0-----:R-:W0:Y:S01]  /*0220*/  LDC.64 R12, c[0x0][0x288] ;  /* 0x0000a200ff0c7b82 */ /* 0x001e220000000a00 */
[----:B---3--:R-:W-:-:S07]  /*0230*/  HFMA2.MMA R14, -RZ, RZ, 0, 0 ;  /* 0x00000000ff0e7435 */ /* 0x008fce00000001ff */
[----:B------:R-:W3:Y:S01]  /*0240*/  LDC.64 R26, c[0x0][0x3f8] ;  /* 0x0000fe00ff1a7b82 */ /* 0x000ee20000000a00 */
[----:B--2---:R-:W-:-:S05]  /*0250*/  IADD3 R3, RZ, -R15, RZ ;  /* 0x8000000fff037210 */ /* 0x004fca0007ffe0ff */
[----:B------:R-:W-:Y:S02]  /*0260*/  IMAD R3, R3, R8, RZ ;  /* 0x0000000803037224 */ /* 0x000fe400078e02ff */
[----:B------:R-:W2:Y:S02]  /*0270*/  LDC.64 R32, c[0x0][0x2f0] ;  /* 0x0000bc00ff207b82 */ /* 0x000ea40000000a00 */
[----:B------:R-:W-:Y:S01]  /*0280*/  IMAD.HI.U32 R15, R15, R3, R14 ;  /* 0x000000030f0f7227 */ /* 0x000fe200078e000e */
[----:B------:R-:W-:-:S05]  /*0290*/  MOV R3, R5 ;  /* 0x0000000500037202 */ /* 0x000fca0000000f00 */
[----:B------:R-:W2:Y:S01]  /*02a0*/  LDC.64 R36, c[0x0][0x3b8] ;  /* 0x0000ee00ff247b82 */ /* 0x000ea20000000a00 */
[----:B------:R-:W-:-:S05]  /*02b0*/  IMAD.HI.U32 R0, R15, R3, RZ ;  /* 0x000000030f007227 */ /* 0x000fca00078e00ff */
[----:B------:R-:W-:Y:S02]  /*02c0*/  IADD3 R5, -R0, RZ, RZ ;  /* 0x000000ff00057210 */ /* 0x000fe40007ffe1ff */
[----:B------:R-:W2:Y:S03]  /*02d0*/  LDC.64 R38, c[0x0][0x2e0] ;  /* 0x0000b800ff267b82 */ /* 0x000ea60000000a00 */
[----:B------:R-:W-:-:S05]  /*02e0*/  IMAD R3, R8, R5, R3 ;  /* 0x0000000508037224 */ /* 0x000fca00078e0203 */
[----:B------:R-:W-:Y:S01]  /*02f0*/  ISETP.GT.U32.AND P1, PT, R8, R3, PT ;  /* 0x000000030800720c */ /* 0x000fe20003f24070 */
[----:B------:R-:W-:Y:S01]  /*0300*/  UIMAD.WIDE.U32 UR4, UR15, UR8, URZ ;  /* 0x000000080f0472a5 */ /* 0x000fe2000f8e003f */
[----:B------:R-:W2:Y:S01]  /*0310*/  LDC.64 R34, c[0x0][0x2f8] ;  /* 0x0000be00ff227b82 */ /* 0x000ea20000000a00 */
[----:B------:R-:W-:-:S03]  /*0320*/  UIMAD UR6, UR15, UR9, UR6 ;  /* 0x000000090f0672a4 */ /* 0x000fc6000f8e0206 */
[----:B------:R-:W-:-:S07]  /*0330*/  ULDC.64 UR8, c[0x0][0x290] ;  /* 0x0000a40000087ab9 */ /* 0x000fce0000000a00 */
[----:B------:R-:W-:-:S04]  /*0340*/  @!P1 IADD3 R3, R3, -R8, RZ ;  /* 0x8000000803039210 */ /* 0x000fc80007ffe0ff */
[----:B------:R-:W-:Y:S02]  /*0350*/  ISETP.GE.U32.AND P0, PT, R3, R8, PT ;  /* 0x000000080300720c */ /* 0x000fe40003f06070 */
[----:B------:R-:W-:Y:S01]  /*0360*/  LOP3.LUT R3, R9, R16, RZ, 0x3c, !PT ;  /* 0x0000001009037212 */ /* 0x000fe200078e3cff */
[----:B------:R-:W-:Y:S01]  /*0370*/  UIADD3 UR5, UR5, UR6, URZ ;  /* 0x0000000605057290 */ /* 0x000fe2000fffe03f */
[----:B------:R-:W-:Y:S02]  /*0380*/  @!P1 IADD3 R0, R0, 0x1, RZ ;  /* 0x0000000100009810 */ /* 0x000fe40007ffe0ff */
[----:B------:R-:W-:Y:S02]  /*0390*/  ISETP.GE.AND P2, PT, R3, RZ, PT ;  /* 0x000000ff0300720c */ /* 0x000fe40003f46270 */
[----:B------:R-:W-:Y:S01]  /*03a0*/  ISETP.NE.AND P1, PT, R16, RZ, PT ;  /* 0x000000ff1000720c */ /* 0x000fe20003f25270 */
[-C--:B0-----:R-:W-:Y:S01]  /*03b0*/  IMAD R8, R6, R12.reuse, RZ ;  /* 0x0000000c06087224 */ /* 0x081fe200078e02ff */
[----:B------:R-:W-:Y:S01]  /*03c0*/  LEA R3, R28, 0xffffff80, 0x7 ;  /* 0xffffff801c037811 */ /* 0x000fe200078e38ff */
[C---:B-1----:R-:W-:Y:S01]  /*03d0*/  IMAD.WIDE.U32 R10, R9.reuse, R12, UR4 ;  /* 0x00000004090a7e25 */ /* 0x042fe2000f8e000c */
[----:B------:R-:W-:Y:S01]  /*03e0*/  UIMAD UR6, UR14, UR8, URZ ;  /* 0x000000080e0672a4 */ /* 0x000fe2000f8e023f */
[----:B------:R-:W-:Y:S01]  /*03f0*/  @P0 IADD3 R0, R0, 0x1, RZ ;  /* 0x0000000100000810 */ /* 0x000fe20007ffe0ff */
[----:B------:R-:W-:Y:S01]  /*0400*/  UIMAD.WIDE.U32 UR4, UR15, UR8, URZ ;  /* 0x000000080f0472a5 */ /* 0x000fe2000f8e003f */
[----:B------:R-:W-:Y:S01]  /*0410*/  IMAD R8, R9, R13, R8 ;  /* 0x0000000d09087224 */ /* 0x000fe200078e0208 */
[----:B------:R-:W-:Y:S01]  /*0420*/  SHF.R.S32.HI R5, RZ, 0x1f, R3 ;  /* 0x0000001fff057819 */ /* 0x000fe20000011403 */
[----:B------:R-:W-:Y:S01]  /*0430*/  UIMAD UR6, UR15, UR9, UR6 ;  /* 0x000000090f0672a4 */ /* 0x000fe2000f8e0206 */
[----:B------:R-:W-:-:S02]  /*0440*/  IADD3 R21, P0, R3, R10, RZ ;  /* 0x0000000a03157210 */ /* 0x000fc40007f1e0ff */
[----:B------:R-:W-:Y:S01]  /*0450*/  @!P2 IADD3 R0, -R0, RZ, RZ ;  /* 0x000000ff0000a210 */ /* 0x000fe20007ffe1ff */
[----:B------:R-:W-:Y:S01]  /*0460*/  ULDC.64 UR8, c[0x0][0x260] ;  /* 0x0000980000087ab9 */ /* 0x000fe20000000a00 */
[----:B------:R-:W-:Y:S01]  /*0470*/  @!P1 LOP3.LUT R0, RZ, R16, RZ, 0x33, !PT ;  /* 0x00000010ff009212 */ /* 0x000fe200078e33ff */
[----:B------:R-:W-:Y:S01]  /*0480*/  UIADD3 UR5, UR5, UR6, URZ ;  /* 0x0000000605057290 */ /* 0x000fe2000fffe03f */
[----:B------:R-:W-:Y:S01]  /*0490*/  IADD3.X R14, R5, R11, R8, P0, !PT ;  /* 0x0000000b050e7210 */ /* 0x000fe200007fe408 */
[----:B------:R-:W0:Y:S01]  /*04a0*/  LDC.64 R16, c[0x0][0x330] ;  /* 0x0000cc00ff107b82 */ /* 0x000e220000000a00 */
[----:B------:R-:W-:Y:S01]  /*04b0*/  UIMAD.WIDE.U32 UR6, UR15, UR8, URZ ;  /* 0x000000080f0672a5 */ /* 0x000fe2000f8e003f */
[----:B------:R-:W-:Y:S01]  /*04c0*/  ISETP.NE.U32.AND P0, PT, RZ, UR10, PT ;  /* 0x0000000aff007c0c */ /* 0x000fe2000bf05070 */
[----:B------:R-:W-:Y:S01]  /*04d0*/  UIMAD UR8, UR14, UR8, URZ ;  /* 0x000000080e0872a4 */ /* 0x000fe2000f8e023f */
[-C--:B------:R-:W-:Y:S02]  /*04e0*/  IMAD R10, R6, R18.reuse, RZ ;  /* 0x00000012060a7224 */ /* 0x080fe400078e02ff */
[----:B------:R-:W-:Y:S01]  /*04f0*/  ISETP.NE.AND.EX P0, PT, RZ, UR11, PT, P0 ;  /* 0x0000000bff007c0c */ /* 0x000fe2000bf05300 */
[----:B------:R-:W-:Y:S01]  /*0500*/  UIMAD UR8, UR15, UR9, UR8 ;  /* 0x000000090f0872a4 */ /* 0x000fe2000f8e0208 */
[C---:B------:R-:W-:Y:S01]  /*0510*/  IMAD R19, R9.reuse, R19, R10 ;  /* 0x0000001309137224 */ /* 0x040fe200078e020a */
[----:B------:R-:W-:Y:S01]  /*0520*/  ULDC.64 UR10, c[0x0][0x328] ;  /* 0x0000ca00000a7ab9 */ /* 0x000fe20000000a00 */
[----:B------:R-:W-:Y:S01]  /*0530*/  IMAD.WIDE.U32 R10, R9, R18, UR4 ;  /* 0x00000004090a7e25 */ /* 0x000fe2000f8e0012 */
[----:B------:R-:W-:Y:S01]  /*0540*/  UIADD3 UR7, UR7, UR8, URZ ;  /* 0x0000000807077290 */ /* 0x000fe2000fffe03f */
[----:B------:R-:W-:Y:S01]  /*0550*/  SHF.R.S32.HI R7, RZ, 0x1f, R0 ;  /* 0x0000001fff077819 */ /* 0x000fe20000011400 */
[----:B------:R-:W-:Y:S01]  /*0560*/  UIMAD UR8, UR14, UR10, URZ ;  /* 0x0000000a0e0872a4 */ /* 0x000fe2000f8e023f */
[----:B------:R-:W-:Y:S01]  /*0570*/  IADD3 R18, P1, R3, R10, RZ ;  /* 0x0000000a03127210 */ /* 0x000fe20007f3e0ff */
[----:B------:R-:W-:-:S02]  /*0580*/  UIMAD.WIDE.U32 UR4, UR15, UR10, URZ ;  /* 0x0000000a0f0472a5 */ /* 0x000fc4000f8e003f */
[----:B------:R-:W-:Y:S01]  /*0590*/  UIMAD UR8, UR15, UR11, UR8 ;  /* 0x0000000b0f0872a4 */ /* 0x000fe2000f8e0208 */
[-C--:B----4-:R-:W-:Y:S01]  /*05a0*/  IMAD R8, R7, R22.reuse, RZ ;  /* 0x0000001607087224 */ /* 0x090fe200078e02ff */
[----:B------:R-:W-:Y:S01]  /*05b0*/  IADD3.X R19, R5, R11, R19, P1, !PT ;  /* 0x0000000b05137210 */ /* 0x000fe20000ffe413 */
[----:B------:R-:W-:Y:S01]  /*05c0*/  IMAD.WIDE.U32 R12, R0, R22, UR6 ;  /* 0x00000006000c7e25 */ /* 0x000fe2000f8e0016 */
[----:B------:R-:W-:Y:S01]  /*05d0*/  ISETP.NE.U32.AND P1, PT, R24, RZ, PT ;  /* 0x000000ff1800720c */ /* 0x000fe20003f25070 */
[----:B------:R-:W1:Y:S01]  /*05e0*/  @P0 LDC R22, c[0x0][0x214] ;  /* 0x00008500ff160b82 */ /* 0x000e620000000800 */
[----:B------:R-:W-:Y:S01]  /*05f0*/  UIADD3 UR5, UR5, UR8, URZ ;  /* 0x0000000805057290 */ /* 0x000fe2000fffe03f */
[----:B---3--:R-:W-:Y:S01]  /*0600*/  ISETP.NE.U32.AND P2, PT, R26, RZ, PT ;  /* 0x000000ff1a00720c */ /* 0x008fe20003f45070 */
[----:B------:R-:W-:Y:S01]  /*0610*/  IMAD R23, R0, R23, R8 ;  /* 0x0000001700177224 */ /* 0x000fe200078e0208 */
[----:B------:R-:W-:Y:S01]  /*0620*/  ISETP.NE.AND.EX P1, PT, R25, RZ, PT, P1 ;  /* 0x000000ff1900720c */ /* 0x000fe20003f25310 */
[-C--:B0-----:R-:W-:Y:S01]  /*0630*/  IMAD R8, R6, R16.reuse, RZ ;  /* 0x0000001006087224 */ /* 0x081fe200078e02ff */
[----:B------:R-:W-:Y:S01]  /*0640*/  ISETP.NE.AND.EX P2, PT, R27, RZ, PT, P2 ;  /* 0x000000ff1b00720c */ /* 0x000fe20003f45320 */
[----:B------:R-:W-:Y:S01]  /*0650*/  IMAD.WIDE.U32 R10, R9, R16, UR4 ;  /* 0x00000004090a7e25 */ /* 0x000fe2000f8e0010 */
[----:B------:R-:W0:Y:S01]  /*0660*/  @P0 LDC R30, c[0x0][0x21c] ;  /* 0x00008700ff1e0b82 */ /* 0x000e220000000800 */
[----:B------:R-:W-:-:S02]  /*0670*/  CS2R R60, SRZ ;  /* 0x00000000003c7805 */ /* 0x000fc4000001ff00 */
[----:B------:R-:W-:Y:S01]  /*0680*/  CS2R R58, SRZ ;  /* 0x00000000003a7805 */ /* 0x000fe2000001ff00 */
[----:B------:R-:W-:Y:S01]  /*0690*/  IMAD R8, R9, R17, R8 ;  /* 0x0000001109087224 */ /* 0x000fe200078e0208 */
[C---:B------:R-:W-:Y:S01]  /*06a0*/  IADD3 R15, P3, R3.reuse, R10, RZ ;  /* 0x0000000a030f7210 */ /* 0x040fe20007f7e0ff */
[----:B------:R-:W-:Y:S01]  /*06b0*/  ULDC.64 UR4, c[0x0][0x230] ;  /* 0x00008c0000047ab9 */ /* 0x000fe20000000a00 */
[----:B------:R-:W-:Y:S01]  /*06c0*/  IADD3 R17, P4, R3, R12, RZ ;  /* 0x0000000c03117210 */ /* 0x000fe20007f9e0ff */
[----:B------:R-:W-:Y:S01]  /*06d0*/  ULDC.64 UR6, c[0x0][0x248] ;  /* 0x0000920000067ab9 */ /* 0x000fe20000000a00 */
[----:B------:R-:W3:Y:S01]  /*06e0*/  @P0 LDC.64 R66, c[0x0][0x310] ;  /* 0x0000c400ff420b82 */ /* 0x000ee20000000a00 */
[----:B------:R-:W-:Y:S02]  /*06f0*/  IADD3 R12, R13, R23, RZ ;  /* 0x000000170d0c7210 */ /* 0x000fe40007ffe0ff */
[----:B------:R-:W-:Y:S02]  /*0700*/  IADD3.X R10, R5, R11, R8, P3, !PT ;  /* 0x0000000b050a7210 */ /* 0x000fe40001ffe408 */
[----:B------:R-:W-:-:S02]  /*0710*/  @P1 LEA R60, P3, R9, R24, 0x2 ;  /* 0x00000018093c1211 */ /* 0x000fc400078610ff */
[----:B------:R-:W-:Y:S02]  /*0720*/  IADD3.X R8, R5, R12, RZ, P4, !PT ;  /* 0x0000000c05087210 */ /* 0x000fe400027fe4ff */
[----:B------:R-:W-:Y:S02]  /*0730*/  @P2 LEA R58, P4, R9, R26, 0x2 ;  /* 0x0000001a093a2211 */ /* 0x000fe400078810ff */
[----:B--2---:R-:W-:Y:S02]  /*0740*/  LEA R20, P5, R21, R32, 0x2 ;  /* 0x0000002015147211 */ /* 0x004fe400078a10ff */
[C-C-:B------:R-:W-:Y:S02]  /*0750*/  @P1 LEA.HI.X R61, R9.reuse, R25, R6.reuse, 0x2, P3 ;  /* 0x00000019093d1211 */ /* 0x140fe400018f1406 */
[----:B------:R-:W-:Y:S01]  /*0760*/  ISETP.GE.AND P1, PT, R28, 0x1, PT ;  /* 0x000000011c00780c */ /* 0x000fe20003f26270 */
[----:B-1----:R-:W-:Y:S01]  /*0770*/  @P0 IMAD R3, R22, UR15, R9 ;  /* 0x0000000f16030c24 */ /* 0x002fe2000f8e0209 */
[----:B------:R-:W-:-:S02]  /*0780*/  @P2 LEA.HI.X R59, R9, R27, R6, 0x2, P4 ;  /* 0x0000001b093b2211 */ /* 0x000fc400020f1406 */
[----:B------:R-:W-:Y:S02]  /*0790*/  LEA.HI.X R21, R21, R33, R14, 0x2, P5 ;  /* 0x0000002115157211 */ /* 0x000fe400028f140e */
[----:B------:R-:W-:Y:S02]  /*07a0*/  LEA R14, P3, R15, R36, 0x2 ;  /* 0x000000240f0e7211 */ /* 0x000fe400078610ff */
[----:B------:R-:W-:Y:S01]  /*07b0*/  LEA R16, P4, R17, R38, 0x2 ;  /* 0x0000002611107211 */ /* 0x000fe200078810ff */
[----:B------:R-:W-:Y:S01]  /*07c0*/  @P0 IMAD R3, R3, R28, RZ ;  /* 0x0000001c03030224 */ /* 0x000fe200078e02ff */
[----:B------:R-:W-:Y:S02]  /*07d0*/  LEA R12, P2, R18, R34, 0x2 ;  /* 0x00000022120c7211 */ /* 0x000fe400078410ff */
[----:B------:R-:W-:Y:S01]  /*07e0*/  LEA.HI.X R15, R15, R37, R10, 0x2, P3 ;  /* 0x000000250f0f7211 */ /* 0x000fe200018f140a */
[C---:B------:R-:W-:Y:S01]  /*07f0*/  IMAD R10, R6.reuse, UR6, RZ ;  /* 0x00000006060a7c24 */ /* 0x040fe2000f8e02ff */
[----:B------:R-:W-:Y:S01]  /*0800*/  LEA.HI.X R17, R17, R39, R8, 0x2, P4 ;  /* 0x0000002711117211 */ /* 0x000fe200020f1408 */
[----:B------:R-:W-:Y:S01]  /*0810*/  IMAD R8, R6, UR4, RZ ;  /* 0x0000000406087c24 */ /* 0x000fe2000f8e02ff */
[----:B------:R-:W-:Y:S01]  /*0820*/  LEA.HI.X R13, R18, R35, R19, 0x2, P2 ;  /* 0x00000023120d7211 */ /* 0x000fe200010f1413 */
[----:B0-----:R-:W-:Y:S01]  /*0830*/  @P0 IMAD R3, R3, R30, RZ ;  /* 0x0000001e03030224 */ /* 0x001fe200078e02ff */
[----:B------:R-:W-:Y:S01]  /*0840*/  HFMA2.MMA R5, -RZ, RZ, 0, 0 ;  /* 0x00000000ff057435 */ /* 0x000fe200000001ff */
[----:B------:R-:W-:-:S02]  /*0850*/  IMAD R19, R9, UR5, R8 ;  /* 0x0000000509137c24 */ /* 0x000fc4000f8e0208 */
[----:B------:R-:W-:Y:S02]  /*0860*/  IMAD R23, R9, UR7, R10 ;  /* 0x0000000709177c24 */ /* 0x000fe4000f8e020a */
[----:B---3--:R-:W-:Y:S01]  /*0870*/  @P0 IMAD.WIDE R66, R3, 0x8, R66 ;  /* 0x0000000803420825 */ /* 0x008fe200078e0242 */
[----:B------:R-:W-:Y:S02]  /*0880*/  MOV R3, RZ ;  /* 0x000000ff00037202 */ /* 0x000fe40000000f00 */
[----:B------:R-:W-:Y:S01]  /*0890*/  @!P0 CS2R R66, SRZ ;  /* 0x0000000000428805 */ /* 0x000fe2000001ff00 */
[----:B------:R-:W-:Y:S06]  /*08a0*/  @!P1 BRA `(.L_x_10655) ;  /* 0x0000003000849947 */ /* 0x000fec0003800000 */
[----:B------:R-:W0:Y:S01]  /*08b0*/  S2R R24, SR_TID.X ;  /* 0x0000000000187919 */ /* 0x000e220000002100 */
[----:B------:R-:W1:Y:S01]  /*08c0*/  LDC.64 R10, c[0x0][0x368] ;  /* 0x0000da00ff0a7b82 */ /* 0x000e620000000a00 */
[----:B------:R-:W-:Y:S01]  /*08d0*/  MOV R25, RZ ;  /* 0x000000ff00197202 */ /* 0x000fe20000000f00 */
[----:B------:R-:W-:Y:S01]  /*08e0*/  ULDC.64 UR8, c[0x0][0x370] ;  /* 0x0000dc0000087ab9 */ /* 0x000fe20000000a00 */
[----:B------:R-:W-:Y:S01]  /*08f0*/  IMAD.WIDE.U32 R64, R9, UR4, RZ ;  /* 0x0000000409407c25 */ /* 0x000fe2000f8e00ff */
[----:B------:R-:W-:-:S03]  /*0900*/  UMOV UR4, 0x400 ;  /* 0x0000040000047882 */ /* 0x000fc60000000000 */
[----:B------:R-:W-:Y:S01]  /*0910*/  IMAD R5, R7, UR8, RZ ;  /* 0x0000000807057c24 */ /* 0x000fe2000f8e02ff */
[----:B------:R-:W2:Y:S01]  /*0920*/  S2UR UR5, SR_CgaCtaId ;  /* 0x00000000000579c3 */ /* 0x000ea20000008800 */
[----:B------:R-:W-:Y:S01]  /*0930*/  IMAD.WIDE.U32 R62, R9, UR6, RZ ;  /* 0x00000006093e7c25 */ /* 0x000fe2000f8e00ff */
[----:B------:R-:W-:Y:S01]  /*0940*/  ULDC UR6, c[0x0][0x224] ;  /* 0x0000890000067ab9 */ /* 0x000fe20000000800 */
[----:B------:R-:W-:Y:S02]  /*0950*/  IADD3 R19, R65, R19, RZ ;  /* 0x0000001341137210 */ /* 0x000fe40007ffe0ff */
[----:B------:R-:W-:Y:S01]  /*0960*/  MOV R18, UR6 ;  /* 0x0000000600127c02 */ /* 0x000fe20008000f00 */
[----:B-1----:R-:W-:-:S04]  /*0970*/  IMAD R8, R10, UR14, RZ ;  /* 0x0000000e0a087c24 */ /* 0x002fc8000f8e02ff */
[----:B------:R-:W-:Y:S02]  /*0980*/  IMAD R3, R11, UR15, R8 ;  /* 0x0000000f0b037c24 */ /* 0x000fe4000f8e0208 */
[----:B------:R-:W1:Y:S01]  /*0990*/  S2R R8, SR_LANEID ;  /* 0x0000000000087919 */ /* 0x000e620000000000 */
[----:B0-----:R-:W-:Y:S01]  /*09a0*/  IMAD.WIDE.U32 R10, R10, UR15, R24 ;  /* 0x0000000f0a0a7c25 */ /* 0x001fe2000f8e0018 */
[----:B--2---:R-:W-:-:S04]  /*09b0*/  ULEA UR4, UR5, UR4, 0x18 ;  /* 0x0000000405047291 */ /* 0x004fc8000f8ec03f */
[----:B------:R-:W-:Y:S01]  /*09c0*/  IADD3 R11, R11, R3, RZ ;  /* 0x000000030b0b7210 */ /* 0x000fe20007ffe0ff */
[C---:B------:R-:W-:Y:S01]  /*09d0*/  IMAD R3, R0.reuse, UR9, R5 ;  /* 0x0000000900037c24 */ /* 0x040fe2000f8e0205 */
[----:B------:R-:W-:Y:S01]  /*09e0*/  MOV R5, RZ ;  /* 0x000000ff00057202 */ /* 0x000fe20000000f00 */
[----:B------:R-:W-:Y:S01]  /*09f0*/  IMAD.WIDE.U32 R10, R0, UR8, R10 ;  /* 0x00000008000a7c25 */ /* 0x000fe2000f8e000a */
[----:B------:R-:W-:-:S04]  /*0a00*/  ULDC.64 UR8, c[0x0][0x3d0] ;  /* 0x0000f40000087ab9 */ /* 0x000fc80000000a00 */
[----:B------:R-:W-:Y:S02]  /*0a10*/  IADD3 R3, R11, R3, RZ ;  /* 0x000000030b037210 */ /* 0x000fe40007ffe0ff */
[C---:B------:R-:W-:Y:S02]  /*0a20*/  LEA R54, P0, R10.reuse, UR8, 0x2 ;  /* 0x000000080a367c11 */ /* 0x040fe4000f8010ff */
[----:B------:R-:W-:Y:S02]  /*0a30*/  MOV R11, R21 ;  /* 0x00000015000b7202 */ /* 0x000fe40000000f00 */
[----:B------:R-:W-:Y:S02]  /*0a40*/  LEA.HI.X R28, R10, UR9, R3, 0x2, P0 ;  /* 0x000000090a1c7c11 */ /* 0x000fe400080f1403 */
[----:B------:R-:W-:Y:S02]  /*0a50*/  IADD3 R21, R63, R23, RZ ;  /* 0x000000173f157210 */ /* 0x000fe40007ffe0ff */
[----:B------:R-:W-:-:S02]  /*0a60*/  IADD3 R26, P0, R54, -0x180, RZ ;  /* 0xfffffe80361a7810 */ /* 0x000fc40007f1e0ff */
[C---:B------:R-:W-:Y:S02]  /*0a70*/  IADD3 R52, P1, R54.reuse, -0x100, RZ ;  /* 0xffffff0036347810 */ /* 0x040fe40007f3e0ff */
[----:B------:R-:W-:Y:S01]  /*0a80*/  MOV R23, UR4 ;  /* 0x0000000400177c02 */ /* 0x000fe20008000f00 */
[----:B------:R-:W-:Y:S01]  /*0a90*/  UMOV UR4, URZ ;  /* 0x0000003f00047c82 */ /* 0x000fe20008000000 */
[----:B------:R-:W-:Y:S02]  /*0aa0*/  IADD3 R54, P2, R54, -0x80, RZ ;  /* 0xffffff8036367810 */ /* 0x000fe40007f5e0ff */
[----:B------:R-:W-:Y:S02]  /*0ab0*/  MOV R10, R20 ;  /* 0x00000014000a7202 */ /* 0x000fe40000000f00 */
[----:B------:R-:W-:Y:S02]  /*0ac0*/  MOV R3, RZ ;  /* 0x000000ff00037202 */ /* 0x000fe40000000f00 */
[----:B------:R-:W-:-:S02]  /*0ad0*/  LOP3.LUT R20, R24, 0x1f, RZ, 0xc0, !PT ;  /* 0x0000001f18147812 */ /* 0x000fc400078ec0ff */
[----:B------:R-:W-:Y:S02]  /*0ae0*/  LEA R22, R24, R23, 0x2 ;  /* 0x0000001718167211 */ /* 0x000fe400078e10ff */
[C---:B------:R-:W-:Y:S02]  /*0af0*/  IADD3.X R27, R28.reuse, -0x1, RZ, P0, !PT ;  /* 0xffffffff1c1b7810 */ /* 0x040fe400007fe4ff */
[C---:B------:R-:W-:Y:S02]  /*0b00*/  IADD3.X R53, R28.reuse, -0x1, RZ, P1, !PT ;  /* 0xffffffff1c357810 */ /* 0x040fe40000ffe4ff */
[----:B-1----:R-:W-:-:S07]  /*0b10*/  IADD3.X R55, R28, -0x1, RZ, P2, !PT ;  /* 0xffffffff1c377810 */ /* 0x002fce00017fe4ff */
.L_x_10679:
[----:B------:R-:W-:Y:S01]  /*0b20*/  BAR.SYNC.DEFER_BLOCKING 0x0 ;  /* 0x0000000000007b1d */ /* 0x000fe20000010000 */
[----:B0-----:R-:W-:Y:S02]  /*0b30*/  SHF.R.S32.HI R29, RZ, 0x1f, R24 ;  /* 0x0000001fff1d7819 */ /* 0x001fe40000011418 */
[C---:B------:R-:W-:Y:S02]  /*0b40*/  SHF.L.U32 R57, R24.reuse, 0x4, RZ ;  /* 0x0000000418397819 */ /* 0x040fe400000006ff */
[----:B------:R-:W-:-:S03]  /*0b50*/  SHF.L.U64.HI R56, R24, 0x4, R29 ;  /* 0x0000000418387819 */ /* 0x000fc6000001021d */
[----:B------:R-:W0:Y:S01]  /*0b60*/  LDC.64 R50, c[0x0][0x2a0] ;  /* 0x0000a800ff327b82 */ /* 0x000e220000000a00 */
[----:B------:R-:W-:-:S04]  /*0b70*/  IADD3 R36, P0, R10, R57, RZ ;  /* 0x000000390a247210 */ /* 0x000fc80007f1e0ff */
[----:B------:R-:W-:Y:S02]  /*0b80*/  IADD3.X R37, R11, R56, RZ, P0, !PT ;  /* 0x000000380b257210 */ /* 0x000fe400007fe4ff */
[----:B------:R-:W-:Y:S01]  /*0b90*/  LEA R70, R8, R23, 0x4 ;  /* 0x0000001708467211 */ /* 0x000fe200078e20ff */
[----:B------:R-:W1:Y:S03]  /*0ba0*/  LDC.64 R44, c[0x0][0x318] ;  /* 0x0000c600ff2c7b82 */ /* 0x000e660000000a00 */
        /* <DEDUP_REMOVED lines=8> */
[----:B------:R-:W-:-:S04]  /*0c30*/  IADD3 R46, P0, R14, R57, RZ ;  /* 0x000000390e2e7210 */ /* 0x000fc80007f1e0ff */
[----:B------:R-:W-:Y:S01]  /*0c40*/  IADD3.X R47, R15, R56, RZ, P0, !PT ;  /* 0x000000380f2f7210 */ /* 0x000fe200007fe4ff */
[----:B---3--:R-:W-:Y:S01]  /*0c50*/  STS.128 [R70], R40 ;  /* 0x0000002846007388 */ /* 0x008fe20000000c00 */
[----:B------:R-:W-:-:S03]  /*0c60*/  NOP ;  /* 0x0000000000007918 */ /* 0x000fc60000000000 */
[----:B------:R-:W3:Y:S01]  /*0c70*/  LDS.128 R32, [R70] ;  /* 0x0000000046207984 */ /* 0x000ee20000000c00 */
[----:B------:R-:W-:Y:S06]  /*0c80*/  BAR.SYNC.DEFER_BLOCKING 0x0 ;  /* 0x0000000000007b1d */ /* 0x000fec0000010000 */
[----:B--2---:R-:W2:Y:S01]  /*0c90*/  LDG.E.128 R36, desc[UR12][R46.64] ;  /* 0x0000000c2e247981 */ /* 0x004ea2000c1e1d00 */
[----:B------:R-:W-:Y:S01]  /*0ca0*/  LEA R68, R18, 0xffffff80, 0x7 ;  /* 0xffffff8012447811 */ /* 0x000fe200078e38ff */
[----:B0-----:R-:W-:Y:S01]  /*0cb0*/  IMAD R48, R50, UR14, RZ ;  /* 0x0000000e32307c24 */ /* 0x001fe2000f8e02ff */
[----:B------:R-:W-:Y:S02]  /*0cc0*/  BSSY B0, `(.L_x_10656) ;  /* 0x000002f000007945 */ /* 0x000fe40003800000 */
[----:B------:R-:W-:Y:S01]  /*0cd0*/  SHF.R.S32.HI R69, RZ, 0x1f, R68 ;  /* 0x0000001fff457819 */ /* 0x000fe20000011444 */
[--C-:B---3-5:R-:W-:Y:S01]  /*0ce0*/  FADD.FTZ R71, R32, R2.reuse ;  /* 0x0000000220477221 */ /* 0x128fe20000010000 */
        /* <DEDUP_REMOVED lines=44> */
.L_x_10657:
[----:B------:R-:W-:Y:S05]  /*0fb0*/  BSYNC B0 ;  /* 0x0000000000007941 */ /* 0x000fea0003800000 */
.L_x_10656:
        /* <DEDUP_REMOVED lines=33> */
.L_x_10659:
[----:B------:R-:W-:Y:S05]  /*11d0*/  BSYNC B0 ;  /* 0x0000000000007941 */ /* 0x000fea0003800000 */
.L_x_10658:
        /* <DEDUP_REMOVED lines=33> */
.L_x_10661:
[----:B------:R-:W-:Y:S05]  /*13f0*/  BSYNC B0 ;  /* 0x0000000000007941 */ /* 0x000fea0003800000 */
.L_x_10660:
        /* <DEDUP_REMOVED lines=33> */
.L_x_10663:
[----:B------:R-:W-:Y:S05]  /*1610*/  BSYNC B0 ;  /* 0x0000000000007941 */ /* 0x000fea0003800000 */
.L_x_10662:
[----:B------:R-:W-:Y:S01]  /*1620*/  ULDC.64 UR6, c[0x0][0x2a8] ;  /* 0x0000aa0000067ab9 */ /* 0x000fe20000000a00 */
[----:B------:R-:W-:Y:S01]  /*1630*/  MOV R34, R32 ;  /* 0x0000002000227202 */ /* 0x000fe20000000f00 */
[----:B0-----:R-:W-:Y:S01]  /*1640*/  IMAD R36, R6, UR6, RZ ;  /* 0x0000000606247c24 */ /* 0x001fe2000f8e02ff */
[----:B------:R-:W0:Y:S03]  /*1650*/  LDC.64 R42, c[0x0][0x2b0] ;  /* 0x0000ac00ff2a7b82 */ /* 0x000e260000000a00 */
[----:B------:R-:W-:-:S04]  /*1660*/  IMAD.WIDE.U32 R32, R9, UR6, R34 ;  /* 0x0000000609207c25 */ /* 0x000fc8000f8e0022 */
[----:B------:R-:W-:Y:S01]  /*1670*/  IMAD R35, R9, UR7, R36 ;  /* 0x0000000709237c24 */ /* 0x000fe2000f8e0224 */
[----:B------:R-:W-:Y:S01]  /*1680*/  LEA R44, P0, R32, R44, 0x2 ;  /* 0x0000002c202c7211 */ /* 0x000fe200078010ff */
[----:B------:R-:W-:-:S03]  /*1690*/  ULDC.64 UR6, c[0x0][0x2b8] ;  /* 0x0000ae0000067ab9 */ /* 0x000fc60000000a00 */
[----:B------:R-:W-:Y:S02]  /*16a0*/  IADD3 R33, R33, R35, RZ ;  /* 0x0000002321217210 */ /* 0x000fe40007ffe0ff */
[----:B------:R-:W-:Y:S02]  /*16b0*/  IADD3 R36, P1, R44, R57, RZ ;  /* 0x000000392c247210 */ /* 0x000fe40007f3e0ff */
[----:B------:R-:W-:Y:S02]  /*16c0*/  LEA.HI.X R45, R32, R45, R33, 0x2, P0 ;  /* 0x0000002d202d7211 */ /* 0x000fe400000f1421 */
[----:B------:R-:W-:Y:S02]  /*16d0*/  LDS.128 R32, [R70] ;  /* 0x0000000046207984 */ /* 0x000fe40000000c00 */
[----:B------:R-:W-:Y:S01]  /*16e0*/  IADD3.X R37, R45, R56, RZ, P1, !PT ;  /* 0x000000382d257210 */ /* 0x000fe20000ffe4ff */
[----:B------:R-:W-:Y:S01]  /*16f0*/  BAR.SYNC.DEFER_BLOCKING 0x0 ;  /* 0x0000000000007b1d */ /* 0x000fe20000010000 */
[----:B0-----:R-:W-:-:S07]  /*1700*/  IMAD R40, R42, UR14, RZ ;  /* 0x0000000e2a287c24 */ /* 0x001fce000f8e02ff */
[----:B------:R-:W0:Y:S01]  /*1710*/  LDC.64 R44, c[0x0][0x308] ;  /* 0x0000c200ff2c7b82 */ /* 0x000e220000000a00 */
[----:B------:R-:W2:Y:S01]  /*1720*/  LDG.E.128 R36, desc[UR12][R36.64] ;  /* 0x0000000c24247981 */ /* 0x000ea2000c1e1d00 */
[----:B------:R-:W-:Y:S02]  /*1730*/  IMAD R43, R43, UR15, R40 ;  /* 0x0000000f2b2b7c24 */ /* 0x000fe4000f8e0228 */
[----:B------:R-:W-:-:S04]  /*1740*/  IMAD.WIDE.U32 R40, R42, UR15, R68 ;  /* 0x0000000f2a287c25 */ /* 0x000fc8000f8e0044 */
[----:B------:R-:W-:Y:S01]  /*1750*/  IMAD R42, R6, UR6, RZ ;  /* 0x00000006062a7c24 */ /* 0x000fe2000f8e02ff */
[----:B------:R-:W-:-:S03]  /*1760*/  IADD3 R41, R41, R43, RZ ;  /* 0x0000002b29297210 */ /* 0x000fc60007ffe0ff */
[C---:B------:R-:W-:Y:S02]  /*1770*/  IMAD R43, R9.reuse, UR7, R42 ;  /* 0x00000007092b7c24 */ /* 0x040fe4000f8e022a */
[----:B------:R-:W-:Y:S01]  /*1780*/  IMAD.WIDE.U32 R40, R9, UR6, R40 ;  /* 0x0000000609287c25 */ /* 0x000fe2000f8e0028 */
[----:B------:R-:W-:Y:S02]  /*1790*/  ULDC.64 UR6, c[0x0][0x3a0] ;  /* 0x0000e80000067ab9 */ /* 0x000fe40000000a00 */
[----:B0-----:R-:W-:Y:S02]  /*17a0*/  LEA R44, P0, R40, R44, 0x2 ;  /* 0x0000002c282c7211 */ /* 0x001fe400078010ff */
[----:B------:R-:W-:Y:S02]  /*17b0*/  IADD3 R41, R41, R43, RZ ;  /* 0x0000002b29297210 */ /* 0x000fe40007ffe0ff */
[----:B------:R-:W-:Y:S02]  /*17c0*/  IADD3 R44, P1, R44, R57, RZ ;  /* 0x000000392c2c7210 */ /* 0x000fe40007f3e0ff */
[----:B------:R-:W-:-:S04]  /*17d0*/  LEA.HI.X R41, R40, R45, R41, 0x2, P0 ;  /* 0x0000002d28297211 */ /* 0x000fc800000f1429 */
        /* <DEDUP_REMOVED lines=17> */
[----:B---3--:R-:W-:-:S07]  /*18f0*/  FADD.FTZ R50, R51, 1 ;  /* 0x3f80000033327421 */ /* 0x008fce0000010000 */
[----:B------:R-:W-:Y:S01]  /*1900*/  MUFU.RCP R81, R50 ;  /* 0x0000003200517308 */ /* 0x000fe20000001000 */
[----:B0-----:R-:W-:Y:S02]  /*1910*/  FADD.FTZ R51, R76, 1 ;  /* 0x3f8000004c337421 */ /* 0x001fe40000010000 */
[----:B------:R-:W0:Y:S05]  /*1920*/  LDC.64 R76, c[0x0][0x398] ;  /* 0x0000e600ff4c7b82 */ /* 0x000e2a0000000a00 */
[----:B------:R-:W-:Y:S08]  /*1930*/  MUFU.RCP R75, R49 ;  /* 0x00000031004b7308 */ /* 0x000ff00000001000 */
[----:B------:R-:W1:Y:S01]  /*1940*/  MUFU.RCP R82, R51 ;  /* 0x0000003300527308 */ /* 0x000e620000001000 */
[----:B0-----:R-:W-:-:S04]  /*1950*/  IMAD R84, R76, UR14, RZ ;  /* 0x0000000e4c547c24 */ /* 0x001fc8000f8e02ff */
[----:B------:R-:W-:Y:S02]  /*1960*/  IMAD R83, R77, UR15, R84 ;  /* 0x0000000f4d537c24 */ /* 0x000fe4000f8e0254 */
[----:B-1----:R-:W-:Y:S01]  /*1970*/  FADD.FTZ R78, -R82, 1 ;  /* 0x3f800000524e7421 */ /* 0x002fe20000010100 */
[----:B------:R-:W-:-:S04]  /*1980*/  IMAD.WIDE.U32 R76, R76, UR15, R68 ;  /* 0x0000000f4c4c7c25 */ /* 0x000fc8000f8e0044 */
[----:B------:R-:W-:Y:S01]  /*1990*/  FFMA.FTZ R78, R43, R78, 1 ;  /* 0x3f8000002b4e7423 */ /* 0x000fe2000001004e */
[----:B------:R-:W-:Y:S01]  /*19a0*/  IMAD R84, R6, UR6, RZ ;  /* 0x0000000606547c24 */ /* 0x000fe2000f8e02ff */
[----:B------:R-:W-:Y:S02]  /*19b0*/  IADD3 R77, R77, R83, RZ ;  /* 0x000000534d4d7210 */ /* 0x000fe40007ffe0ff */
[----:B------:R-:W0:Y:S01]  /*19c0*/  LDC R83, c[0x0][0x21c] ;  /* 0x00008700ff537b82 */ /* 0x000e220000000800 */
[----:B------:R-:W-:Y:S01]  /*19d0*/  IMAD.WIDE.U32 R76, R9, UR6, R76 ;  /* 0x00000006094c7c25 */ /* 0x000fe2000f8e004c */
[----:B--2---:R1:W-:Y:S01]  /*19e0*/  STS.128 [R70], R44 ;  /* 0x0000002c46007388 */ /* 0x0043e20000000c00 */
[----:B------:R-:W-:-:S03]  /*19f0*/  NOP ;  /* 0x0000000000007918 */ /* 0x000fc60000000000 */
[----:B------:R-:W2:Y:S01]  /*1a00*/  LDS.128 R36, [R70] ;  /* 0x0000000046247984 */ /* 0x000ea20000000c00 */
[----:B-1----:R-:W-:Y:S01]  /*1a10*/  FADD.FTZ R44, -R80, 1 ;  /* 0x3f800000502c7421 */ /* 0x002fe20000010100 */
[----:B------:R-:W-:Y:S01]  /*1a20*/  FADD.FTZ R47, -R81, 1 ;  /* 0x3f800000512f7421 */ /* 0x000fe20000010100 */
[----:B------:R-:W-:Y:S02]  /*1a30*/  FADD.FTZ R45, -R75, 1 ;  /* 0x3f8000004b2d7421 */ /* 0x000fe40000010100 */
        /* <DEDUP_REMOVED lines=18> */
[----:B------:R-:W-:Y:S01]  /*1b60*/  FMUL.FTZ R81, R42, R81 ;  /* 0x000000512a517220 */ /* 0x000fe20000410000 */
[----:B------:R-:W-:-:S04]  /*1b70*/  FMUL.FTZ R82, R43, R82 ;  /* 0x000000522b527220 */ /* 0x000fc80000410000 */
[----:B------:R-:W1:Y:S01]  /*1b80*/  LDC.64 R78, c[0x0][0x3e8] ;  /* 0x0000fa00ff4e7b82 */ /* 0x000e620000000a00 */
[----:B------:R2:W-:Y:S01]  /*1b90*/  STS.128 [R70], R44 ;  /* 0x0000002c46007388 */ /* 0x0005e20000000c00 */
[----:B------:R-:W-:-:S03]  /*1ba0*/  NOP ;  /* 0x0000000000007918 */ /* 0x000fc60000000000 */
[----:B------:R-:W3:Y:S01]  /*1bb0*/  LDS.128 R48, [R70] ;  /* 0x0000000046307984 */ /* 0x000ee20000000c00 */
[C---:B-1----:R-:W-:Y:S01]  /*1bc0*/  LEA R78, P1, R76.reuse, R78, 0x2 ;  /* 0x0000004e4c4e7211 */ /* 0x042fe200078210ff */
[----:B--2---:R-:W-:Y:S01]  /*1bd0*/  IMAD R45, R9, UR7, R84 ;  /* 0x00000007092d7c24 */ /* 0x004fe2000f8e0254 */
[----:B------:R-:W-:Y:S02]  /*1be0*/  ULDC.64 UR6, c[0x0][0x320] ;  /* 0x0000c80000067ab9 */ /* 0x000fe40000000a00 */
[----:B------:R-:W-:Y:S02]  /*1bf0*/  ISETP.NE.U32.AND P0, PT, RZ, UR6, PT ;  /* 0x00000006ff007c0c */ /* 0x000fe4000bf05070 */
[----:B------:R-:W-:Y:S02]  /*1c00*/  IADD3 R44, R77, R45, RZ ;  /* 0x0000002d4d2c7210 */ /* 0x000fe40007ffe0ff */
[----:B------:R-:W-:Y:S02]  /*1c10*/  ISETP.NE.AND.EX P0, PT, RZ, UR7, PT, P0 ;  /* 0x00000007ff007c0c */ /* 0x000fe4000bf05300 */
[----:B------:R-:W-:-:S02]  /*1c20*/  LEA.HI.X R79, R76, R79, R44, 0x2, P1 ;  /* 0x0000004f4c4f7211 */ /* 0x000fc400008f142c */
[----:B------:R-:W-:-:S04]  /*1c30*/  IADD3 R44, P1, R78, R57, RZ ;  /* 0x000000394e2c7210 */ /* 0x000fc80007f3e0ff */
[----:B------:R-:W-:-:S05]  /*1c40*/  IADD3.X R45, R79, R56, RZ, P1, !PT ;  /* 0x000000384f2d7210 */ /* 0x000fca0000ffe4ff */
[----:B---3--:R1:W-:Y:S01]  /*1c50*/  STG.E.128 desc[UR12][R44.64], R48 ;  /* 0x000000302c007986 */ /* 0x0083e2000c101d0c */
        /* <DEDUP_REMOVED lines=8> */
[----:B------:R1:W-:Y:S01]  /*1ce0*/  STS.128 [R70], R36 ;  /* 0x0000002446007388 */ /* 0x0003e20000000c00 */
[----:B------:R-:W-:-:S03]  /*1cf0*/  NOP ;  /* 0x0000000000007918 */ /* 0x000fc60000000000 */
[----:B------:R-:W2:Y:S01]  /*1d00*/  LDS.128 R40, [R70] ;  /* 0x0000000046287984 */ /* 0x000ea20000000c00 */
[C---:B0-----:R-:W-:Y:S02]  /*1d10*/  IMAD R46, R48.reuse, UR14, RZ ;  /* 0x0000000e302e7c24 */ /* 0x041fe4000f8e02ff */
[----:B------:R-:W-:-:S04]  /*1d20*/  IMAD.WIDE.U32 R44, R48, UR15, R68 ;  /* 0x0000000f302c7c25 */ /* 0x000fc8000f8e0044 */
[----:B------:R-:W-:Y:S02]  /*1d30*/  IMAD R47, R49, UR15, R46 ;  /* 0x0000000f312f7c24 */ /* 0x000fe4000f8e022e */
[----:B------:R-:W-:-:S03]  /*1d40*/  IMAD R46, R6, UR8, RZ ;  /* 0x00000008062e7c24 */ /* 0x000fc6000f8e02ff */
[----:B------:R-:W-:Y:S01]  /*1d50*/  IADD3 R45, R45, R47, RZ ;  /* 0x0000002f2d2d7210 */ /* 0x000fe20007ffe0ff */
[C---:B------:R-:W-:Y:S02]  /*1d60*/  IMAD R47, R9.reuse, UR9, R46 ;  /* 0x00000009092f7c24 */ /* 0x040fe4000f8e022e */
[----:B-1----:R-:W-:-:S05]  /*1d70*/  IMAD.WIDE.U32 R36, R9, UR8, R44 ;  /* 0x0000000809247c25 */ /* 0x002fca000f8e002c */
[----:B------:R-:W-:Y:S02]  /*1d80*/  IADD3 R37, R37, R47, RZ ;  /* 0x0000002f25257210 */ /* 0x000fe40007ffe0ff */
[----:B------:R-:W-:-:S04]  /*1d90*/  LEA R38, P0, R36, UR6, 0x2 ;  /* 0x0000000624267c11 */ /* 0x000fc8000f8010ff */
[----:B------:R-:W-:Y:S02]  /*1da0*/  LEA.HI.X R37, R36, UR7, R37, 0x2, P0 ;  /* 0x0000000724257c11 */ /* 0x000fe400080f1425 */
[----:B------:R-:W-:-:S04]  /*1db0*/  IADD3 R36, P0, R38, R57, RZ ;  /* 0x0000003926247210 */ /* 0x000fc80007f1e0ff */
[----:B------:R-:W-:-:S05]  /*1dc0*/  IADD3.X R37, R37, R56, RZ, P0, !PT ;  /* 0x0000003825257210 */ /* 0x000fca00007fe4ff */
[----:B--2---:R0:W-:Y:S04]  /*1dd0*/  STG.E.128 desc[UR12][R36.64], R40 ;  /* 0x0000002824007986 */ /* 0x0041e8000c101d0c */
.L_x_10664:
[----:B-1----:R-:W-:Y:S01]  /*1de0*/  FMUL.FTZ R49, R32, R75 ;  /* 0x0000004b20317220 */ /* 0x002fe20000410000 */
[----:B------:R-:W-:Y:S01]  /*1df0*/  BAR.SYNC.DEFER_BLOCKING 0x0 ;  /* 0x0000000000007b1d */ /* 0x000fe20000010000 */
[----:B------:R-:W-:Y:S01]  /*1e00*/  ISETP.GE.AND P0, PT, R83, 0x1, PT ;  /* 0x000000015300780c */ /* 0x000fe20003f06270 */
[----:B------:R-:W-:Y:S01]  /*1e10*/  FMUL.FTZ R48, R33, R80 ;  /* 0x0000005021307220 */ /* 0x000fe20000410000 */
[----:B------:R-:W-:Y:S01]  /*1e20*/  FFMA.FTZ R32, R28, R49, R5 ;  /* 0x000000311c207223 */ /* 0x000fe20000010005 */
[----:B------:R-:W-:Y:S01]  /*1e30*/  FMUL.FTZ R51, R34, R81 ;  /* 0x0000005122337220 */ /* 0x000fe20000410000 */
[----:B------:R-:W-:Y:S01]  /*1e40*/  FMUL.FTZ R50, R35, R82 ;  /* 0x0000005223327220 */ /* 0x000fe20000410000 */
[----:B------:R-:W-:Y:S01]  /*1e50*/  CS2R R34, SRZ ;  /* 0x0000000000227805 */ /* 0x000fe2000001ff00 */
[----:B------:R-:W-:Y:S01]  /*1e60*/  FFMA.FTZ R5, R29, R48, R32 ;  /* 0x000000301d057223 */ /* 0x000fe20000010020 */
[----:B------:R-:W-:Y:S01]  /*1e70*/  CS2R R32, SRZ ;  /* 0x0000000000207805 */ /* 0x000fe2000001ff00 */
[-C--:B0-----:R-:W-:Y:S01]  /*1e80*/  FMUL.FTZ R36, R49, R4.reuse ;  /* 0x0000000431247220 */ /* 0x081fe20000410000 */
[-C--:B------:R-:W-:Y:S01]  /*1e90*/  FMUL.FTZ R37, R48, R4.reuse ;  /* 0x0000000430257220 */ /* 0x080fe20000410000 */
        /* <DEDUP_REMOVED lines=9> */
[----:B------:R-:W-:Y:S01]  /*1f30*/  IADD3 R75, R18, -0x1, RZ ;  /* 0xffffffff124b7810 */ /* 0x000fe20007ffe0ff */
[----:B------:R-:W-:Y:S01]  /*1f40*/  HFMA2.MMA R90, -RZ, RZ, 0, 0 ;  /* 0x00000000ff5a7435 */ /* 0x000fe200000001ff */
[C---:B------:R-:W-:Y:S01]  /*1f50*/  ISETP.NE.AND P1, PT, R24.reuse, RZ, PT ;  /* 0x000000ff1800720c */ /* 0x040fe20003f25270 */
[----:B------:R-:W-:Y:S01]  /*1f60*/  UMOV UR5, URZ ;  /* 0x0000003f00057c82 */ /* 0x000fe20008000000 */
[----:B------:R-:W1:Y:S01]  /*1f70*/  LDC R89, c[0x0][0x224] ;  /* 0x00008900ff597b82 */ /* 0x000e620000000800 */
[----:B------:R-:W-:Y:S01]  /*1f80*/  LEA.HI R35, R75, R75, RZ, 0x1 ;  /* 0x0000004b4b237211 */ /* 0x000fe200078f08ff */
[----:B------:R-:W-:Y:S01]  /*1f90*/  ULDC UR22, c[0x0][0x224] ;  /* 0x0000890000167ab9 */ /* 0x000fe20000000800 */
[C---:B------:R-:W-:Y:S01]  /*1fa0*/  ISETP.NE.AND P2, PT, R24.reuse, 0x1f, PT ;  /* 0x0000001f1800780c */ /* 0x040fe20003f45270 */
[----:B------:R-:W-:Y:S01]  /*1fb0*/  ULDC UR23, c[0x0][0x21c] ;  /* 0x0000870000177ab9 */ /* 0x000fe20000000800 */
[----:B------:R-:W-:Y:S01]  /*1fc0*/  IADD3 R94, R24, 0x200, RZ ;  /* 0x00000200185e7810 */ /* 0x000fe20007ffe0ff */
[----:B------:R-:W-:Y:S01]  /*1fd0*/  ULDC.64 UR18, c[0x0][0x380] ;  /* 0x0000e00000127ab9 */ /* 0x000fe20000000a00 */
[----:B------:R-:W-:Y:S01]  /*1fe0*/  ULDC.64 UR24, c[0x0][0x3d0] ;  /* 0x0000f40000187ab9 */ /* 0x000fe20000000a00 */
[----:B------:R-:W2:Y:S01]  /*1ff0*/  LDC R91, c[0x0][0x224] ;  /* 0x00008900ff5b7b82 */ /* 0x000ea20000000800 */
[----:B------:R-:W-:Y:S01]  /*2000*/  ULDC.64 UR16, c[0x0][0x270] ;  /* 0x00009c0000107ab9 */ /* 0x000fe20000000a00 */
[----:B------:R-:W-:Y:S01]  /*2010*/  ULDC.64 UR10, c[0x0][0x250] ;  /* 0x00009400000a7ab9 */ /* 0x000fe20000000a00 */
[----:B------:R-:W-:Y:S01]  /*2020*/  ULDC.64 UR8, c[0x0][0x238] ;  /* 0x00008e0000087ab9 */ /* 0x000fe20000000a00 */
[----:B0-----:R-:W-:-:S04]  /*2030*/  IMAD R44, R42, UR14, RZ ;  /* 0x0000000e2a2c7c24 */ /* 0x001fc8000f8e02ff */
[----:B------:R-:W0:Y:S01]  /*2040*/  LDC.64 R78, c[0x0][0x380] ;  /* 0x0000e000ff4e7b82 */ /* 0x000e220000000a00 */
[----:B------:R-:W-:Y:S01]  /*2050*/  IMAD.WIDE.U32 R40, R42, UR15, R40 ;  /* 0x0000000f2a287c25 */ /* 0x000fe2000f8e0028 */
[----:B------:R-:W-:Y:S02]  /*2060*/  LOP3.LUT R42, R35, 0xfffffe, RZ, 0xc0, !PT ;  /* 0x00fffffe232a7812 */ /* 0x000fe400078ec0ff */
[----:B------:R-:W-:Y:S01]  /*2070*/  MOV R35, RZ ;  /* 0x000000ff00237202 */ /* 0x000fe20000000f00 */
[----:B------:R-:W-:Y:S01]  /*2080*/  IMAD R43, R43, UR15, R44 ;  /* 0x0000000f2b2b7c24 */ /* 0x000fe2000f8e022c */
[----:B------:R-:W-:Y:S02]  /*2090*/  IADD3 R75, R75, -R42, RZ ;  /* 0x8000002a4b4b7210 */ /* 0x000fe40007ffe0ff */
[----:B------:R-:W3:Y:S01]  /*20a0*/  LDC.64 R80, c[0x0][0x2d8] ;  /* 0x0000b600ff507b82 */ /* 0x000ee20000000a00 */
[----:B-1----:R-:W-:Y:S02]  /*20b0*/  LEA R89, R89, UR4, 0x7 ;  /* 0x0000000459597c11 */ /* 0x002fe4000f8e38ff */
[----:B------:R-:W-:Y:S01]  /*20c0*/  IADD3 R41, R41, R43, RZ ;  /* 0x0000002b29297210 */ /* 0x000fe20007ffe0ff */
[----:B------:R-:W-:-:S02]  /*20d0*/  IMAD R43, R7, UR6, RZ ;  /* 0x00000006072b7c24 */ /* 0x000fc4000f8e02ff */
[----:B------:R-:W-:Y:S02]  /*20e0*/  IMAD.WIDE R84, R89, 0x4, R26 ;  /* 0x0000000459547825 */ /* 0x000fe400078e021a */
[----:B------:R-:W1:Y:S02]  /*20f0*/  LDC.64 R82, c[0x0][0x2d0] ;  /* 0x0000b400ff527b82 */ /* 0x000e640000000a00 */
[----:B------:R-:W-:Y:S01]  /*2100*/  IMAD.WIDE.U32 R40, R0, UR6, R40 ;  /* 0x0000000600287c25 */ /* 0x000fe2000f8e0028 */
[----:B------:R-:W-:-:S03]  /*2110*/  UMOV UR6, URZ ;  /* 0x0000003f00067c82 */ /* 0x000fc60008000000 */
[----:B------:R-:W-:Y:S01]  /*2120*/  IMAD R43, R0, UR7, R43 ;  /* 0x00000007002b7c24 */ /* 0x000fe2000f8e022b */
[----:B------:R-:W-:Y:S01]  /*2130*/  IADD3 R76, P0, R68, R40, RZ ;  /* 0x00000028444c7210 */ /* 0x000fe20007f1e0ff */
[----:B------:R-:W-:Y:S01]  /*2140*/  IMAD.WIDE R86, R89, 0x4, R52 ;  /* 0x0000000459567825 */ /* 0x000fe200078e0234 */
[----:B------:R-:W-:Y:S02]  /*2150*/  ULDC UR7, c[0x0][0x218] ;  /* 0x0000860000077ab9 */ /* 0x000fe40000000800 */
[----:B------:R-:W-:Y:S01]  /*2160*/  IADD3.X R77, R69, R41, R43, P0, !PT ;  /* 0x00000029454d7210 */ /* 0x000fe200007fe42b */
[----:B--2---:R-:W-:-:S08]  /*2170*/  IMAD.WIDE R88, R89, 0x4, R54 ;  /* 0x0000000459587825 */ /* 0x004fd000078e0236 */
.L_x_10678:
[----:B------:R-:W-:Y:S01]  /*2180*/  SHF.R.S32.HI R96, RZ, 0x1f, R90 ;  /* 0x0000001fff607819 */ /* 0x000fe2000001145a */
[----:B---3--:R-:W-:Y:S01]  /*2190*/  IMAD.WIDE.U32 R44, R90, UR16, RZ ;  /* 0x000000105a2c7c25 */ /* 0x008fe2000f8e00ff */
[----:B--2---:R-:W-:Y:S02]  /*21a0*/  MOV R40, R64 ;  /* 0x0000004000287202 */ /* 0x004fe40000000f00 */
[----:B------:R-:W-:Y:S01]  /*21b0*/  MOV R41, R19 ;  /* 0x0000001300297202 */ /* 0x000fe20000000f00 */
[C---:B------:R-:W-:Y:S02]  /*21c0*/  IMAD R43, R96.reuse, UR8, RZ ;  /* 0x00000008602b7c24 */ /* 0x040fe4000f8e02ff */
[----:B------:R-:W-:Y:S02]  /*21d0*/  IMAD R47, R96, UR16, RZ ;  /* 0x00000010602f7c24 */ /* 0x000fe4000f8e02ff */
[----:B------:R-:W-:-:S04]  /*21e0*/  IMAD.WIDE.U32 R40, R90, UR8, R40 ;  /* 0x000000085a287c25 */ /* 0x000fc8000f8e0028 */
[----:B------:R-:W-:Y:S01]  /*21f0*/  IMAD R43, R90, UR9, R43 ;  /* 0x000000095a2b7c24 */ /* 0x000fe2000f8e022b */
[----:B-1----:R-:W-:Y:S01]  /*2200*/  LEA R42, P0, R40, R82, 0x2 ;  /* 0x00000052282a7211 */ /* 0x002fe200078010ff */
[----:B------:R-:W-:-:S03]  /*2210*/  IMAD R47, R90, UR17, R47 ;  /* 0x000000115a2f7c24 */ /* 0x000fc6000f8e022f */
[----:B------:R-:W-:Y:S02]  /*2220*/  IADD3 R41, R41, R43, RZ ;  /* 0x0000002b29297210 */ /* 0x000fe40007ffe0ff */
[----:B------:R-:W-:Y:S02]  /*2230*/  IADD3 R45, R45, R47, RZ ;  /* 0x0000002f2d2d7210 */ /* 0x000fe40007ffe0ff */
[----:B------:R-:W-:Y:S02]  /*2240*/  LEA.HI.X R43, R40, R83, R41, 0x2, P0 ;  /* 0x00000053282b7211 */ /* 0x000fe400000f1429 */
[----:B------:R-:W-:-:S03]  /*2250*/  LEA R46, P0, R44, R16, 0x2 ;  /* 0x000000102c2e7211 */ /* 0x000fc600078010ff */
[----:B------:R3:W2:Y:S01]  /*2260*/  LDG.E R95, desc[UR12][R42.64] ;  /* 0x0000000c2a5f7981 */ /* 0x0006a2000c1e1900 */
        /* <DEDUP_REMOVED lines=14> */
[----:B------:R-:W1:Y:S01]  /*2350*/  @P0 LDC R92, c[0x0][0x21c] ;  /* 0x00008700ff5c0b82 */ /* 0x000e620000000800 */
[----:B------:R3:W3:Y:S01]  /*2360*/  LDG.E R99, desc[UR12][R42.64] ;  /* 0x0000000c2a637981 */ /* 0x0006e2000c1e1900 */
[----:B------:R-:W-:-:S04]  /*2370*/  LEA R41, R75, R90, 0x8 ;  /* 0x0000005a4b297211 */ /* 0x000fc800078e40ff */
[----:B------:R-:W-:-:S04]  /*2380*/  SEL R40, R41, R94, !P1 ;  /* 0x0000005e29287207 */ /* 0x000fc80004800000 */
[----:B------:R-:W-:Y:S02]  /*2390*/  LEA R104, R40, R23, 0x2 ;  /* 0x0000001728687211 */ /* 0x000fe400078e10ff */
[----:B------:R-:W-:Y:S02]  /*23a0*/  @P0 IADD3 R93, R18, -0x2, RZ ;  /* 0xfffffffe125d0810 */ /* 0x000fe40007ffe0ff */
[----:B------:R-:W-:-:S03]  /*23b0*/  MOV R98, RZ ;  /* 0x000000ff00627202 */ /* 0x000fc60000000f00 */
[----:B-1----:R-:W-:-:S04]  /*23c0*/  @P0 IMAD R93, R93, R92, R90 ;  /* 0x0000005c5d5d0224 */ /* 0x002fc800078e025a */
[----:B------:R-:W-:-:S04]  /*23d0*/  @P0 IMAD.WIDE R92, R93, 0x8, R66 ;  /* 0x000000085d5c0825 */ /* 0x000fc800078e0242 */
[----:B------:R-:W-:Y:S01]  /*23e0*/  FMUL.FTZ R103, R29, R72 ;  /* 0x000000481d677220 */ /* 0x000fe20000410000 */
[----:B------:R-:W-:Y:S01]  /*23f0*/  FMUL.FTZ R100, R30, R73 ;  /* 0x000000491e647220 */ /* 0x000fe20000410000 */
[----:B------:R-:W-:Y:S01]  /*2400*/  BSSY B0, `(.L_x_10666) ;  /* 0x000002a000007945 */ /* 0x000fe20003800000 */
[----:B--2---:R-:W-:-:S04]  /*2410*/  FMUL.FTZ R97, R95, 1.4426950216293334961 ;  /* 0x3fb8aa3b5f617820 */ /* 0x004fc80000410000 */
[----:B------:R-:W-:-:S06]  /*2420*/  FMUL.FTZ R105, R97, R71 ;  /* 0x0000004761697220 */ /* 0x000fcc0000410000 */
[----:B------:R-:W1:Y:S01]  /*2430*/  MUFU.EX2 R105, R105 ;  /* 0x0000006900697308 */ /* 0x000e620000000800 */
[----:B----4-:R2:W-:Y:S01]  /*2440*/  STS.128 [R70], R44 ;  /* 0x0000002c46007388 */ /* 0x0105e20000000c00 */
[----:B------:R-:W-:-:S03]  /*2450*/  NOP ;  /* 0x0000000000007918 */ /* 0x000fc60000000000 */
[----:B---3--:R-:W3:Y:S04]  /*2460*/  LDS.128 R40, [R70] ;  /* 0x0000000046287984 */ /* 0x008ee80000000c00 */
        /* <DEDUP_REMOVED lines=8> */
[C---:B---3--:R-:W-:Y:S01]  /*24f0*/  FMUL.FTZ R44, R99.reuse, R42 ;  /* 0x0000002a632c7220 */ /* 0x048fe20000410000 */
[C---:B------:R-:W-:Y:S01]  /*2500*/  FMUL.FTZ R45, R99.reuse, R43 ;  /* 0x0000002b632d7220 */ /* 0x040fe20000410000 */
[----:B------:R3:W5:Y:S05]  /*2510*/  @P0 LDG.E R98, desc[UR12][R92.64+0x4] ;  /* 0x0000040c5c620981 */ /* 0x00076a000c1e1900 */
[----:B------:R-:W0:Y:S01]  /*2520*/  MUFU.EX2 R47, R47 ;  /* 0x0000002f002f7308 */ /* 0x000e220000000800 */
[----:B-1----:R-:W-:Y:S01]  /*2530*/  FMUL.FTZ R104, R28, R71 ;  /* 0x000000471c687220 */ /* 0x002fe20000410000 */
[----:B------:R-:W-:Y:S01]  /*2540*/  FMUL.FTZ R107, R99, R41 ;  /* 0x00000029636b7220 */ /* 0x000fe20000410000 */
[----:B------:R-:W-:Y:S01]  /*2550*/  FMUL.FTZ R109, R51, R44 ;  /* 0x0000002c336d7220 */ /* 0x000fe20000410000 */
[----:B--2---:R-:W-:Y:S01]  /*2560*/  FMUL.FTZ R106, R105, R102 ;  /* 0x00000066696a7220 */ /* 0x004fe20000410000 */
[----:B---3--:R-:W-:Y:S01]  /*2570*/  FMUL.FTZ R92, R50, R45 ;  /* 0x0000002d325c7220 */ /* 0x008fe20000410000 */
[----:B------:R-:W-:Y:S01]  /*2580*/  FFMA.FTZ R45, R102, R104, R103 ;  /* 0x00000068662d7223 */ /* 0x000fe20000010067 */
[----:B------:R-:W-:Y:S01]  /*2590*/  FMUL.FTZ R44, R99, R40 ;  /* 0x00000028632c7220 */ /* 0x000fe20000410000 */
[----:B------:R-:W-:Y:S01]  /*25a0*/  FMUL.FTZ R107, R48, R107 ;  /* 0x0000006b306b7220 */ /* 0x000fe20000410000 */
[----:B----4-:R-:W-:Y:S01]  /*25b0*/  FFMA.FTZ R108, R46, R92, R109 ;  /* 0x0000005c2e6c7223 */ /* 0x010fe2000001006d */
[----:B------:R-:W-:Y:S01]  /*25c0*/  FMUL.FTZ R97, R31, R74 ;  /* 0x0000004a1f617220 */ /* 0x000fe20000410000 */
[----:B------:R-:W-:Y:S01]  /*25d0*/  FMUL.FTZ R93, R49, R44 ;  /* 0x0000002c315d7220 */ /* 0x000fe20000410000 */
[C---:B0-----:R-:W-:Y:S01]  /*25e0*/  FMUL.FTZ R101, R47.reuse, R106 ;  /* 0x0000006a2f657220 */ /* 0x041fe20000410000 */
        /* <DEDUP_REMOVED lines=11> */
.L_x_10667:
[----:B------:R-:W-:Y:S05]  /*26a0*/  BSYNC B0 ;  /* 0x0000000000007941 */ /* 0x000fea0003800000 */
.L_x_10666:
[C---:B01----:R-:W-:Y:S01]  /*26b0*/  FMUL.FTZ R44, R46.reuse, R111 ;  /* 0x0000006f2e2c7220 */ /* 0x043fe20000410000 */
        /* <DEDUP_REMOVED lines=8> */
[----:B------:R-:W-:Y:S01]  /*2740*/  ISETP.GE.U32.AND P3, PT, R20, 0x18, PT ;  /* 0x000000181400780c */ /* 0x000fe20003f66070 */
[----:B------:R-:W1:Y:S01]  /*2750*/  SHFL.UP PT, R45, R108, 0x1, RZ ;  /* 0x042000006c2d7989 */ /* 0x000e6200000e00ff */
[----:B------:R-:W-:Y:S01]  /*2760*/  LEA R123, R18, 0xffffff80, 0x7 ;  /* 0xffffff80127b7811 */ /* 0x000fe200078e38ff */
        /* <DEDUP_REMOVED lines=26> */
[----:B------:R-:W-:Y:S02]  /*2910*/  ISETP.GE.AND P0, PT, R18, UR22, PT ;  /* 0x0000001612007c0c */ /* 0x000fe4000bf06270 */
[----:B------:R-:W-:-:S03]  /*2920*/  MOV R45, RZ ;  /* 0x000000ff002d7202 */ /* 0x000fc60000000f00 */
[----:B--2---:R-:W-:Y:S01]  /*2930*/  @!P2 FFMA.FTZ R113, R106, R110, R113 ;  /* 0x0000006e6a71a223 */ /* 0x004fe20000010071 */
        /* <DEDUP_REMOVED lines=20> */
[----:B-1----:R-:W-:Y:S01]  /*2a80*/  @P0 FMUL.FTZ R108, R108, R117 ;  /* 0x000000756c6c0220 */ /* 0x002fe20000410000 */
[----:B------:R-:W-:-:S04]  /*2a90*/  ISETP.NE.AND P0, PT, R24, RZ, PT ;  /* 0x000000ff1800720c */ /* 0x000fc80003f05270 */
[----:B------:R-:W-:Y:S01]  /*2aa0*/  SHFL.UP PT, R115, R115, 0x1, RZ ;  /* 0x0420000073737989 */ /* 0x000fe200000e00ff */
[----:B--2---:R-:W-:-:S03]  /*2ab0*/  @!P2 FFMA.FTZ R113, R106, R112, R113 ;  /* 0x000000706a71a223 */ /* 0x004fc60000010071 */
[----:B-----5:R-:W-:Y:S01]  /*2ac0*/  SHFL.IDX PT, R112, R98, RZ, 0x1f ;  /* 0x00001fff62707589 */ /* 0x020fe200000e0000 */
[----:B---3--:R-:W-:Y:S01]  /*2ad0*/  @!P2 FMUL.FTZ R106, R106, R119 ;  /* 0x000000776a6aa220 */ /* 0x008fe20000410000 */
[----:B------:R-:W-:Y:S02]  /*2ae0*/  ISETP.NE.AND P2, PT, R24, 0x1f, PT ;  /* 0x0000001f1800780c */ /* 0x000fe40003f45270 */
[----:B------:R-:W0:Y:S04]  /*2af0*/  SHFL.UP PT, R108, R108, 0x1, RZ ;  /* 0x042000006c6c7989 */ /* 0x000e2800000e00ff */
[----:B------:R-:W-:Y:S04]  /*2b00*/  SHFL.IDX PT, R119, R45, RZ, 0x1f ;  /* 0x00001fff2d777589 */ /* 0x000fe800000e0000 */
[----:B------:R-:W-:Y:S04]  /*2b10*/  SHFL.DOWN PT, R121, R113, 0x1, 0x1f ;  /* 0x08201f0071797f89 */ /* 0x000fe800000e0000 */
[----:B------:R-:W1:Y:S04]  /*2b20*/  SHFL.DOWN PT, R114, R106, 0x1, 0x1f ;  /* 0x08201f006a727f89 */ /* 0x000e6800000e0000 */
[----:B------:R-:W-:Y:S04]  /*2b30*/  SHFL.IDX PT, R110, R113, RZ, 0x1f ;  /* 0x00001fff716e7589 */ /* 0x000fe800000e0000 */
[----:B------:R-:W2:Y:S01]  /*2b40*/  SHFL.IDX PT, R117, R106, RZ, 0x1f ;  /* 0x00001fff6a757589 */ /* 0x000ea200000e0000 */
[----:B0-----:R-:W-:Y:S01]  /*2b50*/  @P1 FFMA.FTZ R112, R108, R112, R115 ;  /* 0x000000706c701223 */ /* 0x001fe20000010073 */
[----:B------:R-:W-:-:S03]  /*2b60*/  IADD3 R108, -R123, UR7, -R24 ;  /* 0x000000077b6c7c10 */ /* 0x000fc6000fffe918 */
[----:B------:R-:W-:Y:S01]  /*2b70*/  FFMA.FTZ R105, R105, R112, R104 ;  /* 0x0000007069697223 */ /* 0x000fe20000010068 */
[C---:B------:R-:W-:Y:S02]  /*2b80*/  ISETP.GE.AND P6, PT, R108.reuse, 0x1, PT ;  /* 0x000000016c00780c */ /* 0x040fe40003fc6270 */
[----:B------:R-:W-:Y:S01]  /*2b90*/  ISETP.GE.AND P3, PT, R108, 0x21, PT ;  /* 0x000000216c00780c */ /* 0x000fe20003f66270 */
[-C--:B------:R-:W-:Y:S01]  /*2ba0*/  FFMA.FTZ R104, R102, R105.reuse, R103 ;  /* 0x0000006966687223 */ /* 0x080fe20000010067 */
[----:B------:R-:W-:Y:S01]  /*2bb0*/  FMUL.FTZ R40, R40, R105 ;  /* 0x0000006928287220 */ /* 0x000fe20000410000 */
[----:B------:R-:W-:Y:S01]  /*2bc0*/  ISETP.GE.AND P4, PT, R108, 0x41, PT ;  /* 0x000000416c00780c */ /* 0x000fe20003f86270 */
[----:B-1----:R-:W-:Y:S01]  /*2bd0*/  @P2 FFMA.FTZ R119, R114, R119, R121 ;  /* 0x0000007772772223 */ /* 0x002fe20000010079 */
[----:B------:R-:W-:Y:S01]  /*2be0*/  FMUL.FTZ R98, R41, R104 ;  /* 0x0000006829627220 */ /* 0x000fe20000410000 */
[----:B------:R-:W-:Y:S01]  /*2bf0*/  FFMA.FTZ R41, R49, R40, RZ ;  /* 0x0000002831297223 */ /* 0x000fe200000100ff */
[----:B------:R-:W-:Y:S01]  /*2c00*/  ISETP.GE.AND P5, PT, R108, 0x61, PT ;  /* 0x000000616c00780c */ /* 0x000fe20003fa6270 */
[----:B------:R-:W-:-:S02]  /*2c10*/  FFMA.FTZ R92, R119, R111, R92 ;  /* 0x0000006f775c7223 */ /* 0x000fc4000001005c */
[----:B------:R-:W-:Y:S02]  /*2c20*/  FFMA.FTZ R108, R48, R98, R41 ;  /* 0x00000062306c7223 */ /* 0x000fe40000010029 */
[C---:B------:R-:W-:Y:S01]  /*2c30*/  FFMA.FTZ R98, R46.reuse, R92, R109 ;  /* 0x0000005c2e627223 */ /* 0x040fe2000001006d */
[----:B------:R-:W-:Y:S01]  /*2c40*/  FFMA.FTZ R109, R47, R104, R100 ;  /* 0x000000682f6d7223 */ /* 0x000fe20000010064 */
[C---:B--2---:R-:W-:Y:S01]  /*2c50*/  FFMA.FTZ R41, R117.reuse, R45, R110 ;  /* 0x0000002d75297223 */ /* 0x044fe2000001006e */
[----:B------:R-:W-:Y:S01]  /*2c60*/  FMUL.FTZ R40, R117, R44 ;  /* 0x0000002c75287220 */ /* 0x000fe20000410000 */
[----:B------:R-:W-:Y:S01]  /*2c70*/  FFMA.FTZ R100, R47, R98, R107 ;  /* 0x000000622f647223 */ /* 0x000fe2000001006b */
[----:B------:R-:W-:Y:S01]  /*2c80*/  FFMA.FTZ R106, R46, R109, R97 ;  /* 0x0000006d2e6a7223 */ /* 0x000fe20000010061 */
[C---:B------:R-:W-:Y:S01]  /*2c90*/  FMUL.FTZ R44, R99.reuse, R105 ;  /* 0x00000069632c7220 */ /* 0x040fe20000410000 */
[C---:B------:R-:W-:Y:S01]  /*2ca0*/  FMUL.FTZ R45, R99.reuse, R104 ;  /* 0x00000068632d7220 */ /* 0x040fe20000410000 */
[C---:B------:R-:W-:Y:S01]  /*2cb0*/  FMUL.FTZ R46, R99.reuse, R109 ;  /* 0x0000006d632e7220 */ /* 0x040fe20000410000 */
[----:B------:R-:W-:Y:S01]  /*2cc0*/  FMUL.FTZ R47, R99, R106 ;  /* 0x0000006a632f7220 */ /* 0x000fe20000410000 */
        /* <DEDUP_REMOVED lines=23> */
.L_x_10669:
[----:B------:R-:W-:Y:S05]  /*2e40*/  BSYNC B0 ;  /* 0x0000000000007941 */ /* 0x000fea0003800000 */
.L_x_10668:
[----:B01----:R-:W-:Y:S01]  /*2e50*/  FMUL.FTZ R47, R43, R106 ;  /* 0x0000006a2b2f7220 */ /* 0x003fe20000410000 */
[----:B------:R-:W-:Y:S01]  /*2e60*/  FMUL.FTZ R44, R100, R72 ;  /* 0x00000048642c7220 */ /* 0x000fe20000410000 */
[----:B------:R-:W-:Y:S01]  /*2e70*/  FFMA.FTZ R41, R93, R104, RZ ;  /* 0x000000685d297223 */ /* 0x000fe200000100ff */
[----:B------:R-:W-:Y:S01]  /*2e80*/  USHF.L.U64.HI UR20, UR5, 0x2, UR6 ;  /* 0x0000000205147899 */ /* 0x000fe20008010206 */
[----:B------:R-:W-:Y:S01]  /*2e90*/  FFMA.FTZ R47, R50, R47, R99 ;  /* 0x0000002f322f7223 */ /* 0x000fe20000010063 */
[-C--:B------:R-:W-:Y:S01]  /*2ea0*/  FFMA.FTZ R96, R30, -R73.reuse, R109 ;  /* 0x800000491e607223 */ /* 0x080fe2000001006d */
        /* <DEDUP_REMOVED lines=16> */
.L_x_10671:
[----:B------:R-:W-:Y:S05]  /*2fb0*/  BSYNC B0 ;  /* 0x0000000000007941 */ /* 0x000fea0003800000 */
.L_x_10670:
[----:B01----:R0:W1:Y:S01]  /*2fc0*/  LDS R99, [R22+0x310] ;  /* 0x0003100016637984 */ /* 0x0030620000000800 */
[----:B------:R-:W-:Y:S04]  /*2fd0*/  BSSY B0, `(.L_x_10672) ;  /* 0x0000005000007945 */ /* 0x000fe80003800000 */
[----:B------:R-:W-:Y:S05]  /*2fe0*/  @!P4 BRA `(.L_x_10673) ;  /* 0x00000000000cc947 */ /* 0x000fea0003800000 */
[----:B------:R-:W-:-:S05]  /*2ff0*/  IMAD.WIDE.U32 R40, R78, UR21, R86 ;  /* 0x000000154e287c25 */ /* 0x000fca000f8e0056 */
[----:B------:R-:W-:-:S05]  /*3000*/  IADD3 R41, R101, R41, RZ ;  /* 0x0000002965297210 */ /* 0x000fca0007ffe0ff */
[----:B-1----:R2:W-:Y:S02]  /*3010*/  REDG.E.ADD.F32.FTZ.RN.STRONG.GPU desc[UR12][R40.64], R99 ;  /* 0x00000063280079a6 */ /* 0x0025e4000c10f38c */
.L_x_10673:
[----:B------:R-:W-:Y:S05]  /*3020*/  BSYNC B0 ;  /* 0x0000000000007941 */ /* 0x000fea0003800000 */
.L_x_10672:
[----:B-12---:R1:W2:Y:S01]  /*3030*/  LDS R99, [R22+0x390] ;  /* 0x0003900016637984 */ /* 0x0062a20000000800 */
[----:B------:R-:W-:Y:S01]  /*3040*/  BSSY B0, `(.L_x_10674) ;  /* 0x0000005000007945 */ /* 0x000fe20003800000 */
[----:B------:R-:W-:-:S03]  /*3050*/  IMAD.WIDE.U32 R40, R78, UR21, R88 ;  /* 0x000000154e287c25 */ /* 0x000fc6000f8e0058 */
[----:B------:R-:W-:Y:S05]  /*3060*/  @!P5 BRA `(.L_x_10675) ;  /* 0x000000000008d947 */ /* 0x000fea0003800000 */
[----:B------:R-:W-:-:S05]  /*3070*/  IADD3 R41, R101, R41, RZ ;  /* 0x0000002965297210 */ /* 0x000fca0007ffe0ff */
[----:B--2---:R3:W-:Y:S02]  /*3080*/  REDG.E.ADD.F32.FTZ.RN.STRONG.GPU desc[UR12][R40.64], R99 ;  /* 0x00000063280079a6 */ /* 0x0047e4000c10f38c */
.L_x_10675:
[----:B------:R-:W-:Y:S05]  /*3090*/  BSYNC B0 ;  /* 0x0000000000007941 */ /* 0x000fea0003800000 */
.L_x_10674:
[----:B------:R-:W4:Y:S01]  /*30a0*/  SHFL.DOWN PT, R106, R47, 0x1, 0x1f ;  /* 0x08201f002f6a7f89 */ /* 0x000f2200000e0000 */
[C---:B------:R-:W-:Y:S01]  /*30b0*/  ISETP.GT.AND P3, PT, R8.reuse, 0x1e, PT ;  /* 0x0000001e0800780c */ /* 0x040fe20003f64270 */
[----:B--23--:R-:W-:Y:S01]  /*30c0*/  FMUL.FTZ R99, R95, R98 ;  /* 0x000000625f637220 */ /* 0x00cfe20000410000 */
        /* <DEDUP_REMOVED lines=10> */
[----:B------:R-:W3:Y:S01]  /*3170*/  @!P4 S2R R108, SR_CgaCtaId ;  /* 0x00000000006cc919 */ /* 0x000ee20000008800 */
[----:B------:R-:W-:Y:S01]  /*3180*/  @!P4 MOV R41, 0x400 ;  /* 0x000004000029c802 */ /* 0x000fe20000000f00 */
[----:B----4-:R-:W-:Y:S01]  /*3190*/  @!P3 FADD.FTZ R47, R47, R106 ;  /* 0x0000006a2f2fb221 */ /* 0x010fe20000010000 */
[----:B--2---:R-:W-:-:S04]  /*31a0*/  @!P3 FADD.FTZ R43, R43, R40 ;  /* 0x000000282b2bb221 */ /* 0x004fc80000010000 */
[----:B------:R-:W2:Y:S01]  /*31b0*/  SHFL.DOWN PT, R106, R47, 0x2, 0x1f ;  /* 0x08401f002f6a7f89 */ /* 0x000ea200000e0000 */
[----:B------:R-:W-:-:S03]  /*31c0*/  ISETP.GT.AND P3, PT, R8, 0x1d, PT ;  /* 0x0000001d0800780c */ /* 0x000fc60003f64270 */
[----:B------:R-:W4:Y:S01]  /*31d0*/  SHFL.DOWN PT, R40, R43, 0x2, 0x1f ;  /* 0x08401f002b287f89 */ /* 0x000f2200000e0000 */
[----:B---3--:R-:W-:-:S09]  /*31e0*/  @!P4 LEA R23, R108, R41, 0x18 ;  /* 0x000000296c17c211 */ /* 0x008fd200078ec0ff */
[----:B--2---:R-:W-:Y:S01]  /*31f0*/  @!P3 FADD.FTZ R47, R47, R106 ;  /* 0x0000006a2f2fb221 */ /* 0x004fe20000010000 */
        /* <DEDUP_REMOVED lines=18> */
[C---:B------:R-:W-:Y:S01]  /*3320*/  FMUL.FTZ R47, R95.reuse, R100 ;  /* 0x000000645f2f7220 */ /* 0x040fe20000410000 */
[----:B------:R-:W-:Y:S01]  /*3330*/  FMUL.FTZ R95, R95, R102 ;  /* 0x000000665f5f7220 */ /* 0x000fe20000410000 */
[----:B------:R-:W-:Y:S01]  /*3340*/  FMUL.FTZ R106, R106, R97 ;  /* 0x000000616a6a7220 */ /* 0x000fe20000410000 */
[----:B------:R-:W-:Y:S01]  /*3350*/  MOV R40, R43 ;  /* 0x0000002b00287202 */ /* 0x000fe20000000f00 */
[----:B------:R-:W-:Y:S01]  /*3360*/  FMUL.FTZ R42, R47, R42 ;  /* 0x0000002a2f2a7220 */ /* 0x000fe20000410000 */
[----:B------:R-:W-:Y:S01]  /*3370*/  FMUL.FTZ R95, R95, R104 ;  /* 0x000000685f5f7220 */ /* 0x000fe20000410000 */
[----:B------:R-:W-:Y:S02]  /*3380*/  FFMA.FTZ R106, R31, R92, R106 ;  /* 0x0000005c1f6a7223 */ /* 0x000fe4000001006a */
        /* <DEDUP_REMOVED lines=16> */
.L_x_10677:
[----:B------:R-:W-:Y:S05]  /*3490*/  BSYNC B0 ;  /* 0x0000000000007941 */ /* 0x000fea0003800000 */
.L_x_10676:
[----:B------:R-:W-:Y:S01]  /*34a0*/  IADD3 R90, R90, 0x1, RZ ;  /* 0x000000015a5a7810 */ /* 0x000fe20007ffe0ff */
[----:B------:R-:W-:-:S03]  /*34b0*/  UIADD3 UR5, UP0, UR5, 0x1, URZ ;  /* 0x0000000105057890 */ /* 0x000fc6000ff1e03f */
[----:B------:R-:W-:Y:S01]  /*34c0*/  ISETP.GE.AND P0, PT, R90, UR23, PT ;  /* 0x000000175a007c0c */ /* 0x000fe2000bf06270 */
[----:B------:R-:W-:-:S12]  /*34d0*/  UIADD3.X UR6, URZ, UR6, URZ, UP0, !UPT ;  /* 0x000000063f067290 */ /* 0x000fd800087fe43f */
[----:B------:R-:W-:Y:S05]  /*34e0*/  @!P0 BRA `(.L_x_10678) ;  /* 0xffffffec00248947 */ /* 0x000fea000383ffff */
.L_x_10665:
[----:B------:R-:W-:Y:S01]  /*34f0*/  BAR.SYNC.DEFER_BLOCKING 0x0 ;  /* 0x0000000000007b1d */ /* 0x000fe20000010000 */
[----:B------:R-:W-:Y:S02]  /*3500*/  SHF.R.S32.HI R29, RZ, 0x1f, R24 ;  /* 0x0000001fff1d7819 */ /* 0x000fe40000011418 */
[----:B------:R-:W-:Y:S02]  /*3510*/  LEA R28, P0, R24, R12, 0x4 ;  /* 0x0000000c181c7211 */ /* 0x000fe400078020ff */
[----:B------:R-:W-:-:S03]  /*3520*/  LEA R70, R8, R23, 0x4 ;  /* 0x0000001708467211 */ /* 0x000fc600078e20ff */
[----:B------:R-:W4:Y:S01]  /*3530*/  LDC.64 R50, c[0x0][0x388] ;  /* 0x0000e200ff327b82 */ /* 0x000f220000000a00 */
[----:B------:R-:W-:Y:S01]  /*3540*/  LEA.HI.X R29, R24, R13, R29, 0x4, P0 ;  /* 0x0000000d181d7211 */ /* 0x000fe200000f241d */
[----:B------:R-:W-:-:S05]  /*3550*/  ULDC.64 UR6, c[0x0][0x390] ;  /* 0x0000e40000067ab9 */ /* 0x000fca0000000a00 */
[----:B------:R-:W5:Y:S01]  /*3560*/  LDG.E.128 R28, desc[UR12][R28.64] ;  /* 0x0000000c1c1c7981 */ /* 0x000f62000c1e1d00 */
[----:B------:R-:W-:Y:S01]  /*3570*/  UIADD3 UR4, UR4, -0x80, URZ ;  /* 0xffffff8004047890 */ /* 0x000fe2000fffe03f */
[----:B----4-:R-:W-:-:S04]  /*3580*/  IMAD R48, R50, UR14, RZ ;  /* 0x0000000e32307c24 */ /* 0x010fc8000f8e02ff */
[----:B------:R-:W-:Y:S01]  /*3590*/  IMAD R51, R51, UR15, R48 ;  /* 0x0000000f33337c24 */ /* 0x000fe2000f8e0230 */
[----:B-----5:R-:W-:Y:S01]  /*35a0*/  STS.128 [R70], R28 ;  /* 0x0000001c46007388 */ /* 0x020fe20000000c00 */
[----:B------:R-:W-:-:S03]  /*35b0*/  NOP ;  /* 0x0000000000007918 */ /* 0x000fc60000000000 */
[----:B--23--:R-:W2:Y:S01]  /*35c0*/  LDS.128 R40, [R70] ;  /* 0x0000000046287984 */ /* 0x00cea20000000c00 */
[----:B------:R-:W-:Y:S06]  /*35d0*/  BAR.SYNC.DEFER_BLOCKING 0x0 ;  /* 0x0000000000007b1d */ /* 0x000fec0000010000 */
[----:B------:R3:W-:Y:S01]  /*35e0*/  STS.128 [R70], R36 ;  /* 0x0000002446007388 */ /* 0x0007e20000000c00 */
[--C-:B--2---:R-:W-:Y:S01]  /*35f0*/  FADD.FTZ R40, R40, R2.reuse ;  /* 0x0000000228287221 */ /* 0x104fe20000010000 */
[--C-:B------:R-:W-:Y:S01]  /*3600*/  FADD.FTZ R41, R41, R2.reuse ;  /* 0x0000000229297221 */ /* 0x100fe20000010000 */
[--C-:B------:R-:W-:Y:S01]  /*3610*/  FADD.FTZ R44, R42, R2.reuse ;  /* 0x000000022a2c7221 */ /* 0x100fe20000010000 */
[----:B------:R-:W-:Y:S01]  /*3620*/  FADD.FTZ R47, R43, R2 ;  /* 0x000000022b2f7221 */ /* 0x000fe20000010000 */
[----:B---3--:R-:W-:Y:S01]  /*3630*/  IMAD R36, R6, UR6, RZ ;  /* 0x0000000606247c24 */ /* 0x008fe2000f8e02ff */
[----:B------:R-:W-:-:S02]  /*3640*/  FSETP.GTU.FTZ.AND P0, PT, R40, 20, PT ;  /* 0x41a000002800780b */ /* 0x000fc40003f1c000 */
[----:B------:R-:W-:Y:S02]  /*3650*/  FSETP.GTU.FTZ.AND P1, PT, R41, 20, PT ;  /* 0x41a000002900780b */ /* 0x000fe40003f3c000 */
[----:B------:R-:W-:Y:S02]  /*3660*/  FSETP.GTU.FTZ.AND P2, PT, R44, 20, PT ;  /* 0x41a000002c00780b */ /* 0x000fe40003f5c000 */
[----:B------:R-:W-:-:S07]  /*3670*/  FSETP.GTU.FTZ.AND P3, PT, R47, 20, PT ;  /* 0x41a000002f00780b */ /* 0x000fce0003f7c000 */
[----:B------:R-:W-:Y:S02]  /*3680*/  @!P0 FMUL.FTZ R40, R40, -1.4426950216293334961 ;  /* 0xbfb8aa3b28288820 */ /* 0x000fe40000410000 */
[----:B------:R-:W-:Y:S02]  /*3690*/  @!P1 FMUL.FTZ R28, R41, -1.4426950216293334961 ;  /* 0xbfb8aa3b291c9820 */ /* 0x000fe40000410000 */
[----:B------:R-:W-:Y:S02]  /*36a0*/  @!P2 FMUL.FTZ R43, R44, -1.4426950216293334961 ;  /* 0xbfb8aa3b2c2ba820 */ /* 0x000fe40000410000 */
[----:B------:R-:W2:Y:S01]  /*36b0*/  @!P0 MUFU.EX2 R40, R40 ;  /* 0x0000002800288308 */ /* 0x000ea20000000800 */
[----:B------:R-:W-:-:S07]  /*36c0*/  @!P3 FMUL.FTZ R47, R47, -1.4426950216293334961 ;  /* 0xbfb8aa3b2f2fb820 */ /* 0x000fce0000410000 */
[----:B------:R3:W4:Y:S01]  /*36d0*/  @!P1 MUFU.EX2 R42, R28 ;  /* 0x0000001c002a9308 */ /* 0x0007220000000800 */
[----:B------:R-:W-:-:S07]  /*36e0*/  NOP ;  /* 0x0000000000007918 */ /* 0x000fce0000000000 */
[----:B------:R5:W0:Y:S01]  /*36f0*/  @!P2 MUFU.EX2 R46, R43 ;  /* 0x0000002b002ea308 */ /* 0x000a220000000800 */
[----:B---3--:R-:W3:Y:S01]  /*3700*/  LDS.128 R28, [R70] ;  /* 0x00000000461c7984 */ /* 0x008ee20000000c00 */
[----:B--2---:R-:W-:Y:S02]  /*3710*/  @!P0 FADD.FTZ R44, R40, 1 ;  /* 0x3f800000282c8421 */ /* 0x004fe40000010000 */
[----:B------:R-:W2:Y:S04]  /*3720*/  LDC.64 R40, c[0x0][0x3e0] ;  /* 0x0000f800ff287b82 */ /* 0x000ea80000000a00 */
[----:B------:R-:W1:Y:S01]  /*3730*/  @!P3 MUFU.EX2 R47, R47 ;  /* 0x0000002f002fb308 */ /* 0x000e620000000800 */
[----:B----4-:R-:W-:Y:S01]  /*3740*/  @!P1 FADD.FTZ R45, R42, 1 ;  /* 0x3f8000002a2d9421 */ /* 0x010fe20000010000 */
[----:B-----5:R-:W-:-:S05]  /*3750*/  IMAD.WIDE.U32 R42, R50, UR15, R68 ;  /* 0x0000000f322a7c25 */ /* 0x020fca000f8e0044 */
[----:B------:R-:W-:Y:S01]  /*3760*/  IADD3 R43, R43, R51, RZ ;  /* 0x000000332b2b7210 */ /* 0x000fe20007ffe0ff */
[C---:B------:R-:W-:Y:S02]  /*3770*/  IMAD R51, R9.reuse, UR7, R36 ;  /* 0x0000000709337c24 */ /* 0x040fe4000f8e0224 */
[----:B0-----:R-:W-:Y:S01]  /*3780*/  @!P2 FADD.FTZ R46, R46, 1 ;  /* 0x3f8000002e2ea421 */ /* 0x001fe20000010000 */
[----:B------:R-:W0:Y:S01]  /*3790*/  @!P0 MUFU.RCP R49, R44 ;  /* 0x0000002c00318308 */ /* 0x000e220000001000 */
[----:B------:R-:W-:Y:S01]  /*37a0*/  IMAD.WIDE.U32 R36, R9, UR6, R42 ;  /* 0x0000000609247c25 */ /* 0x000fe2000f8e002a */
[----:B------:R-:W-:-:S04]  /*37b0*/  ULDC.64 UR6, c[0x0][0x3b0] ;  /* 0x0000ec0000067ab9 */ /* 0x000fc80000000a00 */
[----:B------:R-:W-:Y:S01]  /*37c0*/  IADD3 R37, R37, R51, RZ ;  /* 0x0000003325257210 */ /* 0x000fe20007ffe0ff */
[----:B-1----:R-:W-:Y:S01]  /*37d0*/  @!P3 FADD.FTZ R47, R47, 1 ;  /* 0x3f8000002f2fb421 */ /* 0x002fe20000010000 */
[----:B------:R1:W4:Y:S01]  /*37e0*/  @!P1 MUFU.RCP R48, R45 ;  /* 0x0000002d00309308 */ /* 0x0003220000001000 */
[----:B--2---:R-:W-:-:S04]  /*37f0*/  LEA R40, P4, R36, R40, 0x2 ;  /* 0x0000002824287211 */ /* 0x004fc800078810ff */
[----:B------:R-:W-:Y:S02]  /*3800*/  LEA.HI.X R41, R36, R41, R37, 0x2, P4 ;  /* 0x0000002924297211 */ /* 0x000fe400020f1425 */
[----:B------:R-:W-:Y:S01]  /*3810*/  IADD3 R40, P4, R40, R57, RZ ;  /* 0x0000003928287210 */ /* 0x000fe20007f9e0ff */
[----:B------:R-:W2:Y:S01]  /*3820*/  @!P2 MUFU.RCP R39, R46 ;  /* 0x0000002e0027a308 */ /* 0x000ea20000001000 */
[----:B-1----:R-:W1:Y:S01]  /*3830*/  LDC.64 R44, c[0x0][0x3a8] ;  /* 0x0000ea00ff2c7b82 */ /* 0x002e620000000a00 */
[----:B0-----:R-:W-:Y:S01]  /*3840*/  @!P0 FMUL.FTZ R32, R32, R49 ;  /* 0x0000003120208220 */ /* 0x001fe20000410000 */
[----:B------:R-:W-:Y:S02]  /*3850*/  IADD3.X R41, R41, R56, RZ, P4, !PT ;  /* 0x0000003829297210 */ /* 0x000fe400027fe4ff */
[C---:B------:R-:W-:Y:S02]  /*3860*/  ISETP.GT.AND P4, PT, R18.reuse, 0x1, PT ;  /* 0x000000011200780c */ /* 0x040fe40003f84270 */
[----:B------:R-:W-:Y:S01]  /*3870*/  IADD3 R18, R18, -0x1, RZ ;  /* 0xffffffff12127810 */ /* 0x000fe20007ffe0ff */
[----:B---3--:R0:W-:Y:S01]  /*3880*/  STG.E.128 desc[UR12][R40.64], R28 ;  /* 0x0000001c28007986 */ /* 0x0081e2000c101d0c */
[----:B------:R3:W5:Y:S01]  /*3890*/  @!P3 MUFU.RCP R38, R47 ;  /* 0x0000002f0026b308 */ /* 0x0007620000001000 */
[----:B----4-:R-:W-:Y:S01]  /*38a0*/  @!P1 FMUL.FTZ R33, R33, R48 ;  /* 0x0000003021219220 */ /* 0x010fe20000410000 */
[----:B------:R-:W-:Y:S01]  /*38b0*/  BAR.SYNC.DEFER_BLOCKING 0x0 ;  /* 0x0000000000007b1d */ /* 0x000fe20000010000 */
[----:B------:R-:W-:Y:S01]  /*38c0*/  IADD3 R16, P1, R16, -0x200, RZ ;  /* 0xfffffe0010107810 */ /* 0x000fe20007f3e0ff */
[----:B--2---:R-:W-:-:S06]  /*38d0*/  @!P2 FMUL.FTZ R34, R34, R39 ;  /* 0x000000272222a220 */ /* 0x004fcc0000410000 */
[----:B---3--:R-:W2:Y:S01]  /*38e0*/  LDC.64 R46, c[0x0][0x3f0] ;  /* 0x0000fc00ff2e7b82 */ /* 0x008ea20000000a00 */
[----:B------:R-:W-:Y:S02]  /*38f0*/  IADD3 R10, P2, R10, -0x200, RZ ;  /* 0xfffffe000a0a7810 */ /* 0x000fe40007f5e0ff */
[----:B------:R-:W-:Y:S02]  /*3900*/  IADD3.X R17, R17, -0x1, RZ, P1, !PT ;  /* 0xffffffff11117810 */ /* 0x000fe40000ffe4ff */
[----:B------:R-:W-:Y:S01]  /*3910*/  IADD3.X R11, R11, -0x1, RZ, P2, !PT ;  /* 0xffffffff0b0b7810 */ /* 0x000fe200017fe4ff */
[C---:B-1----:R-:W-:Y:S02]  /*3920*/  IMAD R42, R44.reuse, UR14, RZ ;  /* 0x0000000e2c2a7c24 */ /* 0x042fe4000f8e02ff */
[----:B-----5:R-:W-:Y:S01]  /*3930*/  @!P3 FMUL.FTZ R35, R35, R38 ;  /* 0x000000262323b220 */ /* 0x020fe20000410000 */
[----:B------:R-:W-:Y:S01]  /*3940*/  IMAD.WIDE.U32 R68, R44, UR15, R68 ;  /* 0x0000000f2c447c25 */ /* 0x000fe2000f8e0044 */
[----:B------:R-:W-:-:S03]  /*3950*/  IADD3 R14, P3, R14, -0x200, RZ ;  /* 0xfffffe000e0e7810 */ /* 0x000fc60007f7e0ff */
[----:B------:R-:W-:Y:S01]  /*3960*/  IMAD R43, R45, UR15, R42 ;  /* 0x0000000f2d2b7c24 */ /* 0x000fe2000f8e022a */
[----:B------:R-:W-:Y:S01]  /*3970*/  IADD3.X R15, R15, -0x1, RZ, P3, !PT ;  /* 0xffffffff0f0f7810 */ /* 0x000fe20001ffe4ff */
[----:B0-----:R-:W-:Y:S01]  /*3980*/  IMAD R28, R6, UR6, RZ ;  /* 0x00000006061c7c24 */ /* 0x001fe2000f8e02ff */
[----:B------:R0:W-:Y:S01]  /*3990*/  STS.128 [R70], R32 ;  /* 0x0000002046007388 */ /* 0x0001e20000000c00 */
[----:B------:R-:W-:-:S03]  /*39a0*/  NOP ;  /* 0x0000000000007918 */ /* 0x000fc60000000000 */
[----:B------:R-:W1:Y:S01]  /*39b0*/  LDS.128 R36, [R70] ;  /* 0x0000000046247984 */ /* 0x000e620000000c00 */
[----:B------:R-:W-:Y:S01]  /*39c0*/  IADD3 R69, R69, R43, RZ ;  /* 0x0000002b45457210 */ /* 0x000fe20007ffe0ff */
[C---:B------:R-:W-:Y:S02]  /*39d0*/  IMAD R31, R9.reuse, UR7, R28 ;  /* 0x00000007091f7c24 */ /* 0x040fe4000f8e021c */
[----:B------:R-:W-:-:S04]  /*39e0*/  IMAD.WIDE.U32 R28, R9, UR6, R68 ;  /* 0x00000006091c7c25 */ /* 0x000fc8000f8e0044 */
[----:B0-----:R-:W-:Y:S01]  /*39f0*/  FADD.FTZ R32, R32, R3 ;  /* 0x0000000320207221 */ /* 0x001fe20000010000 */
[----:B------:R-:W-:Y:S02]  /*3a00*/  IADD3 R29, R29, R31, RZ ;  /* 0x0000001f1d1d7210 */ /* 0x000fe40007ffe0ff */
[----:B--2---:R-:W-:Y:S01]  /*3a10*/  LEA R30, P0, R28, R46, 0x2 ;  /* 0x0000002e1c1e7211 */ /* 0x004fe200078010ff */
[----:B------:R-:W-:-:S03]  /*3a20*/  FADD.FTZ R33, R32, R33 ;  /* 0x0000002120217221 */ /* 0x000fc60000010000 */
[----:B------:R-:W-:Y:S01]  /*3a30*/  LEA.HI.X R29, R28, R47, R29, 0x2, P0 ;  /* 0x0000002f1c1d7211 */ /* 0x000fe200000f141d */
[----:B------:R-:W-:Y:S01]  /*3a40*/  FADD.FTZ R34, R33, R34 ;  /* 0x0000002221227221 */ /* 0x000fe20000010000 */
[----:B------:R-:W-:-:S03]  /*3a50*/  IADD3 R28, P0, R30, R57, RZ ;  /* 0x000000391e1c7210 */ /* 0x000fc60007f1e0ff */
[----:B------:R-:W-:Y:S01]  /*3a60*/  FADD.FTZ R3, R34, R35 ;  /* 0x0000002322037221 */ /* 0x000fe20000010000 */
[----:B------:R-:W-:Y:S02]  /*3a70*/  IADD3.X R29, R29, R56, RZ, P0, !PT ;  /* 0x000000381d1d7210 */ /* 0x000fe400007fe4ff */
[----:B------:R-:W-:-:S04]  /*3a80*/  IADD3 R12, P0, R12, -0x200, RZ ;  /* 0xfffffe000c0c7810 */ /* 0x000fc80007f1e0ff */
[----:B------:R-:W-:Y:S01]  /*3a90*/  IADD3.X R13, R13, -0x1, RZ, P0, !PT ;  /* 0xffffffff0d0d7810 */ /* 0x000fe200007fe4ff */
[----:B-1----:R0:W-:Y:S01]  /*3aa0*/  STG.E.128 desc[UR12][R28.64], R36 ;  /* 0x000000241c007986 */ /* 0x0021e2000c101d0c */
[----:B------:R-:W-:Y:S07]  /*3ab0*/  @P4 BRA `(.L_x_10679) ;  /* 0xffffffd000184947 */ /* 0x000fee000383ffff */
.L_x_10655:
[----:B------:R-:W-:Y:S02]  /*3ac0*/  ULDC.64 UR4, c[0x0][0x3d8] ;  /* 0x0000f60000047ab9 */ /* 0x000fe40000000a00 */
[----:B------:R-:W-:-:S04]  /*3ad0*/  ISETP.NE.U32.AND P0, PT, RZ, UR4, PT ;  /* 0x00000004ff007c0c */ /* 0x000fc8000bf05070 */
[----:B------:R-:W-:-:S13]  /*3ae0*/  ISETP.NE.AND.EX P0, PT, RZ, UR5, PT, P0 ;  /* 0x00000005ff007c0c */ /* 0x000fda000bf05300 */
[----:B------:R-:W-:Y:S05]  /*3af0*/  @!P0 BRA `(.L_x_10680) ;  /* 0x00000000005c8947 */ /* 0x000fea0003800000 */
[----:B------:R-:W1:Y:S01]  /*3b00*/  SHFL.DOWN P0, R0, R5, 0x1, 0x1f ;  /* 0x08201f0005007f89 */ /* 0x000e620000000000 */
[----:B------:R-:W-:Y:S01]  /*3b10*/  BSSY B0, `(.L_x_10680) ;  /* 0x0000015000007945 */ /* 0x000fe20003800000 */
[----:B-----5:R-:W2:Y:S01]  /*3b20*/  S2R R4, SR_LANEID ;  /* 0x0000000000047919 */ /* 0x020ea20000000000 */
[----:B-1----:R-:W-:Y:S02]  /*3b30*/  @P0 FADD R0, R0, R5 ;  /* 0x0000000500000221 */ /* 0x002fe40000000000 */
[----:B------:R-:W1:Y:S03]  /*3b40*/  S2R R5, SR_TID.X ;  /* 0x0000000000057919 */ /* 0x000e660000002100 */
        /* <DEDUP_REMOVED lines=12> */
[----:B-1----:R-:W-:-:S04]  /*3c10*/  ISETP.NE.AND P0, PT, R5, RZ, PT ;  /* 0x000000ff0500720c */ /* 0x002fc80003f05270 */
[----:B------:R1:W-:Y:S01]  /*3c20*/  @!P1 STS [R13+0x414], R4 ;  /* 0x000414040d009388 */ /* 0x0003e20000000800 */
[----:B------:R-:W-:Y:S08]  /*3c30*/  BAR.SYNC.DEFER_BLOCKING 0x0 ;  /* 0x0000000000007b1d */ /* 0x000ff00000010000 */
[----:B------:R-:W-:Y:S05]  /*3c40*/  @P0 BRA `(.L_x_10681) ;  /* 0x0000000000040947 */ /* 0x000fea0003800000 */
[----:B------:R2:W-:Y:S02]  /*3c50*/  REDG.E.ADD.F32.FTZ.RN.STRONG.GPU desc[UR12][R60.64], R4 ;  /* 0x000000043c0079a6 */ /* 0x0005e4000c10f38c */
.L_x_10681:
[----:B------:R-:W-:Y:S05]  /*3c60*/  BSYNC B0 ;  /* 0x0000000000007941 */ /* 0x000fea0003800000 */
.L_x_10680:
[----:B------:R-:W-:Y:S01]  /*3c70*/  ULDC.64 UR4, c[0x0][0x3f8] ;  /* 0x0000fe0000047ab9 */ /* 0x000fe20000000a00 */
[----:B------:R-:W-:Y:S01]  /*3c80*/  BSSY B0, `(.L_x_10682) ;  /* 0x000001d000007945 */ /* 0x000fe20003800000 */
[----:B------:R-:W-:-:S04]  /*3c90*/  ISETP.NE.U32.AND P0, PT, RZ, UR4, PT ;  /* 0x00000004ff007c0c */ /* 0x000fc8000bf05070 */
[----:B------:R-:W-:-:S13]  /*3ca0*/  ISETP.NE.AND.EX P0, PT, RZ, UR5, PT, P0 ;  /* 0x00000005ff007c0c */ /* 0x000fda000bf05300 */
[----:B------:R-:W-:Y:S05]  /*3cb0*/  @!P0 BRA `(.L_x_10683) ;  /* 0x0000000000608947 */ /* 0x000fea0003800000 */
[----:B------:R-:W-:Y:S06]  /*3cc0*/  BAR.SYNC.DEFER_BLOCKING 0x0 ;  /* 0x0000000000007b1d */ /* 0x000fec0000010000 */
[----:B------:R-:W3:Y:S01]  /*3cd0*/  SHFL.DOWN P0, R0, R3, 0x1, 0x1f ;  /* 0x08201f0003007f89 */ /* 0x000ee20000000000 */
[----:B-12--5:R-:W1:Y:S01]  /*3ce0*/  S2R R4, SR_LANEID ;  /* 0x0000000000047919 */ /* 0x026e620000000000 */
        /* <DEDUP_REMOVED lines=21> */
.L_x_10683:
[----:B------:R-:W3:Y:S02]  /*3e40*/  S2R R15, SR_TID.X ;  /* 0x00000000000f7919 */ /* 0x000ee40000002100 */
.L_x_10684:
[----:B------:R-:W-:Y:S05]  /*3e50*/  BSYNC B0 ;  /* 0x0000000000007941 */ /* 0x000fea0003800000 */
.L_x_10682:
[----:B------:R-:W-:Y:S02]  /*3e60*/  ULDC UR16, c[0x0][0x21c] ;  /* 0x0000870000107ab9 */ /* 0x000fe40000000800 */
[----:B---3--:R-:W-:-:S13]  /*3e70*/  ISETP.GE.AND P0, PT, R15, UR16, PT ;  /* 0x000000100f007c0c */ /* 0x008fda000bf06270 */
[----:B------:R-:W-:Y:S05]  /*3e80*/  @P0 EXIT ;  /* 0x000000000000094d */ /* 0x000fea0003800000 */
[----:B------:R-:W3:Y:S01]  /*3e90*/  S2UR UR5, SR_CgaCtaId ;  /* 0x00000000000579c3 */ /* 0x000ee20000008800 */
[----:B------:R-:W-:Y:S01]  /*3ea0*/  ULDC.64 UR6, c[0x0][0x358] ;  /* 0x0000d60000067ab9 */ /* 0x000fe20000000a00 */
[----:B------:R-:W-:Y:S01]  /*3eb0*/  ULDC.64 UR8, c[0x0][0x338] ;  /* 0x0000ce0000087ab9 */ /* 0x000fe20000000a00 */
[C---:B----4-:R-:W-:Y:S01]  /*3ec0*/  IMAD R0, R6.reuse, UR6, RZ ;  /* 0x0000000606007c24 */ /* 0x050fe2000f8e02ff */
[----:B------:R-:W-:Y:S01]  /*3ed0*/  BSSY B0, `(.L_x_10685) ;  /* 0x0000028000007945 */ /* 0x000fe20003800000 */
[----:B------:R-:W-:Y:S01]  /*3ee0*/  IMAD R6, R6, UR8, RZ ;  /* 0x0000000806067c24 */ /* 0x000fe2000f8e02ff */
[----:B------:R-:W-:Y:S01]  /*3ef0*/  UMOV UR4, 0x400 ;  /* 0x0000040000047882 */ /* 0x000fe20000000000 */
[C---:B-1---5:R-:W-:Y:S01]  /*3f00*/  IMAD.WIDE.U32 R2, R9.reuse, UR6, RZ ;  /* 0x0000000609027c25 */ /* 0x062fe2000f8e00ff */
[----:B------:R-:W-:Y:S01]  /*3f10*/  ULDC.64 UR10, c[0x0][0x360] ;  /* 0x0000d800000a7ab9 */ /* 0x000fe20000000a00 */
[----:B------:R-:W-:Y:S02]  /*3f20*/  ULDC.64 UR14, c[0x0][0x3c8] ;  /* 0x0000f200000e7ab9 */ /* 0x000fe40000000a00 */
[C---:B------:R-:W-:Y:S01]  /*3f30*/  IMAD R23, R9.reuse, UR7, R0 ;  /* 0x0000000709177c24 */ /* 0x040fe2000f8e0200 */
[----:B------:R-:W-:Y:S01]  /*3f40*/  ULDC.64 UR6, c[0x0][0x340] ;  /* 0x0000d00000067ab9 */ /* 0x000fe20000000a00 */
[----:B------:R-:W-:-:S02]  /*3f50*/  IMAD R21, R9, UR9, R6 ;  /* 0x0000000909157c24 */ /* 0x000fc4000f8e0206 */
[----:B--2---:R-:W-:Y:S01]  /*3f60*/  IMAD.WIDE.U32 R4, R9, UR8, RZ ;  /* 0x0000000809047c25 */ /* 0x004fe2000f8e00ff */
[----:B------:R-:W-:Y:S01]  /*3f70*/  IADD3 R23, R3, R23, RZ ;  /* 0x0000001703177210 */ /* 0x000fe20007ffe0ff */
[----:B------:R-:W-:-:S03]  /*3f80*/  ULDC.64 UR8, c[0x0][0x3c0] ;  /* 0x0000f00000087ab9 */ /* 0x000fc60000000a00 */
[----:B------:R-:W-:Y:S01]  /*3f90*/  IADD3 R21, R5, R21, RZ ;  /* 0x0000001505157210 */ /* 0x000fe20007ffe0ff */
[----:B---3--:R-:W-:-:S03]  /*3fa0*/  ULEA UR4, UR5, UR4, 0x18 ;  /* 0x0000000405047291 */ /* 0x008fc6000f8ec03f */
[----:B------:R-:W-:-:S09]  /*3fb0*/  ULDC UR5, c[0x0][0x0] ;  /* 0x0000000000057ab9 */ /* 0x000fd20000000800 */
.L_x_10686:
        /* <DEDUP_REMOVED lines=26> */
.L_x_10685:
[----:B------:R-:W-:Y:S05]  /*4160*/  EXIT ;  /* 0x000000000000794d */ /* 0x000fea0003800000 */
.L_x_10687:
        /* <DEDUP_REMOVED lines=9> */
.L_x_11063:


//--------------------- .text._Z25selective_scan_bwd_kernelI32Selective_Scan_bwd_kernel_traitsILi32ELi4ELb1ELb1ELb0ELb0ELb0EffEEv12SSMParamsBwd --------------------------
	.section	.text._Z25selective_scan_bwd_kernelI32Selective_Scan_bwd_kernel_traitsILi32ELi4ELb1ELb1ELb0ELb0ELb0EffEEv12SSMParamsBwd,"ax",@progbits
	.align	128
        .global         _Z25selective_scan_bwd_kernelI32Selective_Scan_bwd_kernel_traitsILi32ELi4ELb1ELb1ELb0ELb0ELb0EffEEv12SSMParamsBwd
        .type           _Z25selective_scan_bwd_kernelI32Selective_Scan_bwd_kernel_traitsILi32ELi4ELb1ELb1ELb0ELb0ELb0EffEEv12SSMParamsBwd,@function
        .size           _Z25selective_scan_bwd_kernelI32Selective_Scan_bwd_kernel_traitsILi32ELi4ELb1ELb1ELb0ELb0ELb0EffEEv12SSMParamsBwd,(.L_x_11064 - _Z25selective_scan_bwd_kernelI32Selective_Scan_bwd_kernel_traitsILi32ELi4ELb1ELb1ELb0ELb0ELb0EffEEv12SSMParamsBwd)
        .other          _Z25selective_scan_bwd_kernelI32Selective_Scan_bwd_kernel_traitsILi32ELi4ELb1ELb1ELb0ELb0ELb0EffEEv12SSMParamsBwd,@"STO_CUDA_ENTRY STV_DEFAULT"
_Z25selective_scan_bwd_kernelI32Selective_Scan_bwd_kernel_traitsILi32ELi4ELb1ELb1ELb0ELb0ELb0EffEEv12SSMParamsBwd:
.text._Z25selective_scan_bwd_kernelI32Selective_Scan_bwd_kernel_traitsILi32ELi4ELb1ELb1ELb0ELb0ELb0EffEEv12SSMParamsBwd:
        /* <DEDUP_REMOVED lines=48> */
[----:B------:R-:W-:Y:S01]  /*0300*/  ISETP.GE.U32.AND P0, PT, R0, R9, PT ;  /* 0x000000090000720c */ /* 0x000fe20003f06070 */
[----:B------:R-:W-:Y:S02]  /*0310*/  UIMAD.WIDE.U32 UR4, UR15, UR8, URZ ;  /* 0x000000080f0472a5 */ /* 0x000fe4000f8e003f */
[----:B------:R-:W-:Y:S01]  /*0320*/  UIMAD UR6, UR15, UR9, UR6 ;  /* 0x000000090f0672a4 */ /* 0x000fe2000f8e0206 */
[----:B------:R-:W-:Y:S02]  /*0330*/  LOP3.LUT R0, R85, R8, RZ, 0x3c, !PT ;  /* 0x0000000855007212 */ /* 0x000fe400078e3cff */
[----:B------:R-:W-:Y:S01]  /*0340*/  @!P1 IADD3 R7, R7, 0x1, RZ ;  /* 0x0000000107079810 */ /* 0x000fe20007ffe0ff */
[----:B------:R-:W-:Y:S01]  /*0350*/  UIADD3 UR5, UR5, UR6, URZ ;  /* 0x0000000605057290 */ /* 0x000fe2000fffe03f */
[----:B------:R-:W-:Y:S01]  /*0360*/  ISETP.GE.AND P2, PT, R0, RZ, PT ;  /* 0x000000ff0000720c */ /* 0x000fe20003f46270 */
[----:B--2---:R-:W-:Y:S01]  /*0370*/  IMAD R0, R84, R4, RZ ;  /* 0x0000000454007224 */ /* 0x004fe200078e02ff */
[----:B------:R-:W-:Y:S01]  /*0380*/  LEA R9, R19, 0xffffff80, 0x7 ;  /* 0xffffff8013097811 */ /* 0x000fe200078e38ff */
[----:B------:R-:W-:-:S02]  /*0390*/  ULDC.64 UR8, c[0x0][0x290] ;  /* 0x0000a40000087ab9 */ /* 0x000fc40000000a00 */
[----:B------:R-:W-:Y:S01]  /*03a0*/  @P0 IADD3 R7, R7, 0x1, RZ ;  /* 0x0000000107070810 */ /* 0x000fe20007ffe0ff */
[C---:B------:R-:W-:Y:S01]  /*03b0*/  IMAD.WIDE.U32 R2, R85.reuse, R4, UR4 ;  /* 0x0000000455027e25 */ /* 0x040fe2000f8e0004 */
[----:B------:R-:W-:Y:S01]  /*03c0*/  SHF.R.S32.HI R11, RZ, 0x1f, R9 ;  /* 0x0000001fff0b7819 */ /* 0x000fe20000011409 */
[----:B------:R-:W-:Y:S01]  /*03d0*/  UIMAD UR6, UR14, UR8, URZ ;  /* 0x000000080e0672a4 */ /* 0x000fe2000f8e023f */
[----:B------:R-:W-:Y:S01]  /*03e0*/  MOV R39, R7 ;  /* 0x0000000700277202 */ /* 0x000fe20000000f00 */
[----:B------:R-:W-:Y:S01]  /*03f0*/  IMAD R0, R85, R5, R0 ;  /* 0x0000000555007224 */ /* 0x000fe200078e0200 */
[----:B------:R-:W-:Y:S01]  /*0400*/  IADD3 R77, P0, R9, R2, RZ ;  /* 0x00000002094d7210 */ /* 0x000fe20007f1e0ff */
[----:B------:R-:W2:Y:S01]  /*0410*/  LDC.64 R6, c[0x0][0x258] ;  /* 0x00009600ff067b82 */ /* 0x000ea20000000a00 */
[----:B------:R-:W-:Y:S01]  /*0420*/  ISETP.NE.AND P1, PT, R8, RZ, PT ;  /* 0x000000ff0800720c */ /* 0x000fe20003f25270 */
[----:B------:R-:W-:Y:S01]  /*0430*/  UIMAD.WIDE.U32 UR4, UR15, UR8, URZ ;  /* 0x000000080f0472a5 */ /* 0x000fe2000f8e003f */
[----:B------:R-:W-:Y:S01]  /*0440*/  IADD3.X R10, R11, R3, R0, P0, !PT ;  /* 0x000000030b0a7210 */ /* 0x000fe200007fe400 */
[----:B------:R-:W-:Y:S01]  /*0450*/  UIMAD UR6, UR15, UR9, UR6 ;  /* 0x000000090f0672a4 */ /* 0x000fe2000f8e0206 */
[----:B------:R-:W-:-:S02]  /*0460*/  ISETP.NE.U32.AND P0, PT, RZ, UR10, PT ;  /* 0x0000000aff007c0c */ /* 0x000fc4000bf05070 */
[----:B------:R-:W-:Y:S01]  /*0470*/  ULDC.64 UR8, c[0x0][0x240] ;  /* 0x0000900000087ab9 */ /* 0x000fe20000000a00 */
[----:B------:R-:W0:Y:S01]  /*0480*/  LDC.64 R4, c[0x0][0x330] ;  /* 0x0000cc00ff047b82 */ /* 0x000e220000000a00 */
[----:B------:R-:W-:Y:S01]  /*0490*/  UIADD3 UR5, UR5, UR6, URZ ;  /* 0x0000000605057290 */ /* 0x000fe2000fffe03f */
[----:B------:R-:W-:Y:S01]  /*04a0*/  ISETP.NE.AND.EX P0, PT, RZ, UR11, PT, P0 ;  /* 0x0000000bff007c0c */ /* 0x000fe2000bf05300 */
[----:B------:R-:W-:Y:S02]  /*04b0*/  UIMAD.WIDE.U32 UR6, UR15, UR8, URZ ;  /* 0x000000080f0672a5 */ /* 0x000fe4000f8e003f */
[----:B------:R-:W-:Y:S01]  /*04c0*/  UIMAD UR8, UR14, UR8, URZ ;  /* 0x000000080e0872a4 */ /* 0x000fe2000f8e023f */
[----:B------:R-:W-:Y:S01]  /*04d0*/  @!P2 IADD3 R39, -R39, RZ, RZ ;  /* 0x000000ff2727a210 */ /* 0x000fe20007ffe1ff */
[----:B-1----:R-:W-:Y:S01]  /*04e0*/  IMAD R2, R84, R12, RZ ;  /* 0x0000000c54027224 */ /* 0x002fe200078e02ff */
[----:B------:R-:W-:Y:S01]  /*04f0*/  @!P1 LOP3.LUT R39, RZ, R8, RZ, 0x33, !PT ;  /* 0x00000008ff279212 */ /* 0x000fe200078e33ff */
[----:B------:R-:W-:Y:S01]  /*0500*/  UIMAD UR8, UR15, UR9, UR8 ;  /* 0x000000090f0872a4 */ /* 0x000fe2000f8e0208 */
[----:B------:R-:W-:Y:S01]  /*0510*/  ULDC.64 UR10, c[0x0][0x328] ;  /* 0x0000ca00000a7ab9 */ /* 0x000fe20000000a00 */
[----:B------:R-:W-:-:S02]  /*0520*/  IMAD R8, R85, R13, R2 ;  /* 0x0000000d55087224 */ /* 0x000fc400078e0202 */
[----:B------:R-:W-:Y:S01]  /*0530*/  UIADD3 UR7, UR7, UR8, URZ ;  /* 0x0000000807077290 */ /* 0x000fe2000fffe03f */
[----:B------:R-:W-:Y:S01]  /*0540*/  IMAD.WIDE.U32 R2, R85, R12, UR4 ;  /* 0x0000000455027e25 */ /* 0x000fe2000f8e000c */
[----:B------:R-:W-:Y:S01]  /*0550*/  SHF.R.S32.HI R27, RZ, 0x1f, R39 ;  /* 0x0000001fff1b7819 */ /* 0x000fe20000011427 */
[----:B------:R-:W-:Y:S01]  /*0560*/  UIMAD UR8, UR14, UR10, URZ ;  /* 0x0000000a0e0872a4 */ /* 0x000fe2000f8e023f */
[----:B------:R-:W1:Y:S01]  /*0570*/  @P0 LDC R12, c[0x0][0x214] ;  /* 0x00008500ff0c0b82 */ /* 0x000e620000000800 */
[----:B------:R-:W-:Y:S01]  /*0580*/  UIMAD.WIDE.U32 UR4, UR15, UR10, URZ ;  /* 0x0000000a0f0472a5 */ /* 0x000fe2000f8e003f */
[----:B------:R-:W-:Y:S01]  /*0590*/  IADD3 R74, P1, R9, R2, RZ ;  /* 0x00000002094a7210 */ /* 0x000fe20007f3e0ff */
[----:B------:R-:W-:Y:S01]  /*05a0*/  UIMAD UR8, UR15, UR11, UR8 ;  /* 0x0000000b0f0872a4 */ /* 0x000fe2000f8e0208 */
[----:B--2---:R-:W-:Y:S02]  /*05b0*/  IMAD R0, R27, R6, RZ ;  /* 0x000000061b007224 */ /* 0x004fe400078e02ff */
[----:B------:R-:W-:Y:S01]  /*05c0*/  IADD3.X R8, R11, R3, R8, P1, !PT ;  /* 0x000000030b087210 */ /* 0x000fe20000ffe408 */
[----:B------:R-:W-:Y:S01]  /*05d0*/  UIADD3 UR5, UR5, UR8, URZ ;  /* 0x0000000805057290 */ /* 0x000fe2000fffe03f */
[----:B------:R-:W-:Y:S01]  /*05e0*/  IMAD R13, R39, R7, R0 ;  /* 0x00000007270d7224 */ /* 0x000fe200078e0200 */
[----:B----4-:R-:W-:Y:S01]  /*05f0*/  ISETP.NE.U32.AND P1, PT, R14, RZ, PT ;  /* 0x000000ff0e00720c */ /* 0x010fe20003f25070 */
[-C--:B0-----:R-:W-:Y:S01]  /*0600*/  IMAD R0, R84, R4.reuse, RZ ;  /* 0x0000000454007224 */ /* 0x081fe200078e02ff */
[----:B------:R-:W0:Y:S02]  /*0610*/  @P0 LDC R21, c[0x0][0x21c] ;  /* 0x00008700ff150b82 */ /* 0x000e240000000800 */
[----:B------:R-:W-:Y:S01]  /*0620*/  ISETP.NE.AND.EX P1, PT, R15, RZ, PT, P1 ;  /* 0x000000ff0f00720c */ /* 0x000fe20003f25310 */
[----:B------:R-:W-:Y:S01]  /*0630*/  IMAD.WIDE.U32 R2, R85, R4, UR4 ;  /* 0x0000000455027e25 */ /* 0x000fe2000f8e0004 */
[----:B------:R-:W-:-:S02]  /*0640*/  ISETP.NE.U32.AND P2, PT, R16, RZ, PT ;  /* 0x000000ff1000720c */ /* 0x000fc40003f45070 */
[----:B------:R-:W-:Y:S02]  /*0650*/  CS2R R32, SRZ ;  /* 0x0000000000207805 */ /* 0x000fe4000001ff00 */
[----:B------:R-:W-:Y:S01]  /*0660*/  CS2R R34, SRZ ;  /* 0x0000000000227805 */ /* 0x000fe2000001ff00 */
[----:B------:R-:W-:Y:S01]  /*0670*/  IMAD R0, R85, R5, R0 ;  /* 0x0000000555007224 */ /* 0x000fe200078e0200 */
[----:B------:R-:W-:Y:S01]  /*0680*/  ULDC.64 UR4, c[0x0][0x230] ;  /* 0x00008c0000047ab9 */ /* 0x000fe20000000a00 */
[----:B------:R-:W2:Y:S01]  /*0690*/  @P0 LDC.64 R4, c[0x0][0x310] ;  /* 0x0000c400ff040b82 */ /* 0x000ea20000000a00 */
[----:B------:R-:W-:Y:S02]  /*06a0*/  ISETP.NE.AND.EX P2, PT, R17, RZ, PT, P2 ;  /* 0x000000ff1100720c */ /* 0x000fe40003f45320 */
[----:B------:R-:W-:Y:S01]  /*06b0*/  IADD3 R72, P3, R9, R2, RZ ;  /* 0x0000000209487210 */ /* 0x000fe20007f7e0ff */
[----:B------:R-:W-:Y:S01]  /*06c0*/  IMAD.WIDE.U32 R6, R39, R6, UR6 ;  /* 0x0000000627067e25 */ /* 0x000fe2000f8e0006 */
[----:B------:R-:W-:-:S02]  /*06d0*/  ULDC.64 UR6, c[0x0][0x268] ;  /* 0x00009a0000067ab9 */ /* 0x000fc40000000a00 */
[----:B------:R-:W-:Y:S01]  /*06e0*/  IADD3.X R2, R11, R3, R0, P3, !PT ;  /* 0x000000030b027210 */ /* 0x000fe20001ffe400 */
[----:B-1----:R-:W-:Y:S01]  /*06f0*/  @P0 IMAD R0, R12, UR15, R85 ;  /* 0x0000000f0c000c24 */ /* 0x002fe2000f8e0255 */
[----:B------:R-:W-:Y:S02]  /*0700*/  @P1 LEA R32, P3, R85, R14, 0x2 ;  /* 0x0000000e55201211 */ /* 0x000fe400078610ff */
[----:B------:R-:W-:Y:S02]  /*0710*/  IADD3 R9, P4, R9, R6, RZ ;  /* 0x0000000609097210 */ /* 0x000fe40007f9e0ff */
[----:B------:R-:W-:Y:S01]  /*0720*/  IADD3 R68, R7, R13, RZ ;  /* 0x0000000d07447210 */ /* 0x000fe20007ffe0ff */
[----:B------:R-:W-:Y:S01]  /*0730*/  @P0 IMAD R0, R0, R19, RZ ;  /* 0x0000001300000224 */ /* 0x000fe200078e02ff */
[----:B------:R-:W-:Y:S02]  /*0740*/  @P1 LEA.HI.X R33, R85, R15, R84, 0x2, P3 ;  /* 0x0000000f55211211 */ /* 0x000fe400018f1454 */
[----:B------:R-:W-:-:S02]  /*0750*/  ISETP.GE.AND P1, PT, R19, 0x1, PT ;  /* 0x000000011300780c */ /* 0x000fc40003f26270 */
[----:B------:R-:W-:Y:S01]  /*0760*/  IADD3.X R68, R11, R68, RZ, P4, !PT ;  /* 0x000000440b447210 */ /* 0x000fe200027fe4ff */
[----:B0-----:R-:W-:Y:S01]  /*0770*/  @P0 IMAD R3, R0, R21, RZ ;  /* 0x0000001500030224 */ /* 0x001fe200078e02ff */
[C---:B------:R-:W-:Y:S02]  /*0780*/  @P2 LEA R34, P4, R85.reuse, R16, 0x2 ;  /* 0x0000001055222211 */ /* 0x040fe400078810ff */
[C---:B------:R-:W-:Y:S02]  /*0790*/  LEA R73, P3, R72.reuse, R24, 0x2 ;  /* 0x0000001848497211 */ /* 0x040fe400078610ff */
[----:B------:R-:W-:Y:S02]  /*07a0*/  @P2 LEA.HI.X R35, R85, R17, R84, 0x2, P4 ;  /* 0x0000001155232211 */ /* 0x000fe400020f1454 */
[----:B------:R-:W-:Y:S01]  /*07b0*/  LEA.HI.X R72, R72, R25, R2, 0x2, P3 ;  /* 0x0000001948487211 */ /* 0x000fe200018f1402 */
[----:B--2---:R-:W-:Y:S01]  /*07c0*/  @P0 IMAD.WIDE R2, R3, 0x8, R4 ;  /* 0x0000000803020825 */ /* 0x004fe200078e0204 */
[----:B------:R-:W-:-:S03]  /*07d0*/  LEA R70, P4, R9, R70, 0x2 ;  /* 0x0000004609467211 */ /* 0x000fc600078810ff */
[C---:B------:R-:W-:Y:S02]  /*07e0*/  IMAD R0, R84.reuse, UR4, RZ ;  /* 0x0000000454007c24 */ /* 0x040fe4000f8e02ff */
[----:B------:R-:W-:Y:S01]  /*07f0*/  IMAD R4, R84, UR6, RZ ;  /* 0x0000000654047c24 */ /* 0x000fe2000f8e02ff */
[----:B---3--:R-:W-:Y:S02]  /*0800*/  LEA R78, P5, R77, R78, 0x2 ;  /* 0x0000004e4d4e7211 */ /* 0x008fe400078a10ff */
[----:B------:R-:W-:Y:S01]  /*0810*/  LEA R75, P2, R74, R22, 0x2 ;  /* 0x000000164a4b7211 */ /* 0x000fe200078410ff */
[----:B------:R-:W-:Y:S01]  /*0820*/  IMAD R69, R85, UR7, R4 ;  /* 0x0000000755457c24 */ /* 0x000fe2000f8e0204 */
[----:B------:R-:W-:Y:S01]  /*0830*/  LEA.HI.X R68, R9, R71, R68, 0x2, P4 ;  /* 0x0000004709447211 */ /* 0x000fe200020f1444 */
[----:B------:R-:W-:Y:S01]  /*0840*/  IMAD R71, R85, UR5, R0 ;  /* 0x0000000555477c24 */ /* 0x000fe2000f8e0200 */
[----:B------:R-:W-:Y:S02]  /*0850*/  LEA.HI.X R77, R77, R79, R10, 0x2, P5 ;  /* 0x0000004f4d4d7211 */ /* 0x000fe400028f140a */
        /* <DEDUP_REMOVED lines=8> */
[C---:B------:R-:W-:Y:S01]  /*08e0*/  IMAD.WIDE.U32 R40, R85.reuse, UR4, RZ ;  /* 0x0000000455287c25 */ /* 0x040fe2000f8e00ff */
[----:B------:R-:W-:Y:S01]  /*08f0*/  UMOV UR4, 0x400 ;  /* 0x0000040000047882 */ /* 0x000fe20000000000 */
[----:B------:R-:W-:Y:S02]  /*0900*/  MOV R81, RZ ;  /* 0x000000ff00517202 */ /* 0x000fe40000000f00 */
[----:B------:R-:W3:Y:S01]  /*0910*/  S2UR UR5, SR_CgaCtaId ;  /* 0x00000000000579c3 */ /* 0x000ee20000008800 */
[----:B------:R-:W-:Y:S01]  /*0920*/  IMAD.WIDE.U32 R42, R85, UR6, RZ ;  /* 0x00000006552a7c25 */ /* 0x000fe2000f8e00ff */
[----:B------:R-:W-:Y:S01]  /*0930*/  ULDC UR6, c[0x0][0x224] ;  /* 0x0000890000067ab9 */ /* 0x000fe20000000800 */
[----:B------:R-:W-:-:S02]  /*0940*/  MOV R83, RZ ;  /* 0x000000ff00537202 */ /* 0x000fc40000000f00 */
[----:B------:R-:W-:Y:S02]  /*0950*/  IADD3 R71, R41, R71, RZ ;  /* 0x0000004729477210 */ /* 0x000fe40007ffe0ff */
[----:B------:R-:W-:Y:S02]  /*0960*/  IADD3 R69, R43, R69, RZ ;  /* 0x000000452b457210 */ /* 0x000fe40007ffe0ff */
[----:B------:R-:W-:Y:S01]  /*0970*/  MOV R66, UR6 ;  /* 0x0000000600427c02 */ /* 0x000fe20008000f00 */
[----:B-1----:R-:W-:-:S04]  /*0980*/  IMAD R0, R6, UR14, RZ ;  /* 0x0000000e06007c24 */ /* 0x002fc8000f8e02ff */
[----:B------:R-:W-:Y:S02]  /*0990*/  IMAD R7, R7, UR15, R0 ;  /* 0x0000000f07077c24 */ /* 0x000fe4000f8e0200 */
[----:B------:R-:W-:Y:S01]  /*09a0*/  IMAD R0, R27, UR8, RZ ;  /* 0x000000081b007c24 */ /* 0x000fe2000f8e02ff */
[----:B0-----:R-:W-:Y:S01]  /*09b0*/  LOP3.LUT R64, R36, 0x1f, RZ, 0xc0, !PT ;  /* 0x0000001f24407812 */ /* 0x001fe200078ec0ff */
[----:B------:R-:W-:Y:S01]  /*09c0*/  IMAD.WIDE.U32 R4, R6, UR15, R36 ;  /* 0x0000000f06047c25 */ /* 0x000fe2000f8e0024 */
[----:B---3--:R-:W-:Y:S01]  /*09d0*/  ULEA UR4, UR5, UR4, 0x18 ;  /* 0x0000000405047291 */ /* 0x008fe2000f8ec03f */
[----:B------:R-:W-:Y:S02]  /*09e0*/  SHF.R.S32.HI R67, RZ, 0x1f, R36 ;  /* 0x0000001fff437819 */ /* 0x000fe40000011424 */
[----:B------:R-:W-:Y:S01]  /*09f0*/  IMAD.IADD R5, R5, 0x1, R7 ;  /* 0x0000000105057824 */ /* 0x000fe200078e0207 */
[C---:B------:R-:W-:Y:S01]  /*0a00*/  IADD3 R63, R36.reuse, 0x200, RZ ;  /* 0x00000200243f7810 */ /* 0x040fe20007ffe0ff */
[C---:B------:R-:W-:Y:S01]  /*0a10*/  IMAD R79, R39.reuse, UR9, R0 ;  /* 0x00000009274f7c24 */ /* 0x040fe2000f8e0200 */
[----:B------:R-:W-:Y:S01]  /*0a20*/  MOV R65, UR4 ;  /* 0x0000000400417c02 */ /* 0x000fe20008000f00 */
[----:B------:R-:W-:Y:S01]  /*0a30*/  IMAD.WIDE.U32 R38, R39, UR8, R4 ;  /* 0x0000000827267c25 */ /* 0x000fe2000f8e0004 */
[----:B------:R-:W-:Y:S01]  /*0a40*/  ULDC.64 UR8, c[0x0][0x3c8] ;  /* 0x0000f20000087ab9 */ /* 0x000fe20000000a00 */
[----:B------:R-:W-:Y:S01]  /*0a50*/  UMOV UR4, URZ ;  /* 0x0000003f00047c82 */ /* 0x000fe20008000000 */
[----:B------:R-:W-:-:S02]  /*0a60*/  LEA R62, R36, R65, 0x2 ;  /* 0x00000041243e7211 */ /* 0x000fc400078e10ff */
[----:B------:R-:W-:Y:S02]  /*0a70*/  IADD3 R79, R39, R79, RZ ;  /* 0x0000004f274f7210 */ /* 0x000fe40007ffe0ff */
[----:B------:R-:W-:Y:S02]  /*0a80*/  LEA R48, P0, R38, UR8, 0x2 ;  /* 0x0000000826307c11 */ /* 0x000fe4000f8010ff */
[----:B------:R-:W-:Y:S02]  /*0a90*/  LEA R0, R36, R65, 0x4 ;  /* 0x0000004124007211 */ /* 0x000fe400078e20ff */
[----:B------:R-:W-:Y:S02]  /*0aa0*/  LEA.HI.X R4, R38, UR9, R79, 0x2, P0 ;  /* 0x0000000926047c11 */ /* 0x000fe400080f144f */
[C---:B------:R-:W-:Y:S02]  /*0ab0*/  IADD3 R44, P0, R48.reuse, -0x180, RZ ;  /* 0xfffffe80302c7810 */ /* 0x040fe40007f1e0ff */
[----:B------:R-:W-:-:S02]  /*0ac0*/  IADD3 R46, P1, R48, -0x100, RZ ;  /* 0xffffff00302e7810 */ /* 0x000fc40007f3e0ff */
[----:B------:R-:W-:Y:S02]  /*0ad0*/  IADD3 R48, P2, R48, -0x80, RZ ;  /* 0xffffff8030307810 */ /* 0x000fe40007f5e0ff */
[C---:B------:R-:W-:Y:S02]  /*0ae0*/  IADD3.X R45, R4.reuse, -0x1, RZ, P0, !PT ;  /* 0xffffffff042d7810 */ /* 0x040fe400007fe4ff */
[C---:B------:R-:W-:Y:S02]  /*0af0*/  IADD3.X R47, R4.reuse, -0x1, RZ, P1, !PT ;  /* 0xffffffff042f7810 */ /* 0x040fe40000ffe4ff */
[----:B--2---:R-:W-:-:S07]  /*0b00*/  IADD3.X R49, R4, -0x1, RZ, P2, !PT ;  /* 0xffffffff04317810 */ /* 0x004fce00017fe4ff */
.L_x_10703:
[----:B------:R-:W-:Y:S01]  /*0b10*/  BAR.SYNC.DEFER_BLOCKING 0x0 ;  /* 0x0000000000007b1d */ /* 0x000fe20000010000 */
[C---:B------:R-:W-:Y:S01]  /*0b20*/  IMAD.SHL.U32 R20, R36.reuse, 0x10, RZ ;  /* 0x0000001024147824 */ /* 0x040fe200078e00ff */
[----:B------:R-:W-:-:S04]  /*0b30*/  SHF.L.U64.HI R17, R36, 0x4, R67 ;  /* 0x0000000424117819 */ /* 0x000fc80000010243 */
        /* <DEDUP_REMOVED lines=35> */
[----:B------:R-:W0:Y:S01]  /*0d70*/  LDC R55, c[0x0][0x224] ;  /* 0x00008900ff377b82 */ /* 0x000e220000000800 */
[----:B------:R-:W-:Y:S01]  /*0d80*/  HFMA2.MMA R90, -RZ, RZ, 0, 0 ;  /* 0x00000000ff5a7435 */ /* 0x000fe200000001ff */
[--C-:B------:R-:W-:Y:S01]  /*0d90*/  FADD.FTZ R94, R19, R80.reuse ;  /* 0x00000050135e7221 */ /* 0x100fe20000010000 */
[--C-:B------:R-:W-:Y:S01]  /*0da0*/  FADD.FTZ R93, R18, R80.reuse ;  /* 0x00000050125d7221 */ /* 0x100fe20000010000 */
[--C-:B------:R-:W-:Y:S01]  /*0db0*/  FADD.FTZ R92, R17, R80.reuse ;  /* 0x00000050115c7221 */ /* 0x100fe20000010000 */
[----:B------:R-:W-:Y:S01]  /*0dc0*/  FADD.FTZ R91, R16, R80 ;  /* 0x00000050105b7221 */ /* 0x000fe20000010000 */
[----:B------:R-:W-:Y:S02]  /*0dd0*/  CS2R R14, SRZ ;  /* 0x00000000000e7805 */ /* 0x000fe4000001ff00 */
[----:B------:R-:W-:Y:S01]  /*0de0*/  CS2R R12, SRZ ;  /* 0x00000000000c7805 */ /* 0x000fe2000001ff00 */
[----:B------:R-:W1:Y:S01]  /*0df0*/  LDC R95, c[0x0][0x224] ;  /* 0x00008900ff5f7b82 */ /* 0x000e620000000800 */
[----:B------:R-:W-:Y:S01]  /*0e00*/  UMOV UR5, URZ ;  /* 0x0000003f00057c82 */ /* 0x000fe20008000000 */
[----:B------:R-:W-:Y:S01]  /*0e10*/  UMOV UR6, URZ ;  /* 0x0000003f00067c82 */ /* 0x000fe20008000000 */
[----:B------:R-:W-:Y:S01]  /*0e20*/  ULDC UR22, c[0x0][0x224] ;  /* 0x0000890000167ab9 */ /* 0x000fe20000000800 */
[----:B------:R-:W-:Y:S01]  /*0e30*/  ULDC UR23, c[0x0][0x21c] ;  /* 0x0000870000177ab9 */ /* 0x000fe20000000800 */
[----:B------:R-:W-:Y:S01]  /*0e40*/  ULDC UR7, c[0x0][0x218] ;  /* 0x0000860000077ab9 */ /* 0x000fe20000000800 */
[----:B------:R-:W-:Y:S01]  /*0e50*/  ULDC.64 UR18, c[0x0][0x360] ;  /* 0x0000d80000127ab9 */ /* 0x000fe20000000a00 */
[----:B------:R-:W-:Y:S01]  /*0e60*/  ULDC.64 UR24, c[0x0][0x3c8] ;  /* 0x0000f20000187ab9 */ /* 0x000fe20000000a00 */
[----:B------:R-:W2:Y:S01]  /*0e70*/  LDC.64 R56, c[0x0][0x360] ;  /* 0x0000d800ff387b82 */ /* 0x000ea20000000a00 */
[----:B------:R-:W-:Y:S01]  /*0e80*/  ULDC.64 UR10, c[0x0][0x250] ;  /* 0x00009400000a7ab9 */ /* 0x000fe20000000a00 */
[----:B------:R-:W-:Y:S01]  /*0e90*/  ULDC.64 UR8, c[0x0][0x238] ;  /* 0x00008e0000087ab9 */ /* 0x000fe20000000a00 */
[----:B------:R-:W-:-:S05]  /*0ea0*/  ULDC.64 UR16, c[0x0][0x270] ;  /* 0x00009c0000107ab9 */ /* 0x000fca0000000a00 */
[----:B------:R-:W3:Y:S01]  /*0eb0*/  LDC.64 R58, c[0x0][0x2d0] ;  /* 0x0000b400ff3a7b82 */ /* 0x000ee20000000a00 */
[----:B0-----:R-:W-:-:S05]  /*0ec0*/  LEA R55, R55, UR4, 0x7 ;  /* 0x0000000437377c11 */ /* 0x001fca000f8e38ff */
[C---:B------:R-:W-:Y:S02]  /*0ed0*/  IMAD.WIDE R50, R55.reuse, 0x4, R44 ;  /* 0x0000000437327825 */ /* 0x040fe400078e022c */
[----:B------:R-:W0:Y:S02]  /*0ee0*/  LDC.64 R60, c[0x0][0x2e0] ;  /* 0x0000b800ff3c7b82 */ /* 0x000e240000000a00 */
[----:B------:R-:W-:-:S04]  /*0ef0*/  IMAD.WIDE R52, R55, 0x4, R46 ;  /* 0x0000000437347825 */ /* 0x000fc800078e022e */
[----:B-1----:R-:W-:-:S07]  /*0f00*/  IMAD.WIDE R54, R55, 0x4, R48 ;  /* 0x0000000437367825 */ /* 0x002fce00078e0230 */
.L_x_10702:
[----:B------:R-:W-:Y:S01]  /*0f10*/  SHF.R.S32.HI R105, RZ, 0x1f, R90 ;  /* 0x0000001fff697819 */ /* 0x000fe2000001145a */
[----:B------:R-:W-:Y:S01]  /*0f20*/  IMAD.WIDE.U32 R24, R90, UR10, RZ ;  /* 0x0000000a5a187c25 */ /* 0x000fe2000f8e00ff */
[----:B--2---:R-:W-:-:S03]  /*0f30*/  MOV R26, R40 ;  /* 0x00000028001a7202 */ /* 0x004fc60000000f00 */
[C---:B------:R-:W-:Y:S02]  /*0f40*/  IMAD R27, R105.reuse, UR10, RZ ;  /* 0x0000000a691b7c24 */ /* 0x040fe4000f8e02ff */
[----:B------:R-:W-:Y:S02]  /*0f50*/  IMAD R29, R105, UR8, RZ ;  /* 0x00000008691d7c24 */ /* 0x000fe4000f8e02ff */
[C---:B------:R-:W-:Y:S01]  /*0f60*/  IMAD R87, R90.reuse, UR11, R27 ;  /* 0x0000000b5a577c24 */ /* 0x040fe2000f8e021b */
[----:B------:R-:W-:Y:S01]  /*0f70*/  MOV R27, R71 ;  /* 0x00000047001b7202 */ /* 0x000fe20000000f00 */
[----:B------:R-:W-:Y:S01]  /*0f80*/  IMAD R31, R90, UR9, R29 ;  /* 0x000000095a1f7c24 */ /* 0x000fe2000f8e021d */
[----:B------:R-:W-:Y:S02]  /*0f90*/  LEA R29, P1, R24, R70, 0x2 ;  /* 0x00000046181d7211 */ /* 0x000fe400078210ff */
[----:B------:R-:W-:Y:S01]  /*0fa0*/  IADD3 R25, R25, R87, RZ ;  /* 0x0000005719197210 */ /* 0x000fe20007ffe0ff */
[----:B------:R-:W-:-:S03]  /*0fb0*/  IMAD.WIDE.U32 R26, R90, UR8, R26 ;  /* 0x000000085a1a7c25 */ /* 0x000fc6000f8e001a */
[----:B------:R-:W-:Y:S02]  /*0fc0*/  LEA.HI.X R25, R24, R68, R25, 0x2, P1 ;  /* 0x0000004418197211 */ /* 0x000fe400008f1419 */
[C---:B------:R-:W-:Y:S02]  /*0fd0*/  LEA R24, P1, R36.reuse, R29, 0x4 ;  /* 0x0000001d24187211 */ /* 0x040fe400078220ff */
[----:B------:R-:W-:Y:S02]  /*0fe0*/  IADD3 R27, R27, R31, RZ ;  /* 0x0000001f1b1b7210 */ /* 0x000fe40007ffe0ff */
[----:B------:R-:W-:Y:S02]  /*0ff0*/  LEA.HI.X R25, R36, R25, R67, 0x4, P1 ;  /* 0x0000001924197211 */ /* 0x000fe400008f2443 */
[----:B---3--:R-:W-:-:S04]  /*1000*/  LEA R86, P0, R26, R58, 0x2 ;  /* 0x0000003a1a567211 */ /* 0x008fc800078010ff */
[----:B------:R-:W-:Y:S02]  /*1010*/  LEA.HI.X R87, R26, R59, R27, 0x2, P0 ;  /* 0x0000003b1a577211 */ /* 0x000fe400000f141b */
[----:B------:R-:W3:Y:S04]  /*1020*/  LDG.E.128 R24, desc[UR12][R24.64] ;  /* 0x0000000c18187981 */ /* 0x000ee8000c1e1d00 */
[----:B-1----:R1:W4:Y:S01]  /*1030*/  LDG.E R89, desc[UR12][R86.64] ;  /* 0x0000000c56597981 */ /* 0x002322000c1e1900 */
[----:B------:R-:W-:Y:S01]  /*1040*/  MOV R28, R42 ;  /* 0x0000002a001c7202 */ /* 0x000fe20000000f00 */
[----:B------:R-:W-:Y:S02]  /*1050*/  IMAD R31, R105, UR16, RZ ;  /* 0x00000010691f7c24 */ /* 0x000fe4000f8e02ff */
[----:B------:R-:W-:-:S02]  /*1060*/  IMAD.MOV.U32 R29, RZ, RZ, R69 ;  /* 0x000000ffff1d7224 */ /* 0x000fc400078e0045 */
[C---:B------:R-:W-:Y:S02]  /*1070*/  IMAD R31, R90.reuse, UR17, R31 ;  /* 0x000000115a1f7c24 */ /* 0x040fe4000f8e021f */
[----:B------:R-:W-:Y:S01]  /*1080*/  IMAD.WIDE.U32 R28, R90, UR16, R28 ;  /* 0x000000105a1c7c25 */ /* 0x000fe2000f8e001c */
[----:B------:R-:W-:Y:S02]  /*1090*/  LEA R88, R76, R65, 0x4 ;  /* 0x000000414c587211 */ /* 0x000fe400078e20ff */
[----:B0-----:R-:W-:Y:S02]  /*10a0*/  LEA R30, P1, R28, R60, 0x2 ;  /* 0x0000003c1c1e7211 */ /* 0x001fe400078210ff */
[----:B------:R-:W-:-:S04]  /*10b0*/  IADD3 R31, R29, R31, RZ ;  /* 0x0000001f1d1f7210 */ /* 0x000fc80007ffe0ff */
[----:B------:R-:W-:Y:S02]  /*10c0*/  LEA.HI.X R31, R28, R61, R31, 0x2, P1 ;  /* 0x0000003d1c1f7211 */ /* 0x000fe400008f141f */
[----:B------:R-:W-:-:S04]  /*10d0*/  ISETP.GT.AND P0, PT, R66, 0x1, PT ;  /* 0x000000014200780c */ /* 0x000fc80003f04270 */
[----:B------:R-:W-:Y:S02]  /*10e0*/  ISETP.EQ.AND P0, PT, R64, RZ, P0 ;  /* 0x000000ff4000720c */ /* 0x000fe40000702270 */
[----:B------:R-:W-:Y:S01]  /*10f0*/  IADD3 R107, R66, -0x1, RZ ;  /* 0xffffffff426b7810 */ /* 0x000fe20007ffe0ff */
[----:B------:R-:W-:-:S03]  /*1100*/  FADD.FTZ R97, R16, R80 ;  /* 0x0000005010617221 */ /* 0x000fc60000010000 */
[----:B------:R-:W-:-:S07]  /*1110*/  LEA.HI R29, R107, R107, RZ, 0x1 ;  /* 0x0000006b6b1d7211 */ /* 0x000fce00078f08ff */
[----:B------:R-:W0:Y:S01]  /*1120*/  @P0 LDC R99, c[0x0][0x21c] ;  /* 0x00008700ff630b82 */ /* 0x000e220000000800 */
[----:B------:R-:W-:-:S04]  /*1130*/  LOP3.LUT R28, R29, 0xfffffe, RZ, 0xc0, !PT ;  /* 0x00fffffe1d1c7812 */ /* 0x000fc800078ec0ff */
[----:B------:R-:W-:Y:S02]  /*1140*/  IADD3 R29, R107, -R28, RZ ;  /* 0x8000001c6b1d7210 */ /* 0x000fe40007ffe0ff */
[----:B------:R-:W-:Y:S02]  /*1150*/  ISETP.NE.AND P1, PT, R36, RZ, PT ;  /* 0x000000ff2400720c */ /* 0x000fe40003f25270 */
[----:B------:R-:W-:Y:S02]  /*1160*/  LEA R28, R29, R90, 0x8 ;  /* 0x0000005a1d1c7211 */ /* 0x000fe400078e40ff */
[----:B-1----:R-:W-:Y:S02]  /*1170*/  @P0 IADD3 R87, R66, -0x2, RZ ;  /* 0xfffffffe42570810 */ /* 0x002fe40007ffe0ff */
[----:B------:R-:W-:Y:S01]  /*1180*/  SEL R28, R28, R63, !P1 ;  /* 0x0000003f1c1c7207 */ /* 0x000fe20004800000 */
[----:B---3--:R-:W-:Y:S01]  /*1190*/  STS.128 [R88], R24 ;  /* 0x0000001858007388 */ /* 0x008fe20000000c00 */
[----:B------:R-:W-:-:S03]  /*11a0*/  NOP ;  /* 0x0000000000007918 */ /* 0x000fc60000000000 */
[----:B------:R1:W3:Y:S01]  /*11b0*/  LDG.E R98, desc[UR12][R30.64] ;  /* 0x0000000c1e627981 */ /* 0x0002e2000c1e1900 */
[----:B----4-:R-:W-:Y:S01]  /*11c0*/  FMUL.FTZ R86, R89, 1.4426950216293334961 ;  /* 0x3fb8aa3b59567820 */ /* 0x010fe20000410000 */
[----:B0-----:R-:W-:Y:S02]  /*11d0*/  @P0 IMAD R29, R87, R99, R90 ;  /* 0x00000063571d0224 */ /* 0x001fe400078e025a */
[----:B------:R-:W0:Y:S01]  /*11e0*/  LDS.128 R24, [R88] ;  /* 0x0000000058187984 */ /* 0x000e220000000c00 */
[----:B------:R-:W-:-:S06]  /*11f0*/  FMUL.FTZ R96, R86, R97 ;  /* 0x0000006156607220 */ /* 0x000fcc0000410000 */
[----:B------:R-:W4:Y:S01]  /*1200*/  MUFU.EX2 R96, R96 ;  /* 0x0000006000607308 */ /* 0x000f220000000800 */
[----:B------:R-:W-:Y:S02]  /*1210*/  LEA R87, R28, R65, 0x2 ;  /* 0x000000411c577211 */ /* 0x000fe400078e10ff */
[----:B------:R-:W-:-:S03]  /*1220*/  ISETP.NE.AND P2, PT, R36, 0x1f, PT ;  /* 0x0000001f2400780c */ /* 0x000fc60003f45270 */
[----:B----4-:R4:W-:Y:S01]  /*1230*/  STS [R87+0x648], R96 ;  /* 0x0006486057007388 */ /* 0x0109e20000000800 */
[----:B------:R-:W-:Y:S01]  /*1240*/  BAR.SYNC.DEFER_BLOCKING 0x0 ;  /* 0x0000000000007b1d */ /* 0x000fe20000010000 */
[--C-:B------:R-:W-:Y:S01]  /*1250*/  FADD.FTZ R102, R17, R80.reuse ;  /* 0x0000005011667221 */ /* 0x100fe20000010000 */
[----:B------:R-:W-:-:S03]  /*1260*/  FADD.FTZ R101, R19, R80 ;  /* 0x0000005013657221 */ /* 0x000fc60000010000 */
[C---:B-1----:R-:W-:Y:S01]  /*1270*/  FMUL.FTZ R30, R86.reuse, R102 ;  /* 0x00000066561e7220 */ /* 0x042fe20000410000 */
[----:B------:R-:W-:Y:S01]  /*1280*/  FMUL.FTZ R110, R86, R101 ;  /* 0x00000065566e7220 */ /* 0x000fe20000410000 */
[----:B------:R-:W-:Y:S02]  /*1290*/  FADD.FTZ R99, R18, R80 ;  /* 0x0000005012637221 */ /* 0x000fe40000010000 */
[----:B------:R1:W1:Y:S01]  /*12a0*/  @P2 LDS R117, [R62+0xe4c] ;  /* 0x000e4c003e752984 */ /* 0x0002620000000800 */
[----:B------:R-:W-:Y:S01]  /*12b0*/  MOV R104, RZ ;  /* 0x000000ff00687202 */ /* 0x000fe20000000f00 */
[----:B------:R-:W-:Y:S01]  /*12c0*/  @P0 IMAD.WIDE R28, R29, 0x8, R2 ;  /* 0x000000081d1c0825 */ /* 0x000fe200078e0202 */
[----:B------:R-:W2:Y:S03]  /*12d0*/  MUFU.EX2 R30, R30 ;  /* 0x0000001e001e7308 */ /* 0x000ea60000000800 */
[----:B------:R-:W-:Y:S01]  /*12e0*/  FMUL.FTZ R108, R86, R99 ;  /* 0x00000063566c7220 */ /* 0x000fe20000410000 */
[----:B------:R4:W5:Y:S04]  /*12f0*/  @P0 LDG.E R104, desc[UR12][R28.64+0x4] ;  /* 0x0000040c1c680981 */ /* 0x000968000c1e1900 */
[----:B------:R-:W3:Y:S08]  /*1300*/  MUFU.EX2 R110, R110 ;  /* 0x0000006e006e7308 */ /* 0x000ef00000000800 */
[----:B----4-:R4:W1:Y:S01]  /*1310*/  MUFU.EX2 R29, R108 ;  /* 0x0000006c001d7308 */ /* 0x0108620000000800 */
[----:B------:R-:W-:Y:S01]  /*1320*/  FMUL.FTZ R31, R8, R91 ;  /* 0x0000005b081f7220 */ /* 0x000fe20000410000 */
[----:B------:R-:W-:Y:S01]  /*1330*/  FMUL.FTZ R106, R9, R92 ;  /* 0x0000005c096a7220 */ /* 0x000fe20000410000 */
[----:B------:R-:W-:Y:S01]  /*1340*/  BSSY B0, `(.L_x_10690) ;  /* 0x0000014000007945 */ /* 0x000fe20003800000 */
[----:B------:R-:W-:Y:S01]  /*1350*/  FMUL.FTZ R87, R10, R93 ;  /* 0x0000005d0a577220 */ /* 0x000fe20000410000 */
[----:B------:R-:W-:Y:S01]  /*1360*/  FMUL.FTZ R28, R11, R94 ;  /* 0x0000005e0b1c7220 */ /* 0x000fe20000410000 */
[----:B--2---:R-:W-:Y:S01]  /*1370*/  FMUL.FTZ R86, R96, R30 ;  /* 0x0000001e60567220 */ /* 0x004fe20000410000 */
[----:B0-----:R-:W-:Y:S01]  /*1380*/  FMUL.FTZ R31, R31, R24 ;  /* 0x000000181f1f7220 */ /* 0x001fe20000410000 */
[----:B------:R-:W-:Y:S01]  /*1390*/  FMUL.FTZ R103, R106, R25 ;  /* 0x000000196a677220 */ /* 0x000fe20000410000 */
[-C--:B---3--:R-:W-:Y:S01]  /*13a0*/  FMUL.FTZ R115, R6, R98.reuse ;  /* 0x0000006206737220 */ /* 0x088fe20000410000 */
[-C--:B------:R-:W-:Y:S01]  /*13b0*/  FMUL.FTZ R100, R7, R98.reuse ;  /* 0x0000006207647220 */ /* 0x080fe20000410000 */
[-C--:B------:R-:W-:Y:S01]  /*13c0*/  FMUL.FTZ R113, R4, R98.reuse ;  /* 0x0000006204717220 */ /* 0x080fe20000410000 */
[----:B------:R-:W-:-:S02]  /*13d0*/  FMUL.FTZ R98, R5, R98 ;  /* 0x0000006205627220 */ /* 0x000fc40000410000 */
[----:B------:R-:W-:Y:S01]  /*13e0*/  FFMA.FTZ R111, R110, R100, R115 ;  /* 0x000000646e6f7223 */ /* 0x000fe20000010073 */
[----:B-1--4-:R-:W-:Y:S06]  /*13f0*/  @P2 BRA `(.L_x_10691) ;  /* 0x0000000000202947 */ /* 0x012fec0003800000 */
        /* <DEDUP_REMOVED lines=8> */
.L_x_10691:
[----:B------:R-:W-:Y:S05]  /*1480*/  BSYNC B0 ;  /* 0x0000000000007941 */ /* 0x000fea0003800000 */
.L_x_10690:
[----:B01----:R-:W-:Y:S01]  /*1490*/  FMUL.FTZ R106, R110, R117 ;  /* 0x000000756e6a7220 */ /* 0x003fe20000410000 */
[----:B------:R-:W-:Y:S01]  /*14a0*/  FMUL.FTZ R108, R87, R26 ;  /* 0x0000001a576c7220 */ /* 0x000fe20000410000 */
[----:B------:R-:W-:Y:S01]  /*14b0*/  FFMA.FTZ R119, R29, R111, R98 ;  /* 0x0000006f1d777223 */ /* 0x000fe20000010062 */
[----:B------:R-:W-:Y:S01]  /*14c0*/  FFMA.FTZ R87, R31, R30, R103 ;  /* 0x0000001e1f577223 */ /* 0x000fe20000010067 */
[C---:B------:R-:W-:Y:S01]  /*14d0*/  FMUL.FTZ R111, R29.reuse, R106 ;  /* 0x0000006a1d6f7220 */ /* 0x040fe20000410000 */
        /* <DEDUP_REMOVED lines=12> */
[----:B------:R-:W-:-:S02]  /*15a0*/  ISETP.GE.U32.AND P4, PT, R64, 0x18, PT ;  /* 0x000000184000780c */ /* 0x000fc40003f86070 */
[----:B------:R-:W-:Y:S01]  /*15b0*/  LEA R120, R107, R36, 0x7 ;  /* 0x000000246b787211 */ /* 0x000fe200078e38ff */
[----:B------:R-:W2:Y:S03]  /*15c0*/  SHFL.UP PT, R87, R106, 0x1, RZ ;  /* 0x042000006a577989 */ /* 0x000ea600000e00ff */
[----:B------:R-:W-:Y:S01]  /*15d0*/  IADD3 R120, -R120, UR7, RZ ;  /* 0x0000000778787c10 */ /* 0x000fe2000fffe1ff */
        /* <DEDUP_REMOVED lines=27> */
[----:B------:R-:W-:Y:S01]  /*1790*/  ISETP.NE.OR P0, PT, R64, RZ, P0 ;  /* 0x000000ff4000720c */ /* 0x000fe20000705670 */
[----:B---3--:R-:W-:Y:S02]  /*17a0*/  @P3 FMUL.FTZ R121, R121, R86 ;  /* 0x0000005679793220 */ /* 0x008fe40000410000 */
[----:B------:R-:W2:Y:S01]  /*17b0*/  SHFL.UP PT, R114, R106, 0x8, RZ ;  /* 0x050000006a727989 */ /* 0x000ea200000e00ff */
[----:B------:R-:W-:Y:S01]  /*17c0*/  HFMA2.MMA R86, -RZ, RZ, 1.875, 0 ;  /* 0x3f800000ff567435 */ /* 0x000fe200000001ff */
[----:B------:R-:W-:-:S02]  /*17d0*/  MOV R87, RZ ;  /* 0x000000ff00577202 */ /* 0x000fc40000000f00 */
[----:B------:R-:W3:Y:S01]  /*17e0*/  SHFL.UP PT, R112, R121, 0x8, RZ ;  /* 0x0500000079707989 */ /* 0x000ee200000e00ff */
[----:B------:R-:W-:Y:S02]  /*17f0*/  LEA R111, R90, R65, 0x3 ;  /* 0x000000415a6f7211 */ /* 0x000fe400078e18ff */
[----:B------:R-:W-:-:S04]  /*1800*/  ISETP.GE.AND P3, PT, R76, 0x8, PT ;  /* 0x000000084c00780c */ /* 0x000fc80003f66270 */
[----:B------:R-:W-:Y:S01]  /*1810*/  @!P0 LDS.64 R86, [R111+0xec8] ;  /* 0x000ec8006f568984 */ /* 0x000fe20000000a00 */
[----:B------:R-:W-:Y:S01]  /*1820*/  ISETP.GE.AND P0, PT, R76, 0x10, PT ;  /* 0x000000104c00780c */ /* 0x000fe20003f06270 */
        /* <DEDUP_REMOVED lines=13> */
[----:B------:R-:W-:Y:S01]  /*1900*/  ISETP.GE.AND P3, PT, R120, 0x61, PT ;  /* 0x000000617800780c */ /* 0x000fe20003f66270 */
[C---:B--2---:R-:W-:Y:S02]  /*1910*/  @P0 FFMA.FTZ R106, R121.reuse, R114, R106 ;  /* 0x00000072796a0223 */ /* 0x044fe4000001006a */
[----:B------:R-:W-:Y:S01]  /*1920*/  SHFL.IDX PT, R123, R87, RZ, 0x1f ;  /* 0x00001fff577b7589 */ /* 0x000fe200000e0000 */
[----:B---3--:R-:W-:-:S03]  /*1930*/  @P0 FMUL.FTZ R121, R121, R112 ;  /* 0x0000007079790220 */ /* 0x008fc60000410000 */
[----:B------:R-:W0:Y:S01]  /*1940*/  SHFL.DOWN PT, R114, R28, 0x1, 0x1f ;  /* 0x08201f001c727f89 */ /* 0x000e2200000e0000 */
[----:B------:R-:W-:-:S03]  /*1950*/  ISETP.NE.AND P0, PT, R36, RZ, PT ;  /* 0x000000ff2400720c */ /* 0x000fc60003f05270 */
[----:B-----5:R1:W-:Y:S04]  /*1960*/  SHFL.IDX PT, R112, R104, RZ, 0x1f ;  /* 0x00001fff68707589 */ /* 0x0203e800000e0000 */
[----:B------:R-:W-:Y:S04]  /*1970*/  SHFL.UP PT, R106, R106, 0x1, RZ ;  /* 0x042000006a6a7989 */ /* 0x000fe800000e00ff */
[----:B------:R-:W2:Y:S04]  /*1980*/  SHFL.UP PT, R121, R121, 0x1, RZ ;  /* 0x0420000079797989 */ /* 0x000ea800000e00ff */
[----:B------:R-:W-:Y:S04]  /*1990*/  SHFL.IDX PT, R116, R119, RZ, 0x1f ;  /* 0x00001fff77747589 */ /* 0x000fe800000e0000 */
[----:B------:R-:W3:Y:S01]  /*19a0*/  SHFL.IDX PT, R118, R28, RZ, 0x1f ;  /* 0x00001fff1c767589 */ /* 0x000ee200000e0000 */
[----:B0-----:R-:W-:Y:S01]  /*19b0*/  @P2 FFMA.FTZ R123, R114, R123, R125 ;  /* 0x0000007b727b2223 */ /* 0x001fe2000001007d */
[----:B------:R-:W-:-:S03]  /*19c0*/  ISETP.GE.AND P2, PT, R120, 0x41, PT ;  /* 0x000000417800780c */ /* 0x000fc60003f46270 */
[----:B------:R-:W-:-:S04]  /*19d0*/  FFMA.FTZ R100, R123, R117, R100 ;  /* 0x000000757b647223 */ /* 0x000fc80000010064 */
[----:B-1----:R-:W-:Y:S01]  /*19e0*/  FFMA.FTZ R104, R110, R100, R115 ;  /* 0x000000646e687223 */ /* 0x002fe20000010073 */
[----:B--2---:R-:W-:-:S03]  /*19f0*/  @P1 FFMA.FTZ R112, R121, R112, R106 ;  /* 0x0000007079701223 */ /* 0x004fc6000001006a */
[----:B------:R-:W-:Y:S01]  /*1a00*/  FFMA.FTZ R98, R29, R104, R98 ;  /* 0x000000681d627223 */ /* 0x000fe20000010062 */
[----:B------:R-:W-:Y:S01]  /*1a10*/  ISETP.GE.AND P1, PT, R120, 0x21, PT ;  /* 0x000000217800780c */ /* 0x000fe20003f26270 */
[----:B------:R-:W-:Y:S01]  /*1a20*/  FMUL.FTZ R115, R104, R99 ;  /* 0x0000006368737220 */ /* 0x000fe20000410000 */
[----:B------:R-:W-:Y:S01]  /*1a30*/  FFMA.FTZ R112, R96, R112, R31 ;  /* 0x0000007060707223 */ /* 0x000fe2000001001f */
[----:B------:R-:W-:Y:S01]  /*1a40*/  FFMA.FTZ R106, R30, R98, R113 ;  /* 0x000000621e6a7223 */ /* 0x000fe20000010071 */
[C---:B---3--:R-:W-:Y:S01]  /*1a50*/  FFMA.FTZ R87, R118.reuse, R87, R116 ;  /* 0x0000005776577223 */ /* 0x048fe20000010074 */
[----:B------:R-:W-:Y:S01]  /*1a60*/  FMUL.FTZ R86, R118, R86 ;  /* 0x0000005676567220 */ /* 0x000fe20000410000 */
[-C--:B------:R-:W-:Y:S01]  /*1a70*/  FFMA.FTZ R120, R30, R112.reuse, R103 ;  /* 0x000000701e787223 */ /* 0x080fe20000010067 */
        /* <DEDUP_REMOVED lines=20> */
[----:B------:R-:W-:Y:S01]  /*1bc0*/  SHF.L.U32 R107, R107, 0x7, RZ ;  /* 0x000000076b6b7819 */ /* 0x000fe200000006ff */
[----:B------:R-:W-:-:S03]  /*1bd0*/  IMAD R105, R105, UR18, RZ ;  /* 0x0000001269697c24 */ /* 0x000fc6000f8e02ff */
[----:B------:R-:W-:Y:S01]  /*1be0*/  IADD3 R28, P4, R107, R38, RZ ;  /* 0x000000266b1c7210 */ /* 0x000fe20007f9e0ff */
[----:B------:R-:W-:-:S03]  /*1bf0*/  IMAD R105, R90, UR19, R105 ;  /* 0x000000135a697c24 */ /* 0x000fc6000f8e0269 */
[----:B------:R-:W-:-:S03]  /*1c00*/  LEA.HI.X.SX32 R29, R107, R79, 0x1, P4 ;  /* 0x0000004f6b1d7211 */ /* 0x000fc600020f0eff */
[----:B------:R-:W-:-:S05]  /*1c10*/  IMAD.WIDE.U32 R28, R90, UR18, R28 ;  /* 0x000000125a1c7c25 */ /* 0x000fca000f8e001c */
[----:B------:R-:W-:Y:S02]  /*1c20*/  IADD3 R29, R29, R105, RZ ;  /* 0x000000691d1d7210 */ /* 0x000fe40007ffe0ff */
[----:B------:R-:W-:-:S04]  /*1c30*/  LEA R30, P4, R28, UR24, 0x2 ;  /* 0x000000181c1e7c11 */ /* 0x000fc8000f8810ff */
[----:B------:R-:W-:-:S05]  /*1c40*/  LEA.HI.X R31, R28, UR25, R29, 0x2, P4 ;  /* 0x000000191c1f7c11 */ /* 0x000fca000a0f141d */
[----:B0-----:R1:W-:Y:S04]  /*1c50*/  REDG.E.ADD.F32.FTZ.RN.STRONG.GPU desc[UR12][R30.64], R87 ;  /* 0x000000571e0079a6 */ /* 0x0013e8000c10f38c */
.L_x_10693:
[----:B------:R-:W-:Y:S05]  /*1c60*/  BSYNC B0 ;  /* 0x0000000000007941 */ /* 0x000fea0003800000 */
.L_x_10692:
        /* <DEDUP_REMOVED lines=17> */
.L_x_10695:
[----:B------:R-:W-:Y:S05]  /*1d80*/  BSYNC B0 ;  /* 0x0000000000007941 */ /* 0x000fea0003800000 */
.L_x_10694:
[----:B01----:R0:W1:Y:S01]  /*1d90*/  LDS R87, [R62+0x310] ;  /* 0x000310003e577984 */ /* 0x0030620000000800 */
[----:B------:R-:W-:Y:S04]  /*1da0*/  BSSY B0, `(.L_x_10696) ;  /* 0x0000005000007945 */ /* 0x000fe80003800000 */
[----:B------:R-:W-:Y:S05]  /*1db0*/  @!P2 BRA `(.L_x_10697) ;  /* 0x00000000000ca947 */ /* 0x000fea0003800000 */
[----:B------:R-:W-:-:S05]  /*1dc0*/  IMAD.WIDE.U32 R28, R56, UR21, R52 ;  /* 0x00000015381c7c25 */ /* 0x000fca000f8e0034 */
[----:B------:R-:W-:-:S05]  /*1dd0*/  IADD3 R29, R105, R29, RZ ;  /* 0x0000001d691d7210 */ /* 0x000fca0007ffe0ff */
[----:B-1----:R2:W-:Y:S02]  /*1de0*/  REDG.E.ADD.F32.FTZ.RN.STRONG.GPU desc[UR12][R28.64], R87 ;  /* 0x000000571c0079a6 */ /* 0x0025e4000c10f38c */
.L_x_10697:
[----:B------:R-:W-:Y:S05]  /*1df0*/  BSYNC B0 ;  /* 0x0000000000007941 */ /* 0x000fea0003800000 */
.L_x_10696:
[----:B-12---:R1:W2:Y:S01]  /*1e00*/  LDS R87, [R62+0x390] ;  /* 0x000390003e577984 */ /* 0x0062a20000000800 */
[----:B------:R-:W-:Y:S01]  /*1e10*/  BSSY B0, `(.L_x_10698) ;  /* 0x0000005000007945 */ /* 0x000fe20003800000 */
[----:B------:R-:W-:-:S03]  /*1e20*/  IMAD.WIDE.U32 R28, R56, UR21, R54 ;  /* 0x00000015381c7c25 */ /* 0x000fc6000f8e0036 */
[----:B------:R-:W-:Y:S05]  /*1e30*/  @!P3 BRA `(.L_x_10699) ;  /* 0x000000000008b947 */ /* 0x000fea0003800000 */
[----:B------:R-:W-:-:S05]  /*1e40*/  IADD3 R29, R105, R29, RZ ;  /* 0x0000001d691d7210 */ /* 0x000fca0007ffe0ff */
[----:B--2---:R3:W-:Y:S02]  /*1e50*/  REDG.E.ADD.F32.FTZ.RN.STRONG.GPU desc[UR12][R28.64], R87 ;  /* 0x000000571c0079a6 */ /* 0x0047e4000c10f38c */
.L_x_10699:
[----:B------:R-:W-:Y:S05]  /*1e60*/  BSYNC B0 ;  /* 0x0000000000007941 */ /* 0x000fea0003800000 */
.L_x_10698:
        /* <DEDUP_REMOVED lines=32> */
[-C--:B------:R-:W-:Y:S01]  /*2070*/  FMUL.FTZ R26, R25, R98.reuse ;  /* 0x00000062191a7220 */ /* 0x080fe20000410000 */
[----:B------:R-:W-:Y:S01]  /*2080*/  FMUL.FTZ R98, R89, R98 ;  /* 0x0000006259627220 */ /* 0x000fe20000410000 */
[----:B---3--:R-:W-:Y:S01]  /*2090*/  @!P1 FADD.FTZ R31, R31, R28 ;  /* 0x0000001c1f1f9221 */ /* 0x008fe20000010000 */
[----:B------:R-:W-:Y:S01]  /*20a0*/  MOV R28, R30 ;  /* 0x0000001e001c7202 */ /* 0x000fe20000000f00 */
[-C--:B------:R-:W-:Y:S01]  /*20b0*/  FMUL.FTZ R30, R27, R100.reuse ;  /* 0x000000641b1e7220 */ /* 0x080fe20000410000 */
[C---:B------:R-:W-:Y:S01]  /*20c0*/  FMUL.FTZ R100, R89.reuse, R100 ;  /* 0x0000006459647220 */ /* 0x040fe20000410000 */
[----:B------:R-:W-:Y:S01]  /*20d0*/  FMUL.FTZ R89, R89, R106 ;  /* 0x0000006a59597220 */ /* 0x000fe20000410000 */
[----:B------:R-:W-:-:S02]  /*20e0*/  IMAD.MOV.U32 R29, RZ, RZ, R31 ;  /* 0x000000ffff1d7224 */ /* 0x000fc400078e001f */
        /* <DEDUP_REMOVED lines=27> */
.L_x_10701:
[----:B------:R-:W-:Y:S05]  /*22a0*/  BSYNC B0 ;  /* 0x0000000000007941 */ /* 0x000fea0003800000 */
.L_x_10700:
[----:B------:R-:W-:Y:S01]  /*22b0*/  IADD3 R90, R90, 0x1, RZ ;  /* 0x000000015a5a7810 */ /* 0x000fe20007ffe0ff */
[----:B------:R-:W-:-:S03]  /*22c0*/  UIADD3 UR5, UP0, UR5, 0x1, URZ ;  /* 0x0000000105057890 */ /* 0x000fc6000ff1e03f */
[----:B------:R-:W-:Y:S01]  /*22d0*/  ISETP.GE.AND P0, PT, R90, UR23, PT ;  /* 0x000000175a007c0c */ /* 0x000fe2000bf06270 */
[----:B------:R-:W-:-:S12]  /*22e0*/  UIADD3.X UR6, URZ, UR6, URZ, UP0, !UPT ;  /* 0x000000063f067290 */ /* 0x000fd800087fe43f */
[----:B------:R-:W-:Y:S05]  /*22f0*/  @!P0 BRA `(.L_x_10702) ;  /* 0xffffffec00048947 */ /* 0x000fea000383ffff */
.L_x_10689:
[----:B------:R-:W-:Y:S01]  /*2300*/  BAR.SYNC.DEFER_BLOCKING 0x0 ;  /* 0x0000000000007b1d */ /* 0x000fe20000010000 */
[----:B--2---:R-:W-:Y:S01]  /*2310*/  IADD3 R28, R66, -0x1, RZ ;  /* 0xffffffff421c7810 */ /* 0x004fe20007ffe0ff */
[----:B------:R-:W-:Y:S01]  /*2320*/  UIADD3 UR4, UR4, -0x80, URZ ;  /* 0xffffff8004047890 */ /* 0x000fe2000fffe03f */
[----:B------:R-:W-:Y:S02]  /*2330*/  SHF.L.U32 R26, R36, 0x4, RZ ;  /* 0x00000004241a7819 */ /* 0x000fe400000006ff */
[----:B------:R-:W-:-:S03]  /*2340*/  SHF.L.U32 R16, R28, 0x7, RZ ;  /* 0x000000071c107819 */ /* 0x000fc600000006ff */
[----:B------:R-:W2:Y:S01]  /*2350*/  LDC.64 R10, c[0x0][0x388] ;  /* 0x0000e200ff0a7b82 */ /* 0x000ea20000000a00 */
[----:B------:R-:W-:Y:S01]  /*2360*/  ULDC.64 UR6, c[0x0][0x390] ;  /* 0x0000e40000067ab9 */ /* 0x000fe20000000a00 */
[----:B------:R-:W-:Y:S02]  /*2370*/  SHF.L.U64.HI R27, R36, 0x4, R67 ;  /* 0x00000004241b7819 */ /* 0x000fe40000010243 */
[----:B------:R-:W-:Y:S02]  /*2380*/  SHF.R.S32.HI R17, RZ, 0x1f, R16 ;  /* 0x0000001fff117819 */ /* 0x000fe40000011410 */
[----:B------:R-:W-:Y:S02]  /*2390*/  ISETP.GT.AND P4, PT, R66, 0x1, PT ;  /* 0x000000014200780c */ /* 0x000fe40003f84270 */
[----:B------:R-:W3:Y:S01]  /*23a0*/  LDC.64 R18, c[0x0][0x3e0] ;  /* 0x0000f800ff127b82 */ /* 0x000ee20000000a00 */
[----:B------:R-:W-:Y:S02]  /*23b0*/  IADD3 R73, P1, R73, -0x200, RZ ;  /* 0xfffffe0049497810 */ /* 0x000fe40007f3e0ff */
[----:B------:R-:W-:-:S02]  /*23c0*/  IADD3 R78, P2, R78, -0x200, RZ ;  /* 0xfffffe004e4e7810 */ /* 0x000fc40007f5e0ff */
[----:B------:R-:W-:Y:S02]  /*23d0*/  IADD3 R75, P3, R75, -0x200, RZ ;  /* 0xfffffe004b4b7810 */ /* 0x000fe40007f7e0ff */
[----:B------:R-:W-:Y:S01]  /*23e0*/  MOV R66, R28 ;  /* 0x0000001c00427202 */ /* 0x000fe20000000f00 */
[----:B------:R-:W4:Y:S01]  /*23f0*/  LDC.64 R24, c[0x0][0x3f0] ;  /* 0x0000fc00ff187b82 */ /* 0x000f220000000a00 */
[----:B------:R-:W-:Y:S01]  /*2400*/  IADD3.X R72, R72, -0x1, RZ, P1, !PT ;  /* 0xffffffff48487810 */ /* 0x000fe20000ffe4ff */
[----:B------:R5:W-:Y:S01]  /*2410*/  STS.128 [R88], R20 ;  /* 0x0000001458007388 */ /* 0x000be20000000c00 */
[----:B------:R-:W-:-:S03]  /*2420*/  NOP ;  /* 0x0000000000007918 */ /* 0x000fc60000000000 */
[----:B------:R-:W0:Y:S01]  /*2430*/  LDS.128 R4, [R88] ;  /* 0x0000000058047984 */ /* 0x000e220000000c00 */
[----:B--2---:R-:W-:Y:S01]  /*2440*/  IMAD R8, R10, UR14, RZ ;  /* 0x0000000e0a087c24 */ /* 0x004fe2000f8e02ff */
[----:B------:R-:W-:Y:S02]  /*2450*/  IADD3.X R77, R77, -0x1, RZ, P2, !PT ;  /* 0xffffffff4d4d7810 */ /* 0x000fe400017fe4ff */
[----:B------:R-:W-:Y:S01]  /*2460*/  IADD3.X R74, R74, -0x1, RZ, P3, !PT ;  /* 0xffffffff4a4a7810 */ /* 0x000fe20001ffe4ff */
[----:B------:R-:W-:Y:S02]  /*2470*/  IMAD R11, R11, UR15, R8 ;  /* 0x0000000f0b0b7c24 */ /* 0x000fe4000f8e0208 */
[----:B------:R-:W-:Y:S01]  /*2480*/  IMAD.WIDE.U32 R8, R10, UR15, R16 ;  /* 0x0000000f0a087c25 */ /* 0x000fe2000f8e0010 */
[----:B-----5:R-:W2:Y:S03]  /*2490*/  LDC.64 R22, c[0x0][0x3a8] ;  /* 0x0000ea00ff167b82 */ /* 0x020ea60000000a00 */
[----:B------:R-:W-:Y:S01]  /*24a0*/  IMAD R10, R84, UR6, RZ ;  /* 0x00000006540a7c24 */ /* 0x000fe2000f8e02ff */
[----:B------:R-:W-:-:S03]  /*24b0*/  IADD3 R9, R9, R11, RZ ;  /* 0x0000000b09097210 */ /* 0x000fc60007ffe0ff */
[C---:B------:R-:W-:Y:S02]  /*24c0*/  IMAD R11, R85.reuse, UR7, R10 ;  /* 0x00000007550b7c24 */ /* 0x040fe4000f8e020a */
[----:B------:R-:W-:Y:S01]  /*24d0*/  IMAD.WIDE.U32 R8, R85, UR6, R8 ;  /* 0x0000000655087c25 */ /* 0x000fe2000f8e0008 */
[----:B------:R-:W-:-:S04]  /*24e0*/  ULDC.64 UR6, c[0x0][0x3b0] ;  /* 0x0000ec0000067ab9 */ /* 0x000fc80000000a00 */
[----:B------:R-:W-:Y:S02]  /*24f0*/  IADD3 R9, R9, R11, RZ ;  /* 0x0000000b09097210 */ /* 0x000fe40007ffe0ff */
[----:B---3--:R-:W-:-:S04]  /*2500*/  LEA R18, P0, R8, R18, 0x2 ;  /* 0x0000001208127211 */ /* 0x008fc800078010ff */
[----:B------:R-:W-:Y:S02]  /*2510*/  LEA.HI.X R8, R8, R19, R9, 0x2, P0 ;  /* 0x0000001308087211 */ /* 0x000fe400000f1409 */
[----:B------:R-:W-:Y:S01]  /*2520*/  IADD3 R18, P0, R18, R26, RZ ;  /* 0x0000001a12127210 */ /* 0x000fe20007f1e0ff */
[----:B--2---:R-:W-:-:S03]  /*2530*/  IMAD R20, R22, UR14, RZ ;  /* 0x0000000e16147c24 */ /* 0x004fc6000f8e02ff */
[----:B------:R-:W-:Y:S01]  /*2540*/  IADD3.X R19, R8, R27, RZ, P0, !PT ;  /* 0x0000001b08137210 */ /* 0x000fe200007fe4ff */
[----:B------:R-:W-:-:S04]  /*2550*/  IMAD.WIDE.U32 R16, R22, UR15, R16 ;  /* 0x0000000f16107c25 */ /* 0x000fc8000f8e0010 */
[----:B------:R-:W-:Y:S01]  /*2560*/  IMAD R21, R23, UR15, R20 ;  /* 0x0000000f17157c24 */ /* 0x000fe2000f8e0214 */
[----:B0-----:R0:W-:Y:S01]  /*2570*/  STG.E.128 desc[UR12][R18.64], R4 ;  /* 0x0000000412007986 */ /* 0x0011e2000c101d0c */
[----:B------:R-:W-:Y:S03]  /*2580*/  BAR.SYNC.DEFER_BLOCKING 0x0 ;  /* 0x0000000000007b1d */ /* 0x000fe60000010000 */
[----:B------:R-:W-:Y:S01]  /*2590*/  IADD3 R17, R17, R21, RZ ;  /* 0x0000001511117210 */ /* 0x000fe20007ffe0ff */
[----:B0-----:R-:W-:-:S04]  /*25a0*/  IMAD R4, R84, UR6, RZ ;  /* 0x0000000654047c24 */ /* 0x001fc8000f8e02ff */
[C---:B------:R-:W-:Y:S02]  /*25b0*/  IMAD R7, R85.reuse, UR7, R4 ;  /* 0x0000000755077c24 */ /* 0x040fe4000f8e0204 */
[----:B------:R-:W-:Y:S01]  /*25c0*/  IMAD.WIDE.U32 R4, R85, UR6, R16 ;  /* 0x0000000655047c25 */ /* 0x000fe2000f8e0010 */
[----:B------:R0:W-:Y:S01]  /*25d0*/  STS.128 [R88], R12 ;  /* 0x0000000c58007388 */ /* 0x0001e20000000c00 */
[----:B------:R-:W-:-:S03]  /*25e0*/  NOP ;  /* 0x0000000000007918 */ /* 0x000fc60000000000 */
[----:B------:R-:W2:Y:S01]  /*25f0*/  LDS.128 R8, [R88] ;  /* 0x0000000058087984 */ /* 0x000ea20000000c00 */
[----:B------:R-:W-:Y:S02]  /*2600*/  IADD3 R6, R5, R7, RZ ;  /* 0x0000000705067210 */ /* 0x000fe40007ffe0ff */
[----:B----4-:R-:W-:-:S04]  /*2610*/  LEA R5, P0, R4, R24, 0x2 ;  /* 0x0000001804057211 */ /* 0x010fc800078010ff */
[----:B------:R-:W-:Y:S02]  /*2620*/  LEA.HI.X R6, R4, R25, R6, 0x2, P0 ;  /* 0x0000001904067211 */ /* 0x000fe400000f1406 */
[----:B------:R-:W-:Y:S01]  /*2630*/  IADD3 R4, P0, R5, R26, RZ ;  /* 0x0000001a05047210 */ /* 0x000fe20007f1e0ff */
[----:B0-----:R-:W-:-:S04]  /*2640*/  FADD.FTZ R12, R81, R12 ;  /* 0x0000000c510c7221 */ /* 0x001fc80000010000 */
[----:B------:R-:W-:Y:S02]  /*2650*/  IMAD.X R5, R6, 0x1, R27, P0 ;  /* 0x0000000106057824 */ /* 0x000fe400000e061b */
[----:B------:R-:W-:Y:S01]  /*2660*/  FADD.FTZ R13, R12, R13 ;  /* 0x0000000d0c0d7221 */ /* 0x000fe20000010000 */
[----:B------:R-:W-:-:S03]  /*2670*/  IADD3 R70, P0, R70, -0x200, RZ ;  /* 0xfffffe0046467810 */ /* 0x000fc60007f1e0ff */
[----:B------:R-:W-:Y:S01]  /*2680*/  FADD.FTZ R14, R13, R14 ;  /* 0x0000000e0d0e7221 */ /* 0x000fe20000010000 */
[----:B------:R-:W-:-:S03]  /*2690*/  IADD3.X R68, R68, -0x1, RZ, P0, !PT ;  /* 0xffffffff44447810 */ /* 0x000fc600007fe4ff */
[----:B------:R-:W-:Y:S01]  /*26a0*/  FADD.FTZ R81, R14, R15 ;  /* 0x0000000f0e517221 */ /* 0x000fe20000010000 */
[----:B--2---:R0:W-:Y:S01]  /*26b0*/  STG.E.128 desc[UR12][R4.64], R8 ;  /* 0x0000000804007986 */ /* 0x0041e2000c101d0c */
[----:B------:R-:W-:Y:S05]  /*26c0*/  @P4 BRA `(.L_x_10703) ;  /* 0xffffffe400104947 */ /* 0x000fea000383ffff */
.L_x_10688:
        /* <DEDUP_REMOVED lines=26> */
.L_x_10705:
[----:B------:R-:W-:Y:S05]  /*2870*/  BSYNC B0 ;  /* 0x0000000000007941 */ /* 0x000fea0003800000 */
.L_x_10704:
        /* <DEDUP_REMOVED lines=29> */
.L_x_10707:
[----:B------:R-:W3:Y:S02]  /*2a50*/  S2R R15, SR_TID.X ;  /* 0x00000000000f7919 */ /* 0x000ee40000002100 */
.L_x_10708:
[----:B------:R-:W-:Y:S05]  /*2a60*/  BSYNC B0 ;  /* 0x0000000000007941 */ /* 0x000fea0003800000 */
.L_x_10706:
        /* <DEDUP_REMOVED lines=16> */
[----:B0-2-4-:R-:W-:Y:S01]  /*2b70*/  IMAD.WIDE.U32 R4, R85, UR8, RZ ;  /* 0x0000000855047c25 */ /* 0x015fe2000f8e00ff */
[----:B------:R-:W-:Y:S01]  /*2b80*/  IADD3 R23, R3, R23, RZ ;  /* 0x0000001703177210 */ /* 0x000fe20007ffe0ff */
[----:B------:R-:W-:-:S03]  /*2b90*/  ULDC.64 UR8, c[0x0][0x3c0] ;  /* 0x0000f00000087ab9 */ /* 0x000fc60000000a00 */
[----:B------:R-:W-:Y:S01]  /*2ba0*/  IADD3 R21, R5, R21, RZ ;  /* 0x0000001505157210 */ /* 0x000fe20007ffe0ff */
[----:B---3--:R-:W-:-:S03]  /*2bb0*/  ULEA UR4, UR5, UR4, 0x18 ;  /* 0x0000000405047291 */ /* 0x008fc6000f8ec03f */
[----:B------:R-:W-:-:S09]  /*2bc0*/  ULDC UR5, c[0x0][0x0] ;  /* 0x0000000000057ab9 */ /* 0x000fd20000000800 */
.L_x_10710:
[----:B------:R-:W-:Y:S02]  /*2bd0*/  LEA R0, R15, UR4, 0x2 ;  /* 0x000000040f007c11 */ /* 0x000fe4000f8e10ff */
[----:B------:R-:W-:Y:S02]  /*2be0*/  SHF.R.S32.HI R10, RZ, 0x1f, R15 ;  /* 0x0000001fff0a7819 */ /* 0x000fe4000001140f */
[----:B0-----:R-:W-:Y:S01]  /*2bf0*/  MOV R8, R2 ;  /* 0x0000000200087202 */ /* 0x001fe20000000f00 */
[----:B------:R-:W0:Y:S01]  /*2c00*/  LDS R17, [R0+0x16c8] ;  /* 0x0016c80000117984 */ /* 0x000e220000000800 */
        /* <DEDUP_REMOVED lines=22> */
.L_x_10709:
[----:B------:R-:W-:Y:S05]  /*2d70*/  EXIT ;  /* 0x000000000000794d */ /* 0x000fea0003800000 */
.L_x_10711:
        /* <DEDUP_REMOVED lines=16> */
.L_x_11064:


//--------------------- .text._Z25selective_scan_bwd_kernelI32Selective_Scan_bwd_kernel_traitsILi32ELi4ELb1ELb1ELb0ELb0ELb1EffEEv12SSMParamsBwd --------------------------
	.section	.text._Z25selective_scan_bwd_kernelI32Selective_Scan_bwd_kernel_traitsILi32ELi4ELb1ELb1ELb0ELb0ELb1EffEEv12SSMParamsBwd,"ax",@progbits
	.align	128
        .global         _Z25selective_scan_bwd_kernelI32Selective_Scan_bwd_kernel_traitsILi32ELi4ELb1ELb1ELb0ELb0ELb1EffEEv12SSMParamsBwd
        .type           _Z25selective_scan_bwd_kernelI32Selective_Scan_bwd_kernel_traitsILi32ELi4ELb1ELb1ELb0ELb0ELb1EffEEv12SSMParamsBwd,@function
        .size           _Z25selective_scan_bwd_kernelI32Selective_Scan_bwd_kernel_traitsILi32ELi4ELb1ELb1ELb0ELb0ELb1EffEEv12SSMParamsBwd,(.L_x_11065 - _Z25selective_scan_bwd_kernelI32Selective_Scan_bwd_kernel_traitsILi32ELi4ELb1ELb1ELb0ELb0ELb1EffEEv12SSMParamsBwd)
        .other          _Z25selective_scan_bwd_kernelI32Selective_Scan_bwd_kernel_traitsILi32ELi4ELb1ELb1ELb0ELb0ELb1EffEEv12SSMParamsBwd,@"STO_CUDA_ENTRY STV_DEFAULT"
_Z25selective_scan_bwd_kernelI32Selective_Scan_bwd_kernel_traitsILi32ELi4ELb1ELb1ELb0ELb0ELb1EffEEv12SSMParamsBwd:
.text._Z25selective_scan_bwd_kernelI32Selective_Scan_bwd_kernel_traitsILi32ELi4ELb1ELb1ELb0ELb0ELb1EffEEv12SSMParamsBwd:
        /* <DEDUP_REMOVED lines=152> */
[----:B------:R-:W-:Y:S01]  /*0980*/  IMAD R3, R11, UR14, R8 ;  /* 0x0000000e0b037c24 */ /* 0x000fe2000f8e0208 */
[----:B------:R-:W-:Y:S01]  /*0990*/  MOV R8, R20 ;  /* 0x0000001400087202 */ /* 0x000fe20000000f00 */
[----:B0-----:R-:W-:Y:S01]  /*09a0*/  IMAD.WIDE.U32 R10, R10, UR14, R58 ;  /* 0x0000000e0a0a7c25 */ /* 0x001fe2000f8e003a */
[----:B--2---:R-:W-:Y:S01]  /*09b0*/  ULEA UR4, UR5, UR4, 0x18 ;  /* 0x0000000405047291 */ /* 0x004fe2000f8ec03f */
[----:B------:R-:W-:Y:S02]  /*09c0*/  LOP3.LUT R20, R58, 0x1f, RZ, 0xc0, !PT ;  /* 0x0000001f3a147812 */ /* 0x000fe400078ec0ff */
[----:B------:R-:W-:Y:S02]  /*09d0*/  SHF.R.S32.HI R22, RZ, 0x1f, R58 ;  /* 0x0000001fff167819 */ /* 0x000fe4000001143a */
[----:B------:R-:W-:Y:S01]  /*09e0*/  IADD3 R11, R11, R3, RZ ;  /* 0x000000030b0b7210 */ /* 0x000fe20007ffe0ff */
[C---:B------:R-:W-:Y:S01]  /*09f0*/  IMAD R3, R0.reuse, UR9, R5 ;  /* 0x0000000900037c24 */ /* 0x040fe2000f8e0205 */
[----:B------:R-:W-:Y:S01]  /*0a00*/  MOV R24, UR4 ;  /* 0x0000000400187c02 */ /* 0x000fe20008000f00 */
[----:B------:R-:W-:Y:S01]  /*0a10*/  UMOV UR4, URZ ;  /* 0x0000003f00047c82 */ /* 0x000fe20008000000 */
[----:B------:R-:W-:Y:S01]  /*0a20*/  MOV R5, RZ ;  /* 0x000000ff00057202 */ /* 0x000fe20000000f00 */
[----:B------:R-:W-:Y:S01]  /*0a30*/  IMAD.WIDE.U32 R10, R0, UR8, R10 ;  /* 0x00000008000a7c25 */ /* 0x000fe2000f8e000a */
[----:B------:R-:W-:Y:S01]  /*0a40*/  ULDC.64 UR8, c[0x0][0x3c8] ;  /* 0x0000f20000087ab9 */ /* 0x000fe20000000a00 */
[----:B------:R-:W-:-:S02]  /*0a50*/  IADD3 R63, R58, 0x200, RZ ;  /* 0x000002003a3f7810 */ /* 0x000fc40007ffe0ff */
[-C--:B------:R-:W-:Y:S02]  /*0a60*/  LEA R64, R58, R24.reuse, 0x2 ;  /* 0x000000183a407211 */ /* 0x080fe400078e10ff */
[----:B------:R-:W-:Y:S02]  /*0a70*/  IADD3 R3, R11, R3, RZ ;  /* 0x000000030b037210 */ /* 0x000fe40007ffe0ff */
[----:B------:R-:W0:Y:S01]  /*0a80*/  S2R R11, SR_LANEID ;  /* 0x00000000000b7919 */ /* 0x000e220000000000 */
[----:B------:R-:W-:Y:S02]  /*0a90*/  LEA R62, P0, R10, UR8, 0x2 ;  /* 0x000000080a3e7c11 */ /* 0x000fe4000f8010ff */
[----:B------:R-:W-:Y:S02]  /*0aa0*/  LEA R65, R58, R24, 0x4 ;  /* 0x000000183a417211 */ /* 0x000fe400078e20ff */
[----:B------:R-:W-:Y:S02]  /*0ab0*/  LEA.HI.X R68, R10, UR9, R3, 0x2, P0 ;  /* 0x000000090a447c11 */ /* 0x000fe400080f1403 */
[----:B------:R-:W-:-:S02]  /*0ac0*/  MOV R10, R21 ;  /* 0x00000015000a7202 */ /* 0x000fc40000000f00 */
[----:B------:R-:W-:Y:S02]  /*0ad0*/  IADD3 R21, R61, R23, RZ ;  /* 0x000000173d157210 */ /* 0x000fe40007ffe0ff */
[C---:B------:R-:W-:Y:S02]  /*0ae0*/  IADD3 R23, P0, R62.reuse, -0x180, RZ ;  /* 0xfffffe803e177810 */ /* 0x040fe40007f1e0ff */
[C---:B------:R-:W-:Y:S02]  /*0af0*/  IADD3 R25, P1, R62.reuse, -0x100, RZ ;  /* 0xffffff003e197810 */ /* 0x040fe40007f3e0ff */
[----:B------:R-:W-:Y:S02]  /*0b00*/  IADD3 R62, P2, R62, -0x80, RZ ;  /* 0xffffff803e3e7810 */ /* 0x000fe40007f5e0ff */
[C---:B------:R-:W-:Y:S02]  /*0b10*/  IADD3.X R66, R68.reuse, -0x1, RZ, P0, !PT ;  /* 0xffffffff44427810 */ /* 0x040fe400007fe4ff */
[----:B------:R-:W-:-:S02]  /*0b20*/  IADD3.X R67, R68, -0x1, RZ, P1, !PT ;  /* 0xffffffff44437810 */ /* 0x000fc40000ffe4ff */
[----:B------:R-:W-:Y:S02]  /*0b30*/  MOV R3, RZ ;  /* 0x000000ff00037202 */ /* 0x000fe40000000f00 */
[----:B------:R-:W-:-:S07]  /*0b40*/  IADD3.X R68, R68, -0x1, RZ, P2, !PT ;  /* 0xffffffff44447810 */ /* 0x000fce00017fe4ff */
.L_x_10728:
[----:B------:R-:W-:Y:S01]  /*0b50*/  BAR.SYNC.DEFER_BLOCKING 0x0 ;  /* 0x0000000000007b1d */ /* 0x000fe20000010000 */
[C---:B------:R-:W-:Y:S02]  /*0b60*/  SHF.L.U32 R77, R58.reuse, 0x4, RZ ;  /* 0x000000043a4d7819 */ /* 0x040fe400000006ff */
[----:B------:R-:W-:Y:S02]  /*0b70*/  SHF.L.U64.HI R76, R58, 0x4, R22 ;  /* 0x000000043a4c7819 */ /* 0x000fe40000010216 */
[----:B-1----:R-:W-:-:S03]  /*0b80*/  IADD3 R36, P0, R8, R77, RZ ;  /* 0x0000004d08247210 */ /* 0x002fc60007f1e0ff */
[----:B------:R-:W1:Y:S01]  /*0b90*/  LDC R74, c[0x0][0x224] ;  /* 0x00008900ff4a7b82 */ /* 0x000e620000000800 */
[----:B0-----:R-:W-:Y:S01]  /*0ba0*/  LEA R69, R11, R24, 0x4 ;  /* 0x000000180b457211 */ /* 0x001fe200078e20ff */
[----:B------:R-:W-:Y:S01]  /*0bb0*/  ULDC.64 UR6, c[0x0][0x2a8] ;  /* 0x0000aa0000067ab9 */ /* 0x000fe20000000a00 */
[----:B------:R-:W-:-:S05]  /*0bc0*/  IADD3.X R37, R10, R76, RZ, P0, !PT ;  /* 0x0000004c0a257210 */ /* 0x000fca00007fe4ff */
[----:B------:R-:W0:Y:S08]  /*0bd0*/  LDC.64 R48, c[0x0][0x318] ;  /* 0x0000c600ff307b82 */ /* 0x000e300000000a00 */
        /* <DEDUP_REMOVED lines=14> */
[----:B-1----:R-:W-:Y:S01]  /*0cc0*/  LEA R74, R74, UR4, 0x7 ;  /* 0x000000044a4a7c11 */ /* 0x002fe2000f8e38ff */
[----:B--2---:R3:W-:Y:S01]  /*0cd0*/  STS.128 [R69], R32 ;  /* 0x0000002045007388 */ /* 0x0047e20000000c00 */
[----:B------:R-:W-:-:S03]  /*0ce0*/  NOP ;  /* 0x0000000000007918 */ /* 0x000fc60000000000 */
[----:B------:R-:W1:Y:S01]  /*0cf0*/  LDS.128 R40, [R69] ;  /* 0x0000000045287984 */ /* 0x000e620000000c00 */
        /* <DEDUP_REMOVED lines=12> */
[----:B0-----:R-:W-:-:S04]  /*0dc0*/  LEA R36, P0, R32, R48, 0x2 ;  /* 0x0000003020247211 */ /* 0x001fc800078010ff */
        /* <DEDUP_REMOVED lines=12> */
[----:B------:R-:W-:-:S03]  /*0e90*/  ULDC.64 UR6, c[0x0][0x3a0] ;  /* 0x0000e80000067ab9 */ /* 0x000fc60000000a00 */
[----:B------:R-:W-:Y:S01]  /*0ea0*/  IMAD R47, R53, UR14, R44 ;  /* 0x0000000e352f7c24 */ /* 0x000fe2000f8e022c */
[----:B------:R-:W-:-:S03]  /*0eb0*/  IADD3 R49, R49, R51, RZ ;  /* 0x0000003331317210 */ /* 0x000fc60007ffe0ff */
        /* <DEDUP_REMOVED lines=12> */
[--C-:B-1---5:R-:W-:Y:S01]  /*0f80*/  FADD.FTZ R89, R42, R2.reuse ;  /* 0x000000022a597221 */ /* 0x122fe20000010000 */
[----:B------:R-:W-:Y:S01]  /*0f90*/  FADD.FTZ R88, R43, R2 ;  /* 0x000000022b587221 */ /* 0x000fe20000010000 */
[----:B------:R-:W-:-:S02]  /*0fa0*/  IMAD R87, R9, UR7, R84 ;  /* 0x0000000709577c24 */ /* 0x000fc4000f8e0254 */
[----:B------:R-:W-:Y:S01]  /*0fb0*/  IMAD.WIDE.U32 R84, R9, UR6, R74 ;  /* 0x0000000609547c25 */ /* 0x000fe2000f8e004a */
[----:B------:R-:W-:Y:S02]  /*0fc0*/  ULDC.64 UR6, c[0x0][0x320] ;  /* 0x0000c80000067ab9 */ /* 0x000fe40000000a00 */
[----:B------:R-:W-:Y:S01]  /*0fd0*/  ISETP.NE.U32.AND P0, PT, RZ, UR6, PT ;  /* 0x00000006ff007c0c */ /* 0x000fe2000bf05070 */
[----:B0-----:R-:W-:Y:S01]  /*0fe0*/  FMUL.FTZ R52, R44, -1.4426950216293334961 ;  /* 0xbfb8aa3b2c347820 */ /* 0x001fe20000410000 */
[----:B------:R-:W-:Y:S01]  /*0ff0*/  FMUL.FTZ R54, R46, -1.4426950216293334961 ;  /* 0xbfb8aa3b2e367820 */ /* 0x000fe20000410000 */
[----:B------:R-:W-:Y:S01]  /*1000*/  FMUL.FTZ R53, R45, -1.4426950216293334961 ;  /* 0xbfb8aa3b2d357820 */ /* 0x000fe20000410000 */
[----:B------:R-:W-:Y:S01]  /*1010*/  FMUL.FTZ R55, R47, -1.4426950216293334961 ;  /* 0xbfb8aa3b2f377820 */ /* 0x000fe20000410000 */
[----:B------:R-:W-:Y:S02]  /*1020*/  IADD3 R85, R85, R87, RZ ;  /* 0x0000005755557210 */ /* 0x000fe40007ffe0ff */
[----:B------:R-:W0:Y:S01]  /*1030*/  MUFU.EX2 R52, R52 ;  /* 0x0000003400347308 */ /* 0x000e220000000800 */
[----:B------:R-:W-:-:S07]  /*1040*/  ISETP.NE.AND.EX P0, PT, RZ, UR7, PT, P0 ;  /* 0x00000007ff007c0c */ /* 0x000fce000bf05300 */
[----:B------:R-:W1:Y:S08]  /*1050*/  MUFU.EX2 R54, R54 ;  /* 0x0000003600367308 */ /* 0x000e700000000800 */
[----:B------:R-:W3:Y:S01]  /*1060*/  MUFU.EX2 R53, R53 ;  /* 0x0000003500357308 */ /* 0x000ee20000000800 */
[----:B0-----:R-:W-:-:S07]  /*1070*/  FADD.FTZ R83, R52, 1 ;  /* 0x3f80000034537421 */ /* 0x001fce0000010000 */
[----:B------:R-:W0:Y:S01]  /*1080*/  MUFU.EX2 R55, R55 ;  /* 0x0000003700377308 */ /* 0x000e220000000800 */
[----:B-1----:R-:W-:-:S07]  /*1090*/  FADD.FTZ R52, R54, 1 ;  /* 0x3f80000036347421 */ /* 0x002fce0000010000 */
[----:B------:R-:W1:Y:S01]  /*10a0*/  MUFU.RCP R91, R52 ;  /* 0x00000034005b7308 */ /* 0x000e620000001000 */
[----:B---3--:R-:W-:-:S07]  /*10b0*/  FADD.FTZ R82, R53, 1 ;  /* 0x3f80000035527421 */ /* 0x008fce0000010000 */
[----:B------:R-:W-:Y:S01]  /*10c0*/  MUFU.RCP R82, R82 ;  /* 0x0000005200527308 */ /* 0x000fe20000001000 */
[----:B0-----:R-:W-:-:S07]  /*10d0*/  FADD.FTZ R54, R55, 1 ;  /* 0x3f80000037367421 */ /* 0x001fce0000010000 */
[----:B------:R-:W0:Y:S01]  /*10e0*/  MUFU.RCP R90, R54 ;  /* 0x00000036005a7308 */ /* 0x000e220000001000 */
[----:B-1----:R-:W-:-:S07]  /*10f0*/  FMUL.FTZ R93, R46, R91 ;  /* 0x0000005b2e5d7220 */ /* 0x002fce0000410000 */
[----:B------:R-:W1:Y:S01]  /*1100*/  MUFU.RCP R83, R83 ;  /* 0x0000005300537308 */ /* 0x000e620000001000 */
[----:B0-----:R-:W-:-:S04]  /*1110*/  FADD.FTZ R78, -R90, 1 ;  /* 0x3f8000005a4e7421 */ /* 0x001fc80000010100 */
[----:B------:R-:W-:Y:S01]  /*1120*/  FFMA.FTZ R78, R47, R78, 1 ;  /* 0x3f8000002f4e7423 */ /* 0x000fe2000001004e */
[----:B-1----:R-:W-:-:S04]  /*1130*/  FADD.FTZ R53, -R83, 1 ;  /* 0x3f80000053357421 */ /* 0x002fc80000010100 */
        /* <DEDUP_REMOVED lines=23> */
[----:B------:R-:W-:-:S05]  /*12b0*/  FMUL.FTZ R90, R47, R90 ;  /* 0x0000005a2f5a7220 */ /* 0x000fca0000410000 */
[----:B------:R-:W0:Y:S01]  /*12c0*/  LDC.64 R78, c[0x0][0x398] ;  /* 0x0000e600ff4e7b82 */ /* 0x000e220000000a00 */
[----:B------:R1:W-:Y:S01]  /*12d0*/  STS.128 [R69], R48 ;  /* 0x0000003045007388 */ /* 0x0003e20000000c00 */
[----:B------:R-:W-:-:S03]  /*12e0*/  NOP ;  /* 0x0000000000007918 */ /* 0x000fc60000000000 */
[----:B------:R-:W2:Y:S01]  /*12f0*/  LDS.128 R52, [R69] ;  /* 0x0000000045347984 */ /* 0x000ea20000000c00 */
[----:B0-----:R-:W-:-:S04]  /*1300*/  IMAD R86, R78, UR15, RZ ;  /* 0x0000000f4e567c24 */ /* 0x001fc8000f8e02ff */
[----:B------:R-:W-:Y:S02]  /*1310*/  IMAD R87, R79, UR14, R86 ;  /* 0x0000000e4f577c24 */ /* 0x000fe4000f8e0256 */
[----:B------:R-:W-:Y:S01]  /*1320*/  FADD.FTZ R86, R41, R2 ;  /* 0x0000000229567221 */ /* 0x000fe20000010000 */
[----:B------:R-:W-:Y:S01]  /*1330*/  IMAD.WIDE.U32 R78, R78, UR14, R84 ;  /* 0x0000000e4e4e7c25 */ /* 0x000fe2000f8e0054 */
[----:B-1----:R-:W0:Y:S04]  /*1340*/  LDC R50, c[0x0][0x21c] ;  /* 0x00008700ff327b82 */ /* 0x002e280000000800 */
[----:B------:R-:W-:Y:S01]  /*1350*/  IADD3 R48, R79, R87, RZ ;  /* 0x000000574f307210 */ /* 0x000fe20007ffe0ff */
[----:B------:R-:W-:Y:S01]  /*1360*/  FADD.FTZ R87, R40, R2 ;  /* 0x0000000228577221 */ /* 0x000fe20000010000 */
[----:B------:R-:W-:-:S04]  /*1370*/  LEA R80, P1, R78, R80, 0x2 ;  /* 0x000000504e507211 */ /* 0x000fc800078210ff */
[----:B------:R-:W-:Y:S02]  /*1380*/  LEA.HI.X R81, R78, R81, R48, 0x2, P1 ;  /* 0x000000514e517211 */ /* 0x000fe400008f1430 */
[----:B------:R-:W-:-:S04]  /*1390*/  IADD3 R48, P1, R80, R77, RZ ;  /* 0x0000004d50307210 */ /* 0x000fc80007f3e0ff */
[----:B------:R-:W-:-:S05]  /*13a0*/  IADD3.X R49, R81, R76, RZ, P1, !PT ;  /* 0x0000004c51317210 */ /* 0x000fca0000ffe4ff */
[----:B--2---:R1:W-:Y:S01]  /*13b0*/  STG.E.128 desc[UR12][R48.64+-0x200], R52 ;  /* 0xfffe003430007986 */ /* 0x0043e2000c101d0c */
[----:B------:R-:W-:Y:S05]  /*13c0*/  @!P0 BRA `(.L_x_10713) ;  /* 0x00000000005c8947 */ /* 0x000fea0003800000 */
[----:B------:R-:W-:Y:S01]  /*13d0*/  BAR.SYNC.DEFER_BLOCKING 0x0 ;  /* 0x0000000000007b1d */ /* 0x000fe20000010000 */
[----:B------:R-:W-:Y:S01]  /*13e0*/  FMUL.FTZ R36, R83, R36 ;  /* 0x0000002453247220 */ /* 0x000fe20000410000 */
[----:B------:R-:W-:Y:S01]  /*13f0*/  FMUL.FTZ R37, R37, R82 ;  /* 0x0000005225257220 */ /* 0x000fe20000410000 */
[----:B------:R-:W-:Y:S01]  /*1400*/  FMUL.FTZ R38, R38, R93 ;  /* 0x0000005d26267220 */ /* 0x000fe20000410000 */
[----:B------:R-:W-:-:S04]  /*1410*/  FMUL.FTZ R39, R39, R90 ;  /* 0x0000005a27277220 */ /* 0x000fc80000410000 */
[----:B------:R-:W2:Y:S01]  /*1420*/  LDC.64 R44, c[0x0][0x2c0] ;  /* 0x0000b000ff2c7b82 */ /* 0x000ea20000000a00 */
[----:B------:R-:W-:Y:S02]  /*1430*/  ULDC.64 UR8, c[0x0][0x2c8] ;  /* 0x0000b20000087ab9 */ /* 0x000fe40000000a00 */
[----:B-1----:R-:W-:Y:S02]  /*1440*/  IMAD R48, R6, UR8, RZ ;  /* 0x0000000806307c24 */ /* 0x002fe4000f8e02ff */
[----:B------:R-:W-:-:S04]  /*1450*/  IMAD.WIDE.U32 R46, R9, UR8, R74 ;  /* 0x00000008092e7c25 */ /* 0x000fc8000f8e004a */
[----:B------:R-:W-:-:S05]  /*1460*/  IMAD R49, R9, UR9, R48 ;  /* 0x0000000909317c24 */ /* 0x000fca000f8e0230 */
[----:B------:R-:W-:Y:S01]  /*1470*/  IADD3 R47, R47, R49, RZ ;  /* 0x000000312f2f7210 */ /* 0x000fe20007ffe0ff */
[----:B------:R1:W-:Y:S01]  /*1480*/  STS.128 [R69], R36 ;  /* 0x0000002445007388 */ /* 0x0003e20000000c00 */
[----:B------:R-:W-:-:S03]  /*1490*/  NOP ;  /* 0x0000000000007918 */ /* 0x000fc60000000000 */
[----:B------:R-:W3:Y:S01]  /*14a0*/  LDS.128 R40, [R69] ;  /* 0x0000000045287984 */ /* 0x000ee20000000c00 */
[----:B--2---:R-:W-:-:S04]  /*14b0*/  IMAD R48, R44, UR15, RZ ;  /* 0x0000000f2c307c24 */ /* 0x004fc8000f8e02ff */
[----:B------:R-:W-:Y:S02]  /*14c0*/  IMAD R49, R45, UR14, R48 ;  /* 0x0000000e2d317c24 */ /* 0x000fe4000f8e0230 */
[----:B------:R-:W-:-:S05]  /*14d0*/  IMAD.WIDE.U32 R44, R44, UR14, R46 ;  /* 0x0000000e2c2c7c25 */ /* 0x000fca000f8e002e */
[----:B------:R-:W-:Y:S02]  /*14e0*/  IADD3 R45, R45, R49, RZ ;  /* 0x000000312d2d7210 */ /* 0x000fe40007ffe0ff */
[----:B-1----:R-:W-:-:S04]  /*14f0*/  LEA R37, P0, R44, UR6, 0x2 ;  /* 0x000000062c257c11 */ /* 0x002fc8000f8010ff */
[----:B------:R-:W-:Y:S02]  /*1500*/  LEA.HI.X R45, R44, UR7, R45, 0x2, P0 ;  /* 0x000000072c2d7c11 */ /* 0x000fe400080f142d */
[----:B------:R-:W-:-:S04]  /*1510*/  LEA R36, P0, R58, R37, 0x4 ;  /* 0x000000253a247211 */ /* 0x000fc800078020ff */
[----:B------:R-:W-:-:S05]  /*1520*/  LEA.HI.X R37, R58, R45, R22, 0x4, P0 ;  /* 0x0000002d3a257211 */ /* 0x000fca00000f2416 */
[----:B---3--:R2:W-:Y:S04]  /*1530*/  STG.E.128 desc[UR12][R36.64+-0x200], R40 ;  /* 0xfffe002824007986 */ /* 0x0085e8000c101d0c */
.L_x_10713:
[----:B------:R-:W-:Y:S01]  /*1540*/  FMUL.FTZ R91, R32, R83 ;  /* 0x00000053205b7220 */ /* 0x000fe20000410000 */
[----:B------:R-:W-:Y:S01]  /*1550*/  BAR.SYNC.DEFER_BLOCKING 0x0 ;  /* 0x0000000000007b1d */ /* 0x000fe20000010000 */
[----:B0-----:R-:W-:Y:S01]  /*1560*/  ISETP.GE.AND P0, PT, R50, 0x1, PT ;  /* 0x000000013200780c */ /* 0x001fe20003f06270 */
[----:B------:R-:W-:Y:S01]  /*1570*/  FMUL.FTZ R93, R34, R93 ;  /* 0x0000005d225d7220 */ /* 0x000fe20000410000 */
[----:B------:R-:W-:Y:S01]  /*1580*/  FMUL.FTZ R92, R33, R82 ;  /* 0x00000052215c7220 */ /* 0x000fe20000410000 */
[----:B------:R-:W-:Y:S01]  /*1590*/  FFMA.FTZ R34, R28, R91, R5 ;  /* 0x0000005b1c227223 */ /* 0x000fe20000010005 */
[----:B------:R-:W-:Y:S01]  /*15a0*/  FMUL.FTZ R102, R35, R90 ;  /* 0x0000005a23667220 */ /* 0x000fe20000410000 */
[----:B------:R-:W-:Y:S01]  /*15b0*/  CS2R R32, SRZ ;  /* 0x0000000000207805 */ /* 0x000fe2000001ff00 */
[----:B--2---:R-:W-:Y:S01]  /*15c0*/  FMUL.FTZ R36, R91, R4 ;  /* 0x000000045b247220 */ /* 0x004fe20000410000 */
        /* <DEDUP_REMOVED lines=14> */
[----:B------:R-:W-:Y:S01]  /*16b0*/  LEA R78, P4, R74, R23, 0x2 ;  /* 0x000000174a4e7211 */ /* 0x000fe200078810ff */
[----:B------:R-:W-:Y:S01]  /*16c0*/  HFMA2.MMA R95, -RZ, RZ, 0, 0 ;  /* 0x00000000ff5f7435 */ /* 0x000fe200000001ff */
[----:B------:R-:W2:Y:S01]  /*16d0*/  LDC R103, c[0x0][0x224] ;  /* 0x00008900ff677b82 */ /* 0x000ea20000000800 */
[----:B------:R-:W-:Y:S01]  /*16e0*/  IMAD R45, R0, UR7, R45 ;  /* 0x00000007002d7c24 */ /* 0x000fe2000f8e022d */
[----:B------:R-:W-:Y:S01]  /*16f0*/  LEA R80, P5, R74, R25, 0x2 ;  /* 0x000000194a507211 */ /* 0x000fe200078a10ff */
[----:B------:R-:W-:Y:S01]  /*1700*/  FMUL.FTZ R99, R28, R87 ;  /* 0x000000571c637220 */ /* 0x000fe20000410000 */
[----:B------:R-:W-:Y:S01]  /*1710*/  LEA R82, P6, R74, R62, 0x2 ;  /* 0x0000003e4a527211 */ /* 0x000fe200078c10ff */
[----:B------:R-:W-:Y:S01]  /*1720*/  FMUL.FTZ R98, R29, R86 ;  /* 0x000000561d627220 */ /* 0x000fe20000410000 */
[----:B------:R-:W-:Y:S01]  /*1730*/  ISETP.NE.AND P1, PT, R58, RZ, PT ;  /* 0x000000ff3a00720c */ /* 0x000fe20003f25270 */
[----:B------:R-:W-:Y:S01]  /*1740*/  FMUL.FTZ R97, R30, R89 ;  /* 0x000000591e617220 */ /* 0x000fe20000410000 */
[----:B------:R-:W3:Y:S01]  /*1750*/  LDC R101, c[0x0][0x218] ;  /* 0x00008600ff657b82 */ /* 0x000ee20000000800 */
[----:B------:R-:W-:Y:S01]  /*1760*/  ISETP.NE.AND P2, PT, R58, 0x1f, PT ;  /* 0x0000001f3a00780c */ /* 0x000fe20003f45270 */
[----:B------:R-:W-:Y:S01]  /*1770*/  FMUL.FTZ R96, R31, R88 ;  /* 0x000000581f607220 */ /* 0x000fe20000410000 */
[----:B------:R-:W-:Y:S01]  /*1780*/  UMOV UR5, URZ ;  /* 0x0000003f00057c82 */ /* 0x000fe20008000000 */
[----:B------:R-:W-:Y:S01]  /*1790*/  ULDC UR21, c[0x0][0x224] ;  /* 0x0000890000157ab9 */ /* 0x000fe20000000800 */
[----:B------:R-:W-:Y:S01]  /*17a0*/  ULDC UR24, c[0x0][0x21c] ;  /* 0x0000870000187ab9 */ /* 0x000fe20000000800 */
[----:B------:R-:W-:Y:S01]  /*17b0*/  ULDC.64 UR18, c[0x0][0x360] ;  /* 0x0000d80000127ab9 */ /* 0x000fe20000000a00 */
[----:B------:R-:W-:Y:S01]  /*17c0*/  ULDC.64 UR22, c[0x0][0x3c8] ;  /* 0x0000f20000167ab9 */ /* 0x000fe20000000a00 */
[C---:B0-----:R-:W-:Y:S01]  /*17d0*/  IMAD R32, R42.reuse, UR15, RZ ;  /* 0x0000000f2a207c24 */ /* 0x041fe2000f8e02ff */
[----:B------:R-:W0:Y:S01]  /*17e0*/  LDC.64 R50, c[0x0][0x360] ;  /* 0x0000d800ff327b82 */ /* 0x000e220000000a00 */
[----:B------:R-:W-:Y:S01]  /*17f0*/  IMAD.WIDE.U32 R40, R42, UR14, R40 ;  /* 0x0000000e2a287c25 */ /* 0x000fe2000f8e0028 */
[----:B------:R-:W-:Y:S01]  /*1800*/  ULDC.64 UR10, c[0x0][0x250] ;  /* 0x00009400000a7ab9 */ /* 0x000fe20000000a00 */
[----:B------:R-:W-:Y:S01]  /*1810*/  ULDC.64 UR8, c[0x0][0x238] ;  /* 0x00008e0000087ab9 */ /* 0x000fe20000000a00 */
[----:B------:R-:W-:Y:S01]  /*1820*/  ULDC.64 UR16, c[0x0][0x270] ;  /* 0x00009c0000107ab9 */ /* 0x000fe20000000a00 */
[----:B------:R-:W-:Y:S01]  /*1830*/  IMAD R43, R43, UR14, R32 ;  /* 0x0000000e2b2b7c24 */ /* 0x000fe2000f8e0220 */
[----:B------:R-:W-:-:S02]  /*1840*/  LEA.HI R32, R100, R100, RZ, 0x1 ;  /* 0x0000006464207211 */ /* 0x000fc400078f08ff */
[----:B-1----:R-:W1:Y:S02]  /*1850*/  LDC.64 R52, c[0x0][0x2d0] ;  /* 0x0000b400ff347b82 */ /* 0x002e640000000a00 */
[----:B------:R-:W-:Y:S02]  /*1860*/  IADD3 R41, R41, R43, RZ ;  /* 0x0000002b29297210 */ /* 0x000fe40007ffe0ff */
[----:B------:R-:W-:Y:S02]  /*1870*/  LOP3.LUT R43, R32, 0xfffffe, RZ, 0xc0, !PT ;  /* 0x00fffffe202b7812 */ /* 0x000fe400078ec0ff */
[----:B------:R-:W-:Y:S01]  /*1880*/  MOV R32, RZ ;  /* 0x000000ff00207202 */ /* 0x000fe20000000f00 */
[----:B------:R-:W-:Y:S01]  /*1890*/  IMAD.WIDE.U32 R40, R0, UR6, R40 ;  /* 0x0000000600287c25 */ /* 0x000fe2000f8e0028 */
[----:B------:R-:W4:Y:S01]  /*18a0*/  LDC.64 R54, c[0x0][0x2e0] ;  /* 0x0000b800ff367b82 */ /* 0x000f220000000a00 */
[----:B------:R-:W-:Y:S01]  /*18b0*/  IADD3 R100, R100, -R43, RZ ;  /* 0x8000002b64647210 */ /* 0x000fe20007ffe0ff */
[----:B------:R-:W-:-:S02]  /*18c0*/  UMOV UR6, URZ ;  /* 0x0000003f00067c82 */ /* 0x000fc40008000000 */
[----:B------:R-:W-:Y:S02]  /*18d0*/  IADD3 R45, R41, R45, RZ ;  /* 0x0000002d292d7210 */ /* 0x000fe40007ffe0ff */
[--C-:B------:R-:W-:Y:S02]  /*18e0*/  IADD3 R48, P0, P3, R40, -0x80, R74.reuse ;  /* 0xffffff8028307810 */ /* 0x100fe40007b1e04a */
[----:B------:R-:W-:Y:S02]  /*18f0*/  SHF.R.S32.HI R41, RZ, 0x1f, R74 ;  /* 0x0000001fff297819 */ /* 0x000fe4000001144a */
[----:B------:R-:W-:Y:S02]  /*1900*/  IADD3.X R49, R45, -0x1, R75, P0, P3 ;  /* 0xffffffff2d317810 */ /* 0x000fe400007e644b */
[C-C-:B------:R-:W-:Y:S02]  /*1910*/  LEA.HI.X R79, R74.reuse, R66, R41.reuse, 0x2, P4 ;  /* 0x000000424a4f7211 */ /* 0x140fe400020f1429 */
[----:B------:R-:W-:-:S02]  /*1920*/  LEA.HI.X R81, R74, R67, R41, 0x2, P5 ;  /* 0x000000434a517211 */ /* 0x000fc400028f1429 */
[----:B--23--:R-:W-:-:S07]  /*1930*/  LEA.HI.X R83, R74, R68, R41, 0x2, P6 ;  /* 0x000000444a537211 */ /* 0x00cfce00030f1429 */
.L_x_10727:
[----:B------:R-:W-:Y:S01]  /*1940*/  SHF.R.S32.HI R106, RZ, 0x1f, R95 ;  /* 0x0000001fff6a7819 */ /* 0x000fe2000001145f */
[C---:B------:R-:W-:Y:S01]  /*1950*/  IMAD.WIDE.U32 R40, R95.reuse, UR10, RZ ;  /* 0x0000000a5f287c25 */ /* 0x040fe2000f8e00ff */
[----:B---3--:R-:W-:Y:S02]  /*1960*/  MOV R42, R70 ;  /* 0x00000046002a7202 */ /* 0x008fe40000000f00 */
[----:B------:R-:W-:Y:S01]  /*1970*/  MOV R43, R19 ;  /* 0x00000013002b7202 */ /* 0x000fe20000000f00 */
[C---:B------:R-:W-:Y:S02]  /*1980*/  IMAD R46, R106.reuse, UR10, RZ ;  /* 0x0000000a6a2e7c24 */ /* 0x040fe4000f8e02ff */
[----:B--2---:R-:W-:Y:S02]  /*1990*/  IMAD R44, R106, UR8, RZ ;  /* 0x000000086a2c7c24 */ /* 0x004fe4000f8e02ff */
[C---:B------:R-:W-:Y:S02]  /*19a0*/  IMAD R47, R95.reuse, UR11, R46 ;  /* 0x0000000b5f2f7c24 */ /* 0x040fe4000f8e022e */
[C---:B------:R-:W-:Y:S01]  /*19b0*/  IMAD R45, R95.reuse, UR9, R44 ;  /* 0x000000095f2d7c24 */ /* 0x040fe2000f8e022c */
[----:B------:R-:W-:Y:S01]  /*19c0*/  LEA R44, P3, R40, R16, 0x2 ;  /* 0x00000010282c7211 */ /* 0x000fe200078610ff */
[----:B------:R-:W-:Y:S01]  /*19d0*/  IMAD.WIDE.U32 R42, R95, UR8, R42 ;  /* 0x000000085f2a7c25 */ /* 0x000fe2000f8e002a */
[----:B------:R-:W-:-:S04]  /*19e0*/  IADD3 R41, R41, R47, RZ ;  /* 0x0000002f29297210 */ /* 0x000fc80007ffe0ff */
[----:B------:R-:W-:Y:S02]  /*19f0*/  LEA.HI.X R41, R40, R17, R41, 0x2, P3 ;  /* 0x0000001128297211 */ /* 0x000fe400018f1429 */
[----:B------:R-:W-:Y:S02]  /*1a00*/  IADD3 R40, P3, R44, R77, RZ ;  /* 0x0000004d2c287210 */ /* 0x000fe40007f7e0ff */
[----:B------:R-:W-:Y:S02]  /*1a10*/  IADD3 R43, R43, R45, RZ ;  /* 0x0000002d2b2b7210 */ /* 0x000fe40007ffe0ff */
[----:B------:R-:W-:Y:S02]  /*1a20*/  IADD3.X R41, R41, R76, RZ, P3, !PT ;  /* 0x0000004c29297210 */ /* 0x000fe40001ffe4ff */
[----:B-1----:R-:W-:-:S04]  /*1a30*/  LEA R84, P0, R42, R52, 0x2 ;  /* 0x000000342a547211 */ /* 0x002fc800078010ff */
[----:B------:R-:W-:Y:S02]  /*1a40*/  LEA.HI.X R85, R42, R53, R43, 0x2, P0 ;  /* 0x000000352a557211 */ /* 0x000fe400000f142b */
[----:B------:R-:W2:Y:S04]  /*1a50*/  LDG.E.128 R40, desc[UR12][R40.64] ;  /* 0x0000000c28287981 */ /* 0x000ea8000c1e1d00 */
[----:B------:R1:W3:Y:S01]  /*1a60*/  LDG.E R94, desc[UR12][R84.64] ;  /* 0x0000000c545e7981 */ /* 0x0002e2000c1e1900 */
[----:B------:R-:W-:Y:S02]  /*1a70*/  MOV R44, R60 ;  /* 0x0000003c002c7202 */ /* 0x000fe40000000f00 */
[----:B------:R-:W-:Y:S01]  /*1a80*/  MOV R45, R21 ;  /* 0x00000015002d7202 */ /* 0x000fe20000000f00 */
[----:B------:R-:W-:-:S02]  /*1a90*/  IMAD R90, R106, UR16, RZ ;  /* 0x000000106a5a7c24 */ /* 0x000fc4000f8e02ff */
[----:B------:R-:W-:-:S04]  /*1aa0*/  IMAD.WIDE.U32 R46, R95, UR16, R44 ;  /* 0x000000105f2e7c25 */ /* 0x000fc8000f8e002c */
[----:B------:R-:W-:Y:S01]  /*1ab0*/  IMAD R45, R95, UR17, R90 ;  /* 0x000000115f2d7c24 */ /* 0x000fe2000f8e025a */
[----:B----4-:R-:W-:-:S04]  /*1ac0*/  LEA R44, P3, R46, R54, 0x2 ;  /* 0x000000362e2c7211 */ /* 0x010fc800078610ff */
[----:B------:R-:W-:-:S04]  /*1ad0*/  IADD3 R45, R47, R45, RZ ;  /* 0x0000002d2f2d7210 */ /* 0x000fc80007ffe0ff */
[----:B------:R-:W-:Y:S02]  /*1ae0*/  LEA.HI.X R45, R46, R55, R45, 0x2, P3 ;  /* 0x000000372e2d7211 */ /* 0x000fe400018f142d */
[----:B------:R-:W-:-:S04]  /*1af0*/  ISETP.GT.AND P0, PT, R18, 0x1, PT ;  /* 0x000000011200780c */ /* 0x000fc80003f04270 */
[----:B------:R-:W-:Y:S02]  /*1b00*/  ISETP.EQ.AND P0, PT, R20, RZ, P0 ;  /* 0x000000ff1400720c */ /* 0x000fe40000702270 */
[----:B------:R-:W-:-:S04]  /*1b10*/  LEA R46, R100, R95, 0x8 ;  /* 0x0000005f642e7211 */ /* 0x000fc800078e40ff */
[----:B------:R-:W-:-:S04]  /*1b20*/  SEL R47, R46, R63, !P1 ;  /* 0x0000003f2e2f7207 */ /* 0x000fc80004800000 */
[----:B-1----:R-:W-:-:S03]  /*1b30*/  LEA R85, R47, R24, 0x2 ;  /* 0x000000182f557211 */ /* 0x002fc600078e10ff */
[----:B------:R-:W1:Y:S01]  /*1b40*/  @P0 LDC R107, c[0x0][0x21c] ;  /* 0x00008700ff6b0b82 */ /* 0x000e620000000800 */
[----:B------:R-:W-:Y:S01]  /*1b50*/  @P0 IADD3 R104, R18, -0x2, RZ ;  /* 0xfffffffe12680810 */ /* 0x000fe20007ffe0ff */
[----:B--2---:R-:W-:Y:S01]  /*1b60*/  STS.128 [R69], R40 ;  /* 0x0000002845007388 */ /* 0x004fe20000000c00 */
[----:B------:R-:W-:-:S03]  /*1b70*/  NOP ;  /* 0x0000000000007918 */ /* 0x000fc60000000000 */
[----:B------:R2:W4:Y:S01]  /*1b80*/  LDG.E R44, desc[UR12][R44.64] ;  /* 0x0000000c2c2c7981 */ /* 0x000522000c1e1900 */
[----:B---3--:R-:W-:-:S03]  /*1b90*/  FMUL.FTZ R84, R94, 1.4426950216293334961 ;  /* 0x3fb8aa3b5e547820 */ /* 0x008fc60000410000 */
[----:B------:R-:W3:Y:S01]  /*1ba0*/  LDS.128 R40, [R69] ;  /* 0x0000000045287984 */ /* 0x000ee20000000c00 */
[----:B------:R-:W-:-:S06]  /*1bb0*/  FMUL.FTZ R90, R87, R84 ;  /* 0x00000054575a7220 */ /* 0x000fcc0000410000 */
[----:B0-----:R-:W0:Y:S01]  /*1bc0*/  MUFU.EX2 R90, R90 ;  /* 0x0000005a005a7308 */ /* 0x001e220000000800 */
[----:B-1----:R-:W-:Y:S01]  /*1bd0*/  @P0 IMAD R107, R104, R107, R95 ;  /* 0x0000006b686b0224 */ /* 0x002fe200078e025f */
[----:B0-----:R0:W-:Y:S01]  /*1be0*/  STS [R85+0x648], R90 ;  /* 0x0006485a55007388 */ /* 0x0011e20000000800 */
[----:B------:R-:W-:Y:S02]  /*1bf0*/  MOV R105, RZ ;  /* 0x000000ff00697202 */ /* 0x000fe40000000f00 */
[----:B------:R-:W-:Y:S01]  /*1c00*/  @P0 IMAD.WIDE R46, R107, 0x8, R72 ;  /* 0x000000086b2e0825 */ /* 0x000fe200078e0248 */
[----:B------:R-:W-:Y:S03]  /*1c10*/  BAR.SYNC.DEFER_BLOCKING 0x0 ;  /* 0x0000000000007b1d */ /* 0x000fe60000010000 */
[-C--:B------:R-:W-:Y:S01]  /*1c20*/  FMUL.FTZ R111, R86, R84.reuse ;  /* 0x00000054566f7220 */ /* 0x080fe20000410000 */
[-C--:B--2---:R-:W-:Y:S01]  /*1c30*/  FMUL.FTZ R45, R89, R84.reuse ;  /* 0x00000054592d7220 */ /* 0x084fe20000410000 */
[----:B------:R-:W-:-:S04]  /*1c40*/  FMUL.FTZ R108, R88, R84 ;  /* 0x00000054586c7220 */ /* 0x000fc80000410000 */
[----:B------:R-:W1:Y:S01]  /*1c50*/  MUFU.EX2 R111, R111 ;  /* 0x0000006f006f7308 */ /* 0x000e620000000800 */
[----:B------:R2:W5:Y:S04]  /*1c60*/  @P0 LDG.E R105, desc[UR12][R46.64+0x4] ;  /* 0x0000040c2e690981 */ /* 0x000568000c1e1900 */
[----:B--2---:R0:W2:Y:S03]  /*1c70*/  @P2 LDS R46, [R64+0xe4c] ;  /* 0x000e4c00402e2984 */ /* 0x0040a60000000800 */
[----:B------:R-:W0:Y:S08]  /*1c80*/  MUFU.EX2 R45, R45 ;  /* 0x0000002d002d7308 */ /* 0x000e300000000800 */
[----:B------:R-:W4:Y:S01]  /*1c90*/  MUFU.EX2 R108, R108 ;  /* 0x0000006c006c7308 */ /* 0x000f220000000800 */
[----:B-1----:R-:W-:Y:S01]  /*1ca0*/  FMUL.FTZ R84, R90, R111 ;  /* 0x0000006f5a547220 */ /* 0x002fe20000410000 */
[----:B---3--:R-:W-:Y:S01]  /*1cb0*/  FMUL.FTZ R104, R98, R41 ;  /* 0x0000002962687220 */ /* 0x008fe20000410000 */
[----:B------:R-:W-:Y:S01]  /*1cc0*/  FMUL.FTZ R47, R99, R40 ;  /* 0x00000028632f7220 */ /* 0x000fe20000410000 */
[----:B------:R-:W-:Y:S01]  /*1cd0*/  BSSY B0, `(.L_x_10715) ;  /* 0x0000012000007945 */ /* 0x000fe20003800000 */
[----:B------:R-:W-:Y:S01]  /*1ce0*/  FMUL.FTZ R112, R97, R42 ;  /* 0x0000002a61707220 */ /* 0x000fe20000410000 */
[----:B------:R-:W-:Y:S01]  /*1cf0*/  FMUL.FTZ R113, R96, R43 ;  /* 0x0000002b60717220 */ /* 0x000fe20000410000 */
[----:B0-----:R-:W-:Y:S01]  /*1d00*/  FMUL.FTZ R117, R45, R84 ;  /* 0x000000542d757220 */ /* 0x001fe20000410000 */
[----:B------:R-:W-:Y:S01]  /*1d10*/  FFMA.FTZ R84, R111, R47, R104 ;  /* 0x0000002f6f547223 */ /* 0x000fe20000010068 */
[-C--:B----4-:R-:W-:Y:S01]  /*1d20*/  FMUL.FTZ R109, R93, R44.reuse ;  /* 0x0000002c5d6d7220 */ /* 0x090fe20000410000 */
[-C--:B------:R-:W-:Y:S01]  /*1d30*/  FMUL.FTZ R107, R102, R44.reuse ;  /* 0x0000002c666b7220 */ /* 0x080fe20000410000 */
[----:B------:R-:W-:-:S03]  /*1d40*/  FMUL.FTZ R114, R92, R44 ;  /* 0x0000002c5c727220 */ /* 0x000fc60000410000 */
[----:B------:R-:W-:Y:S01]  /*1d50*/  FFMA.FTZ R115, R108, R107, R109 ;  /* 0x0000006b6c737223 */ /* 0x000fe2000001006d */
[----:B--2---:R-:W-:Y:S06]  /*1d60*/  @P2 BRA `(.L_x_10716) ;  /* 0x0000000000202947 */ /* 0x004fec0003800000 */
[----:B------:R-:W-:-:S13]  /*1d70*/  ISETP.NE.AND P0, PT, R18, R103, PT ;  /* 0x000000671200720c */ /* 0x000fda0003f05270 */
[----:B------:R-:W-:-:S04]  /*1d80*/  @P0 LEA.HI R46, R18, R18, RZ, 0x1 ;  /* 0x00000012122e0211 */ /* 0x000fc800078f08ff */
[----:B------:R-:W-:-:S04]  /*1d90*/  @P0 LOP3.LUT R85, R46, 0xfffffe, RZ, 0xc0, !PT ;  /* 0x00fffffe2e550812 */ /* 0x000fc800078ec0ff */
[----:B------:R-:W-:-:S04]  /*1da0*/  @P0 IADD3 R46, -R85, R18, RZ ;  /* 0x00000012552e0210 */ /* 0x000fc80007ffe1ff */
[----:B------:R-:W-:Y:S01]  /*1db0*/  @P0 LEA R85, R46, R95, 0x8 ;  /* 0x0000005f2e550211 */ /* 0x000fe200078e40ff */
[----:B------:R-:W-:-:S03]  /*1dc0*/  HFMA2.MMA R46, -RZ, RZ, 1.875, 0 ;  /* 0x3f800000ff2e7435 */ /* 0x000fc600000001ff */
[----:B------:R-:W-:-:S07]  /*1dd0*/  @P0 LEA R85, R85, R24, 0x2 ;  /* 0x0000001855550211 */ /* 0x000fce00078e10ff */
[----:B------:R0:W1:Y:S02]  /*1de0*/  @P0 LDS R46, [R85+0x648] ;  /* 0x00064800552e0984 */ /* 0x0000640000000800 */
.L_x_10716:
[----:B------:R-:W-:Y:S05]  /*1df0*/  BSYNC B0 ;  /* 0x0000000000007941 */ /* 0x000fea0003800000 */
.L_x_10715:
[C---:B-1----:R-:W-:Y:S01]  /*1e00*/  FMUL.FTZ R110, R108.reuse, R46 ;  /* 0x0000002e6c6e7220 */ /* 0x042fe20000410000 */
[----:B------:R-:W-:Y:S01]  /*1e10*/  FMUL.FTZ R44, R91, R44 ;  /* 0x0000002c5b2c7220 */ /* 0x000fe20000410000 */
[C---:B0-----:R-:W-:Y:S01]  /*1e20*/  FFMA.FTZ R85, R45.reuse, R115, R114 ;  /* 0x000000732d557223 */ /* 0x041fe20000010072 */
[----:B------:R-:W-:Y:S01]  /*1e30*/  FMUL.FTZ R118, R108, R117 ;  /* 0x000000756c767220 */ /* 0x000fe20000410000 */
[C---:B------:R-:W-:Y:S01]  /*1e40*/  FMUL.FTZ R110, R45.reuse, R110 ;  /* 0x0000006e2d6e7220 */ /* 0x040fe20000410000 */
[----:B------:R-:W-:Y:S01]  /*1e50*/  FFMA.FTZ R84, R45, R84, R112 ;  /* 0x000000542d547223 */ /* 0x000fe20000010070 */
[C---:B------:R-:W-:Y:S01]  /*1e60*/  FFMA.FTZ R117, R111.reuse, R85, R44 ;  /* 0x000000556f757223 */ /* 0x040fe2000001002c */
[----:B------:R-:W-:Y:S01]  /*1e70*/  ISETP.NE.AND P2, PT, R20, 0x1f, PT ;  /* 0x0000001f1400780c */ /* 0x000fe20003f45270 */
[----:B------:R-:W-:Y:S01]  /*1e80*/  FMUL.FTZ R116, R111, R110 ;  /* 0x0000006e6f747220 */ /* 0x000fe20000410000 */
[----:B------:R-:W-:Y:S01]  /*1e90*/  FFMA.FTZ R115, R108, R84, R113 ;  /* 0x000000546c737223 */ /* 0x000fe20000010071 */
[----:B------:R-:W-:Y:S01]  /*1ea0*/  SHFL.UP PT, R85, R118, 0x1, RZ ;  /* 0x0420000076557989 */ /* 0x000fe200000e00ff */
[----:B------:R-:W-:Y:S01]  /*1eb0*/  ISETP.GE.AND P0, PT, R11, 0x1, PT ;  /* 0x000000010b00780c */ /* 0x000fe20003f06270 */
[----:B------:R-:W-:Y:S01]  /*1ec0*/  ULEA UR7, UR21, UR4, 0x7 ;  /* 0x0000000415077291 */ /* 0x000fe2000f8e383f */
[----:B------:R-:W-:Y:S01]  /*1ed0*/  ISETP.GE.U32.AND P3, PT, R20, 0x18, PT ;  /* 0x000000181400780c */ /* 0x000fe20003f66070 */
[----:B------:R-:W0:Y:S01]  /*1ee0*/  SHFL.DOWN PT, R110, R117, 0x1, 0x1f ;  /* 0x08201f00756e7f89 */ /* 0x000e2200000e0000 */
[----:B------:R-:W-:Y:S01]  /*1ef0*/  BSSY B0, `(.L_x_10717) ;  /* 0x000006a000007945 */ /* 0x000fe20003800000 */
[----:B------:R-:W-:-:S02]  /*1f00*/  UIADD3 UR7, UR7, -0x80, URZ ;  /* 0xffffff8007077890 */ /* 0x000fc4000fffe03f */
[----:B------:R-:W1:Y:S04]  /*1f10*/  SHFL.DOWN PT, R119, R116, 0x1, 0x1f ;  /* 0x08201f0074777f89 */ /* 0x000e6800000e0000 */
[----:B------:R-:W2:Y:S04]  /*1f20*/  SHFL.UP PT, R84, R115, 0x1, RZ ;  /* 0x0420000073547989 */ /* 0x000ea800000e00ff */
[----:B-----5:R-:W-:Y:S01]  /*1f30*/  SHFL.IDX PT, R105, R105, RZ, 0x1f ;  /* 0x00001fff69697589 */ /* 0x020fe200000e0000 */
[C---:B0-----:R-:W-:Y:S01]  /*1f40*/  @P2 FFMA.FTZ R117, R116.reuse, R110, R117 ;  /* 0x0000006e74752223 */ /* 0x041fe20000010075 */
[----:B-1----:R-:W-:-:S04]  /*1f50*/  @P2 FMUL.FTZ R116, R116, R119 ;  /* 0x0000007774742220 */ /* 0x002fc80000410000 */
[----:B------:R-:W0:Y:S01]  /*1f60*/  SHFL.DOWN PT, R110, R117, 0x2, 0x1f ;  /* 0x08401f00756e7f89 */ /* 0x000e2200000e0000 */
[----:B------:R-:W-:Y:S01]  /*1f70*/  ISETP.GE.U32.AND P2, PT, R20, 0x1e, PT ;  /* 0x0000001e1400780c */ /* 0x000fe20003f46070 */
[C---:B--2---:R-:W-:Y:S01]  /*1f80*/  @P0 FFMA.FTZ R115, R118.reuse, R84, R115 ;  /* 0x0000005476730223 */ /* 0x044fe20000010073 */
[----:B------:R-:W-:Y:S01]  /*1f90*/  @P0 FMUL.FTZ R118, R118, R85 ;  /* 0x0000005576760220 */ /* 0x000fe20000410000 */
[----:B------:R-:W1:Y:S01]  /*1fa0*/  SHFL.DOWN PT, R119, R116, 0x2, 0x1f ;  /* 0x08401f0074777f89 */ /* 0x000e6200000e0000 */
[----:B------:R-:W-:-:S03]  /*1fb0*/  ISETP.GE.AND P0, PT, R11, 0x2, PT ;  /* 0x000000020b00780c */ /* 0x000fc60003f06270 */
        /* <DEDUP_REMOVED lines=19> */
[----:B------:R-:W-:Y:S01]  /*20f0*/  HFMA2.MMA R84, -RZ, RZ, 1.875, 0 ;  /* 0x3f800000ff547435 */ /* 0x000fe200000001ff */
[----:B---3--:R-:W-:Y:S01]  /*2100*/  @P0 FMUL.FTZ R118, R118, R85 ;  /* 0x0000005576760220 */ /* 0x008fe20000410000 */
[----:B------:R-:W-:Y:S01]  /*2110*/  ISETP.GE.AND P0, PT, R18, UR21, PT ;  /* 0x0000001512007c0c */ /* 0x000fe2000bf06270 */
[----:B------:R-:W2:Y:S01]  /*2120*/  SHFL.UP PT, R120, R115, 0x8, RZ ;  /* 0x0500000073787989 */ /* 0x000ea200000e00ff */
[----:B------:R-:W-:Y:S02]  /*2130*/  MOV R85, RZ ;  /* 0x000000ff00557202 */ /* 0x000fe40000000f00 */
        /* <DEDUP_REMOVED lines=16> */
[----:B------:R-:W-:Y:S01]  /*2240*/  ISETP.NE.AND P2, PT, R58, 0x1f, PT ;  /* 0x0000001f3a00780c */ /* 0x000fe20003f45270 */
[C---:B--2---:R-:W-:Y:S02]  /*2250*/  @P0 FFMA.FTZ R115, R118.reuse, R120, R115 ;  /* 0x0000007876730223 */ /* 0x044fe40000010073 */
[----:B------:R-:W-:Y:S01]  /*2260*/  SHFL.DOWN PT, R121, R116, 0x1, 0x1f ;  /* 0x08201f0074797f89 */ /* 0x000fe200000e0000 */
[----:B---3--:R-:W-:-:S03]  /*2270*/  @P0 FMUL.FTZ R118, R118, R119 ;  /* 0x0000007776760220 */ /* 0x008fc60000410000 */
[----:B------:R-:W0:Y:S01]  /*2280*/  SHFL.IDX PT, R122, R85, RZ, 0x1f ;  /* 0x00001fff557a7589 */ /* 0x000e2200000e0000 */
[----:B------:R-:W-:-:S03]  /*2290*/  ISETP.NE.AND P0, PT, R58, RZ, PT ;  /* 0x000000ff3a00720c */ /* 0x000fc60003f05270 */
[----:B------:R-:W-:Y:S04]  /*22a0*/  SHFL.UP PT, R115, R115, 0x1, RZ ;  /* 0x0420000073737989 */ /* 0x000fe800000e00ff */
[----:B------:R-:W1:Y:S04]  /*22b0*/  SHFL.UP PT, R118, R118, 0x1, RZ ;  /* 0x0420000076767989 */ /* 0x000e6800000e00ff */
[----:B------:R2:W-:Y:S04]  /*22c0*/  SHFL.IDX PT, R120, R117, RZ, 0x1f ;  /* 0x00001fff75787589 */ /* 0x0005e800000e0000 */
[----:B------:R-:W3:Y:S01]  /*22d0*/  SHFL.IDX PT, R119, R116, RZ, 0x1f ;  /* 0x00001fff74777589 */ /* 0x000ee200000e0000 */
[----:B0-----:R-:W-:Y:S01]  /*22e0*/  @P2 FFMA.FTZ R122, R121, R122, R124 ;  /* 0x0000007a797a2223 */ /* 0x001fe2000001007c */
[----:B------:R-:W-:-:S03]  /*22f0*/  IADD3 R121, R101, -UR7, -R58 ;  /* 0x8000000765797c10 */ /* 0x000fc6000fffe83a */
[----:B------:R-:W-:Y:S01]  /*2300*/  FFMA.FTZ R107, R122, R46, R107 ;  /* 0x0000002e7a6b7223 */ /* 0x000fe2000001006b */
[C---:B------:R-:W-:Y:S02]  /*2310*/  ISETP.GE.AND P6, PT, R121.reuse, 0x1, PT ;  /* 0x000000017900780c */ /* 0x040fe40003fc6270 */
[C---:B------:R-:W-:Y:S01]  /*2320*/  ISETP.GE.AND P3, PT, R121.reuse, 0x21, PT ;  /* 0x000000217900780c */ /* 0x040fe20003f66270 */
[----:B-1----:R-:W-:Y:S01]  /*2330*/  @P1 FFMA.FTZ R105, R118, R105, R115 ;  /* 0x0000006976691223 */ /* 0x002fe20000010073 */
[----:B------:R-:W-:Y:S01]  /*2340*/  FFMA.FTZ R109, R108, R107, R109 ;  /* 0x0000006b6c6d7223 */ /* 0x000fe2000001006d */
[----:B------:R-:W-:Y:S02]  /*2350*/  ISETP.GE.AND P4, PT, R121, 0x41, PT ;  /* 0x000000417900780c */ /* 0x000fe40003f86270 */
[----:B------:R-:W-:Y:S01]  /*2360*/  FFMA.FTZ R46, R90, R105, R47 ;  /* 0x000000695a2e7223 */ /* 0x000fe2000001002f */
[----:B------:R-:W-:Y:S01]  /*2370*/  FFMA.FTZ R105, R45, R109, R114 ;  /* 0x0000006d2d697223 */ /* 0x000fe20000010072 */
[----:B------:R-:W-:Y:S01]  /*2380*/  FMUL.FTZ R114, R88, R107 ;  /* 0x0000006b58727220 */ /* 0x000fe20000410000 */
[----:B--2---:R-:W-:Y:S01]  /*2390*/  FMUL.FTZ R117, R89, R109 ;  /* 0x0000006d59757220 */ /* 0x004fe20000410000 */
[C---:B------:R-:W-:Y:S01]  /*23a0*/  FFMA.FTZ R115, R111.reuse, R46, R104 ;  /* 0x0000002e6f737223 */ /* 0x040fe20000010068 */
[----:B------:R-:W-:Y:S01]  /*23b0*/  FFMA.FTZ R111, R111, R105, R44 ;  /* 0x000000696f6f7223 */ /* 0x000fe2000001002c */
[C---:B---3--:R-:W-:Y:S01]  /*23c0*/  FFMA.FTZ R85, R119.reuse, R85, R120 ;  /* 0x0000005577557223 */ /* 0x048fe20000010078 */
[----:B------:R-:W-:Y:S01]  /*23d0*/  FMUL.FTZ R84, R119, R84 ;  /* 0x0000005477547220 */ /* 0x000fe20000410000 */
[----:B------:R-:W-:Y:S01]  /*23e0*/  FMUL.FTZ R118, R86, R105 ;  /* 0x0000006956767220 */ /* 0x000fe20000410000 */
[----:B------:R-:W-:Y:S01]  /*23f0*/  FMUL.FTZ R119, R87, R111 ;  /* 0x0000006f57777220 */ /* 0x000fe20000410000 */
[----:B------:R-:W-:Y:S01]  /*2400*/  ISETP.GE.AND P5, PT, R121, 0x61, PT ;  /* 0x000000617900780c */ /* 0x000fe20003fa6270 */
[----:B------:R-:W-:Y:S01]  /*2410*/  FFMA.FTZ R112, R45, R115, R112 ;  /* 0x000000732d707223 */ /* 0x000fe20000010070 */
[----:B------:R-:W-:Y:S01]  /*2420*/  FFMA.FTZ R90, -R99, R40, R46 ;  /* 0x00000028635a7223 */ /* 0x000fe2000001012e */
[----:B------:R-:W-:Y:S01]  /*2430*/  FFMA.FTZ R121, R91, R46, RZ ;  /* 0x0000002e5b797223 */ /* 0x000fe200000100ff */
        /* <DEDUP_REMOVED lines=21> */
.L_x_10718:
[----:B------:R-:W-:Y:S05]  /*2590*/  BSYNC B0 ;  /* 0x0000000000007941 */ /* 0x000fea0003800000 */
.L_x_10717:
[----:B01----:R-:W-:Y:S01]  /*25a0*/  FFMA.FTZ R85, R93, R112, R116 ;  /* 0x000000705d557223 */ /* 0x003fe20000010074 */
[----:B------:R-:W-:Y:S01]  /*25b0*/  FFMA.FTZ R46, -R96, R43, R113 ;  /* 0x0000002b602e7223 */ /* 0x000fe20000010171 */
[----:B------:R-:W-:Y:S01]  /*25c0*/  USHF.L.U64.HI UR7, UR5, 0x2, UR6 ;  /* 0x0000000205077899 */ /* 0x000fe20008010206 */
[----:B------:R-:W-:Y:S01]  /*25d0*/  FFMA.FTZ R84, -R97, R42, R112 ;  /* 0x0000002a61547223 */ /* 0x000fe20000010170 */
[----:B------:R-:W-:Y:S01]  /*25e0*/  FFMA.FTZ R85, R102, R113, R85 ;  /* 0x0000007166557223 */ /* 0x000fe20000010055 */
[----:B------:R-:W-:Y:S01]  /*25f0*/  USHF.L.U32 UR20, UR5, 0x2, URZ ;  /* 0x0000000205147899 */ /* 0x000fe2000800063f */
[----:B------:R0:W1:Y:S01]  /*2600*/  LDS R113, [R64+0x290] ;  /* 0x0002900040717984 */ /* 0x0000620000000800 */
[----:B------:R-:W-:Y:S01]  /*2610*/  FFMA.FTZ R119, R84, R117, R119 ;  /* 0x0000007554777223 */ /* 0x000fe20000010077 */
[----:B------:R-:W-:Y:S01]  /*2620*/  FMUL.FTZ R114, R46, R114 ;  /* 0x000000722e727220 */ /* 0x000fe20000410000 */
[----:B------:R-:W-:Y:S01]  /*2630*/  IMAD R44, R50, UR7, RZ ;  /* 0x00000007322c7c24 */ /* 0x000fe2000f8e02ff */
[----:B------:R-:W-:Y:S02]  /*2640*/  BSSY B0, `(.L_x_10719) ;  /* 0x0000007000007945 */ /* 0x000fe40003800000 */
[----:B------:R-:W-:Y:S01]  /*2650*/  FADD.FTZ R47, R119, R114 ;  /* 0x00000072772f7221 */ /* 0x000fe20000010000 */
[----:B------:R-:W-:Y:S01]  /*2660*/  IMAD R115, R51, UR20, R44 ;  /* 0x0000001433737c24 */ /* 0x000fe2000f8e022c */
[----:B0-----:R-:W-:Y:S06]  /*2670*/  @!P3 BRA `(.L_x_10720) ;  /* 0x00000000000cb947 */ /* 0x001fec0003800000 */
[----:B------:R-:W-:-:S05]  /*2680*/  IMAD.WIDE.U32 R44, R50, UR20, R78 ;  /* 0x00000014322c7c25 */ /* 0x000fca000f8e004e */
[----:B------:R-:W-:-:S05]  /*2690*/  IADD3 R45, R45, R115, RZ ;  /* 0x000000732d2d7210 */ /* 0x000fca0007ffe0ff */
[----:B-1----:R0:W-:Y:S02]  /*26a0*/  REDG.E.ADD.F32.FTZ.RN.STRONG.GPU desc[UR12][R44.64], R113 ;  /* 0x000000712c0079a6 */ /* 0x0021e4000c10f38c */
.L_x_10720:
[----:B------:R-:W-:Y:S05]  /*26b0*/  BSYNC B0 ;  /* 0x0000000000007941 */ /* 0x000fea0003800000 */
.L_x_10719:
[----:B01----:R0:W1:Y:S01]  /*26c0*/  LDS R113, [R64+0x310] ;  /* 0x0003100040717984 */ /* 0x0030620000000800 */
[----:B------:R-:W-:Y:S04]  /*26d0*/  BSSY B0, `(.L_x_10721) ;  /* 0x0000005000007945 */ /* 0x000fe80003800000 */
[----:B------:R-:W-:Y:S05]  /*26e0*/  @!P4 BRA `(.L_x_10722) ;  /* 0x00000000000cc947 */ /* 0x000fea0003800000 */
[----:B------:R-:W-:-:S05]  /*26f0*/  IMAD.WIDE.U32 R44, R50, UR20, R80 ;  /* 0x00000014322c7c25 */ /* 0x000fca000f8e0050 */
[----:B------:R-:W-:-:S05]  /*2700*/  IADD3 R45, R115, R45, RZ ;  /* 0x0000002d732d7210 */ /* 0x000fca0007ffe0ff */
[----:B-1----:R2:W-:Y:S02]  /*2710*/  REDG.E.ADD.F32.FTZ.RN.STRONG.GPU desc[UR12][R44.64], R113 ;  /* 0x000000712c0079a6 */ /* 0x0025e4000c10f38c */
.L_x_10722:
[----:B------:R-:W-:Y:S05]  /*2720*/  BSYNC B0 ;  /* 0x0000000000007941 */ /* 0x000fea0003800000 */
.L_x_10721:
[----:B-12---:R1:W2:Y:S01]  /*2730*/  LDS R113, [R64+0x390] ;  /* 0x0003900040717984 */ /* 0x0062a20000000800 */
[----:B------:R-:W-:Y:S01]  /*2740*/  BSSY B0, `(.L_x_10723) ;  /* 0x0000005000007945 */ /* 0x000fe20003800000 */
[----:B------:R-:W-:-:S03]  /*2750*/  IMAD.WIDE.U32 R44, R50, UR20, R82 ;  /* 0x00000014322c7c25 */ /* 0x000fc6000f8e0052 */
[----:B------:R-:W-:Y:S05]  /*2760*/  @!P5 BRA `(.L_x_10724) ;  /* 0x000000000008d947 */ /* 0x000fea0003800000 */
[----:B------:R-:W-:-:S05]  /*2770*/  IADD3 R45, R115, R45, RZ ;  /* 0x0000002d732d7210 */ /* 0x000fca0007ffe0ff */
[----:B--2---:R3:W-:Y:S02]  /*2780*/  REDG.E.ADD.F32.FTZ.RN.STRONG.GPU desc[UR12][R44.64], R113 ;  /* 0x000000712c0079a6 */ /* 0x0047e4000c10f38c */
.L_x_10724:
[----:B------:R-:W-:Y:S05]  /*2790*/  BSYNC B0 ;  /* 0x0000000000007941 */ /* 0x000fea0003800000 */
.L_x_10723:
[----:B------:R-:W4:Y:S01]  /*27a0*/  SHFL.DOWN PT, R106, R85, 0x1, 0x1f ;  /* 0x08201f00556a7f89 */ /* 0x000f2200000e0000 */
[C---:B------:R-:W-:Y:S01]  /*27b0*/  ISETP.GT.AND P3, PT, R11.reuse, 0x1e, PT ;  /* 0x0000001e0b00780c */ /* 0x040fe20003f64270 */
[-C--:B---3--:R-:W-:Y:S01]  /*27c0*/  FMUL.FTZ R45, R94, R109.reuse ;  /* 0x0000006d5e2d7220 */ /* 0x088fe20000410000 */
[----:B------:R-:W-:Y:S01]  /*27d0*/  ISETP.NE.AND P4, PT, R11, RZ, PT ;  /* 0x000000ff0b00720c */ /* 0x000fe20003f85270 */
[----:B------:R-:W3:Y:S01]  /*27e0*/  SHFL.DOWN PT, R44, R47, 0x1, 0x1f ;  /* 0x08201f002f2c7f89 */ /* 0x000ee200000e0000 */
[----:B------:R-:W-:Y:S01]  /*27f0*/  FMUL.FTZ R109, R42, R109 ;  /* 0x0000006d2a6d7220 */ /* 0x000fe20000410000 */
[-C--:B------:R-:W-:Y:S01]  /*2800*/  FMUL.FTZ R42, R41, R105.reuse ;  /* 0x00000069292a7220 */ /* 0x080fe20000410000 */
[C---:B------:R-:W-:Y:S01]  /*2810*/  FMUL.FTZ R105, R94.reuse, R105 ;  /* 0x000000695e697220 */ /* 0x040fe20000410000 */
[-C--:B------:R-:W-:Y:S01]  /*2820*/  FMUL.FTZ R41, R94, R111.reuse ;  /* 0x0000006f5e297220 */ /* 0x080fe20000410000 */
[----:B------:R-:W-:Y:S01]  /*2830*/  FMUL.FTZ R111, R40, R111 ;  /* 0x0000006f286f7220 */ /* 0x000fe20000410000 */
[----:B------:R-:W-:Y:S01]  /*2840*/  BSSY B0, `(.L_x_10725) ;  /* 0x0000039000007945 */ /* 0x000fe20003800000 */
[----:B------:R-:W-:Y:S01]  /*2850*/  FMUL.FTZ R104, R105, R104 ;  /* 0x0000006869687220 */ /* 0x000fe20000410000 */
[----:B------:R-:W-:Y:S01]  /*2860*/  FMUL.FTZ R41, R41, R90 ;  /* 0x0000005a29297220 */ /* 0x000fe20000410000 */
[----:B------:R-:W-:Y:S01]  /*2870*/  FFMA.FTZ R38, R89, R109, R38 ;  /* 0x0000006d59267223 */ /* 0x000fe20000010026 */
[-C--:B------:R-:W-:Y:S01]  /*2880*/  FFMA.FTZ R37, R86, R42.reuse, R37 ;  /* 0x0000002a56257223 */ /* 0x080fe20000010025 */
[----:B------:R-:W-:Y:S01]  /*2890*/  FFMA.FTZ R104, R29, R42, R104 ;  /* 0x0000002a1d687223 */ /* 0x000fe20000010068 */
[----:B--2---:R-:W2:Y:S01]  /*28a0*/  @!P4 S2R R113, SR_CgaCtaId ;  /* 0x000000000071c919 */ /* 0x004ea20000008800 */
[----:B------:R-:W-:Y:S01]  /*28b0*/  @!P4 MOV R108, 0x400 ;  /* 0x00000400006cc802 */ /* 0x000fe20000000f00 */
[-C--:B------:R-:W-:Y:S01]  /*28c0*/  FFMA.FTZ R41, R28, R111.reuse, R41 ;  /* 0x0000006f1c297223 */ /* 0x080fe20000010029 */
[----:B------:R-:W-:Y:S01]  /*28d0*/  FFMA.FTZ R36, R87, R111, R36 ;  /* 0x0000006f57247223 */ /* 0x000fe20000010024 */
[----:B------:R-:W-:-:S02]  /*28e0*/  FADD.FTZ R33, R104, R33 ;  /* 0x0000002168217221 */ /* 0x000fc40000010000 */
[----:B------:R-:W-:Y:S01]  /*28f0*/  FADD.FTZ R32, R41, R32 ;  /* 0x0000002029207221 */ /* 0x000fe20000010000 */
[----:B----4-:R-:W-:Y:S01]  /*2900*/  @!P3 FADD.FTZ R85, R85, R106 ;  /* 0x0000006a5555b221 */ /* 0x010fe20000010000 */
[----:B---3--:R-:W-:-:S04]  /*2910*/  @!P3 FADD.FTZ R47, R47, R44 ;  /* 0x0000002c2f2fb221 */ /* 0x008fc80000010000 */
[----:B------:R-:W3:Y:S01]  /*2920*/  SHFL.DOWN PT, R106, R85, 0x2, 0x1f ;  /* 0x08401f00556a7f89 */ /* 0x000ee200000e0000 */
[----:B------:R-:W-:-:S03]  /*2930*/  ISETP.GT.AND P3, PT, R11, 0x1d, PT ;  /* 0x0000001d0b00780c */ /* 0x000fc60003f64270 */
[----:B------:R-:W4:Y:S01]  /*2940*/  SHFL.DOWN PT, R44, R47, 0x2, 0x1f ;  /* 0x08401f002f2c7f89 */ /* 0x000f2200000e0000 */
[----:B--2---:R-:W-:Y:S01]  /*2950*/  @!P4 LEA R24, R113, R108, 0x18 ;  /* 0x0000006c7118c211 */ /* 0x004fe200078ec0ff */
[----:B------:R-:W-:Y:S01]  /*2960*/  FMUL.FTZ R113, R45, R84 ;  /* 0x000000542d717220 */ /* 0x000fe20000410000 */
[-C--:B------:R-:W-:Y:S01]  /*2970*/  FMUL.FTZ R84, R43, R107.reuse ;  /* 0x0000006b2b547220 */ /* 0x080fe20000410000 */
[----:B------:R-:W-:-:S06]  /*2980*/  FMUL.FTZ R107, R94, R107 ;  /* 0x0000006b5e6b7220 */ /* 0x000fcc0000410000 */
[----:B---3--:R-:W-:Y:S01]  /*2990*/  @!P3 FADD.FTZ R85, R85, R106 ;  /* 0x0000006a5555b221 */ /* 0x008fe20000010000 */
[----:B------:R-:W-:Y:S01]  /*29a0*/  FFMA.FTZ R113, R30, R109, R113 ;  /* 0x0000006d1e717223 */ /* 0x000fe20000010071 */
[----:B------:R-:W-:Y:S01]  /*29b0*/  FMUL.FTZ R46, R107, R46 ;  /* 0x0000002e6b2e7220 */ /* 0x000fe20000410000 */
[-C--:B------:R-:W-:Y:S01]  /*29c0*/  FFMA.FTZ R39, R88, R84.reuse, R39 ;  /* 0x0000005458277223 */ /* 0x080fe20000010027 */
[----:B----4-:R-:W-:Y:S01]  /*29d0*/  @!P3 FADD.FTZ R47, R47, R44 ;  /* 0x0000002c2f2fb221 */ /* 0x010fe20000010000 */
[----:B------:R-:W2:Y:S01]  /*29e0*/  SHFL.DOWN PT, R106, R85, 0x4, 0x1f ;  /* 0x08801f00556a7f89 */ /* 0x000ea200000e0000 */
[----:B------:R-:W-:Y:S01]  /*29f0*/  ISETP.GT.AND P3, PT, R11, 0x1b, PT ;  /* 0x0000001b0b00780c */ /* 0x000fe20003f64270 */
[----:B------:R-:W-:Y:S01]  /*2a00*/  FFMA.FTZ R46, R31, R84, R46 ;  /* 0x000000541f2e7223 */ /* 0x000fe2000001002e */
[----:B------:R-:W-:Y:S01]  /*2a10*/  FADD.FTZ R34, R113, R34 ;  /* 0x0000002271227221 */ /* 0x000fe20000010000 */
[----:B------:R-:W3:Y:S02]  /*2a20*/  SHFL.DOWN PT, R44, R47, 0x4, 0x1f ;  /* 0x08801f002f2c7f89 */ /* 0x000ee400000e0000 */
[----:B------:R-:W-:-:S08]  /*2a30*/  FADD.FTZ R35, R46, R35 ;  /* 0x000000232e237221 */ /* 0x000fd00000010000 */
        /* <DEDUP_REMOVED lines=25> */
.L_x_10726:
[----:B------:R-:W-:Y:S05]  /*2bd0*/  BSYNC B0 ;  /* 0x0000000000007941 */ /* 0x000fea0003800000 */
.L_x_10725:
[----:B------:R-:W-:Y:S01]  /*2be0*/  IADD3 R95, R95, 0x1, RZ ;  /* 0x000000015f5f7810 */ /* 0x000fe20007ffe0ff */
[----:B------:R-:W-:-:S03]  /*2bf0*/  UIADD3 UR5, UP0, UR5, 0x1, URZ ;  /* 0x0000000105057890 */ /* 0x000fc6000ff1e03f */
[----:B------:R-:W-:Y:S01]  /*2c00*/  ISETP.GE.AND P0, PT, R95, UR24, PT ;  /* 0x000000185f007c0c */ /* 0x000fe2000bf06270 */
[----:B------:R-:W-:-:S12]  /*2c10*/  UIADD3.X UR6, URZ, UR6, URZ, UP0, !UPT ;  /* 0x000000063f067290 */ /* 0x000fd800087fe43f */
[----:B------:R-:W-:Y:S05]  /*2c20*/  @!P0 BRA `(.L_x_10727) ;  /* 0xffffffec00448947 */ /* 0x000fea000383ffff */
.L_x_10714:
[----:B------:R-:W-:Y:S01]  /*2c30*/  BAR.SYNC.DEFER_BLOCKING 0x0 ;  /* 0x0000000000007b1d */ /* 0x000fe20000010000 */
[----:B-1----:R-:W-:Y:S01]  /*2c40*/  LEA R48, R11, R24, 0x4 ;  /* 0x000000180b307211 */ /* 0x002fe200078e20ff */
[----:B------:R-:W-:Y:S01]  /*2c50*/  UIADD3 UR4, UR4, -0x80, URZ ;  /* 0xffffff8004047890 */ /* 0x000fe2000fffe03f */
[C---:B------:R-:W-:Y:S02]  /*2c60*/  SHF.L.U32 R50, R58.reuse, 0x4, RZ ;  /* 0x000000043a327819 */ /* 0x040fe400000006ff */
[----:B------:R-:W-:-:S03]  /*2c70*/  SHF.L.U64.HI R49, R58, 0x4, R22 ;  /* 0x000000043a317819 */ /* 0x000fc60000010216 */
[----:B--23--:R-:W1:Y:S01]  /*2c80*/  LDC.64 R44, c[0x0][0x388] ;  /* 0x0000e200ff2c7b82 */ /* 0x00ce620000000a00 */
[----:B------:R-:W-:Y:S01]  /*2c90*/  ULDC.64 UR6, c[0x0][0x390] ;  /* 0x0000e40000067ab9 */ /* 0x000fe20000000a00 */
[----:B------:R-:W-:Y:S01]  /*2ca0*/  ISETP.GT.AND P4, PT, R18, 0x1, PT ;  /* 0x000000011200780c */ /* 0x000fe20003f84270 */
[----:B------:R-:W-:Y:S01]  /*2cb0*/  IMAD R42, R6, UR6, RZ ;  /* 0x00000006062a7c24 */ /* 0x000fe2000f8e02ff */
[----:B------:R-:W-:Y:S01]  /*2cc0*/  IADD3 R12, P1, R12, -0x200, RZ ;  /* 0xfffffe000c0c7810 */ /* 0x000fe20007f3e0ff */
[C---:B------:R-:W-:Y:S01]  /*2cd0*/  IMAD.WIDE.U32 R40, R9.reuse, UR6, R74 ;  /* 0x0000000609287c25 */ /* 0x040fe2000f8e004a */
[----:B------:R-:W-:Y:S02]  /*2ce0*/  IADD3 R8, P2, R8, -0x200, RZ ;  /* 0xfffffe0008087810 */ /* 0x000fe40007f5e0ff */
[----:B------:R-:W2:Y:S01]  /*2cf0*/  LDC.64 R46, c[0x0][0x3e0] ;  /* 0x0000f800ff2e7b82 */ /* 0x000ea20000000a00 */
[C---:B------:R-:W-:Y:S01]  /*2d00*/  IMAD R43, R9.reuse, UR7, R42 ;  /* 0x00000007092b7c24 */ /* 0x040fe2000f8e022a */
[----:B------:R-:W-:Y:S01]  /*2d10*/  ULDC.64 UR6, c[0x0][0x3b0] ;  /* 0x0000ec0000067ab9 */ /* 0x000fe20000000a00 */
[----:B------:R-:W-:Y:S01]  /*2d20*/  IADD3 R14, P3, R14, -0x200, RZ ;  /* 0xfffffe000e0e7810 */ /* 0x000fe20007f7e0ff */
[----:B------:R-:W-:Y:S01]  /*2d30*/  IMAD.WIDE.U32 R74, R9, UR6, R74 ;  /* 0x00000006094a7c25 */ /* 0x000fe2000f8e004a */
[----:B------:R-:W-:-:S02]  /*2d40*/  IADD3 R18, R18, -0x1, RZ ;  /* 0xffffffff12127810 */ /* 0x000fc40007ffe0ff */
[----:B------:R-:W-:Y:S02]  /*2d50*/  IADD3 R41, R41, R43, RZ ;  /* 0x0000002b29297210 */ /* 0x000fe40007ffe0ff */
[----:B------:R-:W-:Y:S01]  /*2d60*/  IADD3.X R13, R13, -0x1, RZ, P1, !PT ;  /* 0xffffffff0d0d7810 */ /* 0x000fe20000ffe4ff */
[----:B------:R3:W-:Y:S01]  /*2d70*/  STS.128 [R48], R36 ;  /* 0x0000002430007388 */ /* 0x0007e20000000c00 */
[----:B------:R-:W-:-:S03]  /*2d80*/  NOP ;  /* 0x0000000000007918 */ /* 0x000fc60000000000 */
[----:B------:R-:W4:Y:S01]  /*2d90*/  LDS.128 R28, [R48] ;  /* 0x00000000301c7984 */ /* 0x000f220000000c00 */
[----:B-1----:R-:W-:Y:S01]  /*2da0*/  IMAD R42, R44, UR15, RZ ;  /* 0x0000000f2c2a7c24 */ /* 0x002fe2000f8e02ff */
[----:B------:R-:W-:Y:S02]  /*2db0*/  IADD3.X R10, R10, -0x1, RZ, P2, !PT ;  /* 0xffffffff0a0a7810 */ /* 0x000fe400017fe4ff */
[----:B------:R-:W-:Y:S01]  /*2dc0*/  IADD3.X R15, R15, -0x1, RZ, P3, !PT ;  /* 0xffffffff0f0f7810 */ /* 0x000fe20001ffe4ff */
[----:B---3--:R-:W-:Y:S02]  /*2dd0*/  IMAD R39, R45, UR14, R42 ;  /* 0x0000000e2d277c24 */ /* 0x008fe4000f8e022a */
[----:B------:R-:W-:Y:S02]  /*2de0*/  IMAD.WIDE.U32 R36, R44, UR14, R40 ;  /* 0x0000000e2c247c25 */ /* 0x000fe4000f8e0028 */
[----:B------:R-:W1:Y:S02]  /*2df0*/  LDC.64 R44, c[0x0][0x3a8] ;  /* 0x0000ea00ff2c7b82 */ /* 0x000e640000000a00 */
[----:B------:R-:W-:Y:S01]  /*2e00*/  IMAD R42, R6, UR6, RZ ;  /* 0x00000006062a7c24 */ /* 0x000fe2000f8e02ff */
[----:B------:R-:W-:-:S02]  /*2e10*/  IADD3 R37, R37, R39, RZ ;  /* 0x0000002725257210 */ /* 0x000fc40007ffe0ff */
[----:B--2---:R-:W-:Y:S01]  /*2e20*/  LEA R40, P0, R36, R46, 0x2 ;  /* 0x0000002e24287211 */ /* 0x004fe200078010ff */
[----:B------:R-:W-:-:S03]  /*2e30*/  IMAD R43, R9, UR7, R42 ;  /* 0x00000007092b7c24 */ /* 0x000fc6000f8e022a */
[----:B------:R-:W-:Y:S02]  /*2e40*/  LEA.HI.X R36, R36, R47, R37, 0x2, P0 ;  /* 0x0000002f24247211 */ /* 0x000fe400000f1425 */
[----:B------:R-:W-:Y:S01]  /*2e50*/  IADD3 R40, P0, R40, R50, RZ ;  /* 0x0000003228287210 */ /* 0x000fe20007f1e0ff */
[----:B------:R-:W2:Y:S01]  /*2e60*/  LDC.64 R46, c[0x0][0x3f0] ;  /* 0x0000fc00ff2e7b82 */ /* 0x000ea20000000a00 */
[----:B------:R-:W-:Y:S02]  /*2e70*/  IADD3 R75, R75, R43, RZ ;  /* 0x0000002b4b4b7210 */ /* 0x000fe40007ffe0ff */
[----:B------:R-:W-:Y:S01]  /*2e80*/  IADD3.X R41, R36, R49, RZ, P0, !PT ;  /* 0x0000003124297210 */ /* 0x000fe200007fe4ff */
[----:B-1----:R-:W-:-:S04]  /*2e90*/  IMAD R42, R44, UR15, RZ ;  /* 0x0000000f2c2a7c24 */ /* 0x002fc8000f8e02ff */
[----:B----4-:R1:W-:Y:S01]  /*2ea0*/  STG.E.128 desc[UR12][R40.64+-0x200], R28 ;  /* 0xfffe001c28007986 */ /* 0x0103e2000c101d0c */
[----:B------:R-:W-:Y:S01]  /*2eb0*/  BAR.SYNC.DEFER_BLOCKING 0x0 ;  /* 0x0000000000007b1d */ /* 0x000fe20000010000 */
[----:B-1----:R-:W-:Y:S02]  /*2ec0*/  IMAD R31, R45, UR14, R42 ;  /* 0x0000000e2d1f7c24 */ /* 0x002fe4000f8e022a */
[----:B------:R-:W-:-:S05]  /*2ed0*/  IMAD.WIDE.U32 R28, R44, UR14, R74 ;  /* 0x0000000e2c1c7c25 */ /* 0x000fca000f8e004a */
[----:B------:R-:W-:Y:S02]  /*2ee0*/  IADD3 R30, R29, R31, RZ ;  /* 0x0000001f1d1e7210 */ /* 0x000fe40007ffe0ff */
[----:B--2---:R-:W-:Y:S01]  /*2ef0*/  LEA R29, P0, R28, R46, 0x2 ;  /* 0x0000002e1c1d7211 */ /* 0x004fe200078010ff */
[----:B------:R1:W-:Y:S01]  /*2f00*/  STS.128 [R48], R32 ;  /* 0x0000002030007388 */ /* 0x0003e20000000c00 */
[----:B------:R-:W-:-:S03]  /*2f10*/  NOP ;  /* 0x0000000000007918 */ /* 0x000fc60000000000 */
[----:B------:R-:W2:Y:S01]  /*2f20*/  LDS.128 R36, [R48] ;  /* 0x0000000030247984 */ /* 0x000ea20000000c00 */
[----:B------:R-:W-:Y:S02]  /*2f30*/  LEA.HI.X R30, R28, R47, R30, 0x2, P0 ;  /* 0x0000002f1c1e7211 */ /* 0x000fe400000f141e */
[----:B------:R-:W-:-:S04]  /*2f40*/  IADD3 R28, P0, R29, R50, RZ ;  /* 0x000000321d1c7210 */ /* 0x000fc80007f1e0ff */
[----:B------:R-:W-:Y:S01]  /*2f50*/  IADD3.X R29, R30, R49, RZ, P0, !PT ;  /* 0x000000311e1d7210 */ /* 0x000fe200007fe4ff */
[----:B-1----:R-:W-:Y:S01]  /*2f60*/  FADD.FTZ R32, R3, R32 ;  /* 0x0000002003207221 */ /* 0x002fe20000010000 */
[----:B------:R-:W-:-:S03]  /*2f70*/  IADD3 R16, P0, R16, -0x200, RZ ;  /* 0xfffffe0010107810 */ /* 0x000fc60007f1e0ff */
[----:B------:R-:W-:Y:S01]  /*2f80*/  FADD.FTZ R33, R32, R33 ;  /* 0x0000002120217221 */ /* 0x000fe20000010000 */
[----:B------:R-:W-:-:S03]  /*2f90*/  IADD3.X R17, R17, -0x1, RZ, P0, !PT ;  /* 0xffffffff11117810 */ /* 0x000fc600007fe4ff */
[----:B------:R-:W-:-:S04]  /*2fa0*/  FADD.FTZ R34, R33, R34 ;  /* 0x0000002221227221 */ /* 0x000fc80000010000 */
[----:B------:R-:W-:Y:S01]  /*2fb0*/  FADD.FTZ R3, R34, R35 ;  /* 0x0000002322037221 */ /* 0x000fe20000010000 */
[----:B--2---:R1:W-:Y:S01]  /*2fc0*/  STG.E.128 desc[UR12][R28.64+-0x200], R36 ;  /* 0xfffe00241c007986 */ /* 0x0043e2000c101d0c */
[----:B------:R-:W-:Y:S05]  /*2fd0*/  @P4 BRA `(.L_x_10728) ;  /* 0xffffffd800dc4947 */ /* 0x000fea000383ffff */
.L_x_10712:
[----:B------:R-:W-:Y:S02]  /*2fe0*/  ULDC.64 UR4, c[0x0][0x3d8] ;  /* 0x0000f60000047ab9 */ /* 0x000fe40000000a00 */
[----:B------:R-:W-:-:S04]  /*2ff0*/  ISETP.NE.U32.AND P0, PT, RZ, UR4, PT ;  /* 0x00000004ff007c0c */ /* 0x000fc8000bf05070 */
[----:B------:R-:W-:-:S13]  /*3000*/  ISETP.NE.AND.EX P0, PT, RZ, UR5, PT, P0 ;  /* 0x00000005ff007c0c */ /* 0x000fda000bf05300 */
[----:B------:R-:W-:Y:S05]  /*3010*/  @!P0 BRA `(.L_x_10729) ;  /* 0x00000000005c8947 */ /* 0x000fea0003800000 */
[----:B------:R-:W2:Y:S01]  /*3020*/  SHFL.DOWN P0, R0, R5, 0x1, 0x1f ;  /* 0x08201f0005007f89 */ /* 0x000ea20000000000 */
[----:B------:R-:W-:Y:S01]  /*3030*/  BSSY B0, `(.L_x_10729) ;  /* 0x0000015000007945 */ /* 0x000fe20003800000 */
[----:B-----5:R-:W3:Y:S01]  /*3040*/  S2R R4, SR_LANEID ;  /* 0x0000000000047919 */ /* 0x020ee20000000000 */
[----:B--2---:R-:W-:Y:S02]  /*3050*/  @P0 FADD R0, R0, R5 ;  /* 0x0000000500000221 */ /* 0x004fe40000000000 */
[----:B------:R-:W2:Y:S03]  /*3060*/  S2R R5, SR_TID.X ;  /* 0x0000000000057919 */ /* 0x000ea60000002100 */
[----:B------:R-:W4:Y:S01]  /*3070*/  SHFL.DOWN P0, R7, R0, 0x2, 0x1f ;  /* 0x08401f0000077f89 */ /* 0x000f220000000000 */
[----:B---3--:R-:W-:-:S13]  /*3080*/  ISETP.NE.AND P1, PT, R4, RZ, PT ;  /* 0x000000ff0400720c */ /* 0x008fda0003f25270 */
[----:B------:R-:W3:Y:S01]  /*3090*/  @!P1 S2R R13, SR_CgaCtaId ;  /* 0x00000000000d9919 */ /* 0x000ee20000008800 */
[----:B----4-:R-:W-:Y:S01]  /*30a0*/  @P0 FADD R7, R0, R7 ;  /* 0x0000000700070221 */ /* 0x010fe20000000000 */
[----:B------:R-:W-:-:S04]  /*30b0*/  @!P1 MOV R0, 0x400 ;  /* 0x0000040000009802 */ /* 0x000fc80000000f00 */
[----:B------:R-:W4:Y:S01]  /*30c0*/  SHFL.DOWN P0, R2, R7, 0x4, 0x1f ;  /* 0x08801f0007027f89 */ /* 0x000f220000000000 */
[----:B---3--:R-:W-:Y:S01]  /*30d0*/  @!P1 LEA R13, R13, R0, 0x18 ;  /* 0x000000000d0d9211 */ /* 0x008fe200078ec0ff */
[----:B----4-:R-:W-:-:S05]  /*30e0*/  @P0 FADD R2, R7, R2 ;  /* 0x0000000207020221 */ /* 0x010fca0000000000 */
[----:B------:R-:W3:Y:S02]  /*30f0*/  SHFL.DOWN P0, R11, R2, 0x8, 0x1f ;  /* 0x09001f00020b7f89 */ /* 0x000ee40000000000 */
[----:B---3--:R-:W-:-:S05]  /*3100*/  @P0 FADD R11, R2, R11 ;  /* 0x0000000b020b0221 */ /* 0x008fca0000000000 */
[----:B------:R-:W3:Y:S02]  /*3110*/  SHFL.DOWN P0, R4, R11, 0x10, 0x1f ;  /* 0x0a001f000b047f89 */ /* 0x000ee40000000000 */
[----:B---3--:R-:W-:Y:S01]  /*3120*/  @P0 FADD R4, R11, R4 ;  /* 0x000000040b040221 */ /* 0x008fe20000000000 */
[----:B--2---:R-:W-:-:S04]  /*3130*/  ISETP.NE.AND P0, PT, R5, RZ, PT ;  /* 0x000000ff0500720c */ /* 0x004fc80003f05270 */
[----:B------:R2:W-:Y:S01]  /*3140*/  @!P1 STS [R13+0x414], R4 ;  /* 0x000414040d009388 */ /* 0x0005e20000000800 */
[----:B------:R-:W-:Y:S08]  /*3150*/  BAR.SYNC.DEFER_BLOCKING 0x0 ;  /* 0x0000000000007b1d */ /* 0x000ff00000010000 */
[----:B------:R-:W-:Y:S05]  /*3160*/  @P0 BRA `(.L_x_10730) ;  /* 0x0000000000040947 */ /* 0x000fea0003800000 */
[----:B------:R3:W-:Y:S02]  /*3170*/  REDG.E.ADD.F32.FTZ.RN.STRONG.GPU desc[UR12][R26.64], R4 ;  /* 0x000000041a0079a6 */ /* 0x0007e4000c10f38c */
.L_x_10730:
[----:B------:R-:W-:Y:S05]  /*3180*/  BSYNC B0 ;  /* 0x0000000000007941 */ /* 0x000fea0003800000 */
.L_x_10729:
[----:B------:R-:W-:Y:S01]  /*3190*/  ULDC.64 UR4, c[0x0][0x3f8] ;  /* 0x0000fe0000047ab9 */ /* 0x000fe20000000a00 */
[----:B------:R-:W-:Y:S01]  /*31a0*/  BSSY B0, `(.L_x_10731) ;  /* 0x000001d000007945 */ /* 0x000fe20003800000 */
[----:B------:R-:W-:-:S04]  /*31b0*/  ISETP.NE.U32.AND P0, PT, RZ, UR4, PT ;  /* 0x00000004ff007c0c */ /* 0x000fc8000bf05070 */
[----:B------:R-:W-:-:S13]  /*31c0*/  ISETP.NE.AND.EX P0, PT, RZ, UR5, PT, P0 ;  /* 0x00000005ff007c0c */ /* 0x000fda000bf05300 */
[----:B------:R-:W-:Y:S05]  /*31d0*/  @!P0 BRA `(.L_x_10732) ;  /* 0x0000000000608947 */ /* 0x000fea0003800000 */
[----:B------:R-:W-:Y:S06]  /*31e0*/  BAR.SYNC.DEFER_BLOCKING 0x0 ;  /* 0x0000000000007b1d */ /* 0x000fec0000010000 */
[----:B------:R-:W4:Y:S01]  /*31f0*/  SHFL.DOWN P0, R0, R3, 0x1, 0x1f ;  /* 0x08201f0003007f89 */ /* 0x000f220000000000 */
[----:B--23-5:R-:W2:Y:S01]  /*3200*/  S2R R4, SR_LANEID ;  /* 0x0000000000047919 */ /* 0x02cea20000000000 */
        /* <DEDUP_REMOVED lines=21> */
.L_x_10732:
[----:B------:R-:W4:Y:S02]  /*3360*/  S2R R15, SR_TID.X ;  /* 0x00000000000f7919 */ /* 0x000f240000002100 */
.L_x_10733:
[----:B------:R-:W-:Y:S05]  /*3370*/  BSYNC B0 ;  /* 0x0000000000007941 */ /* 0x000fea0003800000 */
.L_x_10731:
[----:B------:R-:W-:Y:S02]  /*3380*/  ULDC UR16, c[0x0][0x21c] ;  /* 0x0000870000107ab9 */ /* 0x000fe40000000800 */
[----:B----4-:R-:W-:-:S13]  /*3390*/  ISETP.GE.AND P0, PT, R15, UR16, PT ;  /* 0x000000100f007c0c */ /* 0x010fda000bf06270 */
[----:B------:R-:W-:Y:S05]  /*33a0*/  @P0 EXIT ;  /* 0x000000000000094d */ /* 0x000fea0003800000 */
[----:B------:R-:W4:Y:S01]  /*33b0*/  S2UR UR5, SR_CgaCtaId ;  /* 0x00000000000579c3 */ /* 0x000f220000008800 */
[----:B------:R-:W-:Y:S01]  /*33c0*/  ULDC.64 UR6, c[0x0][0x378] ;  /* 0x0000de0000067ab9 */ /* 0x000fe20000000a00 */
[----:B------:R-:W-:Y:S01]  /*33d0*/  ULDC.64 UR8, c[0x0][0x338] ;  /* 0x0000ce0000087ab9 */ /* 0x000fe20000000a00 */
[C---:B--2---:R-:W-:Y:S01]  /*33e0*/  IMAD R0, R6.reuse, UR6, RZ ;  /* 0x0000000606007c24 */ /* 0x044fe2000f8e02ff */
[----:B------:R-:W-:Y:S01]  /*33f0*/  BSSY B0, `(.L_x_10734) ;  /* 0x0000028000007945 */ /* 0x000fe20003800000 */
[----:B------:R-:W-:Y:S01]  /*3400*/  IMAD R6, R6, UR8, RZ ;  /* 0x0000000806067c24 */ /* 0x000fe2000f8e02ff */
[----:B------:R-:W-:Y:S01]  /*3410*/  UMOV UR4, 0x400 ;  /* 0x0000040000047882 */ /* 0x000fe20000000000 */
[C---:B---3-5:R-:W-:Y:S01]  /*3420*/  IMAD.WIDE.U32 R2, R9.reuse, UR6, RZ ;  /* 0x0000000609027c25 */ /* 0x068fe2000f8e00ff */
        /* <DEDUP_REMOVED lines=11> */
.L_x_10735:
[----:B------:R-:W-:Y:S02]  /*34e0*/  LEA R0, R15, UR4, 0x2 ;  /* 0x000000040f007c11 */ /* 0x000fe4000f8e10ff */
[----:B------:R-:W-:Y:S02]  /*34f0*/  SHF.R.S32.HI R10, RZ, 0x1f, R15 ;  /* 0x0000001fff0a7819 */ /* 0x000fe4000001140f */
[----:B--2---:R-:W-:Y:S01]  /*3500*/  MOV R8, R2 ;  /* 0x0000000200087202 */ /* 0x004fe20000000f00 */
[----:B------:R-:W2:Y:S01]  /*3510*/  LDS R17, [R0+0x16c8] ;  /* 0x0016c80000117984 */ /* 0x000ea20000000800 */
        /* <DEDUP_REMOVED lines=22> */
.L_x_10734:
[----:B------:R-:W-:Y:S05]  /*3680*/  EXIT ;  /* 0x000000000000794d */ /* 0x000fea0003800000 */
.L_x_10736:
        /* <DEDUP_REMOVED lines=15> */
.L_x_11065:


//--------------------- .text._Z25selective_scan_bwd_kernelI32Selective_Scan_bwd_kernel_traitsILi32ELi4ELb1ELb1ELb0ELb1ELb0EffEEv12SSMParamsBwd --------------------------
	.section	.text._Z25selective_scan_bwd_kernelI32Selective_Scan_bwd_kernel_traitsILi32ELi4ELb1ELb1ELb0ELb1ELb0EffEEv12SSMParamsBwd,"ax",@progbits
	.align	128
        .global         _Z25selective_scan_bwd_kernelI32Selective_Scan_bwd_kernel_traitsILi32ELi4ELb1ELb1ELb0ELb1ELb0EffEEv12SSMParamsBwd
        .type           _Z25selective_scan_bwd_kernelI32Selective_Scan_bwd_kernel_traitsILi32ELi4ELb1ELb1ELb0ELb1ELb0EffEEv12SSMParamsBwd,@function
        .size           _Z25selective_scan_bwd_kernelI32Selective_Scan_bwd_kernel_traitsILi32ELi4ELb1ELb1ELb0ELb1ELb0EffEEv12SSMParamsBwd,(.L_x_11066 - _Z25selective_scan_bwd_kernelI32Selective_Scan_bwd_kernel_traitsILi32ELi4ELb1ELb1ELb0ELb1ELb0EffEEv12SSMParamsBwd)
        .other          _Z25selective_scan_bwd_kernelI32Selective_Scan_bwd_kernel_traitsILi32ELi4ELb1ELb1ELb0ELb1ELb0EffEEv12SSMParamsBwd,@"STO_CUDA_ENTRY STV_DEFAULT"
_Z25selective_scan_bwd_kernelI32Selective_Scan_bwd_kernel_traitsILi32ELi4ELb1ELb1ELb0ELb1ELb0EffEEv12SSMParamsBwd:
.text._Z25selective_scan_bwd_kernelI32Selective_Scan_bwd_kernel_traitsILi32ELi4ELb1ELb1ELb0ELb1ELb0EffEEv12SSMParamsBwd:
        /* <DEDUP_REMOVED lines=65> */
[----:B------:R-:W-:Y:S02]  /*0410*/  @!P1 LOP3.LUT R9, RZ, R15, RZ, 0x33, !PT ;  /* 0x0000000fff099212 */ /* 0x000fe400078e33ff */
[----:B------:R-:W-:Y:S02]  /*0420*/  SHF.R.S32.HI R15, RZ, 0x1f, R13 ;  /* 0x0000001fff0f7819 */ /* 0x000fe4000001140d */
[----:B------:R-:W-:Y:S01]  /*0430*/  IADD3 R14, P0, R13, R4, RZ ;  /* 0x000000040d0e7210 */ /* 0x000fe20007f1e0ff */
[----:B------:R-:W-:-:S03]  /*0440*/  UIMAD UR6, UR14, UR8, URZ ;  /* 0x000000080e0672a4 */ /* 0x000fc6000f8e023f */
[----:B------:R-:W-:Y:S02]  /*0450*/  IADD3.X R16, R15, R5, R6, P0, !PT ;  /* 0x000000050f107210 */ /* 0x000fe400007fe406 */
[----:B------:R-:W-:Y:S01]  /*0460*/  ISETP.NE.U32.AND P0, PT, RZ, UR10, PT ;  /* 0x0000000aff007c0c */ /* 0x000fe2000bf05070 */
[----:B------:R-:W-:Y:S02]  /*0470*/  UIMAD.WIDE.U32 UR4, UR15, UR8, URZ ;  /* 0x000000080f0472a5 */ /* 0x000fe4000f8e003f */
[----:B------:R-:W-:Y:S01]  /*0480*/  UIMAD UR6, UR15, UR9, UR6 ;  /* 0x000000090f0672a4 */ /* 0x000fe2000f8e0206 */
[----:B------:R-:W-:Y:S01]  /*0490*/  ISETP.NE.AND.EX P0, PT, RZ, UR11, PT, P0 ;  /* 0x0000000bff007c0c */ /* 0x000fe2000bf05300 */
[----:B-1----:R-:W-:Y:S01]  /*04a0*/  IMAD R4, R3, R18, RZ ;  /* 0x0000001203047224 */ /* 0x002fe200078e02ff */
[----:B------:R-:W-:Y:S01]  /*04b0*/  ULDC.64 UR8, c[0x0][0x240] ;  /* 0x0000900000087ab9 */ /* 0x000fe20000000a00 */
[----:B------:R-:W-:Y:S02]  /*04c0*/  UIADD3 UR5, UR5, UR6, URZ ;  /* 0x0000000605057290 */ /* 0x000fe4000fffe03f */
[----:B------:R-:W-:-:S02]  /*04d0*/  UIMAD.WIDE.U32 UR6, UR15, UR8, URZ ;  /* 0x000000080f0672a5 */ /* 0x000fc4000f8e003f */
[----:B------:R-:W-:Y:S01]  /*04e0*/  UIMAD UR8, UR14, UR8, URZ ;  /* 0x000000080e0872a4 */ /* 0x000fe2000f8e023f */
[C---:B------:R-:W-:Y:S01]  /*04f0*/  IMAD R12, R0.reuse, R19, R4 ;  /* 0x00000013000c7224 */ /* 0x040fe200078e0204 */
[----:B------:R-:W-:Y:S02]  /*0500*/  ULDC.64 UR10, c[0x0][0x328] ;  /* 0x0000ca00000a7ab9 */ /* 0x000fe40000000a00 */
[----:B------:R-:W-:Y:S01]  /*0510*/  UIMAD UR8, UR15, UR9, UR8 ;  /* 0x000000090f0872a4 */ /* 0x000fe2000f8e0208 */
[----:B------:R-:W-:Y:S01]  /*0520*/  IMAD.WIDE.U32 R4, R0, R18, UR4 ;  /* 0x0000000400047e25 */ /* 0x000fe2000f8e0012 */
[----:B------:R-:W1:Y:S02]  /*0530*/  @P0 LDC R29, c[0x0][0x214] ;  /* 0x00008500ff1d0b82 */ /* 0x000e640000000800 */
[----:B------:R-:W-:Y:S02]  /*0540*/  UIADD3 UR7, UR7, UR8, URZ ;  /* 0x0000000807077290 */ /* 0x000fe4000fffe03f */
[----:B------:R-:W-:Y:S01]  /*0550*/  UIMAD UR8, UR14, UR10, URZ ;  /* 0x0000000a0e0872a4 */ /* 0x000fe2000f8e023f */
[----:B------:R-:W-:Y:S01]  /*0560*/  IADD3 R17, P1, R13, R4, RZ ;  /* 0x000000040d117210 */ /* 0x000fe20007f3e0ff */
[----:B------:R-:W-:Y:S01]  /*0570*/  UIMAD.WIDE.U32 UR4, UR15, UR10, URZ ;  /* 0x0000000a0f0472a5 */ /* 0x000fe2000f8e003f */
[----:B------:R-:W-:Y:S01]  /*0580*/  SHF.R.S32.HI R11, RZ, 0x1f, R9 ;  /* 0x0000001fff0b7819 */ /* 0x000fe20000011409 */
[----:B------:R-:W-:Y:S01]  /*0590*/  UIMAD UR8, UR15, UR11, UR8 ;  /* 0x0000000b0f0872a4 */ /* 0x000fe2000f8e0208 */
[----:B------:R-:W-:Y:S01]  /*05a0*/  IADD3.X R12, R15, R5, R12, P1, !PT ;  /* 0x000000050f0c7210 */ /* 0x000fe20000ffe40c */
[----:B------:R-:W2:Y:S01]  /*05b0*/  @P0 LDC R33, c[0x0][0x21c] ;  /* 0x00008700ff210b82 */ /* 0x000ea20000000800 */
[----:B----4-:R-:W-:Y:S01]  /*05c0*/  ISETP.NE.U32.AND P1, PT, R24, RZ, PT ;  /* 0x000000ff1800720c */ /* 0x010fe20003f25070 */
[----:B------:R-:W-:Y:S01]  /*05d0*/  UIADD3 UR5, UR5, UR8, URZ ;  /* 0x0000000805057290 */ /* 0x000fe2000fffe03f */
[----:B------:R-:W-:-:S02]  /*05e0*/  IMAD R4, R11, R20, RZ ;  /* 0x000000140b047224 */ /* 0x000fc400078e02ff */
[----:B------:R-:W-:Y:S01]  /*05f0*/  ISETP.NE.AND.EX P1, PT, R25, RZ, PT, P1 ;  /* 0x000000ff1900720c */ /* 0x000fe20003f25310 */
[-C--:B------:R-:W-:Y:S02]  /*0600*/  IMAD R10, R3, R22.reuse, RZ ;  /* 0x00000016030a7224 */ /* 0x080fe400078e02ff */
[----:B------:R-:W4:Y:S01]  /*0610*/  @P0 LDC.64 R64, c[0x0][0x310] ;  /* 0x0000c400ff400b82 */ /* 0x000f220000000a00 */
[----:B------:R-:W-:Y:S02]  /*0620*/  IMAD R21, R9, R21, R4 ;  /* 0x0000001509157224 */ /* 0x000fe400078e0204 */
[----:B------:R-:W-:Y:S01]  /*0630*/  IMAD.WIDE.U32 R4, R0, R22, UR4 ;  /* 0x0000000400047e25 */ /* 0x000fe2000f8e0016 */
[----:B---3--:R-:W-:Y:S02]  /*0640*/  ISETP.NE.U32.AND P2, PT, R26, RZ, PT ;  /* 0x000000ff1a00720c */ /* 0x008fe40003f45070 */
[----:B------:R-:W-:Y:S02]  /*0650*/  CS2R R62, SRZ ;  /* 0x00000000003e7805 */ /* 0x000fe4000001ff00 */
[----:B------:R-:W-:Y:S01]  /*0660*/  CS2R R60, SRZ ;  /* 0x00000000003c7805 */ /* 0x000fe2000001ff00 */
[C---:B------:R-:W-:Y:S01]  /*0670*/  IMAD R10, R0.reuse, R23, R10 ;  /* 0x00000017000a7224 */ /* 0x040fe200078e020a */
[----:B------:R-:W-:Y:S01]  /*0680*/  IADD3 R19, P3, R13, R4, RZ ;  /* 0x000000040d137210 */ /* 0x000fe20007f7e0ff */
[----:B------:R-:W-:Y:S01]  /*0690*/  IMAD.WIDE.U32 R6, R9, R20, UR6 ;  /* 0x0000000609067e25 */ /* 0x000fe2000f8e0014 */
[----:B------:R-:W-:Y:S01]  /*06a0*/  ISETP.NE.AND.EX P2, PT, R27, RZ, PT, P2 ;  /* 0x000000ff1b00720c */ /* 0x000fe20003f45320 */
[----:B------:R-:W-:Y:S01]  /*06b0*/  ULDC.64 UR4, c[0x0][0x230] ;  /* 0x00008c0000047ab9 */ /* 0x000fe20000000a00 */
[----:B------:R-:W-:Y:S01]  /*06c0*/  IADD3.X R10, R15, R5, R10, P3, !PT ;  /* 0x000000050f0a7210 */ /* 0x000fe20001ffe40a */
[----:B-1----:R-:W-:Y:S01]  /*06d0*/  @P0 IMAD R4, R29, UR15, R0 ;  /* 0x0000000f1d040c24 */ /* 0x002fe2000f8e0200 */
[----:B------:R-:W-:Y:S01]  /*06e0*/  @P1 LEA R62, P3, R0, R24, 0x2 ;  /* 0x00000018003e1211 */ /* 0x000fe200078610ff */
[----:B------:R-:W-:Y:S01]  /*06f0*/  ULDC.64 UR6, c[0x0][0x268] ;  /* 0x00009a0000067ab9 */ /* 0x000fe20000000a00 */
[----:B------:R-:W-:Y:S01]  /*0700*/  IADD3 R13, P4, R13, R6, RZ ;  /* 0x000000060d0d7210 */ /* 0x000fe20007f9e0ff */
[----:B------:R-:W-:Y:S01]  /*0710*/  @P0 IMAD R4, R4, R31, RZ ;  /* 0x0000001f04040224 */ /* 0x000fe200078e02ff */
[----:B------:R-:W-:-:S02]  /*0720*/  @P1 LEA.HI.X R63, R0, R25, R3, 0x2, P3 ;  /* 0x00000019003f1211 */ /* 0x000fc400018f1403 */
[----:B------:R-:W-:Y:S02]  /*0730*/  IADD3 R6, R7, R21, RZ ;  /* 0x0000001507067210 */ /* 0x000fe40007ffe0ff */
[----:B------:R-:W-:Y:S01]  /*0740*/  ISETP.GE.AND P1, PT, R31, 0x1, PT ;  /* 0x000000011f00780c */ /* 0x000fe20003f26270 */
[----:B--2---:R-:W-:Y:S01]  /*0750*/  @P0 IMAD R5, R4, R33, RZ ;  /* 0x0000002104050224 */ /* 0x004fe200078e02ff */
[----:B------:R-:W-:Y:S02]  /*0760*/  IADD3.X R6, R15, R6, RZ, P4, !PT ;  /* 0x000000060f067210 */ /* 0x000fe400027fe4ff */
[----:B------:R-:W-:Y:S01]  /*0770*/  @P2 LEA R60, P4, R0, R26, 0x2 ;  /* 0x0000001a003c2211 */ /* 0x000fe200078810ff */
[----:B----4-:R-:W-:Y:S01]  /*0780*/  @P0 IMAD.WIDE R64, R5, 0x8, R64 ;  /* 0x0000000805400825 */ /* 0x010fe200078e0240 */
[----:B0-----:R-:W-:Y:S02]  /*0790*/  LEA R7, P5, R14, R34, 0x2 ;  /* 0x000000220e077211 */ /* 0x001fe400078a10ff */
[----:B------:R-:W-:Y:S01]  /*07a0*/  @P2 LEA.HI.X R61, R0, R27, R3, 0x2, P4 ;  /* 0x0000001b003d2211 */ /* 0x000fe200020f1403 */
[----:B------:R-:W-:-:S02]  /*07b0*/  IMAD R5, R3, UR4, RZ ;  /* 0x0000000403057c24 */ /* 0x000fc4000f8e02ff */
[----:B------:R-:W-:Y:S01]  /*07c0*/  IMAD R25, R3, UR6, RZ ;  /* 0x0000000603197c24 */ /* 0x000fe2000f8e02ff */
[----:B------:R-:W-:Y:S02]  /*07d0*/  LEA.HI.X R14, R14, R35, R16, 0x2, P5 ;  /* 0x000000230e0e7211 */ /* 0x000fe400028f1410 */
[----:B------:R-:W-:Y:S01]  /*07e0*/  LEA R20, P4, R13, R40, 0x2 ;  /* 0x000000280d147211 */ /* 0x000fe200078810ff */
[C---:B------:R-:W-:Y:S01]  /*07f0*/  IMAD R23, R0.reuse, UR5, R5 ;  /* 0x0000000500177c24 */ /* 0x040fe2000f8e0205 */
[----:B------:R-:W-:Y:S01]  /*0800*/  LEA R16, P2, R17, R36, 0x2 ;  /* 0x0000002411107211 */ /* 0x000fe200078410ff */
[----:B------:R-:W-:Y:S01]  /*0810*/  IMAD R25, R0, UR7, R25 ;  /* 0x0000000700197c24 */ /* 0x000fe2000f8e0219 */
[----:B------:R-:W-:Y:S01]  /*0820*/  LEA R18, P3, R19, R38, 0x2 ;  /* 0x0000002613127211 */ /* 0x000fe200078610ff */
[----:B------:R-:W-:Y:S01]  /*0830*/  HFMA2.MMA R15, -RZ, RZ, 0, 0 ;  /* 0x00000000ff0f7435 */ /* 0x000fe200000001ff */
[----:B------:R-:W-:Y:S02]  /*0840*/  LEA.HI.X R21, R13, R41, R6, 0x2, P4 ;  /* 0x000000290d157211 */ /* 0x000fe400020f1406 */
[----:B------:R-:W-:-:S02]  /*0850*/  @!P0 CS2R R64, SRZ ;  /* 0x0000000000408805 */ /* 0x000fc4000001ff00 */
[----:B------:R-:W-:Y:S02]  /*0860*/  LEA.HI.X R17, R17, R37, R12, 0x2, P2 ;  /* 0x0000002511117211 */ /* 0x000fe400010f140c */
[----:B------:R-:W-:Y:S02]  /*0870*/  LEA.HI.X R19, R19, R39, R10, 0x2, P3 ;  /* 0x0000002713137211 */ /* 0x000fe400018f140a */
[----:B------:R-:W-:Y:S01]  /*0880*/  MOV R13, RZ ;  /* 0x000000ff000d7202 */ /* 0x000fe20000000f00 */
        /* <DEDUP_REMOVED lines=10> */
[----:B------:R-:W3:Y:S02]  /*0930*/  S2UR UR5, SR_CgaCtaId ;  /* 0x00000000000579c3 */ /* 0x000ee40000008800 */
[----:B------:R-:W-:Y:S01]  /*0940*/  IMAD.WIDE.U32 R54, R0, UR6, RZ ;  /* 0x0000000600367c25 */ /* 0x000fe2000f8e00ff */
[----:B------:R-:W-:Y:S01]  /*0950*/  ULDC UR6, c[0x0][0x224] ;  /* 0x0000890000067ab9 */ /* 0x000fe20000000800 */
[----:B------:R-:W-:-:S02]  /*0960*/  IADD3 R23, R57, R23, RZ ;  /* 0x0000001739177210 */ /* 0x000fc40007ffe0ff */
[----:B------:R-:W-:Y:S02]  /*0970*/  MOV R22, UR6 ;  /* 0x0000000600167c02 */ /* 0x000fe40008000f00 */
[----:B------:R-:W-:Y:S01]  /*0980*/  IADD3 R25, R55, R25, RZ ;  /* 0x0000001937197210 */ /* 0x000fe20007ffe0ff */
[----:B-1----:R-:W-:-:S04]  /*0990*/  IMAD R4, R12, UR14, RZ ;  /* 0x0000000e0c047c24 */ /* 0x002fc8000f8e02ff */
[----:B------:R-:W-:Y:S02]  /*09a0*/  IMAD R13, R13, UR15, R4 ;  /* 0x0000000f0d0d7c24 */ /* 0x000fe4000f8e0204 */
[----:B0-----:R-:W-:Y:S01]  /*09b0*/  IMAD.WIDE.U32 R4, R12, UR15, R58 ;  /* 0x0000000f0c047c25 */ /* 0x001fe2000f8e003a */
[----:B---3--:R-:W-:Y:S01]  /*09c0*/  ULEA UR4, UR5, UR4, 0x18 ;  /* 0x0000000405047291 */ /* 0x008fe2000f8ec03f */
[----:B------:R-:W-:Y:S02]  /*09d0*/  MOV R12, R7 ;  /* 0x00000007000c7202 */ /* 0x000fe40000000f00 */
[C---:B------:R-:W-:Y:S02]  /*09e0*/  LOP3.LUT R24, R58.reuse, 0x1f, RZ, 0xc0, !PT ;  /* 0x0000001f3a187812 */ /* 0x040fe400078ec0ff */
[----:B------:R-:W-:Y:S01]  /*09f0*/  IADD3 R5, R5, R13, RZ ;  /* 0x0000000d05057210 */ /* 0x000fe20007ffe0ff */
[C---:B------:R-:W-:Y:S01]  /*0a00*/  IMAD R13, R9.reuse, UR9, R6 ;  /* 0x00000009090d7c24 */ /* 0x040fe2000f8e0206 */
[----:B------:R-:W-:Y:S01]  /*0a10*/  MOV R27, UR4 ;  /* 0x00000004001b7c02 */ /* 0x000fe20008000f00 */
[----:B------:R-:W-:Y:S01]  /*0a20*/  UMOV UR4, URZ ;  /* 0x0000003f00047c82 */ /* 0x000fe20008000000 */
[----:B------:R-:W-:Y:S01]  /*0a30*/  IMAD.WIDE.U32 R4, R9, UR8, R4 ;  /* 0x0000000809047c25 */ /* 0x000fe2000f8e0004 */
[----:B------:R-:W-:Y:S01]  /*0a40*/  ULDC.64 UR8, c[0x0][0x3c8] ;  /* 0x0000f20000087ab9 */ /* 0x000fe20000000a00 */
[----:B------:R-:W-:-:S03]  /*0a50*/  LEA R26, R58, R27, 0x2 ;  /* 0x0000001b3a1a7211 */ /* 0x000fc600078e10ff */
[----:B------:R-:W-:Y:S02]  /*0a60*/  IADD3 R5, R5, R13, RZ ;  /* 0x0000000d05057210 */ /* 0x000fe40007ffe0ff */
[C---:B------:R-:W-:Y:S02]  /*0a70*/  LEA R28, P0, R4.reuse, UR8, 0x2 ;  /* 0x00000008041c7c11 */ /* 0x040fe4000f8010ff */
[----:B------:R-:W-:Y:S02]  /*0a80*/  MOV R13, RZ ;  /* 0x000000ff000d7202 */ /* 0x000fe40000000f00 */
[----:B------:R-:W-:Y:S02]  /*0a90*/  LEA.HI.X R4, R4, UR9, R5, 0x2, P0 ;  /* 0x0000000904047c11 */ /* 0x000fe400080f1405 */
[C---:B------:R-:W-:Y:S02]  /*0aa0*/  IADD3 R52, P0, R28.reuse, -0x180, RZ ;  /* 0xfffffe801c347810 */ /* 0x040fe40007f1e0ff */
[----:B------:R-:W-:-:S02]  /*0ab0*/  IADD3 R30, P1, R28, -0x100, RZ ;  /* 0xffffff001c1e7810 */ /* 0x000fc40007f3e0ff */
[----:B------:R-:W-:Y:S02]  /*0ac0*/  IADD3 R28, P2, R28, -0x80, RZ ;  /* 0xffffff801c1c7810 */ /* 0x000fe40007f5e0ff */
[C---:B------:R-:W-:Y:S02]  /*0ad0*/  IADD3.X R53, R4.reuse, -0x1, RZ, P0, !PT ;  /* 0xffffffff04357810 */ /* 0x040fe400007fe4ff */
[C---:B------:R-:W-:Y:S02]  /*0ae0*/  IADD3.X R31, R4.reuse, -0x1, RZ, P1, !PT ;  /* 0xffffffff041f7810 */ /* 0x040fe40000ffe4ff */
[----:B--2---:R-:W-:-:S07]  /*0af0*/  IADD3.X R29, R4, -0x1, RZ, P2, !PT ;  /* 0xffffffff041d7810 */ /* 0x004fce00017fe4ff */
.L_x_10760:
[----:B------:R-:W-:Y:S01]  /*0b00*/  BAR.SYNC.DEFER_BLOCKING 0x0 ;  /* 0x0000000000007b1d */ /* 0x000fe20000010000 */
[----:B0-----:R-:W-:Y:S02]  /*0b10*/  SHF.R.S32.HI R5, RZ, 0x1f, R58 ;  /* 0x0000001fff057819 */ /* 0x001fe4000001143a */
[C---:B------:R-:W-:Y:S02]  /*0b20*/  SHF.L.U32 R67, R58.reuse, 0x4, RZ ;  /* 0x000000043a437819 */ /* 0x040fe400000006ff */
[----:B------:R-:W-:-:S03]  /*0b30*/  SHF.L.U64.HI R66, R58, 0x4, R5 ;  /* 0x000000043a427819 */ /* 0x000fc60000010205 */
[----:B------:R-:W0:Y:S01]  /*0b40*/  LDC R48, c[0x0][0x21c] ;  /* 0x00008700ff307b82 */ /* 0x000e220000000800 */
        /* <DEDUP_REMOVED lines=62> */
.L_x_10739:
[----:B------:R-:W-:Y:S05]  /*0f30*/  BSYNC B0 ;  /* 0x0000000000007941 */ /* 0x000fea0003800000 */
.L_x_10738:
        /* <DEDUP_REMOVED lines=33> */
.L_x_10741:
[----:B------:R-:W-:Y:S05]  /*1150*/  BSYNC B0 ;  /* 0x0000000000007941 */ /* 0x000fea0003800000 */
.L_x_10740:
        /* <DEDUP_REMOVED lines=33> */
.L_x_10743:
[----:B------:R-:W-:Y:S05]  /*1370*/  BSYNC B0 ;  /* 0x0000000000007941 */ /* 0x000fea0003800000 */
.L_x_10742:
        /* <DEDUP_REMOVED lines=33> */
.L_x_10745:
[----:B------:R-:W-:Y:S05]  /*1590*/  BSYNC B0 ;  /* 0x0000000000007941 */ /* 0x000fea0003800000 */
.L_x_10744:
        /* <DEDUP_REMOVED lines=19> */
[----:B------:R-:W-:Y:S01]  /*16d0*/  ISETP.NE.AND P1, PT, R58, RZ, PT ;  /* 0x000000ff3a00720c */ /* 0x000fe20003f25270 */
[----:B------:R-:W-:Y:S01]  /*16e0*/  FMUL.FTZ R92, R35, R72 ;  /* 0x00000048235c7220 */ /* 0x000fe20000410000 */
[----:B------:R-:W1:Y:S01]  /*16f0*/  LDC R83, c[0x0][0x224] ;  /* 0x00008900ff537b82 */ /* 0x000e620000000800 */
[C---:B------:R-:W-:Y:S01]  /*1700*/  LEA.HI R39, R73.reuse, R73, RZ, 0x1 ;  /* 0x0000004949277211 */ /* 0x040fe200078f08ff */
[----:B------:R-:W-:Y:S01]  /*1710*/  FMUL.FTZ R93, R34, R71 ;  /* 0x00000047225d7220 */ /* 0x000fe20000410000 */
[----:B------:R-:W-:Y:S01]  /*1720*/  SHF.L.U32 R89, R73, 0x7, RZ ;  /* 0x0000000749597819 */ /* 0x000fe200000006ff */
[----:B------:R-:W-:Y:S01]  /*1730*/  FMUL.FTZ R94, R33, R70 ;  /* 0x00000046215e7220 */ /* 0x000fe20000410000 */
[----:B------:R-:W-:Y:S01]  /*1740*/  ISETP.NE.AND P2, PT, R58, 0x1f, PT ;  /* 0x0000001f3a00780c */ /* 0x000fe20003f45270 */
[----:B------:R-:W-:Y:S01]  /*1750*/  FMUL.FTZ R95, R32, R69 ;  /* 0x00000045205f7220 */ /* 0x000fe20000410000 */
[----:B------:R-:W-:Y:S01]  /*1760*/  IADD3 R96, R58, 0x200, RZ ;  /* 0x000002003a607810 */ /* 0x000fe20007ffe0ff */
        /* <DEDUP_REMOVED lines=15> */
[----:B-1----:R-:W-:Y:S02]  /*1860*/  LEA R83, R83, UR4, 0x7 ;  /* 0x0000000453537c11 */ /* 0x002fe4000f8e38ff */
[----:B------:R-:W-:Y:S01]  /*1870*/  IADD3 R45, R45, R47, RZ ;  /* 0x0000002f2d2d7210 */ /* 0x000fe20007ffe0ff */
[----:B------:R-:W-:Y:S01]  /*1880*/  IMAD R47, R9, UR7, R46 ;  /* 0x00000007092f7c24 */ /* 0x000fe2000f8e022e */
[----:B------:R-:W-:Y:S01]  /*1890*/  LOP3.LUT R46, R39, 0xfffffe, RZ, 0xc0, !PT ;  /* 0x00fffffe272e7812 */ /* 0x000fe200078ec0ff */
[----:B------:R-:W-:Y:S01]  /*18a0*/  IMAD.WIDE R86, R83, 0x4, R52 ;  /* 0x0000000453567825 */ /* 0x000fe200078e0234 */
[----:B------:R-:W-:Y:S01]  /*18b0*/  SHF.R.S32.HI R39, RZ, 0x1f, R89 ;  /* 0x0000001fff277819 */ /* 0x000fe20000011459 */
[----:B------:R-:W1:Y:S01]  /*18c0*/  LDC.64 R76, c[0x0][0x2e0] ;  /* 0x0000b800ff4c7b82 */ /* 0x000e620000000a00 */
[----:B------:R-:W-:Y:S01]  /*18d0*/  IADD3 R73, R73, -R46, RZ ;  /* 0x8000002e49497210 */ /* 0x000fe20007ffe0ff */
[----:B------:R-:W-:Y:S01]  /*18e0*/  IMAD.WIDE.U32 R44, R9, UR6, R44 ;  /* 0x00000006092c7c25 */ /* 0x000fe2000f8e002c */
[----:B------:R-:W-:Y:S01]  /*18f0*/  UMOV UR6, URZ ;  /* 0x0000003f00067c82 */ /* 0x000fe20008000000 */
[----:B------:R-:W-:-:S02]  /*1900*/  ULDC UR7, c[0x0][0x218] ;  /* 0x0000860000077ab9 */ /* 0x000fc40000000800 */
[----:B------:R-:W-:Y:S01]  /*1910*/  IMAD.WIDE R84, R83, 0x4, R30 ;  /* 0x0000000453547825 */ /* 0x000fe200078e021e */
[----:B------:R-:W-:-:S03]  /*1920*/  IADD3 R88, P0, R89, R44, RZ ;  /* 0x0000002c59587210 */ /* 0x000fc60007f1e0ff */
[----:B------:R-:W-:Y:S01]  /*1930*/  IMAD.WIDE R82, R83, 0x4, R28 ;  /* 0x0000000453527825 */ /* 0x000fe200078e021c */
[----:B------:R-:W-:Y:S02]  /*1940*/  IADD3.X R89, R39, R45, R47, P0, !PT ;  /* 0x0000002d27597210 */ /* 0x000fe400007fe42f */
[----:B--2---:R-:W-:-:S07]  /*1950*/  MOV R39, RZ ;  /* 0x000000ff00277202 */ /* 0x004fce0000000f00 */
.L_x_10759:
[----:B------:R-:W-:Y:S01]  /*1960*/  SHF.R.S32.HI R99, RZ, 0x1f, R74 ;  /* 0x0000001fff637819 */ /* 0x000fe2000001144a */
[----:B------:R-:W-:Y:S01]  /*1970*/  IMAD.WIDE.U32 R44, R74, UR10, RZ ;  /* 0x0000000a4a2c7c25 */ /* 0x000fe2000f8e00ff */
[----:B---3--:R-:W-:Y:S02]  /*1980*/  MOV R46, R56 ;  /* 0x00000038002e7202 */ /* 0x008fe40000000f00 */
[----:B------:R-:W-:Y:S01]  /*1990*/  MOV R47, R23 ;  /* 0x00000017002f7202 */ /* 0x000fe20000000f00 */
[C---:B------:R-:W-:Y:S01]  /*19a0*/  IMAD R51, R99.reuse, UR10, RZ ;  /* 0x0000000a63337c24 */ /* 0x040fe2000f8e02ff */
[----:B--2---:R-:W-:Y:S01]  /*19b0*/  LEA R48, P3, R44, R20, 0x2 ;  /* 0x000000142c307211 */ /* 0x004fe200078610ff */
[----:B------:R-:W-:Y:S02]  /*19c0*/  IMAD R49, R99, UR8, RZ ;  /* 0x0000000863317c24 */ /* 0x000fe4000f8e02ff */
[C---:B------:R-:W-:Y:S02]  /*19d0*/  IMAD R51, R74.reuse, UR11, R51 ;  /* 0x0000000b4a337c24 */ /* 0x040fe4000f8e0233 */
[----:B------:R-:W-:-:S03]  /*19e0*/  IMAD.WIDE.U32 R46, R74, UR8, R46 ;  /* 0x000000084a2e7c25 */ /* 0x000fc6000f8e002e */
[----:B------:R-:W-:Y:S01]  /*19f0*/  IADD3 R45, R45, R51, RZ ;  /* 0x000000332d2d7210 */ /* 0x000fe20007ffe0ff */
[----:B------:R-:W-:Y:S01]  /*1a00*/  IMAD R49, R74, UR9, R49 ;  /* 0x000000094a317c24 */ /* 0x000fe2000f8e0231 */
[----:B---3--:R-:W-:Y:S02]  /*1a10*/  LEA R90, P0, R46, R78, 0x2 ;  /* 0x0000004e2e5a7211 */ /* 0x008fe400078010ff */
[----:B------:R-:W-:Y:S02]  /*1a20*/  LEA.HI.X R45, R44, R21, R45, 0x2, P3 ;  /* 0x000000152c2d7211 */ /* 0x000fe400018f142d */
[----:B------:R-:W-:Y:S02]  /*1a30*/  IADD3 R44, P3, R48, R67, RZ ;  /* 0x00000043302c7210 */ /* 0x000fe40007f7e0ff */
[----:B------:R-:W-:Y:S02]  /*1a40*/  IADD3 R47, R47, R49, RZ ;  /* 0x000000312f2f7210 */ /* 0x000fe40007ffe0ff */
[----:B------:R-:W-:-:S02]  /*1a50*/  IADD3.X R45, R45, R66, RZ, P3, !PT ;  /* 0x000000422d2d7210 */ /* 0x000fc40001ffe4ff */
[----:B------:R-:W-:-:S04]  /*1a60*/  LEA.HI.X R91, R46, R79, R47, 0x2, P0 ;  /* 0x0000004f2e5b7211 */ /* 0x000fc800000f142f */
[----:B------:R-:W2:Y:S04]  /*1a70*/  LDG.E.128 R44, desc[UR12][R44.64] ;  /* 0x0000000c2c2c7981 */ /* 0x000ea8000c1e1d00 */
[----:B------:R3:W4:Y:S01]  /*1a80*/  LDG.E R97, desc[UR12][R90.64] ;  /* 0x0000000c5a617981 */ /* 0x000722000c1e1900 */
[----:B------:R-:W-:Y:S01]  /*1a90*/  MOV R48, R54 ;  /* 0x0000003600307202 */ /* 0x000fe20000000f00 */
[----:B------:R-:W-:Y:S01]  /*1aa0*/  IMAD R51, R99, UR16, RZ ;  /* 0x0000001063337c24 */ /* 0x000fe2000f8e02ff */
[----:B------:R-:W-:-:S03]  /*1ab0*/  MOV R49, R25 ;  /* 0x0000001900317202 */ /* 0x000fc60000000f00 */
[C---:B------:R-:W-:Y:S02]  /*1ac0*/  IMAD R51, R74.reuse, UR17, R51 ;  /* 0x000000114a337c24 */ /* 0x040fe4000f8e0233 */
[----:B------:R-:W-:-:S03]  /*1ad0*/  IMAD.WIDE.U32 R48, R74, UR16, R48 ;  /* 0x000000104a307c25 */ /* 0x000fc6000f8e0030 */
[----:B-1----:R-:W-:Y:S02]  /*1ae0*/  LEA R50, P3, R48, R76, 0x2 ;  /* 0x0000004c30327211 */ /* 0x002fe400078610ff */
[----:B------:R-:W-:-:S04]  /*1af0*/  IADD3 R49, R49, R51, RZ ;  /* 0x0000003331317210 */ /* 0x000fc80007ffe0ff */
[----:B------:R-:W-:Y:S02]  /*1b00*/  LEA.HI.X R51, R48, R77, R49, 0x2, P3 ;  /* 0x0000004d30337211 */ /* 0x000fe400018f1431 */
[----:B------:R-:W-:-:S04]  /*1b10*/  ISETP.GT.AND P0, PT, R22, 0x1, PT ;  /* 0x000000011600780c */ /* 0x000fc80003f04270 */
[----:B------:R-:W-:-:S13]  /*1b20*/  ISETP.EQ.AND P0, PT, R24, RZ, P0 ;  /* 0x000000ff1800720c */ /* 0x000fda0000702270 */
[----:B------:R-:W1:Y:S01]  /*1b30*/  @P0 LDC R101, c[0x0][0x21c] ;  /* 0x00008700ff650b82 */ /* 0x000e620000000800 */
[----:B------:R-:W-:Y:S02]  /*1b40*/  LEA R49, R73, R74, 0x8 ;  /* 0x0000004a49317211 */ /* 0x000fe400078e40ff */
[----:B---3--:R-:W-:Y:S02]  /*1b50*/  @P0 IADD3 R91, R22, -0x2, RZ ;  /* 0xfffffffe165b0810 */ /* 0x008fe40007ffe0ff */
[----:B------:R-:W-:Y:S01]  /*1b60*/  SEL R48, R49, R96, !P1 ;  /* 0x0000006031307207 */ /* 0x000fe20004800000 */
[----:B--2---:R-:W-:Y:S01]  /*1b70*/  STS.128 [R68], R44 ;  /* 0x0000002c44007388 */ /* 0x004fe20000000c00 */
[----:B------:R-:W-:-:S03]  /*1b80*/  NOP ;  /* 0x0000000000007918 */ /* 0x000fc60000000000 */
[----:B------:R2:W3:Y:S01]  /*1b90*/  LDG.E R100, desc[UR12][R50.64] ;  /* 0x0000000c32647981 */ /* 0x0004e2000c1e1900 */
[----:B----4-:R-:W-:Y:S01]  /*1ba0*/  FMUL.FTZ R90, R97, 1.4426950216293334961 ;  /* 0x3fb8aa3b615a7820 */ /* 0x010fe20000410000 */
[----:B-1----:R-:W-:Y:S02]  /*1bb0*/  @P0 IMAD R49, R91, R101, R74 ;  /* 0x000000655b310224 */ /* 0x002fe400078e024a */
[----:B------:R-:W1:Y:S01]  /*1bc0*/  LDS.128 R44, [R68] ;  /* 0x00000000442c7984 */ /* 0x000e620000000c00 */
[----:B------:R-:W-:-:S06]  /*1bd0*/  FMUL.FTZ R98, R90, R69 ;  /* 0x000000455a627220 */ /* 0x000fcc0000410000 */
[----:B------:R-:W4:Y:S01]  /*1be0*/  MUFU.EX2 R98, R98 ;  /* 0x0000006200627308 */ /* 0x000f220000000800 */
[----:B------:R-:W-:-:S05]  /*1bf0*/  LEA R91, R48, R27, 0x2 ;  /* 0x0000001b305b7211 */ /* 0x000fca00078e10ff */
[----:B----4-:R4:W-:Y:S01]  /*1c00*/  STS [R91+0x648], R98 ;  /* 0x000648625b007388 */ /* 0x0109e20000000800 */
[----:B------:R-:W-:Y:S01]  /*1c10*/  BAR.SYNC.DEFER_BLOCKING 0x0 ;  /* 0x0000000000007b1d */ /* 0x000fe20000010000 */
[C---:B--2---:R-:W-:Y:S01]  /*1c20*/  FMUL.FTZ R50, R90.reuse, R70 ;  /* 0x000000465a327220 */ /* 0x044fe20000410000 */
[C---:B------:R-:W-:Y:S01]  /*1c30*/  FMUL.FTZ R108, R90.reuse, R72 ;  /* 0x000000485a6c7220 */ /* 0x040fe20000410000 */
[----:B------:R-:W-:-:S03]  /*1c40*/  FMUL.FTZ R110, R90, R71 ;  /* 0x000000475a6e7220 */ /* 0x000fc60000410000 */
[----:B------:R4:W2:Y:S01]  /*1c50*/  @P2 LDS R113, [R26+0xe4c] ;  /* 0x000e4c001a712984 */ /* 0x0008a20000000800 */
[----:B0-----:R-:W0:Y:S08]  /*1c60*/  MUFU.EX2 R50, R50 ;  /* 0x0000003200327308 */ /* 0x001e300000000800 */
[----:B------:R-:W4:Y:S01]  /*1c70*/  MUFU.EX2 R108, R108 ;  /* 0x0000006c006c7308 */ /* 0x000f220000000800 */
[----:B------:R-:W-:Y:S01]  /*1c80*/  MOV R102, RZ ;  /* 0x000000ff00667202 */ /* 0x000fe20000000f00 */
[----:B------:R-:W-:Y:S01]  /*1c90*/  @P0 IMAD.WIDE R48, R49, 0x8, R64 ;  /* 0x0000000831300825 */ /* 0x000fe200078e0240 */
[----:B------:R-:W-:Y:S03]  /*1ca0*/  BSSY B0, `(.L_x_10747) ;  /* 0x0000015000007945 */ /* 0x000fe60003800000 */
[----:B-1----:R-:W-:Y:S01]  /*1cb0*/  FMUL.FTZ R101, R94, R45 ;  /* 0x0000002d5e657220 */ /* 0x002fe20000410000 */
[----:B------:R-:W-:Y:S01]  /*1cc0*/  FMUL.FTZ R105, R93, R46 ;  /* 0x0000002e5d697220 */ /* 0x000fe20000410000 */
[----:B------:R1:W5:Y:S01]  /*1cd0*/  @P0 LDG.E R102, desc[UR12][R48.64+0x4] ;  /* 0x0000040c30660981 */ /* 0x000362000c1e1900 */
[----:B------:R-:W2:Y:S01]  /*1ce0*/  MUFU.EX2 R110, R110 ;  /* 0x0000006e006e7308 */ /* 0x000ea20000000800 */
[----:B0-----:R-:W-:Y:S01]  /*1cf0*/  FMUL.FTZ R107, R98, R50 ;  /* 0x00000032626b7220 */ /* 0x001fe20000410000 */
[----:B-1----:R-:W-:Y:S01]  /*1d00*/  FMUL.FTZ R49, R95, R44 ;  /* 0x0000002c5f317220 */ /* 0x002fe20000410000 */
[-C--:B---3--:R-:W-:Y:S01]  /*1d10*/  FMUL.FTZ R51, R4, R100.reuse ;  /* 0x0000006404337220 */ /* 0x088fe20000410000 */
[-C--:B------:R-:W-:Y:S01]  /*1d20*/  FMUL.FTZ R109, R5, R100.reuse ;  /* 0x00000064056d7220 */ /* 0x080fe20000410000 */
[-C--:B------:R-:W-:Y:S01]  /*1d30*/  FMUL.FTZ R111, R6, R100.reuse ;  /* 0x00000064066f7220 */ /* 0x080fe20000410000 */
[----:B------:R-:W-:-:S04]  /*1d40*/  FMUL.FTZ R100, R7, R100 ;  /* 0x0000006407647220 */ /* 0x000fc80000410000 */
[----:B----4-:R-:W-:Y:S01]  /*1d50*/  FFMA.FTZ R90, R108, R100, R111 ;  /* 0x000000646c5a7223 */ /* 0x010fe2000001006f */
        /* <DEDUP_REMOVED lines=9> */
.L_x_10748:
[----:B------:R-:W-:Y:S05]  /*1df0*/  BSYNC B0 ;  /* 0x0000000000007941 */ /* 0x000fea0003800000 */
.L_x_10747:
[----:B-1----:R-:W-:Y:S01]  /*1e00*/  FMUL.FTZ R91, R108, R113 ;  /* 0x000000716c5b7220 */ /* 0x002fe20000410000 */
[----:B0-----:R-:W-:Y:S01]  /*1e10*/  FFMA.FTZ R48, R49, R50, R101 ;  /* 0x0000003231307223 */ /* 0x001fe20000010065 */
[C---:B------:R-:W-:Y:S01]  /*1e20*/  FFMA.FTZ R90, R110.reuse, R90, R109 ;  /* 0x0000005a6e5a7223 */ /* 0x040fe2000001006d */
[C---:B------:R-:W-:Y:S01]  /*1e30*/  FMUL.FTZ R107, R110.reuse, R107 ;  /* 0x0000006b6e6b7220 */ /* 0x040fe20000410000 */
[C---:B------:R-:W-:Y:S01]  /*1e40*/  FMUL.FTZ R91, R110.reuse, R91 ;  /* 0x0000005b6e5b7220 */ /* 0x040fe20000410000 */
[----:B------:R-:W-:Y:S01]  /*1e50*/  FFMA.FTZ R117, R110, R48, R105 ;  /* 0x000000306e757223 */ /* 0x000fe20000010069 */
[----:B------:R-:W-:Y:S01]  /*1e60*/  FFMA.FTZ R115, R50, R90, R51 ;  /* 0x0000005a32737223 */ /* 0x000fe20000010033 */
[----:B------:R-:W-:Y:S01]  /*1e70*/  FMUL.FTZ R103, R92, R47 ;  /* 0x0000002f5c677220 */ /* 0x000fe20000410000 */
[----:B------:R-:W-:Y:S01]  /*1e80*/  FMUL.FTZ R48, R50, R91 ;  /* 0x0000005b32307220 */ /* 0x000fe20000410000 */
[----:B------:R-:W-:Y:S01]  /*1e90*/  FMUL.FTZ R104, R108, R107 ;  /* 0x0000006b6c687220 */ /* 0x000fe20000410000 */
[----:B------:R-:W-:Y:S01]  /*1ea0*/  ISETP.NE.AND P2, PT, R24, 0x1f, PT ;  /* 0x0000001f1800780c */ /* 0x000fe20003f45270 */
[----:B------:R-:W-:Y:S01]  /*1eb0*/  FFMA.FTZ R117, R108, R117, R103 ;  /* 0x000000756c757223 */ /* 0x000fe20000010067 */
[----:B------:R-:W0:Y:S01]  /*1ec0*/  SHFL.DOWN PT, R106, R115, 0x1, 0x1f ;  /* 0x08201f00736a7f89 */ /* 0x000e2200000e0000 */
[----:B------:R-:W-:Y:S01]  /*1ed0*/  ISETP.GE.AND P0, PT, R10, 0x1, PT ;  /* 0x000000010a00780c */ /* 0x000fe20003f06270 */
[----:B------:R-:W-:Y:S01]  /*1ee0*/  BSSY B0, `(.L_x_10749) ;  /* 0x000006e000007945 */ /* 0x000fe20003800000 */
[----:B------:R-:W-:Y:S01]  /*1ef0*/  ISETP.GE.U32.AND P3, PT, R24, 0x18, PT ;  /* 0x000000181800780c */ /* 0x000fe20003f66070 */
[----:B------:R-:W1:Y:S01]  /*1f00*/  SHFL.DOWN PT, R107, R48, 0x1, 0x1f ;  /* 0x08201f00306b7f89 */ /* 0x000e6200000e0000 */
[----:B------:R-:W-:-:S03]  /*1f10*/  IADD3 R125, R22, -0x1, RZ ;  /* 0xffffffff167d7810 */ /* 0x000fc60007ffe0ff */
[----:B------:R-:W2:Y:S04]  /*1f20*/  SHFL.UP PT, R90, R117, 0x1, RZ ;  /* 0x04200000755a7989 */ /* 0x000ea800000e00ff */
[----:B------:R-:W3:Y:S04]  /*1f30*/  SHFL.UP PT, R91, R104, 0x1, RZ ;  /* 0x04200000685b7989 */ /* 0x000ee800000e00ff */
[----:B-----5:R-:W-:Y:S01]  /*1f40*/  SHFL.IDX PT, R102, R102, RZ, 0x1f ;  /* 0x00001fff66667589 */ /* 0x020fe200000e0000 */
        /* <DEDUP_REMOVED lines=23> */
[----:B------:R-:W-:Y:S02]  /*20c0*/  LEA R107, R74, R27, 0x3 ;  /* 0x0000001b4a6b7211 */ /* 0x000fe400078e18ff */
[----:B--2---:R-:W-:Y:S01]  /*20d0*/  @P0 FFMA.FTZ R117, R104, R90, R117 ;  /* 0x0000005a68750223 */ /* 0x004fe20000010075 */
[----:B------:R-:W1:Y:S01]  /*20e0*/  SHFL.DOWN PT, R121, R48, 0x8, 0x1f ;  /* 0x09001f0030797f89 */ /* 0x000e6200000e0000 */
[----:B------:R-:W-:Y:S01]  /*20f0*/  HFMA2.MMA R90, -RZ, RZ, 1.875, 0 ;  /* 0x3f800000ff5a7435 */ /* 0x000fe200000001ff */
[----:B------:R-:W-:Y:S01]  /*2100*/  ISETP.GE.AND P2, PT, R10, 0x8, PT ;  /* 0x000000080a00780c */ /* 0x000fe20003f46270 */
[----:B---3--:R-:W-:Y:S01]  /*2110*/  @P0 FMUL.FTZ R104, R104, R91 ;  /* 0x0000005b68680220 */ /* 0x008fe20000410000 */
[----:B------:R-:W-:Y:S01]  /*2120*/  ISETP.GE.AND P0, PT, R22, UR22, PT ;  /* 0x0000001616007c0c */ /* 0x000fe2000bf06270 */
[----:B------:R-:W2:Y:S01]  /*2130*/  SHFL.UP PT, R106, R117, 0x8, RZ ;  /* 0x05000000756a7989 */ /* 0x000ea200000e00ff */
[----:B------:R-:W-:-:S02]  /*2140*/  MOV R91, RZ ;  /* 0x000000ff005b7202 */ /* 0x000fc40000000f00 */
        /* <DEDUP_REMOVED lines=19> */
[----:B------:R-:W-:Y:S01]  /*2280*/  LEA R106, R125, R58, 0x7 ;  /* 0x0000003a7d6a7211 */ /* 0x000fe200078e38ff */
[----:B---3--:R-:W-:Y:S02]  /*2290*/  @P0 FMUL.FTZ R104, R104, R119 ;  /* 0x0000007768680220 */ /* 0x008fe40000410000 */
[----:B------:R-:W0:Y:S01]  /*22a0*/  SHFL.IDX PT, R121, R91, RZ, 0x1f ;  /* 0x00001fff5b797589 */ /* 0x000e2200000e0000 */
[----:B------:R-:W-:-:S03]  /*22b0*/  ISETP.NE.AND P0, PT, R58, RZ, PT ;  /* 0x000000ff3a00720c */ /* 0x000fc60003f05270 */
[----:B------:R-:W-:Y:S04]  /*22c0*/  SHFL.UP PT, R117, R117, 0x1, RZ ;  /* 0x0420000075757989 */ /* 0x000fe800000e00ff */
[----:B------:R-:W1:Y:S04]  /*22d0*/  SHFL.UP PT, R104, R104, 0x1, RZ ;  /* 0x0420000068687989 */ /* 0x000e6800000e00ff */
[----:B------:R-:W-:Y:S04]  /*22e0*/  SHFL.IDX PT, R119, R115, RZ, 0x1f ;  /* 0x00001fff73777589 */ /* 0x000fe800000e0000 */
[----:B------:R-:W2:Y:S01]  /*22f0*/  SHFL.IDX PT, R112, R48, RZ, 0x1f ;  /* 0x00001fff30707589 */ /* 0x000ea200000e0000 */
[----:B0-----:R-:W-:Y:S01]  /*2300*/  @P2 FFMA.FTZ R121, R114, R121, R123 ;  /* 0x0000007972792223 */ /* 0x001fe2000001007b */
[----:B------:R-:W-:-:S03]  /*2310*/  IADD3 R114, -R106, UR7, RZ ;  /* 0x000000076a727c10 */ /* 0x000fc6000fffe1ff */
[----:B------:R-:W-:Y:S01]  /*2320*/  FFMA.FTZ R100, R121, R113, R100 ;  /* 0x0000007179647223 */ /* 0x000fe20000010064 */
[----:B------:R-:W-:Y:S02]  /*2330*/  ISETP.GE.AND P6, PT, R114, 0x1, PT ;  /* 0x000000017200780c */ /* 0x000fe40003fc6270 */
[----:B------:R-:W-:Y:S01]  /*2340*/  LEA R113, R58, R27, 0x4 ;  /* 0x0000001b3a717211 */ /* 0x000fe200078e20ff */
[----:B-1----:R-:W-:Y:S01]  /*2350*/  @P1 FFMA.FTZ R102, R104, R102, R117 ;  /* 0x0000006668661223 */ /* 0x002fe20000010075 */
[----:B------:R-:W-:Y:S01]  /*2360*/  FFMA.FTZ R106, R108, R100, R111 ;  /* 0x000000646c6a7223 */ /* 0x000fe2000001006f */
[----:B------:R-:W-:Y:S02]  /*2370*/  ISETP.GE.AND P3, PT, R114, 0x21, PT ;  /* 0x000000217200780c */ /* 0x000fe40003f66270 */
[----:B------:R-:W-:Y:S01]  /*2380*/  FFMA.FTZ R116, R98, R102, R49 ;  /* 0x0000006662747223 */ /* 0x000fe20000010031 */
[----:B------:R-:W-:Y:S01]  /*2390*/  FFMA.FTZ R102, R110, R106, R109 ;  /* 0x0000006a6e667223 */ /* 0x000fe2000001006d */
[----:B------:R-:W-:Y:S01]  /*23a0*/  FMUL.FTZ R109, R106, R71 ;  /* 0x000000476a6d7220 */ /* 0x000fe20000410000 */
[----:B------:R-:W-:Y:S01]  /*23b0*/  ISETP.GE.AND P4, PT, R114, 0x41, PT ;  /* 0x000000417200780c */ /* 0x000fe20003f86270 */
[----:B--2---:R-:W-:Y:S01]  /*23c0*/  FFMA.FTZ R91, R112, R91, R119 ;  /* 0x0000005b705b7223 */ /* 0x004fe20000010077 */
[----:B------:R-:W-:Y:S01]  /*23d0*/  FFMA.FTZ R104, R50, R102, R51 ;  /* 0x0000006632687223 */ /* 0x000fe20000010033 */
[----:B------:R-:W-:Y:S01]  /*23e0*/  FMUL.FTZ R90, R112, R90 ;  /* 0x0000005a705a7220 */ /* 0x000fe20000410000 */
[----:B------:R-:W-:Y:S01]  /*23f0*/  FMUL.FTZ R112, R100, R72 ;  /* 0x0000004864707220 */ /* 0x000fe20000410000 */
[----:B------:R-:W-:Y:S01]  /*2400*/  FMUL.FTZ R118, R102, R70 ;  /* 0x0000004666767220 */ /* 0x000fe20000410000 */
[----:B------:R-:W-:Y:S01]  /*2410*/  FMUL.FTZ R111, R104, R69 ;  /* 0x00000045686f7220 */ /* 0x000fe20000410000 */
[----:B------:R-:W-:Y:S01]  /*2420*/  FFMA.FTZ R120, R50, R116, R101 ;  /* 0x0000007432787223 */ /* 0x000fe20000010065 */
[----:B------:R-:W-:Y:S01]  /*2430*/  FADD.FTZ R98, -R49, R116 ;  /* 0x0000007431627221 */ /* 0x000fe20000010100 */
[----:B------:R-:W-:Y:S01]  /*2440*/  FMUL.FTZ R51, R35, R112 ;  /* 0x0000007023337220 */ /* 0x000fe20000410000 */
[----:B------:R-:W-:Y:S01]  /*2450*/  FMUL.FTZ R50, R34, R109 ;  /* 0x0000006d22327220 */ /* 0x000fe20000410000 */
[----:B------:R-:W-:Y:S01]  /*2460*/  FMUL.FTZ R49, R33, R118 ;  /* 0x0000007621317220 */ /* 0x000fe20000410000 */
[-C--:B------:R-:W-:Y:S01]  /*2470*/  FMUL.FTZ R48, R32, R111.reuse ;  /* 0x0000006f20307220 */ /* 0x080fe20000410000 */
[----:B------:R-:W-:Y:S01]  /*2480*/  ISETP.GE.AND P5, PT, R114, 0x61, PT ;  /* 0x000000617200780c */ /* 0x000fe20003fa6270 */
[----:B------:R0:W-:Y:S01]  /*2490*/  @!P0 STS.64 [R107+0xec8], R90 ;  /* 0x000ec85a6b008388 */ /* 0x0001e20000000a00 */
[----:B------:R-:W-:Y:S01]  /*24a0*/  FFMA.FTZ R116, R4, R116, RZ ;  /* 0x0000007404747223 */ /* 0x000fe200000100ff */
[-C--:B------:R-:W-:Y:S01]  /*24b0*/  FFMA.FTZ R110, R110, R120.reuse, R105 ;  /* 0x000000786e6e7223 */ /* 0x080fe20000010069 */
[----:B------:R-:W-:Y:S01]  /*24c0*/  FADD.FTZ R101, -R101, R120 ;  /* 0x0000007865657221 */ /* 0x000fe20000010100 */
[----:B------:R-:W-:Y:S01]  /*24d0*/  FFMA.FTZ R114, R98, R111, RZ ;  /* 0x0000006f62727223 */ /* 0x000fe200000100ff */
[----:B------:R0:W-:Y:S01]  /*24e0*/  STS.128 [R113+0x210], R48 ;  /* 0x0002103071007388 */ /* 0x0001e20000000c00 */
[----:B------:R-:W-:Y:S01]  /*24f0*/  FFMA.FTZ R111, R5, R120, R116 ;  /* 0x00000078056f7223 */ /* 0x000fe20000010074 */
        /* <DEDUP_REMOVED lines=12> */
.L_x_10750:
[----:B------:R-:W-:Y:S05]  /*25c0*/  BSYNC B0 ;  /* 0x0000000000007941 */ /* 0x000fea0003800000 */
.L_x_10749:
        /* <DEDUP_REMOVED lines=17> */
.L_x_10752:
[----:B------:R-:W-:Y:S05]  /*26e0*/  BSYNC B0 ;  /* 0x0000000000007941 */ /* 0x000fea0003800000 */
.L_x_10751:
[----:B01----:R0:W1:Y:S01]  /*26f0*/  LDS R91, [R26+0x310] ;  /* 0x000310001a5b7984 */ /* 0x0030620000000800 */
[----:B------:R-:W-:Y:S04]  /*2700*/  BSSY B0, `(.L_x_10753) ;  /* 0x0000005000007945 */ /* 0x000fe80003800000 */
[----:B------:R-:W-:Y:S05]  /*2710*/  @!P4 BRA `(.L_x_10754) ;  /* 0x00000000000cc947 */ /* 0x000fea0003800000 */
[----:B------:R-:W-:-:S05]  /*2720*/  IMAD.WIDE.U32 R48, R80, UR21, R84 ;  /* 0x0000001550307c25 */ /* 0x000fca000f8e0054 */
[----:B------:R-:W-:-:S05]  /*2730*/  IADD3 R49, R99, R49, RZ ;  /* 0x0000003163317210 */ /* 0x000fca0007ffe0ff */
[----:B-1----:R2:W-:Y:S02]  /*2740*/  REDG.E.ADD.F32.FTZ.RN.STRONG.GPU desc[UR12][R48.64], R91 ;  /* 0x0000005b300079a6 */ /* 0x0025e4000c10f38c */
.L_x_10754:
[----:B------:R-:W-:Y:S05]  /*2750*/  BSYNC B0 ;  /* 0x0000000000007941 */ /* 0x000fea0003800000 */
.L_x_10753:
[----:B-12---:R1:W2:Y:S01]  /*2760*/  LDS R91, [R26+0x390] ;  /* 0x000390001a5b7984 */ /* 0x0062a20000000800 */
[----:B------:R-:W-:Y:S01]  /*2770*/  BSSY B0, `(.L_x_10755) ;  /* 0x0000005000007945 */ /* 0x000fe20003800000 */
[----:B------:R-:W-:-:S03]  /*2780*/  IMAD.WIDE.U32 R48, R80, UR21, R82 ;  /* 0x0000001550307c25 */ /* 0x000fc6000f8e0052 */
[----:B------:R-:W-:Y:S05]  /*2790*/  @!P5 BRA `(.L_x_10756) ;  /* 0x000000000008d947 */ /* 0x000fea0003800000 */
[----:B------:R-:W-:-:S05]  /*27a0*/  IADD3 R49, R99, R49, RZ ;  /* 0x0000003163317210 */ /* 0x000fca0007ffe0ff */
[----:B--2---:R3:W-:Y:S02]  /*27b0*/  REDG.E.ADD.F32.FTZ.RN.STRONG.GPU desc[UR12][R48.64], R91 ;  /* 0x0000005b300079a6 */ /* 0x0047e4000c10f38c */
.L_x_10756:
[----:B------:R-:W-:Y:S05]  /*27c0*/  BSYNC B0 ;  /* 0x0000000000007941 */ /* 0x000fea0003800000 */
.L_x_10755:
        /* <DEDUP_REMOVED lines=14> */
[-C--:B------:R-:W-:Y:S01]  /*28b0*/  FMUL.FTZ R46, R45, R102.reuse ;  /* 0x000000662d2e7220 */ /* 0x080fe20000410000 */
[----:B------:R-:W-:Y:S01]  /*28c0*/  FMUL.FTZ R102, R97, R102 ;  /* 0x0000006661667220 */ /* 0x000fe20000410000 */
[----:B------:R-:W-:-:S05]  /*28d0*/  FMUL.FTZ R45, R44, R104 ;  /* 0x000000682c2d7220 */ /* 0x000fca0000410000 */
[----:B--2---:R-:W-:Y:S01]  /*28e0*/  @!P3 FADD.FTZ R90, R90, R49 ;  /* 0x000000315a5ab221 */ /* 0x004fe20000010000 */
[----:B------:R-:W-:Y:S01]  /*28f0*/  FFMA.FTZ R42, R91, R71, R42 ;  /* 0x000000475b2a7223 */ /* 0x000fe2000001002a */
[----:B------:R-:W-:Y:S01]  /*2900*/  FMUL.FTZ R102, R102, R101 ;  /* 0x0000006566667220 */ /* 0x000fe20000410000 */
[----:B------:R-:W-:Y:S01]  /*2910*/  FFMA.FTZ R41, R46, R70, R41 ;  /* 0x000000462e297223 */ /* 0x000fe20000010029 */
[----:B---3--:R-:W-:Y:S01]  /*2920*/  @!P3 FADD.FTZ R51, R51, R48 ;  /* 0x000000303333b221 */ /* 0x008fe20000010000 */
[----:B------:R-:W2:Y:S01]  /*2930*/  SHFL.DOWN PT, R49, R90, 0x4, 0x1f ;  /* 0x08801f005a317f89 */ /* 0x000ea200000e0000 */
[----:B------:R-:W-:Y:S01]  /*2940*/  ISETP.GT.AND P3, PT, R10, 0x1b, PT ;  /* 0x0000001b0a00780c */ /* 0x000fe20003f64270 */
[----:B------:R-:W-:Y:S01]  /*2950*/  FFMA.FTZ R102, R33, R46, R102 ;  /* 0x0000002e21667223 */ /* 0x000fe20000010066 */
[----:B------:R-:W-:Y:S01]  /*2960*/  FFMA.FTZ R40, R45, R69, R40 ;  /* 0x000000452d287223 */ /* 0x000fe20000010028 */
        /* <DEDUP_REMOVED lines=15> */
[----:B------:R-:W-:Y:S01]  /*2a60*/  FMUL.FTZ R99, R49, R50 ;  /* 0x0000003231637220 */ /* 0x000fe20000410000 */
[-C--:B------:R-:W-:Y:S01]  /*2a70*/  FMUL.FTZ R50, R47, R100.reuse ;  /* 0x000000642f327220 */ /* 0x080fe20000410000 */
        /* <DEDUP_REMOVED lines=24> */
.L_x_10758:
[----:B------:R-:W-:Y:S05]  /*2c00*/  BSYNC B0 ;  /* 0x0000000000007941 */ /* 0x000fea0003800000 */
.L_x_10757:
[----:B------:R-:W-:Y:S01]  /*2c10*/  IADD3 R74, R74, 0x1, RZ ;  /* 0x000000014a4a7810 */ /* 0x000fe20007ffe0ff */
[----:B------:R-:W-:-:S03]  /*2c20*/  UIADD3 UR5, UP0, UR5, 0x1, URZ ;  /* 0x0000000105057890 */ /* 0x000fc6000ff1e03f */
[----:B------:R-:W-:Y:S01]  /*2c30*/  ISETP.GE.AND P0, PT, R74, UR23, PT ;  /* 0x000000174a007c0c */ /* 0x000fe2000bf06270 */
[----:B------:R-:W-:-:S12]  /*2c40*/  UIADD3.X UR6, URZ, UR6, URZ, UP0, !UPT ;  /* 0x000000063f067290 */ /* 0x000fd800087fe43f */
[----:B------:R-:W-:Y:S05]  /*2c50*/  @!P0 BRA `(.L_x_10759) ;  /* 0xffffffec00408947 */ /* 0x000fea000383ffff */
.L_x_10746:
        /* <DEDUP_REMOVED lines=8> */
[----:B------:R-:W-:Y:S01]  /*2ce0*/  IADD3 R70, R22, -0x1, RZ ;  /* 0xffffffff16467810 */ /* 0x000fe20007ffe0ff */
[----:B------:R-:W-:Y:S01]  /*2cf0*/  UIADD3 UR4, UR4, -0x80, URZ ;  /* 0xffffff8004047890 */ /* 0x000fe2000fffe03f */
[----:B------:R-:W-:Y:S01]  /*2d00*/  SHF.L.U64.HI R69, R58, 0x4, R69 ;  /* 0x000000043a457819 */ /* 0x000fe20000010245 */
[----:B----4-:R-:W-:Y:S01]  /*2d10*/  IMAD R50, R66, UR14, RZ ;  /* 0x0000000e42327c24 */ /* 0x010fe2000f8e02ff */
[----:B-----5:R-:W-:Y:S01]  /*2d20*/  STS.128 [R68], R4 ;  /* 0x0000000444007388 */ /* 0x020fe20000000c00 */
[----:B------:R-:W-:-:S03]  /*2d30*/  NOP ;  /* 0x0000000000007918 */ /* 0x000fc60000000000 */
[----:B------:R-:W4:Y:S01]  /*2d40*/  LDS.128 R32, [R68] ;  /* 0x0000000044207984 */ /* 0x000f220000000c00 */
[----:B------:R-:W-:Y:S06]  /*2d50*/  BAR.SYNC.DEFER_BLOCKING 0x0 ;  /* 0x0000000000007b1d */ /* 0x000fec0000010000 */
[----:B------:R5:W-:Y:S01]  /*2d60*/  STS.128 [R68], R40 ;  /* 0x0000002844007388 */ /* 0x000be20000000c00 */
[--C-:B----4-:R-:W-:Y:S01]  /*2d70*/  FADD.FTZ R32, R32, R8.reuse ;  /* 0x0000000820207221 */ /* 0x110fe20000010000 */
[--C-:B------:R-:W-:Y:S01]  /*2d80*/  FADD.FTZ R33, R33, R8.reuse ;  /* 0x0000000821217221 */ /* 0x100fe20000010000 */
[--C-:B------:R-:W-:Y:S01]  /*2d90*/  FADD.FTZ R44, R34, R8.reuse ;  /* 0x00000008222c7221 */ /* 0x100fe20000010000 */
[----:B------:R-:W-:Y:S01]  /*2da0*/  FADD.FTZ R35, R35, R8 ;  /* 0x0000000823237221 */ /* 0x000fe20000010000 */
[----:B-----5:R-:W-:Y:S01]  /*2db0*/  IMAD R41, R67, UR15, R50 ;  /* 0x0000000f43297c24 */ /* 0x020fe2000f8e0232 */
[----:B------:R-:W-:Y:S01]  /*2dc0*/  FSETP.GTU.FTZ.AND P0, PT, R32, 20, PT ;  /* 0x41a000002000780b */ /* 0x000fe20003f1c000 */
[----:B------:R-:W4:Y:S01]  /*2dd0*/  LDC.64 R50, c[0x0][0x3a8] ;  /* 0x0000ea00ff327b82 */ /* 0x000f220000000a00 */
[----:B------:R-:W-:-:S02]  /*2de0*/  FSETP.GTU.FTZ.AND P1, PT, R33, 20, PT ;  /* 0x41a000002100780b */ /* 0x000fc40003f3c000 */
[----:B------:R-:W-:Y:S02]  /*2df0*/  FSETP.GTU.FTZ.AND P2, PT, R44, 20, PT ;  /* 0x41a000002c00780b */ /* 0x000fe40003f5c000 */
[----:B------:R-:W-:-:S07]  /*2e00*/  FSETP.GTU.FTZ.AND P3, PT, R35, 20, PT ;  /* 0x41a000002300780b */ /* 0x000fce0003f7c000 */
[----:B------:R-:W-:Y:S02]  /*2e10*/  @!P0 FMUL.FTZ R4, R32, -1.4426950216293334961 ;  /* 0xbfb8aa3b20048820 */ /* 0x000fe40000410000 */
[----:B------:R-:W-:Y:S02]  /*2e20*/  @!P1 FMUL.FTZ R5, R33, -1.4426950216293334961 ;  /* 0xbfb8aa3b21059820 */ /* 0x000fe40000410000 */
[----:B------:R-:W-:Y:S01]  /*2e30*/  @!P2 FMUL.FTZ R6, R44, -1.4426950216293334961 ;  /* 0xbfb8aa3b2c06a820 */ /* 0x000fe20000410000 */
[----:B------:R-:W-:Y:S01]  /*2e40*/  SHF.L.U32 R44, R70, 0x7, RZ ;  /* 0x00000007462c7819 */ /* 0x000fe200000006ff */
[----:B------:R-:W5:Y:S01]  /*2e50*/  @!P0 MUFU.EX2 R4, R4 ;  /* 0x0000000400048308 */ /* 0x000f620000000800 */
[----:B------:R-:W0:Y:S01]  /*2e60*/  LDC.64 R32, c[0x0][0x3e0] ;  /* 0x0000f800ff207b82 */ /* 0x000e220000000a00 */
[----:B--23--:R-:W-:Y:S01]  /*2e70*/  @!P3 FMUL.FTZ R48, R35, -1.4426950216293334961 ;  /* 0xbfb8aa3b2330b820 */ /* 0x00cfe20000410000 */
[----:B------:R-:W-:-:S05]  /*2e80*/  SHF.R.S32.HI R45, RZ, 0x1f, R44 ;  /* 0x0000001fff2d7819 */ /* 0x000fca000001142c */
[----:B------:R-:W2:Y:S08]  /*2e90*/  @!P1 MUFU.EX2 R34, R5 ;  /* 0x0000000500229308 */ /* 0x000eb00000000800 */
[----:B------:R3:W1:Y:S01]  /*2ea0*/  @!P2 MUFU.EX2 R47, R6 ;  /* 0x00000006002fa308 */ /* 0x0006620000000800 */
[----:B-----5:R-:W-:Y:S01]  /*2eb0*/  @!P0 FADD.FTZ R46, R4, 1 ;  /* 0x3f800000042e8421 */ /* 0x020fe20000010000 */
[----:B------:R-:W-:-:S06]  /*2ec0*/  NOP ;  /* 0x0000000000007918 */ /* 0x000fcc0000000000 */
[----:B------:R-:W5:Y:S01]  /*2ed0*/  @!P3 MUFU.EX2 R48, R48 ;  /* 0x000000300030b308 */ /* 0x000f620000000800 */
[----:B---3--:R-:W3:Y:S01]  /*2ee0*/  LDS.128 R4, [R68] ;  /* 0x0000000044047984 */ /* 0x008ee20000000c00 */
[----:B--2---:R-:W-:Y:S01]  /*2ef0*/  @!P1 FADD.FTZ R40, R34, 1 ;  /* 0x3f80000022289421 */ /* 0x004fe20000010000 */
[----:B------:R-:W-:Y:S01]  /*2f00*/  IMAD.WIDE.U32 R34, R66, UR15, R44 ;  /* 0x0000000f42227c25 */ /* 0x000fe2000f8e002c */
[----:B------:R-:W-:-:S03]  /*2f10*/  SHF.L.U32 R66, R58, 0x4, RZ ;  /* 0x000000043a427819 */ /* 0x000fc600000006ff */
[----:B----4-:R-:W-:Y:S01]  /*2f20*/  IMAD.WIDE.U32 R44, R50, UR15, R44 ;  /* 0x0000000f322c7c25 */ /* 0x010fe2000f8e002c */
[----:B------:R-:W-:Y:S01]  /*2f30*/  IADD3 R35, R35, R41, RZ ;  /* 0x0000002923237210 */ /* 0x000fe20007ffe0ff */
[----:B------:R-:W2:Y:S02]  /*2f40*/  @!P1 MUFU.RCP R42, R40 ;  /* 0x00000028002a9308 */ /* 0x000ea40000001000 */
[----:B-1----:R-:W-:Y:S01]  /*2f50*/  @!P2 FADD.FTZ R47, R47, 1 ;  /* 0x3f8000002f2fa421 */ /* 0x002fe20000010000 */
[----:B------:R-:W-:Y:S02]  /*2f60*/  IMAD R41, R3, UR6, RZ ;  /* 0x0000000603297c24 */ /* 0x000fe4000f8e02ff */
[----:B------:R-:W-:-:S04]  /*2f70*/  IMAD.WIDE.U32 R34, R0, UR6, R34 ;  /* 0x0000000600227c25 */ /* 0x000fc8000f8e0022 */
[----:B------:R-:W-:Y:S01]  /*2f80*/  IMAD R41, R0, UR7, R41 ;  /* 0x0000000700297c24 */ /* 0x000fe2000f8e0229 */
[----:B0-----:R-:W-:Y:S01]  /*2f90*/  LEA R32, P4, R34, R32, 0x2 ;  /* 0x0000002022207211 */ /* 0x001fe200078810ff */
[----:B-----5:R-:W-:Y:S01]  /*2fa0*/  @!P3 FADD.FTZ R48, R48, 1 ;  /* 0x3f8000003030b421 */ /* 0x020fe20000010000 */
[----:B------:R-:W0:Y:S01]  /*2fb0*/  @!P0 MUFU.RCP R49, R46 ;  /* 0x0000002e00318308 */ /* 0x000e220000001000 */
[----:B------:R-:W-:Y:S01]  /*2fc0*/  ULDC.64 UR6, c[0x0][0x3b0] ;  /* 0x0000ec0000067ab9 */ /* 0x000fe20000000a00 */
[----:B------:R-:W-:-:S04]  /*2fd0*/  IADD3 R35, R35, R41, RZ ;  /* 0x0000002923237210 */ /* 0x000fc80007ffe0ff */
[----:B------:R-:W-:Y:S01]  /*2fe0*/  LEA.HI.X R33, R34, R33, R35, 0x2, P4 ;  /* 0x0000002122217211 */ /* 0x000fe200020f1423 */
[----:B--2---:R-:W-:Y:S01]  /*2ff0*/  @!P1 FMUL.FTZ R37, R37, R42 ;  /* 0x0000002a25259220 */ /* 0x004fe20000410000 */
[----:B------:R-:W-:Y:S01]  /*3000*/  IADD3 R40, P4, R32, R66, RZ ;  /* 0x0000004220287210 */ /* 0x000fe20007f9e0ff */
[----:B------:R-:W1:Y:S01]  /*3010*/  @!P2 MUFU.RCP R47, R47 ;  /* 0x0000002f002fa308 */ /* 0x000e620000001000 */
[----:B------:R-:W-:Y:S01]  /*3020*/  IMAD R42, R50, UR14, RZ ;  /* 0x0000000e322a7c24 */ /* 0x000fe2000f8e02ff */
[----:B------:R-:W-:Y:S02]  /*3030*/  IADD3 R20, P1, R20, -0x200, RZ ;  /* 0xfffffe0014147810 */ /* 0x000fe40007f3e0ff */
[----:B------:R-:W-:Y:S01]  /*3040*/  IADD3.X R41, R33, R69, RZ, P4, !PT ;  /* 0x0000004521297210 */ /* 0x000fe200027fe4ff */
[----:B------:R-:W-:Y:S01]  /*3050*/  IMAD R43, R51, UR15, R42 ;  /* 0x0000000f332b7c24 */ /* 0x000fe2000f8e022a */
[----:B------:R-:W-:Y:S02]  /*3060*/  ISETP.GT.AND P4, PT, R22, 0x1, PT ;  /* 0x000000011600780c */ /* 0x000fe40003f84270 */
[----:B------:R-:W2:Y:S01]  /*3070*/  @!P3 MUFU.RCP R48, R48 ;  /* 0x000000300030b308 */ /* 0x000ea20000001000 */
[----:B0-----:R-:W-:Y:S01]  /*3080*/  @!P0 FMUL.FTZ R36, R36, R49 ;  /* 0x0000003124248220 */ /* 0x001fe20000410000 */
[----:B------:R-:W-:Y:S01]  /*3090*/  IADD3 R45, R45, R43, RZ ;  /* 0x0000002b2d2d7210 */ /* 0x000fe20007ffe0ff */
[----:B---3--:R0:W-:Y:S01]  /*30a0*/  STG.E.128 desc[UR12][R40.64], R4 ;  /* 0x0000000428007986 */ /* 0x0081e2000c101d0c */
[----:B------:R-:W-:-:S02]  /*30b0*/  MOV R22, R70 ;  /* 0x0000004600167202 */ /* 0x000fc40000000f00 */
[----:B------:R-:W-:Y:S01]  /*30c0*/  IADD3.X R21, R21, -0x1, RZ, P1, !PT ;  /* 0xffffffff15157810 */ /* 0x000fe20000ffe4ff */
[----:B-1----:R-:W-:Y:S01]  /*30d0*/  @!P2 FMUL.FTZ R38, R38, R47 ;  /* 0x0000002f2626a220 */ /* 0x002fe20000410000 */
[----:B------:R-:W-:Y:S01]  /*30e0*/  BAR.SYNC.DEFER_BLOCKING 0x0 ;  /* 0x0000000000007b1d */ /* 0x000fe20000010000 */
[----:B------:R-:W-:-:S04]  /*30f0*/  IADD3 R18, P2, R18, -0x200, RZ ;  /* 0xfffffe0012127810 */ /* 0x000fc80007f5e0ff */
[----:B------:R-:W-:-:S03]  /*3100*/  IADD3.X R19, R19, -0x1, RZ, P2, !PT ;  /* 0xffffffff13137810 */ /* 0x000fc600017fe4ff */
[----:B------:R-:W1:Y:S01]  /*3110*/  LDC.64 R46, c[0x0][0x3f0] ;  /* 0x0000fc00ff2e7b82 */ /* 0x000e620000000a00 */
[----:B--2---:R-:W-:Y:S01]  /*3120*/  @!P3 FMUL.FTZ R39, R39, R48 ;  /* 0x000000302727b220 */ /* 0x004fe20000410000 */
[----:B------:R-:W-:Y:S01]  /*3130*/  IADD3 R12, P3, R12, -0x200, RZ ;  /* 0xfffffe000c0c7810 */ /* 0x000fe20007f7e0ff */
[----:B0-----:R-:W-:-:S03]  /*3140*/  IMAD R5, R3, UR6, RZ ;  /* 0x0000000603057c24 */ /* 0x001fc6000f8e02ff */
[----:B------:R-:W-:Y:S01]  /*3150*/  IADD3.X R14, R14, -0x1, RZ, P3, !PT ;  /* 0xffffffff0e0e7810 */ /* 0x000fe20001ffe4ff */
[C---:B------:R-:W-:Y:S02]  /*3160*/  IMAD R7, R0.reuse, UR7, R5 ;  /* 0x0000000700077c24 */ /* 0x040fe4000f8e0205 */
[----:B------:R-:W-:-:S05]  /*3170*/  IMAD.WIDE.U32 R4, R0, UR6, R44 ;  /* 0x0000000600047c25 */ /* 0x000fca000f8e002c */
        /* <DEDUP_REMOVED lines=16> */
.L_x_10737:
        /* <DEDUP_REMOVED lines=26> */
.L_x_10762:
[----:B------:R-:W-:Y:S05]  /*3420*/  BSYNC B0 ;  /* 0x0000000000007941 */ /* 0x000fea0003800000 */
.L_x_10761:
        /* <DEDUP_REMOVED lines=8> */
[----:B--2---:R-:W-:Y:S02]  /*34b0*/  @P0 FADD R2, R2, R15 ;  /* 0x0000000f02020221 */ /* 0x004fe40000000000 */
[----:B------:R-:W1:Y:S03]  /*34c0*/  S2R R15, SR_TID.X ;  /* 0x00000000000f7919 */ /* 0x000e660000002100 */
        /* <DEDUP_REMOVED lines=19> */
.L_x_10764:
[----:B------:R-:W2:Y:S02]  /*3600*/  S2R R15, SR_TID.X ;  /* 0x00000000000f7919 */ /* 0x000ea40000002100 */
.L_x_10765:
[----:B------:R-:W-:Y:S05]  /*3610*/  BSYNC B0 ;  /* 0x0000000000007941 */ /* 0x000fea0003800000 */
.L_x_10763:
        /* <DEDUP_REMOVED lines=22> */
.L_x_10767:
[----:B------:R-:W-:Y:S02]  /*3780*/  LEA R0, R15, UR4, 0x2 ;  /* 0x000000040f007c11 */ /* 0x000fe4000f8e10ff */
[----:B------:R-:W-:Y:S02]  /*3790*/  SHF.R.S32.HI R10, RZ, 0x1f, R15 ;  /* 0x0000001fff0a7819 */ /* 0x000fe4000001140f */
[----:B0-----:R-:W-:Y:S01]  /*37a0*/  MOV R8, R2 ;  /* 0x0000000200087202 */ /* 0x001fe20000000f00 */
[----:B------:R-:W0:Y:S01]  /*37b0*/  LDS R17, [R0+0x16c8] ;  /* 0x0016c80000117984 */ /* 0x000e220000000800 */
[----:B---3--:R-:W-:Y:S01]  /*37c0*/  MOV R9, R23 ;  /* 0x0000001700097202 */ /* 0x008fe20000000f00 */
[C---:B------:R-:W-:Y:S01]  /*37d0*/  IMAD R12, R10.reuse, UR6, RZ ;  /* 0x000000060a0c7c24 */ /* 0x040fe2000f8e02ff */
[----:B-1--4-:R-:W-:Y:S01]  /*37e0*/  MOV R6, R4 ;  /* 0x0000000400067202 */ /* 0x012fe20000000f00 */
        /* <DEDUP_REMOVED lines=19> */
.L_x_10766:
[----:B------:R-:W-:Y:S05]  /*3920*/  EXIT ;  /* 0x000000000000794d */ /* 0x000fea0003800000 */
.L_x_10768:
        /* <DEDUP_REMOVED lines=13> */
.L_x_11066:


//--------------------- .text._Z25selective_scan_bwd_kernelI32Selective_Scan_bwd_kernel_traitsILi32ELi4ELb1ELb1ELb0ELb1ELb1EffEEv12SSMParamsBwd --------------------------
	.section	.text._Z25selective_scan_bwd_kernelI32Selective_Scan_bwd_kernel_traitsILi32ELi4ELb1ELb1ELb0ELb1ELb1EffEEv12SSMParamsBwd,"ax",@progbits
	.align	128
        .global         _Z25selective_scan_bwd_kernelI32Selective_Scan_bwd_kernel_traitsILi32ELi4ELb1ELb1ELb0ELb1ELb1EffEEv12SSMParamsBwd
        .type           _Z25selective_scan_bwd_kernelI32Selective_Scan_bwd_kernel_traitsILi32ELi4ELb1ELb1ELb0ELb1ELb1EffEEv12SSMParamsBwd,@function
        .size           _Z25selective_scan_bwd_kernelI32Selective_Scan_bwd_kernel_traitsILi32ELi4ELb1ELb1ELb0ELb1ELb1EffEEv12SSMParamsBwd,(.L_x_11067 - _Z25selective_scan_bwd_kernelI32Selective_Scan_bwd_kernel_traitsILi32ELi4ELb1ELb1ELb0ELb1ELb1EffEEv12SSMParamsBwd)
        .other          _Z25selective_scan_bwd_kernelI32Selective_Scan_bwd_kernel_traitsILi32ELi4ELb1ELb1ELb0ELb1ELb1EffEEv12SSMParamsBwd,@"STO_CUDA_ENTRY STV_DEFAULT"
_Z25selective_scan_bwd_kernelI32Selective_Scan_bwd_kernel_traitsILi32ELi4ELb1ELb1ELb0ELb1ELb1EffEEv12SSMParamsBwd:
.text._Z25selective_scan_bwd_kernelI32Selective_Scan_bwd_kernel_traitsILi32ELi4ELb1ELb1ELb0ELb1ELb1EffEEv12SSMParamsBwd:
        /* <DEDUP_REMOVED lines=150> */
[----:B------:R-:W-:Y:S02]  /*0960*/  MOV R18, UR6 ;  /* 0x0000000600127c02 */ /* 0x000fe40008000f00 */
[----:B------:R-:W-:Y:S01]  /*0970*/  IADD3 R23, R61, R23, RZ ;  /* 0x000000173d177210 */ /* 0x000fe20007ffe0ff */
        /* <DEDUP_REMOVED lines=14> */
[C---:B------:R-:W-:Y:S02]  /*0a60*/  IADD3 R52, P0, R54.reuse, -0x180, RZ ;  /* 0xfffffe8036347810 */ /* 0x040fe40007f1e0ff */
[----:B------:R-:W-:Y:S01]  /*0a70*/  MOV R21, UR4 ;  /* 0x0000000400157c02 */ /* 0x000fe20008000f00 */
[----:B------:R-:W-:Y:S01]  /*0a80*/  UMOV UR4, URZ ;  /* 0x0000003f00047c82 */ /* 0x000fe20008000000 */
[----:B------:R-:W-:-:S02]  /*0a90*/  IADD3 R54, P1, R54, -0x80, RZ ;  /* 0xffffff8036367810 */ /* 0x000fc40007f3e0ff */
[----:B------:R-:W-:Y:S02]  /*0aa0*/  MOV R10, R20 ;  /* 0x00000014000a7202 */ /* 0x000fe40000000f00 */
[----:B------:R-:W-:Y:S02]  /*0ab0*/  MOV R3, RZ ;  /* 0x000000ff00037202 */ /* 0x000fe40000000f00 */
[C---:B------:R-:W-:Y:S02]  /*0ac0*/  LOP3.LUT R20, R26.reuse, 0x1f, RZ, 0xc0, !PT ;  /* 0x0000001f1a147812 */ /* 0x040fe400078ec0ff */
[----:B------:R-:W-:Y:S02]  /*0ad0*/  LEA R22, R26, R21, 0x2 ;  /* 0x000000151a167211 */ /* 0x000fe400078e10ff */
[C---:B------:R-:W-:Y:S02]  /*0ae0*/  IADD3.X R53, R28.reuse, -0x1, RZ, P0, !PT ;  /* 0xffffffff1c357810 */ /* 0x040fe400007fe4ff */
[----:B-1----:R-:W-:-:S07]  /*0af0*/  IADD3.X R55, R28, -0x1, RZ, P1, !PT ;  /* 0xffffffff1c377810 */ /* 0x002fce0000ffe4ff */
.L_x_10793:
        /* <DEDUP_REMOVED lines=73> */
.L_x_10771:
[----:B------:R-:W-:Y:S05]  /*0f90*/  BSYNC B0 ;  /* 0x0000000000007941 */ /* 0x000fea0003800000 */
.L_x_10770:
        /* <DEDUP_REMOVED lines=33> */
.L_x_10773:
[----:B------:R-:W-:Y:S05]  /*11b0*/  BSYNC B0 ;  /* 0x0000000000007941 */ /* 0x000fea0003800000 */
.L_x_10772:
        /* <DEDUP_REMOVED lines=33> */
.L_x_10775:
[----:B------:R-:W-:Y:S05]  /*13d0*/  BSYNC B0 ;  /* 0x0000000000007941 */ /* 0x000fea0003800000 */
.L_x_10774:
        /* <DEDUP_REMOVED lines=33> */
.L_x_10777:
[----:B------:R-:W-:Y:S05]  /*15f0*/  BSYNC B0 ;  /* 0x0000000000007941 */ /* 0x000fea0003800000 */
.L_x_10776:
        /* <DEDUP_REMOVED lines=124> */
.L_x_10778:
        /* <DEDUP_REMOVED lines=23> */
[----:B------:R-:W-:Y:S01]  /*1f30*/  HFMA2.MMA R90, -RZ, RZ, 0, 0 ;  /* 0x00000000ff5a7435 */ /* 0x000fe200000001ff */
[----:B------:R-:W-:Y:S01]  /*1f40*/  ISETP.NE.AND P2, PT, R26, 0x1f, PT ;  /* 0x0000001f1a00780c */ /* 0x000fe20003f45270 */
[----:B------:R-:W1:Y:S01]  /*1f50*/  LDC R81, c[0x0][0x224] ;  /* 0x00008900ff517b82 */ /* 0x000e620000000800 */
[----:B------:R-:W-:Y:S02]  /*1f60*/  IMAD R35, R0, UR7, R35 ;  /* 0x0000000700237c24 */ /* 0x000fe4000f8e0223 */
[----:B------:R-:W-:Y:S01]  /*1f70*/  FMUL.FTZ R92, R31, R72 ;  /* 0x000000481f5c7220 */ /* 0x000fe20000410000 */
[----:B------:R-:W-:Y:S01]  /*1f80*/  FMUL.FTZ R93, R30, R71 ;  /* 0x000000471e5d7220 */ /* 0x000fe20000410000 */
[----:B------:R-:W-:Y:S01]  /*1f90*/  FMUL.FTZ R94, R29, R70 ;  /* 0x000000461d5e7220 */ /* 0x000fe20000410000 */
[----:B------:R-:W-:Y:S01]  /*1fa0*/  FMUL.FTZ R95, R28, R69 ;  /* 0x000000451c5f7220 */ /* 0x000fe20000410000 */
[----:B------:R-:W-:Y:S01]  /*1fb0*/  IADD3 R96, R26, 0x200, RZ ;  /* 0x000002001a607810 */ /* 0x000fe20007ffe0ff */
        /* <DEDUP_REMOVED lines=12> */
[----:B------:R-:W-:Y:S01]  /*2080*/  IMAD R43, R43, UR15, R44 ;  /* 0x0000000f2b2b7c24 */ /* 0x000fe2000f8e022c */
[----:B-1----:R-:W-:Y:S02]  /*2090*/  LEA R81, R81, UR4, 0x7 ;  /* 0x0000000451517c11 */ /* 0x002fe4000f8e38ff */
[----:B------:R-:W1:Y:S02]  /*20a0*/  LDC.64 R84, c[0x0][0x2d0] ;  /* 0x0000b400ff547b82 */ /* 0x000e640000000a00 */
[----:B------:R-:W-:Y:S01]  /*20b0*/  IADD3 R41, R41, R43, RZ ;  /* 0x0000002b29297210 */ /* 0x000fe20007ffe0ff */
[----:B------:R-:W-:-:S04]  /*20c0*/  IMAD.WIDE R78, R81, 0x4, R52 ;  /* 0x00000004514e7825 */ /* 0x000fc800078e0234 */
[----:B------:R-:W-:Y:S01]  /*20d0*/  IMAD.WIDE.U32 R74, R0, UR6, R40 ;  /* 0x00000006004a7c25 */ /* 0x000fe2000f8e0028 */
[----:B------:R-:W-:Y:S01]  /*20e0*/  ULDC.64 UR6, c[0x0][0x3c8] ;  /* 0x0000f20000067ab9 */ /* 0x000fe20000000a00 */
[----:B------:R-:W3:Y:S03]  /*20f0*/  LDC.64 R86, c[0x0][0x2e0] ;  /* 0x0000b800ff567b82 */ /* 0x000ee60000000a00 */
[----:B------:R-:W-:Y:S02]  /*2100*/  IADD3 R43, R75, R35, RZ ;  /* 0x000000234b2b7210 */ /* 0x000fe40007ffe0ff */
[C---:B------:R-:W-:Y:S01]  /*2110*/  LEA R40, P0, R74.reuse, UR6, 0x2 ;  /* 0x000000064a287c11 */ /* 0x040fe2000f8010ff */
[----:B------:R-:W-:Y:S01]  /*2120*/  UMOV UR6, URZ ;  /* 0x0000003f00067c82 */ /* 0x000fe20008000000 */
[----:B------:R-:W-:Y:S02]  /*2130*/  LEA.HI R35, R73, R73, RZ, 0x1 ;  /* 0x0000004949237211 */ /* 0x000fe400078f08ff */
[----:B------:R-:W-:Y:S01]  /*2140*/  LEA.HI.X R41, R74, UR7, R43, 0x2, P0 ;  /* 0x000000074a297c11 */ /* 0x000fe200080f142b */
[----:B------:R-:W-:Y:S01]  /*2150*/  ULDC UR7, c[0x0][0x218] ;  /* 0x0000860000077ab9 */ /* 0x000fe20000000800 */
[----:B------:R-:W-:-:S02]  /*2160*/  LOP3.LUT R42, R35, 0xfffffe, RZ, 0xc0, !PT ;  /* 0x00fffffe232a7812 */ /* 0x000fc400078ec0ff */
[----:B------:R-:W-:Y:S01]  /*2170*/  IADD3 R74, P0, R66, R74, RZ ;  /* 0x0000004a424a7210 */ /* 0x000fe20007f1e0ff */
[----:B------:R-:W-:Y:S01]  /*2180*/  IMAD.WIDE R40, R81, 0x4, R40 ;  /* 0x0000000451287825 */ /* 0x000fe200078e0228 */
[----:B------:R-:W-:Y:S02]  /*2190*/  IADD3 R73, R73, -R42, RZ ;  /* 0x8000002a49497210 */ /* 0x000fe40007ffe0ff */
[----:B------:R-:W-:Y:S01]  /*21a0*/  MOV R35, RZ ;  /* 0x000000ff00237202 */ /* 0x000fe20000000f00 */
[----:B------:R-:W-:Y:S01]  /*21b0*/  IMAD.WIDE R80, R81, 0x4, R54 ;  /* 0x0000000451507825 */ /* 0x000fe200078e0236 */
[----:B------:R-:W-:Y:S02]  /*21c0*/  IADD3 R76, P1, R40, -0x100, RZ ;  /* 0xffffff00284c7810 */ /* 0x000fe40007f3e0ff */
[----:B------:R-:W-:Y:S02]  /*21d0*/  IADD3.X R75, R67, R43, RZ, P0, !PT ;  /* 0x0000002b434b7210 */ /* 0x000fe400007fe4ff */
[----:B------:R-:W-:-:S02]  /*21e0*/  IADD3.X R77, R41, -0x1, RZ, P1, !PT ;  /* 0xffffffff294d7810 */ /* 0x000fc40000ffe4ff */
[----:B--2---:R-:W-:-:S13]  /*21f0*/  ISETP.NE.AND P1, PT, R26, RZ, PT ;  /* 0x000000ff1a00720c */ /* 0x004fda0003f25270 */
.L_x_10792:
        /* <DEDUP_REMOVED lines=11> */
[----:B-1----:R-:W-:Y:S02]  /*22b0*/  LEA R88, P0, R42, R84, 0x2 ;  /* 0x000000542a587211 */ /* 0x002fe400078010ff */
        /* <DEDUP_REMOVED lines=16> */
[----:B------:R-:W-:-:S13]  /*23c0*/  ISETP.EQ.AND P0, PT, R20, RZ, P0 ;  /* 0x000000ff1400720c */ /* 0x000fda0000702270 */
[----:B------:R-:W3:Y:S01]  /*23d0*/  @P0 LDC R101, c[0x0][0x21c] ;  /* 0x00008700ff650b82 */ /* 0x000ee20000000800 */
[----:B------:R-:W-:Y:S02]  /*23e0*/  LEA R45, R73, R90, 0x8 ;  /* 0x0000005a492d7211 */ /* 0x000fe400078e40ff */
[----:B-1----:R-:W-:Y:S02]  /*23f0*/  @P0 IADD3 R89, R18, -0x2, RZ ;  /* 0xfffffffe12590810 */ /* 0x002fe40007ffe0ff */
[----:B------:R-:W-:Y:S01]  /*2400*/  SEL R44, R45, R96, !P1 ;  /* 0x000000602d2c7207 */ /* 0x000fe20004800000 */
[----:B--2---:R-:W-:Y:S01]  /*2410*/  STS.128 [R68], R40 ;  /* 0x0000002844007388 */ /* 0x004fe20000000c00 */
[----:B------:R-:W-:-:S03]  /*2420*/  NOP ;  /* 0x0000000000007918 */ /* 0x000fc60000000000 */
[----:B------:R1:W2:Y:S01]  /*2430*/  LDG.E R100, desc[UR12][R46.64] ;  /* 0x0000000c2e647981 */ /* 0x0002a2000c1e1900 */
[----:B----4-:R-:W-:Y:S01]  /*2440*/  FMUL.FTZ R88, R97, 1.4426950216293334961 ;  /* 0x3fb8aa3b61587820 */ /* 0x010fe20000410000 */
[----:B---3--:R-:W-:Y:S02]  /*2450*/  @P0 IMAD R45, R89, R101, R90 ;  /* 0x00000065592d0224 */ /* 0x008fe400078e025a */
[----:B------:R-:W3:Y:S01]  /*2460*/  LDS.128 R40, [R68] ;  /* 0x0000000044287984 */ /* 0x000ee20000000c00 */
[----:B------:R-:W-:-:S06]  /*2470*/  FMUL.FTZ R98, R88, R69 ;  /* 0x0000004558627220 */ /* 0x000fcc0000410000 */
[----:B------:R-:W4:Y:S01]  /*2480*/  MUFU.EX2 R98, R98 ;  /* 0x0000006200627308 */ /* 0x000f220000000800 */
[----:B------:R-:W-:-:S05]  /*2490*/  LEA R89, R44, R21, 0x2 ;  /* 0x000000152c597211 */ /* 0x000fca00078e10ff */
[----:B----4-:R4:W-:Y:S01]  /*24a0*/  STS [R89+0x648], R98 ;  /* 0x0006486259007388 */ /* 0x0109e20000000800 */
[----:B------:R-:W-:Y:S01]  /*24b0*/  BAR.SYNC.DEFER_BLOCKING 0x0 ;  /* 0x0000000000007b1d */ /* 0x000fe20000010000 */
[C---:B-1----:R-:W-:Y:S01]  /*24c0*/  FMUL.FTZ R46, R88.reuse, R70 ;  /* 0x00000046582e7220 */ /* 0x042fe20000410000 */
[C---:B------:R-:W-:Y:S01]  /*24d0*/  FMUL.FTZ R108, R88.reuse, R72 ;  /* 0x00000048586c7220 */ /* 0x040fe20000410000 */
[----:B------:R-:W-:-:S03]  /*24e0*/  FMUL.FTZ R110, R88, R71 ;  /* 0x00000047586e7220 */ /* 0x000fc60000410000 */
[----:B------:R4:W1:Y:S01]  /*24f0*/  @P2 LDS R113, [R22+0xe4c] ;  /* 0x000e4c0016712984 */ /* 0x0008620000000800 */
[----:B0-----:R-:W0:Y:S08]  /*2500*/  MUFU.EX2 R46, R46 ;  /* 0x0000002e002e7308 */ /* 0x001e300000000800 */
[----:B------:R-:W4:Y:S01]  /*2510*/  MUFU.EX2 R108, R108 ;  /* 0x0000006c006c7308 */ /* 0x000f220000000800 */
[----:B------:R-:W-:Y:S01]  /*2520*/  MOV R102, RZ ;  /* 0x000000ff00667202 */ /* 0x000fe20000000f00 */
[----:B------:R-:W-:Y:S01]  /*2530*/  @P0 IMAD.WIDE R44, R45, 0x8, R64 ;  /* 0x000000082d2c0825 */ /* 0x000fe200078e0240 */
[----:B------:R-:W-:Y:S03]  /*2540*/  BSSY B0, `(.L_x_10780) ;  /* 0x0000015000007945 */ /* 0x000fe60003800000 */
[----:B---3--:R-:W-:Y:S01]  /*2550*/  FMUL.FTZ R101, R94, R41 ;  /* 0x000000295e657220 */ /* 0x008fe20000410000 */
[----:B------:R-:W-:Y:S01]  /*2560*/  FMUL.FTZ R105, R93, R42 ;  /* 0x0000002a5d697220 */ /* 0x000fe20000410000 */
[----:B------:R3:W5:Y:S01]  /*2570*/  @P0 LDG.E R102, desc[UR12][R44.64+0x4] ;  /* 0x0000040c2c660981 */ /* 0x000762000c1e1900 */
[----:B------:R-:W1:Y:S01]  /*2580*/  MUFU.EX2 R110, R110 ;  /* 0x0000006e006e7308 */ /* 0x000e620000000800 */
[----:B0-----:R-:W-:Y:S01]  /*2590*/  FMUL.FTZ R107, R98, R46 ;  /* 0x0000002e626b7220 */ /* 0x001fe20000410000 */
[----:B---3--:R-:W-:Y:S01]  /*25a0*/  FMUL.FTZ R45, R95, R40 ;  /* 0x000000285f2d7220 */ /* 0x008fe20000410000 */
[-C--:B--2---:R-:W-:Y:S01]  /*25b0*/  FMUL.FTZ R47, R49, R100.reuse ;  /* 0x00000064312f7220 */ /* 0x084fe20000410000 */
[-C--:B------:R-:W-:Y:S01]  /*25c0*/  FMUL.FTZ R109, R48, R100.reuse ;  /* 0x00000064306d7220 */ /* 0x080fe20000410000 */
[-C--:B------:R-:W-:Y:S01]  /*25d0*/  FMUL.FTZ R111, R51, R100.reuse ;  /* 0x00000064336f7220 */ /* 0x080fe20000410000 */
[----:B------:R-:W-:-:S04]  /*25e0*/  FMUL.FTZ R100, R50, R100 ;  /* 0x0000006432647220 */ /* 0x000fc80000410000 */
        /* <DEDUP_REMOVED lines=10> */
.L_x_10781:
[----:B------:R-:W-:Y:S05]  /*2690*/  BSYNC B0 ;  /* 0x0000000000007941 */ /* 0x000fea0003800000 */
.L_x_10780:
        /* <DEDUP_REMOVED lines=17> */
[----:B------:R-:W-:-:S03]  /*27b0*/  LEA R125, R18, 0xffffff80, 0x7 ;  /* 0xffffff80127d7811 */ /* 0x000fc600078e38ff */
[----:B------:R-:W2:Y:S01]  /*27c0*/  SHFL.UP PT, R88, R117, 0x1, RZ ;  /* 0x0420000075587989 */ /* 0x000ea200000e00ff */
[----:B------:R-:W-:-:S03]  /*27d0*/  IADD3 R116, -R125, UR7, -R26 ;  /* 0x000000077d747c10 */ /* 0x000fc6000fffe91a */
[----:B------:R-:W3:Y:S01]  /*27e0*/  SHFL.UP PT, R89, R104, 0x1, RZ ;  /* 0x0420000068597989 */ /* 0x000ee200000e00ff */
[C---:B------:R-:W-:Y:S02]  /*27f0*/  ISETP.GE.AND P6, PT, R116.reuse, 0x1, PT ;  /* 0x000000017400780c */ /* 0x040fe40003fc6270 */
[C---:B------:R-:W-:Y:S02]  /*2800*/  ISETP.GE.AND P4, PT, R116.reuse, 0x41, PT ;  /* 0x000000417400780c */ /* 0x040fe40003f86270 */
[----:B------:R-:W-:Y:S01]  /*2810*/  ISETP.GE.AND P5, PT, R116, 0x61, PT ;  /* 0x000000617400780c */ /* 0x000fe20003fa6270 */
        /* <DEDUP_REMOVED lines=49> */
[----:B------:R-:W-:Y:S01]  /*2b30*/  SHFL.DOWN PT, R123, R115, 0x1, 0x1f ;  /* 0x08201f00737b7f89 */ /* 0x000fe200000e0000 */
[----:B------:R-:W-:Y:S01]  /*2b40*/  ISETP.NE.AND P2, PT, R26, 0x1f, PT ;  /* 0x0000001f1a00780c */ /* 0x000fe20003f45270 */
[C---:B--2---:R-:W-:Y:S02]  /*2b50*/  @P0 FFMA.FTZ R117, R104.reuse, R106, R117 ;  /* 0x0000006a68750223 */ /* 0x044fe40000010075 */
[----:B------:R-:W0:Y:S01]  /*2b60*/  SHFL.IDX PT, R114, R44, RZ, 0x1f ;  /* 0x00001fff2c727589 */ /* 0x000e2200000e0000 */
[----:B---3--:R-:W-:-:S03]  /*2b70*/  @P0 FMUL.FTZ R104, R104, R119 ;  /* 0x0000007768680220 */ /* 0x008fc60000410000 */
[----:B------:R-:W-:Y:S01]  /*2b80*/  SHFL.IDX PT, R121, R89, RZ, 0x1f ;  /* 0x00001fff59797589 */ /* 0x000fe200000e0000 */
[----:B------:R-:W-:-:S03]  /*2b90*/  ISETP.NE.AND P0, PT, R26, RZ, PT ;  /* 0x000000ff1a00720c */ /* 0x000fc60003f05270 */
[----:B------:R-:W1:Y:S04]  /*2ba0*/  SHFL.DOWN PT, R106, R44, 0x1, 0x1f ;  /* 0x08201f002c6a7f89 */ /* 0x000e6800000e0000 */
[----:B------:R-:W-:Y:S04]  /*2bb0*/  SHFL.UP PT, R117, R117, 0x1, RZ ;  /* 0x0420000075757989 */ /* 0x000fe800000e00ff */
[----:B------:R-:W2:Y:S04]  /*2bc0*/  SHFL.UP PT, R104, R104, 0x1, RZ ;  /* 0x0420000068687989 */ /* 0x000ea800000e00ff */
[----:B------:R-:W3:Y:S01]  /*2bd0*/  SHFL.IDX PT, R119, R115, RZ, 0x1f ;  /* 0x00001fff73777589 */ /* 0x000ee200000e0000 */
[----:B0-----:R-:W-:Y:S01]  /*2be0*/  FMUL.FTZ R88, R114, R88 ;  /* 0x0000005872587220 */ /* 0x001fe20000410000 */
[----:B-1----:R-:W-:-:S04]  /*2bf0*/  @P2 FFMA.FTZ R121, R106, R121, R123 ;  /* 0x000000796a792223 */ /* 0x002fc8000001007b */
[----:B------:R-:W-:-:S04]  /*2c00*/  FFMA.FTZ R100, R121, R113, R100 ;  /* 0x0000007179647223 */ /* 0x000fc80000010064 */
[----:B------:R-:W-:Y:S01]  /*2c10*/  FFMA.FTZ R106, R108, R100, R111 ;  /* 0x000000646c6a7223 */ /* 0x000fe2000001006f */
[----:B--2---:R-:W-:Y:S01]  /*2c20*/  @P1 FFMA.FTZ R112, R104, R112, R117 ;  /* 0x0000007068701223 */ /* 0x004fe20000010075 */
[----:B------:R-:W-:Y:S02]  /*2c30*/  LEA R111, R26, R21, 0x4 ;  /* 0x000000151a6f7211 */ /* 0x000fe400078e20ff */
[----:B------:R-:W-:Y:S01]  /*2c40*/  FFMA.FTZ R102, R110, R106, R109 ;  /* 0x0000006a6e667223 */ /* 0x000fe2000001006d */
[----:B------:R-:W-:Y:S01]  /*2c50*/  FFMA.FTZ R112, R98, R112, R45 ;  /* 0x0000007062707223 */ /* 0x000fe2000001002d */
[----:B---3--:R-:W-:Y:S01]  /*2c60*/  FFMA.FTZ R89, R114, R89, R119 ;  /* 0x0000005972597223 */ /* 0x008fe20000010077 */
[----:B------:R-:W-:Y:S01]  /*2c70*/  FMUL.FTZ R109, R106, R71 ;  /* 0x000000476a6d7220 */ /* 0x000fe20000410000 */
[C---:B------:R-:W-:Y:S01]  /*2c80*/  FFMA.FTZ R104, R46.reuse, R102, R47 ;  /* 0x000000662e687223 */ /* 0x040fe2000001002f */
[-C--:B------:R-:W-:Y:S01]  /*2c90*/  FFMA.FTZ R114, R46, R112.reuse, R101 ;  /* 0x000000702e727223 */ /* 0x080fe20000010065 */
[----:B------:R-:W-:Y:S01]  /*2ca0*/  FADD.FTZ R98, -R45, R112 ;  /* 0x000000702d627221 */ /* 0x000fe20000010100 */
[----:B------:R-:W-:Y:S01]  /*2cb0*/  FFMA.FTZ R115, R49, R112, RZ ;  /* 0x0000007031737223 */ /* 0x000fe200000100ff */
[----:B------:R-:W-:Y:S01]  /*2cc0*/  FMUL.FTZ R112, R100, R72 ;  /* 0x0000004864707220 */ /* 0x000fe20000410000 */
[----:B------:R-:W-:Y:S01]  /*2cd0*/  FMUL.FTZ R118, R102, R70 ;  /* 0x0000004666767220 */ /* 0x000fe20000410000 */
[----:B------:R-:W-:Y:S01]  /*2ce0*/  FMUL.FTZ R113, R104, R69 ;  /* 0x0000004568717220 */ /* 0x000fe20000410000 */
[----:B------:R-:W-:Y:S01]  /*2cf0*/  FMUL.FTZ R46, R30, R109 ;  /* 0x0000006d1e2e7220 */ /* 0x000fe20000410000 */
[----:B------:R-:W-:Y:S01]  /*2d00*/  FMUL.FTZ R47, R31, R112 ;  /* 0x000000701f2f7220 */ /* 0x000fe20000410000 */
[----:B------:R-:W-:Y:S01]  /*2d10*/  FMUL.FTZ R45, R29, R118 ;  /* 0x000000761d2d7220 */ /* 0x000fe20000410000 */
[-C--:B------:R-:W-:Y:S01]  /*2d20*/  FMUL.FTZ R44, R28, R113.reuse ;  /* 0x000000711c2c7220 */ /* 0x080fe20000410000 */
[----:B------:R0:W-:Y:S01]  /*2d30*/  @!P0 STS.64 [R107+0xec8], R88 ;  /* 0x000ec8586b008388 */ /* 0x0001e20000000a00 */
        /* <DEDUP_REMOVED lines=17> */
.L_x_10783:
[----:B------:R-:W-:Y:S05]  /*2e50*/  BSYNC B0 ;  /* 0x0000000000007941 */ /* 0x000fea0003800000 */
.L_x_10782:
        /* <DEDUP_REMOVED lines=17> */
.L_x_10785:
[----:B------:R-:W-:Y:S05]  /*2f70*/  BSYNC B0 ;  /* 0x0000000000007941 */ /* 0x000fea0003800000 */
.L_x_10784:
[----:B01----:R0:W1:Y:S01]  /*2f80*/  LDS R89, [R22+0x310] ;  /* 0x0003100016597984 */ /* 0x0030620000000800 */
[----:B------:R-:W-:Y:S04]  /*2f90*/  BSSY B0, `(.L_x_10786) ;  /* 0x0000005000007945 */ /* 0x000fe80003800000 */
[----:B------:R-:W-:Y:S05]  /*2fa0*/  @!P4 BRA `(.L_x_10787) ;  /* 0x00000000000cc947 */ /* 0x000fea0003800000 */
[----:B------:R-:W-:-:S05]  /*2fb0*/  IMAD.WIDE.U32 R44, R82, UR21, R76 ;  /* 0x00000015522c7c25 */ /* 0x000fca000f8e004c */
[----:B------:R-:W-:-:S05]  /*2fc0*/  IADD3 R45, R99, R45, RZ ;  /* 0x0000002d632d7210 */ /* 0x000fca0007ffe0ff */
[----:B-1----:R2:W-:Y:S02]  /*2fd0*/  REDG.E.ADD.F32.FTZ.RN.STRONG.GPU desc[UR12][R44.64], R89 ;  /* 0x000000592c0079a6 */ /* 0x0025e4000c10f38c */
.L_x_10787:
[----:B------:R-:W-:Y:S05]  /*2fe0*/  BSYNC B0 ;  /* 0x0000000000007941 */ /* 0x000fea0003800000 */
.L_x_10786:
[----:B-12---:R1:W2:Y:S01]  /*2ff0*/  LDS R89, [R22+0x390] ;  /* 0x0003900016597984 */ /* 0x0062a20000000800 */
[----:B------:R-:W-:Y:S01]  /*3000*/  BSSY B0, `(.L_x_10788) ;  /* 0x0000005000007945 */ /* 0x000fe20003800000 */
[----:B------:R-:W-:-:S03]  /*3010*/  IMAD.WIDE.U32 R44, R82, UR21, R80 ;  /* 0x00000015522c7c25 */ /* 0x000fc6000f8e0050 */
[----:B------:R-:W-:Y:S05]  /*3020*/  @!P5 BRA `(.L_x_10789) ;  /* 0x000000000008d947 */ /* 0x000fea0003800000 */
[----:B------:R-:W-:-:S05]  /*3030*/  IADD3 R45, R99, R45, RZ ;  /* 0x0000002d632d7210 */ /* 0x000fca0007ffe0ff */
[----:B--2---:R3:W-:Y:S02]  /*3040*/  REDG.E.ADD.F32.FTZ.RN.STRONG.GPU desc[UR12][R44.64], R89 ;  /* 0x000000592c0079a6 */ /* 0x0047e4000c10f38c */
.L_x_10789:
[----:B------:R-:W-:Y:S05]  /*3050*/  BSYNC B0 ;  /* 0x0000000000007941 */ /* 0x000fea0003800000 */
.L_x_10788:
        /* <DEDUP_REMOVED lines=67> */
.L_x_10791:
[----:B------:R-:W-:Y:S05]  /*3490*/  BSYNC B0 ;  /* 0x0000000000007941 */ /* 0x000fea0003800000 */
.L_x_10790:
[----:B------:R-:W-:Y:S01]  /*34a0*/  IADD3 R90, R90, 0x1, RZ ;  /* 0x000000015a5a7810 */ /* 0x000fe20007ffe0ff */
[----:B------:R-:W-:-:S03]  /*34b0*/  UIADD3 UR5, UP0, UR5, 0x1, URZ ;  /* 0x0000000105057890 */ /* 0x000fc6000ff1e03f */
[----:B------:R-:W-:Y:S01]  /*34c0*/  ISETP.GE.AND P0, PT, R90, UR23, PT ;  /* 0x000000175a007c0c */ /* 0x000fe2000bf06270 */
[----:B------:R-:W-:-:S12]  /*34d0*/  UIADD3.X UR6, URZ, UR6, URZ, UP0, !UPT ;  /* 0x000000063f067290 */ /* 0x000fd800087fe43f */
[----:B------:R-:W-:Y:S05]  /*34e0*/  @!P0 BRA `(.L_x_10792) ;  /* 0xffffffec00448947 */ /* 0x000fea000383ffff */
.L_x_10779:
        /* <DEDUP_REMOVED lines=13> */
[----:B---3--:R-:W3:Y:S01]  /*35c0*/  LDS.128 R40, [R68] ;  /* 0x0000000044287984 */ /* 0x008ee20000000c00 */
[----:B------:R-:W-:Y:S06]  /*35d0*/  BAR.SYNC.DEFER_BLOCKING 0x0 ;  /* 0x0000000000007b1d */ /* 0x000fec0000010000 */
[----:B------:R4:W-:Y:S01]  /*35e0*/  STS.128 [R68], R36 ;  /* 0x0000002444007388 */ /* 0x0009e20000000c00 */
[--C-:B---3--:R-:W-:Y:S01]  /*35f0*/  FADD.FTZ R40, R40, R2.reuse ;  /* 0x0000000228287221 */ /* 0x108fe20000010000 */
[--C-:B------:R-:W-:Y:S01]  /*3600*/  FADD.FTZ R41, R41, R2.reuse ;  /* 0x0000000229297221 */ /* 0x100fe20000010000 */
[--C-:B--2---:R-:W-:Y:S01]  /*3610*/  FADD.FTZ R44, R42, R2.reuse ;  /* 0x000000022a2c7221 */ /* 0x104fe20000010000 */
[----:B------:R-:W-:Y:S01]  /*3620*/  FADD.FTZ R47, R43, R2 ;  /* 0x000000022b2f7221 */ /* 0x000fe20000010000 */
[----:B----4-:R-:W-:Y:S01]  /*3630*/  IMAD R36, R6, UR6, RZ ;  /* 0x0000000606247c24 */ /* 0x010fe2000f8e02ff */
        /* <DEDUP_REMOVED lines=72> */
.L_x_10769:
        /* <DEDUP_REMOVED lines=26> */
.L_x_10795:
[----:B------:R-:W-:Y:S05]  /*3c60*/  BSYNC B0 ;  /* 0x0000000000007941 */ /* 0x000fea0003800000 */
.L_x_10794:
        /* <DEDUP_REMOVED lines=29> */
.L_x_10797:
[----:B------:R-:W3:Y:S02]  /*3e40*/  S2R R15, SR_TID.X ;  /* 0x00000000000f7919 */ /* 0x000ee40000002100 */
.L_x_10798:
[----:B------:R-:W-:Y:S05]  /*3e50*/  BSYNC B0 ;  /* 0x0000000000007941 */ /* 0x000fea0003800000 */
.L_x_10796:
        /* <DEDUP_REMOVED lines=22> */
.L_x_10800:
        /* <DEDUP_REMOVED lines=26> */
.L_x_10799:
[----:B------:R-:W-:Y:S05]  /*4160*/  EXIT ;  /* 0x000000000000794d */ /* 0x000fea0003800000 */
.L_x_10801:
        /* <DEDUP_REMOVED lines=9> */
.L_x_11067:


//--------------------- .text._Z25selective_scan_bwd_kernelI32Selective_Scan_bwd_kernel_traitsILi32ELi4ELb1ELb1ELb1ELb0ELb0EffEEv12SSMParamsBwd --------------------------
	.section	.text._Z25selective_scan_bwd_kernelI32Selective_Scan_bwd_kernel_traitsILi32ELi4ELb1ELb1ELb1ELb0ELb0EffEEv12SSMParamsBwd,"ax",@progbits
	.align	128
        .global         _Z25selective_scan_bwd_kernelI32Selective_Scan_bwd_kernel_traitsILi32ELi4ELb1ELb1ELb1ELb0ELb0EffEEv12SSMParamsBwd
        .type           _Z25selective_scan_bwd_kernelI32Selective_Scan_bwd_kernel_traitsILi32ELi4ELb1ELb1ELb1ELb0ELb0EffEEv12SSMParamsBwd,@function
        .size           _Z25selective_scan_bwd_kernelI32Selective_Scan_bwd_kernel_traitsILi32ELi4ELb1ELb1ELb1ELb0ELb0EffEEv12SSMParamsBwd,(.L_x_11068 - _Z25selective_scan_bwd_kernelI32Selective_Scan_bwd_kernel_traitsILi32ELi4ELb1ELb1ELb1ELb0ELb0EffEEv12SSMParamsBwd)
        .other          _Z25selective_scan_bwd_kernelI32Selective_Scan_bwd_kernel_traitsILi32ELi4ELb1ELb1ELb1ELb0ELb0EffEEv12SSMParamsBwd,@"STO_CUDA_ENTRY STV_DEFAULT"
_Z25selective_scan_bwd_kernelI32Selective_Scan_bwd_kernel_traitsILi32ELi4ELb1ELb1ELb1ELb0ELb0EffEEv12SSMParamsBwd:
.text._Z25selective_scan_bwd_kernelI32Selective_Scan_bwd_kernel_traitsILi32ELi4ELb1ELb1ELb1ELb0ELb0EffEEv12SSMParamsBwd:
[----:B------:R-:W-:Y:S08]  /*0000*/  LDC R1, c[0x0][0x28] ;  /* 0x00000a00ff017b82 */ /* 0x000ff00000000800 */
[----:B------:R-:W0:Y:S01]  /*0010*/  LDC R8, c[0x0][0x228] ;  /* 0x00008a00ff087b82 */ /* 0x000e220000000800 */
        /* <DEDUP_REMOVED lines=53> */
[----:B------:R-:W-:Y:S02]  /*0370*/  @!P1 IADD3 R92, R92, 0x1, RZ ;  /* 0x000000015c5c9810 */ /* 0x000fe40007ffe0ff */
[----:B------:R-:W-:Y:S01]  /*0380*/  ISETP.GE.AND P2, PT, R0, RZ, PT ;  /* 0x000000ff0000720c */ /* 0x000fe20003f46270 */
[----:B------:R-:W-:Y:S01]  /*0390*/  UIMAD UR6, UR15, UR8, URZ ;  /* 0x000000080f0672a4 */ /* 0x000fe2000f8e023f */
[----:B------:R-:W-:Y:S01]  /*03a0*/  ISETP.NE.AND P1, PT, R8, RZ, PT ;  /* 0x000000ff0800720c */ /* 0x000fe20003f25270 */
        /* <DEDUP_REMOVED lines=10> */
[----:B---3--:R-:W-:Y:S02]  /*0450*/  IMAD R2, R96, R10, RZ ;  /* 0x0000000a60027224 */ /* 0x008fe400078e02ff */
[----:B------:R-:W-:Y:S01]  /*0460*/  @!P2 IMAD.MOV R92, RZ, RZ, -R92 ;  /* 0x000000ffff5ca224 */ /* 0x000fe200078e0a5c */
[----:B------:R-:W-:Y:S01]  /*0470*/  @!P1 LOP3.LUT R92, RZ, R8, RZ, 0x33, !PT ;  /* 0x00000008ff5c9212 */ /* 0x000fe200078e33ff */
[----:B------:R-:W-:Y:S01]  /*0480*/  IMAD R8, R97, R11, R2 ;  /* 0x0000000b61087224 */ /* 0x000fe200078e0202 */
[----:B------:R-:W-:Y:S01]  /*0490*/  IADD3.X R0, R9, R3, R0, P0, !PT ;  /* 0x0000000309007210 */ /* 0x000fe200007fe400 */
[----:B------:R-:W-:-:S02]  /*04a0*/  IMAD.WIDE.U32 R2, R97, R10, UR4 ;  /* 0x0000000461027e25 */ /* 0x000fc4000f8e000a */
[----:B------:R-:W2:Y:S01]  /*04b0*/  LDC.64 R10, c[0x0][0x258] ;  /* 0x00009600ff0a7b82 */ /* 0x000ea20000000a00 */
[----:B------:R-:W-:Y:S02]  /*04c0*/  UIMAD UR8, UR15, UR10, URZ ;  /* 0x0000000a0f0872a4 */ /* 0x000fe4000f8e023f */
[----:B------:R-:W-:Y:S01]  /*04d0*/  UIMAD.WIDE.U32 UR6, UR14, UR10, URZ ;  /* 0x0000000a0e0672a5 */ /* 0x000fe2000f8e003f */
[----:B------:R-:W-:Y:S01]  /*04e0*/  IADD3 R85, P0, R7, R2, RZ ;  /* 0x0000000207557210 */ /* 0x000fe20007f1e0ff */
[----:B------:R-:W-:Y:S01]  /*04f0*/  UIMAD UR8, UR14, UR11, UR8 ;  /* 0x0000000b0e0872a4 */ /* 0x000fe2000f8e0208 */
[----:B-1----:R-:W-:Y:S02]  /*0500*/  IMAD R2, R96, R12, RZ ;  /* 0x0000000c60027224 */ /* 0x002fe400078e02ff */
[----:B------:R-:W-:Y:S01]  /*0510*/  IADD3.X R8, R9, R3, R8, P0, !PT ;  /* 0x0000000309087210 */ /* 0x000fe200007fe408 */
[----:B------:R-:W-:Y:S01]  /*0520*/  UIADD3 UR7, UR7, UR8, URZ ;  /* 0x0000000807077290 */ /* 0x000fe2000fffe03f */
[----:B------:R-:W-:Y:S01]  /*0530*/  ISETP.NE.U32.AND P0, PT, RZ, UR16, PT ;  /* 0x00000010ff007c0c */ /* 0x000fe2000bf05070 */
[----:B------:R-:W-:-:S02]  /*0540*/  ULDC.64 UR10, c[0x0][0x240] ;  /* 0x00009000000a7ab9 */ /* 0x000fc40000000a00 */
[----:B------:R-:W-:Y:S01]  /*0550*/  UIMAD UR9, UR15, UR10, URZ ;  /* 0x0000000a0f0972a4 */ /* 0x000fe2000f8e023f */
[C---:B------:R-:W-:Y:S01]  /*0560*/  IMAD R6, R97.reuse, R13, R2 ;  /* 0x0000000d61067224 */ /* 0x040fe200078e0202 */
[----:B------:R-:W-:Y:S01]  /*0570*/  ISETP.NE.AND.EX P0, PT, RZ, UR17, PT, P0 ;  /* 0x00000011ff007c0c */ /* 0x000fe2000bf05300 */
[----:B------:R-:W-:Y:S01]  /*0580*/  IMAD.WIDE.U32 R2, R97, R12, UR6 ;  /* 0x0000000661027e25 */ /* 0x000fe2000f8e000c */
[----:B------:R-:W-:Y:S01]  /*0590*/  UIMAD.WIDE.U32 UR4, UR14, UR10, URZ ;  /* 0x0000000a0e0472a5 */ /* 0x000fe2000f8e003f */
[----:B------:R-:W-:Y:S01]  /*05a0*/  SHF.R.S32.HI R93, RZ, 0x1f, R92 ;  /* 0x0000001fff5d7819 */ /* 0x000fe2000001145c */
[----:B------:R-:W-:-:S03]  /*05b0*/  UIMAD UR9, UR14, UR11, UR9 ;  /* 0x0000000b0e0972a4 */ /* 0x000fc6000f8e0209 */
[----:B------:R-:W-:Y:S01]  /*05c0*/  ULDC.64 UR10, c[0x0][0x260] ;  /* 0x00009800000a7ab9 */ /* 0x000fe20000000a00 */
[----:B------:R-:W-:Y:S01]  /*05d0*/  UIADD3 UR5, UR5, UR9, URZ ;  /* 0x0000000905057290 */ /* 0x000fe2000fffe03f */
[----:B------:R-:W-:Y:S01]  /*05e0*/  IADD3 R83, P1, R7, R2, RZ ;  /* 0x0000000207537210 */ /* 0x000fe20007f3e0ff */
[----:B------:R-:W-:Y:S01]  /*05f0*/  UIMAD UR8, UR15, UR10, URZ ;  /* 0x0000000a0f0872a4 */ /* 0x000fe2000f8e023f */
[-C--:B--2---:R-:W-:Y:S01]  /*0600*/  IMAD R2, R93, R10.reuse, RZ ;  /* 0x0000000a5d027224 */ /* 0x084fe200078e02ff */
[----:B------:R-:W-:Y:S01]  /*0610*/  UIMAD.WIDE.U32 UR6, UR14, UR10, URZ ;  /* 0x0000000a0e0672a5 */ /* 0x000fe2000f8e003f */
[----:B----4-:R-:W-:Y:S01]  /*0620*/  ISETP.NE.U32.AND P2, PT, R18, RZ, PT ;  /* 0x000000ff1200720c */ /* 0x010fe20003f45070 */
[----:B------:R-:W-:Y:S01]  /*0630*/  UIMAD UR8, UR14, UR11, UR8 ;  /* 0x0000000b0e0872a4 */ /* 0x000fe2000f8e0208 */
[----:B------:R-:W-:Y:S01]  /*0640*/  IADD3.X R6, R9, R3, R6, P1, !PT ;  /* 0x0000000309067210 */ /* 0x000fe20000ffe406 */
[C---:B------:R-:W-:Y:S01]  /*0650*/  IMAD R11, R92.reuse, R11, R2 ;  /* 0x0000000b5c0b7224 */ /* 0x040fe200078e0202 */
[----:B------:R-:W1:Y:S01]  /*0660*/  @P0 LDC.64 R68, c[0x0][0x310] ;  /* 0x0000c400ff440b82 */ /* 0x000e620000000a00 */
[----:B------:R-:W-:Y:S01]  /*0670*/  IMAD.WIDE.U32 R2, R92, R10, UR4 ;  /* 0x000000045c027e25 */ /* 0x000fe2000f8e000a */
[----:B------:R-:W-:Y:S01]  /*0680*/  UIADD3 UR7, UR7, UR8, URZ ;  /* 0x0000000807077290 */ /* 0x000fe2000fffe03f */
[----:B------:R-:W-:-:S02]  /*0690*/  ISETP.NE.U32.AND P1, PT, R16, RZ, PT ;  /* 0x000000ff1000720c */ /* 0x000fc40003f25070 */
[----:B------:R-:W-:Y:S01]  /*06a0*/  CS2R R66, SRZ ;  /* 0x0000000000427805 */ /* 0x000fe2000001ff00 */
[----:B------:R-:W-:Y:S02]  /*06b0*/  IMAD R4, R93, R14, RZ ;  /* 0x0000000e5d047224 */ /* 0x000fe400078e02ff */
[----:B------:R-:W2:Y:S02]  /*06c0*/  @P0 LDC R10, c[0x0][0x214] ;  /* 0x00008500ff0a0b82 */ /* 0x000ea40000000800 */
[C---:B------:R-:W-:Y:S01]  /*06d0*/  IMAD R13, R92.reuse, R15, R4 ;  /* 0x0000000f5c0d7224 */ /* 0x040fe200078e0204 */
[----:B------:R-:W-:Y:S01]  /*06e0*/  IADD3 R81, P3, R7, R2, RZ ;  /* 0x0000000207517210 */ /* 0x000fe20007f7e0ff */
[----:B------:R-:W-:Y:S01]  /*06f0*/  IMAD.WIDE.U32 R4, R92, R14, UR6 ;  /* 0x000000065c047e25 */ /* 0x000fe2000f8e000e */
[----:B------:R-:W-:Y:S02]  /*0700*/  ISETP.NE.AND.EX P1, PT, R17, RZ, PT, P1 ;  /* 0x000000ff1100720c */ /* 0x000fe40003f25310 */
[----:B------:R-:W-:-:S02]  /*0710*/  CS2R R64, SRZ ;  /* 0x0000000000407805 */ /* 0x000fc4000001ff00 */
[----:B------:R-:W-:Y:S01]  /*0720*/  IADD3 R2, R3, R11, RZ ;  /* 0x0000000b03027210 */ /* 0x000fe20007ffe0ff */
[----:B------:R-:W-:Y:S01]  /*0730*/  ULDC.64 UR4, c[0x0][0x230] ;  /* 0x00008c0000047ab9 */ /* 0x000fe20000000a00 */
[----:B------:R-:W3:Y:S01]  /*0740*/  LDC.64 R14, c[0x0][0x2f8] ;  /* 0x0000be00ff0e7b82 */ /* 0x000ee20000000a00 */
[----:B------:R-:W-:Y:S02]  /*0750*/  IADD3 R7, P4, R7, R4, RZ ;  /* 0x0000000407077210 */ /* 0x000fe40007f9e0ff */
[----:B------:R-:W-:-:S05]  /*0760*/  IADD3 R78, R5, R13, RZ ;  /* 0x0000000d054e7210 */ /* 0x000fca0007ffe0ff */
[----:B------:R-:W4:Y:S01]  /*0770*/  @P0 LDC R3, c[0x0][0x21c] ;  /* 0x00008700ff030b82 */ /* 0x000f220000000800 */
[----:B------:R-:W-:-:S07]  /*0780*/  ISETP.NE.AND.EX P2, PT, R19, RZ, PT, P2 ;  /* 0x000000ff1300720c */ /* 0x000fce0003f45320 */
[----:B------:R-:W1:Y:S01]  /*0790*/  LDC.64 R4, c[0x0][0x2e0] ;  /* 0x0000b800ff047b82 */ /* 0x000e620000000a00 */
[----:B------:R-:W-:Y:S02]  /*07a0*/  IADD3.X R2, R9, R2, RZ, P3, !PT ;  /* 0x0000000209027210 */ /* 0x000fe40001ffe4ff */
[----:B0-----:R-:W-:Y:S02]  /*07b0*/  LEA R90, P5, R87, R90, 0x2 ;  /* 0x0000005a575a7211 */ /* 0x001fe400078a10ff */
[----:B------:R-:W-:Y:S02]  /*07c0*/  @P1 LEA R66, P3, R97, R16, 0x2 ;  /* 0x0000001061421211 */ /* 0x000fe400078610ff */
[----:B------:R-:W-:Y:S01]  /*07d0*/  LEA.HI.X R87, R87, R91, R0, 0x2, P5 ;  /* 0x0000005b57577211 */ /* 0x000fe200028f1400 */
[----:B--2---:R-:W-:Y:S01]  /*07e0*/  @P0 IMAD R0, R10, UR14, R97 ;  /* 0x0000000e0a000c24 */ /* 0x004fe2000f8e0261 */
[----:B------:R-:W-:Y:S02]  /*07f0*/  @P1 LEA.HI.X R67, R97, R17, R96, 0x2, P3 ;  /* 0x0000001161431211 */ /* 0x000fe400018f1460 */
[----:B------:R-:W-:-:S02]  /*0800*/  IADD3.X R78, R9, R78, RZ, P4, !PT ;  /* 0x0000004e094e7210 */ /* 0x000fc400027fe4ff */
[----:B------:R-:W-:Y:S02]  /*0810*/  ISETP.GE.AND P1, PT, R21, 0x1, PT ;  /* 0x000000011500780c */ /* 0x000fe40003f26270 */
[----:B------:R-:W-:Y:S01]  /*0820*/  @P2 LEA R64, P4, R97, R18, 0x2 ;  /* 0x0000001261402211 */ /* 0x000fe200078810ff */
[----:B------:R-:W-:-:S03]  /*0830*/  @P0 IMAD R0, R0, R21, RZ ;  /* 0x0000001500000224 */ /* 0x000fc600078e02ff */
[----:B------:R-:W-:Y:S01]  /*0840*/  @P2 LEA.HI.X R65, R97, R19, R96, 0x2, P4 ;  /* 0x0000001361412211 */ /* 0x000fe200020f1460 */
[----:B----4-:R-:W-:Y:S01]  /*0850*/  @P0 IMAD R3, R0, R3, RZ ;  /* 0x0000000300030224 */ /* 0x010fe200078e02ff */
[----:B---3--:R-:W-:Y:S01]  /*0860*/  LEA R86, P2, R85, R14, 0x2 ;  /* 0x0000000e55567211 */ /* 0x008fe200078410ff */
[----:B------:R-:W-:Y:S01]  /*0870*/  IMAD R0, R96, UR4, RZ ;  /* 0x0000000460007c24 */ /* 0x000fe2000f8e02ff */
[----:B------:R-:W-:Y:S02]  /*0880*/  LEA R84, P3, R83, R22, 0x2 ;  /* 0x0000001653547211 */ /* 0x000fe400078610ff */
[----:B------:R-:W-:Y:S01]  /*0890*/  LEA.HI.X R85, R85, R15, R8, 0x2, P2 ;  /* 0x0000000f55557211 */ /* 0x000fe200010f1408 */
[----:B------:R-:W-:Y:S01]  /*08a0*/  IMAD R79, R97, UR5, R0 ;  /* 0x00000005614f7c24 */ /* 0x000fe2000f8e0200 */
[----:B------:R-:W-:Y:S02]  /*08b0*/  LEA R82, P4, R81, R24, 0x2 ;  /* 0x0000001851527211 */ /* 0x000fe400078810ff */
[----:B-1----:R-:W-:Y:S01]  /*08c0*/  LEA R80, P2, R7, R4, 0x2 ;  /* 0x0000000407507211 */ /* 0x002fe200078410ff */
        /* <DEDUP_REMOVED lines=9> */
[----:B------:R-:W1:Y:S01]  /*0960*/  LDC.64 R4, c[0x0][0x368] ;  /* 0x0000da00ff047b82 */ /* 0x000e620000000a00 */
[----:B------:R-:W-:Y:S01]  /*0970*/  IMAD.MOV.U32 R63, RZ, RZ, RZ ;  /* 0x000000ffff3f7224 */ /* 0x000fe200078e00ff */
        /* <DEDUP_REMOVED lines=13> */
[----:B---3--:R-:W-:Y:S01]  /*0a50*/  ULEA UR4, UR5, UR4, 0x18 ;  /* 0x0000000405047291 */ /* 0x008fe2000f8ec03f */
[C---:B------:R-:W-:Y:S02]  /*0a60*/  LOP3.LUT R118, R62.reuse, 0x1f, RZ, 0xc0, !PT ;  /* 0x0000001f3e767812 */ /* 0x040fe400078ec0ff */
[----:B------:R-:W-:Y:S02]  /*0a70*/  SHF.R.S32.HI R75, RZ, 0x1f, R62 ;  /* 0x0000001fff4b7819 */ /* 0x000fe4000001143e */
[----:B------:R-:W-:Y:S01]  /*0a80*/  IADD3 R3, R3, R5, RZ ;  /* 0x0000000503037210 */ /* 0x000fe20007ffe0ff */
[----:B------:R-:W-:Y:S01]  /*0a90*/  IMAD.U32 R77, RZ, RZ, UR4 ;  /* 0x00000004ff4d7e24 */ /* 0x000fe2000f8e00ff */
[----:B------:R-:W-:Y:S01]  /*0aa0*/  IADD3 R74, R62, 0x200, RZ ;  /* 0x000002003e4a7810 */ /* 0x000fe20007ffe0ff */
[----:B------:R-:W-:Y:S01]  /*0ab0*/  UMOV UR4, URZ ;  /* 0x0000003f00047c82 */ /* 0x000fe20008000000 */
[----:B------:R-:W-:Y:S01]  /*0ac0*/  IMAD.WIDE.U32 R2, R92, UR6, R2 ;  /* 0x000000065c027c25 */ /* 0x000fe2000f8e0002 */
[----:B------:R-:W-:Y:S01]  /*0ad0*/  ULDC.64 UR6, c[0x0][0x3d0] ;  /* 0x0000f40000067ab9 */ /* 0x000fe20000000a00 */
[----:B------:R-:W-:-:S02]  /*0ae0*/  LEA R73, R62, R77, 0x2 ;  /* 0x0000004d3e497211 */ /* 0x000fc400078e10ff */
[----:B------:R-:W-:Y:S02]  /*0af0*/  LEA R72, R62, R77, 0x4 ;  /* 0x0000004d3e487211 */ /* 0x000fe400078e20ff */
[----:B------:R-:W-:Y:S02]  /*0b00*/  IADD3 R3, R3, R7, RZ ;  /* 0x0000000703037210 */ /* 0x000fe40007ffe0ff */
[C---:B------:R-:W-:Y:S01]  /*0b10*/  LEA R56, P0, R2.reuse, UR6, 0x2 ;  /* 0x0000000602387c11 */ /* 0x040fe2000f8010ff */
[----:B------:R-:W-:Y:S02]  /*0b20*/  ULDC UR6, c[0x0][0x224] ;  /* 0x0000890000067ab9 */ /* 0x000fe40000000800 */
[----:B------:R-:W-:Y:S02]  /*0b30*/  MOV R76, UR6 ;  /* 0x00000006004c7c02 */ /* 0x000fe40008000f00 */
[----:B------:R-:W-:Y:S02]  /*0b40*/  LEA.HI.X R2, R2, UR7, R3, 0x2, P0 ;  /* 0x0000000702027c11 */ /* 0x000fe400080f1403 */
[----:B------:R-:W-:-:S02]  /*0b50*/  IADD3 R58, P0, R56, -0x180, RZ ;  /* 0xfffffe80383a7810 */ /* 0x000fc40007f1e0ff */
[----:B------:R-:W-:Y:S02]  /*0b60*/  IADD3 R56, P1, R56, -0x80, RZ ;  /* 0xffffff8038387810 */ /* 0x000fe40007f3e0ff */
[C---:B------:R-:W-:Y:S02]  /*0b70*/  IADD3.X R59, R2.reuse, -0x1, RZ, P0, !PT ;  /* 0xffffffff023b7810 */ /* 0x040fe400007fe4ff */
[----:B--2---:R-:W-:-:S09]  /*0b80*/  IADD3.X R57, R2, -0x1, RZ, P1, !PT ;  /* 0xffffffff02397810 */ /* 0x004fd20000ffe4ff */
.L_x_10817:
[----:B------:R-:W-:Y:S01]  /*0b90*/  BAR.SYNC.DEFER_BLOCKING 0x0 ;  /* 0x0000000000007b1d */ /* 0x000fe20000010000 */
[C---:B------:R-:W-:Y:S02]  /*0ba0*/  SHF.L.U32 R71, R62.reuse, 0x4, RZ ;  /* 0x000000043e477819 */ /* 0x040fe400000006ff */
[----:B------:R-:W-:Y:S02]  /*0bb0*/  SHF.L.U64.HI R70, R62, 0x4, R75 ;  /* 0x000000043e467819 */ /* 0x000fe4000001024b */
[----:B0-----:R-:W-:Y:S01]  /*0bc0*/  IADD3 R2, P0, R90, R71, RZ ;  /* 0x000000475a027210 */ /* 0x001fe20007f1e0ff */
[----:B------:R-:W-:Y:S01]  /*0bd0*/  IMAD R98, R88, 0x10, R77 ;  /* 0x0000001058627824 */ /* 0x000fe200078e024d */
[----:B------:R-:W-:Y:S02]  /*0be0*/  ULDC UR5, c[0x0][0x21c] ;  /* 0x0000870000057ab9 */ /* 0x000fe40000000800 */
[----:B------:R-:W-:-:S05]  /*0bf0*/  IADD3.X R3, R87, R70, RZ, P0, !PT ;  /* 0x0000004657037210 */ /* 0x000fca00007fe4ff */
        /* <DEDUP_REMOVED lines=16> */
[----:B0-----:R-:W-:Y:S02]  /*0d00*/  @!P0 CS2R R18, SRZ ;  /* 0x0000000000128805 */ /* 0x001fe4000001ff00 */
[----:B------:R-:W-:Y:S01]  /*0d10*/  @!P0 CS2R R16, SRZ ;  /* 0x0000000000108805 */ /* 0x000fe2000001ff00 */
[----:B--2---:R-:W-:Y:S01]  /*0d20*/  STS.128 [R98], R20 ;  /* 0x0000001462007388 */ /* 0x004fe20000000c00 */
[----:B------:R-:W-:-:S03]  /*0d30*/  NOP ;  /* 0x0000000000007918 */ /* 0x000fc60000000000 */
[----:B------:R-:W0:Y:S02]  /*0d40*/  LDS.128 R12, [R98] ;  /* 0x00000000620c7984 */ /* 0x000e240000000c00 */
[----:B0-----:R-:W-:Y:S01]  /*0d50*/  FFMA.FTZ R0, R4, R12, R91 ;  /* 0x0000000c04007223 */ /* 0x001fe2000001005b */
        /* <DEDUP_REMOVED lines=8> */
[----:B----4-:R-:W-:Y:S05]  /*0de0*/  @!P0 BRA `(.L_x_10803) ;  /* 0x0000001800348947 */ /* 0x010fea0003800000 */
        /* <DEDUP_REMOVED lines=10> */
[----:B------:R-:W-:Y:S01]  /*0e90*/  FADD.FTZ R101, R8, R94 ;  /* 0x0000005e08657221 */ /* 0x000fe20000010000 */
[----:B------:R-:W-:Y:S01]  /*0ea0*/  UMOV UR5, URZ ;  /* 0x0000003f00057c82 */ /* 0x000fe20008000000 */
[----:B------:R-:W-:Y:S01]  /*0eb0*/  ULDC UR24, c[0x0][0x224] ;  /* 0x0000890000187ab9 */ /* 0x000fe20000000800 */
[----:B------:R-:W-:Y:S01]  /*0ec0*/  ULDC UR25, c[0x0][0x21c] ;  /* 0x0000870000197ab9 */ /* 0x000fe20000000800 */
[----:B------:R-:W-:Y:S01]  /*0ed0*/  ULDC.64 UR28, c[0x0][0x3d0] ;  /* 0x0000f400001c7ab9 */ /* 0x000fe20000000a00 */
[----:B------:R-:W-:Y:S01]  /*0ee0*/  ULDC.64 UR18, c[0x0][0x360] ;  /* 0x0000d80000127ab9 */ /* 0x000fe20000000a00 */
[----:B------:R-:W2:Y:S01]  /*0ef0*/  LDC R49, c[0x0][0x224] ;  /* 0x00008900ff317b82 */ /* 0x000ea20000000800 */
[----:B------:R-:W-:Y:S01]  /*0f00*/  ULDC.64 UR26, c[0x0][0x3c8] ;  /* 0x0000f200001a7ab9 */ /* 0x000fe20000000a00 */
[----:B------:R-:W-:Y:S01]  /*0f10*/  ULDC.64 UR20, c[0x0][0x380] ;  /* 0x0000e00000147ab9 */ /* 0x000fe20000000a00 */
[----:B------:R-:W-:Y:S01]  /*0f20*/  ULDC.64 UR10, c[0x0][0x250] ;  /* 0x00009400000a7ab9 */ /* 0x000fe20000000a00 */
[----:B------:R-:W-:Y:S01]  /*0f30*/  ULDC.64 UR16, c[0x0][0x270] ;  /* 0x00009c0000107ab9 */ /* 0x000fe20000000a00 */
[----:B0-----:R-:W-:-:S03]  /*0f40*/  IMAD R0, R18, UR15, RZ ;  /* 0x0000000f12007c24 */ /* 0x001fc6000f8e02ff */
[----:B------:R-:W0:Y:S01]  /*0f50*/  LDC R105, c[0x0][0x224] ;  /* 0x00008900ff697b82 */ /* 0x000e220000000800 */
[----:B------:R-:W-:-:S04]  /*0f60*/  IMAD.WIDE.U32 R2, R18, UR14, R16 ;  /* 0x0000000e12027c25 */ /* 0x000fc8000f8e0010 */
[----:B------:R-:W-:Y:S01]  /*0f70*/  IMAD R19, R19, UR14, R0 ;  /* 0x0000000e13137c24 */ /* 0x000fe2000f8e0200 */
[----:B------:R-:W-:Y:S01]  /*0f80*/  IADD3 R0, R76, -0x1, RZ ;  /* 0xffffffff4c007810 */ /* 0x000fe20007ffe0ff */
[C---:B-1----:R-:W-:Y:S01]  /*0f90*/  IMAD R18, R24.reuse, UR15, RZ ;  /* 0x0000000f18127c24 */ /* 0x042fe2000f8e02ff */
[----:B------:R-:W1:Y:S01]  /*0fa0*/  LDC.64 R38, c[0x0][0x360] ;  /* 0x0000d800ff267b82 */ /* 0x000e620000000a00 */
[----:B------:R-:W-:Y:S01]  /*0fb0*/  IMAD.WIDE.U32 R16, R24, UR14, R16 ;  /* 0x0000000e18107c25 */ /* 0x000fe2000f8e0010 */
[----:B------:R-:W-:-:S03]  /*0fc0*/  IADD3 R3, R3, R19, RZ ;  /* 0x0000001303037210 */ /* 0x000fc60007ffe0ff */
[----:B------:R-:W-:Y:S02]  /*0fd0*/  IMAD R25, R25, UR14, R18 ;  /* 0x0000000e19197c24 */ /* 0x000fe4000f8e0212 */
[----:B------:R-:W-:Y:S01]  /*0fe0*/  IMAD R19, R93, UR6, RZ ;  /* 0x000000065d137c24 */ /* 0x000fe2000f8e02ff */
[----:B--2---:R-:W-:Y:S01]  /*0ff0*/  LEA R49, R49, UR4, 0x7 ;  /* 0x0000000431317c11 */ /* 0x004fe2000f8e38ff */
[C---:B------:R-:W-:Y:S01]  /*1000*/  IMAD.WIDE.U32 R2, R92.reuse, UR6, R2 ;  /* 0x000000065c027c25 */ /* 0x040fe2000f8e0002 */
[----:B------:R-:W-:Y:S01]  /*1010*/  IADD3 R17, R17, R25, RZ ;  /* 0x0000001911117210 */ /* 0x000fe20007ffe0ff */
[----:B------:R-:W2:Y:S02]  /*1020*/  LDC.64 R36, c[0x0][0x380] ;  /* 0x0000e000ff247b82 */ /* 0x000ea40000000a00 */
[----:B------:R-:W-:Y:S02]  /*1030*/  IMAD R25, R93, UR8, RZ ;  /* 0x000000085d197c24 */ /* 0x000fe4000f8e02ff */
[C---:B------:R-:W-:Y:S01]  /*1040*/  IMAD R19, R92.reuse, UR7, R19 ;  /* 0x000000075c137c24 */ /* 0x040fe2000f8e0213 */
[----:B------:R-:W-:Y:S01]  /*1050*/  ULDC.64 UR6, c[0x0][0x3c8] ;  /* 0x0000f20000067ab9 */ /* 0x000fe20000000a00 */
[----:B------:R-:W-:-:S02]  /*1060*/  IMAD R27, R92, UR9, R25 ;  /* 0x000000095c1b7c24 */ /* 0x000fc4000f8e0219 */
[----:B------:R-:W-:Y:S01]  /*1070*/  IMAD.WIDE.U32 R24, R92, UR8, R16 ;  /* 0x000000085c187c25 */ /* 0x000fe2000f8e0010 */
[----:B------:R-:W-:Y:S01]  /*1080*/  IADD3 R3, R3, R19, RZ ;  /* 0x0000001303037210 */ /* 0x000fe20007ffe0ff */
[----:B------:R-:W-:Y:S01]  /*1090*/  ULDC.64 UR8, c[0x0][0x3d0] ;  /* 0x0000f40000087ab9 */ /* 0x000fe20000000a00 */
[----:B------:R-:W-:Y:S01]  /*10a0*/  LEA R16, P1, R2, UR6, 0x2 ;  /* 0x0000000602107c11 */ /* 0x000fe2000f8210ff */
[----:B------:R-:W-:Y:S01]  /*10b0*/  IMAD.SHL.U32 R53, R0, 0x80, RZ ;  /* 0x0000008000357824 */ /* 0x000fe200078e00ff */
[----:B------:R-:W-:Y:S01]  /*10c0*/  IADD3 R27, R25, R27, RZ ;  /* 0x0000001b191b7210 */ /* 0x000fe20007ffe0ff */
[----:B------:R-:W-:Y:S01]  /*10d0*/  IMAD.WIDE R50, R49, 0x4, R58 ;  /* 0x0000000431327825 */ /* 0x000fe200078e023a */
[----:B------:R-:W-:Y:S01]  /*10e0*/  LEA.HI.X R17, R2, UR7, R3, 0x2, P1 ;  /* 0x0000000702117c11 */ /* 0x000fe200088f1403 */
[----:B------:R-:W-:Y:S01]  /*10f0*/  UMOV UR6, URZ ;  /* 0x0000003f00067c82 */ /* 0x000fe20008000000 */
[----:B------:R-:W-:Y:S01]  /*1100*/  IADD3 R54, P0, R53, R2, RZ ;  /* 0x0000000235367210 */ /* 0x000fe20007f1e0ff */
[----:B------:R-:W-:Y:S01]  /*1110*/  ULDC UR7, c[0x0][0x218] ;  /* 0x0000860000077ab9 */ /* 0x000fe20000000800 */
[----:B------:R-:W-:-:S02]  /*1120*/  SHF.R.S32.HI R0, RZ, 0x1f, R53 ;  /* 0x0000001fff007819 */ /* 0x000fc40000011435 */
[----:B------:R-:W-:Y:S02]  /*1130*/  LEA R18, P2, R24, UR8, 0x2 ;  /* 0x0000000818127c11 */ /* 0x000fe4000f8410ff */
[----:B------:R-:W-:Y:S01]  /*1140*/  IADD3.X R55, R0, R3, RZ, P0, !PT ;  /* 0x0000000300377210 */ /* 0x000fe200007fe4ff */
[----:B------:R-:W-:Y:S01]  /*1150*/  IMAD.WIDE R2, R49, 0x4, R16 ;  /* 0x0000000431027825 */ /* 0x000fe200078e0210 */
[----:B------:R-:W-:Y:S02]  /*1160*/  IADD3 R52, P1, R53, R24, RZ ;  /* 0x0000001835347210 */ /* 0x000fe40007f3e0ff */
[----:B------:R-:W-:Y:S01]  /*1170*/  LEA.HI.X R19, R24, UR9, R27, 0x2, P2 ;  /* 0x0000000918137c11 */ /* 0x000fe200090f141b */
[----:B------:R-:W-:Y:S01]  /*1180*/  ULDC.64 UR8, c[0x0][0x238] ;  /* 0x00008e0000087ab9 */ /* 0x000fe20000000a00 */
[----:B------:R-:W-:Y:S02]  /*1190*/  IADD3.X R53, R0, R27, RZ, P1, !PT ;  /* 0x0000001b00357210 */ /* 0x000fe40000ffe4ff */
[C---:B------:R-:W-:Y:S01]  /*11a0*/  IADD3 R46, P0, R2.reuse, -0x180, RZ ;  /* 0xfffffe80022e7810 */ /* 0x040fe20007f1e0ff */
[----:B------:R-:W-:Y:S01]  /*11b0*/  IMAD.WIDE R16, R49, 0x4, R18 ;  /* 0x0000000431107825 */ /* 0x000fe200078e0212 */
[----:B------:R-:W-:-:S02]  /*11c0*/  IADD3 R44, P1, R2, -0x100, RZ ;  /* 0xffffff00022c7810 */ /* 0x000fc40007f3e0ff */
[----:B------:R-:W-:Y:S02]  /*11d0*/  CS2R R18, SRZ ;  /* 0x0000000000127805 */ /* 0x000fe4000001ff00 */
[----:B------:R-:W-:Y:S01]  /*11e0*/  IADD3 R42, P2, R2, -0x80, RZ ;  /* 0xffffff80022a7810 */ /* 0x000fe20007f5e0ff */
[----:B------:R-:W-:Y:S01]  /*11f0*/  IMAD.WIDE R48, R49, 0x4, R56 ;  /* 0x0000000431307825 */ /* 0x000fe200078e0238 */
[C---:B------:R-:W-:Y:S02]  /*1200*/  IADD3.X R47, R3.reuse, -0x1, RZ, P0, !PT ;  /* 0xffffffff032f7810 */ /* 0x040fe400007fe4ff */
[C---:B------:R-:W-:Y:S02]  /*1210*/  IADD3.X R45, R3.reuse, -0x1, RZ, P1, !PT ;  /* 0xffffffff032d7810 */ /* 0x040fe40000ffe4ff */
[----:B------:R-:W-:Y:S02]  /*1220*/  IADD3.X R43, R3, -0x1, RZ, P2, !PT ;  /* 0xffffffff032b7810 */ /* 0x000fe400017fe4ff */
[----:B------:R-:W3:Y:S01]  /*1230*/  LDC.64 R2, c[0x0][0x2d0] ;  /* 0x0000b400ff027b82 */ /* 0x000ee20000000a00 */
[----:B------:R-:W-:-:S04]  /*1240*/  IADD3 R40, P3, R16, -0x100, RZ ;  /* 0xffffff0010287810 */ /* 0x000fc80007f7e0ff */
[----:B------:R-:W-:Y:S02]  /*1250*/  IADD3.X R41, R17, -0x1, RZ, P3, !PT ;  /* 0xffffffff11297810 */ /* 0x000fe40001ffe4ff */
[----:B012---:R-:W-:-:S07]  /*1260*/  CS2R R16, SRZ ;  /* 0x0000000000107805 */ /* 0x007fce000001ff00 */
.L_x_10816:
[----:B------:R-:W-:Y:S01]  /*1270*/  SHF.R.S32.HI R111, RZ, 0x1f, R100 ;  /* 0x0000001fff6f7819 */ /* 0x000fe20000011464 */
[----:B------:R-:W-:Y:S01]  /*1280*/  IMAD.WIDE.U32 R24, R100, UR10, RZ ;  /* 0x0000000a64187c25 */ /* 0x000fe2000f8e00ff */
[C---:B------:R-:W-:Y:S02]  /*1290*/  SHF.L.U32 R71, R62.reuse, 0x4, RZ ;  /* 0x000000043e477819 */ /* 0x040fe400000006ff */
[----:B------:R-:W-:Y:S01]  /*12a0*/  SHF.L.U64.HI R70, R62, 0x4, R75 ;  /* 0x000000043e467819 */ /* 0x000fe2000001024b */
[----:B----4-:R-:W-:Y:S01]  /*12b0*/  IMAD R27, R111, UR10, RZ ;  /* 0x0000000a6f1b7c24 */ /* 0x010fe2000f8e02ff */
[----:B------:R-:W-:-:S03]  /*12c0*/  LEA R26, P0, R24, R82, 0x2 ;  /* 0x00000052181a7211 */ /* 0x000fc600078010ff */
[----:B------:R-:W-:Y:S01]  /*12d0*/  IMAD R27, R100, UR11, R27 ;  /* 0x0000000b641b7c24 */ /* 0x000fe2000f8e021b */
[----:B------:R-:W-:-:S03]  /*12e0*/  IADD3 R26, P1, R26, R71, RZ ;  /* 0x000000471a1a7210 */ /* 0x000fc60007f3e0ff */
[----:B------:R-:W-:-:S05]  /*12f0*/  IMAD.IADD R25, R25, 0x1, R27 ;  /* 0x0000000119197824 */ /* 0x000fca00078e021b */
[----:B------:R-:W-:-:S04]  /*1300*/  LEA.HI.X R25, R24, R81, R25, 0x2, P0 ;  /* 0x0000005118197211 */ /* 0x000fc800000f1419 */
[----:B------:R-:W-:-:S06]  /*1310*/  IADD3.X R27, R25, R70, RZ, P1, !PT ;  /* 0x00000046191b7210 */ /* 0x000fcc0000ffe4ff */
[----:B--2---:R-:W2:Y:S01]  /*1320*/  LDG.E.128 R24, desc[UR12][R26.64] ;  /* 0x0000000c1a187981 */ /* 0x004ea2000c1e1d00 */
[----:B------:R-:W-:Y:S01]  /*1330*/  MOV R28, R60 ;  /* 0x0000003c001c7202 */ /* 0x000fe20000000f00 */
[C---:B------:R-:W-:Y:S01]  /*1340*/  IMAD R31, R111.reuse, UR8, RZ ;  /* 0x000000086f1f7c24 */ /* 0x040fe2000f8e02ff */
[----:B------:R-:W-:Y:S01]  /*1350*/  MOV R29, R79 ;  /* 0x0000004f001d7202 */ /* 0x000fe20000000f00 */
[----:B------:R-:W-:Y:S02]  /*1360*/  IMAD R35, R111, UR16, RZ ;  /* 0x000000106f237c24 */ /* 0x000fe4000f8e02ff */
[C---:B------:R-:W-:Y:S02]  /*1370*/  IMAD R31, R100.reuse, UR9, R31 ;  /* 0x00000009641f7c24 */ /* 0x040fe4000f8e021f */
[----:B------:R-:W-:-:S04]  /*1380*/  IMAD.WIDE.U32 R28, R100, UR8, R28 ;  /* 0x00000008641c7c25 */ /* 0x000fc8000f8e001c */
[----:B------:R-:W-:Y:S01]  /*1390*/  IMAD.WIDE.U32 R32, R100, UR16, RZ ;  /* 0x0000001064207c25 */ /* 0x000fe2000f8e00ff */
[----:B---3--:R-:W-:Y:S02]  /*13a0*/  LEA R30, P0, R28, R2, 0x2 ;  /* 0x000000021c1e7211 */ /* 0x008fe400078010ff */
[----:B------:R-:W-:Y:S01]  /*13b0*/  IADD3 R29, R29, R31, RZ ;  /* 0x0000001f1d1d7210 */ /* 0x000fe20007ffe0ff */
[----:B------:R-:W-:Y:S01]  /*13c0*/  IMAD R35, R100, UR17, R35 ;  /* 0x0000001164237c24 */ /* 0x000fe2000f8e0223 */
[----:B------:R-:W-:Y:S02]  /*13d0*/  LEA R0, P1, R32, R80, 0x2 ;  /* 0x0000005020007211 */ /* 0x000fe400078210ff */
[----:B------:R-:W-:Y:S02]  /*13e0*/  LEA.HI.X R31, R28, R3, R29, 0x2, P0 ;  /* 0x000000031c1f7211 */ /* 0x000fe400000f141d */
[----:B------:R-:W-:-:S03]  /*13f0*/  IADD3 R33, R33, R35, RZ ;  /* 0x0000002321217210 */ /* 0x000fc60007ffe0ff */
[----:B------:R-:W3:Y:S01]  /*1400*/  LDG.E R99, desc[UR12][R30.64] ;  /* 0x0000000c1e637981 */ /* 0x000ee2000c1e1900 */
[----:B------:R-:W-:Y:S02]  /*1410*/  LEA.HI.X R33, R32, R78, R33, 0x2, P1 ;  /* 0x0000004e20217211 */ /* 0x000fe400008f1421 */
[----:B------:R-:W-:Y:S01]  /*1420*/  IADD3 R32, P0, R0, R71, RZ ;  /* 0x0000004700207210 */ /* 0x000fe20007f1e0ff */
[----:B------:R-:W-:-:S03]  /*1430*/  IMAD R98, R88, 0x10, R77 ;  /* 0x0000001058627824 */ /* 0x000fc600078e024d */
[----:B------:R-:W-:Y:S02]  /*1440*/  IADD3.X R33, R33, R70, RZ, P0, !PT ;  /* 0x0000004621217210 */ /* 0x000fe400007fe4ff */
[----:B------:R-:W-:-:S04]  /*1450*/  ISETP.GT.AND P0, PT, R76, 0x1, PT ;  /* 0x000000014c00780c */ /* 0x000fc80003f04270 */
[----:B------:R-:W-:Y:S02]  /*1460*/  ISETP.EQ.AND P0, PT, R118, RZ, P0 ;  /* 0x000000ff7600720c */ /* 0x000fe40000702270 */
[----:B------:R-:W-:Y:S01]  /*1470*/  IADD3 R113, R76, -0x1, RZ ;  /* 0xffffffff4c717810 */ /* 0x000fe20007ffe0ff */
[----:B0-2---:R0:W-:Y:S01]  /*1480*/  STS.128 [R98], R24 ;  /* 0x0000001862007388 */ /* 0x0051e20000000c00 */
[----:B------:R-:W-:-:S03]  /*1490*/  NOP ;  /* 0x0000000000007918 */ /* 0x000fc60000000000 */
[----:B------:R-:W2:Y:S06]  /*14a0*/  LDG.E.128 R32, desc[UR12][R32.64] ;  /* 0x0000000c20207981 */ /* 0x000eac000c1e1d00 */
[----:B-1----:R-:W1:Y:S01]  /*14b0*/  @P0 LDC R28, c[0x0][0x21c] ;  /* 0x00008700ff1c0b82 */ /* 0x002e620000000800 */
[----:B------:R-:W-:Y:S01]  /*14c0*/  LEA.HI R0, R113, R113, RZ, 0x1 ;  /* 0x0000007171007211 */ /* 0x000fe200078f08ff */
[----:B------:R-:W-:-:S03]  /*14d0*/  FADD.FTZ R107, R8, R94 ;  /* 0x0000005e086b7221 */ /* 0x000fc60000010000 */
[----:B------:R-:W-:-:S04]  /*14e0*/  LOP3.LUT R0, R0, 0xfffffe, RZ, 0xc0, !PT ;  /* 0x00fffffe00007812 */ /* 0x000fc800078ec0ff */
[----:B0-----:R-:W-:Y:S01]  /*14f0*/  IADD3 R25, R113, -R0, RZ ;  /* 0x8000000071197210 */ /* 0x001fe20007ffe0ff */
[----:B---3--:R-:W-:-:S04]  /*1500*/  FMUL.FTZ R110, R99, 1.4426950216293334961 ;  /* 0x3fb8aa3b636e7820 */ /* 0x008fc80000410000 */
[----:B------:R-:W-:Y:S01]  /*1510*/  FMUL.FTZ R0, R110, R107 ;  /* 0x0000006b6e007220 */ /* 0x000fe20000410000 */
[----:B------:R-:W-:-:S05]  /*1520*/  @P0 IADD3 R27, R76, -0x2, RZ ;  /* 0xfffffffe4c1b0810 */ /* 0x000fca0007ffe0ff */
[----:B------:R-:W-:Y:S01]  /*1530*/  MUFU.EX2 R0, R0 ;  /* 0x0000000000007308 */ /* 0x000fe20000000800 */
[----:B------:R-:W-:Y:S02]  /*1540*/  ISETP.NE.AND P1, PT, R62, RZ, PT ;  /* 0x000000ff3e00720c */ /* 0x000fe40003f25270 */
[----:B------:R-:W-:Y:S01]  /*1550*/  LEA R25, R25, R100, 0x8 ;  /* 0x0000006419197211 */ /* 0x000fe200078e40ff */
[----:B-1----:R-:W-:-:S03]  /*1560*/  @P0 IMAD R27, R27, R28, R100 ;  /* 0x0000001c1b1b0224 */ /* 0x002fc600078e0264 */
[----:B------:R-:W-:Y:S01]  /*1570*/  SEL R24, R25, R74, !P1 ;  /* 0x0000004a19187207 */ /* 0x000fe20004800000 */
[----:B------:R-:W-:-:S03]  /*1580*/  @P0 IMAD.WIDE R120, R27, 0x8, R68 ;  /* 0x000000081b780825 */ /* 0x000fc600078e0244 */
[----:B------:R-:W-:Y:S02]  /*1590*/  LEA R115, R24, R77, 0x2 ;  /* 0x0000004d18737211 */ /* 0x000fe400078e10ff */
[----:B------:R-:W-:Y:S01]  /*15a0*/  LDS.128 R24, [R98] ;  /* 0x0000000062187984 */ /* 0x000fe20000000c00 */
[----:B------:R-:W-:Y:S01]  /*15b0*/  ISETP.NE.AND P2, PT, R62, 0x1f, PT ;  /* 0x0000001f3e00780c */ /* 0x000fe20003f45270 */
[--C-:B------:R-:W-:Y:S01]  /*15c0*/  FADD.FTZ R106, R9, R94.reuse ;  /* 0x0000005e096a7221 */ /* 0x100fe20000010000 */
[--C-:B------:R-:W-:Y:S01]  /*15d0*/  FADD.FTZ R108, R11, R94.reuse ;  /* 0x0000005e0b6c7221 */ /* 0x100fe20000010000 */
[----:B------:R-:W-:Y:S02]  /*15e0*/  FADD.FTZ R109, R10, R94 ;  /* 0x0000005e0a6d7221 */ /* 0x000fe40000010000 */
[----:B------:R-:W-:-:S06]  /*15f0*/  FMUL.FTZ R117, R110, R106 ;  /* 0x0000006a6e757220 */ /* 0x000fcc0000410000 */
[----:B------:R-:W0:Y:S01]  /*1600*/  MUFU.EX2 R117, R117 ;  /* 0x0000007500757308 */ /* 0x000e220000000800 */
[----:B------:R-:W-:Y:S01]  /*1610*/  MOV R116, RZ ;  /* 0x000000ff00747202 */ /* 0x000fe20000000f00 */
[----:B------:R-:W-:Y:S01]  /*1620*/  BSSY B0, `(.L_x_10804) ;  /* 0x0000022000007945 */ /* 0x000fe20003800000 */
[----:B0-----:R-:W-:Y:S01]  /*1630*/  FMUL.FTZ R112, R0, R117 ;  /* 0x0000007500707220 */ /* 0x001fe20000410000 */
[----:B--2---:R0:W-:Y:S01]  /*1640*/  STS.128 [R98+0x200], R32 ;  /* 0x0002002062007388 */ /* 0x0041e20000000c00 */
[----:B------:R-:W-:-:S03]  /*1650*/  NOP ;  /* 0x0000000000007918 */ /* 0x000fc60000000000 */
[----:B------:R-:W1:Y:S04]  /*1660*/  LDS.128 R28, [R98+0x200] ;  /* 0x00020000621c7984 */ /* 0x000e680000000c00 */
[----:B------:R2:W-:Y:S01]  /*1670*/  STS [R115+0xa38], R0 ;  /* 0x000a380073007388 */ /* 0x0005e20000000800 */
[----:B------:R-:W-:Y:S01]  /*1680*/  BAR.SYNC.DEFER_BLOCKING 0x0 ;  /* 0x0000000000007b1d */ /* 0x000fe20000010000 */
[C---:B0-----:R-:W-:Y:S01]  /*1690*/  FMUL.FTZ R33, R110.reuse, R108 ;  /* 0x0000006c6e217220 */ /* 0x041fe20000410000 */
[----:B------:R-:W-:-:S04]  /*16a0*/  FMUL.FTZ R110, R110, R109 ;  /* 0x0000006d6e6e7220 */ /* 0x000fc80000410000 */
[----:B--2---:R0:W-:Y:S02]  /*16b0*/  MUFU.EX2 R115, R110 ;  /* 0x0000006e00737308 */ /* 0x0041e40000000800 */
[----:B0-----:R0:W2:Y:S06]  /*16c0*/  @P2 LDS R110, [R73+0x123c] ;  /* 0x00123c00496e2984 */ /* 0x0010ac0000000800 */
[----:B------:R-:W3:Y:S01]  /*16d0*/  MUFU.EX2 R33, R33 ;  /* 0x0000002100217308 */ /* 0x000ee20000000800 */
[----:B------:R-:W-:Y:S01]  /*16e0*/  FMUL.FTZ R32, R5, R102 ;  /* 0x0000006605207220 */ /* 0x000fe20000410000 */
[----:B------:R-:W-:Y:S01]  /*16f0*/  FMUL.FTZ R35, R6, R103 ;  /* 0x0000006706237220 */ /* 0x000fe20000410000 */
[----:B------:R4:W5:Y:S01]  /*1700*/  @P0 LDG.E R116, desc[UR12][R120.64+0x4] ;  /* 0x0000040c78740981 */ /* 0x000962000c1e1900 */
[----:B-1----:R-:W-:Y:S01]  /*1710*/  FMUL.FTZ R122, R13, R29 ;  /* 0x0000001d0d7a7220 */ /* 0x002fe20000410000 */
        /* <DEDUP_REMOVED lines=8> */
[----:B---3--:R-:W-:Y:S01]  /*17a0*/  FFMA.FTZ R119, R33, R31, R30 ;  /* 0x0000001f21777223 */ /* 0x008fe2000001001e */
[----:B0-----:R-:W-:Y:S06]  /*17b0*/  @P2 BRA `(.L_x_10805) ;  /* 0x0000000000202947 */ /* 0x001fec0003800000 */
[----:B------:R-:W-:Y:S02]  /*17c0*/  ISETP.NE.AND P0, PT, R76, R105, PT ;  /* 0x000000694c00720c */ /* 0x000fe40003f05270 */
[----:B--2---:R-:W-:-:S11]  /*17d0*/  MOV R110, 0x3f800000 ;  /* 0x3f800000006e7802 */ /* 0x004fd60000000f00 */
[----:B------:R-:W-:-:S04]  /*17e0*/  @P0 LEA.HI R34, R76, R76, RZ, 0x1 ;  /* 0x0000004c4c220211 */ /* 0x000fc800078f08ff */
[----:B------:R-:W-:-:S04]  /*17f0*/  @P0 LOP3.LUT R35, R34, 0xfffffe, RZ, 0xc0, !PT ;  /* 0x00fffffe22230812 */ /* 0x000fc800078ec0ff */
[----:B------:R-:W-:-:S05]  /*1800*/  @P0 IADD3 R35, -R35, R76, RZ ;  /* 0x0000004c23230210 */ /* 0x000fca0007ffe1ff */
[----:B------:R-:W-:-:S05]  /*1810*/  @P0 IMAD R34, R35, 0x100, R100 ;  /* 0x0000010023220824 */ /* 0x000fca00078e0264 */
[----:B------:R-:W-:-:S05]  /*1820*/  @P0 LEA R34, R34, R77, 0x2 ;  /* 0x0000004d22220211 */ /* 0x000fca00078e10ff */
[----:B------:R0:W1:Y:S02]  /*1830*/  @P0 LDS R110, [R34+0xa38] ;  /* 0x000a3800226e0984 */ /* 0x0000640000000800 */
.L_x_10805:
[----:B------:R-:W-:Y:S05]  /*1840*/  BSYNC B0 ;  /* 0x0000000000007941 */ /* 0x000fea0003800000 */
.L_x_10804:
[----:B012---:R-:W-:Y:S01]  /*1850*/  FMUL.FTZ R34, R33, R110 ;  /* 0x0000006e21227220 */ /* 0x007fe20000410000 */
[----:B------:R-:W-:Y:S01]  /*1860*/  FFMA.FTZ R119, R115, R119, R122 ;  /* 0x0000007773777223 */ /* 0x000fe2000001007a */
[----:B------:R-:W-:Y:S01]  /*1870*/  FFMA.FTZ R35, R29, R117, R32 ;  /* 0x000000751d237223 */ /* 0x000fe20000010020 */
[C---:B------:R-:W-:Y:S01]  /*1880*/  FMUL.FTZ R112, R115.reuse, R112 ;  /* 0x0000007073707220 */ /* 0x040fe20000410000 */
[----:B------:R-:W-:Y:S01]  /*1890*/  FMUL.FTZ R34, R115, R34 ;  /* 0x0000002273227220 */ /* 0x000fe20000410000 */
[----:B------:R-:W-:Y:S01]  /*18a0*/  FFMA.FTZ R123, R117, R119, R28 ;  /* 0x00000077757b7223 */ /* 0x000fe2000001001c */
[----:B------:R-:W-:Y:S01]  /*18b0*/  FMUL.FTZ R120, R120, R27 ;  /* 0x0000001b78787220 */ /* 0x000fe20000410000 */
        /* <DEDUP_REMOVED lines=9> */
[----:B------:R-:W1:Y:S01]  /*1950*/  SHFL.DOWN PT, R121, R126, 0x1, 0x1f ;  /* 0x08201f007e797f89 */ /* 0x000e6200000e0000 */
[----:B------:R-:W-:-:S03]  /*1960*/  LEA R129, R100, R77, 0x3 ;  /* 0x0000004d64817211 */ /* 0x000fc600078e18ff */
        /* <DEDUP_REMOVED lines=28> */
[----:B------:R-:W-:Y:S01]  /*1b30*/  MOV R34, 0x3f800000 ;  /* 0x3f80000000227802 */ /* 0x000fe20000000f00 */
[----:B---3--:R-:W-:Y:S01]  /*1b40*/  @P0 FMUL.FTZ R124, R124, R35 ;  /* 0x000000237c7c0220 */ /* 0x008fe20000410000 */
[----:B------:R-:W-:Y:S01]  /*1b50*/  ISETP.GE.AND P0, PT, R76, UR24, PT ;  /* 0x000000184c007c0c */ /* 0x000fe2000bf06270 */
[----:B------:R-:W2:Y:S01]  /*1b60*/  SHFL.UP PT, R112, R119, 0x8, RZ ;  /* 0x0500000077707989 */ /* 0x000ea200000e00ff */
[----:B------:R-:W-:Y:S02]  /*1b70*/  HFMA2.MMA R35, -RZ, RZ, 0, 0 ;  /* 0x00000000ff237435 */ /* 0x000fe400000001ff */
        /* <DEDUP_REMOVED lines=25> */
[----:B------:R-:W3:Y:S01]  /*1d10*/  SHFL.IDX PT, R125, R126, RZ, 0x1f ;  /* 0x00001fff7e7d7589 */ /* 0x000ee200000e0000 */
[----:B0-----:R-:W-:-:S04]  /*1d20*/  @P2 FFMA.FTZ R112, R127, R112, R130 ;  /* 0x000000707f702223 */ /* 0x001fc80000010082 */
[----:B------:R-:W-:-:S04]  /*1d30*/  FFMA.FTZ R110, R112, R110, R31 ;  /* 0x0000006e706e7223 */ /* 0x000fc8000001001f */
[----:B------:R-:W-:Y:S01]  /*1d40*/  FFMA.FTZ R112, R33, R110, R30 ;  /* 0x0000006e21707223 */ /* 0x000fe2000001001e */
[----:B--2---:R-:W-:Y:S01]  /*1d50*/  FMUL.FTZ R123, R110, R108 ;  /* 0x0000006c6e7b7220 */ /* 0x004fe20000410000 */
[----:B-1----:R-:W-:Y:S02]  /*1d60*/  @P1 FFMA.FTZ R121, R124, R121, R119 ;  /* 0x000000797c791223 */ /* 0x002fe40000010077 */
[----:B------:R-:W-:Y:S01]  /*1d70*/  FFMA.FTZ R122, R115, R112, R122 ;  /* 0x00000070737a7223 */ /* 0x000fe2000001007a */
[----:B------:R-:W-:Y:S01]  /*1d80*/  FMUL.FTZ R31, R7, R123 ;  /* 0x0000007b071f7220 */ /* 0x000fe20000410000 */
[----:B------:R-:W-:Y:S01]  /*1d90*/  LEA R119, R113, R62, 0x7 ;  /* 0x0000003e71777211 */ /* 0x000fe200078e38ff */
[----:B------:R-:W-:Y:S01]  /*1da0*/  FFMA.FTZ R127, R0, R121, R29 ;  /* 0x00000079007f7223 */ /* 0x000fe2000001001d */
[----:B------:R-:W-:Y:S01]  /*1db0*/  FFMA.FTZ R116, R117, R122, R28 ;  /* 0x0000007a75747223 */ /* 0x000fe2000001001c */
[----:B------:R-:W-:Y:S01]  /*1dc0*/  FMUL.FTZ R121, R112, R109 ;  /* 0x0000006d70797220 */ /* 0x000fe20000410000 */
[----:B------:R-:W-:Y:S01]  /*1dd0*/  FMUL.FTZ R124, R122, R106 ;  /* 0x0000006a7a7c7220 */ /* 0x000fe20000410000 */
[C---:B---3--:R-:W-:Y:S01]  /*1de0*/  FFMA.FTZ R35, R125.reuse, R35, R128 ;  /* 0x000000237d237223 */ /* 0x048fe20000010080 */
[----:B------:R-:W-:Y:S01]  /*1df0*/  FMUL.FTZ R34, R125, R34 ;  /* 0x000000227d227220 */ /* 0x000fe20000410000 */
[----:B------:R-:W-:Y:S01]  /*1e00*/  FFMA.FTZ R125, R117, R127, R32 ;  /* 0x0000007f757d7223 */ /* 0x000fe20000010020 */
[----:B------:R-:W-:Y:S01]  /*1e10*/  FMUL.FTZ R117, R116, R107 ;  /* 0x0000006b74757220 */ /* 0x000fe20000410000 */
[----:B------:R-:W-:Y:S01]  /*1e20*/  FADD.FTZ R0, -R29, R127 ;  /* 0x0000007f1d007221 */ /* 0x000fe20000010100 */
[----:B------:R-:W-:Y:S01]  /*1e30*/  FMUL.FTZ R30, R6, R121 ;  /* 0x00000079061e7220 */ /* 0x000fe20000410000 */
[-C--:B------:R-:W-:Y:S01]  /*1e40*/  FMUL.FTZ R29, R5, R124.reuse ;  /* 0x0000007c051d7220 */ /* 0x080fe20000410000 */
[----:B------:R-:W-:Y:S01]  /*1e50*/  FMUL.FTZ R28, R4, R117 ;  /* 0x00000075041c7220 */ /* 0x000fe20000410000 */
[----:B------:R0:W-:Y:S01]  /*1e60*/  @!P0 STS.64 [R129+0x12b8], R34 ;  /* 0x0012b82281008388 */ /* 0x0001e20000000a00 */
[----:B------:R-:W-:Y:S01]  /*1e70*/  IADD3 R126, -R119, UR7, RZ ;  /* 0x00000007777e7c10 */ /* 0x000fe2000fffe1ff */
[----:B------:R-:W-:Y:S01]  /*1e80*/  FFMA.FTZ R115, R115, R125, R114 ;  /* 0x0000007d73737223 */ /* 0x000fe20000010072 */
[----:B------:R-:W-:Y:S01]  /*1e90*/  FADD.FTZ R113, -R32, R125 ;  /* 0x0000007d20717221 */ /* 0x000fe20000010100 */
[----:B------:R1:W-:Y:S01]  /*1ea0*/  STS.128 [R72+0x400], R28 ;  /* 0x0004001c48007388 */ /* 0x0003e20000000c00 */
[----:B------:R-:W-:Y:S01]  /*1eb0*/  BAR.SYNC.DEFER_BLOCKING 0x0 ;  /* 0x0000000000007b1d */ /* 0x000fe20000010000 */
[----:B------:R-:W-:Y:S01]  /*1ec0*/  ISETP.GE.AND P1, PT, R126, 0x1, PT ;  /* 0x000000017e00780c */ /* 0x000fe20003f26270 */
[----:B------:R-:W-:Y:S01]  /*1ed0*/  FFMA.FTZ R32, R0, R117, RZ ;  /* 0x0000007500207223 */ /* 0x000fe200000100ff */
[----:B------:R-:W-:Y:S01]  /*1ee0*/  FFMA.FTZ R119, R33, R115, R120 ;  /* 0x0000007321777223 */ /* 0x000fe20000010078 */
[----:B------:R-:W-:Y:S01]  /*1ef0*/  FMUL.FTZ R33, R13, R125 ;  /* 0x0000007d0d217220 */ /* 0x000fe20000410000 */
[----:B0-----:R-:W-:Y:S01]  /*1f00*/  FMUL.FTZ R34, R14, R115 ;  /* 0x000000730e227220 */ /* 0x001fe20000410000 */
[----:B------:R-:W-:Y:S01]  /*1f10*/  FFMA.FTZ R117, R113, R124, R32 ;  /* 0x0000007c71757223 */ /* 0x000fe20000010020 */
[----:B------:R-:W-:Y:S01]  /*1f20*/  FMUL.FTZ R32, R12, R127 ;  /* 0x0000007f0c207220 */ /* 0x000fe20000410000 */
[----:B------:R-:W-:Y:S01]  /*1f30*/  FMUL.FTZ R35, R15, R119 ;  /* 0x000000770f237220 */ /* 0x000fe20000410000 */
[----:B------:R-:W-:Y:S01]  /*1f40*/  FADD.FTZ R114, -R114, R115 ;  /* 0x0000007372727221 */ /* 0x000fe20000010100 */
[----:B------:R-:W-:-:S02]  /*1f50*/  FADD.FTZ R120, -R120, R119 ;  /* 0x0000007778787221 */ /* 0x000fc40000010100 */
        /* <DEDUP_REMOVED lines=11> */
[----:B------:R-:W-:Y:S01]  /*2010*/  IMAD R33, R100, UR19, R31 ;  /* 0x0000001364217c24 */ /* 0x000fe2000f8e021f */
        /* <DEDUP_REMOVED lines=8> */
[----:B0-----:R0:W-:Y:S04]  /*20a0*/  REDG.E.ADD.F32.FTZ.RN.STRONG.GPU desc[UR12][R32.64], R119 ;  /* 0x00000077200079a6 */ /* 0x0011e8000c10f38c */
[----:B-----5:R0:W-:Y:S02]  /*20b0*/  REDG.E.ADD.F32.FTZ.RN.STRONG.GPU desc[UR12][R34.64], R129 ;  /* 0x00000081220079a6 */ /* 0x0201e4000c10f38c */
.L_x_10807:
[----:B------:R-:W-:Y:S05]  /*20c0*/  BSYNC B0 ;  /* 0x0000000000007941 */ /* 0x000fea0003800000 */
.L_x_10806:
        /* <DEDUP_REMOVED lines=21> */
.L_x_10809:
[----:B------:R-:W-:Y:S05]  /*2220*/  BSYNC B0 ;  /* 0x0000000000007941 */ /* 0x000fea0003800000 */
.L_x_10808:
        /* <DEDUP_REMOVED lines=9> */
.L_x_10811:
[----:B------:R-:W-:Y:S05]  /*22c0*/  BSYNC B0 ;  /* 0x0000000000007941 */ /* 0x000fea0003800000 */
.L_x_10810:
[----:B-1-3--:R1:W3:Y:S01]  /*22d0*/  LDS R33, [R73+0x780] ;  /* 0x0007800049217984 */ /* 0x00a2e20000000800 */
[----:B------:R-:W-:Y:S01]  /*22e0*/  BSSY B0, `(.L_x_10812) ;  /* 0x0000008000007945 */ /* 0x000fe20003800000 */
[----:B------:R-:W-:-:S04]  /*22f0*/  IMAD.WIDE.U32 R30, R38, UR23, R42 ;  /* 0x00000017261e7c25 */ /* 0x000fc8000f8e002a */
[----:B------:R-:W-:Y:S01]  /*2300*/  IMAD.WIDE.U32 R28, R36, UR23, R48 ;  /* 0x00000017241c7c25 */ /* 0x000fe2000f8e0030 */
[----:B------:R-:W-:Y:S06]  /*2310*/  @!P3 BRA `(.L_x_10813) ;  /* 0x000000000010b947 */ /* 0x000fec0003800000 */
[----:B------:R-:W-:Y:S02]  /*2320*/  IADD3 R31, R35, R31, RZ ;  /* 0x0000001f231f7210 */ /* 0x000fe40007ffe0ff */
[----:B------:R-:W-:-:S03]  /*2330*/  IADD3 R29, R111, R29, RZ ;  /* 0x0000001d6f1d7210 */ /* 0x000fc60007ffe0ff */
[----:B----4-:R4:W-:Y:S04]  /*2340*/  REDG.E.ADD.F32.FTZ.RN.STRONG.GPU desc[UR12][R30.64], R115 ;  /* 0x000000731e0079a6 */ /* 0x0109e8000c10f38c */
[----:B---3--:R4:W-:Y:S02]  /*2350*/  REDG.E.ADD.F32.FTZ.RN.STRONG.GPU desc[UR12][R28.64], R33 ;  /* 0x000000211c0079a6 */ /* 0x0089e4000c10f38c */
.L_x_10813:
[----:B------:R-:W-:Y:S05]  /*2360*/  BSYNC B0 ;  /* 0x0000000000007941 */ /* 0x000fea0003800000 */
.L_x_10812:
[----:B----4-:R-:W4:Y:S01]  /*2370*/  SHFL.DOWN P1, R29, R32, 0x1, 0x1f ;  /* 0x08201f00201d7f89 */ /* 0x010f220000020000 */
[----:B------:R-:W-:Y:S01]  /*2380*/  ISETP.NE.AND P2, PT, R88, RZ, PT ;  /* 0x000000ff5800720c */ /* 0x000fe20003f45270 */
[----:B------:R-:W-:Y:S01]  /*2390*/  FMUL.FTZ R31, R99, R112 ;  /* 0x00000070631f7220 */ /* 0x000fe20000410000 */
[----:B------:R-:W-:Y:S03]  /*23a0*/  BSSY B0, `(.L_x_10814) ;  /* 0x000002c000007945 */ /* 0x000fe60003800000 */
[----:B------:R-:W-:-:S08]  /*23b0*/  FMUL.FTZ R31, R31, R114 ;  /* 0x000000721f1f7220 */ /* 0x000fd00000410000 */
[----:B------:R-:W5:Y:S01]  /*23c0*/  @!P2 S2R R35, SR_CgaCtaId ;  /* 0x000000000023a919 */ /* 0x000f620000008800 */
[----:B----4-:R-:W-:Y:S01]  /*23d0*/  @P1 FADD R29, R32, R29 ;  /* 0x0000001d201d1221 */ /* 0x010fe20000000000 */
[----:B------:R-:W-:-:S04]  /*23e0*/  @!P2 MOV R32, 0x400 ;  /* 0x000004000020a802 */ /* 0x000fc80000000f00 */
[----:B------:R-:W4:Y:S01]  /*23f0*/  SHFL.DOWN P1, R28, R29, 0x2, 0x1f ;  /* 0x08401f001d1c7f89 */ /* 0x000f220000020000 */
[----:B-----5:R-:W-:Y:S01]  /*2400*/  @!P2 LEA R77, R35, R32, 0x18 ;  /* 0x00000020234da211 */ /* 0x020fe200078ec0ff */
[----:B----4-:R-:W-:Y:S01]  /*2410*/  @P1 FADD R28, R29, R28 ;  /* 0x0000001c1d1c1221 */ /* 0x010fe20000000000 */
[----:B------:R-:W-:Y:S01]  /*2420*/  FMUL.FTZ R29, R26, R112 ;  /* 0x000000701a1d7220 */ /* 0x000fe20000410000 */
[-C--:B------:R-:W-:Y:S01]  /*2430*/  FMUL.FTZ R26, R25, R122.reuse ;  /* 0x0000007a191a7220 */ /* 0x080fe20000410000 */
[----:B------:R-:W-:Y:S01]  /*2440*/  FMUL.FTZ R122, R99, R122 ;  /* 0x0000007a637a7220 */ /* 0x000fe20000410000 */
[----:B------:R-:W-:Y:S01]  /*2450*/  FMUL.FTZ R25, R24, R116 ;  /* 0x0000007418197220 */ /* 0x000fe20000410000 */
[----:B---3--:R-:W3:Y:S01]  /*2460*/  SHFL.DOWN P1, R33, R28, 0x4, 0x1f ;  /* 0x08801f001c217f89 */ /* 0x008ee20000020000 */
[----:B------:R-:W-:Y:S01]  /*2470*/  FFMA.FTZ R31, R6, R29, R31 ;  /* 0x0000001d061f7223 */ /* 0x000fe2000001001f */
[----:B------:R-:W-:Y:S01]  /*2480*/  FMUL.FTZ R122, R122, R113 ;  /* 0x000000717a7a7220 */ /* 0x000fe20000410000 */
[----:B------:R-:W-:Y:S01]  /*2490*/  FFMA.FTZ R22, R29, R109, R22 ;  /* 0x0000006d1d167223 */ /* 0x000fe20000010016 */
[----:B------:R-:W-:Y:S01]  /*24a0*/  FFMA.FTZ R21, R26, R106, R21 ;  /* 0x0000006a1a157223 */ /* 0x000fe20000010015 */
[----:B------:R-:W-:Y:S01]  /*24b0*/  FFMA.FTZ R20, R25, R107, R20 ;  /* 0x0000006b19147223 */ /* 0x000fe20000010014 */
[----:B------:R-:W-:Y:S01]  /*24c0*/  FFMA.FTZ R122, R5, R26, R122 ;  /* 0x0000001a057a7223 */ /* 0x000fe2000001007a */
[----:B------:R-:W-:-:S03]  /*24d0*/  FADD.FTZ R18, R31, R18 ;  /* 0x000000121f127221 */ /* 0x000fc60000010000 */
[----:B------:R-:W-:Y:S01]  /*24e0*/  FADD.FTZ R17, R122, R17 ;  /* 0x000000117a117221 */ /* 0x000fe20000010000 */
[----:B---3--:R-:W-:Y:S01]  /*24f0*/  @P1 FADD R33, R28, R33 ;  /* 0x000000211c211221 */ /* 0x008fe20000000000 */
[-C--:B------:R-:W-:Y:S01]  /*2500*/  FMUL.FTZ R28, R27, R110.reuse ;  /* 0x0000006e1b1c7220 */ /* 0x080fe20000410000 */
[C---:B------:R-:W-:Y:S01]  /*2510*/  FMUL.FTZ R27, R99.reuse, R110 ;  /* 0x0000006e631b7220 */ /* 0x040fe20000410000 */
[----:B------:R-:W-:Y:S02]  /*2520*/  FMUL.FTZ R99, R99, R116 ;  /* 0x0000007463637220 */ /* 0x000fe40000410000 */
[----:B------:R-:W3:Y:S01]  /*2530*/  SHFL.DOWN P1, R30, R33, 0x8, 0x1f ;  /* 0x09001f00211e7f89 */ /* 0x000ee20000020000 */
[----:B------:R-:W-:Y:S01]  /*2540*/  FMUL.FTZ R120, R27, R120 ;  /* 0x000000781b787220 */ /* 0x000fe20000410000 */
[----:B------:R-:W-:Y:S01]  /*2550*/  FMUL.FTZ R99, R99, R0 ;  /* 0x0000000063637220 */ /* 0x000fe20000410000 */
[----:B------:R-:W-:Y:S02]  /*2560*/  FFMA.FTZ R23, R28, R108, R23 ;  /* 0x0000006c1c177223 */ /* 0x000fe40000010017 */
[----:B------:R-:W-:Y:S01]  /*2570*/  FFMA.FTZ R120, R7, R28, R120 ;  /* 0x0000001c07787223 */ /* 0x000fe20000010078 */
[----:B------:R-:W-:-:S03]  /*2580*/  FFMA.FTZ R99, R4, R25, R99 ;  /* 0x0000001904637223 */ /* 0x000fc60000010063 */
[----:B------:R-:W-:Y:S01]  /*2590*/  FADD.FTZ R19, R120, R19 ;  /* 0x0000001378137221 */ /* 0x000fe20000010000 */
        /* <DEDUP_REMOVED lines=12> */
.L_x_10815:
[----:B------:R-:W-:Y:S05]  /*2660*/  BSYNC B0 ;  /* 0x0000000000007941 */ /* 0x000fea0003800000 */
.L_x_10814:
[----:B------:R-:W-:Y:S01]  /*2670*/  VIADD R100, R100, 0x1 ;  /* 0x0000000164647836 */ /* 0x000fe20000000000 */
[----:B------:R-:W-:-:S04]  /*2680*/  UIADD3 UR5, UP0, UR5, 0x1, URZ ;  /* 0x0000000105057890 */ /* 0x000fc8000ff1e03f */
[----:B------:R-:W-:Y:S01]  /*2690*/  ISETP.GE.AND P0, PT, R100, UR25, PT ;  /* 0x0000001964007c0c */ /* 0x000fe2000bf06270 */
[----:B------:R-:W-:-:S12]  /*26a0*/  UIADD3.X UR6, URZ, UR6, URZ, UP0, !UPT ;  /* 0x000000063f067290 */ /* 0x000fd800087fe43f */
[----:B------:R-:W-:Y:S05]  /*26b0*/  @!P0 BRA `(.L_x_10816) ;  /* 0xffffffe800ec8947 */ /* 0x000fea000383ffff */
.L_x_10803:
        /* <DEDUP_REMOVED lines=18> */
[----:B------:R-:W-:-:S03]  /*27e0*/  NOP ;  /* 0x0000000000007918 */ /* 0x000fc60000000000 */
[----:B------:R-:W3:Y:S01]  /*27f0*/  LDS.128 R4, [R98] ;  /* 0x0000000062047984 */ /* 0x000ee20000000c00 */
[C---:B-----5:R-:W-:Y:S01]  /*2800*/  IMAD R0, R8.reuse, UR15, RZ ;  /* 0x0000000f08007c24 */ /* 0x060fe2000f8e02ff */
[----:B------:R-:W-:Y:S01]  /*2810*/  IADD3.X R87, R87, -0x1, RZ, P3, !PT ;  /* 0xffffffff57577810 */ /* 0x000fe20001ffe4ff */
[----:B------:R-:W-:Y:S01]  /*2820*/  IMAD.WIDE.U32 R2, R8, UR14, R12 ;  /* 0x0000000e08027c25 */ /* 0x000fe2000f8e000c */
[----:B------:R-:W-:-:S03]  /*2830*/  IADD3.X R85, R85, -0x1, RZ, P4, !PT ;  /* 0xffffffff55557810 */ /* 0x000fc600027fe4ff */
[----:B------:R-:W-:Y:S02]  /*2840*/  IMAD R9, R9, UR14, R0 ;  /* 0x0000000e09097c24 */ /* 0x000fe4000f8e0200 */
[----:B------:R-:W-:Y:S01]  /*2850*/  IMAD R0, R96, UR6, RZ ;  /* 0x0000000660007c24 */ /* 0x000fe2000f8e02ff */
[----:B--2---:R-:W2:Y:S02]  /*2860*/  LDC.64 R20, c[0x0][0x3f0] ;  /* 0x0000fc00ff147b82 */ /* 0x004ea40000000a00 */
[----:B------:R-:W-:Y:S01]  /*2870*/  IADD3 R3, R3, R9, RZ ;  /* 0x0000000903037210 */ /* 0x000fe20007ffe0ff */
[----:B------:R-:W-:Y:S02]  /*2880*/  IMAD R9, R97, UR7, R0 ;  /* 0x0000000761097c24 */ /* 0x000fe4000f8e0200 */
[----:B-1----:R-:W-:-:S04]  /*2890*/  IMAD.WIDE.U32 R12, R14, UR14, R12 ;  /* 0x0000000e0e0c7c25 */ /* 0x002fc8000f8e000c */
[----:B------:R-:W-:Y:S01]  /*28a0*/  IMAD.WIDE.U32 R2, R97, UR6, R2 ;  /* 0x0000000661027c25 */ /* 0x000fe2000f8e0002 */
[----:B------:R-:W-:-:S04]  /*28b0*/  ULDC.64 UR6, c[0x0][0x3b0] ;  /* 0x0000ec0000067ab9 */ /* 0x000fc80000000a00 */
[----:B------:R-:W-:Y:S02]  /*28c0*/  IADD3 R3, R3, R9, RZ ;  /* 0x0000000903037210 */ /* 0x000fe40007ffe0ff */
[----:B0-----:R-:W-:-:S04]  /*28d0*/  LEA R0, P0, R2, R10, 0x2 ;  /* 0x0000000a02007211 */ /* 0x001fc800078010ff */
[----:B------:R-:W-:Y:S02]  /*28e0*/  LEA.HI.X R3, R2, R11, R3, 0x2, P0 ;  /* 0x0000000b02037211 */ /* 0x000fe400000f1403 */
[----:B------:R-:W-:Y:S01]  /*28f0*/  IADD3 R2, P0, R0, R71, RZ ;  /* 0x0000004700027210 */ /* 0x000fe20007f1e0ff */
[----:B------:R-:W-:-:S03]  /*2900*/  IMAD R0, R14, UR15, RZ ;  /* 0x0000000f0e007c24 */ /* 0x000fc6000f8e02ff */
[----:B------:R-:W-:Y:S01]  /*2910*/  IADD3.X R3, R3, R70, RZ, P0, !PT ;  /* 0x0000004603037210 */ /* 0x000fe200007fe4ff */
[----:B------:R-:W-:Y:S02]  /*2920*/  IMAD R15, R15, UR14, R0 ;  /* 0x0000000e0f0f7c24 */ /* 0x000fe4000f8e0200 */
[----:B------:R-:W-:Y:S02]  /*2930*/  IMAD R0, R96, UR6, RZ ;  /* 0x0000000660007c24 */ /* 0x000fe4000f8e02ff */
[----:B---3--:R0:W-:Y:S01]  /*2940*/  STG.E.128 desc[UR12][R2.64], R4 ;  /* 0x0000000402007986 */ /* 0x0081e2000c101d0c */
[----:B------:R-:W-:Y:S01]  /*2950*/  IADD3 R13, R13, R15, RZ ;  /* 0x0000000f0d0d7210 */ /* 0x000fe20007ffe0ff */
[----:B------:R-:W-:Y:S01]  /*2960*/  BAR.SYNC.DEFER_BLOCKING 0x0 ;  /* 0x0000000000007b1d */ /* 0x000fe20000010000 */
[C---:B0-----:R-:W-:Y:S02]  /*2970*/  IMAD R5, R97.reuse, UR7, R0 ;  /* 0x0000000761057c24 */ /* 0x041fe4000f8e0200 */
[----:B------:R-:W-:-:S05]  /*2980*/  IMAD.WIDE.U32 R2, R97, UR6, R12 ;  /* 0x0000000661027c25 */ /* 0x000fca000f8e000c */
[----:B------:R-:W-:Y:S02]  /*2990*/  IADD3 R3, R3, R5, RZ ;  /* 0x0000000503037210 */ /* 0x000fe40007ffe0ff */
[----:B--2---:R-:W-:Y:S01]  /*29a0*/  LEA R0, P0, R2, R20, 0x2 ;  /* 0x0000001402007211 */ /* 0x004fe200078010ff */
[----:B------:R0:W-:Y:S01]  /*29b0*/  STS.128 [R98], R16 ;  /* 0x0000001062007388 */ /* 0x0001e20000000c00 */
[----:B------:R-:W-:-:S03]  /*29c0*/  NOP ;  /* 0x0000000000007918 */ /* 0x000fc60000000000 */
[----:B------:R-:W1:Y:S01]  /*29d0*/  LDS.128 R8, [R98] ;  /* 0x0000000062087984 */ /* 0x000e620000000c00 */
[----:B------:R-:W-:Y:S02]  /*29e0*/  LEA.HI.X R3, R2, R21, R3, 0x2, P0 ;  /* 0x0000001502037211 */ /* 0x000fe400000f1403 */
[----:B------:R-:W-:-:S05]  /*29f0*/  IADD3 R2, P0, R0, R71, RZ ;  /* 0x0000004700027210 */ /* 0x000fca0007f1e0ff */
[----:B------:R-:W-:Y:S02]  /*2a00*/  IMAD.X R3, R3, 0x1, R70, P0 ;  /* 0x0000000103037824 */ /* 0x000fe400000e0646 */
        /* <DEDUP_REMOVED lines=8> */
.L_x_10802:
        /* <DEDUP_REMOVED lines=26> */
.L_x_10819:
[----:B------:R-:W-:Y:S05]  /*2c30*/  BSYNC B0 ;  /* 0x0000000000007941 */ /* 0x000fea0003800000 */
.L_x_10818:
        /* <DEDUP_REMOVED lines=29> */
.L_x_10821:
[----:B0-----:R-:W0:Y:S02]  /*2e10*/  S2R R9, SR_TID.X ;  /* 0x0000000000097919 */ /* 0x001e240000002100 */
.L_x_10822:
[----:B------:R-:W-:Y:S05]  /*2e20*/  BSYNC B0 ;  /* 0x0000000000007941 */ /* 0x000fea0003800000 */
.L_x_10820:
        /* <DEDUP_REMOVED lines=14> */
.L_x_10823:
[----:B------:R-:W-:Y:S02]  /*2f10*/  LEA R0, R9, UR4, 0x2 ;  /* 0x0000000409007c11 */ /* 0x000fe4000f8e10ff */
[----:B-123--:R-:W-:Y:S02]  /*2f20*/  SHF.R.S32.HI R4, RZ, 0x1f, R9 ;  /* 0x0000001fff047819 */ /* 0x00efe40000011409 */
[----:B------:R-:W-:Y:S01]  /*2f30*/  MOV R5, R13 ;  /* 0x0000000d00057202 */ /* 0x000fe20000000f00 */
        /* <DEDUP_REMOVED lines=13> */
.L_x_10824:
        /* <DEDUP_REMOVED lines=15> */
.L_x_11068:


//--------------------- .text._Z25selective_scan_bwd_kernelI32Selective_Scan_bwd_kernel_traitsILi32ELi4ELb1ELb1ELb1ELb0ELb1EffEEv12SSMParamsBwd --------------------------
	.section	.text._Z25selective_scan_bwd_kernelI32Selective_Scan_bwd_kernel_traitsILi32ELi4ELb1ELb1ELb1ELb0ELb1EffEEv12SSMParamsBwd,"ax",@progbits
	.align	128
        .global         _Z25selective_scan_bwd_kernelI32Selective_Scan_bwd_kernel_traitsILi32ELi4ELb1ELb1ELb1ELb0ELb1EffEEv12SSMParamsBwd
        .type           _Z25selective_scan_bwd_kernelI32Selective_Scan_bwd_kernel_traitsILi32ELi4ELb1ELb1ELb1ELb0ELb1EffEEv12SSMParamsBwd,@function
        .size           _Z25selective_scan_bwd_kernelI32Selective_Scan_bwd_kernel_traitsILi32ELi4ELb1ELb1ELb1ELb0ELb1EffEEv12SSMParamsBwd,(.L_x_11069 - _Z25selective_scan_bwd_kernelI32Selective_Scan_bwd_kernel_traitsILi32ELi4ELb1ELb1ELb1ELb0ELb1EffEEv12SSMParamsBwd)
        .other          _Z25selective_scan_bwd_kernelI32Selective_Scan_bwd_kernel_traitsILi32ELi4ELb1ELb1ELb1ELb0ELb1EffEEv12SSMParamsBwd,@"STO_CUDA_ENTRY STV_DEFAULT"
_Z25selective_scan_bwd_kernelI32Selective_Scan_bwd_kernel_traitsILi32ELi4ELb1ELb1ELb1ELb0ELb1EffEEv12SSMParamsBwd:
.text._Z25selective_scan_bwd_kernelI32Selective_Scan_bwd_kernel_traitsILi32ELi4ELb1ELb1ELb1ELb0ELb1EffEEv12SSMParamsBwd:
        /* <DEDUP_REMOVED lines=53> */
[----:B------:R-:W-:-:S04]  /*0350*/  @!P1 IADD3 R0, R0, -R9, RZ ;  /* 0x8000000900009210 */ /* 0x000fc80007ffe0ff */
[----:B------:R-:W-:Y:S01]  /*0360*/  ISETP.GE.U32.AND P0, PT, R0, R9, PT ;  /* 0x000000090000720c */ /* 0x000fe20003f06070 */
[----:B------:R-:W3:Y:S01]  /*0370*/  LDC.64 R40, c[0x0][0x2d8] ;  /* 0x0000b600ff287b82 */ /* 0x000ee20000000a00 */
[----:B------:R-:W-:Y:S02]  /*0380*/  LOP3.LUT R0, R8, R15, RZ, 0x3c, !PT ;  /* 0x0000000f08007212 */ /* 0x000fe400078e3cff */
[----:B------:R-:W-:Y:S02]  /*0390*/  @!P1 IADD3 R4, R4, 0x1, RZ ;  /* 0x0000000104049810 */ /* 0x000fe40007ffe0ff */
[----:B------:R-:W-:Y:S02]  /*03a0*/  ISETP.GE.AND P2, PT, R0, RZ, PT ;  /* 0x000000ff0000720c */ /* 0x000fe40003f46270 */
[----:B------:R-:W-:Y:S01]  /*03b0*/  ISETP.NE.AND P1, PT, R15, RZ, PT ;  /* 0x000000ff0f00720c */ /* 0x000fe20003f25270 */
[----:B------:R-:W-:Y:S02]  /*03c0*/  UIADD3 UR5, UR5, UR6, URZ ;  /* 0x0000000605057290 */ /* 0x000fe4000fffe03f */
[----:B------:R-:W-:Y:S01]  /*03d0*/  UIMAD UR6, UR15, UR8, URZ ;  /* 0x000000080f0672a4 */ /* 0x000fe2000f8e023f */
[----:B------:R-:W-:Y:S01]  /*03e0*/  LEA R9, R35, 0xffffff80, 0x7 ;  /* 0xffffff8023097811 */ /* 0x000fe200078e38ff */
[-C--:B--2---:R-:W-:Y:S01]  /*03f0*/  IMAD R0, R7, R10.reuse, RZ ;  /* 0x0000000a07007224 */ /* 0x084fe200078e02ff */
[----:B------:R-:W-:Y:S01]  /*0400*/  @P0 IADD3 R4, R4, 0x1, RZ ;  /* 0x0000000104040810 */ /* 0x000fe20007ffe0ff */
[----:B------:R-:W-:Y:S01]  /*0410*/  IMAD.WIDE.U32 R2, R8, R10, UR4 ;  /* 0x0000000408027e25 */ /* 0x000fe2000f8e000a */
[----:B------:R-:W-:-:S02]  /*0420*/  UIMAD.WIDE.U32 UR4, UR14, UR8, URZ ;  /* 0x000000080e0472a5 */ /* 0x000fc4000f8e003f */
[----:B------:R-:W-:Y:S01]  /*0430*/  UIMAD UR6, UR14, UR9, UR6 ;  /* 0x000000090e0672a4 */ /* 0x000fe2000f8e0206 */
[----:B------:R-:W-:Y:S01]  /*0440*/  @!P2 IADD3 R4, -R4, RZ, RZ ;  /* 0x000000ff0404a210 */ /* 0x000fe20007ffe1ff */
[----:B------:R-:W-:Y:S01]  /*0450*/  UIMAD UR8, UR15, UR12, URZ ;  /* 0x0000000c0f0872a4 */ /* 0x000fe2000f8e023f */
[----:B------:R-:W-:Y:S01]  /*0460*/  @!P1 LOP3.LUT R4, RZ, R15, RZ, 0x33, !PT ;  /* 0x0000000fff049212 */ /* 0x000fe200078e33ff */
[C---:B------:R-:W-:Y:S01]  /*0470*/  IMAD R0, R8.reuse, R11, R0 ;  /* 0x0000000b08007224 */ /* 0x040fe200078e0200 */
[----:B------:R-:W-:Y:S01]  /*0480*/  IADD3 R25, P0, R9, R2, RZ ;  /* 0x0000000209197210 */ /* 0x000fe20007f1e0ff */
[----:B------:R-:W-:Y:S01]  /*0490*/  UIADD3 UR5, UR5, UR6, URZ ;  /* 0x0000000605057290 */ /* 0x000fe2000fffe03f */
[----:B------:R-:W-:Y:S01]  /*04a0*/  SHF.R.S32.HI R15, RZ, 0x1f, R9 ;  /* 0x0000001fff0f7819 */ /* 0x000fe20000011409 */
[-C--:B-1----:R-:W-:Y:S01]  /*04b0*/  IMAD R2, R7, R12.reuse, RZ ;  /* 0x0000000c07027224 */ /* 0x082fe200078e02ff */
[----:B------:R-:W-:Y:S02]  /*04c0*/  UIMAD.WIDE.U32 UR6, UR14, UR12, URZ ;  /* 0x0000000c0e0672a5 */ /* 0x000fe4000f8e003f */
[----:B------:R-:W-:Y:S01]  /*04d0*/  UIMAD UR8, UR14, UR13, UR8 ;  /* 0x0000000d0e0872a4 */ /* 0x000fe2000f8e0208 */
[----:B------:R-:W-:Y:S01]  /*04e0*/  IADD3.X R0, R15, R3, R0, P0, !PT ;  /* 0x000000030f007210 */ /* 0x000fe200007fe400 */
[C---:B------:R-:W-:Y:S01]  /*04f0*/  IMAD R22, R8.reuse, R13, R2 ;  /* 0x0000000d08167224 */ /* 0x040fe200078e0202 */
[----:B------:R-:W-:Y:S01]  /*0500*/  ULDC.64 UR12, c[0x0][0x240] ;  /* 0x00009000000c7ab9 */ /* 0x000fe20000000a00 */
[----:B------:R-:W-:Y:S01]  /*0510*/  IMAD.WIDE.U32 R2, R8, R12, UR4 ;  /* 0x0000000408027e25 */ /* 0x000fe2000f8e000c */
[----:B------:R-:W-:-:S02]  /*0520*/  UIMAD UR9, UR15, UR12, URZ ;  /* 0x0000000c0f0972a4 */ /* 0x000fc4000f8e023f */
[----:B------:R-:W-:Y:S02]  /*0530*/  UIMAD.WIDE.U32 UR4, UR14, UR12, URZ ;  /* 0x0000000c0e0472a5 */ /* 0x000fe4000f8e003f */
[----:B------:R-:W-:Y:S01]  /*0540*/  UIADD3 UR7, UR7, UR8, URZ ;  /* 0x0000000807077290 */ /* 0x000fe2000fffe03f */
[----:B------:R-:W-:Y:S01]  /*0550*/  IADD3 R21, P0, R9, R2, RZ ;  /* 0x0000000209157210 */ /* 0x000fe20007f1e0ff */
[----:B------:R-:W-:-:S03]  /*0560*/  UIMAD UR9, UR14, UR13, UR9 ;  /* 0x0000000d0e0972a4 */ /* 0x000fc6000f8e0209 */
[----:B------:R-:W-:Y:S02]  /*0570*/  ULDC.64 UR12, c[0x0][0x260] ;  /* 0x00009800000c7ab9 */ /* 0x000fe40000000a00 */
[----:B------:R-:W-:Y:S01]  /*0580*/  UIMAD UR8, UR15, UR12, URZ ;  /* 0x0000000c0f0872a4 */ /* 0x000fe2000f8e023f */
[----:B------:R-:W-:Y:S01]  /*0590*/  IADD3.X R22, R15, R3, R22, P0, !PT ;  /* 0x000000030f167210 */ /* 0x000fe200007fe416 */
[-C--:B------:R-:W-:Y:S01]  /*05a0*/  IMAD.WIDE.U32 R10, R8, R16.reuse, UR6 ;  /* 0x00000006080a7e25 */ /* 0x080fe2000f8e0010 */
[----:B------:R-:W-:Y:S01]  /*05b0*/  ISETP.NE.U32.AND P0, PT, RZ, UR16, PT ;  /* 0x00000010ff007c0c */ /* 0x000fe2000bf05070 */
[----:B------:R-:W-:Y:S01]  /*05c0*/  UIMAD.WIDE.U32 UR6, UR14, UR12, URZ ;  /* 0x0000000c0e0672a5 */ /* 0x000fe2000f8e003f */
[----:B------:R-:W-:Y:S01]  /*05d0*/  SHF.R.S32.HI R3, RZ, 0x1f, R4 ;  /* 0x0000001fff037819 */ /* 0x000fe20000011404 */
[----:B------:R-:W-:Y:S01]  /*05e0*/  UIMAD UR8, UR14, UR13, UR8 ;  /* 0x0000000d0e0872a4 */ /* 0x000fe2000f8e0208 */
[----:B------:R-:W-:Y:S01]  /*05f0*/  ISETP.NE.AND.EX P0, PT, RZ, UR17, PT, P0 ;  /* 0x00000011ff007c0c */ /* 0x000fe2000bf05300 */
[----:B------:R-:W-:-:S02]  /*0600*/  IMAD R2, R7, R16, RZ ;  /* 0x0000001007027224 */ /* 0x000fc400078e02ff */
[----:B------:R-:W-:Y:S01]  /*0610*/  UIADD3 UR7, UR7, UR8, URZ ;  /* 0x0000000807077290 */ /* 0x000fe2000fffe03f */
[----:B----4-:R-:W-:Y:S01]  /*0620*/  IMAD R12, R3, R28, RZ ;  /* 0x0000001c030c7224 */ /* 0x010fe200078e02ff */
[----:B------:R-:W-:Y:S01]  /*0630*/  UIADD3 UR5, UR5, UR9, URZ ;  /* 0x0000000905057290 */ /* 0x000fe2000fffe03f */
[----:B------:R-:W-:Y:S01]  /*0640*/  IMAD R2, R8, R17, R2 ;  /* 0x0000001108027224 */ /* 0x000fe200078e0202 */
[----:B------:R-:W-:Y:S01]  /*0650*/  IADD3 R18, P1, R9, R10, RZ ;  /* 0x0000000a09127210 */ /* 0x000fe20007f3e0ff */
[C---:B------:R-:W-:Y:S02]  /*0660*/  IMAD R23, R4.reuse, R29, R12 ;  /* 0x0000001d04177224 */ /* 0x040fe400078e020c */
[----:B------:R-:W-:Y:S02]  /*0670*/  IMAD.WIDE.U32 R12, R4, R28, UR6 ;  /* 0x00000006040c7e25 */ /* 0x000fe4000f8e001c */
[----:B------:R-:W1:Y:S02]  /*0680*/  LDC.64 R28, c[0x0][0x2f0] ;  /* 0x0000bc00ff1c7b82 */ /* 0x000e640000000a00 */
[----:B------:R-:W-:Y:S01]  /*0690*/  IMAD R10, R3, R26, RZ ;  /* 0x0000001a030a7224 */ /* 0x000fe200078e02ff */
[----:B------:R-:W-:-:S03]  /*06a0*/  IADD3.X R20, R15, R11, R2, P1, !PT ;  /* 0x0000000b0f147210 */ /* 0x000fc60000ffe402 */
[C---:B------:R-:W-:Y:S02]  /*06b0*/  IMAD R19, R4.reuse, R27, R10 ;  /* 0x0000001b04137224 */ /* 0x040fe400078e020a */
[----:B------:R-:W-:Y:S01]  /*06c0*/  IMAD.WIDE.U32 R10, R4, R26, UR4 ;  /* 0x00000004040a7e25 */ /* 0x000fe2000f8e001a */
[----:B------:R-:W2:Y:S01]  /*06d0*/  @P0 LDC R27, c[0x0][0x214] ;  /* 0x00008500ff1b0b82 */ /* 0x000ea20000000800 */
[----:B------:R-:W-:Y:S02]  /*06e0*/  ISETP.NE.U32.AND P1, PT, R30, RZ, PT ;  /* 0x000000ff1e00720c */ /* 0x000fe40003f25070 */
[----:B------:R-:W-:Y:S02]  /*06f0*/  CS2R R62, SRZ ;  /* 0x00000000003e7805 */ /* 0x000fe4000001ff00 */
[----:B0-----:R-:W-:Y:S02]  /*0700*/  ISETP.NE.U32.AND P2, PT, R32, RZ, PT ;  /* 0x000000ff2000720c */ /* 0x001fe40003f45070 */
[----:B------:R-:W-:-:S02]  /*0710*/  CS2R R56, SRZ ;  /* 0x0000000000387805 */ /* 0x000fc4000001ff00 */
[----:B------:R-:W-:Y:S01]  /*0720*/  IADD3 R17, P3, R9, R10, RZ ;  /* 0x0000000a09117210 */ /* 0x000fe20007f7e0ff */
[----:B------:R-:W-:Y:S01]  /*0730*/  ULDC.64 UR4, c[0x0][0x230] ;  /* 0x00008c0000047ab9 */ /* 0x000fe20000000a00 */
[----:B------:R-:W-:Y:S01]  /*0740*/  IADD3 R10, R11, R19, RZ ;  /* 0x000000130b0a7210 */ /* 0x000fe20007ffe0ff */
[----:B------:R-:W0:Y:S01]  /*0750*/  @P0 LDC.64 R66, c[0x0][0x310] ;  /* 0x0000c400ff420b82 */ /* 0x000e220000000a00 */
[----:B------:R-:W-:Y:S02]  /*0760*/  IADD3 R19, P4, R9, R12, RZ ;  /* 0x0000000c09137210 */ /* 0x000fe40007f9e0ff */
[----:B------:R-:W-:-:S05]  /*0770*/  ISETP.NE.AND.EX P1, PT, R31, RZ, PT, P1 ;  /* 0x000000ff1f00720c */ /* 0x000fca0003f25310 */
[----:B------:R-:W4:Y:S01]  /*0780*/  @P0 LDC R9, c[0x0][0x21c] ;  /* 0x00008700ff090b82 */ /* 0x000f220000000800 */
[----:B------:R-:W-:Y:S02]  /*0790*/  ISETP.NE.AND.EX P2, PT, R33, RZ, PT, P2 ;  /* 0x000000ff2100720c */ /* 0x000fe40003f45320 */
[----:B-1----:R-:W-:Y:S02]  /*07a0*/  LEA R24, P5, R25, R28, 0x2 ;  /* 0x0000001c19187211 */ /* 0x002fe400078a10ff */
[----:B------:R-:W-:Y:S02]  /*07b0*/  IADD3.X R10, R15, R10, RZ, P3, !PT ;  /* 0x0000000a0f0a7210 */ /* 0x000fe40001ffe4ff */
[----:B------:R-:W-:Y:S01]  /*07c0*/  LEA.HI.X R25, R25, R29, R0, 0x2, P5 ;  /* 0x0000001d19197211 */ /* 0x000fe200028f1400 */
[----:B--2---:R-:W-:Y:S01]  /*07d0*/  @P0 IMAD R0, R27, UR14, R8 ;  /* 0x0000000e1b000c24 */ /* 0x004fe2000f8e0208 */
[----:B------:R-:W-:Y:S02]  /*07e0*/  IADD3 R2, R13, R23, RZ ;  /* 0x000000170d027210 */ /* 0x000fe40007ffe0ff */
[----:B------:R-:W-:Y:S01]  /*07f0*/  @P1 LEA R62, P3, R8, R30, 0x2 ;  /* 0x0000001e083e1211 */ /* 0x000fe200078610ff */
[----:B------:R-:W-:Y:S01]  /*0800*/  @P0 IMAD R0, R0, R35, RZ ;  /* 0x0000002300000224 */ /* 0x000fe200078e02ff */
[----:B------:R-:W-:-:S02]  /*0810*/  IADD3.X R2, R15, R2, RZ, P4, !PT ;  /* 0x000000020f027210 */ /* 0x000fc400027fe4ff */
[C-C-:B------:R-:W-:Y:S02]  /*0820*/  @P1 LEA.HI.X R63, R8.reuse, R31, R7.reuse, 0x2, P3 ;  /* 0x0000001f083f1211 */ /* 0x140fe400018f1407 */
[C---:B------:R-:W-:Y:S02]  /*0830*/  @P2 LEA R56, P4, R8.reuse, R32, 0x2 ;  /* 0x0000002008382211 */ /* 0x040fe400078810ff */
[----:B------:R-:W-:Y:S02]  /*0840*/  ISETP.GE.AND P1, PT, R35, 0x1, PT ;  /* 0x000000012300780c */ /* 0x000fe40003f26270 */
[----:B------:R-:W-:Y:S01]  /*0850*/  @P2 LEA.HI.X R57, R8, R33, R7, 0x2, P4 ;  /* 0x0000002108392211 */ /* 0x000fe200020f1407 */
[----:B----4-:R-:W-:Y:S01]  /*0860*/  @P0 IMAD R9, R0, R9, RZ ;  /* 0x0000000900090224 */ /* 0x010fe200078e02ff */
[----:B---3--:R-:W-:Y:S02]  /*0870*/  LEA R12, P2, R21, R36, 0x2 ;  /* 0x00000024150c7211 */ /* 0x008fe400078410ff */
[----:B------:R-:W-:Y:S01]  /*0880*/  LEA R14, P3, R18, R38, 0x2 ;  /* 0x00000026120e7211 */ /* 0x000fe200078610ff */
[----:B0-----:R-:W-:Y:S01]  /*0890*/  @P0 IMAD.WIDE R66, R9, 0x8, R66 ;  /* 0x0000000809420825 */ /* 0x001fe200078e0242 */
[----:B------:R-:W-:-:S02]  /*08a0*/  LEA.HI.X R13, R21, R37, R22, 0x2, P2 ;  /* 0x00000025150d7211 */ /* 0x000fc400010f1416 */
[----:B------:R-:W-:Y:S01]  /*08b0*/  LEA.HI.X R15, R18, R39, R20, 0x2, P3 ;  /* 0x00000027120f7211 */ /* 0x000fe200018f1414 */
[----:B------:R-:W-:Y:S01]  /*08c0*/  IMAD R9, R7, UR4, RZ ;  /* 0x0000000407097c24 */ /* 0x000fe2000f8e02ff */
[----:B------:R-:W-:Y:S02]  /*08d0*/  LEA R18, P2, R19, R42, 0x2 ;  /* 0x0000002a13127211 */ /* 0x000fe400078410ff */
[----:B------:R-:W-:Y:S01]  /*08e0*/  LEA R16, P4, R17, R40, 0x2 ;  /* 0x0000002811107211 */ /* 0x000fe200078810ff */
[----:B------:R-:W-:Y:S01]  /*08f0*/  IMAD R21, R8, UR5, R9 ;  /* 0x0000000508157c24 */ /* 0x000fe2000f8e0209 */
        /* <DEDUP_REMOVED lines=8> */
[----:B------:R-:W-:Y:S01]  /*0980*/  MOV R55, RZ ;  /* 0x000000ff00377202 */ /* 0x000fe20000000f00 */
[----:B------:R-:W-:Y:S01]  /*0990*/  ULDC.64 UR6, c[0x0][0x370] ;  /* 0x0000dc0000067ab9 */ /* 0x000fe20000000a00 */
[----:B------:R-:W-:Y:S01]  /*09a0*/  IMAD.WIDE.U32 R64, R8, UR4, RZ ;  /* 0x0000000408407c25 */ /* 0x000fe2000f8e00ff */
[----:B------:R-:W-:Y:S01]  /*09b0*/  UMOV UR4, 0x400 ;  /* 0x0000040000047882 */ /* 0x000fe20000000000 */
[----:B------:R-:W-:Y:S02]  /*09c0*/  MOV R2, RZ ;  /* 0x000000ff00027202 */ /* 0x000fe40000000f00 */
[----:B------:R-:W-:Y:S01]  /*09d0*/  IMAD R23, R3, UR6, RZ ;  /* 0x0000000603177c24 */ /* 0x000fe2000f8e02ff */
[----:B------:R-:W2:Y:S01]  /*09e0*/  S2UR UR5, SR_CgaCtaId ;  /* 0x00000000000579c3 */ /* 0x000ea20000008800 */
[----:B------:R-:W-:-:S02]  /*09f0*/  IADD3 R20, R65, R21, RZ ;  /* 0x0000001541147210 */ /* 0x000fc40007ffe0ff */
[----:B------:R-:W-:Y:S02]  /*0a00*/  IMAD R23, R4, UR7, R23 ;  /* 0x0000000704177c24 */ /* 0x000fe4000f8e0217 */
[----:B-1----:R-:W-:-:S04]  /*0a10*/  IMAD R0, R10, UR15, RZ ;  /* 0x0000000f0a007c24 */ /* 0x002fc8000f8e02ff */
[----:B------:R-:W-:Y:S01]  /*0a20*/  IMAD R9, R11, UR14, R0 ;  /* 0x0000000e0b097c24 */ /* 0x000fe2000f8e0200 */
[----:B------:R-:W-:Y:S01]  /*0a30*/  MOV R0, RZ ;  /* 0x000000ff00007202 */ /* 0x000fe20000000f00 */
[----:B0-----:R-:W-:Y:S01]  /*0a40*/  IMAD.WIDE.U32 R10, R10, UR14, R54 ;  /* 0x0000000e0a0a7c25 */ /* 0x001fe2000f8e0036 */
[----:B--2---:R-:W-:Y:S01]  /*0a50*/  ULEA UR4, UR5, UR4, 0x18 ;  /* 0x0000000405047291 */ /* 0x004fe2000f8ec03f */
[----:B------:R-:W-:-:S03]  /*0a60*/  IADD3 R26, R54, 0x200, RZ ;  /* 0x00000200361a7810 */ /* 0x000fc60007ffe0ff */
[----:B------:R-:W-:Y:S02]  /*0a70*/  IADD3 R11, R11, R9, RZ ;  /* 0x000000090b0b7210 */ /* 0x000fe40007ffe0ff */
[----:B------:R-:W0:Y:S01]  /*0a80*/  S2R R9, SR_LANEID ;  /* 0x0000000000097919 */ /* 0x000e220000000000 */
[----:B------:R-:W-:Y:S01]  /*0a90*/  MOV R22, UR4 ;  /* 0x0000000400167c02 */ /* 0x000fe20008000f00 */
[----:B------:R-:W-:Y:S01]  /*0aa0*/  UMOV UR4, URZ ;  /* 0x0000003f00047c82 */ /* 0x000fe20008000000 */
[----:B------:R-:W-:Y:S01]  /*0ab0*/  IMAD.WIDE.U32 R10, R4, UR6, R10 ;  /* 0x00000006040a7c25 */ /* 0x000fe2000f8e000a */
[----:B------:R-:W-:Y:S01]  /*0ac0*/  ULDC.64 UR6, c[0x0][0x3d0] ;  /* 0x0000f40000067ab9 */ /* 0x000fe20000000a00 */
[CC--:B------:R-:W-:Y:S02]  /*0ad0*/  LEA R27, R54.reuse, R22.reuse, 0x2 ;  /* 0x00000016361b7211 */ /* 0x0c0fe400078e10ff */
[----:B------:R-:W-:Y:S02]  /*0ae0*/  LEA R52, R54, R22, 0x4 ;  /* 0x0000001636347211 */ /* 0x000fe400078e20ff */
[----:B------:R-:W-:-:S02]  /*0af0*/  IADD3 R53, R11, R23, RZ ;  /* 0x000000170b357210 */ /* 0x000fc40007ffe0ff */
[C---:B------:R-:W-:Y:S01]  /*0b00*/  LEA R23, P0, R10.reuse, UR6, 0x2 ;  /* 0x000000060a177c11 */ /* 0x040fe2000f8010ff */
[----:B------:R-:W-:Y:S01]  /*0b10*/  ULDC UR6, c[0x0][0x224] ;  /* 0x0000890000067ab9 */ /* 0x000fe20000000800 */
[----:B------:R-:W-:Y:S02]  /*0b20*/  MOV R11, R25 ;  /* 0x00000019000b7202 */ /* 0x000fe40000000f00 */
[----:B------:R-:W-:Y:S02]  /*0b30*/  LEA.HI.X R53, R10, UR7, R53, 0x2, P0 ;  /* 0x000000070a357c11 */ /* 0x000fe400080f1435 */
[----:B------:R-:W-:Y:S02]  /*0b40*/  IADD3 R23, P0, R23, -0x100, RZ ;  /* 0xffffff0017177810 */ /* 0x000fe40007f1e0ff */
[----:B------:R-:W-:Y:S02]  /*0b50*/  MOV R10, R24 ;  /* 0x00000018000a7202 */ /* 0x000fe40000000f00 */
[----:B------:R-:W-:-:S02]  /*0b60*/  MOV R21, UR6 ;  /* 0x0000000600157c02 */ /* 0x000fc40008000f00 */
[----:B------:R-:W-:Y:S02]  /*0b70*/  LOP3.LUT R24, R54, 0x1f, RZ, 0xc0, !PT ;  /* 0x0000001f36187812 */ /* 0x000fe400078ec0ff */
[----:B------:R-:W-:Y:S02]  /*0b80*/  SHF.R.S32.HI R25, RZ, 0x1f, R54 ;  /* 0x0000001fff197819 */ /* 0x000fe40000011436 */
[----:B------:R-:W-:-:S07]  /*0b90*/  IADD3.X R53, R53, -0x1, RZ, P0, !PT ;  /* 0xffffffff35357810 */ /* 0x000fce00007fe4ff */
.L_x_10841:
[----:B------:R-:W-:Y:S01]  /*0ba0*/  BAR.SYNC.DEFER_BLOCKING 0x0 ;  /* 0x0000000000007b1d */ /* 0x000fe20000010000 */
[C---:B------:R-:W-:Y:S02]  /*0bb0*/  SHF.L.U32 R58, R54.reuse, 0x4, RZ ;  /* 0x00000004363a7819 */ /* 0x040fe400000006ff */
[----:B------:R-:W-:Y:S02]  /*0bc0*/  SHF.L.U64.HI R59, R54, 0x4, R25 ;  /* 0x00000004363b7819 */ /* 0x000fe40000010219 */
[----:B------:R-:W-:-:S03]  /*0bd0*/  IADD3 R36, P0, R10, R58, RZ ;  /* 0x0000003a0a247210 */ /* 0x000fc60007f1e0ff */
[----:B-1----:R-:W1:Y:S01]  /*0be0*/  LDC R68, c[0x0][0x224] ;  /* 0x00008900ff447b82 */ /* 0x002e620000000800 */
[----:B0-----:R-:W-:Y:S01]  /*0bf0*/  LEA R60, R9, R22, 0x4 ;  /* 0x00000016093c7211 */ /* 0x001fe200078e20ff */
[----:B------:R-:W-:Y:S01]  /*0c00*/  ULDC.64 UR6, c[0x0][0x2a8] ;  /* 0x0000aa0000067ab9 */ /* 0x000fe20000000a00 */
[----:B------:R-:W-:-:S05]  /*0c10*/  IADD3.X R37, R11, R59, RZ, P0, !PT ;  /* 0x0000003b0b257210 */ /* 0x000fca00007fe4ff */
[----:B------:R-:W0:Y:S08]  /*0c20*/  LDC.64 R46, c[0x0][0x2a0] ;  /* 0x0000a800ff2e7b82 */ /* 0x000e300000000a00 */
[----:B--2---:R-:W2:Y:S01]  /*0c30*/  LDC.64 R48, c[0x0][0x318] ;  /* 0x0000c600ff307b82 */ /* 0x004ea20000000a00 */
[----:B------:R-:W3:Y:S01]  /*0c40*/  LDG.E.128 R28, desc[UR10][R36.64] ;  /* 0x0000000a241c7981 */ /* 0x000ee2000c1e1d00 */
[----:B------:R-:W-:-:S04]  /*0c50*/  IADD3 R38, P0, R12, R58, RZ ;  /* 0x0000003a0c267210 */ /* 0x000fc80007f1e0ff */
[----:B------:R-:W-:Y:S02]  /*0c60*/  IADD3.X R39, R13, R59, RZ, P0, !PT ;  /* 0x0000003b0d277210 */ /* 0x000fe400007fe4ff */
[----:B------:R-:W4:Y:S01]  /*0c70*/  LDC.64 R50, c[0x0][0x308] ;  /* 0x0000c200ff327b82 */ /* 0x000f220000000a00 */
[----:B---3--:R-:W-:Y:S01]  /*0c80*/  STS.128 [R60], R28 ;  /* 0x0000001c3c007388 */ /* 0x008fe20000000c00 */
[----:B------:R-:W-:-:S03]  /*0c90*/  NOP ;  /* 0x0000000000007918 */ /* 0x000fc60000000000 */
[----:B------:R-:W-:Y:S03]  /*0ca0*/  LDS.128 R28, [R60] ;  /* 0x000000003c1c7984 */ /* 0x000fe60000000c00 */
[----:B------:R-:W-:Y:S06]  /*0cb0*/  BAR.SYNC.DEFER_BLOCKING 0x0 ;  /* 0x0000000000007b1d */ /* 0x000fec0000010000 */
[----:B------:R-:W3:Y:S01]  /*0cc0*/  LDG.E.128 R32, desc[UR10][R38.64] ;  /* 0x0000000a26207981 */ /* 0x000ee2000c1e1d00 */
[----:B------:R-:W-:-:S04]  /*0cd0*/  IADD3 R44, P0, R14, R58, RZ ;  /* 0x0000003a0e2c7210 */ /* 0x000fc80007f1e0ff */
[----:B------:R-:W-:Y:S01]  /*0ce0*/  IADD3.X R45, R15, R59, RZ, P0, !PT ;  /* 0x0000003b0f2d7210 */ /* 0x000fe200007fe4ff */
[----:B---3--:R3:W-:Y:S01]  /*0cf0*/  STS.128 [R60], R32 ;  /* 0x000000203c007388 */ /* 0x0087e20000000c00 */
[----:B------:R-:W-:-:S03]  /*0d00*/  NOP ;  /* 0x0000000000007918 */ /* 0x000fc60000000000 */
[----:B------:R-:W4:Y:S01]  /*0d10*/  LDS.128 R40, [R60] ;  /* 0x000000003c287984 */ /* 0x000f220000000c00 */
[----:B------:R-:W-:Y:S06]  /*0d20*/  BAR.SYNC.DEFER_BLOCKING 0x0 ;  /* 0x0000000000007b1d */ /* 0x000fec0000010000 */
[----:B---3--:R-:W3:Y:S01]  /*0d30*/  LDG.E.128 R32, desc[UR10][R44.64] ;  /* 0x0000000a2c207981 */ /* 0x008ee2000c1e1d00 */
[----:B-1----:R-:W-:Y:S01]  /*0d40*/  LEA R68, R68, UR4, 0x7 ;  /* 0x0000000444447c11 */ /* 0x002fe2000f8e38ff */
[----:B------:R-:W-:Y:S02]  /*0d50*/  IMAD R37, R7, UR6, RZ ;  /* 0x0000000607257c24 */ /* 0x000fe4000f8e02ff */
[----:B0-----:R-:W-:Y:S01]  /*0d60*/  IMAD R38, R46, UR15, RZ ;  /* 0x0000000f2e267c24 */ /* 0x001fe2000f8e02ff */
[----:B------:R-:W-:Y:S01]  /*0d70*/  SHF.R.S32.HI R69, RZ, 0x1f, R68 ;  /* 0x0000001fff457819 */ /* 0x000fe20000011444 */
[----:B------:R-:W-:-:S02]  /*0d80*/  IMAD R39, R8, UR7, R37 ;  /* 0x0000000708277c24 */ /* 0x000fc4000f8e0225 */
[----:B------:R-:W-:Y:S01]  /*0d90*/  IMAD.WIDE.U32 R36, R8, UR6, R68 ;  /* 0x0000000608247c25 */ /* 0x000fe2000f8e0044 */
[----:B------:R-:W-:-:S04]  /*0da0*/  ULDC.64 UR6, c[0x0][0x2b8] ;  /* 0x0000ae0000067ab9 */ /* 0x000fc80000000a00 */
[----:B------:R-:W-:Y:S01]  /*0db0*/  IADD3 R37, R37, R39, RZ ;  /* 0x0000002725257210 */ /* 0x000fe20007ffe0ff */
[----:B------:R-:W-:Y:S02]  /*0dc0*/  IMAD R39, R47, UR14, R38 ;  /* 0x0000000e2f277c24 */ /* 0x000fe4000f8e0226 */
[----:B------:R-:W-:-:S05]  /*0dd0*/  IMAD.WIDE.U32 R36, R46, UR14, R36 ;  /* 0x0000000e2e247c25 */ /* 0x000fca000f8e0024 */
[----:B------:R-:W-:Y:S02]  /*0de0*/  IADD3 R38, R37, R39, RZ ;  /* 0x0000002725267210 */ /* 0x000fe40007ffe0ff */
[----:B--2---:R-:W-:-:S04]  /*0df0*/  LEA R37, P0, R36, R48, 0x2 ;  /* 0x0000003024257211 */ /* 0x004fc800078010ff */
[----:B------:R-:W-:Y:S02]  /*0e00*/  LEA.HI.X R38, R36, R49, R38, 0x2, P0 ;  /* 0x0000003124267211 */ /* 0x000fe400000f1426 */
[----:B------:R-:W-:Y:S01]  /*0e10*/  IADD3 R36, P0, R37, R58, RZ ;  /* 0x0000003a25247210 */ /* 0x000fe20007f1e0ff */
[----:B------:R-:W0:Y:S03]  /*0e20*/  LDC.64 R48, c[0x0][0x2b0] ;  /* 0x0000ac00ff307b82 */ /* 0x000e260000000a00 */
[----:B------:R-:W-:Y:S01]  /*0e30*/  IADD3.X R37, R38, R59, RZ, P0, !PT ;  /* 0x0000003b26257210 */ /* 0x000fe200007fe4ff */
[----:B---3--:R-:W-:Y:S01]  /*0e40*/  STS.128 [R60], R32 ;  /* 0x000000203c007388 */ /* 0x008fe20000000c00 */
        /* <DEDUP_REMOVED lines=17> */
[----:B--2---:R0:W-:Y:S01]  /*0f60*/  STS.128 [R60], R36 ;  /* 0x000000243c007388 */ /* 0x0041e20000000c00 */
[----:B------:R-:W-:-:S03]  /*0f70*/  NOP ;  /* 0x0000000000007918 */ /* 0x000fc60000000000 */
[----:B------:R-:W1:Y:S01]  /*0f80*/  LDS.128 R44, [R60] ;  /* 0x000000003c2c7984 */ /* 0x000e620000000c00 */
[----:B------:R-:W-:Y:S06]  /*0f90*/  BAR.SYNC.DEFER_BLOCKING 0x0 ;  /* 0x0000000000007b1d */ /* 0x000fec0000010000 */
[----:B0-----:R0:W2:Y:S01]  /*0fa0*/  LDG.E.128 R36, desc[UR10][R48.64+-0x200] ;  /* 0xfffe000a30247981 */ /* 0x0010a2000c1e1d00 */
[----:B------:R-:W-:-:S04]  /*0fb0*/  IMAD.WIDE.U32 R74, R8, UR6, R68 ;  /* 0x00000006084a7c25 */ /* 0x000fc8000f8e0044 */
[--C-:B-----5:R-:W-:Y:S01]  /*0fc0*/  FADD.FTZ R86, R41, R5.reuse ;  /* 0x0000000529567221 */ /* 0x120fe20000010000 */
[--C-:B------:R-:W-:Y:S01]  /*0fd0*/  FADD.FTZ R87, R42, R5.reuse ;  /* 0x000000052a577221 */ /* 0x100fe20000010000 */
[----:B------:R-:W-:Y:S01]  /*0fe0*/  FADD.FTZ R88, R43, R5 ;  /* 0x000000052b587221 */ /* 0x000fe20000010000 */
[----:B-1----:R-:W-:Y:S01]  /*0ff0*/  FMUL.FTZ R61, R45, -1.4426950216293334961 ;  /* 0xbfb8aa3b2d3d7820 */ /* 0x002fe20000410000 */
        /* <DEDUP_REMOVED lines=9> */
[----:B------:R-:W1:Y:S01]  /*1090*/  MUFU.RCP R79, R61 ;  /* 0x0000003d004f7308 */ /* 0x000e620000001000 */
[----:B---3--:R-:W-:-:S07]  /*10a0*/  FADD.FTZ R51, R50, 1 ;  /* 0x3f80000032337421 */ /* 0x008fce0000010000 */
[----:B------:R1:W3:Y:S01]  /*10b0*/  MUFU.RCP R77, R51 ;  /* 0x00000033004d7308 */ /* 0x0002e20000001000 */
[----:B0-----:R-:W-:-:S07]  /*10c0*/  FADD.FTZ R70, R71, 1 ;  /* 0x3f80000047467421 */ /* 0x001fce0000010000 */
[----:B------:R-:W0:Y:S01]  /*10d0*/  MUFU.RCP R76, R48 ;  /* 0x00000030004c7308 */ /* 0x000e220000001000 */
[----:B-1----:R-:W-:-:S04]  /*10e0*/  FADD.FTZ R51, -R79, 1 ;  /* 0x3f8000004f337421 */ /* 0x002fc80000010100 */
[----:B------:R-:W-:-:S03]  /*10f0*/  FFMA.FTZ R71, R46, R51, 1 ;  /* 0x3f8000002e477423 */ /* 0x000fc60000010033 */
[----:B------:R-:W1:Y:S01]  /*1100*/  MUFU.RCP R78, R70 ;  /* 0x00000046004e7308 */ /* 0x000e620000001000 */
[----:B---3--:R-:W-:-:S04]  /*1110*/  FADD.FTZ R49, -R77, 1 ;  /* 0x3f8000004d317421 */ /* 0x008fc80000010100 */
[----:B------:R-:W-:Y:S01]  /*1120*/  FFMA.FTZ R49, R44, R49, 1 ;  /* 0x3f8000002c317423 */ /* 0x000fe20000010031 */
[----:B0-----:R-:W-:-:S04]  /*1130*/  FADD.FTZ R50, -R76, 1 ;  /* 0x3f8000004c327421 */ /* 0x001fc80000010100 */
[----:B------:R-:W-:Y:S01]  /*1140*/  FFMA.FTZ R50, R45, R50, 1 ;  /* 0x3f8000002d327423 */ /* 0x000fe20000010032 */
[----:B-1----:R-:W-:-:S04]  /*1150*/  FADD.FTZ R72, -R78, 1 ;  /* 0x3f8000004e487421 */ /* 0x002fc80000010100 */
[----:B------:R-:W-:Y:S01]  /*1160*/  FFMA.FTZ R72, R47, R72, 1 ;  /* 0x3f8000002f487423 */ /* 0x000fe20000010048 */
[----:B--2---:R-:W-:Y:S01]  /*1170*/  STS.128 [R60], R36 ;  /* 0x000000243c007388 */ /* 0x004fe20000000c00 */
[----:B------:R-:W-:-:S03]  /*1180*/  NOP ;  /* 0x0000000000007918 */ /* 0x000fc60000000000 */
[----:B------:R-:W0:Y:S02]  /*1190*/  LDS.128 R36, [R60] ;  /* 0x000000003c247984 */ /* 0x000e240000000c00 */
        /* <DEDUP_REMOVED lines=13> */
[----:B------:R-:W-:-:S02]  /*1270*/  IMAD R61, R7, UR6, RZ ;  /* 0x00000006073d7c24 */ /* 0x000fc4000f8e02ff */
[----:B------:R-:W-:Y:S01]  /*1280*/  FMUL.FTZ R77, R44, R77 ;  /* 0x0000004d2c4d7220 */ /* 0x000fe20000410000 */
[----:B------:R-:W-:Y:S01]  /*1290*/  FMUL.FTZ R76, R45, R76 ;  /* 0x0000004c2d4c7220 */ /* 0x000fe20000410000 */
[----:B------:R-:W-:Y:S01]  /*12a0*/  FMUL.FTZ R79, R46, R79 ;  /* 0x0000004f2e4f7220 */ /* 0x000fe20000410000 */
[----:B------:R-:W-:Y:S02]  /*12b0*/  IMAD R61, R8, UR7, R61 ;  /* 0x00000007083d7c24 */ /* 0x000fe4000f8e023d */
[----:B------:R-:W0:Y:S01]  /*12c0*/  LDC.64 R72, c[0x0][0x398] ;  /* 0x0000e600ff487b82 */ /* 0x000e220000000a00 */
[----:B------:R-:W-:Y:S01]  /*12d0*/  ULDC.64 UR6, c[0x0][0x320] ;  /* 0x0000c80000067ab9 */ /* 0x000fe20000000a00 */
[----:B------:R-:W-:Y:S01]  /*12e0*/  FMUL.FTZ R78, R47, R78 ;  /* 0x0000004e2f4e7220 */ /* 0x000fe20000410000 */
[----:B------:R-:W-:Y:S02]  /*12f0*/  ISETP.NE.U32.AND P0, PT, RZ, UR6, PT ;  /* 0x00000006ff007c0c */ /* 0x000fe4000bf05070 */
[----:B------:R-:W-:-:S02]  /*1300*/  IADD3 R75, R75, R61, RZ ;  /* 0x0000003d4b4b7210 */ /* 0x000fc40007ffe0ff */
[----:B------:R-:W-:Y:S01]  /*1310*/  ISETP.NE.AND.EX P0, PT, RZ, UR7, PT, P0 ;  /* 0x00000007ff007c0c */ /* 0x000fe2000bf05300 */
[----:B------:R-:W1:Y:S01]  /*1320*/  LDC.64 R70, c[0x0][0x3e8] ;  /* 0x0000fa00ff467b82 */ /* 0x000e620000000a00 */
[----:B------:R-:W-:Y:S01]  /*1330*/  STS.128 [R60], R48 ;  /* 0x000000303c007388 */ /* 0x000fe20000000c00 */
[----:B------:R-:W-:-:S03]  /*1340*/  NOP ;  /* 0x0000000000007918 */ /* 0x000fc60000000000 */
[----:B------:R-:W2:Y:S01]  /*1350*/  LDS.128 R48, [R60] ;  /* 0x000000003c307984 */ /* 0x000ea20000000c00 */
[----:B0-----:R-:W-:-:S04]  /*1360*/  IMAD R80, R72, UR15, RZ ;  /* 0x0000000f48507c24 */ /* 0x001fc8000f8e02ff */
[----:B------:R-:W-:Y:S02]  /*1370*/  IMAD R61, R73, UR14, R80 ;  /* 0x0000000e493d7c24 */ /* 0x000fe4000f8e0250 */
[----:B------:R-:W-:Y:S02]  /*1380*/  IMAD.WIDE.U32 R72, R72, UR14, R74 ;  /* 0x0000000e48487c25 */ /* 0x000fe4000f8e004a */
[----:B------:R-:W0:Y:S03]  /*1390*/  LDC R74, c[0x0][0x21c] ;  /* 0x00008700ff4a7b82 */ /* 0x000e260000000800 */
[----:B------:R-:W-:Y:S02]  /*13a0*/  IADD3 R73, R73, R61, RZ ;  /* 0x0000003d49497210 */ /* 0x000fe40007ffe0ff */
[----:B-1----:R-:W-:-:S04]  /*13b0*/  LEA R61, P1, R72, R70, 0x2 ;  /* 0x00000046483d7211 */ /* 0x002fc800078210ff */
[----:B------:R-:W-:Y:S02]  /*13c0*/  LEA.HI.X R72, R72, R71, R73, 0x2, P1 ;  /* 0x0000004748487211 */ /* 0x000fe400008f1449 */
[----:B------:R-:W-:Y:S01]  /*13d0*/  IADD3 R70, P1, R61, R58, RZ ;  /* 0x0000003a3d467210 */ /* 0x000fe20007f3e0ff */
[----:B------:R-:W-:-:S03]  /*13e0*/  FADD.FTZ R61, R40, R5 ;  /* 0x00000005283d7221 */ /* 0x000fc60000010000 */
        /* <DEDUP_REMOVED lines=10> */
[----:B------:R-:W-:Y:S02]  /*1490*/  IMAD R43, R7, UR8, RZ ;  /* 0x00000008072b7c24 */ /* 0x000fe4000f8e02ff */
[----:B------:R-:W-:-:S04]  /*14a0*/  IMAD.WIDE.U32 R40, R8, UR8, R68 ;  /* 0x0000000808287c25 */ /* 0x000fc8000f8e0044 */
[----:B------:R-:W-:-:S05]  /*14b0*/  IMAD R43, R8, UR9, R43 ;  /* 0x00000009082b7c24 */ /* 0x000fca000f8e022b */
[----:B------:R-:W-:Y:S01]  /*14c0*/  IADD3 R41, R41, R43, RZ ;  /* 0x0000002b29297210 */ /* 0x000fe20007ffe0ff */
[----:B------:R-:W-:Y:S01]  /*14d0*/  STS.128 [R60], R36 ;  /* 0x000000243c007388 */ /* 0x000fe20000000c00 */
[----:B------:R-:W-:-:S03]  /*14e0*/  NOP ;  /* 0x0000000000007918 */ /* 0x000fc60000000000 */
[----:B------:R-:W3:Y:S01]  /*14f0*/  LDS.128 R36, [R60] ;  /* 0x000000003c247984 */ /* 0x000ee20000000c00 */
[C---:B--2---:R-:W-:Y:S02]  /*1500*/  IMAD R42, R44.reuse, UR15, RZ ;  /* 0x0000000f2c2a7c24 */ /* 0x044fe4000f8e02ff */
[----:B------:R-:W-:-:S04]  /*1510*/  IMAD.WIDE.U32 R40, R44, UR14, R40 ;  /* 0x0000000e2c287c25 */ /* 0x000fc8000f8e0028 */
[----:B------:R-:W-:-:S05]  /*1520*/  IMAD R43, R45, UR14, R42 ;  /* 0x0000000e2d2b7c24 */ /* 0x000fca000f8e022a */
[----:B------:R-:W-:Y:S02]  /*1530*/  IADD3 R43, R41, R43, RZ ;  /* 0x0000002b292b7210 */ /* 0x000fe40007ffe0ff */
[----:B------:R-:W-:-:S04]  /*1540*/  LEA R41, P0, R40, UR6, 0x2 ;  /* 0x0000000628297c11 */ /* 0x000fc8000f8010ff */
[----:B------:R-:W-:Y:S02]  /*1550*/  LEA.HI.X R42, R40, UR7, R43, 0x2, P0 ;  /* 0x00000007282a7c11 */ /* 0x000fe400080f142b */
[----:B------:R-:W-:-:S04]  /*1560*/  LEA R40, P0, R54, R41, 0x4 ;  /* 0x0000002936287211 */ /* 0x000fc800078020ff */
[----:B------:R-:W-:-:S05]  /*1570*/  LEA.HI.X R41, R54, R42, R25, 0x4, P0 ;  /* 0x0000002a36297211 */ /* 0x000fca00000f2419 */
[----:B---3--:R2:W-:Y:S04]  /*1580*/  STG.E.128 desc[UR10][R40.64+-0x200], R36 ;  /* 0xfffe002428007986 */ /* 0x0085e8000c101d0a */
.L_x_10826:
[----:B------:R-:W-:Y:S01]  /*1590*/  FMUL.FTZ R89, R32, R77 ;  /* 0x0000004d20597220 */ /* 0x000fe20000410000 */
[----:B------:R-:W-:Y:S01]  /*15a0*/  BAR.SYNC.DEFER_BLOCKING 0x0 ;  /* 0x0000000000007b1d */ /* 0x000fe20000010000 */
[----:B0-----:R-:W-:Y:S01]  /*15b0*/  ISETP.GE.AND P0, PT, R74, 0x1, PT ;  /* 0x000000014a00780c */ /* 0x001fe20003f06270 */
[----:B------:R-:W-:Y:S01]  /*15c0*/  FMUL.FTZ R96, R33, R76 ;  /* 0x0000004c21607220 */ /* 0x000fe20000410000 */
[----:B------:R-:W-:Y:S01]  /*15d0*/  FFMA.FTZ R2, R28, R89, R2 ;  /* 0x000000591c027223 */ /* 0x000fe20000010002 */
[----:B------:R-:W-:Y:S01]  /*15e0*/  FMUL.FTZ R97, R34, R79 ;  /* 0x0000004f22617220 */ /* 0x000fe20000410000 */
[----:B------:R-:W-:Y:S01]  /*15f0*/  FMUL.FTZ R98, R35, R78 ;  /* 0x0000004e23627220 */ /* 0x000fe20000410000 */
[----:B------:R-:W-:Y:S01]  /*1600*/  CS2R R32, SRZ ;  /* 0x0000000000207805 */ /* 0x000fe2000001ff00 */
[----:B--2---:R-:W-:Y:S01]  /*1610*/  FFMA.FTZ R37, R29, R96, R2 ;  /* 0x000000601d257223 */ /* 0x004fe20000010002 */
        /* <DEDUP_REMOVED lines=12> */
[----:B------:R-:W-:Y:S01]  /*16e0*/  ULDC.64 UR8, c[0x0][0x370] ;  /* 0x0000dc0000087ab9 */ /* 0x000fe20000000a00 */
[----:B------:R-:W-:Y:S01]  /*16f0*/  IADD3 R99, R21, -0x1, RZ ;  /* 0xffffffff15637810 */ /* 0x000fe20007ffe0ff */
[----:B-1----:R-:W-:Y:S01]  /*1700*/  IMAD R49, R3, UR8, RZ ;  /* 0x0000000803317c24 */ /* 0x002fe2000f8e02ff */
[----:B------:R-:W-:Y:S01]  /*1710*/  IADD3 R93, P0, R68, -0x80, RZ ;  /* 0xffffff80445d7810 */ /* 0x000fe20007f1e0ff */
[----:B------:R-:W1:Y:S01]  /*1720*/  LDC.64 R40, c[0x0][0x368] ;  /* 0x0000da00ff287b82 */ /* 0x000e620000000a00 */
[----:B------:R-:W-:Y:S01]  /*1730*/  LEA.HI R32, R99, R99, RZ, 0x1 ;  /* 0x0000006363207211 */ /* 0x000fe200078f08ff */
[----:B------:R-:W-:Y:S01]  /*1740*/  IMAD R49, R4, UR9, R49 ;  /* 0x0000000904317c24 */ /* 0x000fe2000f8e0231 */
[----:B------:R-:W-:Y:S01]  /*1750*/  LEA R76, P5, R68, R23, 0x2 ;  /* 0x00000017444c7211 */ /* 0x000fe200078a10ff */
[----:B------:R-:W-:Y:S01]  /*1760*/  HFMA2.MMA R104, -RZ, RZ, 0, 0 ;  /* 0x00000000ff687435 */ /* 0x000fe200000001ff */
[----:B------:R-:W-:Y:S01]  /*1770*/  LOP3.LUT R32, R32, 0xfffffe, RZ, 0xc0, !PT ;  /* 0x00fffffe20207812 */ /* 0x000fe200078ec0ff */
[----:B------:R-:W-:Y:S01]  /*1780*/  FMUL.FTZ R100, R28, R61 ;  /* 0x0000003d1c647220 */ /* 0x000fe20000410000 */
[----:B------:R-:W-:Y:S01]  /*1790*/  FMUL.FTZ R101, R29, R86 ;  /* 0x000000561d657220 */ /* 0x000fe20000410000 */
[----:B------:R-:W2:Y:S01]  /*17a0*/  LDC R105, c[0x0][0x224] ;  /* 0x00008900ff697b82 */ /* 0x000ea20000000800 */
[----:B------:R-:W-:Y:S01]  /*17b0*/  IADD3 R99, R99, -R32, RZ ;  /* 0x8000002063637210 */ /* 0x000fe20007ffe0ff */
[----:B------:R-:W-:Y:S01]  /*17c0*/  FMUL.FTZ R102, R30, R87 ;  /* 0x000000571e667220 */ /* 0x000fe20000410000 */
[----:B------:R-:W-:Y:S01]  /*17d0*/  IADD3.X R32, R69, -0x1, RZ, P0, !PT ;  /* 0xffffffff45207810 */ /* 0x000fe200007fe4ff */
[----:B------:R-:W-:Y:S01]  /*17e0*/  FMUL.FTZ R103, R31, R88 ;  /* 0x000000581f677220 */ /* 0x000fe20000410000 */
[----:B------:R-:W-:Y:S01]  /*17f0*/  UMOV UR5, URZ ;  /* 0x0000003f00057c82 */ /* 0x000fe20008000000 */
[----:B------:R-:W-:Y:S01]  /*1800*/  ULDC UR23, c[0x0][0x224] ;  /* 0x0000890000177ab9 */ /* 0x000fe20000000800 */
[----:B------:R-:W-:Y:S01]  /*1810*/  ULDC UR28, c[0x0][0x21c] ;  /* 0x00008700001c7ab9 */ /* 0x000fe20000000800 */
[C---:B0-----:R-:W-:Y:S01]  /*1820*/  IMAD R42, R46.reuse, UR15, RZ ;  /* 0x0000000f2e2a7c24 */ /* 0x041fe2000f8e02ff */
[----:B------:R-:W0:Y:S01]  /*1830*/  LDC R106, c[0x0][0x218] ;  /* 0x00008600ff6a7b82 */ /* 0x000e220000000800 */
[----:B------:R-:W-:Y:S01]  /*1840*/  ULDC.64 UR26, c[0x0][0x3d0] ;  /* 0x0000f400001a7ab9 */ /* 0x000fe20000000a00 */
[----:B------:R-:W-:Y:S01]  /*1850*/  ULDC.64 UR18, c[0x0][0x360] ;  /* 0x0000d80000127ab9 */ /* 0x000fe20000000a00 */
[----:B------:R-:W-:Y:S01]  /*1860*/  IMAD R47, R47, UR14, R42 ;  /* 0x0000000e2f2f7c24 */ /* 0x000fe2000f8e022a */
[----:B------:R-:W-:Y:S01]  /*1870*/  ULDC.64 UR24, c[0x0][0x3c8] ;  /* 0x0000f20000187ab9 */ /* 0x000fe20000000a00 */
[--C-:B------:R-:W-:Y:S01]  /*1880*/  IMAD.WIDE.U32 R42, R46, UR14, R44.reuse ;  /* 0x0000000e2e2a7c25 */ /* 0x100fe2000f8e002c */
[----:B------:R-:W-:Y:S01]  /*1890*/  ULDC.64 UR20, c[0x0][0x380] ;  /* 0x0000e00000147ab9 */ /* 0x000fe20000000a00 */
[----:B------:R-:W-:Y:S01]  /*18a0*/  ULDC.64 UR12, c[0x0][0x250] ;  /* 0x00009400000c7ab9 */ /* 0x000fe20000000a00 */
[----:B------:R-:W3:Y:S01]  /*18b0*/  LDC.64 R74, c[0x0][0x360] ;  /* 0x0000d800ff4a7b82 */ /* 0x000ee20000000a00 */
[C---:B-1----:R-:W-:Y:S01]  /*18c0*/  IMAD R48, R40.reuse, UR15, RZ ;  /* 0x0000000f28307c24 */ /* 0x042fe2000f8e02ff */
[----:B------:R-:W-:Y:S01]  /*18d0*/  IADD3 R43, R43, R47, RZ ;  /* 0x0000002f2b2b7210 */ /* 0x000fe20007ffe0ff */
[----:B------:R-:W-:Y:S01]  /*18e0*/  IMAD.WIDE.U32 R44, R40, UR14, R44 ;  /* 0x0000000e282c7c25 */ /* 0x000fe2000f8e002c */
[----:B------:R-:W-:-:S03]  /*18f0*/  ULDC.64 UR16, c[0x0][0x270] ;  /* 0x00009c0000107ab9 */ /* 0x000fc60000000a00 */
[----:B------:R-:W-:Y:S01]  /*1900*/  IMAD R41, R41, UR14, R48 ;  /* 0x0000000e29297c24 */ /* 0x000fe2000f8e0230 */
[----:B------:R-:W1:Y:S01]  /*1910*/  LDC.64 R72, c[0x0][0x380] ;  /* 0x0000e000ff487b82 */ /* 0x000e620000000a00 */
[----:B------:R-:W-:-:S03]  /*1920*/  IMAD.WIDE.U32 R42, R4, UR6, R42 ;  /* 0x00000006042a7c25 */ /* 0x000fc6000f8e002a */
[----:B------:R-:W-:Y:S01]  /*1930*/  IADD3 R45, R45, R41, RZ ;  /* 0x000000292d2d7210 */ /* 0x000fe20007ffe0ff */
[----:B------:R-:W-:Y:S01]  /*1940*/  IMAD R41, R3, UR6, RZ ;  /* 0x0000000603297c24 */ /* 0x000fe2000f8e02ff */
[----:B------:R-:W-:Y:S02]  /*1950*/  IADD3 R94, P1, R93, R42, RZ ;  /* 0x0000002a5d5e7210 */ /* 0x000fe40007f3e0ff */
[----:B------:R-:W4:Y:S01]  /*1960*/  LDC.64 R70, c[0x0][0x2d0] ;  /* 0x0000b400ff467b82 */ /* 0x000f220000000a00 */
[C---:B------:R-:W-:Y:S01]  /*1970*/  IMAD R47, R4.reuse, UR7, R41 ;  /* 0x00000007042f7c24 */ /* 0x040fe2000f8e0229 */
[----:B------:R-:W-:Y:S01]  /*1980*/  ULDC.64 UR6, c[0x0][0x3c8] ;  /* 0x0000f20000067ab9 */ /* 0x000fe20000000a00 */
[----:B------:R-:W-:Y:S01]  /*1990*/  IMAD.WIDE.U32 R40, R4, UR8, R44 ;  /* 0x0000000804287c25 */ /* 0x000fe2000f8e002c */
[----:B------:R-:W-:Y:S01]  /*19a0*/  LEA R78, P2, R42, UR6, 0x2 ;  /* 0x000000062a4e7c11 */ /* 0x000fe2000f8410ff */
[----:B------:R-:W-:Y:S01]  /*19b0*/  ULDC.64 UR8, c[0x0][0x3d0] ;  /* 0x0000f40000087ab9 */ /* 0x000fe20000000a00 */
[----:B------:R-:W-:Y:S01]  /*19c0*/  IADD3 R45, R43, R47, RZ ;  /* 0x0000002f2b2d7210 */ /* 0x000fe20007ffe0ff */
[----:B------:R-:W-:Y:S01]  /*19d0*/  UMOV UR6, URZ ;  /* 0x0000003f00067c82 */ /* 0x000fe20008000000 */
[----:B------:R-:W-:-:S02]  /*19e0*/  IADD3 R49, R41, R49, RZ ;  /* 0x0000003129317210 */ /* 0x000fc40007ffe0ff */
[----:B------:R-:W-:Y:S02]  /*19f0*/  SHF.L.U32 R41, R68, 0x2, RZ ;  /* 0x0000000244297819 */ /* 0x000fe400000006ff */
[----:B------:R-:W-:Y:S02]  /*1a00*/  LEA R80, P3, R40, UR8, 0x2 ;  /* 0x0000000828507c11 */ /* 0x000fe4000f8610ff */
[----:B------:R-:W-:Y:S02]  /*1a10*/  LEA.HI.X R42, R42, UR7, R45, 0x2, P2 ;  /* 0x000000072a2a7c11 */ /* 0x000fe400090f142d */
[----:B------:R-:W-:Y:S02]  /*1a20*/  SHF.L.U64.HI R43, R68, 0x2, R69 ;  /* 0x00000002442b7819 */ /* 0x000fe40000010245 */
[----:B------:R-:W-:Y:S02]  /*1a30*/  IADD3 R78, P0, R78, R41, RZ ;  /* 0x000000294e4e7210 */ /* 0x000fe40007f1e0ff */
[----:B------:R-:W-:-:S02]  /*1a40*/  IADD3 R92, P2, R93, R40, RZ ;  /* 0x000000285d5c7210 */ /* 0x000fc40007f5e0ff */
[----:B------:R-:W-:Y:S01]  /*1a50*/  LEA.HI.X R40, R40, UR9, R49, 0x2, P3 ;  /* 0x0000000928287c11 */ /* 0x000fe200098f1431 */
[----:B------:R-:W-:Y:S01]  /*1a60*/  ULDC.64 UR8, c[0x0][0x238] ;  /* 0x00008e0000087ab9 */ /* 0x000fe20000000a00 */
[----:B------:R-:W-:Y:S02]  /*1a70*/  IADD3 R80, P3, R41, R80, RZ ;  /* 0x0000005029507210 */ /* 0x000fe40007f7e0ff */
[----:B------:R-:W-:Y:S02]  /*1a80*/  IADD3.X R42, R42, R43, RZ, P0, !PT ;  /* 0x0000002b2a2a7210 */ /* 0x000fe400007fe4ff */
[C---:B------:R-:W-:Y:S02]  /*1a90*/  IADD3 R90, P6, R78.reuse, -0x180, RZ ;  /* 0xfffffe804e5a7810 */ /* 0x040fe40007fde0ff */
[----:B------:R-:W-:Y:S02]  /*1aa0*/  IADD3.X R41, R43, R40, RZ, P3, !PT ;  /* 0x000000282b297210 */ /* 0x000fe40001ffe4ff */
[----:B------:R-:W-:-:S02]  /*1ab0*/  IADD3 R82, P4, R78, -0x100, RZ ;  /* 0xffffff004e527810 */ /* 0x000fc40007f9e0ff */
[----:B------:R-:W-:Y:S02]  /*1ac0*/  IADD3 R84, P0, R80, -0x180, RZ ;  /* 0xfffffe8050547810 */ /* 0x000fe40007f1e0ff */
[----:B------:R-:W-:Y:S02]  /*1ad0*/  IADD3.X R91, R42, -0x1, RZ, P6, !PT ;  /* 0xffffffff2a5b7810 */ /* 0x000fe400037fe4ff */
[----:B------:R-:W-:Y:S02]  /*1ae0*/  SHF.R.S32.HI R40, RZ, 0x1f, R68 ;  /* 0x0000001fff287819 */ /* 0x000fe40000011444 */
[----:B------:R-:W-:Y:S02]  /*1af0*/  IADD3 R78, P3, R78, -0x80, RZ ;  /* 0xffffff804e4e7810 */ /* 0x000fe40007f7e0ff */
[----:B------:R-:W-:Y:S02]  /*1b00*/  IADD3 R80, P6, R80, -0x80, RZ ;  /* 0xffffff8050507810 */ /* 0x000fe40007fde0ff */
[----:B------:R-:W-:-:S02]  /*1b10*/  IADD3.X R95, R45, R32, RZ, P1, !PT ;  /* 0x000000202d5f7210 */ /* 0x000fc40000ffe4ff */
[----:B------:R-:W-:Y:S02]  /*1b20*/  IADD3.X R93, R32, R49, RZ, P2, !PT ;  /* 0x00000031205d7210 */ /* 0x000fe400017fe4ff */
[C---:B------:R-:W-:Y:S02]  /*1b30*/  ISETP.NE.AND P1, PT, R54.reuse, RZ, PT ;  /* 0x000000ff3600720c */ /* 0x040fe40003f25270 */
[----:B------:R-:W-:Y:S02]  /*1b40*/  ISETP.NE.AND P2, PT, R54, 0x1f, PT ;  /* 0x0000001f3600780c */ /* 0x000fe40003f45270 */
[----:B------:R-:W-:Y:S02]  /*1b50*/  MOV R32, RZ ;  /* 0x000000ff00207202 */ /* 0x000fe40000000f00 */
[----:B------:R-:W-:Y:S02]  /*1b60*/  LEA.HI.X R77, R68, R53, R40, 0x2, P5 ;  /* 0x00000035444d7211 */ /* 0x000fe400028f1428 */
[----:B------:R-:W-:-:S02]  /*1b70*/  IADD3.X R83, R42, -0x1, RZ, P4, !PT ;  /* 0xffffffff2a537810 */ /* 0x000fc400027fe4ff */
[----:B------:R-:W-:Y:S02]  /*1b80*/  IADD3.X R79, R42, -0x1, RZ, P3, !PT ;  /* 0xffffffff2a4f7810 */ /* 0x000fe40001ffe4ff */
[C---:B------:R-:W-:Y:S02]  /*1b90*/  IADD3.X R85, R41.reuse, -0x1, RZ, P0, !PT ;  /* 0xffffffff29557810 */ /* 0x040fe400007fe4ff */
[----:B01234-:R-:W-:-:S07]  /*1ba0*/  IADD3.X R81, R41, -0x1, RZ, P6, !PT ;  /* 0xffffffff29517810 */ /* 0x01ffce00037fe4ff */
.L_x_10840:
[----:B------:R-:W-:Y:S01]  /*1bb0*/  SHF.R.S32.HI R108, RZ, 0x1f, R104 ;  /* 0x0000001fff6c7819 */ /* 0x000fe20000011468 */
[----:B----4-:R-:W-:-:S04]  /*1bc0*/  IMAD.WIDE.U32 R42, R104, UR12, RZ ;  /* 0x0000000c682a7c25 */ /* 0x010fc8000f8e00ff */
[----:B------:R-:W-:-:S04]  /*1bd0*/  IMAD R41, R108, UR12, RZ ;  /* 0x0000000c6c297c24 */ /* 0x000fc8000f8e02ff */
[----:B---3--:R-:W-:Y:S01]  /*1be0*/  IMAD R45, R104, UR13, R41 ;  /* 0x0000000d682d7c24 */ /* 0x008fe2000f8e0229 */
[----:B------:R-:W-:-:S04]  /*1bf0*/  LEA R41, P0, R42, R16, 0x2 ;  /* 0x000000102a297211 */ /* 0x000fc800078010ff */
[----:B------:R-:W-:Y:S02]  /*1c00*/  IADD3 R43, R43, R45, RZ ;  /* 0x0000002d2b2b7210 */ /* 0x000fe40007ffe0ff */
[----:B------:R-:W-:Y:S02]  /*1c10*/  IADD3 R40, P3, R41, R58, RZ ;  /* 0x0000003a29287210 */ /* 0x000fe40007f7e0ff */
[----:B------:R-:W-:-:S04]  /*1c20*/  LEA.HI.X R42, R42, R17, R43, 0x2, P0 ;  /* 0x000000112a2a7211 */ /* 0x000fc800000f142b */
[----:B------:R-:W-:-:S06]  /*1c30*/  IADD3.X R41, R42, R59, RZ, P3, !PT ;  /* 0x0000003b2a297210 */ /* 0x000fcc0001ffe4ff */
[----:B--2---:R-:W2:Y:S01]  /*1c40*/  LDG.E.128 R40, desc[UR10][R40.64] ;  /* 0x0000000a28287981 */ /* 0x004ea2000c1e1d00 */
[----:B------:R-:W-:Y:S01]  /*1c50*/  MOV R44, R64 ;  /* 0x00000040002c7202 */ /* 0x000fe20000000f00 */
[C---:B------:R-:W-:Y:S01]  /*1c60*/  IMAD R51, R108.reuse, UR8, RZ ;  /* 0x000000086c337c24 */ /* 0x040fe2000f8e02ff */
[----:B------:R-:W-:Y:S01]  /*1c70*/  MOV R45, R20 ;  /* 0x00000014002d7202 */ /* 0x000fe20000000f00 */
[----:B------:R-:W-:Y:S02]  /*1c80*/  IMAD R107, R108, UR16, RZ ;  /* 0x000000106c6b7c24 */ /* 0x000fe4000f8e02ff */
[----:B------:R-:W-:-:S04]  /*1c90*/  IMAD.WIDE.U32 R46, R104, UR16, RZ ;  /* 0x00000010682e7c25 */ /* 0x000fc8000f8e00ff */
[----:B------:R-:W-:-:S04]  /*1ca0*/  IMAD.WIDE.U32 R48, R104, UR8, R44 ;  /* 0x0000000868307c25 */ /* 0x000fc8000f8e002c */
[----:B------:R-:W-:Y:S01]  /*1cb0*/  IMAD R45, R104, UR9, R51 ;  /* 0x00000009682d7c24 */ /* 0x000fe2000f8e0233 */
[----:B------:R-:W-:Y:S01]  /*1cc0*/  LEA R44, P0, R48, R70, 0x2 ;  /* 0x00000046302c7211 */ /* 0x000fe200078010ff */
[----:B------:R-:W-:Y:S01]  /*1cd0*/  IMAD R107, R104, UR17, R107 ;  /* 0x00000011686b7c24 */ /* 0x000fe2000f8e026b */
[----:B------:R-:W-:Y:S02]  /*1ce0*/  LEA R51, P3, R46, R18, 0x2 ;  /* 0x000000122e337211 */ /* 0x000fe400078610ff */
[----:B------:R-:W-:Y:S02]  /*1cf0*/  IADD3 R45, R49, R45, RZ ;  /* 0x0000002d312d7210 */ /* 0x000fe40007ffe0ff */
[----:B------:R-:W-:Y:S02]  /*1d00*/  IADD3 R47, R47, R107, RZ ;  /* 0x0000006b2f2f7210 */ /* 0x000fe40007ffe0ff */
[----:B------:R-:W-:Y:S02]  /*1d10*/  LEA.HI.X R45, R48, R71, R45, 0x2, P0 ;  /* 0x00000047302d7211 */ /* 0x000fe400000f142d */
[----:B------:R-:W-:-:S02]  /*1d20*/  LEA.HI.X R46, R46, R19, R47, 0x2, P3 ;  /* 0x000000132e2e7211 */ /* 0x000fc400018f142f */
[----:B------:R-:W-:Y:S01]  /*1d30*/  IADD3 R48, P0, R51, R58, RZ ;  /* 0x0000003a33307210 */ /* 0x000fe20007f1e0ff */
[----:B------:R-:W3:Y:S03]  /*1d40*/  LDG.E R107, desc[UR10][R44.64] ;  /* 0x0000000a2c6b7981 */ /* 0x000ee6000c1e1900 */
[----:B------:R-:W-:Y:S02]  /*1d50*/  IADD3.X R49, R46, R59, RZ, P0, !PT ;  /* 0x0000003b2e317210 */ /* 0x000fe400007fe4ff */
[----:B------:R-:W-:-:S04]  /*1d60*/  ISETP.GT.AND P0, PT, R21, 0x1, PT ;  /* 0x000000011500780c */ /* 0x000fc80003f04270 */
[----:B------:R-:W-:-:S13]  /*1d70*/  ISETP.EQ.AND P0, PT, R24, RZ, P0 ;  /* 0x000000ff1800720c */ /* 0x000fda0000702270 */
[----:B0-----:R-:W0:Y:S01]  /*1d80*/  @P0 LDC R46, c[0x0][0x21c] ;  /* 0x00008700ff2e0b82 */ /* 0x001e220000000800 */
[----:B--2---:R0:W-:Y:S01]  /*1d90*/  STS.128 [R60], R40 ;  /* 0x000000283c007388 */ /* 0x0041e20000000c00 */
[----:B------:R-:W-:-:S03]  /*1da0*/  NOP ;  /* 0x0000000000007918 */ /* 0x000fc60000000000 */
[----:B------:R-:W2:Y:S01]  /*1db0*/  LDG.E.128 R48, desc[UR10][R48.64] ;  /* 0x0000000a30307981 */ /* 0x000ea2000c1e1d00 */
[----:B------:R-:W-:Y:S02]  /*1dc0*/  @P0 IADD3 R109, R21, -0x2, RZ ;  /* 0xfffffffe156d0810 */ /* 0x000fe40007ffe0ff */
[----:B------:R-:W-:Y:S01]  /*1dd0*/  LEA R47, R99, R104, 0x8 ;  /* 0x00000068632f7211 */ /* 0x000fe200078e40ff */
[----:B---3--:R-:W-:-:S04]  /*1de0*/  FMUL.FTZ R112, R107, 1.4426950216293334961 ;  /* 0x3fb8aa3b6b707820 */ /* 0x008fc80000410000 */
[----:B------:R-:W-:-:S06]  /*1df0*/  FMUL.FTZ R110, R61, R112 ;  /* 0x000000703d6e7220 */ /* 0x000fcc0000410000 */
[----:B-1----:R-:W1:Y:S01]  /*1e00*/  MUFU.EX2 R110, R110 ;  /* 0x0000006e006e7308 */ /* 0x002e620000000800 */
[----:B------:R-:W-:Y:S01]  /*1e10*/  SEL R47, R47, R26, !P1 ;  /* 0x0000001a2f2f7207 */ /* 0x000fe20004800000 */
[----:B0-----:R-:W-:-:S03]  /*1e20*/  @P0 IMAD R41, R109, R46, R104 ;  /* 0x0000002e6d290224 */ /* 0x001fc600078e0268 */
[----:B------:R-:W-:Y:S01]  /*1e30*/  LEA R113, R47, R22, 0x2 ;  /* 0x000000162f717211 */ /* 0x000fe200078e10ff */
[-C--:B------:R-:W-:Y:S01]  /*1e40*/  FMUL.FTZ R117, R86, R112.reuse ;  /* 0x0000007056757220 */ /* 0x080fe20000410000 */
[-C--:B------:R-:W-:Y:S01]  /*1e50*/  FMUL.FTZ R111, R88, R112.reuse ;  /* 0x00000070586f7220 */ /* 0x080fe20000410000 */
[----:B------:R-:W-:-:S04]  /*1e60*/  FMUL.FTZ R112, R87, R112 ;  /* 0x0000007057707220 */ /* 0x000fc80000410000 */
[----:B------:R-:W0:Y:S08]  /*1e70*/  MUFU.EX2 R117, R117 ;  /* 0x0000007500757308 */ /* 0x000e300000000800 */
[----:B------:R-:W3:Y:S01]  /*1e80*/  MUFU.EX2 R111, R111 ;  /* 0x0000006f006f7308 */ /* 0x000ee20000000800 */
[----:B------:R-:W-:-:S07]  /*1e90*/  MOV R109, RZ ;  /* 0x000000ff006d7202 */ /* 0x000fce0000000f00 */
[----:B------:R-:W4:Y:S01]  /*1ea0*/  MUFU.EX2 R112, R112 ;  /* 0x0000007000707308 */ /* 0x000f220000000800 */
[----:B------:R-:W-:Y:S01]  /*1eb0*/  BSSY B0, `(.L_x_10828) ;  /* 0x000001e000007945 */ /* 0x000fe20003800000 */
[----:B--2---:R2:W-:Y:S02]  /*1ec0*/  STS.128 [R60+0x200], R48 ;  /* 0x000200303c007388 */ /* 0x0045e40000000c00 */
[----:B--2---:R-:W-:Y:S02]  /*1ed0*/  @P0 IMAD.WIDE R48, R41, 0x8, R66 ;  /* 0x0000000829300825 */ /* 0x004fe400078e0242 */
[----:B------:R-:W2:Y:S01]  /*1ee0*/  LDS.128 R40, [R60] ;  /* 0x000000003c287984 */ /* 0x000ea20000000c00 */
[----:B------:R-:W-:-:S03]  /*1ef0*/  NOP ;  /* 0x0000000000007918 */ /* 0x000fc60000000000 */
[----:B------:R-:W3:Y:S04]  /*1f00*/  LDS.128 R44, [R60+0x200] ;  /* 0x000200003c2c7984 */ /* 0x000ee80000000c00 */
[----:B-1----:R0:W-:Y:S01]  /*1f10*/  STS [R113+0xa38], R110 ;  /* 0x000a386e71007388 */ /* 0x0021e20000000800 */
[----:B------:R-:W-:Y:S06]  /*1f20*/  BAR.SYNC.DEFER_BLOCKING 0x0 ;  /* 0x0000000000007b1d */ /* 0x000fec0000010000 */
[----:B------:R1:W1:Y:S01]  /*1f30*/  @P2 LDS R124, [R27+0x123c] ;  /* 0x00123c001b7c2984 */ /* 0x0002620000000800 */
[----:B--2---:R-:W-:Y:S01]  /*1f40*/  FMUL.FTZ R114, R101, R41 ;  /* 0x0000002965727220 */ /* 0x004fe20000410000 */
[----:B------:R-:W-:Y:S01]  /*1f50*/  FMUL.FTZ R121, R100, R40 ;  /* 0x0000002864797220 */ /* 0x000fe20000410000 */
[----:B0-----:R-:W-:Y:S01]  /*1f60*/  FMUL.FTZ R113, R110, R117 ;  /* 0x000000756e717220 */ /* 0x001fe20000410000 */
[----:B------:R0:W5:Y:S01]  /*1f70*/  @P0 LDG.E R109, desc[UR10][R48.64+0x4] ;  /* 0x0000040a306d0981 */ /* 0x000162000c1e1900 */
[----:B---3--:R-:W-:Y:S01]  /*1f80*/  FMUL.FTZ R120, R97, R46 ;  /* 0x0000002e61787220 */ /* 0x008fe20000410000 */
[----:B------:R-:W-:Y:S01]  /*1f90*/  FMUL.FTZ R47, R98, R47 ;  /* 0x0000002f622f7220 */ /* 0x000fe20000410000 */
[----:B------:R-:W-:Y:S01]  /*1fa0*/  FMUL.FTZ R44, R89, R44 ;  /* 0x0000002c592c7220 */ /* 0x000fe20000410000 */
[----:B------:R-:W-:Y:S01]  /*1fb0*/  FMUL.FTZ R50, R96, R45 ;  /* 0x0000002d60327220 */ /* 0x000fe20000410000 */
[----:B------:R-:W-:Y:S01]  /*1fc0*/  FMUL.FTZ R51, R102, R42 ;  /* 0x0000002a66337220 */ /* 0x000fe20000410000 */
[----:B------:R-:W-:Y:S01]  /*1fd0*/  FMUL.FTZ R46, R103, R43 ;  /* 0x0000002b672e7220 */ /* 0x000fe20000410000 */
[----:B0-----:R-:W-:Y:S01]  /*1fe0*/  FFMA.FTZ R49, R117, R121, R114 ;  /* 0x0000007975317223 */ /* 0x001fe20000010072 */
[----:B------:R-:W-:Y:S01]  /*1ff0*/  FFMA.FTZ R115, R111, R47, R120 ;  /* 0x0000002f6f737223 */ /* 0x000fe20000010078 */
        /* <DEDUP_REMOVED lines=9> */
.L_x_10829:
[----:B------:R-:W-:Y:S05]  /*2090*/  BSYNC B0 ;  /* 0x0000000000007941 */ /* 0x000fea0003800000 */
.L_x_10828:
[C---:B01----:R-:W-:Y:S01]  /*20a0*/  FMUL.FTZ R45, R111.reuse, R124 ;  /* 0x0000007c6f2d7220 */ /* 0x043fe20000410000 */
        /* <DEDUP_REMOVED lines=11> */
[----:B------:R-:W-:Y:S01]  /*2160*/  ULEA UR7, UR23, UR4, 0x7 ;  /* 0x0000000417077291 */ /* 0x000fe2000f8e383f */
[----:B------:R-:W-:Y:S01]  /*2170*/  ISETP.GE.U32.AND P3, PT, R24, 0x18, PT ;  /* 0x000000181800780c */ /* 0x000fe20003f66070 */
[----:B------:R-:W1:Y:S01]  /*2180*/  SHFL.UP PT, R45, R122, 0x1, RZ ;  /* 0x042000007a2d7989 */ /* 0x000e6200000e00ff */
[----:B------:R-:W-:Y:S01]  /*2190*/  BSSY B0, `(.L_x_10830) ;  /* 0x0000077000007945 */ /* 0x000fe20003800000 */
[----:B------:R-:W-:-:S02]  /*21a0*/  UIADD3 UR7, UR7, -0x80, URZ ;  /* 0xffffff8007077890 */ /* 0x000fc4000fffe03f */
[----:B------:R-:W2:Y:S04]  /*21b0*/  SHFL.DOWN PT, R49, R116, 0x1, 0x1f ;  /* 0x08201f0074317f89 */ /* 0x000ea800000e0000 */
[----:B------:R-:W3:Y:S04]  /*21c0*/  SHFL.DOWN PT, R118, R113, 0x1, 0x1f ;  /* 0x08201f0071767f89 */ /* 0x000ee800000e0000 */
[----:B-----5:R-:W-:Y:S01]  /*21d0*/  SHFL.IDX PT, R109, R109, RZ, 0x1f ;  /* 0x00001fff6d6d7589 */ /* 0x020fe200000e0000 */
        /* <DEDUP_REMOVED lines=51> */
[----:B---3--:R-:W-:Y:S01]  /*2510*/  @!P2 FMUL.FTZ R113, R113, R123 ;  /* 0x0000007b7171a220 */ /* 0x008fe20000410000 */
[----:B------:R-:W-:Y:S02]  /*2520*/  ISETP.NE.AND P2, PT, R54, 0x1f, PT ;  /* 0x0000001f3600780c */ /* 0x000fe40003f45270 */
        /* <DEDUP_REMOVED lines=8> */
[----:B-1----:R-:W-:-:S03]  /*25b0*/  @P2 FFMA.FTZ R122, R125, R122, R123 ;  /* 0x0000007a7d7a2223 */ /* 0x002fc6000001007b */
[----:B------:R-:W-:Y:S01]  /*25c0*/  FFMA.FTZ R51, R112, R119, R51 ;  /* 0x0000007770337223 */ /* 0x000fe20000010033 */
[----:B------:R-:W-:Y:S01]  /*25d0*/  FADD.FTZ R114, -R114, R119 ;  /* 0x0000007772727221 */ /* 0x000fe20000010100 */
[----:B------:R-:W-:-:S04]  /*25e0*/  FFMA.FTZ R110, R122, R124, R47 ;  /* 0x0000007c7a6e7223 */ /* 0x000fc8000001002f */
[-C--:B------:R-:W-:Y:S01]  /*25f0*/  FFMA.FTZ R109, R111, R110.reuse, R120 ;  /* 0x0000006e6f6d7223 */ /* 0x080fe20000010078 */
[----:B--2---:R-:W-:Y:S01]  /*2600*/  FFMA.FTZ R49, R45, R49, R116 ;  /* 0x000000312d317223 */ /* 0x004fe20000010074 */
[----:B------:R-:W-:Y:S01]  /*2610*/  FMUL.FTZ R116, R88, R110 ;  /* 0x0000006e58747220 */ /* 0x000fe20000410000 */
[----:B------:R-:W-:Y:S01]  /*2620*/  FFMA.FTZ R111, R111, R51, R46 ;  /* 0x000000336f6f7223 */ /* 0x000fe2000001002e */
[-C--:B------:R-:W-:Y:S01]  /*2630*/  FFMA.FTZ R112, R112, R109.reuse, R50 ;  /* 0x0000006d70707223 */ /* 0x080fe20000010032 */
[----:B------:R-:W-:Y:S01]  /*2640*/  FMUL.FTZ R115, R87, R109 ;  /* 0x0000006d57737220 */ /* 0x000fe20000410000 */
[----:B------:R-:W-:Y:S01]  /*2650*/  FMUL.FTZ R48, R45, R48 ;  /* 0x000000302d307220 */ /* 0x000fe20000410000 */
[----:B------:R-:W-:Y:S01]  /*2660*/  FMUL.FTZ R47, R31, R116 ;  /* 0x000000741f2f7220 */ /* 0x000fe20000410000 */
[-C--:B------:R-:W-:Y:S01]  /*2670*/  FFMA.FTZ R117, R117, R112.reuse, R44 ;  /* 0x0000007075757223 */ /* 0x080fe2000001002c */
[----:B------:R-:W-:Y:S01]  /*2680*/  FMUL.FTZ R120, R86, R112 ;  /* 0x0000007056787220 */ /* 0x000fe20000410000 */
[----:B------:R-:W-:Y:S01]  /*2690*/  FMUL.FTZ R46, R30, R115 ;  /* 0x000000731e2e7220 */ /* 0x000fe20000410000 */
[----:B------:R0:W-:Y:S01]  /*26a0*/  @!P0 STS.64 [R118+0x12b8], R48 ;  /* 0x0012b83076008388 */ /* 0x0001e20000000a00 */
[----:B------:R-:W-:Y:S01]  /*26b0*/  FMUL.FTZ R113, R61, R117 ;  /* 0x000000753d717220 */ /* 0x000fe20000410000 */
[----:B------:R-:W-:Y:S01]  /*26c0*/  FMUL.FTZ R45, R29, R120 ;  /* 0x000000781d2d7220 */ /* 0x000fe20000410000 */
[----:B------:R-:W-:-:S02]  /*26d0*/  FFMA.FTZ R50, -R100, R40, R121 ;  /* 0x0000002864327223 */ /* 0x000fc40000010179 */
[-C--:B------:R-:W-:Y:S02]  /*26e0*/  FMUL.FTZ R44, R28, R113.reuse ;  /* 0x000000711c2c7220 */ /* 0x080fe40000410000 */
[----:B------:R-:W-:Y:S01]  /*26f0*/  FFMA.FTZ R123, R50, R113, RZ ;  /* 0x00000071327b7223 */ /* 0x000fe200000100ff */
[----:B------:R-:W-:Y:S02]  /*2700*/  IADD3 R113, R106, -UR7, -R54 ;  /* 0x800000076a717c10 */ /* 0x000fe4000fffe836 */
[----:B------:R1:W-:Y:S01]  /*2710*/  STS.128 [R52+0x400], R44 ;  /* 0x0004002c34007388 */ /* 0x0003e20000000c00 */
[----:B------:R-:W-:Y:S01]  /*2720*/  BAR.SYNC.DEFER_BLOCKING 0x0 ;  /* 0x0000000000007b1d */ /* 0x000fe20000010000 */
[C---:B------:R-:W-:Y:S01]  /*2730*/  ISETP.GE.AND P4, PT, R113.reuse, 0x1, PT ;  /* 0x000000017100780c */ /* 0x040fe20003f86270 */
[----:B0-----:R-:W-:Y:S01]  /*2740*/  FFMA.FTZ R48, R114, R120, R123 ;  /* 0x0000007872307223 */ /* 0x001fe2000001007b */
[----:B------:R-:W-:Y:S01]  /*2750*/  ISETP.GE.AND P3, PT, R113, 0x21, PT ;  /* 0x000000217100780c */ /* 0x000fe20003f66270 */
[----:B-1----:R-:W-:Y:S01]  /*2760*/  FMUL.FTZ R44, R89, R121 ;  /* 0x00000079592c7220 */ /* 0x002fe20000410000 */
[----:B------:R-:W-:Y:S01]  /*2770*/  FMUL.FTZ R45, R96, R119 ;  /* 0x00000077602d7220 */ /* 0x000fe20000410000 */
[----:B------:R-:W-:Y:S01]  /*2780*/  FMUL.FTZ R46, R97, R51 ;  /* 0x00000033612e7220 */ /* 0x000fe20000410000 */
        /* <DEDUP_REMOVED lines=23> */
.L_x_10831:
[----:B------:R-:W-:Y:S05]  /*2900*/  BSYNC B0 ;  /* 0x0000000000007941 */ /* 0x000fea0003800000 */
.L_x_10830:
[----:B------:R-:W-:Y:S01]  /*2910*/  FFMA.FTZ R51, -R102, R42, R51 ;  /* 0x0000002a66337223 */ /* 0x000fe20000010133 */
[----:B------:R-:W-:Y:S01]  /*2920*/  USHF.L.U64.HI UR7, UR5, 0x2, UR6 ;  /* 0x0000000205077899 */ /* 0x000fe20008010206 */
[----:B------:R-:W-:Y:S01]  /*2930*/  FFMA.FTZ R111, -R103, R43, R111 ;  /* 0x0000002b676f7223 */ /* 0x000fe2000001016f */
[----:B------:R-:W-:Y:S01]  /*2940*/  USHF.L.U32 UR22, UR5, 0x2, URZ ;  /* 0x0000000205167899 */ /* 0x000fe2000800063f */
[----:B------:R-:W-:Y:S01]  /*2950*/  FFMA.FTZ R48, R51, R115, R48 ;  /* 0x0000007333307223 */ /* 0x000fe20000010030 */
[----:B------:R-:W-:Y:S01]  /*2960*/  BSSY B0, `(.L_x_10832) ;  /* 0x0000011000007945 */ /* 0x000fe20003800000 */
[----:B------:R1:W1:Y:S01]  /*2970*/  LDS R115, [R27+0x680] ;  /* 0x000680001b737984 */ /* 0x0002620000000800 */
[----:B0-----:R-:W-:Y:S01]  /*2980*/  FMUL.FTZ R45, R111, R116 ;  /* 0x000000746f2d7220 */ /* 0x001fe20000410000 */
[----:B------:R-:W-:Y:S01]  /*2990*/  IMAD R108, R74, UR7, RZ ;  /* 0x000000074a6c7c24 */ /* 0x000fe2000f8e02ff */
[C---:B------:R-:W-:Y:S01]  /*29a0*/  ISETP.GE.AND P4, PT, R113.reuse, 0x41, PT ;  /* 0x000000417100780c */ /* 0x040fe20003f86270 */
[----:B------:R-:W-:Y:S01]  /*29b0*/  IMAD R44, R72, UR7, RZ ;  /* 0x00000007482c7c24 */ /* 0x000fe2000f8e02ff */
[----:B------:R-:W-:Y:S01]  /*29c0*/  ISETP.GE.AND P5, PT, R113, 0x61, PT ;  /* 0x000000617100780c */ /* 0x000fe20003fa6270 */
[----:B------:R-:W-:Y:S01]  /*29d0*/  FADD.FTZ R48, R48, R45 ;  /* 0x0000002d30307221 */ /* 0x000fe20000010000 */
[----:B------:R-:W-:-:S02]  /*29e0*/  IMAD R108, R75, UR22, R108 ;  /* 0x000000164b6c7c24 */ /* 0x000fc4000f8e026c */
[----:B------:R-:W-:Y:S01]  /*29f0*/  IMAD R113, R73, UR22, R44 ;  /* 0x0000001649717c24 */ /* 0x000fe2000f8e022c */
[----:B------:R-:W-:Y:S08]  /*2a00*/  @!P3 BRA `(.L_x_10833) ;  /* 0x000000000018b947 */ /* 0x000ff00003800000 */
[----:B------:R-:W-:-:S04]  /*2a10*/  IMAD.WIDE.U32 R46, R74, UR22, R90 ;  /* 0x000000164a2e7c25 */ /* 0x000fc8000f8e005a */
[----:B------:R-:W-:Y:S01]  /*2a20*/  IMAD.WIDE.U32 R44, R72, UR22, R84 ;  /* 0x00000016482c7c25 */ /* 0x000fe2000f8e0054 */
[----:B------:R-:W-:-:S04]  /*2a30*/  IADD3 R47, R47, R108, RZ ;  /* 0x0000006c2f2f7210 */ /* 0x000fc80007ffe0ff */
[----:B------:R-:W-:Y:S01]  /*2a40*/  IADD3 R45, R45, R113, RZ ;  /* 0x000000712d2d7210 */ /* 0x000fe20007ffe0ff */
[----:B--2---:R0:W-:Y:S04]  /*2a50*/  REDG.E.ADD.F32.FTZ.RN.STRONG.GPU desc[UR10][R46.64], R49 ;  /* 0x000000312e0079a6 */ /* 0x0041e8000c10f38a */
[----:B-1----:R0:W-:Y:S02]  /*2a60*/  REDG.E.ADD.F32.FTZ.RN.STRONG.GPU desc[UR10][R44.64], R115 ;  /* 0x000000732c0079a6 */ /* 0x0021e4000c10f38a */
.L_x_10833:
[----:B------:R-:W-:Y:S05]  /*2a70*/  BSYNC B0 ;  /* 0x0000000000007941 */ /* 0x000fea0003800000 */
.L_x_10832:
[----:B0-2---:R0:W2:Y:S01]  /*2a80*/  LDS R49, [R27+0x700] ;  /* 0x000700001b317984 */ /* 0x0050a20000000800 */
[----:B------:R-:W-:Y:S04]  /*2a90*/  BSSY B0, `(.L_x_10834) ;  /* 0x0000008000007945 */ /* 0x000fe80003800000 */
[----:B------:R-:W-:Y:S05]  /*2aa0*/  @!P4 BRA `(.L_x_10835) ;  /* 0x000000000018c947 */ /* 0x000fea0003800000 */
[----:B------:R-:W-:-:S04]  /*2ab0*/  IMAD.WIDE.U32 R46, R74, UR22, R82 ;  /* 0x000000164a2e7c25 */ /* 0x000fc8000f8e0052 */
[----:B------:R-:W-:Y:S01]  /*2ac0*/  IMAD.WIDE.U32 R44, R72, UR22, R76 ;  /* 0x00000016482c7c25 */ /* 0x000fe2000f8e004c */
[----:B------:R-:W-:-:S04]  /*2ad0*/  IADD3 R47, R108, R47, RZ ;  /* 0x0000002f6c2f7210 */ /* 0x000fc80007ffe0ff */
[----:B------:R-:W-:Y:S01]  /*2ae0*/  IADD3 R45, R113, R45, RZ ;  /* 0x0000002d712d7210 */ /* 0x000fe20007ffe0ff */
[----:B---3--:R3:W-:Y:S04]  /*2af0*/  REDG.E.ADD.F32.FTZ.RN.STRONG.GPU desc[UR10][R46.64], R118 ;  /* 0x000000762e0079a6 */ /* 0x0087e8000c10f38a */
[----:B--2---:R3:W-:Y:S02]  /*2b00*/  REDG.E.ADD.F32.FTZ.RN.STRONG.GPU desc[UR10][R44.64], R49 ;  /* 0x000000312c0079a6 */ /* 0x0047e4000c10f38a */
.L_x_10835:
[----:B------:R-:W-:Y:S05]  /*2b10*/  BSYNC B0 ;  /* 0x0000000000007941 */ /* 0x000fea0003800000 */
.L_x_10834:
[----:B--23--:R2:W3:Y:S01]  /*2b20*/  LDS R49, [R27+0x780] ;  /* 0x000780001b317984 */ /* 0x00c4e20000000800 */
        /* <DEDUP_REMOVED lines=8> */
.L_x_10837:
[----:B------:R-:W-:Y:S05]  /*2bb0*/  BSYNC B0 ;  /* 0x0000000000007941 */ /* 0x000fea0003800000 */
.L_x_10836:
        /* <DEDUP_REMOVED lines=33> */
[----:B---3--:R-:W3:Y:S02]  /*2dd0*/  SHFL.DOWN P3, R49, R46, 0x4, 0x1f ;  /* 0x08801f002e317f89 */ /* 0x008ee40000060000 */
[----:B---3--:R-:W-:-:S05]  /*2de0*/  @P3 FADD R49, R46, R49 ;  /* 0x000000312e313221 */ /* 0x008fca0000000000 */
[----:B------:R-:W3:Y:S02]  /*2df0*/  SHFL.DOWN P3, R108, R49, 0x8, 0x1f ;  /* 0x09001f00316c7f89 */ /* 0x000ee40000060000 */
        /* <DEDUP_REMOVED lines=11> */
.L_x_10839:
[----:B------:R-:W-:Y:S05]  /*2eb0*/  BSYNC B0 ;  /* 0x0000000000007941 */ /* 0x000fea0003800000 */
.L_x_10838:
[----:B------:R-:W-:Y:S01]  /*2ec0*/  IADD3 R104, R104, 0x1, RZ ;  /* 0x0000000168687810 */ /* 0x000fe20007ffe0ff */
[----:B------:R-:W-:-:S03]  /*2ed0*/  UIADD3 UR5, UP0, UR5, 0x1, URZ ;  /* 0x0000000105057890 */ /* 0x000fc6000ff1e03f */
[----:B------:R-:W-:Y:S01]  /*2ee0*/  ISETP.GE.AND P0, PT, R104, UR28, PT ;  /* 0x0000001c68007c0c */ /* 0x000fe2000bf06270 */
[----:B------:R-:W-:-:S12]  /*2ef0*/  UIADD3.X UR6, URZ, UR6, URZ, UP0, !UPT ;  /* 0x000000063f067290 */ /* 0x000fd800087fe43f */
[----:B------:R-:W-:Y:S05]  /*2f00*/  @!P0 BRA `(.L_x_10840) ;  /* 0xffffffec00288947 */ /* 0x000fea000383ffff */
.L_x_10827:
[----:B------:R-:W-:Y:S01]  /*2f10*/  BAR.SYNC.DEFER_BLOCKING 0x0 ;  /* 0x0000000000007b1d */ /* 0x000fe20000010000 */
[----:B-1----:R-:W-:Y:S01]  /*2f20*/  LEA R48, R9, R22, 0x4 ;  /* 0x0000001609307211 */ /* 0x002fe200078e20ff */
[----:B------:R-:W-:Y:S01]  /*2f30*/  FADD.FTZ R0, R0, R32 ;  /* 0x0000002000007221 */ /* 0x000fe20000010000 */
[----:B------:R-:W-:Y:S01]  /*2f40*/  ISETP.GT.AND P5, PT, R21, 0x1, PT ;  /* 0x000000011500780c */ /* 0x000fe20003fa4270 */
[----:B------:R-:W-:Y:S01]  /*2f50*/  UIADD3 UR4, UR4, -0x80, URZ ;  /* 0xffffff8004047890 */ /* 0x000fe2000fffe03f */
[----:B------:R-:W-:-:S03]  /*2f60*/  IADD3 R18, P1, R18, -0x200, RZ ;  /* 0xfffffe0012127810 */ /* 0x000fc60007f3e0ff */
[----:B---34-:R-:W1:Y:S01]  /*2f70*/  LDC.64 R44, c[0x0][0x388] ;  /* 0x0000e200ff2c7b82 */ /* 0x018e620000000a00 */
[----:B------:R-:W-:Y:S01]  /*2f80*/  ULDC.64 UR6, c[0x0][0x390] ;  /* 0x0000e40000067ab9 */ /* 0x000fe20000000a00 */
[----:B------:R-:W-:Y:S01]  /*2f90*/  IADD3 R12, P2, R12, -0x200, RZ ;  /* 0xfffffe000c0c7810 */ /* 0x000fe20007f5e0ff */
[----:B------:R-:W-:Y:S01]  /*2fa0*/  IMAD R43, R7, UR6, RZ ;  /* 0x00000006072b7c24 */ /* 0x000fe2000f8e02ff */
[----:B------:R-:W-:Y:S02]  /*2fb0*/  IADD3 R10, P3, R10, -0x200, RZ ;  /* 0xfffffe000a0a7810 */ /* 0x000fe40007f7e0ff */
[----:B------:R-:W-:Y:S01]  /*2fc0*/  IADD3 R14, P4, R14, -0x200, RZ ;  /* 0xfffffe000e0e7810 */ /* 0x000fe20007f9e0ff */
[----:B------:R-:W-:Y:S01]  /*2fd0*/  IMAD R43, R8, UR7, R43 ;  /* 0x00000007082b7c24 */ /* 0x000fe2000f8e022b */
[----:B------:R-:W3:Y:S01]  /*2fe0*/  LDC.64 R46, c[0x0][0x3e0] ;  /* 0x0000f800ff2e7b82 */ /* 0x000ee20000000a00 */
[----:B------:R-:W-:Y:S02]  /*2ff0*/  IADD3 R21, R21, -0x1, RZ ;  /* 0xffffffff15157810 */ /* 0x000fe40007ffe0ff */
[----:B------:R-:W-:-:S02]  /*3000*/  IADD3.X R19, R19, -0x1, RZ, P1, !PT ;  /* 0xffffffff13137810 */ /* 0x000fc40000ffe4ff */
[----:B------:R-:W-:Y:S02]  /*3010*/  IADD3.X R13, R13, -0x1, RZ, P2, !PT ;  /* 0xffffffff0d0d7810 */ /* 0x000fe400017fe4ff */
[----:B------:R-:W-:Y:S02]  /*3020*/  IADD3.X R11, R11, -0x1, RZ, P3, !PT ;  /* 0xffffffff0b0b7810 */ /* 0x000fe40001ffe4ff */
[----:B------:R-:W-:Y:S01]  /*3030*/  IADD3.X R15, R15, -0x1, RZ, P4, !PT ;  /* 0xffffffff0f0f7810 */ /* 0x000fe200027fe4ff */
[----:B------:R4:W-:Y:S01]  /*3040*/  STS.128 [R48], R36 ;  /* 0x0000002430007388 */ /* 0x0009e20000000c00 */
[----:B------:R-:W-:-:S03]  /*3050*/  NOP ;  /* 0x0000000000007918 */ /* 0x000fc60000000000 */
[----:B------:R-:W5:Y:S01]  /*3060*/  LDS.128 R28, [R48] ;  /* 0x00000000301c7984 */ /* 0x000f620000000c00 */
[----:B-1----:R-:W-:Y:S01]  /*3070*/  IMAD R42, R44, UR15, RZ ;  /* 0x0000000f2c2a7c24 */ /* 0x002fe2000f8e02ff */
[----:B----4-:R-:W-:Y:S02]  /*3080*/  MOV R38, R68 ;  /* 0x0000004400267202 */ /* 0x010fe40000000f00 */
[----:B------:R-:W-:-:S03]  /*3090*/  MOV R39, R69 ;  /* 0x0000004500277202 */ /* 0x000fc60000000f00 */
[----:B------:R-:W-:Y:S01]  /*30a0*/  IMAD.WIDE.U32 R40, R8, UR6, R38 ;  /* 0x0000000608287c25 */ /* 0x000fe2000f8e0026 */
[----:B------:R-:W-:-:S03]  /*30b0*/  ULDC.64 UR6, c[0x0][0x3b0] ;  /* 0x0000ec0000067ab9 */ /* 0x000fc60000000a00 */
[----:B------:R-:W-:Y:S01]  /*30c0*/  IMAD.WIDE.U32 R38, R8, UR6, R38 ;  /* 0x0000000608267c25 */ /* 0x000fe2000f8e0026 */
[----:B------:R-:W-:-:S03]  /*30d0*/  IADD3 R41, R41, R43, RZ ;  /* 0x0000002b29297210 */ /* 0x000fc60007ffe0ff */
[----:B------:R-:W-:Y:S02]  /*30e0*/  IMAD R43, R45, UR14, R42 ;  /* 0x0000000e2d2b7c24 */ /* 0x000fe4000f8e022a */
[----:B------:R-:W-:Y:S02]  /*30f0*/  IMAD.WIDE.U32 R36, R44, UR14, R40 ;  /* 0x0000000e2c247c25 */ /* 0x000fe4000f8e0028 */
[----:B------:R-:W1:Y:S02]  /*3100*/  LDC.64 R44, c[0x0][0x3f0] ;  /* 0x0000fc00ff2c7b82 */ /* 0x000e640000000a00 */
[----:B------:R-:W-:Y:S01]  /*3110*/  IMAD R41, R7, UR6, RZ ;  /* 0x0000000607297c24 */ /* 0x000fe2000f8e02ff */
[----:B------:R-:W-:Y:S02]  /*3120*/  IADD3 R40, R37, R43, RZ ;  /* 0x0000002b25287210 */ /* 0x000fe40007ffe0ff */
[----:B---3--:R-:W-:Y:S01]  /*3130*/  LEA R37, P0, R36, R46, 0x2 ;  /* 0x0000002e24257211 */ /* 0x008fe200078010ff */
[----:B------:R-:W-:Y:S01]  /*3140*/  IMAD R41, R8, UR7, R41 ;  /* 0x0000000708297c24 */ /* 0x000fe2000f8e0229 */
[----:B------:R-:W-:Y:S01]  /*3150*/  SHF.L.U32 R46, R54, 0x4, RZ ;  /* 0x00000004362e7819 */ /* 0x000fe200000006ff */
[----:B------:R-:W3:Y:S01]  /*3160*/  LDC.64 R42, c[0x0][0x3a8] ;  /* 0x0000ea00ff2a7b82 */ /* 0x000ee20000000a00 */
[----:B------:R-:W-:-:S02]  /*3170*/  LEA.HI.X R40, R36, R47, R40, 0x2, P0 ;  /* 0x0000002f24287211 */ /* 0x000fc400000f1428 */
[----:B------:R-:W-:Y:S02]  /*3180*/  SHF.L.U64.HI R47, R54, 0x4, R25 ;  /* 0x00000004362f7819 */ /* 0x000fe40000010219 */
[----:B------:R-:W-:Y:S02]  /*3190*/  IADD3 R36, P0, R37, R46, RZ ;  /* 0x0000002e25247210 */ /* 0x000fe40007f1e0ff */
[----:B------:R-:W-:Y:S02]  /*31a0*/  IADD3 R39, R39, R41, RZ ;  /* 0x0000002927277210 */ /* 0x000fe40007ffe0ff */
[----:B------:R-:W-:-:S05]  /*31b0*/  IADD3.X R37, R40, R47, RZ, P0, !PT ;  /* 0x0000002f28257210 */ /* 0x000fca00007fe4ff */
[----:B-----5:R4:W-:Y:S01]  /*31c0*/  STG.E.128 desc[UR10][R36.64+-0x200], R28 ;  /* 0xfffe001c24007986 */ /* 0x0209e2000c101d0a */
[----:B------:R-:W-:Y:S01]  /*31d0*/  BAR.SYNC.DEFER_BLOCKING 0x0 ;  /* 0x0000000000007b1d */ /* 0x000fe20000010000 */
[----:B---3--:R-:W-:-:S04]  /*31e0*/  IMAD R40, R42, UR15, RZ ;  /* 0x0000000f2a287c24 */ /* 0x008fc8000f8e02ff */
[----:B------:R-:W-:Y:S02]  /*31f0*/  IMAD R41, R43, UR14, R40 ;  /* 0x0000000e2b297c24 */ /* 0x000fe4000f8e0228 */
[----:B----4-:R-:W-:-:S05]  /*3200*/  IMAD.WIDE.U32 R36, R42, UR14, R38 ;  /* 0x0000000e2a247c25 */ /* 0x010fca000f8e0026 */
[----:B------:R-:W-:Y:S02]  /*3210*/  IADD3 R38, R37, R41, RZ ;  /* 0x0000002925267210 */ /* 0x000fe40007ffe0ff */
[----:B-1----:R-:W-:Y:S01]  /*3220*/  LEA R37, P0, R36, R44, 0x2 ;  /* 0x0000002c24257211 */ /* 0x002fe200078010ff */
[----:B------:R1:W-:Y:S01]  /*3230*/  STS.128 [R48], R32 ;  /* 0x0000002030007388 */ /* 0x0003e20000000c00 */
[----:B------:R-:W-:-:S03]  /*3240*/  NOP ;  /* 0x0000000000007918 */ /* 0x000fc60000000000 */
[----:B------:R-:W3:Y:S01]  /*3250*/  LDS.128 R28, [R48] ;  /* 0x00000000301c7984 */ /* 0x000ee20000000c00 */
[----:B------:R-:W-:Y:S02]  /*3260*/  LEA.HI.X R36, R36, R45, R38, 0x2, P0 ;  /* 0x0000002d24247211 */ /* 0x000fe400000f1426 */
[----:B-1----:R-:W-:Y:S01]  /*3270*/  IADD3 R32, P0, R37, R46, RZ ;  /* 0x0000002e25207210 */ /* 0x002fe20007f1e0ff */
[----:B------:R-:W-:-:S03]  /*3280*/  FADD.FTZ R37, R0, R33 ;  /* 0x0000002100257221 */ /* 0x000fc60000010000 */
[----:B------:R-:W-:Y:S01]  /*3290*/  IADD3.X R33, R36, R47, RZ, P0, !PT ;  /* 0x0000002f24217210 */ /* 0x000fe200007fe4ff */
[----:B------:R-:W-:Y:S01]  /*32a0*/  FADD.FTZ R0, R37, R34 ;  /* 0x0000002225007221 */ /* 0x000fe20000010000 */
[----:B------:R-:W-:-:S03]  /*32b0*/  IADD3 R16, P0, R16, -0x200, RZ ;  /* 0xfffffe0010107810 */ /* 0x000fc60007f1e0ff */
[----:B------:R-:W-:Y:S01]  /*32c0*/  FADD.FTZ R0, R0, R35 ;  /* 0x0000002300007221 */ /* 0x000fe20000010000 */
[----:B------:R-:W-:Y:S01]  /*32d0*/  IADD3.X R17, R17, -0x1, RZ, P0, !PT ;  /* 0xffffffff11117810 */ /* 0x000fe200007fe4ff */
[----:B---3--:R1:W-:Y:S01]  /*32e0*/  STG.E.128 desc[UR10][R32.64+-0x200], R28 ;  /* 0xfffe001c20007986 */ /* 0x0083e2000c101d0a */
[----:B------:R-:W-:Y:S07]  /*32f0*/  @P5 BRA `(.L_x_10841) ;  /* 0xffffffd800285947 */ /* 0x000fee000383ffff */
.L_x_10825:
[----:B------:R-:W-:Y:S02]  /*3300*/  ULDC.64 UR4, c[0x0][0x3d8] ;  /* 0x0000f60000047ab9 */ /* 0x000fe40000000a00 */
[----:B------:R-:W-:-:S04]  /*3310*/  ISETP.NE.U32.AND P0, PT, RZ, UR4, PT ;  /* 0x00000004ff007c0c */ /* 0x000fc8000bf05070 */
[----:B------:R-:W-:-:S13]  /*3320*/  ISETP.NE.AND.EX P0, PT, RZ, UR5, PT, P0 ;  /* 0x00000005ff007c0c */ /* 0x000fda000bf05300 */
[----:B------:R-:W-:Y:S05]  /*3330*/  @!P0 BRA `(.L_x_10842) ;  /* 0x00000000005c8947 */ /* 0x000fea0003800000 */
[----:B------:R-:W3:Y:S01]  /*3340*/  SHFL.DOWN P0, R3, R2, 0x1, 0x1f ;  /* 0x08201f0002037f89 */ /* 0x000ee20000000000 */
[----:B------:R-:W-:Y:S01]  /*3350*/  BSSY B0, `(.L_x_10842) ;  /* 0x0000015000007945 */ /* 0x000fe20003800000 */
[----:B------:R-:W4:Y:S01]  /*3360*/  S2R R9, SR_LANEID ;  /* 0x0000000000097919 */ /* 0x000f220000000000 */
[----:B------:R-:W0:Y:S01]  /*3370*/  S2R R10, SR_TID.X ;  /* 0x00000000000a7919 */ /* 0x000e220000002100 */
[----:B---3--:R-:W-:-:S05]  /*3380*/  @P0 FADD R3, R3, R2 ;  /* 0x0000000203030221 */ /* 0x008fca0000000000 */
[----:B------:R-:W3:Y:S01]  /*3390*/  SHFL.DOWN P0, R4, R3, 0x2, 0x1f ;  /* 0x08401f0003047f89 */ /* 0x000ee20000000000 */
[----:B----4-:R-:W-:-:S13]  /*33a0*/  ISETP.NE.AND P1, PT, R9, RZ, PT ;  /* 0x000000ff0900720c */ /* 0x010fda0003f25270 */
[----:B------:R-:W4:Y:S01]  /*33b0*/  @!P1 S2R R11, SR_CgaCtaId ;  /* 0x00000000000b9919 */ /* 0x000f220000008800 */
[----:B------:R-:W-:Y:S01]  /*33c0*/  @!P1 MOV R2, 0x400 ;  /* 0x0000040000029802 */ /* 0x000fe20000000f00 */
[----:B---3--:R-:W-:-:S05]  /*33d0*/  @P0 FADD R4, R3, R4 ;  /* 0x0000000403040221 */ /* 0x008fca0000000000 */
[----:B-----5:R-:W3:Y:S01]  /*33e0*/  SHFL.DOWN P0, R5, R4, 0x4, 0x1f ;  /* 0x08801f0004057f89 */ /* 0x020ee20000000000 */
        /* <DEDUP_REMOVED lines=11> */
.L_x_10843:
[----:B------:R-:W-:Y:S05]  /*34a0*/  BSYNC B0 ;  /* 0x0000000000007941 */ /* 0x000fea0003800000 */
.L_x_10842:
[----:B------:R-:W-:Y:S01]  /*34b0*/  ULDC.64 UR4, c[0x0][0x3f8] ;  /* 0x0000fe0000047ab9 */ /* 0x000fe20000000a00 */
[----:B------:R-:W-:Y:S01]  /*34c0*/  BSSY B0, `(.L_x_10844) ;  /* 0x000001d000007945 */ /* 0x000fe20003800000 */
[----:B------:R-:W-:-:S04]  /*34d0*/  ISETP.NE.U32.AND P0, PT, RZ, UR4, PT ;  /* 0x00000004ff007c0c */ /* 0x000fc8000bf05070 */
[----:B------:R-:W-:-:S13]  /*34e0*/  ISETP.NE.AND.EX P0, PT, RZ, UR5, PT, P0 ;  /* 0x00000005ff007c0c */ /* 0x000fda000bf05300 */
[----:B------:R-:W-:Y:S05]  /*34f0*/  @!P0 BRA `(.L_x_10845) ;  /* 0x0000000000608947 */ /* 0x000fea0003800000 */
[----:B------:R-:W-:Y:S06]  /*3500*/  BAR.SYNC.DEFER_BLOCKING 0x0 ;  /* 0x0000000000007b1d */ /* 0x000fec0000010000 */
[----:B------:R-:W4:Y:S01]  /*3510*/  SHFL.DOWN P0, R3, R0, 0x1, 0x1f ;  /* 0x08201f0000037f89 */ /* 0x000f220000000000 */
[----:B-----5:R-:W1:Y:S01]  /*3520*/  S2R R6, SR_LANEID ;  /* 0x0000000000067919 */ /* 0x020e620000000000 */
[----:B------:R-:W2:Y:S01]  /*3530*/  S2R R11, SR_TID.X ;  /* 0x00000000000b7919 */ /* 0x000ea20000002100 */
[----:B----4-:R-:W-:-:S05]  /*3540*/  @P0 FADD R3, R3, R0 ;  /* 0x0000000003030221 */ /* 0x010fca0000000000 */
[----:B0-----:R-:W0:Y:S01]  /*3550*/  SHFL.DOWN P0, R2, R3, 0x2, 0x1f ;  /* 0x08401f0003027f89 */ /* 0x001e220000000000 */
        /* <DEDUP_REMOVED lines=9> */
[----:B---3--:R-:W0:Y:S02]  /*35f0*/  SHFL.DOWN P0, R9, R4, 0x10, 0x1f ;  /* 0x0a001f0004097f89 */ /* 0x008e240000000000 */
        /* <DEDUP_REMOVED lines=8> */
.L_x_10845:
[----:B------:R-:W4:Y:S02]  /*3680*/  S2R R11, SR_TID.X ;  /* 0x00000000000b7919 */ /* 0x000f240000002100 */
.L_x_10846:
[----:B------:R-:W-:Y:S05]  /*3690*/  BSYNC B0 ;  /* 0x0000000000007941 */ /* 0x000fea0003800000 */
.L_x_10844:
        /* <DEDUP_REMOVED lines=8> */
[----:B0-----:R-:W-:-:S04]  /*3720*/  IMAD.WIDE.U32 R2, R8, UR6, RZ ;  /* 0x0000000608027c25 */ /* 0x001fc8000f8e00ff */
[----:B------:R-:W-:Y:S01]  /*3730*/  IMAD R7, R8, UR7, R7 ;  /* 0x0000000708077c24 */ /* 0x000fe2000f8e0207 */
[----:B------:R-:W-:-:S04]  /*3740*/  ULDC.64 UR6, c[0x0][0x340] ;  /* 0x0000d00000067ab9 */ /* 0x000fc80000000a00 */
[----:B------:R-:W-:Y:S01]  /*3750*/  IADD3 R13, R3, R7, RZ ;  /* 0x00000007030d7210 */ /* 0x000fe20007ffe0ff */
[----:B----4-:R-:W-:-:S03]  /*3760*/  ULEA UR4, UR5, UR4, 0x18 ;  /* 0x0000000405047291 */ /* 0x010fc6000f8ec03f */
[----:B------:R-:W-:-:S09]  /*3770*/  ULDC UR5, c[0x0][0x0] ;  /* 0x0000000000057ab9 */ /* 0x000fd20000000800 */
.L_x_10847:
[----:B------:R-:W-:Y:S02]  /*3780*/  LEA R0, R11, UR4, 0x2 ;  /* 0x000000040b007c11 */ /* 0x000fe4000f8e10ff */
[----:B------:R-:W-:Y:S02]  /*3790*/  SHF.R.S32.HI R4, RZ, 0x1f, R11 ;  /* 0x0000001fff047819 */ /* 0x000fe4000001140b */
[----:B-----5:R-:W-:Y:S01]  /*37a0*/  MOV R5, R13 ;  /* 0x0000000d00057202 */ /* 0x020fe20000000f00 */
[----:B01-3--:R-:W0:Y:S02]  /*37b0*/  LDS R9, [R0+0x1ab8] ;  /* 0x001ab80000097984 */ /* 0x00be240000000800 */
        /* <DEDUP_REMOVED lines=12> */
.L_x_10848:
        /* <DEDUP_REMOVED lines=16> */
.L_x_11069:


//--------------------- .text._Z25selective_scan_bwd_kernelI32Selective_Scan_bwd_kernel_traitsILi32ELi4ELb1ELb1ELb1ELb1ELb0EffEEv12SSMParamsBwd --------------------------
	.section	.text._Z25selective_scan_bwd_kernelI32Selective_Scan_bwd_kernel_traitsILi32ELi4ELb1ELb1ELb1ELb1ELb0EffEEv12SSMParamsBwd,"ax",@progbits
	.align	128
        .global         _Z25selective_scan_bwd_kernelI32Selective_Scan_bwd_kernel_traitsILi32ELi4ELb1ELb1ELb1ELb1ELb0EffEEv12SSMParamsBwd
        .type           _Z25selective_scan_bwd_kernelI32Selective_Scan_bwd_kernel_traitsILi32ELi4ELb1ELb1ELb1ELb1ELb0EffEEv12SSMParamsBwd,@function
        .size           _Z25selective_scan_bwd_kernelI32Selective_Scan_bwd_kernel_traitsILi32ELi4ELb1ELb1ELb1ELb1ELb0EffEEv12SSMParamsBwd,(.L_x_11070 - _Z25selective_scan_bwd_kernelI32Selective_Scan_bwd_kernel_traitsILi32ELi4ELb1ELb1ELb1ELb1ELb0EffEEv12SSMParamsBwd)
        .other          _Z25selective_scan_bwd_kernelI32Selective_Scan_bwd_kernel_traitsILi32ELi4ELb1ELb1ELb1ELb1ELb0EffEEv12SSMParamsBwd,@"STO_CUDA_ENTRY STV_DEFAULT"
_Z25selective_scan_bwd_kernelI32Selective_Scan_bwd_kernel_traitsILi32ELi4ELb1ELb1ELb1ELb1ELb0EffEEv12SSMParamsBwd:
.text._Z25selective_scan_bwd_kernelI32Selective_Scan_bwd_kernel_traitsILi32ELi4ELb1ELb1ELb1ELb1ELb0EffEEv12SSMParamsBwd:
[----:B------:R-:W-:Y:S08]  /*0000*/  LDC R1, c[0x0][0x28] ;  /* 0x00000a00ff017b82 */ /* 0x000ff00000000800 */
[----:B------:R-:W0:Y:S01]  /*0010*/  LDC R8, c[0x0][0x228] ;  /* 0x00008a00ff087b82 */ /* 0x000e220000000800 */
[----:B------:R-:W1:Y:S01]  /*0020*/  S2R R65, SR_CTAID.Y ;  /* 0x0000000000417919 */ /* 0x000e620000002600 */
[----:B------:R-:W-:Y:S01]  /*0030*/  CS2R R24, SRZ ;  /* 0x0000000000187805 */ /* 0x000fe2000001ff00 */
[----:B------:R-:W-:Y:S01]  /*0040*/  ULDC.64 UR12, c[0x0][0x208] ;  /* 0x00008200000c7ab9 */ /* 0x000fe20000000a00 */
[----:B------:R-:W-:Y:S01]  /*0050*/  HFMA2.MMA R22, -RZ, RZ, 0, 0 ;  /* 0x00000000ff167435 */ /* 0x000fe200000001ff */
        /* <DEDUP_REMOVED lines=50> */
[C---:B------:R-:W-:Y:S01]  /*0380*/  LOP3.LUT R0, R65.reuse, R8, RZ, 0x3c, !PT ;  /* 0x0000000841007212 */ /* 0x040fe200078e3cff */
[-C--:B--2---:R-:W-:Y:S01]  /*0390*/  IMAD.WIDE.U32 R2, R65, R4.reuse, UR4 ;  /* 0x0000000441027e25 */ /* 0x084fe2000f8e0004 */
[----:B------:R-:W-:Y:S01]  /*03a0*/  @!P1 IADD3 R20, R20, 0x1, RZ ;  /* 0x0000000114149810 */ /* 0x000fe20007ffe0ff */
[----:B------:R-:W-:Y:S01]  /*03b0*/  UIMAD.WIDE.U32 UR4, UR14, UR8, URZ ;  /* 0x000000080e0472a5 */ /* 0x000fe2000f8e003f */
[----:B------:R-:W-:Y:S01]  /*03c0*/  ISETP.GE.AND P2, PT, R0, RZ, PT ;  /* 0x000000ff0000720c */ /* 0x000fe20003f46270 */
[----:B------:R-:W-:Y:S01]  /*03d0*/  IMAD R0, R26, R4, RZ ;  /* 0x000000041a007224 */ /* 0x000fe200078e02ff */
[----:B------:R-:W-:Y:S01]  /*03e0*/  LEA R7, R23, 0xffffff80, 0x7 ;  /* 0xffffff8017077811 */ /* 0x000fe200078e38ff */
[----:B------:R-:W-:Y:S01]  /*03f0*/  UIMAD UR6, UR14, UR9, UR6 ;  /* 0x000000090e0672a4 */ /* 0x000fe2000f8e0206 */
[----:B------:R-:W-:Y:S01]  /*0400*/  ISETP.NE.AND P1, PT, R8, RZ, PT ;  /* 0x000000ff0800720c */ /* 0x000fe20003f25270 */
[----:B------:R-:W-:-:S02]  /*0410*/  IMAD R0, R65, R5, R0 ;  /* 0x0000000541007224 */ /* 0x000fc400078e0200 */
[----:B------:R-:W-:Y:S01]  /*0420*/  @P0 IADD3 R20, R20, 0x1, RZ ;  /* 0x0000000114140810 */ /* 0x000fe20007ffe0ff */
[----:B------:R-:W-:Y:S01]  /*0430*/  UIADD3 UR5, UR5, UR6, URZ ;  /* 0x0000000605057290 */ /* 0x000fe2000fffe03f */
[----:B------:R-:W-:Y:S01]  /*0440*/  IADD3 R17, P0, R7, R2, RZ ;  /* 0x0000000207117210 */ /* 0x000fe20007f1e0ff */
[-C--:B-1----:R-:W-:Y:S01]  /*0450*/  IMAD R2, R26, R12.reuse, RZ ;  /* 0x0000000c1a027224 */ /* 0x082fe200078e02ff */
[----:B------:R-:W-:Y:S01]  /*0460*/  SHF.R.S32.HI R9, RZ, 0x1f, R7 ;  /* 0x0000001fff097819 */ /* 0x000fe20000011407 */
[----:B------:R-:W-:Y:S02]  /*0470*/  UIMAD UR8, UR15, UR10, URZ ;  /* 0x0000000a0f0872a4 */ /* 0x000fe4000f8e023f */
[----:B------:R-:W-:Y:S01]  /*0480*/  IMAD R10, R65, R13, R2 ;  /* 0x0000000d410a7224 */ /* 0x000fe200078e0202 */
[----:B------:R-:W-:Y:S01]  /*0490*/  IADD3.X R0, R9, R3, R0, P0, !PT ;  /* 0x0000000309007210 */ /* 0x000fe200007fe400 */
[----:B------:R-:W-:Y:S01]  /*04a0*/  IMAD.WIDE.U32 R2, R65, R12, UR4 ;  /* 0x0000000441027e25 */ /* 0x000fe2000f8e000c */
[----:B------:R-:W-:-:S02]  /*04b0*/  UIMAD.WIDE.U32 UR6, UR14, UR10, URZ ;  /* 0x0000000a0e0672a5 */ /* 0x000fc4000f8e003f */
[----:B------:R-:W-:Y:S01]  /*04c0*/  UIMAD UR8, UR14, UR11, UR8 ;  /* 0x0000000b0e0872a4 */ /* 0x000fe2000f8e0208 */
[----:B------:R-:W-:Y:S02]  /*04d0*/  IADD3 R15, P0, R7, R2, RZ ;  /* 0x00000002070f7210 */ /* 0x000fe40007f1e0ff */
[----:B------:R-:W-:Y:S01]  /*04e0*/  ULDC.64 UR10, c[0x0][0x240] ;  /* 0x00009000000a7ab9 */ /* 0x000fe20000000a00 */
[----:B------:R-:W-:Y:S01]  /*04f0*/  UIADD3 UR7, UR7, UR8, URZ ;  /* 0x0000000807077290 */ /* 0x000fe2000fffe03f */
[----:B----4-:R-:W-:Y:S01]  /*0500*/  IMAD R2, R26, R18, RZ ;  /* 0x000000121a027224 */ /* 0x010fe200078e02ff */
[----:B------:R-:W-:Y:S01]  /*0510*/  @!P2 IADD3 R20, -R20, RZ, RZ ;  /* 0x000000ff1414a210 */ /* 0x000fe20007ffe1ff */
[----:B------:R-:W-:Y:S01]  /*0520*/  UIMAD UR9, UR15, UR10, URZ ;  /* 0x0000000a0f0972a4 */ /* 0x000fe2000f8e023f */
[----:B------:R-:W-:Y:S01]  /*0530*/  @!P1 LOP3.LUT R20, RZ, R8, RZ, 0x33, !PT ;  /* 0x00000008ff149212 */ /* 0x000fe200078e33ff */
[----:B------:R-:W-:Y:S01]  /*0540*/  IMAD R6, R65, R19, R2 ;  /* 0x0000001341067224 */ /* 0x000fe200078e0202 */
[----:B------:R-:W-:Y:S01]  /*0550*/  IADD3.X R10, R9, R3, R10, P0, !PT ;  /* 0x00000003090a7210 */ /* 0x000fe200007fe40a */
[----:B------:R-:W-:Y:S01]  /*0560*/  IMAD.WIDE.U32 R2, R65, R18, UR6 ;  /* 0x0000000641027e25 */ /* 0x000fe2000f8e0012 */
[----:B------:R-:W-:Y:S01]  /*0570*/  ISETP.NE.U32.AND P0, PT, RZ, UR16, PT ;  /* 0x00000010ff007c0c */ /* 0x000fe2000bf05070 */
[----:B------:R-:W-:Y:S01]  /*0580*/  UIMAD.WIDE.U32 UR4, UR14, UR10, URZ ;  /* 0x0000000a0e0472a5 */ /* 0x000fe2000f8e003f */
[----:B------:R-:W-:Y:S01]  /*0590*/  SHF.R.S32.HI R27, RZ, 0x1f, R20 ;  /* 0x0000001fff1b7819 */ /* 0x000fe20000011414 */
[----:B------:R-:W-:Y:S01]  /*05a0*/  UIMAD UR9, UR14, UR11, UR9 ;  /* 0x0000000b0e0972a4 */ /* 0x000fe2000f8e0209 */
[----:B------:R-:W-:-:S02]  /*05b0*/  ISETP.NE.AND.EX P0, PT, RZ, UR17, PT, P0 ;  /* 0x00000011ff007c0c */ /* 0x000fc4000bf05300 */
[----:B------:R-:W-:Y:S01]  /*05c0*/  IADD3 R13, P1, R7, R2, RZ ;  /* 0x00000002070d7210 */ /* 0x000fe20007f3e0ff */
[----:B------:R-:W-:Y:S01]  /*05d0*/  UIADD3 UR5, UR5, UR9, URZ ;  /* 0x0000000905057290 */ /* 0x000fe2000fffe03f */
[-C--:B------:R-:W-:Y:S01]  /*05e0*/  IMAD R2, R27, R28.reuse, RZ ;  /* 0x0000001c1b027224 */ /* 0x080fe200078e02ff */
[----:B------:R-:W-:Y:S01]  /*05f0*/  ULDC.64 UR10, c[0x0][0x260] ;  /* 0x00009800000a7ab9 */ /* 0x000fe20000000a00 */
[----:B------:R-:W-:Y:S01]  /*0600*/  IADD3.X R6, R9, R3, R6, P1, !PT ;  /* 0x0000000309067210 */ /* 0x000fe20000ffe406 */
[----:B------:R-:W-:Y:S01]  /*0610*/  UIMAD UR8, UR15, UR10, URZ ;  /* 0x0000000a0f0872a4 */ /* 0x000fe2000f8e023f */
[C---:B------:R-:W-:Y:S02]  /*0620*/  IMAD R19, R20.reuse, R29, R2 ;  /* 0x0000001d14137224 */ /* 0x040fe400078e0202 */
[----:B------:R-:W-:Y:S01]  /*0630*/  IMAD.WIDE.U32 R2, R20, R28, UR4 ;  /* 0x0000000414027e25 */ /* 0x000fe2000f8e001c */
[----:B------:R-:W-:Y:S01]  /*0640*/  UIMAD.WIDE.U32 UR6, UR14, UR10, URZ ;  /* 0x0000000a0e0672a5 */ /* 0x000fe2000f8e003f */
[----:B------:R-:W1:Y:S01]  /*0650*/  LDC.64 R28, c[0x0][0x2f0] ;  /* 0x0000bc00ff1c7b82 */ /* 0x000e620000000a00 */
[----:B------:R-:W-:Y:S01]  /*0660*/  UIMAD UR8, UR14, UR11, UR8 ;  /* 0x0000000b0e0872a4 */ /* 0x000fe2000f8e0208 */
[----:B------:R-:W-:Y:S01]  /*0670*/  IMAD R4, R27, R30, RZ ;  /* 0x0000001e1b047224 */ /* 0x000fe200078e02ff */
[----:B0-----:R-:W-:-:S02]  /*0680*/  ISETP.NE.U32.AND P1, PT, R32, RZ, PT ;  /* 0x000000ff2000720c */ /* 0x001fc40003f25070 */
[----:B------:R-:W-:Y:S01]  /*0690*/  CS2R R58, SRZ ;  /* 0x00000000003a7805 */ /* 0x000fe2000001ff00 */
[----:B------:R-:W-:Y:S02]  /*06a0*/  UIADD3 UR7, UR7, UR8, URZ ;  /* 0x0000000807077290 */ /* 0x000fe4000fffe03f */
[----:B------:R-:W0:Y:S01]  /*06b0*/  @P0 LDC R12, c[0x0][0x214] ;  /* 0x00008500ff0c0b82 */ /* 0x000e220000000800 */
[C---:B------:R-:W-:Y:S01]  /*06c0*/  IMAD R21, R20.reuse, R31, R4 ;  /* 0x0000001f14157224 */ /* 0x040fe200078e0204 */
[----:B------:R-:W-:Y:S02]  /*06d0*/  IADD3 R11, P3, R7, R2, RZ ;  /* 0x00000002070b7210 */ /* 0x000fe40007f7e0ff */
[----:B------:R-:W-:Y:S01]  /*06e0*/  IMAD.WIDE.U32 R4, R20, R30, UR6 ;  /* 0x0000000614047e25 */ /* 0x000fe2000f8e001e */
[----:B------:R-:W-:Y:S02]  /*06f0*/  ISETP.NE.AND.EX P1, PT, R33, RZ, PT, P1 ;  /* 0x000000ff2100720c */ /* 0x000fe40003f25310 */
[----:B------:R-:W-:-:S02]  /*0700*/  CS2R R60, SRZ ;  /* 0x00000000003c7805 */ /* 0x000fc4000001ff00 */
[----:B------:R-:W-:Y:S01]  /*0710*/  IADD3 R2, R3, R19, RZ ;  /* 0x0000001303027210 */ /* 0x000fe20007ffe0ff */
[----:B------:R-:W-:Y:S01]  /*0720*/  ULDC.64 UR4, c[0x0][0x230] ;  /* 0x00008c0000047ab9 */ /* 0x000fe20000000a00 */
[----:B------:R-:W2:Y:S01]  /*0730*/  LDC.64 R30, c[0x0][0x2f8] ;  /* 0x0000be00ff1e7b82 */ /* 0x000ea20000000a00 */
[----:B---3--:R-:W-:Y:S02]  /*0740*/  ISETP.NE.U32.AND P2, PT, R34, RZ, PT ;  /* 0x000000ff2200720c */ /* 0x008fe40003f45070 */
[----:B------:R-:W-:Y:S02]  /*0750*/  IADD3 R7, P4, R7, R4, RZ ;  /* 0x0000000407077210 */ /* 0x000fe40007f9e0ff */
[----:B------:R-:W-:-:S03]  /*0760*/  IADD3 R8, R5, R21, RZ ;  /* 0x0000001505087210 */ /* 0x000fc60007ffe0ff */
[----:B------:R-:W3:Y:S01]  /*0770*/  @P0 LDC R3, c[0x0][0x21c] ;  /* 0x00008700ff030b82 */ /* 0x000ee20000000800 */
[----:B------:R-:W-:-:S07]  /*0780*/  ISETP.NE.AND.EX P2, PT, R35, RZ, PT, P2 ;  /* 0x000000ff2300720c */ /* 0x000fce0003f45320 */
[----:B------:R-:W4:Y:S01]  /*0790*/  LDC.64 R4, c[0x0][0x2e0] ;  /* 0x0000b800ff047b82 */ /* 0x000f220000000a00 */
[----:B------:R-:W-:Y:S02]  /*07a0*/  IADD3.X R2, R9, R2, RZ, P3, !PT ;  /* 0x0000000209027210 */ /* 0x000fe40001ffe4ff */
[----:B-1----:R-:W-:-:S05]  /*07b0*/  LEA R18, P5, R17, R28, 0x2 ;  /* 0x0000001c11127211 */ /* 0x002fca00078a10ff */
[----:B------:R-:W1:Y:S01]  /*07c0*/  @P0 LDC.64 R56, c[0x0][0x310] ;  /* 0x0000c400ff380b82 */ /* 0x000e620000000a00 */
[----:B------:R-:W-:Y:S02]  /*07d0*/  @P1 LEA R58, P3, R65, R32, 0x2 ;  /* 0x00000020413a1211 */ /* 0x000fe400078610ff */
[----:B------:R-:W-:Y:S01]  /*07e0*/  LEA.HI.X R17, R17, R29, R0, 0x2, P5 ;  /* 0x0000001d11117211 */ /* 0x000fe200028f1400 */
[----:B0-----:R-:W-:Y:S01]  /*07f0*/  @P0 IMAD R0, R12, UR14, R65 ;  /* 0x0000000e0c000c24 */ /* 0x001fe2000f8e0241 */
[----:B------:R-:W-:Y:S02]  /*0800*/  @P1 LEA.HI.X R59, R65, R33, R26, 0x2, P3 ;  /* 0x00000021413b1211 */ /* 0x000fe400018f141a */
[----:B------:R-:W-:Y:S02]  /*0810*/  IADD3.X R8, R9, R8, RZ, P4, !PT ;  /* 0x0000000809087210 */ /* 0x000fe400027fe4ff */
[----:B------:R-:W-:Y:S02]  /*0820*/  ISETP.GE.AND P1, PT, R23, 0x1, PT ;  /* 0x000000011700780c */ /* 0x000fe40003f26270 */
[----:B------:R-:W-:Y:S01]  /*0830*/  @P2 LEA R60, P4, R65, R34, 0x2 ;  /* 0x00000022413c2211 */ /* 0x000fe200078810ff */
[----:B------:R-:W-:-:S03]  /*0840*/  @P0 IMAD R0, R0, R23, RZ ;  /* 0x0000001700000224 */ /* 0x000fc600078e02ff */
[----:B------:R-:W-:Y:S01]  /*0850*/  @P2 LEA.HI.X R61, R65, R35, R26, 0x2, P4 ;  /* 0x00000023413d2211 */ /* 0x000fe200020f141a */
[----:B---3--:R-:W-:Y:S01]  /*0860*/  @P0 IMAD R3, R0, R3, RZ ;  /* 0x0000000300030224 */ /* 0x008fe200078e02ff */
[----:B--2---:R-:W-:Y:S01]  /*0870*/  LEA R16, P2, R15, R30, 0x2 ;  /* 0x0000001e0f107211 */ /* 0x004fe200078410ff */
        /* <DEDUP_REMOVED lines=10> */
[----:B------:R-:W-:Y:S02]  /*0920*/  LEA.HI.X R11, R11, R39, R2, 0x2, P4 ;  /* 0x000000270b0b7211 */ /* 0x000fe400020f1402 */
[----:B------:R-:W-:Y:S01]  /*0930*/  LEA.HI.X R8, R7, R5, R8, 0x2, P2 ;  /* 0x0000000507087211 */ /* 0x000fe200010f1408 */
        /* <DEDUP_REMOVED lines=16> */
[C---:B------:R-:W-:Y:S02]  /*0a40*/  IADD3 R3, R21.reuse, 0x200, RZ ;  /* 0x0000020015037810 */ /* 0x040fe40007ffe0ff */
[CC--:B------:R-:W-:Y:S02]  /*0a50*/  LEA R2, R21.reuse, R6.reuse, 0x2 ;  /* 0x0000000615027211 */ /* 0x0c0fe400078e10ff */
[----:B--2---:R-:W-:-:S07]  /*0a60*/  LEA R0, R21, R6, 0x4 ;  /* 0x0000000615007211 */ /* 0x004fce00078e20ff */
.L_x_10872:
[----:B------:R-:W-:Y:S01]  /*0a70*/  BAR.SYNC.DEFER_BLOCKING 0x0 ;  /* 0x0000000000007b1d */ /* 0x000fe20000010000 */
[C---:B------:R-:W-:Y:S02]  /*0a80*/  SHF.L.U32 R89, R21.reuse, 0x4, RZ ;  /* 0x0000000415597819 */ /* 0x040fe400000006ff */
[----:B------:R-:W-:Y:S02]  /*0a90*/  SHF.L.U64.HI R64, R21, 0x4, R4 ;  /* 0x0000000415407819 */ /* 0x000fe40000010204 */
[----:B0-----:R-:W-:-:S03]  /*0aa0*/  IADD3 R32, P0, R18, R89, RZ ;  /* 0x0000005912207210 */ /* 0x001fc60007f1e0ff */
[----:B------:R-:W0:Y:S01]  /*0ab0*/  LDC R48, c[0x0][0x21c] ;  /* 0x00008700ff307b82 */ /* 0x000e220000000800 */
        /* <DEDUP_REMOVED lines=61> */
.L_x_10851:
[----:B------:R-:W-:Y:S05]  /*0e90*/  BSYNC B0 ;  /* 0x0000000000007941 */ /* 0x000fea0003800000 */
.L_x_10850:
        /* <DEDUP_REMOVED lines=33> */
.L_x_10853:
[----:B------:R-:W-:Y:S05]  /*10b0*/  BSYNC B0 ;  /* 0x0000000000007941 */ /* 0x000fea0003800000 */
.L_x_10852:
        /* <DEDUP_REMOVED lines=33> */
.L_x_10855:
[----:B------:R-:W-:Y:S05]  /*12d0*/  BSYNC B0 ;  /* 0x0000000000007941 */ /* 0x000fea0003800000 */
.L_x_10854:
        /* <DEDUP_REMOVED lines=33> */
.L_x_10857:
[----:B------:R-:W-:Y:S05]  /*14f0*/  BSYNC B0 ;  /* 0x0000000000007941 */ /* 0x000fea0003800000 */
.L_x_10856:
        /* <DEDUP_REMOVED lines=19> */
[----:B------:R-:W-:Y:S01]  /*1630*/  FMUL.FTZ R98, R31, R92 ;  /* 0x0000005c1f627220 */ /* 0x000fe20000410000 */
[----:B------:R-:W-:Y:S01]  /*1640*/  FMUL.FTZ R97, R30, R93 ;  /* 0x0000005d1e617220 */ /* 0x000fe20000410000 */
[----:B------:R-:W1:Y:S01]  /*1650*/  LDC.64 R52, c[0x0][0x368] ;  /* 0x0000da00ff347b82 */ /* 0x000e620000000a00 */
[----:B------:R-:W-:Y:S01]  /*1660*/  FMUL.FTZ R100, R29, R90 ;  /* 0x0000005a1d647220 */ /* 0x000fe20000410000 */
[----:B------:R-:W-:Y:S01]  /*1670*/  FMUL.FTZ R99, R28, R91 ;  /* 0x0000005b1c637220 */ /* 0x000fe20000410000 */
        /* <DEDUP_REMOVED lines=13> */
[----:B------:R-:W-:Y:S02]  /*1750*/  IMAD R39, R51, UR14, R48 ;  /* 0x0000000e33277c24 */ /* 0x000fe4000f8e0230 */
[C---:B-1----:R-:W-:Y:S01]  /*1760*/  IMAD R50, R52.reuse, UR15, RZ ;  /* 0x0000000f34327c24 */ /* 0x042fe2000f8e02ff */
[----:B------:R-:W1:Y:S01]  /*1770*/  LDC.64 R80, c[0x0][0x360] ;  /* 0x0000d800ff507b82 */ /* 0x000e620000000a00 */
[----:B------:R-:W-:Y:S01]  /*1780*/  IMAD.WIDE.U32 R46, R52, UR14, R46 ;  /* 0x0000000e342e7c25 */ /* 0x000fe2000f8e002e */
[----:B------:R-:W-:Y:S02]  /*1790*/  IADD3 R45, R45, R39, RZ ;  /* 0x000000272d2d7210 */ /* 0x000fe40007ffe0ff */
[----:B------:R-:W-:Y:S01]  /*17a0*/  IADD3 R39, R7, -0x1, RZ ;  /* 0xffffffff07277810 */ /* 0x000fe20007ffe0ff */
[----:B------:R-:W-:Y:S02]  /*17b0*/  IMAD R49, R53, UR14, R50 ;  /* 0x0000000e35317c24 */ /* 0x000fe4000f8e0232 */
[----:B------:R-:W-:Y:S01]  /*17c0*/  IMAD R51, R27, UR8, RZ ;  /* 0x000000081b337c24 */ /* 0x000fe2000f8e02ff */
[----:B------:R-:W-:Y:S01]  /*17d0*/  LEA.HI R48, R39, R39, RZ, 0x1 ;  /* 0x0000002727307211 */ /* 0x000fe200078f08ff */
[----:B------:R-:W-:Y:S01]  /*17e0*/  IMAD.WIDE.U32 R44, R20, UR6, R44 ;  /* 0x00000006142c7c25 */ /* 0x000fe2000f8e002c */
[----:B------:R-:W-:Y:S01]  /*17f0*/  IADD3 R47, R47, R49, RZ ;  /* 0x000000312f2f7210 */ /* 0x000fe20007ffe0ff */
[----:B------:R-:W3:Y:S01]  /*1800*/  LDC.64 R82, c[0x0][0x380] ;  /* 0x0000e000ff527b82 */ /* 0x000ee20000000a00 */
[----:B------:R-:W-:Y:S01]  /*1810*/  LOP3.LUT R48, R48, 0xfffffe, RZ, 0xc0, !PT ;  /* 0x00fffffe30307812 */ /* 0x000fe200078ec0ff */
[----:B------:R-:W-:-:S02]  /*1820*/  IMAD R49, R27, UR6, RZ ;  /* 0x000000061b317c24 */ /* 0x000fc4000f8e02ff */
[C---:B------:R-:W-:Y:S01]  /*1830*/  IMAD R53, R20.reuse, UR9, R51 ;  /* 0x0000000914357c24 */ /* 0x040fe2000f8e0233 */
[----:B------:R-:W-:Y:S01]  /*1840*/  SHF.L.U32 R51, R39, 0x7, RZ ;  /* 0x0000000727337819 */ /* 0x000fe200000006ff */
[C---:B------:R-:W-:Y:S01]  /*1850*/  IMAD R49, R20.reuse, UR7, R49 ;  /* 0x0000000714317c24 */ /* 0x040fe2000f8e0231 */
[----:B------:R-:W-:Y:S01]  /*1860*/  ULDC.64 UR6, c[0x0][0x3c8] ;  /* 0x0000f20000067ab9 */ /* 0x000fe20000000a00 */
[----:B------:R-:W-:Y:S01]  /*1870*/  IMAD.WIDE.U32 R66, R20, UR8, R46 ;  /* 0x0000000814427c25 */ /* 0x000fe2000f8e002e */
[----:B------:R-:W-:Y:S01]  /*1880*/  ULDC.64 UR8, c[0x0][0x3d0] ;  /* 0x0000f40000087ab9 */ /* 0x000fe20000000a00 */
[----:B------:R-:W4:Y:S01]  /*1890*/  LDC.64 R84, c[0x0][0x2d0] ;  /* 0x0000b400ff547b82 */ /* 0x000f220000000a00 */
[----:B------:R-:W-:Y:S01]  /*18a0*/  IADD3 R52, R45, R49, RZ ;  /* 0x000000312d347210 */ /* 0x000fe20007ffe0ff */
[----:B------:R-:W-:Y:S01]  /*18b0*/  IMAD.IADD R94, R39, 0x1, -R48 ;  /* 0x00000001275e7824 */ /* 0x000fe200078e0a30 */
[----:B------:R-:W-:Y:S01]  /*18c0*/  LEA R46, P1, R44, UR6, 0x2 ;  /* 0x000000062c2e7c11 */ /* 0x000fe2000f8210ff */
[----:B------:R-:W-:Y:S01]  /*18d0*/  UMOV UR6, URZ ;  /* 0x0000003f00067c82 */ /* 0x000fe20008000000 */
[----:B------:R-:W-:-:S02]  /*18e0*/  IADD3 R50, R67, R53, RZ ;  /* 0x0000003543327210 */ /* 0x000fc40007ffe0ff */
[----:B------:R-:W-:Y:S02]  /*18f0*/  LEA R48, P2, R66, UR8, 0x2 ;  /* 0x0000000842307c11 */ /* 0x000fe4000f8410ff */
[----:B------:R-:W-:Y:S01]  /*1900*/  LEA.HI.X R47, R44, UR7, R52, 0x2, P1 ;  /* 0x000000072c2f7c11 */ /* 0x000fe200088f1434 */
[----:B------:R-:W-:Y:S01]  /*1910*/  ULDC UR7, c[0x0][0x218] ;  /* 0x0000860000077ab9 */ /* 0x000fe20000000800 */
[----:B--2---:R-:W-:Y:S02]  /*1920*/  LEA R39, R54, UR4, 0x7 ;  /* 0x0000000436277c11 */ /* 0x004fe4000f8e38ff */
[----:B------:R-:W-:Y:S01]  /*1930*/  LEA.HI.X R49, R66, UR9, R50, 0x2, P2 ;  /* 0x0000000942317c11 */ /* 0x000fe200090f1432 */
[----:B------:R-:W-:Y:S01]  /*1940*/  ULDC.64 UR8, c[0x0][0x238] ;  /* 0x00008e0000087ab9 */ /* 0x000fe20000000a00 */
[----:B------:R-:W-:Y:S01]  /*1950*/  IADD3 R86, P0, R51, R44, RZ ;  /* 0x0000002c33567210 */ /* 0x000fe20007f1e0ff */
[----:B------:R-:W-:Y:S01]  /*1960*/  IMAD.WIDE R44, R39, 0x4, R46 ;  /* 0x00000004272c7825 */ /* 0x000fe200078e022e */
[----:B------:R-:W-:-:S02]  /*1970*/  IADD3 R66, P1, R51, R66, RZ ;  /* 0x0000004233427210 */ /* 0x000fc40007f3e0ff */
[----:B------:R-:W-:Y:S01]  /*1980*/  SHF.R.S32.HI R51, RZ, 0x1f, R51 ;  /* 0x0000001fff337819 */ /* 0x000fe20000011433 */
[----:B------:R-:W-:Y:S01]  /*1990*/  IMAD.WIDE R46, R39, 0x4, R48 ;  /* 0x00000004272e7825 */ /* 0x000fe200078e0230 */
[C---:B------:R-:W-:Y:S02]  /*19a0*/  IADD3 R72, P2, R44.reuse, -0x80, RZ ;  /* 0xffffff802c487810 */ /* 0x040fe40007f5e0ff */
[C---:B------:R-:W-:Y:S02]  /*19b0*/  IADD3.X R67, R51.reuse, R50, RZ, P1, !PT ;  /* 0x0000003233437210 */ /* 0x040fe40000ffe4ff */
[----:B------:R-:W-:Y:S02]  /*19c0*/  IADD3.X R87, R51, R52, RZ, P0, !PT ;  /* 0x0000003433577210 */ /* 0x000fe400007fe4ff */
        /* <DEDUP_REMOVED lines=11> */
[C---:B------:R-:W-:Y:S02]  /*1a80*/  ISETP.NE.AND P1, PT, R21.reuse, RZ, PT ;  /* 0x000000ff1500720c */ /* 0x040fe40003f25270 */
[----:B------:R-:W-:Y:S02]  /*1a90*/  ISETP.NE.AND P2, PT, R21, 0x1f, PT ;  /* 0x0000001f1500780c */ /* 0x000fe40003f45270 */
[----:B01-34-:R-:W-:-:S11]  /*1aa0*/  MOV R39, RZ ;  /* 0x000000ff00277202 */ /* 0x01bfd60000000f00 */
.L_x_10871:
[----:B--2---:R-:W-:Y:S01]  /*1ab0*/  SHF.R.S32.HI R105, RZ, 0x1f, R95 ;  /* 0x0000001fff697819 */ /* 0x004fe2000001145f */
[----:B----4-:R-:W-:-:S04]  /*1ac0*/  IMAD.WIDE.U32 R46, R95, UR10, RZ ;  /* 0x0000000a5f2e7c25 */ /* 0x010fc8000f8e00ff */
[----:B------:R-:W-:-:S04]  /*1ad0*/  IMAD R44, R105, UR10, RZ ;  /* 0x0000000a692c7c24 */ /* 0x000fc8000f8e02ff */
[----:B------:R-:W-:Y:S01]  /*1ae0*/  IMAD R45, R95, UR11, R44 ;  /* 0x0000000b5f2d7c24 */ /* 0x000fe2000f8e022c */
[----:B------:R-:W-:-:S04]  /*1af0*/  LEA R44, P0, R46, R12, 0x2 ;  /* 0x0000000c2e2c7211 */ /* 0x000fc800078010ff */
[----:B------:R-:W-:Y:S02]  /*1b00*/  IADD3 R47, R47, R45, RZ ;  /* 0x0000002d2f2f7210 */ /* 0x000fe40007ffe0ff */
[----:B------:R-:W-:Y:S02]  /*1b10*/  IADD3 R44, P3, R44, R89, RZ ;  /* 0x000000592c2c7210 */ /* 0x000fe40007f7e0ff */
[----:B------:R-:W-:-:S04]  /*1b20*/  LEA.HI.X R47, R46, R11, R47, 0x2, P0 ;  /* 0x0000000b2e2f7211 */ /* 0x000fc800000f142f */
[----:B------:R-:W-:-:S06]  /*1b30*/  IADD3.X R45, R47, R64, RZ, P3, !PT ;  /* 0x000000402f2d7210 */ /* 0x000fcc0001ffe4ff */
[----:B------:R-:W2:Y:S01]  /*1b40*/  LDG.E.128 R44, desc[UR12][R44.64] ;  /* 0x0000000c2c2c7981 */ /* 0x000ea2000c1e1d00 */
[----:B------:R-:W-:Y:S01]  /*1b50*/  MOV R48, R62 ;  /* 0x0000003e00307202 */ /* 0x000fe20000000f00 */
[C---:B------:R-:W-:Y:S01]  /*1b60*/  IMAD R54, R105.reuse, UR8, RZ ;  /* 0x0000000869367c24 */ /* 0x040fe2000f8e02ff */
[----:B------:R-:W-:Y:S01]  /*1b70*/  MOV R49, R9 ;  /* 0x0000000900317202 */ /* 0x000fe20000000f00 */
[----:B------:R-:W-:Y:S02]  /*1b80*/  IMAD R102, R105, UR16, RZ ;  /* 0x0000001069667c24 */ /* 0x000fe4000f8e02ff */
[----:B------:R-:W-:-:S04]  /*1b90*/  IMAD.WIDE.U32 R50, R95, UR16, RZ ;  /* 0x000000105f327c25 */ /* 0x000fc8000f8e00ff */
[----:B------:R-:W-:-:S04]  /*1ba0*/  IMAD.WIDE.U32 R52, R95, UR8, R48 ;  /* 0x000000085f347c25 */ /* 0x000fc8000f8e0030 */
[C---:B------:R-:W-:Y:S01]  /*1bb0*/  IMAD R49, R95.reuse, UR9, R54 ;  /* 0x000000095f317c24 */ /* 0x040fe2000f8e0236 */
        /* <DEDUP_REMOVED lines=8> */
[----:B---3--:R-:W3:Y:S03]  /*1c40*/  LDG.E R101, desc[UR12][R48.64] ;  /* 0x0000000c30657981 */ /* 0x008ee6000c1e1900 */
[----:B------:R-:W-:Y:S01]  /*1c50*/  IADD3.X R53, R51, R64, RZ, P0, !PT ;  /* 0x0000004033357210 */ /* 0x000fe200007fe4ff */
[----:B0-2---:R0:W-:Y:S01]  /*1c60*/  STS.128 [R88], R44 ;  /* 0x0000002c58007388 */ /* 0x0051e20000000c00 */
[----:B------:R-:W-:-:S04]  /*1c70*/  NOP ;  /* 0x0000000000007918 */ /* 0x000fc80000000000 */
[----:B------:R-:W2:Y:S01]  /*1c80*/  LDG.E.128 R52, desc[UR12][R52.64] ;  /* 0x0000000c34347981 */ /* 0x000ea2000c1e1d00 */
[----:B------:R-:W-:Y:S01]  /*1c90*/  LEA R50, R94, R95, 0x8 ;  /* 0x0000005f5e327211 */ /* 0x000fe200078e40ff */
[----:B---3--:R-:W-:-:S04]  /*1ca0*/  FMUL.FTZ R104, R101, 1.4426950216293334961 ;  /* 0x3fb8aa3b65687820 */ /* 0x008fc80000410000 */
[----:B------:R-:W-:-:S06]  /*1cb0*/  FMUL.FTZ R111, R104, R91 ;  /* 0x0000005b686f7220 */ /* 0x000fcc0000410000 */
[----:B-1----:R-:W1:Y:S01]  /*1cc0*/  MUFU.EX2 R111, R111 ;  /* 0x0000006f006f7308 */ /* 0x002e620000000800 */
[----:B0-----:R-:W-:-:S04]  /*1cd0*/  SEL R45, R50, R3, !P1 ;  /* 0x00000003322d7207 */ /* 0x001fc80004800000 */
[----:B------:R-:W-:Y:S02]  /*1ce0*/  LEA R106, R45, R6, 0x2 ;  /* 0x000000062d6a7211 */ /* 0x000fe400078e10ff */
[----:B------:R-:W0:Y:S01]  /*1cf0*/  LDS.128 R44, [R88] ;  /* 0x00000000582c7984 */ /* 0x000e220000000c00 */
[----:B------:R-:W-:-:S04]  /*1d00*/  ISETP.GT.AND P0, PT, R7, 0x1, PT ;  /* 0x000000010700780c */ /* 0x000fc80003f04270 */
[----:B------:R-:W-:-:S13]  /*1d10*/  ISETP.EQ.AND P0, PT, R5, RZ, P0 ;  /* 0x000000ff0500720c */ /* 0x000fda0000702270 */
[----:B------:R-:W3:Y:S01]  /*1d20*/  @P0 LDC R103, c[0x0][0x21c] ;  /* 0x00008700ff670b82 */ /* 0x000ee20000000800 */
[C---:B------:R-:W-:Y:S01]  /*1d30*/  FMUL.FTZ R109, R104.reuse, R90 ;  /* 0x0000005a686d7220 */ /* 0x040fe20000410000 */
[----:B------:R-:W-:Y:S01]  /*1d40*/  FMUL.FTZ R107, R104, R93 ;  /* 0x0000005d686b7220 */ /* 0x000fe20000410000 */
[----:B------:R-:W-:-:S05]  /*1d50*/  @P0 IADD3 R102, R7, -0x2, RZ ;  /* 0xfffffffe07660810 */ /* 0x000fca0007ffe0ff */
[----:B------:R-:W-:Y:S01]  /*1d60*/  MUFU.EX2 R107, R107 ;  /* 0x0000006b006b7308 */ /* 0x000fe20000000800 */
[----:B------:R-:W-:Y:S01]  /*1d70*/  MOV R108, RZ ;  /* 0x000000ff006c7202 */ /* 0x000fe20000000f00 */
[----:B------:R-:W-:Y:S01]  /*1d80*/  BSSY B0, `(.L_x_10859) ;  /* 0x000001f000007945 */ /* 0x000fe20003800000 */
[----:B---3--:R-:W-:-:S04]  /*1d90*/  @P0 IMAD R103, R102, R103, R95 ;  /* 0x0000006766670224 */ /* 0x008fc800078e025f */
[----:B------:R-:W-:-:S04]  /*1da0*/  @P0 IMAD.WIDE R102, R103, 0x8, R56 ;  /* 0x0000000867660825 */ /* 0x000fc800078e0238 */
[----:B0-----:R-:W-:Y:S01]  /*1db0*/  FMUL.FTZ R118, R97, R46 ;  /* 0x0000002e61767220 */ /* 0x001fe20000410000 */
[----:B--2---:R0:W-:Y:S01]  /*1dc0*/  STS.128 [R88+0x200], R52 ;  /* 0x0002003458007388 */ /* 0x0041e20000000c00 */
[----:B------:R-:W-:-:S03]  /*1dd0*/  NOP ;  /* 0x0000000000007918 */ /* 0x000fc60000000000 */
[----:B------:R-:W2:Y:S04]  /*1de0*/  LDS.128 R48, [R88+0x200] ;  /* 0x0002000058307984 */ /* 0x000ea80000000c00 */
[----:B-1----:R1:W-:Y:S01]  /*1df0*/  STS [R106+0xa38], R111 ;  /* 0x000a386f6a007388 */ /* 0x0023e20000000800 */
[----:B------:R-:W-:Y:S01]  /*1e00*/  BAR.SYNC.DEFER_BLOCKING 0x0 ;  /* 0x0000000000007b1d */ /* 0x000fe20000010000 */
[----:B0-----:R-:W-:-:S05]  /*1e10*/  FMUL.FTZ R53, R104, R92 ;  /* 0x0000005c68357220 */ /* 0x001fca0000410000 */
[----:B------:R1:W0:Y:S01]  /*1e20*/  @P2 LDS R106, [R2+0x123c] ;  /* 0x00123c00026a2984 */ /* 0x0002220000000800 */
[----:B------:R-:W3:Y:S03]  /*1e30*/  MUFU.EX2 R52, R109 ;  /* 0x0000006d00347308 */ /* 0x000ee60000000800 */
[----:B------:R4:W5:Y:S05]  /*1e40*/  @P0 LDG.E R108, desc[UR12][R102.64+0x4] ;  /* 0x0000040c666c0981 */ /* 0x00096a000c1e1900 */
[----:B------:R-:W1:Y:S01]  /*1e50*/  MUFU.EX2 R53, R53 ;  /* 0x0000003500357308 */ /* 0x000e620000000800 */
[----:B--2---:R-:W-:Y:S01]  /*1e60*/  FMUL.FTZ R50, R34, R50 ;  /* 0x0000003222327220 */ /* 0x004fe20000410000 */
[----:B------:R-:W-:Y:S01]  /*1e70*/  FMUL.FTZ R51, R35, R51 ;  /* 0x0000003323337220 */ /* 0x000fe20000410000 */
[----:B------:R-:W-:Y:S01]  /*1e80*/  FMUL.FTZ R113, R32, R48 ;  /* 0x0000003020717220 */ /* 0x000fe20000410000 */
[----:B------:R-:W-:Y:S01]  /*1e90*/  FMUL.FTZ R48, R33, R49 ;  /* 0x0000003121307220 */ /* 0x000fe20000410000 */
[----:B----4-:R-:W-:Y:S01]  /*1ea0*/  FMUL.FTZ R102, R99, R44 ;  /* 0x0000002c63667220 */ /* 0x010fe20000410000 */
[----:B------:R-:W-:Y:S01]  /*1eb0*/  FMUL.FTZ R103, R100, R45 ;  /* 0x0000002d64677220 */ /* 0x000fe20000410000 */
[----:B---3--:R-:W-:Y:S01]  /*1ec0*/  FMUL.FTZ R104, R111, R52 ;  /* 0x000000346f687220 */ /* 0x008fe20000410000 */
[----:B-1----:R-:W-:Y:S01]  /*1ed0*/  FFMA.FTZ R55, R53, R51, R50 ;  /* 0x0000003335377223 */ /* 0x002fe20000010032 */
[----:B------:R-:W-:Y:S06]  /*1ee0*/  @P2 BRA `(.L_x_10860) ;  /* 0x0000000000202947 */ /* 0x000fec0003800000 */
[----:B------:R-:W-:Y:S01]  /*1ef0*/  ISETP.NE.AND P0, PT, R7, R96, PT ;  /* 0x000000600700720c */ /* 0x000fe20003f05270 */
[----:B0-----:R-:W-:-:S12]  /*1f00*/  HFMA2.MMA R106, -RZ, RZ, 1.875, 0 ;  /* 0x3f800000ff6a7435 */ /* 0x001fd800000001ff */
[----:B------:R-:W-:-:S04]  /*1f10*/  @P0 LEA.HI R49, R7, R7, RZ, 0x1 ;  /* 0x0000000707310211 */ /* 0x000fc800078f08ff */
[----:B------:R-:W-:-:S04]  /*1f20*/  @P0 LOP3.LUT R54, R49, 0xfffffe, RZ, 0xc0, !PT ;  /* 0x00fffffe31360812 */ /* 0x000fc800078ec0ff */
[----:B------:R-:W-:-:S04]  /*1f30*/  @P0 IADD3 R54, -R54, R7, RZ ;  /* 0x0000000736360210 */ /* 0x000fc80007ffe1ff */
[----:B------:R-:W-:-:S04]  /*1f40*/  @P0 LEA R49, R54, R95, 0x8 ;  /* 0x0000005f36310211 */ /* 0x000fc800078e40ff */
[----:B------:R-:W-:-:S05]  /*1f50*/  @P0 LEA R49, R49, R6, 0x2 ;  /* 0x0000000631310211 */ /* 0x000fca00078e10ff */
[----:B------:R1:W2:Y:S02]  /*1f60*/  @P0 LDS R106, [R49+0xa38] ;  /* 0x000a3800316a0984 */ /* 0x0002a40000000800 */
.L_x_10860:
[----:B------:R-:W-:Y:S05]  /*1f70*/  BSYNC B0 ;  /* 0x0000000000007941 */ /* 0x000fea0003800000 */
.L_x_10859:
[----:B0-2---:R-:W-:Y:S01]  /*1f80*/  FMUL.FTZ R54, R53, R106 ;  /* 0x0000006a35367220 */ /* 0x005fe20000410000 */
[----:B-1----:R-:W-:Y:S01]  /*1f90*/  FFMA.FTZ R49, R102, R52, R103 ;  /* 0x0000003466317223 */ /* 0x002fe20000010067 */
[C---:B------:R-:W-:Y:S01]  /*1fa0*/  FFMA.FTZ R110, R107.reuse, R55, R48 ;  /* 0x000000376b6e7223 */ /* 0x040fe20000010030 */
[----:B------:R-:W-:Y:S01]  /*1fb0*/  FMUL.FTZ R112, R98, R47 ;  /* 0x0000002f62707220 */ /* 0x000fe20000410000 */
[C---:B------:R-:W-:Y:S01]  /*1fc0*/  FMUL.FTZ R55, R107.reuse, R54 ;  /* 0x000000366b377220 */ /* 0x040fe20000410000 */
[C---:B------:R-:W-:Y:S01]  /*1fd0*/  FFMA.FTZ R114, R107.reuse, R49, R118 ;  /* 0x000000316b727223 */ /* 0x040fe20000010076 */
[----:B------:R-:W-:Y:S01]  /*1fe0*/  FMUL.FTZ R104, R107, R104 ;  /* 0x000000686b687220 */ /* 0x000fe20000410000 */
[C---:B------:R-:W-:Y:S01]  /*1ff0*/  FFMA.FTZ R110, R52.reuse, R110, R113 ;  /* 0x0000006e346e7223 */ /* 0x040fe20000010071 */
[----:B------:R-:W-:Y:S01]  /*2000*/  FMUL.FTZ R49, R52, R55 ;  /* 0x0000003734317220 */ /* 0x000fe20000410000 */
[C---:B------:R-:W-:Y:S01]  /*2010*/  FFMA.FTZ R114, R53.reuse, R114, R112 ;  /* 0x0000007235727223 */ /* 0x040fe20000010070 */
[----:B------:R-:W-:Y:S01]  /*2020*/  FMUL.FTZ R115, R53, R104 ;  /* 0x0000006835737220 */ /* 0x000fe20000410000 */
[----:B------:R-:W-:Y:S01]  /*2030*/  ISETP.NE.AND P2, PT, R5, 0x1f, PT ;  /* 0x0000001f0500780c */ /* 0x000fe20003f45270 */
        /* <DEDUP_REMOVED lines=27> */
[----:B0-----:R-:W-:Y:S01]  /*21f0*/  @!P2 FFMA.FTZ R110, R49, R109, R110 ;  /* 0x0000006d316ea223 */ /* 0x001fe2000001006e */
[----:B------:R-:W-:Y:S01]  /*2200*/  LEA R109, R95, R6, 0x3 ;  /* 0x000000065f6d7211 */ /* 0x000fe200078e18ff */
[----:B-1----:R-:W-:-:S03]  /*2210*/  @!P2 FMUL.FTZ R49, R49, R104 ;  /* 0x000000683131a220 */ /* 0x002fc60000410000 */
        /* <DEDUP_REMOVED lines=31> */
[----:B-----5:R-:W-:Y:S04]  /*2410*/  SHFL.IDX PT, R104, R108, RZ, 0x1f ;  /* 0x00001fff6c687589 */ /* 0x020fe800000e0000 */
[----:B------:R-:W-:Y:S04]  /*2420*/  SHFL.UP PT, R114, R114, 0x1, RZ ;  /* 0x0420000072727989 */ /* 0x000fe800000e00ff */
[----:B------:R-:W1:Y:S04]  /*2430*/  SHFL.UP PT, R115, R115, 0x1, RZ ;  /* 0x0420000073737989 */ /* 0x000e6800000e00ff */
[----:B------:R-:W-:Y:S04]  /*2440*/  SHFL.IDX PT, R117, R110, RZ, 0x1f ;  /* 0x00001fff6e757589 */ /* 0x000fe800000e0000 */
[----:B------:R-:W2:Y:S01]  /*2450*/  SHFL.IDX PT, R116, R49, RZ, 0x1f ;  /* 0x00001fff31747589 */ /* 0x000ea200000e0000 */
[----:B0-----:R-:W-:-:S04]  /*2460*/  @P2 FFMA.FTZ R120, R119, R120, R122 ;  /* 0x0000007877782223 */ /* 0x001fc8000001007a */
[----:B------:R-:W-:Y:S01]  /*2470*/  FFMA.FTZ R106, R120, R106, R51 ;  /* 0x0000006a786a7223 */ /* 0x000fe20000010033 */
[----:B-1----:R-:W-:-:S04]  /*2480*/  @P1 FFMA.FTZ R104, R115, R104, R114 ;  /* 0x0000006873681223 */ /* 0x002fc80000010072 */
[----:B------:R-:W-:Y:S01]  /*2490*/  FFMA.FTZ R111, R111, R104, R102 ;  /* 0x000000686f6f7223 */ /* 0x000fe20000010066 */
[----:B------:R-:W-:Y:S01]  /*24a0*/  FFMA.FTZ R104, R53, R106, R50 ;  /* 0x0000006a35687223 */ /* 0x000fe20000010032 */
[----:B------:R-:W-:Y:S01]  /*24b0*/  IADD3 R50, R7, -0x1, RZ ;  /* 0xffffffff07327810 */ /* 0x000fe20007ffe0ff */
[C---:B--2---:R-:W-:Y:S02]  /*24c0*/  FFMA.FTZ R55, R116.reuse, R55, R117 ;  /* 0x0000003774377223 */ /* 0x044fe40000010075 */
[----:B------:R-:W-:Y:S01]  /*24d0*/  FFMA.FTZ R108, R107, R104, R48 ;  /* 0x000000686b6c7223 */ /* 0x000fe20000010030 */
[----:B------:R-:W-:Y:S01]  /*24e0*/  FMUL.FTZ R54, R116, R54 ;  /* 0x0000003674367220 */ /* 0x000fe20000410000 */
[----:B------:R-:W-:Y:S01]  /*24f0*/  FFMA.FTZ R122, R52, R111, R103 ;  /* 0x0000006f347a7223 */ /* 0x000fe20000010067 */
[----:B------:R-:W-:Y:S01]  /*2500*/  FMUL.FTZ R116, R106, R92 ;  /* 0x0000005c6a747220 */ /* 0x000fe20000410000 */
[----:B------:R-:W-:Y:S01]  /*2510*/  FFMA.FTZ R110, R52, R108, R113 ;  /* 0x0000006c346e7223 */ /* 0x000fe20000010071 */
[----:B------:R-:W-:Y:S01]  /*2520*/  FMUL.FTZ R114, R104, R93 ;  /* 0x0000005d68727220 */ /* 0x000fe20000410000 */
[----:B------:R-:W-:Y:S01]  /*2530*/  FMUL.FTZ R52, R108, R90 ;  /* 0x0000005a6c347220 */ /* 0x000fe20000410000 */
[----:B------:R-:W-:-:S02]  /*2540*/  IMAD R115, R50, 0x80, R21 ;  /* 0x0000008032737824 */ /* 0x000fc400078e0215 */
[----:B------:R-:W-:Y:S01]  /*2550*/  FMUL.FTZ R113, R110, R91 ;  /* 0x0000005b6e717220 */ /* 0x000fe20000410000 */
[----:B------:R-:W-:Y:S01]  /*2560*/  FMUL.FTZ R51, R31, R116 ;  /* 0x000000741f337220 */ /* 0x000fe20000410000 */
[----:B------:R-:W-:Y:S01]  /*2570*/  FMUL.FTZ R50, R30, R114 ;  /* 0x000000721e327220 */ /* 0x000fe20000410000 */
[----:B------:R-:W-:Y:S01]  /*2580*/  FMUL.FTZ R49, R29, R52 ;  /* 0x000000341d317220 */ /* 0x000fe20000410000 */
[-C--:B------:R-:W-:Y:S01]  /*2590*/  FMUL.FTZ R48, R28, R113.reuse ;  /* 0x000000711c307220 */ /* 0x080fe20000410000 */
[----:B------:R0:W-:Y:S01]  /*25a0*/  @!P0 STS.64 [R109+0x12b8], R54 ;  /* 0x0012b8366d008388 */ /* 0x0001e20000000a00 */
[----:B------:R-:W-:Y:S01]  /*25b0*/  FADD.FTZ R102, -R102, R111 ;  /* 0x0000006f66667221 */ /* 0x000fe20000010100 */
[----:B------:R-:W-:Y:S01]  /*25c0*/  FADD.FTZ R103, -R103, R122 ;  /* 0x0000007a67677221 */ /* 0x000fe20000010100 */
[----:B------:R-:W-:Y:S01]  /*25d0*/  IADD3 R115, -R115, UR7, RZ ;  /* 0x0000000773737c10 */ /* 0x000fe2000fffe1ff */
[----:B------:R1:W-:Y:S01]  /*25e0*/  STS.128 [R0+0x400], R48 ;  /* 0x0004003000007388 */ /* 0x0003e20000000c00 */
[----:B------:R-:W-:Y:S01]  /*25f0*/  FFMA.FTZ R120, R102, R113, RZ ;  /* 0x0000007166787223 */ /* 0x000fe200000100ff */
[----:B------:R-:W-:Y:S01]  /*2600*/  FFMA.FTZ R113, R107, R122, R118 ;  /* 0x0000007a6b717223 */ /* 0x000fe20000010076 */
[----:B------:R-:W-:Y:S02]  /*2610*/  BAR.SYNC.DEFER_BLOCKING 0x0 ;  /* 0x0000000000007b1d */ /* 0x000fe40000010000 */
[----:B------:R-:W-:Y:S01]  /*2620*/  FFMA.FTZ R120, R103, R52, R120 ;  /* 0x0000003467787223 */ /* 0x000fe20000010078 */
[----:B------:R-:W-:Y:S01]  /*2630*/  ISETP.GE.AND P3, PT, R115, 0x1, PT ;  /* 0x000000017300780c */ /* 0x000fe20003f66270 */
[----:B------:R-:W-:Y:S01]  /*2640*/  FMUL.FTZ R52, R32, R111 ;  /* 0x0000006f20347220 */ /* 0x000fe20000410000 */
[-C--:B------:R-:W-:Y:S01]  /*2650*/  FFMA.FTZ R111, R53, R113.reuse, R112 ;  /* 0x00000071356f7223 */ /* 0x080fe20000010070 */
        /* <DEDUP_REMOVED lines=16> */
[C---:B------:R-:W-:Y:S02]  /*2760*/  IMAD R53, R95.reuse, UR19, R50 ;  /* 0x000000135f357c24 */ /* 0x040fe4000f8e0232 */
[C---:B------:R-:W-:Y:S01]  /*2770*/  IMAD R55, R95.reuse, UR21, R52 ;  /* 0x000000155f377c24 */ /* 0x040fe2000f8e0234 */
[----:B------:R-:W-:Y:S01]  /*2780*/  LEA R52, P3, R48, UR26, 0x2 ;  /* 0x0000001a30347c11 */ /* 0x000fe2000f8610ff */
[----:B------:R-:W-:Y:S01]  /*2790*/  IMAD.WIDE.U32 R50, R95, UR20, R66 ;  /* 0x000000145f327c25 */ /* 0x000fe2000f8e0042 */
[----:B------:R-:W-:-:S04]  /*27a0*/  IADD3 R53, R49, R53, RZ ;  /* 0x0000003531357210 */ /* 0x000fc80007ffe0ff */
[----:B------:R-:W-:Y:S02]  /*27b0*/  IADD3 R49, R51, R55, RZ ;  /* 0x0000003733317210 */ /* 0x000fe40007ffe0ff */
[----:B------:R-:W-:Y:S02]  /*27c0*/  LEA R54, P4, R50, UR28, 0x2 ;  /* 0x0000001c32367c11 */ /* 0x000fe4000f8810ff */
[----:B------:R-:W-:Y:S02]  /*27d0*/  LEA.HI.X R53, R48, UR27, R53, 0x2, P3 ;  /* 0x0000001b30357c11 */ /* 0x000fe400098f1435 */
[----:B------:R-:W-:-:S03]  /*27e0*/  LEA.HI.X R55, R50, UR29, R49, 0x2, P4 ;  /* 0x0000001d32377c11 */ /* 0x000fc6000a0f1431 */
[----:B0-----:R0:W-:Y:S04]  /*27f0*/  REDG.E.ADD.F32.FTZ.RN.STRONG.GPU desc[UR12][R52.64], R117 ;  /* 0x00000075340079a6 */ /* 0x0011e8000c10f38c */
[----:B-----5:R0:W-:Y:S02]  /*2800*/  REDG.E.ADD.F32.FTZ.RN.STRONG.GPU desc[UR12][R54.64], R119 ;  /* 0x00000077360079a6 */ /* 0x0201e4000c10f38c */
.L_x_10862:
[----:B------:R-:W-:Y:S05]  /*2810*/  BSYNC B0 ;  /* 0x0000000000007941 */ /* 0x000fea0003800000 */
.L_x_10861:
[----:B------:R2:W2:Y:S01]  /*2820*/  LDS R105, [R2+0x680] ;  /* 0x0006800002697984 */ /* 0x0004a20000000800 */
[----:B------:R-:W-:Y:S01]  /*2830*/  ISETP.GE.AND P3, PT, R115, 0x21, PT ;  /* 0x000000217300780c */ /* 0x000fe20003f66270 */
[----:B------:R-:W-:Y:S01]  /*2840*/  USHF.L.U64.HI UR22, UR5, 0x2, UR6 ;  /* 0x0000000205167899 */ /* 0x000fe20008010206 */
[----:B01----:R-:W-:Y:S01]  /*2850*/  FFMA.FTZ R52, R107, R114, R120 ;  /* 0x000000726b347223 */ /* 0x003fe20000010078 */
        /* <DEDUP_REMOVED lines=10> */
[----:B------:R-:W-:Y:S06]  /*2900*/  @!P3 BRA `(.L_x_10864) ;  /* 0x000000000018b947 */ /* 0x000fec0003800000 */
[----:B------:R-:W-:-:S04]  /*2910*/  IMAD.WIDE.U32 R50, R80, UR23, R68 ;  /* 0x0000001750327c25 */ /* 0x000fc8000f8e0044 */
[----:B------:R-:W-:Y:S01]  /*2920*/  IMAD.WIDE.U32 R48, R82, UR23, R74 ;  /* 0x0000001752307c25 */ /* 0x000fe2000f8e004a */
[----:B------:R-:W-:-:S04]  /*2930*/  IADD3 R51, R51, R55, RZ ;  /* 0x0000003733337210 */ /* 0x000fc80007ffe0ff */
[----:B------:R-:W-:Y:S01]  /*2940*/  IADD3 R49, R49, R53, RZ ;  /* 0x0000003531317210 */ /* 0x000fe20007ffe0ff */
[----:B--2---:R0:W-:Y:S04]  /*2950*/  REDG.E.ADD.F32.FTZ.RN.STRONG.GPU desc[UR12][R50.64], R113 ;  /* 0x00000071320079a6 */ /* 0x0041e8000c10f38c */
[----:B------:R0:W-:Y:S02]  /*2960*/  REDG.E.ADD.F32.FTZ.RN.STRONG.GPU desc[UR12][R48.64], R105 ;  /* 0x00000069300079a6 */ /* 0x0001e4000c10f38c */
.L_x_10864:
[----:B------:R-:W-:Y:S05]  /*2970*/  BSYNC B0 ;  /* 0x0000000000007941 */ /* 0x000fea0003800000 */
.L_x_10863:
[----:B0-2---:R0:W1:Y:S01]  /*2980*/  LDS R105, [R2+0x700] ;  /* 0x0007000002697984 */ /* 0x0050620000000800 */
        /* <DEDUP_REMOVED lines=8> */
.L_x_10866:
[----:B------:R-:W-:Y:S05]  /*2a10*/  BSYNC B0 ;  /* 0x0000000000007941 */ /* 0x000fea0003800000 */
.L_x_10865:
[----:B-12---:R1:W2:Y:S01]  /*2a20*/  LDS R105, [R2+0x780] ;  /* 0x0007800002697984 */ /* 0x0062a20000000800 */
[----:B------:R-:W-:Y:S04]  /*2a30*/  BSSY B0, `(.L_x_10867) ;  /* 0x0000008000007945 */ /* 0x000fe80003800000 */
[----:B------:R-:W-:Y:S05]  /*2a40*/  @!P5 BRA `(.L_x_10868) ;  /* 0x000000000018d947 */ /* 0x000fea0003800000 */
[----:B------:R-:W-:-:S04]  /*2a50*/  IMAD.WIDE.U32 R50, R80, UR23, R72 ;  /* 0x0000001750327c25 */ /* 0x000fc8000f8e0048 */
[----:B------:R-:W-:Y:S01]  /*2a60*/  IMAD.WIDE.U32 R48, R82, UR23, R78 ;  /* 0x0000001752307c25 */ /* 0x000fe2000f8e004e */
[----:B------:R-:W-:-:S04]  /*2a70*/  IADD3 R51, R55, R51, RZ ;  /* 0x0000003337337210 */ /* 0x000fc80007ffe0ff */
[----:B------:R-:W-:Y:S01]  /*2a80*/  IADD3 R49, R53, R49, RZ ;  /* 0x0000003135317210 */ /* 0x000fe20007ffe0ff */
[----:B----4-:R4:W-:Y:S04]  /*2a90*/  REDG.E.ADD.F32.FTZ.RN.STRONG.GPU desc[UR12][R50.64], R111 ;  /* 0x0000006f320079a6 */ /* 0x0109e8000c10f38c */
[----:B--2---:R4:W-:Y:S02]  /*2aa0*/  REDG.E.ADD.F32.FTZ.RN.STRONG.GPU desc[UR12][R48.64], R105 ;  /* 0x00000069300079a6 */ /* 0x0049e4000c10f38c */
.L_x_10868:
[----:B------:R-:W-:Y:S05]  /*2ab0*/  BSYNC B0 ;  /* 0x0000000000007941 */ /* 0x000fea0003800000 */
.L_x_10867:
[----:B----4-:R-:W4:Y:S01]  /*2ac0*/  SHFL.DOWN P3, R49, R52, 0x1, 0x1f ;  /* 0x08201f0034317f89 */ /* 0x010f220000060000 */
[----:B------:R-:W-:Y:S01]  /*2ad0*/  ISETP.NE.AND P4, PT, R19, RZ, PT ;  /* 0x000000ff1300720c */ /* 0x000fe20003f85270 */
[----:B------:R-:W-:Y:S01]  /*2ae0*/  FMUL.FTZ R48, R101, R104 ;  /* 0x0000006865307220 */ /* 0x000fe20000410000 */
[----:B------:R-:W-:Y:S03]  /*2af0*/  BSSY B0, `(.L_x_10869) ;  /* 0x000002c000007945 */ /* 0x000fe60003800000 */
[----:B------:R-:W-:Y:S01]  /*2b00*/  FMUL.FTZ R107, R48, R107 ;  /* 0x0000006b306b7220 */ /* 0x000fe20000410000 */
[-C--:B------:R-:W-:Y:S01]  /*2b10*/  FMUL.FTZ R48, R47, R106.reuse ;  /* 0x0000006a2f307220 */ /* 0x080fe20000410000 */
[----:B------:R-:W-:-:S03]  /*2b20*/  FMUL.FTZ R106, R101, R106 ;  /* 0x0000006a656a7220 */ /* 0x000fc60000410000 */
[----:B------:R-:W-:Y:S01]  /*2b30*/  FFMA.FTZ R43, R48, R92, R43 ;  /* 0x0000005c302b7223 */ /* 0x000fe2000001002b */
[----:B------:R-:W-:Y:S02]  /*2b40*/  FMUL.FTZ R106, R106, R109 ;  /* 0x0000006d6a6a7220 */ /* 0x000fe40000410000 */
[----:B------:R-:W5:Y:S02]  /*2b50*/  @!P4 S2R R55, SR_CgaCtaId ;  /* 0x000000000037c919 */ /* 0x000f640000008800 */
[----:B------:R-:W-:-:S04]  /*2b60*/  FFMA.FTZ R106, R31, R48, R106 ;  /* 0x000000301f6a7223 */ /* 0x000fc8000001006a */
[----:B------:R-:W-:Y:S01]  /*2b70*/  FADD.FTZ R39, R106, R39 ;  /* 0x000000276a277221 */ /* 0x000fe20000010000 */
[----:B----4-:R-:W-:Y:S01]  /*2b80*/  @P3 FADD R49, R52, R49 ;  /* 0x0000003134313221 */ /* 0x010fe20000000000 */
[----:B------:R-:W-:-:S04]  /*2b90*/  @!P4 MOV R52, 0x400 ;  /* 0x000004000034c802 */ /* 0x000fc80000000f00 */
[----:B------:R-:W4:Y:S01]  /*2ba0*/  SHFL.DOWN P3, R50, R49, 0x2, 0x1f ;  /* 0x08401f0031327f89 */ /* 0x000f220000060000 */
[----:B-----5:R-:W-:Y:S01]  /*2bb0*/  @!P4 LEA R6, R55, R52, 0x18 ;  /* 0x000000343706c211 */ /* 0x020fe200078ec0ff */
[----:B----4-:R-:W-:Y:S01]  /*2bc0*/  @P3 FADD R50, R49, R50 ;  /* 0x0000003231323221 */ /* 0x010fe20000000000 */
[----:B------:R-:W-:Y:S01]  /*2bd0*/  FMUL.FTZ R49, R46, R104 ;  /* 0x000000682e317220 */ /* 0x000fe20000410000 */
[-C--:B------:R-:W-:Y:S01]  /*2be0*/  FMUL.FTZ R46, R45, R108.reuse ;  /* 0x0000006c2d2e7220 */ /* 0x080fe20000410000 */
[C---:B------:R-:W-:Y:S01]  /*2bf0*/  FMUL.FTZ R108, R101.reuse, R108 ;  /* 0x0000006c656c7220 */ /* 0x040fe20000410000 */
[-C--:B------:R-:W-:Y:S01]  /*2c00*/  FMUL.FTZ R101, R101, R110.reuse ;  /* 0x0000006e65657220 */ /* 0x080fe20000410000 */
[----:B------:R-:W4:Y:S01]  /*2c10*/  SHFL.DOWN P3, R51, R50, 0x4, 0x1f ;  /* 0x08801f0032337f89 */ /* 0x000f220000060000 */
        /* <DEDUP_REMOVED lines=13> */
[----:B------:R-:W4:Y:S02]  /*2cf0*/  SHFL.DOWN P3, R54, R51, 0x8, 0x1f ;  /* 0x09001f0033367f89 */ /* 0x000f240000060000 */
[----:B----4-:R-:W-:-:S05]  /*2d00*/  @P3 FADD R54, R51, R54 ;  /* 0x0000003633363221 */ /* 0x010fca0000000000 */
[----:B------:R-:W4:Y:S02]  /*2d10*/  SHFL.DOWN P3, R53, R54, 0x10, 0x1f ;  /* 0x0a001f0036357f89 */ /* 0x000f240000060000 */
[----:B----4-:R-:W-:-:S05]  /*2d20*/  @P3 FADD R53, R54, R53 ;  /* 0x0000003536353221 */ /* 0x010fca0000000000 */
[----:B------:R4:W-:Y:S01]  /*2d30*/  @!P4 STS [R6+0x804], R53 ;  /* 0x000804350600c388 */ /* 0x0009e20000000800 */
[----:B------:R-:W-:Y:S06]  /*2d40*/  BAR.SYNC.DEFER_BLOCKING 0x0 ;  /* 0x0000000000007b1d */ /* 0x000fec0000010000 */
[----:B------:R-:W-:Y:S05]  /*2d50*/  @P0 BRA `(.L_x_10870) ;  /* 0x0000000000140947 */ /* 0x000fea0003800000 */
[----:B------:R-:W-:Y:S02]  /*2d60*/  ISETP.NE.AND P0, PT, R7, UR24, PT ;  /* 0x0000001807007c0c */ /* 0x000fe4000bf05270 */
[----:B------:R-:W-:-:S11]  /*2d70*/  LEA R46, R95, R6, 0x2 ;  /* 0x000000065f2e7211 */ /* 0x000fd600078e10ff */
[----:B------:R-:W4:Y:S02]  /*2d80*/  @P0 LDS R44, [R46+0x1ab8] ;  /* 0x001ab8002e2c0984 */ /* 0x000f240000000800 */
[----:B----4-:R-:W-:-:S05]  /*2d90*/  @P0 FADD.FTZ R53, R53, R44 ;  /* 0x0000002c35350221 */ /* 0x010fca0000010000 */
[----:B------:R4:W-:Y:S02]  /*2da0*/  STS [R46+0x1ab8], R53 ;  /* 0x001ab8352e007388 */ /* 0x0009e40000000800 */
.L_x_10870:
[----:B------:R-:W-:Y:S05]  /*2db0*/  BSYNC B0 ;  /* 0x0000000000007941 */ /* 0x000fea0003800000 */
.L_x_10869:
[----:B------:R-:W-:Y:S01]  /*2dc0*/  IADD3 R95, R95, 0x1, RZ ;  /* 0x000000015f5f7810 */ /* 0x000fe20007ffe0ff */
[----:B------:R-:W-:-:S03]  /*2dd0*/  UIADD3 UR5, UP0, UR5, 0x1, URZ ;  /* 0x0000000105057890 */ /* 0x000fc6000ff1e03f */
[----:B------:R-:W-:Y:S01]  /*2de0*/  ISETP.GE.AND P0, PT, R95, UR25, PT ;  /* 0x000000195f007c0c */ /* 0x000fe2000bf06270 */
[----:B------:R-:W-:-:S12]  /*2df0*/  UIADD3.X UR6, URZ, UR6, URZ, UP0, !UPT ;  /* 0x000000063f067290 */ /* 0x000fd800087fe43f */
[----:B------:R-:W-:Y:S05]  /*2e00*/  @!P0 BRA `(.L_x_10871) ;  /* 0xffffffec00288947 */ /* 0x000fea000383ffff */
.L_x_10858:
[----:B------:R-:W-:Y:S01]  /*2e10*/  BAR.SYNC.DEFER_BLOCKING 0x0 ;  /* 0x0000000000007b1d */ /* 0x000fe20000010000 */
[----:B------:R-:W-:-:S04]  /*2e20*/  LEA R28, P0, R21, R16, 0x4 ;  /* 0x00000010151c7211 */ /* 0x000fc800078020ff */
[----:B------:R-:W-:-:S03]  /*2e30*/  LEA.HI.X R29, R21, R15, R4, 0x4, P0 ;  /* 0x0000000f151d7211 */ /* 0x000fc600000f2404 */
[----:B----4-:R-:W4:Y:S01]  /*2e40*/  LDC.64 R52, c[0x0][0x388] ;  /* 0x0000e200ff347b82 */ /* 0x010f220000000a00 */
[----:B------:R-:W-:Y:S01]  /*2e50*/  LEA R54, R19, R6, 0x4 ;  /* 0x0000000613367211 */ /* 0x000fe200078e20ff */
[----:B------:R-:W-:Y:S01]  /*2e60*/  ULDC.64 UR6, c[0x0][0x390] ;  /* 0x0000e40000067ab9 */ /* 0x000fe20000000a00 */
[----:B------:R-:W5:Y:S01]  /*2e70*/  LDG.E.128 R28, desc[UR12][R28.64] ;  /* 0x0000000c1c1c7981 */ /* 0x000f62000c1e1d00 */
[C---:B------:R-:W-:Y:S01]  /*2e80*/  IADD3 R55, R7.reuse, -0x1, RZ ;  /* 0xffffffff07377810 */ /* 0x040fe20007ffe0ff */
[----:B------:R-:W-:Y:S01]  /*2e90*/  UIADD3 UR4, UR4, -0x80, URZ ;  /* 0xffffff8004047890 */ /* 0x000fe2000fffe03f */
[----:B------:R-:W-:Y:S02]  /*2ea0*/  ISETP.GT.AND P5, PT, R7, 0x1, PT ;  /* 0x000000010700780c */ /* 0x000fe40003fa4270 */
[----:B------:R-:W-:Y:S01]  /*2eb0*/  MOV R7, R55 ;  /* 0x0000003700077202 */ /* 0x000fe20000000f00 */
[----:B----4-:R-:W-:-:S04]  /*2ec0*/  IMAD R50, R52, UR15, RZ ;  /* 0x0000000f34327c24 */ /* 0x010fc8000f8e02ff */
[----:B------:R-:W-:Y:S01]  /*2ed0*/  IMAD R53, R53, UR14, R50 ;  /* 0x0000000e35357c24 */ /* 0x000fe2000f8e0232 */
[----:B------:R-:W-:Y:S01]  /*2ee0*/  SHF.L.U32 R50, R21, 0x4, RZ ;  /* 0x0000000415327819 */ /* 0x000fe200000006ff */
        /* <DEDUP_REMOVED lines=9> */
[----:B-----5:R-:W-:Y:S01]  /*2f80*/  IMAD R40, R26, UR6, RZ ;  /* 0x000000061a287c24 */ /* 0x020fe2000f8e02ff */
[----:B------:R-:W-:-:S02]  /*2f90*/  FSETP.GTU.FTZ.AND P0, PT, R32, 20, PT ;  /* 0x41a000002000780b */ /* 0x000fc40003f1c000 */
[----:B------:R-:W-:Y:S01]  /*2fa0*/  FSETP.GTU.FTZ.AND P1, PT, R33, 20, PT ;  /* 0x41a000002100780b */ /* 0x000fe20003f3c000 */
[----:B------:R-:W-:Y:S01]  /*2fb0*/  IMAD R41, R65, UR7, R40 ;  /* 0x0000000741297c24 */ /* 0x000fe2000f8e0228 */
[----:B------:R-:W-:Y:S02]  /*2fc0*/  FSETP.GTU.FTZ.AND P2, PT, R44, 20, PT ;  /* 0x41a000002c00780b */ /* 0x000fe40003f5c000 */
[----:B------:R-:W-:-:S07]  /*2fd0*/  FSETP.GTU.FTZ.AND P3, PT, R35, 20, PT ;  /* 0x41a000002300780b */ /* 0x000fce0003f7c000 */
[----:B------:R-:W-:Y:S02]  /*2fe0*/  @!P0 FMUL.FTZ R32, R32, -1.4426950216293334961 ;  /* 0xbfb8aa3b20208820 */ /* 0x000fe40000410000 */
[----:B------:R-:W-:Y:S02]  /*2ff0*/  @!P1 FMUL.FTZ R28, R33, -1.4426950216293334961 ;  /* 0xbfb8aa3b211c9820 */ /* 0x000fe40000410000 */
[----:B------:R-:W-:Y:S01]  /*3000*/  @!P2 FMUL.FTZ R29, R44, -1.4426950216293334961 ;  /* 0xbfb8aa3b2c1da820 */ /* 0x000fe20000410000 */
[----:B------:R-:W-:Y:S01]  /*3010*/  SHF.L.U32 R44, R55, 0x7, RZ ;  /* 0x00000007372c7819 */ /* 0x000fe200000006ff */
[----:B------:R-:W4:Y:S01]  /*3020*/  @!P0 MUFU.EX2 R32, R32 ;  /* 0x0000002000208308 */ /* 0x000f220000000800 */
[----:B------:R-:W-:Y:S02]  /*3030*/  @!P3 FMUL.FTZ R35, R35, -1.4426950216293334961 ;  /* 0xbfb8aa3b2323b820 */ /* 0x000fe40000410000 */
[----:B------:R-:W-:-:S05]  /*3040*/  SHF.R.S32.HI R45, RZ, 0x1f, R44 ;  /* 0x0000001fff2d7819 */ /* 0x000fca000001142c */
[----:B------:R-:W5:Y:S08]  /*3050*/  @!P1 MUFU.EX2 R34, R28 ;  /* 0x0000001c00229308 */ /* 0x000f700000000800 */
[----:B------:R0:W1:Y:S01]  /*3060*/  @!P2 MUFU.EX2 R48, R29 ;  /* 0x0000001d0030a308 */ /* 0x0000620000000800 */
[----:B------:R-:W-:Y:S01]  /*3070*/  NOP ;  /* 0x0000000000007918 */ /* 0x000fe20000000000 */
[----:B----4-:R-:W-:-:S06]  /*3080*/  @!P0 FADD.FTZ R46, R32, 1 ;  /* 0x3f800000202e8421 */ /* 0x010fcc0000010000 */
[----:B------:R4:W2:Y:S01]  /*3090*/  @!P3 MUFU.EX2 R49, R35 ;  /* 0x000000230031b308 */ /* 0x0008a20000000800 */
[----:B0-----:R-:W0:Y:S01]  /*30a0*/  LDS.128 R28, [R54] ;  /* 0x00000000361c7984 */ /* 0x001e220000000c00 */
[----:B------:R-:W3:Y:S01]  /*30b0*/  LDC.64 R32, c[0x0][0x3e0] ;  /* 0x0000f800ff207b82 */ /* 0x000ee20000000a00 */
[----:B-----5:R-:W-:-:S05]  /*30c0*/  @!P1 FADD.FTZ R47, R34, 1 ;  /* 0x3f800000222f9421 */ /* 0x020fca0000010000 */
[----:B------:R-:W5:Y:S01]  /*30d0*/  @!P0 MUFU.RCP R51, R46 ;  /* 0x0000002e00338308 */ /* 0x000f620000001000 */
[----:B----4-:R-:W-:-:S04]  /*30e0*/  IMAD.WIDE.U32 R34, R52, UR14, R44 ;  /* 0x0000000e34227c25 */ /* 0x010fc8000f8e002c */
[----:B-1----:R-:W-:Y:S01]  /*30f0*/  @!P2 FADD.FTZ R48, R48, 1 ;  /* 0x3f8000003030a421 */ /* 0x002fe20000010000 */
[----:B------:R-:W-:-:S03]  /*3100*/  IADD3 R35, R35, R53, RZ ;  /* 0x0000003523237210 */ /* 0x000fc60007ffe0ff */
[----:B------:R1:W4:Y:S01]  /*3110*/  @!P2 MUFU.RCP R43, R48 ;  /* 0x00000030002ba308 */ /* 0x0003220000001000 */
[----:B--2---:R-:W-:Y:S01]  /*3120*/  @!P3 FADD.FTZ R49, R49, 1 ;  /* 0x3f8000003131b421 */ /* 0x004fe20000010000 */
[----:B------:R-:W2:Y:S01]  /*3130*/  LDC.64 R52, c[0x0][0x3a8] ;  /* 0x0000ea00ff347b82 */ /* 0x000ea20000000a00 */
[----:B------:R-:W-:Y:S01]  /*3140*/  IMAD.WIDE.U32 R34, R65, UR6, R34 ;  /* 0x0000000641227c25 */ /* 0x000fe2000f8e0022 */
[----:B------:R-:W-:-:S04]  /*3150*/  ULDC.64 UR6, c[0x0][0x3b0] ;  /* 0x0000ec0000067ab9 */ /* 0x000fc80000000a00 */
[----:B------:R-:W-:Y:S01]  /*3160*/  IADD3 R35, R35, R41, RZ ;  /* 0x0000002923237210 */ /* 0x000fe20007ffe0ff */
[----:B------:R-:W0:Y:S01]  /*3170*/  @!P1 MUFU.RCP R42, R47 ;  /* 0x0000002f002a9308 */ /* 0x000e220000001000 */
[----:B---3--:R-:W-:Y:S01]  /*3180*/  LEA R32, P4, R34, R32, 0x2 ;  /* 0x0000002022207211 */ /* 0x008fe200078810ff */
[----:B-----5:R-:W-:Y:S01]  /*3190*/  @!P0 FMUL.FTZ R36, R36, R51 ;  /* 0x0000003324248220 */ /* 0x020fe20000410000 */
[----:B-1----:R-:W-:Y:S02]  /*31a0*/  SHF.L.U64.HI R48, R21, 0x4, R4 ;  /* 0x0000000415307819 */ /* 0x002fe40000010204 */
[----:B------:R-:W-:Y:S02]  /*31b0*/  LEA.HI.X R33, R34, R33, R35, 0x2, P4 ;  /* 0x0000002122217211 */ /* 0x000fe400020f1423 */
[----:B------:R-:W-:Y:S01]  /*31c0*/  IADD3 R40, P4, R32, R50, RZ ;  /* 0x0000003220287210 */ /* 0x000fe20007f9e0ff */
[----:B------:R-:W1:Y:S01]  /*31d0*/  @!P3 MUFU.RCP R46, R49 ;  /* 0x00000031002eb308 */ /* 0x000e620000001000 */
[----:B----4-:R-:W-:Y:S01]  /*31e0*/  @!P2 FMUL.FTZ R38, R38, R43 ;  /* 0x0000002b2626a220 */ /* 0x010fe20000410000 */
[----:B------:R-:W-:-:S02]  /*31f0*/  IADD3 R10, P2, R10, -0x200, RZ ;  /* 0xfffffe000a0a7810 */ /* 0x000fc40007f5e0ff */
[----:B------:R-:W-:Y:S02]  /*3200*/  IADD3.X R41, R33, R48, RZ, P4, !PT ;  /* 0x0000003021297210 */ /* 0x000fe400027fe4ff */
[----:B------:R-:W-:Y:S02]  /*3210*/  IADD3 R18, P4, R18, -0x200, RZ ;  /* 0xfffffe0012127810 */ /* 0x000fe40007f9e0ff */
[----:B------:R-:W-:Y:S01]  /*3220*/  IADD3.X R8, R8, -0x1, RZ, P2, !PT ;  /* 0xffffffff08087810 */ /* 0x000fe200017fe4ff */
[----:B0-----:R0:W-:Y:S01]  /*3230*/  STG.E.128 desc[UR12][R40.64], R28 ;  /* 0x0000001c28007986 */ /* 0x0011e2000c101d0c */
[----:B------:R-:W-:Y:S01]  /*3240*/  @!P1 FMUL.FTZ R37, R37, R42 ;  /* 0x0000002a25259220 */ /* 0x000fe20000410000 */
[C---:B--2---:R-:W-:Y:S01]  /*3250*/  IMAD R42, R52.reuse, UR15, RZ ;  /* 0x0000000f342a7c24 */ /* 0x044fe2000f8e02ff */
[----:B------:R-:W-:Y:S01]  /*3260*/  BAR.SYNC.DEFER_BLOCKING 0x0 ;  /* 0x0000000000007b1d */ /* 0x000fe20000010000 */
[----:B------:R-:W-:Y:S01]  /*3270*/  IMAD.WIDE.U32 R44, R52, UR14, R44 ;  /* 0x0000000e342c7c25 */ /* 0x000fe2000f8e002c */
[----:B------:R-:W-:-:S03]  /*3280*/  IADD3 R12, P1, R12, -0x200, RZ ;  /* 0xfffffe000c0c7810 */ /* 0x000fc60007f3e0ff */
[----:B-1----:R-:W-:Y:S01]  /*3290*/  @!P3 FMUL.FTZ R39, R39, R46 ;  /* 0x0000002e2727b220 */ /* 0x002fe20000410000 */
[----:B------:R-:W-:Y:S02]  /*32a0*/  IMAD R43, R53, UR14, R42 ;  /* 0x0000000e352b7c24 */ /* 0x000fe4000f8e022a */
[----:B------:R-:W1:Y:S01]  /*32b0*/  LDC.64 R46, c[0x0][0x3f0] ;  /* 0x0000fc00ff2e7b82 */ /* 0x000e620000000a00 */
[----:B------:R-:W-:Y:S02]  /*32c0*/  IADD3 R14, P3, R14, -0x200, RZ ;  /* 0xfffffe000e0e7810 */ /* 0x000fe40007f7e0ff */
[----:B------:R-:W-:Y:S02]  /*32d0*/  IADD3.X R11, R11, -0x1, RZ, P1, !PT ;  /* 0xffffffff0b0b7810 */ /* 0x000fe40000ffe4ff */
[----:B------:R-:W-:Y:S02]  /*32e0*/  IADD3 R45, R45, R43, RZ ;  /* 0x0000002b2d2d7210 */ /* 0x000fe40007ffe0ff */
[----:B------:R-:W-:Y:S01]  /*32f0*/  IADD3.X R13, R13, -0x1, RZ, P3, !PT ;  /* 0xffffffff0d0d7810 */ /* 0x000fe20001ffe4ff */
[----:B0-----:R-:W-:Y:S01]  /*3300*/  IMAD R28, R26, UR6, RZ ;  /* 0x000000061a1c7c24 */ /* 0x001fe2000f8e02ff */
[----:B------:R-:W-:-:S03]  /*3310*/  IADD3.X R17, R17, -0x1, RZ, P4, !PT ;  /* 0xffffffff11117810 */ /* 0x000fc600027fe4ff */
[C---:B------:R-:W-:Y:S02]  /*3320*/  IMAD R31, R65.reuse, UR7, R28 ;  /* 0x00000007411f7c24 */ /* 0x040fe4000f8e021c */
[----:B------:R-:W-:Y:S01]  /*3330*/  IMAD.WIDE.U32 R28, R65, UR6, R44 ;  /* 0x00000006411c7c25 */ /* 0x000fe2000f8e002c */
[----:B------:R0:W-:Y:S01]  /*3340*/  STS.128 [R54], R36 ;  /* 0x0000002436007388 */ /* 0x0001e20000000c00 */
[----:B------:R-:W-:-:S03]  /*3350*/  NOP ;  /* 0x0000000000007918 */ /* 0x000fc60000000000 */
[----:B------:R-:W2:Y:S01]  /*3360*/  LDS.128 R32, [R54] ;  /* 0x0000000036207984 */ /* 0x000ea20000000c00 */
[----:B------:R-:W-:Y:S02]  /*3370*/  IADD3 R30, R29, R31, RZ ;  /* 0x0000001f1d1e7210 */ /* 0x000fe40007ffe0ff */
        /* <DEDUP_REMOVED lines=12> */
.L_x_10849:
        /* <DEDUP_REMOVED lines=26> */
.L_x_10874:
[----:B------:R-:W-:Y:S05]  /*35e0*/  BSYNC B0 ;  /* 0x0000000000007941 */ /* 0x000fea0003800000 */
.L_x_10873:
        /* <DEDUP_REMOVED lines=29> */
.L_x_10876:
[----:B------:R-:W3:Y:S02]  /*37c0*/  S2R R9, SR_TID.X ;  /* 0x0000000000097919 */ /* 0x000ee40000002100 */
.L_x_10877:
[----:B------:R-:W-:Y:S05]  /*37d0*/  BSYNC B0 ;  /* 0x0000000000007941 */ /* 0x000fea0003800000 */
.L_x_10875:
        /* <DEDUP_REMOVED lines=12> */
[----:B---3--:R-:W-:-:S03]  /*38a0*/  ULEA UR4, UR5, UR4, 0x18 ;  /* 0x0000000405047291 */ /* 0x008fc6000f8ec03f */
[----:B------:R-:W-:-:S09]  /*38b0*/  ULDC UR5, c[0x0][0x0] ;  /* 0x0000000000057ab9 */ /* 0x000fd20000000800 */
.L_x_10878:
[----:B------:R-:W-:Y:S02]  /*38c0*/  LEA R0, R9, UR4, 0x2 ;  /* 0x0000000409007c11 */ /* 0x000fe4000f8e10ff */
[----:B-12-4-:R-:W-:Y:S02]  /*38d0*/  SHF.R.S32.HI R4, RZ, 0x1f, R9 ;  /* 0x0000001fff047819 */ /* 0x016fe40000011409 */
[----:B------:R-:W-:Y:S01]  /*38e0*/  MOV R5, R13 ;  /* 0x0000000d00057202 */ /* 0x000fe20000000f00 */
[----:B---3--:R-:W1:Y:S02]  /*38f0*/  LDS R11, [R0+0x1ab8] ;  /* 0x001ab800000b7984 */ /* 0x008e640000000800 */
        /* <DEDUP_REMOVED lines=9> */
[----:B-1----:R3:W-:Y:S10]  /*3990*/  REDG.E.ADD.F32.FTZ.RN.STRONG.GPU desc[UR12][R6.64], R11 ;  /* 0x0000000b060079a6 */ /* 0x0027f4000c10f38c */
[----:B------:R-:W-:Y:S05]  /*39a0*/  @!P0 BRA `(.L_x_10878) ;  /* 0xfffffffc00c48947 */ /* 0x000fea000383ffff */
[----:B------:R-:W-:Y:S05]  /*39b0*/  EXIT ;  /* 0x000000000000794d */ /* 0x000fea0003800000 */
.L_x_10879:
        /* <DEDUP_REMOVED lines=12> */
.L_x_11070:


//--------------------- .text._Z25selective_scan_bwd_kernelI32Selective_Scan_bwd_kernel_traitsILi32ELi4ELb1ELb1ELb1ELb1ELb1EffEEv12SSMParamsBwd --------------------------
	.section	.text._Z25selective_scan_bwd_kernelI32Selective_Scan_bwd_kernel_traitsILi32ELi4ELb1ELb1ELb1ELb1ELb1EffEEv12SSMParamsBwd,"ax",@progbits
	.align	128
        .global         _Z25selective_scan_bwd_kernelI32Selective_Scan_bwd_kernel_traitsILi32ELi4ELb1ELb1ELb1ELb1ELb1EffEEv12SSMParamsBwd
        .type           _Z25selective_scan_bwd_kernelI32Selective_Scan_bwd_kernel_traitsILi32ELi4ELb1ELb1ELb1ELb1ELb1EffEEv12SSMParamsBwd,@function
        .size           _Z25selective_scan_bwd_kernelI32Selective_Scan_bwd_kernel_traitsILi32ELi4ELb1ELb1ELb1ELb1ELb1EffEEv12SSMParamsBwd,(.L_x_11071 - _Z25selective_scan_bwd_kernelI32Selective_Scan_bwd_kernel_traitsILi32ELi4ELb1ELb1ELb1ELb1ELb1EffEEv12SSMParamsBwd)
        .other          _Z25selective_scan_bwd_kernelI32Selective_Scan_bwd_kernel_traitsILi32ELi4ELb1ELb1ELb1ELb1ELb1EffEEv12SSMParamsBwd,@"STO_CUDA_ENTRY STV_DEFAULT"
_Z25selective_scan_bwd_kernelI32Selective_Scan_bwd_kernel_traitsILi32ELi4ELb1ELb1ELb1ELb1ELb1EffEEv12SSMParamsBwd:
.text._Z25selective_scan_bwd_kernelI32Selective_Scan_bwd_kernel_traitsILi32ELi4ELb1ELb1ELb1ELb1ELb1EffEEv12SSMParamsBwd:
        /* <DEDUP_REMOVED lines=76> */
[----:B------:R-:W-:Y:S01]  /*04c0*/  IMAD.WIDE.U32 R6, R0, R16, UR4 ;  /* 0x0000000400067e25 */ /* 0x000fe2000f8e0010 */
        /* <DEDUP_REMOVED lines=9> */
[----:B------:R-:W-:Y:S01]  /*0560*/  UIMAD.WIDE.U32 UR4, UR14, UR10, URZ ;  /* 0x0000000a0e0472a5 */ /* 0x000fe2000f8e003f */
[----:B------:R-:W-:Y:S01]  /*0570*/  ISETP.NE.AND.EX P0, PT, RZ, UR17, PT, P0 ;  /* 0x00000011ff007c0c */ /* 0x000fe2000bf05300 */
[----:B------:R-:W-:-:S03]  /*0580*/  UIMAD UR9, UR14, UR11, UR9 ;  /* 0x0000000b0e0972a4 */ /* 0x000fc6000f8e0209 */
[----:B------:R-:W-:Y:S01]  /*0590*/  ULDC.64 UR10, c[0x0][0x260] ;  /* 0x00009800000a7ab9 */ /* 0x000fe20000000a00 */
[-C--:B----4-:R-:W-:Y:S01]  /*05a0*/  IMAD R6, R3, R24.reuse, RZ ;  /* 0x0000001803067224 */ /* 0x090fe200078e02ff */
[----:B------:R-:W-:Y:S01]  /*05b0*/  UIMAD UR8, UR15, UR10, URZ ;  /* 0x0000000a0f0872a4 */ /* 0x000fe2000f8e023f */
[C---:B------:R-:W-:Y:S01]  /*05c0*/  IMAD.WIDE.U32 R8, R0.reuse, R24, UR6 ;  /* 0x0000000600087e25 */ /* 0x040fe2000f8e0018 */
[----:B------:R-:W-:Y:S01]  /*05d0*/  SHF.R.S32.HI R7, RZ, 0x1f, R5 ;  /* 0x0000001fff077819 */ /* 0x000fe20000011405 */
[----:B------:R-:W-:Y:S02]  /*05e0*/  UIMAD.WIDE.U32 UR6, UR14, UR10, URZ ;  /* 0x0000000a0e0672a5 */ /* 0x000fe4000f8e003f */
[----:B------:R-:W-:Y:S01]  /*05f0*/  UIMAD UR8, UR14, UR11, UR8 ;  /* 0x0000000b0e0872a4 */ /* 0x000fe2000f8e0208 */
[----:B------:R-:W-:Y:S01]  /*0600*/  IMAD R6, R0, R25, R6 ;  /* 0x0000001900067224 */ /* 0x000fe200078e0206 */
[----:B------:R-:W-:Y:S01]  /*0610*/  UIADD3 UR5, UR5, UR9, URZ ;  /* 0x0000000905057290 */ /* 0x000fe2000fffe03f */
[----:B------:R-:W-:Y:S01]  /*0620*/  IADD3 R12, P1, R13, R8, RZ ;  /* 0x000000080d0c7210 */ /* 0x000fe20007f3e0ff */
[C---:B------:R-:W-:Y:S01]  /*0630*/  IMAD R8, R7.reuse, R26, RZ ;  /* 0x0000001a07087224 */ /* 0x040fe200078e02ff */
[----:B------:R-:W-:Y:S01]  /*0640*/  UIADD3 UR7, UR7, UR8, URZ ;  /* 0x0000000807077290 */ /* 0x000fe2000fffe03f */
[----:B------:R-:W-:Y:S01]  /*0650*/  IMAD R10, R7, R28, RZ ;  /* 0x0000001c070a7224 */ /* 0x000fe200078e02ff */
[----:B------:R-:W-:Y:S01]  /*0660*/  IADD3.X R14, R15, R9, R6, P1, !PT ;  /* 0x000000090f0e7210 */ /* 0x000fe20000ffe406 */
[C---:B------:R-:W-:Y:S01]  /*0670*/  IMAD R19, R5.reuse, R27, R8 ;  /* 0x0000001b05137224 */ /* 0x040fe200078e0208 */
[----:B---3--:R-:W-:Y:S01]  /*0680*/  ISETP.NE.U32.AND P1, PT, R30, RZ, PT ;  /* 0x000000ff1e00720c */ /* 0x008fe20003f25070 */
[----:B------:R-:W1:Y:S01]  /*0690*/  @P0 LDC R25, c[0x0][0x214] ;  /* 0x00008500ff190b82 */ /* 0x000e620000000800 */
[----:B------:R-:W-:Y:S01]  /*06a0*/  IMAD.WIDE.U32 R8, R5, R26, UR4 ;  /* 0x0000000405087e25 */ /* 0x000fe2000f8e001a */
[----:B0-----:R-:W-:-:S02]  /*06b0*/  ISETP.NE.U32.AND P2, PT, R32, RZ, PT ;  /* 0x000000ff2000720c */ /* 0x001fc40003f45070 */
[----:B------:R-:W-:Y:S01]  /*06c0*/  CS2R R56, SRZ ;  /* 0x0000000000387805 */ /* 0x000fe2000001ff00 */
[----:B------:R-:W-:Y:S01]  /*06d0*/  IMAD R23, R5, R29, R10 ;  /* 0x0000001d05177224 */ /* 0x000fe200078e020a */
[----:B------:R-:W-:Y:S01]  /*06e0*/  ISETP.NE.AND.EX P1, PT, R31, RZ, PT, P1 ;  /* 0x000000ff1f00720c */ /* 0x000fe20003f25310 */
[----:B------:R-:W-:Y:S01]  /*06f0*/  IMAD.WIDE.U32 R10, R5, R28, UR6 ;  /* 0x00000006050a7e25 */ /* 0x000fe2000f8e001c */
[----:B------:R-:W0:Y:S01]  /*0700*/  LDC.64 R26, c[0x0][0x2f0] ;  /* 0x0000bc00ff1a7b82 */ /* 0x000e220000000a00 */
[----:B------:R-:W-:Y:S02]  /*0710*/  IADD3 R21, P3, R13, R8, RZ ;  /* 0x000000080d157210 */ /* 0x000fe40007f7e0ff */
[----:B------:R-:W-:Y:S02]  /*0720*/  CS2R R52, SRZ ;  /* 0x0000000000347805 */ /* 0x000fe4000001ff00 */
[----:B------:R-:W-:Y:S01]  /*0730*/  IADD3 R8, R9, R19, RZ ;  /* 0x0000001309087210 */ /* 0x000fe20007ffe0ff */
[----:B------:R-:W-:-:S02]  /*0740*/  ULDC.64 UR4, c[0x0][0x230] ;  /* 0x00008c0000047ab9 */ /* 0x000fc40000000a00 */
[----:B------:R-:W2:Y:S01]  /*0750*/  LDC.64 R28, c[0x0][0x2f8] ;  /* 0x0000be00ff1c7b82 */ /* 0x000ea20000000a00 */
[----:B------:R-:W-:-:S07]  /*0760*/  ISETP.NE.AND.EX P2, PT, R33, RZ, PT, P2 ;  /* 0x000000ff2100720c */ /* 0x000fce0003f45320 */
[----:B------:R-:W3:Y:S01]  /*0770*/  @P0 LDC R9, c[0x0][0x21c] ;  /* 0x00008700ff090b82 */ /* 0x000ee20000000800 */
[----:B------:R-:W-:Y:S02]  /*0780*/  IADD3.X R8, R15, R8, RZ, P3, !PT ;  /* 0x000000080f087210 */ /* 0x000fe40001ffe4ff */
[----:B------:R-:W-:-:S05]  /*0790*/  @P1 LEA R56, P3, R0, R30, 0x2 ;  /* 0x0000001e00381211 */ /* 0x000fca00078610ff */
[----:B------:R-:W4:Y:S01]  /*07a0*/  @P0 LDC.64 R60, c[0x0][0x310] ;  /* 0x0000c400ff3c0b82 */ /* 0x000f220000000a00 */
[----:B------:R-:W-:Y:S02]  /*07b0*/  IADD3 R13, P4, R13, R10, RZ ;  /* 0x0000000a0d0d7210 */ /* 0x000fe40007f9e0ff */
[----:B------:R-:W-:Y:S02]  /*07c0*/  IADD3 R16, R11, R23, RZ ;  /* 0x000000170b107210 */ /* 0x000fe40007ffe0ff */
[C---:B------:R-:W-:Y:S02]  /*07d0*/  @P1 LEA.HI.X R57, R0.reuse, R31, R3, 0x2, P3 ;  /* 0x0000001f00391211 */ /* 0x040fe400018f1403 */
[----:B------:R-:W-:Y:S02]  /*07e0*/  IADD3.X R16, R15, R16, RZ, P4, !PT ;  /* 0x000000100f107210 */ /* 0x000fe400027fe4ff */
[----:B------:R-:W-:Y:S01]  /*07f0*/  ISETP.GE.AND P1, PT, R35, 0x1, PT ;  /* 0x000000012300780c */ /* 0x000fe20003f26270 */
[----:B-1----:R-:W-:Y:S01]  /*0800*/  @P0 IMAD R6, R25, UR14, R0 ;  /* 0x0000000e19060c24 */ /* 0x002fe2000f8e0200 */
[----:B------:R-:W-:-:S02]  /*0810*/  @P2 LEA R52, P4, R0, R32, 0x2 ;  /* 0x0000002000342211 */ /* 0x000fc400078810ff */
[----:B0-----:R-:W-:Y:S01]  /*0820*/  LEA R19, P5, R22, R26, 0x2 ;  /* 0x0000001a16137211 */ /* 0x001fe200078a10ff */
[----:B------:R-:W-:Y:S01]  /*0830*/  @P0 IMAD R6, R6, R35, RZ ;  /* 0x0000002306060224 */ /* 0x000fe200078e02ff */
[----:B------:R-:W-:Y:S02]  /*0840*/  @P2 LEA.HI.X R53, R0, R33, R3, 0x2, P4 ;  /* 0x0000002100352211 */ /* 0x000fe400020f1403 */
[----:B--2---:R-:W-:Y:S02]  /*0850*/  LEA R15, P2, R17, R28, 0x2 ;  /* 0x0000001c110f7211 */ /* 0x004fe400078410ff */
[----:B------:R-:W-:Y:S01]  /*0860*/  LEA R11, P3, R12, R36, 0x2 ;  /* 0x000000240c0b7211 */ /* 0x000fe200078610ff */
[----:B------:R-:W-:Y:S01]  /*0870*/  IMAD R23, R3, UR4, RZ ;  /* 0x0000000403177c24 */ /* 0x000fe2000f8e02ff */
[----:B------:R-:W-:Y:S01]  /*0880*/  LEA.HI.X R22, R22, R27, R20, 0x2, P5 ;  /* 0x0000001b16167211 */ /* 0x000fe200028f1414 */
[----:B---3--:R-:W-:Y:S01]  /*0890*/  @P0 IMAD R9, R6, R9, RZ ;  /* 0x0000000906090224 */ /* 0x008fe200078e02ff */
[----:B------:R-:W-:-:S02]  /*08a0*/  LEA.HI.X R17, R17, R29, R18, 0x2, P2 ;  /* 0x0000001d11117211 */ /* 0x000fc400010f1412 */
[----:B------:R-:W-:Y:S01]  /*08b0*/  LEA.HI.X R12, R12, R37, R14, 0x2, P3 ;  /* 0x000000250c0c7211 */ /* 0x000fe200018f140e */
[----:B------:R-:W-:Y:S01]  /*08c0*/  IMAD R23, R0, UR5, R23 ;  /* 0x0000000500177c24 */ /* 0x000fe2000f8e0217 */
[----:B------:R-:W-:Y:S02]  /*08d0*/  LEA R20, P4, R21, R38, 0x2 ;  /* 0x0000002615147211 */ /* 0x000fe400078810ff */
[----:B------:R-:W-:Y:S01]  /*08e0*/  LEA R14, P2, R13, R40, 0x2 ;  /* 0x000000280d0e7211 */ /* 0x000fe200078410ff */
[----:B------:R-:W-:Y:S01]  /*08f0*/  HFMA2.MMA R25, -RZ, RZ, 0, 0 ;  /* 0x00000000ff197435 */ /* 0x000fe200000001ff */
[----:B----4-:R-:W-:Y:S01]  /*0900*/  @P0 IMAD.WIDE R60, R9, 0x8, R60 ;  /* 0x00000008093c0825 */ /* 0x010fe200078e023c */
[----:B------:R-:W-:Y:S02]  /*0910*/  LEA.HI.X R21, R21, R39, R8, 0x2, P4 ;  /* 0x0000002715157211 */ /* 0x000fe400020f1408 */
[----:B------:R-:W-:Y:S02]  /*0920*/  @!P0 CS2R R60, SRZ ;  /* 0x00000000003c8805 */ /* 0x000fe4000001ff00 */
[----:B------:R-:W-:-:S02]  /*0930*/  LEA.HI.X R16, R13, R41, R16, 0x2, P2 ;  /* 0x000000290d107211 */ /* 0x000fc400010f1410 */
[----:B------:R-:W-:Y:S01]  /*0940*/  MOV R9, RZ ;  /* 0x000000ff00097202 */ /* 0x000fe20000000f00 */
[----:B------:R-:W-:Y:S06]  /*0950*/  @!P1 BRA `(.L_x_10880) ;  /* 0x0000003000e09947 */ /* 0x000fec0003800000 */
[----:B------:R-:W0:Y:S01]  /*0960*/  S2UR UR5, SR_CgaCtaId ;  /* 0x00000000000579c3 */ /* 0x000e220000008800 */
[----:B------:R-:W1:Y:S01]  /*0970*/  S2R R8, SR_TID.X ;  /* 0x0000000000087919 */ /* 0x000e620000002100 */
[----:B------:R-:W-:Y:S01]  /*0980*/  IMAD.WIDE.U32 R58, R0, UR4, RZ ;  /* 0x00000004003a7c25 */ /* 0x000fe2000f8e00ff */
[----:B------:R-:W-:Y:S01]  /*0990*/  UMOV UR4, 0x400 ;  /* 0x0000040000047882 */ /* 0x000fe20000000000 */
[----:B------:R-:W-:Y:S01]  /*09a0*/  MOV R6, R20 ;  /* 0x0000001400067202 */ /* 0x000fe20000000f00 */
[----:B------:R-:W2:Y:S01]  /*09b0*/  S2R R10, SR_LANEID ;  /* 0x00000000000a7919 */ /* 0x000ea20000000000 */
[----:B------:R-:W-:Y:S01]  /*09c0*/  MOV R20, R21 ;  /* 0x0000001500147202 */ /* 0x000fe20000000f00 */
[----:B------:R-:W-:Y:S01]  /*09d0*/  ULDC UR6, c[0x0][0x224] ;  /* 0x0000890000067ab9 */ /* 0x000fe20000000800 */
[----:B------:R-:W-:Y:S02]  /*09e0*/  MOV R18, R19 ;  /* 0x0000001300127202 */ /* 0x000fe40000000f00 */
[----:B------:R-:W-:-:S02]  /*09f0*/  MOV R19, R22 ;  /* 0x0000001600137202 */ /* 0x000fc40000000f00 */
[----:B------:R-:W-:Y:S02]  /*0a00*/  MOV R25, RZ ;  /* 0x000000ff00197202 */ /* 0x000fe40000000f00 */
[----:B------:R-:W-:Y:S02]  /*0a10*/  MOV R9, RZ ;  /* 0x000000ff00097202 */ /* 0x000fe40000000f00 */
[----:B------:R-:W-:Y:S02]  /*0a20*/  IADD3 R23, R59, R23, RZ ;  /* 0x000000173b177210 */ /* 0x000fe40007ffe0ff */
[----:B------:R-:W-:Y:S01]  /*0a30*/  MOV R24, UR6 ;  /* 0x0000000600187c02 */ /* 0x000fe20008000f00 */
[----:B0-----:R-:W-:-:S06]  /*0a40*/  ULEA UR4, UR5, UR4, 0x18 ;  /* 0x0000000405047291 */ /* 0x001fcc000f8ec03f */
[----:B------:R-:W-:Y:S01]  /*0a50*/  MOV R21, UR4 ;  /* 0x0000000400157c02 */ /* 0x000fe20008000f00 */
[----:B------:R-:W-:Y:S01]  /*0a60*/  UMOV UR4, URZ ;  /* 0x0000003f00047c82 */ /* 0x000fe20008000000 */
[C---:B-1----:R-:W-:Y:S02]  /*0a70*/  LOP3.LUT R22, R8.reuse, 0x1f, RZ, 0xc0, !PT ;  /* 0x0000001f08167812 */ /* 0x042fe400078ec0ff */
[----:B------:R-:W-:-:S07]  /*0a80*/  LEA R13, R8, R21, 0x2 ;  /* 0x00000015080d7211 */ /* 0x000fce00078e10ff */
.L_x_10904:
[----:B------:R-:W-:Y:S01]  /*0a90*/  BAR.SYNC.DEFER_BLOCKING 0x0 ;  /* 0x0000000000007b1d */ /* 0x000fe20000010000 */
[----:B------:R-:W-:Y:S02]  /*0aa0*/  SHF.R.S32.HI R27, RZ, 0x1f, R8 ;  /* 0x0000001fff1b7819 */ /* 0x000fe40000011408 */
[C---:B0-----:R-:W-:Y:S02]  /*0ab0*/  SHF.L.U32 R54, R8.reuse, 0x4, RZ ;  /* 0x0000000408367819 */ /* 0x041fe400000006ff */
[----:B------:R-:W-:-:S03]  /*0ac0*/  SHF.L.U64.HI R26, R8, 0x4, R27 ;  /* 0x00000004081a7819 */ /* 0x000fc6000001021b */
[----:B------:R-:W0:Y:S01]  /*0ad0*/  LDC.64 R50, c[0x0][0x2a0] ;  /* 0x0000a800ff327b82 */ /* 0x000e220000000a00 */
[----:B------:R-:W-:-:S04]  /*0ae0*/  IADD3 R36, P0, R18, R54, RZ ;  /* 0x0000003612247210 */ /* 0x000fc80007f1e0ff */
[----:B------:R-:W-:-:S03]  /*0af0*/  IADD3.X R37, R19, R26, RZ, P0, !PT ;  /* 0x0000001a13257210 */ /* 0x000fc600007fe4ff */
[----:B------:R-:W1:Y:S03]  /*0b00*/  LDC.64 R44, c[0x0][0x318] ;  /* 0x0000c600ff2c7b82 */ /* 0x000e660000000a00 */
[----:B------:R-:W3:Y:S01]  /*0b10*/  LDG.E.128 R36, desc[UR12][R36.64] ;  /* 0x0000000c24247981 */ /* 0x000ee2000c1e1d00 */
[----:B--2---:R-:W-:Y:S02]  /*0b20*/  LEA R27, R10, R21, 0x4 ;  /* 0x000000150a1b7211 */ /* 0x004fe400078e20ff */
[----:B------:R-:W-:-:S04]  /*0b30*/  IADD3 R40, P0, R15, R54, RZ ;  /* 0x000000360f287210 */ /* 0x000fc80007f1e0ff */
[----:B------:R-:W-:Y:S01]  /*0b40*/  IADD3.X R41, R17, R26, RZ, P0, !PT ;  /* 0x0000001a11297210 */ /* 0x000fe200007fe4ff */
[----:B---3--:R2:W-:Y:S01]  /*0b50*/  STS.128 [R27], R36 ;  /* 0x000000241b007388 */ /* 0x0085e20000000c00 */
        /* <DEDUP_REMOVED lines=60> */
.L_x_10882:
[----:B------:R-:W-:Y:S05]  /*0f20*/  BSYNC B0 ;  /* 0x0000000000007941 */ /* 0x000fea0003800000 */
.L_x_10881:
        /* <DEDUP_REMOVED lines=33> */
.L_x_10884:
[----:B------:R-:W-:Y:S05]  /*1140*/  BSYNC B0 ;  /* 0x0000000000007941 */ /* 0x000fea0003800000 */
.L_x_10883:
        /* <DEDUP_REMOVED lines=33> */
.L_x_10886:
[----:B------:R-:W-:Y:S05]  /*1360*/  BSYNC B0 ;  /* 0x0000000000007941 */ /* 0x000fea0003800000 */
.L_x_10885:
        /* <DEDUP_REMOVED lines=33> */
.L_x_10888:
[----:B------:R-:W-:Y:S05]  /*1580*/  BSYNC B0 ;  /* 0x0000000000007941 */ /* 0x000fea0003800000 */
.L_x_10887:
[----:B------:R-:W-:Y:S01]  /*1590*/  ULDC.64 UR6, c[0x0][0x2a8] ;  /* 0x0000aa0000067ab9 */ /* 0x000fe20000000a00 */
[----:B------:R-:W-:Y:S01]  /*15a0*/  MOV R34, R32 ;  /* 0x0000002000227202 */ /* 0x000fe20000000f00 */
[----:B0-----:R-:W-:Y:S01]  /*15b0*/  IMAD R37, R3, UR6, RZ ;  /* 0x0000000603257c24 */ /* 0x001fe2000f8e02ff */
[----:B------:R-:W0:Y:S03]  /*15c0*/  LDC.64 R42, c[0x0][0x2b0] ;  /* 0x0000ac00ff2a7b82 */ /* 0x000e260000000a00 */
[----:B------:R-:W-:-:S04]  /*15d0*/  IMAD.WIDE.U32 R32, R0, UR6, R34 ;  /* 0x0000000600207c25 */ /* 0x000fc8000f8e0022 */
[----:B------:R-:W-:Y:S01]  /*15e0*/  IMAD R35, R0, UR7, R37 ;  /* 0x0000000700237c24 */ /* 0x000fe2000f8e0225 */
[C---:B------:R-:W-:Y:S01]  /*15f0*/  LEA R37, P0, R32.reuse, R44, 0x2 ;  /* 0x0000002c20257211 */ /* 0x040fe200078010ff */
[----:B------:R-:W1:Y:S01]  /*1600*/  LDC.64 R46, c[0x0][0x308] ;  /* 0x0000c200ff2e7b82 */ /* 0x000e620000000a00 */
[----:B------:R-:W-:Y:S02]  /*1610*/  ULDC.64 UR6, c[0x0][0x2b8] ;  /* 0x0000ae0000067ab9 */ /* 0x000fe40000000a00 */
[----:B------:R-:W-:Y:S02]  /*1620*/  IADD3 R33, R33, R35, RZ ;  /* 0x0000002321217210 */ /* 0x000fe40007ffe0ff */
[----:B------:R-:W-:Y:S02]  /*1630*/  IADD3 R36, P1, R37, R54, RZ ;  /* 0x0000003625247210 */ /* 0x000fe40007f3e0ff */
[----:B------:R-:W-:Y:S02]  /*1640*/  LEA.HI.X R45, R32, R45, R33, 0x2, P0 ;  /* 0x0000002d202d7211 */ /* 0x000fe400000f1421 */
[----:B------:R-:W-:Y:S02]  /*1650*/  LDS.128 R32, [R27] ;  /* 0x000000001b207984 */ /* 0x000fe40000000c00 */
[----:B------:R-:W-:Y:S01]  /*1660*/  IADD3.X R37, R45, R26, RZ, P1, !PT ;  /* 0x0000001a2d257210 */ /* 0x000fe20000ffe4ff */
[----:B------:R-:W-:Y:S06]  /*1670*/  BAR.SYNC.DEFER_BLOCKING 0x0 ;  /* 0x0000000000007b1d */ /* 0x000fec0000010000 */
        /* <DEDUP_REMOVED lines=39> */
[----:B------:R-:W-:Y:S01]  /*18f0*/  IMAD.WIDE.U32 R68, R68, UR14, R66 ;  /* 0x0000000e44447c25 */ /* 0x000fe2000f8e0042 */
[----:B------:R-:W0:Y:S03]  /*1900*/  LDC R76, c[0x0][0x21c] ;  /* 0x00008700ff4c7b82 */ /* 0x000e260000000800 */
[----:B------:R-:W-:Y:S01]  /*1910*/  FFMA.FTZ R70, R43, R70, 1 ;  /* 0x3f8000002b467423 */ /* 0x000fe20000010046 */
[----:B------:R-:W-:Y:S01]  /*1920*/  IADD3 R69, R69, R75, RZ ;  /* 0x0000004b45457210 */ /* 0x000fe20007ffe0ff */
[----:B------:R-:W-:Y:S02]  /*1930*/  IMAD R75, R3, UR6, RZ ;  /* 0x00000006034b7c24 */ /* 0x000fe4000f8e02ff */
[----:B------:R-:W-:-:S04]  /*1940*/  IMAD.WIDE.U32 R68, R0, UR6, R68 ;  /* 0x0000000600447c25 */ /* 0x000fc8000f8e0044 */
[----:B------:R-:W-:Y:S01]  /*1950*/  IMAD R75, R0, UR7, R75 ;  /* 0x00000007004b7c24 */ /* 0x000fe2000f8e024b */
[----:B------:R-:W-:Y:S02]  /*1960*/  ULDC.64 UR6, c[0x0][0x320] ;  /* 0x0000c80000067ab9 */ /* 0x000fe40000000a00 */
[----:B------:R-:W-:-:S04]  /*1970*/  ISETP.NE.U32.AND P0, PT, RZ, UR6, PT ;  /* 0x00000006ff007c0c */ /* 0x000fc8000bf05070 */
[----:B------:R-:W-:Y:S01]  /*1980*/  ISETP.NE.AND.EX P0, PT, RZ, UR7, PT, P0 ;  /* 0x00000007ff007c0c */ /* 0x000fe2000bf05300 */
        /* <DEDUP_REMOVED lines=29> */
[----:B------:R-:W2:Y:S01]  /*1b60*/  LDS.128 R48, [R27] ;  /* 0x000000001b307984 */ /* 0x000ea20000000c00 */
[----:B-1----:R-:W-:Y:S02]  /*1b70*/  LEA R45, P1, R68, R70, 0x2 ;  /* 0x00000046442d7211 */ /* 0x002fe400078210ff */
[----:B------:R-:W-:-:S04]  /*1b80*/  IADD3 R44, R69, R75, RZ ;  /* 0x0000004b452c7210 */ /* 0x000fc80007ffe0ff */
[----:B------:R-:W-:Y:S02]  /*1b90*/  LEA.HI.X R71, R68, R71, R44, 0x2, P1 ;  /* 0x0000004744477211 */ /* 0x000fe400008f142c */
[----:B------:R-:W-:-:S04]  /*1ba0*/  IADD3 R44, P1, R45, R54, RZ ;  /* 0x000000362d2c7210 */ /* 0x000fc80007f3e0ff */
[----:B------:R-:W-:-:S05]  /*1bb0*/  IADD3.X R45, R71, R26, RZ, P1, !PT ;  /* 0x0000001a472d7210 */ /* 0x000fca0000ffe4ff */
[----:B--2---:R1:W-:Y:S01]  /*1bc0*/  STG.E.128 desc[UR12][R44.64], R48 ;  /* 0x000000302c007986 */ /* 0x0043e2000c101d0c */
[----:B0-----:R-:W-:Y:S05]  /*1bd0*/  @!P0 BRA `(.L_x_10889) ;  /* 0x00000000005c8947 */ /* 0x001fea0003800000 */
[----:B------:R-:W-:Y:S01]  /*1be0*/  BAR.SYNC.DEFER_BLOCKING 0x0 ;  /* 0x0000000000007b1d */ /* 0x000fe20000010000 */
[----:B------:R-:W-:Y:S01]  /*1bf0*/  FMUL.FTZ R36, R65, R36 ;  /* 0x0000002441247220 */ /* 0x000fe20000410000 */
[----:B------:R-:W-:Y:S01]  /*1c00*/  FMUL.FTZ R37, R37, R72 ;  /* 0x0000004825257220 */ /* 0x000fe20000410000 */
[----:B------:R-:W-:Y:S01]  /*1c10*/  FMUL.FTZ R38, R38, R73 ;  /* 0x0000004926267220 */ /* 0x000fe20000410000 */
[----:B------:R-:W-:-:S04]  /*1c20*/  FMUL.FTZ R39, R39, R74 ;  /* 0x0000004a27277220 */ /* 0x000fc80000410000 */
[----:B------:R-:W1:Y:S01]  /*1c30*/  LDC.64 R46, c[0x0][0x2c0] ;  /* 0x0000b000ff2e7b82 */ /* 0x000e620000000a00 */
[----:B------:R-:W-:Y:S01]  /*1c40*/  ULDC.64 UR8, c[0x0][0x2c8] ;  /* 0x0000b20000087ab9 */ /* 0x000fe20000000a00 */
[----:B------:R0:W-:Y:S01]  /*1c50*/  STS.128 [R27], R36 ;  /* 0x000000241b007388 */ /* 0x0001e20000000c00 */
[----:B------:R-:W-:-:S03]  /*1c60*/  NOP ;  /* 0x0000000000007918 */ /* 0x000fc60000000000 */
[----:B------:R-:W2:Y:S01]  /*1c70*/  LDS.128 R40, [R27] ;  /* 0x000000001b287984 */ /* 0x000ea20000000c00 */
[C---:B-1----:R-:W-:Y:S02]  /*1c80*/  IMAD R44, R46.reuse, UR15, RZ ;  /* 0x0000000f2e2c7c24 */ /* 0x042fe4000f8e02ff */
[----:B------:R-:W-:-:S04]  /*1c90*/  IMAD.WIDE.U32 R66, R46, UR14, R66 ;  /* 0x0000000e2e427c25 */ /* 0x000fc8000f8e0042 */
[----:B------:R-:W-:Y:S02]  /*1ca0*/  IMAD R45, R47, UR14, R44 ;  /* 0x0000000e2f2d7c24 */ /* 0x000fe4000f8e022c */
[----:B------:R-:W-:-:S03]  /*1cb0*/  IMAD R47, R3, UR8, RZ ;  /* 0x00000008032f7c24 */ /* 0x000fc6000f8e02ff */
[----:B------:R-:W-:Y:S01]  /*1cc0*/  IADD3 R67, R67, R45, RZ ;  /* 0x0000002d43437210 */ /* 0x000fe20007ffe0ff */
[C---:B------:R-:W-:Y:S02]  /*1cd0*/  IMAD R47, R0.reuse, UR9, R47 ;  /* 0x00000009002f7c24 */ /* 0x040fe4000f8e022f */
[----:B0-----:R-:W-:-:S05]  /*1ce0*/  IMAD.WIDE.U32 R36, R0, UR8, R66 ;  /* 0x0000000800247c25 */ /* 0x001fca000f8e0042 */
[----:B------:R-:W-:Y:S02]  /*1cf0*/  IADD3 R39, R37, R47, RZ ;  /* 0x0000002f25277210 */ /* 0x000fe40007ffe0ff */
[----:B------:R-:W-:-:S04]  /*1d00*/  LEA R37, P0, R36, UR6, 0x2 ;  /* 0x0000000624257c11 */ /* 0x000fc8000f8010ff */
[----:B------:R-:W-:Y:S02]  /*1d10*/  LEA.HI.X R39, R36, UR7, R39, 0x2, P0 ;  /* 0x0000000724277c11 */ /* 0x000fe400080f1427 */
[----:B------:R-:W-:-:S04]  /*1d20*/  IADD3 R36, P0, R37, R54, RZ ;  /* 0x0000003625247210 */ /* 0x000fc80007f1e0ff */
[----:B------:R-:W-:-:S05]  /*1d30*/  IADD3.X R37, R39, R26, RZ, P0, !PT ;  /* 0x0000001a27257210 */ /* 0x000fca00007fe4ff */
[----:B--2---:R0:W-:Y:S04]  /*1d40*/  STG.E.128 desc[UR12][R36.64], R40 ;  /* 0x0000002824007986 */ /* 0x0041e8000c101d0c */
.L_x_10889:
[----:B------:R-:W-:Y:S01]  /*1d50*/  FMUL.FTZ R65, R32, R65 ;  /* 0x0000004120417220 */ /* 0x000fe20000410000 */
        /* <DEDUP_REMOVED lines=24> */
[----:B-1----:R-:W1:Y:S01]  /*1ee0*/  LDC.64 R48, c[0x0][0x368] ;  /* 0x0000da00ff307b82 */ /* 0x002e620000000a00 */
[----:B------:R-:W-:Y:S01]  /*1ef0*/  FMUL.FTZ R96, R29, R62 ;  /* 0x0000003e1d607220 */ /* 0x000fe20000410000 */
[----:B------:R-:W-:Y:S01]  /*1f00*/  FMUL.FTZ R97, R28, R55 ;  /* 0x000000371c617220 */ /* 0x000fe20000410000 */
[----:B------:R-:W-:Y:S01]  /*1f10*/  IADD3 R98, R8, 0x200, RZ ;  /* 0x0000020008627810 */ /* 0x000fe20007ffe0ff */
        /* <DEDUP_REMOVED lines=22> */
[----:B------:R-:W-:Y:S01]  /*2080*/  IMAD R48, R7, UR8, RZ ;  /* 0x0000000807307c24 */ /* 0x000fe2000f8e02ff */
[----:B------:R-:W-:Y:S01]  /*2090*/  IADD3 R43, R43, R45, RZ ;  /* 0x0000002d2b2b7210 */ /* 0x000fe20007ffe0ff */
[C---:B------:R-:W-:Y:S01]  /*20a0*/  IMAD R45, R5.reuse, UR7, R46 ;  /* 0x00000007052d7c24 */ /* 0x040fe2000f8e022e */
[----:B------:R-:W-:Y:S01]  /*20b0*/  LOP3.LUT R44, R44, 0xfffffe, RZ, 0xc0, !PT ;  /* 0x00fffffe2c2c7812 */ /* 0x000fe200078ec0ff */
[----:B------:R-:W-:Y:S01]  /*20c0*/  IMAD.WIDE.U32 R40, R5, UR6, R40 ;  /* 0x0000000605287c25 */ /* 0x000fe2000f8e0028 */
[----:B------:R-:W-:Y:S01]  /*20d0*/  ULDC.64 UR6, c[0x0][0x3c8] ;  /* 0x0000f20000067ab9 */ /* 0x000fe20000000a00 */
[----:B------:R-:W3:Y:S01]  /*20e0*/  LDC.64 R78, c[0x0][0x380] ;  /* 0x0000e000ff4e7b82 */ /* 0x000ee20000000a00 */
[----:B------:R-:W-:Y:S01]  /*20f0*/  IADD3 R91, R35, -R44, RZ ;  /* 0x8000002c235b7210 */ /* 0x000fe20007ffe0ff */
[----:B------:R-:W-:Y:S01]  /*2100*/  IMAD R49, R5, UR9, R48 ;  /* 0x0000000905317c24 */ /* 0x000fe2000f8e0230 */
[----:B------:R-:W-:Y:S01]  /*2110*/  IADD3 R48, R41, R45, RZ ;  /* 0x0000002d29307210 */ /* 0x000fe20007ffe0ff */
[----:B------:R-:W-:Y:S01]  /*2120*/  IMAD.WIDE.U32 R84, R5, UR8, R42 ;  /* 0x0000000805547c25 */ /* 0x000fe2000f8e002a */
[----:B------:R-:W-:Y:S01]  /*2130*/  ULDC.64 UR8, c[0x0][0x3d0] ;  /* 0x0000f40000087ab9 */ /* 0x000fe20000000a00 */
[----:B------:R-:W-:Y:S01]  /*2140*/  LEA R42, P1, R40, UR6, 0x2 ;  /* 0x00000006282a7c11 */ /* 0x000fe2000f8210ff */
[----:B------:R-:W-:Y:S01]  /*2150*/  UMOV UR6, URZ ;  /* 0x0000003f00067c82 */ /* 0x000fe20008000000 */
[----:B------:R-:W4:Y:S01]  /*2160*/  LDC.64 R80, c[0x0][0x2d0] ;  /* 0x0000b400ff507b82 */ /* 0x000f220000000a00 */
[----:B------:R-:W-:-:S02]  /*2170*/  IADD3 R46, R85, R49, RZ ;  /* 0x00000031552e7210 */ /* 0x000fc40007ffe0ff */
[----:B------:R-:W-:Y:S02]  /*2180*/  LEA R44, P2, R84, UR8, 0x2 ;  /* 0x00000008542c7c11 */ /* 0x000fe4000f8410ff */
[----:B------:R-:W-:Y:S02]  /*2190*/  SHF.L.U32 R47, R35, 0x7, RZ ;  /* 0x00000007232f7819 */ /* 0x000fe400000006ff */
        /* <DEDUP_REMOVED lines=27> */
.L_x_10903:
        /* <DEDUP_REMOVED lines=26> */
[----:B------:R-:W-:Y:S02]  /*24f0*/  IADD3.X R49, R47, R26, RZ, P0, !PT ;  /* 0x0000001a2f317210 */ /* 0x000fe400007fe4ff */
[----:B------:R-:W-:Y:S01]  /*2500*/  ISETP.GT.AND P0, PT, R24, 0x1, PT ;  /* 0x000000011800780c */ /* 0x000fe20003f04270 */
[----:B0-2---:R0:W-:Y:S01]  /*2510*/  STS.128 [R27], R40 ;  /* 0x000000281b007388 */ /* 0x0051e20000000c00 */
[----:B------:R-:W-:-:S03]  /*2520*/  NOP ;  /* 0x0000000000007918 */ /* 0x000fc60000000000 */
[----:B------:R-:W2:Y:S01]  /*2530*/  LDG.E.128 R48, desc[UR12][R48.64] ;  /* 0x0000000c30307981 */ /* 0x000ea2000c1e1d00 */
[----:B------:R-:W-:-:S13]  /*2540*/  ISETP.EQ.AND P0, PT, R22, RZ, P0 ;  /* 0x000000ff1600720c */ /* 0x000fda0000702270 */
[----:B-1----:R-:W1:Y:S01]  /*2550*/  @P0 LDC R46, c[0x0][0x21c] ;  /* 0x00008700ff2e0b82 */ /* 0x002e620000000800 */
[----:B---3--:R-:W-:-:S04]  /*2560*/  FMUL.FTZ R105, R99, 1.4426950216293334961 ;  /* 0x3fb8aa3b63697820 */ /* 0x008fc80000410000 */
[----:B------:R-:W-:Y:S01]  /*2570*/  FMUL.FTZ R104, R105, R55 ;  /* 0x0000003769687220 */ /* 0x000fe20000410000 */
[----:B------:R-:W-:-:S05]  /*2580*/  LEA R47, R91, R92, 0x8 ;  /* 0x0000005c5b2f7211 */ /* 0x000fca00078e40ff */
[----:B------:R-:W-:Y:S01]  /*2590*/  MUFU.EX2 R104, R104 ;  /* 0x0000006800687308 */ /* 0x000fe20000000800 */
[----:B0-----:R-:W-:Y:S02]  /*25a0*/  SEL R40, R47, R98, !P1 ;  /* 0x000000622f287207 */ /* 0x001fe40004800000 */
[----:B------:R-:W-:Y:S02]  /*25b0*/  @P0 IADD3 R101, R24, -0x2, RZ ;  /* 0xfffffffe18650810 */ /* 0x000fe40007ffe0ff */
[----:B------:R-:W-:Y:S02]  /*25c0*/  LEA R107, R40, R21, 0x2 ;  /* 0x00000015286b7211 */ /* 0x000fe400078e10ff */
[----:B------:R-:W0:Y:S01]  /*25d0*/  LDS.128 R40, [R27] ;  /* 0x000000001b287984 */ /* 0x000e220000000c00 */
[----:B-1----:R-:W-:Y:S01]  /*25e0*/  @P0 IMAD R101, R101, R46, R92 ;  /* 0x0000002e65650224 */ /* 0x002fe200078e025c */
[----:B------:R-:W-:-:S03]  /*25f0*/  MOV R102, RZ ;  /* 0x000000ff00667202 */ /* 0x000fc60000000f00 */
[----:B------:R-:W-:-:S04]  /*2600*/  @P0 IMAD.WIDE R100, R101, 0x8, R60 ;  /* 0x0000000865640825 */ /* 0x000fc800078e023c */
[----:B------:R-:W-:-:S06]  /*2610*/  FMUL.FTZ R109, R105, R62 ;  /* 0x0000003e696d7220 */ /* 0x000fcc0000410000 */
[----:B------:R-:W1:Y:S01]  /*2620*/  MUFU.EX2 R109, R109 ;  /* 0x0000006d006d7308 */ /* 0x000e620000000800 */
[----:B------:R-:W-:Y:S01]  /*2630*/  BSSY B0, `(.L_x_10891) ;  /* 0x000001f000007945 */ /* 0x000fe20003800000 */
[----:B-1----:R-:W-:Y:S01]  /*2640*/  FMUL.FTZ R108, R104, R109 ;  /* 0x0000006d686c7220 */ /* 0x002fe20000410000 */
[----:B0-----:R-:W-:Y:S01]  /*2650*/  FMUL.FTZ R111, R97, R40 ;  /* 0x00000028616f7220 */ /* 0x001fe20000410000 */
[----:B------:R-:W-:Y:S01]  /*2660*/  FMUL.FTZ R118, R95, R42 ;  /* 0x0000002a5f767220 */ /* 0x000fe20000410000 */
[----:B--2---:R0:W-:Y:S01]  /*2670*/  STS.128 [R27+0x200], R48 ;  /* 0x000200301b007388 */ /* 0x0041e20000000c00 */
[----:B------:R-:W-:-:S03]  /*2680*/  NOP ;  /* 0x0000000000007918 */ /* 0x000fc60000000000 */
[----:B------:R-:W1:Y:S04]  /*2690*/  LDS.128 R44, [R27+0x200] ;  /* 0x000200001b2c7984 */ /* 0x000e680000000c00 */
[----:B------:R2:W-:Y:S01]  /*26a0*/  STS [R107+0xa38], R104 ;  /* 0x000a38686b007388 */ /* 0x0005e20000000800 */
[----:B------:R-:W-:Y:S01]  /*26b0*/  BAR.SYNC.DEFER_BLOCKING 0x0 ;  /* 0x0000000000007b1d */ /* 0x000fe20000010000 */
[C---:B0-----:R-:W-:Y:S01]  /*26c0*/  FMUL.FTZ R49, R105.reuse, R64 ;  /* 0x0000004069317220 */ /* 0x041fe20000410000 */
[----:B------:R-:W-:-:S04]  /*26d0*/  FMUL.FTZ R105, R105, R63 ;  /* 0x0000003f69697220 */ /* 0x000fc80000410000 */
[----:B------:R0:W5:Y:S04]  /*26e0*/  @P0 LDG.E R102, desc[UR12][R100.64+0x4] ;  /* 0x0000040c64660981 */ /* 0x000168000c1e1900 */
[----:B0-----:R2:W0:Y:S01]  /*26f0*/  @P2 LDS R100, [R13+0x123c] ;  /* 0x00123c000d642984 */ /* 0x0014220000000800 */
[----:B------:R-:W3:Y:S08]  /*2700*/  MUFU.EX2 R49, R49 ;  /* 0x0000003100317308 */ /* 0x000ef00000000800 */
[----:B------:R-:W4:Y:S01]  /*2710*/  MUFU.EX2 R105, R105 ;  /* 0x0000006900697308 */ /* 0x000f220000000800 */
[----:B------:R-:W-:Y:S01]  /*2720*/  FMUL.FTZ R48, R96, R41 ;  /* 0x0000002960307220 */ /* 0x000fe20000410000 */
[----:B-1----:R-:W-:Y:S01]  /*2730*/  FMUL.FTZ R46, R89, R46 ;  /* 0x0000002e592e7220 */ /* 0x002fe20000410000 */
[----:B------:R-:W-:Y:S01]  /*2740*/  FMUL.FTZ R47, R90, R47 ;  /* 0x0000002f5a2f7220 */ /* 0x000fe20000410000 */
[----:B------:R-:W-:Y:S01]  /*2750*/  FMUL.FTZ R44, R65, R44 ;  /* 0x0000002c412c7220 */ /* 0x000fe20000410000 */
[----:B------:R-:W-:Y:S01]  /*2760*/  FMUL.FTZ R106, R88, R45 ;  /* 0x0000002d586a7220 */ /* 0x000fe20000410000 */
[----:B------:R-:W-:Y:S01]  /*2770*/  FFMA.FTZ R51, R111, R109, R48 ;  /* 0x0000006d6f337223 */ /* 0x000fe20000010030 */
[----:B---3--:R-:W-:Y:S01]  /*2780*/  FFMA.FTZ R101, R49, R47, R46 ;  /* 0x0000002f31657223 */ /* 0x008fe2000001002e */
[----:B--2---:R-:W-:Y:S06]  /*2790*/  @P2 BRA `(.L_x_10892) ;  /* 0x0000000000202947 */ /* 0x004fec0003800000 */
        /* <DEDUP_REMOVED lines=8> */
.L_x_10892:
[----:B------:R-:W-:Y:S05]  /*2820*/  BSYNC B0 ;  /* 0x0000000000007941 */ /* 0x000fea0003800000 */
.L_x_10891:
[----:B012---:R-:W-:Y:S01]  /*2830*/  FMUL.FTZ R50, R49, R100 ;  /* 0x0000006431327220 */ /* 0x007fe20000410000 */
[C---:B----4-:R-:W-:Y:S01]  /*2840*/  FFMA.FTZ R45, R105.reuse, R101, R106 ;  /* 0x00000065692d7223 */ /* 0x050fe2000001006a */
[----:B------:R-:W-:Y:S01]  /*2850*/  FMUL.FTZ R116, R94, R43 ;  /* 0x0000002b5e747220 */ /* 0x000fe20000410000 */
[C---:B------:R-:W-:Y:S01]  /*2860*/  FFMA.FTZ R51, R105.reuse, R51, R118 ;  /* 0x0000003369337223 */ /* 0x040fe20000010076 */
[C---:B------:R-:W-:Y:S01]  /*2870*/  FMUL.FTZ R50, R105.reuse, R50 ;  /* 0x0000003269327220 */ /* 0x040fe20000410000 */
[----:B------:R-:W-:Y:S01]  /*2880*/  FMUL.FTZ R110, R105, R108 ;  /* 0x0000006c696e7220 */ /* 0x000fe20000410000 */
[----:B------:R-:W-:Y:S01]  /*2890*/  FFMA.FTZ R108, R109, R45, R44 ;  /* 0x0000002d6d6c7223 */ /* 0x000fe2000001002c */
[----:B------:R-:W-:Y:S01]  /*28a0*/  FFMA.FTZ R101, R49, R51, R116 ;  /* 0x0000003331657223 */ /* 0x000fe20000010074 */
[----:B------:R-:W-:Y:S01]  /*28b0*/  FMUL.FTZ R45, R109, R50 ;  /* 0x000000326d2d7220 */ /* 0x000fe20000410000 */
        /* <DEDUP_REMOVED lines=63> */
[----:B-----5:R1:W-:Y:S04]  /*2cb0*/  SHFL.IDX PT, R113, R102, RZ, 0x1f ;  /* 0x00001fff66717589 */ /* 0x0203e800000e0000 */
[----:B------:R-:W-:Y:S04]  /*2cc0*/  SHFL.UP PT, R101, R101, 0x1, RZ ;  /* 0x0420000065657989 */ /* 0x000fe800000e00ff */
[----:B------:R-:W2:Y:S04]  /*2cd0*/  SHFL.UP PT, R110, R110, 0x1, RZ ;  /* 0x042000006e6e7989 */ /* 0x000ea800000e00ff */
[----:B------:R-:W-:Y:S04]  /*2ce0*/  SHFL.IDX PT, R115, R108, RZ, 0x1f ;  /* 0x00001fff6c737589 */ /* 0x000fe800000e0000 */
[----:B------:R-:W3:Y:S01]  /*2cf0*/  SHFL.IDX PT, R112, R45, RZ, 0x1f ;  /* 0x00001fff2d707589 */ /* 0x000ee200000e0000 */
[----:B0-----:R-:W-:-:S04]  /*2d00*/  @P2 FFMA.FTZ R114, R117, R114, R120 ;  /* 0x0000007275722223 */ /* 0x001fc80000010078 */
[----:B-1----:R-:W-:Y:S01]  /*2d10*/  FFMA.FTZ R102, R114, R100, R47 ;  /* 0x0000006472667223 */ /* 0x002fe2000001002f */
[----:B------:R-:W-:-:S04]  /*2d20*/  IADD3 R47, R24, -0x1, RZ ;  /* 0xffffffff182f7810 */ /* 0x000fc80007ffe0ff */
[----:B------:R-:W-:Y:S01]  /*2d30*/  LEA R114, R47, R8, 0x7 ;  /* 0x000000082f727211 */ /* 0x000fe200078e38ff */
[----:B--2---:R-:W-:-:S03]  /*2d40*/  @P1 FFMA.FTZ R113, R110, R113, R101 ;  /* 0x000000716e711223 */ /* 0x004fc60000010065 */
[----:B------:R-:W-:Y:S01]  /*2d50*/  IADD3 R114, -R114, UR7, RZ ;  /* 0x0000000772727c10 */ /* 0x000fe2000fffe1ff */
[----:B------:R-:W-:Y:S01]  /*2d60*/  FFMA.FTZ R113, R104, R113, R111 ;  /* 0x0000007168717223 */ /* 0x000fe2000001006f */
[----:B------:R-:W-:Y:S02]  /*2d70*/  FFMA.FTZ R104, R49, R102, R46 ;  /* 0x0000006631687223 */ /* 0x000fe4000001002e */
[----:B------:R-:W-:Y:S01]  /*2d80*/  ISETP.GE.AND P3, PT, R114, 0x1, PT ;  /* 0x000000017200780c */ /* 0x000fe20003f66270 */
[----:B------:R-:W-:Y:S01]  /*2d90*/  FADD.FTZ R100, -R111, R113 ;  /* 0x000000716f647221 */ /* 0x000fe20000010100 */
[----:B------:R-:W-:Y:S01]  /*2da0*/  FFMA.FTZ R106, R105, R104, R106 ;  /* 0x00000068696a7223 */ /* 0x000fe2000001006a */
[C---:B---3--:R-:W-:Y:S01]  /*2db0*/  FFMA.FTZ R51, R112.reuse, R51, R115 ;  /* 0x0000003370337223 */ /* 0x048fe20000010073 */
[----:B------:R-:W-:Y:S01]  /*2dc0*/  FMUL.FTZ R50, R112, R50 ;  /* 0x0000003270327220 */ /* 0x000fe20000410000 */
[C---:B------:R-:W-:Y:S01]  /*2dd0*/  FFMA.FTZ R111, R109.reuse, R113, R48 ;  /* 0x000000716d6f7223 */ /* 0x040fe20000010030 */
[----:B------:R-:W-:Y:S01]  /*2de0*/  FFMA.FTZ R108, R109, R106, R44 ;  /* 0x0000006a6d6c7223 */ /* 0x000fe2000001002c */
[----:B------:R-:W-:Y:S01]  /*2df0*/  FMUL.FTZ R112, R102, R64 ;  /* 0x0000004066707220 */ /* 0x000fe20000410000 */
[----:B------:R-:W-:Y:S01]  /*2e00*/  FMUL.FTZ R110, R104, R63 ;  /* 0x0000003f686e7220 */ /* 0x000fe20000410000 */
[----:B------:R-:W-:Y:S01]  /*2e10*/  FMUL.FTZ R122, R106, R62 ;  /* 0x0000003e6a7a7220 */ /* 0x000fe20000410000 */
[----:B------:R-:W-:Y:S01]  /*2e20*/  FMUL.FTZ R109, R108, R55 ;  /* 0x000000376c6d7220 */ /* 0x000fe20000410000 */
[----:B------:R-:W-:Y:S01]  /*2e30*/  LEA R115, R8, R21, 0x4 ;  /* 0x0000001508737211 */ /* 0x000fe200078e20ff */
[----:B------:R-:W-:Y:S01]  /*2e40*/  FMUL.FTZ R47, R31, R112 ;  /* 0x000000701f2f7220 */ /* 0x000fe20000410000 */
[----:B------:R-:W-:Y:S01]  /*2e50*/  FMUL.FTZ R46, R30, R110 ;  /* 0x0000006e1e2e7220 */ /* 0x000fe20000410000 */
[-C--:B------:R-:W-:Y:S01]  /*2e60*/  FMUL.FTZ R45, R29, R122.reuse ;  /* 0x0000007a1d2d7220 */ /* 0x080fe20000410000 */
[-C--:B------:R-:W-:Y:S01]  /*2e70*/  FMUL.FTZ R44, R28, R109.reuse ;  /* 0x0000006d1c2c7220 */ /* 0x080fe20000410000 */
[----:B------:R0:W-:Y:S01]  /*2e80*/  @!P0 STS.64 [R107+0x12b8], R50 ;  /* 0x0012b8326b008388 */ /* 0x0001e20000000a00 */
[----:B------:R-:W-:Y:S01]  /*2e90*/  FFMA.FTZ R120, R100, R109, RZ ;  /* 0x0000006d64787223 */ /* 0x000fe200000100ff */
[----:B------:R-:W-:Y:S01]  /*2ea0*/  FFMA.FTZ R109, R105, R111, R118 ;  /* 0x0000006f696d7223 */ /* 0x000fe20000010076 */
[----:B------:R-:W-:Y:S01]  /*2eb0*/  FADD.FTZ R101, -R48, R111 ;  /* 0x0000006f30657221 */ /* 0x000fe20000010100 */
[----:B------:R1:W-:Y:S01]  /*2ec0*/  STS.128 [R115+0x400], R44 ;  /* 0x0004002c73007388 */ /* 0x0003e20000000c00 */
[----:B------:R-:W-:Y:S01]  /*2ed0*/  FMUL.FTZ R48, R65, R113 ;  /* 0x0000007141307220 */ /* 0x000fe20000410000 */
[----:B------:R-:W-:Y:S01]  /*2ee0*/  FFMA.FTZ R113, R49, R109, R116 ;  /* 0x0000006d31717223 */ /* 0x000fe20000010074 */
[----:B------:R-:W-:Y:S01]  /*2ef0*/  FMUL.FTZ R49, R88, R111 ;  /* 0x0000006f58317220 */ /* 0x000fe20000410000 */
[----:B------:R-:W-:Y:S01]  /*2f00*/  BAR.SYNC.DEFER_BLOCKING 0x0 ;  /* 0x0000000000007b1d */ /* 0x000fe20000010000 */
[----:B------:R-:W-:Y:S01]  /*2f10*/  FADD.FTZ R105, -R118, R109 ;  /* 0x0000006d76697221 */ /* 0x000fe20000010100 */
[----:B------:R-:W-:Y:S01]  /*2f20*/  FFMA.FTZ R120, R101, R122, R120 ;  /* 0x0000007a65787223 */ /* 0x000fe20000010078 */
[----:B0-----:R-:W-:Y:S01]  /*2f30*/  FMUL.FTZ R50, R89, R109 ;  /* 0x0000006d59327220 */ /* 0x001fe20000410000 */
        /* <DEDUP_REMOVED lines=9> */
[----:B-1----:R-:W1:Y:S01]  /*2fd0*/  LDS R115, [R13+0x600] ;  /* 0x000600000d737984 */ /* 0x002e620000000800 */
        /* <DEDUP_REMOVED lines=12> */
[----:B0-----:R0:W-:Y:S04]  /*30a0*/  REDG.E.ADD.F32.FTZ.RN.STRONG.GPU desc[UR12][R48.64], R117 ;  /* 0x00000075300079a6 */ /* 0x0011e8000c10f38c */
[----:B-1----:R0:W-:Y:S02]  /*30b0*/  REDG.E.ADD.F32.FTZ.RN.STRONG.GPU desc[UR12][R50.64], R115 ;  /* 0x00000073320079a6 */ /* 0x0021e4000c10f38c */
.L_x_10894:
[----:B------:R-:W-:Y:S05]  /*30c0*/  BSYNC B0 ;  /* 0x0000000000007941 */ /* 0x000fea0003800000 */
.L_x_10893:
[----:B------:R2:W2:Y:S01]  /*30d0*/  LDS R103, [R13+0x680] ;  /* 0x000680000d677984 */ /* 0x0004a20000000800 */
[C---:B------:R-:W-:Y:S01]  /*30e0*/  ISETP.GE.AND P3, PT, R114.reuse, 0x21, PT ;  /* 0x000000217200780c */ /* 0x040fe20003f66270 */
[----:B------:R-:W-:Y:S01]  /*30f0*/  USHF.L.U64.HI UR22, UR5, 0x2, UR6 ;  /* 0x0000000205167899 */ /* 0x000fe20008010206 */
[----:B01----:R-:W-:Y:S01]  /*3100*/  FFMA.FTZ R48, R105, R110, R120 ;  /* 0x0000006e69307223 */ /* 0x003fe20000010078 */
        /* <DEDUP_REMOVED lines=17> */
.L_x_10896:
[----:B------:R-:W-:Y:S05]  /*3220*/  BSYNC B0 ;  /* 0x0000000000007941 */ /* 0x000fea0003800000 */
.L_x_10895:
        /* <DEDUP_REMOVED lines=9> */
.L_x_10898:
[----:B------:R-:W-:Y:S05]  /*32c0*/  BSYNC B0 ;  /* 0x0000000000007941 */ /* 0x000fea0003800000 */
.L_x_10897:
        /* <DEDUP_REMOVED lines=9> */
.L_x_10900:
[----:B------:R-:W-:Y:S05]  /*3360*/  BSYNC B0 ;  /* 0x0000000000007941 */ /* 0x000fea0003800000 */
.L_x_10899:
        /* <DEDUP_REMOVED lines=47> */
.L_x_10902:
[----:B------:R-:W-:Y:S05]  /*3660*/  BSYNC B0 ;  /* 0x0000000000007941 */ /* 0x000fea0003800000 */
.L_x_10901:
[----:B------:R-:W-:Y:S01]  /*3670*/  IADD3 R92, R92, 0x1, RZ ;  /* 0x000000015c5c7810 */ /* 0x000fe20007ffe0ff */
[----:B------:R-:W-:-:S03]  /*3680*/  UIADD3 UR5, UP0, UR5, 0x1, URZ ;  /* 0x0000000105057890 */ /* 0x000fc6000ff1e03f */
[----:B------:R-:W-:Y:S01]  /*3690*/  ISETP.GE.AND P0, PT, R92, UR25, PT ;  /* 0x000000195c007c0c */ /* 0x000fe2000bf06270 */
[----:B------:R-:W-:-:S12]  /*36a0*/  UIADD3.X UR6, URZ, UR6, URZ, UP0, !UPT ;  /* 0x000000063f067290 */ /* 0x000fd800087fe43f */
[----:B------:R-:W-:Y:S05]  /*36b0*/  @!P0 BRA `(.L_x_10903) ;  /* 0xffffffec00248947 */ /* 0x000fea000383ffff */
.L_x_10890:
[----:B------:R-:W-:Y:S01]  /*36c0*/  BAR.SYNC.DEFER_BLOCKING 0x0 ;  /* 0x0000000000007b1d */ /* 0x000fe20000010000 */
[----:B------:R-:W-:Y:S02]  /*36d0*/  SHF.R.S32.HI R27, RZ, 0x1f, R8 ;  /* 0x0000001fff1b7819 */ /* 0x000fe40000011408 */
[----:B------:R-:W-:Y:S02]  /*36e0*/  LEA R28, P0, R8, R15, 0x4 ;  /* 0x0000000f081c7211 */ /* 0x000fe400078020ff */
[----:B------:R-:W-:-:S03]  /*36f0*/  LEA R55, R10, R21, 0x4 ;  /* 0x000000150a377211 */ /* 0x000fc600078e20ff */
[----:B-1--4-:R-:W1:Y:S01]  /*3700*/  LDC.64 R48, c[0x0][0x388] ;  /* 0x0000e200ff307b82 */ /* 0x012e620000000a00 */
[----:B------:R-:W-:Y:S01]  /*3710*/  LEA.HI.X R29, R8, R17, R27, 0x4, P0 ;  /* 0x00000011081d7211 */ /* 0x000fe200000f241b */
[----:B------:R-:W-:Y:S01]  /*3720*/  ULDC.64 UR6, c[0x0][0x390] ;  /* 0x0000e40000067ab9 */ /* 0x000fe20000000a00 */
[----:B------:R-:W-:-:S05]  /*3730*/  IADD3 R62, R24, -0x1, RZ ;  /* 0xffffffff183e7810 */ /* 0x000fca0007ffe0ff */
[----:B------:R-:W4:Y:S01]  /*3740*/  LDC.64 R50, c[0x0][0x3e0] ;  /* 0x0000f800ff327b82 */ /* 0x000f220000000a00 */
[----:B------:R-:W5:Y:S01]  /*3750*/  LDG.E.128 R28, desc[UR12][R28.64] ;  /* 0x0000000c1c1c7981 */ /* 0x000f62000c1e1d00 */
[----:B------:R-:W-:Y:S01]  /*3760*/  ISETP.GT.AND P5, PT, R24, 0x1, PT ;  /* 0x000000011800780c */ /* 0x000fe20003fa4270 */
[----:B------:R-:W-:Y:S01]  /*3770*/  UIADD3 UR4, UR4, -0x80, URZ ;  /* 0xffffff8004047890 */ /* 0x000fe2000fffe03f */
[----:B------:R-:W-:Y:S01]  /*3780*/  MOV R24, R62 ;  /* 0x0000003e00187202 */ /* 0x000fe20000000f00 */
[----:B-1----:R-:W-:Y:S01]  /*3790*/  IMAD R46, R48, UR15, RZ ;  /* 0x0000000f302e7c24 */ /* 0x002fe2000f8e02ff */
[----:B-----5:R-:W-:Y:S01]  /*37a0*/  STS.128 [R55], R28 ;  /* 0x0000001c37007388 */ /* 0x020fe20000000c00 */
[----:B------:R-:W-:-:S03]  /*37b0*/  NOP ;  /* 0x0000000000007918 */ /* 0x000fc60000000000 */
[----:B------:R-:W1:Y:S01]  /*37c0*/  LDS.128 R40, [R55] ;  /* 0x0000000037287984 */ /* 0x000e620000000c00 */
[----:B------:R-:W-:Y:S06]  /*37d0*/  BAR.SYNC.DEFER_BLOCKING 0x0 ;  /* 0x0000000000007b1d */ /* 0x000fec0000010000 */
[----:B------:R5:W-:Y:S01]  /*37e0*/  STS.128 [R55], R36 ;  /* 0x0000002437007388 */ /* 0x000be20000000c00 */
[--C-:B-1----:R-:W-:Y:S01]  /*37f0*/  FADD.FTZ R41, R41, R4.reuse ;  /* 0x0000000429297221 */ /* 0x102fe20000010000 */
[--C-:B------:R-:W-:Y:S01]  /*3800*/  FADD.FTZ R44, R42, R4.reuse ;  /* 0x000000042a2c7221 */ /* 0x100fe20000010000 */
[--C-:B------:R-:W-:Y:S01]  /*3810*/  FADD.FTZ R40, R40, R4.reuse ;  /* 0x0000000428287221 */ /* 0x100fe20000010000 */
[----:B------:R-:W-:-:S02]  /*3820*/  FADD.FTZ R45, R43, R4 ;  /* 0x000000042b2d7221 */ /* 0x000fc40000010000 */
[----:B------:R-:W-:Y:S02]  /*3830*/  FSETP.GTU.FTZ.AND P1, PT, R41, 20, PT ;  /* 0x41a000002900780b */ /* 0x000fe40003f3c000 */
[----:B------:R-:W-:Y:S02]  /*3840*/  FSETP.GTU.FTZ.AND P2, PT, R44, 20, PT ;  /* 0x41a000002c00780b */ /* 0x000fe40003f5c000 */
[----:B------:R-:W-:Y:S02]  /*3850*/  FSETP.GTU.FTZ.AND P0, PT, R40, 20, PT ;  /* 0x41a000002800780b */ /* 0x000fe40003f1c000 */
[----:B------:R-:W-:-:S07]  /*3860*/  FSETP.GTU.FTZ.AND P3, PT, R45, 20, PT ;  /* 0x41a000002d00780b */ /* 0x000fce0003f7c000 */
[----:B------:R-:W-:Y:S02]  /*3870*/  @!P1 FMUL.FTZ R28, R41, -1.4426950216293334961 ;  /* 0xbfb8aa3b291c9820 */ /* 0x000fe40000410000 */
[----:B------:R-:W-:Y:S02]  /*3880*/  @!P2 FMUL.FTZ R29, R44, -1.4426950216293334961 ;  /* 0xbfb8aa3b2c1da820 */ /* 0x000fe40000410000 */
[----:B------:R-:W1:Y:S01]  /*3890*/  @!P1 MUFU.EX2 R42, R28 ;  /* 0x0000001c002a9308 */ /* 0x000e620000000800 */
[----:B------:R-:W-:Y:S01]  /*38a0*/  @!P0 FMUL.FTZ R27, R40, -1.4426950216293334961 ;  /* 0xbfb8aa3b281b8820 */ /* 0x000fe20000410000 */
[----:B------:R-:W-:Y:S01]  /*38b0*/  SHF.L.U32 R40, R62, 0x7, RZ ;  /* 0x000000073e287819 */ /* 0x000fe200000006ff */
[----:B------:R-:W-:Y:S01]  /*38c0*/  @!P3 FMUL.FTZ R44, R45, -1.4426950216293334961 ;  /* 0xbfb8aa3b2d2cb820 */ /* 0x000fe20000410000 */
[----:B------:R-:W-:Y:S02]  /*38d0*/  IMAD R45, R49, UR14, R46 ;  /* 0x0000000e312d7c24 */ /* 0x000fe4000f8e022e */
[--C-:B------:R-:W-:Y:S01]  /*38e0*/  SHF.R.S32.HI R41, RZ, 0x1f, R40.reuse ;  /* 0x0000001fff297819 */ /* 0x100fe20000011428 */
[----:B------:R-:W0:Y:S01]  /*38f0*/  LDC.64 R46, c[0x0][0x3a8] ;  /* 0x0000ea00ff2e7b82 */ /* 0x000e220000000a00 */
[----:B------:R2:W3:Y:S01]  /*3900*/  @!P2 MUFU.EX2 R43, R29 ;  /* 0x0000001d002ba308 */ /* 0x0004e20000000800 */
[----:B------:R-:W-:Y:S01]  /*3910*/  NOP ;  /* 0x0000000000007918 */ /* 0x000fe20000000000 */
[----:B-----5:R-:W-:-:S06]  /*3920*/  IMAD.WIDE.U32 R36, R48, UR14, R40 ;  /* 0x0000000e30247c25 */ /* 0x020fcc000f8e0028 */
[----:B------:R-:W5:Y:S01]  /*3930*/  @!P0 MUFU.EX2 R27, R27 ;  /* 0x0000001b001b8308 */ /* 0x000f620000000800 */
[----:B--2---:R-:W2:Y:S01]  /*3940*/  LDS.128 R28, [R55] ;  /* 0x00000000371c7984 */ /* 0x004ea20000000c00 */
[----:B-1----:R-:W-:Y:S01]  /*3950*/  @!P1 FADD.FTZ R42, R42, 1 ;  /* 0x3f8000002a2a9421 */ /* 0x002fe20000010000 */
[----:B------:R-:W1:Y:S01]  /*3960*/  LDC.64 R48, c[0x0][0x3f0] ;  /* 0x0000fc00ff307b82 */ /* 0x000e620000000a00 */
[----:B------:R-:W-:Y:S01]  /*3970*/  IADD3 R37, R37, R45, RZ ;  /* 0x0000002d25257210 */ /* 0x000fe20007ffe0ff */
[----:B------:R-:W-:-:S03]  /*3980*/  IMAD R45, R3, UR6, RZ ;  /* 0x00000006032d7c24 */ /* 0x000fc6000f8e02ff */
[----:B------:R-:W5:Y:S01]  /*3990*/  @!P3 MUFU.EX2 R44, R44 ;  /* 0x0000002c002cb308 */ /* 0x000f620000000800 */
[C---:B------:R-:W-:Y:S02]  /*39a0*/  IMAD R45, R0.reuse, UR7, R45 ;  /* 0x00000007002d7c24 */ /* 0x040fe4000f8e022d */
[----:B---3--:R-:W-:Y:S01]  /*39b0*/  @!P2 FADD.FTZ R43, R43, 1 ;  /* 0x3f8000002b2ba421 */ /* 0x008fe20000010000 */
[----:B------:R-:W-:Y:S01]  /*39c0*/  IMAD.WIDE.U32 R36, R0, UR6, R36 ;  /* 0x0000000600247c25 */ /* 0x000fe2000f8e0024 */
[----:B------:R-:W-:-:S03]  /*39d0*/  ULDC.64 UR6, c[0x0][0x3b0] ;  /* 0x0000ec0000067ab9 */ /* 0x000fc60000000a00 */
[----:B0-----:R-:W-:Y:S01]  /*39e0*/  IMAD.WIDE.U32 R40, R46, UR14, R40 ;  /* 0x0000000e2e287c25 */ /* 0x001fe2000f8e0028 */
[----:B------:R-:W-:Y:S01]  /*39f0*/  IADD3 R45, R37, R45, RZ ;  /* 0x0000002d252d7210 */ /* 0x000fe20007ffe0ff */
[----:B------:R0:W3:Y:S01]  /*3a00*/  @!P1 MUFU.RCP R38, R42 ;  /* 0x0000002a00269308 */ /* 0x0000e20000001000 */
[----:B----4-:R-:W-:Y:S01]  /*3a10*/  LEA R37, P4, R36, R50, 0x2 ;  /* 0x0000003224257211 */ /* 0x010fe200078810ff */
[----:B-----5:R-:W-:-:S03]  /*3a20*/  @!P0 FADD.FTZ R27, R27, 1 ;  /* 0x3f8000001b1b8421 */ /* 0x020fc60000010000 */
[----:B------:R-:W-:-:S03]  /*3a30*/  LEA.HI.X R45, R36, R51, R45, 0x2, P4 ;  /* 0x00000033242d7211 */ /* 0x000fc600020f142d */
[----:B------:R4:W5:Y:S01]  /*3a40*/  @!P2 MUFU.RCP R39, R43 ;  /* 0x0000002b0027a308 */ /* 0x0009620000001000 */
[----:B0-----:R-:W-:Y:S01]  /*3a50*/  IADD3 R42, P4, R37, R54, RZ ;  /* 0x00000036252a7210 */ /* 0x001fe20007f9e0ff */
[----:B------:R-:W-:-:S06]  /*3a60*/  @!P3 FADD.FTZ R44, R44, 1 ;  /* 0x3f8000002c2cb421 */ /* 0x000fcc0000010000 */
[----:B------:R-:W0:Y:S01]  /*3a70*/  @!P0 MUFU.RCP R27, R27 ;  /* 0x0000001b001b8308 */ /* 0x000e220000001000 */
[----:B----4-:R-:W-:Y:S01]  /*3a80*/  IADD3.X R43, R45, R26, RZ, P4, !PT ;  /* 0x0000001a2d2b7210 */ /* 0x010fe200027fe4ff */
[----:B---3--:R-:W-:Y:S01]  /*3a90*/  @!P1 FMUL.FTZ R33, R33, R38 ;  /* 0x0000002621219220 */ /* 0x008fe20000410000 */
[----:B------:R-:W-:Y:S02]  /*3aa0*/  IADD3 R6, P1, R6, -0x200, RZ ;  /* 0xfffffe0006067810 */ /* 0x000fe40007f3e0ff */
[----:B------:R-:W-:Y:S02]  /*3ab0*/  IADD3 R11, P4, R11, -0x200, RZ ;  /* 0xfffffe000b0b7810 */ /* 0x000fe40007f9e0ff */
[----:B------:R-:W-:Y:S01]  /*3ac0*/  IADD3.X R20, R20, -0x1, RZ, P1, !PT ;  /* 0xffffffff14147810 */ /* 0x000fe20000ffe4ff */
[----:B--2---:R2:W-:Y:S01]  /*3ad0*/  STG.E.128 desc[UR12][R42.64], R28 ;  /* 0x0000001c2a007986 */ /* 0x0045e2000c101d0c */
[----:B------:R-:W3:Y:S01]  /*3ae0*/  @!P3 MUFU.RCP R44, R44 ;  /* 0x0000002c002cb308 */ /* 0x000ee20000001000 */
[----:B-----5:R-:W-:Y:S01]  /*3af0*/  @!P2 FMUL.FTZ R34, R34, R39 ;  /* 0x000000272222a220 */ /* 0x020fe20000410000 */
[----:B------:R-:W-:Y:S01]  /*3b00*/  BAR.SYNC.DEFER_BLOCKING 0x0 ;  /* 0x0000000000007b1d */ /* 0x000fe20000010000 */
[----:B------:R-:W-:-:S02]  /*3b10*/  IADD3 R14, P2, R14, -0x200, RZ ;  /* 0xfffffe000e0e7810 */ /* 0x000fc40007f5e0ff */
[----:B------:R-:W-:Y:S01]  /*3b20*/  IADD3.X R12, R12, -0x1, RZ, P4, !PT ;  /* 0xffffffff0c0c7810 */ /* 0x000fe200027fe4ff */
[----:B0-----:R-:W-:Y:S01]  /*3b30*/  @!P0 FMUL.FTZ R32, R32, R27 ;  /* 0x0000001b20208220 */ /* 0x001fe20000410000 */
[----:B------:R-:W-:Y:S01]  /*3b40*/  IADD3.X R16, R16, -0x1, RZ, P2, !PT ;  /* 0xffffffff10107810 */ /* 0x000fe200017fe4ff */
[----:B---3--:R-:W-:Y:S01]  /*3b50*/  @!P3 FMUL.FTZ R35, R35, R44 ;  /* 0x0000002c2323b220 */ /* 0x008fe20000410000 */
[----:B------:R-:W-:Y:S01]  /*3b60*/  IMAD R44, R46, UR15, RZ ;  /* 0x0000000f2e2c7c24 */ /* 0x000fe2000f8e02ff */
[----:B------:R-:W-:-:S03]  /*3b70*/  IADD3 R18, P3, R18, -0x200, RZ ;  /* 0xfffffe0012127810 */ /* 0x000fc60007f7e0ff */
[----:B------:R-:W-:Y:S01]  /*3b80*/  IMAD R27, R47, UR14, R44 ;  /* 0x0000000e2f1b7c24 */ /* 0x000fe2000f8e022c */
[----:B------:R-:W-:Y:S01]  /*3b90*/  IADD3.X R19, R19, -0x1, RZ, P3, !PT ;  /* 0xffffffff13137810 */ /* 0x000fe20001ffe4ff */
[----:B------:R0:W-:Y:S01]  /*3ba0*/  STS.128 [R55], R32 ;  /* 0x0000002037007388 */ /* 0x0001e20000000c00 */
[----:B------:R-:W-:-:S03]  /*3bb0*/  NOP ;  /* 0x0000000000007918 */ /* 0x000fc60000000000 */
[----:B------:R1:W3:Y:S01]  /*3bc0*/  LDS.128 R36, [R55] ;  /* 0x0000000037247984 */ /* 0x0002e20000000c00 */
[----:B------:R-:W-:Y:S01]  /*3bd0*/  IADD3 R41, R41, R27, RZ ;  /* 0x0000001b29297210 */ /* 0x000fe20007ffe0ff */
[----:B------:R-:W-:-:S04]  /*3be0*/  IMAD R27, R3, UR6, RZ ;  /* 0x00000006031b7c24 */ /* 0x000fc8000f8e02ff */
[C---:B------:R-:W-:Y:S02]  /*3bf0*/  IMAD R27, R0.reuse, UR7, R27 ;  /* 0x00000007001b7c24 */ /* 0x040fe4000f8e021b */
[----:B--2---:R-:W-:-:S04]  /*3c00*/  IMAD.WIDE.U32 R28, R0, UR6, R40 ;  /* 0x00000006001c7c25 */ /* 0x004fc8000f8e0028 */
[----:B0-----:R-:W-:Y:S01]  /*3c10*/  FADD.FTZ R32, R32, R25 ;  /* 0x0000001920207221 */ /* 0x001fe20000010000 */
[----:B------:R-:W-:-:S03]  /*3c20*/  IADD3 R29, R29, R27, RZ ;  /* 0x0000001b1d1d7210 */ /* 0x000fc60007ffe0ff */
[----:B------:R-:W-:Y:S01]  /*3c30*/  FADD.FTZ R33, R32, R33 ;  /* 0x0000002120217221 */ /* 0x000fe20000010000 */
[----:B-1----:R-:W-:-:S03]  /*3c40*/  LEA R55, P0, R28, R48, 0x2 ;  /* 0x000000301c377211 */ /* 0x002fc600078010ff */
[----:B------:R-:W-:Y:S01]  /*3c50*/  FADD.FTZ R34, R33, R34 ;  /* 0x0000002221227221 */ /* 0x000fe20000010000 */
[----:B------:R-:W-:Y:S02]  /*3c60*/  LEA.HI.X R29, R28, R49, R29, 0x2, P0 ;  /* 0x000000311c1d7211 */ /* 0x000fe400000f141d */
[----:B------:R-:W-:Y:S01]  /*3c70*/  IADD3 R54, P0, R55, R54, RZ ;  /* 0x0000003637367210 */ /* 0x000fe20007f1e0ff */
[----:B------:R-:W-:-:S03]  /*3c80*/  FADD.FTZ R25, R34, R35 ;  /* 0x0000002322197221 */ /* 0x000fc60000010000 */
[----:B------:R-:W-:Y:S02]  /*3c90*/  IADD3.X R55, R29, R26, RZ, P0, !PT ;  /* 0x0000001a1d377210 */ /* 0x000fe400007fe4ff */
[----:B------:R-:W-:-:S04]  /*3ca0*/  IADD3 R15, P0, R15, -0x200, RZ ;  /* 0xfffffe000f0f7810 */ /* 0x000fc80007f1e0ff */
[----:B------:R-:W-:Y:S01]  /*3cb0*/  IADD3.X R17, R17, -0x1, RZ, P0, !PT ;  /* 0xffffffff11117810 */ /* 0x000fe200007fe4ff */
[----:B---3--:R0:W-:Y:S01]  /*3cc0*/  STG.E.128 desc[UR12][R54.64], R36 ;  /* 0x0000002436007986 */ /* 0x0081e2000c101d0c */
[----:B------:R-:W-:Y:S07]  /*3cd0*/  @P5 BRA `(.L_x_10904) ;  /* 0xffffffcc006c5947 */ /* 0x000fee000383ffff */
.L_x_10880:
        /* <DEDUP_REMOVED lines=26> */
.L_x_10906:
[----:B------:R-:W-:Y:S05]  /*3e80*/  BSYNC B0 ;  /* 0x0000000000007941 */ /* 0x000fea0003800000 */
.L_x_10905:
        /* <DEDUP_REMOVED lines=29> */
.L_x_10908:
[----:B------:R-:W3:Y:S02]  /*4060*/  S2R R9, SR_TID.X ;  /* 0x0000000000097919 */ /* 0x000ee40000002100 */
.L_x_10909:
[----:B------:R-:W-:Y:S05]  /*4070*/  BSYNC B0 ;  /* 0x0000000000007941 */ /* 0x000fea0003800000 */
.L_x_10907:
        /* <DEDUP_REMOVED lines=12> */
[----:B---3--:R-:W-:-:S03]  /*4140*/  ULEA UR4, UR5, UR4, 0x18 ;  /* 0x0000000405047291 */ /* 0x008fc6000f8ec03f */
[----:B------:R-:W-:-:S09]  /*4150*/  ULDC UR5, c[0x0][0x0] ;  /* 0x0000000000057ab9 */ /* 0x000fd20000000800 */
.L_x_10910:
[----:B------:R-:W-:Y:S02]  /*4160*/  LEA R0, R9, UR4, 0x2 ;  /* 0x0000000409007c11 */ /* 0x000fe4000f8e10ff */
[----:B------:R-:W-:Y:S02]  /*4170*/  SHF.R.S32.HI R4, RZ, 0x1f, R9 ;  /* 0x0000001fff047819 */ /* 0x000fe40000011409 */
[----:B------:R-:W-:Y:S01]  /*4180*/  MOV R5, R13 ;  /* 0x0000000d00057202 */ /* 0x000fe20000000f00 */
[----:B-1-34-:R-:W1:Y:S02]  /*4190*/  LDS R11, [R0+0x1ab8] ;  /* 0x001ab800000b7984 */ /* 0x01ae640000000800 */
[----:B--2---:R-:W-:Y:S01]  /*41a0*/  IMAD R6, R4, UR6, RZ ;  /* 0x0000000604067c24 */ /* 0x004fe2000f8e02ff */
        /* <DEDUP_REMOVED lines=11> */
.L_x_10911:
        /* <DEDUP_REMOVED lines=10> */
.L_x_11071:


//--------------------- .nv.shared._Z25selective_scan_bwd_kernelI32Selective_Scan_bwd_kernel_traitsILi128ELi16ELb0ELb0ELb0ELb0ELb0EffEEv12SSMParamsBwd --------------------------
	.section	.nv.shared._Z25selective_scan_bwd_kernelI32Selective_Scan_bwd_kernel_traitsILi128ELi16ELb0ELb0ELb0ELb0ELb0EffEEv12SSMParamsBwd,"aw",@nobits
	.sectionflags	@""
	.align	16
	.zero		1024


//--------------------- .nv.shared.reserved.0     --------------------------
	.section	.nv.shared.reserved.0,"aw",@nobits
	.weak		__nv_reservedSMEM_offset_0_alias
	.size		__nv_reservedSMEM_offset_0_alias, 0, 0
	.other		__nv_reservedSMEM_offset_0_alias,@"STO_CUDA_RESERVED_SHARED STV_DEFAULT"
__nv_reservedSMEM_offset_0_alias:
	.zero		0


//--------------------- .nv.global                --------------------------
	.section	.nv.global,"aw",@nobits
.nv.global:
	.type		_ZN67_INTERNAL_9fb23679_31_selective_scan_bwd_fp32_real_cu_0be2b6c9_31004cuda3std3__48in_placeE,@object
	.size		_ZN67_INTERNAL_9fb23679_31_selective_scan_bwd_fp32_real_cu_0be2b6c9_31004cuda3std3__48in_placeE,(_ZN67_INTERNAL_9fb23679_31_selective_scan_bwd_fp32_real_cu_0be2b6c9_31004cuda3std6ranges3__45__cpo8distanceE - _ZN67_INTERNAL_9fb23679_31_selective_scan_bwd_fp32_real_cu_0be2b6c9_31004cuda3std3__48in_placeE)
_ZN67_INTERNAL_9fb23679_31_selective_scan_bwd_fp32_real_cu_0be2b6c9_31004cuda3std3__48in_placeE:
	.zero		1
	.type		_ZN67_INTERNAL_9fb23679_31_selective_scan_bwd_fp32_real_cu_0be2b6c9_31004cuda3std6ranges3__45__cpo8distanceE,@object
	.size		_ZN67_INTERNAL_9fb23679_31_selective_scan_bwd_fp32_real_cu_0be2b6c9_31004cuda3std6ranges3__45__cpo8distanceE,(_ZN67_INTERNAL_9fb23679_31_selective_scan_bwd_fp32_real_cu_0be2b6c9_31004cuda3std3__45__cpo6cbeginE - _ZN67_INTERNAL_9fb23679_31_selective_scan_bwd_fp32_real_cu_0be2b6c9_31004cuda3std6ranges3__45__cpo8distanceE)
_ZN67_INTERNAL_9fb23679_31_selective_scan_bwd_fp32_real_cu_0be2b6c9_31004cuda3std6ranges3__45__cpo8distanceE:
	.zero		1
	.type		_ZN67_INTERNAL_9fb23679_31_selective_scan_bwd_fp32_real_cu_0be2b6c9_31004cuda3std3__45__cpo6cbeginE,@object
	.size		_ZN67_INTERNAL_9fb23679_31_selective_scan_bwd_fp32_real_cu_0be2b6c9_31004cuda3std3__45__cpo6cbeginE,(_ZN67_INTERNAL_9fb23679_31_selective_scan_bwd_fp32_real_cu_0be2b6c9_31004cuda3std6ranges3__45__cpo7advanceE - _ZN67_INTERNAL_9fb23679_31_selective_scan_bwd_fp32_real_cu_0be2b6c9_31004cuda3std3__45__cpo6cbeginE)
_ZN67_INTERNAL_9fb23679_31_selective_scan_bwd_fp32_real_cu_0be2b6c9_31004cuda3std3__45__cpo6cbeginE:
	.zero		1
	.type		_ZN67_INTERNAL_9fb23679_31_selective_scan_bwd_fp32_real_cu_0be2b6c9_31004cuda3std6ranges3__45__cpo7advanceE,@object
	.size		_ZN67_INTERNAL_9fb23679_31_selective_scan_bwd_fp32_real_cu_0be2b6c9_31004cuda3std6ranges3__45__cpo7advanceE,(_ZN67_INTERNAL_9fb23679_31_selective_scan_bwd_fp32_real_cu_0be2b6c9_31004cuda3std3__45__cpo7crbeginE - _ZN67_INTERNAL_9fb23679_31_selective_scan_bwd_fp32_real_cu_0be2b6c9_31004cuda3std6ranges3__45__cpo7advanceE)
_ZN67_INTERNAL_9fb23679_31_selective_scan_bwd_fp32_real_cu_0be2b6c9_31004cuda3std6ranges3__45__cpo7advanceE:
	.zero		1
	.type		_ZN67_INTERNAL_9fb23679_31_selective_scan_bwd_fp32_real_cu_0be2b6c9_31004cuda3std3__45__cpo7crbeginE,@object
	.size		_ZN67_INTERNAL_9fb23679_31_selective_scan_bwd_fp32_real_cu_0be2b6c9_31004cuda3std3__45__cpo7crbeginE,(_ZN67_INTERNAL_9fb23679_31_selective_scan_bwd_fp32_real_cu_0be2b6c9_31004cuda3std6ranges3__45__cpo4dataE - _ZN67_INTERNAL_9fb23679_31_selective_scan_bwd_fp32_real_cu_0be2b6c9_31004cuda3std3__45__cpo7crbeginE)
_ZN67_INTERNAL_9fb23679_31_selective_scan_bwd_fp32_real_cu_0be2b6c9_31004cuda3std3__45__cpo7crbeginE:
	.zero		1
	.type		_ZN67_INTERNAL_9fb23679_31_selective_scan_bwd_fp32_real_cu_0be2b6c9_31004cuda3std6ranges3__45__cpo4dataE,@object
	.size		_ZN67_INTERNAL_9fb23679_31_selective_scan_bwd_fp32_real_cu_0be2b6c9_31004cuda3std6ranges3__45__cpo4dataE,(_ZN67_INTERNAL_9fb23679_31_selective_scan_bwd_fp32_real_cu_0be2b6c9_31004cuda3std6ranges3__45__cpo5beginE - _ZN67_INTERNAL_9fb23679_31_selective_scan_bwd_fp32_real_cu_0be2b6c9_31004cuda3std6ranges3__45__cpo4dataE)
_ZN67_INTERNAL_9fb23679_31_selective_scan_bwd_fp32_real_cu_0be2b6c9_31004cuda3std6ranges3__45__cpo4dataE:
	.zero		1
	.type		_ZN67_INTERNAL_9fb23679_31_selective_scan_bwd_fp32_real_cu_0be2b6c9_31004cuda3std6ranges3__45__cpo5beginE,@object
	.size		_ZN67_INTERNAL_9fb23679_31_selective_scan_bwd_fp32_real_cu_0be2b6c9_31004cuda3std6ranges3__45__cpo5beginE,(_ZN67_INTERNAL_9fb23679_31_selective_scan_bwd_fp32_real_cu_0be2b6c9_31004cuda3std3__469_GLOBAL__N__9fb23679_31_selective_scan_bwd_fp32_real_cu_0be2b6c9_31006ignoreE - _ZN67_INTERNAL_9fb23679_31_selective_scan_bwd_fp32_real_cu_0be2b6c9_31004cuda3std6ranges3__45__cpo5beginE)
_ZN67_INTERNAL_9fb23679_31_selective_scan_bwd_fp32_real_cu_0be2b6c9_31004cuda3std6ranges3__45__cpo5beginE:
	.zero		1
	.type		_ZN67_INTERNAL_9fb23679_31_selective_scan_bwd_fp32_real_cu_0be2b6c9_31004cuda3std3__469_GLOBAL__N__9fb23679_31_selective_scan_bwd_fp32_real_cu_0be2b6c9_31006ignoreE,@object
	.size		_ZN67_INTERNAL_9fb23679_31_selective_scan_bwd_fp32_real_cu_0be2b6c9_31004cuda3std3__469_GLOBAL__N__9fb23679_31_selective_scan_bwd_fp32_real_cu_0be2b6c9_31006ignoreE,(_ZN67_INTERNAL_9fb23679_31_selective_scan_bwd_fp32_real_cu_0be2b6c9_31004cuda3std6ranges3__45__cpo4sizeE - _ZN67_INTERNAL_9fb23679_31_selective_scan_bwd_fp32_real_cu_0be2b6c9_31004cuda3std3__469_GLOBAL__N__9fb23679_31_selective_scan_bwd_fp32_real_cu_0be2b6c9_31006ignoreE)
_ZN67_INTERNAL_9fb23679_31_selective_scan_bwd_fp32_real_cu_0be2b6c9_31004cuda3std3__469_GLOBAL__N__9fb23679_31_selective_scan_bwd_fp32_real_cu_0be2b6c9_31006ignoreE:
	.zero		1
	.type		_ZN67_INTERNAL_9fb23679_31_selective_scan_bwd_fp32_real_cu_0be2b6c9_31004cuda3std6ranges3__45__cpo4sizeE,@object
	.size		_ZN67_INTERNAL_9fb23679_31_selective_scan_bwd_fp32_real_cu_0be2b6c9_31004cuda3std6ranges3__45__cpo4sizeE,(_ZN67_INTERNAL_9fb23679_31_selective_scan_bwd_fp32_real_cu_0be2b6c9_31004cuda3std3__45__cpo5beginE - _ZN67_INTERNAL_9fb23679_31_selective_scan_bwd_fp32_real_cu_0be2b6c9_31004cuda3std6ranges3__45__cpo4sizeE)
_ZN67_INTERNAL_9fb23679_31_selective_scan_bwd_fp32_real_cu_0be2b6c9_31004cuda3std6ranges3__45__cpo4sizeE:
	.zero		1
	.type		_ZN67_INTERNAL_9fb23679_31_selective_scan_bwd_fp32_real_cu_0be2b6c9_31004cuda3std3__45__cpo5beginE,@object
	.size		_ZN67_INTERNAL_9fb23679_31_selective_scan_bwd_fp32_real_cu_0be2b6c9_31004cuda3std3__45__cpo5beginE,(_ZN67_INTERNAL_9fb23679_31_selective_scan_bwd_fp32_real_cu_0be2b6c9_31004cuda3std6ranges3__45__cpo6cbeginE - _ZN67_INTERNAL_9fb23679_31_selective_scan_bwd_fp32_real_cu_0be2b6c9_31004cuda3std3__45__cpo5beginE)
_ZN67_INTERNAL_9fb23679_31_selective_scan_bwd_fp32_real_cu_0be2b6c9_31004cuda3std3__45__cpo5beginE:
	.zero		1
	.type		_ZN67_INTERNAL_9fb23679_31_selective_scan_bwd_fp32_real_cu_0be2b6c9_31004cuda3std6ranges3__45__cpo6cbeginE,@object
	.size		_ZN67_INTERNAL_9fb23679_31_selective_scan_bwd_fp32_real_cu_0be2b6c9_31004cuda3std6ranges3__45__cpo6cbeginE,(_ZN67_INTERNAL_9fb23679_31_selective_scan_bwd_fp32_real_cu_0be2b6c9_31004cuda3std3__45__cpo6rbeginE - _ZN67_INTERNAL_9fb23679_31_selective_scan_bwd_fp32_real_cu_0be2b6c9_31004cuda3std6ranges3__45__cpo6cbeginE)
_ZN67_INTERNAL_9fb23679_31_selective_scan_bwd_fp32_real_cu_0be2b6c9_31004cuda3std6ranges3__45__cpo6cbeginE:
	.zero		1
	.type		_ZN67_INTERNAL_9fb23679_31_selective_scan_bwd_fp32_real_cu_0be2b6c9_31004cuda3std3__45__cpo6rbeginE,@object
	.size		_ZN67_INTERNAL_9fb23679_31_selective_scan_bwd_fp32_real_cu_0be2b6c9_31004cuda3std3__45__cpo6rbeginE,(_ZN67_INTERNAL_9fb23679_31_selective_scan_bwd_fp32_real_cu_0be2b6c9_31004cuda3std6ranges3__45__cpo4nextE - _ZN67_INTERNAL_9fb23679_31_selective_scan_bwd_fp32_real_cu_0be2b6c9_31004cuda3std3__45__cpo6rbeginE)
_ZN67_INTERNAL_9fb23679_31_selective_scan_bwd_fp32_real_cu_0be2b6c9_31004cuda3std3__45__cpo6rbeginE:
	.zero		1
	.type		_ZN67_INTERNAL_9fb23679_31_selective_scan_bwd_fp32_real_cu_0be2b6c9_31004cuda3std6ranges3__45__cpo4nextE,@object
	.size		_ZN67_INTERNAL_9fb23679_31_selective_scan_bwd_fp32_real_cu_0be2b6c9_31004cuda3std6ranges3__45__cpo4nextE,(_ZN67_INTERNAL_9fb23679_31_selective_scan_bwd_fp32_real_cu_0be2b6c9_31004cuda3std6ranges3__45__cpo4swapE - _ZN67_INTERNAL_9fb23679_31_selective_scan_bwd_fp32_real_cu_0be2b6c9_31004cuda3std6ranges3__45__cpo4nextE)
_ZN67_INTERNAL_9fb23679_31_selective_scan_bwd_fp32_real_cu_0be2b6c9_31004cuda3std6ranges3__45__cpo4nextE:
	.zero		1
	.type		_ZN67_INTERNAL_9fb23679_31_selective_scan_bwd_fp32_real_cu_0be2b6c9_31004cuda3std6ranges3__45__cpo4swapE,@object
	.size		_ZN67_INTERNAL_9fb23679_31_selective_scan_bwd_fp32_real_cu_0be2b6c9_31004cuda3std6ranges3__45__cpo4swapE,(_ZN67_INTERNAL_9fb23679_31_selective_scan_bwd_fp32_real_cu_0be2b6c9_31004cuda3std3__420unreachable_sentinelE - _ZN67_INTERNAL_9fb23679_31_selective_scan_bwd_fp32_real_cu_0be2b6c9_31004cuda3std6ranges3__45__cpo4swapE)
_ZN67_INTERNAL_9fb23679_31_selective_scan_bwd_fp32_real_cu_0be2b6c9_31004cuda3std6ranges3__45__cpo4swapE:
	.zero		1
	.type		_ZN67_INTERNAL_9fb23679_31_selective_scan_bwd_fp32_real_cu_0be2b6c9_31004cuda3std3__420unreachable_sentinelE,@object
	.size		_ZN67_INTERNAL_9fb23679_31_selective_scan_bwd_fp32_real_cu_0be2b6c9_31004cuda3std3__420unreachable_sentinelE,(_ZN67_INTERNAL_9fb23679_31_selective_scan_bwd_fp32_real_cu_0be2b6c9_31006thrust23THRUST_300001_SM_900_NS6system6detail10sequential3seqE - _ZN67_INTERNAL_9fb23679_31_selective_scan_bwd_fp32_real_cu_0be2b6c9_31004cuda3std3__420unreachable_sentinelE)
_ZN67_INTERNAL_9fb23679_31_selective_scan_bwd_fp32_real_cu_0be2b6c9_31004cuda3std3__420unreachable_sentinelE:
	.zero		1
	.type		_ZN67_INTERNAL_9fb23679_31_selective_scan_bwd_fp32_real_cu_0be2b6c9_31006thrust23THRUST_300001_SM_900_NS6system6detail10sequential3seqE,@object
	.size		_ZN67_INTERNAL_9fb23679_31_selective_scan_bwd_fp32_real_cu_0be2b6c9_31006thrust23THRUST_300001_SM_900_NS6system6detail10sequential3seqE,(_ZN67_INTERNAL_9fb23679_31_selective_scan_bwd_fp32_real_cu_0be2b6c9_31004cuda3std3__45__cpo4cendE - _ZN67_INTERNAL_9fb23679_31_selective_scan_bwd_fp32_real_cu_0be2b6c9_31006thrust23THRUST_300001_SM_900_NS6system6detail10sequential3seqE)
_ZN67_INTERNAL_9fb23679_31_selective_scan_bwd_fp32_real_cu_0be2b6c9_31006thrust23THRUST_300001_SM_900_NS6system6detail10sequential3seqE:
	.zero		1
	.type		_ZN67_INTERNAL_9fb23679_31_selective_scan_bwd_fp32_real_cu_0be2b6c9_31004cuda3std3__45__cpo4cendE,@object
	.size		_ZN67_INTERNAL_9fb23679_31_selective_scan_bwd_fp32_real_cu_0be2b6c9_31004cuda3std3__45__cpo4cendE,(_ZN67_INTERNAL_9fb23679_31_selective_scan_bwd_fp32_real_cu_0be2b6c9_31004cuda3std6ranges3__45__cpo9iter_swapE - _ZN67_INTERNAL_9fb23679_31_selective_scan_bwd_fp32_real_cu_0be2b6c9_31004cuda3std3__45__cpo4cendE)
_ZN67_INTERNAL_9fb23679_31_selective_scan_bwd_fp32_real_cu_0be2b6c9_31004cuda3std3__45__cpo4cendE:
	.zero		1
	.type		_ZN67_INTERNAL_9fb23679_31_selective_scan_bwd_fp32_real_cu_0be2b6c9_31004cuda3std6ranges3__45__cpo9iter_swapE,@object
	.size		_ZN67_INTERNAL_9fb23679_31_selective_scan_bwd_fp32_real_cu_0be2b6c9_31004cuda3std6ranges3__45__cpo9iter_swapE,(_ZN67_INTERNAL_9fb23679_31_selective_scan_bwd_fp32_real_cu_0be2b6c9_31004cuda3std3__45__cpo5crendE - _ZN67_INTERNAL_9fb23679_31_selective_scan_bwd_fp32_real_cu_0be2b6c9_31004cuda3std6ranges3__45__cpo9iter_swapE)
_ZN67_INTERNAL_9fb23679_31_selective_scan_bwd_fp32_real_cu_0be2b6c9_31004cuda3std6ranges3__45__cpo9iter_swapE:
	.zero		1
	.type		_ZN67_INTERNAL_9fb23679_31_selective_scan_bwd_fp32_real_cu_0be2b6c9_31004cuda3std3__45__cpo5crendE,@object
	.size		_ZN67_INTERNAL_9fb23679_31_selective_scan_bwd_fp32_real_cu_0be2b6c9_31004cuda3std3__45__cpo5crendE,(_ZN67_INTERNAL_9fb23679_31_selective_scan_bwd_fp32_real_cu_0be2b6c9_31004cuda3std6ranges3__45__cpo5cdataE - _ZN67_INTERNAL_9fb23679_31_selective_scan_bwd_fp32_real_cu_0be2b6c9_31004cuda3std3__45__cpo5crendE)
_ZN67_INTERNAL_9fb23679_31_selective_scan_bwd_fp32_real_cu_0be2b6c9_31004cuda3std3__45__cpo5crendE:
	.zero		1
	.type		_ZN67_INTERNAL_9fb23679_31_selective_scan_bwd_fp32_real_cu_0be2b6c9_31004cuda3std6ranges3__45__cpo5cdataE,@object
	.size		_ZN67_INTERNAL_9fb23679_31_selective_scan_bwd_fp32_real_cu_0be2b6c9_31004cuda3std6ranges3__45__cpo5cdataE,(_ZN67_INTERNAL_9fb23679_31_selective_scan_bwd_fp32_real_cu_0be2b6c9_31004cuda3std6ranges3__45__cpo3endE - _ZN67_INTERNAL_9fb23679_31_selective_scan_bwd_fp32_real_cu_0be2b6c9_31004cuda3std6ranges3__45__cpo5cdataE)
_ZN67_INTERNAL_9fb23679_31_selective_scan_bwd_fp32_real_cu_0be2b6c9_31004cuda3std6ranges3__45__cpo5cdataE:
	.zero		1
	.type		_ZN67_INTERNAL_9fb23679_31_selective_scan_bwd_fp32_real_cu_0be2b6c9_31004cuda3std6ranges3__45__cpo3endE,@object
	.size		_ZN67_INTERNAL_9fb23679_31_selective_scan_bwd_fp32_real_cu_0be2b6c9_31004cuda3std6ranges3__45__cpo3endE,(_ZN67_INTERNAL_9fb23679_31_selective_scan_bwd_fp32_real_cu_0be2b6c9_31004cuda3std3__419piecewise_constructE - _ZN67_INTERNAL_9fb23679_31_selective_scan_bwd_fp32_real_cu_0be2b6c9_31004cuda3std6ranges3__45__cpo3endE)
_ZN67_INTERNAL_9fb23679_31_selective_scan_bwd_fp32_real_cu_0be2b6c9_31004cuda3std6ranges3__45__cpo3endE:
	.zero		1
	.type		_ZN67_INTERNAL_9fb23679_31_selective_scan_bwd_fp32_real_cu_0be2b6c9_31004cuda3std3__419piecewise_constructE,@object
	.size		_ZN67_INTERNAL_9fb23679_31_selective_scan_bwd_fp32_real_cu_0be2b6c9_31004cuda3std3__419piecewise_constructE,(_ZN67_INTERNAL_9fb23679_31_selective_scan_bwd_fp32_real_cu_0be2b6c9_31004cuda3std6ranges3__45__cpo5ssizeE - _ZN67_INTERNAL_9fb23679_31_selective_scan_bwd_fp32_real_cu_0be2b6c9_31004cuda3std3__419piecewise_constructE)
_ZN67_INTERNAL_9fb23679_31_selective_scan_bwd_fp32_real_cu_0be2b6c9_31004cuda3std3__419piecewise_constructE:
	.zero		1
	.type		_ZN67_INTERNAL_9fb23679_31_selective_scan_bwd_fp32_real_cu_0be2b6c9_31004cuda3std6ranges3__45__cpo5ssizeE,@object
	.size		_ZN67_INTERNAL_9fb23679_31_selective_scan_bwd_fp32_real_cu_0be2b6c9_31004cuda3std6ranges3__45__cpo5ssizeE,(_ZN67_INTERNAL_9fb23679_31_selective_scan_bwd_fp32_real_cu_0be2b6c9_31004cuda3std3__45__cpo3endE - _ZN67_INTERNAL_9fb23679_31_selective_scan_bwd_fp32_real_cu_0be2b6c9_31004cuda3std6ranges3__45__cpo5ssizeE)
_ZN67_INTERNAL_9fb23679_31_selective_scan_bwd_fp32_real_cu_0be2b6c9_31004cuda3std6ranges3__45__cpo5ssizeE:
	.zero		1
	.type		_ZN67_INTERNAL_9fb23679_31_selective_scan_bwd_fp32_real_cu_0be2b6c9_31004cuda3std3__45__cpo3endE,@object
	.size		_ZN67_INTERNAL_9fb23679_31_selective_scan_bwd_fp32_real_cu_0be2b6c9_31004cuda3std3__45__cpo3endE,(_ZN67_INTERNAL_9fb23679_31_selective_scan_bwd_fp32_real_cu_0be2b6c9_31004cuda3std6ranges3__45__cpo4cendE - _ZN67_INTERNAL_9fb23679_31_selective_scan_bwd_fp32_real_cu_0be2b6c9_31004cuda3std3__45__cpo3endE)
_ZN67_INTERNAL_9fb23679_31_selective_scan_bwd_fp32_real_cu_0be2b6c9_31004cuda3std3__45__cpo3endE:
	.zero		1
	.type		_ZN67_INTERNAL_9fb23679_31_selective_scan_bwd_fp32_real_cu_0be2b6c9_31004cuda3std6ranges3__45__cpo4cendE,@object
	.size		_ZN67_INTERNAL_9fb23679_31_selective_scan_bwd_fp32_real_cu_0be2b6c9_31004cuda3std6ranges3__45__cpo4cendE,(_ZN67_INTERNAL_9fb23679_31_selective_scan_bwd_fp32_real_cu_0be2b6c9_31004cuda3std3__45__cpo4rendE - _ZN67_INTERNAL_9fb23679_31_selective_scan_bwd_fp32_real_cu_0be2b6c9_31004cuda3std6ranges3__45__cpo4cendE)
_ZN67_INTERNAL_9fb23679_31_selective_scan_bwd_fp32_real_cu_0be2b6c9_31004cuda3std6ranges3__45__cpo4cendE:
	.zero		1
	.type		_ZN67_INTERNAL_9fb23679_31_selective_scan_bwd_fp32_real_cu_0be2b6c9_31004cuda3std3__45__cpo4rendE,@object
	.size		_ZN67_INTERNAL_9fb23679_31_selective_scan_bwd_fp32_real_cu_0be2b6c9_31004cuda3std3__45__cpo4rendE,(_ZN67_INTERNAL_9fb23679_31_selective_scan_bwd_fp32_real_cu_0be2b6c9_31004cuda3std6ranges3__45__cpo4prevE - _ZN67_INTERNAL_9fb23679_31_selective_scan_bwd_fp32_real_cu_0be2b6c9_31004cuda3std3__45__cpo4rendE)
_ZN67_INTERNAL_9fb23679_31_selective_scan_bwd_fp32_real_cu_0be2b6c9_31004cuda3std3__45__cpo4rendE:
	.zero		1
	.type		_ZN67_INTERNAL_9fb23679_31_selective_scan_bwd_fp32_real_cu_0be2b6c9_31004cuda3std6ranges3__45__cpo4prevE,@object
	.size		_ZN67_INTERNAL_9fb23679_31_selective_scan_bwd_fp32_real_cu_0be2b6c9_31004cuda3std6ranges3__45__cpo4prevE,(_ZN67_INTERNAL_9fb23679_31_selective_scan_bwd_fp32_real_cu_0be2b6c9_31004cuda3std6ranges3__45__cpo9iter_moveE - _ZN67_INTERNAL_9fb23679_31_selective_scan_bwd_fp32_real_cu_0be2b6c9_31004cuda3std6ranges3__45__cpo4prevE)
_ZN67_INTERNAL_9fb23679_31_selective_scan_bwd_fp32_real_cu_0be2b6c9_31004cuda3std6ranges3__45__cpo4prevE:
	.zero		1
	.type		_ZN67_INTERNAL_9fb23679_31_selective_scan_bwd_fp32_real_cu_0be2b6c9_31004cuda3std6ranges3__45__cpo9iter_moveE,@object
	.size		_ZN67_INTERNAL_9fb23679_31_selective_scan_bwd_fp32_real_cu_0be2b6c9_31004cuda3std6ranges3__45__cpo9iter_moveE,(.L_13 - _ZN67_INTERNAL_9fb23679_31_selective_scan_bwd_fp32_real_cu_0be2b6c9_31004cuda3std6ranges3__45__cpo9iter_moveE)
_ZN67_INTERNAL_9fb23679_31_selective_scan_bwd_fp32_real_cu_0be2b6c9_31004cuda3std6ranges3__45__cpo9iter_moveE:
	.zero		1
.L_13:


//--------------------- .nv.shared._Z25selective_scan_bwd_kernelI32Selective_Scan_bwd_kernel_traitsILi128ELi16ELb0ELb0ELb0ELb0ELb1EffEEv12SSMParamsBwd --------------------------
	.section	.nv.shared._Z25selective_scan_bwd_kernelI32Selective_Scan_bwd_kernel_traitsILi128ELi16ELb0ELb0ELb0ELb0ELb1EffEEv12SSMParamsBwd,"aw",@nobits
	.sectionflags	@""
	.align	16
	.zero		1024


//--------------------- .nv.shared._Z25selective_scan_bwd_kernelI32Selective_Scan_bwd_kernel_traitsILi128ELi16ELb0ELb0ELb0ELb1ELb0EffEEv12SSMParamsBwd --------------------------
	.section	.nv.shared._Z25selective_scan_bwd_kernelI32Selective_Scan_bwd_kernel_traitsILi128ELi16ELb0ELb0ELb0ELb1ELb0EffEEv12SSMParamsBwd,"aw",@nobits
	.sectionflags	@""
	.align	16
	.zero		1024


//--------------------- .nv.shared._Z25selective_scan_bwd_kernelI32Selective_Scan_bwd_kernel_traitsILi128ELi16ELb0ELb0ELb0ELb1ELb1EffEEv12SSMParamsBwd --------------------------
	.section	.nv.shared._Z25selective_scan_bwd_kernelI32Selective_Scan_bwd_kernel_traitsILi128ELi16ELb0ELb0ELb0ELb1ELb1EffEEv12SSMParamsBwd,"aw",@nobits
	.sectionflags	@""
	.align	16
	.zero		1024


//--------------------- .nv.shared._Z25selective_scan_bwd_kernelI32Selective_Scan_bwd_kernel_traitsILi128ELi16ELb0ELb0ELb1ELb0ELb0EffEEv12SSMParamsBwd --------------------------
	.section	.nv.shared._Z25selective_scan_bwd_kernelI32Selective_Scan_bwd_kernel_traitsILi128ELi16ELb0ELb0ELb1ELb0ELb0EffEEv12SSMParamsBwd,"aw",@nobits
	.sectionflags	@""
	.align	16
	.zero		1024


//--------------------- .nv.shared._Z25selective_scan_bwd_kernelI32Selective_Scan_bwd_kernel_traitsILi128ELi16ELb0ELb0ELb1ELb0ELb1EffEEv12SSMParamsBwd --------------------------
	.section	.nv.shared._Z25selective_scan_bwd_kernelI32Selective_Scan_bwd_kernel_traitsILi128ELi16ELb0ELb0ELb1ELb0ELb1EffEEv12SSMParamsBwd,"aw",@nobits
	.sectionflags	@""
	.align	16
	.zero		1024


//--------------------- .nv.shared._Z25selective_scan_bwd_kernelI32Selective_Scan_bwd_kernel_traitsILi128ELi16ELb0ELb0ELb1ELb1ELb0EffEEv12SSMParamsBwd --------------------------
	.section	.nv.shared._Z25selective_scan_bwd_kernelI32Selective_Scan_bwd_kernel_traitsILi128ELi16ELb0ELb0ELb1ELb1ELb0EffEEv12SSMParamsBwd,"aw",@nobits
	.sectionflags	@""
	.align	16
	.zero		1024


//--------------------- .nv.shared._Z25selective_scan_bwd_kernelI32Selective_Scan_bwd_kernel_traitsILi128ELi16ELb0ELb0ELb1ELb1ELb1EffEEv12SSMParamsBwd --------------------------
	.section	.nv.shared._Z25selective_scan_bwd_kernelI32Selective_Scan_bwd_kernel_traitsILi128ELi16ELb0ELb0ELb1ELb1ELb1EffEEv12SSMParamsBwd,"aw",@nobits
	.sectionflags	@""
	.align	16
	.zero		1024


//--------------------- .nv.shared._Z25selective_scan_bwd_kernelI32Selective_Scan_bwd_kernel_traitsILi128ELi16ELb0ELb1ELb0ELb0ELb0EffEEv12SSMParamsBwd --------------------------
	.section	.nv.shared._Z25selective_scan_bwd_kernelI32Selective_Scan_bwd_kernel_traitsILi128ELi16ELb0ELb1ELb0ELb0ELb0EffEEv12SSMParamsBwd,"aw",@nobits
	.sectionflags	@""
	.align	16
	.zero		1024


//--------------------- .nv.shared._Z25selective_scan_bwd_kernelI32Selective_Scan_bwd_kernel_traitsILi128ELi16ELb0ELb1ELb0ELb0ELb1EffEEv12SSMParamsBwd --------------------------
	.section	.nv.shared._Z25selective_scan_bwd_kernelI32Selective_Scan_bwd_kernel_traitsILi128ELi16ELb0ELb1ELb0ELb0ELb1EffEEv12SSMParamsBwd,"aw",@nobits
	.sectionflags	@""
	.align	16
	.zero		1024


//--------------------- .nv.shared._Z25selective_scan_bwd_kernelI32Selective_Scan_bwd_kernel_traitsILi128ELi16ELb0ELb1ELb0ELb1ELb0EffEEv12SSMParamsBwd --------------------------
	.section	.nv.shared._Z25selective_scan_bwd_kernelI32Selective_Scan_bwd_kernel_traitsILi128ELi16ELb0ELb1ELb0ELb1ELb0EffEEv12SSMParamsBwd,"aw",@nobits
	.sectionflags	@""
	.align	16
	.zero		1024


//--------------------- .nv.shared._Z25selective_scan_bwd_kernelI32Selective_Scan_bwd_kernel_traitsILi128ELi16ELb0ELb1ELb0ELb1ELb1EffEEv12SSMParamsBwd --------------------------
	.section	.nv.shared._Z25selective_scan_bwd_kernelI32Selective_Scan_bwd_kernel_traitsILi128ELi16ELb0ELb1ELb0ELb1ELb1EffEEv12SSMParamsBwd,"aw",@nobits
	.sectionflags	@""
	.align	16
	.zero		1024


//--------------------- .nv.shared._Z25selective_scan_bwd_kernelI32Selective_Scan_bwd_kernel_traitsILi128ELi16ELb0ELb1ELb1ELb0ELb0EffEEv12SSMParamsBwd --------------------------
	.section	.nv.shared._Z25selective_scan_bwd_kernelI32Selective_Scan_bwd_kernel_traitsILi128ELi16ELb0ELb1ELb1ELb0ELb0EffEEv12SSMParamsBwd,"aw",@nobits
	.sectionflags	@""
	.align	16
	.zero		1024


//--------------------- .nv.shared._Z25selective_scan_bwd_kernelI32Selective_Scan_bwd_kernel_traitsILi128ELi16ELb0ELb1ELb1ELb0ELb1EffEEv12SSMParamsBwd --------------------------
	.section	.nv.shared._Z25selective_scan_bwd_kernelI32Selective_Scan_bwd_kernel_traitsILi128ELi16ELb0ELb1ELb1ELb0ELb1EffEEv12SSMParamsBwd,"aw",@nobits
	.sectionflags	@""
	.align	16
	.zero		1024


//--------------------- .nv.shared._Z25selective_scan_bwd_kernelI32Selective_Scan_bwd_kernel_traitsILi128ELi16ELb0ELb1ELb1ELb1ELb0EffEEv12SSMParamsBwd --------------------------
	.section	.nv.shared._Z25selective_scan_bwd_kernelI32Selective_Scan_bwd_kernel_traitsILi128ELi16ELb0ELb1ELb1ELb1ELb0EffEEv12SSMParamsBwd,"aw",@nobits
	.sectionflags	@""
	.align	16
	.zero		1024


//--------------------- .nv.shared._Z25selective_scan_bwd_kernelI32Selective_Scan_bwd_kernel_traitsILi128ELi16ELb0ELb1ELb1ELb1ELb1EffEEv12SSMParamsBwd --------------------------
	.section	.nv.shared._Z25selective_scan_bwd_kernelI32Selective_Scan_bwd_kernel_traitsILi128ELi16ELb0ELb1ELb1ELb1ELb1EffEEv12SSMParamsBwd,"aw",@nobits
	.sectionflags	@""
	.align	16
	.zero		1024


//--------------------- .nv.shared._Z25selective_scan_bwd_kernelI32Selective_Scan_bwd_kernel_traitsILi128ELi16ELb1ELb0ELb0ELb0ELb0EffEEv12SSMParamsBwd --------------------------
	.section	.nv.shared._Z25selective_scan_bwd_kernelI32Selective_Scan_bwd_kernel_traitsILi128ELi16ELb1ELb0ELb0ELb0ELb0EffEEv12SSMParamsBwd,"aw",@nobits
	.sectionflags	@""
	.align	16
	.zero		1024


//--------------------- .nv.shared._Z25selective_scan_bwd_kernelI32Selective_Scan_bwd_kernel_traitsILi128ELi16ELb1ELb0ELb0ELb0ELb1EffEEv12SSMParamsBwd --------------------------
	.section	.nv.shared._Z25selective_scan_bwd_kernelI32Selective_Scan_bwd_kernel_traitsILi128ELi16ELb1ELb0ELb0ELb0ELb1EffEEv12SSMParamsBwd,"aw",@nobits
	.sectionflags	@""
	.align	16
	.zero		1024


//--------------------- .nv.shared._Z25selective_scan_bwd_kernelI32Selective_Scan_bwd_kernel_traitsILi128ELi16ELb1ELb0ELb0ELb1ELb0EffEEv12SSMParamsBwd --------------------------
	.section	.nv.shared._Z25selective_scan_bwd_kernelI32Selective_Scan_bwd_kernel_traitsILi128ELi16ELb1ELb0ELb0ELb1ELb0EffEEv12SSMParamsBwd,"aw",@nobits
	.sectionflags	@""
	.align	16
	.zero		1024


//--------------------- .nv.shared._Z25selective_scan_bwd_kernelI32Selective_Scan_bwd_kernel_traitsILi128ELi16ELb1ELb0ELb0ELb1ELb1EffEEv12SSMParamsBwd --------------------------
	.section	.nv.shared._Z25selective_scan_bwd_kernelI32Selective_Scan_bwd_kernel_traitsILi128ELi16ELb1ELb0ELb0ELb1ELb1EffEEv12SSMParamsBwd,"aw",@nobits
	.sectionflags	@""
	.align	16
	.zero		1024


//--------------------- .nv.shared._Z25selective_scan_bwd_kernelI32Selective_Scan_bwd_kernel_traitsILi128ELi16ELb1ELb0ELb1ELb0ELb0EffEEv12SSMParamsBwd --------------------------
	.section	.nv.shared._Z25selective_scan_bwd_kernelI32Selective_Scan_bwd_kernel_traitsILi128ELi16ELb1ELb0ELb1ELb0ELb0EffEEv12SSMParamsBwd,"aw",@nobits
	.sectionflags	@""
	.align	16
	.zero		1024


//--------------------- .nv.shared._Z25selective_scan_bwd_kernelI32Selective_Scan_bwd_kernel_traitsILi128ELi16ELb1ELb0ELb1ELb0ELb1EffEEv12SSMParamsBwd --------------------------
	.section	.nv.shared._Z25selective_scan_bwd_kernelI32Selective_Scan_bwd_kernel_traitsILi128ELi16ELb1ELb0ELb1ELb0ELb1EffEEv12SSMParamsBwd,"aw",@nobits
	.sectionflags	@""
	.align	16
	.zero		1024


//--------------------- .nv.shared._Z25selective_scan_bwd_kernelI32Selective_Scan_bwd_kernel_traitsILi128ELi16ELb1ELb0ELb1ELb1ELb0EffEEv12SSMParamsBwd --------------------------
	.section	.nv.shared._Z25selective_scan_bwd_kernelI32Selective_Scan_bwd_kernel_traitsILi128ELi16ELb1ELb0ELb1ELb1ELb0EffEEv12SSMParamsBwd,"aw",@nobits
	.sectionflags	@""
	.align	16
	.zero		1024


//--------------------- .nv.shared._Z25selective_scan_bwd_kernelI32Selective_Scan_bwd_kernel_traitsILi128ELi16ELb1ELb0ELb1ELb1ELb1EffEEv12SSMParamsBwd --------------------------
	.section	.nv.shared._Z25selective_scan_bwd_kernelI32Selective_Scan_bwd_kernel_traitsILi128ELi16ELb1ELb0ELb1ELb1ELb1EffEEv12SSMParamsBwd,"aw",@nobits
	.sectionflags	@""
	.align	16
	.zero		1024


//--------------------- .nv.shared._Z25selective_scan_bwd_kernelI32Selective_Scan_bwd_kernel_traitsILi128ELi16ELb1ELb1ELb0ELb0ELb0EffEEv12SSMParamsBwd --------------------------
	.section	.nv.shared._Z25selective_scan_bwd_kernelI32Selective_Scan_bwd_kernel_traitsILi128ELi16ELb1ELb1ELb0ELb0ELb0EffEEv12SSMParamsBwd,"aw",@nobits
	.sectionflags	@""
	.align	16
	.zero		1024


//--------------------- .nv.shared._Z25selective_scan_bwd_kernelI32Selective_Scan_bwd_kernel_traitsILi128ELi16ELb1ELb1ELb0ELb0ELb1EffEEv12SSMParamsBwd --------------------------
	.section	.nv.shared._Z25selective_scan_bwd_kernelI32Selective_Scan_bwd_kernel_traitsILi128ELi16ELb1ELb1ELb0ELb0ELb1EffEEv12SSMParamsBwd,"aw",@nobits
	.sectionflags	@""
	.align	16
	.zero		1024


//--------------------- .nv.shared._Z25selective_scan_bwd_kernelI32Selective_Scan_bwd_kernel_traitsILi128ELi16ELb1ELb1ELb0ELb1ELb0EffEEv12SSMParamsBwd --------------------------
	.section	.nv.shared._Z25selective_scan_bwd_kernelI32Selective_Scan_bwd_kernel_traitsILi128ELi16ELb1ELb1ELb0ELb1ELb0EffEEv12SSMParamsBwd,"aw",@nobits
	.sectionflags	@""
	.align	16
	.zero		1024


//--------------------- .nv.shared._Z25selective_scan_bwd_kernelI32Selective_Scan_bwd_kernel_traitsILi128ELi16ELb1ELb1ELb0ELb1ELb1EffEEv12SSMParamsBwd --------------------------
	.section	.nv.shared._Z25selective_scan_bwd_kernelI32Selective_Scan_bwd_kernel_traitsILi128ELi16ELb1ELb1ELb0ELb1ELb1EffEEv12SSMParamsBwd,"aw",@nobits
	.sectionflags	@""
	.align	16
	.zero		1024


//--------------------- .nv.shared._Z25selective_scan_bwd_kernelI32Selective_Scan_bwd_kernel_traitsILi128ELi16ELb1ELb1ELb1ELb0ELb0EffEEv12SSMParamsBwd --------------------------
	.section	.nv.shared._Z25selective_scan_bwd_kernelI32Selective_Scan_bwd_kernel_traitsILi128ELi16ELb1ELb1ELb1ELb0ELb0EffEEv12SSMParamsBwd,"aw",@nobits
	.sectionflags	@""
	.align	16
	.zero		1024


//--------------------- .nv.shared._Z25selective_scan_bwd_kernelI32Selective_Scan_bwd_kernel_traitsILi128ELi16ELb1ELb1ELb1ELb0ELb1EffEEv12SSMParamsBwd --------------------------
	.section	.nv.shared._Z25selective_scan_bwd_kernelI32Selective_Scan_bwd_kernel_traitsILi128ELi16ELb1ELb1ELb1ELb0ELb1EffEEv12SSMParamsBwd,"aw",@nobits
	.sectionflags	@""
	.align	16
	.zero		1024


//--------------------- .nv.shared._Z25selective_scan_bwd_kernelI32Selective_Scan_bwd_kernel_traitsILi128ELi16ELb1ELb1ELb1ELb1ELb0EffEEv12SSMParamsBwd --------------------------
	.section	.nv.shared._Z25selective_scan_bwd_kernelI32Selective_Scan_bwd_kernel_traitsILi128ELi16ELb1ELb1ELb1ELb1ELb0EffEEv12SSMParamsBwd,"aw",@nobits
	.sectionflags	@""
	.align	16
	.zero		1024


//--------------------- .nv.shared._Z25selective_scan_bwd_kernelI32Selective_Scan_bwd_kernel_traitsILi128ELi16ELb1ELb1ELb1ELb1ELb1EffEEv12SSMParamsBwd --------------------------
	.section	.nv.shared._Z25selective_scan_bwd_kernelI32Selective_Scan_bwd_kernel_traitsILi128ELi16ELb1ELb1ELb1ELb1ELb1EffEEv12SSMParamsBwd,"aw",@nobits
	.sectionflags	@""
	.align	16
	.zero		1024


//--------------------- .nv.shared._Z25selective_scan_bwd_kernelI32Selective_Scan_bwd_kernel_traitsILi64ELi16ELb0ELb0ELb0ELb0ELb0EffEEv12SSMParamsBwd --------------------------
	.section	.nv.shared._Z25selective_scan_bwd_kernelI32Selective_Scan_bwd_kernel_traitsILi64ELi16ELb0ELb0ELb0ELb0ELb0EffEEv12SSMParamsBwd,"aw",@nobits
	.sectionflags	@""
	.align	16
	.zero		1024


//--------------------- .nv.shared._Z25selective_scan_bwd_kernelI32Selective_Scan_bwd_kernel_traitsILi64ELi16ELb0ELb0ELb0ELb0ELb1EffEEv12SSMParamsBwd --------------------------
	.section	.nv.shared._Z25selective_scan_bwd_kernelI32Selective_Scan_bwd_kernel_traitsILi64ELi16ELb0ELb0ELb0ELb0ELb1EffEEv12SSMParamsBwd,"aw",@nobits
	.sectionflags	@""
	.align	16
	.zero		1024


//--------------------- .nv.shared._Z25selective_scan_bwd_kernelI32Selective_Scan_bwd_kernel_traitsILi64ELi16ELb0ELb0ELb0ELb1ELb0EffEEv12SSMParamsBwd --------------------------
	.section	.nv.shared._Z25selective_scan_bwd_kernelI32Selective_Scan_bwd_kernel_traitsILi64ELi16ELb0ELb0ELb0ELb1ELb0EffEEv12SSMParamsBwd,"aw",@nobits
	.sectionflags	@""
	.align	16
	.zero		1024


//--------------------- .nv.shared._Z25selective_scan_bwd_kernelI32Selective_Scan_bwd_kernel_traitsILi64ELi16ELb0ELb0ELb0ELb1ELb1EffEEv12SSMParamsBwd --------------------------
	.section	.nv.shared._Z25selective_scan_bwd_kernelI32Selective_Scan_bwd_kernel_traitsILi64ELi16ELb0ELb0ELb0ELb1ELb1EffEEv12SSMParamsBwd,"aw",@nobits
	.sectionflags	@""
	.align	16
	.zero		1024


//--------------------- .nv.shared._Z25selective_scan_bwd_kernelI32Selective_Scan_bwd_kernel_traitsILi64ELi16ELb0ELb0ELb1ELb0ELb0EffEEv12SSMParamsBwd --------------------------
	.section	.nv.shared._Z25selective_scan_bwd_kernelI32Selective_Scan_bwd_kernel_traitsILi64ELi16ELb0ELb0ELb1ELb0ELb0EffEEv12SSMParamsBwd,"aw",@nobits
	.sectionflags	@""
	.align	16
	.zero		1024


//--------------------- .nv.shared._Z25selective_scan_bwd_kernelI32Selective_Scan_bwd_kernel_traitsILi64ELi16ELb0ELb0ELb1ELb0ELb1EffEEv12SSMParamsBwd --------------------------
	.section	.nv.shared._Z25selective_scan_bwd_kernelI32Selective_Scan_bwd_kernel_traitsILi64ELi16ELb0ELb0ELb1ELb0ELb1EffEEv12SSMParamsBwd,"aw",@nobits
	.sectionflags	@""
	.align	16
	.zero		1024


//--------------------- .nv.shared._Z25selective_scan_bwd_kernelI32Selective_Scan_bwd_kernel_traitsILi64ELi16ELb0ELb0ELb1ELb1ELb0EffEEv12SSMParamsBwd --------------------------
	.section	.nv.shared._Z25selective_scan_bwd_kernelI32Selective_Scan_bwd_kernel_traitsILi64ELi16ELb0ELb0ELb1ELb1ELb0EffEEv12SSMParamsBwd,"aw",@nobits
	.sectionflags	@""
	.align	16
	.zero		1024


//--------------------- .nv.shared._Z25selective_scan_bwd_kernelI32Selective_Scan_bwd_kernel_traitsILi64ELi16ELb0ELb0ELb1ELb1ELb1EffEEv12SSMParamsBwd --------------------------
	.section	.nv.shared._Z25selective_scan_bwd_kernelI32Selective_Scan_bwd_kernel_traitsILi64ELi16ELb0ELb0ELb1ELb1ELb1EffEEv12SSMParamsBwd,"aw",@nobits
	.sectionflags	@""
	.align	16
	.zero		1024


//--------------------- .nv.shared._Z25selective_scan_bwd_kernelI32Selective_Scan_bwd_kernel_traitsILi64ELi16ELb0ELb1ELb0ELb0ELb0EffEEv12SSMParamsBwd --------------------------
	.section	.nv.shared._Z25selective_scan_bwd_kernelI32Selective_Scan_bwd_kernel_traitsILi64ELi16ELb0ELb1ELb0ELb0ELb0EffEEv12SSMParamsBwd,"aw",@nobits
	.sectionflags	@""
	.align	16
	.zero		1024


//--------------------- .nv.shared._Z25selective_scan_bwd_kernelI32Selective_Scan_bwd_kernel_traitsILi64ELi16ELb0ELb1ELb0ELb0ELb1EffEEv12SSMParamsBwd --------------------------
	.section	.nv.shared._Z25selective_scan_bwd_kernelI32Selective_Scan_bwd_kernel_traitsILi64ELi16ELb0ELb1ELb0ELb0ELb1EffEEv12SSMParamsBwd,"aw",@nobits
	.sectionflags	@""
	.align	16
	.zero		1024


//--------------------- .nv.shared._Z25selective_scan_bwd_kernelI32Selective_Scan_bwd_kernel_traitsILi64ELi16ELb0ELb1ELb0ELb1ELb0EffEEv12SSMParamsBwd --------------------------
	.section	.nv.shared._Z25selective_scan_bwd_kernelI32Selective_Scan_bwd_kernel_traitsILi64ELi16ELb0ELb1ELb0ELb1ELb0EffEEv12SSMParamsBwd,"aw",@nobits
	.sectionflags	@""
	.align	16
	.zero		1024


//--------------------- .nv.shared._Z25selective_scan_bwd_kernelI32Selective_Scan_bwd_kernel_traitsILi64ELi16ELb0ELb1ELb0ELb1ELb1EffEEv12SSMParamsBwd --------------------------
	.section	.nv.shared._Z25selective_scan_bwd_kernelI32Selective_Scan_bwd_kernel_traitsILi64ELi16ELb0ELb1ELb0ELb1ELb1EffEEv12SSMParamsBwd,"aw",@nobits
	.sectionflags	@""
	.align	16
	.zero		1024


//--------------------- .nv.shared._Z25selective_scan_bwd_kernelI32Selective_Scan_bwd_kernel_traitsILi64ELi16ELb0ELb1ELb1ELb0ELb0EffEEv12SSMParamsBwd --------------------------
	.section	.nv.shared._Z25selective_scan_bwd_kernelI32Selective_Scan_bwd_kernel_traitsILi64ELi16ELb0ELb1ELb1ELb0ELb0EffEEv12SSMParamsBwd,"aw",@nobits
	.sectionflags	@""
	.align	16
	.zero		1024


//--------------------- .nv.shared._Z25selective_scan_bwd_kernelI32Selective_Scan_bwd_kernel_traitsILi64ELi16ELb0ELb1ELb1ELb0ELb1EffEEv12SSMParamsBwd --------------------------
	.section	.nv.shared._Z25selective_scan_bwd_kernelI32Selective_Scan_bwd_kernel_traitsILi64ELi16ELb0ELb1ELb1ELb0ELb1EffEEv12SSMParamsBwd,"aw",@nobits
	.sectionflags	@""
	.align	16
	.zero		1024


//--------------------- .nv.shared._Z25selective_scan_bwd_kernelI32Selective_Scan_bwd_kernel_traitsILi64ELi16ELb0ELb1ELb1ELb1ELb0EffEEv12SSMParamsBwd --------------------------
	.section	.nv.shared._Z25selective_scan_bwd_kernelI32Selective_Scan_bwd_kernel_traitsILi64ELi16ELb0ELb1ELb1ELb1ELb0EffEEv12SSMParamsBwd,"aw",@nobits
	.sectionflags	@""
	.align	16
	.zero		1024


//--------------------- .nv.shared._Z25selective_scan_bwd_kernelI32Selective_Scan_bwd_kernel_traitsILi64ELi16ELb0ELb1ELb1ELb1ELb1EffEEv12SSMParamsBwd --------------------------
	.section	.nv.shared._Z25selective_scan_bwd_kernelI32Selective_Scan_bwd_kernel_traitsILi64ELi16ELb0ELb1ELb1ELb1ELb1EffEEv12SSMParamsBwd,"aw",@nobits
	.sectionflags	@""
	.align	16
	.zero		1024


//--------------------- .nv.shared._Z25selective_scan_bwd_kernelI32Selective_Scan_bwd_kernel_traitsILi64ELi16ELb1ELb0ELb0ELb0ELb0EffEEv12SSMParamsBwd --------------------------
	.section	.nv.shared._Z25selective_scan_bwd_kernelI32Selective_Scan_bwd_kernel_traitsILi64ELi16ELb1ELb0ELb0ELb0ELb0EffEEv12SSMParamsBwd,"aw",@nobits
	.sectionflags	@""
	.align	16
	.zero		1024


//--------------------- .nv.shared._Z25selective_scan_bwd_kernelI32Selective_Scan_bwd_kernel_traitsILi64ELi16ELb1ELb0ELb0ELb0ELb1EffEEv12SSMParamsBwd --------------------------
	.section	.nv.shared._Z25selective_scan_bwd_kernelI32Selective_Scan_bwd_kernel_traitsILi64ELi16ELb1ELb0ELb0ELb0ELb1EffEEv12SSMParamsBwd,"aw",@nobits
	.sectionflags	@""
	.align	16
	.zero		1024


//--------------------- .nv.shared._Z25selective_scan_bwd_kernelI32Selective_Scan_bwd_kernel_traitsILi64ELi16ELb1ELb0ELb0ELb1ELb0EffEEv12SSMParamsBwd --------------------------
	.section	.nv.shared._Z25selective_scan_bwd_kernelI32Selective_Scan_bwd_kernel_traitsILi64ELi16ELb1ELb0ELb0ELb1ELb0EffEEv12SSMParamsBwd,"aw",@nobits
	.sectionflags	@""
	.align	16
	.zero		1024


//--------------------- .nv.shared._Z25selective_scan_bwd_kernelI32Selective_Scan_bwd_kernel_traitsILi64ELi16ELb1ELb0ELb0ELb1ELb1EffEEv12SSMParamsBwd --------------------------
	.section	.nv.shared._Z25selective_scan_bwd_kernelI32Selective_Scan_bwd_kernel_traitsILi64ELi16ELb1ELb0ELb0ELb1ELb1EffEEv12SSMParamsBwd,"aw",@nobits
	.sectionflags	@""
	.align	16
	.zero		1024


//--------------------- .nv.shared._Z25selective_scan_bwd_kernelI32Selective_Scan_bwd_kernel_traitsILi64ELi16ELb1ELb0ELb1ELb0ELb0EffEEv12SSMParamsBwd --------------------------
	.section	.nv.shared._Z25selective_scan_bwd_kernelI32Selective_Scan_bwd_kernel_traitsILi64ELi16ELb1ELb0ELb1ELb0ELb0EffEEv12SSMParamsBwd,"aw",@nobits
	.sectionflags	@""
	.align	16
	.zero		1024


//--------------------- .nv.shared._Z25selective_scan_bwd_kernelI32Selective_Scan_bwd_kernel_traitsILi64ELi16ELb1ELb0ELb1ELb0ELb1EffEEv12SSMParamsBwd --------------------------
	.section	.nv.shared._Z25selective_scan_bwd_kernelI32Selective_Scan_bwd_kernel_traitsILi64ELi16ELb1ELb0ELb1ELb0ELb1EffEEv12SSMParamsBwd,"aw",@nobits
	.sectionflags	@""
	.align	16
	.zero		1024


//--------------------- .nv.shared._Z25selective_scan_bwd_kernelI32Selective_Scan_bwd_kernel_traitsILi64ELi16ELb1ELb0ELb1ELb1ELb0EffEEv12SSMParamsBwd --------------------------
	.section	.nv.shared._Z25selective_scan_bwd_kernelI32Selective_Scan_bwd_kernel_traitsILi64ELi16ELb1ELb0ELb1ELb1ELb0EffEEv12SSMParamsBwd,"aw",@nobits
	.sectionflags	@""
	.align	16
	.zero		1024


//--------------------- .nv.shared._Z25selective_scan_bwd_kernelI32Selective_Scan_bwd_kernel_traitsILi64ELi16ELb1ELb0ELb1ELb1ELb1EffEEv12SSMParamsBwd --------------------------
	.section	.nv.shared._Z25selective_scan_bwd_kernelI32Selective_Scan_bwd_kernel_traitsILi64ELi16ELb1ELb0ELb1ELb1ELb1EffEEv12SSMParamsBwd,"aw",@nobits
	.sectionflags	@""
	.align	16
	.zero		1024


//--------------------- .nv.shared._Z25selective_scan_bwd_kernelI32Selective_Scan_bwd_kernel_traitsILi64ELi16ELb1ELb1ELb0ELb0ELb0EffEEv12SSMParamsBwd --------------------------
	.section	.nv.shared._Z25selective_scan_bwd_kernelI32Selective_Scan_bwd_kernel_traitsILi64ELi16ELb1ELb1ELb0ELb0ELb0EffEEv12SSMParamsBwd,"aw",@nobits
	.sectionflags	@""
	.align	16
	.zero		1024


//--------------------- .nv.shared._Z25selective_scan_bwd_kernelI32Selective_Scan_bwd_kernel_traitsILi64ELi16ELb1ELb1ELb0ELb0ELb1EffEEv12SSMParamsBwd --------------------------
	.section	.nv.shared._Z25selective_scan_bwd_kernelI32Selective_Scan_bwd_kernel_traitsILi64ELi16ELb1ELb1ELb0ELb0ELb1EffEEv12SSMParamsBwd,"aw",@nobits
	.sectionflags	@""
	.align	16
	.zero		1024


//--------------------- .nv.shared._Z25selective_scan_bwd_kernelI32Selective_Scan_bwd_kernel_traitsILi64ELi16ELb1ELb1ELb0ELb1ELb0EffEEv12SSMParamsBwd --------------------------
	.section	.nv.shared._Z25selective_scan_bwd_kernelI32Selective_Scan_bwd_kernel_traitsILi64ELi16ELb1ELb1ELb0ELb1ELb0EffEEv12SSMParamsBwd,"aw",@nobits
	.sectionflags	@""
	.align	16
	.zero		1024


//--------------------- .nv.shared._Z25selective_scan_bwd_kernelI32Selective_Scan_bwd_kernel_traitsILi64ELi16ELb1ELb1ELb0ELb1ELb1EffEEv12SSMParamsBwd --------------------------
	.section	.nv.shared._Z25selective_scan_bwd_kernelI32Selective_Scan_bwd_kernel_traitsILi64ELi16ELb1ELb1ELb0ELb1ELb1EffEEv12SSMParamsBwd,"aw",@nobits
	.sectionflags	@""
	.align	16
	.zero		1024


//--------------------- .nv.shared._Z25selective_scan_bwd_kernelI32Selective_Scan_bwd_kernel_traitsILi64ELi16ELb1ELb1ELb1ELb0ELb0EffEEv12SSMParamsBwd --------------------------
	.section	.nv.shared._Z25selective_scan_bwd_kernelI32Selective_Scan_bwd_kernel_traitsILi64ELi16ELb1ELb1ELb1ELb0ELb0EffEEv12SSMParamsBwd,"aw",@nobits
	.sectionflags	@""
	.align	16
	.zero		1024


//--------------------- .nv.shared._Z25selective_scan_bwd_kernelI32Selective_Scan_bwd_kernel_traitsILi64ELi16ELb1ELb1ELb1ELb0ELb1EffEEv12SSMParamsBwd --------------------------
	.section	.nv.shared._Z25selective_scan_bwd_kernelI32Selective_Scan_bwd_kernel_traitsILi64ELi16ELb1ELb1ELb1ELb0ELb1EffEEv12SSMParamsBwd,"aw",@nobits
	.sectionflags	@""
	.align	16
	.zero		1024


//--------------------- .nv.shared._Z25selective_scan_bwd_kernelI32Selective_Scan_bwd_kernel_traitsILi64ELi16ELb1ELb1ELb1ELb1ELb0EffEEv12SSMParamsBwd --------------------------
	.section	.nv.shared._Z25selective_scan_bwd_kernelI32Selective_Scan_bwd_kernel_traitsILi64ELi16ELb1ELb1ELb1ELb1ELb0EffEEv12SSMParamsBwd,"aw",@nobits
	.sectionflags	@""
	.align	16
	.zero		1024


//--------------------- .nv.shared._Z25selective_scan_bwd_kernelI32Selective_Scan_bwd_kernel_traitsILi64ELi16ELb1ELb1ELb1ELb1ELb1EffEEv12SSMParamsBwd --------------------------
	.section	.nv.shared._Z25selective_scan_bwd_kernelI32Selective_Scan_bwd_kernel_traitsILi64ELi16ELb1ELb1ELb1ELb1ELb1EffEEv12SSMParamsBwd,"aw",@nobits
	.sectionflags	@""
	.align	16
	.zero		1024


//--------------------- .nv.shared._Z25selective_scan_bwd_kernelI32Selective_Scan_bwd_kernel_traitsILi32ELi16ELb0ELb0ELb0ELb0ELb0EffEEv12SSMParamsBwd --------------------------
	.section	.nv.shared._Z25selective_scan_bwd_kernelI32Selective_Scan_bwd_kernel_traitsILi32ELi16ELb0ELb0ELb0ELb0ELb0EffEEv12SSMParamsBwd,"aw",@nobits
	.sectionflags	@""
	.align	16
	.zero		1024


//--------------------- .nv.shared._Z25selective_scan_bwd_kernelI32Selective_Scan_bwd_kernel_traitsILi32ELi16ELb0ELb0ELb0ELb0ELb1EffEEv12SSMParamsBwd --------------------------
	.section	.nv.shared._Z25selective_scan_bwd_kernelI32Selective_Scan_bwd_kernel_traitsILi32ELi16ELb0ELb0ELb0ELb0ELb1EffEEv12SSMParamsBwd,"aw",@nobits
	.sectionflags	@""
	.align	16
	.zero		1024


//--------------------- .nv.shared._Z25selective_scan_bwd_kernelI32Selective_Scan_bwd_kernel_traitsILi32ELi16ELb0ELb0ELb0ELb1ELb0EffEEv12SSMParamsBwd --------------------------
	.section	.nv.shared._Z25selective_scan_bwd_kernelI32Selective_Scan_bwd_kernel_traitsILi32ELi16ELb0ELb0ELb0ELb1ELb0EffEEv12SSMParamsBwd,"aw",@nobits
	.sectionflags	@""
	.align	16
	.zero		1024


//--------------------- .nv.shared._Z25selective_scan_bwd_kernelI32Selective_Scan_bwd_kernel_traitsILi32ELi16ELb0ELb0ELb0ELb1ELb1EffEEv12SSMParamsBwd --------------------------
	.section	.nv.shared._Z25selective_scan_bwd_kernelI32Selective_Scan_bwd_kernel_traitsILi32ELi16ELb0ELb0ELb0ELb1ELb1EffEEv12SSMParamsBwd,"aw",@nobits
	.sectionflags	@""
	.align	16
	.zero		1024


//--------------------- .nv.shared._Z25selective_scan_bwd_kernelI32Selective_Scan_bwd_kernel_traitsILi32ELi16ELb0ELb0ELb1ELb0ELb0EffEEv12SSMParamsBwd --------------------------
	.section	.nv.shared._Z25selective_scan_bwd_kernelI32Selective_Scan_bwd_kernel_traitsILi32ELi16ELb0ELb0ELb1ELb0ELb0EffEEv12SSMParamsBwd,"aw",@nobits
	.sectionflags	@""
	.align	16
	.zero		1024


//--------------------- .nv.shared._Z25selective_scan_bwd_kernelI32Selective_Scan_bwd_kernel_traitsILi32ELi16ELb0ELb0ELb1ELb0ELb1EffEEv12SSMParamsBwd --------------------------
	.section	.nv.shared._Z25selective_scan_bwd_kernelI32Selective_Scan_bwd_kernel_traitsILi32ELi16ELb0ELb0ELb1ELb0ELb1EffEEv12SSMParamsBwd,"aw",@nobits
	.sectionflags	@""
	.align	16
	.zero		1024


//--------------------- .nv.shared._Z25selective_scan_bwd_kernelI32Selective_Scan_bwd_kernel_traitsILi32ELi16ELb0ELb0ELb1ELb1ELb0EffEEv12SSMParamsBwd --------------------------
	.section	.nv.shared._Z25selective_scan_bwd_kernelI32Selective_Scan_bwd_kernel_traitsILi32ELi16ELb0ELb0ELb1ELb1ELb0EffEEv12SSMParamsBwd,"aw",@nobits
	.sectionflags	@""
	.align	16
	.zero		1024


//--------------------- .nv.shared._Z25selective_scan_bwd_kernelI32Selective_Scan_bwd_kernel_traitsILi32ELi16ELb0ELb0ELb1ELb1ELb1EffEEv12SSMParamsBwd --------------------------
	.section	.nv.shared._Z25selective_scan_bwd_kernelI32Selective_Scan_bwd_kernel_traitsILi32ELi16ELb0ELb0ELb1ELb1ELb1EffEEv12SSMParamsBwd,"aw",@nobits
	.sectionflags	@""
	.align	16
	.zero		1024


//--------------------- .nv.shared._Z25selective_scan_bwd_kernelI32Selective_Scan_bwd_kernel_traitsILi32ELi16ELb0ELb1ELb0ELb0ELb0EffEEv12SSMParamsBwd --------------------------
	.section	.nv.shared._Z25selective_scan_bwd_kernelI32Selective_Scan_bwd_kernel_traitsILi32ELi16ELb0ELb1ELb0ELb0ELb0EffEEv12SSMParamsBwd,"aw",@nobits
	.sectionflags	@""
	.align	16
	.zero		1024


//--------------------- .nv.shared._Z25selective_scan_bwd_kernelI32Selective_Scan_bwd_kernel_traitsILi32ELi16ELb0ELb1ELb0ELb0ELb1EffEEv12SSMParamsBwd --------------------------
	.section	.nv.shared._Z25selective_scan_bwd_kernelI32Selective_Scan_bwd_kernel_traitsILi32ELi16ELb0ELb1ELb0ELb0ELb1EffEEv12SSMParamsBwd,"aw",@nobits
	.sectionflags	@""
	.align	16
	.zero		1024


//--------------------- .nv.shared._Z25selective_scan_bwd_kernelI32Selective_Scan_bwd_kernel_traitsILi32ELi16ELb0ELb1ELb0ELb1ELb0EffEEv12SSMParamsBwd --------------------------
	.section	.nv.shared._Z25selective_scan_bwd_kernelI32Selective_Scan_bwd_kernel_traitsILi32ELi16ELb0ELb1ELb0ELb1ELb0EffEEv12SSMParamsBwd,"aw",@nobits
	.sectionflags	@""
	.align	16
	.zero		1024


//--------------------- .nv.shared._Z25selective_scan_bwd_kernelI32Selective_Scan_bwd_kernel_traitsILi32ELi16ELb0ELb1ELb0ELb1ELb1EffEEv12SSMParamsBwd --------------------------
	.section	.nv.shared._Z25selective_scan_bwd_kernelI32Selective_Scan_bwd_kernel_traitsILi32ELi16ELb0ELb1ELb0ELb1ELb1EffEEv12SSMParamsBwd,"aw",@nobits
	.sectionflags	@""
	.align	16
	.zero		1024


//--------------------- .nv.shared._Z25selective_scan_bwd_kernelI32Selective_Scan_bwd_kernel_traitsILi32ELi16ELb0ELb1ELb1ELb0ELb0EffEEv12SSMParamsBwd --------------------------
	.section	.nv.shared._Z25selective_scan_bwd_kernelI32Selective_Scan_bwd_kernel_traitsILi32ELi16ELb0ELb1ELb1ELb0ELb0EffEEv12SSMParamsBwd,"aw",@nobits
	.sectionflags	@""
	.align	16
	.zero		1024


//--------------------- .nv.shared._Z25selective_scan_bwd_kernelI32Selective_Scan_bwd_kernel_traitsILi32ELi16ELb0ELb1ELb1ELb0ELb1EffEEv12SSMParamsBwd --------------------------
	.section	.nv.shared._Z25selective_scan_bwd_kernelI32Selective_Scan_bwd_kernel_traitsILi32ELi16ELb0ELb1ELb1ELb0ELb1EffEEv12SSMParamsBwd,"aw",@nobits
	.sectionflags	@""
	.align	16
	.zero		1024


//--------------------- .nv.shared._Z25selective_scan_bwd_kernelI32Selective_Scan_bwd_kernel_traitsILi32ELi16ELb0ELb1ELb1ELb1ELb0EffEEv12SSMParamsBwd --------------------------
	.section	.nv.shared._Z25selective_scan_bwd_kernelI32Selective_Scan_bwd_kernel_traitsILi32ELi16ELb0ELb1ELb1ELb1ELb0EffEEv12SSMParamsBwd,"aw",@nobits
	.sectionflags	@""
	.align	16
	.zero		1024


//--------------------- .nv.shared._Z25selective_scan_bwd_kernelI32Selective_Scan_bwd_kernel_traitsILi32ELi16ELb0ELb1ELb1ELb1ELb1EffEEv12SSMParamsBwd --------------------------
	.section	.nv.shared._Z25selective_scan_bwd_kernelI32Selective_Scan_bwd_kernel_traitsILi32ELi16ELb0ELb1ELb1ELb1ELb1EffEEv12SSMParamsBwd,"aw",@nobits
	.sectionflags	@""
	.align	16
	.zero		1024


//--------------------- .nv.shared._Z25selective_scan_bwd_kernelI32Selective_Scan_bwd_kernel_traitsILi32ELi16ELb1ELb0ELb0ELb0ELb0EffEEv12SSMParamsBwd --------------------------
	.section	.nv.shared._Z25selective_scan_bwd_kernelI32Selective_Scan_bwd_kernel_traitsILi32ELi16ELb1ELb0ELb0ELb0ELb0EffEEv12SSMParamsBwd,"aw",@nobits
	.sectionflags	@""
	.align	16
	.zero		1024


//--------------------- .nv.shared._Z25selective_scan_bwd_kernelI32Selective_Scan_bwd_kernel_traitsILi32ELi16ELb1ELb0ELb0ELb0ELb1EffEEv12SSMParamsBwd --------------------------
	.section	.nv.shared._Z25selective_scan_bwd_kernelI32Selective_Scan_bwd_kernel_traitsILi32ELi16ELb1ELb0ELb0ELb0ELb1EffEEv12SSMParamsBwd,"aw",@nobits
	.sectionflags	@""
	.align	16
	.zero		1024


//--------------------- .nv.shared._Z25selective_scan_bwd_kernelI32Selective_Scan_bwd_kernel_traitsILi32ELi16ELb1ELb0ELb0ELb1ELb0EffEEv12SSMParamsBwd --------------------------
	.section	.nv.shared._Z25selective_scan_bwd_kernelI32Selective_Scan_bwd_kernel_traitsILi32ELi16ELb1ELb0ELb0ELb1ELb0EffEEv12SSMParamsBwd,"aw",@nobits
	.sectionflags	@""
	.align	16
	.zero		1024


//--------------------- .nv.shared._Z25selective_scan_bwd_kernelI32Selective_Scan_bwd_kernel_traitsILi32ELi16ELb1ELb0ELb0ELb1ELb1EffEEv12SSMParamsBwd --------------------------
	.section	.nv.shared._Z25selective_scan_bwd_kernelI32Selective_Scan_bwd_kernel_traitsILi32ELi16ELb1ELb0ELb0ELb1ELb1EffEEv12SSMParamsBwd,"aw",@nobits
	.sectionflags	@""
	.align	16
	.zero		1024


//--------------------- .nv.shared._Z25selective_scan_bwd_kernelI32Selective_Scan_bwd_kernel_traitsILi32ELi16ELb1ELb0ELb1ELb0ELb0EffEEv12SSMParamsBwd --------------------------
	.section	.nv.shared._Z25selective_scan_bwd_kernelI32Selective_Scan_bwd_kernel_traitsILi32ELi16ELb1ELb0ELb1ELb0ELb0EffEEv12SSMParamsBwd,"aw",@nobits
	.sectionflags	@""
	.align	16
	.zero		1024


//--------------------- .nv.shared._Z25selective_scan_bwd_kernelI32Selective_Scan_bwd_kernel_traitsILi32ELi16ELb1ELb0ELb1ELb0ELb1EffEEv12SSMParamsBwd --------------------------
	.section	.nv.shared._Z25selective_scan_bwd_kernelI32Selective_Scan_bwd_kernel_traitsILi32ELi16ELb1ELb0ELb1ELb0ELb1EffEEv12SSMParamsBwd,"aw",@nobits
	.sectionflags	@""
	.align	16
	.zero		1024


//--------------------- .nv.shared._Z25selective_scan_bwd_kernelI32Selective_Scan_bwd_kernel_traitsILi32ELi16ELb1ELb0ELb1ELb1ELb0EffEEv12SSMParamsBwd --------------------------
	.section	.nv.shared._Z25selective_scan_bwd_kernelI32Selective_Scan_bwd_kernel_traitsILi32ELi16ELb1ELb0ELb1ELb1ELb0EffEEv12SSMParamsBwd,"aw",@nobits
	.sectionflags	@""
	.align	16
	.zero		1024


//--------------------- .nv.shared._Z25selective_scan_bwd_kernelI32Selective_Scan_bwd_kernel_traitsILi32ELi16ELb1ELb0ELb1ELb1ELb1EffEEv12SSMParamsBwd --------------------------
	.section	.nv.shared._Z25selective_scan_bwd_kernelI32Selective_Scan_bwd_kernel_traitsILi32ELi16ELb1ELb0ELb1ELb1ELb1EffEEv12SSMParamsBwd,"aw",@nobits
	.sectionflags	@""
	.align	16
	.zero		1024


//--------------------- .nv.shared._Z25selective_scan_bwd_kernelI32Selective_Scan_bwd_kernel_traitsILi32ELi16ELb1ELb1ELb0ELb0ELb0EffEEv12SSMParamsBwd --------------------------
	.section	.nv.shared._Z25selective_scan_bwd_kernelI32Selective_Scan_bwd_kernel_traitsILi32ELi16ELb1ELb1ELb0ELb0ELb0EffEEv12SSMParamsBwd,"aw",@nobits
	.sectionflags	@""
	.align	16
	.zero		1024


//--------------------- .nv.shared._Z25selective_scan_bwd_kernelI32Selective_Scan_bwd_kernel_traitsILi32ELi16ELb1ELb1ELb0ELb0ELb1EffEEv12SSMParamsBwd --------------------------
	.section	.nv.shared._Z25selective_scan_bwd_kernelI32Selective_Scan_bwd_kernel_traitsILi32ELi16ELb1ELb1ELb0ELb0ELb1EffEEv12SSMParamsBwd,"aw",@nobits
	.sectionflags	@""
	.align	16
	.zero		1024


//--------------------- .nv.shared._Z25selective_scan_bwd_kernelI32Selective_Scan_bwd_kernel_traitsILi32ELi16ELb1ELb1ELb0ELb1ELb0EffEEv12SSMParamsBwd --------------------------
	.section	.nv.shared._Z25selective_scan_bwd_kernelI32Selective_Scan_bwd_kernel_traitsILi32ELi16ELb1ELb1ELb0ELb1ELb0EffEEv12SSMParamsBwd,"aw",@nobits
	.sectionflags	@""
	.align	16
	.zero		1024


//--------------------- .nv.shared._Z25selective_scan_bwd_kernelI32Selective_Scan_bwd_kernel_traitsILi32ELi16ELb1ELb1ELb0ELb1ELb1EffEEv12SSMParamsBwd --------------------------
	.section	.nv.shared._Z25selective_scan_bwd_kernelI32Selective_Scan_bwd_kernel_traitsILi32ELi16ELb1ELb1ELb0ELb1ELb1EffEEv12SSMParamsBwd,"aw",@nobits
	.sectionflags	@""
	.align	16
	.zero		1024


//--------------------- .nv.shared._Z25selective_scan_bwd_kernelI32Selective_Scan_bwd_kernel_traitsILi32ELi16ELb1ELb1ELb1ELb0ELb0EffEEv12SSMParamsBwd --------------------------
	.section	.nv.shared._Z25selective_scan_bwd_kernelI32Selective_Scan_bwd_kernel_traitsILi32ELi16ELb1ELb1ELb1ELb0ELb0EffEEv12SSMParamsBwd,"aw",@nobits
	.sectionflags	@""
	.align	16
	.zero		1024


//--------------------- .nv.shared._Z25selective_scan_bwd_kernelI32Selective_Scan_bwd_kernel_traitsILi32ELi16ELb1ELb1ELb1ELb0ELb1EffEEv12SSMParamsBwd --------------------------
	.section	.nv.shared._Z25selective_scan_bwd_kernelI32Selective_Scan_bwd_kernel_traitsILi32ELi16ELb1ELb1ELb1ELb0ELb1EffEEv12SSMParamsBwd,"aw",@nobits
	.sectionflags	@""
	.align	16
	.zero		1024


//--------------------- .nv.shared._Z25selective_scan_bwd_kernelI32Selective_Scan_bwd_kernel_traitsILi32ELi16ELb1ELb1ELb1ELb1ELb0EffEEv12SSMParamsBwd --------------------------
	.section	.nv.shared._Z25selective_scan_bwd_kernelI32Selective_Scan_bwd_kernel_traitsILi32ELi16ELb1ELb1ELb1ELb1ELb0EffEEv12SSMParamsBwd,"aw",@nobits
	.sectionflags	@""
	.align	16
	.zero		1024


//--------------------- .nv.shared._Z25selective_scan_bwd_kernelI32Selective_Scan_bwd_kernel_traitsILi32ELi16ELb1ELb1ELb1ELb1ELb1EffEEv12SSMParamsBwd --------------------------
	.section	.nv.shared._Z25selective_scan_bwd_kernelI32Selective_Scan_bwd_kernel_traitsILi32ELi16ELb1ELb1ELb1ELb1ELb1EffEEv12SSMParamsBwd,"aw",@nobits
	.sectionflags	@""
	.align	16
	.zero		1024


//--------------------- .nv.shared._Z25selective_scan_bwd_kernelI32Selective_Scan_bwd_kernel_traitsILi32ELi8ELb0ELb0ELb0ELb0ELb0EffEEv12SSMParamsBwd --------------------------
	.section	.nv.shared._Z25selective_scan_bwd_kernelI32Selective_Scan_bwd_kernel_traitsILi32ELi8ELb0ELb0ELb0ELb0ELb0EffEEv12SSMParamsBwd,"aw",@nobits
	.sectionflags	@""
	.align	16
	.zero		1024


//--------------------- .nv.shared._Z25selective_scan_bwd_kernelI32Selective_Scan_bwd_kernel_traitsILi32ELi8ELb0ELb0ELb0ELb0ELb1EffEEv12SSMParamsBwd --------------------------
	.section	.nv.shared._Z25selective_scan_bwd_kernelI32Selective_Scan_bwd_kernel_traitsILi32ELi8ELb0ELb0ELb0ELb0ELb1EffEEv12SSMParamsBwd,"aw",@nobits
	.sectionflags	@""
	.align	16
	.zero		1024


//--------------------- .nv.shared._Z25selective_scan_bwd_kernelI32Selective_Scan_bwd_kernel_traitsILi32ELi8ELb0ELb0ELb0ELb1ELb0EffEEv12SSMParamsBwd --------------------------
	.section	.nv.shared._Z25selective_scan_bwd_kernelI32Selective_Scan_bwd_kernel_traitsILi32ELi8ELb0ELb0ELb0ELb1ELb0EffEEv12SSMParamsBwd,"aw",@nobits
	.sectionflags	@""
	.align	16
	.zero		1024


//--------------------- .nv.shared._Z25selective_scan_bwd_kernelI32Selective_Scan_bwd_kernel_traitsILi32ELi8ELb0ELb0ELb0ELb1ELb1EffEEv12SSMParamsBwd --------------------------
	.section	.nv.shared._Z25selective_scan_bwd_kernelI32Selective_Scan_bwd_kernel_traitsILi32ELi8ELb0ELb0ELb0ELb1ELb1EffEEv12SSMParamsBwd,"aw",@nobits
	.sectionflags	@""
	.align	16
	.zero		1024


//--------------------- .nv.shared._Z25selective_scan_bwd_kernelI32Selective_Scan_bwd_kernel_traitsILi32ELi8ELb0ELb0ELb1ELb0ELb0EffEEv12SSMParamsBwd --------------------------
	.section	.nv.shared._Z25selective_scan_bwd_kernelI32Selective_Scan_bwd_kernel_traitsILi32ELi8ELb0ELb0ELb1ELb0ELb0EffEEv12SSMParamsBwd,"aw",@nobits
	.sectionflags	@""
	.align	16
	.zero		1024


//--------------------- .nv.shared._Z25selective_scan_bwd_kernelI32Selective_Scan_bwd_kernel_traitsILi32ELi8ELb0ELb0ELb1ELb0ELb1EffEEv12SSMParamsBwd --------------------------
	.section	.nv.shared._Z25selective_scan_bwd_kernelI32Selective_Scan_bwd_kernel_traitsILi32ELi8ELb0ELb0ELb1ELb0ELb1EffEEv12SSMParamsBwd,"aw",@nobits
	.sectionflags	@""
	.align	16
	.zero		1024


//--------------------- .nv.shared._Z25selective_scan_bwd_kernelI32Selective_Scan_bwd_kernel_traitsILi32ELi8ELb0ELb0ELb1ELb1ELb0EffEEv12SSMParamsBwd --------------------------
	.section	.nv.shared._Z25selective_scan_bwd_kernelI32Selective_Scan_bwd_kernel_traitsILi32ELi8ELb0ELb0ELb1ELb1ELb0EffEEv12SSMParamsBwd,"aw",@nobits
	.sectionflags	@""
	.align	16
	.zero		1024


//--------------------- .nv.shared._Z25selective_scan_bwd_kernelI32Selective_Scan_bwd_kernel_traitsILi32ELi8ELb0ELb0ELb1ELb1ELb1EffEEv12SSMParamsBwd --------------------------
	.section	.nv.shared._Z25selective_scan_bwd_kernelI32Selective_Scan_bwd_kernel_traitsILi32ELi8ELb0ELb0ELb1ELb1ELb1EffEEv12SSMParamsBwd,"aw",@nobits
	.sectionflags	@""
	.align	16
	.zero		1024


//--------------------- .nv.shared._Z25selective_scan_bwd_kernelI32Selective_Scan_bwd_kernel_traitsILi32ELi8ELb0ELb1ELb0ELb0ELb0EffEEv12SSMParamsBwd --------------------------
	.section	.nv.shared._Z25selective_scan_bwd_kernelI32Selective_Scan_bwd_kernel_traitsILi32ELi8ELb0ELb1ELb0ELb0ELb0EffEEv12SSMParamsBwd,"aw",@nobits
	.sectionflags	@""
	.align	16
	.zero		1024


//--------------------- .nv.shared._Z25selective_scan_bwd_kernelI32Selective_Scan_bwd_kernel_traitsILi32ELi8ELb0ELb1ELb0ELb0ELb1EffEEv12SSMParamsBwd --------------------------
	.section	.nv.shared._Z25selective_scan_bwd_kernelI32Selective_Scan_bwd_kernel_traitsILi32ELi8ELb0ELb1ELb0ELb0ELb1EffEEv12SSMParamsBwd,"aw",@nobits
	.sectionflags	@""
	.align	16
	.zero		1024


//--------------------- .nv.shared._Z25selective_scan_bwd_kernelI32Selective_Scan_bwd_kernel_traitsILi32ELi8ELb0ELb1ELb0ELb1ELb0EffEEv12SSMParamsBwd --------------------------
	.section	.nv.shared._Z25selective_scan_bwd_kernelI32Selective_Scan_bwd_kernel_traitsILi32ELi8ELb0ELb1ELb0ELb1ELb0EffEEv12SSMParamsBwd,"aw",@nobits
	.sectionflags	@""
	.align	16
	.zero		1024


//--------------------- .nv.shared._Z25selective_scan_bwd_kernelI32Selective_Scan_bwd_kernel_traitsILi32ELi8ELb0ELb1ELb0ELb1ELb1EffEEv12SSMParamsBwd --------------------------
	.section	.nv.shared._Z25selective_scan_bwd_kernelI32Selective_Scan_bwd_kernel_traitsILi32ELi8ELb0ELb1ELb0ELb1ELb1EffEEv12SSMParamsBwd,"aw",@nobits
	.sectionflags	@""
	.align	16
	.zero		1024


//--------------------- .nv.shared._Z25selective_scan_bwd_kernelI32Selective_Scan_bwd_kernel_traitsILi32ELi8ELb0ELb1ELb1ELb0ELb0EffEEv12SSMParamsBwd --------------------------
	.section	.nv.shared._Z25selective_scan_bwd_kernelI32Selective_Scan_bwd_kernel_traitsILi32ELi8ELb0ELb1ELb1ELb0ELb0EffEEv12SSMParamsBwd,"aw",@nobits
	.sectionflags	@""
	.align	16
	.zero		1024


//--------------------- .nv.shared._Z25selective_scan_bwd_kernelI32Selective_Scan_bwd_kernel_traitsILi32ELi8ELb0ELb1ELb1ELb0ELb1EffEEv12SSMParamsBwd --------------------------
	.section	.nv.shared._Z25selective_scan_bwd_kernelI32Selective_Scan_bwd_kernel_traitsILi32ELi8ELb0ELb1ELb1ELb0ELb1EffEEv12SSMParamsBwd,"aw",@nobits
	.sectionflags	@""
	.align	16
	.zero		1024


//--------------------- .nv.shared._Z25selective_scan_bwd_kernelI32Selective_Scan_bwd_kernel_traitsILi32ELi8ELb0ELb1ELb1ELb1ELb0EffEEv12SSMParamsBwd --------------------------
	.section	.nv.shared._Z25selective_scan_bwd_kernelI32Selective_Scan_bwd_kernel_traitsILi32ELi8ELb0ELb1ELb1ELb1ELb0EffEEv12SSMParamsBwd,"aw",@nobits
	.sectionflags	@""
	.align	16
	.zero		1024


//--------------------- .nv.shared._Z25selective_scan_bwd_kernelI32Selective_Scan_bwd_kernel_traitsILi32ELi8ELb0ELb1ELb1ELb1ELb1EffEEv12SSMParamsBwd --------------------------
	.section	.nv.shared._Z25selective_scan_bwd_kernelI32Selective_Scan_bwd_kernel_traitsILi32ELi8ELb0ELb1ELb1ELb1ELb1EffEEv12SSMParamsBwd,"aw",@nobits
	.sectionflags	@""
	.align	16
	.zero		1024


//--------------------- .nv.shared._Z25selective_scan_bwd_kernelI32Selective_Scan_bwd_kernel_traitsILi32ELi8ELb1ELb0ELb0ELb0ELb0EffEEv12SSMParamsBwd --------------------------
	.section	.nv.shared._Z25selective_scan_bwd_kernelI32Selective_Scan_bwd_kernel_traitsILi32ELi8ELb1ELb0ELb0ELb0ELb0EffEEv12SSMParamsBwd,"aw",@nobits
	.sectionflags	@""
	.align	16
	.zero		1024


//--------------------- .nv.shared._Z25selective_scan_bwd_kernelI32Selective_Scan_bwd_kernel_traitsILi32ELi8ELb1ELb0ELb0ELb0ELb1EffEEv12SSMParamsBwd --------------------------
	.section	.nv.shared._Z25selective_scan_bwd_kernelI32Selective_Scan_bwd_kernel_traitsILi32ELi8ELb1ELb0ELb0ELb0ELb1EffEEv12SSMParamsBwd,"aw",@nobits
	.sectionflags	@""
	.align	16
	.zero		1024


//--------------------- .nv.shared._Z25selective_scan_bwd_kernelI32Selective_Scan_bwd_kernel_traitsILi32ELi8ELb1ELb0ELb0ELb1ELb0EffEEv12SSMParamsBwd --------------------------
	.section	.nv.shared._Z25selective_scan_bwd_kernelI32Selective_Scan_bwd_kernel_traitsILi32ELi8ELb1ELb0ELb0ELb1ELb0EffEEv12SSMParamsBwd,"aw",@nobits
	.sectionflags	@""
	.align	16
	.zero		1024


//--------------------- .nv.shared._Z25selective_scan_bwd_kernelI32Selective_Scan_bwd_kernel_traitsILi32ELi8ELb1ELb0ELb0ELb1ELb1EffEEv12SSMParamsBwd --------------------------
	.section	.nv.shared._Z25selective_scan_bwd_kernelI32Selective_Scan_bwd_kernel_traitsILi32ELi8ELb1ELb0ELb0ELb1ELb1EffEEv12SSMParamsBwd,"aw",@nobits
	.sectionflags	@""
	.align	16
	.zero		1024


//--------------------- .nv.shared._Z25selective_scan_bwd_kernelI32Selective_Scan_bwd_kernel_traitsILi32ELi8ELb1ELb0ELb1ELb0ELb0EffEEv12SSMParamsBwd --------------------------
	.section	.nv.shared._Z25selective_scan_bwd_kernelI32Selective_Scan_bwd_kernel_traitsILi32ELi8ELb1ELb0ELb1ELb0ELb0EffEEv12SSMParamsBwd,"aw",@nobits
	.sectionflags	@""
	.align	16
	.zero		1024


//--------------------- .nv.shared._Z25selective_scan_bwd_kernelI32Selective_Scan_bwd_kernel_traitsILi32ELi8ELb1ELb0ELb1ELb0ELb1EffEEv12SSMParamsBwd --------------------------
	.section	.nv.shared._Z25selective_scan_bwd_kernelI32Selective_Scan_bwd_kernel_traitsILi32ELi8ELb1ELb0ELb1ELb0ELb1EffEEv12SSMParamsBwd,"aw",@nobits
	.sectionflags	@""
	.align	16
	.zero		1024


//--------------------- .nv.shared._Z25selective_scan_bwd_kernelI32Selective_Scan_bwd_kernel_traitsILi32ELi8ELb1ELb0ELb1ELb1ELb0EffEEv12SSMParamsBwd --------------------------
	.section	.nv.shared._Z25selective_scan_bwd_kernelI32Selective_Scan_bwd_kernel_traitsILi32ELi8ELb1ELb0ELb1ELb1ELb0EffEEv12SSMParamsBwd,"aw",@nobits
	.sectionflags	@""
	.align	16
	.zero		1024


//--------------------- .nv.shared._Z25selective_scan_bwd_kernelI32Selective_Scan_bwd_kernel_traitsILi32ELi8ELb1ELb0ELb1ELb1ELb1EffEEv12SSMParamsBwd --------------------------
	.section	.nv.shared._Z25selective_scan_bwd_kernelI32Selective_Scan_bwd_kernel_traitsILi32ELi8ELb1ELb0ELb1ELb1ELb1EffEEv12SSMParamsBwd,"aw",@nobits
	.sectionflags	@""
	.align	16
	.zero		1024


//--------------------- .nv.shared._Z25selective_scan_bwd_kernelI32Selective_Scan_bwd_kernel_traitsILi32ELi8ELb1ELb1ELb0ELb0ELb0EffEEv12SSMParamsBwd --------------------------
	.section	.nv.shared._Z25selective_scan_bwd_kernelI32Selective_Scan_bwd_kernel_traitsILi32ELi8ELb1ELb1ELb0ELb0ELb0EffEEv12SSMParamsBwd,"aw",@nobits
	.sectionflags	@""
	.align	16
	.zero		1024


//--------------------- .nv.shared._Z25selective_scan_bwd_kernelI32Selective_Scan_bwd_kernel_traitsILi32ELi8ELb1ELb1ELb0ELb0ELb1EffEEv12SSMParamsBwd --------------------------
	.section	.nv.shared._Z25selective_scan_bwd_kernelI32Selective_Scan_bwd_kernel_traitsILi32ELi8ELb1ELb1ELb0ELb0ELb1EffEEv12SSMParamsBwd,"aw",@nobits
	.sectionflags	@""
	.align	16
	.zero		1024


//--------------------- .nv.shared._Z25selective_scan_bwd_kernelI32Selective_Scan_bwd_kernel_traitsILi32ELi8ELb1ELb1ELb0ELb1ELb0EffEEv12SSMParamsBwd --------------------------
	.section	.nv.shared._Z25selective_scan_bwd_kernelI32Selective_Scan_bwd_kernel_traitsILi32ELi8ELb1ELb1ELb0ELb1ELb0EffEEv12SSMParamsBwd,"aw",@nobits
	.sectionflags	@""
	.align	16
	.zero		1024


//--------------------- .nv.shared._Z25selective_scan_bwd_kernelI32Selective_Scan_bwd_kernel_traitsILi32ELi8ELb1ELb1ELb0ELb1ELb1EffEEv12SSMParamsBwd --------------------------
	.section	.nv.shared._Z25selective_scan_bwd_kernelI32Selective_Scan_bwd_kernel_traitsILi32ELi8ELb1ELb1ELb0ELb1ELb1EffEEv12SSMParamsBwd,"aw",@nobits
	.sectionflags	@""
	.align	16
	.zero		1024


//--------------------- .nv.shared._Z25selective_scan_bwd_kernelI32Selective_Scan_bwd_kernel_traitsILi32ELi8ELb1ELb1ELb1ELb0ELb0EffEEv12SSMParamsBwd --------------------------
	.section	.nv.shared._Z25selective_scan_bwd_kernelI32Selective_Scan_bwd_kernel_traitsILi32ELi8ELb1ELb1ELb1ELb0ELb0EffEEv12SSMParamsBwd,"aw",@nobits
	.sectionflags	@""
	.align	16
	.zero		1024


//--------------------- .nv.shared._Z25selective_scan_bwd_kernelI32Selective_Scan_bwd_kernel_traitsILi32ELi8ELb1ELb1ELb1ELb0ELb1EffEEv12SSMParamsBwd --------------------------
	.section	.nv.shared._Z25selective_scan_bwd_kernelI32Selective_Scan_bwd_kernel_traitsILi32ELi8ELb1ELb1ELb1ELb0ELb1EffEEv12SSMParamsBwd,"aw",@nobits
	.sectionflags	@""
	.align	16
	.zero		1024


//--------------------- .nv.shared._Z25selective_scan_bwd_kernelI32Selective_Scan_bwd_kernel_traitsILi32ELi8ELb1ELb1ELb1ELb1ELb0EffEEv12SSMParamsBwd --------------------------
	.section	.nv.shared._Z25selective_scan_bwd_kernelI32Selective_Scan_bwd_kernel_traitsILi32ELi8ELb1ELb1ELb1ELb1ELb0EffEEv12SSMParamsBwd,"aw",@nobits
	.sectionflags	@""
	.align	16
	.zero		1024


//--------------------- .nv.shared._Z25selective_scan_bwd_kernelI32Selective_Scan_bwd_kernel_traitsILi32ELi8ELb1ELb1ELb1ELb1ELb1EffEEv12SSMParamsBwd --------------------------
	.section	.nv.shared._Z25selective_scan_bwd_kernelI32Selective_Scan_bwd_kernel_traitsILi32ELi8ELb1ELb1ELb1ELb1ELb1EffEEv12SSMParamsBwd,"aw",@nobits
	.sectionflags	@""
	.align	16
	.zero		1024


//--------------------- .nv.shared._Z25selective_scan_bwd_kernelI32Selective_Scan_bwd_kernel_traitsILi32ELi4ELb0ELb0ELb0ELb0ELb0EffEEv12SSMParamsBwd --------------------------
	.section	.nv.shared._Z25selective_scan_bwd_kernelI32Selective_Scan_bwd_kernel_traitsILi32ELi4ELb0ELb0ELb0ELb0ELb0EffEEv12SSMParamsBwd,"aw",@nobits
	.sectionflags	@""
	.align	16
	.zero		1024


//--------------------- .nv.shared._Z25selective_scan_bwd_kernelI32Selective_Scan_bwd_kernel_traitsILi32ELi4ELb0ELb0ELb0ELb0ELb1EffEEv12SSMParamsBwd --------------------------
	.section	.nv.shared._Z25selective_scan_bwd_kernelI32Selective_Scan_bwd_kernel_traitsILi32ELi4ELb0ELb0ELb0ELb0ELb1EffEEv12SSMParamsBwd,"aw",@nobits
	.sectionflags	@""
	.align	16
	.zero		1024


//--------------------- .nv.shared._Z25selective_scan_bwd_kernelI32Selective_Scan_bwd_kernel_traitsILi32ELi4ELb0ELb0ELb0ELb1ELb0EffEEv12SSMParamsBwd --------------------------
	.section	.nv.shared._Z25selective_scan_bwd_kernelI32Selective_Scan_bwd_kernel_traitsILi32ELi4ELb0ELb0ELb0ELb1ELb0EffEEv12SSMParamsBwd,"aw",@nobits
	.sectionflags	@""
	.align	16
	.zero		1024


//--------------------- .nv.shared._Z25selective_scan_bwd_kernelI32Selective_Scan_bwd_kernel_traitsILi32ELi4ELb0ELb0ELb0ELb1ELb1EffEEv12SSMParamsBwd --------------------------
	.section	.nv.shared._Z25selective_scan_bwd_kernelI32Selective_Scan_bwd_kernel_traitsILi32ELi4ELb0ELb0ELb0ELb1ELb1EffEEv12SSMParamsBwd,"aw",@nobits
	.sectionflags	@""
	.align	16
	.zero		1024


//--------------------- .nv.shared._Z25selective_scan_bwd_kernelI32Selective_Scan_bwd_kernel_traitsILi32ELi4ELb0ELb0ELb1ELb0ELb0EffEEv12SSMParamsBwd --------------------------
	.section	.nv.shared._Z25selective_scan_bwd_kernelI32Selective_Scan_bwd_kernel_traitsILi32ELi4ELb0ELb0ELb1ELb0ELb0EffEEv12SSMParamsBwd,"aw",@nobits
	.sectionflags	@""
	.align	16
	.zero		1024


//--------------------- .nv.shared._Z25selective_scan_bwd_kernelI32Selective_Scan_bwd_kernel_traitsILi32ELi4ELb0ELb0ELb1ELb0ELb1EffEEv12SSMParamsBwd --------------------------
	.section	.nv.shared._Z25selective_scan_bwd_kernelI32Selective_Scan_bwd_kernel_traitsILi32ELi4ELb0ELb0ELb1ELb0ELb1EffEEv12SSMParamsBwd,"aw",@nobits
	.sectionflags	@""
	.align	16
	.zero		1024


//--------------------- .nv.shared._Z25selective_scan_bwd_kernelI32Selective_Scan_bwd_kernel_traitsILi32ELi4ELb0ELb0ELb1ELb1ELb0EffEEv12SSMParamsBwd --------------------------
	.section	.nv.shared._Z25selective_scan_bwd_kernelI32Selective_Scan_bwd_kernel_traitsILi32ELi4ELb0ELb0ELb1ELb1ELb0EffEEv12SSMParamsBwd,"aw",@nobits
	.sectionflags	@""
	.align	16
	.zero		1024


//--------------------- .nv.shared._Z25selective_scan_bwd_kernelI32Selective_Scan_bwd_kernel_traitsILi32ELi4ELb0ELb0ELb1ELb1ELb1EffEEv12SSMParamsBwd --------------------------
	.section	.nv.shared._Z25selective_scan_bwd_kernelI32Selective_Scan_bwd_kernel_traitsILi32ELi4ELb0ELb0ELb1ELb1ELb1EffEEv12SSMParamsBwd,"aw",@nobits
	.sectionflags	@""
	.align	16
	.zero		1024


//--------------------- .nv.shared._Z25selective_scan_bwd_kernelI32Selective_Scan_bwd_kernel_traitsILi32ELi4ELb0ELb1ELb0ELb0ELb0EffEEv12SSMParamsBwd --------------------------
	.section	.nv.shared._Z25selective_scan_bwd_kernelI32Selective_Scan_bwd_kernel_traitsILi32ELi4ELb0ELb1ELb0ELb0ELb0EffEEv12SSMParamsBwd,"aw",@nobits
	.sectionflags	@""
	.align	16
	.zero		1024


//--------------------- .nv.shared._Z25selective_scan_bwd_kernelI32Selective_Scan_bwd_kernel_traitsILi32ELi4ELb0ELb1ELb0ELb0ELb1EffEEv12SSMParamsBwd --------------------------
	.section	.nv.shared._Z25selective_scan_bwd_kernelI32Selective_Scan_bwd_kernel_traitsILi32ELi4ELb0ELb1ELb0ELb0ELb1EffEEv12SSMParamsBwd,"aw",@nobits
	.sectionflags	@""
	.align	16
	.zero		1024


//--------------------- .nv.shared._Z25selective_scan_bwd_kernelI32Selective_Scan_bwd_kernel_traitsILi32ELi4ELb0ELb1ELb0ELb1ELb0EffEEv12SSMParamsBwd --------------------------
	.section	.nv.shared._Z25selective_scan_bwd_kernelI32Selective_Scan_bwd_kernel_traitsILi32ELi4ELb0ELb1ELb0ELb1ELb0EffEEv12SSMParamsBwd,"aw",@nobits
	.sectionflags	@""
	.align	16
	.zero		1024


//--------------------- .nv.shared._Z25selective_scan_bwd_kernelI32Selective_Scan_bwd_kernel_traitsILi32ELi4ELb0ELb1ELb0ELb1ELb1EffEEv12SSMParamsBwd --------------------------
	.section	.nv.shared._Z25selective_scan_bwd_kernelI32Selective_Scan_bwd_kernel_traitsILi32ELi4ELb0ELb1ELb0ELb1ELb1EffEEv12SSMParamsBwd,"aw",@nobits
	.sectionflags	@""
	.align	16
	.zero		1024


//--------------------- .nv.shared._Z25selective_scan_bwd_kernelI32Selective_Scan_bwd_kernel_traitsILi32ELi4ELb0ELb1ELb1ELb0ELb0EffEEv12SSMParamsBwd --------------------------
	.section	.nv.shared._Z25selective_scan_bwd_kernelI32Selective_Scan_bwd_kernel_traitsILi32ELi4ELb0ELb1ELb1ELb0ELb0EffEEv12SSMParamsBwd,"aw",@nobits
	.sectionflags	@""
	.align	16
	.zero		1024


//--------------------- .nv.shared._Z25selective_scan_bwd_kernelI32Selective_Scan_bwd_kernel_traitsILi32ELi4ELb0ELb1ELb1ELb0ELb1EffEEv12SSMParamsBwd --------------------------
	.section	.nv.shared._Z25selective_scan_bwd_kernelI32Selective_Scan_bwd_kernel_traitsILi32ELi4ELb0ELb1ELb1ELb0ELb1EffEEv12SSMParamsBwd,"aw",@nobits
	.sectionflags	@""
	.align	16
	.zero		1024


//--------------------- .nv.shared._Z25selective_scan_bwd_kernelI32Selective_Scan_bwd_kernel_traitsILi32ELi4ELb0ELb1ELb1ELb1ELb0EffEEv12SSMParamsBwd --------------------------
	.section	.nv.shared._Z25selective_scan_bwd_kernelI32Selective_Scan_bwd_kernel_traitsILi32ELi4ELb0ELb1ELb1ELb1ELb0EffEEv12SSMParamsBwd,"aw",@nobits
	.sectionflags	@""
	.align	16
	.zero		1024


//--------------------- .nv.shared._Z25selective_scan_bwd_kernelI32Selective_Scan_bwd_kernel_traitsILi32ELi4ELb0ELb1ELb1ELb1ELb1EffEEv12SSMParamsBwd --------------------------
	.section	.nv.shared._Z25selective_scan_bwd_kernelI32Selective_Scan_bwd_kernel_traitsILi32ELi4ELb0ELb1ELb1ELb1ELb1EffEEv12SSMParamsBwd,"aw",@nobits
	.sectionflags	@""
	.align	16
	.zero		1024


//--------------------- .nv.shared._Z25selective_scan_bwd_kernelI32Selective_Scan_bwd_kernel_traitsILi32ELi4ELb1ELb0ELb0ELb0ELb0EffEEv12SSMParamsBwd --------------------------
	.section	.nv.shared._Z25selective_scan_bwd_kernelI32Selective_Scan_bwd_kernel_traitsILi32ELi4ELb1ELb0ELb0ELb0ELb0EffEEv12SSMParamsBwd,"aw",@nobits
	.sectionflags	@""
	.align	16
	.zero		1024


//--------------------- .nv.shared._Z25selective_scan_bwd_kernelI32Selective_Scan_bwd_kernel_traitsILi32ELi4ELb1ELb0ELb0ELb0ELb1EffEEv12SSMParamsBwd --------------------------
	.section	.nv.shared._Z25selective_scan_bwd_kernelI32Selective_Scan_bwd_kernel_traitsILi32ELi4ELb1ELb0ELb0ELb0ELb1EffEEv12SSMParamsBwd,"aw",@nobits
	.sectionflags	@""
	.align	16
	.zero		1024


//--------------------- .nv.shared._Z25selective_scan_bwd_kernelI32Selective_Scan_bwd_kernel_traitsILi32ELi4ELb1ELb0ELb0ELb1ELb0EffEEv12SSMParamsBwd --------------------------
	.section	.nv.shared._Z25selective_scan_bwd_kernelI32Selective_Scan_bwd_kernel_traitsILi32ELi4ELb1ELb0ELb0ELb1ELb0EffEEv12SSMParamsBwd,"aw",@nobits
	.sectionflags	@""
	.align	16
	.zero		1024


//--------------------- .nv.shared._Z25selective_scan_bwd_kernelI32Selective_Scan_bwd_kernel_traitsILi32ELi4ELb1ELb0ELb0ELb1ELb1EffEEv12SSMParamsBwd --------------------------
	.section	.nv.shared._Z25selective_scan_bwd_kernelI32Selective_Scan_bwd_kernel_traitsILi32ELi4ELb1ELb0ELb0ELb1ELb1EffEEv12SSMParamsBwd,"aw",@nobits
	.sectionflags	@""
	.align	16
	.zero		1024


//--------------------- .nv.shared._Z25selective_scan_bwd_kernelI32Selective_Scan_bwd_kernel_traitsILi32ELi4ELb1ELb0ELb1ELb0ELb0EffEEv12SSMParamsBwd --------------------------
	.section	.nv.shared._Z25selective_scan_bwd_kernelI32Selective_Scan_bwd_kernel_traitsILi32ELi4ELb1ELb0ELb1ELb0ELb0EffEEv12SSMParamsBwd,"aw",@nobits
	.sectionflags	@""
	.align	16
	.zero		1024


//--------------------- .nv.shared._Z25selective_scan_bwd_kernelI32Selective_Scan_bwd_kernel_traitsILi32ELi4ELb1ELb0ELb1ELb0ELb1EffEEv12SSMParamsBwd --------------------------
	.section	.nv.shared._Z25selective_scan_bwd_kernelI32Selective_Scan_bwd_kernel_traitsILi32ELi4ELb1ELb0ELb1ELb0ELb1EffEEv12SSMParamsBwd,"aw",@nobits
	.sectionflags	@""
	.align	16
	.zero		1024


//--------------------- .nv.shared._Z25selective_scan_bwd_kernelI32Selective_Scan_bwd_kernel_traitsILi32ELi4ELb1ELb0ELb1ELb1ELb0EffEEv12SSMParamsBwd --------------------------
	.section	.nv.shared._Z25selective_scan_bwd_kernelI32Selective_Scan_bwd_kernel_traitsILi32ELi4ELb1ELb0ELb1ELb1ELb0EffEEv12SSMParamsBwd,"aw",@nobits
	.sectionflags	@""
	.align	16
	.zero		1024


//--------------------- .nv.shared._Z25selective_scan_bwd_kernelI32Selective_Scan_bwd_kernel_traitsILi32ELi4ELb1ELb0ELb1ELb1ELb1EffEEv12SSMParamsBwd --------------------------
	.section	.nv.shared._Z25selective_scan_bwd_kernelI32Selective_Scan_bwd_kernel_traitsILi32ELi4ELb1ELb0ELb1ELb1ELb1EffEEv12SSMParamsBwd,"aw",@nobits
	.sectionflags	@""
	.align	16
	.zero		1024


//--------------------- .nv.shared._Z25selective_scan_bwd_kernelI32Selective_Scan_bwd_kernel_traitsILi32ELi4ELb1ELb1ELb0ELb0ELb0EffEEv12SSMParamsBwd --------------------------
	.section	.nv.shared._Z25selective_scan_bwd_kernelI32Selective_Scan_bwd_kernel_traitsILi32ELi4ELb1ELb1ELb0ELb0ELb0EffEEv12SSMParamsBwd,"aw",@nobits
	.sectionflags	@""
	.align	16
	.zero		1024


//--------------------- .nv.shared._Z25selective_scan_bwd_kernelI32Selective_Scan_bwd_kernel_traitsILi32ELi4ELb1ELb1ELb0ELb0ELb1EffEEv12SSMParamsBwd --------------------------
	.section	.nv.shared._Z25selective_scan_bwd_kernelI32Selective_Scan_bwd_kernel_traitsILi32ELi4ELb1ELb1ELb0ELb0ELb1EffEEv12SSMParamsBwd,"aw",@nobits
	.sectionflags	@""
	.align	16
	.zero		1024


//--------------------- .nv.shared._Z25selective_scan_bwd_kernelI32Selective_Scan_bwd_kernel_traitsILi32ELi4ELb1ELb1ELb0ELb1ELb0EffEEv12SSMParamsBwd --------------------------
	.section	.nv.shared._Z25selective_scan_bwd_kernelI32Selective_Scan_bwd_kernel_traitsILi32ELi4ELb1ELb1ELb0ELb1ELb0EffEEv12SSMParamsBwd,"aw",@nobits
	.sectionflags	@""
	.align	16
	.zero		1024


//--------------------- .nv.shared._Z25selective_scan_bwd_kernelI32Selective_Scan_bwd_kernel_traitsILi32ELi4ELb1ELb1ELb0ELb1ELb1EffEEv12SSMParamsBwd --------------------------
	.section	.nv.shared._Z25selective_scan_bwd_kernelI32Selective_Scan_bwd_kernel_traitsILi32ELi4ELb1ELb1ELb0ELb1ELb1EffEEv12SSMParamsBwd,"aw",@nobits
	.sectionflags	@""
	.align	16
	.zero		1024


//--------------------- .nv.shared._Z25selective_scan_bwd_kernelI32Selective_Scan_bwd_kernel_traitsILi32ELi4ELb1ELb1ELb1ELb0ELb0EffEEv12SSMParamsBwd --------------------------
	.section	.nv.shared._Z25selective_scan_bwd_kernelI32Selective_Scan_bwd_kernel_traitsILi32ELi4ELb1ELb1ELb1ELb0ELb0EffEEv12SSMParamsBwd,"aw",@nobits
	.sectionflags	@""
	.align	16
	.zero		1024


//--------------------- .nv.shared._Z25selective_scan_bwd_kernelI32Selective_Scan_bwd_kernel_traitsILi32ELi4ELb1ELb1ELb1ELb0ELb1EffEEv12SSMParamsBwd --------------------------
	.section	.nv.shared._Z25selective_scan_bwd_kernelI32Selective_Scan_bwd_kernel_traitsILi32ELi4ELb1ELb1ELb1ELb0ELb1EffEEv12SSMParamsBwd,"aw",@nobits
	.sectionflags	@""
	.align	16
	.zero		1024


//--------------------- .nv.shared._Z25selective_scan_bwd_kernelI32Selective_Scan_bwd_kernel_traitsILi32ELi4ELb1ELb1ELb1ELb1ELb0EffEEv12SSMParamsBwd --------------------------
	.section	.nv.shared._Z25selective_scan_bwd_kernelI32Selective_Scan_bwd_kernel_traitsILi32ELi4ELb1ELb1ELb1ELb1ELb0EffEEv12SSMParamsBwd,"aw",@nobits
	.sectionflags	@""
	.align	16
	.zero		1024


//--------------------- .nv.shared._Z25selective_scan_bwd_kernelI32Selective_Scan_bwd_kernel_traitsILi32ELi4ELb1ELb1ELb1ELb1ELb1EffEEv12SSMParamsBwd --------------------------
	.section	.nv.shared._Z25selective_scan_bwd_kernelI32Selective_Scan_bwd_kernel_traitsILi32ELi4ELb1ELb1ELb1ELb1ELb1EffEEv12SSMParamsBwd,"aw",@nobits
	.sectionflags	@""
	.align	16
	.zero		1024


//--------------------- .nv.constant0._Z25selective_scan_bwd_kernelI32Selective_Scan_bwd_kernel_traitsILi128ELi16ELb0ELb0ELb0ELb0ELb0EffEEv12SSMParamsBwd --------------------------
	.section	.nv.constant0._Z25selective_scan_bwd_kernelI32Selective_Scan_bwd_kernel_traitsILi128ELi16ELb0ELb0ELb0ELb0ELb0EffEEv12SSMParamsBwd,"a",@progbits
	.sectionflags	@""
	.align	4
.nv.constant0._Z25selective_scan_bwd_kernelI32Selective_Scan_bwd_kernel_traitsILi128ELi16ELb0ELb0ELb0ELb0ELb0EffEEv12SSMParamsBwd:
	.zero		1024


//--------------------- .nv.constant0._Z25selective_scan_bwd_kernelI32Selective_Scan_bwd_kernel_traitsILi128ELi16ELb0ELb0ELb0ELb0ELb1EffEEv12SSMParamsBwd --------------------------
	.section	.nv.constant0._Z25selective_scan_bwd_kernelI32Selective_Scan_bwd_kernel_traitsILi128ELi16ELb0ELb0ELb0ELb0ELb1EffEEv12SSMParamsBwd,"a",@progbits
	.sectionflags	@""
	.align	4
.nv.constant0._Z25selective_scan_bwd_kernelI32Selective_Scan_bwd_kernel_traitsILi128ELi16ELb0ELb0ELb0ELb0ELb1EffEEv12SSMParamsBwd:
	.zero		1024


//--------------------- .nv.constant0._Z25selective_scan_bwd_kernelI32Selective_Scan_bwd_kernel_traitsILi128ELi16ELb0ELb0ELb0ELb1ELb0EffEEv12SSMParamsBwd --------------------------
	.section	.nv.constant0._Z25selective_scan_bwd_kernelI32Selective_Scan_bwd_kernel_traitsILi128ELi16ELb0ELb0ELb0ELb1ELb0EffEEv12SSMParamsBwd,"a",@progbits
	.sectionflags	@""
	.align	4
.nv.constant0._Z25selective_scan_bwd_kernelI32Selective_Scan_bwd_kernel_traitsILi128ELi16ELb0ELb0ELb0ELb1ELb0EffEEv12SSMParamsBwd:
	.zero		1024


//--------------------- .nv.constant0._Z25selective_scan_bwd_kernelI32Selective_Scan_bwd_kernel_traitsILi128ELi16ELb0ELb0ELb0ELb1ELb1EffEEv12SSMParamsBwd --------------------------
	.section	.nv.constant0._Z25selective_scan_bwd_kernelI32Selective_Scan_bwd_kernel_traitsILi128ELi16ELb0ELb0ELb0ELb1ELb1EffEEv12SSMParamsBwd,"a",@progbits
	.sectionflags	@""
	.align	4
.nv.constant0._Z25selective_scan_bwd_kernelI32Selective_Scan_bwd_kernel_traitsILi128ELi16ELb0ELb0ELb0ELb1ELb1EffEEv12SSMParamsBwd:
	.zero		1024


//--------------------- .nv.constant0._Z25selective_scan_bwd_kernelI32Selective_Scan_bwd_kernel_traitsILi128ELi16ELb0ELb0ELb1ELb0ELb0EffEEv12SSMParamsBwd --------------------------
	.section	.nv.constant0._Z25selective_scan_bwd_kernelI32Selective_Scan_bwd_kernel_traitsILi128ELi16ELb0ELb0ELb1ELb0ELb0EffEEv12SSMParamsBwd,"a",@progbits
	.sectionflags	@""
	.align	4
.nv.constant0._Z25selective_scan_bwd_kernelI32Selective_Scan_bwd_kernel_traitsILi128ELi16ELb0ELb0ELb1ELb0ELb0EffEEv12SSMParamsBwd:
	.zero		1024


//--------------------- .nv.constant0._Z25selective_scan_bwd_kernelI32Selective_Scan_bwd_kernel_traitsILi128ELi16ELb0ELb0ELb1ELb0ELb1EffEEv12SSMParamsBwd --------------------------
	.section	.nv.constant0._Z25selective_scan_bwd_kernelI32Selective_Scan_bwd_kernel_traitsILi128ELi16ELb0ELb0ELb1ELb0ELb1EffEEv12SSMParamsBwd,"a",@progbits
	.sectionflags	@""
	.align	4
.nv.constant0._Z25selective_scan_bwd_kernelI32Selective_Scan_bwd_kernel_traitsILi128ELi16ELb0ELb0ELb1ELb0ELb1EffEEv12SSMParamsBwd:
	.zero		1024


//--------------------- .nv.constant0._Z25selective_scan_bwd_kernelI32Selective_Scan_bwd_kernel_traitsILi128ELi16ELb0ELb0ELb1ELb1ELb0EffEEv12SSMParamsBwd --------------------------
	.section	.nv.constant0._Z25selective_scan_bwd_kernelI32Selective_Scan_bwd_kernel_traitsILi128ELi16ELb0ELb0ELb1ELb1ELb0EffEEv12SSMParamsBwd,"a",@progbits
	.sectionflags	@""
	.align	4
.nv.constant0._Z25selective_scan_bwd_kernelI32Selective_Scan_bwd_kernel_traitsILi128ELi16ELb0ELb0ELb1ELb1ELb0EffEEv12SSMParamsBwd:
	.zero		1024


//--------------------- .nv.constant0._Z25selective_scan_bwd_kernelI32Selective_Scan_bwd_kernel_traitsILi128ELi16ELb0ELb0ELb1ELb1ELb1EffEEv12SSMParamsBwd --------------------------
	.section	.nv.constant0._Z25selective_scan_bwd_kernelI32Selective_Scan_bwd_kernel_traitsILi128ELi16ELb0ELb0ELb1ELb1ELb1EffEEv12SSMParamsBwd,"a",@progbits
	.sectionflags	@""
	.align	4
.nv.constant0._Z25selective_scan_bwd_kernelI32Selective_Scan_bwd_kernel_traitsILi128ELi16ELb0ELb0ELb1ELb1ELb1EffEEv12SSMParamsBwd:
	.zero		1024


//--------------------- .nv.constant0._Z25selective_scan_bwd_kernelI32Selective_Scan_bwd_kernel_traitsILi128ELi16ELb0ELb1ELb0ELb0ELb0EffEEv12SSMParamsBwd --------------------------
	.section	.nv.constant0._Z25selective_scan_bwd_kernelI32Selective_Scan_bwd_kernel_traitsILi128ELi16ELb0ELb1ELb0ELb0ELb0EffEEv12SSMParamsBwd,"a",@progbits
	.sectionflags	@""
	.align	4
.nv.constant0._Z25selective_scan_bwd_kernelI32Selective_Scan_bwd_kernel_traitsILi128ELi16ELb0ELb1ELb0ELb0ELb0EffEEv12SSMParamsBwd:
	.zero		1024


//--------------------- .nv.constant0._Z25selective_scan_bwd_kernelI32Selective_Scan_bwd_kernel_traitsILi128ELi16ELb0ELb1ELb0ELb0ELb1EffEEv12SSMParamsBwd --------------------------
	.section	.nv.constant0._Z25selective_scan_bwd_kernelI32Selective_Scan_bwd_kernel_traitsILi128ELi16ELb0ELb1ELb0ELb0ELb1EffEEv12SSMParamsBwd,"a",@progbits
	.sectionflags	@""
	.align	4
.nv.constant0._Z25selective_scan_bwd_kernelI32Selective_Scan_bwd_kernel_traitsILi128ELi16ELb0ELb1ELb0ELb0ELb1EffEEv12SSMParamsBwd:
	.zero		1024


//--------------------- .nv.constant0._Z25selective_scan_bwd_kernelI32Selective_Scan_bwd_kernel_traitsILi128ELi16ELb0ELb1ELb0ELb1ELb0EffEEv12SSMParamsBwd --------------------------
	.section	.nv.constant0._Z25selective_scan_bwd_kernelI32Selective_Scan_bwd_kernel_traitsILi128ELi16ELb0ELb1ELb0ELb1ELb0EffEEv12SSMParamsBwd,"a",@progbits
	.sectionflags	@""
	.align	4
.nv.constant0._Z25selective_scan_bwd_kernelI32Selective_Scan_bwd_kernel_traitsILi128ELi16ELb0ELb1ELb0ELb1ELb0EffEEv12SSMParamsBwd:
	.zero		1024


//--------------------- .nv.constant0._Z25selective_scan_bwd_kernelI32Selective_Scan_bwd_kernel_traitsILi128ELi16ELb0ELb1ELb0ELb1ELb1EffEEv12SSMParamsBwd --------------------------
	.section	.nv.constant0._Z25selective_scan_bwd_kernelI32Selective_Scan_bwd_kernel_traitsILi128ELi16ELb0ELb1ELb0ELb1ELb1EffEEv12SSMParamsBwd,"a",@progbits
	.sectionflags	@""
	.align	4
.nv.constant0._Z25selective_scan_bwd_kernelI32Selective_Scan_bwd_kernel_traitsILi128ELi16ELb0ELb1ELb0ELb1ELb1EffEEv12SSMParamsBwd:
	.zero		1024


//--------------------- .nv.constant0._Z25selective_scan_bwd_kernelI32Selective_Scan_bwd_kernel_traitsILi128ELi16ELb0ELb1ELb1ELb0ELb0EffEEv12SSMParamsBwd --------------------------
	.section	.nv.constant0._Z25selective_scan_bwd_kernelI32Selective_Scan_bwd_kernel_traitsILi128ELi16ELb0ELb1ELb1ELb0ELb0EffEEv12SSMParamsBwd,"a",@progbits
	.sectionflags	@""
	.align	4
.nv.constant0._Z25selective_scan_bwd_kernelI32Selective_Scan_bwd_kernel_traitsILi128ELi16ELb0ELb1ELb1ELb0ELb0EffEEv12SSMParamsBwd:
	.zero		1024


//--------------------- .nv.constant0._Z25selective_scan_bwd_kernelI32Selective_Scan_bwd_kernel_traitsILi128ELi16ELb0ELb1ELb1ELb0ELb1EffEEv12SSMParamsBwd --------------------------
	.section	.nv.constant0._Z25selective_scan_bwd_kernelI32Selective_Scan_bwd_kernel_traitsILi128ELi16ELb0ELb1ELb1ELb0ELb1EffEEv12SSMParamsBwd,"a",@progbits
	.sectionflags	@""
	.align	4
.nv.constant0._Z25selective_scan_bwd_kernelI32Selective_Scan_bwd_kernel_traitsILi128ELi16ELb0ELb1ELb1ELb0ELb1EffEEv12SSMParamsBwd:
	.zero		1024


//--------------------- .nv.constant0._Z25selective_scan_bwd_kernelI32Selective_Scan_bwd_kernel_traitsILi128ELi16ELb0ELb1ELb1ELb1ELb0EffEEv12SSMParamsBwd --------------------------
	.section	.nv.constant0._Z25selective_scan_bwd_kernelI32Selective_Scan_bwd_kernel_traitsILi128ELi16ELb0ELb1ELb1ELb1ELb0EffEEv12SSMParamsBwd,"a",@progbits
	.sectionflags	@""
	.align	4
.nv.constant0._Z25selective_scan_bwd_kernelI32Selective_Scan_bwd_kernel_traitsILi128ELi16ELb0ELb1ELb1ELb1ELb0EffEEv12SSMParamsBwd:
	.zero		1024


//--------------------- .nv.constant0._Z25selective_scan_bwd_kernelI32Selective_Scan_bwd_kernel_traitsILi128ELi16ELb0ELb1ELb1ELb1ELb1EffEEv12SSMParamsBwd --------------------------
	.section	.nv.constant0._Z25selective_scan_bwd_kernelI32Selective_Scan_bwd_kernel_traitsILi128ELi16ELb0ELb1ELb1ELb1ELb1EffEEv12SSMParamsBwd,"a",@progbits
	.sectionflags	@""
	.align	4
.nv.constant0._Z25selective_scan_bwd_kernelI32Selective_Scan_bwd_kernel_traitsILi128ELi16ELb0ELb1ELb1ELb1ELb1EffEEv12SSMParamsBwd:
	.zero		1024


//--------------------- .nv.constant0._Z25selective_scan_bwd_kernelI32Selective_Scan_bwd_kernel_traitsILi128ELi16ELb1ELb0ELb0ELb0ELb0EffEEv12SSMParamsBwd --------------------------
	.section	.nv.constant0._Z25selective_scan_bwd_kernelI32Selective_Scan_bwd_kernel_traitsILi128ELi16ELb1ELb0ELb0ELb0ELb0EffEEv12SSMParamsBwd,"a",@progbits
	.sectionflags	@""
	.align	4
.nv.constant0._Z25selective_scan_bwd_kernelI32Selective_Scan_bwd_kernel_traitsILi128ELi16ELb1ELb0ELb0ELb0ELb0EffEEv12SSMParamsBwd:
	.zero		1024


//--------------------- .nv.constant0._Z25selective_scan_bwd_kernelI32Selective_Scan_bwd_kernel_traitsILi128ELi16ELb1ELb0ELb0ELb0ELb1EffEEv12SSMParamsBwd --------------------------
	.section	.nv.constant0._Z25selective_scan_bwd_kernelI32Selective_Scan_bwd_kernel_traitsILi128ELi16ELb1ELb0ELb0ELb0ELb1EffEEv12SSMParamsBwd,"a",@progbits
	.sectionflags	@""
	.align	4
.nv.constant0._Z25selective_scan_bwd_kernelI32Selective_Scan_bwd_kernel_traitsILi128ELi16ELb1ELb0ELb0ELb0ELb1EffEEv12SSMParamsBwd:
	.zero		1024


//--------------------- .nv.constant0._Z25selective_scan_bwd_kernelI32Selective_Scan_bwd_kernel_traitsILi128ELi16ELb1ELb0ELb0ELb1ELb0EffEEv12SSMParamsBwd --------------------------
	.section	.nv.constant0._Z25selective_scan_bwd_kernelI32Selective_Scan_bwd_kernel_traitsILi128ELi16ELb1ELb0ELb0ELb1ELb0EffEEv12SSMParamsBwd,"a",@progbits
	.sectionflags	@""
	.align	4
.nv.constant0._Z25selective_scan_bwd_kernelI32Selective_Scan_bwd_kernel_traitsILi128ELi16ELb1ELb0ELb0ELb1ELb0EffEEv12SSMParamsBwd:
	.zero		1024


//--------------------- .nv.constant0._Z25selective_scan_bwd_kernelI32Selective_Scan_bwd_kernel_traitsILi128ELi16ELb1ELb0ELb0ELb1ELb1EffEEv12SSMParamsBwd --------------------------
	.section	.nv.constant0._Z25selective_scan_bwd_kernelI32Selective_Scan_bwd_kernel_traitsILi128ELi16ELb1ELb0ELb0ELb1ELb1EffEEv12SSMParamsBwd,"a",@progbits
	.sectionflags	@""
	.align	4
.nv.constant0._Z25selective_scan_bwd_kernelI32Selective_Scan_bwd_kernel_traitsILi128ELi16ELb1ELb0ELb0ELb1ELb1EffEEv12SSMParamsBwd:
	.zero		1024


//--------------------- .nv.constant0._Z25selective_scan_bwd_kernelI32Selective_Scan_bwd_kernel_traitsILi128ELi16ELb1ELb0ELb1ELb0ELb0EffEEv12SSMParamsBwd --------------------------
	.section	.nv.constant0._Z25selective_scan_bwd_kernelI32Selective_Scan_bwd_kernel_traitsILi128ELi16ELb1ELb0ELb1ELb0ELb0EffEEv12SSMParamsBwd,"a",@progbits
	.sectionflags	@""
	.align	4
.nv.constant0._Z25selective_scan_bwd_kernelI32Selective_Scan_bwd_kernel_traitsILi128ELi16ELb1ELb0ELb1ELb0ELb0EffEEv12SSMParamsBwd:
	.zero		1024


//--------------------- .nv.constant0._Z25selective_scan_bwd_kernelI32Selective_Scan_bwd_kernel_traitsILi128ELi16ELb1ELb0ELb1ELb0ELb1EffEEv12SSMParamsBwd --------------------------
	.section	.nv.constant0._Z25selective_scan_bwd_kernelI32Selective_Scan_bwd_kernel_traitsILi128ELi16ELb1ELb0ELb1ELb0ELb1EffEEv12SSMParamsBwd,"a",@progbits
	.sectionflags	@""
	.align	4
.nv.constant0._Z25selective_scan_bwd_kernelI32Selective_Scan_bwd_kernel_traitsILi128ELi16ELb1ELb0ELb1ELb0ELb1EffEEv12SSMParamsBwd:
	.zero		1024


//--------------------- .nv.constant0._Z25selective_scan_bwd_kernelI32Selective_Scan_bwd_kernel_traitsILi128ELi16ELb1ELb0ELb1ELb1ELb0EffEEv12SSMParamsBwd --------------------------
	.section	.nv.constant0._Z25selective_scan_bwd_kernelI32Selective_Scan_bwd_kernel_traitsILi128ELi16ELb1ELb0ELb1ELb1ELb0EffEEv12SSMParamsBwd,"a",@progbits
	.sectionflags	@""
	.align	4
.nv.constant0._Z25selective_scan_bwd_kernelI32Selective_Scan_bwd_kernel_traitsILi128ELi16ELb1ELb0ELb1ELb1ELb0EffEEv12SSMParamsBwd:
	.zero		1024


//--------------------- .nv.constant0._Z25selective_scan_bwd_kernelI32Selective_Scan_bwd_kernel_traitsILi128ELi16ELb1ELb0ELb1ELb1ELb1EffEEv12SSMParamsBwd --------------------------
	.section	.nv.constant0._Z25selective_scan_bwd_kernelI32Selective_Scan_bwd_kernel_traitsILi128ELi16ELb1ELb0ELb1ELb1ELb1EffEEv12SSMParamsBwd,"a",@progbits
	.sectionflags	@""
	.align	4
.nv.constant0._Z25selective_scan_bwd_kernelI32Selective_Scan_bwd_kernel_traitsILi128ELi16ELb1ELb0ELb1ELb1ELb1EffEEv12SSMParamsBwd:
	.zero		1024


//--------------------- .nv.constant0._Z25selective_scan_bwd_kernelI32Selective_Scan_bwd_kernel_traitsILi128ELi16ELb1ELb1ELb0ELb0ELb0EffEEv12SSMParamsBwd --------------------------
	.section	.nv.constant0._Z25selective_scan_bwd_kernelI32Selective_Scan_bwd_kernel_traitsILi128ELi16ELb1ELb1ELb0ELb0ELb0EffEEv12SSMParamsBwd,"a",@progbits
	.sectionflags	@""
	.align	4
.nv.constant0._Z25selective_scan_bwd_kernelI32Selective_Scan_bwd_kernel_traitsILi128ELi16ELb1ELb1ELb0ELb0ELb0EffEEv12SSMParamsBwd:
	.zero		1024


//--------------------- .nv.constant0._Z25selective_scan_bwd_kernelI32Selective_Scan_bwd_kernel_traitsILi128ELi16ELb1ELb1ELb0ELb0ELb1EffEEv12SSMParamsBwd --------------------------
	.section	.nv.constant0._Z25selective_scan_bwd_kernelI32Selective_Scan_bwd_kernel_traitsILi128ELi16ELb1ELb1ELb0ELb0ELb1EffEEv12SSMParamsBwd,"a",@progbits
	.sectionflags	@""
	.align	4
.nv.constant0._Z25selective_scan_bwd_kernelI32Selective_Scan_bwd_kernel_traitsILi128ELi16ELb1ELb1ELb0ELb0ELb1EffEEv12SSMParamsBwd:
	.zero		1024


//--------------------- .nv.constant0._Z25selective_scan_bwd_kernelI32Selective_Scan_bwd_kernel_traitsILi128ELi16ELb1ELb1ELb0ELb1ELb0EffEEv12SSMParamsBwd --------------------------
	.section	.nv.constant0._Z25selective_scan_bwd_kernelI32Selective_Scan_bwd_kernel_traitsILi128ELi16ELb1ELb1ELb0ELb1ELb0EffEEv12SSMParamsBwd,"a",@progbits
	.sectionflags	@""
	.align	4
.nv.constant0._Z25selective_scan_bwd_kernelI32Selective_Scan_bwd_kernel_traitsILi128ELi16ELb1ELb1ELb0ELb1ELb0EffEEv12SSMParamsBwd:
	.zero		1024


//--------------------- .nv.constant0._Z25selective_scan_bwd_kernelI32Selective_Scan_bwd_kernel_traitsILi128ELi16ELb1ELb1ELb0ELb1ELb1EffEEv12SSMParamsBwd --------------------------
	.section	.nv.constant0._Z25selective_scan_bwd_kernelI32Selective_Scan_bwd_kernel_traitsILi128ELi16ELb1ELb1ELb0ELb1ELb1EffEEv12SSMParamsBwd,"a",@progbits
	.sectionflags	@""
	.align	4
.nv.constant0._Z25selective_scan_bwd_kernelI32Selective_Scan_bwd_kernel_traitsILi128ELi16ELb1ELb1ELb0ELb1ELb1EffEEv12SSMParamsBwd:
	.zero		1024


//--------------------- .nv.constant0._Z25selective_scan_bwd_kernelI32Selective_Scan_bwd_kernel_traitsILi128ELi16ELb1ELb1ELb1ELb0ELb0EffEEv12SSMParamsBwd --------------------------
	.section	.nv.constant0._Z25selective_scan_bwd_kernelI32Selective_Scan_bwd_kernel_traitsILi128ELi16ELb1ELb1ELb1ELb0ELb0EffEEv12SSMParamsBwd,"a",@progbits
	.sectionflags	@""
	.align	4
.nv.constant0._Z25selective_scan_bwd_kernelI32Selective_Scan_bwd_kernel_traitsILi128ELi16ELb1ELb1ELb1ELb0ELb0EffEEv12SSMParamsBwd:
	.zero		1024


//--------------------- .nv.constant0._Z25selective_scan_bwd_kernelI32Selective_Scan_bwd_kernel_traitsILi128ELi16ELb1ELb1ELb1ELb0ELb1EffEEv12SSMParamsBwd --------------------------
	.section	.nv.constant0._Z25selective_scan_bwd_kernelI32Selective_Scan_bwd_kernel_traitsILi128ELi16ELb1ELb1ELb1ELb0ELb1EffEEv12SSMParamsBwd,"a",@progbits
	.sectionflags	@""
	.align	4
.nv.constant0._Z25selective_scan_bwd_kernelI32Selective_Scan_bwd_kernel_traitsILi128ELi16ELb1ELb1ELb1ELb0ELb1EffEEv12SSMParamsBwd:
	.zero		1024


//--------------------- .nv.constant0._Z25selective_scan_bwd_kernelI32Selective_Scan_bwd_kernel_traitsILi128ELi16ELb1ELb1ELb1ELb1ELb0EffEEv12SSMParamsBwd --------------------------
	.section	.nv.constant0._Z25selective_scan_bwd_kernelI32Selective_Scan_bwd_kernel_traitsILi128ELi16ELb1ELb1ELb1ELb1ELb0EffEEv12SSMParamsBwd,"a",@progbits
	.sectionflags	@""
	.align	4
.nv.constant0._Z25selective_scan_bwd_kernelI32Selective_Scan_bwd_kernel_traitsILi128ELi16ELb1ELb1ELb1ELb1ELb0EffEEv12SSMParamsBwd:
	.zero		1024


//--------------------- .nv.constant0._Z25selective_scan_bwd_kernelI32Selective_Scan_bwd_kernel_traitsILi128ELi16ELb1ELb1ELb1ELb1ELb1EffEEv12SSMParamsBwd --------------------------
	.section	.nv.constant0._Z25selective_scan_bwd_kernelI32Selective_Scan_bwd_kernel_traitsILi128ELi16ELb1ELb1ELb1ELb1ELb1EffEEv12SSMParamsBwd,"a",@progbits
	.sectionflags	@""
	.align	4
.nv.constant0._Z25selective_scan_bwd_kernelI32Selective_Scan_bwd_kernel_traitsILi128ELi16ELb1ELb1ELb1ELb1ELb1EffEEv12SSMParamsBwd:
	.zero		1024


//--------------------- .nv.constant0._Z25selective_scan_bwd_kernelI32Selective_Scan_bwd_kernel_traitsILi64ELi16ELb0ELb0ELb0ELb0ELb0EffEEv12SSMParamsBwd --------------------------
	.section	.nv.constant0._Z25selective_scan_bwd_kernelI32Selective_Scan_bwd_kernel_traitsILi64ELi16ELb0ELb0ELb0ELb0ELb0EffEEv12SSMParamsBwd,"a",@progbits
	.sectionflags	@""
	.align	4
.nv.constant0._Z25selective_scan_bwd_kernelI32Selective_Scan_bwd_kernel_traitsILi64ELi16ELb0ELb0ELb0ELb0ELb0EffEEv12SSMParamsBwd:
	.zero		1024


//--------------------- .nv.constant0._Z25selective_scan_bwd_kernelI32Selective_Scan_bwd_kernel_traitsILi64ELi16ELb0ELb0ELb0ELb0ELb1EffEEv12SSMParamsBwd --------------------------
	.section	.nv.constant0._Z25selective_scan_bwd_kernelI32Selective_Scan_bwd_kernel_traitsILi64ELi16ELb0ELb0ELb0ELb0ELb1EffEEv12SSMParamsBwd,"a",@progbits
	.sectionflags	@""
	.align	4
.nv.constant0._Z25selective_scan_bwd_kernelI32Selective_Scan_bwd_kernel_traitsILi64ELi16ELb0ELb0ELb0ELb0ELb1EffEEv12SSMParamsBwd:
	.zero		1024


//--------------------- .nv.constant0._Z25selective_scan_bwd_kernelI32Selective_Scan_bwd_kernel_traitsILi64ELi16ELb0ELb0ELb0ELb1ELb0EffEEv12SSMParamsBwd --------------------------
	.section	.nv.constant0._Z25selective_scan_bwd_kernelI32Selective_Scan_bwd_kernel_traitsILi64ELi16ELb0ELb0ELb0ELb1ELb0EffEEv12SSMParamsBwd,"a",@progbits
	.sectionflags	@""
	.align	4
.nv.constant0._Z25selective_scan_bwd_kernelI32Selective_Scan_bwd_kernel_traitsILi64ELi16ELb0ELb0ELb0ELb1ELb0EffEEv12SSMParamsBwd:
	.zero		1024


//--------------------- .nv.constant0._Z25selective_scan_bwd_kernelI32Selective_Scan_bwd_kernel_traitsILi64ELi16ELb0ELb0ELb0ELb1ELb1EffEEv12SSMParamsBwd --------------------------
	.section	.nv.constant0._Z25selective_scan_bwd_kernelI32Selective_Scan_bwd_kernel_traitsILi64ELi16ELb0ELb0ELb0ELb1ELb1EffEEv12SSMParamsBwd,"a",@progbits
	.sectionflags	@""
	.align	4
.nv.constant0._Z25selective_scan_bwd_kernelI32Selective_Scan_bwd_kernel_traitsILi64ELi16ELb0ELb0ELb0ELb1ELb1EffEEv12SSMParamsBwd:
	.zero		1024


//--------------------- .nv.constant0._Z25selective_scan_bwd_kernelI32Selective_Scan_bwd_kernel_traitsILi64ELi16ELb0ELb0ELb1ELb0ELb0EffEEv12SSMParamsBwd --------------------------
	.section	.nv.constant0._Z25selective_scan_bwd_kernelI32Selective_Scan_bwd_kernel_traitsILi64ELi16ELb0ELb0ELb1ELb0ELb0EffEEv12SSMParamsBwd,"a",@progbits
	.sectionflags	@""
	.align	4
.nv.constant0._Z25selective_scan_bwd_kernelI32Selective_Scan_bwd_kernel_traitsILi64ELi16ELb0ELb0ELb1ELb0ELb0EffEEv12SSMParamsBwd:
	.zero		1024


//--------------------- .nv.constant0._Z25selective_scan_bwd_kernelI32Selective_Scan_bwd_kernel_traitsILi64ELi16ELb0ELb0ELb1ELb0ELb1EffEEv12SSMParamsBwd --------------------------
	.section	.nv.constant0._Z25selective_scan_bwd_kernelI32Selective_Scan_bwd_kernel_traitsILi64ELi16ELb0ELb0ELb1ELb0ELb1EffEEv12SSMParamsBwd,"a",@progbits
	.sectionflags	@""
	.align	4
.nv.constant0._Z25selective_scan_bwd_kernelI32Selective_Scan_bwd_kernel_traitsILi64ELi16ELb0ELb0ELb1ELb0ELb1EffEEv12SSMParamsBwd:
	.zero		1024


//--------------------- .nv.constant0._Z25selective_scan_bwd_kernelI32Selective_Scan_bwd_kernel_traitsILi64ELi16ELb0ELb0ELb1ELb1ELb0EffEEv12SSMParamsBwd --------------------------
	.section	.nv.constant0._Z25selective_scan_bwd_kernelI32Selective_Scan_bwd_kernel_traitsILi64ELi16ELb0ELb0ELb1ELb1ELb0EffEEv12SSMParamsBwd,"a",@progbits
	.sectionflags	@""
	.align	4
.nv.constant0._Z25selective_scan_bwd_kernelI32Selective_Scan_bwd_kernel_traitsILi64ELi16ELb0ELb0ELb1ELb1ELb0EffEEv12SSMParamsBwd:
	.zero		1024


//--------------------- .nv.constant0._Z25selective_scan_bwd_kernelI32Selective_Scan_bwd_kernel_traitsILi64ELi16ELb0ELb0ELb1ELb1ELb1EffEEv12SSMParamsBwd --------------------------
	.section	.nv.constant0._Z25selective_scan_bwd_kernelI32Selective_Scan_bwd_kernel_traitsILi64ELi16ELb0ELb0ELb1ELb1ELb1EffEEv12SSMParamsBwd,"a",@progbits
	.sectionflags	@""
	.align	4
.nv.constant0._Z25selective_scan_bwd_kernelI32Selective_Scan_bwd_kernel_traitsILi64ELi16ELb0ELb0ELb1ELb1ELb1EffEEv12SSMParamsBwd:
	.zero		1024


//--------------------- .nv.constant0._Z25selective_scan_bwd_kernelI32Selective_Scan_bwd_kernel_traitsILi64ELi16ELb0ELb1ELb0ELb0ELb0EffEEv12SSMParamsBwd --------------------------
	.section	.nv.constant0._Z25selective_scan_bwd_kernelI32Selective_Scan_bwd_kernel_traitsILi64ELi16ELb0ELb1ELb0ELb0ELb0EffEEv12SSMParamsBwd,"a",@progbits
	.sectionflags	@""
	.align	4
.nv.constant0._Z25selective_scan_bwd_kernelI32Selective_Scan_bwd_kernel_traitsILi64ELi16ELb0ELb1ELb0ELb0ELb0EffEEv12SSMParamsBwd:
	.zero		1024


//--------------------- .nv.constant0._Z25selective_scan_bwd_kernelI32Selective_Scan_bwd_kernel_traitsILi64ELi16ELb0ELb1ELb0ELb0ELb1EffEEv12SSMParamsBwd --------------------------
	.section	.nv.constant0._Z25selective_scan_bwd_kernelI32Selective_Scan_bwd_kernel_traitsILi64ELi16ELb0ELb1ELb0ELb0ELb1EffEEv12SSMParamsBwd,"a",@progbits
	.sectionflags	@""
	.align	4
.nv.constant0._Z25selective_scan_bwd_kernelI32Selective_Scan_bwd_kernel_traitsILi64ELi16ELb0ELb1ELb0ELb0ELb1EffEEv12SSMParamsBwd:
	.zero		1024


//--------------------- .nv.constant0._Z25selective_scan_bwd_kernelI32Selective_Scan_bwd_kernel_traitsILi64ELi16ELb0ELb1ELb0ELb1ELb0EffEEv12SSMParamsBwd --------------------------
	.section	.nv.constant0._Z25selective_scan_bwd_kernelI32Selective_Scan_bwd_kernel_traitsILi64ELi16ELb0ELb1ELb0ELb1ELb0EffEEv12SSMParamsBwd,"a",@progbits
	.sectionflags	@""
	.align	4
.nv.constant0._Z25selective_scan_bwd_kernelI32Selective_Scan_bwd_kernel_traitsILi64ELi16ELb0ELb1ELb0ELb1ELb0EffEEv12SSMParamsBwd:
	.zero		1024


//--------------------- .nv.constant0._Z25selective_scan_bwd_kernelI32Selective_Scan_bwd_kernel_traitsILi64ELi16ELb0ELb1ELb0ELb1ELb1EffEEv12SSMParamsBwd --------------------------
	.section	.nv.constant0._Z25selective_scan_bwd_kernelI32Selective_Scan_bwd_kernel_traitsILi64ELi16ELb0ELb1ELb0ELb1ELb1EffEEv12SSMParamsBwd,"a",@progbits
	.sectionflags	@""
	.align	4
.nv.constant0._Z25selective_scan_bwd_kernelI32Selective_Scan_bwd_kernel_traitsILi64ELi16ELb0ELb1ELb0ELb1ELb1EffEEv12SSMParamsBwd:
	.zero		1024


//--------------------- .nv.constant0._Z25selective_scan_bwd_kernelI32Selective_Scan_bwd_kernel_traitsILi64ELi16ELb0ELb1ELb1ELb0ELb0EffEEv12SSMParamsBwd --------------------------
	.section	.nv.constant0._Z25selective_scan_bwd_kernelI32Selective_Scan_bwd_kernel_traitsILi64ELi16ELb0ELb1ELb1ELb0ELb0EffEEv12SSMParamsBwd,"a",@progbits
	.sectionflags	@""
	.align	4
.nv.constant0._Z25selective_scan_bwd_kernelI32Selective_Scan_bwd_kernel_traitsILi64ELi16ELb0ELb1ELb1ELb0ELb0EffEEv12SSMParamsBwd:
	.zero		1024


//--------------------- .nv.constant0._Z25selective_scan_bwd_kernelI32Selective_Scan_bwd_kernel_traitsILi64ELi16ELb0ELb1ELb1ELb0ELb1EffEEv12SSMParamsBwd --------------------------
	.section	.nv.constant0._Z25selective_scan_bwd_kernelI32Selective_Scan_bwd_kernel_traitsILi64ELi16ELb0ELb1ELb1ELb0ELb1EffEEv12SSMParamsBwd,"a",@progbits
	.sectionflags	@""
	.align	4
.nv.constant0._Z25selective_scan_bwd_kernelI32Selective_Scan_bwd_kernel_traitsILi64ELi16ELb0ELb1ELb1ELb0ELb1EffEEv12SSMParamsBwd:
	.zero		1024


//--------------------- .nv.constant0._Z25selective_scan_bwd_kernelI32Selective_Scan_bwd_kernel_traitsILi64ELi16ELb0ELb1ELb1ELb1ELb0EffEEv12SSMParamsBwd --------------------------
	.section	.nv.constant0._Z25selective_scan_bwd_kernelI32Selective_Scan_bwd_kernel_traitsILi64ELi16ELb0ELb1ELb1ELb1ELb0EffEEv12SSMParamsBwd,"a",@progbits
	.sectionflags	@""
	.align	4
.nv.constant0._Z25selective_scan_bwd_kernelI32Selective_Scan_bwd_kernel_traitsILi64ELi16ELb0ELb1ELb1ELb1ELb0EffEEv12SSMParamsBwd:
	.zero		1024


//--------------------- .nv.constant0._Z25selective_scan_bwd_kernelI32Selective_Scan_bwd_kernel_traitsILi64ELi16ELb0ELb1ELb1ELb1ELb1EffEEv12SSMParamsBwd --------------------------
	.section	.nv.constant0._Z25selective_scan_bwd_kernelI32Selective_Scan_bwd_kernel_traitsILi64ELi16ELb0ELb1ELb1ELb1ELb1EffEEv12SSMParamsBwd,"a",@progbits
	.sectionflags	@""
	.align	4
.nv.constant0._Z25selective_scan_bwd_kernelI32Selective_Scan_bwd_kernel_traitsILi64ELi16ELb0ELb1ELb1ELb1ELb1EffEEv12SSMParamsBwd:
	.zero		1024


//--------------------- .nv.constant0._Z25selective_scan_bwd_kernelI32Selective_Scan_bwd_kernel_traitsILi64ELi16ELb1ELb0ELb0ELb0ELb0EffEEv12SSMParamsBwd --------------------------
	.section	.nv.constant0._Z25selective_scan_bwd_kernelI32Selective_Scan_bwd_kernel_traitsILi64ELi16ELb1ELb0ELb0ELb0ELb0EffEEv12SSMParamsBwd,"a",@progbits
	.sectionflags	@""
	.align	4
.nv.constant0._Z25selective_scan_bwd_kernelI32Selective_Scan_bwd_kernel_traitsILi64ELi16ELb1ELb0ELb0ELb0ELb0EffEEv12SSMParamsBwd:
	.zero		1024


//--------------------- .nv.constant0._Z25selective_scan_bwd_kernelI32Selective_Scan_bwd_kernel_traitsILi64ELi16ELb1ELb0ELb0ELb0ELb1EffEEv12SSMParamsBwd --------------------------
	.section	.nv.constant0._Z25selective_scan_bwd_kernelI32Selective_Scan_bwd_kernel_traitsILi64ELi16ELb1ELb0ELb0ELb0ELb1EffEEv12SSMParamsBwd,"a",@progbits
	.sectionflags	@""
	.align	4
.nv.constant0._Z25selective_scan_bwd_kernelI32Selective_Scan_bwd_kernel_traitsILi64ELi16ELb1ELb0ELb0ELb0ELb1EffEEv12SSMParamsBwd:
	.zero		1024


//--------------------- .nv.constant0._Z25selective_scan_bwd_kernelI32Selective_Scan_bwd_kernel_traitsILi64ELi16ELb1ELb0ELb0ELb1ELb0EffEEv12SSMParamsBwd --------------------------
	.section	.nv.constant0._Z25selective_scan_bwd_kernelI32Selective_Scan_bwd_kernel_traitsILi64ELi16ELb1ELb0ELb0ELb1ELb0EffEEv12SSMParamsBwd,"a",@progbits
	.sectionflags	@""
	.align	4
.nv.constant0._Z25selective_scan_bwd_kernelI32Selective_Scan_bwd_kernel_traitsILi64ELi16ELb1ELb0ELb0ELb1ELb0EffEEv12SSMParamsBwd:
	.zero		1024


//--------------------- .nv.constant0._Z25selective_scan_bwd_kernelI32Selective_Scan_bwd_kernel_traitsILi64ELi16ELb1ELb0ELb0ELb1ELb1EffEEv12SSMParamsBwd --------------------------
	.section	.nv.constant0._Z25selective_scan_bwd_kernelI32Selective_Scan_bwd_kernel_traitsILi64ELi16ELb1ELb0ELb0ELb1ELb1EffEEv12SSMParamsBwd,"a",@progbits
	.sectionflags	@""
	.align	4
.nv.constant0._Z25selective_scan_bwd_kernelI32Selective_Scan_bwd_kernel_traitsILi64ELi16ELb1ELb0ELb0ELb1ELb1EffEEv12SSMParamsBwd:
	.zero		1024


//--------------------- .nv.constant0._Z25selective_scan_bwd_kernelI32Selective_Scan_bwd_kernel_traitsILi64ELi16ELb1ELb0ELb1ELb0ELb0EffEEv12SSMParamsBwd --------------------------
	.section	.nv.constant0._Z25selective_scan_bwd_kernelI32Selective_Scan_bwd_kernel_traitsILi64ELi16ELb1ELb0ELb1ELb0ELb0EffEEv12SSMParamsBwd,"a",@progbits
	.sectionflags	@""
	.align	4
.nv.constant0._Z25selective_scan_bwd_kernelI32Selective_Scan_bwd_kernel_traitsILi64ELi16ELb1ELb0ELb1ELb0ELb0EffEEv12SSMParamsBwd:
	.zero		1024


//--------------------- .nv.constant0._Z25selective_scan_bwd_kernelI32Selective_Scan_bwd_kernel_traitsILi64ELi16ELb1ELb0ELb1ELb0ELb1EffEEv12SSMParamsBwd --------------------------
	.section	.nv.constant0._Z25selective_scan_bwd_kernelI32Selective_Scan_bwd_kernel_traitsILi64ELi16ELb1ELb0ELb1ELb0ELb1EffEEv12SSMParamsBwd,"a",@progbits
	.sectionflags	@""
	.align	4
.nv.constant0._Z25selective_scan_bwd_kernelI32Selective_Scan_bwd_kernel_traitsILi64ELi16ELb1ELb0ELb1ELb0ELb1EffEEv12SSMParamsBwd:
	.zero		1024


//--------------------- .nv.constant0._Z25selective_scan_bwd_kernelI32Selective_Scan_bwd_kernel_traitsILi64ELi16ELb1ELb0ELb1ELb1ELb0EffEEv12SSMParamsBwd --------------------------
	.section	.nv.constant0._Z25selective_scan_bwd_kernelI32Selective_Scan_bwd_kernel_traitsILi64ELi16ELb1ELb0ELb1ELb1ELb0EffEEv12SSMParamsBwd,"a",@progbits
	.sectionflags	@""
	.align	4
.nv.constant0._Z25selective_scan_bwd_kernelI32Selective_Scan_bwd_kernel_traitsILi64ELi16ELb1ELb0ELb1ELb1ELb0EffEEv12SSMParamsBwd:
	.zero		1024


//--------------------- .nv.constant0._Z25selective_scan_bwd_kernelI32Selective_Scan_bwd_kernel_traitsILi64ELi16ELb1ELb0ELb1ELb1ELb1EffEEv12SSMParamsBwd --------------------------
	.section	.nv.constant0._Z25selective_scan_bwd_kernelI32Selective_Scan_bwd_kernel_traitsILi64ELi16ELb1ELb0ELb1ELb1ELb1EffEEv12SSMParamsBwd,"a",@progbits
	.sectionflags	@""
	.align	4
.nv.constant0._Z25selective_scan_bwd_kernelI32Selective_Scan_bwd_kernel_traitsILi64ELi16ELb1ELb0ELb1ELb1ELb1EffEEv12SSMParamsBwd:
	.zero		1024


//--------------------- .nv.constant0._Z25selective_scan_bwd_kernelI32Selective_Scan_bwd_kernel_traitsILi64ELi16ELb1ELb1ELb0ELb0ELb0EffEEv12SSMParamsBwd --------------------------
	.section	.nv.constant0._Z25selective_scan_bwd_kernelI32Selective_Scan_bwd_kernel_traitsILi64ELi16ELb1ELb1ELb0ELb0ELb0EffEEv12SSMParamsBwd,"a",@progbits
	.sectionflags	@""
	.align	4
.nv.constant0._Z25selective_scan_bwd_kernelI32Selective_Scan_bwd_kernel_traitsILi64ELi16ELb1ELb1ELb0ELb0ELb0EffEEv12SSMParamsBwd:
	.zero		1024


//--------------------- .nv.constant0._Z25selective_scan_bwd_kernelI32Selective_Scan_bwd_kernel_traitsILi64ELi16ELb1ELb1ELb0ELb0ELb1EffEEv12SSMParamsBwd --------------------------
	.section	.nv.constant0._Z25selective_scan_bwd_kernelI32Selective_Scan_bwd_kernel_traitsILi64ELi16ELb1ELb1ELb0ELb0ELb1EffEEv12SSMParamsBwd,"a",@progbits
	.sectionflags	@""
	.align	4
.nv.constant0._Z25selective_scan_bwd_kernelI32Selective_Scan_bwd_kernel_traitsILi64ELi16ELb1ELb1ELb0ELb0ELb1EffEEv12SSMParamsBwd:
	.zero		1024


//--------------------- .nv.constant0._Z25selective_scan_bwd_kernelI32Selective_Scan_bwd_kernel_traitsILi64ELi16ELb1ELb1ELb0ELb1ELb0EffEEv12SSMParamsBwd --------------------------
	.section	.nv.constant0._Z25selective_scan_bwd_kernelI32Selective_Scan_bwd_kernel_traitsILi64ELi16ELb1ELb1ELb0ELb1ELb0EffEEv12SSMParamsBwd,"a",@progbits
	.sectionflags	@""
	.align	4
.nv.constant0._Z25selective_scan_bwd_kernelI32Selective_Scan_bwd_kernel_traitsILi64ELi16ELb1ELb1ELb0ELb1ELb0EffEEv12SSMParamsBwd:
	.zero		1024


//--------------------- .nv.constant0._Z25selective_scan_bwd_kernelI32Selective_Scan_bwd_kernel_traitsILi64ELi16ELb1ELb1ELb0ELb1ELb1EffEEv12SSMParamsBwd --------------------------
	.section	.nv.constant0._Z25selective_scan_bwd_kernelI32Selective_Scan_bwd_kernel_traitsILi64ELi16ELb1ELb1ELb0ELb1ELb1EffEEv12SSMParamsBwd,"a",@progbits
	.sectionflags	@""
	.align	4
.nv.constant0._Z25selective_scan_bwd_kernelI32Selective_Scan_bwd_kernel_traitsILi64ELi16ELb1ELb1ELb0ELb1ELb1EffEEv12SSMParamsBwd:
	.zero		1024


//--------------------- .nv.constant0._Z25selective_scan_bwd_kernelI32Selective_Scan_bwd_kernel_traitsILi64ELi16ELb1ELb1ELb1ELb0ELb0EffEEv12SSMParamsBwd --------------------------
	.section	.nv.constant0._Z25selective_scan_bwd_kernelI32Selective_Scan_bwd_kernel_traitsILi64ELi16ELb1ELb1ELb1ELb0ELb0EffEEv12SSMParamsBwd,"a",@progbits
	.sectionflags	@""
	.align	4
.nv.constant0._Z25selective_scan_bwd_kernelI32Selective_Scan_bwd_kernel_traitsILi64ELi16ELb1ELb1ELb1ELb0ELb0EffEEv12SSMParamsBwd:
	.zero		1024


//--------------------- .nv.constant0._Z25selective_scan_bwd_kernelI32Selective_Scan_bwd_kernel_traitsILi64ELi16ELb1ELb1ELb1ELb0ELb1EffEEv12SSMParamsBwd --------------------------
	.section	.nv.constant0._Z25selective_scan_bwd_kernelI32Selective_Scan_bwd_kernel_traitsILi64ELi16ELb1ELb1ELb1ELb0ELb1EffEEv12SSMParamsBwd,"a",@progbits
	.sectionflags	@""
	.align	4
.nv.constant0._Z25selective_scan_bwd_kernelI32Selective_Scan_bwd_kernel_traitsILi64ELi16ELb1ELb1ELb1ELb0ELb1EffEEv12SSMParamsBwd:
	.zero		1024


//--------------------- .nv.constant0._Z25selective_scan_bwd_kernelI32Selective_Scan_bwd_kernel_traitsILi64ELi16ELb1ELb1ELb1ELb1ELb0EffEEv12SSMParamsBwd --------------------------
	.section	.nv.constant0._Z25selective_scan_bwd_kernelI32Selective_Scan_bwd_kernel_traitsILi64ELi16ELb1ELb1ELb1ELb1ELb0EffEEv12SSMParamsBwd,"a",@progbits
	.sectionflags	@""
	.align	4
.nv.constant0._Z25selective_scan_bwd_kernelI32Selective_Scan_bwd_kernel_traitsILi64ELi16ELb1ELb1ELb1ELb1ELb0EffEEv12SSMParamsBwd:
	.zero		1024


//--------------------- .nv.constant0._Z25selective_scan_bwd_kernelI32Selective_Scan_bwd_kernel_traitsILi64ELi16ELb1ELb1ELb1ELb1ELb1EffEEv12SSMParamsBwd --------------------------
	.section	.nv.constant0._Z25selective_scan_bwd_kernelI32Selective_Scan_bwd_kernel_traitsILi64ELi16ELb1ELb1ELb1ELb1ELb1EffEEv12SSMParamsBwd,"a",@progbits
	.sectionflags	@""
	.align	4
.nv.constant0._Z25selective_scan_bwd_kernelI32Selective_Scan_bwd_kernel_traitsILi64ELi16ELb1ELb1ELb1ELb1ELb1EffEEv12SSMParamsBwd:
	.zero		1024


//--------------------- .nv.constant0._Z25selective_scan_bwd_kernelI32Selective_Scan_bwd_kernel_traitsILi32ELi16ELb0ELb0ELb0ELb0ELb0EffEEv12SSMParamsBwd --------------------------
	.section	.nv.constant0._Z25selective_scan_bwd_kernelI32Selective_Scan_bwd_kernel_traitsILi32ELi16ELb0ELb0ELb0ELb0ELb0EffEEv12SSMParamsBwd,"a",@progbits
	.sectionflags	@""
	.align	4
.nv.constant0._Z25selective_scan_bwd_kernelI32Selective_Scan_bwd_kernel_traitsILi32ELi16ELb0ELb0ELb0ELb0ELb0EffEEv12SSMParamsBwd:
	.zero		1024


//--------------------- .nv.constant0._Z25selective_scan_bwd_kernelI32Selective_Scan_bwd_kernel_traitsILi32ELi16ELb0ELb0ELb0ELb0ELb1EffEEv12SSMParamsBwd --------------------------
	.section	.nv.constant0._Z25selective_scan_bwd_kernelI32Selective_Scan_bwd_kernel_traitsILi32ELi16ELb0ELb0ELb0ELb0ELb1EffEEv12SSMParamsBwd,"a",@progbits
	.sectionflags	@""
	.align	4
.nv.constant0._Z25selective_scan_bwd_kernelI32Selective_Scan_bwd_kernel_traitsILi32ELi16ELb0ELb0ELb0ELb0ELb1EffEEv12SSMParamsBwd:
	.zero		1024


//--------------------- .nv.constant0._Z25selective_scan_bwd_kernelI32Selective_Scan_bwd_kernel_traitsILi32ELi16ELb0ELb0ELb0ELb1ELb0EffEEv12SSMParamsBwd --------------------------
	.section	.nv.constant0._Z25selective_scan_bwd_kernelI32Selective_Scan_bwd_kernel_traitsILi32ELi16ELb0ELb0ELb0ELb1ELb0EffEEv12SSMParamsBwd,"a",@progbits
	.sectionflags	@""
	.align	4
.nv.constant0._Z25selective_scan_bwd_kernelI32Selective_Scan_bwd_kernel_traitsILi32ELi16ELb0ELb0ELb0ELb1ELb0EffEEv12SSMParamsBwd:
	.zero		1024


//--------------------- .nv.constant0._Z25selective_scan_bwd_kernelI32Selective_Scan_bwd_kernel_traitsILi32ELi16ELb0ELb0ELb0ELb1ELb1EffEEv12SSMParamsBwd --------------------------
	.section	.nv.constant0._Z25selective_scan_bwd_kernelI32Selective_Scan_bwd_kernel_traitsILi32ELi16ELb0ELb0ELb0ELb1ELb1EffEEv12SSMParamsBwd,"a",@progbits
	.sectionflags	@""
	.align	4
.nv.constant0._Z25selective_scan_bwd_kernelI32Selective_Scan_bwd_kernel_traitsILi32ELi16ELb0ELb0ELb0ELb1ELb1EffEEv12SSMParamsBwd:
	.zero		1024


//--------------------- .nv.constant0._Z25selective_scan_bwd_kernelI32Selective_Scan_bwd_kernel_traitsILi32ELi16ELb0ELb0ELb1ELb0ELb0EffEEv12SSMParamsBwd --------------------------
	.section	.nv.constant0._Z25selective_scan_bwd_kernelI32Selective_Scan_bwd_kernel_traitsILi32ELi16ELb0ELb0ELb1ELb0ELb0EffEEv12SSMParamsBwd,"a",@progbits
	.sectionflags	@""
	.align	4
.nv.constant0._Z25selective_scan_bwd_kernelI32Selective_Scan_bwd_kernel_traitsILi32ELi16ELb0ELb0ELb1ELb0ELb0EffEEv12SSMParamsBwd:
	.zero		1024


//--------------------- .nv.constant0._Z25selective_scan_bwd_kernelI32Selective_Scan_bwd_kernel_traitsILi32ELi16ELb0ELb0ELb1ELb0ELb1EffEEv12SSMParamsBwd --------------------------
	.section	.nv.constant0._Z25selective_scan_bwd_kernelI32Selective_Scan_bwd_kernel_traitsILi32ELi16ELb0ELb0ELb1ELb0ELb1EffEEv12SSMParamsBwd,"a",@progbits
	.sectionflags	@""
	.align	4
.nv.constant0._Z25selective_scan_bwd_kernelI32Selective_Scan_bwd_kernel_traitsILi32ELi16ELb0ELb0ELb1ELb0ELb1EffEEv12SSMParamsBwd:
	.zero		1024


//--------------------- .nv.constant0._Z25selective_scan_bwd_kernelI32Selective_Scan_bwd_kernel_traitsILi32ELi16ELb0ELb0ELb1ELb1ELb0EffEEv12SSMParamsBwd --------------------------
	.section	.nv.constant0._Z25selective_scan_bwd_kernelI32Selective_Scan_bwd_kernel_traitsILi32ELi16ELb0ELb0ELb1ELb1ELb0EffEEv12SSMParamsBwd,"a",@progbits
	.sectionflags	@""
	.align	4
.nv.constant0._Z25selective_scan_bwd_kernelI32Selective_Scan_bwd_kernel_traitsILi32ELi16ELb0ELb0ELb1ELb1ELb0EffEEv12SSMParamsBwd:
	.zero		1024


//--------------------- .nv.constant0._Z25selective_scan_bwd_kernelI32Selective_Scan_bwd_kernel_traitsILi32ELi16ELb0ELb0ELb1ELb1ELb1EffEEv12SSMParamsBwd --------------------------
	.section	.nv.constant0._Z25selective_scan_bwd_kernelI32Selective_Scan_bwd_kernel_traitsILi32ELi16ELb0ELb0ELb1ELb1ELb1EffEEv12SSMParamsBwd,"a",@progbits
	.sectionflags	@""
	.align	4
.nv.constant0._Z25selective_scan_bwd_kernelI32Selective_Scan_bwd_kernel_traitsILi32ELi16ELb0ELb0ELb1ELb1ELb1EffEEv12SSMParamsBwd:
	.zero		1024


//--------------------- .nv.constant0._Z25selective_scan_bwd_kernelI32Selective_Scan_bwd_kernel_traitsILi32ELi16ELb0ELb1ELb0ELb0ELb0EffEEv12SSMParamsBwd --------------------------
	.section	.nv.constant0._Z25selective_scan_bwd_kernelI32Selective_Scan_bwd_kernel_traitsILi32ELi16ELb0ELb1ELb0ELb0ELb0EffEEv12SSMParamsBwd,"a",@progbits
	.sectionflags	@""
	.align	4
.nv.constant0._Z25selective_scan_bwd_kernelI32Selective_Scan_bwd_kernel_traitsILi32ELi16ELb0ELb1ELb0ELb0ELb0EffEEv12SSMParamsBwd:
	.zero		1024


//--------------------- .nv.constant0._Z25selective_scan_bwd_kernelI32Selective_Scan_bwd_kernel_traitsILi32ELi16ELb0ELb1ELb0ELb0ELb1EffEEv12SSMParamsBwd --------------------------
	.section	.nv.constant0._Z25selective_scan_bwd_kernelI32Selective_Scan_bwd_kernel_traitsILi32ELi16ELb0ELb1ELb0ELb0ELb1EffEEv12SSMParamsBwd,"a",@progbits
	.sectionflags	@""
	.align	4
.nv.constant0._Z25selective_scan_bwd_kernelI32Selective_Scan_bwd_kernel_traitsILi32ELi16ELb0ELb1ELb0ELb0ELb1EffEEv12SSMParamsBwd:
	.zero		1024


//--------------------- .nv.constant0._Z25selective_scan_bwd_kernelI32Selective_Scan_bwd_kernel_traitsILi32ELi16ELb0ELb1ELb0ELb1ELb0EffEEv12SSMParamsBwd --------------------------
	.section	.nv.constant0._Z25selective_scan_bwd_kernelI32Selective_Scan_bwd_kernel_traitsILi32ELi16ELb0ELb1ELb0ELb1ELb0EffEEv12SSMParamsBwd,"a",@progbits
	.sectionflags	@""
	.align	4
.nv.constant0._Z25selective_scan_bwd_kernelI32Selective_Scan_bwd_kernel_traitsILi32ELi16ELb0ELb1ELb0ELb1ELb0EffEEv12SSMParamsBwd:
	.zero		1024


//--------------------- .nv.constant0._Z25selective_scan_bwd_kernelI32Selective_Scan_bwd_kernel_traitsILi32ELi16ELb0ELb1ELb0ELb1ELb1EffEEv12SSMParamsBwd --------------------------
	.section	.nv.constant0._Z25selective_scan_bwd_kernelI32Selective_Scan_bwd_kernel_traitsILi32ELi16ELb0ELb1ELb0ELb1ELb1EffEEv12SSMParamsBwd,"a",@progbits
	.sectionflags	@""
	.align	4
.nv.constant0._Z25selective_scan_bwd_kernelI32Selective_Scan_bwd_kernel_traitsILi32ELi16ELb0ELb1ELb0ELb1ELb1EffEEv12SSMParamsBwd:
	.zero		1024


//--------------------- .nv.constant0._Z25selective_scan_bwd_kernelI32Selective_Scan_bwd_kernel_traitsILi32ELi16ELb0ELb1ELb1ELb0ELb0EffEEv12SSMParamsBwd --------------------------
	.section	.nv.constant0._Z25selective_scan_bwd_kernelI32Selective_Scan_bwd_kernel_traitsILi32ELi16ELb0ELb1ELb1ELb0ELb0EffEEv12SSMParamsBwd,"a",@progbits
	.sectionflags	@""
	.align	4
.nv.constant0._Z25selective_scan_bwd_kernelI32Selective_Scan_bwd_kernel_traitsILi32ELi16ELb0ELb1ELb1ELb0ELb0EffEEv12SSMParamsBwd:
	.zero		1024


//--------------------- .nv.constant0._Z25selective_scan_bwd_kernelI32Selective_Scan_bwd_kernel_traitsILi32ELi16ELb0ELb1ELb1ELb0ELb1EffEEv12SSMParamsBwd --------------------------
	.section	.nv.constant0._Z25selective_scan_bwd_kernelI32Selective_Scan_bwd_kernel_traitsILi32ELi16ELb0ELb1ELb1ELb0ELb1EffEEv12SSMParamsBwd,"a",@progbits
	.sectionflags	@""
	.align	4
.nv.constant0._Z25selective_scan_bwd_kernelI32Selective_Scan_bwd_kernel_traitsILi32ELi16ELb0ELb1ELb1ELb0ELb1EffEEv12SSMParamsBwd:
	.zero		1024


//--------------------- .nv.constant0._Z25selective_scan_bwd_kernelI32Selective_Scan_bwd_kernel_traitsILi32ELi16ELb0ELb1ELb1ELb1ELb0EffEEv12SSMParamsBwd --------------------------
	.section	.nv.constant0._Z25selective_scan_bwd_kernelI32Selective_Scan_bwd_kernel_traitsILi32ELi16ELb0ELb1ELb1ELb1ELb0EffEEv12SSMParamsBwd,"a",@progbits
	.sectionflags	@""
	.align	4
.nv.constant0._Z25selective_scan_bwd_kernelI32Selective_Scan_bwd_kernel_traitsILi32ELi16ELb0ELb1ELb1ELb1ELb0EffEEv12SSMParamsBwd:
	.zero		1024


//--------------------- .nv.constant0._Z25selective_scan_bwd_kernelI32Selective_Scan_bwd_kernel_traitsILi32ELi16ELb0ELb1ELb1ELb1ELb1EffEEv12SSMParamsBwd --------------------------
	.section	.nv.constant0._Z25selective_scan_bwd_kernelI32Selective_Scan_bwd_kernel_traitsILi32ELi16ELb0ELb1ELb1ELb1ELb1EffEEv12SSMParamsBwd,"a",@progbits
	.sectionflags	@""
	.align	4
.nv.constant0._Z25selective_scan_bwd_kernelI32Selective_Scan_bwd_kernel_traitsILi32ELi16ELb0ELb1ELb1ELb1ELb1EffEEv12SSMParamsBwd:
	.zero		1024


//--------------------- .nv.constant0._Z25selective_scan_bwd_kernelI32Selective_Scan_bwd_kernel_traitsILi32ELi16ELb1ELb0ELb0ELb0ELb0EffEEv12SSMParamsBwd --------------------------
	.section	.nv.constant0._Z25selective_scan_bwd_kernelI32Selective_Scan_bwd_kernel_traitsILi32ELi16ELb1ELb0ELb0ELb0ELb0EffEEv12SSMParamsBwd,"a",@progbits
	.sectionflags	@""
	.align	4
.nv.constant0._Z25selective_scan_bwd_kernelI32Selective_Scan_bwd_kernel_traitsILi32ELi16ELb1ELb0ELb0ELb0ELb0EffEEv12SSMParamsBwd:
	.zero		1024


//--------------------- .nv.constant0._Z25selective_scan_bwd_kernelI32Selective_Scan_bwd_kernel_traitsILi32ELi16ELb1ELb0ELb0ELb0ELb1EffEEv12SSMParamsBwd --------------------------
	.section	.nv.constant0._Z25selective_scan_bwd_kernelI32Selective_Scan_bwd_kernel_traitsILi32ELi16ELb1ELb0ELb0ELb0ELb1EffEEv12SSMParamsBwd,"a",@progbits
	.sectionflags	@""
	.align	4
.nv.constant0._Z25selective_scan_bwd_kernelI32Selective_Scan_bwd_kernel_traitsILi32ELi16ELb1ELb0ELb0ELb0ELb1EffEEv12SSMParamsBwd:
	.zero		1024


//--------------------- .nv.constant0._Z25selective_scan_bwd_kernelI32Selective_Scan_bwd_kernel_traitsILi32ELi16ELb1ELb0ELb0ELb1ELb0EffEEv12SSMParamsBwd --------------------------
	.section	.nv.constant0._Z25selective_scan_bwd_kernelI32Selective_Scan_bwd_kernel_traitsILi32ELi16ELb1ELb0ELb0ELb1ELb0EffEEv12SSMParamsBwd,"a",@progbits
	.sectionflags	@""
	.align	4
.nv.constant0._Z25selective_scan_bwd_kernelI32Selective_Scan_bwd_kernel_traitsILi32ELi16ELb1ELb0ELb0ELb1ELb0EffEEv12SSMParamsBwd:
	.zero		1024


//--------------------- .nv.constant0._Z25selective_scan_bwd_kernelI32Selective_Scan_bwd_kernel_traitsILi32ELi16ELb1ELb0ELb0ELb1ELb1EffEEv12SSMParamsBwd --------------------------
	.section	.nv.constant0._Z25selective_scan_bwd_kernelI32Selective_Scan_bwd_kernel_traitsILi32ELi16ELb1ELb0ELb0ELb1ELb1EffEEv12SSMParamsBwd,"a",@progbits
	.sectionflags	@""
	.align	4
.nv.constant0._Z25selective_scan_bwd_kernelI32Selective_Scan_bwd_kernel_traitsILi32ELi16ELb1ELb0ELb0ELb1ELb1EffEEv12SSMParamsBwd:
	.zero		1024


//--------------------- .nv.constant0._Z25selective_scan_bwd_kernelI32Selective_Scan_bwd_kernel_traitsILi32ELi16ELb1ELb0ELb1ELb0ELb0EffEEv12SSMParamsBwd --------------------------
	.section	.nv.constant0._Z25selective_scan_bwd_kernelI32Selective_Scan_bwd_kernel_traitsILi32ELi16ELb1ELb0ELb1ELb0ELb0EffEEv12SSMParamsBwd,"a",@progbits
	.sectionflags	@""
	.align	4
.nv.constant0._Z25selective_scan_bwd_kernelI32Selective_Scan_bwd_kernel_traitsILi32ELi16ELb1ELb0ELb1ELb0ELb0EffEEv12SSMParamsBwd:
	.zero		1024


//--------------------- .nv.constant0._Z25selective_scan_bwd_kernelI32Selective_Scan_bwd_kernel_traitsILi32ELi16ELb1ELb0ELb1ELb0ELb1EffEEv12SSMParamsBwd --------------------------
	.section	.nv.constant0._Z25selective_scan_bwd_kernelI32Selective_Scan_bwd_kernel_traitsILi32ELi16ELb1ELb0ELb1ELb0ELb1EffEEv12SSMParamsBwd,"a",@progbits
	.sectionflags	@""
	.align	4
.nv.constant0._Z25selective_scan_bwd_kernelI32Selective_Scan_bwd_kernel_traitsILi32ELi16ELb1ELb0ELb1ELb0ELb1EffEEv12SSMParamsBwd:
	.zero		1024


//--------------------- .nv.constant0._Z25selective_scan_bwd_kernelI32Selective_Scan_bwd_kernel_traitsILi32ELi16ELb1ELb0ELb1ELb1ELb0EffEEv12SSMParamsBwd --------------------------
	.section	.nv.constant0._Z25selective_scan_bwd_kernelI32Selective_Scan_bwd_kernel_traitsILi32ELi16ELb1ELb0ELb1ELb1ELb0EffEEv12SSMParamsBwd,"a",@progbits
	.sectionflags	@""
	.align	4
.nv.constant0._Z25selective_scan_bwd_kernelI32Selective_Scan_bwd_kernel_traitsILi32ELi16ELb1ELb0ELb1ELb1ELb0EffEEv12SSMParamsBwd:
	.zero		1024


//--------------------- .nv.constant0._Z25selective_scan_bwd_kernelI32Selective_Scan_bwd_kernel_traitsILi32ELi16ELb1ELb0ELb1ELb1ELb1EffEEv12SSMParamsBwd --------------------------
	.section	.nv.constant0._Z25selective_scan_bwd_kernelI32Selective_Scan_bwd_kernel_traitsILi32ELi16ELb1ELb0ELb1ELb1ELb1EffEEv12SSMParamsBwd,"a",@progbits
	.sectionflags	@""
	.align	4
.nv.constant0._Z25selective_scan_bwd_kernelI32Selective_Scan_bwd_kernel_traitsILi32ELi16ELb1ELb0ELb1ELb1ELb1EffEEv12SSMParamsBwd:
	.zero		1024


//--------------------- .nv.constant0._Z25selective_scan_bwd_kernelI32Selective_Scan_bwd_kernel_traitsILi32ELi16ELb1ELb1ELb0ELb0ELb0EffEEv12SSMParamsBwd --------------------------
	.section	.nv.constant0._Z25selective_scan_bwd_kernelI32Selective_Scan_bwd_kernel_traitsILi32ELi16ELb1ELb1ELb0ELb0ELb0EffEEv12SSMParamsBwd,"a",@progbits
	.sectionflags	@""
	.align	4
.nv.constant0._Z25selective_scan_bwd_kernelI32Selective_Scan_bwd_kernel_traitsILi32ELi16ELb1ELb1ELb0ELb0ELb0EffEEv12SSMParamsBwd:
	.zero		1024


//--------------------- .nv.constant0._Z25selective_scan_bwd_kernelI32Selective_Scan_bwd_kernel_traitsILi32ELi16ELb1ELb1ELb0ELb0ELb1EffEEv12SSMParamsBwd --------------------------
	.section	.nv.constant0._Z25selective_scan_bwd_kernelI32Selective_Scan_bwd_kernel_traitsILi32ELi16ELb1ELb1ELb0ELb0ELb1EffEEv12SSMParamsBwd,"a",@progbits
	.sectionflags	@""
	.align	4
.nv.constant0._Z25selective_scan_bwd_kernelI32Selective_Scan_bwd_kernel_traitsILi32ELi16ELb1ELb1ELb0ELb0ELb1EffEEv12SSMParamsBwd:
	.zero		1024


//--------------------- .nv.constant0._Z25selective_scan_bwd_kernelI32Selective_Scan_bwd_kernel_traitsILi32ELi16ELb1ELb1ELb0ELb1ELb0EffEEv12SSMParamsBwd --------------------------
	.section	.nv.constant0._Z25selective_scan_bwd_kernelI32Selective_Scan_bwd_kernel_traitsILi32ELi16ELb1ELb1ELb0ELb1ELb0EffEEv12SSMParamsBwd,"a",@progbits
	.sectionflags	@""
	.align	4
.nv.constant0._Z25selective_scan_bwd_kernelI32Selective_Scan_bwd_kernel_traitsILi32ELi16ELb1ELb1ELb0ELb1ELb0EffEEv12SSMParamsBwd:
	.zero		1024


//--------------------- .nv.constant0._Z25selective_scan_bwd_kernelI32Selective_Scan_bwd_kernel_traitsILi32ELi16ELb1ELb1ELb0ELb1ELb1EffEEv12SSMParamsBwd --------------------------
	.section	.nv.constant0._Z25selective_scan_bwd_kernelI32Selective_Scan_bwd_kernel_traitsILi32ELi16ELb1ELb1ELb0ELb1ELb1EffEEv12SSMParamsBwd,"a",@progbits
	.sectionflags	@""
	.align	4
.nv.constant0._Z25selective_scan_bwd_kernelI32Selective_Scan_bwd_kernel_traitsILi32ELi16ELb1ELb1ELb0ELb1ELb1EffEEv12SSMParamsBwd:
	.zero		1024


//--------------------- .nv.constant0._Z25selective_scan_bwd_kernelI32Selective_Scan_bwd_kernel_traitsILi32ELi16ELb1ELb1ELb1ELb0ELb0EffEEv12SSMParamsBwd --------------------------
	.section	.nv.constant0._Z25selective_scan_bwd_kernelI32Selective_Scan_bwd_kernel_traitsILi32ELi16ELb1ELb1ELb1ELb0ELb0EffEEv12SSMParamsBwd,"a",@progbits
	.sectionflags	@""
	.align	4
.nv.constant0._Z25selective_scan_bwd_kernelI32Selective_Scan_bwd_kernel_traitsILi32ELi16ELb1ELb1ELb1ELb0ELb0EffEEv12SSMParamsBwd:
	.zero		1024


//--------------------- .nv.constant0._Z25selective_scan_bwd_kernelI32Selective_Scan_bwd_kernel_traitsILi32ELi16ELb1ELb1ELb1ELb0ELb1EffEEv12SSMParamsBwd --------------------------
	.section	.nv.constant0._Z25selective_scan_bwd_kernelI32Selective_Scan_bwd_kernel_traitsILi32ELi16ELb1ELb1ELb1ELb0ELb1EffEEv12SSMParamsBwd,"a",@progbits
	.sectionflags	@""
	.align	4
.nv.constant0._Z25selective_scan_bwd_kernelI32Selective_Scan_bwd_kernel_traitsILi32ELi16ELb1ELb1ELb1ELb0ELb1EffEEv12SSMParamsBwd:
	.zero		1024


//--------------------- .nv.constant0._Z25selective_scan_bwd_kernelI32Selective_Scan_bwd_kernel_traitsILi32ELi16ELb1ELb1ELb1ELb1ELb0EffEEv12SSMParamsBwd --------------------------
	.section	.nv.constant0._Z25selective_scan_bwd_kernelI32Selective_Scan_bwd_kernel_traitsILi32ELi16ELb1ELb1ELb1ELb1ELb0EffEEv12SSMParamsBwd,"a",@progbits
	.sectionflags	@""
	.align	4
.nv.constant0._Z25selective_scan_bwd_kernelI32Selective_Scan_bwd_kernel_traitsILi32ELi16ELb1ELb1ELb1ELb1ELb0EffEEv12SSMParamsBwd:
	.zero		1024


//--------------------- .nv.constant0._Z25selective_scan_bwd_kernelI32Selective_Scan_bwd_kernel_traitsILi32ELi16ELb1ELb1ELb1ELb1ELb1EffEEv12SSMParamsBwd --------------------------
	.section	.nv.constant0._Z25selective_scan_bwd_kernelI32Selective_Scan_bwd_kernel_traitsILi32ELi16ELb1ELb1ELb1ELb1ELb1EffEEv12SSMParamsBwd,"a",@progbits
	.sectionflags	@""
	.align	4
.nv.constant0._Z25selective_scan_bwd_kernelI32Selective_Scan_bwd_kernel_traitsILi32ELi16ELb1ELb1ELb1ELb1ELb1EffEEv12SSMParamsBwd:
	.zero		1024


//--------------------- .nv.constant0._Z25selective_scan_bwd_kernelI32Selective_Scan_bwd_kernel_traitsILi32ELi8ELb0ELb0ELb0ELb0ELb0EffEEv12SSMParamsBwd --------------------------
	.section	.nv.constant0._Z25selective_scan_bwd_kernelI32Selective_Scan_bwd_kernel_traitsILi32ELi8ELb0ELb0ELb0ELb0ELb0EffEEv12SSMParamsBwd,"a",@progbits
	.sectionflags	@""
	.align	4
.nv.constant0._Z25selective_scan_bwd_kernelI32Selective_Scan_bwd_kernel_traitsILi32ELi8ELb0ELb0ELb0ELb0ELb0EffEEv12SSMParamsBwd:
	.zero		1024


//--------------------- .nv.constant0._Z25selective_scan_bwd_kernelI32Selective_Scan_bwd_kernel_traitsILi32ELi8ELb0ELb0ELb0ELb0ELb1EffEEv12SSMParamsBwd --------------------------
	.section	.nv.constant0._Z25selective_scan_bwd_kernelI32Selective_Scan_bwd_kernel_traitsILi32ELi8ELb0ELb0ELb0ELb0ELb1EffEEv12SSMParamsBwd,"a",@progbits
	.sectionflags	@""
	.align	4
.nv.constant0._Z25selective_scan_bwd_kernelI32Selective_Scan_bwd_kernel_traitsILi32ELi8ELb0ELb0ELb0ELb0ELb1EffEEv12SSMParamsBwd:
	.zero		1024


//--------------------- .nv.constant0._Z25selective_scan_bwd_kernelI32Selective_Scan_bwd_kernel_traitsILi32ELi8ELb0ELb0ELb0ELb1ELb0EffEEv12SSMParamsBwd --------------------------
	.section	.nv.constant0._Z25selective_scan_bwd_kernelI32Selective_Scan_bwd_kernel_traitsILi32ELi8ELb0ELb0ELb0ELb1ELb0EffEEv12SSMParamsBwd,"a",@progbits
	.sectionflags	@""
	.align	4
.nv.constant0._Z25selective_scan_bwd_kernelI32Selective_Scan_bwd_kernel_traitsILi32ELi8ELb0ELb0ELb0ELb1ELb0EffEEv12SSMParamsBwd:
	.zero		1024


//--------------------- .nv.constant0._Z25selective_scan_bwd_kernelI32Selective_Scan_bwd_kernel_traitsILi32ELi8ELb0ELb0ELb0ELb1ELb1EffEEv12SSMParamsBwd --------------------------
	.section	.nv.constant0._Z25selective_scan_bwd_kernelI32Selective_Scan_bwd_kernel_traitsILi32ELi8ELb0ELb0ELb0ELb1ELb1EffEEv12SSMParamsBwd,"a",@progbits
	.sectionflags	@""
	.align	4
.nv.constant0._Z25selective_scan_bwd_kernelI32Selective_Scan_bwd_kernel_traitsILi32ELi8ELb0ELb0ELb0ELb1ELb1EffEEv12SSMParamsBwd:
	.zero		1024


//--------------------- .nv.constant0._Z25selective_scan_bwd_kernelI32Selective_Scan_bwd_kernel_traitsILi32ELi8ELb0ELb0ELb1ELb0ELb0EffEEv12SSMParamsBwd --------------------------
	.section	.nv.constant0._Z25selective_scan_bwd_kernelI32Selective_Scan_bwd_kernel_traitsILi32ELi8ELb0ELb0ELb1ELb0ELb0EffEEv12SSMParamsBwd,"a",@progbits
	.sectionflags	@""
	.align	4
.nv.constant0._Z25selective_scan_bwd_kernelI32Selective_Scan_bwd_kernel_traitsILi32ELi8ELb0ELb0ELb1ELb0ELb0EffEEv12SSMParamsBwd:
	.zero		1024


//--------------------- .nv.constant0._Z25selective_scan_bwd_kernelI32Selective_Scan_bwd_kernel_traitsILi32ELi8ELb0ELb0ELb1ELb0ELb1EffEEv12SSMParamsBwd --------------------------
	.section	.nv.constant0._Z25selective_scan_bwd_kernelI32Selective_Scan_bwd_kernel_traitsILi32ELi8ELb0ELb0ELb1ELb0ELb1EffEEv12SSMParamsBwd,"a",@progbits
	.sectionflags	@""
	.align	4
.nv.constant0._Z25selective_scan_bwd_kernelI32Selective_Scan_bwd_kernel_traitsILi32ELi8ELb0ELb0ELb1ELb0ELb1EffEEv12SSMParamsBwd:
	.zero		1024


//--------------------- .nv.constant0._Z25selective_scan_bwd_kernelI32Selective_Scan_bwd_kernel_traitsILi32ELi8ELb0ELb0ELb1ELb1ELb0EffEEv12SSMParamsBwd --------------------------
	.section	.nv.constant0._Z25selective_scan_bwd_kernelI32Selective_Scan_bwd_kernel_traitsILi32ELi8ELb0ELb0ELb1ELb1ELb0EffEEv12SSMParamsBwd,"a",@progbits
	.sectionflags	@""
	.align	4
.nv.constant0._Z25selective_scan_bwd_kernelI32Selective_Scan_bwd_kernel_traitsILi32ELi8ELb0ELb0ELb1ELb1ELb0EffEEv12SSMParamsBwd:
	.zero		1024


//--------------------- .nv.constant0._Z25selective_scan_bwd_kernelI32Selective_Scan_bwd_kernel_traitsILi32ELi8ELb0ELb0ELb1ELb1ELb1EffEEv12SSMParamsBwd --------------------------
	.section	.nv.constant0._Z25selective_scan_bwd_kernelI32Selective_Scan_bwd_kernel_traitsILi32ELi8ELb0ELb0ELb1ELb1ELb1EffEEv12SSMParamsBwd,"a",@progbits
	.sectionflags	@""
	.align	4
.nv.constant0._Z25selective_scan_bwd_kernelI32Selective_Scan_bwd_kernel_traitsILi32ELi8ELb0ELb0ELb1ELb1ELb1EffEEv12SSMParamsBwd:
	.zero		1024


//--------------------- .nv.constant0._Z25selective_scan_bwd_kernelI32Selective_Scan_bwd_kernel_traitsILi32ELi8ELb0ELb1ELb0ELb0ELb0EffEEv12SSMParamsBwd --------------------------
	.section	.nv.constant0._Z25selective_scan_bwd_kernelI32Selective_Scan_bwd_kernel_traitsILi32ELi8ELb0ELb1ELb0ELb0ELb0EffEEv12SSMParamsBwd,"a",@progbits
	.sectionflags	@""
	.align	4
.nv.constant0._Z25selective_scan_bwd_kernelI32Selective_Scan_bwd_kernel_traitsILi32ELi8ELb0ELb1ELb0ELb0ELb0EffEEv12SSMParamsBwd:
	.zero		1024


//--------------------- .nv.constant0._Z25selective_scan_bwd_kernelI32Selective_Scan_bwd_kernel_traitsILi32ELi8ELb0ELb1ELb0ELb0ELb1EffEEv12SSMParamsBwd --------------------------
	.section	.nv.constant0._Z25selective_scan_bwd_kernelI32Selective_Scan_bwd_kernel_traitsILi32ELi8ELb0ELb1ELb0ELb0ELb1EffEEv12SSMParamsBwd,"a",@progbits
	.sectionflags	@""
	.align	4
.nv.constant0._Z25selective_scan_bwd_kernelI32Selective_Scan_bwd_kernel_traitsILi32ELi8ELb0ELb1ELb0ELb0ELb1EffEEv12SSMParamsBwd:
	.zero		1024


//--------------------- .nv.constant0._Z25selective_scan_bwd_kernelI32Selective_Scan_bwd_kernel_traitsILi32ELi8ELb0ELb1ELb0ELb1ELb0EffEEv12SSMParamsBwd --------------------------
	.section	.nv.constant0._Z25selective_scan_bwd_kernelI32Selective_Scan_bwd_kernel_traitsILi32ELi8ELb0ELb1ELb0ELb1ELb0EffEEv12SSMParamsBwd,"a",@progbits
	.sectionflags	@""
	.align	4
.nv.constant0._Z25selective_scan_bwd_kernelI32Selective_Scan_bwd_kernel_traitsILi32ELi8ELb0ELb1ELb0ELb1ELb0EffEEv12SSMParamsBwd:
	.zero		1024


//--------------------- .nv.constant0._Z25selective_scan_bwd_kernelI32Selective_Scan_bwd_kernel_traitsILi32ELi8ELb0ELb1ELb0ELb1ELb1EffEEv12SSMParamsBwd --------------------------
	.section	.nv.constant0._Z25selective_scan_bwd_kernelI32Selective_Scan_bwd_kernel_traitsILi32ELi8ELb0ELb1ELb0ELb1ELb1EffEEv12SSMParamsBwd,"a",@progbits
	.sectionflags	@""
	.align	4
.nv.constant0._Z25selective_scan_bwd_kernelI32Selective_Scan_bwd_kernel_traitsILi32ELi8ELb0ELb1ELb0ELb1ELb1EffEEv12SSMParamsBwd:
	.zero		1024


//--------------------- .nv.constant0._Z25selective_scan_bwd_kernelI32Selective_Scan_bwd_kernel_traitsILi32ELi8ELb0ELb1ELb1ELb0ELb0EffEEv12SSMParamsBwd --------------------------
	.section	.nv.constant0._Z25selective_scan_bwd_kernelI32Selective_Scan_bwd_kernel_traitsILi32ELi8ELb0ELb1ELb1ELb0ELb0EffEEv12SSMParamsBwd,"a",@progbits
	.sectionflags	@""
	.align	4
.nv.constant0._Z25selective_scan_bwd_kernelI32Selective_Scan_bwd_kernel_traitsILi32ELi8ELb0ELb1ELb1ELb0ELb0EffEEv12SSMParamsBwd:
	.zero		1024


//--------------------- .nv.constant0._Z25selective_scan_bwd_kernelI32Selective_Scan_bwd_kernel_traitsILi32ELi8ELb0ELb1ELb1ELb0ELb1EffEEv12SSMParamsBwd --------------------------
	.section	.nv.constant0._Z25selective_scan_bwd_kernelI32Selective_Scan_bwd_kernel_traitsILi32ELi8ELb0ELb1ELb1ELb0ELb1EffEEv12SSMParamsBwd,"a",@progbits
	.sectionflags	@""
	.align	4
.nv.constant0._Z25selective_scan_bwd_kernelI32Selective_Scan_bwd_kernel_traitsILi32ELi8ELb0ELb1ELb1ELb0ELb1EffEEv12SSMParamsBwd:
	.zero		1024


//--------------------- .nv.constant0._Z25selective_scan_bwd_kernelI32Selective_Scan_bwd_kernel_traitsILi32ELi8ELb0ELb1ELb1ELb1ELb0EffEEv12SSMParamsBwd --------------------------
	.section	.nv.constant0._Z25selective_scan_bwd_kernelI32Selective_Scan_bwd_kernel_traitsILi32ELi8ELb0ELb1ELb1ELb1ELb0EffEEv12SSMParamsBwd,"a",@progbits
	.sectionflags	@""
	.align	4
.nv.constant0._Z25selective_scan_bwd_kernelI32Selective_Scan_bwd_kernel_traitsILi32ELi8ELb0ELb1ELb1ELb1ELb0EffEEv12SSMParamsBwd:
	.zero		1024


//--------------------- .nv.constant0._Z25selective_scan_bwd_kernelI32Selective_Scan_bwd_kernel_traitsILi32ELi8ELb0ELb1ELb1ELb1ELb1EffEEv12SSMParamsBwd --------------------------
	.section	.nv.constant0._Z25selective_scan_bwd_kernelI32Selective_Scan_bwd_kernel_traitsILi32ELi8ELb0ELb1ELb1ELb1ELb1EffEEv12SSMParamsBwd,"a",@progbits
	.sectionflags	@""
	.align	4
.nv.constant0._Z25selective_scan_bwd_kernelI32Selective_Scan_bwd_kernel_traitsILi32ELi8ELb0ELb1ELb1ELb1ELb1EffEEv12SSMParamsBwd:
	.zero		1024


//--------------------- .nv.constant0._Z25selective_scan_bwd_kernelI32Selective_Scan_bwd_kernel_traitsILi32ELi8ELb1ELb0ELb0ELb0ELb0EffEEv12SSMParamsBwd --------------------------
	.section	.nv.constant0._Z25selective_scan_bwd_kernelI32Selective_Scan_bwd_kernel_traitsILi32ELi8ELb1ELb0ELb0ELb0ELb0EffEEv12SSMParamsBwd,"a",@progbits
	.sectionflags	@""
	.align	4
.nv.constant0._Z25selective_scan_bwd_kernelI32Selective_Scan_bwd_kernel_traitsILi32ELi8ELb1ELb0ELb0ELb0ELb0EffEEv12SSMParamsBwd:
	.zero		1024


//--------------------- .nv.constant0._Z25selective_scan_bwd_kernelI32Selective_Scan_bwd_kernel_traitsILi32ELi8ELb1ELb0ELb0ELb0ELb1EffEEv12SSMParamsBwd --------------------------
	.section	.nv.constant0._Z25selective_scan_bwd_kernelI32Selective_Scan_bwd_kernel_traitsILi32ELi8ELb1ELb0ELb0ELb0ELb1EffEEv12SSMParamsBwd,"a",@progbits
	.sectionflags	@""
	.align	4
.nv.constant0._Z25selective_scan_bwd_kernelI32Selective_Scan_bwd_kernel_traitsILi32ELi8ELb1ELb0ELb0ELb0ELb1EffEEv12SSMParamsBwd:
	.zero		1024


//--------------------- .nv.constant0._Z25selective_scan_bwd_kernelI32Selective_Scan_bwd_kernel_traitsILi32ELi8ELb1ELb0ELb0ELb1ELb0EffEEv12SSMParamsBwd --------------------------
	.section	.nv.constant0._Z25selective_scan_bwd_kernelI32Selective_Scan_bwd_kernel_traitsILi32ELi8ELb1ELb0ELb0ELb1ELb0EffEEv12SSMParamsBwd,"a",@progbits
	.sectionflags	@""
	.align	4
.nv.constant0._Z25selective_scan_bwd_kernelI32Selective_Scan_bwd_kernel_traitsILi32ELi8ELb1ELb0ELb0ELb1ELb0EffEEv12SSMParamsBwd:
	.zero		1024


//--------------------- .nv.constant0._Z25selective_scan_bwd_kernelI32Selective_Scan_bwd_kernel_traitsILi32ELi8ELb1ELb0ELb0ELb1ELb1EffEEv12SSMParamsBwd --------------------------
	.section	.nv.constant0._Z25selective_scan_bwd_kernelI32Selective_Scan_bwd_kernel_traitsILi32ELi8ELb1ELb0ELb0ELb1ELb1EffEEv12SSMParamsBwd,"a",@progbits
	.sectionflags	@""
	.align	4
.nv.constant0._Z25selective_scan_bwd_kernelI32Selective_Scan_bwd_kernel_traitsILi32ELi8ELb1ELb0ELb0ELb1ELb1EffEEv12SSMParamsBwd:
	.zero		1024


//--------------------- .nv.constant0._Z25selective_scan_bwd_kernelI32Selective_Scan_bwd_kernel_traitsILi32ELi8ELb1ELb0ELb1ELb0ELb0EffEEv12SSMParamsBwd --------------------------
	.section	.nv.constant0._Z25selective_scan_bwd_kernelI32Selective_Scan_bwd_kernel_traitsILi32ELi8ELb1ELb0ELb1ELb0ELb0EffEEv12SSMParamsBwd,"a",@progbits
	.sectionflags	@""
	.align	4
.nv.constant0._Z25selective_scan_bwd_kernelI32Selective_Scan_bwd_kernel_traitsILi32ELi8ELb1ELb0ELb1ELb0ELb0EffEEv12SSMParamsBwd:
	.zero		1024


//--------------------- .nv.constant0._Z25selective_scan_bwd_kernelI32Selective_Scan_bwd_kernel_traitsILi32ELi8ELb1ELb0ELb1ELb0ELb1EffEEv12SSMParamsBwd --------------------------
	.section	.nv.constant0._Z25selective_scan_bwd_kernelI32Selective_Scan_bwd_kernel_traitsILi32ELi8ELb1ELb0ELb1ELb0ELb1EffEEv12SSMParamsBwd,"a",@progbits
	.sectionflags	@""
	.align	4
.nv.constant0._Z25selective_scan_bwd_kernelI32Selective_Scan_bwd_kernel_traitsILi32ELi8ELb1ELb0ELb1ELb0ELb1EffEEv12SSMParamsBwd:
	.zero		1024


//--------------------- .nv.constant0._Z25selective_scan_bwd_kernelI32Selective_Scan_bwd_kernel_traitsILi32ELi8ELb1ELb0ELb1ELb1ELb0EffEEv12SSMParamsBwd --------------------------
	.section	.nv.constant0._Z25selective_scan_bwd_kernelI32Selective_Scan_bwd_kernel_traitsILi32ELi8ELb1ELb0ELb1ELb1ELb0EffEEv12SSMParamsBwd,"a",@progbits
	.sectionflags	@""
	.align	4
.nv.constant0._Z25selective_scan_bwd_kernelI32Selective_Scan_bwd_kernel_traitsILi32ELi8ELb1ELb0ELb1ELb1ELb0EffEEv12SSMParamsBwd:
	.zero		1024


//--------------------- .nv.constant0._Z25selective_scan_bwd_kernelI32Selective_Scan_bwd_kernel_traitsILi32ELi8ELb1ELb0ELb1ELb1ELb1EffEEv12SSMParamsBwd --------------------------
	.section	.nv.constant0._Z25selective_scan_bwd_kernelI32Selective_Scan_bwd_kernel_traitsILi32ELi8ELb1ELb0ELb1ELb1ELb1EffEEv12SSMParamsBwd,"a",@progbits
	.sectionflags	@""
	.align	4
.nv.constant0._Z25selective_scan_bwd_kernelI32Selective_Scan_bwd_kernel_traitsILi32ELi8ELb1ELb0ELb1ELb1ELb1EffEEv12SSMParamsBwd:
	.zero		1024


//--------------------- .nv.constant0._Z25selective_scan_bwd_kernelI32Selective_Scan_bwd_kernel_traitsILi32ELi8ELb1ELb1ELb0ELb0ELb0EffEEv12SSMParamsBwd --------------------------
	.section	.nv.constant0._Z25selective_scan_bwd_kernelI32Selective_Scan_bwd_kernel_traitsILi32ELi8ELb1ELb1ELb0ELb0ELb0EffEEv12SSMParamsBwd,"a",@progbits
	.sectionflags	@""
	.align	4
.nv.constant0._Z25selective_scan_bwd_kernelI32Selective_Scan_bwd_kernel_traitsILi32ELi8ELb1ELb1ELb0ELb0ELb0EffEEv12SSMParamsBwd:
	.zero		1024


//--------------------- .nv.constant0._Z25selective_scan_bwd_kernelI32Selective_Scan_bwd_kernel_traitsILi32ELi8ELb1ELb1ELb0ELb0ELb1EffEEv12SSMParamsBwd --------------------------
	.section	.nv.constant0._Z25selective_scan_bwd_kernelI32Selective_Scan_bwd_kernel_traitsILi32ELi8ELb1ELb1ELb0ELb0ELb1EffEEv12SSMParamsBwd,"a",@progbits
	.sectionflags	@""
	.align	4
.nv.constant0._Z25selective_scan_bwd_kernelI32Selective_Scan_bwd_kernel_traitsILi32ELi8ELb1ELb1ELb0ELb0ELb1EffEEv12SSMParamsBwd:
	.zero		1024


//--------------------- .nv.constant0._Z25selective_scan_bwd_kernelI32Selective_Scan_bwd_kernel_traitsILi32ELi8ELb1ELb1ELb0ELb1ELb0EffEEv12SSMParamsBwd --------------------------
	.section	.nv.constant0._Z25selective_scan_bwd_kernelI32Selective_Scan_bwd_kernel_traitsILi32ELi8ELb1ELb1ELb0ELb1ELb0EffEEv12SSMParamsBwd,"a",@progbits
	.sectionflags	@""
	.align	4
.nv.constant0._Z25selective_scan_bwd_kernelI32Selective_Scan_bwd_kernel_traitsILi32ELi8ELb1ELb1ELb0ELb1ELb0EffEEv12SSMParamsBwd:
	.zero		1024


//--------------------- .nv.constant0._Z25selective_scan_bwd_kernelI32Selective_Scan_bwd_kernel_traitsILi32ELi8ELb1ELb1ELb0ELb1ELb1EffEEv12SSMParamsBwd --------------------------
	.section	.nv.constant0._Z25selective_scan_bwd_kernelI32Selective_Scan_bwd_kernel_traitsILi32ELi8ELb1ELb1ELb0ELb1ELb1EffEEv12SSMParamsBwd,"a",@progbits
	.sectionflags	@""
	.align	4
.nv.constant0._Z25selective_scan_bwd_kernelI32Selective_Scan_bwd_kernel_traitsILi32ELi8ELb1ELb1ELb0ELb1ELb1EffEEv12SSMParamsBwd:
	.zero		1024


//--------------------- .nv.constant0._Z25selective_scan_bwd_kernelI32Selective_Scan_bwd_kernel_traitsILi32ELi8ELb1ELb1ELb1ELb0ELb0EffEEv12SSMParamsBwd --------------------------
	.section	.nv.constant0._Z25selective_scan_bwd_kernelI32Selective_Scan_bwd_kernel_traitsILi32ELi8ELb1ELb1ELb1ELb0ELb0EffEEv12SSMParamsBwd,"a",@progbits
	.sectionflags	@""
	.align	4
.nv.constant0._Z25selective_scan_bwd_kernelI32Selective_Scan_bwd_kernel_traitsILi32ELi8ELb1ELb1ELb1ELb0ELb0EffEEv12SSMParamsBwd:
	.zero		1024


//--------------------- .nv.constant0._Z25selective_scan_bwd_kernelI32Selective_Scan_bwd_kernel_traitsILi32ELi8ELb1ELb1ELb1ELb0ELb1EffEEv12SSMParamsBwd --------------------------
	.section	.nv.constant0._Z25selective_scan_bwd_kernelI32Selective_Scan_bwd_kernel_traitsILi32ELi8ELb1ELb1ELb1ELb0ELb1EffEEv12SSMParamsBwd,"a",@progbits
	.sectionflags	@""
	.align	4
.nv.constant0._Z25selective_scan_bwd_kernelI32Selective_Scan_bwd_kernel_traitsILi32ELi8ELb1ELb1ELb1ELb0ELb1EffEEv12SSMParamsBwd:
	.zero		1024


//--------------------- .nv.constant0._Z25selective_scan_bwd_kernelI32Selective_Scan_bwd_kernel_traitsILi32ELi8ELb1ELb1ELb1ELb1ELb0EffEEv12SSMParamsBwd --------------------------
	.section	.nv.constant0._Z25selective_scan_bwd_kernelI32Selective_Scan_bwd_kernel_traitsILi32ELi8ELb1ELb1ELb1ELb1ELb0EffEEv12SSMParamsBwd,"a",@progbits
	.sectionflags	@""
	.align	4
.nv.constant0._Z25selective_scan_bwd_kernelI32Selective_Scan_bwd_kernel_traitsILi32ELi8ELb1ELb1ELb1ELb1ELb0EffEEv12SSMParamsBwd:
	.zero		1024


//--------------------- .nv.constant0._Z25selective_scan_bwd_kernelI32Selective_Scan_bwd_kernel_traitsILi32ELi8ELb1ELb1ELb1ELb1ELb1EffEEv12SSMParamsBwd --------------------------
	.section	.nv.constant0._Z25selective_scan_bwd_kernelI32Selective_Scan_bwd_kernel_traitsILi32ELi8ELb1ELb1ELb1ELb1ELb1EffEEv12SSMParamsBwd,"a",@progbits
	.sectionflags	@""
	.align	4
.nv.constant0._Z25selective_scan_bwd_kernelI32Selective_Scan_bwd_kernel_traitsILi32ELi8ELb1ELb1ELb1ELb1ELb1EffEEv12SSMParamsBwd:
	.zero		1024


//--------------------- .nv.constant0._Z25selective_scan_bwd_kernelI32Selective_Scan_bwd_kernel_traitsILi32ELi4ELb0ELb0ELb0ELb0ELb0EffEEv12SSMParamsBwd --------------------------
	.section	.nv.constant0._Z25selective_scan_bwd_kernelI32Selective_Scan_bwd_kernel_traitsILi32ELi4ELb0ELb0ELb0ELb0ELb0EffEEv12SSMParamsBwd,"a",@progbits
	.sectionflags	@""
	.align	4
.nv.constant0._Z25selective_scan_bwd_kernelI32Selective_Scan_bwd_kernel_traitsILi32ELi4ELb0ELb0ELb0ELb0ELb0EffEEv12SSMParamsBwd:
	.zero		1024


//--------------------- .nv.constant0._Z25selective_scan_bwd_kernelI32Selective_Scan_bwd_kernel_traitsILi32ELi4ELb0ELb0ELb0ELb0ELb1EffEEv12SSMParamsBwd --------------------------
	.section	.nv.constant0._Z25selective_scan_bwd_kernelI32Selective_Scan_bwd_kernel_traitsILi32ELi4ELb0ELb0ELb0ELb0ELb1EffEEv12SSMParamsBwd,"a",@progbits
	.sectionflags	@""
	.align	4
.nv.constant0._Z25selective_scan_bwd_kernelI32Selective_Scan_bwd_kernel_traitsILi32ELi4ELb0ELb0ELb0ELb0ELb1EffEEv12SSMParamsBwd:
	.zero		1024


//--------------------- .nv.constant0._Z25selective_scan_bwd_kernelI32Selective_Scan_bwd_kernel_traitsILi32ELi4ELb0ELb0ELb0ELb1ELb0EffEEv12SSMParamsBwd --------------------------
	.section	.nv.constant0._Z25selective_scan_bwd_kernelI32Selective_Scan_bwd_kernel_traitsILi32ELi4ELb0ELb0ELb0ELb1ELb0EffEEv12SSMParamsBwd,"a",@progbits
	.sectionflags	@""
	.align	4
.nv.constant0._Z25selective_scan_bwd_kernelI32Selective_Scan_bwd_kernel_traitsILi32ELi4ELb0ELb0ELb0ELb1ELb0EffEEv12SSMParamsBwd:
	.zero		1024


//--------------------- .nv.constant0._Z25selective_scan_bwd_kernelI32Selective_Scan_bwd_kernel_traitsILi32ELi4ELb0ELb0ELb0ELb1ELb1EffEEv12SSMParamsBwd --------------------------
	.section	.nv.constant0._Z25selective_scan_bwd_kernelI32Selective_Scan_bwd_kernel_traitsILi32ELi4ELb0ELb0ELb0ELb1ELb1EffEEv12SSMParamsBwd,"a",@progbits
	.sectionflags	@""
	.align	4
.nv.constant0._Z25selective_scan_bwd_kernelI32Selective_Scan_bwd_kernel_traitsILi32ELi4ELb0ELb0ELb0ELb1ELb1EffEEv12SSMParamsBwd:
	.zero		1024


//--------------------- .nv.constant0._Z25selective_scan_bwd_kernelI32Selective_Scan_bwd_kernel_traitsILi32ELi4ELb0ELb0ELb1ELb0ELb0EffEEv12SSMParamsBwd --------------------------
	.section	.nv.constant0._Z25selective_scan_bwd_kernelI32Selective_Scan_bwd_kernel_traitsILi32ELi4ELb0ELb0ELb1ELb0ELb0EffEEv12SSMParamsBwd,"a",@progbits
	.sectionflags	@""
	.align	4
.nv.constant0._Z25selective_scan_bwd_kernelI32Selective_Scan_bwd_kernel_traitsILi32ELi4ELb0ELb0ELb1ELb0ELb0EffEEv12SSMParamsBwd:
	.zero		1024


//--------------------- .nv.constant0._Z25selective_scan_bwd_kernelI32Selective_Scan_bwd_kernel_traitsILi32ELi4ELb0ELb0ELb1ELb0ELb1EffEEv12SSMParamsBwd --------------------------
	.section	.nv.constant0._Z25selective_scan_bwd_kernelI32Selective_Scan_bwd_kernel_traitsILi32ELi4ELb0ELb0ELb1ELb0ELb1EffEEv12SSMParamsBwd,"a",@progbits
	.sectionflags	@""
	.align	4
.nv.constant0._Z25selective_scan_bwd_kernelI32Selective_Scan_bwd_kernel_traitsILi32ELi4ELb0ELb0ELb1ELb0ELb1EffEEv12SSMParamsBwd:
	.zero		1024


//--------------------- .nv.constant0._Z25selective_scan_bwd_kernelI32Selective_Scan_bwd_kernel_traitsILi32ELi4ELb0ELb0ELb1ELb1ELb0EffEEv12SSMParamsBwd --------------------------
	.section	.nv.constant0._Z25selective_scan_bwd_kernelI32Selective_Scan_bwd_kernel_traitsILi32ELi4ELb0ELb0ELb1ELb1ELb0EffEEv12SSMParamsBwd,"a",@progbits
	.sectionflags	@""
	.align	4
.nv.constant0._Z25selective_scan_bwd_kernelI32Selective_Scan_bwd_kernel_traitsILi32ELi4ELb0ELb0ELb1ELb1ELb0EffEEv12SSMParamsBwd:
	.zero		1024


//--------------------- .nv.constant0._Z25selective_scan_bwd_kernelI32Selective_Scan_bwd_kernel_traitsILi32ELi4ELb0ELb0ELb1ELb1ELb1EffEEv12SSMParamsBwd --------------------------
	.section	.nv.constant0._Z25selective_scan_bwd_kernelI32Selective_Scan_bwd_kernel_traitsILi32ELi4ELb0ELb0ELb1ELb1ELb1EffEEv12SSMParamsBwd,"a",@progbits
	.sectionflags	@""
	.align	4
.nv.constant0._Z25selective_scan_bwd_kernelI32Selective_Scan_bwd_kernel_traitsILi32ELi4ELb0ELb0ELb1ELb1ELb1EffEEv12SSMParamsBwd:
	.zero		1024


//--------------------- .nv.constant0._Z25selective_scan_bwd_kernelI32Selective_Scan_bwd_kernel_traitsILi32ELi4ELb0ELb1ELb0ELb0ELb0EffEEv12SSMParamsBwd --------------------------
	.section	.nv.constant0._Z25selective_scan_bwd_kernelI32Selective_Scan_bwd_kernel_traitsILi32ELi4ELb0ELb1ELb0ELb0ELb0EffEEv12SSMParamsBwd,"a",@progbits
	.sectionflags	@""
	.align	4
.nv.constant0._Z25selective_scan_bwd_kernelI32Selective_Scan_bwd_kernel_traitsILi32ELi4ELb0ELb1ELb0ELb0ELb0EffEEv12SSMParamsBwd:
	.zero		1024


//--------------------- .nv.constant0._Z25selective_scan_bwd_kernelI32Selective_Scan_bwd_kernel_traitsILi32ELi4ELb0ELb1ELb0ELb0ELb1EffEEv12SSMParamsBwd --------------------------
	.section	.nv.constant0._Z25selective_scan_bwd_kernelI32Selective_Scan_bwd_kernel_traitsILi32ELi4ELb0ELb1ELb0ELb0ELb1EffEEv12SSMParamsBwd,"a",@progbits
	.sectionflags	@""
	.align	4
.nv.constant0._Z25selective_scan_bwd_kernelI32Selective_Scan_bwd_kernel_traitsILi32ELi4ELb0ELb1ELb0ELb0ELb1EffEEv12SSMParamsBwd:
	.zero		1024


//--------------------- .nv.constant0._Z25selective_scan_bwd_kernelI32Selective_Scan_bwd_kernel_traitsILi32ELi4ELb0ELb1ELb0ELb1ELb0EffEEv12SSMParamsBwd --------------------------
	.section	.nv.constant0._Z25selective_scan_bwd_kernelI32Selective_Scan_bwd_kernel_traitsILi32ELi4ELb0ELb1ELb0ELb1ELb0EffEEv12SSMParamsBwd,"a",@progbits
	.sectionflags	@""
	.align	4
.nv.constant0._Z25selective_scan_bwd_kernelI32Selective_Scan_bwd_kernel_traitsILi32ELi4ELb0ELb1ELb0ELb1ELb0EffEEv12SSMParamsBwd:
	.zero		1024


//--------------------- .nv.constant0._Z25selective_scan_bwd_kernelI32Selective_Scan_bwd_kernel_traitsILi32ELi4ELb0ELb1ELb0ELb1ELb1EffEEv12SSMParamsBwd --------------------------
	.section	.nv.constant0._Z25selective_scan_bwd_kernelI32Selective_Scan_bwd_kernel_traitsILi32ELi4ELb0ELb1ELb0ELb1ELb1EffEEv12SSMParamsBwd,"a",@progbits
	.sectionflags	@""
	.align	4
.nv.constant0._Z25selective_scan_bwd_kernelI32Selective_Scan_bwd_kernel_traitsILi32ELi4ELb0ELb1ELb0ELb1ELb1EffEEv12SSMParamsBwd:
	.zero		1024


//--------------------- .nv.constant0._Z25selective_scan_bwd_kernelI32Selective_Scan_bwd_kernel_traitsILi32ELi4ELb0ELb1ELb1ELb0ELb0EffEEv12SSMParamsBwd --------------------------
	.section	.nv.constant0._Z25selective_scan_bwd_kernelI32Selective_Scan_bwd_kernel_traitsILi32ELi4ELb0ELb1ELb1ELb0ELb0EffEEv12SSMParamsBwd,"a",@progbits
	.sectionflags	@""
	.align	4
.nv.constant0._Z25selective_scan_bwd_kernelI32Selective_Scan_bwd_kernel_traitsILi32ELi4ELb0ELb1ELb1ELb0ELb0EffEEv12SSMParamsBwd:
	.zero		1024


//--------------------- .nv.constant0._Z25selective_scan_bwd_kernelI32Selective_Scan_bwd_kernel_traitsILi32ELi4ELb0ELb1ELb1ELb0ELb1EffEEv12SSMParamsBwd --------------------------
	.section	.nv.constant0._Z25selective_scan_bwd_kernelI32Selective_Scan_bwd_kernel_traitsILi32ELi4ELb0ELb1ELb1ELb0ELb1EffEEv12SSMParamsBwd,"a",@progbits
	.sectionflags	@""
	.align	4
.nv.constant0._Z25selective_scan_bwd_kernelI32Selective_Scan_bwd_kernel_traitsILi32ELi4ELb0ELb1ELb1ELb0ELb1EffEEv12SSMParamsBwd:
	.zero		1024


//--------------------- .nv.constant0._Z25selective_scan_bwd_kernelI32Selective_Scan_bwd_kernel_traitsILi32ELi4ELb0ELb1ELb1ELb1ELb0EffEEv12SSMParamsBwd --------------------------
	.section	.nv.constant0._Z25selective_scan_bwd_kernelI32Selective_Scan_bwd_kernel_traitsILi32ELi4ELb0ELb1ELb1ELb1ELb0EffEEv12SSMParamsBwd,"a",@progbits
	.sectionflags	@""
	.align	4
.nv.constant0._Z25selective_scan_bwd_kernelI32Selective_Scan_bwd_kernel_traitsILi32ELi4ELb0ELb1ELb1ELb1ELb0EffEEv12SSMParamsBwd:
	.zero		1024


//--------------------- .nv.constant0._Z25selective_scan_bwd_kernelI32Selective_Scan_bwd_kernel_traitsILi32ELi4ELb0ELb1ELb1ELb1ELb1EffEEv12SSMParamsBwd --------------------------
	.section	.nv.constant0._Z25selective_scan_bwd_kernelI32Selective_Scan_bwd_kernel_traitsILi32ELi4ELb0ELb1ELb1ELb1ELb1EffEEv12SSMParamsBwd,"a",@progbits
	.sectionflags	@""
	.align	4
.nv.constant0._Z25selective_scan_bwd_kernelI32Selective_Scan_bwd_kernel_traitsILi32ELi4ELb0ELb1ELb1ELb1ELb1EffEEv12SSMParamsBwd:
	.zero		1024


//--------------------- .nv.constant0._Z25selective_scan_bwd_kernelI32Selective_Scan_bwd_kernel_traitsILi32ELi4ELb1ELb0ELb0ELb0ELb0EffEEv12SSMParamsBwd --------------------------
	.section	.nv.constant0._Z25selective_scan_bwd_kernelI32Selective_Scan_bwd_kernel_traitsILi32ELi4ELb1ELb0ELb0ELb0ELb0EffEEv12SSMParamsBwd,"a",@progbits
	.sectionflags	@""
	.align	4
.nv.constant0._Z25selective_scan_bwd_kernelI32Selective_Scan_bwd_kernel_traitsILi32ELi4ELb1ELb0ELb0ELb0ELb0EffEEv12SSMParamsBwd:
	.zero		1024


//--------------------- .nv.constant0._Z25selective_scan_bwd_kernelI32Selective_Scan_bwd_kernel_traitsILi32ELi4ELb1ELb0ELb0ELb0ELb1EffEEv12SSMParamsBwd --------------------------
	.section	.nv.constant0._Z25selective_scan_bwd_kernelI32Selective_Scan_bwd_kernel_traitsILi32ELi4ELb1ELb0ELb0ELb0ELb1EffEEv12SSMParamsBwd,"a",@progbits
	.sectionflags	@""
	.align	4
.nv.constant0._Z25selective_scan_bwd_kernelI32Selective_Scan_bwd_kernel_traitsILi32ELi4ELb1ELb0ELb0ELb0ELb1EffEEv12SSMParamsBwd:
	.zero		1024


//--------------------- .nv.constant0._Z25selective_scan_bwd_kernelI32Selective_Scan_bwd_kernel_traitsILi32ELi4ELb1ELb0ELb0ELb1ELb0EffEEv12SSMParamsBwd --------------------------
	.section	.nv.constant0._Z25selective_scan_bwd_kernelI32Selective_Scan_bwd_kernel_traitsILi32ELi4ELb1ELb0ELb0ELb1ELb0EffEEv12SSMParamsBwd,"a",@progbits
	.sectionflags	@""
	.align	4
.nv.constant0._Z25selective_scan_bwd_kernelI32Selective_Scan_bwd_kernel_traitsILi32ELi4ELb1ELb0ELb0ELb1ELb0EffEEv12SSMParamsBwd:
	.zero		1024


//--------------------- .nv.constant0._Z25selective_scan_bwd_kernelI32Selective_Scan_bwd_kernel_traitsILi32ELi4ELb1ELb0ELb0ELb1ELb1EffEEv12SSMParamsBwd --------------------------
	.section	.nv.constant0._Z25selective_scan_bwd_kernelI32Selective_Scan_bwd_kernel_traitsILi32ELi4ELb1ELb0ELb0ELb1ELb1EffEEv12SSMParamsBwd,"a",@progbits
	.sectionflags	@""
	.align	4
.nv.constant0._Z25selective_scan_bwd_kernelI32Selective_Scan_bwd_kernel_traitsILi32ELi4ELb1ELb0ELb0ELb1ELb1EffEEv12SSMParamsBwd:
	.zero		1024


//--------------------- .nv.constant0._Z25selective_scan_bwd_kernelI32Selective_Scan_bwd_kernel_traitsILi32ELi4ELb1ELb0ELb1ELb0ELb0EffEEv12SSMParamsBwd --------------------------
	.section	.nv.constant0._Z25selective_scan_bwd_kernelI32Selective_Scan_bwd_kernel_traitsILi32ELi4ELb1ELb0ELb1ELb0ELb0EffEEv12SSMParamsBwd,"a",@progbits
	.sectionflags	@""
	.align	4
.nv.constant0._Z25selective_scan_bwd_kernelI32Selective_Scan_bwd_kernel_traitsILi32ELi4ELb1ELb0ELb1ELb0ELb0EffEEv12SSMParamsBwd:
	.zero		1024


//--------------------- .nv.constant0._Z25selective_scan_bwd_kernelI32Selective_Scan_bwd_kernel_traitsILi32ELi4ELb1ELb0ELb1ELb0ELb1EffEEv12SSMParamsBwd --------------------------
	.section	.nv.constant0._Z25selective_scan_bwd_kernelI32Selective_Scan_bwd_kernel_traitsILi32ELi4ELb1ELb0ELb1ELb0ELb1EffEEv12SSMParamsBwd,"a",@progbits
	.sectionflags	@""
	.align	4
.nv.constant0._Z25selective_scan_bwd_kernelI32Selective_Scan_bwd_kernel_traitsILi32ELi4ELb1ELb0ELb1ELb0ELb1EffEEv12SSMParamsBwd:
	.zero		1024


//--------------------- .nv.constant0._Z25selective_scan_bwd_kernelI32Selective_Scan_bwd_kernel_traitsILi32ELi4ELb1ELb0ELb1ELb1ELb0EffEEv12SSMParamsBwd --------------------------
	.section	.nv.constant0._Z25selective_scan_bwd_kernelI32Selective_Scan_bwd_kernel_traitsILi32ELi4ELb1ELb0ELb1ELb1ELb0EffEEv12SSMParamsBwd,"a",@progbits
	.sectionflags	@""
	.align	4
.nv.constant0._Z25selective_scan_bwd_kernelI32Selective_Scan_bwd_kernel_traitsILi32ELi4ELb1ELb0ELb1ELb1ELb0EffEEv12SSMParamsBwd:
	.zero		1024


//--------------------- .nv.constant0._Z25selective_scan_bwd_kernelI32Selective_Scan_bwd_kernel_traitsILi32ELi4ELb1ELb0ELb1ELb1ELb1EffEEv12SSMParamsBwd --------------------------
	.section	.nv.constant0._Z25selective_scan_bwd_kernelI32Selective_Scan_bwd_kernel_traitsILi32ELi4ELb1ELb0ELb1ELb1ELb1EffEEv12SSMParamsBwd,"a",@progbits
	.sectionflags	@""
	.align	4
.nv.constant0._Z25selective_scan_bwd_kernelI32Selective_Scan_bwd_kernel_traitsILi32ELi4ELb1ELb0ELb1ELb1ELb1EffEEv12SSMParamsBwd:
	.zero		1024


//--------------------- .nv.constant0._Z25selective_scan_bwd_kernelI32Selective_Scan_bwd_kernel_traitsILi32ELi4ELb1ELb1ELb0ELb0ELb0EffEEv12SSMParamsBwd --------------------------
	.section	.nv.constant0._Z25selective_scan_bwd_kernelI32Selective_Scan_bwd_kernel_traitsILi32ELi4ELb1ELb1ELb0ELb0ELb0EffEEv12SSMParamsBwd,"a",@progbits
	.sectionflags	@""
	.align	4
.nv.constant0._Z25selective_scan_bwd_kernelI32Selective_Scan_bwd_kernel_traitsILi32ELi4ELb1ELb1ELb0ELb0ELb0EffEEv12SSMParamsBwd:
	.zero		1024


//--------------------- .nv.constant0._Z25selective_scan_bwd_kernelI32Selective_Scan_bwd_kernel_traitsILi32ELi4ELb1ELb1ELb0ELb0ELb1EffEEv12SSMParamsBwd --------------------------
	.section	.nv.constant0._Z25selective_scan_bwd_kernelI32Selective_Scan_bwd_kernel_traitsILi32ELi4ELb1ELb1ELb0ELb0ELb1EffEEv12SSMParamsBwd,"a",@progbits
	.sectionflags	@""
	.align	4
.nv.constant0._Z25selective_scan_bwd_kernelI32Selective_Scan_bwd_kernel_traitsILi32ELi4ELb1ELb1ELb0ELb0ELb1EffEEv12SSMParamsBwd:
	.zero		1024


//--------------------- .nv.constant0._Z25selective_scan_bwd_kernelI32Selective_Scan_bwd_kernel_traitsILi32ELi4ELb1ELb1ELb0ELb1ELb0EffEEv12SSMParamsBwd --------------------------
	.section	.nv.constant0._Z25selective_scan_bwd_kernelI32Selective_Scan_bwd_kernel_traitsILi32ELi4ELb1ELb1ELb0ELb1ELb0EffEEv12SSMParamsBwd,"a",@progbits
	.sectionflags	@""
	.align	4
.nv.constant0._Z25selective_scan_bwd_kernelI32Selective_Scan_bwd_kernel_traitsILi32ELi4ELb1ELb1ELb0ELb1ELb0EffEEv12SSMParamsBwd:
	.zero		1024


//--------------------- .nv.constant0._Z25selective_scan_bwd_kernelI32Selective_Scan_bwd_kernel_traitsILi32ELi4ELb1ELb1ELb0ELb1ELb1EffEEv12SSMParamsBwd --------------------------
	.section	.nv.constant0._Z25selective_scan_bwd_kernelI32Selective_Scan_bwd_kernel_traitsILi32ELi4ELb1ELb1ELb0ELb1ELb1EffEEv12SSMParamsBwd,"a",@progbits
	.sectionflags	@""
	.align	4
.nv.constant0._Z25selective_scan_bwd_kernelI32Selective_Scan_bwd_kernel_traitsILi32ELi4ELb1ELb1ELb0ELb1ELb1EffEEv12SSMParamsBwd:
	.zero		1024


//--------------------- .nv.constant0._Z25selective_scan_bwd_kernelI32Selective_Scan_bwd_kernel_traitsILi32ELi4ELb1ELb1ELb1ELb0ELb0EffEEv12SSMParamsBwd --------------------------
	.section	.nv.constant0._Z25selective_scan_bwd_kernelI32Selective_Scan_bwd_kernel_traitsILi32ELi4ELb1ELb1ELb1ELb0ELb0EffEEv12SSMParamsBwd,"a",@progbits
	.sectionflags	@""
	.align	4
.nv.constant0._Z25selective_scan_bwd_kernelI32Selective_Scan_bwd_kernel_traitsILi32ELi4ELb1ELb1ELb1ELb0ELb0EffEEv12SSMParamsBwd:
	.zero		1024


//--------------------- .nv.constant0._Z25selective_scan_bwd_kernelI32Selective_Scan_bwd_kernel_traitsILi32ELi4ELb1ELb1ELb1ELb0ELb1EffEEv12SSMParamsBwd --------------------------
	.section	.nv.constant0._Z25selective_scan_bwd_kernelI32Selective_Scan_bwd_kernel_traitsILi32ELi4ELb1ELb1ELb1ELb0ELb1EffEEv12SSMParamsBwd,"a",@progbits
	.sectionflags	@""
	.align	4
.nv.constant0._Z25selective_scan_bwd_kernelI32Selective_Scan_bwd_kernel_traitsILi32ELi4ELb1ELb1ELb1ELb0ELb1EffEEv12SSMParamsBwd:
	.zero		1024


//--------------------- .nv.constant0._Z25selective_scan_bwd_kernelI32Selective_Scan_bwd_kernel_traitsILi32ELi4ELb1ELb1ELb1ELb1ELb0EffEEv12SSMParamsBwd --------------------------
	.section	.nv.constant0._Z25selective_scan_bwd_kernelI32Selective_Scan_bwd_kernel_traitsILi32ELi4ELb1ELb1ELb1ELb1ELb0EffEEv12SSMParamsBwd,"a",@progbits
	.sectionflags	@""
	.align	4
.nv.constant0._Z25selective_scan_bwd_kernelI32Selective_Scan_bwd_kernel_traitsILi32ELi4ELb1ELb1ELb1ELb1ELb0EffEEv12SSMParamsBwd:
	.zero		1024


//--------------------- .nv.constant0._Z25selective_scan_bwd_kernelI32Selective_Scan_bwd_kernel_traitsILi32ELi4ELb1ELb1ELb1ELb1ELb1EffEEv12SSMParamsBwd --------------------------
	.section	.nv.constant0._Z25selective_scan_bwd_kernelI32Selective_Scan_bwd_kernel_traitsILi32ELi4ELb1ELb1ELb1ELb1ELb1EffEEv12SSMParamsBwd,"a",@progbits
	.sectionflags	@""
	.align	4
.nv.constant0._Z25selective_scan_bwd_kernelI32Selective_Scan_bwd_kernel_traitsILi32ELi4ELb1ELb1ELb1ELb1ELb1EffEEv12SSMParamsBwd:
	.zero		1024


//--------------------- SYMBOLS --------------------------

	.type		.nv.reservedSmem.offset0,@object
	.size		.nv.reservedSmem.offset0,0x4
